	.target	sm_90a

	.elftype	@"ET_EXEC"


//--------------------- .note.nv.tkinfo           --------------------------
	.section	.note.nv.tkinfo,"",@"SHT_NOTE"
	.sectionflags	@"SHF_NOTE_NV_TKINFO"
	.tkinfo
        /*0018*/ 	.word	0x00000002
        /*0030*/ 	.string	""
        /*0030*/ 	.string	"ptxas"
        /*0030*/ 	.string	"Cuda compilation tools, release 13.0, V13.0.88"
        /*0030*/ 	.string	"Build cuda_13.0.r13.0/compiler.36424714_0"
        /*0030*/ 	.string	"-arch sm_90a -m 64 "



//--------------------- .note.nv.cuinfo           --------------------------
	.section	.note.nv.cuinfo,"",@"SHT_NOTE"
	.sectionflags	@"SHF_NOTE_NV_CUINFO"
        /*0018*/ 	.short	0x0002
        /*001a*/ 	.short	0x005a
        /*001c*/ 	.short	0x0082
	.zero		2


//--------------------- .nv.info                  --------------------------
	.section	.nv.info,"",@"SHT_CUDA_INFO"
	.align	4


	//----- nvinfo : EIATTR_REGCOUNT
	.align		4
        /*0000*/ 	.byte	0x04, 0x2f
        /*0002*/ 	.short	(.L_41 - .L_40)
	.align		4
.L_40:
        /*0004*/ 	.word	index@(_ZN7cutlass13device_kernelIN5flash11enable_sm90INS1_16FlashAttnFwdSm90INS1_25CollectiveMainloopFwdSm90ILi2EN4cute5tupleIJNS5_1CILi1EEES8_S8_EEENS6_IJNS7_ILi192EEENS7_ILi128EEENS7_ILi64EEEEEELi64ENS_10bfloat16_tEfNS_4arch4Sm90ELb1ELb0ELb1ELb1ELb1ELb1ELb0ELb1ELb1ELb1ELb0ELb0EEENS1_21CollectiveEpilogueFwdINS6_IJSA_SC_SB_EEES9_SE_SG_Li384ELb1ELb1ELb0ELb0EEENS1_36VarlenDynamicPersistentTileSchedulerILi192ELi128ELi384ELi128ELb0ELb1ELb1ELb1ELb1ELb1EEEEEEEEEvNT_6ParamsE)
        /*0008*/ 	.word	0x00000080


	//----- nvinfo : EIATTR_FRAME_SIZE
	.align		4
.L_41:
        /*000c*/ 	.byte	0x04, 0x11
        /*000e*/ 	.short	(.L_43 - .L_42)
	.align		4
.L_42:
        /*0010*/ 	.word	index@(_ZN7cutlass13device_kernelIN5flash11enable_sm90INS1_16FlashAttnFwdSm90INS1_25CollectiveMainloopFwdSm90ILi2EN4cute5tupleIJNS5_1CILi1EEES8_S8_EEENS6_IJNS7_ILi192EEENS7_ILi128EEENS7_ILi64EEEEEELi64ENS_10bfloat16_tEfNS_4arch4Sm90ELb1ELb0ELb1ELb1ELb1ELb1ELb0ELb1ELb1ELb1ELb0ELb0EEENS1_21CollectiveEpilogueFwdINS6_IJSA_SC_SB_EEES9_SE_SG_Li384ELb1ELb1ELb0ELb0EEENS1_36VarlenDynamicPersistentTileSchedulerILi192ELi128ELi384ELi128ELb0ELb1ELb1ELb1ELb1ELb1EEEEEEEEEvNT_6ParamsE)
        /*0014*/ 	.word	0x00000070


	//----- nvinfo : EIATTR_REGCOUNT
	.align		4
.L_43:
        /*0018*/ 	.byte	0x04, 0x2f
        /*001a*/ 	.short	(.L_45 - .L_44)
	.align		4
.L_44:
        /*001c*/ 	.word	index@(_ZN7cutlass13device_kernelIN5flash11enable_sm90INS1_16FlashAttnFwdSm90INS1_25CollectiveMainloopFwdSm90ILi2EN4cute5tupleIJNS5_1CILi1EEES8_S8_EEENS6_IJNS7_ILi192EEENS7_ILi128EEENS7_ILi64EEEEEELi64ENS_10bfloat16_tEfNS_4arch4Sm90ELb1ELb0ELb1ELb1ELb1ELb0ELb0ELb1ELb1ELb1ELb0ELb0EEENS1_21CollectiveEpilogueFwdINS6_IJSA_SC_SB_EEES9_SE_SG_Li384ELb1ELb1ELb0ELb0EEENS1_36VarlenDynamicPersistentTileSchedulerILi192ELi128ELi384ELi128ELb0ELb1ELb1ELb1ELb1ELb1EEEEEEEEEvNT_6ParamsE)
        /*0020*/ 	.word	0x00000080


	//----- nvinfo : EIATTR_FRAME_SIZE
	.align		4
.L_45:
        /*0024*/ 	.byte	0x04, 0x11
        /*0026*/ 	.short	(.L_47 - .L_46)
	.align		4
.L_46:
        /*0028*/ 	.word	index@(_ZN7cutlass13device_kernelIN5flash11enable_sm90INS1_16FlashAttnFwdSm90INS1_25CollectiveMainloopFwdSm90ILi2EN4cute5tupleIJNS5_1CILi1EEES8_S8_EEENS6_IJNS7_ILi192EEENS7_ILi128EEENS7_ILi64EEEEEELi64ENS_10bfloat16_tEfNS_4arch4Sm90ELb1ELb0ELb1ELb1ELb1ELb0ELb0ELb1ELb1ELb1ELb0ELb0EEENS1_21CollectiveEpilogueFwdINS6_IJSA_SC_SB_EEES9_SE_SG_Li384ELb1ELb1ELb0ELb0EEENS1_36VarlenDynamicPersistentTileSchedulerILi192ELi128ELi384ELi128ELb0ELb1ELb1ELb1ELb1ELb1EEEEEEEEEvNT_6ParamsE)
        /*002c*/ 	.word	0x00000040


	//----- nvinfo : EIATTR_REGCOUNT
	.align		4
.L_47:
        /*0030*/ 	.byte	0x04, 0x2f
        /*0032*/ 	.short	(.L_49 - .L_48)
	.align		4
.L_48:
        /*0034*/ 	.word	index@(_ZN7cutlass13device_kernelIN5flash11enable_sm90INS1_16FlashAttnFwdSm90INS1_25CollectiveMainloopFwdSm90ILi2EN4cute5tupleIJNS5_1CILi1EEES8_S8_EEENS6_IJNS7_ILi192EEENS7_ILi128EEENS7_ILi64EEEEEELi64ENS_10bfloat16_tEfNS_4arch4Sm90ELb1ELb0ELb1ELb0ELb1ELb0ELb0ELb1ELb1ELb1ELb0ELb0EEENS1_21CollectiveEpilogueFwdINS6_IJSA_SC_SB_EEES9_SE_SG_Li384ELb0ELb1ELb0ELb0EEENS1_30DynamicPersistentTileSchedulerILi384ELi128ELb0ELb1ELb1EEEEEEEEEvNT_6ParamsE)
        /*0038*/ 	.word	0x00000080


	//----- nvinfo : EIATTR_FRAME_SIZE
	.align		4
.L_49:
        /*003c*/ 	.byte	0x04, 0x11
        /*003e*/ 	.short	(.L_51 - .L_50)
	.align		4
.L_50:
        /*0040*/ 	.word	index@(_ZN7cutlass13device_kernelIN5flash11enable_sm90INS1_16FlashAttnFwdSm90INS1_25CollectiveMainloopFwdSm90ILi2EN4cute5tupleIJNS5_1CILi1EEES8_S8_EEENS6_IJNS7_ILi192EEENS7_ILi128EEENS7_ILi64EEEEEELi64ENS_10bfloat16_tEfNS_4arch4Sm90ELb1ELb0ELb1ELb0ELb1ELb0ELb0ELb1ELb1ELb1ELb0ELb0EEENS1_21CollectiveEpilogueFwdINS6_IJSA_SC_SB_EEES9_SE_SG_Li384ELb0ELb1ELb0ELb0EEENS1_30DynamicPersistentTileSchedulerILi384ELi128ELb0ELb1ELb1EEEEEEEEEvNT_6ParamsE)
        /*0044*/ 	.word	0x00000018


	//----- nvinfo : EIATTR_REGCOUNT
	.align		4
.L_51:
        /*0048*/ 	.byte	0x04, 0x2f
        /*004a*/ 	.short	(.L_53 - .L_52)
	.align		4
.L_52:
        /*004c*/ 	.word	index@(_ZN7cutlass13device_kernelIN5flash11enable_sm90INS1_16FlashAttnFwdSm90INS1_25CollectiveMainloopFwdSm90ILi2EN4cute5tupleIJNS5_1CILi1EEES8_S8_EEENS6_IJNS7_ILi192EEENS7_ILi128EEENS7_ILi64EEEEEELi64ENS_10bfloat16_tEfNS_4arch4Sm90ELb0ELb1ELb1ELb1ELb1ELb1ELb0ELb1ELb1ELb1ELb0ELb0EEENS1_21CollectiveEpilogueFwdINS6_IJSA_SC_SB_EEES9_SE_SG_Li384ELb1ELb1ELb0ELb0EEENS1_36VarlenDynamicPersistentTileSchedulerILi192ELi128ELi384ELi128ELb0ELb1ELb1ELb1ELb0ELb1EEEEEEEEEvNT_6ParamsE)
        /*0050*/ 	.word	0x00000080


	//----- nvinfo : EIATTR_FRAME_SIZE
	.align		4
.L_53:
        /*0054*/ 	.byte	0x04, 0x11
        /*0056*/ 	.short	(.L_55 - .L_54)
	.align		4
.L_54:
        /*0058*/ 	.word	index@(_ZN7cutlass13device_kernelIN5flash11enable_sm90INS1_16FlashAttnFwdSm90INS1_25CollectiveMainloopFwdSm90ILi2EN4cute5tupleIJNS5_1CILi1EEES8_S8_EEENS6_IJNS7_ILi192EEENS7_ILi128EEENS7_ILi64EEEEEELi64ENS_10bfloat16_tEfNS_4arch4Sm90ELb0ELb1ELb1ELb1ELb1ELb1ELb0ELb1ELb1ELb1ELb0ELb0EEENS1_21CollectiveEpilogueFwdINS6_IJSA_SC_SB_EEES9_SE_SG_Li384ELb1ELb1ELb0ELb0EEENS1_36VarlenDynamicPersistentTileSchedulerILi192ELi128ELi384ELi128ELb0ELb1ELb1ELb1ELb0ELb1EEEEEEEEEvNT_6ParamsE)
        /*005c*/ 	.word	0x00000070


	//----- nvinfo : EIATTR_REGCOUNT
	.align		4
.L_55:
        /*0060*/ 	.byte	0x04, 0x2f
        /*0062*/ 	.short	(.L_57 - .L_56)
	.align		4
.L_56:
        /*0064*/ 	.word	index@(_ZN7cutlass13device_kernelIN5flash11enable_sm90INS1_16FlashAttnFwdSm90INS1_25CollectiveMainloopFwdSm90ILi2EN4cute5tupleIJNS5_1CILi1EEES8_S8_EEENS6_IJNS7_ILi192EEENS7_ILi128EEENS7_ILi64EEEEEELi64ENS_10bfloat16_tEfNS_4arch4Sm90ELb0ELb1ELb1ELb1ELb1ELb0ELb0ELb1ELb1ELb1ELb0ELb0EEENS1_21CollectiveEpilogueFwdINS6_IJSA_SC_SB_EEES9_SE_SG_Li384ELb1ELb1ELb0ELb0EEENS1_36VarlenDynamicPersistentTileSchedulerILi192ELi128ELi384ELi128ELb0ELb1ELb1ELb1ELb0ELb1EEEEEEEEEvNT_6ParamsE)
        /*0068*/ 	.word	0x00000080


	//----- nvinfo : EIATTR_FRAME_SIZE
	.align		4
.L_57:
        /*006c*/ 	.byte	0x04, 0x11
        /*006e*/ 	.short	(.L_59 - .L_58)
	.align		4
.L_58:
        /*0070*/ 	.word	index@(_ZN7cutlass13device_kernelIN5flash11enable_sm90INS1_16FlashAttnFwdSm90INS1_25CollectiveMainloopFwdSm90ILi2EN4cute5tupleIJNS5_1CILi1EEES8_S8_EEENS6_IJNS7_ILi192EEENS7_ILi128EEENS7_ILi64EEEEEELi64ENS_10bfloat16_tEfNS_4arch4Sm90ELb0ELb1ELb1ELb1ELb1ELb0ELb0ELb1ELb1ELb1ELb0ELb0EEENS1_21CollectiveEpilogueFwdINS6_IJSA_SC_SB_EEES9_SE_SG_Li384ELb1ELb1ELb0ELb0EEENS1_36VarlenDynamicPersistentTileSchedulerILi192ELi128ELi384ELi128ELb0ELb1ELb1ELb1ELb0ELb1EEEEEEEEEvNT_6ParamsE)
        /*0074*/ 	.word	0x00000038


	//----- nvinfo : EIATTR_REGCOUNT
	.align		4
.L_59:
        /*0078*/ 	.byte	0x04, 0x2f
        /*007a*/ 	.short	(.L_61 - .L_60)
	.align		4
.L_60:
        /*007c*/ 	.word	index@(_ZN7cutlass13device_kernelIN5flash11enable_sm90INS1_16FlashAttnFwdSm90INS1_25CollectiveMainloopFwdSm90ILi2EN4cute5tupleIJNS5_1CILi1EEES8_S8_EEENS6_IJNS7_ILi192EEENS7_ILi128EEENS7_ILi64EEEEEELi64ENS_10bfloat16_tEfNS_4arch4Sm90ELb0ELb1ELb1ELb0ELb1ELb0ELb0ELb1ELb1ELb1ELb0ELb0EEENS1_21CollectiveEpilogueFwdINS6_IJSA_SC_SB_EEES9_SE_SG_Li384ELb0ELb1ELb0ELb0EEENS1_30DynamicPersistentTileSchedulerILi384ELi128ELb0ELb1ELb1EEEEEEEEEvNT_6ParamsE)
        /*0080*/ 	.word	0x00000080


	//----- nvinfo : EIATTR_FRAME_SIZE
	.align		4
.L_61:
        /*0084*/ 	.byte	0x04, 0x11
        /*0086*/ 	.short	(.L_63 - .L_62)
	.align		4
.L_62:
        /*0088*/ 	.word	index@(_ZN7cutlass13device_kernelIN5flash11enable_sm90INS1_16FlashAttnFwdSm90INS1_25CollectiveMainloopFwdSm90ILi2EN4cute5tupleIJNS5_1CILi1EEES8_S8_EEENS6_IJNS7_ILi192EEENS7_ILi128EEENS7_ILi64EEEEEELi64ENS_10bfloat16_tEfNS_4arch4Sm90ELb0ELb1ELb1ELb0ELb1ELb0ELb0ELb1ELb1ELb1ELb0ELb0EEENS1_21CollectiveEpilogueFwdINS6_IJSA_SC_SB_EEES9_SE_SG_Li384ELb0ELb1ELb0ELb0EEENS1_30DynamicPersistentTileSchedulerILi384ELi128ELb0ELb1ELb1EEEEEEEEEvNT_6ParamsE)
        /*008c*/ 	.word	0x00000018


	//----- nvinfo : EIATTR_REGCOUNT
	.align		4
.L_63:
        /*0090*/ 	.byte	0x04, 0x2f
        /*0092*/ 	.short	(.L_65 - .L_64)
	.align		4
.L_64:
        /*0094*/ 	.word	index@(_ZN7cutlass13device_kernelIN5flash11enable_sm90INS1_16FlashAttnFwdSm90INS1_25CollectiveMainloopFwdSm90ILi2EN4cute5tupleIJNS5_1CILi1EEES8_S8_EEENS6_IJNS7_ILi192EEENS7_ILi128EEENS7_ILi64EEEEEELi64ENS_10bfloat16_tEfNS_4arch4Sm90ELb0ELb0ELb1ELb1ELb1ELb1ELb0ELb1ELb1ELb1ELb0ELb0EEENS1_21CollectiveEpilogueFwdINS6_IJSA_SC_SB_EEES9_SE_SG_Li384ELb1ELb1ELb0ELb0EEENS1_36VarlenDynamicPersistentTileSchedulerILi192ELi128ELi384ELi128ELb0ELb1ELb1ELb0ELb1ELb1EEEEEEEEEvNT_6ParamsE)
        /*0098*/ 	.word	0x00000080


	//----- nvinfo : EIATTR_FRAME_SIZE
	.align		4
.L_65:
        /*009c*/ 	.byte	0x04, 0x11
        /*009e*/ 	.short	(.L_67 - .L_66)
	.align		4
.L_66:
        /*00a0*/ 	.word	index@(_ZN7cutlass13device_kernelIN5flash11enable_sm90INS1_16FlashAttnFwdSm90INS1_25CollectiveMainloopFwdSm90ILi2EN4cute5tupleIJNS5_1CILi1EEES8_S8_EEENS6_IJNS7_ILi192EEENS7_ILi128EEENS7_ILi64EEEEEELi64ENS_10bfloat16_tEfNS_4arch4Sm90ELb0ELb0ELb1ELb1ELb1ELb1ELb0ELb1ELb1ELb1ELb0ELb0EEENS1_21CollectiveEpilogueFwdINS6_IJSA_SC_SB_EEES9_SE_SG_Li384ELb1ELb1ELb0ELb0EEENS1_36VarlenDynamicPersistentTileSchedulerILi192ELi128ELi384ELi128ELb0ELb1ELb1ELb0ELb1ELb1EEEEEEEEEvNT_6ParamsE)
        /*00a4*/ 	.word	0x00000068


	//----- nvinfo : EIATTR_REGCOUNT
	.align		4
.L_67:
        /*00a8*/ 	.byte	0x04, 0x2f
        /*00aa*/ 	.short	(.L_69 - .L_68)
	.align		4
.L_68:
        /*00ac*/ 	.word	index@(_ZN7cutlass13device_kernelIN5flash11enable_sm90INS1_16FlashAttnFwdSm90INS1_25CollectiveMainloopFwdSm90ILi2EN4cute5tupleIJNS5_1CILi1EEES8_S8_EEENS6_IJNS7_ILi192EEENS7_ILi128EEENS7_ILi64EEEEEELi64ENS_10bfloat16_tEfNS_4arch4Sm90ELb0ELb0ELb1ELb1ELb1ELb0ELb0ELb1ELb1ELb1ELb0ELb0EEENS1_21CollectiveEpilogueFwdINS6_IJSA_SC_SB_EEES9_SE_SG_Li384ELb1ELb1ELb0ELb0EEENS1_36VarlenDynamicPersistentTileSchedulerILi192ELi128ELi384ELi128ELb0ELb1ELb1ELb0ELb1ELb1EEEEEEEEEvNT_6ParamsE)
        /*00b0*/ 	.word	0x00000080


	//----- nvinfo : EIATTR_FRAME_SIZE
	.align		4
.L_69:
        /*00b4*/ 	.byte	0x04, 0x11
        /*00b6*/ 	.short	(.L_71 - .L_70)
	.align		4
.L_70:
        /*00b8*/ 	.word	index@(_ZN7cutlass13device_kernelIN5flash11enable_sm90INS1_16FlashAttnFwdSm90INS1_25CollectiveMainloopFwdSm90ILi2EN4cute5tupleIJNS5_1CILi1EEES8_S8_EEENS6_IJNS7_ILi192EEENS7_ILi128EEENS7_ILi64EEEEEELi64ENS_10bfloat16_tEfNS_4arch4Sm90ELb0ELb0ELb1ELb1ELb1ELb0ELb0ELb1ELb1ELb1ELb0ELb0EEENS1_21CollectiveEpilogueFwdINS6_IJSA_SC_SB_EEES9_SE_SG_Li384ELb1ELb1ELb0ELb0EEENS1_36VarlenDynamicPersistentTileSchedulerILi192ELi128ELi384ELi128ELb0ELb1ELb1ELb0ELb1ELb1EEEEEEEEEvNT_6ParamsE)
        /*00bc*/ 	.word	0x00000040


	//----- nvinfo : EIATTR_REGCOUNT
	.align		4
.L_71:
        /*00c0*/ 	.byte	0x04, 0x2f
        /*00c2*/ 	.short	(.L_73 - .L_72)
	.align		4
.L_72:
        /*00c4*/ 	.word	index@(_ZN7cutlass13device_kernelIN5flash11enable_sm90INS1_16FlashAttnFwdSm90INS1_25CollectiveMainloopFwdSm90ILi2EN4cute5tupleIJNS5_1CILi1EEES8_S8_EEENS6_IJNS7_ILi192EEENS7_ILi128EEENS7_ILi64EEEEEELi64ENS_10bfloat16_tEfNS_4arch4Sm90ELb0ELb0ELb1ELb0ELb1ELb0ELb0ELb1ELb1ELb1ELb0ELb0EEENS1_21CollectiveEpilogueFwdINS6_IJSA_SC_SB_EEES9_SE_SG_Li384ELb0ELb1ELb0ELb0EEENS1_29StaticPersistentTileSchedulerILb0EEEEEEEEEvNT_6ParamsE)
        /*00c8*/ 	.word	0x00000080


	//----- nvinfo : EIATTR_FRAME_SIZE
	.align		4
.L_73:
        /*00cc*/ 	.byte	0x04, 0x11
        /*00ce*/ 	.short	(.L_75 - .L_74)
	.align		4
.L_74:
        /*00d0*/ 	.word	index@(_ZN7cutlass13device_kernelIN5flash11enable_sm90INS1_16FlashAttnFwdSm90INS1_25CollectiveMainloopFwdSm90ILi2EN4cute5tupleIJNS5_1CILi1EEES8_S8_EEENS6_IJNS7_ILi192EEENS7_ILi128EEENS7_ILi64EEEEEELi64ENS_10bfloat16_tEfNS_4arch4Sm90ELb0ELb0ELb1ELb0ELb1ELb0ELb0ELb1ELb1ELb1ELb0ELb0EEENS1_21CollectiveEpilogueFwdINS6_IJSA_SC_SB_EEES9_SE_SG_Li384ELb0ELb1ELb0ELb0EEENS1_29StaticPersistentTileSchedulerILb0EEEEEEEEEvNT_6ParamsE)
        /*00d4*/ 	.word	0x00000010


	//----- nvinfo : EIATTR_REGCOUNT
	.align		4
.L_75:
        /*00d8*/ 	.byte	0x04, 0x2f
        /*00da*/ 	.short	(.L_77 - .L_76)
	.align		4
.L_76:
        /*00dc*/ 	.word	index@(_ZN7cutlass13device_kernelIN5flash11enable_sm90INS1_16FlashAttnFwdSm90INS1_25CollectiveMainloopFwdSm90ILi2EN4cute5tupleIJNS5_1CILi1EEES8_S8_EEENS6_IJNS7_ILi192EEENS7_ILi128EEENS7_ILi96EEEEEELi96ENS_10bfloat16_tEfNS_4arch4Sm90ELb1ELb0ELb1ELb1ELb1ELb1ELb0ELb0ELb1ELb1ELb0ELb0EEENS1_21CollectiveEpilogueFwdINS6_IJSA_SC_SB_EEES9_SE_SG_Li384ELb1ELb1ELb0ELb0EEENS1_36VarlenDynamicPersistentTileSchedulerILi192ELi128ELi384ELi128ELb0ELb1ELb1ELb1ELb1ELb1EEEEEEEEEvNT_6ParamsE)
        /*00e0*/ 	.word	0x00000080


	//----- nvinfo : EIATTR_FRAME_SIZE
	.align		4
.L_77:
        /*00e4*/ 	.byte	0x04, 0x11
        /*00e6*/ 	.short	(.L_79 - .L_78)
	.align		4
.L_78:
        /*00e8*/ 	.word	index@(_ZN7cutlass13device_kernelIN5flash11enable_sm90INS1_16FlashAttnFwdSm90INS1_25CollectiveMainloopFwdSm90ILi2EN4cute5tupleIJNS5_1CILi1EEES8_S8_EEENS6_IJNS7_ILi192EEENS7_ILi128EEENS7_ILi96EEEEEELi96ENS_10bfloat16_tEfNS_4arch4Sm90ELb1ELb0ELb1ELb1ELb1ELb1ELb0ELb0ELb1ELb1ELb0ELb0EEENS1_21CollectiveEpilogueFwdINS6_IJSA_SC_SB_EEES9_SE_SG_Li384ELb1ELb1ELb0ELb0EEENS1_36VarlenDynamicPersistentTileSchedulerILi192ELi128ELi384ELi128ELb0ELb1ELb1ELb1ELb1ELb1EEEEEEEEEvNT_6ParamsE)
        /*00ec*/ 	.word	0x000000b8


	//----- nvinfo : EIATTR_REGCOUNT
	.align		4
.L_79:
        /*00f0*/ 	.byte	0x04, 0x2f
        /*00f2*/ 	.short	(.L_81 - .L_80)
	.align		4
.L_80:
        /*00f4*/ 	.word	index@(_ZN7cutlass13device_kernelIN5flash11enable_sm90INS1_16FlashAttnFwdSm90INS1_25CollectiveMainloopFwdSm90ILi2EN4cute5tupleIJNS5_1CILi1EEES8_S8_EEENS6_IJNS7_ILi192EEENS7_ILi128EEENS7_ILi96EEEEEELi96ENS_10bfloat16_tEfNS_4arch4Sm90ELb1ELb0ELb1ELb1ELb1ELb0ELb0ELb0ELb1ELb1ELb0ELb0EEENS1_21CollectiveEpilogueFwdINS6_IJSA_SC_SB_EEES9_SE_SG_Li384ELb1ELb1ELb0ELb0EEENS1_36VarlenDynamicPersistentTileSchedulerILi192ELi128ELi384ELi128ELb0ELb1ELb1ELb1ELb1ELb1EEEEEEEEEvNT_6ParamsE)
        /*00f8*/ 	.word	0x00000080


	//----- nvinfo : EIATTR_FRAME_SIZE
	.align		4
.L_81:
        /*00fc*/ 	.byte	0x04, 0x11
        /*00fe*/ 	.short	(.L_83 - .L_82)
	.align		4
.L_82:
        /*0100*/ 	.word	index@(_ZN7cutlass13device_kernelIN5flash11enable_sm90INS1_16FlashAttnFwdSm90INS1_25CollectiveMainloopFwdSm90ILi2EN4cute5tupleIJNS5_1CILi1EEES8_S8_EEENS6_IJNS7_ILi192EEENS7_ILi128EEENS7_ILi96EEEEEELi96ENS_10bfloat16_tEfNS_4arch4Sm90ELb1ELb0ELb1ELb1ELb1ELb0ELb0ELb0ELb1ELb1ELb0ELb0EEENS1_21CollectiveEpilogueFwdINS6_IJSA_SC_SB_EEES9_SE_SG_Li384ELb1ELb1ELb0ELb0EEENS1_36VarlenDynamicPersistentTileSchedulerILi192ELi128ELi384ELi128ELb0ELb1ELb1ELb1ELb1ELb1EEEEEEEEEvNT_6ParamsE)
        /*0104*/ 	.word	0x00000040


	//----- nvinfo : EIATTR_REGCOUNT
	.align		4
.L_83:
        /*0108*/ 	.byte	0x04, 0x2f
        /*010a*/ 	.short	(.L_85 - .L_84)
	.align		4
.L_84:
        /*010c*/ 	.word	index@(_ZN7cutlass13device_kernelIN5flash11enable_sm90INS1_16FlashAttnFwdSm90INS1_25CollectiveMainloopFwdSm90ILi2EN4cute5tupleIJNS5_1CILi1EEES8_S8_EEENS6_IJNS7_ILi192EEENS7_ILi128EEENS7_ILi96EEEEEELi96ENS_10bfloat16_tEfNS_4arch4Sm90ELb1ELb0ELb1ELb0ELb1ELb0ELb0ELb0ELb1ELb1ELb0ELb0EEENS1_21CollectiveEpilogueFwdINS6_IJSA_SC_SB_EEES9_SE_SG_Li384ELb0ELb1ELb0ELb0EEENS1_30DynamicPersistentTileSchedulerILi384ELi128ELb0ELb1ELb1EEEEEEEEEvNT_6ParamsE)
        /*0110*/ 	.word	0x00000080


	//----- nvinfo : EIATTR_FRAME_SIZE
	.align		4
.L_85:
        /*0114*/ 	.byte	0x04, 0x11
        /*0116*/ 	.short	(.L_87 - .L_86)
	.align		4
.L_86:
        /*0118*/ 	.word	index@(_ZN7cutlass13device_kernelIN5flash11enable_sm90INS1_16FlashAttnFwdSm90INS1_25CollectiveMainloopFwdSm90ILi2EN4cute5tupleIJNS5_1CILi1EEES8_S8_EEENS6_IJNS7_ILi192EEENS7_ILi128EEENS7_ILi96EEEEEELi96ENS_10bfloat16_tEfNS_4arch4Sm90ELb1ELb0ELb1ELb0ELb1ELb0ELb0ELb0ELb1ELb1ELb0ELb0EEENS1_21CollectiveEpilogueFwdINS6_IJSA_SC_SB_EEES9_SE_SG_Li384ELb0ELb1ELb0ELb0EEENS1_30DynamicPersistentTileSchedulerILi384ELi128ELb0ELb1ELb1EEEEEEEEEvNT_6ParamsE)
        /*011c*/ 	.word	0x00000018


	//----- nvinfo : EIATTR_REGCOUNT
	.align		4
.L_87:
        /*0120*/ 	.byte	0x04, 0x2f
        /*0122*/ 	.short	(.L_89 - .L_88)
	.align		4
.L_88:
        /*0124*/ 	.word	index@(_ZN7cutlass13device_kernelIN5flash11enable_sm90INS1_16FlashAttnFwdSm90INS1_25CollectiveMainloopFwdSm90ILi2EN4cute5tupleIJNS5_1CILi1EEES8_S8_EEENS6_IJNS7_ILi192EEENS7_ILi128EEENS7_ILi96EEEEEELi96ENS_10bfloat16_tEfNS_4arch4Sm90ELb0ELb1ELb1ELb1ELb1ELb1ELb0ELb0ELb1ELb1ELb0ELb0EEENS1_21CollectiveEpilogueFwdINS6_IJSA_SC_SB_EEES9_SE_SG_Li384ELb1ELb1ELb0ELb0EEENS1_36VarlenDynamicPersistentTileSchedulerILi192ELi128ELi384ELi128ELb0ELb1ELb1ELb1ELb0ELb1EEEEEEEEEvNT_6ParamsE)
        /*0128*/ 	.word	0x00000080


	//----- nvinfo : EIATTR_FRAME_SIZE
	.align		4
.L_89:
        /*012c*/ 	.byte	0x04, 0x11
        /*012e*/ 	.short	(.L_91 - .L_90)
	.align		4
.L_90:
        /*0130*/ 	.word	index@(_ZN7cutlass13device_kernelIN5flash11enable_sm90INS1_16FlashAttnFwdSm90INS1_25CollectiveMainloopFwdSm90ILi2EN4cute5tupleIJNS5_1CILi1EEES8_S8_EEENS6_IJNS7_ILi192EEENS7_ILi128EEENS7_ILi96EEEEEELi96ENS_10bfloat16_tEfNS_4arch4Sm90ELb0ELb1ELb1ELb1ELb1ELb1ELb0ELb0ELb1ELb1ELb0ELb0EEENS1_21CollectiveEpilogueFwdINS6_IJSA_SC_SB_EEES9_SE_SG_Li384ELb1ELb1ELb0ELb0EEENS1_36VarlenDynamicPersistentTileSchedulerILi192ELi128ELi384ELi128ELb0ELb1ELb1ELb1ELb0ELb1EEEEEEEEEvNT_6ParamsE)
        /*0134*/ 	.word	0x000000b0


	//----- nvinfo : EIATTR_REGCOUNT
	.align		4
.L_91:
        /*0138*/ 	.byte	0x04, 0x2f
        /*013a*/ 	.short	(.L_93 - .L_92)
	.align		4
.L_92:
        /*013c*/ 	.word	index@(_ZN7cutlass13device_kernelIN5flash11enable_sm90INS1_16FlashAttnFwdSm90INS1_25CollectiveMainloopFwdSm90ILi2EN4cute5tupleIJNS5_1CILi1EEES8_S8_EEENS6_IJNS7_ILi192EEENS7_ILi128EEENS7_ILi96EEEEEELi96ENS_10bfloat16_tEfNS_4arch4Sm90ELb0ELb1ELb1ELb1ELb1ELb0ELb0ELb0ELb1ELb1ELb0ELb0EEENS1_21CollectiveEpilogueFwdINS6_IJSA_SC_SB_EEES9_SE_SG_Li384ELb1ELb1ELb0ELb0EEENS1_36VarlenDynamicPersistentTileSchedulerILi192ELi128ELi384ELi128ELb0ELb1ELb1ELb1ELb0ELb1EEEEEEEEEvNT_6ParamsE)
        /*0140*/ 	.word	0x00000080


	//----- nvinfo : EIATTR_FRAME_SIZE
	.align		4
.L_93:
        /*0144*/ 	.byte	0x04, 0x11
        /*0146*/ 	.short	(.L_95 - .L_94)
	.align		4
.L_94:
        /*0148*/ 	.word	index@(_ZN7cutlass13device_kernelIN5flash11enable_sm90INS1_16FlashAttnFwdSm90INS1_25CollectiveMainloopFwdSm90ILi2EN4cute5tupleIJNS5_1CILi1EEES8_S8_EEENS6_IJNS7_ILi192EEENS7_ILi128EEENS7_ILi96EEEEEELi96ENS_10bfloat16_tEfNS_4arch4Sm90ELb0ELb1ELb1ELb1ELb1ELb0ELb0ELb0ELb1ELb1ELb0ELb0EEENS1_21CollectiveEpilogueFwdINS6_IJSA_SC_SB_EEES9_SE_SG_Li384ELb1ELb1ELb0ELb0EEENS1_36VarlenDynamicPersistentTileSchedulerILi192ELi128ELi384ELi128ELb0ELb1ELb1ELb1ELb0ELb1EEEEEEEEEvNT_6ParamsE)
        /*014c*/ 	.word	0x00000030


	//----- nvinfo : EIATTR_REGCOUNT
	.align		4
.L_95:
        /*0150*/ 	.byte	0x04, 0x2f
        /*0152*/ 	.short	(.L_97 - .L_96)
	.align		4
.L_96:
        /*0154*/ 	.word	index@(_ZN7cutlass13device_kernelIN5flash11enable_sm90INS1_16FlashAttnFwdSm90INS1_25CollectiveMainloopFwdSm90ILi2EN4cute5tupleIJNS5_1CILi1EEES8_S8_EEENS6_IJNS7_ILi192EEENS7_ILi128EEENS7_ILi96EEEEEELi96ENS_10bfloat16_tEfNS_4arch4Sm90ELb0ELb1ELb1ELb0ELb1ELb0ELb0ELb0ELb1ELb1ELb0ELb0EEENS1_21CollectiveEpilogueFwdINS6_IJSA_SC_SB_EEES9_SE_SG_Li384ELb0ELb1ELb0ELb0EEENS1_30DynamicPersistentTileSchedulerILi384ELi128ELb0ELb1ELb1EEEEEEEEEvNT_6ParamsE)
        /*0158*/ 	.word	0x00000080


	//----- nvinfo : EIATTR_FRAME_SIZE
	.align		4
.L_97:
        /*015c*/ 	.byte	0x04, 0x11
        /*015e*/ 	.short	(.L_99 - .L_98)
	.align		4
.L_98:
        /*0160*/ 	.word	index@(_ZN7cutlass13device_kernelIN5flash11enable_sm90INS1_16FlashAttnFwdSm90INS1_25CollectiveMainloopFwdSm90ILi2EN4cute5tupleIJNS5_1CILi1EEES8_S8_EEENS6_IJNS7_ILi192EEENS7_ILi128EEENS7_ILi96EEEEEELi96ENS_10bfloat16_tEfNS_4arch4Sm90ELb0ELb1ELb1ELb0ELb1ELb0ELb0ELb0ELb1ELb1ELb0ELb0EEENS1_21CollectiveEpilogueFwdINS6_IJSA_SC_SB_EEES9_SE_SG_Li384ELb0ELb1ELb0ELb0EEENS1_30DynamicPersistentTileSchedulerILi384ELi128ELb0ELb1ELb1EEEEEEEEEvNT_6ParamsE)
        /*0164*/ 	.word	0x00000018


	//----- nvinfo : EIATTR_REGCOUNT
	.align		4
.L_99:
        /*0168*/ 	.byte	0x04, 0x2f
        /*016a*/ 	.short	(.L_101 - .L_100)
	.align		4
.L_100:
        /*016c*/ 	.word	index@(_ZN7cutlass13device_kernelIN5flash11enable_sm90INS1_16FlashAttnFwdSm90INS1_25CollectiveMainloopFwdSm90ILi2EN4cute5tupleIJNS5_1CILi1EEES8_S8_EEENS6_IJNS7_ILi192EEENS7_ILi128EEENS7_ILi96EEEEEELi96ENS_10bfloat16_tEfNS_4arch4Sm90ELb0ELb0ELb1ELb1ELb1ELb1ELb0ELb0ELb1ELb1ELb0ELb0EEENS1_21CollectiveEpilogueFwdINS6_IJSA_SC_SB_EEES9_SE_SG_Li384ELb1ELb1ELb0ELb0EEENS1_36VarlenDynamicPersistentTileSchedulerILi192ELi128ELi384ELi128ELb0ELb1ELb1ELb0ELb1ELb1EEEEEEEEEvNT_6ParamsE)
        /*0170*/ 	.word	0x00000080


	//----- nvinfo : EIATTR_FRAME_SIZE
	.align		4
.L_101:
        /*0174*/ 	.byte	0x04, 0x11
        /*0176*/ 	.short	(.L_103 - .L_102)
	.align		4
.L_102:
        /*0178*/ 	.word	index@(_ZN7cutlass13device_kernelIN5flash11enable_sm90INS1_16FlashAttnFwdSm90INS1_25CollectiveMainloopFwdSm90ILi2EN4cute5tupleIJNS5_1CILi1EEES8_S8_EEENS6_IJNS7_ILi192EEENS7_ILi128EEENS7_ILi96EEEEEELi96ENS_10bfloat16_tEfNS_4arch4Sm90ELb0ELb0ELb1ELb1ELb1ELb1ELb0ELb0ELb1ELb1ELb0ELb0EEENS1_21CollectiveEpilogueFwdINS6_IJSA_SC_SB_EEES9_SE_SG_Li384ELb1ELb1ELb0ELb0EEENS1_36VarlenDynamicPersistentTileSchedulerILi192ELi128ELi384ELi128ELb0ELb1ELb1ELb0ELb1ELb1EEEEEEEEEvNT_6ParamsE)
        /*017c*/ 	.word	0x000000c8


	//----- nvinfo : EIATTR_REGCOUNT
	.align		4
.L_103:
        /*0180*/ 	.byte	0x04, 0x2f
        /*0182*/ 	.short	(.L_105 - .L_104)
	.align		4
.L_104:
        /*0184*/ 	.word	index@(_ZN7cutlass13device_kernelIN5flash11enable_sm90INS1_16FlashAttnFwdSm90INS1_25CollectiveMainloopFwdSm90ILi2EN4cute5tupleIJNS5_1CILi1EEES8_S8_EEENS6_IJNS7_ILi192EEENS7_ILi128EEENS7_ILi96EEEEEELi96ENS_10bfloat16_tEfNS_4arch4Sm90ELb0ELb0ELb1ELb1ELb1ELb0ELb0ELb0ELb1ELb1ELb0ELb0EEENS1_21CollectiveEpilogueFwdINS6_IJSA_SC_SB_EEES9_SE_SG_Li384ELb1ELb1ELb0ELb0EEENS1_36VarlenDynamicPersistentTileSchedulerILi192ELi128ELi384ELi128ELb0ELb1ELb1ELb0ELb1ELb1EEEEEEEEEvNT_6ParamsE)
        /*0188*/ 	.word	0x00000080


	//----- nvinfo : EIATTR_FRAME_SIZE
	.align		4
.L_105:
        /*018c*/ 	.byte	0x04, 0x11
        /*018e*/ 	.short	(.L_107 - .L_106)
	.align		4
.L_106:
        /*0190*/ 	.word	index@(_ZN7cutlass13device_kernelIN5flash11enable_sm90INS1_16FlashAttnFwdSm90INS1_25CollectiveMainloopFwdSm90ILi2EN4cute5tupleIJNS5_1CILi1EEES8_S8_EEENS6_IJNS7_ILi192EEENS7_ILi128EEENS7_ILi96EEEEEELi96ENS_10bfloat16_tEfNS_4arch4Sm90ELb0ELb0ELb1ELb1ELb1ELb0ELb0ELb0ELb1ELb1ELb0ELb0EEENS1_21CollectiveEpilogueFwdINS6_IJSA_SC_SB_EEES9_SE_SG_Li384ELb1ELb1ELb0ELb0EEENS1_36VarlenDynamicPersistentTileSchedulerILi192ELi128ELi384ELi128ELb0ELb1ELb1ELb0ELb1ELb1EEEEEEEEEvNT_6ParamsE)
        /*0194*/ 	.word	0x00000040


	//----- nvinfo : EIATTR_REGCOUNT
	.align		4
.L_107:
        /*0198*/ 	.byte	0x04, 0x2f
        /*019a*/ 	.short	(.L_109 - .L_108)
	.align		4
.L_108:
        /*019c*/ 	.word	index@(_ZN7cutlass13device_kernelIN5flash11enable_sm90INS1_16FlashAttnFwdSm90INS1_25CollectiveMainloopFwdSm90ILi2EN4cute5tupleIJNS5_1CILi1EEES8_S8_EEENS6_IJNS7_ILi192EEENS7_ILi128EEENS7_ILi96EEEEEELi96ENS_10bfloat16_tEfNS_4arch4Sm90ELb0ELb0ELb1ELb0ELb1ELb0ELb0ELb0ELb1ELb1ELb0ELb0EEENS1_21CollectiveEpilogueFwdINS6_IJSA_SC_SB_EEES9_SE_SG_Li384ELb0ELb1ELb0ELb0EEENS1_29StaticPersistentTileSchedulerILb0EEEEEEEEEvNT_6ParamsE)
        /*01a0*/ 	.word	0x00000080


	//----- nvinfo : EIATTR_FRAME_SIZE
	.align		4
.L_109:
        /*01a4*/ 	.byte	0x04, 0x11
        /*01a6*/ 	.short	(.L_111 - .L_110)
	.align		4
.L_110:
        /*01a8*/ 	.word	index@(_ZN7cutlass13device_kernelIN5flash11enable_sm90INS1_16FlashAttnFwdSm90INS1_25CollectiveMainloopFwdSm90ILi2EN4cute5tupleIJNS5_1CILi1EEES8_S8_EEENS6_IJNS7_ILi192EEENS7_ILi128EEENS7_ILi96EEEEEELi96ENS_10bfloat16_tEfNS_4arch4Sm90ELb0ELb0ELb1ELb0ELb1ELb0ELb0ELb0ELb1ELb1ELb0ELb0EEENS1_21CollectiveEpilogueFwdINS6_IJSA_SC_SB_EEES9_SE_SG_Li384ELb0ELb1ELb0ELb0EEENS1_29StaticPersistentTileSchedulerILb0EEEEEEEEEvNT_6ParamsE)
        /*01ac*/ 	.word	0x00000018


	//----- nvinfo : EIATTR_REGCOUNT
	.align		4
.L_111:
        /*01b0*/ 	.byte	0x04, 0x2f
        /*01b2*/ 	.short	(.L_113 - .L_112)
	.align		4
.L_112:
        /*01b4*/ 	.word	index@(_ZN7cutlass13device_kernelIN5flash11enable_sm90INS1_16FlashAttnFwdSm90INS1_25CollectiveMainloopFwdSm90ILi2EN4cute5tupleIJNS5_1CILi1EEES8_S8_EEENS6_IJNS7_ILi128EEESA_SA_EEELi128ENS_10bfloat16_tEfNS_4arch4Sm90ELb1ELb0ELb1ELb1ELb1ELb1ELb0ELb1ELb1ELb1ELb0ELb0EEENS1_21CollectiveEpilogueFwdISB_S9_SC_SE_Li256ELb1ELb1ELb0ELb0EEENS1_36VarlenDynamicPersistentTileSchedulerILi128ELi128ELi256ELi128ELb0ELb1ELb1ELb1ELb1ELb1EEEEEEEEEvNT_6ParamsE)
        /*01b8*/ 	.word	0x000000a8


	//----- nvinfo : EIATTR_FRAME_SIZE
	.align		4
.L_113:
        /*01bc*/ 	.byte	0x04, 0x11
        /*01be*/ 	.short	(.L_115 - .L_114)
	.align		4
.L_114:
        /*01c0*/ 	.word	index@(_ZN7cutlass13device_kernelIN5flash11enable_sm90INS1_16FlashAttnFwdSm90INS1_25CollectiveMainloopFwdSm90ILi2EN4cute5tupleIJNS5_1CILi1EEES8_S8_EEENS6_IJNS7_ILi128EEESA_SA_EEELi128ENS_10bfloat16_tEfNS_4arch4Sm90ELb1ELb0ELb1ELb1ELb1ELb1ELb0ELb1ELb1ELb1ELb0ELb0EEENS1_21CollectiveEpilogueFwdISB_S9_SC_SE_Li256ELb1ELb1ELb0ELb0EEENS1_36VarlenDynamicPersistentTileSchedulerILi128ELi128ELi256ELi128ELb0ELb1ELb1ELb1ELb1ELb1EEEEEEEEEvNT_6ParamsE)
        /*01c4*/ 	.word	0x00000028


	//----- nvinfo : EIATTR_REGCOUNT
	.align		4
.L_115:
        /*01c8*/ 	.byte	0x04, 0x2f
        /*01ca*/ 	.short	(.L_117 - .L_116)
	.align		4
.L_116:
        /*01cc*/ 	.word	index@(_ZN7cutlass13device_kernelIN5flash11enable_sm90INS1_16FlashAttnFwdSm90INS1_25CollectiveMainloopFwdSm90ILi2EN4cute5tupleIJNS5_1CILi1EEES8_S8_EEENS6_IJNS7_ILi128EEESA_SA_EEELi128ENS_10bfloat16_tEfNS_4arch4Sm90ELb1ELb0ELb1ELb1ELb1ELb0ELb0ELb1ELb1ELb1ELb0ELb0EEENS1_21CollectiveEpilogueFwdISB_S9_SC_SE_Li256ELb1ELb1ELb0ELb0EEENS1_36VarlenDynamicPersistentTileSchedulerILi128ELi128ELi256ELi128ELb0ELb1ELb1ELb1ELb1ELb1EEEEEEEEEvNT_6ParamsE)
        /*01d0*/ 	.word	0x000000a8


	//----- nvinfo : EIATTR_FRAME_SIZE
	.align		4
.L_117:
        /*01d4*/ 	.byte	0x04, 0x11
        /*01d6*/ 	.short	(.L_119 - .L_118)
	.align		4
.L_118:
        /*01d8*/ 	.word	index@(_ZN7cutlass13device_kernelIN5flash11enable_sm90INS1_16FlashAttnFwdSm90INS1_25CollectiveMainloopFwdSm90ILi2EN4cute5tupleIJNS5_1CILi1EEES8_S8_EEENS6_IJNS7_ILi128EEESA_SA_EEELi128ENS_10bfloat16_tEfNS_4arch4Sm90ELb1ELb0ELb1ELb1ELb1ELb0ELb0ELb1ELb1ELb1ELb0ELb0EEENS1_21CollectiveEpilogueFwdISB_S9_SC_SE_Li256ELb1ELb1ELb0ELb0EEENS1_36VarlenDynamicPersistentTileSchedulerILi128ELi128ELi256ELi128ELb0ELb1ELb1ELb1ELb1ELb1EEEEEEEEEvNT_6ParamsE)
        /*01dc*/ 	.word	0x00000020


	//----- nvinfo : EIATTR_REGCOUNT
	.align		4
.L_119:
        /*01e0*/ 	.byte	0x04, 0x2f
        /*01e2*/ 	.short	(.L_121 - .L_120)
	.align		4
.L_120:
        /*01e4*/ 	.word	index@(_ZN7cutlass13device_kernelIN5flash11enable_sm90INS1_16FlashAttnFwdSm90INS1_25CollectiveMainloopFwdSm90ILi2EN4cute5tupleIJNS5_1CILi1EEES8_S8_EEENS6_IJNS7_ILi128EEESA_SA_EEELi128ENS_10bfloat16_tEfNS_4arch4Sm90ELb1ELb0ELb1ELb0ELb1ELb0ELb0ELb1ELb1ELb1ELb0ELb0EEENS1_21CollectiveEpilogueFwdISB_S9_SC_SE_Li256ELb0ELb1ELb0ELb0EEENS1_30DynamicPersistentTileSchedulerILi256ELi128ELb0ELb1ELb1EEEEEEEEEvNT_6ParamsE)
        /*01e8*/ 	.word	0x000000a8


	//----- nvinfo : EIATTR_FRAME_SIZE
	.align		4
.L_121:
        /*01ec*/ 	.byte	0x04, 0x11
        /*01ee*/ 	.short	(.L_123 - .L_122)
	.align		4
.L_122:
        /*01f0*/ 	.word	index@(_ZN7cutlass13device_kernelIN5flash11enable_sm90INS1_16FlashAttnFwdSm90INS1_25CollectiveMainloopFwdSm90ILi2EN4cute5tupleIJNS5_1CILi1EEES8_S8_EEENS6_IJNS7_ILi128EEESA_SA_EEELi128ENS_10bfloat16_tEfNS_4arch4Sm90ELb1ELb0ELb1ELb0ELb1ELb0ELb0ELb1ELb1ELb1ELb0ELb0EEENS1_21CollectiveEpilogueFwdISB_S9_SC_SE_Li256ELb0ELb1ELb0ELb0EEENS1_30DynamicPersistentTileSchedulerILi256ELi128ELb0ELb1ELb1EEEEEEEEEvNT_6ParamsE)
        /*01f4*/ 	.word	0x00000000


	//----- nvinfo : EIATTR_REGCOUNT
	.align		4
.L_123:
        /*01f8*/ 	.byte	0x04, 0x2f
        /*01fa*/ 	.short	(.L_125 - .L_124)
	.align		4
.L_124:
        /*01fc*/ 	.word	index@(_ZN7cutlass13device_kernelIN5flash11enable_sm90INS1_16FlashAttnFwdSm90INS1_25CollectiveMainloopFwdSm90ILi2EN4cute5tupleIJNS5_1CILi1EEES8_S8_EEENS6_IJNS7_ILi128EEESA_SA_EEELi128ENS_10bfloat16_tEfNS_4arch4Sm90ELb0ELb1ELb1ELb1ELb1ELb1ELb0ELb1ELb1ELb1ELb0ELb0EEENS1_21CollectiveEpilogueFwdISB_S9_SC_SE_Li256ELb1ELb1ELb0ELb0EEENS1_36VarlenDynamicPersistentTileSchedulerILi128ELi128ELi256ELi128ELb0ELb1ELb1ELb1ELb0ELb1EEEEEEEEEvNT_6ParamsE)
        /*0200*/ 	.word	0x000000a8


	//----- nvinfo : EIATTR_FRAME_SIZE
	.align		4
.L_125:
        /*0204*/ 	.byte	0x04, 0x11
        /*0206*/ 	.short	(.L_127 - .L_126)
	.align		4
.L_126:
        /*0208*/ 	.word	index@(_ZN7cutlass13device_kernelIN5flash11enable_sm90INS1_16FlashAttnFwdSm90INS1_25CollectiveMainloopFwdSm90ILi2EN4cute5tupleIJNS5_1CILi1EEES8_S8_EEENS6_IJNS7_ILi128EEESA_SA_EEELi128ENS_10bfloat16_tEfNS_4arch4Sm90ELb0ELb1ELb1ELb1ELb1ELb1ELb0ELb1ELb1ELb1ELb0ELb0EEENS1_21CollectiveEpilogueFwdISB_S9_SC_SE_Li256ELb1ELb1ELb0ELb0EEENS1_36VarlenDynamicPersistentTileSchedulerILi128ELi128ELi256ELi128ELb0ELb1ELb1ELb1ELb0ELb1EEEEEEEEEvNT_6ParamsE)
        /*020c*/ 	.word	0x00000030


	//----- nvinfo : EIATTR_REGCOUNT
	.align		4
.L_127:
        /*0210*/ 	.byte	0x04, 0x2f
        /*0212*/ 	.short	(.L_129 - .L_128)
	.align		4
.L_128:
        /*0214*/ 	.word	index@(_ZN7cutlass13device_kernelIN5flash11enable_sm90INS1_16FlashAttnFwdSm90INS1_25CollectiveMainloopFwdSm90ILi2EN4cute5tupleIJNS5_1CILi1EEES8_S8_EEENS6_IJNS7_ILi128EEESA_SA_EEELi128ENS_10bfloat16_tEfNS_4arch4Sm90ELb0ELb1ELb1ELb1ELb1ELb0ELb0ELb1ELb1ELb1ELb0ELb0EEENS1_21CollectiveEpilogueFwdISB_S9_SC_SE_Li256ELb1ELb1ELb0ELb0EEENS1_36VarlenDynamicPersistentTileSchedulerILi128ELi128ELi256ELi128ELb0ELb1ELb1ELb1ELb0ELb1EEEEEEEEEvNT_6ParamsE)
        /*0218*/ 	.word	0x000000a8


	//----- nvinfo : EIATTR_FRAME_SIZE
	.align		4
.L_129:
        /*021c*/ 	.byte	0x04, 0x11
        /*021e*/ 	.short	(.L_131 - .L_130)
	.align		4
.L_130:
        /*0220*/ 	.word	index@(_ZN7cutlass13device_kernelIN5flash11enable_sm90INS1_16FlashAttnFwdSm90INS1_25CollectiveMainloopFwdSm90ILi2EN4cute5tupleIJNS5_1CILi1EEES8_S8_EEENS6_IJNS7_ILi128EEESA_SA_EEELi128ENS_10bfloat16_tEfNS_4arch4Sm90ELb0ELb1ELb1ELb1ELb1ELb0ELb0ELb1ELb1ELb1ELb0ELb0EEENS1_21CollectiveEpilogueFwdISB_S9_SC_SE_Li256ELb1ELb1ELb0ELb0EEENS1_36VarlenDynamicPersistentTileSchedulerILi128ELi128ELi256ELi128ELb0ELb1ELb1ELb1ELb0ELb1EEEEEEEEEvNT_6ParamsE)
        /*0224*/ 	.word	0x00000020


	//----- nvinfo : EIATTR_REGCOUNT
	.align		4
.L_131:
        /*0228*/ 	.byte	0x04, 0x2f
        /*022a*/ 	.short	(.L_133 - .L_132)
	.align		4
.L_132:
        /*022c*/ 	.word	index@(_ZN7cutlass13device_kernelIN5flash11enable_sm90INS1_16FlashAttnFwdSm90INS1_25CollectiveMainloopFwdSm90ILi2EN4cute5tupleIJNS5_1CILi1EEES8_S8_EEENS6_IJNS7_ILi128EEESA_SA_EEELi128ENS_10bfloat16_tEfNS_4arch4Sm90ELb0ELb1ELb1ELb0ELb1ELb0ELb0ELb1ELb1ELb1ELb0ELb0EEENS1_21CollectiveEpilogueFwdISB_S9_SC_SE_Li256ELb0ELb1ELb0ELb0EEENS1_30DynamicPersistentTileSchedulerILi256ELi128ELb0ELb1ELb1EEEEEEEEEvNT_6ParamsE)
        /*0230*/ 	.word	0x000000a8


	//----- nvinfo : EIATTR_FRAME_SIZE
	.align		4
.L_133:
        /*0234*/ 	.byte	0x04, 0x11
        /*0236*/ 	.short	(.L_135 - .L_134)
	.align		4
.L_134:
        /*0238*/ 	.word	index@(_ZN7cutlass13device_kernelIN5flash11enable_sm90INS1_16FlashAttnFwdSm90INS1_25CollectiveMainloopFwdSm90ILi2EN4cute5tupleIJNS5_1CILi1EEES8_S8_EEENS6_IJNS7_ILi128EEESA_SA_EEELi128ENS_10bfloat16_tEfNS_4arch4Sm90ELb0ELb1ELb1ELb0ELb1ELb0ELb0ELb1ELb1ELb1ELb0ELb0EEENS1_21CollectiveEpilogueFwdISB_S9_SC_SE_Li256ELb0ELb1ELb0ELb0EEENS1_30DynamicPersistentTileSchedulerILi256ELi128ELb0ELb1ELb1EEEEEEEEEvNT_6ParamsE)
        /*023c*/ 	.word	0x00000000


	//----- nvinfo : EIATTR_REGCOUNT
	.align		4
.L_135:
        /*0240*/ 	.byte	0x04, 0x2f
        /*0242*/ 	.short	(.L_137 - .L_136)
	.align		4
.L_136:
        /*0244*/ 	.word	index@(_ZN7cutlass13device_kernelIN5flash11enable_sm90INS1_16FlashAttnFwdSm90INS1_25CollectiveMainloopFwdSm90ILi2EN4cute5tupleIJNS5_1CILi1EEES8_S8_EEENS6_IJNS7_ILi128EEESA_SA_EEELi128ENS_10bfloat16_tEfNS_4arch4Sm90ELb0ELb0ELb1ELb1ELb1ELb1ELb0ELb1ELb1ELb1ELb0ELb0EEENS1_21CollectiveEpilogueFwdISB_S9_SC_SE_Li256ELb1ELb1ELb0ELb0EEENS1_36VarlenDynamicPersistentTileSchedulerILi128ELi128ELi256ELi128ELb0ELb1ELb1ELb0ELb1ELb1EEEEEEEEEvNT_6ParamsE)
        /*0248*/ 	.word	0x000000a8


	//----- nvinfo : EIATTR_FRAME_SIZE
	.align		4
.L_137:
        /*024c*/ 	.byte	0x04, 0x11
        /*024e*/ 	.short	(.L_139 - .L_138)
	.align		4
.L_138:
        /*0250*/ 	.word	index@(_ZN7cutlass13device_kernelIN5flash11enable_sm90INS1_16FlashAttnFwdSm90INS1_25CollectiveMainloopFwdSm90ILi2EN4cute5tupleIJNS5_1CILi1EEES8_S8_EEENS6_IJNS7_ILi128EEESA_SA_EEELi128ENS_10bfloat16_tEfNS_4arch4Sm90ELb0ELb0ELb1ELb1ELb1ELb1ELb0ELb1ELb1ELb1ELb0ELb0EEENS1_21CollectiveEpilogueFwdISB_S9_SC_SE_Li256ELb1ELb1ELb0ELb0EEENS1_36VarlenDynamicPersistentTileSchedulerILi128ELi128ELi256ELi128ELb0ELb1ELb1ELb0ELb1ELb1EEEEEEEEEvNT_6ParamsE)
        /*0254*/ 	.word	0x00000030


	//----- nvinfo : EIATTR_REGCOUNT
	.align		4
.L_139:
        /*0258*/ 	.byte	0x04, 0x2f
        /*025a*/ 	.short	(.L_141 - .L_140)
	.align		4
.L_140:
        /*025c*/ 	.word	index@(_ZN7cutlass13device_kernelIN5flash11enable_sm90INS1_16FlashAttnFwdSm90INS1_25CollectiveMainloopFwdSm90ILi2EN4cute5tupleIJNS5_1CILi1EEES8_S8_EEENS6_IJNS7_ILi128EEESA_SA_EEELi128ENS_10bfloat16_tEfNS_4arch4Sm90ELb0ELb0ELb1ELb1ELb1ELb0ELb0ELb1ELb1ELb1ELb0ELb0EEENS1_21CollectiveEpilogueFwdISB_S9_SC_SE_Li256ELb1ELb1ELb0ELb0EEENS1_36VarlenDynamicPersistentTileSchedulerILi128ELi128ELi256ELi128ELb0ELb1ELb1ELb0ELb1ELb1EEEEEEEEEvNT_6ParamsE)
        /*0260*/ 	.word	0x000000a8


	//----- nvinfo : EIATTR_FRAME_SIZE
	.align		4
.L_141:
        /*0264*/ 	.byte	0x04, 0x11
        /*0266*/ 	.short	(.L_143 - .L_142)
	.align		4
.L_142:
        /*0268*/ 	.word	index@(_ZN7cutlass13device_kernelIN5flash11enable_sm90INS1_16FlashAttnFwdSm90INS1_25CollectiveMainloopFwdSm90ILi2EN4cute5tupleIJNS5_1CILi1EEES8_S8_EEENS6_IJNS7_ILi128EEESA_SA_EEELi128ENS_10bfloat16_tEfNS_4arch4Sm90ELb0ELb0ELb1ELb1ELb1ELb0ELb0ELb1ELb1ELb1ELb0ELb0EEENS1_21CollectiveEpilogueFwdISB_S9_SC_SE_Li256ELb1ELb1ELb0ELb0EEENS1_36VarlenDynamicPersistentTileSchedulerILi128ELi128ELi256ELi128ELb0ELb1ELb1ELb0ELb1ELb1EEEEEEEEEvNT_6ParamsE)
        /*026c*/ 	.word	0x00000020


	//----- nvinfo : EIATTR_REGCOUNT
	.align		4
.L_143:
        /*0270*/ 	.byte	0x04, 0x2f
        /*0272*/ 	.short	(.L_145 - .L_144)
	.align		4
.L_144:
        /*0274*/ 	.word	index@(_ZN7cutlass13device_kernelIN5flash11enable_sm90INS1_16FlashAttnFwdSm90INS1_25CollectiveMainloopFwdSm90ILi2EN4cute5tupleIJNS5_1CILi1EEES8_S8_EEENS6_IJNS7_ILi128EEESA_SA_EEELi128ENS_10bfloat16_tEfNS_4arch4Sm90ELb0ELb0ELb1ELb0ELb1ELb0ELb0ELb1ELb1ELb1ELb0ELb0EEENS1_21CollectiveEpilogueFwdISB_S9_SC_SE_Li256ELb0ELb1ELb0ELb0EEENS1_29StaticPersistentTileSchedulerILb0EEEEEEEEEvNT_6ParamsE)
        /*0278*/ 	.word	0x000000a8


	//----- nvinfo : EIATTR_FRAME_SIZE
	.align		4
.L_145:
        /*027c*/ 	.byte	0x04, 0x11
        /*027e*/ 	.short	(.L_147 - .L_146)
	.align		4
.L_146:
        /*0280*/ 	.word	index@(_ZN7cutlass13device_kernelIN5flash11enable_sm90INS1_16FlashAttnFwdSm90INS1_25CollectiveMainloopFwdSm90ILi2EN4cute5tupleIJNS5_1CILi1EEES8_S8_EEENS6_IJNS7_ILi128EEESA_SA_EEELi128ENS_10bfloat16_tEfNS_4arch4Sm90ELb0ELb0ELb1ELb0ELb1ELb0ELb0ELb1ELb1ELb1ELb0ELb0EEENS1_21CollectiveEpilogueFwdISB_S9_SC_SE_Li256ELb0ELb1ELb0ELb0EEENS1_29StaticPersistentTileSchedulerILb0EEEEEEEEEvNT_6ParamsE)
        /*0284*/ 	.word	0x00000000


	//----- nvinfo : EIATTR_REGCOUNT
	.align		4
.L_147:
        /*0288*/ 	.byte	0x04, 0x2f
        /*028a*/ 	.short	(.L_149 - .L_148)
	.align		4
.L_148:
        /*028c*/ 	.word	index@(_ZN7cutlass13device_kernelIN5flash11enable_sm90INS1_16FlashAttnFwdSm90INS1_25CollectiveMainloopFwdSm90ILi2EN4cute5tupleIJNS5_1CILi1EEES8_S8_EEENS6_IJNS7_ILi128EEENS7_ILi96EEENS7_ILi192EEEEEELi192ENS_10bfloat16_tEfNS_4arch4Sm90ELb1ELb0ELb1ELb1ELb1ELb1ELb0ELb1ELb1ELb1ELb0ELb0EEENS1_21CollectiveEpilogueFwdINS6_IJSA_SC_SB_EEES9_SE_SG_Li256ELb1ELb1ELb0ELb0EEENS1_36VarlenDynamicPersistentTileSchedulerILi128ELi96ELi256ELi128ELb0ELb1ELb1ELb1ELb1ELb1EEEEEEEEEvNT_6ParamsE)
        /*0290*/ 	.word	0x000000a8


	//----- nvinfo : EIATTR_FRAME_SIZE
	.align		4
.L_149:
        /*0294*/ 	.byte	0x04, 0x11
        /*0296*/ 	.short	(.L_151 - .L_150)
	.align		4
.L_150:
        /*0298*/ 	.word	index@(_ZN7cutlass13device_kernelIN5flash11enable_sm90INS1_16FlashAttnFwdSm90INS1_25CollectiveMainloopFwdSm90ILi2EN4cute5tupleIJNS5_1CILi1EEES8_S8_EEENS6_IJNS7_ILi128EEENS7_ILi96EEENS7_ILi192EEEEEELi192ENS_10bfloat16_tEfNS_4arch4Sm90ELb1ELb0ELb1ELb1ELb1ELb1ELb0ELb1ELb1ELb1ELb0ELb0EEENS1_21CollectiveEpilogueFwdINS6_IJSA_SC_SB_EEES9_SE_SG_Li256ELb1ELb1ELb0ELb0EEENS1_36VarlenDynamicPersistentTileSchedulerILi128ELi96ELi256ELi128ELb0ELb1ELb1ELb1ELb1ELb1EEEEEEEEEvNT_6ParamsE)
        /*029c*/ 	.word	0x00000098


	//----- nvinfo : EIATTR_REGCOUNT
	.align		4
.L_151:
        /*02a0*/ 	.byte	0x04, 0x2f
        /*02a2*/ 	.short	(.L_153 - .L_152)
	.align		4
.L_152:
        /*02a4*/ 	.word	index@(_ZN7cutlass13device_kernelIN5flash11enable_sm90INS1_16FlashAttnFwdSm90INS1_25CollectiveMainloopFwdSm90ILi2EN4cute5tupleIJNS5_1CILi1EEES8_S8_EEENS6_IJNS7_ILi128EEENS7_ILi96EEENS7_ILi192EEEEEELi192ENS_10bfloat16_tEfNS_4arch4Sm90ELb1ELb0ELb1ELb1ELb1ELb0ELb0ELb1ELb1ELb1ELb0ELb0EEENS1_21CollectiveEpilogueFwdINS6_IJSA_SC_SB_EEES9_SE_SG_Li256ELb1ELb1ELb0ELb0EEENS1_36VarlenDynamicPersistentTileSchedulerILi128ELi96ELi256ELi128ELb0ELb1ELb1ELb1ELb1ELb1EEEEEEEEEvNT_6ParamsE)
        /*02a8*/ 	.word	0x000000a8


	//----- nvinfo : EIATTR_FRAME_SIZE
	.align		4
.L_153:
        /*02ac*/ 	.byte	0x04, 0x11
        /*02ae*/ 	.short	(.L_155 - .L_154)
	.align		4
.L_154:
        /*02b0*/ 	.word	index@(_ZN7cutlass13device_kernelIN5flash11enable_sm90INS1_16FlashAttnFwdSm90INS1_25CollectiveMainloopFwdSm90ILi2EN4cute5tupleIJNS5_1CILi1EEES8_S8_EEENS6_IJNS7_ILi128EEENS7_ILi96EEENS7_ILi192EEEEEELi192ENS_10bfloat16_tEfNS_4arch4Sm90ELb1ELb0ELb1ELb1ELb1ELb0ELb0ELb1ELb1ELb1ELb0ELb0EEENS1_21CollectiveEpilogueFwdINS6_IJSA_SC_SB_EEES9_SE_SG_Li256ELb1ELb1ELb0ELb0EEENS1_36VarlenDynamicPersistentTileSchedulerILi128ELi96ELi256ELi128ELb0ELb1ELb1ELb1ELb1ELb1EEEEEEEEEvNT_6ParamsE)
        /*02b4*/ 	.word	0x00000030


	//----- nvinfo : EIATTR_REGCOUNT
	.align		4
.L_155:
        /*02b8*/ 	.byte	0x04, 0x2f
        /*02ba*/ 	.short	(.L_157 - .L_156)
	.align		4
.L_156:
        /*02bc*/ 	.word	index@(_ZN7cutlass13device_kernelIN5flash11enable_sm90INS1_16FlashAttnFwdSm90INS1_25CollectiveMainloopFwdSm90ILi2EN4cute5tupleIJNS5_1CILi1EEES8_S8_EEENS6_IJNS7_ILi128EEENS7_ILi96EEENS7_ILi192EEEEEELi192ENS_10bfloat16_tEfNS_4arch4Sm90ELb1ELb0ELb1ELb0ELb1ELb0ELb0ELb1ELb1ELb1ELb0ELb0EEENS1_21CollectiveEpilogueFwdINS6_IJSA_SC_SB_EEES9_SE_SG_Li256ELb0ELb1ELb0ELb0EEENS1_30DynamicPersistentTileSchedulerILi256ELi128ELb0ELb1ELb1EEEEEEEEEvNT_6ParamsE)
        /*02c0*/ 	.word	0x000000a8


	//----- nvinfo : EIATTR_FRAME_SIZE
	.align		4
.L_157:
        /*02c4*/ 	.byte	0x04, 0x11
        /*02c6*/ 	.short	(.L_159 - .L_158)
	.align		4
.L_158:
        /*02c8*/ 	.word	index@(_ZN7cutlass13device_kernelIN5flash11enable_sm90INS1_16FlashAttnFwdSm90INS1_25CollectiveMainloopFwdSm90ILi2EN4cute5tupleIJNS5_1CILi1EEES8_S8_EEENS6_IJNS7_ILi128EEENS7_ILi96EEENS7_ILi192EEEEEELi192ENS_10bfloat16_tEfNS_4arch4Sm90ELb1ELb0ELb1ELb0ELb1ELb0ELb0ELb1ELb1ELb1ELb0ELb0EEENS1_21CollectiveEpilogueFwdINS6_IJSA_SC_SB_EEES9_SE_SG_Li256ELb0ELb1ELb0ELb0EEENS1_30DynamicPersistentTileSchedulerILi256ELi128ELb0ELb1ELb1EEEEEEEEEvNT_6ParamsE)
        /*02cc*/ 	.word	0x00000008


	//----- nvinfo : EIATTR_REGCOUNT
	.align		4
.L_159:
        /*02d0*/ 	.byte	0x04, 0x2f
        /*02d2*/ 	.short	(.L_161 - .L_160)
	.align		4
.L_160:
        /*02d4*/ 	.word	index@(_ZN7cutlass13device_kernelIN5flash11enable_sm90INS1_16FlashAttnFwdSm90INS1_25CollectiveMainloopFwdSm90ILi2EN4cute5tupleIJNS5_1CILi1EEES8_S8_EEENS6_IJNS7_ILi128EEENS7_ILi96EEENS7_ILi192EEEEEELi192ENS_10bfloat16_tEfNS_4arch4Sm90ELb0ELb1ELb1ELb1ELb1ELb1ELb0ELb1ELb1ELb1ELb0ELb0EEENS1_21CollectiveEpilogueFwdINS6_IJSA_SC_SB_EEES9_SE_SG_Li256ELb1ELb1ELb0ELb0EEENS1_36VarlenDynamicPersistentTileSchedulerILi128ELi96ELi256ELi128ELb0ELb1ELb1ELb1ELb0ELb1EEEEEEEEEvNT_6ParamsE)
        /*02d8*/ 	.word	0x000000a8


	//----- nvinfo : EIATTR_FRAME_SIZE
	.align		4
.L_161:
        /*02dc*/ 	.byte	0x04, 0x11
        /*02de*/ 	.short	(.L_163 - .L_162)
	.align		4
.L_162:
        /*02e0*/ 	.word	index@($_ZN7cutlass13device_kernelIN5flash11enable_sm90INS1_16FlashAttnFwdSm90INS1_25CollectiveMainloopFwdSm90ILi2EN4cute5tupleIJNS5_1CILi1EEES8_S8_EEENS6_IJNS7_ILi128EEENS7_ILi96EEENS7_ILi192EEEEEELi192ENS_10bfloat16_tEfNS_4arch4Sm90ELb0ELb1ELb1ELb1ELb1ELb1ELb0ELb1ELb1ELb1ELb0ELb0EEENS1_21CollectiveEpilogueFwdINS6_IJSA_SC_SB_EEES9_SE_SG_Li256ELb1ELb1ELb0ELb0EEENS1_36VarlenDynamicPersistentTileSchedulerILi128ELi96ELi256ELi128ELb0ELb1ELb1ELb1ELb0ELb1EEEEEEEEEvNT_6ParamsE$_ZZN5flash25CollectiveMainloopFwdSm90ILi2EN4cute5tupleIJNS1_1CILi1EEES4_S4_EEENS2_IJNS3_ILi128EEENS3_ILi96EEENS3_ILi192EEEEEELi192EN7cutlass10bfloat16_tEfNSA_4arch4Sm90ELb0ELb1ELb1ELb1ELb1ELb1ELb0ELb1ELb1ELb1ELb0ELb0EE12store_kv_newINS_16FlashAttnFwdSm90ISE_NS_21CollectiveEpilogueFwdINS2_IJS6_S8_S7_EEES5_SB_SD_Li256ELb1ELb1ELb0ELb0EEENS_36VarlenDynamicPersistentTileSchedulerILi128ELi96ELi256ELi128ELb0ELb1ELb1ELb1ELb0ELb1EEEE13SharedStorageEEEbRKNSE_6ParamsENSA_25PipelineTmaAsyncNoClusterILi2ENSA_16PipelineTmaAsyncILi2EEEEESU_RNSA_13PipelineStateILj2EEEiRT_RKNS_16SeqlenInfoQKNewKILb1ELb1EEENS2_IJiiiiEEEENKUliRKT_E_clISW_EEDaiS17_)
        /*02e4*/ 	.word	0x000002c0


	//----- nvinfo : EIATTR_FRAME_SIZE
	.align		4
.L_163:
        /*02e8*/ 	.byte	0x04, 0x11
        /*02ea*/ 	.short	(.L_165 - .L_164)
	.align		4
.L_164:
        /*02ec*/ 	.word	index@(_ZN7cutlass13device_kernelIN5flash11enable_sm90INS1_16FlashAttnFwdSm90INS1_25CollectiveMainloopFwdSm90ILi2EN4cute5tupleIJNS5_1CILi1EEES8_S8_EEENS6_IJNS7_ILi128EEENS7_ILi96EEENS7_ILi192EEEEEELi192ENS_10bfloat16_tEfNS_4arch4Sm90ELb0ELb1ELb1ELb1ELb1ELb1ELb0ELb1ELb1ELb1ELb0ELb0EEENS1_21CollectiveEpilogueFwdINS6_IJSA_SC_SB_EEES9_SE_SG_Li256ELb1ELb1ELb0ELb0EEENS1_36VarlenDynamicPersistentTileSchedulerILi128ELi96ELi256ELi128ELb0ELb1ELb1ELb1ELb0ELb1EEEEEEEEEvNT_6ParamsE)
        /*02f0*/ 	.word	0x000002c0


	//----- nvinfo : EIATTR_REGCOUNT
	.align		4
.L_165:
        /*02f4*/ 	.byte	0x04, 0x2f
        /*02f6*/ 	.short	(.L_167 - .L_166)
	.align		4
.L_166:
        /*02f8*/ 	.word	index@(_ZN7cutlass13device_kernelIN5flash11enable_sm90INS1_16FlashAttnFwdSm90INS1_25CollectiveMainloopFwdSm90ILi2EN4cute5tupleIJNS5_1CILi1EEES8_S8_EEENS6_IJNS7_ILi128EEENS7_ILi96EEENS7_ILi192EEEEEELi192ENS_10bfloat16_tEfNS_4arch4Sm90ELb0ELb1ELb1ELb1ELb1ELb0ELb0ELb1ELb1ELb1ELb0ELb0EEENS1_21CollectiveEpilogueFwdINS6_IJSA_SC_SB_EEES9_SE_SG_Li256ELb1ELb1ELb0ELb0EEENS1_36VarlenDynamicPersistentTileSchedulerILi128ELi96ELi256ELi128ELb0ELb1ELb1ELb1ELb0ELb1EEEEEEEEEvNT_6ParamsE)
        /*02fc*/ 	.word	0x000000a8


	//----- nvinfo : EIATTR_FRAME_SIZE
	.align		4
.L_167:
        /*0300*/ 	.byte	0x04, 0x11
        /*0302*/ 	.short	(.L_169 - .L_168)
	.align		4
.L_168:
        /*0304*/ 	.word	index@(_ZN7cutlass13device_kernelIN5flash11enable_sm90INS1_16FlashAttnFwdSm90INS1_25CollectiveMainloopFwdSm90ILi2EN4cute5tupleIJNS5_1CILi1EEES8_S8_EEENS6_IJNS7_ILi128EEENS7_ILi96EEENS7_ILi192EEEEEELi192ENS_10bfloat16_tEfNS_4arch4Sm90ELb0ELb1ELb1ELb1ELb1ELb0ELb0ELb1ELb1ELb1ELb0ELb0EEENS1_21CollectiveEpilogueFwdINS6_IJSA_SC_SB_EEES9_SE_SG_Li256ELb1ELb1ELb0ELb0EEENS1_36VarlenDynamicPersistentTileSchedulerILi128ELi96ELi256ELi128ELb0ELb1ELb1ELb1ELb0ELb1EEEEEEEEEvNT_6ParamsE)
        /*0308*/ 	.word	0x00000030


	//----- nvinfo : EIATTR_REGCOUNT
	.align		4
.L_169:
        /*030c*/ 	.byte	0x04, 0x2f
        /*030e*/ 	.short	(.L_171 - .L_170)
	.align		4
.L_170:
        /*0310*/ 	.word	index@(_ZN7cutlass13device_kernelIN5flash11enable_sm90INS1_16FlashAttnFwdSm90INS1_25CollectiveMainloopFwdSm90ILi2EN4cute5tupleIJNS5_1CILi1EEES8_S8_EEENS6_IJNS7_ILi128EEENS7_ILi96EEENS7_ILi192EEEEEELi192ENS_10bfloat16_tEfNS_4arch4Sm90ELb0ELb1ELb1ELb0ELb1ELb0ELb0ELb1ELb1ELb1ELb0ELb0EEENS1_21CollectiveEpilogueFwdINS6_IJSA_SC_SB_EEES9_SE_SG_Li256ELb0ELb1ELb0ELb0EEENS1_30DynamicPersistentTileSchedulerILi256ELi128ELb0ELb1ELb1EEEEEEEEEvNT_6ParamsE)
        /*0314*/ 	.word	0x000000a8


	//----- nvinfo : EIATTR_FRAME_SIZE
	.align		4
.L_171:
        /*0318*/ 	.byte	0x04, 0x11
        /*031a*/ 	.short	(.L_173 - .L_172)
	.align		4
.L_172:
        /*031c*/ 	.word	index@(_ZN7cutlass13device_kernelIN5flash11enable_sm90INS1_16FlashAttnFwdSm90INS1_25CollectiveMainloopFwdSm90ILi2EN4cute5tupleIJNS5_1CILi1EEES8_S8_EEENS6_IJNS7_ILi128EEENS7_ILi96EEENS7_ILi192EEEEEELi192ENS_10bfloat16_tEfNS_4arch4Sm90ELb0ELb1ELb1ELb0ELb1ELb0ELb0ELb1ELb1ELb1ELb0ELb0EEENS1_21CollectiveEpilogueFwdINS6_IJSA_SC_SB_EEES9_SE_SG_Li256ELb0ELb1ELb0ELb0EEENS1_30DynamicPersistentTileSchedulerILi256ELi128ELb0ELb1ELb1EEEEEEEEEvNT_6ParamsE)
        /*0320*/ 	.word	0x00000008


	//----- nvinfo : EIATTR_REGCOUNT
	.align		4
.L_173:
        /*0324*/ 	.byte	0x04, 0x2f
        /*0326*/ 	.short	(.L_175 - .L_174)
	.align		4
.L_174:
        /*0328*/ 	.word	index@(_ZN7cutlass13device_kernelIN5flash11enable_sm90INS1_16FlashAttnFwdSm90INS1_25CollectiveMainloopFwdSm90ILi2EN4cute5tupleIJNS5_1CILi1EEES8_S8_EEENS6_IJNS7_ILi128EEENS7_ILi96EEENS7_ILi192EEEEEELi192ENS_10bfloat16_tEfNS_4arch4Sm90ELb0ELb0ELb1ELb1ELb1ELb1ELb0ELb1ELb1ELb1ELb0ELb0EEENS1_21CollectiveEpilogueFwdINS6_IJSA_SC_SB_EEES9_SE_SG_Li256ELb1ELb1ELb0ELb0EEENS1_36VarlenDynamicPersistentTileSchedulerILi128ELi96ELi256ELi128ELb0ELb1ELb1ELb0ELb1ELb1EEEEEEEEEvNT_6ParamsE)
        /*032c*/ 	.word	0x000000a8


	//----- nvinfo : EIATTR_FRAME_SIZE
	.align		4
.L_175:
        /*0330*/ 	.byte	0x04, 0x11
        /*0332*/ 	.short	(.L_177 - .L_176)
	.align		4
.L_176:
        /*0334*/ 	.word	index@(_ZN7cutlass13device_kernelIN5flash11enable_sm90INS1_16FlashAttnFwdSm90INS1_25CollectiveMainloopFwdSm90ILi2EN4cute5tupleIJNS5_1CILi1EEES8_S8_EEENS6_IJNS7_ILi128EEENS7_ILi96EEENS7_ILi192EEEEEELi192ENS_10bfloat16_tEfNS_4arch4Sm90ELb0ELb0ELb1ELb1ELb1ELb1ELb0ELb1ELb1ELb1ELb0ELb0EEENS1_21CollectiveEpilogueFwdINS6_IJSA_SC_SB_EEES9_SE_SG_Li256ELb1ELb1ELb0ELb0EEENS1_36VarlenDynamicPersistentTileSchedulerILi128ELi96ELi256ELi128ELb0ELb1ELb1ELb0ELb1ELb1EEEEEEEEEvNT_6ParamsE)
        /*0338*/ 	.word	0x00000098


	//----- nvinfo : EIATTR_REGCOUNT
	.align		4
.L_177:
        /*033c*/ 	.byte	0x04, 0x2f
        /*033e*/ 	.short	(.L_179 - .L_178)
	.align		4
.L_178:
        /*0340*/ 	.word	index@(_ZN7cutlass13device_kernelIN5flash11enable_sm90INS1_16FlashAttnFwdSm90INS1_25CollectiveMainloopFwdSm90ILi2EN4cute5tupleIJNS5_1CILi1EEES8_S8_EEENS6_IJNS7_ILi128EEENS7_ILi96EEENS7_ILi192EEEEEELi192ENS_10bfloat16_tEfNS_4arch4Sm90ELb0ELb0ELb1ELb1ELb1ELb0ELb0ELb1ELb1ELb1ELb0ELb0EEENS1_21CollectiveEpilogueFwdINS6_IJSA_SC_SB_EEES9_SE_SG_Li256ELb1ELb1ELb0ELb0EEENS1_36VarlenDynamicPersistentTileSchedulerILi128ELi96ELi256ELi128ELb0ELb1ELb1ELb0ELb1ELb1EEEEEEEEEvNT_6ParamsE)
        /*0344*/ 	.word	0x000000a8


	//----- nvinfo : EIATTR_FRAME_SIZE
	.align		4
.L_179:
        /*0348*/ 	.byte	0x04, 0x11
        /*034a*/ 	.short	(.L_181 - .L_180)
	.align		4
.L_180:
        /*034c*/ 	.word	index@(_ZN7cutlass13device_kernelIN5flash11enable_sm90INS1_16FlashAttnFwdSm90INS1_25CollectiveMainloopFwdSm90ILi2EN4cute5tupleIJNS5_1CILi1EEES8_S8_EEENS6_IJNS7_ILi128EEENS7_ILi96EEENS7_ILi192EEEEEELi192ENS_10bfloat16_tEfNS_4arch4Sm90ELb0ELb0ELb1ELb1ELb1ELb0ELb0ELb1ELb1ELb1ELb0ELb0EEENS1_21CollectiveEpilogueFwdINS6_IJSA_SC_SB_EEES9_SE_SG_Li256ELb1ELb1ELb0ELb0EEENS1_36VarlenDynamicPersistentTileSchedulerILi128ELi96ELi256ELi128ELb0ELb1ELb1ELb0ELb1ELb1EEEEEEEEEvNT_6ParamsE)
        /*0350*/ 	.word	0x00000030


	//----- nvinfo : EIATTR_REGCOUNT
	.align		4
.L_181:
        /*0354*/ 	.byte	0x04, 0x2f
        /*0356*/ 	.short	(.L_183 - .L_182)
	.align		4
.L_182:
        /*0358*/ 	.word	index@(_ZN7cutlass13device_kernelIN5flash11enable_sm90INS1_16FlashAttnFwdSm90INS1_25CollectiveMainloopFwdSm90ILi2EN4cute5tupleIJNS5_1CILi1EEES8_S8_EEENS6_IJNS7_ILi128EEENS7_ILi96EEENS7_ILi192EEEEEELi192ENS_10bfloat16_tEfNS_4arch4Sm90ELb0ELb0ELb1ELb0ELb1ELb0ELb0ELb1ELb1ELb1ELb0ELb0EEENS1_21CollectiveEpilogueFwdINS6_IJSA_SC_SB_EEES9_SE_SG_Li256ELb0ELb1ELb0ELb0EEENS1_29StaticPersistentTileSchedulerILb0EEEEEEEEEvNT_6ParamsE)
        /*035c*/ 	.word	0x000000a8


	//----- nvinfo : EIATTR_FRAME_SIZE
	.align		4
.L_183:
        /*0360*/ 	.byte	0x04, 0x11
        /*0362*/ 	.short	(.L_185 - .L_184)
	.align		4
.L_184:
        /*0364*/ 	.word	index@(_ZN7cutlass13device_kernelIN5flash11enable_sm90INS1_16FlashAttnFwdSm90INS1_25CollectiveMainloopFwdSm90ILi2EN4cute5tupleIJNS5_1CILi1EEES8_S8_EEENS6_IJNS7_ILi128EEENS7_ILi96EEENS7_ILi192EEEEEELi192ENS_10bfloat16_tEfNS_4arch4Sm90ELb0ELb0ELb1ELb0ELb1ELb0ELb0ELb1ELb1ELb1ELb0ELb0EEENS1_21CollectiveEpilogueFwdINS6_IJSA_SC_SB_EEES9_SE_SG_Li256ELb0ELb1ELb0ELb0EEENS1_29StaticPersistentTileSchedulerILb0EEEEEEEEEvNT_6ParamsE)
        /*0368*/ 	.word	0x00000008


	//----- nvinfo : EIATTR_REGCOUNT
	.align		4
.L_185:
        /*036c*/ 	.byte	0x04, 0x2f
        /*036e*/ 	.short	(.L_187 - .L_186)
	.align		4
.L_186:
        /*0370*/ 	.word	index@(_ZN7cutlass13device_kernelIN5flash11enable_sm90INS1_16FlashAttnFwdSm90INS1_25CollectiveMainloopFwdSm90ILi2EN4cute5tupleIJNS5_1CILi1EEES8_S8_EEENS6_IJNS7_ILi128EEENS7_ILi80EEENS7_ILi256EEEEEELi256ENS_10bfloat16_tEfNS_4arch4Sm90ELb1ELb0ELb1ELb1ELb1ELb1ELb0ELb1ELb1ELb1ELb0ELb0EEENS1_21CollectiveEpilogueFwdINS6_IJSA_SC_SB_EEES9_SE_SG_Li256ELb1ELb1ELb0ELb0EEENS1_36VarlenDynamicPersistentTileSchedulerILi128ELi80ELi256ELi128ELb0ELb1ELb1ELb1ELb1ELb1EEEEEEEEEvNT_6ParamsE)
        /*0374*/ 	.word	0x000000a8


	//----- nvinfo : EIATTR_FRAME_SIZE
	.align		4
.L_187:
        /*0378*/ 	.byte	0x04, 0x11
        /*037a*/ 	.short	(.L_189 - .L_188)
	.align		4
.L_188:
        /*037c*/ 	.word	index@(_ZN7cutlass13device_kernelIN5flash11enable_sm90INS1_16FlashAttnFwdSm90INS1_25CollectiveMainloopFwdSm90ILi2EN4cute5tupleIJNS5_1CILi1EEES8_S8_EEENS6_IJNS7_ILi128EEENS7_ILi80EEENS7_ILi256EEEEEELi256ENS_10bfloat16_tEfNS_4arch4Sm90ELb1ELb0ELb1ELb1ELb1ELb1ELb0ELb1ELb1ELb1ELb0ELb0EEENS1_21CollectiveEpilogueFwdINS6_IJSA_SC_SB_EEES9_SE_SG_Li256ELb1ELb1ELb0ELb0EEENS1_36VarlenDynamicPersistentTileSchedulerILi128ELi80ELi256ELi128ELb0ELb1ELb1ELb1ELb1ELb1EEEEEEEEEvNT_6ParamsE)
        /*0380*/ 	.word	0x00000098


	//----- nvinfo : EIATTR_REGCOUNT
	.align		4
.L_189:
        /*0384*/ 	.byte	0x04, 0x2f
        /*0386*/ 	.short	(.L_191 - .L_190)
	.align		4
.L_190:
        /*0388*/ 	.word	index@(_ZN7cutlass13device_kernelIN5flash11enable_sm90INS1_16FlashAttnFwdSm90INS1_25CollectiveMainloopFwdSm90ILi2EN4cute5tupleIJNS5_1CILi1EEES8_S8_EEENS6_IJNS7_ILi128EEENS7_ILi80EEENS7_ILi256EEEEEELi256ENS_10bfloat16_tEfNS_4arch4Sm90ELb1ELb0ELb1ELb1ELb1ELb0ELb0ELb1ELb1ELb1ELb0ELb0EEENS1_21CollectiveEpilogueFwdINS6_IJSA_SC_SB_EEES9_SE_SG_Li256ELb1ELb1ELb0ELb0EEENS1_36VarlenDynamicPersistentTileSchedulerILi128ELi80ELi256ELi128ELb0ELb1ELb1ELb1ELb1ELb1EEEEEEEEEvNT_6ParamsE)
        /*038c*/ 	.word	0x000000a8


	//----- nvinfo : EIATTR_FRAME_SIZE
	.align		4
.L_191:
        /*0390*/ 	.byte	0x04, 0x11
        /*0392*/ 	.short	(.L_193 - .L_192)
	.align		4
.L_192:
        /*0394*/ 	.word	index@(_ZN7cutlass13device_kernelIN5flash11enable_sm90INS1_16FlashAttnFwdSm90INS1_25CollectiveMainloopFwdSm90ILi2EN4cute5tupleIJNS5_1CILi1EEES8_S8_EEENS6_IJNS7_ILi128EEENS7_ILi80EEENS7_ILi256EEEEEELi256ENS_10bfloat16_tEfNS_4arch4Sm90ELb1ELb0ELb1ELb1ELb1ELb0ELb0ELb1ELb1ELb1ELb0ELb0EEENS1_21CollectiveEpilogueFwdINS6_IJSA_SC_SB_EEES9_SE_SG_Li256ELb1ELb1ELb0ELb0EEENS1_36VarlenDynamicPersistentTileSchedulerILi128ELi80ELi256ELi128ELb0ELb1ELb1ELb1ELb1ELb1EEEEEEEEEvNT_6ParamsE)
        /*0398*/ 	.word	0x00000030


	//----- nvinfo : EIATTR_REGCOUNT
	.align		4
.L_193:
        /*039c*/ 	.byte	0x04, 0x2f
        /*039e*/ 	.short	(.L_195 - .L_194)
	.align		4
.L_194:
        /*03a0*/ 	.word	index@(_ZN7cutlass13device_kernelIN5flash11enable_sm90INS1_16FlashAttnFwdSm90INS1_25CollectiveMainloopFwdSm90ILi2EN4cute5tupleIJNS5_1CILi1EEES8_S8_EEENS6_IJNS7_ILi128EEENS7_ILi80EEENS7_ILi256EEEEEELi256ENS_10bfloat16_tEfNS_4arch4Sm90ELb1ELb0ELb1ELb0ELb1ELb0ELb0ELb1ELb1ELb1ELb0ELb0EEENS1_21CollectiveEpilogueFwdINS6_IJSA_SC_SB_EEES9_SE_SG_Li256ELb0ELb1ELb0ELb0EEENS1_30DynamicPersistentTileSchedulerILi256ELi128ELb0ELb1ELb1EEEEEEEEEvNT_6ParamsE)
        /*03a4*/ 	.word	0x000000a8


	//----- nvinfo : EIATTR_FRAME_SIZE
	.align		4
.L_195:
        /*03a8*/ 	.byte	0x04, 0x11
        /*03aa*/ 	.short	(.L_197 - .L_196)
	.align		4
.L_196:
        /*03ac*/ 	.word	index@(_ZN7cutlass13device_kernelIN5flash11enable_sm90INS1_16FlashAttnFwdSm90INS1_25CollectiveMainloopFwdSm90ILi2EN4cute5tupleIJNS5_1CILi1EEES8_S8_EEENS6_IJNS7_ILi128EEENS7_ILi80EEENS7_ILi256EEEEEELi256ENS_10bfloat16_tEfNS_4arch4Sm90ELb1ELb0ELb1ELb0ELb1ELb0ELb0ELb1ELb1ELb1ELb0ELb0EEENS1_21CollectiveEpilogueFwdINS6_IJSA_SC_SB_EEES9_SE_SG_Li256ELb0ELb1ELb0ELb0EEENS1_30DynamicPersistentTileSchedulerILi256ELi128ELb0ELb1ELb1EEEEEEEEEvNT_6ParamsE)
        /*03b0*/ 	.word	0x00000008


	//----- nvinfo : EIATTR_REGCOUNT
	.align		4
.L_197:
        /*03b4*/ 	.byte	0x04, 0x2f
        /*03b6*/ 	.short	(.L_199 - .L_198)
	.align		4
.L_198:
        /*03b8*/ 	.word	index@(_ZN7cutlass13device_kernelIN5flash11enable_sm90INS1_16FlashAttnFwdSm90INS1_25CollectiveMainloopFwdSm90ILi2EN4cute5tupleIJNS5_1CILi1EEES8_S8_EEENS6_IJNS7_ILi128EEENS7_ILi64EEENS7_ILi256EEEEEELi256ENS_10bfloat16_tEfNS_4arch4Sm90ELb0ELb1ELb1ELb1ELb1ELb1ELb0ELb1ELb1ELb1ELb0ELb0EEENS1_21CollectiveEpilogueFwdINS6_IJSA_SC_SB_EEES9_SE_SG_Li256ELb1ELb1ELb0ELb0EEENS1_36VarlenDynamicPersistentTileSchedulerILi128ELi64ELi256ELi128ELb0ELb1ELb1ELb1ELb0ELb1EEEEEEEEEvNT_6ParamsE)
        /*03bc*/ 	.word	0x000000a8


	//----- nvinfo : EIATTR_FRAME_SIZE
	.align		4
.L_199:
        /*03c0*/ 	.byte	0x04, 0x11
        /*03c2*/ 	.short	(.L_201 - .L_200)
	.align		4
.L_200:
        /*03c4*/ 	.word	index@(_ZN7cutlass13device_kernelIN5flash11enable_sm90INS1_16FlashAttnFwdSm90INS1_25CollectiveMainloopFwdSm90ILi2EN4cute5tupleIJNS5_1CILi1EEES8_S8_EEENS6_IJNS7_ILi128EEENS7_ILi64EEENS7_ILi256EEEEEELi256ENS_10bfloat16_tEfNS_4arch4Sm90ELb0ELb1ELb1ELb1ELb1ELb1ELb0ELb1ELb1ELb1ELb0ELb0EEENS1_21CollectiveEpilogueFwdINS6_IJSA_SC_SB_EEES9_SE_SG_Li256ELb1ELb1ELb0ELb0EEENS1_36VarlenDynamicPersistentTileSchedulerILi128ELi64ELi256ELi128ELb0ELb1ELb1ELb1ELb0ELb1EEEEEEEEEvNT_6ParamsE)
        /*03c8*/ 	.word	0x000000d8


	//----- nvinfo : EIATTR_REGCOUNT
	.align		4
.L_201:
        /*03cc*/ 	.byte	0x04, 0x2f
        /*03ce*/ 	.short	(.L_203 - .L_202)
	.align		4
.L_202:
        /*03d0*/ 	.word	index@(_ZN7cutlass13device_kernelIN5flash11enable_sm90INS1_16FlashAttnFwdSm90INS1_25CollectiveMainloopFwdSm90ILi2EN4cute5tupleIJNS5_1CILi1EEES8_S8_EEENS6_IJNS7_ILi128EEENS7_ILi64EEENS7_ILi256EEEEEELi256ENS_10bfloat16_tEfNS_4arch4Sm90ELb0ELb1ELb1ELb1ELb1ELb0ELb0ELb1ELb1ELb1ELb0ELb0EEENS1_21CollectiveEpilogueFwdINS6_IJSA_SC_SB_EEES9_SE_SG_Li256ELb1ELb1ELb0ELb0EEENS1_36VarlenDynamicPersistentTileSchedulerILi128ELi64ELi256ELi128ELb0ELb1ELb1ELb1ELb0ELb1EEEEEEEEEvNT_6ParamsE)
        /*03d4*/ 	.word	0x000000a8


	//----- nvinfo : EIATTR_FRAME_SIZE
	.align		4
.L_203:
        /*03d8*/ 	.byte	0x04, 0x11
        /*03da*/ 	.short	(.L_205 - .L_204)
	.align		4
.L_204:
        /*03dc*/ 	.word	index@(_ZN7cutlass13device_kernelIN5flash11enable_sm90INS1_16FlashAttnFwdSm90INS1_25CollectiveMainloopFwdSm90ILi2EN4cute5tupleIJNS5_1CILi1EEES8_S8_EEENS6_IJNS7_ILi128EEENS7_ILi64EEENS7_ILi256EEEEEELi256ENS_10bfloat16_tEfNS_4arch4Sm90ELb0ELb1ELb1ELb1ELb1ELb0ELb0ELb1ELb1ELb1ELb0ELb0EEENS1_21CollectiveEpilogueFwdINS6_IJSA_SC_SB_EEES9_SE_SG_Li256ELb1ELb1ELb0ELb0EEENS1_36VarlenDynamicPersistentTileSchedulerILi128ELi64ELi256ELi128ELb0ELb1ELb1ELb1ELb0ELb1EEEEEEEEEvNT_6ParamsE)
        /*03e0*/ 	.word	0x00000028


	//----- nvinfo : EIATTR_REGCOUNT
	.align		4
.L_205:
        /*03e4*/ 	.byte	0x04, 0x2f
        /*03e6*/ 	.short	(.L_207 - .L_206)
	.align		4
.L_206:
        /*03e8*/ 	.word	index@(_ZN7cutlass13device_kernelIN5flash11enable_sm90INS1_16FlashAttnFwdSm90INS1_25CollectiveMainloopFwdSm90ILi2EN4cute5tupleIJNS5_1CILi1EEES8_S8_EEENS6_IJNS7_ILi128EEENS7_ILi64EEENS7_ILi256EEEEEELi256ENS_10bfloat16_tEfNS_4arch4Sm90ELb0ELb1ELb1ELb0ELb1ELb0ELb0ELb1ELb1ELb1ELb0ELb0EEENS1_21CollectiveEpilogueFwdINS6_IJSA_SC_SB_EEES9_SE_SG_Li256ELb0ELb1ELb0ELb0EEENS1_30DynamicPersistentTileSchedulerILi256ELi128ELb0ELb1ELb1EEEEEEEEEvNT_6ParamsE)
        /*03ec*/ 	.word	0x000000a8


	//----- nvinfo : EIATTR_FRAME_SIZE
	.align		4
.L_207:
        /*03f0*/ 	.byte	0x04, 0x11
        /*03f2*/ 	.short	(.L_209 - .L_208)
	.align		4
.L_208:
        /*03f4*/ 	.word	index@(_ZN7cutlass13device_kernelIN5flash11enable_sm90INS1_16FlashAttnFwdSm90INS1_25CollectiveMainloopFwdSm90ILi2EN4cute5tupleIJNS5_1CILi1EEES8_S8_EEENS6_IJNS7_ILi128EEENS7_ILi64EEENS7_ILi256EEEEEELi256ENS_10bfloat16_tEfNS_4arch4Sm90ELb0ELb1ELb1ELb0ELb1ELb0ELb0ELb1ELb1ELb1ELb0ELb0EEENS1_21CollectiveEpilogueFwdINS6_IJSA_SC_SB_EEES9_SE_SG_Li256ELb0ELb1ELb0ELb0EEENS1_30DynamicPersistentTileSchedulerILi256ELi128ELb0ELb1ELb1EEEEEEEEEvNT_6ParamsE)
        /*03f8*/ 	.word	0x00000008


	//----- nvinfo : EIATTR_REGCOUNT
	.align		4
.L_209:
        /*03fc*/ 	.byte	0x04, 0x2f
        /*03fe*/ 	.short	(.L_211 - .L_210)
	.align		4
.L_210:
        /*0400*/ 	.word	index@(_ZN7cutlass13device_kernelIN5flash11enable_sm90INS1_16FlashAttnFwdSm90INS1_25CollectiveMainloopFwdSm90ILi2EN4cute5tupleIJNS5_1CILi1EEES8_S8_EEENS6_IJNS7_ILi128EEENS7_ILi80EEENS7_ILi256EEEEEELi256ENS_10bfloat16_tEfNS_4arch4Sm90ELb0ELb0ELb1ELb1ELb1ELb1ELb0ELb1ELb1ELb1ELb0ELb0EEENS1_21CollectiveEpilogueFwdINS6_IJSA_SC_SB_EEES9_SE_SG_Li256ELb1ELb1ELb0ELb0EEENS1_36VarlenDynamicPersistentTileSchedulerILi128ELi80ELi256ELi128ELb0ELb1ELb1ELb0ELb1ELb1EEEEEEEEEvNT_6ParamsE)
        /*0404*/ 	.word	0x000000a8


	//----- nvinfo : EIATTR_FRAME_SIZE
	.align		4
.L_211:
        /*0408*/ 	.byte	0x04, 0x11
        /*040a*/ 	.short	(.L_213 - .L_212)
	.align		4
.L_212:
        /*040c*/ 	.word	index@(_ZN7cutlass13device_kernelIN5flash11enable_sm90INS1_16FlashAttnFwdSm90INS1_25CollectiveMainloopFwdSm90ILi2EN4cute5tupleIJNS5_1CILi1EEES8_S8_EEENS6_IJNS7_ILi128EEENS7_ILi80EEENS7_ILi256EEEEEELi256ENS_10bfloat16_tEfNS_4arch4Sm90ELb0ELb0ELb1ELb1ELb1ELb1ELb0ELb1ELb1ELb1ELb0ELb0EEENS1_21CollectiveEpilogueFwdINS6_IJSA_SC_SB_EEES9_SE_SG_Li256ELb1ELb1ELb0ELb0EEENS1_36VarlenDynamicPersistentTileSchedulerILi128ELi80ELi256ELi128ELb0ELb1ELb1ELb0ELb1ELb1EEEEEEEEEvNT_6ParamsE)
        /*0410*/ 	.word	0x00000080


	//----- nvinfo : EIATTR_REGCOUNT
	.align		4
.L_213:
        /*0414*/ 	.byte	0x04, 0x2f
        /*0416*/ 	.short	(.L_215 - .L_214)
	.align		4
.L_214:
        /*0418*/ 	.word	index@(_ZN7cutlass13device_kernelIN5flash11enable_sm90INS1_16FlashAttnFwdSm90INS1_25CollectiveMainloopFwdSm90ILi2EN4cute5tupleIJNS5_1CILi1EEES8_S8_EEENS6_IJNS7_ILi128EEENS7_ILi80EEENS7_ILi256EEEEEELi256ENS_10bfloat16_tEfNS_4arch4Sm90ELb0ELb0ELb1ELb1ELb1ELb0ELb0ELb1ELb1ELb1ELb0ELb0EEENS1_21CollectiveEpilogueFwdINS6_IJSA_SC_SB_EEES9_SE_SG_Li256ELb1ELb1ELb0ELb0EEENS1_36VarlenDynamicPersistentTileSchedulerILi128ELi80ELi256ELi128ELb0ELb1ELb1ELb0ELb1ELb1EEEEEEEEEvNT_6ParamsE)
        /*041c*/ 	.word	0x000000a8


	//----- nvinfo : EIATTR_FRAME_SIZE
	.align		4
.L_215:
        /*0420*/ 	.byte	0x04, 0x11
        /*0422*/ 	.short	(.L_217 - .L_216)
	.align		4
.L_216:
        /*0424*/ 	.word	index@(_ZN7cutlass13device_kernelIN5flash11enable_sm90INS1_16FlashAttnFwdSm90INS1_25CollectiveMainloopFwdSm90ILi2EN4cute5tupleIJNS5_1CILi1EEES8_S8_EEENS6_IJNS7_ILi128EEENS7_ILi80EEENS7_ILi256EEEEEELi256ENS_10bfloat16_tEfNS_4arch4Sm90ELb0ELb0ELb1ELb1ELb1ELb0ELb0ELb1ELb1ELb1ELb0ELb0EEENS1_21CollectiveEpilogueFwdINS6_IJSA_SC_SB_EEES9_SE_SG_Li256ELb1ELb1ELb0ELb0EEENS1_36VarlenDynamicPersistentTileSchedulerILi128ELi80ELi256ELi128ELb0ELb1ELb1ELb0ELb1ELb1EEEEEEEEEvNT_6ParamsE)
        /*0428*/ 	.word	0x00000028


	//----- nvinfo : EIATTR_REGCOUNT
	.align		4
.L_217:
        /*042c*/ 	.byte	0x04, 0x2f
        /*042e*/ 	.short	(.L_219 - .L_218)
	.align		4
.L_218:
        /*0430*/ 	.word	index@(_ZN7cutlass13device_kernelIN5flash11enable_sm90INS1_16FlashAttnFwdSm90INS1_25CollectiveMainloopFwdSm90ILi2EN4cute5tupleIJNS5_1CILi1EEES8_S8_EEENS6_IJNS7_ILi128EEENS7_ILi80EEENS7_ILi256EEEEEELi256ENS_10bfloat16_tEfNS_4arch4Sm90ELb0ELb0ELb1ELb0ELb1ELb0ELb0ELb1ELb1ELb1ELb0ELb0EEENS1_21CollectiveEpilogueFwdINS6_IJSA_SC_SB_EEES9_SE_SG_Li256ELb0ELb1ELb0ELb0EEENS1_29StaticPersistentTileSchedulerILb0EEEEEEEEEvNT_6ParamsE)
        /*0434*/ 	.word	0x000000a8


	//----- nvinfo : EIATTR_FRAME_SIZE
	.align		4
.L_219:
        /*0438*/ 	.byte	0x04, 0x11
        /*043a*/ 	.short	(.L_221 - .L_220)
	.align		4
.L_220:
        /*043c*/ 	.word	index@(_ZN7cutlass13device_kernelIN5flash11enable_sm90INS1_16FlashAttnFwdSm90INS1_25CollectiveMainloopFwdSm90ILi2EN4cute5tupleIJNS5_1CILi1EEES8_S8_EEENS6_IJNS7_ILi128EEENS7_ILi80EEENS7_ILi256EEEEEELi256ENS_10bfloat16_tEfNS_4arch4Sm90ELb0ELb0ELb1ELb0ELb1ELb0ELb0ELb1ELb1ELb1ELb0ELb0EEENS1_21CollectiveEpilogueFwdINS6_IJSA_SC_SB_EEES9_SE_SG_Li256ELb0ELb1ELb0ELb0EEENS1_29StaticPersistentTileSchedulerILb0EEEEEEEEEvNT_6ParamsE)
        /*0440*/ 	.word	0x00000010


	//----- nvinfo : EIATTR_MIN_STACK_SIZE
	.align		4
.L_221:
        /*0444*/ 	.byte	0x04, 0x12
        /*0446*/ 	.short	(.L_223 - .L_222)
	.align		4
.L_222:
        /*0448*/ 	.word	index@(_ZN7cutlass13device_kernelIN5flash11enable_sm90INS1_16FlashAttnFwdSm90INS1_25CollectiveMainloopFwdSm90ILi2EN4cute5tupleIJNS5_1CILi1EEES8_S8_EEENS6_IJNS7_ILi128EEENS7_ILi80EEENS7_ILi256EEEEEELi256ENS_10bfloat16_tEfNS_4arch4Sm90ELb0ELb0ELb1ELb0ELb1ELb0ELb0ELb1ELb1ELb1ELb0ELb0EEENS1_21CollectiveEpilogueFwdINS6_IJSA_SC_SB_EEES9_SE_SG_Li256ELb0ELb1ELb0ELb0EEENS1_29StaticPersistentTileSchedulerILb0EEEEEEEEEvNT_6ParamsE)
        /*044c*/ 	.word	0x00000010


	//----- nvinfo : EIATTR_MIN_STACK_SIZE
	.align		4
.L_223:
        /*0450*/ 	.byte	0x04, 0x12
        /*0452*/ 	.short	(.L_225 - .L_224)
	.align		4
.L_224:
        /*0454*/ 	.word	index@(_ZN7cutlass13device_kernelIN5flash11enable_sm90INS1_16FlashAttnFwdSm90INS1_25CollectiveMainloopFwdSm90ILi2EN4cute5tupleIJNS5_1CILi1EEES8_S8_EEENS6_IJNS7_ILi128EEENS7_ILi80EEENS7_ILi256EEEEEELi256ENS_10bfloat16_tEfNS_4arch4Sm90ELb0ELb0ELb1ELb1ELb1ELb0ELb0ELb1ELb1ELb1ELb0ELb0EEENS1_21CollectiveEpilogueFwdINS6_IJSA_SC_SB_EEES9_SE_SG_Li256ELb1ELb1ELb0ELb0EEENS1_36VarlenDynamicPersistentTileSchedulerILi128ELi80ELi256ELi128ELb0ELb1ELb1ELb0ELb1ELb1EEEEEEEEEvNT_6ParamsE)
        /*0458*/ 	.word	0x00000028


	//----- nvinfo : EIATTR_MIN_STACK_SIZE
	.align		4
.L_225:
        /*045c*/ 	.byte	0x04, 0x12
        /*045e*/ 	.short	(.L_227 - .L_226)
	.align		4
.L_226:
        /*0460*/ 	.word	index@(_ZN7cutlass13device_kernelIN5flash11enable_sm90INS1_16FlashAttnFwdSm90INS1_25CollectiveMainloopFwdSm90ILi2EN4cute5tupleIJNS5_1CILi1EEES8_S8_EEENS6_IJNS7_ILi128EEENS7_ILi80EEENS7_ILi256EEEEEELi256ENS_10bfloat16_tEfNS_4arch4Sm90ELb0ELb0ELb1ELb1ELb1ELb1ELb0ELb1ELb1ELb1ELb0ELb0EEENS1_21CollectiveEpilogueFwdINS6_IJSA_SC_SB_EEES9_SE_SG_Li256ELb1ELb1ELb0ELb0EEENS1_36VarlenDynamicPersistentTileSchedulerILi128ELi80ELi256ELi128ELb0ELb1ELb1ELb0ELb1ELb1EEEEEEEEEvNT_6ParamsE)
        /*0464*/ 	.word	0x00000080


	//----- nvinfo : EIATTR_MIN_STACK_SIZE
	.align		4
.L_227:
        /*0468*/ 	.byte	0x04, 0x12
        /*046a*/ 	.short	(.L_229 - .L_228)
	.align		4
.L_228:
        /*046c*/ 	.word	index@(_ZN7cutlass13device_kernelIN5flash11enable_sm90INS1_16FlashAttnFwdSm90INS1_25CollectiveMainloopFwdSm90ILi2EN4cute5tupleIJNS5_1CILi1EEES8_S8_EEENS6_IJNS7_ILi128EEENS7_ILi64EEENS7_ILi256EEEEEELi256ENS_10bfloat16_tEfNS_4arch4Sm90ELb0ELb1ELb1ELb0ELb1ELb0ELb0ELb1ELb1ELb1ELb0ELb0EEENS1_21CollectiveEpilogueFwdINS6_IJSA_SC_SB_EEES9_SE_SG_Li256ELb0ELb1ELb0ELb0EEENS1_30DynamicPersistentTileSchedulerILi256ELi128ELb0ELb1ELb1EEEEEEEEEvNT_6ParamsE)
        /*0470*/ 	.word	0x00000008


	//----- nvinfo : EIATTR_MIN_STACK_SIZE
	.align		4
.L_229:
        /*0474*/ 	.byte	0x04, 0x12
        /*0476*/ 	.short	(.L_231 - .L_230)
	.align		4
.L_230:
        /*0478*/ 	.word	index@(_ZN7cutlass13device_kernelIN5flash11enable_sm90INS1_16FlashAttnFwdSm90INS1_25CollectiveMainloopFwdSm90ILi2EN4cute5tupleIJNS5_1CILi1EEES8_S8_EEENS6_IJNS7_ILi128EEENS7_ILi64EEENS7_ILi256EEEEEELi256ENS_10bfloat16_tEfNS_4arch4Sm90ELb0ELb1ELb1ELb1ELb1ELb0ELb0ELb1ELb1ELb1ELb0ELb0EEENS1_21CollectiveEpilogueFwdINS6_IJSA_SC_SB_EEES9_SE_SG_Li256ELb1ELb1ELb0ELb0EEENS1_36VarlenDynamicPersistentTileSchedulerILi128ELi64ELi256ELi128ELb0ELb1ELb1ELb1ELb0ELb1EEEEEEEEEvNT_6ParamsE)
        /*047c*/ 	.word	0x00000028


	//----- nvinfo : EIATTR_MIN_STACK_SIZE
	.align		4
.L_231:
        /*0480*/ 	.byte	0x04, 0x12
        /*0482*/ 	.short	(.L_233 - .L_232)
	.align		4
.L_232:
        /*0484*/ 	.word	index@(_ZN7cutlass13device_kernelIN5flash11enable_sm90INS1_16FlashAttnFwdSm90INS1_25CollectiveMainloopFwdSm90ILi2EN4cute5tupleIJNS5_1CILi1EEES8_S8_EEENS6_IJNS7_ILi128EEENS7_ILi64EEENS7_ILi256EEEEEELi256ENS_10bfloat16_tEfNS_4arch4Sm90ELb0ELb1ELb1ELb1ELb1ELb1ELb0ELb1ELb1ELb1ELb0ELb0EEENS1_21CollectiveEpilogueFwdINS6_IJSA_SC_SB_EEES9_SE_SG_Li256ELb1ELb1ELb0ELb0EEENS1_36VarlenDynamicPersistentTileSchedulerILi128ELi64ELi256ELi128ELb0ELb1ELb1ELb1ELb0ELb1EEEEEEEEEvNT_6ParamsE)
        /*0488*/ 	.word	0x000000d8


	//----- nvinfo : EIATTR_MIN_STACK_SIZE
	.align		4
.L_233:
        /*048c*/ 	.byte	0x04, 0x12
        /*048e*/ 	.short	(.L_235 - .L_234)
	.align		4
.L_234:
        /*0490*/ 	.word	index@(_ZN7cutlass13device_kernelIN5flash11enable_sm90INS1_16FlashAttnFwdSm90INS1_25CollectiveMainloopFwdSm90ILi2EN4cute5tupleIJNS5_1CILi1EEES8_S8_EEENS6_IJNS7_ILi128EEENS7_ILi80EEENS7_ILi256EEEEEELi256ENS_10bfloat16_tEfNS_4arch4Sm90ELb1ELb0ELb1ELb0ELb1ELb0ELb0ELb1ELb1ELb1ELb0ELb0EEENS1_21CollectiveEpilogueFwdINS6_IJSA_SC_SB_EEES9_SE_SG_Li256ELb0ELb1ELb0ELb0EEENS1_30DynamicPersistentTileSchedulerILi256ELi128ELb0ELb1ELb1EEEEEEEEEvNT_6ParamsE)
        /*0494*/ 	.word	0x00000008


	//----- nvinfo : EIATTR_MIN_STACK_SIZE
	.align		4
.L_235:
        /*0498*/ 	.byte	0x04, 0x12
        /*049a*/ 	.short	(.L_237 - .L_236)
	.align		4
.L_236:
        /*049c*/ 	.word	index@(_ZN7cutlass13device_kernelIN5flash11enable_sm90INS1_16FlashAttnFwdSm90INS1_25CollectiveMainloopFwdSm90ILi2EN4cute5tupleIJNS5_1CILi1EEES8_S8_EEENS6_IJNS7_ILi128EEENS7_ILi80EEENS7_ILi256EEEEEELi256ENS_10bfloat16_tEfNS_4arch4Sm90ELb1ELb0ELb1ELb1ELb1ELb0ELb0ELb1ELb1ELb1ELb0ELb0EEENS1_21CollectiveEpilogueFwdINS6_IJSA_SC_SB_EEES9_SE_SG_Li256ELb1ELb1ELb0ELb0EEENS1_36VarlenDynamicPersistentTileSchedulerILi128ELi80ELi256ELi128ELb0ELb1ELb1ELb1ELb1ELb1EEEEEEEEEvNT_6ParamsE)
        /*04a0*/ 	.word	0x00000030


	//----- nvinfo : EIATTR_MIN_STACK_SIZE
	.align		4
.L_237:
        /*04a4*/ 	.byte	0x04, 0x12
        /*04a6*/ 	.short	(.L_239 - .L_238)
	.align		4
.L_238:
        /*04a8*/ 	.word	index@(_ZN7cutlass13device_kernelIN5flash11enable_sm90INS1_16FlashAttnFwdSm90INS1_25CollectiveMainloopFwdSm90ILi2EN4cute5tupleIJNS5_1CILi1EEES8_S8_EEENS6_IJNS7_ILi128EEENS7_ILi80EEENS7_ILi256EEEEEELi256ENS_10bfloat16_tEfNS_4arch4Sm90ELb1ELb0ELb1ELb1ELb1ELb1ELb0ELb1ELb1ELb1ELb0ELb0EEENS1_21CollectiveEpilogueFwdINS6_IJSA_SC_SB_EEES9_SE_SG_Li256ELb1ELb1ELb0ELb0EEENS1_36VarlenDynamicPersistentTileSchedulerILi128ELi80ELi256ELi128ELb0ELb1ELb1ELb1ELb1ELb1EEEEEEEEEvNT_6ParamsE)
        /*04ac*/ 	.word	0x00000098


	//----- nvinfo : EIATTR_MIN_STACK_SIZE
	.align		4
.L_239:
        /*04b0*/ 	.byte	0x04, 0x12
        /*04b2*/ 	.short	(.L_241 - .L_240)
	.align		4
.L_240:
        /*04b4*/ 	.word	index@(_ZN7cutlass13device_kernelIN5flash11enable_sm90INS1_16FlashAttnFwdSm90INS1_25CollectiveMainloopFwdSm90ILi2EN4cute5tupleIJNS5_1CILi1EEES8_S8_EEENS6_IJNS7_ILi128EEENS7_ILi96EEENS7_ILi192EEEEEELi192ENS_10bfloat16_tEfNS_4arch4Sm90ELb0ELb0ELb1ELb0ELb1ELb0ELb0ELb1ELb1ELb1ELb0ELb0EEENS1_21CollectiveEpilogueFwdINS6_IJSA_SC_SB_EEES9_SE_SG_Li256ELb0ELb1ELb0ELb0EEENS1_29StaticPersistentTileSchedulerILb0EEEEEEEEEvNT_6ParamsE)
        /*04b8*/ 	.word	0x00000008


	//----- nvinfo : EIATTR_MIN_STACK_SIZE
	.align		4
.L_241:
        /*04bc*/ 	.byte	0x04, 0x12
        /*04be*/ 	.short	(.L_243 - .L_242)
	.align		4
.L_242:
        /*04c0*/ 	.word	index@(_ZN7cutlass13device_kernelIN5flash11enable_sm90INS1_16FlashAttnFwdSm90INS1_25CollectiveMainloopFwdSm90ILi2EN4cute5tupleIJNS5_1CILi1EEES8_S8_EEENS6_IJNS7_ILi128EEENS7_ILi96EEENS7_ILi192EEEEEELi192ENS_10bfloat16_tEfNS_4arch4Sm90ELb0ELb0ELb1ELb1ELb1ELb0ELb0ELb1ELb1ELb1ELb0ELb0EEENS1_21CollectiveEpilogueFwdINS6_IJSA_SC_SB_EEES9_SE_SG_Li256ELb1ELb1ELb0ELb0EEENS1_36VarlenDynamicPersistentTileSchedulerILi128ELi96ELi256ELi128ELb0ELb1ELb1ELb0ELb1ELb1EEEEEEEEEvNT_6ParamsE)
        /*04c4*/ 	.word	0x00000030


	//----- nvinfo : EIATTR_MIN_STACK_SIZE
	.align		4
.L_243:
        /*04c8*/ 	.byte	0x04, 0x12
        /*04ca*/ 	.short	(.L_245 - .L_244)
	.align		4
.L_244:
        /*04cc*/ 	.word	index@(_ZN7cutlass13device_kernelIN5flash11enable_sm90INS1_16FlashAttnFwdSm90INS1_25CollectiveMainloopFwdSm90ILi2EN4cute5tupleIJNS5_1CILi1EEES8_S8_EEENS6_IJNS7_ILi128EEENS7_ILi96EEENS7_ILi192EEEEEELi192ENS_10bfloat16_tEfNS_4arch4Sm90ELb0ELb0ELb1ELb1ELb1ELb1ELb0ELb1ELb1ELb1ELb0ELb0EEENS1_21CollectiveEpilogueFwdINS6_IJSA_SC_SB_EEES9_SE_SG_Li256ELb1ELb1ELb0ELb0EEENS1_36VarlenDynamicPersistentTileSchedulerILi128ELi96ELi256ELi128ELb0ELb1ELb1ELb0ELb1ELb1EEEEEEEEEvNT_6ParamsE)
        /*04d0*/ 	.word	0x00000098


	//----- nvinfo : EIATTR_MIN_STACK_SIZE
	.align		4
.L_245:
        /*04d4*/ 	.byte	0x04, 0x12
        /*04d6*/ 	.short	(.L_247 - .L_246)
	.align		4
.L_246:
        /*04d8*/ 	.word	index@(_ZN7cutlass13device_kernelIN5flash11enable_sm90INS1_16FlashAttnFwdSm90INS1_25CollectiveMainloopFwdSm90ILi2EN4cute5tupleIJNS5_1CILi1EEES8_S8_EEENS6_IJNS7_ILi128EEENS7_ILi96EEENS7_ILi192EEEEEELi192ENS_10bfloat16_tEfNS_4arch4Sm90ELb0ELb1ELb1ELb0ELb1ELb0ELb0ELb1ELb1ELb1ELb0ELb0EEENS1_21CollectiveEpilogueFwdINS6_IJSA_SC_SB_EEES9_SE_SG_Li256ELb0ELb1ELb0ELb0EEENS1_30DynamicPersistentTileSchedulerILi256ELi128ELb0ELb1ELb1EEEEEEEEEvNT_6ParamsE)
        /*04dc*/ 	.word	0x00000008


	//----- nvinfo : EIATTR_MIN_STACK_SIZE
	.align		4
.L_247:
        /*04e0*/ 	.byte	0x04, 0x12
        /*04e2*/ 	.short	(.L_249 - .L_248)
	.align		4
.L_248:
        /*04e4*/ 	.word	index@(_ZN7cutlass13device_kernelIN5flash11enable_sm90INS1_16FlashAttnFwdSm90INS1_25CollectiveMainloopFwdSm90ILi2EN4cute5tupleIJNS5_1CILi1EEES8_S8_EEENS6_IJNS7_ILi128EEENS7_ILi96EEENS7_ILi192EEEEEELi192ENS_10bfloat16_tEfNS_4arch4Sm90ELb0ELb1ELb1ELb1ELb1ELb0ELb0ELb1ELb1ELb1ELb0ELb0EEENS1_21CollectiveEpilogueFwdINS6_IJSA_SC_SB_EEES9_SE_SG_Li256ELb1ELb1ELb0ELb0EEENS1_36VarlenDynamicPersistentTileSchedulerILi128ELi96ELi256ELi128ELb0ELb1ELb1ELb1ELb0ELb1EEEEEEEEEvNT_6ParamsE)
        /*04e8*/ 	.word	0x00000030


	//----- nvinfo : EIATTR_MIN_STACK_SIZE
	.align		4
.L_249:
        /*04ec*/ 	.byte	0x04, 0x12
        /*04ee*/ 	.short	(.L_251 - .L_250)
	.align		4
.L_250:
        /*04f0*/ 	.word	index@(_ZN7cutlass13device_kernelIN5flash11enable_sm90INS1_16FlashAttnFwdSm90INS1_25CollectiveMainloopFwdSm90ILi2EN4cute5tupleIJNS5_1CILi1EEES8_S8_EEENS6_IJNS7_ILi128EEENS7_ILi96EEENS7_ILi192EEEEEELi192ENS_10bfloat16_tEfNS_4arch4Sm90ELb0ELb1ELb1ELb1ELb1ELb1ELb0ELb1ELb1ELb1ELb0ELb0EEENS1_21CollectiveEpilogueFwdINS6_IJSA_SC_SB_EEES9_SE_SG_Li256ELb1ELb1ELb0ELb0EEENS1_36VarlenDynamicPersistentTileSchedulerILi128ELi96ELi256ELi128ELb0ELb1ELb1ELb1ELb0ELb1EEEEEEEEEvNT_6ParamsE)
        /*04f4*/ 	.word	0x000002c0


	//----- nvinfo : EIATTR_MIN_STACK_SIZE
	.align		4
.L_251:
        /*04f8*/ 	.byte	0x04, 0x12
        /*04fa*/ 	.short	(.L_253 - .L_252)
	.align		4
.L_252:
        /*04fc*/ 	.word	index@(_ZN7cutlass13device_kernelIN5flash11enable_sm90INS1_16FlashAttnFwdSm90INS1_25CollectiveMainloopFwdSm90ILi2EN4cute5tupleIJNS5_1CILi1EEES8_S8_EEENS6_IJNS7_ILi128EEENS7_ILi96EEENS7_ILi192EEEEEELi192ENS_10bfloat16_tEfNS_4arch4Sm90ELb1ELb0ELb1ELb0ELb1ELb0ELb0ELb1ELb1ELb1ELb0ELb0EEENS1_21CollectiveEpilogueFwdINS6_IJSA_SC_SB_EEES9_SE_SG_Li256ELb0ELb1ELb0ELb0EEENS1_30DynamicPersistentTileSchedulerILi256ELi128ELb0ELb1ELb1EEEEEEEEEvNT_6ParamsE)
        /*0500*/ 	.word	0x00000008


	//----- nvinfo : EIATTR_MIN_STACK_SIZE
	.align		4
.L_253:
        /*0504*/ 	.byte	0x04, 0x12
        /*0506*/ 	.short	(.L_255 - .L_254)
	.align		4
.L_254:
        /*0508*/ 	.word	index@(_ZN7cutlass13device_kernelIN5flash11enable_sm90INS1_16FlashAttnFwdSm90INS1_25CollectiveMainloopFwdSm90ILi2EN4cute5tupleIJNS5_1CILi1EEES8_S8_EEENS6_IJNS7_ILi128EEENS7_ILi96EEENS7_ILi192EEEEEELi192ENS_10bfloat16_tEfNS_4arch4Sm90ELb1ELb0ELb1ELb1ELb1ELb0ELb0ELb1ELb1ELb1ELb0ELb0EEENS1_21CollectiveEpilogueFwdINS6_IJSA_SC_SB_EEES9_SE_SG_Li256ELb1ELb1ELb0ELb0EEENS1_36VarlenDynamicPersistentTileSchedulerILi128ELi96ELi256ELi128ELb0ELb1ELb1ELb1ELb1ELb1EEEEEEEEEvNT_6ParamsE)
        /*050c*/ 	.word	0x00000030


	//----- nvinfo : EIATTR_MIN_STACK_SIZE
	.align		4
.L_255:
        /*0510*/ 	.byte	0x04, 0x12
        /*0512*/ 	.short	(.L_257 - .L_256)
	.align		4
.L_256:
        /*0514*/ 	.word	index@(_ZN7cutlass13device_kernelIN5flash11enable_sm90INS1_16FlashAttnFwdSm90INS1_25CollectiveMainloopFwdSm90ILi2EN4cute5tupleIJNS5_1CILi1EEES8_S8_EEENS6_IJNS7_ILi128EEENS7_ILi96EEENS7_ILi192EEEEEELi192ENS_10bfloat16_tEfNS_4arch4Sm90ELb1ELb0ELb1ELb1ELb1ELb1ELb0ELb1ELb1ELb1ELb0ELb0EEENS1_21CollectiveEpilogueFwdINS6_IJSA_SC_SB_EEES9_SE_SG_Li256ELb1ELb1ELb0ELb0EEENS1_36VarlenDynamicPersistentTileSchedulerILi128ELi96ELi256ELi128ELb0ELb1ELb1ELb1ELb1ELb1EEEEEEEEEvNT_6ParamsE)
        /*0518*/ 	.word	0x00000098


	//----- nvinfo : EIATTR_MIN_STACK_SIZE
	.align		4
.L_257:
        /*051c*/ 	.byte	0x04, 0x12
        /*051e*/ 	.short	(.L_259 - .L_258)
	.align		4
.L_258:
        /*0520*/ 	.word	index@(_ZN7cutlass13device_kernelIN5flash11enable_sm90INS1_16FlashAttnFwdSm90INS1_25CollectiveMainloopFwdSm90ILi2EN4cute5tupleIJNS5_1CILi1EEES8_S8_EEENS6_IJNS7_ILi128EEESA_SA_EEELi128ENS_10bfloat16_tEfNS_4arch4Sm90ELb0ELb0ELb1ELb0ELb1ELb0ELb0ELb1ELb1ELb1ELb0ELb0EEENS1_21CollectiveEpilogueFwdISB_S9_SC_SE_Li256ELb0ELb1ELb0ELb0EEENS1_29StaticPersistentTileSchedulerILb0EEEEEEEEEvNT_6ParamsE)
        /*0524*/ 	.word	0x00000000


	//----- nvinfo : EIATTR_MIN_STACK_SIZE
	.align		4
.L_259:
        /*0528*/ 	.byte	0x04, 0x12
        /*052a*/ 	.short	(.L_261 - .L_260)
	.align		4
.L_260:
        /*052c*/ 	.word	index@(_ZN7cutlass13device_kernelIN5flash11enable_sm90INS1_16FlashAttnFwdSm90INS1_25CollectiveMainloopFwdSm90ILi2EN4cute5tupleIJNS5_1CILi1EEES8_S8_EEENS6_IJNS7_ILi128EEESA_SA_EEELi128ENS_10bfloat16_tEfNS_4arch4Sm90ELb0ELb0ELb1ELb1ELb1ELb0ELb0ELb1ELb1ELb1ELb0ELb0EEENS1_21CollectiveEpilogueFwdISB_S9_SC_SE_Li256ELb1ELb1ELb0ELb0EEENS1_36VarlenDynamicPersistentTileSchedulerILi128ELi128ELi256ELi128ELb0ELb1ELb1ELb0ELb1ELb1EEEEEEEEEvNT_6ParamsE)
        /*0530*/ 	.word	0x00000020


	//----- nvinfo : EIATTR_MIN_STACK_SIZE
	.align		4
.L_261:
        /*0534*/ 	.byte	0x04, 0x12
        /*0536*/ 	.short	(.L_263 - .L_262)
	.align		4
.L_262:
        /*0538*/ 	.word	index@(_ZN7cutlass13device_kernelIN5flash11enable_sm90INS1_16FlashAttnFwdSm90INS1_25CollectiveMainloopFwdSm90ILi2EN4cute5tupleIJNS5_1CILi1EEES8_S8_EEENS6_IJNS7_ILi128EEESA_SA_EEELi128ENS_10bfloat16_tEfNS_4arch4Sm90ELb0ELb0ELb1ELb1ELb1ELb1ELb0ELb1ELb1ELb1ELb0ELb0EEENS1_21CollectiveEpilogueFwdISB_S9_SC_SE_Li256ELb1ELb1ELb0ELb0EEENS1_36VarlenDynamicPersistentTileSchedulerILi128ELi128ELi256ELi128ELb0ELb1ELb1ELb0ELb1ELb1EEEEEEEEEvNT_6ParamsE)
        /*053c*/ 	.word	0x00000030


	//----- nvinfo : EIATTR_MIN_STACK_SIZE
	.align		4
.L_263:
        /*0540*/ 	.byte	0x04, 0x12
        /*0542*/ 	.short	(.L_265 - .L_264)
	.align		4
.L_264:
        /*0544*/ 	.word	index@(_ZN7cutlass13device_kernelIN5flash11enable_sm90INS1_16FlashAttnFwdSm90INS1_25CollectiveMainloopFwdSm90ILi2EN4cute5tupleIJNS5_1CILi1EEES8_S8_EEENS6_IJNS7_ILi128EEESA_SA_EEELi128ENS_10bfloat16_tEfNS_4arch4Sm90ELb0ELb1ELb1ELb0ELb1ELb0ELb0ELb1ELb1ELb1ELb0ELb0EEENS1_21CollectiveEpilogueFwdISB_S9_SC_SE_Li256ELb0ELb1ELb0ELb0EEENS1_30DynamicPersistentTileSchedulerILi256ELi128ELb0ELb1ELb1EEEEEEEEEvNT_6ParamsE)
        /*0548*/ 	.word	0x00000000


	//----- nvinfo : EIATTR_MIN_STACK_SIZE
	.align		4
.L_265:
        /*054c*/ 	.byte	0x04, 0x12
        /*054e*/ 	.short	(.L_267 - .L_266)
	.align		4
.L_266:
        /*0550*/ 	.word	index@(_ZN7cutlass13device_kernelIN5flash11enable_sm90INS1_16FlashAttnFwdSm90INS1_25CollectiveMainloopFwdSm90ILi2EN4cute5tupleIJNS5_1CILi1EEES8_S8_EEENS6_IJNS7_ILi128EEESA_SA_EEELi128ENS_10bfloat16_tEfNS_4arch4Sm90ELb0ELb1ELb1ELb1ELb1ELb0ELb0ELb1ELb1ELb1ELb0ELb0EEENS1_21CollectiveEpilogueFwdISB_S9_SC_SE_Li256ELb1ELb1ELb0ELb0EEENS1_36VarlenDynamicPersistentTileSchedulerILi128ELi128ELi256ELi128ELb0ELb1ELb1ELb1ELb0ELb1EEEEEEEEEvNT_6ParamsE)
        /*0554*/ 	.word	0x00000020


	//----- nvinfo : EIATTR_MIN_STACK_SIZE
	.align		4
.L_267:
        /*0558*/ 	.byte	0x04, 0x12
        /*055a*/ 	.short	(.L_269 - .L_268)
	.align		4
.L_268:
        /*055c*/ 	.word	index@(_ZN7cutlass13device_kernelIN5flash11enable_sm90INS1_16FlashAttnFwdSm90INS1_25CollectiveMainloopFwdSm90ILi2EN4cute5tupleIJNS5_1CILi1EEES8_S8_EEENS6_IJNS7_ILi128EEESA_SA_EEELi128ENS_10bfloat16_tEfNS_4arch4Sm90ELb0ELb1ELb1ELb1ELb1ELb1ELb0ELb1ELb1ELb1ELb0ELb0EEENS1_21CollectiveEpilogueFwdISB_S9_SC_SE_Li256ELb1ELb1ELb0ELb0EEENS1_36VarlenDynamicPersistentTileSchedulerILi128ELi128ELi256ELi128ELb0ELb1ELb1ELb1ELb0ELb1EEEEEEEEEvNT_6ParamsE)
        /*0560*/ 	.word	0x00000030


	//----- nvinfo : EIATTR_MIN_STACK_SIZE
	.align		4
.L_269:
        /*0564*/ 	.byte	0x04, 0x12
        /*0566*/ 	.short	(.L_271 - .L_270)
	.align		4
.L_270:
        /*0568*/ 	.word	index@(_ZN7cutlass13device_kernelIN5flash11enable_sm90INS1_16FlashAttnFwdSm90INS1_25CollectiveMainloopFwdSm90ILi2EN4cute5tupleIJNS5_1CILi1EEES8_S8_EEENS6_IJNS7_ILi128EEESA_SA_EEELi128ENS_10bfloat16_tEfNS_4arch4Sm90ELb1ELb0ELb1ELb0ELb1ELb0ELb0ELb1ELb1ELb1ELb0ELb0EEENS1_21CollectiveEpilogueFwdISB_S9_SC_SE_Li256ELb0ELb1ELb0ELb0EEENS1_30DynamicPersistentTileSchedulerILi256ELi128ELb0ELb1ELb1EEEEEEEEEvNT_6ParamsE)
        /*056c*/ 	.word	0x00000000


	//----- nvinfo : EIATTR_MIN_STACK_SIZE
	.align		4
.L_271:
        /*0570*/ 	.byte	0x04, 0x12
        /*0572*/ 	.short	(.L_273 - .L_272)
	.align		4
.L_272:
        /*0574*/ 	.word	index@(_ZN7cutlass13device_kernelIN5flash11enable_sm90INS1_16FlashAttnFwdSm90INS1_25CollectiveMainloopFwdSm90ILi2EN4cute5tupleIJNS5_1CILi1EEES8_S8_EEENS6_IJNS7_ILi128EEESA_SA_EEELi128ENS_10bfloat16_tEfNS_4arch4Sm90ELb1ELb0ELb1ELb1ELb1ELb0ELb0ELb1ELb1ELb1ELb0ELb0EEENS1_21CollectiveEpilogueFwdISB_S9_SC_SE_Li256ELb1ELb1ELb0ELb0EEENS1_36VarlenDynamicPersistentTileSchedulerILi128ELi128ELi256ELi128ELb0ELb1ELb1ELb1ELb1ELb1EEEEEEEEEvNT_6ParamsE)
        /*0578*/ 	.word	0x00000020


	//----- nvinfo : EIATTR_MIN_STACK_SIZE
	.align		4
.L_273:
        /*057c*/ 	.byte	0x04, 0x12
        /*057e*/ 	.short	(.L_275 - .L_274)
	.align		4
.L_274:
        /*0580*/ 	.word	index@(_ZN7cutlass13device_kernelIN5flash11enable_sm90INS1_16FlashAttnFwdSm90INS1_25CollectiveMainloopFwdSm90ILi2EN4cute5tupleIJNS5_1CILi1EEES8_S8_EEENS6_IJNS7_ILi128EEESA_SA_EEELi128ENS_10bfloat16_tEfNS_4arch4Sm90ELb1ELb0ELb1ELb1ELb1ELb1ELb0ELb1ELb1ELb1ELb0ELb0EEENS1_21CollectiveEpilogueFwdISB_S9_SC_SE_Li256ELb1ELb1ELb0ELb0EEENS1_36VarlenDynamicPersistentTileSchedulerILi128ELi128ELi256ELi128ELb0ELb1ELb1ELb1ELb1ELb1EEEEEEEEEvNT_6ParamsE)
        /*0584*/ 	.word	0x00000028


	//----- nvinfo : EIATTR_MIN_STACK_SIZE
	.align		4
.L_275:
        /*0588*/ 	.byte	0x04, 0x12
        /*058a*/ 	.short	(.L_277 - .L_276)
	.align		4
.L_276:
        /*058c*/ 	.word	index@(_ZN7cutlass13device_kernelIN5flash11enable_sm90INS1_16FlashAttnFwdSm90INS1_25CollectiveMainloopFwdSm90ILi2EN4cute5tupleIJNS5_1CILi1EEES8_S8_EEENS6_IJNS7_ILi192EEENS7_ILi128EEENS7_ILi96EEEEEELi96ENS_10bfloat16_tEfNS_4arch4Sm90ELb0ELb0ELb1ELb0ELb1ELb0ELb0ELb0ELb1ELb1ELb0ELb0EEENS1_21CollectiveEpilogueFwdINS6_IJSA_SC_SB_EEES9_SE_SG_Li384ELb0ELb1ELb0ELb0EEENS1_29StaticPersistentTileSchedulerILb0EEEEEEEEEvNT_6ParamsE)
        /*0590*/ 	.word	0x00000018


	//----- nvinfo : EIATTR_MIN_STACK_SIZE
	.align		4
.L_277:
        /*0594*/ 	.byte	0x04, 0x12
        /*0596*/ 	.short	(.L_279 - .L_278)
	.align		4
.L_278:
        /*0598*/ 	.word	index@(_ZN7cutlass13device_kernelIN5flash11enable_sm90INS1_16FlashAttnFwdSm90INS1_25CollectiveMainloopFwdSm90ILi2EN4cute5tupleIJNS5_1CILi1EEES8_S8_EEENS6_IJNS7_ILi192EEENS7_ILi128EEENS7_ILi96EEEEEELi96ENS_10bfloat16_tEfNS_4arch4Sm90ELb0ELb0ELb1ELb1ELb1ELb0ELb0ELb0ELb1ELb1ELb0ELb0EEENS1_21CollectiveEpilogueFwdINS6_IJSA_SC_SB_EEES9_SE_SG_Li384ELb1ELb1ELb0ELb0EEENS1_36VarlenDynamicPersistentTileSchedulerILi192ELi128ELi384ELi128ELb0ELb1ELb1ELb0ELb1ELb1EEEEEEEEEvNT_6ParamsE)
        /*059c*/ 	.word	0x00000040


	//----- nvinfo : EIATTR_MIN_STACK_SIZE
	.align		4
.L_279:
        /*05a0*/ 	.byte	0x04, 0x12
        /*05a2*/ 	.short	(.L_281 - .L_280)
	.align		4
.L_280:
        /*05a4*/ 	.word	index@(_ZN7cutlass13device_kernelIN5flash11enable_sm90INS1_16FlashAttnFwdSm90INS1_25CollectiveMainloopFwdSm90ILi2EN4cute5tupleIJNS5_1CILi1EEES8_S8_EEENS6_IJNS7_ILi192EEENS7_ILi128EEENS7_ILi96EEEEEELi96ENS_10bfloat16_tEfNS_4arch4Sm90ELb0ELb0ELb1ELb1ELb1ELb1ELb0ELb0ELb1ELb1ELb0ELb0EEENS1_21CollectiveEpilogueFwdINS6_IJSA_SC_SB_EEES9_SE_SG_Li384ELb1ELb1ELb0ELb0EEENS1_36VarlenDynamicPersistentTileSchedulerILi192ELi128ELi384ELi128ELb0ELb1ELb1ELb0ELb1ELb1EEEEEEEEEvNT_6ParamsE)
        /*05a8*/ 	.word	0x000000c8


	//----- nvinfo : EIATTR_MIN_STACK_SIZE
	.align		4
.L_281:
        /*05ac*/ 	.byte	0x04, 0x12
        /*05ae*/ 	.short	(.L_283 - .L_282)
	.align		4
.L_282:
        /*05b0*/ 	.word	index@(_ZN7cutlass13device_kernelIN5flash11enable_sm90INS1_16FlashAttnFwdSm90INS1_25CollectiveMainloopFwdSm90ILi2EN4cute5tupleIJNS5_1CILi1EEES8_S8_EEENS6_IJNS7_ILi192EEENS7_ILi128EEENS7_ILi96EEEEEELi96ENS_10bfloat16_tEfNS_4arch4Sm90ELb0ELb1ELb1ELb0ELb1ELb0ELb0ELb0ELb1ELb1ELb0ELb0EEENS1_21CollectiveEpilogueFwdINS6_IJSA_SC_SB_EEES9_SE_SG_Li384ELb0ELb1ELb0ELb0EEENS1_30DynamicPersistentTileSchedulerILi384ELi128ELb0ELb1ELb1EEEEEEEEEvNT_6ParamsE)
        /*05b4*/ 	.word	0x00000018


	//----- nvinfo : EIATTR_MIN_STACK_SIZE
	.align		4
.L_283:
        /*05b8*/ 	.byte	0x04, 0x12
        /*05ba*/ 	.short	(.L_285 - .L_284)
	.align		4
.L_284:
        /*05bc*/ 	.word	index@(_ZN7cutlass13device_kernelIN5flash11enable_sm90INS1_16FlashAttnFwdSm90INS1_25CollectiveMainloopFwdSm90ILi2EN4cute5tupleIJNS5_1CILi1EEES8_S8_EEENS6_IJNS7_ILi192EEENS7_ILi128EEENS7_ILi96EEEEEELi96ENS_10bfloat16_tEfNS_4arch4Sm90ELb0ELb1ELb1ELb1ELb1ELb0ELb0ELb0ELb1ELb1ELb0ELb0EEENS1_21CollectiveEpilogueFwdINS6_IJSA_SC_SB_EEES9_SE_SG_Li384ELb1ELb1ELb0ELb0EEENS1_36VarlenDynamicPersistentTileSchedulerILi192ELi128ELi384ELi128ELb0ELb1ELb1ELb1ELb0ELb1EEEEEEEEEvNT_6ParamsE)
        /*05c0*/ 	.word	0x00000030


	//----- nvinfo : EIATTR_MIN_STACK_SIZE
	.align		4
.L_285:
        /*05c4*/ 	.byte	0x04, 0x12
        /*05c6*/ 	.short	(.L_287 - .L_286)
	.align		4
.L_286:
        /*05c8*/ 	.word	index@(_ZN7cutlass13device_kernelIN5flash11enable_sm90INS1_16FlashAttnFwdSm90INS1_25CollectiveMainloopFwdSm90ILi2EN4cute5tupleIJNS5_1CILi1EEES8_S8_EEENS6_IJNS7_ILi192EEENS7_ILi128EEENS7_ILi96EEEEEELi96ENS_10bfloat16_tEfNS_4arch4Sm90ELb0ELb1ELb1ELb1ELb1ELb1ELb0ELb0ELb1ELb1ELb0ELb0EEENS1_21CollectiveEpilogueFwdINS6_IJSA_SC_SB_EEES9_SE_SG_Li384ELb1ELb1ELb0ELb0EEENS1_36VarlenDynamicPersistentTileSchedulerILi192ELi128ELi384ELi128ELb0ELb1ELb1ELb1ELb0ELb1EEEEEEEEEvNT_6ParamsE)
        /*05cc*/ 	.word	0x000000b0


	//----- nvinfo : EIATTR_MIN_STACK_SIZE
	.align		4
.L_287:
        /*05d0*/ 	.byte	0x04, 0x12
        /*05d2*/ 	.short	(.L_289 - .L_288)
	.align		4
.L_288:
        /*05d4*/ 	.word	index@(_ZN7cutlass13device_kernelIN5flash11enable_sm90INS1_16FlashAttnFwdSm90INS1_25CollectiveMainloopFwdSm90ILi2EN4cute5tupleIJNS5_1CILi1EEES8_S8_EEENS6_IJNS7_ILi192EEENS7_ILi128EEENS7_ILi96EEEEEELi96ENS_10bfloat16_tEfNS_4arch4Sm90ELb1ELb0ELb1ELb0ELb1ELb0ELb0ELb0ELb1ELb1ELb0ELb0EEENS1_21CollectiveEpilogueFwdINS6_IJSA_SC_SB_EEES9_SE_SG_Li384ELb0ELb1ELb0ELb0EEENS1_30DynamicPersistentTileSchedulerILi384ELi128ELb0ELb1ELb1EEEEEEEEEvNT_6ParamsE)
        /*05d8*/ 	.word	0x00000018


	//----- nvinfo : EIATTR_MIN_STACK_SIZE
	.align		4
.L_289:
        /*05dc*/ 	.byte	0x04, 0x12
        /*05de*/ 	.short	(.L_291 - .L_290)
	.align		4
.L_290:
        /*05e0*/ 	.word	index@(_ZN7cutlass13device_kernelIN5flash11enable_sm90INS1_16FlashAttnFwdSm90INS1_25CollectiveMainloopFwdSm90ILi2EN4cute5tupleIJNS5_1CILi1EEES8_S8_EEENS6_IJNS7_ILi192EEENS7_ILi128EEENS7_ILi96EEEEEELi96ENS_10bfloat16_tEfNS_4arch4Sm90ELb1ELb0ELb1ELb1ELb1ELb0ELb0ELb0ELb1ELb1ELb0ELb0EEENS1_21CollectiveEpilogueFwdINS6_IJSA_SC_SB_EEES9_SE_SG_Li384ELb1ELb1ELb0ELb0EEENS1_36VarlenDynamicPersistentTileSchedulerILi192ELi128ELi384ELi128ELb0ELb1ELb1ELb1ELb1ELb1EEEEEEEEEvNT_6ParamsE)
        /*05e4*/ 	.word	0x00000040


	//----- nvinfo : EIATTR_MIN_STACK_SIZE
	.align		4
.L_291:
        /*05e8*/ 	.byte	0x04, 0x12
        /*05ea*/ 	.short	(.L_293 - .L_292)
	.align		4
.L_292:
        /*05ec*/ 	.word	index@(_ZN7cutlass13device_kernelIN5flash11enable_sm90INS1_16FlashAttnFwdSm90INS1_25CollectiveMainloopFwdSm90ILi2EN4cute5tupleIJNS5_1CILi1EEES8_S8_EEENS6_IJNS7_ILi192EEENS7_ILi128EEENS7_ILi96EEEEEELi96ENS_10bfloat16_tEfNS_4arch4Sm90ELb1ELb0ELb1ELb1ELb1ELb1ELb0ELb0ELb1ELb1ELb0ELb0EEENS1_21CollectiveEpilogueFwdINS6_IJSA_SC_SB_EEES9_SE_SG_Li384ELb1ELb1ELb0ELb0EEENS1_36VarlenDynamicPersistentTileSchedulerILi192ELi128ELi384ELi128ELb0ELb1ELb1ELb1ELb1ELb1EEEEEEEEEvNT_6ParamsE)
        /*05f0*/ 	.word	0x000000b8


	//----- nvinfo : EIATTR_MIN_STACK_SIZE
	.align		4
.L_293:
        /*05f4*/ 	.byte	0x04, 0x12
        /*05f6*/ 	.short	(.L_295 - .L_294)
	.align		4
.L_294:
        /*05f8*/ 	.word	index@(_ZN7cutlass13device_kernelIN5flash11enable_sm90INS1_16FlashAttnFwdSm90INS1_25CollectiveMainloopFwdSm90ILi2EN4cute5tupleIJNS5_1CILi1EEES8_S8_EEENS6_IJNS7_ILi192EEENS7_ILi128EEENS7_ILi64EEEEEELi64ENS_10bfloat16_tEfNS_4arch4Sm90ELb0ELb0ELb1ELb0ELb1ELb0ELb0ELb1ELb1ELb1ELb0ELb0EEENS1_21CollectiveEpilogueFwdINS6_IJSA_SC_SB_EEES9_SE_SG_Li384ELb0ELb1ELb0ELb0EEENS1_29StaticPersistentTileSchedulerILb0EEEEEEEEEvNT_6ParamsE)
        /*05fc*/ 	.word	0x00000010


	//----- nvinfo : EIATTR_MIN_STACK_SIZE
	.align		4
.L_295:
        /*0600*/ 	.byte	0x04, 0x12
        /*0602*/ 	.short	(.L_297 - .L_296)
	.align		4
.L_296:
        /*0604*/ 	.word	index@(_ZN7cutlass13device_kernelIN5flash11enable_sm90INS1_16FlashAttnFwdSm90INS1_25CollectiveMainloopFwdSm90ILi2EN4cute5tupleIJNS5_1CILi1EEES8_S8_EEENS6_IJNS7_ILi192EEENS7_ILi128EEENS7_ILi64EEEEEELi64ENS_10bfloat16_tEfNS_4arch4Sm90ELb0ELb0ELb1ELb1ELb1ELb0ELb0ELb1ELb1ELb1ELb0ELb0EEENS1_21CollectiveEpilogueFwdINS6_IJSA_SC_SB_EEES9_SE_SG_Li384ELb1ELb1ELb0ELb0EEENS1_36VarlenDynamicPersistentTileSchedulerILi192ELi128ELi384ELi128ELb0ELb1ELb1ELb0ELb1ELb1EEEEEEEEEvNT_6ParamsE)
        /*0608*/ 	.word	0x00000040


	//----- nvinfo : EIATTR_MIN_STACK_SIZE
	.align		4
.L_297:
        /*060c*/ 	.byte	0x04, 0x12
        /*060e*/ 	.short	(.L_299 - .L_298)
	.align		4
.L_298:
        /*0610*/ 	.word	index@(_ZN7cutlass13device_kernelIN5flash11enable_sm90INS1_16FlashAttnFwdSm90INS1_25CollectiveMainloopFwdSm90ILi2EN4cute5tupleIJNS5_1CILi1EEES8_S8_EEENS6_IJNS7_ILi192EEENS7_ILi128EEENS7_ILi64EEEEEELi64ENS_10bfloat16_tEfNS_4arch4Sm90ELb0ELb0ELb1ELb1ELb1ELb1ELb0ELb1ELb1ELb1ELb0ELb0EEENS1_21CollectiveEpilogueFwdINS6_IJSA_SC_SB_EEES9_SE_SG_Li384ELb1ELb1ELb0ELb0EEENS1_36VarlenDynamicPersistentTileSchedulerILi192ELi128ELi384ELi128ELb0ELb1ELb1ELb0ELb1ELb1EEEEEEEEEvNT_6ParamsE)
        /*0614*/ 	.word	0x00000068


	//----- nvinfo : EIATTR_MIN_STACK_SIZE
	.align		4
.L_299:
        /*0618*/ 	.byte	0x04, 0x12
        /*061a*/ 	.short	(.L_301 - .L_300)
	.align		4
.L_300:
        /*061c*/ 	.word	index@(_ZN7cutlass13device_kernelIN5flash11enable_sm90INS1_16FlashAttnFwdSm90INS1_25CollectiveMainloopFwdSm90ILi2EN4cute5tupleIJNS5_1CILi1EEES8_S8_EEENS6_IJNS7_ILi192EEENS7_ILi128EEENS7_ILi64EEEEEELi64ENS_10bfloat16_tEfNS_4arch4Sm90ELb0ELb1ELb1ELb0ELb1ELb0ELb0ELb1ELb1ELb1ELb0ELb0EEENS1_21CollectiveEpilogueFwdINS6_IJSA_SC_SB_EEES9_SE_SG_Li384ELb0ELb1ELb0ELb0EEENS1_30DynamicPersistentTileSchedulerILi384ELi128ELb0ELb1ELb1EEEEEEEEEvNT_6ParamsE)
        /*0620*/ 	.word	0x00000018


	//----- nvinfo : EIATTR_MIN_STACK_SIZE
	.align		4
.L_301:
        /*0624*/ 	.byte	0x04, 0x12
        /*0626*/ 	.short	(.L_303 - .L_302)
	.align		4
.L_302:
        /*0628*/ 	.word	index@(_ZN7cutlass13device_kernelIN5flash11enable_sm90INS1_16FlashAttnFwdSm90INS1_25CollectiveMainloopFwdSm90ILi2EN4cute5tupleIJNS5_1CILi1EEES8_S8_EEENS6_IJNS7_ILi192EEENS7_ILi128EEENS7_ILi64EEEEEELi64ENS_10bfloat16_tEfNS_4arch4Sm90ELb0ELb1ELb1ELb1ELb1ELb0ELb0ELb1ELb1ELb1ELb0ELb0EEENS1_21CollectiveEpilogueFwdINS6_IJSA_SC_SB_EEES9_SE_SG_Li384ELb1ELb1ELb0ELb0EEENS1_36VarlenDynamicPersistentTileSchedulerILi192ELi128ELi384ELi128ELb0ELb1ELb1ELb1ELb0ELb1EEEEEEEEEvNT_6ParamsE)
        /*062c*/ 	.word	0x00000038


	//----- nvinfo : EIATTR_MIN_STACK_SIZE
	.align		4
.L_303:
        /*0630*/ 	.byte	0x04, 0x12
        /*0632*/ 	.short	(.L_305 - .L_304)
	.align		4
.L_304:
        /*0634*/ 	.word	index@(_ZN7cutlass13device_kernelIN5flash11enable_sm90INS1_16FlashAttnFwdSm90INS1_25CollectiveMainloopFwdSm90ILi2EN4cute5tupleIJNS5_1CILi1EEES8_S8_EEENS6_IJNS7_ILi192EEENS7_ILi128EEENS7_ILi64EEEEEELi64ENS_10bfloat16_tEfNS_4arch4Sm90ELb0ELb1ELb1ELb1ELb1ELb1ELb0ELb1ELb1ELb1ELb0ELb0EEENS1_21CollectiveEpilogueFwdINS6_IJSA_SC_SB_EEES9_SE_SG_Li384ELb1ELb1ELb0ELb0EEENS1_36VarlenDynamicPersistentTileSchedulerILi192ELi128ELi384ELi128ELb0ELb1ELb1ELb1ELb0ELb1EEEEEEEEEvNT_6ParamsE)
        /*0638*/ 	.word	0x00000070


	//----- nvinfo : EIATTR_MIN_STACK_SIZE
	.align		4
.L_305:
        /*063c*/ 	.byte	0x04, 0x12
        /*063e*/ 	.short	(.L_307 - .L_306)
	.align		4
.L_306:
        /*0640*/ 	.word	index@(_ZN7cutlass13device_kernelIN5flash11enable_sm90INS1_16FlashAttnFwdSm90INS1_25CollectiveMainloopFwdSm90ILi2EN4cute5tupleIJNS5_1CILi1EEES8_S8_EEENS6_IJNS7_ILi192EEENS7_ILi128EEENS7_ILi64EEEEEELi64ENS_10bfloat16_tEfNS_4arch4Sm90ELb1ELb0ELb1ELb0ELb1ELb0ELb0ELb1ELb1ELb1ELb0ELb0EEENS1_21CollectiveEpilogueFwdINS6_IJSA_SC_SB_EEES9_SE_SG_Li384ELb0ELb1ELb0ELb0EEENS1_30DynamicPersistentTileSchedulerILi384ELi128ELb0ELb1ELb1EEEEEEEEEvNT_6ParamsE)
        /*0644*/ 	.word	0x00000018


	//----- nvinfo : EIATTR_MIN_STACK_SIZE
	.align		4
.L_307:
        /*0648*/ 	.byte	0x04, 0x12
        /*064a*/ 	.short	(.L_309 - .L_308)
	.align		4
.L_308:
        /*064c*/ 	.word	index@(_ZN7cutlass13device_kernelIN5flash11enable_sm90INS1_16FlashAttnFwdSm90INS1_25CollectiveMainloopFwdSm90ILi2EN4cute5tupleIJNS5_1CILi1EEES8_S8_EEENS6_IJNS7_ILi192EEENS7_ILi128EEENS7_ILi64EEEEEELi64ENS_10bfloat16_tEfNS_4arch4Sm90ELb1ELb0ELb1ELb1ELb1ELb0ELb0ELb1ELb1ELb1ELb0ELb0EEENS1_21CollectiveEpilogueFwdINS6_IJSA_SC_SB_EEES9_SE_SG_Li384ELb1ELb1ELb0ELb0EEENS1_36VarlenDynamicPersistentTileSchedulerILi192ELi128ELi384ELi128ELb0ELb1ELb1ELb1ELb1ELb1EEEEEEEEEvNT_6ParamsE)
        /*0650*/ 	.word	0x00000040


	//----- nvinfo : EIATTR_MIN_STACK_SIZE
	.align		4
.L_309:
        /*0654*/ 	.byte	0x04, 0x12
        /*0656*/ 	.short	(.L_311 - .L_310)
	.align		4
.L_310:
        /*0658*/ 	.word	index@(_ZN7cutlass13device_kernelIN5flash11enable_sm90INS1_16FlashAttnFwdSm90INS1_25CollectiveMainloopFwdSm90ILi2EN4cute5tupleIJNS5_1CILi1EEES8_S8_EEENS6_IJNS7_ILi192EEENS7_ILi128EEENS7_ILi64EEEEEELi64ENS_10bfloat16_tEfNS_4arch4Sm90ELb1ELb0ELb1ELb1ELb1ELb1ELb0ELb1ELb1ELb1ELb0ELb0EEENS1_21CollectiveEpilogueFwdINS6_IJSA_SC_SB_EEES9_SE_SG_Li384ELb1ELb1ELb0ELb0EEENS1_36VarlenDynamicPersistentTileSchedulerILi192ELi128ELi384ELi128ELb0ELb1ELb1ELb1ELb1ELb1EEEEEEEEEvNT_6ParamsE)
        /*065c*/ 	.word	0x00000070
.L_311:


//--------------------- .nv.compat                --------------------------
	.section	.nv.compat,"",@"SHT_CUDA_COMPAT_INFO"
	.align	4
        /*0000*/ 	.byte	0x02, 0x09, 0x01, 0x00, 0x02, 0x02, 0x04, 0x00, 0x02, 0x05, 0x05, 0x00, 0x03, 0x07, 0x01, 0x01
        /*0010*/ 	.byte	0x02, 0x03, 0x01, 0x00, 0x02, 0x06, 0x01, 0x00, 0x04, 0x0b, 0x08, 0x00, 0x00, 0x00, 0x00, 0x00
        /*0020*/ 	.byte	0x00, 0x00, 0x00, 0x00


//--------------------- .nv.info._ZN7cutlass13device_kernelIN5flash11enable_sm90INS1_16FlashAttnFwdSm90INS1_25CollectiveMainloopFwdSm90ILi2EN4cute5tupleIJNS5_1CILi1EEES8_S8_EEENS6_IJNS7_ILi128EEENS7_ILi80EEENS7_ILi256EEEEEELi256ENS_10bfloat16_tEfNS_4arch4Sm90ELb0ELb0ELb1ELb0ELb1ELb0ELb0ELb1ELb1ELb1ELb0ELb0EEENS1_21CollectiveEpilogueFwdINS6_IJSA_SC_SB_EEES9_SE_SG_Li256ELb0ELb1ELb0ELb0EEENS1_29StaticPersistentTileSchedulerILb0EEEEEEEEEvNT_6ParamsE --------------------------
	.section	.nv.info._ZN7cutlass13device_kernelIN5flash11enable_sm90INS1_16FlashAttnFwdSm90INS1_25CollectiveMainloopFwdSm90ILi2EN4cute5tupleIJNS5_1CILi1EEES8_S8_EEENS6_IJNS7_ILi128EEENS7_ILi80EEENS7_ILi256EEEEEELi256ENS_10bfloat16_tEfNS_4arch4Sm90ELb0ELb0ELb1ELb0ELb1ELb0ELb0ELb1ELb1ELb1ELb0ELb0EEENS1_21CollectiveEpilogueFwdINS6_IJSA_SC_SB_EEES9_SE_SG_Li256ELb0ELb1ELb0ELb0EEENS1_29StaticPersistentTileSchedulerILb0EEEEEEEEEvNT_6ParamsE,"",@"SHT_CUDA_INFO"
	.sectionflags	@""
	.align	4


	//----- nvinfo : EIATTR_CUDA_API_VERSION
	.align		4
        /*0000*/ 	.byte	0x04, 0x37
        /*0002*/ 	.short	(.L_313 - .L_312)
.L_312:
        /*0004*/ 	.word	0x00000082


	//----- nvinfo : EIATTR_KPARAM_INFO
	.align		4
.L_313:
        /*0008*/ 	.byte	0x04, 0x17
        /*000a*/ 	.short	(.L_315 - .L_314)
.L_314:
        /*000c*/ 	.word	0x00000000
        /*0010*/ 	.short	0x0000
        /*0012*/ 	.short	0x0070
        /*0014*/ 	.byte	0x00, 0xf0, 0x01, 0x28


	//----- nvinfo : EIATTR_SPARSE_MMA_MASK
	.align		4
.L_315:
        /*0018*/ 	.byte	0x03, 0x50
        /*001a*/ 	.short	0x0000


	//----- nvinfo : EIATTR_MAXREG_COUNT
	.align		4
        /*001c*/ 	.byte	0x03, 0x1b
        /*001e*/ 	.short	0x00a8


	//----- nvinfo : EIATTR_NUM_BARRIERS
	.align		4
        /*0020*/ 	.byte	0x02, 0x4c
        /*0022*/ 	.byte	0x09
	.zero		1


	//----- nvinfo : EIATTR_EXTERNS
	.align		4
        /*0024*/ 	.byte	0x04, 0x0f
        /*0026*/ 	.short	(.L_317 - .L_316)


	//   ....[0]....
	.align		4
.L_316:
        /*0028*/ 	.word	index@(__assertfail)


	//----- nvinfo : EIATTR_ANNOTATIONS
	.align		4
.L_317:
        /*002c*/ 	.byte	0x04, 0x55
        /*002e*/ 	.short	(.L_319 - .L_318)


	//   ....[0]....
.L_318:
        /*0030*/ 	.word	0x00000001
        /*0034*/ 	.byte	0xa0, 0x08, 0x00, 0x00, 0x01, 0x00, 0x00, 0x00, 0x50, 0x09, 0x00, 0x00, 0x01, 0x00, 0x00, 0x00
        /*0044*/ 	.byte	0x50, 0xcd, 0x00, 0x00, 0x01, 0x00, 0x00, 0x00, 0x30, 0xce, 0x00, 0x00, 0x01, 0x00, 0x00, 0x00
        /*0054*/ 	.byte	0x00, 0xd1, 0x00, 0x00, 0x01, 0x00, 0x00, 0x00, 0xb0, 0xd1, 0x00, 0x00, 0x01, 0x00, 0x00, 0x00
        /*0064*/ 	.byte	0x50, 0xd8, 0x00, 0x00, 0x01, 0x00, 0x00, 0x00, 0xf0, 0xe3, 0x00, 0x00, 0x01, 0x00, 0x00, 0x00
        /*0074*/ 	.byte	0x30, 0xec, 0x00, 0x00, 0x01, 0x00, 0x00, 0x00, 0x80, 0x03, 0x01, 0x00, 0x01, 0x00, 0x00, 0x00
        /*0084*/ 	.byte	0x30, 0x04, 0x01, 0x00, 0x01, 0x00, 0x00, 0x00, 0xb0, 0x05, 0x01, 0x00


	//----- nvinfo : EIATTR_MERCURY_ISA_VERSION
	.align		4
.L_319:
        /*0090*/ 	.byte	0x03, 0x5f
        /*0092*/ 	.short	0x0101


	//----- nvinfo : EIATTR_INT_WARP_WIDE_INSTR_OFFSETS
	.align		4
        /*0094*/ 	.byte	0x04, 0x31
        /*0096*/ 	.short	(.L_321 - .L_320)


	//   ....[0]....
.L_320:
        /*0098*/ 	.word	0x000000c0


	//   ....[1]....
        /*009c*/ 	.word	0x000000d0


	//   ....[2]....
        /*00a0*/ 	.word	0x00000170


	//----- nvinfo : EIATTR_COOP_GROUP_MASK_REGIDS
	.align		4
.L_321:
        /*00a4*/ 	.byte	0x04, 0x29
        /*00a6*/ 	.short	(.L_323 - .L_322)


	//   ....[0]....
.L_322:
        /*00a8*/ 	.word	0xffffffff


	//   ....[1]....
        /*00ac*/ 	.word	0xffffffff


	//   ....[2]....
        /*00b0*/ 	.word	0xffffffff


	//   ....[3]....
        /*00b4*/ 	.word	0xffffffff


	//   ....[4]....
        /*00b8*/ 	.word	0xffffffff


	//   ....[5]....
        /*00bc*/ 	.word	0xffffffff


	//   ....[6]....
        /*00c0*/ 	.word	0xffffffff


	//   ....[7]....
        /*00c4*/ 	.word	0xffffffff


	//   ....[8]....
        /*00c8*/ 	.word	0xffffffff


	//   ....[9]....
        /*00cc*/ 	.word	0xffffffff


	//   ....[10]....
        /*00d0*/ 	.word	0xffffffff


	//   ....[11]....
        /*00d4*/ 	.word	0xffffffff


	//   ....[12]....
        /*00d8*/ 	.word	0xffffffff


	//   ....[13]....
        /*00dc*/ 	.word	0xffffffff


	//   ....[14]....
        /*00e0*/ 	.word	0xffffffff


	//   ....[15]....
        /*00e4*/ 	.word	0xffffffff


	//   ....[16]....
        /*00e8*/ 	.word	0xffffffff


	//   ....[17]....
        /*00ec*/ 	.word	0xffffffff


	//   ....[18]....
        /*00f0*/ 	.word	0xffffffff


	//   ....[19]....
        /*00f4*/ 	.word	0xffffffff


	//   ....[20]....
        /*00f8*/ 	.word	0xffffffff


	//   ....[21]....
        /*00fc*/ 	.word	0xffffffff


	//   ....[22]....
        /*0100*/ 	.word	0xffffffff


	//   ....[23]....
        /*0104*/ 	.word	0xffffffff


	//   ....[24]....
        /*0108*/ 	.word	0xffffffff


	//   ....[25]....
        /*010c*/ 	.word	0xffffffff


	//   ....[26]....
        /*0110*/ 	.word	0xffffffff


	//   ....[27]....
        /*0114*/ 	.word	0xffffffff


	//   ....[28]....
        /*0118*/ 	.word	0xffffffff


	//   ....[29]....
        /*011c*/ 	.word	0xffffffff


	//   ....[30]....
        /*0120*/ 	.word	0xffffffff


	//   ....[31]....
        /*0124*/ 	.word	0xffffffff


	//   ....[32]....
        /*0128*/ 	.word	0xffffffff


	//   ....[33]....
        /*012c*/ 	.word	0xffffffff


	//   ....[34]....
        /*0130*/ 	.word	0xffffffff


	//   ....[35]....
        /*0134*/ 	.word	0xffffffff


	//   ....[36]....
        /*0138*/ 	.word	0xffffffff


	//   ....[37]....
        /*013c*/ 	.word	0xffffffff


	//   ....[38]....
        /*0140*/ 	.word	0xffffffff


	//   ....[39]....
        /*0144*/ 	.word	0xffffffff


	//   ....[40]....
        /*0148*/ 	.word	0xffffffff


	//   ....[41]....
        /*014c*/ 	.word	0xffffffff


	//   ....[42]....
        /*0150*/ 	.word	0xffffffff


	//   ....[43]....
        /*0154*/ 	.word	0xffffffff


	//   ....[44]....
        /*0158*/ 	.word	0xffffffff


	//   ....[45]....
        /*015c*/ 	.word	0xffffffff


	//   ....[46]....
        /*0160*/ 	.word	0xffffffff


	//   ....[47]....
        /*0164*/ 	.word	0xffffffff


	//   ....[48]....
        /*0168*/ 	.word	0xffffffff


	//   ....[49]....
        /*016c*/ 	.word	0xffffffff


	//   ....[50]....
        /*0170*/ 	.word	0xffffffff


	//   ....[51]....
        /*0174*/ 	.word	0xffffffff


	//   ....[52]....
        /*0178*/ 	.word	0xffffffff


	//   ....[53]....
        /*017c*/ 	.word	0xffffffff


	//   ....[54]....
        /*0180*/ 	.word	0xffffffff


	//   ....[55]....
        /*0184*/ 	.word	0xffffffff


	//   ....[56]....
        /*0188*/ 	.word	0xffffffff


	//   ....[57]....
        /*018c*/ 	.word	0xffffffff


	//   ....[58]....
        /*0190*/ 	.word	0xffffffff


	//   ....[59]....
        /*0194*/ 	.word	0xffffffff


	//   ....[60]....
        /*0198*/ 	.word	0xffffffff


	//   ....[61]....
        /*019c*/ 	.word	0xffffffff


	//   ....[62]....
        /*01a0*/ 	.word	0xffffffff


	//   ....[63]....
        /*01a4*/ 	.word	0xffffffff


	//   ....[64]....
        /*01a8*/ 	.word	0xffffffff


	//   ....[65]....
        /*01ac*/ 	.word	0xffffffff


	//   ....[66]....
        /*01b0*/ 	.word	0xffffffff


	//   ....[67]....
        /*01b4*/ 	.word	0xffffffff


	//   ....[68]....
        /*01b8*/ 	.word	0xffffffff


	//   ....[69]....
        /*01bc*/ 	.word	0xffffffff


	//   ....[70]....
        /*01c0*/ 	.word	0xffffffff


	//   ....[71]....
        /*01c4*/ 	.word	0xffffffff


	//   ....[72]....
        /*01c8*/ 	.word	0xffffffff


	//   ....[73]....
        /*01cc*/ 	.word	0xffffffff


	//   ....[74]....
        /*01d0*/ 	.word	0xffffffff


	//   ....[75]....
        /*01d4*/ 	.word	0xffffffff


	//   ....[76]....
        /*01d8*/ 	.word	0xffffffff


	//   ....[77]....
        /*01dc*/ 	.word	0xffffffff


	//   ....[78]....
        /*01e0*/ 	.word	0xffffffff


	//   ....[79]....
        /*01e4*/ 	.word	0xffffffff


	//   ....[80]....
        /*01e8*/ 	.word	0xffffffff


	//   ....[81]....
        /*01ec*/ 	.word	0xffffffff


	//   ....[82]....
        /*01f0*/ 	.word	0xffffffff


	//   ....[83]....
        /*01f4*/ 	.word	0xffffffff


	//   ....[84]....
        /*01f8*/ 	.word	0xffffffff


	//   ....[85]....
        /*01fc*/ 	.word	0xffffffff


	//   ....[86]....
        /*0200*/ 	.word	0xffffffff


	//   ....[87]....
        /*0204*/ 	.word	0xffffffff


	//   ....[88]....
        /*0208*/ 	.word	0x0500000f


	//   ....[89]....
        /*020c*/ 	.word	0x0500000f


	//   ....[90]....
        /*0210*/ 	.word	0x0500000f


	//   ....[91]....
        /*0214*/ 	.word	0x0500000f


	//   ....[92]....
        /*0218*/ 	.word	0x0500000f


	//   ....[93]....
        /*021c*/ 	.word	0x0500000f


	//   ....[94]....
        /*0220*/ 	.word	0x0500000f


	//   ....[95]....
        /*0224*/ 	.word	0x0500000f


	//   ....[96]....
        /*0228*/ 	.word	0x0500000f


	//   ....[97]....
        /*022c*/ 	.word	0x0500000f


	//   ....[98]....
        /*0230*/ 	.word	0x0500000f


	//   ....[99]....
        /*0234*/ 	.word	0x0500000f


	//   ....[100]....
        /*0238*/ 	.word	0x0500000f


	//   ....[101]....
        /*023c*/ 	.word	0x0500000f


	//   ....[102]....
        /*0240*/ 	.word	0x0500000f


	//   ....[103]....
        /*0244*/ 	.word	0x0500000f


	//   ....[104]....
        /*0248*/ 	.word	0x0500000f


	//   ....[105]....
        /*024c*/ 	.word	0x0500000f


	//   ....[106]....
        /*0250*/ 	.word	0x0500000f


	//   ....[107]....
        /*0254*/ 	.word	0x0500000f


	//   ....[108]....
        /*0258*/ 	.word	0x0500000f


	//   ....[109]....
        /*025c*/ 	.word	0x0500000f


	//   ....[110]....
        /*0260*/ 	.word	0x0500000f


	//   ....[111]....
        /*0264*/ 	.word	0x0500000f


	//   ....[112]....
        /*0268*/ 	.word	0x0500000f


	//   ....[113]....
        /*026c*/ 	.word	0x0500000f


	//   ....[114]....
        /*0270*/ 	.word	0x0500000f


	//   ....[115]....
        /*0274*/ 	.word	0x0500000f


	//   ....[116]....
        /*0278*/ 	.word	0x0500000f


	//   ....[117]....
        /*027c*/ 	.word	0x0500000f


	//   ....[118]....
        /*0280*/ 	.word	0x0500000f


	//   ....[119]....
        /*0284*/ 	.word	0x0500000f


	//   ....[120]....
        /*0288*/ 	.word	0x0500000f


	//   ....[121]....
        /*028c*/ 	.word	0x0500000f


	//   ....[122]....
        /*0290*/ 	.word	0x0500000f


	//   ....[123]....
        /*0294*/ 	.word	0x0500000f


	//   ....[124]....
        /*0298*/ 	.word	0x0500000f


	//   ....[125]....
        /*029c*/ 	.word	0x0500000f


	//   ....[126]....
        /*02a0*/ 	.word	0x0500000f


	//   ....[127]....
        /*02a4*/ 	.word	0x0500000f


	//   ....[128]....
        /*02a8*/ 	.word	0x0500000f


	//   ....[129]....
        /*02ac*/ 	.word	0x0500000f


	//   ....[130]....
        /*02b0*/ 	.word	0x0500000f


	//   ....[131]....
        /*02b4*/ 	.word	0x0500000f


	//   ....[132]....
        /*02b8*/ 	.word	0x0500000f


	//   ....[133]....
        /*02bc*/ 	.word	0x0500000f


	//   ....[134]....
        /*02c0*/ 	.word	0x0500000f


	//   ....[135]....
        /*02c4*/ 	.word	0x0500000f


	//   ....[136]....
        /*02c8*/ 	.word	0x0500000f


	//   ....[137]....
        /*02cc*/ 	.word	0x0500000f


	//   ....[138]....
        /*02d0*/ 	.word	0x0500000f


	//   ....[139]....
        /*02d4*/ 	.word	0x0500000f


	//   ....[140]....
        /*02d8*/ 	.word	0x0500000f


	//   ....[141]....
        /*02dc*/ 	.word	0x0500000f


	//   ....[142]....
        /*02e0*/ 	.word	0x0500000f


	//   ....[143]....
        /*02e4*/ 	.word	0x0500000f


	//   ....[144]....
        /*02e8*/ 	.word	0x0500000f


	//   ....[145]....
        /*02ec*/ 	.word	0x0500000f


	//----- nvinfo : EIATTR_COOP_GROUP_INSTR_OFFSETS
	.align		4
.L_323:
        /*02f0*/ 	.byte	0x04, 0x28
        /*02f2*/ 	.short	(.L_325 - .L_324)


	//   ....[0]....
.L_324:
        /*02f4*/ 	.word	0x00000070


	//   ....[1]....
        /*02f8*/ 	.word	0x000000b0


	//   ....[2]....
        /*02fc*/ 	.word	0x000002d0


	//   ....[3]....
        /*0300*/ 	.word	0x00000430


	//   ....[4]....
        /*0304*/ 	.word	0x00000550


	//   ....[5]....
        /*0308*/ 	.word	0x000006b0


	//   ....[6]....
        /*030c*/ 	.word	0x00000d40


	//   ....[7]....
        /*0310*/ 	.word	0x00004620


	//   ....[8]....
        /*0314*/ 	.word	0x000046a0


	//   ....[9]....
        /*0318*/ 	.word	0x00004a30


	//   ....[10]....
        /*031c*/ 	.word	0x00004ab0


	//   ....[11]....
        /*0320*/ 	.word	0x00008df0


	//   ....[12]....
        /*0324*/ 	.word	0x00008e10


	//   ....[13]....
        /*0328*/ 	.word	0x00008e30


	//   ....[14]....
        /*032c*/ 	.word	0x00008e50


	//   ....[15]....
        /*0330*/ 	.word	0x0000a210


	//   ....[16]....
        /*0334*/ 	.word	0x0000a250


	//   ....[17]....
        /*0338*/ 	.word	0x0000a2f0


	//   ....[18]....
        /*033c*/ 	.word	0x0000a310


	//   ....[19]....
        /*0340*/ 	.word	0x0000c050


	//   ....[20]....
        /*0344*/ 	.word	0x0000c080


	//   ....[21]....
        /*0348*/ 	.word	0x0000c1b0


	//   ....[22]....
        /*034c*/ 	.word	0x0000c1f0


	//   ....[23]....
        /*0350*/ 	.word	0x0000c680


	//   ....[24]....
        /*0354*/ 	.word	0x0000c6c0


	//   ....[25]....
        /*0358*/ 	.word	0x0000c830


	//   ....[26]....
        /*035c*/ 	.word	0x0000c850


	//   ....[27]....
        /*0360*/ 	.word	0x0000c980


	//   ....[28]....
        /*0364*/ 	.word	0x0000c9a0


	//   ....[29]....
        /*0368*/ 	.word	0x0000cae0


	//   ....[30]....
        /*036c*/ 	.word	0x0000cb10


	//   ....[31]....
        /*0370*/ 	.word	0x0000dd50


	//   ....[32]....
        /*0374*/ 	.word	0x0000dd80


	//   ....[33]....
        /*0378*/ 	.word	0x0000ddb0


	//   ....[34]....
        /*037c*/ 	.word	0x0000de10


	//   ....[35]....
        /*0380*/ 	.word	0x0000de70


	//   ....[36]....
        /*0384*/ 	.word	0x0000dec0


	//   ....[37]....
        /*0388*/ 	.word	0x0000df70


	//   ....[38]....
        /*038c*/ 	.word	0x0000df90


	//   ....[39]....
        /*0390*/ 	.word	0x0000e030


	//   ....[40]....
        /*0394*/ 	.word	0x0000e050


	//   ....[41]....
        /*0398*/ 	.word	0x0000e6e0


	//   ....[42]....
        /*039c*/ 	.word	0x0000e700


	//   ....[43]....
        /*03a0*/ 	.word	0x0000e730


	//   ....[44]....
        /*03a4*/ 	.word	0x0000e770


	//   ....[45]....
        /*03a8*/ 	.word	0x0000e800


	//   ....[46]....
        /*03ac*/ 	.word	0x0000e820


	//   ....[47]....
        /*03b0*/ 	.word	0x0000e8c0


	//   ....[48]....
        /*03b4*/ 	.word	0x0000e8e0


	//   ....[49]....
        /*03b8*/ 	.word	0x0000e980


	//   ....[50]....
        /*03bc*/ 	.word	0x0000e9b0


	//   ....[51]....
        /*03c0*/ 	.word	0x0000ea40


	//   ....[52]....
        /*03c4*/ 	.word	0x0000ea60


	//   ....[53]....
        /*03c8*/ 	.word	0x0000eb00


	//   ....[54]....
        /*03cc*/ 	.word	0x0000eb20


	//   ....[55]....
        /*03d0*/ 	.word	0x0000ebc0


	//   ....[56]....
        /*03d4*/ 	.word	0x0000ebe0


	//   ....[57]....
        /*03d8*/ 	.word	0x0000f260


	//   ....[58]....
        /*03dc*/ 	.word	0x0000f290


	//   ....[59]....
        /*03e0*/ 	.word	0x0000f2a0


	//   ....[60]....
        /*03e4*/ 	.word	0x0000f2c0


	//   ....[61]....
        /*03e8*/ 	.word	0x0000f330


	//   ....[62]....
        /*03ec*/ 	.word	0x0000f350


	//   ....[63]....
        /*03f0*/ 	.word	0x0000f3b0


	//   ....[64]....
        /*03f4*/ 	.word	0x0000f3d0


	//   ....[65]....
        /*03f8*/ 	.word	0x0000f430


	//   ....[66]....
        /*03fc*/ 	.word	0x0000f450


	//   ....[67]....
        /*0400*/ 	.word	0x0000f720


	//   ....[68]....
        /*0404*/ 	.word	0x0000f740


	//   ....[69]....
        /*0408*/ 	.word	0x0000f760


	//   ....[70]....
        /*040c*/ 	.word	0x0000f800


	//   ....[71]....
        /*0410*/ 	.word	0x0000f820


	//   ....[72]....
        /*0414*/ 	.word	0x0000f8c0


	//   ....[73]....
        /*0418*/ 	.word	0x0000f8e0


	//   ....[74]....
        /*041c*/ 	.word	0x0000f980


	//   ....[75]....
        /*0420*/ 	.word	0x0000f9a0


	//   ....[76]....
        /*0424*/ 	.word	0x0000f9b0


	//   ....[77]....
        /*0428*/ 	.word	0x0000feb0


	//   ....[78]....
        /*042c*/ 	.word	0x0000fed0


	//   ....[79]....
        /*0430*/ 	.word	0x0000fef0


	//   ....[80]....
        /*0434*/ 	.word	0x0000ff30


	//   ....[81]....
        /*0438*/ 	.word	0x0000ffc0


	//   ....[82]....
        /*043c*/ 	.word	0x0000fff0


	//   ....[83]....
        /*0440*/ 	.word	0x00010080


	//   ....[84]....
        /*0444*/ 	.word	0x000100b0


	//   ....[85]....
        /*0448*/ 	.word	0x000100c0


	//   ....[86]....
        /*044c*/ 	.word	0x00010150


	//   ....[87]....
        /*0450*/ 	.word	0x00010530


	//   ....[88]....
        /*0454*/ 	.word	0x00010a30


	//   ....[89]....
        /*0458*/ 	.word	0x00010b20


	//   ....[90]....
        /*045c*/ 	.word	0x00010bd0


	//   ....[91]....
        /*0460*/ 	.word	0x00010c90


	//   ....[92]....
        /*0464*/ 	.word	0x00010d60


	//   ....[93]....
        /*0468*/ 	.word	0x00010df0


	//   ....[94]....
        /*046c*/ 	.word	0x00010ed0


	//   ....[95]....
        /*0470*/ 	.word	0x00010f60


	//   ....[96]....
        /*0474*/ 	.word	0x00011040


	//   ....[97]....
        /*0478*/ 	.word	0x000110c0


	//   ....[98]....
        /*047c*/ 	.word	0x000111a0


	//   ....[99]....
        /*0480*/ 	.word	0x00011230


	//   ....[100]....
        /*0484*/ 	.word	0x000112a0


	//   ....[101]....
        /*0488*/ 	.word	0x00011320


	//   ....[102]....
        /*048c*/ 	.word	0x000113f0


	//   ....[103]....
        /*0490*/ 	.word	0x00011460


	//   ....[104]....
        /*0494*/ 	.word	0x00011560


	//   ....[105]....
        /*0498*/ 	.word	0x000115f0


	//   ....[106]....
        /*049c*/ 	.word	0x000116d0


	//   ....[107]....
        /*04a0*/ 	.word	0x00011750


	//   ....[108]....
        /*04a4*/ 	.word	0x00011840


	//   ....[109]....
        /*04a8*/ 	.word	0x000118b0


	//   ....[110]....
        /*04ac*/ 	.word	0x000119b0


	//   ....[111]....
        /*04b0*/ 	.word	0x00011a40


	//   ....[112]....
        /*04b4*/ 	.word	0x00011b20


	//   ....[113]....
        /*04b8*/ 	.word	0x00011ba0


	//   ....[114]....
        /*04bc*/ 	.word	0x00011c70


	//   ....[115]....
        /*04c0*/ 	.word	0x00011db0


	//   ....[116]....
        /*04c4*/ 	.word	0x00011e60


	//   ....[117]....
        /*04c8*/ 	.word	0x00011ec0


	//   ....[118]....
        /*04cc*/ 	.word	0x00011f90


	//   ....[119]....
        /*04d0*/ 	.word	0x00011ff0


	//   ....[120]....
        /*04d4*/ 	.word	0x000120c0


	//   ....[121]....
        /*04d8*/ 	.word	0x00012120


	//   ....[122]....
        /*04dc*/ 	.word	0x000121f0


	//   ....[123]....
        /*04e0*/ 	.word	0x00012250


	//   ....[124]....
        /*04e4*/ 	.word	0x00012320


	//   ....[125]....
        /*04e8*/ 	.word	0x00012400


	//   ....[126]....
        /*04ec*/ 	.word	0x000124a0


	//   ....[127]....
        /*04f0*/ 	.word	0x00012500


	//   ....[128]....
        /*04f4*/ 	.word	0x00012610


	//   ....[129]....
        /*04f8*/ 	.word	0x00012670


	//   ....[130]....
        /*04fc*/ 	.word	0x00012780


	//   ....[131]....
        /*0500*/ 	.word	0x000127e0


	//   ....[132]....
        /*0504*/ 	.word	0x000128f0


	//   ....[133]....
        /*0508*/ 	.word	0x00012950


	//   ....[134]....
        /*050c*/ 	.word	0x00012a10


	//   ....[135]....
        /*0510*/ 	.word	0x00012b70


	//   ....[136]....
        /*0514*/ 	.word	0x00012c10


	//   ....[137]....
        /*0518*/ 	.word	0x00012c70


	//   ....[138]....
        /*051c*/ 	.word	0x00012d40


	//   ....[139]....
        /*0520*/ 	.word	0x00012e20


	//   ....[140]....
        /*0524*/ 	.word	0x00012ee0


	//   ....[141]....
        /*0528*/ 	.word	0x00012fc0


	//   ....[142]....
        /*052c*/ 	.word	0x00013080


	//   ....[143]....
        /*0530*/ 	.word	0x00013160


	//   ....[144]....
        /*0534*/ 	.word	0x00013220


	//   ....[145]....
        /*0538*/ 	.word	0x000133b0


	//----- nvinfo : EIATTR_REG_RECONFIG
	.align		4
.L_325:
        /*053c*/ 	.byte	0x01, 0x54
	.zero		2


	//----- nvinfo : EIATTR_SYSCALL_OFFSETS
	.align		4
        /*0540*/ 	.byte	0x04, 0x46
        /*0542*/ 	.short	(.L_327 - .L_326)


	//   ....[0]....
.L_326:
        /*0544*/ 	.word	0x000010f0


	//   ....[1]....
        /*0548*/ 	.word	0x0000d540


	//   ....[2]....
        /*054c*/ 	.word	0x0000d680


	//   ....[3]....
        /*0550*/ 	.word	0x0000d770


	//   ....[4]....
        /*0554*/ 	.word	0x0000e3e0


	//----- nvinfo : EIATTR_MBARRIER_INSTR_OFFSETS
	.align		4
.L_327:
        /*0558*/ 	.byte	0x04, 0x39
        /*055a*/ 	.short	(.L_329 - .L_328)


	//   ....[0]....
.L_328:
        /*055c*/ 	.word	0x00000180
        /*0560*/ 	.word	0x000000ff
        /*0564*/ 	.word	0x00038800
        /*0568*/ 	.short	0x0100
        /*056a*/ 	.byte	0x08
	.zero		1


	//   ....[1]....
        /*056c*/ 	.word	0x00000190
        /*0570*/ 	.word	0x000000ff
        /*0574*/ 	.word	0x00038820
        /*0578*/ 	.short	0x0100
        /*057a*/ 	.byte	0x08
	.zero		1


	//   ....[2]....
        /*057c*/ 	.word	0x00000280
        /*0580*/ 	.word	0x000000ff
        /*0584*/ 	.word	0x00038830
        /*0588*/ 	.short	0x0100
        /*058a*/ 	.byte	0x08
	.zero		1


	//   ....[3]....
        /*058c*/ 	.word	0x00000290
        /*0590*/ 	.word	0x000000ff
        /*0594*/ 	.word	0x00038840
        /*0598*/ 	.short	0x0100
        /*059a*/ 	.byte	0x08
	.zero		1


	//   ....[4]....
        /*059c*/ 	.word	0x000002a0
        /*05a0*/ 	.word	0x000000ff
        /*05a4*/ 	.word	0x00038838
        /*05a8*/ 	.short	0x0100
        /*05aa*/ 	.byte	0x08
	.zero		1


	//   ....[5]....
        /*05ac*/ 	.word	0x000002b0
        /*05b0*/ 	.word	0x000000ff
        /*05b4*/ 	.word	0x00038848
        /*05b8*/ 	.short	0x0100
        /*05ba*/ 	.byte	0x08
	.zero		1


	//   ....[6]....
        /*05bc*/ 	.word	0x000003e0
        /*05c0*/ 	.word	0x000000ff
        /*05c4*/ 	.word	0x00038850
        /*05c8*/ 	.short	0x0100
        /*05ca*/ 	.byte	0x08
	.zero		1


	//   ....[7]....
        /*05cc*/ 	.word	0x000003f0
        /*05d0*/ 	.word	0x000000ff
        /*05d4*/ 	.word	0x00038860
        /*05d8*/ 	.short	0x0100
        /*05da*/ 	.byte	0x08
	.zero		1


	//   ....[8]....
        /*05dc*/ 	.word	0x00000400
        /*05e0*/ 	.word	0x000000ff
        /*05e4*/ 	.word	0x00038858
        /*05e8*/ 	.short	0x0100
        /*05ea*/ 	.byte	0x08
	.zero		1


	//   ....[9]....
        /*05ec*/ 	.word	0x00000410
        /*05f0*/ 	.word	0x000000ff
        /*05f4*/ 	.word	0x00038868
        /*05f8*/ 	.short	0x0100
        /*05fa*/ 	.byte	0x08
	.zero		1


	//   ....[10]....
        /*05fc*/ 	.word	0x00000500
        /*0600*/ 	.word	0x000000ff
        /*0604*/ 	.word	0x00038870
        /*0608*/ 	.short	0x0100
        /*060a*/ 	.byte	0x06
	.zero		1


	//   ....[11]....
        /*060c*/ 	.word	0x00000510
        /*0610*/ 	.word	0x000000ff
        /*0614*/ 	.word	0x00038880
        /*0618*/ 	.short	0x0100
        /*061a*/ 	.byte	0x06
	.zero		1


	//   ....[12]....
        /*061c*/ 	.word	0x00000520
        /*0620*/ 	.word	0x000000ff
        /*0624*/ 	.word	0x00038878
        /*0628*/ 	.short	0x0100
        /*062a*/ 	.byte	0x06
	.zero		1


	//   ....[13]....
        /*062c*/ 	.word	0x00000530
        /*0630*/ 	.word	0x000000ff
        /*0634*/ 	.word	0x00038888
        /*0638*/ 	.short	0x0100
        /*063a*/ 	.byte	0x06
	.zero		1


	//   ....[14]....
        /*063c*/ 	.word	0x00000660
        /*0640*/ 	.word	0x000000ff
        /*0644*/ 	.word	0x00038890
        /*0648*/ 	.short	0x0100
        /*064a*/ 	.byte	0x08
	.zero		1


	//   ....[15]....
        /*064c*/ 	.word	0x00000670
        /*0650*/ 	.word	0x000000ff
        /*0654*/ 	.word	0x000388a0
        /*0658*/ 	.short	0x0100
        /*065a*/ 	.byte	0x08
	.zero		1


	//   ....[16]....
        /*065c*/ 	.word	0x00000680
        /*0660*/ 	.word	0x000000ff
        /*0664*/ 	.word	0x00038898
        /*0668*/ 	.short	0x0100
        /*066a*/ 	.byte	0x08
	.zero		1


	//   ....[17]....
        /*066c*/ 	.word	0x00000690
        /*0670*/ 	.word	0x000000ff
        /*0674*/ 	.word	0x000388a8
        /*0678*/ 	.short	0x0100
        /*067a*/ 	.byte	0x08
	.zero		1


	//   ....[18]....
        /*067c*/ 	.word	0x000007d0
        /*0680*/ 	.word	0x000000ff
        /*0684*/ 	.word	0x000388b0
        /*0688*/ 	.short	0x0100
        /*068a*/ 	.byte	0x08
	.zero		1


	//   ....[19]....
        /*068c*/ 	.word	0x000007e0
        /*0690*/ 	.word	0x000000ff
        /*0694*/ 	.word	0x000388c0
        /*0698*/ 	.short	0x0100
        /*069a*/ 	.byte	0x08
	.zero		1


	//   ....[20]....
        /*069c*/ 	.word	0x000007f0
        /*06a0*/ 	.word	0x000000ff
        /*06a4*/ 	.word	0x000388b8
        /*06a8*/ 	.short	0x0100
        /*06aa*/ 	.byte	0x08
	.zero		1


	//   ....[21]....
        /*06ac*/ 	.word	0x00000800
        /*06b0*/ 	.word	0x000000ff
        /*06b4*/ 	.word	0x000388c8
        /*06b8*/ 	.short	0x0100
        /*06ba*/ 	.byte	0x08
	.zero		1


	//   ....[22]....
        /*06bc*/ 	.word	0x00001170
        /*06c0*/ 	.word	0x000000ff
        /*06c4*/ 	.word	0x00038800
        /*06c8*/ 	.short	0x010a
        /*06ca*/ 	.byte	0x28
	.zero		1


	//   ....[23]....
        /*06cc*/ 	.word	0x00001200
        /*06d0*/ 	.word	0x00000000
        /*06d4*/ 	.word	0x00038830
        /*06d8*/ 	.short	0x010a
        /*06da*/ 	.byte	0x3f
	.zero		1


	//   ....[24]....
        /*06dc*/ 	.word	0x00001250
        /*06e0*/ 	.word	0x00000000
        /*06e4*/ 	.word	0x00038830
        /*06e8*/ 	.short	0x010a
        /*06ea*/ 	.byte	0x3f
	.zero		1


	//   ....[25]....
        /*06ec*/ 	.word	0x00003d40
        /*06f0*/ 	.word	0x000000ff
        /*06f4*/ 	.word	0x00000000
        /*06f8*/ 	.short	0x0101
        /*06fa*/ 	.byte	0x04
	.zero		1


	//   ....[26]....
        /*06fc*/ 	.word	0x000059e0
        /*0700*/ 	.word	0x000000ff
        /*0704*/ 	.word	0x00038830
        /*0708*/ 	.short	0x010a
        /*070a*/ 	.byte	0x3d
	.zero		1


	//   ....[27]....
        /*070c*/ 	.word	0x00005a20
        /*0710*/ 	.word	0x000000ff
        /*0714*/ 	.word	0x00038830
        /*0718*/ 	.short	0x010a
        /*071a*/ 	.byte	0x3d
	.zero		1


	//   ....[28]....
        /*071c*/ 	.word	0x00008380
        /*0720*/ 	.word	0x000000ff
        /*0724*/ 	.word	0x00038850
        /*0728*/ 	.short	0x010a
        /*072a*/ 	.byte	0x04
	.zero		1


	//   ....[29]....
        /*072c*/ 	.word	0x000083c0
        /*0730*/ 	.word	0x000000ff
        /*0734*/ 	.word	0x00038850
        /*0738*/ 	.short	0x010a
        /*073a*/ 	.byte	0x04
	.zero		1


	//   ....[30]....
        /*073c*/ 	.word	0x000089e0
        /*0740*/ 	.word	0x000000ff
        /*0744*/ 	.word	0x00000000
        /*0748*/ 	.short	0x0101
        /*074a*/ 	.byte	0x3d
	.zero		1


	//   ....[31]....
        /*074c*/ 	.word	0x000097e0
        /*0750*/ 	.word	0x000000ff
        /*0754*/ 	.word	0x00000000
        /*0758*/ 	.short	0x0101
        /*075a*/ 	.byte	0x04
	.zero		1


	//   ....[32]....
        /*075c*/ 	.word	0x0000a160
        /*0760*/ 	.word	0x000000ff
        /*0764*/ 	.word	0x00038850
        /*0768*/ 	.short	0x010a
        /*076a*/ 	.byte	0x0c
	.zero		1


	//   ....[33]....
        /*076c*/ 	.word	0x0000a1a0
        /*0770*/ 	.word	0x000000ff
        /*0774*/ 	.word	0x00038850
        /*0778*/ 	.short	0x010a
        /*077a*/ 	.byte	0x0c
	.zero		1


	//   ....[34]....
        /*077c*/ 	.word	0x0000b0d0
        /*0780*/ 	.word	0x000000ff
        /*0784*/ 	.word	0x00000000
        /*0788*/ 	.short	0x0101
        /*078a*/ 	.byte	0x05
	.zero		1


	//   ....[35]....
        /*078c*/ 	.word	0x0000c6a0
        /*0790*/ 	.word	0x000000ff
        /*0794*/ 	.word	0x00000000
        /*0798*/ 	.short	0x0101
        /*079a*/ 	.byte	0x04
	.zero		1


	//   ....[36]....
        /*079c*/ 	.word	0x0000dbd0
        /*07a0*/ 	.word	0x00000000
        /*07a4*/ 	.word	0x00038840
        /*07a8*/ 	.short	0x010a
        /*07aa*/ 	.byte	0x3f
	.zero		1


	//   ....[37]....
        /*07ac*/ 	.word	0x0000e1c0
        /*07b0*/ 	.word	0x00000000
        /*07b4*/ 	.word	0x00038830
        /*07b8*/ 	.short	0x0107
        /*07ba*/ 	.byte	0x3f
	.zero		1


	//   ....[38]....
        /*07bc*/ 	.word	0x0000e280
        /*07c0*/ 	.word	0x00000000
        /*07c4*/ 	.word	0x00038830
        /*07c8*/ 	.short	0x0101
        /*07ca*/ 	.byte	0x3f
	.zero		1


	//   ....[39]....
        /*07cc*/ 	.word	0x0000ecf0
        /*07d0*/ 	.word	0x000000ff
        /*07d4*/ 	.word	0x00038800
        /*07d8*/ 	.short	0x0107
        /*07da*/ 	.byte	0x27
	.zero		1


	//   ....[40]....
        /*07dc*/ 	.word	0x0000ed50
        /*07e0*/ 	.word	0x000000ff
        /*07e4*/ 	.word	0x00038800
        /*07e8*/ 	.short	0x0101
        /*07ea*/ 	.byte	0x27
	.zero		1


	//   ....[41]....
        /*07ec*/ 	.word	0x0000ed70
        /*07f0*/ 	.word	0x000000ff
        /*07f4*/ 	.word	0x00038820
        /*07f8*/ 	.short	0x010a
        /*07fa*/ 	.byte	0x27
	.zero		1


	//   ....[42]....
        /*07fc*/ 	.word	0x0000f080
        /*0800*/ 	.word	0x00000007
        /*0804*/ 	.word	0x00038840
        /*0808*/ 	.short	0x010a
        /*080a*/ 	.byte	0x3f
	.zero		1


	//   ....[43]....
        /*080c*/ 	.word	0x0000f540
        /*0810*/ 	.word	0x00000007
        /*0814*/ 	.word	0x00038830
        /*0818*/ 	.short	0x0107
        /*081a*/ 	.byte	0x3f
	.zero		1


	//   ....[44]....
        /*081c*/ 	.word	0x0000f5f0
        /*0820*/ 	.word	0x00000007
        /*0824*/ 	.word	0x00038830
        /*0828*/ 	.short	0x0101
        /*082a*/ 	.byte	0x3f
	.zero		1


	//   ....[45]....
        /*082c*/ 	.word	0x0000f670
        /*0830*/ 	.word	0x00000007
        /*0834*/ 	.word	0x00038860
        /*0838*/ 	.short	0x010a
        /*083a*/ 	.byte	0x3f
	.zero		1


	//   ....[46]....
        /*083c*/ 	.word	0x0000fbf0
        /*0840*/ 	.word	0x00000007
        /*0844*/ 	.word	0x00038850
        /*0848*/ 	.short	0x0107
        /*084a*/ 	.byte	0x3f
	.zero		1


	//   ....[47]....
        /*084c*/ 	.word	0x0000fd10
        /*0850*/ 	.word	0x00000007
        /*0854*/ 	.word	0x00038850
        /*0858*/ 	.short	0x0101
        /*085a*/ 	.byte	0x3f
	.zero		1


	//   ....[48]....
        /*085c*/ 	.word	0x0000fdf0
        /*0860*/ 	.word	0x00000004
        /*0864*/ 	.word	0x00038860
        /*0868*/ 	.short	0x010a
        /*086a*/ 	.byte	0x3f
	.zero		1


	//   ....[49]....
        /*086c*/ 	.word	0x000102d0
        /*0870*/ 	.word	0x00000004
        /*0874*/ 	.word	0x00038850
        /*0878*/ 	.short	0x0107
        /*087a*/ 	.byte	0x3f
	.zero		1


	//   ....[50]....
        /*087c*/ 	.word	0x000103c0
        /*0880*/ 	.word	0x00000004
        /*0884*/ 	.word	0x00038850
        /*0888*/ 	.short	0x0101
        /*088a*/ 	.byte	0x3f
	.zero		1


	//   ....[51]....
        /*088c*/ 	.word	0x000104b0
        /*0890*/ 	.word	0x00000005
        /*0894*/ 	.word	0x00038820
        /*0898*/ 	.short	0x010a
        /*089a*/ 	.byte	0x3f
	.zero		1


	//   ....[52]....
        /*089c*/ 	.word	0x00010650
        /*08a0*/ 	.word	0x00000003
        /*08a4*/ 	.word	0x00038840
        /*08a8*/ 	.short	0x010a
        /*08aa*/ 	.byte	0x3f
	.zero		1


	//   ....[53]....
        /*08ac*/ 	.word	0x000106f0
        /*08b0*/ 	.word	0x00000005
        /*08b4*/ 	.word	0x00038840
        /*08b8*/ 	.short	0x010a
        /*08ba*/ 	.byte	0x3f
	.zero		1


	//   ....[54]....
        /*08bc*/ 	.word	0x00010730
        /*08c0*/ 	.word	0x00000003
        /*08c4*/ 	.word	0x00038860
        /*08c8*/ 	.short	0x010a
        /*08ca*/ 	.byte	0x3f
	.zero		1


	//   ....[55]....
        /*08cc*/ 	.word	0x00010770
        /*08d0*/ 	.word	0x00000005
        /*08d4*/ 	.word	0x00038860
        /*08d8*/ 	.short	0x010a
        /*08da*/ 	.byte	0x3f
	.zero		1


	//   ....[56]....
        /*08dc*/ 	.word	0x000107e0
        /*08e0*/ 	.word	0x00000003
        /*08e4*/ 	.word	0x00038800
        /*08e8*/ 	.short	0x010a
        /*08ea*/ 	.byte	0x3f
	.zero		1


	//   ....[57]....
        /*08ec*/ 	.word	0x00010830
        /*08f0*/ 	.word	0x00000000
        /*08f4*/ 	.word	0x00038830
        /*08f8*/ 	.short	0x010a
        /*08fa*/ 	.byte	0x3f
	.zero		1


	//   ....[58]....
        /*08fc*/ 	.word	0x00010890
        /*0900*/ 	.word	0x00000099
        /*0904*/ 	.word	0x00038830
        /*0908*/ 	.short	0x010a
        /*090a*/ 	.byte	0x3f
	.zero		1


	//   ....[59]....
        /*090c*/ 	.word	0x000108f0
        /*0910*/ 	.word	0x00000002
        /*0914*/ 	.word	0x00038850
        /*0918*/ 	.short	0x010a
        /*091a*/ 	.byte	0x3f
	.zero		1


	//   ....[60]....
        /*091c*/ 	.word	0x00010950
        /*0920*/ 	.word	0x00000007
        /*0924*/ 	.word	0x00038850
        /*0928*/ 	.short	0x010a
        /*092a*/ 	.byte	0x3f
	.zero		1


	//   ....[61]....
        /*092c*/ 	.word	0x00010a70
        /*0930*/ 	.word	0x00000000
        /*0934*/ 	.word	0x00038840
        /*0938*/ 	.short	0x010a
        /*093a*/ 	.byte	0x3f
	.zero		1


	//   ....[62]....
        /*093c*/ 	.word	0x00011cb0
        /*0940*/ 	.word	0x00000003
        /*0944*/ 	.word	0x00038820
        /*0948*/ 	.short	0x010a
        /*094a*/ 	.byte	0x3f
	.zero		1


	//   ....[63]....
        /*094c*/ 	.word	0x00011d00
        /*0950*/ 	.word	0x00000007
        /*0954*/ 	.word	0x00038840
        /*0958*/ 	.short	0x010a
        /*095a*/ 	.byte	0x3f
	.zero		1


	//   ....[64]....
        /*095c*/ 	.word	0x00012350
        /*0960*/ 	.word	0x00000007
        /*0964*/ 	.word	0x00038860
        /*0968*/ 	.short	0x010a
        /*096a*/ 	.byte	0x3f
	.zero		1


	//   ....[65]....
        /*096c*/ 	.word	0x00012ac0
        /*0970*/ 	.word	0x00000004
        /*0974*/ 	.word	0x00038860
        /*0978*/ 	.short	0x010a
        /*097a*/ 	.byte	0x3f
	.zero		1


	//   ....[66]....
        /*097c*/ 	.word	0x000132d0
        /*0980*/ 	.word	0x00000005
        /*0984*/ 	.word	0x00038820
        /*0988*/ 	.short	0x010a
        /*098a*/ 	.byte	0x3f
	.zero		1


	//   ....[67]....
        /*098c*/ 	.word	0x00013470
        /*0990*/ 	.word	0x00000003
        /*0994*/ 	.word	0x00038840
        /*0998*/ 	.short	0x010a
        /*099a*/ 	.byte	0x3f
	.zero		1


	//   ....[68]....
        /*099c*/ 	.word	0x000134c0
        /*09a0*/ 	.word	0x00000005
        /*09a4*/ 	.word	0x00038840
        /*09a8*/ 	.short	0x010a
        /*09aa*/ 	.byte	0x3f
	.zero		1


	//   ....[69]....
        /*09ac*/ 	.word	0x00013510
        /*09b0*/ 	.word	0x00000003
        /*09b4*/ 	.word	0x00038860
        /*09b8*/ 	.short	0x010a
        /*09ba*/ 	.byte	0x3f
	.zero		1


	//----- nvinfo : EIATTR_NUM_MBARRIERS
	.align		4
.L_329:
        /*09bc*/ 	.byte	0x03, 0x38
        /*09be*/ 	.short	0x0016


	//----- nvinfo : EIATTR_EXIT_INSTR_OFFSETS
	.align		4
        /*09c0*/ 	.byte	0x04, 0x1c
        /*09c2*/ 	.short	(.L_331 - .L_330)


	//   ....[0]....
.L_330:
        /*09c4*/ 	.word	0x00000940


	//   ....[1]....
        /*09c8*/ 	.word	0x0000ccb0


	//   ....[2]....
        /*09cc*/ 	.word	0x000107c0


	//----- nvinfo : EIATTR_MAX_THREADS
	.align		4
.L_331:
        /*09d0*/ 	.byte	0x04, 0x05
        /*09d2*/ 	.short	(.L_333 - .L_332)
.L_332:
        /*09d4*/ 	.word	0x00000180
        /*09d8*/ 	.word	0x00000001
        /*09dc*/ 	.word	0x00000001


	//----- nvinfo : EIATTR_CRS_STACK_SIZE
	.align		4
.L_333:
        /*09e0*/ 	.byte	0x04, 0x1e
        /*09e2*/ 	.short	(.L_335 - .L_334)
.L_334:
        /*09e4*/ 	.word	0x00000000


	//----- nvinfo : EIATTR_CBANK_PARAM_SIZE
	.align		4
.L_335:
        /*09e8*/ 	.byte	0x03, 0x19
        /*09ea*/ 	.short	0x0a70


	//----- nvinfo : EIATTR_PARAM_CBANK
	.align		4
        /*09ec*/ 	.byte	0x04, 0x0a
        /*09ee*/ 	.short	(.L_337 - .L_336)
	.align		4
.L_336:
        /*09f0*/ 	.word	index@(.nv.constant0._ZN7cutlass13device_kernelIN5flash11enable_sm90INS1_16FlashAttnFwdSm90INS1_25CollectiveMainloopFwdSm90ILi2EN4cute5tupleIJNS5_1CILi1EEES8_S8_EEENS6_IJNS7_ILi128EEENS7_ILi80EEENS7_ILi256EEEEEELi256ENS_10bfloat16_tEfNS_4arch4Sm90ELb0ELb0ELb1ELb0ELb1ELb0ELb0ELb1ELb1ELb1ELb0ELb0EEENS1_21CollectiveEpilogueFwdINS6_IJSA_SC_SB_EEES9_SE_SG_Li256ELb0ELb1ELb0ELb0EEENS1_29StaticPersistentTileSchedulerILb0EEEEEEEEEvNT_6ParamsE)
        /*09f4*/ 	.short	0x0210
        /*09f6*/ 	.short	0x0a70


	//----- nvinfo : EIATTR_SW_WAR
	.align		4
.L_337:
        /*09f8*/ 	.byte	0x04, 0x36
        /*09fa*/ 	.short	(.L_339 - .L_338)
.L_338:
        /*09fc*/ 	.word	0x00000008
.L_339:


//--------------------- .nv.info._ZN7cutlass13device_kernelIN5flash11enable_sm90INS1_16FlashAttnFwdSm90INS1_25CollectiveMainloopFwdSm90ILi2EN4cute5tupleIJNS5_1CILi1EEES8_S8_EEENS6_IJNS7_ILi128EEENS7_ILi80EEENS7_ILi256EEEEEELi256ENS_10bfloat16_tEfNS_4arch4Sm90ELb0ELb0ELb1ELb1ELb1ELb0ELb0ELb1ELb1ELb1ELb0ELb0EEENS1_21CollectiveEpilogueFwdINS6_IJSA_SC_SB_EEES9_SE_SG_Li256ELb1ELb1ELb0ELb0EEENS1_36VarlenDynamicPersistentTileSchedulerILi128ELi80ELi256ELi128ELb0ELb1ELb1ELb0ELb1ELb1EEEEEEEEEvNT_6ParamsE --------------------------
	.section	.nv.info._ZN7cutlass13device_kernelIN5flash11enable_sm90INS1_16FlashAttnFwdSm90INS1_25CollectiveMainloopFwdSm90ILi2EN4cute5tupleIJNS5_1CILi1EEES8_S8_EEENS6_IJNS7_ILi128EEENS7_ILi80EEENS7_ILi256EEEEEELi256ENS_10bfloat16_tEfNS_4arch4Sm90ELb0ELb0ELb1ELb1ELb1ELb0ELb0ELb1ELb1ELb1ELb0ELb0EEENS1_21CollectiveEpilogueFwdINS6_IJSA_SC_SB_EEES9_SE_SG_Li256ELb1ELb1ELb0ELb0EEENS1_36VarlenDynamicPersistentTileSchedulerILi128ELi80ELi256ELi128ELb0ELb1ELb1ELb0ELb1ELb1EEEEEEEEEvNT_6ParamsE,"",@"SHT_CUDA_INFO"
	.sectionflags	@""
	.align	4


	//----- nvinfo : EIATTR_CUDA_API_VERSION
	.align		4
        /*0000*/ 	.byte	0x04, 0x37
        /*0002*/ 	.short	(.L_341 - .L_340)
.L_340:
        /*0004*/ 	.word	0x00000082


	//----- nvinfo : EIATTR_KPARAM_INFO
	.align		4
.L_341:
        /*0008*/ 	.byte	0x04, 0x17
        /*000a*/ 	.short	(.L_343 - .L_342)
.L_342:
        /*000c*/ 	.word	0x00000000
        /*0010*/ 	.short	0x0000
        /*0012*/ 	.short	0x0070
        /*0014*/ 	.byte	0x00, 0xf0, 0x01, 0x2a


	//----- nvinfo : EIATTR_SPARSE_MMA_MASK
	.align		4
.L_343:
        /*0018*/ 	.byte	0x03, 0x50
        /*001a*/ 	.short	0x0000


	//----- nvinfo : EIATTR_MAXREG_COUNT
	.align		4
        /*001c*/ 	.byte	0x03, 0x1b
        /*001e*/ 	.short	0x00a8


	//----- nvinfo : EIATTR_NUM_BARRIERS
	.align		4
        /*0020*/ 	.byte	0x02, 0x4c
        /*0022*/ 	.byte	0x09
	.zero		1


	//----- nvinfo : EIATTR_EXTERNS
	.align		4
        /*0024*/ 	.byte	0x04, 0x0f
        /*0026*/ 	.short	(.L_345 - .L_344)


	//   ....[0]....
	.align		4
.L_344:
        /*0028*/ 	.word	index@(__assertfail)


	//----- nvinfo : EIATTR_ANNOTATIONS
	.align		4
.L_345:
        /*002c*/ 	.byte	0x04, 0x55
        /*002e*/ 	.short	(.L_347 - .L_346)


	//   ....[0]....
.L_346:
        /*0030*/ 	.word	0x00000001
        /*0034*/ 	.byte	0xa0, 0x08, 0x00, 0x00, 0x01, 0x00, 0x00, 0x00, 0xa0, 0x09, 0x00, 0x00, 0x01, 0x00, 0x00, 0x00
        /* <DEDUP_REMOVED lines=14> */
        /*0124*/ 	.byte	0x30, 0x37, 0x01, 0x00, 0x01, 0x00, 0x00, 0x00, 0xd0, 0x38, 0x01, 0x00


	//----- nvinfo : EIATTR_MERCURY_ISA_VERSION
	.align		4
.L_347:
        /*0130*/ 	.byte	0x03, 0x5f
        /*0132*/ 	.short	0x0101


	//----- nvinfo : EIATTR_UNUSED_LOAD_BYTE_OFFSET
	.align		4
        /*0134*/ 	.byte	0x04, 0x44
        /*0136*/ 	.short	(.L_349 - .L_348)


	//   ....[0]....
.L_348:
        /*0138*/ 	.word	0x00000950
        /*013c*/ 	.word	0x0000fff0


	//   ....[1]....
        /*0140*/ 	.word	0x0000b600
        /*0144*/ 	.word	0x0000fff0


	//----- nvinfo : EIATTR_INT_WARP_WIDE_INSTR_OFFSETS
	.align		4
.L_349:
        /*0148*/ 	.byte	0x04, 0x31
        /*014a*/ 	.short	(.L_351 - .L_350)


	//   ....[0]....
.L_350:
        /*014c*/ 	.word	0x000000c0


	//   ....[1]....
        /*0150*/ 	.word	0x000000d0


	//   ....[2]....
        /*0154*/ 	.word	0x00000170


	//   ....[3]....
        /*0158*/ 	.word	0x0000f5a0


	//   ....[4]....
        /*015c*/ 	.word	0x0000f630


	//   ....[5]....
        /*0160*/ 	.word	0x000125c0


	//   ....[6]....
        /*0164*/ 	.word	0x00012650


	//----- nvinfo : EIATTR_COOP_GROUP_MASK_REGIDS
	.align		4
.L_351:
        /*0168*/ 	.byte	0x04, 0x29
        /*016a*/ 	.short	(.L_353 - .L_352)


	//   ....[0]....
.L_352:
        /*016c*/ 	.word	0xffffffff


	//   ....[1]....
        /*0170*/ 	.word	0xffffffff


	//   ....[2]....
        /*0174*/ 	.word	0xffffffff


	//   ....[3]....
        /*0178*/ 	.word	0xffffffff


	//   ....[4]....
        /*017c*/ 	.word	0xffffffff


	//   ....[5]....
        /*0180*/ 	.word	0xffffffff


	//   ....[6]....
        /*0184*/ 	.word	0xffffffff


	//   ....[7]....
        /*0188*/ 	.word	0xffffffff


	//   ....[8]....
        /*018c*/ 	.word	0xffffffff


	//   ....[9]....
        /*0190*/ 	.word	0xffffffff


	//   ....[10]....
        /*0194*/ 	.word	0xffffffff


	//   ....[11]....
        /*0198*/ 	.word	0xffffffff


	//   ....[12]....
        /*019c*/ 	.word	0xffffffff


	//   ....[13]....
        /*01a0*/ 	.word	0xffffffff


	//   ....[14]....
        /*01a4*/ 	.word	0xffffffff


	//   ....[15]....
        /*01a8*/ 	.word	0xffffffff


	//   ....[16]....
        /*01ac*/ 	.word	0xffffffff


	//   ....[17]....
        /*01b0*/ 	.word	0xffffffff


	//   ....[18]....
        /*01b4*/ 	.word	0xffffffff


	//   ....[19]....
        /*01b8*/ 	.word	0xffffffff


	//   ....[20]....
        /*01bc*/ 	.word	0xffffffff


	//   ....[21]....
        /*01c0*/ 	.word	0xffffffff


	//   ....[22]....
        /*01c4*/ 	.word	0xffffffff


	//   ....[23]....
        /*01c8*/ 	.word	0xffffffff


	//   ....[24]....
        /*01cc*/ 	.word	0xffffffff


	//   ....[25]....
        /*01d0*/ 	.word	0xffffffff


	//   ....[26]....
        /*01d4*/ 	.word	0xffffffff


	//   ....[27]....
        /*01d8*/ 	.word	0xffffffff


	//   ....[28]....
        /*01dc*/ 	.word	0xffffffff


	//   ....[29]....
        /*01e0*/ 	.word	0xffffffff


	//   ....[30]....
        /*01e4*/ 	.word	0xffffffff


	//   ....[31]....
        /*01e8*/ 	.word	0xffffffff


	//   ....[32]....
        /*01ec*/ 	.word	0xffffffff


	//   ....[33]....
        /*01f0*/ 	.word	0xffffffff


	//   ....[34]....
        /*01f4*/ 	.word	0xffffffff


	//   ....[35]....
        /*01f8*/ 	.word	0xffffffff


	//   ....[36]....
        /*01fc*/ 	.word	0xffffffff


	//   ....[37]....
        /*0200*/ 	.word	0xffffffff


	//   ....[38]....
        /*0204*/ 	.word	0xffffffff


	//   ....[39]....
        /*0208*/ 	.word	0xffffffff


	//   ....[40]....
        /*020c*/ 	.word	0xffffffff


	//   ....[41]....
        /*0210*/ 	.word	0xffffffff


	//   ....[42]....
        /*0214*/ 	.word	0xffffffff


	//   ....[43]....
        /*0218*/ 	.word	0xffffffff


	//   ....[44]....
        /*021c*/ 	.word	0xffffffff


	//   ....[45]....
        /*0220*/ 	.word	0xffffffff


	//   ....[46]....
        /*0224*/ 	.word	0xffffffff


	//   ....[47]....
        /*0228*/ 	.word	0xffffffff


	//   ....[48]....
        /*022c*/ 	.word	0xffffffff


	//   ....[49]....
        /*0230*/ 	.word	0xffffffff


	//   ....[50]....
        /*0234*/ 	.word	0xffffffff


	//   ....[51]....
        /*0238*/ 	.word	0xffffffff


	//   ....[52]....
        /*023c*/ 	.word	0xffffffff


	//   ....[53]....
        /*0240*/ 	.word	0xffffffff


	//   ....[54]....
        /*0244*/ 	.word	0xffffffff


	//   ....[55]....
        /*0248*/ 	.word	0xffffffff


	//   ....[56]....
        /*024c*/ 	.word	0xffffffff


	//   ....[57]....
        /*0250*/ 	.word	0xffffffff


	//   ....[58]....
        /*0254*/ 	.word	0xffffffff


	//   ....[59]....
        /*0258*/ 	.word	0xffffffff


	//   ....[60]....
        /*025c*/ 	.word	0xffffffff


	//   ....[61]....
        /*0260*/ 	.word	0xffffffff


	//   ....[62]....
        /*0264*/ 	.word	0xffffffff


	//   ....[63]....
        /*0268*/ 	.word	0xffffffff


	//   ....[64]....
        /*026c*/ 	.word	0xffffffff


	//   ....[65]....
        /*0270*/ 	.word	0xffffffff


	//   ....[66]....
        /*0274*/ 	.word	0xffffffff


	//   ....[67]....
        /*0278*/ 	.word	0xffffffff


	//   ....[68]....
        /*027c*/ 	.word	0xffffffff


	//   ....[69]....
        /*0280*/ 	.word	0xffffffff


	//   ....[70]....
        /*0284*/ 	.word	0xffffffff


	//   ....[71]....
        /*0288*/ 	.word	0xffffffff


	//   ....[72]....
        /*028c*/ 	.word	0xffffffff


	//   ....[73]....
        /*0290*/ 	.word	0xffffffff


	//   ....[74]....
        /*0294*/ 	.word	0xffffffff


	//   ....[75]....
        /*0298*/ 	.word	0xffffffff


	//   ....[76]....
        /*029c*/ 	.word	0xffffffff


	//   ....[77]....
        /*02a0*/ 	.word	0xffffffff


	//   ....[78]....
        /*02a4*/ 	.word	0xffffffff


	//   ....[79]....
        /*02a8*/ 	.word	0xffffffff


	//   ....[80]....
        /*02ac*/ 	.word	0xffffffff


	//   ....[81]....
        /*02b0*/ 	.word	0xffffffff


	//   ....[82]....
        /*02b4*/ 	.word	0xffffffff


	//   ....[83]....
        /*02b8*/ 	.word	0xffffffff


	//   ....[84]....
        /*02bc*/ 	.word	0xffffffff


	//   ....[85]....
        /*02c0*/ 	.word	0xffffffff


	//   ....[86]....
        /*02c4*/ 	.word	0xffffffff


	//   ....[87]....
        /*02c8*/ 	.word	0xffffffff


	//   ....[88]....
        /*02cc*/ 	.word	0xffffffff


	//   ....[89]....
        /*02d0*/ 	.word	0xffffffff


	//   ....[90]....
        /*02d4*/ 	.word	0xffffffff


	//   ....[91]....
        /*02d8*/ 	.word	0xffffffff


	//   ....[92]....
        /*02dc*/ 	.word	0xffffffff


	//   ....[93]....
        /*02e0*/ 	.word	0xffffffff


	//   ....[94]....
        /*02e4*/ 	.word	0xffffffff


	//   ....[95]....
        /*02e8*/ 	.word	0xffffffff


	//   ....[96]....
        /*02ec*/ 	.word	0xffffffff


	//   ....[97]....
        /*02f0*/ 	.word	0xffffffff


	//   ....[98]....
        /*02f4*/ 	.word	0xffffffff


	//   ....[99]....
        /*02f8*/ 	.word	0xffffffff


	//   ....[100]....
        /*02fc*/ 	.word	0xffffffff


	//   ....[101]....
        /*0300*/ 	.word	0xffffffff


	//   ....[102]....
        /*0304*/ 	.word	0xffffffff


	//   ....[103]....
        /*0308*/ 	.word	0xffffffff


	//   ....[104]....
        /*030c*/ 	.word	0xffffffff


	//   ....[105]....
        /*0310*/ 	.word	0xffffffff


	//   ....[106]....
        /*0314*/ 	.word	0xffffffff


	//   ....[107]....
        /*0318*/ 	.word	0xffffffff


	//   ....[108]....
        /*031c*/ 	.word	0xffffffff


	//   ....[109]....
        /*0320*/ 	.word	0xffffffff


	//   ....[110]....
        /*0324*/ 	.word	0xffffffff


	//   ....[111]....
        /*0328*/ 	.word	0xffffffff


	//   ....[112]....
        /*032c*/ 	.word	0xffffffff


	//   ....[113]....
        /*0330*/ 	.word	0xffffffff


	//   ....[114]....
        /*0334*/ 	.word	0xffffffff


	//   ....[115]....
        /*0338*/ 	.word	0xffffffff


	//   ....[116]....
        /*033c*/ 	.word	0xffffffff


	//   ....[117]....
        /*0340*/ 	.word	0xffffffff


	//   ....[118]....
        /*0344*/ 	.word	0xffffffff


	//   ....[119]....
        /*0348*/ 	.word	0xffffffff


	//   ....[120]....
        /*034c*/ 	.word	0xffffffff


	//   ....[121]....
        /*0350*/ 	.word	0xffffffff


	//   ....[122]....
        /*0354*/ 	.word	0xffffffff


	//   ....[123]....
        /*0358*/ 	.word	0xffffffff


	//   ....[124]....
        /*035c*/ 	.word	0xffffffff


	//   ....[125]....
        /*0360*/ 	.word	0xffffffff


	//   ....[126]....
        /*0364*/ 	.word	0xffffffff


	//   ....[127]....
        /*0368*/ 	.word	0xffffffff


	//   ....[128]....
        /*036c*/ 	.word	0xffffffff


	//   ....[129]....
        /*0370*/ 	.word	0x0500000f


	//   ....[130]....
        /*0374*/ 	.word	0x0500000f


	//   ....[131]....
        /*0378*/ 	.word	0x0500000f


	//   ....[132]....
        /*037c*/ 	.word	0x0500000f


	//   ....[133]....
        /*0380*/ 	.word	0x0500000f


	//   ....[134]....
        /*0384*/ 	.word	0x0500000f


	//   ....[135]....
        /*0388*/ 	.word	0x0500000f


	//   ....[136]....
        /*038c*/ 	.word	0x0500000f


	//   ....[137]....
        /*0390*/ 	.word	0x0500000f


	//   ....[138]....
        /*0394*/ 	.word	0x0500000f


	//   ....[139]....
        /*0398*/ 	.word	0x0500000f


	//   ....[140]....
        /*039c*/ 	.word	0x0500000f


	//   ....[141]....
        /*03a0*/ 	.word	0x0500000f


	//   ....[142]....
        /*03a4*/ 	.word	0x0500000f


	//   ....[143]....
        /*03a8*/ 	.word	0x0500000f


	//   ....[144]....
        /*03ac*/ 	.word	0x0500000f


	//   ....[145]....
        /*03b0*/ 	.word	0x0500000f


	//   ....[146]....
        /*03b4*/ 	.word	0x0500000f


	//   ....[147]....
        /*03b8*/ 	.word	0x0500000f


	//   ....[148]....
        /*03bc*/ 	.word	0x0500000f


	//   ....[149]....
        /*03c0*/ 	.word	0x0500000f


	//   ....[150]....
        /*03c4*/ 	.word	0x0500000f


	//   ....[151]....
        /*03c8*/ 	.word	0x0500000f


	//   ....[152]....
        /*03cc*/ 	.word	0x0500000f


	//   ....[153]....
        /*03d0*/ 	.word	0x0500000f


	//   ....[154]....
        /*03d4*/ 	.word	0x0500000f


	//   ....[155]....
        /*03d8*/ 	.word	0x0500000f


	//   ....[156]....
        /*03dc*/ 	.word	0x0500000f


	//   ....[157]....
        /*03e0*/ 	.word	0x0500000f


	//   ....[158]....
        /*03e4*/ 	.word	0x0500000f


	//   ....[159]....
        /*03e8*/ 	.word	0x0500000f


	//   ....[160]....
        /*03ec*/ 	.word	0x0500000f


	//   ....[161]....
        /*03f0*/ 	.word	0x0500000f


	//   ....[162]....
        /*03f4*/ 	.word	0x0500000f


	//   ....[163]....
        /*03f8*/ 	.word	0x0500000f


	//   ....[164]....
        /*03fc*/ 	.word	0x0500000f


	//   ....[165]....
        /*0400*/ 	.word	0x0500000f


	//   ....[166]....
        /*0404*/ 	.word	0x0500000f


	//   ....[167]....
        /*0408*/ 	.word	0x0500000f


	//   ....[168]....
        /*040c*/ 	.word	0x0500000f


	//   ....[169]....
        /*0410*/ 	.word	0x0500000f


	//   ....[170]....
        /*0414*/ 	.word	0x0500000f


	//   ....[171]....
        /*0418*/ 	.word	0x0500000f


	//   ....[172]....
        /*041c*/ 	.word	0x0500000f


	//   ....[173]....
        /*0420*/ 	.word	0x0500000f


	//   ....[174]....
        /*0424*/ 	.word	0x0500000f


	//   ....[175]....
        /*0428*/ 	.word	0x0500000f


	//   ....[176]....
        /*042c*/ 	.word	0x0500000f


	//   ....[177]....
        /*0430*/ 	.word	0x0500000f


	//   ....[178]....
        /*0434*/ 	.word	0x0500000f


	//   ....[179]....
        /*0438*/ 	.word	0x0500000f


	//   ....[180]....
        /*043c*/ 	.word	0x0500000f


	//   ....[181]....
        /*0440*/ 	.word	0x0500000f


	//   ....[182]....
        /*0444*/ 	.word	0x0500000f


	//   ....[183]....
        /*0448*/ 	.word	0x0500000f


	//   ....[184]....
        /*044c*/ 	.word	0x0500000f


	//   ....[185]....
        /*0450*/ 	.word	0x0500000f


	//   ....[186]....
        /*0454*/ 	.word	0x0500000f


	//   ....[187]....
        /*0458*/ 	.word	0x0500000f


	//   ....[188]....
        /*045c*/ 	.word	0x0500000f


	//   ....[189]....
        /*0460*/ 	.word	0x0500000f


	//   ....[190]....
        /*0464*/ 	.word	0x0500000f


	//   ....[191]....
        /*0468*/ 	.word	0x0500000f


	//   ....[192]....
        /*046c*/ 	.word	0x0500000f


	//   ....[193]....
        /*0470*/ 	.word	0x0500000f


	//   ....[194]....
        /*0474*/ 	.word	0x0500000f


	//   ....[195]....
        /*0478*/ 	.word	0x0500000f


	//   ....[196]....
        /*047c*/ 	.word	0x0500000f


	//   ....[197]....
        /*0480*/ 	.word	0x0500000f


	//   ....[198]....
        /*0484*/ 	.word	0x0500000f


	//   ....[199]....
        /*0488*/ 	.word	0x0500000f


	//   ....[200]....
        /*048c*/ 	.word	0x0500000f


	//   ....[201]....
        /*0490*/ 	.word	0x0500000f


	//   ....[202]....
        /*0494*/ 	.word	0x0500000f


	//   ....[203]....
        /*0498*/ 	.word	0x0500000f


	//----- nvinfo : EIATTR_COOP_GROUP_INSTR_OFFSETS
	.align		4
.L_353:
        /*049c*/ 	.byte	0x04, 0x28
        /*049e*/ 	.short	(.L_355 - .L_354)


	//   ....[0]....
.L_354:
        /*04a0*/ 	.word	0x00000070


	//   ....[1]....
        /*04a4*/ 	.word	0x000000b0


	//   ....[2]....
        /*04a8*/ 	.word	0x000002d0


	//   ....[3]....
        /*04ac*/ 	.word	0x00000430


	//   ....[4]....
        /*04b0*/ 	.word	0x00000550


	//   ....[5]....
        /*04b4*/ 	.word	0x000006b0


	//   ....[6]....
        /*04b8*/ 	.word	0x000015f0


	//   ....[7]....
        /*04bc*/ 	.word	0x00004d30


	//   ....[8]....
        /*04c0*/ 	.word	0x00004db0


	//   ....[9]....
        /*04c4*/ 	.word	0x00005160


	//   ....[10]....
        /*04c8*/ 	.word	0x000051e0


	//   ....[11]....
        /*04cc*/ 	.word	0x000094f0


	//   ....[12]....
        /*04d0*/ 	.word	0x00009510


	//   ....[13]....
        /*04d4*/ 	.word	0x00009530


	//   ....[14]....
        /*04d8*/ 	.word	0x00009550


	//   ....[15]....
        /*04dc*/ 	.word	0x0000a8f0


	//   ....[16]....
        /*04e0*/ 	.word	0x0000a930


	//   ....[17]....
        /*04e4*/ 	.word	0x0000aa00


	//   ....[18]....
        /*04e8*/ 	.word	0x0000aa10


	//   ....[19]....
        /*04ec*/ 	.word	0x0000c760


	//   ....[20]....
        /*04f0*/ 	.word	0x0000c7a0


	//   ....[21]....
        /*04f4*/ 	.word	0x0000c810


	//   ....[22]....
        /*04f8*/ 	.word	0x0000c850


	//   ....[23]....
        /*04fc*/ 	.word	0x0000d090


	//   ....[24]....
        /*0500*/ 	.word	0x0000d0d0


	//   ....[25]....
        /*0504*/ 	.word	0x0000d240


	//   ....[26]....
        /*0508*/ 	.word	0x0000d260


	//   ....[27]....
        /*050c*/ 	.word	0x0000d3a0


	//   ....[28]....
        /*0510*/ 	.word	0x0000d3c0


	//   ....[29]....
        /*0514*/ 	.word	0x0000d510


	//   ....[30]....
        /*0518*/ 	.word	0x0000d530


	//   ....[31]....
        /*051c*/ 	.word	0x0000dfa0


	//   ....[32]....
        /*0520*/ 	.word	0x0000dfc0


	//   ....[33]....
        /*0524*/ 	.word	0x0000e100


	//   ....[34]....
        /*0528*/ 	.word	0x0000e120


	//   ....[35]....
        /*052c*/ 	.word	0x0000e260


	//   ....[36]....
        /*0530*/ 	.word	0x0000e280


	//   ....[37]....
        /*0534*/ 	.word	0x0000e3d0


	//   ....[38]....
        /*0538*/ 	.word	0x0000e3f0


	//   ....[39]....
        /*053c*/ 	.word	0x0000e5c0


	//   ....[40]....
        /*0540*/ 	.word	0x0000e790


	//   ....[41]....
        /*0544*/ 	.word	0x0000e7c0


	//   ....[42]....
        /*0548*/ 	.word	0x0000e7f0


	//   ....[43]....
        /*054c*/ 	.word	0x0000e820


	//   ....[44]....
        /*0550*/ 	.word	0x0000e850


	//   ....[45]....
        /*0554*/ 	.word	0x0000e880


	//   ....[46]....
        /*0558*/ 	.word	0x0000e9d0


	//   ....[47]....
        /*055c*/ 	.word	0x0000ea00


	//   ....[48]....
        /*0560*/ 	.word	0x0000ea30


	//   ....[49]....
        /*0564*/ 	.word	0x0000ea60


	//   ....[50]....
        /*0568*/ 	.word	0x0000ea90


	//   ....[51]....
        /*056c*/ 	.word	0x0000eac0


	//   ....[52]....
        /*0570*/ 	.word	0x0000eb50


	//   ....[53]....
        /*0574*/ 	.word	0x0000eb80


	//   ....[54]....
        /*0578*/ 	.word	0x0000ec00


	//   ....[55]....
        /*057c*/ 	.word	0x000101a0


	//   ....[56]....
        /*0580*/ 	.word	0x000101e0


	//   ....[57]....
        /*0584*/ 	.word	0x00010210


	//   ....[58]....
        /*0588*/ 	.word	0x000102c0


	//   ....[59]....
        /*058c*/ 	.word	0x00010300


	//   ....[60]....
        /*0590*/ 	.word	0x00010360


	//   ....[61]....
        /*0594*/ 	.word	0x000103a0


	//   ....[62]....
        /*0598*/ 	.word	0x00010400


	//   ....[63]....
        /*059c*/ 	.word	0x00010420


	//   ....[64]....
        /*05a0*/ 	.word	0x00010450


	//   ....[65]....
        /*05a4*/ 	.word	0x00010c50


	//   ....[66]....
        /*05a8*/ 	.word	0x00010c80


	//   ....[67]....
        /*05ac*/ 	.word	0x00010ce0


	//   ....[68]....
        /*05b0*/ 	.word	0x00010d40


	//   ....[69]....
        /*05b4*/ 	.word	0x00010d80


	//   ....[70]....
        /*05b8*/ 	.word	0x00010e00


	//   ....[71]....
        /*05bc*/ 	.word	0x00010e50


	//   ....[72]....
        /*05c0*/ 	.word	0x00010ec0


	//   ....[73]....
        /*05c4*/ 	.word	0x00010f10


	//   ....[74]....
        /*05c8*/ 	.word	0x00010f80


	//   ....[75]....
        /*05cc*/ 	.word	0x00010fc0


	//   ....[76]....
        /*05d0*/ 	.word	0x00011040


	//   ....[77]....
        /*05d4*/ 	.word	0x00011090


	//   ....[78]....
        /*05d8*/ 	.word	0x00011100


	//   ....[79]....
        /*05dc*/ 	.word	0x00011150


	//   ....[80]....
        /*05e0*/ 	.word	0x000111a0


	//   ....[81]....
        /*05e4*/ 	.word	0x00011960


	//   ....[82]....
        /*05e8*/ 	.word	0x00011990


	//   ....[83]....
        /*05ec*/ 	.word	0x000119c0


	//   ....[84]....
        /*05f0*/ 	.word	0x00011a80


	//   ....[85]....
        /*05f4*/ 	.word	0x00011ab0


	//   ....[86]....
        /*05f8*/ 	.word	0x00011b00


	//   ....[87]....
        /*05fc*/ 	.word	0x00011b30


	//   ....[88]....
        /*0600*/ 	.word	0x00011b80


	//   ....[89]....
        /*0604*/ 	.word	0x00011bb0


	//   ....[90]....
        /*0608*/ 	.word	0x00011c20


	//   ....[91]....
        /*060c*/ 	.word	0x00011f00


	//   ....[92]....
        /*0610*/ 	.word	0x00011f20


	//   ....[93]....
        /*0614*/ 	.word	0x00011f30


	//   ....[94]....
        /*0618*/ 	.word	0x00011fe0


	//   ....[95]....
        /*061c*/ 	.word	0x00011ff0


	//   ....[96]....
        /*0620*/ 	.word	0x000120a0


	//   ....[97]....
        /*0624*/ 	.word	0x000120b0


	//   ....[98]....
        /*0628*/ 	.word	0x00012160


	//   ....[99]....
        /*062c*/ 	.word	0x00012170


	//   ....[100]....
        /*0630*/ 	.word	0x00012180


	//   ....[101]....
        /*0634*/ 	.word	0x000127a0


	//   ....[102]....
        /*0638*/ 	.word	0x000127e0


	//   ....[103]....
        /*063c*/ 	.word	0x00012820


	//   ....[104]....
        /*0640*/ 	.word	0x00012850


	//   ....[105]....
        /*0644*/ 	.word	0x00012870


	//   ....[106]....
        /*0648*/ 	.word	0x00012920


	//   ....[107]....
        /*064c*/ 	.word	0x000129d0


	//   ....[108]....
        /*0650*/ 	.word	0x00012a00


	//   ....[109]....
        /*0654*/ 	.word	0x00012a10


	//   ....[110]....
        /*0658*/ 	.word	0x00012aa0


	//   ....[111]....
        /*065c*/ 	.word	0x00012ed0


	//   ....[112]....
        /*0660*/ 	.word	0x00012f20


	//   ....[113]....
        /*0664*/ 	.word	0x00012f50


	//   ....[114]....
        /*0668*/ 	.word	0x00012f60


	//   ....[115]....
        /*066c*/ 	.word	0x00012f90


	//   ....[116]....
        /*0670*/ 	.word	0x00012fc0


	//   ....[117]....
        /*0674*/ 	.word	0x00012ff0


	//   ....[118]....
        /*0678*/ 	.word	0x00013020


	//   ....[119]....
        /*067c*/ 	.word	0x000131a0


	//   ....[120]....
        /*0680*/ 	.word	0x000131d0


	//   ....[121]....
        /*0684*/ 	.word	0x00013200


	//   ....[122]....
        /*0688*/ 	.word	0x00013230


	//   ....[123]....
        /*068c*/ 	.word	0x00013260


	//   ....[124]....
        /*0690*/ 	.word	0x00013290


	//   ....[125]....
        /*0694*/ 	.word	0x00013350


	//   ....[126]....
        /*0698*/ 	.word	0x00013370


	//   ....[127]....
        /*069c*/ 	.word	0x000133e0


	//   ....[128]....
        /*06a0*/ 	.word	0x00013850


	//   ....[129]....
        /*06a4*/ 	.word	0x00013d40


	//   ....[130]....
        /*06a8*/ 	.word	0x00013e30


	//   ....[131]....
        /*06ac*/ 	.word	0x00013f00


	//   ....[132]....
        /*06b0*/ 	.word	0x00013f70


	//   ....[133]....
        /*06b4*/ 	.word	0x00014010


	//   ....[134]....
        /*06b8*/ 	.word	0x000140f0


	//   ....[135]....
        /*06bc*/ 	.word	0x000141f0


	//   ....[136]....
        /*06c0*/ 	.word	0x00014260


	//   ....[137]....
        /*06c4*/ 	.word	0x00014350


	//   ....[138]....
        /*06c8*/ 	.word	0x000143c0


	//   ....[139]....
        /*06cc*/ 	.word	0x000144a0


	//   ....[140]....
        /*06d0*/ 	.word	0x00014550


	//   ....[141]....
        /*06d4*/ 	.word	0x000145c0


	//   ....[142]....
        /*06d8*/ 	.word	0x00014640


	//   ....[143]....
        /*06dc*/ 	.word	0x00014710


	//   ....[144]....
        /*06e0*/ 	.word	0x00014790


	//   ....[145]....
        /*06e4*/ 	.word	0x00014880


	//   ....[146]....
        /*06e8*/ 	.word	0x00014900


	//   ....[147]....
        /*06ec*/ 	.word	0x000149f0


	//   ....[148]....
        /*06f0*/ 	.word	0x00014a70


	//   ....[149]....
        /*06f4*/ 	.word	0x00014b60


	//   ....[150]....
        /*06f8*/ 	.word	0x00014be0


	//   ....[151]....
        /*06fc*/ 	.word	0x00014cd0


	//   ....[152]....
        /*0700*/ 	.word	0x00014d50


	//   ....[153]....
        /*0704*/ 	.word	0x00014e40


	//   ....[154]....
        /*0708*/ 	.word	0x00014ec0


	//   ....[155]....
        /*070c*/ 	.word	0x00014f90


	//   ....[156]....
        /*0710*/ 	.word	0x000150c0


	//   ....[157]....
        /*0714*/ 	.word	0x00015190


	//   ....[158]....
        /*0718*/ 	.word	0x00015260


	//   ....[159]....
        /*071c*/ 	.word	0x00015340


	//   ....[160]....
        /*0720*/ 	.word	0x000153a0


	//   ....[161]....
        /*0724*/ 	.word	0x00015480


	//   ....[162]....
        /*0728*/ 	.word	0x000154e0


	//   ....[163]....
        /*072c*/ 	.word	0x000155c0


	//   ....[164]....
        /*0730*/ 	.word	0x00015620


	//   ....[165]....
        /*0734*/ 	.word	0x00015730


	//   ....[166]....
        /*0738*/ 	.word	0x00015820


	//   ....[167]....
        /*073c*/ 	.word	0x000158c0


	//   ....[168]....
        /*0740*/ 	.word	0x00015920


	//   ....[169]....
        /*0744*/ 	.word	0x00015a40


	//   ....[170]....
        /*0748*/ 	.word	0x00015aa0


	//   ....[171]....
        /*074c*/ 	.word	0x00015bc0


	//   ....[172]....
        /*0750*/ 	.word	0x00015c20


	//   ....[173]....
        /*0754*/ 	.word	0x00015d40


	//   ....[174]....
        /*0758*/ 	.word	0x00015da0


	//   ....[175]....
        /*075c*/ 	.word	0x00015e70


	//   ....[176]....
        /*0760*/ 	.word	0x00015fd0


	//   ....[177]....
        /*0764*/ 	.word	0x00016080


	//   ....[178]....
        /*0768*/ 	.word	0x000161d0


	//   ....[179]....
        /*076c*/ 	.word	0x00016280


	//   ....[180]....
        /*0770*/ 	.word	0x000162e0


	//   ....[181]....
        /*0774*/ 	.word	0x000163a0


	//   ....[182]....
        /*0778*/ 	.word	0x00016480


	//   ....[183]....
        /*077c*/ 	.word	0x00016540


	//   ....[184]....
        /*0780*/ 	.word	0x00016620


	//   ....[185]....
        /*0784*/ 	.word	0x000166e0


	//   ....[186]....
        /*0788*/ 	.word	0x000167f0


	//   ....[187]....
        /*078c*/ 	.word	0x00016890


	//   ....[188]....
        /*0790*/ 	.word	0x000169b0


	//   ....[189]....
        /*0794*/ 	.word	0x00016a20


	//   ....[190]....
        /*0798*/ 	.word	0x00016a90


	//   ....[191]....
        /*079c*/ 	.word	0x00016b00


	//   ....[192]....
        /*07a0*/ 	.word	0x00016b70


	//   ....[193]....
        /*07a4*/ 	.word	0x00016bf0


	//   ....[194]....
        /*07a8*/ 	.word	0x00016c80


	//   ....[195]....
        /*07ac*/ 	.word	0x00016d10


	//   ....[196]....
        /*07b0*/ 	.word	0x00016d80


	//   ....[197]....
        /*07b4*/ 	.word	0x00016df0


	//   ....[198]....
        /*07b8*/ 	.word	0x00016e60


	//   ....[199]....
        /*07bc*/ 	.word	0x00016ee0


	//   ....[200]....
        /*07c0*/ 	.word	0x00016f50


	//   ....[201]....
        /*07c4*/ 	.word	0x00016ff0


	//   ....[202]....
        /*07c8*/ 	.word	0x00017080


	//   ....[203]....
        /*07cc*/ 	.word	0x000171a0


	//----- nvinfo : EIATTR_REG_RECONFIG
	.align		4
.L_355:
        /*07d0*/ 	.byte	0x01, 0x54
	.zero		2


	//----- nvinfo : EIATTR_SYSCALL_OFFSETS
	.align		4
        /*07d4*/ 	.byte	0x04, 0x46
        /*07d6*/ 	.short	(.L_357 - .L_356)


	//   ....[0]....
.L_356:
        /*07d8*/ 	.word	0x000017d0


	//   ....[1]....
        /*07dc*/ 	.word	0x0000f790


	//   ....[2]....
        /*07e0*/ 	.word	0x0000f8e0


	//   ....[3]....
        /*07e4*/ 	.word	0x0000f9d0


	//   ....[4]....
        /*07e8*/ 	.word	0x000108a0


	//----- nvinfo : EIATTR_MBARRIER_INSTR_OFFSETS
	.align		4
.L_357:
        /*07ec*/ 	.byte	0x04, 0x39
        /*07ee*/ 	.short	(.L_359 - .L_358)


	//   ....[0]....
.L_358:
        /*07f0*/ 	.word	0x00000180
        /*07f4*/ 	.word	0x000000ff
        /*07f8*/ 	.word	0x00038800
        /*07fc*/ 	.short	0x0100
        /*07fe*/ 	.byte	0x08
	.zero		1


	//   ....[1]....
        /*0800*/ 	.word	0x00000190
        /*0804*/ 	.word	0x000000ff
        /*0808*/ 	.word	0x00038820
        /*080c*/ 	.short	0x0100
        /*080e*/ 	.byte	0x08
	.zero		1


	//   ....[2]....
        /*0810*/ 	.word	0x00000280
        /*0814*/ 	.word	0x000000ff
        /*0818*/ 	.word	0x00038830
        /*081c*/ 	.short	0x0100
        /*081e*/ 	.byte	0x08
	.zero		1


	//   ....[3]....
        /*0820*/ 	.word	0x00000290
        /*0824*/ 	.word	0x000000ff
        /*0828*/ 	.word	0x00038840
        /*082c*/ 	.short	0x0100
        /*082e*/ 	.byte	0x08
	.zero		1


	//   ....[4]....
        /*0830*/ 	.word	0x000002a0
        /*0834*/ 	.word	0x000000ff
        /*0838*/ 	.word	0x00038838
        /*083c*/ 	.short	0x0100
        /*083e*/ 	.byte	0x08
	.zero		1


	//   ....[5]....
        /*0840*/ 	.word	0x000002b0
        /*0844*/ 	.word	0x000000ff
        /*0848*/ 	.word	0x00038848
        /*084c*/ 	.short	0x0100
        /*084e*/ 	.byte	0x08
	.zero		1


	//   ....[6]....
        /*0850*/ 	.word	0x000003e0
        /*0854*/ 	.word	0x000000ff
        /*0858*/ 	.word	0x00038850
        /*085c*/ 	.short	0x0100
        /*085e*/ 	.byte	0x08
	.zero		1


	//   ....[7]....
        /*0860*/ 	.word	0x000003f0
        /*0864*/ 	.word	0x000000ff
        /*0868*/ 	.word	0x00038860
        /*086c*/ 	.short	0x0100
        /*086e*/ 	.byte	0x08
	.zero		1


	//   ....[8]....
        /*0870*/ 	.word	0x00000400
        /*0874*/ 	.word	0x000000ff
        /*0878*/ 	.word	0x00038858
        /*087c*/ 	.short	0x0100
        /*087e*/ 	.byte	0x08
	.zero		1


	//   ....[9]....
        /*0880*/ 	.word	0x00000410
        /*0884*/ 	.word	0x000000ff
        /*0888*/ 	.word	0x00038868
        /*088c*/ 	.short	0x0100
        /*088e*/ 	.byte	0x08
	.zero		1


	//   ....[10]....
        /*0890*/ 	.word	0x00000500
        /*0894*/ 	.word	0x000000ff
        /*0898*/ 	.word	0x00038870
        /*089c*/ 	.short	0x0100
        /*089e*/ 	.byte	0x06
	.zero		1


	//   ....[11]....
        /*08a0*/ 	.word	0x00000510
        /*08a4*/ 	.word	0x000000ff
        /*08a8*/ 	.word	0x00038880
        /*08ac*/ 	.short	0x0100
        /*08ae*/ 	.byte	0x06
	.zero		1


	//   ....[12]....
        /*08b0*/ 	.word	0x00000520
        /*08b4*/ 	.word	0x000000ff
        /*08b8*/ 	.word	0x00038878
        /*08bc*/ 	.short	0x0100
        /*08be*/ 	.byte	0x06
	.zero		1


	//   ....[13]....
        /*08c0*/ 	.word	0x00000530
        /*08c4*/ 	.word	0x000000ff
        /*08c8*/ 	.word	0x00038888
        /*08cc*/ 	.short	0x0100
        /*08ce*/ 	.byte	0x06
	.zero		1


	//   ....[14]....
        /*08d0*/ 	.word	0x00000660
        /*08d4*/ 	.word	0x000000ff
        /*08d8*/ 	.word	0x00038890
        /*08dc*/ 	.short	0x0100
        /*08de*/ 	.byte	0x08
	.zero		1


	//   ....[15]....
        /*08e0*/ 	.word	0x00000670
        /*08e4*/ 	.word	0x000000ff
        /*08e8*/ 	.word	0x000388a0
        /*08ec*/ 	.short	0x0100
        /*08ee*/ 	.byte	0x08
	.zero		1


	//   ....[16]....
        /*08f0*/ 	.word	0x00000680
        /*08f4*/ 	.word	0x000000ff
        /*08f8*/ 	.word	0x00038898
        /*08fc*/ 	.short	0x0100
        /*08fe*/ 	.byte	0x08
	.zero		1


	//   ....[17]....
        /*0900*/ 	.word	0x00000690
        /*0904*/ 	.word	0x000000ff
        /*0908*/ 	.word	0x000388a8
        /*090c*/ 	.short	0x0100
        /*090e*/ 	.byte	0x08
	.zero		1


	//   ....[18]....
        /*0910*/ 	.word	0x000007d0
        /*0914*/ 	.word	0x000000ff
        /*0918*/ 	.word	0x000388b0
        /*091c*/ 	.short	0x0100
        /*091e*/ 	.byte	0x08
	.zero		1


	//   ....[19]....
        /*0920*/ 	.word	0x000007e0
        /*0924*/ 	.word	0x000000ff
        /*0928*/ 	.word	0x000388c0
        /*092c*/ 	.short	0x0100
        /*092e*/ 	.byte	0x08
	.zero		1


	//   ....[20]....
        /*0930*/ 	.word	0x000007f0
        /*0934*/ 	.word	0x000000ff
        /*0938*/ 	.word	0x000388b8
        /*093c*/ 	.short	0x0100
        /*093e*/ 	.byte	0x08
	.zero		1


	//   ....[21]....
        /*0940*/ 	.word	0x00000800
        /*0944*/ 	.word	0x000000ff
        /*0948*/ 	.word	0x000388c8
        /*094c*/ 	.short	0x0100
        /*094e*/ 	.byte	0x08
	.zero		1


	//   ....[22]....
        /*0950*/ 	.word	0x00001870
        /*0954*/ 	.word	0x000000ff
        /*0958*/ 	.word	0x00038800
        /*095c*/ 	.short	0x010a
        /*095e*/ 	.byte	0x28
	.zero		1


	//   ....[23]....
        /*0960*/ 	.word	0x00001900
        /*0964*/ 	.word	0x00000000
        /*0968*/ 	.word	0x00038830
        /*096c*/ 	.short	0x010a
        /*096e*/ 	.byte	0x3f
	.zero		1


	//   ....[24]....
        /*0970*/ 	.word	0x00001950
        /*0974*/ 	.word	0x00000000
        /*0978*/ 	.word	0x00038830
        /*097c*/ 	.short	0x010a
        /*097e*/ 	.byte	0x3f
	.zero		1


	//   ....[25]....
        /*0980*/ 	.word	0x00004440
        /*0984*/ 	.word	0x000000ff
        /*0988*/ 	.word	0x00000000
        /*098c*/ 	.short	0x0101
        /*098e*/ 	.byte	0x04
	.zero		1


	//   ....[26]....
        /*0990*/ 	.word	0x000060e0
        /*0994*/ 	.word	0x000000ff
        /*0998*/ 	.word	0x00038830
        /*099c*/ 	.short	0x010a
        /*099e*/ 	.byte	0x3d
	.zero		1


	//   ....[27]....
        /*09a0*/ 	.word	0x00006120
        /*09a4*/ 	.word	0x000000ff
        /*09a8*/ 	.word	0x00038830
        /*09ac*/ 	.short	0x010a
        /*09ae*/ 	.byte	0x3d
	.zero		1


	//   ....[28]....
        /*09b0*/ 	.word	0x00008a80
        /*09b4*/ 	.word	0x000000ff
        /*09b8*/ 	.word	0x00038850
        /*09bc*/ 	.short	0x010a
        /*09be*/ 	.byte	0x04
	.zero		1


	//   ....[29]....
        /*09c0*/ 	.word	0x00008ac0
        /*09c4*/ 	.word	0x000000ff
        /*09c8*/ 	.word	0x00038850
        /*09cc*/ 	.short	0x010a
        /*09ce*/ 	.byte	0x04
	.zero		1


	//   ....[30]....
        /*09d0*/ 	.word	0x00009110
        /*09d4*/ 	.word	0x000000ff
        /*09d8*/ 	.word	0x00000000
        /*09dc*/ 	.short	0x0101
        /*09de*/ 	.byte	0x3d
	.zero		1


	//   ....[31]....
        /*09e0*/ 	.word	0x00009ef0
        /*09e4*/ 	.word	0x000000ff
        /*09e8*/ 	.word	0x00000000
        /*09ec*/ 	.short	0x0101
        /*09ee*/ 	.byte	0x04
	.zero		1


	//   ....[32]....
        /*09f0*/ 	.word	0x0000a860
        /*09f4*/ 	.word	0x000000ff
        /*09f8*/ 	.word	0x00038850
        /*09fc*/ 	.short	0x010a
        /*09fe*/ 	.byte	0x07
	.zero		1


	//   ....[33]....
        /*0a00*/ 	.word	0x0000a8a0
        /*0a04*/ 	.word	0x000000ff
        /*0a08*/ 	.word	0x00038850
        /*0a0c*/ 	.short	0x010a
        /*0a0e*/ 	.byte	0x07
	.zero		1


	//   ....[34]....
        /*0a10*/ 	.word	0x0000ada0
        /*0a14*/ 	.word	0x000000ff
        /*0a18*/ 	.word	0x00000000
        /*0a1c*/ 	.short	0x0101
        /*0a1e*/ 	.byte	0x04
	.zero		1


	//   ....[35]....
        /*0a20*/ 	.word	0x0000d0c0
        /*0a24*/ 	.word	0x000000ff
        /*0a28*/ 	.word	0x00000000
        /*0a2c*/ 	.short	0x0101
        /*0a2e*/ 	.byte	0x0a
	.zero		1


	//   ....[36]....
        /*0a30*/ 	.word	0x0000ffb0
        /*0a34*/ 	.word	0x00000005
        /*0a38*/ 	.word	0x00038840
        /*0a3c*/ 	.short	0x010a
        /*0a3e*/ 	.byte	0x3f
	.zero		1


	//   ....[37]....
        /*0a40*/ 	.word	0x000105c0
        /*0a44*/ 	.word	0x00000005
        /*0a48*/ 	.word	0x00038830
        /*0a4c*/ 	.short	0x0107
        /*0a4e*/ 	.byte	0x3f
	.zero		1


	//   ....[38]....
        /*0a50*/ 	.word	0x000106a0
        /*0a54*/ 	.word	0x00000005
        /*0a58*/ 	.word	0x00038830
        /*0a5c*/ 	.short	0x0101
        /*0a5e*/ 	.byte	0x3f
	.zero		1


	//   ....[39]....
        /*0a60*/ 	.word	0x00011290
        /*0a64*/ 	.word	0x00000016
        /*0a68*/ 	.word	0x00038800
        /*0a6c*/ 	.short	0x0107
        /*0a6e*/ 	.byte	0x3f
	.zero		1


	//   ....[40]....
        /*0a70*/ 	.word	0x00011390
        /*0a74*/ 	.word	0x00000016
        /*0a78*/ 	.word	0x00038800
        /*0a7c*/ 	.short	0x0101
        /*0a7e*/ 	.byte	0x3f
	.zero		1


	//   ....[41]....
        /*0a80*/ 	.word	0x000113b0
        /*0a84*/ 	.word	0x00000016
        /*0a88*/ 	.word	0x00038820
        /*0a8c*/ 	.short	0x010a
        /*0a8e*/ 	.byte	0x3f
	.zero		1


	//   ....[42]....
        /*0a90*/ 	.word	0x000117b0
        /*0a94*/ 	.word	0x00000006
        /*0a98*/ 	.word	0x00038840
        /*0a9c*/ 	.short	0x010a
        /*0a9e*/ 	.byte	0x3f
	.zero		1


	//   ....[43]....
        /*0aa0*/ 	.word	0x00011d30
        /*0aa4*/ 	.word	0x00000006
        /*0aa8*/ 	.word	0x00038830
        /*0aac*/ 	.short	0x0107
        /*0aae*/ 	.byte	0x3f
	.zero		1


	//   ....[44]....
        /*0ab0*/ 	.word	0x00011de0
        /*0ab4*/ 	.word	0x00000006
        /*0ab8*/ 	.word	0x00038830
        /*0abc*/ 	.short	0x0101
        /*0abe*/ 	.byte	0x3f
	.zero		1


	//   ....[45]....
        /*0ac0*/ 	.word	0x00011e40
        /*0ac4*/ 	.word	0x00000006
        /*0ac8*/ 	.word	0x00038860
        /*0acc*/ 	.short	0x010a
        /*0ace*/ 	.byte	0x3f
	.zero		1


	//   ....[46]....
        /*0ad0*/ 	.word	0x00012330
        /*0ad4*/ 	.word	0x00000006
        /*0ad8*/ 	.word	0x00038850
        /*0adc*/ 	.short	0x0107
        /*0ade*/ 	.byte	0x3f
	.zero		1


	//   ....[47]....
        /*0ae0*/ 	.word	0x000124f0
        /*0ae4*/ 	.word	0x00000006
        /*0ae8*/ 	.word	0x00038850
        /*0aec*/ 	.short	0x0101
        /*0aee*/ 	.byte	0x3f
	.zero		1


	//   ....[48]....
        /*0af0*/ 	.word	0x000126f0
        /*0af4*/ 	.word	0x00000004
        /*0af8*/ 	.word	0x00038860
        /*0afc*/ 	.short	0x010a
        /*0afe*/ 	.byte	0x3f
	.zero		1


	//   ....[49]....
        /*0b00*/ 	.word	0x00012c20
        /*0b04*/ 	.word	0x00000004
        /*0b08*/ 	.word	0x00038850
        /*0b0c*/ 	.short	0x0107
        /*0b0e*/ 	.byte	0x3f
	.zero		1


	//   ....[50]....
        /*0b10*/ 	.word	0x00012cd0
        /*0b14*/ 	.word	0x00000004
        /*0b18*/ 	.word	0x00038850
        /*0b1c*/ 	.short	0x0101
        /*0b1e*/ 	.byte	0x3f
	.zero		1


	//   ....[51]....
        /*0b20*/ 	.word	0x000137d0
        /*0b24*/ 	.word	0x00000004
        /*0b28*/ 	.word	0x00038820
        /*0b2c*/ 	.short	0x010a
        /*0b2e*/ 	.byte	0x3f
	.zero		1


	//   ....[52]....
        /*0b30*/ 	.word	0x00013970
        /*0b34*/ 	.word	0x00000005
        /*0b38*/ 	.word	0x00038840
        /*0b3c*/ 	.short	0x010a
        /*0b3e*/ 	.byte	0x3f
	.zero		1


	//   ....[53]....
        /*0b40*/ 	.word	0x00013a10
        /*0b44*/ 	.word	0x0000001b
        /*0b48*/ 	.word	0x00038840
        /*0b4c*/ 	.short	0x010a
        /*0b4e*/ 	.byte	0x3f
	.zero		1


	//   ....[54]....
        /*0b50*/ 	.word	0x00013a50
        /*0b54*/ 	.word	0x00000005
        /*0b58*/ 	.word	0x00038860
        /*0b5c*/ 	.short	0x010a
        /*0b5e*/ 	.byte	0x3f
	.zero		1


	//   ....[55]....
        /*0b60*/ 	.word	0x00013a90
        /*0b64*/ 	.word	0x0000001b
        /*0b68*/ 	.word	0x00038860
        /*0b6c*/ 	.short	0x010a
        /*0b6e*/ 	.byte	0x3f
	.zero		1


	//   ....[56]....
        /*0b70*/ 	.word	0x00013b00
        /*0b74*/ 	.word	0x00000003
        /*0b78*/ 	.word	0x00038800
        /*0b7c*/ 	.short	0x010a
        /*0b7e*/ 	.byte	0x3f
	.zero		1


	//   ....[57]....
        /*0b80*/ 	.word	0x00013b50
        /*0b84*/ 	.word	0x00000000
        /*0b88*/ 	.word	0x00038830
        /*0b8c*/ 	.short	0x010a
        /*0b8e*/ 	.byte	0x3f
	.zero		1


	//   ....[58]....
        /*0b90*/ 	.word	0x00013bb0
        /*0b94*/ 	.word	0x00000099
        /*0b98*/ 	.word	0x00038830
        /*0b9c*/ 	.short	0x010a
        /*0b9e*/ 	.byte	0x3f
	.zero		1


	//   ....[59]....
        /*0ba0*/ 	.word	0x00013c10
        /*0ba4*/ 	.word	0x00000002
        /*0ba8*/ 	.word	0x00038850
        /*0bac*/ 	.short	0x010a
        /*0bae*/ 	.byte	0x3f
	.zero		1


	//   ....[60]....
        /*0bb0*/ 	.word	0x00013c70
        /*0bb4*/ 	.word	0x00000007
        /*0bb8*/ 	.word	0x00038850
        /*0bbc*/ 	.short	0x010a
        /*0bbe*/ 	.byte	0x3f
	.zero		1


	//   ....[61]....
        /*0bc0*/ 	.word	0x00013d80
        /*0bc4*/ 	.word	0x00000005
        /*0bc8*/ 	.word	0x00038840
        /*0bcc*/ 	.short	0x010a
        /*0bce*/ 	.byte	0x3f
	.zero		1


	//   ....[62]....
        /*0bd0*/ 	.word	0x00014fc0
        /*0bd4*/ 	.word	0x00000016
        /*0bd8*/ 	.word	0x00038820
        /*0bdc*/ 	.short	0x010a
        /*0bde*/ 	.byte	0x3f
	.zero		1


	//   ....[63]....
        /*0be0*/ 	.word	0x00015010
        /*0be4*/ 	.word	0x00000006
        /*0be8*/ 	.word	0x00038840
        /*0bec*/ 	.short	0x010a
        /*0bee*/ 	.byte	0x3f
	.zero		1


	//   ....[64]....
        /*0bf0*/ 	.word	0x00015770
        /*0bf4*/ 	.word	0x00000006
        /*0bf8*/ 	.word	0x00038860
        /*0bfc*/ 	.short	0x010a
        /*0bfe*/ 	.byte	0x3f
	.zero		1


	//   ....[65]....
        /*0c00*/ 	.word	0x00015f20
        /*0c04*/ 	.word	0x00000004
        /*0c08*/ 	.word	0x00038860
        /*0c0c*/ 	.short	0x010a
        /*0c0e*/ 	.byte	0x3f
	.zero		1


	//   ....[66]....
        /*0c10*/ 	.word	0x000170c0
        /*0c14*/ 	.word	0x00000004
        /*0c18*/ 	.word	0x00038820
        /*0c1c*/ 	.short	0x010a
        /*0c1e*/ 	.byte	0x3f
	.zero		1


	//   ....[67]....
        /*0c20*/ 	.word	0x00017260
        /*0c24*/ 	.word	0x00000005
        /*0c28*/ 	.word	0x00038840
        /*0c2c*/ 	.short	0x010a
        /*0c2e*/ 	.byte	0x3f
	.zero		1


	//   ....[68]....
        /*0c30*/ 	.word	0x000172b0
        /*0c34*/ 	.word	0x0000001b
        /*0c38*/ 	.word	0x00038840
        /*0c3c*/ 	.short	0x010a
        /*0c3e*/ 	.byte	0x3f
	.zero		1


	//   ....[69]....
        /*0c40*/ 	.word	0x00017300
        /*0c44*/ 	.word	0x00000005
        /*0c48*/ 	.word	0x00038860
        /*0c4c*/ 	.short	0x010a
        /*0c4e*/ 	.byte	0x3f
	.zero		1


	//----- nvinfo : EIATTR_NUM_MBARRIERS
	.align		4
.L_359:
        /*0c50*/ 	.byte	0x03, 0x38
        /*0c52*/ 	.short	0x0016


	//----- nvinfo : EIATTR_EXIT_INSTR_OFFSETS
	.align		4
        /*0c54*/ 	.byte	0x04, 0x1c
        /*0c56*/ 	.short	(.L_361 - .L_360)


	//   ....[0]....
.L_360:
        /*0c58*/ 	.word	0x00000990


	//   ....[1]....
        /*0c5c*/ 	.word	0x0000e570


	//   ....[2]....
        /*0c60*/ 	.word	0x00013ae0


	//----- nvinfo : EIATTR_MAX_THREADS
	.align		4
.L_361:
        /*0c64*/ 	.byte	0x04, 0x05
        /*0c66*/ 	.short	(.L_363 - .L_362)
.L_362:
        /*0c68*/ 	.word	0x00000180
        /*0c6c*/ 	.word	0x00000001
        /*0c70*/ 	.word	0x00000001


	//----- nvinfo : EIATTR_CRS_STACK_SIZE
	.align		4
.L_363:
        /*0c74*/ 	.byte	0x04, 0x1e
        /*0c76*/ 	.short	(.L_365 - .L_364)
.L_364:
        /*0c78*/ 	.word	0x00000000


	//----- nvinfo : EIATTR_CBANK_PARAM_SIZE
	.align		4
.L_365:
        /*0c7c*/ 	.byte	0x03, 0x19
        /*0c7e*/ 	.short	0x0af0


	//----- nvinfo : EIATTR_PARAM_CBANK
	.align		4
        /*0c80*/ 	.byte	0x04, 0x0a
        /*0c82*/ 	.short	(.L_367 - .L_366)
	.align		4
.L_366:
        /*0c84*/ 	.word	index@(.nv.constant0._ZN7cutlass13device_kernelIN5flash11enable_sm90INS1_16FlashAttnFwdSm90INS1_25CollectiveMainloopFwdSm90ILi2EN4cute5tupleIJNS5_1CILi1EEES8_S8_EEENS6_IJNS7_ILi128EEENS7_ILi80EEENS7_ILi256EEEEEELi256ENS_10bfloat16_tEfNS_4arch4Sm90ELb0ELb0ELb1ELb1ELb1ELb0ELb0ELb1ELb1ELb1ELb0ELb0EEENS1_21CollectiveEpilogueFwdINS6_IJSA_SC_SB_EEES9_SE_SG_Li256ELb1ELb1ELb0ELb0EEENS1_36VarlenDynamicPersistentTileSchedulerILi128ELi80ELi256ELi128ELb0ELb1ELb1ELb0ELb1ELb1EEEEEEEEEvNT_6ParamsE)
        /*0c88*/ 	.short	0x0210
        /*0c8a*/ 	.short	0x0af0


	//----- nvinfo : EIATTR_SW_WAR
	.align		4
.L_367:
        /*0c8c*/ 	.byte	0x04, 0x36
        /*0c8e*/ 	.short	(.L_369 - .L_368)
.L_368:
        /*0c90*/ 	.word	0x00000008
.L_369:


//--------------------- .nv.info._ZN7cutlass13device_kernelIN5flash11enable_sm90INS1_16FlashAttnFwdSm90INS1_25CollectiveMainloopFwdSm90ILi2EN4cute5tupleIJNS5_1CILi1EEES8_S8_EEENS6_IJNS7_ILi128EEENS7_ILi80EEENS7_ILi256EEEEEELi256ENS_10bfloat16_tEfNS_4arch4Sm90ELb0ELb0ELb1ELb1ELb1ELb1ELb0ELb1ELb1ELb1ELb0ELb0EEENS1_21CollectiveEpilogueFwdINS6_IJSA_SC_SB_EEES9_SE_SG_Li256ELb1ELb1ELb0ELb0EEENS1_36VarlenDynamicPersistentTileSchedulerILi128ELi80ELi256ELi128ELb0ELb1ELb1ELb0ELb1ELb1EEEEEEEEEvNT_6ParamsE --------------------------
	.section	.nv.info._ZN7cutlass13device_kernelIN5flash11enable_sm90INS1_16FlashAttnFwdSm90INS1_25CollectiveMainloopFwdSm90ILi2EN4cute5tupleIJNS5_1CILi1EEES8_S8_EEENS6_IJNS7_ILi128EEENS7_ILi80EEENS7_ILi256EEEEEELi256ENS_10bfloat16_tEfNS_4arch4Sm90ELb0ELb0ELb1ELb1ELb1ELb1ELb0ELb1ELb1ELb1ELb0ELb0EEENS1_21CollectiveEpilogueFwdINS6_IJSA_SC_SB_EEES9_SE_SG_Li256ELb1ELb1ELb0ELb0EEENS1_36VarlenDynamicPersistentTileSchedulerILi128ELi80ELi256ELi128ELb0ELb1ELb1ELb0ELb1ELb1EEEEEEEEEvNT_6ParamsE,"",@"SHT_CUDA_INFO"
	.sectionflags	@""
	.align	4


	//----- nvinfo : EIATTR_CUDA_API_VERSION
	.align		4
        /*0000*/ 	.byte	0x04, 0x37
        /*0002*/ 	.short	(.L_371 - .L_370)
.L_370:
        /*0004*/ 	.word	0x00000082


	//----- nvinfo : EIATTR_KPARAM_INFO
	.align		4
.L_371:
        /*0008*/ 	.byte	0x04, 0x17
        /*000a*/ 	.short	(.L_373 - .L_372)
.L_372:
        /*000c*/ 	.word	0x00000000
        /*0010*/ 	.short	0x0000
        /*0012*/ 	.short	0x0070
        /*0014*/ 	.byte	0x00, 0xf0, 0x01, 0x2a


	//----- nvinfo : EIATTR_SPARSE_MMA_MASK
	.align		4
.L_373:
        /*0018*/ 	.byte	0x03, 0x50
        /*001a*/ 	.short	0x0000


	//----- nvinfo : EIATTR_MAXREG_COUNT
	.align		4
        /*001c*/ 	.byte	0x03, 0x1b
        /*001e*/ 	.short	0x00a8


	//----- nvinfo : EIATTR_NUM_BARRIERS
	.align		4
        /*0020*/ 	.byte	0x02, 0x4c
        /*0022*/ 	.byte	0x10
	.zero		1


	//----- nvinfo : EIATTR_EXTERNS
	.align		4
        /*0024*/ 	.byte	0x04, 0x0f
        /*0026*/ 	.short	(.L_375 - .L_374)


	//   ....[0]....
	.align		4
.L_374:
        /*0028*/ 	.word	index@(__assertfail)


	//----- nvinfo : EIATTR_ANNOTATIONS
	.align		4
.L_375:
        /*002c*/ 	.byte	0x04, 0x55
        /*002e*/ 	.short	(.L_377 - .L_376)


	//   ....[0]....
.L_376:
        /* <DEDUP_REMOVED lines=50> */


	//----- nvinfo : EIATTR_MERCURY_ISA_VERSION
	.align		4
.L_377:
        /*0340*/ 	.byte	0x03, 0x5f
        /*0342*/ 	.short	0x0101


	//----- nvinfo : EIATTR_UNUSED_LOAD_BYTE_OFFSET
	.align		4
        /*0344*/ 	.byte	0x04, 0x44
        /*0346*/ 	.short	(.L_379 - .L_378)


	//   ....[0]....
.L_378:
        /*0348*/ 	.word	0x00000a30
        /*034c*/ 	.word	0x0000fff0


	//   ....[1]....
        /*0350*/ 	.word	0x0001e030
        /*0354*/ 	.word	0x0000fff0


	//----- nvinfo : EIATTR_INT_WARP_WIDE_INSTR_OFFSETS
	.align		4
.L_379:
        /*0358*/ 	.byte	0x04, 0x31
        /*035a*/ 	.short	(.L_381 - .L_380)


	//   ....[0]....
.L_380:
        /*035c*/ 	.word	0x00000130


	//   ....[1]....
        /*0360*/ 	.word	0x00000170


	//   ....[2]....
        /*0364*/ 	.word	0x000001e0


	//   ....[3]....
        /*0368*/ 	.word	0x00023a00


	//   ....[4]....
        /*036c*/ 	.word	0x00023aa0


	//   ....[5]....
        /*0370*/ 	.word	0x00026b70


	//   ....[6]....
        /*0374*/ 	.word	0x00026c10


	//----- nvinfo : EIATTR_COOP_GROUP_MASK_REGIDS
	.align		4
.L_381:
        /*0378*/ 	.byte	0x04, 0x29
        /*037a*/ 	.short	(.L_383 - .L_382)


	//   ....[0]....
.L_382:
        /*037c*/ 	.word	0xffffffff


	//   ....[1]....
        /*0380*/ 	.word	0xffffffff


	//   ....[2]....
        /*0384*/ 	.word	0xffffffff


	//   ....[3]....
        /*0388*/ 	.word	0xffffffff


	//   ....[4]....
        /*038c*/ 	.word	0xffffffff


	//   ....[5]....
        /*0390*/ 	.word	0xffffffff


	//   ....[6]....
        /*0394*/ 	.word	0xffffffff


	//   ....[7]....
        /*0398*/ 	.word	0xffffffff


	//   ....[8]....
        /*039c*/ 	.word	0xffffffff


	//   ....[9]....
        /*03a0*/ 	.word	0xffffffff


	//   ....[10]....
        /*03a4*/ 	.word	0xffffffff


	//   ....[11]....
        /*03a8*/ 	.word	0xffffffff


	//   ....[12]....
        /*03ac*/ 	.word	0xffffffff


	//   ....[13]....
        /*03b0*/ 	.word	0xffffffff


	//   ....[14]....
        /*03b4*/ 	.word	0xffffffff


	//   ....[15]....
        /*03b8*/ 	.word	0xffffffff


	//   ....[16]....
        /*03bc*/ 	.word	0xffffffff


	//   ....[17]....
        /*03c0*/ 	.word	0xffffffff


	//   ....[18]....
        /*03c4*/ 	.word	0xffffffff


	//   ....[19]....
        /*03c8*/ 	.word	0xffffffff


	//   ....[20]....
        /*03cc*/ 	.word	0xffffffff


	//   ....[21]....
        /*03d0*/ 	.word	0xffffffff


	//   ....[22]....
        /*03d4*/ 	.word	0xffffffff


	//   ....[23]....
        /*03d8*/ 	.word	0xffffffff


	//   ....[24]....
        /*03dc*/ 	.word	0xffffffff


	//   ....[25]....
        /*03e0*/ 	.word	0xffffffff


	//   ....[26]....
        /*03e4*/ 	.word	0xffffffff


	//   ....[27]....
        /*03e8*/ 	.word	0xffffffff


	//   ....[28]....
        /*03ec*/ 	.word	0xffffffff


	//   ....[29]....
        /*03f0*/ 	.word	0xffffffff


	//   ....[30]....
        /*03f4*/ 	.word	0xffffffff


	//   ....[31]....
        /*03f8*/ 	.word	0xffffffff


	//   ....[32]....
        /*03fc*/ 	.word	0xffffffff


	//   ....[33]....
        /*0400*/ 	.word	0xffffffff


	//   ....[34]....
        /*0404*/ 	.word	0xffffffff


	//   ....[35]....
        /*0408*/ 	.word	0xffffffff


	//   ....[36]....
        /*040c*/ 	.word	0xffffffff


	//   ....[37]....
        /*0410*/ 	.word	0xffffffff


	//   ....[38]....
        /*0414*/ 	.word	0xffffffff


	//   ....[39]....
        /*0418*/ 	.word	0xffffffff


	//   ....[40]....
        /*041c*/ 	.word	0xffffffff


	//   ....[41]....
        /*0420*/ 	.word	0xffffffff


	//   ....[42]....
        /*0424*/ 	.word	0xffffffff


	//   ....[43]....
        /*0428*/ 	.word	0xffffffff


	//   ....[44]....
        /*042c*/ 	.word	0xffffffff


	//   ....[45]....
        /*0430*/ 	.word	0xffffffff


	//   ....[46]....
        /*0434*/ 	.word	0xffffffff


	//   ....[47]....
        /*0438*/ 	.word	0xffffffff


	//   ....[48]....
        /*043c*/ 	.word	0xffffffff


	//   ....[49]....
        /*0440*/ 	.word	0xffffffff


	//   ....[50]....
        /*0444*/ 	.word	0xffffffff


	//   ....[51]....
        /*0448*/ 	.word	0xffffffff


	//   ....[52]....
        /*044c*/ 	.word	0xffffffff


	//   ....[53]....
        /*0450*/ 	.word	0xffffffff


	//   ....[54]....
        /*0454*/ 	.word	0xffffffff


	//   ....[55]....
        /*0458*/ 	.word	0xffffffff


	//   ....[56]....
        /*045c*/ 	.word	0xffffffff


	//   ....[57]....
        /*0460*/ 	.word	0xffffffff


	//   ....[58]....
        /*0464*/ 	.word	0xffffffff


	//   ....[59]....
        /*0468*/ 	.word	0xffffffff


	//   ....[60]....
        /*046c*/ 	.word	0xffffffff


	//   ....[61]....
        /*0470*/ 	.word	0xffffffff


	//   ....[62]....
        /*0474*/ 	.word	0xffffffff


	//   ....[63]....
        /*0478*/ 	.word	0xffffffff


	//   ....[64]....
        /*047c*/ 	.word	0xffffffff


	//   ....[65]....
        /*0480*/ 	.word	0xffffffff


	//   ....[66]....
        /*0484*/ 	.word	0xffffffff


	//   ....[67]....
        /*0488*/ 	.word	0xffffffff


	//   ....[68]....
        /*048c*/ 	.word	0xffffffff


	//   ....[69]....
        /*0490*/ 	.word	0xffffffff


	//   ....[70]....
        /*0494*/ 	.word	0xffffffff


	//   ....[71]....
        /*0498*/ 	.word	0xffffffff


	//   ....[72]....
        /*049c*/ 	.word	0xffffffff


	//   ....[73]....
        /*04a0*/ 	.word	0xffffffff


	//   ....[74]....
        /*04a4*/ 	.word	0xffffffff


	//   ....[75]....
        /*04a8*/ 	.word	0xffffffff


	//   ....[76]....
        /*04ac*/ 	.word	0xffffffff


	//   ....[77]....
        /*04b0*/ 	.word	0xffffffff


	//   ....[78]....
        /*04b4*/ 	.word	0xffffffff


	//   ....[79]....
        /*04b8*/ 	.word	0xffffffff


	//   ....[80]....
        /*04bc*/ 	.word	0xffffffff


	//   ....[81]....
        /*04c0*/ 	.word	0xffffffff


	//   ....[82]....
        /*04c4*/ 	.word	0xffffffff


	//   ....[83]....
        /*04c8*/ 	.word	0xffffffff


	//   ....[84]....
        /*04cc*/ 	.word	0xffffffff


	//   ....[85]....
        /*04d0*/ 	.word	0xffffffff


	//   ....[86]....
        /*04d4*/ 	.word	0xffffffff


	//   ....[87]....
        /*04d8*/ 	.word	0xffffffff


	//   ....[88]....
        /*04dc*/ 	.word	0xffffffff


	//   ....[89]....
        /*04e0*/ 	.word	0xffffffff


	//   ....[90]....
        /*04e4*/ 	.word	0xffffffff


	//   ....[91]....
        /*04e8*/ 	.word	0xffffffff


	//   ....[92]....
        /*04ec*/ 	.word	0xffffffff


	//   ....[93]....
        /*04f0*/ 	.word	0xffffffff


	//   ....[94]....
        /*04f4*/ 	.word	0xffffffff


	//   ....[95]....
        /*04f8*/ 	.word	0xffffffff


	//   ....[96]....
        /*04fc*/ 	.word	0xffffffff


	//   ....[97]....
        /*0500*/ 	.word	0xffffffff


	//   ....[98]....
        /*0504*/ 	.word	0xffffffff


	//   ....[99]....
        /*0508*/ 	.word	0xffffffff


	//   ....[100]....
        /*050c*/ 	.word	0xffffffff


	//   ....[101]....
        /*0510*/ 	.word	0xffffffff


	//   ....[102]....
        /*0514*/ 	.word	0xffffffff


	//   ....[103]....
        /*0518*/ 	.word	0xffffffff


	//   ....[104]....
        /*051c*/ 	.word	0xffffffff


	//   ....[105]....
        /*0520*/ 	.word	0xffffffff


	//   ....[106]....
        /*0524*/ 	.word	0xffffffff


	//   ....[107]....
        /*0528*/ 	.word	0xffffffff


	//   ....[108]....
        /*052c*/ 	.word	0xffffffff


	//   ....[109]....
        /*0530*/ 	.word	0xffffffff


	//   ....[110]....
        /*0534*/ 	.word	0xffffffff


	//   ....[111]....
        /*0538*/ 	.word	0xffffffff


	//   ....[112]....
        /*053c*/ 	.word	0xffffffff


	//   ....[113]....
        /*0540*/ 	.word	0xffffffff


	//   ....[114]....
        /*0544*/ 	.word	0xffffffff


	//   ....[115]....
        /*0548*/ 	.word	0xffffffff


	//   ....[116]....
        /*054c*/ 	.word	0xffffffff


	//   ....[117]....
        /*0550*/ 	.word	0xffffffff


	//   ....[118]....
        /*0554*/ 	.word	0xffffffff


	//   ....[119]....
        /*0558*/ 	.word	0xffffffff


	//   ....[120]....
        /*055c*/ 	.word	0xffffffff


	//   ....[121]....
        /*0560*/ 	.word	0xffffffff


	//   ....[122]....
        /*0564*/ 	.word	0xffffffff


	//   ....[123]....
        /*0568*/ 	.word	0xffffffff


	//   ....[124]....
        /*056c*/ 	.word	0xffffffff


	//   ....[125]....
        /*0570*/ 	.word	0xffffffff


	//   ....[126]....
        /*0574*/ 	.word	0xffffffff


	//   ....[127]....
        /*0578*/ 	.word	0xffffffff


	//   ....[128]....
        /*057c*/ 	.word	0xffffffff


	//   ....[129]....
        /*0580*/ 	.word	0xffffffff


	//   ....[130]....
        /*0584*/ 	.word	0xffffffff


	//   ....[131]....
        /*0588*/ 	.word	0xffffffff


	//   ....[132]....
        /*058c*/ 	.word	0xffffffff


	//   ....[133]....
        /*0590*/ 	.word	0xffffffff


	//   ....[134]....
        /*0594*/ 	.word	0xffffffff


	//   ....[135]....
        /*0598*/ 	.word	0xffffffff


	//   ....[136]....
        /*059c*/ 	.word	0xffffffff


	//   ....[137]....
        /*05a0*/ 	.word	0xffffffff


	//   ....[138]....
        /*05a4*/ 	.word	0xffffffff


	//   ....[139]....
        /*05a8*/ 	.word	0xffffffff


	//   ....[140]....
        /*05ac*/ 	.word	0xffffffff


	//   ....[141]....
        /*05b0*/ 	.word	0xffffffff


	//   ....[142]....
        /*05b4*/ 	.word	0xffffffff


	//   ....[143]....
        /*05b8*/ 	.word	0xffffffff


	//   ....[144]....
        /*05bc*/ 	.word	0xffffffff


	//   ....[145]....
        /*05c0*/ 	.word	0xffffffff


	//   ....[146]....
        /*05c4*/ 	.word	0xffffffff


	//   ....[147]....
        /*05c8*/ 	.word	0xffffffff


	//   ....[148]....
        /*05cc*/ 	.word	0xffffffff


	//   ....[149]....
        /*05d0*/ 	.word	0xffffffff


	//   ....[150]....
        /*05d4*/ 	.word	0xffffffff


	//   ....[151]....
        /*05d8*/ 	.word	0xffffffff


	//   ....[152]....
        /*05dc*/ 	.word	0xffffffff


	//   ....[153]....
        /*05e0*/ 	.word	0xffffffff


	//   ....[154]....
        /*05e4*/ 	.word	0xffffffff


	//   ....[155]....
        /*05e8*/ 	.word	0xffffffff


	//   ....[156]....
        /*05ec*/ 	.word	0xffffffff


	//   ....[157]....
        /*05f0*/ 	.word	0xffffffff


	//   ....[158]....
        /*05f4*/ 	.word	0xffffffff


	//   ....[159]....
        /*05f8*/ 	.word	0xffffffff


	//   ....[160]....
        /*05fc*/ 	.word	0xffffffff


	//   ....[161]....
        /*0600*/ 	.word	0xffffffff


	//   ....[162]....
        /*0604*/ 	.word	0xffffffff


	//   ....[163]....
        /*0608*/ 	.word	0x0500000f


	//   ....[164]....
        /*060c*/ 	.word	0x0500000f


	//   ....[165]....
        /*0610*/ 	.word	0x0500000f


	//   ....[166]....
        /*0614*/ 	.word	0x0500000f


	//   ....[167]....
        /*0618*/ 	.word	0x0500000f


	//   ....[168]....
        /*061c*/ 	.word	0x0500000f


	//   ....[169]....
        /*0620*/ 	.word	0x0500000f


	//   ....[170]....
        /*0624*/ 	.word	0x0500000f


	//   ....[171]....
        /*0628*/ 	.word	0x0500000f


	//   ....[172]....
        /*062c*/ 	.word	0x0500000f


	//   ....[173]....
        /*0630*/ 	.word	0x0500000f


	//   ....[174]....
        /*0634*/ 	.word	0x0500000f


	//   ....[175]....
        /*0638*/ 	.word	0x0500000f


	//   ....[176]....
        /*063c*/ 	.word	0x0500000f


	//   ....[177]....
        /*0640*/ 	.word	0x0500000f


	//   ....[178]....
        /*0644*/ 	.word	0x0500000f


	//   ....[179]....
        /*0648*/ 	.word	0x0500000f


	//   ....[180]....
        /*064c*/ 	.word	0x0500000f


	//   ....[181]....
        /*0650*/ 	.word	0x0500000f


	//   ....[182]....
        /*0654*/ 	.word	0x0500000f


	//   ....[183]....
        /*0658*/ 	.word	0x0500000f


	//   ....[184]....
        /*065c*/ 	.word	0x0500000f


	//   ....[185]....
        /*0660*/ 	.word	0x0500000f


	//   ....[186]....
        /*0664*/ 	.word	0x0500000f


	//   ....[187]....
        /*0668*/ 	.word	0x0500000f


	//   ....[188]....
        /*066c*/ 	.word	0x0500000f


	//   ....[189]....
        /*0670*/ 	.word	0x0500000f


	//   ....[190]....
        /*0674*/ 	.word	0x0500000f


	//   ....[191]....
        /*0678*/ 	.word	0x0500000f


	//   ....[192]....
        /*067c*/ 	.word	0x0500000f


	//   ....[193]....
        /*0680*/ 	.word	0x0500000f


	//   ....[194]....
        /*0684*/ 	.word	0x0500000f


	//   ....[195]....
        /*0688*/ 	.word	0x0500000f


	//   ....[196]....
        /*068c*/ 	.word	0x0500000f


	//   ....[197]....
        /*0690*/ 	.word	0x0500000f


	//   ....[198]....
        /*0694*/ 	.word	0x0500000f


	//   ....[199]....
        /*0698*/ 	.word	0x0500000f


	//   ....[200]....
        /*069c*/ 	.word	0x0500000f


	//   ....[201]....
        /*06a0*/ 	.word	0x0500000f


	//   ....[202]....
        /*06a4*/ 	.word	0x0500000f


	//   ....[203]....
        /*06a8*/ 	.word	0x0500000f


	//   ....[204]....
        /*06ac*/ 	.word	0x0500000f


	//   ....[205]....
        /*06b0*/ 	.word	0x0500000f


	//   ....[206]....
        /*06b4*/ 	.word	0x0500000f


	//   ....[207]....
        /*06b8*/ 	.word	0x0500000f


	//   ....[208]....
        /*06bc*/ 	.word	0x0500000f


	//   ....[209]....
        /*06c0*/ 	.word	0x0500000f


	//   ....[210]....
        /*06c4*/ 	.word	0x0500000f


	//   ....[211]....
        /*06c8*/ 	.word	0x0500000f


	//   ....[212]....
        /*06cc*/ 	.word	0x0500000f


	//   ....[213]....
        /*06d0*/ 	.word	0x0500000f


	//   ....[214]....
        /*06d4*/ 	.word	0x0500000f


	//   ....[215]....
        /*06d8*/ 	.word	0x0500000f


	//   ....[216]....
        /*06dc*/ 	.word	0x0500000f


	//   ....[217]....
        /*06e0*/ 	.word	0x0500000f


	//   ....[218]....
        /*06e4*/ 	.word	0x0500000f


	//   ....[219]....
        /*06e8*/ 	.word	0x0500000f


	//   ....[220]....
        /*06ec*/ 	.word	0x0500000f


	//   ....[221]....
        /*06f0*/ 	.word	0x0500000f


	//   ....[222]....
        /*06f4*/ 	.word	0x0500000f


	//   ....[223]....
        /*06f8*/ 	.word	0x0500000f


	//   ....[224]....
        /*06fc*/ 	.word	0x0500000f


	//   ....[225]....
        /*0700*/ 	.word	0x0500000f


	//   ....[226]....
        /*0704*/ 	.word	0x0500000f


	//   ....[227]....
        /*0708*/ 	.word	0x0500000f


	//   ....[228]....
        /*070c*/ 	.word	0x0500000f


	//   ....[229]....
        /*0710*/ 	.word	0x0500000f


	//   ....[230]....
        /*0714*/ 	.word	0x0500000f


	//   ....[231]....
        /*0718*/ 	.word	0x0500000f


	//   ....[232]....
        /*071c*/ 	.word	0x0500000f


	//   ....[233]....
        /*0720*/ 	.word	0x0500000f


	//   ....[234]....
        /*0724*/ 	.word	0x0500000f


	//   ....[235]....
        /*0728*/ 	.word	0x0500000f


	//   ....[236]....
        /*072c*/ 	.word	0x0500000f


	//   ....[237]....
        /*0730*/ 	.word	0x0500000f


	//   ....[238]....
        /*0734*/ 	.word	0x0500000f


	//   ....[239]....
        /*0738*/ 	.word	0x0500000f


	//   ....[240]....
        /*073c*/ 	.word	0x0500000f


	//   ....[241]....
        /*0740*/ 	.word	0x0500000f


	//   ....[242]....
        /*0744*/ 	.word	0x0500000f


	//   ....[243]....
        /*0748*/ 	.word	0x0500000f


	//   ....[244]....
        /*074c*/ 	.word	0x0500000f


	//   ....[245]....
        /*0750*/ 	.word	0x0500000f


	//   ....[246]....
        /*0754*/ 	.word	0x0500000f


	//   ....[247]....
        /*0758*/ 	.word	0x0500000f


	//   ....[248]....
        /*075c*/ 	.word	0x0500000f


	//   ....[249]....
        /*0760*/ 	.word	0x0500000f


	//   ....[250]....
        /*0764*/ 	.word	0x0500000f


	//   ....[251]....
        /*0768*/ 	.word	0x0500000f


	//   ....[252]....
        /*076c*/ 	.word	0x0500000f


	//   ....[253]....
        /*0770*/ 	.word	0x0500000f


	//   ....[254]....
        /*0774*/ 	.word	0x0500000f


	//   ....[255]....
        /*0778*/ 	.word	0x0500000f


	//   ....[0]....
        /*077c*/ 	.word	0x0500000f


	//   ....[1]....
        /*0780*/ 	.word	0x0500000f


	//   ....[2]....
        /*0784*/ 	.word	0x0500000f


	//   ....[3]....
        /*0788*/ 	.word	0x0500000f


	//   ....[4]....
        /*078c*/ 	.word	0x0500000f


	//   ....[5]....
        /*0790*/ 	.word	0x0500000f


	//   ....[6]....
        /*0794*/ 	.word	0x0500000f


	//   ....[7]....
        /*0798*/ 	.word	0x0500000f


	//   ....[8]....
        /*079c*/ 	.word	0x0500000f


	//----- nvinfo : EIATTR_COOP_GROUP_INSTR_OFFSETS
	.align		4
.L_383:
        /*07a0*/ 	.byte	0x04, 0x28
        /*07a2*/ 	.short	(.L_385 - .L_384)


	//   ....[0]....
.L_384:
        /*07a4*/ 	.word	0x00000060


	//   ....[1]....
        /*07a8*/ 	.word	0x00000140


	//   ....[2]....
        /*07ac*/ 	.word	0x00000190


	//   ....[3]....
        /*07b0*/ 	.word	0x000003c0


	//   ....[4]....
        /*07b4*/ 	.word	0x00000520


	//   ....[5]....
        /*07b8*/ 	.word	0x00000640


	//   ....[6]....
        /*07bc*/ 	.word	0x000007a0


	//   ....[7]....
        /*07c0*/ 	.word	0x00003420


	//   ....[8]....
        /*07c4*/ 	.word	0x00003430


	//   ....[9]....
        /*07c8*/ 	.word	0x00004320


	//   ....[10]....
        /*07cc*/ 	.word	0x00004330


	//   ....[11]....
        /*07d0*/ 	.word	0x00005220


	//   ....[12]....
        /*07d4*/ 	.word	0x00005230


	//   ....[13]....
        /*07d8*/ 	.word	0x00006ec0


	//   ....[14]....
        /*07dc*/ 	.word	0x00006ed0


	//   ....[15]....
        /*07e0*/ 	.word	0x00007ed0


	//   ....[16]....
        /*07e4*/ 	.word	0x00007ee0


	//   ....[17]....
        /*07e8*/ 	.word	0x00008fd0


	//   ....[18]....
        /*07ec*/ 	.word	0x00008fe0


	//   ....[19]....
        /*07f0*/ 	.word	0x0000a2f0


	//   ....[20]....
        /*07f4*/ 	.word	0x0000a300


	//   ....[21]....
        /*07f8*/ 	.word	0x0000a4c0


	//   ....[22]....
        /*07fc*/ 	.word	0x0000a4d0


	//   ....[23]....
        /*0800*/ 	.word	0x0000a6a0


	//   ....[24]....
        /*0804*/ 	.word	0x0000a6b0


	//   ....[25]....
        /*0808*/ 	.word	0x0000ab20


	//   ....[26]....
        /*080c*/ 	.word	0x0000ab30


	//   ....[27]....
        /*0810*/ 	.word	0x0000acb0


	//   ....[28]....
        /*0814*/ 	.word	0x0000acd0


	//   ....[29]....
        /*0818*/ 	.word	0x0000ae60


	//   ....[30]....
        /*081c*/ 	.word	0x0000ae80


	//   ....[31]....
        /*0820*/ 	.word	0x0000b660


	//   ....[32]....
        /*0824*/ 	.word	0x0000bc80


	//   ....[33]....
        /*0828*/ 	.word	0x0000bc90


	//   ....[34]....
        /*082c*/ 	.word	0x0000bca0


	//   ....[35]....
        /*0830*/ 	.word	0x0000bcb0


	//   ....[36]....
        /*0834*/ 	.word	0x0000ef10


	//   ....[37]....
        /*0838*/ 	.word	0x0000ef20


	//   ....[38]....
        /*083c*/ 	.word	0x0000ef30


	//   ....[39]....
        /*0840*/ 	.word	0x0000ef40


	//   ....[40]....
        /*0844*/ 	.word	0x000169a0


	//   ....[41]....
        /*0848*/ 	.word	0x00016a20


	//   ....[42]....
        /*084c*/ 	.word	0x00016e40


	//   ....[43]....
        /*0850*/ 	.word	0x00016ed0


	//   ....[44]....
        /*0854*/ 	.word	0x0001bf10


	//   ....[45]....
        /*0858*/ 	.word	0x0001bf20


	//   ....[46]....
        /*085c*/ 	.word	0x0001bf50


	//   ....[47]....
        /*0860*/ 	.word	0x0001bf60


	//   ....[48]....
        /*0864*/ 	.word	0x0001d4c0


	//   ....[49]....
        /*0868*/ 	.word	0x0001d540


	//   ....[50]....
        /*086c*/ 	.word	0x0001d560


	//   ....[51]....
        /*0870*/ 	.word	0x0001d570


	//   ....[52]....
        /*0874*/ 	.word	0x0001f2a0


	//   ....[53]....
        /*0878*/ 	.word	0x0001f2e0


	//   ....[54]....
        /*087c*/ 	.word	0x0001f320


	//   ....[55]....
        /*0880*/ 	.word	0x0001f350


	//   ....[56]....
        /*0884*/ 	.word	0x0001fbb0


	//   ....[57]....
        /*0888*/ 	.word	0x0001fbd0


	//   ....[58]....
        /*088c*/ 	.word	0x0001fd20


	//   ....[59]....
        /*0890*/ 	.word	0x0001fd40


	//   ....[60]....
        /*0894*/ 	.word	0x0001fe90


	//   ....[61]....
        /*0898*/ 	.word	0x0001feb0


	//   ....[62]....
        /*089c*/ 	.word	0x00020010


	//   ....[63]....
        /*08a0*/ 	.word	0x00020030


	//   ....[64]....
        /*08a4*/ 	.word	0x00020990


	//   ....[65]....
        /*08a8*/ 	.word	0x000209b0


	//   ....[66]....
        /*08ac*/ 	.word	0x00020b00


	//   ....[67]....
        /*08b0*/ 	.word	0x00020b20


	//   ....[68]....
        /*08b4*/ 	.word	0x00020c70


	//   ....[69]....
        /*08b8*/ 	.word	0x00020c90


	//   ....[70]....
        /*08bc*/ 	.word	0x00020df0


	//   ....[71]....
        /*08c0*/ 	.word	0x00020e10


	//   ....[72]....
        /*08c4*/ 	.word	0x00020ff0


	//   ....[73]....
        /*08c8*/ 	.word	0x000211b0


	//   ....[74]....
        /*08cc*/ 	.word	0x000211e0


	//   ....[75]....
        /*08d0*/ 	.word	0x00021210


	//   ....[76]....
        /*08d4*/ 	.word	0x00021240


	//   ....[77]....
        /*08d8*/ 	.word	0x00021270


	//   ....[78]....
        /*08dc*/ 	.word	0x000212a0


	//   ....[79]....
        /*08e0*/ 	.word	0x00021420


	//   ....[80]....
        /*08e4*/ 	.word	0x00021450


	//   ....[81]....
        /*08e8*/ 	.word	0x00021480


	//   ....[82]....
        /*08ec*/ 	.word	0x000214b0


	//   ....[83]....
        /*08f0*/ 	.word	0x000214e0


	//   ....[84]....
        /*08f4*/ 	.word	0x00021510


	//   ....[85]....
        /*08f8*/ 	.word	0x000215a0


	//   ....[86]....
        /*08fc*/ 	.word	0x000215d0


	//   ....[87]....
        /*0900*/ 	.word	0x00021650


	//   ....[88]....
        /*0904*/ 	.word	0x000221c0


	//   ....[89]....
        /*0908*/ 	.word	0x00024620


	//   ....[90]....
        /*090c*/ 	.word	0x00024660


	//   ....[91]....
        /*0910*/ 	.word	0x000246a0


	//   ....[92]....
        /*0914*/ 	.word	0x00024760


	//   ....[93]....
        /*0918*/ 	.word	0x00024790


	//   ....[94]....
        /*091c*/ 	.word	0x000247f0


	//   ....[95]....
        /*0920*/ 	.word	0x00024830


	//   ....[96]....
        /*0924*/ 	.word	0x00024890


	//   ....[97]....
        /*0928*/ 	.word	0x000248b0


	//   ....[98]....
        /*092c*/ 	.word	0x000248e0


	//   ....[99]....
        /*0930*/ 	.word	0x00025140


	//   ....[100]....
        /*0934*/ 	.word	0x00025180


	//   ....[101]....
        /*0938*/ 	.word	0x000251a0


	//   ....[102]....
        /*093c*/ 	.word	0x00025240


	//   ....[103]....
        /*0940*/ 	.word	0x00025250


	//   ....[104]....
        /*0944*/ 	.word	0x00025300


	//   ....[105]....
        /*0948*/ 	.word	0x00025310


	//   ....[106]....
        /*094c*/ 	.word	0x000253c0


	//   ....[107]....
        /*0950*/ 	.word	0x000253d0


	//   ....[108]....
        /*0954*/ 	.word	0x00025480


	//   ....[109]....
        /*0958*/ 	.word	0x00025490


	//   ....[110]....
        /*095c*/ 	.word	0x00025540


	//   ....[111]....
        /*0960*/ 	.word	0x00025550


	//   ....[112]....
        /*0964*/ 	.word	0x00025600


	//   ....[113]....
        /*0968*/ 	.word	0x00025610


	//   ....[114]....
        /*096c*/ 	.word	0x00025660


	//   ....[115]....
        /*0970*/ 	.word	0x00025ea0


	//   ....[116]....
        /*0974*/ 	.word	0x00025ee0


	//   ....[117]....
        /*0978*/ 	.word	0x00025f10


	//   ....[118]....
        /*097c*/ 	.word	0x00025fd0


	//   ....[119]....
        /*0980*/ 	.word	0x00026000


	//   ....[120]....
        /*0984*/ 	.word	0x00026050


	//   ....[121]....
        /*0988*/ 	.word	0x00026080


	//   ....[122]....
        /*098c*/ 	.word	0x000260d0


	//   ....[123]....
        /*0990*/ 	.word	0x00026100


	//   ....[124]....
        /*0994*/ 	.word	0x00026170


	//   ....[125]....
        /*0998*/ 	.word	0x00026470


	//   ....[126]....
        /*099c*/ 	.word	0x000264a0


	//   ....[127]....
        /*09a0*/ 	.word	0x00026560


	//   ....[128]....
        /*09a4*/ 	.word	0x00026570


	//   ....[129]....
        /*09a8*/ 	.word	0x00026620


	//   ....[130]....
        /*09ac*/ 	.word	0x00026630


	//   ....[131]....
        /*09b0*/ 	.word	0x000266e0


	//   ....[132]....
        /*09b4*/ 	.word	0x000266f0


	//   ....[133]....
        /*09b8*/ 	.word	0x00026700


	//   ....[134]....
        /*09bc*/ 	.word	0x000267b0


	//   ....[135]....
        /*09c0*/ 	.word	0x00026d70


	//   ....[136]....
        /*09c4*/ 	.word	0x00026db0


	//   ....[137]....
        /*09c8*/ 	.word	0x00026e50


	//   ....[138]....
        /*09cc*/ 	.word	0x00026e80


	//   ....[139]....
        /*09d0*/ 	.word	0x00026f10


	//   ....[140]....
        /*09d4*/ 	.word	0x00026f40


	//   ....[141]....
        /*09d8*/ 	.word	0x00026fd0


	//   ....[142]....
        /*09dc*/ 	.word	0x00027000


	//   ....[143]....
        /*09e0*/ 	.word	0x00027010


	//   ....[144]....
        /*09e4*/ 	.word	0x000270a0


	//   ....[145]....
        /*09e8*/ 	.word	0x00027500


	//   ....[146]....
        /*09ec*/ 	.word	0x00027550


	//   ....[147]....
        /*09f0*/ 	.word	0x00027580


	//   ....[148]....
        /*09f4*/ 	.word	0x00027590


	//   ....[149]....
        /*09f8*/ 	.word	0x000275c0


	//   ....[150]....
        /*09fc*/ 	.word	0x000275f0


	//   ....[151]....
        /*0a00*/ 	.word	0x00027620


	//   ....[152]....
        /*0a04*/ 	.word	0x00027650


	//   ....[153]....
        /*0a08*/ 	.word	0x000277e0


	//   ....[154]....
        /*0a0c*/ 	.word	0x00027810


	//   ....[155]....
        /*0a10*/ 	.word	0x00027840


	//   ....[156]....
        /*0a14*/ 	.word	0x00027870


	//   ....[157]....
        /*0a18*/ 	.word	0x000278a0


	//   ....[158]....
        /*0a1c*/ 	.word	0x000278d0


	//   ....[159]....
        /*0a20*/ 	.word	0x00027990


	//   ....[160]....
        /*0a24*/ 	.word	0x000279b0


	//   ....[161]....
        /*0a28*/ 	.word	0x00027a20


	//   ....[162]....
        /*0a2c*/ 	.word	0x00027e90


	//   ....[163]....
        /*0a30*/ 	.word	0x000281b0


	//   ....[164]....
        /*0a34*/ 	.word	0x00028240


	//   ....[165]....
        /*0a38*/ 	.word	0x000282e0


	//   ....[166]....
        /*0a3c*/ 	.word	0x00028370


	//   ....[167]....
        /*0a40*/ 	.word	0x00028410


	//   ....[168]....
        /*0a44*/ 	.word	0x000284a0


	//   ....[169]....
        /*0a48*/ 	.word	0x00028590


	//   ....[170]....
        /*0a4c*/ 	.word	0x00028620


	//   ....[171]....
        /*0a50*/ 	.word	0x000286c0


	//   ....[172]....
        /*0a54*/ 	.word	0x00028750


	//   ....[173]....
        /*0a58*/ 	.word	0x000287f0


	//   ....[174]....
        /*0a5c*/ 	.word	0x00028880


	//   ....[175]....
        /*0a60*/ 	.word	0x00028970


	//   ....[176]....
        /*0a64*/ 	.word	0x00028a00


	//   ....[177]....
        /*0a68*/ 	.word	0x00028aa0


	//   ....[178]....
        /*0a6c*/ 	.word	0x00028b30


	//   ....[179]....
        /*0a70*/ 	.word	0x00028bd0


	//   ....[180]....
        /*0a74*/ 	.word	0x00028c60


	//   ....[181]....
        /*0a78*/ 	.word	0x00028d50


	//   ....[182]....
        /*0a7c*/ 	.word	0x00028de0


	//   ....[183]....
        /*0a80*/ 	.word	0x00028e30


	//   ....[184]....
        /*0a84*/ 	.word	0x00028e80


	//   ....[185]....
        /*0a88*/ 	.word	0x00028f60


	//   ....[186]....
        /*0a8c*/ 	.word	0x00028ff0


	//   ....[187]....
        /*0a90*/ 	.word	0x00029040


	//   ....[188]....
        /*0a94*/ 	.word	0x00029090


	//   ....[189]....
        /*0a98*/ 	.word	0x000292f0


	//   ....[190]....
        /*0a9c*/ 	.word	0x000295d0


	//   ....[191]....
        /*0aa0*/ 	.word	0x000296c0


	//   ....[192]....
        /*0aa4*/ 	.word	0x000297a0


	//   ....[193]....
        /*0aa8*/ 	.word	0x000298f0


	//   ....[194]....
        /*0aac*/ 	.word	0x00029940


	//   ....[195]....
        /*0ab0*/ 	.word	0x00029a50


	//   ....[196]....
        /*0ab4*/ 	.word	0x00029ab0


	//   ....[197]....
        /*0ab8*/ 	.word	0x00029bc0


	//   ....[198]....
        /*0abc*/ 	.word	0x00029c20


	//   ....[199]....
        /*0ac0*/ 	.word	0x00029d20


	//   ....[200]....
        /*0ac4*/ 	.word	0x00029d70


	//   ....[201]....
        /*0ac8*/ 	.word	0x00029e20


	//   ....[202]....
        /*0acc*/ 	.word	0x00029e80


	//   ....[203]....
        /*0ad0*/ 	.word	0x00029fb0


	//   ....[204]....
        /*0ad4*/ 	.word	0x0002a000


	//   ....[205]....
        /*0ad8*/ 	.word	0x0002a140


	//   ....[206]....
        /*0adc*/ 	.word	0x0002a190


	//   ....[207]....
        /*0ae0*/ 	.word	0x0002a2d0


	//   ....[208]....
        /*0ae4*/ 	.word	0x0002a320


	//   ....[209]....
        /*0ae8*/ 	.word	0x0002a460


	//   ....[210]....
        /*0aec*/ 	.word	0x0002a4b0


	//   ....[211]....
        /*0af0*/ 	.word	0x0002a5f0


	//   ....[212]....
        /*0af4*/ 	.word	0x0002a640


	//   ....[213]....
        /*0af8*/ 	.word	0x0002a780


	//   ....[214]....
        /*0afc*/ 	.word	0x0002a7d0


	//   ....[215]....
        /*0b00*/ 	.word	0x0002a8f0


	//   ....[216]....
        /*0b04*/ 	.word	0x0002a940


	//   ....[217]....
        /*0b08*/ 	.word	0x0002aa70


	//   ....[218]....
        /*0b0c*/ 	.word	0x0002ab40


	//   ....[219]....
        /*0b10*/ 	.word	0x0002acb0


	//   ....[220]....
        /*0b14*/ 	.word	0x0002ad00


	//   ....[221]....
        /*0b18*/ 	.word	0x0002ae00


	//   ....[222]....
        /*0b1c*/ 	.word	0x0002ae50


	//   ....[223]....
        /*0b20*/ 	.word	0x0002af50


	//   ....[224]....
        /*0b24*/ 	.word	0x0002afa0


	//   ....[225]....
        /*0b28*/ 	.word	0x0002b0d0


	//   ....[226]....
        /*0b2c*/ 	.word	0x0002b120


	//   ....[227]....
        /*0b30*/ 	.word	0x0002b210


	//   ....[228]....
        /*0b34*/ 	.word	0x0002b2b0


	//   ....[229]....
        /*0b38*/ 	.word	0x0002b3f0


	//   ....[230]....
        /*0b3c*/ 	.word	0x0002b440


	//   ....[231]....
        /*0b40*/ 	.word	0x0002b580


	//   ....[232]....
        /*0b44*/ 	.word	0x0002b5d0


	//   ....[233]....
        /*0b48*/ 	.word	0x0002b710


	//   ....[234]....
        /*0b4c*/ 	.word	0x0002b760


	//   ....[235]....
        /*0b50*/ 	.word	0x0002b8a0


	//   ....[236]....
        /*0b54*/ 	.word	0x0002b8f0


	//   ....[237]....
        /*0b58*/ 	.word	0x0002b9e0


	//   ....[238]....
        /*0b5c*/ 	.word	0x0002baa0


	//   ....[239]....
        /*0b60*/ 	.word	0x0002bc40


	//   ....[240]....
        /*0b64*/ 	.word	0x0002bc90


	//   ....[241]....
        /*0b68*/ 	.word	0x0002bdc0


	//   ....[242]....
        /*0b6c*/ 	.word	0x0002be10


	//   ....[243]....
        /*0b70*/ 	.word	0x0002bf40


	//   ....[244]....
        /*0b74*/ 	.word	0x0002bf90


	//   ....[245]....
        /*0b78*/ 	.word	0x0002c0c0


	//   ....[246]....
        /*0b7c*/ 	.word	0x0002c110


	//   ....[247]....
        /*0b80*/ 	.word	0x0002c1a0


	//   ....[248]....
        /*0b84*/ 	.word	0x0002c240


	//   ....[249]....
        /*0b88*/ 	.word	0x0002c370


	//   ....[250]....
        /*0b8c*/ 	.word	0x0002c3e0


	//   ....[251]....
        /*0b90*/ 	.word	0x0002c450


	//   ....[252]....
        /*0b94*/ 	.word	0x0002c4c0


	//   ....[253]....
        /*0b98*/ 	.word	0x0002c530


	//   ....[254]....
        /*0b9c*/ 	.word	0x0002c5b0


	//   ....[255]....
        /*0ba0*/ 	.word	0x0002c640


	//   ....[0]....
        /*0ba4*/ 	.word	0x0002c6d0


	//   ....[1]....
        /*0ba8*/ 	.word	0x0002c740


	//   ....[2]....
        /*0bac*/ 	.word	0x0002c7b0


	//   ....[3]....
        /*0bb0*/ 	.word	0x0002c820


	//   ....[4]....
        /*0bb4*/ 	.word	0x0002c8a0


	//   ....[5]....
        /*0bb8*/ 	.word	0x0002c910


	//   ....[6]....
        /*0bbc*/ 	.word	0x0002c9b0


	//   ....[7]....
        /*0bc0*/ 	.word	0x0002ca40


	//   ....[8]....
        /*0bc4*/ 	.word	0x0002cb60


	//----- nvinfo : EIATTR_REG_RECONFIG
	.align		4
.L_385:
        /*0bc8*/ 	.byte	0x01, 0x54
	.zero		2


	//----- nvinfo : EIATTR_SYSCALL_OFFSETS
	.align		4
        /*0bcc*/ 	.byte	0x04, 0x46
        /*0bce*/ 	.short	(.L_387 - .L_386)


	//   ....[0]....
.L_386:
        /*0bd0*/ 	.word	0x00001690


	//   ....[1]....
        /*0bd4*/ 	.word	0x000017e0


	//   ....[2]....
        /*0bd8*/ 	.word	0x0000b800


	//   ....[3]....
        /*0bdc*/ 	.word	0x0000bb90


	//   ....[4]....
        /*0be0*/ 	.word	0x00023c00


	//   ....[5]....
        /*0be4*/ 	.word	0x00023d50


	//   ....[6]....
        /*0be8*/ 	.word	0x00023e40


	//   ....[7]....
        /*0bec*/ 	.word	0x00024d70


	//----- nvinfo : EIATTR_MBARRIER_INSTR_OFFSETS
	.align		4
.L_387:
        /*0bf0*/ 	.byte	0x04, 0x39
        /*0bf2*/ 	.short	(.L_389 - .L_388)


	//   ....[0]....
.L_388:
        /*0bf4*/ 	.word	0x00000270
        /*0bf8*/ 	.word	0x000000ff
        /*0bfc*/ 	.word	0x00038800
        /*0c00*/ 	.short	0x0100
        /*0c02*/ 	.byte	0x08
	.zero		1


	//   ....[1]....
        /*0c04*/ 	.word	0x00000280
        /*0c08*/ 	.word	0x000000ff
        /*0c0c*/ 	.word	0x00038820
        /*0c10*/ 	.short	0x0100
        /*0c12*/ 	.byte	0x08
	.zero		1


	//   ....[2]....
        /*0c14*/ 	.word	0x00000370
        /*0c18*/ 	.word	0x000000ff
        /*0c1c*/ 	.word	0x00038830
        /*0c20*/ 	.short	0x0100
        /*0c22*/ 	.byte	0x08
	.zero		1


	//   ....[3]....
        /*0c24*/ 	.word	0x00000380
        /*0c28*/ 	.word	0x000000ff
        /*0c2c*/ 	.word	0x00038840
        /*0c30*/ 	.short	0x0100
        /*0c32*/ 	.byte	0x08
	.zero		1


	//   ....[4]....
        /*0c34*/ 	.word	0x00000390
        /*0c38*/ 	.word	0x000000ff
        /*0c3c*/ 	.word	0x00038838
        /*0c40*/ 	.short	0x0100
        /*0c42*/ 	.byte	0x08
	.zero		1


	//   ....[5]....
        /*0c44*/ 	.word	0x000003a0
        /*0c48*/ 	.word	0x000000ff
        /*0c4c*/ 	.word	0x00038848
        /*0c50*/ 	.short	0x0100
        /*0c52*/ 	.byte	0x08
	.zero		1


	//   ....[6]....
        /*0c54*/ 	.word	0x000004d0
        /*0c58*/ 	.word	0x000000ff
        /*0c5c*/ 	.word	0x00038850
        /*0c60*/ 	.short	0x0100
        /*0c62*/ 	.byte	0x08
	.zero		1


	//   ....[7]....
        /*0c64*/ 	.word	0x000004e0
        /*0c68*/ 	.word	0x000000ff
        /*0c6c*/ 	.word	0x00038860
        /*0c70*/ 	.short	0x0100
        /*0c72*/ 	.byte	0x08
	.zero		1


	//   ....[8]....
        /*0c74*/ 	.word	0x000004f0
        /*0c78*/ 	.word	0x000000ff
        /*0c7c*/ 	.word	0x00038858
        /*0c80*/ 	.short	0x0100
        /*0c82*/ 	.byte	0x08
	.zero		1


	//   ....[9]....
        /*0c84*/ 	.word	0x00000500
        /*0c88*/ 	.word	0x000000ff
        /*0c8c*/ 	.word	0x00038868
        /*0c90*/ 	.short	0x0100
        /*0c92*/ 	.byte	0x08
	.zero		1


	//   ....[10]....
        /*0c94*/ 	.word	0x000005f0
        /*0c98*/ 	.word	0x000000ff
        /*0c9c*/ 	.word	0x00038870
        /*0ca0*/ 	.short	0x0100
        /*0ca2*/ 	.byte	0x06
	.zero		1


	//   ....[11]....
        /*0ca4*/ 	.word	0x00000600
        /*0ca8*/ 	.word	0x000000ff
        /*0cac*/ 	.word	0x00038880
        /*0cb0*/ 	.short	0x0100
        /*0cb2*/ 	.byte	0x06
	.zero		1


	//   ....[12]....
        /*0cb4*/ 	.word	0x00000610
        /*0cb8*/ 	.word	0x000000ff
        /*0cbc*/ 	.word	0x00038878
        /*0cc0*/ 	.short	0x0100
        /*0cc2*/ 	.byte	0x06
	.zero		1


	//   ....[13]....
        /*0cc4*/ 	.word	0x00000620
        /*0cc8*/ 	.word	0x000000ff
        /*0ccc*/ 	.word	0x00038888
        /*0cd0*/ 	.short	0x0100
        /*0cd2*/ 	.byte	0x06
	.zero		1


	//   ....[14]....
        /*0cd4*/ 	.word	0x00000750
        /*0cd8*/ 	.word	0x000000ff
        /*0cdc*/ 	.word	0x00038890
        /*0ce0*/ 	.short	0x0100
        /*0ce2*/ 	.byte	0x08
	.zero		1


	//   ....[15]....
        /*0ce4*/ 	.word	0x00000760
        /*0ce8*/ 	.word	0x000000ff
        /*0cec*/ 	.word	0x000388a0
        /*0cf0*/ 	.short	0x0100
        /*0cf2*/ 	.byte	0x08
	.zero		1


	//   ....[16]....
        /*0cf4*/ 	.word	0x00000770
        /*0cf8*/ 	.word	0x000000ff
        /*0cfc*/ 	.word	0x00038898
        /*0d00*/ 	.short	0x0100
        /*0d02*/ 	.byte	0x08
	.zero		1


	//   ....[17]....
        /*0d04*/ 	.word	0x00000780
        /*0d08*/ 	.word	0x000000ff
        /*0d0c*/ 	.word	0x000388a8
        /*0d10*/ 	.short	0x0100
        /*0d12*/ 	.byte	0x08
	.zero		1


	//   ....[18]....
        /*0d14*/ 	.word	0x000008b0
        /*0d18*/ 	.word	0x000000ff
        /*0d1c*/ 	.word	0x000388b0
        /*0d20*/ 	.short	0x0100
        /*0d22*/ 	.byte	0x08
	.zero		1


	//   ....[19]....
        /*0d24*/ 	.word	0x000008c0
        /*0d28*/ 	.word	0x000000ff
        /*0d2c*/ 	.word	0x000388c0
        /*0d30*/ 	.short	0x0100
        /*0d32*/ 	.byte	0x08
	.zero		1


	//   ....[20]....
        /*0d34*/ 	.word	0x000008d0
        /*0d38*/ 	.word	0x000000ff
        /*0d3c*/ 	.word	0x000388b8
        /*0d40*/ 	.short	0x0100
        /*0d42*/ 	.byte	0x08
	.zero		1


	//   ....[21]....
        /*0d44*/ 	.word	0x000008e0
        /*0d48*/ 	.word	0x000000ff
        /*0d4c*/ 	.word	0x000388c8
        /*0d50*/ 	.short	0x0100
        /*0d52*/ 	.byte	0x08
	.zero		1


	//   ....[22]....
        /*0d54*/ 	.word	0x000033d0
        /*0d58*/ 	.word	0x00000059
        /*0d5c*/ 	.word	0x00038890
        /*0d60*/ 	.short	0x010a
        /*0d62*/ 	.byte	0x3f
	.zero		1


	//   ....[23]....
        /*0d64*/ 	.word	0x00006e60
        /*0d68*/ 	.word	0x00000059
        /*0d6c*/ 	.word	0x00038890
        /*0d70*/ 	.short	0x010a
        /*0d72*/ 	.byte	0x3f
	.zero		1


	//   ....[24]....
        /*0d74*/ 	.word	0x0000a130
        /*0d78*/ 	.word	0x00000059
        /*0d7c*/ 	.word	0x00038890
        /*0d80*/ 	.short	0x010a
        /*0d82*/ 	.byte	0x3f
	.zero		1


	//   ....[25]....
        /*0d84*/ 	.word	0x0000a930
        /*0d88*/ 	.word	0x0000000b
        /*0d8c*/ 	.word	0x00000000
        /*0d90*/ 	.short	0x0101
        /*0d92*/ 	.byte	0x3f
	.zero		1


	//   ....[26]....
        /*0d94*/ 	.word	0x0000a970
        /*0d98*/ 	.word	0x00000059
        /*0d9c*/ 	.word	0x000388b0
        /*0da0*/ 	.short	0x010a
        /*0da2*/ 	.byte	0x3f
	.zero		1


	//   ....[27]....
        /*0da4*/ 	.word	0x0000b0c0
        /*0da8*/ 	.word	0x00000059
        /*0dac*/ 	.word	0x00000000
        /*0db0*/ 	.short	0x0101
        /*0db2*/ 	.byte	0x3f
	.zero		1


	//   ....[28]....
        /*0db4*/ 	.word	0x0000b890
        /*0db8*/ 	.word	0x00000016
        /*0dbc*/ 	.word	0x00038800
        /*0dc0*/ 	.short	0x010a
        /*0dc2*/ 	.byte	0x3f
	.zero		1


	//   ....[29]....
        /*0dc4*/ 	.word	0x0000b8e0
        /*0dc8*/ 	.word	0x00000016
        /*0dcc*/ 	.word	0x00038800
        /*0dd0*/ 	.short	0x010a
        /*0dd2*/ 	.byte	0x3f
	.zero		1


	//   ....[30]....
        /*0dd4*/ 	.word	0x0000c110
        /*0dd8*/ 	.word	0x00000016
        /*0ddc*/ 	.word	0x00038800
        /*0de0*/ 	.short	0x010a
        /*0de2*/ 	.byte	0x3f
	.zero		1


	//   ....[31]....
        /*0de4*/ 	.word	0x0000f2b0
        /*0de8*/ 	.word	0x00000016
        /*0dec*/ 	.word	0x00038800
        /*0df0*/ 	.short	0x010a
        /*0df2*/ 	.byte	0x3f
	.zero		1


	//   ....[32]....
        /*0df4*/ 	.word	0x00012900
        /*0df8*/ 	.word	0x00000000
        /*0dfc*/ 	.word	0x00038830
        /*0e00*/ 	.short	0x010a
        /*0e02*/ 	.byte	0x3f
	.zero		1


	//   ....[33]....
        /*0e04*/ 	.word	0x00012950
        /*0e08*/ 	.word	0x00000000
        /*0e0c*/ 	.word	0x00038830
        /*0e10*/ 	.short	0x010a
        /*0e12*/ 	.byte	0x3f
	.zero		1


	//   ....[34]....
        /*0e14*/ 	.word	0x000169c0
        /*0e18*/ 	.word	0x00000000
        /*0e1c*/ 	.word	0x00000000
        /*0e20*/ 	.short	0x0101
        /*0e22*/ 	.byte	0x3f
	.zero		1


	//   ....[35]....
        /*0e24*/ 	.word	0x00017c90
        /*0e28*/ 	.word	0x00000009
        /*0e2c*/ 	.word	0x00038830
        /*0e30*/ 	.short	0x010a
        /*0e32*/ 	.byte	0x3f
	.zero		1


	//   ....[36]....
        /*0e34*/ 	.word	0x00017d20
        /*0e38*/ 	.word	0x00000009
        /*0e3c*/ 	.word	0x00038830
        /*0e40*/ 	.short	0x010a
        /*0e42*/ 	.byte	0x3f
	.zero		1


	//   ....[37]....
        /*0e44*/ 	.word	0x0001b430
        /*0e48*/ 	.word	0x00000006
        /*0e4c*/ 	.word	0x00038850
        /*0e50*/ 	.short	0x010a
        /*0e52*/ 	.byte	0x3f
	.zero		1


	//   ....[38]....
        /*0e54*/ 	.word	0x0001b480
        /*0e58*/ 	.word	0x00000006
        /*0e5c*/ 	.word	0x00038850
        /*0e60*/ 	.short	0x010a
        /*0e62*/ 	.byte	0x3f
	.zero		1


	//   ....[39]....
        /*0e64*/ 	.word	0x0001c270
        /*0e68*/ 	.word	0x000000a0
        /*0e6c*/ 	.word	0x00000000
        /*0e70*/ 	.short	0x0101
        /*0e72*/ 	.byte	0x3f
	.zero		1


	//   ....[40]....
        /*0e74*/ 	.word	0x0001c890
        /*0e78*/ 	.word	0x00000006
        /*0e7c*/ 	.word	0x00000000
        /*0e80*/ 	.short	0x0101
        /*0e82*/ 	.byte	0x3f
	.zero		1


	//   ....[41]....
        /*0e84*/ 	.word	0x0001d230
        /*0e88*/ 	.word	0x00000008
        /*0e8c*/ 	.word	0x00038850
        /*0e90*/ 	.short	0x010a
        /*0e92*/ 	.byte	0x3f
	.zero		1


	//   ....[42]....
        /*0e94*/ 	.word	0x0001d2d0
        /*0e98*/ 	.word	0x00000008
        /*0e9c*/ 	.word	0x00038850
        /*0ea0*/ 	.short	0x010a
        /*0ea2*/ 	.byte	0x3f
	.zero		1


	//   ....[43]....
        /*0ea4*/ 	.word	0x0001df80
        /*0ea8*/ 	.word	0x00000005
        /*0eac*/ 	.word	0x00000000
        /*0eb0*/ 	.short	0x0101
        /*0eb2*/ 	.byte	0x3f
	.zero		1


	//   ....[44]....
        /*0eb4*/ 	.word	0x0001fbc0
        /*0eb8*/ 	.word	0x00000000
        /*0ebc*/ 	.word	0x00000000
        /*0ec0*/ 	.short	0x0101
        /*0ec2*/ 	.byte	0x3f
	.zero		1


	//   ....[45]....
        /*0ec4*/ 	.word	0x000222a0
        /*0ec8*/ 	.word	0x00000016
        /*0ecc*/ 	.word	0x00038820
        /*0ed0*/ 	.short	0x010a
        /*0ed2*/ 	.byte	0x3f
	.zero		1


	//   ....[46]....
        /*0ed4*/ 	.word	0x00022330
        /*0ed8*/ 	.word	0x00000009
        /*0edc*/ 	.word	0x000388a0
        /*0ee0*/ 	.short	0x010a
        /*0ee2*/ 	.byte	0x3f
	.zero		1


	//   ....[47]....
        /*0ee4*/ 	.word	0x00022880
        /*0ee8*/ 	.word	0x00000009
        /*0eec*/ 	.word	0x000388c0
        /*0ef0*/ 	.short	0x010a
        /*0ef2*/ 	.byte	0x3f
	.zero		1


	//   ....[48]....
        /*0ef4*/ 	.word	0x00022e80
        /*0ef8*/ 	.word	0x00000008
        /*0efc*/ 	.word	0x000388a0
        /*0f00*/ 	.short	0x010a
        /*0f02*/ 	.byte	0x3f
	.zero		1


	//   ....[49]....
        /*0f04*/ 	.word	0x000233c0
        /*0f08*/ 	.word	0x00000008
        /*0f0c*/ 	.word	0x000388c0
        /*0f10*/ 	.short	0x010a
        /*0f12*/ 	.byte	0x3f
	.zero		1


	//   ....[50]....
        /*0f14*/ 	.word	0x00024430
        /*0f18*/ 	.word	0x00000005
        /*0f1c*/ 	.word	0x00038840
        /*0f20*/ 	.short	0x010a
        /*0f22*/ 	.byte	0x3f
	.zero		1


	//   ....[51]....
        /*0f24*/ 	.word	0x00024a60
        /*0f28*/ 	.word	0x00000005
        /*0f2c*/ 	.word	0x00038830
        /*0f30*/ 	.short	0x0107
        /*0f32*/ 	.byte	0x3f
	.zero		1


	//   ....[52]....
        /*0f34*/ 	.word	0x00024b40
        /*0f38*/ 	.word	0x00000005
        /*0f3c*/ 	.word	0x00038830
        /*0f40*/ 	.short	0x0101
        /*0f42*/ 	.byte	0x3f
	.zero		1


	//   ....[53]....
        /*0f44*/ 	.word	0x000257a0
        /*0f48*/ 	.word	0x00000016
        /*0f4c*/ 	.word	0x00038800
        /*0f50*/ 	.short	0x0107
        /*0f52*/ 	.byte	0x3f
	.zero		1


	//   ....[54]....
        /*0f54*/ 	.word	0x000258a0
        /*0f58*/ 	.word	0x00000016
        /*0f5c*/ 	.word	0x00038800
        /*0f60*/ 	.short	0x0101
        /*0f62*/ 	.byte	0x3f
	.zero		1


	//   ....[55]....
        /*0f64*/ 	.word	0x000258c0
        /*0f68*/ 	.word	0x00000016
        /*0f6c*/ 	.word	0x00038820
        /*0f70*/ 	.short	0x010a
        /*0f72*/ 	.byte	0x3f
	.zero		1


	//   ....[56]....
        /*0f74*/ 	.word	0x00025cf0
        /*0f78*/ 	.word	0x00000006
        /*0f7c*/ 	.word	0x00038840
        /*0f80*/ 	.short	0x010a
        /*0f82*/ 	.byte	0x3f
	.zero		1


	//   ....[57]....
        /*0f84*/ 	.word	0x00026290
        /*0f88*/ 	.word	0x00000006
        /*0f8c*/ 	.word	0x00038830
        /*0f90*/ 	.short	0x0107
        /*0f92*/ 	.byte	0x3f
	.zero		1


	//   ....[58]....
        /*0f94*/ 	.word	0x00026350
        /*0f98*/ 	.word	0x00000006
        /*0f9c*/ 	.word	0x00038830
        /*0fa0*/ 	.short	0x0101
        /*0fa2*/ 	.byte	0x3f
	.zero		1


	//   ....[59]....
        /*0fa4*/ 	.word	0x000263b0
        /*0fa8*/ 	.word	0x00000006
        /*0fac*/ 	.word	0x00038860
        /*0fb0*/ 	.short	0x010a
        /*0fb2*/ 	.byte	0x3f
	.zero		1


	//   ....[60]....
        /*0fb4*/ 	.word	0x000268c0
        /*0fb8*/ 	.word	0x00000006
        /*0fbc*/ 	.word	0x00038850
        /*0fc0*/ 	.short	0x0107
        /*0fc2*/ 	.byte	0x3f
	.zero		1


	//   ....[61]....
        /*0fc4*/ 	.word	0x00026aa0
        /*0fc8*/ 	.word	0x00000006
        /*0fcc*/ 	.word	0x00038850
        /*0fd0*/ 	.short	0x0101
        /*0fd2*/ 	.byte	0x3f
	.zero		1


	//   ....[62]....
        /*0fd4*/ 	.word	0x00026cc0
        /*0fd8*/ 	.word	0x00000004
        /*0fdc*/ 	.word	0x00038860
        /*0fe0*/ 	.short	0x010a
        /*0fe2*/ 	.byte	0x3f
	.zero		1


	//   ....[63]....
        /*0fe4*/ 	.word	0x00027230
        /*0fe8*/ 	.word	0x00000004
        /*0fec*/ 	.word	0x00038850
        /*0ff0*/ 	.short	0x0107
        /*0ff2*/ 	.byte	0x3f
	.zero		1


	//   ....[64]....
        /*0ff4*/ 	.word	0x000272f0
        /*0ff8*/ 	.word	0x00000004
        /*0ffc*/ 	.word	0x00038850
        /*1000*/ 	.short	0x0101
        /*1002*/ 	.byte	0x3f
	.zero		1


	//   ....[65]....
        /*1004*/ 	.word	0x00027e10
        /*1008*/ 	.word	0x00000005
        /*100c*/ 	.word	0x00038820
        /*1010*/ 	.short	0x010a
        /*1012*/ 	.byte	0x3f
	.zero		1


	//   ....[66]....
        /*1014*/ 	.word	0x00027f80
        /*1018*/ 	.word	0x00000003
        /*101c*/ 	.word	0x00038840
        /*1020*/ 	.short	0x010a
        /*1022*/ 	.byte	0x3f
	.zero		1


	//   ....[67]....
        /*1024*/ 	.word	0x00028020
        /*1028*/ 	.word	0x0000001b
        /*102c*/ 	.word	0x00038840
        /*1030*/ 	.short	0x010a
        /*1032*/ 	.byte	0x3f
	.zero		1


	//   ....[68]....
        /*1034*/ 	.word	0x00028060
        /*1038*/ 	.word	0x00000003
        /*103c*/ 	.word	0x00038860
        /*1040*/ 	.short	0x010a
        /*1042*/ 	.byte	0x3f
	.zero		1


	//   ....[69]....
        /*1044*/ 	.word	0x000280a0
        /*1048*/ 	.word	0x0000001b
        /*104c*/ 	.word	0x00038860
        /*1050*/ 	.short	0x010a
        /*1052*/ 	.byte	0x3f
	.zero		1


	//   ....[70]....
        /*1054*/ 	.word	0x00028100
        /*1058*/ 	.word	0x00000059
        /*105c*/ 	.word	0x00038890
        /*1060*/ 	.short	0x010a
        /*1062*/ 	.byte	0x3f
	.zero		1


	//   ....[71]....
        /*1064*/ 	.word	0x000284e0
        /*1068*/ 	.word	0x00000059
        /*106c*/ 	.word	0x00038890
        /*1070*/ 	.short	0x010a
        /*1072*/ 	.byte	0x3f
	.zero		1


	//   ....[72]....
        /*1074*/ 	.word	0x000288c0
        /*1078*/ 	.word	0x00000059
        /*107c*/ 	.word	0x00038890
        /*1080*/ 	.short	0x010a
        /*1082*/ 	.byte	0x3f
	.zero		1


	//   ....[73]....
        /*1084*/ 	.word	0x00028ca0
        /*1088*/ 	.word	0x00000059
        /*108c*/ 	.word	0x000388b0
        /*1090*/ 	.short	0x010a
        /*1092*/ 	.byte	0x3f
	.zero		1


	//   ....[74]....
        /*1094*/ 	.word	0x00028eb0
        /*1098*/ 	.word	0x00000016
        /*109c*/ 	.word	0x00038800
        /*10a0*/ 	.short	0x010a
        /*10a2*/ 	.byte	0x3f
	.zero		1


	//   ....[75]....
        /*10a4*/ 	.word	0x000290d0
        /*10a8*/ 	.word	0x00000016
        /*10ac*/ 	.word	0x00038800
        /*10b0*/ 	.short	0x010a
        /*10b2*/ 	.byte	0x3f
	.zero		1


	//   ....[76]....
        /*10b4*/ 	.word	0x00029120
        /*10b8*/ 	.word	0x00000000
        /*10bc*/ 	.word	0x00038830
        /*10c0*/ 	.short	0x010a
        /*10c2*/ 	.byte	0x3f
	.zero		1


	//   ....[77]....
        /*10c4*/ 	.word	0x00029170
        /*10c8*/ 	.word	0x00000009
        /*10cc*/ 	.word	0x00038830
        /*10d0*/ 	.short	0x010a
        /*10d2*/ 	.byte	0x3f
	.zero		1


	//   ....[78]....
        /*10d4*/ 	.word	0x000291c0
        /*10d8*/ 	.word	0x00000006
        /*10dc*/ 	.word	0x00038850
        /*10e0*/ 	.short	0x010a
        /*10e2*/ 	.byte	0x3f
	.zero		1


	//   ....[79]....
        /*10e4*/ 	.word	0x00029210
        /*10e8*/ 	.word	0x00000008
        /*10ec*/ 	.word	0x00038850
        /*10f0*/ 	.short	0x010a
        /*10f2*/ 	.byte	0x3f
	.zero		1


	//   ....[80]....
        /*10f4*/ 	.word	0x000293b0
        /*10f8*/ 	.word	0x00000016
        /*10fc*/ 	.word	0x00038820
        /*1100*/ 	.short	0x010a
        /*1102*/ 	.byte	0x3f
	.zero		1


	//   ....[81]....
        /*1104*/ 	.word	0x00029400
        /*1108*/ 	.word	0x00000009
        /*110c*/ 	.word	0x000388a0
        /*1110*/ 	.short	0x010a
        /*1112*/ 	.byte	0x3f
	.zero		1


	//   ....[82]....
        /*1114*/ 	.word	0x00029450
        /*1118*/ 	.word	0x00000009
        /*111c*/ 	.word	0x000388c0
        /*1120*/ 	.short	0x010a
        /*1122*/ 	.byte	0x3f
	.zero		1


	//   ....[83]....
        /*1124*/ 	.word	0x000294a0
        /*1128*/ 	.word	0x00000008
        /*112c*/ 	.word	0x000388a0
        /*1130*/ 	.short	0x010a
        /*1132*/ 	.byte	0x3f
	.zero		1


	//   ....[84]....
        /*1134*/ 	.word	0x000294f0
        /*1138*/ 	.word	0x00000008
        /*113c*/ 	.word	0x000388c0
        /*1140*/ 	.short	0x010a
        /*1142*/ 	.byte	0x3f
	.zero		1


	//   ....[85]....
        /*1144*/ 	.word	0x00029610
        /*1148*/ 	.word	0x00000005
        /*114c*/ 	.word	0x00038840
        /*1150*/ 	.short	0x010a
        /*1152*/ 	.byte	0x3f
	.zero		1


	//   ....[86]....
        /*1154*/ 	.word	0x0002a970
        /*1158*/ 	.word	0x00000016
        /*115c*/ 	.word	0x00038820
        /*1160*/ 	.short	0x010a
        /*1162*/ 	.byte	0x3f
	.zero		1


	//   ....[87]....
        /*1164*/ 	.word	0x0002a9c0
        /*1168*/ 	.word	0x00000006
        /*116c*/ 	.word	0x00038840
        /*1170*/ 	.short	0x010a
        /*1172*/ 	.byte	0x3f
	.zero		1


	//   ....[88]....
        /*1174*/ 	.word	0x0002b160
        /*1178*/ 	.word	0x00000006
        /*117c*/ 	.word	0x00038860
        /*1180*/ 	.short	0x010a
        /*1182*/ 	.byte	0x3f
	.zero		1


	//   ....[89]....
        /*1184*/ 	.word	0x0002b930
        /*1188*/ 	.word	0x00000004
        /*118c*/ 	.word	0x00038860
        /*1190*/ 	.short	0x010a
        /*1192*/ 	.byte	0x3f
	.zero		1


	//   ....[90]....
        /*1194*/ 	.word	0x0002ca80
        /*1198*/ 	.word	0x00000005
        /*119c*/ 	.word	0x00038820
        /*11a0*/ 	.short	0x010a
        /*11a2*/ 	.byte	0x3f
	.zero		1


	//   ....[91]....
        /*11a4*/ 	.word	0x0002cc20
        /*11a8*/ 	.word	0x00000003
        /*11ac*/ 	.word	0x00038840
        /*11b0*/ 	.short	0x010a
        /*11b2*/ 	.byte	0x3f
	.zero		1


	//   ....[92]....
        /*11b4*/ 	.word	0x0002cc70
        /*11b8*/ 	.word	0x0000001b
        /*11bc*/ 	.word	0x00038840
        /*11c0*/ 	.short	0x010a
        /*11c2*/ 	.byte	0x3f
	.zero		1


	//   ....[93]....
        /*11c4*/ 	.word	0x0002ccc0
        /*11c8*/ 	.word	0x00000003
        /*11cc*/ 	.word	0x00038860
        /*11d0*/ 	.short	0x010a
        /*11d2*/ 	.byte	0x3f
	.zero		1


	//----- nvinfo : EIATTR_NUM_MBARRIERS
	.align		4
.L_389:
        /*11d4*/ 	.byte	0x03, 0x38
        /*11d6*/ 	.short	0x0016


	//----- nvinfo : EIATTR_EXIT_INSTR_OFFSETS
	.align		4
        /*11d8*/ 	.byte	0x04, 0x1c
        /*11da*/ 	.short	(.L_391 - .L_390)


	//   ....[0]....
.L_390:
        /*11dc*/ 	.word	0x000280f0


	//----- nvinfo : EIATTR_MAX_THREADS
	.align		4
.L_391:
        /*11e0*/ 	.byte	0x04, 0x05
        /*11e2*/ 	.short	(.L_393 - .L_392)
.L_392:
        /*11e4*/ 	.word	0x00000180
        /*11e8*/ 	.word	0x00000001
        /*11ec*/ 	.word	0x00000001


	//----- nvinfo : EIATTR_CRS_STACK_SIZE
	.align		4
.L_393:
        /*11f0*/ 	.byte	0x04, 0x1e
        /*11f2*/ 	.short	(.L_395 - .L_394)
.L_394:
        /*11f4*/ 	.word	0x00000000


	//----- nvinfo : EIATTR_CBANK_PARAM_SIZE
	.align		4
.L_395:
        /*11f8*/ 	.byte	0x03, 0x19
        /*11fa*/ 	.short	0x0af0


	//----- nvinfo : EIATTR_PARAM_CBANK
	.align		4
        /*11fc*/ 	.byte	0x04, 0x0a
        /*11fe*/ 	.short	(.L_397 - .L_396)
	.align		4
.L_396:
        /*1200*/ 	.word	index@(.nv.constant0._ZN7cutlass13device_kernelIN5flash11enable_sm90INS1_16FlashAttnFwdSm90INS1_25CollectiveMainloopFwdSm90ILi2EN4cute5tupleIJNS5_1CILi1EEES8_S8_EEENS6_IJNS7_ILi128EEENS7_ILi80EEENS7_ILi256EEEEEELi256ENS_10bfloat16_tEfNS_4arch4Sm90ELb0ELb0ELb1ELb1ELb1ELb1ELb0ELb1ELb1ELb1ELb0ELb0EEENS1_21CollectiveEpilogueFwdINS6_IJSA_SC_SB_EEES9_SE_SG_Li256ELb1ELb1ELb0ELb0EEENS1_36VarlenDynamicPersistentTileSchedulerILi128ELi80ELi256ELi128ELb0ELb1ELb1ELb0ELb1ELb1EEEEEEEEEvNT_6ParamsE)
        /*1204*/ 	.short	0x0210
        /*1206*/ 	.short	0x0af0


	//----- nvinfo : EIATTR_SW_WAR
	.align		4
.L_397:
        /*1208*/ 	.byte	0x04, 0x36
        /*120a*/ 	.short	(.L_399 - .L_398)
.L_398:
        /*120c*/ 	.word	0x00000008
.L_399:


//--------------------- .nv.info._ZN7cutlass13device_kernelIN5flash11enable_sm90INS1_16FlashAttnFwdSm90INS1_25CollectiveMainloopFwdSm90ILi2EN4cute5tupleIJNS5_1CILi1EEES8_S8_EEENS6_IJNS7_ILi128EEENS7_ILi64EEENS7_ILi256EEEEEELi256ENS_10bfloat16_tEfNS_4arch4Sm90ELb0ELb1ELb1ELb0ELb1ELb0ELb0ELb1ELb1ELb1ELb0ELb0EEENS1_21CollectiveEpilogueFwdINS6_IJSA_SC_SB_EEES9_SE_SG_Li256ELb0ELb1ELb0ELb0EEENS1_30DynamicPersistentTileSchedulerILi256ELi128ELb0ELb1ELb1EEEEEEEEEvNT_6ParamsE --------------------------
	.section	.nv.info._ZN7cutlass13device_kernelIN5flash11enable_sm90INS1_16FlashAttnFwdSm90INS1_25CollectiveMainloopFwdSm90ILi2EN4cute5tupleIJNS5_1CILi1EEES8_S8_EEENS6_IJNS7_ILi128EEENS7_ILi64EEENS7_ILi256EEEEEELi256ENS_10bfloat16_tEfNS_4arch4Sm90ELb0ELb1ELb1ELb0ELb1ELb0ELb0ELb1ELb1ELb1ELb0ELb0EEENS1_21CollectiveEpilogueFwdINS6_IJSA_SC_SB_EEES9_SE_SG_Li256ELb0ELb1ELb0ELb0EEENS1_30DynamicPersistentTileSchedulerILi256ELi128ELb0ELb1ELb1EEEEEEEEEvNT_6ParamsE,"",@"SHT_CUDA_INFO"
	.sectionflags	@""
	.align	4


	//----- nvinfo : EIATTR_CUDA_API_VERSION
	.align		4
        /*0000*/ 	.byte	0x04, 0x37
        /*0002*/ 	.short	(.L_401 - .L_400)
.L_400:
        /*0004*/ 	.word	0x00000082


	//----- nvinfo : EIATTR_KPARAM_INFO
	.align		4
.L_401:
        /*0008*/ 	.byte	0x04, 0x17
        /*000a*/ 	.short	(.L_403 - .L_402)
.L_402:
        /*000c*/ 	.word	0x00000000
        /*0010*/ 	.short	0x0000
        /*0012*/ 	.short	0x0070
        /*0014*/ 	.byte	0x00, 0xf0, 0x01, 0x2a


	//----- nvinfo : EIATTR_SPARSE_MMA_MASK
	.align		4
.L_403:
        /*0018*/ 	.byte	0x03, 0x50
        /*001a*/ 	.short	0x0000


	//----- nvinfo : EIATTR_MAXREG_COUNT
	.align		4
        /*001c*/ 	.byte	0x03, 0x1b
        /*001e*/ 	.short	0x00a8


	//----- nvinfo : EIATTR_NUM_BARRIERS
	.align		4
        /*0020*/ 	.byte	0x02, 0x4c
        /*0022*/ 	.byte	0x09
	.zero		1


	//----- nvinfo : EIATTR_EXTERNS
	.align		4
        /*0024*/ 	.byte	0x04, 0x0f
        /*0026*/ 	.short	(.L_405 - .L_404)


	//   ....[0]....
	.align		4
.L_404:
        /*0028*/ 	.word	index@(__assertfail)


	//----- nvinfo : EIATTR_ANNOTATIONS
	.align		4
.L_405:
        /*002c*/ 	.byte	0x04, 0x55
        /*002e*/ 	.short	(.L_407 - .L_406)


	//   ....[0]....
.L_406:
        /*0030*/ 	.word	0x00000001
        /*0034*/ 	.byte	0xa0, 0x08, 0x00, 0x00, 0x01, 0x00, 0x00, 0x00, 0x60, 0x09, 0x00, 0x00, 0x01, 0x00, 0x00, 0x00
        /*0044*/ 	.byte	0xd0, 0x05, 0x01, 0x00, 0x01, 0x00, 0x00, 0x00, 0x70, 0x06, 0x01, 0x00, 0x01, 0x00, 0x00, 0x00
        /*0054*/ 	.byte	0x20, 0x07, 0x01, 0x00, 0x01, 0x00, 0x00, 0x00, 0xf0, 0x2d, 0x01, 0x00, 0x01, 0x00, 0x00, 0x00
        /*0064*/ 	.byte	0x10, 0x2e, 0x01, 0x00, 0x01, 0x00, 0x00, 0x00, 0x00, 0x46, 0x01, 0x00, 0x01, 0x00, 0x00, 0x00
        /*0074*/ 	.byte	0xa0, 0x47, 0x01, 0x00


	//----- nvinfo : EIATTR_MERCURY_ISA_VERSION
	.align		4
.L_407:
        /*0078*/ 	.byte	0x03, 0x5f
        /*007a*/ 	.short	0x0101


	//----- nvinfo : EIATTR_INT_WARP_WIDE_INSTR_OFFSETS
	.align		4
        /*007c*/ 	.byte	0x04, 0x31
        /*007e*/ 	.short	(.L_409 - .L_408)


	//   ....[0]....
.L_408:
        /*0080*/ 	.word	0x000000c0


	//   ....[1]....
        /*0084*/ 	.word	0x000000d0


	//   ....[2]....
        /*0088*/ 	.word	0x00000170


	//   ....[3]....
        /*008c*/ 	.word	0x00011390


	//   ....[4]....
        /*0090*/ 	.word	0x00011420


	//   ....[5]....
        /*0094*/ 	.word	0x00013e00


	//   ....[6]....
        /*0098*/ 	.word	0x00013e90


	//----- nvinfo : EIATTR_COOP_GROUP_MASK_REGIDS
	.align		4
.L_409:
        /*009c*/ 	.byte	0x04, 0x29
        /*009e*/ 	.short	(.L_411 - .L_410)


	//   ....[0]....
.L_410:
        /*00a0*/ 	.word	0xffffffff


	//   ....[1]....
        /*00a4*/ 	.word	0xffffffff


	//   ....[2]....
        /*00a8*/ 	.word	0xffffffff


	//   ....[3]....
        /*00ac*/ 	.word	0xffffffff


	//   ....[4]....
        /*00b0*/ 	.word	0xffffffff


	//   ....[5]....
        /*00b4*/ 	.word	0xffffffff


	//   ....[6]....
        /*00b8*/ 	.word	0xffffffff


	//   ....[7]....
        /*00bc*/ 	.word	0xffffffff


	//   ....[8]....
        /*00c0*/ 	.word	0xffffffff


	//   ....[9]....
        /*00c4*/ 	.word	0xffffffff


	//   ....[10]....
        /*00c8*/ 	.word	0xffffffff


	//   ....[11]....
        /*00cc*/ 	.word	0xffffffff


	//   ....[12]....
        /*00d0*/ 	.word	0xffffffff


	//   ....[13]....
        /*00d4*/ 	.word	0xffffffff


	//   ....[14]....
        /*00d8*/ 	.word	0xffffffff


	//   ....[15]....
        /*00dc*/ 	.word	0xffffffff


	//   ....[16]....
        /*00e0*/ 	.word	0xffffffff


	//   ....[17]....
        /*00e4*/ 	.word	0xffffffff


	//   ....[18]....
        /*00e8*/ 	.word	0xffffffff


	//   ....[19]....
        /*00ec*/ 	.word	0xffffffff


	//   ....[20]....
        /*00f0*/ 	.word	0xffffffff


	//   ....[21]....
        /*00f4*/ 	.word	0xffffffff


	//   ....[22]....
        /*00f8*/ 	.word	0xffffffff


	//   ....[23]....
        /*00fc*/ 	.word	0xffffffff


	//   ....[24]....
        /*0100*/ 	.word	0xffffffff


	//   ....[25]....
        /*0104*/ 	.word	0xffffffff


	//   ....[26]....
        /*0108*/ 	.word	0xffffffff


	//   ....[27]....
        /*010c*/ 	.word	0xffffffff


	//   ....[28]....
        /*0110*/ 	.word	0xffffffff


	//   ....[29]....
        /*0114*/ 	.word	0xffffffff


	//   ....[30]....
        /*0118*/ 	.word	0xffffffff


	//   ....[31]....
        /*011c*/ 	.word	0xffffffff


	//   ....[32]....
        /*0120*/ 	.word	0xffffffff


	//   ....[33]....
        /*0124*/ 	.word	0xffffffff


	//   ....[34]....
        /*0128*/ 	.word	0xffffffff


	//   ....[35]....
        /*012c*/ 	.word	0xffffffff


	//   ....[36]....
        /*0130*/ 	.word	0xffffffff


	//   ....[37]....
        /*0134*/ 	.word	0xffffffff


	//   ....[38]....
        /*0138*/ 	.word	0xffffffff


	//   ....[39]....
        /*013c*/ 	.word	0xffffffff


	//   ....[40]....
        /*0140*/ 	.word	0xffffffff


	//   ....[41]....
        /*0144*/ 	.word	0xffffffff


	//   ....[42]....
        /*0148*/ 	.word	0xffffffff


	//   ....[43]....
        /*014c*/ 	.word	0xffffffff


	//   ....[44]....
        /*0150*/ 	.word	0xffffffff


	//   ....[45]....
        /*0154*/ 	.word	0xffffffff


	//   ....[46]....
        /*0158*/ 	.word	0xffffffff


	//   ....[47]....
        /*015c*/ 	.word	0xffffffff


	//   ....[48]....
        /*0160*/ 	.word	0xffffffff


	//   ....[49]....
        /*0164*/ 	.word	0xffffffff


	//   ....[50]....
        /*0168*/ 	.word	0xffffffff


	//   ....[51]....
        /*016c*/ 	.word	0xffffffff


	//   ....[52]....
        /*0170*/ 	.word	0xffffffff


	//   ....[53]....
        /*0174*/ 	.word	0xffffffff


	//   ....[54]....
        /*0178*/ 	.word	0xffffffff


	//   ....[55]....
        /*017c*/ 	.word	0xffffffff


	//   ....[56]....
        /*0180*/ 	.word	0xffffffff


	//   ....[57]....
        /*0184*/ 	.word	0xffffffff


	//   ....[58]....
        /*0188*/ 	.word	0xffffffff


	//   ....[59]....
        /*018c*/ 	.word	0xffffffff


	//   ....[60]....
        /*0190*/ 	.word	0xffffffff


	//   ....[61]....
        /*0194*/ 	.word	0xffffffff


	//   ....[62]....
        /*0198*/ 	.word	0xffffffff


	//   ....[63]....
        /*019c*/ 	.word	0xffffffff


	//   ....[64]....
        /*01a0*/ 	.word	0xffffffff


	//   ....[65]....
        /*01a4*/ 	.word	0xffffffff


	//   ....[66]....
        /*01a8*/ 	.word	0xffffffff


	//   ....[67]....
        /*01ac*/ 	.word	0xffffffff


	//   ....[68]....
        /*01b0*/ 	.word	0xffffffff


	//   ....[69]....
        /*01b4*/ 	.word	0xffffffff


	//   ....[70]....
        /*01b8*/ 	.word	0xffffffff


	//   ....[71]....
        /*01bc*/ 	.word	0xffffffff


	//   ....[72]....
        /*01c0*/ 	.word	0xffffffff


	//   ....[73]....
        /*01c4*/ 	.word	0xffffffff


	//   ....[74]....
        /*01c8*/ 	.word	0xffffffff


	//   ....[75]....
        /*01cc*/ 	.word	0xffffffff


	//   ....[76]....
        /*01d0*/ 	.word	0xffffffff


	//   ....[77]....
        /*01d4*/ 	.word	0xffffffff


	//   ....[78]....
        /*01d8*/ 	.word	0xffffffff


	//   ....[79]....
        /*01dc*/ 	.word	0xffffffff


	//   ....[80]....
        /*01e0*/ 	.word	0xffffffff


	//   ....[81]....
        /*01e4*/ 	.word	0xffffffff


	//   ....[82]....
        /*01e8*/ 	.word	0xffffffff


	//   ....[83]....
        /*01ec*/ 	.word	0xffffffff


	//   ....[84]....
        /*01f0*/ 	.word	0xffffffff


	//   ....[85]....
        /*01f4*/ 	.word	0xffffffff


	//   ....[86]....
        /*01f8*/ 	.word	0xffffffff


	//   ....[87]....
        /*01fc*/ 	.word	0xffffffff


	//   ....[88]....
        /*0200*/ 	.word	0xffffffff


	//   ....[89]....
        /*0204*/ 	.word	0xffffffff


	//   ....[90]....
        /*0208*/ 	.word	0xffffffff


	//   ....[91]....
        /*020c*/ 	.word	0xffffffff


	//   ....[92]....
        /*0210*/ 	.word	0xffffffff


	//   ....[93]....
        /*0214*/ 	.word	0xffffffff


	//   ....[94]....
        /*0218*/ 	.word	0xffffffff


	//   ....[95]....
        /*021c*/ 	.word	0xffffffff


	//   ....[96]....
        /*0220*/ 	.word	0xffffffff


	//   ....[97]....
        /*0224*/ 	.word	0xffffffff


	//   ....[98]....
        /*0228*/ 	.word	0xffffffff


	//   ....[99]....
        /*022c*/ 	.word	0xffffffff


	//   ....[100]....
        /*0230*/ 	.word	0xffffffff


	//   ....[101]....
        /*0234*/ 	.word	0xffffffff


	//   ....[102]....
        /*0238*/ 	.word	0xffffffff


	//   ....[103]....
        /*023c*/ 	.word	0xffffffff


	//   ....[104]....
        /*0240*/ 	.word	0x0500000f


	//   ....[105]....
        /*0244*/ 	.word	0x0500000f


	//   ....[106]....
        /*0248*/ 	.word	0x0500000f


	//   ....[107]....
        /*024c*/ 	.word	0x0500000f


	//   ....[108]....
        /*0250*/ 	.word	0x0500000f


	//   ....[109]....
        /*0254*/ 	.word	0x0500000f


	//   ....[110]....
        /*0258*/ 	.word	0x0500000f


	//   ....[111]....
        /*025c*/ 	.word	0x0500000f


	//   ....[112]....
        /*0260*/ 	.word	0x0500000f


	//   ....[113]....
        /*0264*/ 	.word	0x0500000f


	//   ....[114]....
        /*0268*/ 	.word	0x0500000f


	//   ....[115]....
        /*026c*/ 	.word	0x0500000f


	//   ....[116]....
        /*0270*/ 	.word	0x0500000f


	//   ....[117]....
        /*0274*/ 	.word	0x0500000f


	//   ....[118]....
        /*0278*/ 	.word	0x0500000f


	//   ....[119]....
        /*027c*/ 	.word	0x0500000f


	//   ....[120]....
        /*0280*/ 	.word	0x0500000f


	//   ....[121]....
        /*0284*/ 	.word	0x0500000f


	//   ....[122]....
        /*0288*/ 	.word	0x0500000f


	//   ....[123]....
        /*028c*/ 	.word	0x0500000f


	//   ....[124]....
        /*0290*/ 	.word	0x0500000f


	//   ....[125]....
        /*0294*/ 	.word	0x0500000f


	//   ....[126]....
        /*0298*/ 	.word	0x0500000f


	//   ....[127]....
        /*029c*/ 	.word	0x0500000f


	//   ....[128]....
        /*02a0*/ 	.word	0x0500000f


	//   ....[129]....
        /*02a4*/ 	.word	0x0500000f


	//   ....[130]....
        /*02a8*/ 	.word	0x0500000f


	//   ....[131]....
        /*02ac*/ 	.word	0x0500000f


	//   ....[132]....
        /*02b0*/ 	.word	0x0500000f


	//   ....[133]....
        /*02b4*/ 	.word	0x0500000f


	//   ....[134]....
        /*02b8*/ 	.word	0x0500000f


	//   ....[135]....
        /*02bc*/ 	.word	0x0500000f


	//   ....[136]....
        /*02c0*/ 	.word	0x0500000f


	//   ....[137]....
        /*02c4*/ 	.word	0x0500000f


	//   ....[138]....
        /*02c8*/ 	.word	0x0500000f


	//   ....[139]....
        /*02cc*/ 	.word	0x0500000f


	//   ....[140]....
        /*02d0*/ 	.word	0x0500000f


	//   ....[141]....
        /*02d4*/ 	.word	0x0500000f


	//   ....[142]....
        /*02d8*/ 	.word	0x0500000f


	//   ....[143]....
        /*02dc*/ 	.word	0x0500000f


	//   ....[144]....
        /*02e0*/ 	.word	0x0500000f


	//   ....[145]....
        /*02e4*/ 	.word	0x0500000f


	//   ....[146]....
        /*02e8*/ 	.word	0x0500000f


	//   ....[147]....
        /*02ec*/ 	.word	0x0500000f


	//   ....[148]....
        /*02f0*/ 	.word	0x0500000f


	//   ....[149]....
        /*02f4*/ 	.word	0x0500000f


	//   ....[150]....
        /*02f8*/ 	.word	0x0500000f


	//   ....[151]....
        /*02fc*/ 	.word	0x0500000f


	//   ....[152]....
        /*0300*/ 	.word	0x0500000f


	//   ....[153]....
        /*0304*/ 	.word	0x0500000f


	//   ....[154]....
        /*0308*/ 	.word	0x0500000f


	//----- nvinfo : EIATTR_COOP_GROUP_INSTR_OFFSETS
	.align		4
.L_411:
        /*030c*/ 	.byte	0x04, 0x28
        /*030e*/ 	.short	(.L_413 - .L_412)


	//   ....[0]....
.L_412:
        /*0310*/ 	.word	0x00000070


	//   ....[1]....
        /*0314*/ 	.word	0x000000b0


	//   ....[2]....
        /*0318*/ 	.word	0x000002d0


	//   ....[3]....
        /*031c*/ 	.word	0x00000430


	//   ....[4]....
        /*0320*/ 	.word	0x00000550


	//   ....[5]....
        /*0324*/ 	.word	0x000006b0


	//   ....[6]....
        /*0328*/ 	.word	0x000019e0


	//   ....[7]....
        /*032c*/ 	.word	0x000028d0


	//   ....[8]....
        /*0330*/ 	.word	0x00002e30


	//   ....[9]....
        /*0334*/ 	.word	0x00003890


	//   ....[10]....
        /*0338*/ 	.word	0x00003980


	//   ....[11]....
        /*033c*/ 	.word	0x00003c80


	//   ....[12]....
        /*0340*/ 	.word	0x00003cf0


	//   ....[13]....
        /*0344*/ 	.word	0x00005dd0


	//   ....[14]....
        /*0348*/ 	.word	0x000062a0


	//   ....[15]....
        /*034c*/ 	.word	0x00006990


	//   ....[16]....
        /*0350*/ 	.word	0x00006a90


	//   ....[17]....
        /*0354*/ 	.word	0x00006e40


	//   ....[18]....
        /*0358*/ 	.word	0x00006e90


	//   ....[19]....
        /*035c*/ 	.word	0x000090b0


	//   ....[20]....
        /*0360*/ 	.word	0x000090c0


	//   ....[21]....
        /*0364*/ 	.word	0x000090f0


	//   ....[22]....
        /*0368*/ 	.word	0x00009100


	//   ....[23]....
        /*036c*/ 	.word	0x0000aea0


	//   ....[24]....
        /*0370*/ 	.word	0x0000b360


	//   ....[25]....
        /*0374*/ 	.word	0x0000ba50


	//   ....[26]....
        /*0378*/ 	.word	0x0000bb50


	//   ....[27]....
        /*037c*/ 	.word	0x0000bee0


	//   ....[28]....
        /*0380*/ 	.word	0x0000bf50


	//   ....[29]....
        /*0384*/ 	.word	0x0000cf70


	//   ....[30]....
        /*0388*/ 	.word	0x0000cfa0


	//   ....[31]....
        /*038c*/ 	.word	0x0000d060


	//   ....[32]....
        /*0390*/ 	.word	0x0000d070


	//   ....[33]....
        /*0394*/ 	.word	0x0000ee00


	//   ....[34]....
        /*0398*/ 	.word	0x0000ee50


	//   ....[35]....
        /*039c*/ 	.word	0x0000eeb0


	//   ....[36]....
        /*03a0*/ 	.word	0x0000eee0


	//   ....[37]....
        /*03a4*/ 	.word	0x0000f3b0


	//   ....[38]....
        /*03a8*/ 	.word	0x0000f3f0


	//   ....[39]....
        /*03ac*/ 	.word	0x0000f530


	//   ....[40]....
        /*03b0*/ 	.word	0x0000f550


	//   ....[41]....
        /*03b4*/ 	.word	0x0000f690


	//   ....[42]....
        /*03b8*/ 	.word	0x0000f6b0


	//   ....[43]....
        /*03bc*/ 	.word	0x0000f800


	//   ....[44]....
        /*03c0*/ 	.word	0x0000f820


	//   ....[45]....
        /*03c4*/ 	.word	0x0000ffb0


	//   ....[46]....
        /*03c8*/ 	.word	0x0000ffc0


	//   ....[47]....
        /*03cc*/ 	.word	0x00010100


	//   ....[48]....
        /*03d0*/ 	.word	0x00010120


	//   ....[49]....
        /*03d4*/ 	.word	0x00010260


	//   ....[50]....
        /*03d8*/ 	.word	0x00010280


	//   ....[51]....
        /*03dc*/ 	.word	0x000103d0


	//   ....[52]....
        /*03e0*/ 	.word	0x000103f0


	//   ....[53]....
        /*03e4*/ 	.word	0x00010600


	//   ....[54]....
        /*03e8*/ 	.word	0x00011f10


	//   ....[55]....
        /*03ec*/ 	.word	0x00011f30


	//   ....[56]....
        /*03f0*/ 	.word	0x00011f40


	//   ....[57]....
        /*03f4*/ 	.word	0x00011f80


	//   ....[58]....
        /*03f8*/ 	.word	0x00012020


	//   ....[59]....
        /*03fc*/ 	.word	0x00012040


	//   ....[60]....
        /*0400*/ 	.word	0x000120e0


	//   ....[61]....
        /*0404*/ 	.word	0x00012100


	//   ....[62]....
        /*0408*/ 	.word	0x00012770


	//   ....[63]....
        /*040c*/ 	.word	0x00012790


	//   ....[64]....
        /*0410*/ 	.word	0x000127c0


	//   ....[65]....
        /*0414*/ 	.word	0x00012800


	//   ....[66]....
        /*0418*/ 	.word	0x00012890


	//   ....[67]....
        /*041c*/ 	.word	0x000128c0


	//   ....[68]....
        /*0420*/ 	.word	0x00012950


	//   ....[69]....
        /*0424*/ 	.word	0x00012980


	//   ....[70]....
        /*0428*/ 	.word	0x00012a10


	//   ....[71]....
        /*042c*/ 	.word	0x00012a30


	//   ....[72]....
        /*0430*/ 	.word	0x00012ad0


	//   ....[73]....
        /*0434*/ 	.word	0x00012b00


	//   ....[74]....
        /*0438*/ 	.word	0x00012b90


	//   ....[75]....
        /*043c*/ 	.word	0x00012bc0


	//   ....[76]....
        /*0440*/ 	.word	0x00012c50


	//   ....[77]....
        /*0444*/ 	.word	0x00012c70


	//   ....[78]....
        /*0448*/ 	.word	0x000133c0


	//   ....[79]....
        /*044c*/ 	.word	0x000133f0


	//   ....[80]....
        /*0450*/ 	.word	0x00013400


	//   ....[81]....
        /*0454*/ 	.word	0x00013420


	//   ....[82]....
        /*0458*/ 	.word	0x00013490


	//   ....[83]....
        /*045c*/ 	.word	0x000134b0


	//   ....[84]....
        /*0460*/ 	.word	0x00013510


	//   ....[85]....
        /*0464*/ 	.word	0x00013530


	//   ....[86]....
        /*0468*/ 	.word	0x00013800


	//   ....[87]....
        /*046c*/ 	.word	0x00013820


	//   ....[88]....
        /*0470*/ 	.word	0x00013840


	//   ....[89]....
        /*0474*/ 	.word	0x000138e0


	//   ....[90]....
        /*0478*/ 	.word	0x00013900


	//   ....[91]....
        /*047c*/ 	.word	0x000139a0


	//   ....[92]....
        /*0480*/ 	.word	0x000139c0


	//   ....[93]....
        /*0484*/ 	.word	0x000139d0


	//   ....[94]....
        /*0488*/ 	.word	0x00013ff0


	//   ....[95]....
        /*048c*/ 	.word	0x00014010


	//   ....[96]....
        /*0490*/ 	.word	0x00014020


	//   ....[97]....
        /*0494*/ 	.word	0x00014040


	//   ....[98]....
        /*0498*/ 	.word	0x00014100


	//   ....[99]....
        /*049c*/ 	.word	0x00014130


	//   ....[100]....
        /*04a0*/ 	.word	0x00014140


	//   ....[101]....
        /*04a4*/ 	.word	0x000141d0


	//   ....[102]....
        /*04a8*/ 	.word	0x00014540


	//   ....[103]....
        /*04ac*/ 	.word	0x00014720


	//   ....[104]....
        /*04b0*/ 	.word	0x00014d90


	//   ....[105]....
        /*04b4*/ 	.word	0x00014e70


	//   ....[106]....
        /*04b8*/ 	.word	0x00014f10


	//   ....[107]....
        /*04bc*/ 	.word	0x00014f90


	//   ....[108]....
        /*04c0*/ 	.word	0x00015060


	//   ....[109]....
        /*04c4*/ 	.word	0x000150f0


	//   ....[110]....
        /*04c8*/ 	.word	0x000151d0


	//   ....[111]....
        /*04cc*/ 	.word	0x00015260


	//   ....[112]....
        /*04d0*/ 	.word	0x00015330


	//   ....[113]....
        /*04d4*/ 	.word	0x000153c0


	//   ....[114]....
        /*04d8*/ 	.word	0x00015430


	//   ....[115]....
        /*04dc*/ 	.word	0x000154b0


	//   ....[116]....
        /*04e0*/ 	.word	0x00015580


	//   ....[117]....
        /*04e4*/ 	.word	0x000155f0


	//   ....[118]....
        /*04e8*/ 	.word	0x000156f0


	//   ....[119]....
        /*04ec*/ 	.word	0x00015770


	//   ....[120]....
        /*04f0*/ 	.word	0x00015860


	//   ....[121]....
        /*04f4*/ 	.word	0x000158d0


	//   ....[122]....
        /*04f8*/ 	.word	0x000159d0


	//   ....[123]....
        /*04fc*/ 	.word	0x00015a40


	//   ....[124]....
        /*0500*/ 	.word	0x00015b40


	//   ....[125]....
        /*0504*/ 	.word	0x00015bc0


	//   ....[126]....
        /*0508*/ 	.word	0x00015cb0


	//   ....[127]....
        /*050c*/ 	.word	0x00015d20


	//   ....[128]....
        /*0510*/ 	.word	0x00015e00


	//   ....[129]....
        /*0514*/ 	.word	0x00015f30


	//   ....[130]....
        /*0518*/ 	.word	0x00015fe0


	//   ....[131]....
        /*051c*/ 	.word	0x00016040


	//   ....[132]....
        /*0520*/ 	.word	0x00016110


	//   ....[133]....
        /*0524*/ 	.word	0x00016170


	//   ....[134]....
        /*0528*/ 	.word	0x00016240


	//   ....[135]....
        /*052c*/ 	.word	0x000162a0


	//   ....[136]....
        /*0530*/ 	.word	0x00016370


	//   ....[137]....
        /*0534*/ 	.word	0x00016450


	//   ....[138]....
        /*0538*/ 	.word	0x000164f0


	//   ....[139]....
        /*053c*/ 	.word	0x00016550


	//   ....[140]....
        /*0540*/ 	.word	0x00016660


	//   ....[141]....
        /*0544*/ 	.word	0x000166c0


	//   ....[142]....
        /*0548*/ 	.word	0x000167d0


	//   ....[143]....
        /*054c*/ 	.word	0x00016830


	//   ....[144]....
        /*0550*/ 	.word	0x000168f0


	//   ....[145]....
        /*0554*/ 	.word	0x00016a50


	//   ....[146]....
        /*0558*/ 	.word	0x00016af0


	//   ....[147]....
        /*055c*/ 	.word	0x00016b50


	//   ....[148]....
        /*0560*/ 	.word	0x00016c20


	//   ....[149]....
        /*0564*/ 	.word	0x00016d00


	//   ....[150]....
        /*0568*/ 	.word	0x00016dc0


	//   ....[151]....
        /*056c*/ 	.word	0x00016ea0


	//   ....[152]....
        /*0570*/ 	.word	0x00016f60


	//   ....[153]....
        /*0574*/ 	.word	0x00017070


	//   ....[154]....
        /*0578*/ 	.word	0x00017190


	//----- nvinfo : EIATTR_REG_RECONFIG
	.align		4
.L_413:
        /*057c*/ 	.byte	0x01, 0x54
	.zero		2


	//----- nvinfo : EIATTR_SYSCALL_OFFSETS
	.align		4
        /*0580*/ 	.byte	0x04, 0x46
        /*0582*/ 	.short	(.L_415 - .L_414)


	//   ....[0]....
.L_414:
        /*0584*/ 	.word	0x00001bc0


	//   ....[1]....
        /*0588*/ 	.word	0x00011580


	//   ....[2]....
        /*058c*/ 	.word	0x000116d0


	//   ....[3]....
        /*0590*/ 	.word	0x000117c0


	//   ....[4]....
        /*0594*/ 	.word	0x00012420


	//----- nvinfo : EIATTR_MBARRIER_INSTR_OFFSETS
	.align		4
.L_415:
        /*0598*/ 	.byte	0x04, 0x39
        /*059a*/ 	.short	(.L_417 - .L_416)


	//   ....[0]....
.L_416:
        /*059c*/ 	.word	0x00000180
        /*05a0*/ 	.word	0x000000ff
        /*05a4*/ 	.word	0x00030800
        /*05a8*/ 	.short	0x0100
        /*05aa*/ 	.byte	0x08
	.zero		1


	//   ....[1]....
        /*05ac*/ 	.word	0x00000190
        /*05b0*/ 	.word	0x000000ff
        /*05b4*/ 	.word	0x00030820
        /*05b8*/ 	.short	0x0100
        /*05ba*/ 	.byte	0x08
	.zero		1


	//   ....[2]....
        /*05bc*/ 	.word	0x00000280
        /*05c0*/ 	.word	0x000000ff
        /*05c4*/ 	.word	0x00030830
        /*05c8*/ 	.short	0x0100
        /*05ca*/ 	.byte	0x08
	.zero		1


	//   ....[3]....
        /*05cc*/ 	.word	0x00000290
        /*05d0*/ 	.word	0x000000ff
        /*05d4*/ 	.word	0x00030840
        /*05d8*/ 	.short	0x0100
        /*05da*/ 	.byte	0x08
	.zero		1


	//   ....[4]....
        /*05dc*/ 	.word	0x000002a0
        /*05e0*/ 	.word	0x000000ff
        /*05e4*/ 	.word	0x00030838
        /*05e8*/ 	.short	0x0100
        /*05ea*/ 	.byte	0x08
	.zero		1


	//   ....[5]....
        /*05ec*/ 	.word	0x000002b0
        /*05f0*/ 	.word	0x000000ff
        /*05f4*/ 	.word	0x00030848
        /*05f8*/ 	.short	0x0100
        /*05fa*/ 	.byte	0x08
	.zero		1


	//   ....[6]....
        /*05fc*/ 	.word	0x000003e0
        /*0600*/ 	.word	0x000000ff
        /*0604*/ 	.word	0x00030850
        /*0608*/ 	.short	0x0100
        /*060a*/ 	.byte	0x08
	.zero		1


	//   ....[7]....
        /*060c*/ 	.word	0x000003f0
        /*0610*/ 	.word	0x000000ff
        /*0614*/ 	.word	0x00030860
        /*0618*/ 	.short	0x0100
        /*061a*/ 	.byte	0x08
	.zero		1


	//   ....[8]....
        /*061c*/ 	.word	0x00000400
        /*0620*/ 	.word	0x000000ff
        /*0624*/ 	.word	0x00030858
        /*0628*/ 	.short	0x0100
        /*062a*/ 	.byte	0x08
	.zero		1


	//   ....[9]....
        /*062c*/ 	.word	0x00000410
        /*0630*/ 	.word	0x000000ff
        /*0634*/ 	.word	0x00030868
        /*0638*/ 	.short	0x0100
        /*063a*/ 	.byte	0x08
	.zero		1


	//   ....[10]....
        /*063c*/ 	.word	0x00000500
        /*0640*/ 	.word	0x000000ff
        /*0644*/ 	.word	0x00030870
        /*0648*/ 	.short	0x0100
        /*064a*/ 	.byte	0x06
	.zero		1


	//   ....[11]....
        /*064c*/ 	.word	0x00000510
        /*0650*/ 	.word	0x000000ff
        /*0654*/ 	.word	0x00030880
        /*0658*/ 	.short	0x0100
        /*065a*/ 	.byte	0x06
	.zero		1


	//   ....[12]....
        /*065c*/ 	.word	0x00000520
        /*0660*/ 	.word	0x000000ff
        /*0664*/ 	.word	0x00030878
        /*0668*/ 	.short	0x0100
        /*066a*/ 	.byte	0x06
	.zero		1


	//   ....[13]....
        /*066c*/ 	.word	0x00000530
        /*0670*/ 	.word	0x000000ff
        /*0674*/ 	.word	0x00030888
        /*0678*/ 	.short	0x0100
        /*067a*/ 	.byte	0x06
	.zero		1


	//   ....[14]....
        /*067c*/ 	.word	0x00000660
        /*0680*/ 	.word	0x000000ff
        /*0684*/ 	.word	0x00030890
        /*0688*/ 	.short	0x0100
        /*068a*/ 	.byte	0x08
	.zero		1


	//   ....[15]....
        /*068c*/ 	.word	0x00000670
        /*0690*/ 	.word	0x000000ff
        /*0694*/ 	.word	0x000308a0
        /*0698*/ 	.short	0x0100
        /*069a*/ 	.byte	0x08
	.zero		1


	//   ....[16]....
        /*069c*/ 	.word	0x00000680
        /*06a0*/ 	.word	0x000000ff
        /*06a4*/ 	.word	0x00030898
        /*06a8*/ 	.short	0x0100
        /*06aa*/ 	.byte	0x08
	.zero		1


	//   ....[17]....
        /*06ac*/ 	.word	0x00000690
        /*06b0*/ 	.word	0x000000ff
        /*06b4*/ 	.word	0x000308a8
        /*06b8*/ 	.short	0x0100
        /*06ba*/ 	.byte	0x08
	.zero		1


	//   ....[18]....
        /*06bc*/ 	.word	0x000007d0
        /*06c0*/ 	.word	0x000000ff
        /*06c4*/ 	.word	0x000308b0
        /*06c8*/ 	.short	0x0100
        /*06ca*/ 	.byte	0x08
	.zero		1


	//   ....[19]....
        /*06cc*/ 	.word	0x000007e0
        /*06d0*/ 	.word	0x000000ff
        /*06d4*/ 	.word	0x000308c0
        /*06d8*/ 	.short	0x0100
        /*06da*/ 	.byte	0x08
	.zero		1


	//   ....[20]....
        /*06dc*/ 	.word	0x000007f0
        /*06e0*/ 	.word	0x000000ff
        /*06e4*/ 	.word	0x000308b8
        /*06e8*/ 	.short	0x0100
        /*06ea*/ 	.byte	0x08
	.zero		1


	//   ....[21]....
        /*06ec*/ 	.word	0x00000800
        /*06f0*/ 	.word	0x000000ff
        /*06f4*/ 	.word	0x000308c8
        /*06f8*/ 	.short	0x0100
        /*06fa*/ 	.byte	0x08
	.zero		1


	//   ....[22]....
        /*06fc*/ 	.word	0x00001c60
        /*0700*/ 	.word	0x000000ff
        /*0704*/ 	.word	0x00030800
        /*0708*/ 	.short	0x010a
        /*070a*/ 	.byte	0x28
	.zero		1


	//   ....[23]....
        /*070c*/ 	.word	0x00001ce0
        /*0710*/ 	.word	0x00000003
        /*0714*/ 	.word	0x00030830
        /*0718*/ 	.short	0x010a
        /*071a*/ 	.byte	0x3f
	.zero		1


	//   ....[24]....
        /*071c*/ 	.word	0x00001d20
        /*0720*/ 	.word	0x00000003
        /*0724*/ 	.word	0x00030830
        /*0728*/ 	.short	0x010a
        /*072a*/ 	.byte	0x3f
	.zero		1


	//   ....[25]....
        /*072c*/ 	.word	0x000029c0
        /*0730*/ 	.word	0x000000ff
        /*0734*/ 	.word	0x00000000
        /*0738*/ 	.short	0x0101
        /*073a*/ 	.byte	0x04
	.zero		1


	//   ....[26]....
        /*073c*/ 	.word	0x00004a10
        /*0740*/ 	.word	0x000000ff
        /*0744*/ 	.word	0x00030830
        /*0748*/ 	.short	0x010a
        /*074a*/ 	.byte	0x07
	.zero		1


	//   ....[27]....
        /*074c*/ 	.word	0x00004a50
        /*0750*/ 	.word	0x000000ff
        /*0754*/ 	.word	0x00030830
        /*0758*/ 	.short	0x010a
        /*075a*/ 	.byte	0x07
	.zero		1


	//   ....[28]....
        /*075c*/ 	.word	0x000058f0
        /*0760*/ 	.word	0x000000ff
        /*0764*/ 	.word	0x00030850
        /*0768*/ 	.short	0x010a
        /*076a*/ 	.byte	0x06
	.zero		1


	//   ....[29]....
        /*076c*/ 	.word	0x00005930
        /*0770*/ 	.word	0x000000ff
        /*0774*/ 	.word	0x00030850
        /*0778*/ 	.short	0x010a
        /*077a*/ 	.byte	0x06
	.zero		1


	//   ....[30]....
        /*077c*/ 	.word	0x00005e70
        /*0780*/ 	.word	0x000000ff
        /*0784*/ 	.word	0x00000000
        /*0788*/ 	.short	0x0101
        /*078a*/ 	.byte	0x07
	.zero		1


	//   ....[31]....
        /*078c*/ 	.word	0x00007560
        /*0790*/ 	.word	0x000000ff
        /*0794*/ 	.word	0x00000000
        /*0798*/ 	.short	0x0101
        /*079a*/ 	.byte	0x06
	.zero		1


	//   ....[32]....
        /*079c*/ 	.word	0x00007940
        /*07a0*/ 	.word	0x000000ff
        /*07a4*/ 	.word	0x00030830
        /*07a8*/ 	.short	0x010a
        /*07aa*/ 	.byte	0x07
	.zero		1


	//   ....[33]....
        /*07ac*/ 	.word	0x00007980
        /*07b0*/ 	.word	0x000000ff
        /*07b4*/ 	.word	0x00030830
        /*07b8*/ 	.short	0x010a
        /*07ba*/ 	.byte	0x07
	.zero		1


	//   ....[34]....
        /*07bc*/ 	.word	0x00008820
        /*07c0*/ 	.word	0x000000ff
        /*07c4*/ 	.word	0x00030850
        /*07c8*/ 	.short	0x010a
        /*07ca*/ 	.byte	0x06
	.zero		1


	//   ....[35]....
        /*07cc*/ 	.word	0x00008860
        /*07d0*/ 	.word	0x000000ff
        /*07d4*/ 	.word	0x00030850
        /*07d8*/ 	.short	0x010a
        /*07da*/ 	.byte	0x06
	.zero		1


	//   ....[36]....
        /*07dc*/ 	.word	0x00008d90
        /*07e0*/ 	.word	0x000000ff
        /*07e4*/ 	.word	0x00000000
        /*07e8*/ 	.short	0x0101
        /*07ea*/ 	.byte	0x07
	.zero		1


	//   ....[37]....
        /*07ec*/ 	.word	0x00009940
        /*07f0*/ 	.word	0x000000ff
        /*07f4*/ 	.word	0x00000000
        /*07f8*/ 	.short	0x0101
        /*07fa*/ 	.byte	0x06
	.zero		1


	//   ....[38]....
        /*07fc*/ 	.word	0x00009ae0
        /*0800*/ 	.word	0x000000ff
        /*0804*/ 	.word	0x00030830
        /*0808*/ 	.short	0x010a
        /*080a*/ 	.byte	0x06
	.zero		1


	//   ....[39]....
        /*080c*/ 	.word	0x00009b20
        /*0810*/ 	.word	0x000000ff
        /*0814*/ 	.word	0x00030830
        /*0818*/ 	.short	0x010a
        /*081a*/ 	.byte	0x06
	.zero		1


	//   ....[40]....
        /*081c*/ 	.word	0x0000a9c0
        /*0820*/ 	.word	0x000000ff
        /*0824*/ 	.word	0x00030850
        /*0828*/ 	.short	0x010a
        /*082a*/ 	.byte	0x0b
	.zero		1


	//   ....[41]....
        /*082c*/ 	.word	0x0000aa00
        /*0830*/ 	.word	0x000000ff
        /*0834*/ 	.word	0x00030850
        /*0838*/ 	.short	0x010a
        /*083a*/ 	.byte	0x0b
	.zero		1


	//   ....[42]....
        /*083c*/ 	.word	0x0000af60
        /*0840*/ 	.word	0x000000ff
        /*0844*/ 	.word	0x00000000
        /*0848*/ 	.short	0x0101
        /*084a*/ 	.byte	0x04
	.zero		1


	//   ....[43]....
        /*084c*/ 	.word	0x0000c640
        /*0850*/ 	.word	0x000000ff
        /*0854*/ 	.word	0x00000000
        /*0858*/ 	.short	0x0101
        /*085a*/ 	.byte	0x0b
	.zero		1


	//   ....[44]....
        /*085c*/ 	.word	0x0000cee0
        /*0860*/ 	.word	0x000000ff
        /*0864*/ 	.word	0x00030850
        /*0868*/ 	.short	0x010a
        /*086a*/ 	.byte	0x05
	.zero		1


	//   ....[45]....
        /*086c*/ 	.word	0x0000cf20
        /*0870*/ 	.word	0x000000ff
        /*0874*/ 	.word	0x00030850
        /*0878*/ 	.short	0x010a
        /*087a*/ 	.byte	0x05
	.zero		1


	//   ....[46]....
        /*087c*/ 	.word	0x0000d4d0
        /*0880*/ 	.word	0x000000ff
        /*0884*/ 	.word	0x00000000
        /*0888*/ 	.short	0x0101
        /*088a*/ 	.byte	0x04
	.zero		1


	//   ....[47]....
        /*088c*/ 	.word	0x0000f3e0
        /*0890*/ 	.word	0x000000c4
        /*0894*/ 	.word	0x00000000
        /*0898*/ 	.short	0x0101
        /*089a*/ 	.byte	0x3f
	.zero		1


	//   ....[48]....
        /*089c*/ 	.word	0x00011d10
        /*08a0*/ 	.word	0x00000004
        /*08a4*/ 	.word	0x00030840
        /*08a8*/ 	.short	0x010a
        /*08aa*/ 	.byte	0x3f
	.zero		1


	//   ....[49]....
        /*08ac*/ 	.word	0x00012210
        /*08b0*/ 	.word	0x00000004
        /*08b4*/ 	.word	0x00030830
        /*08b8*/ 	.short	0x0107
        /*08ba*/ 	.byte	0x3f
	.zero		1


	//   ....[50]....
        /*08bc*/ 	.word	0x000122d0
        /*08c0*/ 	.word	0x00000004
        /*08c4*/ 	.word	0x00030830
        /*08c8*/ 	.short	0x0101
        /*08ca*/ 	.byte	0x3f
	.zero		1


	//   ....[51]....
        /*08cc*/ 	.word	0x00012d80
        /*08d0*/ 	.word	0x00000011
        /*08d4*/ 	.word	0x00030800
        /*08d8*/ 	.short	0x0107
        /*08da*/ 	.byte	0x3f
	.zero		1


	//   ....[52]....
        /*08dc*/ 	.word	0x00012e70
        /*08e0*/ 	.word	0x00000011
        /*08e4*/ 	.word	0x00030800
        /*08e8*/ 	.short	0x0101
        /*08ea*/ 	.byte	0x3f
	.zero		1


	//   ....[53]....
        /*08ec*/ 	.word	0x00012e90
        /*08f0*/ 	.word	0x00000011
        /*08f4*/ 	.word	0x00030820
        /*08f8*/ 	.short	0x010a
        /*08fa*/ 	.byte	0x3f
	.zero		1


	//   ....[54]....
        /*08fc*/ 	.word	0x000131e0
        /*0900*/ 	.word	0x00000007
        /*0904*/ 	.word	0x00030840
        /*0908*/ 	.short	0x010a
        /*090a*/ 	.byte	0x3f
	.zero		1


	//   ....[55]....
        /*090c*/ 	.word	0x00013620
        /*0910*/ 	.word	0x00000007
        /*0914*/ 	.word	0x00030830
        /*0918*/ 	.short	0x0107
        /*091a*/ 	.byte	0x3f
	.zero		1


	//   ....[56]....
        /*091c*/ 	.word	0x000136d0
        /*0920*/ 	.word	0x00000007
        /*0924*/ 	.word	0x00030830
        /*0928*/ 	.short	0x0101
        /*092a*/ 	.byte	0x3f
	.zero		1


	//   ....[57]....
        /*092c*/ 	.word	0x00013730
        /*0930*/ 	.word	0x00000007
        /*0934*/ 	.word	0x00030860
        /*0938*/ 	.short	0x010a
        /*093a*/ 	.byte	0x3f
	.zero		1


	//   ....[58]....
        /*093c*/ 	.word	0x00013be0
        /*0940*/ 	.word	0x00000007
        /*0944*/ 	.word	0x00030850
        /*0948*/ 	.short	0x0107
        /*094a*/ 	.byte	0x3f
	.zero		1


	//   ....[59]....
        /*094c*/ 	.word	0x00013d30
        /*0950*/ 	.word	0x00000007
        /*0954*/ 	.word	0x00030850
        /*0958*/ 	.short	0x0101
        /*095a*/ 	.byte	0x3f
	.zero		1


	//   ....[60]....
        /*095c*/ 	.word	0x00013f40
        /*0960*/ 	.word	0x00000004
        /*0964*/ 	.word	0x00030860
        /*0968*/ 	.short	0x010a
        /*096a*/ 	.byte	0x3f
	.zero		1


	//   ....[61]....
        /*096c*/ 	.word	0x00014350
        /*0970*/ 	.word	0x00000004
        /*0974*/ 	.word	0x00030850
        /*0978*/ 	.short	0x0107
        /*097a*/ 	.byte	0x3f
	.zero		1


	//   ....[62]....
        /*097c*/ 	.word	0x00014400
        /*0980*/ 	.word	0x00000004
        /*0984*/ 	.word	0x00030850
        /*0988*/ 	.short	0x0101
        /*098a*/ 	.byte	0x3f
	.zero		1


	//   ....[63]....
        /*098c*/ 	.word	0x000146a0
        /*0990*/ 	.word	0x00000005
        /*0994*/ 	.word	0x00030820
        /*0998*/ 	.short	0x010a
        /*099a*/ 	.byte	0x3f
	.zero		1


	//   ....[64]....
        /*099c*/ 	.word	0x00014840
        /*09a0*/ 	.word	0x00000003
        /*09a4*/ 	.word	0x00030840
        /*09a8*/ 	.short	0x010a
        /*09aa*/ 	.byte	0x3f
	.zero		1


	//   ....[65]....
        /*09ac*/ 	.word	0x000148e0
        /*09b0*/ 	.word	0x00000017
        /*09b4*/ 	.word	0x00030840
        /*09b8*/ 	.short	0x010a
        /*09ba*/ 	.byte	0x3f
	.zero		1


	//   ....[66]....
        /*09bc*/ 	.word	0x00014920
        /*09c0*/ 	.word	0x00000003
        /*09c4*/ 	.word	0x00030860
        /*09c8*/ 	.short	0x010a
        /*09ca*/ 	.byte	0x3f
	.zero		1


	//   ....[67]....
        /*09cc*/ 	.word	0x00014960
        /*09d0*/ 	.word	0x00000017
        /*09d4*/ 	.word	0x00030860
        /*09d8*/ 	.short	0x010a
        /*09da*/ 	.byte	0x3f
	.zero		1


	//   ....[68]....
        /*09dc*/ 	.word	0x000149d0
        /*09e0*/ 	.word	0x00000003
        /*09e4*/ 	.word	0x00030800
        /*09e8*/ 	.short	0x010a
        /*09ea*/ 	.byte	0x3f
	.zero		1


	//   ....[69]....
        /*09ec*/ 	.word	0x00014a20
        /*09f0*/ 	.word	0x00000003
        /*09f4*/ 	.word	0x00030830
        /*09f8*/ 	.short	0x010a
        /*09fa*/ 	.byte	0x3f
	.zero		1


	//   ....[70]....
        /*09fc*/ 	.word	0x00014a80
        /*0a00*/ 	.word	0x00000004
        /*0a04*/ 	.word	0x00030830
        /*0a08*/ 	.short	0x010a
        /*0a0a*/ 	.byte	0x3f
	.zero		1


	//   ....[71]....
        /*0a0c*/ 	.word	0x00014ae0
        /*0a10*/ 	.word	0x00000003
        /*0a14*/ 	.word	0x00030850
        /*0a18*/ 	.short	0x010a
        /*0a1a*/ 	.byte	0x3f
	.zero		1


	//   ....[72]....
        /*0a1c*/ 	.word	0x00014b40
        /*0a20*/ 	.word	0x00000004
        /*0a24*/ 	.word	0x00030830
        /*0a28*/ 	.short	0x010a
        /*0a2a*/ 	.byte	0x3f
	.zero		1


	//   ....[73]....
        /*0a2c*/ 	.word	0x00014ba0
        /*0a30*/ 	.word	0x00000003
        /*0a34*/ 	.word	0x00030850
        /*0a38*/ 	.short	0x010a
        /*0a3a*/ 	.byte	0x3f
	.zero		1


	//   ....[74]....
        /*0a3c*/ 	.word	0x00014c00
        /*0a40*/ 	.word	0x00000004
        /*0a44*/ 	.word	0x00030830
        /*0a48*/ 	.short	0x010a
        /*0a4a*/ 	.byte	0x3f
	.zero		1


	//   ....[75]....
        /*0a4c*/ 	.word	0x00014c60
        /*0a50*/ 	.word	0x00000003
        /*0a54*/ 	.word	0x00030850
        /*0a58*/ 	.short	0x010a
        /*0a5a*/ 	.byte	0x3f
	.zero		1


	//   ....[76]....
        /*0a5c*/ 	.word	0x00014cc0
        /*0a60*/ 	.word	0x00000007
        /*0a64*/ 	.word	0x00030850
        /*0a68*/ 	.short	0x010a
        /*0a6a*/ 	.byte	0x3f
	.zero		1


	//   ....[77]....
        /*0a6c*/ 	.word	0x00014dc0
        /*0a70*/ 	.word	0x00000004
        /*0a74*/ 	.word	0x00030840
        /*0a78*/ 	.short	0x010a
        /*0a7a*/ 	.byte	0x3f
	.zero		1


	//   ....[78]....
        /*0a7c*/ 	.word	0x00015e30
        /*0a80*/ 	.word	0x00000011
        /*0a84*/ 	.word	0x00030820
        /*0a88*/ 	.short	0x010a
        /*0a8a*/ 	.byte	0x3f
	.zero		1


	//   ....[79]....
        /*0a8c*/ 	.word	0x00015e80
        /*0a90*/ 	.word	0x00000007
        /*0a94*/ 	.word	0x00030840
        /*0a98*/ 	.short	0x010a
        /*0a9a*/ 	.byte	0x3f
	.zero		1


	//   ....[80]....
        /*0a9c*/ 	.word	0x000163a0
        /*0aa0*/ 	.word	0x00000007
        /*0aa4*/ 	.word	0x00030860
        /*0aa8*/ 	.short	0x010a
        /*0aaa*/ 	.byte	0x3f
	.zero		1


	//   ....[81]....
        /*0aac*/ 	.word	0x000169a0
        /*0ab0*/ 	.word	0x00000004
        /*0ab4*/ 	.word	0x00030860
        /*0ab8*/ 	.short	0x010a
        /*0aba*/ 	.byte	0x3f
	.zero		1


	//   ....[82]....
        /*0abc*/ 	.word	0x000170b0
        /*0ac0*/ 	.word	0x00000005
        /*0ac4*/ 	.word	0x00030820
        /*0ac8*/ 	.short	0x010a
        /*0aca*/ 	.byte	0x3f
	.zero		1


	//   ....[83]....
        /*0acc*/ 	.word	0x00017250
        /*0ad0*/ 	.word	0x00000003
        /*0ad4*/ 	.word	0x00030840
        /*0ad8*/ 	.short	0x010a
        /*0ada*/ 	.byte	0x3f
	.zero		1


	//   ....[84]....
        /*0adc*/ 	.word	0x000172a0
        /*0ae0*/ 	.word	0x00000017
        /*0ae4*/ 	.word	0x00030840
        /*0ae8*/ 	.short	0x010a
        /*0aea*/ 	.byte	0x3f
	.zero		1


	//   ....[85]....
        /*0aec*/ 	.word	0x000172f0
        /*0af0*/ 	.word	0x00000003
        /*0af4*/ 	.word	0x00030860
        /*0af8*/ 	.short	0x010a
        /*0afa*/ 	.byte	0x3f
	.zero		1


	//----- nvinfo : EIATTR_NUM_MBARRIERS
	.align		4
.L_417:
        /*0afc*/ 	.byte	0x03, 0x38
        /*0afe*/ 	.short	0x0016


	//----- nvinfo : EIATTR_EXIT_INSTR_OFFSETS
	.align		4
        /*0b00*/ 	.byte	0x04, 0x1c
        /*0b02*/ 	.short	(.L_419 - .L_418)


	//   ....[0]....
.L_418:
        /*0b04*/ 	.word	0x00000950


	//   ....[1]....
        /*0b08*/ 	.word	0x00010570


	//   ....[2]....
        /*0b0c*/ 	.word	0x000149b0


	//----- nvinfo : EIATTR_MAX_THREADS
	.align		4
.L_419:
        /*0b10*/ 	.byte	0x04, 0x05
        /*0b12*/ 	.short	(.L_421 - .L_420)
.L_420:
        /*0b14*/ 	.word	0x00000180
        /*0b18*/ 	.word	0x00000001
        /*0b1c*/ 	.word	0x00000001


	//----- nvinfo : EIATTR_CRS_STACK_SIZE
	.align		4
.L_421:
        /*0b20*/ 	.byte	0x04, 0x1e
        /*0b22*/ 	.short	(.L_423 - .L_422)
.L_422:
        /*0b24*/ 	.word	0x00000000


	//----- nvinfo : EIATTR_CBANK_PARAM_SIZE
	.align		4
.L_423:
        /*0b28*/ 	.byte	0x03, 0x19
        /*0b2a*/ 	.short	0x0af0


	//----- nvinfo : EIATTR_PARAM_CBANK
	.align		4
        /*0b2c*/ 	.byte	0x04, 0x0a
        /*0b2e*/ 	.short	(.L_425 - .L_424)
	.align		4
.L_424:
        /*0b30*/ 	.word	index@(.nv.constant0._ZN7cutlass13device_kernelIN5flash11enable_sm90INS1_16FlashAttnFwdSm90INS1_25CollectiveMainloopFwdSm90ILi2EN4cute5tupleIJNS5_1CILi1EEES8_S8_EEENS6_IJNS7_ILi128EEENS7_ILi64EEENS7_ILi256EEEEEELi256ENS_10bfloat16_tEfNS_4arch4Sm90ELb0ELb1ELb1ELb0ELb1ELb0ELb0ELb1ELb1ELb1ELb0ELb0EEENS1_21CollectiveEpilogueFwdINS6_IJSA_SC_SB_EEES9_SE_SG_Li256ELb0ELb1ELb0ELb0EEENS1_30DynamicPersistentTileSchedulerILi256ELi128ELb0ELb1ELb1EEEEEEEEEvNT_6ParamsE)
        /*0b34*/ 	.short	0x0210
        /*0b36*/ 	.short	0x0af0


	//----- nvinfo : EIATTR_SW_WAR
	.align		4
.L_425:
        /*0b38*/ 	.byte	0x04, 0x36
        /*0b3a*/ 	.short	(.L_427 - .L_426)
.L_426:
        /*0b3c*/ 	.word	0x00000008
.L_427:


//--------------------- .nv.info._ZN7cutlass13device_kernelIN5flash11enable_sm90INS1_16FlashAttnFwdSm90INS1_25CollectiveMainloopFwdSm90ILi2EN4cute5tupleIJNS5_1CILi1EEES8_S8_EEENS6_IJNS7_ILi128EEENS7_ILi64EEENS7_ILi256EEEEEELi256ENS_10bfloat16_tEfNS_4arch4Sm90ELb0ELb1ELb1ELb1ELb1ELb0ELb0ELb1ELb1ELb1ELb0ELb0EEENS1_21CollectiveEpilogueFwdINS6_IJSA_SC_SB_EEES9_SE_SG_Li256ELb1ELb1ELb0ELb0EEENS1_36VarlenDynamicPersistentTileSchedulerILi128ELi64ELi256ELi128ELb0ELb1ELb1ELb1ELb0ELb1EEEEEEEEEvNT_6ParamsE --------------------------
	.section	.nv.info._ZN7cutlass13device_kernelIN5flash11enable_sm90INS1_16FlashAttnFwdSm90INS1_25CollectiveMainloopFwdSm90ILi2EN4cute5tupleIJNS5_1CILi1EEES8_S8_EEENS6_IJNS7_ILi128EEENS7_ILi64EEENS7_ILi256EEEEEELi256ENS_10bfloat16_tEfNS_4arch4Sm90ELb0ELb1ELb1ELb1ELb1ELb0ELb0ELb1ELb1ELb1ELb0ELb0EEENS1_21CollectiveEpilogueFwdINS6_IJSA_SC_SB_EEES9_SE_SG_Li256ELb1ELb1ELb0ELb0EEENS1_36VarlenDynamicPersistentTileSchedulerILi128ELi64ELi256ELi128ELb0ELb1ELb1ELb1ELb0ELb1EEEEEEEEEvNT_6ParamsE,"",@"SHT_CUDA_INFO"
	.sectionflags	@""
	.align	4


	//----- nvinfo : EIATTR_CUDA_API_VERSION
	.align		4
        /*0000*/ 	.byte	0x04, 0x37
        /*0002*/ 	.short	(.L_429 - .L_428)
.L_428:
        /*0004*/ 	.word	0x00000082


	//----- nvinfo : EIATTR_KPARAM_INFO
	.align		4
.L_429:
        /*0008*/ 	.byte	0x04, 0x17
        /*000a*/ 	.short	(.L_431 - .L_430)
.L_430:
        /*000c*/ 	.word	0x00000000
        /*0010*/ 	.short	0x0000
        /*0012*/ 	.short	0x0070
        /*0014*/ 	.byte	0x00, 0xf0, 0x01, 0x2a


	//----- nvinfo : EIATTR_SPARSE_MMA_MASK
	.align		4
.L_431:
        /*0018*/ 	.byte	0x03, 0x50
        /*001a*/ 	.short	0x0000


	//----- nvinfo : EIATTR_MAXREG_COUNT
	.align		4
        /*001c*/ 	.byte	0x03, 0x1b
        /*001e*/ 	.short	0x00a8


	//----- nvinfo : EIATTR_NUM_BARRIERS
	.align		4
        /*0020*/ 	.byte	0x02, 0x4c
        /*0022*/ 	.byte	0x09
	.zero		1


	//----- nvinfo : EIATTR_EXTERNS
	.align		4
        /*0024*/ 	.byte	0x04, 0x0f
        /*0026*/ 	.short	(.L_433 - .L_432)


	//   ....[0]....
	.align		4
.L_432:
        /*0028*/ 	.word	index@(__assertfail)


	//----- nvinfo : EIATTR_ANNOTATIONS
	.align		4
.L_433:
        /*002c*/ 	.byte	0x04, 0x55
        /*002e*/ 	.short	(.L_435 - .L_434)


	//   ....[0]....
.L_434:
        /* <DEDUP_REMOVED lines=13> */


	//----- nvinfo : EIATTR_MERCURY_ISA_VERSION
	.align		4
.L_435:
        /*00f0*/ 	.byte	0x03, 0x5f
        /*00f2*/ 	.short	0x0101


	//----- nvinfo : EIATTR_UNUSED_LOAD_BYTE_OFFSET
	.align		4
        /*00f4*/ 	.byte	0x04, 0x44
        /*00f6*/ 	.short	(.L_437 - .L_436)


	//   ....[0]....
.L_436:
        /*00f8*/ 	.word	0x00000950
        /*00fc*/ 	.word	0x0000fff0


	//   ....[1]....
        /*0100*/ 	.word	0x0000dd70
        /*0104*/ 	.word	0x0000fff0


	//----- nvinfo : EIATTR_INT_WARP_WIDE_INSTR_OFFSETS
	.align		4
.L_437:
        /*0108*/ 	.byte	0x04, 0x31
        /*010a*/ 	.short	(.L_439 - .L_438)


	//   ....[0]....
.L_438:
        /*010c*/ 	.word	0x000000c0


	//   ....[1]....
        /*0110*/ 	.word	0x000000d0


	//   ....[2]....
        /*0114*/ 	.word	0x00000170


	//   ....[3]....
        /*0118*/ 	.word	0x00012150


	//   ....[4]....
        /*011c*/ 	.word	0x000121e0


	//   ....[5]....
        /*0120*/ 	.word	0x00014f30


	//   ....[6]....
        /*0124*/ 	.word	0x00014fc0


	//----- nvinfo : EIATTR_COOP_GROUP_MASK_REGIDS
	.align		4
.L_439:
        /*0128*/ 	.byte	0x04, 0x29
        /*012a*/ 	.short	(.L_441 - .L_440)


	//   ....[0]....
.L_440:
        /*012c*/ 	.word	0xffffffff


	//   ....[1]....
        /*0130*/ 	.word	0xffffffff


	//   ....[2]....
        /*0134*/ 	.word	0xffffffff


	//   ....[3]....
        /*0138*/ 	.word	0xffffffff


	//   ....[4]....
        /*013c*/ 	.word	0xffffffff


	//   ....[5]....
        /*0140*/ 	.word	0xffffffff


	//   ....[6]....
        /*0144*/ 	.word	0xffffffff


	//   ....[7]....
        /*0148*/ 	.word	0xffffffff


	//   ....[8]....
        /*014c*/ 	.word	0xffffffff


	//   ....[9]....
        /*0150*/ 	.word	0xffffffff


	//   ....[10]....
        /*0154*/ 	.word	0xffffffff


	//   ....[11]....
        /*0158*/ 	.word	0xffffffff


	//   ....[12]....
        /*015c*/ 	.word	0xffffffff


	//   ....[13]....
        /*0160*/ 	.word	0xffffffff


	//   ....[14]....
        /*0164*/ 	.word	0xffffffff


	//   ....[15]....
        /*0168*/ 	.word	0xffffffff


	//   ....[16]....
        /*016c*/ 	.word	0xffffffff


	//   ....[17]....
        /*0170*/ 	.word	0xffffffff


	//   ....[18]....
        /*0174*/ 	.word	0xffffffff


	//   ....[19]....
        /*0178*/ 	.word	0xffffffff


	//   ....[20]....
        /*017c*/ 	.word	0xffffffff


	//   ....[21]....
        /*0180*/ 	.word	0xffffffff


	//   ....[22]....
        /*0184*/ 	.word	0xffffffff


	//   ....[23]....
        /*0188*/ 	.word	0xffffffff


	//   ....[24]....
        /*018c*/ 	.word	0xffffffff


	//   ....[25]....
        /*0190*/ 	.word	0xffffffff


	//   ....[26]....
        /*0194*/ 	.word	0xffffffff


	//   ....[27]....
        /*0198*/ 	.word	0xffffffff


	//   ....[28]....
        /*019c*/ 	.word	0xffffffff


	//   ....[29]....
        /*01a0*/ 	.word	0xffffffff


	//   ....[30]....
        /*01a4*/ 	.word	0xffffffff


	//   ....[31]....
        /*01a8*/ 	.word	0xffffffff


	//   ....[32]....
        /*01ac*/ 	.word	0xffffffff


	//   ....[33]....
        /*01b0*/ 	.word	0xffffffff


	//   ....[34]....
        /*01b4*/ 	.word	0xffffffff


	//   ....[35]....
        /*01b8*/ 	.word	0xffffffff


	//   ....[36]....
        /*01bc*/ 	.word	0xffffffff


	//   ....[37]....
        /*01c0*/ 	.word	0xffffffff


	//   ....[38]....
        /*01c4*/ 	.word	0xffffffff


	//   ....[39]....
        /*01c8*/ 	.word	0xffffffff


	//   ....[40]....
        /*01cc*/ 	.word	0xffffffff


	//   ....[41]....
        /*01d0*/ 	.word	0xffffffff


	//   ....[42]....
        /*01d4*/ 	.word	0xffffffff


	//   ....[43]....
        /*01d8*/ 	.word	0xffffffff


	//   ....[44]....
        /*01dc*/ 	.word	0xffffffff


	//   ....[45]....
        /*01e0*/ 	.word	0xffffffff


	//   ....[46]....
        /*01e4*/ 	.word	0xffffffff


	//   ....[47]....
        /*01e8*/ 	.word	0xffffffff


	//   ....[48]....
        /*01ec*/ 	.word	0xffffffff


	//   ....[49]....
        /*01f0*/ 	.word	0xffffffff


	//   ....[50]....
        /*01f4*/ 	.word	0xffffffff


	//   ....[51]....
        /*01f8*/ 	.word	0xffffffff


	//   ....[52]....
        /*01fc*/ 	.word	0xffffffff


	//   ....[53]....
        /*0200*/ 	.word	0xffffffff


	//   ....[54]....
        /*0204*/ 	.word	0xffffffff


	//   ....[55]....
        /*0208*/ 	.word	0xffffffff


	//   ....[56]....
        /*020c*/ 	.word	0xffffffff


	//   ....[57]....
        /*0210*/ 	.word	0xffffffff


	//   ....[58]....
        /*0214*/ 	.word	0xffffffff


	//   ....[59]....
        /*0218*/ 	.word	0xffffffff


	//   ....[60]....
        /*021c*/ 	.word	0xffffffff


	//   ....[61]....
        /*0220*/ 	.word	0xffffffff


	//   ....[62]....
        /*0224*/ 	.word	0xffffffff


	//   ....[63]....
        /*0228*/ 	.word	0xffffffff


	//   ....[64]....
        /*022c*/ 	.word	0xffffffff


	//   ....[65]....
        /*0230*/ 	.word	0xffffffff


	//   ....[66]....
        /*0234*/ 	.word	0xffffffff


	//   ....[67]....
        /*0238*/ 	.word	0xffffffff


	//   ....[68]....
        /*023c*/ 	.word	0xffffffff


	//   ....[69]....
        /*0240*/ 	.word	0xffffffff


	//   ....[70]....
        /*0244*/ 	.word	0xffffffff


	//   ....[71]....
        /*0248*/ 	.word	0xffffffff


	//   ....[72]....
        /*024c*/ 	.word	0xffffffff


	//   ....[73]....
        /*0250*/ 	.word	0xffffffff


	//   ....[74]....
        /*0254*/ 	.word	0xffffffff


	//   ....[75]....
        /*0258*/ 	.word	0xffffffff


	//   ....[76]....
        /*025c*/ 	.word	0xffffffff


	//   ....[77]....
        /*0260*/ 	.word	0xffffffff


	//   ....[78]....
        /*0264*/ 	.word	0xffffffff


	//   ....[79]....
        /*0268*/ 	.word	0xffffffff


	//   ....[80]....
        /*026c*/ 	.word	0xffffffff


	//   ....[81]....
        /*0270*/ 	.word	0xffffffff


	//   ....[82]....
        /*0274*/ 	.word	0xffffffff


	//   ....[83]....
        /*0278*/ 	.word	0xffffffff


	//   ....[84]....
        /*027c*/ 	.word	0xffffffff


	//   ....[85]....
        /*0280*/ 	.word	0xffffffff


	//   ....[86]....
        /*0284*/ 	.word	0xffffffff


	//   ....[87]....
        /*0288*/ 	.word	0xffffffff


	//   ....[88]....
        /*028c*/ 	.word	0xffffffff


	//   ....[89]....
        /*0290*/ 	.word	0xffffffff


	//   ....[90]....
        /*0294*/ 	.word	0xffffffff


	//   ....[91]....
        /*0298*/ 	.word	0xffffffff


	//   ....[92]....
        /*029c*/ 	.word	0xffffffff


	//   ....[93]....
        /*02a0*/ 	.word	0xffffffff


	//   ....[94]....
        /*02a4*/ 	.word	0xffffffff


	//   ....[95]....
        /*02a8*/ 	.word	0xffffffff


	//   ....[96]....
        /*02ac*/ 	.word	0xffffffff


	//   ....[97]....
        /*02b0*/ 	.word	0xffffffff


	//   ....[98]....
        /*02b4*/ 	.word	0xffffffff


	//   ....[99]....
        /*02b8*/ 	.word	0xffffffff


	//   ....[100]....
        /*02bc*/ 	.word	0xffffffff


	//   ....[101]....
        /*02c0*/ 	.word	0xffffffff


	//   ....[102]....
        /*02c4*/ 	.word	0xffffffff


	//   ....[103]....
        /*02c8*/ 	.word	0xffffffff


	//   ....[104]....
        /*02cc*/ 	.word	0xffffffff


	//   ....[105]....
        /*02d0*/ 	.word	0xffffffff


	//   ....[106]....
        /*02d4*/ 	.word	0xffffffff


	//   ....[107]....
        /*02d8*/ 	.word	0xffffffff


	//   ....[108]....
        /*02dc*/ 	.word	0xffffffff


	//   ....[109]....
        /*02e0*/ 	.word	0xffffffff


	//   ....[110]....
        /*02e4*/ 	.word	0xffffffff


	//   ....[111]....
        /*02e8*/ 	.word	0xffffffff


	//   ....[112]....
        /*02ec*/ 	.word	0xffffffff


	//   ....[113]....
        /*02f0*/ 	.word	0xffffffff


	//   ....[114]....
        /*02f4*/ 	.word	0xffffffff


	//   ....[115]....
        /*02f8*/ 	.word	0xffffffff


	//   ....[116]....
        /*02fc*/ 	.word	0xffffffff


	//   ....[117]....
        /*0300*/ 	.word	0xffffffff


	//   ....[118]....
        /*0304*/ 	.word	0xffffffff


	//   ....[119]....
        /*0308*/ 	.word	0xffffffff


	//   ....[120]....
        /*030c*/ 	.word	0xffffffff


	//   ....[121]....
        /*0310*/ 	.word	0xffffffff


	//   ....[122]....
        /*0314*/ 	.word	0xffffffff


	//   ....[123]....
        /*0318*/ 	.word	0xffffffff


	//   ....[124]....
        /*031c*/ 	.word	0xffffffff


	//   ....[125]....
        /*0320*/ 	.word	0xffffffff


	//   ....[126]....
        /*0324*/ 	.word	0xffffffff


	//   ....[127]....
        /*0328*/ 	.word	0xffffffff


	//   ....[128]....
        /*032c*/ 	.word	0xffffffff


	//   ....[129]....
        /*0330*/ 	.word	0xffffffff


	//   ....[130]....
        /*0334*/ 	.word	0xffffffff


	//   ....[131]....
        /*0338*/ 	.word	0xffffffff


	//   ....[132]....
        /*033c*/ 	.word	0xffffffff


	//   ....[133]....
        /*0340*/ 	.word	0xffffffff


	//   ....[134]....
        /*0344*/ 	.word	0xffffffff


	//   ....[135]....
        /*0348*/ 	.word	0x0500000f


	//   ....[136]....
        /*034c*/ 	.word	0x0500000f


	//   ....[137]....
        /*0350*/ 	.word	0x0500000f


	//   ....[138]....
        /*0354*/ 	.word	0x0500000f


	//   ....[139]....
        /*0358*/ 	.word	0x0500000f


	//   ....[140]....
        /*035c*/ 	.word	0x0500000f


	//   ....[141]....
        /*0360*/ 	.word	0x0500000f


	//   ....[142]....
        /*0364*/ 	.word	0x0500000f


	//   ....[143]....
        /*0368*/ 	.word	0x0500000f


	//   ....[144]....
        /*036c*/ 	.word	0x0500000f


	//   ....[145]....
        /*0370*/ 	.word	0x0500000f


	//   ....[146]....
        /*0374*/ 	.word	0x0500000f


	//   ....[147]....
        /*0378*/ 	.word	0x0500000f


	//   ....[148]....
        /*037c*/ 	.word	0x0500000f


	//   ....[149]....
        /*0380*/ 	.word	0x0500000f


	//   ....[150]....
        /*0384*/ 	.word	0x0500000f


	//   ....[151]....
        /*0388*/ 	.word	0x0500000f


	//   ....[152]....
        /*038c*/ 	.word	0x0500000f


	//   ....[153]....
        /*0390*/ 	.word	0x0500000f


	//   ....[154]....
        /*0394*/ 	.word	0x0500000f


	//   ....[155]....
        /*0398*/ 	.word	0x0500000f


	//   ....[156]....
        /*039c*/ 	.word	0x0500000f


	//   ....[157]....
        /*03a0*/ 	.word	0x0500000f


	//   ....[158]....
        /*03a4*/ 	.word	0x0500000f


	//   ....[159]....
        /*03a8*/ 	.word	0x0500000f


	//   ....[160]....
        /*03ac*/ 	.word	0x0500000f


	//   ....[161]....
        /*03b0*/ 	.word	0x0500000f


	//   ....[162]....
        /*03b4*/ 	.word	0x0500000f


	//   ....[163]....
        /*03b8*/ 	.word	0x0500000f


	//   ....[164]....
        /*03bc*/ 	.word	0x0500000f


	//   ....[165]....
        /*03c0*/ 	.word	0x0500000f


	//   ....[166]....
        /*03c4*/ 	.word	0x0500000f


	//   ....[167]....
        /*03c8*/ 	.word	0x0500000f


	//   ....[168]....
        /*03cc*/ 	.word	0x0500000f


	//   ....[169]....
        /*03d0*/ 	.word	0x0500000f


	//   ....[170]....
        /*03d4*/ 	.word	0x0500000f


	//   ....[171]....
        /*03d8*/ 	.word	0x0500000f


	//   ....[172]....
        /*03dc*/ 	.word	0x0500000f


	//   ....[173]....
        /*03e0*/ 	.word	0x0500000f


	//   ....[174]....
        /*03e4*/ 	.word	0x0500000f


	//   ....[175]....
        /*03e8*/ 	.word	0x0500000f


	//   ....[176]....
        /*03ec*/ 	.word	0x0500000f


	//   ....[177]....
        /*03f0*/ 	.word	0x0500000f


	//   ....[178]....
        /*03f4*/ 	.word	0x0500000f


	//   ....[179]....
        /*03f8*/ 	.word	0x0500000f


	//   ....[180]....
        /*03fc*/ 	.word	0x0500000f


	//   ....[181]....
        /*0400*/ 	.word	0x0500000f


	//   ....[182]....
        /*0404*/ 	.word	0x0500000f


	//   ....[183]....
        /*0408*/ 	.word	0x0500000f


	//   ....[184]....
        /*040c*/ 	.word	0x0500000f


	//   ....[185]....
        /*0410*/ 	.word	0x0500000f


	//   ....[186]....
        /*0414*/ 	.word	0x0500000f


	//   ....[187]....
        /*0418*/ 	.word	0x0500000f


	//   ....[188]....
        /*041c*/ 	.word	0x0500000f


	//   ....[189]....
        /*0420*/ 	.word	0x0500000f


	//   ....[190]....
        /*0424*/ 	.word	0x0500000f


	//   ....[191]....
        /*0428*/ 	.word	0x0500000f


	//   ....[192]....
        /*042c*/ 	.word	0x0500000f


	//   ....[193]....
        /*0430*/ 	.word	0x0500000f


	//   ....[194]....
        /*0434*/ 	.word	0x0500000f


	//   ....[195]....
        /*0438*/ 	.word	0x0500000f


	//   ....[196]....
        /*043c*/ 	.word	0x0500000f


	//   ....[197]....
        /*0440*/ 	.word	0x0500000f


	//   ....[198]....
        /*0444*/ 	.word	0x0500000f


	//   ....[199]....
        /*0448*/ 	.word	0x0500000f


	//   ....[200]....
        /*044c*/ 	.word	0x0500000f


	//   ....[201]....
        /*0450*/ 	.word	0x0500000f


	//----- nvinfo : EIATTR_COOP_GROUP_INSTR_OFFSETS
	.align		4
.L_441:
        /*0454*/ 	.byte	0x04, 0x28
        /*0456*/ 	.short	(.L_443 - .L_442)


	//   ....[0]....
.L_442:
        /*0458*/ 	.word	0x00000070


	//   ....[1]....
        /*045c*/ 	.word	0x000000b0


	//   ....[2]....
        /*0460*/ 	.word	0x000002d0


	//   ....[3]....
        /*0464*/ 	.word	0x00000430


	//   ....[4]....
        /*0468*/ 	.word	0x00000550


	//   ....[5]....
        /*046c*/ 	.word	0x000006b0


	//   ....[6]....
        /*0470*/ 	.word	0x00001b70


	//   ....[7]....
        /*0474*/ 	.word	0x00002a70


	//   ....[8]....
        /*0478*/ 	.word	0x00002fb0


	//   ....[9]....
        /*047c*/ 	.word	0x000039e0


	//   ....[10]....
        /*0480*/ 	.word	0x00003ae0


	//   ....[11]....
        /*0484*/ 	.word	0x00003e00


	//   ....[12]....
        /*0488*/ 	.word	0x00003ea0


	//   ....[13]....
        /*048c*/ 	.word	0x00005f50


	//   ....[14]....
        /*0490*/ 	.word	0x00006400


	//   ....[15]....
        /*0494*/ 	.word	0x00006af0


	//   ....[16]....
        /*0498*/ 	.word	0x00006bf0


	//   ....[17]....
        /*049c*/ 	.word	0x00006f90


	//   ....[18]....
        /*04a0*/ 	.word	0x00007000


	//   ....[19]....
        /*04a4*/ 	.word	0x00009230


	//   ....[20]....
        /*04a8*/ 	.word	0x00009240


	//   ....[21]....
        /*04ac*/ 	.word	0x00009270


	//   ....[22]....
        /*04b0*/ 	.word	0x00009280


	//   ....[23]....
        /*04b4*/ 	.word	0x0000b020


	//   ....[24]....
        /*04b8*/ 	.word	0x0000b4d0


	//   ....[25]....
        /*04bc*/ 	.word	0x0000bbc0


	//   ....[26]....
        /*04c0*/ 	.word	0x0000bcc0


	//   ....[27]....
        /*04c4*/ 	.word	0x0000c060


	//   ....[28]....
        /*04c8*/ 	.word	0x0000c0d0


	//   ....[29]....
        /*04cc*/ 	.word	0x0000d0e0


	//   ....[30]....
        /*04d0*/ 	.word	0x0000d120


	//   ....[31]....
        /*04d4*/ 	.word	0x0000d200


	//   ....[32]....
        /*04d8*/ 	.word	0x0000d210


	//   ....[33]....
        /*04dc*/ 	.word	0x0000ee70


	//   ....[34]....
        /*04e0*/ 	.word	0x0000eeb0


	//   ....[35]....
        /*04e4*/ 	.word	0x0000eef0


	//   ....[36]....
        /*04e8*/ 	.word	0x0000ef20


	//   ....[37]....
        /*04ec*/ 	.word	0x0000f780


	//   ....[38]....
        /*04f0*/ 	.word	0x0000f7c0


	//   ....[39]....
        /*04f4*/ 	.word	0x0000f900


	//   ....[40]....
        /*04f8*/ 	.word	0x0000f920


	//   ....[41]....
        /*04fc*/ 	.word	0x0000fa60


	//   ....[42]....
        /*0500*/ 	.word	0x0000fa80


	//   ....[43]....
        /*0504*/ 	.word	0x0000fbd0


	//   ....[44]....
        /*0508*/ 	.word	0x0000fbf0


	//   ....[45]....
        /*050c*/ 	.word	0x00010590


	//   ....[46]....
        /*0510*/ 	.word	0x000105b0


	//   ....[47]....
        /*0514*/ 	.word	0x000106f0


	//   ....[48]....
        /*0518*/ 	.word	0x00010710


	//   ....[49]....
        /*051c*/ 	.word	0x00010850


	//   ....[50]....
        /*0520*/ 	.word	0x00010870


	//   ....[51]....
        /*0524*/ 	.word	0x000109c0


	//   ....[52]....
        /*0528*/ 	.word	0x000109e0


	//   ....[53]....
        /*052c*/ 	.word	0x00010bc0


	//   ....[54]....
        /*0530*/ 	.word	0x00010d70


	//   ....[55]....
        /*0534*/ 	.word	0x00010da0


	//   ....[56]....
        /*0538*/ 	.word	0x00010dd0


	//   ....[57]....
        /*053c*/ 	.word	0x00010e00


	//   ....[58]....
        /*0540*/ 	.word	0x00010e30


	//   ....[59]....
        /*0544*/ 	.word	0x00010e60


	//   ....[60]....
        /*0548*/ 	.word	0x00010fb0


	//   ....[61]....
        /*054c*/ 	.word	0x00010fe0


	//   ....[62]....
        /*0550*/ 	.word	0x00011010


	//   ....[63]....
        /*0554*/ 	.word	0x00011040


	//   ....[64]....
        /*0558*/ 	.word	0x00011070


	//   ....[65]....
        /*055c*/ 	.word	0x000110a0


	//   ....[66]....
        /*0560*/ 	.word	0x00011130


	//   ....[67]....
        /*0564*/ 	.word	0x00011190


	//   ....[68]....
        /*0568*/ 	.word	0x00011220


	//   ....[69]....
        /*056c*/ 	.word	0x00012da0


	//   ....[70]....
        /*0570*/ 	.word	0x00012dc0


	//   ....[71]....
        /*0574*/ 	.word	0x00012dd0


	//   ....[72]....
        /*0578*/ 	.word	0x00012e80


	//   ....[73]....
        /*057c*/ 	.word	0x00012ec0


	//   ....[74]....
        /*0580*/ 	.word	0x00012f20


	//   ....[75]....
        /*0584*/ 	.word	0x00012f60


	//   ....[76]....
        /*0588*/ 	.word	0x00012fb0


	//   ....[77]....
        /*058c*/ 	.word	0x000136e0


	//   ....[78]....
        /*0590*/ 	.word	0x00013710


	//   ....[79]....
        /*0594*/ 	.word	0x00013730


	//   ....[80]....
        /*0598*/ 	.word	0x000137d0


	//   ....[81]....
        /*059c*/ 	.word	0x000137e0


	//   ....[82]....
        /*05a0*/ 	.word	0x00013890


	//   ....[83]....
        /*05a4*/ 	.word	0x000138a0


	//   ....[84]....
        /*05a8*/ 	.word	0x00013950


	//   ....[85]....
        /*05ac*/ 	.word	0x00013960


	//   ....[86]....
        /*05b0*/ 	.word	0x00013a10


	//   ....[87]....
        /*05b4*/ 	.word	0x00013a20


	//   ....[88]....
        /*05b8*/ 	.word	0x00013ad0


	//   ....[89]....
        /*05bc*/ 	.word	0x00013ae0


	//   ....[90]....
        /*05c0*/ 	.word	0x00013b90


	//   ....[91]....
        /*05c4*/ 	.word	0x00013ba0


	//   ....[92]....
        /*05c8*/ 	.word	0x00013be0


	//   ....[93]....
        /*05cc*/ 	.word	0x000143f0


	//   ....[94]....
        /*05d0*/ 	.word	0x00014430


	//   ....[95]....
        /*05d4*/ 	.word	0x00014450


	//   ....[96]....
        /*05d8*/ 	.word	0x00014510


	//   ....[97]....
        /*05dc*/ 	.word	0x00014540


	//   ....[98]....
        /*05e0*/ 	.word	0x00014590


	//   ....[99]....
        /*05e4*/ 	.word	0x000145c0


	//   ....[100]....
        /*05e8*/ 	.word	0x00014630


	//   ....[101]....
        /*05ec*/ 	.word	0x00014910


	//   ....[102]....
        /*05f0*/ 	.word	0x00014930


	//   ....[103]....
        /*05f4*/ 	.word	0x000149f0


	//   ....[104]....
        /*05f8*/ 	.word	0x00014a00


	//   ....[105]....
        /*05fc*/ 	.word	0x00014ab0


	//   ....[106]....
        /*0600*/ 	.word	0x00014ac0


	//   ....[107]....
        /*0604*/ 	.word	0x00014ad0


	//   ....[108]....
        /*0608*/ 	.word	0x00014b80


	//   ....[109]....
        /*060c*/ 	.word	0x00015110


	//   ....[110]....
        /*0610*/ 	.word	0x00015150


	//   ....[111]....
        /*0614*/ 	.word	0x00015190


	//   ....[112]....
        /*0618*/ 	.word	0x000151d0


	//   ....[113]....
        /*061c*/ 	.word	0x00015280


	//   ....[114]....
        /*0620*/ 	.word	0x000152b0


	//   ....[115]....
        /*0624*/ 	.word	0x000152c0


	//   ....[116]....
        /*0628*/ 	.word	0x00015350


	//   ....[117]....
        /*062c*/ 	.word	0x00015780


	//   ....[118]....
        /*0630*/ 	.word	0x000157b0


	//   ....[119]....
        /*0634*/ 	.word	0x000157e0


	//   ....[120]....
        /*0638*/ 	.word	0x00015810


	//   ....[121]....
        /*063c*/ 	.word	0x00015840


	//   ....[122]....
        /*0640*/ 	.word	0x00015870


	//   ....[123]....
        /*0644*/ 	.word	0x000158a0


	//   ....[124]....
        /*0648*/ 	.word	0x000158d0


	//   ....[125]....
        /*064c*/ 	.word	0x00015a50


	//   ....[126]....
        /*0650*/ 	.word	0x00015a80


	//   ....[127]....
        /*0654*/ 	.word	0x00015ab0


	//   ....[128]....
        /*0658*/ 	.word	0x00015ae0


	//   ....[129]....
        /*065c*/ 	.word	0x00015b10


	//   ....[130]....
        /*0660*/ 	.word	0x00015b40


	//   ....[131]....
        /*0664*/ 	.word	0x00015c00


	//   ....[132]....
        /*0668*/ 	.word	0x00015c20


	//   ....[133]....
        /*066c*/ 	.word	0x00015c90


	//   ....[134]....
        /*0670*/ 	.word	0x00016330


	//   ....[135]....
        /*0674*/ 	.word	0x000169b0


	//   ....[136]....
        /*0678*/ 	.word	0x00016aa0


	//   ....[137]....
        /*067c*/ 	.word	0x00016b40


	//   ....[138]....
        /*0680*/ 	.word	0x00016ba0


	//   ....[139]....
        /*0684*/ 	.word	0x00016c40


	//   ....[140]....
        /*0688*/ 	.word	0x00016d20


	//   ....[141]....
        /*068c*/ 	.word	0x00016e20


	//   ....[142]....
        /*0690*/ 	.word	0x00016e90


	//   ....[143]....
        /*0694*/ 	.word	0x00016f70


	//   ....[144]....
        /*0698*/ 	.word	0x00017020


	//   ....[145]....
        /*069c*/ 	.word	0x00017080


	//   ....[146]....
        /*06a0*/ 	.word	0x000170e0


	//   ....[147]....
        /*06a4*/ 	.word	0x000171f0


	//   ....[148]....
        /*06a8*/ 	.word	0x00017250


	//   ....[149]....
        /*06ac*/ 	.word	0x00017370


	//   ....[150]....
        /*06b0*/ 	.word	0x000173d0


	//   ....[151]....
        /*06b4*/ 	.word	0x000174f0


	//   ....[152]....
        /*06b8*/ 	.word	0x00017550


	//   ....[153]....
        /*06bc*/ 	.word	0x00017670


	//   ....[154]....
        /*06c0*/ 	.word	0x000176d0


	//   ....[155]....
        /*06c4*/ 	.word	0x000177f0


	//   ....[156]....
        /*06c8*/ 	.word	0x00017850


	//   ....[157]....
        /*06cc*/ 	.word	0x00017970


	//   ....[158]....
        /*06d0*/ 	.word	0x000179d0


	//   ....[159]....
        /*06d4*/ 	.word	0x00017ad0


	//   ....[160]....
        /*06d8*/ 	.word	0x00017c00


	//   ....[161]....
        /*06dc*/ 	.word	0x00017cc0


	//   ....[162]....
        /*06e0*/ 	.word	0x00017da0


	//   ....[163]....
        /*06e4*/ 	.word	0x00017e80


	//   ....[164]....
        /*06e8*/ 	.word	0x00017ee0


	//   ....[165]....
        /*06ec*/ 	.word	0x00017fc0


	//   ....[166]....
        /*06f0*/ 	.word	0x00018020


	//   ....[167]....
        /*06f4*/ 	.word	0x00018130


	//   ....[168]....
        /*06f8*/ 	.word	0x00018220


	//   ....[169]....
        /*06fc*/ 	.word	0x000182c0


	//   ....[170]....
        /*0700*/ 	.word	0x00018320


	//   ....[171]....
        /*0704*/ 	.word	0x00018440


	//   ....[172]....
        /*0708*/ 	.word	0x000184a0


	//   ....[173]....
        /*070c*/ 	.word	0x000185c0


	//   ....[174]....
        /*0710*/ 	.word	0x00018620


	//   ....[175]....
        /*0714*/ 	.word	0x000186f0


	//   ....[176]....
        /*0718*/ 	.word	0x00018860


	//   ....[177]....
        /*071c*/ 	.word	0x00018910


	//   ....[178]....
        /*0720*/ 	.word	0x00018a60


	//   ....[179]....
        /*0724*/ 	.word	0x00018b10


	//   ....[180]....
        /*0728*/ 	.word	0x00018b70


	//   ....[181]....
        /*072c*/ 	.word	0x00018c30


	//   ....[182]....
        /*0730*/ 	.word	0x00018d10


	//   ....[183]....
        /*0734*/ 	.word	0x00018dd0


	//   ....[184]....
        /*0738*/ 	.word	0x00018ee0


	//   ....[185]....
        /*073c*/ 	.word	0x00018f80


	//   ....[186]....
        /*0740*/ 	.word	0x000190a0


	//   ....[187]....
        /*0744*/ 	.word	0x00019110


	//   ....[188]....
        /*0748*/ 	.word	0x00019180


	//   ....[189]....
        /*074c*/ 	.word	0x000191f0


	//   ....[190]....
        /*0750*/ 	.word	0x00019260


	//   ....[191]....
        /*0754*/ 	.word	0x000192e0


	//   ....[192]....
        /*0758*/ 	.word	0x00019370


	//   ....[193]....
        /*075c*/ 	.word	0x00019400


	//   ....[194]....
        /*0760*/ 	.word	0x00019470


	//   ....[195]....
        /*0764*/ 	.word	0x000194e0


	//   ....[196]....
        /*0768*/ 	.word	0x00019550


	//   ....[197]....
        /*076c*/ 	.word	0x000195d0


	//   ....[198]....
        /*0770*/ 	.word	0x00019640


	//   ....[199]....
        /*0774*/ 	.word	0x000196e0


	//   ....[200]....
        /*0778*/ 	.word	0x00019770


	//   ....[201]....
        /*077c*/ 	.word	0x00019890


	//----- nvinfo : EIATTR_REG_RECONFIG
	.align		4
.L_443:
        /*0780*/ 	.byte	0x01, 0x54
	.zero		2


	//----- nvinfo : EIATTR_SYSCALL_OFFSETS
	.align		4
        /*0784*/ 	.byte	0x04, 0x46
        /*0786*/ 	.short	(.L_445 - .L_444)


	//   ....[0]....
.L_444:
        /*0788*/ 	.word	0x00001d50


	//   ....[1]....
        /*078c*/ 	.word	0x00012340


	//   ....[2]....
        /*0790*/ 	.word	0x00012490


	//   ....[3]....
        /*0794*/ 	.word	0x00012580


	//   ....[4]....
        /*0798*/ 	.word	0x00013300


	//----- nvinfo : EIATTR_MBARRIER_INSTR_OFFSETS
	.align		4
.L_445:
        /*079c*/ 	.byte	0x04, 0x39
        /*079e*/ 	.short	(.L_447 - .L_446)


	//   ....[0]....
.L_446:
        /*07a0*/ 	.word	0x00000180
        /*07a4*/ 	.word	0x000000ff
        /*07a8*/ 	.word	0x00030800
        /*07ac*/ 	.short	0x0100
        /*07ae*/ 	.byte	0x08
	.zero		1


	//   ....[1]....
        /*07b0*/ 	.word	0x00000190
        /*07b4*/ 	.word	0x000000ff
        /*07b8*/ 	.word	0x00030820
        /*07bc*/ 	.short	0x0100
        /*07be*/ 	.byte	0x08
	.zero		1


	//   ....[2]....
        /*07c0*/ 	.word	0x00000280
        /*07c4*/ 	.word	0x000000ff
        /*07c8*/ 	.word	0x00030830
        /*07cc*/ 	.short	0x0100
        /*07ce*/ 	.byte	0x08
	.zero		1


	//   ....[3]....
        /*07d0*/ 	.word	0x00000290
        /*07d4*/ 	.word	0x000000ff
        /*07d8*/ 	.word	0x00030840
        /*07dc*/ 	.short	0x0100
        /*07de*/ 	.byte	0x08
	.zero		1


	//   ....[4]....
        /*07e0*/ 	.word	0x000002a0
        /*07e4*/ 	.word	0x000000ff
        /*07e8*/ 	.word	0x00030838
        /*07ec*/ 	.short	0x0100
        /*07ee*/ 	.byte	0x08
	.zero		1


	//   ....[5]....
        /*07f0*/ 	.word	0x000002b0
        /*07f4*/ 	.word	0x000000ff
        /*07f8*/ 	.word	0x00030848
        /*07fc*/ 	.short	0x0100
        /*07fe*/ 	.byte	0x08
	.zero		1


	//   ....[6]....
        /*0800*/ 	.word	0x000003e0
        /*0804*/ 	.word	0x000000ff
        /*0808*/ 	.word	0x00030850
        /*080c*/ 	.short	0x0100
        /*080e*/ 	.byte	0x08
	.zero		1


	//   ....[7]....
        /*0810*/ 	.word	0x000003f0
        /*0814*/ 	.word	0x000000ff
        /*0818*/ 	.word	0x00030860
        /*081c*/ 	.short	0x0100
        /*081e*/ 	.byte	0x08
	.zero		1


	//   ....[8]....
        /*0820*/ 	.word	0x00000400
        /*0824*/ 	.word	0x000000ff
        /*0828*/ 	.word	0x00030858
        /*082c*/ 	.short	0x0100
        /*082e*/ 	.byte	0x08
	.zero		1


	//   ....[9]....
        /*0830*/ 	.word	0x00000410
        /*0834*/ 	.word	0x000000ff
        /*0838*/ 	.word	0x00030868
        /*083c*/ 	.short	0x0100
        /*083e*/ 	.byte	0x08
	.zero		1


	//   ....[10]....
        /*0840*/ 	.word	0x00000500
        /*0844*/ 	.word	0x000000ff
        /*0848*/ 	.word	0x00030870
        /*084c*/ 	.short	0x0100
        /*084e*/ 	.byte	0x06
	.zero		1


	//   ....[11]....
        /*0850*/ 	.word	0x00000510
        /*0854*/ 	.word	0x000000ff
        /*0858*/ 	.word	0x00030880
        /*085c*/ 	.short	0x0100
        /*085e*/ 	.byte	0x06
	.zero		1


	//   ....[12]....
        /*0860*/ 	.word	0x00000520
        /*0864*/ 	.word	0x000000ff
        /*0868*/ 	.word	0x00030878
        /*086c*/ 	.short	0x0100
        /*086e*/ 	.byte	0x06
	.zero		1


	//   ....[13]....
        /*0870*/ 	.word	0x00000530
        /*0874*/ 	.word	0x000000ff
        /*0878*/ 	.word	0x00030888
        /*087c*/ 	.short	0x0100
        /*087e*/ 	.byte	0x06
	.zero		1


	//   ....[14]....
        /*0880*/ 	.word	0x00000660
        /*0884*/ 	.word	0x000000ff
        /*0888*/ 	.word	0x00030890
        /*088c*/ 	.short	0x0100
        /*088e*/ 	.byte	0x08
	.zero		1


	//   ....[15]....
        /*0890*/ 	.word	0x00000670
        /*0894*/ 	.word	0x000000ff
        /*0898*/ 	.word	0x000308a0
        /*089c*/ 	.short	0x0100
        /*089e*/ 	.byte	0x08
	.zero		1


	//   ....[16]....
        /*08a0*/ 	.word	0x00000680
        /*08a4*/ 	.word	0x000000ff
        /*08a8*/ 	.word	0x00030898
        /*08ac*/ 	.short	0x0100
        /*08ae*/ 	.byte	0x08
	.zero		1


	//   ....[17]....
        /*08b0*/ 	.word	0x00000690
        /*08b4*/ 	.word	0x000000ff
        /*08b8*/ 	.word	0x000308a8
        /*08bc*/ 	.short	0x0100
        /*08be*/ 	.byte	0x08
	.zero		1


	//   ....[18]....
        /*08c0*/ 	.word	0x000007d0
        /*08c4*/ 	.word	0x000000ff
        /*08c8*/ 	.word	0x000308b0
        /*08cc*/ 	.short	0x0100
        /*08ce*/ 	.byte	0x08
	.zero		1


	//   ....[19]....
        /*08d0*/ 	.word	0x000007e0
        /*08d4*/ 	.word	0x000000ff
        /*08d8*/ 	.word	0x000308c0
        /*08dc*/ 	.short	0x0100
        /*08de*/ 	.byte	0x08
	.zero		1


	//   ....[20]....
        /*08e0*/ 	.word	0x000007f0
        /*08e4*/ 	.word	0x000000ff
        /*08e8*/ 	.word	0x000308b8
        /*08ec*/ 	.short	0x0100
        /*08ee*/ 	.byte	0x08
	.zero		1


	//   ....[21]....
        /*08f0*/ 	.word	0x00000800
        /*08f4*/ 	.word	0x000000ff
        /*08f8*/ 	.word	0x000308c8
        /*08fc*/ 	.short	0x0100
        /*08fe*/ 	.byte	0x08
	.zero		1


	//   ....[22]....
        /*0900*/ 	.word	0x00001df0
        /*0904*/ 	.word	0x000000ff
        /*0908*/ 	.word	0x00030800
        /*090c*/ 	.short	0x010a
        /*090e*/ 	.byte	0x28
	.zero		1


	//   ....[23]....
        /*0910*/ 	.word	0x00001e70
        /*0914*/ 	.word	0x00000003
        /*0918*/ 	.word	0x00030830
        /*091c*/ 	.short	0x010a
        /*091e*/ 	.byte	0x3f
	.zero		1


	//   ....[24]....
        /*0920*/ 	.word	0x00001eb0
        /*0924*/ 	.word	0x00000003
        /*0928*/ 	.word	0x00030830
        /*092c*/ 	.short	0x010a
        /*092e*/ 	.byte	0x3f
	.zero		1


	//   ....[25]....
        /*0930*/ 	.word	0x00002b50
        /*0934*/ 	.word	0x000000ff
        /*0938*/ 	.word	0x00000000
        /*093c*/ 	.short	0x0101
        /*093e*/ 	.byte	0x04
	.zero		1


	//   ....[26]....
        /*0940*/ 	.word	0x00004b80
        /*0944*/ 	.word	0x000000ff
        /*0948*/ 	.word	0x00030830
        /*094c*/ 	.short	0x010a
        /*094e*/ 	.byte	0x07
	.zero		1


	//   ....[27]....
        /*0950*/ 	.word	0x00004bc0
        /*0954*/ 	.word	0x000000ff
        /*0958*/ 	.word	0x00030830
        /*095c*/ 	.short	0x010a
        /*095e*/ 	.byte	0x07
	.zero		1


	//   ....[28]....
        /*0960*/ 	.word	0x00005a70
        /*0964*/ 	.word	0x000000ff
        /*0968*/ 	.word	0x00030850
        /*096c*/ 	.short	0x010a
        /*096e*/ 	.byte	0x0e
	.zero		1


	//   ....[29]....
        /*0970*/ 	.word	0x00005ab0
        /*0974*/ 	.word	0x000000ff
        /*0978*/ 	.word	0x00030850
        /*097c*/ 	.short	0x010a
        /*097e*/ 	.byte	0x0e
	.zero		1


	//   ....[30]....
        /*0980*/ 	.word	0x00005fe0
        /*0984*/ 	.word	0x000000ff
        /*0988*/ 	.word	0x00000000
        /*098c*/ 	.short	0x0101
        /*098e*/ 	.byte	0x07
	.zero		1


	//   ....[31]....
        /*0990*/ 	.word	0x000076d0
        /*0994*/ 	.word	0x000000ff
        /*0998*/ 	.word	0x00000000
        /*099c*/ 	.short	0x0101
        /*099e*/ 	.byte	0x0e
	.zero		1


	//   ....[32]....
        /*09a0*/ 	.word	0x00007ab0
        /*09a4*/ 	.word	0x000000ff
        /*09a8*/ 	.word	0x00030830
        /*09ac*/ 	.short	0x010a
        /*09ae*/ 	.byte	0x07
	.zero		1


	//   ....[33]....
        /*09b0*/ 	.word	0x00007af0
        /*09b4*/ 	.word	0x000000ff
        /*09b8*/ 	.word	0x00030830
        /*09bc*/ 	.short	0x010a
        /*09be*/ 	.byte	0x07
	.zero		1


	//   ....[34]....
        /*09c0*/ 	.word	0x000089a0
        /*09c4*/ 	.word	0x000000ff
        /*09c8*/ 	.word	0x00030850
        /*09cc*/ 	.short	0x010a
        /*09ce*/ 	.byte	0x0e
	.zero		1


	//   ....[35]....
        /*09d0*/ 	.word	0x000089e0
        /*09d4*/ 	.word	0x000000ff
        /*09d8*/ 	.word	0x00030850
        /*09dc*/ 	.short	0x010a
        /*09de*/ 	.byte	0x0e
	.zero		1


	//   ....[36]....
        /*09e0*/ 	.word	0x00008f10
        /*09e4*/ 	.word	0x000000ff
        /*09e8*/ 	.word	0x00000000
        /*09ec*/ 	.short	0x0101
        /*09ee*/ 	.byte	0x07
	.zero		1


	//   ....[37]....
        /*09f0*/ 	.word	0x00009ac0
        /*09f4*/ 	.word	0x000000ff
        /*09f8*/ 	.word	0x00000000
        /*09fc*/ 	.short	0x0101
        /*09fe*/ 	.byte	0x0e
	.zero		1


	//   ....[38]....
        /*0a00*/ 	.word	0x00009c50
        /*0a04*/ 	.word	0x000000ff
        /*0a08*/ 	.word	0x00030830
        /*0a0c*/ 	.short	0x010a
        /*0a0e*/ 	.byte	0x06
	.zero		1


	//   ....[39]....
        /*0a10*/ 	.word	0x00009c90
        /*0a14*/ 	.word	0x000000ff
        /*0a18*/ 	.word	0x00030830
        /*0a1c*/ 	.short	0x010a
        /*0a1e*/ 	.byte	0x06
	.zero		1


	//   ....[40]....
        /*0a20*/ 	.word	0x0000ab40
        /*0a24*/ 	.word	0x000000ff
        /*0a28*/ 	.word	0x00030850
        /*0a2c*/ 	.short	0x010a
        /*0a2e*/ 	.byte	0x0a
	.zero		1


	//   ....[41]....
        /*0a30*/ 	.word	0x0000ab80
        /*0a34*/ 	.word	0x000000ff
        /*0a38*/ 	.word	0x00030850
        /*0a3c*/ 	.short	0x010a
        /*0a3e*/ 	.byte	0x0a
	.zero		1


	//   ....[42]....
        /*0a40*/ 	.word	0x0000b0d0
        /*0a44*/ 	.word	0x000000ff
        /*0a48*/ 	.word	0x00000000
        /*0a4c*/ 	.short	0x0101
        /*0a4e*/ 	.byte	0x04
	.zero		1


	//   ....[43]....
        /*0a50*/ 	.word	0x0000c7b0
        /*0a54*/ 	.word	0x000000ff
        /*0a58*/ 	.word	0x00000000
        /*0a5c*/ 	.short	0x0101
        /*0a5e*/ 	.byte	0x0a
	.zero		1


	//   ....[44]....
        /*0a60*/ 	.word	0x0000d050
        /*0a64*/ 	.word	0x000000ff
        /*0a68*/ 	.word	0x00030850
        /*0a6c*/ 	.short	0x010a
        /*0a6e*/ 	.byte	0x05
	.zero		1


	//   ....[45]....
        /*0a70*/ 	.word	0x0000d090
        /*0a74*/ 	.word	0x000000ff
        /*0a78*/ 	.word	0x00030850
        /*0a7c*/ 	.short	0x010a
        /*0a7e*/ 	.byte	0x05
	.zero		1


	//   ....[46]....
        /*0a80*/ 	.word	0x0000d660
        /*0a84*/ 	.word	0x000000ff
        /*0a88*/ 	.word	0x00000000
        /*0a8c*/ 	.short	0x0101
        /*0a8e*/ 	.byte	0x04
	.zero		1


	//   ....[47]....
        /*0a90*/ 	.word	0x0000f7b0
        /*0a94*/ 	.word	0x00000016
        /*0a98*/ 	.word	0x00000000
        /*0a9c*/ 	.short	0x0101
        /*0a9e*/ 	.byte	0x3f
	.zero		1


	//   ....[48]....
        /*0aa0*/ 	.word	0x00012b70
        /*0aa4*/ 	.word	0x00000006
        /*0aa8*/ 	.word	0x00030840
        /*0aac*/ 	.short	0x010a
        /*0aae*/ 	.byte	0x3f
	.zero		1


	//   ....[49]....
        /*0ab0*/ 	.word	0x00013080
        /*0ab4*/ 	.word	0x00000006
        /*0ab8*/ 	.word	0x00030830
        /*0abc*/ 	.short	0x0107
        /*0abe*/ 	.byte	0x3f
	.zero		1


	//   ....[50]....
        /*0ac0*/ 	.word	0x00013130
        /*0ac4*/ 	.word	0x00000006
        /*0ac8*/ 	.word	0x00030830
        /*0acc*/ 	.short	0x0101
        /*0ace*/ 	.byte	0x3f
	.zero		1


	//   ....[51]....
        /*0ad0*/ 	.word	0x00013d20
        /*0ad4*/ 	.word	0x00000016
        /*0ad8*/ 	.word	0x00030800
        /*0adc*/ 	.short	0x0107
        /*0ade*/ 	.byte	0x3f
	.zero		1


	//   ....[52]....
        /*0ae0*/ 	.word	0x00013e40
        /*0ae4*/ 	.word	0x00000016
        /*0ae8*/ 	.word	0x00030800
        /*0aec*/ 	.short	0x0101
        /*0aee*/ 	.byte	0x3f
	.zero		1


	//   ....[53]....
        /*0af0*/ 	.word	0x00013e60
        /*0af4*/ 	.word	0x00000016
        /*0af8*/ 	.word	0x00030820
        /*0afc*/ 	.short	0x010a
        /*0afe*/ 	.byte	0x3f
	.zero		1


	//   ....[54]....
        /*0b00*/ 	.word	0x00014240
        /*0b04*/ 	.word	0x00000007
        /*0b08*/ 	.word	0x00030840
        /*0b0c*/ 	.short	0x010a
        /*0b0e*/ 	.byte	0x3f
	.zero		1


	//   ....[55]....
        /*0b10*/ 	.word	0x00014740
        /*0b14*/ 	.word	0x00000007
        /*0b18*/ 	.word	0x00030830
        /*0b1c*/ 	.short	0x0107
        /*0b1e*/ 	.byte	0x3f
	.zero		1


	//   ....[56]....
        /*0b20*/ 	.word	0x000147f0
        /*0b24*/ 	.word	0x00000007
        /*0b28*/ 	.word	0x00030830
        /*0b2c*/ 	.short	0x0101
        /*0b2e*/ 	.byte	0x3f
	.zero		1


	//   ....[57]....
        /*0b30*/ 	.word	0x00014850
        /*0b34*/ 	.word	0x00000007
        /*0b38*/ 	.word	0x00030860
        /*0b3c*/ 	.short	0x010a
        /*0b3e*/ 	.byte	0x3f
	.zero		1


	//   ....[58]....
        /*0b40*/ 	.word	0x00014d00
        /*0b44*/ 	.word	0x00000007
        /*0b48*/ 	.word	0x00030850
        /*0b4c*/ 	.short	0x0107
        /*0b4e*/ 	.byte	0x3f
	.zero		1


	//   ....[59]....
        /*0b50*/ 	.word	0x00014e50
        /*0b54*/ 	.word	0x00000007
        /*0b58*/ 	.word	0x00030850
        /*0b5c*/ 	.short	0x0101
        /*0b5e*/ 	.byte	0x3f
	.zero		1


	//   ....[60]....
        /*0b60*/ 	.word	0x00015060
        /*0b64*/ 	.word	0x00000000
        /*0b68*/ 	.word	0x00030860
        /*0b6c*/ 	.short	0x010a
        /*0b6e*/ 	.byte	0x3f
	.zero		1


	//   ....[61]....
        /*0b70*/ 	.word	0x000154d0
        /*0b74*/ 	.word	0x00000000
        /*0b78*/ 	.word	0x00030850
        /*0b7c*/ 	.short	0x0107
        /*0b7e*/ 	.byte	0x3f
	.zero		1


	//   ....[62]....
        /*0b80*/ 	.word	0x00015580
        /*0b84*/ 	.word	0x00000000
        /*0b88*/ 	.word	0x00030850
        /*0b8c*/ 	.short	0x0101
        /*0b8e*/ 	.byte	0x3f
	.zero		1


	//   ....[63]....
        /*0b90*/ 	.word	0x000162b0
        /*0b94*/ 	.word	0x00000004
        /*0b98*/ 	.word	0x00030820
        /*0b9c*/ 	.short	0x010a
        /*0b9e*/ 	.byte	0x3f
	.zero		1


	//   ....[64]....
        /*0ba0*/ 	.word	0x00016450
        /*0ba4*/ 	.word	0x00000005
        /*0ba8*/ 	.word	0x00030840
        /*0bac*/ 	.short	0x010a
        /*0bae*/ 	.byte	0x3f
	.zero		1


	//   ....[65]....
        /*0bb0*/ 	.word	0x000164f0
        /*0bb4*/ 	.word	0x00000019
        /*0bb8*/ 	.word	0x00030840
        /*0bbc*/ 	.short	0x010a
        /*0bbe*/ 	.byte	0x3f
	.zero		1


	//   ....[66]....
        /*0bc0*/ 	.word	0x00016530
        /*0bc4*/ 	.word	0x00000005
        /*0bc8*/ 	.word	0x00030860
        /*0bcc*/ 	.short	0x010a
        /*0bce*/ 	.byte	0x3f
	.zero		1


	//   ....[67]....
        /*0bd0*/ 	.word	0x00016570
        /*0bd4*/ 	.word	0x00000019
        /*0bd8*/ 	.word	0x00030860
        /*0bdc*/ 	.short	0x010a
        /*0bde*/ 	.byte	0x3f
	.zero		1


	//   ....[68]....
        /*0be0*/ 	.word	0x000165e0
        /*0be4*/ 	.word	0x00000003
        /*0be8*/ 	.word	0x00030800
        /*0bec*/ 	.short	0x010a
        /*0bee*/ 	.byte	0x3f
	.zero		1


	//   ....[69]....
        /*0bf0*/ 	.word	0x00016630
        /*0bf4*/ 	.word	0x00000003
        /*0bf8*/ 	.word	0x00030830
        /*0bfc*/ 	.short	0x010a
        /*0bfe*/ 	.byte	0x3f
	.zero		1


	//   ....[70]....
        /*0c00*/ 	.word	0x00016690
        /*0c04*/ 	.word	0x00000004
        /*0c08*/ 	.word	0x00030830
        /*0c0c*/ 	.short	0x010a
        /*0c0e*/ 	.byte	0x3f
	.zero		1


	//   ....[71]....
        /*0c10*/ 	.word	0x000166f0
        /*0c14*/ 	.word	0x00000003
        /*0c18*/ 	.word	0x00030850
        /*0c1c*/ 	.short	0x010a
        /*0c1e*/ 	.byte	0x3f
	.zero		1


	//   ....[72]....
        /*0c20*/ 	.word	0x00016750
        /*0c24*/ 	.word	0x00000004
        /*0c28*/ 	.word	0x00030830
        /*0c2c*/ 	.short	0x010a
        /*0c2e*/ 	.byte	0x3f
	.zero		1


	//   ....[73]....
        /*0c30*/ 	.word	0x000167b0
        /*0c34*/ 	.word	0x00000003
        /*0c38*/ 	.word	0x00030850
        /*0c3c*/ 	.short	0x010a
        /*0c3e*/ 	.byte	0x3f
	.zero		1


	//   ....[74]....
        /*0c40*/ 	.word	0x00016810
        /*0c44*/ 	.word	0x00000004
        /*0c48*/ 	.word	0x00030830
        /*0c4c*/ 	.short	0x010a
        /*0c4e*/ 	.byte	0x3f
	.zero		1


	//   ....[75]....
        /*0c50*/ 	.word	0x00016870
        /*0c54*/ 	.word	0x00000003
        /*0c58*/ 	.word	0x00030850
        /*0c5c*/ 	.short	0x010a
        /*0c5e*/ 	.byte	0x3f
	.zero		1


	//   ....[76]....
        /*0c60*/ 	.word	0x000168d0
        /*0c64*/ 	.word	0x00000007
        /*0c68*/ 	.word	0x00030850
        /*0c6c*/ 	.short	0x010a
        /*0c6e*/ 	.byte	0x3f
	.zero		1


	//   ....[77]....
        /*0c70*/ 	.word	0x000169f0
        /*0c74*/ 	.word	0x00000006
        /*0c78*/ 	.word	0x00030840
        /*0c7c*/ 	.short	0x010a
        /*0c7e*/ 	.byte	0x3f
	.zero		1


	//   ....[78]....
        /*0c80*/ 	.word	0x00017b00
        /*0c84*/ 	.word	0x00000016
        /*0c88*/ 	.word	0x00030820
        /*0c8c*/ 	.short	0x010a
        /*0c8e*/ 	.byte	0x3f
	.zero		1


	//   ....[79]....
        /*0c90*/ 	.word	0x00017b50
        /*0c94*/ 	.word	0x00000007
        /*0c98*/ 	.word	0x00030840
        /*0c9c*/ 	.short	0x010a
        /*0c9e*/ 	.byte	0x3f
	.zero		1


	//   ....[80]....
        /*0ca0*/ 	.word	0x00018170
        /*0ca4*/ 	.word	0x00000007
        /*0ca8*/ 	.word	0x00030860
        /*0cac*/ 	.short	0x010a
        /*0cae*/ 	.byte	0x3f
	.zero		1


	//   ....[81]....
        /*0cb0*/ 	.word	0x000187b0
        /*0cb4*/ 	.word	0x00000000
        /*0cb8*/ 	.word	0x00030860
        /*0cbc*/ 	.short	0x010a
        /*0cbe*/ 	.byte	0x3f
	.zero		1


	//   ....[82]....
        /*0cc0*/ 	.word	0x000197b0
        /*0cc4*/ 	.word	0x00000004
        /*0cc8*/ 	.word	0x00030820
        /*0ccc*/ 	.short	0x010a
        /*0cce*/ 	.byte	0x3f
	.zero		1


	//   ....[83]....
        /*0cd0*/ 	.word	0x00019950
        /*0cd4*/ 	.word	0x00000005
        /*0cd8*/ 	.word	0x00030840
        /*0cdc*/ 	.short	0x010a
        /*0cde*/ 	.byte	0x3f
	.zero		1


	//   ....[84]....
        /*0ce0*/ 	.word	0x000199a0
        /*0ce4*/ 	.word	0x00000019
        /*0ce8*/ 	.word	0x00030840
        /*0cec*/ 	.short	0x010a
        /*0cee*/ 	.byte	0x3f
	.zero		1


	//   ....[85]....
        /*0cf0*/ 	.word	0x000199f0
        /*0cf4*/ 	.word	0x00000005
        /*0cf8*/ 	.word	0x00030860
        /*0cfc*/ 	.short	0x010a
        /*0cfe*/ 	.byte	0x3f
	.zero		1


	//----- nvinfo : EIATTR_NUM_MBARRIERS
	.align		4
.L_447:
        /*0d00*/ 	.byte	0x03, 0x38
        /*0d02*/ 	.short	0x0016


	//----- nvinfo : EIATTR_EXIT_INSTR_OFFSETS
	.align		4
        /*0d04*/ 	.byte	0x04, 0x1c
        /*0d06*/ 	.short	(.L_449 - .L_448)


	//   ....[0]....
.L_448:
        /*0d08*/ 	.word	0x00000990


	//   ....[1]....
        /*0d0c*/ 	.word	0x00010b60


	//   ....[2]....
        /*0d10*/ 	.word	0x000165c0


	//----- nvinfo : EIATTR_MAX_THREADS
	.align		4
.L_449:
        /*0d14*/ 	.byte	0x04, 0x05
        /*0d16*/ 	.short	(.L_451 - .L_450)
.L_450:
        /*0d18*/ 	.word	0x00000180
        /*0d1c*/ 	.word	0x00000001
        /*0d20*/ 	.word	0x00000001


	//----- nvinfo : EIATTR_CRS_STACK_SIZE
	.align		4
.L_451:
        /*0d24*/ 	.byte	0x04, 0x1e
        /*0d26*/ 	.short	(.L_453 - .L_452)
.L_452:
        /*0d28*/ 	.word	0x00000000


	//----- nvinfo : EIATTR_CBANK_PARAM_SIZE
	.align		4
.L_453:
        /*0d2c*/ 	.byte	0x03, 0x19
        /*0d2e*/ 	.short	0x0af0


	//----- nvinfo : EIATTR_PARAM_CBANK
	.align		4
        /*0d30*/ 	.byte	0x04, 0x0a
        /*0d32*/ 	.short	(.L_455 - .L_454)
	.align		4
.L_454:
        /*0d34*/ 	.word	index@(.nv.constant0._ZN7cutlass13device_kernelIN5flash11enable_sm90INS1_16FlashAttnFwdSm90INS1_25CollectiveMainloopFwdSm90ILi2EN4cute5tupleIJNS5_1CILi1EEES8_S8_EEENS6_IJNS7_ILi128EEENS7_ILi64EEENS7_ILi256EEEEEELi256ENS_10bfloat16_tEfNS_4arch4Sm90ELb0ELb1ELb1ELb1ELb1ELb0ELb0ELb1ELb1ELb1ELb0ELb0EEENS1_21CollectiveEpilogueFwdINS6_IJSA_SC_SB_EEES9_SE_SG_Li256ELb1ELb1ELb0ELb0EEENS1_36VarlenDynamicPersistentTileSchedulerILi128ELi64ELi256ELi128ELb0ELb1ELb1ELb1ELb0ELb1EEEEEEEEEvNT_6ParamsE)
        /*0d38*/ 	.short	0x0210
        /*0d3a*/ 	.short	0x0af0


	//----- nvinfo : EIATTR_SW_WAR
	.align		4
.L_455:
        /*0d3c*/ 	.byte	0x04, 0x36
        /*0d3e*/ 	.short	(.L_457 - .L_456)
.L_456:
        /*0d40*/ 	.word	0x00000008
.L_457:


//--------------------- .nv.info._ZN7cutlass13device_kernelIN5flash11enable_sm90INS1_16FlashAttnFwdSm90INS1_25CollectiveMainloopFwdSm90ILi2EN4cute5tupleIJNS5_1CILi1EEES8_S8_EEENS6_IJNS7_ILi128EEENS7_ILi64EEENS7_ILi256EEEEEELi256ENS_10bfloat16_tEfNS_4arch4Sm90ELb0ELb1ELb1ELb1ELb1ELb1ELb0ELb1ELb1ELb1ELb0ELb0EEENS1_21CollectiveEpilogueFwdINS6_IJSA_SC_SB_EEES9_SE_SG_Li256ELb1ELb1ELb0ELb0EEENS1_36VarlenDynamicPersistentTileSchedulerILi128ELi64ELi256ELi128ELb0ELb1ELb1ELb1ELb0ELb1EEEEEEEEEvNT_6ParamsE --------------------------
	.section	.nv.info._ZN7cutlass13device_kernelIN5flash11enable_sm90INS1_16FlashAttnFwdSm90INS1_25CollectiveMainloopFwdSm90ILi2EN4cute5tupleIJNS5_1CILi1EEES8_S8_EEENS6_IJNS7_ILi128EEENS7_ILi64EEENS7_ILi256EEEEEELi256ENS_10bfloat16_tEfNS_4arch4Sm90ELb0ELb1ELb1ELb1ELb1ELb1ELb0ELb1ELb1ELb1ELb0ELb0EEENS1_21CollectiveEpilogueFwdINS6_IJSA_SC_SB_EEES9_SE_SG_Li256ELb1ELb1ELb0ELb0EEENS1_36VarlenDynamicPersistentTileSchedulerILi128ELi64ELi256ELi128ELb0ELb1ELb1ELb1ELb0ELb1EEEEEEEEEvNT_6ParamsE,"",@"SHT_CUDA_INFO"
	.sectionflags	@""
	.align	4


	//----- nvinfo : EIATTR_CUDA_API_VERSION
	.align		4
        /*0000*/ 	.byte	0x04, 0x37
        /*0002*/ 	.short	(.L_459 - .L_458)
.L_458:
        /*0004*/ 	.word	0x00000082


	//----- nvinfo : EIATTR_KPARAM_INFO
	.align		4
.L_459:
        /*0008*/ 	.byte	0x04, 0x17
        /*000a*/ 	.short	(.L_461 - .L_460)
.L_460:
        /*000c*/ 	.word	0x00000000
        /*0010*/ 	.short	0x0000
        /*0012*/ 	.short	0x0070
        /*0014*/ 	.byte	0x00, 0xf0, 0x01, 0x2a


	//----- nvinfo : EIATTR_SPARSE_MMA_MASK
	.align		4
.L_461:
        /*0018*/ 	.byte	0x03, 0x50
        /*001a*/ 	.short	0x0000


	//----- nvinfo : EIATTR_MAXREG_COUNT
	.align		4
        /*001c*/ 	.byte	0x03, 0x1b
        /*001e*/ 	.short	0x00a8


	//----- nvinfo : EIATTR_NUM_BARRIERS
	.align		4
        /*0020*/ 	.byte	0x02, 0x4c
        /*0022*/ 	.byte	0x10
	.zero		1


	//----- nvinfo : EIATTR_EXTERNS
	.align		4
        /*0024*/ 	.byte	0x04, 0x0f
        /*0026*/ 	.short	(.L_463 - .L_462)


	//   ....[0]....
	.align		4
.L_462:
        /*0028*/ 	.word	index@(__assertfail)


	//----- nvinfo : EIATTR_ANNOTATIONS
	.align		4
.L_463:
        /*002c*/ 	.byte	0x04, 0x55
        /*002e*/ 	.short	(.L_465 - .L_464)


	//   ....[0]....
.L_464:
        /* <DEDUP_REMOVED lines=115> */
        /*0754*/ 	.byte	0x70, 0xaa, 0x02, 0x00


	//----- nvinfo : EIATTR_MERCURY_ISA_VERSION
	.align		4
.L_465:
        /*0758*/ 	.byte	0x03, 0x5f
        /*075a*/ 	.short	0x0101


	//----- nvinfo : EIATTR_UNUSED_LOAD_BYTE_OFFSET
	.align		4
        /*075c*/ 	.byte	0x04, 0x44
        /*075e*/ 	.short	(.L_467 - .L_466)


	//   ....[0]....
.L_466:
        /*0760*/ 	.word	0x00000a30
        /*0764*/ 	.word	0x0000fff0


	//   ....[1]....
        /*0768*/ 	.word	0x000205e0
        /*076c*/ 	.word	0x0000fff0


	//----- nvinfo : EIATTR_INT_WARP_WIDE_INSTR_OFFSETS
	.align		4
.L_467:
        /*0770*/ 	.byte	0x04, 0x31
        /*0772*/ 	.short	(.L_469 - .L_468)


	//   ....[0]....
.L_468:
        /*0774*/ 	.word	0x00000120


	//   ....[1]....
        /*0778*/ 	.word	0x00000160


	//   ....[2]....
        /*077c*/ 	.word	0x00000220


	//   ....[3]....
        /*0780*/ 	.word	0x000266a0


	//   ....[4]....
        /*0784*/ 	.word	0x00026730


	//   ....[5]....
        /*0788*/ 	.word	0x000295c0


	//   ....[6]....
        /*078c*/ 	.word	0x00029650


	//----- nvinfo : EIATTR_COOP_GROUP_MASK_REGIDS
	.align		4
.L_469:
        /*0790*/ 	.byte	0x04, 0x29
        /*0792*/ 	.short	(.L_471 - .L_470)


	//   ....[0]....
.L_470:
        /*0794*/ 	.word	0xffffffff


	//   ....[1]....
        /*0798*/ 	.word	0xffffffff


	//   ....[2]....
        /*079c*/ 	.word	0xffffffff


	//   ....[3]....
        /*07a0*/ 	.word	0xffffffff


	//   ....[4]....
        /*07a4*/ 	.word	0xffffffff


	//   ....[5]....
        /*07a8*/ 	.word	0xffffffff


	//   ....[6]....
        /*07ac*/ 	.word	0xffffffff


	//   ....[7]....
        /*07b0*/ 	.word	0xffffffff


	//   ....[8]....
        /*07b4*/ 	.word	0xffffffff


	//   ....[9]....
        /*07b8*/ 	.word	0xffffffff


	//   ....[10]....
        /*07bc*/ 	.word	0xffffffff


	//   ....[11]....
        /*07c0*/ 	.word	0xffffffff


	//   ....[12]....
        /*07c4*/ 	.word	0xffffffff


	//   ....[13]....
        /*07c8*/ 	.word	0xffffffff


	//   ....[14]....
        /*07cc*/ 	.word	0xffffffff


	//   ....[15]....
        /*07d0*/ 	.word	0xffffffff


	//   ....[16]....
        /*07d4*/ 	.word	0xffffffff


	//   ....[17]....
        /*07d8*/ 	.word	0xffffffff


	//   ....[18]....
        /*07dc*/ 	.word	0xffffffff


	//   ....[19]....
        /*07e0*/ 	.word	0xffffffff


	//   ....[20]....
        /*07e4*/ 	.word	0xffffffff


	//   ....[21]....
        /*07e8*/ 	.word	0xffffffff


	//   ....[22]....
        /*07ec*/ 	.word	0xffffffff


	//   ....[23]....
        /*07f0*/ 	.word	0xffffffff


	//   ....[24]....
        /*07f4*/ 	.word	0xffffffff


	//   ....[25]....
        /*07f8*/ 	.word	0xffffffff


	//   ....[26]....
        /*07fc*/ 	.word	0xffffffff


	//   ....[27]....
        /*0800*/ 	.word	0xffffffff


	//   ....[28]....
        /*0804*/ 	.word	0xffffffff


	//   ....[29]....
        /*0808*/ 	.word	0xffffffff


	//   ....[30]....
        /*080c*/ 	.word	0xffffffff


	//   ....[31]....
        /*0810*/ 	.word	0xffffffff


	//   ....[32]....
        /*0814*/ 	.word	0xffffffff


	//   ....[33]....
        /*0818*/ 	.word	0xffffffff


	//   ....[34]....
        /*081c*/ 	.word	0xffffffff


	//   ....[35]....
        /*0820*/ 	.word	0xffffffff


	//   ....[36]....
        /*0824*/ 	.word	0xffffffff


	//   ....[37]....
        /*0828*/ 	.word	0xffffffff


	//   ....[38]....
        /*082c*/ 	.word	0xffffffff


	//   ....[39]....
        /*0830*/ 	.word	0xffffffff


	//   ....[40]....
        /*0834*/ 	.word	0xffffffff


	//   ....[41]....
        /*0838*/ 	.word	0xffffffff


	//   ....[42]....
        /*083c*/ 	.word	0xffffffff


	//   ....[43]....
        /*0840*/ 	.word	0xffffffff


	//   ....[44]....
        /*0844*/ 	.word	0xffffffff


	//   ....[45]....
        /*0848*/ 	.word	0xffffffff


	//   ....[46]....
        /*084c*/ 	.word	0xffffffff


	//   ....[47]....
        /*0850*/ 	.word	0xffffffff


	//   ....[48]....
        /*0854*/ 	.word	0xffffffff


	//   ....[49]....
        /*0858*/ 	.word	0xffffffff


	//   ....[50]....
        /*085c*/ 	.word	0xffffffff


	//   ....[51]....
        /*0860*/ 	.word	0xffffffff


	//   ....[52]....
        /*0864*/ 	.word	0xffffffff


	//   ....[53]....
        /*0868*/ 	.word	0xffffffff


	//   ....[54]....
        /*086c*/ 	.word	0xffffffff


	//   ....[55]....
        /*0870*/ 	.word	0xffffffff


	//   ....[56]....
        /*0874*/ 	.word	0xffffffff


	//   ....[57]....
        /*0878*/ 	.word	0xffffffff


	//   ....[58]....
        /*087c*/ 	.word	0xffffffff


	//   ....[59]....
        /*0880*/ 	.word	0xffffffff


	//   ....[60]....
        /*0884*/ 	.word	0xffffffff


	//   ....[61]....
        /*0888*/ 	.word	0xffffffff


	//   ....[62]....
        /*088c*/ 	.word	0xffffffff


	//   ....[63]....
        /*0890*/ 	.word	0xffffffff


	//   ....[64]....
        /*0894*/ 	.word	0xffffffff


	//   ....[65]....
        /*0898*/ 	.word	0xffffffff


	//   ....[66]....
        /*089c*/ 	.word	0xffffffff


	//   ....[67]....
        /*08a0*/ 	.word	0xffffffff


	//   ....[68]....
        /*08a4*/ 	.word	0xffffffff


	//   ....[69]....
        /*08a8*/ 	.word	0xffffffff


	//   ....[70]....
        /*08ac*/ 	.word	0xffffffff


	//   ....[71]....
        /*08b0*/ 	.word	0xffffffff


	//   ....[72]....
        /*08b4*/ 	.word	0xffffffff


	//   ....[73]....
        /*08b8*/ 	.word	0xffffffff


	//   ....[74]....
        /*08bc*/ 	.word	0xffffffff


	//   ....[75]....
        /*08c0*/ 	.word	0xffffffff


	//   ....[76]....
        /*08c4*/ 	.word	0xffffffff


	//   ....[77]....
        /*08c8*/ 	.word	0xffffffff


	//   ....[78]....
        /*08cc*/ 	.word	0xffffffff


	//   ....[79]....
        /*08d0*/ 	.word	0xffffffff


	//   ....[80]....
        /*08d4*/ 	.word	0xffffffff


	//   ....[81]....
        /*08d8*/ 	.word	0xffffffff


	//   ....[82]....
        /*08dc*/ 	.word	0xffffffff


	//   ....[83]....
        /*08e0*/ 	.word	0xffffffff


	//   ....[84]....
        /*08e4*/ 	.word	0xffffffff


	//   ....[85]....
        /*08e8*/ 	.word	0xffffffff


	//   ....[86]....
        /*08ec*/ 	.word	0xffffffff


	//   ....[87]....
        /*08f0*/ 	.word	0xffffffff


	//   ....[88]....
        /*08f4*/ 	.word	0xffffffff


	//   ....[89]....
        /*08f8*/ 	.word	0xffffffff


	//   ....[90]....
        /*08fc*/ 	.word	0xffffffff


	//   ....[91]....
        /*0900*/ 	.word	0xffffffff


	//   ....[92]....
        /*0904*/ 	.word	0xffffffff


	//   ....[93]....
        /*0908*/ 	.word	0xffffffff


	//   ....[94]....
        /*090c*/ 	.word	0xffffffff


	//   ....[95]....
        /*0910*/ 	.word	0xffffffff


	//   ....[96]....
        /*0914*/ 	.word	0xffffffff


	//   ....[97]....
        /*0918*/ 	.word	0xffffffff


	//   ....[98]....
        /*091c*/ 	.word	0xffffffff


	//   ....[99]....
        /*0920*/ 	.word	0xffffffff


	//   ....[100]....
        /*0924*/ 	.word	0xffffffff


	//   ....[101]....
        /*0928*/ 	.word	0xffffffff


	//   ....[102]....
        /*092c*/ 	.word	0xffffffff


	//   ....[103]....
        /*0930*/ 	.word	0xffffffff


	//   ....[104]....
        /*0934*/ 	.word	0xffffffff


	//   ....[105]....
        /*0938*/ 	.word	0xffffffff


	//   ....[106]....
        /*093c*/ 	.word	0xffffffff


	//   ....[107]....
        /*0940*/ 	.word	0xffffffff


	//   ....[108]....
        /*0944*/ 	.word	0xffffffff


	//   ....[109]....
        /*0948*/ 	.word	0xffffffff


	//   ....[110]....
        /*094c*/ 	.word	0xffffffff


	//   ....[111]....
        /*0950*/ 	.word	0xffffffff


	//   ....[112]....
        /*0954*/ 	.word	0xffffffff


	//   ....[113]....
        /*0958*/ 	.word	0xffffffff


	//   ....[114]....
        /*095c*/ 	.word	0xffffffff


	//   ....[115]....
        /*0960*/ 	.word	0xffffffff


	//   ....[116]....
        /*0964*/ 	.word	0xffffffff


	//   ....[117]....
        /*0968*/ 	.word	0xffffffff


	//   ....[118]....
        /*096c*/ 	.word	0xffffffff


	//   ....[119]....
        /*0970*/ 	.word	0xffffffff


	//   ....[120]....
        /*0974*/ 	.word	0xffffffff


	//   ....[121]....
        /*0978*/ 	.word	0xffffffff


	//   ....[122]....
        /*097c*/ 	.word	0xffffffff


	//   ....[123]....
        /*0980*/ 	.word	0xffffffff


	//   ....[124]....
        /*0984*/ 	.word	0xffffffff


	//   ....[125]....
        /*0988*/ 	.word	0xffffffff


	//   ....[126]....
        /*098c*/ 	.word	0xffffffff


	//   ....[127]....
        /*0990*/ 	.word	0xffffffff


	//   ....[128]....
        /*0994*/ 	.word	0xffffffff


	//   ....[129]....
        /*0998*/ 	.word	0xffffffff


	//   ....[130]....
        /*099c*/ 	.word	0xffffffff


	//   ....[131]....
        /*09a0*/ 	.word	0xffffffff


	//   ....[132]....
        /*09a4*/ 	.word	0xffffffff


	//   ....[133]....
        /*09a8*/ 	.word	0xffffffff


	//   ....[134]....
        /*09ac*/ 	.word	0xffffffff


	//   ....[135]....
        /*09b0*/ 	.word	0xffffffff


	//   ....[136]....
        /*09b4*/ 	.word	0xffffffff


	//   ....[137]....
        /*09b8*/ 	.word	0xffffffff


	//   ....[138]....
        /*09bc*/ 	.word	0xffffffff


	//   ....[139]....
        /*09c0*/ 	.word	0xffffffff


	//   ....[140]....
        /*09c4*/ 	.word	0xffffffff


	//   ....[141]....
        /*09c8*/ 	.word	0xffffffff


	//   ....[142]....
        /*09cc*/ 	.word	0xffffffff


	//   ....[143]....
        /*09d0*/ 	.word	0xffffffff


	//   ....[144]....
        /*09d4*/ 	.word	0xffffffff


	//   ....[145]....
        /*09d8*/ 	.word	0xffffffff


	//   ....[146]....
        /*09dc*/ 	.word	0xffffffff


	//   ....[147]....
        /*09e0*/ 	.word	0xffffffff


	//   ....[148]....
        /*09e4*/ 	.word	0xffffffff


	//   ....[149]....
        /*09e8*/ 	.word	0xffffffff


	//   ....[150]....
        /*09ec*/ 	.word	0xffffffff


	//   ....[151]....
        /*09f0*/ 	.word	0xffffffff


	//   ....[152]....
        /*09f4*/ 	.word	0xffffffff


	//   ....[153]....
        /*09f8*/ 	.word	0xffffffff


	//   ....[154]....
        /*09fc*/ 	.word	0xffffffff


	//   ....[155]....
        /*0a00*/ 	.word	0xffffffff


	//   ....[156]....
        /*0a04*/ 	.word	0xffffffff


	//   ....[157]....
        /*0a08*/ 	.word	0xffffffff


	//   ....[158]....
        /*0a0c*/ 	.word	0xffffffff


	//   ....[159]....
        /*0a10*/ 	.word	0xffffffff


	//   ....[160]....
        /*0a14*/ 	.word	0xffffffff


	//   ....[161]....
        /*0a18*/ 	.word	0xffffffff


	//   ....[162]....
        /*0a1c*/ 	.word	0xffffffff


	//   ....[163]....
        /*0a20*/ 	.word	0xffffffff


	//   ....[164]....
        /*0a24*/ 	.word	0xffffffff


	//   ....[165]....
        /*0a28*/ 	.word	0xffffffff


	//   ....[166]....
        /*0a2c*/ 	.word	0xffffffff


	//   ....[167]....
        /*0a30*/ 	.word	0xffffffff


	//   ....[168]....
        /*0a34*/ 	.word	0xffffffff


	//   ....[169]....
        /*0a38*/ 	.word	0xffffffff


	//   ....[170]....
        /*0a3c*/ 	.word	0xffffffff


	//   ....[171]....
        /*0a40*/ 	.word	0xffffffff


	//   ....[172]....
        /*0a44*/ 	.word	0xffffffff


	//   ....[173]....
        /*0a48*/ 	.word	0xffffffff


	//   ....[174]....
        /*0a4c*/ 	.word	0xffffffff


	//   ....[175]....
        /*0a50*/ 	.word	0xffffffff


	//   ....[176]....
        /*0a54*/ 	.word	0xffffffff


	//   ....[177]....
        /*0a58*/ 	.word	0xffffffff


	//   ....[178]....
        /*0a5c*/ 	.word	0xffffffff


	//   ....[179]....
        /*0a60*/ 	.word	0xffffffff


	//   ....[180]....
        /*0a64*/ 	.word	0xffffffff


	//   ....[181]....
        /*0a68*/ 	.word	0xffffffff


	//   ....[182]....
        /*0a6c*/ 	.word	0xffffffff


	//   ....[183]....
        /*0a70*/ 	.word	0xffffffff


	//   ....[184]....
        /*0a74*/ 	.word	0xffffffff


	//   ....[185]....
        /*0a78*/ 	.word	0x0500000f


	//   ....[186]....
        /*0a7c*/ 	.word	0x0500000f


	//   ....[187]....
        /*0a80*/ 	.word	0x0500000f


	//   ....[188]....
        /*0a84*/ 	.word	0x0500000f


	//   ....[189]....
        /*0a88*/ 	.word	0x0500000f


	//   ....[190]....
        /*0a8c*/ 	.word	0x0500000f


	//   ....[191]....
        /*0a90*/ 	.word	0x0500000f


	//   ....[192]....
        /*0a94*/ 	.word	0x0500000f


	//   ....[193]....
        /*0a98*/ 	.word	0x0500000f


	//   ....[194]....
        /*0a9c*/ 	.word	0x0500000f


	//   ....[195]....
        /*0aa0*/ 	.word	0x0500000f


	//   ....[196]....
        /*0aa4*/ 	.word	0x0500000f


	//   ....[197]....
        /*0aa8*/ 	.word	0x0500000f


	//   ....[198]....
        /*0aac*/ 	.word	0x0500000f


	//   ....[199]....
        /*0ab0*/ 	.word	0x0500000f


	//   ....[200]....
        /*0ab4*/ 	.word	0x0500000f


	//   ....[201]....
        /*0ab8*/ 	.word	0x0500000f


	//   ....[202]....
        /*0abc*/ 	.word	0x0500000f


	//   ....[203]....
        /*0ac0*/ 	.word	0x0500000f


	//   ....[204]....
        /*0ac4*/ 	.word	0x0500000f


	//   ....[205]....
        /*0ac8*/ 	.word	0x0500000f


	//   ....[206]....
        /*0acc*/ 	.word	0x0500000f


	//   ....[207]....
        /*0ad0*/ 	.word	0x0500000f


	//   ....[208]....
        /*0ad4*/ 	.word	0x0500000f


	//   ....[209]....
        /*0ad8*/ 	.word	0x0500000f


	//   ....[210]....
        /*0adc*/ 	.word	0x0500000f


	//   ....[211]....
        /*0ae0*/ 	.word	0x0500000f


	//   ....[212]....
        /*0ae4*/ 	.word	0x0500000f


	//   ....[213]....
        /*0ae8*/ 	.word	0x0500000f


	//   ....[214]....
        /*0aec*/ 	.word	0x0500000f


	//   ....[215]....
        /*0af0*/ 	.word	0x0500000f


	//   ....[216]....
        /*0af4*/ 	.word	0x0500000f


	//   ....[217]....
        /*0af8*/ 	.word	0x0500000f


	//   ....[218]....
        /*0afc*/ 	.word	0x0500000f


	//   ....[219]....
        /*0b00*/ 	.word	0x0500000f


	//   ....[220]....
        /*0b04*/ 	.word	0x0500000f


	//   ....[221]....
        /*0b08*/ 	.word	0x0500000f


	//   ....[222]....
        /*0b0c*/ 	.word	0x0500000f


	//   ....[223]....
        /*0b10*/ 	.word	0x0500000f


	//   ....[224]....
        /*0b14*/ 	.word	0x0500000f


	//   ....[225]....
        /*0b18*/ 	.word	0x0500000f


	//   ....[226]....
        /*0b1c*/ 	.word	0x0500000f


	//   ....[227]....
        /*0b20*/ 	.word	0x0500000f


	//   ....[228]....
        /*0b24*/ 	.word	0x0500000f


	//   ....[229]....
        /*0b28*/ 	.word	0x0500000f


	//   ....[230]....
        /*0b2c*/ 	.word	0x0500000f


	//   ....[231]....
        /*0b30*/ 	.word	0x0500000f


	//   ....[232]....
        /*0b34*/ 	.word	0x0500000f


	//   ....[233]....
        /*0b38*/ 	.word	0x0500000f


	//   ....[234]....
        /*0b3c*/ 	.word	0x0500000f


	//   ....[235]....
        /*0b40*/ 	.word	0x0500000f


	//   ....[236]....
        /*0b44*/ 	.word	0x0500000f


	//   ....[237]....
        /*0b48*/ 	.word	0x0500000f


	//   ....[238]....
        /*0b4c*/ 	.word	0x0500000f


	//   ....[239]....
        /*0b50*/ 	.word	0x0500000f


	//   ....[240]....
        /*0b54*/ 	.word	0x0500000f


	//   ....[241]....
        /*0b58*/ 	.word	0x0500000f


	//   ....[242]....
        /*0b5c*/ 	.word	0x0500000f


	//   ....[243]....
        /*0b60*/ 	.word	0x0500000f


	//   ....[244]....
        /*0b64*/ 	.word	0x0500000f


	//   ....[245]....
        /*0b68*/ 	.word	0x0500000f


	//   ....[246]....
        /*0b6c*/ 	.word	0x0500000f


	//   ....[247]....
        /*0b70*/ 	.word	0x0500000f


	//   ....[248]....
        /*0b74*/ 	.word	0x0500000f


	//   ....[249]....
        /*0b78*/ 	.word	0x0500000f


	//   ....[250]....
        /*0b7c*/ 	.word	0x0500000f


	//   ....[251]....
        /*0b80*/ 	.word	0x0500000f


	//   ....[252]....
        /*0b84*/ 	.word	0x0500000f


	//   ....[253]....
        /*0b88*/ 	.word	0x0500000f


	//   ....[254]....
        /*0b8c*/ 	.word	0x0500000f


	//   ....[255]....
        /*0b90*/ 	.word	0x0500000f


	//   ....[0]....
        /*0b94*/ 	.word	0x0500000f


	//   ....[1]....
        /*0b98*/ 	.word	0x0500000f


	//   ....[2]....
        /*0b9c*/ 	.word	0x0500000f


	//   ....[3]....
        /*0ba0*/ 	.word	0x0500000f


	//   ....[4]....
        /*0ba4*/ 	.word	0x0500000f


	//   ....[5]....
        /*0ba8*/ 	.word	0x0500000f


	//   ....[6]....
        /*0bac*/ 	.word	0x0500000f


	//   ....[7]....
        /*0bb0*/ 	.word	0x0500000f


	//   ....[8]....
        /*0bb4*/ 	.word	0x0500000f


	//   ....[9]....
        /*0bb8*/ 	.word	0x0500000f


	//   ....[10]....
        /*0bbc*/ 	.word	0x0500000f


	//   ....[11]....
        /*0bc0*/ 	.word	0x0500000f


	//   ....[12]....
        /*0bc4*/ 	.word	0x0500000f


	//   ....[13]....
        /*0bc8*/ 	.word	0x0500000f


	//   ....[14]....
        /*0bcc*/ 	.word	0x0500000f


	//   ....[15]....
        /*0bd0*/ 	.word	0x0500000f


	//   ....[16]....
        /*0bd4*/ 	.word	0x0500000f


	//   ....[17]....
        /*0bd8*/ 	.word	0x0500000f


	//   ....[18]....
        /*0bdc*/ 	.word	0x0500000f


	//   ....[19]....
        /*0be0*/ 	.word	0x0500000f


	//   ....[20]....
        /*0be4*/ 	.word	0x0500000f


	//   ....[21]....
        /*0be8*/ 	.word	0x0500000f


	//   ....[22]....
        /*0bec*/ 	.word	0x0500000f


	//   ....[23]....
        /*0bf0*/ 	.word	0x0500000f


	//   ....[24]....
        /*0bf4*/ 	.word	0x0500000f


	//   ....[25]....
        /*0bf8*/ 	.word	0x0500000f


	//   ....[26]....
        /*0bfc*/ 	.word	0x0500000f


	//   ....[27]....
        /*0c00*/ 	.word	0x0500000f


	//   ....[28]....
        /*0c04*/ 	.word	0x0500000f


	//   ....[29]....
        /*0c08*/ 	.word	0x0500000f


	//   ....[30]....
        /*0c0c*/ 	.word	0x0500000f


	//   ....[31]....
        /*0c10*/ 	.word	0x0500000f


	//   ....[32]....
        /*0c14*/ 	.word	0x0500000f


	//   ....[33]....
        /*0c18*/ 	.word	0x0500000f


	//   ....[34]....
        /*0c1c*/ 	.word	0x0500000f


	//   ....[35]....
        /*0c20*/ 	.word	0x0500000f


	//   ....[36]....
        /*0c24*/ 	.word	0x0500000f


	//   ....[37]....
        /*0c28*/ 	.word	0x0500000f


	//   ....[38]....
        /*0c2c*/ 	.word	0x0500000f


	//   ....[39]....
        /*0c30*/ 	.word	0x0500000f


	//   ....[40]....
        /*0c34*/ 	.word	0x0500000f


	//----- nvinfo : EIATTR_COOP_GROUP_INSTR_OFFSETS
	.align		4
.L_471:
        /*0c38*/ 	.byte	0x04, 0x28
        /*0c3a*/ 	.short	(.L_473 - .L_472)


	//   ....[0]....
.L_472:
        /*0c3c*/ 	.word	0x00000060


	//   ....[1]....
        /*0c40*/ 	.word	0x00000130


	//   ....[2]....
        /*0c44*/ 	.word	0x00000230


	//   ....[3]....
        /*0c48*/ 	.word	0x000003a0


	//   ....[4]....
        /*0c4c*/ 	.word	0x00000500


	//   ....[5]....
        /*0c50*/ 	.word	0x00000620


	//   ....[6]....
        /*0c54*/ 	.word	0x00000780


	//   ....[7]....
        /*0c58*/ 	.word	0x00003660


	//   ....[8]....
        /*0c5c*/ 	.word	0x00003670


	//   ....[9]....
        /*0c60*/ 	.word	0x00004510


	//   ....[10]....
        /*0c64*/ 	.word	0x00004520


	//   ....[11]....
        /*0c68*/ 	.word	0x00005d30


	//   ....[12]....
        /*0c6c*/ 	.word	0x00005d40


	//   ....[13]....
        /*0c70*/ 	.word	0x00006d70


	//   ....[14]....
        /*0c74*/ 	.word	0x00006d80


	//   ....[15]....
        /*0c78*/ 	.word	0x00007fd0


	//   ....[16]....
        /*0c7c*/ 	.word	0x00007fe0


	//   ....[17]....
        /*0c80*/ 	.word	0x00008190


	//   ....[18]....
        /*0c84*/ 	.word	0x000081a0


	//   ....[19]....
        /*0c88*/ 	.word	0x000085d0


	//   ....[20]....
        /*0c8c*/ 	.word	0x000085e0


	//   ....[21]....
        /*0c90*/ 	.word	0x00008790


	//   ....[22]....
        /*0c94*/ 	.word	0x000087b0


	//   ....[23]....
        /*0c98*/ 	.word	0x00009370


	//   ....[24]....
        /*0c9c*/ 	.word	0x00009b40


	//   ....[25]....
        /*0ca0*/ 	.word	0x00009b50


	//   ....[26]....
        /*0ca4*/ 	.word	0x00009b60


	//   ....[27]....
        /*0ca8*/ 	.word	0x00009b70


	//   ....[28]....
        /*0cac*/ 	.word	0x0000a120


	//   ....[29]....
        /*0cb0*/ 	.word	0x0000a130


	//   ....[30]....
        /*0cb4*/ 	.word	0x0000a140


	//   ....[31]....
        /*0cb8*/ 	.word	0x0000a150


	//   ....[32]....
        /*0cbc*/ 	.word	0x0000a6e0


	//   ....[33]....
        /*0cc0*/ 	.word	0x0000a6f0


	//   ....[34]....
        /*0cc4*/ 	.word	0x0000a700


	//   ....[35]....
        /*0cc8*/ 	.word	0x0000a710


	//   ....[36]....
        /*0ccc*/ 	.word	0x0000acc0


	//   ....[37]....
        /*0cd0*/ 	.word	0x0000acd0


	//   ....[38]....
        /*0cd4*/ 	.word	0x0000ace0


	//   ....[39]....
        /*0cd8*/ 	.word	0x0000acf0


	//   ....[40]....
        /*0cdc*/ 	.word	0x0000e7d0


	//   ....[41]....
        /*0ce0*/ 	.word	0x0000e7e0


	//   ....[42]....
        /*0ce4*/ 	.word	0x0000e7f0


	//   ....[43]....
        /*0ce8*/ 	.word	0x0000e800


	//   ....[44]....
        /*0cec*/ 	.word	0x0000ecc0


	//   ....[45]....
        /*0cf0*/ 	.word	0x0000ecd0


	//   ....[46]....
        /*0cf4*/ 	.word	0x0000ece0


	//   ....[47]....
        /*0cf8*/ 	.word	0x0000ecf0


	//   ....[48]....
        /*0cfc*/ 	.word	0x0000f190


	//   ....[49]....
        /*0d00*/ 	.word	0x0000f1a0


	//   ....[50]....
        /*0d04*/ 	.word	0x0000f1b0


	//   ....[51]....
        /*0d08*/ 	.word	0x0000f1c0


	//   ....[52]....
        /*0d0c*/ 	.word	0x0000f680


	//   ....[53]....
        /*0d10*/ 	.word	0x0000f690


	//   ....[54]....
        /*0d14*/ 	.word	0x0000f6a0


	//   ....[55]....
        /*0d18*/ 	.word	0x0000f6b0


	//   ....[56]....
        /*0d1c*/ 	.word	0x000145c0


	//   ....[57]....
        /*0d20*/ 	.word	0x00014ac0


	//   ....[58]....
        /*0d24*/ 	.word	0x00015300


	//   ....[59]....
        /*0d28*/ 	.word	0x00015340


	//   ....[60]....
        /*0d2c*/ 	.word	0x00015690


	//   ....[61]....
        /*0d30*/ 	.word	0x00015760


	//   ....[62]....
        /*0d34*/ 	.word	0x00017c40


	//   ....[63]....
        /*0d38*/ 	.word	0x00018030


	//   ....[64]....
        /*0d3c*/ 	.word	0x00018710


	//   ....[65]....
        /*0d40*/ 	.word	0x000188a0


	//   ....[66]....
        /*0d44*/ 	.word	0x00018d00


	//   ....[67]....
        /*0d48*/ 	.word	0x00018d60


	//   ....[68]....
        /*0d4c*/ 	.word	0x0001b290


	//   ....[69]....
        /*0d50*/ 	.word	0x0001b2f0


	//   ....[70]....
        /*0d54*/ 	.word	0x0001b4c0


	//   ....[71]....
        /*0d58*/ 	.word	0x0001b500


	//   ....[72]....
        /*0d5c*/ 	.word	0x0001d760


	//   ....[73]....
        /*0d60*/ 	.word	0x0001dbb0


	//   ....[74]....
        /*0d64*/ 	.word	0x0001e320


	//   ....[75]....
        /*0d68*/ 	.word	0x0001e420


	//   ....[76]....
        /*0d6c*/ 	.word	0x0001e890


	//   ....[77]....
        /*0d70*/ 	.word	0x0001e8f0


	//   ....[78]....
        /*0d74*/ 	.word	0x0001fa80


	//   ....[79]....
        /*0d78*/ 	.word	0x0001faa0


	//   ....[80]....
        /*0d7c*/ 	.word	0x0001fb80


	//   ....[81]....
        /*0d80*/ 	.word	0x0001fba0


	//   ....[82]....
        /*0d84*/ 	.word	0x00021640


	//   ....[83]....
        /*0d88*/ 	.word	0x00021680


	//   ....[84]....
        /*0d8c*/ 	.word	0x00021750


	//   ....[85]....
        /*0d90*/ 	.word	0x00021780


	//   ....[86]....
        /*0d94*/ 	.word	0x00021f90


	//   ....[87]....
        /*0d98*/ 	.word	0x00021fc0


	//   ....[88]....
        /*0d9c*/ 	.word	0x00022100


	//   ....[89]....
        /*0da0*/ 	.word	0x00022120


	//   ....[90]....
        /*0da4*/ 	.word	0x00022260


	//   ....[91]....
        /*0da8*/ 	.word	0x00022280


	//   ....[92]....
        /*0dac*/ 	.word	0x000223d0


	//   ....[93]....
        /*0db0*/ 	.word	0x000223f0


	//   ....[94]....
        /*0db4*/ 	.word	0x00022cf0


	//   ....[95]....
        /*0db8*/ 	.word	0x00022d00


	//   ....[96]....
        /*0dbc*/ 	.word	0x00022e40


	//   ....[97]....
        /*0dc0*/ 	.word	0x00022e60


	//   ....[98]....
        /*0dc4*/ 	.word	0x00022fa0


	//   ....[99]....
        /*0dc8*/ 	.word	0x00022fc0


	//   ....[100]....
        /*0dcc*/ 	.word	0x00023110


	//   ....[101]....
        /*0dd0*/ 	.word	0x00023130


	//   ....[102]....
        /*0dd4*/ 	.word	0x00023300


	//   ....[103]....
        /*0dd8*/ 	.word	0x000234b0


	//   ....[104]....
        /*0ddc*/ 	.word	0x000234e0


	//   ....[105]....
        /*0de0*/ 	.word	0x00023510


	//   ....[106]....
        /*0de4*/ 	.word	0x00023540


	//   ....[107]....
        /*0de8*/ 	.word	0x00023570


	//   ....[108]....
        /*0dec*/ 	.word	0x000235a0


	//   ....[109]....
        /*0df0*/ 	.word	0x00023710


	//   ....[110]....
        /*0df4*/ 	.word	0x00023740


	//   ....[111]....
        /*0df8*/ 	.word	0x00023770


	//   ....[112]....
        /*0dfc*/ 	.word	0x000237a0


	//   ....[113]....
        /*0e00*/ 	.word	0x000237d0


	//   ....[114]....
        /*0e04*/ 	.word	0x00023800


	//   ....[115]....
        /*0e08*/ 	.word	0x00023890


	//   ....[116]....
        /*0e0c*/ 	.word	0x000238f0


	//   ....[117]....
        /*0e10*/ 	.word	0x00023980


	//   ....[118]....
        /*0e14*/ 	.word	0x00024a20


	//   ....[119]....
        /*0e18*/ 	.word	0x00027310


	//   ....[120]....
        /*0e1c*/ 	.word	0x00027330


	//   ....[121]....
        /*0e20*/ 	.word	0x00027340


	//   ....[122]....
        /*0e24*/ 	.word	0x000273f0


	//   ....[123]....
        /*0e28*/ 	.word	0x00027430


	//   ....[124]....
        /*0e2c*/ 	.word	0x00027490


	//   ....[125]....
        /*0e30*/ 	.word	0x000274b0


	//   ....[126]....
        /*0e34*/ 	.word	0x000274e0


	//   ....[127]....
        /*0e38*/ 	.word	0x00027cc0


	//   ....[128]....
        /*0e3c*/ 	.word	0x00027cf0


	//   ....[129]....
        /*0e40*/ 	.word	0x00027d20


	//   ....[130]....
        /*0e44*/ 	.word	0x00027de0


	//   ....[131]....
        /*0e48*/ 	.word	0x00027df0


	//   ....[132]....
        /*0e4c*/ 	.word	0x00027eb0


	//   ....[133]....
        /*0e50*/ 	.word	0x00027ec0


	//   ....[134]....
        /*0e54*/ 	.word	0x00027f80


	//   ....[135]....
        /*0e58*/ 	.word	0x00027f90


	//   ....[136]....
        /*0e5c*/ 	.word	0x00028050


	//   ....[137]....
        /*0e60*/ 	.word	0x00028060


	//   ....[138]....
        /*0e64*/ 	.word	0x00028120


	//   ....[139]....
        /*0e68*/ 	.word	0x00028130


	//   ....[140]....
        /*0e6c*/ 	.word	0x000281e0


	//   ....[141]....
        /*0e70*/ 	.word	0x000281f0


	//   ....[142]....
        /*0e74*/ 	.word	0x00028200


	//   ....[143]....
        /*0e78*/ 	.word	0x00028a60


	//   ....[144]....
        /*0e7c*/ 	.word	0x00028a90


	//   ....[145]....
        /*0e80*/ 	.word	0x00028ac0


	//   ....[146]....
        /*0e84*/ 	.word	0x00028b80


	//   ....[147]....
        /*0e88*/ 	.word	0x00028bb0


	//   ....[148]....
        /*0e8c*/ 	.word	0x00028c00


	//   ....[149]....
        /*0e90*/ 	.word	0x00028c30


	//   ....[150]....
        /*0e94*/ 	.word	0x00028ca0


	//   ....[151]....
        /*0e98*/ 	.word	0x00028f90


	//   ....[152]....
        /*0e9c*/ 	.word	0x00028fb0


	//   ....[153]....
        /*0ea0*/ 	.word	0x00029070


	//   ....[154]....
        /*0ea4*/ 	.word	0x00029080


	//   ....[155]....
        /*0ea8*/ 	.word	0x00029130


	//   ....[156]....
        /*0eac*/ 	.word	0x00029140


	//   ....[157]....
        /*0eb0*/ 	.word	0x00029150


	//   ....[158]....
        /*0eb4*/ 	.word	0x00029200


	//   ....[159]....
        /*0eb8*/ 	.word	0x000297b0


	//   ....[160]....
        /*0ebc*/ 	.word	0x000297f0


	//   ....[161]....
        /*0ec0*/ 	.word	0x00029880


	//   ....[162]....
        /*0ec4*/ 	.word	0x000298b0


	//   ....[163]....
        /*0ec8*/ 	.word	0x00029940


	//   ....[164]....
        /*0ecc*/ 	.word	0x00029970


	//   ....[165]....
        /*0ed0*/ 	.word	0x00029980


	//   ....[166]....
        /*0ed4*/ 	.word	0x00029a10


	//   ....[167]....
        /*0ed8*/ 	.word	0x00029e50


	//   ....[168]....
        /*0edc*/ 	.word	0x00029ea0


	//   ....[169]....
        /*0ee0*/ 	.word	0x00029ed0


	//   ....[170]....
        /*0ee4*/ 	.word	0x00029f00


	//   ....[171]....
        /*0ee8*/ 	.word	0x00029f10


	//   ....[172]....
        /*0eec*/ 	.word	0x00029f40


	//   ....[173]....
        /*0ef0*/ 	.word	0x00029f70


	//   ....[174]....
        /*0ef4*/ 	.word	0x00029fa0


	//   ....[175]....
        /*0ef8*/ 	.word	0x0002a120


	//   ....[176]....
        /*0efc*/ 	.word	0x0002a150


	//   ....[177]....
        /*0f00*/ 	.word	0x0002a180


	//   ....[178]....
        /*0f04*/ 	.word	0x0002a1b0


	//   ....[179]....
        /*0f08*/ 	.word	0x0002a1e0


	//   ....[180]....
        /*0f0c*/ 	.word	0x0002a210


	//   ....[181]....
        /*0f10*/ 	.word	0x0002a2d0


	//   ....[182]....
        /*0f14*/ 	.word	0x0002a2f0


	//   ....[183]....
        /*0f18*/ 	.word	0x0002a360


	//   ....[184]....
        /*0f1c*/ 	.word	0x0002aa00


	//   ....[185]....
        /*0f20*/ 	.word	0x0002ad20


	//   ....[186]....
        /*0f24*/ 	.word	0x0002adb0


	//   ....[187]....
        /*0f28*/ 	.word	0x0002ae50


	//   ....[188]....
        /*0f2c*/ 	.word	0x0002aee0


	//   ....[189]....
        /*0f30*/ 	.word	0x0002afd0


	//   ....[190]....
        /*0f34*/ 	.word	0x0002b060


	//   ....[191]....
        /*0f38*/ 	.word	0x0002b100


	//   ....[192]....
        /*0f3c*/ 	.word	0x0002b190


	//   ....[193]....
        /*0f40*/ 	.word	0x0002b280


	//   ....[194]....
        /*0f44*/ 	.word	0x0002b310


	//   ....[195]....
        /*0f48*/ 	.word	0x0002b3b0


	//   ....[196]....
        /*0f4c*/ 	.word	0x0002b440


	//   ....[197]....
        /*0f50*/ 	.word	0x0002b530


	//   ....[198]....
        /*0f54*/ 	.word	0x0002b5c0


	//   ....[199]....
        /*0f58*/ 	.word	0x0002b610


	//   ....[200]....
        /*0f5c*/ 	.word	0x0002b660


	//   ....[201]....
        /*0f60*/ 	.word	0x0002b6f0


	//   ....[202]....
        /*0f64*/ 	.word	0x0002b780


	//   ....[203]....
        /*0f68*/ 	.word	0x0002b7d0


	//   ....[204]....
        /*0f6c*/ 	.word	0x0002b820


	//   ....[205]....
        /*0f70*/ 	.word	0x0002b8b0


	//   ....[206]....
        /*0f74*/ 	.word	0x0002b940


	//   ....[207]....
        /*0f78*/ 	.word	0x0002b990


	//   ....[208]....
        /*0f7c*/ 	.word	0x0002b9e0


	//   ....[209]....
        /*0f80*/ 	.word	0x0002ba70


	//   ....[210]....
        /*0f84*/ 	.word	0x0002bb00


	//   ....[211]....
        /*0f88*/ 	.word	0x0002bb50


	//   ....[212]....
        /*0f8c*/ 	.word	0x0002bba0


	//   ....[213]....
        /*0f90*/ 	.word	0x0002bc90


	//   ....[214]....
        /*0f94*/ 	.word	0x0002bd20


	//   ....[215]....
        /*0f98*/ 	.word	0x0002bd70


	//   ....[216]....
        /*0f9c*/ 	.word	0x0002bdc0


	//   ....[217]....
        /*0fa0*/ 	.word	0x0002be50


	//   ....[218]....
        /*0fa4*/ 	.word	0x0002bee0


	//   ....[219]....
        /*0fa8*/ 	.word	0x0002bf30


	//   ....[220]....
        /*0fac*/ 	.word	0x0002bf80


	//   ....[221]....
        /*0fb0*/ 	.word	0x0002c010


	//   ....[222]....
        /*0fb4*/ 	.word	0x0002c0a0


	//   ....[223]....
        /*0fb8*/ 	.word	0x0002c0f0


	//   ....[224]....
        /*0fbc*/ 	.word	0x0002c140


	//   ....[225]....
        /*0fc0*/ 	.word	0x0002c1d0


	//   ....[226]....
        /*0fc4*/ 	.word	0x0002c260


	//   ....[227]....
        /*0fc8*/ 	.word	0x0002c2b0


	//   ....[228]....
        /*0fcc*/ 	.word	0x0002c300


	//   ....[229]....
        /*0fd0*/ 	.word	0x0002c6a0


	//   ....[230]....
        /*0fd4*/ 	.word	0x0002c980


	//   ....[231]....
        /*0fd8*/ 	.word	0x0002ca70


	//   ....[232]....
        /*0fdc*/ 	.word	0x0002cb10


	//   ....[233]....
        /*0fe0*/ 	.word	0x0002cb70


	//   ....[234]....
        /*0fe4*/ 	.word	0x0002cc10


	//   ....[235]....
        /*0fe8*/ 	.word	0x0002ccf0


	//   ....[236]....
        /*0fec*/ 	.word	0x0002cdf0


	//   ....[237]....
        /*0ff0*/ 	.word	0x0002ce60


	//   ....[238]....
        /*0ff4*/ 	.word	0x0002cf40


	//   ....[239]....
        /*0ff8*/ 	.word	0x0002cff0


	//   ....[240]....
        /*0ffc*/ 	.word	0x0002d060


	//   ....[241]....
        /*1000*/ 	.word	0x0002d0c0


	//   ....[242]....
        /*1004*/ 	.word	0x0002d1e0


	//   ....[243]....
        /*1008*/ 	.word	0x0002d240


	//   ....[244]....
        /*100c*/ 	.word	0x0002d370


	//   ....[245]....
        /*1010*/ 	.word	0x0002d3d0


	//   ....[246]....
        /*1014*/ 	.word	0x0002d500


	//   ....[247]....
        /*1018*/ 	.word	0x0002d560


	//   ....[248]....
        /*101c*/ 	.word	0x0002d690


	//   ....[249]....
        /*1020*/ 	.word	0x0002d6f0


	//   ....[250]....
        /*1024*/ 	.word	0x0002d820


	//   ....[251]....
        /*1028*/ 	.word	0x0002d880


	//   ....[252]....
        /*102c*/ 	.word	0x0002d9b0


	//   ....[253]....
        /*1030*/ 	.word	0x0002da10


	//   ....[254]....
        /*1034*/ 	.word	0x0002db20


	//   ....[255]....
        /*1038*/ 	.word	0x0002dc50


	//   ....[0]....
        /*103c*/ 	.word	0x0002dd20


	//   ....[1]....
        /*1040*/ 	.word	0x0002ddf0


	//   ....[2]....
        /*1044*/ 	.word	0x0002ded0


	//   ....[3]....
        /*1048*/ 	.word	0x0002df30


	//   ....[4]....
        /*104c*/ 	.word	0x0002e010


	//   ....[5]....
        /*1050*/ 	.word	0x0002e070


	//   ....[6]....
        /*1054*/ 	.word	0x0002e180


	//   ....[7]....
        /*1058*/ 	.word	0x0002e270


	//   ....[8]....
        /*105c*/ 	.word	0x0002e310


	//   ....[9]....
        /*1060*/ 	.word	0x0002e370


	//   ....[10]....
        /*1064*/ 	.word	0x0002e490


	//   ....[11]....
        /*1068*/ 	.word	0x0002e4f0


	//   ....[12]....
        /*106c*/ 	.word	0x0002e610


	//   ....[13]....
        /*1070*/ 	.word	0x0002e670


	//   ....[14]....
        /*1074*/ 	.word	0x0002e740


	//   ....[15]....
        /*1078*/ 	.word	0x0002e8b0


	//   ....[16]....
        /*107c*/ 	.word	0x0002e970


	//   ....[17]....
        /*1080*/ 	.word	0x0002ead0


	//   ....[18]....
        /*1084*/ 	.word	0x0002eb80


	//   ....[19]....
        /*1088*/ 	.word	0x0002ebe0


	//   ....[20]....
        /*108c*/ 	.word	0x0002eca0


	//   ....[21]....
        /*1090*/ 	.word	0x0002ed80


	//   ....[22]....
        /*1094*/ 	.word	0x0002ee40


	//   ....[23]....
        /*1098*/ 	.word	0x0002ef50


	//   ....[24]....
        /*109c*/ 	.word	0x0002eff0


	//   ....[25]....
        /*10a0*/ 	.word	0x0002f110


	//   ....[26]....
        /*10a4*/ 	.word	0x0002f180


	//   ....[27]....
        /*10a8*/ 	.word	0x0002f1f0


	//   ....[28]....
        /*10ac*/ 	.word	0x0002f260


	//   ....[29]....
        /*10b0*/ 	.word	0x0002f2d0


	//   ....[30]....
        /*10b4*/ 	.word	0x0002f350


	//   ....[31]....
        /*10b8*/ 	.word	0x0002f3e0


	//   ....[32]....
        /*10bc*/ 	.word	0x0002f470


	//   ....[33]....
        /*10c0*/ 	.word	0x0002f4e0


	//   ....[34]....
        /*10c4*/ 	.word	0x0002f550


	//   ....[35]....
        /*10c8*/ 	.word	0x0002f5c0


	//   ....[36]....
        /*10cc*/ 	.word	0x0002f640


	//   ....[37]....
        /*10d0*/ 	.word	0x0002f6b0


	//   ....[38]....
        /*10d4*/ 	.word	0x0002f750


	//   ....[39]....
        /*10d8*/ 	.word	0x0002f7e0


	//   ....[40]....
        /*10dc*/ 	.word	0x0002f900


	//----- nvinfo : EIATTR_REG_RECONFIG
	.align		4
.L_473:
        /*10e0*/ 	.byte	0x01, 0x54
	.zero		2


	//----- nvinfo : EIATTR_SYSCALL_OFFSETS
	.align		4
        /*10e4*/ 	.byte	0x04, 0x46
        /*10e6*/ 	.short	(.L_475 - .L_474)


	//   ....[0]....
.L_474:
        /*10e8*/ 	.word	0x00001f10


	//   ....[1]....
        /*10ec*/ 	.word	0x00002060


	//   ....[2]....
        /*10f0*/ 	.word	0x00009510


	//   ....[3]....
        /*10f4*/ 	.word	0x00009830


	//   ....[4]....
        /*10f8*/ 	.word	0x00026890


	//   ....[5]....
        /*10fc*/ 	.word	0x000269e0


	//   ....[6]....
        /*1100*/ 	.word	0x00026ad0


	//   ....[7]....
        /*1104*/ 	.word	0x00027900


	//----- nvinfo : EIATTR_MBARRIER_INSTR_OFFSETS
	.align		4
.L_475:
        /*1108*/ 	.byte	0x04, 0x39
        /*110a*/ 	.short	(.L_477 - .L_476)


	//   ....[0]....
.L_476:
        /*110c*/ 	.word	0x00000250
        /*1110*/ 	.word	0x000000ff
        /*1114*/ 	.word	0x00030800
        /*1118*/ 	.short	0x0100
        /*111a*/ 	.byte	0x08
	.zero		1


	//   ....[1]....
        /*111c*/ 	.word	0x00000260
        /*1120*/ 	.word	0x000000ff
        /*1124*/ 	.word	0x00030820
        /*1128*/ 	.short	0x0100
        /*112a*/ 	.byte	0x08
	.zero		1


	//   ....[2]....
        /*112c*/ 	.word	0x00000350
        /*1130*/ 	.word	0x000000ff
        /*1134*/ 	.word	0x00030830
        /*1138*/ 	.short	0x0100
        /*113a*/ 	.byte	0x08
	.zero		1


	//   ....[3]....
        /*113c*/ 	.word	0x00000360
        /*1140*/ 	.word	0x000000ff
        /*1144*/ 	.word	0x00030840
        /*1148*/ 	.short	0x0100
        /*114a*/ 	.byte	0x08
	.zero		1


	//   ....[4]....
        /*114c*/ 	.word	0x00000370
        /*1150*/ 	.word	0x000000ff
        /*1154*/ 	.word	0x00030838
        /*1158*/ 	.short	0x0100
        /*115a*/ 	.byte	0x08
	.zero		1


	//   ....[5]....
        /*115c*/ 	.word	0x00000380
        /*1160*/ 	.word	0x000000ff
        /*1164*/ 	.word	0x00030848
        /*1168*/ 	.short	0x0100
        /*116a*/ 	.byte	0x08
	.zero		1


	//   ....[6]....
        /*116c*/ 	.word	0x000004b0
        /*1170*/ 	.word	0x000000ff
        /*1174*/ 	.word	0x00030850
        /*1178*/ 	.short	0x0100
        /*117a*/ 	.byte	0x08
	.zero		1


	//   ....[7]....
        /*117c*/ 	.word	0x000004c0
        /*1180*/ 	.word	0x000000ff
        /*1184*/ 	.word	0x00030860
        /*1188*/ 	.short	0x0100
        /*118a*/ 	.byte	0x08
	.zero		1


	//   ....[8]....
        /*118c*/ 	.word	0x000004d0
        /*1190*/ 	.word	0x000000ff
        /*1194*/ 	.word	0x00030858
        /*1198*/ 	.short	0x0100
        /*119a*/ 	.byte	0x08
	.zero		1


	//   ....[9]....
        /*119c*/ 	.word	0x000004e0
        /*11a0*/ 	.word	0x000000ff
        /*11a4*/ 	.word	0x00030868
        /*11a8*/ 	.short	0x0100
        /*11aa*/ 	.byte	0x08
	.zero		1


	//   ....[10]....
        /*11ac*/ 	.word	0x000005d0
        /*11b0*/ 	.word	0x000000ff
        /*11b4*/ 	.word	0x00030870
        /*11b8*/ 	.short	0x0100
        /*11ba*/ 	.byte	0x06
	.zero		1


	//   ....[11]....
        /*11bc*/ 	.word	0x000005e0
        /*11c0*/ 	.word	0x000000ff
        /*11c4*/ 	.word	0x00030880
        /*11c8*/ 	.short	0x0100
        /*11ca*/ 	.byte	0x06
	.zero		1


	//   ....[12]....
        /*11cc*/ 	.word	0x000005f0
        /*11d0*/ 	.word	0x000000ff
        /*11d4*/ 	.word	0x00030878
        /*11d8*/ 	.short	0x0100
        /*11da*/ 	.byte	0x06
	.zero		1


	//   ....[13]....
        /*11dc*/ 	.word	0x00000600
        /*11e0*/ 	.word	0x000000ff
        /*11e4*/ 	.word	0x00030888
        /*11e8*/ 	.short	0x0100
        /*11ea*/ 	.byte	0x06
	.zero		1


	//   ....[14]....
        /*11ec*/ 	.word	0x00000730
        /*11f0*/ 	.word	0x000000ff
        /*11f4*/ 	.word	0x00030890
        /*11f8*/ 	.short	0x0100
        /*11fa*/ 	.byte	0x08
	.zero		1


	//   ....[15]....
        /*11fc*/ 	.word	0x00000740
        /*1200*/ 	.word	0x000000ff
        /*1204*/ 	.word	0x000308a0
        /*1208*/ 	.short	0x0100
        /*120a*/ 	.byte	0x08
	.zero		1


	//   ....[16]....
        /*120c*/ 	.word	0x00000750
        /*1210*/ 	.word	0x000000ff
        /*1214*/ 	.word	0x00030898
        /*1218*/ 	.short	0x0100
        /*121a*/ 	.byte	0x08
	.zero		1


	//   ....[17]....
        /*121c*/ 	.word	0x00000760
        /*1220*/ 	.word	0x000000ff
        /*1224*/ 	.word	0x000308a8
        /*1228*/ 	.short	0x0100
        /*122a*/ 	.byte	0x08
	.zero		1


	//   ....[18]....
        /*122c*/ 	.word	0x00000890
        /*1230*/ 	.word	0x000000ff
        /*1234*/ 	.word	0x000308b0
        /*1238*/ 	.short	0x0100
        /*123a*/ 	.byte	0x08
	.zero		1


	//   ....[19]....
        /*123c*/ 	.word	0x000008a0
        /*1240*/ 	.word	0x000000ff
        /*1244*/ 	.word	0x000308c0
        /*1248*/ 	.short	0x0100
        /*124a*/ 	.byte	0x08
	.zero		1


	//   ....[20]....
        /*124c*/ 	.word	0x000008b0
        /*1250*/ 	.word	0x000000ff
        /*1254*/ 	.word	0x000308b8
        /*1258*/ 	.short	0x0100
        /*125a*/ 	.byte	0x08
	.zero		1


	//   ....[21]....
        /*125c*/ 	.word	0x000008c0
        /*1260*/ 	.word	0x000000ff
        /*1264*/ 	.word	0x000308c8
        /*1268*/ 	.short	0x0100
        /*126a*/ 	.byte	0x08
	.zero		1


	//   ....[22]....
        /*126c*/ 	.word	0x00003610
        /*1270*/ 	.word	0x0000005a
        /*1274*/ 	.word	0x00030890
        /*1278*/ 	.short	0x010a
        /*127a*/ 	.byte	0x3f
	.zero		1


	//   ....[23]....
        /*127c*/ 	.word	0x00005cd0
        /*1280*/ 	.word	0x0000005a
        /*1284*/ 	.word	0x00030890
        /*1288*/ 	.short	0x010a
        /*128a*/ 	.byte	0x3f
	.zero		1


	//   ....[24]....
        /*128c*/ 	.word	0x00007e00
        /*1290*/ 	.word	0x0000005a
        /*1294*/ 	.word	0x00030890
        /*1298*/ 	.short	0x010a
        /*129a*/ 	.byte	0x3f
	.zero		1


	//   ....[25]....
        /*129c*/ 	.word	0x00008410
        /*12a0*/ 	.word	0x0000000b
        /*12a4*/ 	.word	0x00000000
        /*12a8*/ 	.short	0x0101
        /*12aa*/ 	.byte	0x3f
	.zero		1


	//   ....[26]....
        /*12ac*/ 	.word	0x00008450
        /*12b0*/ 	.word	0x0000005a
        /*12b4*/ 	.word	0x000308b0
        /*12b8*/ 	.short	0x010a
        /*12ba*/ 	.byte	0x3f
	.zero		1


	//   ....[27]....
        /*12bc*/ 	.word	0x00008a10
        /*12c0*/ 	.word	0x0000005a
        /*12c4*/ 	.word	0x00000000
        /*12c8*/ 	.short	0x0101
        /*12ca*/ 	.byte	0x3f
	.zero		1


	//   ....[28]....
        /*12cc*/ 	.word	0x000095b0
        /*12d0*/ 	.word	0x00000012
        /*12d4*/ 	.word	0x00030800
        /*12d8*/ 	.short	0x010a
        /*12da*/ 	.byte	0x3f
	.zero		1


	//   ....[29]....
        /*12dc*/ 	.word	0x00009600
        /*12e0*/ 	.word	0x00000012
        /*12e4*/ 	.word	0x00030800
        /*12e8*/ 	.short	0x010a
        /*12ea*/ 	.byte	0x3f
	.zero		1


	//   ....[30]....
        /*12ec*/ 	.word	0x0000b0d0
        /*12f0*/ 	.word	0x00000012
        /*12f4*/ 	.word	0x00030800
        /*12f8*/ 	.short	0x010a
        /*12fa*/ 	.byte	0x3f
	.zero		1


	//   ....[31]....
        /*12fc*/ 	.word	0x0000f990
        /*1300*/ 	.word	0x00000012
        /*1304*/ 	.word	0x00030800
        /*1308*/ 	.short	0x010a
        /*130a*/ 	.byte	0x3f
	.zero		1


	//   ....[32]....
        /*130c*/ 	.word	0x000134b0
        /*1310*/ 	.word	0x0000003a
        /*1314*/ 	.word	0x00030830
        /*1318*/ 	.short	0x010a
        /*131a*/ 	.byte	0x3f
	.zero		1


	//   ....[33]....
        /*131c*/ 	.word	0x00013560
        /*1320*/ 	.word	0x0000003a
        /*1324*/ 	.word	0x00030830
        /*1328*/ 	.short	0x010a
        /*132a*/ 	.byte	0x3f
	.zero		1


	//   ....[34]....
        /*132c*/ 	.word	0x00014620
        /*1330*/ 	.word	0x0000001b
        /*1334*/ 	.word	0x00000000
        /*1338*/ 	.short	0x0101
        /*133a*/ 	.byte	0x3f
	.zero		1


	//   ....[35]....
        /*133c*/ 	.word	0x00016390
        /*1340*/ 	.word	0x00000002
        /*1344*/ 	.word	0x00030830
        /*1348*/ 	.short	0x010a
        /*134a*/ 	.byte	0x3f
	.zero		1


	//   ....[36]....
        /*134c*/ 	.word	0x00016420
        /*1350*/ 	.word	0x00000002
        /*1354*/ 	.word	0x00030830
        /*1358*/ 	.short	0x010a
        /*135a*/ 	.byte	0x3f
	.zero		1


	//   ....[37]....
        /*135c*/ 	.word	0x00017600
        /*1360*/ 	.word	0x000000cb
        /*1364*/ 	.word	0x00030850
        /*1368*/ 	.short	0x010a
        /*136a*/ 	.byte	0x3f
	.zero		1


	//   ....[38]....
        /*136c*/ 	.word	0x00017650
        /*1370*/ 	.word	0x000000cb
        /*1374*/ 	.word	0x00030850
        /*1378*/ 	.short	0x010a
        /*137a*/ 	.byte	0x3f
	.zero		1


	//   ....[39]....
        /*137c*/ 	.word	0x00017be0
        /*1380*/ 	.word	0x00000002
        /*1384*/ 	.word	0x00000000
        /*1388*/ 	.short	0x0101
        /*138a*/ 	.byte	0x3f
	.zero		1


	//   ....[40]....
        /*138c*/ 	.word	0x00019360
        /*1390*/ 	.word	0x000000cb
        /*1394*/ 	.word	0x00000000
        /*1398*/ 	.short	0x0101
        /*139a*/ 	.byte	0x3f
	.zero		1


	//   ....[41]....
        /*139c*/ 	.word	0x000198e0
        /*13a0*/ 	.word	0x000000de
        /*13a4*/ 	.word	0x00030830
        /*13a8*/ 	.short	0x010a
        /*13aa*/ 	.byte	0x3f
	.zero		1


	//   ....[42]....
        /*13ac*/ 	.word	0x00019970
        /*13b0*/ 	.word	0x000000de
        /*13b4*/ 	.word	0x00030830
        /*13b8*/ 	.short	0x010a
        /*13ba*/ 	.byte	0x3f
	.zero		1


	//   ....[43]....
        /*13bc*/ 	.word	0x0001ab60
        /*13c0*/ 	.word	0x0000000d
        /*13c4*/ 	.word	0x00030850
        /*13c8*/ 	.short	0x010a
        /*13ca*/ 	.byte	0x3f
	.zero		1


	//   ....[44]....
        /*13cc*/ 	.word	0x0001abb0
        /*13d0*/ 	.word	0x0000000d
        /*13d4*/ 	.word	0x00030850
        /*13d8*/ 	.short	0x010a
        /*13da*/ 	.byte	0x3f
	.zero		1


	//   ....[45]....
        /*13dc*/ 	.word	0x0001b4f0
        /*13e0*/ 	.word	0x000000de
        /*13e4*/ 	.word	0x00000000
        /*13e8*/ 	.short	0x0101
        /*13ea*/ 	.byte	0x3f
	.zero		1


	//   ....[46]....
        /*13ec*/ 	.word	0x0001bc70
        /*13f0*/ 	.word	0x0000000d
        /*13f4*/ 	.word	0x00000000
        /*13f8*/ 	.short	0x0101
        /*13fa*/ 	.byte	0x3f
	.zero		1


	//   ....[47]....
        /*13fc*/ 	.word	0x0001bee0
        /*1400*/ 	.word	0x00000004
        /*1404*/ 	.word	0x00030830
        /*1408*/ 	.short	0x010a
        /*140a*/ 	.byte	0x3f
	.zero		1


	//   ....[48]....
        /*140c*/ 	.word	0x0001bf70
        /*1410*/ 	.word	0x00000004
        /*1414*/ 	.word	0x00030830
        /*1418*/ 	.short	0x010a
        /*141a*/ 	.byte	0x3f
	.zero		1


	//   ....[49]....
        /*141c*/ 	.word	0x0001d170
        /*1420*/ 	.word	0x000000de
        /*1424*/ 	.word	0x00030850
        /*1428*/ 	.short	0x010a
        /*142a*/ 	.byte	0x3f
	.zero		1


	//   ....[50]....
        /*142c*/ 	.word	0x0001d1c0
        /*1430*/ 	.word	0x000000de
        /*1434*/ 	.word	0x00030850
        /*1438*/ 	.short	0x010a
        /*143a*/ 	.byte	0x3f
	.zero		1


	//   ....[51]....
        /*143c*/ 	.word	0x0001d6e0
        /*1440*/ 	.word	0x00000004
        /*1444*/ 	.word	0x00000000
        /*1448*/ 	.short	0x0101
        /*144a*/ 	.byte	0x3f
	.zero		1


	//   ....[52]....
        /*144c*/ 	.word	0x0001eef0
        /*1450*/ 	.word	0x000000de
        /*1454*/ 	.word	0x00000000
        /*1458*/ 	.short	0x0101
        /*145a*/ 	.byte	0x3f
	.zero		1


	//   ....[53]....
        /*145c*/ 	.word	0x0001f870
        /*1460*/ 	.word	0x0000000c
        /*1464*/ 	.word	0x00030850
        /*1468*/ 	.short	0x010a
        /*146a*/ 	.byte	0x3f
	.zero		1


	//   ....[54]....
        /*146c*/ 	.word	0x0001f910
        /*1470*/ 	.word	0x0000000c
        /*1474*/ 	.word	0x00030850
        /*1478*/ 	.short	0x010a
        /*147a*/ 	.byte	0x3f
	.zero		1


	//   ....[55]....
        /*147c*/ 	.word	0x00020530
        /*1480*/ 	.word	0x00000004
        /*1484*/ 	.word	0x00000000
        /*1488*/ 	.short	0x0101
        /*148a*/ 	.byte	0x3f
	.zero		1


	//   ....[56]....
        /*148c*/ 	.word	0x00021fa0
        /*1490*/ 	.word	0x00000000
        /*1494*/ 	.word	0x00000000
        /*1498*/ 	.short	0x0101
        /*149a*/ 	.byte	0x3f
	.zero		1


	//   ....[57]....
        /*149c*/ 	.word	0x00024b00
        /*14a0*/ 	.word	0x00000017
        /*14a4*/ 	.word	0x00030820
        /*14a8*/ 	.short	0x010a
        /*14aa*/ 	.byte	0x3f
	.zero		1


	//   ....[58]....
        /*14ac*/ 	.word	0x00024b90
        /*14b0*/ 	.word	0x0000000d
        /*14b4*/ 	.word	0x000308a0
        /*14b8*/ 	.short	0x010a
        /*14ba*/ 	.byte	0x3f
	.zero		1


	//   ....[59]....
        /*14bc*/ 	.word	0x000250f0
        /*14c0*/ 	.word	0x0000000d
        /*14c4*/ 	.word	0x000308c0
        /*14c8*/ 	.short	0x010a
        /*14ca*/ 	.byte	0x3f
	.zero		1


	//   ....[60]....
        /*14cc*/ 	.word	0x00025700
        /*14d0*/ 	.word	0x00000006
        /*14d4*/ 	.word	0x000308a0
        /*14d8*/ 	.short	0x010a
        /*14da*/ 	.byte	0x3f
	.zero		1


	//   ....[61]....
        /*14dc*/ 	.word	0x00025c40
        /*14e0*/ 	.word	0x00000006
        /*14e4*/ 	.word	0x000308c0
        /*14e8*/ 	.short	0x010a
        /*14ea*/ 	.byte	0x3f
	.zero		1


	//   ....[62]....
        /*14ec*/ 	.word	0x000270d0
        /*14f0*/ 	.word	0x00000004
        /*14f4*/ 	.word	0x00030840
        /*14f8*/ 	.short	0x010a
        /*14fa*/ 	.byte	0x3f
	.zero		1


	//   ....[63]....
        /*14fc*/ 	.word	0x000275f0
        /*1500*/ 	.word	0x00000004
        /*1504*/ 	.word	0x00030830
        /*1508*/ 	.short	0x0107
        /*150a*/ 	.byte	0x3f
	.zero		1


	//   ....[64]....
        /*150c*/ 	.word	0x000276b0
        /*1510*/ 	.word	0x00000004
        /*1514*/ 	.word	0x00030830
        /*1518*/ 	.short	0x0101
        /*151a*/ 	.byte	0x3f
	.zero		1


	//   ....[65]....
        /*151c*/ 	.word	0x00028380
        /*1520*/ 	.word	0x00000017
        /*1524*/ 	.word	0x00030800
        /*1528*/ 	.short	0x0107
        /*152a*/ 	.byte	0x3f
	.zero		1


	//   ....[66]....
        /*152c*/ 	.word	0x000284a0
        /*1530*/ 	.word	0x00000017
        /*1534*/ 	.word	0x00030800
        /*1538*/ 	.short	0x0101
        /*153a*/ 	.byte	0x3f
	.zero		1


	//   ....[67]....
        /*153c*/ 	.word	0x000284c0
        /*1540*/ 	.word	0x00000017
        /*1544*/ 	.word	0x00030820
        /*1548*/ 	.short	0x010a
        /*154a*/ 	.byte	0x3f
	.zero		1


	//   ....[68]....
        /*154c*/ 	.word	0x000288b0
        /*1550*/ 	.word	0x00000007
        /*1554*/ 	.word	0x00030840
        /*1558*/ 	.short	0x010a
        /*155a*/ 	.byte	0x3f
	.zero		1


	//   ....[69]....
        /*155c*/ 	.word	0x00028db0
        /*1560*/ 	.word	0x00000007
        /*1564*/ 	.word	0x00030830
        /*1568*/ 	.short	0x0107
        /*156a*/ 	.byte	0x3f
	.zero		1


	//   ....[70]....
        /*156c*/ 	.word	0x00028e70
        /*1570*/ 	.word	0x00000007
        /*1574*/ 	.word	0x00030830
        /*1578*/ 	.short	0x0101
        /*157a*/ 	.byte	0x3f
	.zero		1


	//   ....[71]....
        /*157c*/ 	.word	0x00028ed0
        /*1580*/ 	.word	0x00000007
        /*1584*/ 	.word	0x00030860
        /*1588*/ 	.short	0x010a
        /*158a*/ 	.byte	0x3f
	.zero		1


	//   ....[72]....
        /*158c*/ 	.word	0x00029380
        /*1590*/ 	.word	0x00000007
        /*1594*/ 	.word	0x00030850
        /*1598*/ 	.short	0x0107
        /*159a*/ 	.byte	0x3f
	.zero		1


	//   ....[73]....
        /*159c*/ 	.word	0x000294e0
        /*15a0*/ 	.word	0x00000007
        /*15a4*/ 	.word	0x00030850
        /*15a8*/ 	.short	0x0101
        /*15aa*/ 	.byte	0x3f
	.zero		1


	//   ....[74]....
        /*15ac*/ 	.word	0x00029700
        /*15b0*/ 	.word	0x00000004
        /*15b4*/ 	.word	0x00030860
        /*15b8*/ 	.short	0x010a
        /*15ba*/ 	.byte	0x3f
	.zero		1


	//   ....[75]....
        /*15bc*/ 	.word	0x00029b90
        /*15c0*/ 	.word	0x00000004
        /*15c4*/ 	.word	0x00030850
        /*15c8*/ 	.short	0x0107
        /*15ca*/ 	.byte	0x3f
	.zero		1


	//   ....[76]....
        /*15cc*/ 	.word	0x00029c50
        /*15d0*/ 	.word	0x00000004
        /*15d4*/ 	.word	0x00030850
        /*15d8*/ 	.short	0x0101
        /*15da*/ 	.byte	0x3f
	.zero		1


	//   ....[77]....
        /*15dc*/ 	.word	0x0002a980
        /*15e0*/ 	.word	0x00000005
        /*15e4*/ 	.word	0x00030820
        /*15e8*/ 	.short	0x010a
        /*15ea*/ 	.byte	0x3f
	.zero		1


	//   ....[78]....
        /*15ec*/ 	.word	0x0002aaf0
        /*15f0*/ 	.word	0x00000003
        /*15f4*/ 	.word	0x00030840
        /*15f8*/ 	.short	0x010a
        /*15fa*/ 	.byte	0x3f
	.zero		1


	//   ....[79]....
        /*15fc*/ 	.word	0x0002ab90
        /*1600*/ 	.word	0x00000019
        /*1604*/ 	.word	0x00030840
        /*1608*/ 	.short	0x010a
        /*160a*/ 	.byte	0x3f
	.zero		1


	//   ....[80]....
        /*160c*/ 	.word	0x0002abd0
        /*1610*/ 	.word	0x00000003
        /*1614*/ 	.word	0x00030860
        /*1618*/ 	.short	0x010a
        /*161a*/ 	.byte	0x3f
	.zero		1


	//   ....[81]....
        /*161c*/ 	.word	0x0002ac10
        /*1620*/ 	.word	0x00000019
        /*1624*/ 	.word	0x00030860
        /*1628*/ 	.short	0x010a
        /*162a*/ 	.byte	0x3f
	.zero		1


	//   ....[82]....
        /*162c*/ 	.word	0x0002ac70
        /*1630*/ 	.word	0x0000005a
        /*1634*/ 	.word	0x00030890
        /*1638*/ 	.short	0x010a
        /*163a*/ 	.byte	0x3f
	.zero		1


	//   ....[83]....
        /*163c*/ 	.word	0x0002af20
        /*1640*/ 	.word	0x0000005a
        /*1644*/ 	.word	0x00030890
        /*1648*/ 	.short	0x010a
        /*164a*/ 	.byte	0x3f
	.zero		1


	//   ....[84]....
        /*164c*/ 	.word	0x0002b1d0
        /*1650*/ 	.word	0x0000005a
        /*1654*/ 	.word	0x00030890
        /*1658*/ 	.short	0x010a
        /*165a*/ 	.byte	0x3f
	.zero		1


	//   ....[85]....
        /*165c*/ 	.word	0x0002b480
        /*1660*/ 	.word	0x0000005a
        /*1664*/ 	.word	0x000308b0
        /*1668*/ 	.short	0x010a
        /*166a*/ 	.byte	0x3f
	.zero		1


	//   ....[86]....
        /*166c*/ 	.word	0x0002bbe0
        /*1670*/ 	.word	0x00000012
        /*1674*/ 	.word	0x00030800
        /*1678*/ 	.short	0x010a
        /*167a*/ 	.byte	0x3f
	.zero		1


	//   ....[87]....
        /*167c*/ 	.word	0x0002c340
        /*1680*/ 	.word	0x00000012
        /*1684*/ 	.word	0x00030800
        /*1688*/ 	.short	0x010a
        /*168a*/ 	.byte	0x3f
	.zero		1


	//   ....[88]....
        /*168c*/ 	.word	0x0002c390
        /*1690*/ 	.word	0x0000003a
        /*1694*/ 	.word	0x00030830
        /*1698*/ 	.short	0x010a
        /*169a*/ 	.byte	0x3f
	.zero		1


	//   ....[89]....
        /*169c*/ 	.word	0x0002c3e0
        /*16a0*/ 	.word	0x00000002
        /*16a4*/ 	.word	0x00030830
        /*16a8*/ 	.short	0x010a
        /*16aa*/ 	.byte	0x3f
	.zero		1


	//   ....[90]....
        /*16ac*/ 	.word	0x0002c430
        /*16b0*/ 	.word	0x000000cb
        /*16b4*/ 	.word	0x00030850
        /*16b8*/ 	.short	0x010a
        /*16ba*/ 	.byte	0x3f
	.zero		1


	//   ....[91]....
        /*16bc*/ 	.word	0x0002c480
        /*16c0*/ 	.word	0x000000de
        /*16c4*/ 	.word	0x00030830
        /*16c8*/ 	.short	0x010a
        /*16ca*/ 	.byte	0x3f
	.zero		1


	//   ....[92]....
        /*16cc*/ 	.word	0x0002c4d0
        /*16d0*/ 	.word	0x0000000d
        /*16d4*/ 	.word	0x00030850
        /*16d8*/ 	.short	0x010a
        /*16da*/ 	.byte	0x3f
	.zero		1


	//   ....[93]....
        /*16dc*/ 	.word	0x0002c520
        /*16e0*/ 	.word	0x00000004
        /*16e4*/ 	.word	0x00030830
        /*16e8*/ 	.short	0x010a
        /*16ea*/ 	.byte	0x3f
	.zero		1


	//   ....[94]....
        /*16ec*/ 	.word	0x0002c570
        /*16f0*/ 	.word	0x000000de
        /*16f4*/ 	.word	0x00030850
        /*16f8*/ 	.short	0x010a
        /*16fa*/ 	.byte	0x3f
	.zero		1


	//   ....[95]....
        /*16fc*/ 	.word	0x0002c5c0
        /*1700*/ 	.word	0x0000000c
        /*1704*/ 	.word	0x00030850
        /*1708*/ 	.short	0x010a
        /*170a*/ 	.byte	0x3f
	.zero		1


	//   ....[96]....
        /*170c*/ 	.word	0x0002c760
        /*1710*/ 	.word	0x00000017
        /*1714*/ 	.word	0x00030820
        /*1718*/ 	.short	0x010a
        /*171a*/ 	.byte	0x3f
	.zero		1


	//   ....[97]....
        /*171c*/ 	.word	0x0002c7b0
        /*1720*/ 	.word	0x0000000d
        /*1724*/ 	.word	0x000308a0
        /*1728*/ 	.short	0x010a
        /*172a*/ 	.byte	0x3f
	.zero		1


	//   ....[98]....
        /*172c*/ 	.word	0x0002c800
        /*1730*/ 	.word	0x0000000d
        /*1734*/ 	.word	0x000308c0
        /*1738*/ 	.short	0x010a
        /*173a*/ 	.byte	0x3f
	.zero		1


	//   ....[99]....
        /*173c*/ 	.word	0x0002c850
        /*1740*/ 	.word	0x00000006
        /*1744*/ 	.word	0x000308a0
        /*1748*/ 	.short	0x010a
        /*174a*/ 	.byte	0x3f
	.zero		1


	//   ....[100]....
        /*174c*/ 	.word	0x0002c8a0
        /*1750*/ 	.word	0x00000006
        /*1754*/ 	.word	0x000308c0
        /*1758*/ 	.short	0x010a
        /*175a*/ 	.byte	0x3f
	.zero		1


	//   ....[101]....
        /*175c*/ 	.word	0x0002c9c0
        /*1760*/ 	.word	0x00000004
        /*1764*/ 	.word	0x00030840
        /*1768*/ 	.short	0x010a
        /*176a*/ 	.byte	0x3f
	.zero		1


	//   ....[102]....
        /*176c*/ 	.word	0x0002db50
        /*1770*/ 	.word	0x00000017
        /*1774*/ 	.word	0x00030820
        /*1778*/ 	.short	0x010a
        /*177a*/ 	.byte	0x3f
	.zero		1


	//   ....[103]....
        /*177c*/ 	.word	0x0002dba0
        /*1780*/ 	.word	0x00000007
        /*1784*/ 	.word	0x00030840
        /*1788*/ 	.short	0x010a
        /*178a*/ 	.byte	0x3f
	.zero		1


	//   ....[104]....
        /*178c*/ 	.word	0x0002e1c0
        /*1790*/ 	.word	0x00000007
        /*1794*/ 	.word	0x00030860
        /*1798*/ 	.short	0x010a
        /*179a*/ 	.byte	0x3f
	.zero		1


	//   ....[105]....
        /*179c*/ 	.word	0x0002e800
        /*17a0*/ 	.word	0x00000004
        /*17a4*/ 	.word	0x00030860
        /*17a8*/ 	.short	0x010a
        /*17aa*/ 	.byte	0x3f
	.zero		1


	//   ....[106]....
        /*17ac*/ 	.word	0x0002f820
        /*17b0*/ 	.word	0x00000005
        /*17b4*/ 	.word	0x00030820
        /*17b8*/ 	.short	0x010a
        /*17ba*/ 	.byte	0x3f
	.zero		1


	//   ....[107]....
        /*17bc*/ 	.word	0x0002f9c0
        /*17c0*/ 	.word	0x00000003
        /*17c4*/ 	.word	0x00030840
        /*17c8*/ 	.short	0x010a
        /*17ca*/ 	.byte	0x3f
	.zero		1


	//   ....[108]....
        /*17cc*/ 	.word	0x0002fa10
        /*17d0*/ 	.word	0x00000019
        /*17d4*/ 	.word	0x00030840
        /*17d8*/ 	.short	0x010a
        /*17da*/ 	.byte	0x3f
	.zero		1


	//   ....[109]....
        /*17dc*/ 	.word	0x0002fa60
        /*17e0*/ 	.word	0x00000003
        /*17e4*/ 	.word	0x00030860
        /*17e8*/ 	.short	0x010a
        /*17ea*/ 	.byte	0x3f
	.zero		1


	//----- nvinfo : EIATTR_NUM_MBARRIERS
	.align		4
.L_477:
        /*17ec*/ 	.byte	0x03, 0x38
        /*17ee*/ 	.short	0x0016


	//----- nvinfo : EIATTR_EXIT_INSTR_OFFSETS
	.align		4
        /*17f0*/ 	.byte	0x04, 0x1c
        /*17f2*/ 	.short	(.L_479 - .L_478)


	//   ....[0]....
.L_478:
        /*17f4*/ 	.word	0x0002ac60


	//----- nvinfo : EIATTR_MAX_THREADS
	.align		4
.L_479:
        /*17f8*/ 	.byte	0x04, 0x05
        /*17fa*/ 	.short	(.L_481 - .L_480)
.L_480:
        /*17fc*/ 	.word	0x00000180
        /*1800*/ 	.word	0x00000001
        /*1804*/ 	.word	0x00000001


	//----- nvinfo : EIATTR_CRS_STACK_SIZE
	.align		4
.L_481:
        /*1808*/ 	.byte	0x04, 0x1e
        /*180a*/ 	.short	(.L_483 - .L_482)
.L_482:
        /*180c*/ 	.word	0x00000000


	//----- nvinfo : EIATTR_CBANK_PARAM_SIZE
	.align		4
.L_483:
        /*1810*/ 	.byte	0x03, 0x19
        /*1812*/ 	.short	0x0af0


	//----- nvinfo : EIATTR_PARAM_CBANK
	.align		4
        /*1814*/ 	.byte	0x04, 0x0a
        /*1816*/ 	.short	(.L_485 - .L_484)
	.align		4
.L_484:
        /*1818*/ 	.word	index@(.nv.constant0._ZN7cutlass13device_kernelIN5flash11enable_sm90INS1_16FlashAttnFwdSm90INS1_25CollectiveMainloopFwdSm90ILi2EN4cute5tupleIJNS5_1CILi1EEES8_S8_EEENS6_IJNS7_ILi128EEENS7_ILi64EEENS7_ILi256EEEEEELi256ENS_10bfloat16_tEfNS_4arch4Sm90ELb0ELb1ELb1ELb1ELb1ELb1ELb0ELb1ELb1ELb1ELb0ELb0EEENS1_21CollectiveEpilogueFwdINS6_IJSA_SC_SB_EEES9_SE_SG_Li256ELb1ELb1ELb0ELb0EEENS1_36VarlenDynamicPersistentTileSchedulerILi128ELi64ELi256ELi128ELb0ELb1ELb1ELb1ELb0ELb1EEEEEEEEEvNT_6ParamsE)
        /*181c*/ 	.short	0x0210
        /*181e*/ 	.short	0x0af0


	//----- nvinfo : EIATTR_SW_WAR
	.align		4
.L_485:
        /*1820*/ 	.byte	0x04, 0x36
        /*1822*/ 	.short	(.L_487 - .L_486)
.L_486:
        /*1824*/ 	.word	0x00000008
.L_487:


//--------------------- .nv.info._ZN7cutlass13device_kernelIN5flash11enable_sm90INS1_16FlashAttnFwdSm90INS1_25CollectiveMainloopFwdSm90ILi2EN4cute5tupleIJNS5_1CILi1EEES8_S8_EEENS6_IJNS7_ILi128EEENS7_ILi80EEENS7_ILi256EEEEEELi256ENS_10bfloat16_tEfNS_4arch4Sm90ELb1ELb0ELb1ELb0ELb1ELb0ELb0ELb1ELb1ELb1ELb0ELb0EEENS1_21CollectiveEpilogueFwdINS6_IJSA_SC_SB_EEES9_SE_SG_Li256ELb0ELb1ELb0ELb0EEENS1_30DynamicPersistentTileSchedulerILi256ELi128ELb0ELb1ELb1EEEEEEEEEvNT_6ParamsE --------------------------
	.section	.nv.info._ZN7cutlass13device_kernelIN5flash11enable_sm90INS1_16FlashAttnFwdSm90INS1_25CollectiveMainloopFwdSm90ILi2EN4cute5tupleIJNS5_1CILi1EEES8_S8_EEENS6_IJNS7_ILi128EEENS7_ILi80EEENS7_ILi256EEEEEELi256ENS_10bfloat16_tEfNS_4arch4Sm90ELb1ELb0ELb1ELb0ELb1ELb0ELb0ELb1ELb1ELb1ELb0ELb0EEENS1_21CollectiveEpilogueFwdINS6_IJSA_SC_SB_EEES9_SE_SG_Li256ELb0ELb1ELb0ELb0EEENS1_30DynamicPersistentTileSchedulerILi256ELi128ELb0ELb1ELb1EEEEEEEEEvNT_6ParamsE,"",@"SHT_CUDA_INFO"
	.sectionflags	@""
	.align	4


	//----- nvinfo : EIATTR_CUDA_API_VERSION
	.align		4
        /*0000*/ 	.byte	0x04, 0x37
        /*0002*/ 	.short	(.L_489 - .L_488)
.L_488:
        /*0004*/ 	.word	0x00000082


	//----- nvinfo : EIATTR_KPARAM_INFO
	.align		4
.L_489:
        /*0008*/ 	.byte	0x04, 0x17
        /*000a*/ 	.short	(.L_491 - .L_490)
.L_490:
        /*000c*/ 	.word	0x00000000
        /*0010*/ 	.short	0x0000
        /*0012*/ 	.short	0x0070
        /*0014*/ 	.byte	0x00, 0xf0, 0x01, 0x2a


	//----- nvinfo : EIATTR_SPARSE_MMA_MASK
	.align		4
.L_491:
        /*0018*/ 	.byte	0x03, 0x50
        /*001a*/ 	.short	0x0000


	//----- nvinfo : EIATTR_MAXREG_COUNT
	.align		4
        /*001c*/ 	.byte	0x03, 0x1b
        /*001e*/ 	.short	0x00a8


	//----- nvinfo : EIATTR_NUM_BARRIERS
	.align		4
        /*0020*/ 	.byte	0x02, 0x4c
        /*0022*/ 	.byte	0x09
	.zero		1


	//----- nvinfo : EIATTR_EXTERNS
	.align		4
        /*0024*/ 	.byte	0x04, 0x0f
        /*0026*/ 	.short	(.L_493 - .L_492)


	//   ....[0]....
	.align		4
.L_492:
        /*0028*/ 	.word	index@(__assertfail)


	//----- nvinfo : EIATTR_ANNOTATIONS
	.align		4
.L_493:
        /*002c*/ 	.byte	0x04, 0x55
        /*002e*/ 	.short	(.L_495 - .L_494)


	//   ....[0]....
.L_494:
        /*0030*/ 	.word	0x00000001
        /*0034*/ 	.byte	0xa0, 0x08, 0x00, 0x00, 0x01, 0x00, 0x00, 0x00, 0x60, 0x09, 0x00, 0x00, 0x01, 0x00, 0x00, 0x00
        /*0044*/ 	.byte	0xc0, 0x0c, 0x00, 0x00, 0x01, 0x00, 0x00, 0x00, 0x70, 0x18, 0x00, 0x00, 0x01, 0x00, 0x00, 0x00
        /*0054*/ 	.byte	0x40, 0x20, 0x01, 0x00, 0x01, 0x00, 0x00, 0x00, 0xe0, 0x20, 0x01, 0x00, 0x01, 0x00, 0x00, 0x00
        /*0064*/ 	.byte	0x60, 0x21, 0x01, 0x00, 0x01, 0x00, 0x00, 0x00, 0x20, 0x46, 0x01, 0x00, 0x01, 0x00, 0x00, 0x00
        /*0074*/ 	.byte	0x40, 0x46, 0x01, 0x00, 0x01, 0x00, 0x00, 0x00, 0x30, 0x60, 0x01, 0x00, 0x01, 0x00, 0x00, 0x00
        /*0084*/ 	.byte	0xd0, 0x61, 0x01, 0x00


	//----- nvinfo : EIATTR_MERCURY_ISA_VERSION
	.align		4
.L_495:
        /*0088*/ 	.byte	0x03, 0x5f
        /*008a*/ 	.short	0x0101


	//----- nvinfo : EIATTR_INT_WARP_WIDE_INSTR_OFFSETS
	.align		4
        /*008c*/ 	.byte	0x04, 0x31
        /*008e*/ 	.short	(.L_497 - .L_496)


	//   ....[0]....
.L_496:
        /*0090*/ 	.word	0x000000c0


	//   ....[1]....
        /*0094*/ 	.word	0x000000d0


	//   ....[2]....
        /*0098*/ 	.word	0x00000170


	//   ....[3]....
        /*009c*/ 	.word	0x00012a70


	//   ....[4]....
        /*00a0*/ 	.word	0x00012b00


	//   ....[5]....
        /*00a4*/ 	.word	0x00015770


	//   ....[6]....
        /*00a8*/ 	.word	0x00015800


	//----- nvinfo : EIATTR_COOP_GROUP_MASK_REGIDS
	.align		4
.L_497:
        /*00ac*/ 	.byte	0x04, 0x29
        /*00ae*/ 	.short	(.L_499 - .L_498)


	//   ....[0]....
.L_498:
        /*00b0*/ 	.word	0xffffffff


	//   ....[1]....
        /*00b4*/ 	.word	0xffffffff


	//   ....[2]....
        /*00b8*/ 	.word	0xffffffff


	//   ....[3]....
        /*00bc*/ 	.word	0xffffffff


	//   ....[4]....
        /*00c0*/ 	.word	0xffffffff


	//   ....[5]....
        /*00c4*/ 	.word	0xffffffff


	//   ....[6]....
        /*00c8*/ 	.word	0xffffffff


	//   ....[7]....
        /*00cc*/ 	.word	0xffffffff


	//   ....[8]....
        /*00d0*/ 	.word	0xffffffff


	//   ....[9]....
        /*00d4*/ 	.word	0xffffffff


	//   ....[10]....
        /*00d8*/ 	.word	0xffffffff


	//   ....[11]....
        /*00dc*/ 	.word	0xffffffff


	//   ....[12]....
        /*00e0*/ 	.word	0xffffffff


	//   ....[13]....
        /*00e4*/ 	.word	0xffffffff


	//   ....[14]....
        /*00e8*/ 	.word	0xffffffff


	//   ....[15]....
        /*00ec*/ 	.word	0xffffffff


	//   ....[16]....
        /*00f0*/ 	.word	0xffffffff


	//   ....[17]....
        /*00f4*/ 	.word	0xffffffff


	//   ....[18]....
        /*00f8*/ 	.word	0xffffffff


	//   ....[19]....
        /*00fc*/ 	.word	0xffffffff


	//   ....[20]....
        /*0100*/ 	.word	0xffffffff


	//   ....[21]....
        /*0104*/ 	.word	0xffffffff


	//   ....[22]....
        /*0108*/ 	.word	0xffffffff


	//   ....[23]....
        /*010c*/ 	.word	0xffffffff


	//   ....[24]....
        /*0110*/ 	.word	0xffffffff


	//   ....[25]....
        /*0114*/ 	.word	0xffffffff


	//   ....[26]....
        /*0118*/ 	.word	0xffffffff


	//   ....[27]....
        /*011c*/ 	.word	0xffffffff


	//   ....[28]....
        /*0120*/ 	.word	0xffffffff


	//   ....[29]....
        /*0124*/ 	.word	0xffffffff


	//   ....[30]....
        /*0128*/ 	.word	0xffffffff


	//   ....[31]....
        /*012c*/ 	.word	0xffffffff


	//   ....[32]....
        /*0130*/ 	.word	0xffffffff


	//   ....[33]....
        /*0134*/ 	.word	0xffffffff


	//   ....[34]....
        /*0138*/ 	.word	0xffffffff


	//   ....[35]....
        /*013c*/ 	.word	0xffffffff


	//   ....[36]....
        /*0140*/ 	.word	0xffffffff


	//   ....[37]....
        /*0144*/ 	.word	0xffffffff


	//   ....[38]....
        /*0148*/ 	.word	0xffffffff


	//   ....[39]....
        /*014c*/ 	.word	0xffffffff


	//   ....[40]....
        /*0150*/ 	.word	0xffffffff


	//   ....[41]....
        /*0154*/ 	.word	0xffffffff


	//   ....[42]....
        /*0158*/ 	.word	0xffffffff


	//   ....[43]....
        /*015c*/ 	.word	0xffffffff


	//   ....[44]....
        /*0160*/ 	.word	0xffffffff


	//   ....[45]....
        /*0164*/ 	.word	0xffffffff


	//   ....[46]....
        /*0168*/ 	.word	0xffffffff


	//   ....[47]....
        /*016c*/ 	.word	0xffffffff


	//   ....[48]....
        /*0170*/ 	.word	0xffffffff


	//   ....[49]....
        /*0174*/ 	.word	0xffffffff


	//   ....[50]....
        /*0178*/ 	.word	0xffffffff


	//   ....[51]....
        /*017c*/ 	.word	0xffffffff


	//   ....[52]....
        /*0180*/ 	.word	0xffffffff


	//   ....[53]....
        /*0184*/ 	.word	0xffffffff


	//   ....[54]....
        /*0188*/ 	.word	0xffffffff


	//   ....[55]....
        /*018c*/ 	.word	0xffffffff


	//   ....[56]....
        /*0190*/ 	.word	0xffffffff


	//   ....[57]....
        /*0194*/ 	.word	0xffffffff


	//   ....[58]....
        /*0198*/ 	.word	0xffffffff


	//   ....[59]....
        /*019c*/ 	.word	0xffffffff


	//   ....[60]....
        /*01a0*/ 	.word	0xffffffff


	//   ....[61]....
        /*01a4*/ 	.word	0xffffffff


	//   ....[62]....
        /*01a8*/ 	.word	0xffffffff


	//   ....[63]....
        /*01ac*/ 	.word	0xffffffff


	//   ....[64]....
        /*01b0*/ 	.word	0xffffffff


	//   ....[65]....
        /*01b4*/ 	.word	0xffffffff


	//   ....[66]....
        /*01b8*/ 	.word	0xffffffff


	//   ....[67]....
        /*01bc*/ 	.word	0xffffffff


	//   ....[68]....
        /*01c0*/ 	.word	0xffffffff


	//   ....[69]....
        /*01c4*/ 	.word	0xffffffff


	//   ....[70]....
        /*01c8*/ 	.word	0xffffffff


	//   ....[71]....
        /*01cc*/ 	.word	0xffffffff


	//   ....[72]....
        /*01d0*/ 	.word	0xffffffff


	//   ....[73]....
        /*01d4*/ 	.word	0xffffffff


	//   ....[74]....
        /*01d8*/ 	.word	0xffffffff


	//   ....[75]....
        /*01dc*/ 	.word	0xffffffff


	//   ....[76]....
        /*01e0*/ 	.word	0xffffffff


	//   ....[77]....
        /*01e4*/ 	.word	0xffffffff


	//   ....[78]....
        /*01e8*/ 	.word	0xffffffff


	//   ....[79]....
        /*01ec*/ 	.word	0xffffffff


	//   ....[80]....
        /*01f0*/ 	.word	0xffffffff


	//   ....[81]....
        /*01f4*/ 	.word	0xffffffff


	//   ....[82]....
        /*01f8*/ 	.word	0xffffffff


	//   ....[83]....
        /*01fc*/ 	.word	0xffffffff


	//   ....[84]....
        /*0200*/ 	.word	0xffffffff


	//   ....[85]....
        /*0204*/ 	.word	0xffffffff


	//   ....[86]....
        /*0208*/ 	.word	0xffffffff


	//   ....[87]....
        /*020c*/ 	.word	0xffffffff


	//   ....[88]....
        /*0210*/ 	.word	0xffffffff


	//   ....[89]....
        /*0214*/ 	.word	0xffffffff


	//   ....[90]....
        /*0218*/ 	.word	0xffffffff


	//   ....[91]....
        /*021c*/ 	.word	0xffffffff


	//   ....[92]....
        /*0220*/ 	.word	0xffffffff


	//   ....[93]....
        /*0224*/ 	.word	0xffffffff


	//   ....[94]....
        /*0228*/ 	.word	0xffffffff


	//   ....[95]....
        /*022c*/ 	.word	0xffffffff


	//   ....[96]....
        /*0230*/ 	.word	0xffffffff


	//   ....[97]....
        /*0234*/ 	.word	0xffffffff


	//   ....[98]....
        /*0238*/ 	.word	0xffffffff


	//   ....[99]....
        /*023c*/ 	.word	0xffffffff


	//   ....[100]....
        /*0240*/ 	.word	0xffffffff


	//   ....[101]....
        /*0244*/ 	.word	0xffffffff


	//   ....[102]....
        /*0248*/ 	.word	0xffffffff


	//   ....[103]....
        /*024c*/ 	.word	0xffffffff


	//   ....[104]....
        /*0250*/ 	.word	0xffffffff


	//   ....[105]....
        /*0254*/ 	.word	0xffffffff


	//   ....[106]....
        /*0258*/ 	.word	0x0500000f


	//   ....[107]....
        /*025c*/ 	.word	0x0500000f


	//   ....[108]....
        /*0260*/ 	.word	0x0500000f


	//   ....[109]....
        /*0264*/ 	.word	0x0500000f


	//   ....[110]....
        /*0268*/ 	.word	0x0500000f


	//   ....[111]....
        /*026c*/ 	.word	0x0500000f


	//   ....[112]....
        /*0270*/ 	.word	0x0500000f


	//   ....[113]....
        /*0274*/ 	.word	0x0500000f


	//   ....[114]....
        /*0278*/ 	.word	0x0500000f


	//   ....[115]....
        /*027c*/ 	.word	0x0500000f


	//   ....[116]....
        /*0280*/ 	.word	0x0500000f


	//   ....[117]....
        /*0284*/ 	.word	0x0500000f


	//   ....[118]....
        /*0288*/ 	.word	0x0500000f


	//   ....[119]....
        /*028c*/ 	.word	0x0500000f


	//   ....[120]....
        /*0290*/ 	.word	0x0500000f


	//   ....[121]....
        /*0294*/ 	.word	0x0500000f


	//   ....[122]....
        /*0298*/ 	.word	0x0500000f


	//   ....[123]....
        /*029c*/ 	.word	0x0500000f


	//   ....[124]....
        /*02a0*/ 	.word	0x0500000f


	//   ....[125]....
        /*02a4*/ 	.word	0x0500000f


	//   ....[126]....
        /*02a8*/ 	.word	0x0500000f


	//   ....[127]....
        /*02ac*/ 	.word	0x0500000f


	//   ....[128]....
        /*02b0*/ 	.word	0x0500000f


	//   ....[129]....
        /*02b4*/ 	.word	0x0500000f


	//   ....[130]....
        /*02b8*/ 	.word	0x0500000f


	//   ....[131]....
        /*02bc*/ 	.word	0x0500000f


	//   ....[132]....
        /*02c0*/ 	.word	0x0500000f


	//   ....[133]....
        /*02c4*/ 	.word	0x0500000f


	//   ....[134]....
        /*02c8*/ 	.word	0x0500000f


	//   ....[135]....
        /*02cc*/ 	.word	0x0500000f


	//   ....[136]....
        /*02d0*/ 	.word	0x0500000f


	//   ....[137]....
        /*02d4*/ 	.word	0x0500000f


	//   ....[138]....
        /*02d8*/ 	.word	0x0500000f


	//   ....[139]....
        /*02dc*/ 	.word	0x0500000f


	//   ....[140]....
        /*02e0*/ 	.word	0x0500000f


	//   ....[141]....
        /*02e4*/ 	.word	0x0500000f


	//   ....[142]....
        /*02e8*/ 	.word	0x0500000f


	//   ....[143]....
        /*02ec*/ 	.word	0x0500000f


	//   ....[144]....
        /*02f0*/ 	.word	0x0500000f


	//   ....[145]....
        /*02f4*/ 	.word	0x0500000f


	//   ....[146]....
        /*02f8*/ 	.word	0x0500000f


	//   ....[147]....
        /*02fc*/ 	.word	0x0500000f


	//   ....[148]....
        /*0300*/ 	.word	0x0500000f


	//   ....[149]....
        /*0304*/ 	.word	0x0500000f


	//   ....[150]....
        /*0308*/ 	.word	0x0500000f


	//   ....[151]....
        /*030c*/ 	.word	0x0500000f


	//   ....[152]....
        /*0310*/ 	.word	0x0500000f


	//   ....[153]....
        /*0314*/ 	.word	0x0500000f


	//   ....[154]....
        /*0318*/ 	.word	0x0500000f


	//   ....[155]....
        /*031c*/ 	.word	0x0500000f


	//   ....[156]....
        /*0320*/ 	.word	0x0500000f


	//   ....[157]....
        /*0324*/ 	.word	0x0500000f


	//   ....[158]....
        /*0328*/ 	.word	0x0500000f


	//   ....[159]....
        /*032c*/ 	.word	0x0500000f


	//   ....[160]....
        /*0330*/ 	.word	0x0500000f


	//   ....[161]....
        /*0334*/ 	.word	0x0500000f


	//   ....[162]....
        /*0338*/ 	.word	0x0500000f


	//   ....[163]....
        /*033c*/ 	.word	0x0500000f


	//   ....[164]....
        /*0340*/ 	.word	0x0500000f


	//----- nvinfo : EIATTR_COOP_GROUP_INSTR_OFFSETS
	.align		4
.L_499:
        /*0344*/ 	.byte	0x04, 0x28
        /*0346*/ 	.short	(.L_501 - .L_500)


	//   ....[0]....
.L_500:
        /*0348*/ 	.word	0x00000070


	//   ....[1]....
        /*034c*/ 	.word	0x000000b0


	//   ....[2]....
        /*0350*/ 	.word	0x000002d0


	//   ....[3]....
        /*0354*/ 	.word	0x00000430


	//   ....[4]....
        /*0358*/ 	.word	0x00000550


	//   ....[5]....
        /*035c*/ 	.word	0x000006b0


	//   ....[6]....
        /*0360*/ 	.word	0x00001670


	//   ....[7]....
        /*0364*/ 	.word	0x000040f0


	//   ....[8]....
        /*0368*/ 	.word	0x000041b0


	//   ....[9]....
        /*036c*/ 	.word	0x00004c30


	//   ....[10]....
        /*0370*/ 	.word	0x00004cb0


	//   ....[11]....
        /*0374*/ 	.word	0x000052c0


	//   ....[12]....
        /*0378*/ 	.word	0x00005370


	//   ....[13]....
        /*037c*/ 	.word	0x00008820


	//   ....[14]....
        /*0380*/ 	.word	0x00008e80


	//   ....[15]....
        /*0384*/ 	.word	0x00008ea0


	//   ....[16]....
        /*0388*/ 	.word	0x00008f30


	//   ....[17]....
        /*038c*/ 	.word	0x000095b0


	//   ....[18]....
        /*0390*/ 	.word	0x00009610


	//   ....[19]....
        /*0394*/ 	.word	0x0000d460


	//   ....[20]....
        /*0398*/ 	.word	0x0000d490


	//   ....[21]....
        /*039c*/ 	.word	0x0000d4b0


	//   ....[22]....
        /*03a0*/ 	.word	0x0000d4d0


	//   ....[23]....
        /*03a4*/ 	.word	0x0000e830


	//   ....[24]....
        /*03a8*/ 	.word	0x0000e860


	//   ....[25]....
        /*03ac*/ 	.word	0x0000e900


	//   ....[26]....
        /*03b0*/ 	.word	0x0000e960


	//   ....[27]....
        /*03b4*/ 	.word	0x00010570


	//   ....[28]....
        /*03b8*/ 	.word	0x000105a0


	//   ....[29]....
        /*03bc*/ 	.word	0x000105d0


	//   ....[30]....
        /*03c0*/ 	.word	0x00010630


	//   ....[31]....
        /*03c4*/ 	.word	0x00010d50


	//   ....[32]....
        /*03c8*/ 	.word	0x00010d90


	//   ....[33]....
        /*03cc*/ 	.word	0x00010f20


	//   ....[34]....
        /*03d0*/ 	.word	0x00010f40


	//   ....[35]....
        /*03d4*/ 	.word	0x00011080


	//   ....[36]....
        /*03d8*/ 	.word	0x000110a0


	//   ....[37]....
        /*03dc*/ 	.word	0x000111f0


	//   ....[38]....
        /*03e0*/ 	.word	0x00011210


	//   ....[39]....
        /*03e4*/ 	.word	0x000119f0


	//   ....[40]....
        /*03e8*/ 	.word	0x00011a20


	//   ....[41]....
        /*03ec*/ 	.word	0x00011b70


	//   ....[42]....
        /*03f0*/ 	.word	0x00011b90


	//   ....[43]....
        /*03f4*/ 	.word	0x00011cd0


	//   ....[44]....
        /*03f8*/ 	.word	0x00011cf0


	//   ....[45]....
        /*03fc*/ 	.word	0x00011e40


	//   ....[46]....
        /*0400*/ 	.word	0x00011e60


	//   ....[47]....
        /*0404*/ 	.word	0x00012070


	//   ....[48]....
        /*0408*/ 	.word	0x000135b0


	//   ....[49]....
        /*040c*/ 	.word	0x000135f0


	//   ....[50]....
        /*0410*/ 	.word	0x00013620


	//   ....[51]....
        /*0414*/ 	.word	0x00013660


	//   ....[52]....
        /*0418*/ 	.word	0x00013700


	//   ....[53]....
        /*041c*/ 	.word	0x00013720


	//   ....[54]....
        /*0420*/ 	.word	0x000137c0


	//   ....[55]....
        /*0424*/ 	.word	0x000137e0


	//   ....[56]....
        /*0428*/ 	.word	0x00013880


	//   ....[57]....
        /*042c*/ 	.word	0x000138a0


	//   ....[58]....
        /*0430*/ 	.word	0x00013f90


	//   ....[59]....
        /*0434*/ 	.word	0x00013fb0


	//   ....[60]....
        /*0438*/ 	.word	0x00013fd0


	//   ....[61]....
        /*043c*/ 	.word	0x00014030


	//   ....[62]....
        /*0440*/ 	.word	0x000140c0


	//   ....[63]....
        /*0444*/ 	.word	0x000140f0


	//   ....[64]....
        /*0448*/ 	.word	0x00014180


	//   ....[65]....
        /*044c*/ 	.word	0x000141a0


	//   ....[66]....
        /*0450*/ 	.word	0x00014240


	//   ....[67]....
        /*0454*/ 	.word	0x00014270


	//   ....[68]....
        /*0458*/ 	.word	0x00014300


	//   ....[69]....
        /*045c*/ 	.word	0x00014330


	//   ....[70]....
        /*0460*/ 	.word	0x000143c0


	//   ....[71]....
        /*0464*/ 	.word	0x000143e0


	//   ....[72]....
        /*0468*/ 	.word	0x00014480


	//   ....[73]....
        /*046c*/ 	.word	0x000144a0


	//   ....[74]....
        /*0470*/ 	.word	0x00014bf0


	//   ....[75]....
        /*0474*/ 	.word	0x00014c20


	//   ....[76]....
        /*0478*/ 	.word	0x00014c30


	//   ....[77]....
        /*047c*/ 	.word	0x00014c50


	//   ....[78]....
        /*0480*/ 	.word	0x00014cc0


	//   ....[79]....
        /*0484*/ 	.word	0x00014ce0


	//   ....[80]....
        /*0488*/ 	.word	0x00014d40


	//   ....[81]....
        /*048c*/ 	.word	0x00014d60


	//   ....[82]....
        /*0490*/ 	.word	0x00014dc0


	//   ....[83]....
        /*0494*/ 	.word	0x00014de0


	//   ....[84]....
        /*0498*/ 	.word	0x000150b0


	//   ....[85]....
        /*049c*/ 	.word	0x000150d0


	//   ....[86]....
        /*04a0*/ 	.word	0x000150f0


	//   ....[87]....
        /*04a4*/ 	.word	0x00015190


	//   ....[88]....
        /*04a8*/ 	.word	0x000151b0


	//   ....[89]....
        /*04ac*/ 	.word	0x00015250


	//   ....[90]....
        /*04b0*/ 	.word	0x00015270


	//   ....[91]....
        /*04b4*/ 	.word	0x00015310


	//   ....[92]....
        /*04b8*/ 	.word	0x00015330


	//   ....[93]....
        /*04bc*/ 	.word	0x00015340


	//   ....[94]....
        /*04c0*/ 	.word	0x00015960


	//   ....[95]....
        /*04c4*/ 	.word	0x00015980


	//   ....[96]....
        /*04c8*/ 	.word	0x00015990


	//   ....[97]....
        /*04cc*/ 	.word	0x000159b0


	//   ....[98]....
        /*04d0*/ 	.word	0x00015a70


	//   ....[99]....
        /*04d4*/ 	.word	0x00015aa0


	//   ....[100]....
        /*04d8*/ 	.word	0x00015b30


	//   ....[101]....
        /*04dc*/ 	.word	0x00015b60


	//   ....[102]....
        /*04e0*/ 	.word	0x00015b70


	//   ....[103]....
        /*04e4*/ 	.word	0x00015c00


	//   ....[104]....
        /*04e8*/ 	.word	0x00015f70


	//   ....[105]....
        /*04ec*/ 	.word	0x00016150


	//   ....[106]....
        /*04f0*/ 	.word	0x00016720


	//   ....[107]....
        /*04f4*/ 	.word	0x00016800


	//   ....[108]....
        /*04f8*/ 	.word	0x000168d0


	//   ....[109]....
        /*04fc*/ 	.word	0x00016960


	//   ....[110]....
        /*0500*/ 	.word	0x00016a30


	//   ....[111]....
        /*0504*/ 	.word	0x00016ac0


	//   ....[112]....
        /*0508*/ 	.word	0x00016ba0


	//   ....[113]....
        /*050c*/ 	.word	0x00016c20


	//   ....[114]....
        /*0510*/ 	.word	0x00016d10


	//   ....[115]....
        /*0514*/ 	.word	0x00016da0


	//   ....[116]....
        /*0518*/ 	.word	0x00016e70


	//   ....[117]....
        /*051c*/ 	.word	0x00016f10


	//   ....[118]....
        /*0520*/ 	.word	0x00016f80


	//   ....[119]....
        /*0524*/ 	.word	0x00017000


	//   ....[120]....
        /*0528*/ 	.word	0x000170d0


	//   ....[121]....
        /*052c*/ 	.word	0x00017140


	//   ....[122]....
        /*0530*/ 	.word	0x00017240


	//   ....[123]....
        /*0534*/ 	.word	0x000172c0


	//   ....[124]....
        /*0538*/ 	.word	0x000173b0


	//   ....[125]....
        /*053c*/ 	.word	0x00017420


	//   ....[126]....
        /*0540*/ 	.word	0x00017520


	//   ....[127]....
        /*0544*/ 	.word	0x000175a0


	//   ....[128]....
        /*0548*/ 	.word	0x00017690


	//   ....[129]....
        /*054c*/ 	.word	0x00017700


	//   ....[130]....
        /*0550*/ 	.word	0x00017800


	//   ....[131]....
        /*0554*/ 	.word	0x00017870


	//   ....[132]....
        /*0558*/ 	.word	0x00017950


	//   ....[133]....
        /*055c*/ 	.word	0x00017a80


	//   ....[134]....
        /*0560*/ 	.word	0x00017b20


	//   ....[135]....
        /*0564*/ 	.word	0x00017b90


	//   ....[136]....
        /*0568*/ 	.word	0x00017c60


	//   ....[137]....
        /*056c*/ 	.word	0x00017cc0


	//   ....[138]....
        /*0570*/ 	.word	0x00017d90


	//   ....[139]....
        /*0574*/ 	.word	0x00017df0


	//   ....[140]....
        /*0578*/ 	.word	0x00017ec0


	//   ....[141]....
        /*057c*/ 	.word	0x00017f20


	//   ....[142]....
        /*0580*/ 	.word	0x00017ff0


	//   ....[143]....
        /*0584*/ 	.word	0x000180d0


	//   ....[144]....
        /*0588*/ 	.word	0x00018170


	//   ....[145]....
        /*058c*/ 	.word	0x000181d0


	//   ....[146]....
        /*0590*/ 	.word	0x000182e0


	//   ....[147]....
        /*0594*/ 	.word	0x00018340


	//   ....[148]....
        /*0598*/ 	.word	0x00018450


	//   ....[149]....
        /*059c*/ 	.word	0x000184b0


	//   ....[150]....
        /*05a0*/ 	.word	0x000185c0


	//   ....[151]....
        /*05a4*/ 	.word	0x00018620


	//   ....[152]....
        /*05a8*/ 	.word	0x000186e0


	//   ....[153]....
        /*05ac*/ 	.word	0x00018840


	//   ....[154]....
        /*05b0*/ 	.word	0x000188e0


	//   ....[155]....
        /*05b4*/ 	.word	0x00018940


	//   ....[156]....
        /*05b8*/ 	.word	0x00018a10


	//   ....[157]....
        /*05bc*/ 	.word	0x00018af0


	//   ....[158]....
        /*05c0*/ 	.word	0x00018bb0


	//   ....[159]....
        /*05c4*/ 	.word	0x00018c90


	//   ....[160]....
        /*05c8*/ 	.word	0x00018d50


	//   ....[161]....
        /*05cc*/ 	.word	0x00018e30


	//   ....[162]....
        /*05d0*/ 	.word	0x00018ef0


	//   ....[163]....
        /*05d4*/ 	.word	0x00019000


	//   ....[164]....
        /*05d8*/ 	.word	0x00019120


	//----- nvinfo : EIATTR_REG_RECONFIG
	.align		4
.L_501:
        /*05dc*/ 	.byte	0x01, 0x54
	.zero		2


	//----- nvinfo : EIATTR_SYSCALL_OFFSETS
	.align		4
        /*05e0*/ 	.byte	0x04, 0x46
        /*05e2*/ 	.short	(.L_503 - .L_502)


	//   ....[0]....
.L_502:
        /*05e4*/ 	.word	0x00001860


	//   ....[1]....
        /*05e8*/ 	.word	0x00012c60


	//   ....[2]....
        /*05ec*/ 	.word	0x00012db0


	//   ....[3]....
        /*05f0*/ 	.word	0x00012ea0


	//   ....[4]....
        /*05f4*/ 	.word	0x00013c30


	//----- nvinfo : EIATTR_MBARRIER_INSTR_OFFSETS
	.align		4
.L_503:
        /*05f8*/ 	.byte	0x04, 0x39
        /*05fa*/ 	.short	(.L_505 - .L_504)


	//   ....[0]....
.L_504:
        /*05fc*/ 	.word	0x00000180
        /*0600*/ 	.word	0x000000ff
        /*0604*/ 	.word	0x00038800
        /*0608*/ 	.short	0x0100
        /*060a*/ 	.byte	0x08
	.zero		1


	//   ....[1]....
        /*060c*/ 	.word	0x00000190
        /*0610*/ 	.word	0x000000ff
        /*0614*/ 	.word	0x00038820
        /*0618*/ 	.short	0x0100
        /*061a*/ 	.byte	0x08
	.zero		1


	//   ....[2]....
        /*061c*/ 	.word	0x00000280
        /*0620*/ 	.word	0x000000ff
        /*0624*/ 	.word	0x00038830
        /*0628*/ 	.short	0x0100
        /*062a*/ 	.byte	0x08
	.zero		1


	//   ....[3]....
        /*062c*/ 	.word	0x00000290
        /*0630*/ 	.word	0x000000ff
        /*0634*/ 	.word	0x00038840
        /*0638*/ 	.short	0x0100
        /*063a*/ 	.byte	0x08
	.zero		1


	//   ....[4]....
        /*063c*/ 	.word	0x000002a0
        /*0640*/ 	.word	0x000000ff
        /*0644*/ 	.word	0x00038838
        /*0648*/ 	.short	0x0100
        /*064a*/ 	.byte	0x08
	.zero		1


	//   ....[5]....
        /*064c*/ 	.word	0x000002b0
        /*0650*/ 	.word	0x000000ff
        /*0654*/ 	.word	0x00038848
        /*0658*/ 	.short	0x0100
        /*065a*/ 	.byte	0x08
	.zero		1


	//   ....[6]....
        /*065c*/ 	.word	0x000003e0
        /*0660*/ 	.word	0x000000ff
        /*0664*/ 	.word	0x00038850
        /*0668*/ 	.short	0x0100
        /*066a*/ 	.byte	0x08
	.zero		1


	//   ....[7]....
        /*066c*/ 	.word	0x000003f0
        /*0670*/ 	.word	0x000000ff
        /*0674*/ 	.word	0x00038860
        /*0678*/ 	.short	0x0100
        /*067a*/ 	.byte	0x08
	.zero		1


	//   ....[8]....
        /*067c*/ 	.word	0x00000400
        /*0680*/ 	.word	0x000000ff
        /*0684*/ 	.word	0x00038858
        /*0688*/ 	.short	0x0100
        /*068a*/ 	.byte	0x08
	.zero		1


	//   ....[9]....
        /*068c*/ 	.word	0x00000410
        /*0690*/ 	.word	0x000000ff
        /*0694*/ 	.word	0x00038868
        /*0698*/ 	.short	0x0100
        /*069a*/ 	.byte	0x08
	.zero		1


	//   ....[10]....
        /*069c*/ 	.word	0x00000500
        /*06a0*/ 	.word	0x000000ff
        /*06a4*/ 	.word	0x00038870
        /*06a8*/ 	.short	0x0100
        /*06aa*/ 	.byte	0x06
	.zero		1


	//   ....[11]....
        /*06ac*/ 	.word	0x00000510
        /*06b0*/ 	.word	0x000000ff
        /*06b4*/ 	.word	0x00038880
        /*06b8*/ 	.short	0x0100
        /*06ba*/ 	.byte	0x06
	.zero		1


	//   ....[12]....
        /*06bc*/ 	.word	0x00000520
        /*06c0*/ 	.word	0x000000ff
        /*06c4*/ 	.word	0x00038878
        /*06c8*/ 	.short	0x0100
        /*06ca*/ 	.byte	0x06
	.zero		1


	//   ....[13]....
        /*06cc*/ 	.word	0x00000530
        /*06d0*/ 	.word	0x000000ff
        /*06d4*/ 	.word	0x00038888
        /*06d8*/ 	.short	0x0100
        /*06da*/ 	.byte	0x06
	.zero		1


	//   ....[14]....
        /*06dc*/ 	.word	0x00000660
        /*06e0*/ 	.word	0x000000ff
        /*06e4*/ 	.word	0x00038890
        /*06e8*/ 	.short	0x0100
        /*06ea*/ 	.byte	0x08
	.zero		1


	//   ....[15]....
        /*06ec*/ 	.word	0x00000670
        /*06f0*/ 	.word	0x000000ff
        /*06f4*/ 	.word	0x000388a0
        /*06f8*/ 	.short	0x0100
        /*06fa*/ 	.byte	0x08
	.zero		1


	//   ....[16]....
        /*06fc*/ 	.word	0x00000680
        /*0700*/ 	.word	0x000000ff
        /*0704*/ 	.word	0x00038898
        /*0708*/ 	.short	0x0100
        /*070a*/ 	.byte	0x08
	.zero		1


	//   ....[17]....
        /*070c*/ 	.word	0x00000690
        /*0710*/ 	.word	0x000000ff
        /*0714*/ 	.word	0x000388a8
        /*0718*/ 	.short	0x0100
        /*071a*/ 	.byte	0x08
	.zero		1


	//   ....[18]....
        /*071c*/ 	.word	0x000007d0
        /*0720*/ 	.word	0x000000ff
        /*0724*/ 	.word	0x000388b0
        /*0728*/ 	.short	0x0100
        /*072a*/ 	.byte	0x08
	.zero		1


	//   ....[19]....
        /*072c*/ 	.word	0x000007e0
        /*0730*/ 	.word	0x000000ff
        /*0734*/ 	.word	0x000388c0
        /*0738*/ 	.short	0x0100
        /*073a*/ 	.byte	0x08
	.zero		1


	//   ....[20]....
        /*073c*/ 	.word	0x000007f0
        /*0740*/ 	.word	0x000000ff
        /*0744*/ 	.word	0x000388b8
        /*0748*/ 	.short	0x0100
        /*074a*/ 	.byte	0x08
	.zero		1


	//   ....[21]....
        /*074c*/ 	.word	0x00000800
        /*0750*/ 	.word	0x000000ff
        /*0754*/ 	.word	0x000388c8
        /*0758*/ 	.short	0x0100
        /*075a*/ 	.byte	0x08
	.zero		1


	//   ....[22]....
        /*075c*/ 	.word	0x000018f0
        /*0760*/ 	.word	0x000000ff
        /*0764*/ 	.word	0x00038800
        /*0768*/ 	.short	0x010a
        /*076a*/ 	.byte	0x06
	.zero		1


	//   ....[23]....
        /*076c*/ 	.word	0x000019c0
        /*0770*/ 	.word	0x00000000
        /*0774*/ 	.word	0x00038830
        /*0778*/ 	.short	0x010a
        /*077a*/ 	.byte	0x3f
	.zero		1


	//   ....[24]....
        /*077c*/ 	.word	0x00001a00
        /*0780*/ 	.word	0x00000000
        /*0784*/ 	.word	0x00038830
        /*0788*/ 	.short	0x010a
        /*078a*/ 	.byte	0x3f
	.zero		1


	//   ....[25]....
        /*078c*/ 	.word	0x00004640
        /*0790*/ 	.word	0x000000ff
        /*0794*/ 	.word	0x00000000
        /*0798*/ 	.short	0x0101
        /*079a*/ 	.byte	0x04
	.zero		1


	//   ....[26]....
        /*079c*/ 	.word	0x00005d10
        /*07a0*/ 	.word	0x000000ff
        /*07a4*/ 	.word	0x00038830
        /*07a8*/ 	.short	0x010a
        /*07aa*/ 	.byte	0x04
	.zero		1


	//   ....[27]....
        /*07ac*/ 	.word	0x00005d60
        /*07b0*/ 	.word	0x000000ff
        /*07b4*/ 	.word	0x00038830
        /*07b8*/ 	.short	0x010a
        /*07ba*/ 	.byte	0x04
	.zero		1


	//   ....[28]....
        /*07bc*/ 	.word	0x000082d0
        /*07c0*/ 	.word	0x000000ff
        /*07c4*/ 	.word	0x00038850
        /*07c8*/ 	.short	0x010a
        /*07ca*/ 	.byte	0x04
	.zero		1


	//   ....[29]....
        /*07cc*/ 	.word	0x00008310
        /*07d0*/ 	.word	0x000000ff
        /*07d4*/ 	.word	0x00038850
        /*07d8*/ 	.short	0x010a
        /*07da*/ 	.byte	0x04
	.zero		1


	//   ....[30]....
        /*07dc*/ 	.word	0x00009030
        /*07e0*/ 	.word	0x000000ff
        /*07e4*/ 	.word	0x00000000
        /*07e8*/ 	.short	0x0101
        /*07ea*/ 	.byte	0x06
	.zero		1


	//   ....[31]....
        /*07ec*/ 	.word	0x00009e30
        /*07f0*/ 	.word	0x000000ff
        /*07f4*/ 	.word	0x00000000
        /*07f8*/ 	.short	0x0101
        /*07fa*/ 	.byte	0x04
	.zero		1


	//   ....[32]....
        /*07fc*/ 	.word	0x0000a040
        /*0800*/ 	.word	0x000000ff
        /*0804*/ 	.word	0x00038830
        /*0808*/ 	.short	0x010a
        /*080a*/ 	.byte	0x04
	.zero		1


	//   ....[33]....
        /*080c*/ 	.word	0x0000a080
        /*0810*/ 	.word	0x000000ff
        /*0814*/ 	.word	0x00038830
        /*0818*/ 	.short	0x010a
        /*081a*/ 	.byte	0x04
	.zero		1


	//   ....[34]....
        /*081c*/ 	.word	0x0000c9e0
        /*0820*/ 	.word	0x000000ff
        /*0824*/ 	.word	0x00038850
        /*0828*/ 	.short	0x010a
        /*082a*/ 	.byte	0x04
	.zero		1


	//   ....[35]....
        /*082c*/ 	.word	0x0000ca20
        /*0830*/ 	.word	0x000000ff
        /*0834*/ 	.word	0x00038850
        /*0838*/ 	.short	0x010a
        /*083a*/ 	.byte	0x04
	.zero		1


	//   ....[36]....
        /*083c*/ 	.word	0x0000d090
        /*0840*/ 	.word	0x000000ff
        /*0844*/ 	.word	0x00000000
        /*0848*/ 	.short	0x0101
        /*084a*/ 	.byte	0x06
	.zero		1


	//   ....[37]....
        /*084c*/ 	.word	0x0000de80
        /*0850*/ 	.word	0x000000ff
        /*0854*/ 	.word	0x00000000
        /*0858*/ 	.short	0x0101
        /*085a*/ 	.byte	0x04
	.zero		1


	//   ....[38]....
        /*085c*/ 	.word	0x0000e7a0
        /*0860*/ 	.word	0x000000ff
        /*0864*/ 	.word	0x00038850
        /*0868*/ 	.short	0x010a
        /*086a*/ 	.byte	0x07
	.zero		1


	//   ....[39]....
        /*086c*/ 	.word	0x0000e7e0
        /*0870*/ 	.word	0x000000ff
        /*0874*/ 	.word	0x00038850
        /*0878*/ 	.short	0x010a
        /*087a*/ 	.byte	0x07
	.zero		1


	//   ....[40]....
        /*087c*/ 	.word	0x0000ee30
        /*0880*/ 	.word	0x000000ff
        /*0884*/ 	.word	0x00000000
        /*0888*/ 	.short	0x0101
        /*088a*/ 	.byte	0x04
	.zero		1


	//   ....[41]....
        /*088c*/ 	.word	0x00010d80
        /*0890*/ 	.word	0x000000ff
        /*0894*/ 	.word	0x00000000
        /*0898*/ 	.short	0x0101
        /*089a*/ 	.byte	0x05
	.zero		1


	//   ....[42]....
        /*089c*/ 	.word	0x000133f0
        /*08a0*/ 	.word	0x00000000
        /*08a4*/ 	.word	0x00038840
        /*08a8*/ 	.short	0x010a
        /*08aa*/ 	.byte	0x3f
	.zero		1


	//   ....[43]....
        /*08ac*/ 	.word	0x00013a10
        /*08b0*/ 	.word	0x00000000
        /*08b4*/ 	.word	0x00038830
        /*08b8*/ 	.short	0x0107
        /*08ba*/ 	.byte	0x3f
	.zero		1


	//   ....[44]....
        /*08bc*/ 	.word	0x00013ad0
        /*08c0*/ 	.word	0x00000000
        /*08c4*/ 	.word	0x00038830
        /*08c8*/ 	.short	0x0101
        /*08ca*/ 	.byte	0x3f
	.zero		1


	//   ....[45]....
        /*08cc*/ 	.word	0x000145b0
        /*08d0*/ 	.word	0x00000011
        /*08d4*/ 	.word	0x00038800
        /*08d8*/ 	.short	0x0107
        /*08da*/ 	.byte	0x3f
	.zero		1


	//   ....[46]....
        /*08dc*/ 	.word	0x000146a0
        /*08e0*/ 	.word	0x00000011
        /*08e4*/ 	.word	0x00038800
        /*08e8*/ 	.short	0x0101
        /*08ea*/ 	.byte	0x3f
	.zero		1


	//   ....[47]....
        /*08ec*/ 	.word	0x000146c0
        /*08f0*/ 	.word	0x00000011
        /*08f4*/ 	.word	0x00038820
        /*08f8*/ 	.short	0x010a
        /*08fa*/ 	.byte	0x3f
	.zero		1


	//   ....[48]....
        /*08fc*/ 	.word	0x00014a10
        /*0900*/ 	.word	0x00000006
        /*0904*/ 	.word	0x00038840
        /*0908*/ 	.short	0x010a
        /*090a*/ 	.byte	0x3f
	.zero		1


	//   ....[49]....
        /*090c*/ 	.word	0x00014ed0
        /*0910*/ 	.word	0x00000006
        /*0914*/ 	.word	0x00038830
        /*0918*/ 	.short	0x0107
        /*091a*/ 	.byte	0x3f
	.zero		1


	//   ....[50]....
        /*091c*/ 	.word	0x00014f80
        /*0920*/ 	.word	0x00000006
        /*0924*/ 	.word	0x00038830
        /*0928*/ 	.short	0x0101
        /*092a*/ 	.byte	0x3f
	.zero		1


	//   ....[51]....
        /*092c*/ 	.word	0x00014fe0
        /*0930*/ 	.word	0x00000006
        /*0934*/ 	.word	0x00038860
        /*0938*/ 	.short	0x010a
        /*093a*/ 	.byte	0x3f
	.zero		1


	//   ....[52]....
        /*093c*/ 	.word	0x000154e0
        /*0940*/ 	.word	0x00000006
        /*0944*/ 	.word	0x00038850
        /*0948*/ 	.short	0x0107
        /*094a*/ 	.byte	0x3f
	.zero		1


	//   ....[53]....
        /*094c*/ 	.word	0x000156a0
        /*0950*/ 	.word	0x00000006
        /*0954*/ 	.word	0x00038850
        /*0958*/ 	.short	0x0101
        /*095a*/ 	.byte	0x3f
	.zero		1


	//   ....[54]....
        /*095c*/ 	.word	0x000158a0
        /*0960*/ 	.word	0x00000004
        /*0964*/ 	.word	0x00038860
        /*0968*/ 	.short	0x010a
        /*096a*/ 	.byte	0x3f
	.zero		1


	//   ....[55]....
        /*096c*/ 	.word	0x00015d80
        /*0970*/ 	.word	0x00000004
        /*0974*/ 	.word	0x00038850
        /*0978*/ 	.short	0x0107
        /*097a*/ 	.byte	0x3f
	.zero		1


	//   ....[56]....
        /*097c*/ 	.word	0x00015e30
        /*0980*/ 	.word	0x00000004
        /*0984*/ 	.word	0x00038850
        /*0988*/ 	.short	0x0101
        /*098a*/ 	.byte	0x3f
	.zero		1


	//   ....[57]....
        /*098c*/ 	.word	0x000160d0
        /*0990*/ 	.word	0x00000004
        /*0994*/ 	.word	0x00038820
        /*0998*/ 	.short	0x010a
        /*099a*/ 	.byte	0x3f
	.zero		1


	//   ....[58]....
        /*099c*/ 	.word	0x00016270
        /*09a0*/ 	.word	0x00000005
        /*09a4*/ 	.word	0x00038840
        /*09a8*/ 	.short	0x010a
        /*09aa*/ 	.byte	0x3f
	.zero		1


	//   ....[59]....
        /*09ac*/ 	.word	0x00016310
        /*09b0*/ 	.word	0x00000017
        /*09b4*/ 	.word	0x00038840
        /*09b8*/ 	.short	0x010a
        /*09ba*/ 	.byte	0x3f
	.zero		1


	//   ....[60]....
        /*09bc*/ 	.word	0x00016350
        /*09c0*/ 	.word	0x00000005
        /*09c4*/ 	.word	0x00038860
        /*09c8*/ 	.short	0x010a
        /*09ca*/ 	.byte	0x3f
	.zero		1


	//   ....[61]....
        /*09cc*/ 	.word	0x00016390
        /*09d0*/ 	.word	0x00000017
        /*09d4*/ 	.word	0x00038860
        /*09d8*/ 	.short	0x010a
        /*09da*/ 	.byte	0x3f
	.zero		1


	//   ....[62]....
        /*09dc*/ 	.word	0x00016410
        /*09e0*/ 	.word	0x00000003
        /*09e4*/ 	.word	0x00038800
        /*09e8*/ 	.short	0x010a
        /*09ea*/ 	.byte	0x3f
	.zero		1


	//   ....[63]....
        /*09ec*/ 	.word	0x00016460
        /*09f0*/ 	.word	0x00000000
        /*09f4*/ 	.word	0x00038830
        /*09f8*/ 	.short	0x010a
        /*09fa*/ 	.byte	0x3f
	.zero		1


	//   ....[64]....
        /*09fc*/ 	.word	0x000164d0
        /*0a00*/ 	.word	0x00000099
        /*0a04*/ 	.word	0x00038830
        /*0a08*/ 	.short	0x010a
        /*0a0a*/ 	.byte	0x3f
	.zero		1


	//   ....[65]....
        /*0a0c*/ 	.word	0x00016530
        /*0a10*/ 	.word	0x00000002
        /*0a14*/ 	.word	0x00038850
        /*0a18*/ 	.short	0x010a
        /*0a1a*/ 	.byte	0x3f
	.zero		1


	//   ....[66]....
        /*0a1c*/ 	.word	0x00016590
        /*0a20*/ 	.word	0x00000004
        /*0a24*/ 	.word	0x00038830
        /*0a28*/ 	.short	0x010a
        /*0a2a*/ 	.byte	0x3f
	.zero		1


	//   ....[67]....
        /*0a2c*/ 	.word	0x000165f0
        /*0a30*/ 	.word	0x00000002
        /*0a34*/ 	.word	0x00038850
        /*0a38*/ 	.short	0x010a
        /*0a3a*/ 	.byte	0x3f
	.zero		1


	//   ....[68]....
        /*0a3c*/ 	.word	0x00016650
        /*0a40*/ 	.word	0x00000007
        /*0a44*/ 	.word	0x00038850
        /*0a48*/ 	.short	0x010a
        /*0a4a*/ 	.byte	0x3f
	.zero		1


	//   ....[69]....
        /*0a4c*/ 	.word	0x00016750
        /*0a50*/ 	.word	0x00000000
        /*0a54*/ 	.word	0x00038840
        /*0a58*/ 	.short	0x010a
        /*0a5a*/ 	.byte	0x3f
	.zero		1


	//   ....[70]....
        /*0a5c*/ 	.word	0x00017980
        /*0a60*/ 	.word	0x00000011
        /*0a64*/ 	.word	0x00038820
        /*0a68*/ 	.short	0x010a
        /*0a6a*/ 	.byte	0x3f
	.zero		1


	//   ....[71]....
        /*0a6c*/ 	.word	0x000179d0
        /*0a70*/ 	.word	0x00000006
        /*0a74*/ 	.word	0x00038840
        /*0a78*/ 	.short	0x010a
        /*0a7a*/ 	.byte	0x3f
	.zero		1


	//   ....[72]....
        /*0a7c*/ 	.word	0x00018020
        /*0a80*/ 	.word	0x00000006
        /*0a84*/ 	.word	0x00038860
        /*0a88*/ 	.short	0x010a
        /*0a8a*/ 	.byte	0x3f
	.zero		1


	//   ....[73]....
        /*0a8c*/ 	.word	0x00018790
        /*0a90*/ 	.word	0x00000004
        /*0a94*/ 	.word	0x00038860
        /*0a98*/ 	.short	0x010a
        /*0a9a*/ 	.byte	0x3f
	.zero		1


	//   ....[74]....
        /*0a9c*/ 	.word	0x00019040
        /*0aa0*/ 	.word	0x00000004
        /*0aa4*/ 	.word	0x00038820
        /*0aa8*/ 	.short	0x010a
        /*0aaa*/ 	.byte	0x3f
	.zero		1


	//   ....[75]....
        /*0aac*/ 	.word	0x000191e0
        /*0ab0*/ 	.word	0x00000005
        /*0ab4*/ 	.word	0x00038840
        /*0ab8*/ 	.short	0x010a
        /*0aba*/ 	.byte	0x3f
	.zero		1


	//   ....[76]....
        /*0abc*/ 	.word	0x00019230
        /*0ac0*/ 	.word	0x00000017
        /*0ac4*/ 	.word	0x00038840
        /*0ac8*/ 	.short	0x010a
        /*0aca*/ 	.byte	0x3f
	.zero		1


	//   ....[77]....
        /*0acc*/ 	.word	0x00019280
        /*0ad0*/ 	.word	0x00000005
        /*0ad4*/ 	.word	0x00038860
        /*0ad8*/ 	.short	0x010a
        /*0ada*/ 	.byte	0x3f
	.zero		1


	//----- nvinfo : EIATTR_NUM_MBARRIERS
	.align		4
.L_505:
        /*0adc*/ 	.byte	0x03, 0x38
        /*0ade*/ 	.short	0x0016


	//----- nvinfo : EIATTR_EXIT_INSTR_OFFSETS
	.align		4
        /*0ae0*/ 	.byte	0x04, 0x1c
        /*0ae2*/ 	.short	(.L_507 - .L_506)


	//   ....[0]....
.L_506:
        /*0ae4*/ 	.word	0x00000950


	//   ....[1]....
        /*0ae8*/ 	.word	0x00011fe0


	//   ....[2]....
        /*0aec*/ 	.word	0x000163e0


	//----- nvinfo : EIATTR_MAX_THREADS
	.align		4
.L_507:
        /*0af0*/ 	.byte	0x04, 0x05
        /*0af2*/ 	.short	(.L_509 - .L_508)
.L_508:
        /*0af4*/ 	.word	0x00000180
        /*0af8*/ 	.word	0x00000001
        /*0afc*/ 	.word	0x00000001


	//----- nvinfo : EIATTR_CRS_STACK_SIZE
	.align		4
.L_509:
        /*0b00*/ 	.byte	0x04, 0x1e
        /*0b02*/ 	.short	(.L_511 - .L_510)
.L_510:
        /*0b04*/ 	.word	0x00000000


	//----- nvinfo : EIATTR_CBANK_PARAM_SIZE
	.align		4
.L_511:
        /*0b08*/ 	.byte	0x03, 0x19
        /*0b0a*/ 	.short	0x0af0


	//----- nvinfo : EIATTR_PARAM_CBANK
	.align		4
        /*0b0c*/ 	.byte	0x04, 0x0a
        /*0b0e*/ 	.short	(.L_513 - .L_512)
	.align		4
.L_512:
        /*0b10*/ 	.word	index@(.nv.constant0._ZN7cutlass13device_kernelIN5flash11enable_sm90INS1_16FlashAttnFwdSm90INS1_25CollectiveMainloopFwdSm90ILi2EN4cute5tupleIJNS5_1CILi1EEES8_S8_EEENS6_IJNS7_ILi128EEENS7_ILi80EEENS7_ILi256EEEEEELi256ENS_10bfloat16_tEfNS_4arch4Sm90ELb1ELb0ELb1ELb0ELb1ELb0ELb0ELb1ELb1ELb1ELb0ELb0EEENS1_21CollectiveEpilogueFwdINS6_IJSA_SC_SB_EEES9_SE_SG_Li256ELb0ELb1ELb0ELb0EEENS1_30DynamicPersistentTileSchedulerILi256ELi128ELb0ELb1ELb1EEEEEEEEEvNT_6ParamsE)
        /*0b14*/ 	.short	0x0210
        /*0b16*/ 	.short	0x0af0


	//----- nvinfo : EIATTR_SW_WAR
	.align		4
.L_513:
        /*0b18*/ 	.byte	0x04, 0x36
        /*0b1a*/ 	.short	(.L_515 - .L_514)
.L_514:
        /*0b1c*/ 	.word	0x00000008
.L_515:


//--------------------- .nv.info._ZN7cutlass13device_kernelIN5flash11enable_sm90INS1_16FlashAttnFwdSm90INS1_25CollectiveMainloopFwdSm90ILi2EN4cute5tupleIJNS5_1CILi1EEES8_S8_EEENS6_IJNS7_ILi128EEENS7_ILi80EEENS7_ILi256EEEEEELi256ENS_10bfloat16_tEfNS_4arch4Sm90ELb1ELb0ELb1ELb1ELb1ELb0ELb0ELb1ELb1ELb1ELb0ELb0EEENS1_21CollectiveEpilogueFwdINS6_IJSA_SC_SB_EEES9_SE_SG_Li256ELb1ELb1ELb0ELb0EEENS1_36VarlenDynamicPersistentTileSchedulerILi128ELi80ELi256ELi128ELb0ELb1ELb1ELb1ELb1ELb1EEEEEEEEEvNT_6ParamsE --------------------------
	.section	.nv.info._ZN7cutlass13device_kernelIN5flash11enable_sm90INS1_16FlashAttnFwdSm90INS1_25CollectiveMainloopFwdSm90ILi2EN4cute5tupleIJNS5_1CILi1EEES8_S8_EEENS6_IJNS7_ILi128EEENS7_ILi80EEENS7_ILi256EEEEEELi256ENS_10bfloat16_tEfNS_4arch4Sm90ELb1ELb0ELb1ELb1ELb1ELb0ELb0ELb1ELb1ELb1ELb0ELb0EEENS1_21CollectiveEpilogueFwdINS6_IJSA_SC_SB_EEES9_SE_SG_Li256ELb1ELb1ELb0ELb0EEENS1_36VarlenDynamicPersistentTileSchedulerILi128ELi80ELi256ELi128ELb0ELb1ELb1ELb1ELb1ELb1EEEEEEEEEvNT_6ParamsE,"",@"SHT_CUDA_INFO"
	.sectionflags	@""
	.align	4


	//----- nvinfo : EIATTR_CUDA_API_VERSION
	.align		4
        /*0000*/ 	.byte	0x04, 0x37
        /*0002*/ 	.short	(.L_517 - .L_516)
.L_516:
        /*0004*/ 	.word	0x00000082


	//----- nvinfo : EIATTR_KPARAM_INFO
	.align		4
.L_517:
        /*0008*/ 	.byte	0x04, 0x17
        /*000a*/ 	.short	(.L_519 - .L_518)
.L_518:
        /*000c*/ 	.word	0x00000000
        /*0010*/ 	.short	0x0000
        /*0012*/ 	.short	0x0070
        /*0014*/ 	.byte	0x00, 0xf0, 0x01, 0x2a


	//----- nvinfo : EIATTR_SPARSE_MMA_MASK
	.align		4
.L_519:
        /*0018*/ 	.byte	0x03, 0x50
        /*001a*/ 	.short	0x0000


	//----- nvinfo : EIATTR_MAXREG_COUNT
	.align		4
        /*001c*/ 	.byte	0x03, 0x1b
        /*001e*/ 	.short	0x00a8


	//----- nvinfo : EIATTR_NUM_BARRIERS
	.align		4
        /*0020*/ 	.byte	0x02, 0x4c
        /*0022*/ 	.byte	0x09
	.zero		1


	//----- nvinfo : EIATTR_EXTERNS
	.align		4
        /*0024*/ 	.byte	0x04, 0x0f
        /*0026*/ 	.short	(.L_521 - .L_520)


	//   ....[0]....
	.align		4
.L_520:
        /*0028*/ 	.word	index@(__assertfail)


	//----- nvinfo : EIATTR_ANNOTATIONS
	.align		4
.L_521:
        /*002c*/ 	.byte	0x04, 0x55
        /*002e*/ 	.short	(.L_523 - .L_522)


	//   ....[0]....
.L_522:
        /* <DEDUP_REMOVED lines=20> */


	//----- nvinfo : EIATTR_MERCURY_ISA_VERSION
	.align		4
.L_523:
        /*0160*/ 	.byte	0x03, 0x5f
        /*0162*/ 	.short	0x0101


	//----- nvinfo : EIATTR_UNUSED_LOAD_BYTE_OFFSET
	.align		4
        /*0164*/ 	.byte	0x04, 0x44
        /*0166*/ 	.short	(.L_525 - .L_524)


	//   ....[0]....
.L_524:
        /*0168*/ 	.word	0x00000950
        /*016c*/ 	.word	0x0000fff0


	//   ....[1]....
        /*0170*/ 	.word	0x0000f780
        /*0174*/ 	.word	0x0000fff0


	//----- nvinfo : EIATTR_INT_WARP_WIDE_INSTR_OFFSETS
	.align		4
.L_525:
        /*0178*/ 	.byte	0x04, 0x31
        /*017a*/ 	.short	(.L_527 - .L_526)


	//   ....[0]....
.L_526:
        /*017c*/ 	.word	0x000000c0


	//   ....[1]....
        /*0180*/ 	.word	0x000000d0


	//   ....[2]....
        /*0184*/ 	.word	0x00000170


	//   ....[3]....
        /*0188*/ 	.word	0x00013a20


	//   ....[4]....
        /*018c*/ 	.word	0x00013ab0


	//   ....[5]....
        /*0190*/ 	.word	0x00016a60


	//   ....[6]....
        /*0194*/ 	.word	0x00016af0


	//----- nvinfo : EIATTR_COOP_GROUP_MASK_REGIDS
	.align		4
.L_527:
        /*0198*/ 	.byte	0x04, 0x29
        /*019a*/ 	.short	(.L_529 - .L_528)


	//   ....[0]....
.L_528:
        /*019c*/ 	.word	0xffffffff


	//   ....[1]....
        /*01a0*/ 	.word	0xffffffff


	//   ....[2]....
        /*01a4*/ 	.word	0xffffffff


	//   ....[3]....
        /*01a8*/ 	.word	0xffffffff


	//   ....[4]....
        /*01ac*/ 	.word	0xffffffff


	//   ....[5]....
        /*01b0*/ 	.word	0xffffffff


	//   ....[6]....
        /*01b4*/ 	.word	0xffffffff


	//   ....[7]....
        /*01b8*/ 	.word	0xffffffff


	//   ....[8]....
        /*01bc*/ 	.word	0xffffffff


	//   ....[9]....
        /*01c0*/ 	.word	0xffffffff


	//   ....[10]....
        /*01c4*/ 	.word	0xffffffff


	//   ....[11]....
        /*01c8*/ 	.word	0xffffffff


	//   ....[12]....
        /*01cc*/ 	.word	0xffffffff


	//   ....[13]....
        /*01d0*/ 	.word	0xffffffff


	//   ....[14]....
        /*01d4*/ 	.word	0xffffffff


	//   ....[15]....
        /*01d8*/ 	.word	0xffffffff


	//   ....[16]....
        /*01dc*/ 	.word	0xffffffff


	//   ....[17]....
        /*01e0*/ 	.word	0xffffffff


	//   ....[18]....
        /*01e4*/ 	.word	0xffffffff


	//   ....[19]....
        /*01e8*/ 	.word	0xffffffff


	//   ....[20]....
        /*01ec*/ 	.word	0xffffffff


	//   ....[21]....
        /*01f0*/ 	.word	0xffffffff


	//   ....[22]....
        /*01f4*/ 	.word	0xffffffff


	//   ....[23]....
        /*01f8*/ 	.word	0xffffffff


	//   ....[24]....
        /*01fc*/ 	.word	0xffffffff


	//   ....[25]....
        /*0200*/ 	.word	0xffffffff


	//   ....[26]....
        /*0204*/ 	.word	0xffffffff


	//   ....[27]....
        /*0208*/ 	.word	0xffffffff


	//   ....[28]....
        /*020c*/ 	.word	0xffffffff


	//   ....[29]....
        /*0210*/ 	.word	0xffffffff


	//   ....[30]....
        /*0214*/ 	.word	0xffffffff


	//   ....[31]....
        /*0218*/ 	.word	0xffffffff


	//   ....[32]....
        /*021c*/ 	.word	0xffffffff


	//   ....[33]....
        /*0220*/ 	.word	0xffffffff


	//   ....[34]....
        /*0224*/ 	.word	0xffffffff


	//   ....[35]....
        /*0228*/ 	.word	0xffffffff


	//   ....[36]....
        /*022c*/ 	.word	0xffffffff


	//   ....[37]....
        /*0230*/ 	.word	0xffffffff


	//   ....[38]....
        /*0234*/ 	.word	0xffffffff


	//   ....[39]....
        /*0238*/ 	.word	0xffffffff


	//   ....[40]....
        /*023c*/ 	.word	0xffffffff


	//   ....[41]....
        /*0240*/ 	.word	0xffffffff


	//   ....[42]....
        /*0244*/ 	.word	0xffffffff


	//   ....[43]....
        /*0248*/ 	.word	0xffffffff


	//   ....[44]....
        /*024c*/ 	.word	0xffffffff


	//   ....[45]....
        /*0250*/ 	.word	0xffffffff


	//   ....[46]....
        /*0254*/ 	.word	0xffffffff


	//   ....[47]....
        /*0258*/ 	.word	0xffffffff


	//   ....[48]....
        /*025c*/ 	.word	0xffffffff


	//   ....[49]....
        /*0260*/ 	.word	0xffffffff


	//   ....[50]....
        /*0264*/ 	.word	0xffffffff


	//   ....[51]....
        /*0268*/ 	.word	0xffffffff


	//   ....[52]....
        /*026c*/ 	.word	0xffffffff


	//   ....[53]....
        /*0270*/ 	.word	0xffffffff


	//   ....[54]....
        /*0274*/ 	.word	0xffffffff


	//   ....[55]....
        /*0278*/ 	.word	0xffffffff


	//   ....[56]....
        /*027c*/ 	.word	0xffffffff


	//   ....[57]....
        /*0280*/ 	.word	0xffffffff


	//   ....[58]....
        /*0284*/ 	.word	0xffffffff


	//   ....[59]....
        /*0288*/ 	.word	0xffffffff


	//   ....[60]....
        /*028c*/ 	.word	0xffffffff


	//   ....[61]....
        /*0290*/ 	.word	0xffffffff


	//   ....[62]....
        /*0294*/ 	.word	0xffffffff


	//   ....[63]....
        /*0298*/ 	.word	0xffffffff


	//   ....[64]....
        /*029c*/ 	.word	0xffffffff


	//   ....[65]....
        /*02a0*/ 	.word	0xffffffff


	//   ....[66]....
        /*02a4*/ 	.word	0xffffffff


	//   ....[67]....
        /*02a8*/ 	.word	0xffffffff


	//   ....[68]....
        /*02ac*/ 	.word	0xffffffff


	//   ....[69]....
        /*02b0*/ 	.word	0xffffffff


	//   ....[70]....
        /*02b4*/ 	.word	0xffffffff


	//   ....[71]....
        /*02b8*/ 	.word	0xffffffff


	//   ....[72]....
        /*02bc*/ 	.word	0xffffffff


	//   ....[73]....
        /*02c0*/ 	.word	0xffffffff


	//   ....[74]....
        /*02c4*/ 	.word	0xffffffff


	//   ....[75]....
        /*02c8*/ 	.word	0xffffffff


	//   ....[76]....
        /*02cc*/ 	.word	0xffffffff


	//   ....[77]....
        /*02d0*/ 	.word	0xffffffff


	//   ....[78]....
        /*02d4*/ 	.word	0xffffffff


	//   ....[79]....
        /*02d8*/ 	.word	0xffffffff


	//   ....[80]....
        /*02dc*/ 	.word	0xffffffff


	//   ....[81]....
        /*02e0*/ 	.word	0xffffffff


	//   ....[82]....
        /*02e4*/ 	.word	0xffffffff


	//   ....[83]....
        /*02e8*/ 	.word	0xffffffff


	//   ....[84]....
        /*02ec*/ 	.word	0xffffffff


	//   ....[85]....
        /*02f0*/ 	.word	0xffffffff


	//   ....[86]....
        /*02f4*/ 	.word	0xffffffff


	//   ....[87]....
        /*02f8*/ 	.word	0xffffffff


	//   ....[88]....
        /*02fc*/ 	.word	0xffffffff


	//   ....[89]....
        /*0300*/ 	.word	0xffffffff


	//   ....[90]....
        /*0304*/ 	.word	0xffffffff


	//   ....[91]....
        /*0308*/ 	.word	0xffffffff


	//   ....[92]....
        /*030c*/ 	.word	0xffffffff


	//   ....[93]....
        /*0310*/ 	.word	0xffffffff


	//   ....[94]....
        /*0314*/ 	.word	0xffffffff


	//   ....[95]....
        /*0318*/ 	.word	0xffffffff


	//   ....[96]....
        /*031c*/ 	.word	0xffffffff


	//   ....[97]....
        /*0320*/ 	.word	0xffffffff


	//   ....[98]....
        /*0324*/ 	.word	0xffffffff


	//   ....[99]....
        /*0328*/ 	.word	0xffffffff


	//   ....[100]....
        /*032c*/ 	.word	0xffffffff


	//   ....[101]....
        /*0330*/ 	.word	0xffffffff


	//   ....[102]....
        /*0334*/ 	.word	0xffffffff


	//   ....[103]....
        /*0338*/ 	.word	0xffffffff


	//   ....[104]....
        /*033c*/ 	.word	0xffffffff


	//   ....[105]....
        /*0340*/ 	.word	0xffffffff


	//   ....[106]....
        /*0344*/ 	.word	0xffffffff


	//   ....[107]....
        /*0348*/ 	.word	0xffffffff


	//   ....[108]....
        /*034c*/ 	.word	0xffffffff


	//   ....[109]....
        /*0350*/ 	.word	0xffffffff


	//   ....[110]....
        /*0354*/ 	.word	0xffffffff


	//   ....[111]....
        /*0358*/ 	.word	0xffffffff


	//   ....[112]....
        /*035c*/ 	.word	0xffffffff


	//   ....[113]....
        /*0360*/ 	.word	0xffffffff


	//   ....[114]....
        /*0364*/ 	.word	0xffffffff


	//   ....[115]....
        /*0368*/ 	.word	0xffffffff


	//   ....[116]....
        /*036c*/ 	.word	0xffffffff


	//   ....[117]....
        /*0370*/ 	.word	0xffffffff


	//   ....[118]....
        /*0374*/ 	.word	0xffffffff


	//   ....[119]....
        /*0378*/ 	.word	0xffffffff


	//   ....[120]....
        /*037c*/ 	.word	0xffffffff


	//   ....[121]....
        /*0380*/ 	.word	0xffffffff


	//   ....[122]....
        /*0384*/ 	.word	0xffffffff


	//   ....[123]....
        /*0388*/ 	.word	0xffffffff


	//   ....[124]....
        /*038c*/ 	.word	0xffffffff


	//   ....[125]....
        /*0390*/ 	.word	0xffffffff


	//   ....[126]....
        /*0394*/ 	.word	0xffffffff


	//   ....[127]....
        /*0398*/ 	.word	0xffffffff


	//   ....[128]....
        /*039c*/ 	.word	0xffffffff


	//   ....[129]....
        /*03a0*/ 	.word	0xffffffff


	//   ....[130]....
        /*03a4*/ 	.word	0xffffffff


	//   ....[131]....
        /*03a8*/ 	.word	0xffffffff


	//   ....[132]....
        /*03ac*/ 	.word	0xffffffff


	//   ....[133]....
        /*03b0*/ 	.word	0xffffffff


	//   ....[134]....
        /*03b4*/ 	.word	0xffffffff


	//   ....[135]....
        /*03b8*/ 	.word	0xffffffff


	//   ....[136]....
        /*03bc*/ 	.word	0xffffffff


	//   ....[137]....
        /*03c0*/ 	.word	0x0500000f


	//   ....[138]....
        /*03c4*/ 	.word	0x0500000f


	//   ....[139]....
        /*03c8*/ 	.word	0x0500000f


	//   ....[140]....
        /*03cc*/ 	.word	0x0500000f


	//   ....[141]....
        /*03d0*/ 	.word	0x0500000f


	//   ....[142]....
        /*03d4*/ 	.word	0x0500000f


	//   ....[143]....
        /*03d8*/ 	.word	0x0500000f


	//   ....[144]....
        /*03dc*/ 	.word	0x0500000f


	//   ....[145]....
        /*03e0*/ 	.word	0x0500000f


	//   ....[146]....
        /*03e4*/ 	.word	0x0500000f


	//   ....[147]....
        /*03e8*/ 	.word	0x0500000f


	//   ....[148]....
        /*03ec*/ 	.word	0x0500000f


	//   ....[149]....
        /*03f0*/ 	.word	0x0500000f


	//   ....[150]....
        /*03f4*/ 	.word	0x0500000f


	//   ....[151]....
        /*03f8*/ 	.word	0x0500000f


	//   ....[152]....
        /*03fc*/ 	.word	0x0500000f


	//   ....[153]....
        /*0400*/ 	.word	0x0500000f


	//   ....[154]....
        /*0404*/ 	.word	0x0500000f


	//   ....[155]....
        /*0408*/ 	.word	0x0500000f


	//   ....[156]....
        /*040c*/ 	.word	0x0500000f


	//   ....[157]....
        /*0410*/ 	.word	0x0500000f


	//   ....[158]....
        /*0414*/ 	.word	0x0500000f


	//   ....[159]....
        /*0418*/ 	.word	0x0500000f


	//   ....[160]....
        /*041c*/ 	.word	0x0500000f


	//   ....[161]....
        /*0420*/ 	.word	0x0500000f


	//   ....[162]....
        /*0424*/ 	.word	0x0500000f


	//   ....[163]....
        /*0428*/ 	.word	0x0500000f


	//   ....[164]....
        /*042c*/ 	.word	0x0500000f


	//   ....[165]....
        /*0430*/ 	.word	0x0500000f


	//   ....[166]....
        /*0434*/ 	.word	0x0500000f


	//   ....[167]....
        /*0438*/ 	.word	0x0500000f


	//   ....[168]....
        /*043c*/ 	.word	0x0500000f


	//   ....[169]....
        /*0440*/ 	.word	0x0500000f


	//   ....[170]....
        /*0444*/ 	.word	0x0500000f


	//   ....[171]....
        /*0448*/ 	.word	0x0500000f


	//   ....[172]....
        /*044c*/ 	.word	0x0500000f


	//   ....[173]....
        /*0450*/ 	.word	0x0500000f


	//   ....[174]....
        /*0454*/ 	.word	0x0500000f


	//   ....[175]....
        /*0458*/ 	.word	0x0500000f


	//   ....[176]....
        /*045c*/ 	.word	0x0500000f


	//   ....[177]....
        /*0460*/ 	.word	0x0500000f


	//   ....[178]....
        /*0464*/ 	.word	0x0500000f


	//   ....[179]....
        /*0468*/ 	.word	0x0500000f


	//   ....[180]....
        /*046c*/ 	.word	0x0500000f


	//   ....[181]....
        /*0470*/ 	.word	0x0500000f


	//   ....[182]....
        /*0474*/ 	.word	0x0500000f


	//   ....[183]....
        /*0478*/ 	.word	0x0500000f


	//   ....[184]....
        /*047c*/ 	.word	0x0500000f


	//   ....[185]....
        /*0480*/ 	.word	0x0500000f


	//   ....[186]....
        /*0484*/ 	.word	0x0500000f


	//   ....[187]....
        /*0488*/ 	.word	0x0500000f


	//   ....[188]....
        /*048c*/ 	.word	0x0500000f


	//   ....[189]....
        /*0490*/ 	.word	0x0500000f


	//   ....[190]....
        /*0494*/ 	.word	0x0500000f


	//   ....[191]....
        /*0498*/ 	.word	0x0500000f


	//   ....[192]....
        /*049c*/ 	.word	0x0500000f


	//   ....[193]....
        /*04a0*/ 	.word	0x0500000f


	//   ....[194]....
        /*04a4*/ 	.word	0x0500000f


	//   ....[195]....
        /*04a8*/ 	.word	0x0500000f


	//   ....[196]....
        /*04ac*/ 	.word	0x0500000f


	//   ....[197]....
        /*04b0*/ 	.word	0x0500000f


	//   ....[198]....
        /*04b4*/ 	.word	0x0500000f


	//   ....[199]....
        /*04b8*/ 	.word	0x0500000f


	//   ....[200]....
        /*04bc*/ 	.word	0x0500000f


	//   ....[201]....
        /*04c0*/ 	.word	0x0500000f


	//   ....[202]....
        /*04c4*/ 	.word	0x0500000f


	//   ....[203]....
        /*04c8*/ 	.word	0x0500000f


	//   ....[204]....
        /*04cc*/ 	.word	0x0500000f


	//   ....[205]....
        /*04d0*/ 	.word	0x0500000f


	//   ....[206]....
        /*04d4*/ 	.word	0x0500000f


	//   ....[207]....
        /*04d8*/ 	.word	0x0500000f


	//   ....[208]....
        /*04dc*/ 	.word	0x0500000f


	//   ....[209]....
        /*04e0*/ 	.word	0x0500000f


	//   ....[210]....
        /*04e4*/ 	.word	0x0500000f


	//   ....[211]....
        /*04e8*/ 	.word	0x0500000f


	//----- nvinfo : EIATTR_COOP_GROUP_INSTR_OFFSETS
	.align		4
.L_529:
        /*04ec*/ 	.byte	0x04, 0x28
        /*04ee*/ 	.short	(.L_531 - .L_530)


	//   ....[0]....
.L_530:
        /*04f0*/ 	.word	0x00000070


	//   ....[1]....
        /*04f4*/ 	.word	0x000000b0


	//   ....[2]....
        /*04f8*/ 	.word	0x000002d0


	//   ....[3]....
        /*04fc*/ 	.word	0x00000430


	//   ....[4]....
        /*0500*/ 	.word	0x00000550


	//   ....[5]....
        /*0504*/ 	.word	0x000006b0


	//   ....[6]....
        /*0508*/ 	.word	0x00001900


	//   ....[7]....
        /*050c*/ 	.word	0x00004370


	//   ....[8]....
        /*0510*/ 	.word	0x00004460


	//   ....[9]....
        /*0514*/ 	.word	0x00004e90


	//   ....[10]....
        /*0518*/ 	.word	0x00004f40


	//   ....[11]....
        /*051c*/ 	.word	0x00005530


	//   ....[12]....
        /*0520*/ 	.word	0x000055c0


	//   ....[13]....
        /*0524*/ 	.word	0x00008a70


	//   ....[14]....
        /*0528*/ 	.word	0x00009100


	//   ....[15]....
        /*052c*/ 	.word	0x00009130


	//   ....[16]....
        /*0530*/ 	.word	0x000091d0


	//   ....[17]....
        /*0534*/ 	.word	0x00009800


	//   ....[18]....
        /*0538*/ 	.word	0x00009860


	//   ....[19]....
        /*053c*/ 	.word	0x0000d6b0


	//   ....[20]....
        /*0540*/ 	.word	0x0000d6e0


	//   ....[21]....
        /*0544*/ 	.word	0x0000d700


	//   ....[22]....
        /*0548*/ 	.word	0x0000d720


	//   ....[23]....
        /*054c*/ 	.word	0x0000ea80


	//   ....[24]....
        /*0550*/ 	.word	0x0000eab0


	//   ....[25]....
        /*0554*/ 	.word	0x0000eb40


	//   ....[26]....
        /*0558*/ 	.word	0x0000eb60


	//   ....[27]....
        /*055c*/ 	.word	0x000108e0


	//   ....[28]....
        /*0560*/ 	.word	0x00010910


	//   ....[29]....
        /*0564*/ 	.word	0x00010960


	//   ....[30]....
        /*0568*/ 	.word	0x000109b0


	//   ....[31]....
        /*056c*/ 	.word	0x00011240


	//   ....[32]....
        /*0570*/ 	.word	0x00011260


	//   ....[33]....
        /*0574*/ 	.word	0x000113b0


	//   ....[34]....
        /*0578*/ 	.word	0x000113d0


	//   ....[35]....
        /*057c*/ 	.word	0x00011510


	//   ....[36]....
        /*0580*/ 	.word	0x00011530


	//   ....[37]....
        /*0584*/ 	.word	0x00011680


	//   ....[38]....
        /*0588*/ 	.word	0x000116a0


	//   ....[39]....
        /*058c*/ 	.word	0x000120f0


	//   ....[40]....
        /*0590*/ 	.word	0x00012110


	//   ....[41]....
        /*0594*/ 	.word	0x00012250


	//   ....[42]....
        /*0598*/ 	.word	0x00012270


	//   ....[43]....
        /*059c*/ 	.word	0x000123b0


	//   ....[44]....
        /*05a0*/ 	.word	0x000123d0


	//   ....[45]....
        /*05a4*/ 	.word	0x00012520


	//   ....[46]....
        /*05a8*/ 	.word	0x00012540


	//   ....[47]....
        /*05ac*/ 	.word	0x00012700


	//   ....[48]....
        /*05b0*/ 	.word	0x000128d0


	//   ....[49]....
        /*05b4*/ 	.word	0x00012900


	//   ....[50]....
        /*05b8*/ 	.word	0x00012930


	//   ....[51]....
        /*05bc*/ 	.word	0x00012960


	//   ....[52]....
        /*05c0*/ 	.word	0x00012990


	//   ....[53]....
        /*05c4*/ 	.word	0x000129c0


	//   ....[54]....
        /*05c8*/ 	.word	0x00012b10


	//   ....[55]....
        /*05cc*/ 	.word	0x00012b40


	//   ....[56]....
        /*05d0*/ 	.word	0x00012b70


	//   ....[57]....
        /*05d4*/ 	.word	0x00012ba0


	//   ....[58]....
        /*05d8*/ 	.word	0x00012bd0


	//   ....[59]....
        /*05dc*/ 	.word	0x00012c00


	//   ....[60]....
        /*05e0*/ 	.word	0x00012c90


	//   ....[61]....
        /*05e4*/ 	.word	0x00012cf0


	//   ....[62]....
        /*05e8*/ 	.word	0x00012d80


	//   ....[63]....
        /*05ec*/ 	.word	0x00014630


	//   ....[64]....
        /*05f0*/ 	.word	0x00014670


	//   ....[65]....
        /*05f4*/ 	.word	0x000146a0


	//   ....[66]....
        /*05f8*/ 	.word	0x00014750


	//   ....[67]....
        /*05fc*/ 	.word	0x00014790


	//   ....[68]....
        /*0600*/ 	.word	0x000147f0


	//   ....[69]....
        /*0604*/ 	.word	0x00014830


	//   ....[70]....
        /*0608*/ 	.word	0x00014890


	//   ....[71]....
        /*060c*/ 	.word	0x000148b0


	//   ....[72]....
        /*0610*/ 	.word	0x000148e0


	//   ....[73]....
        /*0614*/ 	.word	0x00015100


	//   ....[74]....
        /*0618*/ 	.word	0x00015130


	//   ....[75]....
        /*061c*/ 	.word	0x00015190


	//   ....[76]....
        /*0620*/ 	.word	0x00015200


	//   ....[77]....
        /*0624*/ 	.word	0x00015250


	//   ....[78]....
        /*0628*/ 	.word	0x000152c0


	//   ....[79]....
        /*062c*/ 	.word	0x00015300


	//   ....[80]....
        /*0630*/ 	.word	0x00015380


	//   ....[81]....
        /*0634*/ 	.word	0x000153d0


	//   ....[82]....
        /*0638*/ 	.word	0x00015440


	//   ....[83]....
        /*063c*/ 	.word	0x00015490


	//   ....[84]....
        /*0640*/ 	.word	0x00015500


	//   ....[85]....
        /*0644*/ 	.word	0x00015540


	//   ....[86]....
        /*0648*/ 	.word	0x000155b0


	//   ....[87]....
        /*064c*/ 	.word	0x000155c0


	//   ....[88]....
        /*0650*/ 	.word	0x00015610


	//   ....[89]....
        /*0654*/ 	.word	0x00015e00


	//   ....[90]....
        /*0658*/ 	.word	0x00015e40


	//   ....[91]....
        /*065c*/ 	.word	0x00015e60


	//   ....[92]....
        /*0660*/ 	.word	0x00015f20


	//   ....[93]....
        /*0664*/ 	.word	0x00015f50


	//   ....[94]....
        /*0668*/ 	.word	0x00015fa0


	//   ....[95]....
        /*066c*/ 	.word	0x00015fd0


	//   ....[96]....
        /*0670*/ 	.word	0x00016020


	//   ....[97]....
        /*0674*/ 	.word	0x00016050


	//   ....[98]....
        /*0678*/ 	.word	0x000160c0


	//   ....[99]....
        /*067c*/ 	.word	0x000163a0


	//   ....[100]....
        /*0680*/ 	.word	0x000163c0


	//   ....[101]....
        /*0684*/ 	.word	0x000163d0


	//   ....[102]....
        /*0688*/ 	.word	0x00016480


	//   ....[103]....
        /*068c*/ 	.word	0x00016490


	//   ....[104]....
        /*0690*/ 	.word	0x00016540


	//   ....[105]....
        /*0694*/ 	.word	0x00016550


	//   ....[106]....
        /*0698*/ 	.word	0x00016600


	//   ....[107]....
        /*069c*/ 	.word	0x00016610


	//   ....[108]....
        /*06a0*/ 	.word	0x00016620


	//   ....[109]....
        /*06a4*/ 	.word	0x00016c40


	//   ....[110]....
        /*06a8*/ 	.word	0x00016c80


	//   ....[111]....
        /*06ac*/ 	.word	0x00016cc0


	//   ....[112]....
        /*06b0*/ 	.word	0x00016cf0


	//   ....[113]....
        /*06b4*/ 	.word	0x00016d10


	//   ....[114]....
        /*06b8*/ 	.word	0x00016dc0


	//   ....[115]....
        /*06bc*/ 	.word	0x00016e70


	//   ....[116]....
        /*06c0*/ 	.word	0x00016ea0


	//   ....[117]....
        /*06c4*/ 	.word	0x00016eb0


	//   ....[118]....
        /*06c8*/ 	.word	0x00016f40


	//   ....[119]....
        /*06cc*/ 	.word	0x00017370


	//   ....[120]....
        /*06d0*/ 	.word	0x000173a0


	//   ....[121]....
        /*06d4*/ 	.word	0x000173d0


	//   ....[122]....
        /*06d8*/ 	.word	0x00017400


	//   ....[123]....
        /*06dc*/ 	.word	0x00017430


	//   ....[124]....
        /*06e0*/ 	.word	0x00017460


	//   ....[125]....
        /*06e4*/ 	.word	0x00017490


	//   ....[126]....
        /*06e8*/ 	.word	0x000174c0


	//   ....[127]....
        /*06ec*/ 	.word	0x00017640


	//   ....[128]....
        /*06f0*/ 	.word	0x00017670


	//   ....[129]....
        /*06f4*/ 	.word	0x000176a0


	//   ....[130]....
        /*06f8*/ 	.word	0x000176d0


	//   ....[131]....
        /*06fc*/ 	.word	0x00017700


	//   ....[132]....
        /*0700*/ 	.word	0x00017730


	//   ....[133]....
        /*0704*/ 	.word	0x000177f0


	//   ....[134]....
        /*0708*/ 	.word	0x00017810


	//   ....[135]....
        /*070c*/ 	.word	0x00017880


	//   ....[136]....
        /*0710*/ 	.word	0x00017f20


	//   ....[137]....
        /*0714*/ 	.word	0x00018500


	//   ....[138]....
        /*0718*/ 	.word	0x000185f0


	//   ....[139]....
        /*071c*/ 	.word	0x000186d0


	//   ....[140]....
        /*0720*/ 	.word	0x00018730


	//   ....[141]....
        /*0724*/ 	.word	0x00018810


	//   ....[142]....
        /*0728*/ 	.word	0x000188e0


	//   ....[143]....
        /*072c*/ 	.word	0x000189e0


	//   ....[144]....
        /*0730*/ 	.word	0x00018a50


	//   ....[145]....
        /*0734*/ 	.word	0x00018b40


	//   ....[146]....
        /*0738*/ 	.word	0x00018bb0


	//   ....[147]....
        /*073c*/ 	.word	0x00018c90


	//   ....[148]....
        /*0740*/ 	.word	0x00018d40


	//   ....[149]....
        /*0744*/ 	.word	0x00018db0


	//   ....[150]....
        /*0748*/ 	.word	0x00018e30


	//   ....[151]....
        /*074c*/ 	.word	0x00018f10


	//   ....[152]....
        /*0750*/ 	.word	0x00018f90


	//   ....[153]....
        /*0754*/ 	.word	0x00019080


	//   ....[154]....
        /*0758*/ 	.word	0x00019100


	//   ....[155]....
        /*075c*/ 	.word	0x000191f0


	//   ....[156]....
        /*0760*/ 	.word	0x00019270


	//   ....[157]....
        /*0764*/ 	.word	0x00019360


	//   ....[158]....
        /*0768*/ 	.word	0x000193e0


	//   ....[159]....
        /*076c*/ 	.word	0x000194d0


	//   ....[160]....
        /*0770*/ 	.word	0x00019550


	//   ....[161]....
        /*0774*/ 	.word	0x00019630


	//   ....[162]....
        /*0778*/ 	.word	0x000196b0


	//   ....[163]....
        /*077c*/ 	.word	0x00019780


	//   ....[164]....
        /*0780*/ 	.word	0x000198b0


	//   ....[165]....
        /*0784*/ 	.word	0x00019970


	//   ....[166]....
        /*0788*/ 	.word	0x00019a50


	//   ....[167]....
        /*078c*/ 	.word	0x00019b30


	//   ....[168]....
        /*0790*/ 	.word	0x00019b90


	//   ....[169]....
        /*0794*/ 	.word	0x00019c70


	//   ....[170]....
        /*0798*/ 	.word	0x00019cd0


	//   ....[171]....
        /*079c*/ 	.word	0x00019db0


	//   ....[172]....
        /*07a0*/ 	.word	0x00019e10


	//   ....[173]....
        /*07a4*/ 	.word	0x00019f20


	//   ....[174]....
        /*07a8*/ 	.word	0x0001a010


	//   ....[175]....
        /*07ac*/ 	.word	0x0001a0b0


	//   ....[176]....
        /*07b0*/ 	.word	0x0001a110


	//   ....[177]....
        /*07b4*/ 	.word	0x0001a230


	//   ....[178]....
        /*07b8*/ 	.word	0x0001a290


	//   ....[179]....
        /*07bc*/ 	.word	0x0001a3b0


	//   ....[180]....
        /*07c0*/ 	.word	0x0001a410


	//   ....[181]....
        /*07c4*/ 	.word	0x0001a530


	//   ....[182]....
        /*07c8*/ 	.word	0x0001a590


	//   ....[183]....
        /*07cc*/ 	.word	0x0001a660


	//   ....[184]....
        /*07d0*/ 	.word	0x0001a7c0


	//   ....[185]....
        /*07d4*/ 	.word	0x0001a870


	//   ....[186]....
        /*07d8*/ 	.word	0x0001a9c0


	//   ....[187]....
        /*07dc*/ 	.word	0x0001aa70


	//   ....[188]....
        /*07e0*/ 	.word	0x0001aad0


	//   ....[189]....
        /*07e4*/ 	.word	0x0001ab90


	//   ....[190]....
        /*07e8*/ 	.word	0x0001ac70


	//   ....[191]....
        /*07ec*/ 	.word	0x0001ad30


	//   ....[192]....
        /*07f0*/ 	.word	0x0001ae10


	//   ....[193]....
        /*07f4*/ 	.word	0x0001aed0


	//   ....[194]....
        /*07f8*/ 	.word	0x0001afe0


	//   ....[195]....
        /*07fc*/ 	.word	0x0001b080


	//   ....[196]....
        /*0800*/ 	.word	0x0001b1a0


	//   ....[197]....
        /*0804*/ 	.word	0x0001b210


	//   ....[198]....
        /*0808*/ 	.word	0x0001b280


	//   ....[199]....
        /*080c*/ 	.word	0x0001b2f0


	//   ....[200]....
        /*0810*/ 	.word	0x0001b360


	//   ....[201]....
        /*0814*/ 	.word	0x0001b3e0


	//   ....[202]....
        /*0818*/ 	.word	0x0001b470


	//   ....[203]....
        /*081c*/ 	.word	0x0001b500


	//   ....[204]....
        /*0820*/ 	.word	0x0001b570


	//   ....[205]....
        /*0824*/ 	.word	0x0001b5e0


	//   ....[206]....
        /*0828*/ 	.word	0x0001b650


	//   ....[207]....
        /*082c*/ 	.word	0x0001b6d0


	//   ....[208]....
        /*0830*/ 	.word	0x0001b740


	//   ....[209]....
        /*0834*/ 	.word	0x0001b7e0


	//   ....[210]....
        /*0838*/ 	.word	0x0001b870


	//   ....[211]....
        /*083c*/ 	.word	0x0001b990


	//----- nvinfo : EIATTR_REG_RECONFIG
	.align		4
.L_531:
        /*0840*/ 	.byte	0x01, 0x54
	.zero		2


	//----- nvinfo : EIATTR_SYSCALL_OFFSETS
	.align		4
        /*0844*/ 	.byte	0x04, 0x46
        /*0846*/ 	.short	(.L_533 - .L_532)


	//   ....[0]....
.L_532:
        /*0848*/ 	.word	0x00001af0


	//   ....[1]....
        /*084c*/ 	.word	0x00013c10


	//   ....[2]....
        /*0850*/ 	.word	0x00013d60


	//   ....[3]....
        /*0854*/ 	.word	0x00013e50


	//   ....[4]....
        /*0858*/ 	.word	0x00014d30


	//----- nvinfo : EIATTR_MBARRIER_INSTR_OFFSETS
	.align		4
.L_533:
        /*085c*/ 	.byte	0x04, 0x39
        /*085e*/ 	.short	(.L_535 - .L_534)


	//   ....[0]....
.L_534:
        /*0860*/ 	.word	0x00000180
        /*0864*/ 	.word	0x000000ff
        /*0868*/ 	.word	0x00038800
        /*086c*/ 	.short	0x0100
        /*086e*/ 	.byte	0x08
	.zero		1


	//   ....[1]....
        /*0870*/ 	.word	0x00000190
        /*0874*/ 	.word	0x000000ff
        /*0878*/ 	.word	0x00038820
        /*087c*/ 	.short	0x0100
        /*087e*/ 	.byte	0x08
	.zero		1


	//   ....[2]....
        /*0880*/ 	.word	0x00000280
        /*0884*/ 	.word	0x000000ff
        /*0888*/ 	.word	0x00038830
        /*088c*/ 	.short	0x0100
        /*088e*/ 	.byte	0x08
	.zero		1


	//   ....[3]....
        /*0890*/ 	.word	0x00000290
        /*0894*/ 	.word	0x000000ff
        /*0898*/ 	.word	0x00038840
        /*089c*/ 	.short	0x0100
        /*089e*/ 	.byte	0x08
	.zero		1


	//   ....[4]....
        /*08a0*/ 	.word	0x000002a0
        /*08a4*/ 	.word	0x000000ff
        /*08a8*/ 	.word	0x00038838
        /*08ac*/ 	.short	0x0100
        /*08ae*/ 	.byte	0x08
	.zero		1


	//   ....[5]....
        /*08b0*/ 	.word	0x000002b0
        /*08b4*/ 	.word	0x000000ff
        /*08b8*/ 	.word	0x00038848
        /*08bc*/ 	.short	0x0100
        /*08be*/ 	.byte	0x08
	.zero		1


	//   ....[6]....
        /*08c0*/ 	.word	0x000003e0
        /*08c4*/ 	.word	0x000000ff
        /*08c8*/ 	.word	0x00038850
        /*08cc*/ 	.short	0x0100
        /*08ce*/ 	.byte	0x08
	.zero		1


	//   ....[7]....
        /*08d0*/ 	.word	0x000003f0
        /*08d4*/ 	.word	0x000000ff
        /*08d8*/ 	.word	0x00038860
        /*08dc*/ 	.short	0x0100
        /*08de*/ 	.byte	0x08
	.zero		1


	//   ....[8]....
        /*08e0*/ 	.word	0x00000400
        /*08e4*/ 	.word	0x000000ff
        /*08e8*/ 	.word	0x00038858
        /*08ec*/ 	.short	0x0100
        /*08ee*/ 	.byte	0x08
	.zero		1


	//   ....[9]....
        /*08f0*/ 	.word	0x00000410
        /*08f4*/ 	.word	0x000000ff
        /*08f8*/ 	.word	0x00038868
        /*08fc*/ 	.short	0x0100
        /*08fe*/ 	.byte	0x08
	.zero		1


	//   ....[10]....
        /*0900*/ 	.word	0x00000500
        /*0904*/ 	.word	0x000000ff
        /*0908*/ 	.word	0x00038870
        /*090c*/ 	.short	0x0100
        /*090e*/ 	.byte	0x06
	.zero		1


	//   ....[11]....
        /*0910*/ 	.word	0x00000510
        /*0914*/ 	.word	0x000000ff
        /*0918*/ 	.word	0x00038880
        /*091c*/ 	.short	0x0100
        /*091e*/ 	.byte	0x06
	.zero		1


	//   ....[12]....
        /*0920*/ 	.word	0x00000520
        /*0924*/ 	.word	0x000000ff
        /*0928*/ 	.word	0x00038878
        /*092c*/ 	.short	0x0100
        /*092e*/ 	.byte	0x06
	.zero		1


	//   ....[13]....
        /*0930*/ 	.word	0x00000530
        /*0934*/ 	.word	0x000000ff
        /*0938*/ 	.word	0x00038888
        /*093c*/ 	.short	0x0100
        /*093e*/ 	.byte	0x06
	.zero		1


	//   ....[14]....
        /*0940*/ 	.word	0x00000660
        /*0944*/ 	.word	0x000000ff
        /*0948*/ 	.word	0x00038890
        /*094c*/ 	.short	0x0100
        /*094e*/ 	.byte	0x08
	.zero		1


	//   ....[15]....
        /*0950*/ 	.word	0x00000670
        /*0954*/ 	.word	0x000000ff
        /*0958*/ 	.word	0x000388a0
        /*095c*/ 	.short	0x0100
        /*095e*/ 	.byte	0x08
	.zero		1


	//   ....[16]....
        /*0960*/ 	.word	0x00000680
        /*0964*/ 	.word	0x000000ff
        /*0968*/ 	.word	0x00038898
        /*096c*/ 	.short	0x0100
        /*096e*/ 	.byte	0x08
	.zero		1


	//   ....[17]....
        /*0970*/ 	.word	0x00000690
        /*0974*/ 	.word	0x000000ff
        /*0978*/ 	.word	0x000388a8
        /*097c*/ 	.short	0x0100
        /*097e*/ 	.byte	0x08
	.zero		1


	//   ....[18]....
        /*0980*/ 	.word	0x000007d0
        /*0984*/ 	.word	0x000000ff
        /*0988*/ 	.word	0x000388b0
        /*098c*/ 	.short	0x0100
        /*098e*/ 	.byte	0x08
	.zero		1


	//   ....[19]....
        /*0990*/ 	.word	0x000007e0
        /*0994*/ 	.word	0x000000ff
        /*0998*/ 	.word	0x000388c0
        /*099c*/ 	.short	0x0100
        /*099e*/ 	.byte	0x08
	.zero		1


	//   ....[20]....
        /*09a0*/ 	.word	0x000007f0
        /*09a4*/ 	.word	0x000000ff
        /*09a8*/ 	.word	0x000388b8
        /*09ac*/ 	.short	0x0100
        /*09ae*/ 	.byte	0x08
	.zero		1


	//   ....[21]....
        /*09b0*/ 	.word	0x00000800
        /*09b4*/ 	.word	0x000000ff
        /*09b8*/ 	.word	0x000388c8
        /*09bc*/ 	.short	0x0100
        /*09be*/ 	.byte	0x08
	.zero		1


	//   ....[22]....
        /*09c0*/ 	.word	0x00001b80
        /*09c4*/ 	.word	0x000000ff
        /*09c8*/ 	.word	0x00038800
        /*09cc*/ 	.short	0x010a
        /*09ce*/ 	.byte	0x06
	.zero		1


	//   ....[23]....
        /*09d0*/ 	.word	0x00001c50
        /*09d4*/ 	.word	0x00000000
        /*09d8*/ 	.word	0x00038830
        /*09dc*/ 	.short	0x010a
        /*09de*/ 	.byte	0x3f
	.zero		1


	//   ....[24]....
        /*09e0*/ 	.word	0x00001c90
        /*09e4*/ 	.word	0x00000000
        /*09e8*/ 	.word	0x00038830
        /*09ec*/ 	.short	0x010a
        /*09ee*/ 	.byte	0x3f
	.zero		1


	//   ....[25]....
        /*09f0*/ 	.word	0x000048c0
        /*09f4*/ 	.word	0x000000ff
        /*09f8*/ 	.word	0x00000000
        /*09fc*/ 	.short	0x0101
        /*09fe*/ 	.byte	0x04
	.zero		1


	//   ....[26]....
        /*0a00*/ 	.word	0x00005f60
        /*0a04*/ 	.word	0x000000ff
        /*0a08*/ 	.word	0x00038830
        /*0a0c*/ 	.short	0x010a
        /*0a0e*/ 	.byte	0x04
	.zero		1


	//   ....[27]....
        /*0a10*/ 	.word	0x00005fb0
        /*0a14*/ 	.word	0x000000ff
        /*0a18*/ 	.word	0x00038830
        /*0a1c*/ 	.short	0x010a
        /*0a1e*/ 	.byte	0x04
	.zero		1


	//   ....[28]....
        /*0a20*/ 	.word	0x00008520
        /*0a24*/ 	.word	0x000000ff
        /*0a28*/ 	.word	0x00038850
        /*0a2c*/ 	.short	0x010a
        /*0a2e*/ 	.byte	0x04
	.zero		1


	//   ....[29]....
        /*0a30*/ 	.word	0x00008560
        /*0a34*/ 	.word	0x000000ff
        /*0a38*/ 	.word	0x00038850
        /*0a3c*/ 	.short	0x010a
        /*0a3e*/ 	.byte	0x04
	.zero		1


	//   ....[30]....
        /*0a40*/ 	.word	0x00008ce0
        /*0a44*/ 	.word	0x000000ff
        /*0a48*/ 	.word	0x00000000
        /*0a4c*/ 	.short	0x0101
        /*0a4e*/ 	.byte	0x06
	.zero		1


	//   ....[31]....
        /*0a50*/ 	.word	0x0000a090
        /*0a54*/ 	.word	0x000000ff
        /*0a58*/ 	.word	0x00000000
        /*0a5c*/ 	.short	0x0101
        /*0a5e*/ 	.byte	0x04
	.zero		1


	//   ....[32]....
        /*0a60*/ 	.word	0x0000a290
        /*0a64*/ 	.word	0x000000ff
        /*0a68*/ 	.word	0x00038830
        /*0a6c*/ 	.short	0x010a
        /*0a6e*/ 	.byte	0x04
	.zero		1


	//   ....[33]....
        /*0a70*/ 	.word	0x0000a2d0
        /*0a74*/ 	.word	0x000000ff
        /*0a78*/ 	.word	0x00038830
        /*0a7c*/ 	.short	0x010a
        /*0a7e*/ 	.byte	0x04
	.zero		1


	//   ....[34]....
        /*0a80*/ 	.word	0x0000cc30
        /*0a84*/ 	.word	0x000000ff
        /*0a88*/ 	.word	0x00038850
        /*0a8c*/ 	.short	0x010a
        /*0a8e*/ 	.byte	0x04
	.zero		1


	//   ....[35]....
        /*0a90*/ 	.word	0x0000cc70
        /*0a94*/ 	.word	0x000000ff
        /*0a98*/ 	.word	0x00038850
        /*0a9c*/ 	.short	0x010a
        /*0a9e*/ 	.byte	0x04
	.zero		1


	//   ....[36]....
        /*0aa0*/ 	.word	0x0000d2e0
        /*0aa4*/ 	.word	0x000000ff
        /*0aa8*/ 	.word	0x00000000
        /*0aac*/ 	.short	0x0101
        /*0aae*/ 	.byte	0x06
	.zero		1


	//   ....[37]....
        /*0ab0*/ 	.word	0x0000e0c0
        /*0ab4*/ 	.word	0x000000ff
        /*0ab8*/ 	.word	0x00000000
        /*0abc*/ 	.short	0x0101
        /*0abe*/ 	.byte	0x04
	.zero		1


	//   ....[38]....
        /*0ac0*/ 	.word	0x0000e9f0
        /*0ac4*/ 	.word	0x000000ff
        /*0ac8*/ 	.word	0x00038850
        /*0acc*/ 	.short	0x010a
        /*0ace*/ 	.byte	0x08
	.zero		1


	//   ....[39]....
        /*0ad0*/ 	.word	0x0000ea30
        /*0ad4*/ 	.word	0x000000ff
        /*0ad8*/ 	.word	0x00038850
        /*0adc*/ 	.short	0x010a
        /*0ade*/ 	.byte	0x08
	.zero		1


	//   ....[40]....
        /*0ae0*/ 	.word	0x0000f050
        /*0ae4*/ 	.word	0x000000ff
        /*0ae8*/ 	.word	0x00000000
        /*0aec*/ 	.short	0x0101
        /*0aee*/ 	.byte	0x04
	.zero		1


	//   ....[41]....
        /*0af0*/ 	.word	0x00011270
        /*0af4*/ 	.word	0x000000ff
        /*0af8*/ 	.word	0x00000000
        /*0afc*/ 	.short	0x0101
        /*0afe*/ 	.byte	0x07
	.zero		1


	//   ....[42]....
        /*0b00*/ 	.word	0x00014440
        /*0b04*/ 	.word	0x00000005
        /*0b08*/ 	.word	0x00038840
        /*0b0c*/ 	.short	0x010a
        /*0b0e*/ 	.byte	0x3f
	.zero		1


	//   ....[43]....
        /*0b10*/ 	.word	0x00014a50
        /*0b14*/ 	.word	0x00000005
        /*0b18*/ 	.word	0x00038830
        /*0b1c*/ 	.short	0x0107
        /*0b1e*/ 	.byte	0x3f
	.zero		1


	//   ....[44]....
        /*0b20*/ 	.word	0x00014b30
        /*0b24*/ 	.word	0x00000005
        /*0b28*/ 	.word	0x00038830
        /*0b2c*/ 	.short	0x0101
        /*0b2e*/ 	.byte	0x3f
	.zero		1


	//   ....[45]....
        /*0b30*/ 	.word	0x00015740
        /*0b34*/ 	.word	0x00000016
        /*0b38*/ 	.word	0x00038800
        /*0b3c*/ 	.short	0x0107
        /*0b3e*/ 	.byte	0x3f
	.zero		1


	//   ....[46]....
        /*0b40*/ 	.word	0x00015840
        /*0b44*/ 	.word	0x00000016
        /*0b48*/ 	.word	0x00038800
        /*0b4c*/ 	.short	0x0101
        /*0b4e*/ 	.byte	0x3f
	.zero		1


	//   ....[47]....
        /*0b50*/ 	.word	0x00015860
        /*0b54*/ 	.word	0x00000016
        /*0b58*/ 	.word	0x00038820
        /*0b5c*/ 	.short	0x010a
        /*0b5e*/ 	.byte	0x3f
	.zero		1


	//   ....[48]....
        /*0b60*/ 	.word	0x00015c50
        /*0b64*/ 	.word	0x00000006
        /*0b68*/ 	.word	0x00038840
        /*0b6c*/ 	.short	0x010a
        /*0b6e*/ 	.byte	0x3f
	.zero		1


	//   ....[49]....
        /*0b70*/ 	.word	0x000161d0
        /*0b74*/ 	.word	0x00000006
        /*0b78*/ 	.word	0x00038830
        /*0b7c*/ 	.short	0x0107
        /*0b7e*/ 	.byte	0x3f
	.zero		1


	//   ....[50]....
        /*0b80*/ 	.word	0x00016280
        /*0b84*/ 	.word	0x00000006
        /*0b88*/ 	.word	0x00038830
        /*0b8c*/ 	.short	0x0101
        /*0b8e*/ 	.byte	0x3f
	.zero		1


	//   ....[51]....
        /*0b90*/ 	.word	0x000162e0
        /*0b94*/ 	.word	0x00000006
        /*0b98*/ 	.word	0x00038860
        /*0b9c*/ 	.short	0x010a
        /*0b9e*/ 	.byte	0x3f
	.zero		1


	//   ....[52]....
        /*0ba0*/ 	.word	0x000167d0
        /*0ba4*/ 	.word	0x00000006
        /*0ba8*/ 	.word	0x00038850
        /*0bac*/ 	.short	0x0107
        /*0bae*/ 	.byte	0x3f
	.zero		1


	//   ....[53]....
        /*0bb0*/ 	.word	0x00016990
        /*0bb4*/ 	.word	0x00000006
        /*0bb8*/ 	.word	0x00038850
        /*0bbc*/ 	.short	0x0101
        /*0bbe*/ 	.byte	0x3f
	.zero		1


	//   ....[54]....
        /*0bc0*/ 	.word	0x00016b90
        /*0bc4*/ 	.word	0x00000004
        /*0bc8*/ 	.word	0x00038860
        /*0bcc*/ 	.short	0x010a
        /*0bce*/ 	.byte	0x3f
	.zero		1


	//   ....[55]....
        /*0bd0*/ 	.word	0x000170c0
        /*0bd4*/ 	.word	0x00000004
        /*0bd8*/ 	.word	0x00038850
        /*0bdc*/ 	.short	0x0107
        /*0bde*/ 	.byte	0x3f
	.zero		1


	//   ....[56]....
        /*0be0*/ 	.word	0x00017170
        /*0be4*/ 	.word	0x00000004
        /*0be8*/ 	.word	0x00038850
        /*0bec*/ 	.short	0x0101
        /*0bee*/ 	.byte	0x3f
	.zero		1


	//   ....[57]....
        /*0bf0*/ 	.word	0x00017ea0
        /*0bf4*/ 	.word	0x00000004
        /*0bf8*/ 	.word	0x00038820
        /*0bfc*/ 	.short	0x010a
        /*0bfe*/ 	.byte	0x3f
	.zero		1


	//   ....[58]....
        /*0c00*/ 	.word	0x00018040
        /*0c04*/ 	.word	0x00000005
        /*0c08*/ 	.word	0x00038840
        /*0c0c*/ 	.short	0x010a
        /*0c0e*/ 	.byte	0x3f
	.zero		1


	//   ....[59]....
        /*0c10*/ 	.word	0x000180e0
        /*0c14*/ 	.word	0x0000001b
        /*0c18*/ 	.word	0x00038840
        /*0c1c*/ 	.short	0x010a
        /*0c1e*/ 	.byte	0x3f
	.zero		1


	//   ....[60]....
        /*0c20*/ 	.word	0x00018120
        /*0c24*/ 	.word	0x00000005
        /*0c28*/ 	.word	0x00038860
        /*0c2c*/ 	.short	0x010a
        /*0c2e*/ 	.byte	0x3f
	.zero		1


	//   ....[61]....
        /*0c30*/ 	.word	0x00018160
        /*0c34*/ 	.word	0x0000001b
        /*0c38*/ 	.word	0x00038860
        /*0c3c*/ 	.short	0x010a
        /*0c3e*/ 	.byte	0x3f
	.zero		1


	//   ....[62]....
        /*0c40*/ 	.word	0x000181e0
        /*0c44*/ 	.word	0x00000003
        /*0c48*/ 	.word	0x00038800
        /*0c4c*/ 	.short	0x010a
        /*0c4e*/ 	.byte	0x3f
	.zero		1


	//   ....[63]....
        /*0c50*/ 	.word	0x00018230
        /*0c54*/ 	.word	0x00000000
        /*0c58*/ 	.word	0x00038830
        /*0c5c*/ 	.short	0x010a
        /*0c5e*/ 	.byte	0x3f
	.zero		1


	//   ....[64]....
        /*0c60*/ 	.word	0x000182a0
        /*0c64*/ 	.word	0x00000099
        /*0c68*/ 	.word	0x00038830
        /*0c6c*/ 	.short	0x010a
        /*0c6e*/ 	.byte	0x3f
	.zero		1


	//   ....[65]....
        /*0c70*/ 	.word	0x00018300
        /*0c74*/ 	.word	0x00000002
        /*0c78*/ 	.word	0x00038850
        /*0c7c*/ 	.short	0x010a
        /*0c7e*/ 	.byte	0x3f
	.zero		1


	//   ....[66]....
        /*0c80*/ 	.word	0x00018360
        /*0c84*/ 	.word	0x00000004
        /*0c88*/ 	.word	0x00038830
        /*0c8c*/ 	.short	0x010a
        /*0c8e*/ 	.byte	0x3f
	.zero		1


	//   ....[67]....
        /*0c90*/ 	.word	0x000183c0
        /*0c94*/ 	.word	0x00000002
        /*0c98*/ 	.word	0x00038850
        /*0c9c*/ 	.short	0x010a
        /*0c9e*/ 	.byte	0x3f
	.zero		1


	//   ....[68]....
        /*0ca0*/ 	.word	0x00018420
        /*0ca4*/ 	.word	0x00000007
        /*0ca8*/ 	.word	0x00038850
        /*0cac*/ 	.short	0x010a
        /*0cae*/ 	.byte	0x3f
	.zero		1


	//   ....[69]....
        /*0cb0*/ 	.word	0x00018540
        /*0cb4*/ 	.word	0x00000005
        /*0cb8*/ 	.word	0x00038840
        /*0cbc*/ 	.short	0x010a
        /*0cbe*/ 	.byte	0x3f
	.zero		1


	//   ....[70]....
        /*0cc0*/ 	.word	0x000197b0
        /*0cc4*/ 	.word	0x00000016
        /*0cc8*/ 	.word	0x00038820
        /*0ccc*/ 	.short	0x010a
        /*0cce*/ 	.byte	0x3f
	.zero		1


	//   ....[71]....
        /*0cd0*/ 	.word	0x00019800
        /*0cd4*/ 	.word	0x00000006
        /*0cd8*/ 	.word	0x00038840
        /*0cdc*/ 	.short	0x010a
        /*0cde*/ 	.byte	0x3f
	.zero		1


	//   ....[72]....
        /*0ce0*/ 	.word	0x00019f60
        /*0ce4*/ 	.word	0x00000006
        /*0ce8*/ 	.word	0x00038860
        /*0cec*/ 	.short	0x010a
        /*0cee*/ 	.byte	0x3f
	.zero		1


	//   ....[73]....
        /*0cf0*/ 	.word	0x0001a710
        /*0cf4*/ 	.word	0x00000004
        /*0cf8*/ 	.word	0x00038860
        /*0cfc*/ 	.short	0x010a
        /*0cfe*/ 	.byte	0x3f
	.zero		1


	//   ....[74]....
        /*0d00*/ 	.word	0x0001b8b0
        /*0d04*/ 	.word	0x00000004
        /*0d08*/ 	.word	0x00038820
        /*0d0c*/ 	.short	0x010a
        /*0d0e*/ 	.byte	0x3f
	.zero		1


	//   ....[75]....
        /*0d10*/ 	.word	0x0001ba50
        /*0d14*/ 	.word	0x00000005
        /*0d18*/ 	.word	0x00038840
        /*0d1c*/ 	.short	0x010a
        /*0d1e*/ 	.byte	0x3f
	.zero		1


	//   ....[76]....
        /*0d20*/ 	.word	0x0001baa0
        /*0d24*/ 	.word	0x0000001b
        /*0d28*/ 	.word	0x00038840
        /*0d2c*/ 	.short	0x010a
        /*0d2e*/ 	.byte	0x3f
	.zero		1


	//   ....[77]....
        /*0d30*/ 	.word	0x0001baf0
        /*0d34*/ 	.word	0x00000005
        /*0d38*/ 	.word	0x00038860
        /*0d3c*/ 	.short	0x010a
        /*0d3e*/ 	.byte	0x3f
	.zero		1


	//----- nvinfo : EIATTR_NUM_MBARRIERS
	.align		4
.L_535:
        /*0d40*/ 	.byte	0x03, 0x38
        /*0d42*/ 	.short	0x0016


	//----- nvinfo : EIATTR_EXIT_INSTR_OFFSETS
	.align		4
        /*0d44*/ 	.byte	0x04, 0x1c
        /*0d46*/ 	.short	(.L_537 - .L_536)


	//   ....[0]....
.L_536:
        /*0d48*/ 	.word	0x00000990


	//   ....[1]....
        /*0d4c*/ 	.word	0x000126b0


	//   ....[2]....
        /*0d50*/ 	.word	0x000181b0


	//----- nvinfo : EIATTR_MAX_THREADS
	.align		4
.L_537:
        /*0d54*/ 	.byte	0x04, 0x05
        /*0d56*/ 	.short	(.L_539 - .L_538)
.L_538:
        /*0d58*/ 	.word	0x00000180
        /*0d5c*/ 	.word	0x00000001
        /*0d60*/ 	.word	0x00000001


	//----- nvinfo : EIATTR_CRS_STACK_SIZE
	.align		4
.L_539:
        /*0d64*/ 	.byte	0x04, 0x1e
        /*0d66*/ 	.short	(.L_541 - .L_540)
.L_540:
        /*0d68*/ 	.word	0x00000000


	//----- nvinfo : EIATTR_CBANK_PARAM_SIZE
	.align		4
.L_541:
        /*0d6c*/ 	.byte	0x03, 0x19
        /*0d6e*/ 	.short	0x0af0


	//----- nvinfo : EIATTR_PARAM_CBANK
	.align		4
        /*0d70*/ 	.byte	0x04, 0x0a
        /*0d72*/ 	.short	(.L_543 - .L_542)
	.align		4
.L_542:
        /*0d74*/ 	.word	index@(.nv.constant0._ZN7cutlass13device_kernelIN5flash11enable_sm90INS1_16FlashAttnFwdSm90INS1_25CollectiveMainloopFwdSm90ILi2EN4cute5tupleIJNS5_1CILi1EEES8_S8_EEENS6_IJNS7_ILi128EEENS7_ILi80EEENS7_ILi256EEEEEELi256ENS_10bfloat16_tEfNS_4arch4Sm90ELb1ELb0ELb1ELb1ELb1ELb0ELb0ELb1ELb1ELb1ELb0ELb0EEENS1_21CollectiveEpilogueFwdINS6_IJSA_SC_SB_EEES9_SE_SG_Li256ELb1ELb1ELb0ELb0EEENS1_36VarlenDynamicPersistentTileSchedulerILi128ELi80ELi256ELi128ELb0ELb1ELb1ELb1ELb1ELb1EEEEEEEEEvNT_6ParamsE)
        /*0d78*/ 	.short	0x0210
        /*0d7a*/ 	.short	0x0af0


	//----- nvinfo : EIATTR_SW_WAR
	.align		4
.L_543:
        /*0d7c*/ 	.byte	0x04, 0x36
        /*0d7e*/ 	.short	(.L_545 - .L_544)
.L_544:
        /*0d80*/ 	.word	0x00000008
.L_545:


//--------------------- .nv.info._ZN7cutlass13device_kernelIN5flash11enable_sm90INS1_16FlashAttnFwdSm90INS1_25CollectiveMainloopFwdSm90ILi2EN4cute5tupleIJNS5_1CILi1EEES8_S8_EEENS6_IJNS7_ILi128EEENS7_ILi80EEENS7_ILi256EEEEEELi256ENS_10bfloat16_tEfNS_4arch4Sm90ELb1ELb0ELb1ELb1ELb1ELb1ELb0ELb1ELb1ELb1ELb0ELb0EEENS1_21CollectiveEpilogueFwdINS6_IJSA_SC_SB_EEES9_SE_SG_Li256ELb1ELb1ELb0ELb0EEENS1_36VarlenDynamicPersistentTileSchedulerILi128ELi80ELi256ELi128ELb0ELb1ELb1ELb1ELb1ELb1EEEEEEEEEvNT_6ParamsE --------------------------
	.section	.nv.info._ZN7cutlass13device_kernelIN5flash11enable_sm90INS1_16FlashAttnFwdSm90INS1_25CollectiveMainloopFwdSm90ILi2EN4cute5tupleIJNS5_1CILi1EEES8_S8_EEENS6_IJNS7_ILi128EEENS7_ILi80EEENS7_ILi256EEEEEELi256ENS_10bfloat16_tEfNS_4arch4Sm90ELb1ELb0ELb1ELb1ELb1ELb1ELb0ELb1ELb1ELb1ELb0ELb0EEENS1_21CollectiveEpilogueFwdINS6_IJSA_SC_SB_EEES9_SE_SG_Li256ELb1ELb1ELb0ELb0EEENS1_36VarlenDynamicPersistentTileSchedulerILi128ELi80ELi256ELi128ELb0ELb1ELb1ELb1ELb1ELb1EEEEEEEEEvNT_6ParamsE,"",@"SHT_CUDA_INFO"
	.sectionflags	@""
	.align	4


	//----- nvinfo : EIATTR_CUDA_API_VERSION
	.align		4
        /*0000*/ 	.byte	0x04, 0x37
        /*0002*/ 	.short	(.L_547 - .L_546)
.L_546:
        /*0004*/ 	.word	0x00000082


	//----- nvinfo : EIATTR_KPARAM_INFO
	.align		4
.L_547:
        /*0008*/ 	.byte	0x04, 0x17
        /*000a*/ 	.short	(.L_549 - .L_548)
.L_548:
        /*000c*/ 	.word	0x00000000
        /*0010*/ 	.short	0x0000
        /*0012*/ 	.short	0x0070
        /*0014*/ 	.byte	0x00, 0xf0, 0x01, 0x2a


	//----- nvinfo : EIATTR_SPARSE_MMA_MASK
	.align		4
.L_549:
        /*0018*/ 	.byte	0x03, 0x50
        /*001a*/ 	.short	0x0000


	//----- nvinfo : EIATTR_MAXREG_COUNT
	.align		4
        /*001c*/ 	.byte	0x03, 0x1b
        /*001e*/ 	.short	0x00a8


	//----- nvinfo : EIATTR_NUM_BARRIERS
	.align		4
        /*0020*/ 	.byte	0x02, 0x4c
        /*0022*/ 	.byte	0x10
	.zero		1


	//----- nvinfo : EIATTR_EXTERNS
	.align		4
        /*0024*/ 	.byte	0x04, 0x0f
        /*0026*/ 	.short	(.L_551 - .L_550)


	//   ....[0]....
	.align		4
.L_550:
        /*0028*/ 	.word	index@(__assertfail)


	//----- nvinfo : EIATTR_ANNOTATIONS
	.align		4
.L_551:
        /*002c*/ 	.byte	0x04, 0x55
        /*002e*/ 	.short	(.L_553 - .L_552)


	//   ....[0]....
.L_552:
        /* <DEDUP_REMOVED lines=68> */


	//----- nvinfo : EIATTR_MERCURY_ISA_VERSION
	.align		4
.L_553:
        /*0458*/ 	.byte	0x03, 0x5f
        /*045a*/ 	.short	0x0101


	//----- nvinfo : EIATTR_UNUSED_LOAD_BYTE_OFFSET
	.align		4
        /*045c*/ 	.byte	0x04, 0x44
        /*045e*/ 	.short	(.L_555 - .L_554)


	//   ....[0]....
.L_554:
        /*0460*/ 	.word	0x00000a50
        /*0464*/ 	.word	0x0000fff0


	//   ....[1]....
        /*0468*/ 	.word	0x000262f0
        /*046c*/ 	.word	0x0000fff0


	//----- nvinfo : EIATTR_INT_WARP_WIDE_INSTR_OFFSETS
	.align		4
.L_555:
        /*0470*/ 	.byte	0x04, 0x31
        /*0472*/ 	.short	(.L_557 - .L_556)


	//   ....[0]....
.L_556:
        /*0474*/ 	.word	0x00000130


	//   ....[1]....
        /*0478*/ 	.word	0x00000170


	//   ....[2]....
        /*047c*/ 	.word	0x000001e0


	//   ....[3]....
        /*0480*/ 	.word	0x0002bf60


	//   ....[4]....
        /*0484*/ 	.word	0x0002bff0


	//   ....[5]....
        /*0488*/ 	.word	0x0002efc0


	//   ....[6]....
        /*048c*/ 	.word	0x0002f050


	//----- nvinfo : EIATTR_COOP_GROUP_MASK_REGIDS
	.align		4
.L_557:
        /*0490*/ 	.byte	0x04, 0x29
        /*0492*/ 	.short	(.L_559 - .L_558)


	//   ....[0]....
.L_558:
        /*0494*/ 	.word	0xffffffff


	//   ....[1]....
        /*0498*/ 	.word	0xffffffff


	//   ....[2]....
        /*049c*/ 	.word	0xffffffff


	//   ....[3]....
        /*04a0*/ 	.word	0xffffffff


	//   ....[4]....
        /*04a4*/ 	.word	0xffffffff


	//   ....[5]....
        /*04a8*/ 	.word	0xffffffff


	//   ....[6]....
        /*04ac*/ 	.word	0xffffffff


	//   ....[7]....
        /*04b0*/ 	.word	0xffffffff


	//   ....[8]....
        /*04b4*/ 	.word	0xffffffff


	//   ....[9]....
        /*04b8*/ 	.word	0xffffffff


	//   ....[10]....
        /*04bc*/ 	.word	0xffffffff


	//   ....[11]....
        /*04c0*/ 	.word	0xffffffff


	//   ....[12]....
        /*04c4*/ 	.word	0xffffffff


	//   ....[13]....
        /*04c8*/ 	.word	0xffffffff


	//   ....[14]....
        /*04cc*/ 	.word	0xffffffff


	//   ....[15]....
        /*04d0*/ 	.word	0xffffffff


	//   ....[16]....
        /*04d4*/ 	.word	0xffffffff


	//   ....[17]....
        /*04d8*/ 	.word	0xffffffff


	//   ....[18]....
        /*04dc*/ 	.word	0xffffffff


	//   ....[19]....
        /*04e0*/ 	.word	0xffffffff


	//   ....[20]....
        /*04e4*/ 	.word	0xffffffff


	//   ....[21]....
        /*04e8*/ 	.word	0xffffffff


	//   ....[22]....
        /*04ec*/ 	.word	0xffffffff


	//   ....[23]....
        /*04f0*/ 	.word	0xffffffff


	//   ....[24]....
        /*04f4*/ 	.word	0xffffffff


	//   ....[25]....
        /*04f8*/ 	.word	0xffffffff


	//   ....[26]....
        /*04fc*/ 	.word	0xffffffff


	//   ....[27]....
        /*0500*/ 	.word	0xffffffff


	//   ....[28]....
        /*0504*/ 	.word	0xffffffff


	//   ....[29]....
        /*0508*/ 	.word	0xffffffff


	//   ....[30]....
        /*050c*/ 	.word	0xffffffff


	//   ....[31]....
        /*0510*/ 	.word	0xffffffff


	//   ....[32]....
        /*0514*/ 	.word	0xffffffff


	//   ....[33]....
        /*0518*/ 	.word	0xffffffff


	//   ....[34]....
        /*051c*/ 	.word	0xffffffff


	//   ....[35]....
        /*0520*/ 	.word	0xffffffff


	//   ....[36]....
        /*0524*/ 	.word	0xffffffff


	//   ....[37]....
        /*0528*/ 	.word	0xffffffff


	//   ....[38]....
        /*052c*/ 	.word	0xffffffff


	//   ....[39]....
        /*0530*/ 	.word	0xffffffff


	//   ....[40]....
        /*0534*/ 	.word	0xffffffff


	//   ....[41]....
        /*0538*/ 	.word	0xffffffff


	//   ....[42]....
        /*053c*/ 	.word	0xffffffff


	//   ....[43]....
        /*0540*/ 	.word	0xffffffff


	//   ....[44]....
        /*0544*/ 	.word	0xffffffff


	//   ....[45]....
        /*0548*/ 	.word	0xffffffff


	//   ....[46]....
        /*054c*/ 	.word	0xffffffff


	//   ....[47]....
        /*0550*/ 	.word	0xffffffff


	//   ....[48]....
        /*0554*/ 	.word	0xffffffff


	//   ....[49]....
        /*0558*/ 	.word	0xffffffff


	//   ....[50]....
        /*055c*/ 	.word	0xffffffff


	//   ....[51]....
        /*0560*/ 	.word	0xffffffff


	//   ....[52]....
        /*0564*/ 	.word	0xffffffff


	//   ....[53]....
        /*0568*/ 	.word	0xffffffff


	//   ....[54]....
        /*056c*/ 	.word	0xffffffff


	//   ....[55]....
        /*0570*/ 	.word	0xffffffff


	//   ....[56]....
        /*0574*/ 	.word	0xffffffff


	//   ....[57]....
        /*0578*/ 	.word	0xffffffff


	//   ....[58]....
        /*057c*/ 	.word	0xffffffff


	//   ....[59]....
        /*0580*/ 	.word	0xffffffff


	//   ....[60]....
        /*0584*/ 	.word	0xffffffff


	//   ....[61]....
        /*0588*/ 	.word	0xffffffff


	//   ....[62]....
        /*058c*/ 	.word	0xffffffff


	//   ....[63]....
        /*0590*/ 	.word	0xffffffff


	//   ....[64]....
        /*0594*/ 	.word	0xffffffff


	//   ....[65]....
        /*0598*/ 	.word	0xffffffff


	//   ....[66]....
        /*059c*/ 	.word	0xffffffff


	//   ....[67]....
        /*05a0*/ 	.word	0xffffffff


	//   ....[68]....
        /*05a4*/ 	.word	0xffffffff


	//   ....[69]....
        /*05a8*/ 	.word	0xffffffff


	//   ....[70]....
        /*05ac*/ 	.word	0xffffffff


	//   ....[71]....
        /*05b0*/ 	.word	0xffffffff


	//   ....[72]....
        /*05b4*/ 	.word	0xffffffff


	//   ....[73]....
        /*05b8*/ 	.word	0xffffffff


	//   ....[74]....
        /*05bc*/ 	.word	0xffffffff


	//   ....[75]....
        /*05c0*/ 	.word	0xffffffff


	//   ....[76]....
        /*05c4*/ 	.word	0xffffffff


	//   ....[77]....
        /*05c8*/ 	.word	0xffffffff


	//   ....[78]....
        /*05cc*/ 	.word	0xffffffff


	//   ....[79]....
        /*05d0*/ 	.word	0xffffffff


	//   ....[80]....
        /*05d4*/ 	.word	0xffffffff


	//   ....[81]....
        /*05d8*/ 	.word	0xffffffff


	//   ....[82]....
        /*05dc*/ 	.word	0xffffffff


	//   ....[83]....
        /*05e0*/ 	.word	0xffffffff


	//   ....[84]....
        /*05e4*/ 	.word	0xffffffff


	//   ....[85]....
        /*05e8*/ 	.word	0xffffffff


	//   ....[86]....
        /*05ec*/ 	.word	0xffffffff


	//   ....[87]....
        /*05f0*/ 	.word	0xffffffff


	//   ....[88]....
        /*05f4*/ 	.word	0xffffffff


	//   ....[89]....
        /*05f8*/ 	.word	0xffffffff


	//   ....[90]....
        /*05fc*/ 	.word	0xffffffff


	//   ....[91]....
        /*0600*/ 	.word	0xffffffff


	//   ....[92]....
        /*0604*/ 	.word	0xffffffff


	//   ....[93]....
        /*0608*/ 	.word	0xffffffff


	//   ....[94]....
        /*060c*/ 	.word	0xffffffff


	//   ....[95]....
        /*0610*/ 	.word	0xffffffff


	//   ....[96]....
        /*0614*/ 	.word	0xffffffff


	//   ....[97]....
        /*0618*/ 	.word	0xffffffff


	//   ....[98]....
        /*061c*/ 	.word	0xffffffff


	//   ....[99]....
        /*0620*/ 	.word	0xffffffff


	//   ....[100]....
        /*0624*/ 	.word	0xffffffff


	//   ....[101]....
        /*0628*/ 	.word	0xffffffff


	//   ....[102]....
        /*062c*/ 	.word	0xffffffff


	//   ....[103]....
        /*0630*/ 	.word	0xffffffff


	//   ....[104]....
        /*0634*/ 	.word	0xffffffff


	//   ....[105]....
        /*0638*/ 	.word	0xffffffff


	//   ....[106]....
        /*063c*/ 	.word	0xffffffff


	//   ....[107]....
        /*0640*/ 	.word	0xffffffff


	//   ....[108]....
        /*0644*/ 	.word	0xffffffff


	//   ....[109]....
        /*0648*/ 	.word	0xffffffff


	//   ....[110]....
        /*064c*/ 	.word	0xffffffff


	//   ....[111]....
        /*0650*/ 	.word	0xffffffff


	//   ....[112]....
        /*0654*/ 	.word	0xffffffff


	//   ....[113]....
        /*0658*/ 	.word	0xffffffff


	//   ....[114]....
        /*065c*/ 	.word	0xffffffff


	//   ....[115]....
        /*0660*/ 	.word	0xffffffff


	//   ....[116]....
        /*0664*/ 	.word	0xffffffff


	//   ....[117]....
        /*0668*/ 	.word	0xffffffff


	//   ....[118]....
        /*066c*/ 	.word	0xffffffff


	//   ....[119]....
        /*0670*/ 	.word	0xffffffff


	//   ....[120]....
        /*0674*/ 	.word	0xffffffff


	//   ....[121]....
        /*0678*/ 	.word	0xffffffff


	//   ....[122]....
        /*067c*/ 	.word	0xffffffff


	//   ....[123]....
        /*0680*/ 	.word	0xffffffff


	//   ....[124]....
        /*0684*/ 	.word	0xffffffff


	//   ....[125]....
        /*0688*/ 	.word	0xffffffff


	//   ....[126]....
        /*068c*/ 	.word	0xffffffff


	//   ....[127]....
        /*0690*/ 	.word	0xffffffff


	//   ....[128]....
        /*0694*/ 	.word	0xffffffff


	//   ....[129]....
        /*0698*/ 	.word	0xffffffff


	//   ....[130]....
        /*069c*/ 	.word	0xffffffff


	//   ....[131]....
        /*06a0*/ 	.word	0xffffffff


	//   ....[132]....
        /*06a4*/ 	.word	0xffffffff


	//   ....[133]....
        /*06a8*/ 	.word	0xffffffff


	//   ....[134]....
        /*06ac*/ 	.word	0xffffffff


	//   ....[135]....
        /*06b0*/ 	.word	0xffffffff


	//   ....[136]....
        /*06b4*/ 	.word	0xffffffff


	//   ....[137]....
        /*06b8*/ 	.word	0xffffffff


	//   ....[138]....
        /*06bc*/ 	.word	0xffffffff


	//   ....[139]....
        /*06c0*/ 	.word	0xffffffff


	//   ....[140]....
        /*06c4*/ 	.word	0xffffffff


	//   ....[141]....
        /*06c8*/ 	.word	0xffffffff


	//   ....[142]....
        /*06cc*/ 	.word	0xffffffff


	//   ....[143]....
        /*06d0*/ 	.word	0xffffffff


	//   ....[144]....
        /*06d4*/ 	.word	0xffffffff


	//   ....[145]....
        /*06d8*/ 	.word	0xffffffff


	//   ....[146]....
        /*06dc*/ 	.word	0xffffffff


	//   ....[147]....
        /*06e0*/ 	.word	0xffffffff


	//   ....[148]....
        /*06e4*/ 	.word	0xffffffff


	//   ....[149]....
        /*06e8*/ 	.word	0xffffffff


	//   ....[150]....
        /*06ec*/ 	.word	0xffffffff


	//   ....[151]....
        /*06f0*/ 	.word	0xffffffff


	//   ....[152]....
        /*06f4*/ 	.word	0xffffffff


	//   ....[153]....
        /*06f8*/ 	.word	0xffffffff


	//   ....[154]....
        /*06fc*/ 	.word	0xffffffff


	//   ....[155]....
        /*0700*/ 	.word	0xffffffff


	//   ....[156]....
        /*0704*/ 	.word	0xffffffff


	//   ....[157]....
        /*0708*/ 	.word	0xffffffff


	//   ....[158]....
        /*070c*/ 	.word	0xffffffff


	//   ....[159]....
        /*0710*/ 	.word	0xffffffff


	//   ....[160]....
        /*0714*/ 	.word	0xffffffff


	//   ....[161]....
        /*0718*/ 	.word	0xffffffff


	//   ....[162]....
        /*071c*/ 	.word	0xffffffff


	//   ....[163]....
        /*0720*/ 	.word	0xffffffff


	//   ....[164]....
        /*0724*/ 	.word	0xffffffff


	//   ....[165]....
        /*0728*/ 	.word	0xffffffff


	//   ....[166]....
        /*072c*/ 	.word	0xffffffff


	//   ....[167]....
        /*0730*/ 	.word	0xffffffff


	//   ....[168]....
        /*0734*/ 	.word	0xffffffff


	//   ....[169]....
        /*0738*/ 	.word	0xffffffff


	//   ....[170]....
        /*073c*/ 	.word	0xffffffff


	//   ....[171]....
        /*0740*/ 	.word	0xffffffff


	//   ....[172]....
        /*0744*/ 	.word	0xffffffff


	//   ....[173]....
        /*0748*/ 	.word	0xffffffff


	//   ....[174]....
        /*074c*/ 	.word	0xffffffff


	//   ....[175]....
        /*0750*/ 	.word	0xffffffff


	//   ....[176]....
        /*0754*/ 	.word	0xffffffff


	//   ....[177]....
        /*0758*/ 	.word	0xffffffff


	//   ....[178]....
        /*075c*/ 	.word	0xffffffff


	//   ....[179]....
        /*0760*/ 	.word	0xffffffff


	//   ....[180]....
        /*0764*/ 	.word	0xffffffff


	//   ....[181]....
        /*0768*/ 	.word	0xffffffff


	//   ....[182]....
        /*076c*/ 	.word	0xffffffff


	//   ....[183]....
        /*0770*/ 	.word	0xffffffff


	//   ....[184]....
        /*0774*/ 	.word	0xffffffff


	//   ....[185]....
        /*0778*/ 	.word	0xffffffff


	//   ....[186]....
        /*077c*/ 	.word	0xffffffff


	//   ....[187]....
        /*0780*/ 	.word	0xffffffff


	//   ....[188]....
        /*0784*/ 	.word	0xffffffff


	//   ....[189]....
        /*0788*/ 	.word	0xffffffff


	//   ....[190]....
        /*078c*/ 	.word	0xffffffff


	//   ....[191]....
        /*0790*/ 	.word	0xffffffff


	//   ....[192]....
        /*0794*/ 	.word	0xffffffff


	//   ....[193]....
        /*0798*/ 	.word	0xffffffff


	//   ....[194]....
        /*079c*/ 	.word	0xffffffff


	//   ....[195]....
        /*07a0*/ 	.word	0x0500000f


	//   ....[196]....
        /*07a4*/ 	.word	0x0500000f


	//   ....[197]....
        /*07a8*/ 	.word	0x0500000f


	//   ....[198]....
        /*07ac*/ 	.word	0x0500000f


	//   ....[199]....
        /*07b0*/ 	.word	0x0500000f


	//   ....[200]....
        /*07b4*/ 	.word	0x0500000f


	//   ....[201]....
        /*07b8*/ 	.word	0x0500000f


	//   ....[202]....
        /*07bc*/ 	.word	0x0500000f


	//   ....[203]....
        /*07c0*/ 	.word	0x0500000f


	//   ....[204]....
        /*07c4*/ 	.word	0x0500000f


	//   ....[205]....
        /*07c8*/ 	.word	0x0500000f


	//   ....[206]....
        /*07cc*/ 	.word	0x0500000f


	//   ....[207]....
        /*07d0*/ 	.word	0x0500000f


	//   ....[208]....
        /*07d4*/ 	.word	0x0500000f


	//   ....[209]....
        /*07d8*/ 	.word	0x0500000f


	//   ....[210]....
        /*07dc*/ 	.word	0x0500000f


	//   ....[211]....
        /*07e0*/ 	.word	0x0500000f


	//   ....[212]....
        /*07e4*/ 	.word	0x0500000f


	//   ....[213]....
        /*07e8*/ 	.word	0x0500000f


	//   ....[214]....
        /*07ec*/ 	.word	0x0500000f


	//   ....[215]....
        /*07f0*/ 	.word	0x0500000f


	//   ....[216]....
        /*07f4*/ 	.word	0x0500000f


	//   ....[217]....
        /*07f8*/ 	.word	0x0500000f


	//   ....[218]....
        /*07fc*/ 	.word	0x0500000f


	//   ....[219]....
        /*0800*/ 	.word	0x0500000f


	//   ....[220]....
        /*0804*/ 	.word	0x0500000f


	//   ....[221]....
        /*0808*/ 	.word	0x0500000f


	//   ....[222]....
        /*080c*/ 	.word	0x0500000f


	//   ....[223]....
        /*0810*/ 	.word	0x0500000f


	//   ....[224]....
        /*0814*/ 	.word	0x0500000f


	//   ....[225]....
        /*0818*/ 	.word	0x0500000f


	//   ....[226]....
        /*081c*/ 	.word	0x0500000f


	//   ....[227]....
        /*0820*/ 	.word	0x0500000f


	//   ....[228]....
        /*0824*/ 	.word	0x0500000f


	//   ....[229]....
        /*0828*/ 	.word	0x0500000f


	//   ....[230]....
        /*082c*/ 	.word	0x0500000f


	//   ....[231]....
        /*0830*/ 	.word	0x0500000f


	//   ....[232]....
        /*0834*/ 	.word	0x0500000f


	//   ....[233]....
        /*0838*/ 	.word	0x0500000f


	//   ....[234]....
        /*083c*/ 	.word	0x0500000f


	//   ....[235]....
        /*0840*/ 	.word	0x0500000f


	//   ....[236]....
        /*0844*/ 	.word	0x0500000f


	//   ....[237]....
        /*0848*/ 	.word	0x0500000f


	//   ....[238]....
        /*084c*/ 	.word	0x0500000f


	//   ....[239]....
        /*0850*/ 	.word	0x0500000f


	//   ....[240]....
        /*0854*/ 	.word	0x0500000f


	//   ....[241]....
        /*0858*/ 	.word	0x0500000f


	//   ....[242]....
        /*085c*/ 	.word	0x0500000f


	//   ....[243]....
        /*0860*/ 	.word	0x0500000f


	//   ....[244]....
        /*0864*/ 	.word	0x0500000f


	//   ....[245]....
        /*0868*/ 	.word	0x0500000f


	//   ....[246]....
        /*086c*/ 	.word	0x0500000f


	//   ....[247]....
        /*0870*/ 	.word	0x0500000f


	//   ....[248]....
        /*0874*/ 	.word	0x0500000f


	//   ....[249]....
        /*0878*/ 	.word	0x0500000f


	//   ....[250]....
        /*087c*/ 	.word	0x0500000f


	//   ....[251]....
        /*0880*/ 	.word	0x0500000f


	//   ....[252]....
        /*0884*/ 	.word	0x0500000f


	//   ....[253]....
        /*0888*/ 	.word	0x0500000f


	//   ....[254]....
        /*088c*/ 	.word	0x0500000f


	//   ....[255]....
        /*0890*/ 	.word	0x0500000f


	//   ....[0]....
        /*0894*/ 	.word	0x0500000f


	//   ....[1]....
        /*0898*/ 	.word	0x0500000f


	//   ....[2]....
        /*089c*/ 	.word	0x0500000f


	//   ....[3]....
        /*08a0*/ 	.word	0x0500000f


	//   ....[4]....
        /*08a4*/ 	.word	0x0500000f


	//   ....[5]....
        /*08a8*/ 	.word	0x0500000f


	//   ....[6]....
        /*08ac*/ 	.word	0x0500000f


	//   ....[7]....
        /*08b0*/ 	.word	0x0500000f


	//   ....[8]....
        /*08b4*/ 	.word	0x0500000f


	//   ....[9]....
        /*08b8*/ 	.word	0x0500000f


	//   ....[10]....
        /*08bc*/ 	.word	0x0500000f


	//   ....[11]....
        /*08c0*/ 	.word	0x0500000f


	//   ....[12]....
        /*08c4*/ 	.word	0x0500000f


	//   ....[13]....
        /*08c8*/ 	.word	0x0500000f


	//   ....[14]....
        /*08cc*/ 	.word	0x0500000f


	//   ....[15]....
        /*08d0*/ 	.word	0x0500000f


	//   ....[16]....
        /*08d4*/ 	.word	0x0500000f


	//   ....[17]....
        /*08d8*/ 	.word	0x0500000f


	//   ....[18]....
        /*08dc*/ 	.word	0x0500000f


	//   ....[19]....
        /*08e0*/ 	.word	0x0500000f


	//   ....[20]....
        /*08e4*/ 	.word	0x0500000f


	//   ....[21]....
        /*08e8*/ 	.word	0x0500000f


	//   ....[22]....
        /*08ec*/ 	.word	0x0500000f


	//   ....[23]....
        /*08f0*/ 	.word	0x0500000f


	//   ....[24]....
        /*08f4*/ 	.word	0x0500000f


	//   ....[25]....
        /*08f8*/ 	.word	0x0500000f


	//   ....[26]....
        /*08fc*/ 	.word	0x0500000f


	//   ....[27]....
        /*0900*/ 	.word	0x0500000f


	//   ....[28]....
        /*0904*/ 	.word	0x0500000f


	//   ....[29]....
        /*0908*/ 	.word	0x0500000f


	//   ....[30]....
        /*090c*/ 	.word	0x0500000f


	//   ....[31]....
        /*0910*/ 	.word	0x0500000f


	//   ....[32]....
        /*0914*/ 	.word	0x0500000f


	//   ....[33]....
        /*0918*/ 	.word	0x0500000f


	//   ....[34]....
        /*091c*/ 	.word	0x0500000f


	//   ....[35]....
        /*0920*/ 	.word	0x0500000f


	//   ....[36]....
        /*0924*/ 	.word	0x0500000f


	//   ....[37]....
        /*0928*/ 	.word	0x0500000f


	//   ....[38]....
        /*092c*/ 	.word	0x0500000f


	//   ....[39]....
        /*0930*/ 	.word	0x0500000f


	//   ....[40]....
        /*0934*/ 	.word	0x0500000f


	//   ....[41]....
        /*0938*/ 	.word	0x0500000f


	//   ....[42]....
        /*093c*/ 	.word	0x0500000f


	//   ....[43]....
        /*0940*/ 	.word	0x0500000f


	//   ....[44]....
        /*0944*/ 	.word	0x0500000f


	//   ....[45]....
        /*0948*/ 	.word	0x0500000f


	//   ....[46]....
        /*094c*/ 	.word	0x0500000f


	//   ....[47]....
        /*0950*/ 	.word	0x0500000f


	//   ....[48]....
        /*0954*/ 	.word	0x0500000f


	//   ....[49]....
        /*0958*/ 	.word	0x0500000f


	//   ....[50]....
        /*095c*/ 	.word	0x0500000f


	//   ....[51]....
        /*0960*/ 	.word	0x0500000f


	//   ....[52]....
        /*0964*/ 	.word	0x0500000f


	//   ....[53]....
        /*0968*/ 	.word	0x0500000f


	//   ....[54]....
        /*096c*/ 	.word	0x0500000f


	//   ....[55]....
        /*0970*/ 	.word	0x0500000f


	//   ....[56]....
        /*0974*/ 	.word	0x0500000f


	//   ....[57]....
        /*0978*/ 	.word	0x0500000f


	//   ....[58]....
        /*097c*/ 	.word	0x0500000f


	//   ....[59]....
        /*0980*/ 	.word	0x0500000f


	//   ....[60]....
        /*0984*/ 	.word	0x0500000f


	//   ....[61]....
        /*0988*/ 	.word	0x0500000f


	//   ....[62]....
        /*098c*/ 	.word	0x0500000f


	//   ....[63]....
        /*0990*/ 	.word	0x0500000f


	//   ....[64]....
        /*0994*/ 	.word	0x0500000f


	//----- nvinfo : EIATTR_COOP_GROUP_INSTR_OFFSETS
	.align		4
.L_559:
        /*0998*/ 	.byte	0x04, 0x28
        /*099a*/ 	.short	(.L_561 - .L_560)


	//   ....[0]....
.L_560:
        /*099c*/ 	.word	0x00000060


	//   ....[1]....
        /*09a0*/ 	.word	0x00000140


	//   ....[2]....
        /*09a4*/ 	.word	0x00000190


	//   ....[3]....
        /*09a8*/ 	.word	0x000003c0


	//   ....[4]....
        /*09ac*/ 	.word	0x00000520


	//   ....[5]....
        /*09b0*/ 	.word	0x00000640


	//   ....[6]....
        /*09b4*/ 	.word	0x000007a0


	//   ....[7]....
        /*09b8*/ 	.word	0x000036e0


	//   ....[8]....
        /*09bc*/ 	.word	0x000036f0


	//   ....[9]....
        /*09c0*/ 	.word	0x00004580


	//   ....[10]....
        /*09c4*/ 	.word	0x00004590


	//   ....[11]....
        /*09c8*/ 	.word	0x00005430


	//   ....[12]....
        /*09cc*/ 	.word	0x00005440


	//   ....[13]....
        /*09d0*/ 	.word	0x00007070


	//   ....[14]....
        /*09d4*/ 	.word	0x00007080


	//   ....[15]....
        /*09d8*/ 	.word	0x000080a0


	//   ....[16]....
        /*09dc*/ 	.word	0x000080b0


	//   ....[17]....
        /*09e0*/ 	.word	0x00009190


	//   ....[18]....
        /*09e4*/ 	.word	0x000091a0


	//   ....[19]....
        /*09e8*/ 	.word	0x0000a390


	//   ....[20]....
        /*09ec*/ 	.word	0x0000a3a0


	//   ....[21]....
        /*09f0*/ 	.word	0x0000a550


	//   ....[22]....
        /*09f4*/ 	.word	0x0000a560


	//   ....[23]....
        /*09f8*/ 	.word	0x0000a720


	//   ....[24]....
        /*09fc*/ 	.word	0x0000a730


	//   ....[25]....
        /*0a00*/ 	.word	0x0000ab80


	//   ....[26]....
        /*0a04*/ 	.word	0x0000ab90


	//   ....[27]....
        /*0a08*/ 	.word	0x0000ad10


	//   ....[28]....
        /*0a0c*/ 	.word	0x0000ad30


	//   ....[29]....
        /*0a10*/ 	.word	0x0000aec0


	//   ....[30]....
        /*0a14*/ 	.word	0x0000aee0


	//   ....[31]....
        /*0a18*/ 	.word	0x0000b790


	//   ....[32]....
        /*0a1c*/ 	.word	0x0000bfa0


	//   ....[33]....
        /*0a20*/ 	.word	0x0000bfb0


	//   ....[34]....
        /*0a24*/ 	.word	0x0000bfc0


	//   ....[35]....
        /*0a28*/ 	.word	0x0000bfd0


	//   ....[36]....
        /*0a2c*/ 	.word	0x0000c5c0


	//   ....[37]....
        /*0a30*/ 	.word	0x0000c5d0


	//   ....[38]....
        /*0a34*/ 	.word	0x0000c5e0


	//   ....[39]....
        /*0a38*/ 	.word	0x0000c5f0


	//   ....[40]....
        /*0a3c*/ 	.word	0x0000cbb0


	//   ....[41]....
        /*0a40*/ 	.word	0x0000cbc0


	//   ....[42]....
        /*0a44*/ 	.word	0x0000cbd0


	//   ....[43]....
        /*0a48*/ 	.word	0x0000cbe0


	//   ....[44]....
        /*0a4c*/ 	.word	0x0000d1c0


	//   ....[45]....
        /*0a50*/ 	.word	0x0000d1d0


	//   ....[46]....
        /*0a54*/ 	.word	0x0000d1e0


	//   ....[47]....
        /*0a58*/ 	.word	0x0000d1f0


	//   ....[48]....
        /*0a5c*/ 	.word	0x00010ca0


	//   ....[49]....
        /*0a60*/ 	.word	0x00010cb0


	//   ....[50]....
        /*0a64*/ 	.word	0x00010cc0


	//   ....[51]....
        /*0a68*/ 	.word	0x00010cd0


	//   ....[52]....
        /*0a6c*/ 	.word	0x000111a0


	//   ....[53]....
        /*0a70*/ 	.word	0x000111b0


	//   ....[54]....
        /*0a74*/ 	.word	0x000111c0


	//   ....[55]....
        /*0a78*/ 	.word	0x000111d0


	//   ....[56]....
        /*0a7c*/ 	.word	0x00011670


	//   ....[57]....
        /*0a80*/ 	.word	0x00011680


	//   ....[58]....
        /*0a84*/ 	.word	0x00011690


	//   ....[59]....
        /*0a88*/ 	.word	0x000116a0


	//   ....[60]....
        /*0a8c*/ 	.word	0x00011b60


	//   ....[61]....
        /*0a90*/ 	.word	0x00011b70


	//   ....[62]....
        /*0a94*/ 	.word	0x00011b80


	//   ....[63]....
        /*0a98*/ 	.word	0x00011b90


	//   ....[64]....
        /*0a9c*/ 	.word	0x00018ff0


	//   ....[65]....
        /*0aa0*/ 	.word	0x00019490


	//   ....[66]....
        /*0aa4*/ 	.word	0x000194a0


	//   ....[67]....
        /*0aa8*/ 	.word	0x00019550


	//   ....[68]....
        /*0aac*/ 	.word	0x00019b80


	//   ....[69]....
        /*0ab0*/ 	.word	0x00019ba0


	//   ....[70]....
        /*0ab4*/ 	.word	0x0001e8c0


	//   ....[71]....
        /*0ab8*/ 	.word	0x0001edd0


	//   ....[72]....
        /*0abc*/ 	.word	0x0001ee20


	//   ....[73]....
        /*0ac0*/ 	.word	0x0001f170


	//   ....[74]....
        /*0ac4*/ 	.word	0x0001f400


	//   ....[75]....
        /*0ac8*/ 	.word	0x0001f440


	//   ....[76]....
        /*0acc*/ 	.word	0x000241d0


	//   ....[77]....
        /*0ad0*/ 	.word	0x00024200


	//   ....[78]....
        /*0ad4*/ 	.word	0x00024220


	//   ....[79]....
        /*0ad8*/ 	.word	0x00024240


	//   ....[80]....
        /*0adc*/ 	.word	0x00025600


	//   ....[81]....
        /*0ae0*/ 	.word	0x00025820


	//   ....[82]....
        /*0ae4*/ 	.word	0x00025830


	//   ....[83]....
        /*0ae8*/ 	.word	0x00025860


	//   ....[84]....
        /*0aec*/ 	.word	0x00027700


	//   ....[85]....
        /*0af0*/ 	.word	0x00027740


	//   ....[86]....
        /*0af4*/ 	.word	0x00027780


	//   ....[87]....
        /*0af8*/ 	.word	0x000277d0


	//   ....[88]....
        /*0afc*/ 	.word	0x00027e00


	//   ....[89]....
        /*0b00*/ 	.word	0x00027e30


	//   ....[90]....
        /*0b04*/ 	.word	0x00027f70


	//   ....[91]....
        /*0b08*/ 	.word	0x00027f90


	//   ....[92]....
        /*0b0c*/ 	.word	0x000280d0


	//   ....[93]....
        /*0b10*/ 	.word	0x000280f0


	//   ....[94]....
        /*0b14*/ 	.word	0x00028240


	//   ....[95]....
        /*0b18*/ 	.word	0x00028260


	//   ....[96]....
        /*0b1c*/ 	.word	0x00028bb0


	//   ....[97]....
        /*0b20*/ 	.word	0x00028bc0


	//   ....[98]....
        /*0b24*/ 	.word	0x00028d10


	//   ....[99]....
        /*0b28*/ 	.word	0x00028d30


	//   ....[100]....
        /*0b2c*/ 	.word	0x00028e70


	//   ....[101]....
        /*0b30*/ 	.word	0x00028e90


	//   ....[102]....
        /*0b34*/ 	.word	0x00028fe0


	//   ....[103]....
        /*0b38*/ 	.word	0x00029000


	//   ....[104]....
        /*0b3c*/ 	.word	0x000291d0


	//   ....[105]....
        /*0b40*/ 	.word	0x00029380


	//   ....[106]....
        /*0b44*/ 	.word	0x000293b0


	//   ....[107]....
        /*0b48*/ 	.word	0x000293e0


	//   ....[108]....
        /*0b4c*/ 	.word	0x00029410


	//   ....[109]....
        /*0b50*/ 	.word	0x00029440


	//   ....[110]....
        /*0b54*/ 	.word	0x00029470


	//   ....[111]....
        /*0b58*/ 	.word	0x000295e0


	//   ....[112]....
        /*0b5c*/ 	.word	0x00029610


	//   ....[113]....
        /*0b60*/ 	.word	0x00029640


	//   ....[114]....
        /*0b64*/ 	.word	0x00029670


	//   ....[115]....
        /*0b68*/ 	.word	0x000296a0


	//   ....[116]....
        /*0b6c*/ 	.word	0x000296d0


	//   ....[117]....
        /*0b70*/ 	.word	0x00029760


	//   ....[118]....
        /*0b74*/ 	.word	0x000297c0


	//   ....[119]....
        /*0b78*/ 	.word	0x00029850


	//   ....[120]....
        /*0b7c*/ 	.word	0x0002a660


	//   ....[121]....
        /*0b80*/ 	.word	0x0002cb60


	//   ....[122]....
        /*0b84*/ 	.word	0x0002cba0


	//   ....[123]....
        /*0b88*/ 	.word	0x0002cbd0


	//   ....[124]....
        /*0b8c*/ 	.word	0x0002cc80


	//   ....[125]....
        /*0b90*/ 	.word	0x0002ccc0


	//   ....[126]....
        /*0b94*/ 	.word	0x0002cd20


	//   ....[127]....
        /*0b98*/ 	.word	0x0002cd60


	//   ....[128]....
        /*0b9c*/ 	.word	0x0002cdc0


	//   ....[129]....
        /*0ba0*/ 	.word	0x0002cde0


	//   ....[130]....
        /*0ba4*/ 	.word	0x0002ce10


	//   ....[131]....
        /*0ba8*/ 	.word	0x0002d640


	//   ....[132]....
        /*0bac*/ 	.word	0x0002d670


	//   ....[133]....
        /*0bb0*/ 	.word	0x0002d690


	//   ....[134]....
        /*0bb4*/ 	.word	0x0002d730


	//   ....[135]....
        /*0bb8*/ 	.word	0x0002d740


	//   ....[136]....
        /*0bbc*/ 	.word	0x0002d7f0


	//   ....[137]....
        /*0bc0*/ 	.word	0x0002d800


	//   ....[138]....
        /*0bc4*/ 	.word	0x0002d8b0


	//   ....[139]....
        /*0bc8*/ 	.word	0x0002d8c0


	//   ....[140]....
        /*0bcc*/ 	.word	0x0002d970


	//   ....[141]....
        /*0bd0*/ 	.word	0x0002d980


	//   ....[142]....
        /*0bd4*/ 	.word	0x0002da30


	//   ....[143]....
        /*0bd8*/ 	.word	0x0002da40


	//   ....[144]....
        /*0bdc*/ 	.word	0x0002daf0


	//   ....[145]....
        /*0be0*/ 	.word	0x0002db00


	//   ....[146]....
        /*0be4*/ 	.word	0x0002db50


	//   ....[147]....
        /*0be8*/ 	.word	0x0002e350


	//   ....[148]....
        /*0bec*/ 	.word	0x0002e380


	//   ....[149]....
        /*0bf0*/ 	.word	0x0002e3b0


	//   ....[150]....
        /*0bf4*/ 	.word	0x0002e470


	//   ....[151]....
        /*0bf8*/ 	.word	0x0002e4a0


	//   ....[152]....
        /*0bfc*/ 	.word	0x0002e4f0


	//   ....[153]....
        /*0c00*/ 	.word	0x0002e520


	//   ....[154]....
        /*0c04*/ 	.word	0x0002e570


	//   ....[155]....
        /*0c08*/ 	.word	0x0002e5a0


	//   ....[156]....
        /*0c0c*/ 	.word	0x0002e610


	//   ....[157]....
        /*0c10*/ 	.word	0x0002e8f0


	//   ....[158]....
        /*0c14*/ 	.word	0x0002e910


	//   ....[159]....
        /*0c18*/ 	.word	0x0002e9d0


	//   ....[160]....
        /*0c1c*/ 	.word	0x0002e9e0


	//   ....[161]....
        /*0c20*/ 	.word	0x0002ea90


	//   ....[162]....
        /*0c24*/ 	.word	0x0002eaa0


	//   ....[163]....
        /*0c28*/ 	.word	0x0002eb50


	//   ....[164]....
        /*0c2c*/ 	.word	0x0002eb60


	//   ....[165]....
        /*0c30*/ 	.word	0x0002eb70


	//   ....[166]....
        /*0c34*/ 	.word	0x0002ec20


	//   ....[167]....
        /*0c38*/ 	.word	0x0002f1a0


	//   ....[168]....
        /*0c3c*/ 	.word	0x0002f1e0


	//   ....[169]....
        /*0c40*/ 	.word	0x0002f270


	//   ....[170]....
        /*0c44*/ 	.word	0x0002f2a0


	//   ....[171]....
        /*0c48*/ 	.word	0x0002f330


	//   ....[172]....
        /*0c4c*/ 	.word	0x0002f360


	//   ....[173]....
        /*0c50*/ 	.word	0x0002f3f0


	//   ....[174]....
        /*0c54*/ 	.word	0x0002f420


	//   ....[175]....
        /*0c58*/ 	.word	0x0002f430


	//   ....[176]....
        /*0c5c*/ 	.word	0x0002f4c0


	//   ....[177]....
        /*0c60*/ 	.word	0x0002f8f0


	//   ....[178]....
        /*0c64*/ 	.word	0x0002f920


	//   ....[179]....
        /*0c68*/ 	.word	0x0002f950


	//   ....[180]....
        /*0c6c*/ 	.word	0x0002f980


	//   ....[181]....
        /*0c70*/ 	.word	0x0002f9b0


	//   ....[182]....
        /*0c74*/ 	.word	0x0002f9e0


	//   ....[183]....
        /*0c78*/ 	.word	0x0002fa10


	//   ....[184]....
        /*0c7c*/ 	.word	0x0002fa40


	//   ....[185]....
        /*0c80*/ 	.word	0x0002fbc0


	//   ....[186]....
        /*0c84*/ 	.word	0x0002fbf0


	//   ....[187]....
        /*0c88*/ 	.word	0x0002fc20


	//   ....[188]....
        /*0c8c*/ 	.word	0x0002fc50


	//   ....[189]....
        /*0c90*/ 	.word	0x0002fc80


	//   ....[190]....
        /*0c94*/ 	.word	0x0002fcb0


	//   ....[191]....
        /*0c98*/ 	.word	0x0002fd70


	//   ....[192]....
        /*0c9c*/ 	.word	0x0002fd90


	//   ....[193]....
        /*0ca0*/ 	.word	0x0002fe00


	//   ....[194]....
        /*0ca4*/ 	.word	0x000304a0


	//   ....[195]....
        /*0ca8*/ 	.word	0x000307e0


	//   ....[196]....
        /*0cac*/ 	.word	0x00030870


	//   ....[197]....
        /*0cb0*/ 	.word	0x00030910


	//   ....[198]....
        /*0cb4*/ 	.word	0x000309a0


	//   ....[199]....
        /*0cb8*/ 	.word	0x00030a40


	//   ....[200]....
        /*0cbc*/ 	.word	0x00030ad0


	//   ....[201]....
        /*0cc0*/ 	.word	0x00030bc0


	//   ....[202]....
        /*0cc4*/ 	.word	0x00030c50


	//   ....[203]....
        /*0cc8*/ 	.word	0x00030cf0


	//   ....[204]....
        /*0ccc*/ 	.word	0x00030d80


	//   ....[205]....
        /*0cd0*/ 	.word	0x00030e20


	//   ....[206]....
        /*0cd4*/ 	.word	0x00030eb0


	//   ....[207]....
        /*0cd8*/ 	.word	0x00030fa0


	//   ....[208]....
        /*0cdc*/ 	.word	0x00031030


	//   ....[209]....
        /*0ce0*/ 	.word	0x000310d0


	//   ....[210]....
        /*0ce4*/ 	.word	0x00031160


	//   ....[211]....
        /*0ce8*/ 	.word	0x00031200


	//   ....[212]....
        /*0cec*/ 	.word	0x00031290


	//   ....[213]....
        /*0cf0*/ 	.word	0x00031380


	//   ....[214]....
        /*0cf4*/ 	.word	0x00031410


	//   ....[215]....
        /*0cf8*/ 	.word	0x00031460


	//   ....[216]....
        /*0cfc*/ 	.word	0x000314b0


	//   ....[217]....
        /*0d00*/ 	.word	0x00031540


	//   ....[218]....
        /*0d04*/ 	.word	0x000315d0


	//   ....[219]....
        /*0d08*/ 	.word	0x00031620


	//   ....[220]....
        /*0d0c*/ 	.word	0x00031670


	//   ....[221]....
        /*0d10*/ 	.word	0x00031700


	//   ....[222]....
        /*0d14*/ 	.word	0x00031790


	//   ....[223]....
        /*0d18*/ 	.word	0x000317e0


	//   ....[224]....
        /*0d1c*/ 	.word	0x00031830


	//   ....[225]....
        /*0d20*/ 	.word	0x000318c0


	//   ....[226]....
        /*0d24*/ 	.word	0x00031950


	//   ....[227]....
        /*0d28*/ 	.word	0x000319a0


	//   ....[228]....
        /*0d2c*/ 	.word	0x000319f0


	//   ....[229]....
        /*0d30*/ 	.word	0x00031ad0


	//   ....[230]....
        /*0d34*/ 	.word	0x00031b60


	//   ....[231]....
        /*0d38*/ 	.word	0x00031bb0


	//   ....[232]....
        /*0d3c*/ 	.word	0x00031c00


	//   ....[233]....
        /*0d40*/ 	.word	0x00031c90


	//   ....[234]....
        /*0d44*/ 	.word	0x00031d20


	//   ....[235]....
        /*0d48*/ 	.word	0x00031d70


	//   ....[236]....
        /*0d4c*/ 	.word	0x00031dc0


	//   ....[237]....
        /*0d50*/ 	.word	0x00031e50


	//   ....[238]....
        /*0d54*/ 	.word	0x00031ee0


	//   ....[239]....
        /*0d58*/ 	.word	0x00031f30


	//   ....[240]....
        /*0d5c*/ 	.word	0x00031f80


	//   ....[241]....
        /*0d60*/ 	.word	0x00032010


	//   ....[242]....
        /*0d64*/ 	.word	0x000320a0


	//   ....[243]....
        /*0d68*/ 	.word	0x000320f0


	//   ....[244]....
        /*0d6c*/ 	.word	0x00032140


	//   ....[245]....
        /*0d70*/ 	.word	0x00032440


	//   ....[246]....
        /*0d74*/ 	.word	0x00032720


	//   ....[247]....
        /*0d78*/ 	.word	0x00032810


	//   ....[248]....
        /*0d7c*/ 	.word	0x000328f0


	//   ....[249]....
        /*0d80*/ 	.word	0x00032950


	//   ....[250]....
        /*0d84*/ 	.word	0x000329f0


	//   ....[251]....
        /*0d88*/ 	.word	0x00032ad0


	//   ....[252]....
        /*0d8c*/ 	.word	0x00032bd0


	//   ....[253]....
        /*0d90*/ 	.word	0x00032c40


	//   ....[254]....
        /*0d94*/ 	.word	0x00032d30


	//   ....[255]....
        /*0d98*/ 	.word	0x00032da0


	//   ....[0]....
        /*0d9c*/ 	.word	0x00032e80


	//   ....[1]....
        /*0da0*/ 	.word	0x00032f30


	//   ....[2]....
        /*0da4*/ 	.word	0x00032f90


	//   ....[3]....
        /*0da8*/ 	.word	0x00032ff0


	//   ....[4]....
        /*0dac*/ 	.word	0x00033100


	//   ....[5]....
        /*0db0*/ 	.word	0x00033160


	//   ....[6]....
        /*0db4*/ 	.word	0x00033280


	//   ....[7]....
        /*0db8*/ 	.word	0x000332e0


	//   ....[8]....
        /*0dbc*/ 	.word	0x00033400


	//   ....[9]....
        /*0dc0*/ 	.word	0x00033460


	//   ....[10]....
        /*0dc4*/ 	.word	0x00033580


	//   ....[11]....
        /*0dc8*/ 	.word	0x000335e0


	//   ....[12]....
        /*0dcc*/ 	.word	0x00033700


	//   ....[13]....
        /*0dd0*/ 	.word	0x00033760


	//   ....[14]....
        /*0dd4*/ 	.word	0x00033880


	//   ....[15]....
        /*0dd8*/ 	.word	0x000338e0


	//   ....[16]....
        /*0ddc*/ 	.word	0x000339e0


	//   ....[17]....
        /*0de0*/ 	.word	0x00033b10


	//   ....[18]....
        /*0de4*/ 	.word	0x00033be0


	//   ....[19]....
        /*0de8*/ 	.word	0x00033cb0


	//   ....[20]....
        /*0dec*/ 	.word	0x00033d90


	//   ....[21]....
        /*0df0*/ 	.word	0x00033df0


	//   ....[22]....
        /*0df4*/ 	.word	0x00033ed0


	//   ....[23]....
        /*0df8*/ 	.word	0x00033f30


	//   ....[24]....
        /*0dfc*/ 	.word	0x00034010


	//   ....[25]....
        /*0e00*/ 	.word	0x00034070


	//   ....[26]....
        /*0e04*/ 	.word	0x00034180


	//   ....[27]....
        /*0e08*/ 	.word	0x00034270


	//   ....[28]....
        /*0e0c*/ 	.word	0x00034310


	//   ....[29]....
        /*0e10*/ 	.word	0x00034370


	//   ....[30]....
        /*0e14*/ 	.word	0x00034490


	//   ....[31]....
        /*0e18*/ 	.word	0x000344f0


	//   ....[32]....
        /*0e1c*/ 	.word	0x00034610


	//   ....[33]....
        /*0e20*/ 	.word	0x00034670


	//   ....[34]....
        /*0e24*/ 	.word	0x00034790


	//   ....[35]....
        /*0e28*/ 	.word	0x000347f0


	//   ....[36]....
        /*0e2c*/ 	.word	0x000348c0


	//   ....[37]....
        /*0e30*/ 	.word	0x00034a30


	//   ....[38]....
        /*0e34*/ 	.word	0x00034af0


	//   ....[39]....
        /*0e38*/ 	.word	0x00034c50


	//   ....[40]....
        /*0e3c*/ 	.word	0x00034d00


	//   ....[41]....
        /*0e40*/ 	.word	0x00034d60


	//   ....[42]....
        /*0e44*/ 	.word	0x00034e20


	//   ....[43]....
        /*0e48*/ 	.word	0x00034f00


	//   ....[44]....
        /*0e4c*/ 	.word	0x00035010


	//   ....[45]....
        /*0e50*/ 	.word	0x00035070


	//   ....[46]....
        /*0e54*/ 	.word	0x00035130


	//   ....[47]....
        /*0e58*/ 	.word	0x00035240


	//   ....[48]....
        /*0e5c*/ 	.word	0x000352e0


	//   ....[49]....
        /*0e60*/ 	.word	0x00035400


	//   ....[50]....
        /*0e64*/ 	.word	0x00035470


	//   ....[51]....
        /*0e68*/ 	.word	0x000354e0


	//   ....[52]....
        /*0e6c*/ 	.word	0x00035550


	//   ....[53]....
        /*0e70*/ 	.word	0x000355c0


	//   ....[54]....
        /*0e74*/ 	.word	0x00035640


	//   ....[55]....
        /*0e78*/ 	.word	0x000356d0


	//   ....[56]....
        /*0e7c*/ 	.word	0x00035760


	//   ....[57]....
        /*0e80*/ 	.word	0x000357d0


	//   ....[58]....
        /*0e84*/ 	.word	0x00035840


	//   ....[59]....
        /*0e88*/ 	.word	0x000358b0


	//   ....[60]....
        /*0e8c*/ 	.word	0x00035930


	//   ....[61]....
        /*0e90*/ 	.word	0x000359a0


	//   ....[62]....
        /*0e94*/ 	.word	0x00035a40


	//   ....[63]....
        /*0e98*/ 	.word	0x00035ad0


	//   ....[64]....
        /*0e9c*/ 	.word	0x00035bf0


	//----- nvinfo : EIATTR_REG_RECONFIG
	.align		4
.L_561:
        /*0ea0*/ 	.byte	0x01, 0x54
	.zero		2


	//----- nvinfo : EIATTR_SYSCALL_OFFSETS
	.align		4
        /*0ea4*/ 	.byte	0x04, 0x46
        /*0ea6*/ 	.short	(.L_563 - .L_562)


	//   ....[0]....
.L_562:
        /*0ea8*/ 	.word	0x00001950


	//   ....[1]....
        /*0eac*/ 	.word	0x00001aa0


	//   ....[2]....
        /*0eb0*/ 	.word	0x0000b930


	//   ....[3]....
        /*0eb4*/ 	.word	0x0000bc60


	//   ....[4]....
        /*0eb8*/ 	.word	0x0002c150


	//   ....[5]....
        /*0ebc*/ 	.word	0x0002c2a0


	//   ....[6]....
        /*0ec0*/ 	.word	0x0002c390


	//   ....[7]....
        /*0ec4*/ 	.word	0x0002d280


	//----- nvinfo : EIATTR_MBARRIER_INSTR_OFFSETS
	.align		4
.L_563:
        /*0ec8*/ 	.byte	0x04, 0x39
        /*0eca*/ 	.short	(.L_565 - .L_564)


	//   ....[0]....
.L_564:
        /*0ecc*/ 	.word	0x00000270
        /*0ed0*/ 	.word	0x000000ff
        /*0ed4*/ 	.word	0x00038800
        /*0ed8*/ 	.short	0x0100
        /*0eda*/ 	.byte	0x08
	.zero		1


	//   ....[1]....
        /*0edc*/ 	.word	0x00000280
        /*0ee0*/ 	.word	0x000000ff
        /*0ee4*/ 	.word	0x00038820
        /*0ee8*/ 	.short	0x0100
        /*0eea*/ 	.byte	0x08
	.zero		1


	//   ....[2]....
        /*0eec*/ 	.word	0x00000370
        /*0ef0*/ 	.word	0x000000ff
        /*0ef4*/ 	.word	0x00038830
        /*0ef8*/ 	.short	0x0100
        /*0efa*/ 	.byte	0x08
	.zero		1


	//   ....[3]....
        /*0efc*/ 	.word	0x00000380
        /*0f00*/ 	.word	0x000000ff
        /*0f04*/ 	.word	0x00038840
        /*0f08*/ 	.short	0x0100
        /*0f0a*/ 	.byte	0x08
	.zero		1


	//   ....[4]....
        /*0f0c*/ 	.word	0x00000390
        /*0f10*/ 	.word	0x000000ff
        /*0f14*/ 	.word	0x00038838
        /*0f18*/ 	.short	0x0100
        /*0f1a*/ 	.byte	0x08
	.zero		1


	//   ....[5]....
        /*0f1c*/ 	.word	0x000003a0
        /*0f20*/ 	.word	0x000000ff
        /*0f24*/ 	.word	0x00038848
        /*0f28*/ 	.short	0x0100
        /*0f2a*/ 	.byte	0x08
	.zero		1


	//   ....[6]....
        /*0f2c*/ 	.word	0x000004d0
        /*0f30*/ 	.word	0x000000ff
        /*0f34*/ 	.word	0x00038850
        /*0f38*/ 	.short	0x0100
        /*0f3a*/ 	.byte	0x08
	.zero		1


	//   ....[7]....
        /*0f3c*/ 	.word	0x000004e0
        /*0f40*/ 	.word	0x000000ff
        /*0f44*/ 	.word	0x00038860
        /*0f48*/ 	.short	0x0100
        /*0f4a*/ 	.byte	0x08
	.zero		1


	//   ....[8]....
        /*0f4c*/ 	.word	0x000004f0
        /*0f50*/ 	.word	0x000000ff
        /*0f54*/ 	.word	0x00038858
        /*0f58*/ 	.short	0x0100
        /*0f5a*/ 	.byte	0x08
	.zero		1


	//   ....[9]....
        /*0f5c*/ 	.word	0x00000500
        /*0f60*/ 	.word	0x000000ff
        /*0f64*/ 	.word	0x00038868
        /*0f68*/ 	.short	0x0100
        /*0f6a*/ 	.byte	0x08
	.zero		1


	//   ....[10]....
        /*0f6c*/ 	.word	0x000005f0
        /*0f70*/ 	.word	0x000000ff
        /*0f74*/ 	.word	0x00038870
        /*0f78*/ 	.short	0x0100
        /*0f7a*/ 	.byte	0x06
	.zero		1


	//   ....[11]....
        /*0f7c*/ 	.word	0x00000600
        /*0f80*/ 	.word	0x000000ff
        /*0f84*/ 	.word	0x00038880
        /*0f88*/ 	.short	0x0100
        /*0f8a*/ 	.byte	0x06
	.zero		1


	//   ....[12]....
        /*0f8c*/ 	.word	0x00000610
        /*0f90*/ 	.word	0x000000ff
        /*0f94*/ 	.word	0x00038878
        /*0f98*/ 	.short	0x0100
        /*0f9a*/ 	.byte	0x06
	.zero		1


	//   ....[13]....
        /*0f9c*/ 	.word	0x00000620
        /*0fa0*/ 	.word	0x000000ff
        /*0fa4*/ 	.word	0x00038888
        /*0fa8*/ 	.short	0x0100
        /*0faa*/ 	.byte	0x06
	.zero		1


	//   ....[14]....
        /*0fac*/ 	.word	0x00000750
        /*0fb0*/ 	.word	0x000000ff
        /*0fb4*/ 	.word	0x00038890
        /*0fb8*/ 	.short	0x0100
        /*0fba*/ 	.byte	0x08
	.zero		1


	//   ....[15]....
        /*0fbc*/ 	.word	0x00000760
        /*0fc0*/ 	.word	0x000000ff
        /*0fc4*/ 	.word	0x000388a0
        /*0fc8*/ 	.short	0x0100
        /*0fca*/ 	.byte	0x08
	.zero		1


	//   ....[16]....
        /*0fcc*/ 	.word	0x00000770
        /*0fd0*/ 	.word	0x000000ff
        /*0fd4*/ 	.word	0x00038898
        /*0fd8*/ 	.short	0x0100
        /*0fda*/ 	.byte	0x08
	.zero		1


	//   ....[17]....
        /*0fdc*/ 	.word	0x00000780
        /*0fe0*/ 	.word	0x000000ff
        /*0fe4*/ 	.word	0x000388a8
        /*0fe8*/ 	.short	0x0100
        /*0fea*/ 	.byte	0x08
	.zero		1


	//   ....[18]....
        /*0fec*/ 	.word	0x000008b0
        /*0ff0*/ 	.word	0x000000ff
        /*0ff4*/ 	.word	0x000388b0
        /*0ff8*/ 	.short	0x0100
        /*0ffa*/ 	.byte	0x08
	.zero		1


	//   ....[19]....
        /*0ffc*/ 	.word	0x000008c0
        /*1000*/ 	.word	0x000000ff
        /*1004*/ 	.word	0x000388c0
        /*1008*/ 	.short	0x0100
        /*100a*/ 	.byte	0x08
	.zero		1


	//   ....[20]....
        /*100c*/ 	.word	0x000008d0
        /*1010*/ 	.word	0x000000ff
        /*1014*/ 	.word	0x000388b8
        /*1018*/ 	.short	0x0100
        /*101a*/ 	.byte	0x08
	.zero		1


	//   ....[21]....
        /*101c*/ 	.word	0x000008e0
        /*1020*/ 	.word	0x000000ff
        /*1024*/ 	.word	0x000388c8
        /*1028*/ 	.short	0x0100
        /*102a*/ 	.byte	0x08
	.zero		1


	//   ....[22]....
        /*102c*/ 	.word	0x00003690
        /*1030*/ 	.word	0x00000059
        /*1034*/ 	.word	0x00038890
        /*1038*/ 	.short	0x010a
        /*103a*/ 	.byte	0x3f
	.zero		1


	//   ....[23]....
        /*103c*/ 	.word	0x00007010
        /*1040*/ 	.word	0x00000059
        /*1044*/ 	.word	0x00038890
        /*1048*/ 	.short	0x010a
        /*104a*/ 	.byte	0x3f
	.zero		1


	//   ....[24]....
        /*104c*/ 	.word	0x0000a1d0
        /*1050*/ 	.word	0x00000059
        /*1054*/ 	.word	0x00038890
        /*1058*/ 	.short	0x010a
        /*105a*/ 	.byte	0x3f
	.zero		1


	//   ....[25]....
        /*105c*/ 	.word	0x0000a9a0
        /*1060*/ 	.word	0x0000000b
        /*1064*/ 	.word	0x00000000
        /*1068*/ 	.short	0x0101
        /*106a*/ 	.byte	0x3f
	.zero		1


	//   ....[26]....
        /*106c*/ 	.word	0x0000a9e0
        /*1070*/ 	.word	0x00000059
        /*1074*/ 	.word	0x000388b0
        /*1078*/ 	.short	0x010a
        /*107a*/ 	.byte	0x3f
	.zero		1


	//   ....[27]....
        /*107c*/ 	.word	0x0000b120
        /*1080*/ 	.word	0x00000059
        /*1084*/ 	.word	0x00000000
        /*1088*/ 	.short	0x0101
        /*108a*/ 	.byte	0x3f
	.zero		1


	//   ....[28]....
        /*108c*/ 	.word	0x0000b9c0
        /*1090*/ 	.word	0x00000016
        /*1094*/ 	.word	0x00038800
        /*1098*/ 	.short	0x010a
        /*109a*/ 	.byte	0x3f
	.zero		1


	//   ....[29]....
        /*109c*/ 	.word	0x0000ba10
        /*10a0*/ 	.word	0x00000016
        /*10a4*/ 	.word	0x00038800
        /*10a8*/ 	.short	0x010a
        /*10aa*/ 	.byte	0x3f
	.zero		1


	//   ....[30]....
        /*10ac*/ 	.word	0x0000d5e0
        /*10b0*/ 	.word	0x00000016
        /*10b4*/ 	.word	0x00038800
        /*10b8*/ 	.short	0x010a
        /*10ba*/ 	.byte	0x3f
	.zero		1


	//   ....[31]....
        /*10bc*/ 	.word	0x00011e70
        /*10c0*/ 	.word	0x00000016
        /*10c4*/ 	.word	0x00038800
        /*10c8*/ 	.short	0x010a
        /*10ca*/ 	.byte	0x3f
	.zero		1


	//   ....[32]....
        /*10cc*/ 	.word	0x00015c00
        /*10d0*/ 	.word	0x00000000
        /*10d4*/ 	.word	0x00038830
        /*10d8*/ 	.short	0x010a
        /*10da*/ 	.byte	0x3f
	.zero		1


	//   ....[33]....
        /*10dc*/ 	.word	0x00015c40
        /*10e0*/ 	.word	0x00000000
        /*10e4*/ 	.word	0x00038830
        /*10e8*/ 	.short	0x010a
        /*10ea*/ 	.byte	0x3f
	.zero		1


	//   ....[34]....
        /*10ec*/ 	.word	0x00019e90
        /*10f0*/ 	.word	0x00000000
        /*10f4*/ 	.word	0x00000000
        /*10f8*/ 	.short	0x0101
        /*10fa*/ 	.byte	0x3f
	.zero		1


	//   ....[35]....
        /*10fc*/ 	.word	0x0001aa80
        /*1100*/ 	.word	0x00000009
        /*1104*/ 	.word	0x00038830
        /*1108*/ 	.short	0x010a
        /*110a*/ 	.byte	0x3f
	.zero		1


	//   ....[36]....
        /*110c*/ 	.word	0x0001ab10
        /*1110*/ 	.word	0x00000009
        /*1114*/ 	.word	0x00038830
        /*1118*/ 	.short	0x010a
        /*111a*/ 	.byte	0x3f
	.zero		1


	//   ....[37]....
        /*111c*/ 	.word	0x0001e210
        /*1120*/ 	.word	0x00000007
        /*1124*/ 	.word	0x00038850
        /*1128*/ 	.short	0x010a
        /*112a*/ 	.byte	0x3f
	.zero		1


	//   ....[38]....
        /*112c*/ 	.word	0x0001e260
        /*1130*/ 	.word	0x00000007
        /*1134*/ 	.word	0x00038850
        /*1138*/ 	.short	0x010a
        /*113a*/ 	.byte	0x3f
	.zero		1


	//   ....[39]....
        /*113c*/ 	.word	0x0001f6d0
        /*1140*/ 	.word	0x00000009
        /*1144*/ 	.word	0x00000000
        /*1148*/ 	.short	0x0101
        /*114a*/ 	.byte	0x3f
	.zero		1


	//   ....[40]....
        /*114c*/ 	.word	0x0001fcd0
        /*1150*/ 	.word	0x00000007
        /*1154*/ 	.word	0x00000000
        /*1158*/ 	.short	0x0101
        /*115a*/ 	.byte	0x3f
	.zero		1


	//   ....[41]....
        /*115c*/ 	.word	0x0001ff70
        /*1160*/ 	.word	0x00000003
        /*1164*/ 	.word	0x00038830
        /*1168*/ 	.short	0x010a
        /*116a*/ 	.byte	0x3f
	.zero		1


	//   ....[42]....
        /*116c*/ 	.word	0x00020000
        /*1170*/ 	.word	0x00000003
        /*1174*/ 	.word	0x00038830
        /*1178*/ 	.short	0x010a
        /*117a*/ 	.byte	0x3f
	.zero		1


	//   ....[43]....
        /*117c*/ 	.word	0x00023700
        /*1180*/ 	.word	0x00000006
        /*1184*/ 	.word	0x00038850
        /*1188*/ 	.short	0x010a
        /*118a*/ 	.byte	0x3f
	.zero		1


	//   ....[44]....
        /*118c*/ 	.word	0x00023750
        /*1190*/ 	.word	0x00000006
        /*1194*/ 	.word	0x00038850
        /*1198*/ 	.short	0x010a
        /*119a*/ 	.byte	0x3f
	.zero		1


	//   ....[45]....
        /*119c*/ 	.word	0x00024500
        /*11a0*/ 	.word	0x000000a0
        /*11a4*/ 	.word	0x00000000
        /*11a8*/ 	.short	0x0101
        /*11aa*/ 	.byte	0x3f
	.zero		1


	//   ....[46]....
        /*11ac*/ 	.word	0x00024b60
        /*11b0*/ 	.word	0x00000006
        /*11b4*/ 	.word	0x00000000
        /*11b8*/ 	.short	0x0101
        /*11ba*/ 	.byte	0x3f
	.zero		1


	//   ....[47]....
        /*11bc*/ 	.word	0x00025500
        /*11c0*/ 	.word	0x00000008
        /*11c4*/ 	.word	0x00038850
        /*11c8*/ 	.short	0x010a
        /*11ca*/ 	.byte	0x3f
	.zero		1


	//   ....[48]....
        /*11cc*/ 	.word	0x000255a0
        /*11d0*/ 	.word	0x00000008
        /*11d4*/ 	.word	0x00038850
        /*11d8*/ 	.short	0x010a
        /*11da*/ 	.byte	0x3f
	.zero		1


	//   ....[49]....
        /*11dc*/ 	.word	0x00025a70
        /*11e0*/ 	.word	0x000000e5
        /*11e4*/ 	.word	0x00000000
        /*11e8*/ 	.short	0x0101
        /*11ea*/ 	.byte	0x3f
	.zero		1


	//   ....[50]....
        /*11ec*/ 	.word	0x00027e20
        /*11f0*/ 	.word	0x00000000
        /*11f4*/ 	.word	0x00000000
        /*11f8*/ 	.short	0x0101
        /*11fa*/ 	.byte	0x3f
	.zero		1


	//   ....[51]....
        /*11fc*/ 	.word	0x0002a740
        /*1200*/ 	.word	0x00000016
        /*1204*/ 	.word	0x00038820
        /*1208*/ 	.short	0x010a
        /*120a*/ 	.byte	0x3f
	.zero		1


	//   ....[52]....
        /*120c*/ 	.word	0x0002a7d0
        /*1210*/ 	.word	0x0000000b
        /*1214*/ 	.word	0x000388a0
        /*1218*/ 	.short	0x010a
        /*121a*/ 	.byte	0x3f
	.zero		1


	//   ....[53]....
        /*121c*/ 	.word	0x0002ad20
        /*1220*/ 	.word	0x0000000b
        /*1224*/ 	.word	0x000388c0
        /*1228*/ 	.short	0x010a
        /*122a*/ 	.byte	0x3f
	.zero		1


	//   ....[54]....
        /*122c*/ 	.word	0x0002b320
        /*1230*/ 	.word	0x0000000a
        /*1234*/ 	.word	0x000388a0
        /*1238*/ 	.short	0x010a
        /*123a*/ 	.byte	0x3f
	.zero		1


	//   ....[55]....
        /*123c*/ 	.word	0x0002b860
        /*1240*/ 	.word	0x0000000a
        /*1244*/ 	.word	0x000388c0
        /*1248*/ 	.short	0x010a
        /*124a*/ 	.byte	0x3f
	.zero		1


	//   ....[56]....
        /*124c*/ 	.word	0x0002c970
        /*1250*/ 	.word	0x00000005
        /*1254*/ 	.word	0x00038840
        /*1258*/ 	.short	0x010a
        /*125a*/ 	.byte	0x3f
	.zero		1


	//   ....[57]....
        /*125c*/ 	.word	0x0002cf80
        /*1260*/ 	.word	0x00000005
        /*1264*/ 	.word	0x00038830
        /*1268*/ 	.short	0x0107
        /*126a*/ 	.byte	0x3f
	.zero		1


	//   ....[58]....
        /*126c*/ 	.word	0x0002d050
        /*1270*/ 	.word	0x00000005
        /*1274*/ 	.word	0x00038830
        /*1278*/ 	.short	0x0101
        /*127a*/ 	.byte	0x3f
	.zero		1


	//   ....[59]....
        /*127c*/ 	.word	0x0002dc80
        /*1280*/ 	.word	0x00000016
        /*1284*/ 	.word	0x00038800
        /*1288*/ 	.short	0x0107
        /*128a*/ 	.byte	0x3f
	.zero		1


	//   ....[60]....
        /*128c*/ 	.word	0x0002dd80
        /*1290*/ 	.word	0x00000016
        /*1294*/ 	.word	0x00038800
        /*1298*/ 	.short	0x0101
        /*129a*/ 	.byte	0x3f
	.zero		1


	//   ....[61]....
        /*129c*/ 	.word	0x0002dda0
        /*12a0*/ 	.word	0x00000016
        /*12a4*/ 	.word	0x00038820
        /*12a8*/ 	.short	0x010a
        /*12aa*/ 	.byte	0x3f
	.zero		1


	//   ....[62]....
        /*12ac*/ 	.word	0x0002e1a0
        /*12b0*/ 	.word	0x00000006
        /*12b4*/ 	.word	0x00038840
        /*12b8*/ 	.short	0x010a
        /*12ba*/ 	.byte	0x3f
	.zero		1


	//   ....[63]....
        /*12bc*/ 	.word	0x0002e720
        /*12c0*/ 	.word	0x00000006
        /*12c4*/ 	.word	0x00038830
        /*12c8*/ 	.short	0x0107
        /*12ca*/ 	.byte	0x3f
	.zero		1


	//   ....[64]....
        /*12cc*/ 	.word	0x0002e7d0
        /*12d0*/ 	.word	0x00000006
        /*12d4*/ 	.word	0x00038830
        /*12d8*/ 	.short	0x0101
        /*12da*/ 	.byte	0x3f
	.zero		1


	//   ....[65]....
        /*12dc*/ 	.word	0x0002e830
        /*12e0*/ 	.word	0x00000006
        /*12e4*/ 	.word	0x00038860
        /*12e8*/ 	.short	0x010a
        /*12ea*/ 	.byte	0x3f
	.zero		1


	//   ....[66]....
        /*12ec*/ 	.word	0x0002ed30
        /*12f0*/ 	.word	0x00000006
        /*12f4*/ 	.word	0x00038850
        /*12f8*/ 	.short	0x0107
        /*12fa*/ 	.byte	0x3f
	.zero		1


	//   ....[67]....
        /*12fc*/ 	.word	0x0002eef0
        /*1300*/ 	.word	0x00000006
        /*1304*/ 	.word	0x00038850
        /*1308*/ 	.short	0x0101
        /*130a*/ 	.byte	0x3f
	.zero		1


	//   ....[68]....
        /*130c*/ 	.word	0x0002f0f0
        /*1310*/ 	.word	0x00000004
        /*1314*/ 	.word	0x00038860
        /*1318*/ 	.short	0x010a
        /*131a*/ 	.byte	0x3f
	.zero		1


	//   ....[69]....
        /*131c*/ 	.word	0x0002f640
        /*1320*/ 	.word	0x00000004
        /*1324*/ 	.word	0x00038850
        /*1328*/ 	.short	0x0107
        /*132a*/ 	.byte	0x3f
	.zero		1


	//   ....[70]....
        /*132c*/ 	.word	0x0002f6f0
        /*1330*/ 	.word	0x00000004
        /*1334*/ 	.word	0x00038850
        /*1338*/ 	.short	0x0101
        /*133a*/ 	.byte	0x3f
	.zero		1


	//   ....[71]....
        /*133c*/ 	.word	0x00030420
        /*1340*/ 	.word	0x00000005
        /*1344*/ 	.word	0x00038820
        /*1348*/ 	.short	0x010a
        /*134a*/ 	.byte	0x3f
	.zero		1


	//   ....[72]....
        /*134c*/ 	.word	0x000305b0
        /*1350*/ 	.word	0x00000003
        /*1354*/ 	.word	0x00038840
        /*1358*/ 	.short	0x010a
        /*135a*/ 	.byte	0x3f
	.zero		1


	//   ....[73]....
        /*135c*/ 	.word	0x00030650
        /*1360*/ 	.word	0x0000001b
        /*1364*/ 	.word	0x00038840
        /*1368*/ 	.short	0x010a
        /*136a*/ 	.byte	0x3f
	.zero		1


	//   ....[74]....
        /*136c*/ 	.word	0x00030690
        /*1370*/ 	.word	0x00000003
        /*1374*/ 	.word	0x00038860
        /*1378*/ 	.short	0x010a
        /*137a*/ 	.byte	0x3f
	.zero		1


	//   ....[75]....
        /*137c*/ 	.word	0x000306d0
        /*1380*/ 	.word	0x0000001b
        /*1384*/ 	.word	0x00038860
        /*1388*/ 	.short	0x010a
        /*138a*/ 	.byte	0x3f
	.zero		1


	//   ....[76]....
        /*138c*/ 	.word	0x00030730
        /*1390*/ 	.word	0x00000059
        /*1394*/ 	.word	0x00038890
        /*1398*/ 	.short	0x010a
        /*139a*/ 	.byte	0x3f
	.zero		1


	//   ....[77]....
        /*139c*/ 	.word	0x00030b10
        /*13a0*/ 	.word	0x00000059
        /*13a4*/ 	.word	0x00038890
        /*13a8*/ 	.short	0x010a
        /*13aa*/ 	.byte	0x3f
	.zero		1


	//   ....[78]....
        /*13ac*/ 	.word	0x00030ef0
        /*13b0*/ 	.word	0x00000059
        /*13b4*/ 	.word	0x00038890
        /*13b8*/ 	.short	0x010a
        /*13ba*/ 	.byte	0x3f
	.zero		1


	//   ....[79]....
        /*13bc*/ 	.word	0x000312d0
        /*13c0*/ 	.word	0x00000059
        /*13c4*/ 	.word	0x000388b0
        /*13c8*/ 	.short	0x010a
        /*13ca*/ 	.byte	0x3f
	.zero		1


	//   ....[80]....
        /*13cc*/ 	.word	0x00031a20
        /*13d0*/ 	.word	0x00000016
        /*13d4*/ 	.word	0x00038800
        /*13d8*/ 	.short	0x010a
        /*13da*/ 	.byte	0x3f
	.zero		1


	//   ....[81]....
        /*13dc*/ 	.word	0x00032180
        /*13e0*/ 	.word	0x00000016
        /*13e4*/ 	.word	0x00038800
        /*13e8*/ 	.short	0x010a
        /*13ea*/ 	.byte	0x3f
	.zero		1


	//   ....[82]....
        /*13ec*/ 	.word	0x000321d0
        /*13f0*/ 	.word	0x00000000
        /*13f4*/ 	.word	0x00038830
        /*13f8*/ 	.short	0x010a
        /*13fa*/ 	.byte	0x3f
	.zero		1


	//   ....[83]....
        /*13fc*/ 	.word	0x00032220
        /*1400*/ 	.word	0x00000009
        /*1404*/ 	.word	0x00038830
        /*1408*/ 	.short	0x010a
        /*140a*/ 	.byte	0x3f
	.zero		1


	//   ....[84]....
        /*140c*/ 	.word	0x00032270
        /*1410*/ 	.word	0x00000007
        /*1414*/ 	.word	0x00038850
        /*1418*/ 	.short	0x010a
        /*141a*/ 	.byte	0x3f
	.zero		1


	//   ....[85]....
        /*141c*/ 	.word	0x000322c0
        /*1420*/ 	.word	0x00000003
        /*1424*/ 	.word	0x00038830
        /*1428*/ 	.short	0x010a
        /*142a*/ 	.byte	0x3f
	.zero		1


	//   ....[86]....
        /*142c*/ 	.word	0x00032310
        /*1430*/ 	.word	0x00000006
        /*1434*/ 	.word	0x00038850
        /*1438*/ 	.short	0x010a
        /*143a*/ 	.byte	0x3f
	.zero		1


	//   ....[87]....
        /*143c*/ 	.word	0x00032360
        /*1440*/ 	.word	0x00000008
        /*1444*/ 	.word	0x00038850
        /*1448*/ 	.short	0x010a
        /*144a*/ 	.byte	0x3f
	.zero		1


	//   ....[88]....
        /*144c*/ 	.word	0x00032500
        /*1450*/ 	.word	0x00000016
        /*1454*/ 	.word	0x00038820
        /*1458*/ 	.short	0x010a
        /*145a*/ 	.byte	0x3f
	.zero		1


	//   ....[89]....
        /*145c*/ 	.word	0x00032550
        /*1460*/ 	.word	0x0000000b
        /*1464*/ 	.word	0x000388a0
        /*1468*/ 	.short	0x010a
        /*146a*/ 	.byte	0x3f
	.zero		1


	//   ....[90]....
        /*146c*/ 	.word	0x000325a0
        /*1470*/ 	.word	0x0000000b
        /*1474*/ 	.word	0x000388c0
        /*1478*/ 	.short	0x010a
        /*147a*/ 	.byte	0x3f
	.zero		1


	//   ....[91]....
        /*147c*/ 	.word	0x000325f0
        /*1480*/ 	.word	0x0000000a
        /*1484*/ 	.word	0x000388a0
        /*1488*/ 	.short	0x010a
        /*148a*/ 	.byte	0x3f
	.zero		1


	//   ....[92]....
        /*148c*/ 	.word	0x00032640
        /*1490*/ 	.word	0x0000000a
        /*1494*/ 	.word	0x000388c0
        /*1498*/ 	.short	0x010a
        /*149a*/ 	.byte	0x3f
	.zero		1


	//   ....[93]....
        /*149c*/ 	.word	0x00032760
        /*14a0*/ 	.word	0x00000005
        /*14a4*/ 	.word	0x00038840
        /*14a8*/ 	.short	0x010a
        /*14aa*/ 	.byte	0x3f
	.zero		1


	//   ....[94]....
        /*14ac*/ 	.word	0x00033a10
        /*14b0*/ 	.word	0x00000016
        /*14b4*/ 	.word	0x00038820
        /*14b8*/ 	.short	0x010a
        /*14ba*/ 	.byte	0x3f
	.zero		1


	//   ....[95]....
        /*14bc*/ 	.word	0x00033a60
        /*14c0*/ 	.word	0x00000006
        /*14c4*/ 	.word	0x00038840
        /*14c8*/ 	.short	0x010a
        /*14ca*/ 	.byte	0x3f
	.zero		1


	//   ....[96]....
        /*14cc*/ 	.word	0x000341c0
        /*14d0*/ 	.word	0x00000006
        /*14d4*/ 	.word	0x00038860
        /*14d8*/ 	.short	0x010a
        /*14da*/ 	.byte	0x3f
	.zero		1


	//   ....[97]....
        /*14dc*/ 	.word	0x00034980
        /*14e0*/ 	.word	0x00000004
        /*14e4*/ 	.word	0x00038860
        /*14e8*/ 	.short	0x010a
        /*14ea*/ 	.byte	0x3f
	.zero		1


	//   ....[98]....
        /*14ec*/ 	.word	0x00035b10
        /*14f0*/ 	.word	0x00000005
        /*14f4*/ 	.word	0x00038820
        /*14f8*/ 	.short	0x010a
        /*14fa*/ 	.byte	0x3f
	.zero		1


	//   ....[99]....
        /*14fc*/ 	.word	0x00035cb0
        /*1500*/ 	.word	0x00000003
        /*1504*/ 	.word	0x00038840
        /*1508*/ 	.short	0x010a
        /*150a*/ 	.byte	0x3f
	.zero		1


	//   ....[100]....
        /*150c*/ 	.word	0x00035d00
        /*1510*/ 	.word	0x0000001b
        /*1514*/ 	.word	0x00038840
        /*1518*/ 	.short	0x010a
        /*151a*/ 	.byte	0x3f
	.zero		1


	//   ....[101]....
        /*151c*/ 	.word	0x00035d50
        /*1520*/ 	.word	0x00000003
        /*1524*/ 	.word	0x00038860
        /*1528*/ 	.short	0x010a
        /*152a*/ 	.byte	0x3f
	.zero		1


	//----- nvinfo : EIATTR_NUM_MBARRIERS
	.align		4
.L_565:
        /*152c*/ 	.byte	0x03, 0x38
        /*152e*/ 	.short	0x0016


	//----- nvinfo : EIATTR_EXIT_INSTR_OFFSETS
	.align		4
        /*1530*/ 	.byte	0x04, 0x1c
        /*1532*/ 	.short	(.L_567 - .L_566)


	//   ....[0]....
.L_566:
        /*1534*/ 	.word	0x00030720


	//----- nvinfo : EIATTR_MAX_THREADS
	.align		4
.L_567:
        /*1538*/ 	.byte	0x04, 0x05
        /*153a*/ 	.short	(.L_569 - .L_568)
.L_568:
        /*153c*/ 	.word	0x00000180
        /*1540*/ 	.word	0x00000001
        /*1544*/ 	.word	0x00000001


	//----- nvinfo : EIATTR_CRS_STACK_SIZE
	.align		4
.L_569:
        /*1548*/ 	.byte	0x04, 0x1e
        /*154a*/ 	.short	(.L_571 - .L_570)
.L_570:
        /*154c*/ 	.word	0x00000000


	//----- nvinfo : EIATTR_CBANK_PARAM_SIZE
	.align		4
.L_571:
        /*1550*/ 	.byte	0x03, 0x19
        /*1552*/ 	.short	0x0af0


	//----- nvinfo : EIATTR_PARAM_CBANK
	.align		4
        /*1554*/ 	.byte	0x04, 0x0a
        /*1556*/ 	.short	(.L_573 - .L_572)
	.align		4
.L_572:
        /*1558*/ 	.word	index@(.nv.constant0._ZN7cutlass13device_kernelIN5flash11enable_sm90INS1_16FlashAttnFwdSm90INS1_25CollectiveMainloopFwdSm90ILi2EN4cute5tupleIJNS5_1CILi1EEES8_S8_EEENS6_IJNS7_ILi128EEENS7_ILi80EEENS7_ILi256EEEEEELi256ENS_10bfloat16_tEfNS_4arch4Sm90ELb1ELb0ELb1ELb1ELb1ELb1ELb0ELb1ELb1ELb1ELb0ELb0EEENS1_21CollectiveEpilogueFwdINS6_IJSA_SC_SB_EEES9_SE_SG_Li256ELb1ELb1ELb0ELb0EEENS1_36VarlenDynamicPersistentTileSchedulerILi128ELi80ELi256ELi128ELb0ELb1ELb1ELb1ELb1ELb1EEEEEEEEEvNT_6ParamsE)
        /*155c*/ 	.short	0x0210
        /*155e*/ 	.short	0x0af0


	//----- nvinfo : EIATTR_SW_WAR
	.align		4
.L_573:
        /*1560*/ 	.byte	0x04, 0x36
        /*1562*/ 	.short	(.L_575 - .L_574)
.L_574:
        /*1564*/ 	.word	0x00000008
.L_575:


//--------------------- .nv.info._ZN7cutlass13device_kernelIN5flash11enable_sm90INS1_16FlashAttnFwdSm90INS1_25CollectiveMainloopFwdSm90ILi2EN4cute5tupleIJNS5_1CILi1EEES8_S8_EEENS6_IJNS7_ILi128EEENS7_ILi96EEENS7_ILi192EEEEEELi192ENS_10bfloat16_tEfNS_4arch4Sm90ELb0ELb0ELb1ELb0ELb1ELb0ELb0ELb1ELb1ELb1ELb0ELb0EEENS1_21CollectiveEpilogueFwdINS6_IJSA_SC_SB_EEES9_SE_SG_Li256ELb0ELb1ELb0ELb0EEENS1_29StaticPersistentTileSchedulerILb0EEEEEEEEEvNT_6ParamsE --------------------------
	.section	.nv.info._ZN7cutlass13device_kernelIN5flash11enable_sm90INS1_16FlashAttnFwdSm90INS1_25CollectiveMainloopFwdSm90ILi2EN4cute5tupleIJNS5_1CILi1EEES8_S8_EEENS6_IJNS7_ILi128EEENS7_ILi96EEENS7_ILi192EEEEEELi192ENS_10bfloat16_tEfNS_4arch4Sm90ELb0ELb0ELb1ELb0ELb1ELb0ELb0ELb1ELb1ELb1ELb0ELb0EEENS1_21CollectiveEpilogueFwdINS6_IJSA_SC_SB_EEES9_SE_SG_Li256ELb0ELb1ELb0ELb0EEENS1_29StaticPersistentTileSchedulerILb0EEEEEEEEEvNT_6ParamsE,"",@"SHT_CUDA_INFO"
	.sectionflags	@""
	.align	4


	//----- nvinfo : EIATTR_CUDA_API_VERSION
	.align		4
        /*0000*/ 	.byte	0x04, 0x37
        /*0002*/ 	.short	(.L_577 - .L_576)
.L_576:
        /*0004*/ 	.word	0x00000082


	//----- nvinfo : EIATTR_KPARAM_INFO
	.align		4
.L_577:
        /*0008*/ 	.byte	0x04, 0x17
        /*000a*/ 	.short	(.L_579 - .L_578)
.L_578:
        /*000c*/ 	.word	0x00000000
        /*0010*/ 	.short	0x0000
        /*0012*/ 	.short	0x0070
        /*0014*/ 	.byte	0x00, 0xf0, 0x01, 0x28


	//----- nvinfo : EIATTR_SPARSE_MMA_MASK
	.align		4
.L_579:
        /*0018*/ 	.byte	0x03, 0x50
        /*001a*/ 	.short	0x0000


	//----- nvinfo : EIATTR_MAXREG_COUNT
	.align		4
        /*001c*/ 	.byte	0x03, 0x1b
        /*001e*/ 	.short	0x00a8


	//----- nvinfo : EIATTR_NUM_BARRIERS
	.align		4
        /*0020*/ 	.byte	0x02, 0x4c
        /*0022*/ 	.byte	0x09
	.zero		1


	//----- nvinfo : EIATTR_EXTERNS
	.align		4
        /*0024*/ 	.byte	0x04, 0x0f
        /*0026*/ 	.short	(.L_581 - .L_580)


	//   ....[0]....
	.align		4
.L_580:
        /*0028*/ 	.word	index@(__assertfail)


	//----- nvinfo : EIATTR_ANNOTATIONS
	.align		4
.L_581:
        /*002c*/ 	.byte	0x04, 0x55
        /*002e*/ 	.short	(.L_583 - .L_582)


	//   ....[0]....
.L_582:
        /*0030*/ 	.word	0x00000001
        /*0034*/ 	.byte	0xa0, 0x08, 0x00, 0x00, 0x01, 0x00, 0x00, 0x00, 0x50, 0x09, 0x00, 0x00, 0x01, 0x00, 0x00, 0x00
        /*0044*/ 	.byte	0xf0, 0x8a, 0x00, 0x00, 0x01, 0x00, 0x00, 0x00, 0x80, 0x8b, 0x00, 0x00, 0x01, 0x00, 0x00, 0x00
        /*0054*/ 	.byte	0x80, 0xa8, 0x00, 0x00, 0x01, 0x00, 0x00, 0x00, 0xb0, 0xbf, 0x00, 0x00, 0x01, 0x00, 0x00, 0x00
        /*0064*/ 	.byte	0x60, 0xc0, 0x00, 0x00, 0x01, 0x00, 0x00, 0x00, 0xe0, 0xc1, 0x00, 0x00


	//----- nvinfo : EIATTR_MERCURY_ISA_VERSION
	.align		4
.L_583:
        /*0070*/ 	.byte	0x03, 0x5f
        /*0072*/ 	.short	0x0101


	//----- nvinfo : EIATTR_INT_WARP_WIDE_INSTR_OFFSETS
	.align		4
        /*0074*/ 	.byte	0x04, 0x31
        /*0076*/ 	.short	(.L_585 - .L_584)


	//   ....[0]....
.L_584:
        /*0078*/ 	.word	0x000000c0


	//   ....[1]....
        /*007c*/ 	.word	0x000000d0


	//   ....[2]....
        /*0080*/ 	.word	0x00000170


	//----- nvinfo : EIATTR_COOP_GROUP_MASK_REGIDS
	.align		4
.L_585:
        /*0084*/ 	.byte	0x04, 0x29
        /*0086*/ 	.short	(.L_587 - .L_586)


	//   ....[0]....
.L_586:
        /*0088*/ 	.word	0xffffffff


	//   ....[1]....
        /*008c*/ 	.word	0xffffffff


	//   ....[2]....
        /*0090*/ 	.word	0xffffffff


	//   ....[3]....
        /*0094*/ 	.word	0xffffffff


	//   ....[4]....
        /*0098*/ 	.word	0xffffffff


	//   ....[5]....
        /*009c*/ 	.word	0xffffffff


	//   ....[6]....
        /*00a0*/ 	.word	0xffffffff


	//   ....[7]....
        /*00a4*/ 	.word	0xffffffff


	//   ....[8]....
        /*00a8*/ 	.word	0xffffffff


	//   ....[9]....
        /*00ac*/ 	.word	0xffffffff


	//   ....[10]....
        /*00b0*/ 	.word	0xffffffff


	//   ....[11]....
        /*00b4*/ 	.word	0xffffffff


	//   ....[12]....
        /*00b8*/ 	.word	0xffffffff


	//   ....[13]....
        /*00bc*/ 	.word	0xffffffff


	//   ....[14]....
        /*00c0*/ 	.word	0xffffffff


	//   ....[15]....
        /*00c4*/ 	.word	0xffffffff


	//   ....[16]....
        /*00c8*/ 	.word	0xffffffff


	//   ....[17]....
        /*00cc*/ 	.word	0xffffffff


	//   ....[18]....
        /*00d0*/ 	.word	0xffffffff


	//   ....[19]....
        /*00d4*/ 	.word	0xffffffff


	//   ....[20]....
        /*00d8*/ 	.word	0xffffffff


	//   ....[21]....
        /*00dc*/ 	.word	0xffffffff


	//   ....[22]....
        /*00e0*/ 	.word	0xffffffff


	//   ....[23]....
        /*00e4*/ 	.word	0xffffffff


	//   ....[24]....
        /*00e8*/ 	.word	0xffffffff


	//   ....[25]....
        /*00ec*/ 	.word	0xffffffff


	//   ....[26]....
        /*00f0*/ 	.word	0xffffffff


	//   ....[27]....
        /*00f4*/ 	.word	0xffffffff


	//   ....[28]....
        /*00f8*/ 	.word	0xffffffff


	//   ....[29]....
        /*00fc*/ 	.word	0xffffffff


	//   ....[30]....
        /*0100*/ 	.word	0xffffffff


	//   ....[31]....
        /*0104*/ 	.word	0xffffffff


	//   ....[32]....
        /*0108*/ 	.word	0xffffffff


	//   ....[33]....
        /*010c*/ 	.word	0xffffffff


	//   ....[34]....
        /*0110*/ 	.word	0xffffffff


	//   ....[35]....
        /*0114*/ 	.word	0xffffffff


	//   ....[36]....
        /*0118*/ 	.word	0xffffffff


	//   ....[37]....
        /*011c*/ 	.word	0xffffffff


	//   ....[38]....
        /*0120*/ 	.word	0xffffffff


	//   ....[39]....
        /*0124*/ 	.word	0xffffffff


	//   ....[40]....
        /*0128*/ 	.word	0xffffffff


	//   ....[41]....
        /*012c*/ 	.word	0xffffffff


	//   ....[42]....
        /*0130*/ 	.word	0xffffffff


	//   ....[43]....
        /*0134*/ 	.word	0xffffffff


	//   ....[44]....
        /*0138*/ 	.word	0xffffffff


	//   ....[45]....
        /*013c*/ 	.word	0xffffffff


	//   ....[46]....
        /*0140*/ 	.word	0xffffffff


	//   ....[47]....
        /*0144*/ 	.word	0xffffffff


	//   ....[48]....
        /*0148*/ 	.word	0xffffffff


	//   ....[49]....
        /*014c*/ 	.word	0xffffffff


	//   ....[50]....
        /*0150*/ 	.word	0xffffffff


	//   ....[51]....
        /*0154*/ 	.word	0xffffffff


	//   ....[52]....
        /*0158*/ 	.word	0xffffffff


	//   ....[53]....
        /*015c*/ 	.word	0xffffffff


	//   ....[54]....
        /*0160*/ 	.word	0xffffffff


	//   ....[55]....
        /*0164*/ 	.word	0xffffffff


	//   ....[56]....
        /*0168*/ 	.word	0xffffffff


	//   ....[57]....
        /*016c*/ 	.word	0xffffffff


	//   ....[58]....
        /*0170*/ 	.word	0xffffffff


	//   ....[59]....
        /*0174*/ 	.word	0xffffffff


	//   ....[60]....
        /*0178*/ 	.word	0xffffffff


	//   ....[61]....
        /*017c*/ 	.word	0xffffffff


	//   ....[62]....
        /*0180*/ 	.word	0xffffffff


	//   ....[63]....
        /*0184*/ 	.word	0xffffffff


	//   ....[64]....
        /*0188*/ 	.word	0xffffffff


	//   ....[65]....
        /*018c*/ 	.word	0xffffffff


	//   ....[66]....
        /*0190*/ 	.word	0xffffffff


	//   ....[67]....
        /*0194*/ 	.word	0xffffffff


	//   ....[68]....
        /*0198*/ 	.word	0xffffffff


	//   ....[69]....
        /*019c*/ 	.word	0xffffffff


	//   ....[70]....
        /*01a0*/ 	.word	0xffffffff


	//   ....[71]....
        /*01a4*/ 	.word	0xffffffff


	//   ....[72]....
        /*01a8*/ 	.word	0xffffffff


	//   ....[73]....
        /*01ac*/ 	.word	0xffffffff


	//   ....[74]....
        /*01b0*/ 	.word	0xffffffff


	//   ....[75]....
        /*01b4*/ 	.word	0xffffffff


	//   ....[76]....
        /*01b8*/ 	.word	0xffffffff


	//   ....[77]....
        /*01bc*/ 	.word	0xffffffff


	//   ....[78]....
        /*01c0*/ 	.word	0xffffffff


	//   ....[79]....
        /*01c4*/ 	.word	0xffffffff


	//   ....[80]....
        /*01c8*/ 	.word	0xffffffff


	//   ....[81]....
        /*01cc*/ 	.word	0xffffffff


	//   ....[82]....
        /*01d0*/ 	.word	0xffffffff


	//   ....[83]....
        /*01d4*/ 	.word	0xffffffff


	//   ....[84]....
        /*01d8*/ 	.word	0xffffffff


	//   ....[85]....
        /*01dc*/ 	.word	0xffffffff


	//   ....[86]....
        /*01e0*/ 	.word	0xffffffff


	//   ....[87]....
        /*01e4*/ 	.word	0xffffffff


	//   ....[88]....
        /*01e8*/ 	.word	0xffffffff


	//   ....[89]....
        /*01ec*/ 	.word	0xffffffff


	//   ....[90]....
        /*01f0*/ 	.word	0xffffffff


	//   ....[91]....
        /*01f4*/ 	.word	0xffffffff


	//   ....[92]....
        /*01f8*/ 	.word	0xffffffff


	//   ....[93]....
        /*01fc*/ 	.word	0xffffffff


	//   ....[94]....
        /*0200*/ 	.word	0xffffffff


	//   ....[95]....
        /*0204*/ 	.word	0xffffffff


	//   ....[96]....
        /*0208*/ 	.word	0x0500000f


	//   ....[97]....
        /*020c*/ 	.word	0x0500000f


	//   ....[98]....
        /*0210*/ 	.word	0x0500000f


	//   ....[99]....
        /*0214*/ 	.word	0x0500000f


	//   ....[100]....
        /*0218*/ 	.word	0x0500000f


	//   ....[101]....
        /*021c*/ 	.word	0x0500000f


	//   ....[102]....
        /*0220*/ 	.word	0x0500000f


	//   ....[103]....
        /*0224*/ 	.word	0x0500000f


	//   ....[104]....
        /*0228*/ 	.word	0x0500000f


	//   ....[105]....
        /*022c*/ 	.word	0x0500000f


	//   ....[106]....
        /*0230*/ 	.word	0x0500000f


	//   ....[107]....
        /*0234*/ 	.word	0x0500000f


	//   ....[108]....
        /*0238*/ 	.word	0x0500000f


	//   ....[109]....
        /*023c*/ 	.word	0x0500000f


	//   ....[110]....
        /*0240*/ 	.word	0x0500000f


	//   ....[111]....
        /*0244*/ 	.word	0x0500000f


	//   ....[112]....
        /*0248*/ 	.word	0x0500000f


	//   ....[113]....
        /*024c*/ 	.word	0x0500000f


	//   ....[114]....
        /*0250*/ 	.word	0x0500000f


	//   ....[115]....
        /*0254*/ 	.word	0x0500000f


	//   ....[116]....
        /*0258*/ 	.word	0x0500000f


	//   ....[117]....
        /*025c*/ 	.word	0x0500000f


	//   ....[118]....
        /*0260*/ 	.word	0x0500000f


	//   ....[119]....
        /*0264*/ 	.word	0x0500000f


	//   ....[120]....
        /*0268*/ 	.word	0x0500000f


	//   ....[121]....
        /*026c*/ 	.word	0x0500000f


	//   ....[122]....
        /*0270*/ 	.word	0x0500000f


	//   ....[123]....
        /*0274*/ 	.word	0x0500000f


	//   ....[124]....
        /*0278*/ 	.word	0x0500000f


	//   ....[125]....
        /*027c*/ 	.word	0x0500000f


	//   ....[126]....
        /*0280*/ 	.word	0x0500000f


	//   ....[127]....
        /*0284*/ 	.word	0x0500000f


	//   ....[128]....
        /*0288*/ 	.word	0x0500000f


	//   ....[129]....
        /*028c*/ 	.word	0x0500000f


	//   ....[130]....
        /*0290*/ 	.word	0x0500000f


	//   ....[131]....
        /*0294*/ 	.word	0x0500000f


	//   ....[132]....
        /*0298*/ 	.word	0x0500000f


	//   ....[133]....
        /*029c*/ 	.word	0x0500000f


	//   ....[134]....
        /*02a0*/ 	.word	0x0500000f


	//   ....[135]....
        /*02a4*/ 	.word	0x0500000f


	//   ....[136]....
        /*02a8*/ 	.word	0x0500000f


	//   ....[137]....
        /*02ac*/ 	.word	0x0500000f


	//   ....[138]....
        /*02b0*/ 	.word	0x0500000f


	//   ....[139]....
        /*02b4*/ 	.word	0x0500000f


	//   ....[140]....
        /*02b8*/ 	.word	0x0500000f


	//   ....[141]....
        /*02bc*/ 	.word	0x0500000f


	//   ....[142]....
        /*02c0*/ 	.word	0x0500000f


	//   ....[143]....
        /*02c4*/ 	.word	0x0500000f


	//   ....[144]....
        /*02c8*/ 	.word	0x0500000f


	//   ....[145]....
        /*02cc*/ 	.word	0x0500000f


	//   ....[146]....
        /*02d0*/ 	.word	0x0500000f


	//   ....[147]....
        /*02d4*/ 	.word	0x0500000f


	//   ....[148]....
        /*02d8*/ 	.word	0x0500000f


	//   ....[149]....
        /*02dc*/ 	.word	0x0500000f


	//   ....[150]....
        /*02e0*/ 	.word	0x0500000f


	//   ....[151]....
        /*02e4*/ 	.word	0x0500000f


	//   ....[152]....
        /*02e8*/ 	.word	0x0500000f


	//   ....[153]....
        /*02ec*/ 	.word	0x0500000f


	//   ....[154]....
        /*02f0*/ 	.word	0x0500000f


	//   ....[155]....
        /*02f4*/ 	.word	0x0500000f


	//   ....[156]....
        /*02f8*/ 	.word	0x0500000f


	//   ....[157]....
        /*02fc*/ 	.word	0x0500000f


	//   ....[158]....
        /*0300*/ 	.word	0x0500000f


	//   ....[159]....
        /*0304*/ 	.word	0x0500000f


	//   ....[160]....
        /*0308*/ 	.word	0x0500000f


	//   ....[161]....
        /*030c*/ 	.word	0x0500000f


	//----- nvinfo : EIATTR_COOP_GROUP_INSTR_OFFSETS
	.align		4
.L_587:
        /*0310*/ 	.byte	0x04, 0x28
        /*0312*/ 	.short	(.L_589 - .L_588)


	//   ....[0]....
.L_588:
        /*0314*/ 	.word	0x00000070


	//   ....[1]....
        /*0318*/ 	.word	0x000000b0


	//   ....[2]....
        /*031c*/ 	.word	0x000002d0


	//   ....[3]....
        /*0320*/ 	.word	0x00000430


	//   ....[4]....
        /*0324*/ 	.word	0x00000550


	//   ....[5]....
        /*0328*/ 	.word	0x000006b0


	//   ....[6]....
        /*032c*/ 	.word	0x00000d20


	//   ....[7]....
        /*0330*/ 	.word	0x00002760


	//   ....[8]....
        /*0334*/ 	.word	0x000027e0


	//   ....[9]....
        /*0338*/ 	.word	0x00002c00


	//   ....[10]....
        /*033c*/ 	.word	0x00002c70


	//   ....[11]....
        /*0340*/ 	.word	0x000053b0


	//   ....[12]....
        /*0344*/ 	.word	0x000053e0


	//   ....[13]....
        /*0348*/ 	.word	0x00005400


	//   ....[14]....
        /*034c*/ 	.word	0x00005430


	//   ....[15]....
        /*0350*/ 	.word	0x00006760


	//   ....[16]....
        /*0354*/ 	.word	0x00006790


	//   ....[17]....
        /*0358*/ 	.word	0x00006840


	//   ....[18]....
        /*035c*/ 	.word	0x00006850


	//   ....[19]....
        /*0360*/ 	.word	0x00007cf0


	//   ....[20]....
        /*0364*/ 	.word	0x00007d20


	//   ....[21]....
        /*0368*/ 	.word	0x00007d80


	//   ....[22]....
        /*036c*/ 	.word	0x00007db0


	//   ....[23]....
        /*0370*/ 	.word	0x00008540


	//   ....[24]....
        /*0374*/ 	.word	0x00008580


	//   ....[25]....
        /*0378*/ 	.word	0x00008690


	//   ....[26]....
        /*037c*/ 	.word	0x000086b0


	//   ....[27]....
        /*0380*/ 	.word	0x000087a0


	//   ....[28]....
        /*0384*/ 	.word	0x000087c0


	//   ....[29]....
        /*0388*/ 	.word	0x000088d0


	//   ....[30]....
        /*038c*/ 	.word	0x00008900


	//   ....[31]....
        /*0390*/ 	.word	0x00009a70


	//   ....[32]....
        /*0394*/ 	.word	0x00009a90


	//   ....[33]....
        /*0398*/ 	.word	0x00009aa0


	//   ....[34]....
        /*039c*/ 	.word	0x00009af0


	//   ....[35]....
        /*03a0*/ 	.word	0x00009b40


	//   ....[36]....
        /*03a4*/ 	.word	0x00009b90


	//   ....[37]....
        /*03a8*/ 	.word	0x00009c30


	//   ....[38]....
        /*03ac*/ 	.word	0x00009c50


	//   ....[39]....
        /*03b0*/ 	.word	0x00009ce0


	//   ....[40]....
        /*03b4*/ 	.word	0x00009d00


	//   ....[41]....
        /*03b8*/ 	.word	0x00009d90


	//   ....[42]....
        /*03bc*/ 	.word	0x00009db0


	//   ....[43]....
        /*03c0*/ 	.word	0x0000a3a0


	//   ....[44]....
        /*03c4*/ 	.word	0x0000a3c0


	//   ....[45]....
        /*03c8*/ 	.word	0x0000a3f0


	//   ....[46]....
        /*03cc*/ 	.word	0x0000a430


	//   ....[47]....
        /*03d0*/ 	.word	0x0000a4b0


	//   ....[48]....
        /*03d4*/ 	.word	0x0000a4e0


	//   ....[49]....
        /*03d8*/ 	.word	0x0000a560


	//   ....[50]....
        /*03dc*/ 	.word	0x0000a580


	//   ....[51]....
        /*03e0*/ 	.word	0x0000a610


	//   ....[52]....
        /*03e4*/ 	.word	0x0000a630


	//   ....[53]....
        /*03e8*/ 	.word	0x0000a6c0


	//   ....[54]....
        /*03ec*/ 	.word	0x0000a6f0


	//   ....[55]....
        /*03f0*/ 	.word	0x0000a770


	//   ....[56]....
        /*03f4*/ 	.word	0x0000a790


	//   ....[57]....
        /*03f8*/ 	.word	0x0000a820


	//   ....[58]....
        /*03fc*/ 	.word	0x0000a840


	//   ....[59]....
        /*0400*/ 	.word	0x0000ae90


	//   ....[60]....
        /*0404*/ 	.word	0x0000aec0


	//   ....[61]....
        /*0408*/ 	.word	0x0000aed0


	//   ....[62]....
        /*040c*/ 	.word	0x0000aef0


	//   ....[63]....
        /*0410*/ 	.word	0x0000af40


	//   ....[64]....
        /*0414*/ 	.word	0x0000af60


	//   ....[65]....
        /*0418*/ 	.word	0x0000afc0


	//   ....[66]....
        /*041c*/ 	.word	0x0000afe0


	//   ....[67]....
        /*0420*/ 	.word	0x0000b030


	//   ....[68]....
        /*0424*/ 	.word	0x0000b050


	//   ....[69]....
        /*0428*/ 	.word	0x0000b0a0


	//   ....[70]....
        /*042c*/ 	.word	0x0000b0c0


	//   ....[71]....
        /*0430*/ 	.word	0x0000b360


	//   ....[72]....
        /*0434*/ 	.word	0x0000b380


	//   ....[73]....
        /*0438*/ 	.word	0x0000b3a0


	//   ....[74]....
        /*043c*/ 	.word	0x0000b420


	//   ....[75]....
        /*0440*/ 	.word	0x0000b440


	//   ....[76]....
        /*0444*/ 	.word	0x0000b4c0


	//   ....[77]....
        /*0448*/ 	.word	0x0000b4e0


	//   ....[78]....
        /*044c*/ 	.word	0x0000b560


	//   ....[79]....
        /*0450*/ 	.word	0x0000b580


	//   ....[80]....
        /*0454*/ 	.word	0x0000b600


	//   ....[81]....
        /*0458*/ 	.word	0x0000b620


	//   ....[82]....
        /*045c*/ 	.word	0x0000b630


	//   ....[83]....
        /*0460*/ 	.word	0x0000bae0


	//   ....[84]....
        /*0464*/ 	.word	0x0000bb00


	//   ....[85]....
        /*0468*/ 	.word	0x0000bb20


	//   ....[86]....
        /*046c*/ 	.word	0x0000bb60


	//   ....[87]....
        /*0470*/ 	.word	0x0000bbd0


	//   ....[88]....
        /*0474*/ 	.word	0x0000bc00


	//   ....[89]....
        /*0478*/ 	.word	0x0000bc70


	//   ....[90]....
        /*047c*/ 	.word	0x0000bca0


	//   ....[91]....
        /*0480*/ 	.word	0x0000bd10


	//   ....[92]....
        /*0484*/ 	.word	0x0000bd40


	//   ....[93]....
        /*0488*/ 	.word	0x0000bdb0


	//   ....[94]....
        /*048c*/ 	.word	0x0000bde0


	//   ....[95]....
        /*0490*/ 	.word	0x0000c160


	//   ....[96]....
        /*0494*/ 	.word	0x0000c660


	//   ....[97]....
        /*0498*/ 	.word	0x0000c750


	//   ....[98]....
        /*049c*/ 	.word	0x0000c7f0


	//   ....[99]....
        /*04a0*/ 	.word	0x0000c880


	//   ....[100]....
        /*04a4*/ 	.word	0x0000c940


	//   ....[101]....
        /*04a8*/ 	.word	0x0000c9c0


	//   ....[102]....
        /*04ac*/ 	.word	0x0000caa0


	//   ....[103]....
        /*04b0*/ 	.word	0x0000cb30


	//   ....[104]....
        /*04b4*/ 	.word	0x0000cc00


	//   ....[105]....
        /*04b8*/ 	.word	0x0000cc90


	//   ....[106]....
        /*04bc*/ 	.word	0x0000cd60


	//   ....[107]....
        /*04c0*/ 	.word	0x0000cde0


	//   ....[108]....
        /*04c4*/ 	.word	0x0000ceb0


	//   ....[109]....
        /*04c8*/ 	.word	0x0000cf40


	//   ....[110]....
        /*04cc*/ 	.word	0x0000cfb0


	//   ....[111]....
        /*04d0*/ 	.word	0x0000d030


	//   ....[112]....
        /*04d4*/ 	.word	0x0000d0f0


	//   ....[113]....
        /*04d8*/ 	.word	0x0000d160


	//   ....[114]....
        /*04dc*/ 	.word	0x0000d250


	//   ....[115]....
        /*04e0*/ 	.word	0x0000d2e0


	//   ....[116]....
        /*04e4*/ 	.word	0x0000d3b0


	//   ....[117]....
        /*04e8*/ 	.word	0x0000d430


	//   ....[118]....
        /*04ec*/ 	.word	0x0000d510


	//   ....[119]....
        /*04f0*/ 	.word	0x0000d580


	//   ....[120]....
        /*04f4*/ 	.word	0x0000d670


	//   ....[121]....
        /*04f8*/ 	.word	0x0000d700


	//   ....[122]....
        /*04fc*/ 	.word	0x0000d7d0


	//   ....[123]....
        /*0500*/ 	.word	0x0000d850


	//   ....[124]....
        /*0504*/ 	.word	0x0000d910


	//   ....[125]....
        /*0508*/ 	.word	0x0000da50


	//   ....[126]....
        /*050c*/ 	.word	0x0000db00


	//   ....[127]....
        /*0510*/ 	.word	0x0000db60


	//   ....[128]....
        /*0514*/ 	.word	0x0000dc20


	//   ....[129]....
        /*0518*/ 	.word	0x0000dc80


	//   ....[130]....
        /*051c*/ 	.word	0x0000dd40


	//   ....[131]....
        /*0520*/ 	.word	0x0000dda0


	//   ....[132]....
        /*0524*/ 	.word	0x0000de60


	//   ....[133]....
        /*0528*/ 	.word	0x0000dec0


	//   ....[134]....
        /*052c*/ 	.word	0x0000df80


	//   ....[135]....
        /*0530*/ 	.word	0x0000dfe0


	//   ....[136]....
        /*0534*/ 	.word	0x0000e0a0


	//   ....[137]....
        /*0538*/ 	.word	0x0000e180


	//   ....[138]....
        /*053c*/ 	.word	0x0000e220


	//   ....[139]....
        /*0540*/ 	.word	0x0000e280


	//   ....[140]....
        /*0544*/ 	.word	0x0000e370


	//   ....[141]....
        /*0548*/ 	.word	0x0000e3d0


	//   ....[142]....
        /*054c*/ 	.word	0x0000e4c0


	//   ....[143]....
        /*0550*/ 	.word	0x0000e520


	//   ....[144]....
        /*0554*/ 	.word	0x0000e610


	//   ....[145]....
        /*0558*/ 	.word	0x0000e670


	//   ....[146]....
        /*055c*/ 	.word	0x0000e760


	//   ....[147]....
        /*0560*/ 	.word	0x0000e7c0


	//   ....[148]....
        /*0564*/ 	.word	0x0000e880


	//   ....[149]....
        /*0568*/ 	.word	0x0000e9c0


	//   ....[150]....
        /*056c*/ 	.word	0x0000ea60


	//   ....[151]....
        /*0570*/ 	.word	0x0000eac0


	//   ....[152]....
        /*0574*/ 	.word	0x0000eb90


	//   ....[153]....
        /*0578*/ 	.word	0x0000ec50


	//   ....[154]....
        /*057c*/ 	.word	0x0000ed10


	//   ....[155]....
        /*0580*/ 	.word	0x0000edd0


	//   ....[156]....
        /*0584*/ 	.word	0x0000ee90


	//   ....[157]....
        /*0588*/ 	.word	0x0000ef50


	//   ....[158]....
        /*058c*/ 	.word	0x0000f010


	//   ....[159]....
        /*0590*/ 	.word	0x0000f0d0


	//   ....[160]....
        /*0594*/ 	.word	0x0000f190


	//   ....[161]....
        /*0598*/ 	.word	0x0000f300


	//----- nvinfo : EIATTR_REG_RECONFIG
	.align		4
.L_589:
        /*059c*/ 	.byte	0x01, 0x54
	.zero		2


	//----- nvinfo : EIATTR_SYSCALL_OFFSETS
	.align		4
        /*05a0*/ 	.byte	0x04, 0x46
        /*05a2*/ 	.short	(.L_591 - .L_590)


	//   ....[0]....
.L_590:
        /*05a4*/ 	.word	0x000010d0


	//   ....[1]....
        /*05a8*/ 	.word	0x00009220


	//   ....[2]....
        /*05ac*/ 	.word	0x00009360


	//   ....[3]....
        /*05b0*/ 	.word	0x00009450


	//   ....[4]....
        /*05b4*/ 	.word	0x0000a0b0


	//----- nvinfo : EIATTR_MBARRIER_INSTR_OFFSETS
	.align		4
.L_591:
        /*05b8*/ 	.byte	0x04, 0x39
        /*05ba*/ 	.short	(.L_593 - .L_592)


	//   ....[0]....
.L_592:
        /*05bc*/ 	.word	0x00000180
        /*05c0*/ 	.word	0x000000ff
        /*05c4*/ 	.word	0x00030800
        /*05c8*/ 	.short	0x0100
        /*05ca*/ 	.byte	0x08
	.zero		1


	//   ....[1]....
        /*05cc*/ 	.word	0x00000190
        /*05d0*/ 	.word	0x000000ff
        /*05d4*/ 	.word	0x00030820
        /*05d8*/ 	.short	0x0100
        /*05da*/ 	.byte	0x08
	.zero		1


	//   ....[2]....
        /*05dc*/ 	.word	0x00000280
        /*05e0*/ 	.word	0x000000ff
        /*05e4*/ 	.word	0x00030830
        /*05e8*/ 	.short	0x0100
        /*05ea*/ 	.byte	0x08
	.zero		1


	//   ....[3]....
        /*05ec*/ 	.word	0x00000290
        /*05f0*/ 	.word	0x000000ff
        /*05f4*/ 	.word	0x00030840
        /*05f8*/ 	.short	0x0100
        /*05fa*/ 	.byte	0x08
	.zero		1


	//   ....[4]....
        /*05fc*/ 	.word	0x000002a0
        /*0600*/ 	.word	0x000000ff
        /*0604*/ 	.word	0x00030838
        /*0608*/ 	.short	0x0100
        /*060a*/ 	.byte	0x08
	.zero		1


	//   ....[5]....
        /*060c*/ 	.word	0x000002b0
        /*0610*/ 	.word	0x000000ff
        /*0614*/ 	.word	0x00030848
        /*0618*/ 	.short	0x0100
        /*061a*/ 	.byte	0x08
	.zero		1


	//   ....[6]....
        /*061c*/ 	.word	0x000003e0
        /*0620*/ 	.word	0x000000ff
        /*0624*/ 	.word	0x00030850
        /*0628*/ 	.short	0x0100
        /*062a*/ 	.byte	0x08
	.zero		1


	//   ....[7]....
        /*062c*/ 	.word	0x000003f0
        /*0630*/ 	.word	0x000000ff
        /*0634*/ 	.word	0x00030860
        /*0638*/ 	.short	0x0100
        /*063a*/ 	.byte	0x08
	.zero		1


	//   ....[8]....
        /*063c*/ 	.word	0x00000400
        /*0640*/ 	.word	0x000000ff
        /*0644*/ 	.word	0x00030858
        /*0648*/ 	.short	0x0100
        /*064a*/ 	.byte	0x08
	.zero		1


	//   ....[9]....
        /*064c*/ 	.word	0x00000410
        /*0650*/ 	.word	0x000000ff
        /*0654*/ 	.word	0x00030868
        /*0658*/ 	.short	0x0100
        /*065a*/ 	.byte	0x08
	.zero		1


	//   ....[10]....
        /*065c*/ 	.word	0x00000500
        /*0660*/ 	.word	0x000000ff
        /*0664*/ 	.word	0x00030870
        /*0668*/ 	.short	0x0100
        /*066a*/ 	.byte	0x06
	.zero		1


	//   ....[11]....
        /*066c*/ 	.word	0x00000510
        /*0670*/ 	.word	0x000000ff
        /*0674*/ 	.word	0x00030880
        /*0678*/ 	.short	0x0100
        /*067a*/ 	.byte	0x06
	.zero		1


	//   ....[12]....
        /*067c*/ 	.word	0x00000520
        /*0680*/ 	.word	0x000000ff
        /*0684*/ 	.word	0x00030878
        /*0688*/ 	.short	0x0100
        /*068a*/ 	.byte	0x06
	.zero		1


	//   ....[13]....
        /*068c*/ 	.word	0x00000530
        /*0690*/ 	.word	0x000000ff
        /*0694*/ 	.word	0x00030888
        /*0698*/ 	.short	0x0100
        /*069a*/ 	.byte	0x06
	.zero		1


	//   ....[14]....
        /*069c*/ 	.word	0x00000660
        /*06a0*/ 	.word	0x000000ff
        /*06a4*/ 	.word	0x00030890
        /*06a8*/ 	.short	0x0100
        /*06aa*/ 	.byte	0x08
	.zero		1


	//   ....[15]....
        /*06ac*/ 	.word	0x00000670
        /*06b0*/ 	.word	0x000000ff
        /*06b4*/ 	.word	0x000308a0
        /*06b8*/ 	.short	0x0100
        /*06ba*/ 	.byte	0x08
	.zero		1


	//   ....[16]....
        /*06bc*/ 	.word	0x00000680
        /*06c0*/ 	.word	0x000000ff
        /*06c4*/ 	.word	0x00030898
        /*06c8*/ 	.short	0x0100
        /*06ca*/ 	.byte	0x08
	.zero		1


	//   ....[17]....
        /*06cc*/ 	.word	0x00000690
        /*06d0*/ 	.word	0x000000ff
        /*06d4*/ 	.word	0x000308a8
        /*06d8*/ 	.short	0x0100
        /*06da*/ 	.byte	0x08
	.zero		1


	//   ....[18]....
        /*06dc*/ 	.word	0x000007d0
        /*06e0*/ 	.word	0x000000ff
        /*06e4*/ 	.word	0x000308b0
        /*06e8*/ 	.short	0x0100
        /*06ea*/ 	.byte	0x08
	.zero		1


	//   ....[19]....
        /*06ec*/ 	.word	0x000007e0
        /*06f0*/ 	.word	0x000000ff
        /*06f4*/ 	.word	0x000308c0
        /*06f8*/ 	.short	0x0100
        /*06fa*/ 	.byte	0x08
	.zero		1


	//   ....[20]....
        /*06fc*/ 	.word	0x000007f0
        /*0700*/ 	.word	0x000000ff
        /*0704*/ 	.word	0x000308b8
        /*0708*/ 	.short	0x0100
        /*070a*/ 	.byte	0x08
	.zero		1


	//   ....[21]....
        /*070c*/ 	.word	0x00000800
        /*0710*/ 	.word	0x000000ff
        /*0714*/ 	.word	0x000308c8
        /*0718*/ 	.short	0x0100
        /*071a*/ 	.byte	0x08
	.zero		1


	//   ....[22]....
        /*071c*/ 	.word	0x00001150
        /*0720*/ 	.word	0x000000ff
        /*0724*/ 	.word	0x00030800
        /*0728*/ 	.short	0x010a
        /*072a*/ 	.byte	0x28
	.zero		1


	//   ....[23]....
        /*072c*/ 	.word	0x000011d0
        /*0730*/ 	.word	0x00000000
        /*0734*/ 	.word	0x00030830
        /*0738*/ 	.short	0x010a
        /*073a*/ 	.byte	0x3f
	.zero		1


	//   ....[24]....
        /*073c*/ 	.word	0x00001220
        /*0740*/ 	.word	0x00000000
        /*0744*/ 	.word	0x00030830
        /*0748*/ 	.short	0x010a
        /*074a*/ 	.byte	0x3f
	.zero		1


	//   ....[25]....
        /*074c*/ 	.word	0x00001f50
        /*0750*/ 	.word	0x000000ff
        /*0754*/ 	.word	0x00000000
        /*0758*/ 	.short	0x0101
        /*075a*/ 	.byte	0x04
	.zero		1


	//   ....[26]....
        /*075c*/ 	.word	0x00003c90
        /*0760*/ 	.word	0x000000ff
        /*0764*/ 	.word	0x00030830
        /*0768*/ 	.short	0x010a
        /*076a*/ 	.byte	0x09
	.zero		1


	//   ....[27]....
        /*076c*/ 	.word	0x00003cd0
        /*0770*/ 	.word	0x000000ff
        /*0774*/ 	.word	0x00030830
        /*0778*/ 	.short	0x010a
        /*077a*/ 	.byte	0x09
	.zero		1


	//   ....[28]....
        /*077c*/ 	.word	0x000047f0
        /*0780*/ 	.word	0x000000ff
        /*0784*/ 	.word	0x00030850
        /*0788*/ 	.short	0x010a
        /*078a*/ 	.byte	0x0a
	.zero		1


	//   ....[29]....
        /*078c*/ 	.word	0x00004830
        /*0790*/ 	.word	0x000000ff
        /*0794*/ 	.word	0x00030850
        /*0798*/ 	.short	0x010a
        /*079a*/ 	.byte	0x0a
	.zero		1


	//   ....[30]....
        /*079c*/ 	.word	0x00004ec0
        /*07a0*/ 	.word	0x000000ff
        /*07a4*/ 	.word	0x00000000
        /*07a8*/ 	.short	0x0101
        /*07aa*/ 	.byte	0x09
	.zero		1


	//   ....[31]....
        /*07ac*/ 	.word	0x00005ec0
        /*07b0*/ 	.word	0x000000ff
        /*07b4*/ 	.word	0x00000000
        /*07b8*/ 	.short	0x0101
        /*07ba*/ 	.byte	0x0a
	.zero		1


	//   ....[32]....
        /*07bc*/ 	.word	0x000066b0
        /*07c0*/ 	.word	0x000000ff
        /*07c4*/ 	.word	0x00030850
        /*07c8*/ 	.short	0x010a
        /*07ca*/ 	.byte	0x0a
	.zero		1


	//   ....[33]....
        /*07cc*/ 	.word	0x000066f0
        /*07d0*/ 	.word	0x000000ff
        /*07d4*/ 	.word	0x00030850
        /*07d8*/ 	.short	0x010a
        /*07da*/ 	.byte	0x0a
	.zero		1


	//   ....[34]....
        /*07dc*/ 	.word	0x000074f0
        /*07e0*/ 	.word	0x000000ff
        /*07e4*/ 	.word	0x00000000
        /*07e8*/ 	.short	0x0101
        /*07ea*/ 	.byte	0x05
	.zero		1


	//   ....[35]....
        /*07ec*/ 	.word	0x00008570
        /*07f0*/ 	.word	0x000000ff
        /*07f4*/ 	.word	0x00000000
        /*07f8*/ 	.short	0x0101
        /*07fa*/ 	.byte	0x04
	.zero		1


	//   ....[36]....
        /*07fc*/ 	.word	0x000098c0
        /*0800*/ 	.word	0x00000000
        /*0804*/ 	.word	0x00030840
        /*0808*/ 	.short	0x010a
        /*080a*/ 	.byte	0x3f
	.zero		1


	//   ....[37]....
        /*080c*/ 	.word	0x00009ea0
        /*0810*/ 	.word	0x00000000
        /*0814*/ 	.word	0x00030830
        /*0818*/ 	.short	0x0107
        /*081a*/ 	.byte	0x3f
	.zero		1


	//   ....[38]....
        /*081c*/ 	.word	0x00009f50
        /*0820*/ 	.word	0x00000000
        /*0824*/ 	.word	0x00030830
        /*0828*/ 	.short	0x0101
        /*082a*/ 	.byte	0x3f
	.zero		1


	//   ....[39]....
        /*082c*/ 	.word	0x0000a930
        /*0830*/ 	.word	0x000000ff
        /*0834*/ 	.word	0x00030800
        /*0838*/ 	.short	0x0107
        /*083a*/ 	.byte	0x27
	.zero		1


	//   ....[40]....
        /*083c*/ 	.word	0x0000a990
        /*0840*/ 	.word	0x000000ff
        /*0844*/ 	.word	0x00030800
        /*0848*/ 	.short	0x0101
        /*084a*/ 	.byte	0x27
	.zero		1


	//   ....[41]....
        /*084c*/ 	.word	0x0000a9b0
        /*0850*/ 	.word	0x000000ff
        /*0854*/ 	.word	0x00030820
        /*0858*/ 	.short	0x010a
        /*085a*/ 	.byte	0x27
	.zero		1


	//   ....[42]....
        /*085c*/ 	.word	0x0000acc0
        /*0860*/ 	.word	0x00000006
        /*0864*/ 	.word	0x00030840
        /*0868*/ 	.short	0x010a
        /*086a*/ 	.byte	0x3f
	.zero		1


	//   ....[43]....
        /*086c*/ 	.word	0x0000b190
        /*0870*/ 	.word	0x00000006
        /*0874*/ 	.word	0x00030830
        /*0878*/ 	.short	0x0107
        /*087a*/ 	.byte	0x3f
	.zero		1


	//   ....[44]....
        /*087c*/ 	.word	0x0000b240
        /*0880*/ 	.word	0x00000006
        /*0884*/ 	.word	0x00030830
        /*0888*/ 	.short	0x0101
        /*088a*/ 	.byte	0x3f
	.zero		1


	//   ....[45]....
        /*088c*/ 	.word	0x0000b2c0
        /*0890*/ 	.word	0x00000006
        /*0894*/ 	.word	0x00030860
        /*0898*/ 	.short	0x010a
        /*089a*/ 	.byte	0x3f
	.zero		1


	//   ....[46]....
        /*089c*/ 	.word	0x0000b830
        /*08a0*/ 	.word	0x00000006
        /*08a4*/ 	.word	0x00030850
        /*08a8*/ 	.short	0x0107
        /*08aa*/ 	.byte	0x3f
	.zero		1


	//   ....[47]....
        /*08ac*/ 	.word	0x0000b950
        /*08b0*/ 	.word	0x00000006
        /*08b4*/ 	.word	0x00030850
        /*08b8*/ 	.short	0x0101
        /*08ba*/ 	.byte	0x3f
	.zero		1


	//   ....[48]....
        /*08bc*/ 	.word	0x0000ba40
        /*08c0*/ 	.word	0x00000004
        /*08c4*/ 	.word	0x00030860
        /*08c8*/ 	.short	0x010a
        /*08ca*/ 	.byte	0x3f
	.zero		1


	//   ....[49]....
        /*08cc*/ 	.word	0x0000bf00
        /*08d0*/ 	.word	0x00000004
        /*08d4*/ 	.word	0x00030850
        /*08d8*/ 	.short	0x0107
        /*08da*/ 	.byte	0x3f
	.zero		1


	//   ....[50]....
        /*08dc*/ 	.word	0x0000bff0
        /*08e0*/ 	.word	0x00000004
        /*08e4*/ 	.word	0x00030850
        /*08e8*/ 	.short	0x0101
        /*08ea*/ 	.byte	0x3f
	.zero		1


	//   ....[51]....
        /*08ec*/ 	.word	0x0000c0e0
        /*08f0*/ 	.word	0x00000005
        /*08f4*/ 	.word	0x00030820
        /*08f8*/ 	.short	0x010a
        /*08fa*/ 	.byte	0x3f
	.zero		1


	//   ....[52]....
        /*08fc*/ 	.word	0x0000c280
        /*0900*/ 	.word	0x00000003
        /*0904*/ 	.word	0x00030840
        /*0908*/ 	.short	0x010a
        /*090a*/ 	.byte	0x3f
	.zero		1


	//   ....[53]....
        /*090c*/ 	.word	0x0000c320
        /*0910*/ 	.word	0x00000005
        /*0914*/ 	.word	0x00030840
        /*0918*/ 	.short	0x010a
        /*091a*/ 	.byte	0x3f
	.zero		1


	//   ....[54]....
        /*091c*/ 	.word	0x0000c360
        /*0920*/ 	.word	0x00000003
        /*0924*/ 	.word	0x00030860
        /*0928*/ 	.short	0x010a
        /*092a*/ 	.byte	0x3f
	.zero		1


	//   ....[55]....
        /*092c*/ 	.word	0x0000c3a0
        /*0930*/ 	.word	0x00000005
        /*0934*/ 	.word	0x00030860
        /*0938*/ 	.short	0x010a
        /*093a*/ 	.byte	0x3f
	.zero		1


	//   ....[56]....
        /*093c*/ 	.word	0x0000c410
        /*0940*/ 	.word	0x00000003
        /*0944*/ 	.word	0x00030800
        /*0948*/ 	.short	0x010a
        /*094a*/ 	.byte	0x3f
	.zero		1


	//   ....[57]....
        /*094c*/ 	.word	0x0000c460
        /*0950*/ 	.word	0x00000000
        /*0954*/ 	.word	0x00030830
        /*0958*/ 	.short	0x010a
        /*095a*/ 	.byte	0x3f
	.zero		1


	//   ....[58]....
        /*095c*/ 	.word	0x0000c4c0
        /*0960*/ 	.word	0x00000004
        /*0964*/ 	.word	0x00030830
        /*0968*/ 	.short	0x010a
        /*096a*/ 	.byte	0x3f
	.zero		1


	//   ....[59]....
        /*096c*/ 	.word	0x0000c520
        /*0970*/ 	.word	0x00000003
        /*0974*/ 	.word	0x00030850
        /*0978*/ 	.short	0x010a
        /*097a*/ 	.byte	0x3f
	.zero		1


	//   ....[60]....
        /*097c*/ 	.word	0x0000c580
        /*0980*/ 	.word	0x00000007
        /*0984*/ 	.word	0x00030850
        /*0988*/ 	.short	0x010a
        /*098a*/ 	.byte	0x3f
	.zero		1


	//   ....[61]....
        /*098c*/ 	.word	0x0000c6a0
        /*0990*/ 	.word	0x00000000
        /*0994*/ 	.word	0x00030840
        /*0998*/ 	.short	0x010a
        /*099a*/ 	.byte	0x3f
	.zero		1


	//   ....[62]....
        /*099c*/ 	.word	0x0000d950
        /*09a0*/ 	.word	0x00000003
        /*09a4*/ 	.word	0x00030820
        /*09a8*/ 	.short	0x010a
        /*09aa*/ 	.byte	0x3f
	.zero		1


	//   ....[63]....
        /*09ac*/ 	.word	0x0000d9a0
        /*09b0*/ 	.word	0x00000006
        /*09b4*/ 	.word	0x00030840
        /*09b8*/ 	.short	0x010a
        /*09ba*/ 	.byte	0x3f
	.zero		1


	//   ....[64]....
        /*09bc*/ 	.word	0x0000e0d0
        /*09c0*/ 	.word	0x00000006
        /*09c4*/ 	.word	0x00030860
        /*09c8*/ 	.short	0x010a
        /*09ca*/ 	.byte	0x3f
	.zero		1


	//   ....[65]....
        /*09cc*/ 	.word	0x0000e910
        /*09d0*/ 	.word	0x00000004
        /*09d4*/ 	.word	0x00030860
        /*09d8*/ 	.short	0x010a
        /*09da*/ 	.byte	0x3f
	.zero		1


	//   ....[66]....
        /*09dc*/ 	.word	0x0000f220
        /*09e0*/ 	.word	0x00000005
        /*09e4*/ 	.word	0x00030820
        /*09e8*/ 	.short	0x010a
        /*09ea*/ 	.byte	0x3f
	.zero		1


	//   ....[67]....
        /*09ec*/ 	.word	0x0000f3c0
        /*09f0*/ 	.word	0x00000003
        /*09f4*/ 	.word	0x00030840
        /*09f8*/ 	.short	0x010a
        /*09fa*/ 	.byte	0x3f
	.zero		1


	//   ....[68]....
        /*09fc*/ 	.word	0x0000f410
        /*0a00*/ 	.word	0x00000005
        /*0a04*/ 	.word	0x00030840
        /*0a08*/ 	.short	0x010a
        /*0a0a*/ 	.byte	0x3f
	.zero		1


	//   ....[69]....
        /*0a0c*/ 	.word	0x0000f460
        /*0a10*/ 	.word	0x00000003
        /*0a14*/ 	.word	0x00030860
        /*0a18*/ 	.short	0x010a
        /*0a1a*/ 	.byte	0x3f
	.zero		1


	//----- nvinfo : EIATTR_NUM_MBARRIERS
	.align		4
.L_593:
        /*0a1c*/ 	.byte	0x03, 0x38
        /*0a1e*/ 	.short	0x0016


	//----- nvinfo : EIATTR_EXIT_INSTR_OFFSETS
	.align		4
        /*0a20*/ 	.byte	0x04, 0x1c
        /*0a22*/ 	.short	(.L_595 - .L_594)


	//   ....[0]....
.L_594:
        /*0a24*/ 	.word	0x00000940


	//   ....[1]....
        /*0a28*/ 	.word	0x00008a50


	//   ....[2]....
        /*0a2c*/ 	.word	0x0000c3f0


	//----- nvinfo : EIATTR_MAX_THREADS
	.align		4
.L_595:
        /*0a30*/ 	.byte	0x04, 0x05
        /*0a32*/ 	.short	(.L_597 - .L_596)
.L_596:
        /*0a34*/ 	.word	0x00000180
        /*0a38*/ 	.word	0x00000001
        /*0a3c*/ 	.word	0x00000001


	//----- nvinfo : EIATTR_CRS_STACK_SIZE
	.align		4
.L_597:
        /*0a40*/ 	.byte	0x04, 0x1e
        /*0a42*/ 	.short	(.L_599 - .L_598)
.L_598:
        /*0a44*/ 	.word	0x00000000


	//----- nvinfo : EIATTR_CBANK_PARAM_SIZE
	.align		4
.L_599:
        /*0a48*/ 	.byte	0x03, 0x19
        /*0a4a*/ 	.short	0x0a70


	//----- nvinfo : EIATTR_PARAM_CBANK
	.align		4
        /*0a4c*/ 	.byte	0x04, 0x0a
        /*0a4e*/ 	.short	(.L_601 - .L_600)
	.align		4
.L_600:
        /*0a50*/ 	.word	index@(.nv.constant0._ZN7cutlass13device_kernelIN5flash11enable_sm90INS1_16FlashAttnFwdSm90INS1_25CollectiveMainloopFwdSm90ILi2EN4cute5tupleIJNS5_1CILi1EEES8_S8_EEENS6_IJNS7_ILi128EEENS7_ILi96EEENS7_ILi192EEEEEELi192ENS_10bfloat16_tEfNS_4arch4Sm90ELb0ELb0ELb1ELb0ELb1ELb0ELb0ELb1ELb1ELb1ELb0ELb0EEENS1_21CollectiveEpilogueFwdINS6_IJSA_SC_SB_EEES9_SE_SG_Li256ELb0ELb1ELb0ELb0EEENS1_29StaticPersistentTileSchedulerILb0EEEEEEEEEvNT_6ParamsE)
        /*0a54*/ 	.short	0x0210
        /*0a56*/ 	.short	0x0a70


	//----- nvinfo : EIATTR_SW_WAR
	.align		4
.L_601:
        /*0a58*/ 	.byte	0x04, 0x36
        /*0a5a*/ 	.short	(.L_603 - .L_602)
.L_602:
        /*0a5c*/ 	.word	0x00000008
.L_603:


//--------------------- .nv.info._ZN7cutlass13device_kernelIN5flash11enable_sm90INS1_16FlashAttnFwdSm90INS1_25CollectiveMainloopFwdSm90ILi2EN4cute5tupleIJNS5_1CILi1EEES8_S8_EEENS6_IJNS7_ILi128EEENS7_ILi96EEENS7_ILi192EEEEEELi192ENS_10bfloat16_tEfNS_4arch4Sm90ELb0ELb0ELb1ELb1ELb1ELb0ELb0ELb1ELb1ELb1ELb0ELb0EEENS1_21CollectiveEpilogueFwdINS6_IJSA_SC_SB_EEES9_SE_SG_Li256ELb1ELb1ELb0ELb0EEENS1_36VarlenDynamicPersistentTileSchedulerILi128ELi96ELi256ELi128ELb0ELb1ELb1ELb0ELb1ELb1EEEEEEEEEvNT_6ParamsE --------------------------
	.section	.nv.info._ZN7cutlass13device_kernelIN5flash11enable_sm90INS1_16FlashAttnFwdSm90INS1_25CollectiveMainloopFwdSm90ILi2EN4cute5tupleIJNS5_1CILi1EEES8_S8_EEENS6_IJNS7_ILi128EEENS7_ILi96EEENS7_ILi192EEEEEELi192ENS_10bfloat16_tEfNS_4arch4Sm90ELb0ELb0ELb1ELb1ELb1ELb0ELb0ELb1ELb1ELb1ELb0ELb0EEENS1_21CollectiveEpilogueFwdINS6_IJSA_SC_SB_EEES9_SE_SG_Li256ELb1ELb1ELb0ELb0EEENS1_36VarlenDynamicPersistentTileSchedulerILi128ELi96ELi256ELi128ELb0ELb1ELb1ELb0ELb1ELb1EEEEEEEEEvNT_6ParamsE,"",@"SHT_CUDA_INFO"
	.sectionflags	@""
	.align	4


	//----- nvinfo : EIATTR_CUDA_API_VERSION
	.align		4
        /*0000*/ 	.byte	0x04, 0x37
        /*0002*/ 	.short	(.L_605 - .L_604)
.L_604:
        /*0004*/ 	.word	0x00000082


	//----- nvinfo : EIATTR_KPARAM_INFO
	.align		4
.L_605:
        /*0008*/ 	.byte	0x04, 0x17
        /*000a*/ 	.short	(.L_607 - .L_606)
.L_606:
        /*000c*/ 	.word	0x00000000
        /*0010*/ 	.short	0x0000
        /*0012*/ 	.short	0x0070
        /*0014*/ 	.byte	0x00, 0xf0, 0x01, 0x2a


	//----- nvinfo : EIATTR_SPARSE_MMA_MASK
	.align		4
.L_607:
        /*0018*/ 	.byte	0x03, 0x50
        /*001a*/ 	.short	0x0000


	//----- nvinfo : EIATTR_MAXREG_COUNT
	.align		4
        /*001c*/ 	.byte	0x03, 0x1b
        /*001e*/ 	.short	0x00a8


	//----- nvinfo : EIATTR_NUM_BARRIERS
	.align		4
        /*0020*/ 	.byte	0x02, 0x4c
        /*0022*/ 	.byte	0x09
	.zero		1


	//----- nvinfo : EIATTR_EXTERNS
	.align		4
        /*0024*/ 	.byte	0x04, 0x0f
        /*0026*/ 	.short	(.L_609 - .L_608)


	//   ....[0]....
	.align		4
.L_608:
        /*0028*/ 	.word	index@(__assertfail)


	//----- nvinfo : EIATTR_ANNOTATIONS
	.align		4
.L_609:
        /*002c*/ 	.byte	0x04, 0x55
        /*002e*/ 	.short	(.L_611 - .L_610)


	//   ....[0]....
.L_610:
        /* <DEDUP_REMOVED lines=17> */


	//----- nvinfo : EIATTR_MERCURY_ISA_VERSION
	.align		4
.L_611:
        /*0130*/ 	.byte	0x03, 0x5f
        /*0132*/ 	.short	0x0101


	//----- nvinfo : EIATTR_UNUSED_LOAD_BYTE_OFFSET
	.align		4
        /*0134*/ 	.byte	0x04, 0x44
        /*0136*/ 	.short	(.L_613 - .L_612)


	//   ....[0]....
.L_612:
        /*0138*/ 	.word	0x00000950
        /*013c*/ 	.word	0x0000fff0


	//   ....[1]....
        /*0140*/ 	.word	0x00007870
        /*0144*/ 	.word	0x0000fff0


	//----- nvinfo : EIATTR_INT_WARP_WIDE_INSTR_OFFSETS
	.align		4
.L_613:
        /*0148*/ 	.byte	0x04, 0x31
        /*014a*/ 	.short	(.L_615 - .L_614)


	//   ....[0]....
.L_614:
        /*014c*/ 	.word	0x000000c0


	//   ....[1]....
        /*0150*/ 	.word	0x000000d0


	//   ....[2]....
        /*0154*/ 	.word	0x00000170


	//   ....[3]....
        /*0158*/ 	.word	0x0000b090


	//   ....[4]....
        /*015c*/ 	.word	0x0000b120


	//   ....[5]....
        /*0160*/ 	.word	0x0000dfa0


	//   ....[6]....
        /*0164*/ 	.word	0x0000e030


	//----- nvinfo : EIATTR_COOP_GROUP_MASK_REGIDS
	.align		4
.L_615:
        /*0168*/ 	.byte	0x04, 0x29
        /*016a*/ 	.short	(.L_617 - .L_616)


	//   ....[0]....
.L_616:
        /*016c*/ 	.word	0xffffffff


	//   ....[1]....
        /*0170*/ 	.word	0xffffffff


	//   ....[2]....
        /*0174*/ 	.word	0xffffffff


	//   ....[3]....
        /*0178*/ 	.word	0xffffffff


	//   ....[4]....
        /*017c*/ 	.word	0xffffffff


	//   ....[5]....
        /*0180*/ 	.word	0xffffffff


	//   ....[6]....
        /*0184*/ 	.word	0xffffffff


	//   ....[7]....
        /*0188*/ 	.word	0xffffffff


	//   ....[8]....
        /*018c*/ 	.word	0xffffffff


	//   ....[9]....
        /*0190*/ 	.word	0xffffffff


	//   ....[10]....
        /*0194*/ 	.word	0xffffffff


	//   ....[11]....
        /*0198*/ 	.word	0xffffffff


	//   ....[12]....
        /*019c*/ 	.word	0xffffffff


	//   ....[13]....
        /*01a0*/ 	.word	0xffffffff


	//   ....[14]....
        /*01a4*/ 	.word	0xffffffff


	//   ....[15]....
        /*01a8*/ 	.word	0xffffffff


	//   ....[16]....
        /*01ac*/ 	.word	0xffffffff


	//   ....[17]....
        /*01b0*/ 	.word	0xffffffff


	//   ....[18]....
        /*01b4*/ 	.word	0xffffffff


	//   ....[19]....
        /*01b8*/ 	.word	0xffffffff


	//   ....[20]....
        /*01bc*/ 	.word	0xffffffff


	//   ....[21]....
        /*01c0*/ 	.word	0xffffffff


	//   ....[22]....
        /*01c4*/ 	.word	0xffffffff


	//   ....[23]....
        /*01c8*/ 	.word	0xffffffff


	//   ....[24]....
        /*01cc*/ 	.word	0xffffffff


	//   ....[25]....
        /*01d0*/ 	.word	0xffffffff


	//   ....[26]....
        /*01d4*/ 	.word	0xffffffff


	//   ....[27]....
        /*01d8*/ 	.word	0xffffffff


	//   ....[28]....
        /*01dc*/ 	.word	0xffffffff


	//   ....[29]....
        /*01e0*/ 	.word	0xffffffff


	//   ....[30]....
        /*01e4*/ 	.word	0xffffffff


	//   ....[31]....
        /*01e8*/ 	.word	0xffffffff


	//   ....[32]....
        /*01ec*/ 	.word	0xffffffff


	//   ....[33]....
        /*01f0*/ 	.word	0xffffffff


	//   ....[34]....
        /*01f4*/ 	.word	0xffffffff


	//   ....[35]....
        /*01f8*/ 	.word	0xffffffff


	//   ....[36]....
        /*01fc*/ 	.word	0xffffffff


	//   ....[37]....
        /*0200*/ 	.word	0xffffffff


	//   ....[38]....
        /*0204*/ 	.word	0xffffffff


	//   ....[39]....
        /*0208*/ 	.word	0xffffffff


	//   ....[40]....
        /*020c*/ 	.word	0xffffffff


	//   ....[41]....
        /*0210*/ 	.word	0xffffffff


	//   ....[42]....
        /*0214*/ 	.word	0xffffffff


	//   ....[43]....
        /*0218*/ 	.word	0xffffffff


	//   ....[44]....
        /*021c*/ 	.word	0xffffffff


	//   ....[45]....
        /*0220*/ 	.word	0xffffffff


	//   ....[46]....
        /*0224*/ 	.word	0xffffffff


	//   ....[47]....
        /*0228*/ 	.word	0xffffffff


	//   ....[48]....
        /*022c*/ 	.word	0xffffffff


	//   ....[49]....
        /*0230*/ 	.word	0xffffffff


	//   ....[50]....
        /*0234*/ 	.word	0xffffffff


	//   ....[51]....
        /*0238*/ 	.word	0xffffffff


	//   ....[52]....
        /*023c*/ 	.word	0xffffffff


	//   ....[53]....
        /*0240*/ 	.word	0xffffffff


	//   ....[54]....
        /*0244*/ 	.word	0xffffffff


	//   ....[55]....
        /*0248*/ 	.word	0xffffffff


	//   ....[56]....
        /*024c*/ 	.word	0xffffffff


	//   ....[57]....
        /*0250*/ 	.word	0xffffffff


	//   ....[58]....
        /*0254*/ 	.word	0xffffffff


	//   ....[59]....
        /*0258*/ 	.word	0xffffffff


	//   ....[60]....
        /*025c*/ 	.word	0xffffffff


	//   ....[61]....
        /*0260*/ 	.word	0xffffffff


	//   ....[62]....
        /*0264*/ 	.word	0xffffffff


	//   ....[63]....
        /*0268*/ 	.word	0xffffffff


	//   ....[64]....
        /*026c*/ 	.word	0xffffffff


	//   ....[65]....
        /*0270*/ 	.word	0xffffffff


	//   ....[66]....
        /*0274*/ 	.word	0xffffffff


	//   ....[67]....
        /*0278*/ 	.word	0xffffffff


	//   ....[68]....
        /*027c*/ 	.word	0xffffffff


	//   ....[69]....
        /*0280*/ 	.word	0xffffffff


	//   ....[70]....
        /*0284*/ 	.word	0xffffffff


	//   ....[71]....
        /*0288*/ 	.word	0xffffffff


	//   ....[72]....
        /*028c*/ 	.word	0xffffffff


	//   ....[73]....
        /*0290*/ 	.word	0xffffffff


	//   ....[74]....
        /*0294*/ 	.word	0xffffffff


	//   ....[75]....
        /*0298*/ 	.word	0xffffffff


	//   ....[76]....
        /*029c*/ 	.word	0xffffffff


	//   ....[77]....
        /*02a0*/ 	.word	0xffffffff


	//   ....[78]....
        /*02a4*/ 	.word	0xffffffff


	//   ....[79]....
        /*02a8*/ 	.word	0xffffffff


	//   ....[80]....
        /*02ac*/ 	.word	0xffffffff


	//   ....[81]....
        /*02b0*/ 	.word	0xffffffff


	//   ....[82]....
        /*02b4*/ 	.word	0xffffffff


	//   ....[83]....
        /*02b8*/ 	.word	0xffffffff


	//   ....[84]....
        /*02bc*/ 	.word	0xffffffff


	//   ....[85]....
        /*02c0*/ 	.word	0xffffffff


	//   ....[86]....
        /*02c4*/ 	.word	0xffffffff


	//   ....[87]....
        /*02c8*/ 	.word	0xffffffff


	//   ....[88]....
        /*02cc*/ 	.word	0xffffffff


	//   ....[89]....
        /*02d0*/ 	.word	0xffffffff


	//   ....[90]....
        /*02d4*/ 	.word	0xffffffff


	//   ....[91]....
        /*02d8*/ 	.word	0xffffffff


	//   ....[92]....
        /*02dc*/ 	.word	0xffffffff


	//   ....[93]....
        /*02e0*/ 	.word	0xffffffff


	//   ....[94]....
        /*02e4*/ 	.word	0xffffffff


	//   ....[95]....
        /*02e8*/ 	.word	0xffffffff


	//   ....[96]....
        /*02ec*/ 	.word	0xffffffff


	//   ....[97]....
        /*02f0*/ 	.word	0xffffffff


	//   ....[98]....
        /*02f4*/ 	.word	0xffffffff


	//   ....[99]....
        /*02f8*/ 	.word	0xffffffff


	//   ....[100]....
        /*02fc*/ 	.word	0xffffffff


	//   ....[101]....
        /*0300*/ 	.word	0xffffffff


	//   ....[102]....
        /*0304*/ 	.word	0xffffffff


	//   ....[103]....
        /*0308*/ 	.word	0xffffffff


	//   ....[104]....
        /*030c*/ 	.word	0xffffffff


	//   ....[105]....
        /*0310*/ 	.word	0xffffffff


	//   ....[106]....
        /*0314*/ 	.word	0xffffffff


	//   ....[107]....
        /*0318*/ 	.word	0xffffffff


	//   ....[108]....
        /*031c*/ 	.word	0xffffffff


	//   ....[109]....
        /*0320*/ 	.word	0xffffffff


	//   ....[110]....
        /*0324*/ 	.word	0xffffffff


	//   ....[111]....
        /*0328*/ 	.word	0xffffffff


	//   ....[112]....
        /*032c*/ 	.word	0xffffffff


	//   ....[113]....
        /*0330*/ 	.word	0xffffffff


	//   ....[114]....
        /*0334*/ 	.word	0xffffffff


	//   ....[115]....
        /*0338*/ 	.word	0xffffffff


	//   ....[116]....
        /*033c*/ 	.word	0xffffffff


	//   ....[117]....
        /*0340*/ 	.word	0xffffffff


	//   ....[118]....
        /*0344*/ 	.word	0xffffffff


	//   ....[119]....
        /*0348*/ 	.word	0xffffffff


	//   ....[120]....
        /*034c*/ 	.word	0xffffffff


	//   ....[121]....
        /*0350*/ 	.word	0xffffffff


	//   ....[122]....
        /*0354*/ 	.word	0xffffffff


	//   ....[123]....
        /*0358*/ 	.word	0xffffffff


	//   ....[124]....
        /*035c*/ 	.word	0xffffffff


	//   ....[125]....
        /*0360*/ 	.word	0xffffffff


	//   ....[126]....
        /*0364*/ 	.word	0xffffffff


	//   ....[127]....
        /*0368*/ 	.word	0xffffffff


	//   ....[128]....
        /*036c*/ 	.word	0xffffffff


	//   ....[129]....
        /*0370*/ 	.word	0xffffffff


	//   ....[130]....
        /*0374*/ 	.word	0xffffffff


	//   ....[131]....
        /*0378*/ 	.word	0xffffffff


	//   ....[132]....
        /*037c*/ 	.word	0xffffffff


	//   ....[133]....
        /*0380*/ 	.word	0xffffffff


	//   ....[134]....
        /*0384*/ 	.word	0xffffffff


	//   ....[135]....
        /*0388*/ 	.word	0xffffffff


	//   ....[136]....
        /*038c*/ 	.word	0xffffffff


	//   ....[137]....
        /*0390*/ 	.word	0x0500000f


	//   ....[138]....
        /*0394*/ 	.word	0x0500000f


	//   ....[139]....
        /*0398*/ 	.word	0x0500000f


	//   ....[140]....
        /*039c*/ 	.word	0x0500000f


	//   ....[141]....
        /*03a0*/ 	.word	0x0500000f


	//   ....[142]....
        /*03a4*/ 	.word	0x0500000f


	//   ....[143]....
        /*03a8*/ 	.word	0x0500000f


	//   ....[144]....
        /*03ac*/ 	.word	0x0500000f


	//   ....[145]....
        /*03b0*/ 	.word	0x0500000f


	//   ....[146]....
        /*03b4*/ 	.word	0x0500000f


	//   ....[147]....
        /*03b8*/ 	.word	0x0500000f


	//   ....[148]....
        /*03bc*/ 	.word	0x0500000f


	//   ....[149]....
        /*03c0*/ 	.word	0x0500000f


	//   ....[150]....
        /*03c4*/ 	.word	0x0500000f


	//   ....[151]....
        /*03c8*/ 	.word	0x0500000f


	//   ....[152]....
        /*03cc*/ 	.word	0x0500000f


	//   ....[153]....
        /*03d0*/ 	.word	0x0500000f


	//   ....[154]....
        /*03d4*/ 	.word	0x0500000f


	//   ....[155]....
        /*03d8*/ 	.word	0x0500000f


	//   ....[156]....
        /*03dc*/ 	.word	0x0500000f


	//   ....[157]....
        /*03e0*/ 	.word	0x0500000f


	//   ....[158]....
        /*03e4*/ 	.word	0x0500000f


	//   ....[159]....
        /*03e8*/ 	.word	0x0500000f


	//   ....[160]....
        /*03ec*/ 	.word	0x0500000f


	//   ....[161]....
        /*03f0*/ 	.word	0x0500000f


	//   ....[162]....
        /*03f4*/ 	.word	0x0500000f


	//   ....[163]....
        /*03f8*/ 	.word	0x0500000f


	//   ....[164]....
        /*03fc*/ 	.word	0x0500000f


	//   ....[165]....
        /*0400*/ 	.word	0x0500000f


	//   ....[166]....
        /*0404*/ 	.word	0x0500000f


	//   ....[167]....
        /*0408*/ 	.word	0x0500000f


	//   ....[168]....
        /*040c*/ 	.word	0x0500000f


	//   ....[169]....
        /*0410*/ 	.word	0x0500000f


	//   ....[170]....
        /*0414*/ 	.word	0x0500000f


	//   ....[171]....
        /*0418*/ 	.word	0x0500000f


	//   ....[172]....
        /*041c*/ 	.word	0x0500000f


	//   ....[173]....
        /*0420*/ 	.word	0x0500000f


	//   ....[174]....
        /*0424*/ 	.word	0x0500000f


	//   ....[175]....
        /*0428*/ 	.word	0x0500000f


	//   ....[176]....
        /*042c*/ 	.word	0x0500000f


	//   ....[177]....
        /*0430*/ 	.word	0x0500000f


	//   ....[178]....
        /*0434*/ 	.word	0x0500000f


	//   ....[179]....
        /*0438*/ 	.word	0x0500000f


	//   ....[180]....
        /*043c*/ 	.word	0x0500000f


	//   ....[181]....
        /*0440*/ 	.word	0x0500000f


	//   ....[182]....
        /*0444*/ 	.word	0x0500000f


	//   ....[183]....
        /*0448*/ 	.word	0x0500000f


	//   ....[184]....
        /*044c*/ 	.word	0x0500000f


	//   ....[185]....
        /*0450*/ 	.word	0x0500000f


	//   ....[186]....
        /*0454*/ 	.word	0x0500000f


	//   ....[187]....
        /*0458*/ 	.word	0x0500000f


	//   ....[188]....
        /*045c*/ 	.word	0x0500000f


	//   ....[189]....
        /*0460*/ 	.word	0x0500000f


	//   ....[190]....
        /*0464*/ 	.word	0x0500000f


	//   ....[191]....
        /*0468*/ 	.word	0x0500000f


	//   ....[192]....
        /*046c*/ 	.word	0x0500000f


	//   ....[193]....
        /*0470*/ 	.word	0x0500000f


	//   ....[194]....
        /*0474*/ 	.word	0x0500000f


	//   ....[195]....
        /*0478*/ 	.word	0x0500000f


	//   ....[196]....
        /*047c*/ 	.word	0x0500000f


	//   ....[197]....
        /*0480*/ 	.word	0x0500000f


	//   ....[198]....
        /*0484*/ 	.word	0x0500000f


	//   ....[199]....
        /*0488*/ 	.word	0x0500000f


	//   ....[200]....
        /*048c*/ 	.word	0x0500000f


	//   ....[201]....
        /*0490*/ 	.word	0x0500000f


	//   ....[202]....
        /*0494*/ 	.word	0x0500000f


	//   ....[203]....
        /*0498*/ 	.word	0x0500000f


	//   ....[204]....
        /*049c*/ 	.word	0x0500000f


	//   ....[205]....
        /*04a0*/ 	.word	0x0500000f


	//   ....[206]....
        /*04a4*/ 	.word	0x0500000f


	//   ....[207]....
        /*04a8*/ 	.word	0x0500000f


	//   ....[208]....
        /*04ac*/ 	.word	0x0500000f


	//   ....[209]....
        /*04b0*/ 	.word	0x0500000f


	//   ....[210]....
        /*04b4*/ 	.word	0x0500000f


	//   ....[211]....
        /*04b8*/ 	.word	0x0500000f


	//   ....[212]....
        /*04bc*/ 	.word	0x0500000f


	//   ....[213]....
        /*04c0*/ 	.word	0x0500000f


	//   ....[214]....
        /*04c4*/ 	.word	0x0500000f


	//   ....[215]....
        /*04c8*/ 	.word	0x0500000f


	//   ....[216]....
        /*04cc*/ 	.word	0x0500000f


	//   ....[217]....
        /*04d0*/ 	.word	0x0500000f


	//   ....[218]....
        /*04d4*/ 	.word	0x0500000f


	//   ....[219]....
        /*04d8*/ 	.word	0x0500000f


	//----- nvinfo : EIATTR_COOP_GROUP_INSTR_OFFSETS
	.align		4
.L_617:
        /*04dc*/ 	.byte	0x04, 0x28
        /*04de*/ 	.short	(.L_619 - .L_618)


	//   ....[0]....
.L_618:
        /*04e0*/ 	.word	0x00000070


	//   ....[1]....
        /*04e4*/ 	.word	0x000000b0


	//   ....[2]....
        /*04e8*/ 	.word	0x000002d0


	//   ....[3]....
        /*04ec*/ 	.word	0x00000430


	//   ....[4]....
        /*04f0*/ 	.word	0x00000550


	//   ....[5]....
        /*04f4*/ 	.word	0x000006b0


	//   ....[6]....
        /*04f8*/ 	.word	0x000014f0


	//   ....[7]....
        /*04fc*/ 	.word	0x00002d70


	//   ....[8]....
        /*0500*/ 	.word	0x00002df0


	//   ....[9]....
        /*0504*/ 	.word	0x000032a0


	//   ....[10]....
        /*0508*/ 	.word	0x00003320


	//   ....[11]....
        /*050c*/ 	.word	0x000059e0


	//   ....[12]....
        /*0510*/ 	.word	0x00005a10


	//   ....[13]....
        /*0514*/ 	.word	0x00005a30


	//   ....[14]....
        /*0518*/ 	.word	0x00005a60


	//   ....[15]....
        /*051c*/ 	.word	0x00006d70


	//   ....[16]....
        /*0520*/ 	.word	0x00006da0


	//   ....[17]....
        /*0524*/ 	.word	0x00006e80


	//   ....[18]....
        /*0528*/ 	.word	0x00006e90


	//   ....[19]....
        /*052c*/ 	.word	0x00008690


	//   ....[20]....
        /*0530*/ 	.word	0x000086d0


	//   ....[21]....
        /*0534*/ 	.word	0x00008710


	//   ....[22]....
        /*0538*/ 	.word	0x00008750


	//   ....[23]....
        /*053c*/ 	.word	0x00008e70


	//   ....[24]....
        /*0540*/ 	.word	0x00008eb0


	//   ....[25]....
        /*0544*/ 	.word	0x00008fb0


	//   ....[26]....
        /*0548*/ 	.word	0x00008fd0


	//   ....[27]....
        /*054c*/ 	.word	0x000090d0


	//   ....[28]....
        /*0550*/ 	.word	0x000090f0


	//   ....[29]....
        /*0554*/ 	.word	0x00009200


	//   ....[30]....
        /*0558*/ 	.word	0x00009220


	//   ....[31]....
        /*055c*/ 	.word	0x00009bc0


	//   ....[32]....
        /*0560*/ 	.word	0x00009bd0


	//   ....[33]....
        /*0564*/ 	.word	0x00009cd0


	//   ....[34]....
        /*0568*/ 	.word	0x00009cf0


	//   ....[35]....
        /*056c*/ 	.word	0x00009df0


	//   ....[36]....
        /*0570*/ 	.word	0x00009e10


	//   ....[37]....
        /*0574*/ 	.word	0x00009f20


	//   ....[38]....
        /*0578*/ 	.word	0x00009f40


	//   ....[39]....
        /*057c*/ 	.word	0x0000a0c0


	//   ....[40]....
        /*0580*/ 	.word	0x0000a290


	//   ....[41]....
        /*0584*/ 	.word	0x0000a2c0


	//   ....[42]....
        /*0588*/ 	.word	0x0000a2f0


	//   ....[43]....
        /*058c*/ 	.word	0x0000a320


	//   ....[44]....
        /*0590*/ 	.word	0x0000a350


	//   ....[45]....
        /*0594*/ 	.word	0x0000a380


	//   ....[46]....
        /*0598*/ 	.word	0x0000a4d0


	//   ....[47]....
        /*059c*/ 	.word	0x0000a500


	//   ....[48]....
        /*05a0*/ 	.word	0x0000a530


	//   ....[49]....
        /*05a4*/ 	.word	0x0000a560


	//   ....[50]....
        /*05a8*/ 	.word	0x0000a590


	//   ....[51]....
        /*05ac*/ 	.word	0x0000a5c0


	//   ....[52]....
        /*05b0*/ 	.word	0x0000a650


	//   ....[53]....
        /*05b4*/ 	.word	0x0000a680


	//   ....[54]....
        /*05b8*/ 	.word	0x0000a700


	//   ....[55]....
        /*05bc*/ 	.word	0x0000bc80


	//   ....[56]....
        /*05c0*/ 	.word	0x0000bca0


	//   ....[57]....
        /*05c4*/ 	.word	0x0000bd50


	//   ....[58]....
        /*05c8*/ 	.word	0x0000bd70


	//   ....[59]....
        /*05cc*/ 	.word	0x0000be10


	//   ....[60]....
        /*05d0*/ 	.word	0x0000be30


	//   ....[61]....
        /*05d4*/ 	.word	0x0000bed0


	//   ....[62]....
        /*05d8*/ 	.word	0x0000bef0


	//   ....[63]....
        /*05dc*/ 	.word	0x0000bf90


	//   ....[64]....
        /*05e0*/ 	.word	0x0000bfb0


	//   ....[65]....
        /*05e4*/ 	.word	0x0000bfc0


	//   ....[66]....
        /*05e8*/ 	.word	0x0000c050


	//   ....[67]....
        /*05ec*/ 	.word	0x0000c770


	//   ....[68]....
        /*05f0*/ 	.word	0x0000c7a0


	//   ....[69]....
        /*05f4*/ 	.word	0x0000c800


	//   ....[70]....
        /*05f8*/ 	.word	0x0000c850


	//   ....[71]....
        /*05fc*/ 	.word	0x0000c890


	//   ....[72]....
        /*0600*/ 	.word	0x0000c900


	//   ....[73]....
        /*0604*/ 	.word	0x0000c940


	//   ....[74]....
        /*0608*/ 	.word	0x0000c9b0


	//   ....[75]....
        /*060c*/ 	.word	0x0000c9f0


	//   ....[76]....
        /*0610*/ 	.word	0x0000ca60


	//   ....[77]....
        /*0614*/ 	.word	0x0000cab0


	//   ....[78]....
        /*0618*/ 	.word	0x0000cb10


	//   ....[79]....
        /*061c*/ 	.word	0x0000cb60


	//   ....[80]....
        /*0620*/ 	.word	0x0000cbc0


	//   ....[81]....
        /*0624*/ 	.word	0x0000cbe0


	//   ....[82]....
        /*0628*/ 	.word	0x0000cc10


	//   ....[83]....
        /*062c*/ 	.word	0x0000d3f0


	//   ....[84]....
        /*0630*/ 	.word	0x0000d430


	//   ....[85]....
        /*0634*/ 	.word	0x0000d440


	//   ....[86]....
        /*0638*/ 	.word	0x0000d4a0


	//   ....[87]....
        /*063c*/ 	.word	0x0000d4b0


	//   ....[88]....
        /*0640*/ 	.word	0x0000d510


	//   ....[89]....
        /*0644*/ 	.word	0x0000d540


	//   ....[90]....
        /*0648*/ 	.word	0x0000d580


	//   ....[91]....
        /*064c*/ 	.word	0x0000d5b0


	//   ....[92]....
        /*0650*/ 	.word	0x0000d5f0


	//   ....[93]....
        /*0654*/ 	.word	0x0000d620


	//   ....[94]....
        /*0658*/ 	.word	0x0000d660


	//   ....[95]....
        /*065c*/ 	.word	0x0000d8e0


	//   ....[96]....
        /*0660*/ 	.word	0x0000d900


	//   ....[97]....
        /*0664*/ 	.word	0x0000d910


	//   ....[98]....
        /*0668*/ 	.word	0x0000d9a0


	//   ....[99]....
        /*066c*/ 	.word	0x0000d9b0


	//   ....[100]....
        /*0670*/ 	.word	0x0000da40


	//   ....[101]....
        /*0674*/ 	.word	0x0000da50


	//   ....[102]....
        /*0678*/ 	.word	0x0000dae0


	//   ....[103]....
        /*067c*/ 	.word	0x0000daf0


	//   ....[104]....
        /*0680*/ 	.word	0x0000db80


	//   ....[105]....
        /*0684*/ 	.word	0x0000db90


	//   ....[106]....
        /*0688*/ 	.word	0x0000dba0


	//   ....[107]....
        /*068c*/ 	.word	0x0000e180


	//   ....[108]....
        /*0690*/ 	.word	0x0000e1c0


	//   ....[109]....
        /*0694*/ 	.word	0x0000e1f0


	//   ....[110]....
        /*0698*/ 	.word	0x0000e230


	//   ....[111]....
        /*069c*/ 	.word	0x0000e2c0


	//   ....[112]....
        /*06a0*/ 	.word	0x0000e2f0


	//   ....[113]....
        /*06a4*/ 	.word	0x0000e360


	//   ....[114]....
        /*06a8*/ 	.word	0x0000e390


	//   ....[115]....
        /*06ac*/ 	.word	0x0000e400


	//   ....[116]....
        /*06b0*/ 	.word	0x0000e420


	//   ....[117]....
        /*06b4*/ 	.word	0x0000e460


	//   ....[118]....
        /*06b8*/ 	.word	0x0000e4b0


	//   ....[119]....
        /*06bc*/ 	.word	0x0000e890


	//   ....[120]....
        /*06c0*/ 	.word	0x0000e8e0


	//   ....[121]....
        /*06c4*/ 	.word	0x0000e910


	//   ....[122]....
        /*06c8*/ 	.word	0x0000e920


	//   ....[123]....
        /*06cc*/ 	.word	0x0000e950


	//   ....[124]....
        /*06d0*/ 	.word	0x0000e980


	//   ....[125]....
        /*06d4*/ 	.word	0x0000e9b0


	//   ....[126]....
        /*06d8*/ 	.word	0x0000e9e0


	//   ....[127]....
        /*06dc*/ 	.word	0x0000eb60


	//   ....[128]....
        /*06e0*/ 	.word	0x0000eb90


	//   ....[129]....
        /*06e4*/ 	.word	0x0000ebc0


	//   ....[130]....
        /*06e8*/ 	.word	0x0000ebf0


	//   ....[131]....
        /*06ec*/ 	.word	0x0000ec20


	//   ....[132]....
        /*06f0*/ 	.word	0x0000ec50


	//   ....[133]....
        /*06f4*/ 	.word	0x0000ed10


	//   ....[134]....
        /*06f8*/ 	.word	0x0000ed30


	//   ....[135]....
        /*06fc*/ 	.word	0x0000eda0


	//   ....[136]....
        /*0700*/ 	.word	0x0000f210


	//   ....[137]....
        /*0704*/ 	.word	0x0000f700


	//   ....[138]....
        /*0708*/ 	.word	0x0000f7f0


	//   ....[139]....
        /*070c*/ 	.word	0x0000f890


	//   ....[140]....
        /*0710*/ 	.word	0x0000f8f0


	//   ....[141]....
        /*0714*/ 	.word	0x0000fa00


	//   ....[142]....
        /*0718*/ 	.word	0x0000fa70


	//   ....[143]....
        /*071c*/ 	.word	0x0000fb80


	//   ....[144]....
        /*0720*/ 	.word	0x0000fbf0


	//   ....[145]....
        /*0724*/ 	.word	0x0000fd00


	//   ....[146]....
        /*0728*/ 	.word	0x0000fd70


	//   ....[147]....
        /*072c*/ 	.word	0x0000fe80


	//   ....[148]....
        /*0730*/ 	.word	0x0000fef0


	//   ....[149]....
        /*0734*/ 	.word	0x0000ff90


	//   ....[150]....
        /*0738*/ 	.word	0x000100a0


	//   ....[151]....
        /*073c*/ 	.word	0x00010110


	//   ....[152]....
        /*0740*/ 	.word	0x00010190


	//   ....[153]....
        /*0744*/ 	.word	0x00010250


	//   ....[154]....
        /*0748*/ 	.word	0x000102d0


	//   ....[155]....
        /*074c*/ 	.word	0x000103b0


	//   ....[156]....
        /*0750*/ 	.word	0x00010430


	//   ....[157]....
        /*0754*/ 	.word	0x00010510


	//   ....[158]....
        /*0758*/ 	.word	0x00010590


	//   ....[159]....
        /*075c*/ 	.word	0x00010670


	//   ....[160]....
        /*0760*/ 	.word	0x000106f0


	//   ....[161]....
        /*0764*/ 	.word	0x000107d0


	//   ....[162]....
        /*0768*/ 	.word	0x00010850


	//   ....[163]....
        /*076c*/ 	.word	0x00010930


	//   ....[164]....
        /*0770*/ 	.word	0x000109b0


	//   ....[165]....
        /*0774*/ 	.word	0x00010a70


	//   ....[166]....
        /*0778*/ 	.word	0x00010ba0


	//   ....[167]....
        /*077c*/ 	.word	0x00010c70


	//   ....[168]....
        /*0780*/ 	.word	0x00010ce0


	//   ....[169]....
        /*0784*/ 	.word	0x00010db0


	//   ....[170]....
        /*0788*/ 	.word	0x00010e10


	//   ....[171]....
        /*078c*/ 	.word	0x00010ee0


	//   ....[172]....
        /*0790*/ 	.word	0x00010f40


	//   ....[173]....
        /*0794*/ 	.word	0x00011010


	//   ....[174]....
        /*0798*/ 	.word	0x00011070


	//   ....[175]....
        /*079c*/ 	.word	0x00011140


	//   ....[176]....
        /*07a0*/ 	.word	0x000111a0


	//   ....[177]....
        /*07a4*/ 	.word	0x00011280


	//   ....[178]....
        /*07a8*/ 	.word	0x00011370


	//   ....[179]....
        /*07ac*/ 	.word	0x00011410


	//   ....[180]....
        /*07b0*/ 	.word	0x00011470


	//   ....[181]....
        /*07b4*/ 	.word	0x00011570


	//   ....[182]....
        /*07b8*/ 	.word	0x000115d0


	//   ....[183]....
        /*07bc*/ 	.word	0x000116d0


	//   ....[184]....
        /*07c0*/ 	.word	0x00011730


	//   ....[185]....
        /*07c4*/ 	.word	0x00011830


	//   ....[186]....
        /*07c8*/ 	.word	0x00011890


	//   ....[187]....
        /*07cc*/ 	.word	0x00011990


	//   ....[188]....
        /*07d0*/ 	.word	0x000119f0


	//   ....[189]....
        /*07d4*/ 	.word	0x00011ac0


	//   ....[190]....
        /*07d8*/ 	.word	0x00011c00


	//   ....[191]....
        /*07dc*/ 	.word	0x00011cb0


	//   ....[192]....
        /*07e0*/ 	.word	0x00011d80


	//   ....[193]....
        /*07e4*/ 	.word	0x00011e50


	//   ....[194]....
        /*07e8*/ 	.word	0x00011eb0


	//   ....[195]....
        /*07ec*/ 	.word	0x00011fa0


	//   ....[196]....
        /*07f0*/ 	.word	0x00012000


	//   ....[197]....
        /*07f4*/ 	.word	0x000120f0


	//   ....[198]....
        /*07f8*/ 	.word	0x00012150


	//   ....[199]....
        /*07fc*/ 	.word	0x00012240


	//   ....[200]....
        /*0800*/ 	.word	0x000122a0


	//   ....[201]....
        /*0804*/ 	.word	0x00012380


	//   ....[202]....
        /*0808*/ 	.word	0x00012410


	//   ....[203]....
        /*080c*/ 	.word	0x000124b0


	//   ....[204]....
        /*0810*/ 	.word	0x000125d0


	//   ....[205]....
        /*0814*/ 	.word	0x00012640


	//   ....[206]....
        /*0818*/ 	.word	0x000126b0


	//   ....[207]....
        /*081c*/ 	.word	0x00012720


	//   ....[208]....
        /*0820*/ 	.word	0x00012790


	//   ....[209]....
        /*0824*/ 	.word	0x00012810


	//   ....[210]....
        /*0828*/ 	.word	0x000128a0


	//   ....[211]....
        /*082c*/ 	.word	0x00012930


	//   ....[212]....
        /*0830*/ 	.word	0x000129a0


	//   ....[213]....
        /*0834*/ 	.word	0x00012a10


	//   ....[214]....
        /*0838*/ 	.word	0x00012a80


	//   ....[215]....
        /*083c*/ 	.word	0x00012b00


	//   ....[216]....
        /*0840*/ 	.word	0x00012b70


	//   ....[217]....
        /*0844*/ 	.word	0x00012c10


	//   ....[218]....
        /*0848*/ 	.word	0x00012ca0


	//   ....[219]....
        /*084c*/ 	.word	0x00012dc0


	//----- nvinfo : EIATTR_REG_RECONFIG
	.align		4
.L_619:
        /*0850*/ 	.byte	0x01, 0x54
	.zero		2


	//----- nvinfo : EIATTR_SYSCALL_OFFSETS
	.align		4
        /*0854*/ 	.byte	0x04, 0x46
        /*0856*/ 	.short	(.L_621 - .L_620)


	//   ....[0]....
.L_620:
        /*0858*/ 	.word	0x000016d0


	//   ....[1]....
        /*085c*/ 	.word	0x0000b280


	//   ....[2]....
        /*0860*/ 	.word	0x0000b3d0


	//   ....[3]....
        /*0864*/ 	.word	0x0000b4c0


	//   ....[4]....
        /*0868*/ 	.word	0x0000c3e0


	//----- nvinfo : EIATTR_MBARRIER_INSTR_OFFSETS
	.align		4
.L_621:
        /*086c*/ 	.byte	0x04, 0x39
        /*086e*/ 	.short	(.L_623 - .L_622)


	//   ....[0]....
.L_622:
        /*0870*/ 	.word	0x00000180
        /*0874*/ 	.word	0x000000ff
        /*0878*/ 	.word	0x00030800
        /*087c*/ 	.short	0x0100
        /*087e*/ 	.byte	0x08
	.zero		1


	//   ....[1]....
        /*0880*/ 	.word	0x00000190
        /*0884*/ 	.word	0x000000ff
        /*0888*/ 	.word	0x00030820
        /*088c*/ 	.short	0x0100
        /*088e*/ 	.byte	0x08
	.zero		1


	//   ....[2]....
        /*0890*/ 	.word	0x00000280
        /*0894*/ 	.word	0x000000ff
        /*0898*/ 	.word	0x00030830
        /*089c*/ 	.short	0x0100
        /*089e*/ 	.byte	0x08
	.zero		1


	//   ....[3]....
        /*08a0*/ 	.word	0x00000290
        /*08a4*/ 	.word	0x000000ff
        /*08a8*/ 	.word	0x00030840
        /*08ac*/ 	.short	0x0100
        /*08ae*/ 	.byte	0x08
	.zero		1


	//   ....[4]....
        /*08b0*/ 	.word	0x000002a0
        /*08b4*/ 	.word	0x000000ff
        /*08b8*/ 	.word	0x00030838
        /*08bc*/ 	.short	0x0100
        /*08be*/ 	.byte	0x08
	.zero		1


	//   ....[5]....
        /*08c0*/ 	.word	0x000002b0
        /*08c4*/ 	.word	0x000000ff
        /*08c8*/ 	.word	0x00030848
        /*08cc*/ 	.short	0x0100
        /*08ce*/ 	.byte	0x08
	.zero		1


	//   ....[6]....
        /*08d0*/ 	.word	0x000003e0
        /*08d4*/ 	.word	0x000000ff
        /*08d8*/ 	.word	0x00030850
        /*08dc*/ 	.short	0x0100
        /*08de*/ 	.byte	0x08
	.zero		1


	//   ....[7]....
        /*08e0*/ 	.word	0x000003f0
        /*08e4*/ 	.word	0x000000ff
        /*08e8*/ 	.word	0x00030860
        /*08ec*/ 	.short	0x0100
        /*08ee*/ 	.byte	0x08
	.zero		1


	//   ....[8]....
        /*08f0*/ 	.word	0x00000400
        /*08f4*/ 	.word	0x000000ff
        /*08f8*/ 	.word	0x00030858
        /*08fc*/ 	.short	0x0100
        /*08fe*/ 	.byte	0x08
	.zero		1


	//   ....[9]....
        /*0900*/ 	.word	0x00000410
        /*0904*/ 	.word	0x000000ff
        /*0908*/ 	.word	0x00030868
        /*090c*/ 	.short	0x0100
        /*090e*/ 	.byte	0x08
	.zero		1


	//   ....[10]....
        /*0910*/ 	.word	0x00000500
        /*0914*/ 	.word	0x000000ff
        /*0918*/ 	.word	0x00030870
        /*091c*/ 	.short	0x0100
        /*091e*/ 	.byte	0x06
	.zero		1


	//   ....[11]....
        /*0920*/ 	.word	0x00000510
        /*0924*/ 	.word	0x000000ff
        /*0928*/ 	.word	0x00030880
        /*092c*/ 	.short	0x0100
        /*092e*/ 	.byte	0x06
	.zero		1


	//   ....[12]....
        /*0930*/ 	.word	0x00000520
        /*0934*/ 	.word	0x000000ff
        /*0938*/ 	.word	0x00030878
        /*093c*/ 	.short	0x0100
        /*093e*/ 	.byte	0x06
	.zero		1


	//   ....[13]....
        /*0940*/ 	.word	0x00000530
        /*0944*/ 	.word	0x000000ff
        /*0948*/ 	.word	0x00030888
        /*094c*/ 	.short	0x0100
        /*094e*/ 	.byte	0x06
	.zero		1


	//   ....[14]....
        /*0950*/ 	.word	0x00000660
        /*0954*/ 	.word	0x000000ff
        /*0958*/ 	.word	0x00030890
        /*095c*/ 	.short	0x0100
        /*095e*/ 	.byte	0x08
	.zero		1


	//   ....[15]....
        /*0960*/ 	.word	0x00000670
        /*0964*/ 	.word	0x000000ff
        /*0968*/ 	.word	0x000308a0
        /*096c*/ 	.short	0x0100
        /*096e*/ 	.byte	0x08
	.zero		1


	//   ....[16]....
        /*0970*/ 	.word	0x00000680
        /*0974*/ 	.word	0x000000ff
        /*0978*/ 	.word	0x00030898
        /*097c*/ 	.short	0x0100
        /*097e*/ 	.byte	0x08
	.zero		1


	//   ....[17]....
        /*0980*/ 	.word	0x00000690
        /*0984*/ 	.word	0x000000ff
        /*0988*/ 	.word	0x000308a8
        /*098c*/ 	.short	0x0100
        /*098e*/ 	.byte	0x08
	.zero		1


	//   ....[18]....
        /*0990*/ 	.word	0x000007d0
        /*0994*/ 	.word	0x000000ff
        /*0998*/ 	.word	0x000308b0
        /*099c*/ 	.short	0x0100
        /*099e*/ 	.byte	0x08
	.zero		1


	//   ....[19]....
        /*09a0*/ 	.word	0x000007e0
        /*09a4*/ 	.word	0x000000ff
        /*09a8*/ 	.word	0x000308c0
        /*09ac*/ 	.short	0x0100
        /*09ae*/ 	.byte	0x08
	.zero		1


	//   ....[20]....
        /*09b0*/ 	.word	0x000007f0
        /*09b4*/ 	.word	0x000000ff
        /*09b8*/ 	.word	0x000308b8
        /*09bc*/ 	.short	0x0100
        /*09be*/ 	.byte	0x08
	.zero		1


	//   ....[21]....
        /*09c0*/ 	.word	0x00000800
        /*09c4*/ 	.word	0x000000ff
        /*09c8*/ 	.word	0x000308c8
        /*09cc*/ 	.short	0x0100
        /*09ce*/ 	.byte	0x08
	.zero		1


	//   ....[22]....
        /*09d0*/ 	.word	0x00001770
        /*09d4*/ 	.word	0x000000ff
        /*09d8*/ 	.word	0x00030800
        /*09dc*/ 	.short	0x010a
        /*09de*/ 	.byte	0x28
	.zero		1


	//   ....[23]....
        /*09e0*/ 	.word	0x000017f0
        /*09e4*/ 	.word	0x00000000
        /*09e8*/ 	.word	0x00030830
        /*09ec*/ 	.short	0x010a
        /*09ee*/ 	.byte	0x3f
	.zero		1


	//   ....[24]....
        /*09f0*/ 	.word	0x00001840
        /*09f4*/ 	.word	0x00000000
        /*09f8*/ 	.word	0x00030830
        /*09fc*/ 	.short	0x010a
        /*09fe*/ 	.byte	0x3f
	.zero		1


	//   ....[25]....
        /*0a00*/ 	.word	0x00002e00
        /*0a04*/ 	.word	0x000000ff
        /*0a08*/ 	.word	0x00000000
        /*0a0c*/ 	.short	0x0101
        /*0a0e*/ 	.byte	0x04
	.zero		1


	//   ....[26]....
        /*0a10*/ 	.word	0x000042c0
        /*0a14*/ 	.word	0x000000ff
        /*0a18*/ 	.word	0x00030830
        /*0a1c*/ 	.short	0x010a
        /*0a1e*/ 	.byte	0x09
	.zero		1


	//   ....[27]....
        /*0a20*/ 	.word	0x00004300
        /*0a24*/ 	.word	0x000000ff
        /*0a28*/ 	.word	0x00030830
        /*0a2c*/ 	.short	0x010a
        /*0a2e*/ 	.byte	0x09
	.zero		1


	//   ....[28]....
        /*0a30*/ 	.word	0x00004e20
        /*0a34*/ 	.word	0x000000ff
        /*0a38*/ 	.word	0x00030850
        /*0a3c*/ 	.short	0x010a
        /*0a3e*/ 	.byte	0x0a
	.zero		1


	//   ....[29]....
        /*0a40*/ 	.word	0x00004e60
        /*0a44*/ 	.word	0x000000ff
        /*0a48*/ 	.word	0x00030850
        /*0a4c*/ 	.short	0x010a
        /*0a4e*/ 	.byte	0x0a
	.zero		1


	//   ....[30]....
        /*0a50*/ 	.word	0x000054f0
        /*0a54*/ 	.word	0x000000ff
        /*0a58*/ 	.word	0x00000000
        /*0a5c*/ 	.short	0x0101
        /*0a5e*/ 	.byte	0x09
	.zero		1


	//   ....[31]....
        /*0a60*/ 	.word	0x000064f0
        /*0a64*/ 	.word	0x000000ff
        /*0a68*/ 	.word	0x00000000
        /*0a6c*/ 	.short	0x0101
        /*0a6e*/ 	.byte	0x0a
	.zero		1


	//   ....[32]....
        /*0a70*/ 	.word	0x00006ce0
        /*0a74*/ 	.word	0x000000ff
        /*0a78*/ 	.word	0x00030850
        /*0a7c*/ 	.short	0x010a
        /*0a7e*/ 	.byte	0x05
	.zero		1


	//   ....[33]....
        /*0a80*/ 	.word	0x00006d20
        /*0a84*/ 	.word	0x000000ff
        /*0a88*/ 	.word	0x00030850
        /*0a8c*/ 	.short	0x010a
        /*0a8e*/ 	.byte	0x05
	.zero		1


	//   ....[34]....
        /*0a90*/ 	.word	0x00007240
        /*0a94*/ 	.word	0x000000ff
        /*0a98*/ 	.word	0x00000000
        /*0a9c*/ 	.short	0x0101
        /*0a9e*/ 	.byte	0x04
	.zero		1


	//   ....[35]....
        /*0aa0*/ 	.word	0x00008ea0
        /*0aa4*/ 	.word	0x0000002a
        /*0aa8*/ 	.word	0x00000000
        /*0aac*/ 	.short	0x0101
        /*0aae*/ 	.byte	0x3f
	.zero		1


	//   ....[36]....
        /*0ab0*/ 	.word	0x0000ba60
        /*0ab4*/ 	.word	0x00000007
        /*0ab8*/ 	.word	0x00030840
        /*0abc*/ 	.short	0x010a
        /*0abe*/ 	.byte	0x3f
	.zero		1


	//   ....[37]....
        /*0ac0*/ 	.word	0x0000c110
        /*0ac4*/ 	.word	0x00000007
        /*0ac8*/ 	.word	0x00030830
        /*0acc*/ 	.short	0x0107
        /*0ace*/ 	.byte	0x3f
	.zero		1


	//   ....[38]....
        /*0ad0*/ 	.word	0x0000c1e0
        /*0ad4*/ 	.word	0x00000007
        /*0ad8*/ 	.word	0x00030830
        /*0adc*/ 	.short	0x0101
        /*0ade*/ 	.byte	0x3f
	.zero		1


	//   ....[39]....
        /*0ae0*/ 	.word	0x0000cd30
        /*0ae4*/ 	.word	0x00000016
        /*0ae8*/ 	.word	0x00030800
        /*0aec*/ 	.short	0x0107
        /*0aee*/ 	.byte	0x3f
	.zero		1


	//   ....[40]....
        /*0af0*/ 	.word	0x0000ce30
        /*0af4*/ 	.word	0x00000016
        /*0af8*/ 	.word	0x00030800
        /*0afc*/ 	.short	0x0101
        /*0afe*/ 	.byte	0x3f
	.zero		1


	//   ....[41]....
        /*0b00*/ 	.word	0x0000ce50
        /*0b04*/ 	.word	0x00000016
        /*0b08*/ 	.word	0x00030820
        /*0b0c*/ 	.short	0x010a
        /*0b0e*/ 	.byte	0x3f
	.zero		1


	//   ....[42]....
        /*0b10*/ 	.word	0x0000d230
        /*0b14*/ 	.word	0x00000007
        /*0b18*/ 	.word	0x00030840
        /*0b1c*/ 	.short	0x010a
        /*0b1e*/ 	.byte	0x3f
	.zero		1


	//   ....[43]....
        /*0b20*/ 	.word	0x0000d710
        /*0b24*/ 	.word	0x00000007
        /*0b28*/ 	.word	0x00030830
        /*0b2c*/ 	.short	0x0107
        /*0b2e*/ 	.byte	0x3f
	.zero		1


	//   ....[44]....
        /*0b30*/ 	.word	0x0000d7c0
        /*0b34*/ 	.word	0x00000007
        /*0b38*/ 	.word	0x00030830
        /*0b3c*/ 	.short	0x0101
        /*0b3e*/ 	.byte	0x3f
	.zero		1


	//   ....[45]....
        /*0b40*/ 	.word	0x0000d830
        /*0b44*/ 	.word	0x00000006
        /*0b48*/ 	.word	0x00030860
        /*0b4c*/ 	.short	0x010a
        /*0b4e*/ 	.byte	0x3f
	.zero		1


	//   ....[46]....
        /*0b50*/ 	.word	0x0000dd80
        /*0b54*/ 	.word	0x00000006
        /*0b58*/ 	.word	0x00030850
        /*0b5c*/ 	.short	0x0107
        /*0b5e*/ 	.byte	0x3f
	.zero		1


	//   ....[47]....
        /*0b60*/ 	.word	0x0000ded0
        /*0b64*/ 	.word	0x00000006
        /*0b68*/ 	.word	0x00030850
        /*0b6c*/ 	.short	0x0101
        /*0b6e*/ 	.byte	0x3f
	.zero		1


	//   ....[48]....
        /*0b70*/ 	.word	0x0000e0d0
        /*0b74*/ 	.word	0x00000000
        /*0b78*/ 	.word	0x00030860
        /*0b7c*/ 	.short	0x010a
        /*0b7e*/ 	.byte	0x3f
	.zero		1


	//   ....[49]....
        /*0b80*/ 	.word	0x0000e5e0
        /*0b84*/ 	.word	0x00000000
        /*0b88*/ 	.word	0x00030850
        /*0b8c*/ 	.short	0x0107
        /*0b8e*/ 	.byte	0x3f
	.zero		1


	//   ....[50]....
        /*0b90*/ 	.word	0x0000e690
        /*0b94*/ 	.word	0x00000000
        /*0b98*/ 	.word	0x00030850
        /*0b9c*/ 	.short	0x0101
        /*0b9e*/ 	.byte	0x3f
	.zero		1


	//   ....[51]....
        /*0ba0*/ 	.word	0x0000f190
        /*0ba4*/ 	.word	0x00000004
        /*0ba8*/ 	.word	0x00030820
        /*0bac*/ 	.short	0x010a
        /*0bae*/ 	.byte	0x3f
	.zero		1


	//   ....[52]....
        /*0bb0*/ 	.word	0x0000f330
        /*0bb4*/ 	.word	0x00000005
        /*0bb8*/ 	.word	0x00030840
        /*0bbc*/ 	.short	0x010a
        /*0bbe*/ 	.byte	0x3f
	.zero		1


	//   ....[53]....
        /*0bc0*/ 	.word	0x0000f3d0
        /*0bc4*/ 	.word	0x0000001b
        /*0bc8*/ 	.word	0x00030840
        /*0bcc*/ 	.short	0x010a
        /*0bce*/ 	.byte	0x3f
	.zero		1


	//   ....[54]....
        /*0bd0*/ 	.word	0x0000f410
        /*0bd4*/ 	.word	0x00000005
        /*0bd8*/ 	.word	0x00030860
        /*0bdc*/ 	.short	0x010a
        /*0bde*/ 	.byte	0x3f
	.zero		1


	//   ....[55]....
        /*0be0*/ 	.word	0x0000f450
        /*0be4*/ 	.word	0x0000001b
        /*0be8*/ 	.word	0x00030860
        /*0bec*/ 	.short	0x010a
        /*0bee*/ 	.byte	0x3f
	.zero		1


	//   ....[56]....
        /*0bf0*/ 	.word	0x0000f4c0
        /*0bf4*/ 	.word	0x00000003
        /*0bf8*/ 	.word	0x00030800
        /*0bfc*/ 	.short	0x010a
        /*0bfe*/ 	.byte	0x3f
	.zero		1


	//   ....[57]....
        /*0c00*/ 	.word	0x0000f510
        /*0c04*/ 	.word	0x00000000
        /*0c08*/ 	.word	0x00030830
        /*0c0c*/ 	.short	0x010a
        /*0c0e*/ 	.byte	0x3f
	.zero		1


	//   ....[58]....
        /*0c10*/ 	.word	0x0000f570
        /*0c14*/ 	.word	0x00000004
        /*0c18*/ 	.word	0x00030830
        /*0c1c*/ 	.short	0x010a
        /*0c1e*/ 	.byte	0x3f
	.zero		1


	//   ....[59]....
        /*0c20*/ 	.word	0x0000f5d0
        /*0c24*/ 	.word	0x00000003
        /*0c28*/ 	.word	0x00030850
        /*0c2c*/ 	.short	0x010a
        /*0c2e*/ 	.byte	0x3f
	.zero		1


	//   ....[60]....
        /*0c30*/ 	.word	0x0000f630
        /*0c34*/ 	.word	0x00000007
        /*0c38*/ 	.word	0x00030850
        /*0c3c*/ 	.short	0x010a
        /*0c3e*/ 	.byte	0x3f
	.zero		1


	//   ....[61]....
        /*0c40*/ 	.word	0x0000f740
        /*0c44*/ 	.word	0x00000007
        /*0c48*/ 	.word	0x00030840
        /*0c4c*/ 	.short	0x010a
        /*0c4e*/ 	.byte	0x3f
	.zero		1


	//   ....[62]....
        /*0c50*/ 	.word	0x00010aa0
        /*0c54*/ 	.word	0x00000016
        /*0c58*/ 	.word	0x00030820
        /*0c5c*/ 	.short	0x010a
        /*0c5e*/ 	.byte	0x3f
	.zero		1


	//   ....[63]....
        /*0c60*/ 	.word	0x00010af0
        /*0c64*/ 	.word	0x00000007
        /*0c68*/ 	.word	0x00030840
        /*0c6c*/ 	.short	0x010a
        /*0c6e*/ 	.byte	0x3f
	.zero		1


	//   ....[64]....
        /*0c70*/ 	.word	0x000112c0
        /*0c74*/ 	.word	0x00000006
        /*0c78*/ 	.word	0x00030860
        /*0c7c*/ 	.short	0x010a
        /*0c7e*/ 	.byte	0x3f
	.zero		1


	//   ....[65]....
        /*0c80*/ 	.word	0x00011b50
        /*0c84*/ 	.word	0x00000000
        /*0c88*/ 	.word	0x00030860
        /*0c8c*/ 	.short	0x010a
        /*0c8e*/ 	.byte	0x3f
	.zero		1


	//   ....[66]....
        /*0c90*/ 	.word	0x00012ce0
        /*0c94*/ 	.word	0x00000004
        /*0c98*/ 	.word	0x00030820
        /*0c9c*/ 	.short	0x010a
        /*0c9e*/ 	.byte	0x3f
	.zero		1


	//   ....[67]....
        /*0ca0*/ 	.word	0x00012e80
        /*0ca4*/ 	.word	0x00000005
        /*0ca8*/ 	.word	0x00030840
        /*0cac*/ 	.short	0x010a
        /*0cae*/ 	.byte	0x3f
	.zero		1


	//   ....[68]....
        /*0cb0*/ 	.word	0x00012ed0
        /*0cb4*/ 	.word	0x0000001b
        /*0cb8*/ 	.word	0x00030840
        /*0cbc*/ 	.short	0x010a
        /*0cbe*/ 	.byte	0x3f
	.zero		1


	//   ....[69]....
        /*0cc0*/ 	.word	0x00012f20
        /*0cc4*/ 	.word	0x00000005
        /*0cc8*/ 	.word	0x00030860
        /*0ccc*/ 	.short	0x010a
        /*0cce*/ 	.byte	0x3f
	.zero		1


	//----- nvinfo : EIATTR_NUM_MBARRIERS
	.align		4
.L_623:
        /*0cd0*/ 	.byte	0x03, 0x38
        /*0cd2*/ 	.short	0x0016


	//----- nvinfo : EIATTR_EXIT_INSTR_OFFSETS
	.align		4
        /*0cd4*/ 	.byte	0x04, 0x1c
        /*0cd6*/ 	.short	(.L_625 - .L_624)


	//   ....[0]....
.L_624:
        /*0cd8*/ 	.word	0x00000990


	//   ....[1]....
        /*0cdc*/ 	.word	0x0000a070


	//   ....[2]....
        /*0ce0*/ 	.word	0x0000f4a0


	//----- nvinfo : EIATTR_MAX_THREADS
	.align		4
.L_625:
        /*0ce4*/ 	.byte	0x04, 0x05
        /*0ce6*/ 	.short	(.L_627 - .L_626)
.L_626:
        /*0ce8*/ 	.word	0x00000180
        /*0cec*/ 	.word	0x00000001
        /*0cf0*/ 	.word	0x00000001


	//----- nvinfo : EIATTR_CRS_STACK_SIZE
	.align		4
.L_627:
        /*0cf4*/ 	.byte	0x04, 0x1e
        /*0cf6*/ 	.short	(.L_629 - .L_628)
.L_628:
        /*0cf8*/ 	.word	0x00000000


	//----- nvinfo : EIATTR_CBANK_PARAM_SIZE
	.align		4
.L_629:
        /*0cfc*/ 	.byte	0x03, 0x19
        /*0cfe*/ 	.short	0x0af0


	//----- nvinfo : EIATTR_PARAM_CBANK
	.align		4
        /*0d00*/ 	.byte	0x04, 0x0a
        /*0d02*/ 	.short	(.L_631 - .L_630)
	.align		4
.L_630:
        /*0d04*/ 	.word	index@(.nv.constant0._ZN7cutlass13device_kernelIN5flash11enable_sm90INS1_16FlashAttnFwdSm90INS1_25CollectiveMainloopFwdSm90ILi2EN4cute5tupleIJNS5_1CILi1EEES8_S8_EEENS6_IJNS7_ILi128EEENS7_ILi96EEENS7_ILi192EEEEEELi192ENS_10bfloat16_tEfNS_4arch4Sm90ELb0ELb0ELb1ELb1ELb1ELb0ELb0ELb1ELb1ELb1ELb0ELb0EEENS1_21CollectiveEpilogueFwdINS6_IJSA_SC_SB_EEES9_SE_SG_Li256ELb1ELb1ELb0ELb0EEENS1_36VarlenDynamicPersistentTileSchedulerILi128ELi96ELi256ELi128ELb0ELb1ELb1ELb0ELb1ELb1EEEEEEEEEvNT_6ParamsE)
        /*0d08*/ 	.short	0x0210
        /*0d0a*/ 	.short	0x0af0


	//----- nvinfo : EIATTR_SW_WAR
	.align		4
.L_631:
        /*0d0c*/ 	.byte	0x04, 0x36
        /*0d0e*/ 	.short	(.L_633 - .L_632)
.L_632:
        /*0d10*/ 	.word	0x00000008
.L_633:


//--------------------- .nv.info._ZN7cutlass13device_kernelIN5flash11enable_sm90INS1_16FlashAttnFwdSm90INS1_25CollectiveMainloopFwdSm90ILi2EN4cute5tupleIJNS5_1CILi1EEES8_S8_EEENS6_IJNS7_ILi128EEENS7_ILi96EEENS7_ILi192EEEEEELi192ENS_10bfloat16_tEfNS_4arch4Sm90ELb0ELb0ELb1ELb1ELb1ELb1ELb0ELb1ELb1ELb1ELb0ELb0EEENS1_21CollectiveEpilogueFwdINS6_IJSA_SC_SB_EEES9_SE_SG_Li256ELb1ELb1ELb0ELb0EEENS1_36VarlenDynamicPersistentTileSchedulerILi128ELi96ELi256ELi128ELb0ELb1ELb1ELb0ELb1ELb1EEEEEEEEEvNT_6ParamsE --------------------------
	.section	.nv.info._ZN7cutlass13device_kernelIN5flash11enable_sm90INS1_16FlashAttnFwdSm90INS1_25CollectiveMainloopFwdSm90ILi2EN4cute5tupleIJNS5_1CILi1EEES8_S8_EEENS6_IJNS7_ILi128EEENS7_ILi96EEENS7_ILi192EEEEEELi192ENS_10bfloat16_tEfNS_4arch4Sm90ELb0ELb0ELb1ELb1ELb1ELb1ELb0ELb1ELb1ELb1ELb0ELb0EEENS1_21CollectiveEpilogueFwdINS6_IJSA_SC_SB_EEES9_SE_SG_Li256ELb1ELb1ELb0ELb0EEENS1_36VarlenDynamicPersistentTileSchedulerILi128ELi96ELi256ELi128ELb0ELb1ELb1ELb0ELb1ELb1EEEEEEEEEvNT_6ParamsE,"",@"SHT_CUDA_INFO"
	.sectionflags	@""
	.align	4


	//----- nvinfo : EIATTR_CUDA_API_VERSION
	.align		4
        /*0000*/ 	.byte	0x04, 0x37
        /*0002*/ 	.short	(.L_635 - .L_634)
.L_634:
        /*0004*/ 	.word	0x00000082


	//----- nvinfo : EIATTR_KPARAM_INFO
	.align		4
.L_635:
        /*0008*/ 	.byte	0x04, 0x17
        /*000a*/ 	.short	(.L_637 - .L_636)
.L_636:
        /*000c*/ 	.word	0x00000000
        /*0010*/ 	.short	0x0000
        /*0012*/ 	.short	0x0070
        /*0014*/ 	.byte	0x00, 0xf0, 0x01, 0x2a


	//----- nvinfo : EIATTR_SPARSE_MMA_MASK
	.align		4
.L_637:
        /*0018*/ 	.byte	0x03, 0x50
        /*001a*/ 	.short	0x0000


	//----- nvinfo : EIATTR_MAXREG_COUNT
	.align		4
        /*001c*/ 	.byte	0x03, 0x1b
        /*001e*/ 	.short	0x00a8


	//----- nvinfo : EIATTR_NUM_BARRIERS
	.align		4
        /*0020*/ 	.byte	0x02, 0x4c
        /*0022*/ 	.byte	0x10
	.zero		1


	//----- nvinfo : EIATTR_EXTERNS
	.align		4
        /*0024*/ 	.byte	0x04, 0x0f
        /*0026*/ 	.short	(.L_639 - .L_638)


	//   ....[0]....
	.align		4
.L_638:
        /*0028*/ 	.word	index@(__assertfail)


	//----- nvinfo : EIATTR_ANNOTATIONS
	.align		4
.L_639:
        /*002c*/ 	.byte	0x04, 0x55
        /*002e*/ 	.short	(.L_641 - .L_640)


	//   ....[0]....
.L_640:
        /* <DEDUP_REMOVED lines=61> */


	//----- nvinfo : EIATTR_MERCURY_ISA_VERSION
	.align		4
.L_641:
        /*03e8*/ 	.byte	0x03, 0x5f
        /*03ea*/ 	.short	0x0101


	//----- nvinfo : EIATTR_UNUSED_LOAD_BYTE_OFFSET
	.align		4
        /*03ec*/ 	.byte	0x04, 0x44
        /*03ee*/ 	.short	(.L_643 - .L_642)


	//   ....[0]....
.L_642:
        /*03f0*/ 	.word	0x00000a30
        /*03f4*/ 	.word	0x0000fff0


	//   ....[1]....
        /*03f8*/ 	.word	0x00017980
        /*03fc*/ 	.word	0x0000fff0


	//----- nvinfo : EIATTR_INT_WARP_WIDE_INSTR_OFFSETS
	.align		4
.L_643:
        /*0400*/ 	.byte	0x04, 0x31
        /*0402*/ 	.short	(.L_645 - .L_644)


	//   ....[0]....
.L_644:
        /*0404*/ 	.word	0x00000130


	//   ....[1]....
        /*0408*/ 	.word	0x00000170


	//   ....[2]....
        /*040c*/ 	.word	0x000001e0


	//   ....[3]....
        /*0410*/ 	.word	0x0001c700


	//   ....[4]....
        /*0414*/ 	.word	0x0001c790


	//   ....[5]....
        /*0418*/ 	.word	0x0001f6c0


	//   ....[6]....
        /*041c*/ 	.word	0x0001f750


	//----- nvinfo : EIATTR_COOP_GROUP_MASK_REGIDS
	.align		4
.L_645:
        /*0420*/ 	.byte	0x04, 0x29
        /*0422*/ 	.short	(.L_647 - .L_646)


	//   ....[0]....
.L_646:
        /*0424*/ 	.word	0xffffffff


	//   ....[1]....
        /*0428*/ 	.word	0xffffffff


	//   ....[2]....
        /*042c*/ 	.word	0xffffffff


	//   ....[3]....
        /*0430*/ 	.word	0xffffffff


	//   ....[4]....
        /*0434*/ 	.word	0xffffffff


	//   ....[5]....
        /*0438*/ 	.word	0xffffffff


	//   ....[6]....
        /*043c*/ 	.word	0xffffffff


	//   ....[7]....
        /*0440*/ 	.word	0xffffffff


	//   ....[8]....
        /*0444*/ 	.word	0xffffffff


	//   ....[9]....
        /*0448*/ 	.word	0xffffffff


	//   ....[10]....
        /*044c*/ 	.word	0xffffffff


	//   ....[11]....
        /*0450*/ 	.word	0xffffffff


	//   ....[12]....
        /*0454*/ 	.word	0xffffffff


	//   ....[13]....
        /*0458*/ 	.word	0xffffffff


	//   ....[14]....
        /*045c*/ 	.word	0xffffffff


	//   ....[15]....
        /*0460*/ 	.word	0xffffffff


	//   ....[16]....
        /*0464*/ 	.word	0xffffffff


	//   ....[17]....
        /*0468*/ 	.word	0xffffffff


	//   ....[18]....
        /*046c*/ 	.word	0xffffffff


	//   ....[19]....
        /*0470*/ 	.word	0xffffffff


	//   ....[20]....
        /*0474*/ 	.word	0xffffffff


	//   ....[21]....
        /*0478*/ 	.word	0xffffffff


	//   ....[22]....
        /*047c*/ 	.word	0xffffffff


	//   ....[23]....
        /*0480*/ 	.word	0xffffffff


	//   ....[24]....
        /*0484*/ 	.word	0xffffffff


	//   ....[25]....
        /*0488*/ 	.word	0xffffffff


	//   ....[26]....
        /*048c*/ 	.word	0xffffffff


	//   ....[27]....
        /*0490*/ 	.word	0xffffffff


	//   ....[28]....
        /*0494*/ 	.word	0xffffffff


	//   ....[29]....
        /*0498*/ 	.word	0xffffffff


	//   ....[30]....
        /*049c*/ 	.word	0xffffffff


	//   ....[31]....
        /*04a0*/ 	.word	0xffffffff


	//   ....[32]....
        /*04a4*/ 	.word	0xffffffff


	//   ....[33]....
        /*04a8*/ 	.word	0xffffffff


	//   ....[34]....
        /*04ac*/ 	.word	0xffffffff


	//   ....[35]....
        /*04b0*/ 	.word	0xffffffff


	//   ....[36]....
        /*04b4*/ 	.word	0xffffffff


	//   ....[37]....
        /*04b8*/ 	.word	0xffffffff


	//   ....[38]....
        /*04bc*/ 	.word	0xffffffff


	//   ....[39]....
        /*04c0*/ 	.word	0xffffffff


	//   ....[40]....
        /*04c4*/ 	.word	0xffffffff


	//   ....[41]....
        /*04c8*/ 	.word	0xffffffff


	//   ....[42]....
        /*04cc*/ 	.word	0xffffffff


	//   ....[43]....
        /*04d0*/ 	.word	0xffffffff


	//   ....[44]....
        /*04d4*/ 	.word	0xffffffff


	//   ....[45]....
        /*04d8*/ 	.word	0xffffffff


	//   ....[46]....
        /*04dc*/ 	.word	0xffffffff


	//   ....[47]....
        /*04e0*/ 	.word	0xffffffff


	//   ....[48]....
        /*04e4*/ 	.word	0xffffffff


	//   ....[49]....
        /*04e8*/ 	.word	0xffffffff


	//   ....[50]....
        /*04ec*/ 	.word	0xffffffff


	//   ....[51]....
        /*04f0*/ 	.word	0xffffffff


	//   ....[52]....
        /*04f4*/ 	.word	0xffffffff


	//   ....[53]....
        /*04f8*/ 	.word	0xffffffff


	//   ....[54]....
        /*04fc*/ 	.word	0xffffffff


	//   ....[55]....
        /*0500*/ 	.word	0xffffffff


	//   ....[56]....
        /*0504*/ 	.word	0xffffffff


	//   ....[57]....
        /*0508*/ 	.word	0xffffffff


	//   ....[58]....
        /*050c*/ 	.word	0xffffffff


	//   ....[59]....
        /*0510*/ 	.word	0xffffffff


	//   ....[60]....
        /*0514*/ 	.word	0xffffffff


	//   ....[61]....
        /*0518*/ 	.word	0xffffffff


	//   ....[62]....
        /*051c*/ 	.word	0xffffffff


	//   ....[63]....
        /*0520*/ 	.word	0xffffffff


	//   ....[64]....
        /*0524*/ 	.word	0xffffffff


	//   ....[65]....
        /*0528*/ 	.word	0xffffffff


	//   ....[66]....
        /*052c*/ 	.word	0xffffffff


	//   ....[67]....
        /*0530*/ 	.word	0xffffffff


	//   ....[68]....
        /*0534*/ 	.word	0xffffffff


	//   ....[69]....
        /*0538*/ 	.word	0xffffffff


	//   ....[70]....
        /*053c*/ 	.word	0xffffffff


	//   ....[71]....
        /*0540*/ 	.word	0xffffffff


	//   ....[72]....
        /*0544*/ 	.word	0xffffffff


	//   ....[73]....
        /*0548*/ 	.word	0xffffffff


	//   ....[74]....
        /*054c*/ 	.word	0xffffffff


	//   ....[75]....
        /*0550*/ 	.word	0xffffffff


	//   ....[76]....
        /*0554*/ 	.word	0xffffffff


	//   ....[77]....
        /*0558*/ 	.word	0xffffffff


	//   ....[78]....
        /*055c*/ 	.word	0xffffffff


	//   ....[79]....
        /*0560*/ 	.word	0xffffffff


	//   ....[80]....
        /*0564*/ 	.word	0xffffffff


	//   ....[81]....
        /*0568*/ 	.word	0xffffffff


	//   ....[82]....
        /*056c*/ 	.word	0xffffffff


	//   ....[83]....
        /*0570*/ 	.word	0xffffffff


	//   ....[84]....
        /*0574*/ 	.word	0xffffffff


	//   ....[85]....
        /*0578*/ 	.word	0xffffffff


	//   ....[86]....
        /*057c*/ 	.word	0xffffffff


	//   ....[87]....
        /*0580*/ 	.word	0xffffffff


	//   ....[88]....
        /*0584*/ 	.word	0xffffffff


	//   ....[89]....
        /*0588*/ 	.word	0xffffffff


	//   ....[90]....
        /*058c*/ 	.word	0xffffffff


	//   ....[91]....
        /*0590*/ 	.word	0xffffffff


	//   ....[92]....
        /*0594*/ 	.word	0xffffffff


	//   ....[93]....
        /*0598*/ 	.word	0xffffffff


	//   ....[94]....
        /*059c*/ 	.word	0xffffffff


	//   ....[95]....
        /*05a0*/ 	.word	0xffffffff


	//   ....[96]....
        /*05a4*/ 	.word	0xffffffff


	//   ....[97]....
        /*05a8*/ 	.word	0xffffffff


	//   ....[98]....
        /*05ac*/ 	.word	0xffffffff


	//   ....[99]....
        /*05b0*/ 	.word	0xffffffff


	//   ....[100]....
        /*05b4*/ 	.word	0xffffffff


	//   ....[101]....
        /*05b8*/ 	.word	0xffffffff


	//   ....[102]....
        /*05bc*/ 	.word	0xffffffff


	//   ....[103]....
        /*05c0*/ 	.word	0xffffffff


	//   ....[104]....
        /*05c4*/ 	.word	0xffffffff


	//   ....[105]....
        /*05c8*/ 	.word	0xffffffff


	//   ....[106]....
        /*05cc*/ 	.word	0xffffffff


	//   ....[107]....
        /*05d0*/ 	.word	0xffffffff


	//   ....[108]....
        /*05d4*/ 	.word	0xffffffff


	//   ....[109]....
        /*05d8*/ 	.word	0xffffffff


	//   ....[110]....
        /*05dc*/ 	.word	0xffffffff


	//   ....[111]....
        /*05e0*/ 	.word	0xffffffff


	//   ....[112]....
        /*05e4*/ 	.word	0xffffffff


	//   ....[113]....
        /*05e8*/ 	.word	0xffffffff


	//   ....[114]....
        /*05ec*/ 	.word	0xffffffff


	//   ....[115]....
        /*05f0*/ 	.word	0xffffffff


	//   ....[116]....
        /*05f4*/ 	.word	0xffffffff


	//   ....[117]....
        /*05f8*/ 	.word	0xffffffff


	//   ....[118]....
        /*05fc*/ 	.word	0xffffffff


	//   ....[119]....
        /*0600*/ 	.word	0xffffffff


	//   ....[120]....
        /*0604*/ 	.word	0xffffffff


	//   ....[121]....
        /*0608*/ 	.word	0xffffffff


	//   ....[122]....
        /*060c*/ 	.word	0xffffffff


	//   ....[123]....
        /*0610*/ 	.word	0xffffffff


	//   ....[124]....
        /*0614*/ 	.word	0xffffffff


	//   ....[125]....
        /*0618*/ 	.word	0xffffffff


	//   ....[126]....
        /*061c*/ 	.word	0xffffffff


	//   ....[127]....
        /*0620*/ 	.word	0xffffffff


	//   ....[128]....
        /*0624*/ 	.word	0xffffffff


	//   ....[129]....
        /*0628*/ 	.word	0xffffffff


	//   ....[130]....
        /*062c*/ 	.word	0xffffffff


	//   ....[131]....
        /*0630*/ 	.word	0xffffffff


	//   ....[132]....
        /*0634*/ 	.word	0xffffffff


	//   ....[133]....
        /*0638*/ 	.word	0xffffffff


	//   ....[134]....
        /*063c*/ 	.word	0xffffffff


	//   ....[135]....
        /*0640*/ 	.word	0xffffffff


	//   ....[136]....
        /*0644*/ 	.word	0xffffffff


	//   ....[137]....
        /*0648*/ 	.word	0xffffffff


	//   ....[138]....
        /*064c*/ 	.word	0xffffffff


	//   ....[139]....
        /*0650*/ 	.word	0xffffffff


	//   ....[140]....
        /*0654*/ 	.word	0xffffffff


	//   ....[141]....
        /*0658*/ 	.word	0xffffffff


	//   ....[142]....
        /*065c*/ 	.word	0xffffffff


	//   ....[143]....
        /*0660*/ 	.word	0xffffffff


	//   ....[144]....
        /*0664*/ 	.word	0xffffffff


	//   ....[145]....
        /*0668*/ 	.word	0xffffffff


	//   ....[146]....
        /*066c*/ 	.word	0xffffffff


	//   ....[147]....
        /*0670*/ 	.word	0xffffffff


	//   ....[148]....
        /*0674*/ 	.word	0xffffffff


	//   ....[149]....
        /*0678*/ 	.word	0xffffffff


	//   ....[150]....
        /*067c*/ 	.word	0xffffffff


	//   ....[151]....
        /*0680*/ 	.word	0xffffffff


	//   ....[152]....
        /*0684*/ 	.word	0xffffffff


	//   ....[153]....
        /*0688*/ 	.word	0xffffffff


	//   ....[154]....
        /*068c*/ 	.word	0xffffffff


	//   ....[155]....
        /*0690*/ 	.word	0xffffffff


	//   ....[156]....
        /*0694*/ 	.word	0xffffffff


	//   ....[157]....
        /*0698*/ 	.word	0xffffffff


	//   ....[158]....
        /*069c*/ 	.word	0xffffffff


	//   ....[159]....
        /*06a0*/ 	.word	0xffffffff


	//   ....[160]....
        /*06a4*/ 	.word	0xffffffff


	//   ....[161]....
        /*06a8*/ 	.word	0xffffffff


	//   ....[162]....
        /*06ac*/ 	.word	0xffffffff


	//   ....[163]....
        /*06b0*/ 	.word	0x0500000f


	//   ....[164]....
        /*06b4*/ 	.word	0x0500000f


	//   ....[165]....
        /*06b8*/ 	.word	0x0500000f


	//   ....[166]....
        /*06bc*/ 	.word	0x0500000f


	//   ....[167]....
        /*06c0*/ 	.word	0x0500000f


	//   ....[168]....
        /*06c4*/ 	.word	0x0500000f


	//   ....[169]....
        /*06c8*/ 	.word	0x0500000f


	//   ....[170]....
        /*06cc*/ 	.word	0x0500000f


	//   ....[171]....
        /*06d0*/ 	.word	0x0500000f


	//   ....[172]....
        /*06d4*/ 	.word	0x0500000f


	//   ....[173]....
        /*06d8*/ 	.word	0x0500000f


	//   ....[174]....
        /*06dc*/ 	.word	0x0500000f


	//   ....[175]....
        /*06e0*/ 	.word	0x0500000f


	//   ....[176]....
        /*06e4*/ 	.word	0x0500000f


	//   ....[177]....
        /*06e8*/ 	.word	0x0500000f


	//   ....[178]....
        /*06ec*/ 	.word	0x0500000f


	//   ....[179]....
        /*06f0*/ 	.word	0x0500000f


	//   ....[180]....
        /*06f4*/ 	.word	0x0500000f


	//   ....[181]....
        /*06f8*/ 	.word	0x0500000f


	//   ....[182]....
        /*06fc*/ 	.word	0x0500000f


	//   ....[183]....
        /*0700*/ 	.word	0x0500000f


	//   ....[184]....
        /*0704*/ 	.word	0x0500000f


	//   ....[185]....
        /*0708*/ 	.word	0x0500000f


	//   ....[186]....
        /*070c*/ 	.word	0x0500000f


	//   ....[187]....
        /*0710*/ 	.word	0x0500000f


	//   ....[188]....
        /*0714*/ 	.word	0x0500000f


	//   ....[189]....
        /*0718*/ 	.word	0x0500000f


	//   ....[190]....
        /*071c*/ 	.word	0x0500000f


	//   ....[191]....
        /*0720*/ 	.word	0x0500000f


	//   ....[192]....
        /*0724*/ 	.word	0x0500000f


	//   ....[193]....
        /*0728*/ 	.word	0x0500000f


	//   ....[194]....
        /*072c*/ 	.word	0x0500000f


	//   ....[195]....
        /*0730*/ 	.word	0x0500000f


	//   ....[196]....
        /*0734*/ 	.word	0x0500000f


	//   ....[197]....
        /*0738*/ 	.word	0x0500000f


	//   ....[198]....
        /*073c*/ 	.word	0x0500000f


	//   ....[199]....
        /*0740*/ 	.word	0x0500000f


	//   ....[200]....
        /*0744*/ 	.word	0x0500000f


	//   ....[201]....
        /*0748*/ 	.word	0x0500000f


	//   ....[202]....
        /*074c*/ 	.word	0x0500000f


	//   ....[203]....
        /*0750*/ 	.word	0x0500000f


	//   ....[204]....
        /*0754*/ 	.word	0x0500000f


	//   ....[205]....
        /*0758*/ 	.word	0x0500000f


	//   ....[206]....
        /*075c*/ 	.word	0x0500000f


	//   ....[207]....
        /*0760*/ 	.word	0x0500000f


	//   ....[208]....
        /*0764*/ 	.word	0x0500000f


	//   ....[209]....
        /*0768*/ 	.word	0x0500000f


	//   ....[210]....
        /*076c*/ 	.word	0x0500000f


	//   ....[211]....
        /*0770*/ 	.word	0x0500000f


	//   ....[212]....
        /*0774*/ 	.word	0x0500000f


	//   ....[213]....
        /*0778*/ 	.word	0x0500000f


	//   ....[214]....
        /*077c*/ 	.word	0x0500000f


	//   ....[215]....
        /*0780*/ 	.word	0x0500000f


	//   ....[216]....
        /*0784*/ 	.word	0x0500000f


	//   ....[217]....
        /*0788*/ 	.word	0x0500000f


	//   ....[218]....
        /*078c*/ 	.word	0x0500000f


	//   ....[219]....
        /*0790*/ 	.word	0x0500000f


	//   ....[220]....
        /*0794*/ 	.word	0x0500000f


	//   ....[221]....
        /*0798*/ 	.word	0x0500000f


	//   ....[222]....
        /*079c*/ 	.word	0x0500000f


	//   ....[223]....
        /*07a0*/ 	.word	0x0500000f


	//   ....[224]....
        /*07a4*/ 	.word	0x0500000f


	//   ....[225]....
        /*07a8*/ 	.word	0x0500000f


	//   ....[226]....
        /*07ac*/ 	.word	0x0500000f


	//   ....[227]....
        /*07b0*/ 	.word	0x0500000f


	//   ....[228]....
        /*07b4*/ 	.word	0x0500000f


	//   ....[229]....
        /*07b8*/ 	.word	0x0500000f


	//   ....[230]....
        /*07bc*/ 	.word	0x0500000f


	//   ....[231]....
        /*07c0*/ 	.word	0x0500000f


	//   ....[232]....
        /*07c4*/ 	.word	0x0500000f


	//   ....[233]....
        /*07c8*/ 	.word	0x0500000f


	//   ....[234]....
        /*07cc*/ 	.word	0x0500000f


	//   ....[235]....
        /*07d0*/ 	.word	0x0500000f


	//   ....[236]....
        /*07d4*/ 	.word	0x0500000f


	//   ....[237]....
        /*07d8*/ 	.word	0x0500000f


	//   ....[238]....
        /*07dc*/ 	.word	0x0500000f


	//   ....[239]....
        /*07e0*/ 	.word	0x0500000f


	//   ....[240]....
        /*07e4*/ 	.word	0x0500000f


	//   ....[241]....
        /*07e8*/ 	.word	0x0500000f


	//   ....[242]....
        /*07ec*/ 	.word	0x0500000f


	//   ....[243]....
        /*07f0*/ 	.word	0x0500000f


	//   ....[244]....
        /*07f4*/ 	.word	0x0500000f


	//   ....[245]....
        /*07f8*/ 	.word	0x0500000f


	//   ....[246]....
        /*07fc*/ 	.word	0x0500000f


	//   ....[247]....
        /*0800*/ 	.word	0x0500000f


	//   ....[248]....
        /*0804*/ 	.word	0x0500000f


	//   ....[249]....
        /*0808*/ 	.word	0x0500000f


	//   ....[250]....
        /*080c*/ 	.word	0x0500000f


	//   ....[251]....
        /*0810*/ 	.word	0x0500000f


	//   ....[252]....
        /*0814*/ 	.word	0x0500000f


	//   ....[253]....
        /*0818*/ 	.word	0x0500000f


	//   ....[254]....
        /*081c*/ 	.word	0x0500000f


	//   ....[255]....
        /*0820*/ 	.word	0x0500000f


	//   ....[0]....
        /*0824*/ 	.word	0x0500000f


	//   ....[1]....
        /*0828*/ 	.word	0x0500000f


	//   ....[2]....
        /*082c*/ 	.word	0x0500000f


	//   ....[3]....
        /*0830*/ 	.word	0x0500000f


	//   ....[4]....
        /*0834*/ 	.word	0x0500000f


	//   ....[5]....
        /*0838*/ 	.word	0x0500000f


	//   ....[6]....
        /*083c*/ 	.word	0x0500000f


	//   ....[7]....
        /*0840*/ 	.word	0x0500000f


	//   ....[8]....
        /*0844*/ 	.word	0x0500000f


	//   ....[9]....
        /*0848*/ 	.word	0x0500000f


	//   ....[10]....
        /*084c*/ 	.word	0x0500000f


	//----- nvinfo : EIATTR_COOP_GROUP_INSTR_OFFSETS
	.align		4
.L_647:
        /*0850*/ 	.byte	0x04, 0x28
        /*0852*/ 	.short	(.L_649 - .L_648)


	//   ....[0]....
.L_648:
        /*0854*/ 	.word	0x00000060


	//   ....[1]....
        /*0858*/ 	.word	0x00000140


	//   ....[2]....
        /*085c*/ 	.word	0x00000190


	//   ....[3]....
        /*0860*/ 	.word	0x000003c0


	//   ....[4]....
        /*0864*/ 	.word	0x00000520


	//   ....[5]....
        /*0868*/ 	.word	0x00000640


	//   ....[6]....
        /*086c*/ 	.word	0x000007a0


	//   ....[7]....
        /*0870*/ 	.word	0x00003830


	//   ....[8]....
        /*0874*/ 	.word	0x00003840


	//   ....[9]....
        /*0878*/ 	.word	0x00004e10


	//   ....[10]....
        /*087c*/ 	.word	0x00004e20


	//   ....[11]....
        /*0880*/ 	.word	0x00006fc0


	//   ....[12]....
        /*0884*/ 	.word	0x00006fd0


	//   ....[13]....
        /*0888*/ 	.word	0x000087b0


	//   ....[14]....
        /*088c*/ 	.word	0x000087c0


	//   ....[15]....
        /*0890*/ 	.word	0x0000a1c0


	//   ....[16]....
        /*0894*/ 	.word	0x0000a1d0


	//   ....[17]....
        /*0898*/ 	.word	0x0000a460


	//   ....[18]....
        /*089c*/ 	.word	0x0000a470


	//   ....[19]....
        /*08a0*/ 	.word	0x0000a990


	//   ....[20]....
        /*08a4*/ 	.word	0x0000a9b0


	//   ....[21]....
        /*08a8*/ 	.word	0x0000abf0


	//   ....[22]....
        /*08ac*/ 	.word	0x0000ac10


	//   ....[23]....
        /*08b0*/ 	.word	0x0000b3c0


	//   ....[24]....
        /*08b4*/ 	.word	0x0000b920


	//   ....[25]....
        /*08b8*/ 	.word	0x0000b930


	//   ....[26]....
        /*08bc*/ 	.word	0x0000b940


	//   ....[27]....
        /*08c0*/ 	.word	0x0000b950


	//   ....[28]....
        /*08c4*/ 	.word	0x0000e450


	//   ....[29]....
        /*08c8*/ 	.word	0x0000e460


	//   ....[30]....
        /*08cc*/ 	.word	0x0000e470


	//   ....[31]....
        /*08d0*/ 	.word	0x0000e480


	//   ....[32]....
        /*08d4*/ 	.word	0x00012a40


	//   ....[33]....
        /*08d8*/ 	.word	0x00012a60


	//   ....[34]....
        /*08dc*/ 	.word	0x00012f00


	//   ....[35]....
        /*08e0*/ 	.word	0x00012f60


	//   ....[36]....
        /*08e4*/ 	.word	0x00015a60


	//   ....[37]....
        /*08e8*/ 	.word	0x00015a80


	//   ....[38]....
        /*08ec*/ 	.word	0x00015aa0


	//   ....[39]....
        /*08f0*/ 	.word	0x00015ac0


	//   ....[40]....
        /*08f4*/ 	.word	0x00016e50


	//   ....[41]....
        /*08f8*/ 	.word	0x00017050


	//   ....[42]....
        /*08fc*/ 	.word	0x00017110


	//   ....[43]....
        /*0900*/ 	.word	0x00017130


	//   ....[44]....
        /*0904*/ 	.word	0x00018720


	//   ....[45]....
        /*0908*/ 	.word	0x000187b0


	//   ....[46]....
        /*090c*/ 	.word	0x00018980


	//   ....[47]....
        /*0910*/ 	.word	0x000189c0


	//   ....[48]....
        /*0914*/ 	.word	0x00018f40


	//   ....[49]....
        /*0918*/ 	.word	0x00018f90


	//   ....[50]....
        /*091c*/ 	.word	0x000190a0


	//   ....[51]....
        /*0920*/ 	.word	0x000190c0


	//   ....[52]....
        /*0924*/ 	.word	0x000191c0


	//   ....[53]....
        /*0928*/ 	.word	0x000191e0


	//   ....[54]....
        /*092c*/ 	.word	0x000192f0


	//   ....[55]....
        /*0930*/ 	.word	0x00019310


	//   ....[56]....
        /*0934*/ 	.word	0x00019c10


	//   ....[57]....
        /*0938*/ 	.word	0x00019c40


	//   ....[58]....
        /*093c*/ 	.word	0x00019d40


	//   ....[59]....
        /*0940*/ 	.word	0x00019d60


	//   ....[60]....
        /*0944*/ 	.word	0x00019e60


	//   ....[61]....
        /*0948*/ 	.word	0x00019e80


	//   ....[62]....
        /*094c*/ 	.word	0x00019f90


	//   ....[63]....
        /*0950*/ 	.word	0x00019fb0


	//   ....[64]....
        /*0954*/ 	.word	0x0001a140


	//   ....[65]....
        /*0958*/ 	.word	0x0001a310


	//   ....[66]....
        /*095c*/ 	.word	0x0001a340


	//   ....[67]....
        /*0960*/ 	.word	0x0001a370


	//   ....[68]....
        /*0964*/ 	.word	0x0001a3a0


	//   ....[69]....
        /*0968*/ 	.word	0x0001a3d0


	//   ....[70]....
        /*096c*/ 	.word	0x0001a400


	//   ....[71]....
        /*0970*/ 	.word	0x0001a570


	//   ....[72]....
        /*0974*/ 	.word	0x0001a5a0


	//   ....[73]....
        /*0978*/ 	.word	0x0001a5d0


	//   ....[74]....
        /*097c*/ 	.word	0x0001a600


	//   ....[75]....
        /*0980*/ 	.word	0x0001a630


	//   ....[76]....
        /*0984*/ 	.word	0x0001a660


	//   ....[77]....
        /*0988*/ 	.word	0x0001a6f0


	//   ....[78]....
        /*098c*/ 	.word	0x0001a720


	//   ....[79]....
        /*0990*/ 	.word	0x0001a7a0


	//   ....[80]....
        /*0994*/ 	.word	0x0001b2a0


	//   ....[81]....
        /*0998*/ 	.word	0x0001d310


	//   ....[82]....
        /*099c*/ 	.word	0x0001d330


	//   ....[83]....
        /*09a0*/ 	.word	0x0001d3e0


	//   ....[84]....
        /*09a4*/ 	.word	0x0001d400


	//   ....[85]....
        /*09a8*/ 	.word	0x0001d4a0


	//   ....[86]....
        /*09ac*/ 	.word	0x0001d4c0


	//   ....[87]....
        /*09b0*/ 	.word	0x0001d560


	//   ....[88]....
        /*09b4*/ 	.word	0x0001d580


	//   ....[89]....
        /*09b8*/ 	.word	0x0001d620


	//   ....[90]....
        /*09bc*/ 	.word	0x0001d640


	//   ....[91]....
        /*09c0*/ 	.word	0x0001d650


	//   ....[92]....
        /*09c4*/ 	.word	0x0001d6e0


	//   ....[93]....
        /*09c8*/ 	.word	0x0001de40


	//   ....[94]....
        /*09cc*/ 	.word	0x0001de70


	//   ....[95]....
        /*09d0*/ 	.word	0x0001ded0


	//   ....[96]....
        /*09d4*/ 	.word	0x0001df20


	//   ....[97]....
        /*09d8*/ 	.word	0x0001df70


	//   ....[98]....
        /*09dc*/ 	.word	0x0001dfd0


	//   ....[99]....
        /*09e0*/ 	.word	0x0001e010


	//   ....[100]....
        /*09e4*/ 	.word	0x0001e080


	//   ....[101]....
        /*09e8*/ 	.word	0x0001e0d0


	//   ....[102]....
        /*09ec*/ 	.word	0x0001e130


	//   ....[103]....
        /*09f0*/ 	.word	0x0001e180


	//   ....[104]....
        /*09f4*/ 	.word	0x0001e1e0


	//   ....[105]....
        /*09f8*/ 	.word	0x0001e220


	//   ....[106]....
        /*09fc*/ 	.word	0x0001e290


	//   ....[107]....
        /*0a00*/ 	.word	0x0001e2b0


	//   ....[108]....
        /*0a04*/ 	.word	0x0001e2f0


	//   ....[109]....
        /*0a08*/ 	.word	0x0001eb00


	//   ....[110]....
        /*0a0c*/ 	.word	0x0001eb10


	//   ....[111]....
        /*0a10*/ 	.word	0x0001eb40


	//   ....[112]....
        /*0a14*/ 	.word	0x0001eb90


	//   ....[113]....
        /*0a18*/ 	.word	0x0001eba0


	//   ....[114]....
        /*0a1c*/ 	.word	0x0001ec00


	//   ....[115]....
        /*0a20*/ 	.word	0x0001ec30


	//   ....[116]....
        /*0a24*/ 	.word	0x0001ec70


	//   ....[117]....
        /*0a28*/ 	.word	0x0001eca0


	//   ....[118]....
        /*0a2c*/ 	.word	0x0001ece0


	//   ....[119]....
        /*0a30*/ 	.word	0x0001ed10


	//   ....[120]....
        /*0a34*/ 	.word	0x0001ed50


	//   ....[121]....
        /*0a38*/ 	.word	0x0001eff0


	//   ....[122]....
        /*0a3c*/ 	.word	0x0001f010


	//   ....[123]....
        /*0a40*/ 	.word	0x0001f020


	//   ....[124]....
        /*0a44*/ 	.word	0x0001f0b0


	//   ....[125]....
        /*0a48*/ 	.word	0x0001f0c0


	//   ....[126]....
        /*0a4c*/ 	.word	0x0001f150


	//   ....[127]....
        /*0a50*/ 	.word	0x0001f160


	//   ....[128]....
        /*0a54*/ 	.word	0x0001f1f0


	//   ....[129]....
        /*0a58*/ 	.word	0x0001f200


	//   ....[130]....
        /*0a5c*/ 	.word	0x0001f290


	//   ....[131]....
        /*0a60*/ 	.word	0x0001f2a0


	//   ....[132]....
        /*0a64*/ 	.word	0x0001f2b0


	//   ....[133]....
        /*0a68*/ 	.word	0x0001f8b0


	//   ....[134]....
        /*0a6c*/ 	.word	0x0001f8f0


	//   ....[135]....
        /*0a70*/ 	.word	0x0001f920


	//   ....[136]....
        /*0a74*/ 	.word	0x0001f960


	//   ....[137]....
        /*0a78*/ 	.word	0x0001f9f0


	//   ....[138]....
        /*0a7c*/ 	.word	0x0001fa20


	//   ....[139]....
        /*0a80*/ 	.word	0x0001fa90


	//   ....[140]....
        /*0a84*/ 	.word	0x0001fac0


	//   ....[141]....
        /*0a88*/ 	.word	0x0001fb30


	//   ....[142]....
        /*0a8c*/ 	.word	0x0001fb60


	//   ....[143]....
        /*0a90*/ 	.word	0x0001fb90


	//   ....[144]....
        /*0a94*/ 	.word	0x0001fbe0


	//   ....[145]....
        /*0a98*/ 	.word	0x0001ffe0


	//   ....[146]....
        /*0a9c*/ 	.word	0x00020030


	//   ....[147]....
        /*0aa0*/ 	.word	0x00020060


	//   ....[148]....
        /*0aa4*/ 	.word	0x00020070


	//   ....[149]....
        /*0aa8*/ 	.word	0x000200a0


	//   ....[150]....
        /*0aac*/ 	.word	0x000200d0


	//   ....[151]....
        /*0ab0*/ 	.word	0x00020100


	//   ....[152]....
        /*0ab4*/ 	.word	0x00020130


	//   ....[153]....
        /*0ab8*/ 	.word	0x000202b0


	//   ....[154]....
        /*0abc*/ 	.word	0x000202e0


	//   ....[155]....
        /*0ac0*/ 	.word	0x00020310


	//   ....[156]....
        /*0ac4*/ 	.word	0x00020340


	//   ....[157]....
        /*0ac8*/ 	.word	0x00020370


	//   ....[158]....
        /*0acc*/ 	.word	0x000203a0


	//   ....[159]....
        /*0ad0*/ 	.word	0x00020460


	//   ....[160]....
        /*0ad4*/ 	.word	0x00020480


	//   ....[161]....
        /*0ad8*/ 	.word	0x000204f0


	//   ....[162]....
        /*0adc*/ 	.word	0x00020960


	//   ....[163]....
        /*0ae0*/ 	.word	0x00020c80


	//   ....[164]....
        /*0ae4*/ 	.word	0x00020d10


	//   ....[165]....
        /*0ae8*/ 	.word	0x00020db0


	//   ....[166]....
        /*0aec*/ 	.word	0x00020e40


	//   ....[167]....
        /*0af0*/ 	.word	0x00020f30


	//   ....[168]....
        /*0af4*/ 	.word	0x00020fc0


	//   ....[169]....
        /*0af8*/ 	.word	0x00021060


	//   ....[170]....
        /*0afc*/ 	.word	0x000210f0


	//   ....[171]....
        /*0b00*/ 	.word	0x000211e0


	//   ....[172]....
        /*0b04*/ 	.word	0x00021270


	//   ....[173]....
        /*0b08*/ 	.word	0x00021310


	//   ....[174]....
        /*0b0c*/ 	.word	0x000213a0


	//   ....[175]....
        /*0b10*/ 	.word	0x00021490


	//   ....[176]....
        /*0b14*/ 	.word	0x00021520


	//   ....[177]....
        /*0b18*/ 	.word	0x00021570


	//   ....[178]....
        /*0b1c*/ 	.word	0x000215c0


	//   ....[179]....
        /*0b20*/ 	.word	0x000216a0


	//   ....[180]....
        /*0b24*/ 	.word	0x00021730


	//   ....[181]....
        /*0b28*/ 	.word	0x00021780


	//   ....[182]....
        /*0b2c*/ 	.word	0x000217d0


	//   ....[183]....
        /*0b30*/ 	.word	0x00021a30


	//   ....[184]....
        /*0b34*/ 	.word	0x00021d10


	//   ....[185]....
        /*0b38*/ 	.word	0x00021e00


	//   ....[186]....
        /*0b3c*/ 	.word	0x00021ea0


	//   ....[187]....
        /*0b40*/ 	.word	0x00021f00


	//   ....[188]....
        /*0b44*/ 	.word	0x00022010


	//   ....[189]....
        /*0b48*/ 	.word	0x00022080


	//   ....[190]....
        /*0b4c*/ 	.word	0x00022190


	//   ....[191]....
        /*0b50*/ 	.word	0x00022200


	//   ....[192]....
        /*0b54*/ 	.word	0x00022310


	//   ....[193]....
        /*0b58*/ 	.word	0x00022380


	//   ....[194]....
        /*0b5c*/ 	.word	0x00022490


	//   ....[195]....
        /*0b60*/ 	.word	0x00022500


	//   ....[196]....
        /*0b64*/ 	.word	0x000225e0


	//   ....[197]....
        /*0b68*/ 	.word	0x000226e0


	//   ....[198]....
        /*0b6c*/ 	.word	0x00022750


	//   ....[199]....
        /*0b70*/ 	.word	0x000227d0


	//   ....[200]....
        /*0b74*/ 	.word	0x00022890


	//   ....[201]....
        /*0b78*/ 	.word	0x00022910


	//   ....[202]....
        /*0b7c*/ 	.word	0x000229f0


	//   ....[203]....
        /*0b80*/ 	.word	0x00022a70


	//   ....[204]....
        /*0b84*/ 	.word	0x00022b50


	//   ....[205]....
        /*0b88*/ 	.word	0x00022bd0


	//   ....[206]....
        /*0b8c*/ 	.word	0x00022cb0


	//   ....[207]....
        /*0b90*/ 	.word	0x00022d30


	//   ....[208]....
        /*0b94*/ 	.word	0x00022e10


	//   ....[209]....
        /*0b98*/ 	.word	0x00022e90


	//   ....[210]....
        /*0b9c*/ 	.word	0x00022f70


	//   ....[211]....
        /*0ba0*/ 	.word	0x00022ff0


	//   ....[212]....
        /*0ba4*/ 	.word	0x000230b0


	//   ....[213]....
        /*0ba8*/ 	.word	0x000231e0


	//   ....[214]....
        /*0bac*/ 	.word	0x000232a0


	//   ....[215]....
        /*0bb0*/ 	.word	0x00023310


	//   ....[216]....
        /*0bb4*/ 	.word	0x00023420


	//   ....[217]....
        /*0bb8*/ 	.word	0x00023480


	//   ....[218]....
        /*0bbc*/ 	.word	0x00023550


	//   ....[219]....
        /*0bc0*/ 	.word	0x000235b0


	//   ....[220]....
        /*0bc4*/ 	.word	0x00023680


	//   ....[221]....
        /*0bc8*/ 	.word	0x000236e0


	//   ....[222]....
        /*0bcc*/ 	.word	0x000237b0


	//   ....[223]....
        /*0bd0*/ 	.word	0x000238a0


	//   ....[224]....
        /*0bd4*/ 	.word	0x00023930


	//   ....[225]....
        /*0bd8*/ 	.word	0x00023a20


	//   ....[226]....
        /*0bdc*/ 	.word	0x00023ac0


	//   ....[227]....
        /*0be0*/ 	.word	0x00023b20


	//   ....[228]....
        /*0be4*/ 	.word	0x00023c20


	//   ....[229]....
        /*0be8*/ 	.word	0x00023c80


	//   ....[230]....
        /*0bec*/ 	.word	0x00023d80


	//   ....[231]....
        /*0bf0*/ 	.word	0x00023de0


	//   ....[232]....
        /*0bf4*/ 	.word	0x00023ee0


	//   ....[233]....
        /*0bf8*/ 	.word	0x00023f40


	//   ....[234]....
        /*0bfc*/ 	.word	0x00024040


	//   ....[235]....
        /*0c00*/ 	.word	0x000240a0


	//   ....[236]....
        /*0c04*/ 	.word	0x00024170


	//   ....[237]....
        /*0c08*/ 	.word	0x000242b0


	//   ....[238]....
        /*0c0c*/ 	.word	0x00024350


	//   ....[239]....
        /*0c10*/ 	.word	0x00024430


	//   ....[240]....
        /*0c14*/ 	.word	0x00024500


	//   ....[241]....
        /*0c18*/ 	.word	0x00024560


	//   ....[242]....
        /*0c1c*/ 	.word	0x00024650


	//   ....[243]....
        /*0c20*/ 	.word	0x000246b0


	//   ....[244]....
        /*0c24*/ 	.word	0x000247a0


	//   ....[245]....
        /*0c28*/ 	.word	0x00024800


	//   ....[246]....
        /*0c2c*/ 	.word	0x000248f0


	//   ....[247]....
        /*0c30*/ 	.word	0x00024950


	//   ....[248]....
        /*0c34*/ 	.word	0x00024a30


	//   ....[249]....
        /*0c38*/ 	.word	0x00024ac0


	//   ....[250]....
        /*0c3c*/ 	.word	0x00024b60


	//   ....[251]....
        /*0c40*/ 	.word	0x00024c80


	//   ....[252]....
        /*0c44*/ 	.word	0x00024cf0


	//   ....[253]....
        /*0c48*/ 	.word	0x00024d60


	//   ....[254]....
        /*0c4c*/ 	.word	0x00024dd0


	//   ....[255]....
        /*0c50*/ 	.word	0x00024e40


	//   ....[0]....
        /*0c54*/ 	.word	0x00024ec0


	//   ....[1]....
        /*0c58*/ 	.word	0x00024f50


	//   ....[2]....
        /*0c5c*/ 	.word	0x00024fe0


	//   ....[3]....
        /*0c60*/ 	.word	0x00025050


	//   ....[4]....
        /*0c64*/ 	.word	0x000250c0


	//   ....[5]....
        /*0c68*/ 	.word	0x00025130


	//   ....[6]....
        /*0c6c*/ 	.word	0x000251b0


	//   ....[7]....
        /*0c70*/ 	.word	0x00025220


	//   ....[8]....
        /*0c74*/ 	.word	0x000252c0


	//   ....[9]....
        /*0c78*/ 	.word	0x00025350


	//   ....[10]....
        /*0c7c*/ 	.word	0x00025470


	//----- nvinfo : EIATTR_REG_RECONFIG
	.align		4
.L_649:
        /*0c80*/ 	.byte	0x01, 0x54
	.zero		2


	//----- nvinfo : EIATTR_SYSCALL_OFFSETS
	.align		4
        /*0c84*/ 	.byte	0x04, 0x46
        /*0c86*/ 	.short	(.L_651 - .L_650)


	//   ....[0]....
.L_650:
        /*0c88*/ 	.word	0x00001b00


	//   ....[1]....
        /*0c8c*/ 	.word	0x00001c50


	//   ....[2]....
        /*0c90*/ 	.word	0x0000b530


	//   ....[3]....
        /*0c94*/ 	.word	0x0000b8a0


	//   ....[4]....
        /*0c98*/ 	.word	0x0001c8f0


	//   ....[5]....
        /*0c9c*/ 	.word	0x0001ca40


	//   ....[6]....
        /*0ca0*/ 	.word	0x0001cb30


	//   ....[7]....
        /*0ca4*/ 	.word	0x0001daa0


	//----- nvinfo : EIATTR_MBARRIER_INSTR_OFFSETS
	.align		4
.L_651:
        /*0ca8*/ 	.byte	0x04, 0x39
        /*0caa*/ 	.short	(.L_653 - .L_652)


	//   ....[0]....
.L_652:
        /*0cac*/ 	.word	0x00000270
        /*0cb0*/ 	.word	0x000000ff
        /*0cb4*/ 	.word	0x00030800
        /*0cb8*/ 	.short	0x0100
        /*0cba*/ 	.byte	0x08
	.zero		1


	//   ....[1]....
        /*0cbc*/ 	.word	0x00000280
        /*0cc0*/ 	.word	0x000000ff
        /*0cc4*/ 	.word	0x00030820
        /*0cc8*/ 	.short	0x0100
        /*0cca*/ 	.byte	0x08
	.zero		1


	//   ....[2]....
        /*0ccc*/ 	.word	0x00000370
        /*0cd0*/ 	.word	0x000000ff
        /*0cd4*/ 	.word	0x00030830
        /*0cd8*/ 	.short	0x0100
        /*0cda*/ 	.byte	0x08
	.zero		1


	//   ....[3]....
        /*0cdc*/ 	.word	0x00000380
        /*0ce0*/ 	.word	0x000000ff
        /*0ce4*/ 	.word	0x00030840
        /*0ce8*/ 	.short	0x0100
        /*0cea*/ 	.byte	0x08
	.zero		1


	//   ....[4]....
        /*0cec*/ 	.word	0x00000390
        /*0cf0*/ 	.word	0x000000ff
        /*0cf4*/ 	.word	0x00030838
        /*0cf8*/ 	.short	0x0100
        /*0cfa*/ 	.byte	0x08
	.zero		1


	//   ....[5]....
        /*0cfc*/ 	.word	0x000003a0
        /*0d00*/ 	.word	0x000000ff
        /*0d04*/ 	.word	0x00030848
        /*0d08*/ 	.short	0x0100
        /*0d0a*/ 	.byte	0x08
	.zero		1


	//   ....[6]....
        /*0d0c*/ 	.word	0x000004d0
        /*0d10*/ 	.word	0x000000ff
        /*0d14*/ 	.word	0x00030850
        /*0d18*/ 	.short	0x0100
        /*0d1a*/ 	.byte	0x08
	.zero		1


	//   ....[7]....
        /*0d1c*/ 	.word	0x000004e0
        /*0d20*/ 	.word	0x000000ff
        /*0d24*/ 	.word	0x00030860
        /*0d28*/ 	.short	0x0100
        /*0d2a*/ 	.byte	0x08
	.zero		1


	//   ....[8]....
        /*0d2c*/ 	.word	0x000004f0
        /*0d30*/ 	.word	0x000000ff
        /*0d34*/ 	.word	0x00030858
        /*0d38*/ 	.short	0x0100
        /*0d3a*/ 	.byte	0x08
	.zero		1


	//   ....[9]....
        /*0d3c*/ 	.word	0x00000500
        /*0d40*/ 	.word	0x000000ff
        /*0d44*/ 	.word	0x00030868
        /*0d48*/ 	.short	0x0100
        /*0d4a*/ 	.byte	0x08
	.zero		1


	//   ....[10]....
        /*0d4c*/ 	.word	0x000005f0
        /*0d50*/ 	.word	0x000000ff
        /*0d54*/ 	.word	0x00030870
        /*0d58*/ 	.short	0x0100
        /*0d5a*/ 	.byte	0x06
	.zero		1


	//   ....[11]....
        /*0d5c*/ 	.word	0x00000600
        /*0d60*/ 	.word	0x000000ff
        /*0d64*/ 	.word	0x00030880
        /*0d68*/ 	.short	0x0100
        /*0d6a*/ 	.byte	0x06
	.zero		1


	//   ....[12]....
        /*0d6c*/ 	.word	0x00000610
        /*0d70*/ 	.word	0x000000ff
        /*0d74*/ 	.word	0x00030878
        /*0d78*/ 	.short	0x0100
        /*0d7a*/ 	.byte	0x06
	.zero		1


	//   ....[13]....
        /*0d7c*/ 	.word	0x00000620
        /*0d80*/ 	.word	0x000000ff
        /*0d84*/ 	.word	0x00030888
        /*0d88*/ 	.short	0x0100
        /*0d8a*/ 	.byte	0x06
	.zero		1


	//   ....[14]....
        /*0d8c*/ 	.word	0x00000750
        /*0d90*/ 	.word	0x000000ff
        /*0d94*/ 	.word	0x00030890
        /*0d98*/ 	.short	0x0100
        /*0d9a*/ 	.byte	0x08
	.zero		1


	//   ....[15]....
        /*0d9c*/ 	.word	0x00000760
        /*0da0*/ 	.word	0x000000ff
        /*0da4*/ 	.word	0x000308a0
        /*0da8*/ 	.short	0x0100
        /*0daa*/ 	.byte	0x08
	.zero		1


	//   ....[16]....
        /*0dac*/ 	.word	0x00000770
        /*0db0*/ 	.word	0x000000ff
        /*0db4*/ 	.word	0x00030898
        /*0db8*/ 	.short	0x0100
        /*0dba*/ 	.byte	0x08
	.zero		1


	//   ....[17]....
        /*0dbc*/ 	.word	0x00000780
        /*0dc0*/ 	.word	0x000000ff
        /*0dc4*/ 	.word	0x000308a8
        /*0dc8*/ 	.short	0x0100
        /*0dca*/ 	.byte	0x08
	.zero		1


	//   ....[18]....
        /*0dcc*/ 	.word	0x000008b0
        /*0dd0*/ 	.word	0x000000ff
        /*0dd4*/ 	.word	0x000308b0
        /*0dd8*/ 	.short	0x0100
        /*0dda*/ 	.byte	0x08
	.zero		1


	//   ....[19]....
        /*0ddc*/ 	.word	0x000008c0
        /*0de0*/ 	.word	0x000000ff
        /*0de4*/ 	.word	0x000308c0
        /*0de8*/ 	.short	0x0100
        /*0dea*/ 	.byte	0x08
	.zero		1


	//   ....[20]....
        /*0dec*/ 	.word	0x000008d0
        /*0df0*/ 	.word	0x000000ff
        /*0df4*/ 	.word	0x000308b8
        /*0df8*/ 	.short	0x0100
        /*0dfa*/ 	.byte	0x08
	.zero		1


	//   ....[21]....
        /*0dfc*/ 	.word	0x000008e0
        /*0e00*/ 	.word	0x000000ff
        /*0e04*/ 	.word	0x000308c8
        /*0e08*/ 	.short	0x0100
        /*0e0a*/ 	.byte	0x08
	.zero		1


	//   ....[22]....
        /*0e0c*/ 	.word	0x000037e0
        /*0e10*/ 	.word	0x00000057
        /*0e14*/ 	.word	0x00030890
        /*0e18*/ 	.short	0x010a
        /*0e1a*/ 	.byte	0x3f
	.zero		1


	//   ....[23]....
        /*0e1c*/ 	.word	0x00006f60
        /*0e20*/ 	.word	0x00000057
        /*0e24*/ 	.word	0x00030890
        /*0e28*/ 	.short	0x010a
        /*0e2a*/ 	.byte	0x3f
	.zero		1


	//   ....[24]....
        /*0e2c*/ 	.word	0x0000a000
        /*0e30*/ 	.word	0x00000057
        /*0e34*/ 	.word	0x00030890
        /*0e38*/ 	.short	0x010a
        /*0e3a*/ 	.byte	0x3f
	.zero		1


	//   ....[25]....
        /*0e3c*/ 	.word	0x0000a7c0
        /*0e40*/ 	.word	0x0000000b
        /*0e44*/ 	.word	0x00000000
        /*0e48*/ 	.short	0x0101
        /*0e4a*/ 	.byte	0x3f
	.zero		1


	//   ....[26]....
        /*0e4c*/ 	.word	0x0000a800
        /*0e50*/ 	.word	0x00000057
        /*0e54*/ 	.word	0x000308b0
        /*0e58*/ 	.short	0x010a
        /*0e5a*/ 	.byte	0x3f
	.zero		1


	//   ....[27]....
        /*0e5c*/ 	.word	0x0000af00
        /*0e60*/ 	.word	0x00000057
        /*0e64*/ 	.word	0x00000000
        /*0e68*/ 	.short	0x0101
        /*0e6a*/ 	.byte	0x3f
	.zero		1


	//   ....[28]....
        /*0e6c*/ 	.word	0x0000b5c0
        /*0e70*/ 	.word	0x00000002
        /*0e74*/ 	.word	0x00030800
        /*0e78*/ 	.short	0x010a
        /*0e7a*/ 	.byte	0x3f
	.zero		1


	//   ....[29]....
        /*0e7c*/ 	.word	0x0000b610
        /*0e80*/ 	.word	0x00000002
        /*0e84*/ 	.word	0x00030800
        /*0e88*/ 	.short	0x010a
        /*0e8a*/ 	.byte	0x3f
	.zero		1


	//   ....[30]....
        /*0e8c*/ 	.word	0x0000c3f0
        /*0e90*/ 	.word	0x00000002
        /*0e94*/ 	.word	0x00030800
        /*0e98*/ 	.short	0x010a
        /*0e9a*/ 	.byte	0x3f
	.zero		1


	//   ....[31]....
        /*0e9c*/ 	.word	0x0000ecb0
        /*0ea0*/ 	.word	0x00000002
        /*0ea4*/ 	.word	0x00030800
        /*0ea8*/ 	.short	0x010a
        /*0eaa*/ 	.byte	0x3f
	.zero		1


	//   ....[32]....
        /*0eac*/ 	.word	0x00011180
        /*0eb0*/ 	.word	0x00000003
        /*0eb4*/ 	.word	0x00030830
        /*0eb8*/ 	.short	0x010a
        /*0eba*/ 	.byte	0x3f
	.zero		1


	//   ....[33]....
        /*0ebc*/ 	.word	0x000111d0
        /*0ec0*/ 	.word	0x00000003
        /*0ec4*/ 	.word	0x00030830
        /*0ec8*/ 	.short	0x010a
        /*0eca*/ 	.byte	0x3f
	.zero		1


	//   ....[34]....
        /*0ecc*/ 	.word	0x00011f30
        /*0ed0*/ 	.word	0x00000003
        /*0ed4*/ 	.word	0x00000000
        /*0ed8*/ 	.short	0x0101
        /*0eda*/ 	.byte	0x3f
	.zero		1


	//   ....[35]....
        /*0edc*/ 	.word	0x00013ea0
        /*0ee0*/ 	.word	0x0000000b
        /*0ee4*/ 	.word	0x00030830
        /*0ee8*/ 	.short	0x010a
        /*0eea*/ 	.byte	0x3f
	.zero		1


	//   ....[36]....
        /*0eec*/ 	.word	0x00013f20
        /*0ef0*/ 	.word	0x0000000b
        /*0ef4*/ 	.word	0x00030830
        /*0ef8*/ 	.short	0x010a
        /*0efa*/ 	.byte	0x3f
	.zero		1


	//   ....[37]....
        /*0efc*/ 	.word	0x00014df0
        /*0f00*/ 	.word	0x0000000d
        /*0f04*/ 	.word	0x00030850
        /*0f08*/ 	.short	0x010a
        /*0f0a*/ 	.byte	0x3f
	.zero		1


	//   ....[38]....
        /*0f0c*/ 	.word	0x00014e40
        /*0f10*/ 	.word	0x0000000d
        /*0f14*/ 	.word	0x00030850
        /*0f18*/ 	.short	0x010a
        /*0f1a*/ 	.byte	0x3f
	.zero		1


	//   ....[39]....
        /*0f1c*/ 	.word	0x00015ce0
        /*0f20*/ 	.word	0x0000007c
        /*0f24*/ 	.word	0x00000000
        /*0f28*/ 	.short	0x0101
        /*0f2a*/ 	.byte	0x3f
	.zero		1


	//   ....[40]....
        /*0f2c*/ 	.word	0x00016570
        /*0f30*/ 	.word	0x0000000d
        /*0f34*/ 	.word	0x00000000
        /*0f38*/ 	.short	0x0101
        /*0f3a*/ 	.byte	0x3f
	.zero		1


	//   ....[41]....
        /*0f3c*/ 	.word	0x00016d50
        /*0f40*/ 	.word	0x00000008
        /*0f44*/ 	.word	0x00030850
        /*0f48*/ 	.short	0x010a
        /*0f4a*/ 	.byte	0x3f
	.zero		1


	//   ....[42]....
        /*0f4c*/ 	.word	0x00016df0
        /*0f50*/ 	.word	0x00000008
        /*0f54*/ 	.word	0x00030850
        /*0f58*/ 	.short	0x010a
        /*0f5a*/ 	.byte	0x3f
	.zero		1


	//   ....[43]....
        /*0f5c*/ 	.word	0x00017300
        /*0f60*/ 	.word	0x00000005
        /*0f64*/ 	.word	0x00000000
        /*0f68*/ 	.short	0x0101
        /*0f6a*/ 	.byte	0x3f
	.zero		1


	//   ....[44]....
        /*0f6c*/ 	.word	0x00018f50
        /*0f70*/ 	.word	0x00000000
        /*0f74*/ 	.word	0x00000000
        /*0f78*/ 	.short	0x0101
        /*0f7a*/ 	.byte	0x3f
	.zero		1


	//   ....[45]....
        /*0f7c*/ 	.word	0x0001b380
        /*0f80*/ 	.word	0x00000016
        /*0f84*/ 	.word	0x00030820
        /*0f88*/ 	.short	0x010a
        /*0f8a*/ 	.byte	0x3f
	.zero		1


	//   ....[46]....
        /*0f8c*/ 	.word	0x0001b410
        /*0f90*/ 	.word	0x00000009
        /*0f94*/ 	.word	0x000308a0
        /*0f98*/ 	.short	0x010a
        /*0f9a*/ 	.byte	0x3f
	.zero		1


	//   ....[47]....
        /*0f9c*/ 	.word	0x0001b860
        /*0fa0*/ 	.word	0x00000009
        /*0fa4*/ 	.word	0x000308c0
        /*0fa8*/ 	.short	0x010a
        /*0faa*/ 	.byte	0x3f
	.zero		1


	//   ....[48]....
        /*0fac*/ 	.word	0x0001bd70
        /*0fb0*/ 	.word	0x00000008
        /*0fb4*/ 	.word	0x000308a0
        /*0fb8*/ 	.short	0x010a
        /*0fba*/ 	.byte	0x3f
	.zero		1


	//   ....[49]....
        /*0fbc*/ 	.word	0x0001c1b0
        /*0fc0*/ 	.word	0x00000008
        /*0fc4*/ 	.word	0x000308c0
        /*0fc8*/ 	.short	0x010a
        /*0fca*/ 	.byte	0x3f
	.zero		1


	//   ....[50]....
        /*0fcc*/ 	.word	0x0001d0e0
        /*0fd0*/ 	.word	0x00000007
        /*0fd4*/ 	.word	0x00030840
        /*0fd8*/ 	.short	0x010a
        /*0fda*/ 	.byte	0x3f
	.zero		1


	//   ....[51]....
        /*0fdc*/ 	.word	0x0001d7a0
        /*0fe0*/ 	.word	0x00000007
        /*0fe4*/ 	.word	0x00030830
        /*0fe8*/ 	.short	0x0107
        /*0fea*/ 	.byte	0x3f
	.zero		1


	//   ....[52]....
        /*0fec*/ 	.word	0x0001d870
        /*0ff0*/ 	.word	0x00000007
        /*0ff4*/ 	.word	0x00030830
        /*0ff8*/ 	.short	0x0101
        /*0ffa*/ 	.byte	0x3f
	.zero		1


	//   ....[53]....
        /*0ffc*/ 	.word	0x0001e400
        /*1000*/ 	.word	0x00000016
        /*1004*/ 	.word	0x00030800
        /*1008*/ 	.short	0x0107
        /*100a*/ 	.byte	0x3f
	.zero		1


	//   ....[54]....
        /*100c*/ 	.word	0x0001e500
        /*1010*/ 	.word	0x00000016
        /*1014*/ 	.word	0x00030800
        /*1018*/ 	.short	0x0101
        /*101a*/ 	.byte	0x3f
	.zero		1


	//   ....[55]....
        /*101c*/ 	.word	0x0001e520
        /*1020*/ 	.word	0x00000016
        /*1024*/ 	.word	0x00030820
        /*1028*/ 	.short	0x010a
        /*102a*/ 	.byte	0x3f
	.zero		1


	//   ....[56]....
        /*102c*/ 	.word	0x0001e900
        /*1030*/ 	.word	0x00000007
        /*1034*/ 	.word	0x00030840
        /*1038*/ 	.short	0x010a
        /*103a*/ 	.byte	0x3f
	.zero		1


	//   ....[57]....
        /*103c*/ 	.word	0x0001ee10
        /*1040*/ 	.word	0x00000007
        /*1044*/ 	.word	0x00030830
        /*1048*/ 	.short	0x0107
        /*104a*/ 	.byte	0x3f
	.zero		1


	//   ....[58]....
        /*104c*/ 	.word	0x0001eed0
        /*1050*/ 	.word	0x00000007
        /*1054*/ 	.word	0x00030830
        /*1058*/ 	.short	0x0101
        /*105a*/ 	.byte	0x3f
	.zero		1


	//   ....[59]....
        /*105c*/ 	.word	0x0001ef30
        /*1060*/ 	.word	0x00000006
        /*1064*/ 	.word	0x00030860
        /*1068*/ 	.short	0x010a
        /*106a*/ 	.byte	0x3f
	.zero		1


	//   ....[60]....
        /*106c*/ 	.word	0x0001f490
        /*1070*/ 	.word	0x00000006
        /*1074*/ 	.word	0x00030850
        /*1078*/ 	.short	0x0107
        /*107a*/ 	.byte	0x3f
	.zero		1


	//   ....[61]....
        /*107c*/ 	.word	0x0001f5f0
        /*1080*/ 	.word	0x00000006
        /*1084*/ 	.word	0x00030850
        /*1088*/ 	.short	0x0101
        /*108a*/ 	.byte	0x3f
	.zero		1


	//   ....[62]....
        /*108c*/ 	.word	0x0001f800
        /*1090*/ 	.word	0x00000000
        /*1094*/ 	.word	0x00030860
        /*1098*/ 	.short	0x010a
        /*109a*/ 	.byte	0x3f
	.zero		1


	//   ....[63]....
        /*109c*/ 	.word	0x0001fd10
        /*10a0*/ 	.word	0x00000000
        /*10a4*/ 	.word	0x00030850
        /*10a8*/ 	.short	0x0107
        /*10aa*/ 	.byte	0x3f
	.zero		1


	//   ....[64]....
        /*10ac*/ 	.word	0x0001fdd0
        /*10b0*/ 	.word	0x00000000
        /*10b4*/ 	.word	0x00030850
        /*10b8*/ 	.short	0x0101
        /*10ba*/ 	.byte	0x3f
	.zero		1


	//   ....[65]....
        /*10bc*/ 	.word	0x000208e0
        /*10c0*/ 	.word	0x00000007
        /*10c4*/ 	.word	0x00030820
        /*10c8*/ 	.short	0x010a
        /*10ca*/ 	.byte	0x3f
	.zero		1


	//   ....[66]....
        /*10cc*/ 	.word	0x00020a50
        /*10d0*/ 	.word	0x00000005
        /*10d4*/ 	.word	0x00030840
        /*10d8*/ 	.short	0x010a
        /*10da*/ 	.byte	0x3f
	.zero		1


	//   ....[67]....
        /*10dc*/ 	.word	0x00020af0
        /*10e0*/ 	.word	0x00000003
        /*10e4*/ 	.word	0x00030840
        /*10e8*/ 	.short	0x010a
        /*10ea*/ 	.byte	0x3f
	.zero		1


	//   ....[68]....
        /*10ec*/ 	.word	0x00020b30
        /*10f0*/ 	.word	0x00000005
        /*10f4*/ 	.word	0x00030860
        /*10f8*/ 	.short	0x010a
        /*10fa*/ 	.byte	0x3f
	.zero		1


	//   ....[69]....
        /*10fc*/ 	.word	0x00020b70
        /*1100*/ 	.word	0x00000003
        /*1104*/ 	.word	0x00030860
        /*1108*/ 	.short	0x010a
        /*110a*/ 	.byte	0x3f
	.zero		1


	//   ....[70]....
        /*110c*/ 	.word	0x00020bd0
        /*1110*/ 	.word	0x00000057
        /*1114*/ 	.word	0x00030890
        /*1118*/ 	.short	0x010a
        /*111a*/ 	.byte	0x3f
	.zero		1


	//   ....[71]....
        /*111c*/ 	.word	0x00020e80
        /*1120*/ 	.word	0x00000057
        /*1124*/ 	.word	0x00030890
        /*1128*/ 	.short	0x010a
        /*112a*/ 	.byte	0x3f
	.zero		1


	//   ....[72]....
        /*112c*/ 	.word	0x00021130
        /*1130*/ 	.word	0x00000057
        /*1134*/ 	.word	0x00030890
        /*1138*/ 	.short	0x010a
        /*113a*/ 	.byte	0x3f
	.zero		1


	//   ....[73]....
        /*113c*/ 	.word	0x000213e0
        /*1140*/ 	.word	0x00000057
        /*1144*/ 	.word	0x000308b0
        /*1148*/ 	.short	0x010a
        /*114a*/ 	.byte	0x3f
	.zero		1


	//   ....[74]....
        /*114c*/ 	.word	0x000215f0
        /*1150*/ 	.word	0x00000002
        /*1154*/ 	.word	0x00030800
        /*1158*/ 	.short	0x010a
        /*115a*/ 	.byte	0x3f
	.zero		1


	//   ....[75]....
        /*115c*/ 	.word	0x00021810
        /*1160*/ 	.word	0x00000002
        /*1164*/ 	.word	0x00030800
        /*1168*/ 	.short	0x010a
        /*116a*/ 	.byte	0x3f
	.zero		1


	//   ....[76]....
        /*116c*/ 	.word	0x00021860
        /*1170*/ 	.word	0x00000003
        /*1174*/ 	.word	0x00030830
        /*1178*/ 	.short	0x010a
        /*117a*/ 	.byte	0x3f
	.zero		1


	//   ....[77]....
        /*117c*/ 	.word	0x000218b0
        /*1180*/ 	.word	0x0000000b
        /*1184*/ 	.word	0x00030830
        /*1188*/ 	.short	0x010a
        /*118a*/ 	.byte	0x3f
	.zero		1


	//   ....[78]....
        /*118c*/ 	.word	0x00021900
        /*1190*/ 	.word	0x0000000d
        /*1194*/ 	.word	0x00030850
        /*1198*/ 	.short	0x010a
        /*119a*/ 	.byte	0x3f
	.zero		1


	//   ....[79]....
        /*119c*/ 	.word	0x00021950
        /*11a0*/ 	.word	0x00000008
        /*11a4*/ 	.word	0x00030850
        /*11a8*/ 	.short	0x010a
        /*11aa*/ 	.byte	0x3f
	.zero		1


	//   ....[80]....
        /*11ac*/ 	.word	0x00021af0
        /*11b0*/ 	.word	0x00000016
        /*11b4*/ 	.word	0x00030820
        /*11b8*/ 	.short	0x010a
        /*11ba*/ 	.byte	0x3f
	.zero		1


	//   ....[81]....
        /*11bc*/ 	.word	0x00021b40
        /*11c0*/ 	.word	0x00000009
        /*11c4*/ 	.word	0x000308a0
        /*11c8*/ 	.short	0x010a
        /*11ca*/ 	.byte	0x3f
	.zero		1


	//   ....[82]....
        /*11cc*/ 	.word	0x00021b90
        /*11d0*/ 	.word	0x00000009
        /*11d4*/ 	.word	0x000308c0
        /*11d8*/ 	.short	0x010a
        /*11da*/ 	.byte	0x3f
	.zero		1


	//   ....[83]....
        /*11dc*/ 	.word	0x00021be0
        /*11e0*/ 	.word	0x00000008
        /*11e4*/ 	.word	0x000308a0
        /*11e8*/ 	.short	0x010a
        /*11ea*/ 	.byte	0x3f
	.zero		1


	//   ....[84]....
        /*11ec*/ 	.word	0x00021c30
        /*11f0*/ 	.word	0x00000008
        /*11f4*/ 	.word	0x000308c0
        /*11f8*/ 	.short	0x010a
        /*11fa*/ 	.byte	0x3f
	.zero		1


	//   ....[85]....
        /*11fc*/ 	.word	0x00021d50
        /*1200*/ 	.word	0x00000007
        /*1204*/ 	.word	0x00030840
        /*1208*/ 	.short	0x010a
        /*120a*/ 	.byte	0x3f
	.zero		1


	//   ....[86]....
        /*120c*/ 	.word	0x000230e0
        /*1210*/ 	.word	0x00000016
        /*1214*/ 	.word	0x00030820
        /*1218*/ 	.short	0x010a
        /*121a*/ 	.byte	0x3f
	.zero		1


	//   ....[87]....
        /*121c*/ 	.word	0x00023130
        /*1220*/ 	.word	0x00000007
        /*1224*/ 	.word	0x00030840
        /*1228*/ 	.short	0x010a
        /*122a*/ 	.byte	0x3f
	.zero		1


	//   ....[88]....
        /*122c*/ 	.word	0x00023970
        /*1230*/ 	.word	0x00000006
        /*1234*/ 	.word	0x00030860
        /*1238*/ 	.short	0x010a
        /*123a*/ 	.byte	0x3f
	.zero		1


	//   ....[89]....
        /*123c*/ 	.word	0x00024200
        /*1240*/ 	.word	0x00000000
        /*1244*/ 	.word	0x00030860
        /*1248*/ 	.short	0x010a
        /*124a*/ 	.byte	0x3f
	.zero		1


	//   ....[90]....
        /*124c*/ 	.word	0x00025390
        /*1250*/ 	.word	0x00000007
        /*1254*/ 	.word	0x00030820
        /*1258*/ 	.short	0x010a
        /*125a*/ 	.byte	0x3f
	.zero		1


	//   ....[91]....
        /*125c*/ 	.word	0x00025530
        /*1260*/ 	.word	0x00000005
        /*1264*/ 	.word	0x00030840
        /*1268*/ 	.short	0x010a
        /*126a*/ 	.byte	0x3f
	.zero		1


	//   ....[92]....
        /*126c*/ 	.word	0x00025580
        /*1270*/ 	.word	0x00000003
        /*1274*/ 	.word	0x00030840
        /*1278*/ 	.short	0x010a
        /*127a*/ 	.byte	0x3f
	.zero		1


	//   ....[93]....
        /*127c*/ 	.word	0x000255d0
        /*1280*/ 	.word	0x00000005
        /*1284*/ 	.word	0x00030860
        /*1288*/ 	.short	0x010a
        /*128a*/ 	.byte	0x3f
	.zero		1


	//----- nvinfo : EIATTR_NUM_MBARRIERS
	.align		4
.L_653:
        /*128c*/ 	.byte	0x03, 0x38
        /*128e*/ 	.short	0x0016


	//----- nvinfo : EIATTR_EXIT_INSTR_OFFSETS
	.align		4
        /*1290*/ 	.byte	0x04, 0x1c
        /*1292*/ 	.short	(.L_655 - .L_654)


	//   ....[0]....
.L_654:
        /*1294*/ 	.word	0x00020bc0


	//----- nvinfo : EIATTR_MAX_THREADS
	.align		4
.L_655:
        /*1298*/ 	.byte	0x04, 0x05
        /*129a*/ 	.short	(.L_657 - .L_656)
.L_656:
        /*129c*/ 	.word	0x00000180
        /*12a0*/ 	.word	0x00000001
        /*12a4*/ 	.word	0x00000001


	//----- nvinfo : EIATTR_CRS_STACK_SIZE
	.align		4
.L_657:
        /*12a8*/ 	.byte	0x04, 0x1e
        /*12aa*/ 	.short	(.L_659 - .L_658)
.L_658:
        /*12ac*/ 	.word	0x00000000


	//----- nvinfo : EIATTR_CBANK_PARAM_SIZE
	.align		4
.L_659:
        /*12b0*/ 	.byte	0x03, 0x19
        /*12b2*/ 	.short	0x0af0


	//----- nvinfo : EIATTR_PARAM_CBANK
	.align		4
        /*12b4*/ 	.byte	0x04, 0x0a
        /*12b6*/ 	.short	(.L_661 - .L_660)
	.align		4
.L_660:
        /*12b8*/ 	.word	index@(.nv.constant0._ZN7cutlass13device_kernelIN5flash11enable_sm90INS1_16FlashAttnFwdSm90INS1_25CollectiveMainloopFwdSm90ILi2EN4cute5tupleIJNS5_1CILi1EEES8_S8_EEENS6_IJNS7_ILi128EEENS7_ILi96EEENS7_ILi192EEEEEELi192ENS_10bfloat16_tEfNS_4arch4Sm90ELb0ELb0ELb1ELb1ELb1ELb1ELb0ELb1ELb1ELb1ELb0ELb0EEENS1_21CollectiveEpilogueFwdINS6_IJSA_SC_SB_EEES9_SE_SG_Li256ELb1ELb1ELb0ELb0EEENS1_36VarlenDynamicPersistentTileSchedulerILi128ELi96ELi256ELi128ELb0ELb1ELb1ELb0ELb1ELb1EEEEEEEEEvNT_6ParamsE)
        /*12bc*/ 	.short	0x0210
        /*12be*/ 	.short	0x0af0


	//----- nvinfo : EIATTR_SW_WAR
	.align		4
.L_661:
        /*12c0*/ 	.byte	0x04, 0x36
        /*12c2*/ 	.short	(.L_663 - .L_662)
.L_662:
        /*12c4*/ 	.word	0x00000008
.L_663:


//--------------------- .nv.info._ZN7cutlass13device_kernelIN5flash11enable_sm90INS1_16FlashAttnFwdSm90INS1_25CollectiveMainloopFwdSm90ILi2EN4cute5tupleIJNS5_1CILi1EEES8_S8_EEENS6_IJNS7_ILi128EEENS7_ILi96EEENS7_ILi192EEEEEELi192ENS_10bfloat16_tEfNS_4arch4Sm90ELb0ELb1ELb1ELb0ELb1ELb0ELb0ELb1ELb1ELb1ELb0ELb0EEENS1_21CollectiveEpilogueFwdINS6_IJSA_SC_SB_EEES9_SE_SG_Li256ELb0ELb1ELb0ELb0EEENS1_30DynamicPersistentTileSchedulerILi256ELi128ELb0ELb1ELb1EEEEEEEEEvNT_6ParamsE --------------------------
	.section	.nv.info._ZN7cutlass13device_kernelIN5flash11enable_sm90INS1_16FlashAttnFwdSm90INS1_25CollectiveMainloopFwdSm90ILi2EN4cute5tupleIJNS5_1CILi1EEES8_S8_EEENS6_IJNS7_ILi128EEENS7_ILi96EEENS7_ILi192EEEEEELi192ENS_10bfloat16_tEfNS_4arch4Sm90ELb0ELb1ELb1ELb0ELb1ELb0ELb0ELb1ELb1ELb1ELb0ELb0EEENS1_21CollectiveEpilogueFwdINS6_IJSA_SC_SB_EEES9_SE_SG_Li256ELb0ELb1ELb0ELb0EEENS1_30DynamicPersistentTileSchedulerILi256ELi128ELb0ELb1ELb1EEEEEEEEEvNT_6ParamsE,"",@"SHT_CUDA_INFO"
	.sectionflags	@""
	.align	4


	//----- nvinfo : EIATTR_CUDA_API_VERSION
	.align		4
        /*0000*/ 	.byte	0x04, 0x37
        /*0002*/ 	.short	(.L_665 - .L_664)
.L_664:
        /*0004*/ 	.word	0x00000082


	//----- nvinfo : EIATTR_KPARAM_INFO
	.align		4
.L_665:
        /*0008*/ 	.byte	0x04, 0x17
        /*000a*/ 	.short	(.L_667 - .L_666)
.L_666:
        /*000c*/ 	.word	0x00000000
        /*0010*/ 	.short	0x0000
        /*0012*/ 	.short	0x0070
        /*0014*/ 	.byte	0x00, 0xf0, 0x01, 0x2a


	//----- nvinfo : EIATTR_SPARSE_MMA_MASK
	.align		4
.L_667:
        /*0018*/ 	.byte	0x03, 0x50
        /*001a*/ 	.short	0x0000


	//----- nvinfo : EIATTR_MAXREG_COUNT
	.align		4
        /*001c*/ 	.byte	0x03, 0x1b
        /*001e*/ 	.short	0x00a8


	//----- nvinfo : EIATTR_NUM_BARRIERS
	.align		4
        /*0020*/ 	.byte	0x02, 0x4c
        /*0022*/ 	.byte	0x09
	.zero		1


	//----- nvinfo : EIATTR_EXTERNS
	.align		4
        /*0024*/ 	.byte	0x04, 0x0f
        /*0026*/ 	.short	(.L_669 - .L_668)


	//   ....[0]....
	.align		4
.L_668:
        /*0028*/ 	.word	index@(__assertfail)


	//----- nvinfo : EIATTR_ANNOTATIONS
	.align		4
.L_669:
        /*002c*/ 	.byte	0x04, 0x55
        /*002e*/ 	.short	(.L_671 - .L_670)


	//   ....[0]....
.L_670:
        /*0030*/ 	.word	0x00000001
        /*0034*/ 	.byte	0xa0, 0x08, 0x00, 0x00, 0x01, 0x00, 0x00, 0x00, 0x60, 0x09, 0x00, 0x00, 0x01, 0x00, 0x00, 0x00
        /*0044*/ 	.byte	0x10, 0x19, 0x01, 0x00, 0x01, 0x00, 0x00, 0x00, 0xb0, 0x19, 0x01, 0x00, 0x01, 0x00, 0x00, 0x00
        /*0054*/ 	.byte	0x30, 0x1a, 0x01, 0x00, 0x01, 0x00, 0x00, 0x00, 0x20, 0x41, 0x01, 0x00, 0x01, 0x00, 0x00, 0x00
        /*0064*/ 	.byte	0x40, 0x41, 0x01, 0x00, 0x01, 0x00, 0x00, 0x00, 0x20, 0x5b, 0x01, 0x00, 0x01, 0x00, 0x00, 0x00
        /*0074*/ 	.byte	0xc0, 0x5c, 0x01, 0x00


	//----- nvinfo : EIATTR_MERCURY_ISA_VERSION
	.align		4
.L_671:
        /*0078*/ 	.byte	0x03, 0x5f
        /*007a*/ 	.short	0x0101


	//----- nvinfo : EIATTR_INT_WARP_WIDE_INSTR_OFFSETS
	.align		4
        /*007c*/ 	.byte	0x04, 0x31
        /*007e*/ 	.short	(.L_673 - .L_672)


	//   ....[0]....
.L_672:
        /*0080*/ 	.word	0x000000c0


	//   ....[1]....
        /*0084*/ 	.word	0x000000d0


	//   ....[2]....
        /*0088*/ 	.word	0x00000170


	//   ....[3]....
        /*008c*/ 	.word	0x00012640


	//   ....[4]....
        /*0090*/ 	.word	0x000126d0


	//   ....[5]....
        /*0094*/ 	.word	0x00015270


	//   ....[6]....
        /*0098*/ 	.word	0x00015300


	//----- nvinfo : EIATTR_COOP_GROUP_MASK_REGIDS
	.align		4
.L_673:
        /*009c*/ 	.byte	0x04, 0x29
        /*009e*/ 	.short	(.L_675 - .L_674)


	//   ....[0]....
.L_674:
        /*00a0*/ 	.word	0xffffffff


	//   ....[1]....
        /*00a4*/ 	.word	0xffffffff


	//   ....[2]....
        /*00a8*/ 	.word	0xffffffff


	//   ....[3]....
        /*00ac*/ 	.word	0xffffffff


	//   ....[4]....
        /*00b0*/ 	.word	0xffffffff


	//   ....[5]....
        /*00b4*/ 	.word	0xffffffff


	//   ....[6]....
        /*00b8*/ 	.word	0xffffffff


	//   ....[7]....
        /*00bc*/ 	.word	0xffffffff


	//   ....[8]....
        /*00c0*/ 	.word	0xffffffff


	//   ....[9]....
        /*00c4*/ 	.word	0xffffffff


	//   ....[10]....
        /*00c8*/ 	.word	0xffffffff


	//   ....[11]....
        /*00cc*/ 	.word	0xffffffff


	//   ....[12]....
        /*00d0*/ 	.word	0xffffffff


	//   ....[13]....
        /*00d4*/ 	.word	0xffffffff


	//   ....[14]....
        /*00d8*/ 	.word	0xffffffff


	//   ....[15]....
        /*00dc*/ 	.word	0xffffffff


	//   ....[16]....
        /*00e0*/ 	.word	0xffffffff


	//   ....[17]....
        /*00e4*/ 	.word	0xffffffff


	//   ....[18]....
        /*00e8*/ 	.word	0xffffffff


	//   ....[19]....
        /*00ec*/ 	.word	0xffffffff


	//   ....[20]....
        /*00f0*/ 	.word	0xffffffff


	//   ....[21]....
        /*00f4*/ 	.word	0xffffffff


	//   ....[22]....
        /*00f8*/ 	.word	0xffffffff


	//   ....[23]....
        /*00fc*/ 	.word	0xffffffff


	//   ....[24]....
        /*0100*/ 	.word	0xffffffff


	//   ....[25]....
        /*0104*/ 	.word	0xffffffff


	//   ....[26]....
        /*0108*/ 	.word	0xffffffff


	//   ....[27]....
        /*010c*/ 	.word	0xffffffff


	//   ....[28]....
        /*0110*/ 	.word	0xffffffff


	//   ....[29]....
        /*0114*/ 	.word	0xffffffff


	//   ....[30]....
        /*0118*/ 	.word	0xffffffff


	//   ....[31]....
        /*011c*/ 	.word	0xffffffff


	//   ....[32]....
        /*0120*/ 	.word	0xffffffff


	//   ....[33]....
        /*0124*/ 	.word	0xffffffff


	//   ....[34]....
        /*0128*/ 	.word	0xffffffff


	//   ....[35]....
        /*012c*/ 	.word	0xffffffff


	//   ....[36]....
        /*0130*/ 	.word	0xffffffff


	//   ....[37]....
        /*0134*/ 	.word	0xffffffff


	//   ....[38]....
        /*0138*/ 	.word	0xffffffff


	//   ....[39]....
        /*013c*/ 	.word	0xffffffff


	//   ....[40]....
        /*0140*/ 	.word	0xffffffff


	//   ....[41]....
        /*0144*/ 	.word	0xffffffff


	//   ....[42]....
        /*0148*/ 	.word	0xffffffff


	//   ....[43]....
        /*014c*/ 	.word	0xffffffff


	//   ....[44]....
        /*0150*/ 	.word	0xffffffff


	//   ....[45]....
        /*0154*/ 	.word	0xffffffff


	//   ....[46]....
        /*0158*/ 	.word	0xffffffff


	//   ....[47]....
        /*015c*/ 	.word	0xffffffff


	//   ....[48]....
        /*0160*/ 	.word	0xffffffff


	//   ....[49]....
        /*0164*/ 	.word	0xffffffff


	//   ....[50]....
        /*0168*/ 	.word	0xffffffff


	//   ....[51]....
        /*016c*/ 	.word	0xffffffff


	//   ....[52]....
        /*0170*/ 	.word	0xffffffff


	//   ....[53]....
        /*0174*/ 	.word	0xffffffff


	//   ....[54]....
        /*0178*/ 	.word	0xffffffff


	//   ....[55]....
        /*017c*/ 	.word	0xffffffff


	//   ....[56]....
        /*0180*/ 	.word	0xffffffff


	//   ....[57]....
        /*0184*/ 	.word	0xffffffff


	//   ....[58]....
        /*0188*/ 	.word	0xffffffff


	//   ....[59]....
        /*018c*/ 	.word	0xffffffff


	//   ....[60]....
        /*0190*/ 	.word	0xffffffff


	//   ....[61]....
        /*0194*/ 	.word	0xffffffff


	//   ....[62]....
        /*0198*/ 	.word	0xffffffff


	//   ....[63]....
        /*019c*/ 	.word	0xffffffff


	//   ....[64]....
        /*01a0*/ 	.word	0xffffffff


	//   ....[65]....
        /*01a4*/ 	.word	0xffffffff


	//   ....[66]....
        /*01a8*/ 	.word	0xffffffff


	//   ....[67]....
        /*01ac*/ 	.word	0xffffffff


	//   ....[68]....
        /*01b0*/ 	.word	0xffffffff


	//   ....[69]....
        /*01b4*/ 	.word	0xffffffff


	//   ....[70]....
        /*01b8*/ 	.word	0xffffffff


	//   ....[71]....
        /*01bc*/ 	.word	0xffffffff


	//   ....[72]....
        /*01c0*/ 	.word	0xffffffff


	//   ....[73]....
        /*01c4*/ 	.word	0xffffffff


	//   ....[74]....
        /*01c8*/ 	.word	0xffffffff


	//   ....[75]....
        /*01cc*/ 	.word	0xffffffff


	//   ....[76]....
        /*01d0*/ 	.word	0xffffffff


	//   ....[77]....
        /*01d4*/ 	.word	0xffffffff


	//   ....[78]....
        /*01d8*/ 	.word	0xffffffff


	//   ....[79]....
        /*01dc*/ 	.word	0xffffffff


	//   ....[80]....
        /*01e0*/ 	.word	0xffffffff


	//   ....[81]....
        /*01e4*/ 	.word	0xffffffff


	//   ....[82]....
        /*01e8*/ 	.word	0xffffffff


	//   ....[83]....
        /*01ec*/ 	.word	0xffffffff


	//   ....[84]....
        /*01f0*/ 	.word	0xffffffff


	//   ....[85]....
        /*01f4*/ 	.word	0xffffffff


	//   ....[86]....
        /*01f8*/ 	.word	0xffffffff


	//   ....[87]....
        /*01fc*/ 	.word	0xffffffff


	//   ....[88]....
        /*0200*/ 	.word	0xffffffff


	//   ....[89]....
        /*0204*/ 	.word	0xffffffff


	//   ....[90]....
        /*0208*/ 	.word	0xffffffff


	//   ....[91]....
        /*020c*/ 	.word	0xffffffff


	//   ....[92]....
        /*0210*/ 	.word	0xffffffff


	//   ....[93]....
        /*0214*/ 	.word	0xffffffff


	//   ....[94]....
        /*0218*/ 	.word	0xffffffff


	//   ....[95]....
        /*021c*/ 	.word	0xffffffff


	//   ....[96]....
        /*0220*/ 	.word	0xffffffff


	//   ....[97]....
        /*0224*/ 	.word	0xffffffff


	//   ....[98]....
        /*0228*/ 	.word	0xffffffff


	//   ....[99]....
        /*022c*/ 	.word	0xffffffff


	//   ....[100]....
        /*0230*/ 	.word	0xffffffff


	//   ....[101]....
        /*0234*/ 	.word	0xffffffff


	//   ....[102]....
        /*0238*/ 	.word	0xffffffff


	//   ....[103]....
        /*023c*/ 	.word	0xffffffff


	//   ....[104]....
        /*0240*/ 	.word	0xffffffff


	//   ....[105]....
        /*0244*/ 	.word	0xffffffff


	//   ....[106]....
        /*0248*/ 	.word	0xffffffff


	//   ....[107]....
        /*024c*/ 	.word	0xffffffff


	//   ....[108]....
        /*0250*/ 	.word	0xffffffff


	//   ....[109]....
        /*0254*/ 	.word	0xffffffff


	//   ....[110]....
        /*0258*/ 	.word	0xffffffff


	//   ....[111]....
        /*025c*/ 	.word	0xffffffff


	//   ....[112]....
        /*0260*/ 	.word	0xffffffff


	//   ....[113]....
        /*0264*/ 	.word	0xffffffff


	//   ....[114]....
        /*0268*/ 	.word	0xffffffff


	//   ....[115]....
        /*026c*/ 	.word	0xffffffff


	//   ....[116]....
        /*0270*/ 	.word	0xffffffff


	//   ....[117]....
        /*0274*/ 	.word	0xffffffff


	//   ....[118]....
        /*0278*/ 	.word	0xffffffff


	//   ....[119]....
        /*027c*/ 	.word	0xffffffff


	//   ....[120]....
        /*0280*/ 	.word	0x0500000f


	//   ....[121]....
        /*0284*/ 	.word	0x0500000f


	//   ....[122]....
        /*0288*/ 	.word	0x0500000f


	//   ....[123]....
        /*028c*/ 	.word	0x0500000f


	//   ....[124]....
        /*0290*/ 	.word	0x0500000f


	//   ....[125]....
        /*0294*/ 	.word	0x0500000f


	//   ....[126]....
        /*0298*/ 	.word	0x0500000f


	//   ....[127]....
        /*029c*/ 	.word	0x0500000f


	//   ....[128]....
        /*02a0*/ 	.word	0x0500000f


	//   ....[129]....
        /*02a4*/ 	.word	0x0500000f


	//   ....[130]....
        /*02a8*/ 	.word	0x0500000f


	//   ....[131]....
        /*02ac*/ 	.word	0x0500000f


	//   ....[132]....
        /*02b0*/ 	.word	0x0500000f


	//   ....[133]....
        /*02b4*/ 	.word	0x0500000f


	//   ....[134]....
        /*02b8*/ 	.word	0x0500000f


	//   ....[135]....
        /*02bc*/ 	.word	0x0500000f


	//   ....[136]....
        /*02c0*/ 	.word	0x0500000f


	//   ....[137]....
        /*02c4*/ 	.word	0x0500000f


	//   ....[138]....
        /*02c8*/ 	.word	0x0500000f


	//   ....[139]....
        /*02cc*/ 	.word	0x0500000f


	//   ....[140]....
        /*02d0*/ 	.word	0x0500000f


	//   ....[141]....
        /*02d4*/ 	.word	0x0500000f


	//   ....[142]....
        /*02d8*/ 	.word	0x0500000f


	//   ....[143]....
        /*02dc*/ 	.word	0x0500000f


	//   ....[144]....
        /*02e0*/ 	.word	0x0500000f


	//   ....[145]....
        /*02e4*/ 	.word	0x0500000f


	//   ....[146]....
        /*02e8*/ 	.word	0x0500000f


	//   ....[147]....
        /*02ec*/ 	.word	0x0500000f


	//   ....[148]....
        /*02f0*/ 	.word	0x0500000f


	//   ....[149]....
        /*02f4*/ 	.word	0x0500000f


	//   ....[150]....
        /*02f8*/ 	.word	0x0500000f


	//   ....[151]....
        /*02fc*/ 	.word	0x0500000f


	//   ....[152]....
        /*0300*/ 	.word	0x0500000f


	//   ....[153]....
        /*0304*/ 	.word	0x0500000f


	//   ....[154]....
        /*0308*/ 	.word	0x0500000f


	//   ....[155]....
        /*030c*/ 	.word	0x0500000f


	//   ....[156]....
        /*0310*/ 	.word	0x0500000f


	//   ....[157]....
        /*0314*/ 	.word	0x0500000f


	//   ....[158]....
        /*0318*/ 	.word	0x0500000f


	//   ....[159]....
        /*031c*/ 	.word	0x0500000f


	//   ....[160]....
        /*0320*/ 	.word	0x0500000f


	//   ....[161]....
        /*0324*/ 	.word	0x0500000f


	//   ....[162]....
        /*0328*/ 	.word	0x0500000f


	//   ....[163]....
        /*032c*/ 	.word	0x0500000f


	//   ....[164]....
        /*0330*/ 	.word	0x0500000f


	//   ....[165]....
        /*0334*/ 	.word	0x0500000f


	//   ....[166]....
        /*0338*/ 	.word	0x0500000f


	//   ....[167]....
        /*033c*/ 	.word	0x0500000f


	//   ....[168]....
        /*0340*/ 	.word	0x0500000f


	//   ....[169]....
        /*0344*/ 	.word	0x0500000f


	//   ....[170]....
        /*0348*/ 	.word	0x0500000f


	//   ....[171]....
        /*034c*/ 	.word	0x0500000f


	//   ....[172]....
        /*0350*/ 	.word	0x0500000f


	//   ....[173]....
        /*0354*/ 	.word	0x0500000f


	//   ....[174]....
        /*0358*/ 	.word	0x0500000f


	//   ....[175]....
        /*035c*/ 	.word	0x0500000f


	//   ....[176]....
        /*0360*/ 	.word	0x0500000f


	//   ....[177]....
        /*0364*/ 	.word	0x0500000f


	//   ....[178]....
        /*0368*/ 	.word	0x0500000f


	//   ....[179]....
        /*036c*/ 	.word	0x0500000f


	//   ....[180]....
        /*0370*/ 	.word	0x0500000f


	//   ....[181]....
        /*0374*/ 	.word	0x0500000f


	//   ....[182]....
        /*0378*/ 	.word	0x0500000f


	//   ....[183]....
        /*037c*/ 	.word	0x0500000f


	//   ....[184]....
        /*0380*/ 	.word	0x0500000f


	//   ....[185]....
        /*0384*/ 	.word	0x0500000f


	//   ....[186]....
        /*0388*/ 	.word	0x0500000f


	//----- nvinfo : EIATTR_COOP_GROUP_INSTR_OFFSETS
	.align		4
.L_675:
        /*038c*/ 	.byte	0x04, 0x28
        /*038e*/ 	.short	(.L_677 - .L_676)


	//   ....[0]....
.L_676:
        /*0390*/ 	.word	0x00000070


	//   ....[1]....
        /*0394*/ 	.word	0x000000b0


	//   ....[2]....
        /*0398*/ 	.word	0x000002d0


	//   ....[3]....
        /*039c*/ 	.word	0x00000430


	//   ....[4]....
        /*03a0*/ 	.word	0x00000550


	//   ....[5]....
        /*03a4*/ 	.word	0x000006b0


	//   ....[6]....
        /*03a8*/ 	.word	0x000018b0


	//   ....[7]....
        /*03ac*/ 	.word	0x00002560


	//   ....[8]....
        /*03b0*/ 	.word	0x00002e20


	//   ....[9]....
        /*03b4*/ 	.word	0x000039e0


	//   ....[10]....
        /*03b8*/ 	.word	0x00003a90


	//   ....[11]....
        /*03bc*/ 	.word	0x00003fb0


	//   ....[12]....
        /*03c0*/ 	.word	0x00004030


	//   ....[13]....
        /*03c4*/ 	.word	0x00006070


	//   ....[14]....
        /*03c8*/ 	.word	0x00006620


	//   ....[15]....
        /*03cc*/ 	.word	0x00007480


	//   ....[16]....
        /*03d0*/ 	.word	0x00007590


	//   ....[17]....
        /*03d4*/ 	.word	0x00007b50


	//   ....[18]....
        /*03d8*/ 	.word	0x00007bb0


	//   ....[19]....
        /*03dc*/ 	.word	0x0000a010


	//   ....[20]....
        /*03e0*/ 	.word	0x0000a030


	//   ....[21]....
        /*03e4*/ 	.word	0x0000a050


	//   ....[22]....
        /*03e8*/ 	.word	0x0000a070


	//   ....[23]....
        /*03ec*/ 	.word	0x0000beb0


	//   ....[24]....
        /*03f0*/ 	.word	0x0000c460


	//   ....[25]....
        /*03f4*/ 	.word	0x0000d2c0


	//   ....[26]....
        /*03f8*/ 	.word	0x0000d3d0


	//   ....[27]....
        /*03fc*/ 	.word	0x0000d980


	//   ....[28]....
        /*0400*/ 	.word	0x0000d9f0


	//   ....[29]....
        /*0404*/ 	.word	0x0000eaa0


	//   ....[30]....
        /*0408*/ 	.word	0x0000ead0


	//   ....[31]....
        /*040c*/ 	.word	0x0000eba0


	//   ....[32]....
        /*0410*/ 	.word	0x0000ebb0


	//   ....[33]....
        /*0414*/ 	.word	0x00010160


	//   ....[34]....
        /*0418*/ 	.word	0x00010190


	//   ....[35]....
        /*041c*/ 	.word	0x000101c0


	//   ....[36]....
        /*0420*/ 	.word	0x00010250


	//   ....[37]....
        /*0424*/ 	.word	0x00010900


	//   ....[38]....
        /*0428*/ 	.word	0x00010930


	//   ....[39]....
        /*042c*/ 	.word	0x00010a30


	//   ....[40]....
        /*0430*/ 	.word	0x00010a50


	//   ....[41]....
        /*0434*/ 	.word	0x00010b50


	//   ....[42]....
        /*0438*/ 	.word	0x00010b70


	//   ....[43]....
        /*043c*/ 	.word	0x00010c80


	//   ....[44]....
        /*0440*/ 	.word	0x00010ca0


	//   ....[45]....
        /*0444*/ 	.word	0x000113c0


	//   ....[46]....
        /*0448*/ 	.word	0x000113f0


	//   ....[47]....
        /*044c*/ 	.word	0x00011500


	//   ....[48]....
        /*0450*/ 	.word	0x00011520


	//   ....[49]....
        /*0454*/ 	.word	0x00011620


	//   ....[50]....
        /*0458*/ 	.word	0x00011640


	//   ....[51]....
        /*045c*/ 	.word	0x00011750


	//   ....[52]....
        /*0460*/ 	.word	0x00011770


	//   ....[53]....
        /*0464*/ 	.word	0x00011940


	//   ....[54]....
        /*0468*/ 	.word	0x000131b0


	//   ....[55]....
        /*046c*/ 	.word	0x000131d0


	//   ....[56]....
        /*0470*/ 	.word	0x000131e0


	//   ....[57]....
        /*0474*/ 	.word	0x00013220


	//   ....[58]....
        /*0478*/ 	.word	0x000132b0


	//   ....[59]....
        /*047c*/ 	.word	0x000132d0


	//   ....[60]....
        /*0480*/ 	.word	0x00013360


	//   ....[61]....
        /*0484*/ 	.word	0x00013380


	//   ....[62]....
        /*0488*/ 	.word	0x00013410


	//   ....[63]....
        /*048c*/ 	.word	0x00013430


	//   ....[64]....
        /*0490*/ 	.word	0x000134c0


	//   ....[65]....
        /*0494*/ 	.word	0x000134e0


	//   ....[66]....
        /*0498*/ 	.word	0x00013b20


	//   ....[67]....
        /*049c*/ 	.word	0x00013b40


	//   ....[68]....
        /*04a0*/ 	.word	0x00013b70


	//   ....[69]....
        /*04a4*/ 	.word	0x00013bb0


	//   ....[70]....
        /*04a8*/ 	.word	0x00013c30


	//   ....[71]....
        /*04ac*/ 	.word	0x00013c60


	//   ....[72]....
        /*04b0*/ 	.word	0x00013ce0


	//   ....[73]....
        /*04b4*/ 	.word	0x00013d10


	//   ....[74]....
        /*04b8*/ 	.word	0x00013d90


	//   ....[75]....
        /*04bc*/ 	.word	0x00013dc0


	//   ....[76]....
        /*04c0*/ 	.word	0x00013e40


	//   ....[77]....
        /*04c4*/ 	.word	0x00013e70


	//   ....[78]....
        /*04c8*/ 	.word	0x00013ef0


	//   ....[79]....
        /*04cc*/ 	.word	0x00013f20


	//   ....[80]....
        /*04d0*/ 	.word	0x00013fa0


	//   ....[81]....
        /*04d4*/ 	.word	0x00013fc0


	//   ....[82]....
        /*04d8*/ 	.word	0x000146e0


	//   ....[83]....
        /*04dc*/ 	.word	0x00014710


	//   ....[84]....
        /*04e0*/ 	.word	0x00014720


	//   ....[85]....
        /*04e4*/ 	.word	0x00014740


	//   ....[86]....
        /*04e8*/ 	.word	0x00014790


	//   ....[87]....
        /*04ec*/ 	.word	0x000147b0


	//   ....[88]....
        /*04f0*/ 	.word	0x00014810


	//   ....[89]....
        /*04f4*/ 	.word	0x00014830


	//   ....[90]....
        /*04f8*/ 	.word	0x00014880


	//   ....[91]....
        /*04fc*/ 	.word	0x000148a0


	//   ....[92]....
        /*0500*/ 	.word	0x000148f0


	//   ....[93]....
        /*0504*/ 	.word	0x00014910


	//   ....[94]....
        /*0508*/ 	.word	0x00014bb0


	//   ....[95]....
        /*050c*/ 	.word	0x00014bd0


	//   ....[96]....
        /*0510*/ 	.word	0x00014bf0


	//   ....[97]....
        /*0514*/ 	.word	0x00014c70


	//   ....[98]....
        /*0518*/ 	.word	0x00014c90


	//   ....[99]....
        /*051c*/ 	.word	0x00014d10


	//   ....[100]....
        /*0520*/ 	.word	0x00014d30


	//   ....[101]....
        /*0524*/ 	.word	0x00014db0


	//   ....[102]....
        /*0528*/ 	.word	0x00014dd0


	//   ....[103]....
        /*052c*/ 	.word	0x00014e50


	//   ....[104]....
        /*0530*/ 	.word	0x00014e70


	//   ....[105]....
        /*0534*/ 	.word	0x00014e80


	//   ....[106]....
        /*0538*/ 	.word	0x00015450


	//   ....[107]....
        /*053c*/ 	.word	0x00015470


	//   ....[108]....
        /*0540*/ 	.word	0x00015480


	//   ....[109]....
        /*0544*/ 	.word	0x000154a0


	//   ....[110]....
        /*0548*/ 	.word	0x00015540


	//   ....[111]....
        /*054c*/ 	.word	0x00015570


	//   ....[112]....
        /*0550*/ 	.word	0x000155e0


	//   ....[113]....
        /*0554*/ 	.word	0x00015610


	//   ....[114]....
        /*0558*/ 	.word	0x00015680


	//   ....[115]....
        /*055c*/ 	.word	0x000156b0


	//   ....[116]....
        /*0560*/ 	.word	0x00015720


	//   ....[117]....
        /*0564*/ 	.word	0x00015750


	//   ....[118]....
        /*0568*/ 	.word	0x00015a60


	//   ....[119]....
        /*056c*/ 	.word	0x00015c40


	//   ....[120]....
        /*0570*/ 	.word	0x000162b0


	//   ....[121]....
        /*0574*/ 	.word	0x00016390


	//   ....[122]....
        /*0578*/ 	.word	0x00016430


	//   ....[123]....
        /*057c*/ 	.word	0x000164b0


	//   ....[124]....
        /*0580*/ 	.word	0x00016570


	//   ....[125]....
        /*0584*/ 	.word	0x000165f0


	//   ....[126]....
        /*0588*/ 	.word	0x000166d0


	//   ....[127]....
        /*058c*/ 	.word	0x00016750


	//   ....[128]....
        /*0590*/ 	.word	0x00016830


	//   ....[129]....
        /*0594*/ 	.word	0x000168b0


	//   ....[130]....
        /*0598*/ 	.word	0x00016990


	//   ....[131]....
        /*059c*/ 	.word	0x00016a10


	//   ....[132]....
        /*05a0*/ 	.word	0x00016ae0


	//   ....[133]....
        /*05a4*/ 	.word	0x00016b70


	//   ....[134]....
        /*05a8*/ 	.word	0x00016be0


	//   ....[135]....
        /*05ac*/ 	.word	0x00016c60


	//   ....[136]....
        /*05b0*/ 	.word	0x00016d20


	//   ....[137]....
        /*05b4*/ 	.word	0x00016d90


	//   ....[138]....
        /*05b8*/ 	.word	0x00016e80


	//   ....[139]....
        /*05bc*/ 	.word	0x00016ef0


	//   ....[140]....
        /*05c0*/ 	.word	0x00016fe0


	//   ....[141]....
        /*05c4*/ 	.word	0x00017050


	//   ....[142]....
        /*05c8*/ 	.word	0x00017140


	//   ....[143]....
        /*05cc*/ 	.word	0x000171b0


	//   ....[144]....
        /*05d0*/ 	.word	0x000172a0


	//   ....[145]....
        /*05d4*/ 	.word	0x00017310


	//   ....[146]....
        /*05d8*/ 	.word	0x00017400


	//   ....[147]....
        /*05dc*/ 	.word	0x00017470


	//   ....[148]....
        /*05e0*/ 	.word	0x00017540


	//   ....[149]....
        /*05e4*/ 	.word	0x00017670


	//   ....[150]....
        /*05e8*/ 	.word	0x00017710


	//   ....[151]....
        /*05ec*/ 	.word	0x00017780


	//   ....[152]....
        /*05f0*/ 	.word	0x00017840


	//   ....[153]....
        /*05f4*/ 	.word	0x000178a0


	//   ....[154]....
        /*05f8*/ 	.word	0x00017960


	//   ....[155]....
        /*05fc*/ 	.word	0x000179c0


	//   ....[156]....
        /*0600*/ 	.word	0x00017a80


	//   ....[157]....
        /*0604*/ 	.word	0x00017ae0


	//   ....[158]....
        /*0608*/ 	.word	0x00017ba0


	//   ....[159]....
        /*060c*/ 	.word	0x00017c00


	//   ....[160]....
        /*0610*/ 	.word	0x00017cc0


	//   ....[161]....
        /*0614*/ 	.word	0x00017da0


	//   ....[162]....
        /*0618*/ 	.word	0x00017e40


	//   ....[163]....
        /*061c*/ 	.word	0x00017ea0


	//   ....[164]....
        /*0620*/ 	.word	0x00017f90


	//   ....[165]....
        /*0624*/ 	.word	0x00017ff0


	//   ....[166]....
        /*0628*/ 	.word	0x000180e0


	//   ....[167]....
        /*062c*/ 	.word	0x00018140


	//   ....[168]....
        /*0630*/ 	.word	0x00018230


	//   ....[169]....
        /*0634*/ 	.word	0x00018290


	//   ....[170]....
        /*0638*/ 	.word	0x00018380


	//   ....[171]....
        /*063c*/ 	.word	0x000183e0


	//   ....[172]....
        /*0640*/ 	.word	0x000184a0


	//   ....[173]....
        /*0644*/ 	.word	0x000185e0


	//   ....[174]....
        /*0648*/ 	.word	0x00018680


	//   ....[175]....
        /*064c*/ 	.word	0x000186e0


	//   ....[176]....
        /*0650*/ 	.word	0x000187b0


	//   ....[177]....
        /*0654*/ 	.word	0x00018870


	//   ....[178]....
        /*0658*/ 	.word	0x00018930


	//   ....[179]....
        /*065c*/ 	.word	0x000189f0


	//   ....[180]....
        /*0660*/ 	.word	0x00018ab0


	//   ....[181]....
        /*0664*/ 	.word	0x00018b70


	//   ....[182]....
        /*0668*/ 	.word	0x00018c30


	//   ....[183]....
        /*066c*/ 	.word	0x00018cf0


	//   ....[184]....
        /*0670*/ 	.word	0x00018db0


	//   ....[185]....
        /*0674*/ 	.word	0x00018ea0


	//   ....[186]....
        /*0678*/ 	.word	0x00018fc0


	//----- nvinfo : EIATTR_REG_RECONFIG
	.align		4
.L_677:
        /*067c*/ 	.byte	0x01, 0x54
	.zero		2


	//----- nvinfo : EIATTR_SYSCALL_OFFSETS
	.align		4
        /*0680*/ 	.byte	0x04, 0x46
        /*0682*/ 	.short	(.L_679 - .L_678)


	//   ....[0]....
.L_678:
        /*0684*/ 	.word	0x00001a90


	//   ....[1]....
        /*0688*/ 	.word	0x00012830


	//   ....[2]....
        /*068c*/ 	.word	0x00012980


	//   ....[3]....
        /*0690*/ 	.word	0x00012a70


	//   ....[4]....
        /*0694*/ 	.word	0x000137e0


	//----- nvinfo : EIATTR_MBARRIER_INSTR_OFFSETS
	.align		4
.L_679:
        /*0698*/ 	.byte	0x04, 0x39
        /*069a*/ 	.short	(.L_681 - .L_680)


	//   ....[0]....
.L_680:
        /*069c*/ 	.word	0x00000180
        /*06a0*/ 	.word	0x000000ff
        /*06a4*/ 	.word	0x00030800
        /*06a8*/ 	.short	0x0100
        /*06aa*/ 	.byte	0x08
	.zero		1


	//   ....[1]....
        /*06ac*/ 	.word	0x00000190
        /*06b0*/ 	.word	0x000000ff
        /*06b4*/ 	.word	0x00030820
        /*06b8*/ 	.short	0x0100
        /*06ba*/ 	.byte	0x08
	.zero		1


	//   ....[2]....
        /*06bc*/ 	.word	0x00000280
        /*06c0*/ 	.word	0x000000ff
        /*06c4*/ 	.word	0x00030830
        /*06c8*/ 	.short	0x0100
        /*06ca*/ 	.byte	0x08
	.zero		1


	//   ....[3]....
        /*06cc*/ 	.word	0x00000290
        /*06d0*/ 	.word	0x000000ff
        /*06d4*/ 	.word	0x00030840
        /*06d8*/ 	.short	0x0100
        /*06da*/ 	.byte	0x08
	.zero		1


	//   ....[4]....
        /*06dc*/ 	.word	0x000002a0
        /*06e0*/ 	.word	0x000000ff
        /*06e4*/ 	.word	0x00030838
        /*06e8*/ 	.short	0x0100
        /*06ea*/ 	.byte	0x08
	.zero		1


	//   ....[5]....
        /*06ec*/ 	.word	0x000002b0
        /*06f0*/ 	.word	0x000000ff
        /*06f4*/ 	.word	0x00030848
        /*06f8*/ 	.short	0x0100
        /*06fa*/ 	.byte	0x08
	.zero		1


	//   ....[6]....
        /*06fc*/ 	.word	0x000003e0
        /*0700*/ 	.word	0x000000ff
        /*0704*/ 	.word	0x00030850
        /*0708*/ 	.short	0x0100
        /*070a*/ 	.byte	0x08
	.zero		1


	//   ....[7]....
        /*070c*/ 	.word	0x000003f0
        /*0710*/ 	.word	0x000000ff
        /*0714*/ 	.word	0x00030860
        /*0718*/ 	.short	0x0100
        /*071a*/ 	.byte	0x08
	.zero		1


	//   ....[8]....
        /*071c*/ 	.word	0x00000400
        /*0720*/ 	.word	0x000000ff
        /*0724*/ 	.word	0x00030858
        /*0728*/ 	.short	0x0100
        /*072a*/ 	.byte	0x08
	.zero		1


	//   ....[9]....
        /*072c*/ 	.word	0x00000410
        /*0730*/ 	.word	0x000000ff
        /*0734*/ 	.word	0x00030868
        /*0738*/ 	.short	0x0100
        /*073a*/ 	.byte	0x08
	.zero		1


	//   ....[10]....
        /*073c*/ 	.word	0x00000500
        /*0740*/ 	.word	0x000000ff
        /*0744*/ 	.word	0x00030870
        /*0748*/ 	.short	0x0100
        /*074a*/ 	.byte	0x06
	.zero		1


	//   ....[11]....
        /*074c*/ 	.word	0x00000510
        /*0750*/ 	.word	0x000000ff
        /*0754*/ 	.word	0x00030880
        /*0758*/ 	.short	0x0100
        /*075a*/ 	.byte	0x06
	.zero		1


	//   ....[12]....
        /*075c*/ 	.word	0x00000520
        /*0760*/ 	.word	0x000000ff
        /*0764*/ 	.word	0x00030878
        /*0768*/ 	.short	0x0100
        /*076a*/ 	.byte	0x06
	.zero		1


	//   ....[13]....
        /*076c*/ 	.word	0x00000530
        /*0770*/ 	.word	0x000000ff
        /*0774*/ 	.word	0x00030888
        /*0778*/ 	.short	0x0100
        /*077a*/ 	.byte	0x06
	.zero		1


	//   ....[14]....
        /*077c*/ 	.word	0x00000660
        /*0780*/ 	.word	0x000000ff
        /*0784*/ 	.word	0x00030890
        /*0788*/ 	.short	0x0100
        /*078a*/ 	.byte	0x08
	.zero		1


	//   ....[15]....
        /*078c*/ 	.word	0x00000670
        /*0790*/ 	.word	0x000000ff
        /*0794*/ 	.word	0x000308a0
        /*0798*/ 	.short	0x0100
        /*079a*/ 	.byte	0x08
	.zero		1


	//   ....[16]....
        /*079c*/ 	.word	0x00000680
        /*07a0*/ 	.word	0x000000ff
        /*07a4*/ 	.word	0x00030898
        /*07a8*/ 	.short	0x0100
        /*07aa*/ 	.byte	0x08
	.zero		1


	//   ....[17]....
        /*07ac*/ 	.word	0x00000690
        /*07b0*/ 	.word	0x000000ff
        /*07b4*/ 	.word	0x000308a8
        /*07b8*/ 	.short	0x0100
        /*07ba*/ 	.byte	0x08
	.zero		1


	//   ....[18]....
        /*07bc*/ 	.word	0x000007d0
        /*07c0*/ 	.word	0x000000ff
        /*07c4*/ 	.word	0x000308b0
        /*07c8*/ 	.short	0x0100
        /*07ca*/ 	.byte	0x08
	.zero		1


	//   ....[19]....
        /*07cc*/ 	.word	0x000007e0
        /*07d0*/ 	.word	0x000000ff
        /*07d4*/ 	.word	0x000308c0
        /*07d8*/ 	.short	0x0100
        /*07da*/ 	.byte	0x08
	.zero		1


	//   ....[20]....
        /*07dc*/ 	.word	0x000007f0
        /*07e0*/ 	.word	0x000000ff
        /*07e4*/ 	.word	0x000308b8
        /*07e8*/ 	.short	0x0100
        /*07ea*/ 	.byte	0x08
	.zero		1


	//   ....[21]....
        /*07ec*/ 	.word	0x00000800
        /*07f0*/ 	.word	0x000000ff
        /*07f4*/ 	.word	0x000308c8
        /*07f8*/ 	.short	0x0100
        /*07fa*/ 	.byte	0x08
	.zero		1


	//   ....[22]....
        /*07fc*/ 	.word	0x00001b30
        /*0800*/ 	.word	0x000000ff
        /*0804*/ 	.word	0x00030800
        /*0808*/ 	.short	0x010a
        /*080a*/ 	.byte	0x28
	.zero		1


	//   ....[23]....
        /*080c*/ 	.word	0x00001bb0
        /*0810*/ 	.word	0x0000000d
        /*0814*/ 	.word	0x00030830
        /*0818*/ 	.short	0x010a
        /*081a*/ 	.byte	0x3f
	.zero		1


	//   ....[24]....
        /*081c*/ 	.word	0x00001bf0
        /*0820*/ 	.word	0x0000000d
        /*0824*/ 	.word	0x00030830
        /*0828*/ 	.short	0x010a
        /*082a*/ 	.byte	0x3f
	.zero		1


	//   ....[25]....
        /*082c*/ 	.word	0x00002670
        /*0830*/ 	.word	0x000000ff
        /*0834*/ 	.word	0x00000000
        /*0838*/ 	.short	0x0101
        /*083a*/ 	.byte	0x04
	.zero		1


	//   ....[26]....
        /*083c*/ 	.word	0x00004f80
        /*0840*/ 	.word	0x000000ff
        /*0844*/ 	.word	0x00030830
        /*0848*/ 	.short	0x010a
        /*084a*/ 	.byte	0x07
	.zero		1


	//   ....[27]....
        /*084c*/ 	.word	0x00004fc0
        /*0850*/ 	.word	0x000000ff
        /*0854*/ 	.word	0x00030830
        /*0858*/ 	.short	0x010a
        /*085a*/ 	.byte	0x07
	.zero		1


	//   ....[28]....
        /*085c*/ 	.word	0x00005aa0
        /*0860*/ 	.word	0x000000ff
        /*0864*/ 	.word	0x00030850
        /*0868*/ 	.short	0x010a
        /*086a*/ 	.byte	0x06
	.zero		1


	//   ....[29]....
        /*086c*/ 	.word	0x00005ae0
        /*0870*/ 	.word	0x000000ff
        /*0874*/ 	.word	0x00030850
        /*0878*/ 	.short	0x010a
        /*087a*/ 	.byte	0x06
	.zero		1


	//   ....[30]....
        /*087c*/ 	.word	0x00006190
        /*0880*/ 	.word	0x000000ff
        /*0884*/ 	.word	0x00000000
        /*0888*/ 	.short	0x0101
        /*088a*/ 	.byte	0x07
	.zero		1


	//   ....[31]....
        /*088c*/ 	.word	0x00008410
        /*0890*/ 	.word	0x000000ff
        /*0894*/ 	.word	0x00000000
        /*0898*/ 	.short	0x0101
        /*089a*/ 	.byte	0x06
	.zero		1


	//   ....[32]....
        /*089c*/ 	.word	0x00008910
        /*08a0*/ 	.word	0x000000ff
        /*08a4*/ 	.word	0x00030830
        /*08a8*/ 	.short	0x010a
        /*08aa*/ 	.byte	0x07
	.zero		1


	//   ....[33]....
        /*08ac*/ 	.word	0x00008950
        /*08b0*/ 	.word	0x000000ff
        /*08b4*/ 	.word	0x00030830
        /*08b8*/ 	.short	0x010a
        /*08ba*/ 	.byte	0x07
	.zero		1


	//   ....[34]....
        /*08bc*/ 	.word	0x00009430
        /*08c0*/ 	.word	0x000000ff
        /*08c4*/ 	.word	0x00030850
        /*08c8*/ 	.short	0x010a
        /*08ca*/ 	.byte	0x06
	.zero		1


	//   ....[35]....
        /*08cc*/ 	.word	0x00009470
        /*08d0*/ 	.word	0x000000ff
        /*08d4*/ 	.word	0x00030850
        /*08d8*/ 	.short	0x010a
        /*08da*/ 	.byte	0x06
	.zero		1


	//   ....[36]....
        /*08dc*/ 	.word	0x00009b00
        /*08e0*/ 	.word	0x000000ff
        /*08e4*/ 	.word	0x00000000
        /*08e8*/ 	.short	0x0101
        /*08ea*/ 	.byte	0x07
	.zero		1


	//   ....[37]....
        /*08ec*/ 	.word	0x0000ab00
        /*08f0*/ 	.word	0x000000ff
        /*08f4*/ 	.word	0x00000000
        /*08f8*/ 	.short	0x0101
        /*08fa*/ 	.byte	0x06
	.zero		1


	//   ....[38]....
        /*08fc*/ 	.word	0x0000adc0
        /*0900*/ 	.word	0x000000ff
        /*0904*/ 	.word	0x00030830
        /*0908*/ 	.short	0x010a
        /*090a*/ 	.byte	0x06
	.zero		1


	//   ....[39]....
        /*090c*/ 	.word	0x0000ae00
        /*0910*/ 	.word	0x000000ff
        /*0914*/ 	.word	0x00030830
        /*0918*/ 	.short	0x010a
        /*091a*/ 	.byte	0x06
	.zero		1


	//   ....[40]....
        /*091c*/ 	.word	0x0000b8e0
        /*0920*/ 	.word	0x000000ff
        /*0924*/ 	.word	0x00030850
        /*0928*/ 	.short	0x010a
        /*092a*/ 	.byte	0x0a
	.zero		1


	//   ....[41]....
        /*092c*/ 	.word	0x0000b920
        /*0930*/ 	.word	0x000000ff
        /*0934*/ 	.word	0x00030850
        /*0938*/ 	.short	0x010a
        /*093a*/ 	.byte	0x0a
	.zero		1


	//   ....[42]....
        /*093c*/ 	.word	0x0000bf80
        /*0940*/ 	.word	0x000000ff
        /*0944*/ 	.word	0x00000000
        /*0948*/ 	.short	0x0101
        /*094a*/ 	.byte	0x04
	.zero		1


	//   ....[43]....
        /*094c*/ 	.word	0x0000e250
        /*0950*/ 	.word	0x000000ff
        /*0954*/ 	.word	0x00000000
        /*0958*/ 	.short	0x0101
        /*095a*/ 	.byte	0x0a
	.zero		1


	//   ....[44]....
        /*095c*/ 	.word	0x0000ea10
        /*0960*/ 	.word	0x000000ff
        /*0964*/ 	.word	0x00030850
        /*0968*/ 	.short	0x010a
        /*096a*/ 	.byte	0x05
	.zero		1


	//   ....[45]....
        /*096c*/ 	.word	0x0000ea50
        /*0970*/ 	.word	0x000000ff
        /*0974*/ 	.word	0x00030850
        /*0978*/ 	.short	0x010a
        /*097a*/ 	.byte	0x05
	.zero		1


	//   ....[46]....
        /*097c*/ 	.word	0x0000ef50
        /*0980*/ 	.word	0x000000ff
        /*0984*/ 	.word	0x00000000
        /*0988*/ 	.short	0x0101
        /*098a*/ 	.byte	0x04
	.zero		1


	//   ....[47]....
        /*098c*/ 	.word	0x000108f0
        /*0990*/ 	.word	0x00000011
        /*0994*/ 	.word	0x00000000
        /*0998*/ 	.short	0x0101
        /*099a*/ 	.byte	0x3f
	.zero		1


	//   ....[48]....
        /*099c*/ 	.word	0x00012fc0
        /*09a0*/ 	.word	0x00000000
        /*09a4*/ 	.word	0x00030840
        /*09a8*/ 	.short	0x010a
        /*09aa*/ 	.byte	0x3f
	.zero		1


	//   ....[49]....
        /*09ac*/ 	.word	0x000135d0
        /*09b0*/ 	.word	0x00000000
        /*09b4*/ 	.word	0x00030830
        /*09b8*/ 	.short	0x0107
        /*09ba*/ 	.byte	0x3f
	.zero		1


	//   ....[50]....
        /*09bc*/ 	.word	0x00013680
        /*09c0*/ 	.word	0x00000000
        /*09c4*/ 	.word	0x00030830
        /*09c8*/ 	.short	0x0101
        /*09ca*/ 	.byte	0x3f
	.zero		1


	//   ....[51]....
        /*09cc*/ 	.word	0x000140b0
        /*09d0*/ 	.word	0x00000011
        /*09d4*/ 	.word	0x00030800
        /*09d8*/ 	.short	0x0107
        /*09da*/ 	.byte	0x3f
	.zero		1


	//   ....[52]....
        /*09dc*/ 	.word	0x000141a0
        /*09e0*/ 	.word	0x00000011
        /*09e4*/ 	.word	0x00030800
        /*09e8*/ 	.short	0x0101
        /*09ea*/ 	.byte	0x3f
	.zero		1


	//   ....[53]....
        /*09ec*/ 	.word	0x000141c0
        /*09f0*/ 	.word	0x00000011
        /*09f4*/ 	.word	0x00030820
        /*09f8*/ 	.short	0x010a
        /*09fa*/ 	.byte	0x3f
	.zero		1


	//   ....[54]....
        /*09fc*/ 	.word	0x00014510
        /*0a00*/ 	.word	0x00000006
        /*0a04*/ 	.word	0x00030840
        /*0a08*/ 	.short	0x010a
        /*0a0a*/ 	.byte	0x3f
	.zero		1


	//   ....[55]....
        /*0a0c*/ 	.word	0x000149e0
        /*0a10*/ 	.word	0x00000006
        /*0a14*/ 	.word	0x00030830
        /*0a18*/ 	.short	0x0107
        /*0a1a*/ 	.byte	0x3f
	.zero		1


	//   ....[56]....
        /*0a1c*/ 	.word	0x00014a90
        /*0a20*/ 	.word	0x00000006
        /*0a24*/ 	.word	0x00030830
        /*0a28*/ 	.short	0x0101
        /*0a2a*/ 	.byte	0x3f
	.zero		1


	//   ....[57]....
        /*0a2c*/ 	.word	0x00014af0
        /*0a30*/ 	.word	0x00000006
        /*0a34*/ 	.word	0x00030860
        /*0a38*/ 	.short	0x010a
        /*0a3a*/ 	.byte	0x3f
	.zero		1


	//   ....[58]....
        /*0a3c*/ 	.word	0x00015050
        /*0a40*/ 	.word	0x00000006
        /*0a44*/ 	.word	0x00030850
        /*0a48*/ 	.short	0x0107
        /*0a4a*/ 	.byte	0x3f
	.zero		1


	//   ....[59]....
        /*0a4c*/ 	.word	0x000151a0
        /*0a50*/ 	.word	0x00000006
        /*0a54*/ 	.word	0x00030850
        /*0a58*/ 	.short	0x0101
        /*0a5a*/ 	.byte	0x3f
	.zero		1


	//   ....[60]....
        /*0a5c*/ 	.word	0x000153a0
        /*0a60*/ 	.word	0x00000004
        /*0a64*/ 	.word	0x00030860
        /*0a68*/ 	.short	0x010a
        /*0a6a*/ 	.byte	0x3f
	.zero		1


	//   ....[61]....
        /*0a6c*/ 	.word	0x00015870
        /*0a70*/ 	.word	0x00000004
        /*0a74*/ 	.word	0x00030850
        /*0a78*/ 	.short	0x0107
        /*0a7a*/ 	.byte	0x3f
	.zero		1


	//   ....[62]....
        /*0a7c*/ 	.word	0x00015920
        /*0a80*/ 	.word	0x00000004
        /*0a84*/ 	.word	0x00030850
        /*0a88*/ 	.short	0x0101
        /*0a8a*/ 	.byte	0x3f
	.zero		1


	//   ....[63]....
        /*0a8c*/ 	.word	0x00015bc0
        /*0a90*/ 	.word	0x00000004
        /*0a94*/ 	.word	0x00030820
        /*0a98*/ 	.short	0x010a
        /*0a9a*/ 	.byte	0x3f
	.zero		1


	//   ....[64]....
        /*0a9c*/ 	.word	0x00015d60
        /*0aa0*/ 	.word	0x00000005
        /*0aa4*/ 	.word	0x00030840
        /*0aa8*/ 	.short	0x010a
        /*0aaa*/ 	.byte	0x3f
	.zero		1


	//   ....[65]....
        /*0aac*/ 	.word	0x00015e00
        /*0ab0*/ 	.word	0x00000017
        /*0ab4*/ 	.word	0x00030840
        /*0ab8*/ 	.short	0x010a
        /*0aba*/ 	.byte	0x3f
	.zero		1


	//   ....[66]....
        /*0abc*/ 	.word	0x00015e40
        /*0ac0*/ 	.word	0x00000005
        /*0ac4*/ 	.word	0x00030860
        /*0ac8*/ 	.short	0x010a
        /*0aca*/ 	.byte	0x3f
	.zero		1


	//   ....[67]....
        /*0acc*/ 	.word	0x00015e80
        /*0ad0*/ 	.word	0x00000017
        /*0ad4*/ 	.word	0x00030860
        /*0ad8*/ 	.short	0x010a
        /*0ada*/ 	.byte	0x3f
	.zero		1


	//   ....[68]....
        /*0adc*/ 	.word	0x00015ef0
        /*0ae0*/ 	.word	0x00000003
        /*0ae4*/ 	.word	0x00030800
        /*0ae8*/ 	.short	0x010a
        /*0aea*/ 	.byte	0x3f
	.zero		1


	//   ....[69]....
        /*0aec*/ 	.word	0x00015f40
        /*0af0*/ 	.word	0x0000000d
        /*0af4*/ 	.word	0x00030830
        /*0af8*/ 	.short	0x010a
        /*0afa*/ 	.byte	0x3f
	.zero		1


	//   ....[70]....
        /*0afc*/ 	.word	0x00015fa0
        /*0b00*/ 	.word	0x0000000a
        /*0b04*/ 	.word	0x00030830
        /*0b08*/ 	.short	0x010a
        /*0b0a*/ 	.byte	0x3f
	.zero		1


	//   ....[71]....
        /*0b0c*/ 	.word	0x00016000
        /*0b10*/ 	.word	0x00000009
        /*0b14*/ 	.word	0x00030850
        /*0b18*/ 	.short	0x010a
        /*0b1a*/ 	.byte	0x3f
	.zero		1


	//   ....[72]....
        /*0b1c*/ 	.word	0x00016060
        /*0b20*/ 	.word	0x0000000a
        /*0b24*/ 	.word	0x00030830
        /*0b28*/ 	.short	0x010a
        /*0b2a*/ 	.byte	0x3f
	.zero		1


	//   ....[73]....
        /*0b2c*/ 	.word	0x000160c0
        /*0b30*/ 	.word	0x00000009
        /*0b34*/ 	.word	0x00030850
        /*0b38*/ 	.short	0x010a
        /*0b3a*/ 	.byte	0x3f
	.zero		1


	//   ....[74]....
        /*0b3c*/ 	.word	0x00016120
        /*0b40*/ 	.word	0x0000000a
        /*0b44*/ 	.word	0x00030830
        /*0b48*/ 	.short	0x010a
        /*0b4a*/ 	.byte	0x3f
	.zero		1


	//   ....[75]....
        /*0b4c*/ 	.word	0x00016180
        /*0b50*/ 	.word	0x00000009
        /*0b54*/ 	.word	0x00030850
        /*0b58*/ 	.short	0x010a
        /*0b5a*/ 	.byte	0x3f
	.zero		1


	//   ....[76]....
        /*0b5c*/ 	.word	0x000161e0
        /*0b60*/ 	.word	0x00000005
        /*0b64*/ 	.word	0x00030850
        /*0b68*/ 	.short	0x010a
        /*0b6a*/ 	.byte	0x3f
	.zero		1


	//   ....[77]....
        /*0b6c*/ 	.word	0x000162e0
        /*0b70*/ 	.word	0x00000000
        /*0b74*/ 	.word	0x00030840
        /*0b78*/ 	.short	0x010a
        /*0b7a*/ 	.byte	0x3f
	.zero		1


	//   ....[78]....
        /*0b7c*/ 	.word	0x00017570
        /*0b80*/ 	.word	0x00000011
        /*0b84*/ 	.word	0x00030820
        /*0b88*/ 	.short	0x010a
        /*0b8a*/ 	.byte	0x3f
	.zero		1


	//   ....[79]....
        /*0b8c*/ 	.word	0x000175c0
        /*0b90*/ 	.word	0x00000006
        /*0b94*/ 	.word	0x00030840
        /*0b98*/ 	.short	0x010a
        /*0b9a*/ 	.byte	0x3f
	.zero		1


	//   ....[80]....
        /*0b9c*/ 	.word	0x00017cf0
        /*0ba0*/ 	.word	0x00000006
        /*0ba4*/ 	.word	0x00030860
        /*0ba8*/ 	.short	0x010a
        /*0baa*/ 	.byte	0x3f
	.zero		1


	//   ....[81]....
        /*0bac*/ 	.word	0x00018530
        /*0bb0*/ 	.word	0x00000004
        /*0bb4*/ 	.word	0x00030860
        /*0bb8*/ 	.short	0x010a
        /*0bba*/ 	.byte	0x3f
	.zero		1


	//   ....[82]....
        /*0bbc*/ 	.word	0x00018ee0
        /*0bc0*/ 	.word	0x00000004
        /*0bc4*/ 	.word	0x00030820
        /*0bc8*/ 	.short	0x010a
        /*0bca*/ 	.byte	0x3f
	.zero		1


	//   ....[83]....
        /*0bcc*/ 	.word	0x00019080
        /*0bd0*/ 	.word	0x00000005
        /*0bd4*/ 	.word	0x00030840
        /*0bd8*/ 	.short	0x010a
        /*0bda*/ 	.byte	0x3f
	.zero		1


	//   ....[84]....
        /*0bdc*/ 	.word	0x000190d0
        /*0be0*/ 	.word	0x00000017
        /*0be4*/ 	.word	0x00030840
        /*0be8*/ 	.short	0x010a
        /*0bea*/ 	.byte	0x3f
	.zero		1


	//   ....[85]....
        /*0bec*/ 	.word	0x00019120
        /*0bf0*/ 	.word	0x00000005
        /*0bf4*/ 	.word	0x00030860
        /*0bf8*/ 	.short	0x010a
        /*0bfa*/ 	.byte	0x3f
	.zero		1


	//----- nvinfo : EIATTR_NUM_MBARRIERS
	.align		4
.L_681:
        /*0bfc*/ 	.byte	0x03, 0x38
        /*0bfe*/ 	.short	0x0016


	//----- nvinfo : EIATTR_EXIT_INSTR_OFFSETS
	.align		4
        /*0c00*/ 	.byte	0x04, 0x1c
        /*0c02*/ 	.short	(.L_683 - .L_682)


	//   ....[0]....
.L_682:
        /*0c04*/ 	.word	0x00000950


	//   ....[1]....
        /*0c08*/ 	.word	0x000118b0


	//   ....[2]....
        /*0c0c*/ 	.word	0x00015ed0


	//----- nvinfo : EIATTR_MAX_THREADS
	.align		4
.L_683:
        /*0c10*/ 	.byte	0x04, 0x05
        /*0c12*/ 	.short	(.L_685 - .L_684)
.L_684:
        /*0c14*/ 	.word	0x00000180
        /*0c18*/ 	.word	0x00000001
        /*0c1c*/ 	.word	0x00000001


	//----- nvinfo : EIATTR_CRS_STACK_SIZE
	.align		4
.L_685:
        /*0c20*/ 	.byte	0x04, 0x1e
        /*0c22*/ 	.short	(.L_687 - .L_686)
.L_686:
        /*0c24*/ 	.word	0x00000000


	//----- nvinfo : EIATTR_CBANK_PARAM_SIZE
	.align		4
.L_687:
        /*0c28*/ 	.byte	0x03, 0x19
        /*0c2a*/ 	.short	0x0af0


	//----- nvinfo : EIATTR_PARAM_CBANK
	.align		4
        /*0c2c*/ 	.byte	0x04, 0x0a
        /*0c2e*/ 	.short	(.L_689 - .L_688)
	.align		4
.L_688:
        /*0c30*/ 	.word	index@(.nv.constant0._ZN7cutlass13device_kernelIN5flash11enable_sm90INS1_16FlashAttnFwdSm90INS1_25CollectiveMainloopFwdSm90ILi2EN4cute5tupleIJNS5_1CILi1EEES8_S8_EEENS6_IJNS7_ILi128EEENS7_ILi96EEENS7_ILi192EEEEEELi192ENS_10bfloat16_tEfNS_4arch4Sm90ELb0ELb1ELb1ELb0ELb1ELb0ELb0ELb1ELb1ELb1ELb0ELb0EEENS1_21CollectiveEpilogueFwdINS6_IJSA_SC_SB_EEES9_SE_SG_Li256ELb0ELb1ELb0ELb0EEENS1_30DynamicPersistentTileSchedulerILi256ELi128ELb0ELb1ELb1EEEEEEEEEvNT_6ParamsE)
        /*0c34*/ 	.short	0x0210
        /*0c36*/ 	.short	0x0af0


	//----- nvinfo : EIATTR_SW_WAR
	.align		4
.L_689:
        /*0c38*/ 	.byte	0x04, 0x36
        /*0c3a*/ 	.short	(.L_691 - .L_690)
.L_690:
        /*0c3c*/ 	.word	0x00000008
.L_691:


//--------------------- .nv.info._ZN7cutlass13device_kernelIN5flash11enable_sm90INS1_16FlashAttnFwdSm90INS1_25CollectiveMainloopFwdSm90ILi2EN4cute5tupleIJNS5_1CILi1EEES8_S8_EEENS6_IJNS7_ILi128EEENS7_ILi96EEENS7_ILi192EEEEEELi192ENS_10bfloat16_tEfNS_4arch4Sm90ELb0ELb1ELb1ELb1ELb1ELb0ELb0ELb1ELb1ELb1ELb0ELb0EEENS1_21CollectiveEpilogueFwdINS6_IJSA_SC_SB_EEES9_SE_SG_Li256ELb1ELb1ELb0ELb0EEENS1_36VarlenDynamicPersistentTileSchedulerILi128ELi96ELi256ELi128ELb0ELb1ELb1ELb1ELb0ELb1EEEEEEEEEvNT_6ParamsE --------------------------
	.section	.nv.info._ZN7cutlass13device_kernelIN5flash11enable_sm90INS1_16FlashAttnFwdSm90INS1_25CollectiveMainloopFwdSm90ILi2EN4cute5tupleIJNS5_1CILi1EEES8_S8_EEENS6_IJNS7_ILi128EEENS7_ILi96EEENS7_ILi192EEEEEELi192ENS_10bfloat16_tEfNS_4arch4Sm90ELb0ELb1ELb1ELb1ELb1ELb0ELb0ELb1ELb1ELb1ELb0ELb0EEENS1_21CollectiveEpilogueFwdINS6_IJSA_SC_SB_EEES9_SE_SG_Li256ELb1ELb1ELb0ELb0EEENS1_36VarlenDynamicPersistentTileSchedulerILi128ELi96ELi256ELi128ELb0ELb1ELb1ELb1ELb0ELb1EEEEEEEEEvNT_6ParamsE,"",@"SHT_CUDA_INFO"
	.sectionflags	@""
	.align	4


	//----- nvinfo : EIATTR_CUDA_API_VERSION
	.align		4
        /*0000*/ 	.byte	0x04, 0x37
        /*0002*/ 	.short	(.L_693 - .L_692)
.L_692:
        /*0004*/ 	.word	0x00000082


	//----- nvinfo : EIATTR_KPARAM_INFO
	.align		4
.L_693:
        /*0008*/ 	.byte	0x04, 0x17
        /*000a*/ 	.short	(.L_695 - .L_694)
.L_694:
        /*000c*/ 	.word	0x00000000
        /*0010*/ 	.short	0x0000
        /*0012*/ 	.short	0x0070
        /*0014*/ 	.byte	0x00, 0xf0, 0x01, 0x2a


	//----- nvinfo : EIATTR_SPARSE_MMA_MASK
	.align		4
.L_695:
        /*0018*/ 	.byte	0x03, 0x50
        /*001a*/ 	.short	0x0000


	//----- nvinfo : EIATTR_MAXREG_COUNT
	.align		4
        /*001c*/ 	.byte	0x03, 0x1b
        /*001e*/ 	.short	0x00a8


	//----- nvinfo : EIATTR_NUM_BARRIERS
	.align		4
        /*0020*/ 	.byte	0x02, 0x4c
        /*0022*/ 	.byte	0x09
	.zero		1


	//----- nvinfo : EIATTR_EXTERNS
	.align		4
        /*0024*/ 	.byte	0x04, 0x0f
        /*0026*/ 	.short	(.L_697 - .L_696)


	//   ....[0]....
	.align		4
.L_696:
        /*0028*/ 	.word	index@(__assertfail)


	//----- nvinfo : EIATTR_ANNOTATIONS
	.align		4
.L_697:
        /*002c*/ 	.byte	0x04, 0x55
        /*002e*/ 	.short	(.L_699 - .L_698)


	//   ....[0]....
.L_698:
        /* <DEDUP_REMOVED lines=17> */


	//----- nvinfo : EIATTR_MERCURY_ISA_VERSION
	.align		4
.L_699:
        /*0130*/ 	.byte	0x03, 0x5f
        /*0132*/ 	.short	0x0101


	//----- nvinfo : EIATTR_UNUSED_LOAD_BYTE_OFFSET
	.align		4
        /*0134*/ 	.byte	0x04, 0x44
        /*0136*/ 	.short	(.L_701 - .L_700)


	//   ....[0]....
.L_700:
        /*0138*/ 	.word	0x00000920
        /*013c*/ 	.word	0x0000fff0


	//   ....[1]....
        /*0140*/ 	.word	0x0000f3b0
        /*0144*/ 	.word	0x0000fff0


	//----- nvinfo : EIATTR_INT_WARP_WIDE_INSTR_OFFSETS
	.align		4
.L_701:
        /*0148*/ 	.byte	0x04, 0x31
        /*014a*/ 	.short	(.L_703 - .L_702)


	//   ....[0]....
.L_702:
        /*014c*/ 	.word	0x000000c0


	//   ....[1]....
        /*0150*/ 	.word	0x000000d0


	//   ....[2]....
        /*0154*/ 	.word	0x00000170


	//   ....[3]....
        /*0158*/ 	.word	0x00012f00


	//   ....[4]....
        /*015c*/ 	.word	0x00012f90


	//   ....[5]....
        /*0160*/ 	.word	0x00015e40


	//   ....[6]....
        /*0164*/ 	.word	0x00015ed0


	//----- nvinfo : EIATTR_COOP_GROUP_MASK_REGIDS
	.align		4
.L_703:
        /*0168*/ 	.byte	0x04, 0x29
        /*016a*/ 	.short	(.L_705 - .L_704)


	//   ....[0]....
.L_704:
        /*016c*/ 	.word	0xffffffff


	//   ....[1]....
        /*0170*/ 	.word	0xffffffff


	//   ....[2]....
        /*0174*/ 	.word	0xffffffff


	//   ....[3]....
        /*0178*/ 	.word	0xffffffff


	//   ....[4]....
        /*017c*/ 	.word	0xffffffff


	//   ....[5]....
        /*0180*/ 	.word	0xffffffff


	//   ....[6]....
        /*0184*/ 	.word	0xffffffff


	//   ....[7]....
        /*0188*/ 	.word	0xffffffff


	//   ....[8]....
        /*018c*/ 	.word	0xffffffff


	//   ....[9]....
        /*0190*/ 	.word	0xffffffff


	//   ....[10]....
        /*0194*/ 	.word	0xffffffff


	//   ....[11]....
        /*0198*/ 	.word	0xffffffff


	//   ....[12]....
        /*019c*/ 	.word	0xffffffff


	//   ....[13]....
        /*01a0*/ 	.word	0xffffffff


	//   ....[14]....
        /*01a4*/ 	.word	0xffffffff


	//   ....[15]....
        /*01a8*/ 	.word	0xffffffff


	//   ....[16]....
        /*01ac*/ 	.word	0xffffffff


	//   ....[17]....
        /*01b0*/ 	.word	0xffffffff


	//   ....[18]....
        /*01b4*/ 	.word	0xffffffff


	//   ....[19]....
        /*01b8*/ 	.word	0xffffffff


	//   ....[20]....
        /*01bc*/ 	.word	0xffffffff


	//   ....[21]....
        /*01c0*/ 	.word	0xffffffff


	//   ....[22]....
        /*01c4*/ 	.word	0xffffffff


	//   ....[23]....
        /*01c8*/ 	.word	0xffffffff


	//   ....[24]....
        /*01cc*/ 	.word	0xffffffff


	//   ....[25]....
        /*01d0*/ 	.word	0xffffffff


	//   ....[26]....
        /*01d4*/ 	.word	0xffffffff


	//   ....[27]....
        /*01d8*/ 	.word	0xffffffff


	//   ....[28]....
        /*01dc*/ 	.word	0xffffffff


	//   ....[29]....
        /*01e0*/ 	.word	0xffffffff


	//   ....[30]....
        /*01e4*/ 	.word	0xffffffff


	//   ....[31]....
        /*01e8*/ 	.word	0xffffffff


	//   ....[32]....
        /*01ec*/ 	.word	0xffffffff


	//   ....[33]....
        /*01f0*/ 	.word	0xffffffff


	//   ....[34]....
        /*01f4*/ 	.word	0xffffffff


	//   ....[35]....
        /*01f8*/ 	.word	0xffffffff


	//   ....[36]....
        /*01fc*/ 	.word	0xffffffff


	//   ....[37]....
        /*0200*/ 	.word	0xffffffff


	//   ....[38]....
        /*0204*/ 	.word	0xffffffff


	//   ....[39]....
        /*0208*/ 	.word	0xffffffff


	//   ....[40]....
        /*020c*/ 	.word	0xffffffff


	//   ....[41]....
        /*0210*/ 	.word	0xffffffff


	//   ....[42]....
        /*0214*/ 	.word	0xffffffff


	//   ....[43]....
        /*0218*/ 	.word	0xffffffff


	//   ....[44]....
        /*021c*/ 	.word	0xffffffff


	//   ....[45]....
        /*0220*/ 	.word	0xffffffff


	//   ....[46]....
        /*0224*/ 	.word	0xffffffff


	//   ....[47]....
        /*0228*/ 	.word	0xffffffff


	//   ....[48]....
        /*022c*/ 	.word	0xffffffff


	//   ....[49]....
        /*0230*/ 	.word	0xffffffff


	//   ....[50]....
        /*0234*/ 	.word	0xffffffff


	//   ....[51]....
        /*0238*/ 	.word	0xffffffff


	//   ....[52]....
        /*023c*/ 	.word	0xffffffff


	//   ....[53]....
        /*0240*/ 	.word	0xffffffff


	//   ....[54]....
        /*0244*/ 	.word	0xffffffff


	//   ....[55]....
        /*0248*/ 	.word	0xffffffff


	//   ....[56]....
        /*024c*/ 	.word	0xffffffff


	//   ....[57]....
        /*0250*/ 	.word	0xffffffff


	//   ....[58]....
        /*0254*/ 	.word	0xffffffff


	//   ....[59]....
        /*0258*/ 	.word	0xffffffff


	//   ....[60]....
        /*025c*/ 	.word	0xffffffff


	//   ....[61]....
        /*0260*/ 	.word	0xffffffff


	//   ....[62]....
        /*0264*/ 	.word	0xffffffff


	//   ....[63]....
        /*0268*/ 	.word	0xffffffff


	//   ....[64]....
        /*026c*/ 	.word	0xffffffff


	//   ....[65]....
        /*0270*/ 	.word	0xffffffff


	//   ....[66]....
        /*0274*/ 	.word	0xffffffff


	//   ....[67]....
        /*0278*/ 	.word	0xffffffff


	//   ....[68]....
        /*027c*/ 	.word	0xffffffff


	//   ....[69]....
        /*0280*/ 	.word	0xffffffff


	//   ....[70]....
        /*0284*/ 	.word	0xffffffff


	//   ....[71]....
        /*0288*/ 	.word	0xffffffff


	//   ....[72]....
        /*028c*/ 	.word	0xffffffff


	//   ....[73]....
        /*0290*/ 	.word	0xffffffff


	//   ....[74]....
        /*0294*/ 	.word	0xffffffff


	//   ....[75]....
        /*0298*/ 	.word	0xffffffff


	//   ....[76]....
        /*029c*/ 	.word	0xffffffff


	//   ....[77]....
        /*02a0*/ 	.word	0xffffffff


	//   ....[78]....
        /*02a4*/ 	.word	0xffffffff


	//   ....[79]....
        /*02a8*/ 	.word	0xffffffff


	//   ....[80]....
        /*02ac*/ 	.word	0xffffffff


	//   ....[81]....
        /*02b0*/ 	.word	0xffffffff


	//   ....[82]....
        /*02b4*/ 	.word	0xffffffff


	//   ....[83]....
        /*02b8*/ 	.word	0xffffffff


	//   ....[84]....
        /*02bc*/ 	.word	0xffffffff


	//   ....[85]....
        /*02c0*/ 	.word	0xffffffff


	//   ....[86]....
        /*02c4*/ 	.word	0xffffffff


	//   ....[87]....
        /*02c8*/ 	.word	0xffffffff


	//   ....[88]....
        /*02cc*/ 	.word	0xffffffff


	//   ....[89]....
        /*02d0*/ 	.word	0xffffffff


	//   ....[90]....
        /*02d4*/ 	.word	0xffffffff


	//   ....[91]....
        /*02d8*/ 	.word	0xffffffff


	//   ....[92]....
        /*02dc*/ 	.word	0xffffffff


	//   ....[93]....
        /*02e0*/ 	.word	0xffffffff


	//   ....[94]....
        /*02e4*/ 	.word	0xffffffff


	//   ....[95]....
        /*02e8*/ 	.word	0xffffffff


	//   ....[96]....
        /*02ec*/ 	.word	0xffffffff


	//   ....[97]....
        /*02f0*/ 	.word	0xffffffff


	//   ....[98]....
        /*02f4*/ 	.word	0xffffffff


	//   ....[99]....
        /*02f8*/ 	.word	0xffffffff


	//   ....[100]....
        /*02fc*/ 	.word	0xffffffff


	//   ....[101]....
        /*0300*/ 	.word	0xffffffff


	//   ....[102]....
        /*0304*/ 	.word	0xffffffff


	//   ....[103]....
        /*0308*/ 	.word	0xffffffff


	//   ....[104]....
        /*030c*/ 	.word	0xffffffff


	//   ....[105]....
        /*0310*/ 	.word	0xffffffff


	//   ....[106]....
        /*0314*/ 	.word	0xffffffff


	//   ....[107]....
        /*0318*/ 	.word	0xffffffff


	//   ....[108]....
        /*031c*/ 	.word	0xffffffff


	//   ....[109]....
        /*0320*/ 	.word	0xffffffff


	//   ....[110]....
        /*0324*/ 	.word	0xffffffff


	//   ....[111]....
        /*0328*/ 	.word	0xffffffff


	//   ....[112]....
        /*032c*/ 	.word	0xffffffff


	//   ....[113]....
        /*0330*/ 	.word	0xffffffff


	//   ....[114]....
        /*0334*/ 	.word	0xffffffff


	//   ....[115]....
        /*0338*/ 	.word	0xffffffff


	//   ....[116]....
        /*033c*/ 	.word	0xffffffff


	//   ....[117]....
        /*0340*/ 	.word	0xffffffff


	//   ....[118]....
        /*0344*/ 	.word	0xffffffff


	//   ....[119]....
        /*0348*/ 	.word	0xffffffff


	//   ....[120]....
        /*034c*/ 	.word	0xffffffff


	//   ....[121]....
        /*0350*/ 	.word	0xffffffff


	//   ....[122]....
        /*0354*/ 	.word	0xffffffff


	//   ....[123]....
        /*0358*/ 	.word	0xffffffff


	//   ....[124]....
        /*035c*/ 	.word	0xffffffff


	//   ....[125]....
        /*0360*/ 	.word	0xffffffff


	//   ....[126]....
        /*0364*/ 	.word	0xffffffff


	//   ....[127]....
        /*0368*/ 	.word	0xffffffff


	//   ....[128]....
        /*036c*/ 	.word	0xffffffff


	//   ....[129]....
        /*0370*/ 	.word	0xffffffff


	//   ....[130]....
        /*0374*/ 	.word	0xffffffff


	//   ....[131]....
        /*0378*/ 	.word	0xffffffff


	//   ....[132]....
        /*037c*/ 	.word	0xffffffff


	//   ....[133]....
        /*0380*/ 	.word	0xffffffff


	//   ....[134]....
        /*0384*/ 	.word	0xffffffff


	//   ....[135]....
        /*0388*/ 	.word	0xffffffff


	//   ....[136]....
        /*038c*/ 	.word	0xffffffff


	//   ....[137]....
        /*0390*/ 	.word	0xffffffff


	//   ....[138]....
        /*0394*/ 	.word	0xffffffff


	//   ....[139]....
        /*0398*/ 	.word	0xffffffff


	//   ....[140]....
        /*039c*/ 	.word	0xffffffff


	//   ....[141]....
        /*03a0*/ 	.word	0xffffffff


	//   ....[142]....
        /*03a4*/ 	.word	0xffffffff


	//   ....[143]....
        /*03a8*/ 	.word	0xffffffff


	//   ....[144]....
        /*03ac*/ 	.word	0xffffffff


	//   ....[145]....
        /*03b0*/ 	.word	0xffffffff


	//   ....[146]....
        /*03b4*/ 	.word	0xffffffff


	//   ....[147]....
        /*03b8*/ 	.word	0xffffffff


	//   ....[148]....
        /*03bc*/ 	.word	0xffffffff


	//   ....[149]....
        /*03c0*/ 	.word	0xffffffff


	//   ....[150]....
        /*03c4*/ 	.word	0xffffffff


	//   ....[151]....
        /*03c8*/ 	.word	0x0500000f


	//   ....[152]....
        /*03cc*/ 	.word	0x0500000f


	//   ....[153]....
        /*03d0*/ 	.word	0x0500000f


	//   ....[154]....
        /*03d4*/ 	.word	0x0500000f


	//   ....[155]....
        /*03d8*/ 	.word	0x0500000f


	//   ....[156]....
        /*03dc*/ 	.word	0x0500000f


	//   ....[157]....
        /*03e0*/ 	.word	0x0500000f


	//   ....[158]....
        /*03e4*/ 	.word	0x0500000f


	//   ....[159]....
        /*03e8*/ 	.word	0x0500000f


	//   ....[160]....
        /*03ec*/ 	.word	0x0500000f


	//   ....[161]....
        /*03f0*/ 	.word	0x0500000f


	//   ....[162]....
        /*03f4*/ 	.word	0x0500000f


	//   ....[163]....
        /*03f8*/ 	.word	0x0500000f


	//   ....[164]....
        /*03fc*/ 	.word	0x0500000f


	//   ....[165]....
        /*0400*/ 	.word	0x0500000f


	//   ....[166]....
        /*0404*/ 	.word	0x0500000f


	//   ....[167]....
        /*0408*/ 	.word	0x0500000f


	//   ....[168]....
        /*040c*/ 	.word	0x0500000f


	//   ....[169]....
        /*0410*/ 	.word	0x0500000f


	//   ....[170]....
        /*0414*/ 	.word	0x0500000f


	//   ....[171]....
        /*0418*/ 	.word	0x0500000f


	//   ....[172]....
        /*041c*/ 	.word	0x0500000f


	//   ....[173]....
        /*0420*/ 	.word	0x0500000f


	//   ....[174]....
        /*0424*/ 	.word	0x0500000f


	//   ....[175]....
        /*0428*/ 	.word	0x0500000f


	//   ....[176]....
        /*042c*/ 	.word	0x0500000f


	//   ....[177]....
        /*0430*/ 	.word	0x0500000f


	//   ....[178]....
        /*0434*/ 	.word	0x0500000f


	//   ....[179]....
        /*0438*/ 	.word	0x0500000f


	//   ....[180]....
        /*043c*/ 	.word	0x0500000f


	//   ....[181]....
        /*0440*/ 	.word	0x0500000f


	//   ....[182]....
        /*0444*/ 	.word	0x0500000f


	//   ....[183]....
        /*0448*/ 	.word	0x0500000f


	//   ....[184]....
        /*044c*/ 	.word	0x0500000f


	//   ....[185]....
        /*0450*/ 	.word	0x0500000f


	//   ....[186]....
        /*0454*/ 	.word	0x0500000f


	//   ....[187]....
        /*0458*/ 	.word	0x0500000f


	//   ....[188]....
        /*045c*/ 	.word	0x0500000f


	//   ....[189]....
        /*0460*/ 	.word	0x0500000f


	//   ....[190]....
        /*0464*/ 	.word	0x0500000f


	//   ....[191]....
        /*0468*/ 	.word	0x0500000f


	//   ....[192]....
        /*046c*/ 	.word	0x0500000f


	//   ....[193]....
        /*0470*/ 	.word	0x0500000f


	//   ....[194]....
        /*0474*/ 	.word	0x0500000f


	//   ....[195]....
        /*0478*/ 	.word	0x0500000f


	//   ....[196]....
        /*047c*/ 	.word	0x0500000f


	//   ....[197]....
        /*0480*/ 	.word	0x0500000f


	//   ....[198]....
        /*0484*/ 	.word	0x0500000f


	//   ....[199]....
        /*0488*/ 	.word	0x0500000f


	//   ....[200]....
        /*048c*/ 	.word	0x0500000f


	//   ....[201]....
        /*0490*/ 	.word	0x0500000f


	//   ....[202]....
        /*0494*/ 	.word	0x0500000f


	//   ....[203]....
        /*0498*/ 	.word	0x0500000f


	//   ....[204]....
        /*049c*/ 	.word	0x0500000f


	//   ....[205]....
        /*04a0*/ 	.word	0x0500000f


	//   ....[206]....
        /*04a4*/ 	.word	0x0500000f


	//   ....[207]....
        /*04a8*/ 	.word	0x0500000f


	//   ....[208]....
        /*04ac*/ 	.word	0x0500000f


	//   ....[209]....
        /*04b0*/ 	.word	0x0500000f


	//   ....[210]....
        /*04b4*/ 	.word	0x0500000f


	//   ....[211]....
        /*04b8*/ 	.word	0x0500000f


	//   ....[212]....
        /*04bc*/ 	.word	0x0500000f


	//   ....[213]....
        /*04c0*/ 	.word	0x0500000f


	//   ....[214]....
        /*04c4*/ 	.word	0x0500000f


	//   ....[215]....
        /*04c8*/ 	.word	0x0500000f


	//   ....[216]....
        /*04cc*/ 	.word	0x0500000f


	//   ....[217]....
        /*04d0*/ 	.word	0x0500000f


	//   ....[218]....
        /*04d4*/ 	.word	0x0500000f


	//   ....[219]....
        /*04d8*/ 	.word	0x0500000f


	//   ....[220]....
        /*04dc*/ 	.word	0x0500000f


	//   ....[221]....
        /*04e0*/ 	.word	0x0500000f


	//   ....[222]....
        /*04e4*/ 	.word	0x0500000f


	//   ....[223]....
        /*04e8*/ 	.word	0x0500000f


	//   ....[224]....
        /*04ec*/ 	.word	0x0500000f


	//   ....[225]....
        /*04f0*/ 	.word	0x0500000f


	//   ....[226]....
        /*04f4*/ 	.word	0x0500000f


	//   ....[227]....
        /*04f8*/ 	.word	0x0500000f


	//   ....[228]....
        /*04fc*/ 	.word	0x0500000f


	//   ....[229]....
        /*0500*/ 	.word	0x0500000f


	//   ....[230]....
        /*0504*/ 	.word	0x0500000f


	//   ....[231]....
        /*0508*/ 	.word	0x0500000f


	//   ....[232]....
        /*050c*/ 	.word	0x0500000f


	//   ....[233]....
        /*0510*/ 	.word	0x0500000f


	//----- nvinfo : EIATTR_COOP_GROUP_INSTR_OFFSETS
	.align		4
.L_705:
        /*0514*/ 	.byte	0x04, 0x28
        /*0516*/ 	.short	(.L_707 - .L_706)


	//   ....[0]....
.L_706:
        /*0518*/ 	.word	0x00000070


	//   ....[1]....
        /*051c*/ 	.word	0x000000b0


	//   ....[2]....
        /*0520*/ 	.word	0x000002d0


	//   ....[3]....
        /*0524*/ 	.word	0x00000430


	//   ....[4]....
        /*0528*/ 	.word	0x00000550


	//   ....[5]....
        /*052c*/ 	.word	0x000006b0


	//   ....[6]....
        /*0530*/ 	.word	0x00001810


	//   ....[7]....
        /*0534*/ 	.word	0x00002480


	//   ....[8]....
        /*0538*/ 	.word	0x00002ad0


	//   ....[9]....
        /*053c*/ 	.word	0x000038f0


	//   ....[10]....
        /*0540*/ 	.word	0x000039a0


	//   ....[11]....
        /*0544*/ 	.word	0x00003f70


	//   ....[12]....
        /*0548*/ 	.word	0x00004020


	//   ....[13]....
        /*054c*/ 	.word	0x00005f50


	//   ....[14]....
        /*0550*/ 	.word	0x00006d00


	//   ....[15]....
        /*0554*/ 	.word	0x00007390


	//   ....[16]....
        /*0558*/ 	.word	0x000074b0


	//   ....[17]....
        /*055c*/ 	.word	0x00007a20


	//   ....[18]....
        /*0560*/ 	.word	0x00007a90


	//   ....[19]....
        /*0564*/ 	.word	0x00009e70


	//   ....[20]....
        /*0568*/ 	.word	0x00009ea0


	//   ....[21]....
        /*056c*/ 	.word	0x00009ed0


	//   ....[22]....
        /*0570*/ 	.word	0x00009ef0


	//   ....[23]....
        /*0574*/ 	.word	0x0000bd20


	//   ....[24]....
        /*0578*/ 	.word	0x0000c8b0


	//   ....[25]....
        /*057c*/ 	.word	0x0000d170


	//   ....[26]....
        /*0580*/ 	.word	0x0000d290


	//   ....[27]....
        /*0584*/ 	.word	0x0000d800


	//   ....[28]....
        /*0588*/ 	.word	0x0000d890


	//   ....[29]....
        /*058c*/ 	.word	0x0000e910


	//   ....[30]....
        /*0590*/ 	.word	0x0000e940


	//   ....[31]....
        /*0594*/ 	.word	0x0000e9e0


	//   ....[32]....
        /*0598*/ 	.word	0x0000e9f0


	//   ....[33]....
        /*059c*/ 	.word	0x000100e0


	//   ....[34]....
        /*05a0*/ 	.word	0x00010120


	//   ....[35]....
        /*05a4*/ 	.word	0x00010160


	//   ....[36]....
        /*05a8*/ 	.word	0x00010190


	//   ....[37]....
        /*05ac*/ 	.word	0x00010860


	//   ....[38]....
        /*05b0*/ 	.word	0x000108a0


	//   ....[39]....
        /*05b4*/ 	.word	0x000109a0


	//   ....[40]....
        /*05b8*/ 	.word	0x000109c0


	//   ....[41]....
        /*05bc*/ 	.word	0x00010ac0


	//   ....[42]....
        /*05c0*/ 	.word	0x00010ae0


	//   ....[43]....
        /*05c4*/ 	.word	0x00010bf0


	//   ....[44]....
        /*05c8*/ 	.word	0x00010c10


	//   ....[45]....
        /*05cc*/ 	.word	0x00011460


	//   ....[46]....
        /*05d0*/ 	.word	0x00011480


	//   ....[47]....
        /*05d4*/ 	.word	0x00011580


	//   ....[48]....
        /*05d8*/ 	.word	0x000115a0


	//   ....[49]....
        /*05dc*/ 	.word	0x000116a0


	//   ....[50]....
        /*05e0*/ 	.word	0x000116c0


	//   ....[51]....
        /*05e4*/ 	.word	0x000117d0


	//   ....[52]....
        /*05e8*/ 	.word	0x000117f0


	//   ....[53]....
        /*05ec*/ 	.word	0x00011980


	//   ....[54]....
        /*05f0*/ 	.word	0x00011b30


	//   ....[55]....
        /*05f4*/ 	.word	0x00011b60


	//   ....[56]....
        /*05f8*/ 	.word	0x00011b90


	//   ....[57]....
        /*05fc*/ 	.word	0x00011bc0


	//   ....[58]....
        /*0600*/ 	.word	0x00011bf0


	//   ....[59]....
        /*0604*/ 	.word	0x00011c20


	//   ....[60]....
        /*0608*/ 	.word	0x00011d70


	//   ....[61]....
        /*060c*/ 	.word	0x00011da0


	//   ....[62]....
        /*0610*/ 	.word	0x00011dd0


	//   ....[63]....
        /*0614*/ 	.word	0x00011e00


	//   ....[64]....
        /*0618*/ 	.word	0x00011e30


	//   ....[65]....
        /*061c*/ 	.word	0x00011e60


	//   ....[66]....
        /*0620*/ 	.word	0x00011ef0


	//   ....[67]....
        /*0624*/ 	.word	0x00011f50


	//   ....[68]....
        /*0628*/ 	.word	0x00011fe0


	//   ....[69]....
        /*062c*/ 	.word	0x00013ae0


	//   ....[70]....
        /*0630*/ 	.word	0x00013b00


	//   ....[71]....
        /*0634*/ 	.word	0x00013bb0


	//   ....[72]....
        /*0638*/ 	.word	0x00013bd0


	//   ....[73]....
        /*063c*/ 	.word	0x00013c70


	//   ....[74]....
        /*0640*/ 	.word	0x00013c90


	//   ....[75]....
        /*0644*/ 	.word	0x00013d30


	//   ....[76]....
        /*0648*/ 	.word	0x00013d50


	//   ....[77]....
        /*064c*/ 	.word	0x00013df0


	//   ....[78]....
        /*0650*/ 	.word	0x00013e10


	//   ....[79]....
        /*0654*/ 	.word	0x00013e20


	//   ....[80]....
        /*0658*/ 	.word	0x00013eb0


	//   ....[81]....
        /*065c*/ 	.word	0x000145c0


	//   ....[82]....
        /*0660*/ 	.word	0x000145f0


	//   ....[83]....
        /*0664*/ 	.word	0x00014610


	//   ....[84]....
        /*0668*/ 	.word	0x000146a0


	//   ....[85]....
        /*066c*/ 	.word	0x000146b0


	//   ....[86]....
        /*0670*/ 	.word	0x00014750


	//   ....[87]....
        /*0674*/ 	.word	0x00014760


	//   ....[88]....
        /*0678*/ 	.word	0x00014800


	//   ....[89]....
        /*067c*/ 	.word	0x00014810


	//   ....[90]....
        /*0680*/ 	.word	0x000148b0


	//   ....[91]....
        /*0684*/ 	.word	0x000148c0


	//   ....[92]....
        /*0688*/ 	.word	0x00014960


	//   ....[93]....
        /*068c*/ 	.word	0x00014970


	//   ....[94]....
        /*0690*/ 	.word	0x00014a10


	//   ....[95]....
        /*0694*/ 	.word	0x00014a20


	//   ....[96]....
        /*0698*/ 	.word	0x00014a30


	//   ....[97]....
        /*069c*/ 	.word	0x00015250


	//   ....[98]....
        /*06a0*/ 	.word	0x00015290


	//   ....[99]....
        /*06a4*/ 	.word	0x000152a0


	//   ....[100]....
        /*06a8*/ 	.word	0x00015300


	//   ....[101]....
        /*06ac*/ 	.word	0x00015310


	//   ....[102]....
        /*06b0*/ 	.word	0x00015370


	//   ....[103]....
        /*06b4*/ 	.word	0x000153a0


	//   ....[104]....
        /*06b8*/ 	.word	0x000153e0


	//   ....[105]....
        /*06bc*/ 	.word	0x00015410


	//   ....[106]....
        /*06c0*/ 	.word	0x00015450


	//   ....[107]....
        /*06c4*/ 	.word	0x00015480


	//   ....[108]....
        /*06c8*/ 	.word	0x000154c0


	//   ....[109]....
        /*06cc*/ 	.word	0x00015750


	//   ....[110]....
        /*06d0*/ 	.word	0x00015770


	//   ....[111]....
        /*06d4*/ 	.word	0x00015810


	//   ....[112]....
        /*06d8*/ 	.word	0x00015820


	//   ....[113]....
        /*06dc*/ 	.word	0x000158b0


	//   ....[114]....
        /*06e0*/ 	.word	0x000158c0


	//   ....[115]....
        /*06e4*/ 	.word	0x00015950


	//   ....[116]....
        /*06e8*/ 	.word	0x00015960


	//   ....[117]....
        /*06ec*/ 	.word	0x000159f0


	//   ....[118]....
        /*06f0*/ 	.word	0x00015a00


	//   ....[119]....
        /*06f4*/ 	.word	0x00015a10


	//   ....[120]....
        /*06f8*/ 	.word	0x00015aa0


	//   ....[121]....
        /*06fc*/ 	.word	0x00016030


	//   ....[122]....
        /*0700*/ 	.word	0x00016070


	//   ....[123]....
        /*0704*/ 	.word	0x000160b0


	//   ....[124]....
        /*0708*/ 	.word	0x000160e0


	//   ....[125]....
        /*070c*/ 	.word	0x00016170


	//   ....[126]....
        /*0710*/ 	.word	0x000161a0


	//   ....[127]....
        /*0714*/ 	.word	0x00016210


	//   ....[128]....
        /*0718*/ 	.word	0x00016240


	//   ....[129]....
        /*071c*/ 	.word	0x000162b0


	//   ....[130]....
        /*0720*/ 	.word	0x000162e0


	//   ....[131]....
        /*0724*/ 	.word	0x00016310


	//   ....[132]....
        /*0728*/ 	.word	0x00016360


	//   ....[133]....
        /*072c*/ 	.word	0x00016740


	//   ....[134]....
        /*0730*/ 	.word	0x00016770


	//   ....[135]....
        /*0734*/ 	.word	0x000167b0


	//   ....[136]....
        /*0738*/ 	.word	0x000167e0


	//   ....[137]....
        /*073c*/ 	.word	0x00016810


	//   ....[138]....
        /*0740*/ 	.word	0x00016840


	//   ....[139]....
        /*0744*/ 	.word	0x00016870


	//   ....[140]....
        /*0748*/ 	.word	0x000168a0


	//   ....[141]....
        /*074c*/ 	.word	0x00016a20


	//   ....[142]....
        /*0750*/ 	.word	0x00016a50


	//   ....[143]....
        /*0754*/ 	.word	0x00016a80


	//   ....[144]....
        /*0758*/ 	.word	0x00016ab0


	//   ....[145]....
        /*075c*/ 	.word	0x00016ae0


	//   ....[146]....
        /*0760*/ 	.word	0x00016b10


	//   ....[147]....
        /*0764*/ 	.word	0x00016bd0


	//   ....[148]....
        /*0768*/ 	.word	0x00016bf0


	//   ....[149]....
        /*076c*/ 	.word	0x00016c60


	//   ....[150]....
        /*0770*/ 	.word	0x00017300


	//   ....[151]....
        /*0774*/ 	.word	0x00017960


	//   ....[152]....
        /*0778*/ 	.word	0x00017a50


	//   ....[153]....
        /*077c*/ 	.word	0x00017af0


	//   ....[154]....
        /*0780*/ 	.word	0x00017b50


	//   ....[155]....
        /*0784*/ 	.word	0x00017c60


	//   ....[156]....
        /*0788*/ 	.word	0x00017cd0


	//   ....[157]....
        /*078c*/ 	.word	0x00017de0


	//   ....[158]....
        /*0790*/ 	.word	0x00017e50


	//   ....[159]....
        /*0794*/ 	.word	0x00017f60


	//   ....[160]....
        /*0798*/ 	.word	0x00017fd0


	//   ....[161]....
        /*079c*/ 	.word	0x000180e0


	//   ....[162]....
        /*07a0*/ 	.word	0x00018150


	//   ....[163]....
        /*07a4*/ 	.word	0x000181f0


	//   ....[164]....
        /*07a8*/ 	.word	0x00018300


	//   ....[165]....
        /*07ac*/ 	.word	0x00018370


	//   ....[166]....
        /*07b0*/ 	.word	0x000183d0


	//   ....[167]....
        /*07b4*/ 	.word	0x000184c0


	//   ....[168]....
        /*07b8*/ 	.word	0x00018520


	//   ....[169]....
        /*07bc*/ 	.word	0x00018630


	//   ....[170]....
        /*07c0*/ 	.word	0x00018690


	//   ....[171]....
        /*07c4*/ 	.word	0x000187a0


	//   ....[172]....
        /*07c8*/ 	.word	0x00018800


	//   ....[173]....
        /*07cc*/ 	.word	0x00018910


	//   ....[174]....
        /*07d0*/ 	.word	0x00018970


	//   ....[175]....
        /*07d4*/ 	.word	0x00018a80


	//   ....[176]....
        /*07d8*/ 	.word	0x00018ae0


	//   ....[177]....
        /*07dc*/ 	.word	0x00018bf0


	//   ....[178]....
        /*07e0*/ 	.word	0x00018c50


	//   ....[179]....
        /*07e4*/ 	.word	0x00018d40


	//   ....[180]....
        /*07e8*/ 	.word	0x00018e70


	//   ....[181]....
        /*07ec*/ 	.word	0x00018f40


	//   ....[182]....
        /*07f0*/ 	.word	0x00018fb0


	//   ....[183]....
        /*07f4*/ 	.word	0x00019080


	//   ....[184]....
        /*07f8*/ 	.word	0x000190e0


	//   ....[185]....
        /*07fc*/ 	.word	0x000191b0


	//   ....[186]....
        /*0800*/ 	.word	0x00019210


	//   ....[187]....
        /*0804*/ 	.word	0x000192e0


	//   ....[188]....
        /*0808*/ 	.word	0x00019340


	//   ....[189]....
        /*080c*/ 	.word	0x00019410


	//   ....[190]....
        /*0810*/ 	.word	0x00019470


	//   ....[191]....
        /*0814*/ 	.word	0x00019550


	//   ....[192]....
        /*0818*/ 	.word	0x00019640


	//   ....[193]....
        /*081c*/ 	.word	0x000196e0


	//   ....[194]....
        /*0820*/ 	.word	0x00019740


	//   ....[195]....
        /*0824*/ 	.word	0x00019840


	//   ....[196]....
        /*0828*/ 	.word	0x000198a0


	//   ....[197]....
        /*082c*/ 	.word	0x000199a0


	//   ....[198]....
        /*0830*/ 	.word	0x00019a00


	//   ....[199]....
        /*0834*/ 	.word	0x00019b00


	//   ....[200]....
        /*0838*/ 	.word	0x00019b60


	//   ....[201]....
        /*083c*/ 	.word	0x00019c60


	//   ....[202]....
        /*0840*/ 	.word	0x00019cc0


	//   ....[203]....
        /*0844*/ 	.word	0x00019d90


	//   ....[204]....
        /*0848*/ 	.word	0x00019ee0


	//   ....[205]....
        /*084c*/ 	.word	0x00019f80


	//   ....[206]....
        /*0850*/ 	.word	0x0001a060


	//   ....[207]....
        /*0854*/ 	.word	0x0001a130


	//   ....[208]....
        /*0858*/ 	.word	0x0001a190


	//   ....[209]....
        /*085c*/ 	.word	0x0001a280


	//   ....[210]....
        /*0860*/ 	.word	0x0001a2e0


	//   ....[211]....
        /*0864*/ 	.word	0x0001a3d0


	//   ....[212]....
        /*0868*/ 	.word	0x0001a430


	//   ....[213]....
        /*086c*/ 	.word	0x0001a520


	//   ....[214]....
        /*0870*/ 	.word	0x0001a580


	//   ....[215]....
        /*0874*/ 	.word	0x0001a660


	//   ....[216]....
        /*0878*/ 	.word	0x0001a6f0


	//   ....[217]....
        /*087c*/ 	.word	0x0001a790


	//   ....[218]....
        /*0880*/ 	.word	0x0001a8b0


	//   ....[219]....
        /*0884*/ 	.word	0x0001a920


	//   ....[220]....
        /*0888*/ 	.word	0x0001a990


	//   ....[221]....
        /*088c*/ 	.word	0x0001aa00


	//   ....[222]....
        /*0890*/ 	.word	0x0001aa70


	//   ....[223]....
        /*0894*/ 	.word	0x0001aaf0


	//   ....[224]....
        /*0898*/ 	.word	0x0001ab80


	//   ....[225]....
        /*089c*/ 	.word	0x0001ac10


	//   ....[226]....
        /*08a0*/ 	.word	0x0001ac80


	//   ....[227]....
        /*08a4*/ 	.word	0x0001acf0


	//   ....[228]....
        /*08a8*/ 	.word	0x0001ad60


	//   ....[229]....
        /*08ac*/ 	.word	0x0001ade0


	//   ....[230]....
        /*08b0*/ 	.word	0x0001ae50


	//   ....[231]....
        /*08b4*/ 	.word	0x0001aef0


	//   ....[232]....
        /*08b8*/ 	.word	0x0001af80


	//   ....[233]....
        /*08bc*/ 	.word	0x0001b0a0


	//----- nvinfo : EIATTR_REG_RECONFIG
	.align		4
.L_707:
        /*08c0*/ 	.byte	0x01, 0x54
	.zero		2


	//----- nvinfo : EIATTR_SYSCALL_OFFSETS
	.align		4
        /*08c4*/ 	.byte	0x04, 0x46
        /*08c6*/ 	.short	(.L_709 - .L_708)


	//   ....[0]....
.L_708:
        /*08c8*/ 	.word	0x000019f0


	//   ....[1]....
        /*08cc*/ 	.word	0x000130f0


	//   ....[2]....
        /*08d0*/ 	.word	0x00013240


	//   ....[3]....
        /*08d4*/ 	.word	0x00013330


	//   ....[4]....
        /*08d8*/ 	.word	0x00014200


	//----- nvinfo : EIATTR_MBARRIER_INSTR_OFFSETS
	.align		4
.L_709:
        /*08dc*/ 	.byte	0x04, 0x39
        /*08de*/ 	.short	(.L_711 - .L_710)


	//   ....[0]....
.L_710:
        /*08e0*/ 	.word	0x00000180
        /*08e4*/ 	.word	0x000000ff
        /*08e8*/ 	.word	0x00030800
        /*08ec*/ 	.short	0x0100
        /*08ee*/ 	.byte	0x08
	.zero		1


	//   ....[1]....
        /*08f0*/ 	.word	0x00000190
        /*08f4*/ 	.word	0x000000ff
        /*08f8*/ 	.word	0x00030820
        /*08fc*/ 	.short	0x0100
        /*08fe*/ 	.byte	0x08
	.zero		1


	//   ....[2]....
        /*0900*/ 	.word	0x00000280
        /*0904*/ 	.word	0x000000ff
        /*0908*/ 	.word	0x00030830
        /*090c*/ 	.short	0x0100
        /*090e*/ 	.byte	0x08
	.zero		1


	//   ....[3]....
        /*0910*/ 	.word	0x00000290
        /*0914*/ 	.word	0x000000ff
        /*0918*/ 	.word	0x00030840
        /*091c*/ 	.short	0x0100
        /*091e*/ 	.byte	0x08
	.zero		1


	//   ....[4]....
        /*0920*/ 	.word	0x000002a0
        /*0924*/ 	.word	0x000000ff
        /*0928*/ 	.word	0x00030838
        /*092c*/ 	.short	0x0100
        /*092e*/ 	.byte	0x08
	.zero		1


	//   ....[5]....
        /*0930*/ 	.word	0x000002b0
        /*0934*/ 	.word	0x000000ff
        /*0938*/ 	.word	0x00030848
        /*093c*/ 	.short	0x0100
        /*093e*/ 	.byte	0x08
	.zero		1


	//   ....[6]....
        /*0940*/ 	.word	0x000003e0
        /*0944*/ 	.word	0x000000ff
        /*0948*/ 	.word	0x00030850
        /*094c*/ 	.short	0x0100
        /*094e*/ 	.byte	0x08
	.zero		1


	//   ....[7]....
        /*0950*/ 	.word	0x000003f0
        /*0954*/ 	.word	0x000000ff
        /*0958*/ 	.word	0x00030860
        /*095c*/ 	.short	0x0100
        /*095e*/ 	.byte	0x08
	.zero		1


	//   ....[8]....
        /*0960*/ 	.word	0x00000400
        /*0964*/ 	.word	0x000000ff
        /*0968*/ 	.word	0x00030858
        /*096c*/ 	.short	0x0100
        /*096e*/ 	.byte	0x08
	.zero		1


	//   ....[9]....
        /*0970*/ 	.word	0x00000410
        /*0974*/ 	.word	0x000000ff
        /*0978*/ 	.word	0x00030868
        /*097c*/ 	.short	0x0100
        /*097e*/ 	.byte	0x08
	.zero		1


	//   ....[10]....
        /*0980*/ 	.word	0x00000500
        /*0984*/ 	.word	0x000000ff
        /*0988*/ 	.word	0x00030870
        /*098c*/ 	.short	0x0100
        /*098e*/ 	.byte	0x06
	.zero		1


	//   ....[11]....
        /*0990*/ 	.word	0x00000510
        /*0994*/ 	.word	0x000000ff
        /*0998*/ 	.word	0x00030880
        /*099c*/ 	.short	0x0100
        /*099e*/ 	.byte	0x06
	.zero		1


	//   ....[12]....
        /*09a0*/ 	.word	0x00000520
        /*09a4*/ 	.word	0x000000ff
        /*09a8*/ 	.word	0x00030878
        /*09ac*/ 	.short	0x0100
        /*09ae*/ 	.byte	0x06
	.zero		1


	//   ....[13]....
        /*09b0*/ 	.word	0x00000530
        /*09b4*/ 	.word	0x000000ff
        /*09b8*/ 	.word	0x00030888
        /*09bc*/ 	.short	0x0100
        /*09be*/ 	.byte	0x06
	.zero		1


	//   ....[14]....
        /*09c0*/ 	.word	0x00000660
        /*09c4*/ 	.word	0x000000ff
        /*09c8*/ 	.word	0x00030890
        /*09cc*/ 	.short	0x0100
        /*09ce*/ 	.byte	0x08
	.zero		1


	//   ....[15]....
        /*09d0*/ 	.word	0x00000670
        /*09d4*/ 	.word	0x000000ff
        /*09d8*/ 	.word	0x000308a0
        /*09dc*/ 	.short	0x0100
        /*09de*/ 	.byte	0x08
	.zero		1


	//   ....[16]....
        /*09e0*/ 	.word	0x00000680
        /*09e4*/ 	.word	0x000000ff
        /*09e8*/ 	.word	0x00030898
        /*09ec*/ 	.short	0x0100
        /*09ee*/ 	.byte	0x08
	.zero		1


	//   ....[17]....
        /*09f0*/ 	.word	0x00000690
        /*09f4*/ 	.word	0x000000ff
        /*09f8*/ 	.word	0x000308a8
        /*09fc*/ 	.short	0x0100
        /*09fe*/ 	.byte	0x08
	.zero		1


	//   ....[18]....
        /*0a00*/ 	.word	0x000007c0
        /*0a04*/ 	.word	0x000000ff
        /*0a08*/ 	.word	0x000308b0
        /*0a0c*/ 	.short	0x0100
        /*0a0e*/ 	.byte	0x08
	.zero		1


	//   ....[19]....
        /*0a10*/ 	.word	0x000007d0
        /*0a14*/ 	.word	0x000000ff
        /*0a18*/ 	.word	0x000308c0
        /*0a1c*/ 	.short	0x0100
        /*0a1e*/ 	.byte	0x08
	.zero		1


	//   ....[20]....
        /*0a20*/ 	.word	0x000007e0
        /*0a24*/ 	.word	0x000000ff
        /*0a28*/ 	.word	0x000308b8
        /*0a2c*/ 	.short	0x0100
        /*0a2e*/ 	.byte	0x08
	.zero		1


	//   ....[21]....
        /*0a30*/ 	.word	0x000007f0
        /*0a34*/ 	.word	0x000000ff
        /*0a38*/ 	.word	0x000308c8
        /*0a3c*/ 	.short	0x0100
        /*0a3e*/ 	.byte	0x08
	.zero		1


	//   ....[22]....
        /*0a40*/ 	.word	0x00001a50
        /*0a44*/ 	.word	0x000000ff
        /*0a48*/ 	.word	0x00030800
        /*0a4c*/ 	.short	0x010a
        /*0a4e*/ 	.byte	0x28
	.zero		1


	//   ....[23]....
        /*0a50*/ 	.word	0x00001ad0
        /*0a54*/ 	.word	0x0000000d
        /*0a58*/ 	.word	0x00030830
        /*0a5c*/ 	.short	0x010a
        /*0a5e*/ 	.byte	0x3f
	.zero		1


	//   ....[24]....
        /*0a60*/ 	.word	0x00001b10
        /*0a64*/ 	.word	0x0000000d
        /*0a68*/ 	.word	0x00030830
        /*0a6c*/ 	.short	0x010a
        /*0a6e*/ 	.byte	0x3f
	.zero		1


	//   ....[25]....
        /*0a70*/ 	.word	0x00002570
        /*0a74*/ 	.word	0x000000ff
        /*0a78*/ 	.word	0x00000000
        /*0a7c*/ 	.short	0x0101
        /*0a7e*/ 	.byte	0x04
	.zero		1


	//   ....[26]....
        /*0a80*/ 	.word	0x00004e50
        /*0a84*/ 	.word	0x000000ff
        /*0a88*/ 	.word	0x00030830
        /*0a8c*/ 	.short	0x010a
        /*0a8e*/ 	.byte	0x07
	.zero		1


	//   ....[27]....
        /*0a90*/ 	.word	0x00004e90
        /*0a94*/ 	.word	0x000000ff
        /*0a98*/ 	.word	0x00030830
        /*0a9c*/ 	.short	0x010a
        /*0a9e*/ 	.byte	0x07
	.zero		1


	//   ....[28]....
        /*0aa0*/ 	.word	0x00005970
        /*0aa4*/ 	.word	0x000000ff
        /*0aa8*/ 	.word	0x00030850
        /*0aac*/ 	.short	0x010a
        /*0aae*/ 	.byte	0x06
	.zero		1


	//   ....[29]....
        /*0ab0*/ 	.word	0x000059b0
        /*0ab4*/ 	.word	0x000000ff
        /*0ab8*/ 	.word	0x00030850
        /*0abc*/ 	.short	0x010a
        /*0abe*/ 	.byte	0x06
	.zero		1


	//   ....[30]....
        /*0ac0*/ 	.word	0x00006060
        /*0ac4*/ 	.word	0x000000ff
        /*0ac8*/ 	.word	0x00000000
        /*0acc*/ 	.short	0x0101
        /*0ace*/ 	.byte	0x07
	.zero		1


	//   ....[31]....
        /*0ad0*/ 	.word	0x000082e0
        /*0ad4*/ 	.word	0x000000ff
        /*0ad8*/ 	.word	0x00000000
        /*0adc*/ 	.short	0x0101
        /*0ade*/ 	.byte	0x06
	.zero		1


	//   ....[32]....
        /*0ae0*/ 	.word	0x00008780
        /*0ae4*/ 	.word	0x000000ff
        /*0ae8*/ 	.word	0x00030830
        /*0aec*/ 	.short	0x010a
        /*0aee*/ 	.byte	0x07
	.zero		1


	//   ....[33]....
        /*0af0*/ 	.word	0x000087c0
        /*0af4*/ 	.word	0x000000ff
        /*0af8*/ 	.word	0x00030830
        /*0afc*/ 	.short	0x010a
        /*0afe*/ 	.byte	0x07
	.zero		1


	//   ....[34]....
        /*0b00*/ 	.word	0x000092a0
        /*0b04*/ 	.word	0x000000ff
        /*0b08*/ 	.word	0x00030850
        /*0b0c*/ 	.short	0x010a
        /*0b0e*/ 	.byte	0x06
	.zero		1


	//   ....[35]....
        /*0b10*/ 	.word	0x000092e0
        /*0b14*/ 	.word	0x000000ff
        /*0b18*/ 	.word	0x00030850
        /*0b1c*/ 	.short	0x010a
        /*0b1e*/ 	.byte	0x06
	.zero		1


	//   ....[36]....
        /*0b20*/ 	.word	0x00009970
        /*0b24*/ 	.word	0x000000ff
        /*0b28*/ 	.word	0x00000000
        /*0b2c*/ 	.short	0x0101
        /*0b2e*/ 	.byte	0x07
	.zero		1


	//   ....[37]....
        /*0b30*/ 	.word	0x0000a980
        /*0b34*/ 	.word	0x000000ff
        /*0b38*/ 	.word	0x00000000
        /*0b3c*/ 	.short	0x0101
        /*0b3e*/ 	.byte	0x06
	.zero		1


	//   ....[38]....
        /*0b40*/ 	.word	0x0000ac20
        /*0b44*/ 	.word	0x000000ff
        /*0b48*/ 	.word	0x00030830
        /*0b4c*/ 	.short	0x010a
        /*0b4e*/ 	.byte	0x06
	.zero		1


	//   ....[39]....
        /*0b50*/ 	.word	0x0000ac60
        /*0b54*/ 	.word	0x000000ff
        /*0b58*/ 	.word	0x00030830
        /*0b5c*/ 	.short	0x010a
        /*0b5e*/ 	.byte	0x06
	.zero		1


	//   ....[40]....
        /*0b60*/ 	.word	0x0000b740
        /*0b64*/ 	.word	0x000000ff
        /*0b68*/ 	.word	0x00030850
        /*0b6c*/ 	.short	0x010a
        /*0b6e*/ 	.byte	0x06
	.zero		1


	//   ....[41]....
        /*0b70*/ 	.word	0x0000b780
        /*0b74*/ 	.word	0x000000ff
        /*0b78*/ 	.word	0x00030850
        /*0b7c*/ 	.short	0x010a
        /*0b7e*/ 	.byte	0x06
	.zero		1


	//   ....[42]....
        /*0b80*/ 	.word	0x0000bdf0
        /*0b84*/ 	.word	0x000000ff
        /*0b88*/ 	.word	0x00000000
        /*0b8c*/ 	.short	0x0101
        /*0b8e*/ 	.byte	0x04
	.zero		1


	//   ....[43]....
        /*0b90*/ 	.word	0x0000e0c0
        /*0b94*/ 	.word	0x000000ff
        /*0b98*/ 	.word	0x00000000
        /*0b9c*/ 	.short	0x0101
        /*0b9e*/ 	.byte	0x06
	.zero		1


	//   ....[44]....
        /*0ba0*/ 	.word	0x0000e880
        /*0ba4*/ 	.word	0x000000ff
        /*0ba8*/ 	.word	0x00030850
        /*0bac*/ 	.short	0x010a
        /*0bae*/ 	.byte	0x05
	.zero		1


	//   ....[45]....
        /*0bb0*/ 	.word	0x0000e8c0
        /*0bb4*/ 	.word	0x000000ff
        /*0bb8*/ 	.word	0x00030850
        /*0bbc*/ 	.short	0x010a
        /*0bbe*/ 	.byte	0x05
	.zero		1


	//   ....[46]....
        /*0bc0*/ 	.word	0x0000ed90
        /*0bc4*/ 	.word	0x000000ff
        /*0bc8*/ 	.word	0x00000000
        /*0bcc*/ 	.short	0x0101
        /*0bce*/ 	.byte	0x04
	.zero		1


	//   ....[47]....
        /*0bd0*/ 	.word	0x00010890
        /*0bd4*/ 	.word	0x00000011
        /*0bd8*/ 	.word	0x00000000
        /*0bdc*/ 	.short	0x0101
        /*0bde*/ 	.byte	0x3f
	.zero		1


	//   ....[48]....
        /*0be0*/ 	.word	0x000138c0
        /*0be4*/ 	.word	0x00000007
        /*0be8*/ 	.word	0x00030840
        /*0bec*/ 	.short	0x010a
        /*0bee*/ 	.byte	0x3f
	.zero		1


	//   ....[49]....
        /*0bf0*/ 	.word	0x00013f70
        /*0bf4*/ 	.word	0x00000007
        /*0bf8*/ 	.word	0x00030830
        /*0bfc*/ 	.short	0x0107
        /*0bfe*/ 	.byte	0x3f
	.zero		1


	//   ....[50]....
        /*0c00*/ 	.word	0x00014030
        /*0c04*/ 	.word	0x00000007
        /*0c08*/ 	.word	0x00030830
        /*0c0c*/ 	.short	0x0101
        /*0c0e*/ 	.byte	0x3f
	.zero		1


	//   ....[51]....
        /*0c10*/ 	.word	0x00014b80
        /*0c14*/ 	.word	0x00000011
        /*0c18*/ 	.word	0x00030800
        /*0c1c*/ 	.short	0x0107
        /*0c1e*/ 	.byte	0x3f
	.zero		1


	//   ....[52]....
        /*0c20*/ 	.word	0x00014ca0
        /*0c24*/ 	.word	0x00000011
        /*0c28*/ 	.word	0x00030800
        /*0c2c*/ 	.short	0x0101
        /*0c2e*/ 	.byte	0x3f
	.zero		1


	//   ....[53]....
        /*0c30*/ 	.word	0x00014cc0
        /*0c34*/ 	.word	0x00000011
        /*0c38*/ 	.word	0x00030820
        /*0c3c*/ 	.short	0x010a
        /*0c3e*/ 	.byte	0x3f
	.zero		1


	//   ....[54]....
        /*0c40*/ 	.word	0x00015090
        /*0c44*/ 	.word	0x00000007
        /*0c48*/ 	.word	0x00030840
        /*0c4c*/ 	.short	0x010a
        /*0c4e*/ 	.byte	0x3f
	.zero		1


	//   ....[55]....
        /*0c50*/ 	.word	0x00015570
        /*0c54*/ 	.word	0x00000007
        /*0c58*/ 	.word	0x00030830
        /*0c5c*/ 	.short	0x0107
        /*0c5e*/ 	.byte	0x3f
	.zero		1


	//   ....[56]....
        /*0c60*/ 	.word	0x00015630
        /*0c64*/ 	.word	0x00000007
        /*0c68*/ 	.word	0x00030830
        /*0c6c*/ 	.short	0x0101
        /*0c6e*/ 	.byte	0x3f
	.zero		1


	//   ....[57]....
        /*0c70*/ 	.word	0x00015690
        /*0c74*/ 	.word	0x00000006
        /*0c78*/ 	.word	0x00030860
        /*0c7c*/ 	.short	0x010a
        /*0c7e*/ 	.byte	0x3f
	.zero		1


	//   ....[58]....
        /*0c80*/ 	.word	0x00015c00
        /*0c84*/ 	.word	0x00000006
        /*0c88*/ 	.word	0x00030850
        /*0c8c*/ 	.short	0x0107
        /*0c8e*/ 	.byte	0x3f
	.zero		1


	//   ....[59]....
        /*0c90*/ 	.word	0x00015d60
        /*0c94*/ 	.word	0x00000006
        /*0c98*/ 	.word	0x00030850
        /*0c9c*/ 	.short	0x0101
        /*0c9e*/ 	.byte	0x3f
	.zero		1


	//   ....[60]....
        /*0ca0*/ 	.word	0x00015f80
        /*0ca4*/ 	.word	0x00000000
        /*0ca8*/ 	.word	0x00030860
        /*0cac*/ 	.short	0x010a
        /*0cae*/ 	.byte	0x3f
	.zero		1


	//   ....[61]....
        /*0cb0*/ 	.word	0x00016490
        /*0cb4*/ 	.word	0x00000000
        /*0cb8*/ 	.word	0x00030850
        /*0cbc*/ 	.short	0x0107
        /*0cbe*/ 	.byte	0x3f
	.zero		1


	//   ....[62]....
        /*0cc0*/ 	.word	0x00016550
        /*0cc4*/ 	.word	0x00000000
        /*0cc8*/ 	.word	0x00030850
        /*0ccc*/ 	.short	0x0101
        /*0cce*/ 	.byte	0x3f
	.zero		1


	//   ....[63]....
        /*0cd0*/ 	.word	0x00017280
        /*0cd4*/ 	.word	0x00000004
        /*0cd8*/ 	.word	0x00030820
        /*0cdc*/ 	.short	0x010a
        /*0cde*/ 	.byte	0x3f
	.zero		1


	//   ....[64]....
        /*0ce0*/ 	.word	0x00017400
        /*0ce4*/ 	.word	0x00000005
        /*0ce8*/ 	.word	0x00030840
        /*0cec*/ 	.short	0x010a
        /*0cee*/ 	.byte	0x3f
	.zero		1


	//   ....[65]....
        /*0cf0*/ 	.word	0x000174a0
        /*0cf4*/ 	.word	0x00000017
        /*0cf8*/ 	.word	0x00030840
        /*0cfc*/ 	.short	0x010a
        /*0cfe*/ 	.byte	0x3f
	.zero		1


	//   ....[66]....
        /*0d00*/ 	.word	0x000174e0
        /*0d04*/ 	.word	0x00000005
        /*0d08*/ 	.word	0x00030860
        /*0d0c*/ 	.short	0x010a
        /*0d0e*/ 	.byte	0x3f
	.zero		1


	//   ....[67]....
        /*0d10*/ 	.word	0x00017520
        /*0d14*/ 	.word	0x00000017
        /*0d18*/ 	.word	0x00030860
        /*0d1c*/ 	.short	0x010a
        /*0d1e*/ 	.byte	0x3f
	.zero		1


	//   ....[68]....
        /*0d20*/ 	.word	0x00017590
        /*0d24*/ 	.word	0x00000003
        /*0d28*/ 	.word	0x00030800
        /*0d2c*/ 	.short	0x010a
        /*0d2e*/ 	.byte	0x3f
	.zero		1


	//   ....[69]....
        /*0d30*/ 	.word	0x000175e0
        /*0d34*/ 	.word	0x0000000d
        /*0d38*/ 	.word	0x00030830
        /*0d3c*/ 	.short	0x010a
        /*0d3e*/ 	.byte	0x3f
	.zero		1


	//   ....[70]....
        /*0d40*/ 	.word	0x00017640
        /*0d44*/ 	.word	0x00000009
        /*0d48*/ 	.word	0x00030830
        /*0d4c*/ 	.short	0x010a
        /*0d4e*/ 	.byte	0x3f
	.zero		1


	//   ....[71]....
        /*0d50*/ 	.word	0x000176a0
        /*0d54*/ 	.word	0x00000009
        /*0d58*/ 	.word	0x00030850
        /*0d5c*/ 	.short	0x010a
        /*0d5e*/ 	.byte	0x3f
	.zero		1


	//   ....[72]....
        /*0d60*/ 	.word	0x00017700
        /*0d64*/ 	.word	0x00000009
        /*0d68*/ 	.word	0x00030830
        /*0d6c*/ 	.short	0x010a
        /*0d6e*/ 	.byte	0x3f
	.zero		1


	//   ....[73]....
        /*0d70*/ 	.word	0x00017760
        /*0d74*/ 	.word	0x00000009
        /*0d78*/ 	.word	0x00030850
        /*0d7c*/ 	.short	0x010a
        /*0d7e*/ 	.byte	0x3f
	.zero		1


	//   ....[74]....
        /*0d80*/ 	.word	0x000177c0
        /*0d84*/ 	.word	0x00000009
        /*0d88*/ 	.word	0x00030830
        /*0d8c*/ 	.short	0x010a
        /*0d8e*/ 	.byte	0x3f
	.zero		1


	//   ....[75]....
        /*0d90*/ 	.word	0x00017820
        /*0d94*/ 	.word	0x00000009
        /*0d98*/ 	.word	0x00030850
        /*0d9c*/ 	.short	0x010a
        /*0d9e*/ 	.byte	0x3f
	.zero		1


	//   ....[76]....
        /*0da0*/ 	.word	0x00017880
        /*0da4*/ 	.word	0x00000005
        /*0da8*/ 	.word	0x00030850
        /*0dac*/ 	.short	0x010a
        /*0dae*/ 	.byte	0x3f
	.zero		1


	//   ....[77]....
        /*0db0*/ 	.word	0x000179a0
        /*0db4*/ 	.word	0x00000007
        /*0db8*/ 	.word	0x00030840
        /*0dbc*/ 	.short	0x010a
        /*0dbe*/ 	.byte	0x3f
	.zero		1


	//   ....[78]....
        /*0dc0*/ 	.word	0x00018d70
        /*0dc4*/ 	.word	0x00000011
        /*0dc8*/ 	.word	0x00030820
        /*0dcc*/ 	.short	0x010a
        /*0dce*/ 	.byte	0x3f
	.zero		1


	//   ....[79]....
        /*0dd0*/ 	.word	0x00018dc0
        /*0dd4*/ 	.word	0x00000007
        /*0dd8*/ 	.word	0x00030840
        /*0ddc*/ 	.short	0x010a
        /*0dde*/ 	.byte	0x3f
	.zero		1


	//   ....[80]....
        /*0de0*/ 	.word	0x00019590
        /*0de4*/ 	.word	0x00000006
        /*0de8*/ 	.word	0x00030860
        /*0dec*/ 	.short	0x010a
        /*0dee*/ 	.byte	0x3f
	.zero		1


	//   ....[81]....
        /*0df0*/ 	.word	0x00019e30
        /*0df4*/ 	.word	0x00000000
        /*0df8*/ 	.word	0x00030860
        /*0dfc*/ 	.short	0x010a
        /*0dfe*/ 	.byte	0x3f
	.zero		1


	//   ....[82]....
        /*0e00*/ 	.word	0x0001afc0
        /*0e04*/ 	.word	0x00000004
        /*0e08*/ 	.word	0x00030820
        /*0e0c*/ 	.short	0x010a
        /*0e0e*/ 	.byte	0x3f
	.zero		1


	//   ....[83]....
        /*0e10*/ 	.word	0x0001b160
        /*0e14*/ 	.word	0x00000005
        /*0e18*/ 	.word	0x00030840
        /*0e1c*/ 	.short	0x010a
        /*0e1e*/ 	.byte	0x3f
	.zero		1


	//   ....[84]....
        /*0e20*/ 	.word	0x0001b1b0
        /*0e24*/ 	.word	0x00000017
        /*0e28*/ 	.word	0x00030840
        /*0e2c*/ 	.short	0x010a
        /*0e2e*/ 	.byte	0x3f
	.zero		1


	//   ....[85]....
        /*0e30*/ 	.word	0x0001b200
        /*0e34*/ 	.word	0x00000005
        /*0e38*/ 	.word	0x00030860
        /*0e3c*/ 	.short	0x010a
        /*0e3e*/ 	.byte	0x3f
	.zero		1


	//----- nvinfo : EIATTR_NUM_MBARRIERS
	.align		4
.L_711:
        /*0e40*/ 	.byte	0x03, 0x38
        /*0e42*/ 	.short	0x0016


	//----- nvinfo : EIATTR_EXIT_INSTR_OFFSETS
	.align		4
        /*0e44*/ 	.byte	0x04, 0x1c
        /*0e46*/ 	.short	(.L_713 - .L_712)


	//   ....[0]....
.L_712:
        /*0e48*/ 	.word	0x00000960


	//   ....[1]....
        /*0e4c*/ 	.word	0x00011920


	//   ....[2]....
        /*0e50*/ 	.word	0x00017570


	//----- nvinfo : EIATTR_MAX_THREADS
	.align		4
.L_713:
        /*0e54*/ 	.byte	0x04, 0x05
        /*0e56*/ 	.short	(.L_715 - .L_714)
.L_714:
        /*0e58*/ 	.word	0x00000180
        /*0e5c*/ 	.word	0x00000001
        /*0e60*/ 	.word	0x00000001


	//----- nvinfo : EIATTR_CRS_STACK_SIZE
	.align		4
.L_715:
        /*0e64*/ 	.byte	0x04, 0x1e
        /*0e66*/ 	.short	(.L_717 - .L_716)
.L_716:
        /*0e68*/ 	.word	0x00000000


	//----- nvinfo : EIATTR_CBANK_PARAM_SIZE
	.align		4
.L_717:
        /*0e6c*/ 	.byte	0x03, 0x19
        /*0e6e*/ 	.short	0x0af0


	//----- nvinfo : EIATTR_PARAM_CBANK
	.align		4
        /*0e70*/ 	.byte	0x04, 0x0a
        /*0e72*/ 	.short	(.L_719 - .L_718)
	.align		4
.L_718:
        /*0e74*/ 	.word	index@(.nv.constant0._ZN7cutlass13device_kernelIN5flash11enable_sm90INS1_16FlashAttnFwdSm90INS1_25CollectiveMainloopFwdSm90ILi2EN4cute5tupleIJNS5_1CILi1EEES8_S8_EEENS6_IJNS7_ILi128EEENS7_ILi96EEENS7_ILi192EEEEEELi192ENS_10bfloat16_tEfNS_4arch4Sm90ELb0ELb1ELb1ELb1ELb1ELb0ELb0ELb1ELb1ELb1ELb0ELb0EEENS1_21CollectiveEpilogueFwdINS6_IJSA_SC_SB_EEES9_SE_SG_Li256ELb1ELb1ELb0ELb0EEENS1_36VarlenDynamicPersistentTileSchedulerILi128ELi96ELi256ELi128ELb0ELb1ELb1ELb1ELb0ELb1EEEEEEEEEvNT_6ParamsE)
        /*0e78*/ 	.short	0x0210
        /*0e7a*/ 	.short	0x0af0


	//----- nvinfo : EIATTR_SW_WAR
	.align		4
.L_719:
        /*0e7c*/ 	.byte	0x04, 0x36
        /*0e7e*/ 	.short	(.L_721 - .L_720)
.L_720:
        /*0e80*/ 	.word	0x00000008
.L_721:


//--------------------- .nv.info._ZN7cutlass13device_kernelIN5flash11enable_sm90INS1_16FlashAttnFwdSm90INS1_25CollectiveMainloopFwdSm90ILi2EN4cute5tupleIJNS5_1CILi1EEES8_S8_EEENS6_IJNS7_ILi128EEENS7_ILi96EEENS7_ILi192EEEEEELi192ENS_10bfloat16_tEfNS_4arch4Sm90ELb0ELb1ELb1ELb1ELb1ELb1ELb0ELb1ELb1ELb1ELb0ELb0EEENS1_21CollectiveEpilogueFwdINS6_IJSA_SC_SB_EEES9_SE_SG_Li256ELb1ELb1ELb0ELb0EEENS1_36VarlenDynamicPersistentTileSchedulerILi128ELi96ELi256ELi128ELb0ELb1ELb1ELb1ELb0ELb1EEEEEEEEEvNT_6ParamsE --------------------------
	.section	.nv.info._ZN7cutlass13device_kernelIN5flash11enable_sm90INS1_16FlashAttnFwdSm90INS1_25CollectiveMainloopFwdSm90ILi2EN4cute5tupleIJNS5_1CILi1EEES8_S8_EEENS6_IJNS7_ILi128EEENS7_ILi96EEENS7_ILi192EEEEEELi192ENS_10bfloat16_tEfNS_4arch4Sm90ELb0ELb1ELb1ELb1ELb1ELb1ELb0ELb1ELb1ELb1ELb0ELb0EEENS1_21CollectiveEpilogueFwdINS6_IJSA_SC_SB_EEES9_SE_SG_Li256ELb1ELb1ELb0ELb0EEENS1_36VarlenDynamicPersistentTileSchedulerILi128ELi96ELi256ELi128ELb0ELb1ELb1ELb1ELb0ELb1EEEEEEEEEvNT_6ParamsE,"",@"SHT_CUDA_INFO"
	.sectionflags	@""
	.align	4


	//----- nvinfo : EIATTR_CUDA_API_VERSION
	.align		4
        /*0000*/ 	.byte	0x04, 0x37
        /*0002*/ 	.short	(.L_723 - .L_722)
.L_722:
        /*0004*/ 	.word	0x00000082


	//----- nvinfo : EIATTR_KPARAM_INFO
	.align		4
.L_723:
        /*0008*/ 	.byte	0x04, 0x17
        /*000a*/ 	.short	(.L_725 - .L_724)
.L_724:
        /*000c*/ 	.word	0x00000000
        /*0010*/ 	.short	0x0000
        /*0012*/ 	.short	0x0070
        /*0014*/ 	.byte	0x00, 0xf0, 0x01, 0x2a


	//----- nvinfo : EIATTR_SPARSE_MMA_MASK
	.align		4
.L_725:
        /*0018*/ 	.byte	0x03, 0x50
        /*001a*/ 	.short	0x0000


	//----- nvinfo : EIATTR_MAXREG_COUNT
	.align		4
        /*001c*/ 	.byte	0x03, 0x1b
        /*001e*/ 	.short	0x00a8


	//----- nvinfo : EIATTR_NUM_BARRIERS
	.align		4
        /*0020*/ 	.byte	0x02, 0x4c
        /*0022*/ 	.byte	0x10
	.zero		1


	//----- nvinfo : EIATTR_EXTERNS
	.align		4
        /*0024*/ 	.byte	0x04, 0x0f
        /*0026*/ 	.short	(.L_727 - .L_726)


	//   ....[0]....
	.align		4
.L_726:
        /*0028*/ 	.word	index@(__assertfail)


	//----- nvinfo : EIATTR_ANNOTATIONS
	.align		4
.L_727:
        /*002c*/ 	.byte	0x04, 0x55
        /*002e*/ 	.short	(.L_729 - .L_728)


	//   ....[0]....
.L_728:
        /* <DEDUP_REMOVED lines=29> */


	//----- nvinfo : EIATTR_MERCURY_ISA_VERSION
	.align		4
.L_729:
        /*01e8*/ 	.byte	0x03, 0x5f
        /*01ea*/ 	.short	0x0101


	//----- nvinfo : EIATTR_UNUSED_LOAD_BYTE_OFFSET
	.align		4
        /*01ec*/ 	.byte	0x04, 0x44
        /*01ee*/ 	.short	(.L_731 - .L_730)


	//   ....[0]....
.L_730:
        /*01f0*/ 	.word	0x00000ae0
        /*01f4*/ 	.word	0x0000fff0


	//   ....[1]....
        /*01f8*/ 	.word	0x00019f90
        /*01fc*/ 	.word	0x0000fff0


	//----- nvinfo : EIATTR_INT_WARP_WIDE_INSTR_OFFSETS
	.align		4
.L_731:
        /*0200*/ 	.byte	0x04, 0x31
        /*0202*/ 	.short	(.L_733 - .L_732)


	//   ....[0]....
.L_732:
        /*0204*/ 	.word	0x000001c0


	//   ....[1]....
        /*0208*/ 	.word	0x00000200


	//   ....[2]....
        /*020c*/ 	.word	0x00000270


	//   ....[3]....
        /*0210*/ 	.word	0x0001f6f0


	//   ....[4]....
        /*0214*/ 	.word	0x0001f780


	//   ....[5]....
        /*0218*/ 	.word	0x00022760


	//   ....[6]....
        /*021c*/ 	.word	0x000227f0


	//----- nvinfo : EIATTR_COOP_GROUP_MASK_REGIDS
	.align		4
.L_733:
        /*0220*/ 	.byte	0x04, 0x29
        /*0222*/ 	.short	(.L_735 - .L_734)


	//   ....[0]....
.L_734:
        /*0224*/ 	.word	0xffffffff


	//   ....[1]....
        /*0228*/ 	.word	0xffffffff


	//   ....[2]....
        /*022c*/ 	.word	0xffffffff


	//   ....[3]....
        /*0230*/ 	.word	0xffffffff


	//   ....[4]....
        /*0234*/ 	.word	0xffffffff


	//   ....[5]....
        /*0238*/ 	.word	0xffffffff


	//   ....[6]....
        /*023c*/ 	.word	0xffffffff


	//   ....[7]....
        /*0240*/ 	.word	0xffffffff


	//   ....[8]....
        /*0244*/ 	.word	0xffffffff


	//   ....[9]....
        /*0248*/ 	.word	0xffffffff


	//   ....[10]....
        /*024c*/ 	.word	0xffffffff


	//   ....[11]....
        /*0250*/ 	.word	0xffffffff


	//   ....[12]....
        /*0254*/ 	.word	0xffffffff


	//   ....[13]....
        /*0258*/ 	.word	0xffffffff


	//   ....[14]....
        /*025c*/ 	.word	0xffffffff


	//   ....[15]....
        /*0260*/ 	.word	0xffffffff


	//   ....[16]....
        /*0264*/ 	.word	0xffffffff


	//   ....[17]....
        /*0268*/ 	.word	0xffffffff


	//   ....[18]....
        /*026c*/ 	.word	0xffffffff


	//   ....[19]....
        /*0270*/ 	.word	0xffffffff


	//   ....[20]....
        /*0274*/ 	.word	0xffffffff


	//   ....[21]....
        /*0278*/ 	.word	0xffffffff


	//   ....[22]....
        /*027c*/ 	.word	0xffffffff


	//   ....[23]....
        /*0280*/ 	.word	0xffffffff


	//   ....[24]....
        /*0284*/ 	.word	0xffffffff


	//   ....[25]....
        /*0288*/ 	.word	0xffffffff


	//   ....[26]....
        /*028c*/ 	.word	0xffffffff


	//   ....[27]....
        /*0290*/ 	.word	0xffffffff


	//   ....[28]....
        /*0294*/ 	.word	0xffffffff


	//   ....[29]....
        /*0298*/ 	.word	0xffffffff


	//   ....[30]....
        /*029c*/ 	.word	0xffffffff


	//   ....[31]....
        /*02a0*/ 	.word	0xffffffff


	//   ....[32]....
        /*02a4*/ 	.word	0xffffffff


	//   ....[33]....
        /*02a8*/ 	.word	0xffffffff


	//   ....[34]....
        /*02ac*/ 	.word	0xffffffff


	//   ....[35]....
        /*02b0*/ 	.word	0xffffffff


	//   ....[36]....
        /*02b4*/ 	.word	0xffffffff


	//   ....[37]....
        /*02b8*/ 	.word	0xffffffff


	//   ....[38]....
        /*02bc*/ 	.word	0xffffffff


	//   ....[39]....
        /*02c0*/ 	.word	0xffffffff


	//   ....[40]....
        /*02c4*/ 	.word	0xffffffff


	//   ....[41]....
        /*02c8*/ 	.word	0xffffffff


	//   ....[42]....
        /*02cc*/ 	.word	0xffffffff


	//   ....[43]....
        /*02d0*/ 	.word	0xffffffff


	//   ....[44]....
        /*02d4*/ 	.word	0xffffffff


	//   ....[45]....
        /*02d8*/ 	.word	0xffffffff


	//   ....[46]....
        /*02dc*/ 	.word	0xffffffff


	//   ....[47]....
        /*02e0*/ 	.word	0xffffffff


	//   ....[48]....
        /*02e4*/ 	.word	0xffffffff


	//   ....[49]....
        /*02e8*/ 	.word	0xffffffff


	//   ....[50]....
        /*02ec*/ 	.word	0xffffffff


	//   ....[51]....
        /*02f0*/ 	.word	0xffffffff


	//   ....[52]....
        /*02f4*/ 	.word	0xffffffff


	//   ....[53]....
        /*02f8*/ 	.word	0xffffffff


	//   ....[54]....
        /*02fc*/ 	.word	0xffffffff


	//   ....[55]....
        /*0300*/ 	.word	0xffffffff


	//   ....[56]....
        /*0304*/ 	.word	0xffffffff


	//   ....[57]....
        /*0308*/ 	.word	0xffffffff


	//   ....[58]....
        /*030c*/ 	.word	0xffffffff


	//   ....[59]....
        /*0310*/ 	.word	0xffffffff


	//   ....[60]....
        /*0314*/ 	.word	0xffffffff


	//   ....[61]....
        /*0318*/ 	.word	0xffffffff


	//   ....[62]....
        /*031c*/ 	.word	0xffffffff


	//   ....[63]....
        /*0320*/ 	.word	0xffffffff


	//   ....[64]....
        /*0324*/ 	.word	0xffffffff


	//   ....[65]....
        /*0328*/ 	.word	0xffffffff


	//   ....[66]....
        /*032c*/ 	.word	0xffffffff


	//   ....[67]....
        /*0330*/ 	.word	0xffffffff


	//   ....[68]....
        /*0334*/ 	.word	0xffffffff


	//   ....[69]....
        /*0338*/ 	.word	0xffffffff


	//   ....[70]....
        /*033c*/ 	.word	0xffffffff


	//   ....[71]....
        /*0340*/ 	.word	0xffffffff


	//   ....[72]....
        /*0344*/ 	.word	0xffffffff


	//   ....[73]....
        /*0348*/ 	.word	0xffffffff


	//   ....[74]....
        /*034c*/ 	.word	0xffffffff


	//   ....[75]....
        /*0350*/ 	.word	0xffffffff


	//   ....[76]....
        /*0354*/ 	.word	0xffffffff


	//   ....[77]....
        /*0358*/ 	.word	0xffffffff


	//   ....[78]....
        /*035c*/ 	.word	0xffffffff


	//   ....[79]....
        /*0360*/ 	.word	0xffffffff


	//   ....[80]....
        /*0364*/ 	.word	0xffffffff


	//   ....[81]....
        /*0368*/ 	.word	0xffffffff


	//   ....[82]....
        /*036c*/ 	.word	0xffffffff


	//   ....[83]....
        /*0370*/ 	.word	0xffffffff


	//   ....[84]....
        /*0374*/ 	.word	0xffffffff


	//   ....[85]....
        /*0378*/ 	.word	0xffffffff


	//   ....[86]....
        /*037c*/ 	.word	0xffffffff


	//   ....[87]....
        /*0380*/ 	.word	0xffffffff


	//   ....[88]....
        /*0384*/ 	.word	0xffffffff


	//   ....[89]....
        /*0388*/ 	.word	0xffffffff


	//   ....[90]....
        /*038c*/ 	.word	0xffffffff


	//   ....[91]....
        /*0390*/ 	.word	0xffffffff


	//   ....[92]....
        /*0394*/ 	.word	0xffffffff


	//   ....[93]....
        /*0398*/ 	.word	0xffffffff


	//   ....[94]....
        /*039c*/ 	.word	0xffffffff


	//   ....[95]....
        /*03a0*/ 	.word	0xffffffff


	//   ....[96]....
        /*03a4*/ 	.word	0xffffffff


	//   ....[97]....
        /*03a8*/ 	.word	0xffffffff


	//   ....[98]....
        /*03ac*/ 	.word	0xffffffff


	//   ....[99]....
        /*03b0*/ 	.word	0xffffffff


	//   ....[100]....
        /*03b4*/ 	.word	0xffffffff


	//   ....[101]....
        /*03b8*/ 	.word	0xffffffff


	//   ....[102]....
        /*03bc*/ 	.word	0xffffffff


	//   ....[103]....
        /*03c0*/ 	.word	0xffffffff


	//   ....[104]....
        /*03c4*/ 	.word	0xffffffff


	//   ....[105]....
        /*03c8*/ 	.word	0xffffffff


	//   ....[106]....
        /*03cc*/ 	.word	0xffffffff


	//   ....[107]....
        /*03d0*/ 	.word	0xffffffff


	//   ....[108]....
        /*03d4*/ 	.word	0xffffffff


	//   ....[109]....
        /*03d8*/ 	.word	0xffffffff


	//   ....[110]....
        /*03dc*/ 	.word	0xffffffff


	//   ....[111]....
        /*03e0*/ 	.word	0xffffffff


	//   ....[112]....
        /*03e4*/ 	.word	0xffffffff


	//   ....[113]....
        /*03e8*/ 	.word	0xffffffff


	//   ....[114]....
        /*03ec*/ 	.word	0xffffffff


	//   ....[115]....
        /*03f0*/ 	.word	0xffffffff


	//   ....[116]....
        /*03f4*/ 	.word	0xffffffff


	//   ....[117]....
        /*03f8*/ 	.word	0xffffffff


	//   ....[118]....
        /*03fc*/ 	.word	0xffffffff


	//   ....[119]....
        /*0400*/ 	.word	0xffffffff


	//   ....[120]....
        /*0404*/ 	.word	0xffffffff


	//   ....[121]....
        /*0408*/ 	.word	0xffffffff


	//   ....[122]....
        /*040c*/ 	.word	0xffffffff


	//   ....[123]....
        /*0410*/ 	.word	0xffffffff


	//   ....[124]....
        /*0414*/ 	.word	0xffffffff


	//   ....[125]....
        /*0418*/ 	.word	0xffffffff


	//   ....[126]....
        /*041c*/ 	.word	0xffffffff


	//   ....[127]....
        /*0420*/ 	.word	0xffffffff


	//   ....[128]....
        /*0424*/ 	.word	0xffffffff


	//   ....[129]....
        /*0428*/ 	.word	0xffffffff


	//   ....[130]....
        /*042c*/ 	.word	0xffffffff


	//   ....[131]....
        /*0430*/ 	.word	0xffffffff


	//   ....[132]....
        /*0434*/ 	.word	0xffffffff


	//   ....[133]....
        /*0438*/ 	.word	0xffffffff


	//   ....[134]....
        /*043c*/ 	.word	0xffffffff


	//   ....[135]....
        /*0440*/ 	.word	0xffffffff


	//   ....[136]....
        /*0444*/ 	.word	0xffffffff


	//   ....[137]....
        /*0448*/ 	.word	0xffffffff


	//   ....[138]....
        /*044c*/ 	.word	0xffffffff


	//   ....[139]....
        /*0450*/ 	.word	0xffffffff


	//   ....[140]....
        /*0454*/ 	.word	0xffffffff


	//   ....[141]....
        /*0458*/ 	.word	0xffffffff


	//   ....[142]....
        /*045c*/ 	.word	0xffffffff


	//   ....[143]....
        /*0460*/ 	.word	0xffffffff


	//   ....[144]....
        /*0464*/ 	.word	0xffffffff


	//   ....[145]....
        /*0468*/ 	.word	0xffffffff


	//   ....[146]....
        /*046c*/ 	.word	0xffffffff


	//   ....[147]....
        /*0470*/ 	.word	0xffffffff


	//   ....[148]....
        /*0474*/ 	.word	0xffffffff


	//   ....[149]....
        /*0478*/ 	.word	0xffffffff


	//   ....[150]....
        /*047c*/ 	.word	0xffffffff


	//   ....[151]....
        /*0480*/ 	.word	0xffffffff


	//   ....[152]....
        /*0484*/ 	.word	0xffffffff


	//   ....[153]....
        /*0488*/ 	.word	0xffffffff


	//   ....[154]....
        /*048c*/ 	.word	0xffffffff


	//   ....[155]....
        /*0490*/ 	.word	0xffffffff


	//   ....[156]....
        /*0494*/ 	.word	0xffffffff


	//   ....[157]....
        /*0498*/ 	.word	0xffffffff


	//   ....[158]....
        /*049c*/ 	.word	0xffffffff


	//   ....[159]....
        /*04a0*/ 	.word	0xffffffff


	//   ....[160]....
        /*04a4*/ 	.word	0xffffffff


	//   ....[161]....
        /*04a8*/ 	.word	0xffffffff


	//   ....[162]....
        /*04ac*/ 	.word	0xffffffff


	//   ....[163]....
        /*04b0*/ 	.word	0xffffffff


	//   ....[164]....
        /*04b4*/ 	.word	0xffffffff


	//   ....[165]....
        /*04b8*/ 	.word	0xffffffff


	//   ....[166]....
        /*04bc*/ 	.word	0xffffffff


	//   ....[167]....
        /*04c0*/ 	.word	0xffffffff


	//   ....[168]....
        /*04c4*/ 	.word	0xffffffff


	//   ....[169]....
        /*04c8*/ 	.word	0xffffffff


	//   ....[170]....
        /*04cc*/ 	.word	0xffffffff


	//   ....[171]....
        /*04d0*/ 	.word	0xffffffff


	//   ....[172]....
        /*04d4*/ 	.word	0xffffffff


	//   ....[173]....
        /*04d8*/ 	.word	0x0500000f


	//   ....[174]....
        /*04dc*/ 	.word	0x0500000f


	//   ....[175]....
        /*04e0*/ 	.word	0x0500000f


	//   ....[176]....
        /*04e4*/ 	.word	0x0500000f


	//   ....[177]....
        /*04e8*/ 	.word	0x0500000f


	//   ....[178]....
        /*04ec*/ 	.word	0x0500000f


	//   ....[179]....
        /*04f0*/ 	.word	0x0500000f


	//   ....[180]....
        /*04f4*/ 	.word	0x0500000f


	//   ....[181]....
        /*04f8*/ 	.word	0x0500000f


	//   ....[182]....
        /*04fc*/ 	.word	0x0500000f


	//   ....[183]....
        /*0500*/ 	.word	0x0500000f


	//   ....[184]....
        /*0504*/ 	.word	0x0500000f


	//   ....[185]....
        /*0508*/ 	.word	0x0500000f


	//   ....[186]....
        /*050c*/ 	.word	0x0500000f


	//   ....[187]....
        /*0510*/ 	.word	0x0500000f


	//   ....[188]....
        /*0514*/ 	.word	0x0500000f


	//   ....[189]....
        /*0518*/ 	.word	0x0500000f


	//   ....[190]....
        /*051c*/ 	.word	0x0500000f


	//   ....[191]....
        /*0520*/ 	.word	0x0500000f


	//   ....[192]....
        /*0524*/ 	.word	0x0500000f


	//   ....[193]....
        /*0528*/ 	.word	0x0500000f


	//   ....[194]....
        /*052c*/ 	.word	0x0500000f


	//   ....[195]....
        /*0530*/ 	.word	0x0500000f


	//   ....[196]....
        /*0534*/ 	.word	0x0500000f


	//   ....[197]....
        /*0538*/ 	.word	0x0500000f


	//   ....[198]....
        /*053c*/ 	.word	0x0500000f


	//   ....[199]....
        /*0540*/ 	.word	0x0500000f


	//   ....[200]....
        /*0544*/ 	.word	0x0500000f


	//   ....[201]....
        /*0548*/ 	.word	0x0500000f


	//   ....[202]....
        /*054c*/ 	.word	0x0500000f


	//   ....[203]....
        /*0550*/ 	.word	0x0500000f


	//   ....[204]....
        /*0554*/ 	.word	0x0500000f


	//   ....[205]....
        /*0558*/ 	.word	0x0500000f


	//   ....[206]....
        /*055c*/ 	.word	0x0500000f


	//   ....[207]....
        /*0560*/ 	.word	0x0500000f


	//   ....[208]....
        /*0564*/ 	.word	0x0500000f


	//   ....[209]....
        /*0568*/ 	.word	0x0500000f


	//   ....[210]....
        /*056c*/ 	.word	0x0500000f


	//   ....[211]....
        /*0570*/ 	.word	0x0500000f


	//   ....[212]....
        /*0574*/ 	.word	0x0500000f


	//   ....[213]....
        /*0578*/ 	.word	0x0500000f


	//   ....[214]....
        /*057c*/ 	.word	0x0500000f


	//   ....[215]....
        /*0580*/ 	.word	0x0500000f


	//   ....[216]....
        /*0584*/ 	.word	0x0500000f


	//   ....[217]....
        /*0588*/ 	.word	0x0500000f


	//   ....[218]....
        /*058c*/ 	.word	0x0500000f


	//   ....[219]....
        /*0590*/ 	.word	0x0500000f


	//   ....[220]....
        /*0594*/ 	.word	0x0500000f


	//   ....[221]....
        /*0598*/ 	.word	0x0500000f


	//   ....[222]....
        /*059c*/ 	.word	0x0500000f


	//   ....[223]....
        /*05a0*/ 	.word	0x0500000f


	//   ....[224]....
        /*05a4*/ 	.word	0x0500000f


	//   ....[225]....
        /*05a8*/ 	.word	0x0500000f


	//   ....[226]....
        /*05ac*/ 	.word	0x0500000f


	//   ....[227]....
        /*05b0*/ 	.word	0x0500000f


	//   ....[228]....
        /*05b4*/ 	.word	0x0500000f


	//   ....[229]....
        /*05b8*/ 	.word	0x0500000f


	//   ....[230]....
        /*05bc*/ 	.word	0x0500000f


	//   ....[231]....
        /*05c0*/ 	.word	0x0500000f


	//   ....[232]....
        /*05c4*/ 	.word	0x0500000f


	//   ....[233]....
        /*05c8*/ 	.word	0x0500000f


	//   ....[234]....
        /*05cc*/ 	.word	0x0500000f


	//   ....[235]....
        /*05d0*/ 	.word	0x0500000f


	//   ....[236]....
        /*05d4*/ 	.word	0x0500000f


	//   ....[237]....
        /*05d8*/ 	.word	0x0500000f


	//   ....[238]....
        /*05dc*/ 	.word	0x0500000f


	//   ....[239]....
        /*05e0*/ 	.word	0x0500000f


	//   ....[240]....
        /*05e4*/ 	.word	0x0500000f


	//   ....[241]....
        /*05e8*/ 	.word	0x0500000f


	//   ....[242]....
        /*05ec*/ 	.word	0x0500000f


	//   ....[243]....
        /*05f0*/ 	.word	0x0500000f


	//   ....[244]....
        /*05f4*/ 	.word	0x0500000f


	//   ....[245]....
        /*05f8*/ 	.word	0x0500000f


	//   ....[246]....
        /*05fc*/ 	.word	0x0500000f


	//   ....[247]....
        /*0600*/ 	.word	0x0500000f


	//   ....[248]....
        /*0604*/ 	.word	0x0500000f


	//   ....[249]....
        /*0608*/ 	.word	0x0500000f


	//   ....[250]....
        /*060c*/ 	.word	0x0500000f


	//   ....[251]....
        /*0610*/ 	.word	0x0500000f


	//   ....[252]....
        /*0614*/ 	.word	0x0500000f


	//   ....[253]....
        /*0618*/ 	.word	0x0500000f


	//   ....[254]....
        /*061c*/ 	.word	0x0500000f


	//   ....[255]....
        /*0620*/ 	.word	0x0500000f


	//   ....[0]....
        /*0624*/ 	.word	0x0500000f


	//   ....[1]....
        /*0628*/ 	.word	0x0500000f


	//   ....[2]....
        /*062c*/ 	.word	0x0500000f


	//   ....[3]....
        /*0630*/ 	.word	0x0500000f


	//   ....[4]....
        /*0634*/ 	.word	0x0500000f


	//   ....[5]....
        /*0638*/ 	.word	0x0500000f


	//   ....[6]....
        /*063c*/ 	.word	0x0500000f


	//   ....[7]....
        /*0640*/ 	.word	0x0500000f


	//   ....[8]....
        /*0644*/ 	.word	0x0500000f


	//   ....[9]....
        /*0648*/ 	.word	0x0500000f


	//   ....[10]....
        /*064c*/ 	.word	0x0500000f


	//   ....[11]....
        /*0650*/ 	.word	0x0500000f


	//   ....[12]....
        /*0654*/ 	.word	0x0500000f


	//   ....[13]....
        /*0658*/ 	.word	0x0500000f


	//   ....[14]....
        /*065c*/ 	.word	0x0500000f


	//   ....[15]....
        /*0660*/ 	.word	0x0500000f


	//   ....[16]....
        /*0664*/ 	.word	0x0500000f


	//   ....[17]....
        /*0668*/ 	.word	0x0500000f


	//   ....[18]....
        /*066c*/ 	.word	0x0500000f


	//   ....[19]....
        /*0670*/ 	.word	0x0500000f


	//   ....[20]....
        /*0674*/ 	.word	0x0500000f


	//   ....[21]....
        /*0678*/ 	.word	0xffffffff


	//   ....[22]....
        /*067c*/ 	.word	0xffffffff


	//   ....[23]....
        /*0680*/ 	.word	0xffffffff


	//   ....[24]....
        /*0684*/ 	.word	0xffffffff


	//   ....[25]....
        /*0688*/ 	.word	0xffffffff


	//   ....[26]....
        /*068c*/ 	.word	0xffffffff


	//   ....[27]....
        /*0690*/ 	.word	0xffffffff


	//   ....[28]....
        /*0694*/ 	.word	0xffffffff


	//   ....[29]....
        /*0698*/ 	.word	0xffffffff


	//   ....[30]....
        /*069c*/ 	.word	0xffffffff


	//   ....[31]....
        /*06a0*/ 	.word	0xffffffff


	//   ....[32]....
        /*06a4*/ 	.word	0xffffffff


	//   ....[33]....
        /*06a8*/ 	.word	0x0500000f


	//   ....[34]....
        /*06ac*/ 	.word	0x0500000f


	//   ....[35]....
        /*06b0*/ 	.word	0x0500000f


	//   ....[36]....
        /*06b4*/ 	.word	0x0500000f


	//   ....[37]....
        /*06b8*/ 	.word	0x0500000f


	//   ....[38]....
        /*06bc*/ 	.word	0x0500000f


	//   ....[39]....
        /*06c0*/ 	.word	0x0500000f


	//   ....[40]....
        /*06c4*/ 	.word	0x0500000f


	//   ....[41]....
        /*06c8*/ 	.word	0x0500000f


	//   ....[42]....
        /*06cc*/ 	.word	0x0500000f


	//   ....[43]....
        /*06d0*/ 	.word	0x0500000f


	//   ....[44]....
        /*06d4*/ 	.word	0x0500000f


	//----- nvinfo : EIATTR_COOP_GROUP_INSTR_OFFSETS
	.align		4
.L_735:
        /*06d8*/ 	.byte	0x04, 0x28
        /*06da*/ 	.short	(.L_737 - .L_736)


	//   ....[0]....
.L_736:
        /*06dc*/ 	.word	0x000000d0


	//   ....[1]....
        /*06e0*/ 	.word	0x000001d0


	//   ....[2]....
        /*06e4*/ 	.word	0x00000220


	//   ....[3]....
        /*06e8*/ 	.word	0x00000450


	//   ....[4]....
        /*06ec*/ 	.word	0x000005b0


	//   ....[5]....
        /*06f0*/ 	.word	0x000006d0


	//   ....[6]....
        /*06f4*/ 	.word	0x00000830


	//   ....[7]....
        /*06f8*/ 	.word	0x00003cd0


	//   ....[8]....
        /*06fc*/ 	.word	0x00003ce0


	//   ....[9]....
        /*0700*/ 	.word	0x000040d0


	//   ....[10]....
        /*0704*/ 	.word	0x000040e0


	//   ....[11]....
        /*0708*/ 	.word	0x00004dd0


	//   ....[12]....
        /*070c*/ 	.word	0x00005570


	//   ....[13]....
        /*0710*/ 	.word	0x00005580


	//   ....[14]....
        /*0714*/ 	.word	0x00005590


	//   ....[15]....
        /*0718*/ 	.word	0x000055a0


	//   ....[16]....
        /*071c*/ 	.word	0x00005e10


	//   ....[17]....
        /*0720*/ 	.word	0x00005e20


	//   ....[18]....
        /*0724*/ 	.word	0x00005e30


	//   ....[19]....
        /*0728*/ 	.word	0x00005e40


	//   ....[20]....
        /*072c*/ 	.word	0x00008f20


	//   ....[21]....
        /*0730*/ 	.word	0x00008f30


	//   ....[22]....
        /*0734*/ 	.word	0x00008f40


	//   ....[23]....
        /*0738*/ 	.word	0x00008f50


	//   ....[24]....
        /*073c*/ 	.word	0x000095e0


	//   ....[25]....
        /*0740*/ 	.word	0x000095f0


	//   ....[26]....
        /*0744*/ 	.word	0x00009600


	//   ....[27]....
        /*0748*/ 	.word	0x00009610


	//   ....[28]....
        /*074c*/ 	.word	0x0000d160


	//   ....[29]....
        /*0750*/ 	.word	0x0000ddd0


	//   ....[30]....
        /*0754*/ 	.word	0x0000e6a0


	//   ....[31]....
        /*0758*/ 	.word	0x0000e6c0


	//   ....[32]....
        /*075c*/ 	.word	0x0000eb30


	//   ....[33]....
        /*0760*/ 	.word	0x0000eba0


	//   ....[34]....
        /*0764*/ 	.word	0x00010950


	//   ....[35]....
        /*0768*/ 	.word	0x00011040


	//   ....[36]....
        /*076c*/ 	.word	0x00011ea0


	//   ....[37]....
        /*0770*/ 	.word	0x00011fb0


	//   ....[38]....
        /*0774*/ 	.word	0x00012590


	//   ....[39]....
        /*0778*/ 	.word	0x000125f0


	//   ....[40]....
        /*077c*/ 	.word	0x00014a50


	//   ....[41]....
        /*0780*/ 	.word	0x00014a80


	//   ....[42]....
        /*0784*/ 	.word	0x00014aa0


	//   ....[43]....
        /*0788*/ 	.word	0x00014ac0


	//   ....[44]....
        /*078c*/ 	.word	0x00016790


	//   ....[45]....
        /*0790*/ 	.word	0x00016e70


	//   ....[46]....
        /*0794*/ 	.word	0x00017cd0


	//   ....[47]....
        /*0798*/ 	.word	0x00017de0


	//   ....[48]....
        /*079c*/ 	.word	0x000183c0


	//   ....[49]....
        /*07a0*/ 	.word	0x00018420


	//   ....[50]....
        /*07a4*/ 	.word	0x000194b0


	//   ....[51]....
        /*07a8*/ 	.word	0x000194e0


	//   ....[52]....
        /*07ac*/ 	.word	0x00019590


	//   ....[53]....
        /*07b0*/ 	.word	0x000195c0


	//   ....[54]....
        /*07b4*/ 	.word	0x0001ad90


	//   ....[55]....
        /*07b8*/ 	.word	0x0001add0


	//   ....[56]....
        /*07bc*/ 	.word	0x0001ae00


	//   ....[57]....
        /*07c0*/ 	.word	0x0001b110


	//   ....[58]....
        /*07c4*/ 	.word	0x0001b560


	//   ....[59]....
        /*07c8*/ 	.word	0x0001b590


	//   ....[60]....
        /*07cc*/ 	.word	0x0001b690


	//   ....[61]....
        /*07d0*/ 	.word	0x0001b6b0


	//   ....[62]....
        /*07d4*/ 	.word	0x0001b7b0


	//   ....[63]....
        /*07d8*/ 	.word	0x0001b7d0


	//   ....[64]....
        /*07dc*/ 	.word	0x0001b8e0


	//   ....[65]....
        /*07e0*/ 	.word	0x0001b900


	//   ....[66]....
        /*07e4*/ 	.word	0x0001c200


	//   ....[67]....
        /*07e8*/ 	.word	0x0001c220


	//   ....[68]....
        /*07ec*/ 	.word	0x0001c320


	//   ....[69]....
        /*07f0*/ 	.word	0x0001c340


	//   ....[70]....
        /*07f4*/ 	.word	0x0001c440


	//   ....[71]....
        /*07f8*/ 	.word	0x0001c460


	//   ....[72]....
        /*07fc*/ 	.word	0x0001c570


	//   ....[73]....
        /*0800*/ 	.word	0x0001c590


	//   ....[74]....
        /*0804*/ 	.word	0x0001c710


	//   ....[75]....
        /*0808*/ 	.word	0x0001c8e0


	//   ....[76]....
        /*080c*/ 	.word	0x0001c910


	//   ....[77]....
        /*0810*/ 	.word	0x0001c940


	//   ....[78]....
        /*0814*/ 	.word	0x0001c970


	//   ....[79]....
        /*0818*/ 	.word	0x0001c9a0


	//   ....[80]....
        /*081c*/ 	.word	0x0001c9d0


	//   ....[81]....
        /*0820*/ 	.word	0x0001cb40


	//   ....[82]....
        /*0824*/ 	.word	0x0001cb70


	//   ....[83]....
        /*0828*/ 	.word	0x0001cba0


	//   ....[84]....
        /*082c*/ 	.word	0x0001cbd0


	//   ....[85]....
        /*0830*/ 	.word	0x0001cc00


	//   ....[86]....
        /*0834*/ 	.word	0x0001cc30


	//   ....[87]....
        /*0838*/ 	.word	0x0001ccc0


	//   ....[88]....
        /*083c*/ 	.word	0x0001cd20


	//   ....[89]....
        /*0840*/ 	.word	0x0001cdb0


	//   ....[90]....
        /*0844*/ 	.word	0x0001de70


	//   ....[91]....
        /*0848*/ 	.word	0x00020330


	//   ....[92]....
        /*084c*/ 	.word	0x00020350


	//   ....[93]....
        /*0850*/ 	.word	0x00020400


	//   ....[94]....
        /*0854*/ 	.word	0x00020420


	//   ....[95]....
        /*0858*/ 	.word	0x000204c0


	//   ....[96]....
        /*085c*/ 	.word	0x000204e0


	//   ....[97]....
        /*0860*/ 	.word	0x00020580


	//   ....[98]....
        /*0864*/ 	.word	0x000205a0


	//   ....[99]....
        /*0868*/ 	.word	0x00020640


	//   ....[100]....
        /*086c*/ 	.word	0x00020660


	//   ....[101]....
        /*0870*/ 	.word	0x00020670


	//   ....[102]....
        /*0874*/ 	.word	0x00020700


	//   ....[103]....
        /*0878*/ 	.word	0x00020e50


	//   ....[104]....
        /*087c*/ 	.word	0x00020e80


	//   ....[105]....
        /*0880*/ 	.word	0x00020ea0


	//   ....[106]....
        /*0884*/ 	.word	0x00020f30


	//   ....[107]....
        /*0888*/ 	.word	0x00020f40


	//   ....[108]....
        /*088c*/ 	.word	0x00020fe0


	//   ....[109]....
        /*0890*/ 	.word	0x00020ff0


	//   ....[110]....
        /*0894*/ 	.word	0x00021090


	//   ....[111]....
        /*0898*/ 	.word	0x000210a0


	//   ....[112]....
        /*089c*/ 	.word	0x00021140


	//   ....[113]....
        /*08a0*/ 	.word	0x00021150


	//   ....[114]....
        /*08a4*/ 	.word	0x000211f0


	//   ....[115]....
        /*08a8*/ 	.word	0x00021200


	//   ....[116]....
        /*08ac*/ 	.word	0x000212a0


	//   ....[117]....
        /*08b0*/ 	.word	0x000212b0


	//   ....[118]....
        /*08b4*/ 	.word	0x000212c0


	//   ....[119]....
        /*08b8*/ 	.word	0x00021b40


	//   ....[120]....
        /*08bc*/ 	.word	0x00021b80


	//   ....[121]....
        /*08c0*/ 	.word	0x00021b90


	//   ....[122]....
        /*08c4*/ 	.word	0x00021bf0


	//   ....[123]....
        /*08c8*/ 	.word	0x00021c00


	//   ....[124]....
        /*08cc*/ 	.word	0x00021c60


	//   ....[125]....
        /*08d0*/ 	.word	0x00021c90


	//   ....[126]....
        /*08d4*/ 	.word	0x00021cd0


	//   ....[127]....
        /*08d8*/ 	.word	0x00021d00


	//   ....[128]....
        /*08dc*/ 	.word	0x00021d40


	//   ....[129]....
        /*08e0*/ 	.word	0x00021d70


	//   ....[130]....
        /*08e4*/ 	.word	0x00021db0


	//   ....[131]....
        /*08e8*/ 	.word	0x00022080


	//   ....[132]....
        /*08ec*/ 	.word	0x000220a0


	//   ....[133]....
        /*08f0*/ 	.word	0x00022140


	//   ....[134]....
        /*08f4*/ 	.word	0x00022150


	//   ....[135]....
        /*08f8*/ 	.word	0x000221e0


	//   ....[136]....
        /*08fc*/ 	.word	0x000221f0


	//   ....[137]....
        /*0900*/ 	.word	0x00022280


	//   ....[138]....
        /*0904*/ 	.word	0x00022290


	//   ....[139]....
        /*0908*/ 	.word	0x00022320


	//   ....[140]....
        /*090c*/ 	.word	0x00022330


	//   ....[141]....
        /*0910*/ 	.word	0x00022340


	//   ....[142]....
        /*0914*/ 	.word	0x000223d0


	//   ....[143]....
        /*0918*/ 	.word	0x000229a0


	//   ....[144]....
        /*091c*/ 	.word	0x000229e0


	//   ....[145]....
        /*0920*/ 	.word	0x00022a20


	//   ....[146]....
        /*0924*/ 	.word	0x00022a50


	//   ....[147]....
        /*0928*/ 	.word	0x00022ae0


	//   ....[148]....
        /*092c*/ 	.word	0x00022b10


	//   ....[149]....
        /*0930*/ 	.word	0x00022b80


	//   ....[150]....
        /*0934*/ 	.word	0x00022bb0


	//   ....[151]....
        /*0938*/ 	.word	0x00022c20


	//   ....[152]....
        /*093c*/ 	.word	0x00022c50


	//   ....[153]....
        /*0940*/ 	.word	0x00022c80


	//   ....[154]....
        /*0944*/ 	.word	0x00022cd0


	//   ....[155]....
        /*0948*/ 	.word	0x000230b0


	//   ....[156]....
        /*094c*/ 	.word	0x000230e0


	//   ....[157]....
        /*0950*/ 	.word	0x00023110


	//   ....[158]....
        /*0954*/ 	.word	0x00023140


	//   ....[159]....
        /*0958*/ 	.word	0x00023170


	//   ....[160]....
        /*095c*/ 	.word	0x000231a0


	//   ....[161]....
        /*0960*/ 	.word	0x000231d0


	//   ....[162]....
        /*0964*/ 	.word	0x00023200


	//   ....[163]....
        /*0968*/ 	.word	0x00023380


	//   ....[164]....
        /*096c*/ 	.word	0x000233b0


	//   ....[165]....
        /*0970*/ 	.word	0x000233e0


	//   ....[166]....
        /*0974*/ 	.word	0x00023410


	//   ....[167]....
        /*0978*/ 	.word	0x00023440


	//   ....[168]....
        /*097c*/ 	.word	0x00023470


	//   ....[169]....
        /*0980*/ 	.word	0x00023530


	//   ....[170]....
        /*0984*/ 	.word	0x00023550


	//   ....[171]....
        /*0988*/ 	.word	0x000235c0


	//   ....[172]....
        /*098c*/ 	.word	0x00023c60


	//   ....[173]....
        /*0990*/ 	.word	0x00023fb0


	//   ....[174]....
        /*0994*/ 	.word	0x00024040


	//   ....[175]....
        /*0998*/ 	.word	0x000240d0


	//   ....[176]....
        /*099c*/ 	.word	0x00024160


	//   ....[177]....
        /*09a0*/ 	.word	0x000241e0


	//   ....[178]....
        /*09a4*/ 	.word	0x00024230


	//   ....[179]....
        /*09a8*/ 	.word	0x00024280


	//   ....[180]....
        /*09ac*/ 	.word	0x000242d0


	//   ....[181]....
        /*09b0*/ 	.word	0x00024360


	//   ....[182]....
        /*09b4*/ 	.word	0x000243f0


	//   ....[183]....
        /*09b8*/ 	.word	0x00024440


	//   ....[184]....
        /*09bc*/ 	.word	0x00024490


	//   ....[185]....
        /*09c0*/ 	.word	0x00024570


	//   ....[186]....
        /*09c4*/ 	.word	0x000245c0


	//   ....[187]....
        /*09c8*/ 	.word	0x00024620


	//   ....[188]....
        /*09cc*/ 	.word	0x00024680


	//   ....[189]....
        /*09d0*/ 	.word	0x00024710


	//   ....[190]....
        /*09d4*/ 	.word	0x000247a0


	//   ....[191]....
        /*09d8*/ 	.word	0x00024800


	//   ....[192]....
        /*09dc*/ 	.word	0x00024860


	//   ....[193]....
        /*09e0*/ 	.word	0x00024c70


	//   ....[194]....
        /*09e4*/ 	.word	0x00024f50


	//   ....[195]....
        /*09e8*/ 	.word	0x00025040


	//   ....[196]....
        /*09ec*/ 	.word	0x000250e0


	//   ....[197]....
        /*09f0*/ 	.word	0x00025140


	//   ....[198]....
        /*09f4*/ 	.word	0x00025250


	//   ....[199]....
        /*09f8*/ 	.word	0x000252c0


	//   ....[200]....
        /*09fc*/ 	.word	0x000253d0


	//   ....[201]....
        /*0a00*/ 	.word	0x00025440


	//   ....[202]....
        /*0a04*/ 	.word	0x00025550


	//   ....[203]....
        /*0a08*/ 	.word	0x000255c0


	//   ....[204]....
        /*0a0c*/ 	.word	0x000256d0


	//   ....[205]....
        /*0a10*/ 	.word	0x00025740


	//   ....[206]....
        /*0a14*/ 	.word	0x000257e0


	//   ....[207]....
        /*0a18*/ 	.word	0x000258f0


	//   ....[208]....
        /*0a1c*/ 	.word	0x00025960


	//   ....[209]....
        /*0a20*/ 	.word	0x000259c0


	//   ....[210]....
        /*0a24*/ 	.word	0x00025ab0


	//   ....[211]....
        /*0a28*/ 	.word	0x00025b10


	//   ....[212]....
        /*0a2c*/ 	.word	0x00025c20


	//   ....[213]....
        /*0a30*/ 	.word	0x00025c80


	//   ....[214]....
        /*0a34*/ 	.word	0x00025d90


	//   ....[215]....
        /*0a38*/ 	.word	0x00025df0


	//   ....[216]....
        /*0a3c*/ 	.word	0x00025f00


	//   ....[217]....
        /*0a40*/ 	.word	0x00025f60


	//   ....[218]....
        /*0a44*/ 	.word	0x00026070


	//   ....[219]....
        /*0a48*/ 	.word	0x000260d0


	//   ....[220]....
        /*0a4c*/ 	.word	0x000261e0


	//   ....[221]....
        /*0a50*/ 	.word	0x00026240


	//   ....[222]....
        /*0a54*/ 	.word	0x00026330


	//   ....[223]....
        /*0a58*/ 	.word	0x00026460


	//   ....[224]....
        /*0a5c*/ 	.word	0x00026530


	//   ....[225]....
        /*0a60*/ 	.word	0x000265a0


	//   ....[226]....
        /*0a64*/ 	.word	0x00026670


	//   ....[227]....
        /*0a68*/ 	.word	0x000266d0


	//   ....[228]....
        /*0a6c*/ 	.word	0x000267a0


	//   ....[229]....
        /*0a70*/ 	.word	0x00026800


	//   ....[230]....
        /*0a74*/ 	.word	0x000268d0


	//   ....[231]....
        /*0a78*/ 	.word	0x00026930


	//   ....[232]....
        /*0a7c*/ 	.word	0x00026a00


	//   ....[233]....
        /*0a80*/ 	.word	0x00026a60


	//   ....[234]....
        /*0a84*/ 	.word	0x00026b40


	//   ....[235]....
        /*0a88*/ 	.word	0x00026c30


	//   ....[236]....
        /*0a8c*/ 	.word	0x00026cd0


	//   ....[237]....
        /*0a90*/ 	.word	0x00026d30


	//   ....[238]....
        /*0a94*/ 	.word	0x00026e30


	//   ....[239]....
        /*0a98*/ 	.word	0x00026e90


	//   ....[240]....
        /*0a9c*/ 	.word	0x00026f90


	//   ....[241]....
        /*0aa0*/ 	.word	0x00026ff0


	//   ....[242]....
        /*0aa4*/ 	.word	0x000270f0


	//   ....[243]....
        /*0aa8*/ 	.word	0x00027150


	//   ....[244]....
        /*0aac*/ 	.word	0x00027250


	//   ....[245]....
        /*0ab0*/ 	.word	0x000272b0


	//   ....[246]....
        /*0ab4*/ 	.word	0x00027380


	//   ....[247]....
        /*0ab8*/ 	.word	0x000274d0


	//   ....[248]....
        /*0abc*/ 	.word	0x00027570


	//   ....[249]....
        /*0ac0*/ 	.word	0x00027650


	//   ....[250]....
        /*0ac4*/ 	.word	0x00027720


	//   ....[251]....
        /*0ac8*/ 	.word	0x00027780


	//   ....[252]....
        /*0acc*/ 	.word	0x00027870


	//   ....[253]....
        /*0ad0*/ 	.word	0x000278d0


	//   ....[254]....
        /*0ad4*/ 	.word	0x000279c0


	//   ....[255]....
        /*0ad8*/ 	.word	0x00027a20


	//   ....[0]....
        /*0adc*/ 	.word	0x00027b10


	//   ....[1]....
        /*0ae0*/ 	.word	0x00027b70


	//   ....[2]....
        /*0ae4*/ 	.word	0x00027c50


	//   ....[3]....
        /*0ae8*/ 	.word	0x00027ce0


	//   ....[4]....
        /*0aec*/ 	.word	0x00027d80


	//   ....[5]....
        /*0af0*/ 	.word	0x00027ea0


	//   ....[6]....
        /*0af4*/ 	.word	0x00027f10


	//   ....[7]....
        /*0af8*/ 	.word	0x00027f80


	//   ....[8]....
        /*0afc*/ 	.word	0x00027ff0


	//   ....[9]....
        /*0b00*/ 	.word	0x00028060


	//   ....[10]....
        /*0b04*/ 	.word	0x000280e0


	//   ....[11]....
        /*0b08*/ 	.word	0x00028170


	//   ....[12]....
        /*0b0c*/ 	.word	0x00028200


	//   ....[13]....
        /*0b10*/ 	.word	0x00028270


	//   ....[14]....
        /*0b14*/ 	.word	0x000282e0


	//   ....[15]....
        /*0b18*/ 	.word	0x00028350


	//   ....[16]....
        /*0b1c*/ 	.word	0x000283d0


	//   ....[17]....
        /*0b20*/ 	.word	0x00028440


	//   ....[18]....
        /*0b24*/ 	.word	0x000284e0


	//   ....[19]....
        /*0b28*/ 	.word	0x00028570


	//   ....[20]....
        /*0b2c*/ 	.word	0x00028690


	//   ....[21]....
        /*0b30*/ 	.word	0x00029e10


	//   ....[22]....
        /*0b34*/ 	.word	0x00029e20


	//   ....[23]....
        /*0b38*/ 	.word	0x0002b990


	//   ....[24]....
        /*0b3c*/ 	.word	0x0002b9a0


	//   ....[25]....
        /*0b40*/ 	.word	0x0002e6d0


	//   ....[26]....
        /*0b44*/ 	.word	0x0002e6e0


	//   ....[27]....
        /*0b48*/ 	.word	0x000305c0


	//   ....[28]....
        /*0b4c*/ 	.word	0x000305d0


	//   ....[29]....
        /*0b50*/ 	.word	0x00032900


	//   ....[30]....
        /*0b54*/ 	.word	0x00032910


	//   ....[31]....
        /*0b58*/ 	.word	0x00032e80


	//   ....[32]....
        /*0b5c*/ 	.word	0x00032e90


	//   ....[33]....
        /*0b60*/ 	.word	0x000335c0


	//   ....[34]....
        /*0b64*/ 	.word	0x00033650


	//   ....[35]....
        /*0b68*/ 	.word	0x000336e0


	//   ....[36]....
        /*0b6c*/ 	.word	0x00033770


	//   ....[37]....
        /*0b70*/ 	.word	0x00033850


	//   ....[38]....
        /*0b74*/ 	.word	0x000338e0


	//   ....[39]....
        /*0b78*/ 	.word	0x00033970


	//   ....[40]....
        /*0b7c*/ 	.word	0x00033a00


	//   ....[41]....
        /*0b80*/ 	.word	0x00033ae0


	//   ....[42]....
        /*0b84*/ 	.word	0x00033b70


	//   ....[43]....
        /*0b88*/ 	.word	0x00033c00


	//   ....[44]....
        /*0b8c*/ 	.word	0x00033c90


	//----- nvinfo : EIATTR_REG_RECONFIG
	.align		4
.L_737:
        /*0b90*/ 	.byte	0x01, 0x54
	.zero		2


	//----- nvinfo : EIATTR_SYSCALL_OFFSETS
	.align		4
        /*0b94*/ 	.byte	0x04, 0x46
        /*0b96*/ 	.short	(.L_739 - .L_738)


	//   ....[0]....
.L_738:
        /*0b98*/ 	.word	0x00002020


	//   ....[1]....
        /*0b9c*/ 	.word	0x00002220


	//   ....[2]....
        /*0ba0*/ 	.word	0x00004f80


	//   ....[3]....
        /*0ba4*/ 	.word	0x000052e0


	//   ....[4]....
        /*0ba8*/ 	.word	0x0001f8e0


	//   ....[5]....
        /*0bac*/ 	.word	0x0001fa30


	//   ....[6]....
        /*0bb0*/ 	.word	0x0001fb20


	//   ....[7]....
        /*0bb4*/ 	.word	0x00020ac0


	//----- nvinfo : EIATTR_MBARRIER_INSTR_OFFSETS
	.align		4
.L_739:
        /*0bb8*/ 	.byte	0x04, 0x39
        /*0bba*/ 	.short	(.L_741 - .L_740)


	//   ....[0]....
.L_740:
        /*0bbc*/ 	.word	0x00000300
        /*0bc0*/ 	.word	0x000000ff
        /*0bc4*/ 	.word	0x00030800
        /*0bc8*/ 	.short	0x0100
        /*0bca*/ 	.byte	0x08
	.zero		1


	//   ....[1]....
        /*0bcc*/ 	.word	0x00000310
        /*0bd0*/ 	.word	0x000000ff
        /*0bd4*/ 	.word	0x00030820
        /*0bd8*/ 	.short	0x0100
        /*0bda*/ 	.byte	0x08
	.zero		1


	//   ....[2]....
        /*0bdc*/ 	.word	0x00000400
        /*0be0*/ 	.word	0x000000ff
        /*0be4*/ 	.word	0x00030830
        /*0be8*/ 	.short	0x0100
        /*0bea*/ 	.byte	0x08
	.zero		1


	//   ....[3]....
        /*0bec*/ 	.word	0x00000410
        /*0bf0*/ 	.word	0x000000ff
        /*0bf4*/ 	.word	0x00030840
        /*0bf8*/ 	.short	0x0100
        /*0bfa*/ 	.byte	0x08
	.zero		1


	//   ....[4]....
        /*0bfc*/ 	.word	0x00000420
        /*0c00*/ 	.word	0x000000ff
        /*0c04*/ 	.word	0x00030838
        /*0c08*/ 	.short	0x0100
        /*0c0a*/ 	.byte	0x08
	.zero		1


	//   ....[5]....
        /*0c0c*/ 	.word	0x00000430
        /*0c10*/ 	.word	0x000000ff
        /*0c14*/ 	.word	0x00030848
        /*0c18*/ 	.short	0x0100
        /*0c1a*/ 	.byte	0x08
	.zero		1


	//   ....[6]....
        /*0c1c*/ 	.word	0x00000560
        /*0c20*/ 	.word	0x000000ff
        /*0c24*/ 	.word	0x00030850
        /*0c28*/ 	.short	0x0100
        /*0c2a*/ 	.byte	0x08
	.zero		1


	//   ....[7]....
        /*0c2c*/ 	.word	0x00000570
        /*0c30*/ 	.word	0x000000ff
        /*0c34*/ 	.word	0x00030860
        /*0c38*/ 	.short	0x0100
        /*0c3a*/ 	.byte	0x08
	.zero		1


	//   ....[8]....
        /*0c3c*/ 	.word	0x00000580
        /*0c40*/ 	.word	0x000000ff
        /*0c44*/ 	.word	0x00030858
        /*0c48*/ 	.short	0x0100
        /*0c4a*/ 	.byte	0x08
	.zero		1


	//   ....[9]....
        /*0c4c*/ 	.word	0x00000590
        /*0c50*/ 	.word	0x000000ff
        /*0c54*/ 	.word	0x00030868
        /*0c58*/ 	.short	0x0100
        /*0c5a*/ 	.byte	0x08
	.zero		1


	//   ....[10]....
        /*0c5c*/ 	.word	0x00000680
        /*0c60*/ 	.word	0x000000ff
        /*0c64*/ 	.word	0x00030870
        /*0c68*/ 	.short	0x0100
        /*0c6a*/ 	.byte	0x06
	.zero		1


	//   ....[11]....
        /*0c6c*/ 	.word	0x00000690
        /*0c70*/ 	.word	0x000000ff
        /*0c74*/ 	.word	0x00030880
        /*0c78*/ 	.short	0x0100
        /*0c7a*/ 	.byte	0x06
	.zero		1


	//   ....[12]....
        /*0c7c*/ 	.word	0x000006a0
        /*0c80*/ 	.word	0x000000ff
        /*0c84*/ 	.word	0x00030878
        /*0c88*/ 	.short	0x0100
        /*0c8a*/ 	.byte	0x06
	.zero		1


	//   ....[13]....
        /*0c8c*/ 	.word	0x000006b0
        /*0c90*/ 	.word	0x000000ff
        /*0c94*/ 	.word	0x00030888
        /*0c98*/ 	.short	0x0100
        /*0c9a*/ 	.byte	0x06
	.zero		1


	//   ....[14]....
        /*0c9c*/ 	.word	0x000007e0
        /*0ca0*/ 	.word	0x000000ff
        /*0ca4*/ 	.word	0x00030890
        /*0ca8*/ 	.short	0x0100
        /*0caa*/ 	.byte	0x08
	.zero		1


	//   ....[15]....
        /*0cac*/ 	.word	0x000007f0
        /*0cb0*/ 	.word	0x000000ff
        /*0cb4*/ 	.word	0x000308a0
        /*0cb8*/ 	.short	0x0100
        /*0cba*/ 	.byte	0x08
	.zero		1


	//   ....[16]....
        /*0cbc*/ 	.word	0x00000800
        /*0cc0*/ 	.word	0x000000ff
        /*0cc4*/ 	.word	0x00030898
        /*0cc8*/ 	.short	0x0100
        /*0cca*/ 	.byte	0x08
	.zero		1


	//   ....[17]....
        /*0ccc*/ 	.word	0x00000810
        /*0cd0*/ 	.word	0x000000ff
        /*0cd4*/ 	.word	0x000308a8
        /*0cd8*/ 	.short	0x0100
        /*0cda*/ 	.byte	0x08
	.zero		1


	//   ....[18]....
        /*0cdc*/ 	.word	0x00000940
        /*0ce0*/ 	.word	0x000000ff
        /*0ce4*/ 	.word	0x000308b0
        /*0ce8*/ 	.short	0x0100
        /*0cea*/ 	.byte	0x08
	.zero		1


	//   ....[19]....
        /*0cec*/ 	.word	0x00000950
        /*0cf0*/ 	.word	0x000000ff
        /*0cf4*/ 	.word	0x000308c0
        /*0cf8*/ 	.short	0x0100
        /*0cfa*/ 	.byte	0x08
	.zero		1


	//   ....[20]....
        /*0cfc*/ 	.word	0x00000960
        /*0d00*/ 	.word	0x000000ff
        /*0d04*/ 	.word	0x000308b8
        /*0d08*/ 	.short	0x0100
        /*0d0a*/ 	.byte	0x08
	.zero		1


	//   ....[21]....
        /*0d0c*/ 	.word	0x00000970
        /*0d10*/ 	.word	0x000000ff
        /*0d14*/ 	.word	0x000308c8
        /*0d18*/ 	.short	0x0100
        /*0d1a*/ 	.byte	0x08
	.zero		1


	//   ....[22]....
        /*0d1c*/ 	.word	0x00003ab0
        /*0d20*/ 	.word	0x00000021
        /*0d24*/ 	.word	0x000308b0
        /*0d28*/ 	.short	0x010a
        /*0d2a*/ 	.byte	0x3f
	.zero		1


	//   ....[23]....
        /*0d2c*/ 	.word	0x00004530
        /*0d30*/ 	.word	0x00000021
        /*0d34*/ 	.word	0x00000000
        /*0d38*/ 	.short	0x0101
        /*0d3a*/ 	.byte	0x3f
	.zero		1


	//   ....[24]....
        /*0d3c*/ 	.word	0x00005030
        /*0d40*/ 	.word	0x00000003
        /*0d44*/ 	.word	0x00030800
        /*0d48*/ 	.short	0x010a
        /*0d4a*/ 	.byte	0x3f
	.zero		1


	//   ....[25]....
        /*0d4c*/ 	.word	0x00005080
        /*0d50*/ 	.word	0x00000003
        /*0d54*/ 	.word	0x00030800
        /*0d58*/ 	.short	0x010a
        /*0d5a*/ 	.byte	0x3f
	.zero		1


	//   ....[26]....
        /*0d5c*/ 	.word	0x000065d0
        /*0d60*/ 	.word	0x000000ff
        /*0d64*/ 	.word	0x00030800
        /*0d68*/ 	.short	0x010a
        /*0d6a*/ 	.byte	0x29
	.zero		1


	//   ....[27]....
        /*0d6c*/ 	.word	0x00009b90
        /*0d70*/ 	.word	0x000000ff
        /*0d74*/ 	.word	0x00030800
        /*0d78*/ 	.short	0x010a
        /*0d7a*/ 	.byte	0x29
	.zero		1


	//   ....[28]....
        /*0d7c*/ 	.word	0x0000c6b0
        /*0d80*/ 	.word	0x00000003
        /*0d84*/ 	.word	0x00030830
        /*0d88*/ 	.short	0x010a
        /*0d8a*/ 	.byte	0x3f
	.zero		1


	//   ....[29]....
        /*0d8c*/ 	.word	0x0000c6f0
        /*0d90*/ 	.word	0x00000003
        /*0d94*/ 	.word	0x00030830
        /*0d98*/ 	.short	0x010a
        /*0d9a*/ 	.byte	0x3f
	.zero		1


	//   ....[30]....
        /*0d9c*/ 	.word	0x0000d240
        /*0da0*/ 	.word	0x000000ff
        /*0da4*/ 	.word	0x00000000
        /*0da8*/ 	.short	0x0101
        /*0daa*/ 	.byte	0x06
	.zero		1


	//   ....[31]....
        /*0dac*/ 	.word	0x0000f9c0
        /*0db0*/ 	.word	0x000000ff
        /*0db4*/ 	.word	0x00030830
        /*0db8*/ 	.short	0x010a
        /*0dba*/ 	.byte	0x07
	.zero		1


	//   ....[32]....
        /*0dbc*/ 	.word	0x0000fa00
        /*0dc0*/ 	.word	0x000000ff
        /*0dc4*/ 	.word	0x00030830
        /*0dc8*/ 	.short	0x010a
        /*0dca*/ 	.byte	0x07
	.zero		1


	//   ....[33]....
        /*0dcc*/ 	.word	0x000104c0
        /*0dd0*/ 	.word	0x000000ff
        /*0dd4*/ 	.word	0x00030850
        /*0dd8*/ 	.short	0x010a
        /*0dda*/ 	.byte	0x06
	.zero		1


	//   ....[34]....
        /*0ddc*/ 	.word	0x00010500
        /*0de0*/ 	.word	0x000000ff
        /*0de4*/ 	.word	0x00030850
        /*0de8*/ 	.short	0x010a
        /*0dea*/ 	.byte	0x06
	.zero		1


	//   ....[35]....
        /*0dec*/ 	.word	0x00010bb0
        /*0df0*/ 	.word	0x000000ff
        /*0df4*/ 	.word	0x00000000
        /*0df8*/ 	.short	0x0101
        /*0dfa*/ 	.byte	0x07
	.zero		1


	//   ....[36]....
        /*0dfc*/ 	.word	0x00012e30
        /*0e00*/ 	.word	0x000000ff
        /*0e04*/ 	.word	0x00000000
        /*0e08*/ 	.short	0x0101
        /*0e0a*/ 	.byte	0x06
	.zero		1


	//   ....[37]....
        /*0e0c*/ 	.word	0x00013380
        /*0e10*/ 	.word	0x000000ff
        /*0e14*/ 	.word	0x00030830
        /*0e18*/ 	.short	0x010a
        /*0e1a*/ 	.byte	0x07
	.zero		1


	//   ....[38]....
        /*0e1c*/ 	.word	0x000133c0
        /*0e20*/ 	.word	0x000000ff
        /*0e24*/ 	.word	0x00030830
        /*0e28*/ 	.short	0x010a
        /*0e2a*/ 	.byte	0x07
	.zero		1


	//   ....[39]....
        /*0e2c*/ 	.word	0x00013e80
        /*0e30*/ 	.word	0x000000ff
        /*0e34*/ 	.word	0x00030850
        /*0e38*/ 	.short	0x010a
        /*0e3a*/ 	.byte	0x06
	.zero		1


	//   ....[40]....
        /*0e3c*/ 	.word	0x00013ec0
        /*0e40*/ 	.word	0x000000ff
        /*0e44*/ 	.word	0x00030850
        /*0e48*/ 	.short	0x010a
        /*0e4a*/ 	.byte	0x06
	.zero		1


	//   ....[41]....
        /*0e4c*/ 	.word	0x00014520
        /*0e50*/ 	.word	0x000000ff
        /*0e54*/ 	.word	0x00000000
        /*0e58*/ 	.short	0x0101
        /*0e5a*/ 	.byte	0x07
	.zero		1


	//   ....[42]....
        /*0e5c*/ 	.word	0x00015550
        /*0e60*/ 	.word	0x000000ff
        /*0e64*/ 	.word	0x00000000
        /*0e68*/ 	.short	0x0101
        /*0e6a*/ 	.byte	0x06
	.zero		1


	//   ....[43]....
        /*0e6c*/ 	.word	0x00015800
        /*0e70*/ 	.word	0x000000ff
        /*0e74*/ 	.word	0x00030830
        /*0e78*/ 	.short	0x010a
        /*0e7a*/ 	.byte	0x07
	.zero		1


	//   ....[44]....
        /*0e7c*/ 	.word	0x00015840
        /*0e80*/ 	.word	0x000000ff
        /*0e84*/ 	.word	0x00030830
        /*0e88*/ 	.short	0x010a
        /*0e8a*/ 	.byte	0x07
	.zero		1


	//   ....[45]....
        /*0e8c*/ 	.word	0x00016300
        /*0e90*/ 	.word	0x000000ff
        /*0e94*/ 	.word	0x00030850
        /*0e98*/ 	.short	0x010a
        /*0e9a*/ 	.byte	0x06
	.zero		1


	//   ....[46]....
        /*0e9c*/ 	.word	0x00016340
        /*0ea0*/ 	.word	0x000000ff
        /*0ea4*/ 	.word	0x00030850
        /*0ea8*/ 	.short	0x010a
        /*0eaa*/ 	.byte	0x06
	.zero		1


	//   ....[47]....
        /*0eac*/ 	.word	0x000169e0
        /*0eb0*/ 	.word	0x000000ff
        /*0eb4*/ 	.word	0x00000000
        /*0eb8*/ 	.short	0x0101
        /*0eba*/ 	.byte	0x07
	.zero		1


	//   ....[48]....
        /*0ebc*/ 	.word	0x00018c60
        /*0ec0*/ 	.word	0x000000ff
        /*0ec4*/ 	.word	0x00000000
        /*0ec8*/ 	.short	0x0101
        /*0eca*/ 	.byte	0x06
	.zero		1


	//   ....[49]....
        /*0ecc*/ 	.word	0x00019420
        /*0ed0*/ 	.word	0x000000ff
        /*0ed4*/ 	.word	0x00030850
        /*0ed8*/ 	.short	0x010a
        /*0eda*/ 	.byte	0x05
	.zero		1


	//   ....[50]....
        /*0edc*/ 	.word	0x00019460
        /*0ee0*/ 	.word	0x000000ff
        /*0ee4*/ 	.word	0x00030850
        /*0ee8*/ 	.short	0x010a
        /*0eea*/ 	.byte	0x05
	.zero		1


	//   ....[51]....
        /*0eec*/ 	.word	0x00019c50
        /*0ef0*/ 	.word	0x000000ff
        /*0ef4*/ 	.word	0x00000000
        /*0ef8*/ 	.short	0x0101
        /*0efa*/ 	.byte	0x04
	.zero		1


	//   ....[52]....
        /*0efc*/ 	.word	0x0001b580
        /*0f00*/ 	.word	0x000000ff
        /*0f04*/ 	.word	0x00000000
        /*0f08*/ 	.short	0x0101
        /*0f0a*/ 	.byte	0x04
	.zero		1


	//   ....[53]....
        /*0f0c*/ 	.word	0x0001df50
        /*0f10*/ 	.word	0x00000017
        /*0f14*/ 	.word	0x00030820
        /*0f18*/ 	.short	0x010a
        /*0f1a*/ 	.byte	0x3f
	.zero		1


	//   ....[54]....
        /*0f1c*/ 	.word	0x0001dfe0
        /*0f20*/ 	.word	0x0000000c
        /*0f24*/ 	.word	0x000308a0
        /*0f28*/ 	.short	0x010a
        /*0f2a*/ 	.byte	0x3f
	.zero		1


	//   ....[55]....
        /*0f2c*/ 	.word	0x0001e430
        /*0f30*/ 	.word	0x0000000c
        /*0f34*/ 	.word	0x000308c0
        /*0f38*/ 	.short	0x010a
        /*0f3a*/ 	.byte	0x3f
	.zero		1


	//   ....[56]....
        /*0f3c*/ 	.word	0x0001e960
        /*0f40*/ 	.word	0x0000000b
        /*0f44*/ 	.word	0x000308a0
        /*0f48*/ 	.short	0x010a
        /*0f4a*/ 	.byte	0x3f
	.zero		1


	//   ....[57]....
        /*0f4c*/ 	.word	0x0001ed80
        /*0f50*/ 	.word	0x0000000b
        /*0f54*/ 	.word	0x000308c0
        /*0f58*/ 	.short	0x010a
        /*0f5a*/ 	.byte	0x3f
	.zero		1


	//   ....[58]....
        /*0f5c*/ 	.word	0x000200b0
        /*0f60*/ 	.word	0x00000007
        /*0f64*/ 	.word	0x00030840
        /*0f68*/ 	.short	0x010a
        /*0f6a*/ 	.byte	0x3f
	.zero		1


	//   ....[59]....
        /*0f6c*/ 	.word	0x000207c0
        /*0f70*/ 	.word	0x00000007
        /*0f74*/ 	.word	0x00030830
        /*0f78*/ 	.short	0x0107
        /*0f7a*/ 	.byte	0x3f
	.zero		1


	//   ....[60]....
        /*0f7c*/ 	.word	0x00020870
        /*0f80*/ 	.word	0x00000007
        /*0f84*/ 	.word	0x00030830
        /*0f88*/ 	.short	0x0101
        /*0f8a*/ 	.byte	0x3f
	.zero		1


	//   ....[61]....
        /*0f8c*/ 	.word	0x00021410
        /*0f90*/ 	.word	0x00000017
        /*0f94*/ 	.word	0x00030800
        /*0f98*/ 	.short	0x0107
        /*0f9a*/ 	.byte	0x3f
	.zero		1


	//   ....[62]....
        /*0f9c*/ 	.word	0x00021520
        /*0fa0*/ 	.word	0x00000017
        /*0fa4*/ 	.word	0x00030800
        /*0fa8*/ 	.short	0x0101
        /*0faa*/ 	.byte	0x3f
	.zero		1


	//   ....[63]....
        /*0fac*/ 	.word	0x00021540
        /*0fb0*/ 	.word	0x00000017
        /*0fb4*/ 	.word	0x00030820
        /*0fb8*/ 	.short	0x010a
        /*0fba*/ 	.byte	0x3f
	.zero		1


	//   ....[64]....
        /*0fbc*/ 	.word	0x00021900
        /*0fc0*/ 	.word	0x00000007
        /*0fc4*/ 	.word	0x00030840
        /*0fc8*/ 	.short	0x010a
        /*0fca*/ 	.byte	0x3f
	.zero		1


	//   ....[65]....
        /*0fcc*/ 	.word	0x00021e60
        /*0fd0*/ 	.word	0x00000007
        /*0fd4*/ 	.word	0x00030830
        /*0fd8*/ 	.short	0x0107
        /*0fda*/ 	.byte	0x3f
	.zero		1


	//   ....[66]....
        /*0fdc*/ 	.word	0x00021f10
        /*0fe0*/ 	.word	0x00000007
        /*0fe4*/ 	.word	0x00030830
        /*0fe8*/ 	.short	0x0101
        /*0fea*/ 	.byte	0x3f
	.zero		1


	//   ....[67]....
        /*0fec*/ 	.word	0x00021f70
        /*0ff0*/ 	.word	0x00000006
        /*0ff4*/ 	.word	0x00030860
        /*0ff8*/ 	.short	0x010a
        /*0ffa*/ 	.byte	0x3f
	.zero		1


	//   ....[68]....
        /*0ffc*/ 	.word	0x00022530
        /*1000*/ 	.word	0x00000006
        /*1004*/ 	.word	0x00030850
        /*1008*/ 	.short	0x0107
        /*100a*/ 	.byte	0x3f
	.zero		1


	//   ....[69]....
        /*100c*/ 	.word	0x00022680
        /*1010*/ 	.word	0x00000006
        /*1014*/ 	.word	0x00030850
        /*1018*/ 	.short	0x0101
        /*101a*/ 	.byte	0x3f
	.zero		1


	//   ....[70]....
        /*101c*/ 	.word	0x00022890
        /*1020*/ 	.word	0x00000000
        /*1024*/ 	.word	0x00030860
        /*1028*/ 	.short	0x010a
        /*102a*/ 	.byte	0x3f
	.zero		1


	//   ....[71]....
        /*102c*/ 	.word	0x00022e00
        /*1030*/ 	.word	0x00000000
        /*1034*/ 	.word	0x00030850
        /*1038*/ 	.short	0x0107
        /*103a*/ 	.byte	0x3f
	.zero		1


	//   ....[72]....
        /*103c*/ 	.word	0x00022ec0
        /*1040*/ 	.word	0x00000000
        /*1044*/ 	.word	0x00030850
        /*1048*/ 	.short	0x0101
        /*104a*/ 	.byte	0x3f
	.zero		1


	//   ....[73]....
        /*104c*/ 	.word	0x00023be0
        /*1050*/ 	.word	0x00000005
        /*1054*/ 	.word	0x00030820
        /*1058*/ 	.short	0x010a
        /*105a*/ 	.byte	0x3f
	.zero		1


	//   ....[74]....
        /*105c*/ 	.word	0x00023d80
        /*1060*/ 	.word	0x00000003
        /*1064*/ 	.word	0x00030840
        /*1068*/ 	.short	0x010a
        /*106a*/ 	.byte	0x3f
	.zero		1


	//   ....[75]....
        /*106c*/ 	.word	0x00023e20
        /*1070*/ 	.word	0x00000005
        /*1074*/ 	.word	0x00030840
        /*1078*/ 	.short	0x010a
        /*107a*/ 	.byte	0x3f
	.zero		1


	//   ....[76]....
        /*107c*/ 	.word	0x00023e60
        /*1080*/ 	.word	0x00000003
        /*1084*/ 	.word	0x00030860
        /*1088*/ 	.short	0x010a
        /*108a*/ 	.byte	0x3f
	.zero		1


	//   ....[77]....
        /*108c*/ 	.word	0x00023ea0
        /*1090*/ 	.word	0x00000005
        /*1094*/ 	.word	0x00030860
        /*1098*/ 	.short	0x010a
        /*109a*/ 	.byte	0x3f
	.zero		1


	//   ....[78]....
        /*109c*/ 	.word	0x00023f00
        /*10a0*/ 	.word	0x00000021
        /*10a4*/ 	.word	0x000308b0
        /*10a8*/ 	.short	0x010a
        /*10aa*/ 	.byte	0x3f
	.zero		1


	//   ....[79]....
        /*10ac*/ 	.word	0x000244d0
        /*10b0*/ 	.word	0x00000005
        /*10b4*/ 	.word	0x00030800
        /*10b8*/ 	.short	0x010a
        /*10ba*/ 	.byte	0x3f
	.zero		1


	//   ....[80]....
        /*10bc*/ 	.word	0x000248a0
        /*10c0*/ 	.word	0x0000003d
        /*10c4*/ 	.word	0x00030800
        /*10c8*/ 	.short	0x010a
        /*10ca*/ 	.byte	0x3f
	.zero		1


	//   ....[81]....
        /*10cc*/ 	.word	0x000248f0
        /*10d0*/ 	.word	0x00000003
        /*10d4*/ 	.word	0x00030830
        /*10d8*/ 	.short	0x010a
        /*10da*/ 	.byte	0x3f
	.zero		1


	//   ....[82]....
        /*10dc*/ 	.word	0x00024950
        /*10e0*/ 	.word	0x0000000d
        /*10e4*/ 	.word	0x00030830
        /*10e8*/ 	.short	0x010a
        /*10ea*/ 	.byte	0x3f
	.zero		1


	//   ....[83]....
        /*10ec*/ 	.word	0x000249b0
        /*10f0*/ 	.word	0x00000002
        /*10f4*/ 	.word	0x00030850
        /*10f8*/ 	.short	0x010a
        /*10fa*/ 	.byte	0x3f
	.zero		1


	//   ....[84]....
        /*10fc*/ 	.word	0x00024a10
        /*1100*/ 	.word	0x00000004
        /*1104*/ 	.word	0x00030830
        /*1108*/ 	.short	0x010a
        /*110a*/ 	.byte	0x3f
	.zero		1


	//   ....[85]....
        /*110c*/ 	.word	0x00024a70
        /*1110*/ 	.word	0x00000002
        /*1114*/ 	.word	0x00030850
        /*1118*/ 	.short	0x010a
        /*111a*/ 	.byte	0x3f
	.zero		1


	//   ....[86]....
        /*111c*/ 	.word	0x00024ad0
        /*1120*/ 	.word	0x00000004
        /*1124*/ 	.word	0x00030830
        /*1128*/ 	.short	0x010a
        /*112a*/ 	.byte	0x3f
	.zero		1


	//   ....[87]....
        /*112c*/ 	.word	0x00024b30
        /*1130*/ 	.word	0x00000002
        /*1134*/ 	.word	0x00030850
        /*1138*/ 	.short	0x010a
        /*113a*/ 	.byte	0x3f
	.zero		1


	//   ....[88]....
        /*113c*/ 	.word	0x00024b90
        /*1140*/ 	.word	0x00000007
        /*1144*/ 	.word	0x00030850
        /*1148*/ 	.short	0x010a
        /*114a*/ 	.byte	0x3f
	.zero		1


	//   ....[89]....
        /*114c*/ 	.word	0x00024d30
        /*1150*/ 	.word	0x00000017
        /*1154*/ 	.word	0x00030820
        /*1158*/ 	.short	0x010a
        /*115a*/ 	.byte	0x3f
	.zero		1


	//   ....[90]....
        /*115c*/ 	.word	0x00024d80
        /*1160*/ 	.word	0x0000000c
        /*1164*/ 	.word	0x000308a0
        /*1168*/ 	.short	0x010a
        /*116a*/ 	.byte	0x3f
	.zero		1


	//   ....[91]....
        /*116c*/ 	.word	0x00024dd0
        /*1170*/ 	.word	0x0000000c
        /*1174*/ 	.word	0x000308c0
        /*1178*/ 	.short	0x010a
        /*117a*/ 	.byte	0x3f
	.zero		1


	//   ....[92]....
        /*117c*/ 	.word	0x00024e20
        /*1180*/ 	.word	0x0000000b
        /*1184*/ 	.word	0x000308a0
        /*1188*/ 	.short	0x010a
        /*118a*/ 	.byte	0x3f
	.zero		1


	//   ....[93]....
        /*118c*/ 	.word	0x00024e70
        /*1190*/ 	.word	0x0000000b
        /*1194*/ 	.word	0x000308c0
        /*1198*/ 	.short	0x010a
        /*119a*/ 	.byte	0x3f
	.zero		1


	//   ....[94]....
        /*119c*/ 	.word	0x00024f90
        /*11a0*/ 	.word	0x00000007
        /*11a4*/ 	.word	0x00030840
        /*11a8*/ 	.short	0x010a
        /*11aa*/ 	.byte	0x3f
	.zero		1


	//   ....[95]....
        /*11ac*/ 	.word	0x00026360
        /*11b0*/ 	.word	0x00000017
        /*11b4*/ 	.word	0x00030820
        /*11b8*/ 	.short	0x010a
        /*11ba*/ 	.byte	0x3f
	.zero		1


	//   ....[96]....
        /*11bc*/ 	.word	0x000263b0
        /*11c0*/ 	.word	0x00000007
        /*11c4*/ 	.word	0x00030840
        /*11c8*/ 	.short	0x010a
        /*11ca*/ 	.byte	0x3f
	.zero		1


	//   ....[97]....
        /*11cc*/ 	.word	0x00026b80
        /*11d0*/ 	.word	0x00000006
        /*11d4*/ 	.word	0x00030860
        /*11d8*/ 	.short	0x010a
        /*11da*/ 	.byte	0x3f
	.zero		1


	//   ....[98]....
        /*11dc*/ 	.word	0x00027420
        /*11e0*/ 	.word	0x00000000
        /*11e4*/ 	.word	0x00030860
        /*11e8*/ 	.short	0x010a
        /*11ea*/ 	.byte	0x3f
	.zero		1


	//   ....[99]....
        /*11ec*/ 	.word	0x000285b0
        /*11f0*/ 	.word	0x00000005
        /*11f4*/ 	.word	0x00030820
        /*11f8*/ 	.short	0x010a
        /*11fa*/ 	.byte	0x3f
	.zero		1


	//   ....[100]....
        /*11fc*/ 	.word	0x00028750
        /*1200*/ 	.word	0x00000003
        /*1204*/ 	.word	0x00030840
        /*1208*/ 	.short	0x010a
        /*120a*/ 	.byte	0x3f
	.zero		1


	//   ....[101]....
        /*120c*/ 	.word	0x000287a0
        /*1210*/ 	.word	0x00000005
        /*1214*/ 	.word	0x00030840
        /*1218*/ 	.short	0x010a
        /*121a*/ 	.byte	0x3f
	.zero		1


	//   ....[102]....
        /*121c*/ 	.word	0x000287f0
        /*1220*/ 	.word	0x00000003
        /*1224*/ 	.word	0x00030860
        /*1228*/ 	.short	0x010a
        /*122a*/ 	.byte	0x3f
	.zero		1


	//   ....[103]....
        /*122c*/ 	.word	0x00029bc0
        /*1230*/ 	.word	0x00000006
        /*1234*/ 	.word	0x00000000
        /*1238*/ 	.short	0x010a
        /*123a*/ 	.byte	0x3f
	.zero		1


	//   ....[104]....
        /*123c*/ 	.word	0x0002e510
        /*1240*/ 	.word	0x0000000a
        /*1244*/ 	.word	0x00000000
        /*1248*/ 	.short	0x010a
        /*124a*/ 	.byte	0x3f
	.zero		1


	//   ....[105]....
        /*124c*/ 	.word	0x000325e0
        /*1250*/ 	.word	0x00000006
        /*1254*/ 	.word	0x00000000
        /*1258*/ 	.short	0x010a
        /*125a*/ 	.byte	0x3f
	.zero		1


	//   ....[106]....
        /*125c*/ 	.word	0x000334d0
        /*1260*/ 	.word	0x00000006
        /*1264*/ 	.word	0x00000000
        /*1268*/ 	.short	0x0101
        /*126a*/ 	.byte	0x3f
	.zero		1


	//   ....[107]....
        /*126c*/ 	.word	0x00033510
        /*1270*/ 	.word	0x00000006
        /*1274*/ 	.word	0x00000000
        /*1278*/ 	.short	0x010a
        /*127a*/ 	.byte	0x3f
	.zero		1


	//   ....[108]....
        /*127c*/ 	.word	0x000337a0
        /*1280*/ 	.word	0x0000000a
        /*1284*/ 	.word	0x00000000
        /*1288*/ 	.short	0x010a
        /*128a*/ 	.byte	0x3f
	.zero		1


	//   ....[109]....
        /*128c*/ 	.word	0x00033a30
        /*1290*/ 	.word	0x00000006
        /*1294*/ 	.word	0x00000000
        /*1298*/ 	.short	0x010a
        /*129a*/ 	.byte	0x3f
	.zero		1


	//----- nvinfo : EIATTR_NUM_MBARRIERS
	.align		4
.L_741:
        /*129c*/ 	.byte	0x03, 0x38
        /*129e*/ 	.short	0x0016


	//----- nvinfo : EIATTR_EXIT_INSTR_OFFSETS
	.align		4
        /*12a0*/ 	.byte	0x04, 0x1c
        /*12a2*/ 	.short	(.L_743 - .L_742)


	//   ....[0]....
.L_742:
        /*12a4*/ 	.word	0x00000b10


	//   ....[1]....
        /*12a8*/ 	.word	0x0001c6c0


	//   ....[2]....
        /*12ac*/ 	.word	0x00023ef0


	//----- nvinfo : EIATTR_MAX_THREADS
	.align		4
.L_743:
        /*12b0*/ 	.byte	0x04, 0x05
        /*12b2*/ 	.short	(.L_745 - .L_744)
.L_744:
        /*12b4*/ 	.word	0x00000180
        /*12b8*/ 	.word	0x00000001
        /*12bc*/ 	.word	0x00000001


	//----- nvinfo : EIATTR_CRS_STACK_SIZE
	.align		4
.L_745:
        /*12c0*/ 	.byte	0x04, 0x1e
        /*12c2*/ 	.short	(.L_747 - .L_746)
.L_746:
        /*12c4*/ 	.word	0x00000000


	//----- nvinfo : EIATTR_CBANK_PARAM_SIZE
	.align		4
.L_747:
        /*12c8*/ 	.byte	0x03, 0x19
        /*12ca*/ 	.short	0x0af0


	//----- nvinfo : EIATTR_PARAM_CBANK
	.align		4
        /*12cc*/ 	.byte	0x04, 0x0a
        /*12ce*/ 	.short	(.L_749 - .L_748)
	.align		4
.L_748:
        /*12d0*/ 	.word	index@(.nv.constant0._ZN7cutlass13device_kernelIN5flash11enable_sm90INS1_16FlashAttnFwdSm90INS1_25CollectiveMainloopFwdSm90ILi2EN4cute5tupleIJNS5_1CILi1EEES8_S8_EEENS6_IJNS7_ILi128EEENS7_ILi96EEENS7_ILi192EEEEEELi192ENS_10bfloat16_tEfNS_4arch4Sm90ELb0ELb1ELb1ELb1ELb1ELb1ELb0ELb1ELb1ELb1ELb0ELb0EEENS1_21CollectiveEpilogueFwdINS6_IJSA_SC_SB_EEES9_SE_SG_Li256ELb1ELb1ELb0ELb0EEENS1_36VarlenDynamicPersistentTileSchedulerILi128ELi96ELi256ELi128ELb0ELb1ELb1ELb1ELb0ELb1EEEEEEEEEvNT_6ParamsE)
        /*12d4*/ 	.short	0x0210
        /*12d6*/ 	.short	0x0af0


	//----- nvinfo : EIATTR_SW_WAR
	.align		4
.L_749:
        /*12d8*/ 	.byte	0x04, 0x36
        /*12da*/ 	.short	(.L_751 - .L_750)
.L_750:
        /*12dc*/ 	.word	0x00000008
.L_751:


//--------------------- .nv.info._ZN7cutlass13device_kernelIN5flash11enable_sm90INS1_16FlashAttnFwdSm90INS1_25CollectiveMainloopFwdSm90ILi2EN4cute5tupleIJNS5_1CILi1EEES8_S8_EEENS6_IJNS7_ILi128EEENS7_ILi96EEENS7_ILi192EEEEEELi192ENS_10bfloat16_tEfNS_4arch4Sm90ELb1ELb0ELb1ELb0ELb1ELb0ELb0ELb1ELb1ELb1ELb0ELb0EEENS1_21CollectiveEpilogueFwdINS6_IJSA_SC_SB_EEES9_SE_SG_Li256ELb0ELb1ELb0ELb0EEENS1_30DynamicPersistentTileSchedulerILi256ELi128ELb0ELb1ELb1EEEEEEEEEvNT_6ParamsE --------------------------
	.section	.nv.info._ZN7cutlass13device_kernelIN5flash11enable_sm90INS1_16FlashAttnFwdSm90INS1_25CollectiveMainloopFwdSm90ILi2EN4cute5tupleIJNS5_1CILi1EEES8_S8_EEENS6_IJNS7_ILi128EEENS7_ILi96EEENS7_ILi192EEEEEELi192ENS_10bfloat16_tEfNS_4arch4Sm90ELb1ELb0ELb1ELb0ELb1ELb0ELb0ELb1ELb1ELb1ELb0ELb0EEENS1_21CollectiveEpilogueFwdINS6_IJSA_SC_SB_EEES9_SE_SG_Li256ELb0ELb1ELb0ELb0EEENS1_30DynamicPersistentTileSchedulerILi256ELi128ELb0ELb1ELb1EEEEEEEEEvNT_6ParamsE,"",@"SHT_CUDA_INFO"
	.sectionflags	@""
	.align	4


	//----- nvinfo : EIATTR_CUDA_API_VERSION
	.align		4
        /*0000*/ 	.byte	0x04, 0x37
        /*0002*/ 	.short	(.L_753 - .L_752)
.L_752:
        /*0004*/ 	.word	0x00000082


	//----- nvinfo : EIATTR_KPARAM_INFO
	.align		4
.L_753:
        /*0008*/ 	.byte	0x04, 0x17
        /*000a*/ 	.short	(.L_755 - .L_754)
.L_754:
        /*000c*/ 	.word	0x00000000
        /*0010*/ 	.short	0x0000
        /*0012*/ 	.short	0x0070
        /*0014*/ 	.byte	0x00, 0xf0, 0x01, 0x2a


	//----- nvinfo : EIATTR_SPARSE_MMA_MASK
	.align		4
.L_755:
        /*0018*/ 	.byte	0x03, 0x50
        /*001a*/ 	.short	0x0000


	//----- nvinfo : EIATTR_MAXREG_COUNT
	.align		4
        /*001c*/ 	.byte	0x03, 0x1b
        /*001e*/ 	.short	0x00a8


	//----- nvinfo : EIATTR_NUM_BARRIERS
	.align		4
        /*0020*/ 	.byte	0x02, 0x4c
        /*0022*/ 	.byte	0x09
	.zero		1


	//----- nvinfo : EIATTR_EXTERNS
	.align		4
        /*0024*/ 	.byte	0x04, 0x0f
        /*0026*/ 	.short	(.L_757 - .L_756)


	//   ....[0]....
	.align		4
.L_756:
        /*0028*/ 	.word	index@(__assertfail)


	//----- nvinfo : EIATTR_ANNOTATIONS
	.align		4
.L_757:
        /*002c*/ 	.byte	0x04, 0x55
        /*002e*/ 	.short	(.L_759 - .L_758)


	//   ....[0]....
.L_758:
        /*0030*/ 	.word	0x00000001
        /*0034*/ 	.byte	0xa0, 0x08, 0x00, 0x00, 0x01, 0x00, 0x00, 0x00, 0x60, 0x09, 0x00, 0x00, 0x01, 0x00, 0x00, 0x00
        /*0044*/ 	.byte	0xe0, 0xc5, 0x00, 0x00, 0x01, 0x00, 0x00, 0x00, 0x80, 0xc6, 0x00, 0x00, 0x01, 0x00, 0x00, 0x00
        /*0054*/ 	.byte	0x00, 0xc7, 0x00, 0x00, 0x01, 0x00, 0x00, 0x00, 0x70, 0xea, 0x00, 0x00, 0x01, 0x00, 0x00, 0x00
        /*0064*/ 	.byte	0x90, 0xea, 0x00, 0x00, 0x01, 0x00, 0x00, 0x00, 0x70, 0x04, 0x01, 0x00, 0x01, 0x00, 0x00, 0x00
        /*0074*/ 	.byte	0x10, 0x06, 0x01, 0x00


	//----- nvinfo : EIATTR_MERCURY_ISA_VERSION
	.align		4
.L_759:
        /*0078*/ 	.byte	0x03, 0x5f
        /*007a*/ 	.short	0x0101


	//----- nvinfo : EIATTR_INT_WARP_WIDE_INSTR_OFFSETS
	.align		4
        /*007c*/ 	.byte	0x04, 0x31
        /*007e*/ 	.short	(.L_761 - .L_760)


	//   ....[0]....
.L_760:
        /*0080*/ 	.word	0x000000c0


	//   ....[1]....
        /*0084*/ 	.word	0x000000d0


	//   ....[2]....
        /*0088*/ 	.word	0x00000170


	//   ....[3]....
        /*008c*/ 	.word	0x0000cf70


	//   ....[4]....
        /*0090*/ 	.word	0x0000d000


	//   ....[5]....
        /*0094*/ 	.word	0x0000fbc0


	//   ....[6]....
        /*0098*/ 	.word	0x0000fc50


	//----- nvinfo : EIATTR_COOP_GROUP_MASK_REGIDS
	.align		4
.L_761:
        /*009c*/ 	.byte	0x04, 0x29
        /*009e*/ 	.short	(.L_763 - .L_762)


	//   ....[0]....
.L_762:
        /*00a0*/ 	.word	0xffffffff


	//   ....[1]....
        /*00a4*/ 	.word	0xffffffff


	//   ....[2]....
        /*00a8*/ 	.word	0xffffffff


	//   ....[3]....
        /*00ac*/ 	.word	0xffffffff


	//   ....[4]....
        /*00b0*/ 	.word	0xffffffff


	//   ....[5]....
        /*00b4*/ 	.word	0xffffffff


	//   ....[6]....
        /*00b8*/ 	.word	0xffffffff


	//   ....[7]....
        /*00bc*/ 	.word	0xffffffff


	//   ....[8]....
        /*00c0*/ 	.word	0xffffffff


	//   ....[9]....
        /*00c4*/ 	.word	0xffffffff


	//   ....[10]....
        /*00c8*/ 	.word	0xffffffff


	//   ....[11]....
        /*00cc*/ 	.word	0xffffffff


	//   ....[12]....
        /*00d0*/ 	.word	0xffffffff


	//   ....[13]....
        /*00d4*/ 	.word	0xffffffff


	//   ....[14]....
        /*00d8*/ 	.word	0xffffffff


	//   ....[15]....
        /*00dc*/ 	.word	0xffffffff


	//   ....[16]....
        /*00e0*/ 	.word	0xffffffff


	//   ....[17]....
        /*00e4*/ 	.word	0xffffffff


	//   ....[18]....
        /*00e8*/ 	.word	0xffffffff


	//   ....[19]....
        /*00ec*/ 	.word	0xffffffff


	//   ....[20]....
        /*00f0*/ 	.word	0xffffffff


	//   ....[21]....
        /*00f4*/ 	.word	0xffffffff


	//   ....[22]....
        /*00f8*/ 	.word	0xffffffff


	//   ....[23]....
        /*00fc*/ 	.word	0xffffffff


	//   ....[24]....
        /*0100*/ 	.word	0xffffffff


	//   ....[25]....
        /*0104*/ 	.word	0xffffffff


	//   ....[26]....
        /*0108*/ 	.word	0xffffffff


	//   ....[27]....
        /*010c*/ 	.word	0xffffffff


	//   ....[28]....
        /*0110*/ 	.word	0xffffffff


	//   ....[29]....
        /*0114*/ 	.word	0xffffffff


	//   ....[30]....
        /*0118*/ 	.word	0xffffffff


	//   ....[31]....
        /*011c*/ 	.word	0xffffffff


	//   ....[32]....
        /*0120*/ 	.word	0xffffffff


	//   ....[33]....
        /*0124*/ 	.word	0xffffffff


	//   ....[34]....
        /*0128*/ 	.word	0xffffffff


	//   ....[35]....
        /*012c*/ 	.word	0xffffffff


	//   ....[36]....
        /*0130*/ 	.word	0xffffffff


	//   ....[37]....
        /*0134*/ 	.word	0xffffffff


	//   ....[38]....
        /*0138*/ 	.word	0xffffffff


	//   ....[39]....
        /*013c*/ 	.word	0xffffffff


	//   ....[40]....
        /*0140*/ 	.word	0xffffffff


	//   ....[41]....
        /*0144*/ 	.word	0xffffffff


	//   ....[42]....
        /*0148*/ 	.word	0xffffffff


	//   ....[43]....
        /*014c*/ 	.word	0xffffffff


	//   ....[44]....
        /*0150*/ 	.word	0xffffffff


	//   ....[45]....
        /*0154*/ 	.word	0xffffffff


	//   ....[46]....
        /*0158*/ 	.word	0xffffffff


	//   ....[47]....
        /*015c*/ 	.word	0xffffffff


	//   ....[48]....
        /*0160*/ 	.word	0xffffffff


	//   ....[49]....
        /*0164*/ 	.word	0xffffffff


	//   ....[50]....
        /*0168*/ 	.word	0xffffffff


	//   ....[51]....
        /*016c*/ 	.word	0xffffffff


	//   ....[52]....
        /*0170*/ 	.word	0xffffffff


	//   ....[53]....
        /*0174*/ 	.word	0xffffffff


	//   ....[54]....
        /*0178*/ 	.word	0xffffffff


	//   ....[55]....
        /*017c*/ 	.word	0xffffffff


	//   ....[56]....
        /*0180*/ 	.word	0xffffffff


	//   ....[57]....
        /*0184*/ 	.word	0xffffffff


	//   ....[58]....
        /*0188*/ 	.word	0xffffffff


	//   ....[59]....
        /*018c*/ 	.word	0xffffffff


	//   ....[60]....
        /*0190*/ 	.word	0xffffffff


	//   ....[61]....
        /*0194*/ 	.word	0xffffffff


	//   ....[62]....
        /*0198*/ 	.word	0xffffffff


	//   ....[63]....
        /*019c*/ 	.word	0xffffffff


	//   ....[64]....
        /*01a0*/ 	.word	0xffffffff


	//   ....[65]....
        /*01a4*/ 	.word	0xffffffff


	//   ....[66]....
        /*01a8*/ 	.word	0xffffffff


	//   ....[67]....
        /*01ac*/ 	.word	0xffffffff


	//   ....[68]....
        /*01b0*/ 	.word	0xffffffff


	//   ....[69]....
        /*01b4*/ 	.word	0xffffffff


	//   ....[70]....
        /*01b8*/ 	.word	0xffffffff


	//   ....[71]....
        /*01bc*/ 	.word	0xffffffff


	//   ....[72]....
        /*01c0*/ 	.word	0xffffffff


	//   ....[73]....
        /*01c4*/ 	.word	0xffffffff


	//   ....[74]....
        /*01c8*/ 	.word	0xffffffff


	//   ....[75]....
        /*01cc*/ 	.word	0xffffffff


	//   ....[76]....
        /*01d0*/ 	.word	0xffffffff


	//   ....[77]....
        /*01d4*/ 	.word	0xffffffff


	//   ....[78]....
        /*01d8*/ 	.word	0xffffffff


	//   ....[79]....
        /*01dc*/ 	.word	0xffffffff


	//   ....[80]....
        /*01e0*/ 	.word	0xffffffff


	//   ....[81]....
        /*01e4*/ 	.word	0xffffffff


	//   ....[82]....
        /*01e8*/ 	.word	0xffffffff


	//   ....[83]....
        /*01ec*/ 	.word	0xffffffff


	//   ....[84]....
        /*01f0*/ 	.word	0xffffffff


	//   ....[85]....
        /*01f4*/ 	.word	0xffffffff


	//   ....[86]....
        /*01f8*/ 	.word	0xffffffff


	//   ....[87]....
        /*01fc*/ 	.word	0xffffffff


	//   ....[88]....
        /*0200*/ 	.word	0xffffffff


	//   ....[89]....
        /*0204*/ 	.word	0xffffffff


	//   ....[90]....
        /*0208*/ 	.word	0xffffffff


	//   ....[91]....
        /*020c*/ 	.word	0xffffffff


	//   ....[92]....
        /*0210*/ 	.word	0xffffffff


	//   ....[93]....
        /*0214*/ 	.word	0xffffffff


	//   ....[94]....
        /*0218*/ 	.word	0xffffffff


	//   ....[95]....
        /*021c*/ 	.word	0xffffffff


	//   ....[96]....
        /*0220*/ 	.word	0xffffffff


	//   ....[97]....
        /*0224*/ 	.word	0xffffffff


	//   ....[98]....
        /*0228*/ 	.word	0xffffffff


	//   ....[99]....
        /*022c*/ 	.word	0xffffffff


	//   ....[100]....
        /*0230*/ 	.word	0xffffffff


	//   ....[101]....
        /*0234*/ 	.word	0xffffffff


	//   ....[102]....
        /*0238*/ 	.word	0xffffffff


	//   ....[103]....
        /*023c*/ 	.word	0xffffffff


	//   ....[104]....
        /*0240*/ 	.word	0xffffffff


	//   ....[105]....
        /*0244*/ 	.word	0xffffffff


	//   ....[106]....
        /*0248*/ 	.word	0xffffffff


	//   ....[107]....
        /*024c*/ 	.word	0xffffffff


	//   ....[108]....
        /*0250*/ 	.word	0xffffffff


	//   ....[109]....
        /*0254*/ 	.word	0xffffffff


	//   ....[110]....
        /*0258*/ 	.word	0xffffffff


	//   ....[111]....
        /*025c*/ 	.word	0xffffffff


	//   ....[112]....
        /*0260*/ 	.word	0xffffffff


	//   ....[113]....
        /*0264*/ 	.word	0xffffffff


	//   ....[114]....
        /*0268*/ 	.word	0x0500000f


	//   ....[115]....
        /*026c*/ 	.word	0x0500000f


	//   ....[116]....
        /*0270*/ 	.word	0x0500000f


	//   ....[117]....
        /*0274*/ 	.word	0x0500000f


	//   ....[118]....
        /*0278*/ 	.word	0x0500000f


	//   ....[119]....
        /*027c*/ 	.word	0x0500000f


	//   ....[120]....
        /*0280*/ 	.word	0x0500000f


	//   ....[121]....
        /*0284*/ 	.word	0x0500000f


	//   ....[122]....
        /*0288*/ 	.word	0x0500000f


	//   ....[123]....
        /*028c*/ 	.word	0x0500000f


	//   ....[124]....
        /*0290*/ 	.word	0x0500000f


	//   ....[125]....
        /*0294*/ 	.word	0x0500000f


	//   ....[126]....
        /*0298*/ 	.word	0x0500000f


	//   ....[127]....
        /*029c*/ 	.word	0x0500000f


	//   ....[128]....
        /*02a0*/ 	.word	0x0500000f


	//   ....[129]....
        /*02a4*/ 	.word	0x0500000f


	//   ....[130]....
        /*02a8*/ 	.word	0x0500000f


	//   ....[131]....
        /*02ac*/ 	.word	0x0500000f


	//   ....[132]....
        /*02b0*/ 	.word	0x0500000f


	//   ....[133]....
        /*02b4*/ 	.word	0x0500000f


	//   ....[134]....
        /*02b8*/ 	.word	0x0500000f


	//   ....[135]....
        /*02bc*/ 	.word	0x0500000f


	//   ....[136]....
        /*02c0*/ 	.word	0x0500000f


	//   ....[137]....
        /*02c4*/ 	.word	0x0500000f


	//   ....[138]....
        /*02c8*/ 	.word	0x0500000f


	//   ....[139]....
        /*02cc*/ 	.word	0x0500000f


	//   ....[140]....
        /*02d0*/ 	.word	0x0500000f


	//   ....[141]....
        /*02d4*/ 	.word	0x0500000f


	//   ....[142]....
        /*02d8*/ 	.word	0x0500000f


	//   ....[143]....
        /*02dc*/ 	.word	0x0500000f


	//   ....[144]....
        /*02e0*/ 	.word	0x0500000f


	//   ....[145]....
        /*02e4*/ 	.word	0x0500000f


	//   ....[146]....
        /*02e8*/ 	.word	0x0500000f


	//   ....[147]....
        /*02ec*/ 	.word	0x0500000f


	//   ....[148]....
        /*02f0*/ 	.word	0x0500000f


	//   ....[149]....
        /*02f4*/ 	.word	0x0500000f


	//   ....[150]....
        /*02f8*/ 	.word	0x0500000f


	//   ....[151]....
        /*02fc*/ 	.word	0x0500000f


	//   ....[152]....
        /*0300*/ 	.word	0x0500000f


	//   ....[153]....
        /*0304*/ 	.word	0x0500000f


	//   ....[154]....
        /*0308*/ 	.word	0x0500000f


	//   ....[155]....
        /*030c*/ 	.word	0x0500000f


	//   ....[156]....
        /*0310*/ 	.word	0x0500000f


	//   ....[157]....
        /*0314*/ 	.word	0x0500000f


	//   ....[158]....
        /*0318*/ 	.word	0x0500000f


	//   ....[159]....
        /*031c*/ 	.word	0x0500000f


	//   ....[160]....
        /*0320*/ 	.word	0x0500000f


	//   ....[161]....
        /*0324*/ 	.word	0x0500000f


	//   ....[162]....
        /*0328*/ 	.word	0x0500000f


	//   ....[163]....
        /*032c*/ 	.word	0x0500000f


	//   ....[164]....
        /*0330*/ 	.word	0x0500000f


	//   ....[165]....
        /*0334*/ 	.word	0x0500000f


	//   ....[166]....
        /*0338*/ 	.word	0x0500000f


	//   ....[167]....
        /*033c*/ 	.word	0x0500000f


	//   ....[168]....
        /*0340*/ 	.word	0x0500000f


	//   ....[169]....
        /*0344*/ 	.word	0x0500000f


	//   ....[170]....
        /*0348*/ 	.word	0x0500000f


	//   ....[171]....
        /*034c*/ 	.word	0x0500000f


	//   ....[172]....
        /*0350*/ 	.word	0x0500000f


	//   ....[173]....
        /*0354*/ 	.word	0x0500000f


	//   ....[174]....
        /*0358*/ 	.word	0x0500000f


	//   ....[175]....
        /*035c*/ 	.word	0x0500000f


	//   ....[176]....
        /*0360*/ 	.word	0x0500000f


	//   ....[177]....
        /*0364*/ 	.word	0x0500000f


	//   ....[178]....
        /*0368*/ 	.word	0x0500000f


	//   ....[179]....
        /*036c*/ 	.word	0x0500000f


	//   ....[180]....
        /*0370*/ 	.word	0x0500000f


	//----- nvinfo : EIATTR_COOP_GROUP_INSTR_OFFSETS
	.align		4
.L_763:
        /*0374*/ 	.byte	0x04, 0x28
        /*0376*/ 	.short	(.L_765 - .L_764)


	//   ....[0]....
.L_764:
        /*0378*/ 	.word	0x00000070


	//   ....[1]....
        /*037c*/ 	.word	0x000000b0


	//   ....[2]....
        /*0380*/ 	.word	0x000002d0


	//   ....[3]....
        /*0384*/ 	.word	0x00000430


	//   ....[4]....
        /*0388*/ 	.word	0x00000550


	//   ....[5]....
        /*038c*/ 	.word	0x000006b0


	//   ....[6]....
        /*0390*/ 	.word	0x00001530


	//   ....[7]....
        /*0394*/ 	.word	0x000020d0


	//   ....[8]....
        /*0398*/ 	.word	0x000022e0


	//   ....[9]....
        /*039c*/ 	.word	0x00002d20


	//   ....[10]....
        /*03a0*/ 	.word	0x00002db0


	//   ....[11]....
        /*03a4*/ 	.word	0x000034f0


	//   ....[12]....
        /*03a8*/ 	.word	0x00003570


	//   ....[13]....
        /*03ac*/ 	.word	0x000050a0


	//   ....[14]....
        /*03b0*/ 	.word	0x00005940


	//   ....[15]....
        /*03b4*/ 	.word	0x000059a0


	//   ....[16]....
        /*03b8*/ 	.word	0x000059b0


	//   ....[17]....
        /*03bc*/ 	.word	0x00006160


	//   ....[18]....
        /*03c0*/ 	.word	0x000061d0


	//   ....[19]....
        /*03c4*/ 	.word	0x00008490


	//   ....[20]....
        /*03c8*/ 	.word	0x000084c0


	//   ....[21]....
        /*03cc*/ 	.word	0x000084e0


	//   ....[22]....
        /*03d0*/ 	.word	0x00008500


	//   ....[23]....
        /*03d4*/ 	.word	0x000097f0


	//   ....[24]....
        /*03d8*/ 	.word	0x00009820


	//   ....[25]....
        /*03dc*/ 	.word	0x000098d0


	//   ....[26]....
        /*03e0*/ 	.word	0x000098e0


	//   ....[27]....
        /*03e4*/ 	.word	0x0000ae00


	//   ....[28]....
        /*03e8*/ 	.word	0x0000aed0


	//   ....[29]....
        /*03ec*/ 	.word	0x0000af00


	//   ....[30]....
        /*03f0*/ 	.word	0x0000af30


	//   ....[31]....
        /*03f4*/ 	.word	0x0000b620


	//   ....[32]....
        /*03f8*/ 	.word	0x0000b660


	//   ....[33]....
        /*03fc*/ 	.word	0x0000b760


	//   ....[34]....
        /*0400*/ 	.word	0x0000b780


	//   ....[35]....
        /*0404*/ 	.word	0x0000b880


	//   ....[36]....
        /*0408*/ 	.word	0x0000b8a0


	//   ....[37]....
        /*040c*/ 	.word	0x0000b9b0


	//   ....[38]....
        /*0410*/ 	.word	0x0000b9d0


	//   ....[39]....
        /*0414*/ 	.word	0x0000c0b0


	//   ....[40]....
        /*0418*/ 	.word	0x0000c0d0


	//   ....[41]....
        /*041c*/ 	.word	0x0000c1d0


	//   ....[42]....
        /*0420*/ 	.word	0x0000c1f0


	//   ....[43]....
        /*0424*/ 	.word	0x0000c2f0


	//   ....[44]....
        /*0428*/ 	.word	0x0000c310


	//   ....[45]....
        /*042c*/ 	.word	0x0000c420


	//   ....[46]....
        /*0430*/ 	.word	0x0000c440


	//   ....[47]....
        /*0434*/ 	.word	0x0000c610


	//   ....[48]....
        /*0438*/ 	.word	0x0000dae0


	//   ....[49]....
        /*043c*/ 	.word	0x0000db00


	//   ....[50]....
        /*0440*/ 	.word	0x0000db10


	//   ....[51]....
        /*0444*/ 	.word	0x0000db50


	//   ....[52]....
        /*0448*/ 	.word	0x0000dbe0


	//   ....[53]....
        /*044c*/ 	.word	0x0000dc00


	//   ....[54]....
        /*0450*/ 	.word	0x0000dc90


	//   ....[55]....
        /*0454*/ 	.word	0x0000dcb0


	//   ....[56]....
        /*0458*/ 	.word	0x0000dd40


	//   ....[57]....
        /*045c*/ 	.word	0x0000dd60


	//   ....[58]....
        /*0460*/ 	.word	0x0000ddf0


	//   ....[59]....
        /*0464*/ 	.word	0x0000de10


	//   ....[60]....
        /*0468*/ 	.word	0x0000e460


	//   ....[61]....
        /*046c*/ 	.word	0x0000e480


	//   ....[62]....
        /*0470*/ 	.word	0x0000e4a0


	//   ....[63]....
        /*0474*/ 	.word	0x0000e500


	//   ....[64]....
        /*0478*/ 	.word	0x0000e580


	//   ....[65]....
        /*047c*/ 	.word	0x0000e5b0


	//   ....[66]....
        /*0480*/ 	.word	0x0000e630


	//   ....[67]....
        /*0484*/ 	.word	0x0000e660


	//   ....[68]....
        /*0488*/ 	.word	0x0000e6e0


	//   ....[69]....
        /*048c*/ 	.word	0x0000e710


	//   ....[70]....
        /*0490*/ 	.word	0x0000e790


	//   ....[71]....
        /*0494*/ 	.word	0x0000e7c0


	//   ....[72]....
        /*0498*/ 	.word	0x0000e840


	//   ....[73]....
        /*049c*/ 	.word	0x0000e870


	//   ....[74]....
        /*04a0*/ 	.word	0x0000e8f0


	//   ....[75]....
        /*04a4*/ 	.word	0x0000e910


	//   ....[76]....
        /*04a8*/ 	.word	0x0000f030


	//   ....[77]....
        /*04ac*/ 	.word	0x0000f060


	//   ....[78]....
        /*04b0*/ 	.word	0x0000f070


	//   ....[79]....
        /*04b4*/ 	.word	0x0000f090


	//   ....[80]....
        /*04b8*/ 	.word	0x0000f0e0


	//   ....[81]....
        /*04bc*/ 	.word	0x0000f100


	//   ....[82]....
        /*04c0*/ 	.word	0x0000f160


	//   ....[83]....
        /*04c4*/ 	.word	0x0000f180


	//   ....[84]....
        /*04c8*/ 	.word	0x0000f1d0


	//   ....[85]....
        /*04cc*/ 	.word	0x0000f1f0


	//   ....[86]....
        /*04d0*/ 	.word	0x0000f240


	//   ....[87]....
        /*04d4*/ 	.word	0x0000f260


	//   ....[88]....
        /*04d8*/ 	.word	0x0000f500


	//   ....[89]....
        /*04dc*/ 	.word	0x0000f520


	//   ....[90]....
        /*04e0*/ 	.word	0x0000f540


	//   ....[91]....
        /*04e4*/ 	.word	0x0000f5c0


	//   ....[92]....
        /*04e8*/ 	.word	0x0000f5e0


	//   ....[93]....
        /*04ec*/ 	.word	0x0000f660


	//   ....[94]....
        /*04f0*/ 	.word	0x0000f680


	//   ....[95]....
        /*04f4*/ 	.word	0x0000f700


	//   ....[96]....
        /*04f8*/ 	.word	0x0000f720


	//   ....[97]....
        /*04fc*/ 	.word	0x0000f7a0


	//   ....[98]....
        /*0500*/ 	.word	0x0000f7c0


	//   ....[99]....
        /*0504*/ 	.word	0x0000f7d0


	//   ....[100]....
        /*0508*/ 	.word	0x0000fda0


	//   ....[101]....
        /*050c*/ 	.word	0x0000fdc0


	//   ....[102]....
        /*0510*/ 	.word	0x0000fdd0


	//   ....[103]....
        /*0514*/ 	.word	0x0000fdf0


	//   ....[104]....
        /*0518*/ 	.word	0x0000fe90


	//   ....[105]....
        /*051c*/ 	.word	0x0000fec0


	//   ....[106]....
        /*0520*/ 	.word	0x0000ff30


	//   ....[107]....
        /*0524*/ 	.word	0x0000ff60


	//   ....[108]....
        /*0528*/ 	.word	0x0000ffd0


	//   ....[109]....
        /*052c*/ 	.word	0x00010000


	//   ....[110]....
        /*0530*/ 	.word	0x00010070


	//   ....[111]....
        /*0534*/ 	.word	0x000100a0


	//   ....[112]....
        /*0538*/ 	.word	0x000103b0


	//   ....[113]....
        /*053c*/ 	.word	0x00010590


	//   ....[114]....
        /*0540*/ 	.word	0x00010b40


	//   ....[115]....
        /*0544*/ 	.word	0x00010c20


	//   ....[116]....
        /*0548*/ 	.word	0x00010cc0


	//   ....[117]....
        /*054c*/ 	.word	0x00010d40


	//   ....[118]....
        /*0550*/ 	.word	0x00010e00


	//   ....[119]....
        /*0554*/ 	.word	0x00010e80


	//   ....[120]....
        /*0558*/ 	.word	0x00010f60


	//   ....[121]....
        /*055c*/ 	.word	0x00010fe0


	//   ....[122]....
        /*0560*/ 	.word	0x000110c0


	//   ....[123]....
        /*0564*/ 	.word	0x00011140


	//   ....[124]....
        /*0568*/ 	.word	0x00011220


	//   ....[125]....
        /*056c*/ 	.word	0x000112a0


	//   ....[126]....
        /*0570*/ 	.word	0x00011370


	//   ....[127]....
        /*0574*/ 	.word	0x00011400


	//   ....[128]....
        /*0578*/ 	.word	0x00011480


	//   ....[129]....
        /*057c*/ 	.word	0x00011500


	//   ....[130]....
        /*0580*/ 	.word	0x000115c0


	//   ....[131]....
        /*0584*/ 	.word	0x00011640


	//   ....[132]....
        /*0588*/ 	.word	0x00011720


	//   ....[133]....
        /*058c*/ 	.word	0x000117a0


	//   ....[134]....
        /*0590*/ 	.word	0x00011880


	//   ....[135]....
        /*0594*/ 	.word	0x00011900


	//   ....[136]....
        /*0598*/ 	.word	0x000119e0


	//   ....[137]....
        /*059c*/ 	.word	0x00011a60


	//   ....[138]....
        /*05a0*/ 	.word	0x00011b40


	//   ....[139]....
        /*05a4*/ 	.word	0x00011bc0


	//   ....[140]....
        /*05a8*/ 	.word	0x00011ca0


	//   ....[141]....
        /*05ac*/ 	.word	0x00011d20


	//   ....[142]....
        /*05b0*/ 	.word	0x00011de0


	//   ....[143]....
        /*05b4*/ 	.word	0x00011f10


	//   ....[144]....
        /*05b8*/ 	.word	0x00011fc0


	//   ....[145]....
        /*05bc*/ 	.word	0x00012020


	//   ....[146]....
        /*05c0*/ 	.word	0x000120e0


	//   ....[147]....
        /*05c4*/ 	.word	0x00012140


	//   ....[148]....
        /*05c8*/ 	.word	0x00012200


	//   ....[149]....
        /*05cc*/ 	.word	0x00012260


	//   ....[150]....
        /*05d0*/ 	.word	0x00012320


	//   ....[151]....
        /*05d4*/ 	.word	0x00012380


	//   ....[152]....
        /*05d8*/ 	.word	0x00012440


	//   ....[153]....
        /*05dc*/ 	.word	0x000124a0


	//   ....[154]....
        /*05e0*/ 	.word	0x00012560


	//   ....[155]....
        /*05e4*/ 	.word	0x00012640


	//   ....[156]....
        /*05e8*/ 	.word	0x000126e0


	//   ....[157]....
        /*05ec*/ 	.word	0x00012740


	//   ....[158]....
        /*05f0*/ 	.word	0x00012830


	//   ....[159]....
        /*05f4*/ 	.word	0x00012890


	//   ....[160]....
        /*05f8*/ 	.word	0x00012980


	//   ....[161]....
        /*05fc*/ 	.word	0x000129e0


	//   ....[162]....
        /*0600*/ 	.word	0x00012ad0


	//   ....[163]....
        /*0604*/ 	.word	0x00012b30


	//   ....[164]....
        /*0608*/ 	.word	0x00012c20


	//   ....[165]....
        /*060c*/ 	.word	0x00012c80


	//   ....[166]....
        /*0610*/ 	.word	0x00012d40


	//   ....[167]....
        /*0614*/ 	.word	0x00012e80


	//   ....[168]....
        /*0618*/ 	.word	0x00012f20


	//   ....[169]....
        /*061c*/ 	.word	0x00012f80


	//   ....[170]....
        /*0620*/ 	.word	0x00013050


	//   ....[171]....
        /*0624*/ 	.word	0x00013110


	//   ....[172]....
        /*0628*/ 	.word	0x000131d0


	//   ....[173]....
        /*062c*/ 	.word	0x00013290


	//   ....[174]....
        /*0630*/ 	.word	0x00013350


	//   ....[175]....
        /*0634*/ 	.word	0x00013410


	//   ....[176]....
        /*0638*/ 	.word	0x000134d0


	//   ....[177]....
        /*063c*/ 	.word	0x00013590


	//   ....[178]....
        /*0640*/ 	.word	0x00013650


	//   ....[179]....
        /*0644*/ 	.word	0x00013740


	//   ....[180]....
        /*0648*/ 	.word	0x00013860


	//----- nvinfo : EIATTR_REG_RECONFIG
	.align		4
.L_765:
        /*064c*/ 	.byte	0x01, 0x54
	.zero		2


	//----- nvinfo : EIATTR_SYSCALL_OFFSETS
	.align		4
        /*0650*/ 	.byte	0x04, 0x46
        /*0652*/ 	.short	(.L_767 - .L_766)


	//   ....[0]....
.L_766:
        /*0654*/ 	.word	0x00001710


	//   ....[1]....
        /*0658*/ 	.word	0x0000d160


	//   ....[2]....
        /*065c*/ 	.word	0x0000d2b0


	//   ....[3]....
        /*0660*/ 	.word	0x0000d3a0


	//   ....[4]....
        /*0664*/ 	.word	0x0000e110


	//----- nvinfo : EIATTR_MBARRIER_INSTR_OFFSETS
	.align		4
.L_767:
        /*0668*/ 	.byte	0x04, 0x39
        /*066a*/ 	.short	(.L_769 - .L_768)


	//   ....[0]....
.L_768:
        /*066c*/ 	.word	0x00000180
        /*0670*/ 	.word	0x000000ff
        /*0674*/ 	.word	0x00030800
        /*0678*/ 	.short	0x0100
        /*067a*/ 	.byte	0x08
	.zero		1


	//   ....[1]....
        /*067c*/ 	.word	0x00000190
        /*0680*/ 	.word	0x000000ff
        /*0684*/ 	.word	0x00030820
        /*0688*/ 	.short	0x0100
        /*068a*/ 	.byte	0x08
	.zero		1


	//   ....[2]....
        /*068c*/ 	.word	0x00000280
        /*0690*/ 	.word	0x000000ff
        /*0694*/ 	.word	0x00030830
        /*0698*/ 	.short	0x0100
        /*069a*/ 	.byte	0x08
	.zero		1


	//   ....[3]....
        /*069c*/ 	.word	0x00000290
        /*06a0*/ 	.word	0x000000ff
        /*06a4*/ 	.word	0x00030840
        /*06a8*/ 	.short	0x0100
        /*06aa*/ 	.byte	0x08
	.zero		1


	//   ....[4]....
        /*06ac*/ 	.word	0x000002a0
        /*06b0*/ 	.word	0x000000ff
        /*06b4*/ 	.word	0x00030838
        /*06b8*/ 	.short	0x0100
        /*06ba*/ 	.byte	0x08
	.zero		1


	//   ....[5]....
        /*06bc*/ 	.word	0x000002b0
        /*06c0*/ 	.word	0x000000ff
        /*06c4*/ 	.word	0x00030848
        /*06c8*/ 	.short	0x0100
        /*06ca*/ 	.byte	0x08
	.zero		1


	//   ....[6]....
        /*06cc*/ 	.word	0x000003e0
        /*06d0*/ 	.word	0x000000ff
        /*06d4*/ 	.word	0x00030850
        /*06d8*/ 	.short	0x0100
        /*06da*/ 	.byte	0x08
	.zero		1


	//   ....[7]....
        /*06dc*/ 	.word	0x000003f0
        /*06e0*/ 	.word	0x000000ff
        /*06e4*/ 	.word	0x00030860
        /*06e8*/ 	.short	0x0100
        /*06ea*/ 	.byte	0x08
	.zero		1


	//   ....[8]....
        /*06ec*/ 	.word	0x00000400
        /*06f0*/ 	.word	0x000000ff
        /*06f4*/ 	.word	0x00030858
        /*06f8*/ 	.short	0x0100
        /*06fa*/ 	.byte	0x08
	.zero		1


	//   ....[9]....
        /*06fc*/ 	.word	0x00000410
        /*0700*/ 	.word	0x000000ff
        /*0704*/ 	.word	0x00030868
        /*0708*/ 	.short	0x0100
        /*070a*/ 	.byte	0x08
	.zero		1


	//   ....[10]....
        /*070c*/ 	.word	0x00000500
        /*0710*/ 	.word	0x000000ff
        /*0714*/ 	.word	0x00030870
        /*0718*/ 	.short	0x0100
        /*071a*/ 	.byte	0x06
	.zero		1


	//   ....[11]....
        /*071c*/ 	.word	0x00000510
        /*0720*/ 	.word	0x000000ff
        /*0724*/ 	.word	0x00030880
        /*0728*/ 	.short	0x0100
        /*072a*/ 	.byte	0x06
	.zero		1


	//   ....[12]....
        /*072c*/ 	.word	0x00000520
        /*0730*/ 	.word	0x000000ff
        /*0734*/ 	.word	0x00030878
        /*0738*/ 	.short	0x0100
        /*073a*/ 	.byte	0x06
	.zero		1


	//   ....[13]....
        /*073c*/ 	.word	0x00000530
        /*0740*/ 	.word	0x000000ff
        /*0744*/ 	.word	0x00030888
        /*0748*/ 	.short	0x0100
        /*074a*/ 	.byte	0x06
	.zero		1


	//   ....[14]....
        /*074c*/ 	.word	0x00000660
        /*0750*/ 	.word	0x000000ff
        /*0754*/ 	.word	0x00030890
        /*0758*/ 	.short	0x0100
        /*075a*/ 	.byte	0x08
	.zero		1


	//   ....[15]....
        /*075c*/ 	.word	0x00000670
        /*0760*/ 	.word	0x000000ff
        /*0764*/ 	.word	0x000308a0
        /*0768*/ 	.short	0x0100
        /*076a*/ 	.byte	0x08
	.zero		1


	//   ....[16]....
        /*076c*/ 	.word	0x00000680
        /*0770*/ 	.word	0x000000ff
        /*0774*/ 	.word	0x00030898
        /*0778*/ 	.short	0x0100
        /*077a*/ 	.byte	0x08
	.zero		1


	//   ....[17]....
        /*077c*/ 	.word	0x00000690
        /*0780*/ 	.word	0x000000ff
        /*0784*/ 	.word	0x000308a8
        /*0788*/ 	.short	0x0100
        /*078a*/ 	.byte	0x08
	.zero		1


	//   ....[18]....
        /*078c*/ 	.word	0x000007d0
        /*0790*/ 	.word	0x000000ff
        /*0794*/ 	.word	0x000308b0
        /*0798*/ 	.short	0x0100
        /*079a*/ 	.byte	0x08
	.zero		1


	//   ....[19]....
        /*079c*/ 	.word	0x000007e0
        /*07a0*/ 	.word	0x000000ff
        /*07a4*/ 	.word	0x000308c0
        /*07a8*/ 	.short	0x0100
        /*07aa*/ 	.byte	0x08
	.zero		1


	//   ....[20]....
        /*07ac*/ 	.word	0x000007f0
        /*07b0*/ 	.word	0x000000ff
        /*07b4*/ 	.word	0x000308b8
        /*07b8*/ 	.short	0x0100
        /*07ba*/ 	.byte	0x08
	.zero		1


	//   ....[21]....
        /*07bc*/ 	.word	0x00000800
        /*07c0*/ 	.word	0x000000ff
        /*07c4*/ 	.word	0x000308c8
        /*07c8*/ 	.short	0x0100
        /*07ca*/ 	.byte	0x08
	.zero		1


	//   ....[22]....
        /*07cc*/ 	.word	0x000017b0
        /*07d0*/ 	.word	0x000000ff
        /*07d4*/ 	.word	0x00030800
        /*07d8*/ 	.short	0x010a
        /*07da*/ 	.byte	0x28
	.zero		1


	//   ....[23]....
        /*07dc*/ 	.word	0x00001830
        /*07e0*/ 	.word	0x00000000
        /*07e4*/ 	.word	0x00030830
        /*07e8*/ 	.short	0x010a
        /*07ea*/ 	.byte	0x3f
	.zero		1


	//   ....[24]....
        /*07ec*/ 	.word	0x00001870
        /*07f0*/ 	.word	0x00000000
        /*07f4*/ 	.word	0x00030830
        /*07f8*/ 	.short	0x010a
        /*07fa*/ 	.byte	0x3f
	.zero		1


	//   ....[25]....
        /*07fc*/ 	.word	0x00002830
        /*0800*/ 	.word	0x000000ff
        /*0804*/ 	.word	0x00000000
        /*0808*/ 	.short	0x0101
        /*080a*/ 	.byte	0x05
	.zero		1


	//   ....[26]....
        /*080c*/ 	.word	0x000040a0
        /*0810*/ 	.word	0x000000ff
        /*0814*/ 	.word	0x00030830
        /*0818*/ 	.short	0x010a
        /*081a*/ 	.byte	0x08
	.zero		1


	//   ....[27]....
        /*081c*/ 	.word	0x000040e0
        /*0820*/ 	.word	0x000000ff
        /*0824*/ 	.word	0x00030830
        /*0828*/ 	.short	0x010a
        /*082a*/ 	.byte	0x08
	.zero		1


	//   ....[28]....
        /*082c*/ 	.word	0x00004c20
        /*0830*/ 	.word	0x000000ff
        /*0834*/ 	.word	0x00030850
        /*0838*/ 	.short	0x010a
        /*083a*/ 	.byte	0x09
	.zero		1


	//   ....[29]....
        /*083c*/ 	.word	0x00004c60
        /*0840*/ 	.word	0x000000ff
        /*0844*/ 	.word	0x00030850
        /*0848*/ 	.short	0x010a
        /*084a*/ 	.byte	0x09
	.zero		1


	//   ....[30]....
        /*084c*/ 	.word	0x000053a0
        /*0850*/ 	.word	0x000000ff
        /*0854*/ 	.word	0x00000000
        /*0858*/ 	.short	0x0101
        /*085a*/ 	.byte	0x08
	.zero		1


	//   ....[31]....
        /*085c*/ 	.word	0x00006b30
        /*0860*/ 	.word	0x000000ff
        /*0864*/ 	.word	0x00000000
        /*0868*/ 	.short	0x0101
        /*086a*/ 	.byte	0x09
	.zero		1


	//   ....[32]....
        /*086c*/ 	.word	0x00006d20
        /*0870*/ 	.word	0x000000ff
        /*0874*/ 	.word	0x00030830
        /*0878*/ 	.short	0x010a
        /*087a*/ 	.byte	0x08
	.zero		1


	//   ....[33]....
        /*087c*/ 	.word	0x00006d60
        /*0880*/ 	.word	0x000000ff
        /*0884*/ 	.word	0x00030830
        /*0888*/ 	.short	0x010a
        /*088a*/ 	.byte	0x08
	.zero		1


	//   ....[34]....
        /*088c*/ 	.word	0x000078a0
        /*0890*/ 	.word	0x000000ff
        /*0894*/ 	.word	0x00030850
        /*0898*/ 	.short	0x010a
        /*089a*/ 	.byte	0x08
	.zero		1


	//   ....[35]....
        /*089c*/ 	.word	0x000078e0
        /*08a0*/ 	.word	0x000000ff
        /*08a4*/ 	.word	0x00030850
        /*08a8*/ 	.short	0x010a
        /*08aa*/ 	.byte	0x08
	.zero		1


	//   ....[36]....
        /*08ac*/ 	.word	0x00007fc0
        /*08b0*/ 	.word	0x000000ff
        /*08b4*/ 	.word	0x00000000
        /*08b8*/ 	.short	0x0101
        /*08ba*/ 	.byte	0x05
	.zero		1


	//   ....[37]....
        /*08bc*/ 	.word	0x00009040
        /*08c0*/ 	.word	0x000000ff
        /*08c4*/ 	.word	0x00000000
        /*08c8*/ 	.short	0x0101
        /*08ca*/ 	.byte	0x08
	.zero		1


	//   ....[38]....
        /*08cc*/ 	.word	0x00009760
        /*08d0*/ 	.word	0x000000ff
        /*08d4*/ 	.word	0x00030850
        /*08d8*/ 	.short	0x010a
        /*08da*/ 	.byte	0x05
	.zero		1


	//   ....[39]....
        /*08dc*/ 	.word	0x000097a0
        /*08e0*/ 	.word	0x000000ff
        /*08e4*/ 	.word	0x00030850
        /*08e8*/ 	.short	0x010a
        /*08ea*/ 	.byte	0x05
	.zero		1


	//   ....[40]....
        /*08ec*/ 	.word	0x00009dc0
        /*08f0*/ 	.word	0x000000ff
        /*08f4*/ 	.word	0x00000000
        /*08f8*/ 	.short	0x0101
        /*08fa*/ 	.byte	0x04
	.zero		1


	//   ....[41]....
        /*08fc*/ 	.word	0x0000b650
        /*0900*/ 	.word	0x00000034
        /*0904*/ 	.word	0x00000000
        /*0908*/ 	.short	0x0101
        /*090a*/ 	.byte	0x3f
	.zero		1


	//   ....[42]....
        /*090c*/ 	.word	0x0000d8f0
        /*0910*/ 	.word	0x00000000
        /*0914*/ 	.word	0x00030840
        /*0918*/ 	.short	0x010a
        /*091a*/ 	.byte	0x3f
	.zero		1


	//   ....[43]....
        /*091c*/ 	.word	0x0000df00
        /*0920*/ 	.word	0x00000000
        /*0924*/ 	.word	0x00030830
        /*0928*/ 	.short	0x0107
        /*092a*/ 	.byte	0x3f
	.zero		1


	//   ....[44]....
        /*092c*/ 	.word	0x0000dfb0
        /*0930*/ 	.word	0x00000000
        /*0934*/ 	.word	0x00030830
        /*0938*/ 	.short	0x0101
        /*093a*/ 	.byte	0x3f
	.zero		1


	//   ....[45]....
        /*093c*/ 	.word	0x0000ea00
        /*0940*/ 	.word	0x00000011
        /*0944*/ 	.word	0x00030800
        /*0948*/ 	.short	0x0107
        /*094a*/ 	.byte	0x3f
	.zero		1


	//   ....[46]....
        /*094c*/ 	.word	0x0000eaf0
        /*0950*/ 	.word	0x00000011
        /*0954*/ 	.word	0x00030800
        /*0958*/ 	.short	0x0101
        /*095a*/ 	.byte	0x3f
	.zero		1


	//   ....[47]....
        /*095c*/ 	.word	0x0000eb10
        /*0960*/ 	.word	0x00000011
        /*0964*/ 	.word	0x00030820
        /*0968*/ 	.short	0x010a
        /*096a*/ 	.byte	0x3f
	.zero		1


	//   ....[48]....
        /*096c*/ 	.word	0x0000ee60
        /*0970*/ 	.word	0x00000006
        /*0974*/ 	.word	0x00030840
        /*0978*/ 	.short	0x010a
        /*097a*/ 	.byte	0x3f
	.zero		1


	//   ....[49]....
        /*097c*/ 	.word	0x0000f330
        /*0980*/ 	.word	0x00000006
        /*0984*/ 	.word	0x00030830
        /*0988*/ 	.short	0x0107
        /*098a*/ 	.byte	0x3f
	.zero		1


	//   ....[50]....
        /*098c*/ 	.word	0x0000f3e0
        /*0990*/ 	.word	0x00000006
        /*0994*/ 	.word	0x00030830
        /*0998*/ 	.short	0x0101
        /*099a*/ 	.byte	0x3f
	.zero		1


	//   ....[51]....
        /*099c*/ 	.word	0x0000f440
        /*09a0*/ 	.word	0x00000006
        /*09a4*/ 	.word	0x00030860
        /*09a8*/ 	.short	0x010a
        /*09aa*/ 	.byte	0x3f
	.zero		1


	//   ....[52]....
        /*09ac*/ 	.word	0x0000f9a0
        /*09b0*/ 	.word	0x00000006
        /*09b4*/ 	.word	0x00030850
        /*09b8*/ 	.short	0x0107
        /*09ba*/ 	.byte	0x3f
	.zero		1


	//   ....[53]....
        /*09bc*/ 	.word	0x0000faf0
        /*09c0*/ 	.word	0x00000006
        /*09c4*/ 	.word	0x00030850
        /*09c8*/ 	.short	0x0101
        /*09ca*/ 	.byte	0x3f
	.zero		1


	//   ....[54]....
        /*09cc*/ 	.word	0x0000fd00
        /*09d0*/ 	.word	0x00000004
        /*09d4*/ 	.word	0x00030860
        /*09d8*/ 	.short	0x010a
        /*09da*/ 	.byte	0x3f
	.zero		1


	//   ....[55]....
        /*09dc*/ 	.word	0x000101c0
        /*09e0*/ 	.word	0x00000004
        /*09e4*/ 	.word	0x00030850
        /*09e8*/ 	.short	0x0107
        /*09ea*/ 	.byte	0x3f
	.zero		1


	//   ....[56]....
        /*09ec*/ 	.word	0x00010270
        /*09f0*/ 	.word	0x00000004
        /*09f4*/ 	.word	0x00030850
        /*09f8*/ 	.short	0x0101
        /*09fa*/ 	.byte	0x3f
	.zero		1


	//   ....[57]....
        /*09fc*/ 	.word	0x00010510
        /*0a00*/ 	.word	0x00000004
        /*0a04*/ 	.word	0x00030820
        /*0a08*/ 	.short	0x010a
        /*0a0a*/ 	.byte	0x3f
	.zero		1


	//   ....[58]....
        /*0a0c*/ 	.word	0x000106b0
        /*0a10*/ 	.word	0x00000005
        /*0a14*/ 	.word	0x00030840
        /*0a18*/ 	.short	0x010a
        /*0a1a*/ 	.byte	0x3f
	.zero		1


	//   ....[59]....
        /*0a1c*/ 	.word	0x00010750
        /*0a20*/ 	.word	0x00000017
        /*0a24*/ 	.word	0x00030840
        /*0a28*/ 	.short	0x010a
        /*0a2a*/ 	.byte	0x3f
	.zero		1


	//   ....[60]....
        /*0a2c*/ 	.word	0x00010790
        /*0a30*/ 	.word	0x00000005
        /*0a34*/ 	.word	0x00030860
        /*0a38*/ 	.short	0x010a
        /*0a3a*/ 	.byte	0x3f
	.zero		1


	//   ....[61]....
        /*0a3c*/ 	.word	0x000107d0
        /*0a40*/ 	.word	0x00000017
        /*0a44*/ 	.word	0x00030860
        /*0a48*/ 	.short	0x010a
        /*0a4a*/ 	.byte	0x3f
	.zero		1


	//   ....[62]....
        /*0a4c*/ 	.word	0x00010840
        /*0a50*/ 	.word	0x00000003
        /*0a54*/ 	.word	0x00030800
        /*0a58*/ 	.short	0x010a
        /*0a5a*/ 	.byte	0x3f
	.zero		1


	//   ....[63]....
        /*0a5c*/ 	.word	0x00010890
        /*0a60*/ 	.word	0x00000000
        /*0a64*/ 	.word	0x00030830
        /*0a68*/ 	.short	0x010a
        /*0a6a*/ 	.byte	0x3f
	.zero		1


	//   ....[64]....
        /*0a6c*/ 	.word	0x000108f0
        /*0a70*/ 	.word	0x0000000c
        /*0a74*/ 	.word	0x00030830
        /*0a78*/ 	.short	0x010a
        /*0a7a*/ 	.byte	0x3f
	.zero		1


	//   ....[65]....
        /*0a7c*/ 	.word	0x00010950
        /*0a80*/ 	.word	0x0000000b
        /*0a84*/ 	.word	0x00030850
        /*0a88*/ 	.short	0x010a
        /*0a8a*/ 	.byte	0x3f
	.zero		1


	//   ....[66]....
        /*0a8c*/ 	.word	0x000109b0
        /*0a90*/ 	.word	0x0000000c
        /*0a94*/ 	.word	0x00030830
        /*0a98*/ 	.short	0x010a
        /*0a9a*/ 	.byte	0x3f
	.zero		1


	//   ....[67]....
        /*0a9c*/ 	.word	0x00010a10
        /*0aa0*/ 	.word	0x0000000b
        /*0aa4*/ 	.word	0x00030850
        /*0aa8*/ 	.short	0x010a
        /*0aaa*/ 	.byte	0x3f
	.zero		1


	//   ....[68]....
        /*0aac*/ 	.word	0x00010a70
        /*0ab0*/ 	.word	0x00000005
        /*0ab4*/ 	.word	0x00030850
        /*0ab8*/ 	.short	0x010a
        /*0aba*/ 	.byte	0x3f
	.zero		1


	//   ....[69]....
        /*0abc*/ 	.word	0x00010b70
        /*0ac0*/ 	.word	0x00000000
        /*0ac4*/ 	.word	0x00030840
        /*0ac8*/ 	.short	0x010a
        /*0aca*/ 	.byte	0x3f
	.zero		1


	//   ....[70]....
        /*0acc*/ 	.word	0x00011e10
        /*0ad0*/ 	.word	0x00000011
        /*0ad4*/ 	.word	0x00030820
        /*0ad8*/ 	.short	0x010a
        /*0ada*/ 	.byte	0x3f
	.zero		1


	//   ....[71]....
        /*0adc*/ 	.word	0x00011e60
        /*0ae0*/ 	.word	0x00000006
        /*0ae4*/ 	.word	0x00030840
        /*0ae8*/ 	.short	0x010a
        /*0aea*/ 	.byte	0x3f
	.zero		1


	//   ....[72]....
        /*0aec*/ 	.word	0x00012590
        /*0af0*/ 	.word	0x00000006
        /*0af4*/ 	.word	0x00030860
        /*0af8*/ 	.short	0x010a
        /*0afa*/ 	.byte	0x3f
	.zero		1


	//   ....[73]....
        /*0afc*/ 	.word	0x00012dd0
        /*0b00*/ 	.word	0x00000004
        /*0b04*/ 	.word	0x00030860
        /*0b08*/ 	.short	0x010a
        /*0b0a*/ 	.byte	0x3f
	.zero		1


	//   ....[74]....
        /*0b0c*/ 	.word	0x00013780
        /*0b10*/ 	.word	0x00000004
        /*0b14*/ 	.word	0x00030820
        /*0b18*/ 	.short	0x010a
        /*0b1a*/ 	.byte	0x3f
	.zero		1


	//   ....[75]....
        /*0b1c*/ 	.word	0x00013920
        /*0b20*/ 	.word	0x00000005
        /*0b24*/ 	.word	0x00030840
        /*0b28*/ 	.short	0x010a
        /*0b2a*/ 	.byte	0x3f
	.zero		1


	//   ....[76]....
        /*0b2c*/ 	.word	0x00013970
        /*0b30*/ 	.word	0x00000017
        /*0b34*/ 	.word	0x00030840
        /*0b38*/ 	.short	0x010a
        /*0b3a*/ 	.byte	0x3f
	.zero		1


	//   ....[77]....
        /*0b3c*/ 	.word	0x000139c0
        /*0b40*/ 	.word	0x00000005
        /*0b44*/ 	.word	0x00030860
        /*0b48*/ 	.short	0x010a
        /*0b4a*/ 	.byte	0x3f
	.zero		1


	//----- nvinfo : EIATTR_NUM_MBARRIERS
	.align		4
.L_769:
        /*0b4c*/ 	.byte	0x03, 0x38
        /*0b4e*/ 	.short	0x0016


	//----- nvinfo : EIATTR_EXIT_INSTR_OFFSETS
	.align		4
        /*0b50*/ 	.byte	0x04, 0x1c
        /*0b52*/ 	.short	(.L_771 - .L_770)


	//   ....[0]....
.L_770:
        /*0b54*/ 	.word	0x00000950


	//   ....[1]....
        /*0b58*/ 	.word	0x0000c580


	//   ....[2]....
        /*0b5c*/ 	.word	0x00010820


	//----- nvinfo : EIATTR_MAX_THREADS
	.align		4
.L_771:
        /*0b60*/ 	.byte	0x04, 0x05
        /*0b62*/ 	.short	(.L_773 - .L_772)
.L_772:
        /*0b64*/ 	.word	0x00000180
        /*0b68*/ 	.word	0x00000001
        /*0b6c*/ 	.word	0x00000001


	//----- nvinfo : EIATTR_CRS_STACK_SIZE
	.align		4
.L_773:
        /*0b70*/ 	.byte	0x04, 0x1e
        /*0b72*/ 	.short	(.L_775 - .L_774)
.L_774:
        /*0b74*/ 	.word	0x00000000


	//----- nvinfo : EIATTR_CBANK_PARAM_SIZE
	.align		4
.L_775:
        /*0b78*/ 	.byte	0x03, 0x19
        /*0b7a*/ 	.short	0x0af0


	//----- nvinfo : EIATTR_PARAM_CBANK
	.align		4
        /*0b7c*/ 	.byte	0x04, 0x0a
        /*0b7e*/ 	.short	(.L_777 - .L_776)
	.align		4
.L_776:
        /*0b80*/ 	.word	index@(.nv.constant0._ZN7cutlass13device_kernelIN5flash11enable_sm90INS1_16FlashAttnFwdSm90INS1_25CollectiveMainloopFwdSm90ILi2EN4cute5tupleIJNS5_1CILi1EEES8_S8_EEENS6_IJNS7_ILi128EEENS7_ILi96EEENS7_ILi192EEEEEELi192ENS_10bfloat16_tEfNS_4arch4Sm90ELb1ELb0ELb1ELb0ELb1ELb0ELb0ELb1ELb1ELb1ELb0ELb0EEENS1_21CollectiveEpilogueFwdINS6_IJSA_SC_SB_EEES9_SE_SG_Li256ELb0ELb1ELb0ELb0EEENS1_30DynamicPersistentTileSchedulerILi256ELi128ELb0ELb1ELb1EEEEEEEEEvNT_6ParamsE)
        /*0b84*/ 	.short	0x0210
        /*0b86*/ 	.short	0x0af0


	//----- nvinfo : EIATTR_SW_WAR
	.align		4
.L_777:
        /*0b88*/ 	.byte	0x04, 0x36
        /*0b8a*/ 	.short	(.L_779 - .L_778)
.L_778:
        /*0b8c*/ 	.word	0x00000008
.L_779:


//--------------------- .nv.info._ZN7cutlass13device_kernelIN5flash11enable_sm90INS1_16FlashAttnFwdSm90INS1_25CollectiveMainloopFwdSm90ILi2EN4cute5tupleIJNS5_1CILi1EEES8_S8_EEENS6_IJNS7_ILi128EEENS7_ILi96EEENS7_ILi192EEEEEELi192ENS_10bfloat16_tEfNS_4arch4Sm90ELb1ELb0ELb1ELb1ELb1ELb0ELb0ELb1ELb1ELb1ELb0ELb0EEENS1_21CollectiveEpilogueFwdINS6_IJSA_SC_SB_EEES9_SE_SG_Li256ELb1ELb1ELb0ELb0EEENS1_36VarlenDynamicPersistentTileSchedulerILi128ELi96ELi256ELi128ELb0ELb1ELb1ELb1ELb1ELb1EEEEEEEEEvNT_6ParamsE --------------------------
	.section	.nv.info._ZN7cutlass13device_kernelIN5flash11enable_sm90INS1_16FlashAttnFwdSm90INS1_25CollectiveMainloopFwdSm90ILi2EN4cute5tupleIJNS5_1CILi1EEES8_S8_EEENS6_IJNS7_ILi128EEENS7_ILi96EEENS7_ILi192EEEEEELi192ENS_10bfloat16_tEfNS_4arch4Sm90ELb1ELb0ELb1ELb1ELb1ELb0ELb0ELb1ELb1ELb1ELb0ELb0EEENS1_21CollectiveEpilogueFwdINS6_IJSA_SC_SB_EEES9_SE_SG_Li256ELb1ELb1ELb0ELb0EEENS1_36VarlenDynamicPersistentTileSchedulerILi128ELi96ELi256ELi128ELb0ELb1ELb1ELb1ELb1ELb1EEEEEEEEEvNT_6ParamsE,"",@"SHT_CUDA_INFO"
	.sectionflags	@""
	.align	4


	//----- nvinfo : EIATTR_CUDA_API_VERSION
	.align		4
        /*0000*/ 	.byte	0x04, 0x37
        /*0002*/ 	.short	(.L_781 - .L_780)
.L_780:
        /*0004*/ 	.word	0x00000082


	//----- nvinfo : EIATTR_KPARAM_INFO
	.align		4
.L_781:
        /*0008*/ 	.byte	0x04, 0x17
        /*000a*/ 	.short	(.L_783 - .L_782)
.L_782:
        /*000c*/ 	.word	0x00000000
        /*0010*/ 	.short	0x0000
        /*0012*/ 	.short	0x0070
        /*0014*/ 	.byte	0x00, 0xf0, 0x01, 0x2a


	//----- nvinfo : EIATTR_SPARSE_MMA_MASK
	.align		4
.L_783:
        /*0018*/ 	.byte	0x03, 0x50
        /*001a*/ 	.short	0x0000


	//----- nvinfo : EIATTR_MAXREG_COUNT
	.align		4
        /*001c*/ 	.byte	0x03, 0x1b
        /*001e*/ 	.short	0x00a8


	//----- nvinfo : EIATTR_NUM_BARRIERS
	.align		4
        /*0020*/ 	.byte	0x02, 0x4c
        /*0022*/ 	.byte	0x09
	.zero		1


	//----- nvinfo : EIATTR_EXTERNS
	.align		4
        /*0024*/ 	.byte	0x04, 0x0f
        /*0026*/ 	.short	(.L_785 - .L_784)


	//   ....[0]....
	.align		4
.L_784:
        /*0028*/ 	.word	index@(__assertfail)


	//----- nvinfo : EIATTR_ANNOTATIONS
	.align		4
.L_785:
        /*002c*/ 	.byte	0x04, 0x55
        /*002e*/ 	.short	(.L_787 - .L_786)


	//   ....[0]....
.L_786:
        /* <DEDUP_REMOVED lines=17> */


	//----- nvinfo : EIATTR_MERCURY_ISA_VERSION
	.align		4
.L_787:
        /*0130*/ 	.byte	0x03, 0x5f
        /*0132*/ 	.short	0x0101


	//----- nvinfo : EIATTR_UNUSED_LOAD_BYTE_OFFSET
	.align		4
        /*0134*/ 	.byte	0x04, 0x44
        /*0136*/ 	.short	(.L_789 - .L_788)


	//   ....[0]....
.L_788:
        /*0138*/ 	.word	0x00000950
        /*013c*/ 	.word	0x0000fff0


	//   ....[1]....
        /*0140*/ 	.word	0x0000a460
        /*0144*/ 	.word	0x0000fff0


	//----- nvinfo : EIATTR_INT_WARP_WIDE_INSTR_OFFSETS
	.align		4
.L_789:
        /*0148*/ 	.byte	0x04, 0x31
        /*014a*/ 	.short	(.L_791 - .L_790)


	//   ....[0]....
.L_790:
        /*014c*/ 	.word	0x000000c0


	//   ....[1]....
        /*0150*/ 	.word	0x000000d0


	//   ....[2]....
        /*0154*/ 	.word	0x00000170


	//   ....[3]....
        /*0158*/ 	.word	0x0000df50


	//   ....[4]....
        /*015c*/ 	.word	0x0000dfe0


	//   ....[5]....
        /*0160*/ 	.word	0x00010e50


	//   ....[6]....
        /*0164*/ 	.word	0x00010ee0


	//----- nvinfo : EIATTR_COOP_GROUP_MASK_REGIDS
	.align		4
.L_791:
        /*0168*/ 	.byte	0x04, 0x29
        /*016a*/ 	.short	(.L_793 - .L_792)


	//   ....[0]....
.L_792:
        /*016c*/ 	.word	0xffffffff


	//   ....[1]....
        /*0170*/ 	.word	0xffffffff


	//   ....[2]....
        /*0174*/ 	.word	0xffffffff


	//   ....[3]....
        /*0178*/ 	.word	0xffffffff


	//   ....[4]....
        /*017c*/ 	.word	0xffffffff


	//   ....[5]....
        /*0180*/ 	.word	0xffffffff


	//   ....[6]....
        /*0184*/ 	.word	0xffffffff


	//   ....[7]....
        /*0188*/ 	.word	0xffffffff


	//   ....[8]....
        /*018c*/ 	.word	0xffffffff


	//   ....[9]....
        /*0190*/ 	.word	0xffffffff


	//   ....[10]....
        /*0194*/ 	.word	0xffffffff


	//   ....[11]....
        /*0198*/ 	.word	0xffffffff


	//   ....[12]....
        /*019c*/ 	.word	0xffffffff


	//   ....[13]....
        /*01a0*/ 	.word	0xffffffff


	//   ....[14]....
        /*01a4*/ 	.word	0xffffffff


	//   ....[15]....
        /*01a8*/ 	.word	0xffffffff


	//   ....[16]....
        /*01ac*/ 	.word	0xffffffff


	//   ....[17]....
        /*01b0*/ 	.word	0xffffffff


	//   ....[18]....
        /*01b4*/ 	.word	0xffffffff


	//   ....[19]....
        /*01b8*/ 	.word	0xffffffff


	//   ....[20]....
        /*01bc*/ 	.word	0xffffffff


	//   ....[21]....
        /*01c0*/ 	.word	0xffffffff


	//   ....[22]....
        /*01c4*/ 	.word	0xffffffff


	//   ....[23]....
        /*01c8*/ 	.word	0xffffffff


	//   ....[24]....
        /*01cc*/ 	.word	0xffffffff


	//   ....[25]....
        /*01d0*/ 	.word	0xffffffff


	//   ....[26]....
        /*01d4*/ 	.word	0xffffffff


	//   ....[27]....
        /*01d8*/ 	.word	0xffffffff


	//   ....[28]....
        /*01dc*/ 	.word	0xffffffff


	//   ....[29]....
        /*01e0*/ 	.word	0xffffffff


	//   ....[30]....
        /*01e4*/ 	.word	0xffffffff


	//   ....[31]....
        /*01e8*/ 	.word	0xffffffff


	//   ....[32]....
        /*01ec*/ 	.word	0xffffffff


	//   ....[33]....
        /*01f0*/ 	.word	0xffffffff


	//   ....[34]....
        /*01f4*/ 	.word	0xffffffff


	//   ....[35]....
        /*01f8*/ 	.word	0xffffffff


	//   ....[36]....
        /*01fc*/ 	.word	0xffffffff


	//   ....[37]....
        /*0200*/ 	.word	0xffffffff


	//   ....[38]....
        /*0204*/ 	.word	0xffffffff


	//   ....[39]....
        /*0208*/ 	.word	0xffffffff


	//   ....[40]....
        /*020c*/ 	.word	0xffffffff


	//   ....[41]....
        /*0210*/ 	.word	0xffffffff


	//   ....[42]....
        /*0214*/ 	.word	0xffffffff


	//   ....[43]....
        /*0218*/ 	.word	0xffffffff


	//   ....[44]....
        /*021c*/ 	.word	0xffffffff


	//   ....[45]....
        /*0220*/ 	.word	0xffffffff


	//   ....[46]....
        /*0224*/ 	.word	0xffffffff


	//   ....[47]....
        /*0228*/ 	.word	0xffffffff


	//   ....[48]....
        /*022c*/ 	.word	0xffffffff


	//   ....[49]....
        /*0230*/ 	.word	0xffffffff


	//   ....[50]....
        /*0234*/ 	.word	0xffffffff


	//   ....[51]....
        /*0238*/ 	.word	0xffffffff


	//   ....[52]....
        /*023c*/ 	.word	0xffffffff


	//   ....[53]....
        /*0240*/ 	.word	0xffffffff


	//   ....[54]....
        /*0244*/ 	.word	0xffffffff


	//   ....[55]....
        /*0248*/ 	.word	0xffffffff


	//   ....[56]....
        /*024c*/ 	.word	0xffffffff


	//   ....[57]....
        /*0250*/ 	.word	0xffffffff


	//   ....[58]....
        /*0254*/ 	.word	0xffffffff


	//   ....[59]....
        /*0258*/ 	.word	0xffffffff


	//   ....[60]....
        /*025c*/ 	.word	0xffffffff


	//   ....[61]....
        /*0260*/ 	.word	0xffffffff


	//   ....[62]....
        /*0264*/ 	.word	0xffffffff


	//   ....[63]....
        /*0268*/ 	.word	0xffffffff


	//   ....[64]....
        /*026c*/ 	.word	0xffffffff


	//   ....[65]....
        /*0270*/ 	.word	0xffffffff


	//   ....[66]....
        /*0274*/ 	.word	0xffffffff


	//   ....[67]....
        /*0278*/ 	.word	0xffffffff


	//   ....[68]....
        /*027c*/ 	.word	0xffffffff


	//   ....[69]....
        /*0280*/ 	.word	0xffffffff


	//   ....[70]....
        /*0284*/ 	.word	0xffffffff


	//   ....[71]....
        /*0288*/ 	.word	0xffffffff


	//   ....[72]....
        /*028c*/ 	.word	0xffffffff


	//   ....[73]....
        /*0290*/ 	.word	0xffffffff


	//   ....[74]....
        /*0294*/ 	.word	0xffffffff


	//   ....[75]....
        /*0298*/ 	.word	0xffffffff


	//   ....[76]....
        /*029c*/ 	.word	0xffffffff


	//   ....[77]....
        /*02a0*/ 	.word	0xffffffff


	//   ....[78]....
        /*02a4*/ 	.word	0xffffffff


	//   ....[79]....
        /*02a8*/ 	.word	0xffffffff


	//   ....[80]....
        /*02ac*/ 	.word	0xffffffff


	//   ....[81]....
        /*02b0*/ 	.word	0xffffffff


	//   ....[82]....
        /*02b4*/ 	.word	0xffffffff


	//   ....[83]....
        /*02b8*/ 	.word	0xffffffff


	//   ....[84]....
        /*02bc*/ 	.word	0xffffffff


	//   ....[85]....
        /*02c0*/ 	.word	0xffffffff


	//   ....[86]....
        /*02c4*/ 	.word	0xffffffff


	//   ....[87]....
        /*02c8*/ 	.word	0xffffffff


	//   ....[88]....
        /*02cc*/ 	.word	0xffffffff


	//   ....[89]....
        /*02d0*/ 	.word	0xffffffff


	//   ....[90]....
        /*02d4*/ 	.word	0xffffffff


	//   ....[91]....
        /*02d8*/ 	.word	0xffffffff


	//   ....[92]....
        /*02dc*/ 	.word	0xffffffff


	//   ....[93]....
        /*02e0*/ 	.word	0xffffffff


	//   ....[94]....
        /*02e4*/ 	.word	0xffffffff


	//   ....[95]....
        /*02e8*/ 	.word	0xffffffff


	//   ....[96]....
        /*02ec*/ 	.word	0xffffffff


	//   ....[97]....
        /*02f0*/ 	.word	0xffffffff


	//   ....[98]....
        /*02f4*/ 	.word	0xffffffff


	//   ....[99]....
        /*02f8*/ 	.word	0xffffffff


	//   ....[100]....
        /*02fc*/ 	.word	0xffffffff


	//   ....[101]....
        /*0300*/ 	.word	0xffffffff


	//   ....[102]....
        /*0304*/ 	.word	0xffffffff


	//   ....[103]....
        /*0308*/ 	.word	0xffffffff


	//   ....[104]....
        /*030c*/ 	.word	0xffffffff


	//   ....[105]....
        /*0310*/ 	.word	0xffffffff


	//   ....[106]....
        /*0314*/ 	.word	0xffffffff


	//   ....[107]....
        /*0318*/ 	.word	0xffffffff


	//   ....[108]....
        /*031c*/ 	.word	0xffffffff


	//   ....[109]....
        /*0320*/ 	.word	0xffffffff


	//   ....[110]....
        /*0324*/ 	.word	0xffffffff


	//   ....[111]....
        /*0328*/ 	.word	0xffffffff


	//   ....[112]....
        /*032c*/ 	.word	0xffffffff


	//   ....[113]....
        /*0330*/ 	.word	0xffffffff


	//   ....[114]....
        /*0334*/ 	.word	0xffffffff


	//   ....[115]....
        /*0338*/ 	.word	0xffffffff


	//   ....[116]....
        /*033c*/ 	.word	0xffffffff


	//   ....[117]....
        /*0340*/ 	.word	0xffffffff


	//   ....[118]....
        /*0344*/ 	.word	0xffffffff


	//   ....[119]....
        /*0348*/ 	.word	0xffffffff


	//   ....[120]....
        /*034c*/ 	.word	0xffffffff


	//   ....[121]....
        /*0350*/ 	.word	0xffffffff


	//   ....[122]....
        /*0354*/ 	.word	0xffffffff


	//   ....[123]....
        /*0358*/ 	.word	0xffffffff


	//   ....[124]....
        /*035c*/ 	.word	0xffffffff


	//   ....[125]....
        /*0360*/ 	.word	0xffffffff


	//   ....[126]....
        /*0364*/ 	.word	0xffffffff


	//   ....[127]....
        /*0368*/ 	.word	0xffffffff


	//   ....[128]....
        /*036c*/ 	.word	0xffffffff


	//   ....[129]....
        /*0370*/ 	.word	0xffffffff


	//   ....[130]....
        /*0374*/ 	.word	0xffffffff


	//   ....[131]....
        /*0378*/ 	.word	0xffffffff


	//   ....[132]....
        /*037c*/ 	.word	0xffffffff


	//   ....[133]....
        /*0380*/ 	.word	0xffffffff


	//   ....[134]....
        /*0384*/ 	.word	0xffffffff


	//   ....[135]....
        /*0388*/ 	.word	0xffffffff


	//   ....[136]....
        /*038c*/ 	.word	0xffffffff


	//   ....[137]....
        /*0390*/ 	.word	0xffffffff


	//   ....[138]....
        /*0394*/ 	.word	0xffffffff


	//   ....[139]....
        /*0398*/ 	.word	0xffffffff


	//   ....[140]....
        /*039c*/ 	.word	0xffffffff


	//   ....[141]....
        /*03a0*/ 	.word	0xffffffff


	//   ....[142]....
        /*03a4*/ 	.word	0xffffffff


	//   ....[143]....
        /*03a8*/ 	.word	0xffffffff


	//   ....[144]....
        /*03ac*/ 	.word	0xffffffff


	//   ....[145]....
        /*03b0*/ 	.word	0x0500000f


	//   ....[146]....
        /*03b4*/ 	.word	0x0500000f


	//   ....[147]....
        /*03b8*/ 	.word	0x0500000f


	//   ....[148]....
        /*03bc*/ 	.word	0x0500000f


	//   ....[149]....
        /*03c0*/ 	.word	0x0500000f


	//   ....[150]....
        /*03c4*/ 	.word	0x0500000f


	//   ....[151]....
        /*03c8*/ 	.word	0x0500000f


	//   ....[152]....
        /*03cc*/ 	.word	0x0500000f


	//   ....[153]....
        /*03d0*/ 	.word	0x0500000f


	//   ....[154]....
        /*03d4*/ 	.word	0x0500000f


	//   ....[155]....
        /*03d8*/ 	.word	0x0500000f


	//   ....[156]....
        /*03dc*/ 	.word	0x0500000f


	//   ....[157]....
        /*03e0*/ 	.word	0x0500000f


	//   ....[158]....
        /*03e4*/ 	.word	0x0500000f


	//   ....[159]....
        /*03e8*/ 	.word	0x0500000f


	//   ....[160]....
        /*03ec*/ 	.word	0x0500000f


	//   ....[161]....
        /*03f0*/ 	.word	0x0500000f


	//   ....[162]....
        /*03f4*/ 	.word	0x0500000f


	//   ....[163]....
        /*03f8*/ 	.word	0x0500000f


	//   ....[164]....
        /*03fc*/ 	.word	0x0500000f


	//   ....[165]....
        /*0400*/ 	.word	0x0500000f


	//   ....[166]....
        /*0404*/ 	.word	0x0500000f


	//   ....[167]....
        /*0408*/ 	.word	0x0500000f


	//   ....[168]....
        /*040c*/ 	.word	0x0500000f


	//   ....[169]....
        /*0410*/ 	.word	0x0500000f


	//   ....[170]....
        /*0414*/ 	.word	0x0500000f


	//   ....[171]....
        /*0418*/ 	.word	0x0500000f


	//   ....[172]....
        /*041c*/ 	.word	0x0500000f


	//   ....[173]....
        /*0420*/ 	.word	0x0500000f


	//   ....[174]....
        /*0424*/ 	.word	0x0500000f


	//   ....[175]....
        /*0428*/ 	.word	0x0500000f


	//   ....[176]....
        /*042c*/ 	.word	0x0500000f


	//   ....[177]....
        /*0430*/ 	.word	0x0500000f


	//   ....[178]....
        /*0434*/ 	.word	0x0500000f


	//   ....[179]....
        /*0438*/ 	.word	0x0500000f


	//   ....[180]....
        /*043c*/ 	.word	0x0500000f


	//   ....[181]....
        /*0440*/ 	.word	0x0500000f


	//   ....[182]....
        /*0444*/ 	.word	0x0500000f


	//   ....[183]....
        /*0448*/ 	.word	0x0500000f


	//   ....[184]....
        /*044c*/ 	.word	0x0500000f


	//   ....[185]....
        /*0450*/ 	.word	0x0500000f


	//   ....[186]....
        /*0454*/ 	.word	0x0500000f


	//   ....[187]....
        /*0458*/ 	.word	0x0500000f


	//   ....[188]....
        /*045c*/ 	.word	0x0500000f


	//   ....[189]....
        /*0460*/ 	.word	0x0500000f


	//   ....[190]....
        /*0464*/ 	.word	0x0500000f


	//   ....[191]....
        /*0468*/ 	.word	0x0500000f


	//   ....[192]....
        /*046c*/ 	.word	0x0500000f


	//   ....[193]....
        /*0470*/ 	.word	0x0500000f


	//   ....[194]....
        /*0474*/ 	.word	0x0500000f


	//   ....[195]....
        /*0478*/ 	.word	0x0500000f


	//   ....[196]....
        /*047c*/ 	.word	0x0500000f


	//   ....[197]....
        /*0480*/ 	.word	0x0500000f


	//   ....[198]....
        /*0484*/ 	.word	0x0500000f


	//   ....[199]....
        /*0488*/ 	.word	0x0500000f


	//   ....[200]....
        /*048c*/ 	.word	0x0500000f


	//   ....[201]....
        /*0490*/ 	.word	0x0500000f


	//   ....[202]....
        /*0494*/ 	.word	0x0500000f


	//   ....[203]....
        /*0498*/ 	.word	0x0500000f


	//   ....[204]....
        /*049c*/ 	.word	0x0500000f


	//   ....[205]....
        /*04a0*/ 	.word	0x0500000f


	//   ....[206]....
        /*04a4*/ 	.word	0x0500000f


	//   ....[207]....
        /*04a8*/ 	.word	0x0500000f


	//   ....[208]....
        /*04ac*/ 	.word	0x0500000f


	//   ....[209]....
        /*04b0*/ 	.word	0x0500000f


	//   ....[210]....
        /*04b4*/ 	.word	0x0500000f


	//   ....[211]....
        /*04b8*/ 	.word	0x0500000f


	//   ....[212]....
        /*04bc*/ 	.word	0x0500000f


	//   ....[213]....
        /*04c0*/ 	.word	0x0500000f


	//   ....[214]....
        /*04c4*/ 	.word	0x0500000f


	//   ....[215]....
        /*04c8*/ 	.word	0x0500000f


	//   ....[216]....
        /*04cc*/ 	.word	0x0500000f


	//   ....[217]....
        /*04d0*/ 	.word	0x0500000f


	//   ....[218]....
        /*04d4*/ 	.word	0x0500000f


	//   ....[219]....
        /*04d8*/ 	.word	0x0500000f


	//   ....[220]....
        /*04dc*/ 	.word	0x0500000f


	//   ....[221]....
        /*04e0*/ 	.word	0x0500000f


	//   ....[222]....
        /*04e4*/ 	.word	0x0500000f


	//   ....[223]....
        /*04e8*/ 	.word	0x0500000f


	//   ....[224]....
        /*04ec*/ 	.word	0x0500000f


	//   ....[225]....
        /*04f0*/ 	.word	0x0500000f


	//   ....[226]....
        /*04f4*/ 	.word	0x0500000f


	//   ....[227]....
        /*04f8*/ 	.word	0x0500000f


	//----- nvinfo : EIATTR_COOP_GROUP_INSTR_OFFSETS
	.align		4
.L_793:
        /*04fc*/ 	.byte	0x04, 0x28
        /*04fe*/ 	.short	(.L_795 - .L_794)


	//   ....[0]....
.L_794:
        /*0500*/ 	.word	0x00000070


	//   ....[1]....
        /*0504*/ 	.word	0x000000b0


	//   ....[2]....
        /*0508*/ 	.word	0x000002d0


	//   ....[3]....
        /*050c*/ 	.word	0x00000430


	//   ....[4]....
        /*0510*/ 	.word	0x00000550


	//   ....[5]....
        /*0514*/ 	.word	0x000006b0


	//   ....[6]....
        /*0518*/ 	.word	0x00001700


	//   ....[7]....
        /*051c*/ 	.word	0x000022a0


	//   ....[8]....
        /*0520*/ 	.word	0x00002490


	//   ....[9]....
        /*0524*/ 	.word	0x00002ec0


	//   ....[10]....
        /*0528*/ 	.word	0x00002f50


	//   ....[11]....
        /*052c*/ 	.word	0x000036d0


	//   ....[12]....
        /*0530*/ 	.word	0x00003760


	//   ....[13]....
        /*0534*/ 	.word	0x00005240


	//   ....[14]....
        /*0538*/ 	.word	0x00005ad0


	//   ....[15]....
        /*053c*/ 	.word	0x00005b20


	//   ....[16]....
        /*0540*/ 	.word	0x00005b40


	//   ....[17]....
        /*0544*/ 	.word	0x000062e0


	//   ....[18]....
        /*0548*/ 	.word	0x00006360


	//   ....[19]....
        /*054c*/ 	.word	0x00008610


	//   ....[20]....
        /*0550*/ 	.word	0x00008640


	//   ....[21]....
        /*0554*/ 	.word	0x00008660


	//   ....[22]....
        /*0558*/ 	.word	0x00008680


	//   ....[23]....
        /*055c*/ 	.word	0x00009970


	//   ....[24]....
        /*0560*/ 	.word	0x000099a0


	//   ....[25]....
        /*0564*/ 	.word	0x00009a60


	//   ....[26]....
        /*0568*/ 	.word	0x00009a70


	//   ....[27]....
        /*056c*/ 	.word	0x0000b290


	//   ....[28]....
        /*0570*/ 	.word	0x0000b2c0


	//   ....[29]....
        /*0574*/ 	.word	0x0000b310


	//   ....[30]....
        /*0578*/ 	.word	0x0000b340


	//   ....[31]....
        /*057c*/ 	.word	0x0000ba10


	//   ....[32]....
        /*0580*/ 	.word	0x0000ba50


	//   ....[33]....
        /*0584*/ 	.word	0x0000bb50


	//   ....[34]....
        /*0588*/ 	.word	0x0000bb70


	//   ....[35]....
        /*058c*/ 	.word	0x0000bc70


	//   ....[36]....
        /*0590*/ 	.word	0x0000bc90


	//   ....[37]....
        /*0594*/ 	.word	0x0000bda0


	//   ....[38]....
        /*0598*/ 	.word	0x0000bdc0


	//   ....[39]....
        /*059c*/ 	.word	0x0000c730


	//   ....[40]....
        /*05a0*/ 	.word	0x0000c750


	//   ....[41]....
        /*05a4*/ 	.word	0x0000c850


	//   ....[42]....
        /*05a8*/ 	.word	0x0000c870


	//   ....[43]....
        /*05ac*/ 	.word	0x0000c970


	//   ....[44]....
        /*05b0*/ 	.word	0x0000c990


	//   ....[45]....
        /*05b4*/ 	.word	0x0000caa0


	//   ....[46]....
        /*05b8*/ 	.word	0x0000cac0


	//   ....[47]....
        /*05bc*/ 	.word	0x0000cc40


	//   ....[48]....
        /*05c0*/ 	.word	0x0000ce10


	//   ....[49]....
        /*05c4*/ 	.word	0x0000ce40


	//   ....[50]....
        /*05c8*/ 	.word	0x0000ce70


	//   ....[51]....
        /*05cc*/ 	.word	0x0000cea0


	//   ....[52]....
        /*05d0*/ 	.word	0x0000ced0


	//   ....[53]....
        /*05d4*/ 	.word	0x0000cf00


	//   ....[54]....
        /*05d8*/ 	.word	0x0000d050


	//   ....[55]....
        /*05dc*/ 	.word	0x0000d080


	//   ....[56]....
        /*05e0*/ 	.word	0x0000d0b0


	//   ....[57]....
        /*05e4*/ 	.word	0x0000d0e0


	//   ....[58]....
        /*05e8*/ 	.word	0x0000d110


	//   ....[59]....
        /*05ec*/ 	.word	0x0000d140


	//   ....[60]....
        /*05f0*/ 	.word	0x0000d1d0


	//   ....[61]....
        /*05f4*/ 	.word	0x0000d230


	//   ....[62]....
        /*05f8*/ 	.word	0x0000d2c0


	//   ....[63]....
        /*05fc*/ 	.word	0x0000eb40


	//   ....[64]....
        /*0600*/ 	.word	0x0000eb60


	//   ....[65]....
        /*0604*/ 	.word	0x0000ec10


	//   ....[66]....
        /*0608*/ 	.word	0x0000ec30


	//   ....[67]....
        /*060c*/ 	.word	0x0000ecd0


	//   ....[68]....
        /*0610*/ 	.word	0x0000ecf0


	//   ....[69]....
        /*0614*/ 	.word	0x0000ed90


	//   ....[70]....
        /*0618*/ 	.word	0x0000edb0


	//   ....[71]....
        /*061c*/ 	.word	0x0000ee50


	//   ....[72]....
        /*0620*/ 	.word	0x0000ee70


	//   ....[73]....
        /*0624*/ 	.word	0x0000ee80


	//   ....[74]....
        /*0628*/ 	.word	0x0000ef10


	//   ....[75]....
        /*062c*/ 	.word	0x0000f630


	//   ....[76]....
        /*0630*/ 	.word	0x0000f660


	//   ....[77]....
        /*0634*/ 	.word	0x0000f6c0


	//   ....[78]....
        /*0638*/ 	.word	0x0000f720


	//   ....[79]....
        /*063c*/ 	.word	0x0000f770


	//   ....[80]....
        /*0640*/ 	.word	0x0000f7d0


	//   ....[81]....
        /*0644*/ 	.word	0x0000f820


	//   ....[82]....
        /*0648*/ 	.word	0x0000f880


	//   ....[83]....
        /*064c*/ 	.word	0x0000f8c0


	//   ....[84]....
        /*0650*/ 	.word	0x0000f930


	//   ....[85]....
        /*0654*/ 	.word	0x0000f970


	//   ....[86]....
        /*0658*/ 	.word	0x0000f9e0


	//   ....[87]....
        /*065c*/ 	.word	0x0000fa20


	//   ....[88]....
        /*0660*/ 	.word	0x0000fa80


	//   ....[89]....
        /*0664*/ 	.word	0x0000faa0


	//   ....[90]....
        /*0668*/ 	.word	0x0000fae0


	//   ....[91]....
        /*066c*/ 	.word	0x000102a0


	//   ....[92]....
        /*0670*/ 	.word	0x000102e0


	//   ....[93]....
        /*0674*/ 	.word	0x000102f0


	//   ....[94]....
        /*0678*/ 	.word	0x00010350


	//   ....[95]....
        /*067c*/ 	.word	0x00010360


	//   ....[96]....
        /*0680*/ 	.word	0x000103c0


	//   ....[97]....
        /*0684*/ 	.word	0x000103f0


	//   ....[98]....
        /*0688*/ 	.word	0x00010430


	//   ....[99]....
        /*068c*/ 	.word	0x00010460


	//   ....[100]....
        /*0690*/ 	.word	0x000104a0


	//   ....[101]....
        /*0694*/ 	.word	0x000104d0


	//   ....[102]....
        /*0698*/ 	.word	0x00010510


	//   ....[103]....
        /*069c*/ 	.word	0x00010790


	//   ....[104]....
        /*06a0*/ 	.word	0x000107b0


	//   ....[105]....
        /*06a4*/ 	.word	0x000107c0


	//   ....[106]....
        /*06a8*/ 	.word	0x00010850


	//   ....[107]....
        /*06ac*/ 	.word	0x00010860


	//   ....[108]....
        /*06b0*/ 	.word	0x000108f0


	//   ....[109]....
        /*06b4*/ 	.word	0x00010900


	//   ....[110]....
        /*06b8*/ 	.word	0x00010990


	//   ....[111]....
        /*06bc*/ 	.word	0x000109a0


	//   ....[112]....
        /*06c0*/ 	.word	0x00010a30


	//   ....[113]....
        /*06c4*/ 	.word	0x00010a40


	//   ....[114]....
        /*06c8*/ 	.word	0x00010a50


	//   ....[115]....
        /*06cc*/ 	.word	0x00011030


	//   ....[116]....
        /*06d0*/ 	.word	0x00011070


	//   ....[117]....
        /*06d4*/ 	.word	0x000110b0


	//   ....[118]....
        /*06d8*/ 	.word	0x000110e0


	//   ....[119]....
        /*06dc*/ 	.word	0x00011170


	//   ....[120]....
        /*06e0*/ 	.word	0x00011190


	//   ....[121]....
        /*06e4*/ 	.word	0x00011210


	//   ....[122]....
        /*06e8*/ 	.word	0x00011240


	//   ....[123]....
        /*06ec*/ 	.word	0x000112b0


	//   ....[124]....
        /*06f0*/ 	.word	0x000112e0


	//   ....[125]....
        /*06f4*/ 	.word	0x00011310


	//   ....[126]....
        /*06f8*/ 	.word	0x00011360


	//   ....[127]....
        /*06fc*/ 	.word	0x00011740


	//   ....[128]....
        /*0700*/ 	.word	0x00011770


	//   ....[129]....
        /*0704*/ 	.word	0x000117a0


	//   ....[130]....
        /*0708*/ 	.word	0x000117d0


	//   ....[131]....
        /*070c*/ 	.word	0x00011800


	//   ....[132]....
        /*0710*/ 	.word	0x00011830


	//   ....[133]....
        /*0714*/ 	.word	0x00011860


	//   ....[134]....
        /*0718*/ 	.word	0x00011890


	//   ....[135]....
        /*071c*/ 	.word	0x00011a10


	//   ....[136]....
        /*0720*/ 	.word	0x00011a40


	//   ....[137]....
        /*0724*/ 	.word	0x00011a70


	//   ....[138]....
        /*0728*/ 	.word	0x00011aa0


	//   ....[139]....
        /*072c*/ 	.word	0x00011ad0


	//   ....[140]....
        /*0730*/ 	.word	0x00011b00


	//   ....[141]....
        /*0734*/ 	.word	0x00011bc0


	//   ....[142]....
        /*0738*/ 	.word	0x00011be0


	//   ....[143]....
        /*073c*/ 	.word	0x00011c50


	//   ....[144]....
        /*0740*/ 	.word	0x000122f0


	//   ....[145]....
        /*0744*/ 	.word	0x000128a0


	//   ....[146]....
        /*0748*/ 	.word	0x00012990


	//   ....[147]....
        /*074c*/ 	.word	0x00012a30


	//   ....[148]....
        /*0750*/ 	.word	0x00012a90


	//   ....[149]....
        /*0754*/ 	.word	0x00012ba0


	//   ....[150]....
        /*0758*/ 	.word	0x00012c10


	//   ....[151]....
        /*075c*/ 	.word	0x00012d20


	//   ....[152]....
        /*0760*/ 	.word	0x00012d90


	//   ....[153]....
        /*0764*/ 	.word	0x00012ea0


	//   ....[154]....
        /*0768*/ 	.word	0x00012f10


	//   ....[155]....
        /*076c*/ 	.word	0x00013020


	//   ....[156]....
        /*0770*/ 	.word	0x00013090


	//   ....[157]....
        /*0774*/ 	.word	0x00013170


	//   ....[158]....
        /*0778*/ 	.word	0x00013270


	//   ....[159]....
        /*077c*/ 	.word	0x000132e0


	//   ....[160]....
        /*0780*/ 	.word	0x00013360


	//   ....[161]....
        /*0784*/ 	.word	0x00013430


	//   ....[162]....
        /*0788*/ 	.word	0x000134b0


	//   ....[163]....
        /*078c*/ 	.word	0x00013590


	//   ....[164]....
        /*0790*/ 	.word	0x00013610


	//   ....[165]....
        /*0794*/ 	.word	0x000136f0


	//   ....[166]....
        /*0798*/ 	.word	0x00013770


	//   ....[167]....
        /*079c*/ 	.word	0x00013850


	//   ....[168]....
        /*07a0*/ 	.word	0x000138d0


	//   ....[169]....
        /*07a4*/ 	.word	0x000139b0


	//   ....[170]....
        /*07a8*/ 	.word	0x00013a30


	//   ....[171]....
        /*07ac*/ 	.word	0x00013b00


	//   ....[172]....
        /*07b0*/ 	.word	0x00013b80


	//   ....[173]....
        /*07b4*/ 	.word	0x00013c40


	//   ....[174]....
        /*07b8*/ 	.word	0x00013d70


	//   ....[175]....
        /*07bc*/ 	.word	0x00013e30


	//   ....[176]....
        /*07c0*/ 	.word	0x00013eb0


	//   ....[177]....
        /*07c4*/ 	.word	0x00013f80


	//   ....[178]....
        /*07c8*/ 	.word	0x00013fe0


	//   ....[179]....
        /*07cc*/ 	.word	0x000140b0


	//   ....[180]....
        /*07d0*/ 	.word	0x00014110


	//   ....[181]....
        /*07d4*/ 	.word	0x000141e0


	//   ....[182]....
        /*07d8*/ 	.word	0x00014240


	//   ....[183]....
        /*07dc*/ 	.word	0x00014310


	//   ....[184]....
        /*07e0*/ 	.word	0x00014370


	//   ....[185]....
        /*07e4*/ 	.word	0x00014450


	//   ....[186]....
        /*07e8*/ 	.word	0x00014540


	//   ....[187]....
        /*07ec*/ 	.word	0x000145e0


	//   ....[188]....
        /*07f0*/ 	.word	0x00014640


	//   ....[189]....
        /*07f4*/ 	.word	0x00014740


	//   ....[190]....
        /*07f8*/ 	.word	0x000147a0


	//   ....[191]....
        /*07fc*/ 	.word	0x000148a0


	//   ....[192]....
        /*0800*/ 	.word	0x00014900


	//   ....[193]....
        /*0804*/ 	.word	0x00014a00


	//   ....[194]....
        /*0808*/ 	.word	0x00014a60


	//   ....[195]....
        /*080c*/ 	.word	0x00014b60


	//   ....[196]....
        /*0810*/ 	.word	0x00014bc0


	//   ....[197]....
        /*0814*/ 	.word	0x00014c90


	//   ....[198]....
        /*0818*/ 	.word	0x00014dd0


	//   ....[199]....
        /*081c*/ 	.word	0x00014e80


	//   ....[200]....
        /*0820*/ 	.word	0x00014f50


	//   ....[201]....
        /*0824*/ 	.word	0x00015020


	//   ....[202]....
        /*0828*/ 	.word	0x00015080


	//   ....[203]....
        /*082c*/ 	.word	0x00015170


	//   ....[204]....
        /*0830*/ 	.word	0x000151d0


	//   ....[205]....
        /*0834*/ 	.word	0x000152c0


	//   ....[206]....
        /*0838*/ 	.word	0x00015320


	//   ....[207]....
        /*083c*/ 	.word	0x00015410


	//   ....[208]....
        /*0840*/ 	.word	0x00015470


	//   ....[209]....
        /*0844*/ 	.word	0x00015550


	//   ....[210]....
        /*0848*/ 	.word	0x000155e0


	//   ....[211]....
        /*084c*/ 	.word	0x00015680


	//   ....[212]....
        /*0850*/ 	.word	0x000157a0


	//   ....[213]....
        /*0854*/ 	.word	0x00015810


	//   ....[214]....
        /*0858*/ 	.word	0x00015880


	//   ....[215]....
        /*085c*/ 	.word	0x000158f0


	//   ....[216]....
        /*0860*/ 	.word	0x00015960


	//   ....[217]....
        /*0864*/ 	.word	0x000159e0


	//   ....[218]....
        /*0868*/ 	.word	0x00015a70


	//   ....[219]....
        /*086c*/ 	.word	0x00015b00


	//   ....[220]....
        /*0870*/ 	.word	0x00015b70


	//   ....[221]....
        /*0874*/ 	.word	0x00015be0


	//   ....[222]....
        /*0878*/ 	.word	0x00015c50


	//   ....[223]....
        /*087c*/ 	.word	0x00015cd0


	//   ....[224]....
        /*0880*/ 	.word	0x00015d40


	//   ....[225]....
        /*0884*/ 	.word	0x00015de0


	//   ....[226]....
        /*0888*/ 	.word	0x00015e70


	//   ....[227]....
        /*088c*/ 	.word	0x00015f90


	//----- nvinfo : EIATTR_REG_RECONFIG
	.align		4
.L_795:
        /*0890*/ 	.byte	0x01, 0x54
	.zero		2


	//----- nvinfo : EIATTR_SYSCALL_OFFSETS
	.align		4
        /*0894*/ 	.byte	0x04, 0x46
        /*0896*/ 	.short	(.L_797 - .L_796)


	//   ....[0]....
.L_796:
        /*0898*/ 	.word	0x000018e0


	//   ....[1]....
        /*089c*/ 	.word	0x0000e140


	//   ....[2]....
        /*08a0*/ 	.word	0x0000e290


	//   ....[3]....
        /*08a4*/ 	.word	0x0000e380


	//   ....[4]....
        /*08a8*/ 	.word	0x0000f2a0


	//----- nvinfo : EIATTR_MBARRIER_INSTR_OFFSETS
	.align		4
.L_797:
        /*08ac*/ 	.byte	0x04, 0x39
        /*08ae*/ 	.short	(.L_799 - .L_798)


	//   ....[0]....
.L_798:
        /*08b0*/ 	.word	0x00000180
        /*08b4*/ 	.word	0x000000ff
        /*08b8*/ 	.word	0x00030800
        /*08bc*/ 	.short	0x0100
        /*08be*/ 	.byte	0x08
	.zero		1


	//   ....[1]....
        /*08c0*/ 	.word	0x00000190
        /*08c4*/ 	.word	0x000000ff
        /*08c8*/ 	.word	0x00030820
        /*08cc*/ 	.short	0x0100
        /*08ce*/ 	.byte	0x08
	.zero		1


	//   ....[2]....
        /*08d0*/ 	.word	0x00000280
        /*08d4*/ 	.word	0x000000ff
        /*08d8*/ 	.word	0x00030830
        /*08dc*/ 	.short	0x0100
        /*08de*/ 	.byte	0x08
	.zero		1


	//   ....[3]....
        /*08e0*/ 	.word	0x00000290
        /*08e4*/ 	.word	0x000000ff
        /*08e8*/ 	.word	0x00030840
        /*08ec*/ 	.short	0x0100
        /*08ee*/ 	.byte	0x08
	.zero		1


	//   ....[4]....
        /*08f0*/ 	.word	0x000002a0
        /*08f4*/ 	.word	0x000000ff
        /*08f8*/ 	.word	0x00030838
        /*08fc*/ 	.short	0x0100
        /*08fe*/ 	.byte	0x08
	.zero		1


	//   ....[5]....
        /*0900*/ 	.word	0x000002b0
        /*0904*/ 	.word	0x000000ff
        /*0908*/ 	.word	0x00030848
        /*090c*/ 	.short	0x0100
        /*090e*/ 	.byte	0x08
	.zero		1


	//   ....[6]....
        /*0910*/ 	.word	0x000003e0
        /*0914*/ 	.word	0x000000ff
        /*0918*/ 	.word	0x00030850
        /*091c*/ 	.short	0x0100
        /*091e*/ 	.byte	0x08
	.zero		1


	//   ....[7]....
        /*0920*/ 	.word	0x000003f0
        /*0924*/ 	.word	0x000000ff
        /*0928*/ 	.word	0x00030860
        /*092c*/ 	.short	0x0100
        /*092e*/ 	.byte	0x08
	.zero		1


	//   ....[8]....
        /*0930*/ 	.word	0x00000400
        /*0934*/ 	.word	0x000000ff
        /*0938*/ 	.word	0x00030858
        /*093c*/ 	.short	0x0100
        /*093e*/ 	.byte	0x08
	.zero		1


	//   ....[9]....
        /*0940*/ 	.word	0x00000410
        /*0944*/ 	.word	0x000000ff
        /*0948*/ 	.word	0x00030868
        /*094c*/ 	.short	0x0100
        /*094e*/ 	.byte	0x08
	.zero		1


	//   ....[10]....
        /*0950*/ 	.word	0x00000500
        /*0954*/ 	.word	0x000000ff
        /*0958*/ 	.word	0x00030870
        /*095c*/ 	.short	0x0100
        /*095e*/ 	.byte	0x06
	.zero		1


	//   ....[11]....
        /*0960*/ 	.word	0x00000510
        /*0964*/ 	.word	0x000000ff
        /*0968*/ 	.word	0x00030880
        /*096c*/ 	.short	0x0100
        /*096e*/ 	.byte	0x06
	.zero		1


	//   ....[12]....
        /*0970*/ 	.word	0x00000520
        /*0974*/ 	.word	0x000000ff
        /*0978*/ 	.word	0x00030878
        /*097c*/ 	.short	0x0100
        /*097e*/ 	.byte	0x06
	.zero		1


	//   ....[13]....
        /*0980*/ 	.word	0x00000530
        /*0984*/ 	.word	0x000000ff
        /*0988*/ 	.word	0x00030888
        /*098c*/ 	.short	0x0100
        /*098e*/ 	.byte	0x06
	.zero		1


	//   ....[14]....
        /*0990*/ 	.word	0x00000660
        /*0994*/ 	.word	0x000000ff
        /*0998*/ 	.word	0x00030890
        /*099c*/ 	.short	0x0100
        /*099e*/ 	.byte	0x08
	.zero		1


	//   ....[15]....
        /*09a0*/ 	.word	0x00000670
        /*09a4*/ 	.word	0x000000ff
        /*09a8*/ 	.word	0x000308a0
        /*09ac*/ 	.short	0x0100
        /*09ae*/ 	.byte	0x08
	.zero		1


	//   ....[16]....
        /*09b0*/ 	.word	0x00000680
        /*09b4*/ 	.word	0x000000ff
        /*09b8*/ 	.word	0x00030898
        /*09bc*/ 	.short	0x0100
        /*09be*/ 	.byte	0x08
	.zero		1


	//   ....[17]....
        /*09c0*/ 	.word	0x00000690
        /*09c4*/ 	.word	0x000000ff
        /*09c8*/ 	.word	0x000308a8
        /*09cc*/ 	.short	0x0100
        /*09ce*/ 	.byte	0x08
	.zero		1


	//   ....[18]....
        /*09d0*/ 	.word	0x000007d0
        /*09d4*/ 	.word	0x000000ff
        /*09d8*/ 	.word	0x000308b0
        /*09dc*/ 	.short	0x0100
        /*09de*/ 	.byte	0x08
	.zero		1


	//   ....[19]....
        /*09e0*/ 	.word	0x000007e0
        /*09e4*/ 	.word	0x000000ff
        /*09e8*/ 	.word	0x000308c0
        /*09ec*/ 	.short	0x0100
        /*09ee*/ 	.byte	0x08
	.zero		1


	//   ....[20]....
        /*09f0*/ 	.word	0x000007f0
        /*09f4*/ 	.word	0x000000ff
        /*09f8*/ 	.word	0x000308b8
        /*09fc*/ 	.short	0x0100
        /*09fe*/ 	.byte	0x08
	.zero		1


	//   ....[21]....
        /*0a00*/ 	.word	0x00000800
        /*0a04*/ 	.word	0x000000ff
        /*0a08*/ 	.word	0x000308c8
        /*0a0c*/ 	.short	0x0100
        /*0a0e*/ 	.byte	0x08
	.zero		1


	//   ....[22]....
        /*0a10*/ 	.word	0x00001980
        /*0a14*/ 	.word	0x000000ff
        /*0a18*/ 	.word	0x00030800
        /*0a1c*/ 	.short	0x010a
        /*0a1e*/ 	.byte	0x28
	.zero		1


	//   ....[23]....
        /*0a20*/ 	.word	0x00001a00
        /*0a24*/ 	.word	0x00000000
        /*0a28*/ 	.word	0x00030830
        /*0a2c*/ 	.short	0x010a
        /*0a2e*/ 	.byte	0x3f
	.zero		1


	//   ....[24]....
        /*0a30*/ 	.word	0x00001a40
        /*0a34*/ 	.word	0x00000000
        /*0a38*/ 	.word	0x00030830
        /*0a3c*/ 	.short	0x010a
        /*0a3e*/ 	.byte	0x3f
	.zero		1


	//   ....[25]....
        /*0a40*/ 	.word	0x000029e0
        /*0a44*/ 	.word	0x000000ff
        /*0a48*/ 	.word	0x00000000
        /*0a4c*/ 	.short	0x0101
        /*0a4e*/ 	.byte	0x05
	.zero		1


	//   ....[26]....
        /*0a50*/ 	.word	0x00004210
        /*0a54*/ 	.word	0x000000ff
        /*0a58*/ 	.word	0x00030830
        /*0a5c*/ 	.short	0x010a
        /*0a5e*/ 	.byte	0x08
	.zero		1


	//   ....[27]....
        /*0a60*/ 	.word	0x00004250
        /*0a64*/ 	.word	0x000000ff
        /*0a68*/ 	.word	0x00030830
        /*0a6c*/ 	.short	0x010a
        /*0a6e*/ 	.byte	0x08
	.zero		1


	//   ....[28]....
        /*0a70*/ 	.word	0x00004d90
        /*0a74*/ 	.word	0x000000ff
        /*0a78*/ 	.word	0x00030850
        /*0a7c*/ 	.short	0x010a
        /*0a7e*/ 	.byte	0x09
	.zero		1


	//   ....[29]....
        /*0a80*/ 	.word	0x00004dd0
        /*0a84*/ 	.word	0x000000ff
        /*0a88*/ 	.word	0x00030850
        /*0a8c*/ 	.short	0x010a
        /*0a8e*/ 	.byte	0x09
	.zero		1


	//   ....[30]....
        /*0a90*/ 	.word	0x00005510
        /*0a94*/ 	.word	0x000000ff
        /*0a98*/ 	.word	0x00000000
        /*0a9c*/ 	.short	0x0101
        /*0a9e*/ 	.byte	0x08
	.zero		1


	//   ....[31]....
        /*0aa0*/ 	.word	0x00006ca0
        /*0aa4*/ 	.word	0x000000ff
        /*0aa8*/ 	.word	0x00000000
        /*0aac*/ 	.short	0x0101
        /*0aae*/ 	.byte	0x09
	.zero		1


	//   ....[32]....
        /*0ab0*/ 	.word	0x00006ea0
        /*0ab4*/ 	.word	0x000000ff
        /*0ab8*/ 	.word	0x00030830
        /*0abc*/ 	.short	0x010a
        /*0abe*/ 	.byte	0x08
	.zero		1


	//   ....[33]....
        /*0ac0*/ 	.word	0x00006ee0
        /*0ac4*/ 	.word	0x000000ff
        /*0ac8*/ 	.word	0x00030830
        /*0acc*/ 	.short	0x010a
        /*0ace*/ 	.byte	0x08
	.zero		1


	//   ....[34]....
        /*0ad0*/ 	.word	0x00007a20
        /*0ad4*/ 	.word	0x000000ff
        /*0ad8*/ 	.word	0x00030850
        /*0adc*/ 	.short	0x010a
        /*0ade*/ 	.byte	0x08
	.zero		1


	//   ....[35]....
        /*0ae0*/ 	.word	0x00007a60
        /*0ae4*/ 	.word	0x000000ff
        /*0ae8*/ 	.word	0x00030850
        /*0aec*/ 	.short	0x010a
        /*0aee*/ 	.byte	0x08
	.zero		1


	//   ....[36]....
        /*0af0*/ 	.word	0x00008140
        /*0af4*/ 	.word	0x000000ff
        /*0af8*/ 	.word	0x00000000
        /*0afc*/ 	.short	0x0101
        /*0afe*/ 	.byte	0x05
	.zero		1


	//   ....[37]....
        /*0b00*/ 	.word	0x000091b0
        /*0b04*/ 	.word	0x000000ff
        /*0b08*/ 	.word	0x00000000
        /*0b0c*/ 	.short	0x0101
        /*0b0e*/ 	.byte	0x08
	.zero		1


	//   ....[38]....
        /*0b10*/ 	.word	0x000098e0
        /*0b14*/ 	.word	0x000000ff
        /*0b18*/ 	.word	0x00030850
        /*0b1c*/ 	.short	0x010a
        /*0b1e*/ 	.byte	0x05
	.zero		1


	//   ....[39]....
        /*0b20*/ 	.word	0x00009920
        /*0b24*/ 	.word	0x000000ff
        /*0b28*/ 	.word	0x00030850
        /*0b2c*/ 	.short	0x010a
        /*0b2e*/ 	.byte	0x05
	.zero		1


	//   ....[40]....
        /*0b30*/ 	.word	0x00009f50
        /*0b34*/ 	.word	0x000000ff
        /*0b38*/ 	.word	0x00000000
        /*0b3c*/ 	.short	0x0101
        /*0b3e*/ 	.byte	0x04
	.zero		1


	//   ....[41]....
        /*0b40*/ 	.word	0x0000ba40
        /*0b44*/ 	.word	0x0000002a
        /*0b48*/ 	.word	0x00000000
        /*0b4c*/ 	.short	0x0101
        /*0b4e*/ 	.byte	0x3f
	.zero		1


	//   ....[42]....
        /*0b50*/ 	.word	0x0000e920
        /*0b54*/ 	.word	0x00000007
        /*0b58*/ 	.word	0x00030840
        /*0b5c*/ 	.short	0x010a
        /*0b5e*/ 	.byte	0x3f
	.zero		1


	//   ....[43]....
        /*0b60*/ 	.word	0x0000efd0
        /*0b64*/ 	.word	0x00000007
        /*0b68*/ 	.word	0x00030830
        /*0b6c*/ 	.short	0x0107
        /*0b6e*/ 	.byte	0x3f
	.zero		1


	//   ....[44]....
        /*0b70*/ 	.word	0x0000f0a0
        /*0b74*/ 	.word	0x00000007
        /*0b78*/ 	.word	0x00030830
        /*0b7c*/ 	.short	0x0101
        /*0b7e*/ 	.byte	0x3f
	.zero		1


	//   ....[45]....
        /*0b80*/ 	.word	0x0000fbf0
        /*0b84*/ 	.word	0x00000016
        /*0b88*/ 	.word	0x00030800
        /*0b8c*/ 	.short	0x0107
        /*0b8e*/ 	.byte	0x3f
	.zero		1


	//   ....[46]....
        /*0b90*/ 	.word	0x0000fcf0
        /*0b94*/ 	.word	0x00000016
        /*0b98*/ 	.word	0x00030800
        /*0b9c*/ 	.short	0x0101
        /*0b9e*/ 	.byte	0x3f
	.zero		1


	//   ....[47]....
        /*0ba0*/ 	.word	0x0000fd10
        /*0ba4*/ 	.word	0x00000016
        /*0ba8*/ 	.word	0x00030820
        /*0bac*/ 	.short	0x010a
        /*0bae*/ 	.byte	0x3f
	.zero		1


	//   ....[48]....
        /*0bb0*/ 	.word	0x000100e0
        /*0bb4*/ 	.word	0x00000007
        /*0bb8*/ 	.word	0x00030840
        /*0bbc*/ 	.short	0x010a
        /*0bbe*/ 	.byte	0x3f
	.zero		1


	//   ....[49]....
        /*0bc0*/ 	.word	0x000105c0
        /*0bc4*/ 	.word	0x00000007
        /*0bc8*/ 	.word	0x00030830
        /*0bcc*/ 	.short	0x0107
        /*0bce*/ 	.byte	0x3f
	.zero		1


	//   ....[50]....
        /*0bd0*/ 	.word	0x00010670
        /*0bd4*/ 	.word	0x00000007
        /*0bd8*/ 	.word	0x00030830
        /*0bdc*/ 	.short	0x0101
        /*0bde*/ 	.byte	0x3f
	.zero		1


	//   ....[51]....
        /*0be0*/ 	.word	0x000106e0
        /*0be4*/ 	.word	0x00000006
        /*0be8*/ 	.word	0x00030860
        /*0bec*/ 	.short	0x010a
        /*0bee*/ 	.byte	0x3f
	.zero		1


	//   ....[52]....
        /*0bf0*/ 	.word	0x00010c30
        /*0bf4*/ 	.word	0x00000006
        /*0bf8*/ 	.word	0x00030850
        /*0bfc*/ 	.short	0x0107
        /*0bfe*/ 	.byte	0x3f
	.zero		1


	//   ....[53]....
        /*0c00*/ 	.word	0x00010d80
        /*0c04*/ 	.word	0x00000006
        /*0c08*/ 	.word	0x00030850
        /*0c0c*/ 	.short	0x0101
        /*0c0e*/ 	.byte	0x3f
	.zero		1


	//   ....[54]....
        /*0c10*/ 	.word	0x00010f80
        /*0c14*/ 	.word	0x00000000
        /*0c18*/ 	.word	0x00030860
        /*0c1c*/ 	.short	0x010a
        /*0c1e*/ 	.byte	0x3f
	.zero		1


	//   ....[55]....
        /*0c20*/ 	.word	0x00011490
        /*0c24*/ 	.word	0x00000000
        /*0c28*/ 	.word	0x00030850
        /*0c2c*/ 	.short	0x0107
        /*0c2e*/ 	.byte	0x3f
	.zero		1


	//   ....[56]....
        /*0c30*/ 	.word	0x00011540
        /*0c34*/ 	.word	0x00000000
        /*0c38*/ 	.word	0x00030850
        /*0c3c*/ 	.short	0x0101
        /*0c3e*/ 	.byte	0x3f
	.zero		1


	//   ....[57]....
        /*0c40*/ 	.word	0x00012270
        /*0c44*/ 	.word	0x00000004
        /*0c48*/ 	.word	0x00030820
        /*0c4c*/ 	.short	0x010a
        /*0c4e*/ 	.byte	0x3f
	.zero		1


	//   ....[58]....
        /*0c50*/ 	.word	0x00012410
        /*0c54*/ 	.word	0x00000005
        /*0c58*/ 	.word	0x00030840
        /*0c5c*/ 	.short	0x010a
        /*0c5e*/ 	.byte	0x3f
	.zero		1


	//   ....[59]....
        /*0c60*/ 	.word	0x000124b0
        /*0c64*/ 	.word	0x0000001b
        /*0c68*/ 	.word	0x00030840
        /*0c6c*/ 	.short	0x010a
        /*0c6e*/ 	.byte	0x3f
	.zero		1


	//   ....[60]....
        /*0c70*/ 	.word	0x000124f0
        /*0c74*/ 	.word	0x00000005
        /*0c78*/ 	.word	0x00030860
        /*0c7c*/ 	.short	0x010a
        /*0c7e*/ 	.byte	0x3f
	.zero		1


	//   ....[61]....
        /*0c80*/ 	.word	0x00012530
        /*0c84*/ 	.word	0x0000001b
        /*0c88*/ 	.word	0x00030860
        /*0c8c*/ 	.short	0x010a
        /*0c8e*/ 	.byte	0x3f
	.zero		1


	//   ....[62]....
        /*0c90*/ 	.word	0x000125a0
        /*0c94*/ 	.word	0x00000003
        /*0c98*/ 	.word	0x00030800
        /*0c9c*/ 	.short	0x010a
        /*0c9e*/ 	.byte	0x3f
	.zero		1


	//   ....[63]....
        /*0ca0*/ 	.word	0x000125f0
        /*0ca4*/ 	.word	0x00000000
        /*0ca8*/ 	.word	0x00030830
        /*0cac*/ 	.short	0x010a
        /*0cae*/ 	.byte	0x3f
	.zero		1


	//   ....[64]....
        /*0cb0*/ 	.word	0x00012650
        /*0cb4*/ 	.word	0x0000000c
        /*0cb8*/ 	.word	0x00030830
        /*0cbc*/ 	.short	0x010a
        /*0cbe*/ 	.byte	0x3f
	.zero		1


	//   ....[65]....
        /*0cc0*/ 	.word	0x000126b0
        /*0cc4*/ 	.word	0x0000000b
        /*0cc8*/ 	.word	0x00030850
        /*0ccc*/ 	.short	0x010a
        /*0cce*/ 	.byte	0x3f
	.zero		1


	//   ....[66]....
        /*0cd0*/ 	.word	0x00012710
        /*0cd4*/ 	.word	0x0000000c
        /*0cd8*/ 	.word	0x00030830
        /*0cdc*/ 	.short	0x010a
        /*0cde*/ 	.byte	0x3f
	.zero		1


	//   ....[67]....
        /*0ce0*/ 	.word	0x00012770
        /*0ce4*/ 	.word	0x0000000b
        /*0ce8*/ 	.word	0x00030850
        /*0cec*/ 	.short	0x010a
        /*0cee*/ 	.byte	0x3f
	.zero		1


	//   ....[68]....
        /*0cf0*/ 	.word	0x000127d0
        /*0cf4*/ 	.word	0x00000005
        /*0cf8*/ 	.word	0x00030850
        /*0cfc*/ 	.short	0x010a
        /*0cfe*/ 	.byte	0x3f
	.zero		1


	//   ....[69]....
        /*0d00*/ 	.word	0x000128e0
        /*0d04*/ 	.word	0x00000007
        /*0d08*/ 	.word	0x00030840
        /*0d0c*/ 	.short	0x010a
        /*0d0e*/ 	.byte	0x3f
	.zero		1


	//   ....[70]....
        /*0d10*/ 	.word	0x00013c70
        /*0d14*/ 	.word	0x00000016
        /*0d18*/ 	.word	0x00030820
        /*0d1c*/ 	.short	0x010a
        /*0d1e*/ 	.byte	0x3f
	.zero		1


	//   ....[71]....
        /*0d20*/ 	.word	0x00013cc0
        /*0d24*/ 	.word	0x00000007
        /*0d28*/ 	.word	0x00030840
        /*0d2c*/ 	.short	0x010a
        /*0d2e*/ 	.byte	0x3f
	.zero		1


	//   ....[72]....
        /*0d30*/ 	.word	0x00014490
        /*0d34*/ 	.word	0x00000006
        /*0d38*/ 	.word	0x00030860
        /*0d3c*/ 	.short	0x010a
        /*0d3e*/ 	.byte	0x3f
	.zero		1


	//   ....[73]....
        /*0d40*/ 	.word	0x00014d20
        /*0d44*/ 	.word	0x00000000
        /*0d48*/ 	.word	0x00030860
        /*0d4c*/ 	.short	0x010a
        /*0d4e*/ 	.byte	0x3f
	.zero		1


	//   ....[74]....
        /*0d50*/ 	.word	0x00015eb0
        /*0d54*/ 	.word	0x00000004
        /*0d58*/ 	.word	0x00030820
        /*0d5c*/ 	.short	0x010a
        /*0d5e*/ 	.byte	0x3f
	.zero		1


	//   ....[75]....
        /*0d60*/ 	.word	0x00016050
        /*0d64*/ 	.word	0x00000005
        /*0d68*/ 	.word	0x00030840
        /*0d6c*/ 	.short	0x010a
        /*0d6e*/ 	.byte	0x3f
	.zero		1


	//   ....[76]....
        /*0d70*/ 	.word	0x000160a0
        /*0d74*/ 	.word	0x0000001b
        /*0d78*/ 	.word	0x00030840
        /*0d7c*/ 	.short	0x010a
        /*0d7e*/ 	.byte	0x3f
	.zero		1


	//   ....[77]....
        /*0d80*/ 	.word	0x000160f0
        /*0d84*/ 	.word	0x00000005
        /*0d88*/ 	.word	0x00030860
        /*0d8c*/ 	.short	0x010a
        /*0d8e*/ 	.byte	0x3f
	.zero		1


	//----- nvinfo : EIATTR_NUM_MBARRIERS
	.align		4
.L_799:
        /*0d90*/ 	.byte	0x03, 0x38
        /*0d92*/ 	.short	0x0016


	//----- nvinfo : EIATTR_EXIT_INSTR_OFFSETS
	.align		4
        /*0d94*/ 	.byte	0x04, 0x1c
        /*0d96*/ 	.short	(.L_801 - .L_800)


	//   ....[0]....
.L_800:
        /*0d98*/ 	.word	0x00000990


	//   ....[1]....
        /*0d9c*/ 	.word	0x0000cbf0


	//   ....[2]....
        /*0da0*/ 	.word	0x00012580


	//----- nvinfo : EIATTR_MAX_THREADS
	.align		4
.L_801:
        /*0da4*/ 	.byte	0x04, 0x05
        /*0da6*/ 	.short	(.L_803 - .L_802)
.L_802:
        /*0da8*/ 	.word	0x00000180
        /*0dac*/ 	.word	0x00000001
        /*0db0*/ 	.word	0x00000001


	//----- nvinfo : EIATTR_CRS_STACK_SIZE
	.align		4
.L_803:
        /*0db4*/ 	.byte	0x04, 0x1e
        /*0db6*/ 	.short	(.L_805 - .L_804)
.L_804:
        /*0db8*/ 	.word	0x00000000


	//----- nvinfo : EIATTR_CBANK_PARAM_SIZE
	.align		4
.L_805:
        /*0dbc*/ 	.byte	0x03, 0x19
        /*0dbe*/ 	.short	0x0af0


	//----- nvinfo : EIATTR_PARAM_CBANK
	.align		4
        /*0dc0*/ 	.byte	0x04, 0x0a
        /*0dc2*/ 	.short	(.L_807 - .L_806)
	.align		4
.L_806:
        /*0dc4*/ 	.word	index@(.nv.constant0._ZN7cutlass13device_kernelIN5flash11enable_sm90INS1_16FlashAttnFwdSm90INS1_25CollectiveMainloopFwdSm90ILi2EN4cute5tupleIJNS5_1CILi1EEES8_S8_EEENS6_IJNS7_ILi128EEENS7_ILi96EEENS7_ILi192EEEEEELi192ENS_10bfloat16_tEfNS_4arch4Sm90ELb1ELb0ELb1ELb1ELb1ELb0ELb0ELb1ELb1ELb1ELb0ELb0EEENS1_21CollectiveEpilogueFwdINS6_IJSA_SC_SB_EEES9_SE_SG_Li256ELb1ELb1ELb0ELb0EEENS1_36VarlenDynamicPersistentTileSchedulerILi128ELi96ELi256ELi128ELb0ELb1ELb1ELb1ELb1ELb1EEEEEEEEEvNT_6ParamsE)
        /*0dc8*/ 	.short	0x0210
        /*0dca*/ 	.short	0x0af0


	//----- nvinfo : EIATTR_SW_WAR
	.align		4
.L_807:
        /*0dcc*/ 	.byte	0x04, 0x36
        /*0dce*/ 	.short	(.L_809 - .L_808)
.L_808:
        /*0dd0*/ 	.word	0x00000008
.L_809:


//--------------------- .nv.info._ZN7cutlass13device_kernelIN5flash11enable_sm90INS1_16FlashAttnFwdSm90INS1_25CollectiveMainloopFwdSm90ILi2EN4cute5tupleIJNS5_1CILi1EEES8_S8_EEENS6_IJNS7_ILi128EEENS7_ILi96EEENS7_ILi192EEEEEELi192ENS_10bfloat16_tEfNS_4arch4Sm90ELb1ELb0ELb1ELb1ELb1ELb1ELb0ELb1ELb1ELb1ELb0ELb0EEENS1_21CollectiveEpilogueFwdINS6_IJSA_SC_SB_EEES9_SE_SG_Li256ELb1ELb1ELb0ELb0EEENS1_36VarlenDynamicPersistentTileSchedulerILi128ELi96ELi256ELi128ELb0ELb1ELb1ELb1ELb1ELb1EEEEEEEEEvNT_6ParamsE --------------------------
	.section	.nv.info._ZN7cutlass13device_kernelIN5flash11enable_sm90INS1_16FlashAttnFwdSm90INS1_25CollectiveMainloopFwdSm90ILi2EN4cute5tupleIJNS5_1CILi1EEES8_S8_EEENS6_IJNS7_ILi128EEENS7_ILi96EEENS7_ILi192EEEEEELi192ENS_10bfloat16_tEfNS_4arch4Sm90ELb1ELb0ELb1ELb1ELb1ELb1ELb0ELb1ELb1ELb1ELb0ELb0EEENS1_21CollectiveEpilogueFwdINS6_IJSA_SC_SB_EEES9_SE_SG_Li256ELb1ELb1ELb0ELb0EEENS1_36VarlenDynamicPersistentTileSchedulerILi128ELi96ELi256ELi128ELb0ELb1ELb1ELb1ELb1ELb1EEEEEEEEEvNT_6ParamsE,"",@"SHT_CUDA_INFO"
	.sectionflags	@""
	.align	4


	//----- nvinfo : EIATTR_CUDA_API_VERSION
	.align		4
        /*0000*/ 	.byte	0x04, 0x37
        /*0002*/ 	.short	(.L_811 - .L_810)
.L_810:
        /*0004*/ 	.word	0x00000082


	//----- nvinfo : EIATTR_KPARAM_INFO
	.align		4
.L_811:
        /*0008*/ 	.byte	0x04, 0x17
        /*000a*/ 	.short	(.L_813 - .L_812)
.L_812:
        /*000c*/ 	.word	0x00000000
        /*0010*/ 	.short	0x0000
        /*0012*/ 	.short	0x0070
        /*0014*/ 	.byte	0x00, 0xf0, 0x01, 0x2a


	//----- nvinfo : EIATTR_SPARSE_MMA_MASK
	.align		4
.L_813:
        /*0018*/ 	.byte	0x03, 0x50
        /*001a*/ 	.short	0x0000


	//----- nvinfo : EIATTR_MAXREG_COUNT
	.align		4
        /*001c*/ 	.byte	0x03, 0x1b
        /*001e*/ 	.short	0x00a8


	//----- nvinfo : EIATTR_NUM_BARRIERS
	.align		4
        /*0020*/ 	.byte	0x02, 0x4c
        /*0022*/ 	.byte	0x10
	.zero		1


	//----- nvinfo : EIATTR_EXTERNS
	.align		4
        /*0024*/ 	.byte	0x04, 0x0f
        /*0026*/ 	.short	(.L_815 - .L_814)


	//   ....[0]....
	.align		4
.L_814:
        /*0028*/ 	.word	index@(__assertfail)


	//----- nvinfo : EIATTR_ANNOTATIONS
	.align		4
.L_815:
        /*002c*/ 	.byte	0x04, 0x55
        /*002e*/ 	.short	(.L_817 - .L_816)


	//   ....[0]....
.L_816:
        /* <DEDUP_REMOVED lines=72> */


	//----- nvinfo : EIATTR_MERCURY_ISA_VERSION
	.align		4
.L_817:
        /*04a0*/ 	.byte	0x03, 0x5f
        /*04a2*/ 	.short	0x0101


	//----- nvinfo : EIATTR_UNUSED_LOAD_BYTE_OFFSET
	.align		4
        /*04a4*/ 	.byte	0x04, 0x44
        /*04a6*/ 	.short	(.L_819 - .L_818)


	//   ....[0]....
.L_818:
        /*04a8*/ 	.word	0x00000a50
        /*04ac*/ 	.word	0x0000fff0


	//   ....[1]....
        /*04b0*/ 	.word	0x0001c340
        /*04b4*/ 	.word	0x0000fff0


	//----- nvinfo : EIATTR_INT_WARP_WIDE_INSTR_OFFSETS
	.align		4
.L_819:
        /*04b8*/ 	.byte	0x04, 0x31
        /*04ba*/ 	.short	(.L_821 - .L_820)


	//   ....[0]....
.L_820:
        /*04bc*/ 	.word	0x00000130


	//   ....[1]....
        /*04c0*/ 	.word	0x00000170


	//   ....[2]....
        /*04c4*/ 	.word	0x000001e0


	//   ....[3]....
        /*04c8*/ 	.word	0x000214b0


	//   ....[4]....
        /*04cc*/ 	.word	0x00021540


	//   ....[5]....
        /*04d0*/ 	.word	0x00024450


	//   ....[6]....
        /*04d4*/ 	.word	0x000244e0


	//----- nvinfo : EIATTR_COOP_GROUP_MASK_REGIDS
	.align		4
.L_821:
        /*04d8*/ 	.byte	0x04, 0x29
        /*04da*/ 	.short	(.L_823 - .L_822)


	//   ....[0]....
.L_822:
        /*04dc*/ 	.word	0xffffffff


	//   ....[1]....
        /*04e0*/ 	.word	0xffffffff


	//   ....[2]....
        /*04e4*/ 	.word	0xffffffff


	//   ....[3]....
        /*04e8*/ 	.word	0xffffffff


	//   ....[4]....
        /*04ec*/ 	.word	0xffffffff


	//   ....[5]....
        /*04f0*/ 	.word	0xffffffff


	//   ....[6]....
        /*04f4*/ 	.word	0xffffffff


	//   ....[7]....
        /*04f8*/ 	.word	0xffffffff


	//   ....[8]....
        /*04fc*/ 	.word	0xffffffff


	//   ....[9]....
        /*0500*/ 	.word	0xffffffff


	//   ....[10]....
        /*0504*/ 	.word	0xffffffff


	//   ....[11]....
        /*0508*/ 	.word	0xffffffff


	//   ....[12]....
        /*050c*/ 	.word	0xffffffff


	//   ....[13]....
        /*0510*/ 	.word	0xffffffff


	//   ....[14]....
        /*0514*/ 	.word	0xffffffff


	//   ....[15]....
        /*0518*/ 	.word	0xffffffff


	//   ....[16]....
        /*051c*/ 	.word	0xffffffff


	//   ....[17]....
        /*0520*/ 	.word	0xffffffff


	//   ....[18]....
        /*0524*/ 	.word	0xffffffff


	//   ....[19]....
        /*0528*/ 	.word	0xffffffff


	//   ....[20]....
        /*052c*/ 	.word	0xffffffff


	//   ....[21]....
        /*0530*/ 	.word	0xffffffff


	//   ....[22]....
        /*0534*/ 	.word	0xffffffff


	//   ....[23]....
        /*0538*/ 	.word	0xffffffff


	//   ....[24]....
        /*053c*/ 	.word	0xffffffff


	//   ....[25]....
        /*0540*/ 	.word	0xffffffff


	//   ....[26]....
        /*0544*/ 	.word	0xffffffff


	//   ....[27]....
        /*0548*/ 	.word	0xffffffff


	//   ....[28]....
        /*054c*/ 	.word	0xffffffff


	//   ....[29]....
        /*0550*/ 	.word	0xffffffff


	//   ....[30]....
        /*0554*/ 	.word	0xffffffff


	//   ....[31]....
        /*0558*/ 	.word	0xffffffff


	//   ....[32]....
        /*055c*/ 	.word	0xffffffff


	//   ....[33]....
        /*0560*/ 	.word	0xffffffff


	//   ....[34]....
        /*0564*/ 	.word	0xffffffff


	//   ....[35]....
        /*0568*/ 	.word	0xffffffff


	//   ....[36]....
        /*056c*/ 	.word	0xffffffff


	//   ....[37]....
        /*0570*/ 	.word	0xffffffff


	//   ....[38]....
        /*0574*/ 	.word	0xffffffff


	//   ....[39]....
        /*0578*/ 	.word	0xffffffff


	//   ....[40]....
        /*057c*/ 	.word	0xffffffff


	//   ....[41]....
        /*0580*/ 	.word	0xffffffff


	//   ....[42]....
        /*0584*/ 	.word	0xffffffff


	//   ....[43]....
        /*0588*/ 	.word	0xffffffff


	//   ....[44]....
        /*058c*/ 	.word	0xffffffff


	//   ....[45]....
        /*0590*/ 	.word	0xffffffff


	//   ....[46]....
        /*0594*/ 	.word	0xffffffff


	//   ....[47]....
        /*0598*/ 	.word	0xffffffff


	//   ....[48]....
        /*059c*/ 	.word	0xffffffff


	//   ....[49]....
        /*05a0*/ 	.word	0xffffffff


	//   ....[50]....
        /*05a4*/ 	.word	0xffffffff


	//   ....[51]....
        /*05a8*/ 	.word	0xffffffff


	//   ....[52]....
        /*05ac*/ 	.word	0xffffffff


	//   ....[53]....
        /*05b0*/ 	.word	0xffffffff


	//   ....[54]....
        /*05b4*/ 	.word	0xffffffff


	//   ....[55]....
        /*05b8*/ 	.word	0xffffffff


	//   ....[56]....
        /*05bc*/ 	.word	0xffffffff


	//   ....[57]....
        /*05c0*/ 	.word	0xffffffff


	//   ....[58]....
        /*05c4*/ 	.word	0xffffffff


	//   ....[59]....
        /*05c8*/ 	.word	0xffffffff


	//   ....[60]....
        /*05cc*/ 	.word	0xffffffff


	//   ....[61]....
        /*05d0*/ 	.word	0xffffffff


	//   ....[62]....
        /*05d4*/ 	.word	0xffffffff


	//   ....[63]....
        /*05d8*/ 	.word	0xffffffff


	//   ....[64]....
        /*05dc*/ 	.word	0xffffffff


	//   ....[65]....
        /*05e0*/ 	.word	0xffffffff


	//   ....[66]....
        /*05e4*/ 	.word	0xffffffff


	//   ....[67]....
        /*05e8*/ 	.word	0xffffffff


	//   ....[68]....
        /*05ec*/ 	.word	0xffffffff


	//   ....[69]....
        /*05f0*/ 	.word	0xffffffff


	//   ....[70]....
        /*05f4*/ 	.word	0xffffffff


	//   ....[71]....
        /*05f8*/ 	.word	0xffffffff


	//   ....[72]....
        /*05fc*/ 	.word	0xffffffff


	//   ....[73]....
        /*0600*/ 	.word	0xffffffff


	//   ....[74]....
        /*0604*/ 	.word	0xffffffff


	//   ....[75]....
        /*0608*/ 	.word	0xffffffff


	//   ....[76]....
        /*060c*/ 	.word	0xffffffff


	//   ....[77]....
        /*0610*/ 	.word	0xffffffff


	//   ....[78]....
        /*0614*/ 	.word	0xffffffff


	//   ....[79]....
        /*0618*/ 	.word	0xffffffff


	//   ....[80]....
        /*061c*/ 	.word	0xffffffff


	//   ....[81]....
        /*0620*/ 	.word	0xffffffff


	//   ....[82]....
        /*0624*/ 	.word	0xffffffff


	//   ....[83]....
        /*0628*/ 	.word	0xffffffff


	//   ....[84]....
        /*062c*/ 	.word	0xffffffff


	//   ....[85]....
        /*0630*/ 	.word	0xffffffff


	//   ....[86]....
        /*0634*/ 	.word	0xffffffff


	//   ....[87]....
        /*0638*/ 	.word	0xffffffff


	//   ....[88]....
        /*063c*/ 	.word	0xffffffff


	//   ....[89]....
        /*0640*/ 	.word	0xffffffff


	//   ....[90]....
        /*0644*/ 	.word	0xffffffff


	//   ....[91]....
        /*0648*/ 	.word	0xffffffff


	//   ....[92]....
        /*064c*/ 	.word	0xffffffff


	//   ....[93]....
        /*0650*/ 	.word	0xffffffff


	//   ....[94]....
        /*0654*/ 	.word	0xffffffff


	//   ....[95]....
        /*0658*/ 	.word	0xffffffff


	//   ....[96]....
        /*065c*/ 	.word	0xffffffff


	//   ....[97]....
        /*0660*/ 	.word	0xffffffff


	//   ....[98]....
        /*0664*/ 	.word	0xffffffff


	//   ....[99]....
        /*0668*/ 	.word	0xffffffff


	//   ....[100]....
        /*066c*/ 	.word	0xffffffff


	//   ....[101]....
        /*0670*/ 	.word	0xffffffff


	//   ....[102]....
        /*0674*/ 	.word	0xffffffff


	//   ....[103]....
        /*0678*/ 	.word	0xffffffff


	//   ....[104]....
        /*067c*/ 	.word	0xffffffff


	//   ....[105]....
        /*0680*/ 	.word	0xffffffff


	//   ....[106]....
        /*0684*/ 	.word	0xffffffff


	//   ....[107]....
        /*0688*/ 	.word	0xffffffff


	//   ....[108]....
        /*068c*/ 	.word	0xffffffff


	//   ....[109]....
        /*0690*/ 	.word	0xffffffff


	//   ....[110]....
        /*0694*/ 	.word	0xffffffff


	//   ....[111]....
        /*0698*/ 	.word	0xffffffff


	//   ....[112]....
        /*069c*/ 	.word	0xffffffff


	//   ....[113]....
        /*06a0*/ 	.word	0xffffffff


	//   ....[114]....
        /*06a4*/ 	.word	0xffffffff


	//   ....[115]....
        /*06a8*/ 	.word	0xffffffff


	//   ....[116]....
        /*06ac*/ 	.word	0xffffffff


	//   ....[117]....
        /*06b0*/ 	.word	0xffffffff


	//   ....[118]....
        /*06b4*/ 	.word	0xffffffff


	//   ....[119]....
        /*06b8*/ 	.word	0xffffffff


	//   ....[120]....
        /*06bc*/ 	.word	0xffffffff


	//   ....[121]....
        /*06c0*/ 	.word	0xffffffff


	//   ....[122]....
        /*06c4*/ 	.word	0xffffffff


	//   ....[123]....
        /*06c8*/ 	.word	0xffffffff


	//   ....[124]....
        /*06cc*/ 	.word	0xffffffff


	//   ....[125]....
        /*06d0*/ 	.word	0xffffffff


	//   ....[126]....
        /*06d4*/ 	.word	0xffffffff


	//   ....[127]....
        /*06d8*/ 	.word	0xffffffff


	//   ....[128]....
        /*06dc*/ 	.word	0xffffffff


	//   ....[129]....
        /*06e0*/ 	.word	0xffffffff


	//   ....[130]....
        /*06e4*/ 	.word	0xffffffff


	//   ....[131]....
        /*06e8*/ 	.word	0xffffffff


	//   ....[132]....
        /*06ec*/ 	.word	0xffffffff


	//   ....[133]....
        /*06f0*/ 	.word	0xffffffff


	//   ....[134]....
        /*06f4*/ 	.word	0xffffffff


	//   ....[135]....
        /*06f8*/ 	.word	0xffffffff


	//   ....[136]....
        /*06fc*/ 	.word	0xffffffff


	//   ....[137]....
        /*0700*/ 	.word	0xffffffff


	//   ....[138]....
        /*0704*/ 	.word	0xffffffff


	//   ....[139]....
        /*0708*/ 	.word	0xffffffff


	//   ....[140]....
        /*070c*/ 	.word	0xffffffff


	//   ....[141]....
        /*0710*/ 	.word	0xffffffff


	//   ....[142]....
        /*0714*/ 	.word	0xffffffff


	//   ....[143]....
        /*0718*/ 	.word	0xffffffff


	//   ....[144]....
        /*071c*/ 	.word	0xffffffff


	//   ....[145]....
        /*0720*/ 	.word	0xffffffff


	//   ....[146]....
        /*0724*/ 	.word	0xffffffff


	//   ....[147]....
        /*0728*/ 	.word	0xffffffff


	//   ....[148]....
        /*072c*/ 	.word	0xffffffff


	//   ....[149]....
        /*0730*/ 	.word	0xffffffff


	//   ....[150]....
        /*0734*/ 	.word	0xffffffff


	//   ....[151]....
        /*0738*/ 	.word	0xffffffff


	//   ....[152]....
        /*073c*/ 	.word	0xffffffff


	//   ....[153]....
        /*0740*/ 	.word	0xffffffff


	//   ....[154]....
        /*0744*/ 	.word	0xffffffff


	//   ....[155]....
        /*0748*/ 	.word	0xffffffff


	//   ....[156]....
        /*074c*/ 	.word	0xffffffff


	//   ....[157]....
        /*0750*/ 	.word	0xffffffff


	//   ....[158]....
        /*0754*/ 	.word	0xffffffff


	//   ....[159]....
        /*0758*/ 	.word	0xffffffff


	//   ....[160]....
        /*075c*/ 	.word	0xffffffff


	//   ....[161]....
        /*0760*/ 	.word	0xffffffff


	//   ....[162]....
        /*0764*/ 	.word	0xffffffff


	//   ....[163]....
        /*0768*/ 	.word	0xffffffff


	//   ....[164]....
        /*076c*/ 	.word	0xffffffff


	//   ....[165]....
        /*0770*/ 	.word	0xffffffff


	//   ....[166]....
        /*0774*/ 	.word	0xffffffff


	//   ....[167]....
        /*0778*/ 	.word	0xffffffff


	//   ....[168]....
        /*077c*/ 	.word	0xffffffff


	//   ....[169]....
        /*0780*/ 	.word	0xffffffff


	//   ....[170]....
        /*0784*/ 	.word	0xffffffff


	//   ....[171]....
        /*0788*/ 	.word	0xffffffff


	//   ....[172]....
        /*078c*/ 	.word	0xffffffff


	//   ....[173]....
        /*0790*/ 	.word	0xffffffff


	//   ....[174]....
        /*0794*/ 	.word	0xffffffff


	//   ....[175]....
        /*0798*/ 	.word	0xffffffff


	//   ....[176]....
        /*079c*/ 	.word	0xffffffff


	//   ....[177]....
        /*07a0*/ 	.word	0xffffffff


	//   ....[178]....
        /*07a4*/ 	.word	0xffffffff


	//   ....[179]....
        /*07a8*/ 	.word	0x0500000f


	//   ....[180]....
        /*07ac*/ 	.word	0x0500000f


	//   ....[181]....
        /*07b0*/ 	.word	0x0500000f


	//   ....[182]....
        /*07b4*/ 	.word	0x0500000f


	//   ....[183]....
        /*07b8*/ 	.word	0x0500000f


	//   ....[184]....
        /*07bc*/ 	.word	0x0500000f


	//   ....[185]....
        /*07c0*/ 	.word	0x0500000f


	//   ....[186]....
        /*07c4*/ 	.word	0x0500000f


	//   ....[187]....
        /*07c8*/ 	.word	0x0500000f


	//   ....[188]....
        /*07cc*/ 	.word	0x0500000f


	//   ....[189]....
        /*07d0*/ 	.word	0x0500000f


	//   ....[190]....
        /*07d4*/ 	.word	0x0500000f


	//   ....[191]....
        /*07d8*/ 	.word	0x0500000f


	//   ....[192]....
        /*07dc*/ 	.word	0x0500000f


	//   ....[193]....
        /*07e0*/ 	.word	0x0500000f


	//   ....[194]....
        /*07e4*/ 	.word	0x0500000f


	//   ....[195]....
        /*07e8*/ 	.word	0x0500000f


	//   ....[196]....
        /*07ec*/ 	.word	0x0500000f


	//   ....[197]....
        /*07f0*/ 	.word	0x0500000f


	//   ....[198]....
        /*07f4*/ 	.word	0x0500000f


	//   ....[199]....
        /*07f8*/ 	.word	0x0500000f


	//   ....[200]....
        /*07fc*/ 	.word	0x0500000f


	//   ....[201]....
        /*0800*/ 	.word	0x0500000f


	//   ....[202]....
        /*0804*/ 	.word	0x0500000f


	//   ....[203]....
        /*0808*/ 	.word	0x0500000f


	//   ....[204]....
        /*080c*/ 	.word	0x0500000f


	//   ....[205]....
        /*0810*/ 	.word	0x0500000f


	//   ....[206]....
        /*0814*/ 	.word	0x0500000f


	//   ....[207]....
        /*0818*/ 	.word	0x0500000f


	//   ....[208]....
        /*081c*/ 	.word	0x0500000f


	//   ....[209]....
        /*0820*/ 	.word	0x0500000f


	//   ....[210]....
        /*0824*/ 	.word	0x0500000f


	//   ....[211]....
        /*0828*/ 	.word	0x0500000f


	//   ....[212]....
        /*082c*/ 	.word	0x0500000f


	//   ....[213]....
        /*0830*/ 	.word	0x0500000f


	//   ....[214]....
        /*0834*/ 	.word	0x0500000f


	//   ....[215]....
        /*0838*/ 	.word	0x0500000f


	//   ....[216]....
        /*083c*/ 	.word	0x0500000f


	//   ....[217]....
        /*0840*/ 	.word	0x0500000f


	//   ....[218]....
        /*0844*/ 	.word	0x0500000f


	//   ....[219]....
        /*0848*/ 	.word	0x0500000f


	//   ....[220]....
        /*084c*/ 	.word	0x0500000f


	//   ....[221]....
        /*0850*/ 	.word	0x0500000f


	//   ....[222]....
        /*0854*/ 	.word	0x0500000f


	//   ....[223]....
        /*0858*/ 	.word	0x0500000f


	//   ....[224]....
        /*085c*/ 	.word	0x0500000f


	//   ....[225]....
        /*0860*/ 	.word	0x0500000f


	//   ....[226]....
        /*0864*/ 	.word	0x0500000f


	//   ....[227]....
        /*0868*/ 	.word	0x0500000f


	//   ....[228]....
        /*086c*/ 	.word	0x0500000f


	//   ....[229]....
        /*0870*/ 	.word	0x0500000f


	//   ....[230]....
        /*0874*/ 	.word	0x0500000f


	//   ....[231]....
        /*0878*/ 	.word	0x0500000f


	//   ....[232]....
        /*087c*/ 	.word	0x0500000f


	//   ....[233]....
        /*0880*/ 	.word	0x0500000f


	//   ....[234]....
        /*0884*/ 	.word	0x0500000f


	//   ....[235]....
        /*0888*/ 	.word	0x0500000f


	//   ....[236]....
        /*088c*/ 	.word	0x0500000f


	//   ....[237]....
        /*0890*/ 	.word	0x0500000f


	//   ....[238]....
        /*0894*/ 	.word	0x0500000f


	//   ....[239]....
        /*0898*/ 	.word	0x0500000f


	//   ....[240]....
        /*089c*/ 	.word	0x0500000f


	//   ....[241]....
        /*08a0*/ 	.word	0x0500000f


	//   ....[242]....
        /*08a4*/ 	.word	0x0500000f


	//   ....[243]....
        /*08a8*/ 	.word	0x0500000f


	//   ....[244]....
        /*08ac*/ 	.word	0x0500000f


	//   ....[245]....
        /*08b0*/ 	.word	0x0500000f


	//   ....[246]....
        /*08b4*/ 	.word	0x0500000f


	//   ....[247]....
        /*08b8*/ 	.word	0x0500000f


	//   ....[248]....
        /*08bc*/ 	.word	0x0500000f


	//   ....[249]....
        /*08c0*/ 	.word	0x0500000f


	//   ....[250]....
        /*08c4*/ 	.word	0x0500000f


	//   ....[251]....
        /*08c8*/ 	.word	0x0500000f


	//   ....[252]....
        /*08cc*/ 	.word	0x0500000f


	//   ....[253]....
        /*08d0*/ 	.word	0x0500000f


	//   ....[254]....
        /*08d4*/ 	.word	0x0500000f


	//   ....[255]....
        /*08d8*/ 	.word	0x0500000f


	//   ....[0]....
        /*08dc*/ 	.word	0x0500000f


	//   ....[1]....
        /*08e0*/ 	.word	0x0500000f


	//   ....[2]....
        /*08e4*/ 	.word	0x0500000f


	//   ....[3]....
        /*08e8*/ 	.word	0x0500000f


	//   ....[4]....
        /*08ec*/ 	.word	0x0500000f


	//   ....[5]....
        /*08f0*/ 	.word	0x0500000f


	//   ....[6]....
        /*08f4*/ 	.word	0x0500000f


	//   ....[7]....
        /*08f8*/ 	.word	0x0500000f


	//   ....[8]....
        /*08fc*/ 	.word	0x0500000f


	//   ....[9]....
        /*0900*/ 	.word	0x0500000f


	//   ....[10]....
        /*0904*/ 	.word	0x0500000f


	//   ....[11]....
        /*0908*/ 	.word	0x0500000f


	//   ....[12]....
        /*090c*/ 	.word	0x0500000f


	//   ....[13]....
        /*0910*/ 	.word	0x0500000f


	//   ....[14]....
        /*0914*/ 	.word	0x0500000f


	//   ....[15]....
        /*0918*/ 	.word	0x0500000f


	//   ....[16]....
        /*091c*/ 	.word	0x0500000f


	//   ....[17]....
        /*0920*/ 	.word	0x0500000f


	//   ....[18]....
        /*0924*/ 	.word	0x0500000f


	//   ....[19]....
        /*0928*/ 	.word	0x0500000f


	//   ....[20]....
        /*092c*/ 	.word	0x0500000f


	//   ....[21]....
        /*0930*/ 	.word	0x0500000f


	//   ....[22]....
        /*0934*/ 	.word	0x0500000f


	//   ....[23]....
        /*0938*/ 	.word	0x0500000f


	//   ....[24]....
        /*093c*/ 	.word	0x0500000f


	//   ....[25]....
        /*0940*/ 	.word	0x0500000f


	//   ....[26]....
        /*0944*/ 	.word	0x0500000f


	//   ....[27]....
        /*0948*/ 	.word	0x0500000f


	//   ....[28]....
        /*094c*/ 	.word	0x0500000f


	//   ....[29]....
        /*0950*/ 	.word	0x0500000f


	//   ....[30]....
        /*0954*/ 	.word	0x0500000f


	//   ....[31]....
        /*0958*/ 	.word	0x0500000f


	//   ....[32]....
        /*095c*/ 	.word	0x0500000f


	//   ....[33]....
        /*0960*/ 	.word	0x0500000f


	//   ....[34]....
        /*0964*/ 	.word	0x0500000f


	//----- nvinfo : EIATTR_COOP_GROUP_INSTR_OFFSETS
	.align		4
.L_823:
        /*0968*/ 	.byte	0x04, 0x28
        /*096a*/ 	.short	(.L_825 - .L_824)


	//   ....[0]....
.L_824:
        /*096c*/ 	.word	0x00000060


	//   ....[1]....
        /*0970*/ 	.word	0x00000140


	//   ....[2]....
        /*0974*/ 	.word	0x00000190


	//   ....[3]....
        /*0978*/ 	.word	0x000003c0


	//   ....[4]....
        /*097c*/ 	.word	0x00000520


	//   ....[5]....
        /*0980*/ 	.word	0x00000640


	//   ....[6]....
        /*0984*/ 	.word	0x000007a0


	//   ....[7]....
        /*0988*/ 	.word	0x000038d0


	//   ....[8]....
        /*098c*/ 	.word	0x000038e0


	//   ....[9]....
        /*0990*/ 	.word	0x00004ed0


	//   ....[10]....
        /*0994*/ 	.word	0x00004ee0


	//   ....[11]....
        /*0998*/ 	.word	0x000070b0


	//   ....[12]....
        /*099c*/ 	.word	0x000070c0


	//   ....[13]....
        /*09a0*/ 	.word	0x000088a0


	//   ....[14]....
        /*09a4*/ 	.word	0x000088b0


	//   ....[15]....
        /*09a8*/ 	.word	0x0000a2c0


	//   ....[16]....
        /*09ac*/ 	.word	0x0000a2d0


	//   ....[17]....
        /*09b0*/ 	.word	0x0000a560


	//   ....[18]....
        /*09b4*/ 	.word	0x0000a570


	//   ....[19]....
        /*09b8*/ 	.word	0x0000aa80


	//   ....[20]....
        /*09bc*/ 	.word	0x0000aaa0


	//   ....[21]....
        /*09c0*/ 	.word	0x0000acf0


	//   ....[22]....
        /*09c4*/ 	.word	0x0000ad10


	//   ....[23]....
        /*09c8*/ 	.word	0x0000b530


	//   ....[24]....
        /*09cc*/ 	.word	0x0000bca0


	//   ....[25]....
        /*09d0*/ 	.word	0x0000bcb0


	//   ....[26]....
        /*09d4*/ 	.word	0x0000bcc0


	//   ....[27]....
        /*09d8*/ 	.word	0x0000bcd0


	//   ....[28]....
        /*09dc*/ 	.word	0x0000c540


	//   ....[29]....
        /*09e0*/ 	.word	0x0000c550


	//   ....[30]....
        /*09e4*/ 	.word	0x0000c560


	//   ....[31]....
        /*09e8*/ 	.word	0x0000c570


	//   ....[32]....
        /*09ec*/ 	.word	0x0000f650


	//   ....[33]....
        /*09f0*/ 	.word	0x0000f660


	//   ....[34]....
        /*09f4*/ 	.word	0x0000f670


	//   ....[35]....
        /*09f8*/ 	.word	0x0000f680


	//   ....[36]....
        /*09fc*/ 	.word	0x0000fd20


	//   ....[37]....
        /*0a00*/ 	.word	0x0000fd30


	//   ....[38]....
        /*0a04*/ 	.word	0x0000fd40


	//   ....[39]....
        /*0a08*/ 	.word	0x0000fd50


	//   ....[40]....
        /*0a0c*/ 	.word	0x00013e10


	//   ....[41]....
        /*0a10*/ 	.word	0x00013e50


	//   ....[42]....
        /*0a14*/ 	.word	0x00014400


	//   ....[43]....
        /*0a18*/ 	.word	0x00014510


	//   ....[44]....
        /*0a1c*/ 	.word	0x00014bb0


	//   ....[45]....
        /*0a20*/ 	.word	0x00014cd0


	//   ....[46]....
        /*0a24*/ 	.word	0x00016f10


	//   ....[47]....
        /*0a28*/ 	.word	0x00016f90


	//   ....[48]....
        /*0a2c*/ 	.word	0x00017700


	//   ....[49]....
        /*0a30*/ 	.word	0x00017820


	//   ....[50]....
        /*0a34*/ 	.word	0x00017c30


	//   ....[51]....
        /*0a38*/ 	.word	0x00017d30


	//   ....[52]....
        /*0a3c*/ 	.word	0x0001a430


	//   ....[53]....
        /*0a40*/ 	.word	0x0001a440


	//   ....[54]....
        /*0a44*/ 	.word	0x0001a470


	//   ....[55]....
        /*0a48*/ 	.word	0x0001a480


	//   ....[56]....
        /*0a4c*/ 	.word	0x0001b9f0


	//   ....[57]....
        /*0a50*/ 	.word	0x0001ba20


	//   ....[58]....
        /*0a54*/ 	.word	0x0001bad0


	//   ....[59]....
        /*0a58*/ 	.word	0x0001bb00


	//   ....[60]....
        /*0a5c*/ 	.word	0x0001d160


	//   ....[61]....
        /*0a60*/ 	.word	0x0001d1a0


	//   ....[62]....
        /*0a64*/ 	.word	0x0001d1e0


	//   ....[63]....
        /*0a68*/ 	.word	0x0001d220


	//   ....[64]....
        /*0a6c*/ 	.word	0x0001d740


	//   ....[65]....
        /*0a70*/ 	.word	0x0001d760


	//   ....[66]....
        /*0a74*/ 	.word	0x0001da40


	//   ....[67]....
        /*0a78*/ 	.word	0x0001da60


	//   ....[68]....
        /*0a7c*/ 	.word	0x0001db60


	//   ....[69]....
        /*0a80*/ 	.word	0x0001db80


	//   ....[70]....
        /*0a84*/ 	.word	0x0001dc90


	//   ....[71]....
        /*0a88*/ 	.word	0x0001dcb0


	//   ....[72]....
        /*0a8c*/ 	.word	0x0001e5d0


	//   ....[73]....
        /*0a90*/ 	.word	0x0001e5f0


	//   ....[74]....
        /*0a94*/ 	.word	0x0001e6f0


	//   ....[75]....
        /*0a98*/ 	.word	0x0001e710


	//   ....[76]....
        /*0a9c*/ 	.word	0x0001e810


	//   ....[77]....
        /*0aa0*/ 	.word	0x0001e830


	//   ....[78]....
        /*0aa4*/ 	.word	0x0001e940


	//   ....[79]....
        /*0aa8*/ 	.word	0x0001e960


	//   ....[80]....
        /*0aac*/ 	.word	0x0001eaf0


	//   ....[81]....
        /*0ab0*/ 	.word	0x0001ecc0


	//   ....[82]....
        /*0ab4*/ 	.word	0x0001ecf0


	//   ....[83]....
        /*0ab8*/ 	.word	0x0001ed20


	//   ....[84]....
        /*0abc*/ 	.word	0x0001ed50


	//   ....[85]....
        /*0ac0*/ 	.word	0x0001ed80


	//   ....[86]....
        /*0ac4*/ 	.word	0x0001edb0


	//   ....[87]....
        /*0ac8*/ 	.word	0x0001ef20


	//   ....[88]....
        /*0acc*/ 	.word	0x0001ef50


	//   ....[89]....
        /*0ad0*/ 	.word	0x0001ef80


	//   ....[90]....
        /*0ad4*/ 	.word	0x0001efb0


	//   ....[91]....
        /*0ad8*/ 	.word	0x0001efe0


	//   ....[92]....
        /*0adc*/ 	.word	0x0001f010


	//   ....[93]....
        /*0ae0*/ 	.word	0x0001f0a0


	//   ....[94]....
        /*0ae4*/ 	.word	0x0001f100


	//   ....[95]....
        /*0ae8*/ 	.word	0x0001f190


	//   ....[96]....
        /*0aec*/ 	.word	0x0001ff90


	//   ....[97]....
        /*0af0*/ 	.word	0x000220c0


	//   ....[98]....
        /*0af4*/ 	.word	0x000220e0


	//   ....[99]....
        /*0af8*/ 	.word	0x00022190


	//   ....[100]....
        /*0afc*/ 	.word	0x000221b0


	//   ....[101]....
        /*0b00*/ 	.word	0x00022250


	//   ....[102]....
        /*0b04*/ 	.word	0x00022270


	//   ....[103]....
        /*0b08*/ 	.word	0x00022310


	//   ....[104]....
        /*0b0c*/ 	.word	0x00022330


	//   ....[105]....
        /*0b10*/ 	.word	0x000223d0


	//   ....[106]....
        /*0b14*/ 	.word	0x000223f0


	//   ....[107]....
        /*0b18*/ 	.word	0x00022400


	//   ....[108]....
        /*0b1c*/ 	.word	0x00022490


	//   ....[109]....
        /*0b20*/ 	.word	0x00022be0


	//   ....[110]....
        /*0b24*/ 	.word	0x00022c10


	//   ....[111]....
        /*0b28*/ 	.word	0x00022c70


	//   ....[112]....
        /*0b2c*/ 	.word	0x00022cd0


	//   ....[113]....
        /*0b30*/ 	.word	0x00022d20


	//   ....[114]....
        /*0b34*/ 	.word	0x00022d80


	//   ....[115]....
        /*0b38*/ 	.word	0x00022dd0


	//   ....[116]....
        /*0b3c*/ 	.word	0x00022e30


	//   ....[117]....
        /*0b40*/ 	.word	0x00022e80


	//   ....[118]....
        /*0b44*/ 	.word	0x00022ee0


	//   ....[119]....
        /*0b48*/ 	.word	0x00022f30


	//   ....[120]....
        /*0b4c*/ 	.word	0x00022f90


	//   ....[121]....
        /*0b50*/ 	.word	0x00022fe0


	//   ....[122]....
        /*0b54*/ 	.word	0x00023030


	//   ....[123]....
        /*0b58*/ 	.word	0x00023050


	//   ....[124]....
        /*0b5c*/ 	.word	0x00023090


	//   ....[125]....
        /*0b60*/ 	.word	0x00023890


	//   ....[126]....
        /*0b64*/ 	.word	0x000238a0


	//   ....[127]....
        /*0b68*/ 	.word	0x000238d0


	//   ....[128]....
        /*0b6c*/ 	.word	0x00023920


	//   ....[129]....
        /*0b70*/ 	.word	0x00023930


	//   ....[130]....
        /*0b74*/ 	.word	0x00023990


	//   ....[131]....
        /*0b78*/ 	.word	0x000239c0


	//   ....[132]....
        /*0b7c*/ 	.word	0x00023a00


	//   ....[133]....
        /*0b80*/ 	.word	0x00023a30


	//   ....[134]....
        /*0b84*/ 	.word	0x00023a70


	//   ....[135]....
        /*0b88*/ 	.word	0x00023aa0


	//   ....[136]....
        /*0b8c*/ 	.word	0x00023ae0


	//   ....[137]....
        /*0b90*/ 	.word	0x00023d80


	//   ....[138]....
        /*0b94*/ 	.word	0x00023da0


	//   ....[139]....
        /*0b98*/ 	.word	0x00023db0


	//   ....[140]....
        /*0b9c*/ 	.word	0x00023e40


	//   ....[141]....
        /*0ba0*/ 	.word	0x00023e50


	//   ....[142]....
        /*0ba4*/ 	.word	0x00023ee0


	//   ....[143]....
        /*0ba8*/ 	.word	0x00023ef0


	//   ....[144]....
        /*0bac*/ 	.word	0x00023f80


	//   ....[145]....
        /*0bb0*/ 	.word	0x00023f90


	//   ....[146]....
        /*0bb4*/ 	.word	0x00024020


	//   ....[147]....
        /*0bb8*/ 	.word	0x00024030


	//   ....[148]....
        /*0bbc*/ 	.word	0x00024040


	//   ....[149]....
        /*0bc0*/ 	.word	0x00024640


	//   ....[150]....
        /*0bc4*/ 	.word	0x00024680


	//   ....[151]....
        /*0bc8*/ 	.word	0x000246b0


	//   ....[152]....
        /*0bcc*/ 	.word	0x000246f0


	//   ....[153]....
        /*0bd0*/ 	.word	0x00024780


	//   ....[154]....
        /*0bd4*/ 	.word	0x000247b0


	//   ....[155]....
        /*0bd8*/ 	.word	0x00024820


	//   ....[156]....
        /*0bdc*/ 	.word	0x00024850


	//   ....[157]....
        /*0be0*/ 	.word	0x000248c0


	//   ....[158]....
        /*0be4*/ 	.word	0x000248f0


	//   ....[159]....
        /*0be8*/ 	.word	0x00024920


	//   ....[160]....
        /*0bec*/ 	.word	0x00024970


	//   ....[161]....
        /*0bf0*/ 	.word	0x00024d70


	//   ....[162]....
        /*0bf4*/ 	.word	0x00024da0


	//   ....[163]....
        /*0bf8*/ 	.word	0x00024dd0


	//   ....[164]....
        /*0bfc*/ 	.word	0x00024e00


	//   ....[165]....
        /*0c00*/ 	.word	0x00024e30


	//   ....[166]....
        /*0c04*/ 	.word	0x00024e60


	//   ....[167]....
        /*0c08*/ 	.word	0x00024e90


	//   ....[168]....
        /*0c0c*/ 	.word	0x00024ec0


	//   ....[169]....
        /*0c10*/ 	.word	0x00025040


	//   ....[170]....
        /*0c14*/ 	.word	0x00025070


	//   ....[171]....
        /*0c18*/ 	.word	0x000250a0


	//   ....[172]....
        /*0c1c*/ 	.word	0x000250d0


	//   ....[173]....
        /*0c20*/ 	.word	0x00025100


	//   ....[174]....
        /*0c24*/ 	.word	0x00025130


	//   ....[175]....
        /*0c28*/ 	.word	0x000251f0


	//   ....[176]....
        /*0c2c*/ 	.word	0x00025210


	//   ....[177]....
        /*0c30*/ 	.word	0x00025280


	//   ....[178]....
        /*0c34*/ 	.word	0x00025920


	//   ....[179]....
        /*0c38*/ 	.word	0x00025c60


	//   ....[180]....
        /*0c3c*/ 	.word	0x00025cf0


	//   ....[181]....
        /*0c40*/ 	.word	0x00025d90


	//   ....[182]....
        /*0c44*/ 	.word	0x00025e20


	//   ....[183]....
        /*0c48*/ 	.word	0x00025f10


	//   ....[184]....
        /*0c4c*/ 	.word	0x00025fa0


	//   ....[185]....
        /*0c50*/ 	.word	0x00026040


	//   ....[186]....
        /*0c54*/ 	.word	0x000260d0


	//   ....[187]....
        /*0c58*/ 	.word	0x000261c0


	//   ....[188]....
        /*0c5c*/ 	.word	0x00026250


	//   ....[189]....
        /*0c60*/ 	.word	0x000262f0


	//   ....[190]....
        /*0c64*/ 	.word	0x00026380


	//   ....[191]....
        /*0c68*/ 	.word	0x00026470


	//   ....[192]....
        /*0c6c*/ 	.word	0x00026500


	//   ....[193]....
        /*0c70*/ 	.word	0x00026550


	//   ....[194]....
        /*0c74*/ 	.word	0x000265a0


	//   ....[195]....
        /*0c78*/ 	.word	0x00026630


	//   ....[196]....
        /*0c7c*/ 	.word	0x000266c0


	//   ....[197]....
        /*0c80*/ 	.word	0x00026710


	//   ....[198]....
        /*0c84*/ 	.word	0x00026760


	//   ....[199]....
        /*0c88*/ 	.word	0x00026850


	//   ....[200]....
        /*0c8c*/ 	.word	0x000268e0


	//   ....[201]....
        /*0c90*/ 	.word	0x00026930


	//   ....[202]....
        /*0c94*/ 	.word	0x00026980


	//   ....[203]....
        /*0c98*/ 	.word	0x00026a10


	//   ....[204]....
        /*0c9c*/ 	.word	0x00026aa0


	//   ....[205]....
        /*0ca0*/ 	.word	0x00026af0


	//   ....[206]....
        /*0ca4*/ 	.word	0x00026b40


	//   ....[207]....
        /*0ca8*/ 	.word	0x00026e40


	//   ....[208]....
        /*0cac*/ 	.word	0x00027120


	//   ....[209]....
        /*0cb0*/ 	.word	0x00027210


	//   ....[210]....
        /*0cb4*/ 	.word	0x000272b0


	//   ....[211]....
        /*0cb8*/ 	.word	0x00027310


	//   ....[212]....
        /*0cbc*/ 	.word	0x00027420


	//   ....[213]....
        /*0cc0*/ 	.word	0x00027490


	//   ....[214]....
        /*0cc4*/ 	.word	0x000275a0


	//   ....[215]....
        /*0cc8*/ 	.word	0x00027610


	//   ....[216]....
        /*0ccc*/ 	.word	0x00027720


	//   ....[217]....
        /*0cd0*/ 	.word	0x00027790


	//   ....[218]....
        /*0cd4*/ 	.word	0x000278a0


	//   ....[219]....
        /*0cd8*/ 	.word	0x00027910


	//   ....[220]....
        /*0cdc*/ 	.word	0x000279b0


	//   ....[221]....
        /*0ce0*/ 	.word	0x00027ac0


	//   ....[222]....
        /*0ce4*/ 	.word	0x00027b30


	//   ....[223]....
        /*0ce8*/ 	.word	0x00027bb0


	//   ....[224]....
        /*0cec*/ 	.word	0x00027c80


	//   ....[225]....
        /*0cf0*/ 	.word	0x00027d00


	//   ....[226]....
        /*0cf4*/ 	.word	0x00027de0


	//   ....[227]....
        /*0cf8*/ 	.word	0x00027e60


	//   ....[228]....
        /*0cfc*/ 	.word	0x00027f40


	//   ....[229]....
        /*0d00*/ 	.word	0x00027fc0


	//   ....[230]....
        /*0d04*/ 	.word	0x000280a0


	//   ....[231]....
        /*0d08*/ 	.word	0x00028120


	//   ....[232]....
        /*0d0c*/ 	.word	0x00028200


	//   ....[233]....
        /*0d10*/ 	.word	0x00028280


	//   ....[234]....
        /*0d14*/ 	.word	0x00028350


	//   ....[235]....
        /*0d18*/ 	.word	0x000283d0


	//   ....[236]....
        /*0d1c*/ 	.word	0x00028490


	//   ....[237]....
        /*0d20*/ 	.word	0x000285c0


	//   ....[238]....
        /*0d24*/ 	.word	0x00028680


	//   ....[239]....
        /*0d28*/ 	.word	0x000286f0


	//   ....[240]....
        /*0d2c*/ 	.word	0x00028800


	//   ....[241]....
        /*0d30*/ 	.word	0x00028860


	//   ....[242]....
        /*0d34*/ 	.word	0x00028930


	//   ....[243]....
        /*0d38*/ 	.word	0x00028990


	//   ....[244]....
        /*0d3c*/ 	.word	0x00028a60


	//   ....[245]....
        /*0d40*/ 	.word	0x00028ac0


	//   ....[246]....
        /*0d44*/ 	.word	0x00028b90


	//   ....[247]....
        /*0d48*/ 	.word	0x00028c80


	//   ....[248]....
        /*0d4c*/ 	.word	0x00028d10


	//   ....[249]....
        /*0d50*/ 	.word	0x00028e00


	//   ....[250]....
        /*0d54*/ 	.word	0x00028ea0


	//   ....[251]....
        /*0d58*/ 	.word	0x00028f00


	//   ....[252]....
        /*0d5c*/ 	.word	0x00029000


	//   ....[253]....
        /*0d60*/ 	.word	0x00029060


	//   ....[254]....
        /*0d64*/ 	.word	0x00029160


	//   ....[255]....
        /*0d68*/ 	.word	0x000291c0


	//   ....[0]....
        /*0d6c*/ 	.word	0x000292c0


	//   ....[1]....
        /*0d70*/ 	.word	0x00029320


	//   ....[2]....
        /*0d74*/ 	.word	0x00029420


	//   ....[3]....
        /*0d78*/ 	.word	0x00029480


	//   ....[4]....
        /*0d7c*/ 	.word	0x00029550


	//   ....[5]....
        /*0d80*/ 	.word	0x00029690


	//   ....[6]....
        /*0d84*/ 	.word	0x00029730


	//   ....[7]....
        /*0d88*/ 	.word	0x00029810


	//   ....[8]....
        /*0d8c*/ 	.word	0x000298e0


	//   ....[9]....
        /*0d90*/ 	.word	0x00029940


	//   ....[10]....
        /*0d94*/ 	.word	0x00029a30


	//   ....[11]....
        /*0d98*/ 	.word	0x00029a90


	//   ....[12]....
        /*0d9c*/ 	.word	0x00029b80


	//   ....[13]....
        /*0da0*/ 	.word	0x00029be0


	//   ....[14]....
        /*0da4*/ 	.word	0x00029cd0


	//   ....[15]....
        /*0da8*/ 	.word	0x00029d30


	//   ....[16]....
        /*0dac*/ 	.word	0x00029e10


	//   ....[17]....
        /*0db0*/ 	.word	0x00029ea0


	//   ....[18]....
        /*0db4*/ 	.word	0x00029f40


	//   ....[19]....
        /*0db8*/ 	.word	0x0002a060


	//   ....[20]....
        /*0dbc*/ 	.word	0x0002a0d0


	//   ....[21]....
        /*0dc0*/ 	.word	0x0002a140


	//   ....[22]....
        /*0dc4*/ 	.word	0x0002a1b0


	//   ....[23]....
        /*0dc8*/ 	.word	0x0002a220


	//   ....[24]....
        /*0dcc*/ 	.word	0x0002a2a0


	//   ....[25]....
        /*0dd0*/ 	.word	0x0002a330


	//   ....[26]....
        /*0dd4*/ 	.word	0x0002a3c0


	//   ....[27]....
        /*0dd8*/ 	.word	0x0002a430


	//   ....[28]....
        /*0ddc*/ 	.word	0x0002a4a0


	//   ....[29]....
        /*0de0*/ 	.word	0x0002a510


	//   ....[30]....
        /*0de4*/ 	.word	0x0002a590


	//   ....[31]....
        /*0de8*/ 	.word	0x0002a600


	//   ....[32]....
        /*0dec*/ 	.word	0x0002a6a0


	//   ....[33]....
        /*0df0*/ 	.word	0x0002a730


	//   ....[34]....
        /*0df4*/ 	.word	0x0002a850


	//----- nvinfo : EIATTR_REG_RECONFIG
	.align		4
.L_825:
        /*0df8*/ 	.byte	0x01, 0x54
	.zero		2


	//----- nvinfo : EIATTR_SYSCALL_OFFSETS
	.align		4
        /*0dfc*/ 	.byte	0x04, 0x46
        /*0dfe*/ 	.short	(.L_827 - .L_826)


	//   ....[0]....
.L_826:
        /*0e00*/ 	.word	0x00001bc0


	//   ....[1]....
        /*0e04*/ 	.word	0x00001d10


	//   ....[2]....
        /*0e08*/ 	.word	0x0000b6d0


	//   ....[3]....
        /*0e0c*/ 	.word	0x0000ba00


	//   ....[4]....
        /*0e10*/ 	.word	0x000216a0


	//   ....[5]....
        /*0e14*/ 	.word	0x000217f0


	//   ....[6]....
        /*0e18*/ 	.word	0x000218e0


	//   ....[7]....
        /*0e1c*/ 	.word	0x00022850


	//----- nvinfo : EIATTR_MBARRIER_INSTR_OFFSETS
	.align		4
.L_827:
        /*0e20*/ 	.byte	0x04, 0x39
        /*0e22*/ 	.short	(.L_829 - .L_828)


	//   ....[0]....
.L_828:
        /*0e24*/ 	.word	0x00000270
        /*0e28*/ 	.word	0x000000ff
        /*0e2c*/ 	.word	0x00030800
        /*0e30*/ 	.short	0x0100
        /*0e32*/ 	.byte	0x08
	.zero		1


	//   ....[1]....
        /*0e34*/ 	.word	0x00000280
        /*0e38*/ 	.word	0x000000ff
        /*0e3c*/ 	.word	0x00030820
        /*0e40*/ 	.short	0x0100
        /*0e42*/ 	.byte	0x08
	.zero		1


	//   ....[2]....
        /*0e44*/ 	.word	0x00000370
        /*0e48*/ 	.word	0x000000ff
        /*0e4c*/ 	.word	0x00030830
        /*0e50*/ 	.short	0x0100
        /*0e52*/ 	.byte	0x08
	.zero		1


	//   ....[3]....
        /*0e54*/ 	.word	0x00000380
        /*0e58*/ 	.word	0x000000ff
        /*0e5c*/ 	.word	0x00030840
        /*0e60*/ 	.short	0x0100
        /*0e62*/ 	.byte	0x08
	.zero		1


	//   ....[4]....
        /*0e64*/ 	.word	0x00000390
        /*0e68*/ 	.word	0x000000ff
        /*0e6c*/ 	.word	0x00030838
        /*0e70*/ 	.short	0x0100
        /*0e72*/ 	.byte	0x08
	.zero		1


	//   ....[5]....
        /*0e74*/ 	.word	0x000003a0
        /*0e78*/ 	.word	0x000000ff
        /*0e7c*/ 	.word	0x00030848
        /*0e80*/ 	.short	0x0100
        /*0e82*/ 	.byte	0x08
	.zero		1


	//   ....[6]....
        /*0e84*/ 	.word	0x000004d0
        /*0e88*/ 	.word	0x000000ff
        /*0e8c*/ 	.word	0x00030850
        /*0e90*/ 	.short	0x0100
        /*0e92*/ 	.byte	0x08
	.zero		1


	//   ....[7]....
        /*0e94*/ 	.word	0x000004e0
        /*0e98*/ 	.word	0x000000ff
        /*0e9c*/ 	.word	0x00030860
        /*0ea0*/ 	.short	0x0100
        /*0ea2*/ 	.byte	0x08
	.zero		1


	//   ....[8]....
        /*0ea4*/ 	.word	0x000004f0
        /*0ea8*/ 	.word	0x000000ff
        /*0eac*/ 	.word	0x00030858
        /*0eb0*/ 	.short	0x0100
        /*0eb2*/ 	.byte	0x08
	.zero		1


	//   ....[9]....
        /*0eb4*/ 	.word	0x00000500
        /*0eb8*/ 	.word	0x000000ff
        /*0ebc*/ 	.word	0x00030868
        /*0ec0*/ 	.short	0x0100
        /*0ec2*/ 	.byte	0x08
	.zero		1


	//   ....[10]....
        /*0ec4*/ 	.word	0x000005f0
        /*0ec8*/ 	.word	0x000000ff
        /*0ecc*/ 	.word	0x00030870
        /*0ed0*/ 	.short	0x0100
        /*0ed2*/ 	.byte	0x06
	.zero		1


	//   ....[11]....
        /*0ed4*/ 	.word	0x00000600
        /*0ed8*/ 	.word	0x000000ff
        /*0edc*/ 	.word	0x00030880
        /*0ee0*/ 	.short	0x0100
        /*0ee2*/ 	.byte	0x06
	.zero		1


	//   ....[12]....
        /*0ee4*/ 	.word	0x00000610
        /*0ee8*/ 	.word	0x000000ff
        /*0eec*/ 	.word	0x00030878
        /*0ef0*/ 	.short	0x0100
        /*0ef2*/ 	.byte	0x06
	.zero		1


	//   ....[13]....
        /*0ef4*/ 	.word	0x00000620
        /*0ef8*/ 	.word	0x000000ff
        /*0efc*/ 	.word	0x00030888
        /*0f00*/ 	.short	0x0100
        /*0f02*/ 	.byte	0x06
	.zero		1


	//   ....[14]....
        /*0f04*/ 	.word	0x00000750
        /*0f08*/ 	.word	0x000000ff
        /*0f0c*/ 	.word	0x00030890
        /*0f10*/ 	.short	0x0100
        /*0f12*/ 	.byte	0x08
	.zero		1


	//   ....[15]....
        /*0f14*/ 	.word	0x00000760
        /*0f18*/ 	.word	0x000000ff
        /*0f1c*/ 	.word	0x000308a0
        /*0f20*/ 	.short	0x0100
        /*0f22*/ 	.byte	0x08
	.zero		1


	//   ....[16]....
        /*0f24*/ 	.word	0x00000770
        /*0f28*/ 	.word	0x000000ff
        /*0f2c*/ 	.word	0x00030898
        /*0f30*/ 	.short	0x0100
        /*0f32*/ 	.byte	0x08
	.zero		1


	//   ....[17]....
        /*0f34*/ 	.word	0x00000780
        /*0f38*/ 	.word	0x000000ff
        /*0f3c*/ 	.word	0x000308a8
        /*0f40*/ 	.short	0x0100
        /*0f42*/ 	.byte	0x08
	.zero		1


	//   ....[18]....
        /*0f44*/ 	.word	0x000008b0
        /*0f48*/ 	.word	0x000000ff
        /*0f4c*/ 	.word	0x000308b0
        /*0f50*/ 	.short	0x0100
        /*0f52*/ 	.byte	0x08
	.zero		1


	//   ....[19]....
        /*0f54*/ 	.word	0x000008c0
        /*0f58*/ 	.word	0x000000ff
        /*0f5c*/ 	.word	0x000308c0
        /*0f60*/ 	.short	0x0100
        /*0f62*/ 	.byte	0x08
	.zero		1


	//   ....[20]....
        /*0f64*/ 	.word	0x000008d0
        /*0f68*/ 	.word	0x000000ff
        /*0f6c*/ 	.word	0x000308b8
        /*0f70*/ 	.short	0x0100
        /*0f72*/ 	.byte	0x08
	.zero		1


	//   ....[21]....
        /*0f74*/ 	.word	0x000008e0
        /*0f78*/ 	.word	0x000000ff
        /*0f7c*/ 	.word	0x000308c8
        /*0f80*/ 	.short	0x0100
        /*0f82*/ 	.byte	0x08
	.zero		1


	//   ....[22]....
        /*0f84*/ 	.word	0x00003880
        /*0f88*/ 	.word	0x00000058
        /*0f8c*/ 	.word	0x00030890
        /*0f90*/ 	.short	0x010a
        /*0f92*/ 	.byte	0x3f
	.zero		1


	//   ....[23]....
        /*0f94*/ 	.word	0x00007050
        /*0f98*/ 	.word	0x00000058
        /*0f9c*/ 	.word	0x00030890
        /*0fa0*/ 	.short	0x010a
        /*0fa2*/ 	.byte	0x3f
	.zero		1


	//   ....[24]....
        /*0fa4*/ 	.word	0x0000a100
        /*0fa8*/ 	.word	0x00000058
        /*0fac*/ 	.word	0x00030890
        /*0fb0*/ 	.short	0x010a
        /*0fb2*/ 	.byte	0x3f
	.zero		1


	//   ....[25]....
        /*0fb4*/ 	.word	0x0000a8c0
        /*0fb8*/ 	.word	0x0000000b
        /*0fbc*/ 	.word	0x00000000
        /*0fc0*/ 	.short	0x0101
        /*0fc2*/ 	.byte	0x3f
	.zero		1


	//   ....[26]....
        /*0fc4*/ 	.word	0x0000a900
        /*0fc8*/ 	.word	0x00000058
        /*0fcc*/ 	.word	0x000308b0
        /*0fd0*/ 	.short	0x010a
        /*0fd2*/ 	.byte	0x3f
	.zero		1


	//   ....[27]....
        /*0fd4*/ 	.word	0x0000b010
        /*0fd8*/ 	.word	0x00000058
        /*0fdc*/ 	.word	0x00000000
        /*0fe0*/ 	.short	0x0101
        /*0fe2*/ 	.byte	0x3f
	.zero		1


	//   ....[28]....
        /*0fe4*/ 	.word	0x0000b760
        /*0fe8*/ 	.word	0x00000002
        /*0fec*/ 	.word	0x00030800
        /*0ff0*/ 	.short	0x010a
        /*0ff2*/ 	.byte	0x3f
	.zero		1


	//   ....[29]....
        /*0ff4*/ 	.word	0x0000b7b0
        /*0ff8*/ 	.word	0x00000002
        /*0ffc*/ 	.word	0x00030800
        /*1000*/ 	.short	0x010a
        /*1002*/ 	.byte	0x3f
	.zero		1


	//   ....[30]....
        /*1004*/ 	.word	0x0000cd50
        /*1008*/ 	.word	0x00000002
        /*100c*/ 	.word	0x00030800
        /*1010*/ 	.short	0x010a
        /*1012*/ 	.byte	0x3f
	.zero		1


	//   ....[31]....
        /*1014*/ 	.word	0x00010360
        /*1018*/ 	.word	0x00000002
        /*101c*/ 	.word	0x00030800
        /*1020*/ 	.short	0x010a
        /*1022*/ 	.byte	0x3f
	.zero		1


	//   ....[32]....
        /*1024*/ 	.word	0x00012e10
        /*1028*/ 	.word	0x00000005
        /*102c*/ 	.word	0x00030830
        /*1030*/ 	.short	0x010a
        /*1032*/ 	.byte	0x3f
	.zero		1


	//   ....[33]....
        /*1034*/ 	.word	0x00012e50
        /*1038*/ 	.word	0x00000005
        /*103c*/ 	.word	0x00030830
        /*1040*/ 	.short	0x010a
        /*1042*/ 	.byte	0x3f
	.zero		1


	//   ....[34]....
        /*1044*/ 	.word	0x00014ba0
        /*1048*/ 	.word	0x00000022
        /*104c*/ 	.word	0x00000000
        /*1050*/ 	.short	0x0101
        /*1052*/ 	.byte	0x3f
	.zero		1


	//   ....[35]....
        /*1054*/ 	.word	0x00015830
        /*1058*/ 	.word	0x0000000d
        /*105c*/ 	.word	0x00030830
        /*1060*/ 	.short	0x010a
        /*1062*/ 	.byte	0x3f
	.zero		1


	//   ....[36]....
        /*1064*/ 	.word	0x000158b0
        /*1068*/ 	.word	0x0000000d
        /*106c*/ 	.word	0x00030830
        /*1070*/ 	.short	0x010a
        /*1072*/ 	.byte	0x3f
	.zero		1


	//   ....[37]....
        /*1074*/ 	.word	0x00016740
        /*1078*/ 	.word	0x0000000f
        /*107c*/ 	.word	0x00030850
        /*1080*/ 	.short	0x010a
        /*1082*/ 	.byte	0x3f
	.zero		1


	//   ....[38]....
        /*1084*/ 	.word	0x00016790
        /*1088*/ 	.word	0x0000000f
        /*108c*/ 	.word	0x00030850
        /*1090*/ 	.short	0x010a
        /*1092*/ 	.byte	0x3f
	.zero		1


	//   ....[39]....
        /*1094*/ 	.word	0x00016d50
        /*1098*/ 	.word	0x0000000d
        /*109c*/ 	.word	0x00000000
        /*10a0*/ 	.short	0x0101
        /*10a2*/ 	.byte	0x3f
	.zero		1


	//   ....[40]....
        /*10a4*/ 	.word	0x000185f0
        /*10a8*/ 	.word	0x0000000f
        /*10ac*/ 	.word	0x00000000
        /*10b0*/ 	.short	0x0101
        /*10b2*/ 	.byte	0x3f
	.zero		1


	//   ....[41]....
        /*10b4*/ 	.word	0x000188b0
        /*10b8*/ 	.word	0x00000000
        /*10bc*/ 	.word	0x00030830
        /*10c0*/ 	.short	0x010a
        /*10c2*/ 	.byte	0x3f
	.zero		1


	//   ....[42]....
        /*10c4*/ 	.word	0x00018930
        /*10c8*/ 	.word	0x00000000
        /*10cc*/ 	.word	0x00030830
        /*10d0*/ 	.short	0x010a
        /*10d2*/ 	.byte	0x3f
	.zero		1


	//   ....[43]....
        /*10d4*/ 	.word	0x000197a0
        /*10d8*/ 	.word	0x0000000f
        /*10dc*/ 	.word	0x00030850
        /*10e0*/ 	.short	0x010a
        /*10e2*/ 	.byte	0x3f
	.zero		1


	//   ....[44]....
        /*10e4*/ 	.word	0x000197f0
        /*10e8*/ 	.word	0x0000000f
        /*10ec*/ 	.word	0x00030850
        /*10f0*/ 	.short	0x010a
        /*10f2*/ 	.byte	0x3f
	.zero		1


	//   ....[45]....
        /*10f4*/ 	.word	0x0001a6a0
        /*10f8*/ 	.word	0x0000007e
        /*10fc*/ 	.word	0x00000000
        /*1100*/ 	.short	0x0101
        /*1102*/ 	.byte	0x3f
	.zero		1


	//   ....[46]....
        /*1104*/ 	.word	0x0001af30
        /*1108*/ 	.word	0x0000000f
        /*110c*/ 	.word	0x00000000
        /*1110*/ 	.short	0x0101
        /*1112*/ 	.byte	0x3f
	.zero		1


	//   ....[47]....
        /*1114*/ 	.word	0x0001b710
        /*1118*/ 	.word	0x0000000a
        /*111c*/ 	.word	0x00030850
        /*1120*/ 	.short	0x010a
        /*1122*/ 	.byte	0x3f
	.zero		1


	//   ....[48]....
        /*1124*/ 	.word	0x0001b7b0
        /*1128*/ 	.word	0x0000000a
        /*112c*/ 	.word	0x00030850
        /*1130*/ 	.short	0x010a
        /*1132*/ 	.byte	0x3f
	.zero		1


	//   ....[49]....
        /*1134*/ 	.word	0x0001bcc0
        /*1138*/ 	.word	0x0000000a
        /*113c*/ 	.word	0x00000000
        /*1140*/ 	.short	0x0101
        /*1142*/ 	.byte	0x3f
	.zero		1


	//   ....[50]....
        /*1144*/ 	.word	0x0001d940
        /*1148*/ 	.word	0x00000000
        /*114c*/ 	.word	0x00000000
        /*1150*/ 	.short	0x0101
        /*1152*/ 	.byte	0x3f
	.zero		1


	//   ....[51]....
        /*1154*/ 	.word	0x00020070
        /*1158*/ 	.word	0x00000016
        /*115c*/ 	.word	0x00030820
        /*1160*/ 	.short	0x010a
        /*1162*/ 	.byte	0x3f
	.zero		1


	//   ....[52]....
        /*1164*/ 	.word	0x00020100
        /*1168*/ 	.word	0x0000000b
        /*116c*/ 	.word	0x000308a0
        /*1170*/ 	.short	0x010a
        /*1172*/ 	.byte	0x3f
	.zero		1


	//   ....[53]....
        /*1174*/ 	.word	0x00020550
        /*1178*/ 	.word	0x0000000b
        /*117c*/ 	.word	0x000308c0
        /*1180*/ 	.short	0x010a
        /*1182*/ 	.byte	0x3f
	.zero		1


	//   ....[54]....
        /*1184*/ 	.word	0x00020a60
        /*1188*/ 	.word	0x0000000a
        /*118c*/ 	.word	0x000308a0
        /*1190*/ 	.short	0x010a
        /*1192*/ 	.byte	0x3f
	.zero		1


	//   ....[55]....
        /*1194*/ 	.word	0x00020ea0
        /*1198*/ 	.word	0x0000000a
        /*119c*/ 	.word	0x000308c0
        /*11a0*/ 	.short	0x010a
        /*11a2*/ 	.byte	0x3f
	.zero		1


	//   ....[56]....
        /*11a4*/ 	.word	0x00021e90
        /*11a8*/ 	.word	0x00000007
        /*11ac*/ 	.word	0x00030840
        /*11b0*/ 	.short	0x010a
        /*11b2*/ 	.byte	0x3f
	.zero		1


	//   ....[57]....
        /*11b4*/ 	.word	0x00022550
        /*11b8*/ 	.word	0x00000007
        /*11bc*/ 	.word	0x00030830
        /*11c0*/ 	.short	0x0107
        /*11c2*/ 	.byte	0x3f
	.zero		1


	//   ....[58]....
        /*11c4*/ 	.word	0x00022620
        /*11c8*/ 	.word	0x00000007
        /*11cc*/ 	.word	0x00030830
        /*11d0*/ 	.short	0x0101
        /*11d2*/ 	.byte	0x3f
	.zero		1


	//   ....[59]....
        /*11d4*/ 	.word	0x000231a0
        /*11d8*/ 	.word	0x00000016
        /*11dc*/ 	.word	0x00030800
        /*11e0*/ 	.short	0x0107
        /*11e2*/ 	.byte	0x3f
	.zero		1


	//   ....[60]....
        /*11e4*/ 	.word	0x000232a0
        /*11e8*/ 	.word	0x00000016
        /*11ec*/ 	.word	0x00030800
        /*11f0*/ 	.short	0x0101
        /*11f2*/ 	.byte	0x3f
	.zero		1


	//   ....[61]....
        /*11f4*/ 	.word	0x000232c0
        /*11f8*/ 	.word	0x00000016
        /*11fc*/ 	.word	0x00030820
        /*1200*/ 	.short	0x010a
        /*1202*/ 	.byte	0x3f
	.zero		1


	//   ....[62]....
        /*1204*/ 	.word	0x00023690
        /*1208*/ 	.word	0x00000007
        /*120c*/ 	.word	0x00030840
        /*1210*/ 	.short	0x010a
        /*1212*/ 	.byte	0x3f
	.zero		1


	//   ....[63]....
        /*1214*/ 	.word	0x00023ba0
        /*1218*/ 	.word	0x00000007
        /*121c*/ 	.word	0x00030830
        /*1220*/ 	.short	0x0107
        /*1222*/ 	.byte	0x3f
	.zero		1


	//   ....[64]....
        /*1224*/ 	.word	0x00023c60
        /*1228*/ 	.word	0x00000007
        /*122c*/ 	.word	0x00030830
        /*1230*/ 	.short	0x0101
        /*1232*/ 	.byte	0x3f
	.zero		1


	//   ....[65]....
        /*1234*/ 	.word	0x00023cc0
        /*1238*/ 	.word	0x00000006
        /*123c*/ 	.word	0x00030860
        /*1240*/ 	.short	0x010a
        /*1242*/ 	.byte	0x3f
	.zero		1


	//   ....[66]....
        /*1244*/ 	.word	0x00024220
        /*1248*/ 	.word	0x00000006
        /*124c*/ 	.word	0x00030850
        /*1250*/ 	.short	0x0107
        /*1252*/ 	.byte	0x3f
	.zero		1


	//   ....[67]....
        /*1254*/ 	.word	0x00024380
        /*1258*/ 	.word	0x00000006
        /*125c*/ 	.word	0x00030850
        /*1260*/ 	.short	0x0101
        /*1262*/ 	.byte	0x3f
	.zero		1


	//   ....[68]....
        /*1264*/ 	.word	0x00024590
        /*1268*/ 	.word	0x00000000
        /*126c*/ 	.word	0x00030860
        /*1270*/ 	.short	0x010a
        /*1272*/ 	.byte	0x3f
	.zero		1


	//   ....[69]....
        /*1274*/ 	.word	0x00024aa0
        /*1278*/ 	.word	0x00000000
        /*127c*/ 	.word	0x00030850
        /*1280*/ 	.short	0x0107
        /*1282*/ 	.byte	0x3f
	.zero		1


	//   ....[70]....
        /*1284*/ 	.word	0x00024b60
        /*1288*/ 	.word	0x00000000
        /*128c*/ 	.word	0x00030850
        /*1290*/ 	.short	0x0101
        /*1292*/ 	.byte	0x3f
	.zero		1


	//   ....[71]....
        /*1294*/ 	.word	0x000258a0
        /*1298*/ 	.word	0x00000007
        /*129c*/ 	.word	0x00030820
        /*12a0*/ 	.short	0x010a
        /*12a2*/ 	.byte	0x3f
	.zero		1


	//   ....[72]....
        /*12a4*/ 	.word	0x00025a30
        /*12a8*/ 	.word	0x00000005
        /*12ac*/ 	.word	0x00030840
        /*12b0*/ 	.short	0x010a
        /*12b2*/ 	.byte	0x3f
	.zero		1


	//   ....[73]....
        /*12b4*/ 	.word	0x00025ad0
        /*12b8*/ 	.word	0x00000003
        /*12bc*/ 	.word	0x00030840
        /*12c0*/ 	.short	0x010a
        /*12c2*/ 	.byte	0x3f
	.zero		1


	//   ....[74]....
        /*12c4*/ 	.word	0x00025b10
        /*12c8*/ 	.word	0x00000005
        /*12cc*/ 	.word	0x00030860
        /*12d0*/ 	.short	0x010a
        /*12d2*/ 	.byte	0x3f
	.zero		1


	//   ....[75]....
        /*12d4*/ 	.word	0x00025b50
        /*12d8*/ 	.word	0x00000003
        /*12dc*/ 	.word	0x00030860
        /*12e0*/ 	.short	0x010a
        /*12e2*/ 	.byte	0x3f
	.zero		1


	//   ....[76]....
        /*12e4*/ 	.word	0x00025bb0
        /*12e8*/ 	.word	0x00000058
        /*12ec*/ 	.word	0x00030890
        /*12f0*/ 	.short	0x010a
        /*12f2*/ 	.byte	0x3f
	.zero		1


	//   ....[77]....
        /*12f4*/ 	.word	0x00025e60
        /*12f8*/ 	.word	0x00000058
        /*12fc*/ 	.word	0x00030890
        /*1300*/ 	.short	0x010a
        /*1302*/ 	.byte	0x3f
	.zero		1


	//   ....[78]....
        /*1304*/ 	.word	0x00026110
        /*1308*/ 	.word	0x00000058
        /*130c*/ 	.word	0x00030890
        /*1310*/ 	.short	0x010a
        /*1312*/ 	.byte	0x3f
	.zero		1


	//   ....[79]....
        /*1314*/ 	.word	0x000263c0
        /*1318*/ 	.word	0x00000058
        /*131c*/ 	.word	0x000308b0
        /*1320*/ 	.short	0x010a
        /*1322*/ 	.byte	0x3f
	.zero		1


	//   ....[80]....
        /*1324*/ 	.word	0x000267a0
        /*1328*/ 	.word	0x00000002
        /*132c*/ 	.word	0x00030800
        /*1330*/ 	.short	0x010a
        /*1332*/ 	.byte	0x3f
	.zero		1


	//   ....[81]....
        /*1334*/ 	.word	0x00026b80
        /*1338*/ 	.word	0x00000002
        /*133c*/ 	.word	0x00030800
        /*1340*/ 	.short	0x010a
        /*1342*/ 	.byte	0x3f
	.zero		1


	//   ....[82]....
        /*1344*/ 	.word	0x00026bd0
        /*1348*/ 	.word	0x00000005
        /*134c*/ 	.word	0x00030830
        /*1350*/ 	.short	0x010a
        /*1352*/ 	.byte	0x3f
	.zero		1


	//   ....[83]....
        /*1354*/ 	.word	0x00026c20
        /*1358*/ 	.word	0x0000000d
        /*135c*/ 	.word	0x00030830
        /*1360*/ 	.short	0x010a
        /*1362*/ 	.byte	0x3f
	.zero		1


	//   ....[84]....
        /*1364*/ 	.word	0x00026c70
        /*1368*/ 	.word	0x0000000f
        /*136c*/ 	.word	0x00030850
        /*1370*/ 	.short	0x010a
        /*1372*/ 	.byte	0x3f
	.zero		1


	//   ....[85]....
        /*1374*/ 	.word	0x00026cc0
        /*1378*/ 	.word	0x00000000
        /*137c*/ 	.word	0x00030830
        /*1380*/ 	.short	0x010a
        /*1382*/ 	.byte	0x3f
	.zero		1


	//   ....[86]....
        /*1384*/ 	.word	0x00026d10
        /*1388*/ 	.word	0x0000000f
        /*138c*/ 	.word	0x00030850
        /*1390*/ 	.short	0x010a
        /*1392*/ 	.byte	0x3f
	.zero		1


	//   ....[87]....
        /*1394*/ 	.word	0x00026d60
        /*1398*/ 	.word	0x0000000a
        /*139c*/ 	.word	0x00030850
        /*13a0*/ 	.short	0x010a
        /*13a2*/ 	.byte	0x3f
	.zero		1


	//   ....[88]....
        /*13a4*/ 	.word	0x00026f00
        /*13a8*/ 	.word	0x00000016
        /*13ac*/ 	.word	0x00030820
        /*13b0*/ 	.short	0x010a
        /*13b2*/ 	.byte	0x3f
	.zero		1


	//   ....[89]....
        /*13b4*/ 	.word	0x00026f50
        /*13b8*/ 	.word	0x0000000b
        /*13bc*/ 	.word	0x000308a0
        /*13c0*/ 	.short	0x010a
        /*13c2*/ 	.byte	0x3f
	.zero		1


	//   ....[90]....
        /*13c4*/ 	.word	0x00026fa0
        /*13c8*/ 	.word	0x0000000b
        /*13cc*/ 	.word	0x000308c0
        /*13d0*/ 	.short	0x010a
        /*13d2*/ 	.byte	0x3f
	.zero		1


	//   ....[91]....
        /*13d4*/ 	.word	0x00026ff0
        /*13d8*/ 	.word	0x0000000a
        /*13dc*/ 	.word	0x000308a0
        /*13e0*/ 	.short	0x010a
        /*13e2*/ 	.byte	0x3f
	.zero		1


	//   ....[92]....
        /*13e4*/ 	.word	0x00027040
        /*13e8*/ 	.word	0x0000000a
        /*13ec*/ 	.word	0x000308c0
        /*13f0*/ 	.short	0x010a
        /*13f2*/ 	.byte	0x3f
	.zero		1


	//   ....[93]....
        /*13f4*/ 	.word	0x00027160
        /*13f8*/ 	.word	0x00000007
        /*13fc*/ 	.word	0x00030840
        /*1400*/ 	.short	0x010a
        /*1402*/ 	.byte	0x3f
	.zero		1


	//   ....[94]....
        /*1404*/ 	.word	0x000284c0
        /*1408*/ 	.word	0x00000016
        /*140c*/ 	.word	0x00030820
        /*1410*/ 	.short	0x010a
        /*1412*/ 	.byte	0x3f
	.zero		1


	//   ....[95]....
        /*1414*/ 	.word	0x00028510
        /*1418*/ 	.word	0x00000007
        /*141c*/ 	.word	0x00030840
        /*1420*/ 	.short	0x010a
        /*1422*/ 	.byte	0x3f
	.zero		1


	//   ....[96]....
        /*1424*/ 	.word	0x00028d50
        /*1428*/ 	.word	0x00000006
        /*142c*/ 	.word	0x00030860
        /*1430*/ 	.short	0x010a
        /*1432*/ 	.byte	0x3f
	.zero		1


	//   ....[97]....
        /*1434*/ 	.word	0x000295e0
        /*1438*/ 	.word	0x00000000
        /*143c*/ 	.word	0x00030860
        /*1440*/ 	.short	0x010a
        /*1442*/ 	.byte	0x3f
	.zero		1


	//   ....[98]....
        /*1444*/ 	.word	0x0002a770
        /*1448*/ 	.word	0x00000007
        /*144c*/ 	.word	0x00030820
        /*1450*/ 	.short	0x010a
        /*1452*/ 	.byte	0x3f
	.zero		1


	//   ....[99]....
        /*1454*/ 	.word	0x0002a910
        /*1458*/ 	.word	0x00000005
        /*145c*/ 	.word	0x00030840
        /*1460*/ 	.short	0x010a
        /*1462*/ 	.byte	0x3f
	.zero		1


	//   ....[100]....
        /*1464*/ 	.word	0x0002a960
        /*1468*/ 	.word	0x00000003
        /*146c*/ 	.word	0x00030840
        /*1470*/ 	.short	0x010a
        /*1472*/ 	.byte	0x3f
	.zero		1


	//   ....[101]....
        /*1474*/ 	.word	0x0002a9b0
        /*1478*/ 	.word	0x00000005
        /*147c*/ 	.word	0x00030860
        /*1480*/ 	.short	0x010a
        /*1482*/ 	.byte	0x3f
	.zero		1


	//----- nvinfo : EIATTR_NUM_MBARRIERS
	.align		4
.L_829:
        /*1484*/ 	.byte	0x03, 0x38
        /*1486*/ 	.short	0x0016


	//----- nvinfo : EIATTR_EXIT_INSTR_OFFSETS
	.align		4
        /*1488*/ 	.byte	0x04, 0x1c
        /*148a*/ 	.short	(.L_831 - .L_830)


	//   ....[0]....
.L_830:
        /*148c*/ 	.word	0x00025ba0


	//----- nvinfo : EIATTR_MAX_THREADS
	.align		4
.L_831:
        /*1490*/ 	.byte	0x04, 0x05
        /*1492*/ 	.short	(.L_833 - .L_832)
.L_832:
        /*1494*/ 	.word	0x00000180
        /*1498*/ 	.word	0x00000001
        /*149c*/ 	.word	0x00000001


	//----- nvinfo : EIATTR_CRS_STACK_SIZE
	.align		4
.L_833:
        /*14a0*/ 	.byte	0x04, 0x1e
        /*14a2*/ 	.short	(.L_835 - .L_834)
.L_834:
        /*14a4*/ 	.word	0x00000000


	//----- nvinfo : EIATTR_CBANK_PARAM_SIZE
	.align		4
.L_835:
        /*14a8*/ 	.byte	0x03, 0x19
        /*14aa*/ 	.short	0x0af0


	//----- nvinfo : EIATTR_PARAM_CBANK
	.align		4
        /*14ac*/ 	.byte	0x04, 0x0a
        /*14ae*/ 	.short	(.L_837 - .L_836)
	.align		4
.L_836:
        /*14b0*/ 	.word	index@(.nv.constant0._ZN7cutlass13device_kernelIN5flash11enable_sm90INS1_16FlashAttnFwdSm90INS1_25CollectiveMainloopFwdSm90ILi2EN4cute5tupleIJNS5_1CILi1EEES8_S8_EEENS6_IJNS7_ILi128EEENS7_ILi96EEENS7_ILi192EEEEEELi192ENS_10bfloat16_tEfNS_4arch4Sm90ELb1ELb0ELb1ELb1ELb1ELb1ELb0ELb1ELb1ELb1ELb0ELb0EEENS1_21CollectiveEpilogueFwdINS6_IJSA_SC_SB_EEES9_SE_SG_Li256ELb1ELb1ELb0ELb0EEENS1_36VarlenDynamicPersistentTileSchedulerILi128ELi96ELi256ELi128ELb0ELb1ELb1ELb1ELb1ELb1EEEEEEEEEvNT_6ParamsE)
        /*14b4*/ 	.short	0x0210
        /*14b6*/ 	.short	0x0af0


	//----- nvinfo : EIATTR_SW_WAR
	.align		4
.L_837:
        /*14b8*/ 	.byte	0x04, 0x36
        /*14ba*/ 	.short	(.L_839 - .L_838)
.L_838:
        /*14bc*/ 	.word	0x00000008
.L_839:


//--------------------- .nv.info._ZN7cutlass13device_kernelIN5flash11enable_sm90INS1_16FlashAttnFwdSm90INS1_25CollectiveMainloopFwdSm90ILi2EN4cute5tupleIJNS5_1CILi1EEES8_S8_EEENS6_IJNS7_ILi128EEESA_SA_EEELi128ENS_10bfloat16_tEfNS_4arch4Sm90ELb0ELb0ELb1ELb0ELb1ELb0ELb0ELb1ELb1ELb1ELb0ELb0EEENS1_21CollectiveEpilogueFwdISB_S9_SC_SE_Li256ELb0ELb1ELb0ELb0EEENS1_29StaticPersistentTileSchedulerILb0EEEEEEEEEvNT_6ParamsE --------------------------
	.section	.nv.info._ZN7cutlass13device_kernelIN5flash11enable_sm90INS1_16FlashAttnFwdSm90INS1_25CollectiveMainloopFwdSm90ILi2EN4cute5tupleIJNS5_1CILi1EEES8_S8_EEENS6_IJNS7_ILi128EEESA_SA_EEELi128ENS_10bfloat16_tEfNS_4arch4Sm90ELb0ELb0ELb1ELb0ELb1ELb0ELb0ELb1ELb1ELb1ELb0ELb0EEENS1_21CollectiveEpilogueFwdISB_S9_SC_SE_Li256ELb0ELb1ELb0ELb0EEENS1_29StaticPersistentTileSchedulerILb0EEEEEEEEEvNT_6ParamsE,"",@"SHT_CUDA_INFO"
	.sectionflags	@""
	.align	4


	//----- nvinfo : EIATTR_CUDA_API_VERSION
	.align		4
        /*0000*/ 	.byte	0x04, 0x37
        /*0002*/ 	.short	(.L_841 - .L_840)
.L_840:
        /*0004*/ 	.word	0x00000082


	//----- nvinfo : EIATTR_KPARAM_INFO
	.align		4
.L_841:
        /*0008*/ 	.byte	0x04, 0x17
        /*000a*/ 	.short	(.L_843 - .L_842)
.L_842:
        /*000c*/ 	.word	0x00000000
        /*0010*/ 	.short	0x0000
        /*0012*/ 	.short	0x0070
        /*0014*/ 	.byte	0x00, 0xf0, 0x01, 0x28


	//----- nvinfo : EIATTR_SPARSE_MMA_MASK
	.align		4
.L_843:
        /*0018*/ 	.byte	0x03, 0x50
        /*001a*/ 	.short	0x0000


	//----- nvinfo : EIATTR_MAXREG_COUNT
	.align		4
        /*001c*/ 	.byte	0x03, 0x1b
        /*001e*/ 	.short	0x00a8


	//----- nvinfo : EIATTR_NUM_BARRIERS
	.align		4
        /*0020*/ 	.byte	0x02, 0x4c
        /*0022*/ 	.byte	0x10
	.zero		1


	//----- nvinfo : EIATTR_EXTERNS
	.align		4
        /*0024*/ 	.byte	0x04, 0x0f
        /*0026*/ 	.short	(.L_845 - .L_844)


	//   ....[0]....
	.align		4
.L_844:
        /*0028*/ 	.word	index@(__assertfail)


	//----- nvinfo : EIATTR_MERCURY_ISA_VERSION
	.align		4
.L_845:
        /*002c*/ 	.byte	0x03, 0x5f
        /*002e*/ 	.short	0x0101


	//----- nvinfo : EIATTR_INT_WARP_WIDE_INSTR_OFFSETS
	.align		4
        /*0030*/ 	.byte	0x04, 0x31
        /*0032*/ 	.short	(.L_847 - .L_846)


	//   ....[0]....
.L_846:
        /*0034*/ 	.word	0x000000b0


	//   ....[1]....
        /*0038*/ 	.word	0x000000c0


	//   ....[2]....
        /*003c*/ 	.word	0x00000160


	//----- nvinfo : EIATTR_COOP_GROUP_MASK_REGIDS
	.align		4
.L_847:
        /*0040*/ 	.byte	0x04, 0x29
        /*0042*/ 	.short	(.L_849 - .L_848)


	//   ....[0]....
.L_848:
        /*0044*/ 	.word	0xffffffff


	//   ....[1]....
        /*0048*/ 	.word	0xffffffff


	//   ....[2]....
        /*004c*/ 	.word	0xffffffff


	//   ....[3]....
        /*0050*/ 	.word	0xffffffff


	//   ....[4]....
        /*0054*/ 	.word	0xffffffff


	//   ....[5]....
        /*0058*/ 	.word	0xffffffff


	//   ....[6]....
        /*005c*/ 	.word	0xffffffff


	//   ....[7]....
        /*0060*/ 	.word	0xffffffff


	//   ....[8]....
        /*0064*/ 	.word	0xffffffff


	//   ....[9]....
        /*0068*/ 	.word	0xffffffff


	//   ....[10]....
        /*006c*/ 	.word	0xffffffff


	//   ....[11]....
        /*0070*/ 	.word	0xffffffff


	//   ....[12]....
        /*0074*/ 	.word	0xffffffff


	//   ....[13]....
        /*0078*/ 	.word	0xffffffff


	//   ....[14]....
        /*007c*/ 	.word	0xffffffff


	//   ....[15]....
        /*0080*/ 	.word	0xffffffff


	//   ....[16]....
        /*0084*/ 	.word	0xffffffff


	//   ....[17]....
        /*0088*/ 	.word	0xffffffff


	//   ....[18]....
        /*008c*/ 	.word	0xffffffff


	//   ....[19]....
        /*0090*/ 	.word	0xffffffff


	//   ....[20]....
        /*0094*/ 	.word	0xffffffff


	//   ....[21]....
        /*0098*/ 	.word	0xffffffff


	//   ....[22]....
        /*009c*/ 	.word	0xffffffff


	//   ....[23]....
        /*00a0*/ 	.word	0xffffffff


	//   ....[24]....
        /*00a4*/ 	.word	0xffffffff


	//   ....[25]....
        /*00a8*/ 	.word	0xffffffff


	//   ....[26]....
        /*00ac*/ 	.word	0xffffffff


	//   ....[27]....
        /*00b0*/ 	.word	0xffffffff


	//   ....[28]....
        /*00b4*/ 	.word	0xffffffff


	//   ....[29]....
        /*00b8*/ 	.word	0xffffffff


	//   ....[30]....
        /*00bc*/ 	.word	0xffffffff


	//   ....[31]....
        /*00c0*/ 	.word	0xffffffff


	//   ....[32]....
        /*00c4*/ 	.word	0xffffffff


	//   ....[33]....
        /*00c8*/ 	.word	0xffffffff


	//   ....[34]....
        /*00cc*/ 	.word	0xffffffff


	//   ....[35]....
        /*00d0*/ 	.word	0xffffffff


	//   ....[36]....
        /*00d4*/ 	.word	0xffffffff


	//   ....[37]....
        /*00d8*/ 	.word	0xffffffff


	//   ....[38]....
        /*00dc*/ 	.word	0xffffffff


	//   ....[39]....
        /*00e0*/ 	.word	0xffffffff


	//   ....[40]....
        /*00e4*/ 	.word	0xffffffff


	//   ....[41]....
        /*00e8*/ 	.word	0xffffffff


	//   ....[42]....
        /*00ec*/ 	.word	0xffffffff


	//   ....[43]....
        /*00f0*/ 	.word	0xffffffff


	//   ....[44]....
        /*00f4*/ 	.word	0xffffffff


	//   ....[45]....
        /*00f8*/ 	.word	0xffffffff


	//   ....[46]....
        /*00fc*/ 	.word	0xffffffff


	//   ....[47]....
        /*0100*/ 	.word	0xffffffff


	//   ....[48]....
        /*0104*/ 	.word	0xffffffff


	//   ....[49]....
        /*0108*/ 	.word	0xffffffff


	//   ....[50]....
        /*010c*/ 	.word	0xffffffff


	//   ....[51]....
        /*0110*/ 	.word	0xffffffff


	//   ....[52]....
        /*0114*/ 	.word	0xffffffff


	//   ....[53]....
        /*0118*/ 	.word	0xffffffff


	//   ....[54]....
        /*011c*/ 	.word	0xffffffff


	//   ....[55]....
        /*0120*/ 	.word	0xffffffff


	//   ....[56]....
        /*0124*/ 	.word	0xffffffff


	//   ....[57]....
        /*0128*/ 	.word	0xffffffff


	//   ....[58]....
        /*012c*/ 	.word	0xffffffff


	//   ....[59]....
        /*0130*/ 	.word	0xffffffff


	//   ....[60]....
        /*0134*/ 	.word	0xffffffff


	//   ....[61]....
        /*0138*/ 	.word	0xffffffff


	//   ....[62]....
        /*013c*/ 	.word	0xffffffff


	//   ....[63]....
        /*0140*/ 	.word	0xffffffff


	//   ....[64]....
        /*0144*/ 	.word	0xffffffff


	//   ....[65]....
        /*0148*/ 	.word	0xffffffff


	//   ....[66]....
        /*014c*/ 	.word	0xffffffff


	//   ....[67]....
        /*0150*/ 	.word	0xffffffff


	//   ....[68]....
        /*0154*/ 	.word	0xffffffff


	//   ....[69]....
        /*0158*/ 	.word	0xffffffff


	//   ....[70]....
        /*015c*/ 	.word	0xffffffff


	//   ....[71]....
        /*0160*/ 	.word	0xffffffff


	//   ....[72]....
        /*0164*/ 	.word	0xffffffff


	//   ....[73]....
        /*0168*/ 	.word	0xffffffff


	//   ....[74]....
        /*016c*/ 	.word	0xffffffff


	//   ....[75]....
        /*0170*/ 	.word	0xffffffff


	//   ....[76]....
        /*0174*/ 	.word	0xffffffff


	//   ....[77]....
        /*0178*/ 	.word	0xffffffff


	//   ....[78]....
        /*017c*/ 	.word	0xffffffff


	//   ....[79]....
        /*0180*/ 	.word	0xffffffff


	//   ....[80]....
        /*0184*/ 	.word	0xffffffff


	//   ....[81]....
        /*0188*/ 	.word	0xffffffff


	//   ....[82]....
        /*018c*/ 	.word	0xffffffff


	//   ....[83]....
        /*0190*/ 	.word	0xffffffff


	//   ....[84]....
        /*0194*/ 	.word	0xffffffff


	//   ....[85]....
        /*0198*/ 	.word	0xffffffff


	//   ....[86]....
        /*019c*/ 	.word	0xffffffff


	//   ....[87]....
        /*01a0*/ 	.word	0xffffffff


	//   ....[88]....
        /*01a4*/ 	.word	0xffffffff


	//   ....[89]....
        /*01a8*/ 	.word	0xffffffff


	//   ....[90]....
        /*01ac*/ 	.word	0xffffffff


	//   ....[91]....
        /*01b0*/ 	.word	0xffffffff


	//   ....[92]....
        /*01b4*/ 	.word	0xffffffff


	//   ....[93]....
        /*01b8*/ 	.word	0xffffffff


	//   ....[94]....
        /*01bc*/ 	.word	0xffffffff


	//   ....[95]....
        /*01c0*/ 	.word	0xffffffff


	//   ....[96]....
        /*01c4*/ 	.word	0xffffffff


	//   ....[97]....
        /*01c8*/ 	.word	0xffffffff


	//   ....[98]....
        /*01cc*/ 	.word	0xffffffff


	//   ....[99]....
        /*01d0*/ 	.word	0xffffffff


	//   ....[100]....
        /*01d4*/ 	.word	0xffffffff


	//   ....[101]....
        /*01d8*/ 	.word	0xffffffff


	//   ....[102]....
        /*01dc*/ 	.word	0xffffffff


	//   ....[103]....
        /*01e0*/ 	.word	0xffffffff


	//   ....[104]....
        /*01e4*/ 	.word	0xffffffff


	//   ....[105]....
        /*01e8*/ 	.word	0xffffffff


	//   ....[106]....
        /*01ec*/ 	.word	0xffffffff


	//   ....[107]....
        /*01f0*/ 	.word	0xffffffff


	//   ....[108]....
        /*01f4*/ 	.word	0xffffffff


	//   ....[109]....
        /*01f8*/ 	.word	0xffffffff


	//   ....[110]....
        /*01fc*/ 	.word	0xffffffff


	//   ....[111]....
        /*0200*/ 	.word	0xffffffff


	//   ....[112]....
        /*0204*/ 	.word	0x0500000f


	//   ....[113]....
        /*0208*/ 	.word	0x0500000f


	//   ....[114]....
        /*020c*/ 	.word	0x0500000f


	//   ....[115]....
        /*0210*/ 	.word	0x0500000f


	//   ....[116]....
        /*0214*/ 	.word	0x0500000f


	//   ....[117]....
        /*0218*/ 	.word	0x0500000f


	//   ....[118]....
        /*021c*/ 	.word	0x0500000f


	//   ....[119]....
        /*0220*/ 	.word	0x0500000f


	//   ....[120]....
        /*0224*/ 	.word	0x0500000f


	//   ....[121]....
        /*0228*/ 	.word	0x0500000f


	//   ....[122]....
        /*022c*/ 	.word	0x0500000f


	//   ....[123]....
        /*0230*/ 	.word	0x0500000f


	//   ....[124]....
        /*0234*/ 	.word	0x0500000f


	//   ....[125]....
        /*0238*/ 	.word	0x0500000f


	//   ....[126]....
        /*023c*/ 	.word	0x0500000f


	//   ....[127]....
        /*0240*/ 	.word	0x0500000f


	//   ....[128]....
        /*0244*/ 	.word	0x0500000f


	//   ....[129]....
        /*0248*/ 	.word	0x0500000f


	//   ....[130]....
        /*024c*/ 	.word	0x0500000f


	//   ....[131]....
        /*0250*/ 	.word	0x0500000f


	//   ....[132]....
        /*0254*/ 	.word	0x0500000f


	//   ....[133]....
        /*0258*/ 	.word	0x0500000f


	//   ....[134]....
        /*025c*/ 	.word	0x0500000f


	//   ....[135]....
        /*0260*/ 	.word	0x0500000f


	//   ....[136]....
        /*0264*/ 	.word	0x0500000f


	//   ....[137]....
        /*0268*/ 	.word	0x0500000f


	//   ....[138]....
        /*026c*/ 	.word	0x0500000f


	//   ....[139]....
        /*0270*/ 	.word	0x0500000f


	//   ....[140]....
        /*0274*/ 	.word	0x0500000f


	//   ....[141]....
        /*0278*/ 	.word	0x0500000f


	//   ....[142]....
        /*027c*/ 	.word	0x0500000f


	//   ....[143]....
        /*0280*/ 	.word	0x0500000f


	//   ....[144]....
        /*0284*/ 	.word	0x0500000f


	//   ....[145]....
        /*0288*/ 	.word	0x0500000f


	//   ....[146]....
        /*028c*/ 	.word	0x0500000f


	//   ....[147]....
        /*0290*/ 	.word	0x0500000f


	//   ....[148]....
        /*0294*/ 	.word	0x0500000f


	//   ....[149]....
        /*0298*/ 	.word	0x0500000f


	//   ....[150]....
        /*029c*/ 	.word	0x0500000f


	//   ....[151]....
        /*02a0*/ 	.word	0x0500000f


	//   ....[152]....
        /*02a4*/ 	.word	0x0500000f


	//   ....[153]....
        /*02a8*/ 	.word	0x0500000f


	//   ....[154]....
        /*02ac*/ 	.word	0x0500000f


	//   ....[155]....
        /*02b0*/ 	.word	0x0500000f


	//   ....[156]....
        /*02b4*/ 	.word	0x0500000f


	//   ....[157]....
        /*02b8*/ 	.word	0x0500000f


	//   ....[158]....
        /*02bc*/ 	.word	0x0500000f


	//   ....[159]....
        /*02c0*/ 	.word	0x0500000f


	//   ....[160]....
        /*02c4*/ 	.word	0x0500000f


	//   ....[161]....
        /*02c8*/ 	.word	0x0500000f


	//   ....[162]....
        /*02cc*/ 	.word	0x0500000f


	//   ....[163]....
        /*02d0*/ 	.word	0x0500000f


	//   ....[164]....
        /*02d4*/ 	.word	0x0500000f


	//   ....[165]....
        /*02d8*/ 	.word	0x0500000f


	//   ....[166]....
        /*02dc*/ 	.word	0x0500000f


	//   ....[167]....
        /*02e0*/ 	.word	0x0500000f


	//   ....[168]....
        /*02e4*/ 	.word	0x0500000f


	//   ....[169]....
        /*02e8*/ 	.word	0x0500000f


	//   ....[170]....
        /*02ec*/ 	.word	0x0500000f


	//   ....[171]....
        /*02f0*/ 	.word	0x0500000f


	//   ....[172]....
        /*02f4*/ 	.word	0x0500000f


	//   ....[173]....
        /*02f8*/ 	.word	0x0500000f


	//   ....[174]....
        /*02fc*/ 	.word	0x0500000f


	//   ....[175]....
        /*0300*/ 	.word	0x0500000f


	//   ....[176]....
        /*0304*/ 	.word	0x0500000f


	//   ....[177]....
        /*0308*/ 	.word	0x0500000f


	//   ....[178]....
        /*030c*/ 	.word	0x0500000f


	//   ....[179]....
        /*0310*/ 	.word	0x0500000f


	//   ....[180]....
        /*0314*/ 	.word	0x0500000f


	//   ....[181]....
        /*0318*/ 	.word	0x0500000f


	//   ....[182]....
        /*031c*/ 	.word	0x0500000f


	//   ....[183]....
        /*0320*/ 	.word	0x0500000f


	//   ....[184]....
        /*0324*/ 	.word	0x0500000f


	//   ....[185]....
        /*0328*/ 	.word	0x0500000f


	//   ....[186]....
        /*032c*/ 	.word	0x0500000f


	//   ....[187]....
        /*0330*/ 	.word	0x0500000f


	//   ....[188]....
        /*0334*/ 	.word	0x0500000f


	//   ....[189]....
        /*0338*/ 	.word	0x0500000f


	//   ....[190]....
        /*033c*/ 	.word	0x0500000f


	//   ....[191]....
        /*0340*/ 	.word	0x0500000f


	//   ....[192]....
        /*0344*/ 	.word	0x0500000f


	//   ....[193]....
        /*0348*/ 	.word	0x0500000f


	//----- nvinfo : EIATTR_COOP_GROUP_INSTR_OFFSETS
	.align		4
.L_849:
        /*034c*/ 	.byte	0x04, 0x28
        /*034e*/ 	.short	(.L_851 - .L_850)


	//   ....[0]....
.L_850:
        /*0350*/ 	.word	0x00000060


	//   ....[1]....
        /*0354*/ 	.word	0x000000a0


	//   ....[2]....
        /*0358*/ 	.word	0x000002c0


	//   ....[3]....
        /*035c*/ 	.word	0x00000420


	//   ....[4]....
        /*0360*/ 	.word	0x00000540


	//   ....[5]....
        /*0364*/ 	.word	0x000006a0


	//   ....[6]....
        /*0368*/ 	.word	0x00000cb0


	//   ....[7]....
        /*036c*/ 	.word	0x00002790


	//   ....[8]....
        /*0370*/ 	.word	0x000027f0


	//   ....[9]....
        /*0374*/ 	.word	0x00002e70


	//   ....[10]....
        /*0378*/ 	.word	0x00002ed0


	//   ....[11]....
        /*037c*/ 	.word	0x00005130


	//   ....[12]....
        /*0380*/ 	.word	0x00005160


	//   ....[13]....
        /*0384*/ 	.word	0x00005180


	//   ....[14]....
        /*0388*/ 	.word	0x000051a0


	//   ....[15]....
        /*038c*/ 	.word	0x00006620


	//   ....[16]....
        /*0390*/ 	.word	0x00006650


	//   ....[17]....
        /*0394*/ 	.word	0x00006710


	//   ....[18]....
        /*0398*/ 	.word	0x00006720


	//   ....[19]....
        /*039c*/ 	.word	0x00007780


	//   ....[20]....
        /*03a0*/ 	.word	0x000077e0


	//   ....[21]....
        /*03a4*/ 	.word	0x00007840


	//   ....[22]....
        /*03a8*/ 	.word	0x000078b0


	//   ....[23]....
        /*03ac*/ 	.word	0x00007e30


	//   ....[24]....
        /*03b0*/ 	.word	0x00007e70


	//   ....[25]....
        /*03b4*/ 	.word	0x00007f40


	//   ....[26]....
        /*03b8*/ 	.word	0x00007f60


	//   ....[27]....
        /*03bc*/ 	.word	0x00008010


	//   ....[28]....
        /*03c0*/ 	.word	0x00008030


	//   ....[29]....
        /*03c4*/ 	.word	0x000080f0


	//   ....[30]....
        /*03c8*/ 	.word	0x00008130


	//   ....[31]....
        /*03cc*/ 	.word	0x000090f0


	//   ....[32]....
        /*03d0*/ 	.word	0x00009110


	//   ....[33]....
        /*03d4*/ 	.word	0x00009120


	//   ....[34]....
        /*03d8*/ 	.word	0x00009170


	//   ....[35]....
        /*03dc*/ 	.word	0x000091b0


	//   ....[36]....
        /*03e0*/ 	.word	0x00009200


	//   ....[37]....
        /*03e4*/ 	.word	0x00009290


	//   ....[38]....
        /*03e8*/ 	.word	0x000092b0


	//   ....[39]....
        /*03ec*/ 	.word	0x00009330


	//   ....[40]....
        /*03f0*/ 	.word	0x00009350


	//   ....[41]....
        /*03f4*/ 	.word	0x000093d0


	//   ....[42]....
        /*03f8*/ 	.word	0x000093f0


	//   ....[43]....
        /*03fc*/ 	.word	0x00009470


	//   ....[44]....
        /*0400*/ 	.word	0x00009490


	//   ....[45]....
        /*0404*/ 	.word	0x00009510


	//   ....[46]....
        /*0408*/ 	.word	0x00009530


	//   ....[47]....
        /*040c*/ 	.word	0x00009b30


	//   ....[48]....
        /*0410*/ 	.word	0x00009b50


	//   ....[49]....
        /*0414*/ 	.word	0x00009b70


	//   ....[50]....
        /*0418*/ 	.word	0x00009bc0


	//   ....[51]....
        /*041c*/ 	.word	0x00009c30


	//   ....[52]....
        /*0420*/ 	.word	0x00009c50


	//   ....[53]....
        /*0424*/ 	.word	0x00009cd0


	//   ....[54]....
        /*0428*/ 	.word	0x00009cf0


	//   ....[55]....
        /*042c*/ 	.word	0x00009d70


	//   ....[56]....
        /*0430*/ 	.word	0x00009d90


	//   ....[57]....
        /*0434*/ 	.word	0x00009e10


	//   ....[58]....
        /*0438*/ 	.word	0x00009e30


	//   ....[59]....
        /*043c*/ 	.word	0x00009eb0


	//   ....[60]....
        /*0440*/ 	.word	0x00009ed0


	//   ....[61]....
        /*0444*/ 	.word	0x00009f50


	//   ....[62]....
        /*0448*/ 	.word	0x00009f70


	//   ....[63]....
        /*044c*/ 	.word	0x0000a5a0


	//   ....[64]....
        /*0450*/ 	.word	0x0000a5d0


	//   ....[65]....
        /*0454*/ 	.word	0x0000a5f0


	//   ....[66]....
        /*0458*/ 	.word	0x0000a630


	//   ....[67]....
        /*045c*/ 	.word	0x0000a650


	//   ....[68]....
        /*0460*/ 	.word	0x0000a690


	//   ....[69]....
        /*0464*/ 	.word	0x0000a6b0


	//   ....[70]....
        /*0468*/ 	.word	0x0000a6f0


	//   ....[71]....
        /*046c*/ 	.word	0x0000a710


	//   ....[72]....
        /*0470*/ 	.word	0x0000a750


	//   ....[73]....
        /*0474*/ 	.word	0x0000a770


	//   ....[74]....
        /*0478*/ 	.word	0x0000a7b0


	//   ....[75]....
        /*047c*/ 	.word	0x0000a7d0


	//   ....[76]....
        /*0480*/ 	.word	0x0000a810


	//   ....[77]....
        /*0484*/ 	.word	0x0000a830


	//   ....[78]....
        /*0488*/ 	.word	0x0000a840


	//   ....[79]....
        /*048c*/ 	.word	0x0000aad0


	//   ....[80]....
        /*0490*/ 	.word	0x0000aaf0


	//   ....[81]....
        /*0494*/ 	.word	0x0000ab10


	//   ....[82]....
        /*0498*/ 	.word	0x0000ab70


	//   ....[83]....
        /*049c*/ 	.word	0x0000ab90


	//   ....[84]....
        /*04a0*/ 	.word	0x0000abf0


	//   ....[85]....
        /*04a4*/ 	.word	0x0000ac10


	//   ....[86]....
        /*04a8*/ 	.word	0x0000ac70


	//   ....[87]....
        /*04ac*/ 	.word	0x0000ac90


	//   ....[88]....
        /*04b0*/ 	.word	0x0000acf0


	//   ....[89]....
        /*04b4*/ 	.word	0x0000ad10


	//   ....[90]....
        /*04b8*/ 	.word	0x0000ad70


	//   ....[91]....
        /*04bc*/ 	.word	0x0000ad90


	//   ....[92]....
        /*04c0*/ 	.word	0x0000adf0


	//   ....[93]....
        /*04c4*/ 	.word	0x0000ae10


	//   ....[94]....
        /*04c8*/ 	.word	0x0000ae20


	//   ....[95]....
        /*04cc*/ 	.word	0x0000b2a0


	//   ....[96]....
        /*04d0*/ 	.word	0x0000b2c0


	//   ....[97]....
        /*04d4*/ 	.word	0x0000b2e0


	//   ....[98]....
        /*04d8*/ 	.word	0x0000b320


	//   ....[99]....
        /*04dc*/ 	.word	0x0000b370


	//   ....[100]....
        /*04e0*/ 	.word	0x0000b3a0


	//   ....[101]....
        /*04e4*/ 	.word	0x0000b3f0


	//   ....[102]....
        /*04e8*/ 	.word	0x0000b420


	//   ....[103]....
        /*04ec*/ 	.word	0x0000b470


	//   ....[104]....
        /*04f0*/ 	.word	0x0000b4a0


	//   ....[105]....
        /*04f4*/ 	.word	0x0000b4f0


	//   ....[106]....
        /*04f8*/ 	.word	0x0000b520


	//   ....[107]....
        /*04fc*/ 	.word	0x0000b570


	//   ....[108]....
        /*0500*/ 	.word	0x0000b5a0


	//   ....[109]....
        /*0504*/ 	.word	0x0000b5f0


	//   ....[110]....
        /*0508*/ 	.word	0x0000b620


	//   ....[111]....
        /*050c*/ 	.word	0x0000b950


	//   ....[112]....
        /*0510*/ 	.word	0x0000be30


	//   ....[113]....
        /*0514*/ 	.word	0x0000bf20


	//   ....[114]....
        /*0518*/ 	.word	0x0000bfc0


	//   ....[115]....
        /*051c*/ 	.word	0x0000c050


	//   ....[116]....
        /*0520*/ 	.word	0x0000c110


	//   ....[117]....
        /*0524*/ 	.word	0x0000c190


	//   ....[118]....
        /*0528*/ 	.word	0x0000c250


	//   ....[119]....
        /*052c*/ 	.word	0x0000c2e0


	//   ....[120]....
        /*0530*/ 	.word	0x0000c3b0


	//   ....[121]....
        /*0534*/ 	.word	0x0000c420


	//   ....[122]....
        /*0538*/ 	.word	0x0000c4f0


	//   ....[123]....
        /*053c*/ 	.word	0x0000c580


	//   ....[124]....
        /*0540*/ 	.word	0x0000c640


	//   ....[125]....
        /*0544*/ 	.word	0x0000c6d0


	//   ....[126]....
        /*0548*/ 	.word	0x0000c7a0


	//   ....[127]....
        /*054c*/ 	.word	0x0000c810


	//   ....[128]....
        /*0550*/ 	.word	0x0000c8d0


	//   ....[129]....
        /*0554*/ 	.word	0x0000c960


	//   ....[130]....
        /*0558*/ 	.word	0x0000c9d0


	//   ....[131]....
        /*055c*/ 	.word	0x0000ca50


	//   ....[132]....
        /*0560*/ 	.word	0x0000cb00


	//   ....[133]....
        /*0564*/ 	.word	0x0000cb70


	//   ....[134]....
        /*0568*/ 	.word	0x0000cc50


	//   ....[135]....
        /*056c*/ 	.word	0x0000cce0


	//   ....[136]....
        /*0570*/ 	.word	0x0000cda0


	//   ....[137]....
        /*0574*/ 	.word	0x0000ce20


	//   ....[138]....
        /*0578*/ 	.word	0x0000cef0


	//   ....[139]....
        /*057c*/ 	.word	0x0000cf60


	//   ....[140]....
        /*0580*/ 	.word	0x0000d040


	//   ....[141]....
        /*0584*/ 	.word	0x0000d0d0


	//   ....[142]....
        /*0588*/ 	.word	0x0000d190


	//   ....[143]....
        /*058c*/ 	.word	0x0000d210


	//   ....[144]....
        /*0590*/ 	.word	0x0000d2c0


	//   ....[145]....
        /*0594*/ 	.word	0x0000d400


	//   ....[146]....
        /*0598*/ 	.word	0x0000d4b0


	//   ....[147]....
        /*059c*/ 	.word	0x0000d510


	//   ....[148]....
        /*05a0*/ 	.word	0x0000d5c0


	//   ....[149]....
        /*05a4*/ 	.word	0x0000d620


	//   ....[150]....
        /*05a8*/ 	.word	0x0000d6d0


	//   ....[151]....
        /*05ac*/ 	.word	0x0000d730


	//   ....[152]....
        /*05b0*/ 	.word	0x0000d7e0


	//   ....[153]....
        /*05b4*/ 	.word	0x0000d840


	//   ....[154]....
        /*05b8*/ 	.word	0x0000d8f0


	//   ....[155]....
        /*05bc*/ 	.word	0x0000d950


	//   ....[156]....
        /*05c0*/ 	.word	0x0000da00


	//   ....[157]....
        /*05c4*/ 	.word	0x0000da60


	//   ....[158]....
        /*05c8*/ 	.word	0x0000db10


	//   ....[159]....
        /*05cc*/ 	.word	0x0000db70


	//   ....[160]....
        /*05d0*/ 	.word	0x0000dc20


	//   ....[161]....
        /*05d4*/ 	.word	0x0000dd00


	//   ....[162]....
        /*05d8*/ 	.word	0x0000dda0


	//   ....[163]....
        /*05dc*/ 	.word	0x0000de00


	//   ....[164]....
        /*05e0*/ 	.word	0x0000ded0


	//   ....[165]....
        /*05e4*/ 	.word	0x0000df30


	//   ....[166]....
        /*05e8*/ 	.word	0x0000e000


	//   ....[167]....
        /*05ec*/ 	.word	0x0000e060


	//   ....[168]....
        /*05f0*/ 	.word	0x0000e130


	//   ....[169]....
        /*05f4*/ 	.word	0x0000e190


	//   ....[170]....
        /*05f8*/ 	.word	0x0000e260


	//   ....[171]....
        /*05fc*/ 	.word	0x0000e2c0


	//   ....[172]....
        /*0600*/ 	.word	0x0000e390


	//   ....[173]....
        /*0604*/ 	.word	0x0000e3f0


	//   ....[174]....
        /*0608*/ 	.word	0x0000e4c0


	//   ....[175]....
        /*060c*/ 	.word	0x0000e520


	//   ....[176]....
        /*0610*/ 	.word	0x0000e5e0


	//   ....[177]....
        /*0614*/ 	.word	0x0000e700


	//   ....[178]....
        /*0618*/ 	.word	0x0000e7a0


	//   ....[179]....
        /*061c*/ 	.word	0x0000e800


	//   ....[180]....
        /*0620*/ 	.word	0x0000e8d0


	//   ....[181]....
        /*0624*/ 	.word	0x0000e970


	//   ....[182]....
        /*0628*/ 	.word	0x0000ea30


	//   ....[183]....
        /*062c*/ 	.word	0x0000ead0


	//   ....[184]....
        /*0630*/ 	.word	0x0000eb90


	//   ....[185]....
        /*0634*/ 	.word	0x0000ec30


	//   ....[186]....
        /*0638*/ 	.word	0x0000ecf0


	//   ....[187]....
        /*063c*/ 	.word	0x0000ed90


	//   ....[188]....
        /*0640*/ 	.word	0x0000ee50


	//   ....[189]....
        /*0644*/ 	.word	0x0000eef0


	//   ....[190]....
        /*0648*/ 	.word	0x0000efb0


	//   ....[191]....
        /*064c*/ 	.word	0x0000f050


	//   ....[192]....
        /*0650*/ 	.word	0x0000f110


	//   ....[193]....
        /*0654*/ 	.word	0x0000f260


	//----- nvinfo : EIATTR_REG_RECONFIG
	.align		4
.L_851:
        /*0658*/ 	.byte	0x01, 0x54
	.zero		2


	//----- nvinfo : EIATTR_SYSCALL_OFFSETS
	.align		4
        /*065c*/ 	.byte	0x04, 0x46
        /*065e*/ 	.short	(.L_853 - .L_852)


	//   ....[0]....
.L_852:
        /*0660*/ 	.word	0x00001010


	//   ....[1]....
        /*0664*/ 	.word	0x000088d0


	//   ....[2]....
        /*0668*/ 	.word	0x00008a10


	//   ....[3]....
        /*066c*/ 	.word	0x00008b00


	//   ....[4]....
        /*0670*/ 	.word	0x00009820


	//----- nvinfo : EIATTR_MBARRIER_INSTR_OFFSETS
	.align		4
.L_853:
        /*0674*/ 	.byte	0x04, 0x39
        /*0676*/ 	.short	(.L_855 - .L_854)


	//   ....[0]....
.L_854:
        /*0678*/ 	.word	0x00000170
        /*067c*/ 	.word	0x000000ff
        /*0680*/ 	.word	0x00028800
        /*0684*/ 	.short	0x0100
        /*0686*/ 	.byte	0x08
	.zero		1


	//   ....[1]....
        /*0688*/ 	.word	0x00000180
        /*068c*/ 	.word	0x000000ff
        /*0690*/ 	.word	0x00028820
        /*0694*/ 	.short	0x0100
        /*0696*/ 	.byte	0x08
	.zero		1


	//   ....[2]....
        /*0698*/ 	.word	0x00000270
        /*069c*/ 	.word	0x000000ff
        /*06a0*/ 	.word	0x00028830
        /*06a4*/ 	.short	0x0100
        /*06a6*/ 	.byte	0x08
	.zero		1


	//   ....[3]....
        /*06a8*/ 	.word	0x00000280
        /*06ac*/ 	.word	0x000000ff
        /*06b0*/ 	.word	0x00028840
        /*06b4*/ 	.short	0x0100
        /*06b6*/ 	.byte	0x08
	.zero		1


	//   ....[4]....
        /*06b8*/ 	.word	0x00000290
        /*06bc*/ 	.word	0x000000ff
        /*06c0*/ 	.word	0x00028838
        /*06c4*/ 	.short	0x0100
        /*06c6*/ 	.byte	0x08
	.zero		1


	//   ....[5]....
        /*06c8*/ 	.word	0x000002a0
        /*06cc*/ 	.word	0x000000ff
        /*06d0*/ 	.word	0x00028848
        /*06d4*/ 	.short	0x0100
        /*06d6*/ 	.byte	0x08
	.zero		1


	//   ....[6]....
        /*06d8*/ 	.word	0x000003d0
        /*06dc*/ 	.word	0x000000ff
        /*06e0*/ 	.word	0x00028850
        /*06e4*/ 	.short	0x0100
        /*06e6*/ 	.byte	0x08
	.zero		1


	//   ....[7]....
        /*06e8*/ 	.word	0x000003e0
        /*06ec*/ 	.word	0x000000ff
        /*06f0*/ 	.word	0x00028860
        /*06f4*/ 	.short	0x0100
        /*06f6*/ 	.byte	0x08
	.zero		1


	//   ....[8]....
        /*06f8*/ 	.word	0x000003f0
        /*06fc*/ 	.word	0x000000ff
        /*0700*/ 	.word	0x00028858
        /*0704*/ 	.short	0x0100
        /*0706*/ 	.byte	0x08
	.zero		1


	//   ....[9]....
        /*0708*/ 	.word	0x00000400
        /*070c*/ 	.word	0x000000ff
        /*0710*/ 	.word	0x00028868
        /*0714*/ 	.short	0x0100
        /*0716*/ 	.byte	0x08
	.zero		1


	//   ....[10]....
        /*0718*/ 	.word	0x000004f0
        /*071c*/ 	.word	0x000000ff
        /*0720*/ 	.word	0x00028870
        /*0724*/ 	.short	0x0100
        /*0726*/ 	.byte	0x06
	.zero		1


	//   ....[11]....
        /*0728*/ 	.word	0x00000500
        /*072c*/ 	.word	0x000000ff
        /*0730*/ 	.word	0x00028880
        /*0734*/ 	.short	0x0100
        /*0736*/ 	.byte	0x06
	.zero		1


	//   ....[12]....
        /*0738*/ 	.word	0x00000510
        /*073c*/ 	.word	0x000000ff
        /*0740*/ 	.word	0x00028878
        /*0744*/ 	.short	0x0100
        /*0746*/ 	.byte	0x06
	.zero		1


	//   ....[13]....
        /*0748*/ 	.word	0x00000520
        /*074c*/ 	.word	0x000000ff
        /*0750*/ 	.word	0x00028888
        /*0754*/ 	.short	0x0100
        /*0756*/ 	.byte	0x06
	.zero		1


	//   ....[14]....
        /*0758*/ 	.word	0x00000650
        /*075c*/ 	.word	0x000000ff
        /*0760*/ 	.word	0x00028890
        /*0764*/ 	.short	0x0100
        /*0766*/ 	.byte	0x08
	.zero		1


	//   ....[15]....
        /*0768*/ 	.word	0x00000660
        /*076c*/ 	.word	0x000000ff
        /*0770*/ 	.word	0x000288a0
        /*0774*/ 	.short	0x0100
        /*0776*/ 	.byte	0x08
	.zero		1


	//   ....[16]....
        /*0778*/ 	.word	0x00000670
        /*077c*/ 	.word	0x000000ff
        /*0780*/ 	.word	0x00028898
        /*0784*/ 	.short	0x0100
        /*0786*/ 	.byte	0x08
	.zero		1


	//   ....[17]....
        /*0788*/ 	.word	0x00000680
        /*078c*/ 	.word	0x000000ff
        /*0790*/ 	.word	0x000288a8
        /*0794*/ 	.short	0x0100
        /*0796*/ 	.byte	0x08
	.zero		1


	//   ....[18]....
        /*0798*/ 	.word	0x000007c0
        /*079c*/ 	.word	0x000000ff
        /*07a0*/ 	.word	0x000288b0
        /*07a4*/ 	.short	0x0100
        /*07a6*/ 	.byte	0x08
	.zero		1


	//   ....[19]....
        /*07a8*/ 	.word	0x000007d0
        /*07ac*/ 	.word	0x000000ff
        /*07b0*/ 	.word	0x000288c0
        /*07b4*/ 	.short	0x0100
        /*07b6*/ 	.byte	0x08
	.zero		1


	//   ....[20]....
        /*07b8*/ 	.word	0x000007e0
        /*07bc*/ 	.word	0x000000ff
        /*07c0*/ 	.word	0x000288b8
        /*07c4*/ 	.short	0x0100
        /*07c6*/ 	.byte	0x08
	.zero		1


	//   ....[21]....
        /*07c8*/ 	.word	0x000007f0
        /*07cc*/ 	.word	0x000000ff
        /*07d0*/ 	.word	0x000288c8
        /*07d4*/ 	.short	0x0100
        /*07d6*/ 	.byte	0x08
	.zero		1


	//   ....[22]....
        /*07d8*/ 	.word	0x00001070
        /*07dc*/ 	.word	0x000000ff
        /*07e0*/ 	.word	0x00028800
        /*07e4*/ 	.short	0x010a
        /*07e6*/ 	.byte	0x27
	.zero		1


	//   ....[23]....
        /*07e8*/ 	.word	0x000010f0
        /*07ec*/ 	.word	0x00000000
        /*07f0*/ 	.word	0x00028830
        /*07f4*/ 	.short	0x010a
        /*07f6*/ 	.byte	0x3f
	.zero		1


	//   ....[24]....
        /*07f8*/ 	.word	0x00001140
        /*07fc*/ 	.word	0x00000000
        /*0800*/ 	.word	0x00028830
        /*0804*/ 	.short	0x010a
        /*0806*/ 	.byte	0x3f
	.zero		1


	//   ....[25]....
        /*0808*/ 	.word	0x00001da0
        /*080c*/ 	.word	0x000000ff
        /*0810*/ 	.word	0x00000000
        /*0814*/ 	.short	0x0101
        /*0816*/ 	.byte	0x06
	.zero		1


	//   ....[26]....
        /*0818*/ 	.word	0x00003e00
        /*081c*/ 	.word	0x000000ff
        /*0820*/ 	.word	0x00028830
        /*0824*/ 	.short	0x010a
        /*0826*/ 	.byte	0x06
	.zero		1


	//   ....[27]....
        /*0828*/ 	.word	0x00003e40
        /*082c*/ 	.word	0x000000ff
        /*0830*/ 	.word	0x00028830
        /*0834*/ 	.short	0x010a
        /*0836*/ 	.byte	0x06
	.zero		1


	//   ....[28]....
        /*0838*/ 	.word	0x00004190
        /*083c*/ 	.word	0x000000ff
        /*0840*/ 	.word	0x00028850
        /*0844*/ 	.short	0x010a
        /*0846*/ 	.byte	0x06
	.zero		1


	//   ....[29]....
        /*0848*/ 	.word	0x000041d0
        /*084c*/ 	.word	0x000000ff
        /*0850*/ 	.word	0x00028850
        /*0854*/ 	.short	0x010a
        /*0856*/ 	.byte	0x06
	.zero		1


	//   ....[30]....
        /*0858*/ 	.word	0x00004a90
        /*085c*/ 	.word	0x000000ff
        /*0860*/ 	.word	0x00000000
        /*0864*/ 	.short	0x0101
        /*0866*/ 	.byte	0x06
	.zero		1


	//   ....[31]....
        /*0868*/ 	.word	0x00005f80
        /*086c*/ 	.word	0x000000ff
        /*0870*/ 	.word	0x00000000
        /*0874*/ 	.short	0x0101
        /*0876*/ 	.byte	0x06
	.zero		1


	//   ....[32]....
        /*0878*/ 	.word	0x00006590
        /*087c*/ 	.word	0x000000ff
        /*0880*/ 	.word	0x00028850
        /*0884*/ 	.short	0x010a
        /*0886*/ 	.byte	0x0a
	.zero		1


	//   ....[33]....
        /*0888*/ 	.word	0x000065d0
        /*088c*/ 	.word	0x000000ff
        /*0890*/ 	.word	0x00028850
        /*0894*/ 	.short	0x010a
        /*0896*/ 	.byte	0x0a
	.zero		1


	//   ....[34]....
        /*0898*/ 	.word	0x000070b0
        /*089c*/ 	.word	0x000000ff
        /*08a0*/ 	.word	0x00000000
        /*08a4*/ 	.short	0x0101
        /*08a6*/ 	.byte	0x04
	.zero		1


	//   ....[35]....
        /*08a8*/ 	.word	0x00007e50
        /*08ac*/ 	.word	0x000000ff
        /*08b0*/ 	.word	0x00000000
        /*08b4*/ 	.short	0x0101
        /*08b6*/ 	.byte	0x27
	.zero		1


	//   ....[36]....
        /*08b8*/ 	.word	0x00008f50
        /*08bc*/ 	.word	0x00000000
        /*08c0*/ 	.word	0x00028840
        /*08c4*/ 	.short	0x010a
        /*08c6*/ 	.byte	0x3f
	.zero		1


	//   ....[37]....
        /*08c8*/ 	.word	0x00009600
        /*08cc*/ 	.word	0x00000000
        /*08d0*/ 	.word	0x00028830
        /*08d4*/ 	.short	0x0107
        /*08d6*/ 	.byte	0x3f
	.zero		1


	//   ....[38]....
        /*08d8*/ 	.word	0x000096c0
        /*08dc*/ 	.word	0x00000000
        /*08e0*/ 	.word	0x00028830
        /*08e4*/ 	.short	0x0101
        /*08e6*/ 	.byte	0x3f
	.zero		1


	//   ....[39]....
        /*08e8*/ 	.word	0x0000a050
        /*08ec*/ 	.word	0x000000ff
        /*08f0*/ 	.word	0x00028800
        /*08f4*/ 	.short	0x0107
        /*08f6*/ 	.byte	0x27
	.zero		1


	//   ....[40]....
        /*08f8*/ 	.word	0x0000a090
        /*08fc*/ 	.word	0x000000ff
        /*0900*/ 	.word	0x00028800
        /*0904*/ 	.short	0x0101
        /*0906*/ 	.byte	0x27
	.zero		1


	//   ....[41]....
        /*0908*/ 	.word	0x0000a0b0
        /*090c*/ 	.word	0x000000ff
        /*0910*/ 	.word	0x00028820
        /*0914*/ 	.short	0x010a
        /*0916*/ 	.byte	0x27
	.zero		1


	//   ....[42]....
        /*0918*/ 	.word	0x0000a3f0
        /*091c*/ 	.word	0x00000006
        /*0920*/ 	.word	0x00028840
        /*0924*/ 	.short	0x010a
        /*0926*/ 	.byte	0x3f
	.zero		1


	//   ....[43]....
        /*0928*/ 	.word	0x0000a900
        /*092c*/ 	.word	0x00000006
        /*0930*/ 	.word	0x00028830
        /*0934*/ 	.short	0x0107
        /*0936*/ 	.byte	0x3f
	.zero		1


	//   ....[44]....
        /*0938*/ 	.word	0x0000a9c0
        /*093c*/ 	.word	0x00000006
        /*0940*/ 	.word	0x00028830
        /*0944*/ 	.short	0x0101
        /*0946*/ 	.byte	0x3f
	.zero		1


	//   ....[45]....
        /*0948*/ 	.word	0x0000aa40
        /*094c*/ 	.word	0x00000006
        /*0950*/ 	.word	0x00028860
        /*0954*/ 	.short	0x010a
        /*0956*/ 	.byte	0x3f
	.zero		1


	//   ....[46]....
        /*0958*/ 	.word	0x0000afe0
        /*095c*/ 	.word	0x00000006
        /*0960*/ 	.word	0x00028850
        /*0964*/ 	.short	0x0107
        /*0966*/ 	.byte	0x3f
	.zero		1


	//   ....[47]....
        /*0968*/ 	.word	0x0000b110
        /*096c*/ 	.word	0x00000006
        /*0970*/ 	.word	0x00028850
        /*0974*/ 	.short	0x0101
        /*0976*/ 	.byte	0x3f
	.zero		1


	//   ....[48]....
        /*0978*/ 	.word	0x0000b210
        /*097c*/ 	.word	0x00000004
        /*0980*/ 	.word	0x00028860
        /*0984*/ 	.short	0x010a
        /*0986*/ 	.byte	0x3f
	.zero		1


	//   ....[49]....
        /*0988*/ 	.word	0x0000b700
        /*098c*/ 	.word	0x00000004
        /*0990*/ 	.word	0x00028850
        /*0994*/ 	.short	0x0107
        /*0996*/ 	.byte	0x3f
	.zero		1


	//   ....[50]....
        /*0998*/ 	.word	0x0000b7f0
        /*099c*/ 	.word	0x00000004
        /*09a0*/ 	.word	0x00028850
        /*09a4*/ 	.short	0x0101
        /*09a6*/ 	.byte	0x3f
	.zero		1


	//   ....[51]....
        /*09a8*/ 	.word	0x0000b8d0
        /*09ac*/ 	.word	0x00000005
        /*09b0*/ 	.word	0x00028820
        /*09b4*/ 	.short	0x010a
        /*09b6*/ 	.byte	0x3f
	.zero		1


	//   ....[52]....
        /*09b8*/ 	.word	0x0000ba50
        /*09bc*/ 	.word	0x00000003
        /*09c0*/ 	.word	0x00028840
        /*09c4*/ 	.short	0x010a
        /*09c6*/ 	.byte	0x3f
	.zero		1


	//   ....[53]....
        /*09c8*/ 	.word	0x0000baf0
        /*09cc*/ 	.word	0x00000005
        /*09d0*/ 	.word	0x00028840
        /*09d4*/ 	.short	0x010a
        /*09d6*/ 	.byte	0x3f
	.zero		1


	//   ....[54]....
        /*09d8*/ 	.word	0x0000bb30
        /*09dc*/ 	.word	0x00000003
        /*09e0*/ 	.word	0x00028860
        /*09e4*/ 	.short	0x010a
        /*09e6*/ 	.byte	0x3f
	.zero		1


	//   ....[55]....
        /*09e8*/ 	.word	0x0000bb70
        /*09ec*/ 	.word	0x00000005
        /*09f0*/ 	.word	0x00028860
        /*09f4*/ 	.short	0x010a
        /*09f6*/ 	.byte	0x3f
	.zero		1


	//   ....[56]....
        /*09f8*/ 	.word	0x0000bbe0
        /*09fc*/ 	.word	0x00000003
        /*0a00*/ 	.word	0x00028800
        /*0a04*/ 	.short	0x010a
        /*0a06*/ 	.byte	0x3f
	.zero		1


	//   ....[57]....
        /*0a08*/ 	.word	0x0000bc30
        /*0a0c*/ 	.word	0x00000000
        /*0a10*/ 	.word	0x00028830
        /*0a14*/ 	.short	0x010a
        /*0a16*/ 	.byte	0x3f
	.zero		1


	//   ....[58]....
        /*0a18*/ 	.word	0x0000bc90
        /*0a1c*/ 	.word	0x00000007
        /*0a20*/ 	.word	0x00028830
        /*0a24*/ 	.short	0x010a
        /*0a26*/ 	.byte	0x3f
	.zero		1


	//   ....[59]....
        /*0a28*/ 	.word	0x0000bcf0
        /*0a2c*/ 	.word	0x00000007
        /*0a30*/ 	.word	0x00028850
        /*0a34*/ 	.short	0x010a
        /*0a36*/ 	.byte	0x3f
	.zero		1


	//   ....[60]....
        /*0a38*/ 	.word	0x0000bd50
        /*0a3c*/ 	.word	0x00000005
        /*0a40*/ 	.word	0x00028850
        /*0a44*/ 	.short	0x010a
        /*0a46*/ 	.byte	0x3f
	.zero		1


	//   ....[61]....
        /*0a48*/ 	.word	0x0000be70
        /*0a4c*/ 	.word	0x00000000
        /*0a50*/ 	.word	0x00028840
        /*0a54*/ 	.short	0x010a
        /*0a56*/ 	.byte	0x3f
	.zero		1


	//   ....[62]....
        /*0a58*/ 	.word	0x0000d300
        /*0a5c*/ 	.word	0x00000003
        /*0a60*/ 	.word	0x00028820
        /*0a64*/ 	.short	0x010a
        /*0a66*/ 	.byte	0x3f
	.zero		1


	//   ....[63]....
        /*0a68*/ 	.word	0x0000d350
        /*0a6c*/ 	.word	0x00000006
        /*0a70*/ 	.word	0x00028840
        /*0a74*/ 	.short	0x010a
        /*0a76*/ 	.byte	0x3f
	.zero		1


	//   ....[64]....
        /*0a78*/ 	.word	0x0000dc50
        /*0a7c*/ 	.word	0x00000006
        /*0a80*/ 	.word	0x00028860
        /*0a84*/ 	.short	0x010a
        /*0a86*/ 	.byte	0x3f
	.zero		1


	//   ....[65]....
        /*0a88*/ 	.word	0x0000e650
        /*0a8c*/ 	.word	0x00000004
        /*0a90*/ 	.word	0x00028860
        /*0a94*/ 	.short	0x010a
        /*0a96*/ 	.byte	0x3f
	.zero		1


	//   ....[66]....
        /*0a98*/ 	.word	0x0000f180
        /*0a9c*/ 	.word	0x00000005
        /*0aa0*/ 	.word	0x00028820
        /*0aa4*/ 	.short	0x010a
        /*0aa6*/ 	.byte	0x3f
	.zero		1


	//   ....[67]....
        /*0aa8*/ 	.word	0x0000f320
        /*0aac*/ 	.word	0x00000003
        /*0ab0*/ 	.word	0x00028840
        /*0ab4*/ 	.short	0x010a
        /*0ab6*/ 	.byte	0x3f
	.zero		1


	//   ....[68]....
        /*0ab8*/ 	.word	0x0000f370
        /*0abc*/ 	.word	0x00000005
        /*0ac0*/ 	.word	0x00028840
        /*0ac4*/ 	.short	0x010a
        /*0ac6*/ 	.byte	0x3f
	.zero		1


	//   ....[69]....
        /*0ac8*/ 	.word	0x0000f3c0
        /*0acc*/ 	.word	0x00000003
        /*0ad0*/ 	.word	0x00028860
        /*0ad4*/ 	.short	0x010a
        /*0ad6*/ 	.byte	0x3f
	.zero		1


	//----- nvinfo : EIATTR_NUM_MBARRIERS
	.align		4
.L_855:
        /*0ad8*/ 	.byte	0x03, 0x38
        /*0ada*/ 	.short	0x0016


	//----- nvinfo : EIATTR_EXIT_INSTR_OFFSETS
	.align		4
        /*0adc*/ 	.byte	0x04, 0x1c
        /*0ade*/ 	.short	(.L_857 - .L_856)


	//   ....[0]....
.L_856:
        /*0ae0*/ 	.word	0x00000940


	//   ....[1]....
        /*0ae4*/ 	.word	0x00008210


	//   ....[2]....
        /*0ae8*/ 	.word	0x0000bbc0


	//----- nvinfo : EIATTR_MAX_THREADS
	.align		4
.L_857:
        /*0aec*/ 	.byte	0x04, 0x05
        /*0aee*/ 	.short	(.L_859 - .L_858)
.L_858:
        /*0af0*/ 	.word	0x00000180
        /*0af4*/ 	.word	0x00000001
        /*0af8*/ 	.word	0x00000001


	//----- nvinfo : EIATTR_CRS_STACK_SIZE
	.align		4
.L_859:
        /*0afc*/ 	.byte	0x04, 0x1e
        /*0afe*/ 	.short	(.L_861 - .L_860)
.L_860:
        /*0b00*/ 	.word	0x00000000


	//----- nvinfo : EIATTR_CBANK_PARAM_SIZE
	.align		4
.L_861:
        /*0b04*/ 	.byte	0x03, 0x19
        /*0b06*/ 	.short	0x0a70


	//----- nvinfo : EIATTR_PARAM_CBANK
	.align		4
        /*0b08*/ 	.byte	0x04, 0x0a
        /*0b0a*/ 	.short	(.L_863 - .L_862)
	.align		4
.L_862:
        /*0b0c*/ 	.word	index@(.nv.constant0._ZN7cutlass13device_kernelIN5flash11enable_sm90INS1_16FlashAttnFwdSm90INS1_25CollectiveMainloopFwdSm90ILi2EN4cute5tupleIJNS5_1CILi1EEES8_S8_EEENS6_IJNS7_ILi128EEESA_SA_EEELi128ENS_10bfloat16_tEfNS_4arch4Sm90ELb0ELb0ELb1ELb0ELb1ELb0ELb0ELb1ELb1ELb1ELb0ELb0EEENS1_21CollectiveEpilogueFwdISB_S9_SC_SE_Li256ELb0ELb1ELb0ELb0EEENS1_29StaticPersistentTileSchedulerILb0EEEEEEEEEvNT_6ParamsE)
        /*0b10*/ 	.short	0x0210
        /*0b12*/ 	.short	0x0a70


	//----- nvinfo : EIATTR_SW_WAR
	.align		4
.L_863:
        /*0b14*/ 	.byte	0x04, 0x36
        /*0b16*/ 	.short	(.L_865 - .L_864)
.L_864:
        /*0b18*/ 	.word	0x00000008
.L_865:


//--------------------- .nv.info._ZN7cutlass13device_kernelIN5flash11enable_sm90INS1_16FlashAttnFwdSm90INS1_25CollectiveMainloopFwdSm90ILi2EN4cute5tupleIJNS5_1CILi1EEES8_S8_EEENS6_IJNS7_ILi128EEESA_SA_EEELi128ENS_10bfloat16_tEfNS_4arch4Sm90ELb0ELb0ELb1ELb1ELb1ELb0ELb0ELb1ELb1ELb1ELb0ELb0EEENS1_21CollectiveEpilogueFwdISB_S9_SC_SE_Li256ELb1ELb1ELb0ELb0EEENS1_36VarlenDynamicPersistentTileSchedulerILi128ELi128ELi256ELi128ELb0ELb1ELb1ELb0ELb1ELb1EEEEEEEEEvNT_6ParamsE --------------------------
	.section	.nv.info._ZN7cutlass13device_kernelIN5flash11enable_sm90INS1_16FlashAttnFwdSm90INS1_25CollectiveMainloopFwdSm90ILi2EN4cute5tupleIJNS5_1CILi1EEES8_S8_EEENS6_IJNS7_ILi128EEESA_SA_EEELi128ENS_10bfloat16_tEfNS_4arch4Sm90ELb0ELb0ELb1ELb1ELb1ELb0ELb0ELb1ELb1ELb1ELb0ELb0EEENS1_21CollectiveEpilogueFwdISB_S9_SC_SE_Li256ELb1ELb1ELb0ELb0EEENS1_36VarlenDynamicPersistentTileSchedulerILi128ELi128ELi256ELi128ELb0ELb1ELb1ELb0ELb1ELb1EEEEEEEEEvNT_6ParamsE,"",@"SHT_CUDA_INFO"
	.sectionflags	@""
	.align	4


	//----- nvinfo : EIATTR_CUDA_API_VERSION
	.align		4
        /*0000*/ 	.byte	0x04, 0x37
        /*0002*/ 	.short	(.L_867 - .L_866)
.L_866:
        /*0004*/ 	.word	0x00000082


	//----- nvinfo : EIATTR_KPARAM_INFO
	.align		4
.L_867:
        /*0008*/ 	.byte	0x04, 0x17
        /*000a*/ 	.short	(.L_869 - .L_868)
.L_868:
        /*000c*/ 	.word	0x00000000
        /*0010*/ 	.short	0x0000
        /*0012*/ 	.short	0x0070
        /*0014*/ 	.byte	0x00, 0xf0, 0x01, 0x2a


	//----- nvinfo : EIATTR_SPARSE_MMA_MASK
	.align		4
.L_869:
        /*0018*/ 	.byte	0x03, 0x50
        /*001a*/ 	.short	0x0000


	//----- nvinfo : EIATTR_MAXREG_COUNT
	.align		4
        /*001c*/ 	.byte	0x03, 0x1b
        /*001e*/ 	.short	0x00a8


	//----- nvinfo : EIATTR_NUM_BARRIERS
	.align		4
        /*0020*/ 	.byte	0x02, 0x4c
        /*0022*/ 	.byte	0x10
	.zero		1


	//----- nvinfo : EIATTR_EXTERNS
	.align		4
        /*0024*/ 	.byte	0x04, 0x0f
        /*0026*/ 	.short	(.L_871 - .L_870)


	//   ....[0]....
	.align		4
.L_870:
        /*0028*/ 	.word	index@(__assertfail)


	//----- nvinfo : EIATTR_ANNOTATIONS
	.align		4
.L_871:
        /*002c*/ 	.byte	0x04, 0x55
        /*002e*/ 	.short	(.L_873 - .L_872)


	//   ....[0]....
.L_872:
        /* <DEDUP_REMOVED lines=13> */


	//----- nvinfo : EIATTR_MERCURY_ISA_VERSION
	.align		4
.L_873:
        /*00e8*/ 	.byte	0x03, 0x5f
        /*00ea*/ 	.short	0x0101


	//----- nvinfo : EIATTR_UNUSED_LOAD_BYTE_OFFSET
	.align		4
        /*00ec*/ 	.byte	0x04, 0x44
        /*00ee*/ 	.short	(.L_875 - .L_874)


	//   ....[0]....
.L_874:
        /*00f0*/ 	.word	0x00000970
        /*00f4*/ 	.word	0x0000fff0


	//   ....[1]....
        /*00f8*/ 	.word	0x000075c0
        /*00fc*/ 	.word	0x0000fff0


	//----- nvinfo : EIATTR_INT_WARP_WIDE_INSTR_OFFSETS
	.align		4
.L_875:
        /*0100*/ 	.byte	0x04, 0x31
        /*0102*/ 	.short	(.L_877 - .L_876)


	//   ....[0]....
.L_876:
        /*0104*/ 	.word	0x000000c0


	//   ....[1]....
        /*0108*/ 	.word	0x000000d0


	//   ....[2]....
        /*010c*/ 	.word	0x00000170


	//   ....[3]....
        /*0110*/ 	.word	0x0000a6a0


	//   ....[4]....
        /*0114*/ 	.word	0x0000a730


	//   ....[5]....
        /*0118*/ 	.word	0x0000d5c0


	//   ....[6]....
        /*011c*/ 	.word	0x0000d650


	//----- nvinfo : EIATTR_COOP_GROUP_MASK_REGIDS
	.align		4
.L_877:
        /*0120*/ 	.byte	0x04, 0x29
        /*0122*/ 	.short	(.L_879 - .L_878)


	//   ....[0]....
.L_878:
        /*0124*/ 	.word	0xffffffff


	//   ....[1]....
        /*0128*/ 	.word	0xffffffff


	//   ....[2]....
        /*012c*/ 	.word	0xffffffff


	//   ....[3]....
        /*0130*/ 	.word	0xffffffff


	//   ....[4]....
        /*0134*/ 	.word	0xffffffff


	//   ....[5]....
        /*0138*/ 	.word	0xffffffff


	//   ....[6]....
        /*013c*/ 	.word	0xffffffff


	//   ....[7]....
        /*0140*/ 	.word	0xffffffff


	//   ....[8]....
        /*0144*/ 	.word	0xffffffff


	//   ....[9]....
        /*0148*/ 	.word	0xffffffff


	//   ....[10]....
        /*014c*/ 	.word	0xffffffff


	//   ....[11]....
        /*0150*/ 	.word	0xffffffff


	//   ....[12]....
        /*0154*/ 	.word	0xffffffff


	//   ....[13]....
        /*0158*/ 	.word	0xffffffff


	//   ....[14]....
        /*015c*/ 	.word	0xffffffff


	//   ....[15]....
        /*0160*/ 	.word	0xffffffff


	//   ....[16]....
        /*0164*/ 	.word	0xffffffff


	//   ....[17]....
        /*0168*/ 	.word	0xffffffff


	//   ....[18]....
        /*016c*/ 	.word	0xffffffff


	//   ....[19]....
        /*0170*/ 	.word	0xffffffff


	//   ....[20]....
        /*0174*/ 	.word	0xffffffff


	//   ....[21]....
        /*0178*/ 	.word	0xffffffff


	//   ....[22]....
        /*017c*/ 	.word	0xffffffff


	//   ....[23]....
        /*0180*/ 	.word	0xffffffff


	//   ....[24]....
        /*0184*/ 	.word	0xffffffff


	//   ....[25]....
        /*0188*/ 	.word	0xffffffff


	//   ....[26]....
        /*018c*/ 	.word	0xffffffff


	//   ....[27]....
        /*0190*/ 	.word	0xffffffff


	//   ....[28]....
        /*0194*/ 	.word	0xffffffff


	//   ....[29]....
        /*0198*/ 	.word	0xffffffff


	//   ....[30]....
        /*019c*/ 	.word	0xffffffff


	//   ....[31]....
        /*01a0*/ 	.word	0xffffffff


	//   ....[32]....
        /*01a4*/ 	.word	0xffffffff


	//   ....[33]....
        /*01a8*/ 	.word	0xffffffff


	//   ....[34]....
        /*01ac*/ 	.word	0xffffffff


	//   ....[35]....
        /*01b0*/ 	.word	0xffffffff


	//   ....[36]....
        /*01b4*/ 	.word	0xffffffff


	//   ....[37]....
        /*01b8*/ 	.word	0xffffffff


	//   ....[38]....
        /*01bc*/ 	.word	0xffffffff


	//   ....[39]....
        /*01c0*/ 	.word	0xffffffff


	//   ....[40]....
        /*01c4*/ 	.word	0xffffffff


	//   ....[41]....
        /*01c8*/ 	.word	0xffffffff


	//   ....[42]....
        /*01cc*/ 	.word	0xffffffff


	//   ....[43]....
        /*01d0*/ 	.word	0xffffffff


	//   ....[44]....
        /*01d4*/ 	.word	0xffffffff


	//   ....[45]....
        /*01d8*/ 	.word	0xffffffff


	//   ....[46]....
        /*01dc*/ 	.word	0xffffffff


	//   ....[47]....
        /*01e0*/ 	.word	0xffffffff


	//   ....[48]....
        /*01e4*/ 	.word	0xffffffff


	//   ....[49]....
        /*01e8*/ 	.word	0xffffffff


	//   ....[50]....
        /*01ec*/ 	.word	0xffffffff


	//   ....[51]....
        /*01f0*/ 	.word	0xffffffff


	//   ....[52]....
        /*01f4*/ 	.word	0xffffffff


	//   ....[53]....
        /*01f8*/ 	.word	0xffffffff


	//   ....[54]....
        /*01fc*/ 	.word	0xffffffff


	//   ....[55]....
        /*0200*/ 	.word	0xffffffff


	//   ....[56]....
        /*0204*/ 	.word	0xffffffff


	//   ....[57]....
        /*0208*/ 	.word	0xffffffff


	//   ....[58]....
        /*020c*/ 	.word	0xffffffff


	//   ....[59]....
        /*0210*/ 	.word	0xffffffff


	//   ....[60]....
        /*0214*/ 	.word	0xffffffff


	//   ....[61]....
        /*0218*/ 	.word	0xffffffff


	//   ....[62]....
        /*021c*/ 	.word	0xffffffff


	//   ....[63]....
        /*0220*/ 	.word	0xffffffff


	//   ....[64]....
        /*0224*/ 	.word	0xffffffff


	//   ....[65]....
        /*0228*/ 	.word	0xffffffff


	//   ....[66]....
        /*022c*/ 	.word	0xffffffff


	//   ....[67]....
        /*0230*/ 	.word	0xffffffff


	//   ....[68]....
        /*0234*/ 	.word	0xffffffff


	//   ....[69]....
        /*0238*/ 	.word	0xffffffff


	//   ....[70]....
        /*023c*/ 	.word	0xffffffff


	//   ....[71]....
        /*0240*/ 	.word	0xffffffff


	//   ....[72]....
        /*0244*/ 	.word	0xffffffff


	//   ....[73]....
        /*0248*/ 	.word	0xffffffff


	//   ....[74]....
        /*024c*/ 	.word	0xffffffff


	//   ....[75]....
        /*0250*/ 	.word	0xffffffff


	//   ....[76]....
        /*0254*/ 	.word	0xffffffff


	//   ....[77]....
        /*0258*/ 	.word	0xffffffff


	//   ....[78]....
        /*025c*/ 	.word	0xffffffff


	//   ....[79]....
        /*0260*/ 	.word	0xffffffff


	//   ....[80]....
        /*0264*/ 	.word	0xffffffff


	//   ....[81]....
        /*0268*/ 	.word	0xffffffff


	//   ....[82]....
        /*026c*/ 	.word	0xffffffff


	//   ....[83]....
        /*0270*/ 	.word	0xffffffff


	//   ....[84]....
        /*0274*/ 	.word	0xffffffff


	//   ....[85]....
        /*0278*/ 	.word	0xffffffff


	//   ....[86]....
        /*027c*/ 	.word	0xffffffff


	//   ....[87]....
        /*0280*/ 	.word	0xffffffff


	//   ....[88]....
        /*0284*/ 	.word	0xffffffff


	//   ....[89]....
        /*0288*/ 	.word	0xffffffff


	//   ....[90]....
        /*028c*/ 	.word	0xffffffff


	//   ....[91]....
        /*0290*/ 	.word	0xffffffff


	//   ....[92]....
        /*0294*/ 	.word	0xffffffff


	//   ....[93]....
        /*0298*/ 	.word	0xffffffff


	//   ....[94]....
        /*029c*/ 	.word	0xffffffff


	//   ....[95]....
        /*02a0*/ 	.word	0xffffffff


	//   ....[96]....
        /*02a4*/ 	.word	0xffffffff


	//   ....[97]....
        /*02a8*/ 	.word	0xffffffff


	//   ....[98]....
        /*02ac*/ 	.word	0xffffffff


	//   ....[99]....
        /*02b0*/ 	.word	0xffffffff


	//   ....[100]....
        /*02b4*/ 	.word	0xffffffff


	//   ....[101]....
        /*02b8*/ 	.word	0xffffffff


	//   ....[102]....
        /*02bc*/ 	.word	0xffffffff


	//   ....[103]....
        /*02c0*/ 	.word	0xffffffff


	//   ....[104]....
        /*02c4*/ 	.word	0xffffffff


	//   ....[105]....
        /*02c8*/ 	.word	0xffffffff


	//   ....[106]....
        /*02cc*/ 	.word	0xffffffff


	//   ....[107]....
        /*02d0*/ 	.word	0xffffffff


	//   ....[108]....
        /*02d4*/ 	.word	0xffffffff


	//   ....[109]....
        /*02d8*/ 	.word	0xffffffff


	//   ....[110]....
        /*02dc*/ 	.word	0xffffffff


	//   ....[111]....
        /*02e0*/ 	.word	0xffffffff


	//   ....[112]....
        /*02e4*/ 	.word	0xffffffff


	//   ....[113]....
        /*02e8*/ 	.word	0xffffffff


	//   ....[114]....
        /*02ec*/ 	.word	0xffffffff


	//   ....[115]....
        /*02f0*/ 	.word	0xffffffff


	//   ....[116]....
        /*02f4*/ 	.word	0xffffffff


	//   ....[117]....
        /*02f8*/ 	.word	0xffffffff


	//   ....[118]....
        /*02fc*/ 	.word	0xffffffff


	//   ....[119]....
        /*0300*/ 	.word	0xffffffff


	//   ....[120]....
        /*0304*/ 	.word	0xffffffff


	//   ....[121]....
        /*0308*/ 	.word	0xffffffff


	//   ....[122]....
        /*030c*/ 	.word	0xffffffff


	//   ....[123]....
        /*0310*/ 	.word	0xffffffff


	//   ....[124]....
        /*0314*/ 	.word	0xffffffff


	//   ....[125]....
        /*0318*/ 	.word	0xffffffff


	//   ....[126]....
        /*031c*/ 	.word	0xffffffff


	//   ....[127]....
        /*0320*/ 	.word	0xffffffff


	//   ....[128]....
        /*0324*/ 	.word	0xffffffff


	//   ....[129]....
        /*0328*/ 	.word	0xffffffff


	//   ....[130]....
        /*032c*/ 	.word	0xffffffff


	//   ....[131]....
        /*0330*/ 	.word	0xffffffff


	//   ....[132]....
        /*0334*/ 	.word	0xffffffff


	//   ....[133]....
        /*0338*/ 	.word	0xffffffff


	//   ....[134]....
        /*033c*/ 	.word	0xffffffff


	//   ....[135]....
        /*0340*/ 	.word	0xffffffff


	//   ....[136]....
        /*0344*/ 	.word	0xffffffff


	//   ....[137]....
        /*0348*/ 	.word	0xffffffff


	//   ....[138]....
        /*034c*/ 	.word	0xffffffff


	//   ....[139]....
        /*0350*/ 	.word	0xffffffff


	//   ....[140]....
        /*0354*/ 	.word	0xffffffff


	//   ....[141]....
        /*0358*/ 	.word	0xffffffff


	//   ....[142]....
        /*035c*/ 	.word	0xffffffff


	//   ....[143]....
        /*0360*/ 	.word	0xffffffff


	//   ....[144]....
        /*0364*/ 	.word	0xffffffff


	//   ....[145]....
        /*0368*/ 	.word	0xffffffff


	//   ....[146]....
        /*036c*/ 	.word	0xffffffff


	//   ....[147]....
        /*0370*/ 	.word	0xffffffff


	//   ....[148]....
        /*0374*/ 	.word	0xffffffff


	//   ....[149]....
        /*0378*/ 	.word	0xffffffff


	//   ....[150]....
        /*037c*/ 	.word	0xffffffff


	//   ....[151]....
        /*0380*/ 	.word	0xffffffff


	//   ....[152]....
        /*0384*/ 	.word	0xffffffff


	//   ....[153]....
        /*0388*/ 	.word	0x0500000f


	//   ....[154]....
        /*038c*/ 	.word	0x0500000f


	//   ....[155]....
        /*0390*/ 	.word	0x0500000f


	//   ....[156]....
        /*0394*/ 	.word	0x0500000f


	//   ....[157]....
        /*0398*/ 	.word	0x0500000f


	//   ....[158]....
        /*039c*/ 	.word	0x0500000f


	//   ....[159]....
        /*03a0*/ 	.word	0x0500000f


	//   ....[160]....
        /*03a4*/ 	.word	0x0500000f


	//   ....[161]....
        /*03a8*/ 	.word	0x0500000f


	//   ....[162]....
        /*03ac*/ 	.word	0x0500000f


	//   ....[163]....
        /*03b0*/ 	.word	0x0500000f


	//   ....[164]....
        /*03b4*/ 	.word	0x0500000f


	//   ....[165]....
        /*03b8*/ 	.word	0x0500000f


	//   ....[166]....
        /*03bc*/ 	.word	0x0500000f


	//   ....[167]....
        /*03c0*/ 	.word	0x0500000f


	//   ....[168]....
        /*03c4*/ 	.word	0x0500000f


	//   ....[169]....
        /*03c8*/ 	.word	0x0500000f


	//   ....[170]....
        /*03cc*/ 	.word	0x0500000f


	//   ....[171]....
        /*03d0*/ 	.word	0x0500000f


	//   ....[172]....
        /*03d4*/ 	.word	0x0500000f


	//   ....[173]....
        /*03d8*/ 	.word	0x0500000f


	//   ....[174]....
        /*03dc*/ 	.word	0x0500000f


	//   ....[175]....
        /*03e0*/ 	.word	0x0500000f


	//   ....[176]....
        /*03e4*/ 	.word	0x0500000f


	//   ....[177]....
        /*03e8*/ 	.word	0x0500000f


	//   ....[178]....
        /*03ec*/ 	.word	0x0500000f


	//   ....[179]....
        /*03f0*/ 	.word	0x0500000f


	//   ....[180]....
        /*03f4*/ 	.word	0x0500000f


	//   ....[181]....
        /*03f8*/ 	.word	0x0500000f


	//   ....[182]....
        /*03fc*/ 	.word	0x0500000f


	//   ....[183]....
        /*0400*/ 	.word	0x0500000f


	//   ....[184]....
        /*0404*/ 	.word	0x0500000f


	//   ....[185]....
        /*0408*/ 	.word	0x0500000f


	//   ....[186]....
        /*040c*/ 	.word	0x0500000f


	//   ....[187]....
        /*0410*/ 	.word	0x0500000f


	//   ....[188]....
        /*0414*/ 	.word	0x0500000f


	//   ....[189]....
        /*0418*/ 	.word	0x0500000f


	//   ....[190]....
        /*041c*/ 	.word	0x0500000f


	//   ....[191]....
        /*0420*/ 	.word	0x0500000f


	//   ....[192]....
        /*0424*/ 	.word	0x0500000f


	//   ....[193]....
        /*0428*/ 	.word	0x0500000f


	//   ....[194]....
        /*042c*/ 	.word	0x0500000f


	//   ....[195]....
        /*0430*/ 	.word	0x0500000f


	//   ....[196]....
        /*0434*/ 	.word	0x0500000f


	//   ....[197]....
        /*0438*/ 	.word	0x0500000f


	//   ....[198]....
        /*043c*/ 	.word	0x0500000f


	//   ....[199]....
        /*0440*/ 	.word	0x0500000f


	//   ....[200]....
        /*0444*/ 	.word	0x0500000f


	//   ....[201]....
        /*0448*/ 	.word	0x0500000f


	//   ....[202]....
        /*044c*/ 	.word	0x0500000f


	//   ....[203]....
        /*0450*/ 	.word	0x0500000f


	//   ....[204]....
        /*0454*/ 	.word	0x0500000f


	//   ....[205]....
        /*0458*/ 	.word	0x0500000f


	//   ....[206]....
        /*045c*/ 	.word	0x0500000f


	//   ....[207]....
        /*0460*/ 	.word	0x0500000f


	//   ....[208]....
        /*0464*/ 	.word	0x0500000f


	//   ....[209]....
        /*0468*/ 	.word	0x0500000f


	//   ....[210]....
        /*046c*/ 	.word	0x0500000f


	//   ....[211]....
        /*0470*/ 	.word	0x0500000f


	//   ....[212]....
        /*0474*/ 	.word	0x0500000f


	//   ....[213]....
        /*0478*/ 	.word	0x0500000f


	//   ....[214]....
        /*047c*/ 	.word	0x0500000f


	//   ....[215]....
        /*0480*/ 	.word	0x0500000f


	//   ....[216]....
        /*0484*/ 	.word	0x0500000f


	//   ....[217]....
        /*0488*/ 	.word	0x0500000f


	//   ....[218]....
        /*048c*/ 	.word	0x0500000f


	//   ....[219]....
        /*0490*/ 	.word	0x0500000f


	//   ....[220]....
        /*0494*/ 	.word	0x0500000f


	//   ....[221]....
        /*0498*/ 	.word	0x0500000f


	//   ....[222]....
        /*049c*/ 	.word	0x0500000f


	//   ....[223]....
        /*04a0*/ 	.word	0x0500000f


	//   ....[224]....
        /*04a4*/ 	.word	0x0500000f


	//   ....[225]....
        /*04a8*/ 	.word	0x0500000f


	//   ....[226]....
        /*04ac*/ 	.word	0x0500000f


	//   ....[227]....
        /*04b0*/ 	.word	0x0500000f


	//   ....[228]....
        /*04b4*/ 	.word	0x0500000f


	//   ....[229]....
        /*04b8*/ 	.word	0x0500000f


	//   ....[230]....
        /*04bc*/ 	.word	0x0500000f


	//   ....[231]....
        /*04c0*/ 	.word	0x0500000f


	//   ....[232]....
        /*04c4*/ 	.word	0x0500000f


	//   ....[233]....
        /*04c8*/ 	.word	0x0500000f


	//   ....[234]....
        /*04cc*/ 	.word	0x0500000f


	//   ....[235]....
        /*04d0*/ 	.word	0x0500000f


	//   ....[236]....
        /*04d4*/ 	.word	0x0500000f


	//   ....[237]....
        /*04d8*/ 	.word	0x0500000f


	//   ....[238]....
        /*04dc*/ 	.word	0x0500000f


	//   ....[239]....
        /*04e0*/ 	.word	0x0500000f


	//   ....[240]....
        /*04e4*/ 	.word	0x0500000f


	//   ....[241]....
        /*04e8*/ 	.word	0x0500000f


	//   ....[242]....
        /*04ec*/ 	.word	0x0500000f


	//   ....[243]....
        /*04f0*/ 	.word	0x0500000f


	//   ....[244]....
        /*04f4*/ 	.word	0x0500000f


	//   ....[245]....
        /*04f8*/ 	.word	0x0500000f


	//   ....[246]....
        /*04fc*/ 	.word	0x0500000f


	//   ....[247]....
        /*0500*/ 	.word	0x0500000f


	//   ....[248]....
        /*0504*/ 	.word	0x0500000f


	//   ....[249]....
        /*0508*/ 	.word	0x0500000f


	//   ....[250]....
        /*050c*/ 	.word	0x0500000f


	//   ....[251]....
        /*0510*/ 	.word	0x0500000f


	//----- nvinfo : EIATTR_COOP_GROUP_INSTR_OFFSETS
	.align		4
.L_879:
        /*0514*/ 	.byte	0x04, 0x28
        /*0516*/ 	.short	(.L_881 - .L_880)


	//   ....[0]....
.L_880:
        /*0518*/ 	.word	0x00000070


	//   ....[1]....
        /*051c*/ 	.word	0x000000b0


	//   ....[2]....
        /*0520*/ 	.word	0x000002d0


	//   ....[3]....
        /*0524*/ 	.word	0x00000430


	//   ....[4]....
        /*0528*/ 	.word	0x00000550


	//   ....[5]....
        /*052c*/ 	.word	0x000006b0


	//   ....[6]....
        /*0530*/ 	.word	0x00001340


	//   ....[7]....
        /*0534*/ 	.word	0x00002cd0


	//   ....[8]....
        /*0538*/ 	.word	0x00002d20


	//   ....[9]....
        /*053c*/ 	.word	0x000033c0


	//   ....[10]....
        /*0540*/ 	.word	0x00003420


	//   ....[11]....
        /*0544*/ 	.word	0x00005700


	//   ....[12]....
        /*0548*/ 	.word	0x00005730


	//   ....[13]....
        /*054c*/ 	.word	0x00005750


	//   ....[14]....
        /*0550*/ 	.word	0x00005770


	//   ....[15]....
        /*0554*/ 	.word	0x00006c20


	//   ....[16]....
        /*0558*/ 	.word	0x00006c50


	//   ....[17]....
        /*055c*/ 	.word	0x00006d30


	//   ....[18]....
        /*0560*/ 	.word	0x00006d40


	//   ....[19]....
        /*0564*/ 	.word	0x00008120


	//   ....[20]....
        /*0568*/ 	.word	0x00008160


	//   ....[21]....
        /*056c*/ 	.word	0x00008190


	//   ....[22]....
        /*0570*/ 	.word	0x000081c0


	//   ....[23]....
        /*0574*/ 	.word	0x00008750


	//   ....[24]....
        /*0578*/ 	.word	0x00008770


	//   ....[25]....
        /*057c*/ 	.word	0x00008840


	//   ....[26]....
        /*0580*/ 	.word	0x00008860


	//   ....[27]....
        /*0584*/ 	.word	0x00008920


	//   ....[28]....
        /*0588*/ 	.word	0x00008940


	//   ....[29]....
        /*058c*/ 	.word	0x00008a10


	//   ....[30]....
        /*0590*/ 	.word	0x00008a30


	//   ....[31]....
        /*0594*/ 	.word	0x00009340


	//   ....[32]....
        /*0598*/ 	.word	0x00009360


	//   ....[33]....
        /*059c*/ 	.word	0x00009420


	//   ....[34]....
        /*05a0*/ 	.word	0x00009440


	//   ....[35]....
        /*05a4*/ 	.word	0x00009500


	//   ....[36]....
        /*05a8*/ 	.word	0x00009520


	//   ....[37]....
        /*05ac*/ 	.word	0x000095f0


	//   ....[38]....
        /*05b0*/ 	.word	0x00009610


	//   ....[39]....
        /*05b4*/ 	.word	0x00009750


	//   ....[40]....
        /*05b8*/ 	.word	0x00009920


	//   ....[41]....
        /*05bc*/ 	.word	0x00009950


	//   ....[42]....
        /*05c0*/ 	.word	0x00009980


	//   ....[43]....
        /*05c4*/ 	.word	0x000099b0


	//   ....[44]....
        /*05c8*/ 	.word	0x000099e0


	//   ....[45]....
        /*05cc*/ 	.word	0x00009a10


	//   ....[46]....
        /*05d0*/ 	.word	0x00009b60


	//   ....[47]....
        /*05d4*/ 	.word	0x00009b90


	//   ....[48]....
        /*05d8*/ 	.word	0x00009bc0


	//   ....[49]....
        /*05dc*/ 	.word	0x00009bf0


	//   ....[50]....
        /*05e0*/ 	.word	0x00009c20


	//   ....[51]....
        /*05e4*/ 	.word	0x00009c50


	//   ....[52]....
        /*05e8*/ 	.word	0x00009ce0


	//   ....[53]....
        /*05ec*/ 	.word	0x00009d10


	//   ....[54]....
        /*05f0*/ 	.word	0x00009d90


	//   ....[55]....
        /*05f4*/ 	.word	0x0000b1d0


	//   ....[56]....
        /*05f8*/ 	.word	0x0000b1f0


	//   ....[57]....
        /*05fc*/ 	.word	0x0000b290


	//   ....[58]....
        /*0600*/ 	.word	0x0000b2b0


	//   ....[59]....
        /*0604*/ 	.word	0x0000b340


	//   ....[60]....
        /*0608*/ 	.word	0x0000b360


	//   ....[61]....
        /*060c*/ 	.word	0x0000b3f0


	//   ....[62]....
        /*0610*/ 	.word	0x0000b410


	//   ....[63]....
        /*0614*/ 	.word	0x0000b4a0


	//   ....[64]....
        /*0618*/ 	.word	0x0000b4c0


	//   ....[65]....
        /*061c*/ 	.word	0x0000b550


	//   ....[66]....
        /*0620*/ 	.word	0x0000b570


	//   ....[67]....
        /*0624*/ 	.word	0x0000b600


	//   ....[68]....
        /*0628*/ 	.word	0x0000b620


	//   ....[69]....
        /*062c*/ 	.word	0x0000b630


	//   ....[70]....
        /*0630*/ 	.word	0x0000b6b0


	//   ....[71]....
        /*0634*/ 	.word	0x0000bdd0


	//   ....[72]....
        /*0638*/ 	.word	0x0000be00


	//   ....[73]....
        /*063c*/ 	.word	0x0000be60


	//   ....[74]....
        /*0640*/ 	.word	0x0000bea0


	//   ....[75]....
        /*0644*/ 	.word	0x0000bee0


	//   ....[76]....
        /*0648*/ 	.word	0x0000bf40


	//   ....[77]....
        /*064c*/ 	.word	0x0000bf80


	//   ....[78]....
        /*0650*/ 	.word	0x0000bfe0


	//   ....[79]....
        /*0654*/ 	.word	0x0000c030


	//   ....[80]....
        /*0658*/ 	.word	0x0000c080


	//   ....[81]....
        /*065c*/ 	.word	0x0000c0d0


	//   ....[82]....
        /*0660*/ 	.word	0x0000c120


	//   ....[83]....
        /*0664*/ 	.word	0x0000c160


	//   ....[84]....
        /*0668*/ 	.word	0x0000c1c0


	//   ....[85]....
        /*066c*/ 	.word	0x0000c1e0


	//   ....[86]....
        /*0670*/ 	.word	0x0000c210


	//   ....[87]....
        /*0674*/ 	.word	0x0000c970


	//   ....[88]....
        /*0678*/ 	.word	0x0000c9a0


	//   ....[89]....
        /*067c*/ 	.word	0x0000ca00


	//   ....[90]....
        /*0680*/ 	.word	0x0000ca10


	//   ....[91]....
        /*0684*/ 	.word	0x0000ca60


	//   ....[92]....
        /*0688*/ 	.word	0x0000ca70


	//   ....[93]....
        /*068c*/ 	.word	0x0000cac0


	//   ....[94]....
        /*0690*/ 	.word	0x0000cad0


	//   ....[95]....
        /*0694*/ 	.word	0x0000cb20


	//   ....[96]....
        /*0698*/ 	.word	0x0000cb30


	//   ....[97]....
        /*069c*/ 	.word	0x0000cb80


	//   ....[98]....
        /*06a0*/ 	.word	0x0000cb90


	//   ....[99]....
        /*06a4*/ 	.word	0x0000cbe0


	//   ....[100]....
        /*06a8*/ 	.word	0x0000cbf0


	//   ....[101]....
        /*06ac*/ 	.word	0x0000cc00


	//   ....[102]....
        /*06b0*/ 	.word	0x0000cc50


	//   ....[103]....
        /*06b4*/ 	.word	0x0000ceb0


	//   ....[104]....
        /*06b8*/ 	.word	0x0000ced0


	//   ....[105]....
        /*06bc*/ 	.word	0x0000cef0


	//   ....[106]....
        /*06c0*/ 	.word	0x0000cf50


	//   ....[107]....
        /*06c4*/ 	.word	0x0000cf70


	//   ....[108]....
        /*06c8*/ 	.word	0x0000cfd0


	//   ....[109]....
        /*06cc*/ 	.word	0x0000cff0


	//   ....[110]....
        /*06d0*/ 	.word	0x0000d050


	//   ....[111]....
        /*06d4*/ 	.word	0x0000d070


	//   ....[112]....
        /*06d8*/ 	.word	0x0000d0d0


	//   ....[113]....
        /*06dc*/ 	.word	0x0000d0f0


	//   ....[114]....
        /*06e0*/ 	.word	0x0000d150


	//   ....[115]....
        /*06e4*/ 	.word	0x0000d170


	//   ....[116]....
        /*06e8*/ 	.word	0x0000d1d0


	//   ....[117]....
        /*06ec*/ 	.word	0x0000d1f0


	//   ....[118]....
        /*06f0*/ 	.word	0x0000d200


	//   ....[119]....
        /*06f4*/ 	.word	0x0000d7a0


	//   ....[120]....
        /*06f8*/ 	.word	0x0000d7e0


	//   ....[121]....
        /*06fc*/ 	.word	0x0000d820


	//   ....[122]....
        /*0700*/ 	.word	0x0000d840


	//   ....[123]....
        /*0704*/ 	.word	0x0000d850


	//   ....[124]....
        /*0708*/ 	.word	0x0000d870


	//   ....[125]....
        /*070c*/ 	.word	0x0000d8e0


	//   ....[126]....
        /*0710*/ 	.word	0x0000d900


	//   ....[127]....
        /*0714*/ 	.word	0x0000d960


	//   ....[128]....
        /*0718*/ 	.word	0x0000d980


	//   ....[129]....
        /*071c*/ 	.word	0x0000d9e0


	//   ....[130]....
        /*0720*/ 	.word	0x0000da00


	//   ....[131]....
        /*0724*/ 	.word	0x0000da60


	//   ....[132]....
        /*0728*/ 	.word	0x0000da80


	//   ....[133]....
        /*072c*/ 	.word	0x0000dad0


	//   ....[134]....
        /*0730*/ 	.word	0x0000daf0


	//   ....[135]....
        /*0734*/ 	.word	0x0000def0


	//   ....[136]....
        /*0738*/ 	.word	0x0000df40


	//   ....[137]....
        /*073c*/ 	.word	0x0000df70


	//   ....[138]....
        /*0740*/ 	.word	0x0000df80


	//   ....[139]....
        /*0744*/ 	.word	0x0000dfb0


	//   ....[140]....
        /*0748*/ 	.word	0x0000dfe0


	//   ....[141]....
        /*074c*/ 	.word	0x0000e010


	//   ....[142]....
        /*0750*/ 	.word	0x0000e040


	//   ....[143]....
        /*0754*/ 	.word	0x0000e1c0


	//   ....[144]....
        /*0758*/ 	.word	0x0000e1f0


	//   ....[145]....
        /*075c*/ 	.word	0x0000e220


	//   ....[146]....
        /*0760*/ 	.word	0x0000e250


	//   ....[147]....
        /*0764*/ 	.word	0x0000e280


	//   ....[148]....
        /*0768*/ 	.word	0x0000e2b0


	//   ....[149]....
        /*076c*/ 	.word	0x0000e370


	//   ....[150]....
        /*0770*/ 	.word	0x0000e390


	//   ....[151]....
        /*0774*/ 	.word	0x0000e400


	//   ....[152]....
        /*0778*/ 	.word	0x0000e870


	//   ....[153]....
        /*077c*/ 	.word	0x0000ed50


	//   ....[154]....
        /*0780*/ 	.word	0x0000ee40


	//   ....[155]....
        /*0784*/ 	.word	0x0000eee0


	//   ....[156]....
        /*0788*/ 	.word	0x0000ef40


	//   ....[157]....
        /*078c*/ 	.word	0x0000f040


	//   ....[158]....
        /*0790*/ 	.word	0x0000f0b0


	//   ....[159]....
        /*0794*/ 	.word	0x0000f1b0


	//   ....[160]....
        /*0798*/ 	.word	0x0000f220


	//   ....[161]....
        /*079c*/ 	.word	0x0000f320


	//   ....[162]....
        /*07a0*/ 	.word	0x0000f390


	//   ....[163]....
        /*07a4*/ 	.word	0x0000f490


	//   ....[164]....
        /*07a8*/ 	.word	0x0000f500


	//   ....[165]....
        /*07ac*/ 	.word	0x0000f600


	//   ....[166]....
        /*07b0*/ 	.word	0x0000f670


	//   ....[167]....
        /*07b4*/ 	.word	0x0000f770


	//   ....[168]....
        /*07b8*/ 	.word	0x0000f7e0


	//   ....[169]....
        /*07bc*/ 	.word	0x0000f8c0


	//   ....[170]....
        /*07c0*/ 	.word	0x0000f9b0


	//   ....[171]....
        /*07c4*/ 	.word	0x0000fa20


	//   ....[172]....
        /*07c8*/ 	.word	0x0000faa0


	//   ....[173]....
        /*07cc*/ 	.word	0x0000fb50


	//   ....[174]....
        /*07d0*/ 	.word	0x0000fbd0


	//   ....[175]....
        /*07d4*/ 	.word	0x0000fca0


	//   ....[176]....
        /*07d8*/ 	.word	0x0000fd20


	//   ....[177]....
        /*07dc*/ 	.word	0x0000fdf0


	//   ....[178]....
        /*07e0*/ 	.word	0x0000fe70


	//   ....[179]....
        /*07e4*/ 	.word	0x0000ff40


	//   ....[180]....
        /*07e8*/ 	.word	0x0000ffc0


	//   ....[181]....
        /*07ec*/ 	.word	0x00010090


	//   ....[182]....
        /*07f0*/ 	.word	0x00010110


	//   ....[183]....
        /*07f4*/ 	.word	0x000101e0


	//   ....[184]....
        /*07f8*/ 	.word	0x00010260


	//   ....[185]....
        /*07fc*/ 	.word	0x00010310


	//   ....[186]....
        /*0800*/ 	.word	0x00010440


	//   ....[187]....
        /*0804*/ 	.word	0x000104e0


	//   ....[188]....
        /*0808*/ 	.word	0x00010550


	//   ....[189]....
        /*080c*/ 	.word	0x00010610


	//   ....[190]....
        /*0810*/ 	.word	0x00010670


	//   ....[191]....
        /*0814*/ 	.word	0x00010730


	//   ....[192]....
        /*0818*/ 	.word	0x00010790


	//   ....[193]....
        /*081c*/ 	.word	0x00010850


	//   ....[194]....
        /*0820*/ 	.word	0x000108b0


	//   ....[195]....
        /*0824*/ 	.word	0x00010970


	//   ....[196]....
        /*0828*/ 	.word	0x000109d0


	//   ....[197]....
        /*082c*/ 	.word	0x00010a90


	//   ....[198]....
        /*0830*/ 	.word	0x00010af0


	//   ....[199]....
        /*0834*/ 	.word	0x00010bb0


	//   ....[200]....
        /*0838*/ 	.word	0x00010c10


	//   ....[201]....
        /*083c*/ 	.word	0x00010cd0


	//   ....[202]....
        /*0840*/ 	.word	0x00010dc0


	//   ....[203]....
        /*0844*/ 	.word	0x00010e60


	//   ....[204]....
        /*0848*/ 	.word	0x00010ec0


	//   ....[205]....
        /*084c*/ 	.word	0x00010f90


	//   ....[206]....
        /*0850*/ 	.word	0x00010ff0


	//   ....[207]....
        /*0854*/ 	.word	0x000110c0


	//   ....[208]....
        /*0858*/ 	.word	0x00011120


	//   ....[209]....
        /*085c*/ 	.word	0x000111f0


	//   ....[210]....
        /*0860*/ 	.word	0x00011250


	//   ....[211]....
        /*0864*/ 	.word	0x00011320


	//   ....[212]....
        /*0868*/ 	.word	0x00011380


	//   ....[213]....
        /*086c*/ 	.word	0x00011450


	//   ....[214]....
        /*0870*/ 	.word	0x000114b0


	//   ....[215]....
        /*0874*/ 	.word	0x00011580


	//   ....[216]....
        /*0878*/ 	.word	0x000115e0


	//   ....[217]....
        /*087c*/ 	.word	0x000116a0


	//   ....[218]....
        /*0880*/ 	.word	0x000117c0


	//   ....[219]....
        /*0884*/ 	.word	0x00011860


	//   ....[220]....
        /*0888*/ 	.word	0x00011920


	//   ....[221]....
        /*088c*/ 	.word	0x000119f0


	//   ....[222]....
        /*0890*/ 	.word	0x00011a50


	//   ....[223]....
        /*0894*/ 	.word	0x00011b30


	//   ....[224]....
        /*0898*/ 	.word	0x00011b90


	//   ....[225]....
        /*089c*/ 	.word	0x00011c60


	//   ....[226]....
        /*08a0*/ 	.word	0x00011cc0


	//   ....[227]....
        /*08a4*/ 	.word	0x00011d90


	//   ....[228]....
        /*08a8*/ 	.word	0x00011df0


	//   ....[229]....
        /*08ac*/ 	.word	0x00011ed0


	//   ....[230]....
        /*08b0*/ 	.word	0x00011f30


	//   ....[231]....
        /*08b4*/ 	.word	0x00012000


	//   ....[232]....
        /*08b8*/ 	.word	0x00012060


	//   ....[233]....
        /*08bc*/ 	.word	0x00012120


	//   ....[234]....
        /*08c0*/ 	.word	0x000121b0


	//   ....[235]....
        /*08c4*/ 	.word	0x00012250


	//   ....[236]....
        /*08c8*/ 	.word	0x00012370


	//   ....[237]....
        /*08cc*/ 	.word	0x000123e0


	//   ....[238]....
        /*08d0*/ 	.word	0x00012450


	//   ....[239]....
        /*08d4*/ 	.word	0x000124c0


	//   ....[240]....
        /*08d8*/ 	.word	0x00012530


	//   ....[241]....
        /*08dc*/ 	.word	0x000125b0


	//   ....[242]....
        /*08e0*/ 	.word	0x00012640


	//   ....[243]....
        /*08e4*/ 	.word	0x000126d0


	//   ....[244]....
        /*08e8*/ 	.word	0x00012740


	//   ....[245]....
        /*08ec*/ 	.word	0x000127b0


	//   ....[246]....
        /*08f0*/ 	.word	0x00012820


	//   ....[247]....
        /*08f4*/ 	.word	0x000128a0


	//   ....[248]....
        /*08f8*/ 	.word	0x00012910


	//   ....[249]....
        /*08fc*/ 	.word	0x000129b0


	//   ....[250]....
        /*0900*/ 	.word	0x00012a40


	//   ....[251]....
        /*0904*/ 	.word	0x00012b60


	//----- nvinfo : EIATTR_REG_RECONFIG
	.align		4
.L_881:
        /*0908*/ 	.byte	0x01, 0x54
	.zero		2


	//----- nvinfo : EIATTR_SYSCALL_OFFSETS
	.align		4
        /*090c*/ 	.byte	0x04, 0x46
        /*090e*/ 	.short	(.L_883 - .L_882)


	//   ....[0]....
.L_882:
        /*0910*/ 	.word	0x00001530


	//   ....[1]....
        /*0914*/ 	.word	0x0000a890


	//   ....[2]....
        /*0918*/ 	.word	0x0000a9e0


	//   ....[3]....
        /*091c*/ 	.word	0x0000aad0


	//   ....[4]....
        /*0920*/ 	.word	0x0000ba60


	//----- nvinfo : EIATTR_MBARRIER_INSTR_OFFSETS
	.align		4
.L_883:
        /*0924*/ 	.byte	0x04, 0x39
        /*0926*/ 	.short	(.L_885 - .L_884)


	//   ....[0]....
.L_884:
        /*0928*/ 	.word	0x00000180
        /*092c*/ 	.word	0x000000ff
        /*0930*/ 	.word	0x00028800
        /*0934*/ 	.short	0x0100
        /*0936*/ 	.byte	0x08
	.zero		1


	//   ....[1]....
        /*0938*/ 	.word	0x00000190
        /*093c*/ 	.word	0x000000ff
        /*0940*/ 	.word	0x00028820
        /*0944*/ 	.short	0x0100
        /*0946*/ 	.byte	0x08
	.zero		1


	//   ....[2]....
        /*0948*/ 	.word	0x00000280
        /*094c*/ 	.word	0x000000ff
        /*0950*/ 	.word	0x00028830
        /*0954*/ 	.short	0x0100
        /*0956*/ 	.byte	0x08
	.zero		1


	//   ....[3]....
        /*0958*/ 	.word	0x00000290
        /*095c*/ 	.word	0x000000ff
        /*0960*/ 	.word	0x00028840
        /*0964*/ 	.short	0x0100
        /*0966*/ 	.byte	0x08
	.zero		1


	//   ....[4]....
        /*0968*/ 	.word	0x000002a0
        /*096c*/ 	.word	0x000000ff
        /*0970*/ 	.word	0x00028838
        /*0974*/ 	.short	0x0100
        /*0976*/ 	.byte	0x08
	.zero		1


	//   ....[5]....
        /*0978*/ 	.word	0x000002b0
        /*097c*/ 	.word	0x000000ff
        /*0980*/ 	.word	0x00028848
        /*0984*/ 	.short	0x0100
        /*0986*/ 	.byte	0x08
	.zero		1


	//   ....[6]....
        /*0988*/ 	.word	0x000003e0
        /*098c*/ 	.word	0x000000ff
        /*0990*/ 	.word	0x00028850
        /*0994*/ 	.short	0x0100
        /*0996*/ 	.byte	0x08
	.zero		1


	//   ....[7]....
        /*0998*/ 	.word	0x000003f0
        /*099c*/ 	.word	0x000000ff
        /*09a0*/ 	.word	0x00028860
        /*09a4*/ 	.short	0x0100
        /*09a6*/ 	.byte	0x08
	.zero		1


	//   ....[8]....
        /*09a8*/ 	.word	0x00000400
        /*09ac*/ 	.word	0x000000ff
        /*09b0*/ 	.word	0x00028858
        /*09b4*/ 	.short	0x0100
        /*09b6*/ 	.byte	0x08
	.zero		1


	//   ....[9]....
        /*09b8*/ 	.word	0x00000410
        /*09bc*/ 	.word	0x000000ff
        /*09c0*/ 	.word	0x00028868
        /*09c4*/ 	.short	0x0100
        /*09c6*/ 	.byte	0x08
	.zero		1


	//   ....[10]....
        /*09c8*/ 	.word	0x00000500
        /*09cc*/ 	.word	0x000000ff
        /*09d0*/ 	.word	0x00028870
        /*09d4*/ 	.short	0x0100
        /*09d6*/ 	.byte	0x06
	.zero		1


	//   ....[11]....
        /*09d8*/ 	.word	0x00000510
        /*09dc*/ 	.word	0x000000ff
        /*09e0*/ 	.word	0x00028880
        /*09e4*/ 	.short	0x0100
        /*09e6*/ 	.byte	0x06
	.zero		1


	//   ....[12]....
        /*09e8*/ 	.word	0x00000520
        /*09ec*/ 	.word	0x000000ff
        /*09f0*/ 	.word	0x00028878
        /*09f4*/ 	.short	0x0100
        /*09f6*/ 	.byte	0x06
	.zero		1


	//   ....[13]....
        /*09f8*/ 	.word	0x00000530
        /*09fc*/ 	.word	0x000000ff
        /*0a00*/ 	.word	0x00028888
        /*0a04*/ 	.short	0x0100
        /*0a06*/ 	.byte	0x06
	.zero		1


	//   ....[14]....
        /*0a08*/ 	.word	0x00000660
        /*0a0c*/ 	.word	0x000000ff
        /*0a10*/ 	.word	0x00028890
        /*0a14*/ 	.short	0x0100
        /*0a16*/ 	.byte	0x08
	.zero		1


	//   ....[15]....
        /*0a18*/ 	.word	0x00000670
        /*0a1c*/ 	.word	0x000000ff
        /*0a20*/ 	.word	0x000288a0
        /*0a24*/ 	.short	0x0100
        /*0a26*/ 	.byte	0x08
	.zero		1


	//   ....[16]....
        /*0a28*/ 	.word	0x00000680
        /*0a2c*/ 	.word	0x000000ff
        /*0a30*/ 	.word	0x00028898
        /*0a34*/ 	.short	0x0100
        /*0a36*/ 	.byte	0x08
	.zero		1


	//   ....[17]....
        /*0a38*/ 	.word	0x00000690
        /*0a3c*/ 	.word	0x000000ff
        /*0a40*/ 	.word	0x000288a8
        /*0a44*/ 	.short	0x0100
        /*0a46*/ 	.byte	0x08
	.zero		1


	//   ....[18]....
        /*0a48*/ 	.word	0x000007d0
        /*0a4c*/ 	.word	0x000000ff
        /*0a50*/ 	.word	0x000288b0
        /*0a54*/ 	.short	0x0100
        /*0a56*/ 	.byte	0x08
	.zero		1


	//   ....[19]....
        /*0a58*/ 	.word	0x000007e0
        /*0a5c*/ 	.word	0x000000ff
        /*0a60*/ 	.word	0x000288c0
        /*0a64*/ 	.short	0x0100
        /*0a66*/ 	.byte	0x08
	.zero		1


	//   ....[20]....
        /*0a68*/ 	.word	0x000007f0
        /*0a6c*/ 	.word	0x000000ff
        /*0a70*/ 	.word	0x000288b8
        /*0a74*/ 	.short	0x0100
        /*0a76*/ 	.byte	0x08
	.zero		1


	//   ....[21]....
        /*0a78*/ 	.word	0x00000800
        /*0a7c*/ 	.word	0x000000ff
        /*0a80*/ 	.word	0x000288c8
        /*0a84*/ 	.short	0x0100
        /*0a86*/ 	.byte	0x08
	.zero		1


	//   ....[22]....
        /*0a88*/ 	.word	0x000015b0
        /*0a8c*/ 	.word	0x000000ff
        /*0a90*/ 	.word	0x00028800
        /*0a94*/ 	.short	0x010a
        /*0a96*/ 	.byte	0x31
	.zero		1


	//   ....[23]....
        /*0a98*/ 	.word	0x00001630
        /*0a9c*/ 	.word	0x00000000
        /*0aa0*/ 	.word	0x00028830
        /*0aa4*/ 	.short	0x010a
        /*0aa6*/ 	.byte	0x3f
	.zero		1


	//   ....[24]....
        /*0aa8*/ 	.word	0x00001680
        /*0aac*/ 	.word	0x00000000
        /*0ab0*/ 	.word	0x00028830
        /*0ab4*/ 	.short	0x010a
        /*0ab6*/ 	.byte	0x3f
	.zero		1


	//   ....[25]....
        /*0ab8*/ 	.word	0x00002340
        /*0abc*/ 	.word	0x000000ff
        /*0ac0*/ 	.word	0x00000000
        /*0ac4*/ 	.short	0x0101
        /*0ac6*/ 	.byte	0x06
	.zero		1


	//   ....[26]....
        /*0ac8*/ 	.word	0x00004370
        /*0acc*/ 	.word	0x000000ff
        /*0ad0*/ 	.word	0x00028830
        /*0ad4*/ 	.short	0x010a
        /*0ad6*/ 	.byte	0x06
	.zero		1


	//   ....[27]....
        /*0ad8*/ 	.word	0x000043b0
        /*0adc*/ 	.word	0x000000ff
        /*0ae0*/ 	.word	0x00028830
        /*0ae4*/ 	.short	0x010a
        /*0ae6*/ 	.byte	0x06
	.zero		1


	//   ....[28]....
        /*0ae8*/ 	.word	0x00004730
        /*0aec*/ 	.word	0x000000ff
        /*0af0*/ 	.word	0x00028850
        /*0af4*/ 	.short	0x010a
        /*0af6*/ 	.byte	0x06
	.zero		1


	//   ....[29]....
        /*0af8*/ 	.word	0x00004770
        /*0afc*/ 	.word	0x000000ff
        /*0b00*/ 	.word	0x00028850
        /*0b04*/ 	.short	0x010a
        /*0b06*/ 	.byte	0x06
	.zero		1


	//   ....[30]....
        /*0b08*/ 	.word	0x00005060
        /*0b0c*/ 	.word	0x000000ff
        /*0b10*/ 	.word	0x00000000
        /*0b14*/ 	.short	0x0101
        /*0b16*/ 	.byte	0x06
	.zero		1


	//   ....[31]....
        /*0b18*/ 	.word	0x00006550
        /*0b1c*/ 	.word	0x000000ff
        /*0b20*/ 	.word	0x00000000
        /*0b24*/ 	.short	0x0101
        /*0b26*/ 	.byte	0x06
	.zero		1


	//   ....[32]....
        /*0b28*/ 	.word	0x00006b90
        /*0b2c*/ 	.word	0x000000ff
        /*0b30*/ 	.word	0x00028850
        /*0b34*/ 	.short	0x010a
        /*0b36*/ 	.byte	0x05
	.zero		1


	//   ....[33]....
        /*0b38*/ 	.word	0x00006bd0
        /*0b3c*/ 	.word	0x000000ff
        /*0b40*/ 	.word	0x00028850
        /*0b44*/ 	.short	0x010a
        /*0b46*/ 	.byte	0x05
	.zero		1


	//   ....[34]....
        /*0b48*/ 	.word	0x000071a0
        /*0b4c*/ 	.word	0x000000ff
        /*0b50*/ 	.word	0x00000000
        /*0b54*/ 	.short	0x0101
        /*0b56*/ 	.byte	0x04
	.zero		1


	//   ....[35]....
        /*0b58*/ 	.word	0x00008740
        /*0b5c*/ 	.word	0x0000001c
        /*0b60*/ 	.word	0x00000000
        /*0b64*/ 	.short	0x0101
        /*0b66*/ 	.byte	0x3f
	.zero		1


	//   ....[36]....
        /*0b68*/ 	.word	0x0000afe0
        /*0b6c*/ 	.word	0x00000007
        /*0b70*/ 	.word	0x00028840
        /*0b74*/ 	.short	0x010a
        /*0b76*/ 	.byte	0x3f
	.zero		1


	//   ....[37]....
        /*0b78*/ 	.word	0x0000b760
        /*0b7c*/ 	.word	0x00000007
        /*0b80*/ 	.word	0x00028830
        /*0b84*/ 	.short	0x0107
        /*0b86*/ 	.byte	0x3f
	.zero		1


	//   ....[38]....
        /*0b88*/ 	.word	0x0000b830
        /*0b8c*/ 	.word	0x00000007
        /*0b90*/ 	.word	0x00028830
        /*0b94*/ 	.short	0x0101
        /*0b96*/ 	.byte	0x3f
	.zero		1


	//   ....[39]....
        /*0b98*/ 	.word	0x0000c310
        /*0b9c*/ 	.word	0x00000016
        /*0ba0*/ 	.word	0x00028800
        /*0ba4*/ 	.short	0x0107
        /*0ba6*/ 	.byte	0x3f
	.zero		1


	//   ....[40]....
        /*0ba8*/ 	.word	0x0000c410
        /*0bac*/ 	.word	0x00000016
        /*0bb0*/ 	.word	0x00028800
        /*0bb4*/ 	.short	0x0101
        /*0bb6*/ 	.byte	0x3f
	.zero		1


	//   ....[41]....
        /*0bb8*/ 	.word	0x0000c440
        /*0bbc*/ 	.word	0x00000016
        /*0bc0*/ 	.word	0x00028820
        /*0bc4*/ 	.short	0x010a
        /*0bc6*/ 	.byte	0x3f
	.zero		1


	//   ....[42]....
        /*0bc8*/ 	.word	0x0000c7c0
        /*0bcc*/ 	.word	0x00000006
        /*0bd0*/ 	.word	0x00028840
        /*0bd4*/ 	.short	0x010a
        /*0bd6*/ 	.byte	0x3f
	.zero		1


	//   ....[43]....
        /*0bd8*/ 	.word	0x0000cce0
        /*0bdc*/ 	.word	0x00000006
        /*0be0*/ 	.word	0x00028830
        /*0be4*/ 	.short	0x0107
        /*0be6*/ 	.byte	0x3f
	.zero		1


	//   ....[44]....
        /*0be8*/ 	.word	0x0000cda0
        /*0bec*/ 	.word	0x00000006
        /*0bf0*/ 	.word	0x00028830
        /*0bf4*/ 	.short	0x0101
        /*0bf6*/ 	.byte	0x3f
	.zero		1


	//   ....[45]....
        /*0bf8*/ 	.word	0x0000ce10
        /*0bfc*/ 	.word	0x00000006
        /*0c00*/ 	.word	0x00028860
        /*0c04*/ 	.short	0x010a
        /*0c06*/ 	.byte	0x3f
	.zero		1


	//   ....[46]....
        /*0c08*/ 	.word	0x0000d390
        /*0c0c*/ 	.word	0x00000006
        /*0c10*/ 	.word	0x00028850
        /*0c14*/ 	.short	0x0107
        /*0c16*/ 	.byte	0x3f
	.zero		1


	//   ....[47]....
        /*0c18*/ 	.word	0x0000d4f0
        /*0c1c*/ 	.word	0x00000006
        /*0c20*/ 	.word	0x00028850
        /*0c24*/ 	.short	0x0101
        /*0c26*/ 	.byte	0x3f
	.zero		1


	//   ....[48]....
        /*0c28*/ 	.word	0x0000d700
        /*0c2c*/ 	.word	0x00000000
        /*0c30*/ 	.word	0x00028860
        /*0c34*/ 	.short	0x010a
        /*0c36*/ 	.byte	0x3f
	.zero		1


	//   ....[49]....
        /*0c38*/ 	.word	0x0000dc30
        /*0c3c*/ 	.word	0x00000000
        /*0c40*/ 	.word	0x00028850
        /*0c44*/ 	.short	0x0107
        /*0c46*/ 	.byte	0x3f
	.zero		1


	//   ....[50]....
        /*0c48*/ 	.word	0x0000dcf0
        /*0c4c*/ 	.word	0x00000000
        /*0c50*/ 	.word	0x00028850
        /*0c54*/ 	.short	0x0101
        /*0c56*/ 	.byte	0x3f
	.zero		1


	//   ....[51]....
        /*0c58*/ 	.word	0x0000e7f0
        /*0c5c*/ 	.word	0x00000004
        /*0c60*/ 	.word	0x00028820
        /*0c64*/ 	.short	0x010a
        /*0c66*/ 	.byte	0x3f
	.zero		1


	//   ....[52]....
        /*0c68*/ 	.word	0x0000e970
        /*0c6c*/ 	.word	0x00000005
        /*0c70*/ 	.word	0x00028840
        /*0c74*/ 	.short	0x010a
        /*0c76*/ 	.byte	0x3f
	.zero		1


	//   ....[53]....
        /*0c78*/ 	.word	0x0000ea10
        /*0c7c*/ 	.word	0x00000019
        /*0c80*/ 	.word	0x00028840
        /*0c84*/ 	.short	0x010a
        /*0c86*/ 	.byte	0x3f
	.zero		1


	//   ....[54]....
        /*0c88*/ 	.word	0x0000ea50
        /*0c8c*/ 	.word	0x00000005
        /*0c90*/ 	.word	0x00028860
        /*0c94*/ 	.short	0x010a
        /*0c96*/ 	.byte	0x3f
	.zero		1


	//   ....[55]....
        /*0c98*/ 	.word	0x0000ea90
        /*0c9c*/ 	.word	0x00000019
        /*0ca0*/ 	.word	0x00028860
        /*0ca4*/ 	.short	0x010a
        /*0ca6*/ 	.byte	0x3f
	.zero		1


	//   ....[56]....
        /*0ca8*/ 	.word	0x0000eb00
        /*0cac*/ 	.word	0x00000003
        /*0cb0*/ 	.word	0x00028800
        /*0cb4*/ 	.short	0x010a
        /*0cb6*/ 	.byte	0x3f
	.zero		1


	//   ....[57]....
        /*0cb8*/ 	.word	0x0000eb50
        /*0cbc*/ 	.word	0x00000000
        /*0cc0*/ 	.word	0x00028830
        /*0cc4*/ 	.short	0x010a
        /*0cc6*/ 	.byte	0x3f
	.zero		1


	//   ....[58]....
        /*0cc8*/ 	.word	0x0000ebb0
        /*0ccc*/ 	.word	0x00000007
        /*0cd0*/ 	.word	0x00028830
        /*0cd4*/ 	.short	0x010a
        /*0cd6*/ 	.byte	0x3f
	.zero		1


	//   ....[59]....
        /*0cd8*/ 	.word	0x0000ec10
        /*0cdc*/ 	.word	0x00000007
        /*0ce0*/ 	.word	0x00028850
        /*0ce4*/ 	.short	0x010a
        /*0ce6*/ 	.byte	0x3f
	.zero		1


	//   ....[60]....
        /*0ce8*/ 	.word	0x0000ec70
        /*0cec*/ 	.word	0x00000005
        /*0cf0*/ 	.word	0x00028850
        /*0cf4*/ 	.short	0x010a
        /*0cf6*/ 	.byte	0x3f
	.zero		1


	//   ....[61]....
        /*0cf8*/ 	.word	0x0000ed90
        /*0cfc*/ 	.word	0x00000007
        /*0d00*/ 	.word	0x00028840
        /*0d04*/ 	.short	0x010a
        /*0d06*/ 	.byte	0x3f
	.zero		1


	//   ....[62]....
        /*0d08*/ 	.word	0x00010340
        /*0d0c*/ 	.word	0x00000016
        /*0d10*/ 	.word	0x00028820
        /*0d14*/ 	.short	0x010a
        /*0d16*/ 	.byte	0x3f
	.zero		1


	//   ....[63]....
        /*0d18*/ 	.word	0x00010390
        /*0d1c*/ 	.word	0x00000006
        /*0d20*/ 	.word	0x00028840
        /*0d24*/ 	.short	0x010a
        /*0d26*/ 	.byte	0x3f
	.zero		1


	//   ....[64]....
        /*0d28*/ 	.word	0x00010d10
        /*0d2c*/ 	.word	0x00000006
        /*0d30*/ 	.word	0x00028860
        /*0d34*/ 	.short	0x010a
        /*0d36*/ 	.byte	0x3f
	.zero		1


	//   ....[65]....
        /*0d38*/ 	.word	0x00011710
        /*0d3c*/ 	.word	0x00000000
        /*0d40*/ 	.word	0x00028860
        /*0d44*/ 	.short	0x010a
        /*0d46*/ 	.byte	0x3f
	.zero		1


	//   ....[66]....
        /*0d48*/ 	.word	0x00012a80
        /*0d4c*/ 	.word	0x00000004
        /*0d50*/ 	.word	0x00028820
        /*0d54*/ 	.short	0x010a
        /*0d56*/ 	.byte	0x3f
	.zero		1


	//   ....[67]....
        /*0d58*/ 	.word	0x00012c20
        /*0d5c*/ 	.word	0x00000005
        /*0d60*/ 	.word	0x00028840
        /*0d64*/ 	.short	0x010a
        /*0d66*/ 	.byte	0x3f
	.zero		1


	//   ....[68]....
        /*0d68*/ 	.word	0x00012c70
        /*0d6c*/ 	.word	0x00000019
        /*0d70*/ 	.word	0x00028840
        /*0d74*/ 	.short	0x010a
        /*0d76*/ 	.byte	0x3f
	.zero		1


	//   ....[69]....
        /*0d78*/ 	.word	0x00012cc0
        /*0d7c*/ 	.word	0x00000005
        /*0d80*/ 	.word	0x00028860
        /*0d84*/ 	.short	0x010a
        /*0d86*/ 	.byte	0x3f
	.zero		1


	//----- nvinfo : EIATTR_NUM_MBARRIERS
	.align		4
.L_885:
        /*0d88*/ 	.byte	0x03, 0x38
        /*0d8a*/ 	.short	0x0016


	//----- nvinfo : EIATTR_EXIT_INSTR_OFFSETS
	.align		4
        /*0d8c*/ 	.byte	0x04, 0x1c
        /*0d8e*/ 	.short	(.L_887 - .L_886)


	//   ....[0]....
.L_886:
        /*0d90*/ 	.word	0x000009b0


	//   ....[1]....
        /*0d94*/ 	.word	0x00009700


	//   ....[2]....
        /*0d98*/ 	.word	0x0000eae0


	//----- nvinfo : EIATTR_MAX_THREADS
	.align		4
.L_887:
        /*0d9c*/ 	.byte	0x04, 0x05
        /*0d9e*/ 	.short	(.L_889 - .L_888)
.L_888:
        /*0da0*/ 	.word	0x00000180
        /*0da4*/ 	.word	0x00000001
        /*0da8*/ 	.word	0x00000001


	//----- nvinfo : EIATTR_CRS_STACK_SIZE
	.align		4
.L_889:
        /*0dac*/ 	.byte	0x04, 0x1e
        /*0dae*/ 	.short	(.L_891 - .L_890)
.L_890:
        /*0db0*/ 	.word	0x00000000


	//----- nvinfo : EIATTR_CBANK_PARAM_SIZE
	.align		4
.L_891:
        /*0db4*/ 	.byte	0x03, 0x19
        /*0db6*/ 	.short	0x0af0


	//----- nvinfo : EIATTR_PARAM_CBANK
	.align		4
        /*0db8*/ 	.byte	0x04, 0x0a
        /*0dba*/ 	.short	(.L_893 - .L_892)
	.align		4
.L_892:
        /*0dbc*/ 	.word	index@(.nv.constant0._ZN7cutlass13device_kernelIN5flash11enable_sm90INS1_16FlashAttnFwdSm90INS1_25CollectiveMainloopFwdSm90ILi2EN4cute5tupleIJNS5_1CILi1EEES8_S8_EEENS6_IJNS7_ILi128EEESA_SA_EEELi128ENS_10bfloat16_tEfNS_4arch4Sm90ELb0ELb0ELb1ELb1ELb1ELb0ELb0ELb1ELb1ELb1ELb0ELb0EEENS1_21CollectiveEpilogueFwdISB_S9_SC_SE_Li256ELb1ELb1ELb0ELb0EEENS1_36VarlenDynamicPersistentTileSchedulerILi128ELi128ELi256ELi128ELb0ELb1ELb1ELb0ELb1ELb1EEEEEEEEEvNT_6ParamsE)
        /*0dc0*/ 	.short	0x0210
        /*0dc2*/ 	.short	0x0af0


	//----- nvinfo : EIATTR_SW_WAR
	.align		4
.L_893:
        /*0dc4*/ 	.byte	0x04, 0x36
        /*0dc6*/ 	.short	(.L_895 - .L_894)
.L_894:
        /*0dc8*/ 	.word	0x00000008
.L_895:


//--------------------- .nv.info._ZN7cutlass13device_kernelIN5flash11enable_sm90INS1_16FlashAttnFwdSm90INS1_25CollectiveMainloopFwdSm90ILi2EN4cute5tupleIJNS5_1CILi1EEES8_S8_EEENS6_IJNS7_ILi128EEESA_SA_EEELi128ENS_10bfloat16_tEfNS_4arch4Sm90ELb0ELb0ELb1ELb1ELb1ELb1ELb0ELb1ELb1ELb1ELb0ELb0EEENS1_21CollectiveEpilogueFwdISB_S9_SC_SE_Li256ELb1ELb1ELb0ELb0EEENS1_36VarlenDynamicPersistentTileSchedulerILi128ELi128ELi256ELi128ELb0ELb1ELb1ELb0ELb1ELb1EEEEEEEEEvNT_6ParamsE --------------------------
	.section	.nv.info._ZN7cutlass13device_kernelIN5flash11enable_sm90INS1_16FlashAttnFwdSm90INS1_25CollectiveMainloopFwdSm90ILi2EN4cute5tupleIJNS5_1CILi1EEES8_S8_EEENS6_IJNS7_ILi128EEESA_SA_EEELi128ENS_10bfloat16_tEfNS_4arch4Sm90ELb0ELb0ELb1ELb1ELb1ELb1ELb0ELb1ELb1ELb1ELb0ELb0EEENS1_21CollectiveEpilogueFwdISB_S9_SC_SE_Li256ELb1ELb1ELb0ELb0EEENS1_36VarlenDynamicPersistentTileSchedulerILi128ELi128ELi256ELi128ELb0ELb1ELb1ELb0ELb1ELb1EEEEEEEEEvNT_6ParamsE,"",@"SHT_CUDA_INFO"
	.sectionflags	@""
	.align	4


	//----- nvinfo : EIATTR_CUDA_API_VERSION
	.align		4
        /*0000*/ 	.byte	0x04, 0x37
        /*0002*/ 	.short	(.L_897 - .L_896)
.L_896:
        /*0004*/ 	.word	0x00000082


	//----- nvinfo : EIATTR_KPARAM_INFO
	.align		4
.L_897:
        /*0008*/ 	.byte	0x04, 0x17
        /*000a*/ 	.short	(.L_899 - .L_898)
.L_898:
        /*000c*/ 	.word	0x00000000
        /*0010*/ 	.short	0x0000
        /*0012*/ 	.short	0x0070
        /*0014*/ 	.byte	0x00, 0xf0, 0x01, 0x2a


	//----- nvinfo : EIATTR_SPARSE_MMA_MASK
	.align		4
.L_899:
        /*0018*/ 	.byte	0x03, 0x50
        /*001a*/ 	.short	0x0000


	//----- nvinfo : EIATTR_MAXREG_COUNT
	.align		4
        /*001c*/ 	.byte	0x03, 0x1b
        /*001e*/ 	.short	0x00a8


	//----- nvinfo : EIATTR_NUM_BARRIERS
	.align		4
        /*0020*/ 	.byte	0x02, 0x4c
        /*0022*/ 	.byte	0x10
	.zero		1


	//----- nvinfo : EIATTR_EXTERNS
	.align		4
        /*0024*/ 	.byte	0x04, 0x0f
        /*0026*/ 	.short	(.L_901 - .L_900)


	//   ....[0]....
	.align		4
.L_900:
        /*0028*/ 	.word	index@(__assertfail)


	//----- nvinfo : EIATTR_ANNOTATIONS
	.align		4
.L_901:
        /*002c*/ 	.byte	0x04, 0x55
        /*002e*/ 	.short	(.L_903 - .L_902)


	//   ....[0]....
.L_902:
        /* <DEDUP_REMOVED lines=22> */


	//----- nvinfo : EIATTR_MERCURY_ISA_VERSION
	.align		4
.L_903:
        /*0178*/ 	.byte	0x03, 0x5f
        /*017a*/ 	.short	0x0101


	//----- nvinfo : EIATTR_UNUSED_LOAD_BYTE_OFFSET
	.align		4
        /*017c*/ 	.byte	0x04, 0x44
        /*017e*/ 	.short	(.L_905 - .L_904)


	//   ....[0]....
.L_904:
        /*0180*/ 	.word	0x00000a40
        /*0184*/ 	.word	0x0000fff0


	//   ....[1]....
        /*0188*/ 	.word	0x00012610
        /*018c*/ 	.word	0x0000fff0


	//----- nvinfo : EIATTR_INT_WARP_WIDE_INSTR_OFFSETS
	.align		4
.L_905:
        /*0190*/ 	.byte	0x04, 0x31
        /*0192*/ 	.short	(.L_907 - .L_906)


	//   ....[0]....
.L_906:
        /*0194*/ 	.word	0x00000120


	//   ....[1]....
        /*0198*/ 	.word	0x000001c0


	//   ....[2]....
        /*019c*/ 	.word	0x00000230


	//   ....[3]....
        /*01a0*/ 	.word	0x000167e0


	//   ....[4]....
        /*01a4*/ 	.word	0x00016870


	//   ....[5]....
        /*01a8*/ 	.word	0x00019740


	//   ....[6]....
        /*01ac*/ 	.word	0x000197d0


	//----- nvinfo : EIATTR_COOP_GROUP_MASK_REGIDS
	.align		4
.L_907:
        /*01b0*/ 	.byte	0x04, 0x29
        /*01b2*/ 	.short	(.L_909 - .L_908)


	//   ....[0]....
.L_908:
        /*01b4*/ 	.word	0xffffffff


	//   ....[1]....
        /*01b8*/ 	.word	0xffffffff


	//   ....[2]....
        /*01bc*/ 	.word	0xffffffff


	//   ....[3]....
        /*01c0*/ 	.word	0xffffffff


	//   ....[4]....
        /*01c4*/ 	.word	0xffffffff


	//   ....[5]....
        /*01c8*/ 	.word	0xffffffff


	//   ....[6]....
        /*01cc*/ 	.word	0xffffffff


	//   ....[7]....
        /*01d0*/ 	.word	0xffffffff


	//   ....[8]....
        /*01d4*/ 	.word	0xffffffff


	//   ....[9]....
        /*01d8*/ 	.word	0xffffffff


	//   ....[10]....
        /*01dc*/ 	.word	0xffffffff


	//   ....[11]....
        /*01e0*/ 	.word	0xffffffff


	//   ....[12]....
        /*01e4*/ 	.word	0xffffffff


	//   ....[13]....
        /*01e8*/ 	.word	0xffffffff


	//   ....[14]....
        /*01ec*/ 	.word	0xffffffff


	//   ....[15]....
        /*01f0*/ 	.word	0xffffffff


	//   ....[16]....
        /*01f4*/ 	.word	0xffffffff


	//   ....[17]....
        /*01f8*/ 	.word	0xffffffff


	//   ....[18]....
        /*01fc*/ 	.word	0xffffffff


	//   ....[19]....
        /*0200*/ 	.word	0xffffffff


	//   ....[20]....
        /*0204*/ 	.word	0xffffffff


	//   ....[21]....
        /*0208*/ 	.word	0xffffffff


	//   ....[22]....
        /*020c*/ 	.word	0xffffffff


	//   ....[23]....
        /*0210*/ 	.word	0xffffffff


	//   ....[24]....
        /*0214*/ 	.word	0xffffffff


	//   ....[25]....
        /*0218*/ 	.word	0xffffffff


	//   ....[26]....
        /*021c*/ 	.word	0xffffffff


	//   ....[27]....
        /*0220*/ 	.word	0xffffffff


	//   ....[28]....
        /*0224*/ 	.word	0xffffffff


	//   ....[29]....
        /*0228*/ 	.word	0xffffffff


	//   ....[30]....
        /*022c*/ 	.word	0xffffffff


	//   ....[31]....
        /*0230*/ 	.word	0xffffffff


	//   ....[32]....
        /*0234*/ 	.word	0xffffffff


	//   ....[33]....
        /*0238*/ 	.word	0xffffffff


	//   ....[34]....
        /*023c*/ 	.word	0xffffffff


	//   ....[35]....
        /*0240*/ 	.word	0xffffffff


	//   ....[36]....
        /*0244*/ 	.word	0xffffffff


	//   ....[37]....
        /*0248*/ 	.word	0xffffffff


	//   ....[38]....
        /*024c*/ 	.word	0xffffffff


	//   ....[39]....
        /*0250*/ 	.word	0xffffffff


	//   ....[40]....
        /*0254*/ 	.word	0xffffffff


	//   ....[41]....
        /*0258*/ 	.word	0xffffffff


	//   ....[42]....
        /*025c*/ 	.word	0xffffffff


	//   ....[43]....
        /*0260*/ 	.word	0xffffffff


	//   ....[44]....
        /*0264*/ 	.word	0xffffffff


	//   ....[45]....
        /*0268*/ 	.word	0xffffffff


	//   ....[46]....
        /*026c*/ 	.word	0xffffffff


	//   ....[47]....
        /*0270*/ 	.word	0xffffffff


	//   ....[48]....
        /*0274*/ 	.word	0xffffffff


	//   ....[49]....
        /*0278*/ 	.word	0xffffffff


	//   ....[50]....
        /*027c*/ 	.word	0xffffffff


	//   ....[51]....
        /*0280*/ 	.word	0xffffffff


	//   ....[52]....
        /*0284*/ 	.word	0xffffffff


	//   ....[53]....
        /*0288*/ 	.word	0xffffffff


	//   ....[54]....
        /*028c*/ 	.word	0xffffffff


	//   ....[55]....
        /*0290*/ 	.word	0xffffffff


	//   ....[56]....
        /*0294*/ 	.word	0xffffffff


	//   ....[57]....
        /*0298*/ 	.word	0xffffffff


	//   ....[58]....
        /*029c*/ 	.word	0xffffffff


	//   ....[59]....
        /*02a0*/ 	.word	0xffffffff


	//   ....[60]....
        /*02a4*/ 	.word	0xffffffff


	//   ....[61]....
        /*02a8*/ 	.word	0xffffffff


	//   ....[62]....
        /*02ac*/ 	.word	0xffffffff


	//   ....[63]....
        /*02b0*/ 	.word	0xffffffff


	//   ....[64]....
        /*02b4*/ 	.word	0xffffffff


	//   ....[65]....
        /*02b8*/ 	.word	0xffffffff


	//   ....[66]....
        /*02bc*/ 	.word	0xffffffff


	//   ....[67]....
        /*02c0*/ 	.word	0xffffffff


	//   ....[68]....
        /*02c4*/ 	.word	0xffffffff


	//   ....[69]....
        /*02c8*/ 	.word	0xffffffff


	//   ....[70]....
        /*02cc*/ 	.word	0xffffffff


	//   ....[71]....
        /*02d0*/ 	.word	0xffffffff


	//   ....[72]....
        /*02d4*/ 	.word	0xffffffff


	//   ....[73]....
        /*02d8*/ 	.word	0xffffffff


	//   ....[74]....
        /*02dc*/ 	.word	0xffffffff


	//   ....[75]....
        /*02e0*/ 	.word	0xffffffff


	//   ....[76]....
        /*02e4*/ 	.word	0xffffffff


	//   ....[77]....
        /*02e8*/ 	.word	0xffffffff


	//   ....[78]....
        /*02ec*/ 	.word	0xffffffff


	//   ....[79]....
        /*02f0*/ 	.word	0xffffffff


	//   ....[80]....
        /*02f4*/ 	.word	0xffffffff


	//   ....[81]....
        /*02f8*/ 	.word	0xffffffff


	//   ....[82]....
        /*02fc*/ 	.word	0xffffffff


	//   ....[83]....
        /*0300*/ 	.word	0xffffffff


	//   ....[84]....
        /*0304*/ 	.word	0xffffffff


	//   ....[85]....
        /*0308*/ 	.word	0xffffffff


	//   ....[86]....
        /*030c*/ 	.word	0xffffffff


	//   ....[87]....
        /*0310*/ 	.word	0xffffffff


	//   ....[88]....
        /*0314*/ 	.word	0xffffffff


	//   ....[89]....
        /*0318*/ 	.word	0xffffffff


	//   ....[90]....
        /*031c*/ 	.word	0xffffffff


	//   ....[91]....
        /*0320*/ 	.word	0xffffffff


	//   ....[92]....
        /*0324*/ 	.word	0xffffffff


	//   ....[93]....
        /*0328*/ 	.word	0xffffffff


	//   ....[94]....
        /*032c*/ 	.word	0xffffffff


	//   ....[95]....
        /*0330*/ 	.word	0xffffffff


	//   ....[96]....
        /*0334*/ 	.word	0xffffffff


	//   ....[97]....
        /*0338*/ 	.word	0xffffffff


	//   ....[98]....
        /*033c*/ 	.word	0xffffffff


	//   ....[99]....
        /*0340*/ 	.word	0xffffffff


	//   ....[100]....
        /*0344*/ 	.word	0xffffffff


	//   ....[101]....
        /*0348*/ 	.word	0xffffffff


	//   ....[102]....
        /*034c*/ 	.word	0xffffffff


	//   ....[103]....
        /*0350*/ 	.word	0xffffffff


	//   ....[104]....
        /*0354*/ 	.word	0xffffffff


	//   ....[105]....
        /*0358*/ 	.word	0xffffffff


	//   ....[106]....
        /*035c*/ 	.word	0xffffffff


	//   ....[107]....
        /*0360*/ 	.word	0xffffffff


	//   ....[108]....
        /*0364*/ 	.word	0xffffffff


	//   ....[109]....
        /*0368*/ 	.word	0xffffffff


	//   ....[110]....
        /*036c*/ 	.word	0xffffffff


	//   ....[111]....
        /*0370*/ 	.word	0xffffffff


	//   ....[112]....
        /*0374*/ 	.word	0xffffffff


	//   ....[113]....
        /*0378*/ 	.word	0xffffffff


	//   ....[114]....
        /*037c*/ 	.word	0xffffffff


	//   ....[115]....
        /*0380*/ 	.word	0xffffffff


	//   ....[116]....
        /*0384*/ 	.word	0xffffffff


	//   ....[117]....
        /*0388*/ 	.word	0xffffffff


	//   ....[118]....
        /*038c*/ 	.word	0xffffffff


	//   ....[119]....
        /*0390*/ 	.word	0xffffffff


	//   ....[120]....
        /*0394*/ 	.word	0xffffffff


	//   ....[121]....
        /*0398*/ 	.word	0xffffffff


	//   ....[122]....
        /*039c*/ 	.word	0xffffffff


	//   ....[123]....
        /*03a0*/ 	.word	0xffffffff


	//   ....[124]....
        /*03a4*/ 	.word	0xffffffff


	//   ....[125]....
        /*03a8*/ 	.word	0xffffffff


	//   ....[126]....
        /*03ac*/ 	.word	0xffffffff


	//   ....[127]....
        /*03b0*/ 	.word	0xffffffff


	//   ....[128]....
        /*03b4*/ 	.word	0xffffffff


	//   ....[129]....
        /*03b8*/ 	.word	0xffffffff


	//   ....[130]....
        /*03bc*/ 	.word	0xffffffff


	//   ....[131]....
        /*03c0*/ 	.word	0xffffffff


	//   ....[132]....
        /*03c4*/ 	.word	0xffffffff


	//   ....[133]....
        /*03c8*/ 	.word	0xffffffff


	//   ....[134]....
        /*03cc*/ 	.word	0xffffffff


	//   ....[135]....
        /*03d0*/ 	.word	0xffffffff


	//   ....[136]....
        /*03d4*/ 	.word	0xffffffff


	//   ....[137]....
        /*03d8*/ 	.word	0xffffffff


	//   ....[138]....
        /*03dc*/ 	.word	0xffffffff


	//   ....[139]....
        /*03e0*/ 	.word	0xffffffff


	//   ....[140]....
        /*03e4*/ 	.word	0xffffffff


	//   ....[141]....
        /*03e8*/ 	.word	0xffffffff


	//   ....[142]....
        /*03ec*/ 	.word	0xffffffff


	//   ....[143]....
        /*03f0*/ 	.word	0xffffffff


	//   ....[144]....
        /*03f4*/ 	.word	0xffffffff


	//   ....[145]....
        /*03f8*/ 	.word	0xffffffff


	//   ....[146]....
        /*03fc*/ 	.word	0xffffffff


	//   ....[147]....
        /*0400*/ 	.word	0xffffffff


	//   ....[148]....
        /*0404*/ 	.word	0xffffffff


	//   ....[149]....
        /*0408*/ 	.word	0xffffffff


	//   ....[150]....
        /*040c*/ 	.word	0xffffffff


	//   ....[151]....
        /*0410*/ 	.word	0xffffffff


	//   ....[152]....
        /*0414*/ 	.word	0xffffffff


	//   ....[153]....
        /*0418*/ 	.word	0xffffffff


	//   ....[154]....
        /*041c*/ 	.word	0xffffffff


	//   ....[155]....
        /*0420*/ 	.word	0xffffffff


	//   ....[156]....
        /*0424*/ 	.word	0xffffffff


	//   ....[157]....
        /*0428*/ 	.word	0xffffffff


	//   ....[158]....
        /*042c*/ 	.word	0xffffffff


	//   ....[159]....
        /*0430*/ 	.word	0xffffffff


	//   ....[160]....
        /*0434*/ 	.word	0xffffffff


	//   ....[161]....
        /*0438*/ 	.word	0xffffffff


	//   ....[162]....
        /*043c*/ 	.word	0xffffffff


	//   ....[163]....
        /*0440*/ 	.word	0xffffffff


	//   ....[164]....
        /*0444*/ 	.word	0xffffffff


	//   ....[165]....
        /*0448*/ 	.word	0xffffffff


	//   ....[166]....
        /*044c*/ 	.word	0xffffffff


	//   ....[167]....
        /*0450*/ 	.word	0xffffffff


	//   ....[168]....
        /*0454*/ 	.word	0xffffffff


	//   ....[169]....
        /*0458*/ 	.word	0xffffffff


	//   ....[170]....
        /*045c*/ 	.word	0xffffffff


	//   ....[171]....
        /*0460*/ 	.word	0xffffffff


	//   ....[172]....
        /*0464*/ 	.word	0xffffffff


	//   ....[173]....
        /*0468*/ 	.word	0xffffffff


	//   ....[174]....
        /*046c*/ 	.word	0xffffffff


	//   ....[175]....
        /*0470*/ 	.word	0xffffffff


	//   ....[176]....
        /*0474*/ 	.word	0xffffffff


	//   ....[177]....
        /*0478*/ 	.word	0xffffffff


	//   ....[178]....
        /*047c*/ 	.word	0xffffffff


	//   ....[179]....
        /*0480*/ 	.word	0xffffffff


	//   ....[180]....
        /*0484*/ 	.word	0xffffffff


	//   ....[181]....
        /*0488*/ 	.word	0xffffffff


	//   ....[182]....
        /*048c*/ 	.word	0xffffffff


	//   ....[183]....
        /*0490*/ 	.word	0xffffffff


	//   ....[184]....
        /*0494*/ 	.word	0xffffffff


	//   ....[185]....
        /*0498*/ 	.word	0xffffffff


	//   ....[186]....
        /*049c*/ 	.word	0xffffffff


	//   ....[187]....
        /*04a0*/ 	.word	0xffffffff


	//   ....[188]....
        /*04a4*/ 	.word	0xffffffff


	//   ....[189]....
        /*04a8*/ 	.word	0xffffffff


	//   ....[190]....
        /*04ac*/ 	.word	0xffffffff


	//   ....[191]....
        /*04b0*/ 	.word	0xffffffff


	//   ....[192]....
        /*04b4*/ 	.word	0xffffffff


	//   ....[193]....
        /*04b8*/ 	.word	0xffffffff


	//   ....[194]....
        /*04bc*/ 	.word	0xffffffff


	//   ....[195]....
        /*04c0*/ 	.word	0x0500000f


	//   ....[196]....
        /*04c4*/ 	.word	0x0500000f


	//   ....[197]....
        /*04c8*/ 	.word	0x0500000f


	//   ....[198]....
        /*04cc*/ 	.word	0x0500000f


	//   ....[199]....
        /*04d0*/ 	.word	0x0500000f


	//   ....[200]....
        /*04d4*/ 	.word	0x0500000f


	//   ....[201]....
        /*04d8*/ 	.word	0x0500000f


	//   ....[202]....
        /*04dc*/ 	.word	0x0500000f


	//   ....[203]....
        /*04e0*/ 	.word	0x0500000f


	//   ....[204]....
        /*04e4*/ 	.word	0x0500000f


	//   ....[205]....
        /*04e8*/ 	.word	0x0500000f


	//   ....[206]....
        /*04ec*/ 	.word	0x0500000f


	//   ....[207]....
        /*04f0*/ 	.word	0x0500000f


	//   ....[208]....
        /*04f4*/ 	.word	0x0500000f


	//   ....[209]....
        /*04f8*/ 	.word	0x0500000f


	//   ....[210]....
        /*04fc*/ 	.word	0x0500000f


	//   ....[211]....
        /*0500*/ 	.word	0x0500000f


	//   ....[212]....
        /*0504*/ 	.word	0x0500000f


	//   ....[213]....
        /*0508*/ 	.word	0x0500000f


	//   ....[214]....
        /*050c*/ 	.word	0x0500000f


	//   ....[215]....
        /*0510*/ 	.word	0x0500000f


	//   ....[216]....
        /*0514*/ 	.word	0x0500000f


	//   ....[217]....
        /*0518*/ 	.word	0x0500000f


	//   ....[218]....
        /*051c*/ 	.word	0x0500000f


	//   ....[219]....
        /*0520*/ 	.word	0x0500000f


	//   ....[220]....
        /*0524*/ 	.word	0x0500000f


	//   ....[221]....
        /*0528*/ 	.word	0x0500000f


	//   ....[222]....
        /*052c*/ 	.word	0x0500000f


	//   ....[223]....
        /*0530*/ 	.word	0x0500000f


	//   ....[224]....
        /*0534*/ 	.word	0x0500000f


	//   ....[225]....
        /*0538*/ 	.word	0x0500000f


	//   ....[226]....
        /*053c*/ 	.word	0x0500000f


	//   ....[227]....
        /*0540*/ 	.word	0x0500000f


	//   ....[228]....
        /*0544*/ 	.word	0x0500000f


	//   ....[229]....
        /*0548*/ 	.word	0x0500000f


	//   ....[230]....
        /*054c*/ 	.word	0x0500000f


	//   ....[231]....
        /*0550*/ 	.word	0x0500000f


	//   ....[232]....
        /*0554*/ 	.word	0x0500000f


	//   ....[233]....
        /*0558*/ 	.word	0x0500000f


	//   ....[234]....
        /*055c*/ 	.word	0x0500000f


	//   ....[235]....
        /*0560*/ 	.word	0x0500000f


	//   ....[236]....
        /*0564*/ 	.word	0x0500000f


	//   ....[237]....
        /*0568*/ 	.word	0x0500000f


	//   ....[238]....
        /*056c*/ 	.word	0x0500000f


	//   ....[239]....
        /*0570*/ 	.word	0x0500000f


	//   ....[240]....
        /*0574*/ 	.word	0x0500000f


	//   ....[241]....
        /*0578*/ 	.word	0x0500000f


	//   ....[242]....
        /*057c*/ 	.word	0x0500000f


	//   ....[243]....
        /*0580*/ 	.word	0x0500000f


	//   ....[244]....
        /*0584*/ 	.word	0x0500000f


	//   ....[245]....
        /*0588*/ 	.word	0x0500000f


	//   ....[246]....
        /*058c*/ 	.word	0x0500000f


	//   ....[247]....
        /*0590*/ 	.word	0x0500000f


	//   ....[248]....
        /*0594*/ 	.word	0x0500000f


	//   ....[249]....
        /*0598*/ 	.word	0x0500000f


	//   ....[250]....
        /*059c*/ 	.word	0x0500000f


	//   ....[251]....
        /*05a0*/ 	.word	0x0500000f


	//   ....[252]....
        /*05a4*/ 	.word	0x0500000f


	//   ....[253]....
        /*05a8*/ 	.word	0x0500000f


	//   ....[254]....
        /*05ac*/ 	.word	0x0500000f


	//   ....[255]....
        /*05b0*/ 	.word	0x0500000f


	//   ....[0]....
        /*05b4*/ 	.word	0x0500000f


	//   ....[1]....
        /*05b8*/ 	.word	0x0500000f


	//   ....[2]....
        /*05bc*/ 	.word	0x0500000f


	//   ....[3]....
        /*05c0*/ 	.word	0x0500000f


	//   ....[4]....
        /*05c4*/ 	.word	0x0500000f


	//   ....[5]....
        /*05c8*/ 	.word	0x0500000f


	//   ....[6]....
        /*05cc*/ 	.word	0x0500000f


	//   ....[7]....
        /*05d0*/ 	.word	0x0500000f


	//   ....[8]....
        /*05d4*/ 	.word	0x0500000f


	//   ....[9]....
        /*05d8*/ 	.word	0x0500000f


	//   ....[10]....
        /*05dc*/ 	.word	0x0500000f


	//   ....[11]....
        /*05e0*/ 	.word	0x0500000f


	//   ....[12]....
        /*05e4*/ 	.word	0x0500000f


	//   ....[13]....
        /*05e8*/ 	.word	0x0500000f


	//   ....[14]....
        /*05ec*/ 	.word	0x0500000f


	//   ....[15]....
        /*05f0*/ 	.word	0x0500000f


	//   ....[16]....
        /*05f4*/ 	.word	0x0500000f


	//   ....[17]....
        /*05f8*/ 	.word	0x0500000f


	//   ....[18]....
        /*05fc*/ 	.word	0x0500000f


	//   ....[19]....
        /*0600*/ 	.word	0x0500000f


	//   ....[20]....
        /*0604*/ 	.word	0x0500000f


	//   ....[21]....
        /*0608*/ 	.word	0x0500000f


	//   ....[22]....
        /*060c*/ 	.word	0x0500000f


	//   ....[23]....
        /*0610*/ 	.word	0x0500000f


	//   ....[24]....
        /*0614*/ 	.word	0x0500000f


	//   ....[25]....
        /*0618*/ 	.word	0x0500000f


	//   ....[26]....
        /*061c*/ 	.word	0x0500000f


	//   ....[27]....
        /*0620*/ 	.word	0x0500000f


	//   ....[28]....
        /*0624*/ 	.word	0x0500000f


	//   ....[29]....
        /*0628*/ 	.word	0x0500000f


	//   ....[30]....
        /*062c*/ 	.word	0x0500000f


	//   ....[31]....
        /*0630*/ 	.word	0x0500000f


	//   ....[32]....
        /*0634*/ 	.word	0x0500000f


	//   ....[33]....
        /*0638*/ 	.word	0x0500000f


	//   ....[34]....
        /*063c*/ 	.word	0x0500000f


	//   ....[35]....
        /*0640*/ 	.word	0x0500000f


	//   ....[36]....
        /*0644*/ 	.word	0x0500000f


	//   ....[37]....
        /*0648*/ 	.word	0x0500000f


	//   ....[38]....
        /*064c*/ 	.word	0x0500000f


	//   ....[39]....
        /*0650*/ 	.word	0x0500000f


	//   ....[40]....
        /*0654*/ 	.word	0x0500000f


	//   ....[41]....
        /*0658*/ 	.word	0x0500000f


	//   ....[42]....
        /*065c*/ 	.word	0x0500000f


	//   ....[43]....
        /*0660*/ 	.word	0x0500000f


	//   ....[44]....
        /*0664*/ 	.word	0x0500000f


	//   ....[45]....
        /*0668*/ 	.word	0x0500000f


	//   ....[46]....
        /*066c*/ 	.word	0x0500000f


	//   ....[47]....
        /*0670*/ 	.word	0x0500000f


	//   ....[48]....
        /*0674*/ 	.word	0x0500000f


	//   ....[49]....
        /*0678*/ 	.word	0x0500000f


	//   ....[50]....
        /*067c*/ 	.word	0x0500000f


	//   ....[51]....
        /*0680*/ 	.word	0x0500000f


	//   ....[52]....
        /*0684*/ 	.word	0x0500000f


	//   ....[53]....
        /*0688*/ 	.word	0x0500000f


	//   ....[54]....
        /*068c*/ 	.word	0x0500000f


	//   ....[55]....
        /*0690*/ 	.word	0x0500000f


	//   ....[56]....
        /*0694*/ 	.word	0x0500000f


	//   ....[57]....
        /*0698*/ 	.word	0x0500000f


	//   ....[58]....
        /*069c*/ 	.word	0x0500000f


	//   ....[59]....
        /*06a0*/ 	.word	0x0500000f


	//   ....[60]....
        /*06a4*/ 	.word	0x0500000f


	//   ....[61]....
        /*06a8*/ 	.word	0x0500000f


	//   ....[62]....
        /*06ac*/ 	.word	0x0500000f


	//   ....[63]....
        /*06b0*/ 	.word	0x0500000f


	//   ....[64]....
        /*06b4*/ 	.word	0x0500000f


	//   ....[65]....
        /*06b8*/ 	.word	0x0500000f


	//   ....[66]....
        /*06bc*/ 	.word	0x0500000f


	//   ....[67]....
        /*06c0*/ 	.word	0x0500000f


	//   ....[68]....
        /*06c4*/ 	.word	0x0500000f


	//   ....[69]....
        /*06c8*/ 	.word	0x0500000f


	//   ....[70]....
        /*06cc*/ 	.word	0x0500000f


	//   ....[71]....
        /*06d0*/ 	.word	0x0500000f


	//   ....[72]....
        /*06d4*/ 	.word	0x0500000f


	//   ....[73]....
        /*06d8*/ 	.word	0x0500000f


	//   ....[74]....
        /*06dc*/ 	.word	0x0500000f


	//   ....[75]....
        /*06e0*/ 	.word	0x0500000f


	//   ....[76]....
        /*06e4*/ 	.word	0x0500000f


	//   ....[77]....
        /*06e8*/ 	.word	0x0500000f


	//   ....[78]....
        /*06ec*/ 	.word	0x0500000f


	//   ....[79]....
        /*06f0*/ 	.word	0x0500000f


	//----- nvinfo : EIATTR_COOP_GROUP_INSTR_OFFSETS
	.align		4
.L_909:
        /*06f4*/ 	.byte	0x04, 0x28
        /*06f6*/ 	.short	(.L_911 - .L_910)


	//   ....[0]....
.L_910:
        /*06f8*/ 	.word	0x00000060


	//   ....[1]....
        /*06fc*/ 	.word	0x00000130


	//   ....[2]....
        /*0700*/ 	.word	0x000001e0


	//   ....[3]....
        /*0704*/ 	.word	0x000003a0


	//   ....[4]....
        /*0708*/ 	.word	0x00000500


	//   ....[5]....
        /*070c*/ 	.word	0x00000620


	//   ....[6]....
        /*0710*/ 	.word	0x00000780


	//   ....[7]....
        /*0714*/ 	.word	0x00003040


	//   ....[8]....
        /*0718*/ 	.word	0x00003050


	//   ....[9]....
        /*071c*/ 	.word	0x000037c0


	//   ....[10]....
        /*0720*/ 	.word	0x000037d0


	//   ....[11]....
        /*0724*/ 	.word	0x00003f40


	//   ....[12]....
        /*0728*/ 	.word	0x00003f50


	//   ....[13]....
        /*072c*/ 	.word	0x000046b0


	//   ....[14]....
        /*0730*/ 	.word	0x000046c0


	//   ....[15]....
        /*0734*/ 	.word	0x00005800


	//   ....[16]....
        /*0738*/ 	.word	0x00005810


	//   ....[17]....
        /*073c*/ 	.word	0x00006000


	//   ....[18]....
        /*0740*/ 	.word	0x00006010


	//   ....[19]....
        /*0744*/ 	.word	0x000067e0


	//   ....[20]....
        /*0748*/ 	.word	0x000067f0


	//   ....[21]....
        /*074c*/ 	.word	0x00006fc0


	//   ....[22]....
        /*0750*/ 	.word	0x00006fd0


	//   ....[23]....
        /*0754*/ 	.word	0x000079c0


	//   ....[24]....
        /*0758*/ 	.word	0x000079d0


	//   ....[25]....
        /*075c*/ 	.word	0x00007ae0


	//   ....[26]....
        /*0760*/ 	.word	0x00007af0


	//   ....[27]....
        /*0764*/ 	.word	0x00007c10


	//   ....[28]....
        /*0768*/ 	.word	0x00007c20


	//   ....[29]....
        /*076c*/ 	.word	0x00007d40


	//   ....[30]....
        /*0770*/ 	.word	0x00007d50


	//   ....[31]....
        /*0774*/ 	.word	0x000080f0


	//   ....[32]....
        /*0778*/ 	.word	0x00008110


	//   ....[33]....
        /*077c*/ 	.word	0x000081f0


	//   ....[34]....
        /*0780*/ 	.word	0x00008210


	//   ....[35]....
        /*0784*/ 	.word	0x000082f0


	//   ....[36]....
        /*0788*/ 	.word	0x00008310


	//   ....[37]....
        /*078c*/ 	.word	0x000083f0


	//   ....[38]....
        /*0790*/ 	.word	0x00008410


	//   ....[39]....
        /*0794*/ 	.word	0x00008900


	//   ....[40]....
        /*0798*/ 	.word	0x00008e60


	//   ....[41]....
        /*079c*/ 	.word	0x00008e70


	//   ....[42]....
        /*07a0*/ 	.word	0x00008e80


	//   ....[43]....
        /*07a4*/ 	.word	0x00008e90


	//   ....[44]....
        /*07a8*/ 	.word	0x0000a880


	//   ....[45]....
        /*07ac*/ 	.word	0x0000a890


	//   ....[46]....
        /*07b0*/ 	.word	0x0000a8a0


	//   ....[47]....
        /*07b4*/ 	.word	0x0000a8b0


	//   ....[48]....
        /*07b8*/ 	.word	0x0000dbd0


	//   ....[49]....
        /*07bc*/ 	.word	0x0000dc00


	//   ....[50]....
        /*07c0*/ 	.word	0x0000e220


	//   ....[51]....
        /*07c4*/ 	.word	0x0000e280


	//   ....[52]....
        /*07c8*/ 	.word	0x000106c0


	//   ....[53]....
        /*07cc*/ 	.word	0x000106e0


	//   ....[54]....
        /*07d0*/ 	.word	0x00010700


	//   ....[55]....
        /*07d4*/ 	.word	0x00010720


	//   ....[56]....
        /*07d8*/ 	.word	0x00011c50


	//   ....[57]....
        /*07dc*/ 	.word	0x00011f70


	//   ....[58]....
        /*07e0*/ 	.word	0x00011f80


	//   ....[59]....
        /*07e4*/ 	.word	0x00011fc0


	//   ....[60]....
        /*07e8*/ 	.word	0x00013020


	//   ....[61]....
        /*07ec*/ 	.word	0x00013060


	//   ....[62]....
        /*07f0*/ 	.word	0x000130a0


	//   ....[63]....
        /*07f4*/ 	.word	0x000130d0


	//   ....[64]....
        /*07f8*/ 	.word	0x00013690


	//   ....[65]....
        /*07fc*/ 	.word	0x000136c0


	//   ....[66]....
        /*0800*/ 	.word	0x00013780


	//   ....[67]....
        /*0804*/ 	.word	0x000137a0


	//   ....[68]....
        /*0808*/ 	.word	0x00013860


	//   ....[69]....
        /*080c*/ 	.word	0x00013880


	//   ....[70]....
        /*0810*/ 	.word	0x00013950


	//   ....[71]....
        /*0814*/ 	.word	0x00013970


	//   ....[72]....
        /*0818*/ 	.word	0x00014160


	//   ....[73]....
        /*081c*/ 	.word	0x00014170


	//   ....[74]....
        /*0820*/ 	.word	0x00014280


	//   ....[75]....
        /*0824*/ 	.word	0x00014290


	//   ....[76]....
        /*0828*/ 	.word	0x000143a0


	//   ....[77]....
        /*082c*/ 	.word	0x000143b0


	//   ....[78]....
        /*0830*/ 	.word	0x000144c0


	//   ....[79]....
        /*0834*/ 	.word	0x000144d0


	//   ....[80]....
        /*0838*/ 	.word	0x00014640


	//   ....[81]....
        /*083c*/ 	.word	0x000147f0


	//   ....[82]....
        /*0840*/ 	.word	0x00014820


	//   ....[83]....
        /*0844*/ 	.word	0x00014850


	//   ....[84]....
        /*0848*/ 	.word	0x00014880


	//   ....[85]....
        /*084c*/ 	.word	0x000148b0


	//   ....[86]....
        /*0850*/ 	.word	0x000148e0


	//   ....[87]....
        /*0854*/ 	.word	0x00014a50


	//   ....[88]....
        /*0858*/ 	.word	0x00014a80


	//   ....[89]....
        /*085c*/ 	.word	0x00014ab0


	//   ....[90]....
        /*0860*/ 	.word	0x00014ae0


	//   ....[91]....
        /*0864*/ 	.word	0x00014b10


	//   ....[92]....
        /*0868*/ 	.word	0x00014b40


	//   ....[93]....
        /*086c*/ 	.word	0x00014bd0


	//   ....[94]....
        /*0870*/ 	.word	0x00014c00


	//   ....[95]....
        /*0874*/ 	.word	0x00014c80


	//   ....[96]....
        /*0878*/ 	.word	0x00015750


	//   ....[97]....
        /*087c*/ 	.word	0x00017320


	//   ....[98]....
        /*0880*/ 	.word	0x00017340


	//   ....[99]....
        /*0884*/ 	.word	0x000173e0


	//   ....[100]....
        /*0888*/ 	.word	0x00017400


	//   ....[101]....
        /*088c*/ 	.word	0x00017490


	//   ....[102]....
        /*0890*/ 	.word	0x000174b0


	//   ....[103]....
        /*0894*/ 	.word	0x00017540


	//   ....[104]....
        /*0898*/ 	.word	0x00017560


	//   ....[105]....
        /*089c*/ 	.word	0x000175f0


	//   ....[106]....
        /*08a0*/ 	.word	0x00017610


	//   ....[107]....
        /*08a4*/ 	.word	0x000176a0


	//   ....[108]....
        /*08a8*/ 	.word	0x000176c0


	//   ....[109]....
        /*08ac*/ 	.word	0x00017750


	//   ....[110]....
        /*08b0*/ 	.word	0x00017770


	//   ....[111]....
        /*08b4*/ 	.word	0x00017780


	//   ....[112]....
        /*08b8*/ 	.word	0x00017800


	//   ....[113]....
        /*08bc*/ 	.word	0x00017f40


	//   ....[114]....
        /*08c0*/ 	.word	0x00017f70


	//   ....[115]....
        /*08c4*/ 	.word	0x00017fd0


	//   ....[116]....
        /*08c8*/ 	.word	0x00018010


	//   ....[117]....
        /*08cc*/ 	.word	0x00018060


	//   ....[118]....
        /*08d0*/ 	.word	0x000180b0


	//   ....[119]....
        /*08d4*/ 	.word	0x000180f0


	//   ....[120]....
        /*08d8*/ 	.word	0x00018150


	//   ....[121]....
        /*08dc*/ 	.word	0x000181a0


	//   ....[122]....
        /*08e0*/ 	.word	0x000181f0


	//   ....[123]....
        /*08e4*/ 	.word	0x00018230


	//   ....[124]....
        /*08e8*/ 	.word	0x00018290


	//   ....[125]....
        /*08ec*/ 	.word	0x000182e0


	//   ....[126]....
        /*08f0*/ 	.word	0x00018330


	//   ....[127]....
        /*08f4*/ 	.word	0x00018350


	//   ....[128]....
        /*08f8*/ 	.word	0x00018380


	//   ....[129]....
        /*08fc*/ 	.word	0x00018af0


	//   ....[130]....
        /*0900*/ 	.word	0x00018b20


	//   ....[131]....
        /*0904*/ 	.word	0x00018b80


	//   ....[132]....
        /*0908*/ 	.word	0x00018b90


	//   ....[133]....
        /*090c*/ 	.word	0x00018be0


	//   ....[134]....
        /*0910*/ 	.word	0x00018bf0


	//   ....[135]....
        /*0914*/ 	.word	0x00018c40


	//   ....[136]....
        /*0918*/ 	.word	0x00018c50


	//   ....[137]....
        /*091c*/ 	.word	0x00018ca0


	//   ....[138]....
        /*0920*/ 	.word	0x00018cb0


	//   ....[139]....
        /*0924*/ 	.word	0x00018d00


	//   ....[140]....
        /*0928*/ 	.word	0x00018d10


	//   ....[141]....
        /*092c*/ 	.word	0x00018d60


	//   ....[142]....
        /*0930*/ 	.word	0x00018d70


	//   ....[143]....
        /*0934*/ 	.word	0x00018d80


	//   ....[144]....
        /*0938*/ 	.word	0x00018dd0


	//   ....[145]....
        /*093c*/ 	.word	0x00019030


	//   ....[146]....
        /*0940*/ 	.word	0x00019050


	//   ....[147]....
        /*0944*/ 	.word	0x00019060


	//   ....[148]....
        /*0948*/ 	.word	0x000190d0


	//   ....[149]....
        /*094c*/ 	.word	0x000190e0


	//   ....[150]....
        /*0950*/ 	.word	0x00019150


	//   ....[151]....
        /*0954*/ 	.word	0x00019160


	//   ....[152]....
        /*0958*/ 	.word	0x000191d0


	//   ....[153]....
        /*095c*/ 	.word	0x000191e0


	//   ....[154]....
        /*0960*/ 	.word	0x00019250


	//   ....[155]....
        /*0964*/ 	.word	0x00019260


	//   ....[156]....
        /*0968*/ 	.word	0x000192d0


	//   ....[157]....
        /*096c*/ 	.word	0x000192e0


	//   ....[158]....
        /*0970*/ 	.word	0x00019350


	//   ....[159]....
        /*0974*/ 	.word	0x00019360


	//   ....[160]....
        /*0978*/ 	.word	0x00019370


	//   ....[161]....
        /*097c*/ 	.word	0x00019920


	//   ....[162]....
        /*0980*/ 	.word	0x00019960


	//   ....[163]....
        /*0984*/ 	.word	0x000199a0


	//   ....[164]....
        /*0988*/ 	.word	0x000199c0


	//   ....[165]....
        /*098c*/ 	.word	0x000199d0


	//   ....[166]....
        /*0990*/ 	.word	0x000199f0


	//   ....[167]....
        /*0994*/ 	.word	0x00019a60


	//   ....[168]....
        /*0998*/ 	.word	0x00019a80


	//   ....[169]....
        /*099c*/ 	.word	0x00019ae0


	//   ....[170]....
        /*09a0*/ 	.word	0x00019b00


	//   ....[171]....
        /*09a4*/ 	.word	0x00019b60


	//   ....[172]....
        /*09a8*/ 	.word	0x00019b80


	//   ....[173]....
        /*09ac*/ 	.word	0x00019be0


	//   ....[174]....
        /*09b0*/ 	.word	0x00019c00


	//   ....[175]....
        /*09b4*/ 	.word	0x00019c50


	//   ....[176]....
        /*09b8*/ 	.word	0x00019c70


	//   ....[177]....
        /*09bc*/ 	.word	0x0001a070


	//   ....[178]....
        /*09c0*/ 	.word	0x0001a0c0


	//   ....[179]....
        /*09c4*/ 	.word	0x0001a0f0


	//   ....[180]....
        /*09c8*/ 	.word	0x0001a100


	//   ....[181]....
        /*09cc*/ 	.word	0x0001a130


	//   ....[182]....
        /*09d0*/ 	.word	0x0001a160


	//   ....[183]....
        /*09d4*/ 	.word	0x0001a190


	//   ....[184]....
        /*09d8*/ 	.word	0x0001a1c0


	//   ....[185]....
        /*09dc*/ 	.word	0x0001a340


	//   ....[186]....
        /*09e0*/ 	.word	0x0001a370


	//   ....[187]....
        /*09e4*/ 	.word	0x0001a3a0


	//   ....[188]....
        /*09e8*/ 	.word	0x0001a3d0


	//   ....[189]....
        /*09ec*/ 	.word	0x0001a400


	//   ....[190]....
        /*09f0*/ 	.word	0x0001a430


	//   ....[191]....
        /*09f4*/ 	.word	0x0001a4f0


	//   ....[192]....
        /*09f8*/ 	.word	0x0001a510


	//   ....[193]....
        /*09fc*/ 	.word	0x0001a580


	//   ....[194]....
        /*0a00*/ 	.word	0x0001a9f0


	//   ....[195]....
        /*0a04*/ 	.word	0x0001ad10


	//   ....[196]....
        /*0a08*/ 	.word	0x0001ada0


	//   ....[197]....
        /*0a0c*/ 	.word	0x0001ae40


	//   ....[198]....
        /*0a10*/ 	.word	0x0001aed0


	//   ....[199]....
        /*0a14*/ 	.word	0x0001af70


	//   ....[200]....
        /*0a18*/ 	.word	0x0001b000


	//   ....[201]....
        /*0a1c*/ 	.word	0x0001b0a0


	//   ....[202]....
        /*0a20*/ 	.word	0x0001b130


	//   ....[203]....
        /*0a24*/ 	.word	0x0001b220


	//   ....[204]....
        /*0a28*/ 	.word	0x0001b2b0


	//   ....[205]....
        /*0a2c*/ 	.word	0x0001b350


	//   ....[206]....
        /*0a30*/ 	.word	0x0001b3e0


	//   ....[207]....
        /*0a34*/ 	.word	0x0001b480


	//   ....[208]....
        /*0a38*/ 	.word	0x0001b510


	//   ....[209]....
        /*0a3c*/ 	.word	0x0001b5b0


	//   ....[210]....
        /*0a40*/ 	.word	0x0001b640


	//   ....[211]....
        /*0a44*/ 	.word	0x0001b730


	//   ....[212]....
        /*0a48*/ 	.word	0x0001b7c0


	//   ....[213]....
        /*0a4c*/ 	.word	0x0001b850


	//   ....[214]....
        /*0a50*/ 	.word	0x0001b8e0


	//   ....[215]....
        /*0a54*/ 	.word	0x0001b970


	//   ....[216]....
        /*0a58*/ 	.word	0x0001ba00


	//   ....[217]....
        /*0a5c*/ 	.word	0x0001ba90


	//   ....[218]....
        /*0a60*/ 	.word	0x0001bb20


	//   ....[219]....
        /*0a64*/ 	.word	0x0001bc00


	//   ....[220]....
        /*0a68*/ 	.word	0x0001bcb0


	//   ....[221]....
        /*0a6c*/ 	.word	0x0001bd40


	//   ....[222]....
        /*0a70*/ 	.word	0x0001bd90


	//   ....[223]....
        /*0a74*/ 	.word	0x0001bde0


	//   ....[224]....
        /*0a78*/ 	.word	0x0001bec0


	//   ....[225]....
        /*0a7c*/ 	.word	0x0001bf50


	//   ....[226]....
        /*0a80*/ 	.word	0x0001bfa0


	//   ....[227]....
        /*0a84*/ 	.word	0x0001bff0


	//   ....[228]....
        /*0a88*/ 	.word	0x0001c200


	//   ....[229]....
        /*0a8c*/ 	.word	0x0001c250


	//   ....[230]....
        /*0a90*/ 	.word	0x0001c2e0


	//   ....[231]....
        /*0a94*/ 	.word	0x0001c370


	//   ....[232]....
        /*0a98*/ 	.word	0x0001c400


	//   ....[233]....
        /*0a9c*/ 	.word	0x0001c490


	//   ....[234]....
        /*0aa0*/ 	.word	0x0001c520


	//   ....[235]....
        /*0aa4*/ 	.word	0x0001c5b0


	//   ....[236]....
        /*0aa8*/ 	.word	0x0001c670


	//   ....[237]....
        /*0aac*/ 	.word	0x0001c950


	//   ....[238]....
        /*0ab0*/ 	.word	0x0001ca40


	//   ....[239]....
        /*0ab4*/ 	.word	0x0001cae0


	//   ....[240]....
        /*0ab8*/ 	.word	0x0001cb40


	//   ....[241]....
        /*0abc*/ 	.word	0x0001cc40


	//   ....[242]....
        /*0ac0*/ 	.word	0x0001ccb0


	//   ....[243]....
        /*0ac4*/ 	.word	0x0001cdb0


	//   ....[244]....
        /*0ac8*/ 	.word	0x0001ce20


	//   ....[245]....
        /*0acc*/ 	.word	0x0001cf20


	//   ....[246]....
        /*0ad0*/ 	.word	0x0001cf90


	//   ....[247]....
        /*0ad4*/ 	.word	0x0001d090


	//   ....[248]....
        /*0ad8*/ 	.word	0x0001d100


	//   ....[249]....
        /*0adc*/ 	.word	0x0001d200


	//   ....[250]....
        /*0ae0*/ 	.word	0x0001d270


	//   ....[251]....
        /*0ae4*/ 	.word	0x0001d370


	//   ....[252]....
        /*0ae8*/ 	.word	0x0001d3e0


	//   ....[253]....
        /*0aec*/ 	.word	0x0001d480


	//   ....[254]....
        /*0af0*/ 	.word	0x0001d580


	//   ....[255]....
        /*0af4*/ 	.word	0x0001d5f0


	//   ....[0]....
        /*0af8*/ 	.word	0x0001d670


	//   ....[1]....
        /*0afc*/ 	.word	0x0001d720


	//   ....[2]....
        /*0b00*/ 	.word	0x0001d7a0


	//   ....[3]....
        /*0b04*/ 	.word	0x0001d870


	//   ....[4]....
        /*0b08*/ 	.word	0x0001d8f0


	//   ....[5]....
        /*0b0c*/ 	.word	0x0001d9c0


	//   ....[6]....
        /*0b10*/ 	.word	0x0001da40


	//   ....[7]....
        /*0b14*/ 	.word	0x0001db10


	//   ....[8]....
        /*0b18*/ 	.word	0x0001db90


	//   ....[9]....
        /*0b1c*/ 	.word	0x0001dc60


	//   ....[10]....
        /*0b20*/ 	.word	0x0001dce0


	//   ....[11]....
        /*0b24*/ 	.word	0x0001dda0


	//   ....[12]....
        /*0b28*/ 	.word	0x0001de30


	//   ....[13]....
        /*0b2c*/ 	.word	0x0001dee0


	//   ....[14]....
        /*0b30*/ 	.word	0x0001e010


	//   ....[15]....
        /*0b34*/ 	.word	0x0001e0b0


	//   ....[16]....
        /*0b38*/ 	.word	0x0001e120


	//   ....[17]....
        /*0b3c*/ 	.word	0x0001e1e0


	//   ....[18]....
        /*0b40*/ 	.word	0x0001e240


	//   ....[19]....
        /*0b44*/ 	.word	0x0001e300


	//   ....[20]....
        /*0b48*/ 	.word	0x0001e360


	//   ....[21]....
        /*0b4c*/ 	.word	0x0001e420


	//   ....[22]....
        /*0b50*/ 	.word	0x0001e480


	//   ....[23]....
        /*0b54*/ 	.word	0x0001e540


	//   ....[24]....
        /*0b58*/ 	.word	0x0001e5a0


	//   ....[25]....
        /*0b5c*/ 	.word	0x0001e660


	//   ....[26]....
        /*0b60*/ 	.word	0x0001e6c0


	//   ....[27]....
        /*0b64*/ 	.word	0x0001e780


	//   ....[28]....
        /*0b68*/ 	.word	0x0001e7e0


	//   ....[29]....
        /*0b6c*/ 	.word	0x0001e8a0


	//   ....[30]....
        /*0b70*/ 	.word	0x0001e990


	//   ....[31]....
        /*0b74*/ 	.word	0x0001ea30


	//   ....[32]....
        /*0b78*/ 	.word	0x0001ea90


	//   ....[33]....
        /*0b7c*/ 	.word	0x0001eb70


	//   ....[34]....
        /*0b80*/ 	.word	0x0001ebd0


	//   ....[35]....
        /*0b84*/ 	.word	0x0001ecb0


	//   ....[36]....
        /*0b88*/ 	.word	0x0001ed10


	//   ....[37]....
        /*0b8c*/ 	.word	0x0001edf0


	//   ....[38]....
        /*0b90*/ 	.word	0x0001ee50


	//   ....[39]....
        /*0b94*/ 	.word	0x0001ef30


	//   ....[40]....
        /*0b98*/ 	.word	0x0001ef90


	//   ....[41]....
        /*0b9c*/ 	.word	0x0001f070


	//   ....[42]....
        /*0ba0*/ 	.word	0x0001f0d0


	//   ....[43]....
        /*0ba4*/ 	.word	0x0001f1b0


	//   ....[44]....
        /*0ba8*/ 	.word	0x0001f210


	//   ....[45]....
        /*0bac*/ 	.word	0x0001f2e0


	//   ....[46]....
        /*0bb0*/ 	.word	0x0001f400


	//   ....[47]....
        /*0bb4*/ 	.word	0x0001f4a0


	//   ....[48]....
        /*0bb8*/ 	.word	0x0001f560


	//   ....[49]....
        /*0bbc*/ 	.word	0x0001f630


	//   ....[50]....
        /*0bc0*/ 	.word	0x0001f690


	//   ....[51]....
        /*0bc4*/ 	.word	0x0001f770


	//   ....[52]....
        /*0bc8*/ 	.word	0x0001f7d0


	//   ....[53]....
        /*0bcc*/ 	.word	0x0001f8a0


	//   ....[54]....
        /*0bd0*/ 	.word	0x0001f900


	//   ....[55]....
        /*0bd4*/ 	.word	0x0001f9d0


	//   ....[56]....
        /*0bd8*/ 	.word	0x0001fa30


	//   ....[57]....
        /*0bdc*/ 	.word	0x0001fb10


	//   ....[58]....
        /*0be0*/ 	.word	0x0001fb70


	//   ....[59]....
        /*0be4*/ 	.word	0x0001fc40


	//   ....[60]....
        /*0be8*/ 	.word	0x0001fca0


	//   ....[61]....
        /*0bec*/ 	.word	0x0001fd60


	//   ....[62]....
        /*0bf0*/ 	.word	0x0001fdf0


	//   ....[63]....
        /*0bf4*/ 	.word	0x0001fe90


	//   ....[64]....
        /*0bf8*/ 	.word	0x0001ffb0


	//   ....[65]....
        /*0bfc*/ 	.word	0x00020020


	//   ....[66]....
        /*0c00*/ 	.word	0x00020090


	//   ....[67]....
        /*0c04*/ 	.word	0x00020100


	//   ....[68]....
        /*0c08*/ 	.word	0x00020170


	//   ....[69]....
        /*0c0c*/ 	.word	0x000201f0


	//   ....[70]....
        /*0c10*/ 	.word	0x00020280


	//   ....[71]....
        /*0c14*/ 	.word	0x00020310


	//   ....[72]....
        /*0c18*/ 	.word	0x00020380


	//   ....[73]....
        /*0c1c*/ 	.word	0x000203f0


	//   ....[74]....
        /*0c20*/ 	.word	0x00020460


	//   ....[75]....
        /*0c24*/ 	.word	0x000204e0


	//   ....[76]....
        /*0c28*/ 	.word	0x00020550


	//   ....[77]....
        /*0c2c*/ 	.word	0x000205f0


	//   ....[78]....
        /*0c30*/ 	.word	0x00020680


	//   ....[79]....
        /*0c34*/ 	.word	0x000207a0


	//----- nvinfo : EIATTR_REG_RECONFIG
	.align		4
.L_911:
        /*0c38*/ 	.byte	0x01, 0x54
	.zero		2


	//----- nvinfo : EIATTR_SYSCALL_OFFSETS
	.align		4
        /*0c3c*/ 	.byte	0x04, 0x46
        /*0c3e*/ 	.short	(.L_913 - .L_912)


	//   ....[0]....
.L_912:
        /*0c40*/ 	.word	0x00001890


	//   ....[1]....
        /*0c44*/ 	.word	0x000019e0


	//   ....[2]....
        /*0c48*/ 	.word	0x00008a90


	//   ....[3]....
        /*0c4c*/ 	.word	0x00008de0


	//   ....[4]....
        /*0c50*/ 	.word	0x000169d0


	//   ....[5]....
        /*0c54*/ 	.word	0x00016b20


	//   ....[6]....
        /*0c58*/ 	.word	0x00016c10


	//   ....[7]....
        /*0c5c*/ 	.word	0x00017bd0


	//----- nvinfo : EIATTR_MBARRIER_INSTR_OFFSETS
	.align		4
.L_913:
        /*0c60*/ 	.byte	0x04, 0x39
        /*0c62*/ 	.short	(.L_915 - .L_914)


	//   ....[0]....
.L_914:
        /*0c64*/ 	.word	0x00000250
        /*0c68*/ 	.word	0x000000ff
        /*0c6c*/ 	.word	0x00028800
        /*0c70*/ 	.short	0x0100
        /*0c72*/ 	.byte	0x08
	.zero		1


	//   ....[1]....
        /*0c74*/ 	.word	0x00000260
        /*0c78*/ 	.word	0x000000ff
        /*0c7c*/ 	.word	0x00028820
        /*0c80*/ 	.short	0x0100
        /*0c82*/ 	.byte	0x08
	.zero		1


	//   ....[2]....
        /*0c84*/ 	.word	0x00000350
        /*0c88*/ 	.word	0x000000ff
        /*0c8c*/ 	.word	0x00028830
        /*0c90*/ 	.short	0x0100
        /*0c92*/ 	.byte	0x08
	.zero		1


	//   ....[3]....
        /*0c94*/ 	.word	0x00000360
        /*0c98*/ 	.word	0x000000ff
        /*0c9c*/ 	.word	0x00028840
        /*0ca0*/ 	.short	0x0100
        /*0ca2*/ 	.byte	0x08
	.zero		1


	//   ....[4]....
        /*0ca4*/ 	.word	0x00000370
        /*0ca8*/ 	.word	0x000000ff
        /*0cac*/ 	.word	0x00028838
        /*0cb0*/ 	.short	0x0100
        /*0cb2*/ 	.byte	0x08
	.zero		1


	//   ....[5]....
        /*0cb4*/ 	.word	0x00000380
        /*0cb8*/ 	.word	0x000000ff
        /*0cbc*/ 	.word	0x00028848
        /*0cc0*/ 	.short	0x0100
        /*0cc2*/ 	.byte	0x08
	.zero		1


	//   ....[6]....
        /*0cc4*/ 	.word	0x000004b0
        /*0cc8*/ 	.word	0x000000ff
        /*0ccc*/ 	.word	0x00028850
        /*0cd0*/ 	.short	0x0100
        /*0cd2*/ 	.byte	0x08
	.zero		1


	//   ....[7]....
        /*0cd4*/ 	.word	0x000004c0
        /*0cd8*/ 	.word	0x000000ff
        /*0cdc*/ 	.word	0x00028860
        /*0ce0*/ 	.short	0x0100
        /*0ce2*/ 	.byte	0x08
	.zero		1


	//   ....[8]....
        /*0ce4*/ 	.word	0x000004d0
        /*0ce8*/ 	.word	0x000000ff
        /*0cec*/ 	.word	0x00028858
        /*0cf0*/ 	.short	0x0100
        /*0cf2*/ 	.byte	0x08
	.zero		1


	//   ....[9]....
        /*0cf4*/ 	.word	0x000004e0
        /*0cf8*/ 	.word	0x000000ff
        /*0cfc*/ 	.word	0x00028868
        /*0d00*/ 	.short	0x0100
        /*0d02*/ 	.byte	0x08
	.zero		1


	//   ....[10]....
        /*0d04*/ 	.word	0x000005d0
        /*0d08*/ 	.word	0x000000ff
        /*0d0c*/ 	.word	0x00028870
        /*0d10*/ 	.short	0x0100
        /*0d12*/ 	.byte	0x06
	.zero		1


	//   ....[11]....
        /*0d14*/ 	.word	0x000005e0
        /*0d18*/ 	.word	0x000000ff
        /*0d1c*/ 	.word	0x00028880
        /*0d20*/ 	.short	0x0100
        /*0d22*/ 	.byte	0x06
	.zero		1


	//   ....[12]....
        /*0d24*/ 	.word	0x000005f0
        /*0d28*/ 	.word	0x000000ff
        /*0d2c*/ 	.word	0x00028878
        /*0d30*/ 	.short	0x0100
        /*0d32*/ 	.byte	0x06
	.zero		1


	//   ....[13]....
        /*0d34*/ 	.word	0x00000600
        /*0d38*/ 	.word	0x000000ff
        /*0d3c*/ 	.word	0x00028888
        /*0d40*/ 	.short	0x0100
        /*0d42*/ 	.byte	0x06
	.zero		1


	//   ....[14]....
        /*0d44*/ 	.word	0x00000730
        /*0d48*/ 	.word	0x000000ff
        /*0d4c*/ 	.word	0x00028890
        /*0d50*/ 	.short	0x0100
        /*0d52*/ 	.byte	0x08
	.zero		1


	//   ....[15]....
        /*0d54*/ 	.word	0x00000740
        /*0d58*/ 	.word	0x000000ff
        /*0d5c*/ 	.word	0x000288a0
        /*0d60*/ 	.short	0x0100
        /*0d62*/ 	.byte	0x08
	.zero		1


	//   ....[16]....
        /*0d64*/ 	.word	0x00000750
        /*0d68*/ 	.word	0x000000ff
        /*0d6c*/ 	.word	0x00028898
        /*0d70*/ 	.short	0x0100
        /*0d72*/ 	.byte	0x08
	.zero		1


	//   ....[17]....
        /*0d74*/ 	.word	0x00000760
        /*0d78*/ 	.word	0x000000ff
        /*0d7c*/ 	.word	0x000288a8
        /*0d80*/ 	.short	0x0100
        /*0d82*/ 	.byte	0x08
	.zero		1


	//   ....[18]....
        /*0d84*/ 	.word	0x00000890
        /*0d88*/ 	.word	0x000000ff
        /*0d8c*/ 	.word	0x000288b0
        /*0d90*/ 	.short	0x0100
        /*0d92*/ 	.byte	0x08
	.zero		1


	//   ....[19]....
        /*0d94*/ 	.word	0x000008a0
        /*0d98*/ 	.word	0x000000ff
        /*0d9c*/ 	.word	0x000288c0
        /*0da0*/ 	.short	0x0100
        /*0da2*/ 	.byte	0x08
	.zero		1


	//   ....[20]....
        /*0da4*/ 	.word	0x000008b0
        /*0da8*/ 	.word	0x000000ff
        /*0dac*/ 	.word	0x000288b8
        /*0db0*/ 	.short	0x0100
        /*0db2*/ 	.byte	0x08
	.zero		1


	//   ....[21]....
        /*0db4*/ 	.word	0x000008c0
        /*0db8*/ 	.word	0x000000ff
        /*0dbc*/ 	.word	0x000288c8
        /*0dc0*/ 	.short	0x0100
        /*0dc2*/ 	.byte	0x08
	.zero		1


	//   ....[22]....
        /*0dc4*/ 	.word	0x00002ff0
        /*0dc8*/ 	.word	0x0000005c
        /*0dcc*/ 	.word	0x00028890
        /*0dd0*/ 	.short	0x010a
        /*0dd2*/ 	.byte	0x3f
	.zero		1


	//   ....[23]....
        /*0dd4*/ 	.word	0x000057a0
        /*0dd8*/ 	.word	0x0000005c
        /*0ddc*/ 	.word	0x00028890
        /*0de0*/ 	.short	0x010a
        /*0de2*/ 	.byte	0x3f
	.zero		1


	//   ....[24]....
        /*0de4*/ 	.word	0x00007800
        /*0de8*/ 	.word	0x0000005c
        /*0dec*/ 	.word	0x00028890
        /*0df0*/ 	.short	0x010a
        /*0df2*/ 	.byte	0x3f
	.zero		1


	//   ....[25]....
        /*0df4*/ 	.word	0x00007f20
        /*0df8*/ 	.word	0x0000000b
        /*0dfc*/ 	.word	0x00000000
        /*0e00*/ 	.short	0x0101
        /*0e02*/ 	.byte	0x3f
	.zero		1


	//   ....[26]....
        /*0e04*/ 	.word	0x00007f60
        /*0e08*/ 	.word	0x0000005c
        /*0e0c*/ 	.word	0x000288b0
        /*0e10*/ 	.short	0x010a
        /*0e12*/ 	.byte	0x3f
	.zero		1


	//   ....[27]....
        /*0e14*/ 	.word	0x00008590
        /*0e18*/ 	.word	0x0000005c
        /*0e1c*/ 	.word	0x00000000
        /*0e20*/ 	.short	0x0101
        /*0e22*/ 	.byte	0x3f
	.zero		1


	//   ....[28]....
        /*0e24*/ 	.word	0x00008b10
        /*0e28*/ 	.word	0x0000009c
        /*0e2c*/ 	.word	0x00028800
        /*0e30*/ 	.short	0x010a
        /*0e32*/ 	.byte	0x3f
	.zero		1


	//   ....[29]....
        /*0e34*/ 	.word	0x00008b60
        /*0e38*/ 	.word	0x0000009c
        /*0e3c*/ 	.word	0x00028800
        /*0e40*/ 	.short	0x010a
        /*0e42*/ 	.byte	0x3f
	.zero		1


	//   ....[30]....
        /*0e44*/ 	.word	0x000090d0
        /*0e48*/ 	.word	0x0000009c
        /*0e4c*/ 	.word	0x00028800
        /*0e50*/ 	.short	0x010a
        /*0e52*/ 	.byte	0x3f
	.zero		1


	//   ....[31]....
        /*0e54*/ 	.word	0x0000aa70
        /*0e58*/ 	.word	0x0000009c
        /*0e5c*/ 	.word	0x00028800
        /*0e60*/ 	.short	0x010a
        /*0e62*/ 	.byte	0x3f
	.zero		1


	//   ....[32]....
        /*0e64*/ 	.word	0x0000c3d0
        /*0e68*/ 	.word	0x00000003
        /*0e6c*/ 	.word	0x00028830
        /*0e70*/ 	.short	0x010a
        /*0e72*/ 	.byte	0x3f
	.zero		1


	//   ....[33]....
        /*0e74*/ 	.word	0x0000c420
        /*0e78*/ 	.word	0x00000003
        /*0e7c*/ 	.word	0x00028830
        /*0e80*/ 	.short	0x010a
        /*0e82*/ 	.byte	0x3f
	.zero		1


	//   ....[34]....
        /*0e84*/ 	.word	0x0000d030
        /*0e88*/ 	.word	0x00000003
        /*0e8c*/ 	.word	0x00000000
        /*0e90*/ 	.short	0x0101
        /*0e92*/ 	.byte	0x3f
	.zero		1


	//   ....[35]....
        /*0e94*/ 	.word	0x0000f1a0
        /*0e98*/ 	.word	0x00000005
        /*0e9c*/ 	.word	0x00028830
        /*0ea0*/ 	.short	0x010a
        /*0ea2*/ 	.byte	0x3f
	.zero		1


	//   ....[36]....
        /*0ea4*/ 	.word	0x0000f1f0
        /*0ea8*/ 	.word	0x00000005
        /*0eac*/ 	.word	0x00028830
        /*0eb0*/ 	.short	0x010a
        /*0eb2*/ 	.byte	0x3f
	.zero		1


	//   ....[37]....
        /*0eb4*/ 	.word	0x0000f630
        /*0eb8*/ 	.word	0x00000005
        /*0ebc*/ 	.word	0x00028850
        /*0ec0*/ 	.short	0x010a
        /*0ec2*/ 	.byte	0x3f
	.zero		1


	//   ....[38]....
        /*0ec4*/ 	.word	0x0000f670
        /*0ec8*/ 	.word	0x00000005
        /*0ecc*/ 	.word	0x00028850
        /*0ed0*/ 	.short	0x010a
        /*0ed2*/ 	.byte	0x3f
	.zero		1


	//   ....[39]....
        /*0ed4*/ 	.word	0x00011240
        /*0ed8*/ 	.word	0x00000003
        /*0edc*/ 	.word	0x00000000
        /*0ee0*/ 	.short	0x0101
        /*0ee2*/ 	.byte	0x3f
	.zero		1


	//   ....[40]....
        /*0ee4*/ 	.word	0x00011500
        /*0ee8*/ 	.word	0x00000007
        /*0eec*/ 	.word	0x00000000
        /*0ef0*/ 	.short	0x0101
        /*0ef2*/ 	.byte	0x3f
	.zero		1


	//   ....[41]....
        /*0ef4*/ 	.word	0x00011b40
        /*0ef8*/ 	.word	0x0000000b
        /*0efc*/ 	.word	0x00028850
        /*0f00*/ 	.short	0x010a
        /*0f02*/ 	.byte	0x3f
	.zero		1


	//   ....[42]....
        /*0f04*/ 	.word	0x00011bc0
        /*0f08*/ 	.word	0x0000000b
        /*0f0c*/ 	.word	0x00028850
        /*0f10*/ 	.short	0x010a
        /*0f12*/ 	.byte	0x3f
	.zero		1


	//   ....[43]....
        /*0f14*/ 	.word	0x000121a0
        /*0f18*/ 	.word	0x00000005
        /*0f1c*/ 	.word	0x00000000
        /*0f20*/ 	.short	0x0101
        /*0f22*/ 	.byte	0x3f
	.zero		1


	//   ....[44]....
        /*0f24*/ 	.word	0x000136b0
        /*0f28*/ 	.word	0x00000000
        /*0f2c*/ 	.word	0x00000000
        /*0f30*/ 	.short	0x0101
        /*0f32*/ 	.byte	0x3f
	.zero		1


	//   ....[45]....
        /*0f34*/ 	.word	0x00015830
        /*0f38*/ 	.word	0x00000016
        /*0f3c*/ 	.word	0x00028820
        /*0f40*/ 	.short	0x010a
        /*0f42*/ 	.byte	0x3f
	.zero		1


	//   ....[46]....
        /*0f44*/ 	.word	0x000158c0
        /*0f48*/ 	.word	0x00000005
        /*0f4c*/ 	.word	0x000288a0
        /*0f50*/ 	.short	0x010a
        /*0f52*/ 	.byte	0x3f
	.zero		1


	//   ....[47]....
        /*0f54*/ 	.word	0x00015c20
        /*0f58*/ 	.word	0x00000005
        /*0f5c*/ 	.word	0x000288c0
        /*0f60*/ 	.short	0x010a
        /*0f62*/ 	.byte	0x3f
	.zero		1


	//   ....[48]....
        /*0f64*/ 	.word	0x00016050
        /*0f68*/ 	.word	0x00000008
        /*0f6c*/ 	.word	0x000288a0
        /*0f70*/ 	.short	0x010a
        /*0f72*/ 	.byte	0x3f
	.zero		1


	//   ....[49]....
        /*0f74*/ 	.word	0x00016390
        /*0f78*/ 	.word	0x00000008
        /*0f7c*/ 	.word	0x000288c0
        /*0f80*/ 	.short	0x010a
        /*0f82*/ 	.byte	0x3f
	.zero		1


	//   ....[50]....
        /*0f84*/ 	.word	0x00017130
        /*0f88*/ 	.word	0x00000007
        /*0f8c*/ 	.word	0x00028840
        /*0f90*/ 	.short	0x010a
        /*0f92*/ 	.byte	0x3f
	.zero		1


	//   ....[51]....
        /*0f94*/ 	.word	0x000178b0
        /*0f98*/ 	.word	0x00000007
        /*0f9c*/ 	.word	0x00028830
        /*0fa0*/ 	.short	0x0107
        /*0fa2*/ 	.byte	0x3f
	.zero		1


	//   ....[52]....
        /*0fa4*/ 	.word	0x00017980
        /*0fa8*/ 	.word	0x00000007
        /*0fac*/ 	.word	0x00028830
        /*0fb0*/ 	.short	0x0101
        /*0fb2*/ 	.byte	0x3f
	.zero		1


	//   ....[53]....
        /*0fb4*/ 	.word	0x00018480
        /*0fb8*/ 	.word	0x00000016
        /*0fbc*/ 	.word	0x00028800
        /*0fc0*/ 	.short	0x0107
        /*0fc2*/ 	.byte	0x3f
	.zero		1


	//   ....[54]....
        /*0fc4*/ 	.word	0x00018580
        /*0fc8*/ 	.word	0x00000016
        /*0fcc*/ 	.word	0x00028800
        /*0fd0*/ 	.short	0x0101
        /*0fd2*/ 	.byte	0x3f
	.zero		1


	//   ....[55]....
        /*0fd4*/ 	.word	0x000185b0
        /*0fd8*/ 	.word	0x00000016
        /*0fdc*/ 	.word	0x00028820
        /*0fe0*/ 	.short	0x010a
        /*0fe2*/ 	.byte	0x3f
	.zero		1


	//   ....[56]....
        /*0fe4*/ 	.word	0x00018940
        /*0fe8*/ 	.word	0x00000006
        /*0fec*/ 	.word	0x00028840
        /*0ff0*/ 	.short	0x010a
        /*0ff2*/ 	.byte	0x3f
	.zero		1


	//   ....[57]....
        /*0ff4*/ 	.word	0x00018e60
        /*0ff8*/ 	.word	0x00000006
        /*0ffc*/ 	.word	0x00028830
        /*1000*/ 	.short	0x0107
        /*1002*/ 	.byte	0x3f
	.zero		1


	//   ....[58]....
        /*1004*/ 	.word	0x00018f20
        /*1008*/ 	.word	0x00000006
        /*100c*/ 	.word	0x00028830
        /*1010*/ 	.short	0x0101
        /*1012*/ 	.byte	0x3f
	.zero		1


	//   ....[59]....
        /*1014*/ 	.word	0x00018f80
        /*1018*/ 	.word	0x00000006
        /*101c*/ 	.word	0x00028860
        /*1020*/ 	.short	0x010a
        /*1022*/ 	.byte	0x3f
	.zero		1


	//   ....[60]....
        /*1024*/ 	.word	0x000194c0
        /*1028*/ 	.word	0x00000006
        /*102c*/ 	.word	0x00028850
        /*1030*/ 	.short	0x0107
        /*1032*/ 	.byte	0x3f
	.zero		1


	//   ....[61]....
        /*1034*/ 	.word	0x00019670
        /*1038*/ 	.word	0x00000006
        /*103c*/ 	.word	0x00028850
        /*1040*/ 	.short	0x0101
        /*1042*/ 	.byte	0x3f
	.zero		1


	//   ....[62]....
        /*1044*/ 	.word	0x00019880
        /*1048*/ 	.word	0x00000000
        /*104c*/ 	.word	0x00028860
        /*1050*/ 	.short	0x010a
        /*1052*/ 	.byte	0x3f
	.zero		1


	//   ....[63]....
        /*1054*/ 	.word	0x00019db0
        /*1058*/ 	.word	0x00000000
        /*105c*/ 	.word	0x00028850
        /*1060*/ 	.short	0x0107
        /*1062*/ 	.byte	0x3f
	.zero		1


	//   ....[64]....
        /*1064*/ 	.word	0x00019e70
        /*1068*/ 	.word	0x00000000
        /*106c*/ 	.word	0x00028850
        /*1070*/ 	.short	0x0101
        /*1072*/ 	.byte	0x3f
	.zero		1


	//   ....[65]....
        /*1074*/ 	.word	0x0001a970
        /*1078*/ 	.word	0x00000004
        /*107c*/ 	.word	0x00028820
        /*1080*/ 	.short	0x010a
        /*1082*/ 	.byte	0x3f
	.zero		1


	//   ....[66]....
        /*1084*/ 	.word	0x0001aae0
        /*1088*/ 	.word	0x00000005
        /*108c*/ 	.word	0x00028840
        /*1090*/ 	.short	0x010a
        /*1092*/ 	.byte	0x3f
	.zero		1


	//   ....[67]....
        /*1094*/ 	.word	0x0001ab80
        /*1098*/ 	.word	0x00000019
        /*109c*/ 	.word	0x00028840
        /*10a0*/ 	.short	0x010a
        /*10a2*/ 	.byte	0x3f
	.zero		1


	//   ....[68]....
        /*10a4*/ 	.word	0x0001abc0
        /*10a8*/ 	.word	0x00000005
        /*10ac*/ 	.word	0x00028860
        /*10b0*/ 	.short	0x010a
        /*10b2*/ 	.byte	0x3f
	.zero		1


	//   ....[69]....
        /*10b4*/ 	.word	0x0001ac00
        /*10b8*/ 	.word	0x00000019
        /*10bc*/ 	.word	0x00028860
        /*10c0*/ 	.short	0x010a
        /*10c2*/ 	.byte	0x3f
	.zero		1


	//   ....[70]....
        /*10c4*/ 	.word	0x0001ac60
        /*10c8*/ 	.word	0x0000005c
        /*10cc*/ 	.word	0x00028890
        /*10d0*/ 	.short	0x010a
        /*10d2*/ 	.byte	0x3f
	.zero		1


	//   ....[71]....
        /*10d4*/ 	.word	0x0001b170
        /*10d8*/ 	.word	0x0000005c
        /*10dc*/ 	.word	0x00028890
        /*10e0*/ 	.short	0x010a
        /*10e2*/ 	.byte	0x3f
	.zero		1


	//   ....[72]....
        /*10e4*/ 	.word	0x0001b680
        /*10e8*/ 	.word	0x0000005c
        /*10ec*/ 	.word	0x00028890
        /*10f0*/ 	.short	0x010a
        /*10f2*/ 	.byte	0x3f
	.zero		1


	//   ....[73]....
        /*10f4*/ 	.word	0x0001bb50
        /*10f8*/ 	.word	0x0000005c
        /*10fc*/ 	.word	0x000288b0
        /*1100*/ 	.short	0x010a
        /*1102*/ 	.byte	0x3f
	.zero		1


	//   ....[74]....
        /*1104*/ 	.word	0x0001be10
        /*1108*/ 	.word	0x0000009c
        /*110c*/ 	.word	0x00028800
        /*1110*/ 	.short	0x010a
        /*1112*/ 	.byte	0x3f
	.zero		1


	//   ....[75]....
        /*1114*/ 	.word	0x0001c020
        /*1118*/ 	.word	0x0000009c
        /*111c*/ 	.word	0x00028800
        /*1120*/ 	.short	0x010a
        /*1122*/ 	.byte	0x3f
	.zero		1


	//   ....[76]....
        /*1124*/ 	.word	0x0001c070
        /*1128*/ 	.word	0x00000003
        /*112c*/ 	.word	0x00028830
        /*1130*/ 	.short	0x010a
        /*1132*/ 	.byte	0x3f
	.zero		1


	//   ....[77]....
        /*1134*/ 	.word	0x0001c0c0
        /*1138*/ 	.word	0x00000005
        /*113c*/ 	.word	0x00028830
        /*1140*/ 	.short	0x010a
        /*1142*/ 	.byte	0x3f
	.zero		1


	//   ....[78]....
        /*1144*/ 	.word	0x0001c110
        /*1148*/ 	.word	0x00000005
        /*114c*/ 	.word	0x00028850
        /*1150*/ 	.short	0x010a
        /*1152*/ 	.byte	0x3f
	.zero		1


	//   ....[79]....
        /*1154*/ 	.word	0x0001c160
        /*1158*/ 	.word	0x0000000b
        /*115c*/ 	.word	0x00028850
        /*1160*/ 	.short	0x010a
        /*1162*/ 	.byte	0x3f
	.zero		1


	//   ....[80]....
        /*1164*/ 	.word	0x0001c730
        /*1168*/ 	.word	0x00000016
        /*116c*/ 	.word	0x00028820
        /*1170*/ 	.short	0x010a
        /*1172*/ 	.byte	0x3f
	.zero		1


	//   ....[81]....
        /*1174*/ 	.word	0x0001c780
        /*1178*/ 	.word	0x00000005
        /*117c*/ 	.word	0x000288a0
        /*1180*/ 	.short	0x010a
        /*1182*/ 	.byte	0x3f
	.zero		1


	//   ....[82]....
        /*1184*/ 	.word	0x0001c7d0
        /*1188*/ 	.word	0x00000005
        /*118c*/ 	.word	0x000288c0
        /*1190*/ 	.short	0x010a
        /*1192*/ 	.byte	0x3f
	.zero		1


	//   ....[83]....
        /*1194*/ 	.word	0x0001c820
        /*1198*/ 	.word	0x00000008
        /*119c*/ 	.word	0x000288a0
        /*11a0*/ 	.short	0x010a
        /*11a2*/ 	.byte	0x3f
	.zero		1


	//   ....[84]....
        /*11a4*/ 	.word	0x0001c870
        /*11a8*/ 	.word	0x00000008
        /*11ac*/ 	.word	0x000288c0
        /*11b0*/ 	.short	0x010a
        /*11b2*/ 	.byte	0x3f
	.zero		1


	//   ....[85]....
        /*11b4*/ 	.word	0x0001c990
        /*11b8*/ 	.word	0x00000007
        /*11bc*/ 	.word	0x00028840
        /*11c0*/ 	.short	0x010a
        /*11c2*/ 	.byte	0x3f
	.zero		1


	//   ....[86]....
        /*11c4*/ 	.word	0x0001df10
        /*11c8*/ 	.word	0x00000016
        /*11cc*/ 	.word	0x00028820
        /*11d0*/ 	.short	0x010a
        /*11d2*/ 	.byte	0x3f
	.zero		1


	//   ....[87]....
        /*11d4*/ 	.word	0x0001df60
        /*11d8*/ 	.word	0x00000006
        /*11dc*/ 	.word	0x00028840
        /*11e0*/ 	.short	0x010a
        /*11e2*/ 	.byte	0x3f
	.zero		1


	//   ....[88]....
        /*11e4*/ 	.word	0x0001e8e0
        /*11e8*/ 	.word	0x00000006
        /*11ec*/ 	.word	0x00028860
        /*11f0*/ 	.short	0x010a
        /*11f2*/ 	.byte	0x3f
	.zero		1


	//   ....[89]....
        /*11f4*/ 	.word	0x0001f350
        /*11f8*/ 	.word	0x00000000
        /*11fc*/ 	.word	0x00028860
        /*1200*/ 	.short	0x010a
        /*1202*/ 	.byte	0x3f
	.zero		1


	//   ....[90]....
        /*1204*/ 	.word	0x000206c0
        /*1208*/ 	.word	0x00000004
        /*120c*/ 	.word	0x00028820
        /*1210*/ 	.short	0x010a
        /*1212*/ 	.byte	0x3f
	.zero		1


	//   ....[91]....
        /*1214*/ 	.word	0x00020860
        /*1218*/ 	.word	0x00000005
        /*121c*/ 	.word	0x00028840
        /*1220*/ 	.short	0x010a
        /*1222*/ 	.byte	0x3f
	.zero		1


	//   ....[92]....
        /*1224*/ 	.word	0x000208b0
        /*1228*/ 	.word	0x00000019
        /*122c*/ 	.word	0x00028840
        /*1230*/ 	.short	0x010a
        /*1232*/ 	.byte	0x3f
	.zero		1


	//   ....[93]....
        /*1234*/ 	.word	0x00020900
        /*1238*/ 	.word	0x00000005
        /*123c*/ 	.word	0x00028860
        /*1240*/ 	.short	0x010a
        /*1242*/ 	.byte	0x3f
	.zero		1


	//----- nvinfo : EIATTR_NUM_MBARRIERS
	.align		4
.L_915:
        /*1244*/ 	.byte	0x03, 0x38
        /*1246*/ 	.short	0x0016


	//----- nvinfo : EIATTR_EXIT_INSTR_OFFSETS
	.align		4
        /*1248*/ 	.byte	0x04, 0x1c
        /*124a*/ 	.short	(.L_917 - .L_916)


	//   ....[0]....
.L_916:
        /*124c*/ 	.word	0x0001ac50


	//----- nvinfo : EIATTR_MAX_THREADS
	.align		4
.L_917:
        /*1250*/ 	.byte	0x04, 0x05
        /*1252*/ 	.short	(.L_919 - .L_918)
.L_918:
        /*1254*/ 	.word	0x00000180
        /*1258*/ 	.word	0x00000001
        /*125c*/ 	.word	0x00000001


	//----- nvinfo : EIATTR_CRS_STACK_SIZE
	.align		4
.L_919:
        /*1260*/ 	.byte	0x04, 0x1e
        /*1262*/ 	.short	(.L_921 - .L_920)
.L_920:
        /*1264*/ 	.word	0x00000000


	//----- nvinfo : EIATTR_CBANK_PARAM_SIZE
	.align		4
.L_921:
        /*1268*/ 	.byte	0x03, 0x19
        /*126a*/ 	.short	0x0af0


	//----- nvinfo : EIATTR_PARAM_CBANK
	.align		4
        /*126c*/ 	.byte	0x04, 0x0a
        /*126e*/ 	.short	(.L_923 - .L_922)
	.align		4
.L_922:
        /*1270*/ 	.word	index@(.nv.constant0._ZN7cutlass13device_kernelIN5flash11enable_sm90INS1_16FlashAttnFwdSm90INS1_25CollectiveMainloopFwdSm90ILi2EN4cute5tupleIJNS5_1CILi1EEES8_S8_EEENS6_IJNS7_ILi128EEESA_SA_EEELi128ENS_10bfloat16_tEfNS_4arch4Sm90ELb0ELb0ELb1ELb1ELb1ELb1ELb0ELb1ELb1ELb1ELb0ELb0EEENS1_21CollectiveEpilogueFwdISB_S9_SC_SE_Li256ELb1ELb1ELb0ELb0EEENS1_36VarlenDynamicPersistentTileSchedulerILi128ELi128ELi256ELi128ELb0ELb1ELb1ELb0ELb1ELb1EEEEEEEEEvNT_6ParamsE)
        /*1274*/ 	.short	0x0210
        /*1276*/ 	.short	0x0af0


	//----- nvinfo : EIATTR_SW_WAR
	.align		4
.L_923:
        /*1278*/ 	.byte	0x04, 0x36
        /*127a*/ 	.short	(.L_925 - .L_924)
.L_924:
        /*127c*/ 	.word	0x00000008
.L_925:


//--------------------- .nv.info._ZN7cutlass13device_kernelIN5flash11enable_sm90INS1_16FlashAttnFwdSm90INS1_25CollectiveMainloopFwdSm90ILi2EN4cute5tupleIJNS5_1CILi1EEES8_S8_EEENS6_IJNS7_ILi128EEESA_SA_EEELi128ENS_10bfloat16_tEfNS_4arch4Sm90ELb0ELb1ELb1ELb0ELb1ELb0ELb0ELb1ELb1ELb1ELb0ELb0EEENS1_21CollectiveEpilogueFwdISB_S9_SC_SE_Li256ELb0ELb1ELb0ELb0EEENS1_30DynamicPersistentTileSchedulerILi256ELi128ELb0ELb1ELb1EEEEEEEEEvNT_6ParamsE --------------------------
	.section	.nv.info._ZN7cutlass13device_kernelIN5flash11enable_sm90INS1_16FlashAttnFwdSm90INS1_25CollectiveMainloopFwdSm90ILi2EN4cute5tupleIJNS5_1CILi1EEES8_S8_EEENS6_IJNS7_ILi128EEESA_SA_EEELi128ENS_10bfloat16_tEfNS_4arch4Sm90ELb0ELb1ELb1ELb0ELb1ELb0ELb0ELb1ELb1ELb1ELb0ELb0EEENS1_21CollectiveEpilogueFwdISB_S9_SC_SE_Li256ELb0ELb1ELb0ELb0EEENS1_30DynamicPersistentTileSchedulerILi256ELi128ELb0ELb1ELb1EEEEEEEEEvNT_6ParamsE,"",@"SHT_CUDA_INFO"
	.sectionflags	@""
	.align	4


	//----- nvinfo : EIATTR_CUDA_API_VERSION
	.align		4
        /*0000*/ 	.byte	0x04, 0x37
        /*0002*/ 	.short	(.L_927 - .L_926)
.L_926:
        /*0004*/ 	.word	0x00000082


	//----- nvinfo : EIATTR_KPARAM_INFO
	.align		4
.L_927:
        /*0008*/ 	.byte	0x04, 0x17
        /*000a*/ 	.short	(.L_929 - .L_928)
.L_928:
        /*000c*/ 	.word	0x00000000
        /*0010*/ 	.short	0x0000
        /*0012*/ 	.short	0x0070
        /*0014*/ 	.byte	0x00, 0xf0, 0x01, 0x2a


	//----- nvinfo : EIATTR_SPARSE_MMA_MASK
	.align		4
.L_929:
        /*0018*/ 	.byte	0x03, 0x50
        /*001a*/ 	.short	0x0000


	//----- nvinfo : EIATTR_MAXREG_COUNT
	.align		4
        /*001c*/ 	.byte	0x03, 0x1b
        /*001e*/ 	.short	0x00a8


	//----- nvinfo : EIATTR_NUM_BARRIERS
	.align		4
        /*0020*/ 	.byte	0x02, 0x4c
        /*0022*/ 	.byte	0x10
	.zero		1


	//----- nvinfo : EIATTR_EXTERNS
	.align		4
        /*0024*/ 	.byte	0x04, 0x0f
        /*0026*/ 	.short	(.L_931 - .L_930)


	//   ....[0]....
	.align		4
.L_930:
        /*0028*/ 	.word	index@(__assertfail)


	//----- nvinfo : EIATTR_MERCURY_ISA_VERSION
	.align		4
.L_931:
        /*002c*/ 	.byte	0x03, 0x5f
        /*002e*/ 	.short	0x0101


	//----- nvinfo : EIATTR_INT_WARP_WIDE_INSTR_OFFSETS
	.align		4
        /*0030*/ 	.byte	0x04, 0x31
        /*0032*/ 	.short	(.L_933 - .L_932)


	//   ....[0]....
.L_932:
        /*0034*/ 	.word	0x000000b0


	//   ....[1]....
        /*0038*/ 	.word	0x000000c0


	//   ....[2]....
        /*003c*/ 	.word	0x00000160


	//   ....[3]....
        /*0040*/ 	.word	0x000125d0


	//   ....[4]....
        /*0044*/ 	.word	0x00012660


	//   ....[5]....
        /*0048*/ 	.word	0x00015280


	//   ....[6]....
        /*004c*/ 	.word	0x00015310


	//----- nvinfo : EIATTR_COOP_GROUP_MASK_REGIDS
	.align		4
.L_933:
        /*0050*/ 	.byte	0x04, 0x29
        /*0052*/ 	.short	(.L_935 - .L_934)


	//   ....[0]....
.L_934:
        /*0054*/ 	.word	0xffffffff


	//   ....[1]....
        /*0058*/ 	.word	0xffffffff


	//   ....[2]....
        /*005c*/ 	.word	0xffffffff


	//   ....[3]....
        /*0060*/ 	.word	0xffffffff


	//   ....[4]....
        /*0064*/ 	.word	0xffffffff


	//   ....[5]....
        /*0068*/ 	.word	0xffffffff


	//   ....[6]....
        /*006c*/ 	.word	0xffffffff


	//   ....[7]....
        /*0070*/ 	.word	0xffffffff


	//   ....[8]....
        /*0074*/ 	.word	0xffffffff


	//   ....[9]....
        /*0078*/ 	.word	0xffffffff


	//   ....[10]....
        /*007c*/ 	.word	0xffffffff


	//   ....[11]....
        /*0080*/ 	.word	0xffffffff


	//   ....[12]....
        /*0084*/ 	.word	0xffffffff


	//   ....[13]....
        /*0088*/ 	.word	0xffffffff


	//   ....[14]....
        /*008c*/ 	.word	0xffffffff


	//   ....[15]....
        /*0090*/ 	.word	0xffffffff


	//   ....[16]....
        /*0094*/ 	.word	0xffffffff


	//   ....[17]....
        /*0098*/ 	.word	0xffffffff


	//   ....[18]....
        /*009c*/ 	.word	0xffffffff


	//   ....[19]....
        /*00a0*/ 	.word	0xffffffff


	//   ....[20]....
        /*00a4*/ 	.word	0xffffffff


	//   ....[21]....
        /*00a8*/ 	.word	0xffffffff


	//   ....[22]....
        /*00ac*/ 	.word	0xffffffff


	//   ....[23]....
        /*00b0*/ 	.word	0xffffffff


	//   ....[24]....
        /*00b4*/ 	.word	0xffffffff


	//   ....[25]....
        /*00b8*/ 	.word	0xffffffff


	//   ....[26]....
        /*00bc*/ 	.word	0xffffffff


	//   ....[27]....
        /*00c0*/ 	.word	0xffffffff


	//   ....[28]....
        /*00c4*/ 	.word	0xffffffff


	//   ....[29]....
        /*00c8*/ 	.word	0xffffffff


	//   ....[30]....
        /*00cc*/ 	.word	0xffffffff


	//   ....[31]....
        /*00d0*/ 	.word	0xffffffff


	//   ....[32]....
        /*00d4*/ 	.word	0xffffffff


	//   ....[33]....
        /*00d8*/ 	.word	0xffffffff


	//   ....[34]....
        /*00dc*/ 	.word	0xffffffff


	//   ....[35]....
        /*00e0*/ 	.word	0xffffffff


	//   ....[36]....
        /*00e4*/ 	.word	0xffffffff


	//   ....[37]....
        /*00e8*/ 	.word	0xffffffff


	//   ....[38]....
        /*00ec*/ 	.word	0xffffffff


	//   ....[39]....
        /*00f0*/ 	.word	0xffffffff


	//   ....[40]....
        /*00f4*/ 	.word	0xffffffff


	//   ....[41]....
        /*00f8*/ 	.word	0xffffffff


	//   ....[42]....
        /*00fc*/ 	.word	0xffffffff


	//   ....[43]....
        /*0100*/ 	.word	0xffffffff


	//   ....[44]....
        /*0104*/ 	.word	0xffffffff


	//   ....[45]....
        /*0108*/ 	.word	0xffffffff


	//   ....[46]....
        /*010c*/ 	.word	0xffffffff


	//   ....[47]....
        /*0110*/ 	.word	0xffffffff


	//   ....[48]....
        /*0114*/ 	.word	0xffffffff


	//   ....[49]....
        /*0118*/ 	.word	0xffffffff


	//   ....[50]....
        /*011c*/ 	.word	0xffffffff


	//   ....[51]....
        /*0120*/ 	.word	0xffffffff


	//   ....[52]....
        /*0124*/ 	.word	0xffffffff


	//   ....[53]....
        /*0128*/ 	.word	0xffffffff


	//   ....[54]....
        /*012c*/ 	.word	0xffffffff


	//   ....[55]....
        /*0130*/ 	.word	0xffffffff


	//   ....[56]....
        /*0134*/ 	.word	0xffffffff


	//   ....[57]....
        /*0138*/ 	.word	0xffffffff


	//   ....[58]....
        /*013c*/ 	.word	0xffffffff


	//   ....[59]....
        /*0140*/ 	.word	0xffffffff


	//   ....[60]....
        /*0144*/ 	.word	0xffffffff


	//   ....[61]....
        /*0148*/ 	.word	0xffffffff


	//   ....[62]....
        /*014c*/ 	.word	0xffffffff


	//   ....[63]....
        /*0150*/ 	.word	0xffffffff


	//   ....[64]....
        /*0154*/ 	.word	0xffffffff


	//   ....[65]....
        /*0158*/ 	.word	0xffffffff


	//   ....[66]....
        /*015c*/ 	.word	0xffffffff


	//   ....[67]....
        /*0160*/ 	.word	0xffffffff


	//   ....[68]....
        /*0164*/ 	.word	0xffffffff


	//   ....[69]....
        /*0168*/ 	.word	0xffffffff


	//   ....[70]....
        /*016c*/ 	.word	0xffffffff


	//   ....[71]....
        /*0170*/ 	.word	0xffffffff


	//   ....[72]....
        /*0174*/ 	.word	0xffffffff


	//   ....[73]....
        /*0178*/ 	.word	0xffffffff


	//   ....[74]....
        /*017c*/ 	.word	0xffffffff


	//   ....[75]....
        /*0180*/ 	.word	0xffffffff


	//   ....[76]....
        /*0184*/ 	.word	0xffffffff


	//   ....[77]....
        /*0188*/ 	.word	0xffffffff


	//   ....[78]....
        /*018c*/ 	.word	0xffffffff


	//   ....[79]....
        /*0190*/ 	.word	0xffffffff


	//   ....[80]....
        /*0194*/ 	.word	0xffffffff


	//   ....[81]....
        /*0198*/ 	.word	0xffffffff


	//   ....[82]....
        /*019c*/ 	.word	0xffffffff


	//   ....[83]....
        /*01a0*/ 	.word	0xffffffff


	//   ....[84]....
        /*01a4*/ 	.word	0xffffffff


	//   ....[85]....
        /*01a8*/ 	.word	0xffffffff


	//   ....[86]....
        /*01ac*/ 	.word	0xffffffff


	//   ....[87]....
        /*01b0*/ 	.word	0xffffffff


	//   ....[88]....
        /*01b4*/ 	.word	0xffffffff


	//   ....[89]....
        /*01b8*/ 	.word	0xffffffff


	//   ....[90]....
        /*01bc*/ 	.word	0xffffffff


	//   ....[91]....
        /*01c0*/ 	.word	0xffffffff


	//   ....[92]....
        /*01c4*/ 	.word	0xffffffff


	//   ....[93]....
        /*01c8*/ 	.word	0xffffffff


	//   ....[94]....
        /*01cc*/ 	.word	0xffffffff


	//   ....[95]....
        /*01d0*/ 	.word	0xffffffff


	//   ....[96]....
        /*01d4*/ 	.word	0xffffffff


	//   ....[97]....
        /*01d8*/ 	.word	0xffffffff


	//   ....[98]....
        /*01dc*/ 	.word	0xffffffff


	//   ....[99]....
        /*01e0*/ 	.word	0xffffffff


	//   ....[100]....
        /*01e4*/ 	.word	0xffffffff


	//   ....[101]....
        /*01e8*/ 	.word	0xffffffff


	//   ....[102]....
        /*01ec*/ 	.word	0xffffffff


	//   ....[103]....
        /*01f0*/ 	.word	0xffffffff


	//   ....[104]....
        /*01f4*/ 	.word	0xffffffff


	//   ....[105]....
        /*01f8*/ 	.word	0xffffffff


	//   ....[106]....
        /*01fc*/ 	.word	0xffffffff


	//   ....[107]....
        /*0200*/ 	.word	0xffffffff


	//   ....[108]....
        /*0204*/ 	.word	0xffffffff


	//   ....[109]....
        /*0208*/ 	.word	0xffffffff


	//   ....[110]....
        /*020c*/ 	.word	0xffffffff


	//   ....[111]....
        /*0210*/ 	.word	0xffffffff


	//   ....[112]....
        /*0214*/ 	.word	0xffffffff


	//   ....[113]....
        /*0218*/ 	.word	0xffffffff


	//   ....[114]....
        /*021c*/ 	.word	0xffffffff


	//   ....[115]....
        /*0220*/ 	.word	0xffffffff


	//   ....[116]....
        /*0224*/ 	.word	0xffffffff


	//   ....[117]....
        /*0228*/ 	.word	0xffffffff


	//   ....[118]....
        /*022c*/ 	.word	0xffffffff


	//   ....[119]....
        /*0230*/ 	.word	0xffffffff


	//   ....[120]....
        /*0234*/ 	.word	0xffffffff


	//   ....[121]....
        /*0238*/ 	.word	0xffffffff


	//   ....[122]....
        /*023c*/ 	.word	0xffffffff


	//   ....[123]....
        /*0240*/ 	.word	0xffffffff


	//   ....[124]....
        /*0244*/ 	.word	0xffffffff


	//   ....[125]....
        /*0248*/ 	.word	0xffffffff


	//   ....[126]....
        /*024c*/ 	.word	0xffffffff


	//   ....[127]....
        /*0250*/ 	.word	0xffffffff


	//   ....[128]....
        /*0254*/ 	.word	0xffffffff


	//   ....[129]....
        /*0258*/ 	.word	0xffffffff


	//   ....[130]....
        /*025c*/ 	.word	0xffffffff


	//   ....[131]....
        /*0260*/ 	.word	0xffffffff


	//   ....[132]....
        /*0264*/ 	.word	0xffffffff


	//   ....[133]....
        /*0268*/ 	.word	0xffffffff


	//   ....[134]....
        /*026c*/ 	.word	0xffffffff


	//   ....[135]....
        /*0270*/ 	.word	0xffffffff


	//   ....[136]....
        /*0274*/ 	.word	0x0500000f


	//   ....[137]....
        /*0278*/ 	.word	0x0500000f


	//   ....[138]....
        /*027c*/ 	.word	0x0500000f


	//   ....[139]....
        /*0280*/ 	.word	0x0500000f


	//   ....[140]....
        /*0284*/ 	.word	0x0500000f


	//   ....[141]....
        /*0288*/ 	.word	0x0500000f


	//   ....[142]....
        /*028c*/ 	.word	0x0500000f


	//   ....[143]....
        /*0290*/ 	.word	0x0500000f


	//   ....[144]....
        /*0294*/ 	.word	0x0500000f


	//   ....[145]....
        /*0298*/ 	.word	0x0500000f


	//   ....[146]....
        /*029c*/ 	.word	0x0500000f


	//   ....[147]....
        /*02a0*/ 	.word	0x0500000f


	//   ....[148]....
        /*02a4*/ 	.word	0x0500000f


	//   ....[149]....
        /*02a8*/ 	.word	0x0500000f


	//   ....[150]....
        /*02ac*/ 	.word	0x0500000f


	//   ....[151]....
        /*02b0*/ 	.word	0x0500000f


	//   ....[152]....
        /*02b4*/ 	.word	0x0500000f


	//   ....[153]....
        /*02b8*/ 	.word	0x0500000f


	//   ....[154]....
        /*02bc*/ 	.word	0x0500000f


	//   ....[155]....
        /*02c0*/ 	.word	0x0500000f


	//   ....[156]....
        /*02c4*/ 	.word	0x0500000f


	//   ....[157]....
        /*02c8*/ 	.word	0x0500000f


	//   ....[158]....
        /*02cc*/ 	.word	0x0500000f


	//   ....[159]....
        /*02d0*/ 	.word	0x0500000f


	//   ....[160]....
        /*02d4*/ 	.word	0x0500000f


	//   ....[161]....
        /*02d8*/ 	.word	0x0500000f


	//   ....[162]....
        /*02dc*/ 	.word	0x0500000f


	//   ....[163]....
        /*02e0*/ 	.word	0x0500000f


	//   ....[164]....
        /*02e4*/ 	.word	0x0500000f


	//   ....[165]....
        /*02e8*/ 	.word	0x0500000f


	//   ....[166]....
        /*02ec*/ 	.word	0x0500000f


	//   ....[167]....
        /*02f0*/ 	.word	0x0500000f


	//   ....[168]....
        /*02f4*/ 	.word	0x0500000f


	//   ....[169]....
        /*02f8*/ 	.word	0x0500000f


	//   ....[170]....
        /*02fc*/ 	.word	0x0500000f


	//   ....[171]....
        /*0300*/ 	.word	0x0500000f


	//   ....[172]....
        /*0304*/ 	.word	0x0500000f


	//   ....[173]....
        /*0308*/ 	.word	0x0500000f


	//   ....[174]....
        /*030c*/ 	.word	0x0500000f


	//   ....[175]....
        /*0310*/ 	.word	0x0500000f


	//   ....[176]....
        /*0314*/ 	.word	0x0500000f


	//   ....[177]....
        /*0318*/ 	.word	0x0500000f


	//   ....[178]....
        /*031c*/ 	.word	0x0500000f


	//   ....[179]....
        /*0320*/ 	.word	0x0500000f


	//   ....[180]....
        /*0324*/ 	.word	0x0500000f


	//   ....[181]....
        /*0328*/ 	.word	0x0500000f


	//   ....[182]....
        /*032c*/ 	.word	0x0500000f


	//   ....[183]....
        /*0330*/ 	.word	0x0500000f


	//   ....[184]....
        /*0334*/ 	.word	0x0500000f


	//   ....[185]....
        /*0338*/ 	.word	0x0500000f


	//   ....[186]....
        /*033c*/ 	.word	0x0500000f


	//   ....[187]....
        /*0340*/ 	.word	0x0500000f


	//   ....[188]....
        /*0344*/ 	.word	0x0500000f


	//   ....[189]....
        /*0348*/ 	.word	0x0500000f


	//   ....[190]....
        /*034c*/ 	.word	0x0500000f


	//   ....[191]....
        /*0350*/ 	.word	0x0500000f


	//   ....[192]....
        /*0354*/ 	.word	0x0500000f


	//   ....[193]....
        /*0358*/ 	.word	0x0500000f


	//   ....[194]....
        /*035c*/ 	.word	0x0500000f


	//   ....[195]....
        /*0360*/ 	.word	0x0500000f


	//   ....[196]....
        /*0364*/ 	.word	0x0500000f


	//   ....[197]....
        /*0368*/ 	.word	0x0500000f


	//   ....[198]....
        /*036c*/ 	.word	0x0500000f


	//   ....[199]....
        /*0370*/ 	.word	0x0500000f


	//   ....[200]....
        /*0374*/ 	.word	0x0500000f


	//   ....[201]....
        /*0378*/ 	.word	0x0500000f


	//   ....[202]....
        /*037c*/ 	.word	0x0500000f


	//   ....[203]....
        /*0380*/ 	.word	0x0500000f


	//   ....[204]....
        /*0384*/ 	.word	0x0500000f


	//   ....[205]....
        /*0388*/ 	.word	0x0500000f


	//   ....[206]....
        /*038c*/ 	.word	0x0500000f


	//   ....[207]....
        /*0390*/ 	.word	0x0500000f


	//   ....[208]....
        /*0394*/ 	.word	0x0500000f


	//   ....[209]....
        /*0398*/ 	.word	0x0500000f


	//   ....[210]....
        /*039c*/ 	.word	0x0500000f


	//   ....[211]....
        /*03a0*/ 	.word	0x0500000f


	//   ....[212]....
        /*03a4*/ 	.word	0x0500000f


	//   ....[213]....
        /*03a8*/ 	.word	0x0500000f


	//   ....[214]....
        /*03ac*/ 	.word	0x0500000f


	//   ....[215]....
        /*03b0*/ 	.word	0x0500000f


	//   ....[216]....
        /*03b4*/ 	.word	0x0500000f


	//   ....[217]....
        /*03b8*/ 	.word	0x0500000f


	//   ....[218]....
        /*03bc*/ 	.word	0x0500000f


	//----- nvinfo : EIATTR_COOP_GROUP_INSTR_OFFSETS
	.align		4
.L_935:
        /*03c0*/ 	.byte	0x04, 0x28
        /*03c2*/ 	.short	(.L_937 - .L_936)


	//   ....[0]....
.L_936:
        /*03c4*/ 	.word	0x00000070


	//   ....[1]....
        /*03c8*/ 	.word	0x00000080


	//   ....[2]....
        /*03cc*/ 	.word	0x000002c0


	//   ....[3]....
        /*03d0*/ 	.word	0x00000420


	//   ....[4]....
        /*03d4*/ 	.word	0x00000540


	//   ....[5]....
        /*03d8*/ 	.word	0x000006a0


	//   ....[6]....
        /*03dc*/ 	.word	0x00001730


	//   ....[7]....
        /*03e0*/ 	.word	0x00002100


	//   ....[8]....
        /*03e4*/ 	.word	0x00002a30


	//   ....[9]....
        /*03e8*/ 	.word	0x00003c00


	//   ....[10]....
        /*03ec*/ 	.word	0x00003d10


	//   ....[11]....
        /*03f0*/ 	.word	0x00004660


	//   ....[12]....
        /*03f4*/ 	.word	0x000046d0


	//   ....[13]....
        /*03f8*/ 	.word	0x00005ec0


	//   ....[14]....
        /*03fc*/ 	.word	0x00006830


	//   ....[15]....
        /*0400*/ 	.word	0x00007410


	//   ....[16]....
        /*0404*/ 	.word	0x00007480


	//   ....[17]....
        /*0408*/ 	.word	0x00007dd0


	//   ....[18]....
        /*040c*/ 	.word	0x00007e30


	//   ....[19]....
        /*0410*/ 	.word	0x0000a4c0


	//   ....[20]....
        /*0414*/ 	.word	0x0000a510


	//   ....[21]....
        /*0418*/ 	.word	0x0000a530


	//   ....[22]....
        /*041c*/ 	.word	0x0000a550


	//   ....[23]....
        /*0420*/ 	.word	0x0000c2e0


	//   ....[24]....
        /*0424*/ 	.word	0x0000cc40


	//   ....[25]....
        /*0428*/ 	.word	0x0000d7c0


	//   ....[26]....
        /*042c*/ 	.word	0x0000d7e0


	//   ....[27]....
        /*0430*/ 	.word	0x0000e200


	//   ....[28]....
        /*0434*/ 	.word	0x0000e260


	//   ....[29]....
        /*0438*/ 	.word	0x0000f340


	//   ....[30]....
        /*043c*/ 	.word	0x0000f370


	//   ....[31]....
        /*0440*/ 	.word	0x0000f430


	//   ....[32]....
        /*0444*/ 	.word	0x0000f450


	//   ....[33]....
        /*0448*/ 	.word	0x000105b0


	//   ....[34]....
        /*044c*/ 	.word	0x00010610


	//   ....[35]....
        /*0450*/ 	.word	0x00010660


	//   ....[36]....
        /*0454*/ 	.word	0x000106c0


	//   ....[37]....
        /*0458*/ 	.word	0x00010b90


	//   ....[38]....
        /*045c*/ 	.word	0x00010bd0


	//   ....[39]....
        /*0460*/ 	.word	0x00010c90


	//   ....[40]....
        /*0464*/ 	.word	0x00010cb0


	//   ....[41]....
        /*0468*/ 	.word	0x00010d70


	//   ....[42]....
        /*046c*/ 	.word	0x00010d90


	//   ....[43]....
        /*0470*/ 	.word	0x00010e60


	//   ....[44]....
        /*0474*/ 	.word	0x00010e80


	//   ....[45]....
        /*0478*/ 	.word	0x00011520


	//   ....[46]....
        /*047c*/ 	.word	0x00011540


	//   ....[47]....
        /*0480*/ 	.word	0x00011600


	//   ....[48]....
        /*0484*/ 	.word	0x00011620


	//   ....[49]....
        /*0488*/ 	.word	0x000116e0


	//   ....[50]....
        /*048c*/ 	.word	0x00011700


	//   ....[51]....
        /*0490*/ 	.word	0x000117d0


	//   ....[52]....
        /*0494*/ 	.word	0x000117f0


	//   ....[53]....
        /*0498*/ 	.word	0x00011960


	//   ....[54]....
        /*049c*/ 	.word	0x000130e0


	//   ....[55]....
        /*04a0*/ 	.word	0x00013100


	//   ....[56]....
        /*04a4*/ 	.word	0x00013110


	//   ....[57]....
        /*04a8*/ 	.word	0x00013150


	//   ....[58]....
        /*04ac*/ 	.word	0x000131d0


	//   ....[59]....
        /*04b0*/ 	.word	0x000131f0


	//   ....[60]....
        /*04b4*/ 	.word	0x00013270


	//   ....[61]....
        /*04b8*/ 	.word	0x00013290


	//   ....[62]....
        /*04bc*/ 	.word	0x00013310


	//   ....[63]....
        /*04c0*/ 	.word	0x00013330


	//   ....[64]....
        /*04c4*/ 	.word	0x000133b0


	//   ....[65]....
        /*04c8*/ 	.word	0x000133d0


	//   ....[66]....
        /*04cc*/ 	.word	0x00013450


	//   ....[67]....
        /*04d0*/ 	.word	0x00013470


	//   ....[68]....
        /*04d4*/ 	.word	0x000134f0


	//   ....[69]....
        /*04d8*/ 	.word	0x00013510


	//   ....[70]....
        /*04dc*/ 	.word	0x00013b40


	//   ....[71]....
        /*04e0*/ 	.word	0x00013b60


	//   ....[72]....
        /*04e4*/ 	.word	0x00013b90


	//   ....[73]....
        /*04e8*/ 	.word	0x00013bd0


	//   ....[74]....
        /*04ec*/ 	.word	0x00013c40


	//   ....[75]....
        /*04f0*/ 	.word	0x00013c60


	//   ....[76]....
        /*04f4*/ 	.word	0x00013ce0


	//   ....[77]....
        /*04f8*/ 	.word	0x00013d00


	//   ....[78]....
        /*04fc*/ 	.word	0x00013d80


	//   ....[79]....
        /*0500*/ 	.word	0x00013da0


	//   ....[80]....
        /*0504*/ 	.word	0x00013e20


	//   ....[81]....
        /*0508*/ 	.word	0x00013e40


	//   ....[82]....
        /*050c*/ 	.word	0x00013ec0


	//   ....[83]....
        /*0510*/ 	.word	0x00013ee0


	//   ....[84]....
        /*0514*/ 	.word	0x00013f60


	//   ....[85]....
        /*0518*/ 	.word	0x00013f80


	//   ....[86]....
        /*051c*/ 	.word	0x00014640


	//   ....[87]....
        /*0520*/ 	.word	0x00014670


	//   ....[88]....
        /*0524*/ 	.word	0x00014680


	//   ....[89]....
        /*0528*/ 	.word	0x000146d0


	//   ....[90]....
        /*052c*/ 	.word	0x000146e0


	//   ....[91]....
        /*0530*/ 	.word	0x00014730


	//   ....[92]....
        /*0534*/ 	.word	0x00014740


	//   ....[93]....
        /*0538*/ 	.word	0x00014790


	//   ....[94]....
        /*053c*/ 	.word	0x000147a0


	//   ....[95]....
        /*0540*/ 	.word	0x000147f0


	//   ....[96]....
        /*0544*/ 	.word	0x00014800


	//   ....[97]....
        /*0548*/ 	.word	0x00014850


	//   ....[98]....
        /*054c*/ 	.word	0x00014860


	//   ....[99]....
        /*0550*/ 	.word	0x000148b0


	//   ....[100]....
        /*0554*/ 	.word	0x000148c0


	//   ....[101]....
        /*0558*/ 	.word	0x000148d0


	//   ....[102]....
        /*055c*/ 	.word	0x00014b70


	//   ....[103]....
        /*0560*/ 	.word	0x00014b90


	//   ....[104]....
        /*0564*/ 	.word	0x00014bb0


	//   ....[105]....
        /*0568*/ 	.word	0x00014c10


	//   ....[106]....
        /*056c*/ 	.word	0x00014c30


	//   ....[107]....
        /*0570*/ 	.word	0x00014c90


	//   ....[108]....
        /*0574*/ 	.word	0x00014cb0


	//   ....[109]....
        /*0578*/ 	.word	0x00014d10


	//   ....[110]....
        /*057c*/ 	.word	0x00014d30


	//   ....[111]....
        /*0580*/ 	.word	0x00014d90


	//   ....[112]....
        /*0584*/ 	.word	0x00014db0


	//   ....[113]....
        /*0588*/ 	.word	0x00014e10


	//   ....[114]....
        /*058c*/ 	.word	0x00014e30


	//   ....[115]....
        /*0590*/ 	.word	0x00014e90


	//   ....[116]....
        /*0594*/ 	.word	0x00014eb0


	//   ....[117]....
        /*0598*/ 	.word	0x00014ec0


	//   ....[118]....
        /*059c*/ 	.word	0x00015460


	//   ....[119]....
        /*05a0*/ 	.word	0x00015480


	//   ....[120]....
        /*05a4*/ 	.word	0x000154a0


	//   ....[121]....
        /*05a8*/ 	.word	0x000154e0


	//   ....[122]....
        /*05ac*/ 	.word	0x00015530


	//   ....[123]....
        /*05b0*/ 	.word	0x00015560


	//   ....[124]....
        /*05b4*/ 	.word	0x000155b0


	//   ....[125]....
        /*05b8*/ 	.word	0x000155e0


	//   ....[126]....
        /*05bc*/ 	.word	0x00015630


	//   ....[127]....
        /*05c0*/ 	.word	0x00015660


	//   ....[128]....
        /*05c4*/ 	.word	0x000156b0


	//   ....[129]....
        /*05c8*/ 	.word	0x000156e0


	//   ....[130]....
        /*05cc*/ 	.word	0x00015730


	//   ....[131]....
        /*05d0*/ 	.word	0x00015760


	//   ....[132]....
        /*05d4*/ 	.word	0x000157b0


	//   ....[133]....
        /*05d8*/ 	.word	0x000157e0


	//   ....[134]....
        /*05dc*/ 	.word	0x00015ac0


	//   ....[135]....
        /*05e0*/ 	.word	0x00015c90


	//   ....[136]....
        /*05e4*/ 	.word	0x000162e0


	//   ....[137]....
        /*05e8*/ 	.word	0x000163c0


	//   ....[138]....
        /*05ec*/ 	.word	0x00016460


	//   ....[139]....
        /*05f0*/ 	.word	0x000164e0


	//   ....[140]....
        /*05f4*/ 	.word	0x000165a0


	//   ....[141]....
        /*05f8*/ 	.word	0x00016610


	//   ....[142]....
        /*05fc*/ 	.word	0x000166e0


	//   ....[143]....
        /*0600*/ 	.word	0x00016760


	//   ....[144]....
        /*0604*/ 	.word	0x00016830


	//   ....[145]....
        /*0608*/ 	.word	0x000168b0


	//   ....[146]....
        /*060c*/ 	.word	0x00016980


	//   ....[147]....
        /*0610*/ 	.word	0x00016a00


	//   ....[148]....
        /*0614*/ 	.word	0x00016ad0


	//   ....[149]....
        /*0618*/ 	.word	0x00016b50


	//   ....[150]....
        /*061c*/ 	.word	0x00016c20


	//   ....[151]....
        /*0620*/ 	.word	0x00016ca0


	//   ....[152]....
        /*0624*/ 	.word	0x00016d60


	//   ....[153]....
        /*0628*/ 	.word	0x00016df0


	//   ....[154]....
        /*062c*/ 	.word	0x00016e60


	//   ....[155]....
        /*0630*/ 	.word	0x00016ee0


	//   ....[156]....
        /*0634*/ 	.word	0x00016f90


	//   ....[157]....
        /*0638*/ 	.word	0x00017000


	//   ....[158]....
        /*063c*/ 	.word	0x000170e0


	//   ....[159]....
        /*0640*/ 	.word	0x00017150


	//   ....[160]....
        /*0644*/ 	.word	0x00017230


	//   ....[161]....
        /*0648*/ 	.word	0x000172a0


	//   ....[162]....
        /*064c*/ 	.word	0x00017380


	//   ....[163]....
        /*0650*/ 	.word	0x000173f0


	//   ....[164]....
        /*0654*/ 	.word	0x000174d0


	//   ....[165]....
        /*0658*/ 	.word	0x00017540


	//   ....[166]....
        /*065c*/ 	.word	0x00017620


	//   ....[167]....
        /*0660*/ 	.word	0x00017690


	//   ....[168]....
        /*0664*/ 	.word	0x00017750


	//   ....[169]....
        /*0668*/ 	.word	0x00017880


	//   ....[170]....
        /*066c*/ 	.word	0x00017920


	//   ....[171]....
        /*0670*/ 	.word	0x00017990


	//   ....[172]....
        /*0674*/ 	.word	0x00017a50


	//   ....[173]....
        /*0678*/ 	.word	0x00017ab0


	//   ....[174]....
        /*067c*/ 	.word	0x00017b70


	//   ....[175]....
        /*0680*/ 	.word	0x00017bd0


	//   ....[176]....
        /*0684*/ 	.word	0x00017c90


	//   ....[177]....
        /*0688*/ 	.word	0x00017cf0


	//   ....[178]....
        /*068c*/ 	.word	0x00017db0


	//   ....[179]....
        /*0690*/ 	.word	0x00017e10


	//   ....[180]....
        /*0694*/ 	.word	0x00017ed0


	//   ....[181]....
        /*0698*/ 	.word	0x00017f30


	//   ....[182]....
        /*069c*/ 	.word	0x00017ff0


	//   ....[183]....
        /*06a0*/ 	.word	0x00018050


	//   ....[184]....
        /*06a4*/ 	.word	0x00018110


	//   ....[185]....
        /*06a8*/ 	.word	0x000181f0


	//   ....[186]....
        /*06ac*/ 	.word	0x00018290


	//   ....[187]....
        /*06b0*/ 	.word	0x000182f0


	//   ....[188]....
        /*06b4*/ 	.word	0x000183c0


	//   ....[189]....
        /*06b8*/ 	.word	0x00018420


	//   ....[190]....
        /*06bc*/ 	.word	0x000184f0


	//   ....[191]....
        /*06c0*/ 	.word	0x00018550


	//   ....[192]....
        /*06c4*/ 	.word	0x00018620


	//   ....[193]....
        /*06c8*/ 	.word	0x00018680


	//   ....[194]....
        /*06cc*/ 	.word	0x00018750


	//   ....[195]....
        /*06d0*/ 	.word	0x000187b0


	//   ....[196]....
        /*06d4*/ 	.word	0x00018880


	//   ....[197]....
        /*06d8*/ 	.word	0x000188e0


	//   ....[198]....
        /*06dc*/ 	.word	0x000189b0


	//   ....[199]....
        /*06e0*/ 	.word	0x00018a10


	//   ....[200]....
        /*06e4*/ 	.word	0x00018ad0


	//   ....[201]....
        /*06e8*/ 	.word	0x00018bf0


	//   ....[202]....
        /*06ec*/ 	.word	0x00018c90


	//   ....[203]....
        /*06f0*/ 	.word	0x00018cf0


	//   ....[204]....
        /*06f4*/ 	.word	0x00018dc0


	//   ....[205]....
        /*06f8*/ 	.word	0x00018e60


	//   ....[206]....
        /*06fc*/ 	.word	0x00018f20


	//   ....[207]....
        /*0700*/ 	.word	0x00018fc0


	//   ....[208]....
        /*0704*/ 	.word	0x00019080


	//   ....[209]....
        /*0708*/ 	.word	0x00019120


	//   ....[210]....
        /*070c*/ 	.word	0x000191e0


	//   ....[211]....
        /*0710*/ 	.word	0x00019280


	//   ....[212]....
        /*0714*/ 	.word	0x00019340


	//   ....[213]....
        /*0718*/ 	.word	0x000193e0


	//   ....[214]....
        /*071c*/ 	.word	0x000194a0


	//   ....[215]....
        /*0720*/ 	.word	0x00019540


	//   ....[216]....
        /*0724*/ 	.word	0x00019600


	//   ....[217]....
        /*0728*/ 	.word	0x000196d0


	//   ....[218]....
        /*072c*/ 	.word	0x000197f0


	//----- nvinfo : EIATTR_REG_RECONFIG
	.align		4
.L_937:
        /*0730*/ 	.byte	0x01, 0x54
	.zero		2


	//----- nvinfo : EIATTR_SYSCALL_OFFSETS
	.align		4
        /*0734*/ 	.byte	0x04, 0x46
        /*0736*/ 	.short	(.L_939 - .L_938)


	//   ....[0]....
.L_938:
        /*0738*/ 	.word	0x00001910


	//   ....[1]....
        /*073c*/ 	.word	0x000127c0


	//   ....[2]....
        /*0740*/ 	.word	0x00012910


	//   ....[3]....
        /*0744*/ 	.word	0x00012a00


	//   ....[4]....
        /*0748*/ 	.word	0x00013800


	//----- nvinfo : EIATTR_MBARRIER_INSTR_OFFSETS
	.align		4
.L_939:
        /*074c*/ 	.byte	0x04, 0x39
        /*074e*/ 	.short	(.L_941 - .L_940)


	//   ....[0]....
.L_940:
        /*0750*/ 	.word	0x00000170
        /*0754*/ 	.word	0x000000ff
        /*0758*/ 	.word	0x00028800
        /*075c*/ 	.short	0x0100
        /*075e*/ 	.byte	0x08
	.zero		1


	//   ....[1]....
        /*0760*/ 	.word	0x00000180
        /*0764*/ 	.word	0x000000ff
        /*0768*/ 	.word	0x00028820
        /*076c*/ 	.short	0x0100
        /*076e*/ 	.byte	0x08
	.zero		1


	//   ....[2]....
        /*0770*/ 	.word	0x00000270
        /*0774*/ 	.word	0x000000ff
        /*0778*/ 	.word	0x00028830
        /*077c*/ 	.short	0x0100
        /*077e*/ 	.byte	0x08
	.zero		1


	//   ....[3]....
        /*0780*/ 	.word	0x00000280
        /*0784*/ 	.word	0x000000ff
        /*0788*/ 	.word	0x00028840
        /*078c*/ 	.short	0x0100
        /*078e*/ 	.byte	0x08
	.zero		1


	//   ....[4]....
        /*0790*/ 	.word	0x00000290
        /*0794*/ 	.word	0x000000ff
        /*0798*/ 	.word	0x00028838
        /*079c*/ 	.short	0x0100
        /*079e*/ 	.byte	0x08
	.zero		1


	//   ....[5]....
        /*07a0*/ 	.word	0x000002a0
        /*07a4*/ 	.word	0x000000ff
        /*07a8*/ 	.word	0x00028848
        /*07ac*/ 	.short	0x0100
        /*07ae*/ 	.byte	0x08
	.zero		1


	//   ....[6]....
        /*07b0*/ 	.word	0x000003d0
        /*07b4*/ 	.word	0x000000ff
        /*07b8*/ 	.word	0x00028850
        /*07bc*/ 	.short	0x0100
        /*07be*/ 	.byte	0x08
	.zero		1


	//   ....[7]....
        /*07c0*/ 	.word	0x000003e0
        /*07c4*/ 	.word	0x000000ff
        /*07c8*/ 	.word	0x00028860
        /*07cc*/ 	.short	0x0100
        /*07ce*/ 	.byte	0x08
	.zero		1


	//   ....[8]....
        /*07d0*/ 	.word	0x000003f0
        /*07d4*/ 	.word	0x000000ff
        /*07d8*/ 	.word	0x00028858
        /*07dc*/ 	.short	0x0100
        /*07de*/ 	.byte	0x08
	.zero		1


	//   ....[9]....
        /*07e0*/ 	.word	0x00000400
        /*07e4*/ 	.word	0x000000ff
        /*07e8*/ 	.word	0x00028868
        /*07ec*/ 	.short	0x0100
        /*07ee*/ 	.byte	0x08
	.zero		1


	//   ....[10]....
        /*07f0*/ 	.word	0x000004f0
        /*07f4*/ 	.word	0x000000ff
        /*07f8*/ 	.word	0x00028870
        /*07fc*/ 	.short	0x0100
        /*07fe*/ 	.byte	0x06
	.zero		1


	//   ....[11]....
        /*0800*/ 	.word	0x00000500
        /*0804*/ 	.word	0x000000ff
        /*0808*/ 	.word	0x00028880
        /*080c*/ 	.short	0x0100
        /*080e*/ 	.byte	0x06
	.zero		1


	//   ....[12]....
        /*0810*/ 	.word	0x00000510
        /*0814*/ 	.word	0x000000ff
        /*0818*/ 	.word	0x00028878
        /*081c*/ 	.short	0x0100
        /*081e*/ 	.byte	0x06
	.zero		1


	//   ....[13]....
        /*0820*/ 	.word	0x00000520
        /*0824*/ 	.word	0x000000ff
        /*0828*/ 	.word	0x00028888
        /*082c*/ 	.short	0x0100
        /*082e*/ 	.byte	0x06
	.zero		1


	//   ....[14]....
        /*0830*/ 	.word	0x00000650
        /*0834*/ 	.word	0x000000ff
        /*0838*/ 	.word	0x00028890
        /*083c*/ 	.short	0x0100
        /*083e*/ 	.byte	0x08
	.zero		1


	//   ....[15]....
        /*0840*/ 	.word	0x00000660
        /*0844*/ 	.word	0x000000ff
        /*0848*/ 	.word	0x000288a0
        /*084c*/ 	.short	0x0100
        /*084e*/ 	.byte	0x08
	.zero		1


	//   ....[16]....
        /*0850*/ 	.word	0x00000670
        /*0854*/ 	.word	0x000000ff
        /*0858*/ 	.word	0x00028898
        /*085c*/ 	.short	0x0100
        /*085e*/ 	.byte	0x08
	.zero		1


	//   ....[17]....
        /*0860*/ 	.word	0x00000680
        /*0864*/ 	.word	0x000000ff
        /*0868*/ 	.word	0x000288a8
        /*086c*/ 	.short	0x0100
        /*086e*/ 	.byte	0x08
	.zero		1


	//   ....[18]....
        /*0870*/ 	.word	0x000007c0
        /*0874*/ 	.word	0x000000ff
        /*0878*/ 	.word	0x000288b0
        /*087c*/ 	.short	0x0100
        /*087e*/ 	.byte	0x08
	.zero		1


	//   ....[19]....
        /*0880*/ 	.word	0x000007d0
        /*0884*/ 	.word	0x000000ff
        /*0888*/ 	.word	0x000288c0
        /*088c*/ 	.short	0x0100
        /*088e*/ 	.byte	0x08
	.zero		1


	//   ....[20]....
        /*0890*/ 	.word	0x000007e0
        /*0894*/ 	.word	0x000000ff
        /*0898*/ 	.word	0x000288b8
        /*089c*/ 	.short	0x0100
        /*089e*/ 	.byte	0x08
	.zero		1


	//   ....[21]....
        /*08a0*/ 	.word	0x000007f0
        /*08a4*/ 	.word	0x000000ff
        /*08a8*/ 	.word	0x000288c8
        /*08ac*/ 	.short	0x0100
        /*08ae*/ 	.byte	0x08
	.zero		1


	//   ....[22]....
        /*08b0*/ 	.word	0x00001990
        /*08b4*/ 	.word	0x000000ff
        /*08b8*/ 	.word	0x00028800
        /*08bc*/ 	.short	0x010a
        /*08be*/ 	.byte	0x29
	.zero		1


	//   ....[23]....
        /*08c0*/ 	.word	0x00001a10
        /*08c4*/ 	.word	0x00000009
        /*08c8*/ 	.word	0x00028830
        /*08cc*/ 	.short	0x010a
        /*08ce*/ 	.byte	0x3f
	.zero		1


	//   ....[24]....
        /*08d0*/ 	.word	0x00001a50
        /*08d4*/ 	.word	0x00000009
        /*08d8*/ 	.word	0x00028830
        /*08dc*/ 	.short	0x010a
        /*08de*/ 	.byte	0x3f
	.zero		1


	//   ....[25]....
        /*08e0*/ 	.word	0x00002440
        /*08e4*/ 	.word	0x000000ff
        /*08e8*/ 	.word	0x00000000
        /*08ec*/ 	.short	0x0101
        /*08ee*/ 	.byte	0x06
	.zero		1


	//   ....[26]....
        /*08f0*/ 	.word	0x000055f0
        /*08f4*/ 	.word	0x000000ff
        /*08f8*/ 	.word	0x00028830
        /*08fc*/ 	.short	0x010a
        /*08fe*/ 	.byte	0x06
	.zero		1


	//   ....[27]....
        /*0900*/ 	.word	0x00005630
        /*0904*/ 	.word	0x000000ff
        /*0908*/ 	.word	0x00028830
        /*090c*/ 	.short	0x010a
        /*090e*/ 	.byte	0x06
	.zero		1


	//   ....[28]....
        /*0910*/ 	.word	0x00005980
        /*0914*/ 	.word	0x000000ff
        /*0918*/ 	.word	0x00028850
        /*091c*/ 	.short	0x010a
        /*091e*/ 	.byte	0x06
	.zero		1


	//   ....[29]....
        /*0920*/ 	.word	0x000059c0
        /*0924*/ 	.word	0x000000ff
        /*0928*/ 	.word	0x00028850
        /*092c*/ 	.short	0x010a
        /*092e*/ 	.byte	0x06
	.zero		1


	//   ....[30]....
        /*0930*/ 	.word	0x00006240
        /*0934*/ 	.word	0x000000ff
        /*0938*/ 	.word	0x00000000
        /*093c*/ 	.short	0x0101
        /*093e*/ 	.byte	0x06
	.zero		1


	//   ....[31]....
        /*0940*/ 	.word	0x000088a0
        /*0944*/ 	.word	0x000000ff
        /*0948*/ 	.word	0x00000000
        /*094c*/ 	.short	0x0101
        /*094e*/ 	.byte	0x06
	.zero		1


	//   ....[32]....
        /*0950*/ 	.word	0x000091b0
        /*0954*/ 	.word	0x000000ff
        /*0958*/ 	.word	0x00028830
        /*095c*/ 	.short	0x010a
        /*095e*/ 	.byte	0x06
	.zero		1


	//   ....[33]....
        /*0960*/ 	.word	0x000091f0
        /*0964*/ 	.word	0x000000ff
        /*0968*/ 	.word	0x00028830
        /*096c*/ 	.short	0x010a
        /*096e*/ 	.byte	0x06
	.zero		1


	//   ....[34]....
        /*0970*/ 	.word	0x00009540
        /*0974*/ 	.word	0x000000ff
        /*0978*/ 	.word	0x00028850
        /*097c*/ 	.short	0x010a
        /*097e*/ 	.byte	0x06
	.zero		1


	//   ....[35]....
        /*0980*/ 	.word	0x00009580
        /*0984*/ 	.word	0x000000ff
        /*0988*/ 	.word	0x00028850
        /*098c*/ 	.short	0x010a
        /*098e*/ 	.byte	0x06
	.zero		1


	//   ....[36]....
        /*0990*/ 	.word	0x00009e40
        /*0994*/ 	.word	0x000000ff
        /*0998*/ 	.word	0x00000000
        /*099c*/ 	.short	0x0101
        /*099e*/ 	.byte	0x06
	.zero		1


	//   ....[37]....
        /*09a0*/ 	.word	0x0000b330
        /*09a4*/ 	.word	0x000000ff
        /*09a8*/ 	.word	0x00000000
        /*09ac*/ 	.short	0x0101
        /*09ae*/ 	.byte	0x06
	.zero		1


	//   ....[38]....
        /*09b0*/ 	.word	0x0000ba40
        /*09b4*/ 	.word	0x000000ff
        /*09b8*/ 	.word	0x00028830
        /*09bc*/ 	.short	0x010a
        /*09be*/ 	.byte	0x06
	.zero		1


	//   ....[39]....
        /*09c0*/ 	.word	0x0000ba80
        /*09c4*/ 	.word	0x000000ff
        /*09c8*/ 	.word	0x00028830
        /*09cc*/ 	.short	0x010a
        /*09ce*/ 	.byte	0x06
	.zero		1


	//   ....[40]....
        /*09d0*/ 	.word	0x0000bda0
        /*09d4*/ 	.word	0x000000ff
        /*09d8*/ 	.word	0x00028850
        /*09dc*/ 	.short	0x010a
        /*09de*/ 	.byte	0x06
	.zero		1


	//   ....[41]....
        /*09e0*/ 	.word	0x0000bde0
        /*09e4*/ 	.word	0x000000ff
        /*09e8*/ 	.word	0x00028850
        /*09ec*/ 	.short	0x010a
        /*09ee*/ 	.byte	0x06
	.zero		1


	//   ....[42]....
        /*09f0*/ 	.word	0x0000c640
        /*09f4*/ 	.word	0x000000ff
        /*09f8*/ 	.word	0x00000000
        /*09fc*/ 	.short	0x0101
        /*09fe*/ 	.byte	0x06
	.zero		1


	//   ....[43]....
        /*0a00*/ 	.word	0x0000ecb0
        /*0a04*/ 	.word	0x000000ff
        /*0a08*/ 	.word	0x00000000
        /*0a0c*/ 	.short	0x0101
        /*0a0e*/ 	.byte	0x06
	.zero		1


	//   ....[44]....
        /*0a10*/ 	.word	0x0000f2b0
        /*0a14*/ 	.word	0x000000ff
        /*0a18*/ 	.word	0x00028850
        /*0a1c*/ 	.short	0x010a
        /*0a1e*/ 	.byte	0x05
	.zero		1


	//   ....[45]....
        /*0a20*/ 	.word	0x0000f2f0
        /*0a24*/ 	.word	0x000000ff
        /*0a28*/ 	.word	0x00028850
        /*0a2c*/ 	.short	0x010a
        /*0a2e*/ 	.byte	0x05
	.zero		1


	//   ....[46]....
        /*0a30*/ 	.word	0x0000f860
        /*0a34*/ 	.word	0x000000ff
        /*0a38*/ 	.word	0x00000000
        /*0a3c*/ 	.short	0x0101
        /*0a3e*/ 	.byte	0x04
	.zero		1


	//   ....[47]....
        /*0a40*/ 	.word	0x00010bc0
        /*0a44*/ 	.word	0x00000025
        /*0a48*/ 	.word	0x00000000
        /*0a4c*/ 	.short	0x0101
        /*0a4e*/ 	.byte	0x3f
	.zero		1


	//   ....[48]....
        /*0a50*/ 	.word	0x00012f20
        /*0a54*/ 	.word	0x00000007
        /*0a58*/ 	.word	0x00028840
        /*0a5c*/ 	.short	0x010a
        /*0a5e*/ 	.byte	0x3f
	.zero		1


	//   ....[49]....
        /*0a60*/ 	.word	0x000135e0
        /*0a64*/ 	.word	0x00000007
        /*0a68*/ 	.word	0x00028830
        /*0a6c*/ 	.short	0x0107
        /*0a6e*/ 	.byte	0x3f
	.zero		1


	//   ....[50]....
        /*0a70*/ 	.word	0x000136b0
        /*0a74*/ 	.word	0x00000007
        /*0a78*/ 	.word	0x00028830
        /*0a7c*/ 	.short	0x0101
        /*0a7e*/ 	.byte	0x3f
	.zero		1


	//   ....[51]....
        /*0a80*/ 	.word	0x00014050
        /*0a84*/ 	.word	0x00000010
        /*0a88*/ 	.word	0x00028800
        /*0a8c*/ 	.short	0x0107
        /*0a8e*/ 	.byte	0x3f
	.zero		1


	//   ....[52]....
        /*0a90*/ 	.word	0x00014120
        /*0a94*/ 	.word	0x00000010
        /*0a98*/ 	.word	0x00028800
        /*0a9c*/ 	.short	0x0101
        /*0a9e*/ 	.byte	0x3f
	.zero		1


	//   ....[53]....
        /*0aa0*/ 	.word	0x00014140
        /*0aa4*/ 	.word	0x00000010
        /*0aa8*/ 	.word	0x00028820
        /*0aac*/ 	.short	0x010a
        /*0aae*/ 	.byte	0x3f
	.zero		1


	//   ....[54]....
        /*0ab0*/ 	.word	0x00014490
        /*0ab4*/ 	.word	0x00000006
        /*0ab8*/ 	.word	0x00028840
        /*0abc*/ 	.short	0x010a
        /*0abe*/ 	.byte	0x3f
	.zero		1


	//   ....[55]....
        /*0ac0*/ 	.word	0x000149a0
        /*0ac4*/ 	.word	0x00000006
        /*0ac8*/ 	.word	0x00028830
        /*0acc*/ 	.short	0x0107
        /*0ace*/ 	.byte	0x3f
	.zero		1


	//   ....[56]....
        /*0ad0*/ 	.word	0x00014a60
        /*0ad4*/ 	.word	0x00000006
        /*0ad8*/ 	.word	0x00028830
        /*0adc*/ 	.short	0x0101
        /*0ade*/ 	.byte	0x3f
	.zero		1


	//   ....[57]....
        /*0ae0*/ 	.word	0x00014ac0
        /*0ae4*/ 	.word	0x00000006
        /*0ae8*/ 	.word	0x00028860
        /*0aec*/ 	.short	0x010a
        /*0aee*/ 	.byte	0x3f
	.zero		1


	//   ....[58]....
        /*0af0*/ 	.word	0x00015050
        /*0af4*/ 	.word	0x00000006
        /*0af8*/ 	.word	0x00028850
        /*0afc*/ 	.short	0x0107
        /*0afe*/ 	.byte	0x3f
	.zero		1


	//   ....[59]....
        /*0b00*/ 	.word	0x000151b0
        /*0b04*/ 	.word	0x00000006
        /*0b08*/ 	.word	0x00028850
        /*0b0c*/ 	.short	0x0101
        /*0b0e*/ 	.byte	0x3f
	.zero		1


	//   ....[60]....
        /*0b10*/ 	.word	0x000153c0
        /*0b14*/ 	.word	0x00000004
        /*0b18*/ 	.word	0x00028860
        /*0b1c*/ 	.short	0x010a
        /*0b1e*/ 	.byte	0x3f
	.zero		1


	//   ....[61]....
        /*0b20*/ 	.word	0x000158c0
        /*0b24*/ 	.word	0x00000004
        /*0b28*/ 	.word	0x00028850
        /*0b2c*/ 	.short	0x0107
        /*0b2e*/ 	.byte	0x3f
	.zero		1


	//   ....[62]....
        /*0b30*/ 	.word	0x00015980
        /*0b34*/ 	.word	0x00000004
        /*0b38*/ 	.word	0x00028850
        /*0b3c*/ 	.short	0x0101
        /*0b3e*/ 	.byte	0x3f
	.zero		1


	//   ....[63]....
        /*0b40*/ 	.word	0x00015c10
        /*0b44*/ 	.word	0x00000004
        /*0b48*/ 	.word	0x00028820
        /*0b4c*/ 	.short	0x010a
        /*0b4e*/ 	.byte	0x3f
	.zero		1


	//   ....[64]....
        /*0b50*/ 	.word	0x00015d90
        /*0b54*/ 	.word	0x00000005
        /*0b58*/ 	.word	0x00028840
        /*0b5c*/ 	.short	0x010a
        /*0b5e*/ 	.byte	0x3f
	.zero		1


	//   ....[65]....
        /*0b60*/ 	.word	0x00015e30
        /*0b64*/ 	.word	0x00000017
        /*0b68*/ 	.word	0x00028840
        /*0b6c*/ 	.short	0x010a
        /*0b6e*/ 	.byte	0x3f
	.zero		1


	//   ....[66]....
        /*0b70*/ 	.word	0x00015e70
        /*0b74*/ 	.word	0x00000005
        /*0b78*/ 	.word	0x00028860
        /*0b7c*/ 	.short	0x010a
        /*0b7e*/ 	.byte	0x3f
	.zero		1


	//   ....[67]....
        /*0b80*/ 	.word	0x00015eb0
        /*0b84*/ 	.word	0x00000017
        /*0b88*/ 	.word	0x00028860
        /*0b8c*/ 	.short	0x010a
        /*0b8e*/ 	.byte	0x3f
	.zero		1


	//   ....[68]....
        /*0b90*/ 	.word	0x00015f20
        /*0b94*/ 	.word	0x00000003
        /*0b98*/ 	.word	0x00028800
        /*0b9c*/ 	.short	0x010a
        /*0b9e*/ 	.byte	0x3f
	.zero		1


	//   ....[69]....
        /*0ba0*/ 	.word	0x00015f70
        /*0ba4*/ 	.word	0x00000009
        /*0ba8*/ 	.word	0x00028830
        /*0bac*/ 	.short	0x010a
        /*0bae*/ 	.byte	0x3f
	.zero		1


	//   ....[70]....
        /*0bb0*/ 	.word	0x00015fd0
        /*0bb4*/ 	.word	0x00000007
        /*0bb8*/ 	.word	0x00028830
        /*0bbc*/ 	.short	0x010a
        /*0bbe*/ 	.byte	0x3f
	.zero		1


	//   ....[71]....
        /*0bc0*/ 	.word	0x00016030
        /*0bc4*/ 	.word	0x00000007
        /*0bc8*/ 	.word	0x00028850
        /*0bcc*/ 	.short	0x010a
        /*0bce*/ 	.byte	0x3f
	.zero		1


	//   ....[72]....
        /*0bd0*/ 	.word	0x00016090
        /*0bd4*/ 	.word	0x00000006
        /*0bd8*/ 	.word	0x00028830
        /*0bdc*/ 	.short	0x010a
        /*0bde*/ 	.byte	0x3f
	.zero		1


	//   ....[73]....
        /*0be0*/ 	.word	0x000160f0
        /*0be4*/ 	.word	0x00000006
        /*0be8*/ 	.word	0x00028850
        /*0bec*/ 	.short	0x010a
        /*0bee*/ 	.byte	0x3f
	.zero		1


	//   ....[74]....
        /*0bf0*/ 	.word	0x00016150
        /*0bf4*/ 	.word	0x00000007
        /*0bf8*/ 	.word	0x00028830
        /*0bfc*/ 	.short	0x010a
        /*0bfe*/ 	.byte	0x3f
	.zero		1


	//   ....[75]....
        /*0c00*/ 	.word	0x000161b0
        /*0c04*/ 	.word	0x00000007
        /*0c08*/ 	.word	0x00028850
        /*0c0c*/ 	.short	0x010a
        /*0c0e*/ 	.byte	0x3f
	.zero		1


	//   ....[76]....
        /*0c10*/ 	.word	0x00016210
        /*0c14*/ 	.word	0x00000004
        /*0c18*/ 	.word	0x00028850
        /*0c1c*/ 	.short	0x010a
        /*0c1e*/ 	.byte	0x3f
	.zero		1


	//   ....[77]....
        /*0c20*/ 	.word	0x00016310
        /*0c24*/ 	.word	0x00000007
        /*0c28*/ 	.word	0x00028840
        /*0c2c*/ 	.short	0x010a
        /*0c2e*/ 	.byte	0x3f
	.zero		1


	//   ....[78]....
        /*0c30*/ 	.word	0x00017780
        /*0c34*/ 	.word	0x00000010
        /*0c38*/ 	.word	0x00028820
        /*0c3c*/ 	.short	0x010a
        /*0c3e*/ 	.byte	0x3f
	.zero		1


	//   ....[79]....
        /*0c40*/ 	.word	0x000177d0
        /*0c44*/ 	.word	0x00000006
        /*0c48*/ 	.word	0x00028840
        /*0c4c*/ 	.short	0x010a
        /*0c4e*/ 	.byte	0x3f
	.zero		1


	//   ....[80]....
        /*0c50*/ 	.word	0x00018140
        /*0c54*/ 	.word	0x00000006
        /*0c58*/ 	.word	0x00028860
        /*0c5c*/ 	.short	0x010a
        /*0c5e*/ 	.byte	0x3f
	.zero		1


	//   ....[81]....
        /*0c60*/ 	.word	0x00018b40
        /*0c64*/ 	.word	0x00000004
        /*0c68*/ 	.word	0x00028860
        /*0c6c*/ 	.short	0x010a
        /*0c6e*/ 	.byte	0x3f
	.zero		1


	//   ....[82]....
        /*0c70*/ 	.word	0x00019710
        /*0c74*/ 	.word	0x00000004
        /*0c78*/ 	.word	0x00028820
        /*0c7c*/ 	.short	0x010a
        /*0c7e*/ 	.byte	0x3f
	.zero		1


	//   ....[83]....
        /*0c80*/ 	.word	0x000198b0
        /*0c84*/ 	.word	0x00000005
        /*0c88*/ 	.word	0x00028840
        /*0c8c*/ 	.short	0x010a
        /*0c8e*/ 	.byte	0x3f
	.zero		1


	//   ....[84]....
        /*0c90*/ 	.word	0x00019900
        /*0c94*/ 	.word	0x00000017
        /*0c98*/ 	.word	0x00028840
        /*0c9c*/ 	.short	0x010a
        /*0c9e*/ 	.byte	0x3f
	.zero		1


	//   ....[85]....
        /*0ca0*/ 	.word	0x00019950
        /*0ca4*/ 	.word	0x00000005
        /*0ca8*/ 	.word	0x00028860
        /*0cac*/ 	.short	0x010a
        /*0cae*/ 	.byte	0x3f
	.zero		1


	//----- nvinfo : EIATTR_NUM_MBARRIERS
	.align		4
.L_941:
        /*0cb0*/ 	.byte	0x03, 0x38
        /*0cb2*/ 	.short	0x0016


	//----- nvinfo : EIATTR_EXIT_INSTR_OFFSETS
	.align		4
        /*0cb4*/ 	.byte	0x04, 0x1c
        /*0cb6*/ 	.short	(.L_943 - .L_942)


	//   ....[0]....
.L_942:
        /*0cb8*/ 	.word	0x00000960


	//   ....[1]....
        /*0cbc*/ 	.word	0x000118f0


	//   ....[2]....
        /*0cc0*/ 	.word	0x00015f00


	//----- nvinfo : EIATTR_MAX_THREADS
	.align		4
.L_943:
        /*0cc4*/ 	.byte	0x04, 0x05
        /*0cc6*/ 	.short	(.L_945 - .L_944)
.L_944:
        /*0cc8*/ 	.word	0x00000180
        /*0ccc*/ 	.word	0x00000001
        /*0cd0*/ 	.word	0x00000001


	//----- nvinfo : EIATTR_CRS_STACK_SIZE
	.align		4
.L_945:
        /*0cd4*/ 	.byte	0x04, 0x1e
        /*0cd6*/ 	.short	(.L_947 - .L_946)
.L_946:
        /*0cd8*/ 	.word	0x00000000


	//----- nvinfo : EIATTR_CBANK_PARAM_SIZE
	.align		4
.L_947:
        /*0cdc*/ 	.byte	0x03, 0x19
        /*0cde*/ 	.short	0x0af0


	//----- nvinfo : EIATTR_PARAM_CBANK
	.align		4
        /*0ce0*/ 	.byte	0x04, 0x0a
        /*0ce2*/ 	.short	(.L_949 - .L_948)
	.align		4
.L_948:
        /*0ce4*/ 	.word	index@(.nv.constant0._ZN7cutlass13device_kernelIN5flash11enable_sm90INS1_16FlashAttnFwdSm90INS1_25CollectiveMainloopFwdSm90ILi2EN4cute5tupleIJNS5_1CILi1EEES8_S8_EEENS6_IJNS7_ILi128EEESA_SA_EEELi128ENS_10bfloat16_tEfNS_4arch4Sm90ELb0ELb1ELb1ELb0ELb1ELb0ELb0ELb1ELb1ELb1ELb0ELb0EEENS1_21CollectiveEpilogueFwdISB_S9_SC_SE_Li256ELb0ELb1ELb0ELb0EEENS1_30DynamicPersistentTileSchedulerILi256ELi128ELb0ELb1ELb1EEEEEEEEEvNT_6ParamsE)
        /*0ce8*/ 	.short	0x0210
        /*0cea*/ 	.short	0x0af0


	//----- nvinfo : EIATTR_SW_WAR
	.align		4
.L_949:
        /*0cec*/ 	.byte	0x04, 0x36
        /*0cee*/ 	.short	(.L_951 - .L_950)
.L_950:
        /*0cf0*/ 	.word	0x00000008
.L_951:


//--------------------- .nv.info._ZN7cutlass13device_kernelIN5flash11enable_sm90INS1_16FlashAttnFwdSm90INS1_25CollectiveMainloopFwdSm90ILi2EN4cute5tupleIJNS5_1CILi1EEES8_S8_EEENS6_IJNS7_ILi128EEESA_SA_EEELi128ENS_10bfloat16_tEfNS_4arch4Sm90ELb0ELb1ELb1ELb1ELb1ELb0ELb0ELb1ELb1ELb1ELb0ELb0EEENS1_21CollectiveEpilogueFwdISB_S9_SC_SE_Li256ELb1ELb1ELb0ELb0EEENS1_36VarlenDynamicPersistentTileSchedulerILi128ELi128ELi256ELi128ELb0ELb1ELb1ELb1ELb0ELb1EEEEEEEEEvNT_6ParamsE --------------------------
	.section	.nv.info._ZN7cutlass13device_kernelIN5flash11enable_sm90INS1_16FlashAttnFwdSm90INS1_25CollectiveMainloopFwdSm90ILi2EN4cute5tupleIJNS5_1CILi1EEES8_S8_EEENS6_IJNS7_ILi128EEESA_SA_EEELi128ENS_10bfloat16_tEfNS_4arch4Sm90ELb0ELb1ELb1ELb1ELb1ELb0ELb0ELb1ELb1ELb1ELb0ELb0EEENS1_21CollectiveEpilogueFwdISB_S9_SC_SE_Li256ELb1ELb1ELb0ELb0EEENS1_36VarlenDynamicPersistentTileSchedulerILi128ELi128ELi256ELi128ELb0ELb1ELb1ELb1ELb0ELb1EEEEEEEEEvNT_6ParamsE,"",@"SHT_CUDA_INFO"
	.sectionflags	@""
	.align	4


	//----- nvinfo : EIATTR_CUDA_API_VERSION
	.align		4
        /*0000*/ 	.byte	0x04, 0x37
        /*0002*/ 	.short	(.L_953 - .L_952)
.L_952:
        /*0004*/ 	.word	0x00000082


	//----- nvinfo : EIATTR_KPARAM_INFO
	.align		4
.L_953:
        /*0008*/ 	.byte	0x04, 0x17
        /*000a*/ 	.short	(.L_955 - .L_954)
.L_954:
        /*000c*/ 	.word	0x00000000
        /*0010*/ 	.short	0x0000
        /*0012*/ 	.short	0x0070
        /*0014*/ 	.byte	0x00, 0xf0, 0x01, 0x2a


	//----- nvinfo : EIATTR_SPARSE_MMA_MASK
	.align		4
.L_955:
        /*0018*/ 	.byte	0x03, 0x50
        /*001a*/ 	.short	0x0000


	//----- nvinfo : EIATTR_MAXREG_COUNT
	.align		4
        /*001c*/ 	.byte	0x03, 0x1b
        /*001e*/ 	.short	0x00a8


	//----- nvinfo : EIATTR_NUM_BARRIERS
	.align		4
        /*0020*/ 	.byte	0x02, 0x4c
        /*0022*/ 	.byte	0x10
	.zero		1


	//----- nvinfo : EIATTR_EXTERNS
	.align		4
        /*0024*/ 	.byte	0x04, 0x0f
        /*0026*/ 	.short	(.L_957 - .L_956)


	//   ....[0]....
	.align		4
.L_956:
        /*0028*/ 	.word	index@(__assertfail)


	//----- nvinfo : EIATTR_ANNOTATIONS
	.align		4
.L_957:
        /*002c*/ 	.byte	0x04, 0x55
        /*002e*/ 	.short	(.L_959 - .L_958)


	//   ....[0]....
.L_958:
        /* <DEDUP_REMOVED lines=10> */


	//----- nvinfo : EIATTR_MERCURY_ISA_VERSION
	.align		4
.L_959:
        /*00b8*/ 	.byte	0x03, 0x5f
        /*00ba*/ 	.short	0x0101


	//----- nvinfo : EIATTR_UNUSED_LOAD_BYTE_OFFSET
	.align		4
        /*00bc*/ 	.byte	0x04, 0x44
        /*00be*/ 	.short	(.L_961 - .L_960)


	//   ....[0]....
.L_960:
        /*00c0*/ 	.word	0x00000970
        /*00c4*/ 	.word	0x0000fff0


	//   ....[1]....
        /*00c8*/ 	.word	0x0000fe20
        /*00cc*/ 	.word	0x0000fff0


	//----- nvinfo : EIATTR_INT_WARP_WIDE_INSTR_OFFSETS
	.align		4
.L_961:
        /*00d0*/ 	.byte	0x04, 0x31
        /*00d2*/ 	.short	(.L_963 - .L_962)


	//   ....[0]....
.L_962:
        /*00d4*/ 	.word	0x000000c0


	//   ....[1]....
        /*00d8*/ 	.word	0x000000d0


	//   ....[2]....
        /*00dc*/ 	.word	0x00000170


	//   ....[3]....
        /*00e0*/ 	.word	0x000134e0


	//   ....[4]....
        /*00e4*/ 	.word	0x00013570


	//   ....[5]....
        /*00e8*/ 	.word	0x00016450


	//   ....[6]....
        /*00ec*/ 	.word	0x000164e0


	//----- nvinfo : EIATTR_COOP_GROUP_MASK_REGIDS
	.align		4
.L_963:
        /*00f0*/ 	.byte	0x04, 0x29
        /*00f2*/ 	.short	(.L_965 - .L_964)


	//   ....[0]....
.L_964:
        /*00f4*/ 	.word	0xffffffff


	//   ....[1]....
        /*00f8*/ 	.word	0xffffffff


	//   ....[2]....
        /*00fc*/ 	.word	0xffffffff


	//   ....[3]....
        /*0100*/ 	.word	0xffffffff


	//   ....[4]....
        /*0104*/ 	.word	0xffffffff


	//   ....[5]....
        /*0108*/ 	.word	0xffffffff


	//   ....[6]....
        /*010c*/ 	.word	0xffffffff


	//   ....[7]....
        /*0110*/ 	.word	0xffffffff


	//   ....[8]....
        /*0114*/ 	.word	0xffffffff


	//   ....[9]....
        /*0118*/ 	.word	0xffffffff


	//   ....[10]....
        /*011c*/ 	.word	0xffffffff


	//   ....[11]....
        /*0120*/ 	.word	0xffffffff


	//   ....[12]....
        /*0124*/ 	.word	0xffffffff


	//   ....[13]....
        /*0128*/ 	.word	0xffffffff


	//   ....[14]....
        /*012c*/ 	.word	0xffffffff


	//   ....[15]....
        /*0130*/ 	.word	0xffffffff


	//   ....[16]....
        /*0134*/ 	.word	0xffffffff


	//   ....[17]....
        /*0138*/ 	.word	0xffffffff


	//   ....[18]....
        /*013c*/ 	.word	0xffffffff


	//   ....[19]....
        /*0140*/ 	.word	0xffffffff


	//   ....[20]....
        /*0144*/ 	.word	0xffffffff


	//   ....[21]....
        /*0148*/ 	.word	0xffffffff


	//   ....[22]....
        /*014c*/ 	.word	0xffffffff


	//   ....[23]....
        /*0150*/ 	.word	0xffffffff


	//   ....[24]....
        /*0154*/ 	.word	0xffffffff


	//   ....[25]....
        /*0158*/ 	.word	0xffffffff


	//   ....[26]....
        /*015c*/ 	.word	0xffffffff


	//   ....[27]....
        /*0160*/ 	.word	0xffffffff


	//   ....[28]....
        /*0164*/ 	.word	0xffffffff


	//   ....[29]....
        /*0168*/ 	.word	0xffffffff


	//   ....[30]....
        /*016c*/ 	.word	0xffffffff


	//   ....[31]....
        /*0170*/ 	.word	0xffffffff


	//   ....[32]....
        /*0174*/ 	.word	0xffffffff


	//   ....[33]....
        /*0178*/ 	.word	0xffffffff


	//   ....[34]....
        /*017c*/ 	.word	0xffffffff


	//   ....[35]....
        /*0180*/ 	.word	0xffffffff


	//   ....[36]....
        /*0184*/ 	.word	0xffffffff


	//   ....[37]....
        /*0188*/ 	.word	0xffffffff


	//   ....[38]....
        /*018c*/ 	.word	0xffffffff


	//   ....[39]....
        /*0190*/ 	.word	0xffffffff


	//   ....[40]....
        /*0194*/ 	.word	0xffffffff


	//   ....[41]....
        /*0198*/ 	.word	0xffffffff


	//   ....[42]....
        /*019c*/ 	.word	0xffffffff


	//   ....[43]....
        /*01a0*/ 	.word	0xffffffff


	//   ....[44]....
        /*01a4*/ 	.word	0xffffffff


	//   ....[45]....
        /*01a8*/ 	.word	0xffffffff


	//   ....[46]....
        /*01ac*/ 	.word	0xffffffff


	//   ....[47]....
        /*01b0*/ 	.word	0xffffffff


	//   ....[48]....
        /*01b4*/ 	.word	0xffffffff


	//   ....[49]....
        /*01b8*/ 	.word	0xffffffff


	//   ....[50]....
        /*01bc*/ 	.word	0xffffffff


	//   ....[51]....
        /*01c0*/ 	.word	0xffffffff


	//   ....[52]....
        /*01c4*/ 	.word	0xffffffff


	//   ....[53]....
        /*01c8*/ 	.word	0xffffffff


	//   ....[54]....
        /*01cc*/ 	.word	0xffffffff


	//   ....[55]....
        /*01d0*/ 	.word	0xffffffff


	//   ....[56]....
        /*01d4*/ 	.word	0xffffffff


	//   ....[57]....
        /*01d8*/ 	.word	0xffffffff


	//   ....[58]....
        /*01dc*/ 	.word	0xffffffff


	//   ....[59]....
        /*01e0*/ 	.word	0xffffffff


	//   ....[60]....
        /*01e4*/ 	.word	0xffffffff


	//   ....[61]....
        /*01e8*/ 	.word	0xffffffff


	//   ....[62]....
        /*01ec*/ 	.word	0xffffffff


	//   ....[63]....
        /*01f0*/ 	.word	0xffffffff


	//   ....[64]....
        /*01f4*/ 	.word	0xffffffff


	//   ....[65]....
        /*01f8*/ 	.word	0xffffffff


	//   ....[66]....
        /*01fc*/ 	.word	0xffffffff


	//   ....[67]....
        /*0200*/ 	.word	0xffffffff


	//   ....[68]....
        /*0204*/ 	.word	0xffffffff


	//   ....[69]....
        /*0208*/ 	.word	0xffffffff


	//   ....[70]....
        /*020c*/ 	.word	0xffffffff


	//   ....[71]....
        /*0210*/ 	.word	0xffffffff


	//   ....[72]....
        /*0214*/ 	.word	0xffffffff


	//   ....[73]....
        /*0218*/ 	.word	0xffffffff


	//   ....[74]....
        /*021c*/ 	.word	0xffffffff


	//   ....[75]....
        /*0220*/ 	.word	0xffffffff


	//   ....[76]....
        /*0224*/ 	.word	0xffffffff


	//   ....[77]....
        /*0228*/ 	.word	0xffffffff


	//   ....[78]....
        /*022c*/ 	.word	0xffffffff


	//   ....[79]....
        /*0230*/ 	.word	0xffffffff


	//   ....[80]....
        /*0234*/ 	.word	0xffffffff


	//   ....[81]....
        /*0238*/ 	.word	0xffffffff


	//   ....[82]....
        /*023c*/ 	.word	0xffffffff


	//   ....[83]....
        /*0240*/ 	.word	0xffffffff


	//   ....[84]....
        /*0244*/ 	.word	0xffffffff


	//   ....[85]....
        /*0248*/ 	.word	0xffffffff


	//   ....[86]....
        /*024c*/ 	.word	0xffffffff


	//   ....[87]....
        /*0250*/ 	.word	0xffffffff


	//   ....[88]....
        /*0254*/ 	.word	0xffffffff


	//   ....[89]....
        /*0258*/ 	.word	0xffffffff


	//   ....[90]....
        /*025c*/ 	.word	0xffffffff


	//   ....[91]....
        /*0260*/ 	.word	0xffffffff


	//   ....[92]....
        /*0264*/ 	.word	0xffffffff


	//   ....[93]....
        /*0268*/ 	.word	0xffffffff


	//   ....[94]....
        /*026c*/ 	.word	0xffffffff


	//   ....[95]....
        /*0270*/ 	.word	0xffffffff


	//   ....[96]....
        /*0274*/ 	.word	0xffffffff


	//   ....[97]....
        /*0278*/ 	.word	0xffffffff


	//   ....[98]....
        /*027c*/ 	.word	0xffffffff


	//   ....[99]....
        /*0280*/ 	.word	0xffffffff


	//   ....[100]....
        /*0284*/ 	.word	0xffffffff


	//   ....[101]....
        /*0288*/ 	.word	0xffffffff


	//   ....[102]....
        /*028c*/ 	.word	0xffffffff


	//   ....[103]....
        /*0290*/ 	.word	0xffffffff


	//   ....[104]....
        /*0294*/ 	.word	0xffffffff


	//   ....[105]....
        /*0298*/ 	.word	0xffffffff


	//   ....[106]....
        /*029c*/ 	.word	0xffffffff


	//   ....[107]....
        /*02a0*/ 	.word	0xffffffff


	//   ....[108]....
        /*02a4*/ 	.word	0xffffffff


	//   ....[109]....
        /*02a8*/ 	.word	0xffffffff


	//   ....[110]....
        /*02ac*/ 	.word	0xffffffff


	//   ....[111]....
        /*02b0*/ 	.word	0xffffffff


	//   ....[112]....
        /*02b4*/ 	.word	0xffffffff


	//   ....[113]....
        /*02b8*/ 	.word	0xffffffff


	//   ....[114]....
        /*02bc*/ 	.word	0xffffffff


	//   ....[115]....
        /*02c0*/ 	.word	0xffffffff


	//   ....[116]....
        /*02c4*/ 	.word	0xffffffff


	//   ....[117]....
        /*02c8*/ 	.word	0xffffffff


	//   ....[118]....
        /*02cc*/ 	.word	0xffffffff


	//   ....[119]....
        /*02d0*/ 	.word	0xffffffff


	//   ....[120]....
        /*02d4*/ 	.word	0xffffffff


	//   ....[121]....
        /*02d8*/ 	.word	0xffffffff


	//   ....[122]....
        /*02dc*/ 	.word	0xffffffff


	//   ....[123]....
        /*02e0*/ 	.word	0xffffffff


	//   ....[124]....
        /*02e4*/ 	.word	0xffffffff


	//   ....[125]....
        /*02e8*/ 	.word	0xffffffff


	//   ....[126]....
        /*02ec*/ 	.word	0xffffffff


	//   ....[127]....
        /*02f0*/ 	.word	0xffffffff


	//   ....[128]....
        /*02f4*/ 	.word	0xffffffff


	//   ....[129]....
        /*02f8*/ 	.word	0xffffffff


	//   ....[130]....
        /*02fc*/ 	.word	0xffffffff


	//   ....[131]....
        /*0300*/ 	.word	0xffffffff


	//   ....[132]....
        /*0304*/ 	.word	0xffffffff


	//   ....[133]....
        /*0308*/ 	.word	0xffffffff


	//   ....[134]....
        /*030c*/ 	.word	0xffffffff


	//   ....[135]....
        /*0310*/ 	.word	0xffffffff


	//   ....[136]....
        /*0314*/ 	.word	0xffffffff


	//   ....[137]....
        /*0318*/ 	.word	0xffffffff


	//   ....[138]....
        /*031c*/ 	.word	0xffffffff


	//   ....[139]....
        /*0320*/ 	.word	0xffffffff


	//   ....[140]....
        /*0324*/ 	.word	0xffffffff


	//   ....[141]....
        /*0328*/ 	.word	0xffffffff


	//   ....[142]....
        /*032c*/ 	.word	0xffffffff


	//   ....[143]....
        /*0330*/ 	.word	0xffffffff


	//   ....[144]....
        /*0334*/ 	.word	0xffffffff


	//   ....[145]....
        /*0338*/ 	.word	0xffffffff


	//   ....[146]....
        /*033c*/ 	.word	0xffffffff


	//   ....[147]....
        /*0340*/ 	.word	0xffffffff


	//   ....[148]....
        /*0344*/ 	.word	0xffffffff


	//   ....[149]....
        /*0348*/ 	.word	0xffffffff


	//   ....[150]....
        /*034c*/ 	.word	0xffffffff


	//   ....[151]....
        /*0350*/ 	.word	0xffffffff


	//   ....[152]....
        /*0354*/ 	.word	0xffffffff


	//   ....[153]....
        /*0358*/ 	.word	0xffffffff


	//   ....[154]....
        /*035c*/ 	.word	0xffffffff


	//   ....[155]....
        /*0360*/ 	.word	0xffffffff


	//   ....[156]....
        /*0364*/ 	.word	0xffffffff


	//   ....[157]....
        /*0368*/ 	.word	0xffffffff


	//   ....[158]....
        /*036c*/ 	.word	0xffffffff


	//   ....[159]....
        /*0370*/ 	.word	0xffffffff


	//   ....[160]....
        /*0374*/ 	.word	0xffffffff


	//   ....[161]....
        /*0378*/ 	.word	0xffffffff


	//   ....[162]....
        /*037c*/ 	.word	0xffffffff


	//   ....[163]....
        /*0380*/ 	.word	0xffffffff


	//   ....[164]....
        /*0384*/ 	.word	0xffffffff


	//   ....[165]....
        /*0388*/ 	.word	0xffffffff


	//   ....[166]....
        /*038c*/ 	.word	0xffffffff


	//   ....[167]....
        /*0390*/ 	.word	0x0500000f


	//   ....[168]....
        /*0394*/ 	.word	0x0500000f


	//   ....[169]....
        /*0398*/ 	.word	0x0500000f


	//   ....[170]....
        /*039c*/ 	.word	0x0500000f


	//   ....[171]....
        /*03a0*/ 	.word	0x0500000f


	//   ....[172]....
        /*03a4*/ 	.word	0x0500000f


	//   ....[173]....
        /*03a8*/ 	.word	0x0500000f


	//   ....[174]....
        /*03ac*/ 	.word	0x0500000f


	//   ....[175]....
        /*03b0*/ 	.word	0x0500000f


	//   ....[176]....
        /*03b4*/ 	.word	0x0500000f


	//   ....[177]....
        /*03b8*/ 	.word	0x0500000f


	//   ....[178]....
        /*03bc*/ 	.word	0x0500000f


	//   ....[179]....
        /*03c0*/ 	.word	0x0500000f


	//   ....[180]....
        /*03c4*/ 	.word	0x0500000f


	//   ....[181]....
        /*03c8*/ 	.word	0x0500000f


	//   ....[182]....
        /*03cc*/ 	.word	0x0500000f


	//   ....[183]....
        /*03d0*/ 	.word	0x0500000f


	//   ....[184]....
        /*03d4*/ 	.word	0x0500000f


	//   ....[185]....
        /*03d8*/ 	.word	0x0500000f


	//   ....[186]....
        /*03dc*/ 	.word	0x0500000f


	//   ....[187]....
        /*03e0*/ 	.word	0x0500000f


	//   ....[188]....
        /*03e4*/ 	.word	0x0500000f


	//   ....[189]....
        /*03e8*/ 	.word	0x0500000f


	//   ....[190]....
        /*03ec*/ 	.word	0x0500000f


	//   ....[191]....
        /*03f0*/ 	.word	0x0500000f


	//   ....[192]....
        /*03f4*/ 	.word	0x0500000f


	//   ....[193]....
        /*03f8*/ 	.word	0x0500000f


	//   ....[194]....
        /*03fc*/ 	.word	0x0500000f


	//   ....[195]....
        /*0400*/ 	.word	0x0500000f


	//   ....[196]....
        /*0404*/ 	.word	0x0500000f


	//   ....[197]....
        /*0408*/ 	.word	0x0500000f


	//   ....[198]....
        /*040c*/ 	.word	0x0500000f


	//   ....[199]....
        /*0410*/ 	.word	0x0500000f


	//   ....[200]....
        /*0414*/ 	.word	0x0500000f


	//   ....[201]....
        /*0418*/ 	.word	0x0500000f


	//   ....[202]....
        /*041c*/ 	.word	0x0500000f


	//   ....[203]....
        /*0420*/ 	.word	0x0500000f


	//   ....[204]....
        /*0424*/ 	.word	0x0500000f


	//   ....[205]....
        /*0428*/ 	.word	0x0500000f


	//   ....[206]....
        /*042c*/ 	.word	0x0500000f


	//   ....[207]....
        /*0430*/ 	.word	0x0500000f


	//   ....[208]....
        /*0434*/ 	.word	0x0500000f


	//   ....[209]....
        /*0438*/ 	.word	0x0500000f


	//   ....[210]....
        /*043c*/ 	.word	0x0500000f


	//   ....[211]....
        /*0440*/ 	.word	0x0500000f


	//   ....[212]....
        /*0444*/ 	.word	0x0500000f


	//   ....[213]....
        /*0448*/ 	.word	0x0500000f


	//   ....[214]....
        /*044c*/ 	.word	0x0500000f


	//   ....[215]....
        /*0450*/ 	.word	0x0500000f


	//   ....[216]....
        /*0454*/ 	.word	0x0500000f


	//   ....[217]....
        /*0458*/ 	.word	0x0500000f


	//   ....[218]....
        /*045c*/ 	.word	0x0500000f


	//   ....[219]....
        /*0460*/ 	.word	0x0500000f


	//   ....[220]....
        /*0464*/ 	.word	0x0500000f


	//   ....[221]....
        /*0468*/ 	.word	0x0500000f


	//   ....[222]....
        /*046c*/ 	.word	0x0500000f


	//   ....[223]....
        /*0470*/ 	.word	0x0500000f


	//   ....[224]....
        /*0474*/ 	.word	0x0500000f


	//   ....[225]....
        /*0478*/ 	.word	0x0500000f


	//   ....[226]....
        /*047c*/ 	.word	0x0500000f


	//   ....[227]....
        /*0480*/ 	.word	0x0500000f


	//   ....[228]....
        /*0484*/ 	.word	0x0500000f


	//   ....[229]....
        /*0488*/ 	.word	0x0500000f


	//   ....[230]....
        /*048c*/ 	.word	0x0500000f


	//   ....[231]....
        /*0490*/ 	.word	0x0500000f


	//   ....[232]....
        /*0494*/ 	.word	0x0500000f


	//   ....[233]....
        /*0498*/ 	.word	0x0500000f


	//   ....[234]....
        /*049c*/ 	.word	0x0500000f


	//   ....[235]....
        /*04a0*/ 	.word	0x0500000f


	//   ....[236]....
        /*04a4*/ 	.word	0x0500000f


	//   ....[237]....
        /*04a8*/ 	.word	0x0500000f


	//   ....[238]....
        /*04ac*/ 	.word	0x0500000f


	//   ....[239]....
        /*04b0*/ 	.word	0x0500000f


	//   ....[240]....
        /*04b4*/ 	.word	0x0500000f


	//   ....[241]....
        /*04b8*/ 	.word	0x0500000f


	//   ....[242]....
        /*04bc*/ 	.word	0x0500000f


	//   ....[243]....
        /*04c0*/ 	.word	0x0500000f


	//   ....[244]....
        /*04c4*/ 	.word	0x0500000f


	//   ....[245]....
        /*04c8*/ 	.word	0x0500000f


	//   ....[246]....
        /*04cc*/ 	.word	0x0500000f


	//   ....[247]....
        /*04d0*/ 	.word	0x0500000f


	//   ....[248]....
        /*04d4*/ 	.word	0x0500000f


	//   ....[249]....
        /*04d8*/ 	.word	0x0500000f


	//   ....[250]....
        /*04dc*/ 	.word	0x0500000f


	//   ....[251]....
        /*04e0*/ 	.word	0x0500000f


	//   ....[252]....
        /*04e4*/ 	.word	0x0500000f


	//   ....[253]....
        /*04e8*/ 	.word	0x0500000f


	//   ....[254]....
        /*04ec*/ 	.word	0x0500000f


	//   ....[255]....
        /*04f0*/ 	.word	0x0500000f


	//   ....[0]....
        /*04f4*/ 	.word	0x0500000f


	//   ....[1]....
        /*04f8*/ 	.word	0x0500000f


	//   ....[2]....
        /*04fc*/ 	.word	0x0500000f


	//   ....[3]....
        /*0500*/ 	.word	0x0500000f


	//   ....[4]....
        /*0504*/ 	.word	0x0500000f


	//   ....[5]....
        /*0508*/ 	.word	0x0500000f


	//   ....[6]....
        /*050c*/ 	.word	0x0500000f


	//   ....[7]....
        /*0510*/ 	.word	0x0500000f


	//   ....[8]....
        /*0514*/ 	.word	0x0500000f


	//   ....[9]....
        /*0518*/ 	.word	0x0500000f


	//----- nvinfo : EIATTR_COOP_GROUP_INSTR_OFFSETS
	.align		4
.L_965:
        /*051c*/ 	.byte	0x04, 0x28
        /*051e*/ 	.short	(.L_967 - .L_966)


	//   ....[0]....
.L_966:
        /*0520*/ 	.word	0x00000080


	//   ....[1]....
        /*0524*/ 	.word	0x00000090


	//   ....[2]....
        /*0528*/ 	.word	0x000002d0


	//   ....[3]....
        /*052c*/ 	.word	0x00000430


	//   ....[4]....
        /*0530*/ 	.word	0x00000550


	//   ....[5]....
        /*0534*/ 	.word	0x000006b0


	//   ....[6]....
        /*0538*/ 	.word	0x000018e0


	//   ....[7]....
        /*053c*/ 	.word	0x00002210


	//   ....[8]....
        /*0540*/ 	.word	0x00003280


	//   ....[9]....
        /*0544*/ 	.word	0x00003d60


	//   ....[10]....
        /*0548*/ 	.word	0x00003eb0


	//   ....[11]....
        /*054c*/ 	.word	0x000047f0


	//   ....[12]....
        /*0550*/ 	.word	0x00004850


	//   ....[13]....
        /*0554*/ 	.word	0x00006050


	//   ....[14]....
        /*0558*/ 	.word	0x000069a0


	//   ....[15]....
        /*055c*/ 	.word	0x00007550


	//   ....[16]....
        /*0560*/ 	.word	0x00007570


	//   ....[17]....
        /*0564*/ 	.word	0x00007f40


	//   ....[18]....
        /*0568*/ 	.word	0x00007fa0


	//   ....[19]....
        /*056c*/ 	.word	0x0000a670


	//   ....[20]....
        /*0570*/ 	.word	0x0000a6c0


	//   ....[21]....
        /*0574*/ 	.word	0x0000a6e0


	//   ....[22]....
        /*0578*/ 	.word	0x0000a700


	//   ....[23]....
        /*057c*/ 	.word	0x0000c490


	//   ....[24]....
        /*0580*/ 	.word	0x0000cde0


	//   ....[25]....
        /*0584*/ 	.word	0x0000d990


	//   ....[26]....
        /*0588*/ 	.word	0x0000d9b0


	//   ....[27]....
        /*058c*/ 	.word	0x0000e370


	//   ....[28]....
        /*0590*/ 	.word	0x0000e3d0


	//   ....[29]....
        /*0594*/ 	.word	0x0000f4e0


	//   ....[30]....
        /*0598*/ 	.word	0x0000f510


	//   ....[31]....
        /*059c*/ 	.word	0x0000f5c0


	//   ....[32]....
        /*05a0*/ 	.word	0x0000f5e0


	//   ....[33]....
        /*05a4*/ 	.word	0x00010940


	//   ....[34]....
        /*05a8*/ 	.word	0x00010980


	//   ....[35]....
        /*05ac*/ 	.word	0x000109c0


	//   ....[36]....
        /*05b0*/ 	.word	0x00010a00


	//   ....[37]....
        /*05b4*/ 	.word	0x00010f80


	//   ....[38]....
        /*05b8*/ 	.word	0x00010fc0


	//   ....[39]....
        /*05bc*/ 	.word	0x00011080


	//   ....[40]....
        /*05c0*/ 	.word	0x000110a0


	//   ....[41]....
        /*05c4*/ 	.word	0x00011160


	//   ....[42]....
        /*05c8*/ 	.word	0x00011180


	//   ....[43]....
        /*05cc*/ 	.word	0x00011250


	//   ....[44]....
        /*05d0*/ 	.word	0x00011270


	//   ....[45]....
        /*05d4*/ 	.word	0x00011b40


	//   ....[46]....
        /*05d8*/ 	.word	0x00011b60


	//   ....[47]....
        /*05dc*/ 	.word	0x00011c20


	//   ....[48]....
        /*05e0*/ 	.word	0x00011c40


	//   ....[49]....
        /*05e4*/ 	.word	0x00011d00


	//   ....[50]....
        /*05e8*/ 	.word	0x00011d20


	//   ....[51]....
        /*05ec*/ 	.word	0x00011df0


	//   ....[52]....
        /*05f0*/ 	.word	0x00011e10


	//   ....[53]....
        /*05f4*/ 	.word	0x00011f60


	//   ....[54]....
        /*05f8*/ 	.word	0x00012130


	//   ....[55]....
        /*05fc*/ 	.word	0x00012160


	//   ....[56]....
        /*0600*/ 	.word	0x00012190


	//   ....[57]....
        /*0604*/ 	.word	0x000121c0


	//   ....[58]....
        /*0608*/ 	.word	0x000121f0


	//   ....[59]....
        /*060c*/ 	.word	0x00012220


	//   ....[60]....
        /*0610*/ 	.word	0x00012370


	//   ....[61]....
        /*0614*/ 	.word	0x000123a0


	//   ....[62]....
        /*0618*/ 	.word	0x000123d0


	//   ....[63]....
        /*061c*/ 	.word	0x00012400


	//   ....[64]....
        /*0620*/ 	.word	0x00012430


	//   ....[65]....
        /*0624*/ 	.word	0x00012460


	//   ....[66]....
        /*0628*/ 	.word	0x000124f0


	//   ....[67]....
        /*062c*/ 	.word	0x00012550


	//   ....[68]....
        /*0630*/ 	.word	0x000125e0


	//   ....[69]....
        /*0634*/ 	.word	0x00014030


	//   ....[70]....
        /*0638*/ 	.word	0x00014050


	//   ....[71]....
        /*063c*/ 	.word	0x000140f0


	//   ....[72]....
        /*0640*/ 	.word	0x00014110


	//   ....[73]....
        /*0644*/ 	.word	0x000141a0


	//   ....[74]....
        /*0648*/ 	.word	0x000141c0


	//   ....[75]....
        /*064c*/ 	.word	0x00014250


	//   ....[76]....
        /*0650*/ 	.word	0x00014270


	//   ....[77]....
        /*0654*/ 	.word	0x00014300


	//   ....[78]....
        /*0658*/ 	.word	0x00014320


	//   ....[79]....
        /*065c*/ 	.word	0x000143b0


	//   ....[80]....
        /*0660*/ 	.word	0x000143d0


	//   ....[81]....
        /*0664*/ 	.word	0x00014460


	//   ....[82]....
        /*0668*/ 	.word	0x00014480


	//   ....[83]....
        /*066c*/ 	.word	0x00014490


	//   ....[84]....
        /*0670*/ 	.word	0x00014510


	//   ....[85]....
        /*0674*/ 	.word	0x00014c50


	//   ....[86]....
        /*0678*/ 	.word	0x00014c80


	//   ....[87]....
        /*067c*/ 	.word	0x00014ce0


	//   ....[88]....
        /*0680*/ 	.word	0x00014d30


	//   ....[89]....
        /*0684*/ 	.word	0x00014d80


	//   ....[90]....
        /*0688*/ 	.word	0x00014dd0


	//   ....[91]....
        /*068c*/ 	.word	0x00014e20


	//   ....[92]....
        /*0690*/ 	.word	0x00014e70


	//   ....[93]....
        /*0694*/ 	.word	0x00014ec0


	//   ....[94]....
        /*0698*/ 	.word	0x00014f10


	//   ....[95]....
        /*069c*/ 	.word	0x00014f60


	//   ....[96]....
        /*06a0*/ 	.word	0x00014fb0


	//   ....[97]....
        /*06a4*/ 	.word	0x00015000


	//   ....[98]....
        /*06a8*/ 	.word	0x00015040


	//   ....[99]....
        /*06ac*/ 	.word	0x00015060


	//   ....[100]....
        /*06b0*/ 	.word	0x000150a0


	//   ....[101]....
        /*06b4*/ 	.word	0x00015800


	//   ....[102]....
        /*06b8*/ 	.word	0x00015830


	//   ....[103]....
        /*06bc*/ 	.word	0x00015890


	//   ....[104]....
        /*06c0*/ 	.word	0x000158a0


	//   ....[105]....
        /*06c4*/ 	.word	0x000158f0


	//   ....[106]....
        /*06c8*/ 	.word	0x00015900


	//   ....[107]....
        /*06cc*/ 	.word	0x00015950


	//   ....[108]....
        /*06d0*/ 	.word	0x00015960


	//   ....[109]....
        /*06d4*/ 	.word	0x000159b0


	//   ....[110]....
        /*06d8*/ 	.word	0x000159c0


	//   ....[111]....
        /*06dc*/ 	.word	0x00015a10


	//   ....[112]....
        /*06e0*/ 	.word	0x00015a20


	//   ....[113]....
        /*06e4*/ 	.word	0x00015a70


	//   ....[114]....
        /*06e8*/ 	.word	0x00015a80


	//   ....[115]....
        /*06ec*/ 	.word	0x00015a90


	//   ....[116]....
        /*06f0*/ 	.word	0x00015ae0


	//   ....[117]....
        /*06f4*/ 	.word	0x00015d40


	//   ....[118]....
        /*06f8*/ 	.word	0x00015d60


	//   ....[119]....
        /*06fc*/ 	.word	0x00015d70


	//   ....[120]....
        /*0700*/ 	.word	0x00015de0


	//   ....[121]....
        /*0704*/ 	.word	0x00015df0


	//   ....[122]....
        /*0708*/ 	.word	0x00015e60


	//   ....[123]....
        /*070c*/ 	.word	0x00015e70


	//   ....[124]....
        /*0710*/ 	.word	0x00015ee0


	//   ....[125]....
        /*0714*/ 	.word	0x00015ef0


	//   ....[126]....
        /*0718*/ 	.word	0x00015f60


	//   ....[127]....
        /*071c*/ 	.word	0x00015f70


	//   ....[128]....
        /*0720*/ 	.word	0x00015fe0


	//   ....[129]....
        /*0724*/ 	.word	0x00015ff0


	//   ....[130]....
        /*0728*/ 	.word	0x00016060


	//   ....[131]....
        /*072c*/ 	.word	0x00016070


	//   ....[132]....
        /*0730*/ 	.word	0x00016080


	//   ....[133]....
        /*0734*/ 	.word	0x00016630


	//   ....[134]....
        /*0738*/ 	.word	0x00016670


	//   ....[135]....
        /*073c*/ 	.word	0x000166b0


	//   ....[136]....
        /*0740*/ 	.word	0x000166d0


	//   ....[137]....
        /*0744*/ 	.word	0x000166e0


	//   ....[138]....
        /*0748*/ 	.word	0x00016700


	//   ....[139]....
        /*074c*/ 	.word	0x00016770


	//   ....[140]....
        /*0750*/ 	.word	0x00016790


	//   ....[141]....
        /*0754*/ 	.word	0x000167f0


	//   ....[142]....
        /*0758*/ 	.word	0x00016810


	//   ....[143]....
        /*075c*/ 	.word	0x00016870


	//   ....[144]....
        /*0760*/ 	.word	0x00016890


	//   ....[145]....
        /*0764*/ 	.word	0x000168f0


	//   ....[146]....
        /*0768*/ 	.word	0x00016910


	//   ....[147]....
        /*076c*/ 	.word	0x00016960


	//   ....[148]....
        /*0770*/ 	.word	0x00016980


	//   ....[149]....
        /*0774*/ 	.word	0x00016d80


	//   ....[150]....
        /*0778*/ 	.word	0x00016dd0


	//   ....[151]....
        /*077c*/ 	.word	0x00016e00


	//   ....[152]....
        /*0780*/ 	.word	0x00016e10


	//   ....[153]....
        /*0784*/ 	.word	0x00016e40


	//   ....[154]....
        /*0788*/ 	.word	0x00016e70


	//   ....[155]....
        /*078c*/ 	.word	0x00016ea0


	//   ....[156]....
        /*0790*/ 	.word	0x00016ed0


	//   ....[157]....
        /*0794*/ 	.word	0x00017050


	//   ....[158]....
        /*0798*/ 	.word	0x00017080


	//   ....[159]....
        /*079c*/ 	.word	0x000170b0


	//   ....[160]....
        /*07a0*/ 	.word	0x000170e0


	//   ....[161]....
        /*07a4*/ 	.word	0x00017110


	//   ....[162]....
        /*07a8*/ 	.word	0x00017140


	//   ....[163]....
        /*07ac*/ 	.word	0x00017200


	//   ....[164]....
        /*07b0*/ 	.word	0x00017220


	//   ....[165]....
        /*07b4*/ 	.word	0x00017290


	//   ....[166]....
        /*07b8*/ 	.word	0x00017930


	//   ....[167]....
        /*07bc*/ 	.word	0x00017f90


	//   ....[168]....
        /*07c0*/ 	.word	0x00018080


	//   ....[169]....
        /*07c4*/ 	.word	0x00018120


	//   ....[170]....
        /*07c8*/ 	.word	0x00018180


	//   ....[171]....
        /*07cc*/ 	.word	0x00018280


	//   ....[172]....
        /*07d0*/ 	.word	0x000182f0


	//   ....[173]....
        /*07d4*/ 	.word	0x000183f0


	//   ....[174]....
        /*07d8*/ 	.word	0x00018460


	//   ....[175]....
        /*07dc*/ 	.word	0x00018560


	//   ....[176]....
        /*07e0*/ 	.word	0x000185d0


	//   ....[177]....
        /*07e4*/ 	.word	0x000186d0


	//   ....[178]....
        /*07e8*/ 	.word	0x00018740


	//   ....[179]....
        /*07ec*/ 	.word	0x00018840


	//   ....[180]....
        /*07f0*/ 	.word	0x000188b0


	//   ....[181]....
        /*07f4*/ 	.word	0x000189b0


	//   ....[182]....
        /*07f8*/ 	.word	0x00018a20


	//   ....[183]....
        /*07fc*/ 	.word	0x00018ac0


	//   ....[184]....
        /*0800*/ 	.word	0x00018bc0


	//   ....[185]....
        /*0804*/ 	.word	0x00018c30


	//   ....[186]....
        /*0808*/ 	.word	0x00018cb0


	//   ....[187]....
        /*080c*/ 	.word	0x00018d70


	//   ....[188]....
        /*0810*/ 	.word	0x00018df0


	//   ....[189]....
        /*0814*/ 	.word	0x00018ec0


	//   ....[190]....
        /*0818*/ 	.word	0x00018f40


	//   ....[191]....
        /*081c*/ 	.word	0x00019010


	//   ....[192]....
        /*0820*/ 	.word	0x00019090


	//   ....[193]....
        /*0824*/ 	.word	0x00019160


	//   ....[194]....
        /*0828*/ 	.word	0x000191e0


	//   ....[195]....
        /*082c*/ 	.word	0x000192b0


	//   ....[196]....
        /*0830*/ 	.word	0x00019330


	//   ....[197]....
        /*0834*/ 	.word	0x000193f0


	//   ....[198]....
        /*0838*/ 	.word	0x00019470


	//   ....[199]....
        /*083c*/ 	.word	0x00019520


	//   ....[200]....
        /*0840*/ 	.word	0x00019650


	//   ....[201]....
        /*0844*/ 	.word	0x000196f0


	//   ....[202]....
        /*0848*/ 	.word	0x00019760


	//   ....[203]....
        /*084c*/ 	.word	0x00019820


	//   ....[204]....
        /*0850*/ 	.word	0x00019880


	//   ....[205]....
        /*0854*/ 	.word	0x00019940


	//   ....[206]....
        /*0858*/ 	.word	0x000199a0


	//   ....[207]....
        /*085c*/ 	.word	0x00019a60


	//   ....[208]....
        /*0860*/ 	.word	0x00019ac0


	//   ....[209]....
        /*0864*/ 	.word	0x00019b80


	//   ....[210]....
        /*0868*/ 	.word	0x00019be0


	//   ....[211]....
        /*086c*/ 	.word	0x00019ca0


	//   ....[212]....
        /*0870*/ 	.word	0x00019d00


	//   ....[213]....
        /*0874*/ 	.word	0x00019dc0


	//   ....[214]....
        /*0878*/ 	.word	0x00019e20


	//   ....[215]....
        /*087c*/ 	.word	0x00019ee0


	//   ....[216]....
        /*0880*/ 	.word	0x00019fd0


	//   ....[217]....
        /*0884*/ 	.word	0x0001a070


	//   ....[218]....
        /*0888*/ 	.word	0x0001a0d0


	//   ....[219]....
        /*088c*/ 	.word	0x0001a1b0


	//   ....[220]....
        /*0890*/ 	.word	0x0001a210


	//   ....[221]....
        /*0894*/ 	.word	0x0001a2f0


	//   ....[222]....
        /*0898*/ 	.word	0x0001a350


	//   ....[223]....
        /*089c*/ 	.word	0x0001a430


	//   ....[224]....
        /*08a0*/ 	.word	0x0001a490


	//   ....[225]....
        /*08a4*/ 	.word	0x0001a570


	//   ....[226]....
        /*08a8*/ 	.word	0x0001a5d0


	//   ....[227]....
        /*08ac*/ 	.word	0x0001a6b0


	//   ....[228]....
        /*08b0*/ 	.word	0x0001a710


	//   ....[229]....
        /*08b4*/ 	.word	0x0001a7f0


	//   ....[230]....
        /*08b8*/ 	.word	0x0001a850


	//   ....[231]....
        /*08bc*/ 	.word	0x0001a920


	//   ....[232]....
        /*08c0*/ 	.word	0x0001aa40


	//   ....[233]....
        /*08c4*/ 	.word	0x0001aae0


	//   ....[234]....
        /*08c8*/ 	.word	0x0001aba0


	//   ....[235]....
        /*08cc*/ 	.word	0x0001ac70


	//   ....[236]....
        /*08d0*/ 	.word	0x0001acd0


	//   ....[237]....
        /*08d4*/ 	.word	0x0001adb0


	//   ....[238]....
        /*08d8*/ 	.word	0x0001ae10


	//   ....[239]....
        /*08dc*/ 	.word	0x0001aee0


	//   ....[240]....
        /*08e0*/ 	.word	0x0001af40


	//   ....[241]....
        /*08e4*/ 	.word	0x0001b010


	//   ....[242]....
        /*08e8*/ 	.word	0x0001b070


	//   ....[243]....
        /*08ec*/ 	.word	0x0001b150


	//   ....[244]....
        /*08f0*/ 	.word	0x0001b1b0


	//   ....[245]....
        /*08f4*/ 	.word	0x0001b280


	//   ....[246]....
        /*08f8*/ 	.word	0x0001b2e0


	//   ....[247]....
        /*08fc*/ 	.word	0x0001b3a0


	//   ....[248]....
        /*0900*/ 	.word	0x0001b430


	//   ....[249]....
        /*0904*/ 	.word	0x0001b4d0


	//   ....[250]....
        /*0908*/ 	.word	0x0001b5f0


	//   ....[251]....
        /*090c*/ 	.word	0x0001b660


	//   ....[252]....
        /*0910*/ 	.word	0x0001b6d0


	//   ....[253]....
        /*0914*/ 	.word	0x0001b740


	//   ....[254]....
        /*0918*/ 	.word	0x0001b7b0


	//   ....[255]....
        /*091c*/ 	.word	0x0001b830


	//   ....[0]....
        /*0920*/ 	.word	0x0001b8c0


	//   ....[1]....
        /*0924*/ 	.word	0x0001b950


	//   ....[2]....
        /*0928*/ 	.word	0x0001b9c0


	//   ....[3]....
        /*092c*/ 	.word	0x0001ba30


	//   ....[4]....
        /*0930*/ 	.word	0x0001baa0


	//   ....[5]....
        /*0934*/ 	.word	0x0001bb20


	//   ....[6]....
        /*0938*/ 	.word	0x0001bb90


	//   ....[7]....
        /*093c*/ 	.word	0x0001bc30


	//   ....[8]....
        /*0940*/ 	.word	0x0001bcc0


	//   ....[9]....
        /*0944*/ 	.word	0x0001bde0


	//----- nvinfo : EIATTR_REG_RECONFIG
	.align		4
.L_967:
        /*0948*/ 	.byte	0x01, 0x54
	.zero		2


	//----- nvinfo : EIATTR_SYSCALL_OFFSETS
	.align		4
        /*094c*/ 	.byte	0x04, 0x46
        /*094e*/ 	.short	(.L_969 - .L_968)


	//   ....[0]....
.L_968:
        /*0950*/ 	.word	0x00001ac0


	//   ....[1]....
        /*0954*/ 	.word	0x000136d0


	//   ....[2]....
        /*0958*/ 	.word	0x00013820


	//   ....[3]....
        /*095c*/ 	.word	0x00013910


	//   ....[4]....
        /*0960*/ 	.word	0x00014870


	//----- nvinfo : EIATTR_MBARRIER_INSTR_OFFSETS
	.align		4
.L_969:
        /*0964*/ 	.byte	0x04, 0x39
        /*0966*/ 	.short	(.L_971 - .L_970)


	//   ....[0]....
.L_970:
        /*0968*/ 	.word	0x00000180
        /*096c*/ 	.word	0x000000ff
        /*0970*/ 	.word	0x00028800
        /*0974*/ 	.short	0x0100
        /*0976*/ 	.byte	0x08
	.zero		1


	//   ....[1]....
        /*0978*/ 	.word	0x00000190
        /*097c*/ 	.word	0x000000ff
        /*0980*/ 	.word	0x00028820
        /*0984*/ 	.short	0x0100
        /*0986*/ 	.byte	0x08
	.zero		1


	//   ....[2]....
        /*0988*/ 	.word	0x00000280
        /*098c*/ 	.word	0x000000ff
        /*0990*/ 	.word	0x00028830
        /*0994*/ 	.short	0x0100
        /*0996*/ 	.byte	0x08
	.zero		1


	//   ....[3]....
        /*0998*/ 	.word	0x00000290
        /*099c*/ 	.word	0x000000ff
        /*09a0*/ 	.word	0x00028840
        /*09a4*/ 	.short	0x0100
        /*09a6*/ 	.byte	0x08
	.zero		1


	//   ....[4]....
        /*09a8*/ 	.word	0x000002a0
        /*09ac*/ 	.word	0x000000ff
        /*09b0*/ 	.word	0x00028838
        /*09b4*/ 	.short	0x0100
        /*09b6*/ 	.byte	0x08
	.zero		1


	//   ....[5]....
        /*09b8*/ 	.word	0x000002b0
        /*09bc*/ 	.word	0x000000ff
        /*09c0*/ 	.word	0x00028848
        /*09c4*/ 	.short	0x0100
        /*09c6*/ 	.byte	0x08
	.zero		1


	//   ....[6]....
        /*09c8*/ 	.word	0x000003e0
        /*09cc*/ 	.word	0x000000ff
        /*09d0*/ 	.word	0x00028850
        /*09d4*/ 	.short	0x0100
        /*09d6*/ 	.byte	0x08
	.zero		1


	//   ....[7]....
        /*09d8*/ 	.word	0x000003f0
        /*09dc*/ 	.word	0x000000ff
        /*09e0*/ 	.word	0x00028860
        /*09e4*/ 	.short	0x0100
        /*09e6*/ 	.byte	0x08
	.zero		1


	//   ....[8]....
        /*09e8*/ 	.word	0x00000400
        /*09ec*/ 	.word	0x000000ff
        /*09f0*/ 	.word	0x00028858
        /*09f4*/ 	.short	0x0100
        /*09f6*/ 	.byte	0x08
	.zero		1


	//   ....[9]....
        /*09f8*/ 	.word	0x00000410
        /*09fc*/ 	.word	0x000000ff
        /*0a00*/ 	.word	0x00028868
        /*0a04*/ 	.short	0x0100
        /*0a06*/ 	.byte	0x08
	.zero		1


	//   ....[10]....
        /*0a08*/ 	.word	0x00000500
        /*0a0c*/ 	.word	0x000000ff
        /*0a10*/ 	.word	0x00028870
        /*0a14*/ 	.short	0x0100
        /*0a16*/ 	.byte	0x06
	.zero		1


	//   ....[11]....
        /*0a18*/ 	.word	0x00000510
        /*0a1c*/ 	.word	0x000000ff
        /*0a20*/ 	.word	0x00028880
        /*0a24*/ 	.short	0x0100
        /*0a26*/ 	.byte	0x06
	.zero		1


	//   ....[12]....
        /*0a28*/ 	.word	0x00000520
        /*0a2c*/ 	.word	0x000000ff
        /*0a30*/ 	.word	0x00028878
        /*0a34*/ 	.short	0x0100
        /*0a36*/ 	.byte	0x06
	.zero		1


	//   ....[13]....
        /*0a38*/ 	.word	0x00000530
        /*0a3c*/ 	.word	0x000000ff
        /*0a40*/ 	.word	0x00028888
        /*0a44*/ 	.short	0x0100
        /*0a46*/ 	.byte	0x06
	.zero		1


	//   ....[14]....
        /*0a48*/ 	.word	0x00000660
        /*0a4c*/ 	.word	0x000000ff
        /*0a50*/ 	.word	0x00028890
        /*0a54*/ 	.short	0x0100
        /*0a56*/ 	.byte	0x08
	.zero		1


	//   ....[15]....
        /*0a58*/ 	.word	0x00000670
        /*0a5c*/ 	.word	0x000000ff
        /*0a60*/ 	.word	0x000288a0
        /*0a64*/ 	.short	0x0100
        /*0a66*/ 	.byte	0x08
	.zero		1


	//   ....[16]....
        /*0a68*/ 	.word	0x00000680
        /*0a6c*/ 	.word	0x000000ff
        /*0a70*/ 	.word	0x00028898
        /*0a74*/ 	.short	0x0100
        /*0a76*/ 	.byte	0x08
	.zero		1


	//   ....[17]....
        /*0a78*/ 	.word	0x00000690
        /*0a7c*/ 	.word	0x000000ff
        /*0a80*/ 	.word	0x000288a8
        /*0a84*/ 	.short	0x0100
        /*0a86*/ 	.byte	0x08
	.zero		1


	//   ....[18]....
        /*0a88*/ 	.word	0x000007d0
        /*0a8c*/ 	.word	0x000000ff
        /*0a90*/ 	.word	0x000288b0
        /*0a94*/ 	.short	0x0100
        /*0a96*/ 	.byte	0x08
	.zero		1


	//   ....[19]....
        /*0a98*/ 	.word	0x000007e0
        /*0a9c*/ 	.word	0x000000ff
        /*0aa0*/ 	.word	0x000288c0
        /*0aa4*/ 	.short	0x0100
        /*0aa6*/ 	.byte	0x08
	.zero		1


	//   ....[20]....
        /*0aa8*/ 	.word	0x000007f0
        /*0aac*/ 	.word	0x000000ff
        /*0ab0*/ 	.word	0x000288b8
        /*0ab4*/ 	.short	0x0100
        /*0ab6*/ 	.byte	0x08
	.zero		1


	//   ....[21]....
        /*0ab8*/ 	.word	0x00000800
        /*0abc*/ 	.word	0x000000ff
        /*0ac0*/ 	.word	0x000288c8
        /*0ac4*/ 	.short	0x0100
        /*0ac6*/ 	.byte	0x08
	.zero		1


	//   ....[22]....
        /*0ac8*/ 	.word	0x00001b40
        /*0acc*/ 	.word	0x000000ff
        /*0ad0*/ 	.word	0x00028800
        /*0ad4*/ 	.short	0x010a
        /*0ad6*/ 	.byte	0x29
	.zero		1


	//   ....[23]....
        /*0ad8*/ 	.word	0x00001bc0
        /*0adc*/ 	.word	0x00000009
        /*0ae0*/ 	.word	0x00028830
        /*0ae4*/ 	.short	0x010a
        /*0ae6*/ 	.byte	0x3f
	.zero		1


	//   ....[24]....
        /*0ae8*/ 	.word	0x00001c00
        /*0aec*/ 	.word	0x00000009
        /*0af0*/ 	.word	0x00028830
        /*0af4*/ 	.short	0x010a
        /*0af6*/ 	.byte	0x3f
	.zero		1


	//   ....[25]....
        /*0af8*/ 	.word	0x000025f0
        /*0afc*/ 	.word	0x000000ff
        /*0b00*/ 	.word	0x00000000
        /*0b04*/ 	.short	0x0101
        /*0b06*/ 	.byte	0x06
	.zero		1


	//   ....[26]....
        /*0b08*/ 	.word	0x00005780
        /*0b0c*/ 	.word	0x000000ff
        /*0b10*/ 	.word	0x00028830
        /*0b14*/ 	.short	0x010a
        /*0b16*/ 	.byte	0x06
	.zero		1


	//   ....[27]....
        /*0b18*/ 	.word	0x000057c0
        /*0b1c*/ 	.word	0x000000ff
        /*0b20*/ 	.word	0x00028830
        /*0b24*/ 	.short	0x010a
        /*0b26*/ 	.byte	0x06
	.zero		1


	//   ....[28]....
        /*0b28*/ 	.word	0x00005b10
        /*0b2c*/ 	.word	0x000000ff
        /*0b30*/ 	.word	0x00028850
        /*0b34*/ 	.short	0x010a
        /*0b36*/ 	.byte	0x06
	.zero		1


	//   ....[29]....
        /*0b38*/ 	.word	0x00005b50
        /*0b3c*/ 	.word	0x000000ff
        /*0b40*/ 	.word	0x00028850
        /*0b44*/ 	.short	0x010a
        /*0b46*/ 	.byte	0x06
	.zero		1


	//   ....[30]....
        /*0b48*/ 	.word	0x000063b0
        /*0b4c*/ 	.word	0x000000ff
        /*0b50*/ 	.word	0x00000000
        /*0b54*/ 	.short	0x0101
        /*0b56*/ 	.byte	0x06
	.zero		1


	//   ....[31]....
        /*0b58*/ 	.word	0x00008a10
        /*0b5c*/ 	.word	0x000000ff
        /*0b60*/ 	.word	0x00000000
        /*0b64*/ 	.short	0x0101
        /*0b66*/ 	.byte	0x06
	.zero		1


	//   ....[32]....
        /*0b68*/ 	.word	0x00009360
        /*0b6c*/ 	.word	0x000000ff
        /*0b70*/ 	.word	0x00028830
        /*0b74*/ 	.short	0x010a
        /*0b76*/ 	.byte	0x06
	.zero		1


	//   ....[33]....
        /*0b78*/ 	.word	0x000093a0
        /*0b7c*/ 	.word	0x000000ff
        /*0b80*/ 	.word	0x00028830
        /*0b84*/ 	.short	0x010a
        /*0b86*/ 	.byte	0x06
	.zero		1


	//   ....[34]....
        /*0b88*/ 	.word	0x000096f0
        /*0b8c*/ 	.word	0x000000ff
        /*0b90*/ 	.word	0x00028850
        /*0b94*/ 	.short	0x010a
        /*0b96*/ 	.byte	0x06
	.zero		1


	//   ....[35]....
        /*0b98*/ 	.word	0x00009730
        /*0b9c*/ 	.word	0x000000ff
        /*0ba0*/ 	.word	0x00028850
        /*0ba4*/ 	.short	0x010a
        /*0ba6*/ 	.byte	0x06
	.zero		1


	//   ....[36]....
        /*0ba8*/ 	.word	0x00009ff0
        /*0bac*/ 	.word	0x000000ff
        /*0bb0*/ 	.word	0x00000000
        /*0bb4*/ 	.short	0x0101
        /*0bb6*/ 	.byte	0x06
	.zero		1


	//   ....[37]....
        /*0bb8*/ 	.word	0x0000b4e0
        /*0bbc*/ 	.word	0x000000ff
        /*0bc0*/ 	.word	0x00000000
        /*0bc4*/ 	.short	0x0101
        /*0bc6*/ 	.byte	0x06
	.zero		1


	//   ....[38]....
        /*0bc8*/ 	.word	0x0000bbf0
        /*0bcc*/ 	.word	0x000000ff
        /*0bd0*/ 	.word	0x00028830
        /*0bd4*/ 	.short	0x010a
        /*0bd6*/ 	.byte	0x06
	.zero		1


	//   ....[39]....
        /*0bd8*/ 	.word	0x0000bc30
        /*0bdc*/ 	.word	0x000000ff
        /*0be0*/ 	.word	0x00028830
        /*0be4*/ 	.short	0x010a
        /*0be6*/ 	.byte	0x06
	.zero		1


	//   ....[40]....
        /*0be8*/ 	.word	0x0000bf50
        /*0bec*/ 	.word	0x000000ff
        /*0bf0*/ 	.word	0x00028850
        /*0bf4*/ 	.short	0x010a
        /*0bf6*/ 	.byte	0x06
	.zero		1


	//   ....[41]....
        /*0bf8*/ 	.word	0x0000bf90
        /*0bfc*/ 	.word	0x000000ff
        /*0c00*/ 	.word	0x00028850
        /*0c04*/ 	.short	0x010a
        /*0c06*/ 	.byte	0x06
	.zero		1


	//   ....[42]....
        /*0c08*/ 	.word	0x0000c7f0
        /*0c0c*/ 	.word	0x000000ff
        /*0c10*/ 	.word	0x00000000
        /*0c14*/ 	.short	0x0101
        /*0c16*/ 	.byte	0x06
	.zero		1


	//   ....[43]....
        /*0c18*/ 	.word	0x0000ee50
        /*0c1c*/ 	.word	0x000000ff
        /*0c20*/ 	.word	0x00000000
        /*0c24*/ 	.short	0x0101
        /*0c26*/ 	.byte	0x06
	.zero		1


	//   ....[44]....
        /*0c28*/ 	.word	0x0000f450
        /*0c2c*/ 	.word	0x000000ff
        /*0c30*/ 	.word	0x00028850
        /*0c34*/ 	.short	0x010a
        /*0c36*/ 	.byte	0x05
	.zero		1


	//   ....[45]....
        /*0c38*/ 	.word	0x0000f490
        /*0c3c*/ 	.word	0x000000ff
        /*0c40*/ 	.word	0x00028850
        /*0c44*/ 	.short	0x010a
        /*0c46*/ 	.byte	0x05
	.zero		1


	//   ....[46]....
        /*0c48*/ 	.word	0x0000fa00
        /*0c4c*/ 	.word	0x000000ff
        /*0c50*/ 	.word	0x00000000
        /*0c54*/ 	.short	0x0101
        /*0c56*/ 	.byte	0x04
	.zero		1


	//   ....[47]....
        /*0c58*/ 	.word	0x00010fb0
        /*0c5c*/ 	.word	0x00000003
        /*0c60*/ 	.word	0x00000000
        /*0c64*/ 	.short	0x0101
        /*0c66*/ 	.byte	0x3f
	.zero		1


	//   ....[48]....
        /*0c68*/ 	.word	0x00013e40
        /*0c6c*/ 	.word	0x00000007
        /*0c70*/ 	.word	0x00028840
        /*0c74*/ 	.short	0x010a
        /*0c76*/ 	.byte	0x3f
	.zero		1


	//   ....[49]....
        /*0c78*/ 	.word	0x000145c0
        /*0c7c*/ 	.word	0x00000007
        /*0c80*/ 	.word	0x00028830
        /*0c84*/ 	.short	0x0107
        /*0c86*/ 	.byte	0x3f
	.zero		1


	//   ....[50]....
        /*0c88*/ 	.word	0x00014690
        /*0c8c*/ 	.word	0x00000007
        /*0c90*/ 	.word	0x00028830
        /*0c94*/ 	.short	0x0101
        /*0c96*/ 	.byte	0x3f
	.zero		1


	//   ....[51]....
        /*0c98*/ 	.word	0x00015190
        /*0c9c*/ 	.word	0x00000016
        /*0ca0*/ 	.word	0x00028800
        /*0ca4*/ 	.short	0x0107
        /*0ca6*/ 	.byte	0x3f
	.zero		1


	//   ....[52]....
        /*0ca8*/ 	.word	0x000152a0
        /*0cac*/ 	.word	0x00000016
        /*0cb0*/ 	.word	0x00028800
        /*0cb4*/ 	.short	0x0101
        /*0cb6*/ 	.byte	0x3f
	.zero		1


	//   ....[53]....
        /*0cb8*/ 	.word	0x000152c0
        /*0cbc*/ 	.word	0x00000016
        /*0cc0*/ 	.word	0x00028820
        /*0cc4*/ 	.short	0x010a
        /*0cc6*/ 	.byte	0x3f
	.zero		1


	//   ....[54]....
        /*0cc8*/ 	.word	0x00015650
        /*0ccc*/ 	.word	0x00000006
        /*0cd0*/ 	.word	0x00028840
        /*0cd4*/ 	.short	0x010a
        /*0cd6*/ 	.byte	0x3f
	.zero		1


	//   ....[55]....
        /*0cd8*/ 	.word	0x00015b70
        /*0cdc*/ 	.word	0x00000006
        /*0ce0*/ 	.word	0x00028830
        /*0ce4*/ 	.short	0x0107
        /*0ce6*/ 	.byte	0x3f
	.zero		1


	//   ....[56]....
        /*0ce8*/ 	.word	0x00015c30
        /*0cec*/ 	.word	0x00000006
        /*0cf0*/ 	.word	0x00028830
        /*0cf4*/ 	.short	0x0101
        /*0cf6*/ 	.byte	0x3f
	.zero		1


	//   ....[57]....
        /*0cf8*/ 	.word	0x00015c90
        /*0cfc*/ 	.word	0x00000006
        /*0d00*/ 	.word	0x00028860
        /*0d04*/ 	.short	0x010a
        /*0d06*/ 	.byte	0x3f
	.zero		1


	//   ....[58]....
        /*0d08*/ 	.word	0x00016220
        /*0d0c*/ 	.word	0x00000006
        /*0d10*/ 	.word	0x00028850
        /*0d14*/ 	.short	0x0107
        /*0d16*/ 	.byte	0x3f
	.zero		1


	//   ....[59]....
        /*0d18*/ 	.word	0x00016380
        /*0d1c*/ 	.word	0x00000006
        /*0d20*/ 	.word	0x00028850
        /*0d24*/ 	.short	0x0101
        /*0d26*/ 	.byte	0x3f
	.zero		1


	//   ....[60]....
        /*0d28*/ 	.word	0x00016590
        /*0d2c*/ 	.word	0x00000000
        /*0d30*/ 	.word	0x00028860
        /*0d34*/ 	.short	0x010a
        /*0d36*/ 	.byte	0x3f
	.zero		1


	//   ....[61]....
        /*0d38*/ 	.word	0x00016ac0
        /*0d3c*/ 	.word	0x00000000
        /*0d40*/ 	.word	0x00028850
        /*0d44*/ 	.short	0x0107
        /*0d46*/ 	.byte	0x3f
	.zero		1


	//   ....[62]....
        /*0d48*/ 	.word	0x00016b80
        /*0d4c*/ 	.word	0x00000000
        /*0d50*/ 	.word	0x00028850
        /*0d54*/ 	.short	0x0101
        /*0d56*/ 	.byte	0x3f
	.zero		1


	//   ....[63]....
        /*0d58*/ 	.word	0x000178b0
        /*0d5c*/ 	.word	0x00000007
        /*0d60*/ 	.word	0x00028820
        /*0d64*/ 	.short	0x010a
        /*0d66*/ 	.byte	0x3f
	.zero		1


	//   ....[64]....
        /*0d68*/ 	.word	0x00017a30
        /*0d6c*/ 	.word	0x00000005
        /*0d70*/ 	.word	0x00028840
        /*0d74*/ 	.short	0x010a
        /*0d76*/ 	.byte	0x3f
	.zero		1


	//   ....[65]....
        /*0d78*/ 	.word	0x00017ad0
        /*0d7c*/ 	.word	0x00000003
        /*0d80*/ 	.word	0x00028840
        /*0d84*/ 	.short	0x010a
        /*0d86*/ 	.byte	0x3f
	.zero		1


	//   ....[66]....
        /*0d88*/ 	.word	0x00017b10
        /*0d8c*/ 	.word	0x00000005
        /*0d90*/ 	.word	0x00028860
        /*0d94*/ 	.short	0x010a
        /*0d96*/ 	.byte	0x3f
	.zero		1


	//   ....[67]....
        /*0d98*/ 	.word	0x00017b50
        /*0d9c*/ 	.word	0x00000003
        /*0da0*/ 	.word	0x00028860
        /*0da4*/ 	.short	0x010a
        /*0da6*/ 	.byte	0x3f
	.zero		1


	//   ....[68]....
        /*0da8*/ 	.word	0x00017bc0
        /*0dac*/ 	.word	0x00000003
        /*0db0*/ 	.word	0x00028800
        /*0db4*/ 	.short	0x010a
        /*0db6*/ 	.byte	0x3f
	.zero		1


	//   ....[69]....
        /*0db8*/ 	.word	0x00017c10
        /*0dbc*/ 	.word	0x00000009
        /*0dc0*/ 	.word	0x00028830
        /*0dc4*/ 	.short	0x010a
        /*0dc6*/ 	.byte	0x3f
	.zero		1


	//   ....[70]....
        /*0dc8*/ 	.word	0x00017c70
        /*0dcc*/ 	.word	0x00000004
        /*0dd0*/ 	.word	0x00028830
        /*0dd4*/ 	.short	0x010a
        /*0dd6*/ 	.byte	0x3f
	.zero		1


	//   ....[71]....
        /*0dd8*/ 	.word	0x00017cd0
        /*0ddc*/ 	.word	0x00000004
        /*0de0*/ 	.word	0x00028850
        /*0de4*/ 	.short	0x010a
        /*0de6*/ 	.byte	0x3f
	.zero		1


	//   ....[72]....
        /*0de8*/ 	.word	0x00017d30
        /*0dec*/ 	.word	0x00000004
        /*0df0*/ 	.word	0x00028830
        /*0df4*/ 	.short	0x010a
        /*0df6*/ 	.byte	0x3f
	.zero		1


	//   ....[73]....
        /*0df8*/ 	.word	0x00017d90
        /*0dfc*/ 	.word	0x00000004
        /*0e00*/ 	.word	0x00028850
        /*0e04*/ 	.short	0x010a
        /*0e06*/ 	.byte	0x3f
	.zero		1


	//   ....[74]....
        /*0e08*/ 	.word	0x00017df0
        /*0e0c*/ 	.word	0x00000004
        /*0e10*/ 	.word	0x00028830
        /*0e14*/ 	.short	0x010a
        /*0e16*/ 	.byte	0x3f
	.zero		1


	//   ....[75]....
        /*0e18*/ 	.word	0x00017e50
        /*0e1c*/ 	.word	0x00000004
        /*0e20*/ 	.word	0x00028850
        /*0e24*/ 	.short	0x010a
        /*0e26*/ 	.byte	0x3f
	.zero		1


	//   ....[76]....
        /*0e28*/ 	.word	0x00017eb0
        /*0e2c*/ 	.word	0x00000006
        /*0e30*/ 	.word	0x00028850
        /*0e34*/ 	.short	0x010a
        /*0e36*/ 	.byte	0x3f
	.zero		1


	//   ....[77]....
        /*0e38*/ 	.word	0x00017fd0
        /*0e3c*/ 	.word	0x00000007
        /*0e40*/ 	.word	0x00028840
        /*0e44*/ 	.short	0x010a
        /*0e46*/ 	.byte	0x3f
	.zero		1


	//   ....[78]....
        /*0e48*/ 	.word	0x00019550
        /*0e4c*/ 	.word	0x00000016
        /*0e50*/ 	.word	0x00028820
        /*0e54*/ 	.short	0x010a
        /*0e56*/ 	.byte	0x3f
	.zero		1


	//   ....[79]....
        /*0e58*/ 	.word	0x000195a0
        /*0e5c*/ 	.word	0x00000006
        /*0e60*/ 	.word	0x00028840
        /*0e64*/ 	.short	0x010a
        /*0e66*/ 	.byte	0x3f
	.zero		1


	//   ....[80]....
        /*0e68*/ 	.word	0x00019f20
        /*0e6c*/ 	.word	0x00000006
        /*0e70*/ 	.word	0x00028860
        /*0e74*/ 	.short	0x010a
        /*0e76*/ 	.byte	0x3f
	.zero		1


	//   ....[81]....
        /*0e78*/ 	.word	0x0001a990
        /*0e7c*/ 	.word	0x00000000
        /*0e80*/ 	.word	0x00028860
        /*0e84*/ 	.short	0x010a
        /*0e86*/ 	.byte	0x3f
	.zero		1


	//   ....[82]....
        /*0e88*/ 	.word	0x0001bd00
        /*0e8c*/ 	.word	0x00000007
        /*0e90*/ 	.word	0x00028820
        /*0e94*/ 	.short	0x010a
        /*0e96*/ 	.byte	0x3f
	.zero		1


	//   ....[83]....
        /*0e98*/ 	.word	0x0001bea0
        /*0e9c*/ 	.word	0x00000005
        /*0ea0*/ 	.word	0x00028840
        /*0ea4*/ 	.short	0x010a
        /*0ea6*/ 	.byte	0x3f
	.zero		1


	//   ....[84]....
        /*0ea8*/ 	.word	0x0001bef0
        /*0eac*/ 	.word	0x00000003
        /*0eb0*/ 	.word	0x00028840
        /*0eb4*/ 	.short	0x010a
        /*0eb6*/ 	.byte	0x3f
	.zero		1


	//   ....[85]....
        /*0eb8*/ 	.word	0x0001bf40
        /*0ebc*/ 	.word	0x00000005
        /*0ec0*/ 	.word	0x00028860
        /*0ec4*/ 	.short	0x010a
        /*0ec6*/ 	.byte	0x3f
	.zero		1


	//----- nvinfo : EIATTR_NUM_MBARRIERS
	.align		4
.L_971:
        /*0ec8*/ 	.byte	0x03, 0x38
        /*0eca*/ 	.short	0x0016


	//----- nvinfo : EIATTR_EXIT_INSTR_OFFSETS
	.align		4
        /*0ecc*/ 	.byte	0x04, 0x1c
        /*0ece*/ 	.short	(.L_973 - .L_972)


	//   ....[0]....
.L_972:
        /*0ed0*/ 	.word	0x000009b0


	//   ....[1]....
        /*0ed4*/ 	.word	0x00011f10


	//   ....[2]....
        /*0ed8*/ 	.word	0x00017ba0


	//----- nvinfo : EIATTR_MAX_THREADS
	.align		4
.L_973:
        /*0edc*/ 	.byte	0x04, 0x05
        /*0ede*/ 	.short	(.L_975 - .L_974)
.L_974:
        /*0ee0*/ 	.word	0x00000180
        /*0ee4*/ 	.word	0x00000001
        /*0ee8*/ 	.word	0x00000001


	//----- nvinfo : EIATTR_CRS_STACK_SIZE
	.align		4
.L_975:
        /*0eec*/ 	.byte	0x04, 0x1e
        /*0eee*/ 	.short	(.L_977 - .L_976)
.L_976:
        /*0ef0*/ 	.word	0x00000000


	//----- nvinfo : EIATTR_CBANK_PARAM_SIZE
	.align		4
.L_977:
        /*0ef4*/ 	.byte	0x03, 0x19
        /*0ef6*/ 	.short	0x0af0


	//----- nvinfo : EIATTR_PARAM_CBANK
	.align		4
        /*0ef8*/ 	.byte	0x04, 0x0a
        /*0efa*/ 	.short	(.L_979 - .L_978)
	.align		4
.L_978:
        /*0efc*/ 	.word	index@(.nv.constant0._ZN7cutlass13device_kernelIN5flash11enable_sm90INS1_16FlashAttnFwdSm90INS1_25CollectiveMainloopFwdSm90ILi2EN4cute5tupleIJNS5_1CILi1EEES8_S8_EEENS6_IJNS7_ILi128EEESA_SA_EEELi128ENS_10bfloat16_tEfNS_4arch4Sm90ELb0ELb1ELb1ELb1ELb1ELb0ELb0ELb1ELb1ELb1ELb0ELb0EEENS1_21CollectiveEpilogueFwdISB_S9_SC_SE_Li256ELb1ELb1ELb0ELb0EEENS1_36VarlenDynamicPersistentTileSchedulerILi128ELi128ELi256ELi128ELb0ELb1ELb1ELb1ELb0ELb1EEEEEEEEEvNT_6ParamsE)
        /*0f00*/ 	.short	0x0210
        /*0f02*/ 	.short	0x0af0


	//----- nvinfo : EIATTR_SW_WAR
	.align		4
.L_979:
        /*0f04*/ 	.byte	0x04, 0x36
        /*0f06*/ 	.short	(.L_981 - .L_980)
.L_980:
        /*0f08*/ 	.word	0x00000008
.L_981:


//--------------------- .nv.info._ZN7cutlass13device_kernelIN5flash11enable_sm90INS1_16FlashAttnFwdSm90INS1_25CollectiveMainloopFwdSm90ILi2EN4cute5tupleIJNS5_1CILi1EEES8_S8_EEENS6_IJNS7_ILi128EEESA_SA_EEELi128ENS_10bfloat16_tEfNS_4arch4Sm90ELb0ELb1ELb1ELb1ELb1ELb1ELb0ELb1ELb1ELb1ELb0ELb0EEENS1_21CollectiveEpilogueFwdISB_S9_SC_SE_Li256ELb1ELb1ELb0ELb0EEENS1_36VarlenDynamicPersistentTileSchedulerILi128ELi128ELi256ELi128ELb0ELb1ELb1ELb1ELb0ELb1EEEEEEEEEvNT_6ParamsE --------------------------
	.section	.nv.info._ZN7cutlass13device_kernelIN5flash11enable_sm90INS1_16FlashAttnFwdSm90INS1_25CollectiveMainloopFwdSm90ILi2EN4cute5tupleIJNS5_1CILi1EEES8_S8_EEENS6_IJNS7_ILi128EEESA_SA_EEELi128ENS_10bfloat16_tEfNS_4arch4Sm90ELb0ELb1ELb1ELb1ELb1ELb1ELb0ELb1ELb1ELb1ELb0ELb0EEENS1_21CollectiveEpilogueFwdISB_S9_SC_SE_Li256ELb1ELb1ELb0ELb0EEENS1_36VarlenDynamicPersistentTileSchedulerILi128ELi128ELi256ELi128ELb0ELb1ELb1ELb1ELb0ELb1EEEEEEEEEvNT_6ParamsE,"",@"SHT_CUDA_INFO"
	.sectionflags	@""
	.align	4


	//----- nvinfo : EIATTR_CUDA_API_VERSION
	.align		4
        /*0000*/ 	.byte	0x04, 0x37
        /*0002*/ 	.short	(.L_983 - .L_982)
.L_982:
        /*0004*/ 	.word	0x00000082


	//----- nvinfo : EIATTR_KPARAM_INFO
	.align		4
.L_983:
        /*0008*/ 	.byte	0x04, 0x17
        /*000a*/ 	.short	(.L_985 - .L_984)
.L_984:
        /*000c*/ 	.word	0x00000000
        /*0010*/ 	.short	0x0000
        /*0012*/ 	.short	0x0070
        /*0014*/ 	.byte	0x00, 0xf0, 0x01, 0x2a


	//----- nvinfo : EIATTR_SPARSE_MMA_MASK
	.align		4
.L_985:
        /*0018*/ 	.byte	0x03, 0x50
        /*001a*/ 	.short	0x0000


	//----- nvinfo : EIATTR_MAXREG_COUNT
	.align		4
        /*001c*/ 	.byte	0x03, 0x1b
        /*001e*/ 	.short	0x00a8


	//----- nvinfo : EIATTR_NUM_BARRIERS
	.align		4
        /*0020*/ 	.byte	0x02, 0x4c
        /*0022*/ 	.byte	0x10
	.zero		1


	//----- nvinfo : EIATTR_EXTERNS
	.align		4
        /*0024*/ 	.byte	0x04, 0x0f
        /*0026*/ 	.short	(.L_987 - .L_986)


	//   ....[0]....
	.align		4
.L_986:
        /*0028*/ 	.word	index@(__assertfail)


	//----- nvinfo : EIATTR_ANNOTATIONS
	.align		4
.L_987:
        /*002c*/ 	.byte	0x04, 0x55
        /*002e*/ 	.short	(.L_989 - .L_988)


	//   ....[0]....
.L_988:
        /* <DEDUP_REMOVED lines=15> */


	//----- nvinfo : EIATTR_MERCURY_ISA_VERSION
	.align		4
.L_989:
        /*0110*/ 	.byte	0x03, 0x5f
        /*0112*/ 	.short	0x0101


	//----- nvinfo : EIATTR_UNUSED_LOAD_BYTE_OFFSET
	.align		4
        /*0114*/ 	.byte	0x04, 0x44
        /*0116*/ 	.short	(.L_991 - .L_990)


	//   ....[0]....
.L_990:
        /*0118*/ 	.word	0x00000a60
        /*011c*/ 	.word	0x0000fff0


	//   ....[1]....
        /*0120*/ 	.word	0x0001d240
        /*0124*/ 	.word	0x0000fff0


	//----- nvinfo : EIATTR_INT_WARP_WIDE_INSTR_OFFSETS
	.align		4
.L_991:
        /*0128*/ 	.byte	0x04, 0x31
        /*012a*/ 	.short	(.L_993 - .L_992)


	//   ....[0]....
.L_992:
        /*012c*/ 	.word	0x00000130


	//   ....[1]....
        /*0130*/ 	.word	0x00000170


	//   ....[2]....
        /*0134*/ 	.word	0x000001e0


	//   ....[3]....
        /*0138*/ 	.word	0x00021e20


	//   ....[4]....
        /*013c*/ 	.word	0x00021eb0


	//   ....[5]....
        /*0140*/ 	.word	0x00024df0


	//   ....[6]....
        /*0144*/ 	.word	0x00024e80


	//----- nvinfo : EIATTR_COOP_GROUP_MASK_REGIDS
	.align		4
.L_993:
        /*0148*/ 	.byte	0x04, 0x29
        /*014a*/ 	.short	(.L_995 - .L_994)


	//   ....[0]....
.L_994:
        /*014c*/ 	.word	0xffffffff


	//   ....[1]....
        /*0150*/ 	.word	0xffffffff


	//   ....[2]....
        /*0154*/ 	.word	0xffffffff


	//   ....[3]....
        /*0158*/ 	.word	0xffffffff


	//   ....[4]....
        /*015c*/ 	.word	0xffffffff


	//   ....[5]....
        /*0160*/ 	.word	0xffffffff


	//   ....[6]....
        /*0164*/ 	.word	0xffffffff


	//   ....[7]....
        /*0168*/ 	.word	0xffffffff


	//   ....[8]....
        /*016c*/ 	.word	0xffffffff


	//   ....[9]....
        /*0170*/ 	.word	0xffffffff


	//   ....[10]....
        /*0174*/ 	.word	0xffffffff


	//   ....[11]....
        /*0178*/ 	.word	0xffffffff


	//   ....[12]....
        /*017c*/ 	.word	0xffffffff


	//   ....[13]....
        /*0180*/ 	.word	0xffffffff


	//   ....[14]....
        /*0184*/ 	.word	0xffffffff


	//   ....[15]....
        /*0188*/ 	.word	0xffffffff


	//   ....[16]....
        /*018c*/ 	.word	0xffffffff


	//   ....[17]....
        /*0190*/ 	.word	0xffffffff


	//   ....[18]....
        /*0194*/ 	.word	0xffffffff


	//   ....[19]....
        /*0198*/ 	.word	0xffffffff


	//   ....[20]....
        /*019c*/ 	.word	0xffffffff


	//   ....[21]....
        /*01a0*/ 	.word	0xffffffff


	//   ....[22]....
        /*01a4*/ 	.word	0xffffffff


	//   ....[23]....
        /*01a8*/ 	.word	0xffffffff


	//   ....[24]....
        /*01ac*/ 	.word	0xffffffff


	//   ....[25]....
        /*01b0*/ 	.word	0xffffffff


	//   ....[26]....
        /*01b4*/ 	.word	0xffffffff


	//   ....[27]....
        /*01b8*/ 	.word	0xffffffff


	//   ....[28]....
        /*01bc*/ 	.word	0xffffffff


	//   ....[29]....
        /*01c0*/ 	.word	0xffffffff


	//   ....[30]....
        /*01c4*/ 	.word	0xffffffff


	//   ....[31]....
        /*01c8*/ 	.word	0xffffffff


	//   ....[32]....
        /*01cc*/ 	.word	0xffffffff


	//   ....[33]....
        /*01d0*/ 	.word	0xffffffff


	//   ....[34]....
        /*01d4*/ 	.word	0xffffffff


	//   ....[35]....
        /*01d8*/ 	.word	0xffffffff


	//   ....[36]....
        /*01dc*/ 	.word	0xffffffff


	//   ....[37]....
        /*01e0*/ 	.word	0xffffffff


	//   ....[38]....
        /*01e4*/ 	.word	0xffffffff


	//   ....[39]....
        /*01e8*/ 	.word	0xffffffff


	//   ....[40]....
        /*01ec*/ 	.word	0xffffffff


	//   ....[41]....
        /*01f0*/ 	.word	0xffffffff


	//   ....[42]....
        /*01f4*/ 	.word	0xffffffff


	//   ....[43]....
        /*01f8*/ 	.word	0xffffffff


	//   ....[44]....
        /*01fc*/ 	.word	0xffffffff


	//   ....[45]....
        /*0200*/ 	.word	0xffffffff


	//   ....[46]....
        /*0204*/ 	.word	0xffffffff


	//   ....[47]....
        /*0208*/ 	.word	0xffffffff


	//   ....[48]....
        /*020c*/ 	.word	0xffffffff


	//   ....[49]....
        /*0210*/ 	.word	0xffffffff


	//   ....[50]....
        /*0214*/ 	.word	0xffffffff


	//   ....[51]....
        /*0218*/ 	.word	0xffffffff


	//   ....[52]....
        /*021c*/ 	.word	0xffffffff


	//   ....[53]....
        /*0220*/ 	.word	0xffffffff


	//   ....[54]....
        /*0224*/ 	.word	0xffffffff


	//   ....[55]....
        /*0228*/ 	.word	0xffffffff


	//   ....[56]....
        /*022c*/ 	.word	0xffffffff


	//   ....[57]....
        /*0230*/ 	.word	0xffffffff


	//   ....[58]....
        /*0234*/ 	.word	0xffffffff


	//   ....[59]....
        /*0238*/ 	.word	0xffffffff


	//   ....[60]....
        /*023c*/ 	.word	0xffffffff


	//   ....[61]....
        /*0240*/ 	.word	0xffffffff


	//   ....[62]....
        /*0244*/ 	.word	0xffffffff


	//   ....[63]....
        /*0248*/ 	.word	0xffffffff


	//   ....[64]....
        /*024c*/ 	.word	0xffffffff


	//   ....[65]....
        /*0250*/ 	.word	0xffffffff


	//   ....[66]....
        /*0254*/ 	.word	0xffffffff


	//   ....[67]....
        /*0258*/ 	.word	0xffffffff


	//   ....[68]....
        /*025c*/ 	.word	0xffffffff


	//   ....[69]....
        /*0260*/ 	.word	0xffffffff


	//   ....[70]....
        /*0264*/ 	.word	0xffffffff


	//   ....[71]....
        /*0268*/ 	.word	0xffffffff


	//   ....[72]....
        /*026c*/ 	.word	0xffffffff


	//   ....[73]....
        /*0270*/ 	.word	0xffffffff


	//   ....[74]....
        /*0274*/ 	.word	0xffffffff


	//   ....[75]....
        /*0278*/ 	.word	0xffffffff


	//   ....[76]....
        /*027c*/ 	.word	0xffffffff


	//   ....[77]....
        /*0280*/ 	.word	0xffffffff


	//   ....[78]....
        /*0284*/ 	.word	0xffffffff


	//   ....[79]....
        /*0288*/ 	.word	0xffffffff


	//   ....[80]....
        /*028c*/ 	.word	0xffffffff


	//   ....[81]....
        /*0290*/ 	.word	0xffffffff


	//   ....[82]....
        /*0294*/ 	.word	0xffffffff


	//   ....[83]....
        /*0298*/ 	.word	0xffffffff


	//   ....[84]....
        /*029c*/ 	.word	0xffffffff


	//   ....[85]....
        /*02a0*/ 	.word	0xffffffff


	//   ....[86]....
        /*02a4*/ 	.word	0xffffffff


	//   ....[87]....
        /*02a8*/ 	.word	0xffffffff


	//   ....[88]....
        /*02ac*/ 	.word	0xffffffff


	//   ....[89]....
        /*02b0*/ 	.word	0xffffffff


	//   ....[90]....
        /*02b4*/ 	.word	0xffffffff


	//   ....[91]....
        /*02b8*/ 	.word	0xffffffff


	//   ....[92]....
        /*02bc*/ 	.word	0xffffffff


	//   ....[93]....
        /*02c0*/ 	.word	0xffffffff


	//   ....[94]....
        /*02c4*/ 	.word	0xffffffff


	//   ....[95]....
        /*02c8*/ 	.word	0xffffffff


	//   ....[96]....
        /*02cc*/ 	.word	0xffffffff


	//   ....[97]....
        /*02d0*/ 	.word	0xffffffff


	//   ....[98]....
        /*02d4*/ 	.word	0xffffffff


	//   ....[99]....
        /*02d8*/ 	.word	0xffffffff


	//   ....[100]....
        /*02dc*/ 	.word	0xffffffff


	//   ....[101]....
        /*02e0*/ 	.word	0xffffffff


	//   ....[102]....
        /*02e4*/ 	.word	0xffffffff


	//   ....[103]....
        /*02e8*/ 	.word	0xffffffff


	//   ....[104]....
        /*02ec*/ 	.word	0xffffffff


	//   ....[105]....
        /*02f0*/ 	.word	0xffffffff


	//   ....[106]....
        /*02f4*/ 	.word	0xffffffff


	//   ....[107]....
        /*02f8*/ 	.word	0xffffffff


	//   ....[108]....
        /*02fc*/ 	.word	0xffffffff


	//   ....[109]....
        /*0300*/ 	.word	0xffffffff


	//   ....[110]....
        /*0304*/ 	.word	0xffffffff


	//   ....[111]....
        /*0308*/ 	.word	0xffffffff


	//   ....[112]....
        /*030c*/ 	.word	0xffffffff


	//   ....[113]....
        /*0310*/ 	.word	0xffffffff


	//   ....[114]....
        /*0314*/ 	.word	0xffffffff


	//   ....[115]....
        /*0318*/ 	.word	0xffffffff


	//   ....[116]....
        /*031c*/ 	.word	0xffffffff


	//   ....[117]....
        /*0320*/ 	.word	0xffffffff


	//   ....[118]....
        /*0324*/ 	.word	0xffffffff


	//   ....[119]....
        /*0328*/ 	.word	0xffffffff


	//   ....[120]....
        /*032c*/ 	.word	0xffffffff


	//   ....[121]....
        /*0330*/ 	.word	0xffffffff


	//   ....[122]....
        /*0334*/ 	.word	0xffffffff


	//   ....[123]....
        /*0338*/ 	.word	0xffffffff


	//   ....[124]....
        /*033c*/ 	.word	0xffffffff


	//   ....[125]....
        /*0340*/ 	.word	0xffffffff


	//   ....[126]....
        /*0344*/ 	.word	0xffffffff


	//   ....[127]....
        /*0348*/ 	.word	0xffffffff


	//   ....[128]....
        /*034c*/ 	.word	0xffffffff


	//   ....[129]....
        /*0350*/ 	.word	0xffffffff


	//   ....[130]....
        /*0354*/ 	.word	0xffffffff


	//   ....[131]....
        /*0358*/ 	.word	0xffffffff


	//   ....[132]....
        /*035c*/ 	.word	0xffffffff


	//   ....[133]....
        /*0360*/ 	.word	0xffffffff


	//   ....[134]....
        /*0364*/ 	.word	0xffffffff


	//   ....[135]....
        /*0368*/ 	.word	0xffffffff


	//   ....[136]....
        /*036c*/ 	.word	0xffffffff


	//   ....[137]....
        /*0370*/ 	.word	0xffffffff


	//   ....[138]....
        /*0374*/ 	.word	0xffffffff


	//   ....[139]....
        /*0378*/ 	.word	0xffffffff


	//   ....[140]....
        /*037c*/ 	.word	0xffffffff


	//   ....[141]....
        /*0380*/ 	.word	0xffffffff


	//   ....[142]....
        /*0384*/ 	.word	0xffffffff


	//   ....[143]....
        /*0388*/ 	.word	0xffffffff


	//   ....[144]....
        /*038c*/ 	.word	0xffffffff


	//   ....[145]....
        /*0390*/ 	.word	0xffffffff


	//   ....[146]....
        /*0394*/ 	.word	0xffffffff


	//   ....[147]....
        /*0398*/ 	.word	0xffffffff


	//   ....[148]....
        /*039c*/ 	.word	0xffffffff


	//   ....[149]....
        /*03a0*/ 	.word	0xffffffff


	//   ....[150]....
        /*03a4*/ 	.word	0xffffffff


	//   ....[151]....
        /*03a8*/ 	.word	0xffffffff


	//   ....[152]....
        /*03ac*/ 	.word	0xffffffff


	//   ....[153]....
        /*03b0*/ 	.word	0xffffffff


	//   ....[154]....
        /*03b4*/ 	.word	0xffffffff


	//   ....[155]....
        /*03b8*/ 	.word	0xffffffff


	//   ....[156]....
        /*03bc*/ 	.word	0xffffffff


	//   ....[157]....
        /*03c0*/ 	.word	0xffffffff


	//   ....[158]....
        /*03c4*/ 	.word	0xffffffff


	//   ....[159]....
        /*03c8*/ 	.word	0xffffffff


	//   ....[160]....
        /*03cc*/ 	.word	0xffffffff


	//   ....[161]....
        /*03d0*/ 	.word	0xffffffff


	//   ....[162]....
        /*03d4*/ 	.word	0xffffffff


	//   ....[163]....
        /*03d8*/ 	.word	0xffffffff


	//   ....[164]....
        /*03dc*/ 	.word	0xffffffff


	//   ....[165]....
        /*03e0*/ 	.word	0xffffffff


	//   ....[166]....
        /*03e4*/ 	.word	0xffffffff


	//   ....[167]....
        /*03e8*/ 	.word	0xffffffff


	//   ....[168]....
        /*03ec*/ 	.word	0xffffffff


	//   ....[169]....
        /*03f0*/ 	.word	0xffffffff


	//   ....[170]....
        /*03f4*/ 	.word	0xffffffff


	//   ....[171]....
        /*03f8*/ 	.word	0xffffffff


	//   ....[172]....
        /*03fc*/ 	.word	0xffffffff


	//   ....[173]....
        /*0400*/ 	.word	0xffffffff


	//   ....[174]....
        /*0404*/ 	.word	0xffffffff


	//   ....[175]....
        /*0408*/ 	.word	0xffffffff


	//   ....[176]....
        /*040c*/ 	.word	0xffffffff


	//   ....[177]....
        /*0410*/ 	.word	0xffffffff


	//   ....[178]....
        /*0414*/ 	.word	0xffffffff


	//   ....[179]....
        /*0418*/ 	.word	0xffffffff


	//   ....[180]....
        /*041c*/ 	.word	0xffffffff


	//   ....[181]....
        /*0420*/ 	.word	0xffffffff


	//   ....[182]....
        /*0424*/ 	.word	0xffffffff


	//   ....[183]....
        /*0428*/ 	.word	0xffffffff


	//   ....[184]....
        /*042c*/ 	.word	0xffffffff


	//   ....[185]....
        /*0430*/ 	.word	0xffffffff


	//   ....[186]....
        /*0434*/ 	.word	0xffffffff


	//   ....[187]....
        /*0438*/ 	.word	0xffffffff


	//   ....[188]....
        /*043c*/ 	.word	0xffffffff


	//   ....[189]....
        /*0440*/ 	.word	0xffffffff


	//   ....[190]....
        /*0444*/ 	.word	0xffffffff


	//   ....[191]....
        /*0448*/ 	.word	0xffffffff


	//   ....[192]....
        /*044c*/ 	.word	0xffffffff


	//   ....[193]....
        /*0450*/ 	.word	0xffffffff


	//   ....[194]....
        /*0454*/ 	.word	0xffffffff


	//   ....[195]....
        /*0458*/ 	.word	0xffffffff


	//   ....[196]....
        /*045c*/ 	.word	0xffffffff


	//   ....[197]....
        /*0460*/ 	.word	0xffffffff


	//   ....[198]....
        /*0464*/ 	.word	0xffffffff


	//   ....[199]....
        /*0468*/ 	.word	0xffffffff


	//   ....[200]....
        /*046c*/ 	.word	0xffffffff


	//   ....[201]....
        /*0470*/ 	.word	0xffffffff


	//   ....[202]....
        /*0474*/ 	.word	0xffffffff


	//   ....[203]....
        /*0478*/ 	.word	0xffffffff


	//   ....[204]....
        /*047c*/ 	.word	0xffffffff


	//   ....[205]....
        /*0480*/ 	.word	0xffffffff


	//   ....[206]....
        /*0484*/ 	.word	0xffffffff


	//   ....[207]....
        /*0488*/ 	.word	0xffffffff


	//   ....[208]....
        /*048c*/ 	.word	0xffffffff


	//   ....[209]....
        /*0490*/ 	.word	0xffffffff


	//   ....[210]....
        /*0494*/ 	.word	0xffffffff


	//   ....[211]....
        /*0498*/ 	.word	0xffffffff


	//   ....[212]....
        /*049c*/ 	.word	0xffffffff


	//   ....[213]....
        /*04a0*/ 	.word	0xffffffff


	//   ....[214]....
        /*04a4*/ 	.word	0xffffffff


	//   ....[215]....
        /*04a8*/ 	.word	0xffffffff


	//   ....[216]....
        /*04ac*/ 	.word	0xffffffff


	//   ....[217]....
        /*04b0*/ 	.word	0xffffffff


	//   ....[218]....
        /*04b4*/ 	.word	0xffffffff


	//   ....[219]....
        /*04b8*/ 	.word	0xffffffff


	//   ....[220]....
        /*04bc*/ 	.word	0xffffffff


	//   ....[221]....
        /*04c0*/ 	.word	0xffffffff


	//   ....[222]....
        /*04c4*/ 	.word	0xffffffff


	//   ....[223]....
        /*04c8*/ 	.word	0xffffffff


	//   ....[224]....
        /*04cc*/ 	.word	0xffffffff


	//   ....[225]....
        /*04d0*/ 	.word	0xffffffff


	//   ....[226]....
        /*04d4*/ 	.word	0xffffffff


	//   ....[227]....
        /*04d8*/ 	.word	0xffffffff


	//   ....[228]....
        /*04dc*/ 	.word	0xffffffff


	//   ....[229]....
        /*04e0*/ 	.word	0xffffffff


	//   ....[230]....
        /*04e4*/ 	.word	0xffffffff


	//   ....[231]....
        /*04e8*/ 	.word	0xffffffff


	//   ....[232]....
        /*04ec*/ 	.word	0xffffffff


	//   ....[233]....
        /*04f0*/ 	.word	0x0500000f


	//   ....[234]....
        /*04f4*/ 	.word	0x0500000f


	//   ....[235]....
        /*04f8*/ 	.word	0x0500000f


	//   ....[236]....
        /*04fc*/ 	.word	0x0500000f


	//   ....[237]....
        /*0500*/ 	.word	0x0500000f


	//   ....[238]....
        /*0504*/ 	.word	0x0500000f


	//   ....[239]....
        /*0508*/ 	.word	0x0500000f


	//   ....[240]....
        /*050c*/ 	.word	0x0500000f


	//   ....[241]....
        /*0510*/ 	.word	0x0500000f


	//   ....[242]....
        /*0514*/ 	.word	0x0500000f


	//   ....[243]....
        /*0518*/ 	.word	0x0500000f


	//   ....[244]....
        /*051c*/ 	.word	0x0500000f


	//   ....[245]....
        /*0520*/ 	.word	0x0500000f


	//   ....[246]....
        /*0524*/ 	.word	0x0500000f


	//   ....[247]....
        /*0528*/ 	.word	0x0500000f


	//   ....[248]....
        /*052c*/ 	.word	0x0500000f


	//   ....[249]....
        /*0530*/ 	.word	0x0500000f


	//   ....[250]....
        /*0534*/ 	.word	0x0500000f


	//   ....[251]....
        /*0538*/ 	.word	0x0500000f


	//   ....[252]....
        /*053c*/ 	.word	0x0500000f


	//   ....[253]....
        /*0540*/ 	.word	0x0500000f


	//   ....[254]....
        /*0544*/ 	.word	0x0500000f


	//   ....[255]....
        /*0548*/ 	.word	0x0500000f


	//   ....[0]....
        /*054c*/ 	.word	0x0500000f


	//   ....[1]....
        /*0550*/ 	.word	0x0500000f


	//   ....[2]....
        /*0554*/ 	.word	0x0500000f


	//   ....[3]....
        /*0558*/ 	.word	0x0500000f


	//   ....[4]....
        /*055c*/ 	.word	0x0500000f


	//   ....[5]....
        /*0560*/ 	.word	0x0500000f


	//   ....[6]....
        /*0564*/ 	.word	0x0500000f


	//   ....[7]....
        /*0568*/ 	.word	0x0500000f


	//   ....[8]....
        /*056c*/ 	.word	0x0500000f


	//   ....[9]....
        /*0570*/ 	.word	0x0500000f


	//   ....[10]....
        /*0574*/ 	.word	0x0500000f


	//   ....[11]....
        /*0578*/ 	.word	0x0500000f


	//   ....[12]....
        /*057c*/ 	.word	0x0500000f


	//   ....[13]....
        /*0580*/ 	.word	0x0500000f


	//   ....[14]....
        /*0584*/ 	.word	0x0500000f


	//   ....[15]....
        /*0588*/ 	.word	0x0500000f


	//   ....[16]....
        /*058c*/ 	.word	0x0500000f


	//   ....[17]....
        /*0590*/ 	.word	0x0500000f


	//   ....[18]....
        /*0594*/ 	.word	0x0500000f


	//   ....[19]....
        /*0598*/ 	.word	0x0500000f


	//   ....[20]....
        /*059c*/ 	.word	0x0500000f


	//   ....[21]....
        /*05a0*/ 	.word	0x0500000f


	//   ....[22]....
        /*05a4*/ 	.word	0x0500000f


	//   ....[23]....
        /*05a8*/ 	.word	0x0500000f


	//   ....[24]....
        /*05ac*/ 	.word	0x0500000f


	//   ....[25]....
        /*05b0*/ 	.word	0x0500000f


	//   ....[26]....
        /*05b4*/ 	.word	0x0500000f


	//   ....[27]....
        /*05b8*/ 	.word	0x0500000f


	//   ....[28]....
        /*05bc*/ 	.word	0x0500000f


	//   ....[29]....
        /*05c0*/ 	.word	0x0500000f


	//   ....[30]....
        /*05c4*/ 	.word	0x0500000f


	//   ....[31]....
        /*05c8*/ 	.word	0x0500000f


	//   ....[32]....
        /*05cc*/ 	.word	0x0500000f


	//   ....[33]....
        /*05d0*/ 	.word	0x0500000f


	//   ....[34]....
        /*05d4*/ 	.word	0x0500000f


	//   ....[35]....
        /*05d8*/ 	.word	0x0500000f


	//   ....[36]....
        /*05dc*/ 	.word	0x0500000f


	//   ....[37]....
        /*05e0*/ 	.word	0x0500000f


	//   ....[38]....
        /*05e4*/ 	.word	0x0500000f


	//   ....[39]....
        /*05e8*/ 	.word	0x0500000f


	//   ....[40]....
        /*05ec*/ 	.word	0x0500000f


	//   ....[41]....
        /*05f0*/ 	.word	0x0500000f


	//   ....[42]....
        /*05f4*/ 	.word	0x0500000f


	//   ....[43]....
        /*05f8*/ 	.word	0x0500000f


	//   ....[44]....
        /*05fc*/ 	.word	0x0500000f


	//   ....[45]....
        /*0600*/ 	.word	0x0500000f


	//   ....[46]....
        /*0604*/ 	.word	0x0500000f


	//   ....[47]....
        /*0608*/ 	.word	0x0500000f


	//   ....[48]....
        /*060c*/ 	.word	0x0500000f


	//   ....[49]....
        /*0610*/ 	.word	0x0500000f


	//   ....[50]....
        /*0614*/ 	.word	0x0500000f


	//   ....[51]....
        /*0618*/ 	.word	0x0500000f


	//   ....[52]....
        /*061c*/ 	.word	0x0500000f


	//   ....[53]....
        /*0620*/ 	.word	0x0500000f


	//   ....[54]....
        /*0624*/ 	.word	0x0500000f


	//   ....[55]....
        /*0628*/ 	.word	0x0500000f


	//   ....[56]....
        /*062c*/ 	.word	0x0500000f


	//   ....[57]....
        /*0630*/ 	.word	0x0500000f


	//   ....[58]....
        /*0634*/ 	.word	0x0500000f


	//   ....[59]....
        /*0638*/ 	.word	0x0500000f


	//   ....[60]....
        /*063c*/ 	.word	0x0500000f


	//   ....[61]....
        /*0640*/ 	.word	0x0500000f


	//   ....[62]....
        /*0644*/ 	.word	0x0500000f


	//   ....[63]....
        /*0648*/ 	.word	0x0500000f


	//   ....[64]....
        /*064c*/ 	.word	0x0500000f


	//   ....[65]....
        /*0650*/ 	.word	0x0500000f


	//   ....[66]....
        /*0654*/ 	.word	0x0500000f


	//   ....[67]....
        /*0658*/ 	.word	0x0500000f


	//   ....[68]....
        /*065c*/ 	.word	0x0500000f


	//   ....[69]....
        /*0660*/ 	.word	0x0500000f


	//   ....[70]....
        /*0664*/ 	.word	0x0500000f


	//   ....[71]....
        /*0668*/ 	.word	0x0500000f


	//   ....[72]....
        /*066c*/ 	.word	0x0500000f


	//   ....[73]....
        /*0670*/ 	.word	0x0500000f


	//   ....[74]....
        /*0674*/ 	.word	0x0500000f


	//   ....[75]....
        /*0678*/ 	.word	0x0500000f


	//   ....[76]....
        /*067c*/ 	.word	0x0500000f


	//   ....[77]....
        /*0680*/ 	.word	0x0500000f


	//   ....[78]....
        /*0684*/ 	.word	0x0500000f


	//   ....[79]....
        /*0688*/ 	.word	0x0500000f


	//   ....[80]....
        /*068c*/ 	.word	0x0500000f


	//   ....[81]....
        /*0690*/ 	.word	0x0500000f


	//   ....[82]....
        /*0694*/ 	.word	0x0500000f


	//   ....[83]....
        /*0698*/ 	.word	0x0500000f


	//   ....[84]....
        /*069c*/ 	.word	0x0500000f


	//   ....[85]....
        /*06a0*/ 	.word	0x0500000f


	//   ....[86]....
        /*06a4*/ 	.word	0x0500000f


	//   ....[87]....
        /*06a8*/ 	.word	0x0500000f


	//   ....[88]....
        /*06ac*/ 	.word	0x0500000f


	//   ....[89]....
        /*06b0*/ 	.word	0x0500000f


	//   ....[90]....
        /*06b4*/ 	.word	0x0500000f


	//   ....[91]....
        /*06b8*/ 	.word	0x0500000f


	//   ....[92]....
        /*06bc*/ 	.word	0x0500000f


	//   ....[93]....
        /*06c0*/ 	.word	0x0500000f


	//   ....[94]....
        /*06c4*/ 	.word	0x0500000f


	//   ....[95]....
        /*06c8*/ 	.word	0x0500000f


	//   ....[96]....
        /*06cc*/ 	.word	0x0500000f


	//   ....[97]....
        /*06d0*/ 	.word	0x0500000f


	//   ....[98]....
        /*06d4*/ 	.word	0x0500000f


	//   ....[99]....
        /*06d8*/ 	.word	0x0500000f


	//   ....[100]....
        /*06dc*/ 	.word	0x0500000f


	//   ....[101]....
        /*06e0*/ 	.word	0x0500000f


	//   ....[102]....
        /*06e4*/ 	.word	0x0500000f


	//   ....[103]....
        /*06e8*/ 	.word	0x0500000f


	//   ....[104]....
        /*06ec*/ 	.word	0x0500000f


	//   ....[105]....
        /*06f0*/ 	.word	0x0500000f


	//   ....[106]....
        /*06f4*/ 	.word	0x0500000f


	//   ....[107]....
        /*06f8*/ 	.word	0x0500000f


	//   ....[108]....
        /*06fc*/ 	.word	0x0500000f


	//   ....[109]....
        /*0700*/ 	.word	0x0500000f


	//   ....[110]....
        /*0704*/ 	.word	0x0500000f


	//   ....[111]....
        /*0708*/ 	.word	0x0500000f


	//   ....[112]....
        /*070c*/ 	.word	0x0500000f


	//   ....[113]....
        /*0710*/ 	.word	0x0500000f


	//   ....[114]....
        /*0714*/ 	.word	0x0500000f


	//   ....[115]....
        /*0718*/ 	.word	0x0500000f


	//   ....[116]....
        /*071c*/ 	.word	0x0500000f


	//   ....[117]....
        /*0720*/ 	.word	0x0500000f


	//   ....[118]....
        /*0724*/ 	.word	0x0500000f


	//   ....[119]....
        /*0728*/ 	.word	0x0500000f


	//   ....[120]....
        /*072c*/ 	.word	0x0500000f


	//   ....[121]....
        /*0730*/ 	.word	0x0500000f


	//   ....[122]....
        /*0734*/ 	.word	0x0500000f


	//   ....[123]....
        /*0738*/ 	.word	0x0500000f


	//   ....[124]....
        /*073c*/ 	.word	0x0500000f


	//   ....[125]....
        /*0740*/ 	.word	0x0500000f


	//   ....[126]....
        /*0744*/ 	.word	0x0500000f


	//   ....[127]....
        /*0748*/ 	.word	0x0500000f


	//   ....[128]....
        /*074c*/ 	.word	0x0500000f


	//   ....[129]....
        /*0750*/ 	.word	0x0500000f


	//   ....[130]....
        /*0754*/ 	.word	0x0500000f


	//   ....[131]....
        /*0758*/ 	.word	0x0500000f


	//   ....[132]....
        /*075c*/ 	.word	0x0500000f


	//   ....[133]....
        /*0760*/ 	.word	0x0500000f


	//   ....[134]....
        /*0764*/ 	.word	0x0500000f


	//   ....[135]....
        /*0768*/ 	.word	0x0500000f


	//   ....[136]....
        /*076c*/ 	.word	0x0500000f


	//   ....[137]....
        /*0770*/ 	.word	0x0500000f


	//   ....[138]....
        /*0774*/ 	.word	0x0500000f


	//   ....[139]....
        /*0778*/ 	.word	0x0500000f


	//   ....[140]....
        /*077c*/ 	.word	0x0500000f


	//   ....[141]....
        /*0780*/ 	.word	0x0500000f


	//----- nvinfo : EIATTR_COOP_GROUP_INSTR_OFFSETS
	.align		4
.L_995:
        /*0784*/ 	.byte	0x04, 0x28
        /*0786*/ 	.short	(.L_997 - .L_996)


	//   ....[0]....
.L_996:
        /*0788*/ 	.word	0x00000070


	//   ....[1]....
        /*078c*/ 	.word	0x00000140


	//   ....[2]....
        /*0790*/ 	.word	0x00000190


	//   ....[3]....
        /*0794*/ 	.word	0x000003c0


	//   ....[4]....
        /*0798*/ 	.word	0x00000520


	//   ....[5]....
        /*079c*/ 	.word	0x00000640


	//   ....[6]....
        /*07a0*/ 	.word	0x000007a0


	//   ....[7]....
        /*07a4*/ 	.word	0x00003410


	//   ....[8]....
        /*07a8*/ 	.word	0x00003420


	//   ....[9]....
        /*07ac*/ 	.word	0x00003b90


	//   ....[10]....
        /*07b0*/ 	.word	0x00003ba0


	//   ....[11]....
        /*07b4*/ 	.word	0x00004310


	//   ....[12]....
        /*07b8*/ 	.word	0x00004320


	//   ....[13]....
        /*07bc*/ 	.word	0x00004a80


	//   ....[14]....
        /*07c0*/ 	.word	0x00004a90


	//   ....[15]....
        /*07c4*/ 	.word	0x00005be0


	//   ....[16]....
        /*07c8*/ 	.word	0x00005bf0


	//   ....[17]....
        /*07cc*/ 	.word	0x000063d0


	//   ....[18]....
        /*07d0*/ 	.word	0x000063e0


	//   ....[19]....
        /*07d4*/ 	.word	0x00006bc0


	//   ....[20]....
        /*07d8*/ 	.word	0x00006bd0


	//   ....[21]....
        /*07dc*/ 	.word	0x000073d0


	//   ....[22]....
        /*07e0*/ 	.word	0x000073e0


	//   ....[23]....
        /*07e4*/ 	.word	0x00007df0


	//   ....[24]....
        /*07e8*/ 	.word	0x00007e00


	//   ....[25]....
        /*07ec*/ 	.word	0x00007f10


	//   ....[26]....
        /*07f0*/ 	.word	0x00007f20


	//   ....[27]....
        /*07f4*/ 	.word	0x00008040


	//   ....[28]....
        /*07f8*/ 	.word	0x00008050


	//   ....[29]....
        /*07fc*/ 	.word	0x00008170


	//   ....[30]....
        /*0800*/ 	.word	0x00008180


	//   ....[31]....
        /*0804*/ 	.word	0x00008520


	//   ....[32]....
        /*0808*/ 	.word	0x00008540


	//   ....[33]....
        /*080c*/ 	.word	0x00008620


	//   ....[34]....
        /*0810*/ 	.word	0x00008640


	//   ....[35]....
        /*0814*/ 	.word	0x00008720


	//   ....[36]....
        /*0818*/ 	.word	0x00008740


	//   ....[37]....
        /*081c*/ 	.word	0x00008820


	//   ....[38]....
        /*0820*/ 	.word	0x00008840


	//   ....[39]....
        /*0824*/ 	.word	0x00009180


	//   ....[40]....
        /*0828*/ 	.word	0x00009860


	//   ....[41]....
        /*082c*/ 	.word	0x00009870


	//   ....[42]....
        /*0830*/ 	.word	0x00009880


	//   ....[43]....
        /*0834*/ 	.word	0x00009890


	//   ....[44]....
        /*0838*/ 	.word	0x00009bd0


	//   ....[45]....
        /*083c*/ 	.word	0x00009be0


	//   ....[46]....
        /*0840*/ 	.word	0x00009bf0


	//   ....[47]....
        /*0844*/ 	.word	0x00009c00


	//   ....[48]....
        /*0848*/ 	.word	0x00009f20


	//   ....[49]....
        /*084c*/ 	.word	0x00009f30


	//   ....[50]....
        /*0850*/ 	.word	0x00009f40


	//   ....[51]....
        /*0854*/ 	.word	0x00009f50


	//   ....[52]....
        /*0858*/ 	.word	0x0000a290


	//   ....[53]....
        /*085c*/ 	.word	0x0000a2a0


	//   ....[54]....
        /*0860*/ 	.word	0x0000a2b0


	//   ....[55]....
        /*0864*/ 	.word	0x0000a2c0


	//   ....[56]....
        /*0868*/ 	.word	0x0000c1c0


	//   ....[57]....
        /*086c*/ 	.word	0x0000c1e0


	//   ....[58]....
        /*0870*/ 	.word	0x0000c1f0


	//   ....[59]....
        /*0874*/ 	.word	0x0000c200


	//   ....[60]....
        /*0878*/ 	.word	0x0000c310


	//   ....[61]....
        /*087c*/ 	.word	0x0000c330


	//   ....[62]....
        /*0880*/ 	.word	0x0000c3e0


	//   ....[63]....
        /*0884*/ 	.word	0x0000c410


	//   ....[64]....
        /*0888*/ 	.word	0x0000c750


	//   ....[65]....
        /*088c*/ 	.word	0x0000c770


	//   ....[66]....
        /*0890*/ 	.word	0x0000c790


	//   ....[67]....
        /*0894*/ 	.word	0x0000c7a0


	//   ....[68]....
        /*0898*/ 	.word	0x0000c8c0


	//   ....[69]....
        /*089c*/ 	.word	0x0000c8f0


	//   ....[70]....
        /*08a0*/ 	.word	0x0000c930


	//   ....[71]....
        /*08a4*/ 	.word	0x0000c960


	//   ....[72]....
        /*08a8*/ 	.word	0x0000f2a0


	//   ....[73]....
        /*08ac*/ 	.word	0x000102f0


	//   ....[74]....
        /*08b0*/ 	.word	0x00010a40


	//   ....[75]....
        /*08b4*/ 	.word	0x00010ae0


	//   ....[76]....
        /*08b8*/ 	.word	0x000113b0


	//   ....[77]....
        /*08bc*/ 	.word	0x00011410


	//   ....[78]....
        /*08c0*/ 	.word	0x00013000


	//   ....[79]....
        /*08c4*/ 	.word	0x00013860


	//   ....[80]....
        /*08c8*/ 	.word	0x00014420


	//   ....[81]....
        /*08cc*/ 	.word	0x00014520


	//   ....[82]....
        /*08d0*/ 	.word	0x00014d70


	//   ....[83]....
        /*08d4*/ 	.word	0x00014de0


	//   ....[84]....
        /*08d8*/ 	.word	0x00017760


	//   ....[85]....
        /*08dc*/ 	.word	0x00017780


	//   ....[86]....
        /*08e0*/ 	.word	0x000177a0


	//   ....[87]....
        /*08e4*/ 	.word	0x000177c0


	//   ....[88]....
        /*08e8*/ 	.word	0x00019890


	//   ....[89]....
        /*08ec*/ 	.word	0x0001a0e0


	//   ....[90]....
        /*08f0*/ 	.word	0x0001aca0


	//   ....[91]....
        /*08f4*/ 	.word	0x0001ada0


	//   ....[92]....
        /*08f8*/ 	.word	0x0001b5d0


	//   ....[93]....
        /*08fc*/ 	.word	0x0001b630


	//   ....[94]....
        /*0900*/ 	.word	0x0001c830


	//   ....[95]....
        /*0904*/ 	.word	0x0001c870


	//   ....[96]....
        /*0908*/ 	.word	0x0001cb90


	//   ....[97]....
        /*090c*/ 	.word	0x0001cbb0


	//   ....[98]....
        /*0910*/ 	.word	0x0001dc60


	//   ....[99]....
        /*0914*/ 	.word	0x0001dca0


	//   ....[100]....
        /*0918*/ 	.word	0x0001dce0


	//   ....[101]....
        /*091c*/ 	.word	0x0001dd10


	//   ....[102]....
        /*0920*/ 	.word	0x0001e2d0


	//   ....[103]....
        /*0924*/ 	.word	0x0001e300


	//   ....[104]....
        /*0928*/ 	.word	0x0001e3c0


	//   ....[105]....
        /*092c*/ 	.word	0x0001e3e0


	//   ....[106]....
        /*0930*/ 	.word	0x0001e4a0


	//   ....[107]....
        /*0934*/ 	.word	0x0001e4c0


	//   ....[108]....
        /*0938*/ 	.word	0x0001e590


	//   ....[109]....
        /*093c*/ 	.word	0x0001e5b0


	//   ....[110]....
        /*0940*/ 	.word	0x0001ed80


	//   ....[111]....
        /*0944*/ 	.word	0x0001ed90


	//   ....[112]....
        /*0948*/ 	.word	0x0001eea0


	//   ....[113]....
        /*094c*/ 	.word	0x0001eeb0


	//   ....[114]....
        /*0950*/ 	.word	0x0001efc0


	//   ....[115]....
        /*0954*/ 	.word	0x0001efd0


	//   ....[116]....
        /*0958*/ 	.word	0x0001f0e0


	//   ....[117]....
        /*095c*/ 	.word	0x0001f0f0


	//   ....[118]....
        /*0960*/ 	.word	0x0001f260


	//   ....[119]....
        /*0964*/ 	.word	0x0001f410


	//   ....[120]....
        /*0968*/ 	.word	0x0001f440


	//   ....[121]....
        /*096c*/ 	.word	0x0001f470


	//   ....[122]....
        /*0970*/ 	.word	0x0001f4a0


	//   ....[123]....
        /*0974*/ 	.word	0x0001f4d0


	//   ....[124]....
        /*0978*/ 	.word	0x0001f500


	//   ....[125]....
        /*097c*/ 	.word	0x0001f670


	//   ....[126]....
        /*0980*/ 	.word	0x0001f6a0


	//   ....[127]....
        /*0984*/ 	.word	0x0001f6d0


	//   ....[128]....
        /*0988*/ 	.word	0x0001f700


	//   ....[129]....
        /*098c*/ 	.word	0x0001f730


	//   ....[130]....
        /*0990*/ 	.word	0x0001f760


	//   ....[131]....
        /*0994*/ 	.word	0x0001f7f0


	//   ....[132]....
        /*0998*/ 	.word	0x0001f850


	//   ....[133]....
        /*099c*/ 	.word	0x0001f8e0


	//   ....[134]....
        /*09a0*/ 	.word	0x00020960


	//   ....[135]....
        /*09a4*/ 	.word	0x00022960


	//   ....[136]....
        /*09a8*/ 	.word	0x00022980


	//   ....[137]....
        /*09ac*/ 	.word	0x00022a20


	//   ....[138]....
        /*09b0*/ 	.word	0x00022a40


	//   ....[139]....
        /*09b4*/ 	.word	0x00022ad0


	//   ....[140]....
        /*09b8*/ 	.word	0x00022af0


	//   ....[141]....
        /*09bc*/ 	.word	0x00022b80


	//   ....[142]....
        /*09c0*/ 	.word	0x00022ba0


	//   ....[143]....
        /*09c4*/ 	.word	0x00022c30


	//   ....[144]....
        /*09c8*/ 	.word	0x00022c50


	//   ....[145]....
        /*09cc*/ 	.word	0x00022ce0


	//   ....[146]....
        /*09d0*/ 	.word	0x00022d00


	//   ....[147]....
        /*09d4*/ 	.word	0x00022d90


	//   ....[148]....
        /*09d8*/ 	.word	0x00022db0


	//   ....[149]....
        /*09dc*/ 	.word	0x00022dc0


	//   ....[150]....
        /*09e0*/ 	.word	0x00022e40


	//   ....[151]....
        /*09e4*/ 	.word	0x000235c0


	//   ....[152]....
        /*09e8*/ 	.word	0x000235f0


	//   ....[153]....
        /*09ec*/ 	.word	0x00023620


	//   ....[154]....
        /*09f0*/ 	.word	0x00023690


	//   ....[155]....
        /*09f4*/ 	.word	0x000236b0


	//   ....[156]....
        /*09f8*/ 	.word	0x00023730


	//   ....[157]....
        /*09fc*/ 	.word	0x00023750


	//   ....[158]....
        /*0a00*/ 	.word	0x000237d0


	//   ....[159]....
        /*0a04*/ 	.word	0x000237f0


	//   ....[160]....
        /*0a08*/ 	.word	0x00023870


	//   ....[161]....
        /*0a0c*/ 	.word	0x00023890


	//   ....[162]....
        /*0a10*/ 	.word	0x00023910


	//   ....[163]....
        /*0a14*/ 	.word	0x00023930


	//   ....[164]....
        /*0a18*/ 	.word	0x000239b0


	//   ....[165]....
        /*0a1c*/ 	.word	0x000239c0


	//   ....[166]....
        /*0a20*/ 	.word	0x000239d0


	//   ....[167]....
        /*0a24*/ 	.word	0x00024180


	//   ....[168]....
        /*0a28*/ 	.word	0x000241b0


	//   ....[169]....
        /*0a2c*/ 	.word	0x00024210


	//   ....[170]....
        /*0a30*/ 	.word	0x00024220


	//   ....[171]....
        /*0a34*/ 	.word	0x00024270


	//   ....[172]....
        /*0a38*/ 	.word	0x00024280


	//   ....[173]....
        /*0a3c*/ 	.word	0x000242d0


	//   ....[174]....
        /*0a40*/ 	.word	0x000242e0


	//   ....[175]....
        /*0a44*/ 	.word	0x00024330


	//   ....[176]....
        /*0a48*/ 	.word	0x00024340


	//   ....[177]....
        /*0a4c*/ 	.word	0x00024390


	//   ....[178]....
        /*0a50*/ 	.word	0x000243a0


	//   ....[179]....
        /*0a54*/ 	.word	0x000243f0


	//   ....[180]....
        /*0a58*/ 	.word	0x00024400


	//   ....[181]....
        /*0a5c*/ 	.word	0x00024410


	//   ....[182]....
        /*0a60*/ 	.word	0x00024460


	//   ....[183]....
        /*0a64*/ 	.word	0x000246c0


	//   ....[184]....
        /*0a68*/ 	.word	0x000246e0


	//   ....[185]....
        /*0a6c*/ 	.word	0x00024760


	//   ....[186]....
        /*0a70*/ 	.word	0x00024770


	//   ....[187]....
        /*0a74*/ 	.word	0x000247e0


	//   ....[188]....
        /*0a78*/ 	.word	0x000247f0


	//   ....[189]....
        /*0a7c*/ 	.word	0x00024860


	//   ....[190]....
        /*0a80*/ 	.word	0x00024870


	//   ....[191]....
        /*0a84*/ 	.word	0x000248e0


	//   ....[192]....
        /*0a88*/ 	.word	0x000248f0


	//   ....[193]....
        /*0a8c*/ 	.word	0x00024960


	//   ....[194]....
        /*0a90*/ 	.word	0x00024970


	//   ....[195]....
        /*0a94*/ 	.word	0x000249e0


	//   ....[196]....
        /*0a98*/ 	.word	0x000249f0


	//   ....[197]....
        /*0a9c*/ 	.word	0x00024a00


	//   ....[198]....
        /*0aa0*/ 	.word	0x00024a70


	//   ....[199]....
        /*0aa4*/ 	.word	0x00024fd0


	//   ....[200]....
        /*0aa8*/ 	.word	0x00025010


	//   ....[201]....
        /*0aac*/ 	.word	0x00025050


	//   ....[202]....
        /*0ab0*/ 	.word	0x00025070


	//   ....[203]....
        /*0ab4*/ 	.word	0x00025080


	//   ....[204]....
        /*0ab8*/ 	.word	0x000250a0


	//   ....[205]....
        /*0abc*/ 	.word	0x00025110


	//   ....[206]....
        /*0ac0*/ 	.word	0x00025130


	//   ....[207]....
        /*0ac4*/ 	.word	0x00025190


	//   ....[208]....
        /*0ac8*/ 	.word	0x000251b0


	//   ....[209]....
        /*0acc*/ 	.word	0x00025210


	//   ....[210]....
        /*0ad0*/ 	.word	0x00025230


	//   ....[211]....
        /*0ad4*/ 	.word	0x00025290


	//   ....[212]....
        /*0ad8*/ 	.word	0x000252b0


	//   ....[213]....
        /*0adc*/ 	.word	0x00025300


	//   ....[214]....
        /*0ae0*/ 	.word	0x00025320


	//   ....[215]....
        /*0ae4*/ 	.word	0x00025720


	//   ....[216]....
        /*0ae8*/ 	.word	0x00025750


	//   ....[217]....
        /*0aec*/ 	.word	0x00025780


	//   ....[218]....
        /*0af0*/ 	.word	0x000257b0


	//   ....[219]....
        /*0af4*/ 	.word	0x000257e0


	//   ....[220]....
        /*0af8*/ 	.word	0x00025810


	//   ....[221]....
        /*0afc*/ 	.word	0x00025840


	//   ....[222]....
        /*0b00*/ 	.word	0x00025870


	//   ....[223]....
        /*0b04*/ 	.word	0x000259f0


	//   ....[224]....
        /*0b08*/ 	.word	0x00025a20


	//   ....[225]....
        /*0b0c*/ 	.word	0x00025a50


	//   ....[226]....
        /*0b10*/ 	.word	0x00025a80


	//   ....[227]....
        /*0b14*/ 	.word	0x00025ab0


	//   ....[228]....
        /*0b18*/ 	.word	0x00025ae0


	//   ....[229]....
        /*0b1c*/ 	.word	0x00025ba0


	//   ....[230]....
        /*0b20*/ 	.word	0x00025bc0


	//   ....[231]....
        /*0b24*/ 	.word	0x00025c30


	//   ....[232]....
        /*0b28*/ 	.word	0x000262d0


	//   ....[233]....
        /*0b2c*/ 	.word	0x000265f0


	//   ....[234]....
        /*0b30*/ 	.word	0x00026680


	//   ....[235]....
        /*0b34*/ 	.word	0x00026720


	//   ....[236]....
        /*0b38*/ 	.word	0x000267b0


	//   ....[237]....
        /*0b3c*/ 	.word	0x00026850


	//   ....[238]....
        /*0b40*/ 	.word	0x000268e0


	//   ....[239]....
        /*0b44*/ 	.word	0x00026980


	//   ....[240]....
        /*0b48*/ 	.word	0x00026a10


	//   ....[241]....
        /*0b4c*/ 	.word	0x00026b00


	//   ....[242]....
        /*0b50*/ 	.word	0x00026b90


	//   ....[243]....
        /*0b54*/ 	.word	0x00026c30


	//   ....[244]....
        /*0b58*/ 	.word	0x00026cc0


	//   ....[245]....
        /*0b5c*/ 	.word	0x00026d60


	//   ....[246]....
        /*0b60*/ 	.word	0x00026df0


	//   ....[247]....
        /*0b64*/ 	.word	0x00026e80


	//   ....[248]....
        /*0b68*/ 	.word	0x00026f10


	//   ....[249]....
        /*0b6c*/ 	.word	0x00027000


	//   ....[250]....
        /*0b70*/ 	.word	0x00027090


	//   ....[251]....
        /*0b74*/ 	.word	0x00027120


	//   ....[252]....
        /*0b78*/ 	.word	0x000271b0


	//   ....[253]....
        /*0b7c*/ 	.word	0x00027240


	//   ....[254]....
        /*0b80*/ 	.word	0x000272d0


	//   ....[255]....
        /*0b84*/ 	.word	0x00027360


	//   ....[0]....
        /*0b88*/ 	.word	0x000273f0


	//   ....[1]....
        /*0b8c*/ 	.word	0x000274d0


	//   ....[2]....
        /*0b90*/ 	.word	0x00027580


	//   ....[3]....
        /*0b94*/ 	.word	0x00027610


	//   ....[4]....
        /*0b98*/ 	.word	0x00027660


	//   ....[5]....
        /*0b9c*/ 	.word	0x000276b0


	//   ....[6]....
        /*0ba0*/ 	.word	0x00027740


	//   ....[7]....
        /*0ba4*/ 	.word	0x000277d0


	//   ....[8]....
        /*0ba8*/ 	.word	0x00027820


	//   ....[9]....
        /*0bac*/ 	.word	0x00027870


	//   ....[10]....
        /*0bb0*/ 	.word	0x00027900


	//   ....[11]....
        /*0bb4*/ 	.word	0x00027990


	//   ....[12]....
        /*0bb8*/ 	.word	0x000279e0


	//   ....[13]....
        /*0bbc*/ 	.word	0x00027a30


	//   ....[14]....
        /*0bc0*/ 	.word	0x00027ac0


	//   ....[15]....
        /*0bc4*/ 	.word	0x00027b50


	//   ....[16]....
        /*0bc8*/ 	.word	0x00027ba0


	//   ....[17]....
        /*0bcc*/ 	.word	0x00027bf0


	//   ....[18]....
        /*0bd0*/ 	.word	0x00027ce0


	//   ....[19]....
        /*0bd4*/ 	.word	0x00027d90


	//   ....[20]....
        /*0bd8*/ 	.word	0x00027e10


	//   ....[21]....
        /*0bdc*/ 	.word	0x00027eb0


	//   ....[22]....
        /*0be0*/ 	.word	0x00027f40


	//   ....[23]....
        /*0be4*/ 	.word	0x00028000


	//   ....[24]....
        /*0be8*/ 	.word	0x00028080


	//   ....[25]....
        /*0bec*/ 	.word	0x000280d0


	//   ....[26]....
        /*0bf0*/ 	.word	0x00028290


	//   ....[27]....
        /*0bf4*/ 	.word	0x00028330


	//   ....[28]....
        /*0bf8*/ 	.word	0x000283b0


	//   ....[29]....
        /*0bfc*/ 	.word	0x00028450


	//   ....[30]....
        /*0c00*/ 	.word	0x000284f0


	//   ....[31]....
        /*0c04*/ 	.word	0x000285b0


	//   ....[32]....
        /*0c08*/ 	.word	0x00028600


	//   ....[33]....
        /*0c0c*/ 	.word	0x00028670


	//   ....[34]....
        /*0c10*/ 	.word	0x00028b10


	//   ....[35]....
        /*0c14*/ 	.word	0x00028b60


	//   ....[36]....
        /*0c18*/ 	.word	0x00028bf0


	//   ....[37]....
        /*0c1c*/ 	.word	0x00028c80


	//   ....[38]....
        /*0c20*/ 	.word	0x00028d10


	//   ....[39]....
        /*0c24*/ 	.word	0x00028da0


	//   ....[40]....
        /*0c28*/ 	.word	0x00028e30


	//   ....[41]....
        /*0c2c*/ 	.word	0x00028ec0


	//   ....[42]....
        /*0c30*/ 	.word	0x00028f80


	//   ....[43]....
        /*0c34*/ 	.word	0x00029260


	//   ....[44]....
        /*0c38*/ 	.word	0x00029350


	//   ....[45]....
        /*0c3c*/ 	.word	0x000293f0


	//   ....[46]....
        /*0c40*/ 	.word	0x00029450


	//   ....[47]....
        /*0c44*/ 	.word	0x00029550


	//   ....[48]....
        /*0c48*/ 	.word	0x000295c0


	//   ....[49]....
        /*0c4c*/ 	.word	0x000296c0


	//   ....[50]....
        /*0c50*/ 	.word	0x00029730


	//   ....[51]....
        /*0c54*/ 	.word	0x00029830


	//   ....[52]....
        /*0c58*/ 	.word	0x000298a0


	//   ....[53]....
        /*0c5c*/ 	.word	0x000299a0


	//   ....[54]....
        /*0c60*/ 	.word	0x00029a10


	//   ....[55]....
        /*0c64*/ 	.word	0x00029b10


	//   ....[56]....
        /*0c68*/ 	.word	0x00029b80


	//   ....[57]....
        /*0c6c*/ 	.word	0x00029c80


	//   ....[58]....
        /*0c70*/ 	.word	0x00029cf0


	//   ....[59]....
        /*0c74*/ 	.word	0x00029d90


	//   ....[60]....
        /*0c78*/ 	.word	0x00029e90


	//   ....[61]....
        /*0c7c*/ 	.word	0x00029f00


	//   ....[62]....
        /*0c80*/ 	.word	0x00029f60


	//   ....[63]....
        /*0c84*/ 	.word	0x0002a040


	//   ....[64]....
        /*0c88*/ 	.word	0x0002a0a0


	//   ....[65]....
        /*0c8c*/ 	.word	0x0002a190


	//   ....[66]....
        /*0c90*/ 	.word	0x0002a1f0


	//   ....[67]....
        /*0c94*/ 	.word	0x0002a2e0


	//   ....[68]....
        /*0c98*/ 	.word	0x0002a340


	//   ....[69]....
        /*0c9c*/ 	.word	0x0002a430


	//   ....[70]....
        /*0ca0*/ 	.word	0x0002a490


	//   ....[71]....
        /*0ca4*/ 	.word	0x0002a580


	//   ....[72]....
        /*0ca8*/ 	.word	0x0002a5e0


	//   ....[73]....
        /*0cac*/ 	.word	0x0002a6d0


	//   ....[74]....
        /*0cb0*/ 	.word	0x0002a730


	//   ....[75]....
        /*0cb4*/ 	.word	0x0002a810


	//   ....[76]....
        /*0cb8*/ 	.word	0x0002a940


	//   ....[77]....
        /*0cbc*/ 	.word	0x0002a9e0


	//   ....[78]....
        /*0cc0*/ 	.word	0x0002aa50


	//   ....[79]....
        /*0cc4*/ 	.word	0x0002ab10


	//   ....[80]....
        /*0cc8*/ 	.word	0x0002ab70


	//   ....[81]....
        /*0ccc*/ 	.word	0x0002ac30


	//   ....[82]....
        /*0cd0*/ 	.word	0x0002ac90


	//   ....[83]....
        /*0cd4*/ 	.word	0x0002ad50


	//   ....[84]....
        /*0cd8*/ 	.word	0x0002adb0


	//   ....[85]....
        /*0cdc*/ 	.word	0x0002ae70


	//   ....[86]....
        /*0ce0*/ 	.word	0x0002aed0


	//   ....[87]....
        /*0ce4*/ 	.word	0x0002af90


	//   ....[88]....
        /*0ce8*/ 	.word	0x0002aff0


	//   ....[89]....
        /*0cec*/ 	.word	0x0002b0b0


	//   ....[90]....
        /*0cf0*/ 	.word	0x0002b110


	//   ....[91]....
        /*0cf4*/ 	.word	0x0002b1d0


	//   ....[92]....
        /*0cf8*/ 	.word	0x0002b2c0


	//   ....[93]....
        /*0cfc*/ 	.word	0x0002b360


	//   ....[94]....
        /*0d00*/ 	.word	0x0002b3c0


	//   ....[95]....
        /*0d04*/ 	.word	0x0002b4a0


	//   ....[96]....
        /*0d08*/ 	.word	0x0002b500


	//   ....[97]....
        /*0d0c*/ 	.word	0x0002b5e0


	//   ....[98]....
        /*0d10*/ 	.word	0x0002b640


	//   ....[99]....
        /*0d14*/ 	.word	0x0002b720


	//   ....[100]....
        /*0d18*/ 	.word	0x0002b780


	//   ....[101]....
        /*0d1c*/ 	.word	0x0002b860


	//   ....[102]....
        /*0d20*/ 	.word	0x0002b8c0


	//   ....[103]....
        /*0d24*/ 	.word	0x0002b9a0


	//   ....[104]....
        /*0d28*/ 	.word	0x0002ba00


	//   ....[105]....
        /*0d2c*/ 	.word	0x0002bae0


	//   ....[106]....
        /*0d30*/ 	.word	0x0002bb40


	//   ....[107]....
        /*0d34*/ 	.word	0x0002bc10


	//   ....[108]....
        /*0d38*/ 	.word	0x0002bd40


	//   ....[109]....
        /*0d3c*/ 	.word	0x0002bde0


	//   ....[110]....
        /*0d40*/ 	.word	0x0002bea0


	//   ....[111]....
        /*0d44*/ 	.word	0x0002bf70


	//   ....[112]....
        /*0d48*/ 	.word	0x0002bfd0


	//   ....[113]....
        /*0d4c*/ 	.word	0x0002c0b0


	//   ....[114]....
        /*0d50*/ 	.word	0x0002c110


	//   ....[115]....
        /*0d54*/ 	.word	0x0002c1e0


	//   ....[116]....
        /*0d58*/ 	.word	0x0002c240


	//   ....[117]....
        /*0d5c*/ 	.word	0x0002c310


	//   ....[118]....
        /*0d60*/ 	.word	0x0002c370


	//   ....[119]....
        /*0d64*/ 	.word	0x0002c450


	//   ....[120]....
        /*0d68*/ 	.word	0x0002c4b0


	//   ....[121]....
        /*0d6c*/ 	.word	0x0002c580


	//   ....[122]....
        /*0d70*/ 	.word	0x0002c5e0


	//   ....[123]....
        /*0d74*/ 	.word	0x0002c6a0


	//   ....[124]....
        /*0d78*/ 	.word	0x0002c730


	//   ....[125]....
        /*0d7c*/ 	.word	0x0002c7d0


	//   ....[126]....
        /*0d80*/ 	.word	0x0002c8f0


	//   ....[127]....
        /*0d84*/ 	.word	0x0002c960


	//   ....[128]....
        /*0d88*/ 	.word	0x0002c9d0


	//   ....[129]....
        /*0d8c*/ 	.word	0x0002ca40


	//   ....[130]....
        /*0d90*/ 	.word	0x0002cab0


	//   ....[131]....
        /*0d94*/ 	.word	0x0002cb30


	//   ....[132]....
        /*0d98*/ 	.word	0x0002cbc0


	//   ....[133]....
        /*0d9c*/ 	.word	0x0002cc50


	//   ....[134]....
        /*0da0*/ 	.word	0x0002ccc0


	//   ....[135]....
        /*0da4*/ 	.word	0x0002cd30


	//   ....[136]....
        /*0da8*/ 	.word	0x0002cda0


	//   ....[137]....
        /*0dac*/ 	.word	0x0002ce20


	//   ....[138]....
        /*0db0*/ 	.word	0x0002ce90


	//   ....[139]....
        /*0db4*/ 	.word	0x0002cf30


	//   ....[140]....
        /*0db8*/ 	.word	0x0002cfc0


	//   ....[141]....
        /*0dbc*/ 	.word	0x0002d0e0


	//----- nvinfo : EIATTR_REG_RECONFIG
	.align		4
.L_997:
        /*0dc0*/ 	.byte	0x01, 0x54
	.zero		2


	//----- nvinfo : EIATTR_SYSCALL_OFFSETS
	.align		4
        /*0dc4*/ 	.byte	0x04, 0x46
        /*0dc6*/ 	.short	(.L_999 - .L_998)


	//   ....[0]....
.L_998:
        /*0dc8*/ 	.word	0x00001c60


	//   ....[1]....
        /*0dcc*/ 	.word	0x00001db0


	//   ....[2]....
        /*0dd0*/ 	.word	0x00009320


	//   ....[3]....
        /*0dd4*/ 	.word	0x00009620


	//   ....[4]....
        /*0dd8*/ 	.word	0x00022010


	//   ....[5]....
        /*0ddc*/ 	.word	0x00022160


	//   ....[6]....
        /*0de0*/ 	.word	0x00022250


	//   ....[7]....
        /*0de4*/ 	.word	0x00023220


	//----- nvinfo : EIATTR_MBARRIER_INSTR_OFFSETS
	.align		4
.L_999:
        /*0de8*/ 	.byte	0x04, 0x39
        /*0dea*/ 	.short	(.L_1001 - .L_1000)


	//   ....[0]....
.L_1000:
        /*0dec*/ 	.word	0x00000270
        /*0df0*/ 	.word	0x000000ff
        /*0df4*/ 	.word	0x00028800
        /*0df8*/ 	.short	0x0100
        /*0dfa*/ 	.byte	0x08
	.zero		1


	//   ....[1]....
        /*0dfc*/ 	.word	0x00000280
        /*0e00*/ 	.word	0x000000ff
        /*0e04*/ 	.word	0x00028820
        /*0e08*/ 	.short	0x0100
        /*0e0a*/ 	.byte	0x08
	.zero		1


	//   ....[2]....
        /*0e0c*/ 	.word	0x00000370
        /*0e10*/ 	.word	0x000000ff
        /*0e14*/ 	.word	0x00028830
        /*0e18*/ 	.short	0x0100
        /*0e1a*/ 	.byte	0x08
	.zero		1


	//   ....[3]....
        /*0e1c*/ 	.word	0x00000380
        /*0e20*/ 	.word	0x000000ff
        /*0e24*/ 	.word	0x00028840
        /*0e28*/ 	.short	0x0100
        /*0e2a*/ 	.byte	0x08
	.zero		1


	//   ....[4]....
        /*0e2c*/ 	.word	0x00000390
        /*0e30*/ 	.word	0x000000ff
        /*0e34*/ 	.word	0x00028838
        /*0e38*/ 	.short	0x0100
        /*0e3a*/ 	.byte	0x08
	.zero		1


	//   ....[5]....
        /*0e3c*/ 	.word	0x000003a0
        /*0e40*/ 	.word	0x000000ff
        /*0e44*/ 	.word	0x00028848
        /*0e48*/ 	.short	0x0100
        /*0e4a*/ 	.byte	0x08
	.zero		1


	//   ....[6]....
        /*0e4c*/ 	.word	0x000004d0
        /*0e50*/ 	.word	0x000000ff
        /*0e54*/ 	.word	0x00028850
        /*0e58*/ 	.short	0x0100
        /*0e5a*/ 	.byte	0x08
	.zero		1


	//   ....[7]....
        /*0e5c*/ 	.word	0x000004e0
        /*0e60*/ 	.word	0x000000ff
        /*0e64*/ 	.word	0x00028860
        /*0e68*/ 	.short	0x0100
        /*0e6a*/ 	.byte	0x08
	.zero		1


	//   ....[8]....
        /*0e6c*/ 	.word	0x000004f0
        /*0e70*/ 	.word	0x000000ff
        /*0e74*/ 	.word	0x00028858
        /*0e78*/ 	.short	0x0100
        /*0e7a*/ 	.byte	0x08
	.zero		1


	//   ....[9]....
        /*0e7c*/ 	.word	0x00000500
        /*0e80*/ 	.word	0x000000ff
        /*0e84*/ 	.word	0x00028868
        /*0e88*/ 	.short	0x0100
        /*0e8a*/ 	.byte	0x08
	.zero		1


	//   ....[10]....
        /*0e8c*/ 	.word	0x000005f0
        /*0e90*/ 	.word	0x000000ff
        /*0e94*/ 	.word	0x00028870
        /*0e98*/ 	.short	0x0100
        /*0e9a*/ 	.byte	0x06
	.zero		1


	//   ....[11]....
        /*0e9c*/ 	.word	0x00000600
        /*0ea0*/ 	.word	0x000000ff
        /*0ea4*/ 	.word	0x00028880
        /*0ea8*/ 	.short	0x0100
        /*0eaa*/ 	.byte	0x06
	.zero		1


	//   ....[12]....
        /*0eac*/ 	.word	0x00000610
        /*0eb0*/ 	.word	0x000000ff
        /*0eb4*/ 	.word	0x00028878
        /*0eb8*/ 	.short	0x0100
        /*0eba*/ 	.byte	0x06
	.zero		1


	//   ....[13]....
        /*0ebc*/ 	.word	0x00000620
        /*0ec0*/ 	.word	0x000000ff
        /*0ec4*/ 	.word	0x00028888
        /*0ec8*/ 	.short	0x0100
        /*0eca*/ 	.byte	0x06
	.zero		1


	//   ....[14]....
        /*0ecc*/ 	.word	0x00000750
        /*0ed0*/ 	.word	0x000000ff
        /*0ed4*/ 	.word	0x00028890
        /*0ed8*/ 	.short	0x0100
        /*0eda*/ 	.byte	0x08
	.zero		1


	//   ....[15]....
        /*0edc*/ 	.word	0x00000760
        /*0ee0*/ 	.word	0x000000ff
        /*0ee4*/ 	.word	0x000288a0
        /*0ee8*/ 	.short	0x0100
        /*0eea*/ 	.byte	0x08
	.zero		1


	//   ....[16]....
        /*0eec*/ 	.word	0x00000770
        /*0ef0*/ 	.word	0x000000ff
        /*0ef4*/ 	.word	0x00028898
        /*0ef8*/ 	.short	0x0100
        /*0efa*/ 	.byte	0x08
	.zero		1


	//   ....[17]....
        /*0efc*/ 	.word	0x00000780
        /*0f00*/ 	.word	0x000000ff
        /*0f04*/ 	.word	0x000288a8
        /*0f08*/ 	.short	0x0100
        /*0f0a*/ 	.byte	0x08
	.zero		1


	//   ....[18]....
        /*0f0c*/ 	.word	0x000008b0
        /*0f10*/ 	.word	0x000000ff
        /*0f14*/ 	.word	0x000288b0
        /*0f18*/ 	.short	0x0100
        /*0f1a*/ 	.byte	0x08
	.zero		1


	//   ....[19]....
        /*0f1c*/ 	.word	0x000008c0
        /*0f20*/ 	.word	0x000000ff
        /*0f24*/ 	.word	0x000288c0
        /*0f28*/ 	.short	0x0100
        /*0f2a*/ 	.byte	0x08
	.zero		1


	//   ....[20]....
        /*0f2c*/ 	.word	0x000008d0
        /*0f30*/ 	.word	0x000000ff
        /*0f34*/ 	.word	0x000288b8
        /*0f38*/ 	.short	0x0100
        /*0f3a*/ 	.byte	0x08
	.zero		1


	//   ....[21]....
        /*0f3c*/ 	.word	0x000008e0
        /*0f40*/ 	.word	0x000000ff
        /*0f44*/ 	.word	0x000288c8
        /*0f48*/ 	.short	0x0100
        /*0f4a*/ 	.byte	0x08
	.zero		1


	//   ....[22]....
        /*0f4c*/ 	.word	0x000033c0
        /*0f50*/ 	.word	0x0000005b
        /*0f54*/ 	.word	0x00028890
        /*0f58*/ 	.short	0x010a
        /*0f5a*/ 	.byte	0x3f
	.zero		1


	//   ....[23]....
        /*0f5c*/ 	.word	0x00005b80
        /*0f60*/ 	.word	0x0000005b
        /*0f64*/ 	.word	0x00028890
        /*0f68*/ 	.short	0x010a
        /*0f6a*/ 	.byte	0x3f
	.zero		1


	//   ....[24]....
        /*0f6c*/ 	.word	0x00007c30
        /*0f70*/ 	.word	0x0000005b
        /*0f74*/ 	.word	0x00028890
        /*0f78*/ 	.short	0x010a
        /*0f7a*/ 	.byte	0x3f
	.zero		1


	//   ....[25]....
        /*0f7c*/ 	.word	0x00008350
        /*0f80*/ 	.word	0x0000000b
        /*0f84*/ 	.word	0x00000000
        /*0f88*/ 	.short	0x0101
        /*0f8a*/ 	.byte	0x3f
	.zero		1


	//   ....[26]....
        /*0f8c*/ 	.word	0x00008390
        /*0f90*/ 	.word	0x0000005b
        /*0f94*/ 	.word	0x000288b0
        /*0f98*/ 	.short	0x010a
        /*0f9a*/ 	.byte	0x3f
	.zero		1


	//   ....[27]....
        /*0f9c*/ 	.word	0x000089c0
        /*0fa0*/ 	.word	0x0000005b
        /*0fa4*/ 	.word	0x00000000
        /*0fa8*/ 	.short	0x0101
        /*0faa*/ 	.byte	0x3f
	.zero		1


	//   ....[28]....
        /*0fac*/ 	.word	0x000093b0
        /*0fb0*/ 	.word	0x00000012
        /*0fb4*/ 	.word	0x00028800
        /*0fb8*/ 	.short	0x010a
        /*0fba*/ 	.byte	0x3f
	.zero		1


	//   ....[29]....
        /*0fbc*/ 	.word	0x00009400
        /*0fc0*/ 	.word	0x00000012
        /*0fc4*/ 	.word	0x00028800
        /*0fc8*/ 	.short	0x010a
        /*0fca*/ 	.byte	0x3f
	.zero		1


	//   ....[30]....
        /*0fcc*/ 	.word	0x0000a600
        /*0fd0*/ 	.word	0x00000012
        /*0fd4*/ 	.word	0x00028800
        /*0fd8*/ 	.short	0x010a
        /*0fda*/ 	.byte	0x3f
	.zero		1


	//   ....[31]....
        /*0fdc*/ 	.word	0x0000cd00
        /*0fe0*/ 	.word	0x00000012
        /*0fe4*/ 	.word	0x00028800
        /*0fe8*/ 	.short	0x010a
        /*0fea*/ 	.byte	0x3f
	.zero		1


	//   ....[32]....
        /*0fec*/ 	.word	0x0000e8a0
        /*0ff0*/ 	.word	0x00000008
        /*0ff4*/ 	.word	0x00028830
        /*0ff8*/ 	.short	0x010a
        /*0ffa*/ 	.byte	0x3f
	.zero		1


	//   ....[33]....
        /*0ffc*/ 	.word	0x0000e8e0
        /*1000*/ 	.word	0x00000008
        /*1004*/ 	.word	0x00028830
        /*1008*/ 	.short	0x010a
        /*100a*/ 	.byte	0x3f
	.zero		1


	//   ....[34]....
        /*100c*/ 	.word	0x0000f350
        /*1010*/ 	.word	0x00000008
        /*1014*/ 	.word	0x00000000
        /*1018*/ 	.short	0x0101
        /*101a*/ 	.byte	0x3f
	.zero		1


	//   ....[35]....
        /*101c*/ 	.word	0x00012480
        /*1020*/ 	.word	0x00000007
        /*1024*/ 	.word	0x00028830
        /*1028*/ 	.short	0x010a
        /*102a*/ 	.byte	0x3f
	.zero		1


	//   ....[36]....
        /*102c*/ 	.word	0x000124d0
        /*1030*/ 	.word	0x00000007
        /*1034*/ 	.word	0x00028830
        /*1038*/ 	.short	0x010a
        /*103a*/ 	.byte	0x3f
	.zero		1


	//   ....[37]....
        /*103c*/ 	.word	0x00012920
        /*1040*/ 	.word	0x00000007
        /*1044*/ 	.word	0x00028850
        /*1048*/ 	.short	0x010a
        /*104a*/ 	.byte	0x3f
	.zero		1


	//   ....[38]....
        /*104c*/ 	.word	0x00012960
        /*1050*/ 	.word	0x00000007
        /*1054*/ 	.word	0x00028850
        /*1058*/ 	.short	0x010a
        /*105a*/ 	.byte	0x3f
	.zero		1


	//   ....[39]....
        /*105c*/ 	.word	0x000132d0
        /*1060*/ 	.word	0x00000006
        /*1064*/ 	.word	0x00000000
        /*1068*/ 	.short	0x0101
        /*106a*/ 	.byte	0x3f
	.zero		1


	//   ....[40]....
        /*106c*/ 	.word	0x00015860
        /*1070*/ 	.word	0x00000009
        /*1074*/ 	.word	0x00000000
        /*1078*/ 	.short	0x0101
        /*107a*/ 	.byte	0x3f
	.zero		1


	//   ....[41]....
        /*107c*/ 	.word	0x00016200
        /*1080*/ 	.word	0x00000007
        /*1084*/ 	.word	0x00028830
        /*1088*/ 	.short	0x010a
        /*108a*/ 	.byte	0x3f
	.zero		1


	//   ....[42]....
        /*108c*/ 	.word	0x00016250
        /*1090*/ 	.word	0x00000007
        /*1094*/ 	.word	0x00028830
        /*1098*/ 	.short	0x010a
        /*109a*/ 	.byte	0x3f
	.zero		1


	//   ....[43]....
        /*109c*/ 	.word	0x000166d0
        /*10a0*/ 	.word	0x00000007
        /*10a4*/ 	.word	0x00028850
        /*10a8*/ 	.short	0x010a
        /*10aa*/ 	.byte	0x3f
	.zero		1


	//   ....[44]....
        /*10ac*/ 	.word	0x00016710
        /*10b0*/ 	.word	0x00000007
        /*10b4*/ 	.word	0x00028850
        /*10b8*/ 	.short	0x010a
        /*10ba*/ 	.byte	0x3f
	.zero		1


	//   ....[45]....
        /*10bc*/ 	.word	0x000182e0
        /*10c0*/ 	.word	0x00000003
        /*10c4*/ 	.word	0x00000000
        /*10c8*/ 	.short	0x0101
        /*10ca*/ 	.byte	0x3f
	.zero		1


	//   ....[46]....
        /*10cc*/ 	.word	0x000185b0
        /*10d0*/ 	.word	0x0000000f
        /*10d4*/ 	.word	0x00000000
        /*10d8*/ 	.short	0x0101
        /*10da*/ 	.byte	0x3f
	.zero		1


	//   ....[47]....
        /*10dc*/ 	.word	0x00018cd0
        /*10e0*/ 	.word	0x00000007
        /*10e4*/ 	.word	0x00028830
        /*10e8*/ 	.short	0x010a
        /*10ea*/ 	.byte	0x3f
	.zero		1


	//   ....[48]....
        /*10ec*/ 	.word	0x00018d20
        /*10f0*/ 	.word	0x00000007
        /*10f4*/ 	.word	0x00028830
        /*10f8*/ 	.short	0x010a
        /*10fa*/ 	.byte	0x3f
	.zero		1


	//   ....[49]....
        /*10fc*/ 	.word	0x000191a0
        /*1100*/ 	.word	0x00000007
        /*1104*/ 	.word	0x00028850
        /*1108*/ 	.short	0x010a
        /*110a*/ 	.byte	0x3f
	.zero		1


	//   ....[50]....
        /*110c*/ 	.word	0x000191e0
        /*1110*/ 	.word	0x00000007
        /*1114*/ 	.word	0x00028850
        /*1118*/ 	.short	0x010a
        /*111a*/ 	.byte	0x3f
	.zero		1


	//   ....[51]....
        /*111c*/ 	.word	0x00019b10
        /*1120*/ 	.word	0x00000007
        /*1124*/ 	.word	0x00000000
        /*1128*/ 	.short	0x0101
        /*112a*/ 	.byte	0x3f
	.zero		1


	//   ....[52]....
        /*112c*/ 	.word	0x0001c0e0
        /*1130*/ 	.word	0x00000009
        /*1134*/ 	.word	0x00000000
        /*1138*/ 	.short	0x0101
        /*113a*/ 	.byte	0x3f
	.zero		1


	//   ....[53]....
        /*113c*/ 	.word	0x0001c730
        /*1140*/ 	.word	0x0000000d
        /*1144*/ 	.word	0x00028850
        /*1148*/ 	.short	0x010a
        /*114a*/ 	.byte	0x3f
	.zero		1


	//   ....[54]....
        /*114c*/ 	.word	0x0001c7b0
        /*1150*/ 	.word	0x0000000d
        /*1154*/ 	.word	0x00028850
        /*1158*/ 	.short	0x010a
        /*115a*/ 	.byte	0x3f
	.zero		1


	//   ....[55]....
        /*115c*/ 	.word	0x0001cdd0
        /*1160*/ 	.word	0x00000005
        /*1164*/ 	.word	0x00000000
        /*1168*/ 	.short	0x0101
        /*116a*/ 	.byte	0x3f
	.zero		1


	//   ....[56]....
        /*116c*/ 	.word	0x0001e2f0
        /*1170*/ 	.word	0x00000000
        /*1174*/ 	.word	0x00000000
        /*1178*/ 	.short	0x0101
        /*117a*/ 	.byte	0x3f
	.zero		1


	//   ....[57]....
        /*117c*/ 	.word	0x00020a40
        /*1180*/ 	.word	0x00000016
        /*1184*/ 	.word	0x00028820
        /*1188*/ 	.short	0x010a
        /*118a*/ 	.byte	0x3f
	.zero		1


	//   ....[58]....
        /*118c*/ 	.word	0x00020ad0
        /*1190*/ 	.word	0x0000000b
        /*1194*/ 	.word	0x000288a0
        /*1198*/ 	.short	0x010a
        /*119a*/ 	.byte	0x3f
	.zero		1


	//   ....[59]....
        /*119c*/ 	.word	0x00020e30
        /*11a0*/ 	.word	0x0000000b
        /*11a4*/ 	.word	0x000288c0
        /*11a8*/ 	.short	0x010a
        /*11aa*/ 	.byte	0x3f
	.zero		1


	//   ....[60]....
        /*11ac*/ 	.word	0x00021260
        /*11b0*/ 	.word	0x0000000c
        /*11b4*/ 	.word	0x000288a0
        /*11b8*/ 	.short	0x010a
        /*11ba*/ 	.byte	0x3f
	.zero		1


	//   ....[61]....
        /*11bc*/ 	.word	0x000215a0
        /*11c0*/ 	.word	0x0000000c
        /*11c4*/ 	.word	0x000288c0
        /*11c8*/ 	.short	0x010a
        /*11ca*/ 	.byte	0x3f
	.zero		1


	//   ....[62]....
        /*11cc*/ 	.word	0x00022770
        /*11d0*/ 	.word	0x00000007
        /*11d4*/ 	.word	0x00028840
        /*11d8*/ 	.short	0x010a
        /*11da*/ 	.byte	0x3f
	.zero		1


	//   ....[63]....
        /*11dc*/ 	.word	0x00022ef0
        /*11e0*/ 	.word	0x00000007
        /*11e4*/ 	.word	0x00028830
        /*11e8*/ 	.short	0x0107
        /*11ea*/ 	.byte	0x3f
	.zero		1


	//   ....[64]....
        /*11ec*/ 	.word	0x00022fc0
        /*11f0*/ 	.word	0x00000007
        /*11f4*/ 	.word	0x00028830
        /*11f8*/ 	.short	0x0101
        /*11fa*/ 	.byte	0x3f
	.zero		1


	//   ....[65]....
        /*11fc*/ 	.word	0x00023b00
        /*1200*/ 	.word	0x00000016
        /*1204*/ 	.word	0x00028800
        /*1208*/ 	.short	0x0107
        /*120a*/ 	.byte	0x3f
	.zero		1


	//   ....[66]....
        /*120c*/ 	.word	0x00023c10
        /*1210*/ 	.word	0x00000016
        /*1214*/ 	.word	0x00028800
        /*1218*/ 	.short	0x0101
        /*121a*/ 	.byte	0x3f
	.zero		1


	//   ....[67]....
        /*121c*/ 	.word	0x00023c40
        /*1220*/ 	.word	0x00000016
        /*1224*/ 	.word	0x00028820
        /*1228*/ 	.short	0x010a
        /*122a*/ 	.byte	0x3f
	.zero		1


	//   ....[68]....
        /*122c*/ 	.word	0x00023fd0
        /*1230*/ 	.word	0x00000006
        /*1234*/ 	.word	0x00028840
        /*1238*/ 	.short	0x010a
        /*123a*/ 	.byte	0x3f
	.zero		1


	//   ....[69]....
        /*123c*/ 	.word	0x000244f0
        /*1240*/ 	.word	0x00000006
        /*1244*/ 	.word	0x00028830
        /*1248*/ 	.short	0x0107
        /*124a*/ 	.byte	0x3f
	.zero		1


	//   ....[70]....
        /*124c*/ 	.word	0x000245b0
        /*1250*/ 	.word	0x00000006
        /*1254*/ 	.word	0x00028830
        /*1258*/ 	.short	0x0101
        /*125a*/ 	.byte	0x3f
	.zero		1


	//   ....[71]....
        /*125c*/ 	.word	0x00024610
        /*1260*/ 	.word	0x00000006
        /*1264*/ 	.word	0x00028860
        /*1268*/ 	.short	0x010a
        /*126a*/ 	.byte	0x3f
	.zero		1


	//   ....[72]....
        /*126c*/ 	.word	0x00024b60
        /*1270*/ 	.word	0x00000006
        /*1274*/ 	.word	0x00028850
        /*1278*/ 	.short	0x0107
        /*127a*/ 	.byte	0x3f
	.zero		1


	//   ....[73]....
        /*127c*/ 	.word	0x00024d10
        /*1280*/ 	.word	0x00000006
        /*1284*/ 	.word	0x00028850
        /*1288*/ 	.short	0x0101
        /*128a*/ 	.byte	0x3f
	.zero		1


	//   ....[74]....
        /*128c*/ 	.word	0x00024f30
        /*1290*/ 	.word	0x00000000
        /*1294*/ 	.word	0x00028860
        /*1298*/ 	.short	0x010a
        /*129a*/ 	.byte	0x3f
	.zero		1


	//   ....[75]....
        /*129c*/ 	.word	0x00025460
        /*12a0*/ 	.word	0x00000000
        /*12a4*/ 	.word	0x00028850
        /*12a8*/ 	.short	0x0107
        /*12aa*/ 	.byte	0x3f
	.zero		1


	//   ....[76]....
        /*12ac*/ 	.word	0x00025520
        /*12b0*/ 	.word	0x00000000
        /*12b4*/ 	.word	0x00028850
        /*12b8*/ 	.short	0x0101
        /*12ba*/ 	.byte	0x3f
	.zero		1


	//   ....[77]....
        /*12bc*/ 	.word	0x00026250
        /*12c0*/ 	.word	0x00000007
        /*12c4*/ 	.word	0x00028820
        /*12c8*/ 	.short	0x010a
        /*12ca*/ 	.byte	0x3f
	.zero		1


	//   ....[78]....
        /*12cc*/ 	.word	0x000263c0
        /*12d0*/ 	.word	0x00000005
        /*12d4*/ 	.word	0x00028840
        /*12d8*/ 	.short	0x010a
        /*12da*/ 	.byte	0x3f
	.zero		1


	//   ....[79]....
        /*12dc*/ 	.word	0x00026460
        /*12e0*/ 	.word	0x00000003
        /*12e4*/ 	.word	0x00028840
        /*12e8*/ 	.short	0x010a
        /*12ea*/ 	.byte	0x3f
	.zero		1


	//   ....[80]....
        /*12ec*/ 	.word	0x000264a0
        /*12f0*/ 	.word	0x00000005
        /*12f4*/ 	.word	0x00028860
        /*12f8*/ 	.short	0x010a
        /*12fa*/ 	.byte	0x3f
	.zero		1


	//   ....[81]....
        /*12fc*/ 	.word	0x000264e0
        /*1300*/ 	.word	0x00000003
        /*1304*/ 	.word	0x00028860
        /*1308*/ 	.short	0x010a
        /*130a*/ 	.byte	0x3f
	.zero		1


	//   ....[82]....
        /*130c*/ 	.word	0x00026540
        /*1310*/ 	.word	0x0000005b
        /*1314*/ 	.word	0x00028890
        /*1318*/ 	.short	0x010a
        /*131a*/ 	.byte	0x3f
	.zero		1


	//   ....[83]....
        /*131c*/ 	.word	0x00026a50
        /*1320*/ 	.word	0x0000005b
        /*1324*/ 	.word	0x00028890
        /*1328*/ 	.short	0x010a
        /*132a*/ 	.byte	0x3f
	.zero		1


	//   ....[84]....
        /*132c*/ 	.word	0x00026f50
        /*1330*/ 	.word	0x0000005b
        /*1334*/ 	.word	0x00028890
        /*1338*/ 	.short	0x010a
        /*133a*/ 	.byte	0x3f
	.zero		1


	//   ....[85]....
        /*133c*/ 	.word	0x00027420
        /*1340*/ 	.word	0x0000005b
        /*1344*/ 	.word	0x000288b0
        /*1348*/ 	.short	0x010a
        /*134a*/ 	.byte	0x3f
	.zero		1


	//   ....[86]....
        /*134c*/ 	.word	0x00027c20
        /*1350*/ 	.word	0x00000012
        /*1354*/ 	.word	0x00028800
        /*1358*/ 	.short	0x010a
        /*135a*/ 	.byte	0x3f
	.zero		1


	//   ....[87]....
        /*135c*/ 	.word	0x000287f0
        /*1360*/ 	.word	0x00000012
        /*1364*/ 	.word	0x00028800
        /*1368*/ 	.short	0x010a
        /*136a*/ 	.byte	0x3f
	.zero		1


	//   ....[88]....
        /*136c*/ 	.word	0x00028840
        /*1370*/ 	.word	0x00000008
        /*1374*/ 	.word	0x00028830
        /*1378*/ 	.short	0x010a
        /*137a*/ 	.byte	0x3f
	.zero		1


	//   ....[89]....
        /*137c*/ 	.word	0x00028890
        /*1380*/ 	.word	0x00000007
        /*1384*/ 	.word	0x00028830
        /*1388*/ 	.short	0x010a
        /*138a*/ 	.byte	0x3f
	.zero		1


	//   ....[90]....
        /*138c*/ 	.word	0x000288e0
        /*1390*/ 	.word	0x00000007
        /*1394*/ 	.word	0x00028850
        /*1398*/ 	.short	0x010a
        /*139a*/ 	.byte	0x3f
	.zero		1


	//   ....[91]....
        /*139c*/ 	.word	0x00028930
        /*13a0*/ 	.word	0x00000007
        /*13a4*/ 	.word	0x00028830
        /*13a8*/ 	.short	0x010a
        /*13aa*/ 	.byte	0x3f
	.zero		1


	//   ....[92]....
        /*13ac*/ 	.word	0x00028980
        /*13b0*/ 	.word	0x00000007
        /*13b4*/ 	.word	0x00028850
        /*13b8*/ 	.short	0x010a
        /*13ba*/ 	.byte	0x3f
	.zero		1


	//   ....[93]....
        /*13bc*/ 	.word	0x000289d0
        /*13c0*/ 	.word	0x00000007
        /*13c4*/ 	.word	0x00028830
        /*13c8*/ 	.short	0x010a
        /*13ca*/ 	.byte	0x3f
	.zero		1


	//   ....[94]....
        /*13cc*/ 	.word	0x00028a20
        /*13d0*/ 	.word	0x00000007
        /*13d4*/ 	.word	0x00028850
        /*13d8*/ 	.short	0x010a
        /*13da*/ 	.byte	0x3f
	.zero		1


	//   ....[95]....
        /*13dc*/ 	.word	0x00028a70
        /*13e0*/ 	.word	0x0000000d
        /*13e4*/ 	.word	0x00028850
        /*13e8*/ 	.short	0x010a
        /*13ea*/ 	.byte	0x3f
	.zero		1


	//   ....[96]....
        /*13ec*/ 	.word	0x00029040
        /*13f0*/ 	.word	0x00000016
        /*13f4*/ 	.word	0x00028820
        /*13f8*/ 	.short	0x010a
        /*13fa*/ 	.byte	0x3f
	.zero		1


	//   ....[97]....
        /*13fc*/ 	.word	0x00029090
        /*1400*/ 	.word	0x0000000b
        /*1404*/ 	.word	0x000288a0
        /*1408*/ 	.short	0x010a
        /*140a*/ 	.byte	0x3f
	.zero		1


	//   ....[98]....
        /*140c*/ 	.word	0x000290e0
        /*1410*/ 	.word	0x0000000b
        /*1414*/ 	.word	0x000288c0
        /*1418*/ 	.short	0x010a
        /*141a*/ 	.byte	0x3f
	.zero		1


	//   ....[99]....
        /*141c*/ 	.word	0x00029130
        /*1420*/ 	.word	0x0000000c
        /*1424*/ 	.word	0x000288a0
        /*1428*/ 	.short	0x010a
        /*142a*/ 	.byte	0x3f
	.zero		1


	//   ....[100]....
        /*142c*/ 	.word	0x00029180
        /*1430*/ 	.word	0x0000000c
        /*1434*/ 	.word	0x000288c0
        /*1438*/ 	.short	0x010a
        /*143a*/ 	.byte	0x3f
	.zero		1


	//   ....[101]....
        /*143c*/ 	.word	0x000292a0
        /*1440*/ 	.word	0x00000007
        /*1444*/ 	.word	0x00028840
        /*1448*/ 	.short	0x010a
        /*144a*/ 	.byte	0x3f
	.zero		1


	//   ....[102]....
        /*144c*/ 	.word	0x0002a840
        /*1450*/ 	.word	0x00000016
        /*1454*/ 	.word	0x00028820
        /*1458*/ 	.short	0x010a
        /*145a*/ 	.byte	0x3f
	.zero		1


	//   ....[103]....
        /*145c*/ 	.word	0x0002a890
        /*1460*/ 	.word	0x00000006
        /*1464*/ 	.word	0x00028840
        /*1468*/ 	.short	0x010a
        /*146a*/ 	.byte	0x3f
	.zero		1


	//   ....[104]....
        /*146c*/ 	.word	0x0002b210
        /*1470*/ 	.word	0x00000006
        /*1474*/ 	.word	0x00028860
        /*1478*/ 	.short	0x010a
        /*147a*/ 	.byte	0x3f
	.zero		1


	//   ....[105]....
        /*147c*/ 	.word	0x0002bc90
        /*1480*/ 	.word	0x00000000
        /*1484*/ 	.word	0x00028860
        /*1488*/ 	.short	0x010a
        /*148a*/ 	.byte	0x3f
	.zero		1


	//   ....[106]....
        /*148c*/ 	.word	0x0002d000
        /*1490*/ 	.word	0x00000007
        /*1494*/ 	.word	0x00028820
        /*1498*/ 	.short	0x010a
        /*149a*/ 	.byte	0x3f
	.zero		1


	//   ....[107]....
        /*149c*/ 	.word	0x0002d1a0
        /*14a0*/ 	.word	0x00000005
        /*14a4*/ 	.word	0x00028840
        /*14a8*/ 	.short	0x010a
        /*14aa*/ 	.byte	0x3f
	.zero		1


	//   ....[108]....
        /*14ac*/ 	.word	0x0002d1f0
        /*14b0*/ 	.word	0x00000003
        /*14b4*/ 	.word	0x00028840
        /*14b8*/ 	.short	0x010a
        /*14ba*/ 	.byte	0x3f
	.zero		1


	//   ....[109]....
        /*14bc*/ 	.word	0x0002d240
        /*14c0*/ 	.word	0x00000005
        /*14c4*/ 	.word	0x00028860
        /*14c8*/ 	.short	0x010a
        /*14ca*/ 	.byte	0x3f
	.zero		1


	//----- nvinfo : EIATTR_NUM_MBARRIERS
	.align		4
.L_1001:
        /*14cc*/ 	.byte	0x03, 0x38
        /*14ce*/ 	.short	0x0016


	//----- nvinfo : EIATTR_EXIT_INSTR_OFFSETS
	.align		4
        /*14d0*/ 	.byte	0x04, 0x1c
        /*14d2*/ 	.short	(.L_1003 - .L_1002)


	//   ....[0]....
.L_1002:
        /*14d4*/ 	.word	0x00026530


	//----- nvinfo : EIATTR_MAX_THREADS
	.align		4
.L_1003:
        /*14d8*/ 	.byte	0x04, 0x05
        /*14da*/ 	.short	(.L_1005 - .L_1004)
.L_1004:
        /*14dc*/ 	.word	0x00000180
        /*14e0*/ 	.word	0x00000001
        /*14e4*/ 	.word	0x00000001


	//----- nvinfo : EIATTR_CRS_STACK_SIZE
	.align		4
.L_1005:
        /*14e8*/ 	.byte	0x04, 0x1e
        /*14ea*/ 	.short	(.L_1007 - .L_1006)
.L_1006:
        /*14ec*/ 	.word	0x00000000


	//----- nvinfo : EIATTR_CBANK_PARAM_SIZE
	.align		4
.L_1007:
        /*14f0*/ 	.byte	0x03, 0x19
        /*14f2*/ 	.short	0x0af0


	//----- nvinfo : EIATTR_PARAM_CBANK
	.align		4
        /*14f4*/ 	.byte	0x04, 0x0a
        /*14f6*/ 	.short	(.L_1009 - .L_1008)
	.align		4
.L_1008:
        /*14f8*/ 	.word	index@(.nv.constant0._ZN7cutlass13device_kernelIN5flash11enable_sm90INS1_16FlashAttnFwdSm90INS1_25CollectiveMainloopFwdSm90ILi2EN4cute5tupleIJNS5_1CILi1EEES8_S8_EEENS6_IJNS7_ILi128EEESA_SA_EEELi128ENS_10bfloat16_tEfNS_4arch4Sm90ELb0ELb1ELb1ELb1ELb1ELb1ELb0ELb1ELb1ELb1ELb0ELb0EEENS1_21CollectiveEpilogueFwdISB_S9_SC_SE_Li256ELb1ELb1ELb0ELb0EEENS1_36VarlenDynamicPersistentTileSchedulerILi128ELi128ELi256ELi128ELb0ELb1ELb1ELb1ELb0ELb1EEEEEEEEEvNT_6ParamsE)
        /*14fc*/ 	.short	0x0210
        /*14fe*/ 	.short	0x0af0


	//----- nvinfo : EIATTR_SW_WAR
	.align		4
.L_1009:
        /*1500*/ 	.byte	0x04, 0x36
        /*1502*/ 	.short	(.L_1011 - .L_1010)
.L_1010:
        /*1504*/ 	.word	0x00000008
.L_1011:


//--------------------- .nv.info._ZN7cutlass13device_kernelIN5flash11enable_sm90INS1_16FlashAttnFwdSm90INS1_25CollectiveMainloopFwdSm90ILi2EN4cute5tupleIJNS5_1CILi1EEES8_S8_EEENS6_IJNS7_ILi128EEESA_SA_EEELi128ENS_10bfloat16_tEfNS_4arch4Sm90ELb1ELb0ELb1ELb0ELb1ELb0ELb0ELb1ELb1ELb1ELb0ELb0EEENS1_21CollectiveEpilogueFwdISB_S9_SC_SE_Li256ELb0ELb1ELb0ELb0EEENS1_30DynamicPersistentTileSchedulerILi256ELi128ELb0ELb1ELb1EEEEEEEEEvNT_6ParamsE --------------------------
	.section	.nv.info._ZN7cutlass13device_kernelIN5flash11enable_sm90INS1_16FlashAttnFwdSm90INS1_25CollectiveMainloopFwdSm90ILi2EN4cute5tupleIJNS5_1CILi1EEES8_S8_EEENS6_IJNS7_ILi128EEESA_SA_EEELi128ENS_10bfloat16_tEfNS_4arch4Sm90ELb1ELb0ELb1ELb0ELb1ELb0ELb0ELb1ELb1ELb1ELb0ELb0EEENS1_21CollectiveEpilogueFwdISB_S9_SC_SE_Li256ELb0ELb1ELb0ELb0EEENS1_30DynamicPersistentTileSchedulerILi256ELi128ELb0ELb1ELb1EEEEEEEEEvNT_6ParamsE,"",@"SHT_CUDA_INFO"
	.sectionflags	@""
	.align	4


	//----- nvinfo : EIATTR_CUDA_API_VERSION
	.align		4
        /*0000*/ 	.byte	0x04, 0x37
        /*0002*/ 	.short	(.L_1013 - .L_1012)
.L_1012:
        /*0004*/ 	.word	0x00000082


	//----- nvinfo : EIATTR_KPARAM_INFO
	.align		4
.L_1013:
        /*0008*/ 	.byte	0x04, 0x17
        /*000a*/ 	.short	(.L_1015 - .L_1014)
.L_1014:
        /*000c*/ 	.word	0x00000000
        /*0010*/ 	.short	0x0000
        /*0012*/ 	.short	0x0070
        /*0014*/ 	.byte	0x00, 0xf0, 0x01, 0x2a


	//----- nvinfo : EIATTR_SPARSE_MMA_MASK
	.align		4
.L_1015:
        /*0018*/ 	.byte	0x03, 0x50
        /*001a*/ 	.short	0x0000


	//----- nvinfo : EIATTR_MAXREG_COUNT
	.align		4
        /*001c*/ 	.byte	0x03, 0x1b
        /*001e*/ 	.short	0x00a8


	//----- nvinfo : EIATTR_NUM_BARRIERS
	.align		4
        /*0020*/ 	.byte	0x02, 0x4c
        /*0022*/ 	.byte	0x10
	.zero		1


	//----- nvinfo : EIATTR_EXTERNS
	.align		4
        /*0024*/ 	.byte	0x04, 0x0f
        /*0026*/ 	.short	(.L_1017 - .L_1016)


	//   ....[0]....
	.align		4
.L_1016:
        /*0028*/ 	.word	index@(__assertfail)


	//----- nvinfo : EIATTR_MERCURY_ISA_VERSION
	.align		4
.L_1017:
        /*002c*/ 	.byte	0x03, 0x5f
        /*002e*/ 	.short	0x0101


	//----- nvinfo : EIATTR_INT_WARP_WIDE_INSTR_OFFSETS
	.align		4
        /*0030*/ 	.byte	0x04, 0x31
        /*0032*/ 	.short	(.L_1019 - .L_1018)


	//   ....[0]....
.L_1018:
        /*0034*/ 	.word	0x000000b0


	//   ....[1]....
        /*0038*/ 	.word	0x000000c0


	//   ....[2]....
        /*003c*/ 	.word	0x00000160


	//   ....[3]....
        /*0040*/ 	.word	0x0000cce0


	//   ....[4]....
        /*0044*/ 	.word	0x0000cd70


	//   ....[5]....
        /*0048*/ 	.word	0x0000f9b0


	//   ....[6]....
        /*004c*/ 	.word	0x0000fa40


	//----- nvinfo : EIATTR_COOP_GROUP_MASK_REGIDS
	.align		4
.L_1019:
        /*0050*/ 	.byte	0x04, 0x29
        /*0052*/ 	.short	(.L_1021 - .L_1020)


	//   ....[0]....
.L_1020:
        /*0054*/ 	.word	0xffffffff


	//   ....[1]....
        /*0058*/ 	.word	0xffffffff


	//   ....[2]....
        /*005c*/ 	.word	0xffffffff


	//   ....[3]....
        /*0060*/ 	.word	0xffffffff


	//   ....[4]....
        /*0064*/ 	.word	0xffffffff


	//   ....[5]....
        /*0068*/ 	.word	0xffffffff


	//   ....[6]....
        /*006c*/ 	.word	0xffffffff


	//   ....[7]....
        /*0070*/ 	.word	0xffffffff


	//   ....[8]....
        /*0074*/ 	.word	0xffffffff


	//   ....[9]....
        /*0078*/ 	.word	0xffffffff


	//   ....[10]....
        /*007c*/ 	.word	0xffffffff


	//   ....[11]....
        /*0080*/ 	.word	0xffffffff


	//   ....[12]....
        /*0084*/ 	.word	0xffffffff


	//   ....[13]....
        /*0088*/ 	.word	0xffffffff


	//   ....[14]....
        /*008c*/ 	.word	0xffffffff


	//   ....[15]....
        /*0090*/ 	.word	0xffffffff


	//   ....[16]....
        /*0094*/ 	.word	0xffffffff


	//   ....[17]....
        /*0098*/ 	.word	0xffffffff


	//   ....[18]....
        /*009c*/ 	.word	0xffffffff


	//   ....[19]....
        /*00a0*/ 	.word	0xffffffff


	//   ....[20]....
        /*00a4*/ 	.word	0xffffffff


	//   ....[21]....
        /*00a8*/ 	.word	0xffffffff


	//   ....[22]....
        /*00ac*/ 	.word	0xffffffff


	//   ....[23]....
        /*00b0*/ 	.word	0xffffffff


	//   ....[24]....
        /*00b4*/ 	.word	0xffffffff


	//   ....[25]....
        /*00b8*/ 	.word	0xffffffff


	//   ....[26]....
        /*00bc*/ 	.word	0xffffffff


	//   ....[27]....
        /*00c0*/ 	.word	0xffffffff


	//   ....[28]....
        /*00c4*/ 	.word	0xffffffff


	//   ....[29]....
        /*00c8*/ 	.word	0xffffffff


	//   ....[30]....
        /*00cc*/ 	.word	0xffffffff


	//   ....[31]....
        /*00d0*/ 	.word	0xffffffff


	//   ....[32]....
        /*00d4*/ 	.word	0xffffffff


	//   ....[33]....
        /*00d8*/ 	.word	0xffffffff


	//   ....[34]....
        /*00dc*/ 	.word	0xffffffff


	//   ....[35]....
        /*00e0*/ 	.word	0xffffffff


	//   ....[36]....
        /*00e4*/ 	.word	0xffffffff


	//   ....[37]....
        /*00e8*/ 	.word	0xffffffff


	//   ....[38]....
        /*00ec*/ 	.word	0xffffffff


	//   ....[39]....
        /*00f0*/ 	.word	0xffffffff


	//   ....[40]....
        /*00f4*/ 	.word	0xffffffff


	//   ....[41]....
        /*00f8*/ 	.word	0xffffffff


	//   ....[42]....
        /*00fc*/ 	.word	0xffffffff


	//   ....[43]....
        /*0100*/ 	.word	0xffffffff


	//   ....[44]....
        /*0104*/ 	.word	0xffffffff


	//   ....[45]....
        /*0108*/ 	.word	0xffffffff


	//   ....[46]....
        /*010c*/ 	.word	0xffffffff


	//   ....[47]....
        /*0110*/ 	.word	0xffffffff


	//   ....[48]....
        /*0114*/ 	.word	0xffffffff


	//   ....[49]....
        /*0118*/ 	.word	0xffffffff


	//   ....[50]....
        /*011c*/ 	.word	0xffffffff


	//   ....[51]....
        /*0120*/ 	.word	0xffffffff


	//   ....[52]....
        /*0124*/ 	.word	0xffffffff


	//   ....[53]....
        /*0128*/ 	.word	0xffffffff


	//   ....[54]....
        /*012c*/ 	.word	0xffffffff


	//   ....[55]....
        /*0130*/ 	.word	0xffffffff


	//   ....[56]....
        /*0134*/ 	.word	0xffffffff


	//   ....[57]....
        /*0138*/ 	.word	0xffffffff


	//   ....[58]....
        /*013c*/ 	.word	0xffffffff


	//   ....[59]....
        /*0140*/ 	.word	0xffffffff


	//   ....[60]....
        /*0144*/ 	.word	0xffffffff


	//   ....[61]....
        /*0148*/ 	.word	0xffffffff


	//   ....[62]....
        /*014c*/ 	.word	0xffffffff


	//   ....[63]....
        /*0150*/ 	.word	0xffffffff


	//   ....[64]....
        /*0154*/ 	.word	0xffffffff


	//   ....[65]....
        /*0158*/ 	.word	0xffffffff


	//   ....[66]....
        /*015c*/ 	.word	0xffffffff


	//   ....[67]....
        /*0160*/ 	.word	0xffffffff


	//   ....[68]....
        /*0164*/ 	.word	0xffffffff


	//   ....[69]....
        /*0168*/ 	.word	0xffffffff


	//   ....[70]....
        /*016c*/ 	.word	0xffffffff


	//   ....[71]....
        /*0170*/ 	.word	0xffffffff


	//   ....[72]....
        /*0174*/ 	.word	0xffffffff


	//   ....[73]....
        /*0178*/ 	.word	0xffffffff


	//   ....[74]....
        /*017c*/ 	.word	0xffffffff


	//   ....[75]....
        /*0180*/ 	.word	0xffffffff


	//   ....[76]....
        /*0184*/ 	.word	0xffffffff


	//   ....[77]....
        /*0188*/ 	.word	0xffffffff


	//   ....[78]....
        /*018c*/ 	.word	0xffffffff


	//   ....[79]....
        /*0190*/ 	.word	0xffffffff


	//   ....[80]....
        /*0194*/ 	.word	0xffffffff


	//   ....[81]....
        /*0198*/ 	.word	0xffffffff


	//   ....[82]....
        /*019c*/ 	.word	0xffffffff


	//   ....[83]....
        /*01a0*/ 	.word	0xffffffff


	//   ....[84]....
        /*01a4*/ 	.word	0xffffffff


	//   ....[85]....
        /*01a8*/ 	.word	0xffffffff


	//   ....[86]....
        /*01ac*/ 	.word	0xffffffff


	//   ....[87]....
        /*01b0*/ 	.word	0xffffffff


	//   ....[88]....
        /*01b4*/ 	.word	0xffffffff


	//   ....[89]....
        /*01b8*/ 	.word	0xffffffff


	//   ....[90]....
        /*01bc*/ 	.word	0xffffffff


	//   ....[91]....
        /*01c0*/ 	.word	0xffffffff


	//   ....[92]....
        /*01c4*/ 	.word	0xffffffff


	//   ....[93]....
        /*01c8*/ 	.word	0xffffffff


	//   ....[94]....
        /*01cc*/ 	.word	0xffffffff


	//   ....[95]....
        /*01d0*/ 	.word	0xffffffff


	//   ....[96]....
        /*01d4*/ 	.word	0xffffffff


	//   ....[97]....
        /*01d8*/ 	.word	0xffffffff


	//   ....[98]....
        /*01dc*/ 	.word	0xffffffff


	//   ....[99]....
        /*01e0*/ 	.word	0xffffffff


	//   ....[100]....
        /*01e4*/ 	.word	0xffffffff


	//   ....[101]....
        /*01e8*/ 	.word	0xffffffff


	//   ....[102]....
        /*01ec*/ 	.word	0xffffffff


	//   ....[103]....
        /*01f0*/ 	.word	0xffffffff


	//   ....[104]....
        /*01f4*/ 	.word	0xffffffff


	//   ....[105]....
        /*01f8*/ 	.word	0xffffffff


	//   ....[106]....
        /*01fc*/ 	.word	0xffffffff


	//   ....[107]....
        /*0200*/ 	.word	0xffffffff


	//   ....[108]....
        /*0204*/ 	.word	0xffffffff


	//   ....[109]....
        /*0208*/ 	.word	0xffffffff


	//   ....[110]....
        /*020c*/ 	.word	0xffffffff


	//   ....[111]....
        /*0210*/ 	.word	0xffffffff


	//   ....[112]....
        /*0214*/ 	.word	0xffffffff


	//   ....[113]....
        /*0218*/ 	.word	0xffffffff


	//   ....[114]....
        /*021c*/ 	.word	0xffffffff


	//   ....[115]....
        /*0220*/ 	.word	0xffffffff


	//   ....[116]....
        /*0224*/ 	.word	0xffffffff


	//   ....[117]....
        /*0228*/ 	.word	0xffffffff


	//   ....[118]....
        /*022c*/ 	.word	0xffffffff


	//   ....[119]....
        /*0230*/ 	.word	0xffffffff


	//   ....[120]....
        /*0234*/ 	.word	0xffffffff


	//   ....[121]....
        /*0238*/ 	.word	0xffffffff


	//   ....[122]....
        /*023c*/ 	.word	0xffffffff


	//   ....[123]....
        /*0240*/ 	.word	0xffffffff


	//   ....[124]....
        /*0244*/ 	.word	0xffffffff


	//   ....[125]....
        /*0248*/ 	.word	0xffffffff


	//   ....[126]....
        /*024c*/ 	.word	0xffffffff


	//   ....[127]....
        /*0250*/ 	.word	0xffffffff


	//   ....[128]....
        /*0254*/ 	.word	0xffffffff


	//   ....[129]....
        /*0258*/ 	.word	0xffffffff


	//   ....[130]....
        /*025c*/ 	.word	0x0500000f


	//   ....[131]....
        /*0260*/ 	.word	0x0500000f


	//   ....[132]....
        /*0264*/ 	.word	0x0500000f


	//   ....[133]....
        /*0268*/ 	.word	0x0500000f


	//   ....[134]....
        /*026c*/ 	.word	0x0500000f


	//   ....[135]....
        /*0270*/ 	.word	0x0500000f


	//   ....[136]....
        /*0274*/ 	.word	0x0500000f


	//   ....[137]....
        /*0278*/ 	.word	0x0500000f


	//   ....[138]....
        /*027c*/ 	.word	0x0500000f


	//   ....[139]....
        /*0280*/ 	.word	0x0500000f


	//   ....[140]....
        /*0284*/ 	.word	0x0500000f


	//   ....[141]....
        /*0288*/ 	.word	0x0500000f


	//   ....[142]....
        /*028c*/ 	.word	0x0500000f


	//   ....[143]....
        /*0290*/ 	.word	0x0500000f


	//   ....[144]....
        /*0294*/ 	.word	0x0500000f


	//   ....[145]....
        /*0298*/ 	.word	0x0500000f


	//   ....[146]....
        /*029c*/ 	.word	0x0500000f


	//   ....[147]....
        /*02a0*/ 	.word	0x0500000f


	//   ....[148]....
        /*02a4*/ 	.word	0x0500000f


	//   ....[149]....
        /*02a8*/ 	.word	0x0500000f


	//   ....[150]....
        /*02ac*/ 	.word	0x0500000f


	//   ....[151]....
        /*02b0*/ 	.word	0x0500000f


	//   ....[152]....
        /*02b4*/ 	.word	0x0500000f


	//   ....[153]....
        /*02b8*/ 	.word	0x0500000f


	//   ....[154]....
        /*02bc*/ 	.word	0x0500000f


	//   ....[155]....
        /*02c0*/ 	.word	0x0500000f


	//   ....[156]....
        /*02c4*/ 	.word	0x0500000f


	//   ....[157]....
        /*02c8*/ 	.word	0x0500000f


	//   ....[158]....
        /*02cc*/ 	.word	0x0500000f


	//   ....[159]....
        /*02d0*/ 	.word	0x0500000f


	//   ....[160]....
        /*02d4*/ 	.word	0x0500000f


	//   ....[161]....
        /*02d8*/ 	.word	0x0500000f


	//   ....[162]....
        /*02dc*/ 	.word	0x0500000f


	//   ....[163]....
        /*02e0*/ 	.word	0x0500000f


	//   ....[164]....
        /*02e4*/ 	.word	0x0500000f


	//   ....[165]....
        /*02e8*/ 	.word	0x0500000f


	//   ....[166]....
        /*02ec*/ 	.word	0x0500000f


	//   ....[167]....
        /*02f0*/ 	.word	0x0500000f


	//   ....[168]....
        /*02f4*/ 	.word	0x0500000f


	//   ....[169]....
        /*02f8*/ 	.word	0x0500000f


	//   ....[170]....
        /*02fc*/ 	.word	0x0500000f


	//   ....[171]....
        /*0300*/ 	.word	0x0500000f


	//   ....[172]....
        /*0304*/ 	.word	0x0500000f


	//   ....[173]....
        /*0308*/ 	.word	0x0500000f


	//   ....[174]....
        /*030c*/ 	.word	0x0500000f


	//   ....[175]....
        /*0310*/ 	.word	0x0500000f


	//   ....[176]....
        /*0314*/ 	.word	0x0500000f


	//   ....[177]....
        /*0318*/ 	.word	0x0500000f


	//   ....[178]....
        /*031c*/ 	.word	0x0500000f


	//   ....[179]....
        /*0320*/ 	.word	0x0500000f


	//   ....[180]....
        /*0324*/ 	.word	0x0500000f


	//   ....[181]....
        /*0328*/ 	.word	0x0500000f


	//   ....[182]....
        /*032c*/ 	.word	0x0500000f


	//   ....[183]....
        /*0330*/ 	.word	0x0500000f


	//   ....[184]....
        /*0334*/ 	.word	0x0500000f


	//   ....[185]....
        /*0338*/ 	.word	0x0500000f


	//   ....[186]....
        /*033c*/ 	.word	0x0500000f


	//   ....[187]....
        /*0340*/ 	.word	0x0500000f


	//   ....[188]....
        /*0344*/ 	.word	0x0500000f


	//   ....[189]....
        /*0348*/ 	.word	0x0500000f


	//   ....[190]....
        /*034c*/ 	.word	0x0500000f


	//   ....[191]....
        /*0350*/ 	.word	0x0500000f


	//   ....[192]....
        /*0354*/ 	.word	0x0500000f


	//   ....[193]....
        /*0358*/ 	.word	0x0500000f


	//   ....[194]....
        /*035c*/ 	.word	0x0500000f


	//   ....[195]....
        /*0360*/ 	.word	0x0500000f


	//   ....[196]....
        /*0364*/ 	.word	0x0500000f


	//   ....[197]....
        /*0368*/ 	.word	0x0500000f


	//   ....[198]....
        /*036c*/ 	.word	0x0500000f


	//   ....[199]....
        /*0370*/ 	.word	0x0500000f


	//   ....[200]....
        /*0374*/ 	.word	0x0500000f


	//   ....[201]....
        /*0378*/ 	.word	0x0500000f


	//   ....[202]....
        /*037c*/ 	.word	0x0500000f


	//   ....[203]....
        /*0380*/ 	.word	0x0500000f


	//   ....[204]....
        /*0384*/ 	.word	0x0500000f


	//   ....[205]....
        /*0388*/ 	.word	0x0500000f


	//   ....[206]....
        /*038c*/ 	.word	0x0500000f


	//   ....[207]....
        /*0390*/ 	.word	0x0500000f


	//   ....[208]....
        /*0394*/ 	.word	0x0500000f


	//   ....[209]....
        /*0398*/ 	.word	0x0500000f


	//   ....[210]....
        /*039c*/ 	.word	0x0500000f


	//   ....[211]....
        /*03a0*/ 	.word	0x0500000f


	//   ....[212]....
        /*03a4*/ 	.word	0x0500000f


	//----- nvinfo : EIATTR_COOP_GROUP_INSTR_OFFSETS
	.align		4
.L_1021:
        /*03a8*/ 	.byte	0x04, 0x28
        /*03aa*/ 	.short	(.L_1023 - .L_1022)


	//   ....[0]....
.L_1022:
        /*03ac*/ 	.word	0x00000070


	//   ....[1]....
        /*03b0*/ 	.word	0x00000080


	//   ....[2]....
        /*03b4*/ 	.word	0x000002c0


	//   ....[3]....
        /*03b8*/ 	.word	0x00000420


	//   ....[4]....
        /*03bc*/ 	.word	0x00000540


	//   ....[5]....
        /*03c0*/ 	.word	0x000006a0


	//   ....[6]....
        /*03c4*/ 	.word	0x000013a0


	//   ....[7]....
        /*03c8*/ 	.word	0x00001ca0


	//   ....[8]....
        /*03cc*/ 	.word	0x00002170


	//   ....[9]....
        /*03d0*/ 	.word	0x00002a70


	//   ....[10]....
        /*03d4*/ 	.word	0x00002af0


	//   ....[11]....
        /*03d8*/ 	.word	0x00003630


	//   ....[12]....
        /*03dc*/ 	.word	0x000036a0


	//   ....[13]....
        /*03e0*/ 	.word	0x00004c90


	//   ....[14]....
        /*03e4*/ 	.word	0x00005020


	//   ....[15]....
        /*03e8*/ 	.word	0x00005890


	//   ....[16]....
        /*03ec*/ 	.word	0x00005990


	//   ....[17]....
        /*03f0*/ 	.word	0x00006300


	//   ....[18]....
        /*03f4*/ 	.word	0x00006350


	//   ....[19]....
        /*03f8*/ 	.word	0x00008900


	//   ....[20]....
        /*03fc*/ 	.word	0x00008930


	//   ....[21]....
        /*0400*/ 	.word	0x00008950


	//   ....[22]....
        /*0404*/ 	.word	0x00008970


	//   ....[23]....
        /*0408*/ 	.word	0x00009df0


	//   ....[24]....
        /*040c*/ 	.word	0x00009e30


	//   ....[25]....
        /*0410*/ 	.word	0x00009ef0


	//   ....[26]....
        /*0414*/ 	.word	0x00009f00


	//   ....[27]....
        /*0418*/ 	.word	0x0000b030


	//   ....[28]....
        /*041c*/ 	.word	0x0000b060


	//   ....[29]....
        /*0420*/ 	.word	0x0000b090


	//   ....[30]....
        /*0424*/ 	.word	0x0000b0c0


	//   ....[31]....
        /*0428*/ 	.word	0x0000b640


	//   ....[32]....
        /*042c*/ 	.word	0x0000b680


	//   ....[33]....
        /*0430*/ 	.word	0x0000b740


	//   ....[34]....
        /*0434*/ 	.word	0x0000b760


	//   ....[35]....
        /*0438*/ 	.word	0x0000b820


	//   ....[36]....
        /*043c*/ 	.word	0x0000b840


	//   ....[37]....
        /*0440*/ 	.word	0x0000b910


	//   ....[38]....
        /*0444*/ 	.word	0x0000b930


	//   ....[39]....
        /*0448*/ 	.word	0x0000bfd0


	//   ....[40]....
        /*044c*/ 	.word	0x0000bff0


	//   ....[41]....
        /*0450*/ 	.word	0x0000c0b0


	//   ....[42]....
        /*0454*/ 	.word	0x0000c0d0


	//   ....[43]....
        /*0458*/ 	.word	0x0000c190


	//   ....[44]....
        /*045c*/ 	.word	0x0000c1b0


	//   ....[45]....
        /*0460*/ 	.word	0x0000c280


	//   ....[46]....
        /*0464*/ 	.word	0x0000c2a0


	//   ....[47]....
        /*0468*/ 	.word	0x0000c420


	//   ....[48]....
        /*046c*/ 	.word	0x0000d7f0


	//   ....[49]....
        /*0470*/ 	.word	0x0000d810


	//   ....[50]....
        /*0474*/ 	.word	0x0000d820


	//   ....[51]....
        /*0478*/ 	.word	0x0000d860


	//   ....[52]....
        /*047c*/ 	.word	0x0000d8e0


	//   ....[53]....
        /*0480*/ 	.word	0x0000d900


	//   ....[54]....
        /*0484*/ 	.word	0x0000d980


	//   ....[55]....
        /*0488*/ 	.word	0x0000d9a0


	//   ....[56]....
        /*048c*/ 	.word	0x0000da20


	//   ....[57]....
        /*0490*/ 	.word	0x0000da40


	//   ....[58]....
        /*0494*/ 	.word	0x0000dac0


	//   ....[59]....
        /*0498*/ 	.word	0x0000dae0


	//   ....[60]....
        /*049c*/ 	.word	0x0000db60


	//   ....[61]....
        /*04a0*/ 	.word	0x0000db80


	//   ....[62]....
        /*04a4*/ 	.word	0x0000dc00


	//   ....[63]....
        /*04a8*/ 	.word	0x0000dc20


	//   ....[64]....
        /*04ac*/ 	.word	0x0000e260


	//   ....[65]....
        /*04b0*/ 	.word	0x0000e280


	//   ....[66]....
        /*04b4*/ 	.word	0x0000e2a0


	//   ....[67]....
        /*04b8*/ 	.word	0x0000e300


	//   ....[68]....
        /*04bc*/ 	.word	0x0000e370


	//   ....[69]....
        /*04c0*/ 	.word	0x0000e390


	//   ....[70]....
        /*04c4*/ 	.word	0x0000e410


	//   ....[71]....
        /*04c8*/ 	.word	0x0000e440


	//   ....[72]....
        /*04cc*/ 	.word	0x0000e4b0


	//   ....[73]....
        /*04d0*/ 	.word	0x0000e4d0


	//   ....[74]....
        /*04d4*/ 	.word	0x0000e550


	//   ....[75]....
        /*04d8*/ 	.word	0x0000e570


	//   ....[76]....
        /*04dc*/ 	.word	0x0000e5f0


	//   ....[77]....
        /*04e0*/ 	.word	0x0000e610


	//   ....[78]....
        /*04e4*/ 	.word	0x0000e690


	//   ....[79]....
        /*04e8*/ 	.word	0x0000e6b0


	//   ....[80]....
        /*04ec*/ 	.word	0x0000ed70


	//   ....[81]....
        /*04f0*/ 	.word	0x0000eda0


	//   ....[82]....
        /*04f4*/ 	.word	0x0000edb0


	//   ....[83]....
        /*04f8*/ 	.word	0x0000ee00


	//   ....[84]....
        /*04fc*/ 	.word	0x0000ee10


	//   ....[85]....
        /*0500*/ 	.word	0x0000ee60


	//   ....[86]....
        /*0504*/ 	.word	0x0000ee70


	//   ....[87]....
        /*0508*/ 	.word	0x0000eec0


	//   ....[88]....
        /*050c*/ 	.word	0x0000eed0


	//   ....[89]....
        /*0510*/ 	.word	0x0000ef20


	//   ....[90]....
        /*0514*/ 	.word	0x0000ef30


	//   ....[91]....
        /*0518*/ 	.word	0x0000ef80


	//   ....[92]....
        /*051c*/ 	.word	0x0000ef90


	//   ....[93]....
        /*0520*/ 	.word	0x0000efe0


	//   ....[94]....
        /*0524*/ 	.word	0x0000eff0


	//   ....[95]....
        /*0528*/ 	.word	0x0000f000


	//   ....[96]....
        /*052c*/ 	.word	0x0000f2a0


	//   ....[97]....
        /*0530*/ 	.word	0x0000f2c0


	//   ....[98]....
        /*0534*/ 	.word	0x0000f2e0


	//   ....[99]....
        /*0538*/ 	.word	0x0000f340


	//   ....[100]....
        /*053c*/ 	.word	0x0000f360


	//   ....[101]....
        /*0540*/ 	.word	0x0000f3c0


	//   ....[102]....
        /*0544*/ 	.word	0x0000f3e0


	//   ....[103]....
        /*0548*/ 	.word	0x0000f440


	//   ....[104]....
        /*054c*/ 	.word	0x0000f460


	//   ....[105]....
        /*0550*/ 	.word	0x0000f4c0


	//   ....[106]....
        /*0554*/ 	.word	0x0000f4e0


	//   ....[107]....
        /*0558*/ 	.word	0x0000f540


	//   ....[108]....
        /*055c*/ 	.word	0x0000f560


	//   ....[109]....
        /*0560*/ 	.word	0x0000f5c0


	//   ....[110]....
        /*0564*/ 	.word	0x0000f5e0


	//   ....[111]....
        /*0568*/ 	.word	0x0000f5f0


	//   ....[112]....
        /*056c*/ 	.word	0x0000fb90


	//   ....[113]....
        /*0570*/ 	.word	0x0000fbb0


	//   ....[114]....
        /*0574*/ 	.word	0x0000fbd0


	//   ....[115]....
        /*0578*/ 	.word	0x0000fc10


	//   ....[116]....
        /*057c*/ 	.word	0x0000fc60


	//   ....[117]....
        /*0580*/ 	.word	0x0000fc90


	//   ....[118]....
        /*0584*/ 	.word	0x0000fce0


	//   ....[119]....
        /*0588*/ 	.word	0x0000fd10


	//   ....[120]....
        /*058c*/ 	.word	0x0000fd60


	//   ....[121]....
        /*0590*/ 	.word	0x0000fd90


	//   ....[122]....
        /*0594*/ 	.word	0x0000fde0


	//   ....[123]....
        /*0598*/ 	.word	0x0000fe10


	//   ....[124]....
        /*059c*/ 	.word	0x0000fe60


	//   ....[125]....
        /*05a0*/ 	.word	0x0000fe90


	//   ....[126]....
        /*05a4*/ 	.word	0x0000fee0


	//   ....[127]....
        /*05a8*/ 	.word	0x0000ff10


	//   ....[128]....
        /*05ac*/ 	.word	0x000101f0


	//   ....[129]....
        /*05b0*/ 	.word	0x000103c0


	//   ....[130]....
        /*05b4*/ 	.word	0x00010950


	//   ....[131]....
        /*05b8*/ 	.word	0x00010a30


	//   ....[132]....
        /*05bc*/ 	.word	0x00010ad0


	//   ....[133]....
        /*05c0*/ 	.word	0x00010b50


	//   ....[134]....
        /*05c4*/ 	.word	0x00010c10


	//   ....[135]....
        /*05c8*/ 	.word	0x00010c80


	//   ....[136]....
        /*05cc*/ 	.word	0x00010d50


	//   ....[137]....
        /*05d0*/ 	.word	0x00010de0


	//   ....[138]....
        /*05d4*/ 	.word	0x00010ea0


	//   ....[139]....
        /*05d8*/ 	.word	0x00010f30


	//   ....[140]....
        /*05dc*/ 	.word	0x00010ff0


	//   ....[141]....
        /*05e0*/ 	.word	0x00011070


	//   ....[142]....
        /*05e4*/ 	.word	0x00011140


	//   ....[143]....
        /*05e8*/ 	.word	0x000111c0


	//   ....[144]....
        /*05ec*/ 	.word	0x00011290


	//   ....[145]....
        /*05f0*/ 	.word	0x00011310


	//   ....[146]....
        /*05f4*/ 	.word	0x000113d0


	//   ....[147]....
        /*05f8*/ 	.word	0x00011460


	//   ....[148]....
        /*05fc*/ 	.word	0x000114e0


	//   ....[149]....
        /*0600*/ 	.word	0x00011560


	//   ....[150]....
        /*0604*/ 	.word	0x00011610


	//   ....[151]....
        /*0608*/ 	.word	0x00011690


	//   ....[152]....
        /*060c*/ 	.word	0x00011760


	//   ....[153]....
        /*0610*/ 	.word	0x000117d0


	//   ....[154]....
        /*0614*/ 	.word	0x000118b0


	//   ....[155]....
        /*0618*/ 	.word	0x00011920


	//   ....[156]....
        /*061c*/ 	.word	0x00011a00


	//   ....[157]....
        /*0620*/ 	.word	0x00011a80


	//   ....[158]....
        /*0624*/ 	.word	0x00011b50


	//   ....[159]....
        /*0628*/ 	.word	0x00011bc0


	//   ....[160]....
        /*062c*/ 	.word	0x00011ca0


	//   ....[161]....
        /*0630*/ 	.word	0x00011d20


	//   ....[162]....
        /*0634*/ 	.word	0x00011dd0


	//   ....[163]....
        /*0638*/ 	.word	0x00011f00


	//   ....[164]....
        /*063c*/ 	.word	0x00011fa0


	//   ....[165]....
        /*0640*/ 	.word	0x00012010


	//   ....[166]....
        /*0644*/ 	.word	0x000120d0


	//   ....[167]....
        /*0648*/ 	.word	0x00012130


	//   ....[168]....
        /*064c*/ 	.word	0x000121f0


	//   ....[169]....
        /*0650*/ 	.word	0x00012250


	//   ....[170]....
        /*0654*/ 	.word	0x00012310


	//   ....[171]....
        /*0658*/ 	.word	0x00012370


	//   ....[172]....
        /*065c*/ 	.word	0x00012430


	//   ....[173]....
        /*0660*/ 	.word	0x00012490


	//   ....[174]....
        /*0664*/ 	.word	0x00012550


	//   ....[175]....
        /*0668*/ 	.word	0x000125b0


	//   ....[176]....
        /*066c*/ 	.word	0x00012670


	//   ....[177]....
        /*0670*/ 	.word	0x000126d0


	//   ....[178]....
        /*0674*/ 	.word	0x00012790


	//   ....[179]....
        /*0678*/ 	.word	0x00012870


	//   ....[180]....
        /*067c*/ 	.word	0x00012910


	//   ....[181]....
        /*0680*/ 	.word	0x00012970


	//   ....[182]....
        /*0684*/ 	.word	0x00012a40


	//   ....[183]....
        /*0688*/ 	.word	0x00012aa0


	//   ....[184]....
        /*068c*/ 	.word	0x00012b70


	//   ....[185]....
        /*0690*/ 	.word	0x00012bd0


	//   ....[186]....
        /*0694*/ 	.word	0x00012ca0


	//   ....[187]....
        /*0698*/ 	.word	0x00012d00


	//   ....[188]....
        /*069c*/ 	.word	0x00012dd0


	//   ....[189]....
        /*06a0*/ 	.word	0x00012e30


	//   ....[190]....
        /*06a4*/ 	.word	0x00012f00


	//   ....[191]....
        /*06a8*/ 	.word	0x00012f60


	//   ....[192]....
        /*06ac*/ 	.word	0x00013030


	//   ....[193]....
        /*06b0*/ 	.word	0x00013090


	//   ....[194]....
        /*06b4*/ 	.word	0x00013150


	//   ....[195]....
        /*06b8*/ 	.word	0x00013270


	//   ....[196]....
        /*06bc*/ 	.word	0x00013310


	//   ....[197]....
        /*06c0*/ 	.word	0x00013370


	//   ....[198]....
        /*06c4*/ 	.word	0x00013440


	//   ....[199]....
        /*06c8*/ 	.word	0x000134e0


	//   ....[200]....
        /*06cc*/ 	.word	0x000135a0


	//   ....[201]....
        /*06d0*/ 	.word	0x00013640


	//   ....[202]....
        /*06d4*/ 	.word	0x00013700


	//   ....[203]....
        /*06d8*/ 	.word	0x000137a0


	//   ....[204]....
        /*06dc*/ 	.word	0x00013860


	//   ....[205]....
        /*06e0*/ 	.word	0x00013900


	//   ....[206]....
        /*06e4*/ 	.word	0x000139c0


	//   ....[207]....
        /*06e8*/ 	.word	0x00013a60


	//   ....[208]....
        /*06ec*/ 	.word	0x00013b20


	//   ....[209]....
        /*06f0*/ 	.word	0x00013bc0


	//   ....[210]....
        /*06f4*/ 	.word	0x00013c80


	//   ....[211]....
        /*06f8*/ 	.word	0x00013d50


	//   ....[212]....
        /*06fc*/ 	.word	0x00013e70


	//----- nvinfo : EIATTR_REG_RECONFIG
	.align		4
.L_1023:
        /*0700*/ 	.byte	0x01, 0x54
	.zero		2


	//----- nvinfo : EIATTR_SYSCALL_OFFSETS
	.align		4
        /*0704*/ 	.byte	0x04, 0x46
        /*0706*/ 	.short	(.L_1025 - .L_1024)


	//   ....[0]....
.L_1024:
        /*0708*/ 	.word	0x00001580


	//   ....[1]....
        /*070c*/ 	.word	0x0000ced0


	//   ....[2]....
        /*0710*/ 	.word	0x0000d020


	//   ....[3]....
        /*0714*/ 	.word	0x0000d110


	//   ....[4]....
        /*0718*/ 	.word	0x0000df10


	//----- nvinfo : EIATTR_MBARRIER_INSTR_OFFSETS
	.align		4
.L_1025:
        /*071c*/ 	.byte	0x04, 0x39
        /*071e*/ 	.short	(.L_1027 - .L_1026)


	//   ....[0]....
.L_1026:
        /*0720*/ 	.word	0x00000170
        /*0724*/ 	.word	0x000000ff
        /*0728*/ 	.word	0x00028800
        /*072c*/ 	.short	0x0100
        /*072e*/ 	.byte	0x08
	.zero		1


	//   ....[1]....
        /*0730*/ 	.word	0x00000180
        /*0734*/ 	.word	0x000000ff
        /*0738*/ 	.word	0x00028820
        /*073c*/ 	.short	0x0100
        /*073e*/ 	.byte	0x08
	.zero		1


	//   ....[2]....
        /*0740*/ 	.word	0x00000270
        /*0744*/ 	.word	0x000000ff
        /*0748*/ 	.word	0x00028830
        /*074c*/ 	.short	0x0100
        /*074e*/ 	.byte	0x08
	.zero		1


	//   ....[3]....
        /*0750*/ 	.word	0x00000280
        /*0754*/ 	.word	0x000000ff
        /*0758*/ 	.word	0x00028840
        /*075c*/ 	.short	0x0100
        /*075e*/ 	.byte	0x08
	.zero		1


	//   ....[4]....
        /*0760*/ 	.word	0x00000290
        /*0764*/ 	.word	0x000000ff
        /*0768*/ 	.word	0x00028838
        /*076c*/ 	.short	0x0100
        /*076e*/ 	.byte	0x08
	.zero		1


	//   ....[5]....
        /*0770*/ 	.word	0x000002a0
        /*0774*/ 	.word	0x000000ff
        /*0778*/ 	.word	0x00028848
        /*077c*/ 	.short	0x0100
        /*077e*/ 	.byte	0x08
	.zero		1


	//   ....[6]....
        /*0780*/ 	.word	0x000003d0
        /*0784*/ 	.word	0x000000ff
        /*0788*/ 	.word	0x00028850
        /*078c*/ 	.short	0x0100
        /*078e*/ 	.byte	0x08
	.zero		1


	//   ....[7]....
        /*0790*/ 	.word	0x000003e0
        /*0794*/ 	.word	0x000000ff
        /*0798*/ 	.word	0x00028860
        /*079c*/ 	.short	0x0100
        /*079e*/ 	.byte	0x08
	.zero		1


	//   ....[8]....
        /*07a0*/ 	.word	0x000003f0
        /*07a4*/ 	.word	0x000000ff
        /*07a8*/ 	.word	0x00028858
        /*07ac*/ 	.short	0x0100
        /*07ae*/ 	.byte	0x08
	.zero		1


	//   ....[9]....
        /*07b0*/ 	.word	0x00000400
        /*07b4*/ 	.word	0x000000ff
        /*07b8*/ 	.word	0x00028868
        /*07bc*/ 	.short	0x0100
        /*07be*/ 	.byte	0x08
	.zero		1


	//   ....[10]....
        /*07c0*/ 	.word	0x000004f0
        /*07c4*/ 	.word	0x000000ff
        /*07c8*/ 	.word	0x00028870
        /*07cc*/ 	.short	0x0100
        /*07ce*/ 	.byte	0x06
	.zero		1


	//   ....[11]....
        /*07d0*/ 	.word	0x00000500
        /*07d4*/ 	.word	0x000000ff
        /*07d8*/ 	.word	0x00028880
        /*07dc*/ 	.short	0x0100
        /*07de*/ 	.byte	0x06
	.zero		1


	//   ....[12]....
        /*07e0*/ 	.word	0x00000510
        /*07e4*/ 	.word	0x000000ff
        /*07e8*/ 	.word	0x00028878
        /*07ec*/ 	.short	0x0100
        /*07ee*/ 	.byte	0x06
	.zero		1


	//   ....[13]....
        /*07f0*/ 	.word	0x00000520
        /*07f4*/ 	.word	0x000000ff
        /*07f8*/ 	.word	0x00028888
        /*07fc*/ 	.short	0x0100
        /*07fe*/ 	.byte	0x06
	.zero		1


	//   ....[14]....
        /*0800*/ 	.word	0x00000650
        /*0804*/ 	.word	0x000000ff
        /*0808*/ 	.word	0x00028890
        /*080c*/ 	.short	0x0100
        /*080e*/ 	.byte	0x08
	.zero		1


	//   ....[15]....
        /*0810*/ 	.word	0x00000660
        /*0814*/ 	.word	0x000000ff
        /*0818*/ 	.word	0x000288a0
        /*081c*/ 	.short	0x0100
        /*081e*/ 	.byte	0x08
	.zero		1


	//   ....[16]....
        /*0820*/ 	.word	0x00000670
        /*0824*/ 	.word	0x000000ff
        /*0828*/ 	.word	0x00028898
        /*082c*/ 	.short	0x0100
        /*082e*/ 	.byte	0x08
	.zero		1


	//   ....[17]....
        /*0830*/ 	.word	0x00000680
        /*0834*/ 	.word	0x000000ff
        /*0838*/ 	.word	0x000288a8
        /*083c*/ 	.short	0x0100
        /*083e*/ 	.byte	0x08
	.zero		1


	//   ....[18]....
        /*0840*/ 	.word	0x000007c0
        /*0844*/ 	.word	0x000000ff
        /*0848*/ 	.word	0x000288b0
        /*084c*/ 	.short	0x0100
        /*084e*/ 	.byte	0x08
	.zero		1


	//   ....[19]....
        /*0850*/ 	.word	0x000007d0
        /*0854*/ 	.word	0x000000ff
        /*0858*/ 	.word	0x000288c0
        /*085c*/ 	.short	0x0100
        /*085e*/ 	.byte	0x08
	.zero		1


	//   ....[20]....
        /*0860*/ 	.word	0x000007e0
        /*0864*/ 	.word	0x000000ff
        /*0868*/ 	.word	0x000288b8
        /*086c*/ 	.short	0x0100
        /*086e*/ 	.byte	0x08
	.zero		1


	//   ....[21]....
        /*0870*/ 	.word	0x000007f0
        /*0874*/ 	.word	0x000000ff
        /*0878*/ 	.word	0x000288c8
        /*087c*/ 	.short	0x0100
        /*087e*/ 	.byte	0x08
	.zero		1


	//   ....[22]....
        /*0880*/ 	.word	0x00001600
        /*0884*/ 	.word	0x000000ff
        /*0888*/ 	.word	0x00028800
        /*088c*/ 	.short	0x010a
        /*088e*/ 	.byte	0x29
	.zero		1


	//   ....[23]....
        /*0890*/ 	.word	0x00001680
        /*0894*/ 	.word	0x00000000
        /*0898*/ 	.word	0x00028830
        /*089c*/ 	.short	0x010a
        /*089e*/ 	.byte	0x3f
	.zero		1


	//   ....[24]....
        /*08a0*/ 	.word	0x000016c0
        /*08a4*/ 	.word	0x00000000
        /*08a8*/ 	.word	0x00028830
        /*08ac*/ 	.short	0x010a
        /*08ae*/ 	.byte	0x3f
	.zero		1


	//   ....[25]....
        /*08b0*/ 	.word	0x00003290
        /*08b4*/ 	.word	0x000000ff
        /*08b8*/ 	.word	0x00000000
        /*08bc*/ 	.short	0x0101
        /*08be*/ 	.byte	0x06
	.zero		1


	//   ....[26]....
        /*08c0*/ 	.word	0x000043c0
        /*08c4*/ 	.word	0x000000ff
        /*08c8*/ 	.word	0x00028830
        /*08cc*/ 	.short	0x010a
        /*08ce*/ 	.byte	0x06
	.zero		1


	//   ....[27]....
        /*08d0*/ 	.word	0x00004400
        /*08d4*/ 	.word	0x000000ff
        /*08d8*/ 	.word	0x00028830
        /*08dc*/ 	.short	0x010a
        /*08de*/ 	.byte	0x06
	.zero		1


	//   ....[28]....
        /*08e0*/ 	.word	0x00004750
        /*08e4*/ 	.word	0x000000ff
        /*08e8*/ 	.word	0x00028850
        /*08ec*/ 	.short	0x010a
        /*08ee*/ 	.byte	0x06
	.zero		1


	//   ....[29]....
        /*08f0*/ 	.word	0x00004790
        /*08f4*/ 	.word	0x000000ff
        /*08f8*/ 	.word	0x00028850
        /*08fc*/ 	.short	0x010a
        /*08fe*/ 	.byte	0x06
	.zero		1


	//   ....[30]....
        /*0900*/ 	.word	0x000052f0
        /*0904*/ 	.word	0x000000ff
        /*0908*/ 	.word	0x00000000
        /*090c*/ 	.short	0x0101
        /*090e*/ 	.byte	0x06
	.zero		1


	//   ....[31]....
        /*0910*/ 	.word	0x00006ee0
        /*0914*/ 	.word	0x000000ff
        /*0918*/ 	.word	0x00000000
        /*091c*/ 	.short	0x0101
        /*091e*/ 	.byte	0x06
	.zero		1


	//   ....[32]....
        /*0920*/ 	.word	0x000075d0
        /*0924*/ 	.word	0x000000ff
        /*0928*/ 	.word	0x00028830
        /*092c*/ 	.short	0x010a
        /*092e*/ 	.byte	0x06
	.zero		1


	//   ....[33]....
        /*0930*/ 	.word	0x00007610
        /*0934*/ 	.word	0x000000ff
        /*0938*/ 	.word	0x00028830
        /*093c*/ 	.short	0x010a
        /*093e*/ 	.byte	0x06
	.zero		1


	//   ....[34]....
        /*0940*/ 	.word	0x00007960
        /*0944*/ 	.word	0x000000ff
        /*0948*/ 	.word	0x00028850
        /*094c*/ 	.short	0x010a
        /*094e*/ 	.byte	0x06
	.zero		1


	//   ....[35]....
        /*0950*/ 	.word	0x000079a0
        /*0954*/ 	.word	0x000000ff
        /*0958*/ 	.word	0x00028850
        /*095c*/ 	.short	0x010a
        /*095e*/ 	.byte	0x06
	.zero		1


	//   ....[36]....
        /*0960*/ 	.word	0x00008260
        /*0964*/ 	.word	0x000000ff
        /*0968*/ 	.word	0x00000000
        /*096c*/ 	.short	0x0101
        /*096e*/ 	.byte	0x06
	.zero		1


	//   ....[37]....
        /*0970*/ 	.word	0x00009750
        /*0974*/ 	.word	0x000000ff
        /*0978*/ 	.word	0x00000000
        /*097c*/ 	.short	0x0101
        /*097e*/ 	.byte	0x06
	.zero		1


	//   ....[38]....
        /*0980*/ 	.word	0x00009d60
        /*0984*/ 	.word	0x000000ff
        /*0988*/ 	.word	0x00028850
        /*098c*/ 	.short	0x010a
        /*098e*/ 	.byte	0x05
	.zero		1


	//   ....[39]....
        /*0990*/ 	.word	0x00009da0
        /*0994*/ 	.word	0x000000ff
        /*0998*/ 	.word	0x00028850
        /*099c*/ 	.short	0x010a
        /*099e*/ 	.byte	0x05
	.zero		1


	//   ....[40]....
        /*09a0*/ 	.word	0x0000a310
        /*09a4*/ 	.word	0x000000ff
        /*09a8*/ 	.word	0x00000000
        /*09ac*/ 	.short	0x0101
        /*09ae*/ 	.byte	0x04
	.zero		1


	//   ....[41]....
        /*09b0*/ 	.word	0x0000b670
        /*09b4*/ 	.word	0x00000026
        /*09b8*/ 	.word	0x00000000
        /*09bc*/ 	.short	0x0101
        /*09be*/ 	.byte	0x3f
	.zero		1


	//   ....[42]....
        /*09c0*/ 	.word	0x0000d630
        /*09c4*/ 	.word	0x00000007
        /*09c8*/ 	.word	0x00028840
        /*09cc*/ 	.short	0x010a
        /*09ce*/ 	.byte	0x3f
	.zero		1


	//   ....[43]....
        /*09d0*/ 	.word	0x0000dcf0
        /*09d4*/ 	.word	0x00000007
        /*09d8*/ 	.word	0x00028830
        /*09dc*/ 	.short	0x0107
        /*09de*/ 	.byte	0x3f
	.zero		1


	//   ....[44]....
        /*09e0*/ 	.word	0x0000ddc0
        /*09e4*/ 	.word	0x00000007
        /*09e8*/ 	.word	0x00028830
        /*09ec*/ 	.short	0x0101
        /*09ee*/ 	.byte	0x3f
	.zero		1


	//   ....[45]....
        /*09f0*/ 	.word	0x0000e780
        /*09f4*/ 	.word	0x00000010
        /*09f8*/ 	.word	0x00028800
        /*09fc*/ 	.short	0x0107
        /*09fe*/ 	.byte	0x3f
	.zero		1


	//   ....[46]....
        /*0a00*/ 	.word	0x0000e850
        /*0a04*/ 	.word	0x00000010
        /*0a08*/ 	.word	0x00028800
        /*0a0c*/ 	.short	0x0101
        /*0a0e*/ 	.byte	0x3f
	.zero		1


	//   ....[47]....
        /*0a10*/ 	.word	0x0000e870
        /*0a14*/ 	.word	0x00000010
        /*0a18*/ 	.word	0x00028820
        /*0a1c*/ 	.short	0x010a
        /*0a1e*/ 	.byte	0x3f
	.zero		1


	//   ....[48]....
        /*0a20*/ 	.word	0x0000ebc0
        /*0a24*/ 	.word	0x00000006
        /*0a28*/ 	.word	0x00028840
        /*0a2c*/ 	.short	0x010a
        /*0a2e*/ 	.byte	0x3f
	.zero		1


	//   ....[49]....
        /*0a30*/ 	.word	0x0000f0d0
        /*0a34*/ 	.word	0x00000006
        /*0a38*/ 	.word	0x00028830
        /*0a3c*/ 	.short	0x0107
        /*0a3e*/ 	.byte	0x3f
	.zero		1


	//   ....[50]....
        /*0a40*/ 	.word	0x0000f190
        /*0a44*/ 	.word	0x00000006
        /*0a48*/ 	.word	0x00028830
        /*0a4c*/ 	.short	0x0101
        /*0a4e*/ 	.byte	0x3f
	.zero		1


	//   ....[51]....
        /*0a50*/ 	.word	0x0000f1f0
        /*0a54*/ 	.word	0x00000006
        /*0a58*/ 	.word	0x00028860
        /*0a5c*/ 	.short	0x010a
        /*0a5e*/ 	.byte	0x3f
	.zero		1


	//   ....[52]....
        /*0a60*/ 	.word	0x0000f780
        /*0a64*/ 	.word	0x00000006
        /*0a68*/ 	.word	0x00028850
        /*0a6c*/ 	.short	0x0107
        /*0a6e*/ 	.byte	0x3f
	.zero		1


	//   ....[53]....
        /*0a70*/ 	.word	0x0000f8e0
        /*0a74*/ 	.word	0x00000006
        /*0a78*/ 	.word	0x00028850
        /*0a7c*/ 	.short	0x0101
        /*0a7e*/ 	.byte	0x3f
	.zero		1


	//   ....[54]....
        /*0a80*/ 	.word	0x0000faf0
        /*0a84*/ 	.word	0x00000004
        /*0a88*/ 	.word	0x00028860
        /*0a8c*/ 	.short	0x010a
        /*0a8e*/ 	.byte	0x3f
	.zero		1


	//   ....[55]....
        /*0a90*/ 	.word	0x0000fff0
        /*0a94*/ 	.word	0x00000004
        /*0a98*/ 	.word	0x00028850
        /*0a9c*/ 	.short	0x0107
        /*0a9e*/ 	.byte	0x3f
	.zero		1


	//   ....[56]....
        /*0aa0*/ 	.word	0x000100b0
        /*0aa4*/ 	.word	0x00000004
        /*0aa8*/ 	.word	0x00028850
        /*0aac*/ 	.short	0x0101
        /*0aae*/ 	.byte	0x3f
	.zero		1


	//   ....[57]....
        /*0ab0*/ 	.word	0x00010340
        /*0ab4*/ 	.word	0x00000004
        /*0ab8*/ 	.word	0x00028820
        /*0abc*/ 	.short	0x010a
        /*0abe*/ 	.byte	0x3f
	.zero		1


	//   ....[58]....
        /*0ac0*/ 	.word	0x000104c0
        /*0ac4*/ 	.word	0x00000005
        /*0ac8*/ 	.word	0x00028840
        /*0acc*/ 	.short	0x010a
        /*0ace*/ 	.byte	0x3f
	.zero		1


	//   ....[59]....
        /*0ad0*/ 	.word	0x00010560
        /*0ad4*/ 	.word	0x00000017
        /*0ad8*/ 	.word	0x00028840
        /*0adc*/ 	.short	0x010a
        /*0ade*/ 	.byte	0x3f
	.zero		1


	//   ....[60]....
        /*0ae0*/ 	.word	0x000105a0
        /*0ae4*/ 	.word	0x00000005
        /*0ae8*/ 	.word	0x00028860
        /*0aec*/ 	.short	0x010a
        /*0aee*/ 	.byte	0x3f
	.zero		1


	//   ....[61]....
        /*0af0*/ 	.word	0x000105e0
        /*0af4*/ 	.word	0x00000017
        /*0af8*/ 	.word	0x00028860
        /*0afc*/ 	.short	0x010a
        /*0afe*/ 	.byte	0x3f
	.zero		1


	//   ....[62]....
        /*0b00*/ 	.word	0x00010650
        /*0b04*/ 	.word	0x00000003
        /*0b08*/ 	.word	0x00028800
        /*0b0c*/ 	.short	0x010a
        /*0b0e*/ 	.byte	0x3f
	.zero		1


	//   ....[63]....
        /*0b10*/ 	.word	0x000106a0
        /*0b14*/ 	.word	0x00000000
        /*0b18*/ 	.word	0x00028830
        /*0b1c*/ 	.short	0x010a
        /*0b1e*/ 	.byte	0x3f
	.zero		1


	//   ....[64]....
        /*0b20*/ 	.word	0x00010700
        /*0b24*/ 	.word	0x00000007
        /*0b28*/ 	.word	0x00028830
        /*0b2c*/ 	.short	0x010a
        /*0b2e*/ 	.byte	0x3f
	.zero		1


	//   ....[65]....
        /*0b30*/ 	.word	0x00010760
        /*0b34*/ 	.word	0x00000007
        /*0b38*/ 	.word	0x00028850
        /*0b3c*/ 	.short	0x010a
        /*0b3e*/ 	.byte	0x3f
	.zero		1


	//   ....[66]....
        /*0b40*/ 	.word	0x000107c0
        /*0b44*/ 	.word	0x00000005
        /*0b48*/ 	.word	0x00028830
        /*0b4c*/ 	.short	0x010a
        /*0b4e*/ 	.byte	0x3f
	.zero		1


	//   ....[67]....
        /*0b50*/ 	.word	0x00010820
        /*0b54*/ 	.word	0x00000005
        /*0b58*/ 	.word	0x00028850
        /*0b5c*/ 	.short	0x010a
        /*0b5e*/ 	.byte	0x3f
	.zero		1


	//   ....[68]....
        /*0b60*/ 	.word	0x00010880
        /*0b64*/ 	.word	0x00000006
        /*0b68*/ 	.word	0x00028850
        /*0b6c*/ 	.short	0x010a
        /*0b6e*/ 	.byte	0x3f
	.zero		1


	//   ....[69]....
        /*0b70*/ 	.word	0x00010980
        /*0b74*/ 	.word	0x00000007
        /*0b78*/ 	.word	0x00028840
        /*0b7c*/ 	.short	0x010a
        /*0b7e*/ 	.byte	0x3f
	.zero		1


	//   ....[70]....
        /*0b80*/ 	.word	0x00011e00
        /*0b84*/ 	.word	0x00000010
        /*0b88*/ 	.word	0x00028820
        /*0b8c*/ 	.short	0x010a
        /*0b8e*/ 	.byte	0x3f
	.zero		1


	//   ....[71]....
        /*0b90*/ 	.word	0x00011e50
        /*0b94*/ 	.word	0x00000006
        /*0b98*/ 	.word	0x00028840
        /*0b9c*/ 	.short	0x010a
        /*0b9e*/ 	.byte	0x3f
	.zero		1


	//   ....[72]....
        /*0ba0*/ 	.word	0x000127c0
        /*0ba4*/ 	.word	0x00000006
        /*0ba8*/ 	.word	0x00028860
        /*0bac*/ 	.short	0x010a
        /*0bae*/ 	.byte	0x3f
	.zero		1


	//   ....[73]....
        /*0bb0*/ 	.word	0x000131c0
        /*0bb4*/ 	.word	0x00000004
        /*0bb8*/ 	.word	0x00028860
        /*0bbc*/ 	.short	0x010a
        /*0bbe*/ 	.byte	0x3f
	.zero		1


	//   ....[74]....
        /*0bc0*/ 	.word	0x00013d90
        /*0bc4*/ 	.word	0x00000004
        /*0bc8*/ 	.word	0x00028820
        /*0bcc*/ 	.short	0x010a
        /*0bce*/ 	.byte	0x3f
	.zero		1


	//   ....[75]....
        /*0bd0*/ 	.word	0x00013f30
        /*0bd4*/ 	.word	0x00000005
        /*0bd8*/ 	.word	0x00028840
        /*0bdc*/ 	.short	0x010a
        /*0bde*/ 	.byte	0x3f
	.zero		1


	//   ....[76]....
        /*0be0*/ 	.word	0x00013f80
        /*0be4*/ 	.word	0x00000017
        /*0be8*/ 	.word	0x00028840
        /*0bec*/ 	.short	0x010a
        /*0bee*/ 	.byte	0x3f
	.zero		1


	//   ....[77]....
        /*0bf0*/ 	.word	0x00013fd0
        /*0bf4*/ 	.word	0x00000005
        /*0bf8*/ 	.word	0x00028860
        /*0bfc*/ 	.short	0x010a
        /*0bfe*/ 	.byte	0x3f
	.zero		1


	//----- nvinfo : EIATTR_NUM_MBARRIERS
	.align		4
.L_1027:
        /*0c00*/ 	.byte	0x03, 0x38
        /*0c02*/ 	.short	0x0016


	//----- nvinfo : EIATTR_EXIT_INSTR_OFFSETS
	.align		4
        /*0c04*/ 	.byte	0x04, 0x1c
        /*0c06*/ 	.short	(.L_1029 - .L_1028)


	//   ....[0]....
.L_1028:
        /*0c08*/ 	.word	0x00000960


	//   ....[1]....
        /*0c0c*/ 	.word	0x0000c3a0


	//   ....[2]....
        /*0c10*/ 	.word	0x00010630


	//----- nvinfo : EIATTR_MAX_THREADS
	.align		4
.L_1029:
        /*0c14*/ 	.byte	0x04, 0x05
        /*0c16*/ 	.short	(.L_1031 - .L_1030)
.L_1030:
        /*0c18*/ 	.word	0x00000180
        /*0c1c*/ 	.word	0x00000001
        /*0c20*/ 	.word	0x00000001


	//----- nvinfo : EIATTR_CRS_STACK_SIZE
	.align		4
.L_1031:
        /*0c24*/ 	.byte	0x04, 0x1e
        /*0c26*/ 	.short	(.L_1033 - .L_1032)
.L_1032:
        /*0c28*/ 	.word	0x00000000


	//----- nvinfo : EIATTR_CBANK_PARAM_SIZE
	.align		4
.L_1033:
        /*0c2c*/ 	.byte	0x03, 0x19
        /*0c2e*/ 	.short	0x0af0


	//----- nvinfo : EIATTR_PARAM_CBANK
	.align		4
        /*0c30*/ 	.byte	0x04, 0x0a
        /*0c32*/ 	.short	(.L_1035 - .L_1034)
	.align		4
.L_1034:
        /*0c34*/ 	.word	index@(.nv.constant0._ZN7cutlass13device_kernelIN5flash11enable_sm90INS1_16FlashAttnFwdSm90INS1_25CollectiveMainloopFwdSm90ILi2EN4cute5tupleIJNS5_1CILi1EEES8_S8_EEENS6_IJNS7_ILi128EEESA_SA_EEELi128ENS_10bfloat16_tEfNS_4arch4Sm90ELb1ELb0ELb1ELb0ELb1ELb0ELb0ELb1ELb1ELb1ELb0ELb0EEENS1_21CollectiveEpilogueFwdISB_S9_SC_SE_Li256ELb0ELb1ELb0ELb0EEENS1_30DynamicPersistentTileSchedulerILi256ELi128ELb0ELb1ELb1EEEEEEEEEvNT_6ParamsE)
        /*0c38*/ 	.short	0x0210
        /*0c3a*/ 	.short	0x0af0


	//----- nvinfo : EIATTR_SW_WAR
	.align		4
.L_1035:
        /*0c3c*/ 	.byte	0x04, 0x36
        /*0c3e*/ 	.short	(.L_1037 - .L_1036)
.L_1036:
        /*0c40*/ 	.word	0x00000008
.L_1037:


//--------------------- .nv.info._ZN7cutlass13device_kernelIN5flash11enable_sm90INS1_16FlashAttnFwdSm90INS1_25CollectiveMainloopFwdSm90ILi2EN4cute5tupleIJNS5_1CILi1EEES8_S8_EEENS6_IJNS7_ILi128EEESA_SA_EEELi128ENS_10bfloat16_tEfNS_4arch4Sm90ELb1ELb0ELb1ELb1ELb1ELb0ELb0ELb1ELb1ELb1ELb0ELb0EEENS1_21CollectiveEpilogueFwdISB_S9_SC_SE_Li256ELb1ELb1ELb0ELb0EEENS1_36VarlenDynamicPersistentTileSchedulerILi128ELi128ELi256ELi128ELb0ELb1ELb1ELb1ELb1ELb1EEEEEEEEEvNT_6ParamsE --------------------------
	.section	.nv.info._ZN7cutlass13device_kernelIN5flash11enable_sm90INS1_16FlashAttnFwdSm90INS1_25CollectiveMainloopFwdSm90ILi2EN4cute5tupleIJNS5_1CILi1EEES8_S8_EEENS6_IJNS7_ILi128EEESA_SA_EEELi128ENS_10bfloat16_tEfNS_4arch4Sm90ELb1ELb0ELb1ELb1ELb1ELb0ELb0ELb1ELb1ELb1ELb0ELb0EEENS1_21CollectiveEpilogueFwdISB_S9_SC_SE_Li256ELb1ELb1ELb0ELb0EEENS1_36VarlenDynamicPersistentTileSchedulerILi128ELi128ELi256ELi128ELb0ELb1ELb1ELb1ELb1ELb1EEEEEEEEEvNT_6ParamsE,"",@"SHT_CUDA_INFO"
	.sectionflags	@""
	.align	4


	//----- nvinfo : EIATTR_CUDA_API_VERSION
	.align		4
        /*0000*/ 	.byte	0x04, 0x37
        /*0002*/ 	.short	(.L_1039 - .L_1038)
.L_1038:
        /*0004*/ 	.word	0x00000082


	//----- nvinfo : EIATTR_KPARAM_INFO
	.align		4
.L_1039:
        /*0008*/ 	.byte	0x04, 0x17
        /*000a*/ 	.short	(.L_1041 - .L_1040)
.L_1040:
        /*000c*/ 	.word	0x00000000
        /*0010*/ 	.short	0x0000
        /*0012*/ 	.short	0x0070
        /*0014*/ 	.byte	0x00, 0xf0, 0x01, 0x2a


	//----- nvinfo : EIATTR_SPARSE_MMA_MASK
	.align		4
.L_1041:
        /*0018*/ 	.byte	0x03, 0x50
        /*001a*/ 	.short	0x0000


	//----- nvinfo : EIATTR_MAXREG_COUNT
	.align		4
        /*001c*/ 	.byte	0x03, 0x1b
        /*001e*/ 	.short	0x00a8


	//----- nvinfo : EIATTR_NUM_BARRIERS
	.align		4
        /*0020*/ 	.byte	0x02, 0x4c
        /*0022*/ 	.byte	0x10
	.zero		1


	//----- nvinfo : EIATTR_EXTERNS
	.align		4
        /*0024*/ 	.byte	0x04, 0x0f
        /*0026*/ 	.short	(.L_1043 - .L_1042)


	//   ....[0]....
	.align		4
.L_1042:
        /*0028*/ 	.word	index@(__assertfail)


	//----- nvinfo : EIATTR_ANNOTATIONS
	.align		4
.L_1043:
        /*002c*/ 	.byte	0x04, 0x55
        /*002e*/ 	.short	(.L_1045 - .L_1044)


	//   ....[0]....
.L_1044:
        /* <DEDUP_REMOVED lines=14> */


	//----- nvinfo : EIATTR_MERCURY_ISA_VERSION
	.align		4
.L_1045:
        /*00f8*/ 	.byte	0x03, 0x5f
        /*00fa*/ 	.short	0x0101


	//----- nvinfo : EIATTR_UNUSED_LOAD_BYTE_OFFSET
	.align		4
        /*00fc*/ 	.byte	0x04, 0x44
        /*00fe*/ 	.short	(.L_1047 - .L_1046)


	//   ....[0]....
.L_1046:
        /*0100*/ 	.word	0x00000970
        /*0104*/ 	.word	0x0000fff0


	//   ....[1]....
        /*0108*/ 	.word	0x0000a870
        /*010c*/ 	.word	0x0000fff0


	//----- nvinfo : EIATTR_INT_WARP_WIDE_INSTR_OFFSETS
	.align		4
.L_1047:
        /*0110*/ 	.byte	0x04, 0x31
        /*0112*/ 	.short	(.L_1049 - .L_1048)


	//   ....[0]....
.L_1048:
        /*0114*/ 	.word	0x000000c0


	//   ....[1]....
        /*0118*/ 	.word	0x000000d0


	//   ....[2]....
        /*011c*/ 	.word	0x00000170


	//   ....[3]....
        /*0120*/ 	.word	0x0000dc80


	//   ....[4]....
        /*0124*/ 	.word	0x0000dd10


	//   ....[5]....
        /*0128*/ 	.word	0x00010bf0


	//   ....[6]....
        /*012c*/ 	.word	0x00010c80


	//----- nvinfo : EIATTR_COOP_GROUP_MASK_REGIDS
	.align		4
.L_1049:
        /*0130*/ 	.byte	0x04, 0x29
        /*0132*/ 	.short	(.L_1051 - .L_1050)


	//   ....[0]....
.L_1050:
        /*0134*/ 	.word	0xffffffff


	//   ....[1]....
        /*0138*/ 	.word	0xffffffff


	//   ....[2]....
        /*013c*/ 	.word	0xffffffff


	//   ....[3]....
        /*0140*/ 	.word	0xffffffff


	//   ....[4]....
        /*0144*/ 	.word	0xffffffff


	//   ....[5]....
        /*0148*/ 	.word	0xffffffff


	//   ....[6]....
        /*014c*/ 	.word	0xffffffff


	//   ....[7]....
        /*0150*/ 	.word	0xffffffff


	//   ....[8]....
        /*0154*/ 	.word	0xffffffff


	//   ....[9]....
        /*0158*/ 	.word	0xffffffff


	//   ....[10]....
        /*015c*/ 	.word	0xffffffff


	//   ....[11]....
        /*0160*/ 	.word	0xffffffff


	//   ....[12]....
        /*0164*/ 	.word	0xffffffff


	//   ....[13]....
        /*0168*/ 	.word	0xffffffff


	//   ....[14]....
        /*016c*/ 	.word	0xffffffff


	//   ....[15]....
        /*0170*/ 	.word	0xffffffff


	//   ....[16]....
        /*0174*/ 	.word	0xffffffff


	//   ....[17]....
        /*0178*/ 	.word	0xffffffff


	//   ....[18]....
        /*017c*/ 	.word	0xffffffff


	//   ....[19]....
        /*0180*/ 	.word	0xffffffff


	//   ....[20]....
        /*0184*/ 	.word	0xffffffff


	//   ....[21]....
        /*0188*/ 	.word	0xffffffff


	//   ....[22]....
        /*018c*/ 	.word	0xffffffff


	//   ....[23]....
        /*0190*/ 	.word	0xffffffff


	//   ....[24]....
        /*0194*/ 	.word	0xffffffff


	//   ....[25]....
        /*0198*/ 	.word	0xffffffff


	//   ....[26]....
        /*019c*/ 	.word	0xffffffff


	//   ....[27]....
        /*01a0*/ 	.word	0xffffffff


	//   ....[28]....
        /*01a4*/ 	.word	0xffffffff


	//   ....[29]....
        /*01a8*/ 	.word	0xffffffff


	//   ....[30]....
        /*01ac*/ 	.word	0xffffffff


	//   ....[31]....
        /*01b0*/ 	.word	0xffffffff


	//   ....[32]....
        /*01b4*/ 	.word	0xffffffff


	//   ....[33]....
        /*01b8*/ 	.word	0xffffffff


	//   ....[34]....
        /*01bc*/ 	.word	0xffffffff


	//   ....[35]....
        /*01c0*/ 	.word	0xffffffff


	//   ....[36]....
        /*01c4*/ 	.word	0xffffffff


	//   ....[37]....
        /*01c8*/ 	.word	0xffffffff


	//   ....[38]....
        /*01cc*/ 	.word	0xffffffff


	//   ....[39]....
        /*01d0*/ 	.word	0xffffffff


	//   ....[40]....
        /*01d4*/ 	.word	0xffffffff


	//   ....[41]....
        /*01d8*/ 	.word	0xffffffff


	//   ....[42]....
        /*01dc*/ 	.word	0xffffffff


	//   ....[43]....
        /*01e0*/ 	.word	0xffffffff


	//   ....[44]....
        /*01e4*/ 	.word	0xffffffff


	//   ....[45]....
        /*01e8*/ 	.word	0xffffffff


	//   ....[46]....
        /*01ec*/ 	.word	0xffffffff


	//   ....[47]....
        /*01f0*/ 	.word	0xffffffff


	//   ....[48]....
        /*01f4*/ 	.word	0xffffffff


	//   ....[49]....
        /*01f8*/ 	.word	0xffffffff


	//   ....[50]....
        /*01fc*/ 	.word	0xffffffff


	//   ....[51]....
        /*0200*/ 	.word	0xffffffff


	//   ....[52]....
        /*0204*/ 	.word	0xffffffff


	//   ....[53]....
        /*0208*/ 	.word	0xffffffff


	//   ....[54]....
        /*020c*/ 	.word	0xffffffff


	//   ....[55]....
        /*0210*/ 	.word	0xffffffff


	//   ....[56]....
        /*0214*/ 	.word	0xffffffff


	//   ....[57]....
        /*0218*/ 	.word	0xffffffff


	//   ....[58]....
        /*021c*/ 	.word	0xffffffff


	//   ....[59]....
        /*0220*/ 	.word	0xffffffff


	//   ....[60]....
        /*0224*/ 	.word	0xffffffff


	//   ....[61]....
        /*0228*/ 	.word	0xffffffff


	//   ....[62]....
        /*022c*/ 	.word	0xffffffff


	//   ....[63]....
        /*0230*/ 	.word	0xffffffff


	//   ....[64]....
        /*0234*/ 	.word	0xffffffff


	//   ....[65]....
        /*0238*/ 	.word	0xffffffff


	//   ....[66]....
        /*023c*/ 	.word	0xffffffff


	//   ....[67]....
        /*0240*/ 	.word	0xffffffff


	//   ....[68]....
        /*0244*/ 	.word	0xffffffff


	//   ....[69]....
        /*0248*/ 	.word	0xffffffff


	//   ....[70]....
        /*024c*/ 	.word	0xffffffff


	//   ....[71]....
        /*0250*/ 	.word	0xffffffff


	//   ....[72]....
        /*0254*/ 	.word	0xffffffff


	//   ....[73]....
        /*0258*/ 	.word	0xffffffff


	//   ....[74]....
        /*025c*/ 	.word	0xffffffff


	//   ....[75]....
        /*0260*/ 	.word	0xffffffff


	//   ....[76]....
        /*0264*/ 	.word	0xffffffff


	//   ....[77]....
        /*0268*/ 	.word	0xffffffff


	//   ....[78]....
        /*026c*/ 	.word	0xffffffff


	//   ....[79]....
        /*0270*/ 	.word	0xffffffff


	//   ....[80]....
        /*0274*/ 	.word	0xffffffff


	//   ....[81]....
        /*0278*/ 	.word	0xffffffff


	//   ....[82]....
        /*027c*/ 	.word	0xffffffff


	//   ....[83]....
        /*0280*/ 	.word	0xffffffff


	//   ....[84]....
        /*0284*/ 	.word	0xffffffff


	//   ....[85]....
        /*0288*/ 	.word	0xffffffff


	//   ....[86]....
        /*028c*/ 	.word	0xffffffff


	//   ....[87]....
        /*0290*/ 	.word	0xffffffff


	//   ....[88]....
        /*0294*/ 	.word	0xffffffff


	//   ....[89]....
        /*0298*/ 	.word	0xffffffff


	//   ....[90]....
        /*029c*/ 	.word	0xffffffff


	//   ....[91]....
        /*02a0*/ 	.word	0xffffffff


	//   ....[92]....
        /*02a4*/ 	.word	0xffffffff


	//   ....[93]....
        /*02a8*/ 	.word	0xffffffff


	//   ....[94]....
        /*02ac*/ 	.word	0xffffffff


	//   ....[95]....
        /*02b0*/ 	.word	0xffffffff


	//   ....[96]....
        /*02b4*/ 	.word	0xffffffff


	//   ....[97]....
        /*02b8*/ 	.word	0xffffffff


	//   ....[98]....
        /*02bc*/ 	.word	0xffffffff


	//   ....[99]....
        /*02c0*/ 	.word	0xffffffff


	//   ....[100]....
        /*02c4*/ 	.word	0xffffffff


	//   ....[101]....
        /*02c8*/ 	.word	0xffffffff


	//   ....[102]....
        /*02cc*/ 	.word	0xffffffff


	//   ....[103]....
        /*02d0*/ 	.word	0xffffffff


	//   ....[104]....
        /*02d4*/ 	.word	0xffffffff


	//   ....[105]....
        /*02d8*/ 	.word	0xffffffff


	//   ....[106]....
        /*02dc*/ 	.word	0xffffffff


	//   ....[107]....
        /*02e0*/ 	.word	0xffffffff


	//   ....[108]....
        /*02e4*/ 	.word	0xffffffff


	//   ....[109]....
        /*02e8*/ 	.word	0xffffffff


	//   ....[110]....
        /*02ec*/ 	.word	0xffffffff


	//   ....[111]....
        /*02f0*/ 	.word	0xffffffff


	//   ....[112]....
        /*02f4*/ 	.word	0xffffffff


	//   ....[113]....
        /*02f8*/ 	.word	0xffffffff


	//   ....[114]....
        /*02fc*/ 	.word	0xffffffff


	//   ....[115]....
        /*0300*/ 	.word	0xffffffff


	//   ....[116]....
        /*0304*/ 	.word	0xffffffff


	//   ....[117]....
        /*0308*/ 	.word	0xffffffff


	//   ....[118]....
        /*030c*/ 	.word	0xffffffff


	//   ....[119]....
        /*0310*/ 	.word	0xffffffff


	//   ....[120]....
        /*0314*/ 	.word	0xffffffff


	//   ....[121]....
        /*0318*/ 	.word	0xffffffff


	//   ....[122]....
        /*031c*/ 	.word	0xffffffff


	//   ....[123]....
        /*0320*/ 	.word	0xffffffff


	//   ....[124]....
        /*0324*/ 	.word	0xffffffff


	//   ....[125]....
        /*0328*/ 	.word	0xffffffff


	//   ....[126]....
        /*032c*/ 	.word	0xffffffff


	//   ....[127]....
        /*0330*/ 	.word	0xffffffff


	//   ....[128]....
        /*0334*/ 	.word	0xffffffff


	//   ....[129]....
        /*0338*/ 	.word	0xffffffff


	//   ....[130]....
        /*033c*/ 	.word	0xffffffff


	//   ....[131]....
        /*0340*/ 	.word	0xffffffff


	//   ....[132]....
        /*0344*/ 	.word	0xffffffff


	//   ....[133]....
        /*0348*/ 	.word	0xffffffff


	//   ....[134]....
        /*034c*/ 	.word	0xffffffff


	//   ....[135]....
        /*0350*/ 	.word	0xffffffff


	//   ....[136]....
        /*0354*/ 	.word	0xffffffff


	//   ....[137]....
        /*0358*/ 	.word	0xffffffff


	//   ....[138]....
        /*035c*/ 	.word	0xffffffff


	//   ....[139]....
        /*0360*/ 	.word	0xffffffff


	//   ....[140]....
        /*0364*/ 	.word	0xffffffff


	//   ....[141]....
        /*0368*/ 	.word	0xffffffff


	//   ....[142]....
        /*036c*/ 	.word	0xffffffff


	//   ....[143]....
        /*0370*/ 	.word	0xffffffff


	//   ....[144]....
        /*0374*/ 	.word	0xffffffff


	//   ....[145]....
        /*0378*/ 	.word	0xffffffff


	//   ....[146]....
        /*037c*/ 	.word	0xffffffff


	//   ....[147]....
        /*0380*/ 	.word	0xffffffff


	//   ....[148]....
        /*0384*/ 	.word	0xffffffff


	//   ....[149]....
        /*0388*/ 	.word	0xffffffff


	//   ....[150]....
        /*038c*/ 	.word	0xffffffff


	//   ....[151]....
        /*0390*/ 	.word	0xffffffff


	//   ....[152]....
        /*0394*/ 	.word	0xffffffff


	//   ....[153]....
        /*0398*/ 	.word	0xffffffff


	//   ....[154]....
        /*039c*/ 	.word	0xffffffff


	//   ....[155]....
        /*03a0*/ 	.word	0xffffffff


	//   ....[156]....
        /*03a4*/ 	.word	0xffffffff


	//   ....[157]....
        /*03a8*/ 	.word	0xffffffff


	//   ....[158]....
        /*03ac*/ 	.word	0xffffffff


	//   ....[159]....
        /*03b0*/ 	.word	0xffffffff


	//   ....[160]....
        /*03b4*/ 	.word	0xffffffff


	//   ....[161]....
        /*03b8*/ 	.word	0x0500000f


	//   ....[162]....
        /*03bc*/ 	.word	0x0500000f


	//   ....[163]....
        /*03c0*/ 	.word	0x0500000f


	//   ....[164]....
        /*03c4*/ 	.word	0x0500000f


	//   ....[165]....
        /*03c8*/ 	.word	0x0500000f


	//   ....[166]....
        /*03cc*/ 	.word	0x0500000f


	//   ....[167]....
        /*03d0*/ 	.word	0x0500000f


	//   ....[168]....
        /*03d4*/ 	.word	0x0500000f


	//   ....[169]....
        /*03d8*/ 	.word	0x0500000f


	//   ....[170]....
        /*03dc*/ 	.word	0x0500000f


	//   ....[171]....
        /*03e0*/ 	.word	0x0500000f


	//   ....[172]....
        /*03e4*/ 	.word	0x0500000f


	//   ....[173]....
        /*03e8*/ 	.word	0x0500000f


	//   ....[174]....
        /*03ec*/ 	.word	0x0500000f


	//   ....[175]....
        /*03f0*/ 	.word	0x0500000f


	//   ....[176]....
        /*03f4*/ 	.word	0x0500000f


	//   ....[177]....
        /*03f8*/ 	.word	0x0500000f


	//   ....[178]....
        /*03fc*/ 	.word	0x0500000f


	//   ....[179]....
        /*0400*/ 	.word	0x0500000f


	//   ....[180]....
        /*0404*/ 	.word	0x0500000f


	//   ....[181]....
        /*0408*/ 	.word	0x0500000f


	//   ....[182]....
        /*040c*/ 	.word	0x0500000f


	//   ....[183]....
        /*0410*/ 	.word	0x0500000f


	//   ....[184]....
        /*0414*/ 	.word	0x0500000f


	//   ....[185]....
        /*0418*/ 	.word	0x0500000f


	//   ....[186]....
        /*041c*/ 	.word	0x0500000f


	//   ....[187]....
        /*0420*/ 	.word	0x0500000f


	//   ....[188]....
        /*0424*/ 	.word	0x0500000f


	//   ....[189]....
        /*0428*/ 	.word	0x0500000f


	//   ....[190]....
        /*042c*/ 	.word	0x0500000f


	//   ....[191]....
        /*0430*/ 	.word	0x0500000f


	//   ....[192]....
        /*0434*/ 	.word	0x0500000f


	//   ....[193]....
        /*0438*/ 	.word	0x0500000f


	//   ....[194]....
        /*043c*/ 	.word	0x0500000f


	//   ....[195]....
        /*0440*/ 	.word	0x0500000f


	//   ....[196]....
        /*0444*/ 	.word	0x0500000f


	//   ....[197]....
        /*0448*/ 	.word	0x0500000f


	//   ....[198]....
        /*044c*/ 	.word	0x0500000f


	//   ....[199]....
        /*0450*/ 	.word	0x0500000f


	//   ....[200]....
        /*0454*/ 	.word	0x0500000f


	//   ....[201]....
        /*0458*/ 	.word	0x0500000f


	//   ....[202]....
        /*045c*/ 	.word	0x0500000f


	//   ....[203]....
        /*0460*/ 	.word	0x0500000f


	//   ....[204]....
        /*0464*/ 	.word	0x0500000f


	//   ....[205]....
        /*0468*/ 	.word	0x0500000f


	//   ....[206]....
        /*046c*/ 	.word	0x0500000f


	//   ....[207]....
        /*0470*/ 	.word	0x0500000f


	//   ....[208]....
        /*0474*/ 	.word	0x0500000f


	//   ....[209]....
        /*0478*/ 	.word	0x0500000f


	//   ....[210]....
        /*047c*/ 	.word	0x0500000f


	//   ....[211]....
        /*0480*/ 	.word	0x0500000f


	//   ....[212]....
        /*0484*/ 	.word	0x0500000f


	//   ....[213]....
        /*0488*/ 	.word	0x0500000f


	//   ....[214]....
        /*048c*/ 	.word	0x0500000f


	//   ....[215]....
        /*0490*/ 	.word	0x0500000f


	//   ....[216]....
        /*0494*/ 	.word	0x0500000f


	//   ....[217]....
        /*0498*/ 	.word	0x0500000f


	//   ....[218]....
        /*049c*/ 	.word	0x0500000f


	//   ....[219]....
        /*04a0*/ 	.word	0x0500000f


	//   ....[220]....
        /*04a4*/ 	.word	0x0500000f


	//   ....[221]....
        /*04a8*/ 	.word	0x0500000f


	//   ....[222]....
        /*04ac*/ 	.word	0x0500000f


	//   ....[223]....
        /*04b0*/ 	.word	0x0500000f


	//   ....[224]....
        /*04b4*/ 	.word	0x0500000f


	//   ....[225]....
        /*04b8*/ 	.word	0x0500000f


	//   ....[226]....
        /*04bc*/ 	.word	0x0500000f


	//   ....[227]....
        /*04c0*/ 	.word	0x0500000f


	//   ....[228]....
        /*04c4*/ 	.word	0x0500000f


	//   ....[229]....
        /*04c8*/ 	.word	0x0500000f


	//   ....[230]....
        /*04cc*/ 	.word	0x0500000f


	//   ....[231]....
        /*04d0*/ 	.word	0x0500000f


	//   ....[232]....
        /*04d4*/ 	.word	0x0500000f


	//   ....[233]....
        /*04d8*/ 	.word	0x0500000f


	//   ....[234]....
        /*04dc*/ 	.word	0x0500000f


	//   ....[235]....
        /*04e0*/ 	.word	0x0500000f


	//   ....[236]....
        /*04e4*/ 	.word	0x0500000f


	//   ....[237]....
        /*04e8*/ 	.word	0x0500000f


	//   ....[238]....
        /*04ec*/ 	.word	0x0500000f


	//   ....[239]....
        /*04f0*/ 	.word	0x0500000f


	//   ....[240]....
        /*04f4*/ 	.word	0x0500000f


	//   ....[241]....
        /*04f8*/ 	.word	0x0500000f


	//   ....[242]....
        /*04fc*/ 	.word	0x0500000f


	//   ....[243]....
        /*0500*/ 	.word	0x0500000f


	//   ....[244]....
        /*0504*/ 	.word	0x0500000f


	//   ....[245]....
        /*0508*/ 	.word	0x0500000f


	//   ....[246]....
        /*050c*/ 	.word	0x0500000f


	//   ....[247]....
        /*0510*/ 	.word	0x0500000f


	//   ....[248]....
        /*0514*/ 	.word	0x0500000f


	//   ....[249]....
        /*0518*/ 	.word	0x0500000f


	//   ....[250]....
        /*051c*/ 	.word	0x0500000f


	//   ....[251]....
        /*0520*/ 	.word	0x0500000f


	//   ....[252]....
        /*0524*/ 	.word	0x0500000f


	//   ....[253]....
        /*0528*/ 	.word	0x0500000f


	//   ....[254]....
        /*052c*/ 	.word	0x0500000f


	//   ....[255]....
        /*0530*/ 	.word	0x0500000f


	//   ....[0]....
        /*0534*/ 	.word	0x0500000f


	//   ....[1]....
        /*0538*/ 	.word	0x0500000f


	//   ....[2]....
        /*053c*/ 	.word	0x0500000f


	//   ....[3]....
        /*0540*/ 	.word	0x0500000f


	//----- nvinfo : EIATTR_COOP_GROUP_INSTR_OFFSETS
	.align		4
.L_1051:
        /*0544*/ 	.byte	0x04, 0x28
        /*0546*/ 	.short	(.L_1053 - .L_1052)


	//   ....[0]....
.L_1052:
        /*0548*/ 	.word	0x00000080


	//   ....[1]....
        /*054c*/ 	.word	0x00000090


	//   ....[2]....
        /*0550*/ 	.word	0x000002d0


	//   ....[3]....
        /*0554*/ 	.word	0x00000430


	//   ....[4]....
        /*0558*/ 	.word	0x00000550


	//   ....[5]....
        /*055c*/ 	.word	0x000006b0


	//   ....[6]....
        /*0560*/ 	.word	0x00001580


	//   ....[7]....
        /*0564*/ 	.word	0x00001e80


	//   ....[8]....
        /*0568*/ 	.word	0x00002290


	//   ....[9]....
        /*056c*/ 	.word	0x00002c10


	//   ....[10]....
        /*0570*/ 	.word	0x00002c90


	//   ....[11]....
        /*0574*/ 	.word	0x000037d0


	//   ....[12]....
        /*0578*/ 	.word	0x00003840


	//   ....[13]....
        /*057c*/ 	.word	0x00004e10


	//   ....[14]....
        /*0580*/ 	.word	0x000051a0


	//   ....[15]....
        /*0584*/ 	.word	0x00005a10


	//   ....[16]....
        /*0588*/ 	.word	0x00005b10


	//   ....[17]....
        /*058c*/ 	.word	0x00006480


	//   ....[18]....
        /*0590*/ 	.word	0x000064d0


	//   ....[19]....
        /*0594*/ 	.word	0x00008a40


	//   ....[20]....
        /*0598*/ 	.word	0x00008a70


	//   ....[21]....
        /*059c*/ 	.word	0x00008a90


	//   ....[22]....
        /*05a0*/ 	.word	0x00008ab0


	//   ....[23]....
        /*05a4*/ 	.word	0x00009f30


	//   ....[24]....
        /*05a8*/ 	.word	0x00009f70


	//   ....[25]....
        /*05ac*/ 	.word	0x0000a030


	//   ....[26]....
        /*05b0*/ 	.word	0x0000a040


	//   ....[27]....
        /*05b4*/ 	.word	0x0000b350


	//   ....[28]....
        /*05b8*/ 	.word	0x0000b390


	//   ....[29]....
        /*05bc*/ 	.word	0x0000b3d0


	//   ....[30]....
        /*05c0*/ 	.word	0x0000b400


	//   ....[31]....
        /*05c4*/ 	.word	0x0000b9c0


	//   ....[32]....
        /*05c8*/ 	.word	0x0000b9e0


	//   ....[33]....
        /*05cc*/ 	.word	0x0000bab0


	//   ....[34]....
        /*05d0*/ 	.word	0x0000bad0


	//   ....[35]....
        /*05d4*/ 	.word	0x0000bb90


	//   ....[36]....
        /*05d8*/ 	.word	0x0000bbb0


	//   ....[37]....
        /*05dc*/ 	.word	0x0000bc80


	//   ....[38]....
        /*05e0*/ 	.word	0x0000bca0


	//   ....[39]....
        /*05e4*/ 	.word	0x0000c560


	//   ....[40]....
        /*05e8*/ 	.word	0x0000c590


	//   ....[41]....
        /*05ec*/ 	.word	0x0000c660


	//   ....[42]....
        /*05f0*/ 	.word	0x0000c680


	//   ....[43]....
        /*05f4*/ 	.word	0x0000c740


	//   ....[44]....
        /*05f8*/ 	.word	0x0000c760


	//   ....[45]....
        /*05fc*/ 	.word	0x0000c830


	//   ....[46]....
        /*0600*/ 	.word	0x0000c850


	//   ....[47]....
        /*0604*/ 	.word	0x0000c990


	//   ....[48]....
        /*0608*/ 	.word	0x0000cb60


	//   ....[49]....
        /*060c*/ 	.word	0x0000cb90


	//   ....[50]....
        /*0610*/ 	.word	0x0000cbc0


	//   ....[51]....
        /*0614*/ 	.word	0x0000cbf0


	//   ....[52]....
        /*0618*/ 	.word	0x0000cc20


	//   ....[53]....
        /*061c*/ 	.word	0x0000cc50


	//   ....[54]....
        /*0620*/ 	.word	0x0000cda0


	//   ....[55]....
        /*0624*/ 	.word	0x0000cdd0


	//   ....[56]....
        /*0628*/ 	.word	0x0000ce00


	//   ....[57]....
        /*062c*/ 	.word	0x0000ce30


	//   ....[58]....
        /*0630*/ 	.word	0x0000ce60


	//   ....[59]....
        /*0634*/ 	.word	0x0000ce90


	//   ....[60]....
        /*0638*/ 	.word	0x0000cf20


	//   ....[61]....
        /*063c*/ 	.word	0x0000cf80


	//   ....[62]....
        /*0640*/ 	.word	0x0000d010


	//   ....[63]....
        /*0644*/ 	.word	0x0000e7b0


	//   ....[64]....
        /*0648*/ 	.word	0x0000e7d0


	//   ....[65]....
        /*064c*/ 	.word	0x0000e870


	//   ....[66]....
        /*0650*/ 	.word	0x0000e890


	//   ....[67]....
        /*0654*/ 	.word	0x0000e920


	//   ....[68]....
        /*0658*/ 	.word	0x0000e940


	//   ....[69]....
        /*065c*/ 	.word	0x0000e9d0


	//   ....[70]....
        /*0660*/ 	.word	0x0000e9f0


	//   ....[71]....
        /*0664*/ 	.word	0x0000ea80


	//   ....[72]....
        /*0668*/ 	.word	0x0000eaa0


	//   ....[73]....
        /*066c*/ 	.word	0x0000eb30


	//   ....[74]....
        /*0670*/ 	.word	0x0000eb50


	//   ....[75]....
        /*0674*/ 	.word	0x0000ebe0


	//   ....[76]....
        /*0678*/ 	.word	0x0000ec00


	//   ....[77]....
        /*067c*/ 	.word	0x0000ec10


	//   ....[78]....
        /*0680*/ 	.word	0x0000ec90


	//   ....[79]....
        /*0684*/ 	.word	0x0000f3f0


	//   ....[80]....
        /*0688*/ 	.word	0x0000f420


	//   ....[81]....
        /*068c*/ 	.word	0x0000f480


	//   ....[82]....
        /*0690*/ 	.word	0x0000f4d0


	//   ....[83]....
        /*0694*/ 	.word	0x0000f510


	//   ....[84]....
        /*0698*/ 	.word	0x0000f570


	//   ....[85]....
        /*069c*/ 	.word	0x0000f5c0


	//   ....[86]....
        /*06a0*/ 	.word	0x0000f610


	//   ....[87]....
        /*06a4*/ 	.word	0x0000f660


	//   ....[88]....
        /*06a8*/ 	.word	0x0000f6b0


	//   ....[89]....
        /*06ac*/ 	.word	0x0000f6f0


	//   ....[90]....
        /*06b0*/ 	.word	0x0000f750


	//   ....[91]....
        /*06b4*/ 	.word	0x0000f7a0


	//   ....[92]....
        /*06b8*/ 	.word	0x0000f7e0


	//   ....[93]....
        /*06bc*/ 	.word	0x0000f800


	//   ....[94]....
        /*06c0*/ 	.word	0x0000f840


	//   ....[95]....
        /*06c4*/ 	.word	0x0000ffa0


	//   ....[96]....
        /*06c8*/ 	.word	0x0000ffd0


	//   ....[97]....
        /*06cc*/ 	.word	0x00010030


	//   ....[98]....
        /*06d0*/ 	.word	0x00010040


	//   ....[99]....
        /*06d4*/ 	.word	0x00010090


	//   ....[100]....
        /*06d8*/ 	.word	0x000100a0


	//   ....[101]....
        /*06dc*/ 	.word	0x000100f0


	//   ....[102]....
        /*06e0*/ 	.word	0x00010100


	//   ....[103]....
        /*06e4*/ 	.word	0x00010150


	//   ....[104]....
        /*06e8*/ 	.word	0x00010160


	//   ....[105]....
        /*06ec*/ 	.word	0x000101b0


	//   ....[106]....
        /*06f0*/ 	.word	0x000101c0


	//   ....[107]....
        /*06f4*/ 	.word	0x00010210


	//   ....[108]....
        /*06f8*/ 	.word	0x00010220


	//   ....[109]....
        /*06fc*/ 	.word	0x00010230


	//   ....[110]....
        /*0700*/ 	.word	0x00010280


	//   ....[111]....
        /*0704*/ 	.word	0x000104e0


	//   ....[112]....
        /*0708*/ 	.word	0x00010500


	//   ....[113]....
        /*070c*/ 	.word	0x00010510


	//   ....[114]....
        /*0710*/ 	.word	0x00010580


	//   ....[115]....
        /*0714*/ 	.word	0x00010590


	//   ....[116]....
        /*0718*/ 	.word	0x00010600


	//   ....[117]....
        /*071c*/ 	.word	0x00010610


	//   ....[118]....
        /*0720*/ 	.word	0x00010680


	//   ....[119]....
        /*0724*/ 	.word	0x00010690


	//   ....[120]....
        /*0728*/ 	.word	0x00010700


	//   ....[121]....
        /*072c*/ 	.word	0x00010710


	//   ....[122]....
        /*0730*/ 	.word	0x00010780


	//   ....[123]....
        /*0734*/ 	.word	0x00010790


	//   ....[124]....
        /*0738*/ 	.word	0x00010800


	//   ....[125]....
        /*073c*/ 	.word	0x00010810


	//   ....[126]....
        /*0740*/ 	.word	0x00010820


	//   ....[127]....
        /*0744*/ 	.word	0x00010dd0


	//   ....[128]....
        /*0748*/ 	.word	0x00010e10


	//   ....[129]....
        /*074c*/ 	.word	0x00010e50


	//   ....[130]....
        /*0750*/ 	.word	0x00010e70


	//   ....[131]....
        /*0754*/ 	.word	0x00010e80


	//   ....[132]....
        /*0758*/ 	.word	0x00010ea0


	//   ....[133]....
        /*075c*/ 	.word	0x00010f10


	//   ....[134]....
        /*0760*/ 	.word	0x00010f30


	//   ....[135]....
        /*0764*/ 	.word	0x00010f90


	//   ....[136]....
        /*0768*/ 	.word	0x00010fb0


	//   ....[137]....
        /*076c*/ 	.word	0x00011010


	//   ....[138]....
        /*0770*/ 	.word	0x00011030


	//   ....[139]....
        /*0774*/ 	.word	0x00011090


	//   ....[140]....
        /*0778*/ 	.word	0x000110b0


	//   ....[141]....
        /*077c*/ 	.word	0x00011100


	//   ....[142]....
        /*0780*/ 	.word	0x00011120


	//   ....[143]....
        /*0784*/ 	.word	0x00011520


	//   ....[144]....
        /*0788*/ 	.word	0x00011570


	//   ....[145]....
        /*078c*/ 	.word	0x000115a0


	//   ....[146]....
        /*0790*/ 	.word	0x000115b0


	//   ....[147]....
        /*0794*/ 	.word	0x000115e0


	//   ....[148]....
        /*0798*/ 	.word	0x00011610


	//   ....[149]....
        /*079c*/ 	.word	0x00011640


	//   ....[150]....
        /*07a0*/ 	.word	0x00011670


	//   ....[151]....
        /*07a4*/ 	.word	0x000117f0


	//   ....[152]....
        /*07a8*/ 	.word	0x00011820


	//   ....[153]....
        /*07ac*/ 	.word	0x00011850


	//   ....[154]....
        /*07b0*/ 	.word	0x00011880


	//   ....[155]....
        /*07b4*/ 	.word	0x000118b0


	//   ....[156]....
        /*07b8*/ 	.word	0x000118e0


	//   ....[157]....
        /*07bc*/ 	.word	0x000119a0


	//   ....[158]....
        /*07c0*/ 	.word	0x000119c0


	//   ....[159]....
        /*07c4*/ 	.word	0x00011a30


	//   ....[160]....
        /*07c8*/ 	.word	0x000120d0


	//   ....[161]....
        /*07cc*/ 	.word	0x00012670


	//   ....[162]....
        /*07d0*/ 	.word	0x00012760


	//   ....[163]....
        /*07d4*/ 	.word	0x00012800


	//   ....[164]....
        /*07d8*/ 	.word	0x00012860


	//   ....[165]....
        /*07dc*/ 	.word	0x00012960


	//   ....[166]....
        /*07e0*/ 	.word	0x000129d0


	//   ....[167]....
        /*07e4*/ 	.word	0x00012ad0


	//   ....[168]....
        /*07e8*/ 	.word	0x00012b40


	//   ....[169]....
        /*07ec*/ 	.word	0x00012c40


	//   ....[170]....
        /*07f0*/ 	.word	0x00012cb0


	//   ....[171]....
        /*07f4*/ 	.word	0x00012db0


	//   ....[172]....
        /*07f8*/ 	.word	0x00012e20


	//   ....[173]....
        /*07fc*/ 	.word	0x00012f20


	//   ....[174]....
        /*0800*/ 	.word	0x00012f90


	//   ....[175]....
        /*0804*/ 	.word	0x00013090


	//   ....[176]....
        /*0808*/ 	.word	0x00013100


	//   ....[177]....
        /*080c*/ 	.word	0x000131e0


	//   ....[178]....
        /*0810*/ 	.word	0x000132d0


	//   ....[179]....
        /*0814*/ 	.word	0x00013340


	//   ....[180]....
        /*0818*/ 	.word	0x000133c0


	//   ....[181]....
        /*081c*/ 	.word	0x00013480


	//   ....[182]....
        /*0820*/ 	.word	0x00013500


	//   ....[183]....
        /*0824*/ 	.word	0x000135d0


	//   ....[184]....
        /*0828*/ 	.word	0x00013650


	//   ....[185]....
        /*082c*/ 	.word	0x00013720


	//   ....[186]....
        /*0830*/ 	.word	0x000137a0


	//   ....[187]....
        /*0834*/ 	.word	0x00013870


	//   ....[188]....
        /*0838*/ 	.word	0x000138f0


	//   ....[189]....
        /*083c*/ 	.word	0x000139c0


	//   ....[190]....
        /*0840*/ 	.word	0x00013a40


	//   ....[191]....
        /*0844*/ 	.word	0x00013b00


	//   ....[192]....
        /*0848*/ 	.word	0x00013b80


	//   ....[193]....
        /*084c*/ 	.word	0x00013c30


	//   ....[194]....
        /*0850*/ 	.word	0x00013d60


	//   ....[195]....
        /*0854*/ 	.word	0x00013e10


	//   ....[196]....
        /*0858*/ 	.word	0x00013e70


	//   ....[197]....
        /*085c*/ 	.word	0x00013f30


	//   ....[198]....
        /*0860*/ 	.word	0x00013f90


	//   ....[199]....
        /*0864*/ 	.word	0x00014050


	//   ....[200]....
        /*0868*/ 	.word	0x000140b0


	//   ....[201]....
        /*086c*/ 	.word	0x00014170


	//   ....[202]....
        /*0870*/ 	.word	0x000141d0


	//   ....[203]....
        /*0874*/ 	.word	0x00014290


	//   ....[204]....
        /*0878*/ 	.word	0x000142f0


	//   ....[205]....
        /*087c*/ 	.word	0x000143b0


	//   ....[206]....
        /*0880*/ 	.word	0x00014410


	//   ....[207]....
        /*0884*/ 	.word	0x000144d0


	//   ....[208]....
        /*0888*/ 	.word	0x00014530


	//   ....[209]....
        /*088c*/ 	.word	0x000145f0


	//   ....[210]....
        /*0890*/ 	.word	0x000146e0


	//   ....[211]....
        /*0894*/ 	.word	0x00014780


	//   ....[212]....
        /*0898*/ 	.word	0x000147e0


	//   ....[213]....
        /*089c*/ 	.word	0x000148c0


	//   ....[214]....
        /*08a0*/ 	.word	0x00014920


	//   ....[215]....
        /*08a4*/ 	.word	0x00014a00


	//   ....[216]....
        /*08a8*/ 	.word	0x00014a60


	//   ....[217]....
        /*08ac*/ 	.word	0x00014b40


	//   ....[218]....
        /*08b0*/ 	.word	0x00014ba0


	//   ....[219]....
        /*08b4*/ 	.word	0x00014c80


	//   ....[220]....
        /*08b8*/ 	.word	0x00014ce0


	//   ....[221]....
        /*08bc*/ 	.word	0x00014dc0


	//   ....[222]....
        /*08c0*/ 	.word	0x00014e20


	//   ....[223]....
        /*08c4*/ 	.word	0x00014f00


	//   ....[224]....
        /*08c8*/ 	.word	0x00014f60


	//   ....[225]....
        /*08cc*/ 	.word	0x00015030


	//   ....[226]....
        /*08d0*/ 	.word	0x00015150


	//   ....[227]....
        /*08d4*/ 	.word	0x000151f0


	//   ....[228]....
        /*08d8*/ 	.word	0x000152b0


	//   ....[229]....
        /*08dc*/ 	.word	0x00015380


	//   ....[230]....
        /*08e0*/ 	.word	0x000153e0


	//   ....[231]....
        /*08e4*/ 	.word	0x000154c0


	//   ....[232]....
        /*08e8*/ 	.word	0x00015520


	//   ....[233]....
        /*08ec*/ 	.word	0x000155f0


	//   ....[234]....
        /*08f0*/ 	.word	0x00015650


	//   ....[235]....
        /*08f4*/ 	.word	0x00015720


	//   ....[236]....
        /*08f8*/ 	.word	0x00015780


	//   ....[237]....
        /*08fc*/ 	.word	0x00015860


	//   ....[238]....
        /*0900*/ 	.word	0x000158c0


	//   ....[239]....
        /*0904*/ 	.word	0x00015990


	//   ....[240]....
        /*0908*/ 	.word	0x000159f0


	//   ....[241]....
        /*090c*/ 	.word	0x00015ab0


	//   ....[242]....
        /*0910*/ 	.word	0x00015b40


	//   ....[243]....
        /*0914*/ 	.word	0x00015be0


	//   ....[244]....
        /*0918*/ 	.word	0x00015d00


	//   ....[245]....
        /*091c*/ 	.word	0x00015d70


	//   ....[246]....
        /*0920*/ 	.word	0x00015de0


	//   ....[247]....
        /*0924*/ 	.word	0x00015e50


	//   ....[248]....
        /*0928*/ 	.word	0x00015ec0


	//   ....[249]....
        /*092c*/ 	.word	0x00015f40


	//   ....[250]....
        /*0930*/ 	.word	0x00015fd0


	//   ....[251]....
        /*0934*/ 	.word	0x00016060


	//   ....[252]....
        /*0938*/ 	.word	0x000160d0


	//   ....[253]....
        /*093c*/ 	.word	0x00016140


	//   ....[254]....
        /*0940*/ 	.word	0x000161b0


	//   ....[255]....
        /*0944*/ 	.word	0x00016230


	//   ....[0]....
        /*0948*/ 	.word	0x000162a0


	//   ....[1]....
        /*094c*/ 	.word	0x00016340


	//   ....[2]....
        /*0950*/ 	.word	0x000163d0


	//   ....[3]....
        /*0954*/ 	.word	0x000164f0


	//----- nvinfo : EIATTR_REG_RECONFIG
	.align		4
.L_1053:
        /*0958*/ 	.byte	0x01, 0x54
	.zero		2


	//----- nvinfo : EIATTR_SYSCALL_OFFSETS
	.align		4
        /*095c*/ 	.byte	0x04, 0x46
        /*095e*/ 	.short	(.L_1055 - .L_1054)


	//   ....[0]....
.L_1054:
        /*0960*/ 	.word	0x00001760


	//   ....[1]....
        /*0964*/ 	.word	0x0000de70


	//   ....[2]....
        /*0968*/ 	.word	0x0000dfc0


	//   ....[3]....
        /*096c*/ 	.word	0x0000e0b0


	//   ....[4]....
        /*0970*/ 	.word	0x0000f040


	//----- nvinfo : EIATTR_MBARRIER_INSTR_OFFSETS
	.align		4
.L_1055:
        /*0974*/ 	.byte	0x04, 0x39
        /*0976*/ 	.short	(.L_1057 - .L_1056)


	//   ....[0]....
.L_1056:
        /*0978*/ 	.word	0x00000180
        /*097c*/ 	.word	0x000000ff
        /*0980*/ 	.word	0x00028800
        /*0984*/ 	.short	0x0100
        /*0986*/ 	.byte	0x08
	.zero		1


	//   ....[1]....
        /*0988*/ 	.word	0x00000190
        /*098c*/ 	.word	0x000000ff
        /*0990*/ 	.word	0x00028820
        /*0994*/ 	.short	0x0100
        /*0996*/ 	.byte	0x08
	.zero		1


	//   ....[2]....
        /*0998*/ 	.word	0x00000280
        /*099c*/ 	.word	0x000000ff
        /*09a0*/ 	.word	0x00028830
        /*09a4*/ 	.short	0x0100
        /*09a6*/ 	.byte	0x08
	.zero		1


	//   ....[3]....
        /*09a8*/ 	.word	0x00000290
        /*09ac*/ 	.word	0x000000ff
        /*09b0*/ 	.word	0x00028840
        /*09b4*/ 	.short	0x0100
        /*09b6*/ 	.byte	0x08
	.zero		1


	//   ....[4]....
        /*09b8*/ 	.word	0x000002a0
        /*09bc*/ 	.word	0x000000ff
        /*09c0*/ 	.word	0x00028838
        /*09c4*/ 	.short	0x0100
        /*09c6*/ 	.byte	0x08
	.zero		1


	//   ....[5]....
        /*09c8*/ 	.word	0x000002b0
        /*09cc*/ 	.word	0x000000ff
        /*09d0*/ 	.word	0x00028848
        /*09d4*/ 	.short	0x0100
        /*09d6*/ 	.byte	0x08
	.zero		1


	//   ....[6]....
        /*09d8*/ 	.word	0x000003e0
        /*09dc*/ 	.word	0x000000ff
        /*09e0*/ 	.word	0x00028850
        /*09e4*/ 	.short	0x0100
        /*09e6*/ 	.byte	0x08
	.zero		1


	//   ....[7]....
        /*09e8*/ 	.word	0x000003f0
        /*09ec*/ 	.word	0x000000ff
        /*09f0*/ 	.word	0x00028860
        /*09f4*/ 	.short	0x0100
        /*09f6*/ 	.byte	0x08
	.zero		1


	//   ....[8]....
        /*09f8*/ 	.word	0x00000400
        /*09fc*/ 	.word	0x000000ff
        /*0a00*/ 	.word	0x00028858
        /*0a04*/ 	.short	0x0100
        /*0a06*/ 	.byte	0x08
	.zero		1


	//   ....[9]....
        /*0a08*/ 	.word	0x00000410
        /*0a0c*/ 	.word	0x000000ff
        /*0a10*/ 	.word	0x00028868
        /*0a14*/ 	.short	0x0100
        /*0a16*/ 	.byte	0x08
	.zero		1


	//   ....[10]....
        /*0a18*/ 	.word	0x00000500
        /*0a1c*/ 	.word	0x000000ff
        /*0a20*/ 	.word	0x00028870
        /*0a24*/ 	.short	0x0100
        /*0a26*/ 	.byte	0x06
	.zero		1


	//   ....[11]....
        /*0a28*/ 	.word	0x00000510
        /*0a2c*/ 	.word	0x000000ff
        /*0a30*/ 	.word	0x00028880
        /*0a34*/ 	.short	0x0100
        /*0a36*/ 	.byte	0x06
	.zero		1


	//   ....[12]....
        /*0a38*/ 	.word	0x00000520
        /*0a3c*/ 	.word	0x000000ff
        /*0a40*/ 	.word	0x00028878
        /*0a44*/ 	.short	0x0100
        /*0a46*/ 	.byte	0x06
	.zero		1


	//   ....[13]....
        /*0a48*/ 	.word	0x00000530
        /*0a4c*/ 	.word	0x000000ff
        /*0a50*/ 	.word	0x00028888
        /*0a54*/ 	.short	0x0100
        /*0a56*/ 	.byte	0x06
	.zero		1


	//   ....[14]....
        /*0a58*/ 	.word	0x00000660
        /*0a5c*/ 	.word	0x000000ff
        /*0a60*/ 	.word	0x00028890
        /*0a64*/ 	.short	0x0100
        /*0a66*/ 	.byte	0x08
	.zero		1


	//   ....[15]....
        /*0a68*/ 	.word	0x00000670
        /*0a6c*/ 	.word	0x000000ff
        /*0a70*/ 	.word	0x000288a0
        /*0a74*/ 	.short	0x0100
        /*0a76*/ 	.byte	0x08
	.zero		1


	//   ....[16]....
        /*0a78*/ 	.word	0x00000680
        /*0a7c*/ 	.word	0x000000ff
        /*0a80*/ 	.word	0x00028898
        /*0a84*/ 	.short	0x0100
        /*0a86*/ 	.byte	0x08
	.zero		1


	//   ....[17]....
        /*0a88*/ 	.word	0x00000690
        /*0a8c*/ 	.word	0x000000ff
        /*0a90*/ 	.word	0x000288a8
        /*0a94*/ 	.short	0x0100
        /*0a96*/ 	.byte	0x08
	.zero		1


	//   ....[18]....
        /*0a98*/ 	.word	0x000007d0
        /*0a9c*/ 	.word	0x000000ff
        /*0aa0*/ 	.word	0x000288b0
        /*0aa4*/ 	.short	0x0100
        /*0aa6*/ 	.byte	0x08
	.zero		1


	//   ....[19]....
        /*0aa8*/ 	.word	0x000007e0
        /*0aac*/ 	.word	0x000000ff
        /*0ab0*/ 	.word	0x000288c0
        /*0ab4*/ 	.short	0x0100
        /*0ab6*/ 	.byte	0x08
	.zero		1


	//   ....[20]....
        /*0ab8*/ 	.word	0x000007f0
        /*0abc*/ 	.word	0x000000ff
        /*0ac0*/ 	.word	0x000288b8
        /*0ac4*/ 	.short	0x0100
        /*0ac6*/ 	.byte	0x08
	.zero		1


	//   ....[21]....
        /*0ac8*/ 	.word	0x00000800
        /*0acc*/ 	.word	0x000000ff
        /*0ad0*/ 	.word	0x000288c8
        /*0ad4*/ 	.short	0x0100
        /*0ad6*/ 	.byte	0x08
	.zero		1


	//   ....[22]....
        /*0ad8*/ 	.word	0x000017e0
        /*0adc*/ 	.word	0x000000ff
        /*0ae0*/ 	.word	0x00028800
        /*0ae4*/ 	.short	0x010a
        /*0ae6*/ 	.byte	0x29
	.zero		1


	//   ....[23]....
        /*0ae8*/ 	.word	0x00001860
        /*0aec*/ 	.word	0x00000000
        /*0af0*/ 	.word	0x00028830
        /*0af4*/ 	.short	0x010a
        /*0af6*/ 	.byte	0x3f
	.zero		1


	//   ....[24]....
        /*0af8*/ 	.word	0x000018a0
        /*0afc*/ 	.word	0x00000000
        /*0b00*/ 	.word	0x00028830
        /*0b04*/ 	.short	0x010a
        /*0b06*/ 	.byte	0x3f
	.zero		1


	//   ....[25]....
        /*0b08*/ 	.word	0x00003450
        /*0b0c*/ 	.word	0x000000ff
        /*0b10*/ 	.word	0x00000000
        /*0b14*/ 	.short	0x0101
        /*0b16*/ 	.byte	0x06
	.zero		1


	//   ....[26]....
        /*0b18*/ 	.word	0x00004540
        /*0b1c*/ 	.word	0x000000ff
        /*0b20*/ 	.word	0x00028830
        /*0b24*/ 	.short	0x010a
        /*0b26*/ 	.byte	0x06
	.zero		1


	//   ....[27]....
        /*0b28*/ 	.word	0x00004580
        /*0b2c*/ 	.word	0x000000ff
        /*0b30*/ 	.word	0x00028830
        /*0b34*/ 	.short	0x010a
        /*0b36*/ 	.byte	0x06
	.zero		1


	//   ....[28]....
        /*0b38*/ 	.word	0x000048d0
        /*0b3c*/ 	.word	0x000000ff
        /*0b40*/ 	.word	0x00028850
        /*0b44*/ 	.short	0x010a
        /*0b46*/ 	.byte	0x06
	.zero		1


	//   ....[29]....
        /*0b48*/ 	.word	0x00004910
        /*0b4c*/ 	.word	0x000000ff
        /*0b50*/ 	.word	0x00028850
        /*0b54*/ 	.short	0x010a
        /*0b56*/ 	.byte	0x06
	.zero		1


	//   ....[30]....
        /*0b58*/ 	.word	0x000054c0
        /*0b5c*/ 	.word	0x000000ff
        /*0b60*/ 	.word	0x00000000
        /*0b64*/ 	.short	0x0101
        /*0b66*/ 	.byte	0x06
	.zero		1


	//   ....[31]....
        /*0b68*/ 	.word	0x00007060
        /*0b6c*/ 	.word	0x000000ff
        /*0b70*/ 	.word	0x00000000
        /*0b74*/ 	.short	0x0101
        /*0b76*/ 	.byte	0x06
	.zero		1


	//   ....[32]....
        /*0b78*/ 	.word	0x00007740
        /*0b7c*/ 	.word	0x000000ff
        /*0b80*/ 	.word	0x00028830
        /*0b84*/ 	.short	0x010a
        /*0b86*/ 	.byte	0x06
	.zero		1


	//   ....[33]....
        /*0b88*/ 	.word	0x00007780
        /*0b8c*/ 	.word	0x000000ff
        /*0b90*/ 	.word	0x00028830
        /*0b94*/ 	.short	0x010a
        /*0b96*/ 	.byte	0x06
	.zero		1


	//   ....[34]....
        /*0b98*/ 	.word	0x00007aa0
        /*0b9c*/ 	.word	0x000000ff
        /*0ba0*/ 	.word	0x00028850
        /*0ba4*/ 	.short	0x010a
        /*0ba6*/ 	.byte	0x06
	.zero		1


	//   ....[35]....
        /*0ba8*/ 	.word	0x00007ae0
        /*0bac*/ 	.word	0x000000ff
        /*0bb0*/ 	.word	0x00028850
        /*0bb4*/ 	.short	0x010a
        /*0bb6*/ 	.byte	0x06
	.zero		1


	//   ....[36]....
        /*0bb8*/ 	.word	0x000083a0
        /*0bbc*/ 	.word	0x000000ff
        /*0bc0*/ 	.word	0x00000000
        /*0bc4*/ 	.short	0x0101
        /*0bc6*/ 	.byte	0x06
	.zero		1


	//   ....[37]....
        /*0bc8*/ 	.word	0x00009890
        /*0bcc*/ 	.word	0x000000ff
        /*0bd0*/ 	.word	0x00000000
        /*0bd4*/ 	.short	0x0101
        /*0bd6*/ 	.byte	0x06
	.zero		1


	//   ....[38]....
        /*0bd8*/ 	.word	0x00009ea0
        /*0bdc*/ 	.word	0x000000ff
        /*0be0*/ 	.word	0x00028850
        /*0be4*/ 	.short	0x010a
        /*0be6*/ 	.byte	0x05
	.zero		1


	//   ....[39]....
        /*0be8*/ 	.word	0x00009ee0
        /*0bec*/ 	.word	0x000000ff
        /*0bf0*/ 	.word	0x00028850
        /*0bf4*/ 	.short	0x010a
        /*0bf6*/ 	.byte	0x05
	.zero		1


	//   ....[40]....
        /*0bf8*/ 	.word	0x0000a450
        /*0bfc*/ 	.word	0x000000ff
        /*0c00*/ 	.word	0x00000000
        /*0c04*/ 	.short	0x0101
        /*0c06*/ 	.byte	0x04
	.zero		1


	//   ....[41]....
        /*0c08*/ 	.word	0x0000b9b0
        /*0c0c*/ 	.word	0x0000001c
        /*0c10*/ 	.word	0x00000000
        /*0c14*/ 	.short	0x0101
        /*0c16*/ 	.byte	0x3f
	.zero		1


	//   ....[42]....
        /*0c18*/ 	.word	0x0000e5c0
        /*0c1c*/ 	.word	0x00000007
        /*0c20*/ 	.word	0x00028840
        /*0c24*/ 	.short	0x010a
        /*0c26*/ 	.byte	0x3f
	.zero		1


	//   ....[43]....
        /*0c28*/ 	.word	0x0000ed40
        /*0c2c*/ 	.word	0x00000007
        /*0c30*/ 	.word	0x00028830
        /*0c34*/ 	.short	0x0107
        /*0c36*/ 	.byte	0x3f
	.zero		1


	//   ....[44]....
        /*0c38*/ 	.word	0x0000ee10
        /*0c3c*/ 	.word	0x00000007
        /*0c40*/ 	.word	0x00028830
        /*0c44*/ 	.short	0x0101
        /*0c46*/ 	.byte	0x3f
	.zero		1


	//   ....[45]....
        /*0c48*/ 	.word	0x0000f930
        /*0c4c*/ 	.word	0x00000016
        /*0c50*/ 	.word	0x00028800
        /*0c54*/ 	.short	0x0107
        /*0c56*/ 	.byte	0x3f
	.zero		1


	//   ....[46]....
        /*0c58*/ 	.word	0x0000fa40
        /*0c5c*/ 	.word	0x00000016
        /*0c60*/ 	.word	0x00028800
        /*0c64*/ 	.short	0x0101
        /*0c66*/ 	.byte	0x3f
	.zero		1


	//   ....[47]....
        /*0c68*/ 	.word	0x0000fa60
        /*0c6c*/ 	.word	0x00000016
        /*0c70*/ 	.word	0x00028820
        /*0c74*/ 	.short	0x010a
        /*0c76*/ 	.byte	0x3f
	.zero		1


	//   ....[48]....
        /*0c78*/ 	.word	0x0000fdf0
        /*0c7c*/ 	.word	0x00000006
        /*0c80*/ 	.word	0x00028840
        /*0c84*/ 	.short	0x010a
        /*0c86*/ 	.byte	0x3f
	.zero		1


	//   ....[49]....
        /*0c88*/ 	.word	0x00010310
        /*0c8c*/ 	.word	0x00000006
        /*0c90*/ 	.word	0x00028830
        /*0c94*/ 	.short	0x0107
        /*0c96*/ 	.byte	0x3f
	.zero		1


	//   ....[50]....
        /*0c98*/ 	.word	0x000103d0
        /*0c9c*/ 	.word	0x00000006
        /*0ca0*/ 	.word	0x00028830
        /*0ca4*/ 	.short	0x0101
        /*0ca6*/ 	.byte	0x3f
	.zero		1


	//   ....[51]....
        /*0ca8*/ 	.word	0x00010440
        /*0cac*/ 	.word	0x00000006
        /*0cb0*/ 	.word	0x00028860
        /*0cb4*/ 	.short	0x010a
        /*0cb6*/ 	.byte	0x3f
	.zero		1


	//   ....[52]....
        /*0cb8*/ 	.word	0x000109c0
        /*0cbc*/ 	.word	0x00000006
        /*0cc0*/ 	.word	0x00028850
        /*0cc4*/ 	.short	0x0107
        /*0cc6*/ 	.byte	0x3f
	.zero		1


	//   ....[53]....
        /*0cc8*/ 	.word	0x00010b20
        /*0ccc*/ 	.word	0x00000006
        /*0cd0*/ 	.word	0x00028850
        /*0cd4*/ 	.short	0x0101
        /*0cd6*/ 	.byte	0x3f
	.zero		1


	//   ....[54]....
        /*0cd8*/ 	.word	0x00010d30
        /*0cdc*/ 	.word	0x00000000
        /*0ce0*/ 	.word	0x00028860
        /*0ce4*/ 	.short	0x010a
        /*0ce6*/ 	.byte	0x3f
	.zero		1


	//   ....[55]....
        /*0ce8*/ 	.word	0x00011260
        /*0cec*/ 	.word	0x00000000
        /*0cf0*/ 	.word	0x00028850
        /*0cf4*/ 	.short	0x0107
        /*0cf6*/ 	.byte	0x3f
	.zero		1


	//   ....[56]....
        /*0cf8*/ 	.word	0x00011320
        /*0cfc*/ 	.word	0x00000000
        /*0d00*/ 	.word	0x00028850
        /*0d04*/ 	.short	0x0101
        /*0d06*/ 	.byte	0x3f
	.zero		1


	//   ....[57]....
        /*0d08*/ 	.word	0x00012050
        /*0d0c*/ 	.word	0x00000004
        /*0d10*/ 	.word	0x00028820
        /*0d14*/ 	.short	0x010a
        /*0d16*/ 	.byte	0x3f
	.zero		1


	//   ....[58]....
        /*0d18*/ 	.word	0x000121d0
        /*0d1c*/ 	.word	0x00000005
        /*0d20*/ 	.word	0x00028840
        /*0d24*/ 	.short	0x010a
        /*0d26*/ 	.byte	0x3f
	.zero		1


	//   ....[59]....
        /*0d28*/ 	.word	0x00012270
        /*0d2c*/ 	.word	0x00000019
        /*0d30*/ 	.word	0x00028840
        /*0d34*/ 	.short	0x010a
        /*0d36*/ 	.byte	0x3f
	.zero		1


	//   ....[60]....
        /*0d38*/ 	.word	0x000122b0
        /*0d3c*/ 	.word	0x00000005
        /*0d40*/ 	.word	0x00028860
        /*0d44*/ 	.short	0x010a
        /*0d46*/ 	.byte	0x3f
	.zero		1


	//   ....[61]....
        /*0d48*/ 	.word	0x000122f0
        /*0d4c*/ 	.word	0x00000019
        /*0d50*/ 	.word	0x00028860
        /*0d54*/ 	.short	0x010a
        /*0d56*/ 	.byte	0x3f
	.zero		1


	//   ....[62]....
        /*0d58*/ 	.word	0x00012360
        /*0d5c*/ 	.word	0x00000003
        /*0d60*/ 	.word	0x00028800
        /*0d64*/ 	.short	0x010a
        /*0d66*/ 	.byte	0x3f
	.zero		1


	//   ....[63]....
        /*0d68*/ 	.word	0x000123b0
        /*0d6c*/ 	.word	0x00000000
        /*0d70*/ 	.word	0x00028830
        /*0d74*/ 	.short	0x010a
        /*0d76*/ 	.byte	0x3f
	.zero		1


	//   ....[64]....
        /*0d78*/ 	.word	0x00012410
        /*0d7c*/ 	.word	0x00000007
        /*0d80*/ 	.word	0x00028830
        /*0d84*/ 	.short	0x010a
        /*0d86*/ 	.byte	0x3f
	.zero		1


	//   ....[65]....
        /*0d88*/ 	.word	0x00012470
        /*0d8c*/ 	.word	0x00000007
        /*0d90*/ 	.word	0x00028850
        /*0d94*/ 	.short	0x010a
        /*0d96*/ 	.byte	0x3f
	.zero		1


	//   ....[66]....
        /*0d98*/ 	.word	0x000124d0
        /*0d9c*/ 	.word	0x00000005
        /*0da0*/ 	.word	0x00028830
        /*0da4*/ 	.short	0x010a
        /*0da6*/ 	.byte	0x3f
	.zero		1


	//   ....[67]....
        /*0da8*/ 	.word	0x00012530
        /*0dac*/ 	.word	0x00000005
        /*0db0*/ 	.word	0x00028850
        /*0db4*/ 	.short	0x010a
        /*0db6*/ 	.byte	0x3f
	.zero		1


	//   ....[68]....
        /*0db8*/ 	.word	0x00012590
        /*0dbc*/ 	.word	0x00000006
        /*0dc0*/ 	.word	0x00028850
        /*0dc4*/ 	.short	0x010a
        /*0dc6*/ 	.byte	0x3f
	.zero		1


	//   ....[69]....
        /*0dc8*/ 	.word	0x000126b0
        /*0dcc*/ 	.word	0x00000007
        /*0dd0*/ 	.word	0x00028840
        /*0dd4*/ 	.short	0x010a
        /*0dd6*/ 	.byte	0x3f
	.zero		1


	//   ....[70]....
        /*0dd8*/ 	.word	0x00013c60
        /*0ddc*/ 	.word	0x00000016
        /*0de0*/ 	.word	0x00028820
        /*0de4*/ 	.short	0x010a
        /*0de6*/ 	.byte	0x3f
	.zero		1


	//   ....[71]....
        /*0de8*/ 	.word	0x00013cb0
        /*0dec*/ 	.word	0x00000006
        /*0df0*/ 	.word	0x00028840
        /*0df4*/ 	.short	0x010a
        /*0df6*/ 	.byte	0x3f
	.zero		1


	//   ....[72]....
        /*0df8*/ 	.word	0x00014630
        /*0dfc*/ 	.word	0x00000006
        /*0e00*/ 	.word	0x00028860
        /*0e04*/ 	.short	0x010a
        /*0e06*/ 	.byte	0x3f
	.zero		1


	//   ....[73]....
        /*0e08*/ 	.word	0x000150a0
        /*0e0c*/ 	.word	0x00000000
        /*0e10*/ 	.word	0x00028860
        /*0e14*/ 	.short	0x010a
        /*0e16*/ 	.byte	0x3f
	.zero		1


	//   ....[74]....
        /*0e18*/ 	.word	0x00016410
        /*0e1c*/ 	.word	0x00000004
        /*0e20*/ 	.word	0x00028820
        /*0e24*/ 	.short	0x010a
        /*0e26*/ 	.byte	0x3f
	.zero		1


	//   ....[75]....
        /*0e28*/ 	.word	0x000165b0
        /*0e2c*/ 	.word	0x00000005
        /*0e30*/ 	.word	0x00028840
        /*0e34*/ 	.short	0x010a
        /*0e36*/ 	.byte	0x3f
	.zero		1


	//   ....[76]....
        /*0e38*/ 	.word	0x00016600
        /*0e3c*/ 	.word	0x00000019
        /*0e40*/ 	.word	0x00028840
        /*0e44*/ 	.short	0x010a
        /*0e46*/ 	.byte	0x3f
	.zero		1


	//   ....[77]....
        /*0e48*/ 	.word	0x00016650
        /*0e4c*/ 	.word	0x00000005
        /*0e50*/ 	.word	0x00028860
        /*0e54*/ 	.short	0x010a
        /*0e56*/ 	.byte	0x3f
	.zero		1


	//----- nvinfo : EIATTR_NUM_MBARRIERS
	.align		4
.L_1057:
        /*0e58*/ 	.byte	0x03, 0x38
        /*0e5a*/ 	.short	0x0016


	//----- nvinfo : EIATTR_EXIT_INSTR_OFFSETS
	.align		4
        /*0e5c*/ 	.byte	0x04, 0x1c
        /*0e5e*/ 	.short	(.L_1059 - .L_1058)


	//   ....[0]....
.L_1058:
        /*0e60*/ 	.word	0x000009b0


	//   ....[1]....
        /*0e64*/ 	.word	0x0000c940


	//   ....[2]....
        /*0e68*/ 	.word	0x00012340


	//----- nvinfo : EIATTR_MAX_THREADS
	.align		4
.L_1059:
        /*0e6c*/ 	.byte	0x04, 0x05
        /*0e6e*/ 	.short	(.L_1061 - .L_1060)
.L_1060:
        /*0e70*/ 	.word	0x00000180
        /*0e74*/ 	.word	0x00000001
        /*0e78*/ 	.word	0x00000001


	//----- nvinfo : EIATTR_CRS_STACK_SIZE
	.align		4
.L_1061:
        /*0e7c*/ 	.byte	0x04, 0x1e
        /*0e7e*/ 	.short	(.L_1063 - .L_1062)
.L_1062:
        /*0e80*/ 	.word	0x00000000


	//----- nvinfo : EIATTR_CBANK_PARAM_SIZE
	.align		4
.L_1063:
        /*0e84*/ 	.byte	0x03, 0x19
        /*0e86*/ 	.short	0x0af0


	//----- nvinfo : EIATTR_PARAM_CBANK
	.align		4
        /*0e88*/ 	.byte	0x04, 0x0a
        /*0e8a*/ 	.short	(.L_1065 - .L_1064)
	.align		4
.L_1064:
        /*0e8c*/ 	.word	index@(.nv.constant0._ZN7cutlass13device_kernelIN5flash11enable_sm90INS1_16FlashAttnFwdSm90INS1_25CollectiveMainloopFwdSm90ILi2EN4cute5tupleIJNS5_1CILi1EEES8_S8_EEENS6_IJNS7_ILi128EEESA_SA_EEELi128ENS_10bfloat16_tEfNS_4arch4Sm90ELb1ELb0ELb1ELb1ELb1ELb0ELb0ELb1ELb1ELb1ELb0ELb0EEENS1_21CollectiveEpilogueFwdISB_S9_SC_SE_Li256ELb1ELb1ELb0ELb0EEENS1_36VarlenDynamicPersistentTileSchedulerILi128ELi128ELi256ELi128ELb0ELb1ELb1ELb1ELb1ELb1EEEEEEEEEvNT_6ParamsE)
        /*0e90*/ 	.short	0x0210
        /*0e92*/ 	.short	0x0af0


	//----- nvinfo : EIATTR_SW_WAR
	.align		4
.L_1065:
        /*0e94*/ 	.byte	0x04, 0x36
        /*0e96*/ 	.short	(.L_1067 - .L_1066)
.L_1066:
        /*0e98*/ 	.word	0x00000008
.L_1067:


//--------------------- .nv.info._ZN7cutlass13device_kernelIN5flash11enable_sm90INS1_16FlashAttnFwdSm90INS1_25CollectiveMainloopFwdSm90ILi2EN4cute5tupleIJNS5_1CILi1EEES8_S8_EEENS6_IJNS7_ILi128EEESA_SA_EEELi128ENS_10bfloat16_tEfNS_4arch4Sm90ELb1ELb0ELb1ELb1ELb1ELb1ELb0ELb1ELb1ELb1ELb0ELb0EEENS1_21CollectiveEpilogueFwdISB_S9_SC_SE_Li256ELb1ELb1ELb0ELb0EEENS1_36VarlenDynamicPersistentTileSchedulerILi128ELi128ELi256ELi128ELb0ELb1ELb1ELb1ELb1ELb1EEEEEEEEEvNT_6ParamsE --------------------------
	.section	.nv.info._ZN7cutlass13device_kernelIN5flash11enable_sm90INS1_16FlashAttnFwdSm90INS1_25CollectiveMainloopFwdSm90ILi2EN4cute5tupleIJNS5_1CILi1EEES8_S8_EEENS6_IJNS7_ILi128EEESA_SA_EEELi128ENS_10bfloat16_tEfNS_4arch4Sm90ELb1ELb0ELb1ELb1ELb1ELb1ELb0ELb1ELb1ELb1ELb0ELb0EEENS1_21CollectiveEpilogueFwdISB_S9_SC_SE_Li256ELb1ELb1ELb0ELb0EEENS1_36VarlenDynamicPersistentTileSchedulerILi128ELi128ELi256ELi128ELb0ELb1ELb1ELb1ELb1ELb1EEEEEEEEEvNT_6ParamsE,"",@"SHT_CUDA_INFO"
	.sectionflags	@""
	.align	4


	//----- nvinfo : EIATTR_CUDA_API_VERSION
	.align		4
        /*0000*/ 	.byte	0x04, 0x37
        /*0002*/ 	.short	(.L_1069 - .L_1068)
.L_1068:
        /*0004*/ 	.word	0x00000082


	//----- nvinfo : EIATTR_KPARAM_INFO
	.align		4
.L_1069:
        /*0008*/ 	.byte	0x04, 0x17
        /*000a*/ 	.short	(.L_1071 - .L_1070)
.L_1070:
        /*000c*/ 	.word	0x00000000
        /*0010*/ 	.short	0x0000
        /*0012*/ 	.short	0x0070
        /*0014*/ 	.byte	0x00, 0xf0, 0x01, 0x2a


	//----- nvinfo : EIATTR_SPARSE_MMA_MASK
	.align		4
.L_1071:
        /*0018*/ 	.byte	0x03, 0x50
        /*001a*/ 	.short	0x0000


	//----- nvinfo : EIATTR_MAXREG_COUNT
	.align		4
        /*001c*/ 	.byte	0x03, 0x1b
        /*001e*/ 	.short	0x00a8


	//----- nvinfo : EIATTR_NUM_BARRIERS
	.align		4
        /*0020*/ 	.byte	0x02, 0x4c
        /*0022*/ 	.byte	0x10
	.zero		1


	//----- nvinfo : EIATTR_EXTERNS
	.align		4
        /*0024*/ 	.byte	0x04, 0x0f
        /*0026*/ 	.short	(.L_1073 - .L_1072)


	//   ....[0]....
	.align		4
.L_1072:
        /*0028*/ 	.word	index@(__assertfail)


	//----- nvinfo : EIATTR_ANNOTATIONS
	.align		4
.L_1073:
        /*002c*/ 	.byte	0x04, 0x55
        /*002e*/ 	.short	(.L_1075 - .L_1074)


	//   ....[0]....
.L_1074:
        /* <DEDUP_REMOVED lines=16> */


	//----- nvinfo : EIATTR_MERCURY_ISA_VERSION
	.align		4
.L_1075:
        /*0118*/ 	.byte	0x03, 0x5f
        /*011a*/ 	.short	0x0101


	//----- nvinfo : EIATTR_UNUSED_LOAD_BYTE_OFFSET
	.align		4
        /*011c*/ 	.byte	0x04, 0x44
        /*011e*/ 	.short	(.L_1077 - .L_1076)


	//   ....[0]....
.L_1076:
        /*0120*/ 	.word	0x00000a60
        /*0124*/ 	.word	0x0000fff0


	//   ....[1]....
        /*0128*/ 	.word	0x00017860
        /*012c*/ 	.word	0x0000fff0


	//----- nvinfo : EIATTR_INT_WARP_WIDE_INSTR_OFFSETS
	.align		4
.L_1077:
        /*0130*/ 	.byte	0x04, 0x31
        /*0132*/ 	.short	(.L_1079 - .L_1078)


	//   ....[0]....
.L_1078:
        /*0134*/ 	.word	0x00000130


	//   ....[1]....
        /*0138*/ 	.word	0x00000170


	//   ....[2]....
        /*013c*/ 	.word	0x000001e0


	//   ....[3]....
        /*0140*/ 	.word	0x0001be20


	//   ....[4]....
        /*0144*/ 	.word	0x0001beb0


	//   ....[5]....
        /*0148*/ 	.word	0x0001edc0


	//   ....[6]....
        /*014c*/ 	.word	0x0001ee50


	//----- nvinfo : EIATTR_COOP_GROUP_MASK_REGIDS
	.align		4
.L_1079:
        /*0150*/ 	.byte	0x04, 0x29
        /*0152*/ 	.short	(.L_1081 - .L_1080)


	//   ....[0]....
.L_1080:
        /*0154*/ 	.word	0xffffffff


	//   ....[1]....
        /*0158*/ 	.word	0xffffffff


	//   ....[2]....
        /*015c*/ 	.word	0xffffffff


	//   ....[3]....
        /*0160*/ 	.word	0xffffffff


	//   ....[4]....
        /*0164*/ 	.word	0xffffffff


	//   ....[5]....
        /*0168*/ 	.word	0xffffffff


	//   ....[6]....
        /*016c*/ 	.word	0xffffffff


	//   ....[7]....
        /*0170*/ 	.word	0xffffffff


	//   ....[8]....
        /*0174*/ 	.word	0xffffffff


	//   ....[9]....
        /*0178*/ 	.word	0xffffffff


	//   ....[10]....
        /*017c*/ 	.word	0xffffffff


	//   ....[11]....
        /*0180*/ 	.word	0xffffffff


	//   ....[12]....
        /*0184*/ 	.word	0xffffffff


	//   ....[13]....
        /*0188*/ 	.word	0xffffffff


	//   ....[14]....
        /*018c*/ 	.word	0xffffffff


	//   ....[15]....
        /*0190*/ 	.word	0xffffffff


	//   ....[16]....
        /*0194*/ 	.word	0xffffffff


	//   ....[17]....
        /*0198*/ 	.word	0xffffffff


	//   ....[18]....
        /*019c*/ 	.word	0xffffffff


	//   ....[19]....
        /*01a0*/ 	.word	0xffffffff


	//   ....[20]....
        /*01a4*/ 	.word	0xffffffff


	//   ....[21]....
        /*01a8*/ 	.word	0xffffffff


	//   ....[22]....
        /*01ac*/ 	.word	0xffffffff


	//   ....[23]....
        /*01b0*/ 	.word	0xffffffff


	//   ....[24]....
        /*01b4*/ 	.word	0xffffffff


	//   ....[25]....
        /*01b8*/ 	.word	0xffffffff


	//   ....[26]....
        /*01bc*/ 	.word	0xffffffff


	//   ....[27]....
        /*01c0*/ 	.word	0xffffffff


	//   ....[28]....
        /*01c4*/ 	.word	0xffffffff


	//   ....[29]....
        /*01c8*/ 	.word	0xffffffff


	//   ....[30]....
        /*01cc*/ 	.word	0xffffffff


	//   ....[31]....
        /*01d0*/ 	.word	0xffffffff


	//   ....[32]....
        /*01d4*/ 	.word	0xffffffff


	//   ....[33]....
        /*01d8*/ 	.word	0xffffffff


	//   ....[34]....
        /*01dc*/ 	.word	0xffffffff


	//   ....[35]....
        /*01e0*/ 	.word	0xffffffff


	//   ....[36]....
        /*01e4*/ 	.word	0xffffffff


	//   ....[37]....
        /*01e8*/ 	.word	0xffffffff


	//   ....[38]....
        /*01ec*/ 	.word	0xffffffff


	//   ....[39]....
        /*01f0*/ 	.word	0xffffffff


	//   ....[40]....
        /*01f4*/ 	.word	0xffffffff


	//   ....[41]....
        /*01f8*/ 	.word	0xffffffff


	//   ....[42]....
        /*01fc*/ 	.word	0xffffffff


	//   ....[43]....
        /*0200*/ 	.word	0xffffffff


	//   ....[44]....
        /*0204*/ 	.word	0xffffffff


	//   ....[45]....
        /*0208*/ 	.word	0xffffffff


	//   ....[46]....
        /*020c*/ 	.word	0xffffffff


	//   ....[47]....
        /*0210*/ 	.word	0xffffffff


	//   ....[48]....
        /*0214*/ 	.word	0xffffffff


	//   ....[49]....
        /*0218*/ 	.word	0xffffffff


	//   ....[50]....
        /*021c*/ 	.word	0xffffffff


	//   ....[51]....
        /*0220*/ 	.word	0xffffffff


	//   ....[52]....
        /*0224*/ 	.word	0xffffffff


	//   ....[53]....
        /*0228*/ 	.word	0xffffffff


	//   ....[54]....
        /*022c*/ 	.word	0xffffffff


	//   ....[55]....
        /*0230*/ 	.word	0xffffffff


	//   ....[56]....
        /*0234*/ 	.word	0xffffffff


	//   ....[57]....
        /*0238*/ 	.word	0xffffffff


	//   ....[58]....
        /*023c*/ 	.word	0xffffffff


	//   ....[59]....
        /*0240*/ 	.word	0xffffffff


	//   ....[60]....
        /*0244*/ 	.word	0xffffffff


	//   ....[61]....
        /*0248*/ 	.word	0xffffffff


	//   ....[62]....
        /*024c*/ 	.word	0xffffffff


	//   ....[63]....
        /*0250*/ 	.word	0xffffffff


	//   ....[64]....
        /*0254*/ 	.word	0xffffffff


	//   ....[65]....
        /*0258*/ 	.word	0xffffffff


	//   ....[66]....
        /*025c*/ 	.word	0xffffffff


	//   ....[67]....
        /*0260*/ 	.word	0xffffffff


	//   ....[68]....
        /*0264*/ 	.word	0xffffffff


	//   ....[69]....
        /*0268*/ 	.word	0xffffffff


	//   ....[70]....
        /*026c*/ 	.word	0xffffffff


	//   ....[71]....
        /*0270*/ 	.word	0xffffffff


	//   ....[72]....
        /*0274*/ 	.word	0xffffffff


	//   ....[73]....
        /*0278*/ 	.word	0xffffffff


	//   ....[74]....
        /*027c*/ 	.word	0xffffffff


	//   ....[75]....
        /*0280*/ 	.word	0xffffffff


	//   ....[76]....
        /*0284*/ 	.word	0xffffffff


	//   ....[77]....
        /*0288*/ 	.word	0xffffffff


	//   ....[78]....
        /*028c*/ 	.word	0xffffffff


	//   ....[79]....
        /*0290*/ 	.word	0xffffffff


	//   ....[80]....
        /*0294*/ 	.word	0xffffffff


	//   ....[81]....
        /*0298*/ 	.word	0xffffffff


	//   ....[82]....
        /*029c*/ 	.word	0xffffffff


	//   ....[83]....
        /*02a0*/ 	.word	0xffffffff


	//   ....[84]....
        /*02a4*/ 	.word	0xffffffff


	//   ....[85]....
        /*02a8*/ 	.word	0xffffffff


	//   ....[86]....
        /*02ac*/ 	.word	0xffffffff


	//   ....[87]....
        /*02b0*/ 	.word	0xffffffff


	//   ....[88]....
        /*02b4*/ 	.word	0xffffffff


	//   ....[89]....
        /*02b8*/ 	.word	0xffffffff


	//   ....[90]....
        /*02bc*/ 	.word	0xffffffff


	//   ....[91]....
        /*02c0*/ 	.word	0xffffffff


	//   ....[92]....
        /*02c4*/ 	.word	0xffffffff


	//   ....[93]....
        /*02c8*/ 	.word	0xffffffff


	//   ....[94]....
        /*02cc*/ 	.word	0xffffffff


	//   ....[95]....
        /*02d0*/ 	.word	0xffffffff


	//   ....[96]....
        /*02d4*/ 	.word	0xffffffff


	//   ....[97]....
        /*02d8*/ 	.word	0xffffffff


	//   ....[98]....
        /*02dc*/ 	.word	0xffffffff


	//   ....[99]....
        /*02e0*/ 	.word	0xffffffff


	//   ....[100]....
        /*02e4*/ 	.word	0xffffffff


	//   ....[101]....
        /*02e8*/ 	.word	0xffffffff


	//   ....[102]....
        /*02ec*/ 	.word	0xffffffff


	//   ....[103]....
        /*02f0*/ 	.word	0xffffffff


	//   ....[104]....
        /*02f4*/ 	.word	0xffffffff


	//   ....[105]....
        /*02f8*/ 	.word	0xffffffff


	//   ....[106]....
        /*02fc*/ 	.word	0xffffffff


	//   ....[107]....
        /*0300*/ 	.word	0xffffffff


	//   ....[108]....
        /*0304*/ 	.word	0xffffffff


	//   ....[109]....
        /*0308*/ 	.word	0xffffffff


	//   ....[110]....
        /*030c*/ 	.word	0xffffffff


	//   ....[111]....
        /*0310*/ 	.word	0xffffffff


	//   ....[112]....
        /*0314*/ 	.word	0xffffffff


	//   ....[113]....
        /*0318*/ 	.word	0xffffffff


	//   ....[114]....
        /*031c*/ 	.word	0xffffffff


	//   ....[115]....
        /*0320*/ 	.word	0xffffffff


	//   ....[116]....
        /*0324*/ 	.word	0xffffffff


	//   ....[117]....
        /*0328*/ 	.word	0xffffffff


	//   ....[118]....
        /*032c*/ 	.word	0xffffffff


	//   ....[119]....
        /*0330*/ 	.word	0xffffffff


	//   ....[120]....
        /*0334*/ 	.word	0xffffffff


	//   ....[121]....
        /*0338*/ 	.word	0xffffffff


	//   ....[122]....
        /*033c*/ 	.word	0xffffffff


	//   ....[123]....
        /*0340*/ 	.word	0xffffffff


	//   ....[124]....
        /*0344*/ 	.word	0xffffffff


	//   ....[125]....
        /*0348*/ 	.word	0xffffffff


	//   ....[126]....
        /*034c*/ 	.word	0xffffffff


	//   ....[127]....
        /*0350*/ 	.word	0xffffffff


	//   ....[128]....
        /*0354*/ 	.word	0xffffffff


	//   ....[129]....
        /*0358*/ 	.word	0xffffffff


	//   ....[130]....
        /*035c*/ 	.word	0xffffffff


	//   ....[131]....
        /*0360*/ 	.word	0xffffffff


	//   ....[132]....
        /*0364*/ 	.word	0xffffffff


	//   ....[133]....
        /*0368*/ 	.word	0xffffffff


	//   ....[134]....
        /*036c*/ 	.word	0xffffffff


	//   ....[135]....
        /*0370*/ 	.word	0xffffffff


	//   ....[136]....
        /*0374*/ 	.word	0xffffffff


	//   ....[137]....
        /*0378*/ 	.word	0xffffffff


	//   ....[138]....
        /*037c*/ 	.word	0xffffffff


	//   ....[139]....
        /*0380*/ 	.word	0xffffffff


	//   ....[140]....
        /*0384*/ 	.word	0xffffffff


	//   ....[141]....
        /*0388*/ 	.word	0xffffffff


	//   ....[142]....
        /*038c*/ 	.word	0xffffffff


	//   ....[143]....
        /*0390*/ 	.word	0xffffffff


	//   ....[144]....
        /*0394*/ 	.word	0xffffffff


	//   ....[145]....
        /*0398*/ 	.word	0xffffffff


	//   ....[146]....
        /*039c*/ 	.word	0xffffffff


	//   ....[147]....
        /*03a0*/ 	.word	0xffffffff


	//   ....[148]....
        /*03a4*/ 	.word	0xffffffff


	//   ....[149]....
        /*03a8*/ 	.word	0xffffffff


	//   ....[150]....
        /*03ac*/ 	.word	0xffffffff


	//   ....[151]....
        /*03b0*/ 	.word	0xffffffff


	//   ....[152]....
        /*03b4*/ 	.word	0xffffffff


	//   ....[153]....
        /*03b8*/ 	.word	0xffffffff


	//   ....[154]....
        /*03bc*/ 	.word	0xffffffff


	//   ....[155]....
        /*03c0*/ 	.word	0xffffffff


	//   ....[156]....
        /*03c4*/ 	.word	0xffffffff


	//   ....[157]....
        /*03c8*/ 	.word	0xffffffff


	//   ....[158]....
        /*03cc*/ 	.word	0xffffffff


	//   ....[159]....
        /*03d0*/ 	.word	0xffffffff


	//   ....[160]....
        /*03d4*/ 	.word	0xffffffff


	//   ....[161]....
        /*03d8*/ 	.word	0xffffffff


	//   ....[162]....
        /*03dc*/ 	.word	0xffffffff


	//   ....[163]....
        /*03e0*/ 	.word	0xffffffff


	//   ....[164]....
        /*03e4*/ 	.word	0xffffffff


	//   ....[165]....
        /*03e8*/ 	.word	0xffffffff


	//   ....[166]....
        /*03ec*/ 	.word	0xffffffff


	//   ....[167]....
        /*03f0*/ 	.word	0xffffffff


	//   ....[168]....
        /*03f4*/ 	.word	0xffffffff


	//   ....[169]....
        /*03f8*/ 	.word	0xffffffff


	//   ....[170]....
        /*03fc*/ 	.word	0xffffffff


	//   ....[171]....
        /*0400*/ 	.word	0xffffffff


	//   ....[172]....
        /*0404*/ 	.word	0xffffffff


	//   ....[173]....
        /*0408*/ 	.word	0xffffffff


	//   ....[174]....
        /*040c*/ 	.word	0xffffffff


	//   ....[175]....
        /*0410*/ 	.word	0xffffffff


	//   ....[176]....
        /*0414*/ 	.word	0xffffffff


	//   ....[177]....
        /*0418*/ 	.word	0xffffffff


	//   ....[178]....
        /*041c*/ 	.word	0xffffffff


	//   ....[179]....
        /*0420*/ 	.word	0xffffffff


	//   ....[180]....
        /*0424*/ 	.word	0xffffffff


	//   ....[181]....
        /*0428*/ 	.word	0xffffffff


	//   ....[182]....
        /*042c*/ 	.word	0xffffffff


	//   ....[183]....
        /*0430*/ 	.word	0xffffffff


	//   ....[184]....
        /*0434*/ 	.word	0xffffffff


	//   ....[185]....
        /*0438*/ 	.word	0xffffffff


	//   ....[186]....
        /*043c*/ 	.word	0xffffffff


	//   ....[187]....
        /*0440*/ 	.word	0xffffffff


	//   ....[188]....
        /*0444*/ 	.word	0xffffffff


	//   ....[189]....
        /*0448*/ 	.word	0xffffffff


	//   ....[190]....
        /*044c*/ 	.word	0xffffffff


	//   ....[191]....
        /*0450*/ 	.word	0xffffffff


	//   ....[192]....
        /*0454*/ 	.word	0xffffffff


	//   ....[193]....
        /*0458*/ 	.word	0xffffffff


	//   ....[194]....
        /*045c*/ 	.word	0xffffffff


	//   ....[195]....
        /*0460*/ 	.word	0xffffffff


	//   ....[196]....
        /*0464*/ 	.word	0xffffffff


	//   ....[197]....
        /*0468*/ 	.word	0xffffffff


	//   ....[198]....
        /*046c*/ 	.word	0xffffffff


	//   ....[199]....
        /*0470*/ 	.word	0xffffffff


	//   ....[200]....
        /*0474*/ 	.word	0xffffffff


	//   ....[201]....
        /*0478*/ 	.word	0xffffffff


	//   ....[202]....
        /*047c*/ 	.word	0xffffffff


	//   ....[203]....
        /*0480*/ 	.word	0xffffffff


	//   ....[204]....
        /*0484*/ 	.word	0xffffffff


	//   ....[205]....
        /*0488*/ 	.word	0xffffffff


	//   ....[206]....
        /*048c*/ 	.word	0xffffffff


	//   ....[207]....
        /*0490*/ 	.word	0xffffffff


	//   ....[208]....
        /*0494*/ 	.word	0xffffffff


	//   ....[209]....
        /*0498*/ 	.word	0xffffffff


	//   ....[210]....
        /*049c*/ 	.word	0xffffffff


	//   ....[211]....
        /*04a0*/ 	.word	0xffffffff


	//   ....[212]....
        /*04a4*/ 	.word	0xffffffff


	//   ....[213]....
        /*04a8*/ 	.word	0xffffffff


	//   ....[214]....
        /*04ac*/ 	.word	0xffffffff


	//   ....[215]....
        /*04b0*/ 	.word	0xffffffff


	//   ....[216]....
        /*04b4*/ 	.word	0xffffffff


	//   ....[217]....
        /*04b8*/ 	.word	0xffffffff


	//   ....[218]....
        /*04bc*/ 	.word	0xffffffff


	//   ....[219]....
        /*04c0*/ 	.word	0xffffffff


	//   ....[220]....
        /*04c4*/ 	.word	0xffffffff


	//   ....[221]....
        /*04c8*/ 	.word	0xffffffff


	//   ....[222]....
        /*04cc*/ 	.word	0xffffffff


	//   ....[223]....
        /*04d0*/ 	.word	0xffffffff


	//   ....[224]....
        /*04d4*/ 	.word	0xffffffff


	//   ....[225]....
        /*04d8*/ 	.word	0xffffffff


	//   ....[226]....
        /*04dc*/ 	.word	0xffffffff


	//   ....[227]....
        /*04e0*/ 	.word	0x0500000f


	//   ....[228]....
        /*04e4*/ 	.word	0x0500000f


	//   ....[229]....
        /*04e8*/ 	.word	0x0500000f


	//   ....[230]....
        /*04ec*/ 	.word	0x0500000f


	//   ....[231]....
        /*04f0*/ 	.word	0x0500000f


	//   ....[232]....
        /*04f4*/ 	.word	0x0500000f


	//   ....[233]....
        /*04f8*/ 	.word	0x0500000f


	//   ....[234]....
        /*04fc*/ 	.word	0x0500000f


	//   ....[235]....
        /*0500*/ 	.word	0x0500000f


	//   ....[236]....
        /*0504*/ 	.word	0x0500000f


	//   ....[237]....
        /*0508*/ 	.word	0x0500000f


	//   ....[238]....
        /*050c*/ 	.word	0x0500000f


	//   ....[239]....
        /*0510*/ 	.word	0x0500000f


	//   ....[240]....
        /*0514*/ 	.word	0x0500000f


	//   ....[241]....
        /*0518*/ 	.word	0x0500000f


	//   ....[242]....
        /*051c*/ 	.word	0x0500000f


	//   ....[243]....
        /*0520*/ 	.word	0x0500000f


	//   ....[244]....
        /*0524*/ 	.word	0x0500000f


	//   ....[245]....
        /*0528*/ 	.word	0x0500000f


	//   ....[246]....
        /*052c*/ 	.word	0x0500000f


	//   ....[247]....
        /*0530*/ 	.word	0x0500000f


	//   ....[248]....
        /*0534*/ 	.word	0x0500000f


	//   ....[249]....
        /*0538*/ 	.word	0x0500000f


	//   ....[250]....
        /*053c*/ 	.word	0x0500000f


	//   ....[251]....
        /*0540*/ 	.word	0x0500000f


	//   ....[252]....
        /*0544*/ 	.word	0x0500000f


	//   ....[253]....
        /*0548*/ 	.word	0x0500000f


	//   ....[254]....
        /*054c*/ 	.word	0x0500000f


	//   ....[255]....
        /*0550*/ 	.word	0x0500000f


	//   ....[0]....
        /*0554*/ 	.word	0x0500000f


	//   ....[1]....
        /*0558*/ 	.word	0x0500000f


	//   ....[2]....
        /*055c*/ 	.word	0x0500000f


	//   ....[3]....
        /*0560*/ 	.word	0x0500000f


	//   ....[4]....
        /*0564*/ 	.word	0x0500000f


	//   ....[5]....
        /*0568*/ 	.word	0x0500000f


	//   ....[6]....
        /*056c*/ 	.word	0x0500000f


	//   ....[7]....
        /*0570*/ 	.word	0x0500000f


	//   ....[8]....
        /*0574*/ 	.word	0x0500000f


	//   ....[9]....
        /*0578*/ 	.word	0x0500000f


	//   ....[10]....
        /*057c*/ 	.word	0x0500000f


	//   ....[11]....
        /*0580*/ 	.word	0x0500000f


	//   ....[12]....
        /*0584*/ 	.word	0x0500000f


	//   ....[13]....
        /*0588*/ 	.word	0x0500000f


	//   ....[14]....
        /*058c*/ 	.word	0x0500000f


	//   ....[15]....
        /*0590*/ 	.word	0x0500000f


	//   ....[16]....
        /*0594*/ 	.word	0x0500000f


	//   ....[17]....
        /*0598*/ 	.word	0x0500000f


	//   ....[18]....
        /*059c*/ 	.word	0x0500000f


	//   ....[19]....
        /*05a0*/ 	.word	0x0500000f


	//   ....[20]....
        /*05a4*/ 	.word	0x0500000f


	//   ....[21]....
        /*05a8*/ 	.word	0x0500000f


	//   ....[22]....
        /*05ac*/ 	.word	0x0500000f


	//   ....[23]....
        /*05b0*/ 	.word	0x0500000f


	//   ....[24]....
        /*05b4*/ 	.word	0x0500000f


	//   ....[25]....
        /*05b8*/ 	.word	0x0500000f


	//   ....[26]....
        /*05bc*/ 	.word	0x0500000f


	//   ....[27]....
        /*05c0*/ 	.word	0x0500000f


	//   ....[28]....
        /*05c4*/ 	.word	0x0500000f


	//   ....[29]....
        /*05c8*/ 	.word	0x0500000f


	//   ....[30]....
        /*05cc*/ 	.word	0x0500000f


	//   ....[31]....
        /*05d0*/ 	.word	0x0500000f


	//   ....[32]....
        /*05d4*/ 	.word	0x0500000f


	//   ....[33]....
        /*05d8*/ 	.word	0x0500000f


	//   ....[34]....
        /*05dc*/ 	.word	0x0500000f


	//   ....[35]....
        /*05e0*/ 	.word	0x0500000f


	//   ....[36]....
        /*05e4*/ 	.word	0x0500000f


	//   ....[37]....
        /*05e8*/ 	.word	0x0500000f


	//   ....[38]....
        /*05ec*/ 	.word	0x0500000f


	//   ....[39]....
        /*05f0*/ 	.word	0x0500000f


	//   ....[40]....
        /*05f4*/ 	.word	0x0500000f


	//   ....[41]....
        /*05f8*/ 	.word	0x0500000f


	//   ....[42]....
        /*05fc*/ 	.word	0x0500000f


	//   ....[43]....
        /*0600*/ 	.word	0x0500000f


	//   ....[44]....
        /*0604*/ 	.word	0x0500000f


	//   ....[45]....
        /*0608*/ 	.word	0x0500000f


	//   ....[46]....
        /*060c*/ 	.word	0x0500000f


	//   ....[47]....
        /*0610*/ 	.word	0x0500000f


	//   ....[48]....
        /*0614*/ 	.word	0x0500000f


	//   ....[49]....
        /*0618*/ 	.word	0x0500000f


	//   ....[50]....
        /*061c*/ 	.word	0x0500000f


	//   ....[51]....
        /*0620*/ 	.word	0x0500000f


	//   ....[52]....
        /*0624*/ 	.word	0x0500000f


	//   ....[53]....
        /*0628*/ 	.word	0x0500000f


	//   ....[54]....
        /*062c*/ 	.word	0x0500000f


	//   ....[55]....
        /*0630*/ 	.word	0x0500000f


	//   ....[56]....
        /*0634*/ 	.word	0x0500000f


	//   ....[57]....
        /*0638*/ 	.word	0x0500000f


	//   ....[58]....
        /*063c*/ 	.word	0x0500000f


	//   ....[59]....
        /*0640*/ 	.word	0x0500000f


	//   ....[60]....
        /*0644*/ 	.word	0x0500000f


	//   ....[61]....
        /*0648*/ 	.word	0x0500000f


	//   ....[62]....
        /*064c*/ 	.word	0x0500000f


	//   ....[63]....
        /*0650*/ 	.word	0x0500000f


	//   ....[64]....
        /*0654*/ 	.word	0x0500000f


	//   ....[65]....
        /*0658*/ 	.word	0x0500000f


	//   ....[66]....
        /*065c*/ 	.word	0x0500000f


	//   ....[67]....
        /*0660*/ 	.word	0x0500000f


	//   ....[68]....
        /*0664*/ 	.word	0x0500000f


	//   ....[69]....
        /*0668*/ 	.word	0x0500000f


	//   ....[70]....
        /*066c*/ 	.word	0x0500000f


	//   ....[71]....
        /*0670*/ 	.word	0x0500000f


	//   ....[72]....
        /*0674*/ 	.word	0x0500000f


	//   ....[73]....
        /*0678*/ 	.word	0x0500000f


	//   ....[74]....
        /*067c*/ 	.word	0x0500000f


	//   ....[75]....
        /*0680*/ 	.word	0x0500000f


	//   ....[76]....
        /*0684*/ 	.word	0x0500000f


	//   ....[77]....
        /*0688*/ 	.word	0x0500000f


	//   ....[78]....
        /*068c*/ 	.word	0x0500000f


	//   ....[79]....
        /*0690*/ 	.word	0x0500000f


	//   ....[80]....
        /*0694*/ 	.word	0x0500000f


	//   ....[81]....
        /*0698*/ 	.word	0x0500000f


	//   ....[82]....
        /*069c*/ 	.word	0x0500000f


	//   ....[83]....
        /*06a0*/ 	.word	0x0500000f


	//   ....[84]....
        /*06a4*/ 	.word	0x0500000f


	//   ....[85]....
        /*06a8*/ 	.word	0x0500000f


	//   ....[86]....
        /*06ac*/ 	.word	0x0500000f


	//   ....[87]....
        /*06b0*/ 	.word	0x0500000f


	//   ....[88]....
        /*06b4*/ 	.word	0x0500000f


	//   ....[89]....
        /*06b8*/ 	.word	0x0500000f


	//   ....[90]....
        /*06bc*/ 	.word	0x0500000f


	//   ....[91]....
        /*06c0*/ 	.word	0x0500000f


	//   ....[92]....
        /*06c4*/ 	.word	0x0500000f


	//   ....[93]....
        /*06c8*/ 	.word	0x0500000f


	//   ....[94]....
        /*06cc*/ 	.word	0x0500000f


	//   ....[95]....
        /*06d0*/ 	.word	0x0500000f


	//   ....[96]....
        /*06d4*/ 	.word	0x0500000f


	//   ....[97]....
        /*06d8*/ 	.word	0x0500000f


	//   ....[98]....
        /*06dc*/ 	.word	0x0500000f


	//   ....[99]....
        /*06e0*/ 	.word	0x0500000f


	//   ....[100]....
        /*06e4*/ 	.word	0x0500000f


	//   ....[101]....
        /*06e8*/ 	.word	0x0500000f


	//   ....[102]....
        /*06ec*/ 	.word	0x0500000f


	//   ....[103]....
        /*06f0*/ 	.word	0x0500000f


	//   ....[104]....
        /*06f4*/ 	.word	0x0500000f


	//   ....[105]....
        /*06f8*/ 	.word	0x0500000f


	//   ....[106]....
        /*06fc*/ 	.word	0x0500000f


	//   ....[107]....
        /*0700*/ 	.word	0x0500000f


	//   ....[108]....
        /*0704*/ 	.word	0x0500000f


	//   ....[109]....
        /*0708*/ 	.word	0x0500000f


	//   ....[110]....
        /*070c*/ 	.word	0x0500000f


	//   ....[111]....
        /*0710*/ 	.word	0x0500000f


	//   ....[112]....
        /*0714*/ 	.word	0x0500000f


	//   ....[113]....
        /*0718*/ 	.word	0x0500000f


	//   ....[114]....
        /*071c*/ 	.word	0x0500000f


	//   ....[115]....
        /*0720*/ 	.word	0x0500000f


	//   ....[116]....
        /*0724*/ 	.word	0x0500000f


	//   ....[117]....
        /*0728*/ 	.word	0x0500000f


	//   ....[118]....
        /*072c*/ 	.word	0x0500000f


	//   ....[119]....
        /*0730*/ 	.word	0x0500000f


	//   ....[120]....
        /*0734*/ 	.word	0x0500000f


	//   ....[121]....
        /*0738*/ 	.word	0x0500000f


	//   ....[122]....
        /*073c*/ 	.word	0x0500000f


	//   ....[123]....
        /*0740*/ 	.word	0x0500000f


	//   ....[124]....
        /*0744*/ 	.word	0x0500000f


	//   ....[125]....
        /*0748*/ 	.word	0x0500000f


	//   ....[126]....
        /*074c*/ 	.word	0x0500000f


	//   ....[127]....
        /*0750*/ 	.word	0x0500000f


	//   ....[128]....
        /*0754*/ 	.word	0x0500000f


	//   ....[129]....
        /*0758*/ 	.word	0x0500000f


	//   ....[130]....
        /*075c*/ 	.word	0x0500000f


	//   ....[131]....
        /*0760*/ 	.word	0x0500000f


	//   ....[132]....
        /*0764*/ 	.word	0x0500000f


	//   ....[133]....
        /*0768*/ 	.word	0x0500000f


	//   ....[134]....
        /*076c*/ 	.word	0x0500000f


	//   ....[135]....
        /*0770*/ 	.word	0x0500000f


	//----- nvinfo : EIATTR_COOP_GROUP_INSTR_OFFSETS
	.align		4
.L_1081:
        /*0774*/ 	.byte	0x04, 0x28
        /*0776*/ 	.short	(.L_1083 - .L_1082)


	//   ....[0]....
.L_1082:
        /*0778*/ 	.word	0x00000070


	//   ....[1]....
        /*077c*/ 	.word	0x00000140


	//   ....[2]....
        /*0780*/ 	.word	0x00000190


	//   ....[3]....
        /*0784*/ 	.word	0x000003c0


	//   ....[4]....
        /*0788*/ 	.word	0x00000520


	//   ....[5]....
        /*078c*/ 	.word	0x00000640


	//   ....[6]....
        /*0790*/ 	.word	0x000007a0


	//   ....[7]....
        /*0794*/ 	.word	0x000030e0


	//   ....[8]....
        /*0798*/ 	.word	0x000030f0


	//   ....[9]....
        /*079c*/ 	.word	0x00003860


	//   ....[10]....
        /*07a0*/ 	.word	0x00003870


	//   ....[11]....
        /*07a4*/ 	.word	0x00003fe0


	//   ....[12]....
        /*07a8*/ 	.word	0x00003ff0


	//   ....[13]....
        /*07ac*/ 	.word	0x00004750


	//   ....[14]....
        /*07b0*/ 	.word	0x00004760


	//   ....[15]....
        /*07b4*/ 	.word	0x000058b0


	//   ....[16]....
        /*07b8*/ 	.word	0x000058c0


	//   ....[17]....
        /*07bc*/ 	.word	0x000060c0


	//   ....[18]....
        /*07c0*/ 	.word	0x000060d0


	//   ....[19]....
        /*07c4*/ 	.word	0x000068a0


	//   ....[20]....
        /*07c8*/ 	.word	0x000068b0


	//   ....[21]....
        /*07cc*/ 	.word	0x00007090


	//   ....[22]....
        /*07d0*/ 	.word	0x000070a0


	//   ....[23]....
        /*07d4*/ 	.word	0x00007ab0


	//   ....[24]....
        /*07d8*/ 	.word	0x00007ac0


	//   ....[25]....
        /*07dc*/ 	.word	0x00007bd0


	//   ....[26]....
        /*07e0*/ 	.word	0x00007be0


	//   ....[27]....
        /*07e4*/ 	.word	0x00007d00


	//   ....[28]....
        /*07e8*/ 	.word	0x00007d10


	//   ....[29]....
        /*07ec*/ 	.word	0x00007e30


	//   ....[30]....
        /*07f0*/ 	.word	0x00007e40


	//   ....[31]....
        /*07f4*/ 	.word	0x000081e0


	//   ....[32]....
        /*07f8*/ 	.word	0x00008200


	//   ....[33]....
        /*07fc*/ 	.word	0x000082e0


	//   ....[34]....
        /*0800*/ 	.word	0x00008300


	//   ....[35]....
        /*0804*/ 	.word	0x000083e0


	//   ....[36]....
        /*0808*/ 	.word	0x00008400


	//   ....[37]....
        /*080c*/ 	.word	0x000084e0


	//   ....[38]....
        /*0810*/ 	.word	0x00008500


	//   ....[39]....
        /*0814*/ 	.word	0x00008ae0


	//   ....[40]....
        /*0818*/ 	.word	0x000091c0


	//   ....[41]....
        /*081c*/ 	.word	0x000091d0


	//   ....[42]....
        /*0820*/ 	.word	0x000091e0


	//   ....[43]....
        /*0824*/ 	.word	0x000091f0


	//   ....[44]....
        /*0828*/ 	.word	0x00009530


	//   ....[45]....
        /*082c*/ 	.word	0x00009540


	//   ....[46]....
        /*0830*/ 	.word	0x00009550


	//   ....[47]....
        /*0834*/ 	.word	0x00009560


	//   ....[48]....
        /*0838*/ 	.word	0x00009880


	//   ....[49]....
        /*083c*/ 	.word	0x00009890


	//   ....[50]....
        /*0840*/ 	.word	0x000098a0


	//   ....[51]....
        /*0844*/ 	.word	0x000098b0


	//   ....[52]....
        /*0848*/ 	.word	0x00009bf0


	//   ....[53]....
        /*084c*/ 	.word	0x00009c00


	//   ....[54]....
        /*0850*/ 	.word	0x00009c10


	//   ....[55]....
        /*0854*/ 	.word	0x00009c20


	//   ....[56]....
        /*0858*/ 	.word	0x0000bb20


	//   ....[57]....
        /*085c*/ 	.word	0x0000bb40


	//   ....[58]....
        /*0860*/ 	.word	0x0000bb50


	//   ....[59]....
        /*0864*/ 	.word	0x0000bb60


	//   ....[60]....
        /*0868*/ 	.word	0x0000bc70


	//   ....[61]....
        /*086c*/ 	.word	0x0000bc90


	//   ....[62]....
        /*0870*/ 	.word	0x0000bd40


	//   ....[63]....
        /*0874*/ 	.word	0x0000bd70


	//   ....[64]....
        /*0878*/ 	.word	0x0000c0b0


	//   ....[65]....
        /*087c*/ 	.word	0x0000c0d0


	//   ....[66]....
        /*0880*/ 	.word	0x0000c0f0


	//   ....[67]....
        /*0884*/ 	.word	0x0000c100


	//   ....[68]....
        /*0888*/ 	.word	0x0000c1d0


	//   ....[69]....
        /*088c*/ 	.word	0x0000c1f0


	//   ....[70]....
        /*0890*/ 	.word	0x0000c200


	//   ....[71]....
        /*0894*/ 	.word	0x0000c290


	//   ....[72]....
        /*0898*/ 	.word	0x0000ebe0


	//   ....[73]....
        /*089c*/ 	.word	0x0000ec20


	//   ....[74]....
        /*08a0*/ 	.word	0x0000f6d0


	//   ....[75]....
        /*08a4*/ 	.word	0x0000f770


	//   ....[76]....
        /*08a8*/ 	.word	0x00010180


	//   ....[77]....
        /*08ac*/ 	.word	0x000101e0


	//   ....[78]....
        /*08b0*/ 	.word	0x00011b40


	//   ....[79]....
        /*08b4*/ 	.word	0x00011d80


	//   ....[80]....
        /*08b8*/ 	.word	0x00012610


	//   ....[81]....
        /*08bc*/ 	.word	0x00012730


	//   ....[82]....
        /*08c0*/ 	.word	0x000130d0


	//   ....[83]....
        /*08c4*/ 	.word	0x00013130


	//   ....[84]....
        /*08c8*/ 	.word	0x000158c0


	//   ....[85]....
        /*08cc*/ 	.word	0x000158d0


	//   ....[86]....
        /*08d0*/ 	.word	0x00015900


	//   ....[87]....
        /*08d4*/ 	.word	0x00015910


	//   ....[88]....
        /*08d8*/ 	.word	0x00017160


	//   ....[89]....
        /*08dc*/ 	.word	0x00017170


	//   ....[90]....
        /*08e0*/ 	.word	0x000171c0


	//   ....[91]....
        /*08e4*/ 	.word	0x000171d0


	//   ....[92]....
        /*08e8*/ 	.word	0x00018270


	//   ....[93]....
        /*08ec*/ 	.word	0x000182b0


	//   ....[94]....
        /*08f0*/ 	.word	0x000182f0


	//   ....[95]....
        /*08f4*/ 	.word	0x00018320


	//   ....[96]....
        /*08f8*/ 	.word	0x000188e0


	//   ....[97]....
        /*08fc*/ 	.word	0x00018910


	//   ....[98]....
        /*0900*/ 	.word	0x000189d0


	//   ....[99]....
        /*0904*/ 	.word	0x000189f0


	//   ....[100]....
        /*0908*/ 	.word	0x00018ab0


	//   ....[101]....
        /*090c*/ 	.word	0x00018ad0


	//   ....[102]....
        /*0910*/ 	.word	0x00018ba0


	//   ....[103]....
        /*0914*/ 	.word	0x00018bc0


	//   ....[104]....
        /*0918*/ 	.word	0x00019380


	//   ....[105]....
        /*091c*/ 	.word	0x00019390


	//   ....[106]....
        /*0920*/ 	.word	0x000194a0


	//   ....[107]....
        /*0924*/ 	.word	0x000194b0


	//   ....[108]....
        /*0928*/ 	.word	0x000195c0


	//   ....[109]....
        /*092c*/ 	.word	0x000195d0


	//   ....[110]....
        /*0930*/ 	.word	0x000196e0


	//   ....[111]....
        /*0934*/ 	.word	0x000196f0


	//   ....[112]....
        /*0938*/ 	.word	0x00019860


	//   ....[113]....
        /*093c*/ 	.word	0x00019a10


	//   ....[114]....
        /*0940*/ 	.word	0x00019a40


	//   ....[115]....
        /*0944*/ 	.word	0x00019a70


	//   ....[116]....
        /*0948*/ 	.word	0x00019aa0


	//   ....[117]....
        /*094c*/ 	.word	0x00019ad0


	//   ....[118]....
        /*0950*/ 	.word	0x00019b00


	//   ....[119]....
        /*0954*/ 	.word	0x00019c70


	//   ....[120]....
        /*0958*/ 	.word	0x00019ca0


	//   ....[121]....
        /*095c*/ 	.word	0x00019cd0


	//   ....[122]....
        /*0960*/ 	.word	0x00019d00


	//   ....[123]....
        /*0964*/ 	.word	0x00019d30


	//   ....[124]....
        /*0968*/ 	.word	0x00019d60


	//   ....[125]....
        /*096c*/ 	.word	0x00019df0


	//   ....[126]....
        /*0970*/ 	.word	0x00019e50


	//   ....[127]....
        /*0974*/ 	.word	0x00019ee0


	//   ....[128]....
        /*0978*/ 	.word	0x0001acc0


	//   ....[129]....
        /*097c*/ 	.word	0x0001c960


	//   ....[130]....
        /*0980*/ 	.word	0x0001c980


	//   ....[131]....
        /*0984*/ 	.word	0x0001ca20


	//   ....[132]....
        /*0988*/ 	.word	0x0001ca40


	//   ....[133]....
        /*098c*/ 	.word	0x0001cad0


	//   ....[134]....
        /*0990*/ 	.word	0x0001caf0


	//   ....[135]....
        /*0994*/ 	.word	0x0001cb80


	//   ....[136]....
        /*0998*/ 	.word	0x0001cba0


	//   ....[137]....
        /*099c*/ 	.word	0x0001cc30


	//   ....[138]....
        /*09a0*/ 	.word	0x0001cc50


	//   ....[139]....
        /*09a4*/ 	.word	0x0001cce0


	//   ....[140]....
        /*09a8*/ 	.word	0x0001cd00


	//   ....[141]....
        /*09ac*/ 	.word	0x0001cd90


	//   ....[142]....
        /*09b0*/ 	.word	0x0001cdb0


	//   ....[143]....
        /*09b4*/ 	.word	0x0001cdc0


	//   ....[144]....
        /*09b8*/ 	.word	0x0001ce40


	//   ....[145]....
        /*09bc*/ 	.word	0x0001d5b0


	//   ....[146]....
        /*09c0*/ 	.word	0x0001d5e0


	//   ....[147]....
        /*09c4*/ 	.word	0x0001d640


	//   ....[148]....
        /*09c8*/ 	.word	0x0001d690


	//   ....[149]....
        /*09cc*/ 	.word	0x0001d6d0


	//   ....[150]....
        /*09d0*/ 	.word	0x0001d730


	//   ....[151]....
        /*09d4*/ 	.word	0x0001d780


	//   ....[152]....
        /*09d8*/ 	.word	0x0001d7d0


	//   ....[153]....
        /*09dc*/ 	.word	0x0001d820


	//   ....[154]....
        /*09e0*/ 	.word	0x0001d870


	//   ....[155]....
        /*09e4*/ 	.word	0x0001d8b0


	//   ....[156]....
        /*09e8*/ 	.word	0x0001d910


	//   ....[157]....
        /*09ec*/ 	.word	0x0001d960


	//   ....[158]....
        /*09f0*/ 	.word	0x0001d9a0


	//   ....[159]....
        /*09f4*/ 	.word	0x0001d9c0


	//   ....[160]....
        /*09f8*/ 	.word	0x0001da00


	//   ....[161]....
        /*09fc*/ 	.word	0x0001e170


	//   ....[162]....
        /*0a00*/ 	.word	0x0001e1a0


	//   ....[163]....
        /*0a04*/ 	.word	0x0001e200


	//   ....[164]....
        /*0a08*/ 	.word	0x0001e210


	//   ....[165]....
        /*0a0c*/ 	.word	0x0001e260


	//   ....[166]....
        /*0a10*/ 	.word	0x0001e270


	//   ....[167]....
        /*0a14*/ 	.word	0x0001e2c0


	//   ....[168]....
        /*0a18*/ 	.word	0x0001e2d0


	//   ....[169]....
        /*0a1c*/ 	.word	0x0001e320


	//   ....[170]....
        /*0a20*/ 	.word	0x0001e330


	//   ....[171]....
        /*0a24*/ 	.word	0x0001e380


	//   ....[172]....
        /*0a28*/ 	.word	0x0001e390


	//   ....[173]....
        /*0a2c*/ 	.word	0x0001e3e0


	//   ....[174]....
        /*0a30*/ 	.word	0x0001e3f0


	//   ....[175]....
        /*0a34*/ 	.word	0x0001e400


	//   ....[176]....
        /*0a38*/ 	.word	0x0001e450


	//   ....[177]....
        /*0a3c*/ 	.word	0x0001e6b0


	//   ....[178]....
        /*0a40*/ 	.word	0x0001e6d0


	//   ....[179]....
        /*0a44*/ 	.word	0x0001e6e0


	//   ....[180]....
        /*0a48*/ 	.word	0x0001e750


	//   ....[181]....
        /*0a4c*/ 	.word	0x0001e760


	//   ....[182]....
        /*0a50*/ 	.word	0x0001e7d0


	//   ....[183]....
        /*0a54*/ 	.word	0x0001e7e0


	//   ....[184]....
        /*0a58*/ 	.word	0x0001e850


	//   ....[185]....
        /*0a5c*/ 	.word	0x0001e860


	//   ....[186]....
        /*0a60*/ 	.word	0x0001e8d0


	//   ....[187]....
        /*0a64*/ 	.word	0x0001e8e0


	//   ....[188]....
        /*0a68*/ 	.word	0x0001e950


	//   ....[189]....
        /*0a6c*/ 	.word	0x0001e960


	//   ....[190]....
        /*0a70*/ 	.word	0x0001e9d0


	//   ....[191]....
        /*0a74*/ 	.word	0x0001e9e0


	//   ....[192]....
        /*0a78*/ 	.word	0x0001e9f0


	//   ....[193]....
        /*0a7c*/ 	.word	0x0001efa0


	//   ....[194]....
        /*0a80*/ 	.word	0x0001efe0


	//   ....[195]....
        /*0a84*/ 	.word	0x0001f010


	//   ....[196]....
        /*0a88*/ 	.word	0x0001f040


	//   ....[197]....
        /*0a8c*/ 	.word	0x0001f050


	//   ....[198]....
        /*0a90*/ 	.word	0x0001f070


	//   ....[199]....
        /*0a94*/ 	.word	0x0001f0e0


	//   ....[200]....
        /*0a98*/ 	.word	0x0001f100


	//   ....[201]....
        /*0a9c*/ 	.word	0x0001f160


	//   ....[202]....
        /*0aa0*/ 	.word	0x0001f180


	//   ....[203]....
        /*0aa4*/ 	.word	0x0001f1e0


	//   ....[204]....
        /*0aa8*/ 	.word	0x0001f200


	//   ....[205]....
        /*0aac*/ 	.word	0x0001f260


	//   ....[206]....
        /*0ab0*/ 	.word	0x0001f280


	//   ....[207]....
        /*0ab4*/ 	.word	0x0001f2d0


	//   ....[208]....
        /*0ab8*/ 	.word	0x0001f2f0


	//   ....[209]....
        /*0abc*/ 	.word	0x0001f6f0


	//   ....[210]....
        /*0ac0*/ 	.word	0x0001f720


	//   ....[211]....
        /*0ac4*/ 	.word	0x0001f750


	//   ....[212]....
        /*0ac8*/ 	.word	0x0001f780


	//   ....[213]....
        /*0acc*/ 	.word	0x0001f7b0


	//   ....[214]....
        /*0ad0*/ 	.word	0x0001f7e0


	//   ....[215]....
        /*0ad4*/ 	.word	0x0001f810


	//   ....[216]....
        /*0ad8*/ 	.word	0x0001f840


	//   ....[217]....
        /*0adc*/ 	.word	0x0001f9c0


	//   ....[218]....
        /*0ae0*/ 	.word	0x0001f9f0


	//   ....[219]....
        /*0ae4*/ 	.word	0x0001fa20


	//   ....[220]....
        /*0ae8*/ 	.word	0x0001fa50


	//   ....[221]....
        /*0aec*/ 	.word	0x0001fa80


	//   ....[222]....
        /*0af0*/ 	.word	0x0001fab0


	//   ....[223]....
        /*0af4*/ 	.word	0x0001fb70


	//   ....[224]....
        /*0af8*/ 	.word	0x0001fb90


	//   ....[225]....
        /*0afc*/ 	.word	0x0001fc00


	//   ....[226]....
        /*0b00*/ 	.word	0x000202a0


	//   ....[227]....
        /*0b04*/ 	.word	0x000205c0


	//   ....[228]....
        /*0b08*/ 	.word	0x00020650


	//   ....[229]....
        /*0b0c*/ 	.word	0x000206f0


	//   ....[230]....
        /*0b10*/ 	.word	0x00020780


	//   ....[231]....
        /*0b14*/ 	.word	0x00020820


	//   ....[232]....
        /*0b18*/ 	.word	0x000208b0


	//   ....[233]....
        /*0b1c*/ 	.word	0x00020950


	//   ....[234]....
        /*0b20*/ 	.word	0x000209e0


	//   ....[235]....
        /*0b24*/ 	.word	0x00020ad0


	//   ....[236]....
        /*0b28*/ 	.word	0x00020b60


	//   ....[237]....
        /*0b2c*/ 	.word	0x00020c00


	//   ....[238]....
        /*0b30*/ 	.word	0x00020c90


	//   ....[239]....
        /*0b34*/ 	.word	0x00020d30


	//   ....[240]....
        /*0b38*/ 	.word	0x00020dc0


	//   ....[241]....
        /*0b3c*/ 	.word	0x00020e60


	//   ....[242]....
        /*0b40*/ 	.word	0x00020ef0


	//   ....[243]....
        /*0b44*/ 	.word	0x00020fe0


	//   ....[244]....
        /*0b48*/ 	.word	0x00021070


	//   ....[245]....
        /*0b4c*/ 	.word	0x00021100


	//   ....[246]....
        /*0b50*/ 	.word	0x00021190


	//   ....[247]....
        /*0b54*/ 	.word	0x00021220


	//   ....[248]....
        /*0b58*/ 	.word	0x000212b0


	//   ....[249]....
        /*0b5c*/ 	.word	0x00021340


	//   ....[250]....
        /*0b60*/ 	.word	0x000213d0


	//   ....[251]....
        /*0b64*/ 	.word	0x000214b0


	//   ....[252]....
        /*0b68*/ 	.word	0x00021560


	//   ....[253]....
        /*0b6c*/ 	.word	0x000215f0


	//   ....[254]....
        /*0b70*/ 	.word	0x00021640


	//   ....[255]....
        /*0b74*/ 	.word	0x00021690


	//   ....[0]....
        /*0b78*/ 	.word	0x00021720


	//   ....[1]....
        /*0b7c*/ 	.word	0x000217b0


	//   ....[2]....
        /*0b80*/ 	.word	0x00021800


	//   ....[3]....
        /*0b84*/ 	.word	0x00021850


	//   ....[4]....
        /*0b88*/ 	.word	0x000218e0


	//   ....[5]....
        /*0b8c*/ 	.word	0x00021970


	//   ....[6]....
        /*0b90*/ 	.word	0x000219c0


	//   ....[7]....
        /*0b94*/ 	.word	0x00021a10


	//   ....[8]....
        /*0b98*/ 	.word	0x00021aa0


	//   ....[9]....
        /*0b9c*/ 	.word	0x00021b30


	//   ....[10]....
        /*0ba0*/ 	.word	0x00021b80


	//   ....[11]....
        /*0ba4*/ 	.word	0x00021bd0


	//   ....[12]....
        /*0ba8*/ 	.word	0x00021cc0


	//   ....[13]....
        /*0bac*/ 	.word	0x00021d70


	//   ....[14]....
        /*0bb0*/ 	.word	0x00021df0


	//   ....[15]....
        /*0bb4*/ 	.word	0x00021e90


	//   ....[16]....
        /*0bb8*/ 	.word	0x00021f20


	//   ....[17]....
        /*0bbc*/ 	.word	0x00021fe0


	//   ....[18]....
        /*0bc0*/ 	.word	0x00022060


	//   ....[19]....
        /*0bc4*/ 	.word	0x000220b0


	//   ....[20]....
        /*0bc8*/ 	.word	0x00022270


	//   ....[21]....
        /*0bcc*/ 	.word	0x00022310


	//   ....[22]....
        /*0bd0*/ 	.word	0x00022390


	//   ....[23]....
        /*0bd4*/ 	.word	0x00022400


	//   ....[24]....
        /*0bd8*/ 	.word	0x00022580


	//   ....[25]....
        /*0bdc*/ 	.word	0x000226a0


	//   ....[26]....
        /*0be0*/ 	.word	0x00022710


	//   ....[27]....
        /*0be4*/ 	.word	0x00022760


	//   ....[28]....
        /*0be8*/ 	.word	0x00022a40


	//   ....[29]....
        /*0bec*/ 	.word	0x00022a90


	//   ....[30]....
        /*0bf0*/ 	.word	0x00022b20


	//   ....[31]....
        /*0bf4*/ 	.word	0x00022bb0


	//   ....[32]....
        /*0bf8*/ 	.word	0x00022c40


	//   ....[33]....
        /*0bfc*/ 	.word	0x00022cd0


	//   ....[34]....
        /*0c00*/ 	.word	0x00022d60


	//   ....[35]....
        /*0c04*/ 	.word	0x00022df0


	//   ....[36]....
        /*0c08*/ 	.word	0x00022eb0


	//   ....[37]....
        /*0c0c*/ 	.word	0x00023190


	//   ....[38]....
        /*0c10*/ 	.word	0x00023280


	//   ....[39]....
        /*0c14*/ 	.word	0x00023320


	//   ....[40]....
        /*0c18*/ 	.word	0x00023380


	//   ....[41]....
        /*0c1c*/ 	.word	0x00023480


	//   ....[42]....
        /*0c20*/ 	.word	0x000234f0


	//   ....[43]....
        /*0c24*/ 	.word	0x000235f0


	//   ....[44]....
        /*0c28*/ 	.word	0x00023660


	//   ....[45]....
        /*0c2c*/ 	.word	0x00023760


	//   ....[46]....
        /*0c30*/ 	.word	0x000237d0


	//   ....[47]....
        /*0c34*/ 	.word	0x000238d0


	//   ....[48]....
        /*0c38*/ 	.word	0x00023940


	//   ....[49]....
        /*0c3c*/ 	.word	0x00023a40


	//   ....[50]....
        /*0c40*/ 	.word	0x00023ab0


	//   ....[51]....
        /*0c44*/ 	.word	0x00023bb0


	//   ....[52]....
        /*0c48*/ 	.word	0x00023c20


	//   ....[53]....
        /*0c4c*/ 	.word	0x00023cc0


	//   ....[54]....
        /*0c50*/ 	.word	0x00023dc0


	//   ....[55]....
        /*0c54*/ 	.word	0x00023e30


	//   ....[56]....
        /*0c58*/ 	.word	0x00023eb0


	//   ....[57]....
        /*0c5c*/ 	.word	0x00023f70


	//   ....[58]....
        /*0c60*/ 	.word	0x00023ff0


	//   ....[59]....
        /*0c64*/ 	.word	0x000240c0


	//   ....[60]....
        /*0c68*/ 	.word	0x00024140


	//   ....[61]....
        /*0c6c*/ 	.word	0x00024210


	//   ....[62]....
        /*0c70*/ 	.word	0x00024290


	//   ....[63]....
        /*0c74*/ 	.word	0x00024360


	//   ....[64]....
        /*0c78*/ 	.word	0x000243e0


	//   ....[65]....
        /*0c7c*/ 	.word	0x000244b0


	//   ....[66]....
        /*0c80*/ 	.word	0x00024530


	//   ....[67]....
        /*0c84*/ 	.word	0x000245f0


	//   ....[68]....
        /*0c88*/ 	.word	0x00024670


	//   ....[69]....
        /*0c8c*/ 	.word	0x00024720


	//   ....[70]....
        /*0c90*/ 	.word	0x00024850


	//   ....[71]....
        /*0c94*/ 	.word	0x000248f0


	//   ....[72]....
        /*0c98*/ 	.word	0x00024960


	//   ....[73]....
        /*0c9c*/ 	.word	0x00024a20


	//   ....[74]....
        /*0ca0*/ 	.word	0x00024a80


	//   ....[75]....
        /*0ca4*/ 	.word	0x00024b40


	//   ....[76]....
        /*0ca8*/ 	.word	0x00024ba0


	//   ....[77]....
        /*0cac*/ 	.word	0x00024c60


	//   ....[78]....
        /*0cb0*/ 	.word	0x00024cc0


	//   ....[79]....
        /*0cb4*/ 	.word	0x00024d80


	//   ....[80]....
        /*0cb8*/ 	.word	0x00024de0


	//   ....[81]....
        /*0cbc*/ 	.word	0x00024ea0


	//   ....[82]....
        /*0cc0*/ 	.word	0x00024f00


	//   ....[83]....
        /*0cc4*/ 	.word	0x00024fc0


	//   ....[84]....
        /*0cc8*/ 	.word	0x00025020


	//   ....[85]....
        /*0ccc*/ 	.word	0x000250e0


	//   ....[86]....
        /*0cd0*/ 	.word	0x000251d0


	//   ....[87]....
        /*0cd4*/ 	.word	0x00025270


	//   ....[88]....
        /*0cd8*/ 	.word	0x000252d0


	//   ....[89]....
        /*0cdc*/ 	.word	0x000253b0


	//   ....[90]....
        /*0ce0*/ 	.word	0x00025410


	//   ....[91]....
        /*0ce4*/ 	.word	0x000254f0


	//   ....[92]....
        /*0ce8*/ 	.word	0x00025550


	//   ....[93]....
        /*0cec*/ 	.word	0x00025630


	//   ....[94]....
        /*0cf0*/ 	.word	0x00025690


	//   ....[95]....
        /*0cf4*/ 	.word	0x00025770


	//   ....[96]....
        /*0cf8*/ 	.word	0x000257d0


	//   ....[97]....
        /*0cfc*/ 	.word	0x000258b0


	//   ....[98]....
        /*0d00*/ 	.word	0x00025910


	//   ....[99]....
        /*0d04*/ 	.word	0x000259f0


	//   ....[100]....
        /*0d08*/ 	.word	0x00025a50


	//   ....[101]....
        /*0d0c*/ 	.word	0x00025b20


	//   ....[102]....
        /*0d10*/ 	.word	0x00025c40


	//   ....[103]....
        /*0d14*/ 	.word	0x00025ce0


	//   ....[104]....
        /*0d18*/ 	.word	0x00025da0


	//   ....[105]....
        /*0d1c*/ 	.word	0x00025e70


	//   ....[106]....
        /*0d20*/ 	.word	0x00025ed0


	//   ....[107]....
        /*0d24*/ 	.word	0x00025fb0


	//   ....[108]....
        /*0d28*/ 	.word	0x00026010


	//   ....[109]....
        /*0d2c*/ 	.word	0x000260e0


	//   ....[110]....
        /*0d30*/ 	.word	0x00026140


	//   ....[111]....
        /*0d34*/ 	.word	0x00026210


	//   ....[112]....
        /*0d38*/ 	.word	0x00026270


	//   ....[113]....
        /*0d3c*/ 	.word	0x00026350


	//   ....[114]....
        /*0d40*/ 	.word	0x000263b0


	//   ....[115]....
        /*0d44*/ 	.word	0x00026480


	//   ....[116]....
        /*0d48*/ 	.word	0x000264e0


	//   ....[117]....
        /*0d4c*/ 	.word	0x000265a0


	//   ....[118]....
        /*0d50*/ 	.word	0x00026630


	//   ....[119]....
        /*0d54*/ 	.word	0x000266d0


	//   ....[120]....
        /*0d58*/ 	.word	0x000267f0


	//   ....[121]....
        /*0d5c*/ 	.word	0x00026860


	//   ....[122]....
        /*0d60*/ 	.word	0x000268d0


	//   ....[123]....
        /*0d64*/ 	.word	0x00026940


	//   ....[124]....
        /*0d68*/ 	.word	0x000269b0


	//   ....[125]....
        /*0d6c*/ 	.word	0x00026a30


	//   ....[126]....
        /*0d70*/ 	.word	0x00026ac0


	//   ....[127]....
        /*0d74*/ 	.word	0x00026b50


	//   ....[128]....
        /*0d78*/ 	.word	0x00026bc0


	//   ....[129]....
        /*0d7c*/ 	.word	0x00026c30


	//   ....[130]....
        /*0d80*/ 	.word	0x00026ca0


	//   ....[131]....
        /*0d84*/ 	.word	0x00026d20


	//   ....[132]....
        /*0d88*/ 	.word	0x00026d90


	//   ....[133]....
        /*0d8c*/ 	.word	0x00026e30


	//   ....[134]....
        /*0d90*/ 	.word	0x00026ec0


	//   ....[135]....
        /*0d94*/ 	.word	0x00026fe0


	//----- nvinfo : EIATTR_REG_RECONFIG
	.align		4
.L_1083:
        /*0d98*/ 	.byte	0x01, 0x54
	.zero		2


	//----- nvinfo : EIATTR_SYSCALL_OFFSETS
	.align		4
        /*0d9c*/ 	.byte	0x04, 0x46
        /*0d9e*/ 	.short	(.L_1085 - .L_1084)


	//   ....[0]....
.L_1084:
        /*0da0*/ 	.word	0x00001940


	//   ....[1]....
        /*0da4*/ 	.word	0x00001a90


	//   ....[2]....
        /*0da8*/ 	.word	0x00008c80


	//   ....[3]....
        /*0dac*/ 	.word	0x00008f80


	//   ....[4]....
        /*0db0*/ 	.word	0x0001c010


	//   ....[5]....
        /*0db4*/ 	.word	0x0001c160


	//   ....[6]....
        /*0db8*/ 	.word	0x0001c250


	//   ....[7]....
        /*0dbc*/ 	.word	0x0001d210


	//----- nvinfo : EIATTR_MBARRIER_INSTR_OFFSETS
	.align		4
.L_1085:
        /*0dc0*/ 	.byte	0x04, 0x39
        /*0dc2*/ 	.short	(.L_1087 - .L_1086)


	//   ....[0]....
.L_1086:
        /*0dc4*/ 	.word	0x00000270
        /*0dc8*/ 	.word	0x000000ff
        /*0dcc*/ 	.word	0x00028800
        /*0dd0*/ 	.short	0x0100
        /*0dd2*/ 	.byte	0x08
	.zero		1


	//   ....[1]....
        /*0dd4*/ 	.word	0x00000280
        /*0dd8*/ 	.word	0x000000ff
        /*0ddc*/ 	.word	0x00028820
        /*0de0*/ 	.short	0x0100
        /*0de2*/ 	.byte	0x08
	.zero		1


	//   ....[2]....
        /*0de4*/ 	.word	0x00000370
        /*0de8*/ 	.word	0x000000ff
        /*0dec*/ 	.word	0x00028830
        /*0df0*/ 	.short	0x0100
        /*0df2*/ 	.byte	0x08
	.zero		1


	//   ....[3]....
        /*0df4*/ 	.word	0x00000380
        /*0df8*/ 	.word	0x000000ff
        /*0dfc*/ 	.word	0x00028840
        /*0e00*/ 	.short	0x0100
        /*0e02*/ 	.byte	0x08
	.zero		1


	//   ....[4]....
        /*0e04*/ 	.word	0x00000390
        /*0e08*/ 	.word	0x000000ff
        /*0e0c*/ 	.word	0x00028838
        /*0e10*/ 	.short	0x0100
        /*0e12*/ 	.byte	0x08
	.zero		1


	//   ....[5]....
        /*0e14*/ 	.word	0x000003a0
        /*0e18*/ 	.word	0x000000ff
        /*0e1c*/ 	.word	0x00028848
        /*0e20*/ 	.short	0x0100
        /*0e22*/ 	.byte	0x08
	.zero		1


	//   ....[6]....
        /*0e24*/ 	.word	0x000004d0
        /*0e28*/ 	.word	0x000000ff
        /*0e2c*/ 	.word	0x00028850
        /*0e30*/ 	.short	0x0100
        /*0e32*/ 	.byte	0x08
	.zero		1


	//   ....[7]....
        /*0e34*/ 	.word	0x000004e0
        /*0e38*/ 	.word	0x000000ff
        /*0e3c*/ 	.word	0x00028860
        /*0e40*/ 	.short	0x0100
        /*0e42*/ 	.byte	0x08
	.zero		1


	//   ....[8]....
        /*0e44*/ 	.word	0x000004f0
        /*0e48*/ 	.word	0x000000ff
        /*0e4c*/ 	.word	0x00028858
        /*0e50*/ 	.short	0x0100
        /*0e52*/ 	.byte	0x08
	.zero		1


	//   ....[9]....
        /*0e54*/ 	.word	0x00000500
        /*0e58*/ 	.word	0x000000ff
        /*0e5c*/ 	.word	0x00028868
        /*0e60*/ 	.short	0x0100
        /*0e62*/ 	.byte	0x08
	.zero		1


	//   ....[10]....
        /*0e64*/ 	.word	0x000005f0
        /*0e68*/ 	.word	0x000000ff
        /*0e6c*/ 	.word	0x00028870
        /*0e70*/ 	.short	0x0100
        /*0e72*/ 	.byte	0x06
	.zero		1


	//   ....[11]....
        /*0e74*/ 	.word	0x00000600
        /*0e78*/ 	.word	0x000000ff
        /*0e7c*/ 	.word	0x00028880
        /*0e80*/ 	.short	0x0100
        /*0e82*/ 	.byte	0x06
	.zero		1


	//   ....[12]....
        /*0e84*/ 	.word	0x00000610
        /*0e88*/ 	.word	0x000000ff
        /*0e8c*/ 	.word	0x00028878
        /*0e90*/ 	.short	0x0100
        /*0e92*/ 	.byte	0x06
	.zero		1


	//   ....[13]....
        /*0e94*/ 	.word	0x00000620
        /*0e98*/ 	.word	0x000000ff
        /*0e9c*/ 	.word	0x00028888
        /*0ea0*/ 	.short	0x0100
        /*0ea2*/ 	.byte	0x06
	.zero		1


	//   ....[14]....
        /*0ea4*/ 	.word	0x00000750
        /*0ea8*/ 	.word	0x000000ff
        /*0eac*/ 	.word	0x00028890
        /*0eb0*/ 	.short	0x0100
        /*0eb2*/ 	.byte	0x08
	.zero		1


	//   ....[15]....
        /*0eb4*/ 	.word	0x00000760
        /*0eb8*/ 	.word	0x000000ff
        /*0ebc*/ 	.word	0x000288a0
        /*0ec0*/ 	.short	0x0100
        /*0ec2*/ 	.byte	0x08
	.zero		1


	//   ....[16]....
        /*0ec4*/ 	.word	0x00000770
        /*0ec8*/ 	.word	0x000000ff
        /*0ecc*/ 	.word	0x00028898
        /*0ed0*/ 	.short	0x0100
        /*0ed2*/ 	.byte	0x08
	.zero		1


	//   ....[17]....
        /*0ed4*/ 	.word	0x00000780
        /*0ed8*/ 	.word	0x000000ff
        /*0edc*/ 	.word	0x000288a8
        /*0ee0*/ 	.short	0x0100
        /*0ee2*/ 	.byte	0x08
	.zero		1


	//   ....[18]....
        /*0ee4*/ 	.word	0x000008b0
        /*0ee8*/ 	.word	0x000000ff
        /*0eec*/ 	.word	0x000288b0
        /*0ef0*/ 	.short	0x0100
        /*0ef2*/ 	.byte	0x08
	.zero		1


	//   ....[19]....
        /*0ef4*/ 	.word	0x000008c0
        /*0ef8*/ 	.word	0x000000ff
        /*0efc*/ 	.word	0x000288c0
        /*0f00*/ 	.short	0x0100
        /*0f02*/ 	.byte	0x08
	.zero		1


	//   ....[20]....
        /*0f04*/ 	.word	0x000008d0
        /*0f08*/ 	.word	0x000000ff
        /*0f0c*/ 	.word	0x000288b8
        /*0f10*/ 	.short	0x0100
        /*0f12*/ 	.byte	0x08
	.zero		1


	//   ....[21]....
        /*0f14*/ 	.word	0x000008e0
        /*0f18*/ 	.word	0x000000ff
        /*0f1c*/ 	.word	0x000288c8
        /*0f20*/ 	.short	0x0100
        /*0f22*/ 	.byte	0x08
	.zero		1


	//   ....[22]....
        /*0f24*/ 	.word	0x00003090
        /*0f28*/ 	.word	0x0000005b
        /*0f2c*/ 	.word	0x00028890
        /*0f30*/ 	.short	0x010a
        /*0f32*/ 	.byte	0x3f
	.zero		1


	//   ....[23]....
        /*0f34*/ 	.word	0x00005850
        /*0f38*/ 	.word	0x0000005b
        /*0f3c*/ 	.word	0x00028890
        /*0f40*/ 	.short	0x010a
        /*0f42*/ 	.byte	0x3f
	.zero		1


	//   ....[24]....
        /*0f44*/ 	.word	0x000078f0
        /*0f48*/ 	.word	0x0000005b
        /*0f4c*/ 	.word	0x00028890
        /*0f50*/ 	.short	0x010a
        /*0f52*/ 	.byte	0x3f
	.zero		1


	//   ....[25]....
        /*0f54*/ 	.word	0x00008010
        /*0f58*/ 	.word	0x0000000b
        /*0f5c*/ 	.word	0x00000000
        /*0f60*/ 	.short	0x0101
        /*0f62*/ 	.byte	0x3f
	.zero		1


	//   ....[26]....
        /*0f64*/ 	.word	0x00008050
        /*0f68*/ 	.word	0x0000005b
        /*0f6c*/ 	.word	0x000288b0
        /*0f70*/ 	.short	0x010a
        /*0f72*/ 	.byte	0x3f
	.zero		1


	//   ....[27]....
        /*0f74*/ 	.word	0x00008680
        /*0f78*/ 	.word	0x0000005b
        /*0f7c*/ 	.word	0x00000000
        /*0f80*/ 	.short	0x0101
        /*0f82*/ 	.byte	0x3f
	.zero		1


	//   ....[28]....
        /*0f84*/ 	.word	0x00008d10
        /*0f88*/ 	.word	0x00000012
        /*0f8c*/ 	.word	0x00028800
        /*0f90*/ 	.short	0x010a
        /*0f92*/ 	.byte	0x3f
	.zero		1


	//   ....[29]....
        /*0f94*/ 	.word	0x00008d60
        /*0f98*/ 	.word	0x00000012
        /*0f9c*/ 	.word	0x00028800
        /*0fa0*/ 	.short	0x010a
        /*0fa2*/ 	.byte	0x3f
	.zero		1


	//   ....[30]....
        /*0fa4*/ 	.word	0x00009f60
        /*0fa8*/ 	.word	0x00000012
        /*0fac*/ 	.word	0x00028800
        /*0fb0*/ 	.short	0x010a
        /*0fb2*/ 	.byte	0x3f
	.zero		1


	//   ....[31]....
        /*0fb4*/ 	.word	0x0000c630
        /*0fb8*/ 	.word	0x00000012
        /*0fbc*/ 	.word	0x00028800
        /*0fc0*/ 	.short	0x010a
        /*0fc2*/ 	.byte	0x3f
	.zero		1


	//   ....[32]....
        /*0fc4*/ 	.word	0x0000e1e0
        /*0fc8*/ 	.word	0x00000000
        /*0fcc*/ 	.word	0x00028830
        /*0fd0*/ 	.short	0x010a
        /*0fd2*/ 	.byte	0x3f
	.zero		1


	//   ....[33]....
        /*0fd4*/ 	.word	0x0000e220
        /*0fd8*/ 	.word	0x00000000
        /*0fdc*/ 	.word	0x00028830
        /*0fe0*/ 	.short	0x010a
        /*0fe2*/ 	.byte	0x3f
	.zero		1


	//   ....[34]....
        /*0fe4*/ 	.word	0x00010380
        /*0fe8*/ 	.word	0x00000000
        /*0fec*/ 	.word	0x00000000
        /*0ff0*/ 	.short	0x0101
        /*0ff2*/ 	.byte	0x3f
	.zero		1


	//   ....[35]....
        /*0ff4*/ 	.word	0x00010f90
        /*0ff8*/ 	.word	0x00000007
        /*0ffc*/ 	.word	0x00028830
        /*1000*/ 	.short	0x010a
        /*1002*/ 	.byte	0x3f
	.zero		1


	//   ....[36]....
        /*1004*/ 	.word	0x00010fe0
        /*1008*/ 	.word	0x00000007
        /*100c*/ 	.word	0x00028830
        /*1010*/ 	.short	0x010a
        /*1012*/ 	.byte	0x3f
	.zero		1


	//   ....[37]....
        /*1014*/ 	.word	0x00011460
        /*1018*/ 	.word	0x00000007
        /*101c*/ 	.word	0x00028850
        /*1020*/ 	.short	0x010a
        /*1022*/ 	.byte	0x3f
	.zero		1


	//   ....[38]....
        /*1024*/ 	.word	0x000114a0
        /*1028*/ 	.word	0x00000007
        /*102c*/ 	.word	0x00028850
        /*1030*/ 	.short	0x010a
        /*1032*/ 	.byte	0x3f
	.zero		1


	//   ....[39]....
        /*1034*/ 	.word	0x000139f0
        /*1038*/ 	.word	0x00000000
        /*103c*/ 	.word	0x00000000
        /*1040*/ 	.short	0x0101
        /*1042*/ 	.byte	0x3f
	.zero		1


	//   ....[40]....
        /*1044*/ 	.word	0x00013c70
        /*1048*/ 	.word	0x0000000d
        /*104c*/ 	.word	0x00000000
        /*1050*/ 	.short	0x0101
        /*1052*/ 	.byte	0x3f
	.zero		1


	//   ....[41]....
        /*1054*/ 	.word	0x00014380
        /*1058*/ 	.word	0x00000006
        /*105c*/ 	.word	0x00028830
        /*1060*/ 	.short	0x010a
        /*1062*/ 	.byte	0x3f
	.zero		1


	//   ....[42]....
        /*1064*/ 	.word	0x000143d0
        /*1068*/ 	.word	0x00000006
        /*106c*/ 	.word	0x00028830
        /*1070*/ 	.short	0x010a
        /*1072*/ 	.byte	0x3f
	.zero		1


	//   ....[43]....
        /*1074*/ 	.word	0x00014820
        /*1078*/ 	.word	0x00000007
        /*107c*/ 	.word	0x00028850
        /*1080*/ 	.short	0x010a
        /*1082*/ 	.byte	0x3f
	.zero		1


	//   ....[44]....
        /*1084*/ 	.word	0x00014860
        /*1088*/ 	.word	0x00000007
        /*108c*/ 	.word	0x00028850
        /*1090*/ 	.short	0x010a
        /*1092*/ 	.byte	0x3f
	.zero		1


	//   ....[45]....
        /*1094*/ 	.word	0x00015e80
        /*1098*/ 	.word	0x0000001b
        /*109c*/ 	.word	0x00000000
        /*10a0*/ 	.short	0x0101
        /*10a2*/ 	.byte	0x3f
	.zero		1


	//   ....[46]....
        /*10a4*/ 	.word	0x00016700
        /*10a8*/ 	.word	0x00000009
        /*10ac*/ 	.word	0x00000000
        /*10b0*/ 	.short	0x0101
        /*10b2*/ 	.byte	0x3f
	.zero		1


	//   ....[47]....
        /*10b4*/ 	.word	0x00016d50
        /*10b8*/ 	.word	0x0000000d
        /*10bc*/ 	.word	0x00028850
        /*10c0*/ 	.short	0x010a
        /*10c2*/ 	.byte	0x3f
	.zero		1


	//   ....[48]....
        /*10c4*/ 	.word	0x00016dd0
        /*10c8*/ 	.word	0x0000000d
        /*10cc*/ 	.word	0x00028850
        /*10d0*/ 	.short	0x010a
        /*10d2*/ 	.byte	0x3f
	.zero		1


	//   ....[49]....
        /*10d4*/ 	.word	0x000173f0
        /*10d8*/ 	.word	0x00000004
        /*10dc*/ 	.word	0x00000000
        /*10e0*/ 	.short	0x0101
        /*10e2*/ 	.byte	0x3f
	.zero		1


	//   ....[50]....
        /*10e4*/ 	.word	0x00018900
        /*10e8*/ 	.word	0x00000000
        /*10ec*/ 	.word	0x00000000
        /*10f0*/ 	.short	0x0101
        /*10f2*/ 	.byte	0x3f
	.zero		1


	//   ....[51]....
        /*10f4*/ 	.word	0x0001ada0
        /*10f8*/ 	.word	0x00000016
        /*10fc*/ 	.word	0x00028820
        /*1100*/ 	.short	0x010a
        /*1102*/ 	.byte	0x3f
	.zero		1


	//   ....[52]....
        /*1104*/ 	.word	0x0001ae30
        /*1108*/ 	.word	0x00000007
        /*110c*/ 	.word	0x000288a0
        /*1110*/ 	.short	0x010a
        /*1112*/ 	.byte	0x3f
	.zero		1


	//   ....[53]....
        /*1114*/ 	.word	0x0001b190
        /*1118*/ 	.word	0x00000007
        /*111c*/ 	.word	0x000288c0
        /*1120*/ 	.short	0x010a
        /*1122*/ 	.byte	0x3f
	.zero		1


	//   ....[54]....
        /*1124*/ 	.word	0x0001b5c0
        /*1128*/ 	.word	0x0000000a
        /*112c*/ 	.word	0x000288a0
        /*1130*/ 	.short	0x010a
        /*1132*/ 	.byte	0x3f
	.zero		1


	//   ....[55]....
        /*1134*/ 	.word	0x0001b900
        /*1138*/ 	.word	0x0000000a
        /*113c*/ 	.word	0x000288c0
        /*1140*/ 	.short	0x010a
        /*1142*/ 	.byte	0x3f
	.zero		1


	//   ....[56]....
        /*1144*/ 	.word	0x0001c770
        /*1148*/ 	.word	0x00000007
        /*114c*/ 	.word	0x00028840
        /*1150*/ 	.short	0x010a
        /*1152*/ 	.byte	0x3f
	.zero		1


	//   ....[57]....
        /*1154*/ 	.word	0x0001cef0
        /*1158*/ 	.word	0x00000007
        /*115c*/ 	.word	0x00028830
        /*1160*/ 	.short	0x0107
        /*1162*/ 	.byte	0x3f
	.zero		1


	//   ....[58]....
        /*1164*/ 	.word	0x0001cfc0
        /*1168*/ 	.word	0x00000007
        /*116c*/ 	.word	0x00028830
        /*1170*/ 	.short	0x0101
        /*1172*/ 	.byte	0x3f
	.zero		1


	//   ....[59]....
        /*1174*/ 	.word	0x0001daf0
        /*1178*/ 	.word	0x00000016
        /*117c*/ 	.word	0x00028800
        /*1180*/ 	.short	0x0107
        /*1182*/ 	.byte	0x3f
	.zero		1


	//   ....[60]....
        /*1184*/ 	.word	0x0001dc00
        /*1188*/ 	.word	0x00000016
        /*118c*/ 	.word	0x00028800
        /*1190*/ 	.short	0x0101
        /*1192*/ 	.byte	0x3f
	.zero		1


	//   ....[61]....
        /*1194*/ 	.word	0x0001dc20
        /*1198*/ 	.word	0x00000016
        /*119c*/ 	.word	0x00028820
        /*11a0*/ 	.short	0x010a
        /*11a2*/ 	.byte	0x3f
	.zero		1


	//   ....[62]....
        /*11a4*/ 	.word	0x0001dfc0
        /*11a8*/ 	.word	0x00000006
        /*11ac*/ 	.word	0x00028840
        /*11b0*/ 	.short	0x010a
        /*11b2*/ 	.byte	0x3f
	.zero		1


	//   ....[63]....
        /*11b4*/ 	.word	0x0001e4e0
        /*11b8*/ 	.word	0x00000006
        /*11bc*/ 	.word	0x00028830
        /*11c0*/ 	.short	0x0107
        /*11c2*/ 	.byte	0x3f
	.zero		1


	//   ....[64]....
        /*11c4*/ 	.word	0x0001e5a0
        /*11c8*/ 	.word	0x00000006
        /*11cc*/ 	.word	0x00028830
        /*11d0*/ 	.short	0x0101
        /*11d2*/ 	.byte	0x3f
	.zero		1


	//   ....[65]....
        /*11d4*/ 	.word	0x0001e600
        /*11d8*/ 	.word	0x00000006
        /*11dc*/ 	.word	0x00028860
        /*11e0*/ 	.short	0x010a
        /*11e2*/ 	.byte	0x3f
	.zero		1


	//   ....[66]....
        /*11e4*/ 	.word	0x0001eb40
        /*11e8*/ 	.word	0x00000006
        /*11ec*/ 	.word	0x00028850
        /*11f0*/ 	.short	0x0107
        /*11f2*/ 	.byte	0x3f
	.zero		1


	//   ....[67]....
        /*11f4*/ 	.word	0x0001ecf0
        /*11f8*/ 	.word	0x00000006
        /*11fc*/ 	.word	0x00028850
        /*1200*/ 	.short	0x0101
        /*1202*/ 	.byte	0x3f
	.zero		1


	//   ....[68]....
        /*1204*/ 	.word	0x0001ef00
        /*1208*/ 	.word	0x00000000
        /*120c*/ 	.word	0x00028860
        /*1210*/ 	.short	0x010a
        /*1212*/ 	.byte	0x3f
	.zero		1


	//   ....[69]....
        /*1214*/ 	.word	0x0001f430
        /*1218*/ 	.word	0x00000000
        /*121c*/ 	.word	0x00028850
        /*1220*/ 	.short	0x0107
        /*1222*/ 	.byte	0x3f
	.zero		1


	//   ....[70]....
        /*1224*/ 	.word	0x0001f4f0
        /*1228*/ 	.word	0x00000000
        /*122c*/ 	.word	0x00028850
        /*1230*/ 	.short	0x0101
        /*1232*/ 	.byte	0x3f
	.zero		1


	//   ....[71]....
        /*1234*/ 	.word	0x00020220
        /*1238*/ 	.word	0x00000004
        /*123c*/ 	.word	0x00028820
        /*1240*/ 	.short	0x010a
        /*1242*/ 	.byte	0x3f
	.zero		1


	//   ....[72]....
        /*1244*/ 	.word	0x00020390
        /*1248*/ 	.word	0x00000005
        /*124c*/ 	.word	0x00028840
        /*1250*/ 	.short	0x010a
        /*1252*/ 	.byte	0x3f
	.zero		1


	//   ....[73]....
        /*1254*/ 	.word	0x00020430
        /*1258*/ 	.word	0x00000019
        /*125c*/ 	.word	0x00028840
        /*1260*/ 	.short	0x010a
        /*1262*/ 	.byte	0x3f
	.zero		1


	//   ....[74]....
        /*1264*/ 	.word	0x00020470
        /*1268*/ 	.word	0x00000005
        /*126c*/ 	.word	0x00028860
        /*1270*/ 	.short	0x010a
        /*1272*/ 	.byte	0x3f
	.zero		1


	//   ....[75]....
        /*1274*/ 	.word	0x000204b0
        /*1278*/ 	.word	0x00000019
        /*127c*/ 	.word	0x00028860
        /*1280*/ 	.short	0x010a
        /*1282*/ 	.byte	0x3f
	.zero		1


	//   ....[76]....
        /*1284*/ 	.word	0x00020510
        /*1288*/ 	.word	0x0000005b
        /*128c*/ 	.word	0x00028890
        /*1290*/ 	.short	0x010a
        /*1292*/ 	.byte	0x3f
	.zero		1


	//   ....[77]....
        /*1294*/ 	.word	0x00020a20
        /*1298*/ 	.word	0x0000005b
        /*129c*/ 	.word	0x00028890
        /*12a0*/ 	.short	0x010a
        /*12a2*/ 	.byte	0x3f
	.zero		1


	//   ....[78]....
        /*12a4*/ 	.word	0x00020f30
        /*12a8*/ 	.word	0x0000005b
        /*12ac*/ 	.word	0x00028890
        /*12b0*/ 	.short	0x010a
        /*12b2*/ 	.byte	0x3f
	.zero		1


	//   ....[79]....
        /*12b4*/ 	.word	0x00021400
        /*12b8*/ 	.word	0x0000005b
        /*12bc*/ 	.word	0x000288b0
        /*12c0*/ 	.short	0x010a
        /*12c2*/ 	.byte	0x3f
	.zero		1


	//   ....[80]....
        /*12c4*/ 	.word	0x00021c00
        /*12c8*/ 	.word	0x00000012
        /*12cc*/ 	.word	0x00028800
        /*12d0*/ 	.short	0x010a
        /*12d2*/ 	.byte	0x3f
	.zero		1


	//   ....[81]....
        /*12d4*/ 	.word	0x000227c0
        /*12d8*/ 	.word	0x00000012
        /*12dc*/ 	.word	0x00028800
        /*12e0*/ 	.short	0x010a
        /*12e2*/ 	.byte	0x3f
	.zero		1


	//   ....[82]....
        /*12e4*/ 	.word	0x00022810
        /*12e8*/ 	.word	0x00000000
        /*12ec*/ 	.word	0x00028830
        /*12f0*/ 	.short	0x010a
        /*12f2*/ 	.byte	0x3f
	.zero		1


	//   ....[83]....
        /*12f4*/ 	.word	0x00022860
        /*12f8*/ 	.word	0x00000007
        /*12fc*/ 	.word	0x00028830
        /*1300*/ 	.short	0x010a
        /*1302*/ 	.byte	0x3f
	.zero		1


	//   ....[84]....
        /*1304*/ 	.word	0x000228b0
        /*1308*/ 	.word	0x00000007
        /*130c*/ 	.word	0x00028850
        /*1310*/ 	.short	0x010a
        /*1312*/ 	.byte	0x3f
	.zero		1


	//   ....[85]....
        /*1314*/ 	.word	0x00022900
        /*1318*/ 	.word	0x00000006
        /*131c*/ 	.word	0x00028830
        /*1320*/ 	.short	0x010a
        /*1322*/ 	.byte	0x3f
	.zero		1


	//   ....[86]....
        /*1324*/ 	.word	0x00022950
        /*1328*/ 	.word	0x00000007
        /*132c*/ 	.word	0x00028850
        /*1330*/ 	.short	0x010a
        /*1332*/ 	.byte	0x3f
	.zero		1


	//   ....[87]....
        /*1334*/ 	.word	0x000229a0
        /*1338*/ 	.word	0x0000000d
        /*133c*/ 	.word	0x00028850
        /*1340*/ 	.short	0x010a
        /*1342*/ 	.byte	0x3f
	.zero		1


	//   ....[88]....
        /*1344*/ 	.word	0x00022f70
        /*1348*/ 	.word	0x00000016
        /*134c*/ 	.word	0x00028820
        /*1350*/ 	.short	0x010a
        /*1352*/ 	.byte	0x3f
	.zero		1


	//   ....[89]....
        /*1354*/ 	.word	0x00022fc0
        /*1358*/ 	.word	0x00000007
        /*135c*/ 	.word	0x000288a0
        /*1360*/ 	.short	0x010a
        /*1362*/ 	.byte	0x3f
	.zero		1


	//   ....[90]....
        /*1364*/ 	.word	0x00023010
        /*1368*/ 	.word	0x00000007
        /*136c*/ 	.word	0x000288c0
        /*1370*/ 	.short	0x010a
        /*1372*/ 	.byte	0x3f
	.zero		1


	//   ....[91]....
        /*1374*/ 	.word	0x00023060
        /*1378*/ 	.word	0x0000000a
        /*137c*/ 	.word	0x000288a0
        /*1380*/ 	.short	0x010a
        /*1382*/ 	.byte	0x3f
	.zero		1


	//   ....[92]....
        /*1384*/ 	.word	0x000230b0
        /*1388*/ 	.word	0x0000000a
        /*138c*/ 	.word	0x000288c0
        /*1390*/ 	.short	0x010a
        /*1392*/ 	.byte	0x3f
	.zero		1


	//   ....[93]....
        /*1394*/ 	.word	0x000231d0
        /*1398*/ 	.word	0x00000007
        /*139c*/ 	.word	0x00028840
        /*13a0*/ 	.short	0x010a
        /*13a2*/ 	.byte	0x3f
	.zero		1


	//   ....[94]....
        /*13a4*/ 	.word	0x00024750
        /*13a8*/ 	.word	0x00000016
        /*13ac*/ 	.word	0x00028820
        /*13b0*/ 	.short	0x010a
        /*13b2*/ 	.byte	0x3f
	.zero		1


	//   ....[95]....
        /*13b4*/ 	.word	0x000247a0
        /*13b8*/ 	.word	0x00000006
        /*13bc*/ 	.word	0x00028840
        /*13c0*/ 	.short	0x010a
        /*13c2*/ 	.byte	0x3f
	.zero		1


	//   ....[96]....
        /*13c4*/ 	.word	0x00025120
        /*13c8*/ 	.word	0x00000006
        /*13cc*/ 	.word	0x00028860
        /*13d0*/ 	.short	0x010a
        /*13d2*/ 	.byte	0x3f
	.zero		1


	//   ....[97]....
        /*13d4*/ 	.word	0x00025b90
        /*13d8*/ 	.word	0x00000000
        /*13dc*/ 	.word	0x00028860
        /*13e0*/ 	.short	0x010a
        /*13e2*/ 	.byte	0x3f
	.zero		1


	//   ....[98]....
        /*13e4*/ 	.word	0x00026f00
        /*13e8*/ 	.word	0x00000004
        /*13ec*/ 	.word	0x00028820
        /*13f0*/ 	.short	0x010a
        /*13f2*/ 	.byte	0x3f
	.zero		1


	//   ....[99]....
        /*13f4*/ 	.word	0x000270a0
        /*13f8*/ 	.word	0x00000005
        /*13fc*/ 	.word	0x00028840
        /*1400*/ 	.short	0x010a
        /*1402*/ 	.byte	0x3f
	.zero		1


	//   ....[100]....
        /*1404*/ 	.word	0x000270f0
        /*1408*/ 	.word	0x00000019
        /*140c*/ 	.word	0x00028840
        /*1410*/ 	.short	0x010a
        /*1412*/ 	.byte	0x3f
	.zero		1


	//   ....[101]....
        /*1414*/ 	.word	0x00027140
        /*1418*/ 	.word	0x00000005
        /*141c*/ 	.word	0x00028860
        /*1420*/ 	.short	0x010a
        /*1422*/ 	.byte	0x3f
	.zero		1


	//----- nvinfo : EIATTR_NUM_MBARRIERS
	.align		4
.L_1087:
        /*1424*/ 	.byte	0x03, 0x38
        /*1426*/ 	.short	0x0016


	//----- nvinfo : EIATTR_EXIT_INSTR_OFFSETS
	.align		4
        /*1428*/ 	.byte	0x04, 0x1c
        /*142a*/ 	.short	(.L_1089 - .L_1088)


	//   ....[0]....
.L_1088:
        /*142c*/ 	.word	0x00020500


	//----- nvinfo : EIATTR_MAX_THREADS
	.align		4
.L_1089:
        /*1430*/ 	.byte	0x04, 0x05
        /*1432*/ 	.short	(.L_1091 - .L_1090)
.L_1090:
        /*1434*/ 	.word	0x00000180
        /*1438*/ 	.word	0x00000001
        /*143c*/ 	.word	0x00000001


	//----- nvinfo : EIATTR_CRS_STACK_SIZE
	.align		4
.L_1091:
        /*1440*/ 	.byte	0x04, 0x1e
        /*1442*/ 	.short	(.L_1093 - .L_1092)
.L_1092:
        /*1444*/ 	.word	0x00000000


	//----- nvinfo : EIATTR_CBANK_PARAM_SIZE
	.align		4
.L_1093:
        /*1448*/ 	.byte	0x03, 0x19
        /*144a*/ 	.short	0x0af0


	//----- nvinfo : EIATTR_PARAM_CBANK
	.align		4
        /*144c*/ 	.byte	0x04, 0x0a
        /*144e*/ 	.short	(.L_1095 - .L_1094)
	.align		4
.L_1094:
        /*1450*/ 	.word	index@(.nv.constant0._ZN7cutlass13device_kernelIN5flash11enable_sm90INS1_16FlashAttnFwdSm90INS1_25CollectiveMainloopFwdSm90ILi2EN4cute5tupleIJNS5_1CILi1EEES8_S8_EEENS6_IJNS7_ILi128EEESA_SA_EEELi128ENS_10bfloat16_tEfNS_4arch4Sm90ELb1ELb0ELb1ELb1ELb1ELb1ELb0ELb1ELb1ELb1ELb0ELb0EEENS1_21CollectiveEpilogueFwdISB_S9_SC_SE_Li256ELb1ELb1ELb0ELb0EEENS1_36VarlenDynamicPersistentTileSchedulerILi128ELi128ELi256ELi128ELb0ELb1ELb1ELb1ELb1ELb1EEEEEEEEEvNT_6ParamsE)
        /*1454*/ 	.short	0x0210
        /*1456*/ 	.short	0x0af0


	//----- nvinfo : EIATTR_SW_WAR
	.align		4
.L_1095:
        /*1458*/ 	.byte	0x04, 0x36
        /*145a*/ 	.short	(.L_1097 - .L_1096)
.L_1096:
        /*145c*/ 	.word	0x00000008
.L_1097:


//--------------------- .nv.info._ZN7cutlass13device_kernelIN5flash11enable_sm90INS1_16FlashAttnFwdSm90INS1_25CollectiveMainloopFwdSm90ILi2EN4cute5tupleIJNS5_1CILi1EEES8_S8_EEENS6_IJNS7_ILi192EEENS7_ILi128EEENS7_ILi96EEEEEELi96ENS_10bfloat16_tEfNS_4arch4Sm90ELb0ELb0ELb1ELb0ELb1ELb0ELb0ELb0ELb1ELb1ELb0ELb0EEENS1_21CollectiveEpilogueFwdINS6_IJSA_SC_SB_EEES9_SE_SG_Li384ELb0ELb1ELb0ELb0EEENS1_29StaticPersistentTileSchedulerILb0EEEEEEEEEvNT_6ParamsE --------------------------
	.section	.nv.info._ZN7cutlass13device_kernelIN5flash11enable_sm90INS1_16FlashAttnFwdSm90INS1_25CollectiveMainloopFwdSm90ILi2EN4cute5tupleIJNS5_1CILi1EEES8_S8_EEENS6_IJNS7_ILi192EEENS7_ILi128EEENS7_ILi96EEEEEELi96ENS_10bfloat16_tEfNS_4arch4Sm90ELb0ELb0ELb1ELb0ELb1ELb0ELb0ELb0ELb1ELb1ELb0ELb0EEENS1_21CollectiveEpilogueFwdINS6_IJSA_SC_SB_EEES9_SE_SG_Li384ELb0ELb1ELb0ELb0EEENS1_29StaticPersistentTileSchedulerILb0EEEEEEEEEvNT_6ParamsE,"",@"SHT_CUDA_INFO"
	.sectionflags	@""
	.align	4


	//----- nvinfo : EIATTR_CUDA_API_VERSION
	.align		4
        /*0000*/ 	.byte	0x04, 0x37
        /*0002*/ 	.short	(.L_1099 - .L_1098)
.L_1098:
        /*0004*/ 	.word	0x00000082


	//----- nvinfo : EIATTR_KPARAM_INFO
	.align		4
.L_1099:
        /*0008*/ 	.byte	0x04, 0x17
        /*000a*/ 	.short	(.L_1101 - .L_1100)
.L_1100:
        /*000c*/ 	.word	0x00000000
        /*0010*/ 	.short	0x0000
        /*0012*/ 	.short	0x0070
        /*0014*/ 	.byte	0x00, 0xf0, 0x01, 0x28


	//----- nvinfo : EIATTR_SPARSE_MMA_MASK
	.align		4
.L_1101:
        /*0018*/ 	.byte	0x03, 0x50
        /*001a*/ 	.short	0x0000


	//----- nvinfo : EIATTR_MAXREG_COUNT
	.align		4
        /*001c*/ 	.byte	0x03, 0x1b
        /*001e*/ 	.short	0x0080


	//----- nvinfo : EIATTR_NUM_BARRIERS
	.align		4
        /*0020*/ 	.byte	0x02, 0x4c
        /*0022*/ 	.byte	0x10
	.zero		1


	//----- nvinfo : EIATTR_EXTERNS
	.align		4
        /*0024*/ 	.byte	0x04, 0x0f
        /*0026*/ 	.short	(.L_1103 - .L_1102)


	//   ....[0]....
	.align		4
.L_1102:
        /*0028*/ 	.word	index@(__assertfail)


	//----- nvinfo : EIATTR_ANNOTATIONS
	.align		4
.L_1103:
        /*002c*/ 	.byte	0x04, 0x55
        /*002e*/ 	.short	(.L_1105 - .L_1104)


	//   ....[0]....
.L_1104:
        /* <DEDUP_REMOVED lines=9> */


	//----- nvinfo : EIATTR_MERCURY_ISA_VERSION
	.align		4
.L_1105:
        /*00a8*/ 	.byte	0x03, 0x5f
        /*00aa*/ 	.short	0x0101


	//----- nvinfo : EIATTR_INT_WARP_WIDE_INSTR_OFFSETS
	.align		4
        /*00ac*/ 	.byte	0x04, 0x31
        /*00ae*/ 	.short	(.L_1107 - .L_1106)


	//   ....[0]....
.L_1106:
        /*00b0*/ 	.word	0x000000c0


	//   ....[1]....
        /*00b4*/ 	.word	0x000000d0


	//   ....[2]....
        /*00b8*/ 	.word	0x00000170


	//----- nvinfo : EIATTR_COOP_GROUP_MASK_REGIDS
	.align		4
.L_1107:
        /*00bc*/ 	.byte	0x04, 0x29
        /*00be*/ 	.short	(.L_1109 - .L_1108)


	//   ....[0]....
.L_1108:
        /*00c0*/ 	.word	0xffffffff


	//   ....[1]....
        /*00c4*/ 	.word	0xffffffff


	//   ....[2]....
        /*00c8*/ 	.word	0xffffffff


	//   ....[3]....
        /*00cc*/ 	.word	0xffffffff


	//   ....[4]....
        /*00d0*/ 	.word	0xffffffff


	//   ....[5]....
        /*00d4*/ 	.word	0xffffffff


	//   ....[6]....
        /*00d8*/ 	.word	0xffffffff


	//   ....[7]....
        /*00dc*/ 	.word	0xffffffff


	//   ....[8]....
        /*00e0*/ 	.word	0xffffffff


	//   ....[9]....
        /*00e4*/ 	.word	0xffffffff


	//   ....[10]....
        /*00e8*/ 	.word	0xffffffff


	//   ....[11]....
        /*00ec*/ 	.word	0xffffffff


	//   ....[12]....
        /*00f0*/ 	.word	0xffffffff


	//   ....[13]....
        /*00f4*/ 	.word	0xffffffff


	//   ....[14]....
        /*00f8*/ 	.word	0xffffffff


	//   ....[15]....
        /*00fc*/ 	.word	0xffffffff


	//   ....[16]....
        /*0100*/ 	.word	0xffffffff


	//   ....[17]....
        /*0104*/ 	.word	0xffffffff


	//   ....[18]....
        /*0108*/ 	.word	0xffffffff


	//   ....[19]....
        /*010c*/ 	.word	0xffffffff


	//   ....[20]....
        /*0110*/ 	.word	0xffffffff


	//   ....[21]....
        /*0114*/ 	.word	0xffffffff


	//   ....[22]....
        /*0118*/ 	.word	0xffffffff


	//   ....[23]....
        /*011c*/ 	.word	0xffffffff


	//   ....[24]....
        /*0120*/ 	.word	0xffffffff


	//   ....[25]....
        /*0124*/ 	.word	0xffffffff


	//   ....[26]....
        /*0128*/ 	.word	0xffffffff


	//   ....[27]....
        /*012c*/ 	.word	0xffffffff


	//   ....[28]....
        /*0130*/ 	.word	0xffffffff


	//   ....[29]....
        /*0134*/ 	.word	0xffffffff


	//   ....[30]....
        /*0138*/ 	.word	0xffffffff


	//   ....[31]....
        /*013c*/ 	.word	0xffffffff


	//   ....[32]....
        /*0140*/ 	.word	0xffffffff


	//   ....[33]....
        /*0144*/ 	.word	0xffffffff


	//   ....[34]....
        /*0148*/ 	.word	0xffffffff


	//   ....[35]....
        /*014c*/ 	.word	0xffffffff


	//   ....[36]....
        /*0150*/ 	.word	0xffffffff


	//   ....[37]....
        /*0154*/ 	.word	0xffffffff


	//   ....[38]....
        /*0158*/ 	.word	0xffffffff


	//   ....[39]....
        /*015c*/ 	.word	0xffffffff


	//   ....[40]....
        /*0160*/ 	.word	0xffffffff


	//   ....[41]....
        /*0164*/ 	.word	0xffffffff


	//   ....[42]....
        /*0168*/ 	.word	0xffffffff


	//   ....[43]....
        /*016c*/ 	.word	0xffffffff


	//   ....[44]....
        /*0170*/ 	.word	0xffffffff


	//   ....[45]....
        /*0174*/ 	.word	0xffffffff


	//   ....[46]....
        /*0178*/ 	.word	0xffffffff


	//   ....[47]....
        /*017c*/ 	.word	0xffffffff


	//   ....[48]....
        /*0180*/ 	.word	0xffffffff


	//   ....[49]....
        /*0184*/ 	.word	0xffffffff


	//   ....[50]....
        /*0188*/ 	.word	0xffffffff


	//   ....[51]....
        /*018c*/ 	.word	0xffffffff


	//   ....[52]....
        /*0190*/ 	.word	0xffffffff


	//   ....[53]....
        /*0194*/ 	.word	0xffffffff


	//   ....[54]....
        /*0198*/ 	.word	0xffffffff


	//   ....[55]....
        /*019c*/ 	.word	0xffffffff


	//   ....[56]....
        /*01a0*/ 	.word	0xffffffff


	//   ....[57]....
        /*01a4*/ 	.word	0xffffffff


	//   ....[58]....
        /*01a8*/ 	.word	0xffffffff


	//   ....[59]....
        /*01ac*/ 	.word	0xffffffff


	//   ....[60]....
        /*01b0*/ 	.word	0xffffffff


	//   ....[61]....
        /*01b4*/ 	.word	0xffffffff


	//   ....[62]....
        /*01b8*/ 	.word	0xffffffff


	//   ....[63]....
        /*01bc*/ 	.word	0xffffffff


	//   ....[64]....
        /*01c0*/ 	.word	0xffffffff


	//   ....[65]....
        /*01c4*/ 	.word	0xffffffff


	//   ....[66]....
        /*01c8*/ 	.word	0xffffffff


	//   ....[67]....
        /*01cc*/ 	.word	0xffffffff


	//   ....[68]....
        /*01d0*/ 	.word	0xffffffff


	//   ....[69]....
        /*01d4*/ 	.word	0xffffffff


	//   ....[70]....
        /*01d8*/ 	.word	0xffffffff


	//   ....[71]....
        /*01dc*/ 	.word	0xffffffff


	//   ....[72]....
        /*01e0*/ 	.word	0xffffffff


	//   ....[73]....
        /*01e4*/ 	.word	0xffffffff


	//   ....[74]....
        /*01e8*/ 	.word	0x0500000f


	//   ....[75]....
        /*01ec*/ 	.word	0x0500000f


	//   ....[76]....
        /*01f0*/ 	.word	0x0500000f


	//   ....[77]....
        /*01f4*/ 	.word	0x0500000f


	//   ....[78]....
        /*01f8*/ 	.word	0x0500000f


	//   ....[79]....
        /*01fc*/ 	.word	0x0500000f


	//   ....[80]....
        /*0200*/ 	.word	0x0500000f


	//   ....[81]....
        /*0204*/ 	.word	0x0500000f


	//   ....[82]....
        /*0208*/ 	.word	0x0500000f


	//   ....[83]....
        /*020c*/ 	.word	0x0500000f


	//   ....[84]....
        /*0210*/ 	.word	0x0500000f


	//   ....[85]....
        /*0214*/ 	.word	0x0500000f


	//   ....[86]....
        /*0218*/ 	.word	0x0500000f


	//   ....[87]....
        /*021c*/ 	.word	0x0500000f


	//   ....[88]....
        /*0220*/ 	.word	0x0500000f


	//   ....[89]....
        /*0224*/ 	.word	0x0500000f


	//   ....[90]....
        /*0228*/ 	.word	0x0500000f


	//   ....[91]....
        /*022c*/ 	.word	0x0500000f


	//   ....[92]....
        /*0230*/ 	.word	0x0500000f


	//   ....[93]....
        /*0234*/ 	.word	0x0500000f


	//   ....[94]....
        /*0238*/ 	.word	0x0500000f


	//   ....[95]....
        /*023c*/ 	.word	0x0500000f


	//   ....[96]....
        /*0240*/ 	.word	0x0500000f


	//   ....[97]....
        /*0244*/ 	.word	0x0500000f


	//   ....[98]....
        /*0248*/ 	.word	0x0500000f


	//   ....[99]....
        /*024c*/ 	.word	0x0500000f


	//   ....[100]....
        /*0250*/ 	.word	0x0500000f


	//   ....[101]....
        /*0254*/ 	.word	0x0500000f


	//   ....[102]....
        /*0258*/ 	.word	0x0500000f


	//   ....[103]....
        /*025c*/ 	.word	0x0500000f


	//   ....[104]....
        /*0260*/ 	.word	0x0500000f


	//   ....[105]....
        /*0264*/ 	.word	0x0500000f


	//   ....[106]....
        /*0268*/ 	.word	0x0500000f


	//   ....[107]....
        /*026c*/ 	.word	0x0500000f


	//   ....[108]....
        /*0270*/ 	.word	0x0500000f


	//   ....[109]....
        /*0274*/ 	.word	0x0500000f


	//   ....[110]....
        /*0278*/ 	.word	0x0500000f


	//   ....[111]....
        /*027c*/ 	.word	0x0500000f


	//   ....[112]....
        /*0280*/ 	.word	0x0500000f


	//   ....[113]....
        /*0284*/ 	.word	0x0500000f


	//   ....[114]....
        /*0288*/ 	.word	0x0500000f


	//   ....[115]....
        /*028c*/ 	.word	0x0500000f


	//   ....[116]....
        /*0290*/ 	.word	0x0500000f


	//   ....[117]....
        /*0294*/ 	.word	0x0500000f


	//   ....[118]....
        /*0298*/ 	.word	0x0500000f


	//   ....[119]....
        /*029c*/ 	.word	0x0500000f


	//----- nvinfo : EIATTR_COOP_GROUP_INSTR_OFFSETS
	.align		4
.L_1109:
        /*02a0*/ 	.byte	0x04, 0x28
        /*02a2*/ 	.short	(.L_1111 - .L_1110)


	//   ....[0]....
.L_1110:
        /*02a4*/ 	.word	0x00000080


	//   ....[1]....
        /*02a8*/ 	.word	0x00000090


	//   ....[2]....
        /*02ac*/ 	.word	0x000002d0


	//   ....[3]....
        /*02b0*/ 	.word	0x00000430


	//   ....[4]....
        /*02b4*/ 	.word	0x00000550


	//   ....[5]....
        /*02b8*/ 	.word	0x000006b0


	//   ....[6]....
        /*02bc*/ 	.word	0x00000e60


	//   ....[7]....
        /*02c0*/ 	.word	0x00002910


	//   ....[8]....
        /*02c4*/ 	.word	0x00002990


	//   ....[9]....
        /*02c8*/ 	.word	0x00002ea0


	//   ....[10]....
        /*02cc*/ 	.word	0x00002f30


	//   ....[11]....
        /*02d0*/ 	.word	0x00003b30


	//   ....[12]....
        /*02d4*/ 	.word	0x00005200


	//   ....[13]....
        /*02d8*/ 	.word	0x00005230


	//   ....[14]....
        /*02dc*/ 	.word	0x00005260


	//   ....[15]....
        /*02e0*/ 	.word	0x00005270


	//   ....[16]....
        /*02e4*/ 	.word	0x000065d0


	//   ....[17]....
        /*02e8*/ 	.word	0x000066e0


	//   ....[18]....
        /*02ec*/ 	.word	0x00006740


	//   ....[19]....
        /*02f0*/ 	.word	0x00006820


	//   ....[20]....
        /*02f4*/ 	.word	0x00006840


	//   ....[21]....
        /*02f8*/ 	.word	0x00007690


	//   ....[22]....
        /*02fc*/ 	.word	0x000076f0


	//   ....[23]....
        /*0300*/ 	.word	0x00007720


	//   ....[24]....
        /*0304*/ 	.word	0x00007750


	//   ....[25]....
        /*0308*/ 	.word	0x00007cc0


	//   ....[26]....
        /*030c*/ 	.word	0x00007d00


	//   ....[27]....
        /*0310*/ 	.word	0x00007e10


	//   ....[28]....
        /*0314*/ 	.word	0x00007e50


	//   ....[29]....
        /*0318*/ 	.word	0x00009060


	//   ....[30]....
        /*031c*/ 	.word	0x00009080


	//   ....[31]....
        /*0320*/ 	.word	0x00009090


	//   ....[32]....
        /*0324*/ 	.word	0x00009140


	//   ....[33]....
        /*0328*/ 	.word	0x00009160


	//   ....[34]....
        /*032c*/ 	.word	0x00009200


	//   ....[35]....
        /*0330*/ 	.word	0x00009220


	//   ....[36]....
        /*0334*/ 	.word	0x00009230


	//   ....[37]....
        /*0338*/ 	.word	0x00009a70


	//   ....[38]....
        /*033c*/ 	.word	0x00009a90


	//   ....[39]....
        /*0340*/ 	.word	0x00009ac0


	//   ....[40]....
        /*0344*/ 	.word	0x00009b70


	//   ....[41]....
        /*0348*/ 	.word	0x00009b80


	//   ....[42]....
        /*034c*/ 	.word	0x00009c30


	//   ....[43]....
        /*0350*/ 	.word	0x00009c40


	//   ....[44]....
        /*0354*/ 	.word	0x00009c50


	//   ....[45]....
        /*0358*/ 	.word	0x00009c60


	//   ....[46]....
        /*035c*/ 	.word	0x00009c70


	//   ....[47]....
        /*0360*/ 	.word	0x00009d40


	//   ....[48]....
        /*0364*/ 	.word	0x00009de0


	//   ....[49]....
        /*0368*/ 	.word	0x0000a4d0


	//   ....[50]....
        /*036c*/ 	.word	0x0000a4e0


	//   ....[51]....
        /*0370*/ 	.word	0x0000a500


	//   ....[52]....
        /*0374*/ 	.word	0x0000a580


	//   ....[53]....
        /*0378*/ 	.word	0x0000a590


	//   ....[54]....
        /*037c*/ 	.word	0x0000a5f0


	//   ....[55]....
        /*0380*/ 	.word	0x0000a620


	//   ....[56]....
        /*0384*/ 	.word	0x0000a660


	//   ....[57]....
        /*0388*/ 	.word	0x0000a910


	//   ....[58]....
        /*038c*/ 	.word	0x0000a930


	//   ....[59]....
        /*0390*/ 	.word	0x0000a9d0


	//   ....[60]....
        /*0394*/ 	.word	0x0000a9e0


	//   ....[61]....
        /*0398*/ 	.word	0x0000aa70


	//   ....[62]....
        /*039c*/ 	.word	0x0000aa80


	//   ....[63]....
        /*03a0*/ 	.word	0x0000aa90


	//   ....[64]....
        /*03a4*/ 	.word	0x0000ab20


	//   ....[65]....
        /*03a8*/ 	.word	0x0000afc0


	//   ....[66]....
        /*03ac*/ 	.word	0x0000afd0


	//   ....[67]....
        /*03b0*/ 	.word	0x0000b020


	//   ....[68]....
        /*03b4*/ 	.word	0x0000b060


	//   ....[69]....
        /*03b8*/ 	.word	0x0000b0c0


	//   ....[70]....
        /*03bc*/ 	.word	0x0000b0e0


	//   ....[71]....
        /*03c0*/ 	.word	0x0000b160


	//   ....[72]....
        /*03c4*/ 	.word	0x0000b180


	//   ....[73]....
        /*03c8*/ 	.word	0x0000b550


	//   ....[74]....
        /*03cc*/ 	.word	0x0000ba30


	//   ....[75]....
        /*03d0*/ 	.word	0x0000bb20


	//   ....[76]....
        /*03d4*/ 	.word	0x0000bbc0


	//   ....[77]....
        /*03d8*/ 	.word	0x0000bc30


	//   ....[78]....
        /*03dc*/ 	.word	0x0000bd40


	//   ....[79]....
        /*03e0*/ 	.word	0x0000bdb0


	//   ....[80]....
        /*03e4*/ 	.word	0x0000bec0


	//   ....[81]....
        /*03e8*/ 	.word	0x0000bf30


	//   ....[82]....
        /*03ec*/ 	.word	0x0000c030


	//   ....[83]....
        /*03f0*/ 	.word	0x0000c0c0


	//   ....[84]....
        /*03f4*/ 	.word	0x0000c130


	//   ....[85]....
        /*03f8*/ 	.word	0x0000c190


	//   ....[86]....
        /*03fc*/ 	.word	0x0000c2b0


	//   ....[87]....
        /*0400*/ 	.word	0x0000c310


	//   ....[88]....
        /*0404*/ 	.word	0x0000c420


	//   ....[89]....
        /*0408*/ 	.word	0x0000c480


	//   ....[90]....
        /*040c*/ 	.word	0x0000c570


	//   ....[91]....
        /*0410*/ 	.word	0x0000c650


	//   ....[92]....
        /*0414*/ 	.word	0x0000c730


	//   ....[93]....
        /*0418*/ 	.word	0x0000c7a0


	//   ....[94]....
        /*041c*/ 	.word	0x0000c870


	//   ....[95]....
        /*0420*/ 	.word	0x0000c9b0


	//   ....[96]....
        /*0424*/ 	.word	0x0000ca60


	//   ....[97]....
        /*0428*/ 	.word	0x0000cad0


	//   ....[98]....
        /*042c*/ 	.word	0x0000cbc0


	//   ....[99]....
        /*0430*/ 	.word	0x0000cc20


	//   ....[100]....
        /*0434*/ 	.word	0x0000ccf0


	//   ....[101]....
        /*0438*/ 	.word	0x0000cd50


	//   ....[102]....
        /*043c*/ 	.word	0x0000ce20


	//   ....[103]....
        /*0440*/ 	.word	0x0000cf10


	//   ....[104]....
        /*0444*/ 	.word	0x0000cfb0


	//   ....[105]....
        /*0448*/ 	.word	0x0000d010


	//   ....[106]....
        /*044c*/ 	.word	0x0000d110


	//   ....[107]....
        /*0450*/ 	.word	0x0000d170


	//   ....[108]....
        /*0454*/ 	.word	0x0000d270


	//   ....[109]....
        /*0458*/ 	.word	0x0000d2d0


	//   ....[110]....
        /*045c*/ 	.word	0x0000d3a0


	//   ....[111]....
        /*0460*/ 	.word	0x0000d4f0


	//   ....[112]....
        /*0464*/ 	.word	0x0000d590


	//   ....[113]....
        /*0468*/ 	.word	0x0000d620


	//   ....[114]....
        /*046c*/ 	.word	0x0000d720


	//   ....[115]....
        /*0470*/ 	.word	0x0000d780


	//   ....[116]....
        /*0474*/ 	.word	0x0000d870


	//   ....[117]....
        /*0478*/ 	.word	0x0000d8d0


	//   ....[118]....
        /*047c*/ 	.word	0x0000d990


	//   ....[119]....
        /*0480*/ 	.word	0x0000db00


	//----- nvinfo : EIATTR_REG_RECONFIG
	.align		4
.L_1111:
        /*0484*/ 	.byte	0x01, 0x54
	.zero		2


	//----- nvinfo : EIATTR_SYSCALL_OFFSETS
	.align		4
        /*0488*/ 	.byte	0x04, 0x46
        /*048a*/ 	.short	(.L_1113 - .L_1112)


	//   ....[0]....
.L_1112:
        /*048c*/ 	.word	0x00001190


	//   ....[1]....
        /*0490*/ 	.word	0x00008720


	//   ....[2]....
        /*0494*/ 	.word	0x00008860


	//   ....[3]....
        /*0498*/ 	.word	0x00008950


	//   ....[4]....
        /*049c*/ 	.word	0x00009590


	//----- nvinfo : EIATTR_MBARRIER_INSTR_OFFSETS
	.align		4
.L_1113:
        /*04a0*/ 	.byte	0x04, 0x39
        /*04a2*/ 	.short	(.L_1115 - .L_1114)


	//   ....[0]....
.L_1114:
        /*04a4*/ 	.word	0x00000180
        /*04a8*/ 	.word	0x000000ff
        /*04ac*/ 	.word	0x0002d800
        /*04b0*/ 	.short	0x0100
        /*04b2*/ 	.byte	0x08
	.zero		1


	//   ....[1]....
        /*04b4*/ 	.word	0x00000190
        /*04b8*/ 	.word	0x000000ff
        /*04bc*/ 	.word	0x0002d820
        /*04c0*/ 	.short	0x0100
        /*04c2*/ 	.byte	0x08
	.zero		1


	//   ....[2]....
        /*04c4*/ 	.word	0x00000280
        /*04c8*/ 	.word	0x000000ff
        /*04cc*/ 	.word	0x0002d830
        /*04d0*/ 	.short	0x0100
        /*04d2*/ 	.byte	0x08
	.zero		1


	//   ....[3]....
        /*04d4*/ 	.word	0x00000290
        /*04d8*/ 	.word	0x000000ff
        /*04dc*/ 	.word	0x0002d840
        /*04e0*/ 	.short	0x0100
        /*04e2*/ 	.byte	0x08
	.zero		1


	//   ....[4]....
        /*04e4*/ 	.word	0x000002a0
        /*04e8*/ 	.word	0x000000ff
        /*04ec*/ 	.word	0x0002d838
        /*04f0*/ 	.short	0x0100
        /*04f2*/ 	.byte	0x08
	.zero		1


	//   ....[5]....
        /*04f4*/ 	.word	0x000002b0
        /*04f8*/ 	.word	0x000000ff
        /*04fc*/ 	.word	0x0002d848
        /*0500*/ 	.short	0x0100
        /*0502*/ 	.byte	0x08
	.zero		1


	//   ....[6]....
        /*0504*/ 	.word	0x000003e0
        /*0508*/ 	.word	0x000000ff
        /*050c*/ 	.word	0x0002d850
        /*0510*/ 	.short	0x0100
        /*0512*/ 	.byte	0x08
	.zero		1


	//   ....[7]....
        /*0514*/ 	.word	0x000003f0
        /*0518*/ 	.word	0x000000ff
        /*051c*/ 	.word	0x0002d860
        /*0520*/ 	.short	0x0100
        /*0522*/ 	.byte	0x08
	.zero		1


	//   ....[8]....
        /*0524*/ 	.word	0x00000400
        /*0528*/ 	.word	0x000000ff
        /*052c*/ 	.word	0x0002d858
        /*0530*/ 	.short	0x0100
        /*0532*/ 	.byte	0x08
	.zero		1


	//   ....[9]....
        /*0534*/ 	.word	0x00000410
        /*0538*/ 	.word	0x000000ff
        /*053c*/ 	.word	0x0002d868
        /*0540*/ 	.short	0x0100
        /*0542*/ 	.byte	0x08
	.zero		1


	//   ....[10]....
        /*0544*/ 	.word	0x00000500
        /*0548*/ 	.word	0x000000ff
        /*054c*/ 	.word	0x0002d870
        /*0550*/ 	.short	0x0100
        /*0552*/ 	.byte	0x06
	.zero		1


	//   ....[11]....
        /*0554*/ 	.word	0x00000510
        /*0558*/ 	.word	0x000000ff
        /*055c*/ 	.word	0x0002d880
        /*0560*/ 	.short	0x0100
        /*0562*/ 	.byte	0x06
	.zero		1


	//   ....[12]....
        /*0564*/ 	.word	0x00000520
        /*0568*/ 	.word	0x000000ff
        /*056c*/ 	.word	0x0002d878
        /*0570*/ 	.short	0x0100
        /*0572*/ 	.byte	0x06
	.zero		1


	//   ....[13]....
        /*0574*/ 	.word	0x00000530
        /*0578*/ 	.word	0x000000ff
        /*057c*/ 	.word	0x0002d888
        /*0580*/ 	.short	0x0100
        /*0582*/ 	.byte	0x06
	.zero		1


	//   ....[14]....
        /*0584*/ 	.word	0x00000660
        /*0588*/ 	.word	0x000000ff
        /*058c*/ 	.word	0x0002d890
        /*0590*/ 	.short	0x0100
        /*0592*/ 	.byte	0x08
	.zero		1


	//   ....[15]....
        /*0594*/ 	.word	0x00000670
        /*0598*/ 	.word	0x000000ff
        /*059c*/ 	.word	0x0002d8a0
        /*05a0*/ 	.short	0x0100
        /*05a2*/ 	.byte	0x08
	.zero		1


	//   ....[16]....
        /*05a4*/ 	.word	0x00000680
        /*05a8*/ 	.word	0x000000ff
        /*05ac*/ 	.word	0x0002d898
        /*05b0*/ 	.short	0x0100
        /*05b2*/ 	.byte	0x08
	.zero		1


	//   ....[17]....
        /*05b4*/ 	.word	0x00000690
        /*05b8*/ 	.word	0x000000ff
        /*05bc*/ 	.word	0x0002d8a8
        /*05c0*/ 	.short	0x0100
        /*05c2*/ 	.byte	0x08
	.zero		1


	//   ....[18]....
        /*05c4*/ 	.word	0x000007d0
        /*05c8*/ 	.word	0x000000ff
        /*05cc*/ 	.word	0x0002d8b0
        /*05d0*/ 	.short	0x0100
        /*05d2*/ 	.byte	0x08
	.zero		1


	//   ....[19]....
        /*05d4*/ 	.word	0x000007e0
        /*05d8*/ 	.word	0x000000ff
        /*05dc*/ 	.word	0x0002d8c0
        /*05e0*/ 	.short	0x0100
        /*05e2*/ 	.byte	0x08
	.zero		1


	//   ....[20]....
        /*05e4*/ 	.word	0x000007f0
        /*05e8*/ 	.word	0x000000ff
        /*05ec*/ 	.word	0x0002d8b8
        /*05f0*/ 	.short	0x0100
        /*05f2*/ 	.byte	0x08
	.zero		1


	//   ....[21]....
        /*05f4*/ 	.word	0x00000800
        /*05f8*/ 	.word	0x000000ff
        /*05fc*/ 	.word	0x0002d8c8
        /*0600*/ 	.short	0x0100
        /*0602*/ 	.byte	0x08
	.zero		1


	//   ....[22]....
        /*0604*/ 	.word	0x000011f0
        /*0608*/ 	.word	0x000000ff
        /*060c*/ 	.word	0x0002d800
        /*0610*/ 	.short	0x010a
        /*0612*/ 	.byte	0x28
	.zero		1


	//   ....[23]....
        /*0614*/ 	.word	0x00001270
        /*0618*/ 	.word	0x00000000
        /*061c*/ 	.word	0x0002d830
        /*0620*/ 	.short	0x010a
        /*0622*/ 	.byte	0x3f
	.zero		1


	//   ....[24]....
        /*0624*/ 	.word	0x000012c0
        /*0628*/ 	.word	0x00000000
        /*062c*/ 	.word	0x0002d830
        /*0630*/ 	.short	0x010a
        /*0632*/ 	.byte	0x3f
	.zero		1


	//   ....[25]....
        /*0634*/ 	.word	0x00001ea0
        /*0638*/ 	.word	0x000000ff
        /*063c*/ 	.word	0x00000000
        /*0640*/ 	.short	0x0101
        /*0642*/ 	.byte	0x06
	.zero		1


	//   ....[26]....
        /*0644*/ 	.word	0x00003e10
        /*0648*/ 	.word	0x000000ff
        /*064c*/ 	.word	0x0002d830
        /*0650*/ 	.short	0x010a
        /*0652*/ 	.byte	0x06
	.zero		1


	//   ....[27]....
        /*0654*/ 	.word	0x00003e50
        /*0658*/ 	.word	0x000000ff
        /*065c*/ 	.word	0x0002d830
        /*0660*/ 	.short	0x010a
        /*0662*/ 	.byte	0x06
	.zero		1


	//   ....[28]....
        /*0664*/ 	.word	0x00004120
        /*0668*/ 	.word	0x000000ff
        /*066c*/ 	.word	0x0002d850
        /*0670*/ 	.short	0x010a
        /*0672*/ 	.byte	0x06
	.zero		1


	//   ....[29]....
        /*0674*/ 	.word	0x00004160
        /*0678*/ 	.word	0x000000ff
        /*067c*/ 	.word	0x0002d850
        /*0680*/ 	.short	0x010a
        /*0682*/ 	.byte	0x06
	.zero		1


	//   ....[30]....
        /*0684*/ 	.word	0x00004aa0
        /*0688*/ 	.word	0x000000ff
        /*068c*/ 	.word	0x00000000
        /*0690*/ 	.short	0x0101
        /*0692*/ 	.byte	0x06
	.zero		1


	//   ....[31]....
        /*0694*/ 	.word	0x00006060
        /*0698*/ 	.word	0x000000ff
        /*069c*/ 	.word	0x00000000
        /*06a0*/ 	.short	0x0101
        /*06a2*/ 	.byte	0x06
	.zero		1


	//   ....[32]....
        /*06a4*/ 	.word	0x00006650
        /*06a8*/ 	.word	0x000000ff
        /*06ac*/ 	.word	0x0002d850
        /*06b0*/ 	.short	0x010a
        /*06b2*/ 	.byte	0x08
	.zero		1


	//   ....[33]....
        /*06b4*/ 	.word	0x00006690
        /*06b8*/ 	.word	0x000000ff
        /*06bc*/ 	.word	0x0002d850
        /*06c0*/ 	.short	0x010a
        /*06c2*/ 	.byte	0x08
	.zero		1


	//   ....[34]....
        /*06c4*/ 	.word	0x00006df0
        /*06c8*/ 	.word	0x000000ff
        /*06cc*/ 	.word	0x00000000
        /*06d0*/ 	.short	0x0101
        /*06d2*/ 	.byte	0x08
	.zero		1


	//   ....[35]....
        /*06d4*/ 	.word	0x00007ce0
        /*06d8*/ 	.word	0x000000ff
        /*06dc*/ 	.word	0x00000000
        /*06e0*/ 	.short	0x0101
        /*06e2*/ 	.byte	0x04
	.zero		1


	//   ....[36]....
        /*06e4*/ 	.word	0x00008e30
        /*06e8*/ 	.word	0x00000000
        /*06ec*/ 	.word	0x0002d840
        /*06f0*/ 	.short	0x010a
        /*06f2*/ 	.byte	0x3f
	.zero		1


	//   ....[37]....
        /*06f4*/ 	.word	0x00009370
        /*06f8*/ 	.word	0x00000000
        /*06fc*/ 	.word	0x0002d830
        /*0700*/ 	.short	0x0107
        /*0702*/ 	.byte	0x3f
	.zero		1


	//   ....[38]....
        /*0704*/ 	.word	0x00009430
        /*0708*/ 	.word	0x00000000
        /*070c*/ 	.word	0x0002d830
        /*0710*/ 	.short	0x0101
        /*0712*/ 	.byte	0x3f
	.zero		1


	//   ....[39]....
        /*0714*/ 	.word	0x00009ee0
        /*0718*/ 	.word	0x000000ff
        /*071c*/ 	.word	0x0002d800
        /*0720*/ 	.short	0x0107
        /*0722*/ 	.byte	0x25
	.zero		1


	//   ....[40]....
        /*0724*/ 	.word	0x00009f40
        /*0728*/ 	.word	0x000000ff
        /*072c*/ 	.word	0x0002d800
        /*0730*/ 	.short	0x0101
        /*0732*/ 	.byte	0x25
	.zero		1


	//   ....[41]....
        /*0734*/ 	.word	0x00009f60
        /*0738*/ 	.word	0x000000ff
        /*073c*/ 	.word	0x0002d820
        /*0740*/ 	.short	0x010a
        /*0742*/ 	.byte	0x25
	.zero		1


	//   ....[42]....
        /*0744*/ 	.word	0x0000a2f0
        /*0748*/ 	.word	0x00000006
        /*074c*/ 	.word	0x0002d840
        /*0750*/ 	.short	0x010a
        /*0752*/ 	.byte	0x3f
	.zero		1


	//   ....[43]....
        /*0754*/ 	.word	0x0000a700
        /*0758*/ 	.word	0x00000006
        /*075c*/ 	.word	0x0002d830
        /*0760*/ 	.short	0x0107
        /*0762*/ 	.byte	0x3f
	.zero		1


	//   ....[44]....
        /*0764*/ 	.word	0x0000a7c0
        /*0768*/ 	.word	0x00000006
        /*076c*/ 	.word	0x0002d830
        /*0770*/ 	.short	0x0101
        /*0772*/ 	.byte	0x3f
	.zero		1


	//   ....[45]....
        /*0774*/ 	.word	0x0000a820
        /*0778*/ 	.word	0x00000006
        /*077c*/ 	.word	0x0002d860
        /*0780*/ 	.short	0x010a
        /*0782*/ 	.byte	0x3f
	.zero		1


	//   ....[46]....
        /*0784*/ 	.word	0x0000ac10
        /*0788*/ 	.word	0x00000006
        /*078c*/ 	.word	0x0002d850
        /*0790*/ 	.short	0x0107
        /*0792*/ 	.byte	0x3f
	.zero		1


	//   ....[47]....
        /*0794*/ 	.word	0x0000ade0
        /*0798*/ 	.word	0x00000006
        /*079c*/ 	.word	0x0002d850
        /*07a0*/ 	.short	0x0101
        /*07a2*/ 	.byte	0x3f
	.zero		1


	//   ....[48]....
        /*07a4*/ 	.word	0x0000aed0
        /*07a8*/ 	.word	0x00000004
        /*07ac*/ 	.word	0x0002d860
        /*07b0*/ 	.short	0x010a
        /*07b2*/ 	.byte	0x3f
	.zero		1


	//   ....[49]....
        /*07b4*/ 	.word	0x0000b2c0
        /*07b8*/ 	.word	0x00000004
        /*07bc*/ 	.word	0x0002d850
        /*07c0*/ 	.short	0x0107
        /*07c2*/ 	.byte	0x3f
	.zero		1


	//   ....[50]....
        /*07c4*/ 	.word	0x0000b3b0
        /*07c8*/ 	.word	0x00000004
        /*07cc*/ 	.word	0x0002d850
        /*07d0*/ 	.short	0x0101
        /*07d2*/ 	.byte	0x3f
	.zero		1


	//   ....[51]....
        /*07d4*/ 	.word	0x0000b4d0
        /*07d8*/ 	.word	0x00000004
        /*07dc*/ 	.word	0x0002d820
        /*07e0*/ 	.short	0x010a
        /*07e2*/ 	.byte	0x3f
	.zero		1


	//   ....[52]....
        /*07e4*/ 	.word	0x0000b650
        /*07e8*/ 	.word	0x00000003
        /*07ec*/ 	.word	0x0002d840
        /*07f0*/ 	.short	0x010a
        /*07f2*/ 	.byte	0x3f
	.zero		1


	//   ....[53]....
        /*07f4*/ 	.word	0x0000b6f0
        /*07f8*/ 	.word	0x00000017
        /*07fc*/ 	.word	0x0002d840
        /*0800*/ 	.short	0x010a
        /*0802*/ 	.byte	0x3f
	.zero		1


	//   ....[54]....
        /*0804*/ 	.word	0x0000b730
        /*0808*/ 	.word	0x00000003
        /*080c*/ 	.word	0x0002d860
        /*0810*/ 	.short	0x010a
        /*0812*/ 	.byte	0x3f
	.zero		1


	//   ....[55]....
        /*0814*/ 	.word	0x0000b770
        /*0818*/ 	.word	0x00000017
        /*081c*/ 	.word	0x0002d860
        /*0820*/ 	.short	0x010a
        /*0822*/ 	.byte	0x3f
	.zero		1


	//   ....[56]....
        /*0824*/ 	.word	0x0000b7e0
        /*0828*/ 	.word	0x00000003
        /*082c*/ 	.word	0x0002d800
        /*0830*/ 	.short	0x010a
        /*0832*/ 	.byte	0x3f
	.zero		1


	//   ....[57]....
        /*0834*/ 	.word	0x0000b830
        /*0838*/ 	.word	0x00000000
        /*083c*/ 	.word	0x0002d830
        /*0840*/ 	.short	0x010a
        /*0842*/ 	.byte	0x3f
	.zero		1


	//   ....[58]....
        /*0844*/ 	.word	0x0000b890
        /*0848*/ 	.word	0x00000007
        /*084c*/ 	.word	0x0002d830
        /*0850*/ 	.short	0x010a
        /*0852*/ 	.byte	0x3f
	.zero		1


	//   ....[59]....
        /*0854*/ 	.word	0x0000b8f0
        /*0858*/ 	.word	0x00000007
        /*085c*/ 	.word	0x0002d850
        /*0860*/ 	.short	0x010a
        /*0862*/ 	.byte	0x3f
	.zero		1


	//   ....[60]....
        /*0864*/ 	.word	0x0000b950
        /*0868*/ 	.word	0x00000007
        /*086c*/ 	.word	0x0002d850
        /*0870*/ 	.short	0x010a
        /*0872*/ 	.byte	0x3f
	.zero		1


	//   ....[61]....
        /*0874*/ 	.word	0x0000ba70
        /*0878*/ 	.word	0x00000000
        /*087c*/ 	.word	0x0002d840
        /*0880*/ 	.short	0x010a
        /*0882*/ 	.byte	0x3f
	.zero		1


	//   ....[62]....
        /*0884*/ 	.word	0x0000c8b0
        /*0888*/ 	.word	0x00000003
        /*088c*/ 	.word	0x0002d820
        /*0890*/ 	.short	0x010a
        /*0892*/ 	.byte	0x3f
	.zero		1


	//   ....[63]....
        /*0894*/ 	.word	0x0000c900
        /*0898*/ 	.word	0x00000006
        /*089c*/ 	.word	0x0002d840
        /*08a0*/ 	.short	0x010a
        /*08a2*/ 	.byte	0x3f
	.zero		1


	//   ....[64]....
        /*08a4*/ 	.word	0x0000ce60
        /*08a8*/ 	.word	0x00000006
        /*08ac*/ 	.word	0x0002d860
        /*08b0*/ 	.short	0x010a
        /*08b2*/ 	.byte	0x3f
	.zero		1


	//   ....[65]....
        /*08b4*/ 	.word	0x0000d440
        /*08b8*/ 	.word	0x00000004
        /*08bc*/ 	.word	0x0002d860
        /*08c0*/ 	.short	0x010a
        /*08c2*/ 	.byte	0x3f
	.zero		1


	//   ....[66]....
        /*08c4*/ 	.word	0x0000da20
        /*08c8*/ 	.word	0x00000004
        /*08cc*/ 	.word	0x0002d820
        /*08d0*/ 	.short	0x010a
        /*08d2*/ 	.byte	0x3f
	.zero		1


	//   ....[67]....
        /*08d4*/ 	.word	0x0000dbc0
        /*08d8*/ 	.word	0x00000003
        /*08dc*/ 	.word	0x0002d840
        /*08e0*/ 	.short	0x010a
        /*08e2*/ 	.byte	0x3f
	.zero		1


	//   ....[68]....
        /*08e4*/ 	.word	0x0000dc10
        /*08e8*/ 	.word	0x00000017
        /*08ec*/ 	.word	0x0002d840
        /*08f0*/ 	.short	0x010a
        /*08f2*/ 	.byte	0x3f
	.zero		1


	//   ....[69]....
        /*08f4*/ 	.word	0x0000dc60
        /*08f8*/ 	.word	0x00000003
        /*08fc*/ 	.word	0x0002d860
        /*0900*/ 	.short	0x010a
        /*0902*/ 	.byte	0x3f
	.zero		1


	//----- nvinfo : EIATTR_NUM_MBARRIERS
	.align		4
.L_1115:
        /*0904*/ 	.byte	0x03, 0x38
        /*0906*/ 	.short	0x0016


	//----- nvinfo : EIATTR_EXIT_INSTR_OFFSETS
	.align		4
        /*0908*/ 	.byte	0x04, 0x1c
        /*090a*/ 	.short	(.L_1117 - .L_1116)


	//   ....[0]....
.L_1116:
        /*090c*/ 	.word	0x00000960


	//   ....[1]....
        /*0910*/ 	.word	0x00007f70


	//   ....[2]....
        /*0914*/ 	.word	0x0000b7c0


	//----- nvinfo : EIATTR_MAX_THREADS
	.align		4
.L_1117:
        /*0918*/ 	.byte	0x04, 0x05
        /*091a*/ 	.short	(.L_1119 - .L_1118)
.L_1118:
        /*091c*/ 	.word	0x00000200
        /*0920*/ 	.word	0x00000001
        /*0924*/ 	.word	0x00000001


	//----- nvinfo : EIATTR_CRS_STACK_SIZE
	.align		4
.L_1119:
        /*0928*/ 	.byte	0x04, 0x1e
        /*092a*/ 	.short	(.L_1121 - .L_1120)
.L_1120:
        /*092c*/ 	.word	0x00000000


	//----- nvinfo : EIATTR_CBANK_PARAM_SIZE
	.align		4
.L_1121:
        /*0930*/ 	.byte	0x03, 0x19
        /*0932*/ 	.short	0x0a70


	//----- nvinfo : EIATTR_PARAM_CBANK
	.align		4
        /*0934*/ 	.byte	0x04, 0x0a
        /*0936*/ 	.short	(.L_1123 - .L_1122)
	.align		4
.L_1122:
        /*0938*/ 	.word	index@(.nv.constant0._ZN7cutlass13device_kernelIN5flash11enable_sm90INS1_16FlashAttnFwdSm90INS1_25CollectiveMainloopFwdSm90ILi2EN4cute5tupleIJNS5_1CILi1EEES8_S8_EEENS6_IJNS7_ILi192EEENS7_ILi128EEENS7_ILi96EEEEEELi96ENS_10bfloat16_tEfNS_4arch4Sm90ELb0ELb0ELb1ELb0ELb1ELb0ELb0ELb0ELb1ELb1ELb0ELb0EEENS1_21CollectiveEpilogueFwdINS6_IJSA_SC_SB_EEES9_SE_SG_Li384ELb0ELb1ELb0ELb0EEENS1_29StaticPersistentTileSchedulerILb0EEEEEEEEEvNT_6ParamsE)
        /*093c*/ 	.short	0x0210
        /*093e*/ 	.short	0x0a70


	//----- nvinfo : EIATTR_SW_WAR
	.align		4
.L_1123:
        /*0940*/ 	.byte	0x04, 0x36
        /*0942*/ 	.short	(.L_1125 - .L_1124)
.L_1124:
        /*0944*/ 	.word	0x00000008
.L_1125:


//--------------------- .nv.info._ZN7cutlass13device_kernelIN5flash11enable_sm90INS1_16FlashAttnFwdSm90INS1_25CollectiveMainloopFwdSm90ILi2EN4cute5tupleIJNS5_1CILi1EEES8_S8_EEENS6_IJNS7_ILi192EEENS7_ILi128EEENS7_ILi96EEEEEELi96ENS_10bfloat16_tEfNS_4arch4Sm90ELb0ELb0ELb1ELb1ELb1ELb0ELb0ELb0ELb1ELb1ELb0ELb0EEENS1_21CollectiveEpilogueFwdINS6_IJSA_SC_SB_EEES9_SE_SG_Li384ELb1ELb1ELb0ELb0EEENS1_36VarlenDynamicPersistentTileSchedulerILi192ELi128ELi384ELi128ELb0ELb1ELb1ELb0ELb1ELb1EEEEEEEEEvNT_6ParamsE --------------------------
	.section	.nv.info._ZN7cutlass13device_kernelIN5flash11enable_sm90INS1_16FlashAttnFwdSm90INS1_25CollectiveMainloopFwdSm90ILi2EN4cute5tupleIJNS5_1CILi1EEES8_S8_EEENS6_IJNS7_ILi192EEENS7_ILi128EEENS7_ILi96EEEEEELi96ENS_10bfloat16_tEfNS_4arch4Sm90ELb0ELb0ELb1ELb1ELb1ELb0ELb0ELb0ELb1ELb1ELb0ELb0EEENS1_21CollectiveEpilogueFwdINS6_IJSA_SC_SB_EEES9_SE_SG_Li384ELb1ELb1ELb0ELb0EEENS1_36VarlenDynamicPersistentTileSchedulerILi192ELi128ELi384ELi128ELb0ELb1ELb1ELb0ELb1ELb1EEEEEEEEEvNT_6ParamsE,"",@"SHT_CUDA_INFO"
	.sectionflags	@""
	.align	4


	//----- nvinfo : EIATTR_CUDA_API_VERSION
	.align		4
        /*0000*/ 	.byte	0x04, 0x37
        /*0002*/ 	.short	(.L_1127 - .L_1126)
.L_1126:
        /*0004*/ 	.word	0x00000082


	//----- nvinfo : EIATTR_KPARAM_INFO
	.align		4
.L_1127:
        /*0008*/ 	.byte	0x04, 0x17
        /*000a*/ 	.short	(.L_1129 - .L_1128)
.L_1128:
        /*000c*/ 	.word	0x00000000
        /*0010*/ 	.short	0x0000
        /*0012*/ 	.short	0x0070
        /*0014*/ 	.byte	0x00, 0xf0, 0x01, 0x2a


	//----- nvinfo : EIATTR_SPARSE_MMA_MASK
	.align		4
.L_1129:
        /*0018*/ 	.byte	0x03, 0x50
        /*001a*/ 	.short	0x0000


	//----- nvinfo : EIATTR_MAXREG_COUNT
	.align		4
        /*001c*/ 	.byte	0x03, 0x1b
        /*001e*/ 	.short	0x0080


	//----- nvinfo : EIATTR_NUM_BARRIERS
	.align		4
        /*0020*/ 	.byte	0x02, 0x4c
        /*0022*/ 	.byte	0x10
	.zero		1


	//----- nvinfo : EIATTR_EXTERNS
	.align		4
        /*0024*/ 	.byte	0x04, 0x0f
        /*0026*/ 	.short	(.L_1131 - .L_1130)


	//   ....[0]....
	.align		4
.L_1130:
        /*0028*/ 	.word	index@(__assertfail)


	//----- nvinfo : EIATTR_ANNOTATIONS
	.align		4
.L_1131:
        /*002c*/ 	.byte	0x04, 0x55
        /*002e*/ 	.short	(.L_1133 - .L_1132)


	//   ....[0]....
.L_1132:
        /* <DEDUP_REMOVED lines=32> */


	//----- nvinfo : EIATTR_MERCURY_ISA_VERSION
	.align		4
.L_1133:
        /*0220*/ 	.byte	0x03, 0x5f
        /*0222*/ 	.short	0x0101


	//----- nvinfo : EIATTR_UNUSED_LOAD_BYTE_OFFSET
	.align		4
        /*0224*/ 	.byte	0x04, 0x44
        /*0226*/ 	.short	(.L_1135 - .L_1134)


	//   ....[0]....
.L_1134:
        /*0228*/ 	.word	0x00000970
        /*022c*/ 	.word	0x0000fff0


	//   ....[1]....
        /*0230*/ 	.word	0x00007320
        /*0234*/ 	.word	0x0000fff0


	//----- nvinfo : EIATTR_INT_WARP_WIDE_INSTR_OFFSETS
	.align		4
.L_1135:
        /*0238*/ 	.byte	0x04, 0x31
        /*023a*/ 	.short	(.L_1137 - .L_1136)


	//   ....[0]....
.L_1136:
        /*023c*/ 	.word	0x000000c0


	//   ....[1]....
        /*0240*/ 	.word	0x000000d0


	//   ....[2]....
        /*0244*/ 	.word	0x00000170


	//   ....[3]....
        /*0248*/ 	.word	0x00009d80


	//   ....[4]....
        /*024c*/ 	.word	0x00009e10


	//   ....[5]....
        /*0250*/ 	.word	0x0000cbb0


	//   ....[6]....
        /*0254*/ 	.word	0x0000cc40


	//----- nvinfo : EIATTR_COOP_GROUP_MASK_REGIDS
	.align		4
.L_1137:
        /*0258*/ 	.byte	0x04, 0x29
        /*025a*/ 	.short	(.L_1139 - .L_1138)


	//   ....[0]....
.L_1138:
        /*025c*/ 	.word	0xffffffff


	//   ....[1]....
        /*0260*/ 	.word	0xffffffff


	//   ....[2]....
        /*0264*/ 	.word	0xffffffff


	//   ....[3]....
        /*0268*/ 	.word	0xffffffff


	//   ....[4]....
        /*026c*/ 	.word	0xffffffff


	//   ....[5]....
        /*0270*/ 	.word	0xffffffff


	//   ....[6]....
        /*0274*/ 	.word	0xffffffff


	//   ....[7]....
        /*0278*/ 	.word	0xffffffff


	//   ....[8]....
        /*027c*/ 	.word	0xffffffff


	//   ....[9]....
        /*0280*/ 	.word	0xffffffff


	//   ....[10]....
        /*0284*/ 	.word	0xffffffff


	//   ....[11]....
        /*0288*/ 	.word	0xffffffff


	//   ....[12]....
        /*028c*/ 	.word	0xffffffff


	//   ....[13]....
        /*0290*/ 	.word	0xffffffff


	//   ....[14]....
        /*0294*/ 	.word	0xffffffff


	//   ....[15]....
        /*0298*/ 	.word	0xffffffff


	//   ....[16]....
        /*029c*/ 	.word	0xffffffff


	//   ....[17]....
        /*02a0*/ 	.word	0xffffffff


	//   ....[18]....
        /*02a4*/ 	.word	0xffffffff


	//   ....[19]....
        /*02a8*/ 	.word	0xffffffff


	//   ....[20]....
        /*02ac*/ 	.word	0xffffffff


	//   ....[21]....
        /*02b0*/ 	.word	0xffffffff


	//   ....[22]....
        /*02b4*/ 	.word	0xffffffff


	//   ....[23]....
        /*02b8*/ 	.word	0xffffffff


	//   ....[24]....
        /*02bc*/ 	.word	0xffffffff


	//   ....[25]....
        /*02c0*/ 	.word	0xffffffff


	//   ....[26]....
        /*02c4*/ 	.word	0xffffffff


	//   ....[27]....
        /*02c8*/ 	.word	0xffffffff


	//   ....[28]....
        /*02cc*/ 	.word	0xffffffff


	//   ....[29]....
        /*02d0*/ 	.word	0xffffffff


	//   ....[30]....
        /*02d4*/ 	.word	0xffffffff


	//   ....[31]....
        /*02d8*/ 	.word	0xffffffff


	//   ....[32]....
        /*02dc*/ 	.word	0xffffffff


	//   ....[33]....
        /*02e0*/ 	.word	0xffffffff


	//   ....[34]....
        /*02e4*/ 	.word	0xffffffff


	//   ....[35]....
        /*02e8*/ 	.word	0xffffffff


	//   ....[36]....
        /*02ec*/ 	.word	0xffffffff


	//   ....[37]....
        /*02f0*/ 	.word	0xffffffff


	//   ....[38]....
        /*02f4*/ 	.word	0xffffffff


	//   ....[39]....
        /*02f8*/ 	.word	0xffffffff


	//   ....[40]....
        /*02fc*/ 	.word	0xffffffff


	//   ....[41]....
        /*0300*/ 	.word	0xffffffff


	//   ....[42]....
        /*0304*/ 	.word	0xffffffff


	//   ....[43]....
        /*0308*/ 	.word	0xffffffff


	//   ....[44]....
        /*030c*/ 	.word	0xffffffff


	//   ....[45]....
        /*0310*/ 	.word	0xffffffff


	//   ....[46]....
        /*0314*/ 	.word	0xffffffff


	//   ....[47]....
        /*0318*/ 	.word	0xffffffff


	//   ....[48]....
        /*031c*/ 	.word	0xffffffff


	//   ....[49]....
        /*0320*/ 	.word	0xffffffff


	//   ....[50]....
        /*0324*/ 	.word	0xffffffff


	//   ....[51]....
        /*0328*/ 	.word	0xffffffff


	//   ....[52]....
        /*032c*/ 	.word	0xffffffff


	//   ....[53]....
        /*0330*/ 	.word	0xffffffff


	//   ....[54]....
        /*0334*/ 	.word	0xffffffff


	//   ....[55]....
        /*0338*/ 	.word	0xffffffff


	//   ....[56]....
        /*033c*/ 	.word	0xffffffff


	//   ....[57]....
        /*0340*/ 	.word	0xffffffff


	//   ....[58]....
        /*0344*/ 	.word	0xffffffff


	//   ....[59]....
        /*0348*/ 	.word	0xffffffff


	//   ....[60]....
        /*034c*/ 	.word	0xffffffff


	//   ....[61]....
        /*0350*/ 	.word	0xffffffff


	//   ....[62]....
        /*0354*/ 	.word	0xffffffff


	//   ....[63]....
        /*0358*/ 	.word	0xffffffff


	//   ....[64]....
        /*035c*/ 	.word	0xffffffff


	//   ....[65]....
        /*0360*/ 	.word	0xffffffff


	//   ....[66]....
        /*0364*/ 	.word	0xffffffff


	//   ....[67]....
        /*0368*/ 	.word	0xffffffff


	//   ....[68]....
        /*036c*/ 	.word	0xffffffff


	//   ....[69]....
        /*0370*/ 	.word	0xffffffff


	//   ....[70]....
        /*0374*/ 	.word	0xffffffff


	//   ....[71]....
        /*0378*/ 	.word	0xffffffff


	//   ....[72]....
        /*037c*/ 	.word	0xffffffff


	//   ....[73]....
        /*0380*/ 	.word	0xffffffff


	//   ....[74]....
        /*0384*/ 	.word	0xffffffff


	//   ....[75]....
        /*0388*/ 	.word	0xffffffff


	//   ....[76]....
        /*038c*/ 	.word	0xffffffff


	//   ....[77]....
        /*0390*/ 	.word	0xffffffff


	//   ....[78]....
        /*0394*/ 	.word	0xffffffff


	//   ....[79]....
        /*0398*/ 	.word	0xffffffff


	//   ....[80]....
        /*039c*/ 	.word	0xffffffff


	//   ....[81]....
        /*03a0*/ 	.word	0xffffffff


	//   ....[82]....
        /*03a4*/ 	.word	0xffffffff


	//   ....[83]....
        /*03a8*/ 	.word	0xffffffff


	//   ....[84]....
        /*03ac*/ 	.word	0xffffffff


	//   ....[85]....
        /*03b0*/ 	.word	0xffffffff


	//   ....[86]....
        /*03b4*/ 	.word	0xffffffff


	//   ....[87]....
        /*03b8*/ 	.word	0xffffffff


	//   ....[88]....
        /*03bc*/ 	.word	0xffffffff


	//   ....[89]....
        /*03c0*/ 	.word	0xffffffff


	//   ....[90]....
        /*03c4*/ 	.word	0xffffffff


	//   ....[91]....
        /*03c8*/ 	.word	0xffffffff


	//   ....[92]....
        /*03cc*/ 	.word	0xffffffff


	//   ....[93]....
        /*03d0*/ 	.word	0xffffffff


	//   ....[94]....
        /*03d4*/ 	.word	0xffffffff


	//   ....[95]....
        /*03d8*/ 	.word	0xffffffff


	//   ....[96]....
        /*03dc*/ 	.word	0xffffffff


	//   ....[97]....
        /*03e0*/ 	.word	0xffffffff


	//   ....[98]....
        /*03e4*/ 	.word	0xffffffff


	//   ....[99]....
        /*03e8*/ 	.word	0xffffffff


	//   ....[100]....
        /*03ec*/ 	.word	0xffffffff


	//   ....[101]....
        /*03f0*/ 	.word	0xffffffff


	//   ....[102]....
        /*03f4*/ 	.word	0xffffffff


	//   ....[103]....
        /*03f8*/ 	.word	0xffffffff


	//   ....[104]....
        /*03fc*/ 	.word	0xffffffff


	//   ....[105]....
        /*0400*/ 	.word	0xffffffff


	//   ....[106]....
        /*0404*/ 	.word	0xffffffff


	//   ....[107]....
        /*0408*/ 	.word	0xffffffff


	//   ....[108]....
        /*040c*/ 	.word	0xffffffff


	//   ....[109]....
        /*0410*/ 	.word	0xffffffff


	//   ....[110]....
        /*0414*/ 	.word	0xffffffff


	//   ....[111]....
        /*0418*/ 	.word	0x0500000f


	//   ....[112]....
        /*041c*/ 	.word	0x0500000f


	//   ....[113]....
        /*0420*/ 	.word	0x0500000f


	//   ....[114]....
        /*0424*/ 	.word	0x0500000f


	//   ....[115]....
        /*0428*/ 	.word	0x0500000f


	//   ....[116]....
        /*042c*/ 	.word	0x0500000f


	//   ....[117]....
        /*0430*/ 	.word	0x0500000f


	//   ....[118]....
        /*0434*/ 	.word	0x0500000f


	//   ....[119]....
        /*0438*/ 	.word	0x0500000f


	//   ....[120]....
        /*043c*/ 	.word	0x0500000f


	//   ....[121]....
        /*0440*/ 	.word	0x0500000f


	//   ....[122]....
        /*0444*/ 	.word	0x0500000f


	//   ....[123]....
        /*0448*/ 	.word	0x0500000f


	//   ....[124]....
        /*044c*/ 	.word	0x0500000f


	//   ....[125]....
        /*0450*/ 	.word	0x0500000f


	//   ....[126]....
        /*0454*/ 	.word	0x0500000f


	//   ....[127]....
        /*0458*/ 	.word	0x0500000f


	//   ....[128]....
        /*045c*/ 	.word	0x0500000f


	//   ....[129]....
        /*0460*/ 	.word	0x0500000f


	//   ....[130]....
        /*0464*/ 	.word	0x0500000f


	//   ....[131]....
        /*0468*/ 	.word	0x0500000f


	//   ....[132]....
        /*046c*/ 	.word	0x0500000f


	//   ....[133]....
        /*0470*/ 	.word	0x0500000f


	//   ....[134]....
        /*0474*/ 	.word	0x0500000f


	//   ....[135]....
        /*0478*/ 	.word	0x0500000f


	//   ....[136]....
        /*047c*/ 	.word	0x0500000f


	//   ....[137]....
        /*0480*/ 	.word	0x0500000f


	//   ....[138]....
        /*0484*/ 	.word	0x0500000f


	//   ....[139]....
        /*0488*/ 	.word	0x0500000f


	//   ....[140]....
        /*048c*/ 	.word	0x0500000f


	//   ....[141]....
        /*0490*/ 	.word	0x0500000f


	//   ....[142]....
        /*0494*/ 	.word	0x0500000f


	//   ....[143]....
        /*0498*/ 	.word	0x0500000f


	//   ....[144]....
        /*049c*/ 	.word	0x0500000f


	//   ....[145]....
        /*04a0*/ 	.word	0x0500000f


	//   ....[146]....
        /*04a4*/ 	.word	0x0500000f


	//   ....[147]....
        /*04a8*/ 	.word	0x0500000f


	//   ....[148]....
        /*04ac*/ 	.word	0x0500000f


	//   ....[149]....
        /*04b0*/ 	.word	0x0500000f


	//   ....[150]....
        /*04b4*/ 	.word	0x0500000f


	//   ....[151]....
        /*04b8*/ 	.word	0x0500000f


	//   ....[152]....
        /*04bc*/ 	.word	0x0500000f


	//   ....[153]....
        /*04c0*/ 	.word	0x0500000f


	//   ....[154]....
        /*04c4*/ 	.word	0x0500000f


	//   ....[155]....
        /*04c8*/ 	.word	0x0500000f


	//   ....[156]....
        /*04cc*/ 	.word	0x0500000f


	//   ....[157]....
        /*04d0*/ 	.word	0x0500000f


	//   ....[158]....
        /*04d4*/ 	.word	0x0500000f


	//   ....[159]....
        /*04d8*/ 	.word	0x0500000f


	//   ....[160]....
        /*04dc*/ 	.word	0x0500000f


	//   ....[161]....
        /*04e0*/ 	.word	0x0500000f


	//   ....[162]....
        /*04e4*/ 	.word	0x0500000f


	//   ....[163]....
        /*04e8*/ 	.word	0x0500000f


	//   ....[164]....
        /*04ec*/ 	.word	0x0500000f


	//   ....[165]....
        /*04f0*/ 	.word	0x0500000f


	//   ....[166]....
        /*04f4*/ 	.word	0x0500000f


	//   ....[167]....
        /*04f8*/ 	.word	0x0500000f


	//   ....[168]....
        /*04fc*/ 	.word	0x0500000f


	//   ....[169]....
        /*0500*/ 	.word	0x0500000f


	//   ....[170]....
        /*0504*/ 	.word	0x0500000f


	//   ....[171]....
        /*0508*/ 	.word	0x0500000f


	//   ....[172]....
        /*050c*/ 	.word	0x0500000f


	//   ....[173]....
        /*0510*/ 	.word	0x0500000f


	//----- nvinfo : EIATTR_COOP_GROUP_INSTR_OFFSETS
	.align		4
.L_1139:
        /*0514*/ 	.byte	0x04, 0x28
        /*0516*/ 	.short	(.L_1141 - .L_1140)


	//   ....[0]....
.L_1140:
        /*0518*/ 	.word	0x00000080


	//   ....[1]....
        /*051c*/ 	.word	0x000000b0


	//   ....[2]....
        /*0520*/ 	.word	0x000002d0


	//   ....[3]....
        /*0524*/ 	.word	0x00000430


	//   ....[4]....
        /*0528*/ 	.word	0x00000550


	//   ....[5]....
        /*052c*/ 	.word	0x000006b0


	//   ....[6]....
        /*0530*/ 	.word	0x00001310


	//   ....[7]....
        /*0534*/ 	.word	0x00002ad0


	//   ....[8]....
        /*0538*/ 	.word	0x00002b40


	//   ....[9]....
        /*053c*/ 	.word	0x000030d0


	//   ....[10]....
        /*0540*/ 	.word	0x00003150


	//   ....[11]....
        /*0544*/ 	.word	0x00003e50


	//   ....[12]....
        /*0548*/ 	.word	0x00005510


	//   ....[13]....
        /*054c*/ 	.word	0x00005540


	//   ....[14]....
        /*0550*/ 	.word	0x00005570


	//   ....[15]....
        /*0554*/ 	.word	0x00005590


	//   ....[16]....
        /*0558*/ 	.word	0x000068e0


	//   ....[17]....
        /*055c*/ 	.word	0x000069e0


	//   ....[18]....
        /*0560*/ 	.word	0x00006a40


	//   ....[19]....
        /*0564*/ 	.word	0x00006b20


	//   ....[20]....
        /*0568*/ 	.word	0x00006b30


	//   ....[21]....
        /*056c*/ 	.word	0x00007c50


	//   ....[22]....
        /*0570*/ 	.word	0x00007c90


	//   ....[23]....
        /*0574*/ 	.word	0x00007cc0


	//   ....[24]....
        /*0578*/ 	.word	0x00007cf0


	//   ....[25]....
        /*057c*/ 	.word	0x00008160


	//   ....[26]....
        /*0580*/ 	.word	0x00008180


	//   ....[27]....
        /*0584*/ 	.word	0x00008290


	//   ....[28]....
        /*0588*/ 	.word	0x000082b0


	//   ....[29]....
        /*058c*/ 	.word	0x00008ae0


	//   ....[30]....
        /*0590*/ 	.word	0x00008af0


	//   ....[31]....
        /*0594*/ 	.word	0x00008bf0


	//   ....[32]....
        /*0598*/ 	.word	0x00008c10


	//   ....[33]....
        /*059c*/ 	.word	0x00008d80


	//   ....[34]....
        /*05a0*/ 	.word	0x00008f50


	//   ....[35]....
        /*05a4*/ 	.word	0x00008f80


	//   ....[36]....
        /*05a8*/ 	.word	0x00008fb0


	//   ....[37]....
        /*05ac*/ 	.word	0x00008fe0


	//   ....[38]....
        /*05b0*/ 	.word	0x00009010


	//   ....[39]....
        /*05b4*/ 	.word	0x00009040


	//   ....[40]....
        /*05b8*/ 	.word	0x00009190


	//   ....[41]....
        /*05bc*/ 	.word	0x000091c0


	//   ....[42]....
        /*05c0*/ 	.word	0x000091f0


	//   ....[43]....
        /*05c4*/ 	.word	0x00009220


	//   ....[44]....
        /*05c8*/ 	.word	0x00009250


	//   ....[45]....
        /*05cc*/ 	.word	0x00009280


	//   ....[46]....
        /*05d0*/ 	.word	0x00009310


	//   ....[47]....
        /*05d4*/ 	.word	0x00009340


	//   ....[48]....
        /*05d8*/ 	.word	0x000093c0


	//   ....[49]....
        /*05dc*/ 	.word	0x0000aa50


	//   ....[50]....
        /*05e0*/ 	.word	0x0000aa70


	//   ....[51]....
        /*05e4*/ 	.word	0x0000ab20


	//   ....[52]....
        /*05e8*/ 	.word	0x0000ab40


	//   ....[53]....
        /*05ec*/ 	.word	0x0000abe0


	//   ....[54]....
        /*05f0*/ 	.word	0x0000ac00


	//   ....[55]....
        /*05f4*/ 	.word	0x0000ac10


	//   ....[56]....
        /*05f8*/ 	.word	0x0000ac20


	//   ....[57]....
        /*05fc*/ 	.word	0x0000b5e0


	//   ....[58]....
        /*0600*/ 	.word	0x0000b600


	//   ....[59]....
        /*0604*/ 	.word	0x0000b660


	//   ....[60]....
        /*0608*/ 	.word	0x0000b6a0


	//   ....[61]....
        /*060c*/ 	.word	0x0000b700


	//   ....[62]....
        /*0610*/ 	.word	0x0000b740


	//   ....[63]....
        /*0614*/ 	.word	0x0000b750


	//   ....[64]....
        /*0618*/ 	.word	0x0000b770


	//   ....[65]....
        /*061c*/ 	.word	0x0000b840


	//   ....[66]....
        /*0620*/ 	.word	0x0000b880


	//   ....[67]....
        /*0624*/ 	.word	0x0000b890


	//   ....[68]....
        /*0628*/ 	.word	0x0000b8b0


	//   ....[69]....
        /*062c*/ 	.word	0x0000c170


	//   ....[70]....
        /*0630*/ 	.word	0x0000c180


	//   ....[71]....
        /*0634*/ 	.word	0x0000c1a0


	//   ....[72]....
        /*0638*/ 	.word	0x0000c220


	//   ....[73]....
        /*063c*/ 	.word	0x0000c230


	//   ....[74]....
        /*0640*/ 	.word	0x0000c290


	//   ....[75]....
        /*0644*/ 	.word	0x0000c2c0


	//   ....[76]....
        /*0648*/ 	.word	0x0000c300


	//   ....[77]....
        /*064c*/ 	.word	0x0000c5f0


	//   ....[78]....
        /*0650*/ 	.word	0x0000c610


	//   ....[79]....
        /*0654*/ 	.word	0x0000c6b0


	//   ....[80]....
        /*0658*/ 	.word	0x0000c6c0


	//   ....[81]....
        /*065c*/ 	.word	0x0000c750


	//   ....[82]....
        /*0660*/ 	.word	0x0000c760


	//   ....[83]....
        /*0664*/ 	.word	0x0000c770


	//   ....[84]....
        /*0668*/ 	.word	0x0000c800


	//   ....[85]....
        /*066c*/ 	.word	0x0000ce30


	//   ....[86]....
        /*0670*/ 	.word	0x0000ce40


	//   ....[87]....
        /*0674*/ 	.word	0x0000ced0


	//   ....[88]....
        /*0678*/ 	.word	0x0000cf70


	//   ....[89]....
        /*067c*/ 	.word	0x0000cf90


	//   ....[90]....
        /*0680*/ 	.word	0x0000d010


	//   ....[91]....
        /*0684*/ 	.word	0x0000d030


	//   ....[92]....
        /*0688*/ 	.word	0x0000d040


	//   ....[93]....
        /*068c*/ 	.word	0x0000d420


	//   ....[94]....
        /*0690*/ 	.word	0x0000d450


	//   ....[95]....
        /*0694*/ 	.word	0x0000d490


	//   ....[96]....
        /*0698*/ 	.word	0x0000d4c0


	//   ....[97]....
        /*069c*/ 	.word	0x0000d4f0


	//   ....[98]....
        /*06a0*/ 	.word	0x0000d520


	//   ....[99]....
        /*06a4*/ 	.word	0x0000d550


	//   ....[100]....
        /*06a8*/ 	.word	0x0000d580


	//   ....[101]....
        /*06ac*/ 	.word	0x0000d700


	//   ....[102]....
        /*06b0*/ 	.word	0x0000d730


	//   ....[103]....
        /*06b4*/ 	.word	0x0000d760


	//   ....[104]....
        /*06b8*/ 	.word	0x0000d790


	//   ....[105]....
        /*06bc*/ 	.word	0x0000d7c0


	//   ....[106]....
        /*06c0*/ 	.word	0x0000d7f0


	//   ....[107]....
        /*06c4*/ 	.word	0x0000d8b0


	//   ....[108]....
        /*06c8*/ 	.word	0x0000d8d0


	//   ....[109]....
        /*06cc*/ 	.word	0x0000d940


	//   ....[110]....
        /*06d0*/ 	.word	0x0000ddb0


	//   ....[111]....
        /*06d4*/ 	.word	0x0000e290


	//   ....[112]....
        /*06d8*/ 	.word	0x0000e380


	//   ....[113]....
        /*06dc*/ 	.word	0x0000e420


	//   ....[114]....
        /*06e0*/ 	.word	0x0000e480


	//   ....[115]....
        /*06e4*/ 	.word	0x0000e5a0


	//   ....[116]....
        /*06e8*/ 	.word	0x0000e600


	//   ....[117]....
        /*06ec*/ 	.word	0x0000e710


	//   ....[118]....
        /*06f0*/ 	.word	0x0000e780


	//   ....[119]....
        /*06f4*/ 	.word	0x0000e860


	//   ....[120]....
        /*06f8*/ 	.word	0x0000e980


	//   ....[121]....
        /*06fc*/ 	.word	0x0000e9d0


	//   ....[122]....
        /*0700*/ 	.word	0x0000ea40


	//   ....[123]....
        /*0704*/ 	.word	0x0000eb30


	//   ....[124]....
        /*0708*/ 	.word	0x0000ebb0


	//   ....[125]....
        /*070c*/ 	.word	0x0000ec90


	//   ....[126]....
        /*0710*/ 	.word	0x0000ed10


	//   ....[127]....
        /*0714*/ 	.word	0x0000ed70


	//   ....[128]....
        /*0718*/ 	.word	0x0000ee70


	//   ....[129]....
        /*071c*/ 	.word	0x0000ef70


	//   ....[130]....
        /*0720*/ 	.word	0x0000efd0


	//   ....[131]....
        /*0724*/ 	.word	0x0000f0b0


	//   ....[132]....
        /*0728*/ 	.word	0x0000f1f0


	//   ....[133]....
        /*072c*/ 	.word	0x0000f2c0


	//   ....[134]....
        /*0730*/ 	.word	0x0000f340


	//   ....[135]....
        /*0734*/ 	.word	0x0000f430


	//   ....[136]....
        /*0738*/ 	.word	0x0000f490


	//   ....[137]....
        /*073c*/ 	.word	0x0000f560


	//   ....[138]....
        /*0740*/ 	.word	0x0000f5c0


	//   ....[139]....
        /*0744*/ 	.word	0x0000f6a0


	//   ....[140]....
        /*0748*/ 	.word	0x0000f790


	//   ....[141]....
        /*074c*/ 	.word	0x0000f830


	//   ....[142]....
        /*0750*/ 	.word	0x0000f890


	//   ....[143]....
        /*0754*/ 	.word	0x0000f990


	//   ....[144]....
        /*0758*/ 	.word	0x0000f9f0


	//   ....[145]....
        /*075c*/ 	.word	0x0000faf0


	//   ....[146]....
        /*0760*/ 	.word	0x0000fb50


	//   ....[147]....
        /*0764*/ 	.word	0x0000fc20


	//   ....[148]....
        /*0768*/ 	.word	0x0000fd70


	//   ....[149]....
        /*076c*/ 	.word	0x0000fe20


	//   ....[150]....
        /*0770*/ 	.word	0x0000ff30


	//   ....[151]....
        /*0774*/ 	.word	0x00010010


	//   ....[152]....
        /*0778*/ 	.word	0x00010070


	//   ....[153]....
        /*077c*/ 	.word	0x00010160


	//   ....[154]....
        /*0780*/ 	.word	0x000101c0


	//   ....[155]....
        /*0784*/ 	.word	0x000102a0


	//   ....[156]....
        /*0788*/ 	.word	0x00010330


	//   ....[157]....
        /*078c*/ 	.word	0x000103d0


	//   ....[158]....
        /*0790*/ 	.word	0x000104f0


	//   ....[159]....
        /*0794*/ 	.word	0x00010560


	//   ....[160]....
        /*0798*/ 	.word	0x000105d0


	//   ....[161]....
        /*079c*/ 	.word	0x00010640


	//   ....[162]....
        /*07a0*/ 	.word	0x000106b0


	//   ....[163]....
        /*07a4*/ 	.word	0x00010730


	//   ....[164]....
        /*07a8*/ 	.word	0x000107c0


	//   ....[165]....
        /*07ac*/ 	.word	0x00010850


	//   ....[166]....
        /*07b0*/ 	.word	0x000108c0


	//   ....[167]....
        /*07b4*/ 	.word	0x00010930


	//   ....[168]....
        /*07b8*/ 	.word	0x000109a0


	//   ....[169]....
        /*07bc*/ 	.word	0x00010a20


	//   ....[170]....
        /*07c0*/ 	.word	0x00010a90


	//   ....[171]....
        /*07c4*/ 	.word	0x00010b30


	//   ....[172]....
        /*07c8*/ 	.word	0x00010bc0


	//   ....[173]....
        /*07cc*/ 	.word	0x00010ce0


	//----- nvinfo : EIATTR_REG_RECONFIG
	.align		4
.L_1141:
        /*07d0*/ 	.byte	0x01, 0x54
	.zero		2


	//----- nvinfo : EIATTR_SYSCALL_OFFSETS
	.align		4
        /*07d4*/ 	.byte	0x04, 0x46
        /*07d6*/ 	.short	(.L_1143 - .L_1142)


	//   ....[0]....
.L_1142:
        /*07d8*/ 	.word	0x000014d0


	//   ....[1]....
        /*07dc*/ 	.word	0x00009f70


	//   ....[2]....
        /*07e0*/ 	.word	0x0000a0c0


	//   ....[3]....
        /*07e4*/ 	.word	0x0000a1b0


	//   ....[4]....
        /*07e8*/ 	.word	0x0000b060


	//----- nvinfo : EIATTR_MBARRIER_INSTR_OFFSETS
	.align		4
.L_1143:
        /*07ec*/ 	.byte	0x04, 0x39
        /*07ee*/ 	.short	(.L_1145 - .L_1144)


	//   ....[0]....
.L_1144:
        /*07f0*/ 	.word	0x00000180
        /*07f4*/ 	.word	0x000000ff
        /*07f8*/ 	.word	0x0002d800
        /*07fc*/ 	.short	0x0100
        /*07fe*/ 	.byte	0x08
	.zero		1


	//   ....[1]....
        /*0800*/ 	.word	0x00000190
        /*0804*/ 	.word	0x000000ff
        /*0808*/ 	.word	0x0002d820
        /*080c*/ 	.short	0x0100
        /*080e*/ 	.byte	0x08
	.zero		1


	//   ....[2]....
        /*0810*/ 	.word	0x00000280
        /*0814*/ 	.word	0x000000ff
        /*0818*/ 	.word	0x0002d830
        /*081c*/ 	.short	0x0100
        /*081e*/ 	.byte	0x08
	.zero		1


	//   ....[3]....
        /*0820*/ 	.word	0x00000290
        /*0824*/ 	.word	0x000000ff
        /*0828*/ 	.word	0x0002d840
        /*082c*/ 	.short	0x0100
        /*082e*/ 	.byte	0x08
	.zero		1


	//   ....[4]....
        /*0830*/ 	.word	0x000002a0
        /*0834*/ 	.word	0x000000ff
        /*0838*/ 	.word	0x0002d838
        /*083c*/ 	.short	0x0100
        /*083e*/ 	.byte	0x08
	.zero		1


	//   ....[5]....
        /*0840*/ 	.word	0x000002b0
        /*0844*/ 	.word	0x000000ff
        /*0848*/ 	.word	0x0002d848
        /*084c*/ 	.short	0x0100
        /*084e*/ 	.byte	0x08
	.zero		1


	//   ....[6]....
        /*0850*/ 	.word	0x000003e0
        /*0854*/ 	.word	0x000000ff
        /*0858*/ 	.word	0x0002d850
        /*085c*/ 	.short	0x0100
        /*085e*/ 	.byte	0x08
	.zero		1


	//   ....[7]....
        /*0860*/ 	.word	0x000003f0
        /*0864*/ 	.word	0x000000ff
        /*0868*/ 	.word	0x0002d860
        /*086c*/ 	.short	0x0100
        /*086e*/ 	.byte	0x08
	.zero		1


	//   ....[8]....
        /*0870*/ 	.word	0x00000400
        /*0874*/ 	.word	0x000000ff
        /*0878*/ 	.word	0x0002d858
        /*087c*/ 	.short	0x0100
        /*087e*/ 	.byte	0x08
	.zero		1


	//   ....[9]....
        /*0880*/ 	.word	0x00000410
        /*0884*/ 	.word	0x000000ff
        /*0888*/ 	.word	0x0002d868
        /*088c*/ 	.short	0x0100
        /*088e*/ 	.byte	0x08
	.zero		1


	//   ....[10]....
        /*0890*/ 	.word	0x00000500
        /*0894*/ 	.word	0x000000ff
        /*0898*/ 	.word	0x0002d870
        /*089c*/ 	.short	0x0100
        /*089e*/ 	.byte	0x06
	.zero		1


	//   ....[11]....
        /*08a0*/ 	.word	0x00000510
        /*08a4*/ 	.word	0x000000ff
        /*08a8*/ 	.word	0x0002d880
        /*08ac*/ 	.short	0x0100
        /*08ae*/ 	.byte	0x06
	.zero		1


	//   ....[12]....
        /*08b0*/ 	.word	0x00000520
        /*08b4*/ 	.word	0x000000ff
        /*08b8*/ 	.word	0x0002d878
        /*08bc*/ 	.short	0x0100
        /*08be*/ 	.byte	0x06
	.zero		1


	//   ....[13]....
        /*08c0*/ 	.word	0x00000530
        /*08c4*/ 	.word	0x000000ff
        /*08c8*/ 	.word	0x0002d888
        /*08cc*/ 	.short	0x0100
        /*08ce*/ 	.byte	0x06
	.zero		1


	//   ....[14]....
        /*08d0*/ 	.word	0x00000660
        /*08d4*/ 	.word	0x000000ff
        /*08d8*/ 	.word	0x0002d890
        /*08dc*/ 	.short	0x0100
        /*08de*/ 	.byte	0x08
	.zero		1


	//   ....[15]....
        /*08e0*/ 	.word	0x00000670
        /*08e4*/ 	.word	0x000000ff
        /*08e8*/ 	.word	0x0002d8a0
        /*08ec*/ 	.short	0x0100
        /*08ee*/ 	.byte	0x08
	.zero		1


	//   ....[16]....
        /*08f0*/ 	.word	0x00000680
        /*08f4*/ 	.word	0x000000ff
        /*08f8*/ 	.word	0x0002d898
        /*08fc*/ 	.short	0x0100
        /*08fe*/ 	.byte	0x08
	.zero		1


	//   ....[17]....
        /*0900*/ 	.word	0x00000690
        /*0904*/ 	.word	0x000000ff
        /*0908*/ 	.word	0x0002d8a8
        /*090c*/ 	.short	0x0100
        /*090e*/ 	.byte	0x08
	.zero		1


	//   ....[18]....
        /*0910*/ 	.word	0x000007c0
        /*0914*/ 	.word	0x000000ff
        /*0918*/ 	.word	0x0002d8b0
        /*091c*/ 	.short	0x0100
        /*091e*/ 	.byte	0x08
	.zero		1


	//   ....[19]....
        /*0920*/ 	.word	0x000007d0
        /*0924*/ 	.word	0x000000ff
        /*0928*/ 	.word	0x0002d8c0
        /*092c*/ 	.short	0x0100
        /*092e*/ 	.byte	0x08
	.zero		1


	//   ....[20]....
        /*0930*/ 	.word	0x000007e0
        /*0934*/ 	.word	0x000000ff
        /*0938*/ 	.word	0x0002d8b8
        /*093c*/ 	.short	0x0100
        /*093e*/ 	.byte	0x08
	.zero		1


	//   ....[21]....
        /*0940*/ 	.word	0x000007f0
        /*0944*/ 	.word	0x000000ff
        /*0948*/ 	.word	0x0002d8c8
        /*094c*/ 	.short	0x0100
        /*094e*/ 	.byte	0x08
	.zero		1


	//   ....[22]....
        /*0950*/ 	.word	0x00001530
        /*0954*/ 	.word	0x000000ff
        /*0958*/ 	.word	0x0002d800
        /*095c*/ 	.short	0x010a
        /*095e*/ 	.byte	0x29
	.zero		1


	//   ....[23]....
        /*0960*/ 	.word	0x000015a0
        /*0964*/ 	.word	0x00000000
        /*0968*/ 	.word	0x0002d830
        /*096c*/ 	.short	0x010a
        /*096e*/ 	.byte	0x3f
	.zero		1


	//   ....[24]....
        /*0970*/ 	.word	0x000015f0
        /*0974*/ 	.word	0x00000000
        /*0978*/ 	.word	0x0002d830
        /*097c*/ 	.short	0x010a
        /*097e*/ 	.byte	0x3f
	.zero		1


	//   ....[25]....
        /*0980*/ 	.word	0x00002760
        /*0984*/ 	.word	0x000000ff
        /*0988*/ 	.word	0x00000000
        /*098c*/ 	.short	0x0101
        /*098e*/ 	.byte	0x06
	.zero		1


	//   ....[26]....
        /*0990*/ 	.word	0x00004110
        /*0994*/ 	.word	0x000000ff
        /*0998*/ 	.word	0x0002d830
        /*099c*/ 	.short	0x010a
        /*099e*/ 	.byte	0x06
	.zero		1


	//   ....[27]....
        /*09a0*/ 	.word	0x00004150
        /*09a4*/ 	.word	0x000000ff
        /*09a8*/ 	.word	0x0002d830
        /*09ac*/ 	.short	0x010a
        /*09ae*/ 	.byte	0x06
	.zero		1


	//   ....[28]....
        /*09b0*/ 	.word	0x00004430
        /*09b4*/ 	.word	0x000000ff
        /*09b8*/ 	.word	0x0002d850
        /*09bc*/ 	.short	0x010a
        /*09be*/ 	.byte	0x06
	.zero		1


	//   ....[29]....
        /*09c0*/ 	.word	0x00004470
        /*09c4*/ 	.word	0x000000ff
        /*09c8*/ 	.word	0x0002d850
        /*09cc*/ 	.short	0x010a
        /*09ce*/ 	.byte	0x06
	.zero		1


	//   ....[30]....
        /*09d0*/ 	.word	0x00004db0
        /*09d4*/ 	.word	0x000000ff
        /*09d8*/ 	.word	0x00000000
        /*09dc*/ 	.short	0x0101
        /*09de*/ 	.byte	0x06
	.zero		1


	//   ....[31]....
        /*09e0*/ 	.word	0x00006380
        /*09e4*/ 	.word	0x000000ff
        /*09e8*/ 	.word	0x00000000
        /*09ec*/ 	.short	0x0101
        /*09ee*/ 	.byte	0x06
	.zero		1


	//   ....[32]....
        /*09f0*/ 	.word	0x00006950
        /*09f4*/ 	.word	0x000000ff
        /*09f8*/ 	.word	0x0002d850
        /*09fc*/ 	.short	0x010a
        /*09fe*/ 	.byte	0x04
	.zero		1


	//   ....[33]....
        /*0a00*/ 	.word	0x00006990
        /*0a04*/ 	.word	0x000000ff
        /*0a08*/ 	.word	0x0002d850
        /*0a0c*/ 	.short	0x010a
        /*0a0e*/ 	.byte	0x04
	.zero		1


	//   ....[34]....
        /*0a10*/ 	.word	0x00007000
        /*0a14*/ 	.word	0x000000ff
        /*0a18*/ 	.word	0x00000000
        /*0a1c*/ 	.short	0x0101
        /*0a1e*/ 	.byte	0x04
	.zero		1


	//   ....[35]....
        /*0a20*/ 	.word	0x00008190
        /*0a24*/ 	.word	0x000000ff
        /*0a28*/ 	.word	0x00000000
        /*0a2c*/ 	.short	0x0101
        /*0a2e*/ 	.byte	0x04
	.zero		1


	//   ....[36]....
        /*0a30*/ 	.word	0x0000a7b0
        /*0a34*/ 	.word	0x00000002
        /*0a38*/ 	.word	0x0002d840
        /*0a3c*/ 	.short	0x010a
        /*0a3e*/ 	.byte	0x3f
	.zero		1


	//   ....[37]....
        /*0a40*/ 	.word	0x0000ad60
        /*0a44*/ 	.word	0x00000002
        /*0a48*/ 	.word	0x0002d830
        /*0a4c*/ 	.short	0x0107
        /*0a4e*/ 	.byte	0x3f
	.zero		1


	//   ....[38]....
        /*0a50*/ 	.word	0x0000ae30
        /*0a54*/ 	.word	0x00000002
        /*0a58*/ 	.word	0x0002d830
        /*0a5c*/ 	.short	0x0101
        /*0a5e*/ 	.byte	0x3f
	.zero		1


	//   ....[39]....
        /*0a60*/ 	.word	0x0000b9f0
        /*0a64*/ 	.word	0x00000017
        /*0a68*/ 	.word	0x0002d800
        /*0a6c*/ 	.short	0x0107
        /*0a6e*/ 	.byte	0x3f
	.zero		1


	//   ....[40]....
        /*0a70*/ 	.word	0x0000bae0
        /*0a74*/ 	.word	0x00000017
        /*0a78*/ 	.word	0x0002d800
        /*0a7c*/ 	.short	0x0101
        /*0a7e*/ 	.byte	0x3f
	.zero		1


	//   ....[41]....
        /*0a80*/ 	.word	0x0000bb00
        /*0a84*/ 	.word	0x00000017
        /*0a88*/ 	.word	0x0002d820
        /*0a8c*/ 	.short	0x010a
        /*0a8e*/ 	.byte	0x3f
	.zero		1


	//   ....[42]....
        /*0a90*/ 	.word	0x0000bf20
        /*0a94*/ 	.word	0x00000005
        /*0a98*/ 	.word	0x0002d840
        /*0a9c*/ 	.short	0x010a
        /*0a9e*/ 	.byte	0x3f
	.zero		1


	//   ....[43]....
        /*0aa0*/ 	.word	0x0000c3b0
        /*0aa4*/ 	.word	0x00000005
        /*0aa8*/ 	.word	0x0002d830
        /*0aac*/ 	.short	0x0107
        /*0aae*/ 	.byte	0x3f
	.zero		1


	//   ....[44]....
        /*0ab0*/ 	.word	0x0000c470
        /*0ab4*/ 	.word	0x00000005
        /*0ab8*/ 	.word	0x0002d830
        /*0abc*/ 	.short	0x0101
        /*0abe*/ 	.byte	0x3f
	.zero		1


	//   ....[45]....
        /*0ac0*/ 	.word	0x0000c4d0
        /*0ac4*/ 	.word	0x00000005
        /*0ac8*/ 	.word	0x0002d860
        /*0acc*/ 	.short	0x010a
        /*0ace*/ 	.byte	0x3f
	.zero		1


	//   ....[46]....
        /*0ad0*/ 	.word	0x0000c9f0
        /*0ad4*/ 	.word	0x00000005
        /*0ad8*/ 	.word	0x0002d850
        /*0adc*/ 	.short	0x0107
        /*0ade*/ 	.byte	0x3f
	.zero		1


	//   ....[47]....
        /*0ae0*/ 	.word	0x0000caf0
        /*0ae4*/ 	.word	0x00000005
        /*0ae8*/ 	.word	0x0002d850
        /*0aec*/ 	.short	0x0101
        /*0aee*/ 	.byte	0x3f
	.zero		1


	//   ....[48]....
        /*0af0*/ 	.word	0x0000ccf0
        /*0af4*/ 	.word	0x00000000
        /*0af8*/ 	.word	0x0002d860
        /*0afc*/ 	.short	0x010a
        /*0afe*/ 	.byte	0x3f
	.zero		1


	//   ....[49]....
        /*0b00*/ 	.word	0x0000d170
        /*0b04*/ 	.word	0x00000000
        /*0b08*/ 	.word	0x0002d850
        /*0b0c*/ 	.short	0x0107
        /*0b0e*/ 	.byte	0x3f
	.zero		1


	//   ....[50]....
        /*0b10*/ 	.word	0x0000d240
        /*0b14*/ 	.word	0x00000000
        /*0b18*/ 	.word	0x0002d850
        /*0b1c*/ 	.short	0x0101
        /*0b1e*/ 	.byte	0x3f
	.zero		1


	//   ....[51]....
        /*0b20*/ 	.word	0x0000dd30
        /*0b24*/ 	.word	0x00000005
        /*0b28*/ 	.word	0x0002d820
        /*0b2c*/ 	.short	0x010a
        /*0b2e*/ 	.byte	0x3f
	.zero		1


	//   ....[52]....
        /*0b30*/ 	.word	0x0000deb0
        /*0b34*/ 	.word	0x00000003
        /*0b38*/ 	.word	0x0002d840
        /*0b3c*/ 	.short	0x010a
        /*0b3e*/ 	.byte	0x3f
	.zero		1


	//   ....[53]....
        /*0b40*/ 	.word	0x0000df50
        /*0b44*/ 	.word	0x00000005
        /*0b48*/ 	.word	0x0002d840
        /*0b4c*/ 	.short	0x010a
        /*0b4e*/ 	.byte	0x3f
	.zero		1


	//   ....[54]....
        /*0b50*/ 	.word	0x0000df90
        /*0b54*/ 	.word	0x00000003
        /*0b58*/ 	.word	0x0002d860
        /*0b5c*/ 	.short	0x010a
        /*0b5e*/ 	.byte	0x3f
	.zero		1


	//   ....[55]....
        /*0b60*/ 	.word	0x0000dfd0
        /*0b64*/ 	.word	0x00000005
        /*0b68*/ 	.word	0x0002d860
        /*0b6c*/ 	.short	0x010a
        /*0b6e*/ 	.byte	0x3f
	.zero		1


	//   ....[56]....
        /*0b70*/ 	.word	0x0000e040
        /*0b74*/ 	.word	0x00000003
        /*0b78*/ 	.word	0x0002d800
        /*0b7c*/ 	.short	0x010a
        /*0b7e*/ 	.byte	0x3f
	.zero		1


	//   ....[57]....
        /*0b80*/ 	.word	0x0000e090
        /*0b84*/ 	.word	0x00000000
        /*0b88*/ 	.word	0x0002d830
        /*0b8c*/ 	.short	0x010a
        /*0b8e*/ 	.byte	0x3f
	.zero		1


	//   ....[58]....
        /*0b90*/ 	.word	0x0000e0f0
        /*0b94*/ 	.word	0x00000009
        /*0b98*/ 	.word	0x0002d830
        /*0b9c*/ 	.short	0x010a
        /*0b9e*/ 	.byte	0x3f
	.zero		1


	//   ....[59]....
        /*0ba0*/ 	.word	0x0000e150
        /*0ba4*/ 	.word	0x00000008
        /*0ba8*/ 	.word	0x0002d850
        /*0bac*/ 	.short	0x010a
        /*0bae*/ 	.byte	0x3f
	.zero		1


	//   ....[60]....
        /*0bb0*/ 	.word	0x0000e1b0
        /*0bb4*/ 	.word	0x00000005
        /*0bb8*/ 	.word	0x0002d850
        /*0bbc*/ 	.short	0x010a
        /*0bbe*/ 	.byte	0x3f
	.zero		1


	//   ....[61]....
        /*0bc0*/ 	.word	0x0000e2d0
        /*0bc4*/ 	.word	0x00000002
        /*0bc8*/ 	.word	0x0002d840
        /*0bcc*/ 	.short	0x010a
        /*0bce*/ 	.byte	0x3f
	.zero		1


	//   ....[62]....
        /*0bd0*/ 	.word	0x0000f0f0
        /*0bd4*/ 	.word	0x00000017
        /*0bd8*/ 	.word	0x0002d820
        /*0bdc*/ 	.short	0x010a
        /*0bde*/ 	.byte	0x3f
	.zero		1


	//   ....[63]....
        /*0be0*/ 	.word	0x0000f140
        /*0be4*/ 	.word	0x00000005
        /*0be8*/ 	.word	0x0002d840
        /*0bec*/ 	.short	0x010a
        /*0bee*/ 	.byte	0x3f
	.zero		1


	//   ....[64]....
        /*0bf0*/ 	.word	0x0000f6e0
        /*0bf4*/ 	.word	0x00000005
        /*0bf8*/ 	.word	0x0002d860
        /*0bfc*/ 	.short	0x010a
        /*0bfe*/ 	.byte	0x3f
	.zero		1


	//   ....[65]....
        /*0c00*/ 	.word	0x0000fcc0
        /*0c04*/ 	.word	0x00000000
        /*0c08*/ 	.word	0x0002d860
        /*0c0c*/ 	.short	0x010a
        /*0c0e*/ 	.byte	0x3f
	.zero		1


	//   ....[66]....
        /*0c10*/ 	.word	0x00010c00
        /*0c14*/ 	.word	0x00000005
        /*0c18*/ 	.word	0x0002d820
        /*0c1c*/ 	.short	0x010a
        /*0c1e*/ 	.byte	0x3f
	.zero		1


	//   ....[67]....
        /*0c20*/ 	.word	0x00010da0
        /*0c24*/ 	.word	0x00000003
        /*0c28*/ 	.word	0x0002d840
        /*0c2c*/ 	.short	0x010a
        /*0c2e*/ 	.byte	0x3f
	.zero		1


	//   ....[68]....
        /*0c30*/ 	.word	0x00010df0
        /*0c34*/ 	.word	0x00000005
        /*0c38*/ 	.word	0x0002d840
        /*0c3c*/ 	.short	0x010a
        /*0c3e*/ 	.byte	0x3f
	.zero		1


	//   ....[69]....
        /*0c40*/ 	.word	0x00010e40
        /*0c44*/ 	.word	0x00000003
        /*0c48*/ 	.word	0x0002d860
        /*0c4c*/ 	.short	0x010a
        /*0c4e*/ 	.byte	0x3f
	.zero		1


	//----- nvinfo : EIATTR_NUM_MBARRIERS
	.align		4
.L_1145:
        /*0c50*/ 	.byte	0x03, 0x38
        /*0c52*/ 	.short	0x0016


	//----- nvinfo : EIATTR_EXIT_INSTR_OFFSETS
	.align		4
        /*0c54*/ 	.byte	0x04, 0x1c
        /*0c56*/ 	.short	(.L_1147 - .L_1146)


	//   ....[0]....
.L_1146:
        /*0c58*/ 	.word	0x000009a0


	//   ....[1]....
        /*0c5c*/ 	.word	0x00008d30


	//   ....[2]....
        /*0c60*/ 	.word	0x0000e020


	//----- nvinfo : EIATTR_MAX_THREADS
	.align		4
.L_1147:
        /*0c64*/ 	.byte	0x04, 0x05
        /*0c66*/ 	.short	(.L_1149 - .L_1148)
.L_1148:
        /*0c68*/ 	.word	0x00000200
        /*0c6c*/ 	.word	0x00000001
        /*0c70*/ 	.word	0x00000001


	//----- nvinfo : EIATTR_CRS_STACK_SIZE
	.align		4
.L_1149:
        /*0c74*/ 	.byte	0x04, 0x1e
        /*0c76*/ 	.short	(.L_1151 - .L_1150)
.L_1150:
        /*0c78*/ 	.word	0x00000000


	//----- nvinfo : EIATTR_CBANK_PARAM_SIZE
	.align		4
.L_1151:
        /*0c7c*/ 	.byte	0x03, 0x19
        /*0c7e*/ 	.short	0x0af0


	//----- nvinfo : EIATTR_PARAM_CBANK
	.align		4
        /*0c80*/ 	.byte	0x04, 0x0a
        /*0c82*/ 	.short	(.L_1153 - .L_1152)
	.align		4
.L_1152:
        /*0c84*/ 	.word	index@(.nv.constant0._ZN7cutlass13device_kernelIN5flash11enable_sm90INS1_16FlashAttnFwdSm90INS1_25CollectiveMainloopFwdSm90ILi2EN4cute5tupleIJNS5_1CILi1EEES8_S8_EEENS6_IJNS7_ILi192EEENS7_ILi128EEENS7_ILi96EEEEEELi96ENS_10bfloat16_tEfNS_4arch4Sm90ELb0ELb0ELb1ELb1ELb1ELb0ELb0ELb0ELb1ELb1ELb0ELb0EEENS1_21CollectiveEpilogueFwdINS6_IJSA_SC_SB_EEES9_SE_SG_Li384ELb1ELb1ELb0ELb0EEENS1_36VarlenDynamicPersistentTileSchedulerILi192ELi128ELi384ELi128ELb0ELb1ELb1ELb0ELb1ELb1EEEEEEEEEvNT_6ParamsE)
        /*0c88*/ 	.short	0x0210
        /*0c8a*/ 	.short	0x0af0


	//----- nvinfo : EIATTR_SW_WAR
	.align		4
.L_1153:
        /*0c8c*/ 	.byte	0x04, 0x36
        /*0c8e*/ 	.short	(.L_1155 - .L_1154)
.L_1154:
        /*0c90*/ 	.word	0x00000008
.L_1155:


//--------------------- .nv.info._ZN7cutlass13device_kernelIN5flash11enable_sm90INS1_16FlashAttnFwdSm90INS1_25CollectiveMainloopFwdSm90ILi2EN4cute5tupleIJNS5_1CILi1EEES8_S8_EEENS6_IJNS7_ILi192EEENS7_ILi128EEENS7_ILi96EEEEEELi96ENS_10bfloat16_tEfNS_4arch4Sm90ELb0ELb0ELb1ELb1ELb1ELb1ELb0ELb0ELb1ELb1ELb0ELb0EEENS1_21CollectiveEpilogueFwdINS6_IJSA_SC_SB_EEES9_SE_SG_Li384ELb1ELb1ELb0ELb0EEENS1_36VarlenDynamicPersistentTileSchedulerILi192ELi128ELi384ELi128ELb0ELb1ELb1ELb0ELb1ELb1EEEEEEEEEvNT_6ParamsE --------------------------
	.section	.nv.info._ZN7cutlass13device_kernelIN5flash11enable_sm90INS1_16FlashAttnFwdSm90INS1_25CollectiveMainloopFwdSm90ILi2EN4cute5tupleIJNS5_1CILi1EEES8_S8_EEENS6_IJNS7_ILi192EEENS7_ILi128EEENS7_ILi96EEEEEELi96ENS_10bfloat16_tEfNS_4arch4Sm90ELb0ELb0ELb1ELb1ELb1ELb1ELb0ELb0ELb1ELb1ELb0ELb0EEENS1_21CollectiveEpilogueFwdINS6_IJSA_SC_SB_EEES9_SE_SG_Li384ELb1ELb1ELb0ELb0EEENS1_36VarlenDynamicPersistentTileSchedulerILi192ELi128ELi384ELi128ELb0ELb1ELb1ELb0ELb1ELb1EEEEEEEEEvNT_6ParamsE,"",@"SHT_CUDA_INFO"
	.sectionflags	@""
	.align	4


	//----- nvinfo : EIATTR_CUDA_API_VERSION
	.align		4
        /*0000*/ 	.byte	0x04, 0x37
        /*0002*/ 	.short	(.L_1157 - .L_1156)
.L_1156:
        /*0004*/ 	.word	0x00000082


	//----- nvinfo : EIATTR_KPARAM_INFO
	.align		4
.L_1157:
        /*0008*/ 	.byte	0x04, 0x17
        /*000a*/ 	.short	(.L_1159 - .L_1158)
.L_1158:
        /*000c*/ 	.word	0x00000000
        /*0010*/ 	.short	0x0000
        /*0012*/ 	.short	0x0070
        /*0014*/ 	.byte	0x00, 0xf0, 0x01, 0x2a


	//----- nvinfo : EIATTR_SPARSE_MMA_MASK
	.align		4
.L_1159:
        /*0018*/ 	.byte	0x03, 0x50
        /*001a*/ 	.short	0x0000


	//----- nvinfo : EIATTR_MAXREG_COUNT
	.align		4
        /*001c*/ 	.byte	0x03, 0x1b
        /*001e*/ 	.short	0x0080


	//----- nvinfo : EIATTR_NUM_BARRIERS
	.align		4
        /*0020*/ 	.byte	0x02, 0x4c
        /*0022*/ 	.byte	0x10
	.zero		1


	//----- nvinfo : EIATTR_EXTERNS
	.align		4
        /*0024*/ 	.byte	0x04, 0x0f
        /*0026*/ 	.short	(.L_1161 - .L_1160)


	//   ....[0]....
	.align		4
.L_1160:
        /*0028*/ 	.word	index@(__assertfail)


	//----- nvinfo : EIATTR_ANNOTATIONS
	.align		4
.L_1161:
        /*002c*/ 	.byte	0x04, 0x55
        /*002e*/ 	.short	(.L_1163 - .L_1162)


	//   ....[0]....
.L_1162:
        /* <DEDUP_REMOVED lines=96> */


	//----- nvinfo : EIATTR_MERCURY_ISA_VERSION
	.align		4
.L_1163:
        /*0620*/ 	.byte	0x03, 0x5f
        /*0622*/ 	.short	0x0101


	//----- nvinfo : EIATTR_UNUSED_LOAD_BYTE_OFFSET
	.align		4
        /*0624*/ 	.byte	0x04, 0x44
        /*0626*/ 	.short	(.L_1165 - .L_1164)


	//   ....[0]....
.L_1164:
        /*0628*/ 	.word	0x00000a90
        /*062c*/ 	.word	0x0000fff0


	//   ....[1]....
        /*0630*/ 	.word	0x00011a40
        /*0634*/ 	.word	0x0000fff0


	//----- nvinfo : EIATTR_INT_WARP_WIDE_INSTR_OFFSETS
	.align		4
.L_1165:
        /*0638*/ 	.byte	0x04, 0x31
        /*063a*/ 	.short	(.L_1167 - .L_1166)


	//   ....[0]....
.L_1166:
        /*063c*/ 	.word	0x00000130


	//   ....[1]....
        /*0640*/ 	.word	0x00000170


	//   ....[2]....
        /*0644*/ 	.word	0x000001e0


	//   ....[3]....
        /*0648*/ 	.word	0x00015e50


	//   ....[4]....
        /*064c*/ 	.word	0x00015ee0


	//   ....[5]....
        /*0650*/ 	.word	0x00018c40


	//   ....[6]....
        /*0654*/ 	.word	0x00018cd0


	//----- nvinfo : EIATTR_COOP_GROUP_MASK_REGIDS
	.align		4
.L_1167:
        /*0658*/ 	.byte	0x04, 0x29
        /*065a*/ 	.short	(.L_1169 - .L_1168)


	//   ....[0]....
.L_1168:
        /*065c*/ 	.word	0xffffffff


	//   ....[1]....
        /*0660*/ 	.word	0xffffffff


	//   ....[2]....
        /*0664*/ 	.word	0xffffffff


	//   ....[3]....
        /*0668*/ 	.word	0xffffffff


	//   ....[4]....
        /*066c*/ 	.word	0xffffffff


	//   ....[5]....
        /*0670*/ 	.word	0xffffffff


	//   ....[6]....
        /*0674*/ 	.word	0xffffffff


	//   ....[7]....
        /*0678*/ 	.word	0xffffffff


	//   ....[8]....
        /*067c*/ 	.word	0xffffffff


	//   ....[9]....
        /*0680*/ 	.word	0xffffffff


	//   ....[10]....
        /*0684*/ 	.word	0xffffffff


	//   ....[11]....
        /*0688*/ 	.word	0xffffffff


	//   ....[12]....
        /*068c*/ 	.word	0xffffffff


	//   ....[13]....
        /*0690*/ 	.word	0xffffffff


	//   ....[14]....
        /*0694*/ 	.word	0xffffffff


	//   ....[15]....
        /*0698*/ 	.word	0xffffffff


	//   ....[16]....
        /*069c*/ 	.word	0xffffffff


	//   ....[17]....
        /*06a0*/ 	.word	0xffffffff


	//   ....[18]....
        /*06a4*/ 	.word	0xffffffff


	//   ....[19]....
        /*06a8*/ 	.word	0xffffffff


	//   ....[20]....
        /*06ac*/ 	.word	0xffffffff


	//   ....[21]....
        /*06b0*/ 	.word	0xffffffff


	//   ....[22]....
        /*06b4*/ 	.word	0xffffffff


	//   ....[23]....
        /*06b8*/ 	.word	0xffffffff


	//   ....[24]....
        /*06bc*/ 	.word	0xffffffff


	//   ....[25]....
        /*06c0*/ 	.word	0xffffffff


	//   ....[26]....
        /*06c4*/ 	.word	0xffffffff


	//   ....[27]....
        /*06c8*/ 	.word	0xffffffff


	//   ....[28]....
        /*06cc*/ 	.word	0xffffffff


	//   ....[29]....
        /*06d0*/ 	.word	0xffffffff


	//   ....[30]....
        /*06d4*/ 	.word	0xffffffff


	//   ....[31]....
        /*06d8*/ 	.word	0xffffffff


	//   ....[32]....
        /*06dc*/ 	.word	0xffffffff


	//   ....[33]....
        /*06e0*/ 	.word	0xffffffff


	//   ....[34]....
        /*06e4*/ 	.word	0xffffffff


	//   ....[35]....
        /*06e8*/ 	.word	0xffffffff


	//   ....[36]....
        /*06ec*/ 	.word	0xffffffff


	//   ....[37]....
        /*06f0*/ 	.word	0xffffffff


	//   ....[38]....
        /*06f4*/ 	.word	0xffffffff


	//   ....[39]....
        /*06f8*/ 	.word	0xffffffff


	//   ....[40]....
        /*06fc*/ 	.word	0xffffffff


	//   ....[41]....
        /*0700*/ 	.word	0xffffffff


	//   ....[42]....
        /*0704*/ 	.word	0xffffffff


	//   ....[43]....
        /*0708*/ 	.word	0xffffffff


	//   ....[44]....
        /*070c*/ 	.word	0xffffffff


	//   ....[45]....
        /*0710*/ 	.word	0xffffffff


	//   ....[46]....
        /*0714*/ 	.word	0xffffffff


	//   ....[47]....
        /*0718*/ 	.word	0xffffffff


	//   ....[48]....
        /*071c*/ 	.word	0xffffffff


	//   ....[49]....
        /*0720*/ 	.word	0xffffffff


	//   ....[50]....
        /*0724*/ 	.word	0xffffffff


	//   ....[51]....
        /*0728*/ 	.word	0xffffffff


	//   ....[52]....
        /*072c*/ 	.word	0xffffffff


	//   ....[53]....
        /*0730*/ 	.word	0xffffffff


	//   ....[54]....
        /*0734*/ 	.word	0xffffffff


	//   ....[55]....
        /*0738*/ 	.word	0xffffffff


	//   ....[56]....
        /*073c*/ 	.word	0xffffffff


	//   ....[57]....
        /*0740*/ 	.word	0xffffffff


	//   ....[58]....
        /*0744*/ 	.word	0xffffffff


	//   ....[59]....
        /*0748*/ 	.word	0xffffffff


	//   ....[60]....
        /*074c*/ 	.word	0xffffffff


	//   ....[61]....
        /*0750*/ 	.word	0xffffffff


	//   ....[62]....
        /*0754*/ 	.word	0xffffffff


	//   ....[63]....
        /*0758*/ 	.word	0xffffffff


	//   ....[64]....
        /*075c*/ 	.word	0xffffffff


	//   ....[65]....
        /*0760*/ 	.word	0xffffffff


	//   ....[66]....
        /*0764*/ 	.word	0xffffffff


	//   ....[67]....
        /*0768*/ 	.word	0xffffffff


	//   ....[68]....
        /*076c*/ 	.word	0xffffffff


	//   ....[69]....
        /*0770*/ 	.word	0xffffffff


	//   ....[70]....
        /*0774*/ 	.word	0xffffffff


	//   ....[71]....
        /*0778*/ 	.word	0xffffffff


	//   ....[72]....
        /*077c*/ 	.word	0xffffffff


	//   ....[73]....
        /*0780*/ 	.word	0xffffffff


	//   ....[74]....
        /*0784*/ 	.word	0xffffffff


	//   ....[75]....
        /*0788*/ 	.word	0xffffffff


	//   ....[76]....
        /*078c*/ 	.word	0xffffffff


	//   ....[77]....
        /*0790*/ 	.word	0xffffffff


	//   ....[78]....
        /*0794*/ 	.word	0xffffffff


	//   ....[79]....
        /*0798*/ 	.word	0xffffffff


	//   ....[80]....
        /*079c*/ 	.word	0xffffffff


	//   ....[81]....
        /*07a0*/ 	.word	0xffffffff


	//   ....[82]....
        /*07a4*/ 	.word	0xffffffff


	//   ....[83]....
        /*07a8*/ 	.word	0xffffffff


	//   ....[84]....
        /*07ac*/ 	.word	0xffffffff


	//   ....[85]....
        /*07b0*/ 	.word	0xffffffff


	//   ....[86]....
        /*07b4*/ 	.word	0xffffffff


	//   ....[87]....
        /*07b8*/ 	.word	0xffffffff


	//   ....[88]....
        /*07bc*/ 	.word	0xffffffff


	//   ....[89]....
        /*07c0*/ 	.word	0xffffffff


	//   ....[90]....
        /*07c4*/ 	.word	0xffffffff


	//   ....[91]....
        /*07c8*/ 	.word	0xffffffff


	//   ....[92]....
        /*07cc*/ 	.word	0xffffffff


	//   ....[93]....
        /*07d0*/ 	.word	0xffffffff


	//   ....[94]....
        /*07d4*/ 	.word	0xffffffff


	//   ....[95]....
        /*07d8*/ 	.word	0xffffffff


	//   ....[96]....
        /*07dc*/ 	.word	0xffffffff


	//   ....[97]....
        /*07e0*/ 	.word	0xffffffff


	//   ....[98]....
        /*07e4*/ 	.word	0xffffffff


	//   ....[99]....
        /*07e8*/ 	.word	0xffffffff


	//   ....[100]....
        /*07ec*/ 	.word	0xffffffff


	//   ....[101]....
        /*07f0*/ 	.word	0xffffffff


	//   ....[102]....
        /*07f4*/ 	.word	0xffffffff


	//   ....[103]....
        /*07f8*/ 	.word	0xffffffff


	//   ....[104]....
        /*07fc*/ 	.word	0xffffffff


	//   ....[105]....
        /*0800*/ 	.word	0xffffffff


	//   ....[106]....
        /*0804*/ 	.word	0xffffffff


	//   ....[107]....
        /*0808*/ 	.word	0xffffffff


	//   ....[108]....
        /*080c*/ 	.word	0xffffffff


	//   ....[109]....
        /*0810*/ 	.word	0xffffffff


	//   ....[110]....
        /*0814*/ 	.word	0xffffffff


	//   ....[111]....
        /*0818*/ 	.word	0xffffffff


	//   ....[112]....
        /*081c*/ 	.word	0xffffffff


	//   ....[113]....
        /*0820*/ 	.word	0xffffffff


	//   ....[114]....
        /*0824*/ 	.word	0xffffffff


	//   ....[115]....
        /*0828*/ 	.word	0xffffffff


	//   ....[116]....
        /*082c*/ 	.word	0xffffffff


	//   ....[117]....
        /*0830*/ 	.word	0xffffffff


	//   ....[118]....
        /*0834*/ 	.word	0xffffffff


	//   ....[119]....
        /*0838*/ 	.word	0xffffffff


	//   ....[120]....
        /*083c*/ 	.word	0xffffffff


	//   ....[121]....
        /*0840*/ 	.word	0xffffffff


	//   ....[122]....
        /*0844*/ 	.word	0xffffffff


	//   ....[123]....
        /*0848*/ 	.word	0xffffffff


	//   ....[124]....
        /*084c*/ 	.word	0xffffffff


	//   ....[125]....
        /*0850*/ 	.word	0xffffffff


	//   ....[126]....
        /*0854*/ 	.word	0xffffffff


	//   ....[127]....
        /*0858*/ 	.word	0xffffffff


	//   ....[128]....
        /*085c*/ 	.word	0xffffffff


	//   ....[129]....
        /*0860*/ 	.word	0x0500000f


	//   ....[130]....
        /*0864*/ 	.word	0x0500000f


	//   ....[131]....
        /*0868*/ 	.word	0x0500000f


	//   ....[132]....
        /*086c*/ 	.word	0x0500000f


	//   ....[133]....
        /*0870*/ 	.word	0x0500000f


	//   ....[134]....
        /*0874*/ 	.word	0x0500000f


	//   ....[135]....
        /*0878*/ 	.word	0x0500000f


	//   ....[136]....
        /*087c*/ 	.word	0x0500000f


	//   ....[137]....
        /*0880*/ 	.word	0x0500000f


	//   ....[138]....
        /*0884*/ 	.word	0x0500000f


	//   ....[139]....
        /*0888*/ 	.word	0x0500000f


	//   ....[140]....
        /*088c*/ 	.word	0x0500000f


	//   ....[141]....
        /*0890*/ 	.word	0x0500000f


	//   ....[142]....
        /*0894*/ 	.word	0x0500000f


	//   ....[143]....
        /*0898*/ 	.word	0x0500000f


	//   ....[144]....
        /*089c*/ 	.word	0x0500000f


	//   ....[145]....
        /*08a0*/ 	.word	0x0500000f


	//   ....[146]....
        /*08a4*/ 	.word	0x0500000f


	//   ....[147]....
        /*08a8*/ 	.word	0x0500000f


	//   ....[148]....
        /*08ac*/ 	.word	0x0500000f


	//   ....[149]....
        /*08b0*/ 	.word	0x0500000f


	//   ....[150]....
        /*08b4*/ 	.word	0x0500000f


	//   ....[151]....
        /*08b8*/ 	.word	0x0500000f


	//   ....[152]....
        /*08bc*/ 	.word	0x0500000f


	//   ....[153]....
        /*08c0*/ 	.word	0x0500000f


	//   ....[154]....
        /*08c4*/ 	.word	0x0500000f


	//   ....[155]....
        /*08c8*/ 	.word	0x0500000f


	//   ....[156]....
        /*08cc*/ 	.word	0x0500000f


	//   ....[157]....
        /*08d0*/ 	.word	0x0500000f


	//   ....[158]....
        /*08d4*/ 	.word	0x0500000f


	//   ....[159]....
        /*08d8*/ 	.word	0x0500000f


	//   ....[160]....
        /*08dc*/ 	.word	0x0500000f


	//   ....[161]....
        /*08e0*/ 	.word	0x0500000f


	//   ....[162]....
        /*08e4*/ 	.word	0x0500000f


	//   ....[163]....
        /*08e8*/ 	.word	0x0500000f


	//   ....[164]....
        /*08ec*/ 	.word	0x0500000f


	//   ....[165]....
        /*08f0*/ 	.word	0x0500000f


	//   ....[166]....
        /*08f4*/ 	.word	0x0500000f


	//   ....[167]....
        /*08f8*/ 	.word	0x0500000f


	//   ....[168]....
        /*08fc*/ 	.word	0x0500000f


	//   ....[169]....
        /*0900*/ 	.word	0x0500000f


	//   ....[170]....
        /*0904*/ 	.word	0x0500000f


	//   ....[171]....
        /*0908*/ 	.word	0x0500000f


	//   ....[172]....
        /*090c*/ 	.word	0x0500000f


	//   ....[173]....
        /*0910*/ 	.word	0x0500000f


	//   ....[174]....
        /*0914*/ 	.word	0x0500000f


	//   ....[175]....
        /*0918*/ 	.word	0x0500000f


	//   ....[176]....
        /*091c*/ 	.word	0x0500000f


	//   ....[177]....
        /*0920*/ 	.word	0x0500000f


	//   ....[178]....
        /*0924*/ 	.word	0x0500000f


	//   ....[179]....
        /*0928*/ 	.word	0x0500000f


	//   ....[180]....
        /*092c*/ 	.word	0x0500000f


	//   ....[181]....
        /*0930*/ 	.word	0x0500000f


	//   ....[182]....
        /*0934*/ 	.word	0x0500000f


	//   ....[183]....
        /*0938*/ 	.word	0x0500000f


	//   ....[184]....
        /*093c*/ 	.word	0x0500000f


	//   ....[185]....
        /*0940*/ 	.word	0x0500000f


	//   ....[186]....
        /*0944*/ 	.word	0x0500000f


	//   ....[187]....
        /*0948*/ 	.word	0x0500000f


	//   ....[188]....
        /*094c*/ 	.word	0x0500000f


	//   ....[189]....
        /*0950*/ 	.word	0x0500000f


	//   ....[190]....
        /*0954*/ 	.word	0x0500000f


	//   ....[191]....
        /*0958*/ 	.word	0x0500000f


	//   ....[192]....
        /*095c*/ 	.word	0x0500000f


	//   ....[193]....
        /*0960*/ 	.word	0x0500000f


	//   ....[194]....
        /*0964*/ 	.word	0x0500000f


	//   ....[195]....
        /*0968*/ 	.word	0x0500000f


	//   ....[196]....
        /*096c*/ 	.word	0x0500000f


	//   ....[197]....
        /*0970*/ 	.word	0x0500000f


	//   ....[198]....
        /*0974*/ 	.word	0x0500000f


	//   ....[199]....
        /*0978*/ 	.word	0x0500000f


	//   ....[200]....
        /*097c*/ 	.word	0x0500000f


	//   ....[201]....
        /*0980*/ 	.word	0x0500000f


	//   ....[202]....
        /*0984*/ 	.word	0x0500000f


	//   ....[203]....
        /*0988*/ 	.word	0x0500000f


	//   ....[204]....
        /*098c*/ 	.word	0x0500000f


	//   ....[205]....
        /*0990*/ 	.word	0x0500000f


	//   ....[206]....
        /*0994*/ 	.word	0x0500000f


	//   ....[207]....
        /*0998*/ 	.word	0x0500000f


	//   ....[208]....
        /*099c*/ 	.word	0x0500000f


	//   ....[209]....
        /*09a0*/ 	.word	0x0500000f


	//   ....[210]....
        /*09a4*/ 	.word	0x0500000f


	//   ....[211]....
        /*09a8*/ 	.word	0x0500000f


	//----- nvinfo : EIATTR_COOP_GROUP_INSTR_OFFSETS
	.align		4
.L_1169:
        /*09ac*/ 	.byte	0x04, 0x28
        /*09ae*/ 	.short	(.L_1171 - .L_1170)


	//   ....[0]....
.L_1170:
        /*09b0*/ 	.word	0x00000070


	//   ....[1]....
        /*09b4*/ 	.word	0x00000140


	//   ....[2]....
        /*09b8*/ 	.word	0x00000190


	//   ....[3]....
        /*09bc*/ 	.word	0x000003c0


	//   ....[4]....
        /*09c0*/ 	.word	0x00000520


	//   ....[5]....
        /*09c4*/ 	.word	0x00000640


	//   ....[6]....
        /*09c8*/ 	.word	0x000007a0


	//   ....[7]....
        /*09cc*/ 	.word	0x000031f0


	//   ....[8]....
        /*09d0*/ 	.word	0x00003200


	//   ....[9]....
        /*09d4*/ 	.word	0x00004dd0


	//   ....[10]....
        /*09d8*/ 	.word	0x00004de0


	//   ....[11]....
        /*09dc*/ 	.word	0x000067f0


	//   ....[12]....
        /*09e0*/ 	.word	0x00006800


	//   ....[13]....
        /*09e4*/ 	.word	0x00006d10


	//   ....[14]....
        /*09e8*/ 	.word	0x00006d30


	//   ....[15]....
        /*09ec*/ 	.word	0x000073a0


	//   ....[16]....
        /*09f0*/ 	.word	0x00007970


	//   ....[17]....
        /*09f4*/ 	.word	0x00007980


	//   ....[18]....
        /*09f8*/ 	.word	0x00007990


	//   ....[19]....
        /*09fc*/ 	.word	0x000079a0


	//   ....[20]....
        /*0a00*/ 	.word	0x000096b0


	//   ....[21]....
        /*0a04*/ 	.word	0x000096c0


	//   ....[22]....
        /*0a08*/ 	.word	0x000096d0


	//   ....[23]....
        /*0a0c*/ 	.word	0x000096e0


	//   ....[24]....
        /*0a10*/ 	.word	0x0000c920


	//   ....[25]....
        /*0a14*/ 	.word	0x0000c940


	//   ....[26]....
        /*0a18*/ 	.word	0x0000cc80


	//   ....[27]....
        /*0a1c*/ 	.word	0x0000cca0


	//   ....[28]....
        /*0a20*/ 	.word	0x0000de90


	//   ....[29]....
        /*0a24*/ 	.word	0x0000f570


	//   ....[30]....
        /*0a28*/ 	.word	0x0000f5f0


	//   ....[31]....
        /*0a2c*/ 	.word	0x0000fc00


	//   ....[32]....
        /*0a30*/ 	.word	0x0000fc60


	//   ....[33]....
        /*0a34*/ 	.word	0x00010da0


	//   ....[34]....
        /*0a38*/ 	.word	0x00010fd0


	//   ....[35]....
        /*0a3c*/ 	.word	0x00011000


	//   ....[36]....
        /*0a40*/ 	.word	0x000110d0


	//   ....[37]....
        /*0a44*/ 	.word	0x00011490


	//   ....[38]....
        /*0a48*/ 	.word	0x000124b0


	//   ....[39]....
        /*0a4c*/ 	.word	0x000124f0


	//   ....[40]....
        /*0a50*/ 	.word	0x00012520


	//   ....[41]....
        /*0a54*/ 	.word	0x00012530


	//   ....[42]....
        /*0a58*/ 	.word	0x00012a10


	//   ....[43]....
        /*0a5c*/ 	.word	0x00012a30


	//   ....[44]....
        /*0a60*/ 	.word	0x00012b50


	//   ....[45]....
        /*0a64*/ 	.word	0x00012b70


	//   ....[46]....
        /*0a68*/ 	.word	0x00013490


	//   ....[47]....
        /*0a6c*/ 	.word	0x000134a0


	//   ....[48]....
        /*0a70*/ 	.word	0x00013600


	//   ....[49]....
        /*0a74*/ 	.word	0x00013610


	//   ....[50]....
        /*0a78*/ 	.word	0x000137b0


	//   ....[51]....
        /*0a7c*/ 	.word	0x00013980


	//   ....[52]....
        /*0a80*/ 	.word	0x000139b0


	//   ....[53]....
        /*0a84*/ 	.word	0x000139e0


	//   ....[54]....
        /*0a88*/ 	.word	0x00013a10


	//   ....[55]....
        /*0a8c*/ 	.word	0x00013a40


	//   ....[56]....
        /*0a90*/ 	.word	0x00013a70


	//   ....[57]....
        /*0a94*/ 	.word	0x00013be0


	//   ....[58]....
        /*0a98*/ 	.word	0x00013c10


	//   ....[59]....
        /*0a9c*/ 	.word	0x00013c40


	//   ....[60]....
        /*0aa0*/ 	.word	0x00013c70


	//   ....[61]....
        /*0aa4*/ 	.word	0x00013ca0


	//   ....[62]....
        /*0aa8*/ 	.word	0x00013cd0


	//   ....[63]....
        /*0aac*/ 	.word	0x00013d60


	//   ....[64]....
        /*0ab0*/ 	.word	0x00013d90


	//   ....[65]....
        /*0ab4*/ 	.word	0x00013e10


	//   ....[66]....
        /*0ab8*/ 	.word	0x00014990


	//   ....[67]....
        /*0abc*/ 	.word	0x00016ae0


	//   ....[68]....
        /*0ac0*/ 	.word	0x00016af0


	//   ....[69]....
        /*0ac4*/ 	.word	0x00016bb0


	//   ....[70]....
        /*0ac8*/ 	.word	0x00016bc0


	//   ....[71]....
        /*0acc*/ 	.word	0x00016c70


	//   ....[72]....
        /*0ad0*/ 	.word	0x00016c80


	//   ....[73]....
        /*0ad4*/ 	.word	0x00016c90


	//   ....[74]....
        /*0ad8*/ 	.word	0x00016ca0


	//   ....[75]....
        /*0adc*/ 	.word	0x000176a0


	//   ....[76]....
        /*0ae0*/ 	.word	0x000176b0


	//   ....[77]....
        /*0ae4*/ 	.word	0x00017770


	//   ....[78]....
        /*0ae8*/ 	.word	0x00017790


	//   ....[79]....
        /*0aec*/ 	.word	0x00017830


	//   ....[80]....
        /*0af0*/ 	.word	0x00017850


	//   ....[81]....
        /*0af4*/ 	.word	0x00017860


	//   ....[82]....
        /*0af8*/ 	.word	0x00017870


	//   ....[83]....
        /*0afc*/ 	.word	0x00017990


	//   ....[84]....
        /*0b00*/ 	.word	0x000179a0


	//   ....[85]....
        /*0b04*/ 	.word	0x000179b0


	//   ....[86]....
        /*0b08*/ 	.word	0x00017a40


	//   ....[87]....
        /*0b0c*/ 	.word	0x00018240


	//   ....[88]....
        /*0b10*/ 	.word	0x00018250


	//   ....[89]....
        /*0b14*/ 	.word	0x00018270


	//   ....[90]....
        /*0b18*/ 	.word	0x000182f0


	//   ....[91]....
        /*0b1c*/ 	.word	0x00018300


	//   ....[92]....
        /*0b20*/ 	.word	0x00018360


	//   ....[93]....
        /*0b24*/ 	.word	0x00018390


	//   ....[94]....
        /*0b28*/ 	.word	0x000183d0


	//   ....[95]....
        /*0b2c*/ 	.word	0x00018680


	//   ....[96]....
        /*0b30*/ 	.word	0x000186a0


	//   ....[97]....
        /*0b34*/ 	.word	0x00018740


	//   ....[98]....
        /*0b38*/ 	.word	0x00018750


	//   ....[99]....
        /*0b3c*/ 	.word	0x000187e0


	//   ....[100]....
        /*0b40*/ 	.word	0x000187f0


	//   ....[101]....
        /*0b44*/ 	.word	0x00018800


	//   ....[102]....
        /*0b48*/ 	.word	0x00018890


	//   ....[103]....
        /*0b4c*/ 	.word	0x00018e80


	//   ....[104]....
        /*0b50*/ 	.word	0x00018e90


	//   ....[105]....
        /*0b54*/ 	.word	0x00018f20


	//   ....[106]....
        /*0b58*/ 	.word	0x00018fc0


	//   ....[107]....
        /*0b5c*/ 	.word	0x00018fe0


	//   ....[108]....
        /*0b60*/ 	.word	0x00019060


	//   ....[109]....
        /*0b64*/ 	.word	0x00019080


	//   ....[110]....
        /*0b68*/ 	.word	0x00019090


	//   ....[111]....
        /*0b6c*/ 	.word	0x00019490


	//   ....[112]....
        /*0b70*/ 	.word	0x000194c0


	//   ....[113]....
        /*0b74*/ 	.word	0x00019500


	//   ....[114]....
        /*0b78*/ 	.word	0x00019530


	//   ....[115]....
        /*0b7c*/ 	.word	0x00019560


	//   ....[116]....
        /*0b80*/ 	.word	0x00019590


	//   ....[117]....
        /*0b84*/ 	.word	0x000195c0


	//   ....[118]....
        /*0b88*/ 	.word	0x000195f0


	//   ....[119]....
        /*0b8c*/ 	.word	0x00019770


	//   ....[120]....
        /*0b90*/ 	.word	0x000197a0


	//   ....[121]....
        /*0b94*/ 	.word	0x000197d0


	//   ....[122]....
        /*0b98*/ 	.word	0x00019800


	//   ....[123]....
        /*0b9c*/ 	.word	0x00019830


	//   ....[124]....
        /*0ba0*/ 	.word	0x00019860


	//   ....[125]....
        /*0ba4*/ 	.word	0x00019920


	//   ....[126]....
        /*0ba8*/ 	.word	0x00019940


	//   ....[127]....
        /*0bac*/ 	.word	0x000199b0


	//   ....[128]....
        /*0bb0*/ 	.word	0x00019e20


	//   ....[129]....
        /*0bb4*/ 	.word	0x0001a160


	//   ....[130]....
        /*0bb8*/ 	.word	0x0001a1f0


	//   ....[131]....
        /*0bbc*/ 	.word	0x0001a2e0


	//   ....[132]....
        /*0bc0*/ 	.word	0x0001a370


	//   ....[133]....
        /*0bc4*/ 	.word	0x0001a450


	//   ....[134]....
        /*0bc8*/ 	.word	0x0001a4e0


	//   ....[135]....
        /*0bcc*/ 	.word	0x0001a620


	//   ....[136]....
        /*0bd0*/ 	.word	0x0001a6d0


	//   ....[137]....
        /*0bd4*/ 	.word	0x0001a760


	//   ....[138]....
        /*0bd8*/ 	.word	0x0001a7b0


	//   ....[139]....
        /*0bdc*/ 	.word	0x0001a800


	//   ....[140]....
        /*0be0*/ 	.word	0x0001a8f0


	//   ....[141]....
        /*0be4*/ 	.word	0x0001a980


	//   ....[142]....
        /*0be8*/ 	.word	0x0001a9d0


	//   ....[143]....
        /*0bec*/ 	.word	0x0001aa20


	//   ....[144]....
        /*0bf0*/ 	.word	0x0001ac40


	//   ....[145]....
        /*0bf4*/ 	.word	0x0001ac90


	//   ....[146]....
        /*0bf8*/ 	.word	0x0001ad20


	//   ....[147]....
        /*0bfc*/ 	.word	0x0001adb0


	//   ....[148]....
        /*0c00*/ 	.word	0x0001ae70


	//   ....[149]....
        /*0c04*/ 	.word	0x0001b150


	//   ....[150]....
        /*0c08*/ 	.word	0x0001b240


	//   ....[151]....
        /*0c0c*/ 	.word	0x0001b2d0


	//   ....[152]....
        /*0c10*/ 	.word	0x0001b330


	//   ....[153]....
        /*0c14*/ 	.word	0x0001b450


	//   ....[154]....
        /*0c18*/ 	.word	0x0001b4b0


	//   ....[155]....
        /*0c1c*/ 	.word	0x0001b5d0


	//   ....[156]....
        /*0c20*/ 	.word	0x0001b630


	//   ....[157]....
        /*0c24*/ 	.word	0x0001b6e0


	//   ....[158]....
        /*0c28*/ 	.word	0x0001b800


	//   ....[159]....
        /*0c2c*/ 	.word	0x0001b870


	//   ....[160]....
        /*0c30*/ 	.word	0x0001b8d0


	//   ....[161]....
        /*0c34*/ 	.word	0x0001b9e0


	//   ....[162]....
        /*0c38*/ 	.word	0x0001ba40


	//   ....[163]....
        /*0c3c*/ 	.word	0x0001bb60


	//   ....[164]....
        /*0c40*/ 	.word	0x0001bbc0


	//   ....[165]....
        /*0c44*/ 	.word	0x0001bca0


	//   ....[166]....
        /*0c48*/ 	.word	0x0001bd70


	//   ....[167]....
        /*0c4c*/ 	.word	0x0001be60


	//   ....[168]....
        /*0c50*/ 	.word	0x0001bec0


	//   ....[169]....
        /*0c54*/ 	.word	0x0001bf60


	//   ....[170]....
        /*0c58*/ 	.word	0x0001c100


	//   ....[171]....
        /*0c5c*/ 	.word	0x0001c1d0


	//   ....[172]....
        /*0c60*/ 	.word	0x0001c250


	//   ....[173]....
        /*0c64*/ 	.word	0x0001c340


	//   ....[174]....
        /*0c68*/ 	.word	0x0001c3a0


	//   ....[175]....
        /*0c6c*/ 	.word	0x0001c470


	//   ....[176]....
        /*0c70*/ 	.word	0x0001c4d0


	//   ....[177]....
        /*0c74*/ 	.word	0x0001c5b0


	//   ....[178]....
        /*0c78*/ 	.word	0x0001c6a0


	//   ....[179]....
        /*0c7c*/ 	.word	0x0001c740


	//   ....[180]....
        /*0c80*/ 	.word	0x0001c7a0


	//   ....[181]....
        /*0c84*/ 	.word	0x0001c8a0


	//   ....[182]....
        /*0c88*/ 	.word	0x0001c900


	//   ....[183]....
        /*0c8c*/ 	.word	0x0001ca00


	//   ....[184]....
        /*0c90*/ 	.word	0x0001ca60


	//   ....[185]....
        /*0c94*/ 	.word	0x0001cb30


	//   ....[186]....
        /*0c98*/ 	.word	0x0001cc80


	//   ....[187]....
        /*0c9c*/ 	.word	0x0001cd30


	//   ....[188]....
        /*0ca0*/ 	.word	0x0001ce40


	//   ....[189]....
        /*0ca4*/ 	.word	0x0001cf20


	//   ....[190]....
        /*0ca8*/ 	.word	0x0001cf80


	//   ....[191]....
        /*0cac*/ 	.word	0x0001d070


	//   ....[192]....
        /*0cb0*/ 	.word	0x0001d0d0


	//   ....[193]....
        /*0cb4*/ 	.word	0x0001d1b0


	//   ....[194]....
        /*0cb8*/ 	.word	0x0001d240


	//   ....[195]....
        /*0cbc*/ 	.word	0x0001d2e0


	//   ....[196]....
        /*0cc0*/ 	.word	0x0001d400


	//   ....[197]....
        /*0cc4*/ 	.word	0x0001d470


	//   ....[198]....
        /*0cc8*/ 	.word	0x0001d4e0


	//   ....[199]....
        /*0ccc*/ 	.word	0x0001d550


	//   ....[200]....
        /*0cd0*/ 	.word	0x0001d5c0


	//   ....[201]....
        /*0cd4*/ 	.word	0x0001d640


	//   ....[202]....
        /*0cd8*/ 	.word	0x0001d6d0


	//   ....[203]....
        /*0cdc*/ 	.word	0x0001d760


	//   ....[204]....
        /*0ce0*/ 	.word	0x0001d7d0


	//   ....[205]....
        /*0ce4*/ 	.word	0x0001d840


	//   ....[206]....
        /*0ce8*/ 	.word	0x0001d8b0


	//   ....[207]....
        /*0cec*/ 	.word	0x0001d930


	//   ....[208]....
        /*0cf0*/ 	.word	0x0001d9a0


	//   ....[209]....
        /*0cf4*/ 	.word	0x0001da40


	//   ....[210]....
        /*0cf8*/ 	.word	0x0001dad0


	//   ....[211]....
        /*0cfc*/ 	.word	0x0001dbf0


	//----- nvinfo : EIATTR_REG_RECONFIG
	.align		4
.L_1171:
        /*0d00*/ 	.byte	0x01, 0x54
	.zero		2


	//----- nvinfo : EIATTR_SYSCALL_OFFSETS
	.align		4
        /*0d04*/ 	.byte	0x04, 0x46
        /*0d06*/ 	.short	(.L_1173 - .L_1172)


	//   ....[0]....
.L_1172:
        /*0d08*/ 	.word	0x00001ca0


	//   ....[1]....
        /*0d0c*/ 	.word	0x00001df0


	//   ....[2]....
        /*0d10*/ 	.word	0x00007570


	//   ....[3]....
        /*0d14*/ 	.word	0x000078f0


	//   ....[4]....
        /*0d18*/ 	.word	0x00016040


	//   ....[5]....
        /*0d1c*/ 	.word	0x00016190


	//   ....[6]....
        /*0d20*/ 	.word	0x00016280


	//   ....[7]....
        /*0d24*/ 	.word	0x00017110


	//----- nvinfo : EIATTR_MBARRIER_INSTR_OFFSETS
	.align		4
.L_1173:
        /*0d28*/ 	.byte	0x04, 0x39
        /*0d2a*/ 	.short	(.L_1175 - .L_1174)


	//   ....[0]....
.L_1174:
        /*0d2c*/ 	.word	0x00000270
        /*0d30*/ 	.word	0x000000ff
        /*0d34*/ 	.word	0x0002d800
        /*0d38*/ 	.short	0x0100
        /*0d3a*/ 	.byte	0x08
	.zero		1


	//   ....[1]....
        /*0d3c*/ 	.word	0x00000280
        /*0d40*/ 	.word	0x000000ff
        /*0d44*/ 	.word	0x0002d820
        /*0d48*/ 	.short	0x0100
        /*0d4a*/ 	.byte	0x08
	.zero		1


	//   ....[2]....
        /*0d4c*/ 	.word	0x00000370
        /*0d50*/ 	.word	0x000000ff
        /*0d54*/ 	.word	0x0002d830
        /*0d58*/ 	.short	0x0100
        /*0d5a*/ 	.byte	0x08
	.zero		1


	//   ....[3]....
        /*0d5c*/ 	.word	0x00000380
        /*0d60*/ 	.word	0x000000ff
        /*0d64*/ 	.word	0x0002d840
        /*0d68*/ 	.short	0x0100
        /*0d6a*/ 	.byte	0x08
	.zero		1


	//   ....[4]....
        /*0d6c*/ 	.word	0x00000390
        /*0d70*/ 	.word	0x000000ff
        /*0d74*/ 	.word	0x0002d838
        /*0d78*/ 	.short	0x0100
        /*0d7a*/ 	.byte	0x08
	.zero		1


	//   ....[5]....
        /*0d7c*/ 	.word	0x000003a0
        /*0d80*/ 	.word	0x000000ff
        /*0d84*/ 	.word	0x0002d848
        /*0d88*/ 	.short	0x0100
        /*0d8a*/ 	.byte	0x08
	.zero		1


	//   ....[6]....
        /*0d8c*/ 	.word	0x000004d0
        /*0d90*/ 	.word	0x000000ff
        /*0d94*/ 	.word	0x0002d850
        /*0d98*/ 	.short	0x0100
        /*0d9a*/ 	.byte	0x08
	.zero		1


	//   ....[7]....
        /*0d9c*/ 	.word	0x000004e0
        /*0da0*/ 	.word	0x000000ff
        /*0da4*/ 	.word	0x0002d860
        /*0da8*/ 	.short	0x0100
        /*0daa*/ 	.byte	0x08
	.zero		1


	//   ....[8]....
        /*0dac*/ 	.word	0x000004f0
        /*0db0*/ 	.word	0x000000ff
        /*0db4*/ 	.word	0x0002d858
        /*0db8*/ 	.short	0x0100
        /*0dba*/ 	.byte	0x08
	.zero		1


	//   ....[9]....
        /*0dbc*/ 	.word	0x00000500
        /*0dc0*/ 	.word	0x000000ff
        /*0dc4*/ 	.word	0x0002d868
        /*0dc8*/ 	.short	0x0100
        /*0dca*/ 	.byte	0x08
	.zero		1


	//   ....[10]....
        /*0dcc*/ 	.word	0x000005f0
        /*0dd0*/ 	.word	0x000000ff
        /*0dd4*/ 	.word	0x0002d870
        /*0dd8*/ 	.short	0x0100
        /*0dda*/ 	.byte	0x06
	.zero		1


	//   ....[11]....
        /*0ddc*/ 	.word	0x00000600
        /*0de0*/ 	.word	0x000000ff
        /*0de4*/ 	.word	0x0002d880
        /*0de8*/ 	.short	0x0100
        /*0dea*/ 	.byte	0x06
	.zero		1


	//   ....[12]....
        /*0dec*/ 	.word	0x00000610
        /*0df0*/ 	.word	0x000000ff
        /*0df4*/ 	.word	0x0002d878
        /*0df8*/ 	.short	0x0100
        /*0dfa*/ 	.byte	0x06
	.zero		1


	//   ....[13]....
        /*0dfc*/ 	.word	0x00000620
        /*0e00*/ 	.word	0x000000ff
        /*0e04*/ 	.word	0x0002d888
        /*0e08*/ 	.short	0x0100
        /*0e0a*/ 	.byte	0x06
	.zero		1


	//   ....[14]....
        /*0e0c*/ 	.word	0x00000750
        /*0e10*/ 	.word	0x000000ff
        /*0e14*/ 	.word	0x0002d890
        /*0e18*/ 	.short	0x0100
        /*0e1a*/ 	.byte	0x08
	.zero		1


	//   ....[15]....
        /*0e1c*/ 	.word	0x00000760
        /*0e20*/ 	.word	0x000000ff
        /*0e24*/ 	.word	0x0002d8a0
        /*0e28*/ 	.short	0x0100
        /*0e2a*/ 	.byte	0x08
	.zero		1


	//   ....[16]....
        /*0e2c*/ 	.word	0x00000770
        /*0e30*/ 	.word	0x000000ff
        /*0e34*/ 	.word	0x0002d898
        /*0e38*/ 	.short	0x0100
        /*0e3a*/ 	.byte	0x08
	.zero		1


	//   ....[17]....
        /*0e3c*/ 	.word	0x00000780
        /*0e40*/ 	.word	0x000000ff
        /*0e44*/ 	.word	0x0002d8a8
        /*0e48*/ 	.short	0x0100
        /*0e4a*/ 	.byte	0x08
	.zero		1


	//   ....[18]....
        /*0e4c*/ 	.word	0x000008b0
        /*0e50*/ 	.word	0x000000ff
        /*0e54*/ 	.word	0x0002d8b0
        /*0e58*/ 	.short	0x0100
        /*0e5a*/ 	.byte	0x08
	.zero		1


	//   ....[19]....
        /*0e5c*/ 	.word	0x000008c0
        /*0e60*/ 	.word	0x000000ff
        /*0e64*/ 	.word	0x0002d8c0
        /*0e68*/ 	.short	0x0100
        /*0e6a*/ 	.byte	0x08
	.zero		1


	//   ....[20]....
        /*0e6c*/ 	.word	0x000008d0
        /*0e70*/ 	.word	0x000000ff
        /*0e74*/ 	.word	0x0002d8b8
        /*0e78*/ 	.short	0x0100
        /*0e7a*/ 	.byte	0x08
	.zero		1


	//   ....[21]....
        /*0e7c*/ 	.word	0x000008e0
        /*0e80*/ 	.word	0x000000ff
        /*0e84*/ 	.word	0x0002d8c8
        /*0e88*/ 	.short	0x0100
        /*0e8a*/ 	.byte	0x08
	.zero		1


	//   ....[22]....
        /*0e8c*/ 	.word	0x000031a0
        /*0e90*/ 	.word	0x0000003c
        /*0e94*/ 	.word	0x0002d890
        /*0e98*/ 	.short	0x010a
        /*0e9a*/ 	.byte	0x3f
	.zero		1


	//   ....[23]....
        /*0e9c*/ 	.word	0x00004d80
        /*0ea0*/ 	.word	0x0000003c
        /*0ea4*/ 	.word	0x0002d890
        /*0ea8*/ 	.short	0x010a
        /*0eaa*/ 	.byte	0x3f
	.zero		1


	//   ....[24]....
        /*0eac*/ 	.word	0x00006640
        /*0eb0*/ 	.word	0x0000003c
        /*0eb4*/ 	.word	0x0002d890
        /*0eb8*/ 	.short	0x010a
        /*0eba*/ 	.byte	0x3f
	.zero		1


	//   ....[25]....
        /*0ebc*/ 	.word	0x00006b60
        /*0ec0*/ 	.word	0x0000000b
        /*0ec4*/ 	.word	0x00000000
        /*0ec8*/ 	.short	0x0101
        /*0eca*/ 	.byte	0x3f
	.zero		1


	//   ....[26]....
        /*0ecc*/ 	.word	0x00006ba0
        /*0ed0*/ 	.word	0x0000003c
        /*0ed4*/ 	.word	0x0002d8b0
        /*0ed8*/ 	.short	0x010a
        /*0eda*/ 	.byte	0x3f
	.zero		1


	//   ....[27]....
        /*0edc*/ 	.word	0x00007080
        /*0ee0*/ 	.word	0x0000003c
        /*0ee4*/ 	.word	0x00000000
        /*0ee8*/ 	.short	0x0101
        /*0eea*/ 	.byte	0x3f
	.zero		1


	//   ....[28]....
        /*0eec*/ 	.word	0x00007610
        /*0ef0*/ 	.word	0x00000002
        /*0ef4*/ 	.word	0x0002d800
        /*0ef8*/ 	.short	0x010a
        /*0efa*/ 	.byte	0x3f
	.zero		1


	//   ....[29]....
        /*0efc*/ 	.word	0x00007660
        /*0f00*/ 	.word	0x00000002
        /*0f04*/ 	.word	0x0002d800
        /*0f08*/ 	.short	0x010a
        /*0f0a*/ 	.byte	0x3f
	.zero		1


	//   ....[30]....
        /*0f0c*/ 	.word	0x000080e0
        /*0f10*/ 	.word	0x00000002
        /*0f14*/ 	.word	0x0002d800
        /*0f18*/ 	.short	0x010a
        /*0f1a*/ 	.byte	0x3f
	.zero		1


	//   ....[31]....
        /*0f1c*/ 	.word	0x00009bf0
        /*0f20*/ 	.word	0x00000002
        /*0f24*/ 	.word	0x0002d800
        /*0f28*/ 	.short	0x010a
        /*0f2a*/ 	.byte	0x3f
	.zero		1


	//   ....[32]....
        /*0f2c*/ 	.word	0x0000b390
        /*0f30*/ 	.word	0x00000000
        /*0f34*/ 	.word	0x0002d830
        /*0f38*/ 	.short	0x010a
        /*0f3a*/ 	.byte	0x3f
	.zero		1


	//   ....[33]....
        /*0f3c*/ 	.word	0x0000b460
        /*0f40*/ 	.word	0x00000000
        /*0f44*/ 	.word	0x0002d830
        /*0f48*/ 	.short	0x010a
        /*0f4a*/ 	.byte	0x3f
	.zero		1


	//   ....[34]....
        /*0f4c*/ 	.word	0x0000d1f0
        /*0f50*/ 	.word	0x0000000c
        /*0f54*/ 	.word	0x00000000
        /*0f58*/ 	.short	0x0101
        /*0f5a*/ 	.byte	0x3f
	.zero		1


	//   ....[35]....
        /*0f5c*/ 	.word	0x0000e160
        /*0f60*/ 	.word	0x00000009
        /*0f64*/ 	.word	0x0002d830
        /*0f68*/ 	.short	0x010a
        /*0f6a*/ 	.byte	0x3f
	.zero		1


	//   ....[36]....
        /*0f6c*/ 	.word	0x0000e1b0
        /*0f70*/ 	.word	0x00000009
        /*0f74*/ 	.word	0x0002d830
        /*0f78*/ 	.short	0x010a
        /*0f7a*/ 	.byte	0x3f
	.zero		1


	//   ....[37]....
        /*0f7c*/ 	.word	0x0000e660
        /*0f80*/ 	.word	0x00000009
        /*0f84*/ 	.word	0x0002d850
        /*0f88*/ 	.short	0x010a
        /*0f8a*/ 	.byte	0x3f
	.zero		1


	//   ....[38]....
        /*0f8c*/ 	.word	0x0000e6a0
        /*0f90*/ 	.word	0x00000009
        /*0f94*/ 	.word	0x0002d850
        /*0f98*/ 	.short	0x010a
        /*0f9a*/ 	.byte	0x3f
	.zero		1


	//   ....[39]....
        /*0f9c*/ 	.word	0x0000edc0
        /*0fa0*/ 	.word	0x00000006
        /*0fa4*/ 	.word	0x00000000
        /*0fa8*/ 	.short	0x0101
        /*0faa*/ 	.byte	0x3f
	.zero		1


	//   ....[40]....
        /*0fac*/ 	.word	0x00010790
        /*0fb0*/ 	.word	0x00000005
        /*0fb4*/ 	.word	0x00000000
        /*0fb8*/ 	.short	0x0101
        /*0fba*/ 	.byte	0x3f
	.zero		1


	//   ....[41]....
        /*0fbc*/ 	.word	0x00010e20
        /*0fc0*/ 	.word	0x00000005
        /*0fc4*/ 	.word	0x0002d850
        /*0fc8*/ 	.short	0x010a
        /*0fca*/ 	.byte	0x3f
	.zero		1


	//   ....[42]....
        /*0fcc*/ 	.word	0x00010ed0
        /*0fd0*/ 	.word	0x00000005
        /*0fd4*/ 	.word	0x0002d850
        /*0fd8*/ 	.short	0x010a
        /*0fda*/ 	.byte	0x3f
	.zero		1


	//   ....[43]....
        /*0fdc*/ 	.word	0x000116d0
        /*0fe0*/ 	.word	0x00000005
        /*0fe4*/ 	.word	0x00000000
        /*0fe8*/ 	.short	0x0101
        /*0fea*/ 	.byte	0x3f
	.zero		1


	//   ....[44]....
        /*0fec*/ 	.word	0x00012a20
        /*0ff0*/ 	.word	0x00000000
        /*0ff4*/ 	.word	0x00000000
        /*0ff8*/ 	.short	0x0101
        /*0ffa*/ 	.byte	0x3f
	.zero		1


	//   ....[45]....
        /*0ffc*/ 	.word	0x00014a70
        /*1000*/ 	.word	0x00000016
        /*1004*/ 	.word	0x0002d820
        /*1008*/ 	.short	0x010a
        /*100a*/ 	.byte	0x3f
	.zero		1


	//   ....[46]....
        /*100c*/ 	.word	0x00014b30
        /*1010*/ 	.word	0x00000008
        /*1014*/ 	.word	0x0002d8a0
        /*1018*/ 	.short	0x010a
        /*101a*/ 	.byte	0x3f
	.zero		1


	//   ....[47]....
        /*101c*/ 	.word	0x00014f60
        /*1020*/ 	.word	0x00000008
        /*1024*/ 	.word	0x0002d8c0
        /*1028*/ 	.short	0x010a
        /*102a*/ 	.byte	0x3f
	.zero		1


	//   ....[48]....
        /*102c*/ 	.word	0x000154c0
        /*1030*/ 	.word	0x00000008
        /*1034*/ 	.word	0x0002d8a0
        /*1038*/ 	.short	0x010a
        /*103a*/ 	.byte	0x3f
	.zero		1


	//   ....[49]....
        /*103c*/ 	.word	0x000158e0
        /*1040*/ 	.word	0x00000008
        /*1044*/ 	.word	0x0002d8c0
        /*1048*/ 	.short	0x010a
        /*104a*/ 	.byte	0x3f
	.zero		1


	//   ....[50]....
        /*104c*/ 	.word	0x00016870
        /*1050*/ 	.word	0x00000000
        /*1054*/ 	.word	0x0002d840
        /*1058*/ 	.short	0x010a
        /*105a*/ 	.byte	0x3f
	.zero		1


	//   ....[51]....
        /*105c*/ 	.word	0x00016df0
        /*1060*/ 	.word	0x00000000
        /*1064*/ 	.word	0x0002d830
        /*1068*/ 	.short	0x0107
        /*106a*/ 	.byte	0x3f
	.zero		1


	//   ....[52]....
        /*106c*/ 	.word	0x00016ec0
        /*1070*/ 	.word	0x00000000
        /*1074*/ 	.word	0x0002d830
        /*1078*/ 	.short	0x0101
        /*107a*/ 	.byte	0x3f
	.zero		1


	//   ....[53]....
        /*107c*/ 	.word	0x00017b10
        /*1080*/ 	.word	0x00000016
        /*1084*/ 	.word	0x0002d800
        /*1088*/ 	.short	0x0107
        /*108a*/ 	.byte	0x3f
	.zero		1


	//   ....[54]....
        /*108c*/ 	.word	0x00017c00
        /*1090*/ 	.word	0x00000016
        /*1094*/ 	.word	0x0002d800
        /*1098*/ 	.short	0x0101
        /*109a*/ 	.byte	0x3f
	.zero		1


	//   ....[55]....
        /*109c*/ 	.word	0x00017c20
        /*10a0*/ 	.word	0x00000016
        /*10a4*/ 	.word	0x0002d820
        /*10a8*/ 	.short	0x010a
        /*10aa*/ 	.byte	0x3f
	.zero		1


	//   ....[56]....
        /*10ac*/ 	.word	0x00018040
        /*10b0*/ 	.word	0x00000005
        /*10b4*/ 	.word	0x0002d840
        /*10b8*/ 	.short	0x010a
        /*10ba*/ 	.byte	0x3f
	.zero		1


	//   ....[57]....
        /*10bc*/ 	.word	0x00018480
        /*10c0*/ 	.word	0x00000005
        /*10c4*/ 	.word	0x0002d830
        /*10c8*/ 	.short	0x0107
        /*10ca*/ 	.byte	0x3f
	.zero		1


	//   ....[58]....
        /*10cc*/ 	.word	0x00018540
        /*10d0*/ 	.word	0x00000005
        /*10d4*/ 	.word	0x0002d830
        /*10d8*/ 	.short	0x0101
        /*10da*/ 	.byte	0x3f
	.zero		1


	//   ....[59]....
        /*10dc*/ 	.word	0x000185a0
        /*10e0*/ 	.word	0x00000005
        /*10e4*/ 	.word	0x0002d860
        /*10e8*/ 	.short	0x010a
        /*10ea*/ 	.byte	0x3f
	.zero		1


	//   ....[60]....
        /*10ec*/ 	.word	0x00018a80
        /*10f0*/ 	.word	0x00000005
        /*10f4*/ 	.word	0x0002d850
        /*10f8*/ 	.short	0x0107
        /*10fa*/ 	.byte	0x3f
	.zero		1


	//   ....[61]....
        /*10fc*/ 	.word	0x00018b70
        /*1100*/ 	.word	0x00000005
        /*1104*/ 	.word	0x0002d850
        /*1108*/ 	.short	0x0101
        /*110a*/ 	.byte	0x3f
	.zero		1


	//   ....[62]....
        /*110c*/ 	.word	0x00018d90
        /*1110*/ 	.word	0x00000000
        /*1114*/ 	.word	0x0002d860
        /*1118*/ 	.short	0x010a
        /*111a*/ 	.byte	0x3f
	.zero		1


	//   ....[63]....
        /*111c*/ 	.word	0x000191c0
        /*1120*/ 	.word	0x00000000
        /*1124*/ 	.word	0x0002d850
        /*1128*/ 	.short	0x0107
        /*112a*/ 	.byte	0x3f
	.zero		1


	//   ....[64]....
        /*112c*/ 	.word	0x000192a0
        /*1130*/ 	.word	0x00000000
        /*1134*/ 	.word	0x0002d850
        /*1138*/ 	.short	0x0101
        /*113a*/ 	.byte	0x3f
	.zero		1


	//   ....[65]....
        /*113c*/ 	.word	0x00019da0
        /*1140*/ 	.word	0x00000005
        /*1144*/ 	.word	0x0002d820
        /*1148*/ 	.short	0x010a
        /*114a*/ 	.byte	0x3f
	.zero		1


	//   ....[66]....
        /*114c*/ 	.word	0x00019f40
        /*1150*/ 	.word	0x00000003
        /*1154*/ 	.word	0x0002d840
        /*1158*/ 	.short	0x010a
        /*115a*/ 	.byte	0x3f
	.zero		1


	//   ....[67]....
        /*115c*/ 	.word	0x00019fd0
        /*1160*/ 	.word	0x00000005
        /*1164*/ 	.word	0x0002d840
        /*1168*/ 	.short	0x010a
        /*116a*/ 	.byte	0x3f
	.zero		1


	//   ....[68]....
        /*116c*/ 	.word	0x0001a010
        /*1170*/ 	.word	0x00000003
        /*1174*/ 	.word	0x0002d860
        /*1178*/ 	.short	0x010a
        /*117a*/ 	.byte	0x3f
	.zero		1


	//   ....[69]....
        /*117c*/ 	.word	0x0001a050
        /*1180*/ 	.word	0x00000005
        /*1184*/ 	.word	0x0002d860
        /*1188*/ 	.short	0x010a
        /*118a*/ 	.byte	0x3f
	.zero		1


	//   ....[70]....
        /*118c*/ 	.word	0x0001a0b0
        /*1190*/ 	.word	0x0000003c
        /*1194*/ 	.word	0x0002d890
        /*1198*/ 	.short	0x010a
        /*119a*/ 	.byte	0x3f
	.zero		1


	//   ....[71]....
        /*119c*/ 	.word	0x0001a230
        /*11a0*/ 	.word	0x0000003c
        /*11a4*/ 	.word	0x0002d890
        /*11a8*/ 	.short	0x010a
        /*11aa*/ 	.byte	0x3f
	.zero		1


	//   ....[72]....
        /*11ac*/ 	.word	0x0001a3b0
        /*11b0*/ 	.word	0x0000003c
        /*11b4*/ 	.word	0x0002d890
        /*11b8*/ 	.short	0x010a
        /*11ba*/ 	.byte	0x3f
	.zero		1


	//   ....[73]....
        /*11bc*/ 	.word	0x0001a520
        /*11c0*/ 	.word	0x0000003c
        /*11c4*/ 	.word	0x0002d8b0
        /*11c8*/ 	.short	0x010a
        /*11ca*/ 	.byte	0x3f
	.zero		1


	//   ....[74]....
        /*11cc*/ 	.word	0x0001a840
        /*11d0*/ 	.word	0x00000002
        /*11d4*/ 	.word	0x0002d800
        /*11d8*/ 	.short	0x010a
        /*11da*/ 	.byte	0x3f
	.zero		1


	//   ....[75]....
        /*11dc*/ 	.word	0x0001aa60
        /*11e0*/ 	.word	0x00000002
        /*11e4*/ 	.word	0x0002d800
        /*11e8*/ 	.short	0x010a
        /*11ea*/ 	.byte	0x3f
	.zero		1


	//   ....[76]....
        /*11ec*/ 	.word	0x0001aab0
        /*11f0*/ 	.word	0x00000000
        /*11f4*/ 	.word	0x0002d830
        /*11f8*/ 	.short	0x010a
        /*11fa*/ 	.byte	0x3f
	.zero		1


	//   ....[77]....
        /*11fc*/ 	.word	0x0001ab00
        /*1200*/ 	.word	0x00000009
        /*1204*/ 	.word	0x0002d830
        /*1208*/ 	.short	0x010a
        /*120a*/ 	.byte	0x3f
	.zero		1


	//   ....[78]....
        /*120c*/ 	.word	0x0001ab50
        /*1210*/ 	.word	0x00000009
        /*1214*/ 	.word	0x0002d850
        /*1218*/ 	.short	0x010a
        /*121a*/ 	.byte	0x3f
	.zero		1


	//   ....[79]....
        /*121c*/ 	.word	0x0001aba0
        /*1220*/ 	.word	0x00000005
        /*1224*/ 	.word	0x0002d850
        /*1228*/ 	.short	0x010a
        /*122a*/ 	.byte	0x3f
	.zero		1


	//   ....[80]....
        /*122c*/ 	.word	0x0001af30
        /*1230*/ 	.word	0x00000016
        /*1234*/ 	.word	0x0002d820
        /*1238*/ 	.short	0x010a
        /*123a*/ 	.byte	0x3f
	.zero		1


	//   ....[81]....
        /*123c*/ 	.word	0x0001af80
        /*1240*/ 	.word	0x00000008
        /*1244*/ 	.word	0x0002d8a0
        /*1248*/ 	.short	0x010a
        /*124a*/ 	.byte	0x3f
	.zero		1


	//   ....[82]....
        /*124c*/ 	.word	0x0001afd0
        /*1250*/ 	.word	0x00000008
        /*1254*/ 	.word	0x0002d8c0
        /*1258*/ 	.short	0x010a
        /*125a*/ 	.byte	0x3f
	.zero		1


	//   ....[83]....
        /*125c*/ 	.word	0x0001b020
        /*1260*/ 	.word	0x00000008
        /*1264*/ 	.word	0x0002d8a0
        /*1268*/ 	.short	0x010a
        /*126a*/ 	.byte	0x3f
	.zero		1


	//   ....[84]....
        /*126c*/ 	.word	0x0001b070
        /*1270*/ 	.word	0x00000008
        /*1274*/ 	.word	0x0002d8c0
        /*1278*/ 	.short	0x010a
        /*127a*/ 	.byte	0x3f
	.zero		1


	//   ....[85]....
        /*127c*/ 	.word	0x0001b190
        /*1280*/ 	.word	0x00000000
        /*1284*/ 	.word	0x0002d840
        /*1288*/ 	.short	0x010a
        /*128a*/ 	.byte	0x3f
	.zero		1


	//   ....[86]....
        /*128c*/ 	.word	0x0001c000
        /*1290*/ 	.word	0x00000016
        /*1294*/ 	.word	0x0002d820
        /*1298*/ 	.short	0x010a
        /*129a*/ 	.byte	0x3f
	.zero		1


	//   ....[87]....
        /*129c*/ 	.word	0x0001c050
        /*12a0*/ 	.word	0x00000005
        /*12a4*/ 	.word	0x0002d840
        /*12a8*/ 	.short	0x010a
        /*12aa*/ 	.byte	0x3f
	.zero		1


	//   ....[88]....
        /*12ac*/ 	.word	0x0001c5f0
        /*12b0*/ 	.word	0x00000005
        /*12b4*/ 	.word	0x0002d860
        /*12b8*/ 	.short	0x010a
        /*12ba*/ 	.byte	0x3f
	.zero		1


	//   ....[89]....
        /*12bc*/ 	.word	0x0001cbd0
        /*12c0*/ 	.word	0x00000000
        /*12c4*/ 	.word	0x0002d860
        /*12c8*/ 	.short	0x010a
        /*12ca*/ 	.byte	0x3f
	.zero		1


	//   ....[90]....
        /*12cc*/ 	.word	0x0001db10
        /*12d0*/ 	.word	0x00000005
        /*12d4*/ 	.word	0x0002d820
        /*12d8*/ 	.short	0x010a
        /*12da*/ 	.byte	0x3f
	.zero		1


	//   ....[91]....
        /*12dc*/ 	.word	0x0001dcb0
        /*12e0*/ 	.word	0x00000003
        /*12e4*/ 	.word	0x0002d840
        /*12e8*/ 	.short	0x010a
        /*12ea*/ 	.byte	0x3f
	.zero		1


	//   ....[92]....
        /*12ec*/ 	.word	0x0001dd00
        /*12f0*/ 	.word	0x00000005
        /*12f4*/ 	.word	0x0002d840
        /*12f8*/ 	.short	0x010a
        /*12fa*/ 	.byte	0x3f
	.zero		1


	//   ....[93]....
        /*12fc*/ 	.word	0x0001dd50
        /*1300*/ 	.word	0x00000003
        /*1304*/ 	.word	0x0002d860
        /*1308*/ 	.short	0x010a
        /*130a*/ 	.byte	0x3f
	.zero		1


	//----- nvinfo : EIATTR_NUM_MBARRIERS
	.align		4
.L_1175:
        /*130c*/ 	.byte	0x03, 0x38
        /*130e*/ 	.short	0x0016


	//----- nvinfo : EIATTR_EXIT_INSTR_OFFSETS
	.align		4
        /*1310*/ 	.byte	0x04, 0x1c
        /*1312*/ 	.short	(.L_1177 - .L_1176)


	//   ....[0]....
.L_1176:
        /*1314*/ 	.word	0x0001a0a0


	//----- nvinfo : EIATTR_MAX_THREADS
	.align		4
.L_1177:
        /*1318*/ 	.byte	0x04, 0x05
        /*131a*/ 	.short	(.L_1179 - .L_1178)
.L_1178:
        /*131c*/ 	.word	0x00000200
        /*1320*/ 	.word	0x00000001
        /*1324*/ 	.word	0x00000001


	//----- nvinfo : EIATTR_CRS_STACK_SIZE
	.align		4
.L_1179:
        /*1328*/ 	.byte	0x04, 0x1e
        /*132a*/ 	.short	(.L_1181 - .L_1180)
.L_1180:
        /*132c*/ 	.word	0x00000000


	//----- nvinfo : EIATTR_CBANK_PARAM_SIZE
	.align		4
.L_1181:
        /*1330*/ 	.byte	0x03, 0x19
        /*1332*/ 	.short	0x0af0


	//----- nvinfo : EIATTR_PARAM_CBANK
	.align		4
        /*1334*/ 	.byte	0x04, 0x0a
        /*1336*/ 	.short	(.L_1183 - .L_1182)
	.align		4
.L_1182:
        /*1338*/ 	.word	index@(.nv.constant0._ZN7cutlass13device_kernelIN5flash11enable_sm90INS1_16FlashAttnFwdSm90INS1_25CollectiveMainloopFwdSm90ILi2EN4cute5tupleIJNS5_1CILi1EEES8_S8_EEENS6_IJNS7_ILi192EEENS7_ILi128EEENS7_ILi96EEEEEELi96ENS_10bfloat16_tEfNS_4arch4Sm90ELb0ELb0ELb1ELb1ELb1ELb1ELb0ELb0ELb1ELb1ELb0ELb0EEENS1_21CollectiveEpilogueFwdINS6_IJSA_SC_SB_EEES9_SE_SG_Li384ELb1ELb1ELb0ELb0EEENS1_36VarlenDynamicPersistentTileSchedulerILi192ELi128ELi384ELi128ELb0ELb1ELb1ELb0ELb1ELb1EEEEEEEEEvNT_6ParamsE)
        /*133c*/ 	.short	0x0210
        /*133e*/ 	.short	0x0af0


	//----- nvinfo : EIATTR_SW_WAR
	.align		4
.L_1183:
        /*1340*/ 	.byte	0x04, 0x36
        /*1342*/ 	.short	(.L_1185 - .L_1184)
.L_1184:
        /*1344*/ 	.word	0x00000008
.L_1185:


//--------------------- .nv.info._ZN7cutlass13device_kernelIN5flash11enable_sm90INS1_16FlashAttnFwdSm90INS1_25CollectiveMainloopFwdSm90ILi2EN4cute5tupleIJNS5_1CILi1EEES8_S8_EEENS6_IJNS7_ILi192EEENS7_ILi128EEENS7_ILi96EEEEEELi96ENS_10bfloat16_tEfNS_4arch4Sm90ELb0ELb1ELb1ELb0ELb1ELb0ELb0ELb0ELb1ELb1ELb0ELb0EEENS1_21CollectiveEpilogueFwdINS6_IJSA_SC_SB_EEES9_SE_SG_Li384ELb0ELb1ELb0ELb0EEENS1_30DynamicPersistentTileSchedulerILi384ELi128ELb0ELb1ELb1EEEEEEEEEvNT_6ParamsE --------------------------
	.section	.nv.info._ZN7cutlass13device_kernelIN5flash11enable_sm90INS1_16FlashAttnFwdSm90INS1_25CollectiveMainloopFwdSm90ILi2EN4cute5tupleIJNS5_1CILi1EEES8_S8_EEENS6_IJNS7_ILi192EEENS7_ILi128EEENS7_ILi96EEEEEELi96ENS_10bfloat16_tEfNS_4arch4Sm90ELb0ELb1ELb1ELb0ELb1ELb0ELb0ELb0ELb1ELb1ELb0ELb0EEENS1_21CollectiveEpilogueFwdINS6_IJSA_SC_SB_EEES9_SE_SG_Li384ELb0ELb1ELb0ELb0EEENS1_30DynamicPersistentTileSchedulerILi384ELi128ELb0ELb1ELb1EEEEEEEEEvNT_6ParamsE,"",@"SHT_CUDA_INFO"
	.sectionflags	@""
	.align	4


	//----- nvinfo : EIATTR_CUDA_API_VERSION
	.align		4
        /*0000*/ 	.byte	0x04, 0x37
        /*0002*/ 	.short	(.L_1187 - .L_1186)
.L_1186:
        /*0004*/ 	.word	0x00000082


	//----- nvinfo : EIATTR_KPARAM_INFO
	.align		4
.L_1187:
        /*0008*/ 	.byte	0x04, 0x17
        /*000a*/ 	.short	(.L_1189 - .L_1188)
.L_1188:
        /*000c*/ 	.word	0x00000000
        /*0010*/ 	.short	0x0000
        /*0012*/ 	.short	0x0070
        /*0014*/ 	.byte	0x00, 0xf0, 0x01, 0x2a


	//----- nvinfo : EIATTR_SPARSE_MMA_MASK
	.align		4
.L_1189:
        /*0018*/ 	.byte	0x03, 0x50
        /*001a*/ 	.short	0x0000


	//----- nvinfo : EIATTR_MAXREG_COUNT
	.align		4
        /*001c*/ 	.byte	0x03, 0x1b
        /*001e*/ 	.short	0x0080


	//----- nvinfo : EIATTR_NUM_BARRIERS
	.align		4
        /*0020*/ 	.byte	0x02, 0x4c
        /*0022*/ 	.byte	0x10
	.zero		1


	//----- nvinfo : EIATTR_EXTERNS
	.align		4
        /*0024*/ 	.byte	0x04, 0x0f
        /*0026*/ 	.short	(.L_1191 - .L_1190)


	//   ....[0]....
	.align		4
.L_1190:
        /*0028*/ 	.word	index@(__assertfail)


	//----- nvinfo : EIATTR_ANNOTATIONS
	.align		4
.L_1191:
        /*002c*/ 	.byte	0x04, 0x55
        /*002e*/ 	.short	(.L_1193 - .L_1192)


	//   ....[0]....
.L_1192:
        /* <DEDUP_REMOVED lines=12> */


	//----- nvinfo : EIATTR_MERCURY_ISA_VERSION
	.align		4
.L_1193:
        /*00d8*/ 	.byte	0x03, 0x5f
        /*00da*/ 	.short	0x0101


	//----- nvinfo : EIATTR_INT_WARP_WIDE_INSTR_OFFSETS
	.align		4
        /*00dc*/ 	.byte	0x04, 0x31
        /*00de*/ 	.short	(.L_1195 - .L_1194)


	//   ....[0]....
.L_1194:
        /*00e0*/ 	.word	0x000000c0


	//   ....[1]....
        /*00e4*/ 	.word	0x000000d0


	//   ....[2]....
        /*00e8*/ 	.word	0x00000170


	//   ....[3]....
        /*00ec*/ 	.word	0x000126e0


	//   ....[4]....
        /*00f0*/ 	.word	0x00012770


	//   ....[5]....
        /*00f4*/ 	.word	0x000152f0


	//   ....[6]....
        /*00f8*/ 	.word	0x00015380


	//----- nvinfo : EIATTR_COOP_GROUP_MASK_REGIDS
	.align		4
.L_1195:
        /*00fc*/ 	.byte	0x04, 0x29
        /*00fe*/ 	.short	(.L_1197 - .L_1196)


	//   ....[0]....
.L_1196:
        /*0100*/ 	.word	0xffffffff


	//   ....[1]....
        /*0104*/ 	.word	0xffffffff


	//   ....[2]....
        /*0108*/ 	.word	0xffffffff


	//   ....[3]....
        /*010c*/ 	.word	0xffffffff


	//   ....[4]....
        /*0110*/ 	.word	0xffffffff


	//   ....[5]....
        /*0114*/ 	.word	0xffffffff


	//   ....[6]....
        /*0118*/ 	.word	0xffffffff


	//   ....[7]....
        /*011c*/ 	.word	0xffffffff


	//   ....[8]....
        /*0120*/ 	.word	0xffffffff


	//   ....[9]....
        /*0124*/ 	.word	0xffffffff


	//   ....[10]....
        /*0128*/ 	.word	0xffffffff


	//   ....[11]....
        /*012c*/ 	.word	0xffffffff


	//   ....[12]....
        /*0130*/ 	.word	0xffffffff


	//   ....[13]....
        /*0134*/ 	.word	0xffffffff


	//   ....[14]....
        /*0138*/ 	.word	0xffffffff


	//   ....[15]....
        /*013c*/ 	.word	0xffffffff


	//   ....[16]....
        /*0140*/ 	.word	0xffffffff


	//   ....[17]....
        /*0144*/ 	.word	0xffffffff


	//   ....[18]....
        /*0148*/ 	.word	0xffffffff


	//   ....[19]....
        /*014c*/ 	.word	0xffffffff


	//   ....[20]....
        /*0150*/ 	.word	0xffffffff


	//   ....[21]....
        /*0154*/ 	.word	0xffffffff


	//   ....[22]....
        /*0158*/ 	.word	0xffffffff


	//   ....[23]....
        /*015c*/ 	.word	0xffffffff


	//   ....[24]....
        /*0160*/ 	.word	0xffffffff


	//   ....[25]....
        /*0164*/ 	.word	0xffffffff


	//   ....[26]....
        /*0168*/ 	.word	0xffffffff


	//   ....[27]....
        /*016c*/ 	.word	0xffffffff


	//   ....[28]....
        /*0170*/ 	.word	0xffffffff


	//   ....[29]....
        /*0174*/ 	.word	0xffffffff


	//   ....[30]....
        /*0178*/ 	.word	0xffffffff


	//   ....[31]....
        /*017c*/ 	.word	0xffffffff


	//   ....[32]....
        /*0180*/ 	.word	0xffffffff


	//   ....[33]....
        /*0184*/ 	.word	0xffffffff


	//   ....[34]....
        /*0188*/ 	.word	0xffffffff


	//   ....[35]....
        /*018c*/ 	.word	0xffffffff


	//   ....[36]....
        /*0190*/ 	.word	0xffffffff


	//   ....[37]....
        /*0194*/ 	.word	0xffffffff


	//   ....[38]....
        /*0198*/ 	.word	0xffffffff


	//   ....[39]....
        /*019c*/ 	.word	0xffffffff


	//   ....[40]....
        /*01a0*/ 	.word	0xffffffff


	//   ....[41]....
        /*01a4*/ 	.word	0xffffffff


	//   ....[42]....
        /*01a8*/ 	.word	0xffffffff


	//   ....[43]....
        /*01ac*/ 	.word	0xffffffff


	//   ....[44]....
        /*01b0*/ 	.word	0xffffffff


	//   ....[45]....
        /*01b4*/ 	.word	0xffffffff


	//   ....[46]....
        /*01b8*/ 	.word	0xffffffff


	//   ....[47]....
        /*01bc*/ 	.word	0xffffffff


	//   ....[48]....
        /*01c0*/ 	.word	0xffffffff


	//   ....[49]....
        /*01c4*/ 	.word	0xffffffff


	//   ....[50]....
        /*01c8*/ 	.word	0xffffffff


	//   ....[51]....
        /*01cc*/ 	.word	0xffffffff


	//   ....[52]....
        /*01d0*/ 	.word	0xffffffff


	//   ....[53]....
        /*01d4*/ 	.word	0xffffffff


	//   ....[54]....
        /*01d8*/ 	.word	0xffffffff


	//   ....[55]....
        /*01dc*/ 	.word	0xffffffff


	//   ....[56]....
        /*01e0*/ 	.word	0xffffffff


	//   ....[57]....
        /*01e4*/ 	.word	0xffffffff


	//   ....[58]....
        /*01e8*/ 	.word	0xffffffff


	//   ....[59]....
        /*01ec*/ 	.word	0xffffffff


	//   ....[60]....
        /*01f0*/ 	.word	0xffffffff


	//   ....[61]....
        /*01f4*/ 	.word	0xffffffff


	//   ....[62]....
        /*01f8*/ 	.word	0xffffffff


	//   ....[63]....
        /*01fc*/ 	.word	0xffffffff


	//   ....[64]....
        /*0200*/ 	.word	0xffffffff


	//   ....[65]....
        /*0204*/ 	.word	0xffffffff


	//   ....[66]....
        /*0208*/ 	.word	0xffffffff


	//   ....[67]....
        /*020c*/ 	.word	0xffffffff


	//   ....[68]....
        /*0210*/ 	.word	0xffffffff


	//   ....[69]....
        /*0214*/ 	.word	0xffffffff


	//   ....[70]....
        /*0218*/ 	.word	0xffffffff


	//   ....[71]....
        /*021c*/ 	.word	0xffffffff


	//   ....[72]....
        /*0220*/ 	.word	0xffffffff


	//   ....[73]....
        /*0224*/ 	.word	0xffffffff


	//   ....[74]....
        /*0228*/ 	.word	0xffffffff


	//   ....[75]....
        /*022c*/ 	.word	0xffffffff


	//   ....[76]....
        /*0230*/ 	.word	0xffffffff


	//   ....[77]....
        /*0234*/ 	.word	0xffffffff


	//   ....[78]....
        /*0238*/ 	.word	0xffffffff


	//   ....[79]....
        /*023c*/ 	.word	0xffffffff


	//   ....[80]....
        /*0240*/ 	.word	0xffffffff


	//   ....[81]....
        /*0244*/ 	.word	0xffffffff


	//   ....[82]....
        /*0248*/ 	.word	0xffffffff


	//   ....[83]....
        /*024c*/ 	.word	0xffffffff


	//   ....[84]....
        /*0250*/ 	.word	0xffffffff


	//   ....[85]....
        /*0254*/ 	.word	0xffffffff


	//   ....[86]....
        /*0258*/ 	.word	0xffffffff


	//   ....[87]....
        /*025c*/ 	.word	0xffffffff


	//   ....[88]....
        /*0260*/ 	.word	0xffffffff


	//   ....[89]....
        /*0264*/ 	.word	0xffffffff


	//   ....[90]....
        /*0268*/ 	.word	0xffffffff


	//   ....[91]....
        /*026c*/ 	.word	0xffffffff


	//   ....[92]....
        /*0270*/ 	.word	0xffffffff


	//   ....[93]....
        /*0274*/ 	.word	0xffffffff


	//   ....[94]....
        /*0278*/ 	.word	0xffffffff


	//   ....[95]....
        /*027c*/ 	.word	0xffffffff


	//   ....[96]....
        /*0280*/ 	.word	0x0500000f


	//   ....[97]....
        /*0284*/ 	.word	0x0500000f


	//   ....[98]....
        /*0288*/ 	.word	0x0500000f


	//   ....[99]....
        /*028c*/ 	.word	0x0500000f


	//   ....[100]....
        /*0290*/ 	.word	0x0500000f


	//   ....[101]....
        /*0294*/ 	.word	0x0500000f


	//   ....[102]....
        /*0298*/ 	.word	0x0500000f


	//   ....[103]....
        /*029c*/ 	.word	0x0500000f


	//   ....[104]....
        /*02a0*/ 	.word	0x0500000f


	//   ....[105]....
        /*02a4*/ 	.word	0x0500000f


	//   ....[106]....
        /*02a8*/ 	.word	0x0500000f


	//   ....[107]....
        /*02ac*/ 	.word	0x0500000f


	//   ....[108]....
        /*02b0*/ 	.word	0x0500000f


	//   ....[109]....
        /*02b4*/ 	.word	0x0500000f


	//   ....[110]....
        /*02b8*/ 	.word	0x0500000f


	//   ....[111]....
        /*02bc*/ 	.word	0x0500000f


	//   ....[112]....
        /*02c0*/ 	.word	0x0500000f


	//   ....[113]....
        /*02c4*/ 	.word	0x0500000f


	//   ....[114]....
        /*02c8*/ 	.word	0x0500000f


	//   ....[115]....
        /*02cc*/ 	.word	0x0500000f


	//   ....[116]....
        /*02d0*/ 	.word	0x0500000f


	//   ....[117]....
        /*02d4*/ 	.word	0x0500000f


	//   ....[118]....
        /*02d8*/ 	.word	0x0500000f


	//   ....[119]....
        /*02dc*/ 	.word	0x0500000f


	//   ....[120]....
        /*02e0*/ 	.word	0x0500000f


	//   ....[121]....
        /*02e4*/ 	.word	0x0500000f


	//   ....[122]....
        /*02e8*/ 	.word	0x0500000f


	//   ....[123]....
        /*02ec*/ 	.word	0x0500000f


	//   ....[124]....
        /*02f0*/ 	.word	0x0500000f


	//   ....[125]....
        /*02f4*/ 	.word	0x0500000f


	//   ....[126]....
        /*02f8*/ 	.word	0x0500000f


	//   ....[127]....
        /*02fc*/ 	.word	0x0500000f


	//   ....[128]....
        /*0300*/ 	.word	0x0500000f


	//   ....[129]....
        /*0304*/ 	.word	0x0500000f


	//   ....[130]....
        /*0308*/ 	.word	0x0500000f


	//   ....[131]....
        /*030c*/ 	.word	0x0500000f


	//   ....[132]....
        /*0310*/ 	.word	0x0500000f


	//   ....[133]....
        /*0314*/ 	.word	0x0500000f


	//   ....[134]....
        /*0318*/ 	.word	0x0500000f


	//   ....[135]....
        /*031c*/ 	.word	0x0500000f


	//   ....[136]....
        /*0320*/ 	.word	0x0500000f


	//   ....[137]....
        /*0324*/ 	.word	0x0500000f


	//   ....[138]....
        /*0328*/ 	.word	0x0500000f


	//   ....[139]....
        /*032c*/ 	.word	0x0500000f


	//   ....[140]....
        /*0330*/ 	.word	0x0500000f


	//   ....[141]....
        /*0334*/ 	.word	0x0500000f


	//   ....[142]....
        /*0338*/ 	.word	0x0500000f


	//----- nvinfo : EIATTR_COOP_GROUP_INSTR_OFFSETS
	.align		4
.L_1197:
        /*033c*/ 	.byte	0x04, 0x28
        /*033e*/ 	.short	(.L_1199 - .L_1198)


	//   ....[0]....
.L_1198:
        /*0340*/ 	.word	0x00000080


	//   ....[1]....
        /*0344*/ 	.word	0x00000090


	//   ....[2]....
        /*0348*/ 	.word	0x000002d0


	//   ....[3]....
        /*034c*/ 	.word	0x00000430


	//   ....[4]....
        /*0350*/ 	.word	0x00000550


	//   ....[5]....
        /*0354*/ 	.word	0x000006b0


	//   ....[6]....
        /*0358*/ 	.word	0x00001870


	//   ....[7]....
        /*035c*/ 	.word	0x000020a0


	//   ....[8]....
        /*0360*/ 	.word	0x00002aa0


	//   ....[9]....
        /*0364*/ 	.word	0x00003e10


	//   ....[10]....
        /*0368*/ 	.word	0x00003f20


	//   ....[11]....
        /*036c*/ 	.word	0x00004760


	//   ....[12]....
        /*0370*/ 	.word	0x000047c0


	//   ....[13]....
        /*0374*/ 	.word	0x00005390


	//   ....[14]....
        /*0378*/ 	.word	0x00006280


	//   ....[15]....
        /*037c*/ 	.word	0x00006ba0


	//   ....[16]....
        /*0380*/ 	.word	0x00007780


	//   ....[17]....
        /*0384*/ 	.word	0x00007880


	//   ....[18]....
        /*0388*/ 	.word	0x00008060


	//   ....[19]....
        /*038c*/ 	.word	0x00008110


	//   ....[20]....
        /*0390*/ 	.word	0x00009170


	//   ....[21]....
        /*0394*/ 	.word	0x0000a930


	//   ....[22]....
        /*0398*/ 	.word	0x0000a950


	//   ....[23]....
        /*039c*/ 	.word	0x0000a980


	//   ....[24]....
        /*03a0*/ 	.word	0x0000a990


	//   ....[25]....
        /*03a4*/ 	.word	0x0000bce0


	//   ....[26]....
        /*03a8*/ 	.word	0x0000c8b0


	//   ....[27]....
        /*03ac*/ 	.word	0x0000d1b0


	//   ....[28]....
        /*03b0*/ 	.word	0x0000dd90


	//   ....[29]....
        /*03b4*/ 	.word	0x0000de90


	//   ....[30]....
        /*03b8*/ 	.word	0x0000e690


	//   ....[31]....
        /*03bc*/ 	.word	0x0000e730


	//   ....[32]....
        /*03c0*/ 	.word	0x0000f780


	//   ....[33]....
        /*03c4*/ 	.word	0x0000f890


	//   ....[34]....
        /*03c8*/ 	.word	0x0000f8f0


	//   ....[35]....
        /*03cc*/ 	.word	0x0000f9c0


	//   ....[36]....
        /*03d0*/ 	.word	0x0000f9f0


	//   ....[37]....
        /*03d4*/ 	.word	0x00010930


	//   ....[38]....
        /*03d8*/ 	.word	0x00010960


	//   ....[39]....
        /*03dc*/ 	.word	0x00010990


	//   ....[40]....
        /*03e0*/ 	.word	0x000109c0


	//   ....[41]....
        /*03e4*/ 	.word	0x00010ed0


	//   ....[42]....
        /*03e8*/ 	.word	0x00010ef0


	//   ....[43]....
        /*03ec*/ 	.word	0x00011000


	//   ....[44]....
        /*03f0*/ 	.word	0x00011020


	//   ....[45]....
        /*03f4*/ 	.word	0x000116c0


	//   ....[46]....
        /*03f8*/ 	.word	0x000116d0


	//   ....[47]....
        /*03fc*/ 	.word	0x000117d0


	//   ....[48]....
        /*0400*/ 	.word	0x000117f0


	//   ....[49]....
        /*0404*/ 	.word	0x000119b0


	//   ....[50]....
        /*0408*/ 	.word	0x00013310


	//   ....[51]....
        /*040c*/ 	.word	0x00013330


	//   ....[52]....
        /*0410*/ 	.word	0x00013340


	//   ....[53]....
        /*0414*/ 	.word	0x000133e0


	//   ....[54]....
        /*0418*/ 	.word	0x00013400


	//   ....[55]....
        /*041c*/ 	.word	0x000134a0


	//   ....[56]....
        /*0420*/ 	.word	0x000134c0


	//   ....[57]....
        /*0424*/ 	.word	0x000134d0


	//   ....[58]....
        /*0428*/ 	.word	0x00013d60


	//   ....[59]....
        /*042c*/ 	.word	0x00013d80


	//   ....[60]....
        /*0430*/ 	.word	0x00013db0


	//   ....[61]....
        /*0434*/ 	.word	0x00013e60


	//   ....[62]....
        /*0438*/ 	.word	0x00013e70


	//   ....[63]....
        /*043c*/ 	.word	0x00013f10


	//   ....[64]....
        /*0440*/ 	.word	0x00013f20


	//   ....[65]....
        /*0444*/ 	.word	0x00013f30


	//   ....[66]....
        /*0448*/ 	.word	0x00013f40


	//   ....[67]....
        /*044c*/ 	.word	0x00014000


	//   ....[68]....
        /*0450*/ 	.word	0x00014020


	//   ....[69]....
        /*0454*/ 	.word	0x00014080


	//   ....[70]....
        /*0458*/ 	.word	0x000148c0


	//   ....[71]....
        /*045c*/ 	.word	0x000148d0


	//   ....[72]....
        /*0460*/ 	.word	0x000148f0


	//   ....[73]....
        /*0464*/ 	.word	0x00014970


	//   ....[74]....
        /*0468*/ 	.word	0x00014980


	//   ....[75]....
        /*046c*/ 	.word	0x000149e0


	//   ....[76]....
        /*0470*/ 	.word	0x00014a10


	//   ....[77]....
        /*0474*/ 	.word	0x00014a50


	//   ....[78]....
        /*0478*/ 	.word	0x00014d50


	//   ....[79]....
        /*047c*/ 	.word	0x00014d70


	//   ....[80]....
        /*0480*/ 	.word	0x00014e10


	//   ....[81]....
        /*0484*/ 	.word	0x00014e20


	//   ....[82]....
        /*0488*/ 	.word	0x00014eb0


	//   ....[83]....
        /*048c*/ 	.word	0x00014ec0


	//   ....[84]....
        /*0490*/ 	.word	0x00014ed0


	//   ....[85]....
        /*0494*/ 	.word	0x00014f60


	//   ....[86]....
        /*0498*/ 	.word	0x00015580


	//   ....[87]....
        /*049c*/ 	.word	0x00015590


	//   ....[88]....
        /*04a0*/ 	.word	0x000155e0


	//   ....[89]....
        /*04a4*/ 	.word	0x00015620


	//   ....[90]....
        /*04a8*/ 	.word	0x00015680


	//   ....[91]....
        /*04ac*/ 	.word	0x000156a0


	//   ....[92]....
        /*04b0*/ 	.word	0x00015720


	//   ....[93]....
        /*04b4*/ 	.word	0x00015740


	//   ....[94]....
        /*04b8*/ 	.word	0x00015aa0


	//   ....[95]....
        /*04bc*/ 	.word	0x00015c90


	//   ....[96]....
        /*04c0*/ 	.word	0x000162e0


	//   ....[97]....
        /*04c4*/ 	.word	0x000163c0


	//   ....[98]....
        /*04c8*/ 	.word	0x00016460


	//   ....[99]....
        /*04cc*/ 	.word	0x000164c0


	//   ....[100]....
        /*04d0*/ 	.word	0x000165d0


	//   ....[101]....
        /*04d4*/ 	.word	0x00016640


	//   ....[102]....
        /*04d8*/ 	.word	0x00016750


	//   ....[103]....
        /*04dc*/ 	.word	0x000167c0


	//   ....[104]....
        /*04e0*/ 	.word	0x000168c0


	//   ....[105]....
        /*04e4*/ 	.word	0x00016950


	//   ....[106]....
        /*04e8*/ 	.word	0x000169c0


	//   ....[107]....
        /*04ec*/ 	.word	0x00016a20


	//   ....[108]....
        /*04f0*/ 	.word	0x00016b30


	//   ....[109]....
        /*04f4*/ 	.word	0x00016b90


	//   ....[110]....
        /*04f8*/ 	.word	0x00016cb0


	//   ....[111]....
        /*04fc*/ 	.word	0x00016d10


	//   ....[112]....
        /*0500*/ 	.word	0x00016db0


	//   ....[113]....
        /*0504*/ 	.word	0x00016e80


	//   ....[114]....
        /*0508*/ 	.word	0x00016fa0


	//   ....[115]....
        /*050c*/ 	.word	0x00017000


	//   ....[116]....
        /*0510*/ 	.word	0x000170f0


	//   ....[117]....
        /*0514*/ 	.word	0x00017220


	//   ....[118]....
        /*0518*/ 	.word	0x000172d0


	//   ....[119]....
        /*051c*/ 	.word	0x00017350


	//   ....[120]....
        /*0520*/ 	.word	0x00017430


	//   ....[121]....
        /*0524*/ 	.word	0x00017490


	//   ....[122]....
        /*0528*/ 	.word	0x00017560


	//   ....[123]....
        /*052c*/ 	.word	0x000175c0


	//   ....[124]....
        /*0530*/ 	.word	0x00017690


	//   ....[125]....
        /*0534*/ 	.word	0x00017780


	//   ....[126]....
        /*0538*/ 	.word	0x00017820


	//   ....[127]....
        /*053c*/ 	.word	0x00017880


	//   ....[128]....
        /*0540*/ 	.word	0x00017980


	//   ....[129]....
        /*0544*/ 	.word	0x000179e0


	//   ....[130]....
        /*0548*/ 	.word	0x00017ae0


	//   ....[131]....
        /*054c*/ 	.word	0x00017b40


	//   ....[132]....
        /*0550*/ 	.word	0x00017c10


	//   ....[133]....
        /*0554*/ 	.word	0x00017d60


	//   ....[134]....
        /*0558*/ 	.word	0x00017e00


	//   ....[135]....
        /*055c*/ 	.word	0x00017e90


	//   ....[136]....
        /*0560*/ 	.word	0x00017f90


	//   ....[137]....
        /*0564*/ 	.word	0x00017ff0


	//   ....[138]....
        /*0568*/ 	.word	0x000180e0


	//   ....[139]....
        /*056c*/ 	.word	0x00018140


	//   ....[140]....
        /*0570*/ 	.word	0x00018200


	//   ....[141]....
        /*0574*/ 	.word	0x000182f0


	//   ....[142]....
        /*0578*/ 	.word	0x00018410


	//----- nvinfo : EIATTR_REG_RECONFIG
	.align		4
.L_1199:
        /*057c*/ 	.byte	0x01, 0x54
	.zero		2


	//----- nvinfo : EIATTR_SYSCALL_OFFSETS
	.align		4
        /*0580*/ 	.byte	0x04, 0x46
        /*0582*/ 	.short	(.L_1201 - .L_1200)


	//   ....[0]....
.L_1200:
        /*0584*/ 	.word	0x00001a60


	//   ....[1]....
        /*0588*/ 	.word	0x000128e0


	//   ....[2]....
        /*058c*/ 	.word	0x00012a30


	//   ....[3]....
        /*0590*/ 	.word	0x00012b20


	//   ....[4]....
        /*0594*/ 	.word	0x00013830


	//----- nvinfo : EIATTR_MBARRIER_INSTR_OFFSETS
	.align		4
.L_1201:
        /*0598*/ 	.byte	0x04, 0x39
        /*059a*/ 	.short	(.L_1203 - .L_1202)


	//   ....[0]....
.L_1202:
        /*059c*/ 	.word	0x00000180
        /*05a0*/ 	.word	0x000000ff
        /*05a4*/ 	.word	0x0002d800
        /*05a8*/ 	.short	0x0100
        /*05aa*/ 	.byte	0x08
	.zero		1


	//   ....[1]....
        /*05ac*/ 	.word	0x00000190
        /*05b0*/ 	.word	0x000000ff
        /*05b4*/ 	.word	0x0002d820
        /*05b8*/ 	.short	0x0100
        /*05ba*/ 	.byte	0x08
	.zero		1


	//   ....[2]....
        /*05bc*/ 	.word	0x00000280
        /*05c0*/ 	.word	0x000000ff
        /*05c4*/ 	.word	0x0002d830
        /*05c8*/ 	.short	0x0100
        /*05ca*/ 	.byte	0x08
	.zero		1


	//   ....[3]....
        /*05cc*/ 	.word	0x00000290
        /*05d0*/ 	.word	0x000000ff
        /*05d4*/ 	.word	0x0002d840
        /*05d8*/ 	.short	0x0100
        /*05da*/ 	.byte	0x08
	.zero		1


	//   ....[4]....
        /*05dc*/ 	.word	0x000002a0
        /*05e0*/ 	.word	0x000000ff
        /*05e4*/ 	.word	0x0002d838
        /*05e8*/ 	.short	0x0100
        /*05ea*/ 	.byte	0x08
	.zero		1


	//   ....[5]....
        /*05ec*/ 	.word	0x000002b0
        /*05f0*/ 	.word	0x000000ff
        /*05f4*/ 	.word	0x0002d848
        /*05f8*/ 	.short	0x0100
        /*05fa*/ 	.byte	0x08
	.zero		1


	//   ....[6]....
        /*05fc*/ 	.word	0x000003e0
        /*0600*/ 	.word	0x000000ff
        /*0604*/ 	.word	0x0002d850
        /*0608*/ 	.short	0x0100
        /*060a*/ 	.byte	0x08
	.zero		1


	//   ....[7]....
        /*060c*/ 	.word	0x000003f0
        /*0610*/ 	.word	0x000000ff
        /*0614*/ 	.word	0x0002d860
        /*0618*/ 	.short	0x0100
        /*061a*/ 	.byte	0x08
	.zero		1


	//   ....[8]....
        /*061c*/ 	.word	0x00000400
        /*0620*/ 	.word	0x000000ff
        /*0624*/ 	.word	0x0002d858
        /*0628*/ 	.short	0x0100
        /*062a*/ 	.byte	0x08
	.zero		1


	//   ....[9]....
        /*062c*/ 	.word	0x00000410
        /*0630*/ 	.word	0x000000ff
        /*0634*/ 	.word	0x0002d868
        /*0638*/ 	.short	0x0100
        /*063a*/ 	.byte	0x08
	.zero		1


	//   ....[10]....
        /*063c*/ 	.word	0x00000500
        /*0640*/ 	.word	0x000000ff
        /*0644*/ 	.word	0x0002d870
        /*0648*/ 	.short	0x0100
        /*064a*/ 	.byte	0x06
	.zero		1


	//   ....[11]....
        /*064c*/ 	.word	0x00000510
        /*0650*/ 	.word	0x000000ff
        /*0654*/ 	.word	0x0002d880
        /*0658*/ 	.short	0x0100
        /*065a*/ 	.byte	0x06
	.zero		1


	//   ....[12]....
        /*065c*/ 	.word	0x00000520
        /*0660*/ 	.word	0x000000ff
        /*0664*/ 	.word	0x0002d878
        /*0668*/ 	.short	0x0100
        /*066a*/ 	.byte	0x06
	.zero		1


	//   ....[13]....
        /*066c*/ 	.word	0x00000530
        /*0670*/ 	.word	0x000000ff
        /*0674*/ 	.word	0x0002d888
        /*0678*/ 	.short	0x0100
        /*067a*/ 	.byte	0x06
	.zero		1


	//   ....[14]....
        /*067c*/ 	.word	0x00000660
        /*0680*/ 	.word	0x000000ff
        /*0684*/ 	.word	0x0002d890
        /*0688*/ 	.short	0x0100
        /*068a*/ 	.byte	0x08
	.zero		1


	//   ....[15]....
        /*068c*/ 	.word	0x00000670
        /*0690*/ 	.word	0x000000ff
        /*0694*/ 	.word	0x0002d8a0
        /*0698*/ 	.short	0x0100
        /*069a*/ 	.byte	0x08
	.zero		1


	//   ....[16]....
        /*069c*/ 	.word	0x00000680
        /*06a0*/ 	.word	0x000000ff
        /*06a4*/ 	.word	0x0002d898
        /*06a8*/ 	.short	0x0100
        /*06aa*/ 	.byte	0x08
	.zero		1


	//   ....[17]....
        /*06ac*/ 	.word	0x00000690
        /*06b0*/ 	.word	0x000000ff
        /*06b4*/ 	.word	0x0002d8a8
        /*06b8*/ 	.short	0x0100
        /*06ba*/ 	.byte	0x08
	.zero		1


	//   ....[18]....
        /*06bc*/ 	.word	0x000007d0
        /*06c0*/ 	.word	0x000000ff
        /*06c4*/ 	.word	0x0002d8b0
        /*06c8*/ 	.short	0x0100
        /*06ca*/ 	.byte	0x08
	.zero		1


	//   ....[19]....
        /*06cc*/ 	.word	0x000007e0
        /*06d0*/ 	.word	0x000000ff
        /*06d4*/ 	.word	0x0002d8c0
        /*06d8*/ 	.short	0x0100
        /*06da*/ 	.byte	0x08
	.zero		1


	//   ....[20]....
        /*06dc*/ 	.word	0x000007f0
        /*06e0*/ 	.word	0x000000ff
        /*06e4*/ 	.word	0x0002d8b8
        /*06e8*/ 	.short	0x0100
        /*06ea*/ 	.byte	0x08
	.zero		1


	//   ....[21]....
        /*06ec*/ 	.word	0x00000800
        /*06f0*/ 	.word	0x000000ff
        /*06f4*/ 	.word	0x0002d8c8
        /*06f8*/ 	.short	0x0100
        /*06fa*/ 	.byte	0x08
	.zero		1


	//   ....[22]....
        /*06fc*/ 	.word	0x00001ae0
        /*0700*/ 	.word	0x000000ff
        /*0704*/ 	.word	0x0002d800
        /*0708*/ 	.short	0x010a
        /*070a*/ 	.byte	0x28
	.zero		1


	//   ....[23]....
        /*070c*/ 	.word	0x00001b60
        /*0710*/ 	.word	0x00000006
        /*0714*/ 	.word	0x0002d830
        /*0718*/ 	.short	0x010a
        /*071a*/ 	.byte	0x3f
	.zero		1


	//   ....[24]....
        /*071c*/ 	.word	0x00001ba0
        /*0720*/ 	.word	0x00000006
        /*0724*/ 	.word	0x0002d830
        /*0728*/ 	.short	0x010a
        /*072a*/ 	.byte	0x3f
	.zero		1


	//   ....[25]....
        /*072c*/ 	.word	0x00002450
        /*0730*/ 	.word	0x000000ff
        /*0734*/ 	.word	0x00000000
        /*0738*/ 	.short	0x0101
        /*073a*/ 	.byte	0x06
	.zero		1


	//   ....[26]....
        /*073c*/ 	.word	0x00005850
        /*0740*/ 	.word	0x000000ff
        /*0744*/ 	.word	0x0002d830
        /*0748*/ 	.short	0x010a
        /*074a*/ 	.byte	0x06
	.zero		1


	//   ....[27]....
        /*074c*/ 	.word	0x00005890
        /*0750*/ 	.word	0x000000ff
        /*0754*/ 	.word	0x0002d830
        /*0758*/ 	.short	0x010a
        /*075a*/ 	.byte	0x06
	.zero		1


	//   ....[28]....
        /*075c*/ 	.word	0x00005b60
        /*0760*/ 	.word	0x000000ff
        /*0764*/ 	.word	0x0002d850
        /*0768*/ 	.short	0x010a
        /*076a*/ 	.byte	0x06
	.zero		1


	//   ....[29]....
        /*076c*/ 	.word	0x00005ba0
        /*0770*/ 	.word	0x000000ff
        /*0774*/ 	.word	0x0002d850
        /*0778*/ 	.short	0x010a
        /*077a*/ 	.byte	0x06
	.zero		1


	//   ....[30]....
        /*077c*/ 	.word	0x000065a0
        /*0780*/ 	.word	0x000000ff
        /*0784*/ 	.word	0x00000000
        /*0788*/ 	.short	0x0101
        /*078a*/ 	.byte	0x06
	.zero		1


	//   ....[31]....
        /*078c*/ 	.word	0x00008c10
        /*0790*/ 	.word	0x000000ff
        /*0794*/ 	.word	0x00000000
        /*0798*/ 	.short	0x0101
        /*079a*/ 	.byte	0x06
	.zero		1


	//   ....[32]....
        /*079c*/ 	.word	0x00009530
        /*07a0*/ 	.word	0x000000ff
        /*07a4*/ 	.word	0x0002d830
        /*07a8*/ 	.short	0x010a
        /*07aa*/ 	.byte	0x06
	.zero		1


	//   ....[33]....
        /*07ac*/ 	.word	0x00009570
        /*07b0*/ 	.word	0x000000ff
        /*07b4*/ 	.word	0x0002d830
        /*07b8*/ 	.short	0x010a
        /*07ba*/ 	.byte	0x06
	.zero		1


	//   ....[34]....
        /*07bc*/ 	.word	0x00009840
        /*07c0*/ 	.word	0x000000ff
        /*07c4*/ 	.word	0x0002d850
        /*07c8*/ 	.short	0x010a
        /*07ca*/ 	.byte	0x06
	.zero		1


	//   ....[35]....
        /*07cc*/ 	.word	0x00009880
        /*07d0*/ 	.word	0x000000ff
        /*07d4*/ 	.word	0x0002d850
        /*07d8*/ 	.short	0x010a
        /*07da*/ 	.byte	0x06
	.zero		1


	//   ....[36]....
        /*07dc*/ 	.word	0x0000a1c0
        /*07e0*/ 	.word	0x000000ff
        /*07e4*/ 	.word	0x00000000
        /*07e8*/ 	.short	0x0101
        /*07ea*/ 	.byte	0x06
	.zero		1


	//   ....[37]....
        /*07ec*/ 	.word	0x0000b780
        /*07f0*/ 	.word	0x000000ff
        /*07f4*/ 	.word	0x00000000
        /*07f8*/ 	.short	0x0101
        /*07fa*/ 	.byte	0x06
	.zero		1


	//   ....[38]....
        /*07fc*/ 	.word	0x0000bea0
        /*0800*/ 	.word	0x000000ff
        /*0804*/ 	.word	0x0002d830
        /*0808*/ 	.short	0x010a
        /*080a*/ 	.byte	0x06
	.zero		1


	//   ....[39]....
        /*080c*/ 	.word	0x0000bee0
        /*0810*/ 	.word	0x000000ff
        /*0814*/ 	.word	0x0002d830
        /*0818*/ 	.short	0x010a
        /*081a*/ 	.byte	0x06
	.zero		1


	//   ....[40]....
        /*081c*/ 	.word	0x0000c1b0
        /*0820*/ 	.word	0x000000ff
        /*0824*/ 	.word	0x0002d850
        /*0828*/ 	.short	0x010a
        /*082a*/ 	.byte	0x06
	.zero		1


	//   ....[41]....
        /*082c*/ 	.word	0x0000c1f0
        /*0830*/ 	.word	0x000000ff
        /*0834*/ 	.word	0x0002d850
        /*0838*/ 	.short	0x010a
        /*083a*/ 	.byte	0x06
	.zero		1


	//   ....[42]....
        /*083c*/ 	.word	0x0000cbb0
        /*0840*/ 	.word	0x000000ff
        /*0844*/ 	.word	0x00000000
        /*0848*/ 	.short	0x0101
        /*084a*/ 	.byte	0x06
	.zero		1


	//   ....[43]....
        /*084c*/ 	.word	0x0000f220
        /*0850*/ 	.word	0x000000ff
        /*0854*/ 	.word	0x00000000
        /*0858*/ 	.short	0x0101
        /*085a*/ 	.byte	0x06
	.zero		1


	//   ....[44]....
        /*085c*/ 	.word	0x0000f800
        /*0860*/ 	.word	0x000000ff
        /*0864*/ 	.word	0x0002d850
        /*0868*/ 	.short	0x010a
        /*086a*/ 	.byte	0x08
	.zero		1


	//   ....[45]....
        /*086c*/ 	.word	0x0000f840
        /*0870*/ 	.word	0x000000ff
        /*0874*/ 	.word	0x0002d850
        /*0878*/ 	.short	0x010a
        /*087a*/ 	.byte	0x08
	.zero		1


	//   ....[46]....
        /*087c*/ 	.word	0x0000fed0
        /*0880*/ 	.word	0x000000ff
        /*0884*/ 	.word	0x00000000
        /*0888*/ 	.short	0x0101
        /*088a*/ 	.byte	0x08
	.zero		1


	//   ....[47]....
        /*088c*/ 	.word	0x00010f00
        /*0890*/ 	.word	0x000000ff
        /*0894*/ 	.word	0x00000000
        /*0898*/ 	.short	0x0101
        /*089a*/ 	.byte	0x05
	.zero		1


	//   ....[48]....
        /*089c*/ 	.word	0x00013090
        /*08a0*/ 	.word	0x00000006
        /*08a4*/ 	.word	0x0002d840
        /*08a8*/ 	.short	0x010a
        /*08aa*/ 	.byte	0x3f
	.zero		1


	//   ....[49]....
        /*08ac*/ 	.word	0x00013610
        /*08b0*/ 	.word	0x00000006
        /*08b4*/ 	.word	0x0002d830
        /*08b8*/ 	.short	0x0107
        /*08ba*/ 	.byte	0x3f
	.zero		1


	//   ....[50]....
        /*08bc*/ 	.word	0x000136e0
        /*08c0*/ 	.word	0x00000006
        /*08c4*/ 	.word	0x0002d830
        /*08c8*/ 	.short	0x0101
        /*08ca*/ 	.byte	0x3f
	.zero		1


	//   ....[51]....
        /*08cc*/ 	.word	0x000141d0
        /*08d0*/ 	.word	0x00000010
        /*08d4*/ 	.word	0x0002d800
        /*08d8*/ 	.short	0x0107
        /*08da*/ 	.byte	0x3f
	.zero		1


	//   ....[52]....
        /*08dc*/ 	.word	0x000142c0
        /*08e0*/ 	.word	0x00000010
        /*08e4*/ 	.word	0x0002d800
        /*08e8*/ 	.short	0x0101
        /*08ea*/ 	.byte	0x3f
	.zero		1


	//   ....[53]....
        /*08ec*/ 	.word	0x000142e0
        /*08f0*/ 	.word	0x00000010
        /*08f4*/ 	.word	0x0002d820
        /*08f8*/ 	.short	0x010a
        /*08fa*/ 	.byte	0x3f
	.zero		1


	//   ....[54]....
        /*08fc*/ 	.word	0x00014680
        /*0900*/ 	.word	0x00000006
        /*0904*/ 	.word	0x0002d840
        /*0908*/ 	.short	0x010a
        /*090a*/ 	.byte	0x3f
	.zero		1


	//   ....[55]....
        /*090c*/ 	.word	0x00014af0
        /*0910*/ 	.word	0x00000006
        /*0914*/ 	.word	0x0002d830
        /*0918*/ 	.short	0x0107
        /*091a*/ 	.byte	0x3f
	.zero		1


	//   ....[56]....
        /*091c*/ 	.word	0x00014bb0
        /*0920*/ 	.word	0x00000006
        /*0924*/ 	.word	0x0002d830
        /*0928*/ 	.short	0x0101
        /*092a*/ 	.byte	0x3f
	.zero		1


	//   ....[57]....
        /*092c*/ 	.word	0x00014c10
        /*0930*/ 	.word	0x00000006
        /*0934*/ 	.word	0x0002d860
        /*0938*/ 	.short	0x010a
        /*093a*/ 	.byte	0x3f
	.zero		1


	//   ....[58]....
        /*093c*/ 	.word	0x00015050
        /*0940*/ 	.word	0x00000006
        /*0944*/ 	.word	0x0002d850
        /*0948*/ 	.short	0x0107
        /*094a*/ 	.byte	0x3f
	.zero		1


	//   ....[59]....
        /*094c*/ 	.word	0x00015220
        /*0950*/ 	.word	0x00000006
        /*0954*/ 	.word	0x0002d850
        /*0958*/ 	.short	0x0101
        /*095a*/ 	.byte	0x3f
	.zero		1


	//   ....[60]....
        /*095c*/ 	.word	0x00015430
        /*0960*/ 	.word	0x00000004
        /*0964*/ 	.word	0x0002d860
        /*0968*/ 	.short	0x010a
        /*096a*/ 	.byte	0x3f
	.zero		1


	//   ....[61]....
        /*096c*/ 	.word	0x00015880
        /*0970*/ 	.word	0x00000004
        /*0974*/ 	.word	0x0002d850
        /*0978*/ 	.short	0x0107
        /*097a*/ 	.byte	0x3f
	.zero		1


	//   ....[62]....
        /*097c*/ 	.word	0x00015940
        /*0980*/ 	.word	0x00000004
        /*0984*/ 	.word	0x0002d850
        /*0988*/ 	.short	0x0101
        /*098a*/ 	.byte	0x3f
	.zero		1


	//   ....[63]....
        /*098c*/ 	.word	0x00015c10
        /*0990*/ 	.word	0x00000004
        /*0994*/ 	.word	0x0002d820
        /*0998*/ 	.short	0x010a
        /*099a*/ 	.byte	0x3f
	.zero		1


	//   ....[64]....
        /*099c*/ 	.word	0x00015d90
        /*09a0*/ 	.word	0x00000005
        /*09a4*/ 	.word	0x0002d840
        /*09a8*/ 	.short	0x010a
        /*09aa*/ 	.byte	0x3f
	.zero		1


	//   ....[65]....
        /*09ac*/ 	.word	0x00015e30
        /*09b0*/ 	.word	0x00000017
        /*09b4*/ 	.word	0x0002d840
        /*09b8*/ 	.short	0x010a
        /*09ba*/ 	.byte	0x3f
	.zero		1


	//   ....[66]....
        /*09bc*/ 	.word	0x00015e70
        /*09c0*/ 	.word	0x00000005
        /*09c4*/ 	.word	0x0002d860
        /*09c8*/ 	.short	0x010a
        /*09ca*/ 	.byte	0x3f
	.zero		1


	//   ....[67]....
        /*09cc*/ 	.word	0x00015eb0
        /*09d0*/ 	.word	0x00000017
        /*09d4*/ 	.word	0x0002d860
        /*09d8*/ 	.short	0x010a
        /*09da*/ 	.byte	0x3f
	.zero		1


	//   ....[68]....
        /*09dc*/ 	.word	0x00015f20
        /*09e0*/ 	.word	0x00000003
        /*09e4*/ 	.word	0x0002d800
        /*09e8*/ 	.short	0x010a
        /*09ea*/ 	.byte	0x3f
	.zero		1


	//   ....[69]....
        /*09ec*/ 	.word	0x00015f70
        /*09f0*/ 	.word	0x00000006
        /*09f4*/ 	.word	0x0002d830
        /*09f8*/ 	.short	0x010a
        /*09fa*/ 	.byte	0x3f
	.zero		1


	//   ....[70]....
        /*09fc*/ 	.word	0x00015fd0
        /*0a00*/ 	.word	0x00000007
        /*0a04*/ 	.word	0x0002d830
        /*0a08*/ 	.short	0x010a
        /*0a0a*/ 	.byte	0x3f
	.zero		1


	//   ....[71]....
        /*0a0c*/ 	.word	0x00016030
        /*0a10*/ 	.word	0x00000007
        /*0a14*/ 	.word	0x0002d850
        /*0a18*/ 	.short	0x010a
        /*0a1a*/ 	.byte	0x3f
	.zero		1


	//   ....[72]....
        /*0a1c*/ 	.word	0x00016090
        /*0a20*/ 	.word	0x00000008
        /*0a24*/ 	.word	0x0002d830
        /*0a28*/ 	.short	0x010a
        /*0a2a*/ 	.byte	0x3f
	.zero		1


	//   ....[73]....
        /*0a2c*/ 	.word	0x000160f0
        /*0a30*/ 	.word	0x00000008
        /*0a34*/ 	.word	0x0002d850
        /*0a38*/ 	.short	0x010a
        /*0a3a*/ 	.byte	0x3f
	.zero		1


	//   ....[74]....
        /*0a3c*/ 	.word	0x00016150
        /*0a40*/ 	.word	0x00000006
        /*0a44*/ 	.word	0x0002d830
        /*0a48*/ 	.short	0x010a
        /*0a4a*/ 	.byte	0x3f
	.zero		1


	//   ....[75]....
        /*0a4c*/ 	.word	0x000161b0
        /*0a50*/ 	.word	0x00000006
        /*0a54*/ 	.word	0x0002d850
        /*0a58*/ 	.short	0x010a
        /*0a5a*/ 	.byte	0x3f
	.zero		1


	//   ....[76]....
        /*0a5c*/ 	.word	0x00016210
        /*0a60*/ 	.word	0x00000004
        /*0a64*/ 	.word	0x0002d850
        /*0a68*/ 	.short	0x010a
        /*0a6a*/ 	.byte	0x3f
	.zero		1


	//   ....[77]....
        /*0a6c*/ 	.word	0x00016310
        /*0a70*/ 	.word	0x00000006
        /*0a74*/ 	.word	0x0002d840
        /*0a78*/ 	.short	0x010a
        /*0a7a*/ 	.byte	0x3f
	.zero		1


	//   ....[78]....
        /*0a7c*/ 	.word	0x00017120
        /*0a80*/ 	.word	0x00000010
        /*0a84*/ 	.word	0x0002d820
        /*0a88*/ 	.short	0x010a
        /*0a8a*/ 	.byte	0x3f
	.zero		1


	//   ....[79]....
        /*0a8c*/ 	.word	0x00017170
        /*0a90*/ 	.word	0x00000006
        /*0a94*/ 	.word	0x0002d840
        /*0a98*/ 	.short	0x010a
        /*0a9a*/ 	.byte	0x3f
	.zero		1


	//   ....[80]....
        /*0a9c*/ 	.word	0x000176d0
        /*0aa0*/ 	.word	0x00000006
        /*0aa4*/ 	.word	0x0002d860
        /*0aa8*/ 	.short	0x010a
        /*0aaa*/ 	.byte	0x3f
	.zero		1


	//   ....[81]....
        /*0aac*/ 	.word	0x00017cb0
        /*0ab0*/ 	.word	0x00000004
        /*0ab4*/ 	.word	0x0002d860
        /*0ab8*/ 	.short	0x010a
        /*0aba*/ 	.byte	0x3f
	.zero		1


	//   ....[82]....
        /*0abc*/ 	.word	0x00018330
        /*0ac0*/ 	.word	0x00000004
        /*0ac4*/ 	.word	0x0002d820
        /*0ac8*/ 	.short	0x010a
        /*0aca*/ 	.byte	0x3f
	.zero		1


	//   ....[83]....
        /*0acc*/ 	.word	0x000184d0
        /*0ad0*/ 	.word	0x00000005
        /*0ad4*/ 	.word	0x0002d840
        /*0ad8*/ 	.short	0x010a
        /*0ada*/ 	.byte	0x3f
	.zero		1


	//   ....[84]....
        /*0adc*/ 	.word	0x00018520
        /*0ae0*/ 	.word	0x00000017
        /*0ae4*/ 	.word	0x0002d840
        /*0ae8*/ 	.short	0x010a
        /*0aea*/ 	.byte	0x3f
	.zero		1


	//   ....[85]....
        /*0aec*/ 	.word	0x00018570
        /*0af0*/ 	.word	0x00000005
        /*0af4*/ 	.word	0x0002d860
        /*0af8*/ 	.short	0x010a
        /*0afa*/ 	.byte	0x3f
	.zero		1


	//----- nvinfo : EIATTR_NUM_MBARRIERS
	.align		4
.L_1203:
        /*0afc*/ 	.byte	0x03, 0x38
        /*0afe*/ 	.short	0x0016


	//----- nvinfo : EIATTR_EXIT_INSTR_OFFSETS
	.align		4
        /*0b00*/ 	.byte	0x04, 0x1c
        /*0b02*/ 	.short	(.L_1205 - .L_1204)


	//   ....[0]....
.L_1204:
        /*0b04*/ 	.word	0x00000970


	//   ....[1]....
        /*0b08*/ 	.word	0x00011920


	//   ....[2]....
        /*0b0c*/ 	.word	0x00015f00


	//----- nvinfo : EIATTR_MAX_THREADS
	.align		4
.L_1205:
        /*0b10*/ 	.byte	0x04, 0x05
        /*0b12*/ 	.short	(.L_1207 - .L_1206)
.L_1206:
        /*0b14*/ 	.word	0x00000200
        /*0b18*/ 	.word	0x00000001
        /*0b1c*/ 	.word	0x00000001


	//----- nvinfo : EIATTR_CRS_STACK_SIZE
	.align		4
.L_1207:
        /*0b20*/ 	.byte	0x04, 0x1e
        /*0b22*/ 	.short	(.L_1209 - .L_1208)
.L_1208:
        /*0b24*/ 	.word	0x00000000


	//----- nvinfo : EIATTR_CBANK_PARAM_SIZE
	.align		4
.L_1209:
        /*0b28*/ 	.byte	0x03, 0x19
        /*0b2a*/ 	.short	0x0af0


	//----- nvinfo : EIATTR_PARAM_CBANK
	.align		4
        /*0b2c*/ 	.byte	0x04, 0x0a
        /*0b2e*/ 	.short	(.L_1211 - .L_1210)
	.align		4
.L_1210:
        /*0b30*/ 	.word	index@(.nv.constant0._ZN7cutlass13device_kernelIN5flash11enable_sm90INS1_16FlashAttnFwdSm90INS1_25CollectiveMainloopFwdSm90ILi2EN4cute5tupleIJNS5_1CILi1EEES8_S8_EEENS6_IJNS7_ILi192EEENS7_ILi128EEENS7_ILi96EEEEEELi96ENS_10bfloat16_tEfNS_4arch4Sm90ELb0ELb1ELb1ELb0ELb1ELb0ELb0ELb0ELb1ELb1ELb0ELb0EEENS1_21CollectiveEpilogueFwdINS6_IJSA_SC_SB_EEES9_SE_SG_Li384ELb0ELb1ELb0ELb0EEENS1_30DynamicPersistentTileSchedulerILi384ELi128ELb0ELb1ELb1EEEEEEEEEvNT_6ParamsE)
        /*0b34*/ 	.short	0x0210
        /*0b36*/ 	.short	0x0af0


	//----- nvinfo : EIATTR_SW_WAR
	.align		4
.L_1211:
        /*0b38*/ 	.byte	0x04, 0x36
        /*0b3a*/ 	.short	(.L_1213 - .L_1212)
.L_1212:
        /*0b3c*/ 	.word	0x00000008
.L_1213:


//--------------------- .nv.info._ZN7cutlass13device_kernelIN5flash11enable_sm90INS1_16FlashAttnFwdSm90INS1_25CollectiveMainloopFwdSm90ILi2EN4cute5tupleIJNS5_1CILi1EEES8_S8_EEENS6_IJNS7_ILi192EEENS7_ILi128EEENS7_ILi96EEEEEELi96ENS_10bfloat16_tEfNS_4arch4Sm90ELb0ELb1ELb1ELb1ELb1ELb0ELb0ELb0ELb1ELb1ELb0ELb0EEENS1_21CollectiveEpilogueFwdINS6_IJSA_SC_SB_EEES9_SE_SG_Li384ELb1ELb1ELb0ELb0EEENS1_36VarlenDynamicPersistentTileSchedulerILi192ELi128ELi384ELi128ELb0ELb1ELb1ELb1ELb0ELb1EEEEEEEEEvNT_6ParamsE --------------------------
	.section	.nv.info._ZN7cutlass13device_kernelIN5flash11enable_sm90INS1_16FlashAttnFwdSm90INS1_25CollectiveMainloopFwdSm90ILi2EN4cute5tupleIJNS5_1CILi1EEES8_S8_EEENS6_IJNS7_ILi192EEENS7_ILi128EEENS7_ILi96EEEEEELi96ENS_10bfloat16_tEfNS_4arch4Sm90ELb0ELb1ELb1ELb1ELb1ELb0ELb0ELb0ELb1ELb1ELb0ELb0EEENS1_21CollectiveEpilogueFwdINS6_IJSA_SC_SB_EEES9_SE_SG_Li384ELb1ELb1ELb0ELb0EEENS1_36VarlenDynamicPersistentTileSchedulerILi192ELi128ELi384ELi128ELb0ELb1ELb1ELb1ELb0ELb1EEEEEEEEEvNT_6ParamsE,"",@"SHT_CUDA_INFO"
	.sectionflags	@""
	.align	4


	//----- nvinfo : EIATTR_CUDA_API_VERSION
	.align		4
        /*0000*/ 	.byte	0x04, 0x37
        /*0002*/ 	.short	(.L_1215 - .L_1214)
.L_1214:
        /*0004*/ 	.word	0x00000082


	//----- nvinfo : EIATTR_KPARAM_INFO
	.align		4
.L_1215:
        /*0008*/ 	.byte	0x04, 0x17
        /*000a*/ 	.short	(.L_1217 - .L_1216)
.L_1216:
        /*000c*/ 	.word	0x00000000
        /*0010*/ 	.short	0x0000
        /*0012*/ 	.short	0x0070
        /*0014*/ 	.byte	0x00, 0xf0, 0x01, 0x2a


	//----- nvinfo : EIATTR_SPARSE_MMA_MASK
	.align		4
.L_1217:
        /*0018*/ 	.byte	0x03, 0x50
        /*001a*/ 	.short	0x0000


	//----- nvinfo : EIATTR_MAXREG_COUNT
	.align		4
        /*001c*/ 	.byte	0x03, 0x1b
        /*001e*/ 	.short	0x0080


	//----- nvinfo : EIATTR_NUM_BARRIERS
	.align		4
        /*0020*/ 	.byte	0x02, 0x4c
        /*0022*/ 	.byte	0x10
	.zero		1


	//----- nvinfo : EIATTR_EXTERNS
	.align		4
        /*0024*/ 	.byte	0x04, 0x0f
        /*0026*/ 	.short	(.L_1219 - .L_1218)


	//   ....[0]....
	.align		4
.L_1218:
        /*0028*/ 	.word	index@(__assertfail)


	//----- nvinfo : EIATTR_ANNOTATIONS
	.align		4
.L_1219:
        /*002c*/ 	.byte	0x04, 0x55
        /*002e*/ 	.short	(.L_1221 - .L_1220)


	//   ....[0]....
.L_1220:
        /* <DEDUP_REMOVED lines=21> */


	//----- nvinfo : EIATTR_MERCURY_ISA_VERSION
	.align		4
.L_1221:
        /*0168*/ 	.byte	0x03, 0x5f
        /*016a*/ 	.short	0x0101


	//----- nvinfo : EIATTR_UNUSED_LOAD_BYTE_OFFSET
	.align		4
        /*016c*/ 	.byte	0x04, 0x44
        /*016e*/ 	.short	(.L_1223 - .L_1222)


	//   ....[0]....
.L_1222:
        /*0170*/ 	.word	0x00000980
        /*0174*/ 	.word	0x0000fff0


	//   ....[1]....
        /*0178*/ 	.word	0x00010300
        /*017c*/ 	.word	0x0000fff0


	//----- nvinfo : EIATTR_INT_WARP_WIDE_INSTR_OFFSETS
	.align		4
.L_1223:
        /*0180*/ 	.byte	0x04, 0x31
        /*0182*/ 	.short	(.L_1225 - .L_1224)


	//   ....[0]....
.L_1224:
        /*0184*/ 	.word	0x000000c0


	//   ....[1]....
        /*0188*/ 	.word	0x000000d0


	//   ....[2]....
        /*018c*/ 	.word	0x00000170


	//   ....[3]....
        /*0190*/ 	.word	0x000134c0


	//   ....[4]....
        /*0194*/ 	.word	0x00013550


	//   ....[5]....
        /*0198*/ 	.word	0x000162b0


	//   ....[6]....
        /*019c*/ 	.word	0x00016340


	//----- nvinfo : EIATTR_COOP_GROUP_MASK_REGIDS
	.align		4
.L_1225:
        /*01a0*/ 	.byte	0x04, 0x29
        /*01a2*/ 	.short	(.L_1227 - .L_1226)


	//   ....[0]....
.L_1226:
        /*01a4*/ 	.word	0xffffffff


	//   ....[1]....
        /*01a8*/ 	.word	0xffffffff


	//   ....[2]....
        /*01ac*/ 	.word	0xffffffff


	//   ....[3]....
        /*01b0*/ 	.word	0xffffffff


	//   ....[4]....
        /*01b4*/ 	.word	0xffffffff


	//   ....[5]....
        /*01b8*/ 	.word	0xffffffff


	//   ....[6]....
        /*01bc*/ 	.word	0xffffffff


	//   ....[7]....
        /*01c0*/ 	.word	0xffffffff


	//   ....[8]....
        /*01c4*/ 	.word	0xffffffff


	//   ....[9]....
        /*01c8*/ 	.word	0xffffffff


	//   ....[10]....
        /*01cc*/ 	.word	0xffffffff


	//   ....[11]....
        /*01d0*/ 	.word	0xffffffff


	//   ....[12]....
        /*01d4*/ 	.word	0xffffffff


	//   ....[13]....
        /*01d8*/ 	.word	0xffffffff


	//   ....[14]....
        /*01dc*/ 	.word	0xffffffff


	//   ....[15]....
        /*01e0*/ 	.word	0xffffffff


	//   ....[16]....
        /*01e4*/ 	.word	0xffffffff


	//   ....[17]....
        /*01e8*/ 	.word	0xffffffff


	//   ....[18]....
        /*01ec*/ 	.word	0xffffffff


	//   ....[19]....
        /*01f0*/ 	.word	0xffffffff


	//   ....[20]....
        /*01f4*/ 	.word	0xffffffff


	//   ....[21]....
        /*01f8*/ 	.word	0xffffffff


	//   ....[22]....
        /*01fc*/ 	.word	0xffffffff


	//   ....[23]....
        /*0200*/ 	.word	0xffffffff


	//   ....[24]....
        /*0204*/ 	.word	0xffffffff


	//   ....[25]....
        /*0208*/ 	.word	0xffffffff


	//   ....[26]....
        /*020c*/ 	.word	0xffffffff


	//   ....[27]....
        /*0210*/ 	.word	0xffffffff


	//   ....[28]....
        /*0214*/ 	.word	0xffffffff


	//   ....[29]....
        /*0218*/ 	.word	0xffffffff


	//   ....[30]....
        /*021c*/ 	.word	0xffffffff


	//   ....[31]....
        /*0220*/ 	.word	0xffffffff


	//   ....[32]....
        /*0224*/ 	.word	0xffffffff


	//   ....[33]....
        /*0228*/ 	.word	0xffffffff


	//   ....[34]....
        /*022c*/ 	.word	0xffffffff


	//   ....[35]....
        /*0230*/ 	.word	0xffffffff


	//   ....[36]....
        /*0234*/ 	.word	0xffffffff


	//   ....[37]....
        /*0238*/ 	.word	0xffffffff


	//   ....[38]....
        /*023c*/ 	.word	0xffffffff


	//   ....[39]....
        /*0240*/ 	.word	0xffffffff


	//   ....[40]....
        /*0244*/ 	.word	0xffffffff


	//   ....[41]....
        /*0248*/ 	.word	0xffffffff


	//   ....[42]....
        /*024c*/ 	.word	0xffffffff


	//   ....[43]....
        /*0250*/ 	.word	0xffffffff


	//   ....[44]....
        /*0254*/ 	.word	0xffffffff


	//   ....[45]....
        /*0258*/ 	.word	0xffffffff


	//   ....[46]....
        /*025c*/ 	.word	0xffffffff


	//   ....[47]....
        /*0260*/ 	.word	0xffffffff


	//   ....[48]....
        /*0264*/ 	.word	0xffffffff


	//   ....[49]....
        /*0268*/ 	.word	0xffffffff


	//   ....[50]....
        /*026c*/ 	.word	0xffffffff


	//   ....[51]....
        /*0270*/ 	.word	0xffffffff


	//   ....[52]....
        /*0274*/ 	.word	0xffffffff


	//   ....[53]....
        /*0278*/ 	.word	0xffffffff


	//   ....[54]....
        /*027c*/ 	.word	0xffffffff


	//   ....[55]....
        /*0280*/ 	.word	0xffffffff


	//   ....[56]....
        /*0284*/ 	.word	0xffffffff


	//   ....[57]....
        /*0288*/ 	.word	0xffffffff


	//   ....[58]....
        /*028c*/ 	.word	0xffffffff


	//   ....[59]....
        /*0290*/ 	.word	0xffffffff


	//   ....[60]....
        /*0294*/ 	.word	0xffffffff


	//   ....[61]....
        /*0298*/ 	.word	0xffffffff


	//   ....[62]....
        /*029c*/ 	.word	0xffffffff


	//   ....[63]....
        /*02a0*/ 	.word	0xffffffff


	//   ....[64]....
        /*02a4*/ 	.word	0xffffffff


	//   ....[65]....
        /*02a8*/ 	.word	0xffffffff


	//   ....[66]....
        /*02ac*/ 	.word	0xffffffff


	//   ....[67]....
        /*02b0*/ 	.word	0xffffffff


	//   ....[68]....
        /*02b4*/ 	.word	0xffffffff


	//   ....[69]....
        /*02b8*/ 	.word	0xffffffff


	//   ....[70]....
        /*02bc*/ 	.word	0xffffffff


	//   ....[71]....
        /*02c0*/ 	.word	0xffffffff


	//   ....[72]....
        /*02c4*/ 	.word	0xffffffff


	//   ....[73]....
        /*02c8*/ 	.word	0xffffffff


	//   ....[74]....
        /*02cc*/ 	.word	0xffffffff


	//   ....[75]....
        /*02d0*/ 	.word	0xffffffff


	//   ....[76]....
        /*02d4*/ 	.word	0xffffffff


	//   ....[77]....
        /*02d8*/ 	.word	0xffffffff


	//   ....[78]....
        /*02dc*/ 	.word	0xffffffff


	//   ....[79]....
        /*02e0*/ 	.word	0xffffffff


	//   ....[80]....
        /*02e4*/ 	.word	0xffffffff


	//   ....[81]....
        /*02e8*/ 	.word	0xffffffff


	//   ....[82]....
        /*02ec*/ 	.word	0xffffffff


	//   ....[83]....
        /*02f0*/ 	.word	0xffffffff


	//   ....[84]....
        /*02f4*/ 	.word	0xffffffff


	//   ....[85]....
        /*02f8*/ 	.word	0xffffffff


	//   ....[86]....
        /*02fc*/ 	.word	0xffffffff


	//   ....[87]....
        /*0300*/ 	.word	0xffffffff


	//   ....[88]....
        /*0304*/ 	.word	0xffffffff


	//   ....[89]....
        /*0308*/ 	.word	0xffffffff


	//   ....[90]....
        /*030c*/ 	.word	0xffffffff


	//   ....[91]....
        /*0310*/ 	.word	0xffffffff


	//   ....[92]....
        /*0314*/ 	.word	0xffffffff


	//   ....[93]....
        /*0318*/ 	.word	0xffffffff


	//   ....[94]....
        /*031c*/ 	.word	0xffffffff


	//   ....[95]....
        /*0320*/ 	.word	0xffffffff


	//   ....[96]....
        /*0324*/ 	.word	0xffffffff


	//   ....[97]....
        /*0328*/ 	.word	0xffffffff


	//   ....[98]....
        /*032c*/ 	.word	0xffffffff


	//   ....[99]....
        /*0330*/ 	.word	0xffffffff


	//   ....[100]....
        /*0334*/ 	.word	0xffffffff


	//   ....[101]....
        /*0338*/ 	.word	0xffffffff


	//   ....[102]....
        /*033c*/ 	.word	0xffffffff


	//   ....[103]....
        /*0340*/ 	.word	0xffffffff


	//   ....[104]....
        /*0344*/ 	.word	0xffffffff


	//   ....[105]....
        /*0348*/ 	.word	0xffffffff


	//   ....[106]....
        /*034c*/ 	.word	0xffffffff


	//   ....[107]....
        /*0350*/ 	.word	0xffffffff


	//   ....[108]....
        /*0354*/ 	.word	0xffffffff


	//   ....[109]....
        /*0358*/ 	.word	0xffffffff


	//   ....[110]....
        /*035c*/ 	.word	0xffffffff


	//   ....[111]....
        /*0360*/ 	.word	0xffffffff


	//   ....[112]....
        /*0364*/ 	.word	0xffffffff


	//   ....[113]....
        /*0368*/ 	.word	0xffffffff


	//   ....[114]....
        /*036c*/ 	.word	0xffffffff


	//   ....[115]....
        /*0370*/ 	.word	0xffffffff


	//   ....[116]....
        /*0374*/ 	.word	0xffffffff


	//   ....[117]....
        /*0378*/ 	.word	0xffffffff


	//   ....[118]....
        /*037c*/ 	.word	0xffffffff


	//   ....[119]....
        /*0380*/ 	.word	0xffffffff


	//   ....[120]....
        /*0384*/ 	.word	0xffffffff


	//   ....[121]....
        /*0388*/ 	.word	0xffffffff


	//   ....[122]....
        /*038c*/ 	.word	0xffffffff


	//   ....[123]....
        /*0390*/ 	.word	0xffffffff


	//   ....[124]....
        /*0394*/ 	.word	0xffffffff


	//   ....[125]....
        /*0398*/ 	.word	0xffffffff


	//   ....[126]....
        /*039c*/ 	.word	0xffffffff


	//   ....[127]....
        /*03a0*/ 	.word	0x0500000f


	//   ....[128]....
        /*03a4*/ 	.word	0x0500000f


	//   ....[129]....
        /*03a8*/ 	.word	0x0500000f


	//   ....[130]....
        /*03ac*/ 	.word	0x0500000f


	//   ....[131]....
        /*03b0*/ 	.word	0x0500000f


	//   ....[132]....
        /*03b4*/ 	.word	0x0500000f


	//   ....[133]....
        /*03b8*/ 	.word	0x0500000f


	//   ....[134]....
        /*03bc*/ 	.word	0x0500000f


	//   ....[135]....
        /*03c0*/ 	.word	0x0500000f


	//   ....[136]....
        /*03c4*/ 	.word	0x0500000f


	//   ....[137]....
        /*03c8*/ 	.word	0x0500000f


	//   ....[138]....
        /*03cc*/ 	.word	0x0500000f


	//   ....[139]....
        /*03d0*/ 	.word	0x0500000f


	//   ....[140]....
        /*03d4*/ 	.word	0x0500000f


	//   ....[141]....
        /*03d8*/ 	.word	0x0500000f


	//   ....[142]....
        /*03dc*/ 	.word	0x0500000f


	//   ....[143]....
        /*03e0*/ 	.word	0x0500000f


	//   ....[144]....
        /*03e4*/ 	.word	0x0500000f


	//   ....[145]....
        /*03e8*/ 	.word	0x0500000f


	//   ....[146]....
        /*03ec*/ 	.word	0x0500000f


	//   ....[147]....
        /*03f0*/ 	.word	0x0500000f


	//   ....[148]....
        /*03f4*/ 	.word	0x0500000f


	//   ....[149]....
        /*03f8*/ 	.word	0x0500000f


	//   ....[150]....
        /*03fc*/ 	.word	0x0500000f


	//   ....[151]....
        /*0400*/ 	.word	0x0500000f


	//   ....[152]....
        /*0404*/ 	.word	0x0500000f


	//   ....[153]....
        /*0408*/ 	.word	0x0500000f


	//   ....[154]....
        /*040c*/ 	.word	0x0500000f


	//   ....[155]....
        /*0410*/ 	.word	0x0500000f


	//   ....[156]....
        /*0414*/ 	.word	0x0500000f


	//   ....[157]....
        /*0418*/ 	.word	0x0500000f


	//   ....[158]....
        /*041c*/ 	.word	0x0500000f


	//   ....[159]....
        /*0420*/ 	.word	0x0500000f


	//   ....[160]....
        /*0424*/ 	.word	0x0500000f


	//   ....[161]....
        /*0428*/ 	.word	0x0500000f


	//   ....[162]....
        /*042c*/ 	.word	0x0500000f


	//   ....[163]....
        /*0430*/ 	.word	0x0500000f


	//   ....[164]....
        /*0434*/ 	.word	0x0500000f


	//   ....[165]....
        /*0438*/ 	.word	0x0500000f


	//   ....[166]....
        /*043c*/ 	.word	0x0500000f


	//   ....[167]....
        /*0440*/ 	.word	0x0500000f


	//   ....[168]....
        /*0444*/ 	.word	0x0500000f


	//   ....[169]....
        /*0448*/ 	.word	0x0500000f


	//   ....[170]....
        /*044c*/ 	.word	0x0500000f


	//   ....[171]....
        /*0450*/ 	.word	0x0500000f


	//   ....[172]....
        /*0454*/ 	.word	0x0500000f


	//   ....[173]....
        /*0458*/ 	.word	0x0500000f


	//   ....[174]....
        /*045c*/ 	.word	0x0500000f


	//   ....[175]....
        /*0460*/ 	.word	0x0500000f


	//   ....[176]....
        /*0464*/ 	.word	0x0500000f


	//   ....[177]....
        /*0468*/ 	.word	0x0500000f


	//   ....[178]....
        /*046c*/ 	.word	0x0500000f


	//   ....[179]....
        /*0470*/ 	.word	0x0500000f


	//   ....[180]....
        /*0474*/ 	.word	0x0500000f


	//   ....[181]....
        /*0478*/ 	.word	0x0500000f


	//   ....[182]....
        /*047c*/ 	.word	0x0500000f


	//   ....[183]....
        /*0480*/ 	.word	0x0500000f


	//   ....[184]....
        /*0484*/ 	.word	0x0500000f


	//   ....[185]....
        /*0488*/ 	.word	0x0500000f


	//   ....[186]....
        /*048c*/ 	.word	0x0500000f


	//   ....[187]....
        /*0490*/ 	.word	0x0500000f


	//   ....[188]....
        /*0494*/ 	.word	0x0500000f


	//   ....[189]....
        /*0498*/ 	.word	0x0500000f


	//----- nvinfo : EIATTR_COOP_GROUP_INSTR_OFFSETS
	.align		4
.L_1227:
        /*049c*/ 	.byte	0x04, 0x28
        /*049e*/ 	.short	(.L_1229 - .L_1228)


	//   ....[0]....
.L_1228:
        /*04a0*/ 	.word	0x00000080


	//   ....[1]....
        /*04a4*/ 	.word	0x00000090


	//   ....[2]....
        /*04a8*/ 	.word	0x000002d0


	//   ....[3]....
        /*04ac*/ 	.word	0x00000430


	//   ....[4]....
        /*04b0*/ 	.word	0x00000550


	//   ....[5]....
        /*04b4*/ 	.word	0x000006b0


	//   ....[6]....
        /*04b8*/ 	.word	0x000019c0


	//   ....[7]....
        /*04bc*/ 	.word	0x00002200


	//   ....[8]....
        /*04c0*/ 	.word	0x00002bd0


	//   ....[9]....
        /*04c4*/ 	.word	0x000041a0


	//   ....[10]....
        /*04c8*/ 	.word	0x00004280


	//   ....[11]....
        /*04cc*/ 	.word	0x00004880


	//   ....[12]....
        /*04d0*/ 	.word	0x00004900


	//   ....[13]....
        /*04d4*/ 	.word	0x000054c0


	//   ....[14]....
        /*04d8*/ 	.word	0x00006370


	//   ....[15]....
        /*04dc*/ 	.word	0x00006cb0


	//   ....[16]....
        /*04e0*/ 	.word	0x00007890


	//   ....[17]....
        /*04e4*/ 	.word	0x00007990


	//   ....[18]....
        /*04e8*/ 	.word	0x00008160


	//   ....[19]....
        /*04ec*/ 	.word	0x000081f0


	//   ....[20]....
        /*04f0*/ 	.word	0x00009280


	//   ....[21]....
        /*04f4*/ 	.word	0x0000aa70


	//   ....[22]....
        /*04f8*/ 	.word	0x0000aa90


	//   ....[23]....
        /*04fc*/ 	.word	0x0000aac0


	//   ....[24]....
        /*0500*/ 	.word	0x0000aad0


	//   ....[25]....
        /*0504*/ 	.word	0x0000be20


	//   ....[26]....
        /*0508*/ 	.word	0x0000c980


	//   ....[27]....
        /*050c*/ 	.word	0x0000d2c0


	//   ....[28]....
        /*0510*/ 	.word	0x0000dea0


	//   ....[29]....
        /*0514*/ 	.word	0x0000dfa0


	//   ....[30]....
        /*0518*/ 	.word	0x0000e7b0


	//   ....[31]....
        /*051c*/ 	.word	0x0000e850


	//   ....[32]....
        /*0520*/ 	.word	0x0000f890


	//   ....[33]....
        /*0524*/ 	.word	0x0000f9a0


	//   ....[34]....
        /*0528*/ 	.word	0x0000fa00


	//   ....[35]....
        /*052c*/ 	.word	0x0000fad0


	//   ....[36]....
        /*0530*/ 	.word	0x0000fb00


	//   ....[37]....
        /*0534*/ 	.word	0x00010cd0


	//   ....[38]....
        /*0538*/ 	.word	0x00010d10


	//   ....[39]....
        /*053c*/ 	.word	0x00010d40


	//   ....[40]....
        /*0540*/ 	.word	0x00010d80


	//   ....[41]....
        /*0544*/ 	.word	0x00011230


	//   ....[42]....
        /*0548*/ 	.word	0x00011250


	//   ....[43]....
        /*054c*/ 	.word	0x00011360


	//   ....[44]....
        /*0550*/ 	.word	0x00011380


	//   ....[45]....
        /*0554*/ 	.word	0x00011c50


	//   ....[46]....
        /*0558*/ 	.word	0x00011c60


	//   ....[47]....
        /*055c*/ 	.word	0x00011d60


	//   ....[48]....
        /*0560*/ 	.word	0x00011d80


	//   ....[49]....
        /*0564*/ 	.word	0x00011f00


	//   ....[50]....
        /*0568*/ 	.word	0x000120d0


	//   ....[51]....
        /*056c*/ 	.word	0x00012100


	//   ....[52]....
        /*0570*/ 	.word	0x00012130


	//   ....[53]....
        /*0574*/ 	.word	0x00012160


	//   ....[54]....
        /*0578*/ 	.word	0x00012190


	//   ....[55]....
        /*057c*/ 	.word	0x000121c0


	//   ....[56]....
        /*0580*/ 	.word	0x00012310


	//   ....[57]....
        /*0584*/ 	.word	0x00012340


	//   ....[58]....
        /*0588*/ 	.word	0x00012370


	//   ....[59]....
        /*058c*/ 	.word	0x000123a0


	//   ....[60]....
        /*0590*/ 	.word	0x000123d0


	//   ....[61]....
        /*0594*/ 	.word	0x00012400


	//   ....[62]....
        /*0598*/ 	.word	0x00012490


	//   ....[63]....
        /*059c*/ 	.word	0x000124f0


	//   ....[64]....
        /*05a0*/ 	.word	0x00012580


	//   ....[65]....
        /*05a4*/ 	.word	0x00014170


	//   ....[66]....
        /*05a8*/ 	.word	0x00014190


	//   ....[67]....
        /*05ac*/ 	.word	0x00014240


	//   ....[68]....
        /*05b0*/ 	.word	0x00014260


	//   ....[69]....
        /*05b4*/ 	.word	0x00014300


	//   ....[70]....
        /*05b8*/ 	.word	0x00014320


	//   ....[71]....
        /*05bc*/ 	.word	0x00014330


	//   ....[72]....
        /*05c0*/ 	.word	0x00014340


	//   ....[73]....
        /*05c4*/ 	.word	0x00014ce0


	//   ....[74]....
        /*05c8*/ 	.word	0x00014cf0


	//   ....[75]....
        /*05cc*/ 	.word	0x00014d50


	//   ....[76]....
        /*05d0*/ 	.word	0x00014d90


	//   ....[77]....
        /*05d4*/ 	.word	0x00014df0


	//   ....[78]....
        /*05d8*/ 	.word	0x00014e30


	//   ....[79]....
        /*05dc*/ 	.word	0x00014e40


	//   ....[80]....
        /*05e0*/ 	.word	0x00014e60


	//   ....[81]....
        /*05e4*/ 	.word	0x00014f30


	//   ....[82]....
        /*05e8*/ 	.word	0x00014f70


	//   ....[83]....
        /*05ec*/ 	.word	0x00014f80


	//   ....[84]....
        /*05f0*/ 	.word	0x00014fa0


	//   ....[85]....
        /*05f4*/ 	.word	0x00015860


	//   ....[86]....
        /*05f8*/ 	.word	0x00015870


	//   ....[87]....
        /*05fc*/ 	.word	0x00015890


	//   ....[88]....
        /*0600*/ 	.word	0x00015910


	//   ....[89]....
        /*0604*/ 	.word	0x00015920


	//   ....[90]....
        /*0608*/ 	.word	0x00015980


	//   ....[91]....
        /*060c*/ 	.word	0x000159b0


	//   ....[92]....
        /*0610*/ 	.word	0x000159f0


	//   ....[93]....
        /*0614*/ 	.word	0x00015ce0


	//   ....[94]....
        /*0618*/ 	.word	0x00015d00


	//   ....[95]....
        /*061c*/ 	.word	0x00015da0


	//   ....[96]....
        /*0620*/ 	.word	0x00015db0


	//   ....[97]....
        /*0624*/ 	.word	0x00015e40


	//   ....[98]....
        /*0628*/ 	.word	0x00015e50


	//   ....[99]....
        /*062c*/ 	.word	0x00015e60


	//   ....[100]....
        /*0630*/ 	.word	0x00015ef0


	//   ....[101]....
        /*0634*/ 	.word	0x00016530


	//   ....[102]....
        /*0638*/ 	.word	0x00016540


	//   ....[103]....
        /*063c*/ 	.word	0x000165d0


	//   ....[104]....
        /*0640*/ 	.word	0x00016670


	//   ....[105]....
        /*0644*/ 	.word	0x00016690


	//   ....[106]....
        /*0648*/ 	.word	0x00016710


	//   ....[107]....
        /*064c*/ 	.word	0x00016730


	//   ....[108]....
        /*0650*/ 	.word	0x00016740


	//   ....[109]....
        /*0654*/ 	.word	0x00016b20


	//   ....[110]....
        /*0658*/ 	.word	0x00016b50


	//   ....[111]....
        /*065c*/ 	.word	0x00016b90


	//   ....[112]....
        /*0660*/ 	.word	0x00016bc0


	//   ....[113]....
        /*0664*/ 	.word	0x00016bf0


	//   ....[114]....
        /*0668*/ 	.word	0x00016c20


	//   ....[115]....
        /*066c*/ 	.word	0x00016c50


	//   ....[116]....
        /*0670*/ 	.word	0x00016c80


	//   ....[117]....
        /*0674*/ 	.word	0x00016e00


	//   ....[118]....
        /*0678*/ 	.word	0x00016e30


	//   ....[119]....
        /*067c*/ 	.word	0x00016e60


	//   ....[120]....
        /*0680*/ 	.word	0x00016e90


	//   ....[121]....
        /*0684*/ 	.word	0x00016ec0


	//   ....[122]....
        /*0688*/ 	.word	0x00016ef0


	//   ....[123]....
        /*068c*/ 	.word	0x00016fb0


	//   ....[124]....
        /*0690*/ 	.word	0x00016fd0


	//   ....[125]....
        /*0694*/ 	.word	0x00017040


	//   ....[126]....
        /*0698*/ 	.word	0x000176e0


	//   ....[127]....
        /*069c*/ 	.word	0x00017d40


	//   ....[128]....
        /*06a0*/ 	.word	0x00017e30


	//   ....[129]....
        /*06a4*/ 	.word	0x00017ed0


	//   ....[130]....
        /*06a8*/ 	.word	0x00017f30


	//   ....[131]....
        /*06ac*/ 	.word	0x00018040


	//   ....[132]....
        /*06b0*/ 	.word	0x000180b0


	//   ....[133]....
        /*06b4*/ 	.word	0x000181c0


	//   ....[134]....
        /*06b8*/ 	.word	0x00018230


	//   ....[135]....
        /*06bc*/ 	.word	0x000182d0


	//   ....[136]....
        /*06c0*/ 	.word	0x000183f0


	//   ....[137]....
        /*06c4*/ 	.word	0x00018440


	//   ....[138]....
        /*06c8*/ 	.word	0x000184b0


	//   ....[139]....
        /*06cc*/ 	.word	0x000185b0


	//   ....[140]....
        /*06d0*/ 	.word	0x00018620


	//   ....[141]....
        /*06d4*/ 	.word	0x00018700


	//   ....[142]....
        /*06d8*/ 	.word	0x00018780


	//   ....[143]....
        /*06dc*/ 	.word	0x000187e0


	//   ....[144]....
        /*06e0*/ 	.word	0x000188e0


	//   ....[145]....
        /*06e4*/ 	.word	0x000189e0


	//   ....[146]....
        /*06e8*/ 	.word	0x00018a40


	//   ....[147]....
        /*06ec*/ 	.word	0x00018b20


	//   ....[148]....
        /*06f0*/ 	.word	0x00018c60


	//   ....[149]....
        /*06f4*/ 	.word	0x00018d40


	//   ....[150]....
        /*06f8*/ 	.word	0x00018dc0


	//   ....[151]....
        /*06fc*/ 	.word	0x00018ea0


	//   ....[152]....
        /*0700*/ 	.word	0x00018f00


	//   ....[153]....
        /*0704*/ 	.word	0x00018fd0


	//   ....[154]....
        /*0708*/ 	.word	0x00019030


	//   ....[155]....
        /*070c*/ 	.word	0x00019110


	//   ....[156]....
        /*0710*/ 	.word	0x00019200


	//   ....[157]....
        /*0714*/ 	.word	0x000192a0


	//   ....[158]....
        /*0718*/ 	.word	0x00019300


	//   ....[159]....
        /*071c*/ 	.word	0x00019400


	//   ....[160]....
        /*0720*/ 	.word	0x00019460


	//   ....[161]....
        /*0724*/ 	.word	0x00019560


	//   ....[162]....
        /*0728*/ 	.word	0x000195c0


	//   ....[163]....
        /*072c*/ 	.word	0x00019690


	//   ....[164]....
        /*0730*/ 	.word	0x000197e0


	//   ....[165]....
        /*0734*/ 	.word	0x00019890


	//   ....[166]....
        /*0738*/ 	.word	0x000199a0


	//   ....[167]....
        /*073c*/ 	.word	0x00019a80


	//   ....[168]....
        /*0740*/ 	.word	0x00019ae0


	//   ....[169]....
        /*0744*/ 	.word	0x00019bd0


	//   ....[170]....
        /*0748*/ 	.word	0x00019c30


	//   ....[171]....
        /*074c*/ 	.word	0x00019d10


	//   ....[172]....
        /*0750*/ 	.word	0x00019da0


	//   ....[173]....
        /*0754*/ 	.word	0x00019e40


	//   ....[174]....
        /*0758*/ 	.word	0x00019f60


	//   ....[175]....
        /*075c*/ 	.word	0x00019fd0


	//   ....[176]....
        /*0760*/ 	.word	0x0001a040


	//   ....[177]....
        /*0764*/ 	.word	0x0001a0b0


	//   ....[178]....
        /*0768*/ 	.word	0x0001a120


	//   ....[179]....
        /*076c*/ 	.word	0x0001a1a0


	//   ....[180]....
        /*0770*/ 	.word	0x0001a230


	//   ....[181]....
        /*0774*/ 	.word	0x0001a2c0


	//   ....[182]....
        /*0778*/ 	.word	0x0001a330


	//   ....[183]....
        /*077c*/ 	.word	0x0001a3a0


	//   ....[184]....
        /*0780*/ 	.word	0x0001a410


	//   ....[185]....
        /*0784*/ 	.word	0x0001a490


	//   ....[186]....
        /*0788*/ 	.word	0x0001a500


	//   ....[187]....
        /*078c*/ 	.word	0x0001a5a0


	//   ....[188]....
        /*0790*/ 	.word	0x0001a630


	//   ....[189]....
        /*0794*/ 	.word	0x0001a760


	//----- nvinfo : EIATTR_REG_RECONFIG
	.align		4
.L_1229:
        /*0798*/ 	.byte	0x01, 0x54
	.zero		2


	//----- nvinfo : EIATTR_SYSCALL_OFFSETS
	.align		4
        /*079c*/ 	.byte	0x04, 0x46
        /*079e*/ 	.short	(.L_1231 - .L_1230)


	//   ....[0]....
.L_1230:
        /*07a0*/ 	.word	0x00001bb0


	//   ....[1]....
        /*07a4*/ 	.word	0x000136b0


	//   ....[2]....
        /*07a8*/ 	.word	0x00013800


	//   ....[3]....
        /*07ac*/ 	.word	0x000138f0


	//   ....[4]....
        /*07b0*/ 	.word	0x00014730


	//----- nvinfo : EIATTR_MBARRIER_INSTR_OFFSETS
	.align		4
.L_1231:
        /*07b4*/ 	.byte	0x04, 0x39
        /*07b6*/ 	.short	(.L_1233 - .L_1232)


	//   ....[0]....
.L_1232:
        /*07b8*/ 	.word	0x00000180
        /*07bc*/ 	.word	0x000000ff
        /*07c0*/ 	.word	0x0002d800
        /*07c4*/ 	.short	0x0100
        /*07c6*/ 	.byte	0x08
	.zero		1


	//   ....[1]....
        /*07c8*/ 	.word	0x00000190
        /*07cc*/ 	.word	0x000000ff
        /*07d0*/ 	.word	0x0002d820
        /*07d4*/ 	.short	0x0100
        /*07d6*/ 	.byte	0x08
	.zero		1


	//   ....[2]....
        /*07d8*/ 	.word	0x00000280
        /*07dc*/ 	.word	0x000000ff
        /*07e0*/ 	.word	0x0002d830
        /*07e4*/ 	.short	0x0100
        /*07e6*/ 	.byte	0x08
	.zero		1


	//   ....[3]....
        /*07e8*/ 	.word	0x00000290
        /*07ec*/ 	.word	0x000000ff
        /*07f0*/ 	.word	0x0002d840
        /*07f4*/ 	.short	0x0100
        /*07f6*/ 	.byte	0x08
	.zero		1


	//   ....[4]....
        /*07f8*/ 	.word	0x000002a0
        /*07fc*/ 	.word	0x000000ff
        /*0800*/ 	.word	0x0002d838
        /*0804*/ 	.short	0x0100
        /*0806*/ 	.byte	0x08
	.zero		1


	//   ....[5]....
        /*0808*/ 	.word	0x000002b0
        /*080c*/ 	.word	0x000000ff
        /*0810*/ 	.word	0x0002d848
        /*0814*/ 	.short	0x0100
        /*0816*/ 	.byte	0x08
	.zero		1


	//   ....[6]....
        /*0818*/ 	.word	0x000003e0
        /*081c*/ 	.word	0x000000ff
        /*0820*/ 	.word	0x0002d850
        /*0824*/ 	.short	0x0100
        /*0826*/ 	.byte	0x08
	.zero		1


	//   ....[7]....
        /*0828*/ 	.word	0x000003f0
        /*082c*/ 	.word	0x000000ff
        /*0830*/ 	.word	0x0002d860
        /*0834*/ 	.short	0x0100
        /*0836*/ 	.byte	0x08
	.zero		1


	//   ....[8]....
        /*0838*/ 	.word	0x00000400
        /*083c*/ 	.word	0x000000ff
        /*0840*/ 	.word	0x0002d858
        /*0844*/ 	.short	0x0100
        /*0846*/ 	.byte	0x08
	.zero		1


	//   ....[9]....
        /*0848*/ 	.word	0x00000410
        /*084c*/ 	.word	0x000000ff
        /*0850*/ 	.word	0x0002d868
        /*0854*/ 	.short	0x0100
        /*0856*/ 	.byte	0x08
	.zero		1


	//   ....[10]....
        /*0858*/ 	.word	0x00000500
        /*085c*/ 	.word	0x000000ff
        /*0860*/ 	.word	0x0002d870
        /*0864*/ 	.short	0x0100
        /*0866*/ 	.byte	0x06
	.zero		1


	//   ....[11]....
        /*0868*/ 	.word	0x00000510
        /*086c*/ 	.word	0x000000ff
        /*0870*/ 	.word	0x0002d880
        /*0874*/ 	.short	0x0100
        /*0876*/ 	.byte	0x06
	.zero		1


	//   ....[12]....
        /*0878*/ 	.word	0x00000520
        /*087c*/ 	.word	0x000000ff
        /*0880*/ 	.word	0x0002d878
        /*0884*/ 	.short	0x0100
        /*0886*/ 	.byte	0x06
	.zero		1


	//   ....[13]....
        /*0888*/ 	.word	0x00000530
        /*088c*/ 	.word	0x000000ff
        /*0890*/ 	.word	0x0002d888
        /*0894*/ 	.short	0x0100
        /*0896*/ 	.byte	0x06
	.zero		1


	//   ....[14]....
        /*0898*/ 	.word	0x00000660
        /*089c*/ 	.word	0x000000ff
        /*08a0*/ 	.word	0x0002d890
        /*08a4*/ 	.short	0x0100
        /*08a6*/ 	.byte	0x08
	.zero		1


	//   ....[15]....
        /*08a8*/ 	.word	0x00000670
        /*08ac*/ 	.word	0x000000ff
        /*08b0*/ 	.word	0x0002d8a0
        /*08b4*/ 	.short	0x0100
        /*08b6*/ 	.byte	0x08
	.zero		1


	//   ....[16]....
        /*08b8*/ 	.word	0x00000680
        /*08bc*/ 	.word	0x000000ff
        /*08c0*/ 	.word	0x0002d898
        /*08c4*/ 	.short	0x0100
        /*08c6*/ 	.byte	0x08
	.zero		1


	//   ....[17]....
        /*08c8*/ 	.word	0x00000690
        /*08cc*/ 	.word	0x000000ff
        /*08d0*/ 	.word	0x0002d8a8
        /*08d4*/ 	.short	0x0100
        /*08d6*/ 	.byte	0x08
	.zero		1


	//   ....[18]....
        /*08d8*/ 	.word	0x000007d0
        /*08dc*/ 	.word	0x000000ff
        /*08e0*/ 	.word	0x0002d8b0
        /*08e4*/ 	.short	0x0100
        /*08e6*/ 	.byte	0x08
	.zero		1


	//   ....[19]....
        /*08e8*/ 	.word	0x000007e0
        /*08ec*/ 	.word	0x000000ff
        /*08f0*/ 	.word	0x0002d8c0
        /*08f4*/ 	.short	0x0100
        /*08f6*/ 	.byte	0x08
	.zero		1


	//   ....[20]....
        /*08f8*/ 	.word	0x000007f0
        /*08fc*/ 	.word	0x000000ff
        /*0900*/ 	.word	0x0002d8b8
        /*0904*/ 	.short	0x0100
        /*0906*/ 	.byte	0x08
	.zero		1


	//   ....[21]....
        /*0908*/ 	.word	0x00000800
        /*090c*/ 	.word	0x000000ff
        /*0910*/ 	.word	0x0002d8c8
        /*0914*/ 	.short	0x0100
        /*0916*/ 	.byte	0x08
	.zero		1


	//   ....[22]....
        /*0918*/ 	.word	0x00001c30
        /*091c*/ 	.word	0x000000ff
        /*0920*/ 	.word	0x0002d800
        /*0924*/ 	.short	0x010a
        /*0926*/ 	.byte	0x29
	.zero		1


	//   ....[23]....
        /*0928*/ 	.word	0x00001cb0
        /*092c*/ 	.word	0x00000006
        /*0930*/ 	.word	0x0002d830
        /*0934*/ 	.short	0x010a
        /*0936*/ 	.byte	0x3f
	.zero		1


	//   ....[24]....
        /*0938*/ 	.word	0x00001cf0
        /*093c*/ 	.word	0x00000006
        /*0940*/ 	.word	0x0002d830
        /*0944*/ 	.short	0x010a
        /*0946*/ 	.byte	0x3f
	.zero		1


	//   ....[25]....
        /*0948*/ 	.word	0x00002580
        /*094c*/ 	.word	0x000000ff
        /*0950*/ 	.word	0x00000000
        /*0954*/ 	.short	0x0101
        /*0956*/ 	.byte	0x06
	.zero		1


	//   ....[26]....
        /*0958*/ 	.word	0x00005980
        /*095c*/ 	.word	0x000000ff
        /*0960*/ 	.word	0x0002d830
        /*0964*/ 	.short	0x010a
        /*0966*/ 	.byte	0x06
	.zero		1


	//   ....[27]....
        /*0968*/ 	.word	0x000059c0
        /*096c*/ 	.word	0x000000ff
        /*0970*/ 	.word	0x0002d830
        /*0974*/ 	.short	0x010a
        /*0976*/ 	.byte	0x06
	.zero		1


	//   ....[28]....
        /*0978*/ 	.word	0x00005c90
        /*097c*/ 	.word	0x000000ff
        /*0980*/ 	.word	0x0002d850
        /*0984*/ 	.short	0x010a
        /*0986*/ 	.byte	0x06
	.zero		1


	//   ....[29]....
        /*0988*/ 	.word	0x00005cd0
        /*098c*/ 	.word	0x000000ff
        /*0990*/ 	.word	0x0002d850
        /*0994*/ 	.short	0x010a
        /*0996*/ 	.byte	0x06
	.zero		1


	//   ....[30]....
        /*0998*/ 	.word	0x000066c0
        /*099c*/ 	.word	0x000000ff
        /*09a0*/ 	.word	0x00000000
        /*09a4*/ 	.short	0x0101
        /*09a6*/ 	.byte	0x06
	.zero		1


	//   ....[31]....
        /*09a8*/ 	.word	0x00008d20
        /*09ac*/ 	.word	0x000000ff
        /*09b0*/ 	.word	0x00000000
        /*09b4*/ 	.short	0x0101
        /*09b6*/ 	.byte	0x06
	.zero		1


	//   ....[32]....
        /*09b8*/ 	.word	0x00009670
        /*09bc*/ 	.word	0x000000ff
        /*09c0*/ 	.word	0x0002d830
        /*09c4*/ 	.short	0x010a
        /*09c6*/ 	.byte	0x06
	.zero		1


	//   ....[33]....
        /*09c8*/ 	.word	0x000096b0
        /*09cc*/ 	.word	0x000000ff
        /*09d0*/ 	.word	0x0002d830
        /*09d4*/ 	.short	0x010a
        /*09d6*/ 	.byte	0x06
	.zero		1


	//   ....[34]....
        /*09d8*/ 	.word	0x00009980
        /*09dc*/ 	.word	0x000000ff
        /*09e0*/ 	.word	0x0002d850
        /*09e4*/ 	.short	0x010a
        /*09e6*/ 	.byte	0x06
	.zero		1


	//   ....[35]....
        /*09e8*/ 	.word	0x000099c0
        /*09ec*/ 	.word	0x000000ff
        /*09f0*/ 	.word	0x0002d850
        /*09f4*/ 	.short	0x010a
        /*09f6*/ 	.byte	0x06
	.zero		1


	//   ....[36]....
        /*09f8*/ 	.word	0x0000a360
        /*09fc*/ 	.word	0x000000ff
        /*0a00*/ 	.word	0x00000000
        /*0a04*/ 	.short	0x0101
        /*0a06*/ 	.byte	0x06
	.zero		1


	//   ....[37]....
        /*0a08*/ 	.word	0x0000b8c0
        /*0a0c*/ 	.word	0x000000ff
        /*0a10*/ 	.word	0x00000000
        /*0a14*/ 	.short	0x0101
        /*0a16*/ 	.byte	0x06
	.zero		1


	//   ....[38]....
        /*0a18*/ 	.word	0x0000bfd0
        /*0a1c*/ 	.word	0x000000ff
        /*0a20*/ 	.word	0x0002d830
        /*0a24*/ 	.short	0x010a
        /*0a26*/ 	.byte	0x06
	.zero		1


	//   ....[39]....
        /*0a28*/ 	.word	0x0000c010
        /*0a2c*/ 	.word	0x000000ff
        /*0a30*/ 	.word	0x0002d830
        /*0a34*/ 	.short	0x010a
        /*0a36*/ 	.byte	0x06
	.zero		1


	//   ....[40]....
        /*0a38*/ 	.word	0x0000c2e0
        /*0a3c*/ 	.word	0x000000ff
        /*0a40*/ 	.word	0x0002d850
        /*0a44*/ 	.short	0x010a
        /*0a46*/ 	.byte	0x06
	.zero		1


	//   ....[41]....
        /*0a48*/ 	.word	0x0000c320
        /*0a4c*/ 	.word	0x000000ff
        /*0a50*/ 	.word	0x0002d850
        /*0a54*/ 	.short	0x010a
        /*0a56*/ 	.byte	0x06
	.zero		1


	//   ....[42]....
        /*0a58*/ 	.word	0x0000ccd0
        /*0a5c*/ 	.word	0x000000ff
        /*0a60*/ 	.word	0x00000000
        /*0a64*/ 	.short	0x0101
        /*0a66*/ 	.byte	0x06
	.zero		1


	//   ....[43]....
        /*0a68*/ 	.word	0x0000f330
        /*0a6c*/ 	.word	0x000000ff
        /*0a70*/ 	.word	0x00000000
        /*0a74*/ 	.short	0x0101
        /*0a76*/ 	.byte	0x06
	.zero		1


	//   ....[44]....
        /*0a78*/ 	.word	0x0000f910
        /*0a7c*/ 	.word	0x000000ff
        /*0a80*/ 	.word	0x0002d850
        /*0a84*/ 	.short	0x010a
        /*0a86*/ 	.byte	0x08
	.zero		1


	//   ....[45]....
        /*0a88*/ 	.word	0x0000f950
        /*0a8c*/ 	.word	0x000000ff
        /*0a90*/ 	.word	0x0002d850
        /*0a94*/ 	.short	0x010a
        /*0a96*/ 	.byte	0x08
	.zero		1


	//   ....[46]....
        /*0a98*/ 	.word	0x0000ffe0
        /*0a9c*/ 	.word	0x000000ff
        /*0aa0*/ 	.word	0x00000000
        /*0aa4*/ 	.short	0x0101
        /*0aa6*/ 	.byte	0x08
	.zero		1


	//   ....[47]....
        /*0aa8*/ 	.word	0x00011260
        /*0aac*/ 	.word	0x000000ff
        /*0ab0*/ 	.word	0x00000000
        /*0ab4*/ 	.short	0x0101
        /*0ab6*/ 	.byte	0x04
	.zero		1


	//   ....[48]....
        /*0ab8*/ 	.word	0x00013ed0
        /*0abc*/ 	.word	0x00000002
        /*0ac0*/ 	.word	0x0002d840
        /*0ac4*/ 	.short	0x010a
        /*0ac6*/ 	.byte	0x3f
	.zero		1


	//   ....[49]....
        /*0ac8*/ 	.word	0x00014480
        /*0acc*/ 	.word	0x00000002
        /*0ad0*/ 	.word	0x0002d830
        /*0ad4*/ 	.short	0x0107
        /*0ad6*/ 	.byte	0x3f
	.zero		1


	//   ....[50]....
        /*0ad8*/ 	.word	0x00014550
        /*0adc*/ 	.word	0x00000002
        /*0ae0*/ 	.word	0x0002d830
        /*0ae4*/ 	.short	0x0101
        /*0ae6*/ 	.byte	0x3f
	.zero		1


	//   ....[51]....
        /*0ae8*/ 	.word	0x000150e0
        /*0aec*/ 	.word	0x00000016
        /*0af0*/ 	.word	0x0002d800
        /*0af4*/ 	.short	0x0107
        /*0af6*/ 	.byte	0x3f
	.zero		1


	//   ....[52]....
        /*0af8*/ 	.word	0x000151d0
        /*0afc*/ 	.word	0x00000016
        /*0b00*/ 	.word	0x0002d800
        /*0b04*/ 	.short	0x0101
        /*0b06*/ 	.byte	0x3f
	.zero		1


	//   ....[53]....
        /*0b08*/ 	.word	0x000151f0
        /*0b0c*/ 	.word	0x00000016
        /*0b10*/ 	.word	0x0002d820
        /*0b14*/ 	.short	0x010a
        /*0b16*/ 	.byte	0x3f
	.zero		1


	//   ....[54]....
        /*0b18*/ 	.word	0x00015610
        /*0b1c*/ 	.word	0x00000005
        /*0b20*/ 	.word	0x0002d840
        /*0b24*/ 	.short	0x010a
        /*0b26*/ 	.byte	0x3f
	.zero		1


	//   ....[55]....
        /*0b28*/ 	.word	0x00015aa0
        /*0b2c*/ 	.word	0x00000005
        /*0b30*/ 	.word	0x0002d830
        /*0b34*/ 	.short	0x0107
        /*0b36*/ 	.byte	0x3f
	.zero		1


	//   ....[56]....
        /*0b38*/ 	.word	0x00015b60
        /*0b3c*/ 	.word	0x00000005
        /*0b40*/ 	.word	0x0002d830
        /*0b44*/ 	.short	0x0101
        /*0b46*/ 	.byte	0x3f
	.zero		1


	//   ....[57]....
        /*0b48*/ 	.word	0x00015bc0
        /*0b4c*/ 	.word	0x00000005
        /*0b50*/ 	.word	0x0002d860
        /*0b54*/ 	.short	0x010a
        /*0b56*/ 	.byte	0x3f
	.zero		1


	//   ....[58]....
        /*0b58*/ 	.word	0x000160e0
        /*0b5c*/ 	.word	0x00000005
        /*0b60*/ 	.word	0x0002d850
        /*0b64*/ 	.short	0x0107
        /*0b66*/ 	.byte	0x3f
	.zero		1


	//   ....[59]....
        /*0b68*/ 	.word	0x000161d0
        /*0b6c*/ 	.word	0x00000005
        /*0b70*/ 	.word	0x0002d850
        /*0b74*/ 	.short	0x0101
        /*0b76*/ 	.byte	0x3f
	.zero		1


	//   ....[60]....
        /*0b78*/ 	.word	0x000163f0
        /*0b7c*/ 	.word	0x00000000
        /*0b80*/ 	.word	0x0002d860
        /*0b84*/ 	.short	0x010a
        /*0b86*/ 	.byte	0x3f
	.zero		1


	//   ....[61]....
        /*0b88*/ 	.word	0x00016870
        /*0b8c*/ 	.word	0x00000000
        /*0b90*/ 	.word	0x0002d850
        /*0b94*/ 	.short	0x0107
        /*0b96*/ 	.byte	0x3f
	.zero		1


	//   ....[62]....
        /*0b98*/ 	.word	0x00016940
        /*0b9c*/ 	.word	0x00000000
        /*0ba0*/ 	.word	0x0002d850
        /*0ba4*/ 	.short	0x0101
        /*0ba6*/ 	.byte	0x3f
	.zero		1


	//   ....[63]....
        /*0ba8*/ 	.word	0x00017660
        /*0bac*/ 	.word	0x00000005
        /*0bb0*/ 	.word	0x0002d820
        /*0bb4*/ 	.short	0x010a
        /*0bb6*/ 	.byte	0x3f
	.zero		1


	//   ....[64]....
        /*0bb8*/ 	.word	0x000177e0
        /*0bbc*/ 	.word	0x00000003
        /*0bc0*/ 	.word	0x0002d840
        /*0bc4*/ 	.short	0x010a
        /*0bc6*/ 	.byte	0x3f
	.zero		1


	//   ....[65]....
        /*0bc8*/ 	.word	0x00017880
        /*0bcc*/ 	.word	0x00000019
        /*0bd0*/ 	.word	0x0002d840
        /*0bd4*/ 	.short	0x010a
        /*0bd6*/ 	.byte	0x3f
	.zero		1


	//   ....[66]....
        /*0bd8*/ 	.word	0x000178c0
        /*0bdc*/ 	.word	0x00000003
        /*0be0*/ 	.word	0x0002d860
        /*0be4*/ 	.short	0x010a
        /*0be6*/ 	.byte	0x3f
	.zero		1


	//   ....[67]....
        /*0be8*/ 	.word	0x00017900
        /*0bec*/ 	.word	0x00000019
        /*0bf0*/ 	.word	0x0002d860
        /*0bf4*/ 	.short	0x010a
        /*0bf6*/ 	.byte	0x3f
	.zero		1


	//   ....[68]....
        /*0bf8*/ 	.word	0x00017970
        /*0bfc*/ 	.word	0x00000003
        /*0c00*/ 	.word	0x0002d800
        /*0c04*/ 	.short	0x010a
        /*0c06*/ 	.byte	0x3f
	.zero		1


	//   ....[69]....
        /*0c08*/ 	.word	0x000179c0
        /*0c0c*/ 	.word	0x00000006
        /*0c10*/ 	.word	0x0002d830
        /*0c14*/ 	.short	0x010a
        /*0c16*/ 	.byte	0x3f
	.zero		1


	//   ....[70]....
        /*0c18*/ 	.word	0x00017a20
        /*0c1c*/ 	.word	0x00000007
        /*0c20*/ 	.word	0x0002d830
        /*0c24*/ 	.short	0x010a
        /*0c26*/ 	.byte	0x3f
	.zero		1


	//   ....[71]....
        /*0c28*/ 	.word	0x00017a80
        /*0c2c*/ 	.word	0x00000007
        /*0c30*/ 	.word	0x0002d850
        /*0c34*/ 	.short	0x010a
        /*0c36*/ 	.byte	0x3f
	.zero		1


	//   ....[72]....
        /*0c38*/ 	.word	0x00017ae0
        /*0c3c*/ 	.word	0x00000007
        /*0c40*/ 	.word	0x0002d830
        /*0c44*/ 	.short	0x010a
        /*0c46*/ 	.byte	0x3f
	.zero		1


	//   ....[73]....
        /*0c48*/ 	.word	0x00017b40
        /*0c4c*/ 	.word	0x00000007
        /*0c50*/ 	.word	0x0002d850
        /*0c54*/ 	.short	0x010a
        /*0c56*/ 	.byte	0x3f
	.zero		1


	//   ....[74]....
        /*0c58*/ 	.word	0x00017ba0
        /*0c5c*/ 	.word	0x00000008
        /*0c60*/ 	.word	0x0002d830
        /*0c64*/ 	.short	0x010a
        /*0c66*/ 	.byte	0x3f
	.zero		1


	//   ....[75]....
        /*0c68*/ 	.word	0x00017c00
        /*0c6c*/ 	.word	0x00000008
        /*0c70*/ 	.word	0x0002d850
        /*0c74*/ 	.short	0x010a
        /*0c76*/ 	.byte	0x3f
	.zero		1


	//   ....[76]....
        /*0c78*/ 	.word	0x00017c60
        /*0c7c*/ 	.word	0x00000004
        /*0c80*/ 	.word	0x0002d850
        /*0c84*/ 	.short	0x010a
        /*0c86*/ 	.byte	0x3f
	.zero		1


	//   ....[77]....
        /*0c88*/ 	.word	0x00017d80
        /*0c8c*/ 	.word	0x00000002
        /*0c90*/ 	.word	0x0002d840
        /*0c94*/ 	.short	0x010a
        /*0c96*/ 	.byte	0x3f
	.zero		1


	//   ....[78]....
        /*0c98*/ 	.word	0x00018b60
        /*0c9c*/ 	.word	0x00000016
        /*0ca0*/ 	.word	0x0002d820
        /*0ca4*/ 	.short	0x010a
        /*0ca6*/ 	.byte	0x3f
	.zero		1


	//   ....[79]....
        /*0ca8*/ 	.word	0x00018bb0
        /*0cac*/ 	.word	0x00000005
        /*0cb0*/ 	.word	0x0002d840
        /*0cb4*/ 	.short	0x010a
        /*0cb6*/ 	.byte	0x3f
	.zero		1


	//   ....[80]....
        /*0cb8*/ 	.word	0x00019150
        /*0cbc*/ 	.word	0x00000005
        /*0cc0*/ 	.word	0x0002d860
        /*0cc4*/ 	.short	0x010a
        /*0cc6*/ 	.byte	0x3f
	.zero		1


	//   ....[81]....
        /*0cc8*/ 	.word	0x00019730
        /*0ccc*/ 	.word	0x00000000
        /*0cd0*/ 	.word	0x0002d860
        /*0cd4*/ 	.short	0x010a
        /*0cd6*/ 	.byte	0x3f
	.zero		1


	//   ....[82]....
        /*0cd8*/ 	.word	0x0001a680
        /*0cdc*/ 	.word	0x00000005
        /*0ce0*/ 	.word	0x0002d820
        /*0ce4*/ 	.short	0x010a
        /*0ce6*/ 	.byte	0x3f
	.zero		1


	//   ....[83]....
        /*0ce8*/ 	.word	0x0001a820
        /*0cec*/ 	.word	0x00000003
        /*0cf0*/ 	.word	0x0002d840
        /*0cf4*/ 	.short	0x010a
        /*0cf6*/ 	.byte	0x3f
	.zero		1


	//   ....[84]....
        /*0cf8*/ 	.word	0x0001a870
        /*0cfc*/ 	.word	0x00000019
        /*0d00*/ 	.word	0x0002d840
        /*0d04*/ 	.short	0x010a
        /*0d06*/ 	.byte	0x3f
	.zero		1


	//   ....[85]....
        /*0d08*/ 	.word	0x0001a8c0
        /*0d0c*/ 	.word	0x00000003
        /*0d10*/ 	.word	0x0002d860
        /*0d14*/ 	.short	0x010a
        /*0d16*/ 	.byte	0x3f
	.zero		1


	//----- nvinfo : EIATTR_NUM_MBARRIERS
	.align		4
.L_1233:
        /*0d18*/ 	.byte	0x03, 0x38
        /*0d1a*/ 	.short	0x0016


	//----- nvinfo : EIATTR_EXIT_INSTR_OFFSETS
	.align		4
        /*0d1c*/ 	.byte	0x04, 0x1c
        /*0d1e*/ 	.short	(.L_1235 - .L_1234)


	//   ....[0]....
.L_1234:
        /*0d20*/ 	.word	0x000009b0


	//   ....[1]....
        /*0d24*/ 	.word	0x00011eb0


	//   ....[2]....
        /*0d28*/ 	.word	0x00017950


	//----- nvinfo : EIATTR_MAX_THREADS
	.align		4
.L_1235:
        /*0d2c*/ 	.byte	0x04, 0x05
        /*0d2e*/ 	.short	(.L_1237 - .L_1236)
.L_1236:
        /*0d30*/ 	.word	0x00000200
        /*0d34*/ 	.word	0x00000001
        /*0d38*/ 	.word	0x00000001


	//----- nvinfo : EIATTR_CRS_STACK_SIZE
	.align		4
.L_1237:
        /*0d3c*/ 	.byte	0x04, 0x1e
        /*0d3e*/ 	.short	(.L_1239 - .L_1238)
.L_1238:
        /*0d40*/ 	.word	0x00000000


	//----- nvinfo : EIATTR_CBANK_PARAM_SIZE
	.align		4
.L_1239:
        /*0d44*/ 	.byte	0x03, 0x19
        /*0d46*/ 	.short	0x0af0


	//----- nvinfo : EIATTR_PARAM_CBANK
	.align		4
        /*0d48*/ 	.byte	0x04, 0x0a
        /*0d4a*/ 	.short	(.L_1241 - .L_1240)
	.align		4
.L_1240:
        /*0d4c*/ 	.word	index@(.nv.constant0._ZN7cutlass13device_kernelIN5flash11enable_sm90INS1_16FlashAttnFwdSm90INS1_25CollectiveMainloopFwdSm90ILi2EN4cute5tupleIJNS5_1CILi1EEES8_S8_EEENS6_IJNS7_ILi192EEENS7_ILi128EEENS7_ILi96EEEEEELi96ENS_10bfloat16_tEfNS_4arch4Sm90ELb0ELb1ELb1ELb1ELb1ELb0ELb0ELb0ELb1ELb1ELb0ELb0EEENS1_21CollectiveEpilogueFwdINS6_IJSA_SC_SB_EEES9_SE_SG_Li384ELb1ELb1ELb0ELb0EEENS1_36VarlenDynamicPersistentTileSchedulerILi192ELi128ELi384ELi128ELb0ELb1ELb1ELb1ELb0ELb1EEEEEEEEEvNT_6ParamsE)
        /*0d50*/ 	.short	0x0210
        /*0d52*/ 	.short	0x0af0


	//----- nvinfo : EIATTR_SW_WAR
	.align		4
.L_1241:
        /*0d54*/ 	.byte	0x04, 0x36
        /*0d56*/ 	.short	(.L_1243 - .L_1242)
.L_1242:
        /*0d58*/ 	.word	0x00000008
.L_1243:


//--------------------- .nv.info._ZN7cutlass13device_kernelIN5flash11enable_sm90INS1_16FlashAttnFwdSm90INS1_25CollectiveMainloopFwdSm90ILi2EN4cute5tupleIJNS5_1CILi1EEES8_S8_EEENS6_IJNS7_ILi192EEENS7_ILi128EEENS7_ILi96EEEEEELi96ENS_10bfloat16_tEfNS_4arch4Sm90ELb0ELb1ELb1ELb1ELb1ELb1ELb0ELb0ELb1ELb1ELb0ELb0EEENS1_21CollectiveEpilogueFwdINS6_IJSA_SC_SB_EEES9_SE_SG_Li384ELb1ELb1ELb0ELb0EEENS1_36VarlenDynamicPersistentTileSchedulerILi192ELi128ELi384ELi128ELb0ELb1ELb1ELb1ELb0ELb1EEEEEEEEEvNT_6ParamsE --------------------------
	.section	.nv.info._ZN7cutlass13device_kernelIN5flash11enable_sm90INS1_16FlashAttnFwdSm90INS1_25CollectiveMainloopFwdSm90ILi2EN4cute5tupleIJNS5_1CILi1EEES8_S8_EEENS6_IJNS7_ILi192EEENS7_ILi128EEENS7_ILi96EEEEEELi96ENS_10bfloat16_tEfNS_4arch4Sm90ELb0ELb1ELb1ELb1ELb1ELb1ELb0ELb0ELb1ELb1ELb0ELb0EEENS1_21CollectiveEpilogueFwdINS6_IJSA_SC_SB_EEES9_SE_SG_Li384ELb1ELb1ELb0ELb0EEENS1_36VarlenDynamicPersistentTileSchedulerILi192ELi128ELi384ELi128ELb0ELb1ELb1ELb1ELb0ELb1EEEEEEEEEvNT_6ParamsE,"",@"SHT_CUDA_INFO"
	.sectionflags	@""
	.align	4


	//----- nvinfo : EIATTR_CUDA_API_VERSION
	.align		4
        /*0000*/ 	.byte	0x04, 0x37
        /*0002*/ 	.short	(.L_1245 - .L_1244)
.L_1244:
        /*0004*/ 	.word	0x00000082


	//----- nvinfo : EIATTR_KPARAM_INFO
	.align		4
.L_1245:
        /*0008*/ 	.byte	0x04, 0x17
        /*000a*/ 	.short	(.L_1247 - .L_1246)
.L_1246:
        /*000c*/ 	.word	0x00000000
        /*0010*/ 	.short	0x0000
        /*0012*/ 	.short	0x0070
        /*0014*/ 	.byte	0x00, 0xf0, 0x01, 0x2a


	//----- nvinfo : EIATTR_SPARSE_MMA_MASK
	.align		4
.L_1247:
        /*0018*/ 	.byte	0x03, 0x50
        /*001a*/ 	.short	0x0000


	//----- nvinfo : EIATTR_MAXREG_COUNT
	.align		4
        /*001c*/ 	.byte	0x03, 0x1b
        /*001e*/ 	.short	0x0080


	//----- nvinfo : EIATTR_NUM_BARRIERS
	.align		4
        /*0020*/ 	.byte	0x02, 0x4c
        /*0022*/ 	.byte	0x10
	.zero		1


	//----- nvinfo : EIATTR_EXTERNS
	.align		4
        /*0024*/ 	.byte	0x04, 0x0f
        /*0026*/ 	.short	(.L_1249 - .L_1248)


	//   ....[0]....
	.align		4
.L_1248:
        /*0028*/ 	.word	index@(__assertfail)


	//----- nvinfo : EIATTR_ANNOTATIONS
	.align		4
.L_1249:
        /*002c*/ 	.byte	0x04, 0x55
        /*002e*/ 	.short	(.L_1251 - .L_1250)


	//   ....[0]....
.L_1250:
        /* <DEDUP_REMOVED lines=124> */


	//----- nvinfo : EIATTR_MERCURY_ISA_VERSION
	.align		4
.L_1251:
        /*07d8*/ 	.byte	0x03, 0x5f
        /*07da*/ 	.short	0x0101


	//----- nvinfo : EIATTR_UNUSED_LOAD_BYTE_OFFSET
	.align		4
        /*07dc*/ 	.byte	0x04, 0x44
        /*07de*/ 	.short	(.L_1253 - .L_1252)


	//   ....[0]....
.L_1252:
        /*07e0*/ 	.word	0x00000a90
        /*07e4*/ 	.word	0x0000fff0


	//   ....[1]....
        /*07e8*/ 	.word	0x0001bbe0
        /*07ec*/ 	.word	0x0000fff0


	//----- nvinfo : EIATTR_INT_WARP_WIDE_INSTR_OFFSETS
	.align		4
.L_1253:
        /*07f0*/ 	.byte	0x04, 0x31
        /*07f2*/ 	.short	(.L_1255 - .L_1254)


	//   ....[0]....
.L_1254:
        /*07f4*/ 	.word	0x00000130


	//   ....[1]....
        /*07f8*/ 	.word	0x00000170


	//   ....[2]....
        /*07fc*/ 	.word	0x000001e0


	//   ....[3]....
        /*0800*/ 	.word	0x00020930


	//   ....[4]....
        /*0804*/ 	.word	0x000209c0


	//   ....[5]....
        /*0808*/ 	.word	0x000236f0


	//   ....[6]....
        /*080c*/ 	.word	0x00023780


	//----- nvinfo : EIATTR_COOP_GROUP_MASK_REGIDS
	.align		4
.L_1255:
        /*0810*/ 	.byte	0x04, 0x29
        /*0812*/ 	.short	(.L_1257 - .L_1256)


	//   ....[0]....
.L_1256:
        /*0814*/ 	.word	0xffffffff


	//   ....[1]....
        /*0818*/ 	.word	0xffffffff


	//   ....[2]....
        /*081c*/ 	.word	0xffffffff


	//   ....[3]....
        /*0820*/ 	.word	0xffffffff


	//   ....[4]....
        /*0824*/ 	.word	0xffffffff


	//   ....[5]....
        /*0828*/ 	.word	0xffffffff


	//   ....[6]....
        /*082c*/ 	.word	0xffffffff


	//   ....[7]....
        /*0830*/ 	.word	0xffffffff


	//   ....[8]....
        /*0834*/ 	.word	0xffffffff


	//   ....[9]....
        /*0838*/ 	.word	0xffffffff


	//   ....[10]....
        /*083c*/ 	.word	0xffffffff


	//   ....[11]....
        /*0840*/ 	.word	0xffffffff


	//   ....[12]....
        /*0844*/ 	.word	0xffffffff


	//   ....[13]....
        /*0848*/ 	.word	0xffffffff


	//   ....[14]....
        /*084c*/ 	.word	0xffffffff


	//   ....[15]....
        /*0850*/ 	.word	0xffffffff


	//   ....[16]....
        /*0854*/ 	.word	0xffffffff


	//   ....[17]....
        /*0858*/ 	.word	0xffffffff


	//   ....[18]....
        /*085c*/ 	.word	0xffffffff


	//   ....[19]....
        /*0860*/ 	.word	0xffffffff


	//   ....[20]....
        /*0864*/ 	.word	0xffffffff


	//   ....[21]....
        /*0868*/ 	.word	0xffffffff


	//   ....[22]....
        /*086c*/ 	.word	0xffffffff


	//   ....[23]....
        /*0870*/ 	.word	0xffffffff


	//   ....[24]....
        /*0874*/ 	.word	0xffffffff


	//   ....[25]....
        /*0878*/ 	.word	0xffffffff


	//   ....[26]....
        /*087c*/ 	.word	0xffffffff


	//   ....[27]....
        /*0880*/ 	.word	0xffffffff


	//   ....[28]....
        /*0884*/ 	.word	0xffffffff


	//   ....[29]....
        /*0888*/ 	.word	0xffffffff


	//   ....[30]....
        /*088c*/ 	.word	0xffffffff


	//   ....[31]....
        /*0890*/ 	.word	0xffffffff


	//   ....[32]....
        /*0894*/ 	.word	0xffffffff


	//   ....[33]....
        /*0898*/ 	.word	0xffffffff


	//   ....[34]....
        /*089c*/ 	.word	0xffffffff


	//   ....[35]....
        /*08a0*/ 	.word	0xffffffff


	//   ....[36]....
        /*08a4*/ 	.word	0xffffffff


	//   ....[37]....
        /*08a8*/ 	.word	0xffffffff


	//   ....[38]....
        /*08ac*/ 	.word	0xffffffff


	//   ....[39]....
        /*08b0*/ 	.word	0xffffffff


	//   ....[40]....
        /*08b4*/ 	.word	0xffffffff


	//   ....[41]....
        /*08b8*/ 	.word	0xffffffff


	//   ....[42]....
        /*08bc*/ 	.word	0xffffffff


	//   ....[43]....
        /*08c0*/ 	.word	0xffffffff


	//   ....[44]....
        /*08c4*/ 	.word	0xffffffff


	//   ....[45]....
        /*08c8*/ 	.word	0xffffffff


	//   ....[46]....
        /*08cc*/ 	.word	0xffffffff


	//   ....[47]....
        /*08d0*/ 	.word	0xffffffff


	//   ....[48]....
        /*08d4*/ 	.word	0xffffffff


	//   ....[49]....
        /*08d8*/ 	.word	0xffffffff


	//   ....[50]....
        /*08dc*/ 	.word	0xffffffff


	//   ....[51]....
        /*08e0*/ 	.word	0xffffffff


	//   ....[52]....
        /*08e4*/ 	.word	0xffffffff


	//   ....[53]....
        /*08e8*/ 	.word	0xffffffff


	//   ....[54]....
        /*08ec*/ 	.word	0xffffffff


	//   ....[55]....
        /*08f0*/ 	.word	0xffffffff


	//   ....[56]....
        /*08f4*/ 	.word	0xffffffff


	//   ....[57]....
        /*08f8*/ 	.word	0xffffffff


	//   ....[58]....
        /*08fc*/ 	.word	0xffffffff


	//   ....[59]....
        /*0900*/ 	.word	0xffffffff


	//   ....[60]....
        /*0904*/ 	.word	0xffffffff


	//   ....[61]....
        /*0908*/ 	.word	0xffffffff


	//   ....[62]....
        /*090c*/ 	.word	0xffffffff


	//   ....[63]....
        /*0910*/ 	.word	0xffffffff


	//   ....[64]....
        /*0914*/ 	.word	0xffffffff


	//   ....[65]....
        /*0918*/ 	.word	0xffffffff


	//   ....[66]....
        /*091c*/ 	.word	0xffffffff


	//   ....[67]....
        /*0920*/ 	.word	0xffffffff


	//   ....[68]....
        /*0924*/ 	.word	0xffffffff


	//   ....[69]....
        /*0928*/ 	.word	0xffffffff


	//   ....[70]....
        /*092c*/ 	.word	0xffffffff


	//   ....[71]....
        /*0930*/ 	.word	0xffffffff


	//   ....[72]....
        /*0934*/ 	.word	0xffffffff


	//   ....[73]....
        /*0938*/ 	.word	0xffffffff


	//   ....[74]....
        /*093c*/ 	.word	0xffffffff


	//   ....[75]....
        /*0940*/ 	.word	0xffffffff


	//   ....[76]....
        /*0944*/ 	.word	0xffffffff


	//   ....[77]....
        /*0948*/ 	.word	0xffffffff


	//   ....[78]....
        /*094c*/ 	.word	0xffffffff


	//   ....[79]....
        /*0950*/ 	.word	0xffffffff


	//   ....[80]....
        /*0954*/ 	.word	0xffffffff


	//   ....[81]....
        /*0958*/ 	.word	0xffffffff


	//   ....[82]....
        /*095c*/ 	.word	0xffffffff


	//   ....[83]....
        /*0960*/ 	.word	0xffffffff


	//   ....[84]....
        /*0964*/ 	.word	0xffffffff


	//   ....[85]....
        /*0968*/ 	.word	0xffffffff


	//   ....[86]....
        /*096c*/ 	.word	0xffffffff


	//   ....[87]....
        /*0970*/ 	.word	0xffffffff


	//   ....[88]....
        /*0974*/ 	.word	0xffffffff


	//   ....[89]....
        /*0978*/ 	.word	0xffffffff


	//   ....[90]....
        /*097c*/ 	.word	0xffffffff


	//   ....[91]....
        /*0980*/ 	.word	0xffffffff


	//   ....[92]....
        /*0984*/ 	.word	0xffffffff


	//   ....[93]....
        /*0988*/ 	.word	0xffffffff


	//   ....[94]....
        /*098c*/ 	.word	0xffffffff


	//   ....[95]....
        /*0990*/ 	.word	0xffffffff


	//   ....[96]....
        /*0994*/ 	.word	0xffffffff


	//   ....[97]....
        /*0998*/ 	.word	0xffffffff


	//   ....[98]....
        /*099c*/ 	.word	0xffffffff


	//   ....[99]....
        /*09a0*/ 	.word	0xffffffff


	//   ....[100]....
        /*09a4*/ 	.word	0xffffffff


	//   ....[101]....
        /*09a8*/ 	.word	0xffffffff


	//   ....[102]....
        /*09ac*/ 	.word	0xffffffff


	//   ....[103]....
        /*09b0*/ 	.word	0xffffffff


	//   ....[104]....
        /*09b4*/ 	.word	0xffffffff


	//   ....[105]....
        /*09b8*/ 	.word	0xffffffff


	//   ....[106]....
        /*09bc*/ 	.word	0xffffffff


	//   ....[107]....
        /*09c0*/ 	.word	0xffffffff


	//   ....[108]....
        /*09c4*/ 	.word	0xffffffff


	//   ....[109]....
        /*09c8*/ 	.word	0xffffffff


	//   ....[110]....
        /*09cc*/ 	.word	0xffffffff


	//   ....[111]....
        /*09d0*/ 	.word	0xffffffff


	//   ....[112]....
        /*09d4*/ 	.word	0xffffffff


	//   ....[113]....
        /*09d8*/ 	.word	0xffffffff


	//   ....[114]....
        /*09dc*/ 	.word	0xffffffff


	//   ....[115]....
        /*09e0*/ 	.word	0xffffffff


	//   ....[116]....
        /*09e4*/ 	.word	0xffffffff


	//   ....[117]....
        /*09e8*/ 	.word	0xffffffff


	//   ....[118]....
        /*09ec*/ 	.word	0xffffffff


	//   ....[119]....
        /*09f0*/ 	.word	0xffffffff


	//   ....[120]....
        /*09f4*/ 	.word	0xffffffff


	//   ....[121]....
        /*09f8*/ 	.word	0xffffffff


	//   ....[122]....
        /*09fc*/ 	.word	0xffffffff


	//   ....[123]....
        /*0a00*/ 	.word	0xffffffff


	//   ....[124]....
        /*0a04*/ 	.word	0xffffffff


	//   ....[125]....
        /*0a08*/ 	.word	0xffffffff


	//   ....[126]....
        /*0a0c*/ 	.word	0xffffffff


	//   ....[127]....
        /*0a10*/ 	.word	0xffffffff


	//   ....[128]....
        /*0a14*/ 	.word	0xffffffff


	//   ....[129]....
        /*0a18*/ 	.word	0xffffffff


	//   ....[130]....
        /*0a1c*/ 	.word	0xffffffff


	//   ....[131]....
        /*0a20*/ 	.word	0xffffffff


	//   ....[132]....
        /*0a24*/ 	.word	0xffffffff


	//   ....[133]....
        /*0a28*/ 	.word	0xffffffff


	//   ....[134]....
        /*0a2c*/ 	.word	0xffffffff


	//   ....[135]....
        /*0a30*/ 	.word	0xffffffff


	//   ....[136]....
        /*0a34*/ 	.word	0xffffffff


	//   ....[137]....
        /*0a38*/ 	.word	0xffffffff


	//   ....[138]....
        /*0a3c*/ 	.word	0xffffffff


	//   ....[139]....
        /*0a40*/ 	.word	0xffffffff


	//   ....[140]....
        /*0a44*/ 	.word	0xffffffff


	//   ....[141]....
        /*0a48*/ 	.word	0xffffffff


	//   ....[142]....
        /*0a4c*/ 	.word	0xffffffff


	//   ....[143]....
        /*0a50*/ 	.word	0xffffffff


	//   ....[144]....
        /*0a54*/ 	.word	0xffffffff


	//   ....[145]....
        /*0a58*/ 	.word	0x0500000f


	//   ....[146]....
        /*0a5c*/ 	.word	0x0500000f


	//   ....[147]....
        /*0a60*/ 	.word	0x0500000f


	//   ....[148]....
        /*0a64*/ 	.word	0x0500000f


	//   ....[149]....
        /*0a68*/ 	.word	0x0500000f


	//   ....[150]....
        /*0a6c*/ 	.word	0x0500000f


	//   ....[151]....
        /*0a70*/ 	.word	0x0500000f


	//   ....[152]....
        /*0a74*/ 	.word	0x0500000f


	//   ....[153]....
        /*0a78*/ 	.word	0x0500000f


	//   ....[154]....
        /*0a7c*/ 	.word	0x0500000f


	//   ....[155]....
        /*0a80*/ 	.word	0x0500000f


	//   ....[156]....
        /*0a84*/ 	.word	0x0500000f


	//   ....[157]....
        /*0a88*/ 	.word	0x0500000f


	//   ....[158]....
        /*0a8c*/ 	.word	0x0500000f


	//   ....[159]....
        /*0a90*/ 	.word	0x0500000f


	//   ....[160]....
        /*0a94*/ 	.word	0x0500000f


	//   ....[161]....
        /*0a98*/ 	.word	0x0500000f


	//   ....[162]....
        /*0a9c*/ 	.word	0x0500000f


	//   ....[163]....
        /*0aa0*/ 	.word	0x0500000f


	//   ....[164]....
        /*0aa4*/ 	.word	0x0500000f


	//   ....[165]....
        /*0aa8*/ 	.word	0x0500000f


	//   ....[166]....
        /*0aac*/ 	.word	0x0500000f


	//   ....[167]....
        /*0ab0*/ 	.word	0x0500000f


	//   ....[168]....
        /*0ab4*/ 	.word	0x0500000f


	//   ....[169]....
        /*0ab8*/ 	.word	0x0500000f


	//   ....[170]....
        /*0abc*/ 	.word	0x0500000f


	//   ....[171]....
        /*0ac0*/ 	.word	0x0500000f


	//   ....[172]....
        /*0ac4*/ 	.word	0x0500000f


	//   ....[173]....
        /*0ac8*/ 	.word	0x0500000f


	//   ....[174]....
        /*0acc*/ 	.word	0x0500000f


	//   ....[175]....
        /*0ad0*/ 	.word	0x0500000f


	//   ....[176]....
        /*0ad4*/ 	.word	0x0500000f


	//   ....[177]....
        /*0ad8*/ 	.word	0x0500000f


	//   ....[178]....
        /*0adc*/ 	.word	0x0500000f


	//   ....[179]....
        /*0ae0*/ 	.word	0x0500000f


	//   ....[180]....
        /*0ae4*/ 	.word	0x0500000f


	//   ....[181]....
        /*0ae8*/ 	.word	0x0500000f


	//   ....[182]....
        /*0aec*/ 	.word	0x0500000f


	//   ....[183]....
        /*0af0*/ 	.word	0x0500000f


	//   ....[184]....
        /*0af4*/ 	.word	0x0500000f


	//   ....[185]....
        /*0af8*/ 	.word	0x0500000f


	//   ....[186]....
        /*0afc*/ 	.word	0x0500000f


	//   ....[187]....
        /*0b00*/ 	.word	0x0500000f


	//   ....[188]....
        /*0b04*/ 	.word	0x0500000f


	//   ....[189]....
        /*0b08*/ 	.word	0x0500000f


	//   ....[190]....
        /*0b0c*/ 	.word	0x0500000f


	//   ....[191]....
        /*0b10*/ 	.word	0x0500000f


	//   ....[192]....
        /*0b14*/ 	.word	0x0500000f


	//   ....[193]....
        /*0b18*/ 	.word	0x0500000f


	//   ....[194]....
        /*0b1c*/ 	.word	0x0500000f


	//   ....[195]....
        /*0b20*/ 	.word	0x0500000f


	//   ....[196]....
        /*0b24*/ 	.word	0x0500000f


	//   ....[197]....
        /*0b28*/ 	.word	0x0500000f


	//   ....[198]....
        /*0b2c*/ 	.word	0x0500000f


	//   ....[199]....
        /*0b30*/ 	.word	0x0500000f


	//   ....[200]....
        /*0b34*/ 	.word	0x0500000f


	//   ....[201]....
        /*0b38*/ 	.word	0x0500000f


	//   ....[202]....
        /*0b3c*/ 	.word	0x0500000f


	//   ....[203]....
        /*0b40*/ 	.word	0x0500000f


	//   ....[204]....
        /*0b44*/ 	.word	0x0500000f


	//   ....[205]....
        /*0b48*/ 	.word	0x0500000f


	//   ....[206]....
        /*0b4c*/ 	.word	0x0500000f


	//   ....[207]....
        /*0b50*/ 	.word	0x0500000f


	//   ....[208]....
        /*0b54*/ 	.word	0x0500000f


	//   ....[209]....
        /*0b58*/ 	.word	0x0500000f


	//   ....[210]....
        /*0b5c*/ 	.word	0x0500000f


	//   ....[211]....
        /*0b60*/ 	.word	0x0500000f


	//   ....[212]....
        /*0b64*/ 	.word	0x0500000f


	//   ....[213]....
        /*0b68*/ 	.word	0x0500000f


	//   ....[214]....
        /*0b6c*/ 	.word	0x0500000f


	//   ....[215]....
        /*0b70*/ 	.word	0x0500000f


	//   ....[216]....
        /*0b74*/ 	.word	0x0500000f


	//   ....[217]....
        /*0b78*/ 	.word	0x0500000f


	//   ....[218]....
        /*0b7c*/ 	.word	0x0500000f


	//   ....[219]....
        /*0b80*/ 	.word	0x0500000f


	//   ....[220]....
        /*0b84*/ 	.word	0x0500000f


	//   ....[221]....
        /*0b88*/ 	.word	0x0500000f


	//   ....[222]....
        /*0b8c*/ 	.word	0x0500000f


	//   ....[223]....
        /*0b90*/ 	.word	0x0500000f


	//   ....[224]....
        /*0b94*/ 	.word	0x0500000f


	//   ....[225]....
        /*0b98*/ 	.word	0x0500000f


	//   ....[226]....
        /*0b9c*/ 	.word	0x0500000f


	//   ....[227]....
        /*0ba0*/ 	.word	0x0500000f


	//----- nvinfo : EIATTR_COOP_GROUP_INSTR_OFFSETS
	.align		4
.L_1257:
        /*0ba4*/ 	.byte	0x04, 0x28
        /*0ba6*/ 	.short	(.L_1259 - .L_1258)


	//   ....[0]....
.L_1258:
        /*0ba8*/ 	.word	0x00000070


	//   ....[1]....
        /*0bac*/ 	.word	0x00000140


	//   ....[2]....
        /*0bb0*/ 	.word	0x00000190


	//   ....[3]....
        /*0bb4*/ 	.word	0x000003c0


	//   ....[4]....
        /*0bb8*/ 	.word	0x00000520


	//   ....[5]....
        /*0bbc*/ 	.word	0x00000640


	//   ....[6]....
        /*0bc0*/ 	.word	0x000007a0


	//   ....[7]....
        /*0bc4*/ 	.word	0x00003520


	//   ....[8]....
        /*0bc8*/ 	.word	0x00003530


	//   ....[9]....
        /*0bcc*/ 	.word	0x00005260


	//   ....[10]....
        /*0bd0*/ 	.word	0x00005270


	//   ....[11]....
        /*0bd4*/ 	.word	0x00006d70


	//   ....[12]....
        /*0bd8*/ 	.word	0x00006d80


	//   ....[13]....
        /*0bdc*/ 	.word	0x000072d0


	//   ....[14]....
        /*0be0*/ 	.word	0x00007300


	//   ....[15]....
        /*0be4*/ 	.word	0x00007e00


	//   ....[16]....
        /*0be8*/ 	.word	0x000085c0


	//   ....[17]....
        /*0bec*/ 	.word	0x000085d0


	//   ....[18]....
        /*0bf0*/ 	.word	0x000085e0


	//   ....[19]....
        /*0bf4*/ 	.word	0x000085f0


	//   ....[20]....
        /*0bf8*/ 	.word	0x0000a580


	//   ....[21]....
        /*0bfc*/ 	.word	0x0000a590


	//   ....[22]....
        /*0c00*/ 	.word	0x0000a5a0


	//   ....[23]....
        /*0c04*/ 	.word	0x0000a5b0


	//   ....[24]....
        /*0c08*/ 	.word	0x0000d180


	//   ....[25]....
        /*0c0c*/ 	.word	0x0000d660


	//   ....[26]....
        /*0c10*/ 	.word	0x0000e840


	//   ....[27]....
        /*0c14*/ 	.word	0x0000e950


	//   ....[28]....
        /*0c18*/ 	.word	0x0000f1b0


	//   ....[29]....
        /*0c1c*/ 	.word	0x0000f230


	//   ....[30]....
        /*0c20*/ 	.word	0x0000fec0


	//   ....[31]....
        /*0c24*/ 	.word	0x00011470


	//   ....[32]....
        /*0c28*/ 	.word	0x00011900


	//   ....[33]....
        /*0c2c*/ 	.word	0x000128f0


	//   ....[34]....
        /*0c30*/ 	.word	0x000129f0


	//   ....[35]....
        /*0c34*/ 	.word	0x00012ec0


	//   ....[36]....
        /*0c38*/ 	.word	0x00012f40


	//   ....[37]....
        /*0c3c*/ 	.word	0x00014060


	//   ....[38]....
        /*0c40*/ 	.word	0x00015890


	//   ....[39]....
        /*0c44*/ 	.word	0x000158f0


	//   ....[40]....
        /*0c48*/ 	.word	0x00015cc0


	//   ....[41]....
        /*0c4c*/ 	.word	0x00015ce0


	//   ....[42]....
        /*0c50*/ 	.word	0x00017070


	//   ....[43]....
        /*0c54*/ 	.word	0x00018380


	//   ....[44]....
        /*0c58*/ 	.word	0x00018850


	//   ....[45]....
        /*0c5c*/ 	.word	0x00019410


	//   ....[46]....
        /*0c60*/ 	.word	0x00019510


	//   ....[47]....
        /*0c64*/ 	.word	0x00019f10


	//   ....[48]....
        /*0c68*/ 	.word	0x00019fb0


	//   ....[49]....
        /*0c6c*/ 	.word	0x0001aec0


	//   ....[50]....
        /*0c70*/ 	.word	0x0001b0c0


	//   ....[51]....
        /*0c74*/ 	.word	0x0001b0f0


	//   ....[52]....
        /*0c78*/ 	.word	0x0001b590


	//   ....[53]....
        /*0c7c*/ 	.word	0x0001b5d0


	//   ....[54]....
        /*0c80*/ 	.word	0x0001c5e0


	//   ....[55]....
        /*0c84*/ 	.word	0x0001c620


	//   ....[56]....
        /*0c88*/ 	.word	0x0001c650


	//   ....[57]....
        /*0c8c*/ 	.word	0x0001c660


	//   ....[58]....
        /*0c90*/ 	.word	0x0001cbc0


	//   ....[59]....
        /*0c94*/ 	.word	0x0001cbe0


	//   ....[60]....
        /*0c98*/ 	.word	0x0001cd00


	//   ....[61]....
        /*0c9c*/ 	.word	0x0001cd20


	//   ....[62]....
        /*0ca0*/ 	.word	0x0001d580


	//   ....[63]....
        /*0ca4*/ 	.word	0x0001d590


	//   ....[64]....
        /*0ca8*/ 	.word	0x0001d6f0


	//   ....[65]....
        /*0cac*/ 	.word	0x0001d700


	//   ....[66]....
        /*0cb0*/ 	.word	0x0001d8a0


	//   ....[67]....
        /*0cb4*/ 	.word	0x0001da70


	//   ....[68]....
        /*0cb8*/ 	.word	0x0001daa0


	//   ....[69]....
        /*0cbc*/ 	.word	0x0001dad0


	//   ....[70]....
        /*0cc0*/ 	.word	0x0001db00


	//   ....[71]....
        /*0cc4*/ 	.word	0x0001db30


	//   ....[72]....
        /*0cc8*/ 	.word	0x0001db60


	//   ....[73]....
        /*0ccc*/ 	.word	0x0001dcd0


	//   ....[74]....
        /*0cd0*/ 	.word	0x0001dd00


	//   ....[75]....
        /*0cd4*/ 	.word	0x0001dd30


	//   ....[76]....
        /*0cd8*/ 	.word	0x0001dd60


	//   ....[77]....
        /*0cdc*/ 	.word	0x0001dd90


	//   ....[78]....
        /*0ce0*/ 	.word	0x0001ddc0


	//   ....[79]....
        /*0ce4*/ 	.word	0x0001de60


	//   ....[80]....
        /*0ce8*/ 	.word	0x0001dec0


	//   ....[81]....
        /*0cec*/ 	.word	0x0001df60


	//   ....[82]....
        /*0cf0*/ 	.word	0x0001f050


	//   ....[83]....
        /*0cf4*/ 	.word	0x000215b0


	//   ....[84]....
        /*0cf8*/ 	.word	0x000215c0


	//   ....[85]....
        /*0cfc*/ 	.word	0x00021680


	//   ....[86]....
        /*0d00*/ 	.word	0x00021690


	//   ....[87]....
        /*0d04*/ 	.word	0x00021740


	//   ....[88]....
        /*0d08*/ 	.word	0x00021750


	//   ....[89]....
        /*0d0c*/ 	.word	0x00021760


	//   ....[90]....
        /*0d10*/ 	.word	0x00021770


	//   ....[91]....
        /*0d14*/ 	.word	0x00022180


	//   ....[92]....
        /*0d18*/ 	.word	0x00022190


	//   ....[93]....
        /*0d1c*/ 	.word	0x000221b0


	//   ....[94]....
        /*0d20*/ 	.word	0x00022260


	//   ....[95]....
        /*0d24*/ 	.word	0x00022290


	//   ....[96]....
        /*0d28*/ 	.word	0x000222b0


	//   ....[97]....
        /*0d2c*/ 	.word	0x00022330


	//   ....[98]....
        /*0d30*/ 	.word	0x00022340


	//   ....[99]....
        /*0d34*/ 	.word	0x00022410


	//   ....[100]....
        /*0d38*/ 	.word	0x00022450


	//   ....[101]....
        /*0d3c*/ 	.word	0x00022460


	//   ....[102]....
        /*0d40*/ 	.word	0x000224e0


	//   ....[103]....
        /*0d44*/ 	.word	0x00022ce0


	//   ....[104]....
        /*0d48*/ 	.word	0x00022cf0


	//   ....[105]....
        /*0d4c*/ 	.word	0x00022d10


	//   ....[106]....
        /*0d50*/ 	.word	0x00022d90


	//   ....[107]....
        /*0d54*/ 	.word	0x00022da0


	//   ....[108]....
        /*0d58*/ 	.word	0x00022e00


	//   ....[109]....
        /*0d5c*/ 	.word	0x00022e30


	//   ....[110]....
        /*0d60*/ 	.word	0x00022e70


	//   ....[111]....
        /*0d64*/ 	.word	0x00023120


	//   ....[112]....
        /*0d68*/ 	.word	0x00023140


	//   ....[113]....
        /*0d6c*/ 	.word	0x000231e0


	//   ....[114]....
        /*0d70*/ 	.word	0x000231f0


	//   ....[115]....
        /*0d74*/ 	.word	0x00023280


	//   ....[116]....
        /*0d78*/ 	.word	0x00023290


	//   ....[117]....
        /*0d7c*/ 	.word	0x000232a0


	//   ....[118]....
        /*0d80*/ 	.word	0x00023330


	//   ....[119]....
        /*0d84*/ 	.word	0x00023930


	//   ....[120]....
        /*0d88*/ 	.word	0x00023940


	//   ....[121]....
        /*0d8c*/ 	.word	0x000239d0


	//   ....[122]....
        /*0d90*/ 	.word	0x00023a70


	//   ....[123]....
        /*0d94*/ 	.word	0x00023a90


	//   ....[124]....
        /*0d98*/ 	.word	0x00023b10


	//   ....[125]....
        /*0d9c*/ 	.word	0x00023b30


	//   ....[126]....
        /*0da0*/ 	.word	0x00023b40


	//   ....[127]....
        /*0da4*/ 	.word	0x00023f40


	//   ....[128]....
        /*0da8*/ 	.word	0x00023f70


	//   ....[129]....
        /*0dac*/ 	.word	0x00023fb0


	//   ....[130]....
        /*0db0*/ 	.word	0x00023fe0


	//   ....[131]....
        /*0db4*/ 	.word	0x00024010


	//   ....[132]....
        /*0db8*/ 	.word	0x00024040


	//   ....[133]....
        /*0dbc*/ 	.word	0x00024070


	//   ....[134]....
        /*0dc0*/ 	.word	0x000240a0


	//   ....[135]....
        /*0dc4*/ 	.word	0x00024220


	//   ....[136]....
        /*0dc8*/ 	.word	0x00024250


	//   ....[137]....
        /*0dcc*/ 	.word	0x00024280


	//   ....[138]....
        /*0dd0*/ 	.word	0x000242b0


	//   ....[139]....
        /*0dd4*/ 	.word	0x000242e0


	//   ....[140]....
        /*0dd8*/ 	.word	0x00024310


	//   ....[141]....
        /*0ddc*/ 	.word	0x000243d0


	//   ....[142]....
        /*0de0*/ 	.word	0x000243f0


	//   ....[143]....
        /*0de4*/ 	.word	0x00024460


	//   ....[144]....
        /*0de8*/ 	.word	0x00024b00


	//   ....[145]....
        /*0dec*/ 	.word	0x00024e40


	//   ....[146]....
        /*0df0*/ 	.word	0x00024ed0


	//   ....[147]....
        /*0df4*/ 	.word	0x00024fc0


	//   ....[148]....
        /*0df8*/ 	.word	0x00025050


	//   ....[149]....
        /*0dfc*/ 	.word	0x00025130


	//   ....[150]....
        /*0e00*/ 	.word	0x000251c0


	//   ....[151]....
        /*0e04*/ 	.word	0x00025300


	//   ....[152]....
        /*0e08*/ 	.word	0x000253a0


	//   ....[153]....
        /*0e0c*/ 	.word	0x00025430


	//   ....[154]....
        /*0e10*/ 	.word	0x00025480


	//   ....[155]....
        /*0e14*/ 	.word	0x000254d0


	//   ....[156]....
        /*0e18*/ 	.word	0x000255a0


	//   ....[157]....
        /*0e1c*/ 	.word	0x00025630


	//   ....[158]....
        /*0e20*/ 	.word	0x00025680


	//   ....[159]....
        /*0e24*/ 	.word	0x000256d0


	//   ....[160]....
        /*0e28*/ 	.word	0x00025a30


	//   ....[161]....
        /*0e2c*/ 	.word	0x00025a80


	//   ....[162]....
        /*0e30*/ 	.word	0x00025b10


	//   ....[163]....
        /*0e34*/ 	.word	0x00025ba0


	//   ....[164]....
        /*0e38*/ 	.word	0x00025c60


	//   ....[165]....
        /*0e3c*/ 	.word	0x00025f40


	//   ....[166]....
        /*0e40*/ 	.word	0x00026030


	//   ....[167]....
        /*0e44*/ 	.word	0x000260c0


	//   ....[168]....
        /*0e48*/ 	.word	0x00026120


	//   ....[169]....
        /*0e4c*/ 	.word	0x00026240


	//   ....[170]....
        /*0e50*/ 	.word	0x000262a0


	//   ....[171]....
        /*0e54*/ 	.word	0x000263c0


	//   ....[172]....
        /*0e58*/ 	.word	0x00026420


	//   ....[173]....
        /*0e5c*/ 	.word	0x000264d0


	//   ....[174]....
        /*0e60*/ 	.word	0x000265f0


	//   ....[175]....
        /*0e64*/ 	.word	0x00026660


	//   ....[176]....
        /*0e68*/ 	.word	0x000266c0


	//   ....[177]....
        /*0e6c*/ 	.word	0x00026760


	//   ....[178]....
        /*0e70*/ 	.word	0x00026830


	//   ....[179]....
        /*0e74*/ 	.word	0x000268d0


	//   ....[180]....
        /*0e78*/ 	.word	0x000269b0


	//   ....[181]....
        /*0e7c*/ 	.word	0x00026a40


	//   ....[182]....
        /*0e80*/ 	.word	0x00026b10


	//   ....[183]....
        /*0e84*/ 	.word	0x00026ba0


	//   ....[184]....
        /*0e88*/ 	.word	0x00026c80


	//   ....[185]....
        /*0e8c*/ 	.word	0x00026d40


	//   ....[186]....
        /*0e90*/ 	.word	0x00026ec0


	//   ....[187]....
        /*0e94*/ 	.word	0x00026fa0


	//   ....[188]....
        /*0e98*/ 	.word	0x00027020


	//   ....[189]....
        /*0e9c*/ 	.word	0x00027100


	//   ....[190]....
        /*0ea0*/ 	.word	0x00027160


	//   ....[191]....
        /*0ea4*/ 	.word	0x00027230


	//   ....[192]....
        /*0ea8*/ 	.word	0x00027290


	//   ....[193]....
        /*0eac*/ 	.word	0x00027370


	//   ....[194]....
        /*0eb0*/ 	.word	0x00027460


	//   ....[195]....
        /*0eb4*/ 	.word	0x00027500


	//   ....[196]....
        /*0eb8*/ 	.word	0x00027560


	//   ....[197]....
        /*0ebc*/ 	.word	0x00027660


	//   ....[198]....
        /*0ec0*/ 	.word	0x000276c0


	//   ....[199]....
        /*0ec4*/ 	.word	0x000277c0


	//   ....[200]....
        /*0ec8*/ 	.word	0x00027820


	//   ....[201]....
        /*0ecc*/ 	.word	0x000278f0


	//   ....[202]....
        /*0ed0*/ 	.word	0x00027a40


	//   ....[203]....
        /*0ed4*/ 	.word	0x00027af0


	//   ....[204]....
        /*0ed8*/ 	.word	0x00027c00


	//   ....[205]....
        /*0edc*/ 	.word	0x00027ce0


	//   ....[206]....
        /*0ee0*/ 	.word	0x00027d40


	//   ....[207]....
        /*0ee4*/ 	.word	0x00027e30


	//   ....[208]....
        /*0ee8*/ 	.word	0x00027e90


	//   ....[209]....
        /*0eec*/ 	.word	0x00027f70


	//   ....[210]....
        /*0ef0*/ 	.word	0x00028000


	//   ....[211]....
        /*0ef4*/ 	.word	0x000280a0


	//   ....[212]....
        /*0ef8*/ 	.word	0x000281c0


	//   ....[213]....
        /*0efc*/ 	.word	0x00028230


	//   ....[214]....
        /*0f00*/ 	.word	0x000282a0


	//   ....[215]....
        /*0f04*/ 	.word	0x00028310


	//   ....[216]....
        /*0f08*/ 	.word	0x00028380


	//   ....[217]....
        /*0f0c*/ 	.word	0x00028400


	//   ....[218]....
        /*0f10*/ 	.word	0x00028490


	//   ....[219]....
        /*0f14*/ 	.word	0x00028520


	//   ....[220]....
        /*0f18*/ 	.word	0x00028590


	//   ....[221]....
        /*0f1c*/ 	.word	0x00028600


	//   ....[222]....
        /*0f20*/ 	.word	0x00028670


	//   ....[223]....
        /*0f24*/ 	.word	0x000286f0


	//   ....[224]....
        /*0f28*/ 	.word	0x00028760


	//   ....[225]....
        /*0f2c*/ 	.word	0x00028800


	//   ....[226]....
        /*0f30*/ 	.word	0x00028890


	//   ....[227]....
        /*0f34*/ 	.word	0x000289c0


	//----- nvinfo : EIATTR_REG_RECONFIG
	.align		4
.L_1259:
        /*0f38*/ 	.byte	0x01, 0x54
	.zero		2


	//----- nvinfo : EIATTR_SYSCALL_OFFSETS
	.align		4
        /*0f3c*/ 	.byte	0x04, 0x46
        /*0f3e*/ 	.short	(.L_1261 - .L_1260)


	//   ....[0]....
.L_1260:
        /*0f40*/ 	.word	0x00001e70


	//   ....[1]....
        /*0f44*/ 	.word	0x00001fc0


	//   ....[2]....
        /*0f48*/ 	.word	0x00008010


	//   ....[3]....
        /*0f4c*/ 	.word	0x00008330


	//   ....[4]....
        /*0f50*/ 	.word	0x00020b20


	//   ....[5]....
        /*0f54*/ 	.word	0x00020c70


	//   ....[6]....
        /*0f58*/ 	.word	0x00020d60


	//   ....[7]....
        /*0f5c*/ 	.word	0x00021bf0


	//----- nvinfo : EIATTR_MBARRIER_INSTR_OFFSETS
	.align		4
.L_1261:
        /*0f60*/ 	.byte	0x04, 0x39
        /*0f62*/ 	.short	(.L_1263 - .L_1262)


	//   ....[0]....
.L_1262:
        /*0f64*/ 	.word	0x00000270
        /*0f68*/ 	.word	0x000000ff
        /*0f6c*/ 	.word	0x0002d800
        /*0f70*/ 	.short	0x0100
        /*0f72*/ 	.byte	0x08
	.zero		1


	//   ....[1]....
        /*0f74*/ 	.word	0x00000280
        /*0f78*/ 	.word	0x000000ff
        /*0f7c*/ 	.word	0x0002d820
        /*0f80*/ 	.short	0x0100
        /*0f82*/ 	.byte	0x08
	.zero		1


	//   ....[2]....
        /*0f84*/ 	.word	0x00000370
        /*0f88*/ 	.word	0x000000ff
        /*0f8c*/ 	.word	0x0002d830
        /*0f90*/ 	.short	0x0100
        /*0f92*/ 	.byte	0x08
	.zero		1


	//   ....[3]....
        /*0f94*/ 	.word	0x00000380
        /*0f98*/ 	.word	0x000000ff
        /*0f9c*/ 	.word	0x0002d840
        /*0fa0*/ 	.short	0x0100
        /*0fa2*/ 	.byte	0x08
	.zero		1


	//   ....[4]....
        /*0fa4*/ 	.word	0x00000390
        /*0fa8*/ 	.word	0x000000ff
        /*0fac*/ 	.word	0x0002d838
        /*0fb0*/ 	.short	0x0100
        /*0fb2*/ 	.byte	0x08
	.zero		1


	//   ....[5]....
        /*0fb4*/ 	.word	0x000003a0
        /*0fb8*/ 	.word	0x000000ff
        /*0fbc*/ 	.word	0x0002d848
        /*0fc0*/ 	.short	0x0100
        /*0fc2*/ 	.byte	0x08
	.zero		1


	//   ....[6]....
        /*0fc4*/ 	.word	0x000004d0
        /*0fc8*/ 	.word	0x000000ff
        /*0fcc*/ 	.word	0x0002d850
        /*0fd0*/ 	.short	0x0100
        /*0fd2*/ 	.byte	0x08
	.zero		1


	//   ....[7]....
        /*0fd4*/ 	.word	0x000004e0
        /*0fd8*/ 	.word	0x000000ff
        /*0fdc*/ 	.word	0x0002d860
        /*0fe0*/ 	.short	0x0100
        /*0fe2*/ 	.byte	0x08
	.zero		1


	//   ....[8]....
        /*0fe4*/ 	.word	0x000004f0
        /*0fe8*/ 	.word	0x000000ff
        /*0fec*/ 	.word	0x0002d858
        /*0ff0*/ 	.short	0x0100
        /*0ff2*/ 	.byte	0x08
	.zero		1


	//   ....[9]....
        /*0ff4*/ 	.word	0x00000500
        /*0ff8*/ 	.word	0x000000ff
        /*0ffc*/ 	.word	0x0002d868
        /*1000*/ 	.short	0x0100
        /*1002*/ 	.byte	0x08
	.zero		1


	//   ....[10]....
        /*1004*/ 	.word	0x000005f0
        /*1008*/ 	.word	0x000000ff
        /*100c*/ 	.word	0x0002d870
        /*1010*/ 	.short	0x0100
        /*1012*/ 	.byte	0x06
	.zero		1


	//   ....[11]....
        /*1014*/ 	.word	0x00000600
        /*1018*/ 	.word	0x000000ff
        /*101c*/ 	.word	0x0002d880
        /*1020*/ 	.short	0x0100
        /*1022*/ 	.byte	0x06
	.zero		1


	//   ....[12]....
        /*1024*/ 	.word	0x00000610
        /*1028*/ 	.word	0x000000ff
        /*102c*/ 	.word	0x0002d878
        /*1030*/ 	.short	0x0100
        /*1032*/ 	.byte	0x06
	.zero		1


	//   ....[13]....
        /*1034*/ 	.word	0x00000620
        /*1038*/ 	.word	0x000000ff
        /*103c*/ 	.word	0x0002d888
        /*1040*/ 	.short	0x0100
        /*1042*/ 	.byte	0x06
	.zero		1


	//   ....[14]....
        /*1044*/ 	.word	0x00000750
        /*1048*/ 	.word	0x000000ff
        /*104c*/ 	.word	0x0002d890
        /*1050*/ 	.short	0x0100
        /*1052*/ 	.byte	0x08
	.zero		1


	//   ....[15]....
        /*1054*/ 	.word	0x00000760
        /*1058*/ 	.word	0x000000ff
        /*105c*/ 	.word	0x0002d8a0
        /*1060*/ 	.short	0x0100
        /*1062*/ 	.byte	0x08
	.zero		1


	//   ....[16]....
        /*1064*/ 	.word	0x00000770
        /*1068*/ 	.word	0x000000ff
        /*106c*/ 	.word	0x0002d898
        /*1070*/ 	.short	0x0100
        /*1072*/ 	.byte	0x08
	.zero		1


	//   ....[17]....
        /*1074*/ 	.word	0x00000780
        /*1078*/ 	.word	0x000000ff
        /*107c*/ 	.word	0x0002d8a8
        /*1080*/ 	.short	0x0100
        /*1082*/ 	.byte	0x08
	.zero		1


	//   ....[18]....
        /*1084*/ 	.word	0x000008b0
        /*1088*/ 	.word	0x000000ff
        /*108c*/ 	.word	0x0002d8b0
        /*1090*/ 	.short	0x0100
        /*1092*/ 	.byte	0x08
	.zero		1


	//   ....[19]....
        /*1094*/ 	.word	0x000008c0
        /*1098*/ 	.word	0x000000ff
        /*109c*/ 	.word	0x0002d8c0
        /*10a0*/ 	.short	0x0100
        /*10a2*/ 	.byte	0x08
	.zero		1


	//   ....[20]....
        /*10a4*/ 	.word	0x000008d0
        /*10a8*/ 	.word	0x000000ff
        /*10ac*/ 	.word	0x0002d8b8
        /*10b0*/ 	.short	0x0100
        /*10b2*/ 	.byte	0x08
	.zero		1


	//   ....[21]....
        /*10b4*/ 	.word	0x000008e0
        /*10b8*/ 	.word	0x000000ff
        /*10bc*/ 	.word	0x0002d8c8
        /*10c0*/ 	.short	0x0100
        /*10c2*/ 	.byte	0x08
	.zero		1


	//   ....[22]....
        /*10c4*/ 	.word	0x000034d0
        /*10c8*/ 	.word	0x00000023
        /*10cc*/ 	.word	0x0002d890
        /*10d0*/ 	.short	0x010a
        /*10d2*/ 	.byte	0x3f
	.zero		1


	//   ....[23]....
        /*10d4*/ 	.word	0x00005210
        /*10d8*/ 	.word	0x00000023
        /*10dc*/ 	.word	0x0002d890
        /*10e0*/ 	.short	0x010a
        /*10e2*/ 	.byte	0x3f
	.zero		1


	//   ....[24]....
        /*10e4*/ 	.word	0x00006b80
        /*10e8*/ 	.word	0x00000023
        /*10ec*/ 	.word	0x0002d890
        /*10f0*/ 	.short	0x010a
        /*10f2*/ 	.byte	0x3f
	.zero		1


	//   ....[25]....
        /*10f4*/ 	.word	0x00007100
        /*10f8*/ 	.word	0x0000000b
        /*10fc*/ 	.word	0x00000000
        /*1100*/ 	.short	0x0101
        /*1102*/ 	.byte	0x3f
	.zero		1


	//   ....[26]....
        /*1104*/ 	.word	0x00007140
        /*1108*/ 	.word	0x00000023
        /*110c*/ 	.word	0x0002d8b0
        /*1110*/ 	.short	0x010a
        /*1112*/ 	.byte	0x3f
	.zero		1


	//   ....[27]....
        /*1114*/ 	.word	0x00007680
        /*1118*/ 	.word	0x00000023
        /*111c*/ 	.word	0x00000000
        /*1120*/ 	.short	0x0101
        /*1122*/ 	.byte	0x3f
	.zero		1


	//   ....[28]....
        /*1124*/ 	.word	0x000080b0
        /*1128*/ 	.word	0x00000002
        /*112c*/ 	.word	0x0002d800
        /*1130*/ 	.short	0x010a
        /*1132*/ 	.byte	0x3f
	.zero		1


	//   ....[29]....
        /*1134*/ 	.word	0x00008100
        /*1138*/ 	.word	0x00000002
        /*113c*/ 	.word	0x0002d800
        /*1140*/ 	.short	0x010a
        /*1142*/ 	.byte	0x3f
	.zero		1


	//   ....[30]....
        /*1144*/ 	.word	0x00008d60
        /*1148*/ 	.word	0x00000002
        /*114c*/ 	.word	0x0002d800
        /*1150*/ 	.short	0x010a
        /*1152*/ 	.byte	0x3f
	.zero		1


	//   ....[31]....
        /*1154*/ 	.word	0x0000ab40
        /*1158*/ 	.word	0x00000002
        /*115c*/ 	.word	0x0002d800
        /*1160*/ 	.short	0x010a
        /*1162*/ 	.byte	0x3f
	.zero		1


	//   ....[32]....
        /*1164*/ 	.word	0x0000c4a0
        /*1168*/ 	.word	0x00000000
        /*116c*/ 	.word	0x0002d830
        /*1170*/ 	.short	0x010a
        /*1172*/ 	.byte	0x3f
	.zero		1


	//   ....[33]....
        /*1174*/ 	.word	0x0000c560
        /*1178*/ 	.word	0x00000000
        /*117c*/ 	.word	0x0002d830
        /*1180*/ 	.short	0x010a
        /*1182*/ 	.byte	0x3f
	.zero		1


	//   ....[34]....
        /*1184*/ 	.word	0x0000cef0
        /*1188*/ 	.word	0x00000000
        /*118c*/ 	.word	0x00000000
        /*1190*/ 	.short	0x0101
        /*1192*/ 	.byte	0x3f
	.zero		1


	//   ....[35]....
        /*1194*/ 	.word	0x000103a0
        /*1198*/ 	.word	0x00000009
        /*119c*/ 	.word	0x0002d830
        /*11a0*/ 	.short	0x010a
        /*11a2*/ 	.byte	0x3f
	.zero		1


	//   ....[36]....
        /*11a4*/ 	.word	0x000103f0
        /*11a8*/ 	.word	0x00000009
        /*11ac*/ 	.word	0x0002d830
        /*11b0*/ 	.short	0x010a
        /*11b2*/ 	.byte	0x3f
	.zero		1


	//   ....[37]....
        /*11b4*/ 	.word	0x00010870
        /*11b8*/ 	.word	0x00000009
        /*11bc*/ 	.word	0x0002d850
        /*11c0*/ 	.short	0x010a
        /*11c2*/ 	.byte	0x3f
	.zero		1


	//   ....[38]....
        /*11c4*/ 	.word	0x000108b0
        /*11c8*/ 	.word	0x00000009
        /*11cc*/ 	.word	0x0002d850
        /*11d0*/ 	.short	0x010a
        /*11d2*/ 	.byte	0x3f
	.zero		1


	//   ....[39]....
        /*11d4*/ 	.word	0x000110b0
        /*11d8*/ 	.word	0x00000034
        /*11dc*/ 	.word	0x00000000
        /*11e0*/ 	.short	0x0101
        /*11e2*/ 	.byte	0x3f
	.zero		1


	//   ....[40]....
        /*11e4*/ 	.word	0x00013a50
        /*11e8*/ 	.word	0x00000012
        /*11ec*/ 	.word	0x00000000
        /*11f0*/ 	.short	0x0101
        /*11f2*/ 	.byte	0x3f
	.zero		1


	//   ....[41]....
        /*11f4*/ 	.word	0x000144b0
        /*11f8*/ 	.word	0x00000005
        /*11fc*/ 	.word	0x0002d830
        /*1200*/ 	.short	0x010a
        /*1202*/ 	.byte	0x3f
	.zero		1


	//   ....[42]....
        /*1204*/ 	.word	0x00014500
        /*1208*/ 	.word	0x00000005
        /*120c*/ 	.word	0x0002d830
        /*1210*/ 	.short	0x010a
        /*1212*/ 	.byte	0x3f
	.zero		1


	//   ....[43]....
        /*1214*/ 	.word	0x000149b0
        /*1218*/ 	.word	0x00000006
        /*121c*/ 	.word	0x0002d850
        /*1220*/ 	.short	0x010a
        /*1222*/ 	.byte	0x3f
	.zero		1


	//   ....[44]....
        /*1224*/ 	.word	0x000149f0
        /*1228*/ 	.word	0x00000006
        /*122c*/ 	.word	0x0002d850
        /*1230*/ 	.short	0x010a
        /*1232*/ 	.byte	0x3f
	.zero		1


	//   ....[45]....
        /*1234*/ 	.word	0x00015140
        /*1238*/ 	.word	0x00000005
        /*123c*/ 	.word	0x00000000
        /*1240*/ 	.short	0x0101
        /*1242*/ 	.byte	0x3f
	.zero		1


	//   ....[46]....
        /*1244*/ 	.word	0x00016a10
        /*1248*/ 	.word	0x00000009
        /*124c*/ 	.word	0x00000000
        /*1250*/ 	.short	0x0101
        /*1252*/ 	.byte	0x3f
	.zero		1


	//   ....[47]....
        /*1254*/ 	.word	0x000171e0
        /*1258*/ 	.word	0x00000005
        /*125c*/ 	.word	0x0002d830
        /*1260*/ 	.short	0x010a
        /*1262*/ 	.byte	0x3f
	.zero		1


	//   ....[48]....
        /*1264*/ 	.word	0x00017230
        /*1268*/ 	.word	0x00000005
        /*126c*/ 	.word	0x0002d830
        /*1270*/ 	.short	0x010a
        /*1272*/ 	.byte	0x3f
	.zero		1


	//   ....[49]....
        /*1274*/ 	.word	0x000176e0
        /*1278*/ 	.word	0x00000006
        /*127c*/ 	.word	0x0002d850
        /*1280*/ 	.short	0x010a
        /*1282*/ 	.byte	0x3f
	.zero		1


	//   ....[50]....
        /*1284*/ 	.word	0x00017720
        /*1288*/ 	.word	0x00000006
        /*128c*/ 	.word	0x0002d850
        /*1290*/ 	.short	0x010a
        /*1292*/ 	.byte	0x3f
	.zero		1


	//   ....[51]....
        /*1294*/ 	.word	0x00018340
        /*1298*/ 	.word	0x00000024
        /*129c*/ 	.word	0x00000000
        /*12a0*/ 	.short	0x0101
        /*12a2*/ 	.byte	0x3f
	.zero		1


	//   ....[52]....
        /*12a4*/ 	.word	0x0001a860
        /*12a8*/ 	.word	0x00000007
        /*12ac*/ 	.word	0x00000000
        /*12b0*/ 	.short	0x0101
        /*12b2*/ 	.byte	0x3f
	.zero		1


	//   ....[53]....
        /*12b4*/ 	.word	0x0001af40
        /*12b8*/ 	.word	0x0000000d
        /*12bc*/ 	.word	0x0002d850
        /*12c0*/ 	.short	0x010a
        /*12c2*/ 	.byte	0x3f
	.zero		1


	//   ....[54]....
        /*12c4*/ 	.word	0x0001aff0
        /*12c8*/ 	.word	0x0000000d
        /*12cc*/ 	.word	0x0002d850
        /*12d0*/ 	.short	0x010a
        /*12d2*/ 	.byte	0x3f
	.zero		1


	//   ....[55]....
        /*12d4*/ 	.word	0x0001b7f0
        /*12d8*/ 	.word	0x00000005
        /*12dc*/ 	.word	0x00000000
        /*12e0*/ 	.short	0x0101
        /*12e2*/ 	.byte	0x3f
	.zero		1


	//   ....[56]....
        /*12e4*/ 	.word	0x0001cbd0
        /*12e8*/ 	.word	0x00000000
        /*12ec*/ 	.word	0x00000000
        /*12f0*/ 	.short	0x0101
        /*12f2*/ 	.byte	0x3f
	.zero		1


	//   ....[57]....
        /*12f4*/ 	.word	0x0001f130
        /*12f8*/ 	.word	0x00000017
        /*12fc*/ 	.word	0x0002d820
        /*1300*/ 	.short	0x010a
        /*1302*/ 	.byte	0x3f
	.zero		1


	//   ....[58]....
        /*1304*/ 	.word	0x0001f1f0
        /*1308*/ 	.word	0x00000009
        /*130c*/ 	.word	0x0002d8a0
        /*1310*/ 	.short	0x010a
        /*1312*/ 	.byte	0x3f
	.zero		1


	//   ....[59]....
        /*1314*/ 	.word	0x0001f620
        /*1318*/ 	.word	0x00000009
        /*131c*/ 	.word	0x0002d8c0
        /*1320*/ 	.short	0x010a
        /*1322*/ 	.byte	0x3f
	.zero		1


	//   ....[60]....
        /*1324*/ 	.word	0x0001fb80
        /*1328*/ 	.word	0x00000008
        /*132c*/ 	.word	0x0002d8a0
        /*1330*/ 	.short	0x010a
        /*1332*/ 	.byte	0x3f
	.zero		1


	//   ....[61]....
        /*1334*/ 	.word	0x0001ffa0
        /*1338*/ 	.word	0x00000008
        /*133c*/ 	.word	0x0002d8c0
        /*1340*/ 	.short	0x010a
        /*1342*/ 	.byte	0x3f
	.zero		1


	//   ....[62]....
        /*1344*/ 	.word	0x00021340
        /*1348*/ 	.word	0x00000000
        /*134c*/ 	.word	0x0002d840
        /*1350*/ 	.short	0x010a
        /*1352*/ 	.byte	0x3f
	.zero		1


	//   ....[63]....
        /*1354*/ 	.word	0x000218c0
        /*1358*/ 	.word	0x00000000
        /*135c*/ 	.word	0x0002d830
        /*1360*/ 	.short	0x0107
        /*1362*/ 	.byte	0x3f
	.zero		1


	//   ....[64]....
        /*1364*/ 	.word	0x00021990
        /*1368*/ 	.word	0x00000000
        /*136c*/ 	.word	0x0002d830
        /*1370*/ 	.short	0x0101
        /*1372*/ 	.byte	0x3f
	.zero		1


	//   ....[65]....
        /*1374*/ 	.word	0x000225b0
        /*1378*/ 	.word	0x00000017
        /*137c*/ 	.word	0x0002d800
        /*1380*/ 	.short	0x0107
        /*1382*/ 	.byte	0x3f
	.zero		1


	//   ....[66]....
        /*1384*/ 	.word	0x000226a0
        /*1388*/ 	.word	0x00000017
        /*138c*/ 	.word	0x0002d800
        /*1390*/ 	.short	0x0101
        /*1392*/ 	.byte	0x3f
	.zero		1


	//   ....[67]....
        /*1394*/ 	.word	0x000226c0
        /*1398*/ 	.word	0x00000017
        /*139c*/ 	.word	0x0002d820
        /*13a0*/ 	.short	0x010a
        /*13a2*/ 	.byte	0x3f
	.zero		1


	//   ....[68]....
        /*13a4*/ 	.word	0x00022ae0
        /*13a8*/ 	.word	0x00000005
        /*13ac*/ 	.word	0x0002d840
        /*13b0*/ 	.short	0x010a
        /*13b2*/ 	.byte	0x3f
	.zero		1


	//   ....[69]....
        /*13b4*/ 	.word	0x00022f20
        /*13b8*/ 	.word	0x00000005
        /*13bc*/ 	.word	0x0002d830
        /*13c0*/ 	.short	0x0107
        /*13c2*/ 	.byte	0x3f
	.zero		1


	//   ....[70]....
        /*13c4*/ 	.word	0x00022fe0
        /*13c8*/ 	.word	0x00000005
        /*13cc*/ 	.word	0x0002d830
        /*13d0*/ 	.short	0x0101
        /*13d2*/ 	.byte	0x3f
	.zero		1


	//   ....[71]....
        /*13d4*/ 	.word	0x00023040
        /*13d8*/ 	.word	0x00000005
        /*13dc*/ 	.word	0x0002d860
        /*13e0*/ 	.short	0x010a
        /*13e2*/ 	.byte	0x3f
	.zero		1


	//   ....[72]....
        /*13e4*/ 	.word	0x00023520
        /*13e8*/ 	.word	0x00000005
        /*13ec*/ 	.word	0x0002d850
        /*13f0*/ 	.short	0x0107
        /*13f2*/ 	.byte	0x3f
	.zero		1


	//   ....[73]....
        /*13f4*/ 	.word	0x00023610
        /*13f8*/ 	.word	0x00000005
        /*13fc*/ 	.word	0x0002d850
        /*1400*/ 	.short	0x0101
        /*1402*/ 	.byte	0x3f
	.zero		1


	//   ....[74]....
        /*1404*/ 	.word	0x00023840
        /*1408*/ 	.word	0x00000000
        /*140c*/ 	.word	0x0002d860
        /*1410*/ 	.short	0x010a
        /*1412*/ 	.byte	0x3f
	.zero		1


	//   ....[75]....
        /*1414*/ 	.word	0x00023c70
        /*1418*/ 	.word	0x00000000
        /*141c*/ 	.word	0x0002d850
        /*1420*/ 	.short	0x0107
        /*1422*/ 	.byte	0x3f
	.zero		1


	//   ....[76]....
        /*1424*/ 	.word	0x00023d50
        /*1428*/ 	.word	0x00000000
        /*142c*/ 	.word	0x0002d850
        /*1430*/ 	.short	0x0101
        /*1432*/ 	.byte	0x3f
	.zero		1


	//   ....[77]....
        /*1434*/ 	.word	0x00024a80
        /*1438*/ 	.word	0x00000005
        /*143c*/ 	.word	0x0002d820
        /*1440*/ 	.short	0x010a
        /*1442*/ 	.byte	0x3f
	.zero		1


	//   ....[78]....
        /*1444*/ 	.word	0x00024c20
        /*1448*/ 	.word	0x00000003
        /*144c*/ 	.word	0x0002d840
        /*1450*/ 	.short	0x010a
        /*1452*/ 	.byte	0x3f
	.zero		1


	//   ....[79]....
        /*1454*/ 	.word	0x00024cb0
        /*1458*/ 	.word	0x00000019
        /*145c*/ 	.word	0x0002d840
        /*1460*/ 	.short	0x010a
        /*1462*/ 	.byte	0x3f
	.zero		1


	//   ....[80]....
        /*1464*/ 	.word	0x00024cf0
        /*1468*/ 	.word	0x00000003
        /*146c*/ 	.word	0x0002d860
        /*1470*/ 	.short	0x010a
        /*1472*/ 	.byte	0x3f
	.zero		1


	//   ....[81]....
        /*1474*/ 	.word	0x00024d30
        /*1478*/ 	.word	0x00000019
        /*147c*/ 	.word	0x0002d860
        /*1480*/ 	.short	0x010a
        /*1482*/ 	.byte	0x3f
	.zero		1


	//   ....[82]....
        /*1484*/ 	.word	0x00024d90
        /*1488*/ 	.word	0x00000023
        /*148c*/ 	.word	0x0002d890
        /*1490*/ 	.short	0x010a
        /*1492*/ 	.byte	0x3f
	.zero		1


	//   ....[83]....
        /*1494*/ 	.word	0x00024f10
        /*1498*/ 	.word	0x00000023
        /*149c*/ 	.word	0x0002d890
        /*14a0*/ 	.short	0x010a
        /*14a2*/ 	.byte	0x3f
	.zero		1


	//   ....[84]....
        /*14a4*/ 	.word	0x00025090
        /*14a8*/ 	.word	0x00000023
        /*14ac*/ 	.word	0x0002d890
        /*14b0*/ 	.short	0x010a
        /*14b2*/ 	.byte	0x3f
	.zero		1


	//   ....[85]....
        /*14b4*/ 	.word	0x00025200
        /*14b8*/ 	.word	0x00000023
        /*14bc*/ 	.word	0x0002d8b0
        /*14c0*/ 	.short	0x010a
        /*14c2*/ 	.byte	0x3f
	.zero		1


	//   ....[86]....
        /*14c4*/ 	.word	0x00025500
        /*14c8*/ 	.word	0x00000002
        /*14cc*/ 	.word	0x0002d800
        /*14d0*/ 	.short	0x010a
        /*14d2*/ 	.byte	0x3f
	.zero		1


	//   ....[87]....
        /*14d4*/ 	.word	0x00025710
        /*14d8*/ 	.word	0x00000002
        /*14dc*/ 	.word	0x0002d800
        /*14e0*/ 	.short	0x010a
        /*14e2*/ 	.byte	0x3f
	.zero		1


	//   ....[88]....
        /*14e4*/ 	.word	0x00025760
        /*14e8*/ 	.word	0x00000000
        /*14ec*/ 	.word	0x0002d830
        /*14f0*/ 	.short	0x010a
        /*14f2*/ 	.byte	0x3f
	.zero		1


	//   ....[89]....
        /*14f4*/ 	.word	0x000257b0
        /*14f8*/ 	.word	0x00000009
        /*14fc*/ 	.word	0x0002d830
        /*1500*/ 	.short	0x010a
        /*1502*/ 	.byte	0x3f
	.zero		1


	//   ....[90]....
        /*1504*/ 	.word	0x00025800
        /*1508*/ 	.word	0x00000009
        /*150c*/ 	.word	0x0002d850
        /*1510*/ 	.short	0x010a
        /*1512*/ 	.byte	0x3f
	.zero		1


	//   ....[91]....
        /*1514*/ 	.word	0x00025850
        /*1518*/ 	.word	0x00000005
        /*151c*/ 	.word	0x0002d830
        /*1520*/ 	.short	0x010a
        /*1522*/ 	.byte	0x3f
	.zero		1


	//   ....[92]....
        /*1524*/ 	.word	0x000258a0
        /*1528*/ 	.word	0x00000006
        /*152c*/ 	.word	0x0002d850
        /*1530*/ 	.short	0x010a
        /*1532*/ 	.byte	0x3f
	.zero		1


	//   ....[93]....
        /*1534*/ 	.word	0x000258f0
        /*1538*/ 	.word	0x00000005
        /*153c*/ 	.word	0x0002d830
        /*1540*/ 	.short	0x010a
        /*1542*/ 	.byte	0x3f
	.zero		1


	//   ....[94]....
        /*1544*/ 	.word	0x00025940
        /*1548*/ 	.word	0x00000006
        /*154c*/ 	.word	0x0002d850
        /*1550*/ 	.short	0x010a
        /*1552*/ 	.byte	0x3f
	.zero		1


	//   ....[95]....
        /*1554*/ 	.word	0x00025990
        /*1558*/ 	.word	0x0000000d
        /*155c*/ 	.word	0x0002d850
        /*1560*/ 	.short	0x010a
        /*1562*/ 	.byte	0x3f
	.zero		1


	//   ....[96]....
        /*1564*/ 	.word	0x00025d20
        /*1568*/ 	.word	0x00000017
        /*156c*/ 	.word	0x0002d820
        /*1570*/ 	.short	0x010a
        /*1572*/ 	.byte	0x3f
	.zero		1


	//   ....[97]....
        /*1574*/ 	.word	0x00025d70
        /*1578*/ 	.word	0x00000009
        /*157c*/ 	.word	0x0002d8a0
        /*1580*/ 	.short	0x010a
        /*1582*/ 	.byte	0x3f
	.zero		1


	//   ....[98]....
        /*1584*/ 	.word	0x00025dc0
        /*1588*/ 	.word	0x00000009
        /*158c*/ 	.word	0x0002d8c0
        /*1590*/ 	.short	0x010a
        /*1592*/ 	.byte	0x3f
	.zero		1


	//   ....[99]....
        /*1594*/ 	.word	0x00025e10
        /*1598*/ 	.word	0x00000008
        /*159c*/ 	.word	0x0002d8a0
        /*15a0*/ 	.short	0x010a
        /*15a2*/ 	.byte	0x3f
	.zero		1


	//   ....[100]....
        /*15a4*/ 	.word	0x00025e60
        /*15a8*/ 	.word	0x00000008
        /*15ac*/ 	.word	0x0002d8c0
        /*15b0*/ 	.short	0x010a
        /*15b2*/ 	.byte	0x3f
	.zero		1


	//   ....[101]....
        /*15b4*/ 	.word	0x00025f80
        /*15b8*/ 	.word	0x00000000
        /*15bc*/ 	.word	0x0002d840
        /*15c0*/ 	.short	0x010a
        /*15c2*/ 	.byte	0x3f
	.zero		1


	//   ....[102]....
        /*15c4*/ 	.word	0x00026dc0
        /*15c8*/ 	.word	0x00000017
        /*15cc*/ 	.word	0x0002d820
        /*15d0*/ 	.short	0x010a
        /*15d2*/ 	.byte	0x3f
	.zero		1


	//   ....[103]....
        /*15d4*/ 	.word	0x00026e10
        /*15d8*/ 	.word	0x00000005
        /*15dc*/ 	.word	0x0002d840
        /*15e0*/ 	.short	0x010a
        /*15e2*/ 	.byte	0x3f
	.zero		1


	//   ....[104]....
        /*15e4*/ 	.word	0x000273b0
        /*15e8*/ 	.word	0x00000005
        /*15ec*/ 	.word	0x0002d860
        /*15f0*/ 	.short	0x010a
        /*15f2*/ 	.byte	0x3f
	.zero		1


	//   ....[105]....
        /*15f4*/ 	.word	0x00027990
        /*15f8*/ 	.word	0x00000000
        /*15fc*/ 	.word	0x0002d860
        /*1600*/ 	.short	0x010a
        /*1602*/ 	.byte	0x3f
	.zero		1


	//   ....[106]....
        /*1604*/ 	.word	0x000288e0
        /*1608*/ 	.word	0x00000005
        /*160c*/ 	.word	0x0002d820
        /*1610*/ 	.short	0x010a
        /*1612*/ 	.byte	0x3f
	.zero		1


	//   ....[107]....
        /*1614*/ 	.word	0x00028a80
        /*1618*/ 	.word	0x00000003
        /*161c*/ 	.word	0x0002d840
        /*1620*/ 	.short	0x010a
        /*1622*/ 	.byte	0x3f
	.zero		1


	//   ....[108]....
        /*1624*/ 	.word	0x00028ad0
        /*1628*/ 	.word	0x00000019
        /*162c*/ 	.word	0x0002d840
        /*1630*/ 	.short	0x010a
        /*1632*/ 	.byte	0x3f
	.zero		1


	//   ....[109]....
        /*1634*/ 	.word	0x00028b20
        /*1638*/ 	.word	0x00000003
        /*163c*/ 	.word	0x0002d860
        /*1640*/ 	.short	0x010a
        /*1642*/ 	.byte	0x3f
	.zero		1


	//----- nvinfo : EIATTR_NUM_MBARRIERS
	.align		4
.L_1263:
        /*1644*/ 	.byte	0x03, 0x38
        /*1646*/ 	.short	0x0016


	//----- nvinfo : EIATTR_EXIT_INSTR_OFFSETS
	.align		4
        /*1648*/ 	.byte	0x04, 0x1c
        /*164a*/ 	.short	(.L_1265 - .L_1264)


	//   ....[0]....
.L_1264:
        /*164c*/ 	.word	0x00024d80


	//----- nvinfo : EIATTR_MAX_THREADS
	.align		4
.L_1265:
        /*1650*/ 	.byte	0x04, 0x05
        /*1652*/ 	.short	(.L_1267 - .L_1266)
.L_1266:
        /*1654*/ 	.word	0x00000200
        /*1658*/ 	.word	0x00000001
        /*165c*/ 	.word	0x00000001


	//----- nvinfo : EIATTR_CRS_STACK_SIZE
	.align		4
.L_1267:
        /*1660*/ 	.byte	0x04, 0x1e
        /*1662*/ 	.short	(.L_1269 - .L_1268)
.L_1268:
        /*1664*/ 	.word	0x00000000


	//----- nvinfo : EIATTR_CBANK_PARAM_SIZE
	.align		4
.L_1269:
        /*1668*/ 	.byte	0x03, 0x19
        /*166a*/ 	.short	0x0af0


	//----- nvinfo : EIATTR_PARAM_CBANK
	.align		4
        /*166c*/ 	.byte	0x04, 0x0a
        /*166e*/ 	.short	(.L_1271 - .L_1270)
	.align		4
.L_1270:
        /*1670*/ 	.word	index@(.nv.constant0._ZN7cutlass13device_kernelIN5flash11enable_sm90INS1_16FlashAttnFwdSm90INS1_25CollectiveMainloopFwdSm90ILi2EN4cute5tupleIJNS5_1CILi1EEES8_S8_EEENS6_IJNS7_ILi192EEENS7_ILi128EEENS7_ILi96EEEEEELi96ENS_10bfloat16_tEfNS_4arch4Sm90ELb0ELb1ELb1ELb1ELb1ELb1ELb0ELb0ELb1ELb1ELb0ELb0EEENS1_21CollectiveEpilogueFwdINS6_IJSA_SC_SB_EEES9_SE_SG_Li384ELb1ELb1ELb0ELb0EEENS1_36VarlenDynamicPersistentTileSchedulerILi192ELi128ELi384ELi128ELb0ELb1ELb1ELb1ELb0ELb1EEEEEEEEEvNT_6ParamsE)
        /*1674*/ 	.short	0x0210
        /*1676*/ 	.short	0x0af0


	//----- nvinfo : EIATTR_SW_WAR
	.align		4
.L_1271:
        /*1678*/ 	.byte	0x04, 0x36
        /*167a*/ 	.short	(.L_1273 - .L_1272)
.L_1272:
        /*167c*/ 	.word	0x00000008
.L_1273:


//--------------------- .nv.info._ZN7cutlass13device_kernelIN5flash11enable_sm90INS1_16FlashAttnFwdSm90INS1_25CollectiveMainloopFwdSm90ILi2EN4cute5tupleIJNS5_1CILi1EEES8_S8_EEENS6_IJNS7_ILi192EEENS7_ILi128EEENS7_ILi96EEEEEELi96ENS_10bfloat16_tEfNS_4arch4Sm90ELb1ELb0ELb1ELb0ELb1ELb0ELb0ELb0ELb1ELb1ELb0ELb0EEENS1_21CollectiveEpilogueFwdINS6_IJSA_SC_SB_EEES9_SE_SG_Li384ELb0ELb1ELb0ELb0EEENS1_30DynamicPersistentTileSchedulerILi384ELi128ELb0ELb1ELb1EEEEEEEEEvNT_6ParamsE --------------------------
	.section	.nv.info._ZN7cutlass13device_kernelIN5flash11enable_sm90INS1_16FlashAttnFwdSm90INS1_25CollectiveMainloopFwdSm90ILi2EN4cute5tupleIJNS5_1CILi1EEES8_S8_EEENS6_IJNS7_ILi192EEENS7_ILi128EEENS7_ILi96EEEEEELi96ENS_10bfloat16_tEfNS_4arch4Sm90ELb1ELb0ELb1ELb0ELb1ELb0ELb0ELb0ELb1ELb1ELb0ELb0EEENS1_21CollectiveEpilogueFwdINS6_IJSA_SC_SB_EEES9_SE_SG_Li384ELb0ELb1ELb0ELb0EEENS1_30DynamicPersistentTileSchedulerILi384ELi128ELb0ELb1ELb1EEEEEEEEEvNT_6ParamsE,"",@"SHT_CUDA_INFO"
	.sectionflags	@""
	.align	4


	//----- nvinfo : EIATTR_CUDA_API_VERSION
	.align		4
        /*0000*/ 	.byte	0x04, 0x37
        /*0002*/ 	.short	(.L_1275 - .L_1274)
.L_1274:
        /*0004*/ 	.word	0x00000082


	//----- nvinfo : EIATTR_KPARAM_INFO
	.align		4
.L_1275:
        /*0008*/ 	.byte	0x04, 0x17
        /*000a*/ 	.short	(.L_1277 - .L_1276)
.L_1276:
        /*000c*/ 	.word	0x00000000
        /*0010*/ 	.short	0x0000
        /*0012*/ 	.short	0x0070
        /*0014*/ 	.byte	0x00, 0xf0, 0x01, 0x2a


	//----- nvinfo : EIATTR_SPARSE_MMA_MASK
	.align		4
.L_1277:
        /*0018*/ 	.byte	0x03, 0x50
        /*001a*/ 	.short	0x0000


	//----- nvinfo : EIATTR_MAXREG_COUNT
	.align		4
        /*001c*/ 	.byte	0x03, 0x1b
        /*001e*/ 	.short	0x0080


	//----- nvinfo : EIATTR_NUM_BARRIERS
	.align		4
        /*0020*/ 	.byte	0x02, 0x4c
        /*0022*/ 	.byte	0x10
	.zero		1


	//----- nvinfo : EIATTR_EXTERNS
	.align		4
        /*0024*/ 	.byte	0x04, 0x0f
        /*0026*/ 	.short	(.L_1279 - .L_1278)


	//   ....[0]....
	.align		4
.L_1278:
        /*0028*/ 	.word	index@(__assertfail)


	//----- nvinfo : EIATTR_ANNOTATIONS
	.align		4
.L_1279:
        /*002c*/ 	.byte	0x04, 0x55
        /*002e*/ 	.short	(.L_1281 - .L_1280)


	//   ....[0]....
.L_1280:
        /* <DEDUP_REMOVED lines=12> */


	//----- nvinfo : EIATTR_MERCURY_ISA_VERSION
	.align		4
.L_1281:
        /*00d8*/ 	.byte	0x03, 0x5f
        /*00da*/ 	.short	0x0101


	//----- nvinfo : EIATTR_INT_WARP_WIDE_INSTR_OFFSETS
	.align		4
        /*00dc*/ 	.byte	0x04, 0x31
        /*00de*/ 	.short	(.L_1283 - .L_1282)


	//   ....[0]....
.L_1282:
        /*00e0*/ 	.word	0x000000c0


	//   ....[1]....
        /*00e4*/ 	.word	0x000000d0


	//   ....[2]....
        /*00e8*/ 	.word	0x00000170


	//   ....[3]....
        /*00ec*/ 	.word	0x0000cab0


	//   ....[4]....
        /*00f0*/ 	.word	0x0000cb40


	//   ....[5]....
        /*00f4*/ 	.word	0x0000f6f0


	//   ....[6]....
        /*00f8*/ 	.word	0x0000f780


	//----- nvinfo : EIATTR_COOP_GROUP_MASK_REGIDS
	.align		4
.L_1283:
        /*00fc*/ 	.byte	0x04, 0x29
        /*00fe*/ 	.short	(.L_1285 - .L_1284)


	//   ....[0]....
.L_1284:
        /*0100*/ 	.word	0xffffffff


	//   ....[1]....
        /*0104*/ 	.word	0xffffffff


	//   ....[2]....
        /*0108*/ 	.word	0xffffffff


	//   ....[3]....
        /*010c*/ 	.word	0xffffffff


	//   ....[4]....
        /*0110*/ 	.word	0xffffffff


	//   ....[5]....
        /*0114*/ 	.word	0xffffffff


	//   ....[6]....
        /*0118*/ 	.word	0xffffffff


	//   ....[7]....
        /*011c*/ 	.word	0xffffffff


	//   ....[8]....
        /*0120*/ 	.word	0xffffffff


	//   ....[9]....
        /*0124*/ 	.word	0xffffffff


	//   ....[10]....
        /*0128*/ 	.word	0xffffffff


	//   ....[11]....
        /*012c*/ 	.word	0xffffffff


	//   ....[12]....
        /*0130*/ 	.word	0xffffffff


	//   ....[13]....
        /*0134*/ 	.word	0xffffffff


	//   ....[14]....
        /*0138*/ 	.word	0xffffffff


	//   ....[15]....
        /*013c*/ 	.word	0xffffffff


	//   ....[16]....
        /*0140*/ 	.word	0xffffffff


	//   ....[17]....
        /*0144*/ 	.word	0xffffffff


	//   ....[18]....
        /*0148*/ 	.word	0xffffffff


	//   ....[19]....
        /*014c*/ 	.word	0xffffffff


	//   ....[20]....
        /*0150*/ 	.word	0xffffffff


	//   ....[21]....
        /*0154*/ 	.word	0xffffffff


	//   ....[22]....
        /*0158*/ 	.word	0xffffffff


	//   ....[23]....
        /*015c*/ 	.word	0xffffffff


	//   ....[24]....
        /*0160*/ 	.word	0xffffffff


	//   ....[25]....
        /*0164*/ 	.word	0xffffffff


	//   ....[26]....
        /*0168*/ 	.word	0xffffffff


	//   ....[27]....
        /*016c*/ 	.word	0xffffffff


	//   ....[28]....
        /*0170*/ 	.word	0xffffffff


	//   ....[29]....
        /*0174*/ 	.word	0xffffffff


	//   ....[30]....
        /*0178*/ 	.word	0xffffffff


	//   ....[31]....
        /*017c*/ 	.word	0xffffffff


	//   ....[32]....
        /*0180*/ 	.word	0xffffffff


	//   ....[33]....
        /*0184*/ 	.word	0xffffffff


	//   ....[34]....
        /*0188*/ 	.word	0xffffffff


	//   ....[35]....
        /*018c*/ 	.word	0xffffffff


	//   ....[36]....
        /*0190*/ 	.word	0xffffffff


	//   ....[37]....
        /*0194*/ 	.word	0xffffffff


	//   ....[38]....
        /*0198*/ 	.word	0xffffffff


	//   ....[39]....
        /*019c*/ 	.word	0xffffffff


	//   ....[40]....
        /*01a0*/ 	.word	0xffffffff


	//   ....[41]....
        /*01a4*/ 	.word	0xffffffff


	//   ....[42]....
        /*01a8*/ 	.word	0xffffffff


	//   ....[43]....
        /*01ac*/ 	.word	0xffffffff


	//   ....[44]....
        /*01b0*/ 	.word	0xffffffff


	//   ....[45]....
        /*01b4*/ 	.word	0xffffffff


	//   ....[46]....
        /*01b8*/ 	.word	0xffffffff


	//   ....[47]....
        /*01bc*/ 	.word	0xffffffff


	//   ....[48]....
        /*01c0*/ 	.word	0xffffffff


	//   ....[49]....
        /*01c4*/ 	.word	0xffffffff


	//   ....[50]....
        /*01c8*/ 	.word	0xffffffff


	//   ....[51]....
        /*01cc*/ 	.word	0xffffffff


	//   ....[52]....
        /*01d0*/ 	.word	0xffffffff


	//   ....[53]....
        /*01d4*/ 	.word	0xffffffff


	//   ....[54]....
        /*01d8*/ 	.word	0xffffffff


	//   ....[55]....
        /*01dc*/ 	.word	0xffffffff


	//   ....[56]....
        /*01e0*/ 	.word	0xffffffff


	//   ....[57]....
        /*01e4*/ 	.word	0xffffffff


	//   ....[58]....
        /*01e8*/ 	.word	0xffffffff


	//   ....[59]....
        /*01ec*/ 	.word	0xffffffff


	//   ....[60]....
        /*01f0*/ 	.word	0xffffffff


	//   ....[61]....
        /*01f4*/ 	.word	0xffffffff


	//   ....[62]....
        /*01f8*/ 	.word	0xffffffff


	//   ....[63]....
        /*01fc*/ 	.word	0xffffffff


	//   ....[64]....
        /*0200*/ 	.word	0xffffffff


	//   ....[65]....
        /*0204*/ 	.word	0xffffffff


	//   ....[66]....
        /*0208*/ 	.word	0xffffffff


	//   ....[67]....
        /*020c*/ 	.word	0xffffffff


	//   ....[68]....
        /*0210*/ 	.word	0xffffffff


	//   ....[69]....
        /*0214*/ 	.word	0xffffffff


	//   ....[70]....
        /*0218*/ 	.word	0xffffffff


	//   ....[71]....
        /*021c*/ 	.word	0xffffffff


	//   ....[72]....
        /*0220*/ 	.word	0xffffffff


	//   ....[73]....
        /*0224*/ 	.word	0xffffffff


	//   ....[74]....
        /*0228*/ 	.word	0xffffffff


	//   ....[75]....
        /*022c*/ 	.word	0xffffffff


	//   ....[76]....
        /*0230*/ 	.word	0xffffffff


	//   ....[77]....
        /*0234*/ 	.word	0xffffffff


	//   ....[78]....
        /*0238*/ 	.word	0xffffffff


	//   ....[79]....
        /*023c*/ 	.word	0xffffffff


	//   ....[80]....
        /*0240*/ 	.word	0xffffffff


	//   ....[81]....
        /*0244*/ 	.word	0xffffffff


	//   ....[82]....
        /*0248*/ 	.word	0xffffffff


	//   ....[83]....
        /*024c*/ 	.word	0xffffffff


	//   ....[84]....
        /*0250*/ 	.word	0xffffffff


	//   ....[85]....
        /*0254*/ 	.word	0xffffffff


	//   ....[86]....
        /*0258*/ 	.word	0xffffffff


	//   ....[87]....
        /*025c*/ 	.word	0xffffffff


	//   ....[88]....
        /*0260*/ 	.word	0xffffffff


	//   ....[89]....
        /*0264*/ 	.word	0x0500000f


	//   ....[90]....
        /*0268*/ 	.word	0x0500000f


	//   ....[91]....
        /*026c*/ 	.word	0x0500000f


	//   ....[92]....
        /*0270*/ 	.word	0x0500000f


	//   ....[93]....
        /*0274*/ 	.word	0x0500000f


	//   ....[94]....
        /*0278*/ 	.word	0x0500000f


	//   ....[95]....
        /*027c*/ 	.word	0x0500000f


	//   ....[96]....
        /*0280*/ 	.word	0x0500000f


	//   ....[97]....
        /*0284*/ 	.word	0x0500000f


	//   ....[98]....
        /*0288*/ 	.word	0x0500000f


	//   ....[99]....
        /*028c*/ 	.word	0x0500000f


	//   ....[100]....
        /*0290*/ 	.word	0x0500000f


	//   ....[101]....
        /*0294*/ 	.word	0x0500000f


	//   ....[102]....
        /*0298*/ 	.word	0x0500000f


	//   ....[103]....
        /*029c*/ 	.word	0x0500000f


	//   ....[104]....
        /*02a0*/ 	.word	0x0500000f


	//   ....[105]....
        /*02a4*/ 	.word	0x0500000f


	//   ....[106]....
        /*02a8*/ 	.word	0x0500000f


	//   ....[107]....
        /*02ac*/ 	.word	0x0500000f


	//   ....[108]....
        /*02b0*/ 	.word	0x0500000f


	//   ....[109]....
        /*02b4*/ 	.word	0x0500000f


	//   ....[110]....
        /*02b8*/ 	.word	0x0500000f


	//   ....[111]....
        /*02bc*/ 	.word	0x0500000f


	//   ....[112]....
        /*02c0*/ 	.word	0x0500000f


	//   ....[113]....
        /*02c4*/ 	.word	0x0500000f


	//   ....[114]....
        /*02c8*/ 	.word	0x0500000f


	//   ....[115]....
        /*02cc*/ 	.word	0x0500000f


	//   ....[116]....
        /*02d0*/ 	.word	0x0500000f


	//   ....[117]....
        /*02d4*/ 	.word	0x0500000f


	//   ....[118]....
        /*02d8*/ 	.word	0x0500000f


	//   ....[119]....
        /*02dc*/ 	.word	0x0500000f


	//   ....[120]....
        /*02e0*/ 	.word	0x0500000f


	//   ....[121]....
        /*02e4*/ 	.word	0x0500000f


	//   ....[122]....
        /*02e8*/ 	.word	0x0500000f


	//   ....[123]....
        /*02ec*/ 	.word	0x0500000f


	//   ....[124]....
        /*02f0*/ 	.word	0x0500000f


	//   ....[125]....
        /*02f4*/ 	.word	0x0500000f


	//   ....[126]....
        /*02f8*/ 	.word	0x0500000f


	//   ....[127]....
        /*02fc*/ 	.word	0x0500000f


	//   ....[128]....
        /*0300*/ 	.word	0x0500000f


	//   ....[129]....
        /*0304*/ 	.word	0x0500000f


	//   ....[130]....
        /*0308*/ 	.word	0x0500000f


	//   ....[131]....
        /*030c*/ 	.word	0x0500000f


	//   ....[132]....
        /*0310*/ 	.word	0x0500000f


	//   ....[133]....
        /*0314*/ 	.word	0x0500000f


	//   ....[134]....
        /*0318*/ 	.word	0x0500000f


	//   ....[135]....
        /*031c*/ 	.word	0x0500000f


	//----- nvinfo : EIATTR_COOP_GROUP_INSTR_OFFSETS
	.align		4
.L_1285:
        /*0320*/ 	.byte	0x04, 0x28
        /*0322*/ 	.short	(.L_1287 - .L_1286)


	//   ....[0]....
.L_1286:
        /*0324*/ 	.word	0x00000080


	//   ....[1]....
        /*0328*/ 	.word	0x00000090


	//   ....[2]....
        /*032c*/ 	.word	0x000002d0


	//   ....[3]....
        /*0330*/ 	.word	0x00000430


	//   ....[4]....
        /*0334*/ 	.word	0x00000550


	//   ....[5]....
        /*0338*/ 	.word	0x000006b0


	//   ....[6]....
        /*033c*/ 	.word	0x000014e0


	//   ....[7]....
        /*0340*/ 	.word	0x00001d10


	//   ....[8]....
        /*0344*/ 	.word	0x000027d0


	//   ....[9]....
        /*0348*/ 	.word	0x00002bb0


	//   ....[10]....
        /*034c*/ 	.word	0x00002c10


	//   ....[11]....
        /*0350*/ 	.word	0x00003610


	//   ....[12]....
        /*0354*/ 	.word	0x000036a0


	//   ....[13]....
        /*0358*/ 	.word	0x000042f0


	//   ....[14]....
        /*035c*/ 	.word	0x00004e00


	//   ....[15]....
        /*0360*/ 	.word	0x000050b0


	//   ....[16]....
        /*0364*/ 	.word	0x000059c0


	//   ....[17]....
        /*0368*/ 	.word	0x00005a90


	//   ....[18]....
        /*036c*/ 	.word	0x000064b0


	//   ....[19]....
        /*0370*/ 	.word	0x00006520


	//   ....[20]....
        /*0374*/ 	.word	0x000075b0


	//   ....[21]....
        /*0378*/ 	.word	0x00008b30


	//   ....[22]....
        /*037c*/ 	.word	0x00008b50


	//   ....[23]....
        /*0380*/ 	.word	0x00008b80


	//   ....[24]....
        /*0384*/ 	.word	0x00008b90


	//   ....[25]....
        /*0388*/ 	.word	0x00009ef0


	//   ....[26]....
        /*038c*/ 	.word	0x0000a000


	//   ....[27]....
        /*0390*/ 	.word	0x0000a060


	//   ....[28]....
        /*0394*/ 	.word	0x0000a140


	//   ....[29]....
        /*0398*/ 	.word	0x0000a170


	//   ....[30]....
        /*039c*/ 	.word	0x0000b090


	//   ....[31]....
        /*03a0*/ 	.word	0x0000b0c0


	//   ....[32]....
        /*03a4*/ 	.word	0x0000b0f0


	//   ....[33]....
        /*03a8*/ 	.word	0x0000b120


	//   ....[34]....
        /*03ac*/ 	.word	0x0000b640


	//   ....[35]....
        /*03b0*/ 	.word	0x0000b660


	//   ....[36]....
        /*03b4*/ 	.word	0x0000b770


	//   ....[37]....
        /*03b8*/ 	.word	0x0000b790


	//   ....[38]....
        /*03bc*/ 	.word	0x0000be30


	//   ....[39]....
        /*03c0*/ 	.word	0x0000be40


	//   ....[40]....
        /*03c4*/ 	.word	0x0000bf40


	//   ....[41]....
        /*03c8*/ 	.word	0x0000bf60


	//   ....[42]....
        /*03cc*/ 	.word	0x0000c120


	//   ....[43]....
        /*03d0*/ 	.word	0x0000d6e0


	//   ....[44]....
        /*03d4*/ 	.word	0x0000d700


	//   ....[45]....
        /*03d8*/ 	.word	0x0000d710


	//   ....[46]....
        /*03dc*/ 	.word	0x0000d7b0


	//   ....[47]....
        /*03e0*/ 	.word	0x0000d7d0


	//   ....[48]....
        /*03e4*/ 	.word	0x0000d870


	//   ....[49]....
        /*03e8*/ 	.word	0x0000d890


	//   ....[50]....
        /*03ec*/ 	.word	0x0000d8a0


	//   ....[51]....
        /*03f0*/ 	.word	0x0000e150


	//   ....[52]....
        /*03f4*/ 	.word	0x0000e170


	//   ....[53]....
        /*03f8*/ 	.word	0x0000e190


	//   ....[54]....
        /*03fc*/ 	.word	0x0000e260


	//   ....[55]....
        /*0400*/ 	.word	0x0000e270


	//   ....[56]....
        /*0404*/ 	.word	0x0000e310


	//   ....[57]....
        /*0408*/ 	.word	0x0000e320


	//   ....[58]....
        /*040c*/ 	.word	0x0000e330


	//   ....[59]....
        /*0410*/ 	.word	0x0000e340


	//   ....[60]....
        /*0414*/ 	.word	0x0000e400


	//   ....[61]....
        /*0418*/ 	.word	0x0000e430


	//   ....[62]....
        /*041c*/ 	.word	0x0000e480


	//   ....[63]....
        /*0420*/ 	.word	0x0000ecc0


	//   ....[64]....
        /*0424*/ 	.word	0x0000ecd0


	//   ....[65]....
        /*0428*/ 	.word	0x0000ecf0


	//   ....[66]....
        /*042c*/ 	.word	0x0000ed70


	//   ....[67]....
        /*0430*/ 	.word	0x0000ed80


	//   ....[68]....
        /*0434*/ 	.word	0x0000ede0


	//   ....[69]....
        /*0438*/ 	.word	0x0000ee10


	//   ....[70]....
        /*043c*/ 	.word	0x0000ee50


	//   ....[71]....
        /*0440*/ 	.word	0x0000f150


	//   ....[72]....
        /*0444*/ 	.word	0x0000f170


	//   ....[73]....
        /*0448*/ 	.word	0x0000f210


	//   ....[74]....
        /*044c*/ 	.word	0x0000f220


	//   ....[75]....
        /*0450*/ 	.word	0x0000f2b0


	//   ....[76]....
        /*0454*/ 	.word	0x0000f2c0


	//   ....[77]....
        /*0458*/ 	.word	0x0000f2d0


	//   ....[78]....
        /*045c*/ 	.word	0x0000f360


	//   ....[79]....
        /*0460*/ 	.word	0x0000f980


	//   ....[80]....
        /*0464*/ 	.word	0x0000f990


	//   ....[81]....
        /*0468*/ 	.word	0x0000f9e0


	//   ....[82]....
        /*046c*/ 	.word	0x0000fa20


	//   ....[83]....
        /*0470*/ 	.word	0x0000fa80


	//   ....[84]....
        /*0474*/ 	.word	0x0000faa0


	//   ....[85]....
        /*0478*/ 	.word	0x0000fb20


	//   ....[86]....
        /*047c*/ 	.word	0x0000fb40


	//   ....[87]....
        /*0480*/ 	.word	0x0000fea0


	//   ....[88]....
        /*0484*/ 	.word	0x00010090


	//   ....[89]....
        /*0488*/ 	.word	0x00010620


	//   ....[90]....
        /*048c*/ 	.word	0x00010700


	//   ....[91]....
        /*0490*/ 	.word	0x000107a0


	//   ....[92]....
        /*0494*/ 	.word	0x00010800


	//   ....[93]....
        /*0498*/ 	.word	0x00010910


	//   ....[94]....
        /*049c*/ 	.word	0x00010980


	//   ....[95]....
        /*04a0*/ 	.word	0x00010a90


	//   ....[96]....
        /*04a4*/ 	.word	0x00010b00


	//   ....[97]....
        /*04a8*/ 	.word	0x00010c00


	//   ....[98]....
        /*04ac*/ 	.word	0x00010c90


	//   ....[99]....
        /*04b0*/ 	.word	0x00010d00


	//   ....[100]....
        /*04b4*/ 	.word	0x00010d60


	//   ....[101]....
        /*04b8*/ 	.word	0x00010e80


	//   ....[102]....
        /*04bc*/ 	.word	0x00010ee0


	//   ....[103]....
        /*04c0*/ 	.word	0x00011000


	//   ....[104]....
        /*04c4*/ 	.word	0x00011060


	//   ....[105]....
        /*04c8*/ 	.word	0x00011100


	//   ....[106]....
        /*04cc*/ 	.word	0x000111d0


	//   ....[107]....
        /*04d0*/ 	.word	0x000112f0


	//   ....[108]....
        /*04d4*/ 	.word	0x00011350


	//   ....[109]....
        /*04d8*/ 	.word	0x00011440


	//   ....[110]....
        /*04dc*/ 	.word	0x00011570


	//   ....[111]....
        /*04e0*/ 	.word	0x00011620


	//   ....[112]....
        /*04e4*/ 	.word	0x00011690


	//   ....[113]....
        /*04e8*/ 	.word	0x00011780


	//   ....[114]....
        /*04ec*/ 	.word	0x000117e0


	//   ....[115]....
        /*04f0*/ 	.word	0x000118b0


	//   ....[116]....
        /*04f4*/ 	.word	0x00011910


	//   ....[117]....
        /*04f8*/ 	.word	0x000119e0


	//   ....[118]....
        /*04fc*/ 	.word	0x00011ad0


	//   ....[119]....
        /*0500*/ 	.word	0x00011b70


	//   ....[120]....
        /*0504*/ 	.word	0x00011bd0


	//   ....[121]....
        /*0508*/ 	.word	0x00011cd0


	//   ....[122]....
        /*050c*/ 	.word	0x00011d30


	//   ....[123]....
        /*0510*/ 	.word	0x00011e30


	//   ....[124]....
        /*0514*/ 	.word	0x00011e90


	//   ....[125]....
        /*0518*/ 	.word	0x00011f60


	//   ....[126]....
        /*051c*/ 	.word	0x000120b0


	//   ....[127]....
        /*0520*/ 	.word	0x00012150


	//   ....[128]....
        /*0524*/ 	.word	0x000121e0


	//   ....[129]....
        /*0528*/ 	.word	0x000122e0


	//   ....[130]....
        /*052c*/ 	.word	0x00012340


	//   ....[131]....
        /*0530*/ 	.word	0x00012430


	//   ....[132]....
        /*0534*/ 	.word	0x00012490


	//   ....[133]....
        /*0538*/ 	.word	0x00012550


	//   ....[134]....
        /*053c*/ 	.word	0x00012640


	//   ....[135]....
        /*0540*/ 	.word	0x00012760


	//----- nvinfo : EIATTR_REG_RECONFIG
	.align		4
.L_1287:
        /*0544*/ 	.byte	0x01, 0x54
	.zero		2


	//----- nvinfo : EIATTR_SYSCALL_OFFSETS
	.align		4
        /*0548*/ 	.byte	0x04, 0x46
        /*054a*/ 	.short	(.L_1289 - .L_1288)


	//   ....[0]....
.L_1288:
        /*054c*/ 	.word	0x000016d0


	//   ....[1]....
        /*0550*/ 	.word	0x0000ccb0


	//   ....[2]....
        /*0554*/ 	.word	0x0000ce00


	//   ....[3]....
        /*0558*/ 	.word	0x0000cef0


	//   ....[4]....
        /*055c*/ 	.word	0x0000dc00


	//----- nvinfo : EIATTR_MBARRIER_INSTR_OFFSETS
	.align		4
.L_1289:
        /*0560*/ 	.byte	0x04, 0x39
        /*0562*/ 	.short	(.L_1291 - .L_1290)


	//   ....[0]....
.L_1290:
        /*0564*/ 	.word	0x00000180
        /*0568*/ 	.word	0x000000ff
        /*056c*/ 	.word	0x0002d800
        /*0570*/ 	.short	0x0100
        /*0572*/ 	.byte	0x08
	.zero		1


	//   ....[1]....
        /*0574*/ 	.word	0x00000190
        /*0578*/ 	.word	0x000000ff
        /*057c*/ 	.word	0x0002d820
        /*0580*/ 	.short	0x0100
        /*0582*/ 	.byte	0x08
	.zero		1


	//   ....[2]....
        /*0584*/ 	.word	0x00000280
        /*0588*/ 	.word	0x000000ff
        /*058c*/ 	.word	0x0002d830
        /*0590*/ 	.short	0x0100
        /*0592*/ 	.byte	0x08
	.zero		1


	//   ....[3]....
        /*0594*/ 	.word	0x00000290
        /*0598*/ 	.word	0x000000ff
        /*059c*/ 	.word	0x0002d840
        /*05a0*/ 	.short	0x0100
        /*05a2*/ 	.byte	0x08
	.zero		1


	//   ....[4]....
        /*05a4*/ 	.word	0x000002a0
        /*05a8*/ 	.word	0x000000ff
        /*05ac*/ 	.word	0x0002d838
        /*05b0*/ 	.short	0x0100
        /*05b2*/ 	.byte	0x08
	.zero		1


	//   ....[5]....
        /*05b4*/ 	.word	0x000002b0
        /*05b8*/ 	.word	0x000000ff
        /*05bc*/ 	.word	0x0002d848
        /*05c0*/ 	.short	0x0100
        /*05c2*/ 	.byte	0x08
	.zero		1


	//   ....[6]....
        /*05c4*/ 	.word	0x000003e0
        /*05c8*/ 	.word	0x000000ff
        /*05cc*/ 	.word	0x0002d850
        /*05d0*/ 	.short	0x0100
        /*05d2*/ 	.byte	0x08
	.zero		1


	//   ....[7]....
        /*05d4*/ 	.word	0x000003f0
        /*05d8*/ 	.word	0x000000ff
        /*05dc*/ 	.word	0x0002d860
        /*05e0*/ 	.short	0x0100
        /*05e2*/ 	.byte	0x08
	.zero		1


	//   ....[8]....
        /*05e4*/ 	.word	0x00000400
        /*05e8*/ 	.word	0x000000ff
        /*05ec*/ 	.word	0x0002d858
        /*05f0*/ 	.short	0x0100
        /*05f2*/ 	.byte	0x08
	.zero		1


	//   ....[9]....
        /*05f4*/ 	.word	0x00000410
        /*05f8*/ 	.word	0x000000ff
        /*05fc*/ 	.word	0x0002d868
        /*0600*/ 	.short	0x0100
        /*0602*/ 	.byte	0x08
	.zero		1


	//   ....[10]....
        /*0604*/ 	.word	0x00000500
        /*0608*/ 	.word	0x000000ff
        /*060c*/ 	.word	0x0002d870
        /*0610*/ 	.short	0x0100
        /*0612*/ 	.byte	0x06
	.zero		1


	//   ....[11]....
        /*0614*/ 	.word	0x00000510
        /*0618*/ 	.word	0x000000ff
        /*061c*/ 	.word	0x0002d880
        /*0620*/ 	.short	0x0100
        /*0622*/ 	.byte	0x06
	.zero		1


	//   ....[12]....
        /*0624*/ 	.word	0x00000520
        /*0628*/ 	.word	0x000000ff
        /*062c*/ 	.word	0x0002d878
        /*0630*/ 	.short	0x0100
        /*0632*/ 	.byte	0x06
	.zero		1


	//   ....[13]....
        /*0634*/ 	.word	0x00000530
        /*0638*/ 	.word	0x000000ff
        /*063c*/ 	.word	0x0002d888
        /*0640*/ 	.short	0x0100
        /*0642*/ 	.byte	0x06
	.zero		1


	//   ....[14]....
        /*0644*/ 	.word	0x00000660
        /*0648*/ 	.word	0x000000ff
        /*064c*/ 	.word	0x0002d890
        /*0650*/ 	.short	0x0100
        /*0652*/ 	.byte	0x08
	.zero		1


	//   ....[15]....
        /*0654*/ 	.word	0x00000670
        /*0658*/ 	.word	0x000000ff
        /*065c*/ 	.word	0x0002d8a0
        /*0660*/ 	.short	0x0100
        /*0662*/ 	.byte	0x08
	.zero		1


	//   ....[16]....
        /*0664*/ 	.word	0x00000680
        /*0668*/ 	.word	0x000000ff
        /*066c*/ 	.word	0x0002d898
        /*0670*/ 	.short	0x0100
        /*0672*/ 	.byte	0x08
	.zero		1


	//   ....[17]....
        /*0674*/ 	.word	0x00000690
        /*0678*/ 	.word	0x000000ff
        /*067c*/ 	.word	0x0002d8a8
        /*0680*/ 	.short	0x0100
        /*0682*/ 	.byte	0x08
	.zero		1


	//   ....[18]....
        /*0684*/ 	.word	0x000007d0
        /*0688*/ 	.word	0x000000ff
        /*068c*/ 	.word	0x0002d8b0
        /*0690*/ 	.short	0x0100
        /*0692*/ 	.byte	0x08
	.zero		1


	//   ....[19]....
        /*0694*/ 	.word	0x000007e0
        /*0698*/ 	.word	0x000000ff
        /*069c*/ 	.word	0x0002d8c0
        /*06a0*/ 	.short	0x0100
        /*06a2*/ 	.byte	0x08
	.zero		1


	//   ....[20]....
        /*06a4*/ 	.word	0x000007f0
        /*06a8*/ 	.word	0x000000ff
        /*06ac*/ 	.word	0x0002d8b8
        /*06b0*/ 	.short	0x0100
        /*06b2*/ 	.byte	0x08
	.zero		1


	//   ....[21]....
        /*06b4*/ 	.word	0x00000800
        /*06b8*/ 	.word	0x000000ff
        /*06bc*/ 	.word	0x0002d8c8
        /*06c0*/ 	.short	0x0100
        /*06c2*/ 	.byte	0x08
	.zero		1


	//   ....[22]....
        /*06c4*/ 	.word	0x00001750
        /*06c8*/ 	.word	0x000000ff
        /*06cc*/ 	.word	0x0002d800
        /*06d0*/ 	.short	0x010a
        /*06d2*/ 	.byte	0x28
	.zero		1


	//   ....[23]....
        /*06d4*/ 	.word	0x000017d0
        /*06d8*/ 	.word	0x00000000
        /*06dc*/ 	.word	0x0002d830
        /*06e0*/ 	.short	0x010a
        /*06e2*/ 	.byte	0x3f
	.zero		1


	//   ....[24]....
        /*06e4*/ 	.word	0x00001810
        /*06e8*/ 	.word	0x00000000
        /*06ec*/ 	.word	0x0002d830
        /*06f0*/ 	.short	0x010a
        /*06f2*/ 	.byte	0x3f
	.zero		1


	//   ....[25]....
        /*06f4*/ 	.word	0x000024c0
        /*06f8*/ 	.word	0x000000ff
        /*06fc*/ 	.word	0x00000000
        /*0700*/ 	.short	0x0101
        /*0702*/ 	.byte	0x06
	.zero		1


	//   ....[26]....
        /*0704*/ 	.word	0x00004460
        /*0708*/ 	.word	0x000000ff
        /*070c*/ 	.word	0x0002d830
        /*0710*/ 	.short	0x010a
        /*0712*/ 	.byte	0x06
	.zero		1


	//   ....[27]....
        /*0714*/ 	.word	0x000044a0
        /*0718*/ 	.word	0x000000ff
        /*071c*/ 	.word	0x0002d830
        /*0720*/ 	.short	0x010a
        /*0722*/ 	.byte	0x06
	.zero		1


	//   ....[28]....
        /*0724*/ 	.word	0x00004770
        /*0728*/ 	.word	0x000000ff
        /*072c*/ 	.word	0x0002d850
        /*0730*/ 	.short	0x010a
        /*0732*/ 	.byte	0x06
	.zero		1


	//   ....[29]....
        /*0734*/ 	.word	0x000047b0
        /*0738*/ 	.word	0x000000ff
        /*073c*/ 	.word	0x0002d850
        /*0740*/ 	.short	0x010a
        /*0742*/ 	.byte	0x06
	.zero		1


	//   ....[30]....
        /*0744*/ 	.word	0x00005290
        /*0748*/ 	.word	0x000000ff
        /*074c*/ 	.word	0x00000000
        /*0750*/ 	.short	0x0101
        /*0752*/ 	.byte	0x06
	.zero		1


	//   ....[31]....
        /*0754*/ 	.word	0x00007030
        /*0758*/ 	.word	0x000000ff
        /*075c*/ 	.word	0x00000000
        /*0760*/ 	.short	0x0101
        /*0762*/ 	.byte	0x06
	.zero		1


	//   ....[32]....
        /*0764*/ 	.word	0x00007730
        /*0768*/ 	.word	0x000000ff
        /*076c*/ 	.word	0x0002d830
        /*0770*/ 	.short	0x010a
        /*0772*/ 	.byte	0x06
	.zero		1


	//   ....[33]....
        /*0774*/ 	.word	0x00007770
        /*0778*/ 	.word	0x000000ff
        /*077c*/ 	.word	0x0002d830
        /*0780*/ 	.short	0x010a
        /*0782*/ 	.byte	0x06
	.zero		1


	//   ....[34]....
        /*0784*/ 	.word	0x00007a40
        /*0788*/ 	.word	0x000000ff
        /*078c*/ 	.word	0x0002d850
        /*0790*/ 	.short	0x010a
        /*0792*/ 	.byte	0x06
	.zero		1


	//   ....[35]....
        /*0794*/ 	.word	0x00007a80
        /*0798*/ 	.word	0x000000ff
        /*079c*/ 	.word	0x0002d850
        /*07a0*/ 	.short	0x010a
        /*07a2*/ 	.byte	0x06
	.zero		1


	//   ....[36]....
        /*07a4*/ 	.word	0x000083a0
        /*07a8*/ 	.word	0x000000ff
        /*07ac*/ 	.word	0x00000000
        /*07b0*/ 	.short	0x0101
        /*07b2*/ 	.byte	0x06
	.zero		1


	//   ....[37]....
        /*07b4*/ 	.word	0x00009980
        /*07b8*/ 	.word	0x000000ff
        /*07bc*/ 	.word	0x00000000
        /*07c0*/ 	.short	0x0101
        /*07c2*/ 	.byte	0x06
	.zero		1


	//   ....[38]....
        /*07c4*/ 	.word	0x00009f70
        /*07c8*/ 	.word	0x000000ff
        /*07cc*/ 	.word	0x0002d850
        /*07d0*/ 	.short	0x010a
        /*07d2*/ 	.byte	0x08
	.zero		1


	//   ....[39]....
        /*07d4*/ 	.word	0x00009fb0
        /*07d8*/ 	.word	0x000000ff
        /*07dc*/ 	.word	0x0002d850
        /*07e0*/ 	.short	0x010a
        /*07e2*/ 	.byte	0x08
	.zero		1


	//   ....[40]....
        /*07e4*/ 	.word	0x0000a640
        /*07e8*/ 	.word	0x000000ff
        /*07ec*/ 	.word	0x00000000
        /*07f0*/ 	.short	0x0101
        /*07f2*/ 	.byte	0x08
	.zero		1


	//   ....[41]....
        /*07f4*/ 	.word	0x0000b670
        /*07f8*/ 	.word	0x000000ff
        /*07fc*/ 	.word	0x00000000
        /*0800*/ 	.short	0x0101
        /*0802*/ 	.byte	0x05
	.zero		1


	//   ....[42]....
        /*0804*/ 	.word	0x0000d460
        /*0808*/ 	.word	0x00000006
        /*080c*/ 	.word	0x0002d840
        /*0810*/ 	.short	0x010a
        /*0812*/ 	.byte	0x3f
	.zero		1


	//   ....[43]....
        /*0814*/ 	.word	0x0000d9e0
        /*0818*/ 	.word	0x00000006
        /*081c*/ 	.word	0x0002d830
        /*0820*/ 	.short	0x0107
        /*0822*/ 	.byte	0x3f
	.zero		1


	//   ....[44]....
        /*0824*/ 	.word	0x0000dab0
        /*0828*/ 	.word	0x00000006
        /*082c*/ 	.word	0x0002d830
        /*0830*/ 	.short	0x0101
        /*0832*/ 	.byte	0x3f
	.zero		1


	//   ....[45]....
        /*0834*/ 	.word	0x0000e5d0
        /*0838*/ 	.word	0x00000011
        /*083c*/ 	.word	0x0002d800
        /*0840*/ 	.short	0x0107
        /*0842*/ 	.byte	0x3f
	.zero		1


	//   ....[46]....
        /*0844*/ 	.word	0x0000e6c0
        /*0848*/ 	.word	0x00000011
        /*084c*/ 	.word	0x0002d800
        /*0850*/ 	.short	0x0101
        /*0852*/ 	.byte	0x3f
	.zero		1


	//   ....[47]....
        /*0854*/ 	.word	0x0000e6e0
        /*0858*/ 	.word	0x00000011
        /*085c*/ 	.word	0x0002d820
        /*0860*/ 	.short	0x010a
        /*0862*/ 	.byte	0x3f
	.zero		1


	//   ....[48]....
        /*0864*/ 	.word	0x0000ea80
        /*0868*/ 	.word	0x00000006
        /*086c*/ 	.word	0x0002d840
        /*0870*/ 	.short	0x010a
        /*0872*/ 	.byte	0x3f
	.zero		1


	//   ....[49]....
        /*0874*/ 	.word	0x0000eef0
        /*0878*/ 	.word	0x00000006
        /*087c*/ 	.word	0x0002d830
        /*0880*/ 	.short	0x0107
        /*0882*/ 	.byte	0x3f
	.zero		1


	//   ....[50]....
        /*0884*/ 	.word	0x0000efb0
        /*0888*/ 	.word	0x00000006
        /*088c*/ 	.word	0x0002d830
        /*0890*/ 	.short	0x0101
        /*0892*/ 	.byte	0x3f
	.zero		1


	//   ....[51]....
        /*0894*/ 	.word	0x0000f010
        /*0898*/ 	.word	0x00000006
        /*089c*/ 	.word	0x0002d860
        /*08a0*/ 	.short	0x010a
        /*08a2*/ 	.byte	0x3f
	.zero		1


	//   ....[52]....
        /*08a4*/ 	.word	0x0000f450
        /*08a8*/ 	.word	0x00000006
        /*08ac*/ 	.word	0x0002d850
        /*08b0*/ 	.short	0x0107
        /*08b2*/ 	.byte	0x3f
	.zero		1


	//   ....[53]....
        /*08b4*/ 	.word	0x0000f620
        /*08b8*/ 	.word	0x00000006
        /*08bc*/ 	.word	0x0002d850
        /*08c0*/ 	.short	0x0101
        /*08c2*/ 	.byte	0x3f
	.zero		1


	//   ....[54]....
        /*08c4*/ 	.word	0x0000f830
        /*08c8*/ 	.word	0x00000004
        /*08cc*/ 	.word	0x0002d860
        /*08d0*/ 	.short	0x010a
        /*08d2*/ 	.byte	0x3f
	.zero		1


	//   ....[55]....
        /*08d4*/ 	.word	0x0000fc80
        /*08d8*/ 	.word	0x00000004
        /*08dc*/ 	.word	0x0002d850
        /*08e0*/ 	.short	0x0107
        /*08e2*/ 	.byte	0x3f
	.zero		1


	//   ....[56]....
        /*08e4*/ 	.word	0x0000fd40
        /*08e8*/ 	.word	0x00000004
        /*08ec*/ 	.word	0x0002d850
        /*08f0*/ 	.short	0x0101
        /*08f2*/ 	.byte	0x3f
	.zero		1


	//   ....[57]....
        /*08f4*/ 	.word	0x00010010
        /*08f8*/ 	.word	0x00000004
        /*08fc*/ 	.word	0x0002d820
        /*0900*/ 	.short	0x010a
        /*0902*/ 	.byte	0x3f
	.zero		1


	//   ....[58]....
        /*0904*/ 	.word	0x00010190
        /*0908*/ 	.word	0x00000005
        /*090c*/ 	.word	0x0002d840
        /*0910*/ 	.short	0x010a
        /*0912*/ 	.byte	0x3f
	.zero		1


	//   ....[59]....
        /*0914*/ 	.word	0x00010230
        /*0918*/ 	.word	0x00000017
        /*091c*/ 	.word	0x0002d840
        /*0920*/ 	.short	0x010a
        /*0922*/ 	.byte	0x3f
	.zero		1


	//   ....[60]....
        /*0924*/ 	.word	0x00010270
        /*0928*/ 	.word	0x00000005
        /*092c*/ 	.word	0x0002d860
        /*0930*/ 	.short	0x010a
        /*0932*/ 	.byte	0x3f
	.zero		1


	//   ....[61]....
        /*0934*/ 	.word	0x000102b0
        /*0938*/ 	.word	0x00000017
        /*093c*/ 	.word	0x0002d860
        /*0940*/ 	.short	0x010a
        /*0942*/ 	.byte	0x3f
	.zero		1


	//   ....[62]....
        /*0944*/ 	.word	0x00010320
        /*0948*/ 	.word	0x00000003
        /*094c*/ 	.word	0x0002d800
        /*0950*/ 	.short	0x010a
        /*0952*/ 	.byte	0x3f
	.zero		1


	//   ....[63]....
        /*0954*/ 	.word	0x00010370
        /*0958*/ 	.word	0x00000000
        /*095c*/ 	.word	0x0002d830
        /*0960*/ 	.short	0x010a
        /*0962*/ 	.byte	0x3f
	.zero		1


	//   ....[64]....
        /*0964*/ 	.word	0x000103d0
        /*0968*/ 	.word	0x00000006
        /*096c*/ 	.word	0x0002d830
        /*0970*/ 	.short	0x010a
        /*0972*/ 	.byte	0x3f
	.zero		1


	//   ....[65]....
        /*0974*/ 	.word	0x00010430
        /*0978*/ 	.word	0x00000006
        /*097c*/ 	.word	0x0002d850
        /*0980*/ 	.short	0x010a
        /*0982*/ 	.byte	0x3f
	.zero		1


	//   ....[66]....
        /*0984*/ 	.word	0x00010490
        /*0988*/ 	.word	0x00000006
        /*098c*/ 	.word	0x0002d830
        /*0990*/ 	.short	0x010a
        /*0992*/ 	.byte	0x3f
	.zero		1


	//   ....[67]....
        /*0994*/ 	.word	0x000104f0
        /*0998*/ 	.word	0x00000006
        /*099c*/ 	.word	0x0002d850
        /*09a0*/ 	.short	0x010a
        /*09a2*/ 	.byte	0x3f
	.zero		1


	//   ....[68]....
        /*09a4*/ 	.word	0x00010550
        /*09a8*/ 	.word	0x00000004
        /*09ac*/ 	.word	0x0002d850
        /*09b0*/ 	.short	0x010a
        /*09b2*/ 	.byte	0x3f
	.zero		1


	//   ....[69]....
        /*09b4*/ 	.word	0x00010650
        /*09b8*/ 	.word	0x00000006
        /*09bc*/ 	.word	0x0002d840
        /*09c0*/ 	.short	0x010a
        /*09c2*/ 	.byte	0x3f
	.zero		1


	//   ....[70]....
        /*09c4*/ 	.word	0x00011470
        /*09c8*/ 	.word	0x00000011
        /*09cc*/ 	.word	0x0002d820
        /*09d0*/ 	.short	0x010a
        /*09d2*/ 	.byte	0x3f
	.zero		1


	//   ....[71]....
        /*09d4*/ 	.word	0x000114c0
        /*09d8*/ 	.word	0x00000006
        /*09dc*/ 	.word	0x0002d840
        /*09e0*/ 	.short	0x010a
        /*09e2*/ 	.byte	0x3f
	.zero		1


	//   ....[72]....
        /*09e4*/ 	.word	0x00011a20
        /*09e8*/ 	.word	0x00000006
        /*09ec*/ 	.word	0x0002d860
        /*09f0*/ 	.short	0x010a
        /*09f2*/ 	.byte	0x3f
	.zero		1


	//   ....[73]....
        /*09f4*/ 	.word	0x00012000
        /*09f8*/ 	.word	0x00000004
        /*09fc*/ 	.word	0x0002d860
        /*0a00*/ 	.short	0x010a
        /*0a02*/ 	.byte	0x3f
	.zero		1


	//   ....[74]....
        /*0a04*/ 	.word	0x00012680
        /*0a08*/ 	.word	0x00000004
        /*0a0c*/ 	.word	0x0002d820
        /*0a10*/ 	.short	0x010a
        /*0a12*/ 	.byte	0x3f
	.zero		1


	//   ....[75]....
        /*0a14*/ 	.word	0x00012820
        /*0a18*/ 	.word	0x00000005
        /*0a1c*/ 	.word	0x0002d840
        /*0a20*/ 	.short	0x010a
        /*0a22*/ 	.byte	0x3f
	.zero		1


	//   ....[76]....
        /*0a24*/ 	.word	0x00012870
        /*0a28*/ 	.word	0x00000017
        /*0a2c*/ 	.word	0x0002d840
        /*0a30*/ 	.short	0x010a
        /*0a32*/ 	.byte	0x3f
	.zero		1


	//   ....[77]....
        /*0a34*/ 	.word	0x000128c0
        /*0a38*/ 	.word	0x00000005
        /*0a3c*/ 	.word	0x0002d860
        /*0a40*/ 	.short	0x010a
        /*0a42*/ 	.byte	0x3f
	.zero		1


	//----- nvinfo : EIATTR_NUM_MBARRIERS
	.align		4
.L_1291:
        /*0a44*/ 	.byte	0x03, 0x38
        /*0a46*/ 	.short	0x0016


	//----- nvinfo : EIATTR_EXIT_INSTR_OFFSETS
	.align		4
        /*0a48*/ 	.byte	0x04, 0x1c
        /*0a4a*/ 	.short	(.L_1293 - .L_1292)


	//   ....[0]....
.L_1292:
        /*0a4c*/ 	.word	0x00000970


	//   ....[1]....
        /*0a50*/ 	.word	0x0000c090


	//   ....[2]....
        /*0a54*/ 	.word	0x00010300


	//----- nvinfo : EIATTR_MAX_THREADS
	.align		4
.L_1293:
        /*0a58*/ 	.byte	0x04, 0x05
        /*0a5a*/ 	.short	(.L_1295 - .L_1294)
.L_1294:
        /*0a5c*/ 	.word	0x00000200
        /*0a60*/ 	.word	0x00000001
        /*0a64*/ 	.word	0x00000001


	//----- nvinfo : EIATTR_CRS_STACK_SIZE
	.align		4
.L_1295:
        /*0a68*/ 	.byte	0x04, 0x1e
        /*0a6a*/ 	.short	(.L_1297 - .L_1296)
.L_1296:
        /*0a6c*/ 	.word	0x00000000


	//----- nvinfo : EIATTR_CBANK_PARAM_SIZE
	.align		4
.L_1297:
        /*0a70*/ 	.byte	0x03, 0x19
        /*0a72*/ 	.short	0x0af0


	//----- nvinfo : EIATTR_PARAM_CBANK
	.align		4
        /*0a74*/ 	.byte	0x04, 0x0a
        /*0a76*/ 	.short	(.L_1299 - .L_1298)
	.align		4
.L_1298:
        /*0a78*/ 	.word	index@(.nv.constant0._ZN7cutlass13device_kernelIN5flash11enable_sm90INS1_16FlashAttnFwdSm90INS1_25CollectiveMainloopFwdSm90ILi2EN4cute5tupleIJNS5_1CILi1EEES8_S8_EEENS6_IJNS7_ILi192EEENS7_ILi128EEENS7_ILi96EEEEEELi96ENS_10bfloat16_tEfNS_4arch4Sm90ELb1ELb0ELb1ELb0ELb1ELb0ELb0ELb0ELb1ELb1ELb0ELb0EEENS1_21CollectiveEpilogueFwdINS6_IJSA_SC_SB_EEES9_SE_SG_Li384ELb0ELb1ELb0ELb0EEENS1_30DynamicPersistentTileSchedulerILi384ELi128ELb0ELb1ELb1EEEEEEEEEvNT_6ParamsE)
        /*0a7c*/ 	.short	0x0210
        /*0a7e*/ 	.short	0x0af0


	//----- nvinfo : EIATTR_SW_WAR
	.align		4
.L_1299:
        /*0a80*/ 	.byte	0x04, 0x36
        /*0a82*/ 	.short	(.L_1301 - .L_1300)
.L_1300:
        /*0a84*/ 	.word	0x00000008
.L_1301:


//--------------------- .nv.info._ZN7cutlass13device_kernelIN5flash11enable_sm90INS1_16FlashAttnFwdSm90INS1_25CollectiveMainloopFwdSm90ILi2EN4cute5tupleIJNS5_1CILi1EEES8_S8_EEENS6_IJNS7_ILi192EEENS7_ILi128EEENS7_ILi96EEEEEELi96ENS_10bfloat16_tEfNS_4arch4Sm90ELb1ELb0ELb1ELb1ELb1ELb0ELb0ELb0ELb1ELb1ELb0ELb0EEENS1_21CollectiveEpilogueFwdINS6_IJSA_SC_SB_EEES9_SE_SG_Li384ELb1ELb1ELb0ELb0EEENS1_36VarlenDynamicPersistentTileSchedulerILi192ELi128ELi384ELi128ELb0ELb1ELb1ELb1ELb1ELb1EEEEEEEEEvNT_6ParamsE --------------------------
	.section	.nv.info._ZN7cutlass13device_kernelIN5flash11enable_sm90INS1_16FlashAttnFwdSm90INS1_25CollectiveMainloopFwdSm90ILi2EN4cute5tupleIJNS5_1CILi1EEES8_S8_EEENS6_IJNS7_ILi192EEENS7_ILi128EEENS7_ILi96EEEEEELi96ENS_10bfloat16_tEfNS_4arch4Sm90ELb1ELb0ELb1ELb1ELb1ELb0ELb0ELb0ELb1ELb1ELb0ELb0EEENS1_21CollectiveEpilogueFwdINS6_IJSA_SC_SB_EEES9_SE_SG_Li384ELb1ELb1ELb0ELb0EEENS1_36VarlenDynamicPersistentTileSchedulerILi192ELi128ELi384ELi128ELb0ELb1ELb1ELb1ELb1ELb1EEEEEEEEEvNT_6ParamsE,"",@"SHT_CUDA_INFO"
	.sectionflags	@""
	.align	4


	//----- nvinfo : EIATTR_CUDA_API_VERSION
	.align		4
        /*0000*/ 	.byte	0x04, 0x37
        /*0002*/ 	.short	(.L_1303 - .L_1302)
.L_1302:
        /*0004*/ 	.word	0x00000082


	//----- nvinfo : EIATTR_KPARAM_INFO
	.align		4
.L_1303:
        /*0008*/ 	.byte	0x04, 0x17
        /*000a*/ 	.short	(.L_1305 - .L_1304)
.L_1304:
        /*000c*/ 	.word	0x00000000
        /*0010*/ 	.short	0x0000
        /*0012*/ 	.short	0x0070
        /*0014*/ 	.byte	0x00, 0xf0, 0x01, 0x2a


	//----- nvinfo : EIATTR_SPARSE_MMA_MASK
	.align		4
.L_1305:
        /*0018*/ 	.byte	0x03, 0x50
        /*001a*/ 	.short	0x0000


	//----- nvinfo : EIATTR_MAXREG_COUNT
	.align		4
        /*001c*/ 	.byte	0x03, 0x1b
        /*001e*/ 	.short	0x0080


	//----- nvinfo : EIATTR_NUM_BARRIERS
	.align		4
        /*0020*/ 	.byte	0x02, 0x4c
        /*0022*/ 	.byte	0x10
	.zero		1


	//----- nvinfo : EIATTR_EXTERNS
	.align		4
        /*0024*/ 	.byte	0x04, 0x0f
        /*0026*/ 	.short	(.L_1307 - .L_1306)


	//   ....[0]....
	.align		4
.L_1306:
        /*0028*/ 	.word	index@(__assertfail)


	//----- nvinfo : EIATTR_ANNOTATIONS
	.align		4
.L_1307:
        /*002c*/ 	.byte	0x04, 0x55
        /*002e*/ 	.short	(.L_1309 - .L_1308)


	//   ....[0]....
.L_1308:
        /* <DEDUP_REMOVED lines=32> */


	//----- nvinfo : EIATTR_MERCURY_ISA_VERSION
	.align		4
.L_1309:
        /*0220*/ 	.byte	0x03, 0x5f
        /*0222*/ 	.short	0x0101


	//----- nvinfo : EIATTR_UNUSED_LOAD_BYTE_OFFSET
	.align		4
        /*0224*/ 	.byte	0x04, 0x44
        /*0226*/ 	.short	(.L_1311 - .L_1310)


	//   ....[0]....
.L_1310:
        /*0228*/ 	.word	0x00000970
        /*022c*/ 	.word	0x0000fff0


	//   ....[1]....
        /*0230*/ 	.word	0x0000a780
        /*0234*/ 	.word	0x0000fff0


	//----- nvinfo : EIATTR_INT_WARP_WIDE_INSTR_OFFSETS
	.align		4
.L_1311:
        /*0238*/ 	.byte	0x04, 0x31
        /*023a*/ 	.short	(.L_1313 - .L_1312)


	//   ....[0]....
.L_1312:
        /*023c*/ 	.word	0x000000c0


	//   ....[1]....
        /*0240*/ 	.word	0x000000d0


	//   ....[2]....
        /*0244*/ 	.word	0x00000170


	//   ....[3]....
        /*0248*/ 	.word	0x0000d520


	//   ....[4]....
        /*024c*/ 	.word	0x0000d5b0


	//   ....[5]....
        /*0250*/ 	.word	0x000103a0


	//   ....[6]....
        /*0254*/ 	.word	0x00010430


	//----- nvinfo : EIATTR_COOP_GROUP_MASK_REGIDS
	.align		4
.L_1313:
        /*0258*/ 	.byte	0x04, 0x29
        /*025a*/ 	.short	(.L_1315 - .L_1314)


	//   ....[0]....
.L_1314:
        /*025c*/ 	.word	0xffffffff


	//   ....[1]....
        /*0260*/ 	.word	0xffffffff


	//   ....[2]....
        /*0264*/ 	.word	0xffffffff


	//   ....[3]....
        /*0268*/ 	.word	0xffffffff


	//   ....[4]....
        /*026c*/ 	.word	0xffffffff


	//   ....[5]....
        /*0270*/ 	.word	0xffffffff


	//   ....[6]....
        /*0274*/ 	.word	0xffffffff


	//   ....[7]....
        /*0278*/ 	.word	0xffffffff


	//   ....[8]....
        /*027c*/ 	.word	0xffffffff


	//   ....[9]....
        /*0280*/ 	.word	0xffffffff


	//   ....[10]....
        /*0284*/ 	.word	0xffffffff


	//   ....[11]....
        /*0288*/ 	.word	0xffffffff


	//   ....[12]....
        /*028c*/ 	.word	0xffffffff


	//   ....[13]....
        /*0290*/ 	.word	0xffffffff


	//   ....[14]....
        /*0294*/ 	.word	0xffffffff


	//   ....[15]....
        /*0298*/ 	.word	0xffffffff


	//   ....[16]....
        /*029c*/ 	.word	0xffffffff


	//   ....[17]....
        /*02a0*/ 	.word	0xffffffff


	//   ....[18]....
        /*02a4*/ 	.word	0xffffffff


	//   ....[19]....
        /*02a8*/ 	.word	0xffffffff


	//   ....[20]....
        /*02ac*/ 	.word	0xffffffff


	//   ....[21]....
        /*02b0*/ 	.word	0xffffffff


	//   ....[22]....
        /*02b4*/ 	.word	0xffffffff


	//   ....[23]....
        /*02b8*/ 	.word	0xffffffff


	//   ....[24]....
        /*02bc*/ 	.word	0xffffffff


	//   ....[25]....
        /*02c0*/ 	.word	0xffffffff


	//   ....[26]....
        /*02c4*/ 	.word	0xffffffff


	//   ....[27]....
        /*02c8*/ 	.word	0xffffffff


	//   ....[28]....
        /*02cc*/ 	.word	0xffffffff


	//   ....[29]....
        /*02d0*/ 	.word	0xffffffff


	//   ....[30]....
        /*02d4*/ 	.word	0xffffffff


	//   ....[31]....
        /*02d8*/ 	.word	0xffffffff


	//   ....[32]....
        /*02dc*/ 	.word	0xffffffff


	//   ....[33]....
        /*02e0*/ 	.word	0xffffffff


	//   ....[34]....
        /*02e4*/ 	.word	0xffffffff


	//   ....[35]....
        /*02e8*/ 	.word	0xffffffff


	//   ....[36]....
        /*02ec*/ 	.word	0xffffffff


	//   ....[37]....
        /*02f0*/ 	.word	0xffffffff


	//   ....[38]....
        /*02f4*/ 	.word	0xffffffff


	//   ....[39]....
        /*02f8*/ 	.word	0xffffffff


	//   ....[40]....
        /*02fc*/ 	.word	0xffffffff


	//   ....[41]....
        /*0300*/ 	.word	0xffffffff


	//   ....[42]....
        /*0304*/ 	.word	0xffffffff


	//   ....[43]....
        /*0308*/ 	.word	0xffffffff


	//   ....[44]....
        /*030c*/ 	.word	0xffffffff


	//   ....[45]....
        /*0310*/ 	.word	0xffffffff


	//   ....[46]....
        /*0314*/ 	.word	0xffffffff


	//   ....[47]....
        /*0318*/ 	.word	0xffffffff


	//   ....[48]....
        /*031c*/ 	.word	0xffffffff


	//   ....[49]....
        /*0320*/ 	.word	0xffffffff


	//   ....[50]....
        /*0324*/ 	.word	0xffffffff


	//   ....[51]....
        /*0328*/ 	.word	0xffffffff


	//   ....[52]....
        /*032c*/ 	.word	0xffffffff


	//   ....[53]....
        /*0330*/ 	.word	0xffffffff


	//   ....[54]....
        /*0334*/ 	.word	0xffffffff


	//   ....[55]....
        /*0338*/ 	.word	0xffffffff


	//   ....[56]....
        /*033c*/ 	.word	0xffffffff


	//   ....[57]....
        /*0340*/ 	.word	0xffffffff


	//   ....[58]....
        /*0344*/ 	.word	0xffffffff


	//   ....[59]....
        /*0348*/ 	.word	0xffffffff


	//   ....[60]....
        /*034c*/ 	.word	0xffffffff


	//   ....[61]....
        /*0350*/ 	.word	0xffffffff


	//   ....[62]....
        /*0354*/ 	.word	0xffffffff


	//   ....[63]....
        /*0358*/ 	.word	0xffffffff


	//   ....[64]....
        /*035c*/ 	.word	0xffffffff


	//   ....[65]....
        /*0360*/ 	.word	0xffffffff


	//   ....[66]....
        /*0364*/ 	.word	0xffffffff


	//   ....[67]....
        /*0368*/ 	.word	0xffffffff


	//   ....[68]....
        /*036c*/ 	.word	0xffffffff


	//   ....[69]....
        /*0370*/ 	.word	0xffffffff


	//   ....[70]....
        /*0374*/ 	.word	0xffffffff


	//   ....[71]....
        /*0378*/ 	.word	0xffffffff


	//   ....[72]....
        /*037c*/ 	.word	0xffffffff


	//   ....[73]....
        /*0380*/ 	.word	0xffffffff


	//   ....[74]....
        /*0384*/ 	.word	0xffffffff


	//   ....[75]....
        /*0388*/ 	.word	0xffffffff


	//   ....[76]....
        /*038c*/ 	.word	0xffffffff


	//   ....[77]....
        /*0390*/ 	.word	0xffffffff


	//   ....[78]....
        /*0394*/ 	.word	0xffffffff


	//   ....[79]....
        /*0398*/ 	.word	0xffffffff


	//   ....[80]....
        /*039c*/ 	.word	0xffffffff


	//   ....[81]....
        /*03a0*/ 	.word	0xffffffff


	//   ....[82]....
        /*03a4*/ 	.word	0xffffffff


	//   ....[83]....
        /*03a8*/ 	.word	0xffffffff


	//   ....[84]....
        /*03ac*/ 	.word	0xffffffff


	//   ....[85]....
        /*03b0*/ 	.word	0xffffffff


	//   ....[86]....
        /*03b4*/ 	.word	0xffffffff


	//   ....[87]....
        /*03b8*/ 	.word	0xffffffff


	//   ....[88]....
        /*03bc*/ 	.word	0xffffffff


	//   ....[89]....
        /*03c0*/ 	.word	0xffffffff


	//   ....[90]....
        /*03c4*/ 	.word	0xffffffff


	//   ....[91]....
        /*03c8*/ 	.word	0xffffffff


	//   ....[92]....
        /*03cc*/ 	.word	0xffffffff


	//   ....[93]....
        /*03d0*/ 	.word	0xffffffff


	//   ....[94]....
        /*03d4*/ 	.word	0xffffffff


	//   ....[95]....
        /*03d8*/ 	.word	0xffffffff


	//   ....[96]....
        /*03dc*/ 	.word	0xffffffff


	//   ....[97]....
        /*03e0*/ 	.word	0xffffffff


	//   ....[98]....
        /*03e4*/ 	.word	0xffffffff


	//   ....[99]....
        /*03e8*/ 	.word	0xffffffff


	//   ....[100]....
        /*03ec*/ 	.word	0xffffffff


	//   ....[101]....
        /*03f0*/ 	.word	0xffffffff


	//   ....[102]....
        /*03f4*/ 	.word	0xffffffff


	//   ....[103]....
        /*03f8*/ 	.word	0xffffffff


	//   ....[104]....
        /*03fc*/ 	.word	0xffffffff


	//   ....[105]....
        /*0400*/ 	.word	0xffffffff


	//   ....[106]....
        /*0404*/ 	.word	0xffffffff


	//   ....[107]....
        /*0408*/ 	.word	0xffffffff


	//   ....[108]....
        /*040c*/ 	.word	0xffffffff


	//   ....[109]....
        /*0410*/ 	.word	0xffffffff


	//   ....[110]....
        /*0414*/ 	.word	0xffffffff


	//   ....[111]....
        /*0418*/ 	.word	0xffffffff


	//   ....[112]....
        /*041c*/ 	.word	0xffffffff


	//   ....[113]....
        /*0420*/ 	.word	0xffffffff


	//   ....[114]....
        /*0424*/ 	.word	0xffffffff


	//   ....[115]....
        /*0428*/ 	.word	0xffffffff


	//   ....[116]....
        /*042c*/ 	.word	0xffffffff


	//   ....[117]....
        /*0430*/ 	.word	0xffffffff


	//   ....[118]....
        /*0434*/ 	.word	0xffffffff


	//   ....[119]....
        /*0438*/ 	.word	0xffffffff


	//   ....[120]....
        /*043c*/ 	.word	0x0500000f


	//   ....[121]....
        /*0440*/ 	.word	0x0500000f


	//   ....[122]....
        /*0444*/ 	.word	0x0500000f


	//   ....[123]....
        /*0448*/ 	.word	0x0500000f


	//   ....[124]....
        /*044c*/ 	.word	0x0500000f


	//   ....[125]....
        /*0450*/ 	.word	0x0500000f


	//   ....[126]....
        /*0454*/ 	.word	0x0500000f


	//   ....[127]....
        /*0458*/ 	.word	0x0500000f


	//   ....[128]....
        /*045c*/ 	.word	0x0500000f


	//   ....[129]....
        /*0460*/ 	.word	0x0500000f


	//   ....[130]....
        /*0464*/ 	.word	0x0500000f


	//   ....[131]....
        /*0468*/ 	.word	0x0500000f


	//   ....[132]....
        /*046c*/ 	.word	0x0500000f


	//   ....[133]....
        /*0470*/ 	.word	0x0500000f


	//   ....[134]....
        /*0474*/ 	.word	0x0500000f


	//   ....[135]....
        /*0478*/ 	.word	0x0500000f


	//   ....[136]....
        /*047c*/ 	.word	0x0500000f


	//   ....[137]....
        /*0480*/ 	.word	0x0500000f


	//   ....[138]....
        /*0484*/ 	.word	0x0500000f


	//   ....[139]....
        /*0488*/ 	.word	0x0500000f


	//   ....[140]....
        /*048c*/ 	.word	0x0500000f


	//   ....[141]....
        /*0490*/ 	.word	0x0500000f


	//   ....[142]....
        /*0494*/ 	.word	0x0500000f


	//   ....[143]....
        /*0498*/ 	.word	0x0500000f


	//   ....[144]....
        /*049c*/ 	.word	0x0500000f


	//   ....[145]....
        /*04a0*/ 	.word	0x0500000f


	//   ....[146]....
        /*04a4*/ 	.word	0x0500000f


	//   ....[147]....
        /*04a8*/ 	.word	0x0500000f


	//   ....[148]....
        /*04ac*/ 	.word	0x0500000f


	//   ....[149]....
        /*04b0*/ 	.word	0x0500000f


	//   ....[150]....
        /*04b4*/ 	.word	0x0500000f


	//   ....[151]....
        /*04b8*/ 	.word	0x0500000f


	//   ....[152]....
        /*04bc*/ 	.word	0x0500000f


	//   ....[153]....
        /*04c0*/ 	.word	0x0500000f


	//   ....[154]....
        /*04c4*/ 	.word	0x0500000f


	//   ....[155]....
        /*04c8*/ 	.word	0x0500000f


	//   ....[156]....
        /*04cc*/ 	.word	0x0500000f


	//   ....[157]....
        /*04d0*/ 	.word	0x0500000f


	//   ....[158]....
        /*04d4*/ 	.word	0x0500000f


	//   ....[159]....
        /*04d8*/ 	.word	0x0500000f


	//   ....[160]....
        /*04dc*/ 	.word	0x0500000f


	//   ....[161]....
        /*04e0*/ 	.word	0x0500000f


	//   ....[162]....
        /*04e4*/ 	.word	0x0500000f


	//   ....[163]....
        /*04e8*/ 	.word	0x0500000f


	//   ....[164]....
        /*04ec*/ 	.word	0x0500000f


	//   ....[165]....
        /*04f0*/ 	.word	0x0500000f


	//   ....[166]....
        /*04f4*/ 	.word	0x0500000f


	//   ....[167]....
        /*04f8*/ 	.word	0x0500000f


	//   ....[168]....
        /*04fc*/ 	.word	0x0500000f


	//   ....[169]....
        /*0500*/ 	.word	0x0500000f


	//   ....[170]....
        /*0504*/ 	.word	0x0500000f


	//   ....[171]....
        /*0508*/ 	.word	0x0500000f


	//   ....[172]....
        /*050c*/ 	.word	0x0500000f


	//   ....[173]....
        /*0510*/ 	.word	0x0500000f


	//   ....[174]....
        /*0514*/ 	.word	0x0500000f


	//   ....[175]....
        /*0518*/ 	.word	0x0500000f


	//   ....[176]....
        /*051c*/ 	.word	0x0500000f


	//   ....[177]....
        /*0520*/ 	.word	0x0500000f


	//   ....[178]....
        /*0524*/ 	.word	0x0500000f


	//   ....[179]....
        /*0528*/ 	.word	0x0500000f


	//   ....[180]....
        /*052c*/ 	.word	0x0500000f


	//   ....[181]....
        /*0530*/ 	.word	0x0500000f


	//   ....[182]....
        /*0534*/ 	.word	0x0500000f


	//----- nvinfo : EIATTR_COOP_GROUP_INSTR_OFFSETS
	.align		4
.L_1315:
        /*0538*/ 	.byte	0x04, 0x28
        /*053a*/ 	.short	(.L_1317 - .L_1316)


	//   ....[0]....
.L_1316:
        /*053c*/ 	.word	0x00000080


	//   ....[1]....
        /*0540*/ 	.word	0x000000b0


	//   ....[2]....
        /*0544*/ 	.word	0x000002d0


	//   ....[3]....
        /*0548*/ 	.word	0x00000430


	//   ....[4]....
        /*054c*/ 	.word	0x00000550


	//   ....[5]....
        /*0550*/ 	.word	0x000006b0


	//   ....[6]....
        /*0554*/ 	.word	0x000014e0


	//   ....[7]....
        /*0558*/ 	.word	0x00001e30


	//   ....[8]....
        /*055c*/ 	.word	0x00001f30


	//   ....[9]....
        /*0560*/ 	.word	0x00002900


	//   ....[10]....
        /*0564*/ 	.word	0x000029a0


	//   ....[11]....
        /*0568*/ 	.word	0x00003390


	//   ....[12]....
        /*056c*/ 	.word	0x000033e0


	//   ....[13]....
        /*0570*/ 	.word	0x00004210


	//   ....[14]....
        /*0574*/ 	.word	0x00004e30


	//   ....[15]....
        /*0578*/ 	.word	0x000056e0


	//   ....[16]....
        /*057c*/ 	.word	0x000058f0


	//   ....[17]....
        /*0580*/ 	.word	0x00005a30


	//   ....[18]....
        /*0584*/ 	.word	0x00006350


	//   ....[19]....
        /*0588*/ 	.word	0x000063a0


	//   ....[20]....
        /*058c*/ 	.word	0x00007440


	//   ....[21]....
        /*0590*/ 	.word	0x00008970


	//   ....[22]....
        /*0594*/ 	.word	0x000089a0


	//   ....[23]....
        /*0598*/ 	.word	0x000089c0


	//   ....[24]....
        /*059c*/ 	.word	0x000089f0


	//   ....[25]....
        /*05a0*/ 	.word	0x00009d40


	//   ....[26]....
        /*05a4*/ 	.word	0x00009e40


	//   ....[27]....
        /*05a8*/ 	.word	0x00009ea0


	//   ....[28]....
        /*05ac*/ 	.word	0x00009f80


	//   ....[29]....
        /*05b0*/ 	.word	0x00009f90


	//   ....[30]....
        /*05b4*/ 	.word	0x0000b0b0


	//   ....[31]....
        /*05b8*/ 	.word	0x0000b0f0


	//   ....[32]....
        /*05bc*/ 	.word	0x0000b120


	//   ....[33]....
        /*05c0*/ 	.word	0x0000b150


	//   ....[34]....
        /*05c4*/ 	.word	0x0000b5d0


	//   ....[35]....
        /*05c8*/ 	.word	0x0000b5e0


	//   ....[36]....
        /*05cc*/ 	.word	0x0000b6f0


	//   ....[37]....
        /*05d0*/ 	.word	0x0000b710


	//   ....[38]....
        /*05d4*/ 	.word	0x0000bf30


	//   ....[39]....
        /*05d8*/ 	.word	0x0000bf40


	//   ....[40]....
        /*05dc*/ 	.word	0x0000c040


	//   ....[41]....
        /*05e0*/ 	.word	0x0000c060


	//   ....[42]....
        /*05e4*/ 	.word	0x0000c1d0


	//   ....[43]....
        /*05e8*/ 	.word	0x0000c3a0


	//   ....[44]....
        /*05ec*/ 	.word	0x0000c3d0


	//   ....[45]....
        /*05f0*/ 	.word	0x0000c400


	//   ....[46]....
        /*05f4*/ 	.word	0x0000c430


	//   ....[47]....
        /*05f8*/ 	.word	0x0000c460


	//   ....[48]....
        /*05fc*/ 	.word	0x0000c490


	//   ....[49]....
        /*0600*/ 	.word	0x0000c5e0


	//   ....[50]....
        /*0604*/ 	.word	0x0000c610


	//   ....[51]....
        /*0608*/ 	.word	0x0000c640


	//   ....[52]....
        /*060c*/ 	.word	0x0000c670


	//   ....[53]....
        /*0610*/ 	.word	0x0000c6a0


	//   ....[54]....
        /*0614*/ 	.word	0x0000c6d0


	//   ....[55]....
        /*0618*/ 	.word	0x0000c760


	//   ....[56]....
        /*061c*/ 	.word	0x0000c7c0


	//   ....[57]....
        /*0620*/ 	.word	0x0000c860


	//   ....[58]....
        /*0624*/ 	.word	0x0000e1f0


	//   ....[59]....
        /*0628*/ 	.word	0x0000e210


	//   ....[60]....
        /*062c*/ 	.word	0x0000e2c0


	//   ....[61]....
        /*0630*/ 	.word	0x0000e2e0


	//   ....[62]....
        /*0634*/ 	.word	0x0000e380


	//   ....[63]....
        /*0638*/ 	.word	0x0000e3a0


	//   ....[64]....
        /*063c*/ 	.word	0x0000e3b0


	//   ....[65]....
        /*0640*/ 	.word	0x0000e3c0


	//   ....[66]....
        /*0644*/ 	.word	0x0000ed80


	//   ....[67]....
        /*0648*/ 	.word	0x0000ed90


	//   ....[68]....
        /*064c*/ 	.word	0x0000ee80


	//   ....[69]....
        /*0650*/ 	.word	0x0000ee90


	//   ....[70]....
        /*0654*/ 	.word	0x0000ef40


	//   ....[71]....
        /*0658*/ 	.word	0x0000ef50


	//   ....[72]....
        /*065c*/ 	.word	0x0000ef60


	//   ....[73]....
        /*0660*/ 	.word	0x0000ef70


	//   ....[74]....
        /*0664*/ 	.word	0x0000f040


	//   ....[75]....
        /*0668*/ 	.word	0x0000f080


	//   ....[76]....
        /*066c*/ 	.word	0x0000f090


	//   ....[77]....
        /*0670*/ 	.word	0x0000f0b0


	//   ....[78]....
        /*0674*/ 	.word	0x0000f960


	//   ....[79]....
        /*0678*/ 	.word	0x0000f970


	//   ....[80]....
        /*067c*/ 	.word	0x0000f990


	//   ....[81]....
        /*0680*/ 	.word	0x0000fa10


	//   ....[82]....
        /*0684*/ 	.word	0x0000fa20


	//   ....[83]....
        /*0688*/ 	.word	0x0000fa80


	//   ....[84]....
        /*068c*/ 	.word	0x0000fab0


	//   ....[85]....
        /*0690*/ 	.word	0x0000faf0


	//   ....[86]....
        /*0694*/ 	.word	0x0000fde0


	//   ....[87]....
        /*0698*/ 	.word	0x0000fe00


	//   ....[88]....
        /*069c*/ 	.word	0x0000fea0


	//   ....[89]....
        /*06a0*/ 	.word	0x0000feb0


	//   ....[90]....
        /*06a4*/ 	.word	0x0000ff40


	//   ....[91]....
        /*06a8*/ 	.word	0x0000ff50


	//   ....[92]....
        /*06ac*/ 	.word	0x0000ff60


	//   ....[93]....
        /*06b0*/ 	.word	0x0000fff0


	//   ....[94]....
        /*06b4*/ 	.word	0x00010620


	//   ....[95]....
        /*06b8*/ 	.word	0x00010630


	//   ....[96]....
        /*06bc*/ 	.word	0x000106c0


	//   ....[97]....
        /*06c0*/ 	.word	0x00010760


	//   ....[98]....
        /*06c4*/ 	.word	0x00010780


	//   ....[99]....
        /*06c8*/ 	.word	0x00010800


	//   ....[100]....
        /*06cc*/ 	.word	0x00010820


	//   ....[101]....
        /*06d0*/ 	.word	0x00010830


	//   ....[102]....
        /*06d4*/ 	.word	0x00010c10


	//   ....[103]....
        /*06d8*/ 	.word	0x00010c40


	//   ....[104]....
        /*06dc*/ 	.word	0x00010c80


	//   ....[105]....
        /*06e0*/ 	.word	0x00010cb0


	//   ....[106]....
        /*06e4*/ 	.word	0x00010ce0


	//   ....[107]....
        /*06e8*/ 	.word	0x00010d10


	//   ....[108]....
        /*06ec*/ 	.word	0x00010d40


	//   ....[109]....
        /*06f0*/ 	.word	0x00010d70


	//   ....[110]....
        /*06f4*/ 	.word	0x00010ef0


	//   ....[111]....
        /*06f8*/ 	.word	0x00010f20


	//   ....[112]....
        /*06fc*/ 	.word	0x00010f50


	//   ....[113]....
        /*0700*/ 	.word	0x00010f80


	//   ....[114]....
        /*0704*/ 	.word	0x00010fb0


	//   ....[115]....
        /*0708*/ 	.word	0x00010fe0


	//   ....[116]....
        /*070c*/ 	.word	0x000110a0


	//   ....[117]....
        /*0710*/ 	.word	0x000110c0


	//   ....[118]....
        /*0714*/ 	.word	0x00011130


	//   ....[119]....
        /*0718*/ 	.word	0x000117d0


	//   ....[120]....
        /*071c*/ 	.word	0x00011d70


	//   ....[121]....
        /*0720*/ 	.word	0x00011e60


	//   ....[122]....
        /*0724*/ 	.word	0x00011f00


	//   ....[123]....
        /*0728*/ 	.word	0x00011f60


	//   ....[124]....
        /*072c*/ 	.word	0x00012070


	//   ....[125]....
        /*0730*/ 	.word	0x000120e0


	//   ....[126]....
        /*0734*/ 	.word	0x000121f0


	//   ....[127]....
        /*0738*/ 	.word	0x00012260


	//   ....[128]....
        /*073c*/ 	.word	0x00012300


	//   ....[129]....
        /*0740*/ 	.word	0x00012440


	//   ....[130]....
        /*0744*/ 	.word	0x00012490


	//   ....[131]....
        /*0748*/ 	.word	0x00012500


	//   ....[132]....
        /*074c*/ 	.word	0x00012600


	//   ....[133]....
        /*0750*/ 	.word	0x00012670


	//   ....[134]....
        /*0754*/ 	.word	0x00012770


	//   ....[135]....
        /*0758*/ 	.word	0x000127f0


	//   ....[136]....
        /*075c*/ 	.word	0x00012870


	//   ....[137]....
        /*0760*/ 	.word	0x00012970


	//   ....[138]....
        /*0764*/ 	.word	0x00012a70


	//   ....[139]....
        /*0768*/ 	.word	0x00012ad0


	//   ....[140]....
        /*076c*/ 	.word	0x00012bb0


	//   ....[141]....
        /*0770*/ 	.word	0x00012cf0


	//   ....[142]....
        /*0774*/ 	.word	0x00012dc0


	//   ....[143]....
        /*0778*/ 	.word	0x00012e40


	//   ....[144]....
        /*077c*/ 	.word	0x00012f30


	//   ....[145]....
        /*0780*/ 	.word	0x00012f90


	//   ....[146]....
        /*0784*/ 	.word	0x00013060


	//   ....[147]....
        /*0788*/ 	.word	0x000130c0


	//   ....[148]....
        /*078c*/ 	.word	0x000131a0


	//   ....[149]....
        /*0790*/ 	.word	0x00013290


	//   ....[150]....
        /*0794*/ 	.word	0x00013330


	//   ....[151]....
        /*0798*/ 	.word	0x00013390


	//   ....[152]....
        /*079c*/ 	.word	0x00013490


	//   ....[153]....
        /*07a0*/ 	.word	0x000134f0


	//   ....[154]....
        /*07a4*/ 	.word	0x000135f0


	//   ....[155]....
        /*07a8*/ 	.word	0x00013650


	//   ....[156]....
        /*07ac*/ 	.word	0x00013720


	//   ....[157]....
        /*07b0*/ 	.word	0x00013870


	//   ....[158]....
        /*07b4*/ 	.word	0x00013920


	//   ....[159]....
        /*07b8*/ 	.word	0x00013a30


	//   ....[160]....
        /*07bc*/ 	.word	0x00013b10


	//   ....[161]....
        /*07c0*/ 	.word	0x00013b70


	//   ....[162]....
        /*07c4*/ 	.word	0x00013c60


	//   ....[163]....
        /*07c8*/ 	.word	0x00013cc0


	//   ....[164]....
        /*07cc*/ 	.word	0x00013da0


	//   ....[165]....
        /*07d0*/ 	.word	0x00013e30


	//   ....[166]....
        /*07d4*/ 	.word	0x00013ed0


	//   ....[167]....
        /*07d8*/ 	.word	0x00013ff0


	//   ....[168]....
        /*07dc*/ 	.word	0x00014060


	//   ....[169]....
        /*07e0*/ 	.word	0x000140d0


	//   ....[170]....
        /*07e4*/ 	.word	0x00014140


	//   ....[171]....
        /*07e8*/ 	.word	0x000141b0


	//   ....[172]....
        /*07ec*/ 	.word	0x00014230


	//   ....[173]....
        /*07f0*/ 	.word	0x000142c0


	//   ....[174]....
        /*07f4*/ 	.word	0x00014350


	//   ....[175]....
        /*07f8*/ 	.word	0x000143c0


	//   ....[176]....
        /*07fc*/ 	.word	0x00014430


	//   ....[177]....
        /*0800*/ 	.word	0x000144a0


	//   ....[178]....
        /*0804*/ 	.word	0x00014520


	//   ....[179]....
        /*0808*/ 	.word	0x00014590


	//   ....[180]....
        /*080c*/ 	.word	0x00014630


	//   ....[181]....
        /*0810*/ 	.word	0x000146c0


	//   ....[182]....
        /*0814*/ 	.word	0x000147f0


	//----- nvinfo : EIATTR_REG_RECONFIG
	.align		4
.L_1317:
        /*0818*/ 	.byte	0x01, 0x54
	.zero		2


	//----- nvinfo : EIATTR_SYSCALL_OFFSETS
	.align		4
        /*081c*/ 	.byte	0x04, 0x46
        /*081e*/ 	.short	(.L_1319 - .L_1318)


	//   ....[0]....
.L_1318:
        /*0820*/ 	.word	0x000016d0


	//   ....[1]....
        /*0824*/ 	.word	0x0000d710


	//   ....[2]....
        /*0828*/ 	.word	0x0000d860


	//   ....[3]....
        /*082c*/ 	.word	0x0000d950


	//   ....[4]....
        /*0830*/ 	.word	0x0000e800


	//----- nvinfo : EIATTR_MBARRIER_INSTR_OFFSETS
	.align		4
.L_1319:
        /*0834*/ 	.byte	0x04, 0x39
        /*0836*/ 	.short	(.L_1321 - .L_1320)


	//   ....[0]....
.L_1320:
        /*0838*/ 	.word	0x00000180
        /*083c*/ 	.word	0x000000ff
        /*0840*/ 	.word	0x0002d800
        /*0844*/ 	.short	0x0100
        /*0846*/ 	.byte	0x08
	.zero		1


	//   ....[1]....
        /*0848*/ 	.word	0x00000190
        /*084c*/ 	.word	0x000000ff
        /*0850*/ 	.word	0x0002d820
        /*0854*/ 	.short	0x0100
        /*0856*/ 	.byte	0x08
	.zero		1


	//   ....[2]....
        /*0858*/ 	.word	0x00000280
        /*085c*/ 	.word	0x000000ff
        /*0860*/ 	.word	0x0002d830
        /*0864*/ 	.short	0x0100
        /*0866*/ 	.byte	0x08
	.zero		1


	//   ....[3]....
        /*0868*/ 	.word	0x00000290
        /*086c*/ 	.word	0x000000ff
        /*0870*/ 	.word	0x0002d840
        /*0874*/ 	.short	0x0100
        /*0876*/ 	.byte	0x08
	.zero		1


	//   ....[4]....
        /*0878*/ 	.word	0x000002a0
        /*087c*/ 	.word	0x000000ff
        /*0880*/ 	.word	0x0002d838
        /*0884*/ 	.short	0x0100
        /*0886*/ 	.byte	0x08
	.zero		1


	//   ....[5]....
        /*0888*/ 	.word	0x000002b0
        /*088c*/ 	.word	0x000000ff
        /*0890*/ 	.word	0x0002d848
        /*0894*/ 	.short	0x0100
        /*0896*/ 	.byte	0x08
	.zero		1


	//   ....[6]....
        /*0898*/ 	.word	0x000003e0
        /*089c*/ 	.word	0x000000ff
        /*08a0*/ 	.word	0x0002d850
        /*08a4*/ 	.short	0x0100
        /*08a6*/ 	.byte	0x08
	.zero		1


	//   ....[7]....
        /*08a8*/ 	.word	0x000003f0
        /*08ac*/ 	.word	0x000000ff
        /*08b0*/ 	.word	0x0002d860
        /*08b4*/ 	.short	0x0100
        /*08b6*/ 	.byte	0x08
	.zero		1


	//   ....[8]....
        /*08b8*/ 	.word	0x00000400
        /*08bc*/ 	.word	0x000000ff
        /*08c0*/ 	.word	0x0002d858
        /*08c4*/ 	.short	0x0100
        /*08c6*/ 	.byte	0x08
	.zero		1


	//   ....[9]....
        /*08c8*/ 	.word	0x00000410
        /*08cc*/ 	.word	0x000000ff
        /*08d0*/ 	.word	0x0002d868
        /*08d4*/ 	.short	0x0100
        /*08d6*/ 	.byte	0x08
	.zero		1


	//   ....[10]....
        /*08d8*/ 	.word	0x00000500
        /*08dc*/ 	.word	0x000000ff
        /*08e0*/ 	.word	0x0002d870
        /*08e4*/ 	.short	0x0100
        /*08e6*/ 	.byte	0x06
	.zero		1


	//   ....[11]....
        /*08e8*/ 	.word	0x00000510
        /*08ec*/ 	.word	0x000000ff
        /*08f0*/ 	.word	0x0002d880
        /*08f4*/ 	.short	0x0100
        /*08f6*/ 	.byte	0x06
	.zero		1


	//   ....[12]....
        /*08f8*/ 	.word	0x00000520
        /*08fc*/ 	.word	0x000000ff
        /*0900*/ 	.word	0x0002d878
        /*0904*/ 	.short	0x0100
        /*0906*/ 	.byte	0x06
	.zero		1


	//   ....[13]....
        /*0908*/ 	.word	0x00000530
        /*090c*/ 	.word	0x000000ff
        /*0910*/ 	.word	0x0002d888
        /*0914*/ 	.short	0x0100
        /*0916*/ 	.byte	0x06
	.zero		1


	//   ....[14]....
        /*0918*/ 	.word	0x00000660
        /*091c*/ 	.word	0x000000ff
        /*0920*/ 	.word	0x0002d890
        /*0924*/ 	.short	0x0100
        /*0926*/ 	.byte	0x08
	.zero		1


	//   ....[15]....
        /*0928*/ 	.word	0x00000670
        /*092c*/ 	.word	0x000000ff
        /*0930*/ 	.word	0x0002d8a0
        /*0934*/ 	.short	0x0100
        /*0936*/ 	.byte	0x08
	.zero		1


	//   ....[16]....
        /*0938*/ 	.word	0x00000680
        /*093c*/ 	.word	0x000000ff
        /*0940*/ 	.word	0x0002d898
        /*0944*/ 	.short	0x0100
        /*0946*/ 	.byte	0x08
	.zero		1


	//   ....[17]....
        /*0948*/ 	.word	0x00000690
        /*094c*/ 	.word	0x000000ff
        /*0950*/ 	.word	0x0002d8a8
        /*0954*/ 	.short	0x0100
        /*0956*/ 	.byte	0x08
	.zero		1


	//   ....[18]....
        /*0958*/ 	.word	0x000007c0
        /*095c*/ 	.word	0x000000ff
        /*0960*/ 	.word	0x0002d8b0
        /*0964*/ 	.short	0x0100
        /*0966*/ 	.byte	0x08
	.zero		1


	//   ....[19]....
        /*0968*/ 	.word	0x000007d0
        /*096c*/ 	.word	0x000000ff
        /*0970*/ 	.word	0x0002d8c0
        /*0974*/ 	.short	0x0100
        /*0976*/ 	.byte	0x08
	.zero		1


	//   ....[20]....
        /*0978*/ 	.word	0x000007e0
        /*097c*/ 	.word	0x000000ff
        /*0980*/ 	.word	0x0002d8b8
        /*0984*/ 	.short	0x0100
        /*0986*/ 	.byte	0x08
	.zero		1


	//   ....[21]....
        /*0988*/ 	.word	0x000007f0
        /*098c*/ 	.word	0x000000ff
        /*0990*/ 	.word	0x0002d8c8
        /*0994*/ 	.short	0x0100
        /*0996*/ 	.byte	0x08
	.zero		1


	//   ....[22]....
        /*0998*/ 	.word	0x00001730
        /*099c*/ 	.word	0x000000ff
        /*09a0*/ 	.word	0x0002d800
        /*09a4*/ 	.short	0x010a
        /*09a6*/ 	.byte	0x29
	.zero		1


	//   ....[23]....
        /*09a8*/ 	.word	0x000017a0
        /*09ac*/ 	.word	0x00000000
        /*09b0*/ 	.word	0x0002d830
        /*09b4*/ 	.short	0x010a
        /*09b6*/ 	.byte	0x3f
	.zero		1


	//   ....[24]....
        /*09b8*/ 	.word	0x000017e0
        /*09bc*/ 	.word	0x00000000
        /*09c0*/ 	.word	0x0002d830
        /*09c4*/ 	.short	0x010a
        /*09c6*/ 	.byte	0x3f
	.zero		1


	//   ....[25]....
        /*09c8*/ 	.word	0x00002970
        /*09cc*/ 	.word	0x000000ff
        /*09d0*/ 	.word	0x00000000
        /*09d4*/ 	.short	0x0101
        /*09d6*/ 	.byte	0x05
	.zero		1


	//   ....[26]....
        /*09d8*/ 	.word	0x00004350
        /*09dc*/ 	.word	0x000000ff
        /*09e0*/ 	.word	0x0002d830
        /*09e4*/ 	.short	0x010a
        /*09e6*/ 	.byte	0x07
	.zero		1


	//   ....[27]....
        /*09e8*/ 	.word	0x00004390
        /*09ec*/ 	.word	0x000000ff
        /*09f0*/ 	.word	0x0002d830
        /*09f4*/ 	.short	0x010a
        /*09f6*/ 	.byte	0x07
	.zero		1


	//   ....[28]....
        /*09f8*/ 	.word	0x00004650
        /*09fc*/ 	.word	0x000000ff
        /*0a00*/ 	.word	0x0002d850
        /*0a04*/ 	.short	0x010a
        /*0a06*/ 	.byte	0x07
	.zero		1


	//   ....[29]....
        /*0a08*/ 	.word	0x00004690
        /*0a0c*/ 	.word	0x000000ff
        /*0a10*/ 	.word	0x0002d850
        /*0a14*/ 	.short	0x010a
        /*0a16*/ 	.byte	0x07
	.zero		1


	//   ....[30]....
        /*0a18*/ 	.word	0x00004fe0
        /*0a1c*/ 	.word	0x000000ff
        /*0a20*/ 	.word	0x00000000
        /*0a24*/ 	.short	0x0101
        /*0a26*/ 	.byte	0x07
	.zero		1


	//   ....[31]....
        /*0a28*/ 	.word	0x00006ed0
        /*0a2c*/ 	.word	0x000000ff
        /*0a30*/ 	.word	0x00000000
        /*0a34*/ 	.short	0x0101
        /*0a36*/ 	.byte	0x06
	.zero		1


	//   ....[32]....
        /*0a38*/ 	.word	0x00007590
        /*0a3c*/ 	.word	0x000000ff
        /*0a40*/ 	.word	0x0002d830
        /*0a44*/ 	.short	0x010a
        /*0a46*/ 	.byte	0x07
	.zero		1


	//   ....[33]....
        /*0a48*/ 	.word	0x000075d0
        /*0a4c*/ 	.word	0x000000ff
        /*0a50*/ 	.word	0x0002d830
        /*0a54*/ 	.short	0x010a
        /*0a56*/ 	.byte	0x07
	.zero		1


	//   ....[34]....
        /*0a58*/ 	.word	0x00007890
        /*0a5c*/ 	.word	0x000000ff
        /*0a60*/ 	.word	0x0002d850
        /*0a64*/ 	.short	0x010a
        /*0a66*/ 	.byte	0x07
	.zero		1


	//   ....[35]....
        /*0a68*/ 	.word	0x000078d0
        /*0a6c*/ 	.word	0x000000ff
        /*0a70*/ 	.word	0x0002d850
        /*0a74*/ 	.short	0x010a
        /*0a76*/ 	.byte	0x07
	.zero		1


	//   ....[36]....
        /*0a78*/ 	.word	0x00008250
        /*0a7c*/ 	.word	0x000000ff
        /*0a80*/ 	.word	0x00000000
        /*0a84*/ 	.short	0x0101
        /*0a86*/ 	.byte	0x07
	.zero		1


	//   ....[37]....
        /*0a88*/ 	.word	0x000097e0
        /*0a8c*/ 	.word	0x000000ff
        /*0a90*/ 	.word	0x00000000
        /*0a94*/ 	.short	0x0101
        /*0a96*/ 	.byte	0x06
	.zero		1


	//   ....[38]....
        /*0a98*/ 	.word	0x00009db0
        /*0a9c*/ 	.word	0x000000ff
        /*0aa0*/ 	.word	0x0002d850
        /*0aa4*/ 	.short	0x010a
        /*0aa6*/ 	.byte	0x04
	.zero		1


	//   ....[39]....
        /*0aa8*/ 	.word	0x00009df0
        /*0aac*/ 	.word	0x000000ff
        /*0ab0*/ 	.word	0x0002d850
        /*0ab4*/ 	.short	0x010a
        /*0ab6*/ 	.byte	0x04
	.zero		1


	//   ....[40]....
        /*0ab8*/ 	.word	0x0000a460
        /*0abc*/ 	.word	0x000000ff
        /*0ac0*/ 	.word	0x00000000
        /*0ac4*/ 	.short	0x0101
        /*0ac6*/ 	.byte	0x04
	.zero		1


	//   ....[41]....
        /*0ac8*/ 	.word	0x0000b5f0
        /*0acc*/ 	.word	0x000000ff
        /*0ad0*/ 	.word	0x00000000
        /*0ad4*/ 	.short	0x0101
        /*0ad6*/ 	.byte	0x04
	.zero		1


	//   ....[42]....
        /*0ad8*/ 	.word	0x0000df50
        /*0adc*/ 	.word	0x00000002
        /*0ae0*/ 	.word	0x0002d840
        /*0ae4*/ 	.short	0x010a
        /*0ae6*/ 	.byte	0x3f
	.zero		1


	//   ....[43]....
        /*0ae8*/ 	.word	0x0000e500
        /*0aec*/ 	.word	0x00000002
        /*0af0*/ 	.word	0x0002d830
        /*0af4*/ 	.short	0x0107
        /*0af6*/ 	.byte	0x3f
	.zero		1


	//   ....[44]....
        /*0af8*/ 	.word	0x0000e5e0
        /*0afc*/ 	.word	0x00000002
        /*0b00*/ 	.word	0x0002d830
        /*0b04*/ 	.short	0x0101
        /*0b06*/ 	.byte	0x3f
	.zero		1


	//   ....[45]....
        /*0b08*/ 	.word	0x0000f1f0
        /*0b0c*/ 	.word	0x00000017
        /*0b10*/ 	.word	0x0002d800
        /*0b14*/ 	.short	0x0107
        /*0b16*/ 	.byte	0x3f
	.zero		1


	//   ....[46]....
        /*0b18*/ 	.word	0x0000f2e0
        /*0b1c*/ 	.word	0x00000017
        /*0b20*/ 	.word	0x0002d800
        /*0b24*/ 	.short	0x0101
        /*0b26*/ 	.byte	0x3f
	.zero		1


	//   ....[47]....
        /*0b28*/ 	.word	0x0000f300
        /*0b2c*/ 	.word	0x00000017
        /*0b30*/ 	.word	0x0002d820
        /*0b34*/ 	.short	0x010a
        /*0b36*/ 	.byte	0x3f
	.zero		1


	//   ....[48]....
        /*0b38*/ 	.word	0x0000f710
        /*0b3c*/ 	.word	0x00000005
        /*0b40*/ 	.word	0x0002d840
        /*0b44*/ 	.short	0x010a
        /*0b46*/ 	.byte	0x3f
	.zero		1


	//   ....[49]....
        /*0b48*/ 	.word	0x0000fba0
        /*0b4c*/ 	.word	0x00000005
        /*0b50*/ 	.word	0x0002d830
        /*0b54*/ 	.short	0x0107
        /*0b56*/ 	.byte	0x3f
	.zero		1


	//   ....[50]....
        /*0b58*/ 	.word	0x0000fc60
        /*0b5c*/ 	.word	0x00000005
        /*0b60*/ 	.word	0x0002d830
        /*0b64*/ 	.short	0x0101
        /*0b66*/ 	.byte	0x3f
	.zero		1


	//   ....[51]....
        /*0b68*/ 	.word	0x0000fcc0
        /*0b6c*/ 	.word	0x00000005
        /*0b70*/ 	.word	0x0002d860
        /*0b74*/ 	.short	0x010a
        /*0b76*/ 	.byte	0x3f
	.zero		1


	//   ....[52]....
        /*0b78*/ 	.word	0x000101e0
        /*0b7c*/ 	.word	0x00000005
        /*0b80*/ 	.word	0x0002d850
        /*0b84*/ 	.short	0x0107
        /*0b86*/ 	.byte	0x3f
	.zero		1


	//   ....[53]....
        /*0b88*/ 	.word	0x000102e0
        /*0b8c*/ 	.word	0x00000005
        /*0b90*/ 	.word	0x0002d850
        /*0b94*/ 	.short	0x0101
        /*0b96*/ 	.byte	0x3f
	.zero		1


	//   ....[54]....
        /*0b98*/ 	.word	0x000104e0
        /*0b9c*/ 	.word	0x00000000
        /*0ba0*/ 	.word	0x0002d860
        /*0ba4*/ 	.short	0x010a
        /*0ba6*/ 	.byte	0x3f
	.zero		1


	//   ....[55]....
        /*0ba8*/ 	.word	0x00010960
        /*0bac*/ 	.word	0x00000000
        /*0bb0*/ 	.word	0x0002d850
        /*0bb4*/ 	.short	0x0107
        /*0bb6*/ 	.byte	0x3f
	.zero		1


	//   ....[56]....
        /*0bb8*/ 	.word	0x00010a30
        /*0bbc*/ 	.word	0x00000000
        /*0bc0*/ 	.word	0x0002d850
        /*0bc4*/ 	.short	0x0101
        /*0bc6*/ 	.byte	0x3f
	.zero		1


	//   ....[57]....
        /*0bc8*/ 	.word	0x00011750
        /*0bcc*/ 	.word	0x00000005
        /*0bd0*/ 	.word	0x0002d820
        /*0bd4*/ 	.short	0x010a
        /*0bd6*/ 	.byte	0x3f
	.zero		1


	//   ....[58]....
        /*0bd8*/ 	.word	0x000118d0
        /*0bdc*/ 	.word	0x00000003
        /*0be0*/ 	.word	0x0002d840
        /*0be4*/ 	.short	0x010a
        /*0be6*/ 	.byte	0x3f
	.zero		1


	//   ....[59]....
        /*0be8*/ 	.word	0x00011970
        /*0bec*/ 	.word	0x00000005
        /*0bf0*/ 	.word	0x0002d840
        /*0bf4*/ 	.short	0x010a
        /*0bf6*/ 	.byte	0x3f
	.zero		1


	//   ....[60]....
        /*0bf8*/ 	.word	0x000119b0
        /*0bfc*/ 	.word	0x00000003
        /*0c00*/ 	.word	0x0002d860
        /*0c04*/ 	.short	0x010a
        /*0c06*/ 	.byte	0x3f
	.zero		1


	//   ....[61]....
        /*0c08*/ 	.word	0x000119f0
        /*0c0c*/ 	.word	0x00000005
        /*0c10*/ 	.word	0x0002d860
        /*0c14*/ 	.short	0x010a
        /*0c16*/ 	.byte	0x3f
	.zero		1


	//   ....[62]....
        /*0c18*/ 	.word	0x00011a60
        /*0c1c*/ 	.word	0x00000003
        /*0c20*/ 	.word	0x0002d800
        /*0c24*/ 	.short	0x010a
        /*0c26*/ 	.byte	0x3f
	.zero		1


	//   ....[63]....
        /*0c28*/ 	.word	0x00011ab0
        /*0c2c*/ 	.word	0x00000000
        /*0c30*/ 	.word	0x0002d830
        /*0c34*/ 	.short	0x010a
        /*0c36*/ 	.byte	0x3f
	.zero		1


	//   ....[64]....
        /*0c38*/ 	.word	0x00011b10
        /*0c3c*/ 	.word	0x0000000a
        /*0c40*/ 	.word	0x0002d830
        /*0c44*/ 	.short	0x010a
        /*0c46*/ 	.byte	0x3f
	.zero		1


	//   ....[65]....
        /*0c48*/ 	.word	0x00011b70
        /*0c4c*/ 	.word	0x00000009
        /*0c50*/ 	.word	0x0002d850
        /*0c54*/ 	.short	0x010a
        /*0c56*/ 	.byte	0x3f
	.zero		1


	//   ....[66]....
        /*0c58*/ 	.word	0x00011bd0
        /*0c5c*/ 	.word	0x00000009
        /*0c60*/ 	.word	0x0002d830
        /*0c64*/ 	.short	0x010a
        /*0c66*/ 	.byte	0x3f
	.zero		1


	//   ....[67]....
        /*0c68*/ 	.word	0x00011c30
        /*0c6c*/ 	.word	0x00000008
        /*0c70*/ 	.word	0x0002d850
        /*0c74*/ 	.short	0x010a
        /*0c76*/ 	.byte	0x3f
	.zero		1


	//   ....[68]....
        /*0c78*/ 	.word	0x00011c90
        /*0c7c*/ 	.word	0x00000005
        /*0c80*/ 	.word	0x0002d850
        /*0c84*/ 	.short	0x010a
        /*0c86*/ 	.byte	0x3f
	.zero		1


	//   ....[69]....
        /*0c88*/ 	.word	0x00011db0
        /*0c8c*/ 	.word	0x00000002
        /*0c90*/ 	.word	0x0002d840
        /*0c94*/ 	.short	0x010a
        /*0c96*/ 	.byte	0x3f
	.zero		1


	//   ....[70]....
        /*0c98*/ 	.word	0x00012bf0
        /*0c9c*/ 	.word	0x00000017
        /*0ca0*/ 	.word	0x0002d820
        /*0ca4*/ 	.short	0x010a
        /*0ca6*/ 	.byte	0x3f
	.zero		1


	//   ....[71]....
        /*0ca8*/ 	.word	0x00012c40
        /*0cac*/ 	.word	0x00000005
        /*0cb0*/ 	.word	0x0002d840
        /*0cb4*/ 	.short	0x010a
        /*0cb6*/ 	.byte	0x3f
	.zero		1


	//   ....[72]....
        /*0cb8*/ 	.word	0x000131e0
        /*0cbc*/ 	.word	0x00000005
        /*0cc0*/ 	.word	0x0002d860
        /*0cc4*/ 	.short	0x010a
        /*0cc6*/ 	.byte	0x3f
	.zero		1


	//   ....[73]....
        /*0cc8*/ 	.word	0x000137c0
        /*0ccc*/ 	.word	0x00000000
        /*0cd0*/ 	.word	0x0002d860
        /*0cd4*/ 	.short	0x010a
        /*0cd6*/ 	.byte	0x3f
	.zero		1


	//   ....[74]....
        /*0cd8*/ 	.word	0x00014710
        /*0cdc*/ 	.word	0x00000005
        /*0ce0*/ 	.word	0x0002d820
        /*0ce4*/ 	.short	0x010a
        /*0ce6*/ 	.byte	0x3f
	.zero		1


	//   ....[75]....
        /*0ce8*/ 	.word	0x000148b0
        /*0cec*/ 	.word	0x00000003
        /*0cf0*/ 	.word	0x0002d840
        /*0cf4*/ 	.short	0x010a
        /*0cf6*/ 	.byte	0x3f
	.zero		1


	//   ....[76]....
        /*0cf8*/ 	.word	0x00014900
        /*0cfc*/ 	.word	0x00000005
        /*0d00*/ 	.word	0x0002d840
        /*0d04*/ 	.short	0x010a
        /*0d06*/ 	.byte	0x3f
	.zero		1


	//   ....[77]....
        /*0d08*/ 	.word	0x00014950
        /*0d0c*/ 	.word	0x00000003
        /*0d10*/ 	.word	0x0002d860
        /*0d14*/ 	.short	0x010a
        /*0d16*/ 	.byte	0x3f
	.zero		1


	//----- nvinfo : EIATTR_NUM_MBARRIERS
	.align		4
.L_1321:
        /*0d18*/ 	.byte	0x03, 0x38
        /*0d1a*/ 	.short	0x0016


	//----- nvinfo : EIATTR_EXIT_INSTR_OFFSETS
	.align		4
        /*0d1c*/ 	.byte	0x04, 0x1c
        /*0d1e*/ 	.short	(.L_1323 - .L_1322)


	//   ....[0]....
.L_1322:
        /*0d20*/ 	.word	0x000009a0


	//   ....[1]....
        /*0d24*/ 	.word	0x0000c180


	//   ....[2]....
        /*0d28*/ 	.word	0x00011a40


	//----- nvinfo : EIATTR_MAX_THREADS
	.align		4
.L_1323:
        /*0d2c*/ 	.byte	0x04, 0x05
        /*0d2e*/ 	.short	(.L_1325 - .L_1324)
.L_1324:
        /*0d30*/ 	.word	0x00000200
        /*0d34*/ 	.word	0x00000001
        /*0d38*/ 	.word	0x00000001


	//----- nvinfo : EIATTR_CRS_STACK_SIZE
	.align		4
.L_1325:
        /*0d3c*/ 	.byte	0x04, 0x1e
        /*0d3e*/ 	.short	(.L_1327 - .L_1326)
.L_1326:
        /*0d40*/ 	.word	0x00000000


	//----- nvinfo : EIATTR_CBANK_PARAM_SIZE
	.align		4
.L_1327:
        /*0d44*/ 	.byte	0x03, 0x19
        /*0d46*/ 	.short	0x0af0


	//----- nvinfo : EIATTR_PARAM_CBANK
	.align		4
        /*0d48*/ 	.byte	0x04, 0x0a
        /*0d4a*/ 	.short	(.L_1329 - .L_1328)
	.align		4
.L_1328:
        /*0d4c*/ 	.word	index@(.nv.constant0._ZN7cutlass13device_kernelIN5flash11enable_sm90INS1_16FlashAttnFwdSm90INS1_25CollectiveMainloopFwdSm90ILi2EN4cute5tupleIJNS5_1CILi1EEES8_S8_EEENS6_IJNS7_ILi192EEENS7_ILi128EEENS7_ILi96EEEEEELi96ENS_10bfloat16_tEfNS_4arch4Sm90ELb1ELb0ELb1ELb1ELb1ELb0ELb0ELb0ELb1ELb1ELb0ELb0EEENS1_21CollectiveEpilogueFwdINS6_IJSA_SC_SB_EEES9_SE_SG_Li384ELb1ELb1ELb0ELb0EEENS1_36VarlenDynamicPersistentTileSchedulerILi192ELi128ELi384ELi128ELb0ELb1ELb1ELb1ELb1ELb1EEEEEEEEEvNT_6ParamsE)
        /*0d50*/ 	.short	0x0210
        /*0d52*/ 	.short	0x0af0


	//----- nvinfo : EIATTR_SW_WAR
	.align		4
.L_1329:
        /*0d54*/ 	.byte	0x04, 0x36
        /*0d56*/ 	.short	(.L_1331 - .L_1330)
.L_1330:
        /*0d58*/ 	.word	0x00000008
.L_1331:


//--------------------- .nv.info._ZN7cutlass13device_kernelIN5flash11enable_sm90INS1_16FlashAttnFwdSm90INS1_25CollectiveMainloopFwdSm90ILi2EN4cute5tupleIJNS5_1CILi1EEES8_S8_EEENS6_IJNS7_ILi192EEENS7_ILi128EEENS7_ILi96EEEEEELi96ENS_10bfloat16_tEfNS_4arch4Sm90ELb1ELb0ELb1ELb1ELb1ELb1ELb0ELb0ELb1ELb1ELb0ELb0EEENS1_21CollectiveEpilogueFwdINS6_IJSA_SC_SB_EEES9_SE_SG_Li384ELb1ELb1ELb0ELb0EEENS1_36VarlenDynamicPersistentTileSchedulerILi192ELi128ELi384ELi128ELb0ELb1ELb1ELb1ELb1ELb1EEEEEEEEEvNT_6ParamsE --------------------------
	.section	.nv.info._ZN7cutlass13device_kernelIN5flash11enable_sm90INS1_16FlashAttnFwdSm90INS1_25CollectiveMainloopFwdSm90ILi2EN4cute5tupleIJNS5_1CILi1EEES8_S8_EEENS6_IJNS7_ILi192EEENS7_ILi128EEENS7_ILi96EEEEEELi96ENS_10bfloat16_tEfNS_4arch4Sm90ELb1ELb0ELb1ELb1ELb1ELb1ELb0ELb0ELb1ELb1ELb0ELb0EEENS1_21CollectiveEpilogueFwdINS6_IJSA_SC_SB_EEES9_SE_SG_Li384ELb1ELb1ELb0ELb0EEENS1_36VarlenDynamicPersistentTileSchedulerILi192ELi128ELi384ELi128ELb0ELb1ELb1ELb1ELb1ELb1EEEEEEEEEvNT_6ParamsE,"",@"SHT_CUDA_INFO"
	.sectionflags	@""
	.align	4


	//----- nvinfo : EIATTR_CUDA_API_VERSION
	.align		4
        /*0000*/ 	.byte	0x04, 0x37
        /*0002*/ 	.short	(.L_1333 - .L_1332)
.L_1332:
        /*0004*/ 	.word	0x00000082


	//----- nvinfo : EIATTR_KPARAM_INFO
	.align		4
.L_1333:
        /*0008*/ 	.byte	0x04, 0x17
        /*000a*/ 	.short	(.L_1335 - .L_1334)
.L_1334:
        /*000c*/ 	.word	0x00000000
        /*0010*/ 	.short	0x0000
        /*0012*/ 	.short	0x0070
        /*0014*/ 	.byte	0x00, 0xf0, 0x01, 0x2a


	//----- nvinfo : EIATTR_SPARSE_MMA_MASK
	.align		4
.L_1335:
        /*0018*/ 	.byte	0x03, 0x50
        /*001a*/ 	.short	0x0000


	//----- nvinfo : EIATTR_MAXREG_COUNT
	.align		4
        /*001c*/ 	.byte	0x03, 0x1b
        /*001e*/ 	.short	0x0080


	//----- nvinfo : EIATTR_NUM_BARRIERS
	.align		4
        /*0020*/ 	.byte	0x02, 0x4c
        /*0022*/ 	.byte	0x10
	.zero		1


	//----- nvinfo : EIATTR_EXTERNS
	.align		4
        /*0024*/ 	.byte	0x04, 0x0f
        /*0026*/ 	.short	(.L_1337 - .L_1336)


	//   ....[0]....
	.align		4
.L_1336:
        /*0028*/ 	.word	index@(__assertfail)


	//----- nvinfo : EIATTR_ANNOTATIONS
	.align		4
.L_1337:
        /*002c*/ 	.byte	0x04, 0x55
        /*002e*/ 	.short	(.L_1339 - .L_1338)


	//   ....[0]....
.L_1338:
        /* <DEDUP_REMOVED lines=119> */


	//----- nvinfo : EIATTR_MERCURY_ISA_VERSION
	.align		4
.L_1339:
        /*0790*/ 	.byte	0x03, 0x5f
        /*0792*/ 	.short	0x0101


	//----- nvinfo : EIATTR_UNUSED_LOAD_BYTE_OFFSET
	.align		4
        /*0794*/ 	.byte	0x04, 0x44
        /*0796*/ 	.short	(.L_1341 - .L_1340)


	//   ....[0]....
.L_1340:
        /*0798*/ 	.word	0x00000a80
        /*079c*/ 	.word	0x0000fff0


	//   ....[1]....
        /*07a0*/ 	.word	0x00015940
        /*07a4*/ 	.word	0x0000fff0


	//----- nvinfo : EIATTR_INT_WARP_WIDE_INSTR_OFFSETS
	.align		4
.L_1341:
        /*07a8*/ 	.byte	0x04, 0x31
        /*07aa*/ 	.short	(.L_1343 - .L_1342)


	//   ....[0]....
.L_1342:
        /*07ac*/ 	.word	0x00000130


	//   ....[1]....
        /*07b0*/ 	.word	0x00000170


	//   ....[2]....
        /*07b4*/ 	.word	0x000001e0


	//   ....[3]....
        /*07b8*/ 	.word	0x0001a110


	//   ....[4]....
        /*07bc*/ 	.word	0x0001a1a0


	//   ....[5]....
        /*07c0*/ 	.word	0x0001cef0


	//   ....[6]....
        /*07c4*/ 	.word	0x0001cf80


	//----- nvinfo : EIATTR_COOP_GROUP_MASK_REGIDS
	.align		4
.L_1343:
        /*07c8*/ 	.byte	0x04, 0x29
        /*07ca*/ 	.short	(.L_1345 - .L_1344)


	//   ....[0]....
.L_1344:
        /*07cc*/ 	.word	0xffffffff


	//   ....[1]....
        /*07d0*/ 	.word	0xffffffff


	//   ....[2]....
        /*07d4*/ 	.word	0xffffffff


	//   ....[3]....
        /*07d8*/ 	.word	0xffffffff


	//   ....[4]....
        /*07dc*/ 	.word	0xffffffff


	//   ....[5]....
        /*07e0*/ 	.word	0xffffffff


	//   ....[6]....
        /*07e4*/ 	.word	0xffffffff


	//   ....[7]....
        /*07e8*/ 	.word	0xffffffff


	//   ....[8]....
        /*07ec*/ 	.word	0xffffffff


	//   ....[9]....
        /*07f0*/ 	.word	0xffffffff


	//   ....[10]....
        /*07f4*/ 	.word	0xffffffff


	//   ....[11]....
        /*07f8*/ 	.word	0xffffffff


	//   ....[12]....
        /*07fc*/ 	.word	0xffffffff


	//   ....[13]....
        /*0800*/ 	.word	0xffffffff


	//   ....[14]....
        /*0804*/ 	.word	0xffffffff


	//   ....[15]....
        /*0808*/ 	.word	0xffffffff


	//   ....[16]....
        /*080c*/ 	.word	0xffffffff


	//   ....[17]....
        /*0810*/ 	.word	0xffffffff


	//   ....[18]....
        /*0814*/ 	.word	0xffffffff


	//   ....[19]....
        /*0818*/ 	.word	0xffffffff


	//   ....[20]....
        /*081c*/ 	.word	0xffffffff


	//   ....[21]....
        /*0820*/ 	.word	0xffffffff


	//   ....[22]....
        /*0824*/ 	.word	0xffffffff


	//   ....[23]....
        /*0828*/ 	.word	0xffffffff


	//   ....[24]....
        /*082c*/ 	.word	0xffffffff


	//   ....[25]....
        /*0830*/ 	.word	0xffffffff


	//   ....[26]....
        /*0834*/ 	.word	0xffffffff


	//   ....[27]....
        /*0838*/ 	.word	0xffffffff


	//   ....[28]....
        /*083c*/ 	.word	0xffffffff


	//   ....[29]....
        /*0840*/ 	.word	0xffffffff


	//   ....[30]....
        /*0844*/ 	.word	0xffffffff


	//   ....[31]....
        /*0848*/ 	.word	0xffffffff


	//   ....[32]....
        /*084c*/ 	.word	0xffffffff


	//   ....[33]....
        /*0850*/ 	.word	0xffffffff


	//   ....[34]....
        /*0854*/ 	.word	0xffffffff


	//   ....[35]....
        /*0858*/ 	.word	0xffffffff


	//   ....[36]....
        /*085c*/ 	.word	0xffffffff


	//   ....[37]....
        /*0860*/ 	.word	0xffffffff


	//   ....[38]....
        /*0864*/ 	.word	0xffffffff


	//   ....[39]....
        /*0868*/ 	.word	0xffffffff


	//   ....[40]....
        /*086c*/ 	.word	0xffffffff


	//   ....[41]....
        /*0870*/ 	.word	0xffffffff


	//   ....[42]....
        /*0874*/ 	.word	0xffffffff


	//   ....[43]....
        /*0878*/ 	.word	0xffffffff


	//   ....[44]....
        /*087c*/ 	.word	0xffffffff


	//   ....[45]....
        /*0880*/ 	.word	0xffffffff


	//   ....[46]....
        /*0884*/ 	.word	0xffffffff


	//   ....[47]....
        /*0888*/ 	.word	0xffffffff


	//   ....[48]....
        /*088c*/ 	.word	0xffffffff


	//   ....[49]....
        /*0890*/ 	.word	0xffffffff


	//   ....[50]....
        /*0894*/ 	.word	0xffffffff


	//   ....[51]....
        /*0898*/ 	.word	0xffffffff


	//   ....[52]....
        /*089c*/ 	.word	0xffffffff


	//   ....[53]....
        /*08a0*/ 	.word	0xffffffff


	//   ....[54]....
        /*08a4*/ 	.word	0xffffffff


	//   ....[55]....
        /*08a8*/ 	.word	0xffffffff


	//   ....[56]....
        /*08ac*/ 	.word	0xffffffff


	//   ....[57]....
        /*08b0*/ 	.word	0xffffffff


	//   ....[58]....
        /*08b4*/ 	.word	0xffffffff


	//   ....[59]....
        /*08b8*/ 	.word	0xffffffff


	//   ....[60]....
        /*08bc*/ 	.word	0xffffffff


	//   ....[61]....
        /*08c0*/ 	.word	0xffffffff


	//   ....[62]....
        /*08c4*/ 	.word	0xffffffff


	//   ....[63]....
        /*08c8*/ 	.word	0xffffffff


	//   ....[64]....
        /*08cc*/ 	.word	0xffffffff


	//   ....[65]....
        /*08d0*/ 	.word	0xffffffff


	//   ....[66]....
        /*08d4*/ 	.word	0xffffffff


	//   ....[67]....
        /*08d8*/ 	.word	0xffffffff


	//   ....[68]....
        /*08dc*/ 	.word	0xffffffff


	//   ....[69]....
        /*08e0*/ 	.word	0xffffffff


	//   ....[70]....
        /*08e4*/ 	.word	0xffffffff


	//   ....[71]....
        /*08e8*/ 	.word	0xffffffff


	//   ....[72]....
        /*08ec*/ 	.word	0xffffffff


	//   ....[73]....
        /*08f0*/ 	.word	0xffffffff


	//   ....[74]....
        /*08f4*/ 	.word	0xffffffff


	//   ....[75]....
        /*08f8*/ 	.word	0xffffffff


	//   ....[76]....
        /*08fc*/ 	.word	0xffffffff


	//   ....[77]....
        /*0900*/ 	.word	0xffffffff


	//   ....[78]....
        /*0904*/ 	.word	0xffffffff


	//   ....[79]....
        /*0908*/ 	.word	0xffffffff


	//   ....[80]....
        /*090c*/ 	.word	0xffffffff


	//   ....[81]....
        /*0910*/ 	.word	0xffffffff


	//   ....[82]....
        /*0914*/ 	.word	0xffffffff


	//   ....[83]....
        /*0918*/ 	.word	0xffffffff


	//   ....[84]....
        /*091c*/ 	.word	0xffffffff


	//   ....[85]....
        /*0920*/ 	.word	0xffffffff


	//   ....[86]....
        /*0924*/ 	.word	0xffffffff


	//   ....[87]....
        /*0928*/ 	.word	0xffffffff


	//   ....[88]....
        /*092c*/ 	.word	0xffffffff


	//   ....[89]....
        /*0930*/ 	.word	0xffffffff


	//   ....[90]....
        /*0934*/ 	.word	0xffffffff


	//   ....[91]....
        /*0938*/ 	.word	0xffffffff


	//   ....[92]....
        /*093c*/ 	.word	0xffffffff


	//   ....[93]....
        /*0940*/ 	.word	0xffffffff


	//   ....[94]....
        /*0944*/ 	.word	0xffffffff


	//   ....[95]....
        /*0948*/ 	.word	0xffffffff


	//   ....[96]....
        /*094c*/ 	.word	0xffffffff


	//   ....[97]....
        /*0950*/ 	.word	0xffffffff


	//   ....[98]....
        /*0954*/ 	.word	0xffffffff


	//   ....[99]....
        /*0958*/ 	.word	0xffffffff


	//   ....[100]....
        /*095c*/ 	.word	0xffffffff


	//   ....[101]....
        /*0960*/ 	.word	0xffffffff


	//   ....[102]....
        /*0964*/ 	.word	0xffffffff


	//   ....[103]....
        /*0968*/ 	.word	0xffffffff


	//   ....[104]....
        /*096c*/ 	.word	0xffffffff


	//   ....[105]....
        /*0970*/ 	.word	0xffffffff


	//   ....[106]....
        /*0974*/ 	.word	0xffffffff


	//   ....[107]....
        /*0978*/ 	.word	0xffffffff


	//   ....[108]....
        /*097c*/ 	.word	0xffffffff


	//   ....[109]....
        /*0980*/ 	.word	0xffffffff


	//   ....[110]....
        /*0984*/ 	.word	0xffffffff


	//   ....[111]....
        /*0988*/ 	.word	0xffffffff


	//   ....[112]....
        /*098c*/ 	.word	0xffffffff


	//   ....[113]....
        /*0990*/ 	.word	0xffffffff


	//   ....[114]....
        /*0994*/ 	.word	0xffffffff


	//   ....[115]....
        /*0998*/ 	.word	0xffffffff


	//   ....[116]....
        /*099c*/ 	.word	0xffffffff


	//   ....[117]....
        /*09a0*/ 	.word	0xffffffff


	//   ....[118]....
        /*09a4*/ 	.word	0xffffffff


	//   ....[119]....
        /*09a8*/ 	.word	0xffffffff


	//   ....[120]....
        /*09ac*/ 	.word	0xffffffff


	//   ....[121]....
        /*09b0*/ 	.word	0xffffffff


	//   ....[122]....
        /*09b4*/ 	.word	0xffffffff


	//   ....[123]....
        /*09b8*/ 	.word	0xffffffff


	//   ....[124]....
        /*09bc*/ 	.word	0xffffffff


	//   ....[125]....
        /*09c0*/ 	.word	0xffffffff


	//   ....[126]....
        /*09c4*/ 	.word	0xffffffff


	//   ....[127]....
        /*09c8*/ 	.word	0xffffffff


	//   ....[128]....
        /*09cc*/ 	.word	0xffffffff


	//   ....[129]....
        /*09d0*/ 	.word	0xffffffff


	//   ....[130]....
        /*09d4*/ 	.word	0xffffffff


	//   ....[131]....
        /*09d8*/ 	.word	0xffffffff


	//   ....[132]....
        /*09dc*/ 	.word	0xffffffff


	//   ....[133]....
        /*09e0*/ 	.word	0xffffffff


	//   ....[134]....
        /*09e4*/ 	.word	0xffffffff


	//   ....[135]....
        /*09e8*/ 	.word	0xffffffff


	//   ....[136]....
        /*09ec*/ 	.word	0xffffffff


	//   ....[137]....
        /*09f0*/ 	.word	0xffffffff


	//   ....[138]....
        /*09f4*/ 	.word	0x0500000f


	//   ....[139]....
        /*09f8*/ 	.word	0x0500000f


	//   ....[140]....
        /*09fc*/ 	.word	0x0500000f


	//   ....[141]....
        /*0a00*/ 	.word	0x0500000f


	//   ....[142]....
        /*0a04*/ 	.word	0x0500000f


	//   ....[143]....
        /*0a08*/ 	.word	0x0500000f


	//   ....[144]....
        /*0a0c*/ 	.word	0x0500000f


	//   ....[145]....
        /*0a10*/ 	.word	0x0500000f


	//   ....[146]....
        /*0a14*/ 	.word	0x0500000f


	//   ....[147]....
        /*0a18*/ 	.word	0x0500000f


	//   ....[148]....
        /*0a1c*/ 	.word	0x0500000f


	//   ....[149]....
        /*0a20*/ 	.word	0x0500000f


	//   ....[150]....
        /*0a24*/ 	.word	0x0500000f


	//   ....[151]....
        /*0a28*/ 	.word	0x0500000f


	//   ....[152]....
        /*0a2c*/ 	.word	0x0500000f


	//   ....[153]....
        /*0a30*/ 	.word	0x0500000f


	//   ....[154]....
        /*0a34*/ 	.word	0x0500000f


	//   ....[155]....
        /*0a38*/ 	.word	0x0500000f


	//   ....[156]....
        /*0a3c*/ 	.word	0x0500000f


	//   ....[157]....
        /*0a40*/ 	.word	0x0500000f


	//   ....[158]....
        /*0a44*/ 	.word	0x0500000f


	//   ....[159]....
        /*0a48*/ 	.word	0x0500000f


	//   ....[160]....
        /*0a4c*/ 	.word	0x0500000f


	//   ....[161]....
        /*0a50*/ 	.word	0x0500000f


	//   ....[162]....
        /*0a54*/ 	.word	0x0500000f


	//   ....[163]....
        /*0a58*/ 	.word	0x0500000f


	//   ....[164]....
        /*0a5c*/ 	.word	0x0500000f


	//   ....[165]....
        /*0a60*/ 	.word	0x0500000f


	//   ....[166]....
        /*0a64*/ 	.word	0x0500000f


	//   ....[167]....
        /*0a68*/ 	.word	0x0500000f


	//   ....[168]....
        /*0a6c*/ 	.word	0x0500000f


	//   ....[169]....
        /*0a70*/ 	.word	0x0500000f


	//   ....[170]....
        /*0a74*/ 	.word	0x0500000f


	//   ....[171]....
        /*0a78*/ 	.word	0x0500000f


	//   ....[172]....
        /*0a7c*/ 	.word	0x0500000f


	//   ....[173]....
        /*0a80*/ 	.word	0x0500000f


	//   ....[174]....
        /*0a84*/ 	.word	0x0500000f


	//   ....[175]....
        /*0a88*/ 	.word	0x0500000f


	//   ....[176]....
        /*0a8c*/ 	.word	0x0500000f


	//   ....[177]....
        /*0a90*/ 	.word	0x0500000f


	//   ....[178]....
        /*0a94*/ 	.word	0x0500000f


	//   ....[179]....
        /*0a98*/ 	.word	0x0500000f


	//   ....[180]....
        /*0a9c*/ 	.word	0x0500000f


	//   ....[181]....
        /*0aa0*/ 	.word	0x0500000f


	//   ....[182]....
        /*0aa4*/ 	.word	0x0500000f


	//   ....[183]....
        /*0aa8*/ 	.word	0x0500000f


	//   ....[184]....
        /*0aac*/ 	.word	0x0500000f


	//   ....[185]....
        /*0ab0*/ 	.word	0x0500000f


	//   ....[186]....
        /*0ab4*/ 	.word	0x0500000f


	//   ....[187]....
        /*0ab8*/ 	.word	0x0500000f


	//   ....[188]....
        /*0abc*/ 	.word	0x0500000f


	//   ....[189]....
        /*0ac0*/ 	.word	0x0500000f


	//   ....[190]....
        /*0ac4*/ 	.word	0x0500000f


	//   ....[191]....
        /*0ac8*/ 	.word	0x0500000f


	//   ....[192]....
        /*0acc*/ 	.word	0x0500000f


	//   ....[193]....
        /*0ad0*/ 	.word	0x0500000f


	//   ....[194]....
        /*0ad4*/ 	.word	0x0500000f


	//   ....[195]....
        /*0ad8*/ 	.word	0x0500000f


	//   ....[196]....
        /*0adc*/ 	.word	0x0500000f


	//   ....[197]....
        /*0ae0*/ 	.word	0x0500000f


	//   ....[198]....
        /*0ae4*/ 	.word	0x0500000f


	//   ....[199]....
        /*0ae8*/ 	.word	0x0500000f


	//   ....[200]....
        /*0aec*/ 	.word	0x0500000f


	//   ....[201]....
        /*0af0*/ 	.word	0x0500000f


	//   ....[202]....
        /*0af4*/ 	.word	0x0500000f


	//   ....[203]....
        /*0af8*/ 	.word	0x0500000f


	//   ....[204]....
        /*0afc*/ 	.word	0x0500000f


	//   ....[205]....
        /*0b00*/ 	.word	0x0500000f


	//   ....[206]....
        /*0b04*/ 	.word	0x0500000f


	//   ....[207]....
        /*0b08*/ 	.word	0x0500000f


	//   ....[208]....
        /*0b0c*/ 	.word	0x0500000f


	//   ....[209]....
        /*0b10*/ 	.word	0x0500000f


	//   ....[210]....
        /*0b14*/ 	.word	0x0500000f


	//   ....[211]....
        /*0b18*/ 	.word	0x0500000f


	//   ....[212]....
        /*0b1c*/ 	.word	0x0500000f


	//   ....[213]....
        /*0b20*/ 	.word	0x0500000f


	//   ....[214]....
        /*0b24*/ 	.word	0x0500000f


	//   ....[215]....
        /*0b28*/ 	.word	0x0500000f


	//   ....[216]....
        /*0b2c*/ 	.word	0x0500000f


	//   ....[217]....
        /*0b30*/ 	.word	0x0500000f


	//   ....[218]....
        /*0b34*/ 	.word	0x0500000f


	//   ....[219]....
        /*0b38*/ 	.word	0x0500000f


	//   ....[220]....
        /*0b3c*/ 	.word	0x0500000f


	//----- nvinfo : EIATTR_COOP_GROUP_INSTR_OFFSETS
	.align		4
.L_1345:
        /*0b40*/ 	.byte	0x04, 0x28
        /*0b42*/ 	.short	(.L_1347 - .L_1346)


	//   ....[0]....
.L_1346:
        /*0b44*/ 	.word	0x00000070


	//   ....[1]....
        /*0b48*/ 	.word	0x00000140


	//   ....[2]....
        /*0b4c*/ 	.word	0x00000190


	//   ....[3]....
        /*0b50*/ 	.word	0x000003c0


	//   ....[4]....
        /*0b54*/ 	.word	0x00000520


	//   ....[5]....
        /*0b58*/ 	.word	0x00000640


	//   ....[6]....
        /*0b5c*/ 	.word	0x000007a0


	//   ....[7]....
        /*0b60*/ 	.word	0x00003330


	//   ....[8]....
        /*0b64*/ 	.word	0x00003340


	//   ....[9]....
        /*0b68*/ 	.word	0x00004fc0


	//   ....[10]....
        /*0b6c*/ 	.word	0x00004fd0


	//   ....[11]....
        /*0b70*/ 	.word	0x00006b00


	//   ....[12]....
        /*0b74*/ 	.word	0x00006b10


	//   ....[13]....
        /*0b78*/ 	.word	0x00007040


	//   ....[14]....
        /*0b7c*/ 	.word	0x00007060


	//   ....[15]....
        /*0b80*/ 	.word	0x000077c0


	//   ....[16]....
        /*0b84*/ 	.word	0x00007f40


	//   ....[17]....
        /*0b88*/ 	.word	0x00007f50


	//   ....[18]....
        /*0b8c*/ 	.word	0x00007f60


	//   ....[19]....
        /*0b90*/ 	.word	0x00007f70


	//   ....[20]....
        /*0b94*/ 	.word	0x00009e80


	//   ....[21]....
        /*0b98*/ 	.word	0x00009e90


	//   ....[22]....
        /*0b9c*/ 	.word	0x00009ea0


	//   ....[23]....
        /*0ba0*/ 	.word	0x00009eb0


	//   ....[24]....
        /*0ba4*/ 	.word	0x0000c610


	//   ....[25]....
        /*0ba8*/ 	.word	0x0000cea0


	//   ....[26]....
        /*0bac*/ 	.word	0x0000cec0


	//   ....[27]....
        /*0bb0*/ 	.word	0x0000cee0


	//   ....[28]....
        /*0bb4*/ 	.word	0x0000d8a0


	//   ....[29]....
        /*0bb8*/ 	.word	0x0000d8c0


	//   ....[30]....
        /*0bbc*/ 	.word	0x0000e920


	//   ....[31]....
        /*0bc0*/ 	.word	0x0000fa00


	//   ....[32]....
        /*0bc4*/ 	.word	0x0000fa80


	//   ....[33]....
        /*0bc8*/ 	.word	0x00010300


	//   ....[34]....
        /*0bcc*/ 	.word	0x00010380


	//   ....[35]....
        /*0bd0*/ 	.word	0x00010d70


	//   ....[36]....
        /*0bd4*/ 	.word	0x00010d90


	//   ....[37]....
        /*0bd8*/ 	.word	0x00011f80


	//   ....[38]....
        /*0bdc*/ 	.word	0x000134b0


	//   ....[39]....
        /*0be0*/ 	.word	0x00013510


	//   ....[40]....
        /*0be4*/ 	.word	0x000138e0


	//   ....[41]....
        /*0be8*/ 	.word	0x00013900


	//   ....[42]....
        /*0bec*/ 	.word	0x00014c80


	//   ....[43]....
        /*0bf0*/ 	.word	0x00014e80


	//   ....[44]....
        /*0bf4*/ 	.word	0x00015330


	//   ....[45]....
        /*0bf8*/ 	.word	0x00015370


	//   ....[46]....
        /*0bfc*/ 	.word	0x00015380


	//   ....[47]....
        /*0c00*/ 	.word	0x000163a0


	//   ....[48]....
        /*0c04*/ 	.word	0x000163d0


	//   ....[49]....
        /*0c08*/ 	.word	0x00016440


	//   ....[50]....
        /*0c0c*/ 	.word	0x00016460


	//   ....[51]....
        /*0c10*/ 	.word	0x000168f0


	//   ....[52]....
        /*0c14*/ 	.word	0x00016910


	//   ....[53]....
        /*0c18*/ 	.word	0x00016a30


	//   ....[54]....
        /*0c1c*/ 	.word	0x00016a50


	//   ....[55]....
        /*0c20*/ 	.word	0x00017340


	//   ....[56]....
        /*0c24*/ 	.word	0x00017350


	//   ....[57]....
        /*0c28*/ 	.word	0x000174b0


	//   ....[58]....
        /*0c2c*/ 	.word	0x000174c0


	//   ....[59]....
        /*0c30*/ 	.word	0x00017660


	//   ....[60]....
        /*0c34*/ 	.word	0x00017850


	//   ....[61]....
        /*0c38*/ 	.word	0x00017880


	//   ....[62]....
        /*0c3c*/ 	.word	0x000178b0


	//   ....[63]....
        /*0c40*/ 	.word	0x000178e0


	//   ....[64]....
        /*0c44*/ 	.word	0x00017910


	//   ....[65]....
        /*0c48*/ 	.word	0x00017940


	//   ....[66]....
        /*0c4c*/ 	.word	0x00017ab0


	//   ....[67]....
        /*0c50*/ 	.word	0x00017ae0


	//   ....[68]....
        /*0c54*/ 	.word	0x00017b10


	//   ....[69]....
        /*0c58*/ 	.word	0x00017b40


	//   ....[70]....
        /*0c5c*/ 	.word	0x00017b70


	//   ....[71]....
        /*0c60*/ 	.word	0x00017ba0


	//   ....[72]....
        /*0c64*/ 	.word	0x00017c40


	//   ....[73]....
        /*0c68*/ 	.word	0x00017ca0


	//   ....[74]....
        /*0c6c*/ 	.word	0x00017d40


	//   ....[75]....
        /*0c70*/ 	.word	0x00018b80


	//   ....[76]....
        /*0c74*/ 	.word	0x0001adc0


	//   ....[77]....
        /*0c78*/ 	.word	0x0001add0


	//   ....[78]....
        /*0c7c*/ 	.word	0x0001ae90


	//   ....[79]....
        /*0c80*/ 	.word	0x0001aea0


	//   ....[80]....
        /*0c84*/ 	.word	0x0001af50


	//   ....[81]....
        /*0c88*/ 	.word	0x0001af60


	//   ....[82]....
        /*0c8c*/ 	.word	0x0001af70


	//   ....[83]....
        /*0c90*/ 	.word	0x0001af80


	//   ....[84]....
        /*0c94*/ 	.word	0x0001b980


	//   ....[85]....
        /*0c98*/ 	.word	0x0001b990


	//   ....[86]....
        /*0c9c*/ 	.word	0x0001b9b0


	//   ....[87]....
        /*0ca0*/ 	.word	0x0001ba60


	//   ....[88]....
        /*0ca4*/ 	.word	0x0001ba90


	//   ....[89]....
        /*0ca8*/ 	.word	0x0001bab0


	//   ....[90]....
        /*0cac*/ 	.word	0x0001bb30


	//   ....[91]....
        /*0cb0*/ 	.word	0x0001bb40


	//   ....[92]....
        /*0cb4*/ 	.word	0x0001bc10


	//   ....[93]....
        /*0cb8*/ 	.word	0x0001bc50


	//   ....[94]....
        /*0cbc*/ 	.word	0x0001bc60


	//   ....[95]....
        /*0cc0*/ 	.word	0x0001bce0


	//   ....[96]....
        /*0cc4*/ 	.word	0x0001c4d0


	//   ....[97]....
        /*0cc8*/ 	.word	0x0001c4e0


	//   ....[98]....
        /*0ccc*/ 	.word	0x0001c540


	//   ....[99]....
        /*0cd0*/ 	.word	0x0001c590


	//   ....[100]....
        /*0cd4*/ 	.word	0x0001c5a0


	//   ....[101]....
        /*0cd8*/ 	.word	0x0001c600


	//   ....[102]....
        /*0cdc*/ 	.word	0x0001c630


	//   ....[103]....
        /*0ce0*/ 	.word	0x0001c670


	//   ....[104]....
        /*0ce4*/ 	.word	0x0001c930


	//   ....[105]....
        /*0ce8*/ 	.word	0x0001c950


	//   ....[106]....
        /*0cec*/ 	.word	0x0001c9f0


	//   ....[107]....
        /*0cf0*/ 	.word	0x0001ca00


	//   ....[108]....
        /*0cf4*/ 	.word	0x0001ca90


	//   ....[109]....
        /*0cf8*/ 	.word	0x0001caa0


	//   ....[110]....
        /*0cfc*/ 	.word	0x0001cab0


	//   ....[111]....
        /*0d00*/ 	.word	0x0001cb40


	//   ....[112]....
        /*0d04*/ 	.word	0x0001d120


	//   ....[113]....
        /*0d08*/ 	.word	0x0001d130


	//   ....[114]....
        /*0d0c*/ 	.word	0x0001d1c0


	//   ....[115]....
        /*0d10*/ 	.word	0x0001d260


	//   ....[116]....
        /*0d14*/ 	.word	0x0001d280


	//   ....[117]....
        /*0d18*/ 	.word	0x0001d300


	//   ....[118]....
        /*0d1c*/ 	.word	0x0001d320


	//   ....[119]....
        /*0d20*/ 	.word	0x0001d330


	//   ....[120]....
        /*0d24*/ 	.word	0x0001d720


	//   ....[121]....
        /*0d28*/ 	.word	0x0001d750


	//   ....[122]....
        /*0d2c*/ 	.word	0x0001d790


	//   ....[123]....
        /*0d30*/ 	.word	0x0001d7c0


	//   ....[124]....
        /*0d34*/ 	.word	0x0001d7f0


	//   ....[125]....
        /*0d38*/ 	.word	0x0001d820


	//   ....[126]....
        /*0d3c*/ 	.word	0x0001d850


	//   ....[127]....
        /*0d40*/ 	.word	0x0001d880


	//   ....[128]....
        /*0d44*/ 	.word	0x0001da00


	//   ....[129]....
        /*0d48*/ 	.word	0x0001da30


	//   ....[130]....
        /*0d4c*/ 	.word	0x0001da60


	//   ....[131]....
        /*0d50*/ 	.word	0x0001da90


	//   ....[132]....
        /*0d54*/ 	.word	0x0001dac0


	//   ....[133]....
        /*0d58*/ 	.word	0x0001daf0


	//   ....[134]....
        /*0d5c*/ 	.word	0x0001dbb0


	//   ....[135]....
        /*0d60*/ 	.word	0x0001dbd0


	//   ....[136]....
        /*0d64*/ 	.word	0x0001dc40


	//   ....[137]....
        /*0d68*/ 	.word	0x0001e2e0


	//   ....[138]....
        /*0d6c*/ 	.word	0x0001e600


	//   ....[139]....
        /*0d70*/ 	.word	0x0001e690


	//   ....[140]....
        /*0d74*/ 	.word	0x0001e780


	//   ....[141]....
        /*0d78*/ 	.word	0x0001e810


	//   ....[142]....
        /*0d7c*/ 	.word	0x0001e8f0


	//   ....[143]....
        /*0d80*/ 	.word	0x0001e980


	//   ....[144]....
        /*0d84*/ 	.word	0x0001eac0


	//   ....[145]....
        /*0d88*/ 	.word	0x0001eb60


	//   ....[146]....
        /*0d8c*/ 	.word	0x0001ebf0


	//   ....[147]....
        /*0d90*/ 	.word	0x0001ec40


	//   ....[148]....
        /*0d94*/ 	.word	0x0001ec90


	//   ....[149]....
        /*0d98*/ 	.word	0x0001ed70


	//   ....[150]....
        /*0d9c*/ 	.word	0x0001ee00


	//   ....[151]....
        /*0da0*/ 	.word	0x0001ee50


	//   ....[152]....
        /*0da4*/ 	.word	0x0001eea0


	//   ....[153]....
        /*0da8*/ 	.word	0x0001f160


	//   ....[154]....
        /*0dac*/ 	.word	0x0001f1b0


	//   ....[155]....
        /*0db0*/ 	.word	0x0001f240


	//   ....[156]....
        /*0db4*/ 	.word	0x0001f2d0


	//   ....[157]....
        /*0db8*/ 	.word	0x0001f390


	//   ....[158]....
        /*0dbc*/ 	.word	0x0001f670


	//   ....[159]....
        /*0dc0*/ 	.word	0x0001f760


	//   ....[160]....
        /*0dc4*/ 	.word	0x0001f7f0


	//   ....[161]....
        /*0dc8*/ 	.word	0x0001f850


	//   ....[162]....
        /*0dcc*/ 	.word	0x0001f970


	//   ....[163]....
        /*0dd0*/ 	.word	0x0001f9d0


	//   ....[164]....
        /*0dd4*/ 	.word	0x0001faf0


	//   ....[165]....
        /*0dd8*/ 	.word	0x0001fb50


	//   ....[166]....
        /*0ddc*/ 	.word	0x0001fc00


	//   ....[167]....
        /*0de0*/ 	.word	0x0001fd20


	//   ....[168]....
        /*0de4*/ 	.word	0x0001fd90


	//   ....[169]....
        /*0de8*/ 	.word	0x0001fdf0


	//   ....[170]....
        /*0dec*/ 	.word	0x0001fe90


	//   ....[171]....
        /*0df0*/ 	.word	0x0001ff60


	//   ....[172]....
        /*0df4*/ 	.word	0x00020040


	//   ....[173]....
        /*0df8*/ 	.word	0x00020110


	//   ....[174]....
        /*0dfc*/ 	.word	0x000201a0


	//   ....[175]....
        /*0e00*/ 	.word	0x00020270


	//   ....[176]....
        /*0e04*/ 	.word	0x00020300


	//   ....[177]....
        /*0e08*/ 	.word	0x000203e0


	//   ....[178]....
        /*0e0c*/ 	.word	0x000204a0


	//   ....[179]....
        /*0e10*/ 	.word	0x00020620


	//   ....[180]....
        /*0e14*/ 	.word	0x000206f0


	//   ....[181]....
        /*0e18*/ 	.word	0x00020760


	//   ....[182]....
        /*0e1c*/ 	.word	0x00020890


	//   ....[183]....
        /*0e20*/ 	.word	0x000208f0


	//   ....[184]....
        /*0e24*/ 	.word	0x000209c0


	//   ....[185]....
        /*0e28*/ 	.word	0x00020ab0


	//   ....[186]....
        /*0e2c*/ 	.word	0x00020b40


	//   ....[187]....
        /*0e30*/ 	.word	0x00020c30


	//   ....[188]....
        /*0e34*/ 	.word	0x00020cd0


	//   ....[189]....
        /*0e38*/ 	.word	0x00020d30


	//   ....[190]....
        /*0e3c*/ 	.word	0x00020e30


	//   ....[191]....
        /*0e40*/ 	.word	0x00020e90


	//   ....[192]....
        /*0e44*/ 	.word	0x00020f90


	//   ....[193]....
        /*0e48*/ 	.word	0x00020ff0


	//   ....[194]....
        /*0e4c*/ 	.word	0x000210c0


	//   ....[195]....
        /*0e50*/ 	.word	0x00021210


	//   ....[196]....
        /*0e54*/ 	.word	0x000212c0


	//   ....[197]....
        /*0e58*/ 	.word	0x000213d0


	//   ....[198]....
        /*0e5c*/ 	.word	0x000214b0


	//   ....[199]....
        /*0e60*/ 	.word	0x00021510


	//   ....[200]....
        /*0e64*/ 	.word	0x00021600


	//   ....[201]....
        /*0e68*/ 	.word	0x00021660


	//   ....[202]....
        /*0e6c*/ 	.word	0x00021740


	//   ....[203]....
        /*0e70*/ 	.word	0x000217d0


	//   ....[204]....
        /*0e74*/ 	.word	0x00021870


	//   ....[205]....
        /*0e78*/ 	.word	0x00021990


	//   ....[206]....
        /*0e7c*/ 	.word	0x00021a00


	//   ....[207]....
        /*0e80*/ 	.word	0x00021a70


	//   ....[208]....
        /*0e84*/ 	.word	0x00021ae0


	//   ....[209]....
        /*0e88*/ 	.word	0x00021b50


	//   ....[210]....
        /*0e8c*/ 	.word	0x00021bd0


	//   ....[211]....
        /*0e90*/ 	.word	0x00021c60


	//   ....[212]....
        /*0e94*/ 	.word	0x00021cf0


	//   ....[213]....
        /*0e98*/ 	.word	0x00021d60


	//   ....[214]....
        /*0e9c*/ 	.word	0x00021dd0


	//   ....[215]....
        /*0ea0*/ 	.word	0x00021e40


	//   ....[216]....
        /*0ea4*/ 	.word	0x00021ec0


	//   ....[217]....
        /*0ea8*/ 	.word	0x00021f30


	//   ....[218]....
        /*0eac*/ 	.word	0x00021fd0


	//   ....[219]....
        /*0eb0*/ 	.word	0x00022060


	//   ....[220]....
        /*0eb4*/ 	.word	0x00022190


	//----- nvinfo : EIATTR_REG_RECONFIG
	.align		4
.L_1347:
        /*0eb8*/ 	.byte	0x01, 0x54
	.zero		2


	//----- nvinfo : EIATTR_SYSCALL_OFFSETS
	.align		4
        /*0ebc*/ 	.byte	0x04, 0x46
        /*0ebe*/ 	.short	(.L_1349 - .L_1348)


	//   ....[0]....
.L_1348:
        /*0ec0*/ 	.word	0x00001d30


	//   ....[1]....
        /*0ec4*/ 	.word	0x00001e80


	//   ....[2]....
        /*0ec8*/ 	.word	0x000079d0


	//   ....[3]....
        /*0ecc*/ 	.word	0x00007cf0


	//   ....[4]....
        /*0ed0*/ 	.word	0x0001a300


	//   ....[5]....
        /*0ed4*/ 	.word	0x0001a450


	//   ....[6]....
        /*0ed8*/ 	.word	0x0001a540


	//   ....[7]....
        /*0edc*/ 	.word	0x0001b3f0


	//----- nvinfo : EIATTR_MBARRIER_INSTR_OFFSETS
	.align		4
.L_1349:
        /*0ee0*/ 	.byte	0x04, 0x39
        /*0ee2*/ 	.short	(.L_1351 - .L_1350)


	//   ....[0]....
.L_1350:
        /*0ee4*/ 	.word	0x00000270
        /*0ee8*/ 	.word	0x000000ff
        /*0eec*/ 	.word	0x0002d800
        /*0ef0*/ 	.short	0x0100
        /*0ef2*/ 	.byte	0x08
	.zero		1


	//   ....[1]....
        /*0ef4*/ 	.word	0x00000280
        /*0ef8*/ 	.word	0x000000ff
        /*0efc*/ 	.word	0x0002d820
        /*0f00*/ 	.short	0x0100
        /*0f02*/ 	.byte	0x08
	.zero		1


	//   ....[2]....
        /*0f04*/ 	.word	0x00000370
        /*0f08*/ 	.word	0x000000ff
        /*0f0c*/ 	.word	0x0002d830
        /*0f10*/ 	.short	0x0100
        /*0f12*/ 	.byte	0x08
	.zero		1


	//   ....[3]....
        /*0f14*/ 	.word	0x00000380
        /*0f18*/ 	.word	0x000000ff
        /*0f1c*/ 	.word	0x0002d840
        /*0f20*/ 	.short	0x0100
        /*0f22*/ 	.byte	0x08
	.zero		1


	//   ....[4]....
        /*0f24*/ 	.word	0x00000390
        /*0f28*/ 	.word	0x000000ff
        /*0f2c*/ 	.word	0x0002d838
        /*0f30*/ 	.short	0x0100
        /*0f32*/ 	.byte	0x08
	.zero		1


	//   ....[5]....
        /*0f34*/ 	.word	0x000003a0
        /*0f38*/ 	.word	0x000000ff
        /*0f3c*/ 	.word	0x0002d848
        /*0f40*/ 	.short	0x0100
        /*0f42*/ 	.byte	0x08
	.zero		1


	//   ....[6]....
        /*0f44*/ 	.word	0x000004d0
        /*0f48*/ 	.word	0x000000ff
        /*0f4c*/ 	.word	0x0002d850
        /*0f50*/ 	.short	0x0100
        /*0f52*/ 	.byte	0x08
	.zero		1


	//   ....[7]....
        /*0f54*/ 	.word	0x000004e0
        /*0f58*/ 	.word	0x000000ff
        /*0f5c*/ 	.word	0x0002d860
        /*0f60*/ 	.short	0x0100
        /*0f62*/ 	.byte	0x08
	.zero		1


	//   ....[8]....
        /*0f64*/ 	.word	0x000004f0
        /*0f68*/ 	.word	0x000000ff
        /*0f6c*/ 	.word	0x0002d858
        /*0f70*/ 	.short	0x0100
        /*0f72*/ 	.byte	0x08
	.zero		1


	//   ....[9]....
        /*0f74*/ 	.word	0x00000500
        /*0f78*/ 	.word	0x000000ff
        /*0f7c*/ 	.word	0x0002d868
        /*0f80*/ 	.short	0x0100
        /*0f82*/ 	.byte	0x08
	.zero		1


	//   ....[10]....
        /*0f84*/ 	.word	0x000005f0
        /*0f88*/ 	.word	0x000000ff
        /*0f8c*/ 	.word	0x0002d870
        /*0f90*/ 	.short	0x0100
        /*0f92*/ 	.byte	0x06
	.zero		1


	//   ....[11]....
        /*0f94*/ 	.word	0x00000600
        /*0f98*/ 	.word	0x000000ff
        /*0f9c*/ 	.word	0x0002d880
        /*0fa0*/ 	.short	0x0100
        /*0fa2*/ 	.byte	0x06
	.zero		1


	//   ....[12]....
        /*0fa4*/ 	.word	0x00000610
        /*0fa8*/ 	.word	0x000000ff
        /*0fac*/ 	.word	0x0002d878
        /*0fb0*/ 	.short	0x0100
        /*0fb2*/ 	.byte	0x06
	.zero		1


	//   ....[13]....
        /*0fb4*/ 	.word	0x00000620
        /*0fb8*/ 	.word	0x000000ff
        /*0fbc*/ 	.word	0x0002d888
        /*0fc0*/ 	.short	0x0100
        /*0fc2*/ 	.byte	0x06
	.zero		1


	//   ....[14]....
        /*0fc4*/ 	.word	0x00000750
        /*0fc8*/ 	.word	0x000000ff
        /*0fcc*/ 	.word	0x0002d890
        /*0fd0*/ 	.short	0x0100
        /*0fd2*/ 	.byte	0x08
	.zero		1


	//   ....[15]....
        /*0fd4*/ 	.word	0x00000760
        /*0fd8*/ 	.word	0x000000ff
        /*0fdc*/ 	.word	0x0002d8a0
        /*0fe0*/ 	.short	0x0100
        /*0fe2*/ 	.byte	0x08
	.zero		1


	//   ....[16]....
        /*0fe4*/ 	.word	0x00000770
        /*0fe8*/ 	.word	0x000000ff
        /*0fec*/ 	.word	0x0002d898
        /*0ff0*/ 	.short	0x0100
        /*0ff2*/ 	.byte	0x08
	.zero		1


	//   ....[17]....
        /*0ff4*/ 	.word	0x00000780
        /*0ff8*/ 	.word	0x000000ff
        /*0ffc*/ 	.word	0x0002d8a8
        /*1000*/ 	.short	0x0100
        /*1002*/ 	.byte	0x08
	.zero		1


	//   ....[18]....
        /*1004*/ 	.word	0x000008b0
        /*1008*/ 	.word	0x000000ff
        /*100c*/ 	.word	0x0002d8b0
        /*1010*/ 	.short	0x0100
        /*1012*/ 	.byte	0x08
	.zero		1


	//   ....[19]....
        /*1014*/ 	.word	0x000008c0
        /*1018*/ 	.word	0x000000ff
        /*101c*/ 	.word	0x0002d8c0
        /*1020*/ 	.short	0x0100
        /*1022*/ 	.byte	0x08
	.zero		1


	//   ....[20]....
        /*1024*/ 	.word	0x000008d0
        /*1028*/ 	.word	0x000000ff
        /*102c*/ 	.word	0x0002d8b8
        /*1030*/ 	.short	0x0100
        /*1032*/ 	.byte	0x08
	.zero		1


	//   ....[21]....
        /*1034*/ 	.word	0x000008e0
        /*1038*/ 	.word	0x000000ff
        /*103c*/ 	.word	0x0002d8c8
        /*1040*/ 	.short	0x0100
        /*1042*/ 	.byte	0x08
	.zero		1


	//   ....[22]....
        /*1044*/ 	.word	0x000032e0
        /*1048*/ 	.word	0x00000020
        /*104c*/ 	.word	0x0002d890
        /*1050*/ 	.short	0x010a
        /*1052*/ 	.byte	0x3f
	.zero		1


	//   ....[23]....
        /*1054*/ 	.word	0x00004f70
        /*1058*/ 	.word	0x00000020
        /*105c*/ 	.word	0x0002d890
        /*1060*/ 	.short	0x010a
        /*1062*/ 	.byte	0x3f
	.zero		1


	//   ....[24]....
        /*1064*/ 	.word	0x00006950
        /*1068*/ 	.word	0x00000020
        /*106c*/ 	.word	0x0002d890
        /*1070*/ 	.short	0x010a
        /*1072*/ 	.byte	0x3f
	.zero		1


	//   ....[25]....
        /*1074*/ 	.word	0x00006e90
        /*1078*/ 	.word	0x0000000b
        /*107c*/ 	.word	0x00000000
        /*1080*/ 	.short	0x0101
        /*1082*/ 	.byte	0x3f
	.zero		1


	//   ....[26]....
        /*1084*/ 	.word	0x00006ed0
        /*1088*/ 	.word	0x00000020
        /*108c*/ 	.word	0x0002d8b0
        /*1090*/ 	.short	0x010a
        /*1092*/ 	.byte	0x3f
	.zero		1


	//   ....[27]....
        /*1094*/ 	.word	0x000073d0
        /*1098*/ 	.word	0x00000020
        /*109c*/ 	.word	0x00000000
        /*10a0*/ 	.short	0x0101
        /*10a2*/ 	.byte	0x3f
	.zero		1


	//   ....[28]....
        /*10a4*/ 	.word	0x00007a70
        /*10a8*/ 	.word	0x00000002
        /*10ac*/ 	.word	0x0002d800
        /*10b0*/ 	.short	0x010a
        /*10b2*/ 	.byte	0x3f
	.zero		1


	//   ....[29]....
        /*10b4*/ 	.word	0x00007ac0
        /*10b8*/ 	.word	0x00000002
        /*10bc*/ 	.word	0x0002d800
        /*10c0*/ 	.short	0x010a
        /*10c2*/ 	.byte	0x3f
	.zero		1


	//   ....[30]....
        /*10c4*/ 	.word	0x000086b0
        /*10c8*/ 	.word	0x00000002
        /*10cc*/ 	.word	0x0002d800
        /*10d0*/ 	.short	0x010a
        /*10d2*/ 	.byte	0x3f
	.zero		1


	//   ....[31]....
        /*10d4*/ 	.word	0x0000a3a0
        /*10d8*/ 	.word	0x00000002
        /*10dc*/ 	.word	0x0002d800
        /*10e0*/ 	.short	0x010a
        /*10e2*/ 	.byte	0x3f
	.zero		1


	//   ....[32]....
        /*10e4*/ 	.word	0x0000bbd0
        /*10e8*/ 	.word	0x00000000
        /*10ec*/ 	.word	0x0002d830
        /*10f0*/ 	.short	0x010a
        /*10f2*/ 	.byte	0x3f
	.zero		1


	//   ....[33]....
        /*10f4*/ 	.word	0x0000bc80
        /*10f8*/ 	.word	0x00000000
        /*10fc*/ 	.word	0x0002d830
        /*1100*/ 	.short	0x010a
        /*1102*/ 	.byte	0x3f
	.zero		1


	//   ....[34]....
        /*1104*/ 	.word	0x0000dd00
        /*1108*/ 	.word	0x00000000
        /*110c*/ 	.word	0x00000000
        /*1110*/ 	.short	0x0101
        /*1112*/ 	.byte	0x3f
	.zero		1


	//   ....[35]....
        /*1114*/ 	.word	0x0000ea70
        /*1118*/ 	.word	0x00000007
        /*111c*/ 	.word	0x0002d830
        /*1120*/ 	.short	0x010a
        /*1122*/ 	.byte	0x3f
	.zero		1


	//   ....[36]....
        /*1124*/ 	.word	0x0000eac0
        /*1128*/ 	.word	0x00000007
        /*112c*/ 	.word	0x0002d830
        /*1130*/ 	.short	0x010a
        /*1132*/ 	.byte	0x3f
	.zero		1


	//   ....[37]....
        /*1134*/ 	.word	0x0000ef60
        /*1138*/ 	.word	0x00000008
        /*113c*/ 	.word	0x0002d850
        /*1140*/ 	.short	0x010a
        /*1142*/ 	.byte	0x3f
	.zero		1


	//   ....[38]....
        /*1144*/ 	.word	0x0000efa0
        /*1148*/ 	.word	0x00000008
        /*114c*/ 	.word	0x0002d850
        /*1150*/ 	.short	0x010a
        /*1152*/ 	.byte	0x3f
	.zero		1


	//   ....[39]....
        /*1154*/ 	.word	0x00011140
        /*1158*/ 	.word	0x00000050
        /*115c*/ 	.word	0x00000000
        /*1160*/ 	.short	0x0101
        /*1162*/ 	.byte	0x3f
	.zero		1


	//   ....[40]....
        /*1164*/ 	.word	0x00011970
        /*1168*/ 	.word	0x00000005
        /*116c*/ 	.word	0x00000000
        /*1170*/ 	.short	0x0101
        /*1172*/ 	.byte	0x3f
	.zero		1


	//   ....[41]....
        /*1174*/ 	.word	0x000120e0
        /*1178*/ 	.word	0x00000007
        /*117c*/ 	.word	0x0002d830
        /*1180*/ 	.short	0x010a
        /*1182*/ 	.byte	0x3f
	.zero		1


	//   ....[42]....
        /*1184*/ 	.word	0x00012130
        /*1188*/ 	.word	0x00000007
        /*118c*/ 	.word	0x0002d830
        /*1190*/ 	.short	0x010a
        /*1192*/ 	.byte	0x3f
	.zero		1


	//   ....[43]....
        /*1194*/ 	.word	0x000125d0
        /*1198*/ 	.word	0x00000008
        /*119c*/ 	.word	0x0002d850
        /*11a0*/ 	.short	0x010a
        /*11a2*/ 	.byte	0x3f
	.zero		1


	//   ....[44]....
        /*11a4*/ 	.word	0x00012610
        /*11a8*/ 	.word	0x00000008
        /*11ac*/ 	.word	0x0002d850
        /*11b0*/ 	.short	0x010a
        /*11b2*/ 	.byte	0x3f
	.zero		1


	//   ....[45]....
        /*11b4*/ 	.word	0x00012d60
        /*11b8*/ 	.word	0x00000007
        /*11bc*/ 	.word	0x00000000
        /*11c0*/ 	.short	0x0101
        /*11c2*/ 	.byte	0x3f
	.zero		1


	//   ....[46]....
        /*11c4*/ 	.word	0x00014670
        /*11c8*/ 	.word	0x00000005
        /*11cc*/ 	.word	0x00000000
        /*11d0*/ 	.short	0x0101
        /*11d2*/ 	.byte	0x3f
	.zero		1


	//   ....[47]....
        /*11d4*/ 	.word	0x00014d00
        /*11d8*/ 	.word	0x00000006
        /*11dc*/ 	.word	0x0002d850
        /*11e0*/ 	.short	0x010a
        /*11e2*/ 	.byte	0x3f
	.zero		1


	//   ....[48]....
        /*11e4*/ 	.word	0x00014db0
        /*11e8*/ 	.word	0x00000006
        /*11ec*/ 	.word	0x0002d850
        /*11f0*/ 	.short	0x010a
        /*11f2*/ 	.byte	0x3f
	.zero		1


	//   ....[49]....
        /*11f4*/ 	.word	0x000155b0
        /*11f8*/ 	.word	0x00000004
        /*11fc*/ 	.word	0x00000000
        /*1200*/ 	.short	0x0101
        /*1202*/ 	.byte	0x3f
	.zero		1


	//   ....[50]....
        /*1204*/ 	.word	0x00016900
        /*1208*/ 	.word	0x00000000
        /*120c*/ 	.word	0x00000000
        /*1210*/ 	.short	0x0101
        /*1212*/ 	.byte	0x3f
	.zero		1


	//   ....[51]....
        /*1214*/ 	.word	0x00018c60
        /*1218*/ 	.word	0x00000016
        /*121c*/ 	.word	0x0002d820
        /*1220*/ 	.short	0x010a
        /*1222*/ 	.byte	0x3f
	.zero		1


	//   ....[52]....
        /*1224*/ 	.word	0x00018d20
        /*1228*/ 	.word	0x00000008
        /*122c*/ 	.word	0x0002d8a0
        /*1230*/ 	.short	0x010a
        /*1232*/ 	.byte	0x3f
	.zero		1


	//   ....[53]....
        /*1234*/ 	.word	0x00019150
        /*1238*/ 	.word	0x00000008
        /*123c*/ 	.word	0x0002d8c0
        /*1240*/ 	.short	0x010a
        /*1242*/ 	.byte	0x3f
	.zero		1


	//   ....[54]....
        /*1244*/ 	.word	0x000196b0
        /*1248*/ 	.word	0x00000008
        /*124c*/ 	.word	0x0002d8a0
        /*1250*/ 	.short	0x010a
        /*1252*/ 	.byte	0x3f
	.zero		1


	//   ....[55]....
        /*1254*/ 	.word	0x00019ad0
        /*1258*/ 	.word	0x00000008
        /*125c*/ 	.word	0x0002d8c0
        /*1260*/ 	.short	0x010a
        /*1262*/ 	.byte	0x3f
	.zero		1


	//   ....[56]....
        /*1264*/ 	.word	0x0001ab40
        /*1268*/ 	.word	0x00000000
        /*126c*/ 	.word	0x0002d840
        /*1270*/ 	.short	0x010a
        /*1272*/ 	.byte	0x3f
	.zero		1


	//   ....[57]....
        /*1274*/ 	.word	0x0001b0d0
        /*1278*/ 	.word	0x00000000
        /*127c*/ 	.word	0x0002d830
        /*1280*/ 	.short	0x0107
        /*1282*/ 	.byte	0x3f
	.zero		1


	//   ....[58]....
        /*1284*/ 	.word	0x0001b1a0
        /*1288*/ 	.word	0x00000000
        /*128c*/ 	.word	0x0002d830
        /*1290*/ 	.short	0x0101
        /*1292*/ 	.byte	0x3f
	.zero		1


	//   ....[59]....
        /*1294*/ 	.word	0x0001bdb0
        /*1298*/ 	.word	0x00000016
        /*129c*/ 	.word	0x0002d800
        /*12a0*/ 	.short	0x0107
        /*12a2*/ 	.byte	0x3f
	.zero		1


	//   ....[60]....
        /*12a4*/ 	.word	0x0001bea0
        /*12a8*/ 	.word	0x00000016
        /*12ac*/ 	.word	0x0002d800
        /*12b0*/ 	.short	0x0101
        /*12b2*/ 	.byte	0x3f
	.zero		1


	//   ....[61]....
        /*12b4*/ 	.word	0x0001bec0
        /*12b8*/ 	.word	0x00000016
        /*12bc*/ 	.word	0x0002d820
        /*12c0*/ 	.short	0x010a
        /*12c2*/ 	.byte	0x3f
	.zero		1


	//   ....[62]....
        /*12c4*/ 	.word	0x0001c2c0
        /*12c8*/ 	.word	0x00000005
        /*12cc*/ 	.word	0x0002d840
        /*12d0*/ 	.short	0x010a
        /*12d2*/ 	.byte	0x3f
	.zero		1


	//   ....[63]....
        /*12d4*/ 	.word	0x0001c730
        /*12d8*/ 	.word	0x00000005
        /*12dc*/ 	.word	0x0002d830
        /*12e0*/ 	.short	0x0107
        /*12e2*/ 	.byte	0x3f
	.zero		1


	//   ....[64]....
        /*12e4*/ 	.word	0x0001c7f0
        /*12e8*/ 	.word	0x00000005
        /*12ec*/ 	.word	0x0002d830
        /*12f0*/ 	.short	0x0101
        /*12f2*/ 	.byte	0x3f
	.zero		1


	//   ....[65]....
        /*12f4*/ 	.word	0x0001c850
        /*12f8*/ 	.word	0x00000005
        /*12fc*/ 	.word	0x0002d860
        /*1300*/ 	.short	0x010a
        /*1302*/ 	.byte	0x3f
	.zero		1


	//   ....[66]....
        /*1304*/ 	.word	0x0001cd30
        /*1308*/ 	.word	0x00000005
        /*130c*/ 	.word	0x0002d850
        /*1310*/ 	.short	0x0107
        /*1312*/ 	.byte	0x3f
	.zero		1


	//   ....[67]....
        /*1314*/ 	.word	0x0001ce30
        /*1318*/ 	.word	0x00000005
        /*131c*/ 	.word	0x0002d850
        /*1320*/ 	.short	0x0101
        /*1322*/ 	.byte	0x3f
	.zero		1


	//   ....[68]....
        /*1324*/ 	.word	0x0001d030
        /*1328*/ 	.word	0x00000000
        /*132c*/ 	.word	0x0002d860
        /*1330*/ 	.short	0x010a
        /*1332*/ 	.byte	0x3f
	.zero		1


	//   ....[69]....
        /*1334*/ 	.word	0x0001d460
        /*1338*/ 	.word	0x00000000
        /*133c*/ 	.word	0x0002d850
        /*1340*/ 	.short	0x0107
        /*1342*/ 	.byte	0x3f
	.zero		1


	//   ....[70]....
        /*1344*/ 	.word	0x0001d530
        /*1348*/ 	.word	0x00000000
        /*134c*/ 	.word	0x0002d850
        /*1350*/ 	.short	0x0101
        /*1352*/ 	.byte	0x3f
	.zero		1


	//   ....[71]....
        /*1354*/ 	.word	0x0001e260
        /*1358*/ 	.word	0x00000005
        /*135c*/ 	.word	0x0002d820
        /*1360*/ 	.short	0x010a
        /*1362*/ 	.byte	0x3f
	.zero		1


	//   ....[72]....
        /*1364*/ 	.word	0x0001e3d0
        /*1368*/ 	.word	0x00000003
        /*136c*/ 	.word	0x0002d840
        /*1370*/ 	.short	0x010a
        /*1372*/ 	.byte	0x3f
	.zero		1


	//   ....[73]....
        /*1374*/ 	.word	0x0001e470
        /*1378*/ 	.word	0x00000019
        /*137c*/ 	.word	0x0002d840
        /*1380*/ 	.short	0x010a
        /*1382*/ 	.byte	0x3f
	.zero		1


	//   ....[74]....
        /*1384*/ 	.word	0x0001e4b0
        /*1388*/ 	.word	0x00000003
        /*138c*/ 	.word	0x0002d860
        /*1390*/ 	.short	0x010a
        /*1392*/ 	.byte	0x3f
	.zero		1


	//   ....[75]....
        /*1394*/ 	.word	0x0001e4f0
        /*1398*/ 	.word	0x00000019
        /*139c*/ 	.word	0x0002d860
        /*13a0*/ 	.short	0x010a
        /*13a2*/ 	.byte	0x3f
	.zero		1


	//   ....[76]....
        /*13a4*/ 	.word	0x0001e550
        /*13a8*/ 	.word	0x00000020
        /*13ac*/ 	.word	0x0002d890
        /*13b0*/ 	.short	0x010a
        /*13b2*/ 	.byte	0x3f
	.zero		1


	//   ....[77]....
        /*13b4*/ 	.word	0x0001e6d0
        /*13b8*/ 	.word	0x00000020
        /*13bc*/ 	.word	0x0002d890
        /*13c0*/ 	.short	0x010a
        /*13c2*/ 	.byte	0x3f
	.zero		1


	//   ....[78]....
        /*13c4*/ 	.word	0x0001e850
        /*13c8*/ 	.word	0x00000020
        /*13cc*/ 	.word	0x0002d890
        /*13d0*/ 	.short	0x010a
        /*13d2*/ 	.byte	0x3f
	.zero		1


	//   ....[79]....
        /*13d4*/ 	.word	0x0001e9c0
        /*13d8*/ 	.word	0x00000020
        /*13dc*/ 	.word	0x0002d8b0
        /*13e0*/ 	.short	0x010a
        /*13e2*/ 	.byte	0x3f
	.zero		1


	//   ....[80]....
        /*13e4*/ 	.word	0x0001ecd0
        /*13e8*/ 	.word	0x00000002
        /*13ec*/ 	.word	0x0002d800
        /*13f0*/ 	.short	0x010a
        /*13f2*/ 	.byte	0x3f
	.zero		1


	//   ....[81]....
        /*13f4*/ 	.word	0x0001eee0
        /*13f8*/ 	.word	0x00000002
        /*13fc*/ 	.word	0x0002d800
        /*1400*/ 	.short	0x010a
        /*1402*/ 	.byte	0x3f
	.zero		1


	//   ....[82]....
        /*1404*/ 	.word	0x0001ef30
        /*1408*/ 	.word	0x00000000
        /*140c*/ 	.word	0x0002d830
        /*1410*/ 	.short	0x010a
        /*1412*/ 	.byte	0x3f
	.zero		1


	//   ....[83]....
        /*1414*/ 	.word	0x0001ef80
        /*1418*/ 	.word	0x00000007
        /*141c*/ 	.word	0x0002d830
        /*1420*/ 	.short	0x010a
        /*1422*/ 	.byte	0x3f
	.zero		1


	//   ....[84]....
        /*1424*/ 	.word	0x0001efd0
        /*1428*/ 	.word	0x00000008
        /*142c*/ 	.word	0x0002d850
        /*1430*/ 	.short	0x010a
        /*1432*/ 	.byte	0x3f
	.zero		1


	//   ....[85]....
        /*1434*/ 	.word	0x0001f020
        /*1438*/ 	.word	0x00000007
        /*143c*/ 	.word	0x0002d830
        /*1440*/ 	.short	0x010a
        /*1442*/ 	.byte	0x3f
	.zero		1


	//   ....[86]....
        /*1444*/ 	.word	0x0001f070
        /*1448*/ 	.word	0x00000008
        /*144c*/ 	.word	0x0002d850
        /*1450*/ 	.short	0x010a
        /*1452*/ 	.byte	0x3f
	.zero		1


	//   ....[87]....
        /*1454*/ 	.word	0x0001f0c0
        /*1458*/ 	.word	0x00000006
        /*145c*/ 	.word	0x0002d850
        /*1460*/ 	.short	0x010a
        /*1462*/ 	.byte	0x3f
	.zero		1


	//   ....[88]....
        /*1464*/ 	.word	0x0001f450
        /*1468*/ 	.word	0x00000016
        /*146c*/ 	.word	0x0002d820
        /*1470*/ 	.short	0x010a
        /*1472*/ 	.byte	0x3f
	.zero		1


	//   ....[89]....
        /*1474*/ 	.word	0x0001f4a0
        /*1478*/ 	.word	0x00000008
        /*147c*/ 	.word	0x0002d8a0
        /*1480*/ 	.short	0x010a
        /*1482*/ 	.byte	0x3f
	.zero		1


	//   ....[90]....
        /*1484*/ 	.word	0x0001f4f0
        /*1488*/ 	.word	0x00000008
        /*148c*/ 	.word	0x0002d8c0
        /*1490*/ 	.short	0x010a
        /*1492*/ 	.byte	0x3f
	.zero		1


	//   ....[91]....
        /*1494*/ 	.word	0x0001f540
        /*1498*/ 	.word	0x00000008
        /*149c*/ 	.word	0x0002d8a0
        /*14a0*/ 	.short	0x010a
        /*14a2*/ 	.byte	0x3f
	.zero		1


	//   ....[92]....
        /*14a4*/ 	.word	0x0001f590
        /*14a8*/ 	.word	0x00000008
        /*14ac*/ 	.word	0x0002d8c0
        /*14b0*/ 	.short	0x010a
        /*14b2*/ 	.byte	0x3f
	.zero		1


	//   ....[93]....
        /*14b4*/ 	.word	0x0001f6b0
        /*14b8*/ 	.word	0x00000000
        /*14bc*/ 	.word	0x0002d840
        /*14c0*/ 	.short	0x010a
        /*14c2*/ 	.byte	0x3f
	.zero		1


	//   ....[94]....
        /*14c4*/ 	.word	0x00020520
        /*14c8*/ 	.word	0x00000016
        /*14cc*/ 	.word	0x0002d820
        /*14d0*/ 	.short	0x010a
        /*14d2*/ 	.byte	0x3f
	.zero		1


	//   ....[95]....
        /*14d4*/ 	.word	0x00020570
        /*14d8*/ 	.word	0x00000005
        /*14dc*/ 	.word	0x0002d840
        /*14e0*/ 	.short	0x010a
        /*14e2*/ 	.byte	0x3f
	.zero		1


	//   ....[96]....
        /*14e4*/ 	.word	0x00020b80
        /*14e8*/ 	.word	0x00000005
        /*14ec*/ 	.word	0x0002d860
        /*14f0*/ 	.short	0x010a
        /*14f2*/ 	.byte	0x3f
	.zero		1


	//   ....[97]....
        /*14f4*/ 	.word	0x00021160
        /*14f8*/ 	.word	0x00000000
        /*14fc*/ 	.word	0x0002d860
        /*1500*/ 	.short	0x010a
        /*1502*/ 	.byte	0x3f
	.zero		1


	//   ....[98]....
        /*1504*/ 	.word	0x000220b0
        /*1508*/ 	.word	0x00000005
        /*150c*/ 	.word	0x0002d820
        /*1510*/ 	.short	0x010a
        /*1512*/ 	.byte	0x3f
	.zero		1


	//   ....[99]....
        /*1514*/ 	.word	0x00022250
        /*1518*/ 	.word	0x00000003
        /*151c*/ 	.word	0x0002d840
        /*1520*/ 	.short	0x010a
        /*1522*/ 	.byte	0x3f
	.zero		1


	//   ....[100]....
        /*1524*/ 	.word	0x000222a0
        /*1528*/ 	.word	0x00000019
        /*152c*/ 	.word	0x0002d840
        /*1530*/ 	.short	0x010a
        /*1532*/ 	.byte	0x3f
	.zero		1


	//   ....[101]....
        /*1534*/ 	.word	0x000222f0
        /*1538*/ 	.word	0x00000003
        /*153c*/ 	.word	0x0002d860
        /*1540*/ 	.short	0x010a
        /*1542*/ 	.byte	0x3f
	.zero		1


	//----- nvinfo : EIATTR_NUM_MBARRIERS
	.align		4
.L_1351:
        /*1544*/ 	.byte	0x03, 0x38
        /*1546*/ 	.short	0x0016


	//----- nvinfo : EIATTR_EXIT_INSTR_OFFSETS
	.align		4
        /*1548*/ 	.byte	0x04, 0x1c
        /*154a*/ 	.short	(.L_1353 - .L_1352)


	//   ....[0]....
.L_1352:
        /*154c*/ 	.word	0x0001e540


	//----- nvinfo : EIATTR_MAX_THREADS
	.align		4
.L_1353:
        /*1550*/ 	.byte	0x04, 0x05
        /*1552*/ 	.short	(.L_1355 - .L_1354)
.L_1354:
        /*1554*/ 	.word	0x00000200
        /*1558*/ 	.word	0x00000001
        /*155c*/ 	.word	0x00000001


	//----- nvinfo : EIATTR_CRS_STACK_SIZE
	.align		4
.L_1355:
        /*1560*/ 	.byte	0x04, 0x1e
        /*1562*/ 	.short	(.L_1357 - .L_1356)
.L_1356:
        /*1564*/ 	.word	0x00000000


	//----- nvinfo : EIATTR_CBANK_PARAM_SIZE
	.align		4
.L_1357:
        /*1568*/ 	.byte	0x03, 0x19
        /*156a*/ 	.short	0x0af0


	//----- nvinfo : EIATTR_PARAM_CBANK
	.align		4
        /*156c*/ 	.byte	0x04, 0x0a
        /*156e*/ 	.short	(.L_1359 - .L_1358)
	.align		4
.L_1358:
        /*1570*/ 	.word	index@(.nv.constant0._ZN7cutlass13device_kernelIN5flash11enable_sm90INS1_16FlashAttnFwdSm90INS1_25CollectiveMainloopFwdSm90ILi2EN4cute5tupleIJNS5_1CILi1EEES8_S8_EEENS6_IJNS7_ILi192EEENS7_ILi128EEENS7_ILi96EEEEEELi96ENS_10bfloat16_tEfNS_4arch4Sm90ELb1ELb0ELb1ELb1ELb1ELb1ELb0ELb0ELb1ELb1ELb0ELb0EEENS1_21CollectiveEpilogueFwdINS6_IJSA_SC_SB_EEES9_SE_SG_Li384ELb1ELb1ELb0ELb0EEENS1_36VarlenDynamicPersistentTileSchedulerILi192ELi128ELi384ELi128ELb0ELb1ELb1ELb1ELb1ELb1EEEEEEEEEvNT_6ParamsE)
        /*1574*/ 	.short	0x0210
        /*1576*/ 	.short	0x0af0


	//----- nvinfo : EIATTR_SW_WAR
	.align		4
.L_1359:
        /*1578*/ 	.byte	0x04, 0x36
        /*157a*/ 	.short	(.L_1361 - .L_1360)
.L_1360:
        /*157c*/ 	.word	0x00000008
.L_1361:


//--------------------- .nv.info._ZN7cutlass13device_kernelIN5flash11enable_sm90INS1_16FlashAttnFwdSm90INS1_25CollectiveMainloopFwdSm90ILi2EN4cute5tupleIJNS5_1CILi1EEES8_S8_EEENS6_IJNS7_ILi192EEENS7_ILi128EEENS7_ILi64EEEEEELi64ENS_10bfloat16_tEfNS_4arch4Sm90ELb0ELb0ELb1ELb0ELb1ELb0ELb0ELb1ELb1ELb1ELb0ELb0EEENS1_21CollectiveEpilogueFwdINS6_IJSA_SC_SB_EEES9_SE_SG_Li384ELb0ELb1ELb0ELb0EEENS1_29StaticPersistentTileSchedulerILb0EEEEEEEEEvNT_6ParamsE --------------------------
	.section	.nv.info._ZN7cutlass13device_kernelIN5flash11enable_sm90INS1_16FlashAttnFwdSm90INS1_25CollectiveMainloopFwdSm90ILi2EN4cute5tupleIJNS5_1CILi1EEES8_S8_EEENS6_IJNS7_ILi192EEENS7_ILi128EEENS7_ILi64EEEEEELi64ENS_10bfloat16_tEfNS_4arch4Sm90ELb0ELb0ELb1ELb0ELb1ELb0ELb0ELb1ELb1ELb1ELb0ELb0EEENS1_21CollectiveEpilogueFwdINS6_IJSA_SC_SB_EEES9_SE_SG_Li384ELb0ELb1ELb0ELb0EEENS1_29StaticPersistentTileSchedulerILb0EEEEEEEEEvNT_6ParamsE,"",@"SHT_CUDA_INFO"
	.sectionflags	@""
	.align	4


	//----- nvinfo : EIATTR_CUDA_API_VERSION
	.align		4
        /*0000*/ 	.byte	0x04, 0x37
        /*0002*/ 	.short	(.L_1363 - .L_1362)
.L_1362:
        /*0004*/ 	.word	0x00000082


	//----- nvinfo : EIATTR_KPARAM_INFO
	.align		4
.L_1363:
        /*0008*/ 	.byte	0x04, 0x17
        /*000a*/ 	.short	(.L_1365 - .L_1364)
.L_1364:
        /*000c*/ 	.word	0x00000000
        /*0010*/ 	.short	0x0000
        /*0012*/ 	.short	0x0070
        /*0014*/ 	.byte	0x00, 0xf0, 0x01, 0x28


	//----- nvinfo : EIATTR_SPARSE_MMA_MASK
	.align		4
.L_1365:
        /*0018*/ 	.byte	0x03, 0x50
        /*001a*/ 	.short	0x0000


	//----- nvinfo : EIATTR_MAXREG_COUNT
	.align		4
        /*001c*/ 	.byte	0x03, 0x1b
        /*001e*/ 	.short	0x0080


	//----- nvinfo : EIATTR_NUM_BARRIERS
	.align		4
        /*0020*/ 	.byte	0x02, 0x4c
        /*0022*/ 	.byte	0x10
	.zero		1


	//----- nvinfo : EIATTR_EXTERNS
	.align		4
        /*0024*/ 	.byte	0x04, 0x0f
        /*0026*/ 	.short	(.L_1367 - .L_1366)


	//   ....[0]....
	.align		4
.L_1366:
        /*0028*/ 	.word	index@(__assertfail)


	//----- nvinfo : EIATTR_ANNOTATIONS
	.align		4
.L_1367:
        /*002c*/ 	.byte	0x04, 0x55
        /*002e*/ 	.short	(.L_1369 - .L_1368)


	//   ....[0]....
.L_1368:
        /*0030*/ 	.word	0x00000001
        /*0034*/ 	.byte	0x00, 0x75, 0x00, 0x00, 0x01, 0x00, 0x00, 0x00, 0x20, 0x75, 0x00, 0x00, 0x01, 0x00, 0x00, 0x00
        /*0044*/ 	.byte	0xd0, 0x75, 0x00, 0x00, 0x01, 0x00, 0x00, 0x00, 0x60, 0x77, 0x00, 0x00, 0x01, 0x00, 0x00, 0x00
        /*0054*/ 	.byte	0xd0, 0x7c, 0x00, 0x00, 0x01, 0x00, 0x00, 0x00, 0xc0, 0x88, 0x00, 0x00, 0x01, 0x00, 0x00, 0x00
        /*0064*/ 	.byte	0x20, 0x94, 0x00, 0x00, 0x01, 0x00, 0x00, 0x00, 0xf0, 0x95, 0x00, 0x00, 0x01, 0x00, 0x00, 0x00
        /*0074*/ 	.byte	0x20, 0x96, 0x00, 0x00, 0x01, 0x00, 0x00, 0x00, 0xa0, 0xaa, 0x00, 0x00, 0x01, 0x00, 0x00, 0x00
        /*0084*/ 	.byte	0xd0, 0xaa, 0x00, 0x00, 0x01, 0x00, 0x00, 0x00, 0x50, 0xab, 0x00, 0x00, 0x01, 0x00, 0x00, 0x00
        /*0094*/ 	.byte	0x70, 0xab, 0x00, 0x00


	//----- nvinfo : EIATTR_MERCURY_ISA_VERSION
	.align		4
.L_1369:
        /*0098*/ 	.byte	0x03, 0x5f
        /*009a*/ 	.short	0x0101


	//----- nvinfo : EIATTR_INT_WARP_WIDE_INSTR_OFFSETS
	.align		4
        /*009c*/ 	.byte	0x04, 0x31
        /*009e*/ 	.short	(.L_1371 - .L_1370)


	//   ....[0]....
.L_1370:
        /*00a0*/ 	.word	0x000000c0


	//   ....[1]....
        /*00a4*/ 	.word	0x000000d0


	//   ....[2]....
        /*00a8*/ 	.word	0x00000170


	//----- nvinfo : EIATTR_COOP_GROUP_MASK_REGIDS
	.align		4
.L_1371:
        /*00ac*/ 	.byte	0x04, 0x29
        /*00ae*/ 	.short	(.L_1373 - .L_1372)


	//   ....[0]....
.L_1372:
        /*00b0*/ 	.word	0xffffffff


	//   ....[1]....
        /*00b4*/ 	.word	0xffffffff


	//   ....[2]....
        /*00b8*/ 	.word	0xffffffff


	//   ....[3]....
        /*00bc*/ 	.word	0xffffffff


	//   ....[4]....
        /*00c0*/ 	.word	0xffffffff


	//   ....[5]....
        /*00c4*/ 	.word	0xffffffff


	//   ....[6]....
        /*00c8*/ 	.word	0xffffffff


	//   ....[7]....
        /*00cc*/ 	.word	0xffffffff


	//   ....[8]....
        /*00d0*/ 	.word	0xffffffff


	//   ....[9]....
        /*00d4*/ 	.word	0xffffffff


	//   ....[10]....
        /*00d8*/ 	.word	0xffffffff


	//   ....[11]....
        /*00dc*/ 	.word	0xffffffff


	//   ....[12]....
        /*00e0*/ 	.word	0xffffffff


	//   ....[13]....
        /*00e4*/ 	.word	0xffffffff


	//   ....[14]....
        /*00e8*/ 	.word	0xffffffff


	//   ....[15]....
        /*00ec*/ 	.word	0xffffffff


	//   ....[16]....
        /*00f0*/ 	.word	0xffffffff


	//   ....[17]....
        /*00f4*/ 	.word	0xffffffff


	//   ....[18]....
        /*00f8*/ 	.word	0xffffffff


	//   ....[19]....
        /*00fc*/ 	.word	0xffffffff


	//   ....[20]....
        /*0100*/ 	.word	0xffffffff


	//   ....[21]....
        /*0104*/ 	.word	0xffffffff


	//   ....[22]....
        /*0108*/ 	.word	0xffffffff


	//   ....[23]....
        /*010c*/ 	.word	0xffffffff


	//   ....[24]....
        /*0110*/ 	.word	0xffffffff


	//   ....[25]....
        /*0114*/ 	.word	0xffffffff


	//   ....[26]....
        /*0118*/ 	.word	0xffffffff


	//   ....[27]....
        /*011c*/ 	.word	0xffffffff


	//   ....[28]....
        /*0120*/ 	.word	0xffffffff


	//   ....[29]....
        /*0124*/ 	.word	0xffffffff


	//   ....[30]....
        /*0128*/ 	.word	0xffffffff


	//   ....[31]....
        /*012c*/ 	.word	0xffffffff


	//   ....[32]....
        /*0130*/ 	.word	0xffffffff


	//   ....[33]....
        /*0134*/ 	.word	0xffffffff


	//   ....[34]....
        /*0138*/ 	.word	0xffffffff


	//   ....[35]....
        /*013c*/ 	.word	0xffffffff


	//   ....[36]....
        /*0140*/ 	.word	0xffffffff


	//   ....[37]....
        /*0144*/ 	.word	0xffffffff


	//   ....[38]....
        /*0148*/ 	.word	0xffffffff


	//   ....[39]....
        /*014c*/ 	.word	0xffffffff


	//   ....[40]....
        /*0150*/ 	.word	0xffffffff


	//   ....[41]....
        /*0154*/ 	.word	0xffffffff


	//   ....[42]....
        /*0158*/ 	.word	0xffffffff


	//   ....[43]....
        /*015c*/ 	.word	0xffffffff


	//   ....[44]....
        /*0160*/ 	.word	0xffffffff


	//   ....[45]....
        /*0164*/ 	.word	0xffffffff


	//   ....[46]....
        /*0168*/ 	.word	0xffffffff


	//   ....[47]....
        /*016c*/ 	.word	0xffffffff


	//   ....[48]....
        /*0170*/ 	.word	0xffffffff


	//   ....[49]....
        /*0174*/ 	.word	0xffffffff


	//   ....[50]....
        /*0178*/ 	.word	0xffffffff


	//   ....[51]....
        /*017c*/ 	.word	0xffffffff


	//   ....[52]....
        /*0180*/ 	.word	0xffffffff


	//   ....[53]....
        /*0184*/ 	.word	0xffffffff


	//   ....[54]....
        /*0188*/ 	.word	0xffffffff


	//   ....[55]....
        /*018c*/ 	.word	0xffffffff


	//   ....[56]....
        /*0190*/ 	.word	0xffffffff


	//   ....[57]....
        /*0194*/ 	.word	0xffffffff


	//   ....[58]....
        /*0198*/ 	.word	0xffffffff


	//   ....[59]....
        /*019c*/ 	.word	0xffffffff


	//   ....[60]....
        /*01a0*/ 	.word	0xffffffff


	//   ....[61]....
        /*01a4*/ 	.word	0xffffffff


	//   ....[62]....
        /*01a8*/ 	.word	0xffffffff


	//   ....[63]....
        /*01ac*/ 	.word	0xffffffff


	//   ....[64]....
        /*01b0*/ 	.word	0xffffffff


	//   ....[65]....
        /*01b4*/ 	.word	0xffffffff


	//   ....[66]....
        /*01b8*/ 	.word	0xffffffff


	//   ....[67]....
        /*01bc*/ 	.word	0xffffffff


	//   ....[68]....
        /*01c0*/ 	.word	0xffffffff


	//   ....[69]....
        /*01c4*/ 	.word	0xffffffff


	//   ....[70]....
        /*01c8*/ 	.word	0xffffffff


	//   ....[71]....
        /*01cc*/ 	.word	0xffffffff


	//   ....[72]....
        /*01d0*/ 	.word	0xffffffff


	//   ....[73]....
        /*01d4*/ 	.word	0xffffffff


	//   ....[74]....
        /*01d8*/ 	.word	0xffffffff


	//   ....[75]....
        /*01dc*/ 	.word	0xffffffff


	//   ....[76]....
        /*01e0*/ 	.word	0xffffffff


	//   ....[77]....
        /*01e4*/ 	.word	0xffffffff


	//   ....[78]....
        /*01e8*/ 	.word	0xffffffff


	//   ....[79]....
        /*01ec*/ 	.word	0xffffffff


	//   ....[80]....
        /*01f0*/ 	.word	0xffffffff


	//   ....[81]....
        /*01f4*/ 	.word	0xffffffff


	//   ....[82]....
        /*01f8*/ 	.word	0xffffffff


	//   ....[83]....
        /*01fc*/ 	.word	0xffffffff


	//   ....[84]....
        /*0200*/ 	.word	0xffffffff


	//   ....[85]....
        /*0204*/ 	.word	0xffffffff


	//   ....[86]....
        /*0208*/ 	.word	0xffffffff


	//   ....[87]....
        /*020c*/ 	.word	0xffffffff


	//   ....[88]....
        /*0210*/ 	.word	0xffffffff


	//   ....[89]....
        /*0214*/ 	.word	0xffffffff


	//   ....[90]....
        /*0218*/ 	.word	0xffffffff


	//   ....[91]....
        /*021c*/ 	.word	0xffffffff


	//   ....[92]....
        /*0220*/ 	.word	0xffffffff


	//   ....[93]....
        /*0224*/ 	.word	0xffffffff


	//   ....[94]....
        /*0228*/ 	.word	0xffffffff


	//   ....[95]....
        /*022c*/ 	.word	0xffffffff


	//   ....[96]....
        /*0230*/ 	.word	0xffffffff


	//   ....[97]....
        /*0234*/ 	.word	0xffffffff


	//   ....[98]....
        /*0238*/ 	.word	0xffffffff


	//   ....[99]....
        /*023c*/ 	.word	0xffffffff


	//   ....[100]....
        /*0240*/ 	.word	0xffffffff


	//   ....[101]....
        /*0244*/ 	.word	0xffffffff


	//   ....[102]....
        /*0248*/ 	.word	0xffffffff


	//   ....[103]....
        /*024c*/ 	.word	0xffffffff


	//   ....[104]....
        /*0250*/ 	.word	0xffffffff


	//   ....[105]....
        /*0254*/ 	.word	0xffffffff


	//   ....[106]....
        /*0258*/ 	.word	0xffffffff


	//   ....[107]....
        /*025c*/ 	.word	0xffffffff


	//   ....[108]....
        /*0260*/ 	.word	0xffffffff


	//   ....[109]....
        /*0264*/ 	.word	0xffffffff


	//   ....[110]....
        /*0268*/ 	.word	0xffffffff


	//   ....[111]....
        /*026c*/ 	.word	0xffffffff


	//   ....[112]....
        /*0270*/ 	.word	0xffffffff


	//   ....[113]....
        /*0274*/ 	.word	0xffffffff


	//   ....[114]....
        /*0278*/ 	.word	0xffffffff


	//   ....[115]....
        /*027c*/ 	.word	0xffffffff


	//   ....[116]....
        /*0280*/ 	.word	0xffffffff


	//   ....[117]....
        /*0284*/ 	.word	0xffffffff


	//   ....[118]....
        /*0288*/ 	.word	0xffffffff


	//   ....[119]....
        /*028c*/ 	.word	0xffffffff


	//   ....[120]....
        /*0290*/ 	.word	0x0500000f


	//   ....[121]....
        /*0294*/ 	.word	0x0500000f


	//   ....[122]....
        /*0298*/ 	.word	0x0500000f


	//   ....[123]....
        /*029c*/ 	.word	0x0500000f


	//   ....[124]....
        /*02a0*/ 	.word	0x0500000f


	//   ....[125]....
        /*02a4*/ 	.word	0x0500000f


	//   ....[126]....
        /*02a8*/ 	.word	0x0500000f


	//   ....[127]....
        /*02ac*/ 	.word	0x0500000f


	//   ....[128]....
        /*02b0*/ 	.word	0x0500000f


	//   ....[129]....
        /*02b4*/ 	.word	0x0500000f


	//   ....[130]....
        /*02b8*/ 	.word	0x0500000f


	//   ....[131]....
        /*02bc*/ 	.word	0x0500000f


	//   ....[132]....
        /*02c0*/ 	.word	0x0500000f


	//   ....[133]....
        /*02c4*/ 	.word	0x0500000f


	//   ....[134]....
        /*02c8*/ 	.word	0x0500000f


	//   ....[135]....
        /*02cc*/ 	.word	0x0500000f


	//   ....[136]....
        /*02d0*/ 	.word	0x0500000f


	//   ....[137]....
        /*02d4*/ 	.word	0x0500000f


	//   ....[138]....
        /*02d8*/ 	.word	0x0500000f


	//   ....[139]....
        /*02dc*/ 	.word	0x0500000f


	//   ....[140]....
        /*02e0*/ 	.word	0x0500000f


	//   ....[141]....
        /*02e4*/ 	.word	0x0500000f


	//   ....[142]....
        /*02e8*/ 	.word	0x0500000f


	//   ....[143]....
        /*02ec*/ 	.word	0x0500000f


	//   ....[144]....
        /*02f0*/ 	.word	0x0500000f


	//   ....[145]....
        /*02f4*/ 	.word	0x0500000f


	//   ....[146]....
        /*02f8*/ 	.word	0x0500000f


	//   ....[147]....
        /*02fc*/ 	.word	0x0500000f


	//   ....[148]....
        /*0300*/ 	.word	0x0500000f


	//   ....[149]....
        /*0304*/ 	.word	0x0500000f


	//   ....[150]....
        /*0308*/ 	.word	0x0500000f


	//   ....[151]....
        /*030c*/ 	.word	0x0500000f


	//   ....[152]....
        /*0310*/ 	.word	0x0500000f


	//   ....[153]....
        /*0314*/ 	.word	0x0500000f


	//   ....[154]....
        /*0318*/ 	.word	0x0500000f


	//   ....[155]....
        /*031c*/ 	.word	0x0500000f


	//   ....[156]....
        /*0320*/ 	.word	0x0500000f


	//   ....[157]....
        /*0324*/ 	.word	0x0500000f


	//   ....[158]....
        /*0328*/ 	.word	0x0500000f


	//   ....[159]....
        /*032c*/ 	.word	0x0500000f


	//   ....[160]....
        /*0330*/ 	.word	0x0500000f


	//   ....[161]....
        /*0334*/ 	.word	0x0500000f


	//   ....[162]....
        /*0338*/ 	.word	0x0500000f


	//   ....[163]....
        /*033c*/ 	.word	0x0500000f


	//   ....[164]....
        /*0340*/ 	.word	0x0500000f


	//   ....[165]....
        /*0344*/ 	.word	0x0500000f


	//   ....[166]....
        /*0348*/ 	.word	0x0500000f


	//   ....[167]....
        /*034c*/ 	.word	0x0500000f


	//   ....[168]....
        /*0350*/ 	.word	0x0500000f


	//   ....[169]....
        /*0354*/ 	.word	0x0500000f


	//   ....[170]....
        /*0358*/ 	.word	0x0500000f


	//   ....[171]....
        /*035c*/ 	.word	0x0500000f


	//   ....[172]....
        /*0360*/ 	.word	0x0500000f


	//   ....[173]....
        /*0364*/ 	.word	0x0500000f


	//   ....[174]....
        /*0368*/ 	.word	0x0500000f


	//   ....[175]....
        /*036c*/ 	.word	0x0500000f


	//   ....[176]....
        /*0370*/ 	.word	0x0500000f


	//   ....[177]....
        /*0374*/ 	.word	0x0500000f


	//   ....[178]....
        /*0378*/ 	.word	0x0500000f


	//   ....[179]....
        /*037c*/ 	.word	0x0500000f


	//   ....[180]....
        /*0380*/ 	.word	0x0500000f


	//   ....[181]....
        /*0384*/ 	.word	0x0500000f


	//   ....[182]....
        /*0388*/ 	.word	0x0500000f


	//   ....[183]....
        /*038c*/ 	.word	0x0500000f


	//   ....[184]....
        /*0390*/ 	.word	0x0500000f


	//   ....[185]....
        /*0394*/ 	.word	0x0500000f


	//   ....[186]....
        /*0398*/ 	.word	0x0500000f


	//   ....[187]....
        /*039c*/ 	.word	0x0500000f


	//   ....[188]....
        /*03a0*/ 	.word	0x0500000f


	//   ....[189]....
        /*03a4*/ 	.word	0x0500000f


	//   ....[190]....
        /*03a8*/ 	.word	0x0500000f


	//   ....[191]....
        /*03ac*/ 	.word	0x0500000f


	//   ....[192]....
        /*03b0*/ 	.word	0x0500000f


	//   ....[193]....
        /*03b4*/ 	.word	0x0500000f


	//   ....[194]....
        /*03b8*/ 	.word	0x0500000f


	//   ....[195]....
        /*03bc*/ 	.word	0x0500000f


	//   ....[196]....
        /*03c0*/ 	.word	0x0500000f


	//   ....[197]....
        /*03c4*/ 	.word	0x0500000f


	//   ....[198]....
        /*03c8*/ 	.word	0x0500000f


	//   ....[199]....
        /*03cc*/ 	.word	0x0500000f


	//   ....[200]....
        /*03d0*/ 	.word	0x0500000f


	//   ....[201]....
        /*03d4*/ 	.word	0x0500000f


	//   ....[202]....
        /*03d8*/ 	.word	0x0500000f


	//   ....[203]....
        /*03dc*/ 	.word	0x0500000f


	//   ....[204]....
        /*03e0*/ 	.word	0x0500000f


	//   ....[205]....
        /*03e4*/ 	.word	0x0500000f


	//   ....[206]....
        /*03e8*/ 	.word	0x0500000f


	//   ....[207]....
        /*03ec*/ 	.word	0x0500000f


	//   ....[208]....
        /*03f0*/ 	.word	0x0500000f


	//   ....[209]....
        /*03f4*/ 	.word	0x0500000f


	//----- nvinfo : EIATTR_COOP_GROUP_INSTR_OFFSETS
	.align		4
.L_1373:
        /*03f8*/ 	.byte	0x04, 0x28
        /*03fa*/ 	.short	(.L_1375 - .L_1374)


	//   ....[0]....
.L_1374:
        /*03fc*/ 	.word	0x00000080


	//   ....[1]....
        /*0400*/ 	.word	0x00000090


	//   ....[2]....
        /*0404*/ 	.word	0x000002d0


	//   ....[3]....
        /*0408*/ 	.word	0x00000430


	//   ....[4]....
        /*040c*/ 	.word	0x00000550


	//   ....[5]....
        /*0410*/ 	.word	0x000006b0


	//   ....[6]....
        /*0414*/ 	.word	0x00000ca0


	//   ....[7]....
        /*0418*/ 	.word	0x00002630


	//   ....[8]....
        /*041c*/ 	.word	0x00002680


	//   ....[9]....
        /*0420*/ 	.word	0x000028b0


	//   ....[10]....
        /*0424*/ 	.word	0x00002a80


	//   ....[11]....
        /*0428*/ 	.word	0x00004b30


	//   ....[12]....
        /*042c*/ 	.word	0x00004b70


	//   ....[13]....
        /*0430*/ 	.word	0x00004b90


	//   ....[14]....
        /*0434*/ 	.word	0x00004bb0


	//   ....[15]....
        /*0438*/ 	.word	0x00005e50


	//   ....[16]....
        /*043c*/ 	.word	0x00005e90


	//   ....[17]....
        /*0440*/ 	.word	0x00005f20


	//   ....[18]....
        /*0444*/ 	.word	0x00005f40


	//   ....[19]....
        /*0448*/ 	.word	0x00006aa0


	//   ....[20]....
        /*044c*/ 	.word	0x00006b00


	//   ....[21]....
        /*0450*/ 	.word	0x00006b80


	//   ....[22]....
        /*0454*/ 	.word	0x00006bb0


	//   ....[23]....
        /*0458*/ 	.word	0x00007030


	//   ....[24]....
        /*045c*/ 	.word	0x00007060


	//   ....[25]....
        /*0460*/ 	.word	0x00007090


	//   ....[26]....
        /*0464*/ 	.word	0x000070d0


	//   ....[27]....
        /*0468*/ 	.word	0x00007100


	//   ....[28]....
        /*046c*/ 	.word	0x00007120


	//   ....[29]....
        /*0470*/ 	.word	0x00007130


	//   ....[30]....
        /*0474*/ 	.word	0x00007140


	//   ....[31]....
        /*0478*/ 	.word	0x00008180


	//   ....[32]....
        /*047c*/ 	.word	0x000081a0


	//   ....[33]....
        /*0480*/ 	.word	0x000081b0


	//   ....[34]....
        /*0484*/ 	.word	0x00008240


	//   ....[35]....
        /*0488*/ 	.word	0x00008260


	//   ....[36]....
        /*048c*/ 	.word	0x000082e0


	//   ....[37]....
        /*0490*/ 	.word	0x00008300


	//   ....[38]....
        /*0494*/ 	.word	0x00008380


	//   ....[39]....
        /*0498*/ 	.word	0x000083a0


	//   ....[40]....
        /*049c*/ 	.word	0x00008420


	//   ....[41]....
        /*04a0*/ 	.word	0x00008440


	//   ....[42]....
        /*04a4*/ 	.word	0x000084c0


	//   ....[43]....
        /*04a8*/ 	.word	0x000084e0


	//   ....[44]....
        /*04ac*/ 	.word	0x00008560


	//   ....[45]....
        /*04b0*/ 	.word	0x00008580


	//   ....[46]....
        /*04b4*/ 	.word	0x00008590


	//   ....[47]....
        /*04b8*/ 	.word	0x00008d70


	//   ....[48]....
        /*04bc*/ 	.word	0x00008d90


	//   ....[49]....
        /*04c0*/ 	.word	0x00008dc0


	//   ....[50]....
        /*04c4*/ 	.word	0x00008e50


	//   ....[51]....
        /*04c8*/ 	.word	0x00008e60


	//   ....[52]....
        /*04cc*/ 	.word	0x00008ef0


	//   ....[53]....
        /*04d0*/ 	.word	0x00008f00


	//   ....[54]....
        /*04d4*/ 	.word	0x00008f90


	//   ....[55]....
        /*04d8*/ 	.word	0x00008fa0


	//   ....[56]....
        /*04dc*/ 	.word	0x00009030


	//   ....[57]....
        /*04e0*/ 	.word	0x00009040


	//   ....[58]....
        /*04e4*/ 	.word	0x000090d0


	//   ....[59]....
        /*04e8*/ 	.word	0x000090e0


	//   ....[60]....
        /*04ec*/ 	.word	0x00009170


	//   ....[61]....
        /*04f0*/ 	.word	0x00009180


	//   ....[62]....
        /*04f4*/ 	.word	0x00009190


	//   ....[63]....
        /*04f8*/ 	.word	0x00009230


	//   ....[64]....
        /*04fc*/ 	.word	0x00009250


	//   ....[65]....
        /*0500*/ 	.word	0x00009270


	//   ....[66]....
        /*0504*/ 	.word	0x00009330


	//   ....[67]....
        /*0508*/ 	.word	0x00009370


	//   ....[68]....
        /*050c*/ 	.word	0x000093b0


	//   ....[69]....
        /*0510*/ 	.word	0x000093c0


	//   ....[70]....
        /*0514*/ 	.word	0x00009400


	//   ....[71]....
        /*0518*/ 	.word	0x00009a60


	//   ....[72]....
        /*051c*/ 	.word	0x00009a80


	//   ....[73]....
        /*0520*/ 	.word	0x00009af0


	//   ....[74]....
        /*0524*/ 	.word	0x00009b00


	//   ....[75]....
        /*0528*/ 	.word	0x00009b40


	//   ....[76]....
        /*052c*/ 	.word	0x00009b50


	//   ....[77]....
        /*0530*/ 	.word	0x00009b90


	//   ....[78]....
        /*0534*/ 	.word	0x00009ba0


	//   ....[79]....
        /*0538*/ 	.word	0x00009be0


	//   ....[80]....
        /*053c*/ 	.word	0x00009bf0


	//   ....[81]....
        /*0540*/ 	.word	0x00009c30


	//   ....[82]....
        /*0544*/ 	.word	0x00009c40


	//   ....[83]....
        /*0548*/ 	.word	0x00009c80


	//   ....[84]....
        /*054c*/ 	.word	0x00009c90


	//   ....[85]....
        /*0550*/ 	.word	0x00009ca0


	//   ....[86]....
        /*0554*/ 	.word	0x00009ce0


	//   ....[87]....
        /*0558*/ 	.word	0x00009f50


	//   ....[88]....
        /*055c*/ 	.word	0x00009f80


	//   ....[89]....
        /*0560*/ 	.word	0x00009fe0


	//   ....[90]....
        /*0564*/ 	.word	0x00009ff0


	//   ....[91]....
        /*0568*/ 	.word	0x0000a040


	//   ....[92]....
        /*056c*/ 	.word	0x0000a050


	//   ....[93]....
        /*0570*/ 	.word	0x0000a0a0


	//   ....[94]....
        /*0574*/ 	.word	0x0000a0b0


	//   ....[95]....
        /*0578*/ 	.word	0x0000a100


	//   ....[96]....
        /*057c*/ 	.word	0x0000a110


	//   ....[97]....
        /*0580*/ 	.word	0x0000a160


	//   ....[98]....
        /*0584*/ 	.word	0x0000a170


	//   ....[99]....
        /*0588*/ 	.word	0x0000a1c0


	//   ....[100]....
        /*058c*/ 	.word	0x0000a1d0


	//   ....[101]....
        /*0590*/ 	.word	0x0000a1e0


	//   ....[102]....
        /*0594*/ 	.word	0x0000a220


	//   ....[103]....
        /*0598*/ 	.word	0x0000a670


	//   ....[104]....
        /*059c*/ 	.word	0x0000a680


	//   ....[105]....
        /*05a0*/ 	.word	0x0000a690


	//   ....[106]....
        /*05a4*/ 	.word	0x0000a6a0


	//   ....[107]....
        /*05a8*/ 	.word	0x0000a6c0


	//   ....[108]....
        /*05ac*/ 	.word	0x0000a720


	//   ....[109]....
        /*05b0*/ 	.word	0x0000a760


	//   ....[110]....
        /*05b4*/ 	.word	0x0000a780


	//   ....[111]....
        /*05b8*/ 	.word	0x0000a7c0


	//   ....[112]....
        /*05bc*/ 	.word	0x0000a7e0


	//   ....[113]....
        /*05c0*/ 	.word	0x0000a820


	//   ....[114]....
        /*05c4*/ 	.word	0x0000a840


	//   ....[115]....
        /*05c8*/ 	.word	0x0000a880


	//   ....[116]....
        /*05cc*/ 	.word	0x0000a8a0


	//   ....[117]....
        /*05d0*/ 	.word	0x0000a8e0


	//   ....[118]....
        /*05d4*/ 	.word	0x0000a900


	//   ....[119]....
        /*05d8*/ 	.word	0x0000ac70


	//   ....[120]....
        /*05dc*/ 	.word	0x0000b150


	//   ....[121]....
        /*05e0*/ 	.word	0x0000b240


	//   ....[122]....
        /*05e4*/ 	.word	0x0000b2e0


	//   ....[123]....
        /*05e8*/ 	.word	0x0000b350


	//   ....[124]....
        /*05ec*/ 	.word	0x0000b440


	//   ....[125]....
        /*05f0*/ 	.word	0x0000b4b0


	//   ....[126]....
        /*05f4*/ 	.word	0x0000b5a0


	//   ....[127]....
        /*05f8*/ 	.word	0x0000b610


	//   ....[128]....
        /*05fc*/ 	.word	0x0000b700


	//   ....[129]....
        /*0600*/ 	.word	0x0000b770


	//   ....[130]....
        /*0604*/ 	.word	0x0000b860


	//   ....[131]....
        /*0608*/ 	.word	0x0000b8d0


	//   ....[132]....
        /*060c*/ 	.word	0x0000b9c0


	//   ....[133]....
        /*0610*/ 	.word	0x0000ba30


	//   ....[134]....
        /*0614*/ 	.word	0x0000bb20


	//   ....[135]....
        /*0618*/ 	.word	0x0000bb90


	//   ....[136]....
        /*061c*/ 	.word	0x0000bc70


	//   ....[137]....
        /*0620*/ 	.word	0x0000bd00


	//   ....[138]....
        /*0624*/ 	.word	0x0000bd70


	//   ....[139]....
        /*0628*/ 	.word	0x0000bdd0


	//   ....[140]....
        /*062c*/ 	.word	0x0000bed0


	//   ....[141]....
        /*0630*/ 	.word	0x0000bf30


	//   ....[142]....
        /*0634*/ 	.word	0x0000c030


	//   ....[143]....
        /*0638*/ 	.word	0x0000c090


	//   ....[144]....
        /*063c*/ 	.word	0x0000c190


	//   ....[145]....
        /*0640*/ 	.word	0x0000c1f0


	//   ....[146]....
        /*0644*/ 	.word	0x0000c2f0


	//   ....[147]....
        /*0648*/ 	.word	0x0000c350


	//   ....[148]....
        /*064c*/ 	.word	0x0000c450


	//   ....[149]....
        /*0650*/ 	.word	0x0000c4b0


	//   ....[150]....
        /*0654*/ 	.word	0x0000c5a0


	//   ....[151]....
        /*0658*/ 	.word	0x0000c600


	//   ....[152]....
        /*065c*/ 	.word	0x0000c6e0


	//   ....[153]....
        /*0660*/ 	.word	0x0000c760


	//   ....[154]....
        /*0664*/ 	.word	0x0000c840


	//   ....[155]....
        /*0668*/ 	.word	0x0000c8a0


	//   ....[156]....
        /*066c*/ 	.word	0x0000c990


	//   ....[157]....
        /*0670*/ 	.word	0x0000ca10


	//   ....[158]....
        /*0674*/ 	.word	0x0000cad0


	//   ....[159]....
        /*0678*/ 	.word	0x0000cb50


	//   ....[160]....
        /*067c*/ 	.word	0x0000cbe0


	//   ....[161]....
        /*0680*/ 	.word	0x0000cd20


	//   ....[162]....
        /*0684*/ 	.word	0x0000cdd0


	//   ....[163]....
        /*0688*/ 	.word	0x0000ce40


	//   ....[164]....
        /*068c*/ 	.word	0x0000cf10


	//   ....[165]....
        /*0690*/ 	.word	0x0000cf70


	//   ....[166]....
        /*0694*/ 	.word	0x0000d020


	//   ....[167]....
        /*0698*/ 	.word	0x0000d080


	//   ....[168]....
        /*069c*/ 	.word	0x0000d130


	//   ....[169]....
        /*06a0*/ 	.word	0x0000d190


	//   ....[170]....
        /*06a4*/ 	.word	0x0000d240


	//   ....[171]....
        /*06a8*/ 	.word	0x0000d2a0


	//   ....[172]....
        /*06ac*/ 	.word	0x0000d350


	//   ....[173]....
        /*06b0*/ 	.word	0x0000d3b0


	//   ....[174]....
        /*06b4*/ 	.word	0x0000d460


	//   ....[175]....
        /*06b8*/ 	.word	0x0000d4c0


	//   ....[176]....
        /*06bc*/ 	.word	0x0000d570


	//   ....[177]....
        /*06c0*/ 	.word	0x0000d660


	//   ....[178]....
        /*06c4*/ 	.word	0x0000d710


	//   ....[179]....
        /*06c8*/ 	.word	0x0000d770


	//   ....[180]....
        /*06cc*/ 	.word	0x0000d830


	//   ....[181]....
        /*06d0*/ 	.word	0x0000d890


	//   ....[182]....
        /*06d4*/ 	.word	0x0000d950


	//   ....[183]....
        /*06d8*/ 	.word	0x0000d9b0


	//   ....[184]....
        /*06dc*/ 	.word	0x0000da70


	//   ....[185]....
        /*06e0*/ 	.word	0x0000dad0


	//   ....[186]....
        /*06e4*/ 	.word	0x0000db90


	//   ....[187]....
        /*06e8*/ 	.word	0x0000dbf0


	//   ....[188]....
        /*06ec*/ 	.word	0x0000dcb0


	//   ....[189]....
        /*06f0*/ 	.word	0x0000dd10


	//   ....[190]....
        /*06f4*/ 	.word	0x0000ddd0


	//   ....[191]....
        /*06f8*/ 	.word	0x0000de30


	//   ....[192]....
        /*06fc*/ 	.word	0x0000dee0


	//   ....[193]....
        /*0700*/ 	.word	0x0000dfd0


	//   ....[194]....
        /*0704*/ 	.word	0x0000e080


	//   ....[195]....
        /*0708*/ 	.word	0x0000e0f0


	//   ....[196]....
        /*070c*/ 	.word	0x0000e1e0


	//   ....[197]....
        /*0710*/ 	.word	0x0000e240


	//   ....[198]....
        /*0714*/ 	.word	0x0000e2f0


	//   ....[199]....
        /*0718*/ 	.word	0x0000e350


	//   ....[200]....
        /*071c*/ 	.word	0x0000e410


	//   ....[201]....
        /*0720*/ 	.word	0x0000e470


	//   ....[202]....
        /*0724*/ 	.word	0x0000e520


	//   ....[203]....
        /*0728*/ 	.word	0x0000e580


	//   ....[204]....
        /*072c*/ 	.word	0x0000e640


	//   ....[205]....
        /*0730*/ 	.word	0x0000e6a0


	//   ....[206]....
        /*0734*/ 	.word	0x0000e750


	//   ....[207]....
        /*0738*/ 	.word	0x0000e7b0


	//   ....[208]....
        /*073c*/ 	.word	0x0000e860


	//   ....[209]....
        /*0740*/ 	.word	0x0000e970


	//----- nvinfo : EIATTR_REG_RECONFIG
	.align		4
.L_1375:
        /*0744*/ 	.byte	0x01, 0x54
	.zero		2


	//----- nvinfo : EIATTR_SYSCALL_OFFSETS
	.align		4
        /*0748*/ 	.byte	0x04, 0x46
        /*074a*/ 	.short	(.L_1377 - .L_1376)


	//   ....[0]....
.L_1376:
        /*074c*/ 	.word	0x00001000


	//   ....[1]....
        /*0750*/ 	.word	0x00007870


	//   ....[2]....
        /*0754*/ 	.word	0x000079b0


	//   ....[3]....
        /*0758*/ 	.word	0x00007aa0


	//   ....[4]....
        /*075c*/ 	.word	0x000088b0


	//----- nvinfo : EIATTR_MBARRIER_INSTR_OFFSETS
	.align		4
.L_1377:
        /*0760*/ 	.byte	0x04, 0x39
        /*0762*/ 	.short	(.L_1379 - .L_1378)


	//   ....[0]....
.L_1378:
        /*0764*/ 	.word	0x00000180
        /*0768*/ 	.word	0x000000ff
        /*076c*/ 	.word	0x00016800
        /*0770*/ 	.short	0x0100
        /*0772*/ 	.byte	0x08
	.zero		1


	//   ....[1]....
        /*0774*/ 	.word	0x00000190
        /*0778*/ 	.word	0x000000ff
        /*077c*/ 	.word	0x00016820
        /*0780*/ 	.short	0x0100
        /*0782*/ 	.byte	0x08
	.zero		1


	//   ....[2]....
        /*0784*/ 	.word	0x00000280
        /*0788*/ 	.word	0x000000ff
        /*078c*/ 	.word	0x00016830
        /*0790*/ 	.short	0x0100
        /*0792*/ 	.byte	0x08
	.zero		1


	//   ....[3]....
        /*0794*/ 	.word	0x00000290
        /*0798*/ 	.word	0x000000ff
        /*079c*/ 	.word	0x00016840
        /*07a0*/ 	.short	0x0100
        /*07a2*/ 	.byte	0x08
	.zero		1


	//   ....[4]....
        /*07a4*/ 	.word	0x000002a0
        /*07a8*/ 	.word	0x000000ff
        /*07ac*/ 	.word	0x00016838
        /*07b0*/ 	.short	0x0100
        /*07b2*/ 	.byte	0x08
	.zero		1


	//   ....[5]....
        /*07b4*/ 	.word	0x000002b0
        /*07b8*/ 	.word	0x000000ff
        /*07bc*/ 	.word	0x00016848
        /*07c0*/ 	.short	0x0100
        /*07c2*/ 	.byte	0x08
	.zero		1


	//   ....[6]....
        /*07c4*/ 	.word	0x000003e0
        /*07c8*/ 	.word	0x000000ff
        /*07cc*/ 	.word	0x00016850
        /*07d0*/ 	.short	0x0100
        /*07d2*/ 	.byte	0x08
	.zero		1


	//   ....[7]....
        /*07d4*/ 	.word	0x000003f0
        /*07d8*/ 	.word	0x000000ff
        /*07dc*/ 	.word	0x00016860
        /*07e0*/ 	.short	0x0100
        /*07e2*/ 	.byte	0x08
	.zero		1


	//   ....[8]....
        /*07e4*/ 	.word	0x00000400
        /*07e8*/ 	.word	0x000000ff
        /*07ec*/ 	.word	0x00016858
        /*07f0*/ 	.short	0x0100
        /*07f2*/ 	.byte	0x08
	.zero		1


	//   ....[9]....
        /*07f4*/ 	.word	0x00000410
        /*07f8*/ 	.word	0x000000ff
        /*07fc*/ 	.word	0x00016868
        /*0800*/ 	.short	0x0100
        /*0802*/ 	.byte	0x08
	.zero		1


	//   ....[10]....
        /*0804*/ 	.word	0x00000500
        /*0808*/ 	.word	0x000000ff
        /*080c*/ 	.word	0x00016870
        /*0810*/ 	.short	0x0100
        /*0812*/ 	.byte	0x06
	.zero		1


	//   ....[11]....
        /*0814*/ 	.word	0x00000510
        /*0818*/ 	.word	0x000000ff
        /*081c*/ 	.word	0x00016880
        /*0820*/ 	.short	0x0100
        /*0822*/ 	.byte	0x06
	.zero		1


	//   ....[12]....
        /*0824*/ 	.word	0x00000520
        /*0828*/ 	.word	0x000000ff
        /*082c*/ 	.word	0x00016878
        /*0830*/ 	.short	0x0100
        /*0832*/ 	.byte	0x06
	.zero		1


	//   ....[13]....
        /*0834*/ 	.word	0x00000530
        /*0838*/ 	.word	0x000000ff
        /*083c*/ 	.word	0x00016888
        /*0840*/ 	.short	0x0100
        /*0842*/ 	.byte	0x06
	.zero		1


	//   ....[14]....
        /*0844*/ 	.word	0x00000660
        /*0848*/ 	.word	0x000000ff
        /*084c*/ 	.word	0x00016890
        /*0850*/ 	.short	0x0100
        /*0852*/ 	.byte	0x08
	.zero		1


	//   ....[15]....
        /*0854*/ 	.word	0x00000670
        /*0858*/ 	.word	0x000000ff
        /*085c*/ 	.word	0x000168a0
        /*0860*/ 	.short	0x0100
        /*0862*/ 	.byte	0x08
	.zero		1


	//   ....[16]....
        /*0864*/ 	.word	0x00000680
        /*0868*/ 	.word	0x000000ff
        /*086c*/ 	.word	0x00016898
        /*0870*/ 	.short	0x0100
        /*0872*/ 	.byte	0x08
	.zero		1


	//   ....[17]....
        /*0874*/ 	.word	0x00000690
        /*0878*/ 	.word	0x000000ff
        /*087c*/ 	.word	0x000168a8
        /*0880*/ 	.short	0x0100
        /*0882*/ 	.byte	0x08
	.zero		1


	//   ....[18]....
        /*0884*/ 	.word	0x000007d0
        /*0888*/ 	.word	0x000000ff
        /*088c*/ 	.word	0x000168b0
        /*0890*/ 	.short	0x0100
        /*0892*/ 	.byte	0x08
	.zero		1


	//   ....[19]....
        /*0894*/ 	.word	0x000007e0
        /*0898*/ 	.word	0x000000ff
        /*089c*/ 	.word	0x000168c0
        /*08a0*/ 	.short	0x0100
        /*08a2*/ 	.byte	0x08
	.zero		1


	//   ....[20]....
        /*08a4*/ 	.word	0x000007f0
        /*08a8*/ 	.word	0x000000ff
        /*08ac*/ 	.word	0x000168b8
        /*08b0*/ 	.short	0x0100
        /*08b2*/ 	.byte	0x08
	.zero		1


	//   ....[21]....
        /*08b4*/ 	.word	0x00000800
        /*08b8*/ 	.word	0x000000ff
        /*08bc*/ 	.word	0x000168c8
        /*08c0*/ 	.short	0x0100
        /*08c2*/ 	.byte	0x08
	.zero		1


	//   ....[22]....
        /*08c4*/ 	.word	0x00001060
        /*08c8*/ 	.word	0x000000ff
        /*08cc*/ 	.word	0x00016800
        /*08d0*/ 	.short	0x010a
        /*08d2*/ 	.byte	0x2c
	.zero		1


	//   ....[23]....
        /*08d4*/ 	.word	0x000010e0
        /*08d8*/ 	.word	0x00000000
        /*08dc*/ 	.word	0x00016830
        /*08e0*/ 	.short	0x010a
        /*08e2*/ 	.byte	0x3f
	.zero		1


	//   ....[24]....
        /*08e4*/ 	.word	0x00001130
        /*08e8*/ 	.word	0x00000000
        /*08ec*/ 	.word	0x00016830
        /*08f0*/ 	.short	0x010a
        /*08f2*/ 	.byte	0x3f
	.zero		1


	//   ....[25]....
        /*08f4*/ 	.word	0x00001cc0
        /*08f8*/ 	.word	0x000000ff
        /*08fc*/ 	.word	0x00000000
        /*0900*/ 	.short	0x0101
        /*0902*/ 	.byte	0x06
	.zero		1


	//   ....[26]....
        /*0904*/ 	.word	0x00003930
        /*0908*/ 	.word	0x000000ff
        /*090c*/ 	.word	0x00016830
        /*0910*/ 	.short	0x010a
        /*0912*/ 	.byte	0x06
	.zero		1


	//   ....[27]....
        /*0914*/ 	.word	0x00003970
        /*0918*/ 	.word	0x000000ff
        /*091c*/ 	.word	0x00016830
        /*0920*/ 	.short	0x010a
        /*0922*/ 	.byte	0x06
	.zero		1


	//   ....[28]....
        /*0924*/ 	.word	0x00003b80
        /*0928*/ 	.word	0x000000ff
        /*092c*/ 	.word	0x00016850
        /*0930*/ 	.short	0x010a
        /*0932*/ 	.byte	0x06
	.zero		1


	//   ....[29]....
        /*0934*/ 	.word	0x00003bc0
        /*0938*/ 	.word	0x000000ff
        /*093c*/ 	.word	0x00016850
        /*0940*/ 	.short	0x010a
        /*0942*/ 	.byte	0x06
	.zero		1


	//   ....[30]....
        /*0944*/ 	.word	0x00004410
        /*0948*/ 	.word	0x000000ff
        /*094c*/ 	.word	0x00000000
        /*0950*/ 	.short	0x0101
        /*0952*/ 	.byte	0x06
	.zero		1


	//   ....[31]....
        /*0954*/ 	.word	0x00005990
        /*0958*/ 	.word	0x000000ff
        /*095c*/ 	.word	0x00000000
        /*0960*/ 	.short	0x0101
        /*0962*/ 	.byte	0x06
	.zero		1


	//   ....[32]....
        /*0964*/ 	.word	0x00005da0
        /*0968*/ 	.word	0x000000ff
        /*096c*/ 	.word	0x00016850
        /*0970*/ 	.short	0x010a
        /*0972*/ 	.byte	0x04
	.zero		1


	//   ....[33]....
        /*0974*/ 	.word	0x00005de0
        /*0978*/ 	.word	0x000000ff
        /*097c*/ 	.word	0x00016850
        /*0980*/ 	.short	0x010a
        /*0982*/ 	.byte	0x04
	.zero		1


	//   ....[34]....
        /*0984*/ 	.word	0x00006500
        /*0988*/ 	.word	0x000000ff
        /*098c*/ 	.word	0x00000000
        /*0990*/ 	.short	0x0101
        /*0992*/ 	.byte	0x04
	.zero		1


	//   ....[35]....
        /*0994*/ 	.word	0x00006fa0
        /*0998*/ 	.word	0x000000ff
        /*099c*/ 	.word	0x00000000
        /*09a0*/ 	.short	0x0101
        /*09a2*/ 	.byte	0x2c
	.zero		1


	//   ....[36]....
        /*09a4*/ 	.word	0x00007f70
        /*09a8*/ 	.word	0x00000000
        /*09ac*/ 	.word	0x00016840
        /*09b0*/ 	.short	0x010a
        /*09b2*/ 	.byte	0x3f
	.zero		1


	//   ....[37]....
        /*09b4*/ 	.word	0x00008690
        /*09b8*/ 	.word	0x00000000
        /*09bc*/ 	.word	0x00016830
        /*09c0*/ 	.short	0x0107
        /*09c2*/ 	.byte	0x3f
	.zero		1


	//   ....[38]....
        /*09c4*/ 	.word	0x00008750
        /*09c8*/ 	.word	0x00000000
        /*09cc*/ 	.word	0x00016830
        /*09d0*/ 	.short	0x0101
        /*09d2*/ 	.byte	0x3f
	.zero		1


	//   ....[39]....
        /*09d4*/ 	.word	0x000094b0
        /*09d8*/ 	.word	0x000000ff
        /*09dc*/ 	.word	0x00016800
        /*09e0*/ 	.short	0x0107
        /*09e2*/ 	.byte	0x26
	.zero		1


	//   ....[40]....
        /*09e4*/ 	.word	0x00009510
        /*09e8*/ 	.word	0x000000ff
        /*09ec*/ 	.word	0x00016800
        /*09f0*/ 	.short	0x0101
        /*09f2*/ 	.byte	0x26
	.zero		1


	//   ....[41]....
        /*09f4*/ 	.word	0x00009530
        /*09f8*/ 	.word	0x000000ff
        /*09fc*/ 	.word	0x00016820
        /*0a00*/ 	.short	0x010a
        /*0a02*/ 	.byte	0x26
	.zero		1


	//   ....[42]....
        /*0a04*/ 	.word	0x000098a0
        /*0a08*/ 	.word	0x00000005
        /*0a0c*/ 	.word	0x00016840
        /*0a10*/ 	.short	0x010a
        /*0a12*/ 	.byte	0x3f
	.zero		1


	//   ....[43]....
        /*0a14*/ 	.word	0x00009d60
        /*0a18*/ 	.word	0x00000005
        /*0a1c*/ 	.word	0x00016830
        /*0a20*/ 	.short	0x0107
        /*0a22*/ 	.byte	0x3f
	.zero		1


	//   ....[44]....
        /*0a24*/ 	.word	0x00009e20
        /*0a28*/ 	.word	0x00000005
        /*0a2c*/ 	.word	0x00016830
        /*0a30*/ 	.short	0x0101
        /*0a32*/ 	.byte	0x3f
	.zero		1


	//   ....[45]....
        /*0a34*/ 	.word	0x00009e80
        /*0a38*/ 	.word	0x00000005
        /*0a3c*/ 	.word	0x00016860
        /*0a40*/ 	.short	0x010a
        /*0a42*/ 	.byte	0x3f
	.zero		1


	//   ....[46]....
        /*0a44*/ 	.word	0x0000a2e0
        /*0a48*/ 	.word	0x00000005
        /*0a4c*/ 	.word	0x00016850
        /*0a50*/ 	.short	0x0107
        /*0a52*/ 	.byte	0x3f
	.zero		1


	//   ....[47]....
        /*0a54*/ 	.word	0x0000a4a0
        /*0a58*/ 	.word	0x00000005
        /*0a5c*/ 	.word	0x00016850
        /*0a60*/ 	.short	0x0101
        /*0a62*/ 	.byte	0x3f
	.zero		1


	//   ....[48]....
        /*0a64*/ 	.word	0x0000a5a0
        /*0a68*/ 	.word	0x00000004
        /*0a6c*/ 	.word	0x00016860
        /*0a70*/ 	.short	0x010a
        /*0a72*/ 	.byte	0x3f
	.zero		1


	//   ....[49]....
        /*0a74*/ 	.word	0x0000a9e0
        /*0a78*/ 	.word	0x00000004
        /*0a7c*/ 	.word	0x00016850
        /*0a80*/ 	.short	0x0107
        /*0a82*/ 	.byte	0x3f
	.zero		1


	//   ....[50]....
        /*0a84*/ 	.word	0x0000aac0
        /*0a88*/ 	.word	0x00000004
        /*0a8c*/ 	.word	0x00016850
        /*0a90*/ 	.short	0x0101
        /*0a92*/ 	.byte	0x3f
	.zero		1


	//   ....[51]....
        /*0a94*/ 	.word	0x0000abf0
        /*0a98*/ 	.word	0x00000007
        /*0a9c*/ 	.word	0x00016820
        /*0aa0*/ 	.short	0x010a
        /*0aa2*/ 	.byte	0x3f
	.zero		1


	//   ....[52]....
        /*0aa4*/ 	.word	0x0000ad70
        /*0aa8*/ 	.word	0x00000005
        /*0aac*/ 	.word	0x00016840
        /*0ab0*/ 	.short	0x010a
        /*0ab2*/ 	.byte	0x3f
	.zero		1


	//   ....[53]....
        /*0ab4*/ 	.word	0x0000ae10
        /*0ab8*/ 	.word	0x00000003
        /*0abc*/ 	.word	0x00016840
        /*0ac0*/ 	.short	0x010a
        /*0ac2*/ 	.byte	0x3f
	.zero		1


	//   ....[54]....
        /*0ac4*/ 	.word	0x0000ae50
        /*0ac8*/ 	.word	0x00000005
        /*0acc*/ 	.word	0x00016860
        /*0ad0*/ 	.short	0x010a
        /*0ad2*/ 	.byte	0x3f
	.zero		1


	//   ....[55]....
        /*0ad4*/ 	.word	0x0000ae90
        /*0ad8*/ 	.word	0x00000003
        /*0adc*/ 	.word	0x00016860
        /*0ae0*/ 	.short	0x010a
        /*0ae2*/ 	.byte	0x3f
	.zero		1


	//   ....[56]....
        /*0ae4*/ 	.word	0x0000af00
        /*0ae8*/ 	.word	0x00000003
        /*0aec*/ 	.word	0x00016800
        /*0af0*/ 	.short	0x010a
        /*0af2*/ 	.byte	0x3f
	.zero		1


	//   ....[57]....
        /*0af4*/ 	.word	0x0000af50
        /*0af8*/ 	.word	0x00000000
        /*0afc*/ 	.word	0x00016830
        /*0b00*/ 	.short	0x010a
        /*0b02*/ 	.byte	0x3f
	.zero		1


	//   ....[58]....
        /*0b04*/ 	.word	0x0000afb0
        /*0b08*/ 	.word	0x00000007
        /*0b0c*/ 	.word	0x00016830
        /*0b10*/ 	.short	0x010a
        /*0b12*/ 	.byte	0x3f
	.zero		1


	//   ....[59]....
        /*0b14*/ 	.word	0x0000b010
        /*0b18*/ 	.word	0x00000007
        /*0b1c*/ 	.word	0x00016850
        /*0b20*/ 	.short	0x010a
        /*0b22*/ 	.byte	0x3f
	.zero		1


	//   ....[60]....
        /*0b24*/ 	.word	0x0000b070
        /*0b28*/ 	.word	0x00000007
        /*0b2c*/ 	.word	0x00016850
        /*0b30*/ 	.short	0x010a
        /*0b32*/ 	.byte	0x3f
	.zero		1


	//   ....[61]....
        /*0b34*/ 	.word	0x0000b190
        /*0b38*/ 	.word	0x00000000
        /*0b3c*/ 	.word	0x00016840
        /*0b40*/ 	.short	0x010a
        /*0b42*/ 	.byte	0x3f
	.zero		1


	//   ....[62]....
        /*0b44*/ 	.word	0x0000cc20
        /*0b48*/ 	.word	0x00000003
        /*0b4c*/ 	.word	0x00016820
        /*0b50*/ 	.short	0x010a
        /*0b52*/ 	.byte	0x3f
	.zero		1


	//   ....[63]....
        /*0b54*/ 	.word	0x0000cc70
        /*0b58*/ 	.word	0x00000005
        /*0b5c*/ 	.word	0x00016840
        /*0b60*/ 	.short	0x010a
        /*0b62*/ 	.byte	0x3f
	.zero		1


	//   ....[64]....
        /*0b64*/ 	.word	0x0000d5b0
        /*0b68*/ 	.word	0x00000005
        /*0b6c*/ 	.word	0x00016860
        /*0b70*/ 	.short	0x010a
        /*0b72*/ 	.byte	0x3f
	.zero		1


	//   ....[65]....
        /*0b74*/ 	.word	0x0000df20
        /*0b78*/ 	.word	0x00000004
        /*0b7c*/ 	.word	0x00016860
        /*0b80*/ 	.short	0x010a
        /*0b82*/ 	.byte	0x3f
	.zero		1


	//   ....[66]....
        /*0b84*/ 	.word	0x0000e890
        /*0b88*/ 	.word	0x00000007
        /*0b8c*/ 	.word	0x00016820
        /*0b90*/ 	.short	0x010a
        /*0b92*/ 	.byte	0x3f
	.zero		1


	//   ....[67]....
        /*0b94*/ 	.word	0x0000ea30
        /*0b98*/ 	.word	0x00000005
        /*0b9c*/ 	.word	0x00016840
        /*0ba0*/ 	.short	0x010a
        /*0ba2*/ 	.byte	0x3f
	.zero		1


	//   ....[68]....
        /*0ba4*/ 	.word	0x0000ea80
        /*0ba8*/ 	.word	0x00000003
        /*0bac*/ 	.word	0x00016840
        /*0bb0*/ 	.short	0x010a
        /*0bb2*/ 	.byte	0x3f
	.zero		1


	//   ....[69]....
        /*0bb4*/ 	.word	0x0000ead0
        /*0bb8*/ 	.word	0x00000005
        /*0bbc*/ 	.word	0x00016860
        /*0bc0*/ 	.short	0x010a
        /*0bc2*/ 	.byte	0x3f
	.zero		1


	//----- nvinfo : EIATTR_NUM_MBARRIERS
	.align		4
.L_1379:
        /*0bc4*/ 	.byte	0x03, 0x38
        /*0bc6*/ 	.short	0x0016


	//----- nvinfo : EIATTR_EXIT_INSTR_OFFSETS
	.align		4
        /*0bc8*/ 	.byte	0x04, 0x1c
        /*0bca*/ 	.short	(.L_1381 - .L_1380)


	//   ....[0]....
.L_1380:
        /*0bcc*/ 	.word	0x00000960


	//   ....[1]....
        /*0bd0*/ 	.word	0x00007200


	//   ....[2]....
        /*0bd4*/ 	.word	0x0000aee0


	//----- nvinfo : EIATTR_MAX_THREADS
	.align		4
.L_1381:
        /*0bd8*/ 	.byte	0x04, 0x05
        /*0bda*/ 	.short	(.L_1383 - .L_1382)
.L_1382:
        /*0bdc*/ 	.word	0x00000200
        /*0be0*/ 	.word	0x00000001
        /*0be4*/ 	.word	0x00000001


	//----- nvinfo : EIATTR_CRS_STACK_SIZE
	.align		4
.L_1383:
        /*0be8*/ 	.byte	0x04, 0x1e
        /*0bea*/ 	.short	(.L_1385 - .L_1384)
.L_1384:
        /*0bec*/ 	.word	0x00000000


	//----- nvinfo : EIATTR_CBANK_PARAM_SIZE
	.align		4
.L_1385:
        /*0bf0*/ 	.byte	0x03, 0x19
        /*0bf2*/ 	.short	0x0a70


	//----- nvinfo : EIATTR_PARAM_CBANK
	.align		4
        /*0bf4*/ 	.byte	0x04, 0x0a
        /*0bf6*/ 	.short	(.L_1387 - .L_1386)
	.align		4
.L_1386:
        /*0bf8*/ 	.word	index@(.nv.constant0._ZN7cutlass13device_kernelIN5flash11enable_sm90INS1_16FlashAttnFwdSm90INS1_25CollectiveMainloopFwdSm90ILi2EN4cute5tupleIJNS5_1CILi1EEES8_S8_EEENS6_IJNS7_ILi192EEENS7_ILi128EEENS7_ILi64EEEEEELi64ENS_10bfloat16_tEfNS_4arch4Sm90ELb0ELb0ELb1ELb0ELb1ELb0ELb0ELb1ELb1ELb1ELb0ELb0EEENS1_21CollectiveEpilogueFwdINS6_IJSA_SC_SB_EEES9_SE_SG_Li384ELb0ELb1ELb0ELb0EEENS1_29StaticPersistentTileSchedulerILb0EEEEEEEEEvNT_6ParamsE)
        /*0bfc*/ 	.short	0x0210
        /*0bfe*/ 	.short	0x0a70


	//----- nvinfo : EIATTR_SW_WAR
	.align		4
.L_1387:
        /*0c00*/ 	.byte	0x04, 0x36
        /*0c02*/ 	.short	(.L_1389 - .L_1388)
.L_1388:
        /*0c04*/ 	.word	0x00000008
.L_1389:


//--------------------- .nv.info._ZN7cutlass13device_kernelIN5flash11enable_sm90INS1_16FlashAttnFwdSm90INS1_25CollectiveMainloopFwdSm90ILi2EN4cute5tupleIJNS5_1CILi1EEES8_S8_EEENS6_IJNS7_ILi192EEENS7_ILi128EEENS7_ILi64EEEEEELi64ENS_10bfloat16_tEfNS_4arch4Sm90ELb0ELb0ELb1ELb1ELb1ELb0ELb0ELb1ELb1ELb1ELb0ELb0EEENS1_21CollectiveEpilogueFwdINS6_IJSA_SC_SB_EEES9_SE_SG_Li384ELb1ELb1ELb0ELb0EEENS1_36VarlenDynamicPersistentTileSchedulerILi192ELi128ELi384ELi128ELb0ELb1ELb1ELb0ELb1ELb1EEEEEEEEEvNT_6ParamsE --------------------------
	.section	.nv.info._ZN7cutlass13device_kernelIN5flash11enable_sm90INS1_16FlashAttnFwdSm90INS1_25CollectiveMainloopFwdSm90ILi2EN4cute5tupleIJNS5_1CILi1EEES8_S8_EEENS6_IJNS7_ILi192EEENS7_ILi128EEENS7_ILi64EEEEEELi64ENS_10bfloat16_tEfNS_4arch4Sm90ELb0ELb0ELb1ELb1ELb1ELb0ELb0ELb1ELb1ELb1ELb0ELb0EEENS1_21CollectiveEpilogueFwdINS6_IJSA_SC_SB_EEES9_SE_SG_Li384ELb1ELb1ELb0ELb0EEENS1_36VarlenDynamicPersistentTileSchedulerILi192ELi128ELi384ELi128ELb0ELb1ELb1ELb0ELb1ELb1EEEEEEEEEvNT_6ParamsE,"",@"SHT_CUDA_INFO"
	.sectionflags	@""
	.align	4


	//----- nvinfo : EIATTR_CUDA_API_VERSION
	.align		4
        /*0000*/ 	.byte	0x04, 0x37
        /*0002*/ 	.short	(.L_1391 - .L_1390)
.L_1390:
        /*0004*/ 	.word	0x00000082


	//----- nvinfo : EIATTR_KPARAM_INFO
	.align		4
.L_1391:
        /*0008*/ 	.byte	0x04, 0x17
        /*000a*/ 	.short	(.L_1393 - .L_1392)
.L_1392:
        /*000c*/ 	.word	0x00000000
        /*0010*/ 	.short	0x0000
        /*0012*/ 	.short	0x0070
        /*0014*/ 	.byte	0x00, 0xf0, 0x01, 0x2a


	//----- nvinfo : EIATTR_SPARSE_MMA_MASK
	.align		4
.L_1393:
        /*0018*/ 	.byte	0x03, 0x50
        /*001a*/ 	.short	0x0000


	//----- nvinfo : EIATTR_MAXREG_COUNT
	.align		4
        /*001c*/ 	.byte	0x03, 0x1b
        /*001e*/ 	.short	0x0080


	//----- nvinfo : EIATTR_NUM_BARRIERS
	.align		4
        /*0020*/ 	.byte	0x02, 0x4c
        /*0022*/ 	.byte	0x10
	.zero		1


	//----- nvinfo : EIATTR_EXTERNS
	.align		4
        /*0024*/ 	.byte	0x04, 0x0f
        /*0026*/ 	.short	(.L_1395 - .L_1394)


	//   ....[0]....
	.align		4
.L_1394:
        /*0028*/ 	.word	index@(__assertfail)


	//----- nvinfo : EIATTR_ANNOTATIONS
	.align		4
.L_1395:
        /*002c*/ 	.byte	0x04, 0x55
        /*002e*/ 	.short	(.L_1397 - .L_1396)


	//   ....[0]....
.L_1396:
        /* <DEDUP_REMOVED lines=29> */


	//----- nvinfo : EIATTR_MERCURY_ISA_VERSION
	.align		4
.L_1397:
        /*01e8*/ 	.byte	0x03, 0x5f
        /*01ea*/ 	.short	0x0101


	//----- nvinfo : EIATTR_UNUSED_LOAD_BYTE_OFFSET
	.align		4
        /*01ec*/ 	.byte	0x04, 0x44
        /*01ee*/ 	.short	(.L_1399 - .L_1398)


	//   ....[0]....
.L_1398:
        /*01f0*/ 	.word	0x00000970
        /*01f4*/ 	.word	0x0000fff0


	//   ....[1]....
        /*01f8*/ 	.word	0x00006aa0
        /*01fc*/ 	.word	0x0000fff0


	//----- nvinfo : EIATTR_INT_WARP_WIDE_INSTR_OFFSETS
	.align		4
.L_1399:
        /*0200*/ 	.byte	0x04, 0x31
        /*0202*/ 	.short	(.L_1401 - .L_1400)


	//   ....[0]....
.L_1400:
        /*0204*/ 	.word	0x000000c0


	//   ....[1]....
        /*0208*/ 	.word	0x000000d0


	//   ....[2]....
        /*020c*/ 	.word	0x00000170


	//   ....[3]....
        /*0210*/ 	.word	0x000093e0


	//   ....[4]....
        /*0214*/ 	.word	0x00009470


	//   ....[5]....
        /*0218*/ 	.word	0x0000c660


	//   ....[6]....
        /*021c*/ 	.word	0x0000c6f0


	//----- nvinfo : EIATTR_COOP_GROUP_MASK_REGIDS
	.align		4
.L_1401:
        /*0220*/ 	.byte	0x04, 0x29
        /*0222*/ 	.short	(.L_1403 - .L_1402)


	//   ....[0]....
.L_1402:
        /*0224*/ 	.word	0xffffffff


	//   ....[1]....
        /*0228*/ 	.word	0xffffffff


	//   ....[2]....
        /*022c*/ 	.word	0xffffffff


	//   ....[3]....
        /*0230*/ 	.word	0xffffffff


	//   ....[4]....
        /*0234*/ 	.word	0xffffffff


	//   ....[5]....
        /*0238*/ 	.word	0xffffffff


	//   ....[6]....
        /*023c*/ 	.word	0xffffffff


	//   ....[7]....
        /*0240*/ 	.word	0xffffffff


	//   ....[8]....
        /*0244*/ 	.word	0xffffffff


	//   ....[9]....
        /*0248*/ 	.word	0xffffffff


	//   ....[10]....
        /*024c*/ 	.word	0xffffffff


	//   ....[11]....
        /*0250*/ 	.word	0xffffffff


	//   ....[12]....
        /*0254*/ 	.word	0xffffffff


	//   ....[13]....
        /*0258*/ 	.word	0xffffffff


	//   ....[14]....
        /*025c*/ 	.word	0xffffffff


	//   ....[15]....
        /*0260*/ 	.word	0xffffffff


	//   ....[16]....
        /*0264*/ 	.word	0xffffffff


	//   ....[17]....
        /*0268*/ 	.word	0xffffffff


	//   ....[18]....
        /*026c*/ 	.word	0xffffffff


	//   ....[19]....
        /*0270*/ 	.word	0xffffffff


	//   ....[20]....
        /*0274*/ 	.word	0xffffffff


	//   ....[21]....
        /*0278*/ 	.word	0xffffffff


	//   ....[22]....
        /*027c*/ 	.word	0xffffffff


	//   ....[23]....
        /*0280*/ 	.word	0xffffffff


	//   ....[24]....
        /*0284*/ 	.word	0xffffffff


	//   ....[25]....
        /*0288*/ 	.word	0xffffffff


	//   ....[26]....
        /*028c*/ 	.word	0xffffffff


	//   ....[27]....
        /*0290*/ 	.word	0xffffffff


	//   ....[28]....
        /*0294*/ 	.word	0xffffffff


	//   ....[29]....
        /*0298*/ 	.word	0xffffffff


	//   ....[30]....
        /*029c*/ 	.word	0xffffffff


	//   ....[31]....
        /*02a0*/ 	.word	0xffffffff


	//   ....[32]....
        /*02a4*/ 	.word	0xffffffff


	//   ....[33]....
        /*02a8*/ 	.word	0xffffffff


	//   ....[34]....
        /*02ac*/ 	.word	0xffffffff


	//   ....[35]....
        /*02b0*/ 	.word	0xffffffff


	//   ....[36]....
        /*02b4*/ 	.word	0xffffffff


	//   ....[37]....
        /*02b8*/ 	.word	0xffffffff


	//   ....[38]....
        /*02bc*/ 	.word	0xffffffff


	//   ....[39]....
        /*02c0*/ 	.word	0xffffffff


	//   ....[40]....
        /*02c4*/ 	.word	0xffffffff


	//   ....[41]....
        /*02c8*/ 	.word	0xffffffff


	//   ....[42]....
        /*02cc*/ 	.word	0xffffffff


	//   ....[43]....
        /*02d0*/ 	.word	0xffffffff


	//   ....[44]....
        /*02d4*/ 	.word	0xffffffff


	//   ....[45]....
        /*02d8*/ 	.word	0xffffffff


	//   ....[46]....
        /*02dc*/ 	.word	0xffffffff


	//   ....[47]....
        /*02e0*/ 	.word	0xffffffff


	//   ....[48]....
        /*02e4*/ 	.word	0xffffffff


	//   ....[49]....
        /*02e8*/ 	.word	0xffffffff


	//   ....[50]....
        /*02ec*/ 	.word	0xffffffff


	//   ....[51]....
        /*02f0*/ 	.word	0xffffffff


	//   ....[52]....
        /*02f4*/ 	.word	0xffffffff


	//   ....[53]....
        /*02f8*/ 	.word	0xffffffff


	//   ....[54]....
        /*02fc*/ 	.word	0xffffffff


	//   ....[55]....
        /*0300*/ 	.word	0xffffffff


	//   ....[56]....
        /*0304*/ 	.word	0xffffffff


	//   ....[57]....
        /*0308*/ 	.word	0xffffffff


	//   ....[58]....
        /*030c*/ 	.word	0xffffffff


	//   ....[59]....
        /*0310*/ 	.word	0xffffffff


	//   ....[60]....
        /*0314*/ 	.word	0xffffffff


	//   ....[61]....
        /*0318*/ 	.word	0xffffffff


	//   ....[62]....
        /*031c*/ 	.word	0xffffffff


	//   ....[63]....
        /*0320*/ 	.word	0xffffffff


	//   ....[64]....
        /*0324*/ 	.word	0xffffffff


	//   ....[65]....
        /*0328*/ 	.word	0xffffffff


	//   ....[66]....
        /*032c*/ 	.word	0xffffffff


	//   ....[67]....
        /*0330*/ 	.word	0xffffffff


	//   ....[68]....
        /*0334*/ 	.word	0xffffffff


	//   ....[69]....
        /*0338*/ 	.word	0xffffffff


	//   ....[70]....
        /*033c*/ 	.word	0xffffffff


	//   ....[71]....
        /*0340*/ 	.word	0xffffffff


	//   ....[72]....
        /*0344*/ 	.word	0xffffffff


	//   ....[73]....
        /*0348*/ 	.word	0xffffffff


	//   ....[74]....
        /*034c*/ 	.word	0xffffffff


	//   ....[75]....
        /*0350*/ 	.word	0xffffffff


	//   ....[76]....
        /*0354*/ 	.word	0xffffffff


	//   ....[77]....
        /*0358*/ 	.word	0xffffffff


	//   ....[78]....
        /*035c*/ 	.word	0xffffffff


	//   ....[79]....
        /*0360*/ 	.word	0xffffffff


	//   ....[80]....
        /*0364*/ 	.word	0xffffffff


	//   ....[81]....
        /*0368*/ 	.word	0xffffffff


	//   ....[82]....
        /*036c*/ 	.word	0xffffffff


	//   ....[83]....
        /*0370*/ 	.word	0xffffffff


	//   ....[84]....
        /*0374*/ 	.word	0xffffffff


	//   ....[85]....
        /*0378*/ 	.word	0xffffffff


	//   ....[86]....
        /*037c*/ 	.word	0xffffffff


	//   ....[87]....
        /*0380*/ 	.word	0xffffffff


	//   ....[88]....
        /*0384*/ 	.word	0xffffffff


	//   ....[89]....
        /*0388*/ 	.word	0xffffffff


	//   ....[90]....
        /*038c*/ 	.word	0xffffffff


	//   ....[91]....
        /*0390*/ 	.word	0xffffffff


	//   ....[92]....
        /*0394*/ 	.word	0xffffffff


	//   ....[93]....
        /*0398*/ 	.word	0xffffffff


	//   ....[94]....
        /*039c*/ 	.word	0xffffffff


	//   ....[95]....
        /*03a0*/ 	.word	0xffffffff


	//   ....[96]....
        /*03a4*/ 	.word	0xffffffff


	//   ....[97]....
        /*03a8*/ 	.word	0xffffffff


	//   ....[98]....
        /*03ac*/ 	.word	0xffffffff


	//   ....[99]....
        /*03b0*/ 	.word	0xffffffff


	//   ....[100]....
        /*03b4*/ 	.word	0xffffffff


	//   ....[101]....
        /*03b8*/ 	.word	0xffffffff


	//   ....[102]....
        /*03bc*/ 	.word	0xffffffff


	//   ....[103]....
        /*03c0*/ 	.word	0xffffffff


	//   ....[104]....
        /*03c4*/ 	.word	0xffffffff


	//   ....[105]....
        /*03c8*/ 	.word	0xffffffff


	//   ....[106]....
        /*03cc*/ 	.word	0xffffffff


	//   ....[107]....
        /*03d0*/ 	.word	0xffffffff


	//   ....[108]....
        /*03d4*/ 	.word	0xffffffff


	//   ....[109]....
        /*03d8*/ 	.word	0xffffffff


	//   ....[110]....
        /*03dc*/ 	.word	0xffffffff


	//   ....[111]....
        /*03e0*/ 	.word	0xffffffff


	//   ....[112]....
        /*03e4*/ 	.word	0xffffffff


	//   ....[113]....
        /*03e8*/ 	.word	0xffffffff


	//   ....[114]....
        /*03ec*/ 	.word	0xffffffff


	//   ....[115]....
        /*03f0*/ 	.word	0xffffffff


	//   ....[116]....
        /*03f4*/ 	.word	0xffffffff


	//   ....[117]....
        /*03f8*/ 	.word	0xffffffff


	//   ....[118]....
        /*03fc*/ 	.word	0xffffffff


	//   ....[119]....
        /*0400*/ 	.word	0xffffffff


	//   ....[120]....
        /*0404*/ 	.word	0xffffffff


	//   ....[121]....
        /*0408*/ 	.word	0xffffffff


	//   ....[122]....
        /*040c*/ 	.word	0xffffffff


	//   ....[123]....
        /*0410*/ 	.word	0xffffffff


	//   ....[124]....
        /*0414*/ 	.word	0xffffffff


	//   ....[125]....
        /*0418*/ 	.word	0xffffffff


	//   ....[126]....
        /*041c*/ 	.word	0xffffffff


	//   ....[127]....
        /*0420*/ 	.word	0xffffffff


	//   ....[128]....
        /*0424*/ 	.word	0xffffffff


	//   ....[129]....
        /*0428*/ 	.word	0xffffffff


	//   ....[130]....
        /*042c*/ 	.word	0xffffffff


	//   ....[131]....
        /*0430*/ 	.word	0xffffffff


	//   ....[132]....
        /*0434*/ 	.word	0xffffffff


	//   ....[133]....
        /*0438*/ 	.word	0xffffffff


	//   ....[134]....
        /*043c*/ 	.word	0xffffffff


	//   ....[135]....
        /*0440*/ 	.word	0xffffffff


	//   ....[136]....
        /*0444*/ 	.word	0xffffffff


	//   ....[137]....
        /*0448*/ 	.word	0xffffffff


	//   ....[138]....
        /*044c*/ 	.word	0xffffffff


	//   ....[139]....
        /*0450*/ 	.word	0xffffffff


	//   ....[140]....
        /*0454*/ 	.word	0xffffffff


	//   ....[141]....
        /*0458*/ 	.word	0xffffffff


	//   ....[142]....
        /*045c*/ 	.word	0xffffffff


	//   ....[143]....
        /*0460*/ 	.word	0xffffffff


	//   ....[144]....
        /*0464*/ 	.word	0xffffffff


	//   ....[145]....
        /*0468*/ 	.word	0xffffffff


	//   ....[146]....
        /*046c*/ 	.word	0xffffffff


	//   ....[147]....
        /*0470*/ 	.word	0xffffffff


	//   ....[148]....
        /*0474*/ 	.word	0xffffffff


	//   ....[149]....
        /*0478*/ 	.word	0xffffffff


	//   ....[150]....
        /*047c*/ 	.word	0xffffffff


	//   ....[151]....
        /*0480*/ 	.word	0xffffffff


	//   ....[152]....
        /*0484*/ 	.word	0xffffffff


	//   ....[153]....
        /*0488*/ 	.word	0xffffffff


	//   ....[154]....
        /*048c*/ 	.word	0xffffffff


	//   ....[155]....
        /*0490*/ 	.word	0xffffffff


	//   ....[156]....
        /*0494*/ 	.word	0xffffffff


	//   ....[157]....
        /*0498*/ 	.word	0xffffffff


	//   ....[158]....
        /*049c*/ 	.word	0xffffffff


	//   ....[159]....
        /*04a0*/ 	.word	0xffffffff


	//   ....[160]....
        /*04a4*/ 	.word	0xffffffff


	//   ....[161]....
        /*04a8*/ 	.word	0x0500000f


	//   ....[162]....
        /*04ac*/ 	.word	0x0500000f


	//   ....[163]....
        /*04b0*/ 	.word	0x0500000f


	//   ....[164]....
        /*04b4*/ 	.word	0x0500000f


	//   ....[165]....
        /*04b8*/ 	.word	0x0500000f


	//   ....[166]....
        /*04bc*/ 	.word	0x0500000f


	//   ....[167]....
        /*04c0*/ 	.word	0x0500000f


	//   ....[168]....
        /*04c4*/ 	.word	0x0500000f


	//   ....[169]....
        /*04c8*/ 	.word	0x0500000f


	//   ....[170]....
        /*04cc*/ 	.word	0x0500000f


	//   ....[171]....
        /*04d0*/ 	.word	0x0500000f


	//   ....[172]....
        /*04d4*/ 	.word	0x0500000f


	//   ....[173]....
        /*04d8*/ 	.word	0x0500000f


	//   ....[174]....
        /*04dc*/ 	.word	0x0500000f


	//   ....[175]....
        /*04e0*/ 	.word	0x0500000f


	//   ....[176]....
        /*04e4*/ 	.word	0x0500000f


	//   ....[177]....
        /*04e8*/ 	.word	0x0500000f


	//   ....[178]....
        /*04ec*/ 	.word	0x0500000f


	//   ....[179]....
        /*04f0*/ 	.word	0x0500000f


	//   ....[180]....
        /*04f4*/ 	.word	0x0500000f


	//   ....[181]....
        /*04f8*/ 	.word	0x0500000f


	//   ....[182]....
        /*04fc*/ 	.word	0x0500000f


	//   ....[183]....
        /*0500*/ 	.word	0x0500000f


	//   ....[184]....
        /*0504*/ 	.word	0x0500000f


	//   ....[185]....
        /*0508*/ 	.word	0x0500000f


	//   ....[186]....
        /*050c*/ 	.word	0x0500000f


	//   ....[187]....
        /*0510*/ 	.word	0x0500000f


	//   ....[188]....
        /*0514*/ 	.word	0x0500000f


	//   ....[189]....
        /*0518*/ 	.word	0x0500000f


	//   ....[190]....
        /*051c*/ 	.word	0x0500000f


	//   ....[191]....
        /*0520*/ 	.word	0x0500000f


	//   ....[192]....
        /*0524*/ 	.word	0x0500000f


	//   ....[193]....
        /*0528*/ 	.word	0x0500000f


	//   ....[194]....
        /*052c*/ 	.word	0x0500000f


	//   ....[195]....
        /*0530*/ 	.word	0x0500000f


	//   ....[196]....
        /*0534*/ 	.word	0x0500000f


	//   ....[197]....
        /*0538*/ 	.word	0x0500000f


	//   ....[198]....
        /*053c*/ 	.word	0x0500000f


	//   ....[199]....
        /*0540*/ 	.word	0x0500000f


	//   ....[200]....
        /*0544*/ 	.word	0x0500000f


	//   ....[201]....
        /*0548*/ 	.word	0x0500000f


	//   ....[202]....
        /*054c*/ 	.word	0x0500000f


	//   ....[203]....
        /*0550*/ 	.word	0x0500000f


	//   ....[204]....
        /*0554*/ 	.word	0x0500000f


	//   ....[205]....
        /*0558*/ 	.word	0x0500000f


	//   ....[206]....
        /*055c*/ 	.word	0x0500000f


	//   ....[207]....
        /*0560*/ 	.word	0x0500000f


	//   ....[208]....
        /*0564*/ 	.word	0x0500000f


	//   ....[209]....
        /*0568*/ 	.word	0x0500000f


	//   ....[210]....
        /*056c*/ 	.word	0x0500000f


	//   ....[211]....
        /*0570*/ 	.word	0x0500000f


	//   ....[212]....
        /*0574*/ 	.word	0x0500000f


	//   ....[213]....
        /*0578*/ 	.word	0x0500000f


	//   ....[214]....
        /*057c*/ 	.word	0x0500000f


	//   ....[215]....
        /*0580*/ 	.word	0x0500000f


	//   ....[216]....
        /*0584*/ 	.word	0x0500000f


	//   ....[217]....
        /*0588*/ 	.word	0x0500000f


	//   ....[218]....
        /*058c*/ 	.word	0x0500000f


	//   ....[219]....
        /*0590*/ 	.word	0x0500000f


	//   ....[220]....
        /*0594*/ 	.word	0x0500000f


	//   ....[221]....
        /*0598*/ 	.word	0x0500000f


	//   ....[222]....
        /*059c*/ 	.word	0x0500000f


	//   ....[223]....
        /*05a0*/ 	.word	0x0500000f


	//   ....[224]....
        /*05a4*/ 	.word	0x0500000f


	//   ....[225]....
        /*05a8*/ 	.word	0x0500000f


	//   ....[226]....
        /*05ac*/ 	.word	0x0500000f


	//   ....[227]....
        /*05b0*/ 	.word	0x0500000f


	//   ....[228]....
        /*05b4*/ 	.word	0x0500000f


	//   ....[229]....
        /*05b8*/ 	.word	0x0500000f


	//   ....[230]....
        /*05bc*/ 	.word	0x0500000f


	//   ....[231]....
        /*05c0*/ 	.word	0x0500000f


	//   ....[232]....
        /*05c4*/ 	.word	0x0500000f


	//   ....[233]....
        /*05c8*/ 	.word	0x0500000f


	//   ....[234]....
        /*05cc*/ 	.word	0x0500000f


	//   ....[235]....
        /*05d0*/ 	.word	0x0500000f


	//   ....[236]....
        /*05d4*/ 	.word	0x0500000f


	//   ....[237]....
        /*05d8*/ 	.word	0x0500000f


	//   ....[238]....
        /*05dc*/ 	.word	0x0500000f


	//   ....[239]....
        /*05e0*/ 	.word	0x0500000f


	//   ....[240]....
        /*05e4*/ 	.word	0x0500000f


	//   ....[241]....
        /*05e8*/ 	.word	0x0500000f


	//   ....[242]....
        /*05ec*/ 	.word	0x0500000f


	//   ....[243]....
        /*05f0*/ 	.word	0x0500000f


	//   ....[244]....
        /*05f4*/ 	.word	0x0500000f


	//   ....[245]....
        /*05f8*/ 	.word	0x0500000f


	//   ....[246]....
        /*05fc*/ 	.word	0x0500000f


	//   ....[247]....
        /*0600*/ 	.word	0x0500000f


	//   ....[248]....
        /*0604*/ 	.word	0x0500000f


	//   ....[249]....
        /*0608*/ 	.word	0x0500000f


	//   ....[250]....
        /*060c*/ 	.word	0x0500000f


	//   ....[251]....
        /*0610*/ 	.word	0x0500000f


	//   ....[252]....
        /*0614*/ 	.word	0x0500000f


	//   ....[253]....
        /*0618*/ 	.word	0x0500000f


	//   ....[254]....
        /*061c*/ 	.word	0x0500000f


	//   ....[255]....
        /*0620*/ 	.word	0x0500000f


	//   ....[0]....
        /*0624*/ 	.word	0x0500000f


	//   ....[1]....
        /*0628*/ 	.word	0x0500000f


	//   ....[2]....
        /*062c*/ 	.word	0x0500000f


	//   ....[3]....
        /*0630*/ 	.word	0x0500000f


	//   ....[4]....
        /*0634*/ 	.word	0x0500000f


	//   ....[5]....
        /*0638*/ 	.word	0x0500000f


	//   ....[6]....
        /*063c*/ 	.word	0x0500000f


	//   ....[7]....
        /*0640*/ 	.word	0x0500000f


	//   ....[8]....
        /*0644*/ 	.word	0x0500000f


	//   ....[9]....
        /*0648*/ 	.word	0x0500000f


	//   ....[10]....
        /*064c*/ 	.word	0x0500000f


	//   ....[11]....
        /*0650*/ 	.word	0x0500000f


	//----- nvinfo : EIATTR_COOP_GROUP_INSTR_OFFSETS
	.align		4
.L_1403:
        /*0654*/ 	.byte	0x04, 0x28
        /*0656*/ 	.short	(.L_1405 - .L_1404)


	//   ....[0]....
.L_1404:
        /*0658*/ 	.word	0x00000080


	//   ....[1]....
        /*065c*/ 	.word	0x00000090


	//   ....[2]....
        /*0660*/ 	.word	0x000002d0


	//   ....[3]....
        /*0664*/ 	.word	0x00000430


	//   ....[4]....
        /*0668*/ 	.word	0x00000550


	//   ....[5]....
        /*066c*/ 	.word	0x000006b0


	//   ....[6]....
        /*0670*/ 	.word	0x00001210


	//   ....[7]....
        /*0674*/ 	.word	0x00002a50


	//   ....[8]....
        /*0678*/ 	.word	0x00002aa0


	//   ....[9]....
        /*067c*/ 	.word	0x00002cf0


	//   ....[10]....
        /*0680*/ 	.word	0x00002e90


	//   ....[11]....
        /*0684*/ 	.word	0x00004fe0


	//   ....[12]....
        /*0688*/ 	.word	0x00005020


	//   ....[13]....
        /*068c*/ 	.word	0x00005040


	//   ....[14]....
        /*0690*/ 	.word	0x00005060


	//   ....[15]....
        /*0694*/ 	.word	0x00006310


	//   ....[16]....
        /*0698*/ 	.word	0x00006350


	//   ....[17]....
        /*069c*/ 	.word	0x00006410


	//   ....[18]....
        /*06a0*/ 	.word	0x00006420


	//   ....[19]....
        /*06a4*/ 	.word	0x00007220


	//   ....[20]....
        /*06a8*/ 	.word	0x00007260


	//   ....[21]....
        /*06ac*/ 	.word	0x000072a0


	//   ....[22]....
        /*06b0*/ 	.word	0x000072d0


	//   ....[23]....
        /*06b4*/ 	.word	0x000077b0


	//   ....[24]....
        /*06b8*/ 	.word	0x000077e0


	//   ....[25]....
        /*06bc*/ 	.word	0x00007810


	//   ....[26]....
        /*06c0*/ 	.word	0x00007840


	//   ....[27]....
        /*06c4*/ 	.word	0x00007860


	//   ....[28]....
        /*06c8*/ 	.word	0x00007880


	//   ....[29]....
        /*06cc*/ 	.word	0x000078b0


	//   ....[30]....
        /*06d0*/ 	.word	0x000078e0


	//   ....[31]....
        /*06d4*/ 	.word	0x00008180


	//   ....[32]....
        /*06d8*/ 	.word	0x000081b0


	//   ....[33]....
        /*06dc*/ 	.word	0x000081f0


	//   ....[34]....
        /*06e0*/ 	.word	0x00008220


	//   ....[35]....
        /*06e4*/ 	.word	0x00008250


	//   ....[36]....
        /*06e8*/ 	.word	0x00008260


	//   ....[37]....
        /*06ec*/ 	.word	0x00008270


	//   ....[38]....
        /*06f0*/ 	.word	0x00008290


	//   ....[39]....
        /*06f4*/ 	.word	0x000083e0


	//   ....[40]....
        /*06f8*/ 	.word	0x000085d0


	//   ....[41]....
        /*06fc*/ 	.word	0x00008600


	//   ....[42]....
        /*0700*/ 	.word	0x00008630


	//   ....[43]....
        /*0704*/ 	.word	0x00008660


	//   ....[44]....
        /*0708*/ 	.word	0x00008690


	//   ....[45]....
        /*070c*/ 	.word	0x000086c0


	//   ....[46]....
        /*0710*/ 	.word	0x00008810


	//   ....[47]....
        /*0714*/ 	.word	0x00008840


	//   ....[48]....
        /*0718*/ 	.word	0x00008870


	//   ....[49]....
        /*071c*/ 	.word	0x000088a0


	//   ....[50]....
        /*0720*/ 	.word	0x000088d0


	//   ....[51]....
        /*0724*/ 	.word	0x00008900


	//   ....[52]....
        /*0728*/ 	.word	0x00008990


	//   ....[53]....
        /*072c*/ 	.word	0x000089c0


	//   ....[54]....
        /*0730*/ 	.word	0x00008a40


	//   ....[55]....
        /*0734*/ 	.word	0x00009ff0


	//   ....[56]....
        /*0738*/ 	.word	0x0000a010


	//   ....[57]....
        /*073c*/ 	.word	0x0000a0a0


	//   ....[58]....
        /*0740*/ 	.word	0x0000a0c0


	//   ....[59]....
        /*0744*/ 	.word	0x0000a140


	//   ....[60]....
        /*0748*/ 	.word	0x0000a160


	//   ....[61]....
        /*074c*/ 	.word	0x0000a1e0


	//   ....[62]....
        /*0750*/ 	.word	0x0000a200


	//   ....[63]....
        /*0754*/ 	.word	0x0000a280


	//   ....[64]....
        /*0758*/ 	.word	0x0000a2a0


	//   ....[65]....
        /*075c*/ 	.word	0x0000a320


	//   ....[66]....
        /*0760*/ 	.word	0x0000a340


	//   ....[67]....
        /*0764*/ 	.word	0x0000a3c0


	//   ....[68]....
        /*0768*/ 	.word	0x0000a3e0


	//   ....[69]....
        /*076c*/ 	.word	0x0000a3f0


	//   ....[70]....
        /*0770*/ 	.word	0x0000a400


	//   ....[71]....
        /*0774*/ 	.word	0x0000ad00


	//   ....[72]....
        /*0778*/ 	.word	0x0000ad30


	//   ....[73]....
        /*077c*/ 	.word	0x0000add0


	//   ....[74]....
        /*0780*/ 	.word	0x0000adf0


	//   ....[75]....
        /*0784*/ 	.word	0x0000ae70


	//   ....[76]....
        /*0788*/ 	.word	0x0000ae90


	//   ....[77]....
        /*078c*/ 	.word	0x0000af10


	//   ....[78]....
        /*0790*/ 	.word	0x0000af30


	//   ....[79]....
        /*0794*/ 	.word	0x0000afb0


	//   ....[80]....
        /*0798*/ 	.word	0x0000afd0


	//   ....[81]....
        /*079c*/ 	.word	0x0000b050


	//   ....[82]....
        /*07a0*/ 	.word	0x0000b070


	//   ....[83]....
        /*07a4*/ 	.word	0x0000b0f0


	//   ....[84]....
        /*07a8*/ 	.word	0x0000b110


	//   ....[85]....
        /*07ac*/ 	.word	0x0000b120


	//   ....[86]....
        /*07b0*/ 	.word	0x0000b190


	//   ....[87]....
        /*07b4*/ 	.word	0x0000b1e0


	//   ....[88]....
        /*07b8*/ 	.word	0x0000b210


	//   ....[89]....
        /*07bc*/ 	.word	0x0000b2a0


	//   ....[90]....
        /*07c0*/ 	.word	0x0000b2b0


	//   ....[91]....
        /*07c4*/ 	.word	0x0000b320


	//   ....[92]....
        /*07c8*/ 	.word	0x0000b330


	//   ....[93]....
        /*07cc*/ 	.word	0x0000b370


	//   ....[94]....
        /*07d0*/ 	.word	0x0000b390


	//   ....[95]....
        /*07d4*/ 	.word	0x0000bb10


	//   ....[96]....
        /*07d8*/ 	.word	0x0000bb40


	//   ....[97]....
        /*07dc*/ 	.word	0x0000bb90


	//   ....[98]....
        /*07e0*/ 	.word	0x0000bba0


	//   ....[99]....
        /*07e4*/ 	.word	0x0000bbe0


	//   ....[100]....
        /*07e8*/ 	.word	0x0000bbf0


	//   ....[101]....
        /*07ec*/ 	.word	0x0000bc30


	//   ....[102]....
        /*07f0*/ 	.word	0x0000bc40


	//   ....[103]....
        /*07f4*/ 	.word	0x0000bc80


	//   ....[104]....
        /*07f8*/ 	.word	0x0000bc90


	//   ....[105]....
        /*07fc*/ 	.word	0x0000bcd0


	//   ....[106]....
        /*0800*/ 	.word	0x0000bce0


	//   ....[107]....
        /*0804*/ 	.word	0x0000bd20


	//   ....[108]....
        /*0808*/ 	.word	0x0000bd30


	//   ....[109]....
        /*080c*/ 	.word	0x0000bd40


	//   ....[110]....
        /*0810*/ 	.word	0x0000bd80


	//   ....[111]....
        /*0814*/ 	.word	0x0000c030


	//   ....[112]....
        /*0818*/ 	.word	0x0000c060


	//   ....[113]....
        /*081c*/ 	.word	0x0000c0c0


	//   ....[114]....
        /*0820*/ 	.word	0x0000c0d0


	//   ....[115]....
        /*0824*/ 	.word	0x0000c120


	//   ....[116]....
        /*0828*/ 	.word	0x0000c130


	//   ....[117]....
        /*082c*/ 	.word	0x0000c180


	//   ....[118]....
        /*0830*/ 	.word	0x0000c190


	//   ....[119]....
        /*0834*/ 	.word	0x0000c1e0


	//   ....[120]....
        /*0838*/ 	.word	0x0000c1f0


	//   ....[121]....
        /*083c*/ 	.word	0x0000c240


	//   ....[122]....
        /*0840*/ 	.word	0x0000c250


	//   ....[123]....
        /*0844*/ 	.word	0x0000c2a0


	//   ....[124]....
        /*0848*/ 	.word	0x0000c2b0


	//   ....[125]....
        /*084c*/ 	.word	0x0000c2c0


	//   ....[126]....
        /*0850*/ 	.word	0x0000c300


	//   ....[127]....
        /*0854*/ 	.word	0x0000c8b0


	//   ....[128]....
        /*0858*/ 	.word	0x0000c8f0


	//   ....[129]....
        /*085c*/ 	.word	0x0000c920


	//   ....[130]....
        /*0860*/ 	.word	0x0000c930


	//   ....[131]....
        /*0864*/ 	.word	0x0000c940


	//   ....[132]....
        /*0868*/ 	.word	0x0000c950


	//   ....[133]....
        /*086c*/ 	.word	0x0000c970


	//   ....[134]....
        /*0870*/ 	.word	0x0000c9c0


	//   ....[135]....
        /*0874*/ 	.word	0x0000c9e0


	//   ....[136]....
        /*0878*/ 	.word	0x0000ca20


	//   ....[137]....
        /*087c*/ 	.word	0x0000ca40


	//   ....[138]....
        /*0880*/ 	.word	0x0000ca80


	//   ....[139]....
        /*0884*/ 	.word	0x0000caa0


	//   ....[140]....
        /*0888*/ 	.word	0x0000caf0


	//   ....[141]....
        /*088c*/ 	.word	0x0000cb20


	//   ....[142]....
        /*0890*/ 	.word	0x0000cb80


	//   ....[143]....
        /*0894*/ 	.word	0x0000cf00


	//   ....[144]....
        /*0898*/ 	.word	0x0000cf30


	//   ....[145]....
        /*089c*/ 	.word	0x0000cf60


	//   ....[146]....
        /*08a0*/ 	.word	0x0000cf90


	//   ....[147]....
        /*08a4*/ 	.word	0x0000cfc0


	//   ....[148]....
        /*08a8*/ 	.word	0x0000cff0


	//   ....[149]....
        /*08ac*/ 	.word	0x0000d020


	//   ....[150]....
        /*08b0*/ 	.word	0x0000d050


	//   ....[151]....
        /*08b4*/ 	.word	0x0000d1d0


	//   ....[152]....
        /*08b8*/ 	.word	0x0000d200


	//   ....[153]....
        /*08bc*/ 	.word	0x0000d230


	//   ....[154]....
        /*08c0*/ 	.word	0x0000d260


	//   ....[155]....
        /*08c4*/ 	.word	0x0000d290


	//   ....[156]....
        /*08c8*/ 	.word	0x0000d2c0


	//   ....[157]....
        /*08cc*/ 	.word	0x0000d380


	//   ....[158]....
        /*08d0*/ 	.word	0x0000d3a0


	//   ....[159]....
        /*08d4*/ 	.word	0x0000d410


	//   ....[160]....
        /*08d8*/ 	.word	0x0000d880


	//   ....[161]....
        /*08dc*/ 	.word	0x0000dd60


	//   ....[162]....
        /*08e0*/ 	.word	0x0000de50


	//   ....[163]....
        /*08e4*/ 	.word	0x0000def0


	//   ....[164]....
        /*08e8*/ 	.word	0x0000df50


	//   ....[165]....
        /*08ec*/ 	.word	0x0000e040


	//   ....[166]....
        /*08f0*/ 	.word	0x0000e0b0


	//   ....[167]....
        /*08f4*/ 	.word	0x0000e1a0


	//   ....[168]....
        /*08f8*/ 	.word	0x0000e210


	//   ....[169]....
        /*08fc*/ 	.word	0x0000e300


	//   ....[170]....
        /*0900*/ 	.word	0x0000e370


	//   ....[171]....
        /*0904*/ 	.word	0x0000e460


	//   ....[172]....
        /*0908*/ 	.word	0x0000e4d0


	//   ....[173]....
        /*090c*/ 	.word	0x0000e5c0


	//   ....[174]....
        /*0910*/ 	.word	0x0000e630


	//   ....[175]....
        /*0914*/ 	.word	0x0000e720


	//   ....[176]....
        /*0918*/ 	.word	0x0000e790


	//   ....[177]....
        /*091c*/ 	.word	0x0000e870


	//   ....[178]....
        /*0920*/ 	.word	0x0000e920


	//   ....[179]....
        /*0924*/ 	.word	0x0000e990


	//   ....[180]....
        /*0928*/ 	.word	0x0000e9f0


	//   ....[181]....
        /*092c*/ 	.word	0x0000eae0


	//   ....[182]....
        /*0930*/ 	.word	0x0000eb40


	//   ....[183]....
        /*0934*/ 	.word	0x0000ec40


	//   ....[184]....
        /*0938*/ 	.word	0x0000eca0


	//   ....[185]....
        /*093c*/ 	.word	0x0000eda0


	//   ....[186]....
        /*0940*/ 	.word	0x0000ee00


	//   ....[187]....
        /*0944*/ 	.word	0x0000ef00


	//   ....[188]....
        /*0948*/ 	.word	0x0000ef60


	//   ....[189]....
        /*094c*/ 	.word	0x0000f060


	//   ....[190]....
        /*0950*/ 	.word	0x0000f0c0


	//   ....[191]....
        /*0954*/ 	.word	0x0000f1c0


	//   ....[192]....
        /*0958*/ 	.word	0x0000f220


	//   ....[193]....
        /*095c*/ 	.word	0x0000f330


	//   ....[194]....
        /*0960*/ 	.word	0x0000f390


	//   ....[195]....
        /*0964*/ 	.word	0x0000f450


	//   ....[196]....
        /*0968*/ 	.word	0x0000f4b0


	//   ....[197]....
        /*096c*/ 	.word	0x0000f5b0


	//   ....[198]....
        /*0970*/ 	.word	0x0000f610


	//   ....[199]....
        /*0974*/ 	.word	0x0000f6e0


	//   ....[200]....
        /*0978*/ 	.word	0x0000f740


	//   ....[201]....
        /*097c*/ 	.word	0x0000f800


	//   ....[202]....
        /*0980*/ 	.word	0x0000f940


	//   ....[203]....
        /*0984*/ 	.word	0x0000f9f0


	//   ....[204]....
        /*0988*/ 	.word	0x0000fa50


	//   ....[205]....
        /*098c*/ 	.word	0x0000fb00


	//   ....[206]....
        /*0990*/ 	.word	0x0000fb60


	//   ....[207]....
        /*0994*/ 	.word	0x0000fc10


	//   ....[208]....
        /*0998*/ 	.word	0x0000fc70


	//   ....[209]....
        /*099c*/ 	.word	0x0000fd20


	//   ....[210]....
        /*09a0*/ 	.word	0x0000fd80


	//   ....[211]....
        /*09a4*/ 	.word	0x0000fe30


	//   ....[212]....
        /*09a8*/ 	.word	0x0000fe90


	//   ....[213]....
        /*09ac*/ 	.word	0x0000ff40


	//   ....[214]....
        /*09b0*/ 	.word	0x0000ffa0


	//   ....[215]....
        /*09b4*/ 	.word	0x00010050


	//   ....[216]....
        /*09b8*/ 	.word	0x000100b0


	//   ....[217]....
        /*09bc*/ 	.word	0x00010160


	//   ....[218]....
        /*09c0*/ 	.word	0x00010250


	//   ....[219]....
        /*09c4*/ 	.word	0x00010300


	//   ....[220]....
        /*09c8*/ 	.word	0x00010360


	//   ....[221]....
        /*09cc*/ 	.word	0x00010420


	//   ....[222]....
        /*09d0*/ 	.word	0x00010480


	//   ....[223]....
        /*09d4*/ 	.word	0x00010540


	//   ....[224]....
        /*09d8*/ 	.word	0x000105a0


	//   ....[225]....
        /*09dc*/ 	.word	0x00010660


	//   ....[226]....
        /*09e0*/ 	.word	0x000106c0


	//   ....[227]....
        /*09e4*/ 	.word	0x00010780


	//   ....[228]....
        /*09e8*/ 	.word	0x000107e0


	//   ....[229]....
        /*09ec*/ 	.word	0x000108a0


	//   ....[230]....
        /*09f0*/ 	.word	0x00010900


	//   ....[231]....
        /*09f4*/ 	.word	0x000109c0


	//   ....[232]....
        /*09f8*/ 	.word	0x00010a20


	//   ....[233]....
        /*09fc*/ 	.word	0x00010ad0


	//   ....[234]....
        /*0a00*/ 	.word	0x00010bc0


	//   ....[235]....
        /*0a04*/ 	.word	0x00010c70


	//   ....[236]....
        /*0a08*/ 	.word	0x00010d00


	//   ....[237]....
        /*0a0c*/ 	.word	0x00010db0


	//   ....[238]....
        /*0a10*/ 	.word	0x00010e10


	//   ....[239]....
        /*0a14*/ 	.word	0x00010ed0


	//   ....[240]....
        /*0a18*/ 	.word	0x00010f30


	//   ....[241]....
        /*0a1c*/ 	.word	0x00010ff0


	//   ....[242]....
        /*0a20*/ 	.word	0x00011050


	//   ....[243]....
        /*0a24*/ 	.word	0x00011110


	//   ....[244]....
        /*0a28*/ 	.word	0x00011170


	//   ....[245]....
        /*0a2c*/ 	.word	0x00011230


	//   ....[246]....
        /*0a30*/ 	.word	0x00011290


	//   ....[247]....
        /*0a34*/ 	.word	0x00011350


	//   ....[248]....
        /*0a38*/ 	.word	0x000113b0


	//   ....[249]....
        /*0a3c*/ 	.word	0x00011450


	//   ....[250]....
        /*0a40*/ 	.word	0x000114e0


	//   ....[251]....
        /*0a44*/ 	.word	0x00011580


	//   ....[252]....
        /*0a48*/ 	.word	0x000116a0


	//   ....[253]....
        /*0a4c*/ 	.word	0x00011710


	//   ....[254]....
        /*0a50*/ 	.word	0x00011780


	//   ....[255]....
        /*0a54*/ 	.word	0x000117f0


	//   ....[0]....
        /*0a58*/ 	.word	0x00011860


	//   ....[1]....
        /*0a5c*/ 	.word	0x000118e0


	//   ....[2]....
        /*0a60*/ 	.word	0x00011970


	//   ....[3]....
        /*0a64*/ 	.word	0x00011a00


	//   ....[4]....
        /*0a68*/ 	.word	0x00011a70


	//   ....[5]....
        /*0a6c*/ 	.word	0x00011ae0


	//   ....[6]....
        /*0a70*/ 	.word	0x00011b50


	//   ....[7]....
        /*0a74*/ 	.word	0x00011bd0


	//   ....[8]....
        /*0a78*/ 	.word	0x00011c40


	//   ....[9]....
        /*0a7c*/ 	.word	0x00011ce0


	//   ....[10]....
        /*0a80*/ 	.word	0x00011d70


	//   ....[11]....
        /*0a84*/ 	.word	0x00011e90


	//----- nvinfo : EIATTR_REG_RECONFIG
	.align		4
.L_1405:
        /*0a88*/ 	.byte	0x01, 0x54
	.zero		2


	//----- nvinfo : EIATTR_SYSCALL_OFFSETS
	.align		4
        /*0a8c*/ 	.byte	0x04, 0x46
        /*0a8e*/ 	.short	(.L_1407 - .L_1406)


	//   ....[0]....
.L_1406:
        /*0a90*/ 	.word	0x00001400


	//   ....[1]....
        /*0a94*/ 	.word	0x000095d0


	//   ....[2]....
        /*0a98*/ 	.word	0x00009720


	//   ....[3]....
        /*0a9c*/ 	.word	0x00009810


	//   ....[4]....
        /*0aa0*/ 	.word	0x0000a810


	//----- nvinfo : EIATTR_MBARRIER_INSTR_OFFSETS
	.align		4
.L_1407:
        /*0aa4*/ 	.byte	0x04, 0x39
        /*0aa6*/ 	.short	(.L_1409 - .L_1408)


	//   ....[0]....
.L_1408:
        /*0aa8*/ 	.word	0x00000180
        /*0aac*/ 	.word	0x000000ff
        /*0ab0*/ 	.word	0x00016800
        /*0ab4*/ 	.short	0x0100
        /*0ab6*/ 	.byte	0x08
	.zero		1


	//   ....[1]....
        /*0ab8*/ 	.word	0x00000190
        /*0abc*/ 	.word	0x000000ff
        /*0ac0*/ 	.word	0x00016820
        /*0ac4*/ 	.short	0x0100
        /*0ac6*/ 	.byte	0x08
	.zero		1


	//   ....[2]....
        /*0ac8*/ 	.word	0x00000280
        /*0acc*/ 	.word	0x000000ff
        /*0ad0*/ 	.word	0x00016830
        /*0ad4*/ 	.short	0x0100
        /*0ad6*/ 	.byte	0x08
	.zero		1


	//   ....[3]....
        /*0ad8*/ 	.word	0x00000290
        /*0adc*/ 	.word	0x000000ff
        /*0ae0*/ 	.word	0x00016840
        /*0ae4*/ 	.short	0x0100
        /*0ae6*/ 	.byte	0x08
	.zero		1


	//   ....[4]....
        /*0ae8*/ 	.word	0x000002a0
        /*0aec*/ 	.word	0x000000ff
        /*0af0*/ 	.word	0x00016838
        /*0af4*/ 	.short	0x0100
        /*0af6*/ 	.byte	0x08
	.zero		1


	//   ....[5]....
        /*0af8*/ 	.word	0x000002b0
        /*0afc*/ 	.word	0x000000ff
        /*0b00*/ 	.word	0x00016848
        /*0b04*/ 	.short	0x0100
        /*0b06*/ 	.byte	0x08
	.zero		1


	//   ....[6]....
        /*0b08*/ 	.word	0x000003e0
        /*0b0c*/ 	.word	0x000000ff
        /*0b10*/ 	.word	0x00016850
        /*0b14*/ 	.short	0x0100
        /*0b16*/ 	.byte	0x08
	.zero		1


	//   ....[7]....
        /*0b18*/ 	.word	0x000003f0
        /*0b1c*/ 	.word	0x000000ff
        /*0b20*/ 	.word	0x00016860
        /*0b24*/ 	.short	0x0100
        /*0b26*/ 	.byte	0x08
	.zero		1


	//   ....[8]....
        /*0b28*/ 	.word	0x00000400
        /*0b2c*/ 	.word	0x000000ff
        /*0b30*/ 	.word	0x00016858
        /*0b34*/ 	.short	0x0100
        /*0b36*/ 	.byte	0x08
	.zero		1


	//   ....[9]....
        /*0b38*/ 	.word	0x00000410
        /*0b3c*/ 	.word	0x000000ff
        /*0b40*/ 	.word	0x00016868
        /*0b44*/ 	.short	0x0100
        /*0b46*/ 	.byte	0x08
	.zero		1


	//   ....[10]....
        /*0b48*/ 	.word	0x00000500
        /*0b4c*/ 	.word	0x000000ff
        /*0b50*/ 	.word	0x00016870
        /*0b54*/ 	.short	0x0100
        /*0b56*/ 	.byte	0x06
	.zero		1


	//   ....[11]....
        /*0b58*/ 	.word	0x00000510
        /*0b5c*/ 	.word	0x000000ff
        /*0b60*/ 	.word	0x00016880
        /*0b64*/ 	.short	0x0100
        /*0b66*/ 	.byte	0x06
	.zero		1


	//   ....[12]....
        /*0b68*/ 	.word	0x00000520
        /*0b6c*/ 	.word	0x000000ff
        /*0b70*/ 	.word	0x00016878
        /*0b74*/ 	.short	0x0100
        /*0b76*/ 	.byte	0x06
	.zero		1


	//   ....[13]....
        /*0b78*/ 	.word	0x00000530
        /*0b7c*/ 	.word	0x000000ff
        /*0b80*/ 	.word	0x00016888
        /*0b84*/ 	.short	0x0100
        /*0b86*/ 	.byte	0x06
	.zero		1


	//   ....[14]....
        /*0b88*/ 	.word	0x00000660
        /*0b8c*/ 	.word	0x000000ff
        /*0b90*/ 	.word	0x00016890
        /*0b94*/ 	.short	0x0100
        /*0b96*/ 	.byte	0x08
	.zero		1


	//   ....[15]....
        /*0b98*/ 	.word	0x00000670
        /*0b9c*/ 	.word	0x000000ff
        /*0ba0*/ 	.word	0x000168a0
        /*0ba4*/ 	.short	0x0100
        /*0ba6*/ 	.byte	0x08
	.zero		1


	//   ....[16]....
        /*0ba8*/ 	.word	0x00000680
        /*0bac*/ 	.word	0x000000ff
        /*0bb0*/ 	.word	0x00016898
        /*0bb4*/ 	.short	0x0100
        /*0bb6*/ 	.byte	0x08
	.zero		1


	//   ....[17]....
        /*0bb8*/ 	.word	0x00000690
        /*0bbc*/ 	.word	0x000000ff
        /*0bc0*/ 	.word	0x000168a8
        /*0bc4*/ 	.short	0x0100
        /*0bc6*/ 	.byte	0x08
	.zero		1


	//   ....[18]....
        /*0bc8*/ 	.word	0x000007d0
        /*0bcc*/ 	.word	0x000000ff
        /*0bd0*/ 	.word	0x000168b0
        /*0bd4*/ 	.short	0x0100
        /*0bd6*/ 	.byte	0x08
	.zero		1


	//   ....[19]....
        /*0bd8*/ 	.word	0x000007e0
        /*0bdc*/ 	.word	0x000000ff
        /*0be0*/ 	.word	0x000168c0
        /*0be4*/ 	.short	0x0100
        /*0be6*/ 	.byte	0x08
	.zero		1


	//   ....[20]....
        /*0be8*/ 	.word	0x000007f0
        /*0bec*/ 	.word	0x000000ff
        /*0bf0*/ 	.word	0x000168b8
        /*0bf4*/ 	.short	0x0100
        /*0bf6*/ 	.byte	0x08
	.zero		1


	//   ....[21]....
        /*0bf8*/ 	.word	0x00000800
        /*0bfc*/ 	.word	0x000000ff
        /*0c00*/ 	.word	0x000168c8
        /*0c04*/ 	.short	0x0100
        /*0c06*/ 	.byte	0x08
	.zero		1


	//   ....[22]....
        /*0c08*/ 	.word	0x00001480
        /*0c0c*/ 	.word	0x000000ff
        /*0c10*/ 	.word	0x00016800
        /*0c14*/ 	.short	0x010a
        /*0c16*/ 	.byte	0x31
	.zero		1


	//   ....[23]....
        /*0c18*/ 	.word	0x00001500
        /*0c1c*/ 	.word	0x00000000
        /*0c20*/ 	.word	0x00016830
        /*0c24*/ 	.short	0x010a
        /*0c26*/ 	.byte	0x3f
	.zero		1


	//   ....[24]....
        /*0c28*/ 	.word	0x00001550
        /*0c2c*/ 	.word	0x00000000
        /*0c30*/ 	.word	0x00016830
        /*0c34*/ 	.short	0x010a
        /*0c36*/ 	.byte	0x3f
	.zero		1


	//   ....[25]....
        /*0c38*/ 	.word	0x00002100
        /*0c3c*/ 	.word	0x000000ff
        /*0c40*/ 	.word	0x00000000
        /*0c44*/ 	.short	0x0101
        /*0c46*/ 	.byte	0x06
	.zero		1


	//   ....[26]....
        /*0c48*/ 	.word	0x00003d80
        /*0c4c*/ 	.word	0x000000ff
        /*0c50*/ 	.word	0x00016830
        /*0c54*/ 	.short	0x010a
        /*0c56*/ 	.byte	0x06
	.zero		1


	//   ....[27]....
        /*0c58*/ 	.word	0x00003dc0
        /*0c5c*/ 	.word	0x000000ff
        /*0c60*/ 	.word	0x00016830
        /*0c64*/ 	.short	0x010a
        /*0c66*/ 	.byte	0x06
	.zero		1


	//   ....[28]....
        /*0c68*/ 	.word	0x00004000
        /*0c6c*/ 	.word	0x000000ff
        /*0c70*/ 	.word	0x00016850
        /*0c74*/ 	.short	0x010a
        /*0c76*/ 	.byte	0x06
	.zero		1


	//   ....[29]....
        /*0c78*/ 	.word	0x00004040
        /*0c7c*/ 	.word	0x000000ff
        /*0c80*/ 	.word	0x00016850
        /*0c84*/ 	.short	0x010a
        /*0c86*/ 	.byte	0x06
	.zero		1


	//   ....[30]....
        /*0c88*/ 	.word	0x00004950
        /*0c8c*/ 	.word	0x000000ff
        /*0c90*/ 	.word	0x00000000
        /*0c94*/ 	.short	0x0101
        /*0c96*/ 	.byte	0x06
	.zero		1


	//   ....[31]....
        /*0c98*/ 	.word	0x00005e40
        /*0c9c*/ 	.word	0x000000ff
        /*0ca0*/ 	.word	0x00000000
        /*0ca4*/ 	.short	0x0101
        /*0ca6*/ 	.byte	0x06
	.zero		1


	//   ....[32]....
        /*0ca8*/ 	.word	0x00006280
        /*0cac*/ 	.word	0x000000ff
        /*0cb0*/ 	.word	0x00016850
        /*0cb4*/ 	.short	0x010a
        /*0cb6*/ 	.byte	0x05
	.zero		1


	//   ....[33]....
        /*0cb8*/ 	.word	0x000062c0
        /*0cbc*/ 	.word	0x000000ff
        /*0cc0*/ 	.word	0x00016850
        /*0cc4*/ 	.short	0x010a
        /*0cc6*/ 	.byte	0x05
	.zero		1


	//   ....[34]....
        /*0cc8*/ 	.word	0x00006880
        /*0ccc*/ 	.word	0x000000ff
        /*0cd0*/ 	.word	0x00000000
        /*0cd4*/ 	.short	0x0101
        /*0cd6*/ 	.byte	0x04
	.zero		1


	//   ....[35]....
        /*0cd8*/ 	.word	0x00007870
        /*0cdc*/ 	.word	0x00000000
        /*0ce0*/ 	.word	0x00000000
        /*0ce4*/ 	.short	0x0101
        /*0ce6*/ 	.byte	0x3f
	.zero		1


	//   ....[36]....
        /*0ce8*/ 	.word	0x00009d40
        /*0cec*/ 	.word	0x00000003
        /*0cf0*/ 	.word	0x00016840
        /*0cf4*/ 	.short	0x010a
        /*0cf6*/ 	.byte	0x3f
	.zero		1


	//   ....[37]....
        /*0cf8*/ 	.word	0x0000a500
        /*0cfc*/ 	.word	0x00000003
        /*0d00*/ 	.word	0x00016830
        /*0d04*/ 	.short	0x0107
        /*0d06*/ 	.byte	0x3f
	.zero		1


	//   ....[38]....
        /*0d08*/ 	.word	0x0000a5d0
        /*0d0c*/ 	.word	0x00000003
        /*0d10*/ 	.word	0x00016830
        /*0d14*/ 	.short	0x0101
        /*0d16*/ 	.byte	0x3f
	.zero		1


	//   ....[39]....
        /*0d18*/ 	.word	0x0000b430
        /*0d1c*/ 	.word	0x00000016
        /*0d20*/ 	.word	0x00016800
        /*0d24*/ 	.short	0x0107
        /*0d26*/ 	.byte	0x3f
	.zero		1


	//   ....[40]....
        /*0d28*/ 	.word	0x0000b530
        /*0d2c*/ 	.word	0x00000016
        /*0d30*/ 	.word	0x00016800
        /*0d34*/ 	.short	0x0101
        /*0d36*/ 	.byte	0x3f
	.zero		1


	//   ....[41]....
        /*0d38*/ 	.word	0x0000b550
        /*0d3c*/ 	.word	0x00000016
        /*0d40*/ 	.word	0x00016820
        /*0d44*/ 	.short	0x010a
        /*0d46*/ 	.byte	0x3f
	.zero		1


	//   ....[42]....
        /*0d48*/ 	.word	0x0000b8f0
        /*0d4c*/ 	.word	0x00000005
        /*0d50*/ 	.word	0x00016840
        /*0d54*/ 	.short	0x010a
        /*0d56*/ 	.byte	0x3f
	.zero		1


	//   ....[43]....
        /*0d58*/ 	.word	0x0000be00
        /*0d5c*/ 	.word	0x00000005
        /*0d60*/ 	.word	0x00016830
        /*0d64*/ 	.short	0x0107
        /*0d66*/ 	.byte	0x3f
	.zero		1


	//   ....[44]....
        /*0d68*/ 	.word	0x0000bec0
        /*0d6c*/ 	.word	0x00000005
        /*0d70*/ 	.word	0x00016830
        /*0d74*/ 	.short	0x0101
        /*0d76*/ 	.byte	0x3f
	.zero		1


	//   ....[45]....
        /*0d78*/ 	.word	0x0000bf20
        /*0d7c*/ 	.word	0x00000005
        /*0d80*/ 	.word	0x00016860
        /*0d84*/ 	.short	0x010a
        /*0d86*/ 	.byte	0x3f
	.zero		1


	//   ....[46]....
        /*0d88*/ 	.word	0x0000c3f0
        /*0d8c*/ 	.word	0x00000005
        /*0d90*/ 	.word	0x00016850
        /*0d94*/ 	.short	0x0107
        /*0d96*/ 	.byte	0x3f
	.zero		1


	//   ....[47]....
        /*0d98*/ 	.word	0x0000c590
        /*0d9c*/ 	.word	0x00000005
        /*0da0*/ 	.word	0x00016850
        /*0da4*/ 	.short	0x0101
        /*0da6*/ 	.byte	0x3f
	.zero		1


	//   ....[48]....
        /*0da8*/ 	.word	0x0000c7a0
        /*0dac*/ 	.word	0x00000000
        /*0db0*/ 	.word	0x00016860
        /*0db4*/ 	.short	0x010a
        /*0db6*/ 	.byte	0x3f
	.zero		1


	//   ....[49]....
        /*0db8*/ 	.word	0x0000cc30
        /*0dbc*/ 	.word	0x00000000
        /*0dc0*/ 	.word	0x00016850
        /*0dc4*/ 	.short	0x0107
        /*0dc6*/ 	.byte	0x3f
	.zero		1


	//   ....[50]....
        /*0dc8*/ 	.word	0x0000cd00
        /*0dcc*/ 	.word	0x00000000
        /*0dd0*/ 	.word	0x00016850
        /*0dd4*/ 	.short	0x0101
        /*0dd6*/ 	.byte	0x3f
	.zero		1


	//   ....[51]....
        /*0dd8*/ 	.word	0x0000d800
        /*0ddc*/ 	.word	0x00000005
        /*0de0*/ 	.word	0x00016820
        /*0de4*/ 	.short	0x010a
        /*0de6*/ 	.byte	0x3f
	.zero		1


	//   ....[52]....
        /*0de8*/ 	.word	0x0000d980
        /*0dec*/ 	.word	0x00000003
        /*0df0*/ 	.word	0x00016840
        /*0df4*/ 	.short	0x010a
        /*0df6*/ 	.byte	0x3f
	.zero		1


	//   ....[53]....
        /*0df8*/ 	.word	0x0000da20
        /*0dfc*/ 	.word	0x00000019
        /*0e00*/ 	.word	0x00016840
        /*0e04*/ 	.short	0x010a
        /*0e06*/ 	.byte	0x3f
	.zero		1


	//   ....[54]....
        /*0e08*/ 	.word	0x0000da60
        /*0e0c*/ 	.word	0x00000003
        /*0e10*/ 	.word	0x00016860
        /*0e14*/ 	.short	0x010a
        /*0e16*/ 	.byte	0x3f
	.zero		1


	//   ....[55]....
        /*0e18*/ 	.word	0x0000daa0
        /*0e1c*/ 	.word	0x00000019
        /*0e20*/ 	.word	0x00016860
        /*0e24*/ 	.short	0x010a
        /*0e26*/ 	.byte	0x3f
	.zero		1


	//   ....[56]....
        /*0e28*/ 	.word	0x0000db10
        /*0e2c*/ 	.word	0x00000003
        /*0e30*/ 	.word	0x00016800
        /*0e34*/ 	.short	0x010a
        /*0e36*/ 	.byte	0x3f
	.zero		1


	//   ....[57]....
        /*0e38*/ 	.word	0x0000db60
        /*0e3c*/ 	.word	0x00000000
        /*0e40*/ 	.word	0x00016830
        /*0e44*/ 	.short	0x010a
        /*0e46*/ 	.byte	0x3f
	.zero		1


	//   ....[58]....
        /*0e48*/ 	.word	0x0000dbc0
        /*0e4c*/ 	.word	0x00000007
        /*0e50*/ 	.word	0x00016830
        /*0e54*/ 	.short	0x010a
        /*0e56*/ 	.byte	0x3f
	.zero		1


	//   ....[59]....
        /*0e58*/ 	.word	0x0000dc20
        /*0e5c*/ 	.word	0x00000007
        /*0e60*/ 	.word	0x00016850
        /*0e64*/ 	.short	0x010a
        /*0e66*/ 	.byte	0x3f
	.zero		1


	//   ....[60]....
        /*0e68*/ 	.word	0x0000dc80
        /*0e6c*/ 	.word	0x00000007
        /*0e70*/ 	.word	0x00016850
        /*0e74*/ 	.short	0x010a
        /*0e76*/ 	.byte	0x3f
	.zero		1


	//   ....[61]....
        /*0e78*/ 	.word	0x0000dda0
        /*0e7c*/ 	.word	0x00000003
        /*0e80*/ 	.word	0x00016840
        /*0e84*/ 	.short	0x010a
        /*0e86*/ 	.byte	0x3f
	.zero		1


	//   ....[62]....
        /*0e88*/ 	.word	0x0000f840
        /*0e8c*/ 	.word	0x00000016
        /*0e90*/ 	.word	0x00016820
        /*0e94*/ 	.short	0x010a
        /*0e96*/ 	.byte	0x3f
	.zero		1


	//   ....[63]....
        /*0e98*/ 	.word	0x0000f890
        /*0e9c*/ 	.word	0x00000005
        /*0ea0*/ 	.word	0x00016840
        /*0ea4*/ 	.short	0x010a
        /*0ea6*/ 	.byte	0x3f
	.zero		1


	//   ....[64]....
        /*0ea8*/ 	.word	0x000101a0
        /*0eac*/ 	.word	0x00000005
        /*0eb0*/ 	.word	0x00016860
        /*0eb4*/ 	.short	0x010a
        /*0eb6*/ 	.byte	0x3f
	.zero		1


	//   ....[65]....
        /*0eb8*/ 	.word	0x00010b10
        /*0ebc*/ 	.word	0x00000000
        /*0ec0*/ 	.word	0x00016860
        /*0ec4*/ 	.short	0x010a
        /*0ec6*/ 	.byte	0x3f
	.zero		1


	//   ....[66]....
        /*0ec8*/ 	.word	0x00011db0
        /*0ecc*/ 	.word	0x00000005
        /*0ed0*/ 	.word	0x00016820
        /*0ed4*/ 	.short	0x010a
        /*0ed6*/ 	.byte	0x3f
	.zero		1


	//   ....[67]....
        /*0ed8*/ 	.word	0x00011f50
        /*0edc*/ 	.word	0x00000003
        /*0ee0*/ 	.word	0x00016840
        /*0ee4*/ 	.short	0x010a
        /*0ee6*/ 	.byte	0x3f
	.zero		1


	//   ....[68]....
        /*0ee8*/ 	.word	0x00011fa0
        /*0eec*/ 	.word	0x00000019
        /*0ef0*/ 	.word	0x00016840
        /*0ef4*/ 	.short	0x010a
        /*0ef6*/ 	.byte	0x3f
	.zero		1


	//   ....[69]....
        /*0ef8*/ 	.word	0x00011ff0
        /*0efc*/ 	.word	0x00000003
        /*0f00*/ 	.word	0x00016860
        /*0f04*/ 	.short	0x010a
        /*0f06*/ 	.byte	0x3f
	.zero		1


	//----- nvinfo : EIATTR_NUM_MBARRIERS
	.align		4
.L_1409:
        /*0f08*/ 	.byte	0x03, 0x38
        /*0f0a*/ 	.short	0x0016


	//----- nvinfo : EIATTR_EXIT_INSTR_OFFSETS
	.align		4
        /*0f0c*/ 	.byte	0x04, 0x1c
        /*0f0e*/ 	.short	(.L_1411 - .L_1410)


	//   ....[0]....
.L_1410:
        /*0f10*/ 	.word	0x000009b0


	//   ....[1]....
        /*0f14*/ 	.word	0x00008390


	//   ....[2]....
        /*0f18*/ 	.word	0x0000daf0


	//----- nvinfo : EIATTR_MAX_THREADS
	.align		4
.L_1411:
        /*0f1c*/ 	.byte	0x04, 0x05
        /*0f1e*/ 	.short	(.L_1413 - .L_1412)
.L_1412:
        /*0f20*/ 	.word	0x00000200
        /*0f24*/ 	.word	0x00000001
        /*0f28*/ 	.word	0x00000001


	//----- nvinfo : EIATTR_CRS_STACK_SIZE
	.align		4
.L_1413:
        /*0f2c*/ 	.byte	0x04, 0x1e
        /*0f2e*/ 	.short	(.L_1415 - .L_1414)
.L_1414:
        /*0f30*/ 	.word	0x00000000


	//----- nvinfo : EIATTR_CBANK_PARAM_SIZE
	.align		4
.L_1415:
        /*0f34*/ 	.byte	0x03, 0x19
        /*0f36*/ 	.short	0x0af0


	//----- nvinfo : EIATTR_PARAM_CBANK
	.align		4
        /*0f38*/ 	.byte	0x04, 0x0a
        /*0f3a*/ 	.short	(.L_1417 - .L_1416)
	.align		4
.L_1416:
        /*0f3c*/ 	.word	index@(.nv.constant0._ZN7cutlass13device_kernelIN5flash11enable_sm90INS1_16FlashAttnFwdSm90INS1_25CollectiveMainloopFwdSm90ILi2EN4cute5tupleIJNS5_1CILi1EEES8_S8_EEENS6_IJNS7_ILi192EEENS7_ILi128EEENS7_ILi64EEEEEELi64ENS_10bfloat16_tEfNS_4arch4Sm90ELb0ELb0ELb1ELb1ELb1ELb0ELb0ELb1ELb1ELb1ELb0ELb0EEENS1_21CollectiveEpilogueFwdINS6_IJSA_SC_SB_EEES9_SE_SG_Li384ELb1ELb1ELb0ELb0EEENS1_36VarlenDynamicPersistentTileSchedulerILi192ELi128ELi384ELi128ELb0ELb1ELb1ELb0ELb1ELb1EEEEEEEEEvNT_6ParamsE)
        /*0f40*/ 	.short	0x0210
        /*0f42*/ 	.short	0x0af0


	//----- nvinfo : EIATTR_SW_WAR
	.align		4
.L_1417:
        /*0f44*/ 	.byte	0x04, 0x36
        /*0f46*/ 	.short	(.L_1419 - .L_1418)
.L_1418:
        /*0f48*/ 	.word	0x00000008
.L_1419:


//--------------------- .nv.info._ZN7cutlass13device_kernelIN5flash11enable_sm90INS1_16FlashAttnFwdSm90INS1_25CollectiveMainloopFwdSm90ILi2EN4cute5tupleIJNS5_1CILi1EEES8_S8_EEENS6_IJNS7_ILi192EEENS7_ILi128EEENS7_ILi64EEEEEELi64ENS_10bfloat16_tEfNS_4arch4Sm90ELb0ELb0ELb1ELb1ELb1ELb1ELb0ELb1ELb1ELb1ELb0ELb0EEENS1_21CollectiveEpilogueFwdINS6_IJSA_SC_SB_EEES9_SE_SG_Li384ELb1ELb1ELb0ELb0EEENS1_36VarlenDynamicPersistentTileSchedulerILi192ELi128ELi384ELi128ELb0ELb1ELb1ELb0ELb1ELb1EEEEEEEEEvNT_6ParamsE --------------------------
	.section	.nv.info._ZN7cutlass13device_kernelIN5flash11enable_sm90INS1_16FlashAttnFwdSm90INS1_25CollectiveMainloopFwdSm90ILi2EN4cute5tupleIJNS5_1CILi1EEES8_S8_EEENS6_IJNS7_ILi192EEENS7_ILi128EEENS7_ILi64EEEEEELi64ENS_10bfloat16_tEfNS_4arch4Sm90ELb0ELb0ELb1ELb1ELb1ELb1ELb0ELb1ELb1ELb1ELb0ELb0EEENS1_21CollectiveEpilogueFwdINS6_IJSA_SC_SB_EEES9_SE_SG_Li384ELb1ELb1ELb0ELb0EEENS1_36VarlenDynamicPersistentTileSchedulerILi192ELi128ELi384ELi128ELb0ELb1ELb1ELb0ELb1ELb1EEEEEEEEEvNT_6ParamsE,"",@"SHT_CUDA_INFO"
	.sectionflags	@""
	.align	4


	//----- nvinfo : EIATTR_CUDA_API_VERSION
	.align		4
        /*0000*/ 	.byte	0x04, 0x37
        /*0002*/ 	.short	(.L_1421 - .L_1420)
.L_1420:
        /*0004*/ 	.word	0x00000082


	//----- nvinfo : EIATTR_KPARAM_INFO
	.align		4
.L_1421:
        /*0008*/ 	.byte	0x04, 0x17
        /*000a*/ 	.short	(.L_1423 - .L_1422)
.L_1422:
        /*000c*/ 	.word	0x00000000
        /*0010*/ 	.short	0x0000
        /*0012*/ 	.short	0x0070
        /*0014*/ 	.byte	0x00, 0xf0, 0x01, 0x2a


	//----- nvinfo : EIATTR_SPARSE_MMA_MASK
	.align		4
.L_1423:
        /*0018*/ 	.byte	0x03, 0x50
        /*001a*/ 	.short	0x0000


	//----- nvinfo : EIATTR_MAXREG_COUNT
	.align		4
        /*001c*/ 	.byte	0x03, 0x1b
        /*001e*/ 	.short	0x0080


	//----- nvinfo : EIATTR_NUM_BARRIERS
	.align		4
        /*0020*/ 	.byte	0x02, 0x4c
        /*0022*/ 	.byte	0x10
	.zero		1


	//----- nvinfo : EIATTR_EXTERNS
	.align		4
        /*0024*/ 	.byte	0x04, 0x0f
        /*0026*/ 	.short	(.L_1425 - .L_1424)


	//   ....[0]....
	.align		4
.L_1424:
        /*0028*/ 	.word	index@(__assertfail)


	//----- nvinfo : EIATTR_ANNOTATIONS
	.align		4
.L_1425:
        /*002c*/ 	.byte	0x04, 0x55
        /*002e*/ 	.short	(.L_1427 - .L_1426)


	//   ....[0]....
.L_1426:
        /* <DEDUP_REMOVED lines=65> */


	//----- nvinfo : EIATTR_MERCURY_ISA_VERSION
	.align		4
.L_1427:
        /*0428*/ 	.byte	0x03, 0x5f
        /*042a*/ 	.short	0x0101


	//----- nvinfo : EIATTR_UNUSED_LOAD_BYTE_OFFSET
	.align		4
        /*042c*/ 	.byte	0x04, 0x44
        /*042e*/ 	.short	(.L_1429 - .L_1428)


	//   ....[0]....
.L_1428:
        /*0430*/ 	.word	0x00000a80
        /*0434*/ 	.word	0x0000fff0


	//   ....[1]....
        /*0438*/ 	.word	0x0000dd60
        /*043c*/ 	.word	0x0000fff0


	//----- nvinfo : EIATTR_INT_WARP_WIDE_INSTR_OFFSETS
	.align		4
.L_1429:
        /*0440*/ 	.byte	0x04, 0x31
        /*0442*/ 	.short	(.L_1431 - .L_1430)


	//   ....[0]....
.L_1430:
        /*0444*/ 	.word	0x00000130


	//   ....[1]....
        /*0448*/ 	.word	0x00000170


	//   ....[2]....
        /*044c*/ 	.word	0x000001e0


	//   ....[3]....
        /*0450*/ 	.word	0x000115f0


	//   ....[4]....
        /*0454*/ 	.word	0x00011680


	//   ....[5]....
        /*0458*/ 	.word	0x00014950


	//   ....[6]....
        /*045c*/ 	.word	0x000149e0


	//----- nvinfo : EIATTR_COOP_GROUP_MASK_REGIDS
	.align		4
.L_1431:
        /*0460*/ 	.byte	0x04, 0x29
        /*0462*/ 	.short	(.L_1433 - .L_1432)


	//   ....[0]....
.L_1432:
        /*0464*/ 	.word	0xffffffff


	//   ....[1]....
        /*0468*/ 	.word	0xffffffff


	//   ....[2]....
        /*046c*/ 	.word	0xffffffff


	//   ....[3]....
        /*0470*/ 	.word	0xffffffff


	//   ....[4]....
        /*0474*/ 	.word	0xffffffff


	//   ....[5]....
        /*0478*/ 	.word	0xffffffff


	//   ....[6]....
        /*047c*/ 	.word	0xffffffff


	//   ....[7]....
        /*0480*/ 	.word	0xffffffff


	//   ....[8]....
        /*0484*/ 	.word	0xffffffff


	//   ....[9]....
        /*0488*/ 	.word	0xffffffff


	//   ....[10]....
        /*048c*/ 	.word	0xffffffff


	//   ....[11]....
        /*0490*/ 	.word	0xffffffff


	//   ....[12]....
        /*0494*/ 	.word	0xffffffff


	//   ....[13]....
        /*0498*/ 	.word	0xffffffff


	//   ....[14]....
        /*049c*/ 	.word	0xffffffff


	//   ....[15]....
        /*04a0*/ 	.word	0xffffffff


	//   ....[16]....
        /*04a4*/ 	.word	0xffffffff


	//   ....[17]....
        /*04a8*/ 	.word	0xffffffff


	//   ....[18]....
        /*04ac*/ 	.word	0xffffffff


	//   ....[19]....
        /*04b0*/ 	.word	0xffffffff


	//   ....[20]....
        /*04b4*/ 	.word	0xffffffff


	//   ....[21]....
        /*04b8*/ 	.word	0xffffffff


	//   ....[22]....
        /*04bc*/ 	.word	0xffffffff


	//   ....[23]....
        /*04c0*/ 	.word	0xffffffff


	//   ....[24]....
        /*04c4*/ 	.word	0xffffffff


	//   ....[25]....
        /*04c8*/ 	.word	0xffffffff


	//   ....[26]....
        /*04cc*/ 	.word	0xffffffff


	//   ....[27]....
        /*04d0*/ 	.word	0xffffffff


	//   ....[28]....
        /*04d4*/ 	.word	0xffffffff


	//   ....[29]....
        /*04d8*/ 	.word	0xffffffff


	//   ....[30]....
        /*04dc*/ 	.word	0xffffffff


	//   ....[31]....
        /*04e0*/ 	.word	0xffffffff


	//   ....[32]....
        /*04e4*/ 	.word	0xffffffff


	//   ....[33]....
        /*04e8*/ 	.word	0xffffffff


	//   ....[34]....
        /*04ec*/ 	.word	0xffffffff


	//   ....[35]....
        /*04f0*/ 	.word	0xffffffff


	//   ....[36]....
        /*04f4*/ 	.word	0xffffffff


	//   ....[37]....
        /*04f8*/ 	.word	0xffffffff


	//   ....[38]....
        /*04fc*/ 	.word	0xffffffff


	//   ....[39]....
        /*0500*/ 	.word	0xffffffff


	//   ....[40]....
        /*0504*/ 	.word	0xffffffff


	//   ....[41]....
        /*0508*/ 	.word	0xffffffff


	//   ....[42]....
        /*050c*/ 	.word	0xffffffff


	//   ....[43]....
        /*0510*/ 	.word	0xffffffff


	//   ....[44]....
        /*0514*/ 	.word	0xffffffff


	//   ....[45]....
        /*0518*/ 	.word	0xffffffff


	//   ....[46]....
        /*051c*/ 	.word	0xffffffff


	//   ....[47]....
        /*0520*/ 	.word	0xffffffff


	//   ....[48]....
        /*0524*/ 	.word	0xffffffff


	//   ....[49]....
        /*0528*/ 	.word	0xffffffff


	//   ....[50]....
        /*052c*/ 	.word	0xffffffff


	//   ....[51]....
        /*0530*/ 	.word	0xffffffff


	//   ....[52]....
        /*0534*/ 	.word	0xffffffff


	//   ....[53]....
        /*0538*/ 	.word	0xffffffff


	//   ....[54]....
        /*053c*/ 	.word	0xffffffff


	//   ....[55]....
        /*0540*/ 	.word	0xffffffff


	//   ....[56]....
        /*0544*/ 	.word	0xffffffff


	//   ....[57]....
        /*0548*/ 	.word	0xffffffff


	//   ....[58]....
        /*054c*/ 	.word	0xffffffff


	//   ....[59]....
        /*0550*/ 	.word	0xffffffff


	//   ....[60]....
        /*0554*/ 	.word	0xffffffff


	//   ....[61]....
        /*0558*/ 	.word	0xffffffff


	//   ....[62]....
        /*055c*/ 	.word	0xffffffff


	//   ....[63]....
        /*0560*/ 	.word	0xffffffff


	//   ....[64]....
        /*0564*/ 	.word	0xffffffff


	//   ....[65]....
        /*0568*/ 	.word	0xffffffff


	//   ....[66]....
        /*056c*/ 	.word	0xffffffff


	//   ....[67]....
        /*0570*/ 	.word	0xffffffff


	//   ....[68]....
        /*0574*/ 	.word	0xffffffff


	//   ....[69]....
        /*0578*/ 	.word	0xffffffff


	//   ....[70]....
        /*057c*/ 	.word	0xffffffff


	//   ....[71]....
        /*0580*/ 	.word	0xffffffff


	//   ....[72]....
        /*0584*/ 	.word	0xffffffff


	//   ....[73]....
        /*0588*/ 	.word	0xffffffff


	//   ....[74]....
        /*058c*/ 	.word	0xffffffff


	//   ....[75]....
        /*0590*/ 	.word	0xffffffff


	//   ....[76]....
        /*0594*/ 	.word	0xffffffff


	//   ....[77]....
        /*0598*/ 	.word	0xffffffff


	//   ....[78]....
        /*059c*/ 	.word	0xffffffff


	//   ....[79]....
        /*05a0*/ 	.word	0xffffffff


	//   ....[80]....
        /*05a4*/ 	.word	0xffffffff


	//   ....[81]....
        /*05a8*/ 	.word	0xffffffff


	//   ....[82]....
        /*05ac*/ 	.word	0xffffffff


	//   ....[83]....
        /*05b0*/ 	.word	0xffffffff


	//   ....[84]....
        /*05b4*/ 	.word	0xffffffff


	//   ....[85]....
        /*05b8*/ 	.word	0xffffffff


	//   ....[86]....
        /*05bc*/ 	.word	0xffffffff


	//   ....[87]....
        /*05c0*/ 	.word	0xffffffff


	//   ....[88]....
        /*05c4*/ 	.word	0xffffffff


	//   ....[89]....
        /*05c8*/ 	.word	0xffffffff


	//   ....[90]....
        /*05cc*/ 	.word	0xffffffff


	//   ....[91]....
        /*05d0*/ 	.word	0xffffffff


	//   ....[92]....
        /*05d4*/ 	.word	0xffffffff


	//   ....[93]....
        /*05d8*/ 	.word	0xffffffff


	//   ....[94]....
        /*05dc*/ 	.word	0xffffffff


	//   ....[95]....
        /*05e0*/ 	.word	0xffffffff


	//   ....[96]....
        /*05e4*/ 	.word	0xffffffff


	//   ....[97]....
        /*05e8*/ 	.word	0xffffffff


	//   ....[98]....
        /*05ec*/ 	.word	0xffffffff


	//   ....[99]....
        /*05f0*/ 	.word	0xffffffff


	//   ....[100]....
        /*05f4*/ 	.word	0xffffffff


	//   ....[101]....
        /*05f8*/ 	.word	0xffffffff


	//   ....[102]....
        /*05fc*/ 	.word	0xffffffff


	//   ....[103]....
        /*0600*/ 	.word	0xffffffff


	//   ....[104]....
        /*0604*/ 	.word	0xffffffff


	//   ....[105]....
        /*0608*/ 	.word	0xffffffff


	//   ....[106]....
        /*060c*/ 	.word	0xffffffff


	//   ....[107]....
        /*0610*/ 	.word	0xffffffff


	//   ....[108]....
        /*0614*/ 	.word	0xffffffff


	//   ....[109]....
        /*0618*/ 	.word	0xffffffff


	//   ....[110]....
        /*061c*/ 	.word	0xffffffff


	//   ....[111]....
        /*0620*/ 	.word	0xffffffff


	//   ....[112]....
        /*0624*/ 	.word	0xffffffff


	//   ....[113]....
        /*0628*/ 	.word	0xffffffff


	//   ....[114]....
        /*062c*/ 	.word	0xffffffff


	//   ....[115]....
        /*0630*/ 	.word	0xffffffff


	//   ....[116]....
        /*0634*/ 	.word	0xffffffff


	//   ....[117]....
        /*0638*/ 	.word	0xffffffff


	//   ....[118]....
        /*063c*/ 	.word	0xffffffff


	//   ....[119]....
        /*0640*/ 	.word	0xffffffff


	//   ....[120]....
        /*0644*/ 	.word	0xffffffff


	//   ....[121]....
        /*0648*/ 	.word	0xffffffff


	//   ....[122]....
        /*064c*/ 	.word	0xffffffff


	//   ....[123]....
        /*0650*/ 	.word	0xffffffff


	//   ....[124]....
        /*0654*/ 	.word	0xffffffff


	//   ....[125]....
        /*0658*/ 	.word	0xffffffff


	//   ....[126]....
        /*065c*/ 	.word	0xffffffff


	//   ....[127]....
        /*0660*/ 	.word	0xffffffff


	//   ....[128]....
        /*0664*/ 	.word	0xffffffff


	//   ....[129]....
        /*0668*/ 	.word	0xffffffff


	//   ....[130]....
        /*066c*/ 	.word	0xffffffff


	//   ....[131]....
        /*0670*/ 	.word	0xffffffff


	//   ....[132]....
        /*0674*/ 	.word	0xffffffff


	//   ....[133]....
        /*0678*/ 	.word	0xffffffff


	//   ....[134]....
        /*067c*/ 	.word	0xffffffff


	//   ....[135]....
        /*0680*/ 	.word	0xffffffff


	//   ....[136]....
        /*0684*/ 	.word	0xffffffff


	//   ....[137]....
        /*0688*/ 	.word	0xffffffff


	//   ....[138]....
        /*068c*/ 	.word	0xffffffff


	//   ....[139]....
        /*0690*/ 	.word	0xffffffff


	//   ....[140]....
        /*0694*/ 	.word	0xffffffff


	//   ....[141]....
        /*0698*/ 	.word	0xffffffff


	//   ....[142]....
        /*069c*/ 	.word	0xffffffff


	//   ....[143]....
        /*06a0*/ 	.word	0xffffffff


	//   ....[144]....
        /*06a4*/ 	.word	0xffffffff


	//   ....[145]....
        /*06a8*/ 	.word	0xffffffff


	//   ....[146]....
        /*06ac*/ 	.word	0xffffffff


	//   ....[147]....
        /*06b0*/ 	.word	0xffffffff


	//   ....[148]....
        /*06b4*/ 	.word	0xffffffff


	//   ....[149]....
        /*06b8*/ 	.word	0xffffffff


	//   ....[150]....
        /*06bc*/ 	.word	0xffffffff


	//   ....[151]....
        /*06c0*/ 	.word	0xffffffff


	//   ....[152]....
        /*06c4*/ 	.word	0xffffffff


	//   ....[153]....
        /*06c8*/ 	.word	0xffffffff


	//   ....[154]....
        /*06cc*/ 	.word	0xffffffff


	//   ....[155]....
        /*06d0*/ 	.word	0xffffffff


	//   ....[156]....
        /*06d4*/ 	.word	0xffffffff


	//   ....[157]....
        /*06d8*/ 	.word	0xffffffff


	//   ....[158]....
        /*06dc*/ 	.word	0xffffffff


	//   ....[159]....
        /*06e0*/ 	.word	0xffffffff


	//   ....[160]....
        /*06e4*/ 	.word	0xffffffff


	//   ....[161]....
        /*06e8*/ 	.word	0xffffffff


	//   ....[162]....
        /*06ec*/ 	.word	0xffffffff


	//   ....[163]....
        /*06f0*/ 	.word	0xffffffff


	//   ....[164]....
        /*06f4*/ 	.word	0xffffffff


	//   ....[165]....
        /*06f8*/ 	.word	0xffffffff


	//   ....[166]....
        /*06fc*/ 	.word	0xffffffff


	//   ....[167]....
        /*0700*/ 	.word	0xffffffff


	//   ....[168]....
        /*0704*/ 	.word	0xffffffff


	//   ....[169]....
        /*0708*/ 	.word	0xffffffff


	//   ....[170]....
        /*070c*/ 	.word	0xffffffff


	//   ....[171]....
        /*0710*/ 	.word	0xffffffff


	//   ....[172]....
        /*0714*/ 	.word	0xffffffff


	//   ....[173]....
        /*0718*/ 	.word	0xffffffff


	//   ....[174]....
        /*071c*/ 	.word	0xffffffff


	//   ....[175]....
        /*0720*/ 	.word	0xffffffff


	//   ....[176]....
        /*0724*/ 	.word	0xffffffff


	//   ....[177]....
        /*0728*/ 	.word	0xffffffff


	//   ....[178]....
        /*072c*/ 	.word	0xffffffff


	//   ....[179]....
        /*0730*/ 	.word	0xffffffff


	//   ....[180]....
        /*0734*/ 	.word	0xffffffff


	//   ....[181]....
        /*0738*/ 	.word	0xffffffff


	//   ....[182]....
        /*073c*/ 	.word	0xffffffff


	//   ....[183]....
        /*0740*/ 	.word	0xffffffff


	//   ....[184]....
        /*0744*/ 	.word	0xffffffff


	//   ....[185]....
        /*0748*/ 	.word	0xffffffff


	//   ....[186]....
        /*074c*/ 	.word	0xffffffff


	//   ....[187]....
        /*0750*/ 	.word	0x0500000f


	//   ....[188]....
        /*0754*/ 	.word	0x0500000f


	//   ....[189]....
        /*0758*/ 	.word	0x0500000f


	//   ....[190]....
        /*075c*/ 	.word	0x0500000f


	//   ....[191]....
        /*0760*/ 	.word	0x0500000f


	//   ....[192]....
        /*0764*/ 	.word	0x0500000f


	//   ....[193]....
        /*0768*/ 	.word	0x0500000f


	//   ....[194]....
        /*076c*/ 	.word	0x0500000f


	//   ....[195]....
        /*0770*/ 	.word	0x0500000f


	//   ....[196]....
        /*0774*/ 	.word	0x0500000f


	//   ....[197]....
        /*0778*/ 	.word	0x0500000f


	//   ....[198]....
        /*077c*/ 	.word	0x0500000f


	//   ....[199]....
        /*0780*/ 	.word	0x0500000f


	//   ....[200]....
        /*0784*/ 	.word	0x0500000f


	//   ....[201]....
        /*0788*/ 	.word	0x0500000f


	//   ....[202]....
        /*078c*/ 	.word	0x0500000f


	//   ....[203]....
        /*0790*/ 	.word	0x0500000f


	//   ....[204]....
        /*0794*/ 	.word	0x0500000f


	//   ....[205]....
        /*0798*/ 	.word	0x0500000f


	//   ....[206]....
        /*079c*/ 	.word	0x0500000f


	//   ....[207]....
        /*07a0*/ 	.word	0x0500000f


	//   ....[208]....
        /*07a4*/ 	.word	0x0500000f


	//   ....[209]....
        /*07a8*/ 	.word	0x0500000f


	//   ....[210]....
        /*07ac*/ 	.word	0x0500000f


	//   ....[211]....
        /*07b0*/ 	.word	0x0500000f


	//   ....[212]....
        /*07b4*/ 	.word	0x0500000f


	//   ....[213]....
        /*07b8*/ 	.word	0x0500000f


	//   ....[214]....
        /*07bc*/ 	.word	0x0500000f


	//   ....[215]....
        /*07c0*/ 	.word	0x0500000f


	//   ....[216]....
        /*07c4*/ 	.word	0x0500000f


	//   ....[217]....
        /*07c8*/ 	.word	0x0500000f


	//   ....[218]....
        /*07cc*/ 	.word	0x0500000f


	//   ....[219]....
        /*07d0*/ 	.word	0x0500000f


	//   ....[220]....
        /*07d4*/ 	.word	0x0500000f


	//   ....[221]....
        /*07d8*/ 	.word	0x0500000f


	//   ....[222]....
        /*07dc*/ 	.word	0x0500000f


	//   ....[223]....
        /*07e0*/ 	.word	0x0500000f


	//   ....[224]....
        /*07e4*/ 	.word	0x0500000f


	//   ....[225]....
        /*07e8*/ 	.word	0x0500000f


	//   ....[226]....
        /*07ec*/ 	.word	0x0500000f


	//   ....[227]....
        /*07f0*/ 	.word	0x0500000f


	//   ....[228]....
        /*07f4*/ 	.word	0x0500000f


	//   ....[229]....
        /*07f8*/ 	.word	0x0500000f


	//   ....[230]....
        /*07fc*/ 	.word	0x0500000f


	//   ....[231]....
        /*0800*/ 	.word	0x0500000f


	//   ....[232]....
        /*0804*/ 	.word	0x0500000f


	//   ....[233]....
        /*0808*/ 	.word	0x0500000f


	//   ....[234]....
        /*080c*/ 	.word	0x0500000f


	//   ....[235]....
        /*0810*/ 	.word	0x0500000f


	//   ....[236]....
        /*0814*/ 	.word	0x0500000f


	//   ....[237]....
        /*0818*/ 	.word	0x0500000f


	//   ....[238]....
        /*081c*/ 	.word	0x0500000f


	//   ....[239]....
        /*0820*/ 	.word	0x0500000f


	//   ....[240]....
        /*0824*/ 	.word	0x0500000f


	//   ....[241]....
        /*0828*/ 	.word	0x0500000f


	//   ....[242]....
        /*082c*/ 	.word	0x0500000f


	//   ....[243]....
        /*0830*/ 	.word	0x0500000f


	//   ....[244]....
        /*0834*/ 	.word	0x0500000f


	//   ....[245]....
        /*0838*/ 	.word	0x0500000f


	//   ....[246]....
        /*083c*/ 	.word	0x0500000f


	//   ....[247]....
        /*0840*/ 	.word	0x0500000f


	//   ....[248]....
        /*0844*/ 	.word	0x0500000f


	//   ....[249]....
        /*0848*/ 	.word	0x0500000f


	//   ....[250]....
        /*084c*/ 	.word	0x0500000f


	//   ....[251]....
        /*0850*/ 	.word	0x0500000f


	//   ....[252]....
        /*0854*/ 	.word	0x0500000f


	//   ....[253]....
        /*0858*/ 	.word	0x0500000f


	//   ....[254]....
        /*085c*/ 	.word	0x0500000f


	//   ....[255]....
        /*0860*/ 	.word	0x0500000f


	//   ....[0]....
        /*0864*/ 	.word	0x0500000f


	//   ....[1]....
        /*0868*/ 	.word	0x0500000f


	//   ....[2]....
        /*086c*/ 	.word	0x0500000f


	//   ....[3]....
        /*0870*/ 	.word	0x0500000f


	//   ....[4]....
        /*0874*/ 	.word	0x0500000f


	//   ....[5]....
        /*0878*/ 	.word	0x0500000f


	//   ....[6]....
        /*087c*/ 	.word	0x0500000f


	//   ....[7]....
        /*0880*/ 	.word	0x0500000f


	//   ....[8]....
        /*0884*/ 	.word	0x0500000f


	//   ....[9]....
        /*0888*/ 	.word	0x0500000f


	//   ....[10]....
        /*088c*/ 	.word	0x0500000f


	//   ....[11]....
        /*0890*/ 	.word	0x0500000f


	//   ....[12]....
        /*0894*/ 	.word	0x0500000f


	//   ....[13]....
        /*0898*/ 	.word	0x0500000f


	//   ....[14]....
        /*089c*/ 	.word	0x0500000f


	//   ....[15]....
        /*08a0*/ 	.word	0x0500000f


	//   ....[16]....
        /*08a4*/ 	.word	0x0500000f


	//   ....[17]....
        /*08a8*/ 	.word	0x0500000f


	//   ....[18]....
        /*08ac*/ 	.word	0x0500000f


	//   ....[19]....
        /*08b0*/ 	.word	0x0500000f


	//   ....[20]....
        /*08b4*/ 	.word	0x0500000f


	//   ....[21]....
        /*08b8*/ 	.word	0x0500000f


	//   ....[22]....
        /*08bc*/ 	.word	0x0500000f


	//   ....[23]....
        /*08c0*/ 	.word	0x0500000f


	//   ....[24]....
        /*08c4*/ 	.word	0x0500000f


	//   ....[25]....
        /*08c8*/ 	.word	0x0500000f


	//   ....[26]....
        /*08cc*/ 	.word	0x0500000f


	//   ....[27]....
        /*08d0*/ 	.word	0x0500000f


	//   ....[28]....
        /*08d4*/ 	.word	0x0500000f


	//   ....[29]....
        /*08d8*/ 	.word	0x0500000f


	//   ....[30]....
        /*08dc*/ 	.word	0x0500000f


	//   ....[31]....
        /*08e0*/ 	.word	0x0500000f


	//   ....[32]....
        /*08e4*/ 	.word	0x0500000f


	//   ....[33]....
        /*08e8*/ 	.word	0x0500000f


	//   ....[34]....
        /*08ec*/ 	.word	0x0500000f


	//   ....[35]....
        /*08f0*/ 	.word	0x0500000f


	//   ....[36]....
        /*08f4*/ 	.word	0x0500000f


	//   ....[37]....
        /*08f8*/ 	.word	0x0500000f


	//   ....[38]....
        /*08fc*/ 	.word	0x0500000f


	//   ....[39]....
        /*0900*/ 	.word	0x0500000f


	//   ....[40]....
        /*0904*/ 	.word	0x0500000f


	//   ....[41]....
        /*0908*/ 	.word	0x0500000f


	//   ....[42]....
        /*090c*/ 	.word	0x0500000f


	//   ....[43]....
        /*0910*/ 	.word	0x0500000f


	//   ....[44]....
        /*0914*/ 	.word	0x0500000f


	//   ....[45]....
        /*0918*/ 	.word	0x0500000f


	//   ....[46]....
        /*091c*/ 	.word	0x0500000f


	//   ....[47]....
        /*0920*/ 	.word	0x0500000f


	//   ....[48]....
        /*0924*/ 	.word	0x0500000f


	//   ....[49]....
        /*0928*/ 	.word	0x0500000f


	//   ....[50]....
        /*092c*/ 	.word	0x0500000f


	//   ....[51]....
        /*0930*/ 	.word	0x0500000f


	//   ....[52]....
        /*0934*/ 	.word	0x0500000f


	//   ....[53]....
        /*0938*/ 	.word	0x0500000f


	//   ....[54]....
        /*093c*/ 	.word	0x0500000f


	//   ....[55]....
        /*0940*/ 	.word	0x0500000f


	//   ....[56]....
        /*0944*/ 	.word	0x0500000f


	//   ....[57]....
        /*0948*/ 	.word	0x0500000f


	//   ....[58]....
        /*094c*/ 	.word	0x0500000f


	//   ....[59]....
        /*0950*/ 	.word	0x0500000f


	//   ....[60]....
        /*0954*/ 	.word	0x0500000f


	//   ....[61]....
        /*0958*/ 	.word	0x0500000f


	//   ....[62]....
        /*095c*/ 	.word	0x0500000f


	//   ....[63]....
        /*0960*/ 	.word	0x0500000f


	//   ....[64]....
        /*0964*/ 	.word	0x0500000f


	//   ....[65]....
        /*0968*/ 	.word	0x0500000f


	//   ....[66]....
        /*096c*/ 	.word	0x0500000f


	//   ....[67]....
        /*0970*/ 	.word	0x0500000f


	//----- nvinfo : EIATTR_COOP_GROUP_INSTR_OFFSETS
	.align		4
.L_1433:
        /*0974*/ 	.byte	0x04, 0x28
        /*0976*/ 	.short	(.L_1435 - .L_1434)


	//   ....[0]....
.L_1434:
        /*0978*/ 	.word	0x00000070


	//   ....[1]....
        /*097c*/ 	.word	0x00000140


	//   ....[2]....
        /*0980*/ 	.word	0x00000190


	//   ....[3]....
        /*0984*/ 	.word	0x000003c0


	//   ....[4]....
        /*0988*/ 	.word	0x00000520


	//   ....[5]....
        /*098c*/ 	.word	0x00000640


	//   ....[6]....
        /*0990*/ 	.word	0x000007a0


	//   ....[7]....
        /*0994*/ 	.word	0x00002b50


	//   ....[8]....
        /*0998*/ 	.word	0x00002b60


	//   ....[9]....
        /*099c*/ 	.word	0x000032a0


	//   ....[10]....
        /*09a0*/ 	.word	0x000032b0


	//   ....[11]....
        /*09a4*/ 	.word	0x00003fd0


	//   ....[12]....
        /*09a8*/ 	.word	0x00003fe0


	//   ....[13]....
        /*09ac*/ 	.word	0x000047f0


	//   ....[14]....
        /*09b0*/ 	.word	0x00004800


	//   ....[15]....
        /*09b4*/ 	.word	0x00005280


	//   ....[16]....
        /*09b8*/ 	.word	0x00005290


	//   ....[17]....
        /*09bc*/ 	.word	0x000053a0


	//   ....[18]....
        /*09c0*/ 	.word	0x000053b0


	//   ....[19]....
        /*09c4*/ 	.word	0x00005740


	//   ....[20]....
        /*09c8*/ 	.word	0x00005760


	//   ....[21]....
        /*09cc*/ 	.word	0x00005840


	//   ....[22]....
        /*09d0*/ 	.word	0x00005860


	//   ....[23]....
        /*09d4*/ 	.word	0x00005cd0


	//   ....[24]....
        /*09d8*/ 	.word	0x000062b0


	//   ....[25]....
        /*09dc*/ 	.word	0x000062c0


	//   ....[26]....
        /*09e0*/ 	.word	0x000062d0


	//   ....[27]....
        /*09e4*/ 	.word	0x000062e0


	//   ....[28]....
        /*09e8*/ 	.word	0x00007330


	//   ....[29]....
        /*09ec*/ 	.word	0x00007340


	//   ....[30]....
        /*09f0*/ 	.word	0x00007350


	//   ....[31]....
        /*09f4*/ 	.word	0x00007360


	//   ....[32]....
        /*09f8*/ 	.word	0x00009990


	//   ....[33]....
        /*09fc*/ 	.word	0x000099c0


	//   ....[34]....
        /*0a00*/ 	.word	0x00009f70


	//   ....[35]....
        /*0a04*/ 	.word	0x00009fd0


	//   ....[36]....
        /*0a08*/ 	.word	0x0000be40


	//   ....[37]....
        /*0a0c*/ 	.word	0x0000bea0


	//   ....[38]....
        /*0a10*/ 	.word	0x0000c280


	//   ....[39]....
        /*0a14*/ 	.word	0x0000c2a0


	//   ....[40]....
        /*0a18*/ 	.word	0x0000d800


	//   ....[41]....
        /*0a1c*/ 	.word	0x0000d810


	//   ....[42]....
        /*0a20*/ 	.word	0x0000d8b0


	//   ....[43]....
        /*0a24*/ 	.word	0x0000d8c0


	//   ....[44]....
        /*0a28*/ 	.word	0x0000e570


	//   ....[45]....
        /*0a2c*/ 	.word	0x0000e5a0


	//   ....[46]....
        /*0a30*/ 	.word	0x0000e5b0


	//   ....[47]....
        /*0a34*/ 	.word	0x0000e5c0


	//   ....[48]....
        /*0a38*/ 	.word	0x0000eae0


	//   ....[49]....
        /*0a3c*/ 	.word	0x0000eb00


	//   ....[50]....
        /*0a40*/ 	.word	0x0000eb10


	//   ....[51]....
        /*0a44*/ 	.word	0x0000eb20


	//   ....[52]....
        /*0a48*/ 	.word	0x0000eb40


	//   ....[53]....
        /*0a4c*/ 	.word	0x0000eb70


	//   ....[54]....
        /*0a50*/ 	.word	0x0000ec10


	//   ....[55]....
        /*0a54*/ 	.word	0x0000ec20


	//   ....[56]....
        /*0a58*/ 	.word	0x0000f520


	//   ....[57]....
        /*0a5c*/ 	.word	0x0000f550


	//   ....[58]....
        /*0a60*/ 	.word	0x0000f570


	//   ....[59]....
        /*0a64*/ 	.word	0x0000f5a0


	//   ....[60]....
        /*0a68*/ 	.word	0x0000f5d0


	//   ....[61]....
        /*0a6c*/ 	.word	0x0000f5e0


	//   ....[62]....
        /*0a70*/ 	.word	0x0000f610


	//   ....[63]....
        /*0a74*/ 	.word	0x0000f680


	//   ....[64]....
        /*0a78*/ 	.word	0x0000f7a0


	//   ....[65]....
        /*0a7c*/ 	.word	0x0000f990


	//   ....[66]....
        /*0a80*/ 	.word	0x0000f9c0


	//   ....[67]....
        /*0a84*/ 	.word	0x0000f9f0


	//   ....[68]....
        /*0a88*/ 	.word	0x0000fa20


	//   ....[69]....
        /*0a8c*/ 	.word	0x0000fa50


	//   ....[70]....
        /*0a90*/ 	.word	0x0000fa80


	//   ....[71]....
        /*0a94*/ 	.word	0x0000fbf0


	//   ....[72]....
        /*0a98*/ 	.word	0x0000fc20


	//   ....[73]....
        /*0a9c*/ 	.word	0x0000fc50


	//   ....[74]....
        /*0aa0*/ 	.word	0x0000fc80


	//   ....[75]....
        /*0aa4*/ 	.word	0x0000fcb0


	//   ....[76]....
        /*0aa8*/ 	.word	0x0000fce0


	//   ....[77]....
        /*0aac*/ 	.word	0x0000fd70


	//   ....[78]....
        /*0ab0*/ 	.word	0x0000fda0


	//   ....[79]....
        /*0ab4*/ 	.word	0x0000fe20


	//   ....[80]....
        /*0ab8*/ 	.word	0x00010930


	//   ....[81]....
        /*0abc*/ 	.word	0x00012200


	//   ....[82]....
        /*0ac0*/ 	.word	0x00012220


	//   ....[83]....
        /*0ac4*/ 	.word	0x000122b0


	//   ....[84]....
        /*0ac8*/ 	.word	0x000122d0


	//   ....[85]....
        /*0acc*/ 	.word	0x00012350


	//   ....[86]....
        /*0ad0*/ 	.word	0x00012370


	//   ....[87]....
        /*0ad4*/ 	.word	0x000123f0


	//   ....[88]....
        /*0ad8*/ 	.word	0x00012410


	//   ....[89]....
        /*0adc*/ 	.word	0x00012490


	//   ....[90]....
        /*0ae0*/ 	.word	0x000124b0


	//   ....[91]....
        /*0ae4*/ 	.word	0x00012530


	//   ....[92]....
        /*0ae8*/ 	.word	0x00012550


	//   ....[93]....
        /*0aec*/ 	.word	0x000125d0


	//   ....[94]....
        /*0af0*/ 	.word	0x000125f0


	//   ....[95]....
        /*0af4*/ 	.word	0x00012600


	//   ....[96]....
        /*0af8*/ 	.word	0x00012610


	//   ....[97]....
        /*0afc*/ 	.word	0x00012f80


	//   ....[98]....
        /*0b00*/ 	.word	0x00012f90


	//   ....[99]....
        /*0b04*/ 	.word	0x00012fb0


	//   ....[100]....
        /*0b08*/ 	.word	0x00013040


	//   ....[101]....
        /*0b0c*/ 	.word	0x00013060


	//   ....[102]....
        /*0b10*/ 	.word	0x000130e0


	//   ....[103]....
        /*0b14*/ 	.word	0x00013100


	//   ....[104]....
        /*0b18*/ 	.word	0x00013180


	//   ....[105]....
        /*0b1c*/ 	.word	0x000131a0


	//   ....[106]....
        /*0b20*/ 	.word	0x00013220


	//   ....[107]....
        /*0b24*/ 	.word	0x00013240


	//   ....[108]....
        /*0b28*/ 	.word	0x000132c0


	//   ....[109]....
        /*0b2c*/ 	.word	0x000132e0


	//   ....[110]....
        /*0b30*/ 	.word	0x00013360


	//   ....[111]....
        /*0b34*/ 	.word	0x00013380


	//   ....[112]....
        /*0b38*/ 	.word	0x00013390


	//   ....[113]....
        /*0b3c*/ 	.word	0x00013400


	//   ....[114]....
        /*0b40*/ 	.word	0x00013450


	//   ....[115]....
        /*0b44*/ 	.word	0x000134e0


	//   ....[116]....
        /*0b48*/ 	.word	0x00013510


	//   ....[117]....
        /*0b4c*/ 	.word	0x00013520


	//   ....[118]....
        /*0b50*/ 	.word	0x00013590


	//   ....[119]....
        /*0b54*/ 	.word	0x000135a0


	//   ....[120]....
        /*0b58*/ 	.word	0x000135b0


	//   ....[121]....
        /*0b5c*/ 	.word	0x00013dd0


	//   ....[122]....
        /*0b60*/ 	.word	0x00013df0


	//   ....[123]....
        /*0b64*/ 	.word	0x00013e60


	//   ....[124]....
        /*0b68*/ 	.word	0x00013e70


	//   ....[125]....
        /*0b6c*/ 	.word	0x00013eb0


	//   ....[126]....
        /*0b70*/ 	.word	0x00013ec0


	//   ....[127]....
        /*0b74*/ 	.word	0x00013f00


	//   ....[128]....
        /*0b78*/ 	.word	0x00013f10


	//   ....[129]....
        /*0b7c*/ 	.word	0x00013f50


	//   ....[130]....
        /*0b80*/ 	.word	0x00013f60


	//   ....[131]....
        /*0b84*/ 	.word	0x00013fa0


	//   ....[132]....
        /*0b88*/ 	.word	0x00013fb0


	//   ....[133]....
        /*0b8c*/ 	.word	0x00013ff0


	//   ....[134]....
        /*0b90*/ 	.word	0x00014000


	//   ....[135]....
        /*0b94*/ 	.word	0x00014010


	//   ....[136]....
        /*0b98*/ 	.word	0x00014050


	//   ....[137]....
        /*0b9c*/ 	.word	0x00014310


	//   ....[138]....
        /*0ba0*/ 	.word	0x00014340


	//   ....[139]....
        /*0ba4*/ 	.word	0x000143a0


	//   ....[140]....
        /*0ba8*/ 	.word	0x000143b0


	//   ....[141]....
        /*0bac*/ 	.word	0x00014400


	//   ....[142]....
        /*0bb0*/ 	.word	0x00014410


	//   ....[143]....
        /*0bb4*/ 	.word	0x00014460


	//   ....[144]....
        /*0bb8*/ 	.word	0x00014470


	//   ....[145]....
        /*0bbc*/ 	.word	0x000144c0


	//   ....[146]....
        /*0bc0*/ 	.word	0x000144d0


	//   ....[147]....
        /*0bc4*/ 	.word	0x00014520


	//   ....[148]....
        /*0bc8*/ 	.word	0x00014530


	//   ....[149]....
        /*0bcc*/ 	.word	0x00014580


	//   ....[150]....
        /*0bd0*/ 	.word	0x00014590


	//   ....[151]....
        /*0bd4*/ 	.word	0x000145a0


	//   ....[152]....
        /*0bd8*/ 	.word	0x000145e0


	//   ....[153]....
        /*0bdc*/ 	.word	0x00014bd0


	//   ....[154]....
        /*0be0*/ 	.word	0x00014be0


	//   ....[155]....
        /*0be4*/ 	.word	0x00014c50


	//   ....[156]....
        /*0be8*/ 	.word	0x00014c90


	//   ....[157]....
        /*0bec*/ 	.word	0x00014cb0


	//   ....[158]....
        /*0bf0*/ 	.word	0x00014cf0


	//   ....[159]....
        /*0bf4*/ 	.word	0x00014d10


	//   ....[160]....
        /*0bf8*/ 	.word	0x00014d50


	//   ....[161]....
        /*0bfc*/ 	.word	0x00014d70


	//   ....[162]....
        /*0c00*/ 	.word	0x00014db0


	//   ....[163]....
        /*0c04*/ 	.word	0x00014dd0


	//   ....[164]....
        /*0c08*/ 	.word	0x00014e10


	//   ....[165]....
        /*0c0c*/ 	.word	0x00014e30


	//   ....[166]....
        /*0c10*/ 	.word	0x00014e70


	//   ....[167]....
        /*0c14*/ 	.word	0x00014e90


	//   ....[168]....
        /*0c18*/ 	.word	0x00014ea0


	//   ....[169]....
        /*0c1c*/ 	.word	0x00015210


	//   ....[170]....
        /*0c20*/ 	.word	0x00015240


	//   ....[171]....
        /*0c24*/ 	.word	0x00015280


	//   ....[172]....
        /*0c28*/ 	.word	0x000152b0


	//   ....[173]....
        /*0c2c*/ 	.word	0x000152e0


	//   ....[174]....
        /*0c30*/ 	.word	0x00015310


	//   ....[175]....
        /*0c34*/ 	.word	0x00015340


	//   ....[176]....
        /*0c38*/ 	.word	0x00015370


	//   ....[177]....
        /*0c3c*/ 	.word	0x000154f0


	//   ....[178]....
        /*0c40*/ 	.word	0x00015520


	//   ....[179]....
        /*0c44*/ 	.word	0x00015550


	//   ....[180]....
        /*0c48*/ 	.word	0x00015580


	//   ....[181]....
        /*0c4c*/ 	.word	0x000155b0


	//   ....[182]....
        /*0c50*/ 	.word	0x000155e0


	//   ....[183]....
        /*0c54*/ 	.word	0x000156a0


	//   ....[184]....
        /*0c58*/ 	.word	0x000156c0


	//   ....[185]....
        /*0c5c*/ 	.word	0x00015730


	//   ....[186]....
        /*0c60*/ 	.word	0x00015ba0


	//   ....[187]....
        /*0c64*/ 	.word	0x00015ec0


	//   ....[188]....
        /*0c68*/ 	.word	0x00015f50


	//   ....[189]....
        /*0c6c*/ 	.word	0x00015fe0


	//   ....[190]....
        /*0c70*/ 	.word	0x00016070


	//   ....[191]....
        /*0c74*/ 	.word	0x00016150


	//   ....[192]....
        /*0c78*/ 	.word	0x000161e0


	//   ....[193]....
        /*0c7c*/ 	.word	0x00016280


	//   ....[194]....
        /*0c80*/ 	.word	0x00016310


	//   ....[195]....
        /*0c84*/ 	.word	0x00016400


	//   ....[196]....
        /*0c88*/ 	.word	0x00016490


	//   ....[197]....
        /*0c8c*/ 	.word	0x00016530


	//   ....[198]....
        /*0c90*/ 	.word	0x000165c0


	//   ....[199]....
        /*0c94*/ 	.word	0x00016700


	//   ....[200]....
        /*0c98*/ 	.word	0x000167b0


	//   ....[201]....
        /*0c9c*/ 	.word	0x00016840


	//   ....[202]....
        /*0ca0*/ 	.word	0x00016890


	//   ....[203]....
        /*0ca4*/ 	.word	0x000168e0


	//   ....[204]....
        /*0ca8*/ 	.word	0x000169c0


	//   ....[205]....
        /*0cac*/ 	.word	0x00016a50


	//   ....[206]....
        /*0cb0*/ 	.word	0x00016aa0


	//   ....[207]....
        /*0cb4*/ 	.word	0x00016af0


	//   ....[208]....
        /*0cb8*/ 	.word	0x00016d20


	//   ....[209]....
        /*0cbc*/ 	.word	0x00016dc0


	//   ....[210]....
        /*0cc0*/ 	.word	0x00016e20


	//   ....[211]....
        /*0cc4*/ 	.word	0x00016e90


	//   ....[212]....
        /*0cc8*/ 	.word	0x00016ef0


	//   ....[213]....
        /*0ccc*/ 	.word	0x00016f60


	//   ....[214]....
        /*0cd0*/ 	.word	0x00017020


	//   ....[215]....
        /*0cd4*/ 	.word	0x00017080


	//   ....[216]....
        /*0cd8*/ 	.word	0x00017140


	//   ....[217]....
        /*0cdc*/ 	.word	0x00017420


	//   ....[218]....
        /*0ce0*/ 	.word	0x00017510


	//   ....[219]....
        /*0ce4*/ 	.word	0x000175b0


	//   ....[220]....
        /*0ce8*/ 	.word	0x00017610


	//   ....[221]....
        /*0cec*/ 	.word	0x00017700


	//   ....[222]....
        /*0cf0*/ 	.word	0x00017770


	//   ....[223]....
        /*0cf4*/ 	.word	0x00017860


	//   ....[224]....
        /*0cf8*/ 	.word	0x000178d0


	//   ....[225]....
        /*0cfc*/ 	.word	0x000179c0


	//   ....[226]....
        /*0d00*/ 	.word	0x00017a30


	//   ....[227]....
        /*0d04*/ 	.word	0x00017b20


	//   ....[228]....
        /*0d08*/ 	.word	0x00017b90


	//   ....[229]....
        /*0d0c*/ 	.word	0x00017c80


	//   ....[230]....
        /*0d10*/ 	.word	0x00017cf0


	//   ....[231]....
        /*0d14*/ 	.word	0x00017de0


	//   ....[232]....
        /*0d18*/ 	.word	0x00017e50


	//   ....[233]....
        /*0d1c*/ 	.word	0x00017f30


	//   ....[234]....
        /*0d20*/ 	.word	0x00018010


	//   ....[235]....
        /*0d24*/ 	.word	0x00018060


	//   ....[236]....
        /*0d28*/ 	.word	0x000180c0


	//   ....[237]....
        /*0d2c*/ 	.word	0x000181b0


	//   ....[238]....
        /*0d30*/ 	.word	0x00018210


	//   ....[239]....
        /*0d34*/ 	.word	0x00018310


	//   ....[240]....
        /*0d38*/ 	.word	0x00018370


	//   ....[241]....
        /*0d3c*/ 	.word	0x00018470


	//   ....[242]....
        /*0d40*/ 	.word	0x000184d0


	//   ....[243]....
        /*0d44*/ 	.word	0x000185d0


	//   ....[244]....
        /*0d48*/ 	.word	0x00018630


	//   ....[245]....
        /*0d4c*/ 	.word	0x00018730


	//   ....[246]....
        /*0d50*/ 	.word	0x00018790


	//   ....[247]....
        /*0d54*/ 	.word	0x00018890


	//   ....[248]....
        /*0d58*/ 	.word	0x000188f0


	//   ....[249]....
        /*0d5c*/ 	.word	0x000189a0


	//   ....[250]....
        /*0d60*/ 	.word	0x00018a50


	//   ....[251]....
        /*0d64*/ 	.word	0x00018b40


	//   ....[252]....
        /*0d68*/ 	.word	0x00018ba0


	//   ....[253]....
        /*0d6c*/ 	.word	0x00018c80


	//   ....[254]....
        /*0d70*/ 	.word	0x00018ce0


	//   ....[255]....
        /*0d74*/ 	.word	0x00018db0


	//   ....[0]....
        /*0d78*/ 	.word	0x00018e10


	//   ....[1]....
        /*0d7c*/ 	.word	0x00018ed0


	//   ....[2]....
        /*0d80*/ 	.word	0x00019010


	//   ....[3]....
        /*0d84*/ 	.word	0x000190c0


	//   ....[4]....
        /*0d88*/ 	.word	0x00019130


	//   ....[5]....
        /*0d8c*/ 	.word	0x00019200


	//   ....[6]....
        /*0d90*/ 	.word	0x00019260


	//   ....[7]....
        /*0d94*/ 	.word	0x00019310


	//   ....[8]....
        /*0d98*/ 	.word	0x00019370


	//   ....[9]....
        /*0d9c*/ 	.word	0x00019420


	//   ....[10]....
        /*0da0*/ 	.word	0x00019480


	//   ....[11]....
        /*0da4*/ 	.word	0x00019530


	//   ....[12]....
        /*0da8*/ 	.word	0x00019590


	//   ....[13]....
        /*0dac*/ 	.word	0x00019640


	//   ....[14]....
        /*0db0*/ 	.word	0x000196a0


	//   ....[15]....
        /*0db4*/ 	.word	0x00019750


	//   ....[16]....
        /*0db8*/ 	.word	0x000197b0


	//   ....[17]....
        /*0dbc*/ 	.word	0x00019860


	//   ....[18]....
        /*0dc0*/ 	.word	0x00019950


	//   ....[19]....
        /*0dc4*/ 	.word	0x00019a00


	//   ....[20]....
        /*0dc8*/ 	.word	0x00019a60


	//   ....[21]....
        /*0dcc*/ 	.word	0x00019b20


	//   ....[22]....
        /*0dd0*/ 	.word	0x00019b80


	//   ....[23]....
        /*0dd4*/ 	.word	0x00019c40


	//   ....[24]....
        /*0dd8*/ 	.word	0x00019ca0


	//   ....[25]....
        /*0ddc*/ 	.word	0x00019d60


	//   ....[26]....
        /*0de0*/ 	.word	0x00019dc0


	//   ....[27]....
        /*0de4*/ 	.word	0x00019e80


	//   ....[28]....
        /*0de8*/ 	.word	0x00019ee0


	//   ....[29]....
        /*0dec*/ 	.word	0x00019fa0


	//   ....[30]....
        /*0df0*/ 	.word	0x0001a000


	//   ....[31]....
        /*0df4*/ 	.word	0x0001a0c0


	//   ....[32]....
        /*0df8*/ 	.word	0x0001a120


	//   ....[33]....
        /*0dfc*/ 	.word	0x0001a1d0


	//   ....[34]....
        /*0e00*/ 	.word	0x0001a2c0


	//   ....[35]....
        /*0e04*/ 	.word	0x0001a370


	//   ....[36]....
        /*0e08*/ 	.word	0x0001a430


	//   ....[37]....
        /*0e0c*/ 	.word	0x0001a4e0


	//   ....[38]....
        /*0e10*/ 	.word	0x0001a540


	//   ....[39]....
        /*0e14*/ 	.word	0x0001a5f0


	//   ....[40]....
        /*0e18*/ 	.word	0x0001a650


	//   ....[41]....
        /*0e1c*/ 	.word	0x0001a700


	//   ....[42]....
        /*0e20*/ 	.word	0x0001a760


	//   ....[43]....
        /*0e24*/ 	.word	0x0001a810


	//   ....[44]....
        /*0e28*/ 	.word	0x0001a870


	//   ....[45]....
        /*0e2c*/ 	.word	0x0001a920


	//   ....[46]....
        /*0e30*/ 	.word	0x0001a980


	//   ....[47]....
        /*0e34*/ 	.word	0x0001aa30


	//   ....[48]....
        /*0e38*/ 	.word	0x0001aa90


	//   ....[49]....
        /*0e3c*/ 	.word	0x0001ab30


	//   ....[50]....
        /*0e40*/ 	.word	0x0001abc0


	//   ....[51]....
        /*0e44*/ 	.word	0x0001ac60


	//   ....[52]....
        /*0e48*/ 	.word	0x0001ad80


	//   ....[53]....
        /*0e4c*/ 	.word	0x0001adf0


	//   ....[54]....
        /*0e50*/ 	.word	0x0001ae60


	//   ....[55]....
        /*0e54*/ 	.word	0x0001aed0


	//   ....[56]....
        /*0e58*/ 	.word	0x0001af40


	//   ....[57]....
        /*0e5c*/ 	.word	0x0001afc0


	//   ....[58]....
        /*0e60*/ 	.word	0x0001b050


	//   ....[59]....
        /*0e64*/ 	.word	0x0001b0e0


	//   ....[60]....
        /*0e68*/ 	.word	0x0001b150


	//   ....[61]....
        /*0e6c*/ 	.word	0x0001b1c0


	//   ....[62]....
        /*0e70*/ 	.word	0x0001b230


	//   ....[63]....
        /*0e74*/ 	.word	0x0001b2b0


	//   ....[64]....
        /*0e78*/ 	.word	0x0001b320


	//   ....[65]....
        /*0e7c*/ 	.word	0x0001b3c0


	//   ....[66]....
        /*0e80*/ 	.word	0x0001b450


	//   ....[67]....
        /*0e84*/ 	.word	0x0001b570


	//----- nvinfo : EIATTR_REG_RECONFIG
	.align		4
.L_1435:
        /*0e88*/ 	.byte	0x01, 0x54
	.zero		2


	//----- nvinfo : EIATTR_SYSCALL_OFFSETS
	.align		4
        /*0e8c*/ 	.byte	0x04, 0x46
        /*0e8e*/ 	.short	(.L_1437 - .L_1436)


	//   ....[0]....
.L_1436:
        /*0e90*/ 	.word	0x00001850


	//   ....[1]....
        /*0e94*/ 	.word	0x000019a0


	//   ....[2]....
        /*0e98*/ 	.word	0x00005ea0


	//   ....[3]....
        /*0e9c*/ 	.word	0x00006220


	//   ....[4]....
        /*0ea0*/ 	.word	0x000117e0


	//   ....[5]....
        /*0ea4*/ 	.word	0x00011930


	//   ....[6]....
        /*0ea8*/ 	.word	0x00011a20


	//   ....[7]....
        /*0eac*/ 	.word	0x00012a50


	//----- nvinfo : EIATTR_MBARRIER_INSTR_OFFSETS
	.align		4
.L_1437:
        /*0eb0*/ 	.byte	0x04, 0x39
        /*0eb2*/ 	.short	(.L_1439 - .L_1438)


	//   ....[0]....
.L_1438:
        /*0eb4*/ 	.word	0x00000270
        /*0eb8*/ 	.word	0x000000ff
        /*0ebc*/ 	.word	0x00016800
        /*0ec0*/ 	.short	0x0100
        /*0ec2*/ 	.byte	0x08
	.zero		1


	//   ....[1]....
        /*0ec4*/ 	.word	0x00000280
        /*0ec8*/ 	.word	0x000000ff
        /*0ecc*/ 	.word	0x00016820
        /*0ed0*/ 	.short	0x0100
        /*0ed2*/ 	.byte	0x08
	.zero		1


	//   ....[2]....
        /*0ed4*/ 	.word	0x00000370
        /*0ed8*/ 	.word	0x000000ff
        /*0edc*/ 	.word	0x00016830
        /*0ee0*/ 	.short	0x0100
        /*0ee2*/ 	.byte	0x08
	.zero		1


	//   ....[3]....
        /*0ee4*/ 	.word	0x00000380
        /*0ee8*/ 	.word	0x000000ff
        /*0eec*/ 	.word	0x00016840
        /*0ef0*/ 	.short	0x0100
        /*0ef2*/ 	.byte	0x08
	.zero		1


	//   ....[4]....
        /*0ef4*/ 	.word	0x00000390
        /*0ef8*/ 	.word	0x000000ff
        /*0efc*/ 	.word	0x00016838
        /*0f00*/ 	.short	0x0100
        /*0f02*/ 	.byte	0x08
	.zero		1


	//   ....[5]....
        /*0f04*/ 	.word	0x000003a0
        /*0f08*/ 	.word	0x000000ff
        /*0f0c*/ 	.word	0x00016848
        /*0f10*/ 	.short	0x0100
        /*0f12*/ 	.byte	0x08
	.zero		1


	//   ....[6]....
        /*0f14*/ 	.word	0x000004d0
        /*0f18*/ 	.word	0x000000ff
        /*0f1c*/ 	.word	0x00016850
        /*0f20*/ 	.short	0x0100
        /*0f22*/ 	.byte	0x08
	.zero		1


	//   ....[7]....
        /*0f24*/ 	.word	0x000004e0
        /*0f28*/ 	.word	0x000000ff
        /*0f2c*/ 	.word	0x00016860
        /*0f30*/ 	.short	0x0100
        /*0f32*/ 	.byte	0x08
	.zero		1


	//   ....[8]....
        /*0f34*/ 	.word	0x000004f0
        /*0f38*/ 	.word	0x000000ff
        /*0f3c*/ 	.word	0x00016858
        /*0f40*/ 	.short	0x0100
        /*0f42*/ 	.byte	0x08
	.zero		1


	//   ....[9]....
        /*0f44*/ 	.word	0x00000500
        /*0f48*/ 	.word	0x000000ff
        /*0f4c*/ 	.word	0x00016868
        /*0f50*/ 	.short	0x0100
        /*0f52*/ 	.byte	0x08
	.zero		1


	//   ....[10]....
        /*0f54*/ 	.word	0x000005f0
        /*0f58*/ 	.word	0x000000ff
        /*0f5c*/ 	.word	0x00016870
        /*0f60*/ 	.short	0x0100
        /*0f62*/ 	.byte	0x06
	.zero		1


	//   ....[11]....
        /*0f64*/ 	.word	0x00000600
        /*0f68*/ 	.word	0x000000ff
        /*0f6c*/ 	.word	0x00016880
        /*0f70*/ 	.short	0x0100
        /*0f72*/ 	.byte	0x06
	.zero		1


	//   ....[12]....
        /*0f74*/ 	.word	0x00000610
        /*0f78*/ 	.word	0x000000ff
        /*0f7c*/ 	.word	0x00016878
        /*0f80*/ 	.short	0x0100
        /*0f82*/ 	.byte	0x06
	.zero		1


	//   ....[13]....
        /*0f84*/ 	.word	0x00000620
        /*0f88*/ 	.word	0x000000ff
        /*0f8c*/ 	.word	0x00016888
        /*0f90*/ 	.short	0x0100
        /*0f92*/ 	.byte	0x06
	.zero		1


	//   ....[14]....
        /*0f94*/ 	.word	0x00000750
        /*0f98*/ 	.word	0x000000ff
        /*0f9c*/ 	.word	0x00016890
        /*0fa0*/ 	.short	0x0100
        /*0fa2*/ 	.byte	0x08
	.zero		1


	//   ....[15]....
        /*0fa4*/ 	.word	0x00000760
        /*0fa8*/ 	.word	0x000000ff
        /*0fac*/ 	.word	0x000168a0
        /*0fb0*/ 	.short	0x0100
        /*0fb2*/ 	.byte	0x08
	.zero		1


	//   ....[16]....
        /*0fb4*/ 	.word	0x00000770
        /*0fb8*/ 	.word	0x000000ff
        /*0fbc*/ 	.word	0x00016898
        /*0fc0*/ 	.short	0x0100
        /*0fc2*/ 	.byte	0x08
	.zero		1


	//   ....[17]....
        /*0fc4*/ 	.word	0x00000780
        /*0fc8*/ 	.word	0x000000ff
        /*0fcc*/ 	.word	0x000168a8
        /*0fd0*/ 	.short	0x0100
        /*0fd2*/ 	.byte	0x08
	.zero		1


	//   ....[18]....
        /*0fd4*/ 	.word	0x000008b0
        /*0fd8*/ 	.word	0x000000ff
        /*0fdc*/ 	.word	0x000168b0
        /*0fe0*/ 	.short	0x0100
        /*0fe2*/ 	.byte	0x08
	.zero		1


	//   ....[19]....
        /*0fe4*/ 	.word	0x000008c0
        /*0fe8*/ 	.word	0x000000ff
        /*0fec*/ 	.word	0x000168c0
        /*0ff0*/ 	.short	0x0100
        /*0ff2*/ 	.byte	0x08
	.zero		1


	//   ....[20]....
        /*0ff4*/ 	.word	0x000008d0
        /*0ff8*/ 	.word	0x000000ff
        /*0ffc*/ 	.word	0x000168b8
        /*1000*/ 	.short	0x0100
        /*1002*/ 	.byte	0x08
	.zero		1


	//   ....[21]....
        /*1004*/ 	.word	0x000008e0
        /*1008*/ 	.word	0x000000ff
        /*100c*/ 	.word	0x000168c8
        /*1010*/ 	.short	0x0100
        /*1012*/ 	.byte	0x08
	.zero		1


	//   ....[22]....
        /*1014*/ 	.word	0x00002b00
        /*1018*/ 	.word	0x00000047
        /*101c*/ 	.word	0x00016890
        /*1020*/ 	.short	0x010a
        /*1022*/ 	.byte	0x3f
	.zero		1


	//   ....[23]....
        /*1024*/ 	.word	0x00003f70
        /*1028*/ 	.word	0x00000047
        /*102c*/ 	.word	0x00016890
        /*1030*/ 	.short	0x010a
        /*1032*/ 	.byte	0x3f
	.zero		1


	//   ....[24]....
        /*1034*/ 	.word	0x000050c0
        /*1038*/ 	.word	0x00000047
        /*103c*/ 	.word	0x00016890
        /*1040*/ 	.short	0x010a
        /*1042*/ 	.byte	0x3f
	.zero		1


	//   ....[25]....
        /*1044*/ 	.word	0x00005570
        /*1048*/ 	.word	0x00000008
        /*104c*/ 	.word	0x00000000
        /*1050*/ 	.short	0x0101
        /*1052*/ 	.byte	0x3f
	.zero		1


	//   ....[26]....
        /*1054*/ 	.word	0x000055b0
        /*1058*/ 	.word	0x00000047
        /*105c*/ 	.word	0x000168b0
        /*1060*/ 	.short	0x010a
        /*1062*/ 	.byte	0x3f
	.zero		1


	//   ....[27]....
        /*1064*/ 	.word	0x000059e0
        /*1068*/ 	.word	0x00000047
        /*106c*/ 	.word	0x00000000
        /*1070*/ 	.short	0x0101
        /*1072*/ 	.byte	0x3f
	.zero		1


	//   ....[28]....
        /*1074*/ 	.word	0x00005f40
        /*1078*/ 	.word	0x00000012
        /*107c*/ 	.word	0x00016800
        /*1080*/ 	.short	0x010a
        /*1082*/ 	.byte	0x3f
	.zero		1


	//   ....[29]....
        /*1084*/ 	.word	0x00005f90
        /*1088*/ 	.word	0x00000012
        /*108c*/ 	.word	0x00016800
        /*1090*/ 	.short	0x010a
        /*1092*/ 	.byte	0x3f
	.zero		1


	//   ....[30]....
        /*1094*/ 	.word	0x00006630
        /*1098*/ 	.word	0x00000012
        /*109c*/ 	.word	0x00016800
        /*10a0*/ 	.short	0x010a
        /*10a2*/ 	.byte	0x3f
	.zero		1


	//   ....[31]....
        /*10a4*/ 	.word	0x00007640
        /*10a8*/ 	.word	0x00000012
        /*10ac*/ 	.word	0x00016800
        /*10b0*/ 	.short	0x010a
        /*10b2*/ 	.byte	0x3f
	.zero		1


	//   ....[32]....
        /*10b4*/ 	.word	0x00008400
        /*10b8*/ 	.word	0x00000000
        /*10bc*/ 	.word	0x00016830
        /*10c0*/ 	.short	0x010a
        /*10c2*/ 	.byte	0x3f
	.zero		1


	//   ....[33]....
        /*10c4*/ 	.word	0x000084b0
        /*10c8*/ 	.word	0x00000000
        /*10cc*/ 	.word	0x00016830
        /*10d0*/ 	.short	0x010a
        /*10d2*/ 	.byte	0x3f
	.zero		1


	//   ....[34]....
        /*10d4*/ 	.word	0x0000a2a0
        /*10d8*/ 	.word	0x00000000
        /*10dc*/ 	.word	0x00000000
        /*10e0*/ 	.short	0x0101
        /*10e2*/ 	.byte	0x3f
	.zero		1


	//   ....[35]....
        /*10e4*/ 	.word	0x0000ad80
        /*10e8*/ 	.word	0x00000005
        /*10ec*/ 	.word	0x00016830
        /*10f0*/ 	.short	0x010a
        /*10f2*/ 	.byte	0x3f
	.zero		1


	//   ....[36]....
        /*10f4*/ 	.word	0x0000add0
        /*10f8*/ 	.word	0x00000005
        /*10fc*/ 	.word	0x00016830
        /*1100*/ 	.short	0x010a
        /*1102*/ 	.byte	0x3f
	.zero		1


	//   ....[37]....
        /*1104*/ 	.word	0x0000b120
        /*1108*/ 	.word	0x00000005
        /*110c*/ 	.word	0x00016850
        /*1110*/ 	.short	0x010a
        /*1112*/ 	.byte	0x3f
	.zero		1


	//   ....[38]....
        /*1114*/ 	.word	0x0000b160
        /*1118*/ 	.word	0x00000005
        /*111c*/ 	.word	0x00016850
        /*1120*/ 	.short	0x010a
        /*1122*/ 	.byte	0x3f
	.zero		1


	//   ....[39]....
        /*1124*/ 	.word	0x0000b790
        /*1128*/ 	.word	0x0000001f
        /*112c*/ 	.word	0x00000000
        /*1130*/ 	.short	0x0101
        /*1132*/ 	.byte	0x3f
	.zero		1


	//   ....[40]....
        /*1134*/ 	.word	0x0000d010
        /*1138*/ 	.word	0x0000000b
        /*113c*/ 	.word	0x00000000
        /*1140*/ 	.short	0x0101
        /*1142*/ 	.byte	0x3f
	.zero		1


	//   ....[41]....
        /*1144*/ 	.word	0x0000d460
        /*1148*/ 	.word	0x0000000b
        /*114c*/ 	.word	0x00016850
        /*1150*/ 	.short	0x010a
        /*1152*/ 	.byte	0x3f
	.zero		1


	//   ....[42]....
        /*1154*/ 	.word	0x0000d4d0
        /*1158*/ 	.word	0x0000000b
        /*115c*/ 	.word	0x00016850
        /*1160*/ 	.short	0x010a
        /*1162*/ 	.byte	0x3f
	.zero		1


	//   ....[43]....
        /*1164*/ 	.word	0x0000dad0
        /*1168*/ 	.word	0x00000004
        /*116c*/ 	.word	0x00000000
        /*1170*/ 	.short	0x0101
        /*1172*/ 	.byte	0x3f
	.zero		1


	//   ....[44]....
        /*1174*/ 	.word	0x0000ebe0
        /*1178*/ 	.word	0x00000000
        /*117c*/ 	.word	0x00000000
        /*1180*/ 	.short	0x0101
        /*1182*/ 	.byte	0x3f
	.zero		1


	//   ....[45]....
        /*1184*/ 	.word	0x00010a10
        /*1188*/ 	.word	0x00000016
        /*118c*/ 	.word	0x00016820
        /*1190*/ 	.short	0x010a
        /*1192*/ 	.byte	0x3f
	.zero		1


	//   ....[46]....
        /*1194*/ 	.word	0x00010ac0
        /*1198*/ 	.word	0x00000005
        /*119c*/ 	.word	0x000168a0
        /*11a0*/ 	.short	0x010a
        /*11a2*/ 	.byte	0x3f
	.zero		1


	//   ....[47]....
        /*11a4*/ 	.word	0x00010d00
        /*11a8*/ 	.word	0x00000005
        /*11ac*/ 	.word	0x000168c0
        /*11b0*/ 	.short	0x010a
        /*11b2*/ 	.byte	0x3f
	.zero		1


	//   ....[48]....
        /*11b4*/ 	.word	0x00011060
        /*11b8*/ 	.word	0x00000005
        /*11bc*/ 	.word	0x000168a0
        /*11c0*/ 	.short	0x010a
        /*11c2*/ 	.byte	0x3f
	.zero		1


	//   ....[49]....
        /*11c4*/ 	.word	0x00011280
        /*11c8*/ 	.word	0x00000005
        /*11cc*/ 	.word	0x000168c0
        /*11d0*/ 	.short	0x010a
        /*11d2*/ 	.byte	0x3f
	.zero		1


	//   ....[50]....
        /*11d4*/ 	.word	0x00011f30
        /*11d8*/ 	.word	0x00000003
        /*11dc*/ 	.word	0x00016840
        /*11e0*/ 	.short	0x010a
        /*11e2*/ 	.byte	0x3f
	.zero		1


	//   ....[51]....
        /*11e4*/ 	.word	0x00012710
        /*11e8*/ 	.word	0x00000003
        /*11ec*/ 	.word	0x00016830
        /*11f0*/ 	.short	0x0107
        /*11f2*/ 	.byte	0x3f
	.zero		1


	//   ....[52]....
        /*11f4*/ 	.word	0x000127e0
        /*11f8*/ 	.word	0x00000003
        /*11fc*/ 	.word	0x00016830
        /*1200*/ 	.short	0x0101
        /*1202*/ 	.byte	0x3f
	.zero		1


	//   ....[53]....
        /*1204*/ 	.word	0x00013690
        /*1208*/ 	.word	0x00000016
        /*120c*/ 	.word	0x00016800
        /*1210*/ 	.short	0x0107
        /*1212*/ 	.byte	0x3f
	.zero		1


	//   ....[54]....
        /*1214*/ 	.word	0x00013780
        /*1218*/ 	.word	0x00000016
        /*121c*/ 	.word	0x00016800
        /*1220*/ 	.short	0x0101
        /*1222*/ 	.byte	0x3f
	.zero		1


	//   ....[55]....
        /*1224*/ 	.word	0x000137a0
        /*1228*/ 	.word	0x00000016
        /*122c*/ 	.word	0x00016820
        /*1230*/ 	.short	0x010a
        /*1232*/ 	.byte	0x3f
	.zero		1


	//   ....[56]....
        /*1234*/ 	.word	0x00013b70
        /*1238*/ 	.word	0x00000005
        /*123c*/ 	.word	0x00016840
        /*1240*/ 	.short	0x010a
        /*1242*/ 	.byte	0x3f
	.zero		1


	//   ....[57]....
        /*1244*/ 	.word	0x000140d0
        /*1248*/ 	.word	0x00000005
        /*124c*/ 	.word	0x00016830
        /*1250*/ 	.short	0x0107
        /*1252*/ 	.byte	0x3f
	.zero		1


	//   ....[58]....
        /*1254*/ 	.word	0x00014190
        /*1258*/ 	.word	0x00000005
        /*125c*/ 	.word	0x00016830
        /*1260*/ 	.short	0x0101
        /*1262*/ 	.byte	0x3f
	.zero		1


	//   ....[59]....
        /*1264*/ 	.word	0x000141f0
        /*1268*/ 	.word	0x00000005
        /*126c*/ 	.word	0x00016860
        /*1270*/ 	.short	0x010a
        /*1272*/ 	.byte	0x3f
	.zero		1


	//   ....[60]....
        /*1274*/ 	.word	0x000146d0
        /*1278*/ 	.word	0x00000005
        /*127c*/ 	.word	0x00016850
        /*1280*/ 	.short	0x0107
        /*1282*/ 	.byte	0x3f
	.zero		1


	//   ....[61]....
        /*1284*/ 	.word	0x00014890
        /*1288*/ 	.word	0x00000005
        /*128c*/ 	.word	0x00016850
        /*1290*/ 	.short	0x0101
        /*1292*/ 	.byte	0x3f
	.zero		1


	//   ....[62]....
        /*1294*/ 	.word	0x00014a90
        /*1298*/ 	.word	0x00000000
        /*129c*/ 	.word	0x00016860
        /*12a0*/ 	.short	0x010a
        /*12a2*/ 	.byte	0x3f
	.zero		1


	//   ....[63]....
        /*12a4*/ 	.word	0x00014f50
        /*12a8*/ 	.word	0x00000000
        /*12ac*/ 	.word	0x00016850
        /*12b0*/ 	.short	0x0107
        /*12b2*/ 	.byte	0x3f
	.zero		1


	//   ....[64]....
        /*12b4*/ 	.word	0x00015010
        /*12b8*/ 	.word	0x00000000
        /*12bc*/ 	.word	0x00016850
        /*12c0*/ 	.short	0x0101
        /*12c2*/ 	.byte	0x3f
	.zero		1


	//   ....[65]....
        /*12c4*/ 	.word	0x00015b20
        /*12c8*/ 	.word	0x00000004
        /*12cc*/ 	.word	0x00016820
        /*12d0*/ 	.short	0x010a
        /*12d2*/ 	.byte	0x3f
	.zero		1


	//   ....[66]....
        /*12d4*/ 	.word	0x00015c90
        /*12d8*/ 	.word	0x00000005
        /*12dc*/ 	.word	0x00016840
        /*12e0*/ 	.short	0x010a
        /*12e2*/ 	.byte	0x3f
	.zero		1


	//   ....[67]....
        /*12e4*/ 	.word	0x00015d30
        /*12e8*/ 	.word	0x00000019
        /*12ec*/ 	.word	0x00016840
        /*12f0*/ 	.short	0x010a
        /*12f2*/ 	.byte	0x3f
	.zero		1


	//   ....[68]....
        /*12f4*/ 	.word	0x00015d70
        /*12f8*/ 	.word	0x00000005
        /*12fc*/ 	.word	0x00016860
        /*1300*/ 	.short	0x010a
        /*1302*/ 	.byte	0x3f
	.zero		1


	//   ....[69]....
        /*1304*/ 	.word	0x00015db0
        /*1308*/ 	.word	0x00000019
        /*130c*/ 	.word	0x00016860
        /*1310*/ 	.short	0x010a
        /*1312*/ 	.byte	0x3f
	.zero		1


	//   ....[70]....
        /*1314*/ 	.word	0x00015e10
        /*1318*/ 	.word	0x00000047
        /*131c*/ 	.word	0x00016890
        /*1320*/ 	.short	0x010a
        /*1322*/ 	.byte	0x3f
	.zero		1


	//   ....[71]....
        /*1324*/ 	.word	0x000160a0
        /*1328*/ 	.word	0x00000047
        /*132c*/ 	.word	0x00016890
        /*1330*/ 	.short	0x010a
        /*1332*/ 	.byte	0x3f
	.zero		1


	//   ....[72]....
        /*1334*/ 	.word	0x00016350
        /*1338*/ 	.word	0x00000047
        /*133c*/ 	.word	0x00016890
        /*1340*/ 	.short	0x010a
        /*1342*/ 	.byte	0x3f
	.zero		1


	//   ....[73]....
        /*1344*/ 	.word	0x00016600
        /*1348*/ 	.word	0x00000047
        /*134c*/ 	.word	0x000168b0
        /*1350*/ 	.short	0x010a
        /*1352*/ 	.byte	0x3f
	.zero		1


	//   ....[74]....
        /*1354*/ 	.word	0x00016910
        /*1358*/ 	.word	0x00000012
        /*135c*/ 	.word	0x00016800
        /*1360*/ 	.short	0x010a
        /*1362*/ 	.byte	0x3f
	.zero		1


	//   ....[75]....
        /*1364*/ 	.word	0x00016b20
        /*1368*/ 	.word	0x00000012
        /*136c*/ 	.word	0x00016800
        /*1370*/ 	.short	0x010a
        /*1372*/ 	.byte	0x3f
	.zero		1


	//   ....[76]....
        /*1374*/ 	.word	0x00016b70
        /*1378*/ 	.word	0x00000000
        /*137c*/ 	.word	0x00016830
        /*1380*/ 	.short	0x010a
        /*1382*/ 	.byte	0x3f
	.zero		1


	//   ....[77]....
        /*1384*/ 	.word	0x00016bc0
        /*1388*/ 	.word	0x00000005
        /*138c*/ 	.word	0x00016830
        /*1390*/ 	.short	0x010a
        /*1392*/ 	.byte	0x3f
	.zero		1


	//   ....[78]....
        /*1394*/ 	.word	0x00016c10
        /*1398*/ 	.word	0x00000005
        /*139c*/ 	.word	0x00016850
        /*13a0*/ 	.short	0x010a
        /*13a2*/ 	.byte	0x3f
	.zero		1


	//   ....[79]....
        /*13a4*/ 	.word	0x00016c60
        /*13a8*/ 	.word	0x0000000b
        /*13ac*/ 	.word	0x00016850
        /*13b0*/ 	.short	0x010a
        /*13b2*/ 	.byte	0x3f
	.zero		1


	//   ....[80]....
        /*13b4*/ 	.word	0x00017200
        /*13b8*/ 	.word	0x00000016
        /*13bc*/ 	.word	0x00016820
        /*13c0*/ 	.short	0x010a
        /*13c2*/ 	.byte	0x3f
	.zero		1


	//   ....[81]....
        /*13c4*/ 	.word	0x00017250
        /*13c8*/ 	.word	0x00000005
        /*13cc*/ 	.word	0x000168a0
        /*13d0*/ 	.short	0x010a
        /*13d2*/ 	.byte	0x3f
	.zero		1


	//   ....[82]....
        /*13d4*/ 	.word	0x000172a0
        /*13d8*/ 	.word	0x00000005
        /*13dc*/ 	.word	0x000168c0
        /*13e0*/ 	.short	0x010a
        /*13e2*/ 	.byte	0x3f
	.zero		1


	//   ....[83]....
        /*13e4*/ 	.word	0x000172f0
        /*13e8*/ 	.word	0x00000005
        /*13ec*/ 	.word	0x000168a0
        /*13f0*/ 	.short	0x010a
        /*13f2*/ 	.byte	0x3f
	.zero		1


	//   ....[84]....
        /*13f4*/ 	.word	0x00017340
        /*13f8*/ 	.word	0x00000005
        /*13fc*/ 	.word	0x000168c0
        /*1400*/ 	.short	0x010a
        /*1402*/ 	.byte	0x3f
	.zero		1


	//   ....[85]....
        /*1404*/ 	.word	0x00017460
        /*1408*/ 	.word	0x00000003
        /*140c*/ 	.word	0x00016840
        /*1410*/ 	.short	0x010a
        /*1412*/ 	.byte	0x3f
	.zero		1


	//   ....[86]....
        /*1414*/ 	.word	0x00018f10
        /*1418*/ 	.word	0x00000016
        /*141c*/ 	.word	0x00016820
        /*1420*/ 	.short	0x010a
        /*1422*/ 	.byte	0x3f
	.zero		1


	//   ....[87]....
        /*1424*/ 	.word	0x00018f60
        /*1428*/ 	.word	0x00000005
        /*142c*/ 	.word	0x00016840
        /*1430*/ 	.short	0x010a
        /*1432*/ 	.byte	0x3f
	.zero		1


	//   ....[88]....
        /*1434*/ 	.word	0x000198a0
        /*1438*/ 	.word	0x00000005
        /*143c*/ 	.word	0x00016860
        /*1440*/ 	.short	0x010a
        /*1442*/ 	.byte	0x3f
	.zero		1


	//   ....[89]....
        /*1444*/ 	.word	0x0001a210
        /*1448*/ 	.word	0x00000000
        /*144c*/ 	.word	0x00016860
        /*1450*/ 	.short	0x010a
        /*1452*/ 	.byte	0x3f
	.zero		1


	//   ....[90]....
        /*1454*/ 	.word	0x0001b490
        /*1458*/ 	.word	0x00000004
        /*145c*/ 	.word	0x00016820
        /*1460*/ 	.short	0x010a
        /*1462*/ 	.byte	0x3f
	.zero		1


	//   ....[91]....
        /*1464*/ 	.word	0x0001b630
        /*1468*/ 	.word	0x00000005
        /*146c*/ 	.word	0x00016840
        /*1470*/ 	.short	0x010a
        /*1472*/ 	.byte	0x3f
	.zero		1


	//   ....[92]....
        /*1474*/ 	.word	0x0001b680
        /*1478*/ 	.word	0x00000019
        /*147c*/ 	.word	0x00016840
        /*1480*/ 	.short	0x010a
        /*1482*/ 	.byte	0x3f
	.zero		1


	//   ....[93]....
        /*1484*/ 	.word	0x0001b6d0
        /*1488*/ 	.word	0x00000005
        /*148c*/ 	.word	0x00016860
        /*1490*/ 	.short	0x010a
        /*1492*/ 	.byte	0x3f
	.zero		1


	//----- nvinfo : EIATTR_NUM_MBARRIERS
	.align		4
.L_1439:
        /*1494*/ 	.byte	0x03, 0x38
        /*1496*/ 	.short	0x0016


	//----- nvinfo : EIATTR_EXIT_INSTR_OFFSETS
	.align		4
        /*1498*/ 	.byte	0x04, 0x1c
        /*149a*/ 	.short	(.L_1441 - .L_1440)


	//   ....[0]....
.L_1440:
        /*149c*/ 	.word	0x00015e00


	//----- nvinfo : EIATTR_MAX_THREADS
	.align		4
.L_1441:
        /*14a0*/ 	.byte	0x04, 0x05
        /*14a2*/ 	.short	(.L_1443 - .L_1442)
.L_1442:
        /*14a4*/ 	.word	0x00000200
        /*14a8*/ 	.word	0x00000001
        /*14ac*/ 	.word	0x00000001


	//----- nvinfo : EIATTR_CRS_STACK_SIZE
	.align		4
.L_1443:
        /*14b0*/ 	.byte	0x04, 0x1e
        /*14b2*/ 	.short	(.L_1445 - .L_1444)
.L_1444:
        /*14b4*/ 	.word	0x00000000


	//----- nvinfo : EIATTR_CBANK_PARAM_SIZE
	.align		4
.L_1445:
        /*14b8*/ 	.byte	0x03, 0x19
        /*14ba*/ 	.short	0x0af0


	//----- nvinfo : EIATTR_PARAM_CBANK
	.align		4
        /*14bc*/ 	.byte	0x04, 0x0a
        /*14be*/ 	.short	(.L_1447 - .L_1446)
	.align		4
.L_1446:
        /*14c0*/ 	.word	index@(.nv.constant0._ZN7cutlass13device_kernelIN5flash11enable_sm90INS1_16FlashAttnFwdSm90INS1_25CollectiveMainloopFwdSm90ILi2EN4cute5tupleIJNS5_1CILi1EEES8_S8_EEENS6_IJNS7_ILi192EEENS7_ILi128EEENS7_ILi64EEEEEELi64ENS_10bfloat16_tEfNS_4arch4Sm90ELb0ELb0ELb1ELb1ELb1ELb1ELb0ELb1ELb1ELb1ELb0ELb0EEENS1_21CollectiveEpilogueFwdINS6_IJSA_SC_SB_EEES9_SE_SG_Li384ELb1ELb1ELb0ELb0EEENS1_36VarlenDynamicPersistentTileSchedulerILi192ELi128ELi384ELi128ELb0ELb1ELb1ELb0ELb1ELb1EEEEEEEEEvNT_6ParamsE)
        /*14c4*/ 	.short	0x0210
        /*14c6*/ 	.short	0x0af0


	//----- nvinfo : EIATTR_SW_WAR
	.align		4
.L_1447:
        /*14c8*/ 	.byte	0x04, 0x36
        /*14ca*/ 	.short	(.L_1449 - .L_1448)
.L_1448:
        /*14cc*/ 	.word	0x00000008
.L_1449:


//--------------------- .nv.info._ZN7cutlass13device_kernelIN5flash11enable_sm90INS1_16FlashAttnFwdSm90INS1_25CollectiveMainloopFwdSm90ILi2EN4cute5tupleIJNS5_1CILi1EEES8_S8_EEENS6_IJNS7_ILi192EEENS7_ILi128EEENS7_ILi64EEEEEELi64ENS_10bfloat16_tEfNS_4arch4Sm90ELb0ELb1ELb1ELb0ELb1ELb0ELb0ELb1ELb1ELb1ELb0ELb0EEENS1_21CollectiveEpilogueFwdINS6_IJSA_SC_SB_EEES9_SE_SG_Li384ELb0ELb1ELb0ELb0EEENS1_30DynamicPersistentTileSchedulerILi384ELi128ELb0ELb1ELb1EEEEEEEEEvNT_6ParamsE --------------------------
	.section	.nv.info._ZN7cutlass13device_kernelIN5flash11enable_sm90INS1_16FlashAttnFwdSm90INS1_25CollectiveMainloopFwdSm90ILi2EN4cute5tupleIJNS5_1CILi1EEES8_S8_EEENS6_IJNS7_ILi192EEENS7_ILi128EEENS7_ILi64EEEEEELi64ENS_10bfloat16_tEfNS_4arch4Sm90ELb0ELb1ELb1ELb0ELb1ELb0ELb0ELb1ELb1ELb1ELb0ELb0EEENS1_21CollectiveEpilogueFwdINS6_IJSA_SC_SB_EEES9_SE_SG_Li384ELb0ELb1ELb0ELb0EEENS1_30DynamicPersistentTileSchedulerILi384ELi128ELb0ELb1ELb1EEEEEEEEEvNT_6ParamsE,"",@"SHT_CUDA_INFO"
	.sectionflags	@""
	.align	4


	//----- nvinfo : EIATTR_CUDA_API_VERSION
	.align		4
        /*0000*/ 	.byte	0x04, 0x37
        /*0002*/ 	.short	(.L_1451 - .L_1450)
.L_1450:
        /*0004*/ 	.word	0x00000082


	//----- nvinfo : EIATTR_KPARAM_INFO
	.align		4
.L_1451:
        /*0008*/ 	.byte	0x04, 0x17
        /*000a*/ 	.short	(.L_1453 - .L_1452)
.L_1452:
        /*000c*/ 	.word	0x00000000
        /*0010*/ 	.short	0x0000
        /*0012*/ 	.short	0x0070
        /*0014*/ 	.byte	0x00, 0xf0, 0x01, 0x2a


	//----- nvinfo : EIATTR_SPARSE_MMA_MASK
	.align		4
.L_1453:
        /*0018*/ 	.byte	0x03, 0x50
        /*001a*/ 	.short	0x0000


	//----- nvinfo : EIATTR_MAXREG_COUNT
	.align		4
        /*001c*/ 	.byte	0x03, 0x1b
        /*001e*/ 	.short	0x0080


	//----- nvinfo : EIATTR_NUM_BARRIERS
	.align		4
        /*0020*/ 	.byte	0x02, 0x4c
        /*0022*/ 	.byte	0x10
	.zero		1


	//----- nvinfo : EIATTR_EXTERNS
	.align		4
        /*0024*/ 	.byte	0x04, 0x0f
        /*0026*/ 	.short	(.L_1455 - .L_1454)


	//   ....[0]....
	.align		4
.L_1454:
        /*0028*/ 	.word	index@(__assertfail)


	//----- nvinfo : EIATTR_ANNOTATIONS
	.align		4
.L_1455:
        /*002c*/ 	.byte	0x04, 0x55
        /*002e*/ 	.short	(.L_1457 - .L_1456)


	//   ....[0]....
.L_1456:
        /* <DEDUP_REMOVED lines=11> */


	//----- nvinfo : EIATTR_MERCURY_ISA_VERSION
	.align		4
.L_1457:
        /*00c8*/ 	.byte	0x03, 0x5f
        /*00ca*/ 	.short	0x0101


	//----- nvinfo : EIATTR_INT_WARP_WIDE_INSTR_OFFSETS
	.align		4
        /*00cc*/ 	.byte	0x04, 0x31
        /*00ce*/ 	.short	(.L_1459 - .L_1458)


	//   ....[0]....
.L_1458:
        /*00d0*/ 	.word	0x000000c0


	//   ....[1]....
        /*00d4*/ 	.word	0x000000d0


	//   ....[2]....
        /*00d8*/ 	.word	0x00000170


	//   ....[3]....
        /*00dc*/ 	.word	0x00010fe0


	//   ....[4]....
        /*00e0*/ 	.word	0x00011070


	//   ....[5]....
        /*00e4*/ 	.word	0x00014100


	//   ....[6]....
        /*00e8*/ 	.word	0x00014190


	//----- nvinfo : EIATTR_COOP_GROUP_MASK_REGIDS
	.align		4
.L_1459:
        /*00ec*/ 	.byte	0x04, 0x29
        /*00ee*/ 	.short	(.L_1461 - .L_1460)


	//   ....[0]....
.L_1460:
        /*00f0*/ 	.word	0xffffffff


	//   ....[1]....
        /*00f4*/ 	.word	0xffffffff


	//   ....[2]....
        /*00f8*/ 	.word	0xffffffff


	//   ....[3]....
        /*00fc*/ 	.word	0xffffffff


	//   ....[4]....
        /*0100*/ 	.word	0xffffffff


	//   ....[5]....
        /*0104*/ 	.word	0xffffffff


	//   ....[6]....
        /*0108*/ 	.word	0xffffffff


	//   ....[7]....
        /*010c*/ 	.word	0xffffffff


	//   ....[8]....
        /*0110*/ 	.word	0xffffffff


	//   ....[9]....
        /*0114*/ 	.word	0xffffffff


	//   ....[10]....
        /*0118*/ 	.word	0xffffffff


	//   ....[11]....
        /*011c*/ 	.word	0xffffffff


	//   ....[12]....
        /*0120*/ 	.word	0xffffffff


	//   ....[13]....
        /*0124*/ 	.word	0xffffffff


	//   ....[14]....
        /*0128*/ 	.word	0xffffffff


	//   ....[15]....
        /*012c*/ 	.word	0xffffffff


	//   ....[16]....
        /*0130*/ 	.word	0xffffffff


	//   ....[17]....
        /*0134*/ 	.word	0xffffffff


	//   ....[18]....
        /*0138*/ 	.word	0xffffffff


	//   ....[19]....
        /*013c*/ 	.word	0xffffffff


	//   ....[20]....
        /*0140*/ 	.word	0xffffffff


	//   ....[21]....
        /*0144*/ 	.word	0xffffffff


	//   ....[22]....
        /*0148*/ 	.word	0xffffffff


	//   ....[23]....
        /*014c*/ 	.word	0xffffffff


	//   ....[24]....
        /*0150*/ 	.word	0xffffffff


	//   ....[25]....
        /*0154*/ 	.word	0xffffffff


	//   ....[26]....
        /*0158*/ 	.word	0xffffffff


	//   ....[27]....
        /*015c*/ 	.word	0xffffffff


	//   ....[28]....
        /*0160*/ 	.word	0xffffffff


	//   ....[29]....
        /*0164*/ 	.word	0xffffffff


	//   ....[30]....
        /*0168*/ 	.word	0xffffffff


	//   ....[31]....
        /*016c*/ 	.word	0xffffffff


	//   ....[32]....
        /*0170*/ 	.word	0xffffffff


	//   ....[33]....
        /*0174*/ 	.word	0xffffffff


	//   ....[34]....
        /*0178*/ 	.word	0xffffffff


	//   ....[35]....
        /*017c*/ 	.word	0xffffffff


	//   ....[36]....
        /*0180*/ 	.word	0xffffffff


	//   ....[37]....
        /*0184*/ 	.word	0xffffffff


	//   ....[38]....
        /*0188*/ 	.word	0xffffffff


	//   ....[39]....
        /*018c*/ 	.word	0xffffffff


	//   ....[40]....
        /*0190*/ 	.word	0xffffffff


	//   ....[41]....
        /*0194*/ 	.word	0xffffffff


	//   ....[42]....
        /*0198*/ 	.word	0xffffffff


	//   ....[43]....
        /*019c*/ 	.word	0xffffffff


	//   ....[44]....
        /*01a0*/ 	.word	0xffffffff


	//   ....[45]....
        /*01a4*/ 	.word	0xffffffff


	//   ....[46]....
        /*01a8*/ 	.word	0xffffffff


	//   ....[47]....
        /*01ac*/ 	.word	0xffffffff


	//   ....[48]....
        /*01b0*/ 	.word	0xffffffff


	//   ....[49]....
        /*01b4*/ 	.word	0xffffffff


	//   ....[50]....
        /*01b8*/ 	.word	0xffffffff


	//   ....[51]....
        /*01bc*/ 	.word	0xffffffff


	//   ....[52]....
        /*01c0*/ 	.word	0xffffffff


	//   ....[53]....
        /*01c4*/ 	.word	0xffffffff


	//   ....[54]....
        /*01c8*/ 	.word	0xffffffff


	//   ....[55]....
        /*01cc*/ 	.word	0xffffffff


	//   ....[56]....
        /*01d0*/ 	.word	0xffffffff


	//   ....[57]....
        /*01d4*/ 	.word	0xffffffff


	//   ....[58]....
        /*01d8*/ 	.word	0xffffffff


	//   ....[59]....
        /*01dc*/ 	.word	0xffffffff


	//   ....[60]....
        /*01e0*/ 	.word	0xffffffff


	//   ....[61]....
        /*01e4*/ 	.word	0xffffffff


	//   ....[62]....
        /*01e8*/ 	.word	0xffffffff


	//   ....[63]....
        /*01ec*/ 	.word	0xffffffff


	//   ....[64]....
        /*01f0*/ 	.word	0xffffffff


	//   ....[65]....
        /*01f4*/ 	.word	0xffffffff


	//   ....[66]....
        /*01f8*/ 	.word	0xffffffff


	//   ....[67]....
        /*01fc*/ 	.word	0xffffffff


	//   ....[68]....
        /*0200*/ 	.word	0xffffffff


	//   ....[69]....
        /*0204*/ 	.word	0xffffffff


	//   ....[70]....
        /*0208*/ 	.word	0xffffffff


	//   ....[71]....
        /*020c*/ 	.word	0xffffffff


	//   ....[72]....
        /*0210*/ 	.word	0xffffffff


	//   ....[73]....
        /*0214*/ 	.word	0xffffffff


	//   ....[74]....
        /*0218*/ 	.word	0xffffffff


	//   ....[75]....
        /*021c*/ 	.word	0xffffffff


	//   ....[76]....
        /*0220*/ 	.word	0xffffffff


	//   ....[77]....
        /*0224*/ 	.word	0xffffffff


	//   ....[78]....
        /*0228*/ 	.word	0xffffffff


	//   ....[79]....
        /*022c*/ 	.word	0xffffffff


	//   ....[80]....
        /*0230*/ 	.word	0xffffffff


	//   ....[81]....
        /*0234*/ 	.word	0xffffffff


	//   ....[82]....
        /*0238*/ 	.word	0xffffffff


	//   ....[83]....
        /*023c*/ 	.word	0xffffffff


	//   ....[84]....
        /*0240*/ 	.word	0xffffffff


	//   ....[85]....
        /*0244*/ 	.word	0xffffffff


	//   ....[86]....
        /*0248*/ 	.word	0xffffffff


	//   ....[87]....
        /*024c*/ 	.word	0xffffffff


	//   ....[88]....
        /*0250*/ 	.word	0xffffffff


	//   ....[89]....
        /*0254*/ 	.word	0xffffffff


	//   ....[90]....
        /*0258*/ 	.word	0xffffffff


	//   ....[91]....
        /*025c*/ 	.word	0xffffffff


	//   ....[92]....
        /*0260*/ 	.word	0xffffffff


	//   ....[93]....
        /*0264*/ 	.word	0xffffffff


	//   ....[94]....
        /*0268*/ 	.word	0xffffffff


	//   ....[95]....
        /*026c*/ 	.word	0xffffffff


	//   ....[96]....
        /*0270*/ 	.word	0xffffffff


	//   ....[97]....
        /*0274*/ 	.word	0xffffffff


	//   ....[98]....
        /*0278*/ 	.word	0xffffffff


	//   ....[99]....
        /*027c*/ 	.word	0xffffffff


	//   ....[100]....
        /*0280*/ 	.word	0xffffffff


	//   ....[101]....
        /*0284*/ 	.word	0xffffffff


	//   ....[102]....
        /*0288*/ 	.word	0xffffffff


	//   ....[103]....
        /*028c*/ 	.word	0xffffffff


	//   ....[104]....
        /*0290*/ 	.word	0xffffffff


	//   ....[105]....
        /*0294*/ 	.word	0xffffffff


	//   ....[106]....
        /*0298*/ 	.word	0xffffffff


	//   ....[107]....
        /*029c*/ 	.word	0xffffffff


	//   ....[108]....
        /*02a0*/ 	.word	0xffffffff


	//   ....[109]....
        /*02a4*/ 	.word	0xffffffff


	//   ....[110]....
        /*02a8*/ 	.word	0xffffffff


	//   ....[111]....
        /*02ac*/ 	.word	0xffffffff


	//   ....[112]....
        /*02b0*/ 	.word	0xffffffff


	//   ....[113]....
        /*02b4*/ 	.word	0xffffffff


	//   ....[114]....
        /*02b8*/ 	.word	0xffffffff


	//   ....[115]....
        /*02bc*/ 	.word	0xffffffff


	//   ....[116]....
        /*02c0*/ 	.word	0xffffffff


	//   ....[117]....
        /*02c4*/ 	.word	0xffffffff


	//   ....[118]....
        /*02c8*/ 	.word	0xffffffff


	//   ....[119]....
        /*02cc*/ 	.word	0xffffffff


	//   ....[120]....
        /*02d0*/ 	.word	0xffffffff


	//   ....[121]....
        /*02d4*/ 	.word	0xffffffff


	//   ....[122]....
        /*02d8*/ 	.word	0xffffffff


	//   ....[123]....
        /*02dc*/ 	.word	0xffffffff


	//   ....[124]....
        /*02e0*/ 	.word	0xffffffff


	//   ....[125]....
        /*02e4*/ 	.word	0xffffffff


	//   ....[126]....
        /*02e8*/ 	.word	0xffffffff


	//   ....[127]....
        /*02ec*/ 	.word	0xffffffff


	//   ....[128]....
        /*02f0*/ 	.word	0xffffffff


	//   ....[129]....
        /*02f4*/ 	.word	0xffffffff


	//   ....[130]....
        /*02f8*/ 	.word	0xffffffff


	//   ....[131]....
        /*02fc*/ 	.word	0xffffffff


	//   ....[132]....
        /*0300*/ 	.word	0xffffffff


	//   ....[133]....
        /*0304*/ 	.word	0xffffffff


	//   ....[134]....
        /*0308*/ 	.word	0xffffffff


	//   ....[135]....
        /*030c*/ 	.word	0xffffffff


	//   ....[136]....
        /*0310*/ 	.word	0xffffffff


	//   ....[137]....
        /*0314*/ 	.word	0xffffffff


	//   ....[138]....
        /*0318*/ 	.word	0xffffffff


	//   ....[139]....
        /*031c*/ 	.word	0xffffffff


	//   ....[140]....
        /*0320*/ 	.word	0xffffffff


	//   ....[141]....
        /*0324*/ 	.word	0xffffffff


	//   ....[142]....
        /*0328*/ 	.word	0xffffffff


	//   ....[143]....
        /*032c*/ 	.word	0xffffffff


	//   ....[144]....
        /*0330*/ 	.word	0x0500000f


	//   ....[145]....
        /*0334*/ 	.word	0x0500000f


	//   ....[146]....
        /*0338*/ 	.word	0x0500000f


	//   ....[147]....
        /*033c*/ 	.word	0x0500000f


	//   ....[148]....
        /*0340*/ 	.word	0x0500000f


	//   ....[149]....
        /*0344*/ 	.word	0x0500000f


	//   ....[150]....
        /*0348*/ 	.word	0x0500000f


	//   ....[151]....
        /*034c*/ 	.word	0x0500000f


	//   ....[152]....
        /*0350*/ 	.word	0x0500000f


	//   ....[153]....
        /*0354*/ 	.word	0x0500000f


	//   ....[154]....
        /*0358*/ 	.word	0x0500000f


	//   ....[155]....
        /*035c*/ 	.word	0x0500000f


	//   ....[156]....
        /*0360*/ 	.word	0x0500000f


	//   ....[157]....
        /*0364*/ 	.word	0x0500000f


	//   ....[158]....
        /*0368*/ 	.word	0x0500000f


	//   ....[159]....
        /*036c*/ 	.word	0x0500000f


	//   ....[160]....
        /*0370*/ 	.word	0x0500000f


	//   ....[161]....
        /*0374*/ 	.word	0x0500000f


	//   ....[162]....
        /*0378*/ 	.word	0x0500000f


	//   ....[163]....
        /*037c*/ 	.word	0x0500000f


	//   ....[164]....
        /*0380*/ 	.word	0x0500000f


	//   ....[165]....
        /*0384*/ 	.word	0x0500000f


	//   ....[166]....
        /*0388*/ 	.word	0x0500000f


	//   ....[167]....
        /*038c*/ 	.word	0x0500000f


	//   ....[168]....
        /*0390*/ 	.word	0x0500000f


	//   ....[169]....
        /*0394*/ 	.word	0x0500000f


	//   ....[170]....
        /*0398*/ 	.word	0x0500000f


	//   ....[171]....
        /*039c*/ 	.word	0x0500000f


	//   ....[172]....
        /*03a0*/ 	.word	0x0500000f


	//   ....[173]....
        /*03a4*/ 	.word	0x0500000f


	//   ....[174]....
        /*03a8*/ 	.word	0x0500000f


	//   ....[175]....
        /*03ac*/ 	.word	0x0500000f


	//   ....[176]....
        /*03b0*/ 	.word	0x0500000f


	//   ....[177]....
        /*03b4*/ 	.word	0x0500000f


	//   ....[178]....
        /*03b8*/ 	.word	0x0500000f


	//   ....[179]....
        /*03bc*/ 	.word	0x0500000f


	//   ....[180]....
        /*03c0*/ 	.word	0x0500000f


	//   ....[181]....
        /*03c4*/ 	.word	0x0500000f


	//   ....[182]....
        /*03c8*/ 	.word	0x0500000f


	//   ....[183]....
        /*03cc*/ 	.word	0x0500000f


	//   ....[184]....
        /*03d0*/ 	.word	0x0500000f


	//   ....[185]....
        /*03d4*/ 	.word	0x0500000f


	//   ....[186]....
        /*03d8*/ 	.word	0x0500000f


	//   ....[187]....
        /*03dc*/ 	.word	0x0500000f


	//   ....[188]....
        /*03e0*/ 	.word	0x0500000f


	//   ....[189]....
        /*03e4*/ 	.word	0x0500000f


	//   ....[190]....
        /*03e8*/ 	.word	0x0500000f


	//   ....[191]....
        /*03ec*/ 	.word	0x0500000f


	//   ....[192]....
        /*03f0*/ 	.word	0x0500000f


	//   ....[193]....
        /*03f4*/ 	.word	0x0500000f


	//   ....[194]....
        /*03f8*/ 	.word	0x0500000f


	//   ....[195]....
        /*03fc*/ 	.word	0x0500000f


	//   ....[196]....
        /*0400*/ 	.word	0x0500000f


	//   ....[197]....
        /*0404*/ 	.word	0x0500000f


	//   ....[198]....
        /*0408*/ 	.word	0x0500000f


	//   ....[199]....
        /*040c*/ 	.word	0x0500000f


	//   ....[200]....
        /*0410*/ 	.word	0x0500000f


	//   ....[201]....
        /*0414*/ 	.word	0x0500000f


	//   ....[202]....
        /*0418*/ 	.word	0x0500000f


	//   ....[203]....
        /*041c*/ 	.word	0x0500000f


	//   ....[204]....
        /*0420*/ 	.word	0x0500000f


	//   ....[205]....
        /*0424*/ 	.word	0x0500000f


	//   ....[206]....
        /*0428*/ 	.word	0x0500000f


	//   ....[207]....
        /*042c*/ 	.word	0x0500000f


	//   ....[208]....
        /*0430*/ 	.word	0x0500000f


	//   ....[209]....
        /*0434*/ 	.word	0x0500000f


	//   ....[210]....
        /*0438*/ 	.word	0x0500000f


	//   ....[211]....
        /*043c*/ 	.word	0x0500000f


	//   ....[212]....
        /*0440*/ 	.word	0x0500000f


	//   ....[213]....
        /*0444*/ 	.word	0x0500000f


	//   ....[214]....
        /*0448*/ 	.word	0x0500000f


	//   ....[215]....
        /*044c*/ 	.word	0x0500000f


	//   ....[216]....
        /*0450*/ 	.word	0x0500000f


	//   ....[217]....
        /*0454*/ 	.word	0x0500000f


	//   ....[218]....
        /*0458*/ 	.word	0x0500000f


	//   ....[219]....
        /*045c*/ 	.word	0x0500000f


	//   ....[220]....
        /*0460*/ 	.word	0x0500000f


	//   ....[221]....
        /*0464*/ 	.word	0x0500000f


	//   ....[222]....
        /*0468*/ 	.word	0x0500000f


	//   ....[223]....
        /*046c*/ 	.word	0x0500000f


	//   ....[224]....
        /*0470*/ 	.word	0x0500000f


	//   ....[225]....
        /*0474*/ 	.word	0x0500000f


	//   ....[226]....
        /*0478*/ 	.word	0x0500000f


	//   ....[227]....
        /*047c*/ 	.word	0x0500000f


	//   ....[228]....
        /*0480*/ 	.word	0x0500000f


	//   ....[229]....
        /*0484*/ 	.word	0x0500000f


	//   ....[230]....
        /*0488*/ 	.word	0x0500000f


	//   ....[231]....
        /*048c*/ 	.word	0x0500000f


	//   ....[232]....
        /*0490*/ 	.word	0x0500000f


	//   ....[233]....
        /*0494*/ 	.word	0x0500000f


	//   ....[234]....
        /*0498*/ 	.word	0x0500000f


	//----- nvinfo : EIATTR_COOP_GROUP_INSTR_OFFSETS
	.align		4
.L_1461:
        /*049c*/ 	.byte	0x04, 0x28
        /*049e*/ 	.short	(.L_1463 - .L_1462)


	//   ....[0]....
.L_1462:
        /*04a0*/ 	.word	0x00000080


	//   ....[1]....
        /*04a4*/ 	.word	0x00000090


	//   ....[2]....
        /*04a8*/ 	.word	0x000002d0


	//   ....[3]....
        /*04ac*/ 	.word	0x00000430


	//   ....[4]....
        /*04b0*/ 	.word	0x00000550


	//   ....[5]....
        /*04b4*/ 	.word	0x000006b0


	//   ....[6]....
        /*04b8*/ 	.word	0x00001650


	//   ....[7]....
        /*04bc*/ 	.word	0x00001d90


	//   ....[8]....
        /*04c0*/ 	.word	0x00002860


	//   ....[9]....
        /*04c4*/ 	.word	0x00003b10


	//   ....[10]....
        /*04c8*/ 	.word	0x00003c20


	//   ....[11]....
        /*04cc*/ 	.word	0x00004500


	//   ....[12]....
        /*04d0*/ 	.word	0x00004560


	//   ....[13]....
        /*04d4*/ 	.word	0x00005c10


	//   ....[14]....
        /*04d8*/ 	.word	0x00006520


	//   ....[15]....
        /*04dc*/ 	.word	0x00007100


	//   ....[16]....
        /*04e0*/ 	.word	0x00007170


	//   ....[17]....
        /*04e4*/ 	.word	0x00007ab0


	//   ....[18]....
        /*04e8*/ 	.word	0x00007b40


	//   ....[19]....
        /*04ec*/ 	.word	0x00009eb0


	//   ....[20]....
        /*04f0*/ 	.word	0x00009ee0


	//   ....[21]....
        /*04f4*/ 	.word	0x00009f10


	//   ....[22]....
        /*04f8*/ 	.word	0x00009f20


	//   ....[23]....
        /*04fc*/ 	.word	0x0000b9c0


	//   ....[24]....
        /*0500*/ 	.word	0x0000c2f0


	//   ....[25]....
        /*0504*/ 	.word	0x0000cee0


	//   ....[26]....
        /*0508*/ 	.word	0x0000cf90


	//   ....[27]....
        /*050c*/ 	.word	0x0000d860


	//   ....[28]....
        /*0510*/ 	.word	0x0000d8e0


	//   ....[29]....
        /*0514*/ 	.word	0x0000e7f0


	//   ....[30]....
        /*0518*/ 	.word	0x0000e830


	//   ....[31]....
        /*051c*/ 	.word	0x0000e8c0


	//   ....[32]....
        /*0520*/ 	.word	0x0000e8e0


	//   ....[33]....
        /*0524*/ 	.word	0x0000f4f0


	//   ....[34]....
        /*0528*/ 	.word	0x0000f520


	//   ....[35]....
        /*052c*/ 	.word	0x0000f550


	//   ....[36]....
        /*0530*/ 	.word	0x0000f5b0


	//   ....[37]....
        /*0534*/ 	.word	0x0000f9d0


	//   ....[38]....
        /*0538*/ 	.word	0x0000fa10


	//   ....[39]....
        /*053c*/ 	.word	0x0000fa30


	//   ....[40]....
        /*0540*/ 	.word	0x0000fa70


	//   ....[41]....
        /*0544*/ 	.word	0x0000fa90


	//   ....[42]....
        /*0548*/ 	.word	0x0000faa0


	//   ....[43]....
        /*054c*/ 	.word	0x0000fac0


	//   ....[44]....
        /*0550*/ 	.word	0x0000fae0


	//   ....[45]....
        /*0554*/ 	.word	0x00010150


	//   ....[46]....
        /*0558*/ 	.word	0x00010190


	//   ....[47]....
        /*055c*/ 	.word	0x000101d0


	//   ....[48]....
        /*0560*/ 	.word	0x00010200


	//   ....[49]....
        /*0564*/ 	.word	0x00010220


	//   ....[50]....
        /*0568*/ 	.word	0x00010230


	//   ....[51]....
        /*056c*/ 	.word	0x00010240


	//   ....[52]....
        /*0570*/ 	.word	0x00010260


	//   ....[53]....
        /*0574*/ 	.word	0x00010400


	//   ....[54]....
        /*0578*/ 	.word	0x00011be0


	//   ....[55]....
        /*057c*/ 	.word	0x00011c00


	//   ....[56]....
        /*0580*/ 	.word	0x00011c10


	//   ....[57]....
        /*0584*/ 	.word	0x00011c90


	//   ....[58]....
        /*0588*/ 	.word	0x00011cb0


	//   ....[59]....
        /*058c*/ 	.word	0x00011d30


	//   ....[60]....
        /*0590*/ 	.word	0x00011d50


	//   ....[61]....
        /*0594*/ 	.word	0x00011dd0


	//   ....[62]....
        /*0598*/ 	.word	0x00011df0


	//   ....[63]....
        /*059c*/ 	.word	0x00011e70


	//   ....[64]....
        /*05a0*/ 	.word	0x00011e90


	//   ....[65]....
        /*05a4*/ 	.word	0x00011f10


	//   ....[66]....
        /*05a8*/ 	.word	0x00011f30


	//   ....[67]....
        /*05ac*/ 	.word	0x00011fb0


	//   ....[68]....
        /*05b0*/ 	.word	0x00011fd0


	//   ....[69]....
        /*05b4*/ 	.word	0x00011fe0


	//   ....[70]....
        /*05b8*/ 	.word	0x00012820


	//   ....[71]....
        /*05bc*/ 	.word	0x00012840


	//   ....[72]....
        /*05c0*/ 	.word	0x00012870


	//   ....[73]....
        /*05c4*/ 	.word	0x000128f0


	//   ....[74]....
        /*05c8*/ 	.word	0x00012910


	//   ....[75]....
        /*05cc*/ 	.word	0x00012990


	//   ....[76]....
        /*05d0*/ 	.word	0x000129b0


	//   ....[77]....
        /*05d4*/ 	.word	0x00012a30


	//   ....[78]....
        /*05d8*/ 	.word	0x00012a50


	//   ....[79]....
        /*05dc*/ 	.word	0x00012ad0


	//   ....[80]....
        /*05e0*/ 	.word	0x00012af0


	//   ....[81]....
        /*05e4*/ 	.word	0x00012b70


	//   ....[82]....
        /*05e8*/ 	.word	0x00012b90


	//   ....[83]....
        /*05ec*/ 	.word	0x00012c10


	//   ....[84]....
        /*05f0*/ 	.word	0x00012c30


	//   ....[85]....
        /*05f4*/ 	.word	0x00012c40


	//   ....[86]....
        /*05f8*/ 	.word	0x00012c50


	//   ....[87]....
        /*05fc*/ 	.word	0x00012cf0


	//   ....[88]....
        /*0600*/ 	.word	0x00012d40


	//   ....[89]....
        /*0604*/ 	.word	0x00012d60


	//   ....[90]....
        /*0608*/ 	.word	0x00012d80


	//   ....[91]....
        /*060c*/ 	.word	0x00012dd0


	//   ....[92]....
        /*0610*/ 	.word	0x00012df0


	//   ....[93]....
        /*0614*/ 	.word	0x00012e00


	//   ....[94]....
        /*0618*/ 	.word	0x000135a0


	//   ....[95]....
        /*061c*/ 	.word	0x000135c0


	//   ....[96]....
        /*0620*/ 	.word	0x00013630


	//   ....[97]....
        /*0624*/ 	.word	0x00013640


	//   ....[98]....
        /*0628*/ 	.word	0x00013680


	//   ....[99]....
        /*062c*/ 	.word	0x00013690


	//   ....[100]....
        /*0630*/ 	.word	0x000136d0


	//   ....[101]....
        /*0634*/ 	.word	0x000136e0


	//   ....[102]....
        /*0638*/ 	.word	0x00013720


	//   ....[103]....
        /*063c*/ 	.word	0x00013730


	//   ....[104]....
        /*0640*/ 	.word	0x00013770


	//   ....[105]....
        /*0644*/ 	.word	0x00013780


	//   ....[106]....
        /*0648*/ 	.word	0x000137c0


	//   ....[107]....
        /*064c*/ 	.word	0x000137d0


	//   ....[108]....
        /*0650*/ 	.word	0x000137e0


	//   ....[109]....
        /*0654*/ 	.word	0x00013820


	//   ....[110]....
        /*0658*/ 	.word	0x00013ae0


	//   ....[111]....
        /*065c*/ 	.word	0x00013b00


	//   ....[112]....
        /*0660*/ 	.word	0x00013b60


	//   ....[113]....
        /*0664*/ 	.word	0x00013b70


	//   ....[114]....
        /*0668*/ 	.word	0x00013bc0


	//   ....[115]....
        /*066c*/ 	.word	0x00013bd0


	//   ....[116]....
        /*0670*/ 	.word	0x00013c20


	//   ....[117]....
        /*0674*/ 	.word	0x00013c30


	//   ....[118]....
        /*0678*/ 	.word	0x00013c80


	//   ....[119]....
        /*067c*/ 	.word	0x00013c90


	//   ....[120]....
        /*0680*/ 	.word	0x00013ce0


	//   ....[121]....
        /*0684*/ 	.word	0x00013cf0


	//   ....[122]....
        /*0688*/ 	.word	0x00013d40


	//   ....[123]....
        /*068c*/ 	.word	0x00013d50


	//   ....[124]....
        /*0690*/ 	.word	0x00013d60


	//   ....[125]....
        /*0694*/ 	.word	0x00013db0


	//   ....[126]....
        /*0698*/ 	.word	0x00014380


	//   ....[127]....
        /*069c*/ 	.word	0x00014390


	//   ....[128]....
        /*06a0*/ 	.word	0x000143a0


	//   ....[129]....
        /*06a4*/ 	.word	0x000143b0


	//   ....[130]....
        /*06a8*/ 	.word	0x000143c0


	//   ....[131]....
        /*06ac*/ 	.word	0x00014410


	//   ....[132]....
        /*06b0*/ 	.word	0x00014460


	//   ....[133]....
        /*06b4*/ 	.word	0x00014490


	//   ....[134]....
        /*06b8*/ 	.word	0x000144c0


	//   ....[135]....
        /*06bc*/ 	.word	0x000144f0


	//   ....[136]....
        /*06c0*/ 	.word	0x00014520


	//   ....[137]....
        /*06c4*/ 	.word	0x00014550


	//   ....[138]....
        /*06c8*/ 	.word	0x00014580


	//   ....[139]....
        /*06cc*/ 	.word	0x000145b0


	//   ....[140]....
        /*06d0*/ 	.word	0x000145e0


	//   ....[141]....
        /*06d4*/ 	.word	0x00014610


	//   ....[142]....
        /*06d8*/ 	.word	0x00014910


	//   ....[143]....
        /*06dc*/ 	.word	0x00014b00


	//   ....[144]....
        /*06e0*/ 	.word	0x00015150


	//   ....[145]....
        /*06e4*/ 	.word	0x00015230


	//   ....[146]....
        /*06e8*/ 	.word	0x000152d0


	//   ....[147]....
        /*06ec*/ 	.word	0x00015330


	//   ....[148]....
        /*06f0*/ 	.word	0x00015420


	//   ....[149]....
        /*06f4*/ 	.word	0x00015490


	//   ....[150]....
        /*06f8*/ 	.word	0x00015580


	//   ....[151]....
        /*06fc*/ 	.word	0x000155f0


	//   ....[152]....
        /*0700*/ 	.word	0x000156e0


	//   ....[153]....
        /*0704*/ 	.word	0x00015750


	//   ....[154]....
        /*0708*/ 	.word	0x00015840


	//   ....[155]....
        /*070c*/ 	.word	0x000158b0


	//   ....[156]....
        /*0710*/ 	.word	0x000159a0


	//   ....[157]....
        /*0714*/ 	.word	0x00015a10


	//   ....[158]....
        /*0718*/ 	.word	0x00015b00


	//   ....[159]....
        /*071c*/ 	.word	0x00015b70


	//   ....[160]....
        /*0720*/ 	.word	0x00015c50


	//   ....[161]....
        /*0724*/ 	.word	0x00015ce0


	//   ....[162]....
        /*0728*/ 	.word	0x00015d50


	//   ....[163]....
        /*072c*/ 	.word	0x00015db0


	//   ....[164]....
        /*0730*/ 	.word	0x00015ea0


	//   ....[165]....
        /*0734*/ 	.word	0x00015f00


	//   ....[166]....
        /*0738*/ 	.word	0x00016000


	//   ....[167]....
        /*073c*/ 	.word	0x00016060


	//   ....[168]....
        /*0740*/ 	.word	0x00016160


	//   ....[169]....
        /*0744*/ 	.word	0x000161c0


	//   ....[170]....
        /*0748*/ 	.word	0x000162c0


	//   ....[171]....
        /*074c*/ 	.word	0x00016320


	//   ....[172]....
        /*0750*/ 	.word	0x00016420


	//   ....[173]....
        /*0754*/ 	.word	0x00016480


	//   ....[174]....
        /*0758*/ 	.word	0x00016580


	//   ....[175]....
        /*075c*/ 	.word	0x000165e0


	//   ....[176]....
        /*0760*/ 	.word	0x00016680


	//   ....[177]....
        /*0764*/ 	.word	0x00016740


	//   ....[178]....
        /*0768*/ 	.word	0x00016810


	//   ....[179]....
        /*076c*/ 	.word	0x00016870


	//   ....[180]....
        /*0770*/ 	.word	0x00016930


	//   ....[181]....
        /*0774*/ 	.word	0x00016990


	//   ....[182]....
        /*0778*/ 	.word	0x00016a40


	//   ....[183]....
        /*077c*/ 	.word	0x00016ac0


	//   ....[184]....
        /*0780*/ 	.word	0x00016b70


	//   ....[185]....
        /*0784*/ 	.word	0x00016ca0


	//   ....[186]....
        /*0788*/ 	.word	0x00016d50


	//   ....[187]....
        /*078c*/ 	.word	0x00016dd0


	//   ....[188]....
        /*0790*/ 	.word	0x00016e90


	//   ....[189]....
        /*0794*/ 	.word	0x00016ef0


	//   ....[190]....
        /*0798*/ 	.word	0x00016fa0


	//   ....[191]....
        /*079c*/ 	.word	0x00017000


	//   ....[192]....
        /*07a0*/ 	.word	0x000170b0


	//   ....[193]....
        /*07a4*/ 	.word	0x00017110


	//   ....[194]....
        /*07a8*/ 	.word	0x000171c0


	//   ....[195]....
        /*07ac*/ 	.word	0x00017220


	//   ....[196]....
        /*07b0*/ 	.word	0x000172d0


	//   ....[197]....
        /*07b4*/ 	.word	0x00017330


	//   ....[198]....
        /*07b8*/ 	.word	0x000173e0


	//   ....[199]....
        /*07bc*/ 	.word	0x00017440


	//   ....[200]....
        /*07c0*/ 	.word	0x000174f0


	//   ....[201]....
        /*07c4*/ 	.word	0x000175e0


	//   ....[202]....
        /*07c8*/ 	.word	0x00017680


	//   ....[203]....
        /*07cc*/ 	.word	0x000176e0


	//   ....[204]....
        /*07d0*/ 	.word	0x000177a0


	//   ....[205]....
        /*07d4*/ 	.word	0x00017800


	//   ....[206]....
        /*07d8*/ 	.word	0x000178c0


	//   ....[207]....
        /*07dc*/ 	.word	0x00017920


	//   ....[208]....
        /*07e0*/ 	.word	0x000179e0


	//   ....[209]....
        /*07e4*/ 	.word	0x00017a40


	//   ....[210]....
        /*07e8*/ 	.word	0x00017b00


	//   ....[211]....
        /*07ec*/ 	.word	0x00017b60


	//   ....[212]....
        /*07f0*/ 	.word	0x00017c20


	//   ....[213]....
        /*07f4*/ 	.word	0x00017c80


	//   ....[214]....
        /*07f8*/ 	.word	0x00017d40


	//   ....[215]....
        /*07fc*/ 	.word	0x00017da0


	//   ....[216]....
        /*0800*/ 	.word	0x00017e60


	//   ....[217]....
        /*0804*/ 	.word	0x00017f50


	//   ....[218]....
        /*0808*/ 	.word	0x00018000


	//   ....[219]....
        /*080c*/ 	.word	0x00018090


	//   ....[220]....
        /*0810*/ 	.word	0x00018140


	//   ....[221]....
        /*0814*/ 	.word	0x000181a0


	//   ....[222]....
        /*0818*/ 	.word	0x00018250


	//   ....[223]....
        /*081c*/ 	.word	0x000182b0


	//   ....[224]....
        /*0820*/ 	.word	0x00018370


	//   ....[225]....
        /*0824*/ 	.word	0x000183d0


	//   ....[226]....
        /*0828*/ 	.word	0x00018480


	//   ....[227]....
        /*082c*/ 	.word	0x000184e0


	//   ....[228]....
        /*0830*/ 	.word	0x000185a0


	//   ....[229]....
        /*0834*/ 	.word	0x00018600


	//   ....[230]....
        /*0838*/ 	.word	0x000186b0


	//   ....[231]....
        /*083c*/ 	.word	0x00018710


	//   ....[232]....
        /*0840*/ 	.word	0x000187d0


	//   ....[233]....
        /*0844*/ 	.word	0x00018860


	//   ....[234]....
        /*0848*/ 	.word	0x00018980


	//----- nvinfo : EIATTR_REG_RECONFIG
	.align		4
.L_1463:
        /*084c*/ 	.byte	0x01, 0x54
	.zero		2


	//----- nvinfo : EIATTR_SYSCALL_OFFSETS
	.align		4
        /*0850*/ 	.byte	0x04, 0x46
        /*0852*/ 	.short	(.L_1465 - .L_1464)


	//   ....[0]....
.L_1464:
        /*0854*/ 	.word	0x00001830


	//   ....[1]....
        /*0858*/ 	.word	0x000111e0


	//   ....[2]....
        /*085c*/ 	.word	0x00011330


	//   ....[3]....
        /*0860*/ 	.word	0x00011420


	//   ....[4]....
        /*0864*/ 	.word	0x00012300


	//----- nvinfo : EIATTR_MBARRIER_INSTR_OFFSETS
	.align		4
.L_1465:
        /*0868*/ 	.byte	0x04, 0x39
        /*086a*/ 	.short	(.L_1467 - .L_1466)


	//   ....[0]....
.L_1466:
        /*086c*/ 	.word	0x00000180
        /*0870*/ 	.word	0x000000ff
        /*0874*/ 	.word	0x00016800
        /*0878*/ 	.short	0x0100
        /*087a*/ 	.byte	0x08
	.zero		1


	//   ....[1]....
        /*087c*/ 	.word	0x00000190
        /*0880*/ 	.word	0x000000ff
        /*0884*/ 	.word	0x00016820
        /*0888*/ 	.short	0x0100
        /*088a*/ 	.byte	0x08
	.zero		1


	//   ....[2]....
        /*088c*/ 	.word	0x00000280
        /*0890*/ 	.word	0x000000ff
        /*0894*/ 	.word	0x00016830
        /*0898*/ 	.short	0x0100
        /*089a*/ 	.byte	0x08
	.zero		1


	//   ....[3]....
        /*089c*/ 	.word	0x00000290
        /*08a0*/ 	.word	0x000000ff
        /*08a4*/ 	.word	0x00016840
        /*08a8*/ 	.short	0x0100
        /*08aa*/ 	.byte	0x08
	.zero		1


	//   ....[4]....
        /*08ac*/ 	.word	0x000002a0
        /*08b0*/ 	.word	0x000000ff
        /*08b4*/ 	.word	0x00016838
        /*08b8*/ 	.short	0x0100
        /*08ba*/ 	.byte	0x08
	.zero		1


	//   ....[5]....
        /*08bc*/ 	.word	0x000002b0
        /*08c0*/ 	.word	0x000000ff
        /*08c4*/ 	.word	0x00016848
        /*08c8*/ 	.short	0x0100
        /*08ca*/ 	.byte	0x08
	.zero		1


	//   ....[6]....
        /*08cc*/ 	.word	0x000003e0
        /*08d0*/ 	.word	0x000000ff
        /*08d4*/ 	.word	0x00016850
        /*08d8*/ 	.short	0x0100
        /*08da*/ 	.byte	0x08
	.zero		1


	//   ....[7]....
        /*08dc*/ 	.word	0x000003f0
        /*08e0*/ 	.word	0x000000ff
        /*08e4*/ 	.word	0x00016860
        /*08e8*/ 	.short	0x0100
        /*08ea*/ 	.byte	0x08
	.zero		1


	//   ....[8]....
        /*08ec*/ 	.word	0x00000400
        /*08f0*/ 	.word	0x000000ff
        /*08f4*/ 	.word	0x00016858
        /*08f8*/ 	.short	0x0100
        /*08fa*/ 	.byte	0x08
	.zero		1


	//   ....[9]....
        /*08fc*/ 	.word	0x00000410
        /*0900*/ 	.word	0x000000ff
        /*0904*/ 	.word	0x00016868
        /*0908*/ 	.short	0x0100
        /*090a*/ 	.byte	0x08
	.zero		1


	//   ....[10]....
        /*090c*/ 	.word	0x00000500
        /*0910*/ 	.word	0x000000ff
        /*0914*/ 	.word	0x00016870
        /*0918*/ 	.short	0x0100
        /*091a*/ 	.byte	0x06
	.zero		1


	//   ....[11]....
        /*091c*/ 	.word	0x00000510
        /*0920*/ 	.word	0x000000ff
        /*0924*/ 	.word	0x00016880
        /*0928*/ 	.short	0x0100
        /*092a*/ 	.byte	0x06
	.zero		1


	//   ....[12]....
        /*092c*/ 	.word	0x00000520
        /*0930*/ 	.word	0x000000ff
        /*0934*/ 	.word	0x00016878
        /*0938*/ 	.short	0x0100
        /*093a*/ 	.byte	0x06
	.zero		1


	//   ....[13]....
        /*093c*/ 	.word	0x00000530
        /*0940*/ 	.word	0x000000ff
        /*0944*/ 	.word	0x00016888
        /*0948*/ 	.short	0x0100
        /*094a*/ 	.byte	0x06
	.zero		1


	//   ....[14]....
        /*094c*/ 	.word	0x00000660
        /*0950*/ 	.word	0x000000ff
        /*0954*/ 	.word	0x00016890
        /*0958*/ 	.short	0x0100
        /*095a*/ 	.byte	0x08
	.zero		1


	//   ....[15]....
        /*095c*/ 	.word	0x00000670
        /*0960*/ 	.word	0x000000ff
        /*0964*/ 	.word	0x000168a0
        /*0968*/ 	.short	0x0100
        /*096a*/ 	.byte	0x08
	.zero		1


	//   ....[16]....
        /*096c*/ 	.word	0x00000680
        /*0970*/ 	.word	0x000000ff
        /*0974*/ 	.word	0x00016898
        /*0978*/ 	.short	0x0100
        /*097a*/ 	.byte	0x08
	.zero		1


	//   ....[17]....
        /*097c*/ 	.word	0x00000690
        /*0980*/ 	.word	0x000000ff
        /*0984*/ 	.word	0x000168a8
        /*0988*/ 	.short	0x0100
        /*098a*/ 	.byte	0x08
	.zero		1


	//   ....[18]....
        /*098c*/ 	.word	0x000007d0
        /*0990*/ 	.word	0x000000ff
        /*0994*/ 	.word	0x000168b0
        /*0998*/ 	.short	0x0100
        /*099a*/ 	.byte	0x08
	.zero		1


	//   ....[19]....
        /*099c*/ 	.word	0x000007e0
        /*09a0*/ 	.word	0x000000ff
        /*09a4*/ 	.word	0x000168c0
        /*09a8*/ 	.short	0x0100
        /*09aa*/ 	.byte	0x08
	.zero		1


	//   ....[20]....
        /*09ac*/ 	.word	0x000007f0
        /*09b0*/ 	.word	0x000000ff
        /*09b4*/ 	.word	0x000168b8
        /*09b8*/ 	.short	0x0100
        /*09ba*/ 	.byte	0x08
	.zero		1


	//   ....[21]....
        /*09bc*/ 	.word	0x00000800
        /*09c0*/ 	.word	0x000000ff
        /*09c4*/ 	.word	0x000168c8
        /*09c8*/ 	.short	0x0100
        /*09ca*/ 	.byte	0x08
	.zero		1


	//   ....[22]....
        /*09cc*/ 	.word	0x000018b0
        /*09d0*/ 	.word	0x000000ff
        /*09d4*/ 	.word	0x00016800
        /*09d8*/ 	.short	0x010a
        /*09da*/ 	.byte	0x2d
	.zero		1


	//   ....[23]....
        /*09dc*/ 	.word	0x00001930
        /*09e0*/ 	.word	0x00000059
        /*09e4*/ 	.word	0x00016830
        /*09e8*/ 	.short	0x010a
        /*09ea*/ 	.byte	0x3f
	.zero		1


	//   ....[24]....
        /*09ec*/ 	.word	0x00001970
        /*09f0*/ 	.word	0x00000059
        /*09f4*/ 	.word	0x00016830
        /*09f8*/ 	.short	0x010a
        /*09fa*/ 	.byte	0x3f
	.zero		1


	//   ....[25]....
        /*09fc*/ 	.word	0x00002140
        /*0a00*/ 	.word	0x000000ff
        /*0a04*/ 	.word	0x00000000
        /*0a08*/ 	.short	0x0101
        /*0a0a*/ 	.byte	0x06
	.zero		1


	//   ....[26]....
        /*0a0c*/ 	.word	0x00005400
        /*0a10*/ 	.word	0x000000ff
        /*0a14*/ 	.word	0x00016830
        /*0a18*/ 	.short	0x010a
        /*0a1a*/ 	.byte	0x06
	.zero		1


	//   ....[27]....
        /*0a1c*/ 	.word	0x00005440
        /*0a20*/ 	.word	0x000000ff
        /*0a24*/ 	.word	0x00016830
        /*0a28*/ 	.short	0x010a
        /*0a2a*/ 	.byte	0x06
	.zero		1


	//   ....[28]....
        /*0a2c*/ 	.word	0x00005650
        /*0a30*/ 	.word	0x000000ff
        /*0a34*/ 	.word	0x00016850
        /*0a38*/ 	.short	0x010a
        /*0a3a*/ 	.byte	0x06
	.zero		1


	//   ....[29]....
        /*0a3c*/ 	.word	0x00005690
        /*0a40*/ 	.word	0x000000ff
        /*0a44*/ 	.word	0x00016850
        /*0a48*/ 	.short	0x010a
        /*0a4a*/ 	.byte	0x06
	.zero		1


	//   ....[30]....
        /*0a4c*/ 	.word	0x00005f20
        /*0a50*/ 	.word	0x000000ff
        /*0a54*/ 	.word	0x00000000
        /*0a58*/ 	.short	0x0101
        /*0a5a*/ 	.byte	0x06
	.zero		1


	//   ....[31]....
        /*0a5c*/ 	.word	0x00008590
        /*0a60*/ 	.word	0x000000ff
        /*0a64*/ 	.word	0x00000000
        /*0a68*/ 	.short	0x0101
        /*0a6a*/ 	.byte	0x06
	.zero		1


	//   ....[32]....
        /*0a6c*/ 	.word	0x00008ca0
        /*0a70*/ 	.word	0x000000ff
        /*0a74*/ 	.word	0x00016830
        /*0a78*/ 	.short	0x010a
        /*0a7a*/ 	.byte	0x06
	.zero		1


	//   ....[33]....
        /*0a7c*/ 	.word	0x00008ce0
        /*0a80*/ 	.word	0x000000ff
        /*0a84*/ 	.word	0x00016830
        /*0a88*/ 	.short	0x010a
        /*0a8a*/ 	.byte	0x06
	.zero		1


	//   ....[34]....
        /*0a8c*/ 	.word	0x00008ef0
        /*0a90*/ 	.word	0x000000ff
        /*0a94*/ 	.word	0x00016850
        /*0a98*/ 	.short	0x010a
        /*0a9a*/ 	.byte	0x06
	.zero		1


	//   ....[35]....
        /*0a9c*/ 	.word	0x00008f30
        /*0aa0*/ 	.word	0x000000ff
        /*0aa4*/ 	.word	0x00016850
        /*0aa8*/ 	.short	0x010a
        /*0aaa*/ 	.byte	0x06
	.zero		1


	//   ....[36]....
        /*0aac*/ 	.word	0x00009810
        /*0ab0*/ 	.word	0x000000ff
        /*0ab4*/ 	.word	0x00000000
        /*0ab8*/ 	.short	0x0101
        /*0aba*/ 	.byte	0x06
	.zero		1


	//   ....[37]....
        /*0abc*/ 	.word	0x0000ad00
        /*0ac0*/ 	.word	0x000000ff
        /*0ac4*/ 	.word	0x00000000
        /*0ac8*/ 	.short	0x0101
        /*0aca*/ 	.byte	0x06
	.zero		1


	//   ....[38]....
        /*0acc*/ 	.word	0x0000b210
        /*0ad0*/ 	.word	0x000000ff
        /*0ad4*/ 	.word	0x00016830
        /*0ad8*/ 	.short	0x010a
        /*0ada*/ 	.byte	0x06
	.zero		1


	//   ....[39]....
        /*0adc*/ 	.word	0x0000b250
        /*0ae0*/ 	.word	0x000000ff
        /*0ae4*/ 	.word	0x00016830
        /*0ae8*/ 	.short	0x010a
        /*0aea*/ 	.byte	0x06
	.zero		1


	//   ....[40]....
        /*0aec*/ 	.word	0x0000b430
        /*0af0*/ 	.word	0x000000ff
        /*0af4*/ 	.word	0x00016850
        /*0af8*/ 	.short	0x010a
        /*0afa*/ 	.byte	0x06
	.zero		1


	//   ....[41]....
        /*0afc*/ 	.word	0x0000b470
        /*0b00*/ 	.word	0x000000ff
        /*0b04*/ 	.word	0x00016850
        /*0b08*/ 	.short	0x010a
        /*0b0a*/ 	.byte	0x06
	.zero		1


	//   ....[42]....
        /*0b0c*/ 	.word	0x0000bcf0
        /*0b10*/ 	.word	0x000000ff
        /*0b14*/ 	.word	0x00000000
        /*0b18*/ 	.short	0x0101
        /*0b1a*/ 	.byte	0x06
	.zero		1


	//   ....[43]....
        /*0b1c*/ 	.word	0x0000e360
        /*0b20*/ 	.word	0x000000ff
        /*0b24*/ 	.word	0x00000000
        /*0b28*/ 	.short	0x0101
        /*0b2a*/ 	.byte	0x06
	.zero		1


	//   ....[44]....
        /*0b2c*/ 	.word	0x0000e760
        /*0b30*/ 	.word	0x000000ff
        /*0b34*/ 	.word	0x00016850
        /*0b38*/ 	.short	0x010a
        /*0b3a*/ 	.byte	0x05
	.zero		1


	//   ....[45]....
        /*0b3c*/ 	.word	0x0000e7a0
        /*0b40*/ 	.word	0x000000ff
        /*0b44*/ 	.word	0x00016850
        /*0b48*/ 	.short	0x010a
        /*0b4a*/ 	.byte	0x05
	.zero		1


	//   ....[46]....
        /*0b4c*/ 	.word	0x0000ecf0
        /*0b50*/ 	.word	0x000000ff
        /*0b54*/ 	.word	0x00000000
        /*0b58*/ 	.short	0x0101
        /*0b5a*/ 	.byte	0x04
	.zero		1


	//   ....[47]....
        /*0b5c*/ 	.word	0x0000f9c0
        /*0b60*/ 	.word	0x0000001f
        /*0b64*/ 	.word	0x00000000
        /*0b68*/ 	.short	0x0101
        /*0b6a*/ 	.byte	0x3f
	.zero		1


	//   ....[48]....
        /*0b6c*/ 	.word	0x00011980
        /*0b70*/ 	.word	0x00000000
        /*0b74*/ 	.word	0x00016840
        /*0b78*/ 	.short	0x010a
        /*0b7a*/ 	.byte	0x3f
	.zero		1


	//   ....[49]....
        /*0b7c*/ 	.word	0x000120e0
        /*0b80*/ 	.word	0x00000000
        /*0b84*/ 	.word	0x00016830
        /*0b88*/ 	.short	0x0107
        /*0b8a*/ 	.byte	0x3f
	.zero		1


	//   ....[50]....
        /*0b8c*/ 	.word	0x000121a0
        /*0b90*/ 	.word	0x00000000
        /*0b94*/ 	.word	0x00016830
        /*0b98*/ 	.short	0x0101
        /*0b9a*/ 	.byte	0x3f
	.zero		1


	//   ....[51]....
        /*0b9c*/ 	.word	0x00012ef0
        /*0ba0*/ 	.word	0x00000010
        /*0ba4*/ 	.word	0x00016800
        /*0ba8*/ 	.short	0x0107
        /*0baa*/ 	.byte	0x3f
	.zero		1


	//   ....[52]....
        /*0bac*/ 	.word	0x00012fe0
        /*0bb0*/ 	.word	0x00000010
        /*0bb4*/ 	.word	0x00016800
        /*0bb8*/ 	.short	0x0101
        /*0bba*/ 	.byte	0x3f
	.zero		1


	//   ....[53]....
        /*0bbc*/ 	.word	0x00013000
        /*0bc0*/ 	.word	0x00000010
        /*0bc4*/ 	.word	0x00016820
        /*0bc8*/ 	.short	0x010a
        /*0bca*/ 	.byte	0x3f
	.zero		1


	//   ....[54]....
        /*0bcc*/ 	.word	0x00013380
        /*0bd0*/ 	.word	0x00000005
        /*0bd4*/ 	.word	0x00016840
        /*0bd8*/ 	.short	0x010a
        /*0bda*/ 	.byte	0x3f
	.zero		1


	//   ....[55]....
        /*0bdc*/ 	.word	0x000138a0
        /*0be0*/ 	.word	0x00000005
        /*0be4*/ 	.word	0x00016830
        /*0be8*/ 	.short	0x0107
        /*0bea*/ 	.byte	0x3f
	.zero		1


	//   ....[56]....
        /*0bec*/ 	.word	0x00013960
        /*0bf0*/ 	.word	0x00000005
        /*0bf4*/ 	.word	0x00016830
        /*0bf8*/ 	.short	0x0101
        /*0bfa*/ 	.byte	0x3f
	.zero		1


	//   ....[57]....
        /*0bfc*/ 	.word	0x000139c0
        /*0c00*/ 	.word	0x00000005
        /*0c04*/ 	.word	0x00016860
        /*0c08*/ 	.short	0x010a
        /*0c0a*/ 	.byte	0x3f
	.zero		1


	//   ....[58]....
        /*0c0c*/ 	.word	0x00013e80
        /*0c10*/ 	.word	0x00000005
        /*0c14*/ 	.word	0x00016850
        /*0c18*/ 	.short	0x0107
        /*0c1a*/ 	.byte	0x3f
	.zero		1


	//   ....[59]....
        /*0c1c*/ 	.word	0x00014030
        /*0c20*/ 	.word	0x00000005
        /*0c24*/ 	.word	0x00016850
        /*0c28*/ 	.short	0x0101
        /*0c2a*/ 	.byte	0x3f
	.zero		1


	//   ....[60]....
        /*0c2c*/ 	.word	0x00014240
        /*0c30*/ 	.word	0x00000004
        /*0c34*/ 	.word	0x00016860
        /*0c38*/ 	.short	0x010a
        /*0c3a*/ 	.byte	0x3f
	.zero		1


	//   ....[61]....
        /*0c3c*/ 	.word	0x000146f0
        /*0c40*/ 	.word	0x00000004
        /*0c44*/ 	.word	0x00016850
        /*0c48*/ 	.short	0x0107
        /*0c4a*/ 	.byte	0x3f
	.zero		1


	//   ....[62]....
        /*0c4c*/ 	.word	0x000147b0
        /*0c50*/ 	.word	0x00000004
        /*0c54*/ 	.word	0x00016850
        /*0c58*/ 	.short	0x0101
        /*0c5a*/ 	.byte	0x3f
	.zero		1


	//   ....[63]....
        /*0c5c*/ 	.word	0x00014a80
        /*0c60*/ 	.word	0x00000004
        /*0c64*/ 	.word	0x00016820
        /*0c68*/ 	.short	0x010a
        /*0c6a*/ 	.byte	0x3f
	.zero		1


	//   ....[64]....
        /*0c6c*/ 	.word	0x00014c00
        /*0c70*/ 	.word	0x00000005
        /*0c74*/ 	.word	0x00016840
        /*0c78*/ 	.short	0x010a
        /*0c7a*/ 	.byte	0x3f
	.zero		1


	//   ....[65]....
        /*0c7c*/ 	.word	0x00014ca0
        /*0c80*/ 	.word	0x00000017
        /*0c84*/ 	.word	0x00016840
        /*0c88*/ 	.short	0x010a
        /*0c8a*/ 	.byte	0x3f
	.zero		1


	//   ....[66]....
        /*0c8c*/ 	.word	0x00014ce0
        /*0c90*/ 	.word	0x00000005
        /*0c94*/ 	.word	0x00016860
        /*0c98*/ 	.short	0x010a
        /*0c9a*/ 	.byte	0x3f
	.zero		1


	//   ....[67]....
        /*0c9c*/ 	.word	0x00014d20
        /*0ca0*/ 	.word	0x00000017
        /*0ca4*/ 	.word	0x00016860
        /*0ca8*/ 	.short	0x010a
        /*0caa*/ 	.byte	0x3f
	.zero		1


	//   ....[68]....
        /*0cac*/ 	.word	0x00014d90
        /*0cb0*/ 	.word	0x00000003
        /*0cb4*/ 	.word	0x00016800
        /*0cb8*/ 	.short	0x010a
        /*0cba*/ 	.byte	0x3f
	.zero		1


	//   ....[69]....
        /*0cbc*/ 	.word	0x00014de0
        /*0cc0*/ 	.word	0x00000059
        /*0cc4*/ 	.word	0x00016830
        /*0cc8*/ 	.short	0x010a
        /*0cca*/ 	.byte	0x3f
	.zero		1


	//   ....[70]....
        /*0ccc*/ 	.word	0x00014e40
        /*0cd0*/ 	.word	0x00000007
        /*0cd4*/ 	.word	0x00016830
        /*0cd8*/ 	.short	0x010a
        /*0cda*/ 	.byte	0x3f
	.zero		1


	//   ....[71]....
        /*0cdc*/ 	.word	0x00014ea0
        /*0ce0*/ 	.word	0x00000007
        /*0ce4*/ 	.word	0x00016850
        /*0ce8*/ 	.short	0x010a
        /*0cea*/ 	.byte	0x3f
	.zero		1


	//   ....[72]....
        /*0cec*/ 	.word	0x00014f00
        /*0cf0*/ 	.word	0x00000008
        /*0cf4*/ 	.word	0x00016830
        /*0cf8*/ 	.short	0x010a
        /*0cfa*/ 	.byte	0x3f
	.zero		1


	//   ....[73]....
        /*0cfc*/ 	.word	0x00014f60
        /*0d00*/ 	.word	0x00000008
        /*0d04*/ 	.word	0x00016850
        /*0d08*/ 	.short	0x010a
        /*0d0a*/ 	.byte	0x3f
	.zero		1


	//   ....[74]....
        /*0d0c*/ 	.word	0x00014fc0
        /*0d10*/ 	.word	0x00000007
        /*0d14*/ 	.word	0x00016830
        /*0d18*/ 	.short	0x010a
        /*0d1a*/ 	.byte	0x3f
	.zero		1


	//   ....[75]....
        /*0d1c*/ 	.word	0x00015020
        /*0d20*/ 	.word	0x00000007
        /*0d24*/ 	.word	0x00016850
        /*0d28*/ 	.short	0x010a
        /*0d2a*/ 	.byte	0x3f
	.zero		1


	//   ....[76]....
        /*0d2c*/ 	.word	0x00015080
        /*0d30*/ 	.word	0x00000004
        /*0d34*/ 	.word	0x00016850
        /*0d38*/ 	.short	0x010a
        /*0d3a*/ 	.byte	0x3f
	.zero		1


	//   ....[77]....
        /*0d3c*/ 	.word	0x00015180
        /*0d40*/ 	.word	0x00000000
        /*0d44*/ 	.word	0x00016840
        /*0d48*/ 	.short	0x010a
        /*0d4a*/ 	.byte	0x3f
	.zero		1


	//   ....[78]....
        /*0d4c*/ 	.word	0x00016ba0
        /*0d50*/ 	.word	0x00000010
        /*0d54*/ 	.word	0x00016820
        /*0d58*/ 	.short	0x010a
        /*0d5a*/ 	.byte	0x3f
	.zero		1


	//   ....[79]....
        /*0d5c*/ 	.word	0x00016bf0
        /*0d60*/ 	.word	0x00000005
        /*0d64*/ 	.word	0x00016840
        /*0d68*/ 	.short	0x010a
        /*0d6a*/ 	.byte	0x3f
	.zero		1


	//   ....[80]....
        /*0d6c*/ 	.word	0x00017530
        /*0d70*/ 	.word	0x00000005
        /*0d74*/ 	.word	0x00016860
        /*0d78*/ 	.short	0x010a
        /*0d7a*/ 	.byte	0x3f
	.zero		1


	//   ....[81]....
        /*0d7c*/ 	.word	0x00017ea0
        /*0d80*/ 	.word	0x00000004
        /*0d84*/ 	.word	0x00016860
        /*0d88*/ 	.short	0x010a
        /*0d8a*/ 	.byte	0x3f
	.zero		1


	//   ....[82]....
        /*0d8c*/ 	.word	0x000188a0
        /*0d90*/ 	.word	0x00000004
        /*0d94*/ 	.word	0x00016820
        /*0d98*/ 	.short	0x010a
        /*0d9a*/ 	.byte	0x3f
	.zero		1


	//   ....[83]....
        /*0d9c*/ 	.word	0x00018a40
        /*0da0*/ 	.word	0x00000005
        /*0da4*/ 	.word	0x00016840
        /*0da8*/ 	.short	0x010a
        /*0daa*/ 	.byte	0x3f
	.zero		1


	//   ....[84]....
        /*0dac*/ 	.word	0x00018a90
        /*0db0*/ 	.word	0x00000017
        /*0db4*/ 	.word	0x00016840
        /*0db8*/ 	.short	0x010a
        /*0dba*/ 	.byte	0x3f
	.zero		1


	//   ....[85]....
        /*0dbc*/ 	.word	0x00018ae0
        /*0dc0*/ 	.word	0x00000005
        /*0dc4*/ 	.word	0x00016860
        /*0dc8*/ 	.short	0x010a
        /*0dca*/ 	.byte	0x3f
	.zero		1


	//----- nvinfo : EIATTR_NUM_MBARRIERS
	.align		4
.L_1467:
        /*0dcc*/ 	.byte	0x03, 0x38
        /*0dce*/ 	.short	0x0016


	//----- nvinfo : EIATTR_EXIT_INSTR_OFFSETS
	.align		4
        /*0dd0*/ 	.byte	0x04, 0x1c
        /*0dd2*/ 	.short	(.L_1469 - .L_1468)


	//   ....[0]....
.L_1468:
        /*0dd4*/ 	.word	0x00000970


	//   ....[1]....
        /*0dd8*/ 	.word	0x00010370


	//   ....[2]....
        /*0ddc*/ 	.word	0x00014d70


	//----- nvinfo : EIATTR_MAX_THREADS
	.align		4
.L_1469:
        /*0de0*/ 	.byte	0x04, 0x05
        /*0de2*/ 	.short	(.L_1471 - .L_1470)
.L_1470:
        /*0de4*/ 	.word	0x00000200
        /*0de8*/ 	.word	0x00000001
        /*0dec*/ 	.word	0x00000001


	//----- nvinfo : EIATTR_CRS_STACK_SIZE
	.align		4
.L_1471:
        /*0df0*/ 	.byte	0x04, 0x1e
        /*0df2*/ 	.short	(.L_1473 - .L_1472)
.L_1472:
        /*0df4*/ 	.word	0x00000000


	//----- nvinfo : EIATTR_CBANK_PARAM_SIZE
	.align		4
.L_1473:
        /*0df8*/ 	.byte	0x03, 0x19
        /*0dfa*/ 	.short	0x0af0


	//----- nvinfo : EIATTR_PARAM_CBANK
	.align		4
        /*0dfc*/ 	.byte	0x04, 0x0a
        /*0dfe*/ 	.short	(.L_1475 - .L_1474)
	.align		4
.L_1474:
        /*0e00*/ 	.word	index@(.nv.constant0._ZN7cutlass13device_kernelIN5flash11enable_sm90INS1_16FlashAttnFwdSm90INS1_25CollectiveMainloopFwdSm90ILi2EN4cute5tupleIJNS5_1CILi1EEES8_S8_EEENS6_IJNS7_ILi192EEENS7_ILi128EEENS7_ILi64EEEEEELi64ENS_10bfloat16_tEfNS_4arch4Sm90ELb0ELb1ELb1ELb0ELb1ELb0ELb0ELb1ELb1ELb1ELb0ELb0EEENS1_21CollectiveEpilogueFwdINS6_IJSA_SC_SB_EEES9_SE_SG_Li384ELb0ELb1ELb0ELb0EEENS1_30DynamicPersistentTileSchedulerILi384ELi128ELb0ELb1ELb1EEEEEEEEEvNT_6ParamsE)
        /*0e04*/ 	.short	0x0210
        /*0e06*/ 	.short	0x0af0


	//----- nvinfo : EIATTR_SW_WAR
	.align		4
.L_1475:
        /*0e08*/ 	.byte	0x04, 0x36
        /*0e0a*/ 	.short	(.L_1477 - .L_1476)
.L_1476:
        /*0e0c*/ 	.word	0x00000008
.L_1477:


//--------------------- .nv.info._ZN7cutlass13device_kernelIN5flash11enable_sm90INS1_16FlashAttnFwdSm90INS1_25CollectiveMainloopFwdSm90ILi2EN4cute5tupleIJNS5_1CILi1EEES8_S8_EEENS6_IJNS7_ILi192EEENS7_ILi128EEENS7_ILi64EEEEEELi64ENS_10bfloat16_tEfNS_4arch4Sm90ELb0ELb1ELb1ELb1ELb1ELb0ELb0ELb1ELb1ELb1ELb0ELb0EEENS1_21CollectiveEpilogueFwdINS6_IJSA_SC_SB_EEES9_SE_SG_Li384ELb1ELb1ELb0ELb0EEENS1_36VarlenDynamicPersistentTileSchedulerILi192ELi128ELi384ELi128ELb0ELb1ELb1ELb1ELb0ELb1EEEEEEEEEvNT_6ParamsE --------------------------
	.section	.nv.info._ZN7cutlass13device_kernelIN5flash11enable_sm90INS1_16FlashAttnFwdSm90INS1_25CollectiveMainloopFwdSm90ILi2EN4cute5tupleIJNS5_1CILi1EEES8_S8_EEENS6_IJNS7_ILi192EEENS7_ILi128EEENS7_ILi64EEEEEELi64ENS_10bfloat16_tEfNS_4arch4Sm90ELb0ELb1ELb1ELb1ELb1ELb0ELb0ELb1ELb1ELb1ELb0ELb0EEENS1_21CollectiveEpilogueFwdINS6_IJSA_SC_SB_EEES9_SE_SG_Li384ELb1ELb1ELb0ELb0EEENS1_36VarlenDynamicPersistentTileSchedulerILi192ELi128ELi384ELi128ELb0ELb1ELb1ELb1ELb0ELb1EEEEEEEEEvNT_6ParamsE,"",@"SHT_CUDA_INFO"
	.sectionflags	@""
	.align	4


	//----- nvinfo : EIATTR_CUDA_API_VERSION
	.align		4
        /*0000*/ 	.byte	0x04, 0x37
        /*0002*/ 	.short	(.L_1479 - .L_1478)
.L_1478:
        /*0004*/ 	.word	0x00000082


	//----- nvinfo : EIATTR_KPARAM_INFO
	.align		4
.L_1479:
        /*0008*/ 	.byte	0x04, 0x17
        /*000a*/ 	.short	(.L_1481 - .L_1480)
.L_1480:
        /*000c*/ 	.word	0x00000000
        /*0010*/ 	.short	0x0000
        /*0012*/ 	.short	0x0070
        /*0014*/ 	.byte	0x00, 0xf0, 0x01, 0x2a


	//----- nvinfo : EIATTR_SPARSE_MMA_MASK
	.align		4
.L_1481:
        /*0018*/ 	.byte	0x03, 0x50
        /*001a*/ 	.short	0x0000


	//----- nvinfo : EIATTR_MAXREG_COUNT
	.align		4
        /*001c*/ 	.byte	0x03, 0x1b
        /*001e*/ 	.short	0x0080


	//----- nvinfo : EIATTR_NUM_BARRIERS
	.align		4
        /*0020*/ 	.byte	0x02, 0x4c
        /*0022*/ 	.byte	0x10
	.zero		1


	//----- nvinfo : EIATTR_EXTERNS
	.align		4
        /*0024*/ 	.byte	0x04, 0x0f
        /*0026*/ 	.short	(.L_1483 - .L_1482)


	//   ....[0]....
	.align		4
.L_1482:
        /*0028*/ 	.word	index@(__assertfail)


	//----- nvinfo : EIATTR_ANNOTATIONS
	.align		4
.L_1483:
        /*002c*/ 	.byte	0x04, 0x55
        /*002e*/ 	.short	(.L_1485 - .L_1484)


	//   ....[0]....
.L_1484:
        /* <DEDUP_REMOVED lines=25> */


	//----- nvinfo : EIATTR_MERCURY_ISA_VERSION
	.align		4
.L_1485:
        /*01b0*/ 	.byte	0x03, 0x5f
        /*01b2*/ 	.short	0x0101


	//----- nvinfo : EIATTR_UNUSED_LOAD_BYTE_OFFSET
	.align		4
        /*01b4*/ 	.byte	0x04, 0x44
        /*01b6*/ 	.short	(.L_1487 - .L_1486)


	//   ....[0]....
.L_1486:
        /*01b8*/ 	.word	0x00000970
        /*01bc*/ 	.word	0x0000fff0


	//   ....[1]....
        /*01c0*/ 	.word	0x0000f080
        /*01c4*/ 	.word	0x0000fff0


	//----- nvinfo : EIATTR_INT_WARP_WIDE_INSTR_OFFSETS
	.align		4
.L_1487:
        /*01c8*/ 	.byte	0x04, 0x31
        /*01ca*/ 	.short	(.L_1489 - .L_1488)


	//   ....[0]....
.L_1488:
        /*01cc*/ 	.word	0x000000c0


	//   ....[1]....
        /*01d0*/ 	.word	0x000000d0


	//   ....[2]....
        /*01d4*/ 	.word	0x00000170


	//   ....[3]....
        /*01d8*/ 	.word	0x00011f90


	//   ....[4]....
        /*01dc*/ 	.word	0x00012020


	//   ....[5]....
        /*01e0*/ 	.word	0x00015200


	//   ....[6]....
        /*01e4*/ 	.word	0x00015290


	//----- nvinfo : EIATTR_COOP_GROUP_MASK_REGIDS
	.align		4
.L_1489:
        /*01e8*/ 	.byte	0x04, 0x29
        /*01ea*/ 	.short	(.L_1491 - .L_1490)


	//   ....[0]....
.L_1490:
        /*01ec*/ 	.word	0xffffffff


	//   ....[1]....
        /*01f0*/ 	.word	0xffffffff


	//   ....[2]....
        /*01f4*/ 	.word	0xffffffff


	//   ....[3]....
        /*01f8*/ 	.word	0xffffffff


	//   ....[4]....
        /*01fc*/ 	.word	0xffffffff


	//   ....[5]....
        /*0200*/ 	.word	0xffffffff


	//   ....[6]....
        /*0204*/ 	.word	0xffffffff


	//   ....[7]....
        /*0208*/ 	.word	0xffffffff


	//   ....[8]....
        /*020c*/ 	.word	0xffffffff


	//   ....[9]....
        /*0210*/ 	.word	0xffffffff


	//   ....[10]....
        /*0214*/ 	.word	0xffffffff


	//   ....[11]....
        /*0218*/ 	.word	0xffffffff


	//   ....[12]....
        /*021c*/ 	.word	0xffffffff


	//   ....[13]....
        /*0220*/ 	.word	0xffffffff


	//   ....[14]....
        /*0224*/ 	.word	0xffffffff


	//   ....[15]....
        /*0228*/ 	.word	0xffffffff


	//   ....[16]....
        /*022c*/ 	.word	0xffffffff


	//   ....[17]....
        /*0230*/ 	.word	0xffffffff


	//   ....[18]....
        /*0234*/ 	.word	0xffffffff


	//   ....[19]....
        /*0238*/ 	.word	0xffffffff


	//   ....[20]....
        /*023c*/ 	.word	0xffffffff


	//   ....[21]....
        /*0240*/ 	.word	0xffffffff


	//   ....[22]....
        /*0244*/ 	.word	0xffffffff


	//   ....[23]....
        /*0248*/ 	.word	0xffffffff


	//   ....[24]....
        /*024c*/ 	.word	0xffffffff


	//   ....[25]....
        /*0250*/ 	.word	0xffffffff


	//   ....[26]....
        /*0254*/ 	.word	0xffffffff


	//   ....[27]....
        /*0258*/ 	.word	0xffffffff


	//   ....[28]....
        /*025c*/ 	.word	0xffffffff


	//   ....[29]....
        /*0260*/ 	.word	0xffffffff


	//   ....[30]....
        /*0264*/ 	.word	0xffffffff


	//   ....[31]....
        /*0268*/ 	.word	0xffffffff


	//   ....[32]....
        /*026c*/ 	.word	0xffffffff


	//   ....[33]....
        /*0270*/ 	.word	0xffffffff


	//   ....[34]....
        /*0274*/ 	.word	0xffffffff


	//   ....[35]....
        /*0278*/ 	.word	0xffffffff


	//   ....[36]....
        /*027c*/ 	.word	0xffffffff


	//   ....[37]....
        /*0280*/ 	.word	0xffffffff


	//   ....[38]....
        /*0284*/ 	.word	0xffffffff


	//   ....[39]....
        /*0288*/ 	.word	0xffffffff


	//   ....[40]....
        /*028c*/ 	.word	0xffffffff


	//   ....[41]....
        /*0290*/ 	.word	0xffffffff


	//   ....[42]....
        /*0294*/ 	.word	0xffffffff


	//   ....[43]....
        /*0298*/ 	.word	0xffffffff


	//   ....[44]....
        /*029c*/ 	.word	0xffffffff


	//   ....[45]....
        /*02a0*/ 	.word	0xffffffff


	//   ....[46]....
        /*02a4*/ 	.word	0xffffffff


	//   ....[47]....
        /*02a8*/ 	.word	0xffffffff


	//   ....[48]....
        /*02ac*/ 	.word	0xffffffff


	//   ....[49]....
        /*02b0*/ 	.word	0xffffffff


	//   ....[50]....
        /*02b4*/ 	.word	0xffffffff


	//   ....[51]....
        /*02b8*/ 	.word	0xffffffff


	//   ....[52]....
        /*02bc*/ 	.word	0xffffffff


	//   ....[53]....
        /*02c0*/ 	.word	0xffffffff


	//   ....[54]....
        /*02c4*/ 	.word	0xffffffff


	//   ....[55]....
        /*02c8*/ 	.word	0xffffffff


	//   ....[56]....
        /*02cc*/ 	.word	0xffffffff


	//   ....[57]....
        /*02d0*/ 	.word	0xffffffff


	//   ....[58]....
        /*02d4*/ 	.word	0xffffffff


	//   ....[59]....
        /*02d8*/ 	.word	0xffffffff


	//   ....[60]....
        /*02dc*/ 	.word	0xffffffff


	//   ....[61]....
        /*02e0*/ 	.word	0xffffffff


	//   ....[62]....
        /*02e4*/ 	.word	0xffffffff


	//   ....[63]....
        /*02e8*/ 	.word	0xffffffff


	//   ....[64]....
        /*02ec*/ 	.word	0xffffffff


	//   ....[65]....
        /*02f0*/ 	.word	0xffffffff


	//   ....[66]....
        /*02f4*/ 	.word	0xffffffff


	//   ....[67]....
        /*02f8*/ 	.word	0xffffffff


	//   ....[68]....
        /*02fc*/ 	.word	0xffffffff


	//   ....[69]....
        /*0300*/ 	.word	0xffffffff


	//   ....[70]....
        /*0304*/ 	.word	0xffffffff


	//   ....[71]....
        /*0308*/ 	.word	0xffffffff


	//   ....[72]....
        /*030c*/ 	.word	0xffffffff


	//   ....[73]....
        /*0310*/ 	.word	0xffffffff


	//   ....[74]....
        /*0314*/ 	.word	0xffffffff


	//   ....[75]....
        /*0318*/ 	.word	0xffffffff


	//   ....[76]....
        /*031c*/ 	.word	0xffffffff


	//   ....[77]....
        /*0320*/ 	.word	0xffffffff


	//   ....[78]....
        /*0324*/ 	.word	0xffffffff


	//   ....[79]....
        /*0328*/ 	.word	0xffffffff


	//   ....[80]....
        /*032c*/ 	.word	0xffffffff


	//   ....[81]....
        /*0330*/ 	.word	0xffffffff


	//   ....[82]....
        /*0334*/ 	.word	0xffffffff


	//   ....[83]....
        /*0338*/ 	.word	0xffffffff


	//   ....[84]....
        /*033c*/ 	.word	0xffffffff


	//   ....[85]....
        /*0340*/ 	.word	0xffffffff


	//   ....[86]....
        /*0344*/ 	.word	0xffffffff


	//   ....[87]....
        /*0348*/ 	.word	0xffffffff


	//   ....[88]....
        /*034c*/ 	.word	0xffffffff


	//   ....[89]....
        /*0350*/ 	.word	0xffffffff


	//   ....[90]....
        /*0354*/ 	.word	0xffffffff


	//   ....[91]....
        /*0358*/ 	.word	0xffffffff


	//   ....[92]....
        /*035c*/ 	.word	0xffffffff


	//   ....[93]....
        /*0360*/ 	.word	0xffffffff


	//   ....[94]....
        /*0364*/ 	.word	0xffffffff


	//   ....[95]....
        /*0368*/ 	.word	0xffffffff


	//   ....[96]....
        /*036c*/ 	.word	0xffffffff


	//   ....[97]....
        /*0370*/ 	.word	0xffffffff


	//   ....[98]....
        /*0374*/ 	.word	0xffffffff


	//   ....[99]....
        /*0378*/ 	.word	0xffffffff


	//   ....[100]....
        /*037c*/ 	.word	0xffffffff


	//   ....[101]....
        /*0380*/ 	.word	0xffffffff


	//   ....[102]....
        /*0384*/ 	.word	0xffffffff


	//   ....[103]....
        /*0388*/ 	.word	0xffffffff


	//   ....[104]....
        /*038c*/ 	.word	0xffffffff


	//   ....[105]....
        /*0390*/ 	.word	0xffffffff


	//   ....[106]....
        /*0394*/ 	.word	0xffffffff


	//   ....[107]....
        /*0398*/ 	.word	0xffffffff


	//   ....[108]....
        /*039c*/ 	.word	0xffffffff


	//   ....[109]....
        /*03a0*/ 	.word	0xffffffff


	//   ....[110]....
        /*03a4*/ 	.word	0xffffffff


	//   ....[111]....
        /*03a8*/ 	.word	0xffffffff


	//   ....[112]....
        /*03ac*/ 	.word	0xffffffff


	//   ....[113]....
        /*03b0*/ 	.word	0xffffffff


	//   ....[114]....
        /*03b4*/ 	.word	0xffffffff


	//   ....[115]....
        /*03b8*/ 	.word	0xffffffff


	//   ....[116]....
        /*03bc*/ 	.word	0xffffffff


	//   ....[117]....
        /*03c0*/ 	.word	0xffffffff


	//   ....[118]....
        /*03c4*/ 	.word	0xffffffff


	//   ....[119]....
        /*03c8*/ 	.word	0xffffffff


	//   ....[120]....
        /*03cc*/ 	.word	0xffffffff


	//   ....[121]....
        /*03d0*/ 	.word	0xffffffff


	//   ....[122]....
        /*03d4*/ 	.word	0xffffffff


	//   ....[123]....
        /*03d8*/ 	.word	0xffffffff


	//   ....[124]....
        /*03dc*/ 	.word	0xffffffff


	//   ....[125]....
        /*03e0*/ 	.word	0xffffffff


	//   ....[126]....
        /*03e4*/ 	.word	0xffffffff


	//   ....[127]....
        /*03e8*/ 	.word	0xffffffff


	//   ....[128]....
        /*03ec*/ 	.word	0xffffffff


	//   ....[129]....
        /*03f0*/ 	.word	0xffffffff


	//   ....[130]....
        /*03f4*/ 	.word	0xffffffff


	//   ....[131]....
        /*03f8*/ 	.word	0xffffffff


	//   ....[132]....
        /*03fc*/ 	.word	0xffffffff


	//   ....[133]....
        /*0400*/ 	.word	0xffffffff


	//   ....[134]....
        /*0404*/ 	.word	0xffffffff


	//   ....[135]....
        /*0408*/ 	.word	0xffffffff


	//   ....[136]....
        /*040c*/ 	.word	0xffffffff


	//   ....[137]....
        /*0410*/ 	.word	0xffffffff


	//   ....[138]....
        /*0414*/ 	.word	0xffffffff


	//   ....[139]....
        /*0418*/ 	.word	0xffffffff


	//   ....[140]....
        /*041c*/ 	.word	0xffffffff


	//   ....[141]....
        /*0420*/ 	.word	0xffffffff


	//   ....[142]....
        /*0424*/ 	.word	0xffffffff


	//   ....[143]....
        /*0428*/ 	.word	0xffffffff


	//   ....[144]....
        /*042c*/ 	.word	0xffffffff


	//   ....[145]....
        /*0430*/ 	.word	0xffffffff


	//   ....[146]....
        /*0434*/ 	.word	0xffffffff


	//   ....[147]....
        /*0438*/ 	.word	0xffffffff


	//   ....[148]....
        /*043c*/ 	.word	0xffffffff


	//   ....[149]....
        /*0440*/ 	.word	0xffffffff


	//   ....[150]....
        /*0444*/ 	.word	0xffffffff


	//   ....[151]....
        /*0448*/ 	.word	0xffffffff


	//   ....[152]....
        /*044c*/ 	.word	0xffffffff


	//   ....[153]....
        /*0450*/ 	.word	0xffffffff


	//   ....[154]....
        /*0454*/ 	.word	0xffffffff


	//   ....[155]....
        /*0458*/ 	.word	0xffffffff


	//   ....[156]....
        /*045c*/ 	.word	0xffffffff


	//   ....[157]....
        /*0460*/ 	.word	0xffffffff


	//   ....[158]....
        /*0464*/ 	.word	0xffffffff


	//   ....[159]....
        /*0468*/ 	.word	0xffffffff


	//   ....[160]....
        /*046c*/ 	.word	0xffffffff


	//   ....[161]....
        /*0470*/ 	.word	0xffffffff


	//   ....[162]....
        /*0474*/ 	.word	0xffffffff


	//   ....[163]....
        /*0478*/ 	.word	0xffffffff


	//   ....[164]....
        /*047c*/ 	.word	0xffffffff


	//   ....[165]....
        /*0480*/ 	.word	0xffffffff


	//   ....[166]....
        /*0484*/ 	.word	0xffffffff


	//   ....[167]....
        /*0488*/ 	.word	0xffffffff


	//   ....[168]....
        /*048c*/ 	.word	0xffffffff


	//   ....[169]....
        /*0490*/ 	.word	0xffffffff


	//   ....[170]....
        /*0494*/ 	.word	0xffffffff


	//   ....[171]....
        /*0498*/ 	.word	0xffffffff


	//   ....[172]....
        /*049c*/ 	.word	0xffffffff


	//   ....[173]....
        /*04a0*/ 	.word	0xffffffff


	//   ....[174]....
        /*04a4*/ 	.word	0xffffffff


	//   ....[175]....
        /*04a8*/ 	.word	0x0500000f


	//   ....[176]....
        /*04ac*/ 	.word	0x0500000f


	//   ....[177]....
        /*04b0*/ 	.word	0x0500000f


	//   ....[178]....
        /*04b4*/ 	.word	0x0500000f


	//   ....[179]....
        /*04b8*/ 	.word	0x0500000f


	//   ....[180]....
        /*04bc*/ 	.word	0x0500000f


	//   ....[181]....
        /*04c0*/ 	.word	0x0500000f


	//   ....[182]....
        /*04c4*/ 	.word	0x0500000f


	//   ....[183]....
        /*04c8*/ 	.word	0x0500000f


	//   ....[184]....
        /*04cc*/ 	.word	0x0500000f


	//   ....[185]....
        /*04d0*/ 	.word	0x0500000f


	//   ....[186]....
        /*04d4*/ 	.word	0x0500000f


	//   ....[187]....
        /*04d8*/ 	.word	0x0500000f


	//   ....[188]....
        /*04dc*/ 	.word	0x0500000f


	//   ....[189]....
        /*04e0*/ 	.word	0x0500000f


	//   ....[190]....
        /*04e4*/ 	.word	0x0500000f


	//   ....[191]....
        /*04e8*/ 	.word	0x0500000f


	//   ....[192]....
        /*04ec*/ 	.word	0x0500000f


	//   ....[193]....
        /*04f0*/ 	.word	0x0500000f


	//   ....[194]....
        /*04f4*/ 	.word	0x0500000f


	//   ....[195]....
        /*04f8*/ 	.word	0x0500000f


	//   ....[196]....
        /*04fc*/ 	.word	0x0500000f


	//   ....[197]....
        /*0500*/ 	.word	0x0500000f


	//   ....[198]....
        /*0504*/ 	.word	0x0500000f


	//   ....[199]....
        /*0508*/ 	.word	0x0500000f


	//   ....[200]....
        /*050c*/ 	.word	0x0500000f


	//   ....[201]....
        /*0510*/ 	.word	0x0500000f


	//   ....[202]....
        /*0514*/ 	.word	0x0500000f


	//   ....[203]....
        /*0518*/ 	.word	0x0500000f


	//   ....[204]....
        /*051c*/ 	.word	0x0500000f


	//   ....[205]....
        /*0520*/ 	.word	0x0500000f


	//   ....[206]....
        /*0524*/ 	.word	0x0500000f


	//   ....[207]....
        /*0528*/ 	.word	0x0500000f


	//   ....[208]....
        /*052c*/ 	.word	0x0500000f


	//   ....[209]....
        /*0530*/ 	.word	0x0500000f


	//   ....[210]....
        /*0534*/ 	.word	0x0500000f


	//   ....[211]....
        /*0538*/ 	.word	0x0500000f


	//   ....[212]....
        /*053c*/ 	.word	0x0500000f


	//   ....[213]....
        /*0540*/ 	.word	0x0500000f


	//   ....[214]....
        /*0544*/ 	.word	0x0500000f


	//   ....[215]....
        /*0548*/ 	.word	0x0500000f


	//   ....[216]....
        /*054c*/ 	.word	0x0500000f


	//   ....[217]....
        /*0550*/ 	.word	0x0500000f


	//   ....[218]....
        /*0554*/ 	.word	0x0500000f


	//   ....[219]....
        /*0558*/ 	.word	0x0500000f


	//   ....[220]....
        /*055c*/ 	.word	0x0500000f


	//   ....[221]....
        /*0560*/ 	.word	0x0500000f


	//   ....[222]....
        /*0564*/ 	.word	0x0500000f


	//   ....[223]....
        /*0568*/ 	.word	0x0500000f


	//   ....[224]....
        /*056c*/ 	.word	0x0500000f


	//   ....[225]....
        /*0570*/ 	.word	0x0500000f


	//   ....[226]....
        /*0574*/ 	.word	0x0500000f


	//   ....[227]....
        /*0578*/ 	.word	0x0500000f


	//   ....[228]....
        /*057c*/ 	.word	0x0500000f


	//   ....[229]....
        /*0580*/ 	.word	0x0500000f


	//   ....[230]....
        /*0584*/ 	.word	0x0500000f


	//   ....[231]....
        /*0588*/ 	.word	0x0500000f


	//   ....[232]....
        /*058c*/ 	.word	0x0500000f


	//   ....[233]....
        /*0590*/ 	.word	0x0500000f


	//   ....[234]....
        /*0594*/ 	.word	0x0500000f


	//   ....[235]....
        /*0598*/ 	.word	0x0500000f


	//   ....[236]....
        /*059c*/ 	.word	0x0500000f


	//   ....[237]....
        /*05a0*/ 	.word	0x0500000f


	//   ....[238]....
        /*05a4*/ 	.word	0x0500000f


	//   ....[239]....
        /*05a8*/ 	.word	0x0500000f


	//   ....[240]....
        /*05ac*/ 	.word	0x0500000f


	//   ....[241]....
        /*05b0*/ 	.word	0x0500000f


	//   ....[242]....
        /*05b4*/ 	.word	0x0500000f


	//   ....[243]....
        /*05b8*/ 	.word	0x0500000f


	//   ....[244]....
        /*05bc*/ 	.word	0x0500000f


	//   ....[245]....
        /*05c0*/ 	.word	0x0500000f


	//   ....[246]....
        /*05c4*/ 	.word	0x0500000f


	//   ....[247]....
        /*05c8*/ 	.word	0x0500000f


	//   ....[248]....
        /*05cc*/ 	.word	0x0500000f


	//   ....[249]....
        /*05d0*/ 	.word	0x0500000f


	//   ....[250]....
        /*05d4*/ 	.word	0x0500000f


	//   ....[251]....
        /*05d8*/ 	.word	0x0500000f


	//   ....[252]....
        /*05dc*/ 	.word	0x0500000f


	//   ....[253]....
        /*05e0*/ 	.word	0x0500000f


	//   ....[254]....
        /*05e4*/ 	.word	0x0500000f


	//   ....[255]....
        /*05e8*/ 	.word	0x0500000f


	//   ....[0]....
        /*05ec*/ 	.word	0x0500000f


	//   ....[1]....
        /*05f0*/ 	.word	0x0500000f


	//   ....[2]....
        /*05f4*/ 	.word	0x0500000f


	//   ....[3]....
        /*05f8*/ 	.word	0x0500000f


	//   ....[4]....
        /*05fc*/ 	.word	0x0500000f


	//   ....[5]....
        /*0600*/ 	.word	0x0500000f


	//   ....[6]....
        /*0604*/ 	.word	0x0500000f


	//   ....[7]....
        /*0608*/ 	.word	0x0500000f


	//   ....[8]....
        /*060c*/ 	.word	0x0500000f


	//   ....[9]....
        /*0610*/ 	.word	0x0500000f


	//   ....[10]....
        /*0614*/ 	.word	0x0500000f


	//   ....[11]....
        /*0618*/ 	.word	0x0500000f


	//   ....[12]....
        /*061c*/ 	.word	0x0500000f


	//   ....[13]....
        /*0620*/ 	.word	0x0500000f


	//   ....[14]....
        /*0624*/ 	.word	0x0500000f


	//   ....[15]....
        /*0628*/ 	.word	0x0500000f


	//   ....[16]....
        /*062c*/ 	.word	0x0500000f


	//   ....[17]....
        /*0630*/ 	.word	0x0500000f


	//   ....[18]....
        /*0634*/ 	.word	0x0500000f


	//   ....[19]....
        /*0638*/ 	.word	0x0500000f


	//   ....[20]....
        /*063c*/ 	.word	0x0500000f


	//   ....[21]....
        /*0640*/ 	.word	0x0500000f


	//   ....[22]....
        /*0644*/ 	.word	0x0500000f


	//   ....[23]....
        /*0648*/ 	.word	0x0500000f


	//   ....[24]....
        /*064c*/ 	.word	0x0500000f


	//   ....[25]....
        /*0650*/ 	.word	0x0500000f


	//----- nvinfo : EIATTR_COOP_GROUP_INSTR_OFFSETS
	.align		4
.L_1491:
        /*0654*/ 	.byte	0x04, 0x28
        /*0656*/ 	.short	(.L_1493 - .L_1492)


	//   ....[0]....
.L_1492:
        /*0658*/ 	.word	0x00000080


	//   ....[1]....
        /*065c*/ 	.word	0x00000090


	//   ....[2]....
        /*0660*/ 	.word	0x000002d0


	//   ....[3]....
        /*0664*/ 	.word	0x00000430


	//   ....[4]....
        /*0668*/ 	.word	0x00000550


	//   ....[5]....
        /*066c*/ 	.word	0x000006b0


	//   ....[6]....
        /*0670*/ 	.word	0x000017d0


	//   ....[7]....
        /*0674*/ 	.word	0x00001f10


	//   ....[8]....
        /*0678*/ 	.word	0x000029a0


	//   ....[9]....
        /*067c*/ 	.word	0x00003c90


	//   ....[10]....
        /*0680*/ 	.word	0x00003da0


	//   ....[11]....
        /*0684*/ 	.word	0x00004660


	//   ....[12]....
        /*0688*/ 	.word	0x000046e0


	//   ....[13]....
        /*068c*/ 	.word	0x00005d30


	//   ....[14]....
        /*0690*/ 	.word	0x00006680


	//   ....[15]....
        /*0694*/ 	.word	0x00007260


	//   ....[16]....
        /*0698*/ 	.word	0x00007310


	//   ....[17]....
        /*069c*/ 	.word	0x00007c30


	//   ....[18]....
        /*06a0*/ 	.word	0x00007cc0


	//   ....[19]....
        /*06a4*/ 	.word	0x0000a030


	//   ....[20]....
        /*06a8*/ 	.word	0x0000a060


	//   ....[21]....
        /*06ac*/ 	.word	0x0000a090


	//   ....[22]....
        /*06b0*/ 	.word	0x0000a0a0


	//   ....[23]....
        /*06b4*/ 	.word	0x0000bb00


	//   ....[24]....
        /*06b8*/ 	.word	0x0000c450


	//   ....[25]....
        /*06bc*/ 	.word	0x0000d030


	//   ....[26]....
        /*06c0*/ 	.word	0x0000d0e0


	//   ....[27]....
        /*06c4*/ 	.word	0x0000da00


	//   ....[28]....
        /*06c8*/ 	.word	0x0000da90


	//   ....[29]....
        /*06cc*/ 	.word	0x0000e950


	//   ....[30]....
        /*06d0*/ 	.word	0x0000e980


	//   ....[31]....
        /*06d4*/ 	.word	0x0000ea20


	//   ....[32]....
        /*06d8*/ 	.word	0x0000ea40


	//   ....[33]....
        /*06dc*/ 	.word	0x0000f800


	//   ....[34]....
        /*06e0*/ 	.word	0x0000f840


	//   ....[35]....
        /*06e4*/ 	.word	0x0000f880


	//   ....[36]....
        /*06e8*/ 	.word	0x0000f8c0


	//   ....[37]....
        /*06ec*/ 	.word	0x0000fd90


	//   ....[38]....
        /*06f0*/ 	.word	0x0000fdd0


	//   ....[39]....
        /*06f4*/ 	.word	0x0000fdf0


	//   ....[40]....
        /*06f8*/ 	.word	0x0000fe30


	//   ....[41]....
        /*06fc*/ 	.word	0x0000fe50


	//   ....[42]....
        /*0700*/ 	.word	0x0000fe60


	//   ....[43]....
        /*0704*/ 	.word	0x0000fe80


	//   ....[44]....
        /*0708*/ 	.word	0x0000fea0


	//   ....[45]....
        /*070c*/ 	.word	0x00010740


	//   ....[46]....
        /*0710*/ 	.word	0x00010770


	//   ....[47]....
        /*0714*/ 	.word	0x000107b0


	//   ....[48]....
        /*0718*/ 	.word	0x000107e0


	//   ....[49]....
        /*071c*/ 	.word	0x000107f0


	//   ....[50]....
        /*0720*/ 	.word	0x00010800


	//   ....[51]....
        /*0724*/ 	.word	0x00010810


	//   ....[52]....
        /*0728*/ 	.word	0x00010830


	//   ....[53]....
        /*072c*/ 	.word	0x00010990


	//   ....[54]....
        /*0730*/ 	.word	0x00010b80


	//   ....[55]....
        /*0734*/ 	.word	0x00010bb0


	//   ....[56]....
        /*0738*/ 	.word	0x00010be0


	//   ....[57]....
        /*073c*/ 	.word	0x00010c10


	//   ....[58]....
        /*0740*/ 	.word	0x00010c40


	//   ....[59]....
        /*0744*/ 	.word	0x00010c70


	//   ....[60]....
        /*0748*/ 	.word	0x00010dc0


	//   ....[61]....
        /*074c*/ 	.word	0x00010df0


	//   ....[62]....
        /*0750*/ 	.word	0x00010e20


	//   ....[63]....
        /*0754*/ 	.word	0x00010e50


	//   ....[64]....
        /*0758*/ 	.word	0x00010e80


	//   ....[65]....
        /*075c*/ 	.word	0x00010eb0


	//   ....[66]....
        /*0760*/ 	.word	0x00010f40


	//   ....[67]....
        /*0764*/ 	.word	0x00010fa0


	//   ....[68]....
        /*0768*/ 	.word	0x00011030


	//   ....[69]....
        /*076c*/ 	.word	0x00012b90


	//   ....[70]....
        /*0770*/ 	.word	0x00012bb0


	//   ....[71]....
        /*0774*/ 	.word	0x00012c40


	//   ....[72]....
        /*0778*/ 	.word	0x00012c60


	//   ....[73]....
        /*077c*/ 	.word	0x00012ce0


	//   ....[74]....
        /*0780*/ 	.word	0x00012d00


	//   ....[75]....
        /*0784*/ 	.word	0x00012d80


	//   ....[76]....
        /*0788*/ 	.word	0x00012da0


	//   ....[77]....
        /*078c*/ 	.word	0x00012e20


	//   ....[78]....
        /*0790*/ 	.word	0x00012e40


	//   ....[79]....
        /*0794*/ 	.word	0x00012ec0


	//   ....[80]....
        /*0798*/ 	.word	0x00012ee0


	//   ....[81]....
        /*079c*/ 	.word	0x00012f60


	//   ....[82]....
        /*07a0*/ 	.word	0x00012f80


	//   ....[83]....
        /*07a4*/ 	.word	0x00012f90


	//   ....[84]....
        /*07a8*/ 	.word	0x00012fa0


	//   ....[85]....
        /*07ac*/ 	.word	0x00013880


	//   ....[86]....
        /*07b0*/ 	.word	0x000138b0


	//   ....[87]....
        /*07b4*/ 	.word	0x00013950


	//   ....[88]....
        /*07b8*/ 	.word	0x00013970


	//   ....[89]....
        /*07bc*/ 	.word	0x000139f0


	//   ....[90]....
        /*07c0*/ 	.word	0x00013a10


	//   ....[91]....
        /*07c4*/ 	.word	0x00013a90


	//   ....[92]....
        /*07c8*/ 	.word	0x00013ab0


	//   ....[93]....
        /*07cc*/ 	.word	0x00013b30


	//   ....[94]....
        /*07d0*/ 	.word	0x00013b50


	//   ....[95]....
        /*07d4*/ 	.word	0x00013bd0


	//   ....[96]....
        /*07d8*/ 	.word	0x00013bf0


	//   ....[97]....
        /*07dc*/ 	.word	0x00013c70


	//   ....[98]....
        /*07e0*/ 	.word	0x00013c90


	//   ....[99]....
        /*07e4*/ 	.word	0x00013ca0


	//   ....[100]....
        /*07e8*/ 	.word	0x00013d10


	//   ....[101]....
        /*07ec*/ 	.word	0x00013d60


	//   ....[102]....
        /*07f0*/ 	.word	0x00013d90


	//   ....[103]....
        /*07f4*/ 	.word	0x00013e20


	//   ....[104]....
        /*07f8*/ 	.word	0x00013e30


	//   ....[105]....
        /*07fc*/ 	.word	0x00013ea0


	//   ....[106]....
        /*0800*/ 	.word	0x00013eb0


	//   ....[107]....
        /*0804*/ 	.word	0x00013ef0


	//   ....[108]....
        /*0808*/ 	.word	0x00013f10


	//   ....[109]....
        /*080c*/ 	.word	0x00014690


	//   ....[110]....
        /*0810*/ 	.word	0x000146c0


	//   ....[111]....
        /*0814*/ 	.word	0x00014710


	//   ....[112]....
        /*0818*/ 	.word	0x00014720


	//   ....[113]....
        /*081c*/ 	.word	0x00014760


	//   ....[114]....
        /*0820*/ 	.word	0x00014770


	//   ....[115]....
        /*0824*/ 	.word	0x000147b0


	//   ....[116]....
        /*0828*/ 	.word	0x000147c0


	//   ....[117]....
        /*082c*/ 	.word	0x00014800


	//   ....[118]....
        /*0830*/ 	.word	0x00014810


	//   ....[119]....
        /*0834*/ 	.word	0x00014850


	//   ....[120]....
        /*0838*/ 	.word	0x00014860


	//   ....[121]....
        /*083c*/ 	.word	0x000148a0


	//   ....[122]....
        /*0840*/ 	.word	0x000148b0


	//   ....[123]....
        /*0844*/ 	.word	0x000148c0


	//   ....[124]....
        /*0848*/ 	.word	0x00014900


	//   ....[125]....
        /*084c*/ 	.word	0x00014bb0


	//   ....[126]....
        /*0850*/ 	.word	0x00014be0


	//   ....[127]....
        /*0854*/ 	.word	0x00014c40


	//   ....[128]....
        /*0858*/ 	.word	0x00014c50


	//   ....[129]....
        /*085c*/ 	.word	0x00014ca0


	//   ....[130]....
        /*0860*/ 	.word	0x00014cb0


	//   ....[131]....
        /*0864*/ 	.word	0x00014d00


	//   ....[132]....
        /*0868*/ 	.word	0x00014d10


	//   ....[133]....
        /*086c*/ 	.word	0x00014d60


	//   ....[134]....
        /*0870*/ 	.word	0x00014d70


	//   ....[135]....
        /*0874*/ 	.word	0x00014dc0


	//   ....[136]....
        /*0878*/ 	.word	0x00014dd0


	//   ....[137]....
        /*087c*/ 	.word	0x00014e20


	//   ....[138]....
        /*0880*/ 	.word	0x00014e30


	//   ....[139]....
        /*0884*/ 	.word	0x00014e40


	//   ....[140]....
        /*0888*/ 	.word	0x00014e80


	//   ....[141]....
        /*088c*/ 	.word	0x00015450


	//   ....[142]....
        /*0890*/ 	.word	0x00015490


	//   ....[143]....
        /*0894*/ 	.word	0x000154c0


	//   ....[144]....
        /*0898*/ 	.word	0x000154d0


	//   ....[145]....
        /*089c*/ 	.word	0x000154e0


	//   ....[146]....
        /*08a0*/ 	.word	0x000154f0


	//   ....[147]....
        /*08a4*/ 	.word	0x00015510


	//   ....[148]....
        /*08a8*/ 	.word	0x00015560


	//   ....[149]....
        /*08ac*/ 	.word	0x00015580


	//   ....[150]....
        /*08b0*/ 	.word	0x000155c0


	//   ....[151]....
        /*08b4*/ 	.word	0x000155e0


	//   ....[152]....
        /*08b8*/ 	.word	0x00015620


	//   ....[153]....
        /*08bc*/ 	.word	0x00015640


	//   ....[154]....
        /*08c0*/ 	.word	0x00015690


	//   ....[155]....
        /*08c4*/ 	.word	0x000156c0


	//   ....[156]....
        /*08c8*/ 	.word	0x00015720


	//   ....[157]....
        /*08cc*/ 	.word	0x00015aa0


	//   ....[158]....
        /*08d0*/ 	.word	0x00015af0


	//   ....[159]....
        /*08d4*/ 	.word	0x00015b20


	//   ....[160]....
        /*08d8*/ 	.word	0x00015b50


	//   ....[161]....
        /*08dc*/ 	.word	0x00015b60


	//   ....[162]....
        /*08e0*/ 	.word	0x00015b90


	//   ....[163]....
        /*08e4*/ 	.word	0x00015bc0


	//   ....[164]....
        /*08e8*/ 	.word	0x00015bf0


	//   ....[165]....
        /*08ec*/ 	.word	0x00015d70


	//   ....[166]....
        /*08f0*/ 	.word	0x00015da0


	//   ....[167]....
        /*08f4*/ 	.word	0x00015dd0


	//   ....[168]....
        /*08f8*/ 	.word	0x00015e00


	//   ....[169]....
        /*08fc*/ 	.word	0x00015e30


	//   ....[170]....
        /*0900*/ 	.word	0x00015e60


	//   ....[171]....
        /*0904*/ 	.word	0x00015f20


	//   ....[172]....
        /*0908*/ 	.word	0x00015f40


	//   ....[173]....
        /*090c*/ 	.word	0x00015fb0


	//   ....[174]....
        /*0910*/ 	.word	0x00016650


	//   ....[175]....
        /*0914*/ 	.word	0x00016cb0


	//   ....[176]....
        /*0918*/ 	.word	0x00016da0


	//   ....[177]....
        /*091c*/ 	.word	0x00016e40


	//   ....[178]....
        /*0920*/ 	.word	0x00016ea0


	//   ....[179]....
        /*0924*/ 	.word	0x00016f90


	//   ....[180]....
        /*0928*/ 	.word	0x00017000


	//   ....[181]....
        /*092c*/ 	.word	0x000170f0


	//   ....[182]....
        /*0930*/ 	.word	0x00017160


	//   ....[183]....
        /*0934*/ 	.word	0x00017250


	//   ....[184]....
        /*0938*/ 	.word	0x000172c0


	//   ....[185]....
        /*093c*/ 	.word	0x000173b0


	//   ....[186]....
        /*0940*/ 	.word	0x00017420


	//   ....[187]....
        /*0944*/ 	.word	0x00017510


	//   ....[188]....
        /*0948*/ 	.word	0x00017580


	//   ....[189]....
        /*094c*/ 	.word	0x00017670


	//   ....[190]....
        /*0950*/ 	.word	0x000176e0


	//   ....[191]....
        /*0954*/ 	.word	0x00017780


	//   ....[192]....
        /*0958*/ 	.word	0x00017870


	//   ....[193]....
        /*095c*/ 	.word	0x000178e0


	//   ....[194]....
        /*0960*/ 	.word	0x00017940


	//   ....[195]....
        /*0964*/ 	.word	0x00017a30


	//   ....[196]....
        /*0968*/ 	.word	0x00017a90


	//   ....[197]....
        /*096c*/ 	.word	0x00017b90


	//   ....[198]....
        /*0970*/ 	.word	0x00017bf0


	//   ....[199]....
        /*0974*/ 	.word	0x00017cf0


	//   ....[200]....
        /*0978*/ 	.word	0x00017d50


	//   ....[201]....
        /*097c*/ 	.word	0x00017e50


	//   ....[202]....
        /*0980*/ 	.word	0x00017eb0


	//   ....[203]....
        /*0984*/ 	.word	0x00017fb0


	//   ....[204]....
        /*0988*/ 	.word	0x00018010


	//   ....[205]....
        /*098c*/ 	.word	0x00018110


	//   ....[206]....
        /*0990*/ 	.word	0x00018170


	//   ....[207]....
        /*0994*/ 	.word	0x00018220


	//   ....[208]....
        /*0998*/ 	.word	0x000182d0


	//   ....[209]....
        /*099c*/ 	.word	0x000183a0


	//   ....[210]....
        /*09a0*/ 	.word	0x00018400


	//   ....[211]....
        /*09a4*/ 	.word	0x00018500


	//   ....[212]....
        /*09a8*/ 	.word	0x00018560


	//   ....[213]....
        /*09ac*/ 	.word	0x00018630


	//   ....[214]....
        /*09b0*/ 	.word	0x00018690


	//   ....[215]....
        /*09b4*/ 	.word	0x00018750


	//   ....[216]....
        /*09b8*/ 	.word	0x00018890


	//   ....[217]....
        /*09bc*/ 	.word	0x00018930


	//   ....[218]....
        /*09c0*/ 	.word	0x000189a0


	//   ....[219]....
        /*09c4*/ 	.word	0x00018a50


	//   ....[220]....
        /*09c8*/ 	.word	0x00018ab0


	//   ....[221]....
        /*09cc*/ 	.word	0x00018b60


	//   ....[222]....
        /*09d0*/ 	.word	0x00018bc0


	//   ....[223]....
        /*09d4*/ 	.word	0x00018c70


	//   ....[224]....
        /*09d8*/ 	.word	0x00018cd0


	//   ....[225]....
        /*09dc*/ 	.word	0x00018d80


	//   ....[226]....
        /*09e0*/ 	.word	0x00018de0


	//   ....[227]....
        /*09e4*/ 	.word	0x00018e90


	//   ....[228]....
        /*09e8*/ 	.word	0x00018ef0


	//   ....[229]....
        /*09ec*/ 	.word	0x00018fa0


	//   ....[230]....
        /*09f0*/ 	.word	0x00019000


	//   ....[231]....
        /*09f4*/ 	.word	0x000190b0


	//   ....[232]....
        /*09f8*/ 	.word	0x000191a0


	//   ....[233]....
        /*09fc*/ 	.word	0x00019250


	//   ....[234]....
        /*0a00*/ 	.word	0x000192b0


	//   ....[235]....
        /*0a04*/ 	.word	0x00019370


	//   ....[236]....
        /*0a08*/ 	.word	0x000193d0


	//   ....[237]....
        /*0a0c*/ 	.word	0x00019490


	//   ....[238]....
        /*0a10*/ 	.word	0x000194f0


	//   ....[239]....
        /*0a14*/ 	.word	0x000195b0


	//   ....[240]....
        /*0a18*/ 	.word	0x00019610


	//   ....[241]....
        /*0a1c*/ 	.word	0x000196d0


	//   ....[242]....
        /*0a20*/ 	.word	0x00019730


	//   ....[243]....
        /*0a24*/ 	.word	0x000197f0


	//   ....[244]....
        /*0a28*/ 	.word	0x00019850


	//   ....[245]....
        /*0a2c*/ 	.word	0x00019910


	//   ....[246]....
        /*0a30*/ 	.word	0x00019970


	//   ....[247]....
        /*0a34*/ 	.word	0x00019a20


	//   ....[248]....
        /*0a38*/ 	.word	0x00019b10


	//   ....[249]....
        /*0a3c*/ 	.word	0x00019bb0


	//   ....[250]....
        /*0a40*/ 	.word	0x00019c50


	//   ....[251]....
        /*0a44*/ 	.word	0x00019d00


	//   ....[252]....
        /*0a48*/ 	.word	0x00019d60


	//   ....[253]....
        /*0a4c*/ 	.word	0x00019e20


	//   ....[254]....
        /*0a50*/ 	.word	0x00019e80


	//   ....[255]....
        /*0a54*/ 	.word	0x00019f40


	//   ....[0]....
        /*0a58*/ 	.word	0x00019fa0


	//   ....[1]....
        /*0a5c*/ 	.word	0x0001a060


	//   ....[2]....
        /*0a60*/ 	.word	0x0001a0c0


	//   ....[3]....
        /*0a64*/ 	.word	0x0001a180


	//   ....[4]....
        /*0a68*/ 	.word	0x0001a1e0


	//   ....[5]....
        /*0a6c*/ 	.word	0x0001a2a0


	//   ....[6]....
        /*0a70*/ 	.word	0x0001a300


	//   ....[7]....
        /*0a74*/ 	.word	0x0001a3a0


	//   ....[8]....
        /*0a78*/ 	.word	0x0001a430


	//   ....[9]....
        /*0a7c*/ 	.word	0x0001a4d0


	//   ....[10]....
        /*0a80*/ 	.word	0x0001a5f0


	//   ....[11]....
        /*0a84*/ 	.word	0x0001a660


	//   ....[12]....
        /*0a88*/ 	.word	0x0001a6d0


	//   ....[13]....
        /*0a8c*/ 	.word	0x0001a740


	//   ....[14]....
        /*0a90*/ 	.word	0x0001a7b0


	//   ....[15]....
        /*0a94*/ 	.word	0x0001a830


	//   ....[16]....
        /*0a98*/ 	.word	0x0001a8c0


	//   ....[17]....
        /*0a9c*/ 	.word	0x0001a950


	//   ....[18]....
        /*0aa0*/ 	.word	0x0001a9c0


	//   ....[19]....
        /*0aa4*/ 	.word	0x0001aa30


	//   ....[20]....
        /*0aa8*/ 	.word	0x0001aaa0


	//   ....[21]....
        /*0aac*/ 	.word	0x0001ab20


	//   ....[22]....
        /*0ab0*/ 	.word	0x0001ab90


	//   ....[23]....
        /*0ab4*/ 	.word	0x0001ac30


	//   ....[24]....
        /*0ab8*/ 	.word	0x0001acc0


	//   ....[25]....
        /*0abc*/ 	.word	0x0001ade0


	//----- nvinfo : EIATTR_REG_RECONFIG
	.align		4
.L_1493:
        /*0ac0*/ 	.byte	0x01, 0x54
	.zero		2


	//----- nvinfo : EIATTR_SYSCALL_OFFSETS
	.align		4
        /*0ac4*/ 	.byte	0x04, 0x46
        /*0ac6*/ 	.short	(.L_1495 - .L_1494)


	//   ....[0]....
.L_1494:
        /*0ac8*/ 	.word	0x000019b0


	//   ....[1]....
        /*0acc*/ 	.word	0x00012180


	//   ....[2]....
        /*0ad0*/ 	.word	0x000122d0


	//   ....[3]....
        /*0ad4*/ 	.word	0x000123c0


	//   ....[4]....
        /*0ad8*/ 	.word	0x00013350


	//----- nvinfo : EIATTR_MBARRIER_INSTR_OFFSETS
	.align		4
.L_1495:
        /*0adc*/ 	.byte	0x04, 0x39
        /*0ade*/ 	.short	(.L_1497 - .L_1496)


	//   ....[0]....
.L_1496:
        /*0ae0*/ 	.word	0x00000180
        /*0ae4*/ 	.word	0x000000ff
        /*0ae8*/ 	.word	0x00016800
        /*0aec*/ 	.short	0x0100
        /*0aee*/ 	.byte	0x08
	.zero		1


	//   ....[1]....
        /*0af0*/ 	.word	0x00000190
        /*0af4*/ 	.word	0x000000ff
        /*0af8*/ 	.word	0x00016820
        /*0afc*/ 	.short	0x0100
        /*0afe*/ 	.byte	0x08
	.zero		1


	//   ....[2]....
        /*0b00*/ 	.word	0x00000280
        /*0b04*/ 	.word	0x000000ff
        /*0b08*/ 	.word	0x00016830
        /*0b0c*/ 	.short	0x0100
        /*0b0e*/ 	.byte	0x08
	.zero		1


	//   ....[3]....
        /*0b10*/ 	.word	0x00000290
        /*0b14*/ 	.word	0x000000ff
        /*0b18*/ 	.word	0x00016840
        /*0b1c*/ 	.short	0x0100
        /*0b1e*/ 	.byte	0x08
	.zero		1


	//   ....[4]....
        /*0b20*/ 	.word	0x000002a0
        /*0b24*/ 	.word	0x000000ff
        /*0b28*/ 	.word	0x00016838
        /*0b2c*/ 	.short	0x0100
        /*0b2e*/ 	.byte	0x08
	.zero		1


	//   ....[5]....
        /*0b30*/ 	.word	0x000002b0
        /*0b34*/ 	.word	0x000000ff
        /*0b38*/ 	.word	0x00016848
        /*0b3c*/ 	.short	0x0100
        /*0b3e*/ 	.byte	0x08
	.zero		1


	//   ....[6]....
        /*0b40*/ 	.word	0x000003e0
        /*0b44*/ 	.word	0x000000ff
        /*0b48*/ 	.word	0x00016850
        /*0b4c*/ 	.short	0x0100
        /*0b4e*/ 	.byte	0x08
	.zero		1


	//   ....[7]....
        /*0b50*/ 	.word	0x000003f0
        /*0b54*/ 	.word	0x000000ff
        /*0b58*/ 	.word	0x00016860
        /*0b5c*/ 	.short	0x0100
        /*0b5e*/ 	.byte	0x08
	.zero		1


	//   ....[8]....
        /*0b60*/ 	.word	0x00000400
        /*0b64*/ 	.word	0x000000ff
        /*0b68*/ 	.word	0x00016858
        /*0b6c*/ 	.short	0x0100
        /*0b6e*/ 	.byte	0x08
	.zero		1


	//   ....[9]....
        /*0b70*/ 	.word	0x00000410
        /*0b74*/ 	.word	0x000000ff
        /*0b78*/ 	.word	0x00016868
        /*0b7c*/ 	.short	0x0100
        /*0b7e*/ 	.byte	0x08
	.zero		1


	//   ....[10]....
        /*0b80*/ 	.word	0x00000500
        /*0b84*/ 	.word	0x000000ff
        /*0b88*/ 	.word	0x00016870
        /*0b8c*/ 	.short	0x0100
        /*0b8e*/ 	.byte	0x06
	.zero		1


	//   ....[11]....
        /*0b90*/ 	.word	0x00000510
        /*0b94*/ 	.word	0x000000ff
        /*0b98*/ 	.word	0x00016880
        /*0b9c*/ 	.short	0x0100
        /*0b9e*/ 	.byte	0x06
	.zero		1


	//   ....[12]....
        /*0ba0*/ 	.word	0x00000520
        /*0ba4*/ 	.word	0x000000ff
        /*0ba8*/ 	.word	0x00016878
        /*0bac*/ 	.short	0x0100
        /*0bae*/ 	.byte	0x06
	.zero		1


	//   ....[13]....
        /*0bb0*/ 	.word	0x00000530
        /*0bb4*/ 	.word	0x000000ff
        /*0bb8*/ 	.word	0x00016888
        /*0bbc*/ 	.short	0x0100
        /*0bbe*/ 	.byte	0x06
	.zero		1


	//   ....[14]....
        /*0bc0*/ 	.word	0x00000660
        /*0bc4*/ 	.word	0x000000ff
        /*0bc8*/ 	.word	0x00016890
        /*0bcc*/ 	.short	0x0100
        /*0bce*/ 	.byte	0x08
	.zero		1


	//   ....[15]....
        /*0bd0*/ 	.word	0x00000670
        /*0bd4*/ 	.word	0x000000ff
        /*0bd8*/ 	.word	0x000168a0
        /*0bdc*/ 	.short	0x0100
        /*0bde*/ 	.byte	0x08
	.zero		1


	//   ....[16]....
        /*0be0*/ 	.word	0x00000680
        /*0be4*/ 	.word	0x000000ff
        /*0be8*/ 	.word	0x00016898
        /*0bec*/ 	.short	0x0100
        /*0bee*/ 	.byte	0x08
	.zero		1


	//   ....[17]....
        /*0bf0*/ 	.word	0x00000690
        /*0bf4*/ 	.word	0x000000ff
        /*0bf8*/ 	.word	0x000168a8
        /*0bfc*/ 	.short	0x0100
        /*0bfe*/ 	.byte	0x08
	.zero		1


	//   ....[18]....
        /*0c00*/ 	.word	0x000007d0
        /*0c04*/ 	.word	0x000000ff
        /*0c08*/ 	.word	0x000168b0
        /*0c0c*/ 	.short	0x0100
        /*0c0e*/ 	.byte	0x08
	.zero		1


	//   ....[19]....
        /*0c10*/ 	.word	0x000007e0
        /*0c14*/ 	.word	0x000000ff
        /*0c18*/ 	.word	0x000168c0
        /*0c1c*/ 	.short	0x0100
        /*0c1e*/ 	.byte	0x08
	.zero		1


	//   ....[20]....
        /*0c20*/ 	.word	0x000007f0
        /*0c24*/ 	.word	0x000000ff
        /*0c28*/ 	.word	0x000168b8
        /*0c2c*/ 	.short	0x0100
        /*0c2e*/ 	.byte	0x08
	.zero		1


	//   ....[21]....
        /*0c30*/ 	.word	0x00000800
        /*0c34*/ 	.word	0x000000ff
        /*0c38*/ 	.word	0x000168c8
        /*0c3c*/ 	.short	0x0100
        /*0c3e*/ 	.byte	0x08
	.zero		1


	//   ....[22]....
        /*0c40*/ 	.word	0x00001a30
        /*0c44*/ 	.word	0x000000ff
        /*0c48*/ 	.word	0x00016800
        /*0c4c*/ 	.short	0x010a
        /*0c4e*/ 	.byte	0x2d
	.zero		1


	//   ....[23]....
        /*0c50*/ 	.word	0x00001ab0
        /*0c54*/ 	.word	0x0000000d
        /*0c58*/ 	.word	0x00016830
        /*0c5c*/ 	.short	0x010a
        /*0c5e*/ 	.byte	0x3f
	.zero		1


	//   ....[24]....
        /*0c60*/ 	.word	0x00001af0
        /*0c64*/ 	.word	0x0000000d
        /*0c68*/ 	.word	0x00016830
        /*0c6c*/ 	.short	0x010a
        /*0c6e*/ 	.byte	0x3f
	.zero		1


	//   ....[25]....
        /*0c70*/ 	.word	0x000022a0
        /*0c74*/ 	.word	0x000000ff
        /*0c78*/ 	.word	0x00000000
        /*0c7c*/ 	.short	0x0101
        /*0c7e*/ 	.byte	0x06
	.zero		1


	//   ....[26]....
        /*0c80*/ 	.word	0x00005580
        /*0c84*/ 	.word	0x000000ff
        /*0c88*/ 	.word	0x00016830
        /*0c8c*/ 	.short	0x010a
        /*0c8e*/ 	.byte	0x06
	.zero		1


	//   ....[27]....
        /*0c90*/ 	.word	0x000055c0
        /*0c94*/ 	.word	0x000000ff
        /*0c98*/ 	.word	0x00016830
        /*0c9c*/ 	.short	0x010a
        /*0c9e*/ 	.byte	0x06
	.zero		1


	//   ....[28]....
        /*0ca0*/ 	.word	0x000057d0
        /*0ca4*/ 	.word	0x000000ff
        /*0ca8*/ 	.word	0x00016850
        /*0cac*/ 	.short	0x010a
        /*0cae*/ 	.byte	0x06
	.zero		1


	//   ....[29]....
        /*0cb0*/ 	.word	0x00005810
        /*0cb4*/ 	.word	0x000000ff
        /*0cb8*/ 	.word	0x00016850
        /*0cbc*/ 	.short	0x010a
        /*0cbe*/ 	.byte	0x06
	.zero		1


	//   ....[30]....
        /*0cc0*/ 	.word	0x00006090
        /*0cc4*/ 	.word	0x000000ff
        /*0cc8*/ 	.word	0x00000000
        /*0ccc*/ 	.short	0x0101
        /*0cce*/ 	.byte	0x06
	.zero		1


	//   ....[31]....
        /*0cd0*/ 	.word	0x000086f0
        /*0cd4*/ 	.word	0x000000ff
        /*0cd8*/ 	.word	0x00000000
        /*0cdc*/ 	.short	0x0101
        /*0cde*/ 	.byte	0x06
	.zero		1


	//   ....[32]....
        /*0ce0*/ 	.word	0x00008e20
        /*0ce4*/ 	.word	0x000000ff
        /*0ce8*/ 	.word	0x00016830
        /*0cec*/ 	.short	0x010a
        /*0cee*/ 	.byte	0x06
	.zero		1


	//   ....[33]....
        /*0cf0*/ 	.word	0x00008e60
        /*0cf4*/ 	.word	0x000000ff
        /*0cf8*/ 	.word	0x00016830
        /*0cfc*/ 	.short	0x010a
        /*0cfe*/ 	.byte	0x06
	.zero		1


	//   ....[34]....
        /*0d00*/ 	.word	0x00009070
        /*0d04*/ 	.word	0x000000ff
        /*0d08*/ 	.word	0x00016850
        /*0d0c*/ 	.short	0x010a
        /*0d0e*/ 	.byte	0x06
	.zero		1


	//   ....[35]....
        /*0d10*/ 	.word	0x000090b0
        /*0d14*/ 	.word	0x000000ff
        /*0d18*/ 	.word	0x00016850
        /*0d1c*/ 	.short	0x010a
        /*0d1e*/ 	.byte	0x06
	.zero		1


	//   ....[36]....
        /*0d20*/ 	.word	0x00009990
        /*0d24*/ 	.word	0x000000ff
        /*0d28*/ 	.word	0x00000000
        /*0d2c*/ 	.short	0x0101
        /*0d2e*/ 	.byte	0x06
	.zero		1


	//   ....[37]....
        /*0d30*/ 	.word	0x0000ae80
        /*0d34*/ 	.word	0x000000ff
        /*0d38*/ 	.word	0x00000000
        /*0d3c*/ 	.short	0x0101
        /*0d3e*/ 	.byte	0x06
	.zero		1


	//   ....[38]....
        /*0d40*/ 	.word	0x0000b380
        /*0d44*/ 	.word	0x000000ff
        /*0d48*/ 	.word	0x00016830
        /*0d4c*/ 	.short	0x010a
        /*0d4e*/ 	.byte	0x06
	.zero		1


	//   ....[39]....
        /*0d50*/ 	.word	0x0000b3c0
        /*0d54*/ 	.word	0x000000ff
        /*0d58*/ 	.word	0x00016830
        /*0d5c*/ 	.short	0x010a
        /*0d5e*/ 	.byte	0x06
	.zero		1


	//   ....[40]....
        /*0d60*/ 	.word	0x0000b5a0
        /*0d64*/ 	.word	0x000000ff
        /*0d68*/ 	.word	0x00016850
        /*0d6c*/ 	.short	0x010a
        /*0d6e*/ 	.byte	0x06
	.zero		1


	//   ....[41]....
        /*0d70*/ 	.word	0x0000b5e0
        /*0d74*/ 	.word	0x000000ff
        /*0d78*/ 	.word	0x00016850
        /*0d7c*/ 	.short	0x010a
        /*0d7e*/ 	.byte	0x06
	.zero		1


	//   ....[42]....
        /*0d80*/ 	.word	0x0000be60
        /*0d84*/ 	.word	0x000000ff
        /*0d88*/ 	.word	0x00000000
        /*0d8c*/ 	.short	0x0101
        /*0d8e*/ 	.byte	0x06
	.zero		1


	//   ....[43]....
        /*0d90*/ 	.word	0x0000e4c0
        /*0d94*/ 	.word	0x000000ff
        /*0d98*/ 	.word	0x00000000
        /*0d9c*/ 	.short	0x0101
        /*0d9e*/ 	.byte	0x06
	.zero		1


	//   ....[44]....
        /*0da0*/ 	.word	0x0000e8c0
        /*0da4*/ 	.word	0x000000ff
        /*0da8*/ 	.word	0x00016850
        /*0dac*/ 	.short	0x010a
        /*0dae*/ 	.byte	0x05
	.zero		1


	//   ....[45]....
        /*0db0*/ 	.word	0x0000e900
        /*0db4*/ 	.word	0x000000ff
        /*0db8*/ 	.word	0x00016850
        /*0dbc*/ 	.short	0x010a
        /*0dbe*/ 	.byte	0x05
	.zero		1


	//   ....[46]....
        /*0dc0*/ 	.word	0x0000ee60
        /*0dc4*/ 	.word	0x000000ff
        /*0dc8*/ 	.word	0x00000000
        /*0dcc*/ 	.short	0x0101
        /*0dce*/ 	.byte	0x04
	.zero		1


	//   ....[47]....
        /*0dd0*/ 	.word	0x0000fd10
        /*0dd4*/ 	.word	0x00000015
        /*0dd8*/ 	.word	0x00000000
        /*0ddc*/ 	.short	0x0101
        /*0dde*/ 	.byte	0x3f
	.zero		1


	//   ....[48]....
        /*0de0*/ 	.word	0x000128e0
        /*0de4*/ 	.word	0x00000003
        /*0de8*/ 	.word	0x00016840
        /*0dec*/ 	.short	0x010a
        /*0dee*/ 	.byte	0x3f
	.zero		1


	//   ....[49]....
        /*0df0*/ 	.word	0x000130a0
        /*0df4*/ 	.word	0x00000003
        /*0df8*/ 	.word	0x00016830
        /*0dfc*/ 	.short	0x0107
        /*0dfe*/ 	.byte	0x3f
	.zero		1


	//   ....[50]....
        /*0e00*/ 	.word	0x00013170
        /*0e04*/ 	.word	0x00000003
        /*0e08*/ 	.word	0x00016830
        /*0e0c*/ 	.short	0x0101
        /*0e0e*/ 	.byte	0x3f
	.zero		1


	//   ....[51]....
        /*0e10*/ 	.word	0x00013fb0
        /*0e14*/ 	.word	0x00000016
        /*0e18*/ 	.word	0x00016800
        /*0e1c*/ 	.short	0x0107
        /*0e1e*/ 	.byte	0x3f
	.zero		1


	//   ....[52]....
        /*0e20*/ 	.word	0x000140a0
        /*0e24*/ 	.word	0x00000016
        /*0e28*/ 	.word	0x00016800
        /*0e2c*/ 	.short	0x0101
        /*0e2e*/ 	.byte	0x3f
	.zero		1


	//   ....[53]....
        /*0e30*/ 	.word	0x000140c0
        /*0e34*/ 	.word	0x00000016
        /*0e38*/ 	.word	0x00016820
        /*0e3c*/ 	.short	0x010a
        /*0e3e*/ 	.byte	0x3f
	.zero		1


	//   ....[54]....
        /*0e40*/ 	.word	0x00014470
        /*0e44*/ 	.word	0x00000005
        /*0e48*/ 	.word	0x00016840
        /*0e4c*/ 	.short	0x010a
        /*0e4e*/ 	.byte	0x3f
	.zero		1


	//   ....[55]....
        /*0e50*/ 	.word	0x00014980
        /*0e54*/ 	.word	0x00000005
        /*0e58*/ 	.word	0x00016830
        /*0e5c*/ 	.short	0x0107
        /*0e5e*/ 	.byte	0x3f
	.zero		1


	//   ....[56]....
        /*0e60*/ 	.word	0x00014a40
        /*0e64*/ 	.word	0x00000005
        /*0e68*/ 	.word	0x00016830
        /*0e6c*/ 	.short	0x0101
        /*0e6e*/ 	.byte	0x3f
	.zero		1


	//   ....[57]....
        /*0e70*/ 	.word	0x00014aa0
        /*0e74*/ 	.word	0x00000005
        /*0e78*/ 	.word	0x00016860
        /*0e7c*/ 	.short	0x010a
        /*0e7e*/ 	.byte	0x3f
	.zero		1


	//   ....[58]....
        /*0e80*/ 	.word	0x00014f70
        /*0e84*/ 	.word	0x00000005
        /*0e88*/ 	.word	0x00016850
        /*0e8c*/ 	.short	0x0107
        /*0e8e*/ 	.byte	0x3f
	.zero		1


	//   ....[59]....
        /*0e90*/ 	.word	0x00015120
        /*0e94*/ 	.word	0x00000005
        /*0e98*/ 	.word	0x00016850
        /*0e9c*/ 	.short	0x0101
        /*0e9e*/ 	.byte	0x3f
	.zero		1


	//   ....[60]....
        /*0ea0*/ 	.word	0x00015340
        /*0ea4*/ 	.word	0x00000000
        /*0ea8*/ 	.word	0x00016860
        /*0eac*/ 	.short	0x010a
        /*0eae*/ 	.byte	0x3f
	.zero		1


	//   ....[61]....
        /*0eb0*/ 	.word	0x000157d0
        /*0eb4*/ 	.word	0x00000000
        /*0eb8*/ 	.word	0x00016850
        /*0ebc*/ 	.short	0x0107
        /*0ebe*/ 	.byte	0x3f
	.zero		1


	//   ....[62]....
        /*0ec0*/ 	.word	0x000158a0
        /*0ec4*/ 	.word	0x00000000
        /*0ec8*/ 	.word	0x00016850
        /*0ecc*/ 	.short	0x0101
        /*0ece*/ 	.byte	0x3f
	.zero		1


	//   ....[63]....
        /*0ed0*/ 	.word	0x000165d0
        /*0ed4*/ 	.word	0x00000005
        /*0ed8*/ 	.word	0x00016820
        /*0edc*/ 	.short	0x010a
        /*0ede*/ 	.byte	0x3f
	.zero		1


	//   ....[64]....
        /*0ee0*/ 	.word	0x00016750
        /*0ee4*/ 	.word	0x00000003
        /*0ee8*/ 	.word	0x00016840
        /*0eec*/ 	.short	0x010a
        /*0eee*/ 	.byte	0x3f
	.zero		1


	//   ....[65]....
        /*0ef0*/ 	.word	0x000167f0
        /*0ef4*/ 	.word	0x00000005
        /*0ef8*/ 	.word	0x00016840
        /*0efc*/ 	.short	0x010a
        /*0efe*/ 	.byte	0x3f
	.zero		1


	//   ....[66]....
        /*0f00*/ 	.word	0x00016830
        /*0f04*/ 	.word	0x00000003
        /*0f08*/ 	.word	0x00016860
        /*0f0c*/ 	.short	0x010a
        /*0f0e*/ 	.byte	0x3f
	.zero		1


	//   ....[67]....
        /*0f10*/ 	.word	0x00016870
        /*0f14*/ 	.word	0x00000005
        /*0f18*/ 	.word	0x00016860
        /*0f1c*/ 	.short	0x010a
        /*0f1e*/ 	.byte	0x3f
	.zero		1


	//   ....[68]....
        /*0f20*/ 	.word	0x000168e0
        /*0f24*/ 	.word	0x00000003
        /*0f28*/ 	.word	0x00016800
        /*0f2c*/ 	.short	0x010a
        /*0f2e*/ 	.byte	0x3f
	.zero		1


	//   ....[69]....
        /*0f30*/ 	.word	0x00016930
        /*0f34*/ 	.word	0x0000000d
        /*0f38*/ 	.word	0x00016830
        /*0f3c*/ 	.short	0x010a
        /*0f3e*/ 	.byte	0x3f
	.zero		1


	//   ....[70]....
        /*0f40*/ 	.word	0x00016990
        /*0f44*/ 	.word	0x00000007
        /*0f48*/ 	.word	0x00016830
        /*0f4c*/ 	.short	0x010a
        /*0f4e*/ 	.byte	0x3f
	.zero		1


	//   ....[71]....
        /*0f50*/ 	.word	0x000169f0
        /*0f54*/ 	.word	0x00000007
        /*0f58*/ 	.word	0x00016850
        /*0f5c*/ 	.short	0x010a
        /*0f5e*/ 	.byte	0x3f
	.zero		1


	//   ....[72]....
        /*0f60*/ 	.word	0x00016a50
        /*0f64*/ 	.word	0x00000007
        /*0f68*/ 	.word	0x00016830
        /*0f6c*/ 	.short	0x010a
        /*0f6e*/ 	.byte	0x3f
	.zero		1


	//   ....[73]....
        /*0f70*/ 	.word	0x00016ab0
        /*0f74*/ 	.word	0x00000007
        /*0f78*/ 	.word	0x00016850
        /*0f7c*/ 	.short	0x010a
        /*0f7e*/ 	.byte	0x3f
	.zero		1


	//   ....[74]....
        /*0f80*/ 	.word	0x00016b10
        /*0f84*/ 	.word	0x00000007
        /*0f88*/ 	.word	0x00016830
        /*0f8c*/ 	.short	0x010a
        /*0f8e*/ 	.byte	0x3f
	.zero		1


	//   ....[75]....
        /*0f90*/ 	.word	0x00016b70
        /*0f94*/ 	.word	0x00000007
        /*0f98*/ 	.word	0x00016850
        /*0f9c*/ 	.short	0x010a
        /*0f9e*/ 	.byte	0x3f
	.zero		1


	//   ....[76]....
        /*0fa0*/ 	.word	0x00016bd0
        /*0fa4*/ 	.word	0x00000004
        /*0fa8*/ 	.word	0x00016850
        /*0fac*/ 	.short	0x010a
        /*0fae*/ 	.byte	0x3f
	.zero		1


	//   ....[77]....
        /*0fb0*/ 	.word	0x00016cf0
        /*0fb4*/ 	.word	0x00000003
        /*0fb8*/ 	.word	0x00016840
        /*0fbc*/ 	.short	0x010a
        /*0fbe*/ 	.byte	0x3f
	.zero		1


	//   ....[78]....
        /*0fc0*/ 	.word	0x00018790
        /*0fc4*/ 	.word	0x00000016
        /*0fc8*/ 	.word	0x00016820
        /*0fcc*/ 	.short	0x010a
        /*0fce*/ 	.byte	0x3f
	.zero		1


	//   ....[79]....
        /*0fd0*/ 	.word	0x000187e0
        /*0fd4*/ 	.word	0x00000005
        /*0fd8*/ 	.word	0x00016840
        /*0fdc*/ 	.short	0x010a
        /*0fde*/ 	.byte	0x3f
	.zero		1


	//   ....[80]....
        /*0fe0*/ 	.word	0x000190f0
        /*0fe4*/ 	.word	0x00000005
        /*0fe8*/ 	.word	0x00016860
        /*0fec*/ 	.short	0x010a
        /*0fee*/ 	.byte	0x3f
	.zero		1


	//   ....[81]....
        /*0ff0*/ 	.word	0x00019a60
        /*0ff4*/ 	.word	0x00000000
        /*0ff8*/ 	.word	0x00016860
        /*0ffc*/ 	.short	0x010a
        /*0ffe*/ 	.byte	0x3f
	.zero		1


	//   ....[82]....
        /*1000*/ 	.word	0x0001ad00
        /*1004*/ 	.word	0x00000005
        /*1008*/ 	.word	0x00016820
        /*100c*/ 	.short	0x010a
        /*100e*/ 	.byte	0x3f
	.zero		1


	//   ....[83]....
        /*1010*/ 	.word	0x0001aea0
        /*1014*/ 	.word	0x00000003
        /*1018*/ 	.word	0x00016840
        /*101c*/ 	.short	0x010a
        /*101e*/ 	.byte	0x3f
	.zero		1


	//   ....[84]....
        /*1020*/ 	.word	0x0001aef0
        /*1024*/ 	.word	0x00000005
        /*1028*/ 	.word	0x00016840
        /*102c*/ 	.short	0x010a
        /*102e*/ 	.byte	0x3f
	.zero		1


	//   ....[85]....
        /*1030*/ 	.word	0x0001af40
        /*1034*/ 	.word	0x00000003
        /*1038*/ 	.word	0x00016860
        /*103c*/ 	.short	0x010a
        /*103e*/ 	.byte	0x3f
	.zero		1


	//----- nvinfo : EIATTR_NUM_MBARRIERS
	.align		4
.L_1497:
        /*1040*/ 	.byte	0x03, 0x38
        /*1042*/ 	.short	0x0016


	//----- nvinfo : EIATTR_EXIT_INSTR_OFFSETS
	.align		4
        /*1044*/ 	.byte	0x04, 0x1c
        /*1046*/ 	.short	(.L_1499 - .L_1498)


	//   ....[0]....
.L_1498:
        /*1048*/ 	.word	0x000009b0


	//   ....[1]....
        /*104c*/ 	.word	0x00010940


	//   ....[2]....
        /*1050*/ 	.word	0x000168c0


	//----- nvinfo : EIATTR_MAX_THREADS
	.align		4
.L_1499:
        /*1054*/ 	.byte	0x04, 0x05
        /*1056*/ 	.short	(.L_1501 - .L_1500)
.L_1500:
        /*1058*/ 	.word	0x00000200
        /*105c*/ 	.word	0x00000001
        /*1060*/ 	.word	0x00000001


	//----- nvinfo : EIATTR_CRS_STACK_SIZE
	.align		4
.L_1501:
        /*1064*/ 	.byte	0x04, 0x1e
        /*1066*/ 	.short	(.L_1503 - .L_1502)
.L_1502:
        /*1068*/ 	.word	0x00000000


	//----- nvinfo : EIATTR_CBANK_PARAM_SIZE
	.align		4
.L_1503:
        /*106c*/ 	.byte	0x03, 0x19
        /*106e*/ 	.short	0x0af0


	//----- nvinfo : EIATTR_PARAM_CBANK
	.align		4
        /*1070*/ 	.byte	0x04, 0x0a
        /*1072*/ 	.short	(.L_1505 - .L_1504)
	.align		4
.L_1504:
        /*1074*/ 	.word	index@(.nv.constant0._ZN7cutlass13device_kernelIN5flash11enable_sm90INS1_16FlashAttnFwdSm90INS1_25CollectiveMainloopFwdSm90ILi2EN4cute5tupleIJNS5_1CILi1EEES8_S8_EEENS6_IJNS7_ILi192EEENS7_ILi128EEENS7_ILi64EEEEEELi64ENS_10bfloat16_tEfNS_4arch4Sm90ELb0ELb1ELb1ELb1ELb1ELb0ELb0ELb1ELb1ELb1ELb0ELb0EEENS1_21CollectiveEpilogueFwdINS6_IJSA_SC_SB_EEES9_SE_SG_Li384ELb1ELb1ELb0ELb0EEENS1_36VarlenDynamicPersistentTileSchedulerILi192ELi128ELi384ELi128ELb0ELb1ELb1ELb1ELb0ELb1EEEEEEEEEvNT_6ParamsE)
        /*1078*/ 	.short	0x0210
        /*107a*/ 	.short	0x0af0


	//----- nvinfo : EIATTR_SW_WAR
	.align		4
.L_1505:
        /*107c*/ 	.byte	0x04, 0x36
        /*107e*/ 	.short	(.L_1507 - .L_1506)
.L_1506:
        /*1080*/ 	.word	0x00000008
.L_1507:


//--------------------- .nv.info._ZN7cutlass13device_kernelIN5flash11enable_sm90INS1_16FlashAttnFwdSm90INS1_25CollectiveMainloopFwdSm90ILi2EN4cute5tupleIJNS5_1CILi1EEES8_S8_EEENS6_IJNS7_ILi192EEENS7_ILi128EEENS7_ILi64EEEEEELi64ENS_10bfloat16_tEfNS_4arch4Sm90ELb0ELb1ELb1ELb1ELb1ELb1ELb0ELb1ELb1ELb1ELb0ELb0EEENS1_21CollectiveEpilogueFwdINS6_IJSA_SC_SB_EEES9_SE_SG_Li384ELb1ELb1ELb0ELb0EEENS1_36VarlenDynamicPersistentTileSchedulerILi192ELi128ELi384ELi128ELb0ELb1ELb1ELb1ELb0ELb1EEEEEEEEEvNT_6ParamsE --------------------------
	.section	.nv.info._ZN7cutlass13device_kernelIN5flash11enable_sm90INS1_16FlashAttnFwdSm90INS1_25CollectiveMainloopFwdSm90ILi2EN4cute5tupleIJNS5_1CILi1EEES8_S8_EEENS6_IJNS7_ILi192EEENS7_ILi128EEENS7_ILi64EEEEEELi64ENS_10bfloat16_tEfNS_4arch4Sm90ELb0ELb1ELb1ELb1ELb1ELb1ELb0ELb1ELb1ELb1ELb0ELb0EEENS1_21CollectiveEpilogueFwdINS6_IJSA_SC_SB_EEES9_SE_SG_Li384ELb1ELb1ELb0ELb0EEENS1_36VarlenDynamicPersistentTileSchedulerILi192ELi128ELi384ELi128ELb0ELb1ELb1ELb1ELb0ELb1EEEEEEEEEvNT_6ParamsE,"",@"SHT_CUDA_INFO"
	.sectionflags	@""
	.align	4


	//----- nvinfo : EIATTR_CUDA_API_VERSION
	.align		4
        /*0000*/ 	.byte	0x04, 0x37
        /*0002*/ 	.short	(.L_1509 - .L_1508)
.L_1508:
        /*0004*/ 	.word	0x00000082


	//----- nvinfo : EIATTR_KPARAM_INFO
	.align		4
.L_1509:
        /*0008*/ 	.byte	0x04, 0x17
        /*000a*/ 	.short	(.L_1511 - .L_1510)
.L_1510:
        /*000c*/ 	.word	0x00000000
        /*0010*/ 	.short	0x0000
        /*0012*/ 	.short	0x0070
        /*0014*/ 	.byte	0x00, 0xf0, 0x01, 0x2a


	//----- nvinfo : EIATTR_SPARSE_MMA_MASK
	.align		4
.L_1511:
        /*0018*/ 	.byte	0x03, 0x50
        /*001a*/ 	.short	0x0000


	//----- nvinfo : EIATTR_MAXREG_COUNT
	.align		4
        /*001c*/ 	.byte	0x03, 0x1b
        /*001e*/ 	.short	0x0080


	//----- nvinfo : EIATTR_NUM_BARRIERS
	.align		4
        /*0020*/ 	.byte	0x02, 0x4c
        /*0022*/ 	.byte	0x10
	.zero		1


	//----- nvinfo : EIATTR_EXTERNS
	.align		4
        /*0024*/ 	.byte	0x04, 0x0f
        /*0026*/ 	.short	(.L_1513 - .L_1512)


	//   ....[0]....
	.align		4
.L_1512:
        /*0028*/ 	.word	index@(__assertfail)


	//----- nvinfo : EIATTR_ANNOTATIONS
	.align		4
.L_1513:
        /*002c*/ 	.byte	0x04, 0x55
        /*002e*/ 	.short	(.L_1515 - .L_1514)


	//   ....[0]....
.L_1514:
        /* <DEDUP_REMOVED lines=76> */


	//----- nvinfo : EIATTR_MERCURY_ISA_VERSION
	.align		4
.L_1515:
        /*04e0*/ 	.byte	0x03, 0x5f
        /*04e2*/ 	.short	0x0101


	//----- nvinfo : EIATTR_UNUSED_LOAD_BYTE_OFFSET
	.align		4
        /*04e4*/ 	.byte	0x04, 0x44
        /*04e6*/ 	.short	(.L_1517 - .L_1516)


	//   ....[0]....
.L_1516:
        /*04e8*/ 	.word	0x00000a90
        /*04ec*/ 	.word	0x0000fff0


	//   ....[1]....
        /*04f0*/ 	.word	0x000178e0
        /*04f4*/ 	.word	0x0000fff0


	//----- nvinfo : EIATTR_INT_WARP_WIDE_INSTR_OFFSETS
	.align		4
.L_1517:
        /*04f8*/ 	.byte	0x04, 0x31
        /*04fa*/ 	.short	(.L_1519 - .L_1518)


	//   ....[0]....
.L_1518:
        /*04fc*/ 	.word	0x00000130


	//   ....[1]....
        /*0500*/ 	.word	0x00000170


	//   ....[2]....
        /*0504*/ 	.word	0x000001e0


	//   ....[3]....
        /*0508*/ 	.word	0x0001bb20


	//   ....[4]....
        /*050c*/ 	.word	0x0001bbb0


	//   ....[5]....
        /*0510*/ 	.word	0x0001edf0


	//   ....[6]....
        /*0514*/ 	.word	0x0001ee80


	//----- nvinfo : EIATTR_COOP_GROUP_MASK_REGIDS
	.align		4
.L_1519:
        /*0518*/ 	.byte	0x04, 0x29
        /*051a*/ 	.short	(.L_1521 - .L_1520)


	//   ....[0]....
.L_1520:
        /*051c*/ 	.word	0xffffffff


	//   ....[1]....
        /*0520*/ 	.word	0xffffffff


	//   ....[2]....
        /*0524*/ 	.word	0xffffffff


	//   ....[3]....
        /*0528*/ 	.word	0xffffffff


	//   ....[4]....
        /*052c*/ 	.word	0xffffffff


	//   ....[5]....
        /*0530*/ 	.word	0xffffffff


	//   ....[6]....
        /*0534*/ 	.word	0xffffffff


	//   ....[7]....
        /*0538*/ 	.word	0xffffffff


	//   ....[8]....
        /*053c*/ 	.word	0xffffffff


	//   ....[9]....
        /*0540*/ 	.word	0xffffffff


	//   ....[10]....
        /*0544*/ 	.word	0xffffffff


	//   ....[11]....
        /*0548*/ 	.word	0xffffffff


	//   ....[12]....
        /*054c*/ 	.word	0xffffffff


	//   ....[13]....
        /*0550*/ 	.word	0xffffffff


	//   ....[14]....
        /*0554*/ 	.word	0xffffffff


	//   ....[15]....
        /*0558*/ 	.word	0xffffffff


	//   ....[16]....
        /*055c*/ 	.word	0xffffffff


	//   ....[17]....
        /*0560*/ 	.word	0xffffffff


	//   ....[18]....
        /*0564*/ 	.word	0xffffffff


	//   ....[19]....
        /*0568*/ 	.word	0xffffffff


	//   ....[20]....
        /*056c*/ 	.word	0xffffffff


	//   ....[21]....
        /*0570*/ 	.word	0xffffffff


	//   ....[22]....
        /*0574*/ 	.word	0xffffffff


	//   ....[23]....
        /*0578*/ 	.word	0xffffffff


	//   ....[24]....
        /*057c*/ 	.word	0xffffffff


	//   ....[25]....
        /*0580*/ 	.word	0xffffffff


	//   ....[26]....
        /*0584*/ 	.word	0xffffffff


	//   ....[27]....
        /*0588*/ 	.word	0xffffffff


	//   ....[28]....
        /*058c*/ 	.word	0xffffffff


	//   ....[29]....
        /*0590*/ 	.word	0xffffffff


	//   ....[30]....
        /*0594*/ 	.word	0xffffffff


	//   ....[31]....
        /*0598*/ 	.word	0xffffffff


	//   ....[32]....
        /*059c*/ 	.word	0xffffffff


	//   ....[33]....
        /*05a0*/ 	.word	0xffffffff


	//   ....[34]....
        /*05a4*/ 	.word	0xffffffff


	//   ....[35]....
        /*05a8*/ 	.word	0xffffffff


	//   ....[36]....
        /*05ac*/ 	.word	0xffffffff


	//   ....[37]....
        /*05b0*/ 	.word	0xffffffff


	//   ....[38]....
        /*05b4*/ 	.word	0xffffffff


	//   ....[39]....
        /*05b8*/ 	.word	0xffffffff


	//   ....[40]....
        /*05bc*/ 	.word	0xffffffff


	//   ....[41]....
        /*05c0*/ 	.word	0xffffffff


	//   ....[42]....
        /*05c4*/ 	.word	0xffffffff


	//   ....[43]....
        /*05c8*/ 	.word	0xffffffff


	//   ....[44]....
        /*05cc*/ 	.word	0xffffffff


	//   ....[45]....
        /*05d0*/ 	.word	0xffffffff


	//   ....[46]....
        /*05d4*/ 	.word	0xffffffff


	//   ....[47]....
        /*05d8*/ 	.word	0xffffffff


	//   ....[48]....
        /*05dc*/ 	.word	0xffffffff


	//   ....[49]....
        /*05e0*/ 	.word	0xffffffff


	//   ....[50]....
        /*05e4*/ 	.word	0xffffffff


	//   ....[51]....
        /*05e8*/ 	.word	0xffffffff


	//   ....[52]....
        /*05ec*/ 	.word	0xffffffff


	//   ....[53]....
        /*05f0*/ 	.word	0xffffffff


	//   ....[54]....
        /*05f4*/ 	.word	0xffffffff


	//   ....[55]....
        /*05f8*/ 	.word	0xffffffff


	//   ....[56]....
        /*05fc*/ 	.word	0xffffffff


	//   ....[57]....
        /*0600*/ 	.word	0xffffffff


	//   ....[58]....
        /*0604*/ 	.word	0xffffffff


	//   ....[59]....
        /*0608*/ 	.word	0xffffffff


	//   ....[60]....
        /*060c*/ 	.word	0xffffffff


	//   ....[61]....
        /*0610*/ 	.word	0xffffffff


	//   ....[62]....
        /*0614*/ 	.word	0xffffffff


	//   ....[63]....
        /*0618*/ 	.word	0xffffffff


	//   ....[64]....
        /*061c*/ 	.word	0xffffffff


	//   ....[65]....
        /*0620*/ 	.word	0xffffffff


	//   ....[66]....
        /*0624*/ 	.word	0xffffffff


	//   ....[67]....
        /*0628*/ 	.word	0xffffffff


	//   ....[68]....
        /*062c*/ 	.word	0xffffffff


	//   ....[69]....
        /*0630*/ 	.word	0xffffffff


	//   ....[70]....
        /*0634*/ 	.word	0xffffffff


	//   ....[71]....
        /*0638*/ 	.word	0xffffffff


	//   ....[72]....
        /*063c*/ 	.word	0xffffffff


	//   ....[73]....
        /*0640*/ 	.word	0xffffffff


	//   ....[74]....
        /*0644*/ 	.word	0xffffffff


	//   ....[75]....
        /*0648*/ 	.word	0xffffffff


	//   ....[76]....
        /*064c*/ 	.word	0xffffffff


	//   ....[77]....
        /*0650*/ 	.word	0xffffffff


	//   ....[78]....
        /*0654*/ 	.word	0xffffffff


	//   ....[79]....
        /*0658*/ 	.word	0xffffffff


	//   ....[80]....
        /*065c*/ 	.word	0xffffffff


	//   ....[81]....
        /*0660*/ 	.word	0xffffffff


	//   ....[82]....
        /*0664*/ 	.word	0xffffffff


	//   ....[83]....
        /*0668*/ 	.word	0xffffffff


	//   ....[84]....
        /*066c*/ 	.word	0xffffffff


	//   ....[85]....
        /*0670*/ 	.word	0xffffffff


	//   ....[86]....
        /*0674*/ 	.word	0xffffffff


	//   ....[87]....
        /*0678*/ 	.word	0xffffffff


	//   ....[88]....
        /*067c*/ 	.word	0xffffffff


	//   ....[89]....
        /*0680*/ 	.word	0xffffffff


	//   ....[90]....
        /*0684*/ 	.word	0xffffffff


	//   ....[91]....
        /*0688*/ 	.word	0xffffffff


	//   ....[92]....
        /*068c*/ 	.word	0xffffffff


	//   ....[93]....
        /*0690*/ 	.word	0xffffffff


	//   ....[94]....
        /*0694*/ 	.word	0xffffffff


	//   ....[95]....
        /*0698*/ 	.word	0xffffffff


	//   ....[96]....
        /*069c*/ 	.word	0xffffffff


	//   ....[97]....
        /*06a0*/ 	.word	0xffffffff


	//   ....[98]....
        /*06a4*/ 	.word	0xffffffff


	//   ....[99]....
        /*06a8*/ 	.word	0xffffffff


	//   ....[100]....
        /*06ac*/ 	.word	0xffffffff


	//   ....[101]....
        /*06b0*/ 	.word	0xffffffff


	//   ....[102]....
        /*06b4*/ 	.word	0xffffffff


	//   ....[103]....
        /*06b8*/ 	.word	0xffffffff


	//   ....[104]....
        /*06bc*/ 	.word	0xffffffff


	//   ....[105]....
        /*06c0*/ 	.word	0xffffffff


	//   ....[106]....
        /*06c4*/ 	.word	0xffffffff


	//   ....[107]....
        /*06c8*/ 	.word	0xffffffff


	//   ....[108]....
        /*06cc*/ 	.word	0xffffffff


	//   ....[109]....
        /*06d0*/ 	.word	0xffffffff


	//   ....[110]....
        /*06d4*/ 	.word	0xffffffff


	//   ....[111]....
        /*06d8*/ 	.word	0xffffffff


	//   ....[112]....
        /*06dc*/ 	.word	0xffffffff


	//   ....[113]....
        /*06e0*/ 	.word	0xffffffff


	//   ....[114]....
        /*06e4*/ 	.word	0xffffffff


	//   ....[115]....
        /*06e8*/ 	.word	0xffffffff


	//   ....[116]....
        /*06ec*/ 	.word	0xffffffff


	//   ....[117]....
        /*06f0*/ 	.word	0xffffffff


	//   ....[118]....
        /*06f4*/ 	.word	0xffffffff


	//   ....[119]....
        /*06f8*/ 	.word	0xffffffff


	//   ....[120]....
        /*06fc*/ 	.word	0xffffffff


	//   ....[121]....
        /*0700*/ 	.word	0xffffffff


	//   ....[122]....
        /*0704*/ 	.word	0xffffffff


	//   ....[123]....
        /*0708*/ 	.word	0xffffffff


	//   ....[124]....
        /*070c*/ 	.word	0xffffffff


	//   ....[125]....
        /*0710*/ 	.word	0xffffffff


	//   ....[126]....
        /*0714*/ 	.word	0xffffffff


	//   ....[127]....
        /*0718*/ 	.word	0xffffffff


	//   ....[128]....
        /*071c*/ 	.word	0xffffffff


	//   ....[129]....
        /*0720*/ 	.word	0xffffffff


	//   ....[130]....
        /*0724*/ 	.word	0xffffffff


	//   ....[131]....
        /*0728*/ 	.word	0xffffffff


	//   ....[132]....
        /*072c*/ 	.word	0xffffffff


	//   ....[133]....
        /*0730*/ 	.word	0xffffffff


	//   ....[134]....
        /*0734*/ 	.word	0xffffffff


	//   ....[135]....
        /*0738*/ 	.word	0xffffffff


	//   ....[136]....
        /*073c*/ 	.word	0xffffffff


	//   ....[137]....
        /*0740*/ 	.word	0xffffffff


	//   ....[138]....
        /*0744*/ 	.word	0xffffffff


	//   ....[139]....
        /*0748*/ 	.word	0xffffffff


	//   ....[140]....
        /*074c*/ 	.word	0xffffffff


	//   ....[141]....
        /*0750*/ 	.word	0xffffffff


	//   ....[142]....
        /*0754*/ 	.word	0xffffffff


	//   ....[143]....
        /*0758*/ 	.word	0xffffffff


	//   ....[144]....
        /*075c*/ 	.word	0xffffffff


	//   ....[145]....
        /*0760*/ 	.word	0xffffffff


	//   ....[146]....
        /*0764*/ 	.word	0xffffffff


	//   ....[147]....
        /*0768*/ 	.word	0xffffffff


	//   ....[148]....
        /*076c*/ 	.word	0xffffffff


	//   ....[149]....
        /*0770*/ 	.word	0xffffffff


	//   ....[150]....
        /*0774*/ 	.word	0xffffffff


	//   ....[151]....
        /*0778*/ 	.word	0xffffffff


	//   ....[152]....
        /*077c*/ 	.word	0xffffffff


	//   ....[153]....
        /*0780*/ 	.word	0xffffffff


	//   ....[154]....
        /*0784*/ 	.word	0xffffffff


	//   ....[155]....
        /*0788*/ 	.word	0xffffffff


	//   ....[156]....
        /*078c*/ 	.word	0xffffffff


	//   ....[157]....
        /*0790*/ 	.word	0xffffffff


	//   ....[158]....
        /*0794*/ 	.word	0xffffffff


	//   ....[159]....
        /*0798*/ 	.word	0xffffffff


	//   ....[160]....
        /*079c*/ 	.word	0xffffffff


	//   ....[161]....
        /*07a0*/ 	.word	0xffffffff


	//   ....[162]....
        /*07a4*/ 	.word	0xffffffff


	//   ....[163]....
        /*07a8*/ 	.word	0xffffffff


	//   ....[164]....
        /*07ac*/ 	.word	0xffffffff


	//   ....[165]....
        /*07b0*/ 	.word	0xffffffff


	//   ....[166]....
        /*07b4*/ 	.word	0xffffffff


	//   ....[167]....
        /*07b8*/ 	.word	0xffffffff


	//   ....[168]....
        /*07bc*/ 	.word	0xffffffff


	//   ....[169]....
        /*07c0*/ 	.word	0xffffffff


	//   ....[170]....
        /*07c4*/ 	.word	0xffffffff


	//   ....[171]....
        /*07c8*/ 	.word	0xffffffff


	//   ....[172]....
        /*07cc*/ 	.word	0xffffffff


	//   ....[173]....
        /*07d0*/ 	.word	0xffffffff


	//   ....[174]....
        /*07d4*/ 	.word	0xffffffff


	//   ....[175]....
        /*07d8*/ 	.word	0xffffffff


	//   ....[176]....
        /*07dc*/ 	.word	0xffffffff


	//   ....[177]....
        /*07e0*/ 	.word	0xffffffff


	//   ....[178]....
        /*07e4*/ 	.word	0xffffffff


	//   ....[179]....
        /*07e8*/ 	.word	0xffffffff


	//   ....[180]....
        /*07ec*/ 	.word	0xffffffff


	//   ....[181]....
        /*07f0*/ 	.word	0xffffffff


	//   ....[182]....
        /*07f4*/ 	.word	0xffffffff


	//   ....[183]....
        /*07f8*/ 	.word	0xffffffff


	//   ....[184]....
        /*07fc*/ 	.word	0xffffffff


	//   ....[185]....
        /*0800*/ 	.word	0xffffffff


	//   ....[186]....
        /*0804*/ 	.word	0xffffffff


	//   ....[187]....
        /*0808*/ 	.word	0xffffffff


	//   ....[188]....
        /*080c*/ 	.word	0xffffffff


	//   ....[189]....
        /*0810*/ 	.word	0xffffffff


	//   ....[190]....
        /*0814*/ 	.word	0xffffffff


	//   ....[191]....
        /*0818*/ 	.word	0xffffffff


	//   ....[192]....
        /*081c*/ 	.word	0xffffffff


	//   ....[193]....
        /*0820*/ 	.word	0xffffffff


	//   ....[194]....
        /*0824*/ 	.word	0xffffffff


	//   ....[195]....
        /*0828*/ 	.word	0xffffffff


	//   ....[196]....
        /*082c*/ 	.word	0xffffffff


	//   ....[197]....
        /*0830*/ 	.word	0xffffffff


	//   ....[198]....
        /*0834*/ 	.word	0xffffffff


	//   ....[199]....
        /*0838*/ 	.word	0xffffffff


	//   ....[200]....
        /*083c*/ 	.word	0xffffffff


	//   ....[201]....
        /*0840*/ 	.word	0xffffffff


	//   ....[202]....
        /*0844*/ 	.word	0xffffffff


	//   ....[203]....
        /*0848*/ 	.word	0xffffffff


	//   ....[204]....
        /*084c*/ 	.word	0xffffffff


	//   ....[205]....
        /*0850*/ 	.word	0xffffffff


	//   ....[206]....
        /*0854*/ 	.word	0xffffffff


	//   ....[207]....
        /*0858*/ 	.word	0xffffffff


	//   ....[208]....
        /*085c*/ 	.word	0xffffffff


	//   ....[209]....
        /*0860*/ 	.word	0x0500000f


	//   ....[210]....
        /*0864*/ 	.word	0x0500000f


	//   ....[211]....
        /*0868*/ 	.word	0x0500000f


	//   ....[212]....
        /*086c*/ 	.word	0x0500000f


	//   ....[213]....
        /*0870*/ 	.word	0x0500000f


	//   ....[214]....
        /*0874*/ 	.word	0x0500000f


	//   ....[215]....
        /*0878*/ 	.word	0x0500000f


	//   ....[216]....
        /*087c*/ 	.word	0x0500000f


	//   ....[217]....
        /*0880*/ 	.word	0x0500000f


	//   ....[218]....
        /*0884*/ 	.word	0x0500000f


	//   ....[219]....
        /*0888*/ 	.word	0x0500000f


	//   ....[220]....
        /*088c*/ 	.word	0x0500000f


	//   ....[221]....
        /*0890*/ 	.word	0x0500000f


	//   ....[222]....
        /*0894*/ 	.word	0x0500000f


	//   ....[223]....
        /*0898*/ 	.word	0x0500000f


	//   ....[224]....
        /*089c*/ 	.word	0x0500000f


	//   ....[225]....
        /*08a0*/ 	.word	0x0500000f


	//   ....[226]....
        /*08a4*/ 	.word	0x0500000f


	//   ....[227]....
        /*08a8*/ 	.word	0x0500000f


	//   ....[228]....
        /*08ac*/ 	.word	0x0500000f


	//   ....[229]....
        /*08b0*/ 	.word	0x0500000f


	//   ....[230]....
        /*08b4*/ 	.word	0x0500000f


	//   ....[231]....
        /*08b8*/ 	.word	0x0500000f


	//   ....[232]....
        /*08bc*/ 	.word	0x0500000f


	//   ....[233]....
        /*08c0*/ 	.word	0x0500000f


	//   ....[234]....
        /*08c4*/ 	.word	0x0500000f


	//   ....[235]....
        /*08c8*/ 	.word	0x0500000f


	//   ....[236]....
        /*08cc*/ 	.word	0x0500000f


	//   ....[237]....
        /*08d0*/ 	.word	0x0500000f


	//   ....[238]....
        /*08d4*/ 	.word	0x0500000f


	//   ....[239]....
        /*08d8*/ 	.word	0x0500000f


	//   ....[240]....
        /*08dc*/ 	.word	0x0500000f


	//   ....[241]....
        /*08e0*/ 	.word	0x0500000f


	//   ....[242]....
        /*08e4*/ 	.word	0x0500000f


	//   ....[243]....
        /*08e8*/ 	.word	0x0500000f


	//   ....[244]....
        /*08ec*/ 	.word	0x0500000f


	//   ....[245]....
        /*08f0*/ 	.word	0x0500000f


	//   ....[246]....
        /*08f4*/ 	.word	0x0500000f


	//   ....[247]....
        /*08f8*/ 	.word	0x0500000f


	//   ....[248]....
        /*08fc*/ 	.word	0x0500000f


	//   ....[249]....
        /*0900*/ 	.word	0x0500000f


	//   ....[250]....
        /*0904*/ 	.word	0x0500000f


	//   ....[251]....
        /*0908*/ 	.word	0x0500000f


	//   ....[252]....
        /*090c*/ 	.word	0x0500000f


	//   ....[253]....
        /*0910*/ 	.word	0x0500000f


	//   ....[254]....
        /*0914*/ 	.word	0x0500000f


	//   ....[255]....
        /*0918*/ 	.word	0x0500000f


	//   ....[0]....
        /*091c*/ 	.word	0x0500000f


	//   ....[1]....
        /*0920*/ 	.word	0x0500000f


	//   ....[2]....
        /*0924*/ 	.word	0x0500000f


	//   ....[3]....
        /*0928*/ 	.word	0x0500000f


	//   ....[4]....
        /*092c*/ 	.word	0x0500000f


	//   ....[5]....
        /*0930*/ 	.word	0x0500000f


	//   ....[6]....
        /*0934*/ 	.word	0x0500000f


	//   ....[7]....
        /*0938*/ 	.word	0x0500000f


	//   ....[8]....
        /*093c*/ 	.word	0x0500000f


	//   ....[9]....
        /*0940*/ 	.word	0x0500000f


	//   ....[10]....
        /*0944*/ 	.word	0x0500000f


	//   ....[11]....
        /*0948*/ 	.word	0x0500000f


	//   ....[12]....
        /*094c*/ 	.word	0x0500000f


	//   ....[13]....
        /*0950*/ 	.word	0x0500000f


	//   ....[14]....
        /*0954*/ 	.word	0x0500000f


	//   ....[15]....
        /*0958*/ 	.word	0x0500000f


	//   ....[16]....
        /*095c*/ 	.word	0x0500000f


	//   ....[17]....
        /*0960*/ 	.word	0x0500000f


	//   ....[18]....
        /*0964*/ 	.word	0x0500000f


	//   ....[19]....
        /*0968*/ 	.word	0x0500000f


	//   ....[20]....
        /*096c*/ 	.word	0x0500000f


	//   ....[21]....
        /*0970*/ 	.word	0x0500000f


	//   ....[22]....
        /*0974*/ 	.word	0x0500000f


	//   ....[23]....
        /*0978*/ 	.word	0x0500000f


	//   ....[24]....
        /*097c*/ 	.word	0x0500000f


	//   ....[25]....
        /*0980*/ 	.word	0x0500000f


	//   ....[26]....
        /*0984*/ 	.word	0x0500000f


	//   ....[27]....
        /*0988*/ 	.word	0x0500000f


	//   ....[28]....
        /*098c*/ 	.word	0x0500000f


	//   ....[29]....
        /*0990*/ 	.word	0x0500000f


	//   ....[30]....
        /*0994*/ 	.word	0x0500000f


	//   ....[31]....
        /*0998*/ 	.word	0x0500000f


	//   ....[32]....
        /*099c*/ 	.word	0x0500000f


	//   ....[33]....
        /*09a0*/ 	.word	0x0500000f


	//   ....[34]....
        /*09a4*/ 	.word	0x0500000f


	//   ....[35]....
        /*09a8*/ 	.word	0x0500000f


	//   ....[36]....
        /*09ac*/ 	.word	0x0500000f


	//   ....[37]....
        /*09b0*/ 	.word	0x0500000f


	//   ....[38]....
        /*09b4*/ 	.word	0x0500000f


	//   ....[39]....
        /*09b8*/ 	.word	0x0500000f


	//   ....[40]....
        /*09bc*/ 	.word	0x0500000f


	//   ....[41]....
        /*09c0*/ 	.word	0x0500000f


	//   ....[42]....
        /*09c4*/ 	.word	0x0500000f


	//   ....[43]....
        /*09c8*/ 	.word	0x0500000f


	//   ....[44]....
        /*09cc*/ 	.word	0x0500000f


	//   ....[45]....
        /*09d0*/ 	.word	0x0500000f


	//   ....[46]....
        /*09d4*/ 	.word	0x0500000f


	//   ....[47]....
        /*09d8*/ 	.word	0x0500000f


	//   ....[48]....
        /*09dc*/ 	.word	0x0500000f


	//   ....[49]....
        /*09e0*/ 	.word	0x0500000f


	//   ....[50]....
        /*09e4*/ 	.word	0x0500000f


	//   ....[51]....
        /*09e8*/ 	.word	0x0500000f


	//   ....[52]....
        /*09ec*/ 	.word	0x0500000f


	//   ....[53]....
        /*09f0*/ 	.word	0x0500000f


	//   ....[54]....
        /*09f4*/ 	.word	0x0500000f


	//   ....[55]....
        /*09f8*/ 	.word	0x0500000f


	//   ....[56]....
        /*09fc*/ 	.word	0x0500000f


	//   ....[57]....
        /*0a00*/ 	.word	0x0500000f


	//   ....[58]....
        /*0a04*/ 	.word	0x0500000f


	//   ....[59]....
        /*0a08*/ 	.word	0x0500000f


	//   ....[60]....
        /*0a0c*/ 	.word	0x0500000f


	//   ....[61]....
        /*0a10*/ 	.word	0x0500000f


	//   ....[62]....
        /*0a14*/ 	.word	0x0500000f


	//   ....[63]....
        /*0a18*/ 	.word	0x0500000f


	//   ....[64]....
        /*0a1c*/ 	.word	0x0500000f


	//   ....[65]....
        /*0a20*/ 	.word	0x0500000f


	//   ....[66]....
        /*0a24*/ 	.word	0x0500000f


	//   ....[67]....
        /*0a28*/ 	.word	0x0500000f


	//   ....[68]....
        /*0a2c*/ 	.word	0x0500000f


	//   ....[69]....
        /*0a30*/ 	.word	0x0500000f


	//   ....[70]....
        /*0a34*/ 	.word	0x0500000f


	//   ....[71]....
        /*0a38*/ 	.word	0x0500000f


	//   ....[72]....
        /*0a3c*/ 	.word	0x0500000f


	//   ....[73]....
        /*0a40*/ 	.word	0x0500000f


	//   ....[74]....
        /*0a44*/ 	.word	0x0500000f


	//   ....[75]....
        /*0a48*/ 	.word	0x0500000f


	//   ....[76]....
        /*0a4c*/ 	.word	0x0500000f


	//   ....[77]....
        /*0a50*/ 	.word	0x0500000f


	//   ....[78]....
        /*0a54*/ 	.word	0x0500000f


	//   ....[79]....
        /*0a58*/ 	.word	0x0500000f


	//   ....[80]....
        /*0a5c*/ 	.word	0x0500000f


	//   ....[81]....
        /*0a60*/ 	.word	0x0500000f


	//   ....[82]....
        /*0a64*/ 	.word	0x0500000f


	//   ....[83]....
        /*0a68*/ 	.word	0x0500000f


	//   ....[84]....
        /*0a6c*/ 	.word	0x0500000f


	//   ....[85]....
        /*0a70*/ 	.word	0x0500000f


	//   ....[86]....
        /*0a74*/ 	.word	0x0500000f


	//   ....[87]....
        /*0a78*/ 	.word	0x0500000f


	//   ....[88]....
        /*0a7c*/ 	.word	0x0500000f


	//   ....[89]....
        /*0a80*/ 	.word	0x0500000f


	//   ....[90]....
        /*0a84*/ 	.word	0x0500000f


	//   ....[91]....
        /*0a88*/ 	.word	0x0500000f


	//   ....[92]....
        /*0a8c*/ 	.word	0x0500000f


	//   ....[93]....
        /*0a90*/ 	.word	0x0500000f


	//   ....[94]....
        /*0a94*/ 	.word	0x0500000f


	//   ....[95]....
        /*0a98*/ 	.word	0x0500000f


	//   ....[96]....
        /*0a9c*/ 	.word	0x0500000f


	//   ....[97]....
        /*0aa0*/ 	.word	0x0500000f


	//----- nvinfo : EIATTR_COOP_GROUP_INSTR_OFFSETS
	.align		4
.L_1521:
        /*0aa4*/ 	.byte	0x04, 0x28
        /*0aa6*/ 	.short	(.L_1523 - .L_1522)


	//   ....[0]....
.L_1522:
        /*0aa8*/ 	.word	0x00000070


	//   ....[1]....
        /*0aac*/ 	.word	0x00000140


	//   ....[2]....
        /*0ab0*/ 	.word	0x00000190


	//   ....[3]....
        /*0ab4*/ 	.word	0x000003c0


	//   ....[4]....
        /*0ab8*/ 	.word	0x00000520


	//   ....[5]....
        /*0abc*/ 	.word	0x00000640


	//   ....[6]....
        /*0ac0*/ 	.word	0x000007a0


	//   ....[7]....
        /*0ac4*/ 	.word	0x00002e90


	//   ....[8]....
        /*0ac8*/ 	.word	0x00002ea0


	//   ....[9]....
        /*0acc*/ 	.word	0x00003610


	//   ....[10]....
        /*0ad0*/ 	.word	0x00003620


	//   ....[11]....
        /*0ad4*/ 	.word	0x00004370


	//   ....[12]....
        /*0ad8*/ 	.word	0x00004380


	//   ....[13]....
        /*0adc*/ 	.word	0x00004b50


	//   ....[14]....
        /*0ae0*/ 	.word	0x00004b60


	//   ....[15]....
        /*0ae4*/ 	.word	0x000055d0


	//   ....[16]....
        /*0ae8*/ 	.word	0x000055e0


	//   ....[17]....
        /*0aec*/ 	.word	0x00005700


	//   ....[18]....
        /*0af0*/ 	.word	0x00005710


	//   ....[19]....
        /*0af4*/ 	.word	0x00005ac0


	//   ....[20]....
        /*0af8*/ 	.word	0x00005ae0


	//   ....[21]....
        /*0afc*/ 	.word	0x00005bc0


	//   ....[22]....
        /*0b00*/ 	.word	0x00005be0


	//   ....[23]....
        /*0b04*/ 	.word	0x00006490


	//   ....[24]....
        /*0b08*/ 	.word	0x00006c40


	//   ....[25]....
        /*0b0c*/ 	.word	0x00006c50


	//   ....[26]....
        /*0b10*/ 	.word	0x00006c60


	//   ....[27]....
        /*0b14*/ 	.word	0x00006c70


	//   ....[28]....
        /*0b18*/ 	.word	0x00006fc0


	//   ....[29]....
        /*0b1c*/ 	.word	0x00006fd0


	//   ....[30]....
        /*0b20*/ 	.word	0x00006fe0


	//   ....[31]....
        /*0b24*/ 	.word	0x00006ff0


	//   ....[32]....
        /*0b28*/ 	.word	0x00008410


	//   ....[33]....
        /*0b2c*/ 	.word	0x00008430


	//   ....[34]....
        /*0b30*/ 	.word	0x00008440


	//   ....[35]....
        /*0b34*/ 	.word	0x00008450


	//   ....[36]....
        /*0b38*/ 	.word	0x00008540


	//   ....[37]....
        /*0b3c*/ 	.word	0x00008560


	//   ....[38]....
        /*0b40*/ 	.word	0x000085f0


	//   ....[39]....
        /*0b44*/ 	.word	0x00008620


	//   ....[40]....
        /*0b48*/ 	.word	0x0000a330


	//   ....[41]....
        /*0b4c*/ 	.word	0x0000b370


	//   ....[42]....
        /*0b50*/ 	.word	0x0000bb00


	//   ....[43]....
        /*0b54*/ 	.word	0x0000bc00


	//   ....[44]....
        /*0b58*/ 	.word	0x0000c430


	//   ....[45]....
        /*0b5c*/ 	.word	0x0000c480


	//   ....[46]....
        /*0b60*/ 	.word	0x0000e1b0


	//   ....[47]....
        /*0b64*/ 	.word	0x0000e7a0


	//   ....[48]....
        /*0b68*/ 	.word	0x0000f360


	//   ....[49]....
        /*0b6c*/ 	.word	0x0000f460


	//   ....[50]....
        /*0b70*/ 	.word	0x0000fc60


	//   ....[51]....
        /*0b74*/ 	.word	0x0000fce0


	//   ....[52]....
        /*0b78*/ 	.word	0x000120d0


	//   ....[53]....
        /*0b7c*/ 	.word	0x00012130


	//   ....[54]....
        /*0b80*/ 	.word	0x00012530


	//   ....[55]....
        /*0b84*/ 	.word	0x00012550


	//   ....[56]....
        /*0b88*/ 	.word	0x00014600


	//   ....[57]....
        /*0b8c*/ 	.word	0x00014b60


	//   ....[58]....
        /*0b90*/ 	.word	0x000158d0


	//   ....[59]....
        /*0b94*/ 	.word	0x00015b90


	//   ....[60]....
        /*0b98*/ 	.word	0x00015fb0


	//   ....[61]....
        /*0b9c*/ 	.word	0x00016010


	//   ....[62]....
        /*0ba0*/ 	.word	0x000170c0


	//   ....[63]....
        /*0ba4*/ 	.word	0x000173a0


	//   ....[64]....
        /*0ba8*/ 	.word	0x000173d0


	//   ....[65]....
        /*0bac*/ 	.word	0x00017480


	//   ....[66]....
        /*0bb0*/ 	.word	0x000180c0


	//   ....[67]....
        /*0bb4*/ 	.word	0x00018100


	//   ....[68]....
        /*0bb8*/ 	.word	0x00018130


	//   ....[69]....
        /*0bbc*/ 	.word	0x00018140


	//   ....[70]....
        /*0bc0*/ 	.word	0x00018610


	//   ....[71]....
        /*0bc4*/ 	.word	0x00018630


	//   ....[72]....
        /*0bc8*/ 	.word	0x00018650


	//   ....[73]....
        /*0bcc*/ 	.word	0x00018660


	//   ....[74]....
        /*0bd0*/ 	.word	0x00018680


	//   ....[75]....
        /*0bd4*/ 	.word	0x000186b0


	//   ....[76]....
        /*0bd8*/ 	.word	0x00018790


	//   ....[77]....
        /*0bdc*/ 	.word	0x000187a0


	//   ....[78]....
        /*0be0*/ 	.word	0x00018ff0


	//   ....[79]....
        /*0be4*/ 	.word	0x00019020


	//   ....[80]....
        /*0be8*/ 	.word	0x00019040


	//   ....[81]....
        /*0bec*/ 	.word	0x00019070


	//   ....[82]....
        /*0bf0*/ 	.word	0x000190a0


	//   ....[83]....
        /*0bf4*/ 	.word	0x000190b0


	//   ....[84]....
        /*0bf8*/ 	.word	0x000190e0


	//   ....[85]....
        /*0bfc*/ 	.word	0x00019150


	//   ....[86]....
        /*0c00*/ 	.word	0x00019270


	//   ....[87]....
        /*0c04*/ 	.word	0x00019440


	//   ....[88]....
        /*0c08*/ 	.word	0x00019470


	//   ....[89]....
        /*0c0c*/ 	.word	0x000194a0


	//   ....[90]....
        /*0c10*/ 	.word	0x000194d0


	//   ....[91]....
        /*0c14*/ 	.word	0x00019500


	//   ....[92]....
        /*0c18*/ 	.word	0x00019530


	//   ....[93]....
        /*0c1c*/ 	.word	0x000196a0


	//   ....[94]....
        /*0c20*/ 	.word	0x000196d0


	//   ....[95]....
        /*0c24*/ 	.word	0x00019700


	//   ....[96]....
        /*0c28*/ 	.word	0x00019730


	//   ....[97]....
        /*0c2c*/ 	.word	0x00019760


	//   ....[98]....
        /*0c30*/ 	.word	0x00019790


	//   ....[99]....
        /*0c34*/ 	.word	0x00019830


	//   ....[100]....
        /*0c38*/ 	.word	0x00019890


	//   ....[101]....
        /*0c3c*/ 	.word	0x00019930


	//   ....[102]....
        /*0c40*/ 	.word	0x0001a9e0


	//   ....[103]....
        /*0c44*/ 	.word	0x0001c6e0


	//   ....[104]....
        /*0c48*/ 	.word	0x0001c700


	//   ....[105]....
        /*0c4c*/ 	.word	0x0001c790


	//   ....[106]....
        /*0c50*/ 	.word	0x0001c7b0


	//   ....[107]....
        /*0c54*/ 	.word	0x0001c830


	//   ....[108]....
        /*0c58*/ 	.word	0x0001c850


	//   ....[109]....
        /*0c5c*/ 	.word	0x0001c8d0


	//   ....[110]....
        /*0c60*/ 	.word	0x0001c8f0


	//   ....[111]....
        /*0c64*/ 	.word	0x0001c970


	//   ....[112]....
        /*0c68*/ 	.word	0x0001c990


	//   ....[113]....
        /*0c6c*/ 	.word	0x0001ca10


	//   ....[114]....
        /*0c70*/ 	.word	0x0001ca30


	//   ....[115]....
        /*0c74*/ 	.word	0x0001cab0


	//   ....[116]....
        /*0c78*/ 	.word	0x0001cad0


	//   ....[117]....
        /*0c7c*/ 	.word	0x0001cae0


	//   ....[118]....
        /*0c80*/ 	.word	0x0001caf0


	//   ....[119]....
        /*0c84*/ 	.word	0x0001d450


	//   ....[120]....
        /*0c88*/ 	.word	0x0001d460


	//   ....[121]....
        /*0c8c*/ 	.word	0x0001d480


	//   ....[122]....
        /*0c90*/ 	.word	0x0001d4e0


	//   ....[123]....
        /*0c94*/ 	.word	0x0001d500


	//   ....[124]....
        /*0c98*/ 	.word	0x0001d580


	//   ....[125]....
        /*0c9c*/ 	.word	0x0001d5a0


	//   ....[126]....
        /*0ca0*/ 	.word	0x0001d620


	//   ....[127]....
        /*0ca4*/ 	.word	0x0001d640


	//   ....[128]....
        /*0ca8*/ 	.word	0x0001d6c0


	//   ....[129]....
        /*0cac*/ 	.word	0x0001d6e0


	//   ....[130]....
        /*0cb0*/ 	.word	0x0001d760


	//   ....[131]....
        /*0cb4*/ 	.word	0x0001d780


	//   ....[132]....
        /*0cb8*/ 	.word	0x0001d800


	//   ....[133]....
        /*0cbc*/ 	.word	0x0001d820


	//   ....[134]....
        /*0cc0*/ 	.word	0x0001d830


	//   ....[135]....
        /*0cc4*/ 	.word	0x0001d8a0


	//   ....[136]....
        /*0cc8*/ 	.word	0x0001d8f0


	//   ....[137]....
        /*0ccc*/ 	.word	0x0001d990


	//   ....[138]....
        /*0cd0*/ 	.word	0x0001d9c0


	//   ....[139]....
        /*0cd4*/ 	.word	0x0001d9d0


	//   ....[140]....
        /*0cd8*/ 	.word	0x0001da40


	//   ....[141]....
        /*0cdc*/ 	.word	0x0001da50


	//   ....[142]....
        /*0ce0*/ 	.word	0x0001da60


	//   ....[143]....
        /*0ce4*/ 	.word	0x0001e260


	//   ....[144]....
        /*0ce8*/ 	.word	0x0001e280


	//   ....[145]....
        /*0cec*/ 	.word	0x0001e2f0


	//   ....[146]....
        /*0cf0*/ 	.word	0x0001e300


	//   ....[147]....
        /*0cf4*/ 	.word	0x0001e340


	//   ....[148]....
        /*0cf8*/ 	.word	0x0001e350


	//   ....[149]....
        /*0cfc*/ 	.word	0x0001e390


	//   ....[150]....
        /*0d00*/ 	.word	0x0001e3a0


	//   ....[151]....
        /*0d04*/ 	.word	0x0001e3e0


	//   ....[152]....
        /*0d08*/ 	.word	0x0001e3f0


	//   ....[153]....
        /*0d0c*/ 	.word	0x0001e430


	//   ....[154]....
        /*0d10*/ 	.word	0x0001e440


	//   ....[155]....
        /*0d14*/ 	.word	0x0001e480


	//   ....[156]....
        /*0d18*/ 	.word	0x0001e490


	//   ....[157]....
        /*0d1c*/ 	.word	0x0001e4a0


	//   ....[158]....
        /*0d20*/ 	.word	0x0001e4e0


	//   ....[159]....
        /*0d24*/ 	.word	0x0001e7a0


	//   ....[160]....
        /*0d28*/ 	.word	0x0001e7d0


	//   ....[161]....
        /*0d2c*/ 	.word	0x0001e830


	//   ....[162]....
        /*0d30*/ 	.word	0x0001e840


	//   ....[163]....
        /*0d34*/ 	.word	0x0001e890


	//   ....[164]....
        /*0d38*/ 	.word	0x0001e8a0


	//   ....[165]....
        /*0d3c*/ 	.word	0x0001e8f0


	//   ....[166]....
        /*0d40*/ 	.word	0x0001e900


	//   ....[167]....
        /*0d44*/ 	.word	0x0001e950


	//   ....[168]....
        /*0d48*/ 	.word	0x0001e960


	//   ....[169]....
        /*0d4c*/ 	.word	0x0001e9b0


	//   ....[170]....
        /*0d50*/ 	.word	0x0001e9c0


	//   ....[171]....
        /*0d54*/ 	.word	0x0001ea10


	//   ....[172]....
        /*0d58*/ 	.word	0x0001ea20


	//   ....[173]....
        /*0d5c*/ 	.word	0x0001ea30


	//   ....[174]....
        /*0d60*/ 	.word	0x0001ea70


	//   ....[175]....
        /*0d64*/ 	.word	0x0001f070


	//   ....[176]....
        /*0d68*/ 	.word	0x0001f080


	//   ....[177]....
        /*0d6c*/ 	.word	0x0001f0f0


	//   ....[178]....
        /*0d70*/ 	.word	0x0001f130


	//   ....[179]....
        /*0d74*/ 	.word	0x0001f150


	//   ....[180]....
        /*0d78*/ 	.word	0x0001f190


	//   ....[181]....
        /*0d7c*/ 	.word	0x0001f1b0


	//   ....[182]....
        /*0d80*/ 	.word	0x0001f1f0


	//   ....[183]....
        /*0d84*/ 	.word	0x0001f210


	//   ....[184]....
        /*0d88*/ 	.word	0x0001f250


	//   ....[185]....
        /*0d8c*/ 	.word	0x0001f270


	//   ....[186]....
        /*0d90*/ 	.word	0x0001f2b0


	//   ....[187]....
        /*0d94*/ 	.word	0x0001f2d0


	//   ....[188]....
        /*0d98*/ 	.word	0x0001f310


	//   ....[189]....
        /*0d9c*/ 	.word	0x0001f330


	//   ....[190]....
        /*0da0*/ 	.word	0x0001f340


	//   ....[191]....
        /*0da4*/ 	.word	0x0001f6a0


	//   ....[192]....
        /*0da8*/ 	.word	0x0001f6d0


	//   ....[193]....
        /*0dac*/ 	.word	0x0001f710


	//   ....[194]....
        /*0db0*/ 	.word	0x0001f740


	//   ....[195]....
        /*0db4*/ 	.word	0x0001f770


	//   ....[196]....
        /*0db8*/ 	.word	0x0001f7a0


	//   ....[197]....
        /*0dbc*/ 	.word	0x0001f7d0


	//   ....[198]....
        /*0dc0*/ 	.word	0x0001f800


	//   ....[199]....
        /*0dc4*/ 	.word	0x0001f980


	//   ....[200]....
        /*0dc8*/ 	.word	0x0001f9b0


	//   ....[201]....
        /*0dcc*/ 	.word	0x0001f9e0


	//   ....[202]....
        /*0dd0*/ 	.word	0x0001fa10


	//   ....[203]....
        /*0dd4*/ 	.word	0x0001fa40


	//   ....[204]....
        /*0dd8*/ 	.word	0x0001fa70


	//   ....[205]....
        /*0ddc*/ 	.word	0x0001fb30


	//   ....[206]....
        /*0de0*/ 	.word	0x0001fb50


	//   ....[207]....
        /*0de4*/ 	.word	0x0001fbc0


	//   ....[208]....
        /*0de8*/ 	.word	0x00020260


	//   ....[209]....
        /*0dec*/ 	.word	0x00020580


	//   ....[210]....
        /*0df0*/ 	.word	0x00020610


	//   ....[211]....
        /*0df4*/ 	.word	0x000206a0


	//   ....[212]....
        /*0df8*/ 	.word	0x00020730


	//   ....[213]....
        /*0dfc*/ 	.word	0x00020810


	//   ....[214]....
        /*0e00*/ 	.word	0x000208a0


	//   ....[215]....
        /*0e04*/ 	.word	0x00020940


	//   ....[216]....
        /*0e08*/ 	.word	0x000209d0


	//   ....[217]....
        /*0e0c*/ 	.word	0x00020ac0


	//   ....[218]....
        /*0e10*/ 	.word	0x00020b50


	//   ....[219]....
        /*0e14*/ 	.word	0x00020bf0


	//   ....[220]....
        /*0e18*/ 	.word	0x00020c80


	//   ....[221]....
        /*0e1c*/ 	.word	0x00020dc0


	//   ....[222]....
        /*0e20*/ 	.word	0x00020e70


	//   ....[223]....
        /*0e24*/ 	.word	0x00020f00


	//   ....[224]....
        /*0e28*/ 	.word	0x00020f50


	//   ....[225]....
        /*0e2c*/ 	.word	0x00020fa0


	//   ....[226]....
        /*0e30*/ 	.word	0x00021030


	//   ....[227]....
        /*0e34*/ 	.word	0x000210c0


	//   ....[228]....
        /*0e38*/ 	.word	0x00021110


	//   ....[229]....
        /*0e3c*/ 	.word	0x00021160


	//   ....[230]....
        /*0e40*/ 	.word	0x00021250


	//   ....[231]....
        /*0e44*/ 	.word	0x00021300


	//   ....[232]....
        /*0e48*/ 	.word	0x00021380


	//   ....[233]....
        /*0e4c*/ 	.word	0x000213f0


	//   ....[234]....
        /*0e50*/ 	.word	0x00021520


	//   ....[235]....
        /*0e54*/ 	.word	0x00021640


	//   ....[236]....
        /*0e58*/ 	.word	0x00021720


	//   ....[237]....
        /*0e5c*/ 	.word	0x00021770


	//   ....[238]....
        /*0e60*/ 	.word	0x00021ae0


	//   ....[239]....
        /*0e64*/ 	.word	0x00021b80


	//   ....[240]....
        /*0e68*/ 	.word	0x00021be0


	//   ....[241]....
        /*0e6c*/ 	.word	0x00021c50


	//   ....[242]....
        /*0e70*/ 	.word	0x00021cb0


	//   ....[243]....
        /*0e74*/ 	.word	0x00021d20


	//   ....[244]....
        /*0e78*/ 	.word	0x00021de0


	//   ....[245]....
        /*0e7c*/ 	.word	0x00021e40


	//   ....[246]....
        /*0e80*/ 	.word	0x00021f00


	//   ....[247]....
        /*0e84*/ 	.word	0x000221e0


	//   ....[248]....
        /*0e88*/ 	.word	0x000222d0


	//   ....[249]....
        /*0e8c*/ 	.word	0x00022370


	//   ....[250]....
        /*0e90*/ 	.word	0x000223d0


	//   ....[251]....
        /*0e94*/ 	.word	0x000224c0


	//   ....[252]....
        /*0e98*/ 	.word	0x00022530


	//   ....[253]....
        /*0e9c*/ 	.word	0x00022620


	//   ....[254]....
        /*0ea0*/ 	.word	0x00022690


	//   ....[255]....
        /*0ea4*/ 	.word	0x00022780


	//   ....[0]....
        /*0ea8*/ 	.word	0x000227f0


	//   ....[1]....
        /*0eac*/ 	.word	0x000228e0


	//   ....[2]....
        /*0eb0*/ 	.word	0x00022950


	//   ....[3]....
        /*0eb4*/ 	.word	0x00022a40


	//   ....[4]....
        /*0eb8*/ 	.word	0x00022ab0


	//   ....[5]....
        /*0ebc*/ 	.word	0x00022ba0


	//   ....[6]....
        /*0ec0*/ 	.word	0x00022c10


	//   ....[7]....
        /*0ec4*/ 	.word	0x00022cb0


	//   ....[8]....
        /*0ec8*/ 	.word	0x00022dd0


	//   ....[9]....
        /*0ecc*/ 	.word	0x00022e20


	//   ....[10]....
        /*0ed0*/ 	.word	0x00022e80


	//   ....[11]....
        /*0ed4*/ 	.word	0x00022f40


	//   ....[12]....
        /*0ed8*/ 	.word	0x00022fa0


	//   ....[13]....
        /*0edc*/ 	.word	0x000230a0


	//   ....[14]....
        /*0ee0*/ 	.word	0x00023100


	//   ....[15]....
        /*0ee4*/ 	.word	0x00023200


	//   ....[16]....
        /*0ee8*/ 	.word	0x00023260


	//   ....[17]....
        /*0eec*/ 	.word	0x00023360


	//   ....[18]....
        /*0ef0*/ 	.word	0x000233c0


	//   ....[19]....
        /*0ef4*/ 	.word	0x000234c0


	//   ....[20]....
        /*0ef8*/ 	.word	0x00023520


	//   ....[21]....
        /*0efc*/ 	.word	0x00023620


	//   ....[22]....
        /*0f00*/ 	.word	0x00023680


	//   ....[23]....
        /*0f04*/ 	.word	0x00023730


	//   ....[24]....
        /*0f08*/ 	.word	0x000237e0


	//   ....[25]....
        /*0f0c*/ 	.word	0x000238d0


	//   ....[26]....
        /*0f10*/ 	.word	0x00023930


	//   ....[27]....
        /*0f14*/ 	.word	0x00023a20


	//   ....[28]....
        /*0f18*/ 	.word	0x00023a80


	//   ....[29]....
        /*0f1c*/ 	.word	0x00023b50


	//   ....[30]....
        /*0f20*/ 	.word	0x00023bb0


	//   ....[31]....
        /*0f24*/ 	.word	0x00023c70


	//   ....[32]....
        /*0f28*/ 	.word	0x00023db0


	//   ....[33]....
        /*0f2c*/ 	.word	0x00023e60


	//   ....[34]....
        /*0f30*/ 	.word	0x00023ee0


	//   ....[35]....
        /*0f34*/ 	.word	0x00023fa0


	//   ....[36]....
        /*0f38*/ 	.word	0x00024000


	//   ....[37]....
        /*0f3c*/ 	.word	0x000240b0


	//   ....[38]....
        /*0f40*/ 	.word	0x00024110


	//   ....[39]....
        /*0f44*/ 	.word	0x000241c0


	//   ....[40]....
        /*0f48*/ 	.word	0x00024220


	//   ....[41]....
        /*0f4c*/ 	.word	0x000242d0


	//   ....[42]....
        /*0f50*/ 	.word	0x00024330


	//   ....[43]....
        /*0f54*/ 	.word	0x000243e0


	//   ....[44]....
        /*0f58*/ 	.word	0x00024440


	//   ....[45]....
        /*0f5c*/ 	.word	0x000244f0


	//   ....[46]....
        /*0f60*/ 	.word	0x00024550


	//   ....[47]....
        /*0f64*/ 	.word	0x00024600


	//   ....[48]....
        /*0f68*/ 	.word	0x000246f0


	//   ....[49]....
        /*0f6c*/ 	.word	0x000247a0


	//   ....[50]....
        /*0f70*/ 	.word	0x00024800


	//   ....[51]....
        /*0f74*/ 	.word	0x000248c0


	//   ....[52]....
        /*0f78*/ 	.word	0x00024920


	//   ....[53]....
        /*0f7c*/ 	.word	0x000249e0


	//   ....[54]....
        /*0f80*/ 	.word	0x00024a40


	//   ....[55]....
        /*0f84*/ 	.word	0x00024b00


	//   ....[56]....
        /*0f88*/ 	.word	0x00024b60


	//   ....[57]....
        /*0f8c*/ 	.word	0x00024c20


	//   ....[58]....
        /*0f90*/ 	.word	0x00024c80


	//   ....[59]....
        /*0f94*/ 	.word	0x00024d40


	//   ....[60]....
        /*0f98*/ 	.word	0x00024da0


	//   ....[61]....
        /*0f9c*/ 	.word	0x00024e60


	//   ....[62]....
        /*0fa0*/ 	.word	0x00024ec0


	//   ....[63]....
        /*0fa4*/ 	.word	0x00024f70


	//   ....[64]....
        /*0fa8*/ 	.word	0x00025060


	//   ....[65]....
        /*0fac*/ 	.word	0x00025110


	//   ....[66]....
        /*0fb0*/ 	.word	0x000251d0


	//   ....[67]....
        /*0fb4*/ 	.word	0x00025280


	//   ....[68]....
        /*0fb8*/ 	.word	0x000252e0


	//   ....[69]....
        /*0fbc*/ 	.word	0x00025390


	//   ....[70]....
        /*0fc0*/ 	.word	0x000253f0


	//   ....[71]....
        /*0fc4*/ 	.word	0x000254a0


	//   ....[72]....
        /*0fc8*/ 	.word	0x00025500


	//   ....[73]....
        /*0fcc*/ 	.word	0x000255b0


	//   ....[74]....
        /*0fd0*/ 	.word	0x00025610


	//   ....[75]....
        /*0fd4*/ 	.word	0x000256c0


	//   ....[76]....
        /*0fd8*/ 	.word	0x00025720


	//   ....[77]....
        /*0fdc*/ 	.word	0x000257d0


	//   ....[78]....
        /*0fe0*/ 	.word	0x00025830


	//   ....[79]....
        /*0fe4*/ 	.word	0x000258d0


	//   ....[80]....
        /*0fe8*/ 	.word	0x00025960


	//   ....[81]....
        /*0fec*/ 	.word	0x00025a00


	//   ....[82]....
        /*0ff0*/ 	.word	0x00025b20


	//   ....[83]....
        /*0ff4*/ 	.word	0x00025b90


	//   ....[84]....
        /*0ff8*/ 	.word	0x00025c00


	//   ....[85]....
        /*0ffc*/ 	.word	0x00025c70


	//   ....[86]....
        /*1000*/ 	.word	0x00025ce0


	//   ....[87]....
        /*1004*/ 	.word	0x00025d60


	//   ....[88]....
        /*1008*/ 	.word	0x00025df0


	//   ....[89]....
        /*100c*/ 	.word	0x00025e80


	//   ....[90]....
        /*1010*/ 	.word	0x00025ef0


	//   ....[91]....
        /*1014*/ 	.word	0x00025f60


	//   ....[92]....
        /*1018*/ 	.word	0x00025fd0


	//   ....[93]....
        /*101c*/ 	.word	0x00026050


	//   ....[94]....
        /*1020*/ 	.word	0x000260c0


	//   ....[95]....
        /*1024*/ 	.word	0x00026160


	//   ....[96]....
        /*1028*/ 	.word	0x000261f0


	//   ....[97]....
        /*102c*/ 	.word	0x00026320


	//----- nvinfo : EIATTR_REG_RECONFIG
	.align		4
.L_1523:
        /*1030*/ 	.byte	0x01, 0x54
	.zero		2


	//----- nvinfo : EIATTR_SYSCALL_OFFSETS
	.align		4
        /*1034*/ 	.byte	0x04, 0x46
        /*1036*/ 	.short	(.L_1525 - .L_1524)


	//   ....[0]....
.L_1524:
        /*1038*/ 	.word	0x00001b90


	//   ....[1]....
        /*103c*/ 	.word	0x00001ce0


	//   ....[2]....
        /*1040*/ 	.word	0x00006660


	//   ....[3]....
        /*1044*/ 	.word	0x00006980


	//   ....[4]....
        /*1048*/ 	.word	0x0001bd10


	//   ....[5]....
        /*104c*/ 	.word	0x0001be60


	//   ....[6]....
        /*1050*/ 	.word	0x0001bf50


	//   ....[7]....
        /*1054*/ 	.word	0x0001cf20


	//----- nvinfo : EIATTR_MBARRIER_INSTR_OFFSETS
	.align		4
.L_1525:
        /*1058*/ 	.byte	0x04, 0x39
        /*105a*/ 	.short	(.L_1527 - .L_1526)


	//   ....[0]....
.L_1526:
        /*105c*/ 	.word	0x00000270
        /*1060*/ 	.word	0x000000ff
        /*1064*/ 	.word	0x00016800
        /*1068*/ 	.short	0x0100
        /*106a*/ 	.byte	0x08
	.zero		1


	//   ....[1]....
        /*106c*/ 	.word	0x00000280
        /*1070*/ 	.word	0x000000ff
        /*1074*/ 	.word	0x00016820
        /*1078*/ 	.short	0x0100
        /*107a*/ 	.byte	0x08
	.zero		1


	//   ....[2]....
        /*107c*/ 	.word	0x00000370
        /*1080*/ 	.word	0x000000ff
        /*1084*/ 	.word	0x00016830
        /*1088*/ 	.short	0x0100
        /*108a*/ 	.byte	0x08
	.zero		1


	//   ....[3]....
        /*108c*/ 	.word	0x00000380
        /*1090*/ 	.word	0x000000ff
        /*1094*/ 	.word	0x00016840
        /*1098*/ 	.short	0x0100
        /*109a*/ 	.byte	0x08
	.zero		1


	//   ....[4]....
        /*109c*/ 	.word	0x00000390
        /*10a0*/ 	.word	0x000000ff
        /*10a4*/ 	.word	0x00016838
        /*10a8*/ 	.short	0x0100
        /*10aa*/ 	.byte	0x08
	.zero		1


	//   ....[5]....
        /*10ac*/ 	.word	0x000003a0
        /*10b0*/ 	.word	0x000000ff
        /*10b4*/ 	.word	0x00016848
        /*10b8*/ 	.short	0x0100
        /*10ba*/ 	.byte	0x08
	.zero		1


	//   ....[6]....
        /*10bc*/ 	.word	0x000004d0
        /*10c0*/ 	.word	0x000000ff
        /*10c4*/ 	.word	0x00016850
        /*10c8*/ 	.short	0x0100
        /*10ca*/ 	.byte	0x08
	.zero		1


	//   ....[7]....
        /*10cc*/ 	.word	0x000004e0
        /*10d0*/ 	.word	0x000000ff
        /*10d4*/ 	.word	0x00016860
        /*10d8*/ 	.short	0x0100
        /*10da*/ 	.byte	0x08
	.zero		1


	//   ....[8]....
        /*10dc*/ 	.word	0x000004f0
        /*10e0*/ 	.word	0x000000ff
        /*10e4*/ 	.word	0x00016858
        /*10e8*/ 	.short	0x0100
        /*10ea*/ 	.byte	0x08
	.zero		1


	//   ....[9]....
        /*10ec*/ 	.word	0x00000500
        /*10f0*/ 	.word	0x000000ff
        /*10f4*/ 	.word	0x00016868
        /*10f8*/ 	.short	0x0100
        /*10fa*/ 	.byte	0x08
	.zero		1


	//   ....[10]....
        /*10fc*/ 	.word	0x000005f0
        /*1100*/ 	.word	0x000000ff
        /*1104*/ 	.word	0x00016870
        /*1108*/ 	.short	0x0100
        /*110a*/ 	.byte	0x06
	.zero		1


	//   ....[11]....
        /*110c*/ 	.word	0x00000600
        /*1110*/ 	.word	0x000000ff
        /*1114*/ 	.word	0x00016880
        /*1118*/ 	.short	0x0100
        /*111a*/ 	.byte	0x06
	.zero		1


	//   ....[12]....
        /*111c*/ 	.word	0x00000610
        /*1120*/ 	.word	0x000000ff
        /*1124*/ 	.word	0x00016878
        /*1128*/ 	.short	0x0100
        /*112a*/ 	.byte	0x06
	.zero		1


	//   ....[13]....
        /*112c*/ 	.word	0x00000620
        /*1130*/ 	.word	0x000000ff
        /*1134*/ 	.word	0x00016888
        /*1138*/ 	.short	0x0100
        /*113a*/ 	.byte	0x06
	.zero		1


	//   ....[14]....
        /*113c*/ 	.word	0x00000750
        /*1140*/ 	.word	0x000000ff
        /*1144*/ 	.word	0x00016890
        /*1148*/ 	.short	0x0100
        /*114a*/ 	.byte	0x08
	.zero		1


	//   ....[15]....
        /*114c*/ 	.word	0x00000760
        /*1150*/ 	.word	0x000000ff
        /*1154*/ 	.word	0x000168a0
        /*1158*/ 	.short	0x0100
        /*115a*/ 	.byte	0x08
	.zero		1


	//   ....[16]....
        /*115c*/ 	.word	0x00000770
        /*1160*/ 	.word	0x000000ff
        /*1164*/ 	.word	0x00016898
        /*1168*/ 	.short	0x0100
        /*116a*/ 	.byte	0x08
	.zero		1


	//   ....[17]....
        /*116c*/ 	.word	0x00000780
        /*1170*/ 	.word	0x000000ff
        /*1174*/ 	.word	0x000168a8
        /*1178*/ 	.short	0x0100
        /*117a*/ 	.byte	0x08
	.zero		1


	//   ....[18]....
        /*117c*/ 	.word	0x000008b0
        /*1180*/ 	.word	0x000000ff
        /*1184*/ 	.word	0x000168b0
        /*1188*/ 	.short	0x0100
        /*118a*/ 	.byte	0x08
	.zero		1


	//   ....[19]....
        /*118c*/ 	.word	0x000008c0
        /*1190*/ 	.word	0x000000ff
        /*1194*/ 	.word	0x000168c0
        /*1198*/ 	.short	0x0100
        /*119a*/ 	.byte	0x08
	.zero		1


	//   ....[20]....
        /*119c*/ 	.word	0x000008d0
        /*11a0*/ 	.word	0x000000ff
        /*11a4*/ 	.word	0x000168b8
        /*11a8*/ 	.short	0x0100
        /*11aa*/ 	.byte	0x08
	.zero		1


	//   ....[21]....
        /*11ac*/ 	.word	0x000008e0
        /*11b0*/ 	.word	0x000000ff
        /*11b4*/ 	.word	0x000168c8
        /*11b8*/ 	.short	0x0100
        /*11ba*/ 	.byte	0x08
	.zero		1


	//   ....[22]....
        /*11bc*/ 	.word	0x00002e40
        /*11c0*/ 	.word	0x00000046
        /*11c4*/ 	.word	0x00016890
        /*11c8*/ 	.short	0x010a
        /*11ca*/ 	.byte	0x3f
	.zero		1


	//   ....[23]....
        /*11cc*/ 	.word	0x00004310
        /*11d0*/ 	.word	0x00000046
        /*11d4*/ 	.word	0x00016890
        /*11d8*/ 	.short	0x010a
        /*11da*/ 	.byte	0x3f
	.zero		1


	//   ....[24]....
        /*11dc*/ 	.word	0x00005410
        /*11e0*/ 	.word	0x00000046
        /*11e4*/ 	.word	0x00016890
        /*11e8*/ 	.short	0x010a
        /*11ea*/ 	.byte	0x3f
	.zero		1


	//   ....[25]....
        /*11ec*/ 	.word	0x000058e0
        /*11f0*/ 	.word	0x00000008
        /*11f4*/ 	.word	0x00000000
        /*11f8*/ 	.short	0x0101
        /*11fa*/ 	.byte	0x3f
	.zero		1


	//   ....[26]....
        /*11fc*/ 	.word	0x00005920
        /*1200*/ 	.word	0x00000046
        /*1204*/ 	.word	0x000168b0
        /*1208*/ 	.short	0x010a
        /*120a*/ 	.byte	0x3f
	.zero		1


	//   ....[27]....
        /*120c*/ 	.word	0x00005d70
        /*1210*/ 	.word	0x00000046
        /*1214*/ 	.word	0x00000000
        /*1218*/ 	.short	0x0101
        /*121a*/ 	.byte	0x3f
	.zero		1


	//   ....[28]....
        /*121c*/ 	.word	0x00006700
        /*1220*/ 	.word	0x00000002
        /*1224*/ 	.word	0x00016800
        /*1228*/ 	.short	0x010a
        /*122a*/ 	.byte	0x3f
	.zero		1


	//   ....[29]....
        /*122c*/ 	.word	0x00006750
        /*1230*/ 	.word	0x00000002
        /*1234*/ 	.word	0x00016800
        /*1238*/ 	.short	0x010a
        /*123a*/ 	.byte	0x3f
	.zero		1


	//   ....[30]....
        /*123c*/ 	.word	0x00007340
        /*1240*/ 	.word	0x00000002
        /*1244*/ 	.word	0x00016800
        /*1248*/ 	.short	0x010a
        /*124a*/ 	.byte	0x3f
	.zero		1


	//   ....[31]....
        /*124c*/ 	.word	0x000089c0
        /*1250*/ 	.word	0x00000002
        /*1254*/ 	.word	0x00016800
        /*1258*/ 	.short	0x010a
        /*125a*/ 	.byte	0x3f
	.zero		1


	//   ....[32]....
        /*125c*/ 	.word	0x000098f0
        /*1260*/ 	.word	0x00000000
        /*1264*/ 	.word	0x00016830
        /*1268*/ 	.short	0x010a
        /*126a*/ 	.byte	0x3f
	.zero		1


	//   ....[33]....
        /*126c*/ 	.word	0x000099a0
        /*1270*/ 	.word	0x00000000
        /*1274*/ 	.word	0x00016830
        /*1278*/ 	.short	0x010a
        /*127a*/ 	.byte	0x3f
	.zero		1


	//   ....[34]....
        /*127c*/ 	.word	0x0000a3d0
        /*1280*/ 	.word	0x00000004
        /*1284*/ 	.word	0x00000000
        /*1288*/ 	.short	0x0101
        /*128a*/ 	.byte	0x3f
	.zero		1


	//   ....[35]....
        /*128c*/ 	.word	0x0000d470
        /*1290*/ 	.word	0x0000000b
        /*1294*/ 	.word	0x00016830
        /*1298*/ 	.short	0x010a
        /*129a*/ 	.byte	0x3f
	.zero		1


	//   ....[36]....
        /*129c*/ 	.word	0x0000d4c0
        /*12a0*/ 	.word	0x0000000b
        /*12a4*/ 	.word	0x00016830
        /*12a8*/ 	.short	0x010a
        /*12aa*/ 	.byte	0x3f
	.zero		1


	//   ....[37]....
        /*12ac*/ 	.word	0x0000d7f0
        /*12b0*/ 	.word	0x0000000b
        /*12b4*/ 	.word	0x00016850
        /*12b8*/ 	.short	0x010a
        /*12ba*/ 	.byte	0x3f
	.zero		1


	//   ....[38]....
        /*12bc*/ 	.word	0x0000d830
        /*12c0*/ 	.word	0x0000000b
        /*12c4*/ 	.word	0x00016850
        /*12c8*/ 	.short	0x010a
        /*12ca*/ 	.byte	0x3f
	.zero		1


	//   ....[39]....
        /*12cc*/ 	.word	0x0000e210
        /*12d0*/ 	.word	0x0000003a
        /*12d4*/ 	.word	0x00000000
        /*12d8*/ 	.short	0x0101
        /*12da*/ 	.byte	0x3f
	.zero		1


	//   ....[40]....
        /*12dc*/ 	.word	0x00010810
        /*12e0*/ 	.word	0x0000000e
        /*12e4*/ 	.word	0x00000000
        /*12e8*/ 	.short	0x0101
        /*12ea*/ 	.byte	0x3f
	.zero		1


	//   ....[41]....
        /*12ec*/ 	.word	0x00011000
        /*12f0*/ 	.word	0x00000005
        /*12f4*/ 	.word	0x00016830
        /*12f8*/ 	.short	0x010a
        /*12fa*/ 	.byte	0x3f
	.zero		1


	//   ....[42]....
        /*12fc*/ 	.word	0x00011050
        /*1300*/ 	.word	0x00000005
        /*1304*/ 	.word	0x00016830
        /*1308*/ 	.short	0x010a
        /*130a*/ 	.byte	0x3f
	.zero		1


	//   ....[43]....
        /*130c*/ 	.word	0x000113d0
        /*1310*/ 	.word	0x0000000a
        /*1314*/ 	.word	0x00016850
        /*1318*/ 	.short	0x010a
        /*131a*/ 	.byte	0x3f
	.zero		1


	//   ....[44]....
        /*131c*/ 	.word	0x00011410
        /*1320*/ 	.word	0x0000000a
        /*1324*/ 	.word	0x00016850
        /*1328*/ 	.short	0x010a
        /*132a*/ 	.byte	0x3f
	.zero		1


	//   ....[45]....
        /*132c*/ 	.word	0x00011b30
        /*1330*/ 	.word	0x00000005
        /*1334*/ 	.word	0x00000000
        /*1338*/ 	.short	0x0101
        /*133a*/ 	.byte	0x3f
	.zero		1


	//   ....[46]....
        /*133c*/ 	.word	0x000132d0
        /*1340*/ 	.word	0x00000014
        /*1344*/ 	.word	0x00000000
        /*1348*/ 	.short	0x0101
        /*134a*/ 	.byte	0x3f
	.zero		1


	//   ....[47]....
        /*134c*/ 	.word	0x00013810
        /*1350*/ 	.word	0x00000005
        /*1354*/ 	.word	0x00016830
        /*1358*/ 	.short	0x010a
        /*135a*/ 	.byte	0x3f
	.zero		1


	//   ....[48]....
        /*135c*/ 	.word	0x00013860
        /*1360*/ 	.word	0x00000005
        /*1364*/ 	.word	0x00016830
        /*1368*/ 	.short	0x010a
        /*136a*/ 	.byte	0x3f
	.zero		1


	//   ....[49]....
        /*136c*/ 	.word	0x00013be0
        /*1370*/ 	.word	0x0000000a
        /*1374*/ 	.word	0x00016850
        /*1378*/ 	.short	0x010a
        /*137a*/ 	.byte	0x3f
	.zero		1


	//   ....[50]....
        /*137c*/ 	.word	0x00013c20
        /*1380*/ 	.word	0x0000000a
        /*1384*/ 	.word	0x00016850
        /*1388*/ 	.short	0x010a
        /*138a*/ 	.byte	0x3f
	.zero		1


	//   ....[51]....
        /*138c*/ 	.word	0x00014690
        /*1390*/ 	.word	0x00000038
        /*1394*/ 	.word	0x00000000
        /*1398*/ 	.short	0x0101
        /*139a*/ 	.byte	0x3f
	.zero		1


	//   ....[52]....
        /*139c*/ 	.word	0x00016b70
        /*13a0*/ 	.word	0x00000015
        /*13a4*/ 	.word	0x00000000
        /*13a8*/ 	.short	0x0101
        /*13aa*/ 	.byte	0x3f
	.zero		1


	//   ....[53]....
        /*13ac*/ 	.word	0x00016fc0
        /*13b0*/ 	.word	0x0000000b
        /*13b4*/ 	.word	0x00016850
        /*13b8*/ 	.short	0x010a
        /*13ba*/ 	.byte	0x3f
	.zero		1


	//   ....[54]....
        /*13bc*/ 	.word	0x00017030
        /*13c0*/ 	.word	0x0000000b
        /*13c4*/ 	.word	0x00016850
        /*13c8*/ 	.short	0x010a
        /*13ca*/ 	.byte	0x3f
	.zero		1


	//   ....[55]....
        /*13cc*/ 	.word	0x00017650
        /*13d0*/ 	.word	0x00000002
        /*13d4*/ 	.word	0x00000000
        /*13d8*/ 	.short	0x0101
        /*13da*/ 	.byte	0x3f
	.zero		1


	//   ....[56]....
        /*13dc*/ 	.word	0x00018760
        /*13e0*/ 	.word	0x00000000
        /*13e4*/ 	.word	0x00000000
        /*13e8*/ 	.short	0x0101
        /*13ea*/ 	.byte	0x3f
	.zero		1


	//   ....[57]....
        /*13ec*/ 	.word	0x0001aac0
        /*13f0*/ 	.word	0x00000016
        /*13f4*/ 	.word	0x00016820
        /*13f8*/ 	.short	0x010a
        /*13fa*/ 	.byte	0x3f
	.zero		1


	//   ....[58]....
        /*13fc*/ 	.word	0x0001ab80
        /*1400*/ 	.word	0x0000000a
        /*1404*/ 	.word	0x000168a0
        /*1408*/ 	.short	0x010a
        /*140a*/ 	.byte	0x3f
	.zero		1


	//   ....[59]....
        /*140c*/ 	.word	0x0001adc0
        /*1410*/ 	.word	0x0000000a
        /*1414*/ 	.word	0x000168c0
        /*1418*/ 	.short	0x010a
        /*141a*/ 	.byte	0x3f
	.zero		1


	//   ....[60]....
        /*141c*/ 	.word	0x0001b150
        /*1420*/ 	.word	0x00000005
        /*1424*/ 	.word	0x000168a0
        /*1428*/ 	.short	0x010a
        /*142a*/ 	.byte	0x3f
	.zero		1


	//   ....[61]....
        /*142c*/ 	.word	0x0001b370
        /*1430*/ 	.word	0x00000005
        /*1434*/ 	.word	0x000168c0
        /*1438*/ 	.short	0x010a
        /*143a*/ 	.byte	0x3f
	.zero		1


	//   ....[62]....
        /*143c*/ 	.word	0x0001c430
        /*1440*/ 	.word	0x00000003
        /*1444*/ 	.word	0x00016840
        /*1448*/ 	.short	0x010a
        /*144a*/ 	.byte	0x3f
	.zero		1


	//   ....[63]....
        /*144c*/ 	.word	0x0001cbf0
        /*1450*/ 	.word	0x00000003
        /*1454*/ 	.word	0x00016830
        /*1458*/ 	.short	0x0107
        /*145a*/ 	.byte	0x3f
	.zero		1


	//   ....[64]....
        /*145c*/ 	.word	0x0001ccc0
        /*1460*/ 	.word	0x00000003
        /*1464*/ 	.word	0x00016830
        /*1468*/ 	.short	0x0101
        /*146a*/ 	.byte	0x3f
	.zero		1


	//   ....[65]....
        /*146c*/ 	.word	0x0001db40
        /*1470*/ 	.word	0x00000016
        /*1474*/ 	.word	0x00016800
        /*1478*/ 	.short	0x0107
        /*147a*/ 	.byte	0x3f
	.zero		1


	//   ....[66]....
        /*147c*/ 	.word	0x0001dc30
        /*1480*/ 	.word	0x00000016
        /*1484*/ 	.word	0x00016800
        /*1488*/ 	.short	0x0101
        /*148a*/ 	.byte	0x3f
	.zero		1


	//   ....[67]....
        /*148c*/ 	.word	0x0001dc50
        /*1490*/ 	.word	0x00000016
        /*1494*/ 	.word	0x00016820
        /*1498*/ 	.short	0x010a
        /*149a*/ 	.byte	0x3f
	.zero		1


	//   ....[68]....
        /*149c*/ 	.word	0x0001e020
        /*14a0*/ 	.word	0x00000005
        /*14a4*/ 	.word	0x00016840
        /*14a8*/ 	.short	0x010a
        /*14aa*/ 	.byte	0x3f
	.zero		1


	//   ....[69]....
        /*14ac*/ 	.word	0x0001e560
        /*14b0*/ 	.word	0x00000005
        /*14b4*/ 	.word	0x00016830
        /*14b8*/ 	.short	0x0107
        /*14ba*/ 	.byte	0x3f
	.zero		1


	//   ....[70]....
        /*14bc*/ 	.word	0x0001e620
        /*14c0*/ 	.word	0x00000005
        /*14c4*/ 	.word	0x00016830
        /*14c8*/ 	.short	0x0101
        /*14ca*/ 	.byte	0x3f
	.zero		1


	//   ....[71]....
        /*14cc*/ 	.word	0x0001e680
        /*14d0*/ 	.word	0x00000005
        /*14d4*/ 	.word	0x00016860
        /*14d8*/ 	.short	0x010a
        /*14da*/ 	.byte	0x3f
	.zero		1


	//   ....[72]....
        /*14dc*/ 	.word	0x0001eb60
        /*14e0*/ 	.word	0x00000005
        /*14e4*/ 	.word	0x00016850
        /*14e8*/ 	.short	0x0107
        /*14ea*/ 	.byte	0x3f
	.zero		1


	//   ....[73]....
        /*14ec*/ 	.word	0x0001ed10
        /*14f0*/ 	.word	0x00000005
        /*14f4*/ 	.word	0x00016850
        /*14f8*/ 	.short	0x0101
        /*14fa*/ 	.byte	0x3f
	.zero		1


	//   ....[74]....
        /*14fc*/ 	.word	0x0001ef30
        /*1500*/ 	.word	0x00000000
        /*1504*/ 	.word	0x00016860
        /*1508*/ 	.short	0x010a
        /*150a*/ 	.byte	0x3f
	.zero		1


	//   ....[75]....
        /*150c*/ 	.word	0x0001f3f0
        /*1510*/ 	.word	0x00000000
        /*1514*/ 	.word	0x00016850
        /*1518*/ 	.short	0x0107
        /*151a*/ 	.byte	0x3f
	.zero		1


	//   ....[76]....
        /*151c*/ 	.word	0x0001f4c0
        /*1520*/ 	.word	0x00000000
        /*1524*/ 	.word	0x00016850
        /*1528*/ 	.short	0x0101
        /*152a*/ 	.byte	0x3f
	.zero		1


	//   ....[77]....
        /*152c*/ 	.word	0x000201e0
        /*1530*/ 	.word	0x00000005
        /*1534*/ 	.word	0x00016820
        /*1538*/ 	.short	0x010a
        /*153a*/ 	.byte	0x3f
	.zero		1


	//   ....[78]....
        /*153c*/ 	.word	0x00020350
        /*1540*/ 	.word	0x00000003
        /*1544*/ 	.word	0x00016840
        /*1548*/ 	.short	0x010a
        /*154a*/ 	.byte	0x3f
	.zero		1


	//   ....[79]....
        /*154c*/ 	.word	0x000203f0
        /*1550*/ 	.word	0x00000019
        /*1554*/ 	.word	0x00016840
        /*1558*/ 	.short	0x010a
        /*155a*/ 	.byte	0x3f
	.zero		1


	//   ....[80]....
        /*155c*/ 	.word	0x00020430
        /*1560*/ 	.word	0x00000003
        /*1564*/ 	.word	0x00016860
        /*1568*/ 	.short	0x010a
        /*156a*/ 	.byte	0x3f
	.zero		1


	//   ....[81]....
        /*156c*/ 	.word	0x00020470
        /*1570*/ 	.word	0x00000019
        /*1574*/ 	.word	0x00016860
        /*1578*/ 	.short	0x010a
        /*157a*/ 	.byte	0x3f
	.zero		1


	//   ....[82]....
        /*157c*/ 	.word	0x000204d0
        /*1580*/ 	.word	0x00000046
        /*1584*/ 	.word	0x00016890
        /*1588*/ 	.short	0x010a
        /*158a*/ 	.byte	0x3f
	.zero		1


	//   ....[83]....
        /*158c*/ 	.word	0x00020760
        /*1590*/ 	.word	0x00000046
        /*1594*/ 	.word	0x00016890
        /*1598*/ 	.short	0x010a
        /*159a*/ 	.byte	0x3f
	.zero		1


	//   ....[84]....
        /*159c*/ 	.word	0x00020a10
        /*15a0*/ 	.word	0x00000046
        /*15a4*/ 	.word	0x00016890
        /*15a8*/ 	.short	0x010a
        /*15aa*/ 	.byte	0x3f
	.zero		1


	//   ....[85]....
        /*15ac*/ 	.word	0x00020cc0
        /*15b0*/ 	.word	0x00000046
        /*15b4*/ 	.word	0x000168b0
        /*15b8*/ 	.short	0x010a
        /*15ba*/ 	.byte	0x3f
	.zero		1


	//   ....[86]....
        /*15bc*/ 	.word	0x00021190
        /*15c0*/ 	.word	0x00000002
        /*15c4*/ 	.word	0x00016800
        /*15c8*/ 	.short	0x010a
        /*15ca*/ 	.byte	0x3f
	.zero		1


	//   ....[87]....
        /*15cc*/ 	.word	0x000217a0
        /*15d0*/ 	.word	0x00000002
        /*15d4*/ 	.word	0x00016800
        /*15d8*/ 	.short	0x010a
        /*15da*/ 	.byte	0x3f
	.zero		1


	//   ....[88]....
        /*15dc*/ 	.word	0x000217f0
        /*15e0*/ 	.word	0x00000000
        /*15e4*/ 	.word	0x00016830
        /*15e8*/ 	.short	0x010a
        /*15ea*/ 	.byte	0x3f
	.zero		1


	//   ....[89]....
        /*15ec*/ 	.word	0x00021840
        /*15f0*/ 	.word	0x0000000b
        /*15f4*/ 	.word	0x00016830
        /*15f8*/ 	.short	0x010a
        /*15fa*/ 	.byte	0x3f
	.zero		1


	//   ....[90]....
        /*15fc*/ 	.word	0x00021890
        /*1600*/ 	.word	0x0000000b
        /*1604*/ 	.word	0x00016850
        /*1608*/ 	.short	0x010a
        /*160a*/ 	.byte	0x3f
	.zero		1


	//   ....[91]....
        /*160c*/ 	.word	0x000218e0
        /*1610*/ 	.word	0x00000005
        /*1614*/ 	.word	0x00016830
        /*1618*/ 	.short	0x010a
        /*161a*/ 	.byte	0x3f
	.zero		1


	//   ....[92]....
        /*161c*/ 	.word	0x00021930
        /*1620*/ 	.word	0x0000000a
        /*1624*/ 	.word	0x00016850
        /*1628*/ 	.short	0x010a
        /*162a*/ 	.byte	0x3f
	.zero		1


	//   ....[93]....
        /*162c*/ 	.word	0x00021980
        /*1630*/ 	.word	0x00000005
        /*1634*/ 	.word	0x00016830
        /*1638*/ 	.short	0x010a
        /*163a*/ 	.byte	0x3f
	.zero		1


	//   ....[94]....
        /*163c*/ 	.word	0x000219d0
        /*1640*/ 	.word	0x0000000a
        /*1644*/ 	.word	0x00016850
        /*1648*/ 	.short	0x010a
        /*164a*/ 	.byte	0x3f
	.zero		1


	//   ....[95]....
        /*164c*/ 	.word	0x00021a20
        /*1650*/ 	.word	0x0000000b
        /*1654*/ 	.word	0x00016850
        /*1658*/ 	.short	0x010a
        /*165a*/ 	.byte	0x3f
	.zero		1


	//   ....[96]....
        /*165c*/ 	.word	0x00021fc0
        /*1660*/ 	.word	0x00000016
        /*1664*/ 	.word	0x00016820
        /*1668*/ 	.short	0x010a
        /*166a*/ 	.byte	0x3f
	.zero		1


	//   ....[97]....
        /*166c*/ 	.word	0x00022010
        /*1670*/ 	.word	0x0000000a
        /*1674*/ 	.word	0x000168a0
        /*1678*/ 	.short	0x010a
        /*167a*/ 	.byte	0x3f
	.zero		1


	//   ....[98]....
        /*167c*/ 	.word	0x00022060
        /*1680*/ 	.word	0x0000000a
        /*1684*/ 	.word	0x000168c0
        /*1688*/ 	.short	0x010a
        /*168a*/ 	.byte	0x3f
	.zero		1


	//   ....[99]....
        /*168c*/ 	.word	0x000220b0
        /*1690*/ 	.word	0x00000005
        /*1694*/ 	.word	0x000168a0
        /*1698*/ 	.short	0x010a
        /*169a*/ 	.byte	0x3f
	.zero		1


	//   ....[100]....
        /*169c*/ 	.word	0x00022100
        /*16a0*/ 	.word	0x00000005
        /*16a4*/ 	.word	0x000168c0
        /*16a8*/ 	.short	0x010a
        /*16aa*/ 	.byte	0x3f
	.zero		1


	//   ....[101]....
        /*16ac*/ 	.word	0x00022220
        /*16b0*/ 	.word	0x00000003
        /*16b4*/ 	.word	0x00016840
        /*16b8*/ 	.short	0x010a
        /*16ba*/ 	.byte	0x3f
	.zero		1


	//   ....[102]....
        /*16bc*/ 	.word	0x00023cb0
        /*16c0*/ 	.word	0x00000016
        /*16c4*/ 	.word	0x00016820
        /*16c8*/ 	.short	0x010a
        /*16ca*/ 	.byte	0x3f
	.zero		1


	//   ....[103]....
        /*16cc*/ 	.word	0x00023d00
        /*16d0*/ 	.word	0x00000005
        /*16d4*/ 	.word	0x00016840
        /*16d8*/ 	.short	0x010a
        /*16da*/ 	.byte	0x3f
	.zero		1


	//   ....[104]....
        /*16dc*/ 	.word	0x00024640
        /*16e0*/ 	.word	0x00000005
        /*16e4*/ 	.word	0x00016860
        /*16e8*/ 	.short	0x010a
        /*16ea*/ 	.byte	0x3f
	.zero		1


	//   ....[105]....
        /*16ec*/ 	.word	0x00024fb0
        /*16f0*/ 	.word	0x00000000
        /*16f4*/ 	.word	0x00016860
        /*16f8*/ 	.short	0x010a
        /*16fa*/ 	.byte	0x3f
	.zero		1


	//   ....[106]....
        /*16fc*/ 	.word	0x00026240
        /*1700*/ 	.word	0x00000005
        /*1704*/ 	.word	0x00016820
        /*1708*/ 	.short	0x010a
        /*170a*/ 	.byte	0x3f
	.zero		1


	//   ....[107]....
        /*170c*/ 	.word	0x000263e0
        /*1710*/ 	.word	0x00000003
        /*1714*/ 	.word	0x00016840
        /*1718*/ 	.short	0x010a
        /*171a*/ 	.byte	0x3f
	.zero		1


	//   ....[108]....
        /*171c*/ 	.word	0x00026430
        /*1720*/ 	.word	0x00000019
        /*1724*/ 	.word	0x00016840
        /*1728*/ 	.short	0x010a
        /*172a*/ 	.byte	0x3f
	.zero		1


	//   ....[109]....
        /*172c*/ 	.word	0x00026480
        /*1730*/ 	.word	0x00000003
        /*1734*/ 	.word	0x00016860
        /*1738*/ 	.short	0x010a
        /*173a*/ 	.byte	0x3f
	.zero		1


	//----- nvinfo : EIATTR_NUM_MBARRIERS
	.align		4
.L_1527:
        /*173c*/ 	.byte	0x03, 0x38
        /*173e*/ 	.short	0x0016


	//----- nvinfo : EIATTR_EXIT_INSTR_OFFSETS
	.align		4
        /*1740*/ 	.byte	0x04, 0x1c
        /*1742*/ 	.short	(.L_1529 - .L_1528)


	//   ....[0]....
.L_1528:
        /*1744*/ 	.word	0x000204c0


	//----- nvinfo : EIATTR_MAX_THREADS
	.align		4
.L_1529:
        /*1748*/ 	.byte	0x04, 0x05
        /*174a*/ 	.short	(.L_1531 - .L_1530)
.L_1530:
        /*174c*/ 	.word	0x00000200
        /*1750*/ 	.word	0x00000001
        /*1754*/ 	.word	0x00000001


	//----- nvinfo : EIATTR_CRS_STACK_SIZE
	.align		4
.L_1531:
        /*1758*/ 	.byte	0x04, 0x1e
        /*175a*/ 	.short	(.L_1533 - .L_1532)
.L_1532:
        /*175c*/ 	.word	0x00000000


	//----- nvinfo : EIATTR_CBANK_PARAM_SIZE
	.align		4
.L_1533:
        /*1760*/ 	.byte	0x03, 0x19
        /*1762*/ 	.short	0x0af0


	//----- nvinfo : EIATTR_PARAM_CBANK
	.align		4
        /*1764*/ 	.byte	0x04, 0x0a
        /*1766*/ 	.short	(.L_1535 - .L_1534)
	.align		4
.L_1534:
        /*1768*/ 	.word	index@(.nv.constant0._ZN7cutlass13device_kernelIN5flash11enable_sm90INS1_16FlashAttnFwdSm90INS1_25CollectiveMainloopFwdSm90ILi2EN4cute5tupleIJNS5_1CILi1EEES8_S8_EEENS6_IJNS7_ILi192EEENS7_ILi128EEENS7_ILi64EEEEEELi64ENS_10bfloat16_tEfNS_4arch4Sm90ELb0ELb1ELb1ELb1ELb1ELb1ELb0ELb1ELb1ELb1ELb0ELb0EEENS1_21CollectiveEpilogueFwdINS6_IJSA_SC_SB_EEES9_SE_SG_Li384ELb1ELb1ELb0ELb0EEENS1_36VarlenDynamicPersistentTileSchedulerILi192ELi128ELi384ELi128ELb0ELb1ELb1ELb1ELb0ELb1EEEEEEEEEvNT_6ParamsE)
        /*176c*/ 	.short	0x0210
        /*176e*/ 	.short	0x0af0


	//----- nvinfo : EIATTR_SW_WAR
	.align		4
.L_1535:
        /*1770*/ 	.byte	0x04, 0x36
        /*1772*/ 	.short	(.L_1537 - .L_1536)
.L_1536:
        /*1774*/ 	.word	0x00000008
.L_1537:


//--------------------- .nv.info._ZN7cutlass13device_kernelIN5flash11enable_sm90INS1_16FlashAttnFwdSm90INS1_25CollectiveMainloopFwdSm90ILi2EN4cute5tupleIJNS5_1CILi1EEES8_S8_EEENS6_IJNS7_ILi192EEENS7_ILi128EEENS7_ILi64EEEEEELi64ENS_10bfloat16_tEfNS_4arch4Sm90ELb1ELb0ELb1ELb0ELb1ELb0ELb0ELb1ELb1ELb1ELb0ELb0EEENS1_21CollectiveEpilogueFwdINS6_IJSA_SC_SB_EEES9_SE_SG_Li384ELb0ELb1ELb0ELb0EEENS1_30DynamicPersistentTileSchedulerILi384ELi128ELb0ELb1ELb1EEEEEEEEEvNT_6ParamsE --------------------------
	.section	.nv.info._ZN7cutlass13device_kernelIN5flash11enable_sm90INS1_16FlashAttnFwdSm90INS1_25CollectiveMainloopFwdSm90ILi2EN4cute5tupleIJNS5_1CILi1EEES8_S8_EEENS6_IJNS7_ILi192EEENS7_ILi128EEENS7_ILi64EEEEEELi64ENS_10bfloat16_tEfNS_4arch4Sm90ELb1ELb0ELb1ELb0ELb1ELb0ELb0ELb1ELb1ELb1ELb0ELb0EEENS1_21CollectiveEpilogueFwdINS6_IJSA_SC_SB_EEES9_SE_SG_Li384ELb0ELb1ELb0ELb0EEENS1_30DynamicPersistentTileSchedulerILi384ELi128ELb0ELb1ELb1EEEEEEEEEvNT_6ParamsE,"",@"SHT_CUDA_INFO"
	.sectionflags	@""
	.align	4


	//----- nvinfo : EIATTR_CUDA_API_VERSION
	.align		4
        /*0000*/ 	.byte	0x04, 0x37
        /*0002*/ 	.short	(.L_1539 - .L_1538)
.L_1538:
        /*0004*/ 	.word	0x00000082


	//----- nvinfo : EIATTR_KPARAM_INFO
	.align		4
.L_1539:
        /*0008*/ 	.byte	0x04, 0x17
        /*000a*/ 	.short	(.L_1541 - .L_1540)
.L_1540:
        /*000c*/ 	.word	0x00000000
        /*0010*/ 	.short	0x0000
        /*0012*/ 	.short	0x0070
        /*0014*/ 	.byte	0x00, 0xf0, 0x01, 0x2a


	//----- nvinfo : EIATTR_SPARSE_MMA_MASK
	.align		4
.L_1541:
        /*0018*/ 	.byte	0x03, 0x50
        /*001a*/ 	.short	0x0000


	//----- nvinfo : EIATTR_MAXREG_COUNT
	.align		4
        /*001c*/ 	.byte	0x03, 0x1b
        /*001e*/ 	.short	0x0080


	//----- nvinfo : EIATTR_NUM_BARRIERS
	.align		4
        /*0020*/ 	.byte	0x02, 0x4c
        /*0022*/ 	.byte	0x10
	.zero		1


	//----- nvinfo : EIATTR_EXTERNS
	.align		4
        /*0024*/ 	.byte	0x04, 0x0f
        /*0026*/ 	.short	(.L_1543 - .L_1542)


	//   ....[0]....
	.align		4
.L_1542:
        /*0028*/ 	.word	index@(__assertfail)


	//----- nvinfo : EIATTR_ANNOTATIONS
	.align		4
.L_1543:
        /*002c*/ 	.byte	0x04, 0x55
        /*002e*/ 	.short	(.L_1545 - .L_1544)


	//   ....[0]....
.L_1544:
        /* <DEDUP_REMOVED lines=11> */


	//----- nvinfo : EIATTR_MERCURY_ISA_VERSION
	.align		4
.L_1545:
        /*00c8*/ 	.byte	0x03, 0x5f
        /*00ca*/ 	.short	0x0101


	//----- nvinfo : EIATTR_INT_WARP_WIDE_INSTR_OFFSETS
	.align		4
        /*00cc*/ 	.byte	0x04, 0x31
        /*00ce*/ 	.short	(.L_1547 - .L_1546)


	//   ....[0]....
.L_1546:
        /*00d0*/ 	.word	0x000000c0


	//   ....[1]....
        /*00d4*/ 	.word	0x000000d0


	//   ....[2]....
        /*00d8*/ 	.word	0x00000170


	//   ....[3]....
        /*00dc*/ 	.word	0x0000b840


	//   ....[4]....
        /*00e0*/ 	.word	0x0000b8d0


	//   ....[5]....
        /*00e4*/ 	.word	0x0000e980


	//   ....[6]....
        /*00e8*/ 	.word	0x0000ea10


	//----- nvinfo : EIATTR_COOP_GROUP_MASK_REGIDS
	.align		4
.L_1547:
        /*00ec*/ 	.byte	0x04, 0x29
        /*00ee*/ 	.short	(.L_1549 - .L_1548)


	//   ....[0]....
.L_1548:
        /*00f0*/ 	.word	0xffffffff


	//   ....[1]....
        /*00f4*/ 	.word	0xffffffff


	//   ....[2]....
        /*00f8*/ 	.word	0xffffffff


	//   ....[3]....
        /*00fc*/ 	.word	0xffffffff


	//   ....[4]....
        /*0100*/ 	.word	0xffffffff


	//   ....[5]....
        /*0104*/ 	.word	0xffffffff


	//   ....[6]....
        /*0108*/ 	.word	0xffffffff


	//   ....[7]....
        /*010c*/ 	.word	0xffffffff


	//   ....[8]....
        /*0110*/ 	.word	0xffffffff


	//   ....[9]....
        /*0114*/ 	.word	0xffffffff


	//   ....[10]....
        /*0118*/ 	.word	0xffffffff


	//   ....[11]....
        /*011c*/ 	.word	0xffffffff


	//   ....[12]....
        /*0120*/ 	.word	0xffffffff


	//   ....[13]....
        /*0124*/ 	.word	0xffffffff


	//   ....[14]....
        /*0128*/ 	.word	0xffffffff


	//   ....[15]....
        /*012c*/ 	.word	0xffffffff


	//   ....[16]....
        /*0130*/ 	.word	0xffffffff


	//   ....[17]....
        /*0134*/ 	.word	0xffffffff


	//   ....[18]....
        /*0138*/ 	.word	0xffffffff


	//   ....[19]....
        /*013c*/ 	.word	0xffffffff


	//   ....[20]....
        /*0140*/ 	.word	0xffffffff


	//   ....[21]....
        /*0144*/ 	.word	0xffffffff


	//   ....[22]....
        /*0148*/ 	.word	0xffffffff


	//   ....[23]....
        /*014c*/ 	.word	0xffffffff


	//   ....[24]....
        /*0150*/ 	.word	0xffffffff


	//   ....[25]....
        /*0154*/ 	.word	0xffffffff


	//   ....[26]....
        /*0158*/ 	.word	0xffffffff


	//   ....[27]....
        /*015c*/ 	.word	0xffffffff


	//   ....[28]....
        /*0160*/ 	.word	0xffffffff


	//   ....[29]....
        /*0164*/ 	.word	0xffffffff


	//   ....[30]....
        /*0168*/ 	.word	0xffffffff


	//   ....[31]....
        /*016c*/ 	.word	0xffffffff


	//   ....[32]....
        /*0170*/ 	.word	0xffffffff


	//   ....[33]....
        /*0174*/ 	.word	0xffffffff


	//   ....[34]....
        /*0178*/ 	.word	0xffffffff


	//   ....[35]....
        /*017c*/ 	.word	0xffffffff


	//   ....[36]....
        /*0180*/ 	.word	0xffffffff


	//   ....[37]....
        /*0184*/ 	.word	0xffffffff


	//   ....[38]....
        /*0188*/ 	.word	0xffffffff


	//   ....[39]....
        /*018c*/ 	.word	0xffffffff


	//   ....[40]....
        /*0190*/ 	.word	0xffffffff


	//   ....[41]....
        /*0194*/ 	.word	0xffffffff


	//   ....[42]....
        /*0198*/ 	.word	0xffffffff


	//   ....[43]....
        /*019c*/ 	.word	0xffffffff


	//   ....[44]....
        /*01a0*/ 	.word	0xffffffff


	//   ....[45]....
        /*01a4*/ 	.word	0xffffffff


	//   ....[46]....
        /*01a8*/ 	.word	0xffffffff


	//   ....[47]....
        /*01ac*/ 	.word	0xffffffff


	//   ....[48]....
        /*01b0*/ 	.word	0xffffffff


	//   ....[49]....
        /*01b4*/ 	.word	0xffffffff


	//   ....[50]....
        /*01b8*/ 	.word	0xffffffff


	//   ....[51]....
        /*01bc*/ 	.word	0xffffffff


	//   ....[52]....
        /*01c0*/ 	.word	0xffffffff


	//   ....[53]....
        /*01c4*/ 	.word	0xffffffff


	//   ....[54]....
        /*01c8*/ 	.word	0xffffffff


	//   ....[55]....
        /*01cc*/ 	.word	0xffffffff


	//   ....[56]....
        /*01d0*/ 	.word	0xffffffff


	//   ....[57]....
        /*01d4*/ 	.word	0xffffffff


	//   ....[58]....
        /*01d8*/ 	.word	0xffffffff


	//   ....[59]....
        /*01dc*/ 	.word	0xffffffff


	//   ....[60]....
        /*01e0*/ 	.word	0xffffffff


	//   ....[61]....
        /*01e4*/ 	.word	0xffffffff


	//   ....[62]....
        /*01e8*/ 	.word	0xffffffff


	//   ....[63]....
        /*01ec*/ 	.word	0xffffffff


	//   ....[64]....
        /*01f0*/ 	.word	0xffffffff


	//   ....[65]....
        /*01f4*/ 	.word	0xffffffff


	//   ....[66]....
        /*01f8*/ 	.word	0xffffffff


	//   ....[67]....
        /*01fc*/ 	.word	0xffffffff


	//   ....[68]....
        /*0200*/ 	.word	0xffffffff


	//   ....[69]....
        /*0204*/ 	.word	0xffffffff


	//   ....[70]....
        /*0208*/ 	.word	0xffffffff


	//   ....[71]....
        /*020c*/ 	.word	0xffffffff


	//   ....[72]....
        /*0210*/ 	.word	0xffffffff


	//   ....[73]....
        /*0214*/ 	.word	0xffffffff


	//   ....[74]....
        /*0218*/ 	.word	0xffffffff


	//   ....[75]....
        /*021c*/ 	.word	0xffffffff


	//   ....[76]....
        /*0220*/ 	.word	0xffffffff


	//   ....[77]....
        /*0224*/ 	.word	0xffffffff


	//   ....[78]....
        /*0228*/ 	.word	0xffffffff


	//   ....[79]....
        /*022c*/ 	.word	0xffffffff


	//   ....[80]....
        /*0230*/ 	.word	0xffffffff


	//   ....[81]....
        /*0234*/ 	.word	0xffffffff


	//   ....[82]....
        /*0238*/ 	.word	0xffffffff


	//   ....[83]....
        /*023c*/ 	.word	0xffffffff


	//   ....[84]....
        /*0240*/ 	.word	0xffffffff


	//   ....[85]....
        /*0244*/ 	.word	0xffffffff


	//   ....[86]....
        /*0248*/ 	.word	0xffffffff


	//   ....[87]....
        /*024c*/ 	.word	0xffffffff


	//   ....[88]....
        /*0250*/ 	.word	0xffffffff


	//   ....[89]....
        /*0254*/ 	.word	0xffffffff


	//   ....[90]....
        /*0258*/ 	.word	0xffffffff


	//   ....[91]....
        /*025c*/ 	.word	0xffffffff


	//   ....[92]....
        /*0260*/ 	.word	0xffffffff


	//   ....[93]....
        /*0264*/ 	.word	0xffffffff


	//   ....[94]....
        /*0268*/ 	.word	0xffffffff


	//   ....[95]....
        /*026c*/ 	.word	0xffffffff


	//   ....[96]....
        /*0270*/ 	.word	0xffffffff


	//   ....[97]....
        /*0274*/ 	.word	0xffffffff


	//   ....[98]....
        /*0278*/ 	.word	0xffffffff


	//   ....[99]....
        /*027c*/ 	.word	0xffffffff


	//   ....[100]....
        /*0280*/ 	.word	0xffffffff


	//   ....[101]....
        /*0284*/ 	.word	0xffffffff


	//   ....[102]....
        /*0288*/ 	.word	0xffffffff


	//   ....[103]....
        /*028c*/ 	.word	0xffffffff


	//   ....[104]....
        /*0290*/ 	.word	0xffffffff


	//   ....[105]....
        /*0294*/ 	.word	0xffffffff


	//   ....[106]....
        /*0298*/ 	.word	0xffffffff


	//   ....[107]....
        /*029c*/ 	.word	0xffffffff


	//   ....[108]....
        /*02a0*/ 	.word	0xffffffff


	//   ....[109]....
        /*02a4*/ 	.word	0xffffffff


	//   ....[110]....
        /*02a8*/ 	.word	0xffffffff


	//   ....[111]....
        /*02ac*/ 	.word	0xffffffff


	//   ....[112]....
        /*02b0*/ 	.word	0xffffffff


	//   ....[113]....
        /*02b4*/ 	.word	0xffffffff


	//   ....[114]....
        /*02b8*/ 	.word	0xffffffff


	//   ....[115]....
        /*02bc*/ 	.word	0xffffffff


	//   ....[116]....
        /*02c0*/ 	.word	0xffffffff


	//   ....[117]....
        /*02c4*/ 	.word	0xffffffff


	//   ....[118]....
        /*02c8*/ 	.word	0xffffffff


	//   ....[119]....
        /*02cc*/ 	.word	0xffffffff


	//   ....[120]....
        /*02d0*/ 	.word	0xffffffff


	//   ....[121]....
        /*02d4*/ 	.word	0xffffffff


	//   ....[122]....
        /*02d8*/ 	.word	0xffffffff


	//   ....[123]....
        /*02dc*/ 	.word	0xffffffff


	//   ....[124]....
        /*02e0*/ 	.word	0xffffffff


	//   ....[125]....
        /*02e4*/ 	.word	0xffffffff


	//   ....[126]....
        /*02e8*/ 	.word	0xffffffff


	//   ....[127]....
        /*02ec*/ 	.word	0xffffffff


	//   ....[128]....
        /*02f0*/ 	.word	0xffffffff


	//   ....[129]....
        /*02f4*/ 	.word	0xffffffff


	//   ....[130]....
        /*02f8*/ 	.word	0xffffffff


	//   ....[131]....
        /*02fc*/ 	.word	0xffffffff


	//   ....[132]....
        /*0300*/ 	.word	0xffffffff


	//   ....[133]....
        /*0304*/ 	.word	0xffffffff


	//   ....[134]....
        /*0308*/ 	.word	0xffffffff


	//   ....[135]....
        /*030c*/ 	.word	0xffffffff


	//   ....[136]....
        /*0310*/ 	.word	0xffffffff


	//   ....[137]....
        /*0314*/ 	.word	0xffffffff


	//   ....[138]....
        /*0318*/ 	.word	0x0500000f


	//   ....[139]....
        /*031c*/ 	.word	0x0500000f


	//   ....[140]....
        /*0320*/ 	.word	0x0500000f


	//   ....[141]....
        /*0324*/ 	.word	0x0500000f


	//   ....[142]....
        /*0328*/ 	.word	0x0500000f


	//   ....[143]....
        /*032c*/ 	.word	0x0500000f


	//   ....[144]....
        /*0330*/ 	.word	0x0500000f


	//   ....[145]....
        /*0334*/ 	.word	0x0500000f


	//   ....[146]....
        /*0338*/ 	.word	0x0500000f


	//   ....[147]....
        /*033c*/ 	.word	0x0500000f


	//   ....[148]....
        /*0340*/ 	.word	0x0500000f


	//   ....[149]....
        /*0344*/ 	.word	0x0500000f


	//   ....[150]....
        /*0348*/ 	.word	0x0500000f


	//   ....[151]....
        /*034c*/ 	.word	0x0500000f


	//   ....[152]....
        /*0350*/ 	.word	0x0500000f


	//   ....[153]....
        /*0354*/ 	.word	0x0500000f


	//   ....[154]....
        /*0358*/ 	.word	0x0500000f


	//   ....[155]....
        /*035c*/ 	.word	0x0500000f


	//   ....[156]....
        /*0360*/ 	.word	0x0500000f


	//   ....[157]....
        /*0364*/ 	.word	0x0500000f


	//   ....[158]....
        /*0368*/ 	.word	0x0500000f


	//   ....[159]....
        /*036c*/ 	.word	0x0500000f


	//   ....[160]....
        /*0370*/ 	.word	0x0500000f


	//   ....[161]....
        /*0374*/ 	.word	0x0500000f


	//   ....[162]....
        /*0378*/ 	.word	0x0500000f


	//   ....[163]....
        /*037c*/ 	.word	0x0500000f


	//   ....[164]....
        /*0380*/ 	.word	0x0500000f


	//   ....[165]....
        /*0384*/ 	.word	0x0500000f


	//   ....[166]....
        /*0388*/ 	.word	0x0500000f


	//   ....[167]....
        /*038c*/ 	.word	0x0500000f


	//   ....[168]....
        /*0390*/ 	.word	0x0500000f


	//   ....[169]....
        /*0394*/ 	.word	0x0500000f


	//   ....[170]....
        /*0398*/ 	.word	0x0500000f


	//   ....[171]....
        /*039c*/ 	.word	0x0500000f


	//   ....[172]....
        /*03a0*/ 	.word	0x0500000f


	//   ....[173]....
        /*03a4*/ 	.word	0x0500000f


	//   ....[174]....
        /*03a8*/ 	.word	0x0500000f


	//   ....[175]....
        /*03ac*/ 	.word	0x0500000f


	//   ....[176]....
        /*03b0*/ 	.word	0x0500000f


	//   ....[177]....
        /*03b4*/ 	.word	0x0500000f


	//   ....[178]....
        /*03b8*/ 	.word	0x0500000f


	//   ....[179]....
        /*03bc*/ 	.word	0x0500000f


	//   ....[180]....
        /*03c0*/ 	.word	0x0500000f


	//   ....[181]....
        /*03c4*/ 	.word	0x0500000f


	//   ....[182]....
        /*03c8*/ 	.word	0x0500000f


	//   ....[183]....
        /*03cc*/ 	.word	0x0500000f


	//   ....[184]....
        /*03d0*/ 	.word	0x0500000f


	//   ....[185]....
        /*03d4*/ 	.word	0x0500000f


	//   ....[186]....
        /*03d8*/ 	.word	0x0500000f


	//   ....[187]....
        /*03dc*/ 	.word	0x0500000f


	//   ....[188]....
        /*03e0*/ 	.word	0x0500000f


	//   ....[189]....
        /*03e4*/ 	.word	0x0500000f


	//   ....[190]....
        /*03e8*/ 	.word	0x0500000f


	//   ....[191]....
        /*03ec*/ 	.word	0x0500000f


	//   ....[192]....
        /*03f0*/ 	.word	0x0500000f


	//   ....[193]....
        /*03f4*/ 	.word	0x0500000f


	//   ....[194]....
        /*03f8*/ 	.word	0x0500000f


	//   ....[195]....
        /*03fc*/ 	.word	0x0500000f


	//   ....[196]....
        /*0400*/ 	.word	0x0500000f


	//   ....[197]....
        /*0404*/ 	.word	0x0500000f


	//   ....[198]....
        /*0408*/ 	.word	0x0500000f


	//   ....[199]....
        /*040c*/ 	.word	0x0500000f


	//   ....[200]....
        /*0410*/ 	.word	0x0500000f


	//   ....[201]....
        /*0414*/ 	.word	0x0500000f


	//   ....[202]....
        /*0418*/ 	.word	0x0500000f


	//   ....[203]....
        /*041c*/ 	.word	0x0500000f


	//   ....[204]....
        /*0420*/ 	.word	0x0500000f


	//   ....[205]....
        /*0424*/ 	.word	0x0500000f


	//   ....[206]....
        /*0428*/ 	.word	0x0500000f


	//   ....[207]....
        /*042c*/ 	.word	0x0500000f


	//   ....[208]....
        /*0430*/ 	.word	0x0500000f


	//   ....[209]....
        /*0434*/ 	.word	0x0500000f


	//   ....[210]....
        /*0438*/ 	.word	0x0500000f


	//   ....[211]....
        /*043c*/ 	.word	0x0500000f


	//   ....[212]....
        /*0440*/ 	.word	0x0500000f


	//   ....[213]....
        /*0444*/ 	.word	0x0500000f


	//   ....[214]....
        /*0448*/ 	.word	0x0500000f


	//   ....[215]....
        /*044c*/ 	.word	0x0500000f


	//   ....[216]....
        /*0450*/ 	.word	0x0500000f


	//   ....[217]....
        /*0454*/ 	.word	0x0500000f


	//   ....[218]....
        /*0458*/ 	.word	0x0500000f


	//   ....[219]....
        /*045c*/ 	.word	0x0500000f


	//   ....[220]....
        /*0460*/ 	.word	0x0500000f


	//   ....[221]....
        /*0464*/ 	.word	0x0500000f


	//   ....[222]....
        /*0468*/ 	.word	0x0500000f


	//   ....[223]....
        /*046c*/ 	.word	0x0500000f


	//   ....[224]....
        /*0470*/ 	.word	0x0500000f


	//   ....[225]....
        /*0474*/ 	.word	0x0500000f


	//   ....[226]....
        /*0478*/ 	.word	0x0500000f


	//   ....[227]....
        /*047c*/ 	.word	0x0500000f


	//   ....[228]....
        /*0480*/ 	.word	0x0500000f


	//----- nvinfo : EIATTR_COOP_GROUP_INSTR_OFFSETS
	.align		4
.L_1549:
        /*0484*/ 	.byte	0x04, 0x28
        /*0486*/ 	.short	(.L_1551 - .L_1550)


	//   ....[0]....
.L_1550:
        /*0488*/ 	.word	0x00000080


	//   ....[1]....
        /*048c*/ 	.word	0x00000090


	//   ....[2]....
        /*0490*/ 	.word	0x000002d0


	//   ....[3]....
        /*0494*/ 	.word	0x00000430


	//   ....[4]....
        /*0498*/ 	.word	0x00000550


	//   ....[5]....
        /*049c*/ 	.word	0x000006b0


	//   ....[6]....
        /*04a0*/ 	.word	0x000012a0


	//   ....[7]....
        /*04a4*/ 	.word	0x000019e0


	//   ....[8]....
        /*04a8*/ 	.word	0x00001ed0


	//   ....[9]....
        /*04ac*/ 	.word	0x000026a0


	//   ....[10]....
        /*04b0*/ 	.word	0x00002710


	//   ....[11]....
        /*04b4*/ 	.word	0x000031c0


	//   ....[12]....
        /*04b8*/ 	.word	0x00003230


	//   ....[13]....
        /*04bc*/ 	.word	0x000047b0


	//   ....[14]....
        /*04c0*/ 	.word	0x00004b00


	//   ....[15]....
        /*04c4*/ 	.word	0x000053a0


	//   ....[16]....
        /*04c8*/ 	.word	0x000054b0


	//   ....[17]....
        /*04cc*/ 	.word	0x00005e10


	//   ....[18]....
        /*04d0*/ 	.word	0x00005e60


	//   ....[19]....
        /*04d4*/ 	.word	0x000080f0


	//   ....[20]....
        /*04d8*/ 	.word	0x00008130


	//   ....[21]....
        /*04dc*/ 	.word	0x00008160


	//   ....[22]....
        /*04e0*/ 	.word	0x00008170


	//   ....[23]....
        /*04e4*/ 	.word	0x000093f0


	//   ....[24]....
        /*04e8*/ 	.word	0x00009420


	//   ....[25]....
        /*04ec*/ 	.word	0x000094c0


	//   ....[26]....
        /*04f0*/ 	.word	0x000094e0


	//   ....[27]....
        /*04f4*/ 	.word	0x0000a0d0


	//   ....[28]....
        /*04f8*/ 	.word	0x0000a100


	//   ....[29]....
        /*04fc*/ 	.word	0x0000a130


	//   ....[30]....
        /*0500*/ 	.word	0x0000a160


	//   ....[31]....
        /*0504*/ 	.word	0x0000a5e0


	//   ....[32]....
        /*0508*/ 	.word	0x0000a620


	//   ....[33]....
        /*050c*/ 	.word	0x0000a640


	//   ....[34]....
        /*0510*/ 	.word	0x0000a680


	//   ....[35]....
        /*0514*/ 	.word	0x0000a6a0


	//   ....[36]....
        /*0518*/ 	.word	0x0000a6b0


	//   ....[37]....
        /*051c*/ 	.word	0x0000a6d0


	//   ....[38]....
        /*0520*/ 	.word	0x0000a6f0


	//   ....[39]....
        /*0524*/ 	.word	0x0000ad50


	//   ....[40]....
        /*0528*/ 	.word	0x0000ad90


	//   ....[41]....
        /*052c*/ 	.word	0x0000adc0


	//   ....[42]....
        /*0530*/ 	.word	0x0000adf0


	//   ....[43]....
        /*0534*/ 	.word	0x0000ae10


	//   ....[44]....
        /*0538*/ 	.word	0x0000ae20


	//   ....[45]....
        /*053c*/ 	.word	0x0000ae30


	//   ....[46]....
        /*0540*/ 	.word	0x0000ae50


	//   ....[47]....
        /*0544*/ 	.word	0x0000aff0


	//   ....[48]....
        /*0548*/ 	.word	0x0000c440


	//   ....[49]....
        /*054c*/ 	.word	0x0000c460


	//   ....[50]....
        /*0550*/ 	.word	0x0000c470


	//   ....[51]....
        /*0554*/ 	.word	0x0000c4f0


	//   ....[52]....
        /*0558*/ 	.word	0x0000c510


	//   ....[53]....
        /*055c*/ 	.word	0x0000c590


	//   ....[54]....
        /*0560*/ 	.word	0x0000c5b0


	//   ....[55]....
        /*0564*/ 	.word	0x0000c630


	//   ....[56]....
        /*0568*/ 	.word	0x0000c650


	//   ....[57]....
        /*056c*/ 	.word	0x0000c6d0


	//   ....[58]....
        /*0570*/ 	.word	0x0000c6f0


	//   ....[59]....
        /*0574*/ 	.word	0x0000c770


	//   ....[60]....
        /*0578*/ 	.word	0x0000c790


	//   ....[61]....
        /*057c*/ 	.word	0x0000c810


	//   ....[62]....
        /*0580*/ 	.word	0x0000c830


	//   ....[63]....
        /*0584*/ 	.word	0x0000c840


	//   ....[64]....
        /*0588*/ 	.word	0x0000d090


	//   ....[65]....
        /*058c*/ 	.word	0x0000d0b0


	//   ....[66]....
        /*0590*/ 	.word	0x0000d0d0


	//   ....[67]....
        /*0594*/ 	.word	0x0000d170


	//   ....[68]....
        /*0598*/ 	.word	0x0000d190


	//   ....[69]....
        /*059c*/ 	.word	0x0000d210


	//   ....[70]....
        /*05a0*/ 	.word	0x0000d230


	//   ....[71]....
        /*05a4*/ 	.word	0x0000d2b0


	//   ....[72]....
        /*05a8*/ 	.word	0x0000d2d0


	//   ....[73]....
        /*05ac*/ 	.word	0x0000d350


	//   ....[74]....
        /*05b0*/ 	.word	0x0000d370


	//   ....[75]....
        /*05b4*/ 	.word	0x0000d3f0


	//   ....[76]....
        /*05b8*/ 	.word	0x0000d410


	//   ....[77]....
        /*05bc*/ 	.word	0x0000d490


	//   ....[78]....
        /*05c0*/ 	.word	0x0000d4b0


	//   ....[79]....
        /*05c4*/ 	.word	0x0000d4c0


	//   ....[80]....
        /*05c8*/ 	.word	0x0000d4d0


	//   ....[81]....
        /*05cc*/ 	.word	0x0000d570


	//   ....[82]....
        /*05d0*/ 	.word	0x0000d5c0


	//   ....[83]....
        /*05d4*/ 	.word	0x0000d5e0


	//   ....[84]....
        /*05d8*/ 	.word	0x0000d600


	//   ....[85]....
        /*05dc*/ 	.word	0x0000d650


	//   ....[86]....
        /*05e0*/ 	.word	0x0000d670


	//   ....[87]....
        /*05e4*/ 	.word	0x0000d680


	//   ....[88]....
        /*05e8*/ 	.word	0x0000de20


	//   ....[89]....
        /*05ec*/ 	.word	0x0000de40


	//   ....[90]....
        /*05f0*/ 	.word	0x0000deb0


	//   ....[91]....
        /*05f4*/ 	.word	0x0000dec0


	//   ....[92]....
        /*05f8*/ 	.word	0x0000df00


	//   ....[93]....
        /*05fc*/ 	.word	0x0000df10


	//   ....[94]....
        /*0600*/ 	.word	0x0000df50


	//   ....[95]....
        /*0604*/ 	.word	0x0000df60


	//   ....[96]....
        /*0608*/ 	.word	0x0000dfa0


	//   ....[97]....
        /*060c*/ 	.word	0x0000dfb0


	//   ....[98]....
        /*0610*/ 	.word	0x0000dff0


	//   ....[99]....
        /*0614*/ 	.word	0x0000e000


	//   ....[100]....
        /*0618*/ 	.word	0x0000e040


	//   ....[101]....
        /*061c*/ 	.word	0x0000e050


	//   ....[102]....
        /*0620*/ 	.word	0x0000e060


	//   ....[103]....
        /*0624*/ 	.word	0x0000e0a0


	//   ....[104]....
        /*0628*/ 	.word	0x0000e360


	//   ....[105]....
        /*062c*/ 	.word	0x0000e380


	//   ....[106]....
        /*0630*/ 	.word	0x0000e3e0


	//   ....[107]....
        /*0634*/ 	.word	0x0000e3f0


	//   ....[108]....
        /*0638*/ 	.word	0x0000e440


	//   ....[109]....
        /*063c*/ 	.word	0x0000e450


	//   ....[110]....
        /*0640*/ 	.word	0x0000e4a0


	//   ....[111]....
        /*0644*/ 	.word	0x0000e4b0


	//   ....[112]....
        /*0648*/ 	.word	0x0000e500


	//   ....[113]....
        /*064c*/ 	.word	0x0000e510


	//   ....[114]....
        /*0650*/ 	.word	0x0000e560


	//   ....[115]....
        /*0654*/ 	.word	0x0000e570


	//   ....[116]....
        /*0658*/ 	.word	0x0000e5c0


	//   ....[117]....
        /*065c*/ 	.word	0x0000e5d0


	//   ....[118]....
        /*0660*/ 	.word	0x0000e5e0


	//   ....[119]....
        /*0664*/ 	.word	0x0000e630


	//   ....[120]....
        /*0668*/ 	.word	0x0000ec00


	//   ....[121]....
        /*066c*/ 	.word	0x0000ec10


	//   ....[122]....
        /*0670*/ 	.word	0x0000ec20


	//   ....[123]....
        /*0674*/ 	.word	0x0000ec30


	//   ....[124]....
        /*0678*/ 	.word	0x0000ec40


	//   ....[125]....
        /*067c*/ 	.word	0x0000ec90


	//   ....[126]....
        /*0680*/ 	.word	0x0000ece0


	//   ....[127]....
        /*0684*/ 	.word	0x0000ed10


	//   ....[128]....
        /*0688*/ 	.word	0x0000ed40


	//   ....[129]....
        /*068c*/ 	.word	0x0000ed70


	//   ....[130]....
        /*0690*/ 	.word	0x0000eda0


	//   ....[131]....
        /*0694*/ 	.word	0x0000edd0


	//   ....[132]....
        /*0698*/ 	.word	0x0000ee00


	//   ....[133]....
        /*069c*/ 	.word	0x0000ee30


	//   ....[134]....
        /*06a0*/ 	.word	0x0000ee60


	//   ....[135]....
        /*06a4*/ 	.word	0x0000ee90


	//   ....[136]....
        /*06a8*/ 	.word	0x0000f190


	//   ....[137]....
        /*06ac*/ 	.word	0x0000f380


	//   ....[138]....
        /*06b0*/ 	.word	0x0000f910


	//   ....[139]....
        /*06b4*/ 	.word	0x0000f9f0


	//   ....[140]....
        /*06b8*/ 	.word	0x0000fa90


	//   ....[141]....
        /*06bc*/ 	.word	0x0000faf0


	//   ....[142]....
        /*06c0*/ 	.word	0x0000fbe0


	//   ....[143]....
        /*06c4*/ 	.word	0x0000fc50


	//   ....[144]....
        /*06c8*/ 	.word	0x0000fd40


	//   ....[145]....
        /*06cc*/ 	.word	0x0000fdb0


	//   ....[146]....
        /*06d0*/ 	.word	0x0000fea0


	//   ....[147]....
        /*06d4*/ 	.word	0x0000ff10


	//   ....[148]....
        /*06d8*/ 	.word	0x00010000


	//   ....[149]....
        /*06dc*/ 	.word	0x00010070


	//   ....[150]....
        /*06e0*/ 	.word	0x00010160


	//   ....[151]....
        /*06e4*/ 	.word	0x000101d0


	//   ....[152]....
        /*06e8*/ 	.word	0x000102c0


	//   ....[153]....
        /*06ec*/ 	.word	0x00010330


	//   ....[154]....
        /*06f0*/ 	.word	0x00010410


	//   ....[155]....
        /*06f4*/ 	.word	0x000104a0


	//   ....[156]....
        /*06f8*/ 	.word	0x00010510


	//   ....[157]....
        /*06fc*/ 	.word	0x00010570


	//   ....[158]....
        /*0700*/ 	.word	0x00010670


	//   ....[159]....
        /*0704*/ 	.word	0x000106d0


	//   ....[160]....
        /*0708*/ 	.word	0x000107d0


	//   ....[161]....
        /*070c*/ 	.word	0x00010830


	//   ....[162]....
        /*0710*/ 	.word	0x00010930


	//   ....[163]....
        /*0714*/ 	.word	0x00010990


	//   ....[164]....
        /*0718*/ 	.word	0x00010a90


	//   ....[165]....
        /*071c*/ 	.word	0x00010af0


	//   ....[166]....
        /*0720*/ 	.word	0x00010bf0


	//   ....[167]....
        /*0724*/ 	.word	0x00010c50


	//   ....[168]....
        /*0728*/ 	.word	0x00010d50


	//   ....[169]....
        /*072c*/ 	.word	0x00010db0


	//   ....[170]....
        /*0730*/ 	.word	0x00010e50


	//   ....[171]....
        /*0734*/ 	.word	0x00010f10


	//   ....[172]....
        /*0738*/ 	.word	0x00010fe0


	//   ....[173]....
        /*073c*/ 	.word	0x00011040


	//   ....[174]....
        /*0740*/ 	.word	0x00011100


	//   ....[175]....
        /*0744*/ 	.word	0x00011160


	//   ....[176]....
        /*0748*/ 	.word	0x00011210


	//   ....[177]....
        /*074c*/ 	.word	0x00011290


	//   ....[178]....
        /*0750*/ 	.word	0x00011340


	//   ....[179]....
        /*0754*/ 	.word	0x00011470


	//   ....[180]....
        /*0758*/ 	.word	0x00011520


	//   ....[181]....
        /*075c*/ 	.word	0x000115a0


	//   ....[182]....
        /*0760*/ 	.word	0x00011660


	//   ....[183]....
        /*0764*/ 	.word	0x000116c0


	//   ....[184]....
        /*0768*/ 	.word	0x00011770


	//   ....[185]....
        /*076c*/ 	.word	0x000117d0


	//   ....[186]....
        /*0770*/ 	.word	0x00011880


	//   ....[187]....
        /*0774*/ 	.word	0x000118e0


	//   ....[188]....
        /*0778*/ 	.word	0x00011990


	//   ....[189]....
        /*077c*/ 	.word	0x000119f0


	//   ....[190]....
        /*0780*/ 	.word	0x00011aa0


	//   ....[191]....
        /*0784*/ 	.word	0x00011b00


	//   ....[192]....
        /*0788*/ 	.word	0x00011bb0


	//   ....[193]....
        /*078c*/ 	.word	0x00011c10


	//   ....[194]....
        /*0790*/ 	.word	0x00011cc0


	//   ....[195]....
        /*0794*/ 	.word	0x00011db0


	//   ....[196]....
        /*0798*/ 	.word	0x00011e50


	//   ....[197]....
        /*079c*/ 	.word	0x00011eb0


	//   ....[198]....
        /*07a0*/ 	.word	0x00011f70


	//   ....[199]....
        /*07a4*/ 	.word	0x00011fd0


	//   ....[200]....
        /*07a8*/ 	.word	0x00012090


	//   ....[201]....
        /*07ac*/ 	.word	0x000120f0


	//   ....[202]....
        /*07b0*/ 	.word	0x000121b0


	//   ....[203]....
        /*07b4*/ 	.word	0x00012210


	//   ....[204]....
        /*07b8*/ 	.word	0x000122d0


	//   ....[205]....
        /*07bc*/ 	.word	0x00012330


	//   ....[206]....
        /*07c0*/ 	.word	0x000123f0


	//   ....[207]....
        /*07c4*/ 	.word	0x00012450


	//   ....[208]....
        /*07c8*/ 	.word	0x00012510


	//   ....[209]....
        /*07cc*/ 	.word	0x00012570


	//   ....[210]....
        /*07d0*/ 	.word	0x00012630


	//   ....[211]....
        /*07d4*/ 	.word	0x00012720


	//   ....[212]....
        /*07d8*/ 	.word	0x000127d0


	//   ....[213]....
        /*07dc*/ 	.word	0x00012860


	//   ....[214]....
        /*07e0*/ 	.word	0x00012910


	//   ....[215]....
        /*07e4*/ 	.word	0x00012970


	//   ....[216]....
        /*07e8*/ 	.word	0x00012a20


	//   ....[217]....
        /*07ec*/ 	.word	0x00012a80


	//   ....[218]....
        /*07f0*/ 	.word	0x00012b40


	//   ....[219]....
        /*07f4*/ 	.word	0x00012ba0


	//   ....[220]....
        /*07f8*/ 	.word	0x00012c50


	//   ....[221]....
        /*07fc*/ 	.word	0x00012cb0


	//   ....[222]....
        /*0800*/ 	.word	0x00012d70


	//   ....[223]....
        /*0804*/ 	.word	0x00012dd0


	//   ....[224]....
        /*0808*/ 	.word	0x00012e80


	//   ....[225]....
        /*080c*/ 	.word	0x00012ee0


	//   ....[226]....
        /*0810*/ 	.word	0x00012fa0


	//   ....[227]....
        /*0814*/ 	.word	0x00013030


	//   ....[228]....
        /*0818*/ 	.word	0x00013150


	//----- nvinfo : EIATTR_REG_RECONFIG
	.align		4
.L_1551:
        /*081c*/ 	.byte	0x01, 0x54
	.zero		2


	//----- nvinfo : EIATTR_SYSCALL_OFFSETS
	.align		4
        /*0820*/ 	.byte	0x04, 0x46
        /*0822*/ 	.short	(.L_1553 - .L_1552)


	//   ....[0]....
.L_1552:
        /*0824*/ 	.word	0x00001480


	//   ....[1]....
        /*0828*/ 	.word	0x0000ba40


	//   ....[2]....
        /*082c*/ 	.word	0x0000bb90


	//   ....[3]....
        /*0830*/ 	.word	0x0000bc80


	//   ....[4]....
        /*0834*/ 	.word	0x0000cb60


	//----- nvinfo : EIATTR_MBARRIER_INSTR_OFFSETS
	.align		4
.L_1553:
        /*0838*/ 	.byte	0x04, 0x39
        /*083a*/ 	.short	(.L_1555 - .L_1554)


	//   ....[0]....
.L_1554:
        /*083c*/ 	.word	0x00000180
        /*0840*/ 	.word	0x000000ff
        /*0844*/ 	.word	0x00016800
        /*0848*/ 	.short	0x0100
        /*084a*/ 	.byte	0x08
	.zero		1


	//   ....[1]....
        /*084c*/ 	.word	0x00000190
        /*0850*/ 	.word	0x000000ff
        /*0854*/ 	.word	0x00016820
        /*0858*/ 	.short	0x0100
        /*085a*/ 	.byte	0x08
	.zero		1


	//   ....[2]....
        /*085c*/ 	.word	0x00000280
        /*0860*/ 	.word	0x000000ff
        /*0864*/ 	.word	0x00016830
        /*0868*/ 	.short	0x0100
        /*086a*/ 	.byte	0x08
	.zero		1


	//   ....[3]....
        /*086c*/ 	.word	0x00000290
        /*0870*/ 	.word	0x000000ff
        /*0874*/ 	.word	0x00016840
        /*0878*/ 	.short	0x0100
        /*087a*/ 	.byte	0x08
	.zero		1


	//   ....[4]....
        /*087c*/ 	.word	0x000002a0
        /*0880*/ 	.word	0x000000ff
        /*0884*/ 	.word	0x00016838
        /*0888*/ 	.short	0x0100
        /*088a*/ 	.byte	0x08
	.zero		1


	//   ....[5]....
        /*088c*/ 	.word	0x000002b0
        /*0890*/ 	.word	0x000000ff
        /*0894*/ 	.word	0x00016848
        /*0898*/ 	.short	0x0100
        /*089a*/ 	.byte	0x08
	.zero		1


	//   ....[6]....
        /*089c*/ 	.word	0x000003e0
        /*08a0*/ 	.word	0x000000ff
        /*08a4*/ 	.word	0x00016850
        /*08a8*/ 	.short	0x0100
        /*08aa*/ 	.byte	0x08
	.zero		1


	//   ....[7]....
        /*08ac*/ 	.word	0x000003f0
        /*08b0*/ 	.word	0x000000ff
        /*08b4*/ 	.word	0x00016860
        /*08b8*/ 	.short	0x0100
        /*08ba*/ 	.byte	0x08
	.zero		1


	//   ....[8]....
        /*08bc*/ 	.word	0x00000400
        /*08c0*/ 	.word	0x000000ff
        /*08c4*/ 	.word	0x00016858
        /*08c8*/ 	.short	0x0100
        /*08ca*/ 	.byte	0x08
	.zero		1


	//   ....[9]....
        /*08cc*/ 	.word	0x00000410
        /*08d0*/ 	.word	0x000000ff
        /*08d4*/ 	.word	0x00016868
        /*08d8*/ 	.short	0x0100
        /*08da*/ 	.byte	0x08
	.zero		1


	//   ....[10]....
        /*08dc*/ 	.word	0x00000500
        /*08e0*/ 	.word	0x000000ff
        /*08e4*/ 	.word	0x00016870
        /*08e8*/ 	.short	0x0100
        /*08ea*/ 	.byte	0x06
	.zero		1


	//   ....[11]....
        /*08ec*/ 	.word	0x00000510
        /*08f0*/ 	.word	0x000000ff
        /*08f4*/ 	.word	0x00016880
        /*08f8*/ 	.short	0x0100
        /*08fa*/ 	.byte	0x06
	.zero		1


	//   ....[12]....
        /*08fc*/ 	.word	0x00000520
        /*0900*/ 	.word	0x000000ff
        /*0904*/ 	.word	0x00016878
        /*0908*/ 	.short	0x0100
        /*090a*/ 	.byte	0x06
	.zero		1


	//   ....[13]....
        /*090c*/ 	.word	0x00000530
        /*0910*/ 	.word	0x000000ff
        /*0914*/ 	.word	0x00016888
        /*0918*/ 	.short	0x0100
        /*091a*/ 	.byte	0x06
	.zero		1


	//   ....[14]....
        /*091c*/ 	.word	0x00000660
        /*0920*/ 	.word	0x000000ff
        /*0924*/ 	.word	0x00016890
        /*0928*/ 	.short	0x0100
        /*092a*/ 	.byte	0x08
	.zero		1


	//   ....[15]....
        /*092c*/ 	.word	0x00000670
        /*0930*/ 	.word	0x000000ff
        /*0934*/ 	.word	0x000168a0
        /*0938*/ 	.short	0x0100
        /*093a*/ 	.byte	0x08
	.zero		1


	//   ....[16]....
        /*093c*/ 	.word	0x00000680
        /*0940*/ 	.word	0x000000ff
        /*0944*/ 	.word	0x00016898
        /*0948*/ 	.short	0x0100
        /*094a*/ 	.byte	0x08
	.zero		1


	//   ....[17]....
        /*094c*/ 	.word	0x00000690
        /*0950*/ 	.word	0x000000ff
        /*0954*/ 	.word	0x000168a8
        /*0958*/ 	.short	0x0100
        /*095a*/ 	.byte	0x08
	.zero		1


	//   ....[18]....
        /*095c*/ 	.word	0x000007d0
        /*0960*/ 	.word	0x000000ff
        /*0964*/ 	.word	0x000168b0
        /*0968*/ 	.short	0x0100
        /*096a*/ 	.byte	0x08
	.zero		1


	//   ....[19]....
        /*096c*/ 	.word	0x000007e0
        /*0970*/ 	.word	0x000000ff
        /*0974*/ 	.word	0x000168c0
        /*0978*/ 	.short	0x0100
        /*097a*/ 	.byte	0x08
	.zero		1


	//   ....[20]....
        /*097c*/ 	.word	0x000007f0
        /*0980*/ 	.word	0x000000ff
        /*0984*/ 	.word	0x000168b8
        /*0988*/ 	.short	0x0100
        /*098a*/ 	.byte	0x08
	.zero		1


	//   ....[21]....
        /*098c*/ 	.word	0x00000800
        /*0990*/ 	.word	0x000000ff
        /*0994*/ 	.word	0x000168c8
        /*0998*/ 	.short	0x0100
        /*099a*/ 	.byte	0x08
	.zero		1


	//   ....[22]....
        /*099c*/ 	.word	0x00001500
        /*09a0*/ 	.word	0x000000ff
        /*09a4*/ 	.word	0x00016800
        /*09a8*/ 	.short	0x010a
        /*09aa*/ 	.byte	0x2d
	.zero		1


	//   ....[23]....
        /*09ac*/ 	.word	0x00001580
        /*09b0*/ 	.word	0x00000000
        /*09b4*/ 	.word	0x00016830
        /*09b8*/ 	.short	0x010a
        /*09ba*/ 	.byte	0x3f
	.zero		1


	//   ....[24]....
        /*09bc*/ 	.word	0x000015c0
        /*09c0*/ 	.word	0x00000000
        /*09c4*/ 	.word	0x00016830
        /*09c8*/ 	.short	0x010a
        /*09ca*/ 	.byte	0x3f
	.zero		1


	//   ....[25]....
        /*09cc*/ 	.word	0x00002eb0
        /*09d0*/ 	.word	0x000000ff
        /*09d4*/ 	.word	0x00000000
        /*09d8*/ 	.short	0x0101
        /*09da*/ 	.byte	0x06
	.zero		1


	//   ....[26]....
        /*09dc*/ 	.word	0x00004000
        /*09e0*/ 	.word	0x000000ff
        /*09e4*/ 	.word	0x00016830
        /*09e8*/ 	.short	0x010a
        /*09ea*/ 	.byte	0x06
	.zero		1


	//   ....[27]....
        /*09ec*/ 	.word	0x00004040
        /*09f0*/ 	.word	0x000000ff
        /*09f4*/ 	.word	0x00016830
        /*09f8*/ 	.short	0x010a
        /*09fa*/ 	.byte	0x06
	.zero		1


	//   ....[28]....
        /*09fc*/ 	.word	0x00004250
        /*0a00*/ 	.word	0x000000ff
        /*0a04*/ 	.word	0x00016850
        /*0a08*/ 	.short	0x010a
        /*0a0a*/ 	.byte	0x06
	.zero		1


	//   ....[29]....
        /*0a0c*/ 	.word	0x00004290
        /*0a10*/ 	.word	0x000000ff
        /*0a14*/ 	.word	0x00016850
        /*0a18*/ 	.short	0x010a
        /*0a1a*/ 	.byte	0x06
	.zero		1


	//   ....[30]....
        /*0a1c*/ 	.word	0x00004f20
        /*0a20*/ 	.word	0x000000ff
        /*0a24*/ 	.word	0x00000000
        /*0a28*/ 	.short	0x0101
        /*0a2a*/ 	.byte	0x06
	.zero		1


	//   ....[31]....
        /*0a2c*/ 	.word	0x00006a00
        /*0a30*/ 	.word	0x000000ff
        /*0a34*/ 	.word	0x00000000
        /*0a38*/ 	.short	0x0101
        /*0a3a*/ 	.byte	0x06
	.zero		1


	//   ....[32]....
        /*0a3c*/ 	.word	0x00006ef0
        /*0a40*/ 	.word	0x000000ff
        /*0a44*/ 	.word	0x00016830
        /*0a48*/ 	.short	0x010a
        /*0a4a*/ 	.byte	0x06
	.zero		1


	//   ....[33]....
        /*0a4c*/ 	.word	0x00006f30
        /*0a50*/ 	.word	0x000000ff
        /*0a54*/ 	.word	0x00016830
        /*0a58*/ 	.short	0x010a
        /*0a5a*/ 	.byte	0x06
	.zero		1


	//   ....[34]....
        /*0a5c*/ 	.word	0x00007140
        /*0a60*/ 	.word	0x000000ff
        /*0a64*/ 	.word	0x00016850
        /*0a68*/ 	.short	0x010a
        /*0a6a*/ 	.byte	0x06
	.zero		1


	//   ....[35]....
        /*0a6c*/ 	.word	0x00007180
        /*0a70*/ 	.word	0x000000ff
        /*0a74*/ 	.word	0x00016850
        /*0a78*/ 	.short	0x010a
        /*0a7a*/ 	.byte	0x06
	.zero		1


	//   ....[36]....
        /*0a7c*/ 	.word	0x00007a60
        /*0a80*/ 	.word	0x000000ff
        /*0a84*/ 	.word	0x00000000
        /*0a88*/ 	.short	0x0101
        /*0a8a*/ 	.byte	0x06
	.zero		1


	//   ....[37]....
        /*0a8c*/ 	.word	0x00008f50
        /*0a90*/ 	.word	0x000000ff
        /*0a94*/ 	.word	0x00000000
        /*0a98*/ 	.short	0x0101
        /*0a9a*/ 	.byte	0x06
	.zero		1


	//   ....[38]....
        /*0a9c*/ 	.word	0x00009360
        /*0aa0*/ 	.word	0x000000ff
        /*0aa4*/ 	.word	0x00016850
        /*0aa8*/ 	.short	0x010a
        /*0aaa*/ 	.byte	0x05
	.zero		1


	//   ....[39]....
        /*0aac*/ 	.word	0x000093a0
        /*0ab0*/ 	.word	0x000000ff
        /*0ab4*/ 	.word	0x00016850
        /*0ab8*/ 	.short	0x010a
        /*0aba*/ 	.byte	0x05
	.zero		1


	//   ....[40]....
        /*0abc*/ 	.word	0x00009900
        /*0ac0*/ 	.word	0x000000ff
        /*0ac4*/ 	.word	0x00000000
        /*0ac8*/ 	.short	0x0101
        /*0aca*/ 	.byte	0x04
	.zero		1


	//   ....[41]....
        /*0acc*/ 	.word	0x0000a580
        /*0ad0*/ 	.word	0x0000001a
        /*0ad4*/ 	.word	0x00000000
        /*0ad8*/ 	.short	0x0101
        /*0ada*/ 	.byte	0x3f
	.zero		1


	//   ....[42]....
        /*0adc*/ 	.word	0x0000c1e0
        /*0ae0*/ 	.word	0x00000000
        /*0ae4*/ 	.word	0x00016840
        /*0ae8*/ 	.short	0x010a
        /*0aea*/ 	.byte	0x3f
	.zero		1


	//   ....[43]....
        /*0aec*/ 	.word	0x0000c940
        /*0af0*/ 	.word	0x00000000
        /*0af4*/ 	.word	0x00016830
        /*0af8*/ 	.short	0x0107
        /*0afa*/ 	.byte	0x3f
	.zero		1


	//   ....[44]....
        /*0afc*/ 	.word	0x0000ca00
        /*0b00*/ 	.word	0x00000000
        /*0b04*/ 	.word	0x00016830
        /*0b08*/ 	.short	0x0101
        /*0b0a*/ 	.byte	0x3f
	.zero		1


	//   ....[45]....
        /*0b0c*/ 	.word	0x0000d770
        /*0b10*/ 	.word	0x00000010
        /*0b14*/ 	.word	0x00016800
        /*0b18*/ 	.short	0x0107
        /*0b1a*/ 	.byte	0x3f
	.zero		1


	//   ....[46]....
        /*0b1c*/ 	.word	0x0000d860
        /*0b20*/ 	.word	0x00000010
        /*0b24*/ 	.word	0x00016800
        /*0b28*/ 	.short	0x0101
        /*0b2a*/ 	.byte	0x3f
	.zero		1


	//   ....[47]....
        /*0b2c*/ 	.word	0x0000d880
        /*0b30*/ 	.word	0x00000010
        /*0b34*/ 	.word	0x00016820
        /*0b38*/ 	.short	0x010a
        /*0b3a*/ 	.byte	0x3f
	.zero		1


	//   ....[48]....
        /*0b3c*/ 	.word	0x0000dc00
        /*0b40*/ 	.word	0x00000005
        /*0b44*/ 	.word	0x00016840
        /*0b48*/ 	.short	0x010a
        /*0b4a*/ 	.byte	0x3f
	.zero		1


	//   ....[49]....
        /*0b4c*/ 	.word	0x0000e120
        /*0b50*/ 	.word	0x00000005
        /*0b54*/ 	.word	0x00016830
        /*0b58*/ 	.short	0x0107
        /*0b5a*/ 	.byte	0x3f
	.zero		1


	//   ....[50]....
        /*0b5c*/ 	.word	0x0000e1e0
        /*0b60*/ 	.word	0x00000005
        /*0b64*/ 	.word	0x00016830
        /*0b68*/ 	.short	0x0101
        /*0b6a*/ 	.byte	0x3f
	.zero		1


	//   ....[51]....
        /*0b6c*/ 	.word	0x0000e240
        /*0b70*/ 	.word	0x00000005
        /*0b74*/ 	.word	0x00016860
        /*0b78*/ 	.short	0x010a
        /*0b7a*/ 	.byte	0x3f
	.zero		1


	//   ....[52]....
        /*0b7c*/ 	.word	0x0000e750
        /*0b80*/ 	.word	0x00000005
        /*0b84*/ 	.word	0x00016850
        /*0b88*/ 	.short	0x0107
        /*0b8a*/ 	.byte	0x3f
	.zero		1


	//   ....[53]....
        /*0b8c*/ 	.word	0x0000e8b0
        /*0b90*/ 	.word	0x00000005
        /*0b94*/ 	.word	0x00016850
        /*0b98*/ 	.short	0x0101
        /*0b9a*/ 	.byte	0x3f
	.zero		1


	//   ....[54]....
        /*0b9c*/ 	.word	0x0000eac0
        /*0ba0*/ 	.word	0x00000004
        /*0ba4*/ 	.word	0x00016860
        /*0ba8*/ 	.short	0x010a
        /*0baa*/ 	.byte	0x3f
	.zero		1


	//   ....[55]....
        /*0bac*/ 	.word	0x0000ef70
        /*0bb0*/ 	.word	0x00000004
        /*0bb4*/ 	.word	0x00016850
        /*0bb8*/ 	.short	0x0107
        /*0bba*/ 	.byte	0x3f
	.zero		1


	//   ....[56]....
        /*0bbc*/ 	.word	0x0000f030
        /*0bc0*/ 	.word	0x00000004
        /*0bc4*/ 	.word	0x00016850
        /*0bc8*/ 	.short	0x0101
        /*0bca*/ 	.byte	0x3f
	.zero		1


	//   ....[57]....
        /*0bcc*/ 	.word	0x0000f300
        /*0bd0*/ 	.word	0x00000005
        /*0bd4*/ 	.word	0x00016820
        /*0bd8*/ 	.short	0x010a
        /*0bda*/ 	.byte	0x3f
	.zero		1


	//   ....[58]....
        /*0bdc*/ 	.word	0x0000f480
        /*0be0*/ 	.word	0x00000003
        /*0be4*/ 	.word	0x00016840
        /*0be8*/ 	.short	0x010a
        /*0bea*/ 	.byte	0x3f
	.zero		1


	//   ....[59]....
        /*0bec*/ 	.word	0x0000f520
        /*0bf0*/ 	.word	0x00000005
        /*0bf4*/ 	.word	0x00016840
        /*0bf8*/ 	.short	0x010a
        /*0bfa*/ 	.byte	0x3f
	.zero		1


	//   ....[60]....
        /*0bfc*/ 	.word	0x0000f560
        /*0c00*/ 	.word	0x00000003
        /*0c04*/ 	.word	0x00016860
        /*0c08*/ 	.short	0x010a
        /*0c0a*/ 	.byte	0x3f
	.zero		1


	//   ....[61]....
        /*0c0c*/ 	.word	0x0000f5a0
        /*0c10*/ 	.word	0x00000005
        /*0c14*/ 	.word	0x00016860
        /*0c18*/ 	.short	0x010a
        /*0c1a*/ 	.byte	0x3f
	.zero		1


	//   ....[62]....
        /*0c1c*/ 	.word	0x0000f610
        /*0c20*/ 	.word	0x00000003
        /*0c24*/ 	.word	0x00016800
        /*0c28*/ 	.short	0x010a
        /*0c2a*/ 	.byte	0x3f
	.zero		1


	//   ....[63]....
        /*0c2c*/ 	.word	0x0000f660
        /*0c30*/ 	.word	0x00000000
        /*0c34*/ 	.word	0x00016830
        /*0c38*/ 	.short	0x010a
        /*0c3a*/ 	.byte	0x3f
	.zero		1


	//   ....[64]....
        /*0c3c*/ 	.word	0x0000f6c0
        /*0c40*/ 	.word	0x00000006
        /*0c44*/ 	.word	0x00016830
        /*0c48*/ 	.short	0x010a
        /*0c4a*/ 	.byte	0x3f
	.zero		1


	//   ....[65]....
        /*0c4c*/ 	.word	0x0000f720
        /*0c50*/ 	.word	0x00000006
        /*0c54*/ 	.word	0x00016850
        /*0c58*/ 	.short	0x010a
        /*0c5a*/ 	.byte	0x3f
	.zero		1


	//   ....[66]....
        /*0c5c*/ 	.word	0x0000f780
        /*0c60*/ 	.word	0x00000006
        /*0c64*/ 	.word	0x00016830
        /*0c68*/ 	.short	0x010a
        /*0c6a*/ 	.byte	0x3f
	.zero		1


	//   ....[67]....
        /*0c6c*/ 	.word	0x0000f7e0
        /*0c70*/ 	.word	0x00000006
        /*0c74*/ 	.word	0x00016850
        /*0c78*/ 	.short	0x010a
        /*0c7a*/ 	.byte	0x3f
	.zero		1


	//   ....[68]....
        /*0c7c*/ 	.word	0x0000f840
        /*0c80*/ 	.word	0x00000004
        /*0c84*/ 	.word	0x00016850
        /*0c88*/ 	.short	0x010a
        /*0c8a*/ 	.byte	0x3f
	.zero		1


	//   ....[69]....
        /*0c8c*/ 	.word	0x0000f940
        /*0c90*/ 	.word	0x00000000
        /*0c94*/ 	.word	0x00016840
        /*0c98*/ 	.short	0x010a
        /*0c9a*/ 	.byte	0x3f
	.zero		1


	//   ....[70]....
        /*0c9c*/ 	.word	0x00011370
        /*0ca0*/ 	.word	0x00000010
        /*0ca4*/ 	.word	0x00016820
        /*0ca8*/ 	.short	0x010a
        /*0caa*/ 	.byte	0x3f
	.zero		1


	//   ....[71]....
        /*0cac*/ 	.word	0x000113c0
        /*0cb0*/ 	.word	0x00000005
        /*0cb4*/ 	.word	0x00016840
        /*0cb8*/ 	.short	0x010a
        /*0cba*/ 	.byte	0x3f
	.zero		1


	//   ....[72]....
        /*0cbc*/ 	.word	0x00011d00
        /*0cc0*/ 	.word	0x00000005
        /*0cc4*/ 	.word	0x00016860
        /*0cc8*/ 	.short	0x010a
        /*0cca*/ 	.byte	0x3f
	.zero		1


	//   ....[73]....
        /*0ccc*/ 	.word	0x00012670
        /*0cd0*/ 	.word	0x00000004
        /*0cd4*/ 	.word	0x00016860
        /*0cd8*/ 	.short	0x010a
        /*0cda*/ 	.byte	0x3f
	.zero		1


	//   ....[74]....
        /*0cdc*/ 	.word	0x00013070
        /*0ce0*/ 	.word	0x00000005
        /*0ce4*/ 	.word	0x00016820
        /*0ce8*/ 	.short	0x010a
        /*0cea*/ 	.byte	0x3f
	.zero		1


	//   ....[75]....
        /*0cec*/ 	.word	0x00013210
        /*0cf0*/ 	.word	0x00000003
        /*0cf4*/ 	.word	0x00016840
        /*0cf8*/ 	.short	0x010a
        /*0cfa*/ 	.byte	0x3f
	.zero		1


	//   ....[76]....
        /*0cfc*/ 	.word	0x00013260
        /*0d00*/ 	.word	0x00000005
        /*0d04*/ 	.word	0x00016840
        /*0d08*/ 	.short	0x010a
        /*0d0a*/ 	.byte	0x3f
	.zero		1


	//   ....[77]....
        /*0d0c*/ 	.word	0x000132b0
        /*0d10*/ 	.word	0x00000003
        /*0d14*/ 	.word	0x00016860
        /*0d18*/ 	.short	0x010a
        /*0d1a*/ 	.byte	0x3f
	.zero		1


	//----- nvinfo : EIATTR_NUM_MBARRIERS
	.align		4
.L_1555:
        /*0d1c*/ 	.byte	0x03, 0x38
        /*0d1e*/ 	.short	0x0016


	//----- nvinfo : EIATTR_EXIT_INSTR_OFFSETS
	.align		4
        /*0d20*/ 	.byte	0x04, 0x1c
        /*0d22*/ 	.short	(.L_1557 - .L_1556)


	//   ....[0]....
.L_1556:
        /*0d24*/ 	.word	0x00000970


	//   ....[1]....
        /*0d28*/ 	.word	0x0000af60


	//   ....[2]....
        /*0d2c*/ 	.word	0x0000f5f0


	//----- nvinfo : EIATTR_MAX_THREADS
	.align		4
.L_1557:
        /*0d30*/ 	.byte	0x04, 0x05
        /*0d32*/ 	.short	(.L_1559 - .L_1558)
.L_1558:
        /*0d34*/ 	.word	0x00000200
        /*0d38*/ 	.word	0x00000001
        /*0d3c*/ 	.word	0x00000001


	//----- nvinfo : EIATTR_CRS_STACK_SIZE
	.align		4
.L_1559:
        /*0d40*/ 	.byte	0x04, 0x1e
        /*0d42*/ 	.short	(.L_1561 - .L_1560)
.L_1560:
        /*0d44*/ 	.word	0x00000000


	//----- nvinfo : EIATTR_CBANK_PARAM_SIZE
	.align		4
.L_1561:
        /*0d48*/ 	.byte	0x03, 0x19
        /*0d4a*/ 	.short	0x0af0


	//----- nvinfo : EIATTR_PARAM_CBANK
	.align		4
        /*0d4c*/ 	.byte	0x04, 0x0a
        /*0d4e*/ 	.short	(.L_1563 - .L_1562)
	.align		4
.L_1562:
        /*0d50*/ 	.word	index@(.nv.constant0._ZN7cutlass13device_kernelIN5flash11enable_sm90INS1_16FlashAttnFwdSm90INS1_25CollectiveMainloopFwdSm90ILi2EN4cute5tupleIJNS5_1CILi1EEES8_S8_EEENS6_IJNS7_ILi192EEENS7_ILi128EEENS7_ILi64EEEEEELi64ENS_10bfloat16_tEfNS_4arch4Sm90ELb1ELb0ELb1ELb0ELb1ELb0ELb0ELb1ELb1ELb1ELb0ELb0EEENS1_21CollectiveEpilogueFwdINS6_IJSA_SC_SB_EEES9_SE_SG_Li384ELb0ELb1ELb0ELb0EEENS1_30DynamicPersistentTileSchedulerILi384ELi128ELb0ELb1ELb1EEEEEEEEEvNT_6ParamsE)
        /*0d54*/ 	.short	0x0210
        /*0d56*/ 	.short	0x0af0


	//----- nvinfo : EIATTR_SW_WAR
	.align		4
.L_1563:
        /*0d58*/ 	.byte	0x04, 0x36
        /*0d5a*/ 	.short	(.L_1565 - .L_1564)
.L_1564:
        /*0d5c*/ 	.word	0x00000008
.L_1565:


//--------------------- .nv.info._ZN7cutlass13device_kernelIN5flash11enable_sm90INS1_16FlashAttnFwdSm90INS1_25CollectiveMainloopFwdSm90ILi2EN4cute5tupleIJNS5_1CILi1EEES8_S8_EEENS6_IJNS7_ILi192EEENS7_ILi128EEENS7_ILi64EEEEEELi64ENS_10bfloat16_tEfNS_4arch4Sm90ELb1ELb0ELb1ELb1ELb1ELb0ELb0ELb1ELb1ELb1ELb0ELb0EEENS1_21CollectiveEpilogueFwdINS6_IJSA_SC_SB_EEES9_SE_SG_Li384ELb1ELb1ELb0ELb0EEENS1_36VarlenDynamicPersistentTileSchedulerILi192ELi128ELi384ELi128ELb0ELb1ELb1ELb1ELb1ELb1EEEEEEEEEvNT_6ParamsE --------------------------
	.section	.nv.info._ZN7cutlass13device_kernelIN5flash11enable_sm90INS1_16FlashAttnFwdSm90INS1_25CollectiveMainloopFwdSm90ILi2EN4cute5tupleIJNS5_1CILi1EEES8_S8_EEENS6_IJNS7_ILi192EEENS7_ILi128EEENS7_ILi64EEEEEELi64ENS_10bfloat16_tEfNS_4arch4Sm90ELb1ELb0ELb1ELb1ELb1ELb0ELb0ELb1ELb1ELb1ELb0ELb0EEENS1_21CollectiveEpilogueFwdINS6_IJSA_SC_SB_EEES9_SE_SG_Li384ELb1ELb1ELb0ELb0EEENS1_36VarlenDynamicPersistentTileSchedulerILi192ELi128ELi384ELi128ELb0ELb1ELb1ELb1ELb1ELb1EEEEEEEEEvNT_6ParamsE,"",@"SHT_CUDA_INFO"
	.sectionflags	@""
	.align	4


	//----- nvinfo : EIATTR_CUDA_API_VERSION
	.align		4
        /*0000*/ 	.byte	0x04, 0x37
        /*0002*/ 	.short	(.L_1567 - .L_1566)
.L_1566:
        /*0004*/ 	.word	0x00000082


	//----- nvinfo : EIATTR_KPARAM_INFO
	.align		4
.L_1567:
        /*0008*/ 	.byte	0x04, 0x17
        /*000a*/ 	.short	(.L_1569 - .L_1568)
.L_1568:
        /*000c*/ 	.word	0x00000000
        /*0010*/ 	.short	0x0000
        /*0012*/ 	.short	0x0070
        /*0014*/ 	.byte	0x00, 0xf0, 0x01, 0x2a


	//----- nvinfo : EIATTR_SPARSE_MMA_MASK
	.align		4
.L_1569:
        /*0018*/ 	.byte	0x03, 0x50
        /*001a*/ 	.short	0x0000


	//----- nvinfo : EIATTR_MAXREG_COUNT
	.align		4
        /*001c*/ 	.byte	0x03, 0x1b
        /*001e*/ 	.short	0x0080


	//----- nvinfo : EIATTR_NUM_BARRIERS
	.align		4
        /*0020*/ 	.byte	0x02, 0x4c
        /*0022*/ 	.byte	0x10
	.zero		1


	//----- nvinfo : EIATTR_EXTERNS
	.align		4
        /*0024*/ 	.byte	0x04, 0x0f
        /*0026*/ 	.short	(.L_1571 - .L_1570)


	//   ....[0]....
	.align		4
.L_1570:
        /*0028*/ 	.word	index@(__assertfail)


	//----- nvinfo : EIATTR_ANNOTATIONS
	.align		4
.L_1571:
        /*002c*/ 	.byte	0x04, 0x55
        /*002e*/ 	.short	(.L_1573 - .L_1572)


	//   ....[0]....
.L_1572:
        /* <DEDUP_REMOVED lines=30> */


	//----- nvinfo : EIATTR_MERCURY_ISA_VERSION
	.align		4
.L_1573:
        /*01f8*/ 	.byte	0x03, 0x5f
        /*01fa*/ 	.short	0x0101


	//----- nvinfo : EIATTR_UNUSED_LOAD_BYTE_OFFSET
	.align		4
        /*01fc*/ 	.byte	0x04, 0x44
        /*01fe*/ 	.short	(.L_1575 - .L_1574)


	//   ....[0]....
.L_1574:
        /*0200*/ 	.word	0x00000970
        /*0204*/ 	.word	0x0000fff0


	//   ....[1]....
        /*0208*/ 	.word	0x00009c50
        /*020c*/ 	.word	0x0000fff0


	//----- nvinfo : EIATTR_INT_WARP_WIDE_INSTR_OFFSETS
	.align		4
.L_1575:
        /*0210*/ 	.byte	0x04, 0x31
        /*0212*/ 	.short	(.L_1577 - .L_1576)


	//   ....[0]....
.L_1576:
        /*0214*/ 	.word	0x000000c0


	//   ....[1]....
        /*0218*/ 	.word	0x000000d0


	//   ....[2]....
        /*021c*/ 	.word	0x00000170


	//   ....[3]....
        /*0220*/ 	.word	0x0000c890


	//   ....[4]....
        /*0224*/ 	.word	0x0000c920


	//   ....[5]....
        /*0228*/ 	.word	0x0000fb10


	//   ....[6]....
        /*022c*/ 	.word	0x0000fba0


	//----- nvinfo : EIATTR_COOP_GROUP_MASK_REGIDS
	.align		4
.L_1577:
        /*0230*/ 	.byte	0x04, 0x29
        /*0232*/ 	.short	(.L_1579 - .L_1578)


	//   ....[0]....
.L_1578:
        /*0234*/ 	.word	0xffffffff


	//   ....[1]....
        /*0238*/ 	.word	0xffffffff


	//   ....[2]....
        /*023c*/ 	.word	0xffffffff


	//   ....[3]....
        /*0240*/ 	.word	0xffffffff


	//   ....[4]....
        /*0244*/ 	.word	0xffffffff


	//   ....[5]....
        /*0248*/ 	.word	0xffffffff


	//   ....[6]....
        /*024c*/ 	.word	0xffffffff


	//   ....[7]....
        /*0250*/ 	.word	0xffffffff


	//   ....[8]....
        /*0254*/ 	.word	0xffffffff


	//   ....[9]....
        /*0258*/ 	.word	0xffffffff


	//   ....[10]....
        /*025c*/ 	.word	0xffffffff


	//   ....[11]....
        /*0260*/ 	.word	0xffffffff


	//   ....[12]....
        /*0264*/ 	.word	0xffffffff


	//   ....[13]....
        /*0268*/ 	.word	0xffffffff


	//   ....[14]....
        /*026c*/ 	.word	0xffffffff


	//   ....[15]....
        /*0270*/ 	.word	0xffffffff


	//   ....[16]....
        /*0274*/ 	.word	0xffffffff


	//   ....[17]....
        /*0278*/ 	.word	0xffffffff


	//   ....[18]....
        /*027c*/ 	.word	0xffffffff


	//   ....[19]....
        /*0280*/ 	.word	0xffffffff


	//   ....[20]....
        /*0284*/ 	.word	0xffffffff


	//   ....[21]....
        /*0288*/ 	.word	0xffffffff


	//   ....[22]....
        /*028c*/ 	.word	0xffffffff


	//   ....[23]....
        /*0290*/ 	.word	0xffffffff


	//   ....[24]....
        /*0294*/ 	.word	0xffffffff


	//   ....[25]....
        /*0298*/ 	.word	0xffffffff


	//   ....[26]....
        /*029c*/ 	.word	0xffffffff


	//   ....[27]....
        /*02a0*/ 	.word	0xffffffff


	//   ....[28]....
        /*02a4*/ 	.word	0xffffffff


	//   ....[29]....
        /*02a8*/ 	.word	0xffffffff


	//   ....[30]....
        /*02ac*/ 	.word	0xffffffff


	//   ....[31]....
        /*02b0*/ 	.word	0xffffffff


	//   ....[32]....
        /*02b4*/ 	.word	0xffffffff


	//   ....[33]....
        /*02b8*/ 	.word	0xffffffff


	//   ....[34]....
        /*02bc*/ 	.word	0xffffffff


	//   ....[35]....
        /*02c0*/ 	.word	0xffffffff


	//   ....[36]....
        /*02c4*/ 	.word	0xffffffff


	//   ....[37]....
        /*02c8*/ 	.word	0xffffffff


	//   ....[38]....
        /*02cc*/ 	.word	0xffffffff


	//   ....[39]....
        /*02d0*/ 	.word	0xffffffff


	//   ....[40]....
        /*02d4*/ 	.word	0xffffffff


	//   ....[41]....
        /*02d8*/ 	.word	0xffffffff


	//   ....[42]....
        /*02dc*/ 	.word	0xffffffff


	//   ....[43]....
        /*02e0*/ 	.word	0xffffffff


	//   ....[44]....
        /*02e4*/ 	.word	0xffffffff


	//   ....[45]....
        /*02e8*/ 	.word	0xffffffff


	//   ....[46]....
        /*02ec*/ 	.word	0xffffffff


	//   ....[47]....
        /*02f0*/ 	.word	0xffffffff


	//   ....[48]....
        /*02f4*/ 	.word	0xffffffff


	//   ....[49]....
        /*02f8*/ 	.word	0xffffffff


	//   ....[50]....
        /*02fc*/ 	.word	0xffffffff


	//   ....[51]....
        /*0300*/ 	.word	0xffffffff


	//   ....[52]....
        /*0304*/ 	.word	0xffffffff


	//   ....[53]....
        /*0308*/ 	.word	0xffffffff


	//   ....[54]....
        /*030c*/ 	.word	0xffffffff


	//   ....[55]....
        /*0310*/ 	.word	0xffffffff


	//   ....[56]....
        /*0314*/ 	.word	0xffffffff


	//   ....[57]....
        /*0318*/ 	.word	0xffffffff


	//   ....[58]....
        /*031c*/ 	.word	0xffffffff


	//   ....[59]....
        /*0320*/ 	.word	0xffffffff


	//   ....[60]....
        /*0324*/ 	.word	0xffffffff


	//   ....[61]....
        /*0328*/ 	.word	0xffffffff


	//   ....[62]....
        /*032c*/ 	.word	0xffffffff


	//   ....[63]....
        /*0330*/ 	.word	0xffffffff


	//   ....[64]....
        /*0334*/ 	.word	0xffffffff


	//   ....[65]....
        /*0338*/ 	.word	0xffffffff


	//   ....[66]....
        /*033c*/ 	.word	0xffffffff


	//   ....[67]....
        /*0340*/ 	.word	0xffffffff


	//   ....[68]....
        /*0344*/ 	.word	0xffffffff


	//   ....[69]....
        /*0348*/ 	.word	0xffffffff


	//   ....[70]....
        /*034c*/ 	.word	0xffffffff


	//   ....[71]....
        /*0350*/ 	.word	0xffffffff


	//   ....[72]....
        /*0354*/ 	.word	0xffffffff


	//   ....[73]....
        /*0358*/ 	.word	0xffffffff


	//   ....[74]....
        /*035c*/ 	.word	0xffffffff


	//   ....[75]....
        /*0360*/ 	.word	0xffffffff


	//   ....[76]....
        /*0364*/ 	.word	0xffffffff


	//   ....[77]....
        /*0368*/ 	.word	0xffffffff


	//   ....[78]....
        /*036c*/ 	.word	0xffffffff


	//   ....[79]....
        /*0370*/ 	.word	0xffffffff


	//   ....[80]....
        /*0374*/ 	.word	0xffffffff


	//   ....[81]....
        /*0378*/ 	.word	0xffffffff


	//   ....[82]....
        /*037c*/ 	.word	0xffffffff


	//   ....[83]....
        /*0380*/ 	.word	0xffffffff


	//   ....[84]....
        /*0384*/ 	.word	0xffffffff


	//   ....[85]....
        /*0388*/ 	.word	0xffffffff


	//   ....[86]....
        /*038c*/ 	.word	0xffffffff


	//   ....[87]....
        /*0390*/ 	.word	0xffffffff


	//   ....[88]....
        /*0394*/ 	.word	0xffffffff


	//   ....[89]....
        /*0398*/ 	.word	0xffffffff


	//   ....[90]....
        /*039c*/ 	.word	0xffffffff


	//   ....[91]....
        /*03a0*/ 	.word	0xffffffff


	//   ....[92]....
        /*03a4*/ 	.word	0xffffffff


	//   ....[93]....
        /*03a8*/ 	.word	0xffffffff


	//   ....[94]....
        /*03ac*/ 	.word	0xffffffff


	//   ....[95]....
        /*03b0*/ 	.word	0xffffffff


	//   ....[96]....
        /*03b4*/ 	.word	0xffffffff


	//   ....[97]....
        /*03b8*/ 	.word	0xffffffff


	//   ....[98]....
        /*03bc*/ 	.word	0xffffffff


	//   ....[99]....
        /*03c0*/ 	.word	0xffffffff


	//   ....[100]....
        /*03c4*/ 	.word	0xffffffff


	//   ....[101]....
        /*03c8*/ 	.word	0xffffffff


	//   ....[102]....
        /*03cc*/ 	.word	0xffffffff


	//   ....[103]....
        /*03d0*/ 	.word	0xffffffff


	//   ....[104]....
        /*03d4*/ 	.word	0xffffffff


	//   ....[105]....
        /*03d8*/ 	.word	0xffffffff


	//   ....[106]....
        /*03dc*/ 	.word	0xffffffff


	//   ....[107]....
        /*03e0*/ 	.word	0xffffffff


	//   ....[108]....
        /*03e4*/ 	.word	0xffffffff


	//   ....[109]....
        /*03e8*/ 	.word	0xffffffff


	//   ....[110]....
        /*03ec*/ 	.word	0xffffffff


	//   ....[111]....
        /*03f0*/ 	.word	0xffffffff


	//   ....[112]....
        /*03f4*/ 	.word	0xffffffff


	//   ....[113]....
        /*03f8*/ 	.word	0xffffffff


	//   ....[114]....
        /*03fc*/ 	.word	0xffffffff


	//   ....[115]....
        /*0400*/ 	.word	0xffffffff


	//   ....[116]....
        /*0404*/ 	.word	0xffffffff


	//   ....[117]....
        /*0408*/ 	.word	0xffffffff


	//   ....[118]....
        /*040c*/ 	.word	0xffffffff


	//   ....[119]....
        /*0410*/ 	.word	0xffffffff


	//   ....[120]....
        /*0414*/ 	.word	0xffffffff


	//   ....[121]....
        /*0418*/ 	.word	0xffffffff


	//   ....[122]....
        /*041c*/ 	.word	0xffffffff


	//   ....[123]....
        /*0420*/ 	.word	0xffffffff


	//   ....[124]....
        /*0424*/ 	.word	0xffffffff


	//   ....[125]....
        /*0428*/ 	.word	0xffffffff


	//   ....[126]....
        /*042c*/ 	.word	0xffffffff


	//   ....[127]....
        /*0430*/ 	.word	0xffffffff


	//   ....[128]....
        /*0434*/ 	.word	0xffffffff


	//   ....[129]....
        /*0438*/ 	.word	0xffffffff


	//   ....[130]....
        /*043c*/ 	.word	0xffffffff


	//   ....[131]....
        /*0440*/ 	.word	0xffffffff


	//   ....[132]....
        /*0444*/ 	.word	0xffffffff


	//   ....[133]....
        /*0448*/ 	.word	0xffffffff


	//   ....[134]....
        /*044c*/ 	.word	0xffffffff


	//   ....[135]....
        /*0450*/ 	.word	0xffffffff


	//   ....[136]....
        /*0454*/ 	.word	0xffffffff


	//   ....[137]....
        /*0458*/ 	.word	0xffffffff


	//   ....[138]....
        /*045c*/ 	.word	0xffffffff


	//   ....[139]....
        /*0460*/ 	.word	0xffffffff


	//   ....[140]....
        /*0464*/ 	.word	0xffffffff


	//   ....[141]....
        /*0468*/ 	.word	0xffffffff


	//   ....[142]....
        /*046c*/ 	.word	0xffffffff


	//   ....[143]....
        /*0470*/ 	.word	0xffffffff


	//   ....[144]....
        /*0474*/ 	.word	0xffffffff


	//   ....[145]....
        /*0478*/ 	.word	0xffffffff


	//   ....[146]....
        /*047c*/ 	.word	0xffffffff


	//   ....[147]....
        /*0480*/ 	.word	0xffffffff


	//   ....[148]....
        /*0484*/ 	.word	0xffffffff


	//   ....[149]....
        /*0488*/ 	.word	0xffffffff


	//   ....[150]....
        /*048c*/ 	.word	0xffffffff


	//   ....[151]....
        /*0490*/ 	.word	0xffffffff


	//   ....[152]....
        /*0494*/ 	.word	0xffffffff


	//   ....[153]....
        /*0498*/ 	.word	0xffffffff


	//   ....[154]....
        /*049c*/ 	.word	0xffffffff


	//   ....[155]....
        /*04a0*/ 	.word	0xffffffff


	//   ....[156]....
        /*04a4*/ 	.word	0xffffffff


	//   ....[157]....
        /*04a8*/ 	.word	0xffffffff


	//   ....[158]....
        /*04ac*/ 	.word	0xffffffff


	//   ....[159]....
        /*04b0*/ 	.word	0xffffffff


	//   ....[160]....
        /*04b4*/ 	.word	0xffffffff


	//   ....[161]....
        /*04b8*/ 	.word	0xffffffff


	//   ....[162]....
        /*04bc*/ 	.word	0xffffffff


	//   ....[163]....
        /*04c0*/ 	.word	0xffffffff


	//   ....[164]....
        /*04c4*/ 	.word	0xffffffff


	//   ....[165]....
        /*04c8*/ 	.word	0xffffffff


	//   ....[166]....
        /*04cc*/ 	.word	0xffffffff


	//   ....[167]....
        /*04d0*/ 	.word	0xffffffff


	//   ....[168]....
        /*04d4*/ 	.word	0xffffffff


	//   ....[169]....
        /*04d8*/ 	.word	0x0500000f


	//   ....[170]....
        /*04dc*/ 	.word	0x0500000f


	//   ....[171]....
        /*04e0*/ 	.word	0x0500000f


	//   ....[172]....
        /*04e4*/ 	.word	0x0500000f


	//   ....[173]....
        /*04e8*/ 	.word	0x0500000f


	//   ....[174]....
        /*04ec*/ 	.word	0x0500000f


	//   ....[175]....
        /*04f0*/ 	.word	0x0500000f


	//   ....[176]....
        /*04f4*/ 	.word	0x0500000f


	//   ....[177]....
        /*04f8*/ 	.word	0x0500000f


	//   ....[178]....
        /*04fc*/ 	.word	0x0500000f


	//   ....[179]....
        /*0500*/ 	.word	0x0500000f


	//   ....[180]....
        /*0504*/ 	.word	0x0500000f


	//   ....[181]....
        /*0508*/ 	.word	0x0500000f


	//   ....[182]....
        /*050c*/ 	.word	0x0500000f


	//   ....[183]....
        /*0510*/ 	.word	0x0500000f


	//   ....[184]....
        /*0514*/ 	.word	0x0500000f


	//   ....[185]....
        /*0518*/ 	.word	0x0500000f


	//   ....[186]....
        /*051c*/ 	.word	0x0500000f


	//   ....[187]....
        /*0520*/ 	.word	0x0500000f


	//   ....[188]....
        /*0524*/ 	.word	0x0500000f


	//   ....[189]....
        /*0528*/ 	.word	0x0500000f


	//   ....[190]....
        /*052c*/ 	.word	0x0500000f


	//   ....[191]....
        /*0530*/ 	.word	0x0500000f


	//   ....[192]....
        /*0534*/ 	.word	0x0500000f


	//   ....[193]....
        /*0538*/ 	.word	0x0500000f


	//   ....[194]....
        /*053c*/ 	.word	0x0500000f


	//   ....[195]....
        /*0540*/ 	.word	0x0500000f


	//   ....[196]....
        /*0544*/ 	.word	0x0500000f


	//   ....[197]....
        /*0548*/ 	.word	0x0500000f


	//   ....[198]....
        /*054c*/ 	.word	0x0500000f


	//   ....[199]....
        /*0550*/ 	.word	0x0500000f


	//   ....[200]....
        /*0554*/ 	.word	0x0500000f


	//   ....[201]....
        /*0558*/ 	.word	0x0500000f


	//   ....[202]....
        /*055c*/ 	.word	0x0500000f


	//   ....[203]....
        /*0560*/ 	.word	0x0500000f


	//   ....[204]....
        /*0564*/ 	.word	0x0500000f


	//   ....[205]....
        /*0568*/ 	.word	0x0500000f


	//   ....[206]....
        /*056c*/ 	.word	0x0500000f


	//   ....[207]....
        /*0570*/ 	.word	0x0500000f


	//   ....[208]....
        /*0574*/ 	.word	0x0500000f


	//   ....[209]....
        /*0578*/ 	.word	0x0500000f


	//   ....[210]....
        /*057c*/ 	.word	0x0500000f


	//   ....[211]....
        /*0580*/ 	.word	0x0500000f


	//   ....[212]....
        /*0584*/ 	.word	0x0500000f


	//   ....[213]....
        /*0588*/ 	.word	0x0500000f


	//   ....[214]....
        /*058c*/ 	.word	0x0500000f


	//   ....[215]....
        /*0590*/ 	.word	0x0500000f


	//   ....[216]....
        /*0594*/ 	.word	0x0500000f


	//   ....[217]....
        /*0598*/ 	.word	0x0500000f


	//   ....[218]....
        /*059c*/ 	.word	0x0500000f


	//   ....[219]....
        /*05a0*/ 	.word	0x0500000f


	//   ....[220]....
        /*05a4*/ 	.word	0x0500000f


	//   ....[221]....
        /*05a8*/ 	.word	0x0500000f


	//   ....[222]....
        /*05ac*/ 	.word	0x0500000f


	//   ....[223]....
        /*05b0*/ 	.word	0x0500000f


	//   ....[224]....
        /*05b4*/ 	.word	0x0500000f


	//   ....[225]....
        /*05b8*/ 	.word	0x0500000f


	//   ....[226]....
        /*05bc*/ 	.word	0x0500000f


	//   ....[227]....
        /*05c0*/ 	.word	0x0500000f


	//   ....[228]....
        /*05c4*/ 	.word	0x0500000f


	//   ....[229]....
        /*05c8*/ 	.word	0x0500000f


	//   ....[230]....
        /*05cc*/ 	.word	0x0500000f


	//   ....[231]....
        /*05d0*/ 	.word	0x0500000f


	//   ....[232]....
        /*05d4*/ 	.word	0x0500000f


	//   ....[233]....
        /*05d8*/ 	.word	0x0500000f


	//   ....[234]....
        /*05dc*/ 	.word	0x0500000f


	//   ....[235]....
        /*05e0*/ 	.word	0x0500000f


	//   ....[236]....
        /*05e4*/ 	.word	0x0500000f


	//   ....[237]....
        /*05e8*/ 	.word	0x0500000f


	//   ....[238]....
        /*05ec*/ 	.word	0x0500000f


	//   ....[239]....
        /*05f0*/ 	.word	0x0500000f


	//   ....[240]....
        /*05f4*/ 	.word	0x0500000f


	//   ....[241]....
        /*05f8*/ 	.word	0x0500000f


	//   ....[242]....
        /*05fc*/ 	.word	0x0500000f


	//   ....[243]....
        /*0600*/ 	.word	0x0500000f


	//   ....[244]....
        /*0604*/ 	.word	0x0500000f


	//   ....[245]....
        /*0608*/ 	.word	0x0500000f


	//   ....[246]....
        /*060c*/ 	.word	0x0500000f


	//   ....[247]....
        /*0610*/ 	.word	0x0500000f


	//   ....[248]....
        /*0614*/ 	.word	0x0500000f


	//   ....[249]....
        /*0618*/ 	.word	0x0500000f


	//   ....[250]....
        /*061c*/ 	.word	0x0500000f


	//   ....[251]....
        /*0620*/ 	.word	0x0500000f


	//   ....[252]....
        /*0624*/ 	.word	0x0500000f


	//   ....[253]....
        /*0628*/ 	.word	0x0500000f


	//   ....[254]....
        /*062c*/ 	.word	0x0500000f


	//   ....[255]....
        /*0630*/ 	.word	0x0500000f


	//   ....[0]....
        /*0634*/ 	.word	0x0500000f


	//   ....[1]....
        /*0638*/ 	.word	0x0500000f


	//   ....[2]....
        /*063c*/ 	.word	0x0500000f


	//   ....[3]....
        /*0640*/ 	.word	0x0500000f


	//   ....[4]....
        /*0644*/ 	.word	0x0500000f


	//   ....[5]....
        /*0648*/ 	.word	0x0500000f


	//   ....[6]....
        /*064c*/ 	.word	0x0500000f


	//   ....[7]....
        /*0650*/ 	.word	0x0500000f


	//   ....[8]....
        /*0654*/ 	.word	0x0500000f


	//   ....[9]....
        /*0658*/ 	.word	0x0500000f


	//   ....[10]....
        /*065c*/ 	.word	0x0500000f


	//   ....[11]....
        /*0660*/ 	.word	0x0500000f


	//   ....[12]....
        /*0664*/ 	.word	0x0500000f


	//   ....[13]....
        /*0668*/ 	.word	0x0500000f


	//   ....[14]....
        /*066c*/ 	.word	0x0500000f


	//   ....[15]....
        /*0670*/ 	.word	0x0500000f


	//   ....[16]....
        /*0674*/ 	.word	0x0500000f


	//   ....[17]....
        /*0678*/ 	.word	0x0500000f


	//   ....[18]....
        /*067c*/ 	.word	0x0500000f


	//   ....[19]....
        /*0680*/ 	.word	0x0500000f


	//----- nvinfo : EIATTR_COOP_GROUP_INSTR_OFFSETS
	.align		4
.L_1579:
        /*0684*/ 	.byte	0x04, 0x28
        /*0686*/ 	.short	(.L_1581 - .L_1580)


	//   ....[0]....
.L_1580:
        /*0688*/ 	.word	0x00000080


	//   ....[1]....
        /*068c*/ 	.word	0x00000090


	//   ....[2]....
        /*0690*/ 	.word	0x000002d0


	//   ....[3]....
        /*0694*/ 	.word	0x00000430


	//   ....[4]....
        /*0698*/ 	.word	0x00000550


	//   ....[5]....
        /*069c*/ 	.word	0x000006b0


	//   ....[6]....
        /*06a0*/ 	.word	0x00001470


	//   ....[7]....
        /*06a4*/ 	.word	0x00001bb0


	//   ....[8]....
        /*06a8*/ 	.word	0x00002060


	//   ....[9]....
        /*06ac*/ 	.word	0x00002820


	//   ....[10]....
        /*06b0*/ 	.word	0x000028a0


	//   ....[11]....
        /*06b4*/ 	.word	0x00003340


	//   ....[12]....
        /*06b8*/ 	.word	0x000033b0


	//   ....[13]....
        /*06bc*/ 	.word	0x00004920


	//   ....[14]....
        /*06c0*/ 	.word	0x00004c60


	//   ....[15]....
        /*06c4*/ 	.word	0x00005510


	//   ....[16]....
        /*06c8*/ 	.word	0x00005620


	//   ....[17]....
        /*06cc*/ 	.word	0x00005f80


	//   ....[18]....
        /*06d0*/ 	.word	0x00005fd0


	//   ....[19]....
        /*06d4*/ 	.word	0x00008220


	//   ....[20]....
        /*06d8*/ 	.word	0x00008260


	//   ....[21]....
        /*06dc*/ 	.word	0x00008290


	//   ....[22]....
        /*06e0*/ 	.word	0x000082a0


	//   ....[23]....
        /*06e4*/ 	.word	0x00009520


	//   ....[24]....
        /*06e8*/ 	.word	0x00009550


	//   ....[25]....
        /*06ec*/ 	.word	0x000095f0


	//   ....[26]....
        /*06f0*/ 	.word	0x00009610


	//   ....[27]....
        /*06f4*/ 	.word	0x0000a3b0


	//   ....[28]....
        /*06f8*/ 	.word	0x0000a3f0


	//   ....[29]....
        /*06fc*/ 	.word	0x0000a430


	//   ....[30]....
        /*0700*/ 	.word	0x0000a460


	//   ....[31]....
        /*0704*/ 	.word	0x0000a920


	//   ....[32]....
        /*0708*/ 	.word	0x0000a960


	//   ....[33]....
        /*070c*/ 	.word	0x0000a980


	//   ....[34]....
        /*0710*/ 	.word	0x0000a9b0


	//   ....[35]....
        /*0714*/ 	.word	0x0000a9d0


	//   ....[36]....
        /*0718*/ 	.word	0x0000a9f0


	//   ....[37]....
        /*071c*/ 	.word	0x0000aa20


	//   ....[38]....
        /*0720*/ 	.word	0x0000aa50


	//   ....[39]....
        /*0724*/ 	.word	0x0000b2e0


	//   ....[40]....
        /*0728*/ 	.word	0x0000b310


	//   ....[41]....
        /*072c*/ 	.word	0x0000b350


	//   ....[42]....
        /*0730*/ 	.word	0x0000b380


	//   ....[43]....
        /*0734*/ 	.word	0x0000b390


	//   ....[44]....
        /*0738*/ 	.word	0x0000b3a0


	//   ....[45]....
        /*073c*/ 	.word	0x0000b3b0


	//   ....[46]....
        /*0740*/ 	.word	0x0000b3d0


	//   ....[47]....
        /*0744*/ 	.word	0x0000b520


	//   ....[48]....
        /*0748*/ 	.word	0x0000b710


	//   ....[49]....
        /*074c*/ 	.word	0x0000b740


	//   ....[50]....
        /*0750*/ 	.word	0x0000b770


	//   ....[51]....
        /*0754*/ 	.word	0x0000b7a0


	//   ....[52]....
        /*0758*/ 	.word	0x0000b7d0


	//   ....[53]....
        /*075c*/ 	.word	0x0000b800


	//   ....[54]....
        /*0760*/ 	.word	0x0000b950


	//   ....[55]....
        /*0764*/ 	.word	0x0000b980


	//   ....[56]....
        /*0768*/ 	.word	0x0000b9b0


	//   ....[57]....
        /*076c*/ 	.word	0x0000b9e0


	//   ....[58]....
        /*0770*/ 	.word	0x0000ba10


	//   ....[59]....
        /*0774*/ 	.word	0x0000ba40


	//   ....[60]....
        /*0778*/ 	.word	0x0000bad0


	//   ....[61]....
        /*077c*/ 	.word	0x0000bb30


	//   ....[62]....
        /*0780*/ 	.word	0x0000bbc0


	//   ....[63]....
        /*0784*/ 	.word	0x0000d4a0


	//   ....[64]....
        /*0788*/ 	.word	0x0000d4c0


	//   ....[65]....
        /*078c*/ 	.word	0x0000d550


	//   ....[66]....
        /*0790*/ 	.word	0x0000d570


	//   ....[67]....
        /*0794*/ 	.word	0x0000d5f0


	//   ....[68]....
        /*0798*/ 	.word	0x0000d610


	//   ....[69]....
        /*079c*/ 	.word	0x0000d690


	//   ....[70]....
        /*07a0*/ 	.word	0x0000d6b0


	//   ....[71]....
        /*07a4*/ 	.word	0x0000d730


	//   ....[72]....
        /*07a8*/ 	.word	0x0000d750


	//   ....[73]....
        /*07ac*/ 	.word	0x0000d7d0


	//   ....[74]....
        /*07b0*/ 	.word	0x0000d7f0


	//   ....[75]....
        /*07b4*/ 	.word	0x0000d870


	//   ....[76]....
        /*07b8*/ 	.word	0x0000d890


	//   ....[77]....
        /*07bc*/ 	.word	0x0000d8a0


	//   ....[78]....
        /*07c0*/ 	.word	0x0000d8b0


	//   ....[79]....
        /*07c4*/ 	.word	0x0000e1b0


	//   ....[80]....
        /*07c8*/ 	.word	0x0000e1e0


	//   ....[81]....
        /*07cc*/ 	.word	0x0000e280


	//   ....[82]....
        /*07d0*/ 	.word	0x0000e2a0


	//   ....[83]....
        /*07d4*/ 	.word	0x0000e320


	//   ....[84]....
        /*07d8*/ 	.word	0x0000e340


	//   ....[85]....
        /*07dc*/ 	.word	0x0000e3c0


	//   ....[86]....
        /*07e0*/ 	.word	0x0000e3e0


	//   ....[87]....
        /*07e4*/ 	.word	0x0000e460


	//   ....[88]....
        /*07e8*/ 	.word	0x0000e480


	//   ....[89]....
        /*07ec*/ 	.word	0x0000e500


	//   ....[90]....
        /*07f0*/ 	.word	0x0000e520


	//   ....[91]....
        /*07f4*/ 	.word	0x0000e5a0


	//   ....[92]....
        /*07f8*/ 	.word	0x0000e5c0


	//   ....[93]....
        /*07fc*/ 	.word	0x0000e5d0


	//   ....[94]....
        /*0800*/ 	.word	0x0000e640


	//   ....[95]....
        /*0804*/ 	.word	0x0000e690


	//   ....[96]....
        /*0808*/ 	.word	0x0000e6c0


	//   ....[97]....
        /*080c*/ 	.word	0x0000e750


	//   ....[98]....
        /*0810*/ 	.word	0x0000e760


	//   ....[99]....
        /*0814*/ 	.word	0x0000e7d0


	//   ....[100]....
        /*0818*/ 	.word	0x0000e7e0


	//   ....[101]....
        /*081c*/ 	.word	0x0000e820


	//   ....[102]....
        /*0820*/ 	.word	0x0000e840


	//   ....[103]....
        /*0824*/ 	.word	0x0000efc0


	//   ....[104]....
        /*0828*/ 	.word	0x0000eff0


	//   ....[105]....
        /*082c*/ 	.word	0x0000f040


	//   ....[106]....
        /*0830*/ 	.word	0x0000f050


	//   ....[107]....
        /*0834*/ 	.word	0x0000f090


	//   ....[108]....
        /*0838*/ 	.word	0x0000f0a0


	//   ....[109]....
        /*083c*/ 	.word	0x0000f0e0


	//   ....[110]....
        /*0840*/ 	.word	0x0000f0f0


	//   ....[111]....
        /*0844*/ 	.word	0x0000f130


	//   ....[112]....
        /*0848*/ 	.word	0x0000f140


	//   ....[113]....
        /*084c*/ 	.word	0x0000f180


	//   ....[114]....
        /*0850*/ 	.word	0x0000f190


	//   ....[115]....
        /*0854*/ 	.word	0x0000f1d0


	//   ....[116]....
        /*0858*/ 	.word	0x0000f1e0


	//   ....[117]....
        /*085c*/ 	.word	0x0000f1f0


	//   ....[118]....
        /*0860*/ 	.word	0x0000f230


	//   ....[119]....
        /*0864*/ 	.word	0x0000f4e0


	//   ....[120]....
        /*0868*/ 	.word	0x0000f510


	//   ....[121]....
        /*086c*/ 	.word	0x0000f570


	//   ....[122]....
        /*0870*/ 	.word	0x0000f580


	//   ....[123]....
        /*0874*/ 	.word	0x0000f5d0


	//   ....[124]....
        /*0878*/ 	.word	0x0000f5e0


	//   ....[125]....
        /*087c*/ 	.word	0x0000f630


	//   ....[126]....
        /*0880*/ 	.word	0x0000f640


	//   ....[127]....
        /*0884*/ 	.word	0x0000f690


	//   ....[128]....
        /*0888*/ 	.word	0x0000f6a0


	//   ....[129]....
        /*088c*/ 	.word	0x0000f6f0


	//   ....[130]....
        /*0890*/ 	.word	0x0000f700


	//   ....[131]....
        /*0894*/ 	.word	0x0000f750


	//   ....[132]....
        /*0898*/ 	.word	0x0000f760


	//   ....[133]....
        /*089c*/ 	.word	0x0000f770


	//   ....[134]....
        /*08a0*/ 	.word	0x0000f7b0


	//   ....[135]....
        /*08a4*/ 	.word	0x0000fd60


	//   ....[136]....
        /*08a8*/ 	.word	0x0000fda0


	//   ....[137]....
        /*08ac*/ 	.word	0x0000fdd0


	//   ....[138]....
        /*08b0*/ 	.word	0x0000fde0


	//   ....[139]....
        /*08b4*/ 	.word	0x0000fdf0


	//   ....[140]....
        /*08b8*/ 	.word	0x0000fe00


	//   ....[141]....
        /*08bc*/ 	.word	0x0000fe20


	//   ....[142]....
        /*08c0*/ 	.word	0x0000fe70


	//   ....[143]....
        /*08c4*/ 	.word	0x0000fe90


	//   ....[144]....
        /*08c8*/ 	.word	0x0000fed0


	//   ....[145]....
        /*08cc*/ 	.word	0x0000fef0


	//   ....[146]....
        /*08d0*/ 	.word	0x0000ff30


	//   ....[147]....
        /*08d4*/ 	.word	0x0000ff50


	//   ....[148]....
        /*08d8*/ 	.word	0x0000ffa0


	//   ....[149]....
        /*08dc*/ 	.word	0x0000ffd0


	//   ....[150]....
        /*08e0*/ 	.word	0x00010030


	//   ....[151]....
        /*08e4*/ 	.word	0x000103a0


	//   ....[152]....
        /*08e8*/ 	.word	0x00010400


	//   ....[153]....
        /*08ec*/ 	.word	0x00010430


	//   ....[154]....
        /*08f0*/ 	.word	0x00010460


	//   ....[155]....
        /*08f4*/ 	.word	0x00010470


	//   ....[156]....
        /*08f8*/ 	.word	0x000104a0


	//   ....[157]....
        /*08fc*/ 	.word	0x000104d0


	//   ....[158]....
        /*0900*/ 	.word	0x00010500


	//   ....[159]....
        /*0904*/ 	.word	0x00010680


	//   ....[160]....
        /*0908*/ 	.word	0x000106b0


	//   ....[161]....
        /*090c*/ 	.word	0x000106e0


	//   ....[162]....
        /*0910*/ 	.word	0x00010710


	//   ....[163]....
        /*0914*/ 	.word	0x00010740


	//   ....[164]....
        /*0918*/ 	.word	0x00010770


	//   ....[165]....
        /*091c*/ 	.word	0x00010830


	//   ....[166]....
        /*0920*/ 	.word	0x00010850


	//   ....[167]....
        /*0924*/ 	.word	0x000108c0


	//   ....[168]....
        /*0928*/ 	.word	0x00010f60


	//   ....[169]....
        /*092c*/ 	.word	0x00011500


	//   ....[170]....
        /*0930*/ 	.word	0x000115f0


	//   ....[171]....
        /*0934*/ 	.word	0x00011690


	//   ....[172]....
        /*0938*/ 	.word	0x000116f0


	//   ....[173]....
        /*093c*/ 	.word	0x000117e0


	//   ....[174]....
        /*0940*/ 	.word	0x00011850


	//   ....[175]....
        /*0944*/ 	.word	0x00011940


	//   ....[176]....
        /*0948*/ 	.word	0x000119b0


	//   ....[177]....
        /*094c*/ 	.word	0x00011aa0


	//   ....[178]....
        /*0950*/ 	.word	0x00011b10


	//   ....[179]....
        /*0954*/ 	.word	0x00011c00


	//   ....[180]....
        /*0958*/ 	.word	0x00011c70


	//   ....[181]....
        /*095c*/ 	.word	0x00011d60


	//   ....[182]....
        /*0960*/ 	.word	0x00011dd0


	//   ....[183]....
        /*0964*/ 	.word	0x00011ec0


	//   ....[184]....
        /*0968*/ 	.word	0x00011f30


	//   ....[185]....
        /*096c*/ 	.word	0x00012010


	//   ....[186]....
        /*0970*/ 	.word	0x000120c0


	//   ....[187]....
        /*0974*/ 	.word	0x00012130


	//   ....[188]....
        /*0978*/ 	.word	0x00012190


	//   ....[189]....
        /*097c*/ 	.word	0x00012280


	//   ....[190]....
        /*0980*/ 	.word	0x000122e0


	//   ....[191]....
        /*0984*/ 	.word	0x000123e0


	//   ....[192]....
        /*0988*/ 	.word	0x00012440


	//   ....[193]....
        /*098c*/ 	.word	0x00012540


	//   ....[194]....
        /*0990*/ 	.word	0x000125a0


	//   ....[195]....
        /*0994*/ 	.word	0x000126a0


	//   ....[196]....
        /*0998*/ 	.word	0x00012700


	//   ....[197]....
        /*099c*/ 	.word	0x00012800


	//   ....[198]....
        /*09a0*/ 	.word	0x00012860


	//   ....[199]....
        /*09a4*/ 	.word	0x00012960


	//   ....[200]....
        /*09a8*/ 	.word	0x000129c0


	//   ....[201]....
        /*09ac*/ 	.word	0x00012ad0


	//   ....[202]....
        /*09b0*/ 	.word	0x00012b30


	//   ....[203]....
        /*09b4*/ 	.word	0x00012bf0


	//   ....[204]....
        /*09b8*/ 	.word	0x00012c50


	//   ....[205]....
        /*09bc*/ 	.word	0x00012d50


	//   ....[206]....
        /*09c0*/ 	.word	0x00012db0


	//   ....[207]....
        /*09c4*/ 	.word	0x00012e80


	//   ....[208]....
        /*09c8*/ 	.word	0x00012ee0


	//   ....[209]....
        /*09cc*/ 	.word	0x00012fa0


	//   ....[210]....
        /*09d0*/ 	.word	0x000130e0


	//   ....[211]....
        /*09d4*/ 	.word	0x00013180


	//   ....[212]....
        /*09d8*/ 	.word	0x000131f0


	//   ....[213]....
        /*09dc*/ 	.word	0x000132a0


	//   ....[214]....
        /*09e0*/ 	.word	0x00013300


	//   ....[215]....
        /*09e4*/ 	.word	0x000133b0


	//   ....[216]....
        /*09e8*/ 	.word	0x00013410


	//   ....[217]....
        /*09ec*/ 	.word	0x000134c0


	//   ....[218]....
        /*09f0*/ 	.word	0x00013520


	//   ....[219]....
        /*09f4*/ 	.word	0x000135d0


	//   ....[220]....
        /*09f8*/ 	.word	0x00013630


	//   ....[221]....
        /*09fc*/ 	.word	0x000136e0


	//   ....[222]....
        /*0a00*/ 	.word	0x00013740


	//   ....[223]....
        /*0a04*/ 	.word	0x000137f0


	//   ....[224]....
        /*0a08*/ 	.word	0x00013850


	//   ....[225]....
        /*0a0c*/ 	.word	0x00013900


	//   ....[226]....
        /*0a10*/ 	.word	0x000139f0


	//   ....[227]....
        /*0a14*/ 	.word	0x00013aa0


	//   ....[228]....
        /*0a18*/ 	.word	0x00013b00


	//   ....[229]....
        /*0a1c*/ 	.word	0x00013bc0


	//   ....[230]....
        /*0a20*/ 	.word	0x00013c20


	//   ....[231]....
        /*0a24*/ 	.word	0x00013ce0


	//   ....[232]....
        /*0a28*/ 	.word	0x00013d40


	//   ....[233]....
        /*0a2c*/ 	.word	0x00013e00


	//   ....[234]....
        /*0a30*/ 	.word	0x00013e60


	//   ....[235]....
        /*0a34*/ 	.word	0x00013f20


	//   ....[236]....
        /*0a38*/ 	.word	0x00013f80


	//   ....[237]....
        /*0a3c*/ 	.word	0x00014040


	//   ....[238]....
        /*0a40*/ 	.word	0x000140a0


	//   ....[239]....
        /*0a44*/ 	.word	0x00014160


	//   ....[240]....
        /*0a48*/ 	.word	0x000141c0


	//   ....[241]....
        /*0a4c*/ 	.word	0x00014270


	//   ....[242]....
        /*0a50*/ 	.word	0x00014360


	//   ....[243]....
        /*0a54*/ 	.word	0x00014410


	//   ....[244]....
        /*0a58*/ 	.word	0x000144a0


	//   ....[245]....
        /*0a5c*/ 	.word	0x00014550


	//   ....[246]....
        /*0a60*/ 	.word	0x000145b0


	//   ....[247]....
        /*0a64*/ 	.word	0x00014670


	//   ....[248]....
        /*0a68*/ 	.word	0x000146d0


	//   ....[249]....
        /*0a6c*/ 	.word	0x00014790


	//   ....[250]....
        /*0a70*/ 	.word	0x000147f0


	//   ....[251]....
        /*0a74*/ 	.word	0x000148b0


	//   ....[252]....
        /*0a78*/ 	.word	0x00014910


	//   ....[253]....
        /*0a7c*/ 	.word	0x000149d0


	//   ....[254]....
        /*0a80*/ 	.word	0x00014a30


	//   ....[255]....
        /*0a84*/ 	.word	0x00014af0


	//   ....[0]....
        /*0a88*/ 	.word	0x00014b50


	//   ....[1]....
        /*0a8c*/ 	.word	0x00014bf0


	//   ....[2]....
        /*0a90*/ 	.word	0x00014c80


	//   ....[3]....
        /*0a94*/ 	.word	0x00014d20


	//   ....[4]....
        /*0a98*/ 	.word	0x00014e40


	//   ....[5]....
        /*0a9c*/ 	.word	0x00014eb0


	//   ....[6]....
        /*0aa0*/ 	.word	0x00014f20


	//   ....[7]....
        /*0aa4*/ 	.word	0x00014f90


	//   ....[8]....
        /*0aa8*/ 	.word	0x00015000


	//   ....[9]....
        /*0aac*/ 	.word	0x00015080


	//   ....[10]....
        /*0ab0*/ 	.word	0x00015110


	//   ....[11]....
        /*0ab4*/ 	.word	0x000151a0


	//   ....[12]....
        /*0ab8*/ 	.word	0x00015210


	//   ....[13]....
        /*0abc*/ 	.word	0x00015280


	//   ....[14]....
        /*0ac0*/ 	.word	0x000152f0


	//   ....[15]....
        /*0ac4*/ 	.word	0x00015370


	//   ....[16]....
        /*0ac8*/ 	.word	0x000153e0


	//   ....[17]....
        /*0acc*/ 	.word	0x00015480


	//   ....[18]....
        /*0ad0*/ 	.word	0x00015510


	//   ....[19]....
        /*0ad4*/ 	.word	0x00015630


	//----- nvinfo : EIATTR_REG_RECONFIG
	.align		4
.L_1581:
        /*0ad8*/ 	.byte	0x01, 0x54
	.zero		2


	//----- nvinfo : EIATTR_SYSCALL_OFFSETS
	.align		4
        /*0adc*/ 	.byte	0x04, 0x46
        /*0ade*/ 	.short	(.L_1583 - .L_1582)


	//   ....[0]....
.L_1582:
        /*0ae0*/ 	.word	0x00001650


	//   ....[1]....
        /*0ae4*/ 	.word	0x0000ca80


	//   ....[2]....
        /*0ae8*/ 	.word	0x0000cbd0


	//   ....[3]....
        /*0aec*/ 	.word	0x0000ccc0


	//   ....[4]....
        /*0af0*/ 	.word	0x0000dcc0


	//----- nvinfo : EIATTR_MBARRIER_INSTR_OFFSETS
	.align		4
.L_1583:
        /*0af4*/ 	.byte	0x04, 0x39
        /*0af6*/ 	.short	(.L_1585 - .L_1584)


	//   ....[0]....
.L_1584:
        /*0af8*/ 	.word	0x00000180
        /*0afc*/ 	.word	0x000000ff
        /*0b00*/ 	.word	0x00016800
        /*0b04*/ 	.short	0x0100
        /*0b06*/ 	.byte	0x08
	.zero		1


	//   ....[1]....
        /*0b08*/ 	.word	0x00000190
        /*0b0c*/ 	.word	0x000000ff
        /*0b10*/ 	.word	0x00016820
        /*0b14*/ 	.short	0x0100
        /*0b16*/ 	.byte	0x08
	.zero		1


	//   ....[2]....
        /*0b18*/ 	.word	0x00000280
        /*0b1c*/ 	.word	0x000000ff
        /*0b20*/ 	.word	0x00016830
        /*0b24*/ 	.short	0x0100
        /*0b26*/ 	.byte	0x08
	.zero		1


	//   ....[3]....
        /*0b28*/ 	.word	0x00000290
        /*0b2c*/ 	.word	0x000000ff
        /*0b30*/ 	.word	0x00016840
        /*0b34*/ 	.short	0x0100
        /*0b36*/ 	.byte	0x08
	.zero		1


	//   ....[4]....
        /*0b38*/ 	.word	0x000002a0
        /*0b3c*/ 	.word	0x000000ff
        /*0b40*/ 	.word	0x00016838
        /*0b44*/ 	.short	0x0100
        /*0b46*/ 	.byte	0x08
	.zero		1


	//   ....[5]....
        /*0b48*/ 	.word	0x000002b0
        /*0b4c*/ 	.word	0x000000ff
        /*0b50*/ 	.word	0x00016848
        /*0b54*/ 	.short	0x0100
        /*0b56*/ 	.byte	0x08
	.zero		1


	//   ....[6]....
        /*0b58*/ 	.word	0x000003e0
        /*0b5c*/ 	.word	0x000000ff
        /*0b60*/ 	.word	0x00016850
        /*0b64*/ 	.short	0x0100
        /*0b66*/ 	.byte	0x08
	.zero		1


	//   ....[7]....
        /*0b68*/ 	.word	0x000003f0
        /*0b6c*/ 	.word	0x000000ff
        /*0b70*/ 	.word	0x00016860
        /*0b74*/ 	.short	0x0100
        /*0b76*/ 	.byte	0x08
	.zero		1


	//   ....[8]....
        /*0b78*/ 	.word	0x00000400
        /*0b7c*/ 	.word	0x000000ff
        /*0b80*/ 	.word	0x00016858
        /*0b84*/ 	.short	0x0100
        /*0b86*/ 	.byte	0x08
	.zero		1


	//   ....[9]....
        /*0b88*/ 	.word	0x00000410
        /*0b8c*/ 	.word	0x000000ff
        /*0b90*/ 	.word	0x00016868
        /*0b94*/ 	.short	0x0100
        /*0b96*/ 	.byte	0x08
	.zero		1


	//   ....[10]....
        /*0b98*/ 	.word	0x00000500
        /*0b9c*/ 	.word	0x000000ff
        /*0ba0*/ 	.word	0x00016870
        /*0ba4*/ 	.short	0x0100
        /*0ba6*/ 	.byte	0x06
	.zero		1


	//   ....[11]....
        /*0ba8*/ 	.word	0x00000510
        /*0bac*/ 	.word	0x000000ff
        /*0bb0*/ 	.word	0x00016880
        /*0bb4*/ 	.short	0x0100
        /*0bb6*/ 	.byte	0x06
	.zero		1


	//   ....[12]....
        /*0bb8*/ 	.word	0x00000520
        /*0bbc*/ 	.word	0x000000ff
        /*0bc0*/ 	.word	0x00016878
        /*0bc4*/ 	.short	0x0100
        /*0bc6*/ 	.byte	0x06
	.zero		1


	//   ....[13]....
        /*0bc8*/ 	.word	0x00000530
        /*0bcc*/ 	.word	0x000000ff
        /*0bd0*/ 	.word	0x00016888
        /*0bd4*/ 	.short	0x0100
        /*0bd6*/ 	.byte	0x06
	.zero		1


	//   ....[14]....
        /*0bd8*/ 	.word	0x00000660
        /*0bdc*/ 	.word	0x000000ff
        /*0be0*/ 	.word	0x00016890
        /*0be4*/ 	.short	0x0100
        /*0be6*/ 	.byte	0x08
	.zero		1


	//   ....[15]....
        /*0be8*/ 	.word	0x00000670
        /*0bec*/ 	.word	0x000000ff
        /*0bf0*/ 	.word	0x000168a0
        /*0bf4*/ 	.short	0x0100
        /*0bf6*/ 	.byte	0x08
	.zero		1


	//   ....[16]....
        /*0bf8*/ 	.word	0x00000680
        /*0bfc*/ 	.word	0x000000ff
        /*0c00*/ 	.word	0x00016898
        /*0c04*/ 	.short	0x0100
        /*0c06*/ 	.byte	0x08
	.zero		1


	//   ....[17]....
        /*0c08*/ 	.word	0x00000690
        /*0c0c*/ 	.word	0x000000ff
        /*0c10*/ 	.word	0x000168a8
        /*0c14*/ 	.short	0x0100
        /*0c16*/ 	.byte	0x08
	.zero		1


	//   ....[18]....
        /*0c18*/ 	.word	0x000007d0
        /*0c1c*/ 	.word	0x000000ff
        /*0c20*/ 	.word	0x000168b0
        /*0c24*/ 	.short	0x0100
        /*0c26*/ 	.byte	0x08
	.zero		1


	//   ....[19]....
        /*0c28*/ 	.word	0x000007e0
        /*0c2c*/ 	.word	0x000000ff
        /*0c30*/ 	.word	0x000168c0
        /*0c34*/ 	.short	0x0100
        /*0c36*/ 	.byte	0x08
	.zero		1


	//   ....[20]....
        /*0c38*/ 	.word	0x000007f0
        /*0c3c*/ 	.word	0x000000ff
        /*0c40*/ 	.word	0x000168b8
        /*0c44*/ 	.short	0x0100
        /*0c46*/ 	.byte	0x08
	.zero		1


	//   ....[21]....
        /*0c48*/ 	.word	0x00000800
        /*0c4c*/ 	.word	0x000000ff
        /*0c50*/ 	.word	0x000168c8
        /*0c54*/ 	.short	0x0100
        /*0c56*/ 	.byte	0x08
	.zero		1


	//   ....[22]....
        /*0c58*/ 	.word	0x000016d0
        /*0c5c*/ 	.word	0x000000ff
        /*0c60*/ 	.word	0x00016800
        /*0c64*/ 	.short	0x010a
        /*0c66*/ 	.byte	0x2d
	.zero		1


	//   ....[23]....
        /*0c68*/ 	.word	0x00001750
        /*0c6c*/ 	.word	0x00000000
        /*0c70*/ 	.word	0x00016830
        /*0c74*/ 	.short	0x010a
        /*0c76*/ 	.byte	0x3f
	.zero		1


	//   ....[24]....
        /*0c78*/ 	.word	0x00001790
        /*0c7c*/ 	.word	0x00000000
        /*0c80*/ 	.word	0x00016830
        /*0c84*/ 	.short	0x010a
        /*0c86*/ 	.byte	0x3f
	.zero		1


	//   ....[25]....
        /*0c88*/ 	.word	0x00003060
        /*0c8c*/ 	.word	0x000000ff
        /*0c90*/ 	.word	0x00000000
        /*0c94*/ 	.short	0x0101
        /*0c96*/ 	.byte	0x06
	.zero		1


	//   ....[26]....
        /*0c98*/ 	.word	0x00004170
        /*0c9c*/ 	.word	0x000000ff
        /*0ca0*/ 	.word	0x00016830
        /*0ca4*/ 	.short	0x010a
        /*0ca6*/ 	.byte	0x06
	.zero		1


	//   ....[27]....
        /*0ca8*/ 	.word	0x000041b0
        /*0cac*/ 	.word	0x000000ff
        /*0cb0*/ 	.word	0x00016830
        /*0cb4*/ 	.short	0x010a
        /*0cb6*/ 	.byte	0x06
	.zero		1


	//   ....[28]....
        /*0cb8*/ 	.word	0x000043c0
        /*0cbc*/ 	.word	0x000000ff
        /*0cc0*/ 	.word	0x00016850
        /*0cc4*/ 	.short	0x010a
        /*0cc6*/ 	.byte	0x06
	.zero		1


	//   ....[29]....
        /*0cc8*/ 	.word	0x00004400
        /*0ccc*/ 	.word	0x000000ff
        /*0cd0*/ 	.word	0x00016850
        /*0cd4*/ 	.short	0x010a
        /*0cd6*/ 	.byte	0x06
	.zero		1


	//   ....[30]....
        /*0cd8*/ 	.word	0x00005080
        /*0cdc*/ 	.word	0x000000ff
        /*0ce0*/ 	.word	0x00000000
        /*0ce4*/ 	.short	0x0101
        /*0ce6*/ 	.byte	0x06
	.zero		1


	//   ....[31]....
        /*0ce8*/ 	.word	0x00006b70
        /*0cec*/ 	.word	0x000000ff
        /*0cf0*/ 	.word	0x00000000
        /*0cf4*/ 	.short	0x0101
        /*0cf6*/ 	.byte	0x06
	.zero		1


	//   ....[32]....
        /*0cf8*/ 	.word	0x00007050
        /*0cfc*/ 	.word	0x000000ff
        /*0d00*/ 	.word	0x00016830
        /*0d04*/ 	.short	0x010a
        /*0d06*/ 	.byte	0x06
	.zero		1


	//   ....[33]....
        /*0d08*/ 	.word	0x00007090
        /*0d0c*/ 	.word	0x000000ff
        /*0d10*/ 	.word	0x00016830
        /*0d14*/ 	.short	0x010a
        /*0d16*/ 	.byte	0x06
	.zero		1


	//   ....[34]....
        /*0d18*/ 	.word	0x00007270
        /*0d1c*/ 	.word	0x000000ff
        /*0d20*/ 	.word	0x00016850
        /*0d24*/ 	.short	0x010a
        /*0d26*/ 	.byte	0x06
	.zero		1


	//   ....[35]....
        /*0d28*/ 	.word	0x000072b0
        /*0d2c*/ 	.word	0x000000ff
        /*0d30*/ 	.word	0x00016850
        /*0d34*/ 	.short	0x010a
        /*0d36*/ 	.byte	0x06
	.zero		1


	//   ....[36]....
        /*0d38*/ 	.word	0x00007b90
        /*0d3c*/ 	.word	0x000000ff
        /*0d40*/ 	.word	0x00000000
        /*0d44*/ 	.short	0x0101
        /*0d46*/ 	.byte	0x06
	.zero		1


	//   ....[37]....
        /*0d48*/ 	.word	0x00009080
        /*0d4c*/ 	.word	0x000000ff
        /*0d50*/ 	.word	0x00000000
        /*0d54*/ 	.short	0x0101
        /*0d56*/ 	.byte	0x06
	.zero		1


	//   ....[38]....
        /*0d58*/ 	.word	0x00009490
        /*0d5c*/ 	.word	0x000000ff
        /*0d60*/ 	.word	0x00016850
        /*0d64*/ 	.short	0x010a
        /*0d66*/ 	.byte	0x05
	.zero		1


	//   ....[39]....
        /*0d68*/ 	.word	0x000094d0
        /*0d6c*/ 	.word	0x000000ff
        /*0d70*/ 	.word	0x00016850
        /*0d74*/ 	.short	0x010a
        /*0d76*/ 	.byte	0x05
	.zero		1


	//   ....[40]....
        /*0d78*/ 	.word	0x00009a30
        /*0d7c*/ 	.word	0x000000ff
        /*0d80*/ 	.word	0x00000000
        /*0d84*/ 	.short	0x0101
        /*0d86*/ 	.byte	0x04
	.zero		1


	//   ....[41]....
        /*0d88*/ 	.word	0x0000a9e0
        /*0d8c*/ 	.word	0x00000000
        /*0d90*/ 	.word	0x00000000
        /*0d94*/ 	.short	0x0101
        /*0d96*/ 	.byte	0x3f
	.zero		1


	//   ....[42]....
        /*0d98*/ 	.word	0x0000d1f0
        /*0d9c*/ 	.word	0x00000003
        /*0da0*/ 	.word	0x00016840
        /*0da4*/ 	.short	0x010a
        /*0da6*/ 	.byte	0x3f
	.zero		1


	//   ....[43]....
        /*0da8*/ 	.word	0x0000d9b0
        /*0dac*/ 	.word	0x00000003
        /*0db0*/ 	.word	0x00016830
        /*0db4*/ 	.short	0x0107
        /*0db6*/ 	.byte	0x3f
	.zero		1


	//   ....[44]....
        /*0db8*/ 	.word	0x0000da80
        /*0dbc*/ 	.word	0x00000003
        /*0dc0*/ 	.word	0x00016830
        /*0dc4*/ 	.short	0x0101
        /*0dc6*/ 	.byte	0x3f
	.zero		1


	//   ....[45]....
        /*0dc8*/ 	.word	0x0000e8e0
        /*0dcc*/ 	.word	0x00000016
        /*0dd0*/ 	.word	0x00016800
        /*0dd4*/ 	.short	0x0107
        /*0dd6*/ 	.byte	0x3f
	.zero		1


	//   ....[46]....
        /*0dd8*/ 	.word	0x0000e9e0
        /*0ddc*/ 	.word	0x00000016
        /*0de0*/ 	.word	0x00016800
        /*0de4*/ 	.short	0x0101
        /*0de6*/ 	.byte	0x3f
	.zero		1


	//   ....[47]....
        /*0de8*/ 	.word	0x0000ea00
        /*0dec*/ 	.word	0x00000016
        /*0df0*/ 	.word	0x00016820
        /*0df4*/ 	.short	0x010a
        /*0df6*/ 	.byte	0x3f
	.zero		1


	//   ....[48]....
        /*0df8*/ 	.word	0x0000eda0
        /*0dfc*/ 	.word	0x00000005
        /*0e00*/ 	.word	0x00016840
        /*0e04*/ 	.short	0x010a
        /*0e06*/ 	.byte	0x3f
	.zero		1


	//   ....[49]....
        /*0e08*/ 	.word	0x0000f2b0
        /*0e0c*/ 	.word	0x00000005
        /*0e10*/ 	.word	0x00016830
        /*0e14*/ 	.short	0x0107
        /*0e16*/ 	.byte	0x3f
	.zero		1


	//   ....[50]....
        /*0e18*/ 	.word	0x0000f370
        /*0e1c*/ 	.word	0x00000005
        /*0e20*/ 	.word	0x00016830
        /*0e24*/ 	.short	0x0101
        /*0e26*/ 	.byte	0x3f
	.zero		1


	//   ....[51]....
        /*0e28*/ 	.word	0x0000f3d0
        /*0e2c*/ 	.word	0x00000005
        /*0e30*/ 	.word	0x00016860
        /*0e34*/ 	.short	0x010a
        /*0e36*/ 	.byte	0x3f
	.zero		1


	//   ....[52]....
        /*0e38*/ 	.word	0x0000f8a0
        /*0e3c*/ 	.word	0x00000005
        /*0e40*/ 	.word	0x00016850
        /*0e44*/ 	.short	0x0107
        /*0e46*/ 	.byte	0x3f
	.zero		1


	//   ....[53]....
        /*0e48*/ 	.word	0x0000fa40
        /*0e4c*/ 	.word	0x00000005
        /*0e50*/ 	.word	0x00016850
        /*0e54*/ 	.short	0x0101
        /*0e56*/ 	.byte	0x3f
	.zero		1


	//   ....[54]....
        /*0e58*/ 	.word	0x0000fc50
        /*0e5c*/ 	.word	0x00000000
        /*0e60*/ 	.word	0x00016860
        /*0e64*/ 	.short	0x010a
        /*0e66*/ 	.byte	0x3f
	.zero		1


	//   ....[55]....
        /*0e68*/ 	.word	0x000100e0
        /*0e6c*/ 	.word	0x00000000
        /*0e70*/ 	.word	0x00016850
        /*0e74*/ 	.short	0x0107
        /*0e76*/ 	.byte	0x3f
	.zero		1


	//   ....[56]....
        /*0e78*/ 	.word	0x000101b0
        /*0e7c*/ 	.word	0x00000000
        /*0e80*/ 	.word	0x00016850
        /*0e84*/ 	.short	0x0101
        /*0e86*/ 	.byte	0x3f
	.zero		1


	//   ....[57]....
        /*0e88*/ 	.word	0x00010ee0
        /*0e8c*/ 	.word	0x00000005
        /*0e90*/ 	.word	0x00016820
        /*0e94*/ 	.short	0x010a
        /*0e96*/ 	.byte	0x3f
	.zero		1


	//   ....[58]....
        /*0e98*/ 	.word	0x00011060
        /*0e9c*/ 	.word	0x00000003
        /*0ea0*/ 	.word	0x00016840
        /*0ea4*/ 	.short	0x010a
        /*0ea6*/ 	.byte	0x3f
	.zero		1


	//   ....[59]....
        /*0ea8*/ 	.word	0x00011100
        /*0eac*/ 	.word	0x00000019
        /*0eb0*/ 	.word	0x00016840
        /*0eb4*/ 	.short	0x010a
        /*0eb6*/ 	.byte	0x3f
	.zero		1


	//   ....[60]....
        /*0eb8*/ 	.word	0x00011140
        /*0ebc*/ 	.word	0x00000003
        /*0ec0*/ 	.word	0x00016860
        /*0ec4*/ 	.short	0x010a
        /*0ec6*/ 	.byte	0x3f
	.zero		1


	//   ....[61]....
        /*0ec8*/ 	.word	0x00011180
        /*0ecc*/ 	.word	0x00000019
        /*0ed0*/ 	.word	0x00016860
        /*0ed4*/ 	.short	0x010a
        /*0ed6*/ 	.byte	0x3f
	.zero		1


	//   ....[62]....
        /*0ed8*/ 	.word	0x000111f0
        /*0edc*/ 	.word	0x00000003
        /*0ee0*/ 	.word	0x00016800
        /*0ee4*/ 	.short	0x010a
        /*0ee6*/ 	.byte	0x3f
	.zero		1


	//   ....[63]....
        /*0ee8*/ 	.word	0x00011240
        /*0eec*/ 	.word	0x00000000
        /*0ef0*/ 	.word	0x00016830
        /*0ef4*/ 	.short	0x010a
        /*0ef6*/ 	.byte	0x3f
	.zero		1


	//   ....[64]....
        /*0ef8*/ 	.word	0x000112a0
        /*0efc*/ 	.word	0x00000006
        /*0f00*/ 	.word	0x00016830
        /*0f04*/ 	.short	0x010a
        /*0f06*/ 	.byte	0x3f
	.zero		1


	//   ....[65]....
        /*0f08*/ 	.word	0x00011300
        /*0f0c*/ 	.word	0x00000006
        /*0f10*/ 	.word	0x00016850
        /*0f14*/ 	.short	0x010a
        /*0f16*/ 	.byte	0x3f
	.zero		1


	//   ....[66]....
        /*0f18*/ 	.word	0x00011360
        /*0f1c*/ 	.word	0x00000006
        /*0f20*/ 	.word	0x00016830
        /*0f24*/ 	.short	0x010a
        /*0f26*/ 	.byte	0x3f
	.zero		1


	//   ....[67]....
        /*0f28*/ 	.word	0x000113c0
        /*0f2c*/ 	.word	0x00000006
        /*0f30*/ 	.word	0x00016850
        /*0f34*/ 	.short	0x010a
        /*0f36*/ 	.byte	0x3f
	.zero		1


	//   ....[68]....
        /*0f38*/ 	.word	0x00011420
        /*0f3c*/ 	.word	0x00000004
        /*0f40*/ 	.word	0x00016850
        /*0f44*/ 	.short	0x010a
        /*0f46*/ 	.byte	0x3f
	.zero		1


	//   ....[69]....
        /*0f48*/ 	.word	0x00011540
        /*0f4c*/ 	.word	0x00000003
        /*0f50*/ 	.word	0x00016840
        /*0f54*/ 	.short	0x010a
        /*0f56*/ 	.byte	0x3f
	.zero		1


	//   ....[70]....
        /*0f58*/ 	.word	0x00012fe0
        /*0f5c*/ 	.word	0x00000016
        /*0f60*/ 	.word	0x00016820
        /*0f64*/ 	.short	0x010a
        /*0f66*/ 	.byte	0x3f
	.zero		1


	//   ....[71]....
        /*0f68*/ 	.word	0x00013030
        /*0f6c*/ 	.word	0x00000005
        /*0f70*/ 	.word	0x00016840
        /*0f74*/ 	.short	0x010a
        /*0f76*/ 	.byte	0x3f
	.zero		1


	//   ....[72]....
        /*0f78*/ 	.word	0x00013940
        /*0f7c*/ 	.word	0x00000005
        /*0f80*/ 	.word	0x00016860
        /*0f84*/ 	.short	0x010a
        /*0f86*/ 	.byte	0x3f
	.zero		1


	//   ....[73]....
        /*0f88*/ 	.word	0x000142b0
        /*0f8c*/ 	.word	0x00000000
        /*0f90*/ 	.word	0x00016860
        /*0f94*/ 	.short	0x010a
        /*0f96*/ 	.byte	0x3f
	.zero		1


	//   ....[74]....
        /*0f98*/ 	.word	0x00015550
        /*0f9c*/ 	.word	0x00000005
        /*0fa0*/ 	.word	0x00016820
        /*0fa4*/ 	.short	0x010a
        /*0fa6*/ 	.byte	0x3f
	.zero		1


	//   ....[75]....
        /*0fa8*/ 	.word	0x000156f0
        /*0fac*/ 	.word	0x00000003
        /*0fb0*/ 	.word	0x00016840
        /*0fb4*/ 	.short	0x010a
        /*0fb6*/ 	.byte	0x3f
	.zero		1


	//   ....[76]....
        /*0fb8*/ 	.word	0x00015740
        /*0fbc*/ 	.word	0x00000019
        /*0fc0*/ 	.word	0x00016840
        /*0fc4*/ 	.short	0x010a
        /*0fc6*/ 	.byte	0x3f
	.zero		1


	//   ....[77]....
        /*0fc8*/ 	.word	0x00015790
        /*0fcc*/ 	.word	0x00000003
        /*0fd0*/ 	.word	0x00016860
        /*0fd4*/ 	.short	0x010a
        /*0fd6*/ 	.byte	0x3f
	.zero		1


	//----- nvinfo : EIATTR_NUM_MBARRIERS
	.align		4
.L_1585:
        /*0fd8*/ 	.byte	0x03, 0x38
        /*0fda*/ 	.short	0x0016


	//----- nvinfo : EIATTR_EXIT_INSTR_OFFSETS
	.align		4
        /*0fdc*/ 	.byte	0x04, 0x1c
        /*0fde*/ 	.short	(.L_1587 - .L_1586)


	//   ....[0]....
.L_1586:
        /*0fe0*/ 	.word	0x000009b0


	//   ....[1]....
        /*0fe4*/ 	.word	0x0000b4d0


	//   ....[2]....
        /*0fe8*/ 	.word	0x000111d0


	//----- nvinfo : EIATTR_MAX_THREADS
	.align		4
.L_1587:
        /*0fec*/ 	.byte	0x04, 0x05
        /*0fee*/ 	.short	(.L_1589 - .L_1588)
.L_1588:
        /*0ff0*/ 	.word	0x00000200
        /*0ff4*/ 	.word	0x00000001
        /*0ff8*/ 	.word	0x00000001


	//----- nvinfo : EIATTR_CRS_STACK_SIZE
	.align		4
.L_1589:
        /*0ffc*/ 	.byte	0x04, 0x1e
        /*0ffe*/ 	.short	(.L_1591 - .L_1590)
.L_1590:
        /*1000*/ 	.word	0x00000000


	//----- nvinfo : EIATTR_CBANK_PARAM_SIZE
	.align		4
.L_1591:
        /*1004*/ 	.byte	0x03, 0x19
        /*1006*/ 	.short	0x0af0


	//----- nvinfo : EIATTR_PARAM_CBANK
	.align		4
        /*1008*/ 	.byte	0x04, 0x0a
        /*100a*/ 	.short	(.L_1593 - .L_1592)
	.align		4
.L_1592:
        /*100c*/ 	.word	index@(.nv.constant0._ZN7cutlass13device_kernelIN5flash11enable_sm90INS1_16FlashAttnFwdSm90INS1_25CollectiveMainloopFwdSm90ILi2EN4cute5tupleIJNS5_1CILi1EEES8_S8_EEENS6_IJNS7_ILi192EEENS7_ILi128EEENS7_ILi64EEEEEELi64ENS_10bfloat16_tEfNS_4arch4Sm90ELb1ELb0ELb1ELb1ELb1ELb0ELb0ELb1ELb1ELb1ELb0ELb0EEENS1_21CollectiveEpilogueFwdINS6_IJSA_SC_SB_EEES9_SE_SG_Li384ELb1ELb1ELb0ELb0EEENS1_36VarlenDynamicPersistentTileSchedulerILi192ELi128ELi384ELi128ELb0ELb1ELb1ELb1ELb1ELb1EEEEEEEEEvNT_6ParamsE)
        /*1010*/ 	.short	0x0210
        /*1012*/ 	.short	0x0af0


	//----- nvinfo : EIATTR_SW_WAR
	.align		4
.L_1593:
        /*1014*/ 	.byte	0x04, 0x36
        /*1016*/ 	.short	(.L_1595 - .L_1594)
.L_1594:
        /*1018*/ 	.word	0x00000008
.L_1595:


//--------------------- .nv.info._ZN7cutlass13device_kernelIN5flash11enable_sm90INS1_16FlashAttnFwdSm90INS1_25CollectiveMainloopFwdSm90ILi2EN4cute5tupleIJNS5_1CILi1EEES8_S8_EEENS6_IJNS7_ILi192EEENS7_ILi128EEENS7_ILi64EEEEEELi64ENS_10bfloat16_tEfNS_4arch4Sm90ELb1ELb0ELb1ELb1ELb1ELb1ELb0ELb1ELb1ELb1ELb0ELb0EEENS1_21CollectiveEpilogueFwdINS6_IJSA_SC_SB_EEES9_SE_SG_Li384ELb1ELb1ELb0ELb0EEENS1_36VarlenDynamicPersistentTileSchedulerILi192ELi128ELi384ELi128ELb0ELb1ELb1ELb1ELb1ELb1EEEEEEEEEvNT_6ParamsE --------------------------
	.section	.nv.info._ZN7cutlass13device_kernelIN5flash11enable_sm90INS1_16FlashAttnFwdSm90INS1_25CollectiveMainloopFwdSm90ILi2EN4cute5tupleIJNS5_1CILi1EEES8_S8_EEENS6_IJNS7_ILi192EEENS7_ILi128EEENS7_ILi64EEEEEELi64ENS_10bfloat16_tEfNS_4arch4Sm90ELb1ELb0ELb1ELb1ELb1ELb1ELb0ELb1ELb1ELb1ELb0ELb0EEENS1_21CollectiveEpilogueFwdINS6_IJSA_SC_SB_EEES9_SE_SG_Li384ELb1ELb1ELb0ELb0EEENS1_36VarlenDynamicPersistentTileSchedulerILi192ELi128ELi384ELi128ELb0ELb1ELb1ELb1ELb1ELb1EEEEEEEEEvNT_6ParamsE,"",@"SHT_CUDA_INFO"
	.sectionflags	@""
	.align	4


	//----- nvinfo : EIATTR_CUDA_API_VERSION
	.align		4
        /*0000*/ 	.byte	0x04, 0x37
        /*0002*/ 	.short	(.L_1597 - .L_1596)
.L_1596:
        /*0004*/ 	.word	0x00000082


	//----- nvinfo : EIATTR_KPARAM_INFO
	.align		4
.L_1597:
        /*0008*/ 	.byte	0x04, 0x17
        /*000a*/ 	.short	(.L_1599 - .L_1598)
.L_1598:
        /*000c*/ 	.word	0x00000000
        /*0010*/ 	.short	0x0000
        /*0012*/ 	.short	0x0070
        /*0014*/ 	.byte	0x00, 0xf0, 0x01, 0x2a


	//----- nvinfo : EIATTR_SPARSE_MMA_MASK
	.align		4
.L_1599:
        /*0018*/ 	.byte	0x03, 0x50
        /*001a*/ 	.short	0x0000


	//----- nvinfo : EIATTR_MAXREG_COUNT
	.align		4
        /*001c*/ 	.byte	0x03, 0x1b
        /*001e*/ 	.short	0x0080


	//----- nvinfo : EIATTR_NUM_BARRIERS
	.align		4
        /*0020*/ 	.byte	0x02, 0x4c
        /*0022*/ 	.byte	0x10
	.zero		1


	//----- nvinfo : EIATTR_EXTERNS
	.align		4
        /*0024*/ 	.byte	0x04, 0x0f
        /*0026*/ 	.short	(.L_1601 - .L_1600)


	//   ....[0]....
	.align		4
.L_1600:
        /*0028*/ 	.word	index@(__assertfail)


	//----- nvinfo : EIATTR_ANNOTATIONS
	.align		4
.L_1601:
        /*002c*/ 	.byte	0x04, 0x55
        /*002e*/ 	.short	(.L_1603 - .L_1602)


	//   ....[0]....
.L_1602:
        /* <DEDUP_REMOVED lines=84> */


	//----- nvinfo : EIATTR_MERCURY_ISA_VERSION
	.align		4
.L_1603:
        /*0558*/ 	.byte	0x03, 0x5f
        /*055a*/ 	.short	0x0101


	//----- nvinfo : EIATTR_UNUSED_LOAD_BYTE_OFFSET
	.align		4
        /*055c*/ 	.byte	0x04, 0x44
        /*055e*/ 	.short	(.L_1605 - .L_1604)


	//   ....[0]....
.L_1604:
        /*0560*/ 	.word	0x00000a60
        /*0564*/ 	.word	0x0000fff0


	//   ....[1]....
        /*0568*/ 	.word	0x00011f80
        /*056c*/ 	.word	0x0000fff0


	//----- nvinfo : EIATTR_INT_WARP_WIDE_INSTR_OFFSETS
	.align		4
.L_1605:
        /*0570*/ 	.byte	0x04, 0x31
        /*0572*/ 	.short	(.L_1607 - .L_1606)


	//   ....[0]....
.L_1606:
        /*0574*/ 	.word	0x00000120


	//   ....[1]....
        /*0578*/ 	.word	0x000001c0


	//   ....[2]....
        /*057c*/ 	.word	0x00000230


	//   ....[3]....
        /*0580*/ 	.word	0x00015ab0


	//   ....[4]....
        /*0584*/ 	.word	0x00015b40


	//   ....[5]....
        /*0588*/ 	.word	0x00018e30


	//   ....[6]....
        /*058c*/ 	.word	0x00018ec0


	//----- nvinfo : EIATTR_COOP_GROUP_MASK_REGIDS
	.align		4
.L_1607:
        /*0590*/ 	.byte	0x04, 0x29
        /*0592*/ 	.short	(.L_1609 - .L_1608)


	//   ....[0]....
.L_1608:
        /*0594*/ 	.word	0xffffffff


	//   ....[1]....
        /*0598*/ 	.word	0xffffffff


	//   ....[2]....
        /*059c*/ 	.word	0xffffffff


	//   ....[3]....
        /*05a0*/ 	.word	0xffffffff


	//   ....[4]....
        /*05a4*/ 	.word	0xffffffff


	//   ....[5]....
        /*05a8*/ 	.word	0xffffffff


	//   ....[6]....
        /*05ac*/ 	.word	0xffffffff


	//   ....[7]....
        /*05b0*/ 	.word	0xffffffff


	//   ....[8]....
        /*05b4*/ 	.word	0xffffffff


	//   ....[9]....
        /*05b8*/ 	.word	0xffffffff


	//   ....[10]....
        /*05bc*/ 	.word	0xffffffff


	//   ....[11]....
        /*05c0*/ 	.word	0xffffffff


	//   ....[12]....
        /*05c4*/ 	.word	0xffffffff


	//   ....[13]....
        /*05c8*/ 	.word	0xffffffff


	//   ....[14]....
        /*05cc*/ 	.word	0xffffffff


	//   ....[15]....
        /*05d0*/ 	.word	0xffffffff


	//   ....[16]....
        /*05d4*/ 	.word	0xffffffff


	//   ....[17]....
        /*05d8*/ 	.word	0xffffffff


	//   ....[18]....
        /*05dc*/ 	.word	0xffffffff


	//   ....[19]....
        /*05e0*/ 	.word	0xffffffff


	//   ....[20]....
        /*05e4*/ 	.word	0xffffffff


	//   ....[21]....
        /*05e8*/ 	.word	0xffffffff


	//   ....[22]....
        /*05ec*/ 	.word	0xffffffff


	//   ....[23]....
        /*05f0*/ 	.word	0xffffffff


	//   ....[24]....
        /*05f4*/ 	.word	0xffffffff


	//   ....[25]....
        /*05f8*/ 	.word	0xffffffff


	//   ....[26]....
        /*05fc*/ 	.word	0xffffffff


	//   ....[27]....
        /*0600*/ 	.word	0xffffffff


	//   ....[28]....
        /*0604*/ 	.word	0xffffffff


	//   ....[29]....
        /*0608*/ 	.word	0xffffffff


	//   ....[30]....
        /*060c*/ 	.word	0xffffffff


	//   ....[31]....
        /*0610*/ 	.word	0xffffffff


	//   ....[32]....
        /*0614*/ 	.word	0xffffffff


	//   ....[33]....
        /*0618*/ 	.word	0xffffffff


	//   ....[34]....
        /*061c*/ 	.word	0xffffffff


	//   ....[35]....
        /*0620*/ 	.word	0xffffffff


	//   ....[36]....
        /*0624*/ 	.word	0xffffffff


	//   ....[37]....
        /*0628*/ 	.word	0xffffffff


	//   ....[38]....
        /*062c*/ 	.word	0xffffffff


	//   ....[39]....
        /*0630*/ 	.word	0xffffffff


	//   ....[40]....
        /*0634*/ 	.word	0xffffffff


	//   ....[41]....
        /*0638*/ 	.word	0xffffffff


	//   ....[42]....
        /*063c*/ 	.word	0xffffffff


	//   ....[43]....
        /*0640*/ 	.word	0xffffffff


	//   ....[44]....
        /*0644*/ 	.word	0xffffffff


	//   ....[45]....
        /*0648*/ 	.word	0xffffffff


	//   ....[46]....
        /*064c*/ 	.word	0xffffffff


	//   ....[47]....
        /*0650*/ 	.word	0xffffffff


	//   ....[48]....
        /*0654*/ 	.word	0xffffffff


	//   ....[49]....
        /*0658*/ 	.word	0xffffffff


	//   ....[50]....
        /*065c*/ 	.word	0xffffffff


	//   ....[51]....
        /*0660*/ 	.word	0xffffffff


	//   ....[52]....
        /*0664*/ 	.word	0xffffffff


	//   ....[53]....
        /*0668*/ 	.word	0xffffffff


	//   ....[54]....
        /*066c*/ 	.word	0xffffffff


	//   ....[55]....
        /*0670*/ 	.word	0xffffffff


	//   ....[56]....
        /*0674*/ 	.word	0xffffffff


	//   ....[57]....
        /*0678*/ 	.word	0xffffffff


	//   ....[58]....
        /*067c*/ 	.word	0xffffffff


	//   ....[59]....
        /*0680*/ 	.word	0xffffffff


	//   ....[60]....
        /*0684*/ 	.word	0xffffffff


	//   ....[61]....
        /*0688*/ 	.word	0xffffffff


	//   ....[62]....
        /*068c*/ 	.word	0xffffffff


	//   ....[63]....
        /*0690*/ 	.word	0xffffffff


	//   ....[64]....
        /*0694*/ 	.word	0xffffffff


	//   ....[65]....
        /*0698*/ 	.word	0xffffffff


	//   ....[66]....
        /*069c*/ 	.word	0xffffffff


	//   ....[67]....
        /*06a0*/ 	.word	0xffffffff


	//   ....[68]....
        /*06a4*/ 	.word	0xffffffff


	//   ....[69]....
        /*06a8*/ 	.word	0xffffffff


	//   ....[70]....
        /*06ac*/ 	.word	0xffffffff


	//   ....[71]....
        /*06b0*/ 	.word	0xffffffff


	//   ....[72]....
        /*06b4*/ 	.word	0xffffffff


	//   ....[73]....
        /*06b8*/ 	.word	0xffffffff


	//   ....[74]....
        /*06bc*/ 	.word	0xffffffff


	//   ....[75]....
        /*06c0*/ 	.word	0xffffffff


	//   ....[76]....
        /*06c4*/ 	.word	0xffffffff


	//   ....[77]....
        /*06c8*/ 	.word	0xffffffff


	//   ....[78]....
        /*06cc*/ 	.word	0xffffffff


	//   ....[79]....
        /*06d0*/ 	.word	0xffffffff


	//   ....[80]....
        /*06d4*/ 	.word	0xffffffff


	//   ....[81]....
        /*06d8*/ 	.word	0xffffffff


	//   ....[82]....
        /*06dc*/ 	.word	0xffffffff


	//   ....[83]....
        /*06e0*/ 	.word	0xffffffff


	//   ....[84]....
        /*06e4*/ 	.word	0xffffffff


	//   ....[85]....
        /*06e8*/ 	.word	0xffffffff


	//   ....[86]....
        /*06ec*/ 	.word	0xffffffff


	//   ....[87]....
        /*06f0*/ 	.word	0xffffffff


	//   ....[88]....
        /*06f4*/ 	.word	0xffffffff


	//   ....[89]....
        /*06f8*/ 	.word	0xffffffff


	//   ....[90]....
        /*06fc*/ 	.word	0xffffffff


	//   ....[91]....
        /*0700*/ 	.word	0xffffffff


	//   ....[92]....
        /*0704*/ 	.word	0xffffffff


	//   ....[93]....
        /*0708*/ 	.word	0xffffffff


	//   ....[94]....
        /*070c*/ 	.word	0xffffffff


	//   ....[95]....
        /*0710*/ 	.word	0xffffffff


	//   ....[96]....
        /*0714*/ 	.word	0xffffffff


	//   ....[97]....
        /*0718*/ 	.word	0xffffffff


	//   ....[98]....
        /*071c*/ 	.word	0xffffffff


	//   ....[99]....
        /*0720*/ 	.word	0xffffffff


	//   ....[100]....
        /*0724*/ 	.word	0xffffffff


	//   ....[101]....
        /*0728*/ 	.word	0xffffffff


	//   ....[102]....
        /*072c*/ 	.word	0xffffffff


	//   ....[103]....
        /*0730*/ 	.word	0xffffffff


	//   ....[104]....
        /*0734*/ 	.word	0xffffffff


	//   ....[105]....
        /*0738*/ 	.word	0xffffffff


	//   ....[106]....
        /*073c*/ 	.word	0xffffffff


	//   ....[107]....
        /*0740*/ 	.word	0xffffffff


	//   ....[108]....
        /*0744*/ 	.word	0xffffffff


	//   ....[109]....
        /*0748*/ 	.word	0xffffffff


	//   ....[110]....
        /*074c*/ 	.word	0xffffffff


	//   ....[111]....
        /*0750*/ 	.word	0xffffffff


	//   ....[112]....
        /*0754*/ 	.word	0xffffffff


	//   ....[113]....
        /*0758*/ 	.word	0xffffffff


	//   ....[114]....
        /*075c*/ 	.word	0xffffffff


	//   ....[115]....
        /*0760*/ 	.word	0xffffffff


	//   ....[116]....
        /*0764*/ 	.word	0xffffffff


	//   ....[117]....
        /*0768*/ 	.word	0xffffffff


	//   ....[118]....
        /*076c*/ 	.word	0xffffffff


	//   ....[119]....
        /*0770*/ 	.word	0xffffffff


	//   ....[120]....
        /*0774*/ 	.word	0xffffffff


	//   ....[121]....
        /*0778*/ 	.word	0xffffffff


	//   ....[122]....
        /*077c*/ 	.word	0xffffffff


	//   ....[123]....
        /*0780*/ 	.word	0xffffffff


	//   ....[124]....
        /*0784*/ 	.word	0xffffffff


	//   ....[125]....
        /*0788*/ 	.word	0xffffffff


	//   ....[126]....
        /*078c*/ 	.word	0xffffffff


	//   ....[127]....
        /*0790*/ 	.word	0xffffffff


	//   ....[128]....
        /*0794*/ 	.word	0xffffffff


	//   ....[129]....
        /*0798*/ 	.word	0xffffffff


	//   ....[130]....
        /*079c*/ 	.word	0xffffffff


	//   ....[131]....
        /*07a0*/ 	.word	0xffffffff


	//   ....[132]....
        /*07a4*/ 	.word	0xffffffff


	//   ....[133]....
        /*07a8*/ 	.word	0xffffffff


	//   ....[134]....
        /*07ac*/ 	.word	0xffffffff


	//   ....[135]....
        /*07b0*/ 	.word	0xffffffff


	//   ....[136]....
        /*07b4*/ 	.word	0xffffffff


	//   ....[137]....
        /*07b8*/ 	.word	0xffffffff


	//   ....[138]....
        /*07bc*/ 	.word	0xffffffff


	//   ....[139]....
        /*07c0*/ 	.word	0xffffffff


	//   ....[140]....
        /*07c4*/ 	.word	0xffffffff


	//   ....[141]....
        /*07c8*/ 	.word	0xffffffff


	//   ....[142]....
        /*07cc*/ 	.word	0xffffffff


	//   ....[143]....
        /*07d0*/ 	.word	0xffffffff


	//   ....[144]....
        /*07d4*/ 	.word	0xffffffff


	//   ....[145]....
        /*07d8*/ 	.word	0xffffffff


	//   ....[146]....
        /*07dc*/ 	.word	0xffffffff


	//   ....[147]....
        /*07e0*/ 	.word	0xffffffff


	//   ....[148]....
        /*07e4*/ 	.word	0xffffffff


	//   ....[149]....
        /*07e8*/ 	.word	0xffffffff


	//   ....[150]....
        /*07ec*/ 	.word	0xffffffff


	//   ....[151]....
        /*07f0*/ 	.word	0xffffffff


	//   ....[152]....
        /*07f4*/ 	.word	0xffffffff


	//   ....[153]....
        /*07f8*/ 	.word	0xffffffff


	//   ....[154]....
        /*07fc*/ 	.word	0xffffffff


	//   ....[155]....
        /*0800*/ 	.word	0xffffffff


	//   ....[156]....
        /*0804*/ 	.word	0xffffffff


	//   ....[157]....
        /*0808*/ 	.word	0xffffffff


	//   ....[158]....
        /*080c*/ 	.word	0xffffffff


	//   ....[159]....
        /*0810*/ 	.word	0xffffffff


	//   ....[160]....
        /*0814*/ 	.word	0xffffffff


	//   ....[161]....
        /*0818*/ 	.word	0xffffffff


	//   ....[162]....
        /*081c*/ 	.word	0xffffffff


	//   ....[163]....
        /*0820*/ 	.word	0xffffffff


	//   ....[164]....
        /*0824*/ 	.word	0xffffffff


	//   ....[165]....
        /*0828*/ 	.word	0xffffffff


	//   ....[166]....
        /*082c*/ 	.word	0xffffffff


	//   ....[167]....
        /*0830*/ 	.word	0xffffffff


	//   ....[168]....
        /*0834*/ 	.word	0xffffffff


	//   ....[169]....
        /*0838*/ 	.word	0xffffffff


	//   ....[170]....
        /*083c*/ 	.word	0xffffffff


	//   ....[171]....
        /*0840*/ 	.word	0xffffffff


	//   ....[172]....
        /*0844*/ 	.word	0xffffffff


	//   ....[173]....
        /*0848*/ 	.word	0xffffffff


	//   ....[174]....
        /*084c*/ 	.word	0xffffffff


	//   ....[175]....
        /*0850*/ 	.word	0xffffffff


	//   ....[176]....
        /*0854*/ 	.word	0xffffffff


	//   ....[177]....
        /*0858*/ 	.word	0xffffffff


	//   ....[178]....
        /*085c*/ 	.word	0xffffffff


	//   ....[179]....
        /*0860*/ 	.word	0xffffffff


	//   ....[180]....
        /*0864*/ 	.word	0xffffffff


	//   ....[181]....
        /*0868*/ 	.word	0xffffffff


	//   ....[182]....
        /*086c*/ 	.word	0xffffffff


	//   ....[183]....
        /*0870*/ 	.word	0xffffffff


	//   ....[184]....
        /*0874*/ 	.word	0xffffffff


	//   ....[185]....
        /*0878*/ 	.word	0xffffffff


	//   ....[186]....
        /*087c*/ 	.word	0xffffffff


	//   ....[187]....
        /*0880*/ 	.word	0xffffffff


	//   ....[188]....
        /*0884*/ 	.word	0xffffffff


	//   ....[189]....
        /*0888*/ 	.word	0xffffffff


	//   ....[190]....
        /*088c*/ 	.word	0xffffffff


	//   ....[191]....
        /*0890*/ 	.word	0xffffffff


	//   ....[192]....
        /*0894*/ 	.word	0xffffffff


	//   ....[193]....
        /*0898*/ 	.word	0xffffffff


	//   ....[194]....
        /*089c*/ 	.word	0xffffffff


	//   ....[195]....
        /*08a0*/ 	.word	0xffffffff


	//   ....[196]....
        /*08a4*/ 	.word	0xffffffff


	//   ....[197]....
        /*08a8*/ 	.word	0xffffffff


	//   ....[198]....
        /*08ac*/ 	.word	0xffffffff


	//   ....[199]....
        /*08b0*/ 	.word	0xffffffff


	//   ....[200]....
        /*08b4*/ 	.word	0xffffffff


	//   ....[201]....
        /*08b8*/ 	.word	0xffffffff


	//   ....[202]....
        /*08bc*/ 	.word	0xffffffff


	//   ....[203]....
        /*08c0*/ 	.word	0x0500000f


	//   ....[204]....
        /*08c4*/ 	.word	0x0500000f


	//   ....[205]....
        /*08c8*/ 	.word	0x0500000f


	//   ....[206]....
        /*08cc*/ 	.word	0x0500000f


	//   ....[207]....
        /*08d0*/ 	.word	0x0500000f


	//   ....[208]....
        /*08d4*/ 	.word	0x0500000f


	//   ....[209]....
        /*08d8*/ 	.word	0x0500000f


	//   ....[210]....
        /*08dc*/ 	.word	0x0500000f


	//   ....[211]....
        /*08e0*/ 	.word	0x0500000f


	//   ....[212]....
        /*08e4*/ 	.word	0x0500000f


	//   ....[213]....
        /*08e8*/ 	.word	0x0500000f


	//   ....[214]....
        /*08ec*/ 	.word	0x0500000f


	//   ....[215]....
        /*08f0*/ 	.word	0x0500000f


	//   ....[216]....
        /*08f4*/ 	.word	0x0500000f


	//   ....[217]....
        /*08f8*/ 	.word	0x0500000f


	//   ....[218]....
        /*08fc*/ 	.word	0x0500000f


	//   ....[219]....
        /*0900*/ 	.word	0x0500000f


	//   ....[220]....
        /*0904*/ 	.word	0x0500000f


	//   ....[221]....
        /*0908*/ 	.word	0x0500000f


	//   ....[222]....
        /*090c*/ 	.word	0x0500000f


	//   ....[223]....
        /*0910*/ 	.word	0x0500000f


	//   ....[224]....
        /*0914*/ 	.word	0x0500000f


	//   ....[225]....
        /*0918*/ 	.word	0x0500000f


	//   ....[226]....
        /*091c*/ 	.word	0x0500000f


	//   ....[227]....
        /*0920*/ 	.word	0x0500000f


	//   ....[228]....
        /*0924*/ 	.word	0x0500000f


	//   ....[229]....
        /*0928*/ 	.word	0x0500000f


	//   ....[230]....
        /*092c*/ 	.word	0x0500000f


	//   ....[231]....
        /*0930*/ 	.word	0x0500000f


	//   ....[232]....
        /*0934*/ 	.word	0x0500000f


	//   ....[233]....
        /*0938*/ 	.word	0x0500000f


	//   ....[234]....
        /*093c*/ 	.word	0x0500000f


	//   ....[235]....
        /*0940*/ 	.word	0x0500000f


	//   ....[236]....
        /*0944*/ 	.word	0x0500000f


	//   ....[237]....
        /*0948*/ 	.word	0x0500000f


	//   ....[238]....
        /*094c*/ 	.word	0x0500000f


	//   ....[239]....
        /*0950*/ 	.word	0x0500000f


	//   ....[240]....
        /*0954*/ 	.word	0x0500000f


	//   ....[241]....
        /*0958*/ 	.word	0x0500000f


	//   ....[242]....
        /*095c*/ 	.word	0x0500000f


	//   ....[243]....
        /*0960*/ 	.word	0x0500000f


	//   ....[244]....
        /*0964*/ 	.word	0x0500000f


	//   ....[245]....
        /*0968*/ 	.word	0x0500000f


	//   ....[246]....
        /*096c*/ 	.word	0x0500000f


	//   ....[247]....
        /*0970*/ 	.word	0x0500000f


	//   ....[248]....
        /*0974*/ 	.word	0x0500000f


	//   ....[249]....
        /*0978*/ 	.word	0x0500000f


	//   ....[250]....
        /*097c*/ 	.word	0x0500000f


	//   ....[251]....
        /*0980*/ 	.word	0x0500000f


	//   ....[252]....
        /*0984*/ 	.word	0x0500000f


	//   ....[253]....
        /*0988*/ 	.word	0x0500000f


	//   ....[254]....
        /*098c*/ 	.word	0x0500000f


	//   ....[255]....
        /*0990*/ 	.word	0x0500000f


	//   ....[0]....
        /*0994*/ 	.word	0x0500000f


	//   ....[1]....
        /*0998*/ 	.word	0x0500000f


	//   ....[2]....
        /*099c*/ 	.word	0x0500000f


	//   ....[3]....
        /*09a0*/ 	.word	0x0500000f


	//   ....[4]....
        /*09a4*/ 	.word	0x0500000f


	//   ....[5]....
        /*09a8*/ 	.word	0x0500000f


	//   ....[6]....
        /*09ac*/ 	.word	0x0500000f


	//   ....[7]....
        /*09b0*/ 	.word	0x0500000f


	//   ....[8]....
        /*09b4*/ 	.word	0x0500000f


	//   ....[9]....
        /*09b8*/ 	.word	0x0500000f


	//   ....[10]....
        /*09bc*/ 	.word	0x0500000f


	//   ....[11]....
        /*09c0*/ 	.word	0x0500000f


	//   ....[12]....
        /*09c4*/ 	.word	0x0500000f


	//   ....[13]....
        /*09c8*/ 	.word	0x0500000f


	//   ....[14]....
        /*09cc*/ 	.word	0x0500000f


	//   ....[15]....
        /*09d0*/ 	.word	0x0500000f


	//   ....[16]....
        /*09d4*/ 	.word	0x0500000f


	//   ....[17]....
        /*09d8*/ 	.word	0x0500000f


	//   ....[18]....
        /*09dc*/ 	.word	0x0500000f


	//   ....[19]....
        /*09e0*/ 	.word	0x0500000f


	//   ....[20]....
        /*09e4*/ 	.word	0x0500000f


	//   ....[21]....
        /*09e8*/ 	.word	0x0500000f


	//   ....[22]....
        /*09ec*/ 	.word	0x0500000f


	//   ....[23]....
        /*09f0*/ 	.word	0x0500000f


	//   ....[24]....
        /*09f4*/ 	.word	0x0500000f


	//   ....[25]....
        /*09f8*/ 	.word	0x0500000f


	//   ....[26]....
        /*09fc*/ 	.word	0x0500000f


	//   ....[27]....
        /*0a00*/ 	.word	0x0500000f


	//   ....[28]....
        /*0a04*/ 	.word	0x0500000f


	//   ....[29]....
        /*0a08*/ 	.word	0x0500000f


	//   ....[30]....
        /*0a0c*/ 	.word	0x0500000f


	//   ....[31]....
        /*0a10*/ 	.word	0x0500000f


	//   ....[32]....
        /*0a14*/ 	.word	0x0500000f


	//   ....[33]....
        /*0a18*/ 	.word	0x0500000f


	//   ....[34]....
        /*0a1c*/ 	.word	0x0500000f


	//   ....[35]....
        /*0a20*/ 	.word	0x0500000f


	//   ....[36]....
        /*0a24*/ 	.word	0x0500000f


	//   ....[37]....
        /*0a28*/ 	.word	0x0500000f


	//   ....[38]....
        /*0a2c*/ 	.word	0x0500000f


	//   ....[39]....
        /*0a30*/ 	.word	0x0500000f


	//   ....[40]....
        /*0a34*/ 	.word	0x0500000f


	//   ....[41]....
        /*0a38*/ 	.word	0x0500000f


	//   ....[42]....
        /*0a3c*/ 	.word	0x0500000f


	//   ....[43]....
        /*0a40*/ 	.word	0x0500000f


	//   ....[44]....
        /*0a44*/ 	.word	0x0500000f


	//   ....[45]....
        /*0a48*/ 	.word	0x0500000f


	//   ....[46]....
        /*0a4c*/ 	.word	0x0500000f


	//   ....[47]....
        /*0a50*/ 	.word	0x0500000f


	//   ....[48]....
        /*0a54*/ 	.word	0x0500000f


	//   ....[49]....
        /*0a58*/ 	.word	0x0500000f


	//   ....[50]....
        /*0a5c*/ 	.word	0x0500000f


	//   ....[51]....
        /*0a60*/ 	.word	0x0500000f


	//   ....[52]....
        /*0a64*/ 	.word	0x0500000f


	//   ....[53]....
        /*0a68*/ 	.word	0x0500000f


	//   ....[54]....
        /*0a6c*/ 	.word	0x0500000f


	//   ....[55]....
        /*0a70*/ 	.word	0x0500000f


	//   ....[56]....
        /*0a74*/ 	.word	0x0500000f


	//   ....[57]....
        /*0a78*/ 	.word	0x0500000f


	//   ....[58]....
        /*0a7c*/ 	.word	0x0500000f


	//   ....[59]....
        /*0a80*/ 	.word	0x0500000f


	//   ....[60]....
        /*0a84*/ 	.word	0x0500000f


	//   ....[61]....
        /*0a88*/ 	.word	0x0500000f


	//   ....[62]....
        /*0a8c*/ 	.word	0x0500000f


	//   ....[63]....
        /*0a90*/ 	.word	0x0500000f


	//   ....[64]....
        /*0a94*/ 	.word	0x0500000f


	//   ....[65]....
        /*0a98*/ 	.word	0x0500000f


	//   ....[66]....
        /*0a9c*/ 	.word	0x0500000f


	//   ....[67]....
        /*0aa0*/ 	.word	0x0500000f


	//   ....[68]....
        /*0aa4*/ 	.word	0x0500000f


	//   ....[69]....
        /*0aa8*/ 	.word	0x0500000f


	//   ....[70]....
        /*0aac*/ 	.word	0x0500000f


	//   ....[71]....
        /*0ab0*/ 	.word	0x0500000f


	//   ....[72]....
        /*0ab4*/ 	.word	0x0500000f


	//   ....[73]....
        /*0ab8*/ 	.word	0x0500000f


	//   ....[74]....
        /*0abc*/ 	.word	0x0500000f


	//   ....[75]....
        /*0ac0*/ 	.word	0x0500000f


	//   ....[76]....
        /*0ac4*/ 	.word	0x0500000f


	//   ....[77]....
        /*0ac8*/ 	.word	0x0500000f


	//   ....[78]....
        /*0acc*/ 	.word	0x0500000f


	//   ....[79]....
        /*0ad0*/ 	.word	0x0500000f


	//   ....[80]....
        /*0ad4*/ 	.word	0x0500000f


	//   ....[81]....
        /*0ad8*/ 	.word	0x0500000f


	//   ....[82]....
        /*0adc*/ 	.word	0x0500000f


	//   ....[83]....
        /*0ae0*/ 	.word	0x0500000f


	//   ....[84]....
        /*0ae4*/ 	.word	0x0500000f


	//   ....[85]....
        /*0ae8*/ 	.word	0x0500000f


	//   ....[86]....
        /*0aec*/ 	.word	0x0500000f


	//   ....[87]....
        /*0af0*/ 	.word	0x0500000f


	//   ....[88]....
        /*0af4*/ 	.word	0x0500000f


	//   ....[89]....
        /*0af8*/ 	.word	0x0500000f


	//   ....[90]....
        /*0afc*/ 	.word	0x0500000f


	//   ....[91]....
        /*0b00*/ 	.word	0x0500000f


	//----- nvinfo : EIATTR_COOP_GROUP_INSTR_OFFSETS
	.align		4
.L_1609:
        /*0b04*/ 	.byte	0x04, 0x28
        /*0b06*/ 	.short	(.L_1611 - .L_1610)


	//   ....[0]....
.L_1610:
        /*0b08*/ 	.word	0x00000060


	//   ....[1]....
        /*0b0c*/ 	.word	0x00000130


	//   ....[2]....
        /*0b10*/ 	.word	0x000001e0


	//   ....[3]....
        /*0b14*/ 	.word	0x000003a0


	//   ....[4]....
        /*0b18*/ 	.word	0x00000500


	//   ....[5]....
        /*0b1c*/ 	.word	0x00000620


	//   ....[6]....
        /*0b20*/ 	.word	0x00000780


	//   ....[7]....
        /*0b24*/ 	.word	0x00002bd0


	//   ....[8]....
        /*0b28*/ 	.word	0x00002be0


	//   ....[9]....
        /*0b2c*/ 	.word	0x00003320


	//   ....[10]....
        /*0b30*/ 	.word	0x00003330


	//   ....[11]....
        /*0b34*/ 	.word	0x00004050


	//   ....[12]....
        /*0b38*/ 	.word	0x00004060


	//   ....[13]....
        /*0b3c*/ 	.word	0x00004880


	//   ....[14]....
        /*0b40*/ 	.word	0x00004890


	//   ....[15]....
        /*0b44*/ 	.word	0x000052e0


	//   ....[16]....
        /*0b48*/ 	.word	0x000052f0


	//   ....[17]....
        /*0b4c*/ 	.word	0x00005400


	//   ....[18]....
        /*0b50*/ 	.word	0x00005410


	//   ....[19]....
        /*0b54*/ 	.word	0x000057a0


	//   ....[20]....
        /*0b58*/ 	.word	0x000057c0


	//   ....[21]....
        /*0b5c*/ 	.word	0x000058a0


	//   ....[22]....
        /*0b60*/ 	.word	0x000058c0


	//   ....[23]....
        /*0b64*/ 	.word	0x00005e00


	//   ....[24]....
        /*0b68*/ 	.word	0x000065b0


	//   ....[25]....
        /*0b6c*/ 	.word	0x000065c0


	//   ....[26]....
        /*0b70*/ 	.word	0x000065d0


	//   ....[27]....
        /*0b74*/ 	.word	0x000065e0


	//   ....[28]....
        /*0b78*/ 	.word	0x00006930


	//   ....[29]....
        /*0b7c*/ 	.word	0x00006940


	//   ....[30]....
        /*0b80*/ 	.word	0x00006950


	//   ....[31]....
        /*0b84*/ 	.word	0x00006960


	//   ....[32]....
        /*0b88*/ 	.word	0x00007d90


	//   ....[33]....
        /*0b8c*/ 	.word	0x00007da0


	//   ....[34]....
        /*0b90*/ 	.word	0x00007db0


	//   ....[35]....
        /*0b94*/ 	.word	0x00007dc0


	//   ....[36]....
        /*0b98*/ 	.word	0x00007ec0


	//   ....[37]....
        /*0b9c*/ 	.word	0x00007ee0


	//   ....[38]....
        /*0ba0*/ 	.word	0x00007f80


	//   ....[39]....
        /*0ba4*/ 	.word	0x00007fb0


	//   ....[40]....
        /*0ba8*/ 	.word	0x00009b60


	//   ....[41]....
        /*0bac*/ 	.word	0x0000a3c0


	//   ....[42]....
        /*0bb0*/ 	.word	0x0000a3e0


	//   ....[43]....
        /*0bb4*/ 	.word	0x0000a400


	//   ....[44]....
        /*0bb8*/ 	.word	0x0000af30


	//   ....[45]....
        /*0bbc*/ 	.word	0x0000af50


	//   ....[46]....
        /*0bc0*/ 	.word	0x0000c9d0


	//   ....[47]....
        /*0bc4*/ 	.word	0x0000ca00


	//   ....[48]....
        /*0bc8*/ 	.word	0x0000d2b0


	//   ....[49]....
        /*0bcc*/ 	.word	0x0000d320


	//   ....[50]....
        /*0bd0*/ 	.word	0x0000de30


	//   ....[51]....
        /*0bd4*/ 	.word	0x0000de50


	//   ....[52]....
        /*0bd8*/ 	.word	0x0000ffe0


	//   ....[53]....
        /*0bdc*/ 	.word	0x00010040


	//   ....[54]....
        /*0be0*/ 	.word	0x00010410


	//   ....[55]....
        /*0be4*/ 	.word	0x00010430


	//   ....[56]....
        /*0be8*/ 	.word	0x00011700


	//   ....[57]....
        /*0bec*/ 	.word	0x000119e0


	//   ....[58]....
        /*0bf0*/ 	.word	0x00011a60


	//   ....[59]....
        /*0bf4*/ 	.word	0x00011a70


	//   ....[60]....
        /*0bf8*/ 	.word	0x00012740


	//   ....[61]....
        /*0bfc*/ 	.word	0x00012770


	//   ....[62]....
        /*0c00*/ 	.word	0x00012790


	//   ....[63]....
        /*0c04*/ 	.word	0x000127c0


	//   ....[64]....
        /*0c08*/ 	.word	0x00012c10


	//   ....[65]....
        /*0c0c*/ 	.word	0x00012c30


	//   ....[66]....
        /*0c10*/ 	.word	0x00012c40


	//   ....[67]....
        /*0c14*/ 	.word	0x00012c50


	//   ....[68]....
        /*0c18*/ 	.word	0x00012c70


	//   ....[69]....
        /*0c1c*/ 	.word	0x00012ca0


	//   ....[70]....
        /*0c20*/ 	.word	0x00012da0


	//   ....[71]....
        /*0c24*/ 	.word	0x00012db0


	//   ....[72]....
        /*0c28*/ 	.word	0x000135e0


	//   ....[73]....
        /*0c2c*/ 	.word	0x00013610


	//   ....[74]....
        /*0c30*/ 	.word	0x00013630


	//   ....[75]....
        /*0c34*/ 	.word	0x00013660


	//   ....[76]....
        /*0c38*/ 	.word	0x00013690


	//   ....[77]....
        /*0c3c*/ 	.word	0x000136a0


	//   ....[78]....
        /*0c40*/ 	.word	0x000136d0


	//   ....[79]....
        /*0c44*/ 	.word	0x00013710


	//   ....[80]....
        /*0c48*/ 	.word	0x00013860


	//   ....[81]....
        /*0c4c*/ 	.word	0x00013a50


	//   ....[82]....
        /*0c50*/ 	.word	0x00013a80


	//   ....[83]....
        /*0c54*/ 	.word	0x00013ab0


	//   ....[84]....
        /*0c58*/ 	.word	0x00013ae0


	//   ....[85]....
        /*0c5c*/ 	.word	0x00013b10


	//   ....[86]....
        /*0c60*/ 	.word	0x00013b40


	//   ....[87]....
        /*0c64*/ 	.word	0x00013cb0


	//   ....[88]....
        /*0c68*/ 	.word	0x00013ce0


	//   ....[89]....
        /*0c6c*/ 	.word	0x00013d10


	//   ....[90]....
        /*0c70*/ 	.word	0x00013d40


	//   ....[91]....
        /*0c74*/ 	.word	0x00013d70


	//   ....[92]....
        /*0c78*/ 	.word	0x00013da0


	//   ....[93]....
        /*0c7c*/ 	.word	0x00013e50


	//   ....[94]....
        /*0c80*/ 	.word	0x00013eb0


	//   ....[95]....
        /*0c84*/ 	.word	0x00013f50


	//   ....[96]....
        /*0c88*/ 	.word	0x00014d20


	//   ....[97]....
        /*0c8c*/ 	.word	0x000166c0


	//   ....[98]....
        /*0c90*/ 	.word	0x000166e0


	//   ....[99]....
        /*0c94*/ 	.word	0x00016770


	//   ....[100]....
        /*0c98*/ 	.word	0x00016790


	//   ....[101]....
        /*0c9c*/ 	.word	0x00016810


	//   ....[102]....
        /*0ca0*/ 	.word	0x00016830


	//   ....[103]....
        /*0ca4*/ 	.word	0x000168b0


	//   ....[104]....
        /*0ca8*/ 	.word	0x000168d0


	//   ....[105]....
        /*0cac*/ 	.word	0x00016950


	//   ....[106]....
        /*0cb0*/ 	.word	0x00016970


	//   ....[107]....
        /*0cb4*/ 	.word	0x000169f0


	//   ....[108]....
        /*0cb8*/ 	.word	0x00016a10


	//   ....[109]....
        /*0cbc*/ 	.word	0x00016a90


	//   ....[110]....
        /*0cc0*/ 	.word	0x00016ab0


	//   ....[111]....
        /*0cc4*/ 	.word	0x00016ac0


	//   ....[112]....
        /*0cc8*/ 	.word	0x00016ad0


	//   ....[113]....
        /*0ccc*/ 	.word	0x00017450


	//   ....[114]....
        /*0cd0*/ 	.word	0x00017460


	//   ....[115]....
        /*0cd4*/ 	.word	0x00017480


	//   ....[116]....
        /*0cd8*/ 	.word	0x00017510


	//   ....[117]....
        /*0cdc*/ 	.word	0x00017530


	//   ....[118]....
        /*0ce0*/ 	.word	0x000175b0


	//   ....[119]....
        /*0ce4*/ 	.word	0x000175d0


	//   ....[120]....
        /*0ce8*/ 	.word	0x00017650


	//   ....[121]....
        /*0cec*/ 	.word	0x00017670


	//   ....[122]....
        /*0cf0*/ 	.word	0x000176f0


	//   ....[123]....
        /*0cf4*/ 	.word	0x00017710


	//   ....[124]....
        /*0cf8*/ 	.word	0x00017790


	//   ....[125]....
        /*0cfc*/ 	.word	0x000177b0


	//   ....[126]....
        /*0d00*/ 	.word	0x00017830


	//   ....[127]....
        /*0d04*/ 	.word	0x00017850


	//   ....[128]....
        /*0d08*/ 	.word	0x00017860


	//   ....[129]....
        /*0d0c*/ 	.word	0x000178f0


	//   ....[130]....
        /*0d10*/ 	.word	0x00017920


	//   ....[131]....
        /*0d14*/ 	.word	0x00017970


	//   ....[132]....
        /*0d18*/ 	.word	0x00017a00


	//   ....[133]....
        /*0d1c*/ 	.word	0x00017a10


	//   ....[134]....
        /*0d20*/ 	.word	0x00017a80


	//   ....[135]....
        /*0d24*/ 	.word	0x00017a90


	//   ....[136]....
        /*0d28*/ 	.word	0x00017aa0


	//   ....[137]....
        /*0d2c*/ 	.word	0x000182b0


	//   ....[138]....
        /*0d30*/ 	.word	0x000182d0


	//   ....[139]....
        /*0d34*/ 	.word	0x00018340


	//   ....[140]....
        /*0d38*/ 	.word	0x00018350


	//   ....[141]....
        /*0d3c*/ 	.word	0x00018390


	//   ....[142]....
        /*0d40*/ 	.word	0x000183a0


	//   ....[143]....
        /*0d44*/ 	.word	0x000183e0


	//   ....[144]....
        /*0d48*/ 	.word	0x000183f0


	//   ....[145]....
        /*0d4c*/ 	.word	0x00018430


	//   ....[146]....
        /*0d50*/ 	.word	0x00018440


	//   ....[147]....
        /*0d54*/ 	.word	0x00018480


	//   ....[148]....
        /*0d58*/ 	.word	0x00018490


	//   ....[149]....
        /*0d5c*/ 	.word	0x000184d0


	//   ....[150]....
        /*0d60*/ 	.word	0x000184e0


	//   ....[151]....
        /*0d64*/ 	.word	0x000184f0


	//   ....[152]....
        /*0d68*/ 	.word	0x00018530


	//   ....[153]....
        /*0d6c*/ 	.word	0x000187f0


	//   ....[154]....
        /*0d70*/ 	.word	0x00018820


	//   ....[155]....
        /*0d74*/ 	.word	0x00018880


	//   ....[156]....
        /*0d78*/ 	.word	0x00018890


	//   ....[157]....
        /*0d7c*/ 	.word	0x000188e0


	//   ....[158]....
        /*0d80*/ 	.word	0x000188f0


	//   ....[159]....
        /*0d84*/ 	.word	0x00018940


	//   ....[160]....
        /*0d88*/ 	.word	0x00018950


	//   ....[161]....
        /*0d8c*/ 	.word	0x000189a0


	//   ....[162]....
        /*0d90*/ 	.word	0x000189b0


	//   ....[163]....
        /*0d94*/ 	.word	0x00018a00


	//   ....[164]....
        /*0d98*/ 	.word	0x00018a10


	//   ....[165]....
        /*0d9c*/ 	.word	0x00018a60


	//   ....[166]....
        /*0da0*/ 	.word	0x00018a70


	//   ....[167]....
        /*0da4*/ 	.word	0x00018a80


	//   ....[168]....
        /*0da8*/ 	.word	0x00018ac0


	//   ....[169]....
        /*0dac*/ 	.word	0x000190b0


	//   ....[170]....
        /*0db0*/ 	.word	0x000190c0


	//   ....[171]....
        /*0db4*/ 	.word	0x00019130


	//   ....[172]....
        /*0db8*/ 	.word	0x00019170


	//   ....[173]....
        /*0dbc*/ 	.word	0x00019190


	//   ....[174]....
        /*0dc0*/ 	.word	0x000191d0


	//   ....[175]....
        /*0dc4*/ 	.word	0x000191f0


	//   ....[176]....
        /*0dc8*/ 	.word	0x00019230


	//   ....[177]....
        /*0dcc*/ 	.word	0x00019250


	//   ....[178]....
        /*0dd0*/ 	.word	0x00019290


	//   ....[179]....
        /*0dd4*/ 	.word	0x000192b0


	//   ....[180]....
        /*0dd8*/ 	.word	0x000192f0


	//   ....[181]....
        /*0ddc*/ 	.word	0x00019310


	//   ....[182]....
        /*0de0*/ 	.word	0x00019350


	//   ....[183]....
        /*0de4*/ 	.word	0x00019370


	//   ....[184]....
        /*0de8*/ 	.word	0x00019380


	//   ....[185]....
        /*0dec*/ 	.word	0x000196f0


	//   ....[186]....
        /*0df0*/ 	.word	0x00019720


	//   ....[187]....
        /*0df4*/ 	.word	0x00019760


	//   ....[188]....
        /*0df8*/ 	.word	0x00019790


	//   ....[189]....
        /*0dfc*/ 	.word	0x000197c0


	//   ....[190]....
        /*0e00*/ 	.word	0x000197f0


	//   ....[191]....
        /*0e04*/ 	.word	0x00019820


	//   ....[192]....
        /*0e08*/ 	.word	0x00019850


	//   ....[193]....
        /*0e0c*/ 	.word	0x000199d0


	//   ....[194]....
        /*0e10*/ 	.word	0x00019a00


	//   ....[195]....
        /*0e14*/ 	.word	0x00019a30


	//   ....[196]....
        /*0e18*/ 	.word	0x00019a60


	//   ....[197]....
        /*0e1c*/ 	.word	0x00019a90


	//   ....[198]....
        /*0e20*/ 	.word	0x00019ac0


	//   ....[199]....
        /*0e24*/ 	.word	0x00019b80


	//   ....[200]....
        /*0e28*/ 	.word	0x00019ba0


	//   ....[201]....
        /*0e2c*/ 	.word	0x00019c10


	//   ....[202]....
        /*0e30*/ 	.word	0x0001a2b0


	//   ....[203]....
        /*0e34*/ 	.word	0x0001a5d0


	//   ....[204]....
        /*0e38*/ 	.word	0x0001a660


	//   ....[205]....
        /*0e3c*/ 	.word	0x0001a6f0


	//   ....[206]....
        /*0e40*/ 	.word	0x0001a780


	//   ....[207]....
        /*0e44*/ 	.word	0x0001a860


	//   ....[208]....
        /*0e48*/ 	.word	0x0001a8f0


	//   ....[209]....
        /*0e4c*/ 	.word	0x0001a990


	//   ....[210]....
        /*0e50*/ 	.word	0x0001aa20


	//   ....[211]....
        /*0e54*/ 	.word	0x0001ab10


	//   ....[212]....
        /*0e58*/ 	.word	0x0001aba0


	//   ....[213]....
        /*0e5c*/ 	.word	0x0001ac40


	//   ....[214]....
        /*0e60*/ 	.word	0x0001acd0


	//   ....[215]....
        /*0e64*/ 	.word	0x0001ae10


	//   ....[216]....
        /*0e68*/ 	.word	0x0001aec0


	//   ....[217]....
        /*0e6c*/ 	.word	0x0001af50


	//   ....[218]....
        /*0e70*/ 	.word	0x0001afa0


	//   ....[219]....
        /*0e74*/ 	.word	0x0001aff0


	//   ....[220]....
        /*0e78*/ 	.word	0x0001b080


	//   ....[221]....
        /*0e7c*/ 	.word	0x0001b110


	//   ....[222]....
        /*0e80*/ 	.word	0x0001b160


	//   ....[223]....
        /*0e84*/ 	.word	0x0001b1b0


	//   ....[224]....
        /*0e88*/ 	.word	0x0001b2a0


	//   ....[225]....
        /*0e8c*/ 	.word	0x0001b350


	//   ....[226]....
        /*0e90*/ 	.word	0x0001b3a0


	//   ....[227]....
        /*0e94*/ 	.word	0x0001b3f0


	//   ....[228]....
        /*0e98*/ 	.word	0x0001b5a0


	//   ....[229]....
        /*0e9c*/ 	.word	0x0001b700


	//   ....[230]....
        /*0ea0*/ 	.word	0x0001b780


	//   ....[231]....
        /*0ea4*/ 	.word	0x0001b7d0


	//   ....[232]....
        /*0ea8*/ 	.word	0x0001baa0


	//   ....[233]....
        /*0eac*/ 	.word	0x0001bb40


	//   ....[234]....
        /*0eb0*/ 	.word	0x0001bba0


	//   ....[235]....
        /*0eb4*/ 	.word	0x0001bc10


	//   ....[236]....
        /*0eb8*/ 	.word	0x0001bc70


	//   ....[237]....
        /*0ebc*/ 	.word	0x0001bce0


	//   ....[238]....
        /*0ec0*/ 	.word	0x0001bda0


	//   ....[239]....
        /*0ec4*/ 	.word	0x0001be00


	//   ....[240]....
        /*0ec8*/ 	.word	0x0001bec0


	//   ....[241]....
        /*0ecc*/ 	.word	0x0001c1a0


	//   ....[242]....
        /*0ed0*/ 	.word	0x0001c290


	//   ....[243]....
        /*0ed4*/ 	.word	0x0001c330


	//   ....[244]....
        /*0ed8*/ 	.word	0x0001c390


	//   ....[245]....
        /*0edc*/ 	.word	0x0001c480


	//   ....[246]....
        /*0ee0*/ 	.word	0x0001c4f0


	//   ....[247]....
        /*0ee4*/ 	.word	0x0001c5e0


	//   ....[248]....
        /*0ee8*/ 	.word	0x0001c650


	//   ....[249]....
        /*0eec*/ 	.word	0x0001c740


	//   ....[250]....
        /*0ef0*/ 	.word	0x0001c7b0


	//   ....[251]....
        /*0ef4*/ 	.word	0x0001c8a0


	//   ....[252]....
        /*0ef8*/ 	.word	0x0001c910


	//   ....[253]....
        /*0efc*/ 	.word	0x0001ca00


	//   ....[254]....
        /*0f00*/ 	.word	0x0001ca70


	//   ....[255]....
        /*0f04*/ 	.word	0x0001cb60


	//   ....[0]....
        /*0f08*/ 	.word	0x0001cbd0


	//   ....[1]....
        /*0f0c*/ 	.word	0x0001ccb0


	//   ....[2]....
        /*0f10*/ 	.word	0x0001cd90


	//   ....[3]....
        /*0f14*/ 	.word	0x0001cde0


	//   ....[4]....
        /*0f18*/ 	.word	0x0001ce40


	//   ....[5]....
        /*0f1c*/ 	.word	0x0001cf30


	//   ....[6]....
        /*0f20*/ 	.word	0x0001cf90


	//   ....[7]....
        /*0f24*/ 	.word	0x0001d090


	//   ....[8]....
        /*0f28*/ 	.word	0x0001d0f0


	//   ....[9]....
        /*0f2c*/ 	.word	0x0001d1f0


	//   ....[10]....
        /*0f30*/ 	.word	0x0001d250


	//   ....[11]....
        /*0f34*/ 	.word	0x0001d350


	//   ....[12]....
        /*0f38*/ 	.word	0x0001d3b0


	//   ....[13]....
        /*0f3c*/ 	.word	0x0001d4b0


	//   ....[14]....
        /*0f40*/ 	.word	0x0001d510


	//   ....[15]....
        /*0f44*/ 	.word	0x0001d610


	//   ....[16]....
        /*0f48*/ 	.word	0x0001d680


	//   ....[17]....
        /*0f4c*/ 	.word	0x0001d780


	//   ....[18]....
        /*0f50*/ 	.word	0x0001d7e0


	//   ....[19]....
        /*0f54*/ 	.word	0x0001d8d0


	//   ....[20]....
        /*0f58*/ 	.word	0x0001d930


	//   ....[21]....
        /*0f5c*/ 	.word	0x0001da20


	//   ....[22]....
        /*0f60*/ 	.word	0x0001da80


	//   ....[23]....
        /*0f64*/ 	.word	0x0001db50


	//   ....[24]....
        /*0f68*/ 	.word	0x0001dbb0


	//   ....[25]....
        /*0f6c*/ 	.word	0x0001dc70


	//   ....[26]....
        /*0f70*/ 	.word	0x0001ddb0


	//   ....[27]....
        /*0f74*/ 	.word	0x0001de60


	//   ....[28]....
        /*0f78*/ 	.word	0x0001dee0


	//   ....[29]....
        /*0f7c*/ 	.word	0x0001dfa0


	//   ....[30]....
        /*0f80*/ 	.word	0x0001e000


	//   ....[31]....
        /*0f84*/ 	.word	0x0001e0b0


	//   ....[32]....
        /*0f88*/ 	.word	0x0001e110


	//   ....[33]....
        /*0f8c*/ 	.word	0x0001e1c0


	//   ....[34]....
        /*0f90*/ 	.word	0x0001e220


	//   ....[35]....
        /*0f94*/ 	.word	0x0001e2d0


	//   ....[36]....
        /*0f98*/ 	.word	0x0001e330


	//   ....[37]....
        /*0f9c*/ 	.word	0x0001e3e0


	//   ....[38]....
        /*0fa0*/ 	.word	0x0001e440


	//   ....[39]....
        /*0fa4*/ 	.word	0x0001e4f0


	//   ....[40]....
        /*0fa8*/ 	.word	0x0001e550


	//   ....[41]....
        /*0fac*/ 	.word	0x0001e600


	//   ....[42]....
        /*0fb0*/ 	.word	0x0001e6f0


	//   ....[43]....
        /*0fb4*/ 	.word	0x0001e7a0


	//   ....[44]....
        /*0fb8*/ 	.word	0x0001e800


	//   ....[45]....
        /*0fbc*/ 	.word	0x0001e8c0


	//   ....[46]....
        /*0fc0*/ 	.word	0x0001e920


	//   ....[47]....
        /*0fc4*/ 	.word	0x0001e9e0


	//   ....[48]....
        /*0fc8*/ 	.word	0x0001ea40


	//   ....[49]....
        /*0fcc*/ 	.word	0x0001eb00


	//   ....[50]....
        /*0fd0*/ 	.word	0x0001eb60


	//   ....[51]....
        /*0fd4*/ 	.word	0x0001ec20


	//   ....[52]....
        /*0fd8*/ 	.word	0x0001ec80


	//   ....[53]....
        /*0fdc*/ 	.word	0x0001ed40


	//   ....[54]....
        /*0fe0*/ 	.word	0x0001eda0


	//   ....[55]....
        /*0fe4*/ 	.word	0x0001ee60


	//   ....[56]....
        /*0fe8*/ 	.word	0x0001eec0


	//   ....[57]....
        /*0fec*/ 	.word	0x0001ef70


	//   ....[58]....
        /*0ff0*/ 	.word	0x0001f060


	//   ....[59]....
        /*0ff4*/ 	.word	0x0001f110


	//   ....[60]....
        /*0ff8*/ 	.word	0x0001f1d0


	//   ....[61]....
        /*0ffc*/ 	.word	0x0001f280


	//   ....[62]....
        /*1000*/ 	.word	0x0001f2e0


	//   ....[63]....
        /*1004*/ 	.word	0x0001f390


	//   ....[64]....
        /*1008*/ 	.word	0x0001f3f0


	//   ....[65]....
        /*100c*/ 	.word	0x0001f4a0


	//   ....[66]....
        /*1010*/ 	.word	0x0001f500


	//   ....[67]....
        /*1014*/ 	.word	0x0001f5b0


	//   ....[68]....
        /*1018*/ 	.word	0x0001f610


	//   ....[69]....
        /*101c*/ 	.word	0x0001f6c0


	//   ....[70]....
        /*1020*/ 	.word	0x0001f720


	//   ....[71]....
        /*1024*/ 	.word	0x0001f7d0


	//   ....[72]....
        /*1028*/ 	.word	0x0001f830


	//   ....[73]....
        /*102c*/ 	.word	0x0001f8d0


	//   ....[74]....
        /*1030*/ 	.word	0x0001f960


	//   ....[75]....
        /*1034*/ 	.word	0x0001fa00


	//   ....[76]....
        /*1038*/ 	.word	0x0001fb20


	//   ....[77]....
        /*103c*/ 	.word	0x0001fb90


	//   ....[78]....
        /*1040*/ 	.word	0x0001fc00


	//   ....[79]....
        /*1044*/ 	.word	0x0001fc70


	//   ....[80]....
        /*1048*/ 	.word	0x0001fce0


	//   ....[81]....
        /*104c*/ 	.word	0x0001fd60


	//   ....[82]....
        /*1050*/ 	.word	0x0001fdf0


	//   ....[83]....
        /*1054*/ 	.word	0x0001fe80


	//   ....[84]....
        /*1058*/ 	.word	0x0001fef0


	//   ....[85]....
        /*105c*/ 	.word	0x0001ff60


	//   ....[86]....
        /*1060*/ 	.word	0x0001ffd0


	//   ....[87]....
        /*1064*/ 	.word	0x00020050


	//   ....[88]....
        /*1068*/ 	.word	0x000200c0


	//   ....[89]....
        /*106c*/ 	.word	0x00020160


	//   ....[90]....
        /*1070*/ 	.word	0x000201f0


	//   ....[91]....
        /*1074*/ 	.word	0x00020320


	//----- nvinfo : EIATTR_REG_RECONFIG
	.align		4
.L_1611:
        /*1078*/ 	.byte	0x01, 0x54
	.zero		2


	//----- nvinfo : EIATTR_SYSCALL_OFFSETS
	.align		4
        /*107c*/ 	.byte	0x04, 0x46
        /*107e*/ 	.short	(.L_1613 - .L_1612)


	//   ....[0]....
.L_1612:
        /*1080*/ 	.word	0x000018d0


	//   ....[1]....
        /*1084*/ 	.word	0x00001a20


	//   ....[2]....
        /*1088*/ 	.word	0x00005fd0


	//   ....[3]....
        /*108c*/ 	.word	0x000062f0


	//   ....[4]....
        /*1090*/ 	.word	0x00015ca0


	//   ....[5]....
        /*1094*/ 	.word	0x00015df0


	//   ....[6]....
        /*1098*/ 	.word	0x00015ee0


	//   ....[7]....
        /*109c*/ 	.word	0x00016f10


	//----- nvinfo : EIATTR_MBARRIER_INSTR_OFFSETS
	.align		4
.L_1613:
        /*10a0*/ 	.byte	0x04, 0x39
        /*10a2*/ 	.short	(.L_1615 - .L_1614)


	//   ....[0]....
.L_1614:
        /*10a4*/ 	.word	0x00000250
        /*10a8*/ 	.word	0x000000ff
        /*10ac*/ 	.word	0x00016800
        /*10b0*/ 	.short	0x0100
        /*10b2*/ 	.byte	0x08
	.zero		1


	//   ....[1]....
        /*10b4*/ 	.word	0x00000260
        /*10b8*/ 	.word	0x000000ff
        /*10bc*/ 	.word	0x00016820
        /*10c0*/ 	.short	0x0100
        /*10c2*/ 	.byte	0x08
	.zero		1


	//   ....[2]....
        /*10c4*/ 	.word	0x00000350
        /*10c8*/ 	.word	0x000000ff
        /*10cc*/ 	.word	0x00016830
        /*10d0*/ 	.short	0x0100
        /*10d2*/ 	.byte	0x08
	.zero		1


	//   ....[3]....
        /*10d4*/ 	.word	0x00000360
        /*10d8*/ 	.word	0x000000ff
        /*10dc*/ 	.word	0x00016840
        /*10e0*/ 	.short	0x0100
        /*10e2*/ 	.byte	0x08
	.zero		1


	//   ....[4]....
        /*10e4*/ 	.word	0x00000370
        /*10e8*/ 	.word	0x000000ff
        /*10ec*/ 	.word	0x00016838
        /*10f0*/ 	.short	0x0100
        /*10f2*/ 	.byte	0x08
	.zero		1


	//   ....[5]....
        /*10f4*/ 	.word	0x00000380
        /*10f8*/ 	.word	0x000000ff
        /*10fc*/ 	.word	0x00016848
        /*1100*/ 	.short	0x0100
        /*1102*/ 	.byte	0x08
	.zero		1


	//   ....[6]....
        /*1104*/ 	.word	0x000004b0
        /*1108*/ 	.word	0x000000ff
        /*110c*/ 	.word	0x00016850
        /*1110*/ 	.short	0x0100
        /*1112*/ 	.byte	0x08
	.zero		1


	//   ....[7]....
        /*1114*/ 	.word	0x000004c0
        /*1118*/ 	.word	0x000000ff
        /*111c*/ 	.word	0x00016860
        /*1120*/ 	.short	0x0100
        /*1122*/ 	.byte	0x08
	.zero		1


	//   ....[8]....
        /*1124*/ 	.word	0x000004d0
        /*1128*/ 	.word	0x000000ff
        /*112c*/ 	.word	0x00016858
        /*1130*/ 	.short	0x0100
        /*1132*/ 	.byte	0x08
	.zero		1


	//   ....[9]....
        /*1134*/ 	.word	0x000004e0
        /*1138*/ 	.word	0x000000ff
        /*113c*/ 	.word	0x00016868
        /*1140*/ 	.short	0x0100
        /*1142*/ 	.byte	0x08
	.zero		1


	//   ....[10]....
        /*1144*/ 	.word	0x000005d0
        /*1148*/ 	.word	0x000000ff
        /*114c*/ 	.word	0x00016870
        /*1150*/ 	.short	0x0100
        /*1152*/ 	.byte	0x06
	.zero		1


	//   ....[11]....
        /*1154*/ 	.word	0x000005e0
        /*1158*/ 	.word	0x000000ff
        /*115c*/ 	.word	0x00016880
        /*1160*/ 	.short	0x0100
        /*1162*/ 	.byte	0x06
	.zero		1


	//   ....[12]....
        /*1164*/ 	.word	0x000005f0
        /*1168*/ 	.word	0x000000ff
        /*116c*/ 	.word	0x00016878
        /*1170*/ 	.short	0x0100
        /*1172*/ 	.byte	0x06
	.zero		1


	//   ....[13]....
        /*1174*/ 	.word	0x00000600
        /*1178*/ 	.word	0x000000ff
        /*117c*/ 	.word	0x00016888
        /*1180*/ 	.short	0x0100
        /*1182*/ 	.byte	0x06
	.zero		1


	//   ....[14]....
        /*1184*/ 	.word	0x00000730
        /*1188*/ 	.word	0x000000ff
        /*118c*/ 	.word	0x00016890
        /*1190*/ 	.short	0x0100
        /*1192*/ 	.byte	0x08
	.zero		1


	//   ....[15]....
        /*1194*/ 	.word	0x00000740
        /*1198*/ 	.word	0x000000ff
        /*119c*/ 	.word	0x000168a0
        /*11a0*/ 	.short	0x0100
        /*11a2*/ 	.byte	0x08
	.zero		1


	//   ....[16]....
        /*11a4*/ 	.word	0x00000750
        /*11a8*/ 	.word	0x000000ff
        /*11ac*/ 	.word	0x00016898
        /*11b0*/ 	.short	0x0100
        /*11b2*/ 	.byte	0x08
	.zero		1


	//   ....[17]....
        /*11b4*/ 	.word	0x00000760
        /*11b8*/ 	.word	0x000000ff
        /*11bc*/ 	.word	0x000168a8
        /*11c0*/ 	.short	0x0100
        /*11c2*/ 	.byte	0x08
	.zero		1


	//   ....[18]....
        /*11c4*/ 	.word	0x00000890
        /*11c8*/ 	.word	0x000000ff
        /*11cc*/ 	.word	0x000168b0
        /*11d0*/ 	.short	0x0100
        /*11d2*/ 	.byte	0x08
	.zero		1


	//   ....[19]....
        /*11d4*/ 	.word	0x000008a0
        /*11d8*/ 	.word	0x000000ff
        /*11dc*/ 	.word	0x000168c0
        /*11e0*/ 	.short	0x0100
        /*11e2*/ 	.byte	0x08
	.zero		1


	//   ....[20]....
        /*11e4*/ 	.word	0x000008b0
        /*11e8*/ 	.word	0x000000ff
        /*11ec*/ 	.word	0x000168b8
        /*11f0*/ 	.short	0x0100
        /*11f2*/ 	.byte	0x08
	.zero		1


	//   ....[21]....
        /*11f4*/ 	.word	0x000008c0
        /*11f8*/ 	.word	0x000000ff
        /*11fc*/ 	.word	0x000168c8
        /*1200*/ 	.short	0x0100
        /*1202*/ 	.byte	0x08
	.zero		1


	//   ....[22]....
        /*1204*/ 	.word	0x00002b80
        /*1208*/ 	.word	0x00000045
        /*120c*/ 	.word	0x00016890
        /*1210*/ 	.short	0x010a
        /*1212*/ 	.byte	0x3f
	.zero		1


	//   ....[23]....
        /*1214*/ 	.word	0x00003ff0
        /*1218*/ 	.word	0x00000045
        /*121c*/ 	.word	0x00016890
        /*1220*/ 	.short	0x010a
        /*1222*/ 	.byte	0x3f
	.zero		1


	//   ....[24]....
        /*1224*/ 	.word	0x00005120
        /*1228*/ 	.word	0x00000045
        /*122c*/ 	.word	0x00016890
        /*1230*/ 	.short	0x010a
        /*1232*/ 	.byte	0x3f
	.zero		1


	//   ....[25]....
        /*1234*/ 	.word	0x000055d0
        /*1238*/ 	.word	0x00000008
        /*123c*/ 	.word	0x00000000
        /*1240*/ 	.short	0x0101
        /*1242*/ 	.byte	0x3f
	.zero		1


	//   ....[26]....
        /*1244*/ 	.word	0x00005610
        /*1248*/ 	.word	0x00000045
        /*124c*/ 	.word	0x000168b0
        /*1250*/ 	.short	0x010a
        /*1252*/ 	.byte	0x3f
	.zero		1


	//   ....[27]....
        /*1254*/ 	.word	0x00005a40
        /*1258*/ 	.word	0x00000045
        /*125c*/ 	.word	0x00000000
        /*1260*/ 	.short	0x0101
        /*1262*/ 	.byte	0x3f
	.zero		1


	//   ....[28]....
        /*1264*/ 	.word	0x00006070
        /*1268*/ 	.word	0x00000002
        /*126c*/ 	.word	0x00016800
        /*1270*/ 	.short	0x010a
        /*1272*/ 	.byte	0x3f
	.zero		1


	//   ....[29]....
        /*1274*/ 	.word	0x000060c0
        /*1278*/ 	.word	0x00000002
        /*127c*/ 	.word	0x00016800
        /*1280*/ 	.short	0x010a
        /*1282*/ 	.byte	0x3f
	.zero		1


	//   ....[30]....
        /*1284*/ 	.word	0x00006bf0
        /*1288*/ 	.word	0x00000002
        /*128c*/ 	.word	0x00016800
        /*1290*/ 	.short	0x010a
        /*1292*/ 	.byte	0x3f
	.zero		1


	//   ....[31]....
        /*1294*/ 	.word	0x00008230
        /*1298*/ 	.word	0x00000002
        /*129c*/ 	.word	0x00016800
        /*12a0*/ 	.short	0x010a
        /*12a2*/ 	.byte	0x3f
	.zero		1


	//   ....[32]....
        /*12a4*/ 	.word	0x00009260
        /*12a8*/ 	.word	0x00000000
        /*12ac*/ 	.word	0x00016830
        /*12b0*/ 	.short	0x010a
        /*12b2*/ 	.byte	0x3f
	.zero		1


	//   ....[33]....
        /*12b4*/ 	.word	0x00009310
        /*12b8*/ 	.word	0x00000000
        /*12bc*/ 	.word	0x00016830
        /*12c0*/ 	.short	0x010a
        /*12c2*/ 	.byte	0x3f
	.zero		1


	//   ....[34]....
        /*12c4*/ 	.word	0x0000ae90
        /*12c8*/ 	.word	0x00000000
        /*12cc*/ 	.word	0x00000000
        /*12d0*/ 	.short	0x0101
        /*12d2*/ 	.byte	0x3f
	.zero		1


	//   ....[35]....
        /*12d4*/ 	.word	0x0000be10
        /*12d8*/ 	.word	0x00000007
        /*12dc*/ 	.word	0x00016830
        /*12e0*/ 	.short	0x010a
        /*12e2*/ 	.byte	0x3f
	.zero		1


	//   ....[36]....
        /*12e4*/ 	.word	0x0000be60
        /*12e8*/ 	.word	0x00000007
        /*12ec*/ 	.word	0x00016830
        /*12f0*/ 	.short	0x010a
        /*12f2*/ 	.byte	0x3f
	.zero		1


	//   ....[37]....
        /*12f4*/ 	.word	0x0000c1b0
        /*12f8*/ 	.word	0x00000007
        /*12fc*/ 	.word	0x00016850
        /*1300*/ 	.short	0x010a
        /*1302*/ 	.byte	0x3f
	.zero		1


	//   ....[38]....
        /*1304*/ 	.word	0x0000c1f0
        /*1308*/ 	.word	0x00000007
        /*130c*/ 	.word	0x00016850
        /*1310*/ 	.short	0x010a
        /*1312*/ 	.byte	0x3f
	.zero		1


	//   ....[39]....
        /*1314*/ 	.word	0x0000e1d0
        /*1318*/ 	.word	0x00000037
        /*131c*/ 	.word	0x00000000
        /*1320*/ 	.short	0x0101
        /*1322*/ 	.byte	0x3f
	.zero		1


	//   ....[40]....
        /*1324*/ 	.word	0x0000e9d0
        /*1328*/ 	.word	0x0000000d
        /*132c*/ 	.word	0x00000000
        /*1330*/ 	.short	0x0101
        /*1332*/ 	.byte	0x3f
	.zero		1


	//   ....[41]....
        /*1334*/ 	.word	0x0000ef60
        /*1338*/ 	.word	0x00000007
        /*133c*/ 	.word	0x00016830
        /*1340*/ 	.short	0x010a
        /*1342*/ 	.byte	0x3f
	.zero		1


	//   ....[42]....
        /*1344*/ 	.word	0x0000efb0
        /*1348*/ 	.word	0x00000007
        /*134c*/ 	.word	0x00016830
        /*1350*/ 	.short	0x010a
        /*1352*/ 	.byte	0x3f
	.zero		1


	//   ....[43]....
        /*1354*/ 	.word	0x0000f2d0
        /*1358*/ 	.word	0x00000007
        /*135c*/ 	.word	0x00016850
        /*1360*/ 	.short	0x010a
        /*1362*/ 	.byte	0x3f
	.zero		1


	//   ....[44]....
        /*1364*/ 	.word	0x0000f310
        /*1368*/ 	.word	0x00000007
        /*136c*/ 	.word	0x00016850
        /*1370*/ 	.short	0x010a
        /*1372*/ 	.byte	0x3f
	.zero		1


	//   ....[45]....
        /*1374*/ 	.word	0x0000f9b0
        /*1378*/ 	.word	0x00000007
        /*137c*/ 	.word	0x00000000
        /*1380*/ 	.short	0x0101
        /*1382*/ 	.byte	0x3f
	.zero		1


	//   ....[46]....
        /*1384*/ 	.word	0x00011330
        /*1388*/ 	.word	0x0000000d
        /*138c*/ 	.word	0x00000000
        /*1390*/ 	.short	0x0101
        /*1392*/ 	.byte	0x3f
	.zero		1


	//   ....[47]....
        /*1394*/ 	.word	0x00011610
        /*1398*/ 	.word	0x0000000b
        /*139c*/ 	.word	0x00016850
        /*13a0*/ 	.short	0x010a
        /*13a2*/ 	.byte	0x3f
	.zero		1


	//   ....[48]....
        /*13a4*/ 	.word	0x00011680
        /*13a8*/ 	.word	0x0000000b
        /*13ac*/ 	.word	0x00016850
        /*13b0*/ 	.short	0x010a
        /*13b2*/ 	.byte	0x3f
	.zero		1


	//   ....[49]....
        /*13b4*/ 	.word	0x00011c70
        /*13b8*/ 	.word	0x00000002
        /*13bc*/ 	.word	0x00000000
        /*13c0*/ 	.short	0x0101
        /*13c2*/ 	.byte	0x3f
	.zero		1


	//   ....[50]....
        /*13c4*/ 	.word	0x00012d70
        /*13c8*/ 	.word	0x00000000
        /*13cc*/ 	.word	0x00000000
        /*13d0*/ 	.short	0x0101
        /*13d2*/ 	.byte	0x3f
	.zero		1


	//   ....[51]....
        /*13d4*/ 	.word	0x00014e00
        /*13d8*/ 	.word	0x00000016
        /*13dc*/ 	.word	0x00016820
        /*13e0*/ 	.short	0x010a
        /*13e2*/ 	.byte	0x3f
	.zero		1


	//   ....[52]....
        /*13e4*/ 	.word	0x00014eb0
        /*13e8*/ 	.word	0x00000005
        /*13ec*/ 	.word	0x000168a0
        /*13f0*/ 	.short	0x010a
        /*13f2*/ 	.byte	0x3f
	.zero		1


	//   ....[53]....
        /*13f4*/ 	.word	0x000150f0
        /*13f8*/ 	.word	0x00000005
        /*13fc*/ 	.word	0x000168c0
        /*1400*/ 	.short	0x010a
        /*1402*/ 	.byte	0x3f
	.zero		1


	//   ....[54]....
        /*1404*/ 	.word	0x00015450
        /*1408*/ 	.word	0x00000005
        /*140c*/ 	.word	0x000168a0
        /*1410*/ 	.short	0x010a
        /*1412*/ 	.byte	0x3f
	.zero		1


	//   ....[55]....
        /*1414*/ 	.word	0x00015670
        /*1418*/ 	.word	0x00000005
        /*141c*/ 	.word	0x000168c0
        /*1420*/ 	.short	0x010a
        /*1422*/ 	.byte	0x3f
	.zero		1


	//   ....[56]....
        /*1424*/ 	.word	0x000163f0
        /*1428*/ 	.word	0x00000003
        /*142c*/ 	.word	0x00016840
        /*1430*/ 	.short	0x010a
        /*1432*/ 	.byte	0x3f
	.zero		1


	//   ....[57]....
        /*1434*/ 	.word	0x00016bd0
        /*1438*/ 	.word	0x00000003
        /*143c*/ 	.word	0x00016830
        /*1440*/ 	.short	0x0107
        /*1442*/ 	.byte	0x3f
	.zero		1


	//   ....[58]....
        /*1444*/ 	.word	0x00016ca0
        /*1448*/ 	.word	0x00000003
        /*144c*/ 	.word	0x00016830
        /*1450*/ 	.short	0x0101
        /*1452*/ 	.byte	0x3f
	.zero		1


	//   ....[59]....
        /*1454*/ 	.word	0x00017b80
        /*1458*/ 	.word	0x00000016
        /*145c*/ 	.word	0x00016800
        /*1460*/ 	.short	0x0107
        /*1462*/ 	.byte	0x3f
	.zero		1


	//   ....[60]....
        /*1464*/ 	.word	0x00017c70
        /*1468*/ 	.word	0x00000016
        /*146c*/ 	.word	0x00016800
        /*1470*/ 	.short	0x0101
        /*1472*/ 	.byte	0x3f
	.zero		1


	//   ....[61]....
        /*1474*/ 	.word	0x00017c90
        /*1478*/ 	.word	0x00000016
        /*147c*/ 	.word	0x00016820
        /*1480*/ 	.short	0x010a
        /*1482*/ 	.byte	0x3f
	.zero		1


	//   ....[62]....
        /*1484*/ 	.word	0x00018050
        /*1488*/ 	.word	0x00000005
        /*148c*/ 	.word	0x00016840
        /*1490*/ 	.short	0x010a
        /*1492*/ 	.byte	0x3f
	.zero		1


	//   ....[63]....
        /*1494*/ 	.word	0x000185b0
        /*1498*/ 	.word	0x00000005
        /*149c*/ 	.word	0x00016830
        /*14a0*/ 	.short	0x0107
        /*14a2*/ 	.byte	0x3f
	.zero		1


	//   ....[64]....
        /*14a4*/ 	.word	0x00018670
        /*14a8*/ 	.word	0x00000005
        /*14ac*/ 	.word	0x00016830
        /*14b0*/ 	.short	0x0101
        /*14b2*/ 	.byte	0x3f
	.zero		1


	//   ....[65]....
        /*14b4*/ 	.word	0x000186d0
        /*14b8*/ 	.word	0x00000005
        /*14bc*/ 	.word	0x00016860
        /*14c0*/ 	.short	0x010a
        /*14c2*/ 	.byte	0x3f
	.zero		1


	//   ....[66]....
        /*14c4*/ 	.word	0x00018bb0
        /*14c8*/ 	.word	0x00000005
        /*14cc*/ 	.word	0x00016850
        /*14d0*/ 	.short	0x0107
        /*14d2*/ 	.byte	0x3f
	.zero		1


	//   ....[67]....
        /*14d4*/ 	.word	0x00018d70
        /*14d8*/ 	.word	0x00000005
        /*14dc*/ 	.word	0x00016850
        /*14e0*/ 	.short	0x0101
        /*14e2*/ 	.byte	0x3f
	.zero		1


	//   ....[68]....
        /*14e4*/ 	.word	0x00018f70
        /*14e8*/ 	.word	0x00000000
        /*14ec*/ 	.word	0x00016860
        /*14f0*/ 	.short	0x010a
        /*14f2*/ 	.byte	0x3f
	.zero		1


	//   ....[69]....
        /*14f4*/ 	.word	0x00019430
        /*14f8*/ 	.word	0x00000000
        /*14fc*/ 	.word	0x00016850
        /*1500*/ 	.short	0x0107
        /*1502*/ 	.byte	0x3f
	.zero		1


	//   ....[70]....
        /*1504*/ 	.word	0x000194f0
        /*1508*/ 	.word	0x00000000
        /*150c*/ 	.word	0x00016850
        /*1510*/ 	.short	0x0101
        /*1512*/ 	.byte	0x3f
	.zero		1


	//   ....[71]....
        /*1514*/ 	.word	0x0001a230
        /*1518*/ 	.word	0x00000004
        /*151c*/ 	.word	0x00016820
        /*1520*/ 	.short	0x010a
        /*1522*/ 	.byte	0x3f
	.zero		1


	//   ....[72]....
        /*1524*/ 	.word	0x0001a3a0
        /*1528*/ 	.word	0x00000005
        /*152c*/ 	.word	0x00016840
        /*1530*/ 	.short	0x010a
        /*1532*/ 	.byte	0x3f
	.zero		1


	//   ....[73]....
        /*1534*/ 	.word	0x0001a440
        /*1538*/ 	.word	0x00000019
        /*153c*/ 	.word	0x00016840
        /*1540*/ 	.short	0x010a
        /*1542*/ 	.byte	0x3f
	.zero		1


	//   ....[74]....
        /*1544*/ 	.word	0x0001a480
        /*1548*/ 	.word	0x00000005
        /*154c*/ 	.word	0x00016860
        /*1550*/ 	.short	0x010a
        /*1552*/ 	.byte	0x3f
	.zero		1


	//   ....[75]....
        /*1554*/ 	.word	0x0001a4c0
        /*1558*/ 	.word	0x00000019
        /*155c*/ 	.word	0x00016860
        /*1560*/ 	.short	0x010a
        /*1562*/ 	.byte	0x3f
	.zero		1


	//   ....[76]....
        /*1564*/ 	.word	0x0001a520
        /*1568*/ 	.word	0x00000045
        /*156c*/ 	.word	0x00016890
        /*1570*/ 	.short	0x010a
        /*1572*/ 	.byte	0x3f
	.zero		1


	//   ....[77]....
        /*1574*/ 	.word	0x0001a7b0
        /*1578*/ 	.word	0x00000045
        /*157c*/ 	.word	0x00016890
        /*1580*/ 	.short	0x010a
        /*1582*/ 	.byte	0x3f
	.zero		1


	//   ....[78]....
        /*1584*/ 	.word	0x0001aa60
        /*1588*/ 	.word	0x00000045
        /*158c*/ 	.word	0x00016890
        /*1590*/ 	.short	0x010a
        /*1592*/ 	.byte	0x3f
	.zero		1


	//   ....[79]....
        /*1594*/ 	.word	0x0001ad10
        /*1598*/ 	.word	0x00000045
        /*159c*/ 	.word	0x000168b0
        /*15a0*/ 	.short	0x010a
        /*15a2*/ 	.byte	0x3f
	.zero		1


	//   ....[80]....
        /*15a4*/ 	.word	0x0001b1e0
        /*15a8*/ 	.word	0x00000002
        /*15ac*/ 	.word	0x00016800
        /*15b0*/ 	.short	0x010a
        /*15b2*/ 	.byte	0x3f
	.zero		1


	//   ....[81]....
        /*15b4*/ 	.word	0x0001b800
        /*15b8*/ 	.word	0x00000002
        /*15bc*/ 	.word	0x00016800
        /*15c0*/ 	.short	0x010a
        /*15c2*/ 	.byte	0x3f
	.zero		1


	//   ....[82]....
        /*15c4*/ 	.word	0x0001b850
        /*15c8*/ 	.word	0x00000000
        /*15cc*/ 	.word	0x00016830
        /*15d0*/ 	.short	0x010a
        /*15d2*/ 	.byte	0x3f
	.zero		1


	//   ....[83]....
        /*15d4*/ 	.word	0x0001b8a0
        /*15d8*/ 	.word	0x00000007
        /*15dc*/ 	.word	0x00016830
        /*15e0*/ 	.short	0x010a
        /*15e2*/ 	.byte	0x3f
	.zero		1


	//   ....[84]....
        /*15e4*/ 	.word	0x0001b8f0
        /*15e8*/ 	.word	0x00000007
        /*15ec*/ 	.word	0x00016850
        /*15f0*/ 	.short	0x010a
        /*15f2*/ 	.byte	0x3f
	.zero		1


	//   ....[85]....
        /*15f4*/ 	.word	0x0001b940
        /*15f8*/ 	.word	0x00000007
        /*15fc*/ 	.word	0x00016830
        /*1600*/ 	.short	0x010a
        /*1602*/ 	.byte	0x3f
	.zero		1


	//   ....[86]....
        /*1604*/ 	.word	0x0001b990
        /*1608*/ 	.word	0x00000007
        /*160c*/ 	.word	0x00016850
        /*1610*/ 	.short	0x010a
        /*1612*/ 	.byte	0x3f
	.zero		1


	//   ....[87]....
        /*1614*/ 	.word	0x0001b9e0
        /*1618*/ 	.word	0x0000000b
        /*161c*/ 	.word	0x00016850
        /*1620*/ 	.short	0x010a
        /*1622*/ 	.byte	0x3f
	.zero		1


	//   ....[88]....
        /*1624*/ 	.word	0x0001bf80
        /*1628*/ 	.word	0x00000016
        /*162c*/ 	.word	0x00016820
        /*1630*/ 	.short	0x010a
        /*1632*/ 	.byte	0x3f
	.zero		1


	//   ....[89]....
        /*1634*/ 	.word	0x0001bfd0
        /*1638*/ 	.word	0x00000005
        /*163c*/ 	.word	0x000168a0
        /*1640*/ 	.short	0x010a
        /*1642*/ 	.byte	0x3f
	.zero		1


	//   ....[90]....
        /*1644*/ 	.word	0x0001c020
        /*1648*/ 	.word	0x00000005
        /*164c*/ 	.word	0x000168c0
        /*1650*/ 	.short	0x010a
        /*1652*/ 	.byte	0x3f
	.zero		1


	//   ....[91]....
        /*1654*/ 	.word	0x0001c070
        /*1658*/ 	.word	0x00000005
        /*165c*/ 	.word	0x000168a0
        /*1660*/ 	.short	0x010a
        /*1662*/ 	.byte	0x3f
	.zero		1


	//   ....[92]....
        /*1664*/ 	.word	0x0001c0c0
        /*1668*/ 	.word	0x00000005
        /*166c*/ 	.word	0x000168c0
        /*1670*/ 	.short	0x010a
        /*1672*/ 	.byte	0x3f
	.zero		1


	//   ....[93]....
        /*1674*/ 	.word	0x0001c1e0
        /*1678*/ 	.word	0x00000003
        /*167c*/ 	.word	0x00016840
        /*1680*/ 	.short	0x010a
        /*1682*/ 	.byte	0x3f
	.zero		1


	//   ....[94]....
        /*1684*/ 	.word	0x0001dcb0
        /*1688*/ 	.word	0x00000016
        /*168c*/ 	.word	0x00016820
        /*1690*/ 	.short	0x010a
        /*1692*/ 	.byte	0x3f
	.zero		1


	//   ....[95]....
        /*1694*/ 	.word	0x0001dd00
        /*1698*/ 	.word	0x00000005
        /*169c*/ 	.word	0x00016840
        /*16a0*/ 	.short	0x010a
        /*16a2*/ 	.byte	0x3f
	.zero		1


	//   ....[96]....
        /*16a4*/ 	.word	0x0001e640
        /*16a8*/ 	.word	0x00000005
        /*16ac*/ 	.word	0x00016860
        /*16b0*/ 	.short	0x010a
        /*16b2*/ 	.byte	0x3f
	.zero		1


	//   ....[97]....
        /*16b4*/ 	.word	0x0001efb0
        /*16b8*/ 	.word	0x00000000
        /*16bc*/ 	.word	0x00016860
        /*16c0*/ 	.short	0x010a
        /*16c2*/ 	.byte	0x3f
	.zero		1


	//   ....[98]....
        /*16c4*/ 	.word	0x00020240
        /*16c8*/ 	.word	0x00000004
        /*16cc*/ 	.word	0x00016820
        /*16d0*/ 	.short	0x010a
        /*16d2*/ 	.byte	0x3f
	.zero		1


	//   ....[99]....
        /*16d4*/ 	.word	0x000203e0
        /*16d8*/ 	.word	0x00000005
        /*16dc*/ 	.word	0x00016840
        /*16e0*/ 	.short	0x010a
        /*16e2*/ 	.byte	0x3f
	.zero		1


	//   ....[100]....
        /*16e4*/ 	.word	0x00020430
        /*16e8*/ 	.word	0x00000019
        /*16ec*/ 	.word	0x00016840
        /*16f0*/ 	.short	0x010a
        /*16f2*/ 	.byte	0x3f
	.zero		1


	//   ....[101]....
        /*16f4*/ 	.word	0x00020480
        /*16f8*/ 	.word	0x00000005
        /*16fc*/ 	.word	0x00016860
        /*1700*/ 	.short	0x010a
        /*1702*/ 	.byte	0x3f
	.zero		1


	//----- nvinfo : EIATTR_NUM_MBARRIERS
	.align		4
.L_1615:
        /*1704*/ 	.byte	0x03, 0x38
        /*1706*/ 	.short	0x0016


	//----- nvinfo : EIATTR_EXIT_INSTR_OFFSETS
	.align		4
        /*1708*/ 	.byte	0x04, 0x1c
        /*170a*/ 	.short	(.L_1617 - .L_1616)


	//   ....[0]....
.L_1616:
        /*170c*/ 	.word	0x0001a510


	//----- nvinfo : EIATTR_MAX_THREADS
	.align		4
.L_1617:
        /*1710*/ 	.byte	0x04, 0x05
        /*1712*/ 	.short	(.L_1619 - .L_1618)
.L_1618:
        /*1714*/ 	.word	0x00000200
        /*1718*/ 	.word	0x00000001
        /*171c*/ 	.word	0x00000001


	//----- nvinfo : EIATTR_CRS_STACK_SIZE
	.align		4
.L_1619:
        /*1720*/ 	.byte	0x04, 0x1e
        /*1722*/ 	.short	(.L_1621 - .L_1620)
.L_1620:
        /*1724*/ 	.word	0x00000000


	//----- nvinfo : EIATTR_CBANK_PARAM_SIZE
	.align		4
.L_1621:
        /*1728*/ 	.byte	0x03, 0x19
        /*172a*/ 	.short	0x0af0


	//----- nvinfo : EIATTR_PARAM_CBANK
	.align		4
        /*172c*/ 	.byte	0x04, 0x0a
        /*172e*/ 	.short	(.L_1623 - .L_1622)
	.align		4
.L_1622:
        /*1730*/ 	.word	index@(.nv.constant0._ZN7cutlass13device_kernelIN5flash11enable_sm90INS1_16FlashAttnFwdSm90INS1_25CollectiveMainloopFwdSm90ILi2EN4cute5tupleIJNS5_1CILi1EEES8_S8_EEENS6_IJNS7_ILi192EEENS7_ILi128EEENS7_ILi64EEEEEELi64ENS_10bfloat16_tEfNS_4arch4Sm90ELb1ELb0ELb1ELb1ELb1ELb1ELb0ELb1ELb1ELb1ELb0ELb0EEENS1_21CollectiveEpilogueFwdINS6_IJSA_SC_SB_EEES9_SE_SG_Li384ELb1ELb1ELb0ELb0EEENS1_36VarlenDynamicPersistentTileSchedulerILi192ELi128ELi384ELi128ELb0ELb1ELb1ELb1ELb1ELb1EEEEEEEEEvNT_6ParamsE)
        /*1734*/ 	.short	0x0210
        /*1736*/ 	.short	0x0af0


	//----- nvinfo : EIATTR_SW_WAR
	.align		4
.L_1623:
        /*1738*/ 	.byte	0x04, 0x36
        /*173a*/ 	.short	(.L_1625 - .L_1624)
.L_1624:
        /*173c*/ 	.word	0x00000008
.L_1625:


//--------------------- .nv.callgraph             --------------------------
	.section	.nv.callgraph,"",@"SHT_CUDA_CALLGRAPH"
	.align	4
	.sectionentsize	8
	.align		4
        /*0000*/ 	.word	0x00000000
	.align		4
        /*0004*/ 	.word	0xffffffff
	.align		4
        /*0008*/ 	.word	index@(_ZN7cutlass13device_kernelIN5flash11enable_sm90INS1_16FlashAttnFwdSm90INS1_25CollectiveMainloopFwdSm90ILi2EN4cute5tupleIJNS5_1CILi1EEES8_S8_EEENS6_IJNS7_ILi128EEENS7_ILi80EEENS7_ILi256EEEEEELi256ENS_10bfloat16_tEfNS_4arch4Sm90ELb0ELb0ELb1ELb0ELb1ELb0ELb0ELb1ELb1ELb1ELb0ELb0EEENS1_21CollectiveEpilogueFwdINS6_IJSA_SC_SB_EEES9_SE_SG_Li256ELb0ELb1ELb0ELb0EEENS1_29StaticPersistentTileSchedulerILb0EEEEEEEEEvNT_6ParamsE)
	.align		4
        /*000c*/ 	.word	index@(__assertfail)
	.align		4
        /*0010*/ 	.word	index@(_ZN7cutlass13device_kernelIN5flash11enable_sm90INS1_16FlashAttnFwdSm90INS1_25CollectiveMainloopFwdSm90ILi2EN4cute5tupleIJNS5_1CILi1EEES8_S8_EEENS6_IJNS7_ILi128EEENS7_ILi80EEENS7_ILi256EEEEEELi256ENS_10bfloat16_tEfNS_4arch4Sm90ELb0ELb0ELb1ELb1ELb1ELb0ELb0ELb1ELb1ELb1ELb0ELb0EEENS1_21CollectiveEpilogueFwdINS6_IJSA_SC_SB_EEES9_SE_SG_Li256ELb1ELb1ELb0ELb0EEENS1_36VarlenDynamicPersistentTileSchedulerILi128ELi80ELi256ELi128ELb0ELb1ELb1ELb0ELb1ELb1EEEEEEEEEvNT_6ParamsE)
	.align		4
        /*0014*/ 	.word	index@(__assertfail)
	.align		4
        /*0018*/ 	.word	index@(_ZN7cutlass13device_kernelIN5flash11enable_sm90INS1_16FlashAttnFwdSm90INS1_25CollectiveMainloopFwdSm90ILi2EN4cute5tupleIJNS5_1CILi1EEES8_S8_EEENS6_IJNS7_ILi128EEENS7_ILi80EEENS7_ILi256EEEEEELi256ENS_10bfloat16_tEfNS_4arch4Sm90ELb0ELb0ELb1ELb1ELb1ELb1ELb0ELb1ELb1ELb1ELb0ELb0EEENS1_21CollectiveEpilogueFwdINS6_IJSA_SC_SB_EEES9_SE_SG_Li256ELb1ELb1ELb0ELb0EEENS1_36VarlenDynamicPersistentTileSchedulerILi128ELi80ELi256ELi128ELb0ELb1ELb1ELb0ELb1ELb1EEEEEEEEEvNT_6ParamsE)
	.align		4
        /*001c*/ 	.word	index@(__assertfail)
	.align		4
        /*0020*/ 	.word	index@(_ZN7cutlass13device_kernelIN5flash11enable_sm90INS1_16FlashAttnFwdSm90INS1_25CollectiveMainloopFwdSm90ILi2EN4cute5tupleIJNS5_1CILi1EEES8_S8_EEENS6_IJNS7_ILi128EEENS7_ILi64EEENS7_ILi256EEEEEELi256ENS_10bfloat16_tEfNS_4arch4Sm90ELb0ELb1ELb1ELb0ELb1ELb0ELb0ELb1ELb1ELb1ELb0ELb0EEENS1_21CollectiveEpilogueFwdINS6_IJSA_SC_SB_EEES9_SE_SG_Li256ELb0ELb1ELb0ELb0EEENS1_30DynamicPersistentTileSchedulerILi256ELi128ELb0ELb1ELb1EEEEEEEEEvNT_6ParamsE)
	.align		4
        /*0024*/ 	.word	index@(__assertfail)
	.align		4
        /*0028*/ 	.word	index@(_ZN7cutlass13device_kernelIN5flash11enable_sm90INS1_16FlashAttnFwdSm90INS1_25CollectiveMainloopFwdSm90ILi2EN4cute5tupleIJNS5_1CILi1EEES8_S8_EEENS6_IJNS7_ILi128EEENS7_ILi64EEENS7_ILi256EEEEEELi256ENS_10bfloat16_tEfNS_4arch4Sm90ELb0ELb1ELb1ELb1ELb1ELb0ELb0ELb1ELb1ELb1ELb0ELb0EEENS1_21CollectiveEpilogueFwdINS6_IJSA_SC_SB_EEES9_SE_SG_Li256ELb1ELb1ELb0ELb0EEENS1_36VarlenDynamicPersistentTileSchedulerILi128ELi64ELi256ELi128ELb0ELb1ELb1ELb1ELb0ELb1EEEEEEEEEvNT_6ParamsE)
	.align		4
        /*002c*/ 	.word	index@(__assertfail)
	.align		4
        /*0030*/ 	.word	index@(_ZN7cutlass13device_kernelIN5flash11enable_sm90INS1_16FlashAttnFwdSm90INS1_25CollectiveMainloopFwdSm90ILi2EN4cute5tupleIJNS5_1CILi1EEES8_S8_EEENS6_IJNS7_ILi128EEENS7_ILi64EEENS7_ILi256EEEEEELi256ENS_10bfloat16_tEfNS_4arch4Sm90ELb0ELb1ELb1ELb1ELb1ELb1ELb0ELb1ELb1ELb1ELb0ELb0EEENS1_21CollectiveEpilogueFwdINS6_IJSA_SC_SB_EEES9_SE_SG_Li256ELb1ELb1ELb0ELb0EEENS1_36VarlenDynamicPersistentTileSchedulerILi128ELi64ELi256ELi128ELb0ELb1ELb1ELb1ELb0ELb1EEEEEEEEEvNT_6ParamsE)
	.align		4
        /*0034*/ 	.word	index@(__assertfail)
	.align		4
        /*0038*/ 	.word	index@(_ZN7cutlass13device_kernelIN5flash11enable_sm90INS1_16FlashAttnFwdSm90INS1_25CollectiveMainloopFwdSm90ILi2EN4cute5tupleIJNS5_1CILi1EEES8_S8_EEENS6_IJNS7_ILi128EEENS7_ILi80EEENS7_ILi256EEEEEELi256ENS_10bfloat16_tEfNS_4arch4Sm90ELb1ELb0ELb1ELb0ELb1ELb0ELb0ELb1ELb1ELb1ELb0ELb0EEENS1_21CollectiveEpilogueFwdINS6_IJSA_SC_SB_EEES9_SE_SG_Li256ELb0ELb1ELb0ELb0EEENS1_30DynamicPersistentTileSchedulerILi256ELi128ELb0ELb1ELb1EEEEEEEEEvNT_6ParamsE)
	.align		4
        /*003c*/ 	.word	index@(__assertfail)
	.align		4
        /*0040*/ 	.word	index@(_ZN7cutlass13device_kernelIN5flash11enable_sm90INS1_16FlashAttnFwdSm90INS1_25CollectiveMainloopFwdSm90ILi2EN4cute5tupleIJNS5_1CILi1EEES8_S8_EEENS6_IJNS7_ILi128EEENS7_ILi80EEENS7_ILi256EEEEEELi256ENS_10bfloat16_tEfNS_4arch4Sm90ELb1ELb0ELb1ELb1ELb1ELb0ELb0ELb1ELb1ELb1ELb0ELb0EEENS1_21CollectiveEpilogueFwdINS6_IJSA_SC_SB_EEES9_SE_SG_Li256ELb1ELb1ELb0ELb0EEENS1_36VarlenDynamicPersistentTileSchedulerILi128ELi80ELi256ELi128ELb0ELb1ELb1ELb1ELb1ELb1EEEEEEEEEvNT_6ParamsE)
	.align		4
        /*0044*/ 	.word	index@(__assertfail)
	.align		4
        /*0048*/ 	.word	index@(_ZN7cutlass13device_kernelIN5flash11enable_sm90INS1_16FlashAttnFwdSm90INS1_25CollectiveMainloopFwdSm90ILi2EN4cute5tupleIJNS5_1CILi1EEES8_S8_EEENS6_IJNS7_ILi128EEENS7_ILi80EEENS7_ILi256EEEEEELi256ENS_10bfloat16_tEfNS_4arch4Sm90ELb1ELb0ELb1ELb1ELb1ELb1ELb0ELb1ELb1ELb1ELb0ELb0EEENS1_21CollectiveEpilogueFwdINS6_IJSA_SC_SB_EEES9_SE_SG_Li256ELb1ELb1ELb0ELb0EEENS1_36VarlenDynamicPersistentTileSchedulerILi128ELi80ELi256ELi128ELb0ELb1ELb1ELb1ELb1ELb1EEEEEEEEEvNT_6ParamsE)
	.align		4
        /*004c*/ 	.word	index@(__assertfail)
	.align		4
        /*0050*/ 	.word	index@(_ZN7cutlass13device_kernelIN5flash11enable_sm90INS1_16FlashAttnFwdSm90INS1_25CollectiveMainloopFwdSm90ILi2EN4cute5tupleIJNS5_1CILi1EEES8_S8_EEENS6_IJNS7_ILi128EEENS7_ILi96EEENS7_ILi192EEEEEELi192ENS_10bfloat16_tEfNS_4arch4Sm90ELb0ELb0ELb1ELb0ELb1ELb0ELb0ELb1ELb1ELb1ELb0ELb0EEENS1_21CollectiveEpilogueFwdINS6_IJSA_SC_SB_EEES9_SE_SG_Li256ELb0ELb1ELb0ELb0EEENS1_29StaticPersistentTileSchedulerILb0EEEEEEEEEvNT_6ParamsE)
	.align		4
        /*0054*/ 	.word	index@(__assertfail)
	.align		4
        /*0058*/ 	.word	index@(_ZN7cutlass13device_kernelIN5flash11enable_sm90INS1_16FlashAttnFwdSm90INS1_25CollectiveMainloopFwdSm90ILi2EN4cute5tupleIJNS5_1CILi1EEES8_S8_EEENS6_IJNS7_ILi128EEENS7_ILi96EEENS7_ILi192EEEEEELi192ENS_10bfloat16_tEfNS_4arch4Sm90ELb0ELb0ELb1ELb1ELb1ELb0ELb0ELb1ELb1ELb1ELb0ELb0EEENS1_21CollectiveEpilogueFwdINS6_IJSA_SC_SB_EEES9_SE_SG_Li256ELb1ELb1ELb0ELb0EEENS1_36VarlenDynamicPersistentTileSchedulerILi128ELi96ELi256ELi128ELb0ELb1ELb1ELb0ELb1ELb1EEEEEEEEEvNT_6ParamsE)
	.align		4
        /*005c*/ 	.word	index@(__assertfail)
	.align		4
        /*0060*/ 	.word	index@(_ZN7cutlass13device_kernelIN5flash11enable_sm90INS1_16FlashAttnFwdSm90INS1_25CollectiveMainloopFwdSm90ILi2EN4cute5tupleIJNS5_1CILi1EEES8_S8_EEENS6_IJNS7_ILi128EEENS7_ILi96EEENS7_ILi192EEEEEELi192ENS_10bfloat16_tEfNS_4arch4Sm90ELb0ELb0ELb1ELb1ELb1ELb1ELb0ELb1ELb1ELb1ELb0ELb0EEENS1_21CollectiveEpilogueFwdINS6_IJSA_SC_SB_EEES9_SE_SG_Li256ELb1ELb1ELb0ELb0EEENS1_36VarlenDynamicPersistentTileSchedulerILi128ELi96ELi256ELi128ELb0ELb1ELb1ELb0ELb1ELb1EEEEEEEEEvNT_6ParamsE)
	.align		4
        /*0064*/ 	.word	index@(__assertfail)
	.align		4
        /*0068*/ 	.word	index@(_ZN7cutlass13device_kernelIN5flash11enable_sm90INS1_16FlashAttnFwdSm90INS1_25CollectiveMainloopFwdSm90ILi2EN4cute5tupleIJNS5_1CILi1EEES8_S8_EEENS6_IJNS7_ILi128EEENS7_ILi96EEENS7_ILi192EEEEEELi192ENS_10bfloat16_tEfNS_4arch4Sm90ELb0ELb1ELb1ELb0ELb1ELb0ELb0ELb1ELb1ELb1ELb0ELb0EEENS1_21CollectiveEpilogueFwdINS6_IJSA_SC_SB_EEES9_SE_SG_Li256ELb0ELb1ELb0ELb0EEENS1_30DynamicPersistentTileSchedulerILi256ELi128ELb0ELb1ELb1EEEEEEEEEvNT_6ParamsE)
	.align		4
        /*006c*/ 	.word	index@(__assertfail)
	.align		4
        /*0070*/ 	.word	index@(_ZN7cutlass13device_kernelIN5flash11enable_sm90INS1_16FlashAttnFwdSm90INS1_25CollectiveMainloopFwdSm90ILi2EN4cute5tupleIJNS5_1CILi1EEES8_S8_EEENS6_IJNS7_ILi128EEENS7_ILi96EEENS7_ILi192EEEEEELi192ENS_10bfloat16_tEfNS_4arch4Sm90ELb0ELb1ELb1ELb1ELb1ELb0ELb0ELb1ELb1ELb1ELb0ELb0EEENS1_21CollectiveEpilogueFwdINS6_IJSA_SC_SB_EEES9_SE_SG_Li256ELb1ELb1ELb0ELb0EEENS1_36VarlenDynamicPersistentTileSchedulerILi128ELi96ELi256ELi128ELb0ELb1ELb1ELb1ELb0ELb1EEEEEEEEEvNT_6ParamsE)
	.align		4
        /*0074*/ 	.word	index@(__assertfail)
	.align		4
        /*0078*/ 	.word	index@(_ZN7cutlass13device_kernelIN5flash11enable_sm90INS1_16FlashAttnFwdSm90INS1_25CollectiveMainloopFwdSm90ILi2EN4cute5tupleIJNS5_1CILi1EEES8_S8_EEENS6_IJNS7_ILi128EEENS7_ILi96EEENS7_ILi192EEEEEELi192ENS_10bfloat16_tEfNS_4arch4Sm90ELb0ELb1ELb1ELb1ELb1ELb1ELb0ELb1ELb1ELb1ELb0ELb0EEENS1_21CollectiveEpilogueFwdINS6_IJSA_SC_SB_EEES9_SE_SG_Li256ELb1ELb1ELb0ELb0EEENS1_36VarlenDynamicPersistentTileSchedulerILi128ELi96ELi256ELi128ELb0ELb1ELb1ELb1ELb0ELb1EEEEEEEEEvNT_6ParamsE)
	.align		4
        /*007c*/ 	.word	index@(__assertfail)
	.align		4
        /*0080*/ 	.word	index@(_ZN7cutlass13device_kernelIN5flash11enable_sm90INS1_16FlashAttnFwdSm90INS1_25CollectiveMainloopFwdSm90ILi2EN4cute5tupleIJNS5_1CILi1EEES8_S8_EEENS6_IJNS7_ILi128EEENS7_ILi96EEENS7_ILi192EEEEEELi192ENS_10bfloat16_tEfNS_4arch4Sm90ELb1ELb0ELb1ELb0ELb1ELb0ELb0ELb1ELb1ELb1ELb0ELb0EEENS1_21CollectiveEpilogueFwdINS6_IJSA_SC_SB_EEES9_SE_SG_Li256ELb0ELb1ELb0ELb0EEENS1_30DynamicPersistentTileSchedulerILi256ELi128ELb0ELb1ELb1EEEEEEEEEvNT_6ParamsE)
	.align		4
        /*0084*/ 	.word	index@(__assertfail)
	.align		4
        /*0088*/ 	.word	index@(_ZN7cutlass13device_kernelIN5flash11enable_sm90INS1_16FlashAttnFwdSm90INS1_25CollectiveMainloopFwdSm90ILi2EN4cute5tupleIJNS5_1CILi1EEES8_S8_EEENS6_IJNS7_ILi128EEENS7_ILi96EEENS7_ILi192EEEEEELi192ENS_10bfloat16_tEfNS_4arch4Sm90ELb1ELb0ELb1ELb1ELb1ELb0ELb0ELb1ELb1ELb1ELb0ELb0EEENS1_21CollectiveEpilogueFwdINS6_IJSA_SC_SB_EEES9_SE_SG_Li256ELb1ELb1ELb0ELb0EEENS1_36VarlenDynamicPersistentTileSchedulerILi128ELi96ELi256ELi128ELb0ELb1ELb1ELb1ELb1ELb1EEEEEEEEEvNT_6ParamsE)
	.align		4
        /*008c*/ 	.word	index@(__assertfail)
	.align		4
        /*0090*/ 	.word	index@(_ZN7cutlass13device_kernelIN5flash11enable_sm90INS1_16FlashAttnFwdSm90INS1_25CollectiveMainloopFwdSm90ILi2EN4cute5tupleIJNS5_1CILi1EEES8_S8_EEENS6_IJNS7_ILi128EEENS7_ILi96EEENS7_ILi192EEEEEELi192ENS_10bfloat16_tEfNS_4arch4Sm90ELb1ELb0ELb1ELb1ELb1ELb1ELb0ELb1ELb1ELb1ELb0ELb0EEENS1_21CollectiveEpilogueFwdINS6_IJSA_SC_SB_EEES9_SE_SG_Li256ELb1ELb1ELb0ELb0EEENS1_36VarlenDynamicPersistentTileSchedulerILi128ELi96ELi256ELi128ELb0ELb1ELb1ELb1ELb1ELb1EEEEEEEEEvNT_6ParamsE)
	.align		4
        /*0094*/ 	.word	index@(__assertfail)
	.align		4
        /*0098*/ 	.word	index@(_ZN7cutlass13device_kernelIN5flash11enable_sm90INS1_16FlashAttnFwdSm90INS1_25CollectiveMainloopFwdSm90ILi2EN4cute5tupleIJNS5_1CILi1EEES8_S8_EEENS6_IJNS7_ILi128EEESA_SA_EEELi128ENS_10bfloat16_tEfNS_4arch4Sm90ELb0ELb0ELb1ELb0ELb1ELb0ELb0ELb1ELb1ELb1ELb0ELb0EEENS1_21CollectiveEpilogueFwdISB_S9_SC_SE_Li256ELb0ELb1ELb0ELb0EEENS1_29StaticPersistentTileSchedulerILb0EEEEEEEEEvNT_6ParamsE)
	.align		4
        /*009c*/ 	.word	index@(__assertfail)
	.align		4
        /*00a0*/ 	.word	index@(_ZN7cutlass13device_kernelIN5flash11enable_sm90INS1_16FlashAttnFwdSm90INS1_25CollectiveMainloopFwdSm90ILi2EN4cute5tupleIJNS5_1CILi1EEES8_S8_EEENS6_IJNS7_ILi128EEESA_SA_EEELi128ENS_10bfloat16_tEfNS_4arch4Sm90ELb0ELb0ELb1ELb1ELb1ELb0ELb0ELb1ELb1ELb1ELb0ELb0EEENS1_21CollectiveEpilogueFwdISB_S9_SC_SE_Li256ELb1ELb1ELb0ELb0EEENS1_36VarlenDynamicPersistentTileSchedulerILi128ELi128ELi256ELi128ELb0ELb1ELb1ELb0ELb1ELb1EEEEEEEEEvNT_6ParamsE)
	.align		4
        /*00a4*/ 	.word	index@(__assertfail)
	.align		4
        /*00a8*/ 	.word	index@(_ZN7cutlass13device_kernelIN5flash11enable_sm90INS1_16FlashAttnFwdSm90INS1_25CollectiveMainloopFwdSm90ILi2EN4cute5tupleIJNS5_1CILi1EEES8_S8_EEENS6_IJNS7_ILi128EEESA_SA_EEELi128ENS_10bfloat16_tEfNS_4arch4Sm90ELb0ELb0ELb1ELb1ELb1ELb1ELb0ELb1ELb1ELb1ELb0ELb0EEENS1_21CollectiveEpilogueFwdISB_S9_SC_SE_Li256ELb1ELb1ELb0ELb0EEENS1_36VarlenDynamicPersistentTileSchedulerILi128ELi128ELi256ELi128ELb0ELb1ELb1ELb0ELb1ELb1EEEEEEEEEvNT_6ParamsE)
	.align		4
        /*00ac*/ 	.word	index@(__assertfail)
	.align		4
        /*00b0*/ 	.word	index@(_ZN7cutlass13device_kernelIN5flash11enable_sm90INS1_16FlashAttnFwdSm90INS1_25CollectiveMainloopFwdSm90ILi2EN4cute5tupleIJNS5_1CILi1EEES8_S8_EEENS6_IJNS7_ILi128EEESA_SA_EEELi128ENS_10bfloat16_tEfNS_4arch4Sm90ELb0ELb1ELb1ELb0ELb1ELb0ELb0ELb1ELb1ELb1ELb0ELb0EEENS1_21CollectiveEpilogueFwdISB_S9_SC_SE_Li256ELb0ELb1ELb0ELb0EEENS1_30DynamicPersistentTileSchedulerILi256ELi128ELb0ELb1ELb1EEEEEEEEEvNT_6ParamsE)
	.align		4
        /*00b4*/ 	.word	index@(__assertfail)
	.align		4
        /*00b8*/ 	.word	index@(_ZN7cutlass13device_kernelIN5flash11enable_sm90INS1_16FlashAttnFwdSm90INS1_25CollectiveMainloopFwdSm90ILi2EN4cute5tupleIJNS5_1CILi1EEES8_S8_EEENS6_IJNS7_ILi128EEESA_SA_EEELi128ENS_10bfloat16_tEfNS_4arch4Sm90ELb0ELb1ELb1ELb1ELb1ELb0ELb0ELb1ELb1ELb1ELb0ELb0EEENS1_21CollectiveEpilogueFwdISB_S9_SC_SE_Li256ELb1ELb1ELb0ELb0EEENS1_36VarlenDynamicPersistentTileSchedulerILi128ELi128ELi256ELi128ELb0ELb1ELb1ELb1ELb0ELb1EEEEEEEEEvNT_6ParamsE)
	.align		4
        /*00bc*/ 	.word	index@(__assertfail)
	.align		4
        /*00c0*/ 	.word	index@(_ZN7cutlass13device_kernelIN5flash11enable_sm90INS1_16FlashAttnFwdSm90INS1_25CollectiveMainloopFwdSm90ILi2EN4cute5tupleIJNS5_1CILi1EEES8_S8_EEENS6_IJNS7_ILi128EEESA_SA_EEELi128ENS_10bfloat16_tEfNS_4arch4Sm90ELb0ELb1ELb1ELb1ELb1ELb1ELb0ELb1ELb1ELb1ELb0ELb0EEENS1_21CollectiveEpilogueFwdISB_S9_SC_SE_Li256ELb1ELb1ELb0ELb0EEENS1_36VarlenDynamicPersistentTileSchedulerILi128ELi128ELi256ELi128ELb0ELb1ELb1ELb1ELb0ELb1EEEEEEEEEvNT_6ParamsE)
	.align		4
        /*00c4*/ 	.word	index@(__assertfail)
	.align		4
        /*00c8*/ 	.word	index@(_ZN7cutlass13device_kernelIN5flash11enable_sm90INS1_16FlashAttnFwdSm90INS1_25CollectiveMainloopFwdSm90ILi2EN4cute5tupleIJNS5_1CILi1EEES8_S8_EEENS6_IJNS7_ILi128EEESA_SA_EEELi128ENS_10bfloat16_tEfNS_4arch4Sm90ELb1ELb0ELb1ELb0ELb1ELb0ELb0ELb1ELb1ELb1ELb0ELb0EEENS1_21CollectiveEpilogueFwdISB_S9_SC_SE_Li256ELb0ELb1ELb0ELb0EEENS1_30DynamicPersistentTileSchedulerILi256ELi128ELb0ELb1ELb1EEEEEEEEEvNT_6ParamsE)
	.align		4
        /*00cc*/ 	.word	index@(__assertfail)
	.align		4
        /*00d0*/ 	.word	index@(_ZN7cutlass13device_kernelIN5flash11enable_sm90INS1_16FlashAttnFwdSm90INS1_25CollectiveMainloopFwdSm90ILi2EN4cute5tupleIJNS5_1CILi1EEES8_S8_EEENS6_IJNS7_ILi128EEESA_SA_EEELi128ENS_10bfloat16_tEfNS_4arch4Sm90ELb1ELb0ELb1ELb1ELb1ELb0ELb0ELb1ELb1ELb1ELb0ELb0EEENS1_21CollectiveEpilogueFwdISB_S9_SC_SE_Li256ELb1ELb1ELb0ELb0EEENS1_36VarlenDynamicPersistentTileSchedulerILi128ELi128ELi256ELi128ELb0ELb1ELb1ELb1ELb1ELb1EEEEEEEEEvNT_6ParamsE)
	.align		4
        /*00d4*/ 	.word	index@(__assertfail)
	.align		4
        /*00d8*/ 	.word	index@(_ZN7cutlass13device_kernelIN5flash11enable_sm90INS1_16FlashAttnFwdSm90INS1_25CollectiveMainloopFwdSm90ILi2EN4cute5tupleIJNS5_1CILi1EEES8_S8_EEENS6_IJNS7_ILi128EEESA_SA_EEELi128ENS_10bfloat16_tEfNS_4arch4Sm90ELb1ELb0ELb1ELb1ELb1ELb1ELb0ELb1ELb1ELb1ELb0ELb0EEENS1_21CollectiveEpilogueFwdISB_S9_SC_SE_Li256ELb1ELb1ELb0ELb0EEENS1_36VarlenDynamicPersistentTileSchedulerILi128ELi128ELi256ELi128ELb0ELb1ELb1ELb1ELb1ELb1EEEEEEEEEvNT_6ParamsE)
	.align		4
        /*00dc*/ 	.word	index@(__assertfail)
	.align		4
        /*00e0*/ 	.word	index@(_ZN7cutlass13device_kernelIN5flash11enable_sm90INS1_16FlashAttnFwdSm90INS1_25CollectiveMainloopFwdSm90ILi2EN4cute5tupleIJNS5_1CILi1EEES8_S8_EEENS6_IJNS7_ILi192EEENS7_ILi128EEENS7_ILi96EEEEEELi96ENS_10bfloat16_tEfNS_4arch4Sm90ELb0ELb0ELb1ELb0ELb1ELb0ELb0ELb0ELb1ELb1ELb0ELb0EEENS1_21CollectiveEpilogueFwdINS6_IJSA_SC_SB_EEES9_SE_SG_Li384ELb0ELb1ELb0ELb0EEENS1_29StaticPersistentTileSchedulerILb0EEEEEEEEEvNT_6ParamsE)
	.align		4
        /*00e4*/ 	.word	index@(__assertfail)
	.align		4
        /*00e8*/ 	.word	index@(_ZN7cutlass13device_kernelIN5flash11enable_sm90INS1_16FlashAttnFwdSm90INS1_25CollectiveMainloopFwdSm90ILi2EN4cute5tupleIJNS5_1CILi1EEES8_S8_EEENS6_IJNS7_ILi192EEENS7_ILi128EEENS7_ILi96EEEEEELi96ENS_10bfloat16_tEfNS_4arch4Sm90ELb0ELb0ELb1ELb1ELb1ELb0ELb0ELb0ELb1ELb1ELb0ELb0EEENS1_21CollectiveEpilogueFwdINS6_IJSA_SC_SB_EEES9_SE_SG_Li384ELb1ELb1ELb0ELb0EEENS1_36VarlenDynamicPersistentTileSchedulerILi192ELi128ELi384ELi128ELb0ELb1ELb1ELb0ELb1ELb1EEEEEEEEEvNT_6ParamsE)
	.align		4
        /*00ec*/ 	.word	index@(__assertfail)
	.align		4
        /*00f0*/ 	.word	index@(_ZN7cutlass13device_kernelIN5flash11enable_sm90INS1_16FlashAttnFwdSm90INS1_25CollectiveMainloopFwdSm90ILi2EN4cute5tupleIJNS5_1CILi1EEES8_S8_EEENS6_IJNS7_ILi192EEENS7_ILi128EEENS7_ILi96EEEEEELi96ENS_10bfloat16_tEfNS_4arch4Sm90ELb0ELb0ELb1ELb1ELb1ELb1ELb0ELb0ELb1ELb1ELb0ELb0EEENS1_21CollectiveEpilogueFwdINS6_IJSA_SC_SB_EEES9_SE_SG_Li384ELb1ELb1ELb0ELb0EEENS1_36VarlenDynamicPersistentTileSchedulerILi192ELi128ELi384ELi128ELb0ELb1ELb1ELb0ELb1ELb1EEEEEEEEEvNT_6ParamsE)
	.align		4
        /*00f4*/ 	.word	index@(__assertfail)
	.align		4
        /*00f8*/ 	.word	index@(_ZN7cutlass13device_kernelIN5flash11enable_sm90INS1_16FlashAttnFwdSm90INS1_25CollectiveMainloopFwdSm90ILi2EN4cute5tupleIJNS5_1CILi1EEES8_S8_EEENS6_IJNS7_ILi192EEENS7_ILi128EEENS7_ILi96EEEEEELi96ENS_10bfloat16_tEfNS_4arch4Sm90ELb0ELb1ELb1ELb0ELb1ELb0ELb0ELb0ELb1ELb1ELb0ELb0EEENS1_21CollectiveEpilogueFwdINS6_IJSA_SC_SB_EEES9_SE_SG_Li384ELb0ELb1ELb0ELb0EEENS1_30DynamicPersistentTileSchedulerILi384ELi128ELb0ELb1ELb1EEEEEEEEEvNT_6ParamsE)
	.align		4
        /*00fc*/ 	.word	index@(__assertfail)
	.align		4
        /*0100*/ 	.word	index@(_ZN7cutlass13device_kernelIN5flash11enable_sm90INS1_16FlashAttnFwdSm90INS1_25CollectiveMainloopFwdSm90ILi2EN4cute5tupleIJNS5_1CILi1EEES8_S8_EEENS6_IJNS7_ILi192EEENS7_ILi128EEENS7_ILi96EEEEEELi96ENS_10bfloat16_tEfNS_4arch4Sm90ELb0ELb1ELb1ELb1ELb1ELb0ELb0ELb0ELb1ELb1ELb0ELb0EEENS1_21CollectiveEpilogueFwdINS6_IJSA_SC_SB_EEES9_SE_SG_Li384ELb1ELb1ELb0ELb0EEENS1_36VarlenDynamicPersistentTileSchedulerILi192ELi128ELi384ELi128ELb0ELb1ELb1ELb1ELb0ELb1EEEEEEEEEvNT_6ParamsE)
	.align		4
        /*0104*/ 	.word	index@(__assertfail)
	.align		4
        /*0108*/ 	.word	index@(_ZN7cutlass13device_kernelIN5flash11enable_sm90INS1_16FlashAttnFwdSm90INS1_25CollectiveMainloopFwdSm90ILi2EN4cute5tupleIJNS5_1CILi1EEES8_S8_EEENS6_IJNS7_ILi192EEENS7_ILi128EEENS7_ILi96EEEEEELi96ENS_10bfloat16_tEfNS_4arch4Sm90ELb0ELb1ELb1ELb1ELb1ELb1ELb0ELb0ELb1ELb1ELb0ELb0EEENS1_21CollectiveEpilogueFwdINS6_IJSA_SC_SB_EEES9_SE_SG_Li384ELb1ELb1ELb0ELb0EEENS1_36VarlenDynamicPersistentTileSchedulerILi192ELi128ELi384ELi128ELb0ELb1ELb1ELb1ELb0ELb1EEEEEEEEEvNT_6ParamsE)
	.align		4
        /*010c*/ 	.word	index@(__assertfail)
	.align		4
        /*0110*/ 	.word	index@(_ZN7cutlass13device_kernelIN5flash11enable_sm90INS1_16FlashAttnFwdSm90INS1_25CollectiveMainloopFwdSm90ILi2EN4cute5tupleIJNS5_1CILi1EEES8_S8_EEENS6_IJNS7_ILi192EEENS7_ILi128EEENS7_ILi96EEEEEELi96ENS_10bfloat16_tEfNS_4arch4Sm90ELb1ELb0ELb1ELb0ELb1ELb0ELb0ELb0ELb1ELb1ELb0ELb0EEENS1_21CollectiveEpilogueFwdINS6_IJSA_SC_SB_EEES9_SE_SG_Li384ELb0ELb1ELb0ELb0EEENS1_30DynamicPersistentTileSchedulerILi384ELi128ELb0ELb1ELb1EEEEEEEEEvNT_6ParamsE)
	.align		4
        /*0114*/ 	.word	index@(__assertfail)
	.align		4
        /*0118*/ 	.word	index@(_ZN7cutlass13device_kernelIN5flash11enable_sm90INS1_16FlashAttnFwdSm90INS1_25CollectiveMainloopFwdSm90ILi2EN4cute5tupleIJNS5_1CILi1EEES8_S8_EEENS6_IJNS7_ILi192EEENS7_ILi128EEENS7_ILi96EEEEEELi96ENS_10bfloat16_tEfNS_4arch4Sm90ELb1ELb0ELb1ELb1ELb1ELb0ELb0ELb0ELb1ELb1ELb0ELb0EEENS1_21CollectiveEpilogueFwdINS6_IJSA_SC_SB_EEES9_SE_SG_Li384ELb1ELb1ELb0ELb0EEENS1_36VarlenDynamicPersistentTileSchedulerILi192ELi128ELi384ELi128ELb0ELb1ELb1ELb1ELb1ELb1EEEEEEEEEvNT_6ParamsE)
	.align		4
        /*011c*/ 	.word	index@(__assertfail)
	.align		4
        /*0120*/ 	.word	index@(_ZN7cutlass13device_kernelIN5flash11enable_sm90INS1_16FlashAttnFwdSm90INS1_25CollectiveMainloopFwdSm90ILi2EN4cute5tupleIJNS5_1CILi1EEES8_S8_EEENS6_IJNS7_ILi192EEENS7_ILi128EEENS7_ILi96EEEEEELi96ENS_10bfloat16_tEfNS_4arch4Sm90ELb1ELb0ELb1ELb1ELb1ELb1ELb0ELb0ELb1ELb1ELb0ELb0EEENS1_21CollectiveEpilogueFwdINS6_IJSA_SC_SB_EEES9_SE_SG_Li384ELb1ELb1ELb0ELb0EEENS1_36VarlenDynamicPersistentTileSchedulerILi192ELi128ELi384ELi128ELb0ELb1ELb1ELb1ELb1ELb1EEEEEEEEEvNT_6ParamsE)
	.align		4
        /*0124*/ 	.word	index@(__assertfail)
	.align		4
        /*0128*/ 	.word	index@(_ZN7cutlass13device_kernelIN5flash11enable_sm90INS1_16FlashAttnFwdSm90INS1_25CollectiveMainloopFwdSm90ILi2EN4cute5tupleIJNS5_1CILi1EEES8_S8_EEENS6_IJNS7_ILi192EEENS7_ILi128EEENS7_ILi64EEEEEELi64ENS_10bfloat16_tEfNS_4arch4Sm90ELb0ELb0ELb1ELb0ELb1ELb0ELb0ELb1ELb1ELb1ELb0ELb0EEENS1_21CollectiveEpilogueFwdINS6_IJSA_SC_SB_EEES9_SE_SG_Li384ELb0ELb1ELb0ELb0EEENS1_29StaticPersistentTileSchedulerILb0EEEEEEEEEvNT_6ParamsE)
	.align		4
        /*012c*/ 	.word	index@(__assertfail)
	.align		4
        /*0130*/ 	.word	index@(_ZN7cutlass13device_kernelIN5flash11enable_sm90INS1_16FlashAttnFwdSm90INS1_25CollectiveMainloopFwdSm90ILi2EN4cute5tupleIJNS5_1CILi1EEES8_S8_EEENS6_IJNS7_ILi192EEENS7_ILi128EEENS7_ILi64EEEEEELi64ENS_10bfloat16_tEfNS_4arch4Sm90ELb0ELb0ELb1ELb1ELb1ELb0ELb0ELb1ELb1ELb1ELb0ELb0EEENS1_21CollectiveEpilogueFwdINS6_IJSA_SC_SB_EEES9_SE_SG_Li384ELb1ELb1ELb0ELb0EEENS1_36VarlenDynamicPersistentTileSchedulerILi192ELi128ELi384ELi128ELb0ELb1ELb1ELb0ELb1ELb1EEEEEEEEEvNT_6ParamsE)
	.align		4
        /*0134*/ 	.word	index@(__assertfail)
	.align		4
        /*0138*/ 	.word	index@(_ZN7cutlass13device_kernelIN5flash11enable_sm90INS1_16FlashAttnFwdSm90INS1_25CollectiveMainloopFwdSm90ILi2EN4cute5tupleIJNS5_1CILi1EEES8_S8_EEENS6_IJNS7_ILi192EEENS7_ILi128EEENS7_ILi64EEEEEELi64ENS_10bfloat16_tEfNS_4arch4Sm90ELb0ELb0ELb1ELb1ELb1ELb1ELb0ELb1ELb1ELb1ELb0ELb0EEENS1_21CollectiveEpilogueFwdINS6_IJSA_SC_SB_EEES9_SE_SG_Li384ELb1ELb1ELb0ELb0EEENS1_36VarlenDynamicPersistentTileSchedulerILi192ELi128ELi384ELi128ELb0ELb1ELb1ELb0ELb1ELb1EEEEEEEEEvNT_6ParamsE)
	.align		4
        /*013c*/ 	.word	index@(__assertfail)
	.align		4
        /*0140*/ 	.word	index@(_ZN7cutlass13device_kernelIN5flash11enable_sm90INS1_16FlashAttnFwdSm90INS1_25CollectiveMainloopFwdSm90ILi2EN4cute5tupleIJNS5_1CILi1EEES8_S8_EEENS6_IJNS7_ILi192EEENS7_ILi128EEENS7_ILi64EEEEEELi64ENS_10bfloat16_tEfNS_4arch4Sm90ELb0ELb1ELb1ELb0ELb1ELb0ELb0ELb1ELb1ELb1ELb0ELb0EEENS1_21CollectiveEpilogueFwdINS6_IJSA_SC_SB_EEES9_SE_SG_Li384ELb0ELb1ELb0ELb0EEENS1_30DynamicPersistentTileSchedulerILi384ELi128ELb0ELb1ELb1EEEEEEEEEvNT_6ParamsE)
	.align		4
        /*0144*/ 	.word	index@(__assertfail)
	.align		4
        /*0148*/ 	.word	index@(_ZN7cutlass13device_kernelIN5flash11enable_sm90INS1_16FlashAttnFwdSm90INS1_25CollectiveMainloopFwdSm90ILi2EN4cute5tupleIJNS5_1CILi1EEES8_S8_EEENS6_IJNS7_ILi192EEENS7_ILi128EEENS7_ILi64EEEEEELi64ENS_10bfloat16_tEfNS_4arch4Sm90ELb0ELb1ELb1ELb1ELb1ELb0ELb0ELb1ELb1ELb1ELb0ELb0EEENS1_21CollectiveEpilogueFwdINS6_IJSA_SC_SB_EEES9_SE_SG_Li384ELb1ELb1ELb0ELb0EEENS1_36VarlenDynamicPersistentTileSchedulerILi192ELi128ELi384ELi128ELb0ELb1ELb1ELb1ELb0ELb1EEEEEEEEEvNT_6ParamsE)
	.align		4
        /*014c*/ 	.word	index@(__assertfail)
	.align		4
        /*0150*/ 	.word	index@(_ZN7cutlass13device_kernelIN5flash11enable_sm90INS1_16FlashAttnFwdSm90INS1_25CollectiveMainloopFwdSm90ILi2EN4cute5tupleIJNS5_1CILi1EEES8_S8_EEENS6_IJNS7_ILi192EEENS7_ILi128EEENS7_ILi64EEEEEELi64ENS_10bfloat16_tEfNS_4arch4Sm90ELb0ELb1ELb1ELb1ELb1ELb1ELb0ELb1ELb1ELb1ELb0ELb0EEENS1_21CollectiveEpilogueFwdINS6_IJSA_SC_SB_EEES9_SE_SG_Li384ELb1ELb1ELb0ELb0EEENS1_36VarlenDynamicPersistentTileSchedulerILi192ELi128ELi384ELi128ELb0ELb1ELb1ELb1ELb0ELb1EEEEEEEEEvNT_6ParamsE)
	.align		4
        /*0154*/ 	.word	index@(__assertfail)
	.align		4
        /*0158*/ 	.word	index@(_ZN7cutlass13device_kernelIN5flash11enable_sm90INS1_16FlashAttnFwdSm90INS1_25CollectiveMainloopFwdSm90ILi2EN4cute5tupleIJNS5_1CILi1EEES8_S8_EEENS6_IJNS7_ILi192EEENS7_ILi128EEENS7_ILi64EEEEEELi64ENS_10bfloat16_tEfNS_4arch4Sm90ELb1ELb0ELb1ELb0ELb1ELb0ELb0ELb1ELb1ELb1ELb0ELb0EEENS1_21CollectiveEpilogueFwdINS6_IJSA_SC_SB_EEES9_SE_SG_Li384ELb0ELb1ELb0ELb0EEENS1_30DynamicPersistentTileSchedulerILi384ELi128ELb0ELb1ELb1EEEEEEEEEvNT_6ParamsE)
	.align		4
        /*015c*/ 	.word	index@(__assertfail)
	.align		4
        /*0160*/ 	.word	index@(_ZN7cutlass13device_kernelIN5flash11enable_sm90INS1_16FlashAttnFwdSm90INS1_25CollectiveMainloopFwdSm90ILi2EN4cute5tupleIJNS5_1CILi1EEES8_S8_EEENS6_IJNS7_ILi192EEENS7_ILi128EEENS7_ILi64EEEEEELi64ENS_10bfloat16_tEfNS_4arch4Sm90ELb1ELb0ELb1ELb1ELb1ELb0ELb0ELb1ELb1ELb1ELb0ELb0EEENS1_21CollectiveEpilogueFwdINS6_IJSA_SC_SB_EEES9_SE_SG_Li384ELb1ELb1ELb0ELb0EEENS1_36VarlenDynamicPersistentTileSchedulerILi192ELi128ELi384ELi128ELb0ELb1ELb1ELb1ELb1ELb1EEEEEEEEEvNT_6ParamsE)
	.align		4
        /*0164*/ 	.word	index@(__assertfail)
	.align		4
        /*0168*/ 	.word	index@(_ZN7cutlass13device_kernelIN5flash11enable_sm90INS1_16FlashAttnFwdSm90INS1_25CollectiveMainloopFwdSm90ILi2EN4cute5tupleIJNS5_1CILi1EEES8_S8_EEENS6_IJNS7_ILi192EEENS7_ILi128EEENS7_ILi64EEEEEELi64ENS_10bfloat16_tEfNS_4arch4Sm90ELb1ELb0ELb1ELb1ELb1ELb1ELb0ELb1ELb1ELb1ELb0ELb0EEENS1_21CollectiveEpilogueFwdINS6_IJSA_SC_SB_EEES9_SE_SG_Li384ELb1ELb1ELb0ELb0EEENS1_36VarlenDynamicPersistentTileSchedulerILi192ELi128ELi384ELi128ELb0ELb1ELb1ELb1ELb1ELb1EEEEEEEEEvNT_6ParamsE)
	.align		4
        /*016c*/ 	.word	index@(__assertfail)
	.align		4
        /*0170*/ 	.word	0x00000000
	.align		4
        /*0174*/ 	.word	0xfffffffe
	.align		4
        /*0178*/ 	.word	0x00000000
	.align		4
        /*017c*/ 	.word	0xfffffffd
	.align		4
        /*0180*/ 	.word	0x00000000
	.align		4
        /*0184*/ 	.word	0xfffffffc


//--------------------- .nv.constant4             --------------------------
	.section	.nv.constant4,"a",@progbits
	.align	8
	.align		8
.nv.constant4:
        /*0000*/ 	.dword	__assertfail
	.align		8
        /*0008*/ 	.dword	__unnamed_1
	.align		8
        /*0010*/ 	.dword	__unnamed_2
	.align		8
        /*0018*/ 	.dword	__unnamed_3
	.align		8
        /*0020*/ 	.dword	__unnamed_4
	.align		8
        /*0028*/ 	.dword	__unnamed_5
	.align		8
        /*0030*/ 	.dword	__unnamed_6
	.align		8
        /*0038*/ 	.dword	__unnamed_7
	.align		8
        /*0040*/ 	.dword	__unnamed_8
	.align		8
        /*0048*/ 	.dword	__unnamed_9
	.align		8
        /*0050*/ 	.dword	__unnamed_10
	.align		8
        /*0058*/ 	.dword	__unnamed_11
	.align		8
        /*0060*/ 	.dword	__unnamed_12
	.align		8
        /*0068*/ 	.dword	__unnamed_13
	.align		8
        /*0070*/ 	.dword	__unnamed_14
	.align		8
        /*0078*/ 	.dword	__unnamed_15
	.align		8
        /*0080*/ 	.dword	__unnamed_16
	.align		8
        /*0088*/ 	.dword	__unnamed_17
	.align		8
        /*0090*/ 	.dword	__unnamed_18
	.align		8
        /*0098*/ 	.dword	__unnamed_19
	.align		8
        /*00a0*/ 	.dword	__unnamed_20
	.align		8
        /*00a8*/ 	.dword	__unnamed_21
	.align		8
        /*00b0*/ 	.dword	__unnamed_22
	.align		8
        /*00b8*/ 	.dword	__unnamed_23
	.align		8
        /*00c0*/ 	.dword	__unnamed_24
	.align		8
        /*00c8*/ 	.dword	__unnamed_25
	.align		8
        /*00d0*/ 	.dword	__unnamed_26
	.align		8
        /*00d8*/ 	.dword	__unnamed_27
	.align		8
        /*00e0*/ 	.dword	_ZN80_INTERNAL_84ccdedb_44_flash_fwd_hdimall_bf16_paged_softcap_sm90_cu_ef95aea4_44204cuda3std3__45__cpo5beginE
	.align		8
        /*00e8*/ 	.dword	_ZN80_INTERNAL_84ccdedb_44_flash_fwd_hdimall_bf16_paged_softcap_sm90_cu_ef95aea4_44204cuda3std3__45__cpo3endE
	.align		8
        /*00f0*/ 	.dword	_ZN80_INTERNAL_84ccdedb_44_flash_fwd_hdimall_bf16_paged_softcap_sm90_cu_ef95aea4_44204cuda3std3__45__cpo6cbeginE
	.align		8
        /*00f8*/ 	.dword	_ZN80_INTERNAL_84ccdedb_44_flash_fwd_hdimall_bf16_paged_softcap_sm90_cu_ef95aea4_44204cuda3std3__45__cpo4cendE
	.align		8
        /*0100*/ 	.dword	_ZN80_INTERNAL_84ccdedb_44_flash_fwd_hdimall_bf16_paged_softcap_sm90_cu_ef95aea4_44204cuda3std3__482_GLOBAL__N__84ccdedb_44_flash_fwd_hdimall_bf16_paged_softcap_sm90_cu_ef95aea4_44206ignoreE
	.align		8
        /*0108*/ 	.dword	_ZN80_INTERNAL_84ccdedb_44_flash_fwd_hdimall_bf16_paged_softcap_sm90_cu_ef95aea4_44204cuda3std3__419piecewise_constructE
	.align		8
        /*0110*/ 	.dword	_ZN80_INTERNAL_84ccdedb_44_flash_fwd_hdimall_bf16_paged_softcap_sm90_cu_ef95aea4_44204cuda3std3__48in_placeE
	.align		8
        /*0118*/ 	.dword	_ZN80_INTERNAL_84ccdedb_44_flash_fwd_hdimall_bf16_paged_softcap_sm90_cu_ef95aea4_44204cuda3std6ranges3__45__cpo4swapE
	.align		8
        /*0120*/ 	.dword	_ZN80_INTERNAL_84ccdedb_44_flash_fwd_hdimall_bf16_paged_softcap_sm90_cu_ef95aea4_44204cuda3std6ranges3__45__cpo9iter_moveE
	.align		8
        /*0128*/ 	.dword	_ZN80_INTERNAL_84ccdedb_44_flash_fwd_hdimall_bf16_paged_softcap_sm90_cu_ef95aea4_44204cute7productE
	.align		8
        /*0130*/ 	.dword	_ZN80_INTERNAL_84ccdedb_44_flash_fwd_hdimall_bf16_paged_softcap_sm90_cu_ef95aea4_44204cute1_E
	.align		8
        /*0138*/ 	.dword	$str$23
	.align		8
        /*0140*/ 	.dword	$str$24


//--------------------- .text._ZN7cutlass13device_kernelIN5flash11enable_sm90INS1_16FlashAttnFwdSm90INS1_25CollectiveMainloopFwdSm90ILi2EN4cute5tupleIJNS5_1CILi1EEES8_S8_EEENS6_IJNS7_ILi128EEENS7_ILi80EEENS7_ILi256EEEEEELi256ENS_10bfloat16_tEfNS_4arch4Sm90ELb0ELb0ELb1ELb0ELb1ELb0ELb0ELb1ELb1ELb1ELb0ELb0EEENS1_21CollectiveEpilogueFwdINS6_IJSA_SC_SB_EEES9_SE_SG_Li256ELb0ELb1ELb0ELb0EEENS1_29StaticPersistentTileSchedulerILb0EEEEEEEEEvNT_6ParamsE --------------------------
	.section	.text._ZN7cutlass13device_kernelIN5flash11enable_sm90INS1_16FlashAttnFwdSm90INS1_25CollectiveMainloopFwdSm90ILi2EN4cute5tupleIJNS5_1CILi1EEES8_S8_EEENS6_IJNS7_ILi128EEENS7_ILi80EEENS7_ILi256EEEEEELi256ENS_10bfloat16_tEfNS_4arch4Sm90ELb0ELb0ELb1ELb0ELb1ELb0ELb0ELb1ELb1ELb1ELb0ELb0EEENS1_21CollectiveEpilogueFwdINS6_IJSA_SC_SB_EEES9_SE_SG_Li256ELb0ELb1ELb0ELb0EEENS1_29StaticPersistentTileSchedulerILb0EEEEEEEEEvNT_6ParamsE,"ax",@progbits
	.align	128
.text._ZN7cutlass13device_kernelIN5flash11enable_sm90INS1_16FlashAttnFwdSm90INS1_25CollectiveMainloopFwdSm90ILi2EN4cute5tupleIJNS5_1CILi1EEES8_S8_EEENS6_IJNS7_ILi128EEENS7_ILi80EEENS7_ILi256EEEEEELi256ENS_10bfloat16_tEfNS_4arch4Sm90ELb0ELb0ELb1ELb0ELb1ELb0ELb0ELb1ELb1ELb1ELb0ELb0EEENS1_21CollectiveEpilogueFwdINS6_IJSA_SC_SB_EEES9_SE_SG_Li256ELb0ELb1ELb0ELb0EEENS1_29StaticPersistentTileSchedulerILb0EEEEEEEEEvNT_6ParamsE:
        .type           _ZN7cutlass13device_kernelIN5flash11enable_sm90INS1_16FlashAttnFwdSm90INS1_25CollectiveMainloopFwdSm90ILi2EN4cute5tupleIJNS5_1CILi1EEES8_S8_EEENS6_IJNS7_ILi128EEENS7_ILi80EEENS7_ILi256EEEEEELi256ENS_10bfloat16_tEfNS_4arch4Sm90ELb0ELb0ELb1ELb0ELb1ELb0ELb0ELb1ELb1ELb1ELb0ELb0EEENS1_21CollectiveEpilogueFwdINS6_IJSA_SC_SB_EEES9_SE_SG_Li256ELb0ELb1ELb0ELb0EEENS1_29StaticPersistentTileSchedulerILb0EEEEEEEEEvNT_6ParamsE,@function
        .size           _ZN7cutlass13device_kernelIN5flash11enable_sm90INS1_16FlashAttnFwdSm90INS1_25CollectiveMainloopFwdSm90ILi2EN4cute5tupleIJNS5_1CILi1EEES8_S8_EEENS6_IJNS7_ILi128EEENS7_ILi80EEENS7_ILi256EEEEEELi256ENS_10bfloat16_tEfNS_4arch4Sm90ELb0ELb0ELb1ELb0ELb1ELb0ELb0ELb1ELb1ELb1ELb0ELb0EEENS1_21CollectiveEpilogueFwdINS6_IJSA_SC_SB_EEES9_SE_SG_Li256ELb0ELb1ELb0ELb0EEENS1_29StaticPersistentTileSchedulerILb0EEEEEEEEEvNT_6ParamsE,(.L_x_15825 - _ZN7cutlass13device_kernelIN5flash11enable_sm90INS1_16FlashAttnFwdSm90INS1_25CollectiveMainloopFwdSm90ILi2EN4cute5tupleIJNS5_1CILi1EEES8_S8_EEENS6_IJNS7_ILi128EEENS7_ILi80EEENS7_ILi256EEEEEELi256ENS_10bfloat16_tEfNS_4arch4Sm90ELb0ELb0ELb1ELb0ELb1ELb0ELb0ELb1ELb1ELb1ELb0ELb0EEENS1_21CollectiveEpilogueFwdINS6_IJSA_SC_SB_EEES9_SE_SG_Li256ELb0ELb1ELb0ELb0EEENS1_29StaticPersistentTileSchedulerILb0EEEEEEEEEvNT_6ParamsE)
        .other          _ZN7cutlass13device_kernelIN5flash11enable_sm90INS1_16FlashAttnFwdSm90INS1_25CollectiveMainloopFwdSm90ILi2EN4cute5tupleIJNS5_1CILi1EEES8_S8_EEENS6_IJNS7_ILi128EEENS7_ILi80EEENS7_ILi256EEEEEELi256ENS_10bfloat16_tEfNS_4arch4Sm90ELb0ELb0ELb1ELb0ELb1ELb0ELb0ELb1ELb1ELb1ELb0ELb0EEENS1_21CollectiveEpilogueFwdINS6_IJSA_SC_SB_EEES9_SE_SG_Li256ELb0ELb1ELb0ELb0EEENS1_29StaticPersistentTileSchedulerILb0EEEEEEEEEvNT_6ParamsE,@"STO_CUDA_ENTRY STV_DEFAULT"
_ZN7cutlass13device_kernelIN5flash11enable_sm90INS1_16FlashAttnFwdSm90INS1_25CollectiveMainloopFwdSm90ILi2EN4cute5tupleIJNS5_1CILi1EEES8_S8_EEENS6_IJNS7_ILi128EEENS7_ILi80EEENS7_ILi256EEEEEELi256ENS_10bfloat16_tEfNS_4arch4Sm90ELb0ELb0ELb1ELb0ELb1ELb0ELb0ELb1ELb1ELb1ELb0ELb0EEENS1_21CollectiveEpilogueFwdINS6_IJSA_SC_SB_EEES9_SE_SG_Li256ELb0ELb1ELb0ELb0EEENS1_29StaticPersistentTileSchedulerILb0EEEEEEEEEvNT_6ParamsE:
[----:B------:R-:W0:Y:S02]  /*0000*/  LDC R1, c[0x0][0x28] ;  /* 0x00000a00ff017b82 */ /* 0x000e240000000800 */
[----:B0-----:R-:W-:Y:S01]  /*0010*/  VIADD R1, R1, 0xfffffff0 ;  /* 0xfffffff001017836 */ /* 0x001fe20000000000 */
[----:B------:R-:W0:Y:S01]  /*0020*/  S2R R27, SR_TID.X ;  /* 0x00000000001b7919 */ /* 0x000e220000002100 */
[----:B------:R-:W-:Y:S01]  /*0030*/  ELECT P0, URZ, PT ;  /* 0x00000000003f782f */ /* 0x000fe20003800000 */
[----:B------:R-:W-:Y:S01]  /*0040*/  UMOV UR4, 0x80 ;  /* 0x0000008000047882 */ /* 0x000fe20000000000 */
[----:B------:R-:W-:Y:S01]  /*0050*/  UMOV UR7, 0x100 ;  /* 0x0000010000077882 */ /* 0x000fe20000000000 */
[----:B0-----:R-:W-:-:S05]  /*0060*/  SHF.R.U32.HI R0, RZ, 0x5, R27 ;  /* 0x00000005ff007819 */ /* 0x001fca000001161b */
[----:B------:R-:W0:Y:S02]  /*0070*/  SHFL.IDX PT, R2, R0, RZ, 0x1f ;  /* 0x00001fff00027589 */ /* 0x000e2400000e0000 */
[C---:B0-----:R-:W-:Y:S02]  /*0080*/  ISETP.NE.OR P0, PT, R2.reuse, RZ, !P0 ;  /* 0x000000ff0200720c */ /* 0x041fe40004705670 */
[----:B------:R-:W-:Y:S02]  /*0090*/  ISETP.NE.AND P1, PT, R2, RZ, PT ;  /* 0x000000ff0200720c */ /* 0x000fe40003f25270 */
[----:B------:R-:W-:-:S06]  /*00a0*/  SHF.R.U32.HI R2, RZ, 0x7, R27 ;  /* 0x00000007ff027819 */ /* 0x000fcc000001161b */
[----:B------:R-:W0:Y:S03]  /*00b0*/  SHFL.IDX PT, R2, R2, RZ, 0x1f ;  /* 0x00001fff02027589 */ /* 0x000e2600000e0000 */
[----:B------:R-:W-:Y:S01]  /*00c0*/  VOTEU.ALL UP0, P0 ;  /* 0x00000000003f7886 */ /* 0x000fe20000000000 */
[----:B------:R-:W-:-:S04]  /*00d0*/  VOTEU.ALL UP1, P0 ;  /* 0x00000000003f7886 */ /* 0x000fc80000020000 */
[----:B------:R-:W1:Y:S01]  /*00e0*/  @!UP0 S2UR UR8, SR_CgaCtaId ;  /* 0x00000000000889c3 */ /* 0x000e620000008800 */
[----:B------:R-:W-:Y:S01]  /*00f0*/  @!UP0 UMOV UR6, 0x400 ;  /* 0x0000040000068882 */ /* 0x000fe20000000000 */
[----:B------:R-:W-:-:S04]  /*0100*/  @!UP0 UIADD3 UR4, -UR4, 0x100000, URZ ;  /* 0x0010000004048890 */ /* 0x000fc8000fffe13f */
[----:B------:R-:W-:Y:S02]  /*0110*/  @!UP0 USHF.L.U32 UR5, UR4, 0xb, URZ ;  /* 0x0000000b04058899 */ /* 0x000fe4000800063f */
[----:B------:R-:W-:Y:S02]  /*0120*/  @!UP0 USHF.L.U32 UR4, UR4, 0x1, URZ ;  /* 0x0000000104048899 */ /* 0x000fe4000800063f */
[----:B-1----:R-:W-:Y:S02]  /*0130*/  @!UP0 ULEA UR8, UR8, UR6, 0x18 ;  /* 0x0000000608088291 */ /* 0x002fe4000f8ec03f */
[----:B------:R-:W-:-:S04]  /*0140*/  @!UP0 UIADD3 UR6, -UR7, 0x100000, URZ ;  /* 0x0010000007068890 */ /* 0x000fc8000fffe13f */
[----:B------:R-:W-:Y:S02]  /*0150*/  @!UP0 USHF.L.U32 UR7, UR6, 0xb, URZ ;  /* 0x0000000b06078899 */ /* 0x000fe4000800063f */
[----:B------:R-:W-:Y:S01]  /*0160*/  @!UP0 USHF.L.U32 UR6, UR6, 0x1, URZ ;  /* 0x0000000106068899 */ /* 0x000fe2000800063f */
[----:B------:R-:W-:-:S05]  /*0170*/  VOTEU.ALL UP0, P0 ;  /* 0x00000000003f7886 */ /* 0x000fca0000000000 */
[----:B------:R1:W2:Y:S06]  /*0180*/  @!UP0 SYNCS.EXCH.64 URZ, [UR8+0x38800], UR4 ;  /* 0x03880004083f85b2 */ /* 0x0002ac0008000100 */
[----:B------:R1:W3:Y:S02]  /*0190*/  @!UP1 SYNCS.EXCH.64 URZ, [UR8+0x38820], UR6 ;  /* 0x03882006083f95b2 */ /* 0x0002e40008000100 */
[----:B01----:R-:W-:Y:S05]  /*01a0*/  @P1 BRA `(.L_x_0) ;  /* 0x0000000000481947 */ /* 0x003fea0003800000 */
[----:B------:R-:W0:Y:S01]  /*01b0*/  S2UR UR5, SR_CgaCtaId ;  /* 0x00000000000579c3 */ /* 0x000e220000008800 */
[----:B------:R-:W-:Y:S01]  /*01c0*/  UMOV UR4, 0x400 ;  /* 0x0000040000047882 */ /* 0x000fe20000000000 */
[----:B------:R-:W-:Y:S01]  /*01d0*/  UMOV UR6, 0x80 ;  /* 0x0000008000067882 */ /* 0x000fe20000000000 */
[----:B------:R-:W-:Y:S01]  /*01e0*/  UMOV UR7, 0x100 ;  /* 0x0000010000077882 */ /* 0x000fe20000000000 */
[----:B------:R-:W-:Y:S01]  /*01f0*/  ELECT P0, URZ, PT ;  /* 0x00000000003f782f */ /* 0x000fe20003800000 */
[----:B0-----:R-:W-:Y:S02]  /*0200*/  ULEA UR8, UR5, UR4, 0x18 ;  /* 0x0000000405087291 */ /* 0x001fe4000f8ec03f */
[----:B------:R-:W-:-:S04]  /*0210*/  UIADD3 UR4, -UR6, 0x100000, URZ ;  /* 0x0010000006047890 */ /* 0x000fc8000fffe13f */
[----:B------:R-:W-:Y:S02]  /*0220*/  USHF.L.U32 UR5, UR4, 0xb, URZ ;  /* 0x0000000b04057899 */ /* 0x000fe4000800063f */
[----:B------:R-:W-:Y:S02]  /*0230*/  USHF.L.U32 UR4, UR4, 0x1, URZ ;  /* 0x0000000104047899 */ /* 0x000fe4000800063f */
[----:B------:R-:W-:-:S04]  /*0240*/  UIADD3 UR6, -UR7, 0x100000, URZ ;  /* 0x0010000007067890 */ /* 0x000fc8000fffe13f */
[----:B------:R-:W-:Y:S02]  /*0250*/  USHF.L.U32 UR7, UR6, 0xb, URZ ;  /* 0x0000000b06077899 */ /* 0x000fe4000800063f */
[----:B------:R-:W-:Y:S01]  /*0260*/  USHF.L.U32 UR6, UR6, 0x1, URZ ;  /* 0x0000000106067899 */ /* 0x000fe2000800063f */
[----:B------:R-:W0:Y:S03]  /*0270*/  FENCE.VIEW.ASYNC.S ;  /* 0x00000000000073c6 */ /* 0x000e260000000000 */
[----:B0-----:R0:W1:Y:S08]  /*0280*/  SYNCS.EXCH.64 URZ, [UR8+0x38830], UR4 ;  /* 0x03883004083f75b2 */ /* 0x0010700008000100 */
[----:B------:R0:W4:Y:S01]  /*0290*/  SYNCS.EXCH.64 URZ, [UR8+0x38840], UR6 ;  /* 0x03884006083f75b2 */ /* 0x0001220008000100 */
[----:B------:R0:W0:Y:S01]  /*02a0*/  SYNCS.EXCH.64 URZ, [UR8+0x38838], UR4 ;  /* 0x03883804083f75b2 */ /* 0x0000220008000100 */
[----:B------:R0:W0:Y:S01]  /*02b0*/  SYNCS.EXCH.64 URZ, [UR8+0x38848], UR6 ;  /* 0x03884806083f75b2 */ /* 0x0000220008000100 */
[----:B------:R-:W-:Y:S01]  /*02c0*/  NOP ;  /* 0x0000000000007918 */ /* 0x000fe20000000000 */
.L_x_0:
[----:B------:R-:W5:Y:S01]  /*02d0*/  SHFL.IDX PT, R3, R0, RZ, 0x1f ;  /* 0x00001fff00037589 */ /* 0x000f6200000e0000 */
[----:B------:R-:W-:Y:S01]  /*02e0*/  NOP ;  /* 0x0000000000007918 */ /* 0x000fe20000000000 */
[----:B-----5:R-:W-:-:S13]  /*02f0*/  ISETP.NE.AND P0, PT, R3, RZ, PT ;  /* 0x000000ff0300720c */ /* 0x020fda0003f05270 */
[----:B------:R-:W-:Y:S05]  /*0300*/  @P0 BRA `(.L_x_1) ;  /* 0x0000000000480947 */ /* 0x000fea0003800000 */
[----:B0-----:R-:W0:Y:S01]  /*0310*/  S2UR UR5, SR_CgaCtaId ;  /* 0x00000000000579c3 */ /* 0x001e220000008800 */
        /* <DEDUP_REMOVED lines=12> */
[----:B0-----:R0:W0:Y:S08]  /*03e0*/  SYNCS.EXCH.64 URZ, [UR8+0x38850], UR4 ;  /* 0x03885004083f75b2 */ /* 0x0010300008000100 */
[----:B------:R0:W0:Y:S01]  /*03f0*/  SYNCS.EXCH.64 URZ, [UR8+0x38860], UR6 ;  /* 0x03886006083f75b2 */ /* 0x0000220008000100 */
[----:B------:R0:W0:Y:S01]  /*0400*/  SYNCS.EXCH.64 URZ, [UR8+0x38858], UR4 ;  /* 0x03885804083f75b2 */ /* 0x0000220008000100 */
[----:B------:R0:W0:Y:S01]  /*0410*/  SYNCS.EXCH.64 URZ, [UR8+0x38868], UR6 ;  /* 0x03886806083f75b2 */ /* 0x0000220008000100 */
[----:B------:R-:W-:Y:S01]  /*0420*/  NOP ;  /* 0x0000000000007918 */ /* 0x000fe20000000000 */
.L_x_1:
[----:B------:R-:W5:Y:S01]  /*0430*/  SHFL.IDX PT, R3, R0, RZ, 0x1f ;  /* 0x00001fff00037589 */ /* 0x000f6200000e0000 */
[----:B------:R-:W-:Y:S01]  /*0440*/  NOP ;  /* 0x0000000000007918 */ /* 0x000fe20000000000 */
[----:B-----5:R-:W-:-:S13]  /*0450*/  ISETP.NE.AND P0, PT, R3, RZ, PT ;  /* 0x000000ff0300720c */ /* 0x020fda0003f05270 */
[----:B------:R-:W-:Y:S05]  /*0460*/  @P0 BRA `(.L_x_2) ;  /* 0x0000000000380947 */ /* 0x000fea0003800000 */
[----:B0-----:R-:W0:Y:S01]  /*0470*/  S2UR UR5, SR_CgaCtaId ;  /* 0x00000000000579c3 */ /* 0x001e220000008800 */
[----:B------:R-:W-:Y:S01]  /*0480*/  UMOV UR4, 0x400 ;  /* 0x0000040000047882 */ /* 0x000fe20000000000 */
[----:B------:R-:W-:Y:S01]  /*0490*/  UMOV UR7, 0x80 ;  /* 0x0000008000077882 */ /* 0x000fe20000000000 */
[----:B------:R-:W-:Y:S01]  /*04a0*/  ELECT P0, URZ, PT ;  /* 0x00000000003f782f */ /* 0x000fe20003800000 */
[----:B0-----:R-:W-:Y:S02]  /*04b0*/  ULEA UR6, UR5, UR4, 0x18 ;  /* 0x0000000405067291 */ /* 0x001fe4000f8ec03f */
[----:B------:R-:W-:-:S04]  /*04c0*/  UIADD3 UR4, -UR7, 0x100000, URZ ;  /* 0x0010000007047890 */ /* 0x000fc8000fffe13f */
[----:B------:R-:W-:Y:S02]  /*04d0*/  USHF.L.U32 UR5, UR4, 0xb, URZ ;  /* 0x0000000b04057899 */ /* 0x000fe4000800063f */
[----:B------:R-:W-:Y:S01]  /*04e0*/  USHF.L.U32 UR4, UR4, 0x1, URZ ;  /* 0x0000000104047899 */ /* 0x000fe2000800063f */
[----:B------:R-:W0:Y:S11]  /*04f0*/  FENCE.VIEW.ASYNC.S ;  /* 0x00000000000073c6 */ /* 0x000e360000000000 */
[----:B0-----:R0:W0:Y:S01]  /*0500*/  SYNCS.EXCH.64 URZ, [UR6+0x38870], UR4 ;  /* 0x03887004063f75b2 */ /* 0x0010220008000100 */
[----:B------:R0:W0:Y:S01]  /*0510*/  SYNCS.EXCH.64 URZ, [UR6+0x38880], UR4 ;  /* 0x03888004063f75b2 */ /* 0x0000220008000100 */
[----:B------:R0:W0:Y:S01]  /*0520*/  SYNCS.EXCH.64 URZ, [UR6+0x38878], UR4 ;  /* 0x03887804063f75b2 */ /* 0x0000220008000100 */
[----:B------:R0:W0:Y:S01]  /*0530*/  SYNCS.EXCH.64 URZ, [UR6+0x38888], UR4 ;  /* 0x03888804063f75b2 */ /* 0x0000220008000100 */
[----:B------:R-:W-:Y:S01]  /*0540*/  NOP ;  /* 0x0000000000007918 */ /* 0x000fe20000000000 */
.L_x_2:
        /* <DEDUP_REMOVED lines=22> */
.L_x_3:
[----:B------:R-:W5:Y:S01]  /*06b0*/  SHFL.IDX PT, R3, R0, RZ, 0x1f ;  /* 0x00001fff00037589 */ /* 0x000f6200000e0000 */
[----:B------:R-:W-:Y:S01]  /*06c0*/  R2UR UR9, R2 ;  /* 0x00000000020972ca */ /* 0x000fe200000e0000 */
        /* <DEDUP_REMOVED lines=21> */
.L_x_4:
[----:B------:R-:W-:Y:S01]  /*0820*/  UISETP.NE.AND UP0, UPT, UR9, URZ, UPT ;  /* 0x0000003f0900728c */ /* 0x000fe2000bf05270 */
[----:B------:R-:W-:Y:S01]  /*0830*/  NOP ;  /* 0x0000000000007918 */ /* 0x000fe20000000000 */
[----:B0-----:R-:W-:Y:S01]  /*0840*/  UMOV UR4, 0x1 ;  /* 0x0000000100047882 */ /* 0x001fe20000000000 */
[----:B------:R-:W-:Y:S01]  /*0850*/  ULDC.64 UR36, c[0x0][0x208] ;  /* 0x0000820000247ab9 */ /* 0x000fe20000000a00 */
[----:B------:R-:W-:Y:S01]  /*0860*/  USEL UR4, UR4, 0x2, !UP0 ;  /* 0x0000000204047887 */ /* 0x000fe2000c000000 */
[----:B-1234-:R-:W-:Y:S01]  /*0870*/  BAR.SYNC.DEFER_BLOCKING 0x0 ;  /* 0x0000000000007b1d */ /* 0x01efe20000010000 */
[----:B------:R-:W-:-:S04]  /*0880*/  PLOP3.LUT P0, PT, PT, PT, UP0, 0x80, 0x0 ;  /* 0x000000000000781c */ /* 0x000fc80003f0f008 */
[----:B------:R-:W-:-:S05]  /*0890*/  IMAD.U32 R2, RZ, RZ, UR4 ;  /* 0x00000004ff027e24 */ /* 0x000fca000f8e00ff */
[----:B------:R0:W-:Y:S04]  /*08a0*/  STL [R1+0xc], R2 ;  /* 0x00000c0201007387 */ /* 0x0001e80000100800 */
[----:B------:R-:W-:Y:S05]  /*08b0*/  @!P0 BRA `(.L_x_5) ;  /* 0x000000c400008947 */ /* 0x000fea0003800000 */
.L_x_6:
[----:B------:R-:W-:-:S08]  /*08c0*/  NOP ;  /* 0x0000000000007918 */ /* 0x000fd00000000000 */
[----:B------:R-:W1:Y:S02]  /*08d0*/  USETMAXREG.TRY_ALLOC.CTAPOOL UP0, 0xe8 ;  /* 0x000000e8000079c8 */ /* 0x000e640008000600 */
[----:B-1----:R-:W-:-:S13]  /*08e0*/  PLOP3.LUT P0, PT, PT, PT, UP0, 0x80, 0x0 ;  /* 0x000000000000781c */ /* 0x002fda0003f0f008 */
[----:B------:R-:W-:Y:S05]  /*08f0*/  @!P0 BRA `(.L_x_6) ;  /* 0xfffffffc00f08947 */ /* 0x000fea000383ffff */
[----:B------:R-:W1:Y:S08]  /*0900*/  S2UR UR4, SR_CTAID.X ;  /* 0x00000000000479c3 */ /* 0x000e700000002500 */
[----:B------:R-:W-:Y:S08]  /*0910*/  BAR.ARV 0x8, 0x180 ;  /* 0x0206000000007b1d */ /* 0x000ff00000002000 */
[----:B------:R-:W1:Y:S02]  /*0920*/  LDC R0, c[0x0][0xc34] ;  /* 0x00030d00ff007b82 */ /* 0x000e640000000800 */
[----:B-1----:R-:W-:-:S13]  /*0930*/  ISETP.LE.AND P0, PT, R0, UR4, PT ;  /* 0x0000000400007c0c */ /* 0x002fda000bf03270 */
[----:B------:R-:W-:Y:S05]  /*0940*/  @P0 EXIT ;  /* 0x000000000000094d */ /* 0x000fea0003800000 */
[----:B0-----:R-:W2:Y:S01]  /*0950*/  LDL R2, [R1+0xc] ;  /* 0x00000c0001027983 */ /* 0x001ea20000100800 */
[----:B------:R-:W-:Y:S01]  /*0960*/  VIADD R213, R27, 0xffffff80 ;  /* 0xffffff801bd57836 */ /* 0x000fe20000000000 */
[----:B------:R-:W-:Y:S01]  /*0970*/  UMOV UR38, URZ ;  /* 0x0000003f00267c82 */ /* 0x000fe20008000000 */
[----:B------:R-:W-:Y:S01]  /*0980*/  IMAD.U32 R214, RZ, RZ, UR4 ;  /* 0x00000004ffd67e24 */ /* 0x000fe2000f8e00ff */
[----:B------:R-:W-:Y:S02]  /*0990*/  UMOV UR4, URZ ;  /* 0x0000003f00047c82 */ /* 0x000fe40008000000 */
[----:B------:R-:W-:Y:S01]  /*09a0*/  SHF.R.S32.HI R0, RZ, 0x1f, R213 ;  /* 0x0000001fff007819 */ /* 0x000fe200000114d5 */
[----:B------:R-:W-:Y:S01]  /*09b0*/  IMAD.U32 R16, RZ, RZ, UR4 ;  /* 0x00000004ff107e24 */ /* 0x000fe2000f8e00ff */
[----:B------:R-:W-:Y:S02]  /*09c0*/  MOV R219, UR4 ;  /* 0x0000000400db7c02 */ /* 0x000fe40008000f00 */
[----:B------:R-:W-:-:S02]  /*09d0*/  LEA.HI R5, R0, R213, RZ, 0x5 ;  /* 0x000000d500057211 */ /* 0x000fc400078f28ff */
[CC--:B------:R-:W-:Y:S02]  /*09e0*/  LEA.HI R4, R0.reuse, R213.reuse, RZ, 0x4 ;  /* 0x000000d500047211 */ /* 0x0c0fe400078f20ff */
[CC--:B------:R-:W-:Y:S01]  /*09f0*/  LEA.HI R6, R0.reuse, R213.reuse, RZ, 0x2 ;  /* 0x000000d500067211 */ /* 0x0c0fe200078f10ff */
[----:B------:R-:W-:Y:S01]  /*0a00*/  IMAD.SHL.U32 R7, R5, 0x20, RZ ;  /* 0x0000002005077824 */ /* 0x000fe200078e00ff */
[----:B------:R-:W-:Y:S02]  /*0a10*/  LEA.HI R218, R0, R213, RZ, 0x3 ;  /* 0x000000d500da7211 */ /* 0x000fe400078f18ff */
[----:B------:R-:W-:Y:S02]  /*0a20*/  SHF.R.S32.HI R5, RZ, 0x4, R4 ;  /* 0x00000004ff057819 */ /* 0x000fe40000011404 */
[----:B------:R-:W-:Y:S02]  /*0a30*/  LOP3.LUT R10, R6, 0xfffffffc, RZ, 0xc0, !PT ;  /* 0xfffffffc060a7812 */ /* 0x000fe400078ec0ff */
[----:B------:R-:W-:-:S02]  /*0a40*/  LOP3.LUT R6, R4, 0x3fffff0, RZ, 0xc0, !PT ;  /* 0x03fffff004067812 */ /* 0x000fc400078ec0ff */
[----:B------:R-:W-:Y:S01]  /*0a50*/  LEA.HI R4, R4, R5, RZ, 0x1 ;  /* 0x0000000504047211 */ /* 0x000fe200078f08ff */
[----:B------:R-:W-:Y:S01]  /*0a60*/  IMAD.IADD R10, R213, 0x1, -R10 ;  /* 0x00000001d50a7824 */ /* 0x000fe200078e0a0a */
[----:B------:R-:W-:Y:S01]  /*0a70*/  LOP3.LUT R7, R7, 0xfffffc00, RZ, 0xc0, !PT ;  /* 0xfffffc0007077812 */ /* 0x000fe200078ec0ff */
[----:B------:R-:W-:Y:S01]  /*0a80*/  IMAD.IADD R6, R213, 0x1, -R6 ;  /* 0x00000001d5067824 */ /* 0x000fe200078e0a06 */
[----:B------:R-:W-:Y:S02]  /*0a90*/  LOP3.LUT R4, R4, 0x1ffffffe, RZ, 0xc0, !PT ;  /* 0x1ffffffe04047812 */ /* 0x000fe400078ec0ff */
[----:B------:R-:W-:Y:S01]  /*0aa0*/  LOP3.LUT R12, R218, 0xfffffff8, RZ, 0xc0, !PT ;  /* 0xfffffff8da0c7812 */ /* 0x000fe200078ec0ff */
[----:B------:R-:W-:Y:S01]  /*0ab0*/  IMAD R7, R6, 0x40, R7 ;  /* 0x0000004006077824 */ /* 0x000fe200078e0207 */
[----:B------:R-:W-:Y:S01]  /*0ac0*/  LEA.HI R6, R10, R10, RZ, 0x1 ;  /* 0x0000000a0a067211 */ /* 0x000fe200078f08ff */
[----:B------:R-:W-:Y:S01]  /*0ad0*/  IMAD.IADD R4, R5, 0x1, -R4 ;  /* 0x0000000105047824 */ /* 0x000fe200078e0a04 */
[----:B------:R-:W-:-:S03]  /*0ae0*/  SHF.R.S32.HI R218, RZ, 0x3, R218 ;  /* 0x00000003ffda7819 */ /* 0x000fc600000114da */
[----:B------:R-:W-:Y:S01]  /*0af0*/  IMAD R224, R4, 0x8, R7 ;  /* 0x0000000804e07824 */ /* 0x000fe200078e0207 */
[----:B--2---:R-:W-:Y:S02]  /*0b00*/  R2UR UR5, R2 ;  /* 0x00000000020572ca */ /* 0x004fe400000e0000 */
[----:B------:R-:W-:-:S04]  /*0b10*/  LEA.HI R2, R0, R213, RZ, 0x7 ;  /* 0x000000d500027211 */ /* 0x000fc800078f38ff */
[C---:B------:R-:W-:Y:S02]  /*0b20*/  LOP3.LUT R220, R2.reuse, 0xffffff80, RZ, 0xc0, !PT ;  /* 0xffffff8002dc7812 */ /* 0x040fe400078ec0ff */
[----:B------:R-:W-:Y:S02]  /*0b30*/  SHF.R.S32.HI R221, RZ, 0x7, R2 ;  /* 0x00000007ffdd7819 */ /* 0x000fe40000011402 */
[----:B------:R-:W-:Y:S02]  /*0b40*/  IADD3 R220, R213, -R220, RZ ;  /* 0x800000dcd5dc7210 */ /* 0x000fe40007ffe0ff */
[----:B------:R-:W-:Y:S01]  /*0b50*/  LEA.HI R2, R2, R221, RZ, 0x1 ;  /* 0x000000dd02027211 */ /* 0x000fe200078f08ff */
[----:B------:R-:W-:Y:S01]  /*0b60*/  ULOP3.LUT UR5, UR5, 0x1, URZ, 0xfc, !UPT ;  /* 0x0000000105057892 */ /* 0x000fe2000f8efc3f */
[----:B------:R-:W-:Y:S02]  /*0b70*/  SHF.R.S32.HI R3, RZ, 0x1f, R220 ;  /* 0x0000001fff037819 */ /* 0x000fe400000114dc */
[----:B------:R-:W-:-:S02]  /*0b80*/  LOP3.LUT R2, R2, 0x3fffffe, RZ, 0xc0, !PT ;  /* 0x03fffffe02027812 */ /* 0x000fc400078ec0ff */
[CC--:B------:R-:W-:Y:S01]  /*0b90*/  LEA.HI R0, R3.reuse, R220.reuse, RZ, 0x2 ;  /* 0x000000dc03007211 */ /* 0x0c0fe200078f10ff */
[----:B------:R-:W-:Y:S01]  /*0ba0*/  IMAD.U32 R226, RZ, RZ, UR5 ;  /* 0x00000005ffe27e24 */ /* 0x000fe2000f8e00ff */
[----:B------:R-:W-:Y:S01]  /*0bb0*/  LEA.HI R5, R3, R220, RZ, 0x5 ;  /* 0x000000dc03057211 */ /* 0x000fe200078f28ff */
[----:B------:R-:W-:Y:S01]  /*0bc0*/  IMAD.IADD R2, R221, 0x1, -R2 ;  /* 0x00000001dd027824 */ /* 0x000fe200078e0a02 */
[--C-:B------:R-:W-:Y:S02]  /*0bd0*/  SHF.R.S32.HI R8, RZ, 0x2, R0.reuse ;  /* 0x00000002ff087819 */ /* 0x100fe40000011400 */
[----:B------:R-:W-:Y:S02]  /*0be0*/  SHF.R.S32.HI R9, RZ, 0x1f, R0 ;  /* 0x0000001fff097819 */ /* 0x000fe40000011400 */
[----:B------:R-:W-:Y:S02]  /*0bf0*/  IADD3 R213, R213, -R12, RZ ;  /* 0x8000000cd5d57210 */ /* 0x000fe40007ffe0ff */
[----:B------:R-:W-:-:S02]  /*0c00*/  LEA.HI R9, R9, R8, RZ, 0x3 ;  /* 0x0000000809097211 */ /* 0x000fc400078f18ff */
[----:B------:R-:W-:Y:S01]  /*0c10*/  SHF.R.S32.HI R5, RZ, 0x5, R5 ;  /* 0x00000005ff057819 */ /* 0x000fe20000011405 */
[----:B------:R-:W-:Y:S01]  /*0c20*/  IMAD.SHL.U32 R19, R213, 0x8, RZ ;  /* 0x00000008d5137824 */ /* 0x000fe200078e00ff */
[----:B------:R-:W-:Y:S02]  /*0c30*/  LOP3.LUT R9, R9, 0xfffffff8, RZ, 0xc0, !PT ;  /* 0xfffffff809097812 */ /* 0x000fe400078ec0ff */
[----:B------:R-:W-:Y:S01]  /*0c40*/  LOP3.LUT R3, R0, 0x7ffffffc, RZ, 0xc0, !PT ;  /* 0x7ffffffc00037812 */ /* 0x000fe200078ec0ff */
[C---:B------:R-:W-:Y:S01]  /*0c50*/  VIADD R212, R19.reuse, 0x40 ;  /* 0x0000004013d47836 */ /* 0x040fe20000000000 */
[----:B------:R-:W-:Y:S01]  /*0c60*/  MOV R12, 0xfffffffe ;  /* 0xfffffffe000c7802 */ /* 0x000fe20000000f00 */
[----:B------:R-:W-:Y:S01]  /*0c70*/  IMAD.IADD R8, R8, 0x1, -R9 ;  /* 0x0000000108087824 */ /* 0x000fe200078e0a09 */
[----:B------:R-:W-:Y:S01]  /*0c80*/  LOP3.LUT R9, R6, 0x1ffffffe, RZ, 0xc0, !PT ;  /* 0x1ffffffe06097812 */ /* 0x000fe200078ec0ff */
[C---:B------:R-:W-:Y:S02]  /*0c90*/  VIADD R23, R19.reuse, 0x80 ;  /* 0x0000008013177836 */ /* 0x040fe40000000000 */
[----:B------:R-:W-:Y:S01]  /*0ca0*/  VIADD R22, R19, 0xc0 ;  /* 0x000000c013167836 */ /* 0x000fe20000000000 */
[----:B------:R-:W-:Y:S01]  /*0cb0*/  LEA R5, R5, R8, 0x4 ;  /* 0x0000000805057211 */ /* 0x000fe200078e20ff */
[----:B------:R-:W-:Y:S01]  /*0cc0*/  IMAD.IADD R3, R220, 0x1, -R3 ;  /* 0x00000001dc037824 */ /* 0x000fe200078e0a03 */
[----:B------:R-:W-:Y:S01]  /*0cd0*/  SHF.R.S32.HI R0, RZ, 0x1f, R23 ;  /* 0x0000001fff007819 */ /* 0x000fe20000011417 */
[----:B------:R-:W-:Y:S01]  /*0ce0*/  IMAD.IADD R9, R10, 0x1, -R9 ;  /* 0x000000010a097824 */ /* 0x000fe200078e0a09 */
[----:B------:R-:W-:Y:S01]  /*0cf0*/  LEA R222, R2, R5, 0x6 ;  /* 0x0000000502de7211 */ /* 0x000fe200078e30ff */
[----:B------:R-:W-:Y:S01]  /*0d00*/  IMAD R225, R3, R12, 0x50 ;  /* 0x0000005003e17424 */ /* 0x000fe200078e020c */
[----:B------:R-:W-:-:S02]  /*0d10*/  SHF.R.S32.HI R2, RZ, 0x1f, R212 ;  /* 0x0000001fff027819 */ /* 0x000fc400000114d4 */
[----:B------:R-:W-:Y:S01]  /*0d20*/  SHF.R.S32.HI R227, RZ, 0x1f, R22 ;  /* 0x0000001fffe37819 */ /* 0x000fe20000011416 */
[----:B------:R-:W-:-:S07]  /*0d30*/  IMAD R223, R9, 0x8, R222 ;  /* 0x0000000809df7824 */ /* 0x000fce00078e02de */
.L_x_39:
[----:B0-----:R-:W0:Y:S01]  /*0d40*/  SHFL.IDX PT, R0, R221, RZ, 0x1f ;  /* 0x00001fffdd007589 */ /* 0x001e2200000e0000 */
[----:B-1----:R-:W1:Y:S01]  /*0d50*/  S2UR UR61, SR_CgaCtaId ;  /* 0x00000000003d79c3 */ /* 0x002e620000008800 */
[----:B------:R-:W-:Y:S01]  /*0d60*/  ULDC.64 UR6, c[0x0][0x418] ;  /* 0x0001060000067ab9 */ /* 0x000fe20000000a00 */
[----:B------:R-:W-:Y:S01]  /*0d70*/  ULDC UR4, c[0x0][0xc38] ;  /* 0x00030e0000047ab9 */ /* 0x000fe20000000800 */
[----:B------:R-:W-:Y:S01]  /*0d80*/  UISETP.NE.U32.AND UP0, UPT, UR6, URZ, UPT ;  /* 0x0000003f0600728c */ /* 0x000fe2000bf05070 */
[----:B------:R-:W-:Y:S01]  /*0d90*/  R2UR UR13, R214 ;  /* 0x00000000d60d72ca */ /* 0x000fe200000e0000 */
[----:B------:R-:W-:Y:S01]  /*0da0*/  UISETP.NE.AND UP1, UPT, UR4, 0x1, UPT ;  /* 0x000000010400788c */ /* 0x000fe2000bf25270 */
[----:B------:R-:W-:Y:S02]  /*0db0*/  UMOV UR40, 0x400 ;  /* 0x0000040000287882 */ /* 0x000fe40000000000 */
[----:B------:R-:W-:Y:S01]  /*0dc0*/  ULDC UR4, c[0x0][0xc44] ;  /* 0x0003110000047ab9 */ /* 0x000fe20000000800 */
[----:B------:R-:W-:-:S02]  /*0dd0*/  UISETP.NE.AND.EX UP0, UPT, UR7, URZ, UPT, UP0 ;  /* 0x0000003f0700728c */ /* 0x000fc4000bf05300 */
[----:B------:R-:W-:Y:S01]  /*0de0*/  UISETP.NE.AND UP2, UPT, UR4, 0x1, UPT ;  /* 0x000000010400788c */ /* 0x000fe2000bf45270 */
[----:B------:R-:W-:Y:S01]  /*0df0*/  ULDC UR39, c[0x0][0x424] ;  /* 0x0001090000277ab9 */ /* 0x000fe20000000800 */
[----:B------:R-:W-:Y:S01]  /*0e00*/  ULDC UR10, c[0x0][0x2f0] ;  /* 0x0000bc00000a7ab9 */ /* 0x000fe20000000800 */
[----:B------:R-:W-:Y:S02]  /*0e10*/  USEL UR39, UR39, 0x1, UP0 ;  /* 0x0000000127277887 */ /* 0x000fe40008000000 */
[----:B------:R-:W-:Y:S01]  /*0e20*/  @UP1 ULDC UR4, c[0x0][0xc3c] ;  /* 0x00030f0000041ab9 */ /* 0x000fe20000000800 */
[----:B------:R-:W-:Y:S01]  /*0e30*/  @UP1 ULDC UR12, c[0x0][0xc40] ;  /* 0x00031000000c1ab9 */ /* 0x000fe20000000800 */
[----:B------:R-:W-:Y:S02]  /*0e40*/  UIMAD.WIDE.U32 UR4, UR13, UR4, URZ ;  /* 0x000000040d0472a5 */ /* 0x000fe4000f8e003f */
[----:B------:R-:W-:Y:S01]  /*0e50*/  UIMAD UR39, UR39, UR10, URZ ;  /* 0x0000000a272772a4 */ /* 0x000fe2000f8e023f */
[----:B0-----:R-:W-:Y:S01]  /*0e60*/  R2UR UR6, R0 ;  /* 0x00000000000672ca */ /* 0x001fe200000e0000 */
[----:B-1----:R-:W-:Y:S01]  /*0e70*/  ULEA UR40, UR61, UR40, 0x18 ;  /* 0x000000283d287291 */ /* 0x002fe2000f8ec03f */
[----:B------:R-:W-:Y:S01]  /*0e80*/  UMOV UR14, UR13 ;  /* 0x0000000d000e7c82 */ /* 0x000fe20008000000 */
[----:B------:R-:W-:-:S02]  /*0e90*/  @UP1 USHF.R.U32.HI UR14, URZ, UR12, UR5 ;  /* 0x0000000c3f0e1299 */ /* 0x000fc40008011605 */
[----:B------:R-:W-:Y:S01]  /*0ea0*/  UIADD3 UR11, UR40, 0x14400, URZ ;  /* 0x00014400280b7890 */ /* 0x000fe2000fffe03f */
[----:B------:R-:W-:-:S03]  /*0eb0*/  @UP2 ULDC.64 UR8, c[0x0][0xc48] ;  /* 0x0003120000082ab9 */ /* 0x000fc60000000a00 */
[----:B------:R-:W-:Y:S01]  /*0ec0*/  ULOP3.LUT UP0, URZ, UR11, 0x9f, URZ, 0xc0, !UPT ;  /* 0x0000009f0b3f7892 */ /* 0x000fe2000f80c03f */
[----:B------:R-:W-:Y:S01]  /*0ed0*/  MOV R217, UR14 ;  /* 0x0000000e00d97c02 */ /* 0x000fe20008000f00 */
[----:B------:R-:W-:Y:S02]  /*0ee0*/  UIMAD.WIDE.U32 UR4, UR14, UR8, URZ ;  /* 0x000000080e0472a5 */ /* 0x000fe4000f8e003f */
[----:B------:R-:W-:Y:S02]  /*0ef0*/  ULEA.HI UR7, UR6, UR6, URZ, 0x1 ;  /* 0x0000000606077291 */ /* 0x000fe4000f8f083f */
[----:B------:R-:W-:Y:S01]  /*0f00*/  PLOP3.LUT P0, PT, PT, PT, UP0, 0x80, 0x0 ;  /* 0x000000000000781c */ /* 0x000fe20003f0f008 */
[----:B------:R-:W-:Y:S01]  /*0f10*/  UMOV UR10, UR14 ;  /* 0x0000000e000a7c82 */ /* 0x000fe20008000000 */
[----:B------:R-:W-:Y:S02]  /*0f20*/  ULOP3.LUT UR7, UR7, 0x1e, URZ, 0xc0, !UPT ;  /* 0x0000001e07077892 */ /* 0x000fe4000f8ec03f */
[----:B------:R-:W-:-:S02]  /*0f30*/  @UP2 USHF.R.U32.HI UR10, URZ, UR9, UR5 ;  /* 0x000000093f0a2299 */ /* 0x000fc40008011605 */
[----:B------:R-:W-:Y:S02]  /*0f40*/  UIADD3 UR7, UR6, -UR7, URZ ;  /* 0x8000000706077290 */ /* 0x000fe4000fffe03f */
[----:B------:R-:W-:Y:S02]  /*0f50*/  UIADD3 UR6, UR39, 0x4f, URZ ;  /* 0x0000004f27067890 */ /* 0x000fe4000fffe03f */
[----:B------:R-:W-:Y:S01]  /*0f60*/  ULEA UR8, UR7, UR11, 0xd ;  /* 0x0000000b07087291 */ /* 0x000fe2000f8e683f */
[----:B------:R-:W-:Y:S01]  /*0f70*/  IMAD.U32 R216, RZ, RZ, UR10 ;  /* 0x0000000affd87e24 */ /* 0x000fe2000f8e00ff */
[----:B------:R-:W-:Y:S02]  /*0f80*/  UIMAD.WIDE UR6, UR6, 0x66666667, URZ ;  /* 0x66666667060678a5 */ /* 0x000fe4000f8e023f */
[----:B------:R-:W-:Y:S02]  /*0f90*/  USHF.R.U32.HI UR8, URZ, 0x4, UR8 ;  /* 0x000000043f087899 */ /* 0x000fe40008011608 */
[----:B------:R-:W-:Y:S01]  /*0fa0*/  USHF.R.U32.HI UR60, URZ, 0x1f, UR7 ;  /* 0x0000001f3f3c7899 */ /* 0x000fe20008011607 */
[----:B------:R-:W-:Y:S01]  /*0fb0*/  UMOV UR4, UR13 ;  /* 0x0000000d00047c82 */ /* 0x000fe20008000000 */
[----:B------:R-:W-:Y:S01]  /*0fc0*/  ULOP3.LUT UR41, UR8, 0x3fff, URZ, 0xc0, !UPT ;  /* 0x00003fff08297892 */ /* 0x000fe2000f8ec03f */
[----:B------:R-:W-:Y:S01]  /*0fd0*/  IMAD.U32 R215, RZ, RZ, UR4 ;  /* 0x00000004ffd77e24 */ /* 0x000fe2000f8e00ff */
[----:B------:R-:W-:Y:S01]  /*0fe0*/  ULEA.HI.SX32 UR60, UR7, UR60, 0x1b ;  /* 0x0000003c073c7291 */ /* 0x000fe2000f8fda3f */
[----:B--234-:R-:W-:Y:S11]  /*0ff0*/  @!P0 BRA `(.L_x_7) ;  /* 0x0000000000408947 */ /* 0x01cff60003800000 */
[----:B------:R-:W-:Y:S01]  /*1000*/  MOV R0, 0x0 ;  /* 0x0000000000007802 */ /* 0x000fe20000000f00 */
[----:B------:R-:W-:Y:S01]  /*1010*/  ULDC.64 UR4, c[0x4][0x138] ;  /* 0x01004e0000047ab9 */ /* 0x000fe20000000a00 */
[----:B------:R-:W-:Y:S01]  /*1020*/  ULDC.64 UR6, c[0x4][0xb8] ;  /* 0x01002e0000067ab9 */ /* 0x000fe20000000a00 */
[----:B------:R-:W-:Y:S01]  /*1030*/  IMAD.U32 R4, RZ, RZ, UR4 ;  /* 0x00000004ff047e24 */ /* 0x000fe2000f8e00ff */
[----:B------:R0:W1:Y:S01]  /*1040*/  LDC.64 R2, c[0x4][R0] ;  /* 0x0100000000027b82 */ /* 0x0000620000000a00 */
[----:B------:R-:W-:Y:S01]  /*1050*/  MOV R5, UR5 ;  /* 0x0000000500057c02 */ /* 0x000fe20008000f00 */
[----:B------:R-:W-:Y:S01]  /*1060*/  ULDC.64 UR4, c[0x4][0x140] ;  /* 0x0100500000047ab9 */ /* 0x000fe20000000a00 */
[----:B------:R-:W-:Y:S01]  /*1070*/  IMAD.U32 R10, RZ, RZ, UR6 ;  /* 0x00000006ff0a7e24 */ /* 0x000fe2000f8e00ff */
[----:B------:R-:W-:Y:S01]  /*1080*/  MOV R11, UR7 ;  /* 0x00000007000b7c02 */ /* 0x000fe20008000f00 */
[----:B------:R-:W-:Y:S02]  /*1090*/  IMAD.U32 R6, RZ, RZ, UR4 ;  /* 0x00000004ff067e24 */ /* 0x000fe4000f8e00ff */
[----:B------:R-:W-:-:S02]  /*10a0*/  IMAD.U32 R7, RZ, RZ, UR5 ;  /* 0x00000005ff077e24 */ /* 0x000fc4000f8e00ff */
[----:B------:R-:W-:Y:S02]  /*10b0*/  IMAD.MOV.U32 R8, RZ, RZ, 0x70 ;  /* 0x00000070ff087424 */ /* 0x000fe400078e00ff */
[----:B------:R-:W-:Y:S02]  /*10c0*/  IMAD.MOV.U32 R12, RZ, RZ, 0x1 ;  /* 0x00000001ff0c7424 */ /* 0x000fe400078e00ff */
[----:B0-----:R-:W-:-:S07]  /*10d0*/  IMAD.MOV.U32 R13, RZ, RZ, RZ ;  /* 0x000000ffff0d7224 */ /* 0x001fce00078e00ff */
[----:B------:R-:W-:-:S07]  /*10e0*/  LEPC R20, `(.L_x_7) ;  /* 0x000000001014794e */ /* 0x000fce0000000000 */
[----:B-1----:R-:W-:Y:S05]  /*10f0*/  CALL.ABS.NOINC R2 ;  /* 0x0000000002007343 */ /* 0x002fea0003c00000 */
.L_x_7:
[----:B------:R-:W-:Y:S02]  /*1100*/  R2UR UR4, R219 ;  /* 0x00000000db0472ca */ /* 0x000fe400000e0000 */
[----:B------:R-:W-:-:S11]  /*1110*/  R2UR UR5, R226 ;  /* 0x00000000e20572ca */ /* 0x000fd600000e0000 */
[----:B------:R-:W-:Y:S02]  /*1120*/  ULOP3.LUT UR4, UR4, 0x1, URZ, 0xc0, !UPT ;  /* 0x0000000104047892 */ /* 0x000fe4000f8ec03f */
[----:B------:R-:W-:-:S04]  /*1130*/  IMAD.U32 R2, RZ, RZ, UR5 ;  /* 0x00000005ff027e24 */ /* 0x000fc8000f8e00ff */
[----:B------:R-:W-:Y:S02]  /*1140*/  MOV R0, UR4 ;  /* 0x0000000400007c02 */ /* 0x000fe40008000f00 */
[----:B------:R-:W-:Y:S02]  /*1150*/  ISETP.NE.AND P0, PT, R2, 0x3, PT ;  /* 0x000000030200780c */ /* 0x000fe40003f05270 */
[----:B------:R-:W-:-:S04]  /*1160*/  SHF.L.U32 R0, R0, 0x1f, RZ ;  /* 0x0000001f00007819 */ /* 0x000fc800000006ff */
[----:B------:R-:W0:Y:S02]  /*1170*/  SYNCS.PHASECHK.TRANS64.TRYWAIT P1, [UR40+0x38800], R0 ;  /* 0x03880000ff0075a7 */ /* 0x000e240008020168 */
[----:B0-----:R-:W-:Y:S05]  /*1180*/  @!P1 BRA `(.L_x_8) ;  /* 0x000000f400909947 */ /* 0x001fea0003800000 */
.L_x_91:
[----:B------:R-:W-:Y:S05]  /*1190*/  @!P0 BRA `(.L_x_9) ;  /* 0x0000000000048947 */ /* 0x000fea0003800000 */
[----:B------:R-:W-:Y:S01]  /*11a0*/  BPT.TRAP 0x1 ;  /* 0x000000040000795c */ /* 0x000fe20000300000 */
.L_x_9:
[----:B------:R-:W-:Y:S01]  /*11b0*/  R2UR UR4, R16 ;  /* 0x00000000100472ca */ /* 0x000fe200000e0000 */
[----:B0-----:R-:W-:-:S05]  /*11c0*/  IMAD.U32 R0, RZ, RZ, UR38 ;  /* 0x00000026ff007e24 */ /* 0x001fca000f8e00ff */
[----:B------:R-:W-:-:S07]  /*11d0*/  LEA R0, R0, UR40, 0x3 ;  /* 0x0000002800007c11 */ /* 0x000fce000f8e18ff */
[----:B------:R-:W-:-:S05]  /*11e0*/  IMAD.U32 R3, RZ, RZ, UR4 ;  /* 0x00000004ff037e24 */ /* 0x000fca000f8e00ff */
[----:B------:R-:W-:-:S04]  /*11f0*/  SHF.L.U32 R3, R3, 0x1f, RZ ;  /* 0x0000001f03037819 */ /* 0x000fc800000006ff */
[----:B------:R0:W1:Y:S01]  /*1200*/  SYNCS.PHASECHK.TRANS64.TRYWAIT P1, [R0+URZ+0x38830], R3 ;  /* 0x03883003000075a7 */ /* 0x000062000802017f */
[----:B------:R-:W-:Y:S05]  /*1210*/  @!P0 BRA `(.L_x_10) ;  /* 0x0000000000048947 */ /* 0x000fea0003800000 */
[----:B------:R-:W-:Y:S01]  /*1220*/  BPT.TRAP 0x1 ;  /* 0x000000040000795c */ /* 0x000fe20000300000 */
.L_x_10:
[----:B------:R-:W-:Y:S01]  /*1230*/  MOV R151, RZ ;  /* 0x000000ff00977202 */ /* 0x000fe20000000f00 */
[----:B-1----:R-:W-:Y:S06]  /*1240*/  @P1 BRA `(.L_x_11) ;  /* 0x0000000000081947 */ /* 0x002fec0003800000 */
[----:B------:R-:W1:Y:S02]  /*1250*/  SYNCS.PHASECHK.TRANS64.TRYWAIT P1, [R0+URZ+0x38830], R3 ;  /* 0x03883003000075a7 */ /* 0x000e64000802017f */
[----:B-1----:R-:W-:Y:S05]  /*1260*/  @!P1 BRA `(.L_x_12) ;  /* 0x000000f400709947 */ /* 0x002fea0003800000 */
.L_x_11:
[----:B------:R-:W-:Y:S05]  /*1270*/  WARPSYNC.ALL ;  /* 0x0000000000007948 */ /* 0x000fea0003800000 */
[----:B------:R-:W-:Y:S01]  /*1280*/  UIADD3 UR40, UR40, 0x24400, URZ ;  /* 0x0002440028287890 */ /* 0x000fe2000fffe03f */
[----:B------:R-:W-:Y:S01]  /*1290*/  WARPGROUP.ARRIVE ;  /* 0x00000000000079c5 */ /* 0x000fe20000000000 */
[----:B------:R-:W-:Y:S01]  /*12a0*/  ULOP3.LUT UR5, UR41, 0x10000, URZ, 0xfc, !UPT ;  /* 0x0001000029057892 */ /* 0x000fe2000f8efc3f */
[----:B------:R-:W-:Y:S01]  /*12b0*/  MOV R4, UR39 ;  /* 0x0000002700047c02 */ /* 0x000fe20008000f00 */
[----:B------:R-:W-:Y:S01]  /*12c0*/  USHF.R.U32.HI UR40, URZ, 0x4, UR40 ;  /* 0x000000043f287899 */ /* 0x000fe20008011628 */
[----:B------:R-:W-:Y:S01]  /*12d0*/  MOV R5, UR38 ;  /* 0x0000002600057c02 */ /* 0x000fe20008000f00 */
[----:B------:R-:W-:Y:S01]  /*12e0*/  UMOV UR17, 0x40000040 ;  /* 0x4000004000117882 */ /* 0x000fe20000000000 */
[----:B------:R-:W-:Y:S01]  /*12f0*/  UMOV UR19, 0x40000040 ;  /* 0x4000004000137882 */ /* 0x000fe20000000000 */
[----:B------:R-:W-:Y:S01]  /*1300*/  ULOP3.LUT UR40, UR40, 0x3fff, URZ, 0xc0, !UPT ;  /* 0x00003fff28287892 */ /* 0x000fe2000f8ec03f */
[----:B------:R-:W-:Y:S01]  /*1310*/  IMAD.U32 R15, RZ, RZ, UR17 ;  /* 0x00000011ff0f7e24 */ /* 0x000fe2000f8e00ff */
[----:B------:R-:W-:Y:S01]  /*1320*/  UMOV UR16, UR5 ;  /* 0x0000000500107c82 */ /* 0x000fe20008000000 */
[----:B------:R-:W-:Y:S01]  /*1330*/  UMOV UR9, UR17 ;  /* 0x0000001100097c82 */ /* 0x000fe20008000000 */
[----:B------:R-:W-:Y:S01]  /*1340*/  ULOP3.LUT UR4, UR40, 0x10000, URZ, 0xfc, !UPT ;  /* 0x0001000028047892 */ /* 0x000fe2000f8efc3f */
[----:B------:R-:W-:Y:S01]  /*1350*/  IMAD.U32 R14, RZ, RZ, UR16 ;  /* 0x00000010ff0e7e24 */ /* 0x000fe2000f8e00ff */
[----:B------:R-:W-:Y:S01]  /*1360*/  UMOV UR8, UR16 ;  /* 0x0000001000087c82 */ /* 0x000fe20008000000 */
[----:B------:R-:W-:Y:S01]  /*1370*/  UMOV UR11, 0x40000040 ;  /* 0x40000040000b7882 */ /* 0x000fe20000000000 */
[----:B------:R-:W-:Y:S01]  /*1380*/  UMOV UR12, UR16 ;  /* 0x00000010000c7c82 */ /* 0x000fe20008000000 */
[----:B------:R-:W-:Y:S01]  /*1390*/  UMOV UR13, UR17 ;  /* 0x00000011000d7c82 */ /* 0x000fe20008000000 */
[----:B------:R-:W-:Y:S01]  /*13a0*/  IMAD.U32 R18, RZ, RZ, UR4 ;  /* 0x00000004ff127e24 */ /* 0x000fe2000f8e00ff */
[----:B------:R-:W-:Y:S01]  /*13b0*/  UIMAD UR4, UR38, 0xa00, UR4 ;  /* 0x00000a00260478a4 */ /* 0x000fe2000f8e0204 */
[----:B------:R-:W-:Y:S01]  /*13c0*/  MOV R17, UR37 ;  /* 0x0000002500117c02 */ /* 0x000fe20008000f00 */
[----:B------:R-:W-:Y:S01]  /*13d0*/  UMOV UR15, 0x40000040 ;  /* 0x40000040000f7882 */ /* 0x000fe20000000000 */
[----:B------:R-:W-:Y:S01]  /*13e0*/  UMOV UR23, 0x40000040 ;  /* 0x4000004000177882 */ /* 0x000fe20000000000 */
[----:B------:R-:W-:Y:S01]  /*13f0*/  UIADD3 UR10, UR4, 0x80, URZ ;  /* 0x00000080040a7890 */ /* 0x000fe2000fffe03f */
[----:B------:R-:W-:Y:S01]  /*1400*/  MOV R20, UR36 ;  /* 0x0000002400147c02 */ /* 0x000fe20008000f00 */
[----:B------:R-:W-:-:S02]  /*1410*/  UIADD3 UR14, UR4, 0x100, URZ ;  /* 0x00000100040e7890 */ /* 0x000fc4000fffe03f */
[----:B------:R-:W-:Y:S01]  /*1420*/  UMOV UR18, UR4 ;  /* 0x0000000400127c82 */ /* 0x000fe20008000000 */
[----:B------:R-:W-:Y:S01]  /*1430*/  UIADD3 UR6, UR4, 0x180, URZ ;  /* 0x0000018004067890 */ /* 0x000fe2000fffe03f */
[----:B------:R-:W-:Y:S01]  /*1440*/  HGMMA.64x16x16.F32.BF16 R56, gdesc[UR16], RZ, !UPT, gsb0 ;  /* 0x00200000103879f0 */ /* 0x000fe2000c0018ff */
[----:B------:R-:W-:Y:S01]  /*1450*/  UIADD3 UR7, UR4, 0x200, URZ ;  /* 0x0000020004077890 */ /* 0x000fe2000fffe03f */
[----:B------:R-:W-:Y:S01]  /*1460*/  UMOV UR19, 0x40000040 ;  /* 0x4000004000137882 */ /* 0x000fe20000000000 */
[----:B------:R-:W-:Y:S02]  /*1470*/  UIADD3 UR22, UR4, 0x384, URZ ;  /* 0x0000038404167890 */ /* 0x000fe4000fffe03f */
[----:B------:R-:W-:Y:S01]  /*1480*/  UIADD3 UR26, UR4, 0x386, URZ ;  /* 0x00000386041a7890 */ /* 0x000fe2000fffe03f */
[----:B------:R-:W-:Y:S01]  /*1490*/  UMOV UR27, 0x40000040 ;  /* 0x40000040001b7882 */ /* 0x000fe20000000000 */
        /* <DEDUP_REMOVED lines=14> */
[----:B------:R-:W-:Y:S01]  /*1580*/  UMOV UR39, 0x40000040 ;  /* 0x4000004000277882 */ /* 0x000fe20000000000 */
[----:B------:R-:W-:-:S02]  /*1590*/  WARPGROUP.DEPBAR.LE gsb0, 0x0 ;  /* 0x00008000000079c5 */ /* 0x000fc40000010000 */
[----:B------:R-:W-:-:S06]  /*15a0*/  WARPGROUP.ARRIVE ;  /* 0x00000000000079c5 */ /* 0x000fcc0000000000 */
[----:B------:R-:W-:Y:S01]  /*15b0*/  HGMMA.64x16x16.F32.BF16 R48, gdesc[UR8], RZ, !UPT, gsb0 ;  /* 0x00200000083079f0 */ /* 0x000fe2000c0018ff */
[----:B------:R-:W-:Y:S01]  /*15c0*/  UMOV UR8, UR16 ;  /* 0x0000001000087c82 */ /* 0x000fe20008000000 */
[----:B------:R-:W-:Y:S01]  /*15d0*/  UMOV UR9, UR17 ;  /* 0x0000001100097c82 */ /* 0x000fe20008000000 */
[----:B------:R-:W-:Y:S01]  /*15e0*/  UMOV UR10, UR6 ;  /* 0x00000006000a7c82 */ /* 0x000fe20008000000 */
[----:B------:R-:W-:Y:S01]  /*15f0*/  UMOV UR11, 0x40000040 ;  /* 0x40000040000b7882 */ /* 0x000fe20000000000 */
[----:B------:R-:W-:Y:S01]  /*1600*/  UIADD3 UR6, UR5, 0x2, URZ ;  /* 0x0000000205067890 */ /* 0x000fe2000fffe03f */
[----:B------:R-:W-:Y:S02]  /*1610*/  WARPGROUP.DEPBAR.LE gsb0, 0x0 ;  /* 0x00008000000079c5 */ /* 0x000fe40000010000 */
[----:B------:R-:W-:-:S06]  /*1620*/  WARPGROUP.ARRIVE ;  /* 0x00000000000079c5 */ /* 0x000fcc0000000000 */
[----:B------:R-:W-:Y:S01]  /*1630*/  HGMMA.64x16x16.F32.BF16 R40, gdesc[UR12], RZ, !UPT, gsb0 ;  /* 0x002000000c2879f0 */ /* 0x000fe2000c0018ff */
[----:B------:R-:W-:Y:S01]  /*1640*/  UIADD3 UR14, UR4, 0x102, URZ ;  /* 0x00000102040e7890 */ /* 0x000fe2000fffe03f */
[----:B------:R-:W-:Y:S01]  /*1650*/  UMOV UR15, 0x40000040 ;  /* 0x40000040000f7882 */ /* 0x000fe20000000000 */
[----:B------:R-:W-:Y:S02]  /*1660*/  WARPGROUP.DEPBAR.LE gsb0, 0x0 ;  /* 0x00008000000079c5 */ /* 0x000fe40000010000 */
[----:B------:R-:W-:-:S06]  /*1670*/  WARPGROUP.ARRIVE ;  /* 0x00000000000079c5 */ /* 0x000fcc0000000000 */
[----:B------:R-:W-:Y:S01]  /*1680*/  HGMMA.64x16x16.F32.BF16 R32, gdesc[UR8], RZ, !UPT, gsb0 ;  /* 0x00200000082079f0 */ /* 0x000fe2000c0018ff */
[----:B------:R-:W-:Y:S01]  /*1690*/  UMOV UR8, UR16 ;  /* 0x0000001000087c82 */ /* 0x000fe20008000000 */
[----:B------:R-:W-:Y:S01]  /*16a0*/  UMOV UR9, UR17 ;  /* 0x0000001100097c82 */ /* 0x000fe20008000000 */
[----:B------:R-:W-:Y:S01]  /*16b0*/  UMOV UR10, UR7 ;  /* 0x00000007000a7c82 */ /* 0x000fe20008000000 */
[----:B------:R-:W-:Y:S01]  /*16c0*/  UMOV UR11, 0x40000040 ;  /* 0x40000040000b7882 */ /* 0x000fe20000000000 */
[----:B------:R-:W-:Y:S01]  /*16d0*/  UMOV UR16, UR6 ;  /* 0x0000000600107c82 */ /* 0x000fe20008000000 */
[----:B------:R-:W-:Y:S01]  /*16e0*/  UIADD3 UR6, UR4, 0x2, URZ ;  /* 0x0000000204067890 */ /* 0x000fe2000fffe03f */
[----:B------:R-:W-:Y:S01]  /*16f0*/  MOV R12, UR16 ;  /* 0x00000010000c7c02 */ /* 0x000fe20008000f00 */
[----:B------:R-:W-:Y:S01]  /*1700*/  UMOV UR17, 0x40000040 ;  /* 0x4000004000117882 */ /* 0x000fe20000000000 */
[----:B------:R-:W-:Y:S01]  /*1710*/  UMOV UR12, UR16 ;  /* 0x00000010000c7c82 */ /* 0x000fe20008000000 */
[----:B------:R-:W-:Y:S01]  /*1720*/  UMOV UR13, UR17 ;  /* 0x00000011000d7c82 */ /* 0x000fe20008000000 */
[----:B------:R-:W-:Y:S01]  /*1730*/  UIADD3 UR7, UR4, 0x202, URZ ;  /* 0x0000020204077890 */ /* 0x000fe2000fffe03f */
[----:B------:R-:W-:Y:S01]  /*1740*/  IMAD.U32 R13, RZ, RZ, UR17 ;  /* 0x00000011ff0d7e24 */ /* 0x000fe2000f8e00ff */
[----:B------:R-:W-:Y:S01]  /*1750*/  UMOV UR18, UR6 ;  /* 0x0000000600127c82 */ /* 0x000fe20008000000 */
[----:B------:R-:W-:Y:S01]  /*1760*/  UIADD3 UR6, UR4, 0x182, URZ ;  /* 0x0000018204067890 */ /* 0x000fe2000fffe03f */
[----:B------:R-:W-:-:S02]  /*1770*/  WARPGROUP.DEPBAR.LE gsb0, 0x0 ;  /* 0x00008000000079c5 */ /* 0x000fc40000010000 */
[----:B------:R-:W-:-:S06]  /*1780*/  WARPGROUP.ARRIVE ;  /* 0x00000000000079c5 */ /* 0x000fcc0000000000 */
[----:B------:R-:W-:Y:S01]  /*1790*/  HGMMA.64x16x16.F32.BF16 R24, gdesc[UR8], RZ, !UPT, gsb0 ;  /* 0x00200000081879f0 */ /* 0x000fe2000c0018ff */
[----:B------:R-:W-:Y:S01]  /*17a0*/  UIADD3 UR10, UR4, 0x82, URZ ;  /* 0x00000082040a7890 */ /* 0x000fe2000fffe03f */
[----:B------:R-:W-:Y:S01]  /*17b0*/  UMOV UR8, UR16 ;  /* 0x0000001000087c82 */ /* 0x000fe20008000000 */
[----:B------:R-:W-:Y:S01]  /*17c0*/  UMOV UR9, UR17 ;  /* 0x0000001100097c82 */ /* 0x000fe20008000000 */
[----:B------:R-:W-:Y:S01]  /*17d0*/  UMOV UR11, 0x40000040 ;  /* 0x40000040000b7882 */ /* 0x000fe20000000000 */
[----:B------:R-:W-:Y:S02]  /*17e0*/  WARPGROUP.DEPBAR.LE gsb0, 0x0 ;  /* 0x00008000000079c5 */ /* 0x000fe40000010000 */
[----:B------:R-:W-:-:S06]  /*17f0*/  WARPGROUP.ARRIVE ;  /* 0x00000000000079c5 */ /* 0x000fcc0000000000 */
[----:B------:R-:W-:Y:S01]  /*1800*/  HGMMA.64x16x16.F32.BF16 R56, gdesc[UR16], R56, gsb0 ;  /* 0x00200000103879f0 */ /* 0x000fe20008001838 */
[----:B------:R-:W-:Y:S02]  /*1810*/  UMOV UR19, 0x40000040 ;  /* 0x4000004000137882 */ /* 0x000fe40000000000 */
[----:B------:R-:W-:Y:S02]  /*1820*/  WARPGROUP.DEPBAR.LE gsb0, 0x0 ;  /* 0x00008000000079c5 */ /* 0x000fe40000010000 */
[----:B------:R-:W-:-:S06]  /*1830*/  WARPGROUP.ARRIVE ;  /* 0x00000000000079c5 */ /* 0x000fcc0000000000 */
[----:B------:R-:W-:Y:S01]  /*1840*/  HGMMA.64x16x16.F32.BF16 R48, gdesc[UR8], R48, gsb0 ;  /* 0x00200000083079f0 */ /* 0x000fe20008001830 */
[----:B------:R-:W-:Y:S01]  /*1850*/  UMOV UR8, UR16 ;  /* 0x0000001000087c82 */ /* 0x000fe20008000000 */
[----:B------:R-:W-:Y:S01]  /*1860*/  UMOV UR9, UR17 ;  /* 0x0000001100097c82 */ /* 0x000fe20008000000 */
[----:B------:R-:W-:Y:S01]  /*1870*/  UMOV UR10, UR6 ;  /* 0x00000006000a7c82 */ /* 0x000fe20008000000 */
[----:B------:R-:W-:Y:S01]  /*1880*/  UMOV UR11, 0x40000040 ;  /* 0x40000040000b7882 */ /* 0x000fe20000000000 */
[----:B------:R-:W-:Y:S01]  /*1890*/  UIADD3 UR6, UR5, 0x4, URZ ;  /* 0x0000000405067890 */ /* 0x000fe2000fffe03f */
[----:B------:R-:W-:Y:S02]  /*18a0*/  WARPGROUP.DEPBAR.LE gsb0, 0x0 ;  /* 0x00008000000079c5 */ /* 0x000fe40000010000 */
[----:B------:R-:W-:-:S06]  /*18b0*/  WARPGROUP.ARRIVE ;  /* 0x00000000000079c5 */ /* 0x000fcc0000000000 */
[----:B------:R-:W-:Y:S01]  /*18c0*/  HGMMA.64x16x16.F32.BF16 R40, gdesc[UR12], R40, gsb0 ;  /* 0x002000000c2879f0 */ /* 0x000fe20008001828 */
[----:B------:R-:W-:Y:S01]  /*18d0*/  UIADD3 UR14, UR4, 0x104, URZ ;  /* 0x00000104040e7890 */ /* 0x000fe2000fffe03f */
[----:B------:R-:W-:Y:S01]  /*18e0*/  UMOV UR15, 0x40000040 ;  /* 0x40000040000f7882 */ /* 0x000fe20000000000 */
[----:B------:R-:W-:Y:S02]  /*18f0*/  WARPGROUP.DEPBAR.LE gsb0, 0x0 ;  /* 0x00008000000079c5 */ /* 0x000fe40000010000 */
[----:B------:R-:W-:-:S06]  /*1900*/  WARPGROUP.ARRIVE ;  /* 0x00000000000079c5 */ /* 0x000fcc0000000000 */
[----:B------:R-:W-:Y:S01]  /*1910*/  HGMMA.64x16x16.F32.BF16 R32, gdesc[UR8], R32, gsb0 ;  /* 0x00200000082079f0 */ /* 0x000fe20008001820 */
[----:B------:R-:W-:Y:S01]  /*1920*/  UMOV UR8, UR16 ;  /* 0x0000001000087c82 */ /* 0x000fe20008000000 */
[----:B------:R-:W-:Y:S01]  /*1930*/  UMOV UR9, UR17 ;  /* 0x0000001100097c82 */ /* 0x000fe20008000000 */
[----:B------:R-:W-:Y:S01]  /*1940*/  UMOV UR10, UR7 ;  /* 0x00000007000a7c82 */ /* 0x000fe20008000000 */
[----:B------:R-:W-:Y:S01]  /*1950*/  UMOV UR11, 0x40000040 ;  /* 0x40000040000b7882 */ /* 0x000fe20000000000 */
[----:B------:R-:W-:Y:S01]  /*1960*/  UMOV UR16, UR6 ;  /* 0x0000000600107c82 */ /* 0x000fe20008000000 */
[----:B------:R-:W-:Y:S01]  /*1970*/  UIADD3 UR6, UR4, 0x4, URZ ;  /* 0x0000000404067890 */ /* 0x000fe2000fffe03f */
[----:B------:R-:W-:Y:S01]  /*1980*/  IMAD.U32 R10, RZ, RZ, UR16 ;  /* 0x00000010ff0a7e24 */ /* 0x000fe2000f8e00ff */
        /* <DEDUP_REMOVED lines=9> */
[----:B------:R-:W-:Y:S01]  /*1a20*/  HGMMA.64x16x16.F32.BF16 R24, gdesc[UR8], R24, gsb0 ;  /* 0x00200000081879f0 */ /* 0x000fe20008001818 */
        /* <DEDUP_REMOVED lines=74> */
[----:B------:R-:W-:Y:S02]  /*1ed0*/  UIADD3 UR8, UR5, 0x400, URZ ;  /* 0x0000040005087890 */ /* 0x000fe4000fffe03f */
[----:B------:R-:W-:Y:S01]  /*1ee0*/  UIADD3 UR10, UR4, 0x280, URZ ;  /* 0x00000280040a7890 */ /* 0x000fe2000fffe03f */
[----:B------:R-:W-:Y:S01]  /*1ef0*/  UMOV UR9, 0x40000040 ;  /* 0x4000004000097882 */ /* 0x000fe20000000000 */
[----:B------:R-:W-:Y:S01]  /*1f00*/  UMOV UR11, 0x40000040 ;  /* 0x40000040000b7882 */ /* 0x000fe20000000000 */
[----:B------:R-:W-:Y:S02]  /*1f10*/  UMOV UR13, UR9 ;  /* 0x00000009000d7c82 */ /* 0x000fe40008000000 */
[----:B------:R-:W-:Y:S01]  /*1f20*/  UMOV UR12, UR8 ;  /* 0x00000008000c7c82 */ /* 0x000fe20008000000 */
[----:B------:R-:W-:Y:S02]  /*1f30*/  WARPGROUP.DEPBAR.LE gsb0, 0x0 ;  /* 0x00008000000079c5 */ /* 0x000fe40000010000 */
[----:B------:R-:W-:-:S06]  /*1f40*/  WARPGROUP.ARRIVE ;  /* 0x00000000000079c5 */ /* 0x000fcc0000000000 */
[----:B------:R-:W-:Y:S01]  /*1f50*/  HGMMA.64x16x16.F32.BF16 R56, gdesc[UR8], R56, gsb0 ;  /* 0x00200000083879f0 */ /* 0x000fe20008001838 */
[----:B------:R-:W-:Y:S01]  /*1f60*/  UMOV UR10, UR6 ;  /* 0x00000006000a7c82 */ /* 0x000fe20008000000 */
[----:B------:R-:W-:Y:S01]  /*1f70*/  UMOV UR11, 0x40000040 ;  /* 0x40000040000b7882 */ /* 0x000fe20000000000 */
[----:B------:R-:W-:Y:S01]  /*1f80*/  UIADD3 UR6, UR4, 0x480, URZ ;  /* 0x0000048004067890 */ /* 0x000fe2000fffe03f */
        /* <DEDUP_REMOVED lines=15> */
[----:B01----:R-:W-:Y:S02]  /*2080*/  MOV R3, UR12 ;  /* 0x0000000c00037c02 */ /* 0x003fe40008000f00 */
[----:B------:R-:W-:Y:S01]  /*2090*/  MOV R2, UR13 ;  /* 0x0000000d00027c02 */ /* 0x000fe20008000f00 */
[----:B------:R-:W-:-:S02]  /*20a0*/  WARPGROUP.DEPBAR.LE gsb0, 0x0 ;  /* 0x00008000000079c5 */ /* 0x000fc40000010000 */
        /* <DEDUP_REMOVED lines=39> */
[----:B------:R-:W-:Y:S01]  /*2320*/  UMOV UR13, 0x40000040 ;  /* 0x40000040000d7882 */ /* 0x000fe20000000000 */
[----:B------:R-:W-:Y:S01]  /*2330*/  UMOV UR15, 0x40000040 ;  /* 0x40000040000f7882 */ /* 0x000fe20000000000 */
[----:B------:R-:W-:Y:S01]  /*2340*/  UMOV UR37, UR13 ;  /* 0x0000000d00257c82 */ /* 0x000fe20008000000 */
[----:B------:R-:W-:Y:S01]  /*2350*/  IMAD.U32 R7, RZ, RZ, UR13 ;  /* 0x0000000dff077e24 */ /* 0x000fe2000f8e00ff */
        /* <DEDUP_REMOVED lines=29> */
[----:B------:R-:W-:Y:S03]  /*2530*/  HGMMA.64x16x16.F32.BF16 R24, gdesc[UR16], R24, gsb0 ;  /* 0x00200000101879f0 */ /* 0x000fe60008001818 */
        /* <DEDUP_REMOVED lines=195> */
[----:B------:R-:W-:-:S07]  /*3170*/  UIADD3 UR5, UR5, 0xc06, URZ ;  /* 0x00000c0605057890 */ /* 0x000fce000fffe03f */
[----:B------:R-:W-:Y:S01]  /*3180*/  UMOV UR12, UR5 ;  /* 0x00000005000c7c82 */ /* 0x000fe20008000000 */
[----:B------:R-:W-:Y:S01]  /*3190*/  UIADD3 UR5, UR4, 0x786, URZ ;  /* 0x0000078604057890 */ /* 0x000fe2000fffe03f */
[----:B------:R-:W-:Y:S01]  /*31a0*/  IMAD.U32 R6, RZ, RZ, UR12 ;  /* 0x0000000cff067e24 */ /* 0x000fe2000f8e00ff */
[----:B------:R-:W-:-:S05]  /*31b0*/  UMOV UR36, UR12 ;  /* 0x0000000c00247c82 */ /* 0x000fca0008000000 */
        /* <DEDUP_REMOVED lines=40> */
[----:B------:R-:W-:-:S07]  /*3440*/  UIADD3 UR7, UR4, 0x806, URZ ;  /* 0x0000080604077890 */ /* 0x000fce000fffe03f */
[----:B------:R-:W-:Y:S01]  /*3450*/  UMOV UR38, UR7 ;  /* 0x0000000700267c82 */ /* 0x000fe20008000000 */
[----:B------:R-:W-:Y:S01]  /*3460*/  UMOV UR7, 0x40000040 ;  /* 0x4000004000077882 */ /* 0x000fe20000000000 */
[----:B------:R-:W-:Y:S02]  /*3470*/  WARPGROUP.DEPBAR.LE gsb0, 0x0 ;  /* 0x00008000000079c5 */ /* 0x000fe40000010000 */
[----:B------:R-:W-:-:S06]  /*3480*/  WARPGROUP.ARRIVE ;  /* 0x00000000000079c5 */ /* 0x000fcc0000000000 */
[----:B------:R-:W-:Y:S03]  /*3490*/  HGMMA.64x16x16.F32.BF16 R24, gdesc[UR52], R24, gsb0 ;  /* 0x00200000341879f0 */ /* 0x000fe60008001818 */
[----:B------:R-:W-:Y:S02]  /*34a0*/  WARPGROUP.DEPBAR.LE gsb0, 0x0 ;  /* 0x00008000000079c5 */ /* 0x000fe40000010000 */
[----:B------:R-:W-:-:S06]  /*34b0*/  WARPGROUP.ARRIVE ;  /* 0x00000000000079c5 */ /* 0x000fcc0000000000 */
[----:B------:R-:W-:Y:S01]  /*34c0*/  HGMMA.64x16x16.F32.BF16 R56, gdesc[UR12], R56, gsb0 ;  /* 0x002000000c3879f0 */ /* 0x000fe20008001838 */
[----:B------:R-:W-:Y:S01]  /*34d0*/  UMOV UR14, UR12 ;  /* 0x0000000c000e7c82 */ /* 0x000fe20008000000 */
[----:B------:R-:W-:Y:S01]  /*34e0*/  UMOV UR15, UR13 ;  /* 0x0000000d000f7c82 */ /* 0x000fe20008000000 */
[----:B------:R-:W-:Y:S01]  /*34f0*/  UMOV UR4, UR14 ;  /* 0x0000000e00047c82 */ /* 0x000fe20008000000 */
[----:B------:R-:W-:Y:S01]  /*3500*/  UMOV UR5, UR15 ;  /* 0x0000000f00057c82 */ /* 0x000fe20008000000 */
[----:B------:R-:W-:Y:S02]  /*3510*/  R2UR UR13, R2 ;  /* 0x00000000020d72ca */ /* 0x000fe400000e0000 */
[----:B------:R-:W-:Y:S01]  /*3520*/  R2UR UR12, R3 ;  /* 0x00000000030c72ca */ /* 0x000fe200000e0000 */
[----:B------:R-:W-:Y:S02]  /*3530*/  WARPGROUP.DEPBAR.LE gsb0, 0x0 ;  /* 0x00008000000079c5 */ /* 0x000fe40000010000 */
[----:B------:R-:W-:-:S06]  /*3540*/  WARPGROUP.ARRIVE ;  /* 0x00000000000079c5 */ /* 0x000fcc0000000000 */
[----:B------:R-:W-:Y:S01]  /*3550*/  HGMMA.64x16x16.F32.BF16 R48, gdesc[UR36], R48, gsb0 ;  /* 0x00200000243079f0 */ /* 0x000fe20008001830 */
[----:B------:R-:W-:Y:S02]  /*3560*/  R2UR UR39, R4 ;  /* 0x00000000042772ca */ /* 0x000fe400000e0000 */
[----:B------:R-:W-:Y:S02]  /*3570*/  R2UR UR38, R5 ;  /* 0x00000000052672ca */ /* 0x000fe400000e0000 */
[----:B------:R-:W-:Y:S02]  /*3580*/  R2UR UR37, R17 ;  /* 0x00000000112572ca */ /* 0x000fe400000e0000 */
[----:B------:R-:W-:Y:S01]  /*3590*/  R2UR UR36, R20 ;  /* 0x00000000142472ca */ /* 0x000fe200000e0000 */
        /* <DEDUP_REMOVED lines=9> */
[----:B------:R-:W-:Y:S01]  /*3630*/  UMOV UR7, 0x40000040 ;  /* 0x4000004000077882 */ /* 0x000fe20000000000 */
[----:B------:R-:W-:Y:S02]  /*3640*/  WARPGROUP.DEPBAR.LE gsb0, 0x0 ;  /* 0x00008000000079c5 */ /* 0x000fe40000010000 */
[----:B------:R-:W-:-:S06]  /*3650*/  WARPGROUP.ARRIVE ;  /* 0x00000000000079c5 */ /* 0x000fcc0000000000 */
[----:B------:R-:W-:Y:S03]  /*3660*/  HGMMA.64x16x16.F32.BF16 R24, gdesc[UR4], R24, gsb0 ;  /* 0x00200000041879f0 */ /* 0x000fe60008001818 */
[----:B------:R-:W-:Y:S02]  /*3670*/  WARPGROUP.DEPBAR.LE gsb0, 0x0 ;  /* 0x00008000000079c5 */ /* 0x000fe40000010000 */
[----:B------:R-:W-:Y:S05]  /*3680*/  @!P0 BRA `(.L_x_13) ;  /* 0x0000000000048947 */ /* 0x000fea0003800000 */
[----:B------:R-:W-:Y:S01]  /*3690*/  BPT.TRAP 0x1 ;  /* 0x000000040000795c */ /* 0x000fe20000300000 */
.L_x_13:
[----:B------:R-:W-:Y:S01]  /*36a0*/  ULDC UR4, c[0x0][0x9d8] ;  /* 0x0002760000047ab9 */ /* 0x000fe20000000800 */
[----:B------:R-:W-:Y:S01]  /*36b0*/  IADD3 R2, R225, UR39, RZ ;  /* 0x00000027e1027c10 */ /* 0x000fe2000fffe0ff */
[----:B------:R-:W-:Y:S01]  /*36c0*/  FMUL.FTZ R56, R56, UR4 ;  /* 0x0000000438387c20 */ /* 0x000fe20008410000 */
[----:B------:R-:W-:Y:S01]  /*36d0*/  FMUL.FTZ R57, R57, UR4 ;  /* 0x0000000439397c20 */ /* 0x000fe20008410000 */
[----:B------:R-:W-:Y:S01]  /*36e0*/  FMUL.FTZ R60, R60, UR4 ;  /* 0x000000043c3c7c20 */ /* 0x000fe20008410000 */
[----:B------:R-:W-:Y:S01]  /*36f0*/  FMUL.FTZ R61, R61, UR4 ;  /* 0x000000043d3d7c20 */ /* 0x000fe20008410000 */
[----:B------:R-:W-:Y:S02]  /*3700*/  IMAD.U32 R3, RZ, RZ, UR60 ;  /* 0x0000003cff037e24 */ /* 0x000fe4000f8e00ff */
[----:B------:R-:W-:Y:S01]  /*3710*/  FMUL.FTZ R48, R48, UR4 ;  /* 0x0000000430307c20 */ /* 0x000fe20008410000 */
[----:B------:R-:W0:Y:S01]  /*3720*/  MUFU.TANH R56, R56 ;  /* 0x0000003800387308 */ /* 0x000e220000002400 */
[----:B------:R-:W-:Y:S01]  /*3730*/  FMUL.FTZ R58, R58, UR4 ;  /* 0x000000043a3a7c20 */ /* 0x000fe20008410000 */
[----:B------:R-:W-:-:S02]  /*3740*/  IMAD R2, R3, -0x50, R2 ;  /* 0xffffffb003027824 */ /* 0x000fc400078e0202 */
[----:B------:R-:W-:Y:S01]  /*3750*/  FMUL.FTZ R49, R49, UR4 ;  /* 0x0000000431317c20 */ /* 0x000fe20008410000 */
[----:B------:R-:W-:Y:S01]  /*3760*/  FMUL.FTZ R59, R59, UR4 ;  /* 0x000000043b3b7c20 */ /* 0x000fe20008410000 */
[----:B------:R-:W-:Y:S01]  /*3770*/  FMUL.FTZ R52, R52, UR4 ;  /* 0x0000000434347c20 */ /* 0x000fe20008410000 */
[----:B------:R-:W-:Y:S01]  /*3780*/  FMUL.FTZ R62, R62, UR4 ;  /* 0x000000043e3e7c20 */ /* 0x000fe20008410000 */
[C---:B------:R-:W-:Y:S01]  /*3790*/  ISETP.GT.AND P2, PT, R2.reuse, RZ, PT ;  /* 0x000000ff0200720c */ /* 0x040fe20003f44270 */
[----:B------:R-:W1:Y:S01]  /*37a0*/  MUFU.TANH R57, R57 ;  /* 0x0000003900397308 */ /* 0x000e620000002400 */
[C---:B------:R-:W-:Y:S01]  /*37b0*/  ISETP.GT.AND P1, PT, R2.reuse, 0x1, PT ;  /* 0x000000010200780c */ /* 0x040fe20003f24270 */
[----:B------:R-:W-:Y:S01]  /*37c0*/  FMUL.FTZ R53, R53, UR4 ;  /* 0x0000000435357c20 */ /* 0x000fe20008410000 */
[C---:B------:R-:W-:Y:S01]  /*37d0*/  ISETP.GT.AND P6, PT, R2.reuse, 0x8, PT ;  /* 0x000000080200780c */ /* 0x040fe20003fc4270 */
[----:B------:R-:W-:Y:S01]  /*37e0*/  FMUL.FTZ R63, R63, UR4 ;  /* 0x000000043f3f7c20 */ /* 0x000fe20008410000 */
[----:B------:R-:W-:Y:S01]  /*37f0*/  ISETP.GT.AND P5, PT, R2, 0x9, PT ;  /* 0x000000090200780c */ /* 0x000fe20003fa4270 */
[----:B------:R-:W-:Y:S01]  /*3800*/  FMUL.FTZ R40, R40, UR4 ;  /* 0x0000000428287c20 */ /* 0x000fe20008410000 */
[----:B------:R-:W-:Y:S01]  /*3810*/  FMUL.FTZ R50, R50, UR4 ;  /* 0x0000000432327c20 */ /* 0x000fe20008410000 */
[----:B------:R-:W2:Y:S01]  /*3820*/  MUFU.TANH R60, R60 ;  /* 0x0000003c003c7308 */ /* 0x000ea20000002400 */
[----:B0-----:R-:W-:Y:S01]  /*3830*/  FSEL R56, R56, -INF , P2 ;  /* 0xff80000038387808 */ /* 0x001fe20001000000 */
[----:B------:R-:W-:Y:S01]  /*3840*/  FMUL.FTZ R41, R41, UR4 ;  /* 0x0000000429297c20 */ /* 0x000fe20008410000 */
[C---:B------:R-:W-:Y:S01]  /*3850*/  ISETP.GT.AND P4, PT, R2.reuse, 0x10, PT ;  /* 0x000000100200780c */ /* 0x040fe20003f84270 */
[----:B------:R-:W-:Y:S01]  /*3860*/  FMUL.FTZ R51, R51, UR4 ;  /* 0x0000000433337c20 */ /* 0x000fe20008410000 */
[----:B------:R-:W-:Y:S01]  /*3870*/  ISETP.GT.AND P3, PT, R2, 0x11, PT ;  /* 0x000000110200780c */ /* 0x000fe20003f64270 */
[----:B------:R-:W-:Y:S01]  /*3880*/  FMUL.FTZ R44, R44, UR4 ;  /* 0x000000042c2c7c20 */ /* 0x000fe20008410000 */
[----:B------:R-:W-:Y:S01]  /*3890*/  FMUL.FTZ R54, R54, UR4 ;  /* 0x0000000436367c20 */ /* 0x000fe20008410000 */
[----:B------:R-:W0:Y:S01]  /*38a0*/  MUFU.TANH R61, R61 ;  /* 0x0000003d003d7308 */ /* 0x000e220000002400 */
[----:B-1----:R-:W-:Y:S01]  /*38b0*/  FSEL R57, R57, -INF , P1 ;  /* 0xff80000039397808 */ /* 0x002fe20000800000 */
[----:B------:R-:W-:Y:S01]  /*38c0*/  FMUL.FTZ R45, R45, UR4 ;  /* 0x000000042d2d7c20 */ /* 0x000fe20008410000 */
[----:B------:R-:W-:Y:S01]  /*38d0*/  FMUL.FTZ R55, R55, UR4 ;  /* 0x0000000437377c20 */ /* 0x000fe20008410000 */
[----:B------:R-:W-:Y:S01]  /*38e0*/  FMUL.FTZ R32, R32, UR4 ;  /* 0x0000000420207c20 */ /* 0x000fe20008410000 */
[----:B------:R-:W-:Y:S01]  /*38f0*/  FMNMX.FTZ R3, R56, R57, !PT ;  /* 0x0000003938037209 */ /* 0x000fe20007810000 */
[----:B------:R-:W-:Y:S01]  /*3900*/  FMUL.FTZ R42, R42, UR4 ;  /* 0x000000042a2a7c20 */ /* 0x000fe20008410000 */
[----:B------:R-:W-:Y:S01]  /*3910*/  FMUL.FTZ R33, R33, UR4 ;  /* 0x0000000421217c20 */ /* 0x000fe20008410000 */
[----:B------:R-:W1:Y:S01]  /*3920*/  MUFU.TANH R48, R48 ;  /* 0x0000003000307308 */ /* 0x000e620000002400 */
[----:B--2---:R-:W-:Y:S01]  /*3930*/  FSEL R60, R60, -INF , P6 ;  /* 0xff8000003c3c7808 */ /* 0x004fe20003000000 */
[----:B------:R-:W-:Y:S01]  /*3940*/  FMUL.FTZ R43, R43, UR4 ;  /* 0x000000042b2b7c20 */ /* 0x000fe20008410000 */
[----:B------:R-:W-:Y:S01]  /*3950*/  FMUL.FTZ R36, R36, UR4 ;  /* 0x0000000424247c20 */ /* 0x000fe20008410000 */
[----:B------:R-:W-:Y:S01]  /*3960*/  FMUL.FTZ R46, R46, UR4 ;  /* 0x000000042e2e7c20 */ /* 0x000fe20008410000 */
[----:B------:R-:W-:Y:S01]  /*3970*/  FMNMX.FTZ R4, R60, R3, !PT ;  /* 0x000000033c047209 */ /* 0x000fe20007810000 */
[----:B------:R-:W-:Y:S01]  /*3980*/  FMUL.FTZ R37, R37, UR4 ;  /* 0x0000000425257c20 */ /* 0x000fe20008410000 */
[----:B------:R-:W-:Y:S01]  /*3990*/  FMUL.FTZ R47, R47, UR4 ;  /* 0x000000042f2f7c20 */ /* 0x000fe20008410000 */
[----:B------:R-:W2:Y:S01]  /*39a0*/  MUFU.TANH R58, R58 ;  /* 0x0000003a003a7308 */ /* 0x000ea20000002400 */
[----:B0-----:R-:W-:Y:S01]  /*39b0*/  FSEL R61, R61, -INF , P5 ;  /* 0xff8000003d3d7808 */ /* 0x001fe20002800000 */
[----:B------:R-:W-:Y:S01]  /*39c0*/  FMUL.FTZ R24, R24, UR4 ;  /* 0x0000000418187c20 */ /* 0x000fe20008410000 */
[----:B------:R-:W-:Y:S01]  /*39d0*/  FMUL.FTZ R34, R34, UR4 ;  /* 0x0000000422227c20 */ /* 0x000fe20008410000 */
[----:B------:R-:W-:Y:S01]  /*39e0*/  FMUL.FTZ R25, R25, UR4 ;  /* 0x0000000419197c20 */ /* 0x000fe20008410000 */
[----:B------:R-:W-:Y:S01]  /*39f0*/  FMNMX.FTZ R3, R61, R4, !PT ;  /* 0x000000043d037209 */ /* 0x000fe20007810000 */
        /* <DEDUP_REMOVED lines=13> */
[----:B------:R-:W-:Y:S01]  /*3ad0*/  ISETP.GT.AND P2, PT, R2, 0x18, PT ;  /* 0x000000180200780c */ /* 0x000fe20003f44270 */
[----:B------:R-:W-:Y:S01]  /*3ae0*/  FMUL.FTZ R31, R31, UR4 ;  /* 0x000000041f1f7c20 */ /* 0x000fe20008410000 */
[----:B------:R-:W-:Y:S01]  /*3af0*/  ULDC UR5, c[0x0][0x988] ;  /* 0x0002620000057ab9 */ /* 0x000fe20000000800 */
[----:B------:R-:W-:Y:S01]  /*3b00*/  P2R R20, PR, RZ, 0x1 ;  /* 0x00000001ff147803 */ /* 0x000fe20000000000 */
[----:B------:R-:W-:Y:S01]  /*3b10*/  UISETP.GE.AND UP0, UPT, UR39, 0x51, UPT ;  /* 0x000000512700788c */ /* 0x000fe2000bf06270 */
[----:B------:R-:W2:Y:S01]  /*3b20*/  MUFU.TANH R52, R52 ;  /* 0x0000003400347308 */ /* 0x000ea20000002400 */
[----:B0-----:R-:W-:Y:S01]  /*3b30*/  FSEL R49, R49, -INF , P3 ;  /* 0xff80000031317808 */ /* 0x001fe20001800000 */
[--C-:B------:R-:W-:Y:S01]  /*3b40*/  IMAD.MOV.U32 R149, RZ, RZ, R151.reuse ;  /* 0x000000ffff957224 */ /* 0x100fe200078e0097 */
[----:B------:R-:W-:Y:S01]  /*3b50*/  R2UR UR4, R0 ;  /* 0x00000000000472ca */ /* 0x000fe200000e0000 */
[--C-:B------:R-:W-:Y:S01]  /*3b60*/  IMAD.MOV.U32 R148, RZ, RZ, R151.reuse ;  /* 0x000000ffff947224 */ /* 0x100fe200078e0097 */
[----:B------:R-:W-:Y:S01]  /*3b70*/  FMNMX.FTZ R3, R49, R4, !PT ;  /* 0x0000000431037209 */ /* 0x000fe20007810000 */
[--C-:B------:R-:W-:Y:S01]  /*3b80*/  IMAD.MOV.U32 R147, RZ, RZ, R151.reuse ;  /* 0x000000ffff937224 */ /* 0x100fe200078e0097 */
[-C--:B------:R-:W-:Y:S01]  /*3b90*/  MOV R150, R151.reuse ;  /* 0x0000009700967202 */ /* 0x080fe20000000f00 */
[----:B------:R-:W0:Y:S01]  /*3ba0*/  MUFU.TANH R62, R62 ;  /* 0x0000003e003e7308 */ /* 0x000e220000002400 */
[----:B-1----:R-:W-:Y:S01]  /*3bb0*/  FSEL R59, R59, -INF , P1 ;  /* 0xff8000003b3b7808 */ /* 0x002fe20000800000 */
[--C-:B------:R-:W-:Y:S01]  /*3bc0*/  IMAD.MOV.U32 R145, RZ, RZ, R151.reuse ;  /* 0x000000ffff917224 */ /* 0x100fe200078e0097 */
[----:B------:R-:W-:Y:S01]  /*3bd0*/  ISETP.GT.AND P1, PT, R2, 0x19, PT ;  /* 0x000000190200780c */ /* 0x000fe20003f24270 */
[--C-:B------:R-:W-:Y:S01]  /*3be0*/  IMAD.MOV.U32 R144, RZ, RZ, R151.reuse ;  /* 0x000000ffff907224 */ /* 0x100fe200078e0097 */
[-C--:B------:R-:W-:Y:S01]  /*3bf0*/  MOV R146, R151.reuse ;  /* 0x0000009700927202 */ /* 0x080fe20000000f00 */
[--C-:B------:R-:W-:Y:S01]  /*3c00*/  IMAD.MOV.U32 R143, RZ, RZ, R151.reuse ;  /* 0x000000ffff8f7224 */ /* 0x100fe200078e0097 */
[-C--:B------:R-:W-:Y:S01]  /*3c10*/  MOV R142, R151.reuse ;  /* 0x00000097008e7202 */ /* 0x080fe20000000f00 */
[----:B------:R-:W1:Y:S01]  /*3c20*/  MUFU.TANH R53, R53 ;  /* 0x0000003500357308 */ /* 0x000e620000002400 */
[----:B--2---:R-:W-:Y:S01]  /*3c30*/  FSEL R52, R52, -INF , P2 ;  /* 0xff80000034347808 */ /* 0x004fe20001000000 */
[----:B------:R-:W-:Y:S01]  /*3c40*/  UIADD3 UR4, UR4, 0x38840, URZ ;  /* 0x0003884004047890 */ /* 0x000fe2000fffe03f */
[--C-:B------:R-:W-:Y:S01]  /*3c50*/  IMAD.MOV.U32 R141, RZ, RZ, R151.reuse ;  /* 0x000000ffff8d7224 */ /* 0x100fe200078e0097 */
[----:B------:R-:W-:Y:S01]  /*3c60*/  MOV R138, R151 ;  /* 0x00000097008a7202 */ /* 0x000fe20000000f00 */
[--C-:B------:R-:W-:Y:S01]  /*3c70*/  IMAD.MOV.U32 R140, RZ, RZ, R151.reuse ;  /* 0x000000ffff8c7224 */ /* 0x100fe200078e0097 */
[----:B------:R-:W-:Y:S01]  /*3c80*/  FMNMX.FTZ R4, R52, R3, !PT ;  /* 0x0000000334047209 */ /* 0x000fe20007810000 */
[----:B------:R-:W-:Y:S01]  /*3c90*/  UPRMT UR4, UR61, 0x654, UR4 ;  /* 0x000006543d047896 */ /* 0x000fe20008000004 */
[----:B------:R-:W2:Y:S01]  /*3ca0*/  MUFU.TANH R63, R63 ;  /* 0x0000003f003f7308 */ /* 0x000ea20000002400 */
[----:B0-----:R-:W-:Y:S01]  /*3cb0*/  FSEL R62, R62, -INF , P6 ;  /* 0xff8000003e3e7808 */ /* 0x001fe20003000000 */
[--C-:B------:R-:W-:Y:S01]  /*3cc0*/  IMAD.MOV.U32 R139, RZ, RZ, R151.reuse ;  /* 0x000000ffff8b7224 */ /* 0x100fe200078e0097 */
[C---:B------:R-:W-:Y:S01]  /*3cd0*/  ISETP.GT.AND P6, PT, R2.reuse, 0x20, PT ;  /* 0x000000200200780c */ /* 0x040fe20003fc4270 */
[--C-:B------:R-:W-:Y:S01]  /*3ce0*/  IMAD.MOV.U32 R137, RZ, RZ, R151.reuse ;  /* 0x000000ffff897224 */ /* 0x100fe200078e0097 */
[-C--:B------:R-:W-:Y:S01]  /*3cf0*/  MOV R134, R151.reuse ;  /* 0x0000009700867202 */ /* 0x080fe20000000f00 */
[--C-:B------:R-:W-:Y:S01]  /*3d00*/  IMAD.MOV.U32 R136, RZ, RZ, R151.reuse ;  /* 0x000000ffff887224 */ /* 0x100fe200078e0097 */
[-C--:B------:R-:W-:Y:S01]  /*3d10*/  MOV R130, R151.reuse ;  /* 0x0000009700827202 */ /* 0x080fe20000000f00 */
[----:B------:R-:W0:Y:S01]  /*3d20*/  MUFU.TANH R40, R40 ;  /* 0x0000002800287308 */ /* 0x000e220000002400 */
[----:B-1----:R-:W-:Y:S01]  /*3d30*/  FSEL R53, R53, -INF , P1 ;  /* 0xff80000035357808 */ /* 0x002fe20000800000 */
[----:B------:R-:W-:Y:S01]  /*3d40*/  SYNCS.ARRIVE.TRANS64.RED.A1T0 RZ, [UR4], RZ ;  /* 0x000000ffffff79a7 */ /* 0x000fe20008100404 */
[--C-:B------:R-:W-:Y:S01]  /*3d50*/  IMAD.MOV.U32 R135, RZ, RZ, R151.reuse ;  /* 0x000000ffff877224 */ /* 0x100fe200078e0097 */
[-C--:B------:R-:W-:Y:S01]  /*3d60*/  MOV R126, R151.reuse ;  /* 0x00000097007e7202 */ /* 0x080fe20000000f00 */
[--C-:B------:R-:W-:Y:S01]  /*3d70*/  IMAD.MOV.U32 R133, RZ, RZ, R151.reuse ;  /* 0x000000ffff857224 */ /* 0x100fe200078e0097 */
[----:B------:R-:W-:Y:S01]  /*3d80*/  FMNMX.FTZ R3, R53, R4, !PT ;  /* 0x0000000435037209 */ /* 0x000fe20007810000 */
[--C-:B------:R-:W-:Y:S01]  /*3d90*/  IMAD.MOV.U32 R132, RZ, RZ, R151.reuse ;  /* 0x000000ffff847224 */ /* 0x100fe200078e0097 */
[----:B------:R-:W1:Y:S01]  /*3da0*/  MUFU.TANH R50, R50 ;  /* 0x0000003200327308 */ /* 0x000e620000002400 */
[----:B--2---:R-:W-:Y:S01]  /*3db0*/  FSEL R63, R63, -INF , P5 ;  /* 0xff8000003f3f7808 */ /* 0x004fe20002800000 */
[--C-:B------:R-:W-:Y:S01]  /*3dc0*/  IMAD.MOV.U32 R131, RZ, RZ, R151.reuse ;  /* 0x000000ffff837224 */ /* 0x100fe200078e0097 */
[----:B------:R-:W-:Y:S01]  /*3dd0*/  ISETP.GT.AND P5, PT, R2, 0x21, PT ;  /* 0x000000210200780c */ /* 0x000fe20003fa4270 */
[--C-:B------:R-:W-:Y:S01]  /*3de0*/  IMAD.MOV.U32 R129, RZ, RZ, R151.reuse ;  /* 0x000000ffff817224 */ /* 0x100fe200078e0097 */
[-C--:B------:R-:W-:Y:S01]  /*3df0*/  MOV R122, R151.reuse ;  /* 0x00000097007a7202 */ /* 0x080fe20000000f00 */
[--C-:B------:R-:W-:Y:S01]  /*3e00*/  IMAD.MOV.U32 R128, RZ, RZ, R151.reuse ;  /* 0x000000ffff807224 */ /* 0x100fe200078e0097 */
[-C--:B------:R-:W-:Y:S01]  /*3e10*/  MOV R118, R151.reuse ;  /* 0x0000009700767202 */ /* 0x080fe20000000f00 */
[----:B------:R-:W2:Y:S01]  /*3e20*/  MUFU.TANH R41, R41 ;  /* 0x0000002900297308 */ /* 0x000ea20000002400 */
[----:B0-----:R-:W-:Y:S01]  /*3e30*/  FSEL R40, R40, -INF , P6 ;  /* 0xff80000028287808 */ /* 0x001fe20003000000 */
[--C-:B------:R-:W-:Y:S01]  /*3e40*/  IMAD.MOV.U32 R127, RZ, RZ, R151.reuse ;  /* 0x000000ffff7f7224 */ /* 0x100fe200078e0097 */
[----:B------:R-:W-:Y:S01]  /*3e50*/  MOV R114, R151 ;  /* 0x0000009700727202 */ /* 0x000fe20000000f00 */
[--C-:B------:R-:W-:Y:S01]  /*3e60*/  IMAD.MOV.U32 R125, RZ, RZ, R151.reuse ;  /* 0x000000ffff7d7224 */ /* 0x100fe200078e0097 */
[----:B------:R-:W-:Y:S01]  /*3e70*/  FMNMX.FTZ R4, R40, R3, !PT ;  /* 0x0000000328047209 */ /* 0x000fe20007810000 */
[--C-:B------:R-:W-:Y:S01]  /*3e80*/  IMAD.MOV.U32 R124, RZ, RZ, R151.reuse ;  /* 0x000000ffff7c7224 */ /* 0x100fe200078e0097 */
[-C--:B------:R-:W-:Y:S01]  /*3e90*/  MOV R110, R151.reuse ;  /* 0x00000097006e7202 */ /* 0x080fe20000000f00 */
[----:B------:R-:W0:Y:S01]  /*3ea0*/  MUFU.TANH R51, R51 ;  /* 0x0000003300337308 */ /* 0x000e220000002400 */
[----:B-1----:R-:W-:Y:S01]  /*3eb0*/  FSEL R50, R50, -INF , P4 ;  /* 0xff80000032327808 */ /* 0x002fe20002000000 */
[--C-:B------:R-:W-:Y:S01]  /*3ec0*/  IMAD.MOV.U32 R123, RZ, RZ, R151.reuse ;  /* 0x000000ffff7b7224 */ /* 0x100fe200078e0097 */
[C---:B------:R-:W-:Y:S01]  /*3ed0*/  ISETP.GT.AND P4, PT, R2.reuse, 0x28, PT ;  /* 0x000000280200780c */ /* 0x040fe20003f84270 */
[--C-:B------:R-:W-:Y:S01]  /*3ee0*/  IMAD.MOV.U32 R121, RZ, RZ, R151.reuse ;  /* 0x000000ffff797224 */ /* 0x100fe200078e0097 */
[-C--:B------:R-:W-:Y:S01]  /*3ef0*/  MOV R106, R151.reuse ;  /* 0x00000097006a7202 */ /* 0x080fe20000000f00 */
[--C-:B------:R-:W-:Y:S01]  /*3f00*/  IMAD.MOV.U32 R120, RZ, RZ, R151.reuse ;  /* 0x000000ffff787224 */ /* 0x100fe200078e0097 */
[-C--:B------:R-:W-:Y:S01]  /*3f10*/  MOV R102, R151.reuse ;  /* 0x0000009700667202 */ /* 0x080fe20000000f00 */
[----:B------:R-:W1:Y:S01]  /*3f20*/  MUFU.TANH R44, R44 ;  /* 0x0000002c002c7308 */ /* 0x000e620000002400 */
[----:B--2---:R-:W-:Y:S01]  /*3f30*/  FSEL R41, R41, -INF , P5 ;  /* 0xff80000029297808 */ /* 0x004fe20002800000 */
[--C-:B------:R-:W-:Y:S01]  /*3f40*/  IMAD.MOV.U32 R119, RZ, RZ, R151.reuse ;  /* 0x000000ffff777224 */ /* 0x100fe200078e0097 */
[-C--:B------:R-:W-:Y:S01]  /*3f50*/  MOV R98, R151.reuse ;  /* 0x0000009700627202 */ /* 0x080fe20000000f00 */
[--C-:B------:R-:W-:Y:S01]  /*3f60*/  IMAD.MOV.U32 R117, RZ, RZ, R151.reuse ;  /* 0x000000ffff757224 */ /* 0x100fe200078e0097 */
[----:B------:R-:W-:Y:S01]  /*3f70*/  FMNMX.FTZ R3, R41, R4, !PT ;  /* 0x0000000429037209 */ /* 0x000fe20007810000 */
[--C-:B------:R-:W-:Y:S01]  /*3f80*/  IMAD.MOV.U32 R116, RZ, RZ, R151.reuse ;  /* 0x000000ffff747224 */ /* 0x100fe200078e0097 */
[-C--:B------:R-:W-:Y:S01]  /*3f90*/  MOV R94, R151.reuse ;  /* 0x00000097005e7202 */ /* 0x080fe20000000f00 */
[----:B------:R-:W2:Y:S01]  /*3fa0*/  MUFU.TANH R54, R54 ;  /* 0x0000003600367308 */ /* 0x000ea20000002400 */
[----:B0-----:R-:W-:Y:S01]  /*3fb0*/  FSEL R51, R51, -INF , P3 ;  /* 0xff80000033337808 */ /* 0x001fe20001800000 */
[--C-:B------:R-:W-:Y:S01]  /*3fc0*/  IMAD.MOV.U32 R115, RZ, RZ, R151.reuse ;  /* 0x000000ffff737224 */ /* 0x100fe200078e0097 */
[----:B------:R-:W-:Y:S01]  /*3fd0*/  ISETP.GT.AND P3, PT, R2, 0x29, PT ;  /* 0x000000290200780c */ /* 0x000fe20003f64270 */
[--C-:B------:R-:W-:Y:S01]  /*3fe0*/  IMAD.MOV.U32 R113, RZ, RZ, R151.reuse ;  /* 0x000000ffff717224 */ /* 0x100fe200078e0097 */
[-C--:B------:R-:W-:Y:S01]  /*3ff0*/  MOV R90, R151.reuse ;  /* 0x00000097005a7202 */ /* 0x080fe20000000f00 */
[--C-:B------:R-:W-:Y:S01]  /*4000*/  IMAD.MOV.U32 R112, RZ, RZ, R151.reuse ;  /* 0x000000ffff707224 */ /* 0x100fe200078e0097 */
[-C--:B------:R-:W-:Y:S01]  /*4010*/  MOV R86, R151.reuse ;  /* 0x0000009700567202 */ /* 0x080fe20000000f00 */
[----:B------:R-:W0:Y:S01]  /*4020*/  MUFU.TANH R45, R45 ;  /* 0x0000002d002d7308 */ /* 0x000e220000002400 */
[----:B-1----:R-:W-:Y:S01]  /*4030*/  FSEL R44, R44, -INF , P4 ;  /* 0xff8000002c2c7808 */ /* 0x002fe20002000000 */
[--C-:B------:R-:W-:Y:S01]  /*4040*/  IMAD.MOV.U32 R111, RZ, RZ, R151.reuse ;  /* 0x000000ffff6f7224 */ /* 0x100fe200078e0097 */
[----:B------:R-:W-:Y:S01]  /*4050*/  MOV R82, R151 ;  /* 0x0000009700527202 */ /* 0x000fe20000000f00 */
[--C-:B------:R-:W-:Y:S01]  /*4060*/  IMAD.MOV.U32 R109, RZ, RZ, R151.reuse ;  /* 0x000000ffff6d7224 */ /* 0x100fe200078e0097 */
[----:B------:R-:W-:Y:S01]  /*4070*/  FMNMX.FTZ R4, R44, R3, !PT ;  /* 0x000000032c047209 */ /* 0x000fe20007810000 */
[--C-:B------:R-:W-:Y:S01]  /*4080*/  IMAD.MOV.U32 R108, RZ, RZ, R151.reuse ;  /* 0x000000ffff6c7224 */ /* 0x100fe200078e0097 */
[-C--:B------:R-:W-:Y:S01]  /*4090*/  MOV R78, R151.reuse ;  /* 0x00000097004e7202 */ /* 0x080fe20000000f00 */
        /* <DEDUP_REMOVED lines=14> */
[----:B------:R-:W-:-:S02]  /*4180*/  IMAD.MOV.U32 R100, RZ, RZ, R151 ;  /* 0x000000ffff647224 */ /* 0x000fc400078e0097 */
[----:B------:R-:W0:Y:S01]  /*4190*/  MUFU.TANH R42, R42 ;  /* 0x0000002a002a7308 */ /* 0x000e220000002400 */
[----:B-1----:R-:W-:Y:S01]  /*41a0*/  FSEL R55, R55, -INF , P1 ;  /* 0xff80000037377808 */ /* 0x002fe20000800000 */
[--C-:B------:R-:W-:Y:S01]  /*41b0*/  IMAD.MOV.U32 R99, RZ, RZ, R151.reuse ;  /* 0x000000ffff637224 */ /* 0x100fe200078e0097 */
[----:B------:R-:W-:Y:S01]  /*41c0*/  ISETP.GT.AND P1, PT, R2, 0x31, PT ;  /* 0x000000310200780c */ /* 0x000fe20003f24270 */
[--C-:B------:R-:W-:Y:S02]  /*41d0*/  IMAD.MOV.U32 R97, RZ, RZ, R151.reuse ;  /* 0x000000ffff617224 */ /* 0x100fe400078e0097 */
[--C-:B------:R-:W-:Y:S02]  /*41e0*/  IMAD.MOV.U32 R96, RZ, RZ, R151.reuse ;  /* 0x000000ffff607224 */ /* 0x100fe400078e0097 */
[----:B------:R-:W1:Y:S01]  /*41f0*/  MUFU.TANH R33, R33 ;  /* 0x0000002100217308 */ /* 0x000e620000002400 */
[----:B--2---:R-:W-:Y:S01]  /*4200*/  FSEL R32, R32, -INF , P2 ;  /* 0xff80000020207808 */ /* 0x004fe20001000000 */
[----:B------:R-:W-:-:S02]  /*4210*/  IMAD.MOV.U32 R95, RZ, RZ, R151 ;  /* 0x000000ffff5f7224 */ /* 0x000fc400078e0097 */
[--C-:B------:R-:W-:Y:S01]  /*4220*/  IMAD.MOV.U32 R93, RZ, RZ, R151.reuse ;  /* 0x000000ffff5d7224 */ /* 0x100fe200078e0097 */
[----:B------:R-:W-:Y:S01]  /*4230*/  FMNMX.FTZ R4, R32, R3, !PT ;  /* 0x0000000320047209 */ /* 0x000fe20007810000 */
[--C-:B------:R-:W-:Y:S02]  /*4240*/  IMAD.MOV.U32 R92, RZ, RZ, R151.reuse ;  /* 0x000000ffff5c7224 */ /* 0x100fe400078e0097 */
[----:B------:R-:W2:Y:S01]  /*4250*/  MUFU.TANH R43, R43 ;  /* 0x0000002b002b7308 */ /* 0x000ea20000002400 */
[----:B0-----:R-:W-:Y:S01]  /*4260*/  FSEL R42, R42, -INF , P6 ;  /* 0xff8000002a2a7808 */ /* 0x001fe20003000000 */
[--C-:B------:R-:W-:Y:S01]  /*4270*/  IMAD.MOV.U32 R91, RZ, RZ, R151.reuse ;  /* 0x000000ffff5b7224 */ /* 0x100fe200078e0097 */
[----:B------:R-:W-:Y:S01]  /*4280*/  ISETP.GT.AND P6, PT, R2, 0x38, PT ;  /* 0x000000380200780c */ /* 0x000fe20003fc4270 */
[--C-:B------:R-:W-:Y:S02]  /*4290*/  IMAD.MOV.U32 R89, RZ, RZ, R151.reuse ;  /* 0x000000ffff597224 */ /* 0x100fe400078e0097 */
[----:B------:R-:W-:-:S02]  /*42a0*/  IMAD.MOV.U32 R88, RZ, RZ, R151 ;  /* 0x000000ffff587224 */ /* 0x000fc400078e0097 */
[----:B------:R-:W0:Y:S01]  /*42b0*/  MUFU.TANH R36, R36 ;  /* 0x0000002400247308 */ /* 0x000e220000002400 */
[----:B-1----:R-:W-:Y:S01]  /*42c0*/  FSEL R33, R33, -INF , P1 ;  /* 0xff80000021217808 */ /* 0x002fe20000800000 */
[--C-:B------:R-:W-:Y:S02]  /*42d0*/  IMAD.MOV.U32 R87, RZ, RZ, R151.reuse ;  /* 0x000000ffff577224 */ /* 0x100fe400078e0097 */
[--C-:B------:R-:W-:Y:S01]  /*42e0*/  IMAD.MOV.U32 R85, RZ, RZ, R151.reuse ;  /* 0x000000ffff557224 */ /* 0x100fe200078e0097 */
[----:B------:R-:W-:Y:S01]  /*42f0*/  FMNMX.FTZ R3, R33, R4, !PT ;  /* 0x0000000421037209 */ /* 0x000fe20007810000 */
[--C-:B------:R-:W-:Y:S02]  /*4300*/  IMAD.MOV.U32 R84, RZ, RZ, R151.reuse ;  /* 0x000000ffff547224 */ /* 0x100fe400078e0097 */
[----:B------:R-:W1:Y:S01]  /*4310*/  MUFU.TANH R46, R46 ;  /* 0x0000002e002e7308 */ /* 0x000e620000002400 */
[----:B--2---:R-:W-:Y:S01]  /*4320*/  FSEL R43, R43, -INF , P5 ;  /* 0xff8000002b2b7808 */ /* 0x004fe20002800000 */
[--C-:B------:R-:W-:Y:S01]  /*4330*/  IMAD.MOV.U32 R83, RZ, RZ, R151.reuse ;  /* 0x000000ffff537224 */ /* 0x100fe200078e0097 */
[----:B------:R-:W-:Y:S01]  /*4340*/  ISETP.GT.AND P5, PT, R2, 0x39, PT ;  /* 0x000000390200780c */ /* 0x000fe20003fa4270 */
[----:B------:R-:W-:-:S02]  /*4350*/  IMAD.MOV.U32 R81, RZ, RZ, R151 ;  /* 0x000000ffff517224 */ /* 0x000fc400078e0097 */
[--C-:B------:R-:W-:Y:S02]  /*4360*/  IMAD.MOV.U32 R80, RZ, RZ, R151.reuse ;  /* 0x000000ffff507224 */ /* 0x100fe400078e0097 */
[----:B------:R-:W2:Y:S01]  /*4370*/  MUFU.TANH R37, R37 ;  /* 0x0000002500257308 */ /* 0x000ea20000002400 */
[----:B0-----:R-:W-:Y:S01]  /*4380*/  FSEL R36, R36, -INF , P6 ;  /* 0xff80000024247808 */ /* 0x001fe20003000000 */
[--C-:B------:R-:W-:Y:S02]  /*4390*/  IMAD.MOV.U32 R79, RZ, RZ, R151.reuse ;  /* 0x000000ffff4f7224 */ /* 0x100fe400078e0097 */
[--C-:B------:R-:W-:Y:S01]  /*43a0*/  IMAD.MOV.U32 R77, RZ, RZ, R151.reuse ;  /* 0x000000ffff4d7224 */ /* 0x100fe200078e0097 */
[----:B------:R-:W-:Y:S01]  /*43b0*/  FMNMX.FTZ R4, R36, R3, !PT ;  /* 0x0000000324047209 */ /* 0x000fe20007810000 */
[--C-:B------:R-:W-:Y:S02]  /*43c0*/  IMAD.MOV.U32 R76, RZ, RZ, R151.reuse ;  /* 0x000000ffff4c7224 */ /* 0x100fe400078e0097 */
[----:B------:R-:W0:Y:S01]  /*43d0*/  MUFU.TANH R47, R47 ;  /* 0x0000002f002f7308 */ /* 0x000e220000002400 */
[----:B-1----:R-:W-:Y:S01]  /*43e0*/  FSEL R46, R46, -INF , P4 ;  /* 0xff8000002e2e7808 */ /* 0x002fe20002000000 */
[--C-:B------:R-:W-:Y:S01]  /*43f0*/  IMAD.MOV.U32 R75, RZ, RZ, R151.reuse ;  /* 0x000000ffff4b7224 */ /* 0x100fe200078e0097 */
[----:B------:R-:W-:Y:S01]  /*4400*/  ISETP.GT.AND P4, PT, R2, 0x40, PT ;  /* 0x000000400200780c */ /* 0x000fe20003f84270 */
[----:B------:R-:W-:-:S02]  /*4410*/  IMAD.MOV.U32 R73, RZ, RZ, R151 ;  /* 0x000000ffff497224 */ /* 0x000fc400078e0097 */
[--C-:B------:R-:W-:Y:S02]  /*4420*/  IMAD.MOV.U32 R72, RZ, RZ, R151.reuse ;  /* 0x000000ffff487224 */ /* 0x100fe400078e0097 */
[----:B------:R-:W1:Y:S01]  /*4430*/  MUFU.TANH R24, R24 ;  /* 0x0000001800187308 */ /* 0x000e620000002400 */
[----:B--2---:R-:W-:Y:S01]  /*4440*/  FSEL R37, R37, -INF , P5 ;  /* 0xff80000025257808 */ /* 0x004fe20002800000 */
[--C-:B------:R-:W-:Y:S02]  /*4450*/  IMAD.MOV.U32 R71, RZ, RZ, R151.reuse ;  /* 0x000000ffff477224 */ /* 0x100fe400078e0097 */
[--C-:B------:R-:W-:Y:S01]  /*4460*/  IMAD.MOV.U32 R69, RZ, RZ, R151.reuse ;  /* 0x000000ffff457224 */ /* 0x100fe200078e0097 */
[----:B------:R-:W-:Y:S01]  /*4470*/  FMNMX.FTZ R3, R37, R4, !PT ;  /* 0x0000000425037209 */ /* 0x000fe20007810000 */
[--C-:B------:R-:W-:Y:S02]  /*4480*/  IMAD.MOV.U32 R68, RZ, RZ, R151.reuse ;  /* 0x000000ffff447224 */ /* 0x100fe400078e0097 */
[----:B------:R-:W2:Y:S01]  /*4490*/  MUFU.TANH R34, R34 ;  /* 0x0000002200227308 */ /* 0x000ea20000002400 */
[----:B0-----:R-:W-:Y:S01]  /*44a0*/  FSEL R47, R47, -INF , P3 ;  /* 0xff8000002f2f7808 */ /* 0x001fe20001800000 */
[--C-:B------:R-:W-:Y:S01]  /*44b0*/  IMAD.MOV.U32 R67, RZ, RZ, R151.reuse ;  /* 0x000000ffff437224 */ /* 0x100fe200078e0097 */
[----:B------:R-:W-:Y:S01]  /*44c0*/  ISETP.GT.AND P3, PT, R2, 0x41, PT ;  /* 0x000000410200780c */ /* 0x000fe20003f64270 */
[----:B------:R-:W-:-:S04]  /*44d0*/  IMAD.MOV.U32 R65, RZ, RZ, R151 ;  /* 0x000000ffff417224 */ /* 0x000fc800078e0097 */
[----:B------:R-:W0:Y:S01]  /*44e0*/  MUFU.TANH R25, R25 ;  /* 0x0000001900197308 */ /* 0x000e220000002400 */
[----:B-1----:R-:W-:-:S04]  /*44f0*/  FSEL R24, R24, -INF , P4 ;  /* 0xff80000018187808 */ /* 0x002fc80002000000 */
[----:B------:R-:W-:-:S03]  /*4500*/  FMNMX.FTZ R4, R24, R3, !PT ;  /* 0x0000000318047209 */ /* 0x000fc60007810000 */
[----:B------:R-:W1:Y:S01]  /*4510*/  MUFU.TANH R35, R35 ;  /* 0x0000002300237308 */ /* 0x000e620000002400 */
[----:B--2---:R-:W-:Y:S02]  /*4520*/  FSEL R34, R34, -INF , P2 ;  /* 0xff80000022227808 */ /* 0x004fe40001000000 */
[----:B------:R-:W-:-:S05]  /*4530*/  ISETP.GT.AND P2, PT, R2, 0x48, PT ;  /* 0x000000480200780c */ /* 0x000fca0003f44270 */
[----:B------:R-:W2:Y:S01]  /*4540*/  MUFU.TANH R28, R28 ;  /* 0x0000001c001c7308 */ /* 0x000ea20000002400 */
[----:B0-----:R-:W-:-:S04]  /*4550*/  FSEL R25, R25, -INF , P3 ;  /* 0xff80000019197808 */ /* 0x001fc80001800000 */
[----:B------:R-:W-:-:S03]  /*4560*/  FMNMX.FTZ R3, R25, R4, !PT ;  /* 0x0000000419037209 */ /* 0x000fc60007810000 */
[----:B------:R-:W0:Y:S01]  /*4570*/  MUFU.TANH R29, R29 ;  /* 0x0000001d001d7308 */ /* 0x000e220000002400 */
[----:B-1----:R-:W-:Y:S02]  /*4580*/  FSEL R35, R35, -INF , P1 ;  /* 0xff80000023237808 */ /* 0x002fe40000800000 */
[----:B------:R-:W-:-:S05]  /*4590*/  ISETP.GT.AND P1, PT, R2, 0x49, PT ;  /* 0x000000490200780c */ /* 0x000fca0003f24270 */
[----:B------:R-:W1:Y:S01]  /*45a0*/  MUFU.TANH R38, R38 ;  /* 0x0000002600267308 */ /* 0x000e620000002400 */
[----:B--2---:R-:W-:-:S04]  /*45b0*/  FSEL R28, R28, -INF , P2 ;  /* 0xff8000001c1c7808 */ /* 0x004fc80001000000 */
[----:B------:R-:W-:-:S03]  /*45c0*/  FMNMX.FTZ R2, R28, R3, !PT ;  /* 0x000000031c027209 */ /* 0x000fc60007810000 */
[----:B------:R-:W2:Y:S01]  /*45d0*/  MUFU.TANH R39, R39 ;  /* 0x0000002700277308 */ /* 0x000ea20000002400 */
[----:B0-----:R-:W-:-:S04]  /*45e0*/  FSEL R29, R29, -INF , P1 ;  /* 0xff8000001d1d7808 */ /* 0x001fc80000800000 */
[----:B------:R-:W-:-:S03]  /*45f0*/  FMNMX.FTZ R2, R29, R2, !PT ;  /* 0x000000021d027209 */ /* 0x000fc60007810000 */
[----:B------:R-:W0:Y:S01]  /*4600*/  MUFU.TANH R26, R26 ;  /* 0x0000001a001a7308 */ /* 0x000e220000002400 */
[----:B-1----:R-:W-:Y:S01]  /*4610*/  FSEL R38, R38, -INF , P6 ;  /* 0xff80000026267808 */ /* 0x002fe20003000000 */
[----:B------:R-:W1:Y:S06]  /*4620*/  SHFL.BFLY PT, R3, R2, 0x2, 0x1f ;  /* 0x0c401f0002037f89 */ /* 0x000e6c00000e0000 */
[----:B------:R-:W3:Y:S01]  /*4630*/  MUFU.TANH R27, R27 ;  /* 0x0000001b001b7308 */ /* 0x000ee20000002400 */
[----:B--2---:R-:W-:-:S07]  /*4640*/  FSEL R39, R39, -INF , P5 ;  /* 0xff80000027277808 */ /* 0x004fce0002800000 */
[----:B------:R-:W2:Y:S01]  /*4650*/  MUFU.TANH R30, R30 ;  /* 0x0000001e001e7308 */ /* 0x000ea20000002400 */
[----:B0-----:R-:W-:-:S07]  /*4660*/  FSEL R26, R26, -INF , P4 ;  /* 0xff8000001a1a7808 */ /* 0x001fce0002000000 */
[----:B------:R-:W0:Y:S01]  /*4670*/  MUFU.TANH R31, R31 ;  /* 0x0000001f001f7308 */ /* 0x000e220000002400 */
[----:B---3--:R-:W-:Y:S02]  /*4680*/  FSEL R27, R27, -INF , P3 ;  /* 0xff8000001b1b7808 */ /* 0x008fe40001800000 */
[----:B-1----:R-:W-:-:S05]  /*4690*/  FMNMX.FTZ R3, R2, R3, !PT ;  /* 0x0000000302037209 */ /* 0x002fca0007810000 */
[----:B------:R-:W1:Y:S01]  /*46a0*/  SHFL.BFLY PT, R4, R3, 0x1, 0x1f ;  /* 0x0c201f0003047f89 */ /* 0x000e6200000e0000 */
[----:B--2---:R-:W-:Y:S02]  /*46b0*/  FSEL R30, R30, -INF , P2 ;  /* 0xff8000001e1e7808 */ /* 0x004fe40001000000 */
[----:B0-----:R-:W-:Y:S02]  /*46c0*/  FSEL R31, R31, -INF , P1 ;  /* 0xff8000001f1f7808 */ /* 0x001fe40000800000 */
[----:B-1----:R-:W-:Y:S02]  /*46d0*/  FMNMX.FTZ R4, R3, R4, !PT ;  /* 0x0000000403047209 */ /* 0x002fe40007810000 */
[----:B------:R-:W-:Y:S02]  /*46e0*/  FMNMX.FTZ R3, R58, R59, !PT ;  /* 0x0000003b3a037209 */ /* 0x000fe40007810000 */
[C---:B------:R-:W-:Y:S01]  /*46f0*/  FSETP.NEU.FTZ.AND P0, PT, R4.reuse, -INF , PT ;  /* 0xff8000000400780b */ /* 0x040fe20003f1d000 */
[----:B------:R-:W-:Y:S01]  /*4700*/  FMUL.FTZ R5, R4, UR5 ;  /* 0x0000000504057c20 */ /* 0x000fe20008410000 */
[----:B------:R-:W-:-:S04]  /*4710*/  FMNMX.FTZ R2, R62, R3, !PT ;  /* 0x000000033e027209 */ /* 0x000fc80007810000 */
[----:B------:R-:W-:Y:S02]  /*4720*/  FMNMX.FTZ R3, R63, R2, !PT ;  /* 0x000000023f037209 */ /* 0x000fe40007810000 */
[----:B------:R-:W-:Y:S02]  /*4730*/  FSEL R17, R5, RZ, P0 ;  /* 0x000000ff05117208 */ /* 0x000fe40000000000 */
[----:B------:R-:W-:Y:S02]  /*4740*/  FMNMX.FTZ R2, R50, R3, !PT ;  /* 0x0000000332027209 */ /* 0x000fe40007810000 */
[----:B------:R-:W-:Y:S01]  /*4750*/  ISETP.NE.AND P0, PT, R20, RZ, PT ;  /* 0x000000ff1400720c */ /* 0x000fe20003f05270 */
[--C-:B------:R-:W-:Y:S01]  /*4760*/  FFMA.FTZ R56, R56, UR5, -R17.reuse ;  /* 0x0000000538387c23 */ /* 0x100fe20008010811 */
[----:B------:R-:W-:Y:S01]  /*4770*/  FMNMX.FTZ R3, R51, R2, !PT ;  /* 0x0000000233037209 */ /* 0x000fe20007810000 */
[--C-:B------:R-:W-:Y:S01]  /*4780*/  FFMA.FTZ R57, R57, UR5, -R17.reuse ;  /* 0x0000000539397c23 */ /* 0x100fe20008010811 */
[--C-:B------:R-:W-:Y:S01]  /*4790*/  FFMA.FTZ R60, R60, UR5, -R17.reuse ;  /* 0x000000053c3c7c23 */ /* 0x100fe20008010811 */
[--C-:B------:R-:W-:Y:S01]  /*47a0*/  FFMA.FTZ R61, R61, UR5, -R17.reuse ;  /* 0x000000053d3d7c23 */ /* 0x100fe20008010811 */
[----:B------:R-:W-:Y:S01]  /*47b0*/  FMNMX.FTZ R2, R54, R3, !PT ;  /* 0x0000000336027209 */ /* 0x000fe20007810000 */
[----:B------:R-:W-:Y:S01]  /*47c0*/  MUFU.EX2 R56, R56 ;  /* 0x0000003800387308 */ /* 0x000fe20000000800 */
[--C-:B------:R-:W-:Y:S01]  /*47d0*/  FFMA.FTZ R48, R48, UR5, -R17.reuse ;  /* 0x0000000530307c23 */ /* 0x100fe20008010811 */
[--C-:B------:R-:W-:Y:S01]  /*47e0*/  FFMA.FTZ R49, R49, UR5, -R17.reuse ;  /* 0x0000000531317c23 */ /* 0x100fe20008010811 */
[----:B------:R-:W-:Y:S01]  /*47f0*/  FMNMX.FTZ R3, R55, R2, !PT ;  /* 0x0000000237037209 */ /* 0x000fe20007810000 */
[--C-:B------:R-:W-:Y:S01]  /*4800*/  FFMA.FTZ R52, R52, UR5, -R17.reuse ;  /* 0x0000000534347c23 */ /* 0x100fe20008010811 */
[--C-:B------:R-:W-:Y:S01]  /*4810*/  FFMA.FTZ R53, R53, UR5, -R17.reuse ;  /* 0x0000000535357c23 */ /* 0x100fe20008010811 */
[--C-:B------:R-:W-:Y:S01]  /*4820*/  FFMA.FTZ R40, R40, UR5, -R17.reuse ;  /* 0x0000000528287c23 */ /* 0x100fe20008010811 */
[----:B------:R-:W-:Y:S01]  /*4830*/  FMNMX.FTZ R2, R42, R3, !PT ;  /* 0x000000032a027209 */ /* 0x000fe20007810000 */
[----:B------:R-:W0:Y:S01]  /*4840*/  MUFU.EX2 R57, R57 ;  /* 0x0000003900397308 */ /* 0x000e220000000800 */
[--C-:B------:R-:W-:Y:S01]  /*4850*/  FFMA.FTZ R41, R41, UR5, -R17.reuse ;  /* 0x0000000529297c23 */ /* 0x100fe20008010811 */
        /* <DEDUP_REMOVED lines=14> */
[----:B------:R-:W1:Y:S01]  /*4940*/  MUFU.EX2 R61, R61 ;  /* 0x0000003d003d7308 */ /* 0x000e620000000800 */
[----:B------:R-:W-:Y:S01]  /*4950*/  FFMA.FTZ R17, R29, UR5, -R17 ;  /* 0x000000051d117c23 */ /* 0x000fe20008010811 */
[----:B0-----:R-:W-:Y:S01]  /*4960*/  F2FP.BF16.F32.PACK_AB R208, R57, R56 ;  /* 0x0000003839d0723e */ /* 0x001fe200000010ff */
[----:B------:R-:W-:Y:S01]  /*4970*/  IMAD.MOV.U32 R29, RZ, RZ, R151 ;  /* 0x000000ffff1d7224 */ /* 0x000fe200078e0097 */
[----:B------:R-:W-:-:S04]  /*4980*/  FMNMX.FTZ R3, R35, R2, !PT ;  /* 0x0000000223037209 */ /* 0x000fc80007810000 */
[----:B------:R-:W-:Y:S01]  /*4990*/  FMNMX.FTZ R2, R38, R3, !PT ;  /* 0x0000000326027209 */ /* 0x000fe20007810000 */
[----:B------:R-:W-:Y:S03]  /*49a0*/  MUFU.EX2 R48, R48 ;  /* 0x0000003000307308 */ /* 0x000fe60000000800 */
[----:B------:R-:W-:-:S04]  /*49b0*/  FMNMX.FTZ R3, R39, R2, !PT ;  /* 0x0000000227037209 */ /* 0x000fc80007810000 */
[----:B------:R-:W-:Y:S01]  /*49c0*/  FMNMX.FTZ R2, R26, R3, !PT ;  /* 0x000000031a027209 */ /* 0x000fe20007810000 */
[----:B------:R-:W0:Y:S01]  /*49d0*/  MUFU.EX2 R49, R49 ;  /* 0x0000003100317308 */ /* 0x000e220000000800 */
[----:B-1----:R-:W-:Y:S02]  /*49e0*/  F2FP.BF16.F32.PACK_AB R210, R61, R60 ;  /* 0x0000003c3dd2723e */ /* 0x002fe400000010ff */
[----:B------:R-:W-:-:S04]  /*49f0*/  FMNMX.FTZ R3, R27, R2, !PT ;  /* 0x000000021b037209 */ /* 0x000fc80007810000 */
[----:B------:R-:W-:Y:S01]  /*4a00*/  FMNMX.FTZ R2, R30, R3, !PT ;  /* 0x000000031e027209 */ /* 0x000fe20007810000 */
[----:B------:R-:W-:Y:S03]  /*4a10*/  MUFU.EX2 R52, R52 ;  /* 0x0000003400347308 */ /* 0x000fe60000000800 */
[----:B------:R-:W-:-:S05]  /*4a20*/  FMNMX.FTZ R2, R31, R2, !PT ;  /* 0x000000021f027209 */ /* 0x000fca0007810000 */
[----:B------:R-:W1:Y:S01]  /*4a30*/  SHFL.BFLY PT, R3, R2, 0x2, 0x1f ;  /* 0x0c401f0002037f89 */ /* 0x000e6200000e0000 */
[----:B------:R-:W2:Y:S01]  /*4a40*/  MUFU.EX2 R53, R53 ;  /* 0x0000003500357308 */ /* 0x000ea20000000800 */
[----:B0-----:R-:W-:-:S07]  /*4a50*/  F2FP.BF16.F32.PACK_AB R204, R49, R48 ;  /* 0x0000003031cc723e */ /* 0x001fce00000010ff */
[----:B------:R-:W-:Y:S08]  /*4a60*/  MUFU.EX2 R40, R40 ;  /* 0x0000002800287308 */ /* 0x000ff00000000800 */
[----:B------:R-:W0:Y:S01]  /*4a70*/  MUFU.EX2 R41, R41 ;  /* 0x0000002900297308 */ /* 0x000e220000000800 */
[----:B--2---:R-:W-:Y:S02]  /*4a80*/  F2FP.BF16.F32.PACK_AB R206, R53, R52 ;  /* 0x0000003435ce723e */ /* 0x004fe400000010ff */
[----:B-1----:R-:W-:-:S05]  /*4a90*/  FMNMX.FTZ R5, R2, R3, !PT ;  /* 0x0000000302057209 */ /* 0x002fca0007810000 */
[----:B------:R-:W-:Y:S01]  /*4aa0*/  MUFU.EX2 R44, R44 ;  /* 0x0000002c002c7308 */ /* 0x000fe20000000800 */
[----:B------:R-:W1:Y:S07]  /*4ab0*/  SHFL.BFLY PT, R2, R5, 0x1, 0x1f ;  /* 0x0c201f0005027f89 */ /* 0x000e6e00000e0000 */
[----:B------:R-:W2:Y:S01]  /*4ac0*/  MUFU.EX2 R45, R45 ;  /* 0x0000002d002d7308 */ /* 0x000ea20000000800 */
[----:B0-----:R-:W-:-:S07]  /*4ad0*/  F2FP.BF16.F32.PACK_AB R200, R41, R40 ;  /* 0x0000002829c8723e */ /* 0x001fce00000010ff */
[----:B------:R-:W-:Y:S08]  /*4ae0*/  MUFU.EX2 R32, R32 ;  /* 0x0000002000207308 */ /* 0x000ff00000000800 */
[----:B------:R-:W0:Y:S01]  /*4af0*/  MUFU.EX2 R33, R33 ;  /* 0x0000002100217308 */ /* 0x000e220000000800 */
[----:B--2---:R-:W-:Y:S02]  /*4b00*/  F2FP.BF16.F32.PACK_AB R202, R45, R44 ;  /* 0x0000002c2dca723e */ /* 0x004fe400000010ff */
[----:B-1----:R-:W-:-:S04]  /*4b10*/  FMNMX.FTZ R3, R5, R2, !PT ;  /* 0x0000000205037209 */ /* 0x002fc80007810000 */
[C---:B------:R-:W-:Y:S01]  /*4b20*/  FSETP.NEU.FTZ.AND P1, PT, R3.reuse, -INF , PT ;  /* 0xff8000000300780b */ /* 0x040fe20003f3d000 */
[----:B------:R-:W-:Y:S01]  /*4b30*/  FMUL.FTZ R2, R3, UR5 ;  /* 0x0000000503027c20 */ /* 0x000fe20008410000 */
[----:B------:R1:W-:Y:S04]  /*4b40*/  MUFU.EX2 R5, R17 ;  /* 0x0000001100057308 */ /* 0x0003e80000000800 */
[----:B------:R-:W-:Y:S02]  /*4b50*/  FSEL R2, R2, RZ, P1 ;  /* 0x000000ff02027208 */ /* 0x000fe40000800000 */
[----:B------:R-:W-:Y:S02]  /*4b60*/  PLOP3.LUT P1, PT, PT, PT, UP0, 0x80, 0x0 ;  /* 0x000000000000781c */ /* 0x000fe40003f2f008 */
[----:B------:R-:W-:Y:S01]  /*4b70*/  MUFU.EX2 R36, R36 ;  /* 0x0000002400247308 */ /* 0x000fe20000000800 */
[--C-:B------:R-:W-:Y:S01]  /*4b80*/  FFMA.FTZ R58, R58, UR5, -R2.reuse ;  /* 0x000000053a3a7c23 */ /* 0x100fe20008010802 */
[--C-:B------:R-:W-:Y:S01]  /*4b90*/  FFMA.FTZ R59, R59, UR5, -R2.reuse ;  /* 0x000000053b3b7c23 */ /* 0x100fe20008010802 */
[--C-:B------:R-:W-:Y:S01]  /*4ba0*/  FFMA.FTZ R62, R62, UR5, -R2.reuse ;  /* 0x000000053e3e7c23 */ /* 0x100fe20008010802 */
[--C-:B------:R-:W-:Y:S01]  /*4bb0*/  FFMA.FTZ R63, R63, UR5, -R2.reuse ;  /* 0x000000053f3f7c23 */ /* 0x100fe20008010802 */
[----:B-1----:R-:W-:Y:S01]  /*4bc0*/  FADD.FTZ R17, R56, R57 ;  /* 0x0000003938117221 */ /* 0x002fe20000010000 */
[--C-:B------:R-:W-:Y:S01]  /*4bd0*/  FFMA.FTZ R50, R50, UR5, -R2.reuse ;  /* 0x0000000532327c23 */ /* 0x100fe20008010802 */
[--C-:B------:R-:W-:Y:S01]  /*4be0*/  FFMA.FTZ R51, R51, UR5, -R2.reuse ;  /* 0x0000000533337c23 */ /* 0x100fe20008010802 */
[----:B------:R-:W-:Y:S01]  /*4bf0*/  MUFU.EX2 R58, R58 ;  /* 0x0000003a003a7308 */ /* 0x000fe20000000800 */
[----:B------:R-:W-:Y:S01]  /*4c00*/  FADD.FTZ R20, R60, R17 ;  /* 0x000000113c147221 */ /* 0x000fe20000010000 */
[--C-:B------:R-:W-:Y:S01]  /*4c10*/  FFMA.FTZ R54, R54, UR5, -R2.reuse ;  /* 0x0000000536367c23 */ /* 0x100fe20008010802 */
[--C-:B------:R-:W-:Y:S01]  /*4c20*/  FFMA.FTZ R55, R55, UR5, -R2.reuse ;  /* 0x0000000537377c23 */ /* 0x100fe20008010802 */
[----:B------:R-:W-:Y:S01]  /*4c30*/  FFMA.FTZ R42, R42, UR5, -R2 ;  /* 0x000000052a2a7c23 */ /* 0x000fe20008010802 */
[----:B------:R-:W-:Y:S01]  /*4c40*/  FADD.FTZ R17, R61, R20 ;  /* 0x000000143d117221 */ /* 0x000fe20000010000 */
[--C-:B------:R-:W-:Y:S01]  /*4c50*/  FFMA.FTZ R43, R43, UR5, -R2.reuse ;  /* 0x000000052b2b7c23 */ /* 0x100fe20008010802 */
[--C-:B------:R-:W-:Y:S01]  /*4c60*/  FFMA.FTZ R46, R46, UR5, -R2.reuse ;  /* 0x000000052e2e7c23 */ /* 0x100fe20008010802 */
[----:B------:R-:W1:Y:S01]  /*4c70*/  MUFU.EX2 R59, R59 ;  /* 0x0000003b003b7308 */ /* 0x000e620000000800 */
[----:B------:R-:W-:Y:S01]  /*4c80*/  FADD.FTZ R20, R48, R17 ;  /* 0x0000001130147221 */ /* 0x000fe20000010000 */
[--C-:B------:R-:W-:Y:S01]  /*4c90*/  FFMA.FTZ R47, R47, UR5, -R2.reuse ;  /* 0x000000052f2f7c23 */ /* 0x100fe20008010802 */
[--C-:B------:R-:W-:Y:S01]  /*4ca0*/  FFMA.FTZ R34, R34, UR5, -R2.reuse ;  /* 0x0000000522227c23 */ /* 0x100fe20008010802 */
[----:B------:R-:W-:Y:S01]  /*4cb0*/  FFMA.FTZ R35, R35, UR5, -R2 ;  /* 0x0000000523237c23 */ /* 0x000fe20008010802 */
[----:B------:R-:W-:Y:S01]  /*4cc0*/  FADD.FTZ R21, R49, R20 ;  /* 0x0000001431157221 */ /* 0x000fe20000010000 */
[--C-:B------:R-:W-:Y:S01]  /*4cd0*/  FFMA.FTZ R38, R38, UR5, -R2.reuse ;  /* 0x0000000526267c23 */ /* 0x100fe20008010802 */
[--C-:B------:R-:W-:Y:S01]  /*4ce0*/  FFMA.FTZ R39, R39, UR5, -R2.reuse ;  /* 0x0000000527277c23 */ /* 0x100fe20008010802 */
[----:B------:R-:W2:Y:S01]  /*4cf0*/  MUFU.EX2 R62, R62 ;  /* 0x0000003e003e7308 */ /* 0x000ea20000000800 */
[----:B------:R-:W-:Y:S01]  /*4d00*/  FADD.FTZ R64, R52, R21 ;  /* 0x0000001534407221 */ /* 0x000fe20000010000 */
[--C-:B------:R-:W-:Y:S01]  /*4d10*/  FFMA.FTZ R26, R26, UR5, -R2.reuse ;  /* 0x000000051a1a7c23 */ /* 0x100fe20008010802 */
[--C-:B------:R-:W-:Y:S01]  /*4d20*/  FFMA.FTZ R27, R27, UR5, -R2.reuse ;  /* 0x000000051b1b7c23 */ /* 0x100fe20008010802 */
[----:B------:R-:W-:Y:S01]  /*4d30*/  FFMA.FTZ R30, R30, UR5, -R2 ;  /* 0x000000051e1e7c23 */ /* 0x000fe20008010802 */
[----:B------:R-:W-:Y:S01]  /*4d40*/  FADD.FTZ R21, R53, R64 ;  /* 0x0000004035157221 */ /* 0x000fe20000010000 */
[----:B------:R-:W-:Y:S01]  /*4d50*/  FFMA.FTZ R2, R31, UR5, -R2 ;  /* 0x000000051f027c23 */ /* 0x000fe20008010802 */
[----:B0-----:R-:W-:Y:S01]  /*4d60*/  F2FP.BF16.F32.PACK_AB R196, R33, R32 ;  /* 0x0000002021c4723e */ /* 0x001fe200000010ff */
[----:B------:R-:W0:Y:S01]  /*4d70*/  MUFU.EX2 R63, R63 ;  /* 0x0000003f003f7308 */ /* 0x000e220000000800 */
[----:B-1----:R-:W-:Y:S01]  /*4d80*/  FADD.FTZ R17, R58, R59 ;  /* 0x0000003b3a117221 */ /* 0x002fe20000010000 */
[----:B------:R-:W-:Y:S01]  /*4d90*/  FADD.FTZ R64, R40, R21 ;  /* 0x0000001528407221 */ /* 0x000fe20000010000 */
[----:B------:R-:W-:Y:S01]  /*4da0*/  F2FP.BF16.F32.PACK_AB R209, R59, R58 ;  /* 0x0000003a3bd1723e */ /* 0x000fe200000010ff */
[--C-:B------:R-:W-:Y:S01]  /*4db0*/  IMAD.MOV.U32 R61, RZ, RZ, R151.reuse ;  /* 0x000000ffff3d7224 */ /* 0x100fe200078e0097 */
[----:B------:R-:W-:Y:S01]  /*4dc0*/  MOV R58, R151 ;  /* 0x00000097003a7202 */ /* 0x000fe20000000f00 */
[----:B------:R-:W-:Y:S01]  /*4dd0*/  FADD.FTZ R21, R41, R64 ;  /* 0x0000004029157221 */ /* 0x000fe20000010000 */
[----:B------:R-:W-:Y:S01]  /*4de0*/  IMAD.MOV.U32 R64, RZ, RZ, R151 ;  /* 0x000000ffff407224 */ /* 0x000fe200078e0097 */
[----:B------:R-:W1:Y:S01]  /*4df0*/  MUFU.EX2 R50, R50 ;  /* 0x0000003200327308 */ /* 0x000e620000000800 */
[----:B--2---:R-:W-:Y:S01]  /*4e00*/  FADD.FTZ R20, R62, R17 ;  /* 0x000000113e147221 */ /* 0x004fe20000010000 */
[----:B------:R-:W-:Y:S01]  /*4e10*/  FADD.FTZ R0, R44, R21 ;  /* 0x000000152c007221 */ /* 0x000fe20000010000 */
[----:B------:R-:W-:-:S02]  /*4e20*/  IMAD.MOV.U32 R60, RZ, RZ, R151 ;  /* 0x000000ffff3c7224 */ /* 0x000fc400078e0097 */
[--C-:B------:R-:W-:Y:S02]  /*4e30*/  IMAD.MOV.U32 R59, RZ, RZ, R151.reuse ;  /* 0x000000ffff3b7224 */ /* 0x100fe400078e0097 */
[----:B------:R-:W-:Y:S01]  /*4e40*/  FADD.FTZ R21, R45, R0 ;  /* 0x000000002d157221 */ /* 0x000fe20000010000 */
[--C-:B------:R-:W-:Y:S01]  /*4e50*/  IMAD.MOV.U32 R57, RZ, RZ, R151.reuse ;  /* 0x000000ffff397224 */ /* 0x100fe200078e0097 */
[----:B------:R-:W2:Y:S01]  /*4e60*/  MUFU.EX2 R51, R51 ;  /* 0x0000003300337308 */ /* 0x000ea20000000800 */
[C---:B0-----:R-:W-:Y:S01]  /*4e70*/  FADD.FTZ R17, R63.reuse, R20 ;  /* 0x000000143f117221 */ /* 0x041fe20000010000 */
[----:B------:R-:W-:Y:S01]  /*4e80*/  F2FP.BF16.F32.PACK_AB R211, R63, R62 ;  /* 0x0000003e3fd3723e */ /* 0x000fe200000010ff */
[--C-:B------:R-:W-:Y:S01]  /*4e90*/  IMAD.MOV.U32 R63, RZ, RZ, R151.reuse ;  /* 0x000000ffff3f7224 */ /* 0x100fe200078e0097 */
[----:B------:R-:W-:Y:S01]  /*4ea0*/  MOV R62, R151 ;  /* 0x00000097003e7202 */ /* 0x000fe20000000f00 */
[--C-:B------:R-:W-:Y:S02]  /*4eb0*/  IMAD.MOV.U32 R56, RZ, RZ, R151.reuse ;  /* 0x000000ffff387224 */ /* 0x100fe400078e0097 */
[----:B------:R-:W-:Y:S01]  /*4ec0*/  IMAD.MOV.U32 R53, RZ, RZ, R151 ;  /* 0x000000ffff357224 */ /* 0x000fe200078e0097 */
[----:B------:R-:W0:Y:S01]  /*4ed0*/  MUFU.EX2 R54, R54 ;  /* 0x0000003600367308 */ /* 0x000e220000000800 */
[----:B-1----:R-:W-:Y:S01]  /*4ee0*/  FADD.FTZ R20, R50, R17 ;  /* 0x0000001132147221 */ /* 0x002fe20000010000 */
[----:B------:R-:W-:-:S02]  /*4ef0*/  IMAD.MOV.U32 R52, RZ, RZ, R151 ;  /* 0x000000ffff347224 */ /* 0x000fc400078e0097 */
[--C-:B------:R-:W-:Y:S02]  /*4f00*/  IMAD.MOV.U32 R49, RZ, RZ, R151.reuse ;  /* 0x000000ffff317224 */ /* 0x100fe400078e0097 */
[--C-:B------:R-:W-:Y:S02]  /*4f10*/  IMAD.MOV.U32 R48, RZ, RZ, R151.reuse ;  /* 0x000000ffff307224 */ /* 0x100fe400078e0097 */
[----:B------:R-:W1:Y:S01]  /*4f20*/  MUFU.EX2 R55, R55 ;  /* 0x0000003700377308 */ /* 0x000e620000000800 */
[C---:B--2---:R-:W-:Y:S01]  /*4f30*/  FADD.FTZ R17, R51.reuse, R20 ;  /* 0x0000001433117221 */ /* 0x044fe20000010000 */
[----:B------:R-:W-:Y:S01]  /*4f40*/  F2FP.BF16.F32.PACK_AB R205, R51, R50 ;  /* 0x0000003233cd723e */ /* 0x000fe200000010ff */
[--C-:B------:R-:W-:Y:S01]  /*4f50*/  IMAD.MOV.U32 R51, RZ, RZ, R151.reuse ;  /* 0x000000ffff337224 */ /* 0x100fe200078e0097 */
[----:B------:R-:W-:Y:S01]  /*4f60*/  MOV R50, R151 ;  /* 0x0000009700327202 */ /* 0x000fe20000000f00 */
[--C-:B------:R-:W-:Y:S02]  /*4f70*/  IMAD.MOV.U32 R45, RZ, RZ, R151.reuse ;  /* 0x000000ffff2d7224 */ /* 0x100fe400078e0097 */
[----:B------:R-:W-:Y:S01]  /*4f80*/  IMAD.MOV.U32 R44, RZ, RZ, R151 ;  /* 0x000000ffff2c7224 */ /* 0x000fe200078e0097 */
[----:B------:R-:W2:Y:S01]  /*4f90*/  MUFU.EX2 R42, R42 ;  /* 0x0000002a002a7308 */ /* 0x000ea20000000800 */
[----:B0-----:R-:W-:Y:S01]  /*4fa0*/  FADD.FTZ R20, R54, R17 ;  /* 0x0000001136147221 */ /* 0x001fe20000010000 */
[----:B------:R-:W-:-:S02]  /*4fb0*/  IMAD.MOV.U32 R41, RZ, RZ, R151 ;  /* 0x000000ffff297224 */ /* 0x000fc400078e0097 */
[--C-:B------:R-:W-:Y:S02]  /*4fc0*/  IMAD.MOV.U32 R40, RZ, RZ, R151.reuse ;  /* 0x000000ffff287224 */ /* 0x100fe400078e0097 */
[----:B------:R-:W-:Y:S02]  /*4fd0*/  IMAD.MOV.U32 R31, RZ, RZ, R151 ;  /* 0x000000ffff1f7224 */ /* 0x000fe400078e0097 */
[----:B------:R-:W0:Y:S01]  /*4fe0*/  MUFU.EX2 R43, R43 ;  /* 0x0000002b002b7308 */ /* 0x000e220000000800 */
[C---:B-1----:R-:W-:Y:S01]  /*4ff0*/  FADD.FTZ R17, R55.reuse, R20 ;  /* 0x0000001437117221 */ /* 0x042fe20000010000 */
        /* <DEDUP_REMOVED lines=9> */
[----:B------:R-:W-:-:S05]  /*5090*/  IMAD.MOV.U32 R32, RZ, RZ, R151 ;  /* 0x000000ffff207224 */ /* 0x000fca00078e0097 */
[----:B------:R-:W2:Y:S01]  /*50a0*/  MUFU.EX2 R47, R47 ;  /* 0x0000002f002f7308 */ /* 0x000ea20000000800 */
[C---:B0-----:R-:W-:Y:S01]  /*50b0*/  FADD.FTZ R17, R43.reuse, R0 ;  /* 0x000000002b117221 */ /* 0x041fe20000010000 */
[----:B------:R-:W-:Y:S01]  /*50c0*/  F2FP.BF16.F32.PACK_AB R201, R43, R42 ;  /* 0x0000002a2bc9723e */ /* 0x000fe200000010ff */
[----:B------:R-:W-:Y:S01]  /*50d0*/  IMAD.MOV.U32 R43, RZ, RZ, R151 ;  /* 0x000000ffff2b7224 */ /* 0x000fe200078e0097 */
[----:B------:R-:W-:-:S04]  /*50e0*/  MOV R42, R151 ;  /* 0x00000097002a7202 */ /* 0x000fc80000000f00 */
[----:B------:R-:W0:Y:S01]  /*50f0*/  MUFU.EX2 R37, R37 ;  /* 0x0000002500257308 */ /* 0x000e220000000800 */
[----:B-1----:R-:W-:-:S07]  /*5100*/  FADD.FTZ R0, R46, R17 ;  /* 0x000000112e007221 */ /* 0x002fce0000010000 */
[----:B------:R-:W1:Y:S01]  /*5110*/  MUFU.EX2 R34, R34 ;  /* 0x0000002200227308 */ /* 0x000e620000000800 */
[C---:B--2---:R-:W-:Y:S01]  /*5120*/  FADD.FTZ R17, R47.reuse, R0 ;  /* 0x000000002f117221 */ /* 0x044fe20000010000 */
[----:B------:R-:W-:Y:S01]  /*5130*/  F2FP.BF16.F32.PACK_AB R203, R47, R46 ;  /* 0x0000002e2fcb723e */ /* 0x000fe200000010ff */
[----:B------:R-:W-:Y:S01]  /*5140*/  IMAD.MOV.U32 R47, RZ, RZ, R151 ;  /* 0x000000ffff2f7224 */ /* 0x000fe200078e0097 */
[----:B------:R-:W-:-:S04]  /*5150*/  MOV R46, R151 ;  /* 0x00000097002e7202 */ /* 0x000fc80000000f00 */
[----:B------:R-:W2:Y:S01]  /*5160*/  MUFU.EX2 R24, R24 ;  /* 0x0000001800187308 */ /* 0x000ea20000000800 */
[C---:B0-----:R-:W-:Y:S01]  /*5170*/  FADD.FTZ R21, R37.reuse, R20 ;  /* 0x0000001425157221 */ /* 0x041fe20000010000 */
[----:B------:R-:W-:Y:S01]  /*5180*/  F2FP.BF16.F32.PACK_AB R198, R37, R36 ;  /* 0x0000002425c6723e */ /* 0x000fe200000010ff */
[--C-:B------:R-:W-:Y:S02]  /*5190*/  IMAD.MOV.U32 R37, RZ, RZ, R151.reuse ;  /* 0x000000ffff257224 */ /* 0x100fe400078e0097 */
[----:B------:R-:W-:-:S03]  /*51a0*/  IMAD.MOV.U32 R36, RZ, RZ, R151 ;  /* 0x000000ffff247224 */ /* 0x000fc600078e0097 */
[----:B------:R-:W0:Y:S01]  /*51b0*/  MUFU.EX2 R35, R35 ;  /* 0x0000002300237308 */ /* 0x000e220000000800 */
[----:B-1----:R-:W-:-:S07]  /*51c0*/  FADD.FTZ R0, R34, R17 ;  /* 0x0000001122007221 */ /* 0x002fce0000010000 */
[----:B------:R-:W1:Y:S01]  /*51d0*/  MUFU.EX2 R25, R25 ;  /* 0x0000001900197308 */ /* 0x000e620000000800 */
[----:B--2---:R-:W-:-:S07]  /*51e0*/  FADD.FTZ R20, R24, R21 ;  /* 0x0000001518147221 */ /* 0x004fce0000010000 */
[----:B------:R-:W2:Y:S01]  /*51f0*/  MUFU.EX2 R38, R38 ;  /* 0x0000002600267308 */ /* 0x000ea20000000800 */
[C---:B0-----:R-:W-:Y:S01]  /*5200*/  FADD.FTZ R17, R35.reuse, R0 ;  /* 0x0000000023117221 */ /* 0x041fe20000010000 */
[----:B------:R-:W-:Y:S01]  /*5210*/  F2FP.BF16.F32.PACK_AB R197, R35, R34 ;  /* 0x0000002223c5723e */ /* 0x000fe200000010ff */
[----:B------:R-:W-:Y:S01]  /*5220*/  IMAD.MOV.U32 R35, RZ, RZ, R151 ;  /* 0x000000ffff237224 */ /* 0x000fe200078e0097 */
[----:B------:R-:W-:-:S04]  /*5230*/  MOV R34, R151 ;  /* 0x0000009700227202 */ /* 0x000fc80000000f00 */
[----:B------:R-:W0:Y:S01]  /*5240*/  MUFU.EX2 R28, R28 ;  /* 0x0000001c001c7308 */ /* 0x000e220000000800 */
[C---:B-1----:R-:W-:Y:S01]  /*5250*/  FADD.FTZ R21, R25.reuse, R20 ;  /* 0x0000001419157221 */ /* 0x042fe20000010000 */
[----:B------:R-:W-:Y:S01]  /*5260*/  F2FP.BF16.F32.PACK_AB R192, R25, R24 ;  /* 0x0000001819c0723e */ /* 0x000fe200000010ff */
[--C-:B------:R-:W-:Y:S02]  /*5270*/  IMAD.MOV.U32 R25, RZ, RZ, R151.reuse ;  /* 0x000000ffff197224 */ /* 0x100fe400078e0097 */
[----:B------:R-:W-:-:S03]  /*5280*/  IMAD.MOV.U32 R24, RZ, RZ, R151 ;  /* 0x000000ffff187224 */ /* 0x000fc600078e0097 */
[----:B------:R-:W1:Y:S01]  /*5290*/  MUFU.EX2 R39, R39 ;  /* 0x0000002700277308 */ /* 0x000e620000000800 */
[----:B--2---:R-:W-:-:S07]  /*52a0*/  FADD.FTZ R0, R38, R17 ;  /* 0x0000001126007221 */ /* 0x004fce0000010000 */
[----:B------:R-:W2:Y:S01]  /*52b0*/  MUFU.EX2 R26, R26 ;  /* 0x0000001a001a7308 */ /* 0x000ea20000000800 */
[----:B0-----:R-:W-:Y:S01]  /*52c0*/  FADD.FTZ R20, R28, R21 ;  /* 0x000000151c147221 */ /* 0x001fe20000010000 */
[C---:B------:R-:W-:Y:S01]  /*52d0*/  F2FP.BF16.F32.PACK_AB R194, R5.reuse, R28 ;  /* 0x0000001c05c2723e */ /* 0x040fe200000010ff */
[----:B------:R-:W-:Y:S02]  /*52e0*/  IMAD.MOV.U32 R28, RZ, RZ, R151 ;  /* 0x000000ffff1c7224 */ /* 0x000fe400078e0097 */
[----:B------:R-:W-:-:S03]  /*52f0*/  FADD.FTZ R17, R5, R20 ;  /* 0x0000001405117221 */ /* 0x000fc60000010000 */
[----:B------:R-:W0:Y:S01]  /*5300*/  MUFU.EX2 R27, R27 ;  /* 0x0000001b001b7308 */ /* 0x000e220000000800 */
[C---:B-1----:R-:W-:Y:S01]  /*5310*/  FADD.FTZ R21, R39.reuse, R0 ;  /* 0x0000000027157221 */ /* 0x042fe20000010000 */
[----:B------:R-:W-:Y:S01]  /*5320*/  F2FP.BF16.F32.PACK_AB R199, R39, R38 ;  /* 0x0000002627c7723e */ /* 0x000fe200000010ff */
[----:B------:R-:W-:Y:S01]  /*5330*/  IMAD.MOV.U32 R39, RZ, RZ, R151 ;  /* 0x000000ffff277224 */ /* 0x000fe200078e0097 */
[----:B------:R-:W-:-:S04]  /*5340*/  MOV R38, R151 ;  /* 0x0000009700267202 */ /* 0x000fc80000000f00 */
[----:B------:R-:W1:Y:S01]  /*5350*/  MUFU.EX2 R30, R30 ;  /* 0x0000001e001e7308 */ /* 0x000e620000000800 */
[----:B--2---:R-:W-:-:S07]  /*5360*/  FADD.FTZ R0, R26, R21 ;  /* 0x000000151a007221 */ /* 0x004fce0000010000 */
[----:B------:R2:W3:Y:S01]  /*5370*/  MUFU.EX2 R195, R2 ;  /* 0x0000000200c37308 */ /* 0x0004e20000000800 */
[C---:B0-----:R-:W-:Y:S01]  /*5380*/  FADD.FTZ R5, R27.reuse, R0 ;  /* 0x000000001b057221 */ /* 0x041fe20000010000 */
[----:B------:R-:W-:Y:S01]  /*5390*/  F2FP.BF16.F32.PACK_AB R193, R27, R26 ;  /* 0x0000001a1bc1723e */ /* 0x000fe200000010ff */
[----:B------:R-:W-:Y:S01]  /*53a0*/  IMAD.MOV.U32 R27, RZ, RZ, R151 ;  /* 0x000000ffff1b7224 */ /* 0x000fe200078e0097 */
[----:B------:R-:W-:Y:S01]  /*53b0*/  MOV R26, R151 ;  /* 0x00000097001a7202 */ /* 0x000fe20000000f00 */
[----:B-1----:R-:W-:Y:S01]  /*53c0*/  FADD.FTZ R0, R30, R5 ;  /* 0x000000051e007221 */ /* 0x002fe20000010000 */
[----:B--2---:R-:W-:-:S03]  /*53d0*/  IMAD.MOV.U32 R2, RZ, RZ, 0x3f800000 ;  /* 0x3f800000ff027424 */ /* 0x004fc600078e00ff */
[C---:B---3--:R-:W-:Y:S01]  /*53e0*/  FADD.FTZ R5, R195.reuse, R0 ;  /* 0x00000000c3057221 */ /* 0x048fe20000010000 */
[----:B------:R-:W-:Y:S01]  /*53f0*/  F2FP.BF16.F32.PACK_AB R195, R195, R30 ;  /* 0x0000001ec3c3723e */ /* 0x000fe200000010ff */
[----:B------:R-:W-:Y:S01]  /*5400*/  IMAD.MOV.U32 R0, RZ, RZ, 0x3f800000 ;  /* 0x3f800000ff007424 */ /* 0x000fe200078e00ff */
[----:B------:R-:W-:Y:S01]  /*5410*/  MOV R30, R151 ;  /* 0x00000097001e7202 */ /* 0x000fe20000000f00 */
[----:B------:R-:W-:Y:S06]  /*5420*/  @!P1 BRA `(.L_x_14) ;  /* 0x0000004400249947 */ /* 0x000fec0003800000 */
[----:B------:R-:W-:Y:S01]  /*5430*/  UIADD3 UR4, UR60, -0x2, URZ ;  /* 0xfffffffe3c047890 */ /* 0x000fe2000fffe03f */
[----:B------:R-:W-:Y:S01]  /*5440*/  IMAD.MOV.U32 R20, RZ, RZ, R3 ;  /* 0x000000ffff147224 */ /* 0x000fe200078e0003 */
[----:B------:R-:W-:Y:S01]  /*5450*/  MOV R21, R4 ;  /* 0x0000000400157202 */ /* 0x000fe20000000f00 */
[----:B------:R-:W-:Y:S01]  /*5460*/  IMAD.MOV.U32 R2, RZ, RZ, 0x3f800000 ;  /* 0x3f800000ff027424 */ /* 0x000fe200078e00ff */
[----:B------:R-:W-:Y:S02]  /*5470*/  CS2R R150, SRZ ;  /* 0x0000000000967805 */ /* 0x000fe4000001ff00 */
[----:B------:R-:W-:Y:S01]  /*5480*/  CS2R R146, SRZ ;  /* 0x0000000000927805 */ /* 0x000fe2000001ff00 */
[----:B------:R-:W-:Y:S01]  /*5490*/  IMAD.U32 R228, RZ, RZ, UR4 ;  /* 0x00000004ffe47e24 */ /* 0x000fe2000f8e00ff */
[----:B------:R-:W-:Y:S02]  /*54a0*/  R2UR UR4, R16 ;  /* 0x00000000100472ca */ /* 0x000fe400000e0000 */
[----:B------:R-:W-:-:S02]  /*54b0*/  CS2R R142, SRZ ;  /* 0x00000000008e7805 */ /* 0x000fc4000001ff00 */
[----:B------:R-:W-:Y:S02]  /*54c0*/  CS2R R138, SRZ ;  /* 0x00000000008a7805 */ /* 0x000fe4000001ff00 */
[----:B------:R-:W-:Y:S02]  /*54d0*/  CS2R R134, SRZ ;  /* 0x0000000000867805 */ /* 0x000fe4000001ff00 */
[----:B------:R-:W-:Y:S02]  /*54e0*/  CS2R R130, SRZ ;  /* 0x0000000000827805 */ /* 0x000fe4000001ff00 */
[----:B------:R-:W-:Y:S02]  /*54f0*/  CS2R R126, SRZ ;  /* 0x00000000007e7805 */ /* 0x000fe4000001ff00 */
[----:B------:R-:W-:Y:S02]  /*5500*/  CS2R R122, SRZ ;  /* 0x00000000007a7805 */ /* 0x000fe4000001ff00 */
[----:B------:R-:W-:-:S02]  /*5510*/  CS2R R118, SRZ ;  /* 0x0000000000767805 */ /* 0x000fc4000001ff00 */
[----:B------:R-:W-:Y:S02]  /*5520*/  CS2R R114, SRZ ;  /* 0x0000000000727805 */ /* 0x000fe4000001ff00 */
[----:B------:R-:W-:Y:S02]  /*5530*/  CS2R R110, SRZ ;  /* 0x00000000006e7805 */ /* 0x000fe4000001ff00 */
[----:B------:R-:W-:Y:S02]  /*5540*/  CS2R R106, SRZ ;  /* 0x00000000006a7805 */ /* 0x000fe4000001ff00 */
[----:B------:R-:W-:Y:S02]  /*5550*/  CS2R R102, SRZ ;  /* 0x0000000000667805 */ /* 0x000fe4000001ff00 */
[----:B------:R-:W-:Y:S01]  /*5560*/  CS2R R98, SRZ ;  /* 0x0000000000627805 */ /* 0x000fe2000001ff00 */
[----:B------:R-:W-:Y:S01]  /*5570*/  IMAD.U32 R229, RZ, RZ, UR4 ;  /* 0x00000004ffe57e24 */ /* 0x000fe2000f8e00ff */
        /* <DEDUP_REMOVED lines=49> */
[----:B------:R-:W-:Y:S01]  /*5890*/  CS2R R24, SRZ ;  /* 0x0000000000187805 */ /* 0x000fe2000001ff00 */
[----:B------:R-:W-:Y:S01]  /*58a0*/  UMOV UR60, UR38 ;  /* 0x00000026003c7c82 */ /* 0x000fe20008000000 */
[----:B------:R-:W-:-:S05]  /*58b0*/  ULDC UR39, c[0x0][0x9d8] ;  /* 0x0002760000277ab9 */ /* 0x000fca0000000800 */
.L_x_25:
[----:B------:R-:W-:Y:S01]  /*58c0*/  R2UR UR5, R229 ;  /* 0x00000000e50572ca */ /* 0x000fe200000e0000 */
[----:B------:R-:W-:-:S04]  /*58d0*/  UISETP.NE.AND UP0, UPT, UR60, 0x1, UPT ;  /* 0x000000013c00788c */ /* 0x000fc8000bf05270 */
[----:B------:R-:W-:-:S08]  /*58e0*/  USEL UR4, URZ, 0x1, UP0 ;  /* 0x000000013f047887 */ /* 0x000fd00008000000 */
[----:B------:R-:W-:-:S06]  /*58f0*/  ULOP3.LUT UR4, UR5, UR4, URZ, 0x3c, !UPT ;  /* 0x0000000405047292 */ /* 0x000fcc000f8e3c3f */
[----:B------:R-:W-:Y:S01]  /*5900*/  MOV R16, UR4 ;  /* 0x0000000400107c02 */ /* 0x000fe20008000f00 */
[----:B------:R-:W-:Y:S06]  /*5910*/  @!P0 BRA `(.L_x_15) ;  /* 0x0000000000048947 */ /* 0x000fec0003800000 */
[----:B------:R-:W-:Y:S01]  /*5920*/  BPT.TRAP 0x1 ;  /* 0x000000040000795c */ /* 0x000fe20000300000 */
.L_x_15:
[----:B------:R-:W0:Y:S01]  /*5930*/  S2UR UR6, SR_CgaCtaId ;  /* 0x00000000000679c3 */ /* 0x000e220000008800 */
[----:B------:R-:W-:Y:S01]  /*5940*/  R2UR UR5, R16 ;  /* 0x00000000100572ca */ /* 0x000fe200000e0000 */
[----:B------:R-:W-:Y:S01]  /*5950*/  UIADD3 UR38, UR60, 0x1, URZ ;  /* 0x000000013c267890 */ /* 0x000fe2000fffe03f */
[----:B------:R-:W-:-:S03]  /*5960*/  UMOV UR4, 0x400 ;  /* 0x0000040000047882 */ /* 0x000fc60000000000 */
[----:B------:R-:W-:-:S04]  /*5970*/  UISETP.NE.AND UP0, UPT, UR38, 0x2, UPT ;  /* 0x000000022600788c */ /* 0x000fc8000bf05270 */
[----:B------:R-:W-:-:S04]  /*5980*/  USEL UR38, UR38, URZ, UP0 ;  /* 0x0000003f26267287 */ /* 0x000fc80008000000 */
[----:B------:R-:W-:-:S05]  /*5990*/  IMAD.U32 R4, RZ, RZ, UR5 ;  /* 0x00000005ff047e24 */ /* 0x000fca000f8e00ff */
[----:B------:R-:W-:Y:S01]  /*59a0*/  SHF.L.U32 R4, R4, 0x1f, RZ ;  /* 0x0000001f04047819 */ /* 0x000fe200000006ff */
[----:B0-----:R-:W-:-:S04]  /*59b0*/  ULEA UR6, UR6, UR4, 0x18 ;  /* 0x0000000406067291 */ /* 0x001fc8000f8ec03f */
[----:B------:R-:W-:Y:S02]  /*59c0*/  ULEA UR61, UR38, UR6, 0x3 ;  /* 0x00000006263d7291 */ /* 0x000fe4000f8e183f */
[----:B------:R-:W-:-:S07]  /*59d0*/  IMAD.U32 R3, RZ, RZ, UR6 ;  /* 0x00000006ff037e24 */ /* 0x000fce000f8e00ff */
[----:B------:R0:W1:Y:S01]  /*59e0*/  SYNCS.PHASECHK.TRANS64.TRYWAIT P1, [UR61+0x38830], R4 ;  /* 0x03883004ff0075a7 */ /* 0x000062000802017d */
[----:B------:R-:W-:Y:S05]  /*59f0*/  @!P0 BRA `(.L_x_16) ;  /* 0x0000000000048947 */ /* 0x000fea0003800000 */
[----:B------:R-:W-:Y:S01]  /*5a00*/  BPT.TRAP 0x1 ;  /* 0x000000040000795c */ /* 0x000fe20000300000 */
.L_x_16:
[----:B-1----:R-:W-:Y:S05]  /*5a10*/  @P1 BRA `(.L_x_17) ;  /* 0x0000000000081947 */ /* 0x002fea0003800000 */
[----:B------:R-:W1:Y:S02]  /*5a20*/  SYNCS.PHASECHK.TRANS64.TRYWAIT P1, [UR61+0x38830], R4 ;  /* 0x03883004ff0075a7 */ /* 0x000e64000802017d */
[----:B-1----:R-:W-:Y:S05]  /*5a30*/  @!P1 BRA `(.L_x_18) ;  /* 0x000000ac00909947 */ /* 0x002fea0003800000 */
.L_x_17:
[----:B------:R-:W-:Y:S01]  /*5a40*/  R2UR UR4, R18 ;  /* 0x00000000120472ca */ /* 0x000fe200000e0000 */
[----:B------:R-:W-:Y:S01]  /*5a50*/  WARPGROUP.ARRIVE ;  /* 0x00000000000079c5 */ /* 0x000fe20000000000 */
[----:B------:R-:W-:Y:S01]  /*5a60*/  R2UR UR10, R14 ;  /* 0x000000000e0a72ca */ /* 0x000fe200000e0000 */
[----:B------:R-:W-:Y:S01]  /*5a70*/  UMOV UR59, 0x40000040 ;  /* 0x40000040003b7882 */ /* 0x000fe20000000000 */
        /* <DEDUP_REMOVED lines=9> */
[----:B------:R-:W-:Y:S01]  /*5b10*/  UIMAD UR4, UR38, 0xa00, UR4 ;  /* 0x00000a00260478a4 */ /* 0x000fe2000f8e0204 */
[-C--:B------:R-:W-:Y:S01]  /*5b20*/  FMUL.FTZ R24, R24, R0.reuse ;  /* 0x0000000018187220 */ /* 0x080fe20000410000 */
[----:B------:R-:W-:Y:S01]  /*5b30*/  UMOV UR56, UR10 ;  /* 0x0000000a00387c82 */ /* 0x000fe20008000000 */
[----:B------:R-:W-:Y:S01]  /*5b40*/  UMOV UR43, 0x40000040 ;  /* 0x40000040002b7882 */ /* 0x000fe20000000000 */
[----:B------:R-:W-:Y:S01]  /*5b50*/  UMOV UR57, UR11 ;  /* 0x0000000b00397c82 */ /* 0x000fe20008000000 */
[----:B------:R-:W-:Y:S01]  /*5b60*/  UIADD3 UR6, UR4, 0x80, URZ ;  /* 0x0000008004067890 */ /* 0x000fe2000fffe03f */
[-C--:B------:R-:W-:Y:S01]  /*5b70*/  FMUL.FTZ R25, R25, R0.reuse ;  /* 0x0000000019197220 */ /* 0x080fe20000410000 */
[----:B------:R-:W-:Y:S01]  /*5b80*/  UMOV UR58, UR4 ;  /* 0x00000004003a7c82 */ /* 0x000fe20008000000 */
[----:B------:R-:W-:Y:S01]  /*5b90*/  UIADD3 UR5, UR4, 0x100, URZ ;  /* 0x0000010004057890 */ /* 0x000fe2000fffe03f */
[----:B------:R-:W-:Y:S01]  /*5ba0*/  HGMMA.64x16x16.F32.BF16 R184, gdesc[UR56], RZ, !UPT, gsb0 ;  /* 0x0020000038b879f0 */ /* 0x000fe2000c0018ff */
[----:B------:R-:W-:Y:S01]  /*5bb0*/  UMOV UR56, UR10 ;  /* 0x0000000a00387c82 */ /* 0x000fe20008000000 */
[----:B------:R-:W-:Y:S01]  /*5bc0*/  UMOV UR57, UR11 ;  /* 0x0000000b00397c82 */ /* 0x000fe20008000000 */
[----:B------:R-:W-:Y:S01]  /*5bd0*/  UMOV UR58, UR6 ;  /* 0x00000006003a7c82 */ /* 0x000fe20008000000 */
[----:B------:R-:W-:Y:S01]  /*5be0*/  UMOV UR59, 0x40000040 ;  /* 0x40000040003b7882 */ /* 0x000fe20000000000 */
[----:B------:R-:W-:Y:S01]  /*5bf0*/  UIADD3 UR6, UR4, 0x180, URZ ;  /* 0x0000018004067890 */ /* 0x000fe2000fffe03f */
[-C--:B------:R-:W-:Y:S01]  /*5c00*/  FMUL.FTZ R28, R28, R0.reuse ;  /* 0x000000001c1c7220 */ /* 0x080fe20000410000 */
        /* <DEDUP_REMOVED lines=12> */
[----:B------:R-:W-:Y:S01]  /*5cd0*/  UMOV UR47, 0x40000040 ;  /* 0x40000040002f7882 */ /* 0x000fe20000000000 */
[----:B------:R-:W-:Y:S01]  /*5ce0*/  UIADD3 UR50, UR4, 0x782, URZ ;  /* 0x0000078204327890 */ /* 0x000fe2000fffe03f */
[-C--:B------:R-:W-:Y:S01]  /*5cf0*/  FMUL.FTZ R41, R41, R0.reuse ;  /* 0x0000000029297220 */ /* 0x080fe20000410000 */
[----:B------:R-:W-:Y:S01]  /*5d00*/  UMOV UR51, 0x40000040 ;  /* 0x4000004000337882 */ /* 0x000fe20000000000 */
[----:B------:R-:W-:Y:S01]  /*5d10*/  UIADD3 UR54, UR4, 0x784, URZ ;  /* 0x0000078404367890 */ /* 0x000fe2000fffe03f */
[-C--:B------:R-:W-:Y:S01]  /*5d20*/  FMUL.FTZ R44, R44, R0.reuse ;  /* 0x000000002c2c7220 */ /* 0x080fe20000410000 */
[----:B------:R-:W-:Y:S01]  /*5d30*/  UMOV UR55, 0x40000040 ;  /* 0x4000004000377882 */ /* 0x000fe20000000000 */
[----:B------:R-:W-:Y:S01]  /*5d40*/  UMOV UR7, 0x40000040 ;  /* 0x4000004000077882 */ /* 0x000fe20000000000 */
[-C--:B------:R-:W-:Y:S01]  /*5d50*/  FMUL.FTZ R45, R45, R0.reuse ;  /* 0x000000002d2d7220 */ /* 0x080fe20000410000 */
        /* <DEDUP_REMOVED lines=23> */
[----:B------:R-:W-:Y:S01]  /*5ed0*/  FMUL.FTZ R93, R93, R0 ;  /* 0x000000005d5d7220 */ /* 0x000fe20000410000 */
[----:B------:R-:W-:-:S02]  /*5ee0*/  WARPGROUP.DEPBAR.LE gsb0, 0x0 ;  /* 0x00008000000079c5 */ /* 0x000fc40000010000 */
[----:B------:R-:W-:Y:S01]  /*5ef0*/  WARPGROUP.ARRIVE ;  /* 0x00000000000079c5 */ /* 0x000fe20000000000 */
[-C--:B------:R-:W-:Y:S01]  /*5f00*/  FMUL.FTZ R96, R96, R0.reuse ;  /* 0x0000000060607220 */ /* 0x080fe20000410000 */
[-C--:B------:R-:W-:Y:S01]  /*5f10*/  FMUL.FTZ R97, R97, R0.reuse ;  /* 0x0000000061617220 */ /* 0x080fe20000410000 */
[-C--:B------:R-:W-:Y:S01]  /*5f20*/  FMUL.FTZ R100, R100, R0.reuse ;  /* 0x0000000064647220 */ /* 0x080fe20000410000 */
[-C--:B------:R-:W-:Y:S01]  /*5f30*/  FMUL.FTZ R101, R101, R0.reuse ;  /* 0x0000000065657220 */ /* 0x080fe20000410000 */
[-C--:B------:R-:W-:Y:S01]  /*5f40*/  FMUL.FTZ R104, R104, R0.reuse ;  /* 0x0000000068687220 */ /* 0x080fe20000410000 */
[----:B------:R-:W-:Y:S01]  /*5f50*/  HGMMA.64x16x16.F32.BF16 R176, gdesc[UR56], RZ, !UPT, gsb0 ;  /* 0x0020000038b079f0 */ /* 0x000fe2000c0018ff */
[----:B------:R-:W-:Y:S01]  /*5f60*/  UMOV UR56, UR10 ;  /* 0x0000000a00387c82 */ /* 0x000fe20008000000 */
[----:B------:R-:W-:Y:S01]  /*5f70*/  UMOV UR57, UR11 ;  /* 0x0000000b00397c82 */ /* 0x000fe20008000000 */
[----:B------:R-:W-:Y:S01]  /*5f80*/  UMOV UR58, UR5 ;  /* 0x00000005003a7c82 */ /* 0x000fe20008000000 */
[----:B------:R-:W-:Y:S01]  /*5f90*/  UMOV UR59, 0x40000040 ;  /* 0x40000040003b7882 */ /* 0x000fe20000000000 */
[----:B------:R-:W-:Y:S01]  /*5fa0*/  UIADD3 UR5, UR4, 0x200, URZ ;  /* 0x0000020004057890 */ /* 0x000fe2000fffe03f */
        /* <DEDUP_REMOVED lines=103> */
[----:B------:R-:W-:Y:S02]  /*6620*/  R2UR UR10, R8 ;  /* 0x00000000080a72ca */ /* 0x000fe400000e0000 */
[----:B------:R-:W-:Y:S01]  /*6630*/  R2UR UR11, R9 ;  /* 0x00000000090b72ca */ /* 0x000fe200000e0000 */
[----:B------:R-:W-:Y:S02]  /*6640*/  WARPGROUP.DEPBAR.LE gsb0, 0x0 ;  /* 0x00008000000079c5 */ /* 0x000fe40000010000 */
[----:B-1----:R-:W-:-:S06]  /*6650*/  WARPGROUP.ARRIVE ;  /* 0x00000000000079c5 */ /* 0x002fcc0000000000 */
        /* <DEDUP_REMOVED lines=36> */
[----:B------:R-:W-:Y:S02]  /*68a0*/  UIADD3 UR5, UR4, 0x104, URZ ;  /* 0x0000010404057890 */ /* 0x000fe4000fffe03f */
[----:B------:R-:W-:Y:S01]  /*68b0*/  UIADD3 UR18, UR4, 0x284, URZ ;  /* 0x0000028404127890 */ /* 0x000fe2000fffe03f */
[----:B------:R-:W-:Y:S01]  /*68c0*/  UMOV UR19, 0x40000040 ;  /* 0x4000004000137882 */ /* 0x000fe20000000000 */
        /* <DEDUP_REMOVED lines=142> */
[----:B------:R-:W-:Y:S02]  /*71b0*/  R2UR UR14, R6 ;  /* 0x00000000060e72ca */ /* 0x000fe400000e0000 */
[----:B------:R-:W-:-:S11]  /*71c0*/  R2UR UR15, R7 ;  /* 0x00000000070f72ca */ /* 0x000fd600000e0000 */
        /* <DEDUP_REMOVED lines=252> */
[----:B------:R-:W-:-:S03]  /*8190*/  UIADD3 UR6, UR4, 0x906, URZ ;  /* 0x0000090604067890 */ /* 0x000fc6000fffe03f */
[----:B------:R-:W-:Y:S01]  /*81a0*/  UMOV UR4, UR14 ;  /* 0x0000000e00047c82 */ /* 0x000fe20008000000 */
        /* <DEDUP_REMOVED lines=24> */
.L_x_19:
[----:B------:R-:W-:Y:S02]  /*8330*/  R2UR UR4, R3 ;  /* 0x00000000030472ca */ /* 0x000fe400000e0000 */
[----:B------:R-:W-:-:S11]  /*8340*/  R2UR UR5, R229 ;  /* 0x00000000e50572ca */ /* 0x000fd600000e0000 */
[----:B------:R-:W-:Y:S02]  /*8350*/  ULEA UR4, UR60, UR4, 0x3 ;  /* 0x000000043c047291 */ /* 0x000fe4000f8e183f */
[----:B------:R-:W-:-:S05]  /*8360*/  IMAD.U32 R0, RZ, RZ, UR5 ;  /* 0x00000005ff007e24 */ /* 0x000fca000f8e00ff */
[----:B------:R-:W-:-:S04]  /*8370*/  SHF.L.U32 R0, R0, 0x1f, RZ ;  /* 0x0000001f00007819 */ /* 0x000fc800000006ff */
[----:B------:R1:W2:Y:S01]  /*8380*/  SYNCS.PHASECHK.TRANS64.TRYWAIT P1, [UR4+0x38850], R0 ;  /* 0x03885000ff0075a7 */ /* 0x0002a20008020144 */
[----:B------:R-:W-:Y:S05]  /*8390*/  @!P0 BRA `(.L_x_20) ;  /* 0x0000000000048947 */ /* 0x000fea0003800000 */
[----:B------:R-:W-:Y:S01]  /*83a0*/  BPT.TRAP 0x1 ;  /* 0x000000040000795c */ /* 0x000fe20000300000 */
.L_x_20:
[----:B--2---:R-:W-:Y:S05]  /*83b0*/  @P1 BRA `(.L_x_21) ;  /* 0x0000000000081947 */ /* 0x004fea0003800000 */
[----:B------:R-:W2:Y:S02]  /*83c0*/  SYNCS.PHASECHK.TRANS64.TRYWAIT P1, [UR4+0x38850], R0 ;  /* 0x03885000ff0075a7 */ /* 0x000ea40008020144 */
[----:B--2---:R-:W-:Y:S05]  /*83d0*/  @!P1 BRA `(.L_x_22) ;  /* 0x0000008400409947 */ /* 0x004fea0003800000 */
.L_x_21:
[----:B------:R-:W-:Y:S01]  /*83e0*/  R2UR UR5, R3 ;  /* 0x00000000030572ca */ /* 0x000fe200000e0000 */
[----:B------:R-:W-:Y:S01]  /*83f0*/  WARPGROUP.ARRIVE ;  /* 0x00000000000079c5 */ /* 0x000fe20000000000 */
[----:B------:R-:W-:-:S11]  /*8400*/  UMOV UR7, 0x40000040 ;  /* 0x4000004000077882 */ /* 0x000fd60000000000 */
[----:B------:R-:W-:-:S04]  /*8410*/  UIADD3 UR5, UR5, 0x400, URZ ;  /* 0x0000040005057890 */ /* 0x000fc8000fffe03f */
[----:B------:R-:W-:-:S04]  /*8420*/  USHF.R.U32.HI UR5, URZ, 0x4, UR5 ;  /* 0x000000043f057899 */ /* 0x000fc80008011605 */
[----:B------:R-:W-:-:S04]  /*8430*/  ULOP3.LUT UR5, UR5, 0x3fff, URZ, 0xc0, !UPT ;  /* 0x00003fff05057892 */ /* 0x000fc8000f8ec03f */
[----:B------:R-:W-:-:S04]  /*8440*/  ULOP3.LUT UR5, UR5, 0x2800000, URZ, 0xfc, !UPT ;  /* 0x0280000005057892 */ /* 0x000fc8000f8efc3f */
[----:B------:R-:W-:-:S07]  /*8450*/  UIMAD UR5, UR60, 0xa00, UR5 ;  /* 0x00000a003c0578a4 */ /* 0x000fce000f8e0205 */
[----:B------:R-:W-:Y:S02]  /*8460*/  UMOV UR6, UR5 ;  /* 0x0000000500067c82 */ /* 0x000fe40008000000 */
[----:B------:R-:W-:Y:S01]  /*8470*/  HGMMA.64x256x16.F32.BF16 R24, R208, gdesc[UR4].tnspB, R24, gsb0 ;  /* 0x43e00004d0187df0 */ /* 0x000fe20008001818 */
[----:B------:R-:W-:Y:S01]  /*8480*/  UIADD3 UR6, UR5, 0x80, URZ ;  /* 0x0000008005067890 */ /* 0x000fe2000fffe03f */
[----:B------:R-:W-:Y:S01]  /*8490*/  UMOV UR7, 0x40000040 ;  /* 0x4000004000077882 */ /* 0x000fe20000000000 */
[----:B------:R-:W-:Y:S02]  /*84a0*/  WARPGROUP.DEPBAR.LE gsb0, 0x0 ;  /* 0x00008000000079c5 */ /* 0x000fe40000010000 */
[----:B------:R-:W-:-:S15]  /*84b0*/  WARPGROUP.ARRIVE ;  /* 0x00000000000079c5 */ /* 0x000fde0000000000 */
[----:B------:R-:W-:-:S08]  /*84c0*/  NOP ;  /* 0x0000000000007918 */ /* 0x000fd00000000000 */
        /* <DEDUP_REMOVED lines=18> */
[----:B------:R-:W-:Y:S03]  /*85f0*/  HGMMA.64x256x16.F32.BF16 R24, R192, gdesc[UR4].tnspB, R24, gsb0 ;  /* 0x43e00004c0187df0 */ /* 0x000fe60008001818 */
[----:B------:R-:W-:Y:S02]  /*8600*/  WARPGROUP.DEPBAR.LE gsb0, 0x0 ;  /* 0x00008000000079c5 */ /* 0x000fe40000010000 */
[----:B------:R-:W-:Y:S05]  /*8610*/  @!P0 BRA `(.L_x_23) ;  /* 0x0000000000048947 */ /* 0x000fea0003800000 */
[----:B------:R-:W-:Y:S01]  /*8620*/  BPT.TRAP 0x1 ;  /* 0x000000040000795c */ /* 0x000fe20000300000 */
.L_x_23:
[----:B------:R-:W-:Y:S01]  /*8630*/  FMUL.FTZ R184, R184, UR39 ;  /* 0x00000027b8b87c20 */ /* 0x000fe20008410000 */
[----:B------:R-:W-:Y:S01]  /*8640*/  FMUL.FTZ R193, R186, UR39 ;  /* 0x00000027bac17c20 */ /* 0x000fe20008410000 */
[----:B------:R-:W-:Y:S01]  /*8650*/  FMUL.FTZ R185, R185, UR39 ;  /* 0x00000027b9b97c20 */ /* 0x000fe20008410000 */
[----:B------:R-:W-:Y:S01]  /*8660*/  FMUL.FTZ R186, R187, UR39 ;  /* 0x00000027bbba7c20 */ /* 0x000fe20008410000 */
[----:B------:R-:W-:Y:S01]  /*8670*/  FMUL.FTZ R187, R188, UR39 ;  /* 0x00000027bcbb7c20 */ /* 0x000fe20008410000 */
[----:B------:R-:W-:Y:S01]  /*8680*/  FMUL.FTZ R188, R189, UR39 ;  /* 0x00000027bdbc7c20 */ /* 0x000fe20008410000 */
[----:B------:R-:W1:Y:S01]  /*8690*/  MUFU.TANH R184, R184 ;  /* 0x000000b800b87308 */ /* 0x000e620000002400 */
[----:B------:R-:W-:Y:S01]  /*86a0*/  FMUL.FTZ R189, R190, UR39 ;  /* 0x00000027bebd7c20 */ /* 0x000fe20008410000 */
[----:B------:R-:W-:Y:S01]  /*86b0*/  FMUL.FTZ R190, R191, UR39 ;  /* 0x00000027bfbe7c20 */ /* 0x000fe20008410000 */
[----:B------:R-:W-:Y:S01]  /*86c0*/  FMUL.FTZ R176, R176, UR39 ;  /* 0x00000027b0b07c20 */ /* 0x000fe20008410000 */
[----:B------:R-:W-:Y:S01]  /*86d0*/  FMUL.FTZ R178, R178, UR39 ;  /* 0x00000027b2b27c20 */ /* 0x000fe20008410000 */
[----:B------:R-:W-:Y:S01]  /*86e0*/  FMUL.FTZ R177, R177, UR39 ;  /* 0x00000027b1b17c20 */ /* 0x000fe20008410000 */
[----:B------:R-:W-:Y:S01]  /*86f0*/  FMUL.FTZ R179, R179, UR39 ;  /* 0x00000027b3b37c20 */ /* 0x000fe20008410000 */
[----:B------:R-:W-:Y:S01]  /*8700*/  FMUL.FTZ R180, R180, UR39 ;  /* 0x00000027b4b47c20 */ /* 0x000fe20008410000 */
[----:B------:R-:W3:Y:S01]  /*8710*/  MUFU.TANH R193, R193 ;  /* 0x000000c100c17308 */ /* 0x000ee20000002400 */
[----:B------:R-:W-:Y:S01]  /*8720*/  FMUL.FTZ R182, R182, UR39 ;  /* 0x00000027b6b67c20 */ /* 0x000fe20008410000 */
[----:B------:R-:W-:Y:S01]  /*8730*/  FMUL.FTZ R181, R181, UR39 ;  /* 0x00000027b5b57c20 */ /* 0x000fe20008410000 */
[----:B------:R-:W-:Y:S01]  /*8740*/  FMUL.FTZ R192, R161, UR39 ;  /* 0x00000027a1c07c20 */ /* 0x000fe20008410000 */
[----:B------:R-:W-:Y:S01]  /*8750*/  FMUL.FTZ R183, R183, UR39 ;  /* 0x00000027b7b77c20 */ /* 0x000fe20008410000 */
[----:B------:R-:W-:Y:S01]  /*8760*/  FMUL.FTZ R161, R163, UR39 ;  /* 0x00000027a3a17c20 */ /* 0x000fe20008410000 */
[----:B------:R-:W-:Y:S01]  /*8770*/  FMUL.FTZ R168, R168, UR39 ;  /* 0x00000027a8a87c20 */ /* 0x000fe20008410000 */
[----:B------:R-:W-:Y:S01]  /*8780*/  FMUL.FTZ R163, R167, UR39 ;  /* 0x00000027a7a37c20 */ /* 0x000fe20008410000 */
[----:B------:R-:W4:Y:S01]  /*8790*/  MUFU.TANH R185, R185 ;  /* 0x000000b900b97308 */ /* 0x000f220000002400 */
[----:B-12---:R-:W-:Y:S01]  /*87a0*/  FMNMX.FTZ R0, R184, R21, !PT ;  /* 0x00000015b8007209 */ /* 0x006fe20007810000 */
[----:B------:R-:W-:Y:S01]  /*87b0*/  FMUL.FTZ R167, R153, UR39 ;  /* 0x0000002799a77c20 */ /* 0x000fe20008410000 */
[----:B------:R-:W-:Y:S01]  /*87c0*/  FMUL.FTZ R170, R170, UR39 ;  /* 0x00000027aaaa7c20 */ /* 0x000fe20008410000 */
[----:B------:R-:W-:Y:S01]  /*87d0*/  FMUL.FTZ R169, R169, UR39 ;  /* 0x00000027a9a97c20 */ /* 0x000fe20008410000 */
[----:B------:R-:W-:Y:S01]  /*87e0*/  FMUL.FTZ R171, R171, UR39 ;  /* 0x00000027abab7c20 */ /* 0x000fe20008410000 */
[----:B------:R-:W-:Y:S01]  /*87f0*/  FMUL.FTZ R172, R172, UR39 ;  /* 0x00000027acac7c20 */ /* 0x000fe20008410000 */
[----:B------:R-:W-:Y:S01]  /*8800*/  FMUL.FTZ R191, R173, UR39 ;  /* 0x00000027adbf7c20 */ /* 0x000fe20008410000 */
[----:B------:R-:W1:Y:S01]  /*8810*/  MUFU.TANH R186, R186 ;  /* 0x000000ba00ba7308 */ /* 0x000e620000002400 */
[----:B---3--:R-:W-:Y:S01]  /*8820*/  FMNMX.FTZ R3, R193, R20, !PT ;  /* 0x00000014c1037209 */ /* 0x008fe20007810000 */
[----:B------:R-:W-:Y:S01]  /*8830*/  FMUL.FTZ R173, R174, UR39 ;  /* 0x00000027aead7c20 */ /* 0x000fe20008410000 */
[----:B------:R-:W-:Y:S01]  /*8840*/  FMUL.FTZ R174, R175, UR39 ;  /* 0x00000027afae7c20 */ /* 0x000fe20008410000 */
[----:B------:R-:W-:Y:S01]  /*8850*/  FMUL.FTZ R175, R160, UR39 ;  /* 0x00000027a0af7c20 */ /* 0x000fe20008410000 */
[----:B------:R-:W-:Y:S01]  /*8860*/  FMUL.FTZ R160, R162, UR39 ;  /* 0x00000027a2a07c20 */ /* 0x000fe20008410000 */
[----:B------:R-:W-:Y:S01]  /*8870*/  FMUL.FTZ R164, R164, UR39 ;  /* 0x00000027a4a47c20 */ /* 0x000fe20008410000 */
[----:B------:R-:W-:Y:S01]  /*8880*/  FMUL.FTZ R162, R166, UR39 ;  /* 0x00000027a6a27c20 */ /* 0x000fe20008410000 */
[----:B------:R-:W2:Y:S01]  /*8890*/  MUFU.TANH R187, R187 ;  /* 0x000000bb00bb7308 */ /* 0x000ea20000002400 */
[----:B----4-:R-:W-:Y:S01]  /*88a0*/  FMNMX.FTZ R0, R185, R0, !PT ;  /* 0x00000000b9007209 */ /* 0x010fe20007810000 */
[----:B------:R-:W-:Y:S01]  /*88b0*/  FMUL.FTZ R165, R165, UR39 ;  /* 0x00000027a5a57c20 */ /* 0x000fe20008410000 */
[----:B------:R-:W-:Y:S01]  /*88c0*/  FMUL.FTZ R166, R152, UR39 ;  /* 0x0000002798a67c20 */ /* 0x000fe20008410000 */
[----:B------:R-:W-:Y:S01]  /*88d0*/  FMUL.FTZ R152, R154, UR39 ;  /* 0x000000279a987c20 */ /* 0x000fe20008410000 */
[----:B------:R-:W-:Y:S01]  /*88e0*/  FMUL.FTZ R154, R156, UR39 ;  /* 0x000000279c9a7c20 */ /* 0x000fe20008410000 */
[----:B------:R-:W-:Y:S01]  /*88f0*/  FMUL.FTZ R156, R158, UR39 ;  /* 0x000000279e9c7c20 */ /* 0x000fe20008410000 */
[----:B------:R-:W-:Y:S01]  /*8900*/  ULDC UR5, c[0x0][0x988] ;  /* 0x0002620000057ab9 */ /* 0x000fe20000000800 */
[----:B------:R-:W3:Y:S01]  /*8910*/  MUFU.TANH R189, R189 ;  /* 0x000000bd00bd7308 */ /* 0x000ee20000002400 */
[----:B-1----:R-:W-:Y:S01]  /*8920*/  FMNMX.FTZ R2, R186, R3, !PT ;  /* 0x00000003ba027209 */ /* 0x002fe20007810000 */
[----:B------:R-:W1:Y:S01]  /*8930*/  S2UR UR6, SR_CgaCtaId ;  /* 0x00000000000679c3 */ /* 0x000e620000008800 */
[----:B------:R-:W-:-:S05]  /*8940*/  UIADD3 UR61, UR61, 0x38840, URZ ;  /* 0x000388403d3d7890 */ /* 0x000fca000fffe03f */
[----:B------:R-:W4:Y:S01]  /*8950*/  MUFU.TANH R188, R188 ;  /* 0x000000bc00bc7308 */ /* 0x000f220000002400 */
[----:B--2---:R-:W-:-:S07]  /*8960*/  FMNMX.FTZ R3, R187, R0, !PT ;  /* 0x00000000bb037209 */ /* 0x004fce0007810000 */
[----:B------:R-:W2:Y:S01]  /*8970*/  MUFU.TANH R190, R190 ;  /* 0x000000be00be7308 */ /* 0x000ea20000002400 */
[----:B---3--:R-:W-:-:S07]  /*8980*/  FMNMX.FTZ R153, R189, R2, !PT ;  /* 0x00000002bd997209 */ /* 0x008fce0007810000 */
[----:B------:R-:W3:Y:S01]  /*8990*/  MUFU.TANH R176, R176 ;  /* 0x000000b000b07308 */ /* 0x000ee20000002400 */
[----:B----4-:R-:W-:Y:S01]  /*89a0*/  FMNMX.FTZ R3, R188, R3, !PT ;  /* 0x00000003bc037209 */ /* 0x010fe20007810000 */
[----:B-1----:R-:W-:-:S06]  /*89b0*/  UPRMT UR61, UR6, 0x654, UR61 ;  /* 0x00000654063d7896 */ /* 0x002fcc000800003d */
[----:B------:R-:W1:Y:S01]  /*89c0*/  MUFU.TANH R178, R178 ;  /* 0x000000b200b27308 */ /* 0x000e620000002400 */
[----:B--2---:R-:W-:Y:S02]  /*89d0*/  FMNMX.FTZ R153, R190, R153, !PT ;  /* 0x00000099be997209 */ /* 0x004fe40007810000 */
[----:B------:R-:W-:Y:S05]  /*89e0*/  SYNCS.ARRIVE.TRANS64.RED.A1T0 RZ, [UR61], RZ ;  /* 0x000000ffffff79a7 */ /* 0x000fea000810043d */
[----:B------:R-:W2:Y:S01]  /*89f0*/  MUFU.TANH R177, R177 ;  /* 0x000000b100b17308 */ /* 0x000ea20000002400 */
[----:B---3--:R-:W-:-:S07]  /*8a00*/  FMNMX.FTZ R0, R176, R3, !PT ;  /* 0x00000003b0007209 */ /* 0x008fce0007810000 */
[----:B------:R-:W3:Y:S01]  /*8a10*/  MUFU.TANH R179, R179 ;  /* 0x000000b300b37308 */ /* 0x000ee20000002400 */
[----:B-1----:R-:W-:Y:S01]  /*8a20*/  FMNMX.FTZ R2, R178, R153, !PT ;  /* 0x00000099b2027209 */ /* 0x002fe20007810000 */
[----:B------:R-:W-:-:S06]  /*8a30*/  FMUL.FTZ R153, R155, UR39 ;  /* 0x000000279b997c20 */ /* 0x000fcc0008410000 */
[----:B------:R-:W1:Y:S01]  /*8a40*/  MUFU.TANH R180, R180 ;  /* 0x000000b400b47308 */ /* 0x000e620000002400 */
[----:B--2---:R-:W-:-:S07]  /*8a50*/  FMNMX.FTZ R3, R177, R0, !PT ;  /* 0x00000000b1037209 */ /* 0x004fce0007810000 */
[----:B------:R-:W2:Y:S01]  /*8a60*/  MUFU.TANH R182, R182 ;  /* 0x000000b600b67308 */ /* 0x000ea20000002400 */
[----:B---3--:R-:W-:-:S07]  /*8a70*/  FMNMX.FTZ R195, R179, R2, !PT ;  /* 0x00000002b3c37209 */ /* 0x008fce0007810000 */
[----:B------:R-:W3:Y:S01]  /*8a80*/  MUFU.TANH R181, R181 ;  /* 0x000000b500b57308 */ /* 0x000ee20000002400 */
[----:B-1----:R-:W-:-:S07]  /*8a90*/  FMNMX.FTZ R0, R180, R3, !PT ;  /* 0x00000003b4007209 */ /* 0x002fce0007810000 */
        /* <DEDUP_REMOVED lines=9> */
[----:B---3--:R-:W-:Y:S01]  /*8b30*/  FMNMX.FTZ R2, R170, R155, !PT ;  /* 0x0000009baa027209 */ /* 0x008fe20007810000 */
[----:B------:R-:W-:-:S06]  /*8b40*/  FMUL.FTZ R155, R157, UR39 ;  /* 0x000000279d9b7c20 */ /* 0x000fcc0008410000 */
        /* <DEDUP_REMOVED lines=21> */
[----:B--2---:R-:W-:Y:S01]  /*8ca0*/  FMNMX.FTZ R0, R164, R157, !PT ;  /* 0x0000009da4007209 */ /* 0x004fe20007810000 */
[----:B------:R-:W-:-:S06]  /*8cb0*/  FMUL.FTZ R157, R159, UR39 ;  /* 0x000000279f9d7c20 */ /* 0x000fcc0008410000 */
        /* <DEDUP_REMOVED lines=17> */
[----:B--2---:R-:W-:Y:S02]  /*8dd0*/  FMNMX.FTZ R2, R156, R159, !PT ;  /* 0x0000009f9c027209 */ /* 0x004fe40007810000 */
[----:B---3--:R-:W-:-:S05]  /*8de0*/  FMNMX.FTZ R0, R155, R0, !PT ;  /* 0x000000009b007209 */ /* 0x008fca0007810000 */
[----:B------:R-:W2:Y:S01]  /*8df0*/  SHFL.BFLY PT, R3, R0, 0x2, 0x1f ;  /* 0x0c401f0000037f89 */ /* 0x000ea200000e0000 */
[----:B-1----:R-:W-:-:S05]  /*8e00*/  FMNMX.FTZ R2, R157, R2, !PT ;  /* 0x000000029d027209 */ /* 0x002fca0007810000 */
[----:B------:R-:W1:Y:S01]  /*8e10*/  SHFL.BFLY PT, R159, R2, 0x2, 0x1f ;  /* 0x0c401f00029f7f89 */ /* 0x000e6200000e0000 */
[----:B--2---:R-:W-:-:S05]  /*8e20*/  FMNMX.FTZ R158, R0, R3, !PT ;  /* 0x00000003009e7209 */ /* 0x004fca0007810000 */
[----:B------:R-:W0:Y:S01]  /*8e30*/  SHFL.BFLY PT, R3, R158, 0x1, 0x1f ;  /* 0x0c201f009e037f89 */ /* 0x000e2200000e0000 */
[----:B-1----:R-:W-:-:S05]  /*8e40*/  FMNMX.FTZ R159, R2, R159, !PT ;  /* 0x0000009f029f7209 */ /* 0x002fca0007810000 */
[----:B------:R-:W1:Y:S01]  /*8e50*/  SHFL.BFLY PT, R194, R159, 0x1, 0x1f ;  /* 0x0c201f009fc27f89 */ /* 0x000e6200000e0000 */
[----:B0-----:R-:W-:-:S05]  /*8e60*/  FMNMX.FTZ R4, R158, R3, !PT ;  /* 0x000000039e047209 */ /* 0x001fca0007810000 */
[----:B------:R-:W-:Y:S01]  /*8e70*/  FADD.FTZ R21, -R4, R21 ;  /* 0x0000001504157221 */ /* 0x000fe20000010100 */
[----:B-1----:R-:W-:-:S03]  /*8e80*/  FMNMX.FTZ R3, R159, R194, !PT ;  /* 0x000000c29f037209 */ /* 0x002fc60007810000 */
[----:B------:R-:W-:Y:S02]  /*8e90*/  FMUL.FTZ R194, R21, UR5 ;  /* 0x0000000515c27c20 */ /* 0x000fe40008410000 */
[----:B------:R-:W-:Y:S02]  /*8ea0*/  FADD.FTZ R20, -R3, R20 ;  /* 0x0000001403147221 */ /* 0x000fe40000010100 */
[----:B------:R0:W-:Y:S02]  /*8eb0*/  MUFU.EX2 R0, R194 ;  /* 0x000000c200007308 */ /* 0x0001e40000000800 */
[----:B------:R-:W-:Y:S01]  /*8ec0*/  FMUL.FTZ R2, R20, UR5 ;  /* 0x0000000514027c20 */ /* 0x000fe20008410000 */
[----:B------:R-:W-:-:S04]  /*8ed0*/  FMUL.FTZ R20, R4, UR5 ;  /* 0x0000000504147c20 */ /* 0x000fc80008410000 */
[--C-:B------:R-:W-:Y:S01]  /*8ee0*/  FFMA.FTZ R21, R184, UR5, -R20.reuse ;  /* 0x00000005b8157c23 */ /* 0x100fe20008010814 */
[--C-:B0-----:R-:W-:Y:S01]  /*8ef0*/  FFMA.FTZ R194, R154, UR5, -R20.reuse ;  /* 0x000000059ac27c23 */ /* 0x101fe20008010814 */
[----:B------:R-:W-:Y:S01]  /*8f00*/  FMUL.FTZ R154, R3, UR5 ;  /* 0x00000005039a7c20 */ /* 0x000fe20008410000 */
[--C-:B------:R-:W-:Y:S01]  /*8f10*/  FFMA.FTZ R208, R185, UR5, -R20.reuse ;  /* 0x00000005b9d07c23 */ /* 0x100fe20008010814 */
[----:B------:R-:W-:Y:S01]  /*8f20*/  MUFU.EX2 R2, R2 ;  /* 0x0000000200027308 */ /* 0x000fe20000000800 */
[----:B------:R-:W-:Y:S01]  /*8f30*/  FFMA.FTZ R210, R187, UR5, -R20 ;  /* 0x00000005bbd27c23 */ /* 0x000fe20008010814 */
[--C-:B------:R-:W-:Y:S01]  /*8f40*/  FFMA.FTZ R209, R193, UR5, -R154.reuse ;  /* 0x00000005c1d17c23 */ /* 0x100fe2000801089a */
[--C-:B------:R-:W-:Y:S01]  /*8f50*/  FFMA.FTZ R158, R186, UR5, -R154.reuse ;  /* 0x00000005ba9e7c23 */ /* 0x100fe2000801089a */
[----:B------:R-:W-:Y:S01]  /*8f60*/  FFMA.FTZ R211, R189, UR5, -R154 ;  /* 0x00000005bdd37c23 */ /* 0x000fe2000801089a */
[--C-:B------:R-:W-:Y:S01]  /*8f70*/  FFMA.FTZ R195, R188, UR5, -R20.reuse ;  /* 0x00000005bcc37c23 */ /* 0x100fe20008010814 */
[----:B------:R-:W-:Y:S01]  /*8f80*/  FFMA.FTZ R198, R164, UR5, -R20 ;  /* 0x00000005a4c67c23 */ /* 0x000fe20008010814 */
[----:B------:R-:W-:Y:S01]  /*8f90*/  FFMA.FTZ R164, R190, UR5, -R154 ;  /* 0x00000005bea47c23 */ /* 0x000fe2000801089a */
[----:B------:R-:W0:Y:S01]  /*8fa0*/  MUFU.EX2 R21, R21 ;  /* 0x0000001500157308 */ /* 0x000e220000000800 */
[--C-:B------:R-:W-:Y:S01]  /*8fb0*/  FFMA.FTZ R204, R176, UR5, -R20.reuse ;  /* 0x00000005b0cc7c23 */ /* 0x100fe20008010814 */
[----:B------:R-:W-:Y:S01]  /*8fc0*/  FFMA.FTZ R185, R181, UR5, -R20 ;  /* 0x00000005b5b97c23 */ /* 0x000fe20008010814 */
[----:B------:R-:W-:Y:S01]  /*8fd0*/  FFMA.FTZ R205, R178, UR5, -R154 ;  /* 0x00000005b2cd7c23 */ /* 0x000fe2000801089a */
[--C-:B------:R-:W-:Y:S01]  /*8fe0*/  FFMA.FTZ R181, R169, UR5, -R20.reuse ;  /* 0x00000005a9b57c23 */ /* 0x100fe20008010814 */
[--C-:B------:R-:W-:Y:S01]  /*8ff0*/  FFMA.FTZ R169, R192, UR5, -R20.reuse ;  /* 0x00000005c0a97c23 */ /* 0x100fe20008010814 */
[--C-:B------:R-:W-:Y:S01]  /*9000*/  FFMA.FTZ R187, R177, UR5, -R20.reuse ;  /* 0x00000005b1bb7c23 */ /* 0x100fe20008010814 */
[----:B------:R-:W-:Y:S01]  /*9010*/  FFMA.FTZ R192, R166, UR5, -R20 ;  /* 0x00000005a6c07c23 */ /* 0x000fe20008010814 */
[----:B------:R-:W1:Y:S01]  /*9020*/  MUFU.EX2 R209, R209 ;  /* 0x000000d100d17308 */ /* 0x000e620000000800 */
[----:B------:R-:W-:Y:S01]  /*9030*/  FFMA.FTZ R166, R179, UR5, -R154 ;  /* 0x00000005b3a67c23 */ /* 0x000fe2000801089a */
[----:B------:R-:W-:Y:S01]  /*9040*/  FFMA.FTZ R206, R180, UR5, -R20 ;  /* 0x00000005b4ce7c23 */ /* 0x000fe20008010814 */
[----:B------:R-:W-:Y:S01]  /*9050*/  FFMA.FTZ R207, R182, UR5, -R154 ;  /* 0x00000005b6cf7c23 */ /* 0x000fe2000801089a */
[--C-:B------:R-:W-:Y:S01]  /*9060*/  FFMA.FTZ R200, R168, UR5, -R20.reuse ;  /* 0x00000005a8c87c23 */ /* 0x100fe20008010814 */
[--C-:B------:R-:W-:Y:S01]  /*9070*/  FFMA.FTZ R202, R172, UR5, -R20.reuse ;  /* 0x00000005acca7c23 */ /* 0x100fe20008010814 */
[--C-:B------:R-:W-:Y:S01]  /*9080*/  FFMA.FTZ R177, R191, UR5, -R20.reuse ;  /* 0x00000005bfb17c23 */ /* 0x100fe20008010814 */
[--C-:B------:R-:W-:Y:S01]  /*9090*/  FFMA.FTZ R196, R175, UR5, -R20.reuse ;  /* 0x00000005afc47c23 */ /* 0x100fe20008010814 */
[----:B------:R-:W2:Y:S01]  /*90a0*/  MUFU.EX2 R208, R208 ;  /* 0x000000d000d07308 */ /* 0x000ea20000000800 */
[----:B0-----:R-:W-:Y:S01]  /*90b0*/  FFMA.FTZ R17, R0, R17, R21 ;  /* 0x0000001100117223 */ /* 0x001fe20000010015 */
[--C-:B------:R-:W-:Y:S01]  /*90c0*/  FFMA.FTZ R165, R165, UR5, -R20.reuse ;  /* 0x00000005a5a57c23 */ /* 0x100fe20008010814 */
[--C-:B------:R-:W-:Y:S01]  /*90d0*/  FFMA.FTZ R159, R167, UR5, -R20.reuse ;  /* 0x00000005a79f7c23 */ /* 0x100fe20008010814 */
[----:B------:R-:W-:Y:S01]  /*90e0*/  FFMA.FTZ R155, R155, UR5, -R20 ;  /* 0x000000059b9b7c23 */ /* 0x000fe20008010814 */
[--C-:B------:R-:W-:Y:S01]  /*90f0*/  FFMA.FTZ R168, R183, UR5, -R154.reuse ;  /* 0x00000005b7a87c23 */ /* 0x100fe2000801089a */
[--C-:B------:R-:W-:Y:S01]  /*9100*/  FFMA.FTZ R172, R174, UR5, -R154.reuse ;  /* 0x00000005aeac7c23 */ /* 0x100fe2000801089a */
[--C-:B------:R-:W-:Y:S01]  /*9110*/  FFMA.FTZ R201, R170, UR5, -R154.reuse ;  /* 0x00000005aac97c23 */ /* 0x100fe2000801089a */
[----:B------:R-:W0:Y:S01]  /*9120*/  MUFU.EX2 R158, R158 ;  /* 0x0000009e009e7308 */ /* 0x000e220000000800 */
[----:B-1----:R-:W-:Y:S01]  /*9130*/  FFMA.FTZ R5, R2, R5, R209 ;  /* 0x0000000502057223 */ /* 0x002fe200000100d1 */
[--C-:B------:R-:W-:Y:S01]  /*9140*/  FFMA.FTZ R170, R171, UR5, -R154.reuse ;  /* 0x00000005abaa7c23 */ /* 0x100fe2000801089a */
[--C-:B------:R-:W-:Y:S01]  /*9150*/  FFMA.FTZ R199, R162, UR5, -R154.reuse ;  /* 0x00000005a2c77c23 */ /* 0x100fe2000801089a */
[--C-:B------:R-:W-:Y:S01]  /*9160*/  FFMA.FTZ R203, R173, UR5, -R154.reuse ;  /* 0x00000005adcb7c23 */ /* 0x100fe2000801089a */
[--C-:B------:R-:W-:Y:S01]  /*9170*/  FFMA.FTZ R197, R160, UR5, -R154.reuse ;  /* 0x00000005a0c57c23 */ /* 0x100fe2000801089a */
[--C-:B------:R-:W-:Y:S01]  /*9180*/  FFMA.FTZ R160, R161, UR5, -R154.reuse ;  /* 0x00000005a1a07c23 */ /* 0x100fe2000801089a */
[----:B------:R-:W-:Y:S01]  /*9190*/  FFMA.FTZ R193, R152, UR5, -R154 ;  /* 0x0000000598c17c23 */ /* 0x000fe2000801089a */
[----:B------:R-:W1:Y:S01]  /*91a0*/  MUFU.EX2 R210, R210 ;  /* 0x000000d200d27308 */ /* 0x000e620000000800 */
[----:B--2---:R-:W-:-:S07]  /*91b0*/  FADD.FTZ R17, R208, R17 ;  /* 0x00000011d0117221 */ /* 0x004fce0000010000 */
[----:B------:R-:W2:Y:S01]  /*91c0*/  MUFU.EX2 R211, R211 ;  /* 0x000000d300d37308 */ /* 0x000ea20000000800 */
[----:B0-----:R-:W-:-:S07]  /*91d0*/  FADD.FTZ R20, R158, R5 ;  /* 0x000000059e147221 */ /* 0x001fce0000010000 */
[----:B------:R-:W0:Y:S01]  /*91e0*/  MUFU.EX2 R195, R195 ;  /* 0x000000c300c37308 */ /* 0x000e220000000800 */
[----:B-1----:R-:W-:-:S07]  /*91f0*/  FADD.FTZ R174, R210, R17 ;  /* 0x00000011d2ae7221 */ /* 0x002fce0000010000 */
        /* <DEDUP_REMOVED lines=11> */
[----:B-1----:R-:W-:Y:S01]  /*92b0*/  FADD.FTZ R17, R187, R162 ;  /* 0x000000a2bb117221 */ /* 0x002fe20000010000 */
[----:B------:R-:W-:-:S06]  /*92c0*/  FFMA.FTZ R162, R163, UR5, -R154 ;  /* 0x00000005a3a27c23 */ /* 0x000fcc000801089a */
        /* <DEDUP_REMOVED lines=15> */
[----:B0-----:R-:W-:Y:S01]  /*93c0*/  FADD.FTZ R17, R181, R152 ;  /* 0x00000098b5117221 */ /* 0x001fe20000010000 */
[--C-:B------:R-:W-:Y:S01]  /*93d0*/  FFMA.FTZ R152, R153, UR5, -R154.reuse ;  /* 0x0000000599987c23 */ /* 0x100fe2000801089a */
[----:B------:R-:W-:-:S05]  /*93e0*/  FFMA.FTZ R153, R157, UR5, -R154 ;  /* 0x000000059d997c23 */ /* 0x000fca000801089a */
[----:B------:R-:W0:Y:S01]  /*93f0*/  MUFU.EX2 R203, R203 ;  /* 0x000000cb00cb7308 */ /* 0x000e220000000800 */
[----:B-1----:R-:W-:-:S07]  /*9400*/  FADD.FTZ R20, R170, R5 ;  /* 0x00000005aa147221 */ /* 0x002fce0000010000 */
[----:B------:R-:W1:Y:S01]  /*9410*/  MUFU.EX2 R177, R177 ;  /* 0x000000b100b17308 */ /* 0x000e620000000800 */
[----:B--2---:R-:W-:-:S07]  /*9420*/  FADD.FTZ R174, R202, R17 ;  /* 0x00000011caae7221 */ /* 0x004fce0000010000 */
[----:B------:R-:W2:Y:S01]  /*9430*/  MUFU.EX2 R172, R172 ;  /* 0x000000ac00ac7308 */ /* 0x000ea20000000800 */
[----:B0-----:R-:W-:Y:S01]  /*9440*/  FADD.FTZ R5, R203, R20 ;  /* 0x00000014cb057221 */ /* 0x001fe20000010000 */
[----:B------:R-:W-:-:S06]  /*9450*/  FFMA.FTZ R20, R156, UR5, -R154 ;  /* 0x000000059c147c23 */ /* 0x000fcc000801089a */
        /* <DEDUP_REMOVED lines=32> */
[----:B--2---:R-:W-:-:S03]  /*9660*/  FADD.FTZ R17, R155, R154 ;  /* 0x0000009a9b117221 */ /* 0x004fc60000010000 */
[----:B0-----:R-:W-:Y:S01]  /*9670*/  FADD.FTZ R5, R153, R156 ;  /* 0x0000009c99057221 */ /* 0x001fe20000010000 */
[----:B------:R-:W-:Y:S06]  /*9680*/  @!P0 BRA `(.L_x_24) ;  /* 0x0000000000048947 */ /* 0x000fec0003800000 */
[----:B------:R-:W-:Y:S01]  /*9690*/  BPT.TRAP 0x1 ;  /* 0x000000040000795c */ /* 0x000fe20000300000 */
.L_x_24:
[----:B------:R-:W0:Y:S01]  /*96a0*/  S2UR UR7, SR_CgaCtaId ;  /* 0x00000000000779c3 */ /* 0x000e220000008800 */
[----:B------:R-:W-:Y:S01]  /*96b0*/  UIADD3 UR4, UR4, 0x38860, URZ ;  /* 0x0003886004047890 */ /* 0x000fe2000fffe03f */
[----:B------:R-:W-:Y:S01]  /*96c0*/  R2UR UR6, R228 ;  /* 0x00000000e40672ca */ /* 0x000fe200000e0000 */
[----:B------:R-:W-:Y:S01]  /*96d0*/  UMOV UR60, UR38 ;  /* 0x00000026003c7c82 */ /* 0x000fe20008000000 */
[----:B------:R-:W-:Y:S02]  /*96e0*/  F2FP.BF16.F32.PACK_AB R210, R195, R210 ;  /* 0x000000d2c3d2723e */ /* 0x000fe400000010ff */
[----:B------:R-:W-:Y:S01]  /*96f0*/  F2FP.BF16.F32.PACK_AB R208, R208, R21 ;  /* 0x00000015d0d0723e */ /* 0x000fe200000010ff */
[----:B------:R-:W-:Y:S01]  /*9700*/  IMAD.MOV.U32 R21, RZ, RZ, R4 ;  /* 0x000000ffff157224 */ /* 0x000fe200078e0004 */
[----:B------:R-:W-:Y:S02]  /*9710*/  F2FP.BF16.F32.PACK_AB R195, R153, R20 ;  /* 0x0000001499c3723e */ /* 0x000fe400000010ff */
[----:B------:R-:W-:-:S02]  /*9720*/  F2FP.BF16.F32.PACK_AB R209, R158, R209 ;  /* 0x000000d19ed1723e */ /* 0x000fc400000010ff */
[----:B------:R-:W-:Y:S02]  /*9730*/  F2FP.BF16.F32.PACK_AB R211, R164, R211 ;  /* 0x000000d3a4d3723e */ /* 0x000fe400000010ff */
[----:B------:R-:W-:Y:S02]  /*9740*/  F2FP.BF16.F32.PACK_AB R204, R187, R204 ;  /* 0x000000ccbbcc723e */ /* 0x000fe400000010ff */
[----:B------:R-:W-:Y:S02]  /*9750*/  ISETP.LT.AND P1, PT, RZ, UR6, PT ;  /* 0x00000006ff007c0c */ /* 0x000fe4000bf21270 */
[----:B------:R-:W-:Y:S02]  /*9760*/  F2FP.BF16.F32.PACK_AB R205, R166, R205 ;  /* 0x000000cda6cd723e */ /* 0x000fe400000010ff */
[----:B------:R-:W-:Y:S02]  /*9770*/  F2FP.BF16.F32.PACK_AB R206, R185, R206 ;  /* 0x000000ceb9ce723e */ /* 0x000fe400000010ff */
[----:B------:R-:W-:Y:S01]  /*9780*/  F2FP.BF16.F32.PACK_AB R207, R168, R207 ;  /* 0x000000cfa8cf723e */ /* 0x000fe200000010ff */
[----:B0-----:R-:W-:Y:S01]  /*9790*/  UPRMT UR4, UR7, 0x654, UR4 ;  /* 0x0000065407047896 */ /* 0x001fe20008000004 */
[----:B------:R-:W-:-:S02]  /*97a0*/  F2FP.BF16.F32.PACK_AB R200, R181, R200 ;  /* 0x000000c8b5c8723e */ /* 0x000fc400000010ff */
[----:B------:R-:W-:Y:S02]  /*97b0*/  F2FP.BF16.F32.PACK_AB R201, R170, R201 ;  /* 0x000000c9aac9723e */ /* 0x000fe400000010ff */
[----:B------:R-:W-:Y:S02]  /*97c0*/  F2FP.BF16.F32.PACK_AB R202, R177, R202 ;  /* 0x000000cab1ca723e */ /* 0x000fe400000010ff */
[----:B------:R-:W-:Y:S02]  /*97d0*/  F2FP.BF16.F32.PACK_AB R203, R172, R203 ;  /* 0x000000cbaccb723e */ /* 0x000fe400000010ff */
[----:B------:R-:W-:Y:S01]  /*97e0*/  SYNCS.ARRIVE.TRANS64.RED.A1T0 RZ, [UR4], RZ ;  /* 0x000000ffffff79a7 */ /* 0x000fe20008100404 */
[----:B------:R-:W-:Y:S01]  /*97f0*/  UIADD3 UR4, UR6, -0x1, URZ ;  /* 0xffffffff06047890 */ /* 0x000fe2000fffe03f */
[----:B------:R-:W-:Y:S02]  /*9800*/  R2UR UR6, R16 ;  /* 0x00000000100672ca */ /* 0x000fe400000e0000 */
[----:B------:R-:W-:-:S02]  /*9810*/  F2FP.BF16.F32.PACK_AB R196, R169, R196 ;  /* 0x000000c4a9c4723e */ /* 0x000fc400000010ff */
[----:B------:R-:W-:Y:S01]  /*9820*/  F2FP.BF16.F32.PACK_AB R197, R160, R197 ;  /* 0x000000c5a0c5723e */ /* 0x000fe200000010ff */
[----:B------:R-:W-:Y:S01]  /*9830*/  IMAD.U32 R228, RZ, RZ, UR4 ;  /* 0x00000004ffe47e24 */ /* 0x000fe2000f8e00ff */
[----:B------:R-:W-:Y:S02]  /*9840*/  F2FP.BF16.F32.PACK_AB R198, R165, R198 ;  /* 0x000000c6a5c6723e */ /* 0x000fe400000010ff */
[----:B------:R-:W-:Y:S02]  /*9850*/  F2FP.BF16.F32.PACK_AB R199, R162, R199 ;  /* 0x000000c7a2c7723e */ /* 0x000fe400000010ff */
[----:B------:R-:W-:Y:S02]  /*9860*/  F2FP.BF16.F32.PACK_AB R192, R159, R192 ;  /* 0x000000c09fc0723e */ /* 0x000fe400000010ff */
[----:B------:R-:W-:Y:S01]  /*9870*/  F2FP.BF16.F32.PACK_AB R193, R152, R193 ;  /* 0x000000c198c1723e */ /* 0x000fe200000010ff */
[----:B------:R-:W-:Y:S01]  /*9880*/  IMAD.U32 R229, RZ, RZ, UR6 ;  /* 0x00000006ffe57e24 */ /* 0x000fe2000f8e00ff */
[----:B------:R-:W-:-:S02]  /*9890*/  F2FP.BF16.F32.PACK_AB R194, R155, R194 ;  /* 0x000000c29bc2723e */ /* 0x000fc400000010ff */
[----:B------:R-:W-:Y:S01]  /*98a0*/  MOV R20, R3 ;  /* 0x0000000300147202 */ /* 0x000fe20000000f00 */
[----:B------:R-:W-:Y:S06]  /*98b0*/  @P1 BRA `(.L_x_25) ;  /* 0xffffffc000001947 */ /* 0x000fec000383ffff */
.L_x_14:
[----:B------:R-:W-:Y:S06]  /*98c0*/  BAR.ARV 0x8, 0x180 ;  /* 0x0206000000007b1d */ /* 0x000fec0000002000 */
        /* <DEDUP_REMOVED lines=128> */
[----:B------:R-:W-:Y:S06]  /*a0d0*/  @!P0 BRA `(.L_x_26) ;  /* 0x0000000000048947 */ /* 0x000fec0003800000 */
[----:B------:R-:W-:Y:S01]  /*a0e0*/  BPT.TRAP 0x1 ;  /* 0x000000040000795c */ /* 0x000fe20000300000 */
.L_x_26:
[----:B------:R-:W0:Y:S01]  /*a0f0*/  S2UR UR13, SR_CgaCtaId ;  /* 0x00000000000d79c3 */ /* 0x000e220000008800 */
[----:B------:R-:W-:Y:S01]  /*a100*/  R2UR UR6, R16 ;  /* 0x00000000100672ca */ /* 0x000fe200000e0000 */
[----:B------:R-:W-:-:S12]  /*a110*/  UMOV UR4, 0x400 ;  /* 0x0000040000047882 */ /* 0x000fd80000000000 */
[----:B------:R-:W-:-:S04]  /*a120*/  MOV R0, UR6 ;  /* 0x0000000600007c02 */ /* 0x000fc80008000f00 */
[----:B------:R-:W-:Y:S01]  /*a130*/  SHF.L.U32 R0, R0, 0x1f, RZ ;  /* 0x0000001f00007819 */ /* 0x000fe200000006ff */
[----:B0-----:R-:W-:-:S04]  /*a140*/  ULEA UR4, UR13, UR4, 0x18 ;  /* 0x000000040d047291 */ /* 0x001fc8000f8ec03f */
[----:B------:R-:W-:-:S09]  /*a150*/  ULEA UR12, UR38, UR4, 0x3 ;  /* 0x00000004260c7291 */ /* 0x000fd2000f8e183f */
[----:B------:R0:W1:Y:S01]  /*a160*/  SYNCS.PHASECHK.TRANS64.TRYWAIT P1, [UR12+0x38850], R0 ;  /* 0x03885000ff0075a7 */ /* 0x000062000802014c */
[----:B------:R-:W-:Y:S05]  /*a170*/  @!P0 BRA `(.L_x_27) ;  /* 0x0000000000048947 */ /* 0x000fea0003800000 */
[----:B------:R-:W-:Y:S01]  /*a180*/  BPT.TRAP 0x1 ;  /* 0x000000040000795c */ /* 0x000fe20000300000 */
.L_x_27:
[----:B-1----:R-:W-:Y:S05]  /*a190*/  @P1 BRA `(.L_x_28) ;  /* 0x0000000000081947 */ /* 0x002fea0003800000 */
[----:B------:R-:W1:Y:S02]  /*a1a0*/  SYNCS.PHASECHK.TRANS64.TRYWAIT P1, [UR12+0x38850], R0 ;  /* 0x03885000ff0075a7 */ /* 0x000e64000802014c */
[----:B-1----:R-:W-:Y:S05]  /*a1b0*/  @!P1 BRA `(.L_x_29) ;  /* 0x0000006400e09947 */ /* 0x002fea0003800000 */
.L_x_28:
[----:B------:R-:W-:Y:S01]  /*a1c0*/  UIADD3 UR6, UR4, 0x400, URZ ;  /* 0x0000040004067890 */ /* 0x000fe2000fffe03f */
[----:B------:R-:W-:Y:S01]  /*a1d0*/  WARPGROUP.ARRIVE ;  /* 0x00000000000079c5 */ /* 0x000fe20000000000 */
[----:B------:R-:W-:Y:S01]  /*a1e0*/  UMOV UR7, 0x40000040 ;  /* 0x4000004000077882 */ /* 0x000fe20000000000 */
[----:B------:R-:W-:Y:S01]  /*a1f0*/  UMOV UR11, 0x40000040 ;  /* 0x40000040000b7882 */ /* 0x000fe20000000000 */
[----:B------:R-:W-:Y:S01]  /*a200*/  USHF.R.U32.HI UR6, URZ, 0x4, UR6 ;  /* 0x000000043f067899 */ /* 0x000fe20008011606 */
[----:B01----:R-:W0:Y:S01]  /*a210*/  SHFL.BFLY PT, R0, R17, 0x2, 0x1f ;  /* 0x0c401f0011007f89 */ /* 0x003e2200000e0000 */
[----:B------:R-:W-:Y:S01]  /*a220*/  IMAD.MOV.U32 R6, RZ, RZ, RZ ;  /* 0x000000ffff067224 */ /* 0x000fe200078e00ff */
[----:B------:R-:W-:Y:S01]  /*a230*/  MOV R13, UR5 ;  /* 0x00000005000d7c02 */ /* 0x000fe20008000f00 */
[----:B------:R-:W-:Y:S01]  /*a240*/  ULOP3.LUT UR6, UR6, 0x3fff, URZ, 0xc0, !UPT ;  /* 0x00003fff06067892 */ /* 0x000fe2000f8ec03f */
[----:B------:R-:W1:Y:S03]  /*a250*/  SHFL.BFLY PT, R2, R5, 0x2, 0x1f ;  /* 0x0c401f0005027f89 */ /* 0x000e6600000e0000 */
[----:B------:R-:W-:-:S04]  /*a260*/  ULOP3.LUT UR6, UR6, 0x2800000, URZ, 0xfc, !UPT ;  /* 0x0280000006067892 */ /* 0x000fc8000f8efc3f */
[----:B------:R-:W-:-:S04]  /*a270*/  UIMAD UR6, UR38, 0xa00, UR6 ;  /* 0x00000a00260678a4 */ /* 0x000fc8000f8e0206 */
[----:B------:R-:W-:-:S05]  /*a280*/  UIADD3 UR8, UR6, 0x80, URZ ;  /* 0x0000008006087890 */ /* 0x000fca000fffe03f */
[----:B------:R-:W-:Y:S01]  /*a290*/  HGMMA.64x256x16.F32.BF16 R24, R208, gdesc[UR4].tnspB, R24, gsb0 ;  /* 0x43e00004d0187df0 */ /* 0x000fe20008001818 */
[----:B------:R-:W-:Y:S01]  /*a2a0*/  UMOV UR7, 0x40000040 ;  /* 0x4000004000077882 */ /* 0x000fe20000000000 */
[----:B------:R-:W-:Y:S01]  /*a2b0*/  UMOV UR10, UR8 ;  /* 0x00000008000a7c82 */ /* 0x000fe20008000000 */
[----:B------:R-:W-:Y:S01]  /*a2c0*/  UIADD3 UR8, UR6, 0x100, URZ ;  /* 0x0000010006087890 */ /* 0x000fe2000fffe03f */
[----:B0-----:R-:W-:Y:S01]  /*a2d0*/  FADD.FTZ R0, R0, R17 ;  /* 0x0000001100007221 */ /* 0x001fe20000010000 */
[----:B-1----:R-:W-:-:S04]  /*a2e0*/  FADD.FTZ R2, R2, R5 ;  /* 0x0000000502027221 */ /* 0x002fc80000010000 */
[----:B------:R-:W0:Y:S01]  /*a2f0*/  SHFL.BFLY PT, R7, R0, 0x1, 0x1f ;  /* 0x0c201f0000077f89 */ /* 0x000e2200000e0000 */
[----:B------:R-:W-:-:S03]  /*a300*/  IMAD.MOV.U32 R5, RZ, RZ, RZ ;  /* 0x000000ffff057224 */ /* 0x000fc600078e00ff */
[----:B------:R-:W1:Y:S01]  /*a310*/  SHFL.BFLY PT, R9, R2, 0x1, 0x1f ;  /* 0x0c201f0002097f89 */ /* 0x000e6200000e0000 */
[----:B0-----:R-:W-:Y:S01]  /*a320*/  FADD.FTZ R11, R0, R7 ;  /* 0x00000007000b7221 */ /* 0x001fe20000010000 */
[----:B------:R-:W-:Y:S02]  /*a330*/  IMAD.U32 R7, RZ, RZ, UR5 ;  /* 0x00000005ff077e24 */ /* 0x000fe4000f8e00ff */
[----:B------:R-:W-:Y:S02]  /*a340*/  IMAD.MOV.U32 R0, RZ, RZ, -0x800000 ;  /* 0xff800000ff007424 */ /* 0x000fe400078e00ff */
[----:B-1----:R-:W-:Y:S01]  /*a350*/  FADD.FTZ R12, R2, R9 ;  /* 0x00000009020c7221 */ /* 0x002fe20000010000 */
[----:B------:R-:W-:Y:S01]  /*a360*/  FSETP.NE.FTZ.AND P1, PT, R11, RZ, PT ;  /* 0x000000ff0b00720b */ /* 0x000fe20003f35000 */
[----:B------:R-:W-:-:S03]  /*a370*/  IMAD.MOV.U32 R2, RZ, RZ, -0x800000 ;  /* 0xff800000ff027424 */ /* 0x000fc600078e00ff */
[----:B------:R-:W-:-:S09]  /*a380*/  FSETP.NE.FTZ.AND P2, PT, R12, RZ, PT ;  /* 0x000000ff0c00720b */ /* 0x000fd20003f55000 */
[----:B------:R-:W0:Y:S01]  /*a390*/  @P1 MUFU.LG2 R8, R11 ;  /* 0x0000000b00081308 */ /* 0x000e220000000c00 */
[----:B------:R-:W-:-:S03]  /*a3a0*/  @P1 FMUL.FTZ R7, R7, 0.69314718246459960938 ;  /* 0x3f31721807071820 */ /* 0x000fc60000410000 */
[----:B------:R-:W-:-:S04]  /*a3b0*/  @P2 FMUL.FTZ R13, R13, 0.69314718246459960938 ;  /* 0x3f3172180d0d2820 */ /* 0x000fc80000410000 */
[----:B------:R-:W1:Y:S08]  /*a3c0*/  @P2 MUFU.LG2 R9, R12 ;  /* 0x0000000c00092308 */ /* 0x000e700000000c00 */
[----:B------:R2:W3:Y:S01]  /*a3d0*/  @P1 MUFU.RCP R6, R11 ;  /* 0x0000000b00061308 */ /* 0x0004e20000001000 */
[----:B0-----:R-:W-:-:S04]  /*a3e0*/  @P1 FMUL.FTZ R8, R8, 0.69314718246459960938 ;  /* 0x3f31721808081820 */ /* 0x001fc80000410000 */
[----:B------:R-:W-:-:S03]  /*a3f0*/  @P1 FFMA.FTZ R2, R7, R4, R8 ;  /* 0x0000000407021223 */ /* 0x000fc60000010008 */
[----:B------:R2:W0:Y:S01]  /*a400*/  @P2 MUFU.RCP R5, R12 ;  /* 0x0000000c00052308 */ /* 0x0004220000001000 */
[----:B-1----:R-:W-:-:S04]  /*a410*/  @P2 FMUL.FTZ R10, R9, 0.69314718246459960938 ;  /* 0x3f317218090a2820 */ /* 0x002fc80000410000 */
[----:B------:R-:W-:Y:S01]  /*a420*/  @P2 FFMA.FTZ R0, R13, R3, R10 ;  /* 0x000000030d002223 */ /* 0x000fe2000001000a */
[----:B------:R-:W-:Y:S02]  /*a430*/  WARPGROUP.DEPBAR.LE gsb0, 0x0 ;  /* 0x00008000000079c5 */ /* 0x000fe40000010000 */
[----:B------:R-:W-:-:S06]  /*a440*/  WARPGROUP.ARRIVE ;  /* 0x00000000000079c5 */ /* 0x000fcc0000000000 */
[----:B------:R-:W-:Y:S01]  /*a450*/  HGMMA.64x256x16.F32.BF16 R24, R204, gdesc[UR8].tnspB, R24, gsb0 ;  /* 0x43e00008cc187df0 */ /* 0x000fe20008001818 */
[----:B------:R-:W-:Y:S01]  /*a460*/  UMOV UR10, UR8 ;  /* 0x00000008000a7c82 */ /* 0x000fe20008000000 */
[----:B------:R-:W-:Y:S01]  /*a470*/  UMOV UR11, 0x40000040 ;  /* 0x40000040000b7882 */ /* 0x000fe20000000000 */
[----:B------:R-:W-:Y:S02]  /*a480*/  UIADD3 UR8, UR6, 0x180, URZ ;  /* 0x0000018006087890 */ /* 0x000fe4000fffe03f */
[----:B------:R-:W-:Y:S01]  /*a490*/  UIADD3 UR6, UR6, 0x200, URZ ;  /* 0x0000020006067890 */ /* 0x000fe2000fffe03f */
[----:B------:R-:W-:Y:S02]  /*a4a0*/  WARPGROUP.DEPBAR.LE gsb0, 0x0 ;  /* 0x00008000000079c5 */ /* 0x000fe40000010000 */
[----:B------:R-:W-:-:S15]  /*a4b0*/  WARPGROUP.ARRIVE ;  /* 0x00000000000079c5 */ /* 0x000fde0000000000 */
[----:B------:R-:W-:-:S05]  /*a4c0*/  NOP ;  /* 0x0000000000007918 */ /* 0x000fca0000000000 */
[----:B------:R-:W-:Y:S01]  /*a4d0*/  HGMMA.64x256x16.F32.BF16 R24, R200, gdesc[UR8].tnspB, R24, gsb0 ;  /* 0x43e00008c8187df0 */ /* 0x000fe20008001818 */
[----:B------:R-:W-:Y:S01]  /*a4e0*/  UMOV UR10, UR8 ;  /* 0x00000008000a7c82 */ /* 0x000fe20008000000 */
[----:B------:R-:W-:Y:S01]  /*a4f0*/  UMOV UR11, 0x40000040 ;  /* 0x40000040000b7882 */ /* 0x000fe20000000000 */
[----:B------:R-:W-:Y:S02]  /*a500*/  WARPGROUP.DEPBAR.LE gsb0, 0x0 ;  /* 0x00008000000079c5 */ /* 0x000fe40000010000 */
[----:B------:R-:W-:-:S15]  /*a510*/  WARPGROUP.ARRIVE ;  /* 0x00000000000079c5 */ /* 0x000fde0000000000 */
[----:B------:R-:W-:-:S08]  /*a520*/  NOP ;  /* 0x0000000000007918 */ /* 0x000fd00000000000 */
[----:B------:R-:W-:Y:S03]  /*a530*/  HGMMA.64x256x16.F32.BF16 R24, R196, gdesc[UR8].tnspB, R24, gsb0 ;  /* 0x43e00008c4187df0 */ /* 0x000fe60008001818 */
[----:B------:R-:W-:Y:S02]  /*a540*/  WARPGROUP.DEPBAR.LE gsb0, 0x0 ;  /* 0x00008000000079c5 */ /* 0x000fe40000010000 */
[----:B------:R-:W-:-:S15]  /*a550*/  WARPGROUP.ARRIVE ;  /* 0x00000000000079c5 */ /* 0x000fde0000000000 */
[----:B------:R-:W-:-:S08]  /*a560*/  NOP ;  /* 0x0000000000007918 */ /* 0x000fd00000000000 */
[----:B------:R-:W-:Y:S03]  /*a570*/  HGMMA.64x256x16.F32.BF16 R24, R192, gdesc[UR4].tnspB, R24, gsb0 ;  /* 0x43e00004c0187df0 */ /* 0x000fe60008001818 */
[----:B------:R-:W-:Y:S02]  /*a580*/  WARPGROUP.DEPBAR.LE gsb0, 0x0 ;  /* 0x00008000000079c5 */ /* 0x000fe40000010000 */
[----:B0-23--:R-:W-:Y:S05]  /*a590*/  @!P0 BRA `(.L_x_30) ;  /* 0x0000000000048947 */ /* 0x00dfea0003800000 */
[----:B------:R-:W-:Y:S01]  /*a5a0*/  BPT.TRAP 0x1 ;  /* 0x000000040000795c */ /* 0x000fe20000300000 */
.L_x_30:
[----:B------:R-:W0:Y:S01]  /*a5b0*/  S2UR UR5, SR_SWINHI ;  /* 0x00000000000579c3 */ /* 0x000e220000002f00 */
        /* <DEDUP_REMOVED lines=23> */
[----:B------:R-:W-:Y:S01]  /*a730*/  UMOV UR6, UR4 ;  /* 0x0000000400067c82 */ /* 0x000fe20008000000 */
[----:B0-----:R-:W-:Y:S01]  /*a740*/  UMOV UR7, UR5 ;  /* 0x0000000500077c82 */ /* 0x001fe20008000000 */
[----:B------:R-:W-:Y:S01]  /*a750*/  FMUL.FTZ R42, R42, R5 ;  /* 0x000000052a2a7220 */ /* 0x000fe20000410000 */
[----:B------:R-:W-:Y:S01]  /*a760*/  MOV R161, UR7 ;  /* 0x0000000700a17c02 */ /* 0x000fe20008000f00 */
[----:B------:R-:W-:-:S02]  /*a770*/  IMAD.U32 R160, RZ, RZ, UR6 ;  /* 0x00000006ffa07e24 */ /* 0x000fc4000f8e00ff */
[-C--:B------:R-:W-:Y:S01]  /*a780*/  FMUL.FTZ R47, R47, R5.reuse ;  /* 0x000000052f2f7220 */ /* 0x080fe20000410000 */
[-C--:B------:R-:W-:Y:S01]  /*a790*/  FMUL.FTZ R46, R46, R5.reuse ;  /* 0x000000052e2e7220 */ /* 0x080fe20000410000 */
[----:B------:R-:W-:Y:S01]  /*a7a0*/  FMUL.FTZ R51, R51, R5 ;  /* 0x0000000533337220 */ /* 0x000fe20000410000 */
[----:B------:R-:W-:-:S04]  /*a7b0*/  IMAD.WIDE R20, R224, 0x2, R160 ;  /* 0x00000002e0147825 */ /* 0x000fc800078e02a0 */
[-C--:B------:R-:W-:Y:S01]  /*a7c0*/  FMUL.FTZ R50, R50, R5.reuse ;  /* 0x0000000532327220 */ /* 0x080fe20000410000 */
[-C--:B------:R-:W-:Y:S01]  /*a7d0*/  FMUL.FTZ R55, R55, R5.reuse ;  /* 0x0000000537377220 */ /* 0x080fe20000410000 */
[-C--:B------:R-:W-:Y:S01]  /*a7e0*/  FMUL.FTZ R54, R54, R5.reuse ;  /* 0x0000000536367220 */ /* 0x080fe20000410000 */
[-C--:B------:R-:W-:Y:S01]  /*a7f0*/  FMUL.FTZ R59, R59, R5.reuse ;  /* 0x000000053b3b7220 */ /* 0x080fe20000410000 */
[----:B------:R-:W-:Y:S01]  /*a800*/  IADD3 R9, P3, R20, 0xc060, RZ ;  /* 0x0000c06014097810 */ /* 0x000fe20007f7e0ff */
[-C--:B------:R-:W-:Y:S01]  /*a810*/  FMUL.FTZ R58, R58, R5.reuse ;  /* 0x000000053a3a7220 */ /* 0x080fe20000410000 */
[-C--:B------:R-:W-:Y:S01]  /*a820*/  FMUL.FTZ R63, R63, R5.reuse ;  /* 0x000000053f3f7220 */ /* 0x080fe20000410000 */
[-C--:B------:R-:W-:Y:S01]  /*a830*/  FMUL.FTZ R62, R62, R5.reuse ;  /* 0x000000053e3e7220 */ /* 0x080fe20000410000 */
[----:B------:R-:W-:Y:S01]  /*a840*/  LOP3.LUT R4, R9, 0x380, RZ, 0xc0, !PT ;  /* 0x0000038009047812 */ /* 0x000fe200078ec0ff */
        /* <DEDUP_REMOVED lines=47> */
[----:B------:R-:W-:Y:S01]  /*ab40*/  FMUL.FTZ R192, R73, R6 ;  /* 0x0000000649c07220 */ /* 0x000fe20000410000 */
[----:B------:R-:W-:Y:S01]  /*ab50*/  IMAD R7, R218, 0x40, R19 ;  /* 0x00000040da077824 */ /* 0x000fe200078e0213 */
[----:B------:R-:W-:Y:S01]  /*ab60*/  SHF.R.U64 R4, R4, 0x3, RZ ;  /* 0x0000000304047819 */ /* 0x000fe200000012ff */
[----:B------:R-:W-:Y:S01]  /*ab70*/  IMAD.X R5, RZ, RZ, R21, P3 ;  /* 0x000000ffff057224 */ /* 0x000fe200018e0615 */
[C---:B------:R-:W-:Y:S01]  /*ab80*/  IADD3 R107, P4, R20.reuse, 0xc040, RZ ;  /* 0x0000c040146b7810 */ /* 0x040fe20007f9e0ff */
[----:B------:R-:W-:Y:S01]  /*ab90*/  IMAD.WIDE R160, R7, 0x2, R160 ;  /* 0x0000000207a07825 */ /* 0x000fe200078e02a0 */
[----:B------:R-:W-:-:S03]  /*aba0*/  IADD3 R65, P0, R20, 0x8060, RZ ;  /* 0x0000806014417810 */ /* 0x000fc60007f1e0ff */
[-C--:B------:R-:W-:Y:S01]  /*abb0*/  FMUL.FTZ R171, R32, R6.reuse ;  /* 0x0000000620ab7220 */ /* 0x080fe20000410000 */
[----:B------:R-:W-:Y:S01]  /*abc0*/  IADD3 R33, P1, R20, 0x20, RZ ;  /* 0x0000002014217810 */ /* 0x000fe20007f3e0ff */
[-C--:B------:R-:W-:Y:S01]  /*abd0*/  FMUL.FTZ R181, R52, R6.reuse ;  /* 0x0000000634b57220 */ /* 0x080fe20000410000 */
[C---:B------:R-:W-:Y:S01]  /*abe0*/  IADD3 R73, P5, R20.reuse, 0xc020, RZ ;  /* 0x0000c02014497810 */ /* 0x040fe20007fbe0ff */
[-C--:B------:R-:W-:Y:S01]  /*abf0*/  FMUL.FTZ R196, R57, R6.reuse ;  /* 0x0000000639c47220 */ /* 0x080fe20000410000 */
[----:B------:R-:W-:Y:S01]  /*ac00*/  IADD3 R69, P6, R20, 0xc000, RZ ;  /* 0x0000c00014457810 */ /* 0x000fe20007fde0ff */
[-C--:B------:R-:W-:Y:S01]  /*ac10*/  FMUL.FTZ R180, R56, R6.reuse ;  /* 0x0000000638b47220 */ /* 0x080fe20000410000 */
[----:B------:R-:W-:Y:S01]  /*ac20*/  IADD3 R64, P2, R20, 0x8040, RZ ;  /* 0x0000804014407810 */ /* 0x000fe20007f5e0ff */
[-C--:B------:R-:W-:Y:S01]  /*ac30*/  FMUL.FTZ R179, R60, R6.reuse ;  /* 0x000000063cb37220 */ /* 0x080fe20000410000 */
[C---:B------:R-:W-:Y:S01]  /*ac40*/  IADD3 R61, P3, R20.reuse, 0x8020, RZ ;  /* 0x00008020143d7810 */ /* 0x040fe20007f7e0ff */
[--C-:B------:R-:W-:Y:S01]  /*ac50*/  IMAD.X R7, RZ, RZ, R21.reuse, P4 ;  /* 0x000000ffff077224 */ /* 0x100fe200020e0615 */
[----:B------:R-:W-:Y:S01]  /*ac60*/  LOP3.LUT R131, R20, 0x380, RZ, 0xc0, !PT ;  /* 0x0000038014837812 */ /* 0x000fe200078ec0ff */
[--C-:B------:R-:W-:Y:S01]  /*ac70*/  IMAD.X R13, RZ, RZ, R21.reuse, P0 ;  /* 0x000000ffff0d7224 */ /* 0x100fe200000e0615 */
[----:B------:R-:W-:Y:S01]  /*ac80*/  LOP3.LUT R4, R4, R9, RZ, 0x3c, !PT ;  /* 0x0000000904047212 */ /* 0x000fe200078e3cff */
[--C-:B------:R-:W-:Y:S01]  /*ac90*/  IMAD.X R15, RZ, RZ, R21.reuse, P1 ;  /* 0x000000ffff0f7224 */ /* 0x100fe200008e0615 */
[-C--:B------:R-:W-:Y:S01]  /*aca0*/  IADD3.X R9, RZ, R21.reuse, RZ, P5, !PT ;  /* 0x00000015ff097210 */ /* 0x080fe20002ffe4ff */
[-C--:B------:R-:W-:Y:S01]  /*acb0*/  FMUL.FTZ R197, R53, R6.reuse ;  /* 0x0000000635c57220 */ /* 0x080fe20000410000 */
[-C--:B------:R-:W-:Y:S01]  /*acc0*/  IADD3.X R135, RZ, R21.reuse, RZ, P2, !PT ;  /* 0x00000015ff877210 */ /* 0x080fe200017fe4ff */
[--C-:B------:R-:W-:Y:S01]  /*acd0*/  IMAD.X R11, RZ, RZ, R21.reuse, P6 ;  /* 0x000000ffff0b7224 */ /* 0x100fe200030e0615 */
[----:B------:R-:W-:Y:S01]  /*ace0*/  R2UR UR14, R216 ;  /* 0x00000000d80e72ca */ /* 0x000fe200000e0000 */
[--C-:B------:R-:W-:Y:S01]  /*acf0*/  IMAD.X R139, RZ, RZ, R21.reuse, P3 ;  /* 0x000000ffff8b7224 */ /* 0x100fe200018e0615 */
[C---:B------:R-:W-:Y:S01]  /*ad00*/  IADD3 R60, P4, R20.reuse, 0x8000, RZ ;  /* 0x00008000143c7810 */ /* 0x040fe20007f9e0ff */
[----:B------:R-:W-:Y:S01]  /*ad10*/  ULDC UR10, c[0x0][0xc44] ;  /* 0x00031100000a7ab9 */ /* 0x000fe20000000800 */
[C---:B------:R-:W-:Y:S01]  /*ad20*/  IADD3 R57, P5, R20.reuse, 0x4060, RZ ;  /* 0x0000406014397810 */ /* 0x040fe20007fbe0ff */
[----:B------:R-:W-:Y:S01]  /*ad30*/  ULDC.64 UR8, c[0x0][0xb90] ;  /* 0x0002e40000087ab9 */ /* 0x000fe20000000a00 */
[C---:B------:R-:W-:Y:S01]  /*ad40*/  IADD3 R56, P0, R20.reuse, 0x4040, RZ ;  /* 0x0000404014387810 */ /* 0x040fe20007f1e0ff */
[--C-:B------:R-:W-:Y:S01]  /*ad50*/  IMAD.X R143, RZ, RZ, R21.reuse, P4 ;  /* 0x000000ffff8f7224 */ /* 0x100fe200020e0615 */
[C---:B------:R-:W-:Y:S01]  /*ad60*/  IADD3 R52, P1, R20.reuse, 0x4020, RZ ;  /* 0x0000402014347810 */ /* 0x040fe20007f3e0ff */
[--C-:B------:R-:W-:Y:S01]  /*ad70*/  IMAD.X R147, RZ, RZ, R21.reuse, P5 ;  /* 0x000000ffff937224 */ /* 0x100fe200028e0615 */
[C---:B------:R-:W-:Y:S01]  /*ad80*/  IADD3 R32, P2, R20.reuse, 0x4000, RZ ;  /* 0x0000400014207810 */ /* 0x040fe20007f5e0ff */
[--C-:B------:R-:W-:Y:S01]  /*ad90*/  IMAD.X R153, RZ, RZ, R21.reuse, P0 ;  /* 0x000000ffff997224 */ /* 0x100fe200000e0615 */
[----:B------:R-:W-:Y:S01]  /*ada0*/  SHF.R.U64 R131, R131, 0x3, RZ ;  /* 0x0000000383837819 */ /* 0x000fe200000012ff */
[--C-:B------:R-:W-:Y:S01]  /*adb0*/  IMAD.X R155, RZ, RZ, R21.reuse, P1 ;  /* 0x000000ffff9b7224 */ /* 0x100fe200008e0615 */
[C---:B------:R-:W-:Y:S01]  /*adc0*/  IADD3 R53, P6, R20.reuse, 0x40, RZ ;  /* 0x0000004014357810 */ /* 0x040fe20007fde0ff */
[--C-:B------:R-:W-:Y:S01]  /*add0*/  IMAD.X R157, RZ, RZ, R21.reuse, P2 ;  /* 0x000000ffff9d7224 */ /* 0x100fe200010e0615 */
[----:B------:R-:W-:Y:S01]  /*ade0*/  IADD3 R30, P3, R20, 0x60, RZ ;  /* 0x00000060141e7810 */ /* 0x000fe20007f7e0ff */
[----:B------:R-:W-:Y:S01]  /*adf0*/  UIADD3 UR5, -UR14, URZ, URZ ;  /* 0x0000003f0e057290 */ /* 0x000fe2000fffe13f */
[----:B------:R-:W-:Y:S01]  /*ae00*/  R2UR UR16, R217 ;  /* 0x00000000d91072ca */ /* 0x000fe200000e0000 */
[----:B------:R-:W-:Y:S01]  /*ae10*/  FMUL.FTZ R177, R68, R6 ;  /* 0x0000000644b17220 */ /* 0x000fe20000410000 */
[----:B------:R-:W-:Y:S01]  /*ae20*/  LOP3.LUT R130, R131, R20, RZ, 0x3c, !PT ;  /* 0x0000001483827212 */ /* 0x000fe200078e3cff */
[----:B------:R-:W-:Y:S01]  /*ae30*/  IMAD.MOV.U32 R131, RZ, RZ, R21 ;  /* 0x000000ffff837224 */ /* 0x000fe200078e0015 */
[-C--:B------:R-:W-:Y:S01]  /*ae40*/  IADD3.X R151, RZ, R21.reuse, RZ, P6, !PT ;  /* 0x00000015ff977210 */ /* 0x080fe200037fe4ff */
[----:B------:R-:W0:Y:S01]  /*ae50*/  LDC R198, c[0x0][0xbe8] ;  /* 0x0002fa00ffc67b82 */ /* 0x000e220000000800 */
[----:B------:R-:W-:Y:S01]  /*ae60*/  IADD3.X R159, RZ, R21, RZ, P3, !PT ;  /* 0x00000015ff9f7210 */ /* 0x000fe20001ffe4ff */
[-C--:B------:R-:W-:Y:S01]  /*ae70*/  FMUL.FTZ R25, R25, R6.reuse ;  /* 0x0000000619197220 */ /* 0x080fe20000410000 */
[----:B------:R-:W-:Y:S01]  /*ae80*/  LOP3.LUT R21, R64, 0x380, RZ, 0xc0, !PT ;  /* 0x0000038040157812 */ /* 0x000fe200078ec0ff */
[-C--:B------:R-:W-:Y:S01]  /*ae90*/  FMUL.FTZ R24, R24, R6.reuse ;  /* 0x0000000618187220 */ /* 0x080fe20000410000 */
[----:B------:R-:W-:Y:S01]  /*aea0*/  LOP3.LUT R20, R61, 0x380, RZ, 0xc0, !PT ;  /* 0x000003803d147812 */ /* 0x000fe200078ec0ff */
[-C--:B------:R-:W-:Y:S01]  /*aeb0*/  FMUL.FTZ R29, R29, R6.reuse ;  /* 0x000000061d1d7220 */ /* 0x080fe20000410000 */
[----:B------:R-:W-:Y:S01]  /*aec0*/  SHF.R.U64 R21, R21, 0x3, RZ ;  /* 0x0000000315157819 */ /* 0x000fe200000012ff */
[----:B------:R-:W-:Y:S01]  /*aed0*/  UIMAD UR10, UR10, UR5, UR16 ;  /* 0x000000050a0a72a4 */ /* 0x000fe2000f8e0210 */
[----:B------:R-:W-:Y:S01]  /*aee0*/  SHF.R.U64 R20, R20, 0x3, RZ ;  /* 0x0000000314147819 */ /* 0x000fe200000012ff */
[----:B------:R-:W-:Y:S01]  /*aef0*/  FMUL.FTZ R28, R28, R6 ;  /* 0x000000061c1c7220 */ /* 0x000fe20000410000 */
[----:B------:R-:W-:Y:S01]  /*af00*/  LOP3.LUT R134, R21, R64, RZ, 0x3c, !PT ;  /* 0x0000004015867212 */ /* 0x000fe200078e3cff */
[----:B------:R-:W-:Y:S01]  /*af10*/  USHF.R.S32.HI UR11, URZ, 0x1f, UR10 ;  /* 0x0000001f3f0b7899 */ /* 0x000fe2000801140a */
[----:B------:R-:W-:Y:S01]  /*af20*/  LOP3.LUT R21, R60, 0x380, RZ, 0xc0, !PT ;  /* 0x000003803c157812 */ /* 0x000fe200078ec0ff */
[----:B------:R-:W-:Y:S01]  /*af30*/  UIMAD.WIDE.U32 UR6, UR10, UR8, URZ ;  /* 0x000000080a0672a5 */ /* 0x000fe2000f8e003f */
[----:B------:R-:W-:Y:S01]  /*af40*/  LOP3.LUT R138, R20, R61, RZ, 0x3c, !PT ;  /* 0x0000003d148a7212 */ /* 0x000fe200078e3cff */
[----:B------:R-:W-:Y:S01]  /*af50*/  UIMAD UR5, UR11, UR8, URZ ;  /* 0x000000080b0572a4 */ /* 0x000fe2000f8e023f */
[----:B------:R-:W-:Y:S01]  /*af60*/  LOP3.LUT R20, R57, 0x380, RZ, 0xc0, !PT ;  /* 0x0000038039147812 */ /* 0x000fe200078ec0ff */
[----:B------:R-:W-:Y:S01]  /*af70*/  FMUL.FTZ R36, R36, R6 ;  /* 0x0000000624247220 */ /* 0x000fe20000410000 */
[----:B------:R-:W-:Y:S01]  /*af80*/  LOP3.LUT R14, R33, 0x380, RZ, 0xc0, !PT ;  /* 0x00000380210e7812 */ /* 0x000fe200078ec0ff */
[----:B------:R-:W-:Y:S01]  /*af90*/  UIMAD UR5, UR10, UR9, UR5 ;  /* 0x000000090a0572a4 */ /* 0x000fe2000f8e0205 */
[----:B------:R-:W-:Y:S01]  /*afa0*/  SHF.R.U64 R21, R21, 0x3, RZ ;  /* 0x0000000315157819 */ /* 0x000fe200000012ff */
[----:B------:R-:W-:Y:S01]  /*afb0*/  IMAD.U32 R126, RZ, RZ, UR6 ;  /* 0x00000006ff7e7e24 */ /* 0x000fe2000f8e00ff */
[----:B------:R-:W-:Y:S01]  /*afc0*/  SHF.R.U64 R20, R20, 0x3, RZ ;  /* 0x0000000314147819 */ /* 0x000fe200000012ff */
[----:B------:R-:W-:Y:S01]  /*afd0*/  UIADD3 UR6, UR7, UR5, URZ ;  /* 0x0000000507067290 */ /* 0x000fe2000fffe03f */
[----:B------:R-:W-:Y:S01]  /*afe0*/  SHF.R.U64 R14, R14, 0x3, RZ ;  /* 0x000000030e0e7819 */ /* 0x000fe200000012ff */
[----:B------:R-:W-:Y:S01]  /*aff0*/  UIADD3 UR5, UR12, 0x38860, URZ ;  /* 0x000388600c057890 */ /* 0x000fe2000fffe03f */
[----:B------:R-:W-:Y:S01]  /*b000*/  LOP3.LUT R142, R21, R60, RZ, 0x3c, !PT ;  /* 0x0000003c158e7212 */ /* 0x000fe200078e3cff */
[-C--:B------:R-:W-:Y:S01]  /*b010*/  FMUL.FTZ R41, R41, R6.reuse ;  /* 0x0000000629297220 */ /* 0x080fe20000410000 */
[----:B------:R-:W-:Y:S01]  /*b020*/  LOP3.LUT R10, R69, 0x380, RZ, 0xc0, !PT ;  /* 0x00000380450a7812 */ /* 0x000fe200078ec0ff */
[----:B------:R-:W-:Y:S01]  /*b030*/  UPRMT UR5, UR13, 0x654, UR5 ;  /* 0x000006540d057896 */ /* 0x000fe20008000005 */
[----:B------:R-:W-:Y:S01]  /*b040*/  LOP3.LUT R146, R20, R57, RZ, 0x3c, !PT ;  /* 0x0000003914927212 */ /* 0x000fe200078e3cff */
[-C--:B------:R-:W-:Y:S01]  /*b050*/  FMUL.FTZ R40, R40, R6.reuse ;  /* 0x0000000628287220 */ /* 0x080fe20000410000 */
[----:B------:R-:W-:Y:S01]  /*b060*/  LOP3.LUT R21, R52, 0x380, RZ, 0xc0, !PT ;  /* 0x0000038034157812 */ /* 0x000fe200078ec0ff */
[-C--:B------:R-:W-:Y:S01]  /*b070*/  FMUL.FTZ R44, R44, R6.reuse ;  /* 0x000000062c2c7220 */ /* 0x080fe20000410000 */
[----:B------:R-:W-:Y:S01]  /*b080*/  LOP3.LUT R57, R32, 0x380, RZ, 0xc0, !PT ;  /* 0x0000038020397812 */ /* 0x000fe200078ec0ff */
[-C--:B------:R-:W-:Y:S01]  /*b090*/  FMUL.FTZ R49, R49, R6.reuse ;  /* 0x0000000631317220 */ /* 0x080fe20000410000 */
[----:B------:R-:W-:Y:S01]  /*b0a0*/  LOP3.LUT R14, R14, R33, RZ, 0x3c, !PT ;  /* 0x000000210e0e7212 */ /* 0x000fe200078e3cff */
[-C--:B------:R-:W-:Y:S01]  /*b0b0*/  FMUL.FTZ R48, R48, R6.reuse ;  /* 0x0000000630307220 */ /* 0x080fe20000410000 */
[----:B------:R-:W-:Y:S01]  /*b0c0*/  LOP3.LUT R33, R56, 0x380, RZ, 0xc0, !PT ;  /* 0x0000038038217812 */ /* 0x000fe200078ec0ff */
[----:B------:R-:W-:Y:S01]  /*b0d0*/  SYNCS.ARRIVE.TRANS64.RED.A1T0 RZ, [UR5], RZ ;  /* 0x000000ffffff79a7 */ /* 0x000fe20008100405 */
[----:B------:R-:W-:Y:S01]  /*b0e0*/  SHF.R.U64 R10, R10, 0x3, RZ ;  /* 0x000000030a0a7819 */ /* 0x000fe200000012ff */
[-C--:B------:R-:W-:Y:S01]  /*b0f0*/  FMUL.FTZ R176, R72, R6.reuse ;  /* 0x0000000648b07220 */ /* 0x080fe20000410000 */
[----:B------:R-:W-:Y:S01]  /*b100*/  SHF.R.U64 R21, R21, 0x3, RZ ;  /* 0x0000000315157819 */ /* 0x000fe200000012ff */
[-C--:B------:R-:W-:Y:S01]  /*b110*/  FMUL.FTZ R76, R76, R6.reuse ;  /* 0x000000064c4c7220 */ /* 0x080fe20000410000 */
[----:B------:R-:W-:Y:S01]  /*b120*/  SHF.R.U64 R57, R57, 0x3, RZ ;  /* 0x0000000339397819 */ /* 0x000fe200000012ff */
[-C--:B------:R-:W-:Y:S01]  /*b130*/  FMUL.FTZ R81, R81, R6.reuse ;  /* 0x0000000651517220 */ /* 0x080fe20000410000 */
[----:B------:R-:W-:Y:S01]  /*b140*/  LOP3.LUT R20, R53, 0x380, RZ, 0xc0, !PT ;  /* 0x0000038035147812 */ /* 0x000fe200078ec0ff */
[-C--:B------:R-:W-:Y:S01]  /*b150*/  FMUL.FTZ R80, R80, R6.reuse ;  /* 0x0000000650507220 */ /* 0x080fe20000410000 */
[----:B------:R-:W-:Y:S01]  /*b160*/  SHF.R.U64 R33, R33, 0x3, RZ ;  /* 0x0000000321217819 */ /* 0x000fe200000012ff */
[-C--:B------:R-:W-:Y:S01]  /*b170*/  FMUL.FTZ R84, R84, R6.reuse ;  /* 0x0000000654547220 */ /* 0x080fe20000410000 */
[----:B------:R-:W-:Y:S01]  /*b180*/  LOP3.LUT R10, R10, R69, RZ, 0x3c, !PT ;  /* 0x000000450a0a7212 */ /* 0x000fe200078e3cff */
[----:B------:R-:W-:Y:S01]  /*b190*/  FMUL.FTZ R89, R89, R6 ;  /* 0x0000000659597220 */ /* 0x000fe20000410000 */
[----:B------:R-:W-:Y:S01]  /*b1a0*/  LOP3.LUT R154, R21, R52, RZ, 0x3c, !PT ;  /* 0x00000034159a7212 */ /* 0x000fe200078e3cff */
[-C--:B------:R-:W-:Y:S01]  /*b1b0*/  FMUL.FTZ R88, R88, R6.reuse ;  /* 0x0000000658587220 */ /* 0x080fe20000410000 */
[----:B------:R-:W-:Y:S01]  /*b1c0*/  IADD3 R52, P3, R160, 0x1000, RZ ;  /* 0x00001000a0347810 */ /* 0x000fe20007f7e0ff */
[----:B------:R-:W-:Y:S01]  /*b1d0*/  FMUL.FTZ R92, R92, R6 ;  /* 0x000000065c5c7220 */ /* 0x000fe20000410000 */
[----:B------:R-:W-:Y:S01]  /*b1e0*/  LOP3.LUT R156, R57, R32, RZ, 0x3c, !PT ;  /* 0x00000020399c7212 */ /* 0x000fe200078e3cff */
[-C--:B------:R-:W-:Y:S01]  /*b1f0*/  FMUL.FTZ R97, R97, R6.reuse ;  /* 0x0000000661617220 */ /* 0x080fe20000410000 */
[----:B------:R-:W-:Y:S01]  /*b200*/  IADD3 R69, P2, R160, 0x7000, RZ ;  /* 0x00007000a0457810 */ /* 0x000fe20007f5e0ff */
[-C--:B------:R-:W-:Y:S01]  /*b210*/  FMUL.FTZ R96, R96, R6.reuse ;  /* 0x0000000660607220 */ /* 0x080fe20000410000 */
[----:B------:R-:W-:Y:S01]  /*b220*/  IADD3 R57, P6, R160, 0x4000, RZ ;  /* 0x00004000a0397810 */ /* 0x000fe20007fde0ff */
[-C--:B------:R-:W-:Y:S01]  /*b230*/  FMUL.FTZ R100, R100, R6.reuse ;  /* 0x0000000664647220 */ /* 0x080fe20000410000 */
[----:B------:R-:W-:Y:S01]  /*b240*/  SHF.R.U64 R20, R20, 0x3, RZ ;  /* 0x0000000314147819 */ /* 0x000fe200000012ff */
[----:B------:R-:W-:Y:S01]  /*b250*/  FMUL.FTZ R104, R104, R6 ;  /* 0x0000000668687220 */ /* 0x000fe20000410000 */
[----:B------:R-:W-:Y:S01]  /*b260*/  LOP3.LUT R152, R33, R56, RZ, 0x3c, !PT ;  /* 0x0000003821987212 */ /* 0x000fe200078e3cff */
[-C--:B------:R-:W-:Y:S01]  /*b270*/  FMUL.FTZ R108, R108, R6.reuse ;  /* 0x000000066c6c7220 */ /* 0x080fe20000410000 */
[----:B------:R-:W-:Y:S01]  /*b280*/  IADD3 R33, P4, R160, 0x2000, RZ ;  /* 0x00002000a0217810 */ /* 0x000fe20007f9e0ff */
[-C--:B------:R-:W-:Y:S01]  /*b290*/  FMUL.FTZ R112, R112, R6.reuse ;  /* 0x0000000670707220 */ /* 0x080fe20000410000 */
[----:B------:R-:W-:Y:S01]  /*b2a0*/  LOP3.LUT R21, R52, 0x380, RZ, 0xc0, !PT ;  /* 0x0000038034157812 */ /* 0x000fe200078ec0ff */
        /* <DEDUP_REMOVED lines=8> */
[-C--:B------:R-:W-:Y:S01]  /*b330*/  FMUL.FTZ R128, R128, R6.reuse ;  /* 0x0000000680807220 */ /* 0x080fe20000410000 */
[----:B------:R-:W-:Y:S01]  /*b340*/  SHF.R.U64 R21, R21, 0x3, RZ ;  /* 0x0000000315157819 */ /* 0x000fe200000012ff */
[-C--:B------:R-:W-:Y:S01]  /*b350*/  FMUL.FTZ R133, R133, R6.reuse ;  /* 0x0000000685857220 */ /* 0x080fe20000410000 */
[----:B------:R-:W-:Y:S01]  /*b360*/  SHF.R.U64 R68, R68, 0x3, RZ ;  /* 0x0000000344447819 */ /* 0x000fe200000012ff */
[-C--:B------:R-:W-:Y:S01]  /*b370*/  FMUL.FTZ R132, R132, R6.reuse ;  /* 0x0000000684847220 */ /* 0x080fe20000410000 */
[----:B------:R-:W-:Y:S01]  /*b380*/  SHF.R.U64 R56, R56, 0x3, RZ ;  /* 0x0000000338387819 */ /* 0x000fe200000012ff */
[-C--:B------:R-:W-:Y:S01]  /*b390*/  FMUL.FTZ R137, R137, R6.reuse ;  /* 0x0000000689897220 */ /* 0x080fe20000410000 */
[----:B------:R-:W-:Y:S01]  /*b3a0*/  SHF.R.U64 R32, R20, 0x3, RZ ;  /* 0x0000000314207819 */ /* 0x000fe200000012ff */
[----:B------:R-:W-:Y:S01]  /*b3b0*/  FMUL.FTZ R136, R136, R6 ;  /* 0x0000000688887220 */ /* 0x000fe20000410000 */
[----:B------:R-:W-:Y:S01]  /*b3c0*/  LOP3.LUT R20, R21, R52, RZ, 0x3c, !PT ;  /* 0x0000003415147212 */ /* 0x000fe200078e3cff */
[--C-:B------:R-:W-:Y:S01]  /*b3d0*/  IMAD.X R21, RZ, RZ, R161.reuse, P3 ;  /* 0x000000ffff157224 */ /* 0x100fe200018e06a1 */
[----:B------:R-:W-:Y:S01]  /*b3e0*/  LOP3.LUT R68, R68, R69, RZ, 0x3c, !PT ;  /* 0x0000004544447212 */ /* 0x000fe200078e3cff */
[----:B------:R-:W-:Y:S01]  /*b3f0*/  IMAD.X R69, RZ, RZ, R161, P2 ;  /* 0x000000ffff457224 */ /* 0x000fe200010e06a1 */
[----:B------:R-:W-:Y:S01]  /*b400*/  LOP3.LUT R56, R56, R57, RZ, 0x3c, !PT ;  /* 0x0000003938387212 */ /* 0x000fe200078e3cff */
[-C--:B------:R-:W-:Y:S01]  /*b410*/  FMUL.FTZ R141, R141, R6.reuse ;  /* 0x000000068d8d7220 */ /* 0x080fe20000410000 */
[----:B------:R-:W-:Y:S01]  /*b420*/  IADD3 R57, P3, R160, 0x8000, RZ ;  /* 0x00008000a0397810 */ /* 0x000fe20007f7e0ff */
[-C--:B------:R-:W-:Y:S01]  /*b430*/  FMUL.FTZ R140, R140, R6.reuse ;  /* 0x000000068c8c7220 */ /* 0x080fe20000410000 */
[----:B------:R-:W-:Y:S01]  /*b440*/  IADD3 R123, P2, R160, 0xe000, RZ ;  /* 0x0000e000a07b7810 */ /* 0x000fe20007f5e0ff */
[----:B------:R-:W-:Y:S01]  /*b450*/  FMUL.FTZ R145, R145, R6 ;  /* 0x0000000691917220 */ /* 0x000fe20000410000 */
[----:B------:R-:W-:Y:S01]  /*b460*/  F2FP.BF16.F32.PACK_AB R24, R25, R24 ;  /* 0x000000181918723e */ /* 0x000fe200000010ff */
[----:B------:R-:W-:Y:S01]  /*b470*/  FMUL.FTZ R144, R144, R6 ;  /* 0x0000000690907220 */ /* 0x000fe20000410000 */
[----:B------:R-:W-:Y:S01]  /*b480*/  F2FP.BF16.F32.PACK_AB R25, R27, R26 ;  /* 0x0000001a1b19723e */ /* 0x000fe200000010ff */
[-C--:B------:R-:W-:Y:S01]  /*b490*/  FMUL.FTZ R149, R149, R6.reuse ;  /* 0x0000000695957220 */ /* 0x080fe20000410000 */
[----:B------:R-:W-:Y:S01]  /*b4a0*/  F2FP.BF16.F32.PACK_AB R27, R31, R17 ;  /* 0x000000111f1b723e */ /* 0x000fe200000010ff */
[----:B------:R-:W-:Y:S01]  /*b4b0*/  FMUL.FTZ R148, R148, R6 ;  /* 0x0000000694947220 */ /* 0x000fe20000410000 */
[----:B------:R-:W-:Y:S01]  /*b4c0*/  LOP3.LUT R122, R123, 0x380, RZ, 0xc0, !PT ;  /* 0x000003807b7a7812 */ /* 0x000fe200078ec0ff */
[----:B------:R-:W-:Y:S01]  /*b4d0*/  USHF.R.S32.HI UR12, URZ, 0x1f, UR14 ;  /* 0x0000001f3f0c7899 */ /* 0x000fe2000801140e */
[----:B------:R-:W-:Y:S01]  /*b4e0*/  MOV R199, R130 ;  /* 0x0000008200c77202 */ /* 0x000fe20000000f00 */
[----:B------:R-:W-:Y:S01]  /*b4f0*/  IMAD.U32 R127, RZ, RZ, UR7 ;  /* 0x00000007ff7f7e24 */ /* 0x000fe2000f8e00ff */
[----:B------:R-:W-:Y:S01]  /*b500*/  IADD3.X R31, RZ, R161, RZ, P3, !PT ;  /* 0x000000a1ff1f7210 */ /* 0x000fe20001ffe4ff */
[----:B------:R-:W-:Y:S01]  /*b510*/  ULDC UR5, c[0x0][0xa88] ;  /* 0x0002a20000057ab9 */ /* 0x000fe20000000800 */
[----:B------:R-:W-:Y:S01]  /*b520*/  IADD3 R130, P3, R160, 0xf000, RZ ;  /* 0x0000f000a0827810 */ /* 0x000fe20007f7e0ff */
[----:B------:R-:W-:Y:S01]  /*b530*/  ULDC.64 UR8, c[0x0][0xae8] ;  /* 0x0002ba0000087ab9 */ /* 0x000fe20000000a00 */
[----:B------:R-:W-:-:S02]  /*b540*/  SHF.R.U64 R122, R122, 0x3, RZ ;  /* 0x000000037a7a7819 */ /* 0x000fc400000012ff */
[----:B------:R-:W-:Y:S01]  /*b550*/  LOP3.LUT R17, R130, 0x380, RZ, 0xc0, !PT ;  /* 0x0000038082117812 */ /* 0x000fe200078ec0ff */
[--C-:B------:R-:W-:Y:S01]  /*b560*/  IMAD.X R131, RZ, RZ, R161.reuse, P3 ;  /* 0x000000ffff837224 */ /* 0x100fe200018e06a1 */
[----:B------:R-:W-:Y:S01]  /*b570*/  LOP3.LUT R122, R122, R123, RZ, 0x3c, !PT ;  /* 0x0000007b7a7a7212 */ /* 0x000fe200078e3cff */
[----:B------:R-:W-:Y:S01]  /*b580*/  IMAD.X R123, RZ, RZ, R161, P2 ;  /* 0x000000ffff7b7224 */ /* 0x000fe200010e06a1 */
[----:B------:R-:W-:Y:S02]  /*b590*/  LOP3.LUT R8, R73, 0x380, RZ, 0xc0, !PT ;  /* 0x0000038049087812 */ /* 0x000fe400078ec0ff */
[----:B------:R-:W-:Y:S02]  /*b5a0*/  SHF.R.U64 R17, R17, 0x3, RZ ;  /* 0x0000000311117819 */ /* 0x000fe400000012ff */
[----:B0-----:R-:W-:Y:S02]  /*b5b0*/  ISETP.NE.AND P2, PT, R198, 0x1, PT ;  /* 0x00000001c600780c */ /* 0x001fe40003f45270 */
[----:B------:R-:W-:-:S02]  /*b5c0*/  SHF.R.U64 R8, R8, 0x3, RZ ;  /* 0x0000000308087819 */ /* 0x000fc400000012ff */
[----:B------:R-:W-:Y:S02]  /*b5d0*/  LOP3.LUT R130, R17, R130, RZ, 0x3c, !PT ;  /* 0x0000008211827212 */ /* 0x000fe400078e3cff */
[----:B------:R-:W-:Y:S02]  /*b5e0*/  MOV R17, R4 ;  /* 0x0000000400117202 */ /* 0x000fe40000000f00 */
[----:B------:R-:W0:Y:S01]  /*b5f0*/  LDC R4, c[0x0][0xc38] ;  /* 0x00030e00ff047b82 */ /* 0x000e220000000800 */
[----:B------:R-:W-:-:S07]  /*b600*/  F2FP.BF16.F32.PACK_AB R26, R29, R28 ;  /* 0x0000001c1d1a723e */ /* 0x000fce00000010ff */
[----:B------:R-:W-:Y:S01]  /*b610*/  BAR.SYNC.DEFER_BLOCKING 0x1, 0x100 ;  /* 0x0044000000007b1d */ /* 0x000fe20000010000 */
[----:B------:R-:W-:Y:S02]  /*b620*/  LOP3.LUT R8, R8, R73, RZ, 0x3c, !PT ;  /* 0x0000004908087212 */ /* 0x000fe400078e3cff */
[----:B------:R-:W-:Y:S02]  /*b630*/  LOP3.LUT R12, R65, 0x380, RZ, 0xc0, !PT ;  /* 0x00000380410c7812 */ /* 0x000fe400078ec0ff */
[----:B------:R-:W-:Y:S02]  /*b640*/  LOP3.LUT R53, R30, 0x380, RZ, 0xc0, !PT ;  /* 0x000003801e357812 */ /* 0x000fe400078ec0ff */
[----:B------:R-:W-:Y:S02]  /*b650*/  SHF.R.U64 R12, R12, 0x3, RZ ;  /* 0x000000030c0c7819 */ /* 0x000fe400000012ff */
[----:B------:R-:W-:Y:S02]  /*b660*/  SHF.R.U64 R53, R53, 0x3, RZ ;  /* 0x0000000335357819 */ /* 0x000fe400000012ff */
[----:B------:R-:W-:-:S02]  /*b670*/  R2UR UR15, R215 ;  /* 0x00000000d70f72ca */ /* 0x000fc400000e0000 */
[----:B------:R-:W-:Y:S02]  /*b680*/  LOP3.LUT R12, R12, R65, RZ, 0x3c, !PT ;  /* 0x000000410c0c7212 */ /* 0x000fe400078e3cff */
[----:B------:R-:W-:Y:S02]  /*b690*/  LOP3.LUT R158, R53, R30, RZ, 0x3c, !PT ;  /* 0x0000001e359e7212 */ /* 0x000fe400078e3cff */
[C---:B------:R-:W-:Y:S02]  /*b6a0*/  IADD3 R53, P5, R160.reuse, 0x3000, RZ ;  /* 0x00003000a0357810 */ /* 0x040fe40007fbe0ff */
[C---:B------:R-:W-:Y:S02]  /*b6b0*/  IADD3 R61, P0, R160.reuse, 0x5000, RZ ;  /* 0x00005000a03d7810 */ /* 0x040fe40007f1e0ff */
[----:B------:R-:W-:Y:S02]  /*b6c0*/  IADD3 R65, P1, R160, 0x6000, RZ ;  /* 0x00006000a0417810 */ /* 0x000fe40007f3e0ff */
[----:B------:R-:W-:Y:S01]  /*b6d0*/  LOP3.LUT R52, R53, 0x380, RZ, 0xc0, !PT ;  /* 0x0000038035347812 */ /* 0x000fe200078ec0ff */
[----:B------:R1:W-:Y:S01]  /*b6e0*/  STSM.16.M88.4 [R199], R24 ;  /* 0x00000018c7007844 */ /* 0x0003e20000000200 */
[----:B------:R-:W-:-:S02]  /*b6f0*/  LOP3.LUT R60, R61, 0x380, RZ, 0xc0, !PT ;  /* 0x000003803d3c7812 */ /* 0x000fc400078ec0ff */
[----:B------:R-:W-:Y:S02]  /*b700*/  LOP3.LUT R64, R65, 0x380, RZ, 0xc0, !PT ;  /* 0x0000038041407812 */ /* 0x000fe400078ec0ff */
[----:B------:R-:W-:Y:S02]  /*b710*/  LOP3.LUT R30, R57, 0x380, RZ, 0xc0, !PT ;  /* 0x00000380391e7812 */ /* 0x000fe400078ec0ff */
[----:B------:R-:W-:Y:S01]  /*b720*/  MOV R134, R134 ;  /* 0x0000008600867202 */ /* 0x000fe20000000f00 */
[----:B------:R-:W-:Y:S01]  /*b730*/  IMAD R135, RZ, RZ, -UR16 ;  /* 0x80000010ff877e24 */ /* 0x000fe2000f8e02ff */
[----:B------:R-:W-:Y:S02]  /*b740*/  LOP3.LUT R6, R107, 0x380, RZ, 0xc0, !PT ;  /* 0x000003806b067812 */ /* 0x000fe400078ec0ff */
[----:B------:R-:W-:Y:S01]  /*b750*/  SHF.R.U64 R52, R52, 0x3, RZ ;  /* 0x0000000334347819 */ /* 0x000fe200000012ff */
[----:B0-----:R-:W-:Y:S01]  /*b760*/  IMAD R135, R4, R135, UR15 ;  /* 0x0000000f04877e24 */ /* 0x001fe2000f8e0287 */
[----:B------:R-:W-:-:S02]  /*b770*/  SHF.R.U64 R60, R60, 0x3, RZ ;  /* 0x000000033c3c7819 */ /* 0x000fc400000012ff */
[----:B------:R-:W-:Y:S01]  /*b780*/  SHF.R.U64 R64, R64, 0x3, RZ ;  /* 0x0000000340407819 */ /* 0x000fe200000012ff */
[----:B-1----:R-:W0:Y:S01]  /*b790*/  LDC.64 R24, c[0x0][0xb98] ;  /* 0x0002e600ff187b82 */ /* 0x002e220000000a00 */
[----:B------:R-:W-:Y:S02]  /*b7a0*/  MOV R27, R8 ;  /* 0x00000008001b7202 */ /* 0x000fe40000000f00 */
[----:B------:R-:W-:Y:S02]  /*b7b0*/  SHF.R.U64 R30, R30, 0x3, RZ ;  /* 0x000000031e1e7819 */ /* 0x000fe400000012ff */
[----:B------:R-:W-:Y:S02]  /*b7c0*/  SHF.R.U64 R6, R6, 0x3, RZ ;  /* 0x0000000306067819 */ /* 0x000fe400000012ff */
[----:B------:R-:W-:Y:S01]  /*b7d0*/  F2FP.BF16.F32.PACK_AB R40, R41, R40 ;  /* 0x000000282928723e */ /* 0x000fe200000010ff */
[----:B------:R-:W1:Y:S01]  /*b7e0*/  @P2 LDC R8, c[0x0][0xbec] ;  /* 0x0002fb00ff082b82 */ /* 0x000e620000000800 */
[----:B------:R-:W-:-:S02]  /*b7f0*/  F2FP.BF16.F32.PACK_AB R41, R43, R42 ;  /* 0x0000002a2b29723e */ /* 0x000fc400000010ff */
[----:B------:R-:W-:Y:S01]  /*b800*/  LOP3.LUT R32, R32, R33, RZ, 0x3c, !PT ;  /* 0x0000002120207212 */ /* 0x000fe200078e3cff */
[--C-:B------:R-:W-:Y:S01]  /*b810*/  IMAD.X R33, RZ, RZ, R161.reuse, P4 ;  /* 0x000000ffff217224 */ /* 0x100fe200020e06a1 */
[----:B------:R-:W-:Y:S01]  /*b820*/  LOP3.LUT R52, R52, R53, RZ, 0x3c, !PT ;  /* 0x0000003534347212 */ /* 0x000fe200078e3cff */
[--C-:B------:R-:W-:Y:S01]  /*b830*/  IMAD.X R53, RZ, RZ, R161.reuse, P5 ;  /* 0x000000ffff357224 */ /* 0x100fe200028e06a1 */
[----:B------:R-:W-:Y:S01]  /*b840*/  LOP3.LUT R60, R60, R61, RZ, 0x3c, !PT ;  /* 0x0000003d3c3c7212 */ /* 0x000fe200078e3cff */
[----:B------:R-:W2:Y:S01]  /*b850*/  @P2 LDC R9, c[0x0][0xbf0] ;  /* 0x0002fc00ff092b82 */ /* 0x000ea20000000800 */
[----:B------:R-:W-:Y:S01]  /*b860*/  LOP3.LUT R64, R64, R65, RZ, 0x3c, !PT ;  /* 0x0000004140407212 */ /* 0x000fe200078e3cff */
[--C-:B------:R-:W-:Y:S01]  /*b870*/  IMAD.X R61, RZ, RZ, R161.reuse, P0 ;  /* 0x000000ffff3d7224 */ /* 0x100fe200000e06a1 */
[----:B------:R-:W-:Y:S01]  /*b880*/  LOP3.LUT R30, R30, R57, RZ, 0x3c, !PT ;  /* 0x000000391e1e7212 */ /* 0x000fe200078e3cff */
[----:B------:R-:W-:Y:S01]  /*b890*/  IMAD.X R65, RZ, RZ, R161, P1 ;  /* 0x000000ffff417224 */ /* 0x000fe200008e06a1 */
[----:B------:R-:W-:Y:S01]  /*b8a0*/  F2FP.BF16.F32.PACK_AB R43, R47, R46 ;  /* 0x0000002e2f2b723e */ /* 0x000fe200000010ff */
[----:B------:R-:W-:Y:S01]  /*b8b0*/  IMAD R47, R135, 0x80, R223 ;  /* 0x00000080872f7824 */ /* 0x000fe200078e02df */
[----:B------:R-:W-:-:S02]  /*b8c0*/  LOP3.LUT R6, R6, R107, RZ, 0x3c, !PT ;  /* 0x0000006b06067212 */ /* 0x000fc400078e3cff */
[----:B------:R-:W-:Y:S02]  /*b8d0*/  IADD3.X R57, RZ, R161, RZ, P6, !PT ;  /* 0x000000a1ff397210 */ /* 0x000fe400037fe4ff */
[C---:B------:R-:W-:Y:S02]  /*b8e0*/  IADD3 R73, P4, R160.reuse, 0x9000, RZ ;  /* 0x00009000a0497810 */ /* 0x040fe40007f9e0ff */
[C---:B------:R-:W-:Y:S02]  /*b8f0*/  IADD3 R107, P5, R160.reuse, 0xa000, RZ ;  /* 0x0000a000a06b7810 */ /* 0x040fe40007fbe0ff */
[C---:B------:R-:W-:Y:S01]  /*b900*/  IADD3 R111, P6, R160.reuse, 0xb000, RZ ;  /* 0x0000b000a06f7810 */ /* 0x040fe20007fde0ff */
[----:B-1----:R-:W-:Y:S01]  /*b910*/  @P2 IMAD.HI.U32 R8, R47, R8, RZ ;  /* 0x000000082f082227 */ /* 0x002fe200078e00ff */
[C---:B------:R-:W-:Y:S02]  /*b920*/  IADD3 R115, P0, R160.reuse, 0xc000, RZ ;  /* 0x0000c000a0737810 */ /* 0x040fe40007f1e0ff */
[----:B------:R-:W-:-:S02]  /*b930*/  IADD3 R119, P1, R160, 0xd000, RZ ;  /* 0x0000d000a0777810 */ /* 0x000fc40007f3e0ff */
[----:B------:R-:W-:Y:S02]  /*b940*/  LOP3.LUT R72, R73, 0x380, RZ, 0xc0, !PT ;  /* 0x0000038049487812 */ /* 0x000fe400078ec0ff */
[----:B------:R-:W-:Y:S02]  /*b950*/  LOP3.LUT R106, R107, 0x380, RZ, 0xc0, !PT ;  /* 0x000003806b6a7812 */ /* 0x000fe400078ec0ff */
[----:B------:R-:W-:Y:S02]  /*b960*/  LOP3.LUT R110, R111, 0x380, RZ, 0xc0, !PT ;  /* 0x000003806f6e7812 */ /* 0x000fe400078ec0ff */
[----:B------:R-:W-:Y:S02]  /*b970*/  LOP3.LUT R114, R115, 0x380, RZ, 0xc0, !PT ;  /* 0x0000038073727812 */ /* 0x000fe400078ec0ff */
[----:B------:R-:W-:Y:S02]  /*b980*/  LOP3.LUT R118, R119, 0x380, RZ, 0xc0, !PT ;  /* 0x0000038077767812 */ /* 0x000fe400078ec0ff */
[----:B------:R-:W-:-:S02]  /*b990*/  LOP3.LUT R29, R160, 0x380, RZ, 0xc0, !PT ;  /* 0x00000380a01d7812 */ /* 0x000fc400078ec0ff */
[----:B------:R-:W-:Y:S01]  /*b9a0*/  F2FP.BF16.F32.PACK_AB R5, R35, R34 ;  /* 0x000000222305723e */ /* 0x000fe200000010ff */
[----:B------:R-:W-:Y:S01]  /*b9b0*/  IMAD.MOV.U32 R35, RZ, RZ, R47 ;  /* 0x000000ffff237224 */ /* 0x000fe200078e002f */
[----:B------:R-:W-:Y:S01]  /*b9c0*/  SHF.R.U64 R72, R72, 0x3, RZ ;  /* 0x0000000348487819 */ /* 0x000fe200000012ff */
[----:B0-----:R-:W-:Y:S01]  /*b9d0*/  IMAD R34, R24, UR12, RZ ;  /* 0x0000000c18227c24 */ /* 0x001fe2000f8e02ff */
[----:B------:R-:W-:Y:S02]  /*b9e0*/  SHF.R.U64 R106, R106, 0x3, RZ ;  /* 0x000000036a6a7819 */ /* 0x000fe400000012ff */
[----:B------:R-:W-:Y:S01]  /*b9f0*/  SHF.R.U64 R110, R110, 0x3, RZ ;  /* 0x000000036e6e7819 */ /* 0x000fe200000012ff */
[----:B------:R-:W-:Y:S01]  /*ba00*/  IMAD R34, R25, UR14, R34 ;  /* 0x0000000e19227c24 */ /* 0x000fe2000f8e0222 */
[----:B------:R-:W-:Y:S02]  /*ba10*/  SHF.R.U64 R114, R114, 0x3, RZ ;  /* 0x0000000372727819 */ /* 0x000fe400000012ff */
[----:B------:R-:W-:-:S02]  /*ba20*/  SHF.R.U64 R118, R118, 0x3, RZ ;  /* 0x0000000376767819 */ /* 0x000fc400000012ff */
[----:B------:R-:W-:Y:S02]  /*ba30*/  SHF.R.U64 R29, R29, 0x3, RZ ;  /* 0x000000031d1d7819 */ /* 0x000fe400000012ff */
[----:B------:R-:W-:Y:S02]  /*ba40*/  MOV R26, R6 ;  /* 0x00000006001a7202 */ /* 0x000fe40000000f00 */
[----:B--2---:R-:W-:Y:S02]  /*ba50*/  @P2 SHF.R.U32.HI R35, RZ, R9, R8 ;  /* 0x00000009ff232219 */ /* 0x004fe40000011608 */
[----:B------:R-:W-:Y:S02]  /*ba60*/  MOV R15, R14 ;  /* 0x0000000e000f7202 */ /* 0x000fe40000000f00 */
[----:B------:R-:W-:Y:S02]  /*ba70*/  F2FP.BF16.F32.PACK_AB R4, R175, R171 ;  /* 0x000000abaf04723e */ /* 0x000fe400000010ff */
[----:B------:R-:W-:-:S02]  /*ba80*/  F2FP.BF16.F32.PACK_AB R6, R174, R36 ;  /* 0x00000024ae06723e */ /* 0x000fc400000010ff */
[----:B------:R-:W-:Y:S02]  /*ba90*/  F2FP.BF16.F32.PACK_AB R7, R39, R38 ;  /* 0x000000262707723e */ /* 0x000fe400000010ff */
[----:B------:R-:W-:Y:S02]  /*baa0*/  F2FP.BF16.F32.PACK_AB R48, R49, R48 ;  /* 0x000000303130723e */ /* 0x000fe400000010ff */
[----:B------:R-:W-:Y:S01]  /*bab0*/  LOP3.LUT R72, R72, R73, RZ, 0x3c, !PT ;  /* 0x0000004948487212 */ /* 0x000fe200078e3cff */
[--C-:B------:R-:W-:Y:S01]  /*bac0*/  IMAD.X R73, RZ, RZ, R161.reuse, P4 ;  /* 0x000000ffff497224 */ /* 0x100fe200020e06a1 */
[----:B------:R-:W-:Y:S01]  /*bad0*/  LOP3.LUT R106, R106, R107, RZ, 0x3c, !PT ;  /* 0x0000006b6a6a7212 */ /* 0x000fe200078e3cff */
[--C-:B------:R-:W-:Y:S01]  /*bae0*/  IMAD.X R107, RZ, RZ, R161.reuse, P5 ;  /* 0x000000ffff6b7224 */ /* 0x100fe200028e06a1 */
[----:B------:R-:W-:Y:S01]  /*baf0*/  LOP3.LUT R110, R110, R111, RZ, 0x3c, !PT ;  /* 0x0000006f6e6e7212 */ /* 0x000fe200078e3cff */
[--C-:B------:R-:W-:Y:S01]  /*bb00*/  IMAD.X R111, RZ, RZ, R161.reuse, P6 ;  /* 0x000000ffff6f7224 */ /* 0x100fe200030e06a1 */
[----:B------:R-:W-:Y:S01]  /*bb10*/  LOP3.LUT R114, R114, R115, RZ, 0x3c, !PT ;  /* 0x0000007372727212 */ /* 0x000fe200078e3cff */
[----:B------:R0:W-:Y:S01]  /*bb20*/  STSM.16.M88.4 [R15], R4 ;  /* 0x000000040f007844 */ /* 0x0001e20000000200 */
[----:B------:R-:W-:Y:S01]  /*bb30*/  LOP3.LUT R118, R118, R119, RZ, 0x3c, !PT ;  /* 0x0000007776767212 */ /* 0x000fe200078e3cff */
[----:B------:R-:W-:Y:S01]  /*bb40*/  IMAD.X R119, RZ, RZ, R161, P1 ;  /* 0x000000ffff777224 */ /* 0x000fe200008e06a1 */
[----:B------:R-:W-:-:S02]  /*bb50*/  LOP3.LUT R28, R29, R160, RZ, 0x3c, !PT ;  /* 0x000000a01d1c7212 */ /* 0x000fc400078e3cff */
[----:B------:R-:W-:Y:S02]  /*bb60*/  MOV R150, R150 ;  /* 0x0000009600967202 */ /* 0x000fe40000000f00 */
[----:B------:R-:W-:Y:S02]  /*bb70*/  F2FP.BF16.F32.PACK_AB R42, R173, R44 ;  /* 0x0000002cad2a723e */ /* 0x000fe400000010ff */
[----:B------:R-:W-:Y:S02]  /*bb80*/  F2FP.BF16.F32.PACK_AB R49, R51, R50 ;  /* 0x000000323331723e */ /* 0x000fe400000010ff */
[----:B------:R-:W-:Y:S01]  /*bb90*/  IADD3 R39, -R35, RZ, RZ ;  /* 0x000000ff23277210 */ /* 0x000fe20007ffe1ff */
[----:B------:R-:W-:Y:S01]  /*bba0*/  STSM.16.M88.4 [R150], R40 ;  /* 0x0000002896007844 */ /* 0x000fe20000000200 */
[-C--:B------:R-:W-:Y:S02]  /*bbb0*/  IADD3.X R115, RZ, R161.reuse, RZ, P0, !PT ;  /* 0x000000a1ff737210 */ /* 0x080fe400007fe4ff */
[----:B------:R-:W-:Y:S01]  /*bbc0*/  MOV R29, R161 ;  /* 0x000000a1001d7202 */ /* 0x000fe20000000f00 */
[----:B------:R-:W-:Y:S01]  /*bbd0*/  IMAD R39, R198, R39, R47 ;  /* 0x00000027c6277224 */ /* 0x000fe200078e022f */
[----:B------:R-:W-:-:S02]  /*bbe0*/  MOV R160, R10 ;  /* 0x0000000a00a07202 */ /* 0x000fc40000000f00 */
[----:B------:R-:W-:Y:S02]  /*bbf0*/  MOV R158, R158 ;  /* 0x0000009e009e7202 */ /* 0x000fe40000000f00 */
[----:B------:R-:W-:Y:S02]  /*bc00*/  F2FP.BF16.F32.PACK_AB R50, R197, R181 ;  /* 0x000000b5c532723e */ /* 0x000fe400000010ff */
[----:B------:R-:W-:Y:S02]  /*bc10*/  F2FP.BF16.F32.PACK_AB R51, R55, R54 ;  /* 0x000000363733723e */ /* 0x000fe400000010ff */
[----:B------:R-:W-:Y:S01]  /*bc20*/  MOV R127, UR6 ;  /* 0x00000006007f7c02 */ /* 0x000fe20008000f00 */
[----:B------:R-:W-:Y:S01]  /*bc30*/  ULDC.64 UR6, c[0x0][0xb88] ;  /* 0x0002e20000067ab9 */ /* 0x000fe20000000a00 */
[----:B------:R-:W-:Y:S01]  /*bc40*/  MOV R161, R12 ;  /* 0x0000000c00a17202 */ /* 0x000fe20000000f00 */
[----:B------:R-:W-:Y:S01]  /*bc50*/  STSM.16.M88.4 [R158], R48 ;  /* 0x000000309e007844 */ /* 0x000fe20000000200 */
[----:B------:R-:W-:Y:S01]  /*bc60*/  MOV R156, R156 ;  /* 0x0000009c009c7202 */ /* 0x000fe20000000f00 */
[----:B------:R-:W-:Y:S01]  /*bc70*/  IMAD.WIDE.U32 R24, R24, UR14, R126 ;  /* 0x0000000e18187c25 */ /* 0x000fe2000f8e007e */
[----:B------:R-:W-:-:S02]  /*bc80*/  F2FP.BF16.F32.PACK_AB R8, R196, R180 ;  /* 0x000000b4c408723e */ /* 0x000fc400000010ff */
[----:B------:R-:W-:Y:S02]  /*bc90*/  F2FP.BF16.F32.PACK_AB R9, R59, R58 ;  /* 0x0000003a3b09723e */ /* 0x000fe400000010ff */
[----:B------:R-:W-:Y:S02]  /*bca0*/  F2FP.BF16.F32.PACK_AB R10, R195, R179 ;  /* 0x000000b3c30a723e */ /* 0x000fe400000010ff */
[----:B------:R-:W-:Y:S02]  /*bcb0*/  F2FP.BF16.F32.PACK_AB R11, R63, R62 ;  /* 0x0000003e3f0b723e */ /* 0x000fe400000010ff */
[----:B------:R-:W-:Y:S02]  /*bcc0*/  MOV R154, R154 ;  /* 0x0000009a009a7202 */ /* 0x000fe40000000f00 */
[----:B------:R-:W-:Y:S01]  /*bcd0*/  F2FP.BF16.F32.PACK_AB R12, R194, R178 ;  /* 0x000000b2c20c723e */ /* 0x000fe200000010ff */
[----:B------:R1:W-:Y:S01]  /*bce0*/  STSM.16.M88.4 [R156], R8 ;  /* 0x000000089c007844 */ /* 0x0003e20000000200 */
[----:B------:R-:W-:-:S02]  /*bcf0*/  F2FP.BF16.F32.PACK_AB R13, R67, R66 ;  /* 0x00000042430d723e */ /* 0x000fc400000010ff */
[----:B------:R-:W-:Y:S02]  /*bd00*/  F2FP.BF16.F32.PACK_AB R14, R193, R177 ;  /* 0x000000b1c10e723e */ /* 0x000fe400000010ff */
[----:B0-----:R-:W-:Y:S02]  /*bd10*/  F2FP.BF16.F32.PACK_AB R15, R71, R70 ;  /* 0x00000046470f723e */ /* 0x001fe400000010ff */
[----:B------:R-:W-:Y:S02]  /*bd20*/  MOV R152, R152 ;  /* 0x0000009800987202 */ /* 0x000fe40000000f00 */
[----:B------:R-:W-:Y:S01]  /*bd30*/  F2FP.BF16.F32.PACK_AB R4, R192, R176 ;  /* 0x000000b0c004723e */ /* 0x000fe200000010ff */
[----:B------:R0:W-:Y:S01]  /*bd40*/  STSM.16.M88.4 [R154], R12 ;  /* 0x0000000c9a007844 */ /* 0x0001e20000000200 */
[----:B------:R-:W-:Y:S02]  /*bd50*/  F2FP.BF16.F32.PACK_AB R5, R75, R74 ;  /* 0x0000004a4b05723e */ /* 0x000fe400000010ff */
[----:B------:R-:W-:-:S02]  /*bd60*/  F2FP.BF16.F32.PACK_AB R6, R191, R76 ;  /* 0x0000004cbf06723e */ /* 0x000fc400000010ff */
[----:B------:R-:W-:Y:S02]  /*bd70*/  F2FP.BF16.F32.PACK_AB R7, R79, R78 ;  /* 0x0000004e4f07723e */ /* 0x000fe400000010ff */
[----:B-1----:R-:W-:Y:S02]  /*bd80*/  IADD3 R8, P0, R35, R24, RZ ;  /* 0x0000001823087210 */ /* 0x002fe40007f1e0ff */
[----:B------:R-:W-:Y:S01]  /*bd90*/  F2FP.BF16.F32.PACK_AB R80, R81, R80 ;  /* 0x000000505150723e */ /* 0x000fe200000010ff */
[----:B------:R1:W-:Y:S01]  /*bda0*/  STSM.16.M88.4 [R152], R4 ;  /* 0x0000000498007844 */ /* 0x0003e20000000200 */
[----:B------:R-:W-:Y:S02]  /*bdb0*/  F2FP.BF16.F32.PACK_AB R81, R83, R82 ;  /* 0x000000525351723e */ /* 0x000fe400000010ff */
[----:B------:R-:W-:Y:S02]  /*bdc0*/  F2FP.BF16.F32.PACK_AB R88, R89, R88 ;  /* 0x000000585958723e */ /* 0x000fe400000010ff */
[----:B------:R-:W-:Y:S01]  /*bdd0*/  MOV R146, R146 ;  /* 0x0000009200927202 */ /* 0x000fe20000000f00 */
[----:B0-----:R-:W-:Y:S01]  /*bde0*/  IMAD R12, R135, 0x80, R222 ;  /* 0x00000080870c7824 */ /* 0x001fe200078e02de */
[----:B------:R-:W-:-:S02]  /*bdf0*/  F2FP.BF16.F32.PACK_AB R82, R190, R84 ;  /* 0x00000054be52723e */ /* 0x000fc400000010ff */
[----:B------:R-:W-:Y:S01]  /*be00*/  F2FP.BF16.F32.PACK_AB R83, R87, R86 ;  /* 0x000000565753723e */ /* 0x000fe200000010ff */
[----:B------:R-:W-:Y:S01]  /*be10*/  VIADD R10, R12, 0x8 ;  /* 0x000000080c0a7836 */ /* 0x000fe20000000000 */
[----:B------:R-:W-:Y:S02]  /*be20*/  F2FP.BF16.F32.PACK_AB R89, R91, R90 ;  /* 0x0000005a5b59723e */ /* 0x000fe400000010ff */
[----:B------:R-:W-:Y:S01]  /*be30*/  F2FP.BF16.F32.PACK_AB R96, R97, R96 ;  /* 0x000000606160723e */ /* 0x000fe200000010ff */
[----:B------:R-:W-:Y:S01]  /*be40*/  STSM.16.M88.4 [R146], R80 ;  /* 0x0000005092007844 */ /* 0x000fe20000000200 */
[----:B------:R-:W-:Y:S02]  /*be50*/  MOV R142, R142 ;  /* 0x0000008e008e7202 */ /* 0x000fe40000000f00 */
[----:B-1----:R-:W-:Y:S02]  /*be60*/  SHF.R.S32.HI R4, RZ, 0x1f, R39 ;  /* 0x0000001fff047819 */ /* 0x002fe40000011427 */
[----:B------:R-:W-:-:S02]  /*be70*/  SHF.R.S32.HI R5, RZ, 0x1f, R35 ;  /* 0x0000001fff057819 */ /* 0x000fc40000011423 */
[----:B------:R-:W-:Y:S01]  /*be80*/  F2FP.BF16.F32.PACK_AB R90, R189, R92 ;  /* 0x0000005cbd5a723e */ /* 0x000fe200000010ff */
[----:B------:R-:W-:Y:S01]  /*be90*/  IMAD R4, R4, UR6, RZ ;  /* 0x0000000604047c24 */ /* 0x000fe2000f8e02ff */
[----:B------:R-:W-:Y:S02]  /*bea0*/  IADD3.X R9, R5, R25, R34, P0, !PT ;  /* 0x0000001905097210 */ /* 0x000fe400007fe422 */
[----:B------:R-:W-:Y:S01]  /*beb0*/  F2FP.BF16.F32.PACK_AB R91, R95, R94 ;  /* 0x0000005e5f5b723e */ /* 0x000fe200000010ff */
[----:B------:R-:W-:Y:S01]  /*bec0*/  IMAD R11, R39, UR7, R4 ;  /* 0x00000007270b7c24 */ /* 0x000fe2000f8e0204 */
[----:B------:R-:W-:Y:S01]  /*bed0*/  F2FP.BF16.F32.PACK_AB R97, R99, R98 ;  /* 0x000000626361723e */ /* 0x000fe200000010ff */
[----:B------:R-:W-:Y:S01]  /*bee0*/  IMAD.WIDE.U32 R8, R39, UR6, R8 ;  /* 0x0000000627087c25 */ /* 0x000fe2000f8e0008 */
[----:B------:R-:W-:Y:S01]  /*bef0*/  MOV R138, R138 ;  /* 0x0000008a008a7202 */ /* 0x000fe20000000f00 */
[----:B------:R-:W-:Y:S01]  /*bf00*/  STSM.16.M88.4 [R142], R88 ;  /* 0x000000588e007844 */ /* 0x000fe20000000200 */
[----:B------:R-:W-:Y:S01]  /*bf10*/  F2FP.BF16.F32.PACK_AB R98, R188, R100 ;  /* 0x00000064bc62723e */ /* 0x000fe200000010ff */
[----:B------:R-:W-:Y:S01]  /*bf20*/  ULDC.64 UR6, c[0x0][0xb50] ;  /* 0x0002d40000067ab9 */ /* 0x000fe20000000a00 */
[----:B------:R-:W-:Y:S01]  /*bf30*/  F2FP.BF16.F32.PACK_AB R99, R103, R102 ;  /* 0x000000666763723e */ /* 0x000fe200000010ff */
[----:B------:R-:W-:Y:S01]  /*bf40*/  IMAD.IADD R9, R9, 0x1, R11 ;  /* 0x0000000109097824 */ /* 0x000fe200078e020b */
[----:B------:R-:W-:-:S02]  /*bf50*/  F2FP.BF16.F32.PACK_AB R4, R187, R104 ;  /* 0x00000068bb04723e */ /* 0x000fc400000010ff */
[----:B------:R-:W-:Y:S01]  /*bf60*/  F2FP.BF16.F32.PACK_AB R5, R3, R18 ;  /* 0x000000120305723e */ /* 0x000fe200000010ff */
[----:B------:R-:W-:Y:S01]  /*bf70*/  STSM.16.M88.4 [R138], R96 ;  /* 0x000000608a007844 */ /* 0x000fe20000000200 */
[----:B------:R-:W-:Y:S01]  /*bf80*/  F2FP.BF16.F32.PACK_AB R6, R186, R108 ;  /* 0x0000006cba06723e */ /* 0x000fe200000010ff */
[----:B------:R-:W-:Y:S01]  /*bf90*/  IMAD R3, R198, UR5, RZ ;  /* 0x00000005c6037c24 */ /* 0x000fe2000f8e02ff */
[----:B------:R-:W-:Y:S02]  /*bfa0*/  F2FP.BF16.F32.PACK_AB R7, R37, R45 ;  /* 0x0000002d2507723e */ /* 0x000fe400000010ff */
[----:B------:R-:W-:Y:S02]  /*bfb0*/  F2FP.BF16.F32.PACK_AB R76, R185, R112 ;  /* 0x00000070b94c723e */ /* 0x000fe400000010ff */
[----:B------:R-:W-:Y:S01]  /*bfc0*/  F2FP.BF16.F32.PACK_AB R77, R77, R85 ;  /* 0x000000554d4d723e */ /* 0x000fe200000010ff */
[----:B------:R0:W-:Y:S01]  /*bfd0*/  STSM.16.M88.4 [R134], R4 ;  /* 0x0000000486007844 */ /* 0x0001e20000000200 */
[----:B------:R-:W-:-:S02]  /*bfe0*/  F2FP.BF16.F32.PACK_AB R78, R184, R116 ;  /* 0x00000074b84e723e */ /* 0x000fc400000010ff */
[----:B------:R-:W-:Y:S02]  /*bff0*/  F2FP.BF16.F32.PACK_AB R79, R93, R101 ;  /* 0x000000655d4f723e */ /* 0x000fe400000010ff */
[----:B------:R-:W-:Y:S02]  /*c000*/  LEA R11, P3, R8, UR6, 0x2 ;  /* 0x00000006080b7c11 */ /* 0x000fe4000f8610ff */
[----:B------:R-:W-:Y:S01]  /*c010*/  F2FP.BF16.F32.PACK_AB R125, R121, R125 ;  /* 0x0000007d797d723e */ /* 0x000fe200000010ff */
[----:B------:R-:W-:Y:S01]  /*c020*/  STSM.16.M88.4 [R161], R76 ;  /* 0x0000004ca1007844 */ /* 0x000fe20000000200 */
[----:B------:R-:W-:Y:S02]  /*c030*/  F2FP.BF16.F32.PACK_AB R126, R133, R132 ;  /* 0x00000084857e723e */ /* 0x000fe400000010ff */
[----:B------:R-:W-:Y:S01]  /*c040*/  F2FP.BF16.F32.PACK_AB R127, R162, R163 ;  /* 0x000000a3a27f723e */ /* 0x000fe200000010ff */
[----:B------:R-:W-:Y:S01]  /*c050*/  SHFL.IDX PT, R24, R11, RZ, 0x1c1f ;  /* 0x001c1fff0b187589 */ /* 0x000fe200000e0000 */
[----:B------:R-:W-:-:S02]  /*c060*/  F2FP.BF16.F32.PACK_AB R136, R137, R136 ;  /* 0x000000888988723e */ /* 0x000fc400000010ff */
[----:B------:R-:W-:Y:S01]  /*c070*/  F2FP.BF16.F32.PACK_AB R137, R164, R165 ;  /* 0x000000a5a489723e */ /* 0x000fe200000010ff */
[----:B------:R-:W-:Y:S01]  /*c080*/  SHFL.IDX PT, R36, R11, 0x1, 0x1c1f ;  /* 0x003c1f000b247f89 */ /* 0x000fe200000e0000 */
[----:B0-----:R-:W-:Y:S02]  /*c090*/  F2FP.BF16.F32.PACK_AB R4, R183, R120 ;  /* 0x00000078b704723e */ /* 0x001fe400000010ff */
[----:B------:R-:W-:Y:S02]  /*c0a0*/  F2FP.BF16.F32.PACK_AB R5, R105, R109 ;  /* 0x0000006d6905723e */ /* 0x000fe400000010ff */
[----:B------:R-:W-:Y:S02]  /*c0b0*/  F2FP.BF16.F32.PACK_AB R6, R182, R124 ;  /* 0x0000007cb606723e */ /* 0x000fe400000010ff */
[----:B------:R-:W-:Y:S02]  /*c0c0*/  F2FP.BF16.F32.PACK_AB R7, R113, R117 ;  /* 0x000000757107723e */ /* 0x000fe400000010ff */
[----:B------:R-:W-:-:S02]  /*c0d0*/  F2FP.BF16.F32.PACK_AB R124, R129, R128 ;  /* 0x00000080817c723e */ /* 0x000fc400000010ff */
[----:B------:R-:W-:Y:S01]  /*c0e0*/  F2FP.BF16.F32.PACK_AB R138, R141, R140 ;  /* 0x0000008c8d8a723e */ /* 0x000fe200000010ff */
[----:B------:R-:W-:Y:S01]  /*c0f0*/  STSM.16.M88.4 [R160], R4 ;  /* 0x00000004a0007844 */ /* 0x000fe20000000200 */
[----:B------:R-:W-:Y:S02]  /*c100*/  F2FP.BF16.F32.PACK_AB R139, R166, R167 ;  /* 0x000000a7a68b723e */ /* 0x000fe400000010ff */
[----:B------:R-:W-:Y:S01]  /*c110*/  F2FP.BF16.F32.PACK_AB R144, R145, R144 ;  /* 0x000000909190723e */ /* 0x000fe200000010ff */
[----:B------:R-:W-:Y:S01]  /*c120*/  STSM.16.M88.4 [R27], R124 ;  /* 0x0000007c1b007844 */ /* 0x000fe20000000200 */
[----:B------:R-:W-:Y:S02]  /*c130*/  F2FP.BF16.F32.PACK_AB R145, R168, R169 ;  /* 0x000000a9a891723e */ /* 0x000fe400000010ff */
[----:B------:R-:W-:Y:S01]  /*c140*/  F2FP.BF16.F32.PACK_AB R146, R149, R148 ;  /* 0x000000949592723e */ /* 0x000fe200000010ff */
[----:B------:R0:W-:Y:S01]  /*c150*/  STSM.16.M88.4 [R26], R136 ;  /* 0x000000881a007844 */ /* 0x0001e20000000200 */
[----:B------:R-:W-:-:S02]  /*c160*/  F2FP.BF16.F32.PACK_AB R147, R170, R172 ;  /* 0x000000acaa93723e */ /* 0x000fc400000010ff */
[----:B------:R-:W-:Y:S02]  /*c170*/  LEA.HI.X R9, R8, UR7, R9, 0x2, P3 ;  /* 0x0000000708097c11 */ /* 0x000fe400098f1409 */
[----:B------:R-:W-:Y:S01]  /*c180*/  LOP3.LUT P0, RZ, R220, 0x3, RZ, 0xc0, !PT ;  /* 0x00000003dcff7812 */ /* 0x000fe2000780c0ff */
[----:B------:R1:W-:Y:S03]  /*c190*/  STSM.16.M88.4 [R17], R144 ;  /* 0x0000009011007844 */ /* 0x0003e60000000200 */
[-C--:B------:R-:W-:Y:S01]  /*c1a0*/  ISETP.GE.OR P1, PT, R12, R3.reuse, P0 ;  /* 0x000000030c00720c */ /* 0x080fe20000726670 */
[----:B------:R-:W2:Y:S01]  /*c1b0*/  SHFL.IDX PT, R25, R9, RZ, 0x1c1f ;  /* 0x001c1fff09197589 */ /* 0x000ea200000e0000 */
[----:B------:R-:W-:Y:S01]  /*c1c0*/  ISETP.GE.OR P0, PT, R10, R3, P0 ;  /* 0x000000030a00720c */ /* 0x000fe20000706670 */
[----:B------:R-:W-:Y:S08]  /*c1d0*/  BAR.SYNC.DEFER_BLOCKING 0x1, 0x100 ;  /* 0x0044000000007b1d */ /* 0x000ff00000010000 */
[----:B0-----:R-:W0:Y:S01]  /*c1e0*/  LDC.64 R26, c[0x0][0xae0] ;  /* 0x0002b800ff1a7b82 */ /* 0x001e220000000a00 */
[----:B------:R-:W3:Y:S07]  /*c1f0*/  SHFL.IDX PT, R37, R9, 0x1, 0x1c1f ;  /* 0x003c1f0009257f89 */ /* 0x000eee00000e0000 */
[----:B-1----:R-:W1:Y:S01]  /*c200*/  @P2 LDC R17, c[0x0][0xbec] ;  /* 0x0002fb00ff112b82 */ /* 0x002e620000000800 */
[----:B--2---:R-:W-:Y:S04]  /*c210*/  @!P1 ST.E desc[UR36][R24.64], R2 ;  /* 0x0000000218009985 */ /* 0x004fe8000c101924 */
[----:B---3--:R2:W-:Y:S04]  /*c220*/  @!P0 ST.E desc[UR36][R36.64], R0 ;  /* 0x0000000024008985 */ /* 0x0085e8000c101924 */
[----:B------:R3:W5:Y:S01]  /*c230*/  LD.E.128 R12, desc[UR36][R20.64] ;  /* 0x00000024140c7980 */ /* 0x000762000c101d00 */
[----:B------:R-:W-:-:S02]  /*c240*/  UIMAD UR5, UR11, UR8, URZ ;  /* 0x000000080b0572a4 */ /* 0x000fc4000f8e023f */
[----:B------:R-:W-:Y:S01]  /*c250*/  UIMAD.WIDE.U32 UR6, UR10, UR8, URZ ;  /* 0x000000080a0672a5 */ /* 0x000fe2000f8e003f */
[----:B------:R4:W5:Y:S01]  /*c260*/  LD.E.128 R8, desc[UR36][R28.64] ;  /* 0x000000241c087980 */ /* 0x000962000c101d00 */
[----:B--2---:R-:W-:-:S03]  /*c270*/  LEA R0, R213, R218, 0x5 ;  /* 0x000000dad5007211 */ /* 0x004fc600078e28ff */
[----:B------:R-:W5:Y:S01]  /*c280*/  LD.E.128 R32, desc[UR36][R32.64] ;  /* 0x0000002420207980 */ /* 0x000f62000c101d00 */
[----:B---3--:R-:W2:Y:S01]  /*c290*/  @P2 LDC R21, c[0x0][0xbf0] ;  /* 0x0002fc00ff152b82 */ /* 0x008ea20000000800 */
[----:B------:R-:W-:Y:S01]  /*c2a0*/  IMAD R2, R135, 0x80, R0 ;  /* 0x0000008087027824 */ /* 0x000fe200078e0200 */
[----:B------:R-:W-:Y:S01]  /*c2b0*/  UIMAD UR5, UR10, UR9, UR5 ;  /* 0x000000090a0572a4 */ /* 0x000fe2000f8e0205 */
[----:B------:R-:W5:Y:S02]  /*c2c0*/  LD.E.128 R52, desc[UR36][R52.64] ;  /* 0x0000002434347980 */ /* 0x000f64000c101d00 */
[----:B-1----:R-:W-:Y:S01]  /*c2d0*/  @P2 IMAD.HI.U32 R0, R2, R17, RZ ;  /* 0x0000001102002227 */ /* 0x002fe200078e00ff */
[----:B------:R-:W-:Y:S01]  /*c2e0*/  ULDC.64 UR8, c[0x0][0xaf0] ;  /* 0x0002bc0000087ab9 */ /* 0x000fe20000000a00 */
[----:B------:R-:W-:Y:S01]  /*c2f0*/  UIADD3 UR7, UR7, UR5, URZ ;  /* 0x0000000507077290 */ /* 0x000fe2000fffe03f */
[----:B------:R-:W5:Y:S01]  /*c300*/  LD.E.128 R56, desc[UR36][R56.64] ;  /* 0x0000002438387980 */ /* 0x000f62000c101d00 */
[----:B------:R-:W-:Y:S01]  /*c310*/  IMAD.MOV.U32 R17, RZ, RZ, R2 ;  /* 0x000000ffff117224 */ /* 0x000fe200078e0002 */
[----:B------:R-:W-:-:S02]  /*c320*/  UIMAD UR5, UR12, UR8, URZ ;  /* 0x000000080c0572a4 */ /* 0x000fc4000f8e023f */
[----:B------:R-:W-:Y:S01]  /*c330*/  UIMAD.WIDE.U32 UR6, UR14, UR8, UR6 ;  /* 0x000000080e0672a5 */ /* 0x000fe2000f8e0006 */
[----:B------:R-:W5:Y:S01]  /*c340*/  LD.E.128 R60, desc[UR36][R60.64] ;  /* 0x000000243c3c7980 */ /* 0x000f62000c101d00 */
[----:B------:R-:W-:-:S03]  /*c350*/  UIMAD UR5, UR14, UR9, UR5 ;  /* 0x000000090e0572a4 */ /* 0x000fc6000f8e0205 */
[----:B------:R-:W5:Y:S04]  /*c360*/  LD.E.128 R64, desc[UR36][R64.64] ;  /* 0x0000002440407980 */ /* 0x000f68000c101d00 */
[----:B------:R-:W5:Y:S01]  /*c370*/  LD.E.128 R68, desc[UR36][R68.64] ;  /* 0x0000002444447980 */ /* 0x000f62000c101d00 */
[----:B--2---:R-:W-:-:S03]  /*c380*/  @P2 SHF.R.U32.HI R17, RZ, R21, R0 ;  /* 0x00000015ff112219 */ /* 0x004fc60000011600 */
[----:B------:R4:W5:Y:S01]  /*c390*/  LD.E.128 R4, desc[UR36][R30.64] ;  /* 0x000000241e047980 */ /* 0x000962000c101d00 */
[--C-:B------:R-:W-:Y:S01]  /*c3a0*/  SHF.R.S32.HI R21, RZ, 0x1f, R17.reuse ;  /* 0x0000001fff157819 */ /* 0x100fe20000011411 */
[----:B------:R-:W-:Y:S01]  /*c3b0*/  IMAD.MOV R25, RZ, RZ, -R17 ;  /* 0x000000ffff197224 */ /* 0x000fe200078e0a11 */
[----:B------:R-:W-:Y:S01]  /*c3c0*/  UIADD3 UR7, UR7, UR5, URZ ;  /* 0x0000000507077290 */ /* 0x000fe2000fffe03f */
[----:B------:R-:W5:Y:S02]  /*c3d0*/  LD.E.128 R72, desc[UR36][R72.64] ;  /* 0x0000002448487980 */ /* 0x000f64000c101d00 */
[----:B0-----:R-:W-:Y:S01]  /*c3e0*/  IMAD R0, R21, R26, RZ ;  /* 0x0000001a15007224 */ /* 0x001fe200078e02ff */
[----:B------:R-:W-:Y:S01]  /*c3f0*/  R2UR UR9, R16 ;  /* 0x00000000100972ca */ /* 0x000fe200000e0000 */
[----:B------:R-:W-:Y:S01]  /*c400*/  IMAD R21, R198, R25, R2 ;  /* 0x00000019c6157224 */ /* 0x000fe200078e0202 */
[----:B------:R-:W5:Y:S01]  /*c410*/  LD.E.128 R104, desc[UR36][R106.64] ;  /* 0x000000246a687980 */ /* 0x000f62000c101d00 */
[----:B------:R-:W-:-:S02]  /*c420*/  IMAD R25, R17, R27, R0 ;  /* 0x0000001b11197224 */ /* 0x000fc400078e0200 */
[----:B------:R-:W-:Y:S01]  /*c430*/  IMAD.WIDE.U32 R16, R17, R26, UR6 ;  /* 0x0000000611107e25 */ /* 0x000fe2000f8e001a */
[----:B------:R-:W5:Y:S01]  /*c440*/  LD.E.128 R108, desc[UR36][R110.64] ;  /* 0x000000246e6c7980 */ /* 0x000f62000c101d00 */
[----:B------:R-:W-:Y:S01]  /*c450*/  SHF.R.S32.HI R0, RZ, 0x1f, R21 ;  /* 0x0000001fff007819 */ /* 0x000fe20000011415 */
[----:B------:R-:W-:Y:S02]  /*c460*/  ULDC.64 UR6, c[0x0][0xad8] ;  /* 0x0002b60000067ab9 */ /* 0x000fe40000000a00 */
[----:B------:R-:W5:Y:S04]  /*c470*/  LD.E.128 R112, desc[UR36][R114.64] ;  /* 0x0000002472707980 */ /* 0x000f68000c101d00 */
[----:B------:R-:W5:Y:S04]  /*c480*/  LD.E.128 R116, desc[UR36][R118.64] ;  /* 0x0000002476747980 */ /* 0x000f68000c101d00 */
[----:B------:R-:W5:Y:S04]  /*c490*/  LD.E.128 R120, desc[UR36][R122.64] ;  /* 0x000000247a787980 */ /* 0x000f68000c101d00 */
[----:B------:R-:W5:Y:S01]  /*c4a0*/  LD.E.128 R128, desc[UR36][R130.64] ;  /* 0x0000002482807980 */ /* 0x000f62000c101d00 */
[----:B------:R-:W-:Y:S01]  /*c4b0*/  IADD3 R17, R17, R25, RZ ;  /* 0x0000001911117210 */ /* 0x000fe20007ffe0ff */
[----:B------:R-:W-:Y:S01]  /*c4c0*/  @!PT LDS RZ, [RZ] ;  /* 0x00000000fffff984 */ /* 0x000fe20000000800 */
[----:B------:R-:W-:Y:S01]  /*c4d0*/  @!PT LDS RZ, [RZ] ;  /* 0x00000000fffff984 */ /* 0x000fe20000000800 */
[----:B------:R-:W-:Y:S01]  /*c4e0*/  @!PT LDS RZ, [RZ] ;  /* 0x00000000fffff984 */ /* 0x000fe20000000800 */
[----:B------:R-:W-:Y:S01]  /*c4f0*/  @!PT LDS RZ, [RZ] ;  /* 0x00000000fffff984 */ /* 0x000fe20000000800 */
[----:B------:R0:W-:Y:S06]  /*c500*/  MEMBAR.ALL.CTA ;  /* 0x0000000000007992 */ /* 0x0001ec0000008000 */
[----:B0-----:R-:W0:Y:S01]  /*c510*/  FENCE.VIEW.ASYNC.S ;  /* 0x00000000000073c6 */ /* 0x001e220000000000 */
[----:B------:R-:W-:Y:S01]  /*c520*/  R2UR UR10, R214 ;  /* 0x00000000d60a72ca */ /* 0x000fe200000e0000 */
[----:B------:R-:W-:Y:S01]  /*c530*/  IMAD R2, R0, UR6, RZ ;  /* 0x0000000600027c24 */ /* 0x000fe2000f8e02ff */
[----:B------:R-:W-:Y:S01]  /*c540*/  UIADD3 UR38, UR38, 0x1, URZ ;  /* 0x0000000126267890 */ /* 0x000fe2000fffe03f */
[----:B------:R-:W-:-:S02]  /*c550*/  IMAD R18, R135, 0x80, R218 ;  /* 0x0000008087127824 */ /* 0x000fc400078e02da */
[C---:B------:R-:W-:Y:S01]  /*c560*/  IMAD.WIDE.U32 R16, R21.reuse, UR6, R16 ;  /* 0x0000000615107c25 */ /* 0x040fe2000f8e0010 */
[----:B------:R-:W-:Y:S02]  /*c570*/  UISETP.NE.AND UP0, UPT, UR38, 0x2, UPT ;  /* 0x000000022600788c */ /* 0x000fe4000bf05270 */
[----:B------:R-:W-:Y:S01]  /*c580*/  UIADD3 UR4, UR4, 0x38820, URZ ;  /* 0x0003882004047890 */ /* 0x000fe2000fffe03f */
[----:B------:R-:W-:Y:S01]  /*c590*/  IMAD R25, R21, UR7, R2 ;  /* 0x0000000715197c24 */ /* 0x000fe2000f8e0202 */
[----:B------:R-:W-:Y:S01]  /*c5a0*/  ULDC.64 UR6, c[0x0][0xa80] ;  /* 0x0002a00000067ab9 */ /* 0x000fe20000000a00 */
[----:B------:R-:W-:Y:S02]  /*c5b0*/  ISETP.GE.AND P2, PT, R18, R3, PT ;  /* 0x000000031200720c */ /* 0x000fe40003f46270 */
[----:B------:R-:W-:Y:S01]  /*c5c0*/  LEA R2, P3, R16, UR6, 0x1 ;  /* 0x0000000610027c11 */ /* 0x000fe2000f8608ff */
[----:B------:R-:W-:Y:S01]  /*c5d0*/  USEL UR6, URZ, 0x1, UP0 ;  /* 0x000000013f067887 */ /* 0x000fe20008000000 */
[----:B------:R-:W-:Y:S01]  /*c5e0*/  IADD3 R17, R17, R25, RZ ;  /* 0x0000001911117210 */ /* 0x000fe20007ffe0ff */
[----:B------:R-:W-:Y:S01]  /*c5f0*/  UPRMT UR4, URZ, 0x654, UR4 ;  /* 0x000006543f047896 */ /* 0x000fe20008000004 */
[----:B------:R-:W-:Y:S01]  /*c600*/  VIADD R0, R18, 0x20 ;  /* 0x0000002012007836 */ /* 0x000fe20000000000 */
[----:B------:R-:W-:Y:S01]  /*c610*/  ULDC UR5, c[0x0][0xc] ;  /* 0x0000030000057ab9 */ /* 0x000fe20000000800 */
[----:B------:R-:W-:Y:S01]  /*c620*/  ULOP3.LUT UR9, UR9, UR6, URZ, 0x3c, !UPT ;  /* 0x0000000609097292 */ /* 0x000fe2000f8e3c3f */
[----:B------:R-:W-:Y:S01]  /*c630*/  LEA.HI.X R17, R16, UR7, R17, 0x1, P3 ;  /* 0x0000000710117c11 */ /* 0x000fe200098f0c11 */
[----:B------:R-:W-:Y:S01]  /*c640*/  UIADD3 UR10, UR5, UR10, URZ ;  /* 0x0000000a050a7290 */ /* 0x000fe2000fffe03f */
[-C--:B------:R-:W-:Y:S01]  /*c650*/  ISETP.GE.AND P1, PT, R0, R3.reuse, PT ;  /* 0x000000030000720c */ /* 0x080fe20003f26270 */
[----:B------:R-:W-:Y:S01]  /*c660*/  VIADD R0, R18, 0x40 ;  /* 0x0000004012007836 */ /* 0x000fe20000000000 */
[----:B------:R-:W-:Y:S01]  /*c670*/  USEL UR38, UR38, URZ, UP0 ;  /* 0x0000003f26267287 */ /* 0x000fe20008000000 */
[----:B0-----:R4:W0:Y:S01]  /*c680*/  SHFL.IDX PT, R24, R2, RZ, 0x181f ;  /* 0x00181fff02187589 */ /* 0x00182200000e0000 */
[----:B------:R-:W-:Y:S01]  /*c690*/  IMAD.U32 R16, RZ, RZ, UR9 ;  /* 0x00000009ff107e24 */ /* 0x000fe2000f8e00ff */
[----:B------:R-:W-:Y:S01]  /*c6a0*/  SYNCS.ARRIVE.TRANS64.RED.A1T0 RZ, [UR4], RZ ;  /* 0x000000ffffff79a7 */ /* 0x000fe20008100404 */
[----:B------:R-:W-:Y:S01]  /*c6b0*/  IMAD.U32 R214, RZ, RZ, UR10 ;  /* 0x0000000affd67e24 */ /* 0x000fe2000f8e00ff */
[----:B------:R4:W1:Y:S01]  /*c6c0*/  SHFL.IDX PT, R25, R17, RZ, 0x181f ;  /* 0x00181fff11197589 */ /* 0x00086200000e0000 */
[----:B------:R-:W-:Y:S01]  /*c6d0*/  BSSY B0, `(.L_x_31) ;  /* 0x0000015000007945 */ /* 0x000fe20003800000 */
[----:B------:R-:W-:-:S02]  /*c6e0*/  ISETP.GE.AND P0, PT, R0, R3, PT ;  /* 0x000000030000720c */ /* 0x000fc40003f06270 */
[----:B------:R-:W-:Y:S02]  /*c6f0*/  SHF.R.S32.HI R200, RZ, 0x1f, R23 ;  /* 0x0000001fffc87819 */ /* 0x000fe40000011417 */
[----:B------:R-:W-:Y:S01]  /*c700*/  SHF.R.S32.HI R201, RZ, 0x1f, R212 ;  /* 0x0000001fffc97819 */ /* 0x000fe200000114d4 */
[----:B------:R-:W-:Y:S08]  /*c710*/  @P2 BRA `(.L_x_32) ;  /* 0x0000000000402947 */ /* 0x000ff00003800000 */
[----:B------:R-:W-:Y:S02]  /*c720*/  ULDC UR4, c[0x0][0xac8] ;  /* 0x0002b20000047ab9 */ /* 0x000fe40000000800 */
[----:B------:R-:W-:Y:S02]  /*c730*/  ISETP.GE.AND P4, PT, R212, UR4, PT ;  /* 0x00000004d4007c0c */ /* 0x000fe4000bf86270 */
[----:B------:R-:W-:Y:S02]  /*c740*/  ISETP.GE.AND P3, PT, R23, UR4, PT ;  /* 0x0000000417007c0c */ /* 0x000fe4000bf66270 */
[----:B------:R-:W-:Y:S02]  /*c750*/  ISETP.GE.AND P2, PT, R22, UR4, PT ;  /* 0x0000000416007c0c */ /* 0x000fe4000bf46270 */
[----:B------:R-:W-:-:S07]  /*c760*/  ISETP.GE.AND P5, PT, R19, UR4, PT ;  /* 0x0000000413007c0c */ /* 0x000fce000bfa6270 */
[----:B0-----:R-:W-:-:S04]  /*c770*/  @!P4 LEA R26, P6, R212, R24, 0x1 ;  /* 0x00000018d41ac211 */ /* 0x001fc800078c08ff */
[----:B-1----:R-:W-:Y:S02]  /*c780*/  @!P4 LEA.HI.X R27, R212, R25, R201, 0x1, P6 ;  /* 0x00000019d41bc211 */ /* 0x002fe400030f0cc9 */
[----:B----4-:R-:W-:Y:S01]  /*c790*/  @!P3 LEA R28, P6, R23, R24, 0x1 ;  /* 0x00000018171cb211 */ /* 0x010fe200078c08ff */
[----:B------:R-:W-:-:S03]  /*c7a0*/  @!P5 IMAD.WIDE R20, R19, 0x2, R24 ;  /* 0x000000021314d825 */ /* 0x000fc600078e0218 */
[-C--:B------:R-:W-:Y:S02]  /*c7b0*/  @!P3 LEA.HI.X R29, R23, R25.reuse, R200, 0x1, P6 ;  /* 0x00000019171db211 */ /* 0x080fe400030f0cc8 */
[C---:B------:R-:W-:Y:S01]  /*c7c0*/  @!P2 LEA R30, P6, R22.reuse, R24, 0x1 ;  /* 0x00000018161ea211 */ /* 0x040fe200078c08ff */
[----:B-----5:R2:W-:Y:S03]  /*c7d0*/  @!P5 ST.E.128 desc[UR36][R20.64], R8 ;  /* 0x000000081400d985 */ /* 0x0205e6000c101d24 */
[----:B------:R-:W-:Y:S01]  /*c7e0*/  @!P2 LEA.HI.X R31, R22, R25, R227, 0x1, P6 ;  /* 0x00000019161fa211 */ /* 0x000fe200030f0ce3 */
[----:B------:R2:W-:Y:S04]  /*c7f0*/  @!P4 ST.E.128 desc[UR36][R26.64], R56 ;  /* 0x000000381a00c985 */ /* 0x0005e8000c101d24 */
[----:B------:R2:W-:Y:S04]  /*c800*/  @!P3 ST.E.128 desc[UR36][R28.64], R4 ;  /* 0x000000041c00b985 */ /* 0x0005e8000c101d24 */
[----:B------:R2:W-:Y:S02]  /*c810*/  @!P2 ST.E.128 desc[UR36][R30.64], R112 ;  /* 0x000000701e00a985 */ /* 0x0005e4000c101d24 */
.L_x_32:
[----:B------:R-:W-:Y:S05]  /*c820*/  BSYNC B0 ;  /* 0x0000000000007941 */ /* 0x000fea0003800000 */
.L_x_31:
[----:B--2--5:R2:W3:Y:S01]  /*c830*/  SHFL.IDX PT, R7, R17, 0x1, 0x181f ;  /* 0x00381f0011077f89 */ /* 0x0244e200000e0000 */
[----:B------:R-:W-:Y:S03]  /*c840*/  BSSY B0, `(.L_x_33) ;  /* 0x0000013000007945 */ /* 0x000fe60003800000 */
[----:B------:R2:W0:Y:S01]  /*c850*/  SHFL.IDX PT, R6, R2, 0x1, 0x181f ;  /* 0x00381f0002067f89 */ /* 0x00042200000e0000 */
[----:B------:R-:W-:Y:S05]  /*c860*/  @P1 BRA `(.L_x_34) ;  /* 0x0000000000401947 */ /* 0x000fea0003800000 */
[----:B------:R-:W-:Y:S02]  /*c870*/  ULDC UR4, c[0x0][0xac8] ;  /* 0x0002b20000047ab9 */ /* 0x000fe40000000800 */
[----:B------:R-:W-:Y:S02]  /*c880*/  ISETP.GE.AND P3, PT, R212, UR4, PT ;  /* 0x00000004d4007c0c */ /* 0x000fe4000bf66270 */
[----:B------:R-:W-:Y:S02]  /*c890*/  ISETP.GE.AND P2, PT, R23, UR4, PT ;  /* 0x0000000417007c0c */ /* 0x000fe4000bf46270 */
[----:B------:R-:W-:Y:S02]  /*c8a0*/  ISETP.GE.AND P1, PT, R22, UR4, PT ;  /* 0x0000000416007c0c */ /* 0x000fe4000bf26270 */
[----:B------:R-:W-:-:S07]  /*c8b0*/  ISETP.GE.AND P4, PT, R19, UR4, PT ;  /* 0x0000000413007c0c */ /* 0x000fce000bf86270 */
[CC--:B0-----:R-:W-:Y:S02]  /*c8c0*/  @!P3 LEA R8, P6, R212.reuse, R6.reuse, 0x1 ;  /* 0x00000006d408b211 */ /* 0x0c1fe400078c08ff */
[-C--:B------:R-:W-:Y:S02]  /*c8d0*/  @!P2 LEA R10, P5, R23, R6.reuse, 0x1 ;  /* 0x00000006170aa211 */ /* 0x080fe400078a08ff */
[-C--:B---3--:R-:W-:Y:S02]  /*c8e0*/  @!P3 LEA.HI.X R9, R212, R7.reuse, R201, 0x1, P6 ;  /* 0x00000007d409b211 */ /* 0x088fe400030f0cc9 */
[C---:B------:R-:W-:Y:S01]  /*c8f0*/  @!P1 LEA R20, P6, R22.reuse, R6, 0x1 ;  /* 0x0000000616149211 */ /* 0x040fe200078c08ff */
[----:B------:R-:W-:Y:S01]  /*c900*/  @!P4 IMAD.WIDE R4, R19, 0x2, R6 ;  /* 0x000000021304c825 */ /* 0x000fe200078e0206 */
[-C--:B------:R-:W-:Y:S02]  /*c910*/  @!P2 LEA.HI.X R11, R23, R7.reuse, R200, 0x1, P5 ;  /* 0x00000007170ba211 */ /* 0x080fe400028f0cc8 */
[----:B------:R-:W-:-:S02]  /*c920*/  @!P1 LEA.HI.X R21, R22, R7, R227, 0x1, P6 ;  /* 0x0000000716159211 */ /* 0x000fc400030f0ce3 */
[----:B------:R0:W-:Y:S04]  /*c930*/  @!P4 ST.E.128 desc[UR36][R4.64], R12 ;  /* 0x0000000c0400c985 */ /* 0x0001e8000c101d24 */
[----:B------:R0:W-:Y:S04]  /*c940*/  @!P3 ST.E.128 desc[UR36][R8.64], R60 ;  /* 0x0000003c0800b985 */ /* 0x0001e8000c101d24 */
[----:B------:R0:W-:Y:S04]  /*c950*/  @!P2 ST.E.128 desc[UR36][R10.64], R72 ;  /* 0x000000480a00a985 */ /* 0x0001e8000c101d24 */
[----:B------:R0:W-:Y:S02]  /*c960*/  @!P1 ST.E.128 desc[UR36][R20.64], R116 ;  /* 0x0000007414009985 */ /* 0x0001e4000c101d24 */
.L_x_34:
[----:B------:R-:W-:Y:S05]  /*c970*/  BSYNC B0 ;  /* 0x0000000000007941 */ /* 0x000fea0003800000 */
.L_x_33:
[----:B---3--:R3:W1:Y:S01]  /*c980*/  SHFL.IDX PT, R7, R17, 0x2, 0x181f ;  /* 0x00581f0011077f89 */ /* 0x00866200000e0000 */
[----:B------:R-:W-:Y:S03]  /*c990*/  BSSY B0, `(.L_x_35) ;  /* 0x0000013000007945 */ /* 0x000fe60003800000 */
[----:B0-----:R3:W0:Y:S01]  /*c9a0*/  SHFL.IDX PT, R6, R2, 0x2, 0x181f ;  /* 0x00581f0002067f89 */ /* 0x00162200000e0000 */
[----:B------:R-:W-:Y:S05]  /*c9b0*/  @P0 BRA `(.L_x_36) ;  /* 0x0000000000400947 */ /* 0x000fea0003800000 */
[----:B------:R-:W-:Y:S02]  /*c9c0*/  ULDC UR4, c[0x0][0xac8] ;  /* 0x0002b20000047ab9 */ /* 0x000fe40000000800 */
[----:B------:R-:W-:Y:S02]  /*c9d0*/  ISETP.GE.AND P4, PT, R212, UR4, PT ;  /* 0x00000004d4007c0c */ /* 0x000fe4000bf86270 */
[----:B------:R-:W-:Y:S02]  /*c9e0*/  ISETP.GE.AND P5, PT, R23, UR4, PT ;  /* 0x0000000417007c0c */ /* 0x000fe4000bfa6270 */
[----:B------:R-:W-:Y:S02]  /*c9f0*/  ISETP.GE.AND P6, PT, R22, UR4, PT ;  /* 0x0000000416007c0c */ /* 0x000fe4000bfc6270 */
[----:B------:R-:W-:-:S07]  /*ca00*/  ISETP.GE.AND P3, PT, R19, UR4, PT ;  /* 0x0000000413007c0c */ /* 0x000fce000bf66270 */
[-C--:B0-----:R-:W-:Y:S02]  /*ca10*/  @!P4 LEA R8, P0, R212, R6.reuse, 0x1 ;  /* 0x00000006d408c211 */ /* 0x081fe400078008ff */
[-C--:B------:R-:W-:Y:S02]  /*ca20*/  @!P5 LEA R10, P1, R23, R6.reuse, 0x1 ;  /* 0x00000006170ad211 */ /* 0x080fe400078208ff */
[----:B------:R-:W-:Y:S02]  /*ca30*/  @!P6 LEA R12, P2, R22, R6, 0x1 ;  /* 0x00000006160ce211 */ /* 0x000fe400078408ff */
[----:B-1----:R-:W-:Y:S01]  /*ca40*/  @!P3 IMAD.WIDE R4, R19, 0x2, R6 ;  /* 0x000000021304b825 */ /* 0x002fe200078e0206 */
[-C--:B------:R-:W-:Y:S02]  /*ca50*/  @!P4 LEA.HI.X R9, R212, R7.reuse, R201, 0x1, P0 ;  /* 0x00000007d409c211 */ /* 0x080fe400000f0cc9 */
[-C--:B------:R-:W-:Y:S02]  /*ca60*/  @!P5 LEA.HI.X R11, R23, R7.reuse, R200, 0x1, P1 ;  /* 0x00000007170bd211 */ /* 0x080fe400008f0cc8 */
[----:B------:R-:W-:Y:S01]  /*ca70*/  @!P6 LEA.HI.X R13, R22, R7, R227, 0x1, P2 ;  /* 0x00000007160de211 */ /* 0x000fe200010f0ce3 */
[----:B------:R0:W-:Y:S04]  /*ca80*/  @!P3 ST.E.128 desc[UR36][R4.64], R32 ;  /* 0x000000200400b985 */ /* 0x0001e8000c101d24 */
[----:B------:R0:W-:Y:S04]  /*ca90*/  @!P4 ST.E.128 desc[UR36][R8.64], R64 ;  /* 0x000000400800c985 */ /* 0x0001e8000c101d24 */
[----:B------:R0:W-:Y:S04]  /*caa0*/  @!P5 ST.E.128 desc[UR36][R10.64], R104 ;  /* 0x000000680a00d985 */ /* 0x0001e8000c101d24 */
[----:B------:R0:W-:Y:S02]  /*cab0*/  @!P6 ST.E.128 desc[UR36][R12.64], R120 ;  /* 0x000000780c00e985 */ /* 0x0001e4000c101d24 */
.L_x_36:
[----:B------:R-:W-:Y:S05]  /*cac0*/  BSYNC B0 ;  /* 0x0000000000007941 */ /* 0x000fea0003800000 */
.L_x_35:
[----:B------:R-:W-:Y:S01]  /*cad0*/  R2UR UR4, R219 ;  /* 0x00000000db0472ca */ /* 0x000fe200000e0000 */
[----:B0-----:R0:W0:Y:S01]  /*cae0*/  SHFL.IDX PT, R5, R17, 0x3, 0x181f ;  /* 0x00781f0011057f89 */ /* 0x00102200000e0000 */
[----:B------:R-:W-:Y:S01]  /*caf0*/  IADD3 R0, R18, 0x60, RZ ;  /* 0x0000006012007810 */ /* 0x000fe20007ffe0ff */
[----:B------:R-:W-:Y:S02]  /*cb00*/  BSSY B0, `(.L_x_37) ;  /* 0x0000016000007945 */ /* 0x000fe40003800000 */
[----:B------:R0:W0:Y:S01]  /*cb10*/  SHFL.IDX PT, R4, R2, 0x3, 0x181f ;  /* 0x00781f0002047f89 */ /* 0x00002200000e0000 */
[----:B------:R-:W-:-:S07]  /*cb20*/  ISETP.GE.AND P0, PT, R0, R3, PT ;  /* 0x000000030000720c */ /* 0x000fce0003f06270 */
[----:B------:R-:W-:-:S06]  /*cb30*/  UIADD3 UR4, UR4, 0x1, URZ ;  /* 0x0000000104047890 */ /* 0x000fcc000fffe03f */
[----:B------:R-:W-:Y:S01]  /*cb40*/  IMAD.U32 R219, RZ, RZ, UR4 ;  /* 0x00000004ffdb7e24 */ /* 0x000fe2000f8e00ff */
[----:B------:R-:W-:Y:S06]  /*cb50*/  @P0 BRA `(.L_x_38) ;  /* 0x0000000000400947 */ /* 0x000fec0003800000 */
        /* <DEDUP_REMOVED lines=8> */
[----:B--234-:R-:W-:Y:S01]  /*cbe0*/  @!P3 IMAD.WIDE R2, R19, 0x2, R4 ;  /* 0x000000021302b825 */ /* 0x01cfe200078e0204 */
[-C--:B-1----:R-:W-:Y:S02]  /*cbf0*/  @!P4 LEA.HI.X R7, R212, R5.reuse, R201, 0x1, P0 ;  /* 0x00000005d407c211 */ /* 0x082fe400000f0cc9 */
[-C--:B------:R-:W-:Y:S02]  /*cc00*/  @!P5 LEA.HI.X R9, R23, R5.reuse, R200, 0x1, P1 ;  /* 0x000000051709d211 */ /* 0x080fe400008f0cc8 */
[----:B------:R-:W-:Y:S01]  /*cc10*/  @!P6 LEA.HI.X R11, R22, R5, R227, 0x1, P2 ;  /* 0x00000005160be211 */ /* 0x000fe200010f0ce3 */
[----:B------:R0:W-:Y:S04]  /*cc20*/  @!P3 ST.E.128 desc[UR36][R2.64], R52 ;  /* 0x000000340200b985 */ /* 0x0001e8000c101d24 */
[----:B------:R0:W-:Y:S04]  /*cc30*/  @!P4 ST.E.128 desc[UR36][R6.64], R68 ;  /* 0x000000440600c985 */ /* 0x0001e8000c101d24 */
[----:B------:R0:W-:Y:S04]  /*cc40*/  @!P5 ST.E.128 desc[UR36][R8.64], R108 ;  /* 0x0000006c0800d985 */ /* 0x0001e8000c101d24 */
[----:B------:R0:W-:Y:S02]  /*cc50*/  @!P6 ST.E.128 desc[UR36][R10.64], R128 ;  /* 0x000000800a00e985 */ /* 0x0001e4000c101d24 */
.L_x_38:
[----:B------:R-:W-:Y:S05]  /*cc60*/  BSYNC B0 ;  /* 0x0000000000007941 */ /* 0x000fea0003800000 */
.L_x_37:
[----:B------:R-:W5:Y:S01]  /*cc70*/  LDC R0, c[0x0][0xc34] ;  /* 0x00030d00ff007b82 */ /* 0x000f620000000800 */
[----:B------:R-:W-:-:S13]  /*cc80*/  R2UR UR4, R214 ;  /* 0x00000000d60472ca */ /* 0x000fda00000e0000 */
[----:B-----5:R-:W-:-:S13]  /*cc90*/  ISETP.LE.AND P0, PT, R0, UR4, PT ;  /* 0x0000000400007c0c */ /* 0x020fda000bf03270 */
[----:B------:R-:W-:Y:S05]  /*cca0*/  @!P0 BRA `(.L_x_39) ;  /* 0xffffff4000248947 */ /* 0x000fea000383ffff */
[----:B------:R-:W-:Y:S05]  /*ccb0*/  EXIT ;  /* 0x000000000000794d */ /* 0x000fea0003800000 */
.L_x_5:
[----:B------:R-:W-:-:S08]  /*ccc0*/  NOP ;  /* 0x0000000000007918 */ /* 0x000fd00000000000 */
[----:B0-----:R-:W0:-:S00]  /*ccd0*/  USETMAXREG.DEALLOC.CTAPOOL 0x28 ;  /* 0x00000028000079c8 */ /* 0x001e0000080e0500 */
[----:B------:R-:W1:Y:S01]  /*cce0*/  S2UR UR9, SR_CTAID.X ;  /* 0x00000000000979c3 */ /* 0x000e620000002500 */
[----:B0-----:R-:W-:Y:S01]  /*ccf0*/  IMAD.MOV.U32 R25, RZ, RZ, 0x1 ;  /* 0x00000001ff197424 */ /* 0x001fe200078e00ff */
[----:B------:R-:W-:Y:S01]  /*cd00*/  MOV R22, RZ ;  /* 0x000000ff00167202 */ /* 0x000fe20000000f00 */
[----:B------:R-:W-:-:S05]  /*cd10*/  IMAD.MOV.U32 R0, RZ, RZ, 0x1 ;  /* 0x00000001ff007424 */ /* 0x000fca00078e00ff */
[----:B------:R-:W1:Y:S02]  /*cd20*/  LDC R2, c[0x0][0xc34] ;  /* 0x00030d00ff027b82 */ /* 0x000e640000000800 */
[----:B-1----:R-:W-:-:S13]  /*cd30*/  ISETP.LE.AND P0, PT, R2, UR9, PT ;  /* 0x0000000902007c0c */ /* 0x002fda000bf03270 */
[----:B------:R-:W-:Y:S05]  /*cd40*/  @P0 BRA `(.L_x_40) ;  /* 0x0000003400c40947 */ /* 0x000fea0003800000 */
[----:B------:R-:W2:Y:S01]  /*cd50*/  LDL R3, [R1+0xc] ;  /* 0x00000c0001037983 */ /* 0x000ea20000100800 */
[----:B------:R-:W-:Y:S01]  /*cd60*/  IMAD.SHL.U32 R26, R27, 0x8, RZ ;  /* 0x000000081b1a7824 */ /* 0x000fe200078e00ff */
[----:B------:R-:W-:Y:S01]  /*cd70*/  ULDC.64 UR6, c[0x0][0x2f0] ;  /* 0x0000bc0000067ab9 */ /* 0x000fe20000000a00 */
[----:B------:R-:W-:Y:S01]  /*cd80*/  ULDC.64 UR4, c[0x0][0x418] ;  /* 0x0001060000047ab9 */ /* 0x000fe20000000a00 */
[----:B------:R-:W-:Y:S01]  /*cd90*/  ULDC UR8, c[0x0][0x2b8] ;  /* 0x0000ae0000087ab9 */ /* 0x000fe20000000800 */
[----:B------:R-:W-:Y:S01]  /*cda0*/  UISETP.NE.U32.AND UP0, UPT, UR4, URZ, UPT ;  /* 0x0000003f0400728c */ /* 0x000fe2000bf05070 */
[C---:B------:R-:W-:Y:S01]  /*cdb0*/  LOP3.LUT R0, R26.reuse, 0x1f8, RZ, 0xc0, !PT ;  /* 0x000001f81a007812 */ /* 0x040fe200078ec0ff */
[----:B------:R-:W-:Y:S01]  /*cdc0*/  UMOV UR39, 0x400 ;  /* 0x0000040000277882 */ /* 0x000fe20000000000 */
[----:B------:R-:W-:Y:S01]  /*cdd0*/  LOP3.LUT R37, R26, 0x38, RZ, 0xc0, !PT ;  /* 0x000000381a257812 */ /* 0x000fe200078ec0ff */
[----:B------:R-:W-:Y:S01]  /*cde0*/  UISETP.NE.AND.EX UP0, UPT, UR5, URZ, UPT, UP0 ;  /* 0x0000003f0500728c */ /* 0x000fe2000bf05300 */
[----:B------:R-:W-:Y:S01]  /*cdf0*/  LOP3.LUT R16, R16, 0xfffffffb, RZ, 0xc0, !PT ;  /* 0xfffffffb10107812 */ /* 0x000fe200078ec0ff */
[----:B------:R-:W-:Y:S01]  /*ce00*/  ULDC UR4, c[0x0][0x424] ;  /* 0x0001090000047ab9 */ /* 0x000fe20000000800 */
[----:B------:R-:W-:Y:S01]  /*ce10*/  SHF.R.U32.HI R34, RZ, 0x3, R27 ;  /* 0x00000003ff227819 */ /* 0x000fe2000001161b */
[----:B------:R-:W-:Y:S01]  /*ce20*/  USEL UR4, UR4, 0x1, UP0 ;  /* 0x0000000104047887 */ /* 0x000fe20008000000 */
[----:B------:R-:W-:Y:S01]  /*ce30*/  STL [R1], RZ ;  /* 0x000000ff01007387 */ /* 0x000fe20000100800 */
[----:B------:R-:W-:Y:S01]  /*ce40*/  IMAD.U32 R36, RZ, RZ, UR9 ;  /* 0x00000009ff247e24 */ /* 0x000fe2000f8e00ff */
[----:B------:R-:W-:Y:S01]  /*ce50*/  LOP3.LUT R34, R34, 0xf, RZ, 0xc0, !PT ;  /* 0x0000000f22227812 */ /* 0x000fe200078ec0ff */
[----:B------:R-:W-:Y:S01]  /*ce60*/  UIMAD UR38, UR4, UR6, URZ ;  /* 0x00000006042672a4 */ /* 0x000fe2000f8e023f */
[----:B------:R-:W0:Y:S01]  /*ce70*/  S2UR UR6, SR_CgaCtaId ;  /* 0x00000000000679c3 */ /* 0x000e220000008800 */
[----:B------:R-:W-:Y:S01]  /*ce80*/  MOV R25, 0x1 ;  /* 0x0000000100197802 */ /* 0x000fe20000000f00 */
[----:B------:R-:W-:Y:S01]  /*ce90*/  IMAD.MOV.U32 R22, RZ, RZ, RZ ;  /* 0x000000ffff167224 */ /* 0x000fe200078e00ff */
[----:B------:R-:W-:Y:S01]  /*cea0*/  UIADD3 UR4, UR38, 0x4f, URZ ;  /* 0x0000004f26047890 */ /* 0x000fe2000fffe03f */
[----:B------:R-:W-:Y:S01]  /*ceb0*/  ULDC UR40, c[0x0][0x448] ;  /* 0x0001120000287ab9 */ /* 0x000fe20000000800 */
[----:B------:R-:W-:-:S02]  /*cec0*/  ULDC UR43, c[0x0][0xc] ;  /* 0x00000300002b7ab9 */ /* 0x000fc40000000800 */
[----:B------:R-:W-:-:S04]  /*ced0*/  UIMAD.WIDE UR4, UR4, 0x66666667, URZ ;  /* 0x66666667040478a5 */ /* 0x000fc8000f8e023f */
[----:B------:R-:W-:-:S04]  /*cee0*/  USHF.R.U32.HI UR4, URZ, 0x1f, UR5 ;  /* 0x0000001f3f047899 */ /* 0x000fc80008011605 */
[----:B------:R-:W-:-:S03]  /*cef0*/  ULEA.HI.SX32 UR5, UR5, UR4, 0x1b ;  /* 0x0000000405057291 */ /* 0x000fc6000f8fda3f */
[----:B------:R-:W-:Y:S01]  /*cf00*/  ULDC UR4, c[0x0][0x288] ;  /* 0x0000a20000047ab9 */ /* 0x000fe20000000800 */
[----:B------:R-:W-:Y:S02]  /*cf10*/  UIADD3 UR44, UR5, -0x1, URZ ;  /* 0xffffffff052c7890 */ /* 0x000fe4000fffe03f */
[----:B------:R-:W-:Y:S02]  /*cf20*/  UIMAD UR40, UR40, UR4, URZ ;  /* 0x00000004282872a4 */ /* 0x000fe4000f8e023f */
[----:B------:R-:W-:Y:S02]  /*cf30*/  UIADD3 UR41, UR5, -0x2, URZ ;  /* 0xfffffffe05297890 */ /* 0x000fe4000fffe03f */
[----:B0-----:R-:W-:Y:S02]  /*cf40*/  ULEA UR39, UR6, UR39, 0x18 ;  /* 0x0000002706277291 */ /* 0x001fe4000f8ec03f */
[----:B------:R-:W-:-:S06]  /*cf50*/  UIMAD UR6, UR44, -0x50, UR38 ;  /* 0xffffffb02c0678a4 */ /* 0x000fcc000f8e0226 */
[----:B------:R-:W-:Y:S02]  /*cf60*/  IADD3 R33, -R34, UR6, RZ ;  /* 0x0000000622217c10 */ /* 0x000fe4000fffe1ff */
[----:B--2---:R-:W-:Y:S02]  /*cf70*/  R2UR UR10, R3 ;  /* 0x00000000030a72ca */ /* 0x004fe400000e0000 */
[----:B------:R-:W-:Y:S02]  /*cf80*/  LOP3.LUT R3, R0, 0x38, R27, 0x78, !PT ;  /* 0x0000003800037812 */ /* 0x000fe400078e781b */
[----:B------:R-:W-:Y:S02]  /*cf90*/  LOP3.LUT R0, R37, 0x40, RZ, 0xfc, !PT ;  /* 0x0000004025007812 */ /* 0x000fe400078efcff */
[----:B------:R-:W-:Y:S02]  /*cfa0*/  SHF.L.U32 R27, R27, 0x4, RZ ;  /* 0x000000041b1b7819 */ /* 0x000fe400000006ff */
[----:B------:R-:W-:-:S02]  /*cfb0*/  ISETP.GE.AND P2, PT, R0, UR7, PT ;  /* 0x0000000700007c0c */ /* 0x000fc4000bf46270 */
[C---:B------:R-:W-:Y:S02]  /*cfc0*/  ISETP.GE.AND P1, PT, R0.reuse, UR8, PT ;  /* 0x0000000800007c0c */ /* 0x040fe4000bf26270 */
[----:B------:R-:W-:Y:S01]  /*cfd0*/  ISETP.GE.AND P0, PT, R0, UR7, PT ;  /* 0x0000000700007c0c */ /* 0x000fe2000bf06270 */
[----:B------:R-:W-:Y:S01]  /*cfe0*/  ULOP3.LUT UR42, UR10, 0x2, URZ, 0xfc, !UPT ;  /* 0x000000020a2a7892 */ /* 0x000fe2000f8efc3f */
[----:B------:R-:W-:Y:S02]  /*cff0*/  LOP3.LUT R0, R37, 0x80, RZ, 0xfc, !PT ;  /* 0x0000008025007812 */ /* 0x000fe400078efcff */
[----:B------:R-:W-:Y:S02]  /*d000*/  LOP3.LUT R27, R34, 0x70, R27, 0xf8, !PT ;  /* 0x00000070221b7812 */ /* 0x000fe400078ef81b */
[----:B------:R-:W-:-:S03]  /*d010*/  LOP3.LUT R26, R3, 0x200, R26, 0xf8, !PT ;  /* 0x00000200031a7812 */ /* 0x000fc600078ef81a */
[----:B------:R-:W-:Y:S02]  /*d020*/  @P2 LOP3.LUT R16, R16, 0x4, RZ, 0xfc, !PT ;  /* 0x0000000410102812 */ /* 0x000fe400078efcff */
[----:B------:R-:W-:Y:S02]  /*d030*/  ISETP.GE.AND P2, PT, R0, UR7, PT ;  /* 0x0000000700007c0c */ /* 0x000fe4000bf46270 */
[----:B------:R-:W-:-:S04]  /*d040*/  LOP3.LUT R16, R16, 0xffffdfff, RZ, 0xc0, !PT ;  /* 0xffffdfff10107812 */ /* 0x000fc800078ec0ff */
[----:B------:R-:W-:Y:S02]  /*d050*/  @P1 LOP3.LUT R16, R16, 0x2000, RZ, 0xfc, !PT ;  /* 0x0000200010101812 */ /* 0x000fe400078efcff */
[----:B------:R-:W-:Y:S02]  /*d060*/  ISETP.GE.AND P1, PT, R0, UR8, PT ;  /* 0x0000000800007c0c */ /* 0x000fe4000bf26270 */
[----:B------:R-:W-:-:S04]  /*d070*/  LOP3.LUT R16, R16, 0xffffffbf, RZ, 0xc0, !PT ;  /* 0xffffffbf10107812 */ /* 0x000fc800078ec0ff */
[----:B------:R-:W-:Y:S02]  /*d080*/  @P0 LOP3.LUT R16, R16, 0x40, RZ, 0xfc, !PT ;  /* 0x0000004010100812 */ /* 0x000fe400078efcff */
[----:B------:R-:W-:Y:S01]  /*d090*/  ISETP.GE.AND P0, PT, R0, UR7, PT ;  /* 0x0000000700007c0c */ /* 0x000fe2000bf06270 */
[----:B------:R-:W-:Y:S01]  /*d0a0*/  IMAD.U32 R0, RZ, RZ, UR44 ;  /* 0x0000002cff007e24 */ /* 0x000fe2000f8e00ff */
[----:B------:R-:W-:-:S03]  /*d0b0*/  LOP3.LUT R16, R16, 0xfffffffd, RZ, 0xc0, !PT ;  /* 0xfffffffd10107812 */ /* 0x000fc600078ec0ff */
[----:B------:R-:W-:Y:S01]  /*d0c0*/  IMAD R2, R0, 0x50, R27 ;  /* 0x0000005000027824 */ /* 0x000fe200078e021b */
[----:B------:R-:W-:Y:S02]  /*d0d0*/  @P2 LOP3.LUT R16, R16, 0x2, RZ, 0xfc, !PT ;  /* 0x0000000210102812 */ /* 0x000fe400078efcff */
[C---:B------:R-:W-:Y:S02]  /*d0e0*/  LOP3.LUT R0, R37.reuse, 0xc0, RZ, 0xfc, !PT ;  /* 0x000000c025007812 */ /* 0x040fe400078efcff */
[----:B------:R-:W-:Y:S01]  /*d0f0*/  LOP3.LUT R16, R16, 0xffffefff, RZ, 0xc0, !PT ;  /* 0xffffefff10107812 */ /* 0x000fe200078ec0ff */
[----:B------:R0:W-:Y:S01]  /*d100*/  STL [R1+0x8], R2 ;  /* 0x0000080201007387 */ /* 0x0001e20000100800 */
[----:B------:R-:W-:Y:S02]  /*d110*/  ISETP.GE.AND P2, PT, R37, UR7, PT ;  /* 0x0000000725007c0c */ /* 0x000fe4000bf46270 */
[----:B------:R-:W-:-:S04]  /*d120*/  @P1 LOP3.LUT R16, R16, 0x1000, RZ, 0xfc, !PT ;  /* 0x0000100010101812 */ /* 0x000fc800078efcff */
[----:B------:R-:W-:-:S04]  /*d130*/  LOP3.LUT R16, R16, 0xffffffdf, RZ, 0xc0, !PT ;  /* 0xffffffdf10107812 */ /* 0x000fc800078ec0ff */
[----:B------:R-:W-:Y:S02]  /*d140*/  @P0 LOP3.LUT R16, R16, 0x20, RZ, 0xfc, !PT ;  /* 0x0000002010100812 */ /* 0x000fe400078efcff */
[----:B------:R-:W-:Y:S02]  /*d150*/  ISETP.GE.AND P0, PT, R2, UR38, PT ;  /* 0x0000002602007c0c */ /* 0x000fe4000bf06270 */
[----:B------:R-:W-:Y:S02]  /*d160*/  LOP3.LUT R16, R16, 0xfffffffe, RZ, 0xc0, !PT ;  /* 0xfffffffe10107812 */ /* 0x000fe400078ec0ff */
[----:B------:R-:W-:Y:S02]  /*d170*/  ISETP.LT.U32.AND P1, PT, R27, 0x50, !P0 ;  /* 0x000000501b00780c */ /* 0x000fe40004721070 */
[----:B------:R-:W-:Y:S02]  /*d180*/  ISETP.GE.AND P0, PT, R0, UR7, PT ;  /* 0x0000000700007c0c */ /* 0x000fe4000bf06270 */
[----:B------:R-:W-:-:S02]  /*d190*/  LOP3.LUT R16, R16, 0xfffffbff, RZ, 0xc0, !PT ;  /* 0xfffffbff10107812 */ /* 0x000fc400078ec0ff */
[----:B0-----:R-:W-:-:S05]  /*d1a0*/  LEA R2, R26, UR39, 0x1 ;  /* 0x000000271a027c11 */ /* 0x001fca000f8e08ff */
[----:B------:R0:W-:Y:S02]  /*d1b0*/  STL [R1+0x4], R2 ;  /* 0x0000040201007387 */ /* 0x0001e40000100800 */
[----:B------:R-:W-:Y:S02]  /*d1c0*/  @P1 LOP3.LUT R16, R16, 0x400, RZ, 0xfc, !PT ;  /* 0x0000040010101812 */ /* 0x000fe400078efcff */
[----:B------:R-:W-:Y:S02]  /*d1d0*/  ISETP.GE.AND P1, PT, R0, UR8, PT ;  /* 0x0000000800007c0c */ /* 0x000fe4000bf26270 */
[----:B------:R-:W-:Y:S02]  /*d1e0*/  @P0 LOP3.LUT R16, R16, 0x1, RZ, 0xfc, !PT ;  /* 0x0000000110100812 */ /* 0x000fe400078efcff */
[----:B------:R-:W-:Y:S02]  /*d1f0*/  ISETP.GE.AND P0, PT, R0, UR7, PT ;  /* 0x0000000700007c0c */ /* 0x000fe4000bf06270 */
[----:B------:R-:W-:-:S07]  /*d200*/  LOP3.LUT R16, R16, 0xfffff7ff, RZ, 0xc0, !PT ;  /* 0xfffff7ff10107812 */ /* 0x000fce00078ec0ff */
[----:B------:R-:W-:Y:S02]  /*d210*/  @P1 LOP3.LUT R16, R16, 0x800, RZ, 0xfc, !PT ;  /* 0x0000080010101812 */ /* 0x000fe400078efcff */
[----:B------:R-:W-:Y:S02]  /*d220*/  ISETP.GE.AND P1, PT, R37, UR7, PT ;  /* 0x0000000725007c0c */ /* 0x000fe4000bf26270 */
[----:B------:R-:W-:-:S04]  /*d230*/  LOP3.LUT R16, R16, 0xffffffef, RZ, 0xc0, !PT ;  /* 0xffffffef10107812 */ /* 0x000fc800078ec0ff */
[----:B------:R-:W-:Y:S02]  /*d240*/  @P0 LOP3.LUT R16, R16, 0x10, RZ, 0xfc, !PT ;  /* 0x0000001010100812 */ /* 0x000fe400078efcff */
[----:B------:R-:W-:Y:S02]  /*d250*/  ISETP.GE.AND P0, PT, R37, UR8, PT ;  /* 0x0000000825007c0c */ /* 0x000fe4000bf06270 */
[----:B------:R-:W-:-:S04]  /*d260*/  LOP3.LUT R16, R16, 0xfffffff7, RZ, 0xc0, !PT ;  /* 0xfffffff710107812 */ /* 0x000fc800078ec0ff */
[----:B------:R-:W-:-:S04]  /*d270*/  @P2 LOP3.LUT R16, R16, 0x8, RZ, 0xfc, !PT ;  /* 0x0000000810102812 */ /* 0x000fc800078efcff */
[----:B------:R-:W-:-:S04]  /*d280*/  LOP3.LUT R16, R16, 0xffffbfff, RZ, 0xc0, !PT ;  /* 0xffffbfff10107812 */ /* 0x000fc800078ec0ff */
[----:B------:R-:W-:-:S04]  /*d290*/  LOP3.LUT R16, R16, 0xffffff7f, RZ, 0xc0, !PT ;  /* 0xffffff7f10107812 */ /* 0x000fc800078ec0ff */
[----:B------:R-:W-:-:S04]  /*d2a0*/  @P1 LOP3.LUT R16, R16, 0x80, RZ, 0xfc, !PT ;  /* 0x0000008010101812 */ /* 0x000fc800078efcff */
[----:B0-----:R-:W-:-:S07]  /*d2b0*/  @P0 LOP3.LUT R16, R16, 0x4000, RZ, 0xfc, !PT ;  /* 0x0000400010100812 */ /* 0x001fce00078efcff */
.L_x_77:
[----:B0-----:R-:W0:Y:S01]  /*d2c0*/  LDC R0, c[0x0][0xc38] ;  /* 0x00030e00ff007b82 */ /* 0x001e220000000800 */
[----:B------:R-:W-:Y:S01]  /*d2d0*/  IMAD.MOV.U32 R24, RZ, RZ, R36 ;  /* 0x000000ffff187224 */ /* 0x000fe200078e0024 */
[----:B------:R-:W-:Y:S05]  /*d2e0*/  YIELD ;  /* 0x0000000000007946 */ /* 0x000fea0003800000 */
[----:B------:R-:W-:Y:S01]  /*d2f0*/  ULDC.64 UR4, c[0x0][0xa28] ;  /* 0x00028a0000047ab9 */ /* 0x000fe20000000a00 */
[----:B------:R-:W-:Y:S01]  /*d300*/  IMAD.MOV.U32 R31, RZ, RZ, RZ ;  /* 0x000000ffff1f7224 */ /* 0x000fe200078e00ff */
[----:B0-----:R-:W-:-:S13]  /*d310*/  ISETP.NE.AND P0, PT, R0, 0x1, PT ;  /* 0x000000010000780c */ /* 0x001fda0003f05270 */
[----:B------:R-:W0:Y:S08]  /*d320*/  @P0 LDC R3, c[0x0][0xc3c] ;  /* 0x00030f00ff030b82 */ /* 0x000e300000000800 */
[----:B------:R-:W1:Y:S01]  /*d330*/  @P0 LDC R5, c[0x0][0xc40] ;  /* 0x00031000ff050b82 */ /* 0x000e620000000800 */
[----:B0-----:R-:W-:-:S05]  /*d340*/  @P0 IMAD.HI.U32 R0, R36, R3, RZ ;  /* 0x0000000324000227 */ /* 0x001fca00078e00ff */
[----:B-1----:R-:W-:Y:S02]  /*d350*/  @P0 SHF.R.U32.HI R24, RZ, R5, R0 ;  /* 0x00000005ff180219 */ /* 0x002fe40000011600 */
[----:B------:R-:W0:Y:S02]  /*d360*/  LDC R0, c[0x0][0xc44] ;  /* 0x00031100ff007b82 */ /* 0x000e240000000800 */
[----:B------:R-:W-:Y:S02]  /*d370*/  MOV R23, R24 ;  /* 0x0000001800177202 */ /* 0x000fe40000000f00 */
[----:B0-----:R-:W-:-:S13]  /*d380*/  ISETP.NE.AND P0, PT, R0, 0x1, PT ;  /* 0x000000010000780c */ /* 0x001fda0003f05270 */
[----:B------:R-:W0:Y:S02]  /*d390*/  @P0 LDC.64 R2, c[0x0][0xc48] ;  /* 0x00031200ff020b82 */ /* 0x000e240000000a00 */
[----:B0-----:R-:W-:-:S05]  /*d3a0*/  @P0 IMAD.HI.U32 R0, R24, R2, RZ ;  /* 0x0000000218000227 */ /* 0x001fca00078e00ff */
[----:B------:R-:W-:Y:S02]  /*d3b0*/  @P0 SHF.R.U32.HI R23, RZ, R3, R0 ;  /* 0x00000003ff170219 */ /* 0x000fe40000011600 */
[----:B------:R-:W-:-:S04]  /*d3c0*/  ISETP.NE.U32.AND P0, PT, RZ, UR4, PT ;  /* 0x00000004ff007c0c */ /* 0x000fc8000bf05070 */
[----:B------:R-:W-:-:S13]  /*d3d0*/  ISETP.NE.AND.EX P0, PT, RZ, UR5, PT, P0 ;  /* 0x00000005ff007c0c */ /* 0x000fda000bf05300 */
[----:B------:R-:W0:Y:S01]  /*d3e0*/  @P0 LDC.64 R2, c[0x0][0xa28] ;  /* 0x00028a00ff020b82 */ /* 0x000e220000000a00 */
[----:B------:R-:W-:-:S04]  /*d3f0*/  UIADD3 UR4, UR39, 0x24400, URZ ;  /* 0x0002440027047890 */ /* 0x000fc8000fffe03f */
[----:B------:R-:W-:Y:S01]  /*d400*/  ULOP3.LUT UP0, URZ, UR4, 0x3ff, URZ, 0xc0, !UPT ;  /* 0x000003ff043f7892 */ /* 0x000fe2000f80c03f */
[----:B0-----:R-:W-:-:S05]  /*d410*/  @P0 IMAD.WIDE R2, R23, 0x4, R2 ;  /* 0x0000000417020825 */ /* 0x001fca00078e0202 */
[----:B------:R0:W5:Y:S01]  /*d420*/  @P0 LDG.E R31, desc[UR36][R2.64] ;  /* 0x00000024021f0981 */ /* 0x000162000c1e1900 */
[----:B------:R-:W-:-:S13]  /*d430*/  PLOP3.LUT P0, PT, PT, PT, UP0, 0x80, 0x0 ;  /* 0x000000000000781c */ /* 0x000fda0003f0f008 */
[----:B0-----:R-:W-:Y:S05]  /*d440*/  @!P0 BRA `(.L_x_41) ;  /* 0x0000000000408947 */ /* 0x001fea0003800000 */
[----:B------:R-:W-:Y:S01]  /*d450*/  MOV R2, 0x0 ;  /* 0x0000000000027802 */ /* 0x000fe20000000f00 */
[----:B------:R-:W-:Y:S01]  /*d460*/  ULDC.64 UR4, c[0x4][0x138] ;  /* 0x01004e0000047ab9 */ /* 0x000fe20000000a00 */
[----:B------:R-:W-:Y:S01]  /*d470*/  ULDC.64 UR6, c[0x4][0x140] ;  /* 0x0100500000067ab9 */ /* 0x000fe20000000a00 */
[----:B------:R-:W-:Y:S01]  /*d480*/  IMAD.U32 R4, RZ, RZ, UR4 ;  /* 0x00000004ff047e24 */ /* 0x000fe2000f8e00ff */
[----:B------:R-:W-:Y:S01]  /*d490*/  MOV R5, UR5 ;  /* 0x0000000500057c02 */ /* 0x000fe20008000f00 */
[----:B------:R-:W-:Y:S01]  /*d4a0*/  ULDC.64 UR4, c[0x4][0x98] ;  /* 0x0100260000047ab9 */ /* 0x000fe20000000a00 */
[----:B------:R-:W0:Y:S01]  /*d4b0*/  LDC.64 R2, c[0x4][R2] ;  /* 0x0100000002027b82 */ /* 0x000e220000000a00 */
[----:B------:R-:W-:Y:S01]  /*d4c0*/  IMAD.U32 R6, RZ, RZ, UR6 ;  /* 0x00000006ff067e24 */ /* 0x000fe2000f8e00ff */
[----:B------:R-:W-:Y:S01]  /*d4d0*/  MOV R10, UR4 ;  /* 0x00000004000a7c02 */ /* 0x000fe20008000f00 */
[----:B------:R-:W-:Y:S01]  /*d4e0*/  IMAD.U32 R7, RZ, RZ, UR7 ;  /* 0x00000007ff077e24 */ /* 0x000fe2000f8e00ff */
[----:B------:R-:W-:Y:S01]  /*d4f0*/  MOV R12, 0x1 ;  /* 0x00000001000c7802 */ /* 0x000fe20000000f00 */
[----:B------:R-:W-:-:S02]  /*d500*/  IMAD.U32 R11, RZ, RZ, UR5 ;  /* 0x00000005ff0b7e24 */ /* 0x000fc4000f8e00ff */
[----:B------:R-:W-:Y:S02]  /*d510*/  IMAD.MOV.U32 R8, RZ, RZ, 0x70 ;  /* 0x00000070ff087424 */ /* 0x000fe400078e00ff */
[----:B------:R-:W-:-:S07]  /*d520*/  IMAD.MOV.U32 R13, RZ, RZ, RZ ;  /* 0x000000ffff0d7224 */ /* 0x000fce00078e00ff */
[----:B------:R-:W-:-:S07]  /*d530*/  LEPC R20, `(.L_x_41) ;  /* 0x000000001014794e */ /* 0x000fce0000000000 */
[----:B0----5:R-:W-:Y:S05]  /*d540*/  CALL.ABS.NOINC R2 ;  /* 0x0000000002007343 */ /* 0x021fea0003c00000 */
.L_x_41:
[----:B------:R-:W-:-:S04]  /*d550*/  UIADD3 UR4, UR39, 0x400, URZ ;  /* 0x0000040027047890 */ /* 0x000fc8000fffe03f */
[----:B------:R-:W-:-:S06]  /*d560*/  ULOP3.LUT UP0, URZ, UR4, 0x3ff, URZ, 0xc0, !UPT ;  /* 0x000003ff043f7892 */ /* 0x000fcc000f80c03f */
[----:B------:R-:W-:-:S13]  /*d570*/  PLOP3.LUT P0, PT, PT, PT, UP0, 0x80, 0x0 ;  /* 0x000000000000781c */ /* 0x000fda0003f0f008 */
[----:B------:R-:W-:Y:S05]  /*d580*/  @!P0 BRA `(.L_x_42) ;  /* 0x00000000007c8947 */ /* 0x000fea0003800000 */
[----:B------:R-:W-:Y:S01]  /*d590*/  MOV R17, 0x0 ;  /* 0x0000000000117802 */ /* 0x000fe20000000f00 */
[----:B------:R-:W-:Y:S01]  /*d5a0*/  ULDC.64 UR6, c[0x4][0x138] ;  /* 0x01004e0000067ab9 */ /* 0x000fe20000000a00 */
[----:B------:R-:W-:Y:S01]  /*d5b0*/  ULDC.64 UR8, c[0x4][0x140] ;  /* 0x0100500000087ab9 */ /* 0x000fe20000000a00 */
[----:B------:R-:W-:Y:S01]  /*d5c0*/  ULDC.64 UR4, c[0x4][0xa0] ;  /* 0x0100280000047ab9 */ /* 0x000fe20000000a00 */
[----:B------:R0:W1:Y:S01]  /*d5d0*/  LDC.64 R2, c[0x4][R17] ;  /* 0x0100000011027b82 */ /* 0x0000620000000a00 */
[----:B------:R-:W-:Y:S01]  /*d5e0*/  IMAD.U32 R4, RZ, RZ, UR6 ;  /* 0x00000006ff047e24 */ /* 0x000fe2000f8e00ff */
[----:B------:R-:W-:Y:S01]  /*d5f0*/  MOV R5, UR7 ;  /* 0x0000000700057c02 */ /* 0x000fe20008000f00 */
[----:B------:R-:W-:Y:S01]  /*d600*/  IMAD.U32 R6, RZ, RZ, UR8 ;  /* 0x00000008ff067e24 */ /* 0x000fe2000f8e00ff */
[----:B------:R-:W-:Y:S01]  /*d610*/  MOV R10, UR4 ;  /* 0x00000004000a7c02 */ /* 0x000fe20008000f00 */
[----:B------:R-:W-:Y:S01]  /*d620*/  IMAD.U32 R7, RZ, RZ, UR9 ;  /* 0x00000009ff077e24 */ /* 0x000fe2000f8e00ff */
[----:B------:R-:W-:Y:S01]  /*d630*/  MOV R12, 0x1 ;  /* 0x00000001000c7802 */ /* 0x000fe20000000f00 */
[----:B------:R-:W-:-:S02]  /*d640*/  IMAD.U32 R11, RZ, RZ, UR5 ;  /* 0x00000005ff0b7e24 */ /* 0x000fc4000f8e00ff */
[----:B------:R-:W-:Y:S02]  /*d650*/  IMAD.MOV.U32 R8, RZ, RZ, 0x70 ;  /* 0x00000070ff087424 */ /* 0x000fe400078e00ff */
[----:B0-----:R-:W-:-:S07]  /*d660*/  IMAD.MOV.U32 R13, RZ, RZ, RZ ;  /* 0x000000ffff0d7224 */ /* 0x001fce00078e00ff */
[----:B------:R-:W-:-:S07]  /*d670*/  LEPC R20, `(.L_x_43) ;  /* 0x000000001014794e */ /* 0x000fce0000000000 */
[----:B-1---5:R-:W-:Y:S05]  /*d680*/  CALL.ABS.NOINC R2 ;  /* 0x0000000002007343 */ /* 0x022fea0003c00000 */
.L_x_43:
[----:B------:R0:W1:Y:S01]  /*d690*/  LDC.64 R2, c[0x4][R17] ;  /* 0x0100000011027b82 */ /* 0x0000620000000a00 */
[----:B------:R-:W-:Y:S01]  /*d6a0*/  ULDC.64 UR4, c[0x4][0x138] ;  /* 0x01004e0000047ab9 */ /* 0x000fe20000000a00 */
[----:B------:R-:W-:Y:S01]  /*d6b0*/  ULDC.64 UR6, c[0x4][0x140] ;  /* 0x0100500000067ab9 */ /* 0x000fe20000000a00 */
[----:B------:R-:W-:Y:S01]  /*d6c0*/  IMAD.U32 R4, RZ, RZ, UR4 ;  /* 0x00000004ff047e24 */ /* 0x000fe2000f8e00ff */
[----:B------:R-:W-:Y:S01]  /*d6d0*/  MOV R5, UR5 ;  /* 0x0000000500057c02 */ /* 0x000fe20008000f00 */
[----:B------:R-:W-:Y:S01]  /*d6e0*/  ULDC.64 UR4, c[0x4][0xa8] ;  /* 0x01002a0000047ab9 */ /* 0x000fe20000000a00 */
        /* <DEDUP_REMOVED lines=8> */
[----:B-1----:R-:W-:Y:S05]  /*d770*/  CALL.ABS.NOINC R2 ;  /* 0x0000000002007343 */ /* 0x002fea0003c00000 */
.L_x_42:
[----:B------:R-:W-:Y:S01]  /*d780*/  ULDC.64 UR4, c[0x0][0x9f8] ;  /* 0x00027e0000047ab9 */ /* 0x000fe20000000a00 */
[----:B------:R-:W-:Y:S01]  /*d790*/  IMAD.MOV.U32 R30, RZ, RZ, R23 ;  /* 0x000000ffff1e7224 */ /* 0x000fe200078e0017 */
[----:B------:R-:W-:Y:S01]  /*d7a0*/  ISETP.NE.U32.AND P0, PT, RZ, UR4, PT ;  /* 0x00000004ff007c0c */ /* 0x000fe2000bf05070 */
[----:B------:R-:W0:Y:S01]  /*d7b0*/  LDC R8, c[0x0][0x430] ;  /* 0x00010c00ff087b82 */ /* 0x000e220000000800 */
[----:B------:R-:W-:Y:S01]  /*d7c0*/  IADD3 R19, -R23, RZ, RZ ;  /* 0x000000ff17137210 */ /* 0x000fe20007ffe1ff */
[----:B------:R-:W-:Y:S01]  /*d7d0*/  ULDC UR4, c[0x0][0xc44] ;  /* 0x0003110000047ab9 */ /* 0x000fe20000000800 */
[----:B------:R-:W-:-:S13]  /*d7e0*/  ISETP.NE.AND.EX P0, PT, RZ, UR5, PT, P0 ;  /* 0x00000005ff007c0c */ /* 0x000fda000bf05300 */
[----:B------:R-:W1:Y:S02]  /*d7f0*/  @P0 LDC.64 R2, c[0x0][0x9f8] ;  /* 0x00027e00ff020b82 */ /* 0x000e640000000a00 */
[----:B-1----:R-:W-:-:S05]  /*d800*/  @P0 IMAD.WIDE R2, R23, 0x4, R2 ;  /* 0x0000000417020825 */ /* 0x002fca00078e0202 */
[----:B------:R1:W5:Y:S01]  /*d810*/  @P0 LDG.E R30, desc[UR36][R2.64] ;  /* 0x00000024021e0981 */ /* 0x000362000c1e1900 */
[----:B------:R-:W-:Y:S01]  /*d820*/  UMOV UR5, 0xffffffff ;  /* 0xffffffff00057882 */ /* 0x000fe20000000000 */
[----:B------:R-:W-:Y:S02]  /*d830*/  IMAD R19, R19, UR4, R24 ;  /* 0x0000000413137c24 */ /* 0x000fe4000f8e0218 */
[----:B0-----:R-:W-:Y:S05]  /*d840*/  BRA.DIV UR5, `(.L_x_44) ;  /* 0x0000003205547947 */ /* 0x001fea000b800000 */
.L_x_94:
[----:B------:R-:W2:Y:S01]  /*d850*/  LDL R0, [R1+0x8] ;  /* 0x0000080001007983 */ /* 0x000ea20000100800 */
[----:B------:R-:W-:Y:S02]  /*d860*/  ISETP.NE.AND P0, PT, R8, 0x1, PT ;  /* 0x000000010800780c */ /* 0x000fe40003f05270 */
[C---:B------:R-:W-:Y:S02]  /*d870*/  LOP3.LUT P1, RZ, R16.reuse, 0x400, RZ, 0xc0, !PT ;  /* 0x0000040010ff7812 */ /* 0x040fe4000782c0ff */
[----:B-----5:R-:W-:Y:S02]  /*d880*/  SHF.R.S32.HI R32, RZ, 0x1f, R30 ;  /* 0x0000001fff207819 */ /* 0x020fe4000001141e */
[----:B------:R-:W-:-:S07]  /*d890*/  LOP3.LUT R16, R16, 0xfffffdff, RZ, 0xc0, !PT ;  /* 0xfffffdff10107812 */ /* 0x000fce00078ec0ff */
[----:B-1----:R-:W0:Y:S01]  /*d8a0*/  @P0 LDC R3, c[0x0][0x434] ;  /* 0x00010d00ff030b82 */ /* 0x002e220000000800 */
[----:B------:R-:W-:-:S07]  /*d8b0*/  @P0 LOP3.LUT R16, R16, 0x200, RZ, 0xfc, !PT ;  /* 0x0000020010100812 */ /* 0x000fce00078efcff */
[----:B------:R-:W1:Y:S08]  /*d8c0*/  @P0 LDC R5, c[0x0][0x438] ;  /* 0x00010e00ff050b82 */ /* 0x000e700000000800 */
[----:B------:R-:W3:Y:S01]  /*d8d0*/  @P1 LDC.64 R6, c[0x0][0x428] ;  /* 0x00010a00ff061b82 */ /* 0x000ee20000000a00 */
[----:B------:R-:W-:Y:S02]  /*d8e0*/  LOP3.LUT R16, R16, 0xfffffeff, RZ, 0xc0, !PT ;  /* 0xfffffeff10107812 */ /* 0x000fe400078ec0ff */
[----:B------:R-:W-:Y:S01]  /*d8f0*/  SHF.R.S32.HI R29, RZ, 0x1f, R19 ;  /* 0x0000001fff1d7819 */ /* 0x000fe20000011413 */
[----:B--2---:R-:W-:-:S04]  /*d900*/  IMAD.IADD R0, R0, 0x1, R31 ;  /* 0x0000000100007824 */ /* 0x004fc800078e021f */
[----:B0-----:R-:W-:-:S04]  /*d910*/  @P0 IMAD.HI.U32 R2, R0, R3, RZ ;  /* 0x0000000300020227 */ /* 0x001fc800078e00ff */
[----:B------:R-:W-:Y:S01]  /*d920*/  IMAD.MOV.U32 R9, RZ, RZ, R0 ;  /* 0x000000ffff097224 */ /* 0x000fe200078e0000 */
[----:B-1----:R-:W-:Y:S01]  /*d930*/  @P0 SHF.R.U32.HI R9, RZ, R5, R2 ;  /* 0x00000005ff090219 */ /* 0x002fe20000011602 */
[----:B---3--:R-:W-:Y:S01]  /*d940*/  @P1 IMAD R2, R32, R6, RZ ;  /* 0x0000000620021224 */ /* 0x008fe200078e02ff */
[----:B------:R-:W0:Y:S02]  /*d950*/  @P1 LDC.64 R4, c[0x0][0x418] ;  /* 0x00010600ff041b82 */ /* 0x000e240000000a00 */
[----:B------:R-:W-:Y:S01]  /*d960*/  @P1 SHF.R.S32.HI R3, RZ, 0x1f, R9 ;  /* 0x0000001fff031819 */ /* 0x000fe20000011409 */
[----:B------:R-:W-:Y:S01]  /*d970*/  @P1 IMAD R7, R30, R7, R2 ;  /* 0x000000071e071224 */ /* 0x000fe200078e0202 */
[----:B------:R-:W-:-:S05]  /*d980*/  @P1 MOV R2, R9 ;  /* 0x0000000900021202 */ /* 0x000fca0000000f00 */
[----:B------:R-:W-:-:S04]  /*d990*/  @P1 IMAD.WIDE.U32 R2, R30, R6, R2 ;  /* 0x000000061e021225 */ /* 0x000fc800078e0002 */
[----:B------:R-:W-:Y:S02]  /*d9a0*/  @P1 IMAD.IADD R3, R3, 0x1, R7 ;  /* 0x0000000103031824 */ /* 0x000fe400078e0207 */
[----:B------:R-:W-:Y:S01]  /*d9b0*/  IMAD.MOV.U32 R6, RZ, RZ, RZ ;  /* 0x000000ffff067224 */ /* 0x000fe200078e00ff */
[----:B0-----:R-:W-:-:S04]  /*d9c0*/  @P1 LEA R4, P0, R2, R4, 0x2 ;  /* 0x0000000402041211 */ /* 0x001fc800078010ff */
[----:B------:R-:W-:Y:S02]  /*d9d0*/  @P1 LEA.HI.X R5, R2, R5, R3, 0x2, P0 ;  /* 0x0000000502051211 */ /* 0x000fe400000f1403 */
[----:B------:R-:W-:-:S03]  /*d9e0*/  IADD3 R3, -R9, RZ, RZ ;  /* 0x000000ff09037210 */ /* 0x000fc60007ffe1ff */
[----:B------:R0:W5:Y:S02]  /*d9f0*/  @P1 LDG.E R6, desc[UR36][R4.64] ;  /* 0x0000002404061981 */ /* 0x000164000c1e1900 */
[----:B0-----:R-:W-:Y:S02]  /*da00*/  IMAD R5, R8, R3, R0 ;  /* 0x0000000308057224 */ /* 0x001fe400078e0200 */
[----:B------:R-:W-:-:S05]  /*da10*/  IMAD.U32 R0, RZ, RZ, UR42 ;  /* 0x0000002aff007e24 */ /* 0x000fca000f8e00ff */
[----:B------:R-:W-:-:S13]  /*da20*/  ISETP.NE.AND P0, PT, R0, 0x3, PT ;  /* 0x000000030000780c */ /* 0x000fda0003f05270 */
[----:B------:R-:W-:Y:S01]  /*da30*/  @P0 LOP3.LUT R16, R16, 0x100, RZ, 0xfc, !PT ;  /* 0x0000010010100812 */ /* 0x000fe200078efcff */
[----:B------:R-:W-:Y:S06]  /*da40*/  @!P0 BRA `(.L_x_45) ;  /* 0x0000000000048947 */ /* 0x000fec0003800000 */
[----:B------:R-:W-:Y:S01]  /*da50*/  BPT.TRAP 0x1 ;  /* 0x000000040000795c */ /* 0x000fe20000300000 */
.L_x_45:
[----:B------:R-:W-:Y:S01]  /*da60*/  SHF.R.S32.HI R7, RZ, 0x1f, R5 ;  /* 0x0000001fff077819 */ /* 0x000fe20000011405 */
[----:B------:R-:W-:Y:S01]  /*da70*/  ULDC.64 UR4, c[0x0][0x328] ;  /* 0x0000ca0000047ab9 */ /* 0x000fe20000000a00 */
[----:B-----5:R-:W-:Y:S01]  /*da80*/  SHF.R.S32.HI R4, RZ, 0x1f, R6 ;  /* 0x0000001fff047819 */ /* 0x020fe20000011406 */
[----:B------:R-:W-:Y:S01]  /*da90*/  IMAD.WIDE.U32 R2, R5, UR4, RZ ;  /* 0x0000000405027c25 */ /* 0x000fe2000f8e00ff */
[----:B------:R-:W-:Y:S03]  /*daa0*/  BSSY B0, `(.L_x_46) ;  /* 0x0000015000007945 */ /* 0x000fe60003800000 */
[----:B------:R-:W-:-:S04]  /*dab0*/  IMAD R0, R7, UR4, RZ ;  /* 0x0000000407007c24 */ /* 0x000fc8000f8e02ff */
[----:B------:R-:W-:Y:S01]  /*dac0*/  IMAD R9, R5, UR5, R0 ;  /* 0x0000000505097c24 */ /* 0x000fe2000f8e0200 */
[----:B------:R-:W-:-:S03]  /*dad0*/  ULDC.64 UR4, c[0x0][0x338] ;  /* 0x0000ce0000047ab9 */ /* 0x000fc60000000a00 */
[----:B------:R-:W-:Y:S02]  /*dae0*/  IMAD.IADD R3, R3, 0x1, R9 ;  /* 0x0000000103037824 */ /* 0x000fe400078e0209 */
[----:B------:R-:W-:Y:S02]  /*daf0*/  IMAD R9, R4, UR4, RZ ;  /* 0x0000000404097c24 */ /* 0x000fe4000f8e02ff */
[----:B------:R-:W-:-:S04]  /*db00*/  IMAD.WIDE.U32 R2, R6, UR4, R2 ;  /* 0x0000000406027c25 */ /* 0x000fc8000f8e0002 */
[----:B------:R-:W-:Y:S01]  /*db10*/  IMAD R9, R6, UR5, R9 ;  /* 0x0000000506097c24 */ /* 0x000fe2000f8e0209 */
[----:B------:R-:W-:Y:S02]  /*db20*/  ULDC.64 UR4, c[0x0][0x330] ;  /* 0x0000cc0000047ab9 */ /* 0x000fe40000000a00 */
[----:B------:R-:W-:Y:S02]  /*db30*/  IMAD R0, R29, UR4, RZ ;  /* 0x000000041d007c24 */ /* 0x000fe4000f8e02ff */
[----:B------:R-:W-:Y:S02]  /*db40*/  IADD3 R3, R3, R9, RZ ;  /* 0x0000000903037210 */ /* 0x000fe40007ffe0ff */
[C---:B------:R-:W-:Y:S01]  /*db50*/  IMAD R9, R19.reuse, UR5, R0 ;  /* 0x0000000513097c24 */ /* 0x040fe2000f8e0200 */
[----:B------:R-:W-:Y:S01]  /*db60*/  LEA R0, R22, UR39, 0x3 ;  /* 0x0000002716007c11 */ /* 0x000fe2000f8e18ff */
[----:B------:R-:W-:Y:S01]  /*db70*/  IMAD.WIDE.U32 R2, R19, UR4, R2 ;  /* 0x0000000413027c25 */ /* 0x000fe2000f8e0002 */
[----:B------:R-:W-:-:S03]  /*db80*/  ULDC.64 UR4, c[0x0][0x318] ;  /* 0x0000c60000047ab9 */ /* 0x000fc60000000a00 */
[----:B------:R-:W-:Y:S01]  /*db90*/  IMAD.IADD R3, R3, 0x1, R9 ;  /* 0x0000000103037824 */ /* 0x000fe200078e0209 */
[----:B------:R-:W-:-:S04]  /*dba0*/  LEA R17, P0, R2, UR4, 0x1 ;  /* 0x0000000402117c11 */ /* 0x000fc8000f8008ff */
[----:B------:R-:W-:Y:S02]  /*dbb0*/  LEA.HI.X R18, R2, UR5, R3, 0x1, P0 ;  /* 0x0000000502127c11 */ /* 0x000fe400080f0c03 */
[----:B------:R-:W-:-:S06]  /*dbc0*/  SHF.L.U32 R3, R25, 0x1f, RZ ;  /* 0x0000001f19037819 */ /* 0x000fcc00000006ff */
[----:B------:R-:W0:Y:S02]  /*dbd0*/  SYNCS.PHASECHK.TRANS64.TRYWAIT P0, [R0+URZ+0x38840], R3 ;  /* 0x03884003000075a7 */ /* 0x000e24000800017f */
[----:B0-----:R-:W-:Y:S05]  /*dbe0*/  @!P0 BRA `(.L_x_47) ;  /* 0x0000002c00a08947 */ /* 0x001fea0003800000 */
.L_x_95:
[----:B------:R-:W-:Y:S05]  /*dbf0*/  BSYNC B0 ;  /* 0x0000000000007941 */ /* 0x000fea0003800000 */
.L_x_46:
[----:B------:R-:W-:Y:S02]  /*dc00*/  ULDC.64 UR4, c[0x0][0x300] ;  /* 0x0000c00000047ab9 */ /* 0x000fe40000000a00 */
[----:B------:R-:W-:-:S04]  /*dc10*/  IMAD R2, R7, UR4, RZ ;  /* 0x0000000407027c24 */ /* 0x000fc8000f8e02ff */
[C---:B------:R-:W-:Y:S02]  /*dc20*/  IMAD R7, R5.reuse, UR5, R2 ;  /* 0x0000000505077c24 */ /* 0x040fe4000f8e0202 */
[----:B0-----:R-:W-:Y:S01]  /*dc30*/  IMAD.WIDE.U32 R2, R5, UR4, RZ ;  /* 0x0000000405027c25 */ /* 0x001fe2000f8e00ff */
        /* <DEDUP_REMOVED lines=8> */
[C---:B------:R-:W-:Y:S02]  /*dcc0*/  IMAD R5, R19.reuse, UR5, R4 ;  /* 0x0000000513057c24 */ /* 0x040fe4000f8e0204 */
[----:B------:R-:W-:Y:S01]  /*dcd0*/  IMAD.WIDE.U32 R2, R19, UR4, R2 ;  /* 0x0000000413027c25 */ /* 0x000fe2000f8e0002 */
[----:B------:R-:W-:-:S03]  /*dce0*/  ULDC.64 UR4, c[0x0][0x2e8] ;  /* 0x0000ba0000047ab9 */ /* 0x000fc60000000a00 */
[----:B------:R-:W-:Y:S01]  /*dcf0*/  IMAD.IADD R3, R3, 0x1, R5 ;  /* 0x0000000103037824 */ /* 0x000fe200078e0205 */
[----:B------:R-:W-:Y:S01]  /*dd00*/  LEA R4, P0, R2, UR4, 0x1 ;  /* 0x0000000402047c11 */ /* 0x000fe2000f8008ff */
[----:B------:R-:W-:Y:S01]  /*dd10*/  UMOV UR4, 0xffffffff ;  /* 0xffffffff00047882 */ /* 0x000fe20000000000 */
[----:B------:R-:W-:Y:S02]  /*dd20*/  IMAD R5, R22, 0x5000, R26 ;  /* 0x0000500016057824 */ /* 0x000fe400078e021a */
[----:B------:R-:W-:Y:S01]  /*dd30*/  LEA.HI.X R6, R2, UR5, R3, 0x1, P0 ;  /* 0x0000000502067c11 */ /* 0x000fe200080f0c03 */
[----:B------:R-:W-:Y:S08]  /*dd40*/  BRA.DIV UR4, `(.L_x_48) ;  /* 0x0000002e045c7947 */ /* 0x000ff0000b800000 */
[----:B------:R-:W0:Y:S01]  /*dd50*/  SHFL.IDX PT, R14, R4, RZ, 0x181f ;  /* 0x00181fff040e7589 */ /* 0x000e2200000e0000 */
[----:B------:R-:W-:Y:S02]  /*dd60*/  ISETP.GE.AND P0, PT, R33, 0x1, PT ;  /* 0x000000012100780c */ /* 0x000fe40003f06270 */
[C---:B------:R-:W-:Y:S01]  /*dd70*/  LOP3.LUT P5, RZ, R16.reuse, 0x8, RZ, 0xc0, !PT ;  /* 0x0000000810ff7812 */ /* 0x040fe200078ac0ff */
[----:B------:R-:W1:Y:S01]  /*dd80*/  SHFL.IDX PT, R2, R6, RZ, 0x181f ;  /* 0x00181fff06027589 */ /* 0x000e6200000e0000 */
[C---:B------:R-:W-:Y:S02]  /*dd90*/  LOP3.LUT P4, RZ, R16.reuse, 0x4, RZ, 0xc0, !PT ;  /* 0x0000000410ff7812 */ /* 0x040fe4000788c0ff */
[C---:B------:R-:W-:Y:S01]  /*dda0*/  LOP3.LUT P3, RZ, R16.reuse, 0x2, RZ, 0xc0, !PT ;  /* 0x0000000210ff7812 */ /* 0x040fe2000786c0ff */
[----:B------:R-:W-:Y:S01]  /*ddb0*/  SHFL.IDX PT, R8, R6, 0x1, 0x181f ;  /* 0x00381f0006087f89 */ /* 0x000fe200000e0000 */
[----:B------:R-:W-:-:S05]  /*ddc0*/  LOP3.LUT P2, RZ, R16, 0x1, RZ, 0xc0, !PT ;  /* 0x0000000110ff7812 */ /* 0x000fca000784c0ff */
[----:B------:R-:W-:Y:S02]  /*ddd0*/  @P0 LEA R7, R5, UR39, 0x1 ;  /* 0x0000002705070c11 */ /* 0x000fe4000f8e08ff */
[----:B0-----:R-:W-:-:S05]  /*dde0*/  @P0 LEA R14, P1, R37, R14, 0x1 ;  /* 0x0000000e250e0211 */ /* 0x001fca00078208ff */
[----:B-1----:R-:W-:Y:S01]  /*ddf0*/  @P0 IMAD.X R3, RZ, RZ, R2, P1 ;  /* 0x000000ffff030224 */ /* 0x002fe200008e0602 */
[----:B------:R-:W-:Y:S02]  /*de00*/  @P0 MOV R2, R14 ;  /* 0x0000000e00020202 */ /* 0x000fe40000000f00 */
[----:B------:R-:W0:Y:S04]  /*de10*/  SHFL.IDX PT, R14, R4, 0x1, 0x181f ;  /* 0x00381f00040e7f89 */ /* 0x000e2800000e0000 */
[----:B------:R-:W-:Y:S04]  /*de20*/  @P0 LDGSTS.E.BYPASS.LTC128B.128 [R7+0x24400], desc[UR36][R2.64], !P5 ;  /* 0x2440000002070fae */ /* 0x000fe8000e901d64 */
[----:B------:R-:W-:Y:S04]  /*de30*/  @P0 LDGSTS.E.BYPASS.LTC128B.128 [R7+0x26c00], desc[UR36][R2.64+0x80], !P4 ;  /* 0x26c0008002070fae */ /* 0x000fe8000e101d64 */
[----:B------:R-:W-:Y:S04]  /*de40*/  @P0 LDGSTS.E.BYPASS.LTC128B.128 [R7+0x29400], desc[UR36][R2.64+0x100], !P3 ;  /* 0x2940010002070fae */ /* 0x000fe8000d901d64 */
[----:B------:R1:W-:Y:S01]  /*de50*/  @P0 LDGSTS.E.BYPASS.LTC128B.128 [R7+0x2bc00], desc[UR36][R2.64+0x180], !P2 ;  /* 0x2bc0018002070fae */ /* 0x0003e2000d101d64 */
[----:B------:R-:W-:-:S03]  /*de60*/  ISETP.GE.AND P0, PT, R33, 0x11, PT ;  /* 0x000000112100780c */ /* 0x000fc60003f06270 */
[----:B-1----:R-:W-:Y:S10]  /*de70*/  SHFL.IDX PT, R7, R6, 0x2, 0x181f ;  /* 0x00581f0006077f89 */ /* 0x002ff400000e0000 */
[----:B0-----:R-:W-:-:S02]  /*de80*/  @P0 LEA R14, P1, R37, R14, 0x1 ;  /* 0x0000000e250e0211 */ /* 0x001fc400078208ff */
[----:B------:R-:W-:-:S03]  /*de90*/  @P0 LEA R21, R5, UR39, 0x1 ;  /* 0x0000002705150c11 */ /* 0x000fc6000f8e08ff */
[----:B------:R-:W-:Y:S02]  /*dea0*/  @P0 IMAD.X R9, RZ, RZ, R8, P1 ;  /* 0x000000ffff090224 */ /* 0x000fe400008e0608 */
[----:B------:R-:W-:Y:S02]  /*deb0*/  @P0 IMAD.MOV.U32 R2, RZ, RZ, R14 ;  /* 0x000000ffff020224 */ /* 0x000fe400078e000e */
[----:B------:R-:W0:Y:S01]  /*dec0*/  SHFL.IDX PT, R14, R4, 0x2, 0x181f ;  /* 0x00581f00040e7f89 */ /* 0x000e2200000e0000 */
[----:B------:R-:W-:-:S05]  /*ded0*/  @P0 MOV R3, R9 ;  /* 0x0000000900030202 */ /* 0x000fca0000000f00 */
[----:B------:R-:W-:Y:S04]  /*dee0*/  @P0 LDGSTS.E.BYPASS.LTC128B.128 [R21+0x24c00], desc[UR36][R2.64], !P5 ;  /* 0x24c0000002150fae */ /* 0x000fe8000e901d64 */
[----:B------:R-:W-:Y:S04]  /*def0*/  @P0 LDGSTS.E.BYPASS.LTC128B.128 [R21+0x27400], desc[UR36][R2.64+0x80], !P4 ;  /* 0x2740008002150fae */ /* 0x000fe8000e101d64 */
[----:B------:R-:W-:Y:S04]  /*df00*/  @P0 LDGSTS.E.BYPASS.LTC128B.128 [R21+0x29c00], desc[UR36][R2.64+0x100], !P3 ;  /* 0x29c0010002150fae */ /* 0x000fe8000d901d64 */
[----:B------:R1:W-:Y:S01]  /*df10*/  @P0 LDGSTS.E.BYPASS.LTC128B.128 [R21+0x2c400], desc[UR36][R2.64+0x180], !P2 ;  /* 0x2c40018002150fae */ /* 0x0003e2000d101d64 */
[----:B------:R-:W-:-:S13]  /*df20*/  ISETP.GE.AND P0, PT, R33, 0x21, PT ;  /* 0x000000212100780c */ /* 0x000fda0003f06270 */
[----:B0-----:R-:W-:Y:S02]  /*df30*/  @P0 LEA R14, P1, R37, R14, 0x1 ;  /* 0x0000000e250e0211 */ /* 0x001fe400078208ff */
[----:B------:R-:W-:-:S03]  /*df40*/  @P0 LEA R9, R5, UR39, 0x1 ;  /* 0x0000002705090c11 */ /* 0x000fc6000f8e08ff */
[----:B------:R-:W-:Y:S02]  /*df50*/  @P0 IMAD.X R7, RZ, RZ, R7, P1 ;  /* 0x000000ffff070224 */ /* 0x000fe400008e0607 */
[----:B-1----:R-:W-:Y:S02]  /*df60*/  @P0 IMAD.MOV.U32 R2, RZ, RZ, R14 ;  /* 0x000000ffff020224 */ /* 0x002fe400078e000e */
[----:B------:R-:W0:Y:S01]  /*df70*/  SHFL.IDX PT, R14, R4, 0x3, 0x181f ;  /* 0x00781f00040e7f89 */ /* 0x000e2200000e0000 */
[----:B------:R-:W-:-:S03]  /*df80*/  @P0 MOV R3, R7 ;  /* 0x0000000700030202 */ /* 0x000fc60000000f00 */
[----:B------:R-:W1:Y:S04]  /*df90*/  SHFL.IDX PT, R7, R6, 0x3, 0x181f ;  /* 0x00781f0006077f89 */ /* 0x000e6800000e0000 */
[----:B------:R-:W-:Y:S04]  /*dfa0*/  @P0 LDGSTS.E.BYPASS.LTC128B.128 [R9+0x25400], desc[UR36][R2.64], !P5 ;  /* 0x2540000002090fae */ /* 0x000fe8000e901d64 */
[----:B------:R-:W-:Y:S04]  /*dfb0*/  @P0 LDGSTS.E.BYPASS.LTC128B.128 [R9+0x27c00], desc[UR36][R2.64+0x80], !P4 ;  /* 0x27c0008002090fae */ /* 0x000fe8000e101d64 */
[----:B------:R-:W-:Y:S04]  /*dfc0*/  @P0 LDGSTS.E.BYPASS.LTC128B.128 [R9+0x2a400], desc[UR36][R2.64+0x100], !P3 ;  /* 0x2a40010002090fae */ /* 0x000fe8000d901d64 */
[----:B------:R2:W-:Y:S01]  /*dfd0*/  @P0 LDGSTS.E.BYPASS.LTC128B.128 [R9+0x2cc00], desc[UR36][R2.64+0x180], !P2 ;  /* 0x2cc0018002090fae */ /* 0x0005e2000d101d64 */
[----:B------:R-:W-:-:S13]  /*dfe0*/  ISETP.GE.AND P0, PT, R33, 0x31, PT ;  /* 0x000000312100780c */ /* 0x000fda0003f06270 */
[----:B0-----:R-:W-:Y:S02]  /*dff0*/  @P0 LEA R14, P1, R37, R14, 0x1 ;  /* 0x0000000e250e0211 */ /* 0x001fe400078208ff */
[----:B------:R-:W-:-:S03]  /*e000*/  @P0 LEA R21, R5, UR39, 0x1 ;  /* 0x0000002705150c11 */ /* 0x000fc6000f8e08ff */
[----:B-1----:R-:W-:Y:S02]  /*e010*/  @P0 IMAD.X R7, RZ, RZ, R7, P1 ;  /* 0x000000ffff070224 */ /* 0x002fe400008e0607 */
[----:B--2---:R-:W-:Y:S02]  /*e020*/  @P0 IMAD.MOV.U32 R2, RZ, RZ, R14 ;  /* 0x000000ffff020224 */ /* 0x004fe400078e000e */
[----:B------:R0:W1:Y:S01]  /*e030*/  SHFL.IDX PT, R14, R4, 0x4, 0x181f ;  /* 0x00981f00040e7f89 */ /* 0x00006200000e0000 */
[----:B------:R-:W-:-:S03]  /*e040*/  @P0 MOV R3, R7 ;  /* 0x0000000700030202 */ /* 0x000fc60000000f00 */
[----:B------:R0:W2:Y:S04]  /*e050*/  SHFL.IDX PT, R7, R6, 0x4, 0x181f ;  /* 0x00981f0006077f89 */ /* 0x0000a800000e0000 */
[----:B------:R0:W-:Y:S04]  /*e060*/  @P0 LDGSTS.E.BYPASS.LTC128B.128 [R21+0x25c00], desc[UR36][R2.64], !P5 ;  /* 0x25c0000002150fae */ /* 0x0001e8000e901d64 */
[----:B------:R0:W-:Y:S04]  /*e070*/  @P0 LDGSTS.E.BYPASS.LTC128B.128 [R21+0x28400], desc[UR36][R2.64+0x80], !P4 ;  /* 0x2840008002150fae */ /* 0x0001e8000e101d64 */
[----:B------:R0:W-:Y:S04]  /*e080*/  @P0 LDGSTS.E.BYPASS.LTC128B.128 [R21+0x2ac00], desc[UR36][R2.64+0x100], !P3 ;  /* 0x2ac0010002150fae */ /* 0x0001e8000d901d64 */
[----:B------:R0:W-:Y:S02]  /*e090*/  @P0 LDGSTS.E.BYPASS.LTC128B.128 [R21+0x2d400], desc[UR36][R2.64+0x180], !P2 ;  /* 0x2d40018002150fae */ /* 0x0001e4000d101d64 */
.L_x_107:
[----:B------:R-:W-:Y:S01]  /*e0a0*/  ISETP.GE.AND P0, PT, R33, 0x41, PT ;  /* 0x000000412100780c */ /* 0x000fe20003f06270 */
[----:B------:R-:W-:-:S12]  /*e0b0*/  BSSY B0, `(.L_x_49) ;  /* 0x0000010000007945 */ /* 0x000fd80003800000 */
[----:B------:R-:W-:Y:S05]  /*e0c0*/  @!P0 BRA `(.L_x_50) ;  /* 0x0000000000388947 */ /* 0x000fea0003800000 */
[C---:B------:R-:W-:Y:S02]  /*e0d0*/  LOP3.LUT P4, RZ, R16.reuse, 0x8, RZ, 0xc0, !PT ;  /* 0x0000000810ff7812 */ /* 0x040fe4000788c0ff */
[C---:B------:R-:W-:Y:S02]  /*e0e0*/  LOP3.LUT P3, RZ, R16.reuse, 0x4, RZ, 0xc0, !PT ;  /* 0x0000000410ff7812 */ /* 0x040fe4000786c0ff */
[C---:B------:R-:W-:Y:S02]  /*e0f0*/  LOP3.LUT P2, RZ, R16.reuse, 0x2, RZ, 0xc0, !PT ;  /* 0x0000000210ff7812 */ /* 0x040fe4000784c0ff */
[----:B------:R-:W-:Y:S02]  /*e100*/  LOP3.LUT P1, RZ, R16, 0x1, RZ, 0xc0, !PT ;  /* 0x0000000110ff7812 */ /* 0x000fe4000782c0ff */
[----:B01----:R-:W-:Y:S02]  /*e110*/  LEA R2, P0, R37, R14, 0x1 ;  /* 0x0000000e25027211 */ /* 0x003fe400078008ff */
[----:B------:R-:W-:-:S03]  /*e120*/  LEA R5, R5, UR39, 0x1 ;  /* 0x0000002705057c11 */ /* 0x000fc6000f8e08ff */
[----:B--2---:R-:W-:-:S05]  /*e130*/  IMAD.X R3, RZ, RZ, R7, P0 ;  /* 0x000000ffff037224 */ /* 0x004fca00000e0607 */
[----:B------:R-:W-:Y:S01]  /*e140*/  @!PT LDS RZ, [RZ] ;  /* 0x00000000fffff984 */ /* 0x000fe20000000800 */
[----:B------:R-:W-:Y:S01]  /*e150*/  @!PT LDS RZ, [RZ] ;  /* 0x00000000fffff984 */ /* 0x000fe20000000800 */
[----:B------:R-:W-:Y:S01]  /*e160*/  @!PT LDS RZ, [RZ] ;  /* 0x00000000fffff984 */ /* 0x000fe20000000800 */
[----:B------:R3:W-:Y:S04]  /*e170*/  LDGSTS.E.BYPASS.LTC128B.128 [R5+0x26400], desc[UR36][R2.64], !P4 ;  /* 0x2640000002057fae */ /* 0x0007e8000e101d64 */
[----:B------:R3:W-:Y:S04]  /*e180*/  LDGSTS.E.BYPASS.LTC128B.128 [R5+0x28c00], desc[UR36][R2.64+0x80], !P3 ;  /* 0x28c0008002057fae */ /* 0x0007e8000d901d64 */
[----:B------:R3:W-:Y:S04]  /*e190*/  LDGSTS.E.BYPASS.LTC128B.128 [R5+0x2b400], desc[UR36][R2.64+0x100], !P2 ;  /* 0x2b40010002057fae */ /* 0x0007e8000d101d64 */
[----:B------:R3:W-:Y:S02]  /*e1a0*/  LDGSTS.E.BYPASS.LTC128B.128 [R5+0x2dc00], desc[UR36][R2.64+0x180], !P1 ;  /* 0x2dc0018002057fae */ /* 0x0007e4000c901d64 */
.L_x_50:
[----:B------:R-:W-:Y:S05]  /*e1b0*/  BSYNC B0 ;  /* 0x0000000000007941 */ /* 0x000fea0003800000 */
.L_x_49:
[----:B------:R-:W-:Y:S01]  /*e1c0*/  NOP ;  /* 0x0000000000007918 */ /* 0x000fe20000000000 */
[----:B------:R-:W-:-:S13]  /*e1d0*/  PLOP3.LUT P0, PT, PT, PT, PT, 0x80, 0x0 ;  /* 0x000000000000781c */ /* 0x000fda0003f0f070 */
.L_x_51:
[----:B------:R-:W-:Y:S02]  /*e1e0*/  PLOP3.LUT P1, PT, P1, P0, PT, 0xa2, 0x0 ;  /* 0x000000000000781c */ /* 0x000fe40000f21472 */
[----:B------:R-:W-:-:S08]  /*e1f0*/  @P0 R2UR P1, UR4, R0 ;  /* 0x00000000000402ca */ /* 0x000fd00000020000 */
[----:B------:R-:W-:-:S05]  /*e200*/  @P0 PLOP3.LUT P0, PT, P1, PT, PT, 0x80, 0x0 ;  /* 0x000000000000081c */ /* 0x000fca0000f0f070 */
[----:B------:R-:W-:Y:S01]  /*e210*/  @!P1 SYNCS.ARRIVE.TRANS64.RED.A0T1 RZ, [UR4+0x38830], RZ ;  /* 0x038830ffffff99a7 */ /* 0x000fe20008200404 */
[----:B------:R-:W-:Y:S07]  /*e220*/  @!P1 ARRIVES.LDGSTSBAR.64.TRANSCNT [UR4+0x38830] ;  /* 0x03883000ff0099b0 */ /* 0x000fee0008000a84 */
[----:B------:R-:W-:Y:S05]  /*e230*/  @P0 BRA.U.ANY `(.L_x_51) ;  /* 0xfffffffd00e80947 */ /* 0x000fea000393ffff */
[----:B------:R-:W-:Y:S01]  /*e240*/  NOP ;  /* 0x0000000000007918 */ /* 0x000fe20000000000 */
[----:B------:R-:W-:-:S13]  /*e250*/  LOP3.LUT P2, RZ, R16, 0x100, RZ, 0xc0, !PT ;  /* 0x0000010010ff7812 */ /* 0x000fda000784c0ff */
[----:B------:R-:W-:Y:S05]  /*e260*/  @!P2 BRA `(.L_x_52) ;  /* 0x000000000004a947 */ /* 0x000fea0003800000 */
[----:B------:R-:W-:Y:S01]  /*e270*/  BPT.TRAP 0x1 ;  /* 0x000000040000795c */ /* 0x000fe20000300000 */
.L_x_52:
[----:B------:R4:W-:Y:S02]  /*e280*/  SYNCS.ARRIVE.TRANS64.A1T0 RZ, [R0+URZ+0x38830], RZ ;  /* 0x038830ff00ff79a7 */ /* 0x0009e4000810003f */
[----:B------:R-:W-:Y:S05]  /*e290*/  WARPSYNC.ALL ;  /* 0x0000000000007948 */ /* 0x000fea0003800000 */
[----:B------:R-:W-:-:S04]  /*e2a0*/  UIADD3 UR4, UR39, 0x14400, URZ ;  /* 0x0001440027047890 */ /* 0x000fc8000fffe03f */
[----:B------:R-:W-:Y:S01]  /*e2b0*/  ULOP3.LUT UP0, URZ, UR4, 0x3ff, URZ, 0xc0, !UPT ;  /* 0x000003ff043f7892 */ /* 0x000fe2000f80c03f */
[----:B------:R-:W-:Y:S05]  /*e2c0*/  BAR.SYNC.DEFER_BLOCKING 0x8, 0x180 ;  /* 0x0206000000007b1d */ /* 0x000fea0000010000 */
[----:B------:R-:W-:-:S13]  /*e2d0*/  PLOP3.LUT P0, PT, PT, PT, UP0, 0x80, 0x0 ;  /* 0x000000000000781c */ /* 0x000fda0003f0f008 */
[----:B------:R-:W-:Y:S05]  /*e2e0*/  @!P0 BRA `(.L_x_53) ;  /* 0x0000000000408947 */ /* 0x000fea0003800000 */
[----:B0--3--:R-:W-:Y:S01]  /*e2f0*/  MOV R2, 0x0 ;  /* 0x0000000000027802 */ /* 0x009fe20000000f00 */
[----:B------:R-:W-:Y:S01]  /*e300*/  ULDC.64 UR6, c[0x4][0x138] ;  /* 0x01004e0000067ab9 */ /* 0x000fe20000000a00 */
[----:B------:R-:W-:Y:S01]  /*e310*/  ULDC.64 UR8, c[0x4][0x140] ;  /* 0x0100500000087ab9 */ /* 0x000fe20000000a00 */
[----:B------:R-:W-:Y:S01]  /*e320*/  ULDC.64 UR4, c[0x4][0xb0] ;  /* 0x01002c0000047ab9 */ /* 0x000fe20000000a00 */
[----:B------:R-:W-:Y:S01]  /*e330*/  IMAD.U32 R4, RZ, RZ, UR6 ;  /* 0x00000006ff047e24 */ /* 0x000fe2000f8e00ff */
[----:B------:R-:W-:Y:S01]  /*e340*/  MOV R5, UR7 ;  /* 0x0000000700057c02 */ /* 0x000fe20008000f00 */
[----:B------:R-:W0:Y:S01]  /*e350*/  LDC.64 R2, c[0x4][R2] ;  /* 0x0100000002027b82 */ /* 0x000e220000000a00 */
[----:B------:R-:W-:Y:S01]  /*e360*/  IMAD.U32 R6, RZ, RZ, UR8 ;  /* 0x00000008ff067e24 */ /* 0x000fe2000f8e00ff */
[----:B------:R-:W-:Y:S01]  /*e370*/  MOV R10, UR4 ;  /* 0x00000004000a7c02 */ /* 0x000fe20008000f00 */
[----:B--2---:R-:W-:Y:S01]  /*e380*/  IMAD.U32 R7, RZ, RZ, UR9 ;  /* 0x00000009ff077e24 */ /* 0x004fe2000f8e00ff */
[----:B------:R-:W-:Y:S01]  /*e390*/  MOV R12, 0x1 ;  /* 0x00000001000c7802 */ /* 0x000fe20000000f00 */
[----:B------:R-:W-:-:S02]  /*e3a0*/  IMAD.U32 R11, RZ, RZ, UR5 ;  /* 0x00000005ff0b7e24 */ /* 0x000fc4000f8e00ff */
[----:B------:R-:W-:Y:S02]  /*e3b0*/  IMAD.MOV.U32 R8, RZ, RZ, 0x70 ;  /* 0x00000070ff087424 */ /* 0x000fe400078e00ff */
[----:B------:R-:W-:-:S07]  /*e3c0*/  IMAD.MOV.U32 R13, RZ, RZ, RZ ;  /* 0x000000ffff0d7224 */ /* 0x000fce00078e00ff */
[----:B------:R-:W-:-:S07]  /*e3d0*/  LEPC R20, `(.L_x_53) ;  /* 0x000000001014794e */ /* 0x000fce0000000000 */
[----:B01--4-:R-:W-:Y:S05]  /*e3e0*/  CALL.ABS.NOINC R2 ;  /* 0x0000000002007343 */ /* 0x013fea0003c00000 */
.L_x_53:
[----:B------:R1:W5:Y:S01]  /*e3f0*/  LDL R20, [R1+0x4] ;  /* 0x0000040001147983 */ /* 0x0003620000100800 */
[----:B----4-:R-:W4:Y:S01]  /*e400*/  LDC R0, c[0x0][0x448] ;  /* 0x00011200ff007b82 */ /* 0x010f220000000800 */
[----:B0--3--:R-:W-:Y:S01]  /*e410*/  IMAD.MOV R3, RZ, RZ, -R24 ;  /* 0x000000ffff037224 */ /* 0x009fe200078e0a18 */
[----:B------:R-:W-:Y:S01]  /*e420*/  ULDC UR4, c[0x0][0xc38] ;  /* 0x00030e0000047ab9 */ /* 0x000fe20000000800 */
[----:B------:R-:W-:Y:S02]  /*e430*/  SHF.R.S32.HI R6, RZ, 0x1f, R23 ;  /* 0x0000001fff067819 */ /* 0x000fe40000011417 */
[----:B------:R-:W-:Y:S01]  /*e440*/  IMAD R4, R3, UR4, R36 ;  /* 0x0000000403047c24 */ /* 0x000fe2000f8e0224 */
[----:B------:R-:W-:Y:S01]  /*e450*/  ULDC.64 UR4, c[0x0][0x2d8] ;  /* 0x0000b60000047ab9 */ /* 0x000fe20000000a00 */
[C---:B------:R-:W-:Y:S02]  /*e460*/  LOP3.LUT P2, RZ, R16.reuse, 0x4000, RZ, 0xc0, !PT ;  /* 0x0000400010ff7812 */ /* 0x040fe4000784c0ff */
[----:B------:R-:W-:-:S02]  /*e470*/  LOP3.LUT P3, RZ, R16, 0x2000, RZ, 0xc0, !PT ;  /* 0x0000200010ff7812 */ /* 0x000fc4000786c0ff */
[----:B------:R-:W-:Y:S02]  /*e480*/  SHF.L.U32 R4, R4, 0x7, RZ ;  /* 0x0000000704047819 */ /* 0x000fe400000006ff */
[C---:B------:R-:W-:Y:S02]  /*e490*/  LOP3.LUT P4, RZ, R16.reuse, 0x1000, RZ, 0xc0, !PT ;  /* 0x0000100010ff7812 */ /* 0x040fe4000788c0ff */
[----:B--2---:R-:W-:Y:S02]  /*e4a0*/  LOP3.LUT R7, R27, R4, RZ, 0xfc, !PT ;  /* 0x000000041b077212 */ /* 0x004fe400078efcff */
[----:B------:R-:W-:-:S03]  /*e4b0*/  LOP3.LUT P5, RZ, R16, 0x800, RZ, 0xc0, !PT ;  /* 0x0000080010ff7812 */ /* 0x000fc600078ac0ff */
[----:B------:R-:W-:Y:S01]  /*e4c0*/  IMAD.MOV.U32 R5, RZ, RZ, R7 ;  /* 0x000000ffff057224 */ /* 0x000fe200078e0007 */
[----:B----4-:R-:W-:-:S13]  /*e4d0*/  ISETP.NE.AND P0, PT, R0, 0x1, PT ;  /* 0x000000010000780c */ /* 0x010fda0003f05270 */
[----:B------:R-:W0:Y:S08]  /*e4e0*/  @P0 LDC R2, c[0x0][0x44c] ;  /* 0x00011300ff020b82 */ /* 0x000e300000000800 */
[----:B------:R-:W2:Y:S01]  /*e4f0*/  @P0 LDC R9, c[0x0][0x450] ;  /* 0x00011400ff090b82 */ /* 0x000ea20000000800 */
[----:B0-----:R-:W-:-:S05]  /*e500*/  @P0 IMAD.HI.U32 R2, R7, R2, RZ ;  /* 0x0000000207020227 */ /* 0x001fca00078e00ff */
[----:B--2---:R-:W-:Y:S01]  /*e510*/  @P0 SHF.R.U32.HI R5, RZ, R9, R2 ;  /* 0x00000009ff050219 */ /* 0x004fe20000011602 */
[----:B------:R-:W-:-:S04]  /*e520*/  IMAD R2, R29, UR4, RZ ;  /* 0x000000041d027c24 */ /* 0x000fc8000f8e02ff */
[C---:B------:R-:W-:Y:S02]  /*e530*/  IMAD R9, R19.reuse, UR5, R2 ;  /* 0x0000000513097c24 */ /* 0x040fe4000f8e0202 */
[----:B------:R-:W-:Y:S01]  /*e540*/  IMAD.WIDE.U32 R2, R19, UR4, RZ ;  /* 0x0000000413027c25 */ /* 0x000fe2000f8e00ff */
[----:B------:R-:W-:-:S03]  /*e550*/  ULDC.64 UR4, c[0x0][0x2e0] ;  /* 0x0000b80000047ab9 */ /* 0x000fc60000000a00 */
[----:B------:R-:W-:Y:S02]  /*e560*/  IMAD R6, R6, UR4, RZ ;  /* 0x0000000406067c24 */ /* 0x000fe4000f8e02ff */
[----:B------:R-:W-:Y:S02]  /*e570*/  IMAD.IADD R3, R3, 0x1, R9 ;  /* 0x0000000103037824 */ /* 0x000fe400078e0209 */
[----:B------:R-:W-:Y:S01]  /*e580*/  IMAD R9, R23, UR5, R6 ;  /* 0x0000000517097c24 */ /* 0x000fe2000f8e0206 */
[----:B------:R-:W-:Y:S01]  /*e590*/  IADD3 R6, -R5, RZ, RZ ;  /* 0x000000ff05067210 */ /* 0x000fe20007ffe1ff */
[----:B------:R-:W-:Y:S01]  /*e5a0*/  IMAD.WIDE.U32 R2, R23, UR4, R2 ;  /* 0x0000000417027c25 */ /* 0x000fe2000f8e0002 */
[----:B------:R-:W-:-:S03]  /*e5b0*/  ULDC.64 UR4, c[0x0][0x2d0] ;  /* 0x0000b40000047ab9 */ /* 0x000fc60000000a00 */
[----:B------:R-:W-:Y:S01]  /*e5c0*/  IMAD R7, R0, R6, R7 ;  /* 0x0000000600077224 */ /* 0x000fe200078e0207 */
[----:B------:R-:W-:Y:S01]  /*e5d0*/  SHF.R.S32.HI R0, RZ, 0x1f, R5 ;  /* 0x0000001fff007819 */ /* 0x000fe20000011405 */
[----:B------:R-:W-:-:S04]  /*e5e0*/  IMAD.IADD R3, R3, 0x1, R9 ;  /* 0x0000000103037824 */ /* 0x000fc800078e0209 */
[----:B------:R-:W-:Y:S02]  /*e5f0*/  IMAD R0, R0, UR4, RZ ;  /* 0x0000000400007c24 */ /* 0x000fe4000f8e02ff */
[----:B------:R-:W-:-:S04]  /*e600*/  IMAD.WIDE.U32 R2, R5, UR4, R2 ;  /* 0x0000000405027c25 */ /* 0x000fc8000f8e0002 */
[----:B------:R-:W-:Y:S01]  /*e610*/  IMAD R5, R5, UR5, R0 ;  /* 0x0000000505057c24 */ /* 0x000fe2000f8e0200 */
[----:B------:R-:W-:Y:S01]  /*e620*/  SHF.R.S32.HI R0, RZ, 0x1f, R7 ;  /* 0x0000001fff007819 */ /* 0x000fe20000011407 */
[----:B------:R-:W-:Y:S02]  /*e630*/  ULDC.64 UR4, c[0x0][0x2c8] ;  /* 0x0000b20000047ab9 */ /* 0x000fe40000000a00 */
[----:B------:R-:W-:Y:S02]  /*e640*/  IMAD.IADD R3, R3, 0x1, R5 ;  /* 0x0000000103037824 */ /* 0x000fe400078e0205 */
[----:B------:R-:W-:Y:S02]  /*e650*/  IMAD R0, R0, UR4, RZ ;  /* 0x0000000400007c24 */ /* 0x000fe4000f8e02ff */
[----:B------:R-:W-:-:S04]  /*e660*/  IMAD.WIDE.U32 R2, R7, UR4, R2 ;  /* 0x0000000407027c25 */ /* 0x000fc8000f8e0002 */
[----:B------:R-:W-:Y:S01]  /*e670*/  IMAD R5, R7, UR5, R0 ;  /* 0x0000000507057c24 */ /* 0x000fe2000f8e0200 */
[----:B------:R-:W-:Y:S02]  /*e680*/  ULDC.64 UR4, c[0x0][0x280] ;  /* 0x0000a00000047ab9 */ /* 0x000fe40000000a00 */
[----:B------:R-:W-:Y:S01]  /*e690*/  LEA R0, P0, R2, UR4, 0x1 ;  /* 0x0000000402007c11 */ /* 0x000fe2000f8008ff */
[----:B------:R-:W-:Y:S01]  /*e6a0*/  UMOV UR4, 0xffffffff ;  /* 0xffffffff00047882 */ /* 0x000fe20000000000 */
[----:B------:R-:W-:-:S04]  /*e6b0*/  IADD3 R5, R3, R5, RZ ;  /* 0x0000000503057210 */ /* 0x000fc80007ffe0ff */
[----:B------:R-:W-:Y:S01]  /*e6c0*/  LEA.HI.X R5, R2, UR5, R5, 0x1, P0 ;  /* 0x0000000502057c11 */ /* 0x000fe200080f0c05 */
[----:B-1----:R-:W-:Y:S06]  /*e6d0*/  BRA.DIV UR4, `(.L_x_54) ;  /* 0x0000002a04bc7947 */ /* 0x002fec000b800000 */
[----:B------:R-:W0:Y:S01]  /*e6e0*/  SHFL.IDX PT, R14, R0, RZ, 0x181f ;  /* 0x00181fff000e7589 */ /* 0x000e2200000e0000 */
[----:B------:R-:W-:-:S03]  /*e6f0*/  IMAD.IADD R4, R34, 0x1, R4 ;  /* 0x0000000122047824 */ /* 0x000fc600078e0204 */
[----:B------:R-:W1:Y:S01]  /*e700*/  SHFL.IDX PT, R2, R5, RZ, 0x181f ;  /* 0x00181fff05027589 */ /* 0x000e6200000e0000 */
[C---:B------:R-:W-:Y:S01]  /*e710*/  VIADD R7, R4.reuse, 0x10 ;  /* 0x0000001004077836 */ /* 0x040fe20000000000 */
[----:B------:R-:W-:Y:S02]  /*e720*/  ISETP.GE.AND P0, PT, R4, UR40, PT ;  /* 0x0000002804007c0c */ /* 0x000fe4000bf06270 */
[----:B------:R-:W-:Y:S11]  /*e730*/  SHFL.IDX PT, R6, R5, 0x1, 0x181f ;  /* 0x00381f0005067f89 */ /* 0x000ff600000e0000 */
[----:B0-----:R-:W-:-:S05]  /*e740*/  @!P0 LEA R14, P1, R37, R14, 0x1 ;  /* 0x0000000e250e8211 */ /* 0x001fca00078208ff */
[----:B-1----:R-:W-:Y:S01]  /*e750*/  @!P0 IMAD.X R3, RZ, RZ, R2, P1 ;  /* 0x000000ffff038224 */ /* 0x002fe200008e0602 */
[----:B------:R-:W-:Y:S02]  /*e760*/  @!P0 MOV R2, R14 ;  /* 0x0000000e00028202 */ /* 0x000fe40000000f00 */
[----:B------:R-:W0:Y:S04]  /*e770*/  SHFL.IDX PT, R14, R0, 0x1, 0x181f ;  /* 0x00381f00000e7f89 */ /* 0x000e2800000e0000 */
[----:B-----5:R-:W-:Y:S04]  /*e780*/  @!P0 LDGSTS.E.BYPASS.LTC128B.128 [R20+0x14400], desc[UR36][R2.64], !P2 ;  /* 0x1440000002148fae */ /* 0x020fe8000d101d64 */
[----:B------:R-:W-:Y:S04]  /*e790*/  @!P0 LDGSTS.E.BYPASS.LTC128B.128 [R20+0x18400], desc[UR36][R2.64+0x80], !P3 ;  /* 0x1840008002148fae */ /* 0x000fe8000d901d64 */
[----:B------:R-:W-:Y:S04]  /*e7a0*/  @!P0 LDGSTS.E.BYPASS.LTC128B.128 [R20+0x1c400], desc[UR36][R2.64+0x100], !P4 ;  /* 0x1c40010002148fae */ /* 0x000fe8000e101d64 */
[----:B------:R1:W-:Y:S01]  /*e7b0*/  @!P0 LDGSTS.E.BYPASS.LTC128B.128 [R20+0x20400], desc[UR36][R2.64+0x180], !P5 ;  /* 0x2040018002148fae */ /* 0x0003e2000e901d64 */
[----:B------:R-:W-:-:S13]  /*e7c0*/  ISETP.GE.AND P0, PT, R7, UR40, PT ;  /* 0x0000002807007c0c */ /* 0x000fda000bf06270 */
[----:B0-----:R-:W-:-:S04]  /*e7d0*/  @!P0 LEA R14, P1, R37, R14, 0x1 ;  /* 0x0000000e250e8211 */ /* 0x001fc800078208ff */
[----:B-1----:R-:W-:Y:S01]  /*e7e0*/  @!P0 MOV R2, R14 ;  /* 0x0000000e00028202 */ /* 0x002fe20000000f00 */
[----:B------:R-:W-:Y:S01]  /*e7f0*/  @!P0 IMAD.X R7, RZ, RZ, R6, P1 ;  /* 0x000000ffff078224 */ /* 0x000fe200008e0606 */
[----:B------:R-:W0:Y:S03]  /*e800*/  SHFL.IDX PT, R14, R0, 0x2, 0x181f ;  /* 0x00581f00000e7f89 */ /* 0x000e2600000e0000 */
[----:B------:R-:W-:Y:S01]  /*e810*/  @!P0 IMAD.MOV.U32 R3, RZ, RZ, R7 ;  /* 0x000000ffff038224 */ /* 0x000fe200078e0007 */
[----:B------:R-:W1:Y:S01]  /*e820*/  SHFL.IDX PT, R6, R5, 0x2, 0x181f ;  /* 0x00581f0005067f89 */ /* 0x000e6200000e0000 */
[----:B------:R-:W-:-:S03]  /*e830*/  VIADD R7, R4, 0x20 ;  /* 0x0000002004077836 */ /* 0x000fc60000000000 */
[----:B------:R-:W-:Y:S04]  /*e840*/  @!P0 LDGSTS.E.BYPASS.LTC128B.128 [R20+0x14c00], desc[UR36][R2.64], !P2 ;  /* 0x14c0000002148fae */ /* 0x000fe8000d101d64 */
[----:B------:R-:W-:Y:S04]  /*e850*/  @!P0 LDGSTS.E.BYPASS.LTC128B.128 [R20+0x18c00], desc[UR36][R2.64+0x80], !P3 ;  /* 0x18c0008002148fae */ /* 0x000fe8000d901d64 */
[----:B------:R-:W-:Y:S04]  /*e860*/  @!P0 LDGSTS.E.BYPASS.LTC128B.128 [R20+0x1cc00], desc[UR36][R2.64+0x100], !P4 ;  /* 0x1cc0010002148fae */ /* 0x000fe8000e101d64 */
[----:B------:R2:W-:Y:S01]  /*e870*/  @!P0 LDGSTS.E.BYPASS.LTC128B.128 [R20+0x20c00], desc[UR36][R2.64+0x180], !P5 ;  /* 0x20c0018002148fae */ /* 0x0005e2000e901d64 */
[----:B------:R-:W-:-:S13]  /*e880*/  ISETP.GE.AND P0, PT, R7, UR40, PT ;  /* 0x0000002807007c0c */ /* 0x000fda000bf06270 */
[----:B0-----:R-:W-:-:S04]  /*e890*/  @!P0 LEA R14, P1, R37, R14, 0x1 ;  /* 0x0000000e250e8211 */ /* 0x001fc800078208ff */
[----:B-1----:R-:W-:Y:S01]  /*e8a0*/  @!P0 IADD3.X R7, RZ, R6, RZ, P1, !PT ;  /* 0x00000006ff078210 */ /* 0x002fe20000ffe4ff */
[----:B--2---:R-:W-:Y:S01]  /*e8b0*/  @!P0 IMAD.MOV.U32 R2, RZ, RZ, R14 ;  /* 0x000000ffff028224 */ /* 0x004fe200078e000e */
[----:B------:R-:W-:Y:S03]  /*e8c0*/  SHFL.IDX PT, R6, R5, 0x3, 0x181f ;  /* 0x00781f0005067f89 */ /* 0x000fe600000e0000 */
[----:B------:R-:W-:Y:S01]  /*e8d0*/  @!P0 IMAD.MOV.U32 R3, RZ, RZ, R7 ;  /* 0x000000ffff038224 */ /* 0x000fe200078e0007 */
[----:B------:R-:W0:Y:S01]  /*e8e0*/  SHFL.IDX PT, R14, R0, 0x3, 0x181f ;  /* 0x00781f00000e7f89 */ /* 0x000e2200000e0000 */
[----:B------:R-:W-:-:S03]  /*e8f0*/  IADD3 R7, R4, 0x30, RZ ;  /* 0x0000003004077810 */ /* 0x000fc60007ffe0ff */
[----:B------:R-:W-:Y:S04]  /*e900*/  @!P0 LDGSTS.E.BYPASS.LTC128B.128 [R20+0x15400], desc[UR36][R2.64], !P2 ;  /* 0x1540000002148fae */ /* 0x000fe8000d101d64 */
[----:B------:R-:W-:Y:S04]  /*e910*/  @!P0 LDGSTS.E.BYPASS.LTC128B.128 [R20+0x19400], desc[UR36][R2.64+0x80], !P3 ;  /* 0x1940008002148fae */ /* 0x000fe8000d901d64 */
[----:B------:R-:W-:Y:S04]  /*e920*/  @!P0 LDGSTS.E.BYPASS.LTC128B.128 [R20+0x1d400], desc[UR36][R2.64+0x100], !P4 ;  /* 0x1d40010002148fae */ /* 0x000fe8000e101d64 */
[----:B------:R1:W-:Y:S01]  /*e930*/  @!P0 LDGSTS.E.BYPASS.LTC128B.128 [R20+0x21400], desc[UR36][R2.64+0x180], !P5 ;  /* 0x2140018002148fae */ /* 0x0003e2000e901d64 */
[----:B------:R-:W-:-:S13]  /*e940*/  ISETP.GE.AND P0, PT, R7, UR40, PT ;  /* 0x0000002807007c0c */ /* 0x000fda000bf06270 */
[----:B0-----:R-:W-:-:S05]  /*e950*/  @!P0 LEA R14, P1, R37, R14, 0x1 ;  /* 0x0000000e250e8211 */ /* 0x001fca00078208ff */
[----:B------:R-:W-:Y:S02]  /*e960*/  @!P0 IMAD.X R7, RZ, RZ, R6, P1 ;  /* 0x000000ffff078224 */ /* 0x000fe400008e0606 */
[----:B-1----:R-:W-:Y:S01]  /*e970*/  @!P0 IMAD.MOV.U32 R2, RZ, RZ, R14 ;  /* 0x000000ffff028224 */ /* 0x002fe200078e000e */
[----:B------:R-:W-:Y:S02]  /*e980*/  SHFL.IDX PT, R6, R5, 0x4, 0x181f ;  /* 0x00981f0005067f89 */ /* 0x000fe400000e0000 */
[----:B------:R-:W-:Y:S01]  /*e990*/  @!P0 MOV R3, R7 ;  /* 0x0000000700038202 */ /* 0x000fe20000000f00 */
[----:B------:R-:W-:Y:S01]  /*e9a0*/  VIADD R7, R4, 0x40 ;  /* 0x0000004004077836 */ /* 0x000fe20000000000 */
[----:B------:R-:W0:Y:S04]  /*e9b0*/  SHFL.IDX PT, R14, R0, 0x4, 0x181f ;  /* 0x00981f00000e7f89 */ /* 0x000e2800000e0000 */
[----:B------:R-:W-:Y:S04]  /*e9c0*/  @!P0 LDGSTS.E.BYPASS.LTC128B.128 [R20+0x15c00], desc[UR36][R2.64], !P2 ;  /* 0x15c0000002148fae */ /* 0x000fe8000d101d64 */
        /* <DEDUP_REMOVED lines=31> */
[----:B------:R0:W1:Y:S02]  /*ebc0*/  SHFL.IDX PT, R6, R5, 0x7, 0x181f ;  /* 0x00f81f0005067f89 */ /* 0x00006400000e0000 */
[----:B------:R-:W-:Y:S02]  /*ebd0*/  @!P0 MOV R3, R7 ;  /* 0x0000000700038202 */ /* 0x000fe40000000f00 */
[----:B------:R0:W2:Y:S04]  /*ebe0*/  SHFL.IDX PT, R14, R0, 0x7, 0x181f ;  /* 0x00f81f00000e7f89 */ /* 0x0000a800000e0000 */
[----:B------:R0:W-:Y:S04]  /*ebf0*/  @!P0 LDGSTS.E.BYPASS.LTC128B.128 [R20+0x17400], desc[UR36][R2.64], !P2 ;  /* 0x1740000002148fae */ /* 0x0001e8000d101d64 */
[----:B------:R0:W-:Y:S04]  /*ec00*/  @!P0 LDGSTS.E.BYPASS.LTC128B.128 [R20+0x1b400], desc[UR36][R2.64+0x80], !P3 ;  /* 0x1b40008002148fae */ /* 0x0001e8000d901d64 */
[----:B------:R0:W-:Y:S04]  /*ec10*/  @!P0 LDGSTS.E.BYPASS.LTC128B.128 [R20+0x1f400], desc[UR36][R2.64+0x100], !P4 ;  /* 0x1f40010002148fae */ /* 0x0001e8000e101d64 */
[----:B------:R0:W-:Y:S02]  /*ec20*/  @!P0 LDGSTS.E.BYPASS.LTC128B.128 [R20+0x23400], desc[UR36][R2.64+0x180], !P5 ;  /* 0x2340018002148fae */ /* 0x0001e4000e901d64 */
.L_x_124:
[----:B0-----:R-:W3:Y:S01]  /*ec30*/  LDL R0, [R1] ;  /* 0x0000000001007983 */ /* 0x001ee20000100800 */
[----:B------:R-:W-:-:S05]  /*ec40*/  VIADD R4, R4, 0x70 ;  /* 0x0000007004047836 */ /* 0x000fca0000000000 */
[----:B------:R-:W-:-:S13]  /*ec50*/  ISETP.GE.AND P0, PT, R4, UR40, PT ;  /* 0x0000002804007c0c */ /* 0x000fda000bf06270 */
[----:B--2---:R-:W-:-:S05]  /*ec60*/  @!P0 LEA R2, P1, R37, R14, 0x1 ;  /* 0x0000000e25028211 */ /* 0x004fca00078208ff */
[----:B-1----:R-:W-:-:S05]  /*ec70*/  @!P0 IMAD.X R3, RZ, RZ, R6, P1 ;  /* 0x000000ffff038224 */ /* 0x002fca00008e0606 */
[----:B------:R-:W-:Y:S01]  /*ec80*/  @!PT LDS RZ, [RZ] ;  /* 0x00000000fffff984 */ /* 0x000fe20000000800 */
[----:B------:R-:W-:Y:S01]  /*ec90*/  @!PT LDS RZ, [RZ] ;  /* 0x00000000fffff984 */ /* 0x000fe20000000800 */
[----:B------:R-:W-:Y:S01]  /*eca0*/  @!PT LDS RZ, [RZ] ;  /* 0x00000000fffff984 */ /* 0x000fe20000000800 */
[----:B------:R0:W-:Y:S04]  /*ecb0*/  @!P0 LDGSTS.E.BYPASS.LTC128B.128 [R20+0x17c00], desc[UR36][R2.64], !P2 ;  /* 0x17c0000002148fae */ /* 0x0001e8000d101d64 */
[----:B------:R0:W-:Y:S04]  /*ecc0*/  @!P0 LDGSTS.E.BYPASS.LTC128B.128 [R20+0x1bc00], desc[UR36][R2.64+0x80], !P3 ;  /* 0x1bc0008002148fae */ /* 0x0001e8000d901d64 */
[----:B------:R0:W-:Y:S04]  /*ecd0*/  @!P0 LDGSTS.E.BYPASS.LTC128B.128 [R20+0x1fc00], desc[UR36][R2.64+0x100], !P4 ;  /* 0x1fc0010002148fae */ /* 0x0001e8000e101d64 */
[----:B------:R0:W-:Y:S01]  /*ece0*/  @!P0 LDGSTS.E.BYPASS.LTC128B.128 [R20+0x23c00], desc[UR36][R2.64+0x180], !P5 ;  /* 0x23c0018002148fae */ /* 0x0001e2000e901d64 */
[----:B------:R-:W-:Y:S01]  /*ecf0*/  NOP ;  /* 0x0000000000007918 */ /* 0x000fe20000000000 */
[----:B------:R-:W-:Y:S02]  /*ed00*/  SYNCS.ARRIVE.TRANS64.RED.A0T1 RZ, [UR39+0x38800], RZ ;  /* 0x038800ffffff79a7 */ /* 0x000fe40008200427 */
[----:B------:R-:W-:Y:S01]  /*ed10*/  ARRIVES.LDGSTSBAR.64.TRANSCNT [UR39+0x38800] ;  /* 0x03880000ff0079b0 */ /* 0x000fe20008000aa7 */
[----:B---3--:R-:W-:-:S04]  /*ed20*/  LOP3.LUT R0, R0, 0x1, RZ, 0xc, !PT ;  /* 0x0000000100007812 */ /* 0x008fc800078e0cff */
[----:B------:R-:W-:Y:S01]  /*ed30*/  SHF.L.U32 R0, R0, 0x1f, RZ ;  /* 0x0000001f00007819 */ /* 0x000fe200000006ff */
[----:B------:R-:W-:Y:S01]  /*ed40*/  NOP ;  /* 0x0000000000007918 */ /* 0x000fe20000000000 */
[----:B------:R-:W-:Y:S01]  /*ed50*/  SYNCS.ARRIVE.TRANS64.A1T0 RZ, [UR39+0x38800], RZ ;  /* 0x038800ffffff79a7 */ /* 0x000fe20008100027 */
[----:B------:R-:W-:Y:S01]  /*ed60*/  BSSY B0, `(.L_x_55) ;  /* 0x0000003000007945 */ /* 0x000fe20003800000 */
[----:B------:R-:W1:Y:S03]  /*ed70*/  SYNCS.PHASECHK.TRANS64.TRYWAIT P0, [UR39+0x38820], R0 ;  /* 0x03882000ff0075a7 */ /* 0x000e660008000167 */
[----:B01----:R-:W-:Y:S05]  /*ed80*/  @!P0 BRA `(.L_x_56) ;  /* 0x0000002c00c48947 */ /* 0x003fea0003800000 */
.L_x_125:
[----:B------:R-:W-:Y:S05]  /*ed90*/  BSYNC B0 ;  /* 0x0000000000007941 */ /* 0x000fea0003800000 */
.L_x_55:
[----:B------:R-:W-:Y:S01]  /*eda0*/  UISETP.GE.AND UP0, UPT, UR38, 0x51, UPT ;  /* 0x000000512600788c */ /* 0x000fe2000bf06270 */
[----:B------:R-:W-:-:S05]  /*edb0*/  MOV R8, UR44 ;  /* 0x0000002c00087c02 */ /* 0x000fca0008000f00 */
[----:B------:R-:W-:-:S13]  /*edc0*/  PLOP3.LUT P0, PT, PT, PT, UP0, 0x40, 0x0 ;  /* 0x000000000000781c */ /* 0x000fda0003f0e808 */
[----:B------:R-:W-:Y:S05]  /*edd0*/  @P0 BRA `(.L_x_57) ;  /* 0x0000000c00e80947 */ /* 0x000fea0003800000 */
[----:B------:R-:W-:Y:S01]  /*ede0*/  BSSY B0, `(.L_x_57) ;  /* 0x00000f9000007945 */ /* 0x000fe20003800000 */
[----:B------:R-:W-:Y:S01]  /*edf0*/  IMAD.MOV.U32 R10, RZ, RZ, R25 ;  /* 0x000000ffff0a7224 */ /* 0x000fe200078e0019 */
[----:B0-----:R-:W-:Y:S01]  /*ee00*/  MOV R0, UR41 ;  /* 0x0000002900007c02 */ /* 0x001fe20008000f00 */
[----:B------:R-:W-:Y:S02]  /*ee10*/  IMAD.MOV.U32 R6, RZ, RZ, R22 ;  /* 0x000000ffff067224 */ /* 0x000fe400078e0016 */
[----:B------:R-:W-:-:S07]  /*ee20*/  IMAD.U32 R28, RZ, RZ, UR44 ;  /* 0x0000002cff1c7e24 */ /* 0x000fce000f8e00ff */
.L_x_70:
[----:B------:R-:W0:Y:S01]  /*ee30*/  LDC R2, c[0x0][0x430] ;  /* 0x00010c00ff027b82 */ /* 0x000e220000000800 */
[----:B------:R-:W-:Y:S02]  /*ee40*/  ISETP.GT.U32.AND P0, PT, R27, 0x4f, PT ;  /* 0x0000004f1b00780c */ /* 0x000fe40003f04070 */
[----:B------:R-:W-:Y:S01]  /*ee50*/  LOP3.LUT P2, RZ, R16, 0x100, RZ, 0xc0, !PT ;  /* 0x0000010010ff7812 */ /* 0x000fe2000784c0ff */
[----:B------:R-:W-:Y:S01]  /*ee60*/  VIADD R22, R6, 0x1 ;  /* 0x0000000106167836 */ /* 0x000fe20000000000 */
[----:B------:R-:W-:-:S09]  /*ee70*/  ULDC UR4, c[0x0][0x430] ;  /* 0x00010c0000047ab9 */ /* 0x000fd20000000800 */
[----:B------:R-:W1:Y:S01]  /*ee80*/  @!P0 LDC.64 R4, c[0x0][0x428] ;  /* 0x00010a00ff048b82 */ /* 0x000e620000000a00 */
[----:B0-----:R-:W-:Y:S01]  /*ee90*/  ISETP.NE.AND P1, PT, R2, 0x1, PT ;  /* 0x000000010200780c */ /* 0x001fe20003f25270 */
[----:B------:R-:W-:-:S04]  /*eea0*/  IMAD R2, R0, 0x50, R31 ;  /* 0x0000005000027824 */ /* 0x000fc800078e021f */
[----:B------:R-:W-:-:S05]  /*eeb0*/  IMAD.IADD R7, R27, 0x1, R2 ;  /* 0x000000011b077824 */ /* 0x000fca00078e0202 */
[----:B------:R-:W-:-:S03]  /*eec0*/  MOV R11, R7 ;  /* 0x00000007000b7202 */ /* 0x000fc60000000f00 */
[----:B------:R-:W0:Y:S08]  /*eed0*/  @P1 LDC R8, c[0x0][0x434] ;  /* 0x00010d00ff081b82 */ /* 0x000e300000000800 */
[----:B------:R-:W2:Y:S01]  /*eee0*/  @P1 LDC R3, c[0x0][0x438] ;  /* 0x00010e00ff031b82 */ /* 0x000ea20000000800 */
[----:B0-----:R-:W-:-:S07]  /*eef0*/  @P1 IMAD.HI.U32 R2, R7, R8, RZ ;  /* 0x0000000807021227 */ /* 0x001fce00078e00ff */
[----:B------:R-:W0:Y:S01]  /*ef00*/  @!P0 LDC.64 R8, c[0x0][0x418] ;  /* 0x00010600ff088b82 */ /* 0x000e220000000a00 */
[----:B--2---:R-:W-:Y:S01]  /*ef10*/  @P1 SHF.R.U32.HI R11, RZ, R3, R2 ;  /* 0x00000003ff0b1219 */ /* 0x004fe20000011602 */
[----:B-1----:R-:W-:-:S03]  /*ef20*/  @!P0 IMAD R2, R32, R4, RZ ;  /* 0x0000000420028224 */ /* 0x002fc600078e02ff */
[--C-:B------:R-:W-:Y:S01]  /*ef30*/  @!P0 SHF.R.S32.HI R3, RZ, 0x1f, R11.reuse ;  /* 0x0000001fff038819 */ /* 0x100fe2000001140b */
[----:B------:R-:W-:Y:S02]  /*ef40*/  @!P0 IMAD R5, R30, R5, R2 ;  /* 0x000000051e058224 */ /* 0x000fe400078e0202 */
[----:B------:R-:W-:-:S04]  /*ef50*/  @!P0 IMAD.MOV.U32 R2, RZ, RZ, R11 ;  /* 0x000000ffff028224 */ /* 0x000fc800078e000b */
[----:B------:R-:W-:Y:S01]  /*ef60*/  @!P0 IMAD.WIDE.U32 R2, R30, R4, R2 ;  /* 0x000000041e028225 */ /* 0x000fe200078e0002 */
[----:B------:R-:W-:-:S03]  /*ef70*/  MOV R4, RZ ;  /* 0x000000ff00047202 */ /* 0x000fc60000000f00 */
[----:B------:R-:W-:Y:S01]  /*ef80*/  @!P0 IMAD.IADD R3, R5, 0x1, R3 ;  /* 0x0000000105038824 */ /* 0x000fe200078e0203 */
[----:B0-----:R-:W-:-:S04]  /*ef90*/  @!P0 LEA R8, P1, R2, R8, 0x2 ;  /* 0x0000000802088211 */ /* 0x001fc800078210ff */
[----:B------:R-:W-:Y:S01]  /*efa0*/  @!P0 LEA.HI.X R9, R2, R9, R3, 0x2, P1 ;  /* 0x0000000902098211 */ /* 0x000fe200008f1403 */
[----:B------:R-:W-:-:S04]  /*efb0*/  IMAD.MOV R2, RZ, RZ, -R11 ;  /* 0x000000ffff027224 */ /* 0x000fc800078e0a0b */
[----:B------:R0:W5:Y:S01]  /*efc0*/  @!P0 LDG.E R4, desc[UR36][R8.64] ;  /* 0x0000002408048981 */ /* 0x000162000c1e1900 */
[----:B------:R-:W-:Y:S01]  /*efd0*/  ISETP.NE.AND P0, PT, R22, 0x2, PT ;  /* 0x000000021600780c */ /* 0x000fe20003f05270 */
[----:B------:R-:W-:-:S03]  /*efe0*/  IMAD R5, R2, UR4, R7 ;  /* 0x0000000402057c24 */ /* 0x000fc6000f8e0207 */
[----:B------:R-:W-:Y:S02]  /*eff0*/  SEL R25, RZ, 0x1, P0 ;  /* 0x00000001ff197807 */ /* 0x000fe40000000000 */
[----:B------:R-:W-:Y:S02]  /*f000*/  SEL R22, R22, RZ, P0 ;  /* 0x000000ff16167207 */ /* 0x000fe40000000000 */
[----:B------:R-:W-:Y:S02]  /*f010*/  LOP3.LUT R25, R10, R25, RZ, 0x3c, !PT ;  /* 0x000000190a197212 */ /* 0x000fe400078e3cff */
[----:B0-----:R-:W-:Y:S01]  /*f020*/  MOV R8, R0 ;  /* 0x0000000000087202 */ /* 0x001fe20000000f00 */
[----:B------:R-:W-:Y:S06]  /*f030*/  @!P2 BRA `(.L_x_58) ;  /* 0x000000000004a947 */ /* 0x000fec0003800000 */
[----:B------:R-:W-:Y:S01]  /*f040*/  BPT.TRAP 0x1 ;  /* 0x000000040000795c */ /* 0x000fe20000300000 */
.L_x_58:
[----:B------:R-:W-:Y:S01]  /*f050*/  LEA R7, R22, UR39, 0x3 ;  /* 0x0000002716077c11 */ /* 0x000fe2000f8e18ff */
[----:B------:R-:W-:Y:S01]  /*f060*/  BSSY B1, `(.L_x_59) ;  /* 0x0000004000017945 */ /* 0x000fe20003800000 */
[----:B------:R-:W-:-:S04]  /*f070*/  SHF.L.U32 R0, R25, 0x1f, RZ ;  /* 0x0000001f19007819 */ /* 0x000fc800000006ff */
[----:B------:R-:W0:Y:S02]  /*f080*/  SYNCS.PHASECHK.TRANS64.TRYWAIT P0, [R7+URZ+0x38840], R0 ;  /* 0x03884000070075a7 */ /* 0x000e24000800017f */
[----:B0-----:R-:W-:Y:S05]  /*f090*/  @!P0 BRA `(.L_x_60) ;  /* 0x0000002c00188947 */ /* 0x001fea0003800000 */
.L_x_126:
[----:B------:R-:W-:Y:S05]  /*f0a0*/  BSYNC B1 ;  /* 0x0000000000017941 */ /* 0x000fea0003800000 */
.L_x_59:
[----:B------:R-:W-:Y:S01]  /*f0b0*/  SHF.R.S32.HI R21, RZ, 0x1f, R5 ;  /* 0x0000001fff157819 */ /* 0x000fe20000011405 */
[----:B------:R-:W-:Y:S01]  /*f0c0*/  ULDC.64 UR4, c[0x0][0x300] ;  /* 0x0000c00000047ab9 */ /* 0x000fe20000000a00 */
[----:B-----5:R-:W-:Y:S01]  /*f0d0*/  SHF.R.S32.HI R24, RZ, 0x1f, R4 ;  /* 0x0000001fff187819 */ /* 0x020fe20000011404 */
[----:B------:R-:W-:Y:S01]  /*f0e0*/  IMAD.WIDE.U32 R2, R5, UR4, RZ ;  /* 0x0000000405027c25 */ /* 0x000fe2000f8e00ff */
[C---:B------:R-:W-:Y:S02]  /*f0f0*/  LOP3.LUT P4, RZ, R16.reuse, 0x8, RZ, 0xc0, !PT ;  /* 0x0000000810ff7812 */ /* 0x040fe4000788c0ff */
[C---:B------:R-:W-:Y:S01]  /*f100*/  LOP3.LUT P3, RZ, R16.reuse, 0x4, RZ, 0xc0, !PT ;  /* 0x0000000410ff7812 */ /* 0x040fe2000786c0ff */
[----:B0-----:R-:W-:Y:S01]  /*f110*/  IMAD R0, R21, UR4, RZ ;  /* 0x0000000415007c24 */ /* 0x001fe2000f8e02ff */
[----:B------:R-:W-:Y:S01]  /*f120*/  LOP3.LUT P2, RZ, R16, 0x2, RZ, 0xc0, !PT ;  /* 0x0000000210ff7812 */ /* 0x000fe2000784c0ff */
[----:B------:R-:W-:Y:S01]  /*f130*/  IMAD R20, R22, 0x5000, R26 ;  /* 0x0000500016147824 */ /* 0x000fe200078e021a */
[----:B------:R-:W-:Y:S01]  /*f140*/  LOP3.LUT P1, RZ, R16, 0x1, RZ, 0xc0, !PT ;  /* 0x0000000110ff7812 */ /* 0x000fe2000782c0ff */
        /* <DEDUP_REMOVED lines=8> */
[----:B------:R-:W-:Y:S02]  /*f1d0*/  IMAD.IADD R3, R3, 0x1, R9 ;  /* 0x0000000103037824 */ /* 0x000fe400078e0209 */
[C---:B------:R-:W-:Y:S02]  /*f1e0*/  IMAD R23, R19.reuse, UR5, R0 ;  /* 0x0000000513177c24 */ /* 0x040fe4000f8e0200 */
[----:B------:R-:W-:Y:S01]  /*f1f0*/  IMAD.WIDE.U32 R2, R19, UR4, R2 ;  /* 0x0000000413027c25 */ /* 0x000fe2000f8e0002 */
[----:B------:R-:W-:-:S04]  /*f200*/  ULDC.64 UR4, c[0x0][0x2e8] ;  /* 0x0000ba0000047ab9 */ /* 0x000fc80000000a00 */
[----:B------:R-:W-:Y:S02]  /*f210*/  IADD3 R23, R23, R3, RZ ;  /* 0x0000000317177210 */ /* 0x000fe40007ffe0ff */
[----:B------:R-:W-:Y:S01]  /*f220*/  LEA R9, P0, R2, UR4, 0x1 ;  /* 0x0000000402097c11 */ /* 0x000fe2000f8008ff */
[----:B------:R-:W-:-:S03]  /*f230*/  UMOV UR4, 0xffffffff ;  /* 0xffffffff00047882 */ /* 0x000fc60000000000 */
[----:B------:R-:W-:Y:S01]  /*f240*/  LEA.HI.X R23, R2, UR5, R23, 0x1, P0 ;  /* 0x0000000502177c11 */ /* 0x000fe200080f0c17 */
[----:B------:R-:W-:Y:S08]  /*f250*/  BRA.DIV UR4, `(.L_x_61) ;  /* 0x0000002a04bc7947 */ /* 0x000ff0000b800000 */
[----:B------:R-:W0:Y:S01]  /*f260*/  SHFL.IDX PT, R14, R9, RZ, 0x181f ;  /* 0x00181fff090e7589 */ /* 0x000e2200000e0000 */
[----:B------:R-:W-:Y:S01]  /*f270*/  IMAD.SHL.U32 R0, R37, 0x2, RZ ;  /* 0x0000000225007824 */ /* 0x000fe200078e00ff */
[----:B------:R-:W-:Y:S02]  /*f280*/  LEA R20, R20, UR39, 0x1 ;  /* 0x0000002714147c11 */ /* 0x000fe4000f8e08ff */
[----:B------:R-:W1:Y:S04]  /*f290*/  SHFL.IDX PT, R3, R23, RZ, 0x181f ;  /* 0x00181fff17037589 */ /* 0x000e6800000e0000 */
[----:B------:R-:W-:Y:S01]  /*f2a0*/  SHFL.IDX PT, R35, R23, 0x1, 0x181f ;  /* 0x00381f0017237f89 */ /* 0x000fe200000e0000 */
[----:B0-----:R-:W-:-:S03]  /*f2b0*/  IADD3 R2, P0, R14, R0, RZ ;  /* 0x000000000e027210 */ /* 0x001fc60007f1e0ff */
[----:B------:R-:W0:Y:S02]  /*f2c0*/  SHFL.IDX PT, R14, R9, 0x1, 0x181f ;  /* 0x00381f00090e7f89 */ /* 0x000e2400000e0000 */
[----:B-1----:R-:W-:-:S05]  /*f2d0*/  IMAD.X R3, RZ, RZ, R3, P0 ;  /* 0x000000ffff037224 */ /* 0x002fca00000e0603 */
[----:B------:R-:W-:Y:S04]  /*f2e0*/  LDGSTS.E.BYPASS.LTC128B.128 [R20+0x24400], desc[UR36][R2.64], !P4 ;  /* 0x2440000002147fae */ /* 0x000fe8000e101d64 */
[----:B------:R-:W-:Y:S04]  /*f2f0*/  LDGSTS.E.BYPASS.LTC128B.128 [R20+0x26c00], desc[UR36][R2.64+0x80], !P3 ;  /* 0x26c0008002147fae */ /* 0x000fe8000d901d64 */
[----:B------:R-:W-:Y:S04]  /*f300*/  LDGSTS.E.BYPASS.LTC128B.128 [R20+0x29400], desc[UR36][R2.64+0x100], !P2 ;  /* 0x2940010002147fae */ /* 0x000fe8000d101d64 */
[----:B------:R0:W-:Y:S02]  /*f310*/  LDGSTS.E.BYPASS.LTC128B.128 [R20+0x2bc00], desc[UR36][R2.64+0x180], !P1 ;  /* 0x2bc0018002147fae */ /* 0x0001e4000c901d64 */
[----:B0-----:R-:W-:-:S02]  /*f320*/  IADD3 R2, P0, R14, R0, RZ ;  /* 0x000000000e027210 */ /* 0x001fc40007f1e0ff */
[----:B------:R-:W0:Y:S02]  /*f330*/  SHFL.IDX PT, R14, R9, 0x2, 0x181f ;  /* 0x00581f00090e7f89 */ /* 0x000e2400000e0000 */
[----:B------:R-:W-:Y:S02]  /*f340*/  IADD3.X R3, RZ, R35, RZ, P0, !PT ;  /* 0x00000023ff037210 */ /* 0x000fe400007fe4ff */
[----:B------:R-:W1:Y:S04]  /*f350*/  SHFL.IDX PT, R35, R23, 0x2, 0x181f ;  /* 0x00581f0017237f89 */ /* 0x000e6800000e0000 */
[----:B------:R-:W-:Y:S04]  /*f360*/  LDGSTS.E.BYPASS.LTC128B.128 [R20+0x24c00], desc[UR36][R2.64], !P4 ;  /* 0x24c0000002147fae */ /* 0x000fe8000e101d64 */
[----:B------:R-:W-:Y:S04]  /*f370*/  LDGSTS.E.BYPASS.LTC128B.128 [R20+0x27400], desc[UR36][R2.64+0x80], !P3 ;  /* 0x2740008002147fae */ /* 0x000fe8000d901d64 */
[----:B------:R-:W-:Y:S04]  /*f380*/  LDGSTS.E.BYPASS.LTC128B.128 [R20+0x29c00], desc[UR36][R2.64+0x100], !P2 ;  /* 0x29c0010002147fae */ /* 0x000fe8000d101d64 */
[----:B------:R0:W-:Y:S02]  /*f390*/  LDGSTS.E.BYPASS.LTC128B.128 [R20+0x2c400], desc[UR36][R2.64+0x180], !P1 ;  /* 0x2c40018002147fae */ /* 0x0001e4000c901d64 */
[----:B0-----:R-:W-:-:S02]  /*f3a0*/  IADD3 R2, P0, R14, R0, RZ ;  /* 0x000000000e027210 */ /* 0x001fc40007f1e0ff */
[----:B------:R-:W0:Y:S03]  /*f3b0*/  SHFL.IDX PT, R14, R9, 0x3, 0x181f ;  /* 0x00781f00090e7f89 */ /* 0x000e2600000e0000 */
[----:B-1----:R-:W-:Y:S02]  /*f3c0*/  IMAD.X R3, RZ, RZ, R35, P0 ;  /* 0x000000ffff037224 */ /* 0x002fe400000e0623 */
[----:B------:R-:W1:Y:S04]  /*f3d0*/  SHFL.IDX PT, R35, R23, 0x3, 0x181f ;  /* 0x00781f0017237f89 */ /* 0x000e6800000e0000 */
[----:B------:R-:W-:Y:S04]  /*f3e0*/  LDGSTS.E.BYPASS.LTC128B.128 [R20+0x25400], desc[UR36][R2.64], !P4 ;  /* 0x2540000002147fae */ /* 0x000fe8000e101d64 */
[----:B------:R-:W-:Y:S04]  /*f3f0*/  LDGSTS.E.BYPASS.LTC128B.128 [R20+0x27c00], desc[UR36][R2.64+0x80], !P3 ;  /* 0x27c0008002147fae */ /* 0x000fe8000d901d64 */
[----:B------:R-:W-:Y:S04]  /*f400*/  LDGSTS.E.BYPASS.LTC128B.128 [R20+0x2a400], desc[UR36][R2.64+0x100], !P2 ;  /* 0x2a40010002147fae */ /* 0x000fe8000d101d64 */
[----:B------:R0:W-:Y:S02]  /*f410*/  LDGSTS.E.BYPASS.LTC128B.128 [R20+0x2cc00], desc[UR36][R2.64+0x180], !P1 ;  /* 0x2cc0018002147fae */ /* 0x0001e4000c901d64 */
[----:B0-----:R-:W-:-:S02]  /*f420*/  IADD3 R2, P0, R14, R0, RZ ;  /* 0x000000000e027210 */ /* 0x001fc40007f1e0ff */
[----:B------:R0:W2:Y:S03]  /*f430*/  SHFL.IDX PT, R14, R9, 0x4, 0x181f ;  /* 0x00981f00090e7f89 */ /* 0x0000a600000e0000 */
[----:B-1----:R-:W-:Y:S02]  /*f440*/  IMAD.X R3, RZ, RZ, R35, P0 ;  /* 0x000000ffff037224 */ /* 0x002fe400000e0623 */
[----:B------:R0:W1:Y:S04]  /*f450*/  SHFL.IDX PT, R35, R23, 0x4, 0x181f ;  /* 0x00981f0017237f89 */ /* 0x00006800000e0000 */
[----:B------:R0:W-:Y:S04]  /*f460*/  LDGSTS.E.BYPASS.LTC128B.128 [R20+0x25c00], desc[UR36][R2.64], !P4 ;  /* 0x25c0000002147fae */ /* 0x0001e8000e101d64 */
[----:B------:R0:W-:Y:S04]  /*f470*/  LDGSTS.E.BYPASS.LTC128B.128 [R20+0x28400], desc[UR36][R2.64+0x80], !P3 ;  /* 0x2840008002147fae */ /* 0x0001e8000d901d64 */
[----:B------:R0:W-:Y:S04]  /*f480*/  LDGSTS.E.BYPASS.LTC128B.128 [R20+0x2ac00], desc[UR36][R2.64+0x100], !P2 ;  /* 0x2ac0010002147fae */ /* 0x0001e8000d101d64 */
[----:B------:R0:W-:Y:S02]  /*f490*/  LDGSTS.E.BYPASS.LTC128B.128 [R20+0x2d400], desc[UR36][R2.64+0x180], !P1 ;  /* 0x2d40018002147fae */ /* 0x0001e4000c901d64 */
.L_x_138:
[----:B0-2---:R-:W-:-:S04]  /*f4a0*/  IADD3 R2, P0, R14, R0, RZ ;  /* 0x000000000e027210 */ /* 0x005fc80007f1e0ff */
[----:B-1----:R-:W-:Y:S02]  /*f4b0*/  IADD3.X R3, RZ, R35, RZ, P0, !PT ;  /* 0x00000023ff037210 */ /* 0x002fe400007fe4ff */
[----:B------:R-:W-:-:S03]  /*f4c0*/  PLOP3.LUT P0, PT, PT, PT, PT, 0x80, 0x0 ;  /* 0x000000000000781c */ /* 0x000fc60003f0f070 */
[----:B------:R-:W-:Y:S01]  /*f4d0*/  @!PT LDS RZ, [RZ] ;  /* 0x00000000fffff984 */ /* 0x000fe20000000800 */
[----:B------:R-:W-:Y:S01]  /*f4e0*/  @!PT LDS RZ, [RZ] ;  /* 0x00000000fffff984 */ /* 0x000fe20000000800 */
[----:B------:R-:W-:Y:S01]  /*f4f0*/  @!PT LDS RZ, [RZ] ;  /* 0x00000000fffff984 */ /* 0x000fe20000000800 */
[----:B------:R0:W-:Y:S04]  /*f500*/  LDGSTS.E.BYPASS.LTC128B.128 [R20+0x26400], desc[UR36][R2.64], !P4 ;  /* 0x2640000002147fae */ /* 0x0001e8000e101d64 */
[----:B------:R0:W-:Y:S04]  /*f510*/  LDGSTS.E.BYPASS.LTC128B.128 [R20+0x28c00], desc[UR36][R2.64+0x80], !P3 ;  /* 0x28c0008002147fae */ /* 0x0001e8000d901d64 */
[----:B------:R0:W-:Y:S04]  /*f520*/  LDGSTS.E.BYPASS.LTC128B.128 [R20+0x2b400], desc[UR36][R2.64+0x100], !P2 ;  /* 0x2b40010002147fae */ /* 0x0001e8000d101d64 */
[----:B------:R0:W-:Y:S01]  /*f530*/  LDGSTS.E.BYPASS.LTC128B.128 [R20+0x2dc00], desc[UR36][R2.64+0x180], !P1 ;  /* 0x2dc0018002147fae */ /* 0x0001e2000c901d64 */
[----:B------:R-:W-:Y:S01]  /*f540*/  NOP ;  /* 0x0000000000007918 */ /* 0x000fe20000000000 */
.L_x_62:
        /* <DEDUP_REMOVED lines=10> */
.L_x_63:
[----:B------:R1:W-:Y:S01]  /*f5f0*/  SYNCS.ARRIVE.TRANS64.A1T0 RZ, [R7+URZ+0x38830], RZ ;  /* 0x038830ff07ff79a7 */ /* 0x0003e2000810003f */
[----:B------:R-:W-:Y:S05]  /*f600*/  @!P2 BRA `(.L_x_64) ;  /* 0x000000000004a947 */ /* 0x000fea0003800000 */
[----:B------:R-:W-:Y:S01]  /*f610*/  BPT.TRAP 0x1 ;  /* 0x000000040000795c */ /* 0x000fe20000300000 */
.L_x_64:
[----:B0-----:R-:W-:Y:S01]  /*f620*/  SHF.L.U32 R2, R10, 0x1f, RZ ;  /* 0x0000001f0a027819 */ /* 0x001fe200000006ff */
[----:B------:R-:W-:Y:S01]  /*f630*/  IMAD.MOV.U32 R9, RZ, RZ, -0x50 ;  /* 0xffffffb0ff097424 */ /* 0x000fe200078e00ff */
[----:B-1----:R-:W-:Y:S01]  /*f640*/  LEA R7, R6, UR39, 0x3 ;  /* 0x0000002706077c11 */ /* 0x002fe2000f8e18ff */
[----:B------:R-:W-:Y:S02]  /*f650*/  BSSY B1, `(.L_x_65) ;  /* 0x0000004000017945 */ /* 0x000fe40003800000 */
[----:B------:R-:W-:Y:S01]  /*f660*/  IMAD R9, R28, R9, UR38 ;  /* 0x000000261c097e24 */ /* 0x000fe2000f8e0209 */
[----:B------:R-:W0:Y:S02]  /*f670*/  SYNCS.PHASECHK.TRANS64.TRYWAIT P0, [R7+URZ+0x38860], R2 ;  /* 0x03886002070075a7 */ /* 0x000e24000800017f */
[----:B0-----:R-:W-:Y:S05]  /*f680*/  @!P0 BRA `(.L_x_66) ;  /* 0x0000002c00308947 */ /* 0x001fea0003800000 */
.L_x_139:
[----:B------:R-:W-:Y:S05]  /*f690*/  BSYNC B1 ;  /* 0x0000000000017941 */ /* 0x000fea0003800000 */
.L_x_65:
[----:B------:R-:W-:Y:S01]  /*f6a0*/  UMOV UR4, 0xffffffff ;  /* 0xffffffff00047882 */ /* 0x000fe20000000000 */
[----:B------:R-:W-:Y:S01]  /*f6b0*/  LOP3.LUT P4, RZ, R16, 0x80, RZ, 0xc0, !PT ;  /* 0x0000008010ff7812 */ /* 0x000fe2000788c0ff */
[----:B------:R-:W-:Y:S01]  /*f6c0*/  IMAD R6, R6, 0x5000, R26 ;  /* 0x0000500006067824 */ /* 0x000fe200078e021a */
[C---:B------:R-:W-:Y:S01]  /*f6d0*/  LOP3.LUT P3, RZ, R16.reuse, 0x40, RZ, 0xc0, !PT ;  /* 0x0000004010ff7812 */ /* 0x040fe2000786c0ff */
[----:B------:R-:W-:Y:S01]  /*f6e0*/  IMAD.IADD R9, R9, 0x1, -R34 ;  /* 0x0000000109097824 */ /* 0x000fe200078e0a22 */
[C---:B------:R-:W-:Y:S02]  /*f6f0*/  LOP3.LUT P2, RZ, R16.reuse, 0x20, RZ, 0xc0, !PT ;  /* 0x0000002010ff7812 */ /* 0x040fe4000784c0ff */
[----:B------:R-:W-:Y:S01]  /*f700*/  LOP3.LUT P1, RZ, R16, 0x10, RZ, 0xc0, !PT ;  /* 0x0000001010ff7812 */ /* 0x000fe2000782c0ff */
[----:B------:R-:W-:-:S12]  /*f710*/  BRA.DIV UR4, `(.L_x_67) ;  /* 0x0000002e04207947 */ /* 0x000fd8000b800000 */
[----:B------:R-:W0:Y:S01]  /*f720*/  SHFL.IDX PT, R14, R17, RZ, 0x181f ;  /* 0x00181fff110e7589 */ /* 0x000e2200000e0000 */
[----:B------:R-:W-:-:S03]  /*f730*/  LEA R6, R6, UR39, 0x1 ;  /* 0x0000002706067c11 */ /* 0x000fc6000f8e08ff */
[----:B------:R-:W1:Y:S01]  /*f740*/  SHFL.IDX PT, R3, R18, RZ, 0x181f ;  /* 0x00181fff12037589 */ /* 0x000e6200000e0000 */
[----:B0-----:R-:W-:-:S03]  /*f750*/  IADD3 R2, P0, R14, R0, RZ ;  /* 0x000000000e027210 */ /* 0x001fc60007f1e0ff */
[----:B------:R-:W0:Y:S01]  /*f760*/  SHFL.IDX PT, R14, R17, 0x1, 0x181f ;  /* 0x00381f00110e7f89 */ /* 0x000e2200000e0000 */
[----:B-1----:R-:W-:Y:S02]  /*f770*/  IADD3.X R3, RZ, R3, RZ, P0, !PT ;  /* 0x00000003ff037210 */ /* 0x002fe400007fe4ff */
[----:B------:R-:W-:-:S13]  /*f780*/  ISETP.LT.OR P0, PT, R9, 0x1, P4 ;  /* 0x000000010900780c */ /* 0x000fda0002701670 */
[----:B------:R-:W-:Y:S01]  /*f790*/  LDGSTS.E.BYPASS.LTC128B.128 [R6+0x400], desc[UR36][R2.64], !P0 ;  /* 0x0040000002067fae */ /* 0x000fe2000c101d64 */
[----:B------:R-:W-:-:S13]  /*f7a0*/  ISETP.LT.OR P0, PT, R9, 0x1, P3 ;  /* 0x000000010900780c */ /* 0x000fda0001f01670 */
[----:B------:R-:W-:Y:S01]  /*f7b0*/  LDGSTS.E.BYPASS.LTC128B.128 [R6+0x2c00], desc[UR36][R2.64+0x80], !P0 ;  /* 0x02c0008002067fae */ /* 0x000fe2000c101d64 */
[----:B------:R-:W-:-:S13]  /*f7c0*/  ISETP.LT.OR P0, PT, R9, 0x1, P2 ;  /* 0x000000010900780c */ /* 0x000fda0001701670 */
[----:B------:R-:W-:Y:S01]  /*f7d0*/  LDGSTS.E.BYPASS.LTC128B.128 [R6+0x5400], desc[UR36][R2.64+0x100], !P0 ;  /* 0x0540010002067fae */ /* 0x000fe2000c101d64 */
[----:B------:R-:W-:-:S13]  /*f7e0*/  ISETP.LT.OR P0, PT, R9, 0x1, P1 ;  /* 0x000000010900780c */ /* 0x000fda0000f01670 */
[----:B------:R1:W-:Y:S04]  /*f7f0*/  LDGSTS.E.BYPASS.LTC128B.128 [R6+0x7c00], desc[UR36][R2.64+0x180], !P0 ;  /* 0x07c0018002067fae */ /* 0x0003e8000c101d64 */
[----:B-1----:R-:W1:Y:S01]  /*f800*/  SHFL.IDX PT, R3, R18, 0x1, 0x181f ;  /* 0x00381f0012037f89 */ /* 0x002e6200000e0000 */
[----:B0-----:R-:W-:-:S03]  /*f810*/  IADD3 R2, P0, R14, R0, RZ ;  /* 0x000000000e027210 */ /* 0x001fc60007f1e0ff */
[----:B------:R-:W0:Y:S02]  /*f820*/  SHFL.IDX PT, R14, R17, 0x2, 0x181f ;  /* 0x00581f00110e7f89 */ /* 0x000e2400000e0000 */
[----:B-1----:R-:W-:Y:S01]  /*f830*/  IMAD.X R3, RZ, RZ, R3, P0 ;  /* 0x000000ffff037224 */ /* 0x002fe200000e0603 */
        /* <DEDUP_REMOVED lines=22> */
[----:B------:R-:W2:Y:S04]  /*f9a0*/  SHFL.IDX PT, R18, R18, 0x4, 0x181f ;  /* 0x00981f0012127f89 */ /* 0x000ea800000e0000 */
[----:B------:R3:W4:Y:S01]  /*f9b0*/  SHFL.IDX PT, R14, R17, 0x4, 0x181f ;  /* 0x00981f00110e7f89 */ /* 0x00072200000e0000 */
[----:B-1----:R-:W-:Y:S02]  /*f9c0*/  IADD3.X R3, RZ, R3, RZ, P0, !PT ;  /* 0x00000003ff037210 */ /* 0x002fe400007fe4ff */
[----:B------:R-:W-:-:S13]  /*f9d0*/  ISETP.LT.OR P0, PT, R9, 0x31, P4 ;  /* 0x000000310900780c */ /* 0x000fda0002701670 */
[----:B------:R3:W-:Y:S01]  /*f9e0*/  LDGSTS.E.BYPASS.LTC128B.128 [R6+0x1c00], desc[UR36][R2.64], !P0 ;  /* 0x01c0000002067fae */ /* 0x0007e2000c101d64 */
[----:B------:R-:W-:-:S13]  /*f9f0*/  ISETP.LT.OR P0, PT, R9, 0x31, P3 ;  /* 0x000000310900780c */ /* 0x000fda0001f01670 */
[----:B------:R3:W-:Y:S01]  /*fa00*/  LDGSTS.E.BYPASS.LTC128B.128 [R6+0x4400], desc[UR36][R2.64+0x80], !P0 ;  /* 0x0440008002067fae */ /* 0x0007e2000c101d64 */
[----:B------:R-:W-:-:S13]  /*fa10*/  ISETP.LT.OR P0, PT, R9, 0x31, P2 ;  /* 0x000000310900780c */ /* 0x000fda0001701670 */
[----:B------:R3:W-:Y:S01]  /*fa20*/  LDGSTS.E.BYPASS.LTC128B.128 [R6+0x6c00], desc[UR36][R2.64+0x100], !P0 ;  /* 0x06c0010002067fae */ /* 0x0007e2000c101d64 */
[----:B------:R-:W-:-:S13]  /*fa30*/  ISETP.LT.OR P0, PT, R9, 0x31, P1 ;  /* 0x000000310900780c */ /* 0x000fda0000f01670 */
[----:B--2-4-:R3:W-:Y:S02]  /*fa40*/  LDGSTS.E.BYPASS.LTC128B.128 [R6+0x9400], desc[UR36][R2.64+0x180], !P0 ;  /* 0x0940018002067fae */ /* 0x0147e4000c101d64 */
.L_x_151:
[----:B0--3--:R-:W-:Y:S01]  /*fa50*/  IADD3 R2, P0, R14, R0, RZ ;  /* 0x000000000e027210 */ /* 0x009fe20007f1e0ff */
[----:B------:R-:W-:Y:S02]  /*fa60*/  ULDC.64 UR4, c[0x0][0x328] ;  /* 0x0000ca0000047ab9 */ /* 0x000fe40000000a00 */
[----:B------:R-:W-:Y:S02]  /*fa70*/  IMAD R0, R21, UR4, RZ ;  /* 0x0000000415007c24 */ /* 0x000fe4000f8e02ff */
[----:B------:R-:W-:Y:S01]  /*fa80*/  IMAD.X R3, RZ, RZ, R18, P0 ;  /* 0x000000ffff037224 */ /* 0x000fe200000e0612 */
[----:B------:R-:W-:-:S13]  /*fa90*/  ISETP.LT.OR P0, PT, R9, 0x41, P4 ;  /* 0x000000410900780c */ /* 0x000fda0002701670 */
[----:B------:R-:W-:Y:S01]  /*faa0*/  @!PT LDS RZ, [RZ] ;  /* 0x00000000fffff984 */ /* 0x000fe20000000800 */
[----:B------:R-:W-:Y:S01]  /*fab0*/  @!PT LDS RZ, [RZ] ;  /* 0x00000000fffff984 */ /* 0x000fe20000000800 */
[----:B------:R-:W-:Y:S01]  /*fac0*/  @!PT LDS RZ, [RZ] ;  /* 0x00000000fffff984 */ /* 0x000fe20000000800 */
[----:B------:R-:W-:Y:S01]  /*fad0*/  LDGSTS.E.BYPASS.LTC128B.128 [R6+0x2400], desc[UR36][R2.64], !P0 ;  /* 0x0240000002067fae */ /* 0x000fe2000c101d64 */
[----:B------:R-:W-:-:S13]  /*fae0*/  ISETP.LT.OR P0, PT, R9, 0x41, P3 ;  /* 0x000000410900780c */ /* 0x000fda0001f01670 */
[----:B------:R-:W-:Y:S01]  /*faf0*/  LDGSTS.E.BYPASS.LTC128B.128 [R6+0x4c00], desc[UR36][R2.64+0x80], !P0 ;  /* 0x04c0008002067fae */ /* 0x000fe2000c101d64 */
[----:B------:R-:W-:-:S13]  /*fb00*/  ISETP.LT.OR P0, PT, R9, 0x41, P2 ;  /* 0x000000410900780c */ /* 0x000fda0001701670 */
[----:B------:R-:W-:Y:S01]  /*fb10*/  LDGSTS.E.BYPASS.LTC128B.128 [R6+0x7400], desc[UR36][R2.64+0x100], !P0 ;  /* 0x0740010002067fae */ /* 0x000fe2000c101d64 */
[----:B------:R-:W-:Y:S01]  /*fb20*/  ISETP.LT.OR P0, PT, R9, 0x41, P1 ;  /* 0x000000410900780c */ /* 0x000fe20000f01670 */
[----:B------:R-:W-:-:S12]  /*fb30*/  IMAD R9, R5, UR5, R0 ;  /* 0x0000000505097c24 */ /* 0x000fd8000f8e0200 */
[----:B------:R0:W-:Y:S02]  /*fb40*/  LDGSTS.E.BYPASS.LTC128B.128 [R6+0x9c00], desc[UR36][R2.64+0x180], !P0 ;  /* 0x09c0018002067fae */ /* 0x0001e4000c101d64 */
        /* <DEDUP_REMOVED lines=10> */
[----:B------:R-:W-:Y:S01]  /*fbf0*/  NOP ;  /* 0x0000000000007918 */ /* 0x000fe20000000000 */
[----:B------:R-:W-:Y:S01]  /*fc00*/  IMAD.WIDE.U32 R2, R19, UR4, R2 ;  /* 0x0000000413027c25 */ /* 0x000fe2000f8e0002 */
[----:B------:R-:W-:-:S03]  /*fc10*/  ULDC.64 UR4, c[0x0][0x318] ;  /* 0x0000c60000047ab9 */ /* 0x000fc60000000a00 */
[----:B------:R-:W-:Y:S01]  /*fc20*/  IMAD.IADD R3, R5, 0x1, R3 ;  /* 0x0000000105037824 */ /* 0x000fe200078e0203 */
[----:B------:R-:W-:-:S04]  /*fc30*/  LEA R17, P0, R2, UR4, 0x1 ;  /* 0x0000000402117c11 */ /* 0x000fc8000f8008ff */
[----:B------:R-:W-:Y:S02]  /*fc40*/  LEA.HI.X R18, R2, UR5, R3, 0x1, P0 ;  /* 0x0000000502127c11 */ /* 0x000fe400080f0c03 */
[----:B------:R-:W-:-:S13]  /*fc50*/  PLOP3.LUT P0, PT, PT, PT, PT, 0x80, 0x0 ;  /* 0x000000000000781c */ /* 0x000fda0003f0f070 */
.L_x_68:
        /* <DEDUP_REMOVED lines=10> */
.L_x_69:
[C---:B------:R-:W-:Y:S01]  /*fd00*/  ISETP.GT.AND P0, PT, R8.reuse, RZ, PT ;  /* 0x000000ff0800720c */ /* 0x040fe20003f04270 */
[----:B------:R0:W-:Y:S01]  /*fd10*/  SYNCS.ARRIVE.TRANS64.A1T0 RZ, [R7+URZ+0x38850], RZ ;  /* 0x038850ff07ff79a7 */ /* 0x0001e2000810003f */
[----:B------:R-:W-:Y:S01]  /*fd20*/  VIADD R0, R8, 0xffffffff ;  /* 0xffffffff08007836 */ /* 0x000fe20000000000 */
[----:B------:R-:W-:Y:S01]  /*fd30*/  MOV R10, R25 ;  /* 0x00000019000a7202 */ /* 0x000fe20000000f00 */
[----:B------:R-:W-:Y:S02]  /*fd40*/  IMAD.MOV.U32 R6, RZ, RZ, R22 ;  /* 0x000000ffff067224 */ /* 0x000fe400078e0016 */
[----:B------:R-:W-:-:S07]  /*fd50*/  IMAD.MOV.U32 R28, RZ, RZ, R8 ;  /* 0x000000ffff1c7224 */ /* 0x000fce00078e0008 */
[----:B0-----:R-:W-:Y:S05]  /*fd60*/  @P0 BRA `(.L_x_70) ;  /* 0xfffffff000300947 */ /* 0x001fea000383ffff */
[----:B------:R-:W-:Y:S05]  /*fd70*/  BSYNC B0 ;  /* 0x0000000000007941 */ /* 0x000fea0003800000 */
.L_x_57:
[----:B------:R-:W-:-:S13]  /*fd80*/  LOP3.LUT P0, RZ, R16, 0x100, RZ, 0xc0, !PT ;  /* 0x0000010010ff7812 */ /* 0x000fda000780c0ff */
[----:B------:R-:W-:Y:S05]  /*fd90*/  @!P0 BRA `(.L_x_71) ;  /* 0x0000000000048947 */ /* 0x000fea0003800000 */
[----:B------:R-:W-:Y:S01]  /*fda0*/  BPT.TRAP 0x1 ;  /* 0x000000040000795c */ /* 0x000fe20000300000 */
.L_x_71:
[----:B------:R-:W-:Y:S01]  /*fdb0*/  LEA R4, R22, UR39, 0x3 ;  /* 0x0000002716047c11 */ /* 0x000fe2000f8e18ff */
[----:B------:R-:W-:Y:S01]  /*fdc0*/  BSSY B0, `(.L_x_72) ;  /* 0x0000006000007945 */ /* 0x000fe20003800000 */
[----:B0-----:R-:W-:Y:S02]  /*fdd0*/  SHF.L.U32 R3, R25, 0x1f, RZ ;  /* 0x0000001f19037819 */ /* 0x001fe400000006ff */
[----:B------:R-:W-:Y:S02]  /*fde0*/  MOV R5, 0xffffffb0 ;  /* 0xffffffb000057802 */ /* 0x000fe40000000f00 */
[----:B------:R-:W0:Y:S03]  /*fdf0*/  SYNCS.PHASECHK.TRANS64.TRYWAIT P0, [R4+URZ+0x38860], R3 ;  /* 0x03886003040075a7 */ /* 0x000e26000800017f */
[----:B------:R-:W-:Y:S01]  /*fe00*/  IMAD R5, R8, R5, UR38 ;  /* 0x0000002608057e24 */ /* 0x000fe2000f8e0205 */
[----:B0-----:R-:W-:Y:S06]  /*fe10*/  @!P0 BRA `(.L_x_73) ;  /* 0x0000002c00288947 */ /* 0x001fec0003800000 */
.L_x_152:
[----:B------:R-:W-:Y:S05]  /*fe20*/  BSYNC B0 ;  /* 0x0000000000007941 */ /* 0x000fea0003800000 */
.L_x_72:
        /* <DEDUP_REMOVED lines=8> */
[----:B------:R-:W1:Y:S01]  /*feb0*/  SHFL.IDX PT, R14, R17, RZ, 0x181f ;  /* 0x00181fff110e7589 */ /* 0x000e6200000e0000 */
[----:B------:R-:W-:-:S03]  /*fec0*/  IMAD.SHL.U32 R6, R37, 0x2, RZ ;  /* 0x0000000225067824 */ /* 0x000fc600078e00ff */
[----:B------:R-:W0:Y:S02]  /*fed0*/  SHFL.IDX PT, R0, R18, RZ, 0x181f ;  /* 0x00181fff12007589 */ /* 0x000e2400000e0000 */
[----:B-1----:R-:W-:Y:S02]  /*fee0*/  IADD3 R2, P0, R14, R6, RZ ;  /* 0x000000060e027210 */ /* 0x002fe40007f1e0ff */
[----:B------:R-:W1:Y:S02]  /*fef0*/  SHFL.IDX PT, R14, R17, 0x1, 0x181f ;  /* 0x00381f00110e7f89 */ /* 0x000e6400000e0000 */
[----:B0-----:R-:W-:Y:S02]  /*ff00*/  IADD3.X R3, RZ, R0, RZ, P0, !PT ;  /* 0x00000000ff037210 */ /* 0x001fe400007fe4ff */
[----:B------:R-:W-:Y:S02]  /*ff10*/  ISETP.LT.OR P0, PT, R5, 0x1, P4 ;  /* 0x000000010500780c */ /* 0x000fe40002701670 */
[----:B------:R-:W-:-:S02]  /*ff20*/  LEA R0, R7, UR39, 0x1 ;  /* 0x0000002707007c11 */ /* 0x000fc4000f8e08ff */
[----:B------:R-:W0:Y:S09]  /*ff30*/  SHFL.IDX PT, R7, R18, 0x1, 0x181f ;  /* 0x00381f0012077f89 */ /* 0x000e3200000e0000 */
[----:B------:R-:W-:Y:S01]  /*ff40*/  LDGSTS.E.BYPASS.LTC128B.128 [R0+0x400], desc[UR36][R2.64], !P0 ;  /* 0x0040000002007fae */ /* 0x000fe2000c101d64 */
[----:B------:R-:W-:-:S13]  /*ff50*/  ISETP.LT.OR P0, PT, R5, 0x1, P3 ;  /* 0x000000010500780c */ /* 0x000fda0001f01670 */
[----:B------:R-:W-:Y:S01]  /*ff60*/  LDGSTS.E.BYPASS.LTC128B.128 [R0+0x2c00], desc[UR36][R2.64+0x80], !P0 ;  /* 0x02c0008002007fae */ /* 0x000fe2000c101d64 */
[----:B------:R-:W-:-:S13]  /*ff70*/  ISETP.LT.OR P0, PT, R5, 0x1, P2 ;  /* 0x000000010500780c */ /* 0x000fda0001701670 */
[----:B------:R-:W-:Y:S01]  /*ff80*/  LDGSTS.E.BYPASS.LTC128B.128 [R0+0x5400], desc[UR36][R2.64+0x100], !P0 ;  /* 0x0540010002007fae */ /* 0x000fe2000c101d64 */
[----:B------:R-:W-:-:S13]  /*ff90*/  ISETP.LT.OR P0, PT, R5, 0x1, P1 ;  /* 0x000000010500780c */ /* 0x000fda0000f01670 */
[----:B------:R1:W-:Y:S02]  /*ffa0*/  LDGSTS.E.BYPASS.LTC128B.128 [R0+0x7c00], desc[UR36][R2.64+0x180], !P0 ;  /* 0x07c0018002007fae */ /* 0x0003e4000c101d64 */
[----:B-1----:R-:W-:Y:S02]  /*ffb0*/  IADD3 R2, P0, R14, R6, RZ ;  /* 0x000000060e027210 */ /* 0x002fe40007f1e0ff */
[----:B------:R-:W1:Y:S03]  /*ffc0*/  SHFL.IDX PT, R14, R17, 0x2, 0x181f ;  /* 0x00581f00110e7f89 */ /* 0x000e6600000e0000 */
[----:B0-----:R-:W-:Y:S01]  /*ffd0*/  IMAD.X R3, RZ, RZ, R7, P0 ;  /* 0x000000ffff037224 */ /* 0x001fe200000e0607 */
[----:B------:R-:W-:Y:S01]  /*ffe0*/  ISETP.LT.OR P0, PT, R5, 0x11, P4 ;  /* 0x000000110500780c */ /* 0x000fe20002701670 */
[----:B------:R-:W0:-:S12]  /*fff0*/  SHFL.IDX PT, R7, R18, 0x2, 0x181f ;  /* 0x00581f0012077f89 */ /* 0x000e1800000e0000 */
        /* <DEDUP_REMOVED lines=10> */
[C---:B------:R-:W-:Y:S01]  /*100a0*/  ISETP.LT.OR P0, PT, R5.reuse, 0x21, P4 ;  /* 0x000000210500780c */ /* 0x040fe20002701670 */
[----:B------:R-:W0:Y:S04]  /*100b0*/  SHFL.IDX PT, R7, R18, 0x3, 0x181f ;  /* 0x00781f0012077f89 */ /* 0x000e2800000e0000 */
[----:B------:R-:W2:Y:S08]  /*100c0*/  SHFL.IDX PT, R18, R18, 0x4, 0x181f ;  /* 0x00981f0012127f89 */ /* 0x000eb000000e0000 */
        /* <DEDUP_REMOVED lines=8> */
[----:B------:R1:W3:Y:S02]  /*10150*/  SHFL.IDX PT, R14, R17, 0x4, 0x181f ;  /* 0x00981f00110e7f89 */ /* 0x0002e400000e0000 */
[----:B0-----:R-:W-:Y:S02]  /*10160*/  IADD3.X R3, RZ, R7, RZ, P0, !PT ;  /* 0x00000007ff037210 */ /* 0x001fe400007fe4ff */
[----:B------:R-:W-:-:S13]  /*10170*/  ISETP.LT.OR P0, PT, R5, 0x31, P4 ;  /* 0x000000310500780c */ /* 0x000fda0002701670 */
[----:B------:R1:W-:Y:S01]  /*10180*/  LDGSTS.E.BYPASS.LTC128B.128 [R0+0x1c00], desc[UR36][R2.64], !P0 ;  /* 0x01c0000002007fae */ /* 0x0003e2000c101d64 */
[----:B------:R-:W-:-:S13]  /*10190*/  ISETP.LT.OR P0, PT, R5, 0x31, P3 ;  /* 0x000000310500780c */ /* 0x000fda0001f01670 */
[----:B------:R1:W-:Y:S01]  /*101a0*/  LDGSTS.E.BYPASS.LTC128B.128 [R0+0x4400], desc[UR36][R2.64+0x80], !P0 ;  /* 0x0440008002007fae */ /* 0x0003e2000c101d64 */
[----:B------:R-:W-:-:S13]  /*101b0*/  ISETP.LT.OR P0, PT, R5, 0x31, P2 ;  /* 0x000000310500780c */ /* 0x000fda0001701670 */
[----:B------:R1:W-:Y:S01]  /*101c0*/  LDGSTS.E.BYPASS.LTC128B.128 [R0+0x6c00], desc[UR36][R2.64+0x100], !P0 ;  /* 0x06c0010002007fae */ /* 0x0003e2000c101d64 */
[----:B------:R-:W-:-:S13]  /*101d0*/  ISETP.LT.OR P0, PT, R5, 0x31, P1 ;  /* 0x000000310500780c */ /* 0x000fda0000f01670 */
[----:B--23--:R1:W-:Y:S02]  /*101e0*/  LDGSTS.E.BYPASS.LTC128B.128 [R0+0x9400], desc[UR36][R2.64+0x180], !P0 ;  /* 0x0940018002007fae */ /* 0x00c3e4000c101d64 */
.L_x_164:
[----:B01----:R-:W-:-:S05]  /*101f0*/  IADD3 R2, P0, R14, R6, RZ ;  /* 0x000000060e027210 */ /* 0x003fca0007f1e0ff */
[----:B------:R-:W-:Y:S01]  /*10200*/  IMAD.X R3, RZ, RZ, R18, P0 ;  /* 0x000000ffff037224 */ /* 0x000fe200000e0612 */
[----:B------:R-:W-:-:S13]  /*10210*/  ISETP.LT.OR P0, PT, R5, 0x41, P4 ;  /* 0x000000410500780c */ /* 0x000fda0002701670 */
[----:B------:R-:W-:Y:S01]  /*10220*/  @!PT LDS RZ, [RZ] ;  /* 0x00000000fffff984 */ /* 0x000fe20000000800 */
[----:B------:R-:W-:Y:S01]  /*10230*/  @!PT LDS RZ, [RZ] ;  /* 0x00000000fffff984 */ /* 0x000fe20000000800 */
[----:B------:R-:W-:Y:S01]  /*10240*/  @!PT LDS RZ, [RZ] ;  /* 0x00000000fffff984 */ /* 0x000fe20000000800 */
[----:B------:R0:W-:Y:S01]  /*10250*/  LDGSTS.E.BYPASS.LTC128B.128 [R0+0x2400], desc[UR36][R2.64], !P0 ;  /* 0x0240000002007fae */ /* 0x0001e2000c101d64 */
[----:B------:R-:W-:-:S13]  /*10260*/  ISETP.LT.OR P0, PT, R5, 0x41, P3 ;  /* 0x000000410500780c */ /* 0x000fda0001f01670 */
[----:B------:R0:W-:Y:S01]  /*10270*/  LDGSTS.E.BYPASS.LTC128B.128 [R0+0x4c00], desc[UR36][R2.64+0x80], !P0 ;  /* 0x04c0008002007fae */ /* 0x0001e2000c101d64 */
[----:B------:R-:W-:-:S13]  /*10280*/  ISETP.LT.OR P0, PT, R5, 0x41, P2 ;  /* 0x000000410500780c */ /* 0x000fda0001701670 */
[----:B------:R0:W-:Y:S01]  /*10290*/  LDGSTS.E.BYPASS.LTC128B.128 [R0+0x7400], desc[UR36][R2.64+0x100], !P0 ;  /* 0x0740010002007fae */ /* 0x0001e2000c101d64 */
[----:B------:R-:W-:-:S13]  /*102a0*/  ISETP.LT.OR P0, PT, R5, 0x41, P1 ;  /* 0x000000410500780c */ /* 0x000fda0000f01670 */
[----:B------:R0:W-:Y:S01]  /*102b0*/  LDGSTS.E.BYPASS.LTC128B.128 [R0+0x9c00], desc[UR36][R2.64+0x180], !P0 ;  /* 0x09c0018002007fae */ /* 0x0001e2000c101d64 */
[----:B------:R-:W-:Y:S01]  /*102c0*/  PLOP3.LUT P0, PT, PT, PT, PT, 0x80, 0x0 ;  /* 0x000000000000781c */ /* 0x000fe20003f0f070 */
[----:B------:R-:W-:-:S12]  /*102d0*/  NOP ;  /* 0x0000000000007918 */ /* 0x000fd80000000000 */
.L_x_75:
        /* <DEDUP_REMOVED lines=10> */
.L_x_76:
[----:B0-----:R-:W2:Y:S01]  /*10380*/  LDL.LU R2, [R1] ;  /* 0x0000000001027983 */ /* 0x001ea20000300800 */
[----:B------:R-:W-:Y:S01]  /*10390*/  VIADD R22, R22, 0x1 ;  /* 0x0000000116167836 */ /* 0x000fe20000000000 */
[----:B------:R-:W-:Y:S01]  /*103a0*/  IADD3 R36, R36, UR43, RZ ;  /* 0x0000002b24247c10 */ /* 0x000fe2000fffe0ff */
[----:B------:R-:W-:Y:S01]  /*103b0*/  ULDC UR4, c[0x0][0xc34] ;  /* 0x00030d0000047ab9 */ /* 0x000fe20000000800 */
[----:B------:R0:W-:Y:S02]  /*103c0*/  SYNCS.ARRIVE.TRANS64.A1T0 RZ, [R4+URZ+0x38850], RZ ;  /* 0x038850ff04ff79a7 */ /* 0x0001e4000810003f */
[----:B------:R-:W-:-:S04]  /*103d0*/  ISETP.NE.AND P0, PT, R22, 0x2, PT ;  /* 0x000000021600780c */ /* 0x000fc80003f05270 */
[----:B------:R-:W-:Y:S02]  /*103e0*/  SEL R22, R22, RZ, P0 ;  /* 0x000000ff16167207 */ /* 0x000fe40000000000 */
[----:B------:R-:W-:Y:S02]  /*103f0*/  SEL R0, RZ, 0x1, P0 ;  /* 0x00000001ff007807 */ /* 0x000fe40000000000 */
[----:B------:R-:W-:Y:S02]  /*10400*/  ISETP.GE.AND P0, PT, R36, UR4, PT ;  /* 0x0000000424007c0c */ /* 0x000fe4000bf06270 */
[----:B------:R-:W-:Y:S01]  /*10410*/  LOP3.LUT R25, R25, R0, RZ, 0x3c, !PT ;  /* 0x0000000019197212 */ /* 0x000fe200078e3cff */
[----:B--2---:R-:W-:-:S05]  /*10420*/  VIADD R2, R2, 0x1 ;  /* 0x0000000102027836 */ /* 0x004fca0000000000 */
[----:B------:R0:W-:Y:S05]  /*10430*/  STL [R1], R2 ;  /* 0x0000000201007387 */ /* 0x0001ea0000100800 */
[----:B------:R-:W-:Y:S05]  /*10440*/  @!P0 BRA `(.L_x_77) ;  /* 0xffffffcc009c8947 */ /* 0x000fea000383ffff */
[----:B------:R-:W-:-:S07]  /*10450*/  LOP3.LUT R0, R2, 0x1, RZ, 0xc, !PT ;  /* 0x0000000102007812 */ /* 0x000fce00078e0cff */
.L_x_40:
[----:B------:R-:W1:Y:S01]  /*10460*/  S2R R3, SR_CgaCtaId ;  /* 0x0000000000037919 */ /* 0x000e620000008800 */
[----:B0-----:R-:W-:Y:S01]  /*10470*/  MOV R2, 0x400 ;  /* 0x0000040000027802 */ /* 0x001fe20000000f00 */
[----:B------:R-:W-:Y:S01]  /*10480*/  BSSY B0, `(.L_x_78) ;  /* 0x0000005000007945 */ /* 0x000fe20003800000 */
[----:B------:R-:W-:Y:S02]  /*10490*/  SHF.L.U32 R0, R0, 0x1f, RZ ;  /* 0x0000001f00007819 */ /* 0x000fe400000006ff */
[----:B-1----:R-:W-:-:S04]  /*104a0*/  LEA R5, R3, R2, 0x18 ;  /* 0x0000000203057211 */ /* 0x002fc800078ec0ff */
[----:B------:R-:W0:Y:S02]  /*104b0*/  SYNCS.PHASECHK.TRANS64.TRYWAIT P0, [R5+URZ+0x38820], R0 ;  /* 0x03882000050075a7 */ /* 0x000e24000800017f */
[----:B0-----:R-:W-:Y:S05]  /*104c0*/  @!P0 BRA `(.L_x_79) ;  /* 0x0000002c00808947 */ /* 0x001fea0003800000 */
.L_x_165:
[----:B------:R-:W-:Y:S05]  /*104d0*/  BSYNC B0 ;  /* 0x0000000000007941 */ /* 0x000fea0003800000 */
.L_x_78:
[----:B------:R-:W-:-:S03]  /*104e0*/  UMOV UR4, 0xffffffff ;  /* 0xffffffff00047882 */ /* 0x000fc60000000000 */
[----:B------:R-:W-:Y:S05]  /*104f0*/  BRA.DIV UR4, `(.L_x_80) ;  /* 0x0000002e04887947 */ /* 0x000fea000b800000 */
[----:B0-----:R-:W0:Y:S02]  /*10500*/  S2R R0, SR_TID.X ;  /* 0x0000000000007919 */ /* 0x001e240000002100 */
[----:B0-----:R-:W-:-:S04]  /*10510*/  SHF.R.U32.HI R0, RZ, 0x5, R0 ;  /* 0x00000005ff007819 */ /* 0x001fc80000011600 */
[----:B------:R-:W-:-:S05]  /*10520*/  LOP3.LUT R0, R0, 0x3, RZ, 0xc0, !PT ;  /* 0x0000000300007812 */ /* 0x000fca00078ec0ff */
[----:B------:R0:W1:Y:S02]  /*10530*/  SHFL.IDX PT, R14, R0, RZ, 0x1f ;  /* 0x00001fff000e7589 */ /* 0x00006400000e0000 */
.L_x_168:
[----:B-1----:R-:W-:Y:S01]  /*10540*/  ISETP.NE.AND P0, PT, R14, RZ, PT ;  /* 0x000000ff0e00720c */ /* 0x002fe20003f05270 */
[----:B------:R-:W-:-:S12]  /*10550*/  BSSY B0, `(.L_x_81) ;  /* 0x0000026000007945 */ /* 0x000fd80003800000 */
[----:B------:R-:W-:Y:S05]  /*10560*/  @P0 BRA `(.L_x_82) ;  /* 0x0000000000900947 */ /* 0x000fea0003800000 */
[----:B------:R-:W-:-:S03]  /*10570*/  UMOV UR4, 0xffffffff ;  /* 0xffffffff00047882 */ /* 0x000fc60000000000 */
[----:B------:R-:W-:Y:S05]  /*10580*/  BRA.DIV UR4, `(.L_x_83) ;  /* 0x0000002e04987947 */ /* 0x000fea000b800000 */
[----:B------:R-:W-:-:S13]  /*10590*/  ELECT P6, URZ, PT ;  /* 0x00000000003f782f */ /* 0x000fda00038c0000 */
.L_x_171:
[----:B------:R-:W-:Y:S05]  /*105a0*/  @!P6 BRA `(.L_x_82) ;  /* 0x000000000080e947 */ /* 0x000fea0003800000 */
[----:B0-----:R-:W2:Y:S02]  /*105b0*/  LDL R0, [R1+0xc] ;  /* 0x00000c0001007983 */ /* 0x001ea40000100800 */
[----:B--2---:R-:W-:-:S13]  /*105c0*/  R2UR UR4, R0 ;  /* 0x00000000000472ca */ /* 0x004fda00000e0000 */
[----:B------:R-:W-:-:S06]  /*105d0*/  ULOP3.LUT UR4, UR4, 0x2, URZ, 0xfc, !UPT ;  /* 0x0000000204047892 */ /* 0x000fcc000f8efc3f */
[----:B------:R-:W-:-:S05]  /*105e0*/  IMAD.U32 R0, RZ, RZ, UR4 ;  /* 0x00000004ff007e24 */ /* 0x000fca000f8e00ff */
[----:B------:R-:W-:-:S13]  /*105f0*/  ISETP.NE.AND P0, PT, R0, 0x3, PT ;  /* 0x000000030000780c */ /* 0x000fda0003f05270 */
[----:B------:R-:W-:Y:S05]  /*10600*/  @!P0 BRA `(.L_x_84) ;  /* 0x0000000000048947 */ /* 0x000fea0003800000 */
[----:B------:R-:W-:Y:S01]  /*10610*/  BPT.TRAP 0x1 ;  /* 0x000000040000795c */ /* 0x000fe20000300000 */
.L_x_84:
[C---:B------:R-:W-:Y:S01]  /*10620*/  LEA R3, R22.reuse, R5, 0x3 ;  /* 0x0000000516037211 */ /* 0x040fe200078e18ff */
[----:B------:R-:W-:Y:S01]  /*10630*/  VIADD R22, R22, 0x1 ;  /* 0x0000000116167836 */ /* 0x000fe20000000000 */
[----:B------:R-:W-:-:S04]  /*10640*/  SHF.L.U32 R2, R25, 0x1f, RZ ;  /* 0x0000001f19027819 */ /* 0x000fc800000006ff */
[----:B------:R-:W0:Y:S01]  /*10650*/  SYNCS.PHASECHK.TRANS64.TRYWAIT P1, [R3+URZ+0x38840], R2 ;  /* 0x03884002030075a7 */ /* 0x000e22000802017f */
[----:B------:R-:W-:-:S04]  /*10660*/  ISETP.NE.AND P2, PT, R22, 0x2, PT ;  /* 0x000000021600780c */ /* 0x000fc80003f45270 */
[----:B------:R-:W-:Y:S01]  /*10670*/  SEL R0, RZ, 0x1, P2 ;  /* 0x00000001ff007807 */ /* 0x000fe20001000000 */
[----:B0-----:R-:W-:Y:S08]  /*10680*/  @!P1 BRA `(.L_x_85) ;  /* 0x0000002c00789947 */ /* 0x001ff00003800000 */
.L_x_172:
[----:B------:R-:W-:Y:S02]  /*10690*/  SEL R22, R22, RZ, P2 ;  /* 0x000000ff16167207 */ /* 0x000fe40001000000 */
[----:B------:R-:W-:Y:S01]  /*106a0*/  LOP3.LUT R0, R25, R0, RZ, 0x3c, !PT ;  /* 0x0000000019007212 */ /* 0x000fe200078e3cff */
[----:B------:R-:W-:Y:S06]  /*106b0*/  @!P0 BRA `(.L_x_86) ;  /* 0x0000000000048947 */ /* 0x000fec0003800000 */
[----:B------:R-:W-:Y:S01]  /*106c0*/  BPT.TRAP 0x1 ;  /* 0x000000040000795c */ /* 0x000fe20000300000 */
.L_x_86:
[----:B------:R-:W-:Y:S01]  /*106d0*/  IMAD R5, R22, 0x8, R5 ;  /* 0x0000000816057824 */ /* 0x000fe200078e0205 */
[----:B------:R-:W-:-:S04]  /*106e0*/  SHF.L.U32 R0, R0, 0x1f, RZ ;  /* 0x0000001f00007819 */ /* 0x000fc800000006ff */
[----:B------:R-:W1:Y:S02]  /*106f0*/  SYNCS.PHASECHK.TRANS64.TRYWAIT P1, [R5+URZ+0x38840], R0 ;  /* 0x03884000050075a7 */ /* 0x000e64000802017f */
[----:B-1----:R-:W-:Y:S05]  /*10700*/  @!P1 BRA `(.L_x_87) ;  /* 0x0000002c006c9947 */ /* 0x002fea0003800000 */
.L_x_173:
[----:B------:R-:W-:Y:S05]  /*10710*/  @!P0 BRA `(.L_x_88) ;  /* 0x0000000000048947 */ /* 0x000fea0003800000 */
[----:B------:R-:W-:Y:S01]  /*10720*/  BPT.TRAP 0x1 ;  /* 0x000000040000795c */ /* 0x000fe20000300000 */
.L_x_88:
[----:B------:R-:W2:Y:S02]  /*10730*/  SYNCS.PHASECHK.TRANS64.TRYWAIT P1, [R3+URZ+0x38860], R2 ;  /* 0x03886002030075a7 */ /* 0x000ea4000802017f */
[----:B--2---:R-:W-:Y:S05]  /*10740*/  @!P1 BRA `(.L_x_89) ;  /* 0x0000002c00709947 */ /* 0x004fea0003800000 */
.L_x_174:
[----:B------:R-:W-:Y:S05]  /*10750*/  @!P0 BRA `(.L_x_90) ;  /* 0x0000000000048947 */ /* 0x000fea0003800000 */
[----:B------:R-:W-:Y:S01]  /*10760*/  BPT.TRAP 0x1 ;  /* 0x000000040000795c */ /* 0x000fe20000300000 */
.L_x_90:
[----:B---3--:R3:W4:Y:S02]  /*10770*/  SYNCS.PHASECHK.TRANS64.TRYWAIT P0, [R5+URZ+0x38860], R0 ;  /* 0x03886000050075a7 */ /* 0x008724000800017f */
[----:B----4-:R-:W-:Y:S05]  /*10780*/  @!P0 NANOSLEEP.SYNCS 0x989680 ;  /* 0x009896800000895d */ /* 0x010fea0003900000 */
[----:B------:R-:W4:Y:S02]  /*10790*/  @!P0 SYNCS.PHASECHK.TRANS64 P0, [R5+URZ+0x38860], R0 ;  /* 0x03886000050085a7 */ /* 0x000f24000800007f */
[----:B----4-:R-:W-:Y:S05]  /*107a0*/  @!P0 BRA `(.L_x_90) ;  /* 0xfffffffc00f08947 */ /* 0x010fea000383ffff */
.L_x_82:
[----:B------:R-:W-:Y:S05]  /*107b0*/  BSYNC B0 ;  /* 0x0000000000007941 */ /* 0x000fea0003800000 */
.L_x_81:
[----:B------:R-:W-:Y:S05]  /*107c0*/  EXIT ;  /* 0x000000000000794d */ /* 0x000fea0003800000 */
.L_x_8:
[----:B0-----:R-:W-:-:S04]  /*107d0*/  MOV R3, UR40 ;  /* 0x0000002800037c02 */ /* 0x001fc80008000f00 */
[----:B------:R0:W1:Y:S03]  /*107e0*/  SYNCS.PHASECHK.TRANS64.TRYWAIT P1, [R3+URZ+0x38800], R0 ;  /* 0x03880000030075a7 */ /* 0x000066000802017f */
[----:B-1----:R-:W-:Y:S05]  /*107f0*/  @!P1 NANOSLEEP.SYNCS 0x989680 ;  /* 0x009896800000995d */ /* 0x002fea0003900000 */
[----:B------:R-:W1:Y:S02]  /*10800*/  @!P1 SYNCS.PHASECHK.TRANS64 P1, [R3+URZ+0x38800], R0 ;  /* 0x03880000030095a7 */ /* 0x000e64000802007f */
[----:B-1----:R-:W-:Y:S05]  /*10810*/  @!P1 BRA `(.L_x_8) ;  /* 0xfffffffc00ec9947 */ /* 0x002fea000383ffff */
[----:B------:R-:W-:Y:S05]  /*10820*/  BRA `(.L_x_91) ;  /* 0xffffff0800587947 */ /* 0x000fea000383ffff */
.L_x_12:
[----:B-1----:R1:W2:Y:S02]  /*10830*/  SYNCS.PHASECHK.TRANS64.TRYWAIT P1, [R0+URZ+0x38830], R3 ;  /* 0x03883003000075a7 */ /* 0x0022a4000802017f */
[----:B--2---:R-:W-:Y:S05]  /*10840*/  @!P1 NANOSLEEP.SYNCS 0x989680 ;  /* 0x009896800000995d */ /* 0x004fea0003900000 */
[----:B------:R-:W2:Y:S02]  /*10850*/  @!P1 SYNCS.PHASECHK.TRANS64 P1, [R0+URZ+0x38830], R3 ;  /* 0x03883003000095a7 */ /* 0x000ea4000802007f */
[----:B--2---:R-:W-:Y:S05]  /*10860*/  @!P1 BRA `(.L_x_12) ;  /* 0xfffffffc00f09947 */ /* 0x004fea000383ffff */
[----:B------:R-:W-:Y:S05]  /*10870*/  BRA `(.L_x_11) ;  /* 0xffffff08007c7947 */ /* 0x000fea000383ffff */
.L_x_18:
[----:B-1----:R-:W-:-:S04]  /*10880*/  IMAD.U32 R153, RZ, RZ, UR61 ;  /* 0x0000003dff997e24 */ /* 0x002fc8000f8e00ff */
[----:B------:R1:W2:Y:S03]  /*10890*/  SYNCS.PHASECHK.TRANS64.TRYWAIT P1, [R153+URZ+0x38830], R4 ;  /* 0x03883004990075a7 */ /* 0x0002a6000802017f */
[----:B--2---:R-:W-:Y:S05]  /*108a0*/  @!P1 NANOSLEEP.SYNCS 0x989680 ;  /* 0x009896800000995d */ /* 0x004fea0003900000 */
[----:B------:R-:W2:Y:S02]  /*108b0*/  @!P1 SYNCS.PHASECHK.TRANS64 P1, [R153+URZ+0x38830], R4 ;  /* 0x03883004990095a7 */ /* 0x000ea4000802007f */
[----:B--2---:R-:W-:Y:S05]  /*108c0*/  @!P1 BRA `(.L_x_18) ;  /* 0xfffffffc00ec9947 */ /* 0x004fea000383ffff */
[----:B------:R-:W-:Y:S05]  /*108d0*/  BRA `(.L_x_17) ;  /* 0xffffff5000587947 */ /* 0x000fea000383ffff */
.L_x_22:
[----:B--2---:R-:W-:-:S04]  /*108e0*/  IMAD.U32 R2, RZ, RZ, UR4 ;  /* 0x00000004ff027e24 */ /* 0x004fc8000f8e00ff */
[----:B------:R2:W3:Y:S03]  /*108f0*/  SYNCS.PHASECHK.TRANS64.TRYWAIT P1, [R2+URZ+0x38850], R0 ;  /* 0x03885000020075a7 */ /* 0x0004e6000802017f */
[----:B---3--:R-:W-:Y:S05]  /*10900*/  @!P1 NANOSLEEP.SYNCS 0x989680 ;  /* 0x009896800000995d */ /* 0x008fea0003900000 */
[----:B------:R-:W3:Y:S02]  /*10910*/  @!P1 SYNCS.PHASECHK.TRANS64 P1, [R2+URZ+0x38850], R0 ;  /* 0x03885000020095a7 */ /* 0x000ee4000802007f */
[----:B---3--:R-:W-:Y:S05]  /*10920*/  @!P1 BRA `(.L_x_22) ;  /* 0xfffffffc00ec9947 */ /* 0x008fea000383ffff */
[----:B------:R-:W-:Y:S05]  /*10930*/  BRA `(.L_x_21) ;  /* 0xffffff7800a87947 */ /* 0x000fea000383ffff */
.L_x_29:
[----:B-1----:R-:W-:-:S04]  /*10940*/  MOV R7, UR12 ;  /* 0x0000000c00077c02 */ /* 0x002fc80008000f00 */
[----:B------:R1:W2:Y:S03]  /*10950*/  SYNCS.PHASECHK.TRANS64.TRYWAIT P1, [R7+URZ+0x38850], R0 ;  /* 0x03885000070075a7 */ /* 0x0002a6000802017f */
[----:B--2---:R-:W-:Y:S05]  /*10960*/  @!P1 NANOSLEEP.SYNCS 0x989680 ;  /* 0x009896800000995d */ /* 0x004fea0003900000 */
[----:B------:R-:W2:Y:S02]  /*10970*/  @!P1 SYNCS.PHASECHK.TRANS64 P1, [R7+URZ+0x38850], R0 ;  /* 0x03885000070095a7 */ /* 0x000ea4000802007f */
[----:B--2---:R-:W-:Y:S05]  /*10980*/  @!P1 BRA `(.L_x_29) ;  /* 0xfffffffc00ec9947 */ /* 0x004fea000383ffff */
[----:B------:R-:W-:Y:S05]  /*10990*/  BRA `(.L_x_28) ;  /* 0xffffff9800087947 */ /* 0x000fea000383ffff */
.L_x_44:
[----:B------:R-:W0:Y:S01]  /*109a0*/  S2R R17, SR_TID.X ;  /* 0x0000000000117919 */ /* 0x000e220000002100 */
[----:B------:R-:W-:Y:S01]  /*109b0*/  BSSY B0, `(.L_x_92) ;  /* 0x000000a000007945 */ /* 0x000fe20003800000 */
[----:B------:R-:W-:Y:S01]  /*109c0*/  IMAD.MOV.U32 R12, RZ, RZ, RZ ;  /* 0x000000ffff0c7224 */ /* 0x000fe200078e00ff */
[----:B------:R-:W-:Y:S01]  /*109d0*/  MOV R11, 0x1f ;  /* 0x0000001f000b7802 */ /* 0x000fe20000000f00 */
[----:B------:R-:W-:Y:S01]  /*109e0*/  IMAD.MOV.U32 R15, RZ, RZ, -0x1 ;  /* 0xffffffffff0f7424 */ /* 0x000fe200078e00ff */
[----:B0-----:R-:W-:-:S04]  /*109f0*/  SHF.R.U32.HI R17, RZ, 0x5, R17 ;  /* 0x00000005ff117819 */ /* 0x001fc80000011611 */
[----:B------:R-:W-:-:S05]  /*10a00*/  LOP3.LUT R17, R17, 0x3, RZ, 0xc0, !PT ;  /* 0x0000000311117812 */ /* 0x000fca00078ec0ff */
[----:B------:R-:W-:-:S07]  /*10a10*/  IMAD.MOV.U32 R13, RZ, RZ, R17 ;  /* 0x000000ffff0d7224 */ /* 0x000fce00078e0011 */
[----:B-1---5:R-:W-:Y:S05]  /*10a20*/  WARPSYNC.COLLECTIVE R15, `(.L_x_93) ;  /* 0x000000000f087348 */ /* 0x022fea0003c00000 */
[----:B------:R0:W2:Y:S02]  /*10a30*/  SHFL.IDX P6, R14, R13, R12, R11 ;  /* 0x0000000c0d0e7389 */ /* 0x0000a400000c000b */
[----:B012--5:R-:W-:Y:S01]  /*10a40*/  ENDCOLLECTIVE ;  /* 0x000000000000791b */ /* 0x027fe20003800000 */
.L_x_93:
[----:B------:R-:W-:Y:S05]  /*10a50*/  BSYNC B0 ;  /* 0x0000000000007941 */ /* 0x000fea0003800000 */
.L_x_92:
[----:B------:R-:W-:Y:S05]  /*10a60*/  BRA `(.L_x_94) ;  /* 0xffffffcc00787947 */ /* 0x000fea000383ffff */
.L_x_47:
[----:B0-----:R0:W1:Y:S02]  /*10a70*/  SYNCS.PHASECHK.TRANS64.TRYWAIT P0, [R0+URZ+0x38840], R3 ;  /* 0x03884003000075a7 */ /* 0x001064000800017f */
[----:B-1----:R-:W-:Y:S05]  /*10a80*/  @!P0 NANOSLEEP.SYNCS 0x989680 ;  /* 0x009896800000895d */ /* 0x002fea0003900000 */
[----:B------:R-:W1:Y:S02]  /*10a90*/  @!P0 SYNCS.PHASECHK.TRANS64 P0, [R0+URZ+0x38840], R3 ;  /* 0x03884003000085a7 */ /* 0x000e64000800007f */
[----:B-1----:R-:W-:Y:S05]  /*10aa0*/  @!P0 BRA `(.L_x_47) ;  /* 0xfffffffc00f08947 */ /* 0x002fea000383ffff */
[----:B------:R-:W-:Y:S05]  /*10ab0*/  BRA `(.L_x_95) ;  /* 0xffffffd0004c7947 */ /* 0x000fea000383ffff */
.L_x_48:
[----:B------:R-:W-:Y:S01]  /*10ac0*/  BSSY B0, `(.L_x_96) ;  /* 0x0000008000007945 */ /* 0x000fe20003800000 */
[----:B------:R-:W-:Y:S01]  /*10ad0*/  IMAD.MOV.U32 R13, RZ, RZ, R6 ;  /* 0x000000ffff0d7224 */ /* 0x000fe200078e0006 */
[----:B------:R-:W-:Y:S01]  /*10ae0*/  MOV R12, RZ ;  /* 0x000000ff000c7202 */ /* 0x000fe20000000f00 */
[----:B------:R-:W-:Y:S02]  /*10af0*/  IMAD.MOV.U32 R11, RZ, RZ, 0x181f ;  /* 0x0000181fff0b7424 */ /* 0x000fe400078e00ff */
[----:B------:R-:W-:-:S07]  /*10b00*/  IMAD.MOV.U32 R15, RZ, RZ, -0x1 ;  /* 0xffffffffff0f7424 */ /* 0x000fce00078e00ff */
[----:B------:R-:W-:Y:S05]  /*10b10*/  WARPSYNC.COLLECTIVE R15, `(.L_x_97) ;  /* 0x000000000f087348 */ /* 0x000fea0003c00000 */
[----:B------:R0:W1:Y:S02]  /*10b20*/  SHFL.IDX P6, R14, R13, R12, R11 ;  /* 0x0000000c0d0e7389 */ /* 0x00006400000c000b */
[----:B01----:R-:W-:Y:S01]  /*10b30*/  ENDCOLLECTIVE ;  /* 0x000000000000791b */ /* 0x003fe20003800000 */
.L_x_97:
[----:B------:R-:W-:Y:S05]  /*10b40*/  BSYNC B0 ;  /* 0x0000000000007941 */ /* 0x000fea0003800000 */
.L_x_96:
[----:B------:R-:W-:Y:S01]  /*10b50*/  IMAD.MOV.U32 R13, RZ, RZ, R4 ;  /* 0x000000ffff0d7224 */ /* 0x000fe200078e0004 */
[----:B------:R-:W-:Y:S01]  /*10b60*/  MOV R11, 0x181f ;  /* 0x0000181f000b7802 */ /* 0x000fe20000000f00 */
[----:B------:R-:W-:Y:S01]  /*10b70*/  IMAD.MOV.U32 R12, RZ, RZ, RZ ;  /* 0x000000ffff0c7224 */ /* 0x000fe200078e00ff */
[----:B------:R-:W-:Y:S01]  /*10b80*/  MOV R2, R14 ;  /* 0x0000000e00027202 */ /* 0x000fe20000000f00 */
[----:B------:R-:W-:Y:S01]  /*10b90*/  IMAD.MOV.U32 R15, RZ, RZ, -0x1 ;  /* 0xffffffffff0f7424 */ /* 0x000fe200078e00ff */
[----:B------:R-:W-:Y:S02]  /*10ba0*/  ISETP.GE.AND P0, PT, R33, 0x1, PT ;  /* 0x000000012100780c */ /* 0x000fe40003f06270 */
[----:B------:R-:W-:-:S13]  /*10bb0*/  LOP3.LUT P5, RZ, R16, 0x8, RZ, 0xc0, !PT ;  /* 0x0000000810ff7812 */ /* 0x000fda00078ac0ff */
[----:B------:R-:W-:Y:S05]  /*10bc0*/  WARPSYNC.COLLECTIVE R15, `(.L_x_98) ;  /* 0x000000000f087348 */ /* 0x000fea0003c00000 */
[----:B------:R0:W1:Y:S02]  /*10bd0*/  SHFL.IDX P6, R14, R13, R12, R11 ;  /* 0x0000000c0d0e7389 */ /* 0x00006400000c000b */
[----:B01----:R-:W-:Y:S01]  /*10be0*/  ENDCOLLECTIVE ;  /* 0x000000000000791b */ /* 0x003fe20003800000 */
.L_x_98:
[C---:B------:R-:W-:Y:S02]  /*10bf0*/  LOP3.LUT P4, RZ, R16.reuse, 0x4, RZ, 0xc0, !PT ;  /* 0x0000000410ff7812 */ /* 0x040fe4000788c0ff */
[C---:B------:R-:W-:Y:S02]  /*10c00*/  LOP3.LUT P3, RZ, R16.reuse, 0x2, RZ, 0xc0, !PT ;  /* 0x0000000210ff7812 */ /* 0x040fe4000786c0ff */
[----:B------:R-:W-:Y:S02]  /*10c10*/  LOP3.LUT P2, RZ, R16, 0x1, RZ, 0xc0, !PT ;  /* 0x0000000110ff7812 */ /* 0x000fe4000784c0ff */
[----:B------:R-:W-:Y:S01]  /*10c20*/  @P0 LEA R7, R5, UR39, 0x1 ;  /* 0x0000002705070c11 */ /* 0x000fe2000f8e08ff */
[----:B------:R-:W-:Y:S02]  /*10c30*/  IMAD.MOV.U32 R13, RZ, RZ, R6 ;  /* 0x000000ffff0d7224 */ /* 0x000fe400078e0006 */
[----:B------:R-:W-:Y:S01]  /*10c40*/  IMAD.MOV.U32 R12, RZ, RZ, 0x1 ;  /* 0x00000001ff0c7424 */ /* 0x000fe200078e00ff */
[----:B------:R-:W-:-:S05]  /*10c50*/  @P0 LEA R14, P1, R37, R14, 0x1 ;  /* 0x0000000e250e0211 */ /* 0x000fca00078208ff */
[----:B------:R-:W-:Y:S01]  /*10c60*/  @P0 IMAD.X R3, RZ, RZ, R2, P1 ;  /* 0x000000ffff030224 */ /* 0x000fe200008e0602 */
[----:B------:R-:W-:-:S07]  /*10c70*/  @P0 MOV R2, R14 ;  /* 0x0000000e00020202 */ /* 0x000fce0000000f00 */
[----:B------:R-:W-:Y:S05]  /*10c80*/  WARPSYNC.COLLECTIVE R15, `(.L_x_99) ;  /* 0x000000000f087348 */ /* 0x000fea0003c00000 */
[----:B------:R0:W1:Y:S02]  /*10c90*/  SHFL.IDX P6, R14, R13, R12, R11 ;  /* 0x0000000c0d0e7389 */ /* 0x00006400000c000b */
[----:B01----:R-:W-:Y:S01]  /*10ca0*/  ENDCOLLECTIVE ;  /* 0x000000000000791b */ /* 0x003fe20003800000 */
.L_x_99:
[----:B------:R-:W-:Y:S01]  /*10cb0*/  @!PT LDS RZ, [RZ] ;  /* 0x00000000fffff984 */ /* 0x000fe20000000800 */
[----:B------:R-:W-:Y:S01]  /*10cc0*/  @!PT LDS RZ, [RZ] ;  /* 0x00000000fffff984 */ /* 0x000fe20000000800 */
[----:B------:R-:W-:Y:S01]  /*10cd0*/  @!PT LDS RZ, [RZ] ;  /* 0x00000000fffff984 */ /* 0x000fe20000000800 */
[----:B------:R0:W-:Y:S04]  /*10ce0*/  @P0 LDGSTS.E.BYPASS.LTC128B.128 [R7+0x24400], desc[UR36][R2.64], !P5 ;  /* 0x2440000002070fae */ /* 0x0001e8000e901d64 */
[----:B------:R0:W-:Y:S04]  /*10cf0*/  @P0 LDGSTS.E.BYPASS.LTC128B.128 [R7+0x26c00], desc[UR36][R2.64+0x80], !P4 ;  /* 0x26c0008002070fae */ /* 0x0001e8000e101d64 */
[----:B------:R0:W-:Y:S01]  /*10d00*/  @P0 LDGSTS.E.BYPASS.LTC128B.128 [R7+0x29400], desc[UR36][R2.64+0x100], !P3 ;  /* 0x2940010002070fae */ /* 0x0001e2000d901d64 */
[----:B------:R-:W-:-:S03]  /*10d10*/  IMAD.MOV.U32 R13, RZ, RZ, R4 ;  /* 0x000000ffff0d7224 */ /* 0x000fc600078e0004 */
[----:B------:R0:W-:Y:S01]  /*10d20*/  @P0 LDGSTS.E.BYPASS.LTC128B.128 [R7+0x2bc00], desc[UR36][R2.64+0x180], !P2 ;  /* 0x2bc0018002070fae */ /* 0x0001e2000d101d64 */
[----:B------:R-:W-:Y:S02]  /*10d30*/  ISETP.GE.AND P0, PT, R33, 0x11, PT ;  /* 0x000000112100780c */ /* 0x000fe40003f06270 */
[----:B------:R-:W-:-:S11]  /*10d40*/  MOV R8, R14 ;  /* 0x0000000e00087202 */ /* 0x000fd60000000f00 */
[----:B0-----:R-:W-:Y:S05]  /*10d50*/  WARPSYNC.COLLECTIVE R15, `(.L_x_100) ;  /* 0x000000000f087348 */ /* 0x001fea0003c00000 */
[----:B------:R1:W2:Y:S02]  /*10d60*/  SHFL.IDX P6, R14, R13, R12, R11 ;  /* 0x0000000c0d0e7389 */ /* 0x0002a400000c000b */
[----:B012---:R-:W-:Y:S01]  /*10d70*/  ENDCOLLECTIVE ;  /* 0x000000000000791b */ /* 0x007fe20003800000 */
.L_x_100:
[----:B------:R-:W-:Y:S01]  /*10d80*/  @P0 LEA R21, R5, UR39, 0x1 ;  /* 0x0000002705150c11 */ /* 0x000fe2000f8e08ff */
[----:B------:R-:W-:Y:S01]  /*10d90*/  IMAD.MOV.U32 R13, RZ, RZ, R6 ;  /* 0x000000ffff0d7224 */ /* 0x000fe200078e0006 */
[----:B------:R-:W-:Y:S02]  /*10da0*/  MOV R12, 0x2 ;  /* 0x00000002000c7802 */ /* 0x000fe40000000f00 */
[----:B------:R-:W-:-:S04]  /*10db0*/  @P0 LEA R14, P1, R37, R14, 0x1 ;  /* 0x0000000e250e0211 */ /* 0x000fc800078208ff */
[----:B------:R-:W-:Y:S01]  /*10dc0*/  @P0 MOV R2, R14 ;  /* 0x0000000e00020202 */ /* 0x000fe20000000f00 */
[----:B------:R-:W-:-:S08]  /*10dd0*/  @P0 IMAD.X R9, RZ, RZ, R8, P1 ;  /* 0x000000ffff090224 */ /* 0x000fd000008e0608 */
[----:B------:R-:W-:Y:S05]  /*10de0*/  WARPSYNC.COLLECTIVE R15, `(.L_x_101) ;  /* 0x000000000f087348 */ /* 0x000fea0003c00000 */
[----:B------:R0:W1:Y:S02]  /*10df0*/  SHFL.IDX P6, R14, R13, R12, R11 ;  /* 0x0000000c0d0e7389 */ /* 0x00006400000c000b */
[----:B01----:R-:W-:Y:S01]  /*10e00*/  ENDCOLLECTIVE ;  /* 0x000000000000791b */ /* 0x003fe20003800000 */
.L_x_101:
[----:B------:R-:W-:-:S05]  /*10e10*/  @P0 IMAD.MOV.U32 R3, RZ, RZ, R9 ;  /* 0x000000ffff030224 */ /* 0x000fca00078e0009 */
[----:B------:R-:W-:Y:S01]  /*10e20*/  @!PT LDS RZ, [RZ] ;  /* 0x00000000fffff984 */ /* 0x000fe20000000800 */
[----:B------:R-:W-:Y:S01]  /*10e30*/  @!PT LDS RZ, [RZ] ;  /* 0x00000000fffff984 */ /* 0x000fe20000000800 */
[----:B------:R-:W-:Y:S01]  /*10e40*/  @!PT LDS RZ, [RZ] ;  /* 0x00000000fffff984 */ /* 0x000fe20000000800 */
[----:B------:R0:W-:Y:S04]  /*10e50*/  @P0 LDGSTS.E.BYPASS.LTC128B.128 [R21+0x24c00], desc[UR36][R2.64], !P5 ;  /* 0x24c0000002150fae */ /* 0x0001e8000e901d64 */
[----:B------:R0:W-:Y:S01]  /*10e60*/  @P0 LDGSTS.E.BYPASS.LTC128B.128 [R21+0x27400], desc[UR36][R2.64+0x80], !P4 ;  /* 0x2740008002150fae */ /* 0x0001e2000e101d64 */
[----:B------:R-:W-:-:S03]  /*10e70*/  IMAD.MOV.U32 R13, RZ, RZ, R4 ;  /* 0x000000ffff0d7224 */ /* 0x000fc600078e0004 */
[----:B------:R0:W-:Y:S04]  /*10e80*/  @P0 LDGSTS.E.BYPASS.LTC128B.128 [R21+0x29c00], desc[UR36][R2.64+0x100], !P3 ;  /* 0x29c0010002150fae */ /* 0x0001e8000d901d64 */
[----:B------:R0:W-:Y:S01]  /*10e90*/  @P0 LDGSTS.E.BYPASS.LTC128B.128 [R21+0x2c400], desc[UR36][R2.64+0x180], !P2 ;  /* 0x2c40018002150fae */ /* 0x0001e2000d101d64 */
[----:B------:R-:W-:Y:S01]  /*10ea0*/  ISETP.GE.AND P0, PT, R33, 0x21, PT ;  /* 0x000000212100780c */ /* 0x000fe20003f06270 */
[----:B------:R-:W-:-:S12]  /*10eb0*/  IMAD.MOV.U32 R7, RZ, RZ, R14 ;  /* 0x000000ffff077224 */ /* 0x000fd800078e000e */
[----:B0-----:R-:W-:Y:S05]  /*10ec0*/  WARPSYNC.COLLECTIVE R15, `(.L_x_102) ;  /* 0x000000000f087348 */ /* 0x001fea0003c00000 */
[----:B------:R1:W2:Y:S02]  /*10ed0*/  SHFL.IDX P6, R14, R13, R12, R11 ;  /* 0x0000000c0d0e7389 */ /* 0x0002a400000c000b */
[----:B012---:R-:W-:Y:S01]  /*10ee0*/  ENDCOLLECTIVE ;  /* 0x000000000000791b */ /* 0x007fe20003800000 */
.L_x_102:
[----:B------:R-:W-:Y:S02]  /*10ef0*/  @P0 LEA R9, R5, UR39, 0x1 ;  /* 0x0000002705090c11 */ /* 0x000fe4000f8e08ff */
[----:B------:R-:W-:Y:S01]  /*10f00*/  MOV R13, R6 ;  /* 0x00000006000d7202 */ /* 0x000fe20000000f00 */
[----:B------:R-:W-:Y:S01]  /*10f10*/  IMAD.MOV.U32 R12, RZ, RZ, 0x3 ;  /* 0x00000003ff0c7424 */ /* 0x000fe200078e00ff */
[----:B------:R-:W-:-:S04]  /*10f20*/  @P0 LEA R14, P1, R37, R14, 0x1 ;  /* 0x0000000e250e0211 */ /* 0x000fc800078208ff */
[----:B------:R-:W-:Y:S01]  /*10f30*/  @P0 IADD3.X R7, RZ, R7, RZ, P1, !PT ;  /* 0x00000007ff070210 */ /* 0x000fe20000ffe4ff */
[----:B------:R-:W-:-:S08]  /*10f40*/  @P0 IMAD.MOV.U32 R2, RZ, RZ, R14 ;  /* 0x000000ffff020224 */ /* 0x000fd000078e000e */
[----:B------:R-:W-:Y:S05]  /*10f50*/  WARPSYNC.COLLECTIVE R15, `(.L_x_103) ;  /* 0x000000000f087348 */ /* 0x000fea0003c00000 */
[----:B------:R0:W1:Y:S02]  /*10f60*/  SHFL.IDX P6, R14, R13, R12, R11 ;  /* 0x0000000c0d0e7389 */ /* 0x00006400000c000b */
[----:B01----:R-:W-:Y:S01]  /*10f70*/  ENDCOLLECTIVE ;  /* 0x000000000000791b */ /* 0x003fe20003800000 */
.L_x_103:
[----:B------:R-:W-:-:S05]  /*10f80*/  @P0 IMAD.MOV.U32 R3, RZ, RZ, R7 ;  /* 0x000000ffff030224 */ /* 0x000fca00078e0007 */
[----:B------:R-:W-:Y:S01]  /*10f90*/  @!PT LDS RZ, [RZ] ;  /* 0x00000000fffff984 */ /* 0x000fe20000000800 */
[----:B------:R-:W-:Y:S01]  /*10fa0*/  @!PT LDS RZ, [RZ] ;  /* 0x00000000fffff984 */ /* 0x000fe20000000800 */
[----:B------:R-:W-:Y:S01]  /*10fb0*/  @!PT LDS RZ, [RZ] ;  /* 0x00000000fffff984 */ /* 0x000fe20000000800 */
[----:B------:R0:W-:Y:S04]  /*10fc0*/  @P0 LDGSTS.E.BYPASS.LTC128B.128 [R9+0x25400], desc[UR36][R2.64], !P5 ;  /* 0x2540000002090fae */ /* 0x0001e8000e901d64 */
[----:B------:R0:W-:Y:S01]  /*10fd0*/  @P0 LDGSTS.E.BYPASS.LTC128B.128 [R9+0x27c00], desc[UR36][R2.64+0x80], !P4 ;  /* 0x27c0008002090fae */ /* 0x0001e2000e101d64 */
[----:B------:R-:W-:-:S03]  /*10fe0*/  MOV R13, R4 ;  /* 0x00000004000d7202 */ /* 0x000fc60000000f00 */
[----:B------:R0:W-:Y:S04]  /*10ff0*/  @P0 LDGSTS.E.BYPASS.LTC128B.128 [R9+0x2a400], desc[UR36][R2.64+0x100], !P3 ;  /* 0x2a40010002090fae */ /* 0x0001e8000d901d64 */
[----:B------:R0:W-:Y:S01]  /*11000*/  @P0 LDGSTS.E.BYPASS.LTC128B.128 [R9+0x2cc00], desc[UR36][R2.64+0x180], !P2 ;  /* 0x2cc0018002090fae */ /* 0x0001e2000d101d64 */
[----:B------:R-:W-:Y:S01]  /*11010*/  ISETP.GE.AND P0, PT, R33, 0x31, PT ;  /* 0x000000312100780c */ /* 0x000fe20003f06270 */
[----:B------:R-:W-:-:S12]  /*11020*/  IMAD.MOV.U32 R7, RZ, RZ, R14 ;  /* 0x000000ffff077224 */ /* 0x000fd800078e000e */
[----:B0-----:R-:W-:Y:S05]  /*11030*/  WARPSYNC.COLLECTIVE R15, `(.L_x_104) ;  /* 0x000000000f087348 */ /* 0x001fea0003c00000 */
[----:B------:R1:W2:Y:S02]  /*11040*/  SHFL.IDX P6, R14, R13, R12, R11 ;  /* 0x0000000c0d0e7389 */ /* 0x0002a400000c000b */
[----:B012---:R-:W-:Y:S01]  /*11050*/  ENDCOLLECTIVE ;  /* 0x000000000000791b */ /* 0x007fe20003800000 */
.L_x_104:
[----:B------:R-:W-:Y:S01]  /*11060*/  @P0 LEA R21, R5, UR39, 0x1 ;  /* 0x0000002705150c11 */ /* 0x000fe2000f8e08ff */
[----:B------:R-:W-:Y:S02]  /*11070*/  IMAD.MOV.U32 R13, RZ, RZ, R6 ;  /* 0x000000ffff0d7224 */ /* 0x000fe400078e0006 */
[----:B------:R-:W-:Y:S01]  /*11080*/  IMAD.MOV.U32 R12, RZ, RZ, 0x4 ;  /* 0x00000004ff0c7424 */ /* 0x000fe200078e00ff */
[----:B------:R-:W-:-:S05]  /*11090*/  @P0 LEA R14, P1, R37, R14, 0x1 ;  /* 0x0000000e250e0211 */ /* 0x000fca00078208ff */
[----:B------:R-:W-:-:S08]  /*110a0*/  @P0 IMAD.MOV.U32 R2, RZ, RZ, R14 ;  /* 0x000000ffff020224 */ /* 0x000fd000078e000e */
[----:B------:R-:W-:Y:S05]  /*110b0*/  WARPSYNC.COLLECTIVE R15, `(.L_x_105) ;  /* 0x000000000f087348 */ /* 0x000fea0003c00000 */
[----:B------:R0:W1:Y:S02]  /*110c0*/  SHFL.IDX P6, R14, R13, R12, R11 ;  /* 0x0000000c0d0e7389 */ /* 0x00006400000c000b */
[----:B01----:R-:W-:Y:S01]  /*110d0*/  ENDCOLLECTIVE ;  /* 0x000000000000791b */ /* 0x003fe20003800000 */
.L_x_105:
[----:B------:R-:W-:-:S05]  /*110e0*/  @P0 IMAD.X R7, RZ, RZ, R7, P1 ;  /* 0x000000ffff070224 */ /* 0x000fca00008e0607 */
[----:B------:R-:W-:-:S05]  /*110f0*/  @P0 MOV R3, R7 ;  /* 0x0000000700030202 */ /* 0x000fca0000000f00 */
[----:B------:R-:W-:Y:S01]  /*11100*/  @!PT LDS RZ, [RZ] ;  /* 0x00000000fffff984 */ /* 0x000fe20000000800 */
[----:B------:R-:W-:Y:S01]  /*11110*/  @!PT LDS RZ, [RZ] ;  /* 0x00000000fffff984 */ /* 0x000fe20000000800 */
[----:B------:R-:W-:Y:S01]  /*11120*/  @!PT LDS RZ, [RZ] ;  /* 0x00000000fffff984 */ /* 0x000fe20000000800 */
[----:B------:R0:W-:Y:S01]  /*11130*/  @P0 LDGSTS.E.BYPASS.LTC128B.128 [R21+0x25c00], desc[UR36][R2.64], !P5 ;  /* 0x25c0000002150fae */ /* 0x0001e2000e901d64 */
[----:B------:R-:W-:-:S03]  /*11140*/  IMAD.MOV.U32 R13, RZ, RZ, R4 ;  /* 0x000000ffff0d7224 */ /* 0x000fc600078e0004 */
[----:B------:R0:W-:Y:S04]  /*11150*/  @P0 LDGSTS.E.BYPASS.LTC128B.128 [R21+0x28400], desc[UR36][R2.64+0x80], !P4 ;  /* 0x2840008002150fae */ /* 0x0001e8000e101d64 */
[----:B------:R0:W-:Y:S04]  /*11160*/  @P0 LDGSTS.E.BYPASS.LTC128B.128 [R21+0x2ac00], desc[UR36][R2.64+0x100], !P3 ;  /* 0x2ac0010002150fae */ /* 0x0001e8000d901d64 */
[----:B------:R0:W-:Y:S01]  /*11170*/  @P0 LDGSTS.E.BYPASS.LTC128B.128 [R21+0x2d400], desc[UR36][R2.64+0x180], !P2 ;  /* 0x2d40018002150fae */ /* 0x0001e2000d101d64 */
[----:B------:R-:W-:-:S07]  /*11180*/  MOV R7, R14 ;  /* 0x0000000e00077202 */ /* 0x000fce0000000f00 */
[----:B0-----:R-:W-:Y:S05]  /*11190*/  WARPSYNC.COLLECTIVE R15, `(.L_x_106) ;  /* 0x000000000f087348 */ /* 0x001fea0003c00000 */
[----:B------:R1:W2:Y:S02]  /*111a0*/  SHFL.IDX P6, R14, R13, R12, R11 ;  /* 0x0000000c0d0e7389 */ /* 0x0002a400000c000b */
[----:B012---:R-:W-:Y:S01]  /*111b0*/  ENDCOLLECTIVE ;  /* 0x000000000000791b */ /* 0x007fe20003800000 */
.L_x_106:
[----:B------:R-:W-:Y:S05]  /*111c0*/  BRA `(.L_x_107) ;  /* 0xffffffcc00b47947 */ /* 0x000fea000383ffff */
.L_x_54:
[----:B------:R-:W-:Y:S01]  /*111d0*/  IMAD.MOV.U32 R13, RZ, RZ, R5 ;  /* 0x000000ffff0d7224 */ /* 0x000fe200078e0005 */
[----:B------:R-:W-:Y:S01]  /*111e0*/  MOV R12, RZ ;  /* 0x000000ff000c7202 */ /* 0x000fe20000000f00 */
[----:B------:R-:W-:Y:S02]  /*111f0*/  IMAD.MOV.U32 R11, RZ, RZ, 0x181f ;  /* 0x0000181fff0b7424 */ /* 0x000fe400078e00ff */
[----:B------:R-:W-:Y:S02]  /*11200*/  IMAD.MOV.U32 R15, RZ, RZ, -0x1 ;  /* 0xffffffffff0f7424 */ /* 0x000fe400078e00ff */
[----:B------:R-:W-:-:S07]  /*11210*/  IMAD.IADD R4, R34, 0x1, R4 ;  /* 0x0000000122047824 */ /* 0x000fce00078e0204 */
[----:B-----5:R-:W-:Y:S05]  /*11220*/  WARPSYNC.COLLECTIVE R15, `(.L_x_108) ;  /* 0x000000000f087348 */ /* 0x020fea0003c00000 */
[----:B------:R0:W1:Y:S02]  /*11230*/  SHFL.IDX P6, R14, R13, R12, R11 ;  /* 0x0000000c0d0e7389 */ /* 0x00006400000c000b */
[----:B01---5:R-:W-:Y:S01]  /*11240*/  ENDCOLLECTIVE ;  /* 0x000000000000791b */ /* 0x023fe20003800000 */
.L_x_108:
[C---:B------:R-:W-:Y:S01]  /*11250*/  VIADD R6, R4.reuse, 0x10 ;  /* 0x0000001004067836 */ /* 0x040fe20000000000 */
[----:B------:R-:W-:Y:S01]  /*11260*/  ISETP.GE.AND P0, PT, R4, UR40, PT ;  /* 0x0000002804007c0c */ /* 0x000fe2000bf06270 */
[----:B------:R-:W-:Y:S01]  /*11270*/  IMAD.MOV.U32 R13, RZ, RZ, R0 ;  /* 0x000000ffff0d7224 */ /* 0x000fe200078e0000 */
[----:B------:R-:W-:-:S11]  /*11280*/  MOV R2, R14 ;  /* 0x0000000e00027202 */ /* 0x000fd60000000f00 */
[----:B------:R-:W-:Y:S05]  /*11290*/  WARPSYNC.COLLECTIVE R15, `(.L_x_109) ;  /* 0x000000000f087348 */ /* 0x000fea0003c00000 */
[----:B------:R0:W1:Y:S02]  /*112a0*/  SHFL.IDX P6, R14, R13, R12, R11 ;  /* 0x0000000c0d0e7389 */ /* 0x00006400000c000b */
[----:B01----:R-:W-:Y:S01]  /*112b0*/  ENDCOLLECTIVE ;  /* 0x000000000000791b */ /* 0x003fe20003800000 */
.L_x_109:
[----:B------:R-:W-:Y:S01]  /*112c0*/  MOV R13, R5 ;  /* 0x00000005000d7202 */ /* 0x000fe20000000f00 */
[----:B------:R-:W-:Y:S01]  /*112d0*/  IMAD.MOV.U32 R12, RZ, RZ, 0x1 ;  /* 0x00000001ff0c7424 */ /* 0x000fe200078e00ff */
[----:B------:R-:W-:-:S04]  /*112e0*/  @!P0 LEA R14, P1, R37, R14, 0x1 ;  /* 0x0000000e250e8211 */ /* 0x000fc800078208ff */
[----:B------:R-:W-:Y:S01]  /*112f0*/  @!P0 IADD3.X R3, RZ, R2, RZ, P1, !PT ;  /* 0x00000002ff038210 */ /* 0x000fe20000ffe4ff */
[----:B------:R-:W-:-:S08]  /*11300*/  @!P0 IMAD.MOV.U32 R2, RZ, RZ, R14 ;  /* 0x000000ffff028224 */ /* 0x000fd000078e000e */
[----:B------:R-:W-:Y:S05]  /*11310*/  WARPSYNC.COLLECTIVE R15, `(.L_x_110) ;  /* 0x000000000f087348 */ /* 0x000fea0003c00000 */
[----:B------:R0:W1:Y:S02]  /*11320*/  SHFL.IDX P6, R14, R13, R12, R11 ;  /* 0x0000000c0d0e7389 */ /* 0x00006400000c000b */
[----:B01----:R-:W-:Y:S01]  /*11330*/  ENDCOLLECTIVE ;  /* 0x000000000000791b */ /* 0x003fe20003800000 */
.L_x_110:
[----:B------:R-:W-:Y:S01]  /*11340*/  @!PT LDS RZ, [RZ] ;  /* 0x00000000fffff984 */ /* 0x000fe20000000800 */
[----:B------:R-:W-:Y:S01]  /*11350*/  @!PT LDS RZ, [RZ] ;  /* 0x00000000fffff984 */ /* 0x000fe20000000800 */
[----:B------:R-:W-:Y:S01]  /*11360*/  @!PT LDS RZ, [RZ] ;  /* 0x00000000fffff984 */ /* 0x000fe20000000800 */
[----:B------:R0:W-:Y:S04]  /*11370*/  @!P0 LDGSTS.E.BYPASS.LTC128B.128 [R20+0x14400], desc[UR36][R2.64], !P2 ;  /* 0x1440000002148fae */ /* 0x0001e8000d101d64 */
[----:B------:R0:W-:Y:S04]  /*11380*/  @!P0 LDGSTS.E.BYPASS.LTC128B.128 [R20+0x18400], desc[UR36][R2.64+0x80], !P3 ;  /* 0x1840008002148fae */ /* 0x0001e8000d901d64 */
[----:B------:R0:W-:Y:S01]  /*11390*/  @!P0 LDGSTS.E.BYPASS.LTC128B.128 [R20+0x1c400], desc[UR36][R2.64+0x100], !P4 ;  /* 0x1c40010002148fae */ /* 0x0001e2000e101d64 */
[----:B------:R-:W-:-:S03]  /*113a0*/  MOV R13, R0 ;  /* 0x00000000000d7202 */ /* 0x000fc60000000f00 */
[----:B------:R0:W-:Y:S01]  /*113b0*/  @!P0 LDGSTS.E.BYPASS.LTC128B.128 [R20+0x20400], desc[UR36][R2.64+0x180], !P5 ;  /* 0x2040018002148fae */ /* 0x0001e2000e901d64 */
[----:B------:R-:W-:Y:S01]  /*113c0*/  ISETP.GE.AND P0, PT, R6, UR40, PT ;  /* 0x0000002806007c0c */ /* 0x000fe2000bf06270 */
[----:B------:R-:W-:-:S12]  /*113d0*/  IMAD.MOV.U32 R6, RZ, RZ, R14 ;  /* 0x000000ffff067224 */ /* 0x000fd800078e000e */
[----:B0-----:R-:W-:Y:S05]  /*113e0*/  WARPSYNC.COLLECTIVE R15, `(.L_x_111) ;  /* 0x000000000f087348 */ /* 0x001fea0003c00000 */
[----:B------:R1:W2:Y:S02]  /*113f0*/  SHFL.IDX P6, R14, R13, R12, R11 ;  /* 0x0000000c0d0e7389 */ /* 0x0002a400000c000b */
[----:B012---:R-:W-:Y:S01]  /*11400*/  ENDCOLLECTIVE ;  /* 0x000000000000791b */ /* 0x007fe20003800000 */
.L_x_111:
[----:B------:R-:W-:Y:S01]  /*11410*/  IMAD.MOV.U32 R13, RZ, RZ, R5 ;  /* 0x000000ffff0d7224 */ /* 0x000fe200078e0005 */
[----:B------:R-:W-:Y:S02]  /*11420*/  MOV R12, 0x2 ;  /* 0x00000002000c7802 */ /* 0x000fe40000000f00 */
[----:B------:R-:W-:-:S05]  /*11430*/  @!P0 LEA R14, P1, R37, R14, 0x1 ;  /* 0x0000000e250e8211 */ /* 0x000fca00078208ff */
[----:B------:R-:W-:-:S08]  /*11440*/  @!P0 IMAD.MOV.U32 R2, RZ, RZ, R14 ;  /* 0x000000ffff028224 */ /* 0x000fd000078e000e */
[----:B------:R-:W-:Y:S05]  /*11450*/  WARPSYNC.COLLECTIVE R15, `(.L_x_112) ;  /* 0x000000000f087348 */ /* 0x000fea0003c00000 */
[----:B------:R0:W1:Y:S02]  /*11460*/  SHFL.IDX P6, R14, R13, R12, R11 ;  /* 0x0000000c0d0e7389 */ /* 0x00006400000c000b */
[----:B01----:R-:W-:Y:S01]  /*11470*/  ENDCOLLECTIVE ;  /* 0x000000000000791b */ /* 0x003fe20003800000 */
.L_x_112:
[----:B------:R-:W-:Y:S02]  /*11480*/  @!P0 IMAD.X R7, RZ, RZ, R6, P1 ;  /* 0x000000ffff078224 */ /* 0x000fe400008e0606 */
[----:B------:R-:W-:-:S03]  /*11490*/  VIADD R6, R4, 0x20 ;  /* 0x0000002004067836 */ /* 0x000fc60000000000 */
[----:B------:R-:W-:-:S05]  /*114a0*/  @!P0 MOV R3, R7 ;  /* 0x0000000700038202 */ /* 0x000fca0000000f00 */
[----:B------:R-:W-:Y:S01]  /*114b0*/  @!PT LDS RZ, [RZ] ;  /* 0x00000000fffff984 */ /* 0x000fe20000000800 */
[----:B------:R-:W-:Y:S01]  /*114c0*/  @!PT LDS RZ, [RZ] ;  /* 0x00000000fffff984 */ /* 0x000fe20000000800 */
[----:B------:R-:W-:Y:S01]  /*114d0*/  @!PT LDS RZ, [RZ] ;  /* 0x00000000fffff984 */ /* 0x000fe20000000800 */
[----:B------:R0:W-:Y:S01]  /*114e0*/  @!P0 LDGSTS.E.BYPASS.LTC128B.128 [R20+0x14c00], desc[UR36][R2.64], !P2 ;  /* 0x14c0000002148fae */ /* 0x0001e2000d101d64 */
[----:B------:R-:W-:-:S03]  /*114f0*/  IMAD.MOV.U32 R13, RZ, RZ, R0 ;  /* 0x000000ffff0d7224 */ /* 0x000fc600078e0000 */
[----:B------:R0:W-:Y:S04]  /*11500*/  @!P0 LDGSTS.E.BYPASS.LTC128B.128 [R20+0x18c00], desc[UR36][R2.64+0x80], !P3 ;  /* 0x18c0008002148fae */ /* 0x0001e8000d901d64 */
[----:B------:R0:W-:Y:S04]  /*11510*/  @!P0 LDGSTS.E.BYPASS.LTC128B.128 [R20+0x1cc00], desc[UR36][R2.64+0x100], !P4 ;  /* 0x1cc0010002148fae */ /* 0x0001e8000e101d64 */
[----:B------:R0:W-:Y:S01]  /*11520*/  @!P0 LDGSTS.E.BYPASS.LTC128B.128 [R20+0x20c00], desc[UR36][R2.64+0x180], !P5 ;  /* 0x20c0018002148fae */ /* 0x0001e2000e901d64 */
[----:B------:R-:W-:Y:S01]  /*11530*/  ISETP.GE.AND P0, PT, R6, UR40, PT ;  /* 0x0000002806007c0c */ /* 0x000fe2000bf06270 */
[----:B------:R-:W-:-:S12]  /*11540*/  IMAD.MOV.U32 R6, RZ, RZ, R14 ;  /* 0x000000ffff067224 */ /* 0x000fd800078e000e */
[----:B0-----:R-:W-:Y:S05]  /*11550*/  WARPSYNC.COLLECTIVE R15, `(.L_x_113) ;  /* 0x000000000f087348 */ /* 0x001fea0003c00000 */
[----:B------:R1:W2:Y:S02]  /*11560*/  SHFL.IDX P6, R14, R13, R12, R11 ;  /* 0x0000000c0d0e7389 */ /* 0x0002a400000c000b */
[----:B012---:R-:W-:Y:S01]  /*11570*/  ENDCOLLECTIVE ;  /* 0x000000000000791b */ /* 0x007fe20003800000 */
.L_x_113:
[----:B------:R-:W-:Y:S02]  /*11580*/  IMAD.MOV.U32 R13, RZ, RZ, R5 ;  /* 0x000000ffff0d7224 */ /* 0x000fe400078e0005 */
[----:B------:R-:W-:Y:S01]  /*11590*/  IMAD.MOV.U32 R12, RZ, RZ, 0x3 ;  /* 0x00000003ff0c7424 */ /* 0x000fe200078e00ff */
[----:B------:R-:W-:-:S04]  /*115a0*/  @!P0 LEA R14, P1, R37, R14, 0x1 ;  /* 0x0000000e250e8211 */ /* 0x000fc800078208ff */
[----:B------:R-:W-:Y:S01]  /*115b0*/  @!P0 IADD3.X R7, RZ, R6, RZ, P1, !PT ;  /* 0x00000006ff078210 */ /* 0x000fe20000ffe4ff */
[----:B------:R-:W-:Y:S01]  /*115c0*/  @!P0 IMAD.MOV.U32 R2, RZ, RZ, R14 ;  /* 0x000000ffff028224 */ /* 0x000fe200078e000e */
[----:B------:R-:W-:-:S07]  /*115d0*/  IADD3 R6, R4, 0x30, RZ ;  /* 0x0000003004067810 */ /* 0x000fce0007ffe0ff */
[----:B------:R-:W-:Y:S05]  /*115e0*/  WARPSYNC.COLLECTIVE R15, `(.L_x_114) ;  /* 0x000000000f087348 */ /* 0x000fea0003c00000 */
[----:B------:R0:W1:Y:S02]  /*115f0*/  SHFL.IDX P6, R14, R13, R12, R11 ;  /* 0x0000000c0d0e7389 */ /* 0x00006400000c000b */
[----:B01----:R-:W-:Y:S01]  /*11600*/  ENDCOLLECTIVE ;  /* 0x000000000000791b */ /* 0x003fe20003800000 */
.L_x_114:
[----:B------:R-:W-:-:S05]  /*11610*/  @!P0 IMAD.MOV.U32 R3, RZ, RZ, R7 ;  /* 0x000000ffff038224 */ /* 0x000fca00078e0007 */
[----:B------:R-:W-:Y:S01]  /*11620*/  @!PT LDS RZ, [RZ] ;  /* 0x00000000fffff984 */ /* 0x000fe20000000800 */
[----:B------:R-:W-:Y:S01]  /*11630*/  @!PT LDS RZ, [RZ] ;  /* 0x00000000fffff984 */ /* 0x000fe20000000800 */
[----:B------:R-:W-:Y:S01]  /*11640*/  @!PT LDS RZ, [RZ] ;  /* 0x00000000fffff984 */ /* 0x000fe20000000800 */
[----:B------:R0:W-:Y:S04]  /*11650*/  @!P0 LDGSTS.E.BYPASS.LTC128B.128 [R20+0x15400], desc[UR36][R2.64], !P2 ;  /* 0x1540000002148fae */ /* 0x0001e8000d101d64 */
[----:B------:R0:W-:Y:S01]  /*11660*/  @!P0 LDGSTS.E.BYPASS.LTC128B.128 [R20+0x19400], desc[UR36][R2.64+0x80], !P3 ;  /* 0x1940008002148fae */ /* 0x0001e2000d901d64 */
[----:B------:R-:W-:-:S03]  /*11670*/  IMAD.MOV.U32 R13, RZ, RZ, R0 ;  /* 0x000000ffff0d7224 */ /* 0x000fc600078e0000 */
[----:B------:R0:W-:Y:S04]  /*11680*/  @!P0 LDGSTS.E.BYPASS.LTC128B.128 [R20+0x1d400], desc[UR36][R2.64+0x100], !P4 ;  /* 0x1d40010002148fae */ /* 0x0001e8000e101d64 */
[----:B------:R0:W-:Y:S01]  /*11690*/  @!P0 LDGSTS.E.BYPASS.LTC128B.128 [R20+0x21400], desc[UR36][R2.64+0x180], !P5 ;  /* 0x2140018002148fae */ /* 0x0001e2000e901d64 */
[----:B------:R-:W-:Y:S02]  /*116a0*/  ISETP.GE.AND P0, PT, R6, UR40, PT ;  /* 0x0000002806007c0c */ /* 0x000fe4000bf06270 */
[----:B------:R-:W-:-:S11]  /*116b0*/  MOV R6, R14 ;  /* 0x0000000e00067202 */ /* 0x000fd60000000f00 */
[----:B0-----:R-:W-:Y:S05]  /*116c0*/  WARPSYNC.COLLECTIVE R15, `(.L_x_115) ;  /* 0x000000000f087348 */ /* 0x001fea0003c00000 */
[----:B------:R1:W2:Y:S02]  /*116d0*/  SHFL.IDX P6, R14, R13, R12, R11 ;  /* 0x0000000c0d0e7389 */ /* 0x0002a400000c000b */
[----:B012---:R-:W-:Y:S01]  /*116e0*/  ENDCOLLECTIVE ;  /* 0x000000000000791b */ /* 0x007fe20003800000 */
.L_x_115:
[----:B------:R-:W-:Y:S01]  /*116f0*/  MOV R13, R5 ;  /* 0x00000005000d7202 */ /* 0x000fe20000000f00 */
[----:B------:R-:W-:Y:S01]  /*11700*/  IMAD.MOV.U32 R12, RZ, RZ, 0x4 ;  /* 0x00000004ff0c7424 */ /* 0x000fe200078e00ff */
[----:B------:R-:W-:-:S04]  /*11710*/  @!P0 LEA R14, P1, R37, R14, 0x1 ;  /* 0x0000000e250e8211 */ /* 0x000fc800078208ff */
[----:B------:R-:W-:Y:S01]  /*11720*/  @!P0 MOV R2, R14 ;  /* 0x0000000e00028202 */ /* 0x000fe20000000f00 */
[----:B------:R-:W-:-:S08]  /*11730*/  @!P0 IMAD.X R7, RZ, RZ, R6, P1 ;  /* 0x000000ffff078224 */ /* 0x000fd000008e0606 */
[----:B------:R-:W-:Y:S05]  /*11740*/  WARPSYNC.COLLECTIVE R15, `(.L_x_116) ;  /* 0x000000000f087348 */ /* 0x000fea0003c00000 */
[----:B------:R0:W1:Y:S02]  /*11750*/  SHFL.IDX P6, R14, R13, R12, R11 ;  /* 0x0000000c0d0e7389 */ /* 0x00006400000c000b */
[----:B01----:R-:W-:Y:S01]  /*11760*/  ENDCOLLECTIVE ;  /* 0x000000000000791b */ /* 0x003fe20003800000 */
.L_x_116:
[----:B------:R-:W-:Y:S02]  /*11770*/  VIADD R6, R4, 0x40 ;  /* 0x0000004004067836 */ /* 0x000fe40000000000 */
[----:B------:R-:W-:-:S05]  /*11780*/  @!P0 IMAD.MOV.U32 R3, RZ, RZ, R7 ;  /* 0x000000ffff038224 */ /* 0x000fca00078e0007 */
[----:B------:R-:W-:Y:S01]  /*11790*/  @!PT LDS RZ, [RZ] ;  /* 0x00000000fffff984 */ /* 0x000fe20000000800 */
[----:B------:R-:W-:Y:S01]  /*117a0*/  @!PT LDS RZ, [RZ] ;  /* 0x00000000fffff984 */ /* 0x000fe20000000800 */
[----:B------:R-:W-:Y:S01]  /*117b0*/  @!PT LDS RZ, [RZ] ;  /* 0x00000000fffff984 */ /* 0x000fe20000000800 */
[----:B------:R0:W-:Y:S04]  /*117c0*/  @!P0 LDGSTS.E.BYPASS.LTC128B.128 [R20+0x15c00], desc[UR36][R2.64], !P2 ;  /* 0x15c0000002148fae */ /* 0x0001e8000d101d64 */
[----:B------:R0:W-:Y:S01]  /*117d0*/  @!P0 LDGSTS.E.BYPASS.LTC128B.128 [R20+0x19c00], desc[UR36][R2.64+0x80], !P3 ;  /* 0x19c0008002148fae */ /* 0x0001e2000d901d64 */
[----:B------:R-:W-:-:S03]  /*117e0*/  MOV R13, R0 ;  /* 0x00000000000d7202 */ /* 0x000fc60000000f00 */
[----:B------:R0:W-:Y:S04]  /*117f0*/  @!P0 LDGSTS.E.BYPASS.LTC128B.128 [R20+0x1dc00], desc[UR36][R2.64+0x100], !P4 ;  /* 0x1dc0010002148fae */ /* 0x0001e8000e101d64 */
[----:B------:R0:W-:Y:S01]  /*11800*/  @!P0 LDGSTS.E.BYPASS.LTC128B.128 [R20+0x21c00], desc[UR36][R2.64+0x180], !P5 ;  /* 0x21c0018002148fae */ /* 0x0001e2000e901d64 */
[----:B------:R-:W-:Y:S01]  /*11810*/  ISETP.GE.AND P0, PT, R6, UR40, PT ;  /* 0x0000002806007c0c */ /* 0x000fe2000bf06270 */
[----:B------:R-:W-:-:S12]  /*11820*/  IMAD.MOV.U32 R6, RZ, RZ, R14 ;  /* 0x000000ffff067224 */ /* 0x000fd800078e000e */
[----:B0-----:R-:W-:Y:S05]  /*11830*/  WARPSYNC.COLLECTIVE R15, `(.L_x_117) ;  /* 0x000000000f087348 */ /* 0x001fea0003c00000 */
[----:B------:R1:W2:Y:S02]  /*11840*/  SHFL.IDX P6, R14, R13, R12, R11 ;  /* 0x0000000c0d0e7389 */ /* 0x0002a400000c000b */
[----:B012---:R-:W-:Y:S01]  /*11850*/  ENDCOLLECTIVE ;  /* 0x000000000000791b */ /* 0x007fe20003800000 */
.L_x_117:
[----:B------:R-:W-:Y:S01]  /*11860*/  IMAD.MOV.U32 R13, RZ, RZ, R5 ;  /* 0x000000ffff0d7224 */ /* 0x000fe200078e0005 */
[----:B------:R-:W-:Y:S02]  /*11870*/  MOV R12, 0x5 ;  /* 0x00000005000c7802 */ /* 0x000fe40000000f00 */
[----:B------:R-:W-:-:S05]  /*11880*/  @!P0 LEA R14, P1, R37, R14, 0x1 ;  /* 0x0000000e250e8211 */ /* 0x000fca00078208ff */
[----:B------:R-:W-:-:S08]  /*11890*/  @!P0 IMAD.MOV.U32 R2, RZ, RZ, R14 ;  /* 0x000000ffff028224 */ /* 0x000fd000078e000e */
[----:B------:R-:W-:Y:S05]  /*118a0*/  WARPSYNC.COLLECTIVE R15, `(.L_x_118) ;  /* 0x000000000f087348 */ /* 0x000fea0003c00000 */
[----:B------:R0:W1:Y:S02]  /*118b0*/  SHFL.IDX P6, R14, R13, R12, R11 ;  /* 0x0000000c0d0e7389 */ /* 0x00006400000c000b */
[----:B01----:R-:W-:Y:S01]  /*118c0*/  ENDCOLLECTIVE ;  /* 0x000000000000791b */ /* 0x003fe20003800000 */
.L_x_118:
        /* <DEDUP_REMOVED lines=16> */
.L_x_119:
        /* <DEDUP_REMOVED lines=9> */
.L_x_120:
        /* <DEDUP_REMOVED lines=14> */
.L_x_121:
[----:B------:R-:W-:Y:S01]  /*11b40*/  IMAD.MOV.U32 R13, RZ, RZ, R5 ;  /* 0x000000ffff0d7224 */ /* 0x000fe200078e0005 */
[----:B------:R-:W-:Y:S02]  /*11b50*/  MOV R12, 0x7 ;  /* 0x00000007000c7802 */ /* 0x000fe40000000f00 */
[----:B------:R-:W-:-:S04]  /*11b60*/  @!P0 LEA R14, P1, R37, R14, 0x1 ;  /* 0x0000000e250e8211 */ /* 0x000fc800078208ff */
[----:B------:R-:W-:Y:S01]  /*11b70*/  @!P0 MOV R2, R14 ;  /* 0x0000000e00028202 */ /* 0x000fe20000000f00 */
[----:B------:R-:W-:-:S08]  /*11b80*/  @!P0 IMAD.X R7, RZ, RZ, R6, P1 ;  /* 0x000000ffff078224 */ /* 0x000fd000008e0606 */
[----:B------:R-:W-:Y:S05]  /*11b90*/  WARPSYNC.COLLECTIVE R15, `(.L_x_122) ;  /* 0x000000000f087348 */ /* 0x000fea0003c00000 */
[----:B------:R0:W1:Y:S02]  /*11ba0*/  SHFL.IDX P6, R14, R13, R12, R11 ;  /* 0x0000000c0d0e7389 */ /* 0x00006400000c000b */
[----:B01----:R-:W-:Y:S01]  /*11bb0*/  ENDCOLLECTIVE ;  /* 0x000000000000791b */ /* 0x003fe20003800000 */
.L_x_122:
        /* <DEDUP_REMOVED lines=9> */
[----:B------:R-:W-:-:S07]  /*11c50*/  IMAD.MOV.U32 R6, RZ, RZ, R14 ;  /* 0x000000ffff067224 */ /* 0x000fce00078e000e */
[----:B0-----:R-:W-:Y:S05]  /*11c60*/  WARPSYNC.COLLECTIVE R15, `(.L_x_123) ;  /* 0x000000000f087348 */ /* 0x001fea0003c00000 */
[----:B------:R1:W2:Y:S02]  /*11c70*/  SHFL.IDX P6, R14, R13, R12, R11 ;  /* 0x0000000c0d0e7389 */ /* 0x0002a400000c000b */
[----:B012---:R-:W-:Y:S01]  /*11c80*/  ENDCOLLECTIVE ;  /* 0x000000000000791b */ /* 0x007fe20003800000 */
.L_x_123:
[----:B------:R-:W-:Y:S05]  /*11c90*/  BRA `(.L_x_124) ;  /* 0xffffffcc00e47947 */ /* 0x000fea000383ffff */
.L_x_56:
[----:B0-----:R-:W-:-:S04]  /*11ca0*/  MOV R3, UR39 ;  /* 0x0000002700037c02 */ /* 0x001fc80008000f00 */
[----:B------:R0:W1:Y:S03]  /*11cb0*/  SYNCS.PHASECHK.TRANS64.TRYWAIT P0, [R3+URZ+0x38820], R0 ;  /* 0x03882000030075a7 */ /* 0x000066000800017f */
[----:B-1----:R-:W-:Y:S05]  /*11cc0*/  @!P0 NANOSLEEP.SYNCS 0x989680 ;  /* 0x009896800000895d */ /* 0x002fea0003900000 */
[----:B------:R-:W1:Y:S02]  /*11cd0*/  @!P0 SYNCS.PHASECHK.TRANS64 P0, [R3+URZ+0x38820], R0 ;  /* 0x03882000030085a7 */ /* 0x000e64000800007f */
[----:B-1----:R-:W-:Y:S05]  /*11ce0*/  @!P0 BRA `(.L_x_56) ;  /* 0xfffffffc00ec8947 */ /* 0x002fea000383ffff */
[----:B------:R-:W-:Y:S05]  /*11cf0*/  BRA `(.L_x_125) ;  /* 0xffffffd000247947 */ /* 0x000fea000383ffff */
.L_x_60:
[----:B0-----:R0:W1:Y:S02]  /*11d00*/  SYNCS.PHASECHK.TRANS64.TRYWAIT P0, [R7+URZ+0x38840], R0 ;  /* 0x03884000070075a7 */ /* 0x001064000800017f */
[----:B-1----:R-:W-:Y:S05]  /*11d10*/  @!P0 NANOSLEEP.SYNCS 0x989680 ;  /* 0x009896800000895d */ /* 0x002fea0003900000 */
[----:B------:R-:W1:Y:S02]  /*11d20*/  @!P0 SYNCS.PHASECHK.TRANS64 P0, [R7+URZ+0x38840], R0 ;  /* 0x03884000070085a7 */ /* 0x000e64000800007f */
[----:B-1----:R-:W-:Y:S05]  /*11d30*/  @!P0 BRA `(.L_x_60) ;  /* 0xfffffffc00f08947 */ /* 0x002fea000383ffff */
[----:B------:R-:W-:Y:S05]  /*11d40*/  BRA `(.L_x_126) ;  /* 0xffffffd000d47947 */ /* 0x000fea000383ffff */
.L_x_61:
[----:B------:R-:W-:Y:S01]  /*11d50*/  BSSY B1, `(.L_x_127) ;  /* 0x0000008000017945 */ /* 0x000fe20003800000 */
[----:B------:R-:W-:Y:S01]  /*11d60*/  IMAD.MOV.U32 R13, RZ, RZ, R23 ;  /* 0x000000ffff0d7224 */ /* 0x000fe200078e0017 */
[----:B------:R-:W-:Y:S01]  /*11d70*/  MOV R11, 0x181f ;  /* 0x0000181f000b7802 */ /* 0x000fe20000000f00 */
[----:B------:R-:W-:Y:S02]  /*11d80*/  IMAD.MOV.U32 R12, RZ, RZ, RZ ;  /* 0x000000ffff0c7224 */ /* 0x000fe400078e00ff */
[----:B------:R-:W-:-:S07]  /*11d90*/  IMAD.MOV.U32 R15, RZ, RZ, -0x1 ;  /* 0xffffffffff0f7424 */ /* 0x000fce00078e00ff */
[----:B------:R-:W-:Y:S05]  /*11da0*/  WARPSYNC.COLLECTIVE R15, `(.L_x_128) ;  /* 0x000000000f087348 */ /* 0x000fea0003c00000 */
[----:B------:R0:W1:Y:S02]  /*11db0*/  SHFL.IDX P6, R14, R13, R12, R11 ;  /* 0x0000000c0d0e7389 */ /* 0x00006400000c000b */
[----:B01----:R-:W-:Y:S01]  /*11dc0*/  ENDCOLLECTIVE ;  /* 0x000000000000791b */ /* 0x003fe20003800000 */
.L_x_128:
[----:B------:R-:W-:Y:S05]  /*11dd0*/  BSYNC B1 ;  /* 0x0000000000017941 */ /* 0x000fea0003800000 */
.L_x_127:
[----:B------:R-:W-:Y:S01]  /*11de0*/  MOV R13, R9 ;  /* 0x00000009000d7202 */ /* 0x000fe20000000f00 */
[----:B------:R-:W-:Y:S01]  /*11df0*/  IMAD.MOV.U32 R12, RZ, RZ, RZ ;  /* 0x000000ffff0c7224 */ /* 0x000fe200078e00ff */
[----:B------:R-:W-:Y:S01]  /*11e00*/  MOV R15, 0xffffffff ;  /* 0xffffffff000f7802 */ /* 0x000fe20000000f00 */
[----:B------:R-:W-:Y:S01]  /*11e10*/  IMAD.MOV.U32 R11, RZ, RZ, 0x181f ;  /* 0x0000181fff0b7424 */ /* 0x000fe200078e00ff */
[----:B------:R-:W-:Y:S01]  /*11e20*/  LEA R20, R20, UR39, 0x1 ;  /* 0x0000002714147c11 */ /* 0x000fe2000f8e08ff */
[----:B------:R-:W-:Y:S02]  /*11e30*/  IMAD.MOV.U32 R3, RZ, RZ, R14 ;  /* 0x000000ffff037224 */ /* 0x000fe400078e000e */
[----:B------:R-:W-:-:S07]  /*11e40*/  IMAD.SHL.U32 R0, R37, 0x2, RZ ;  /* 0x0000000225007824 */ /* 0x000fce00078e00ff */
[----:B------:R-:W-:Y:S05]  /*11e50*/  WARPSYNC.COLLECTIVE R15, `(.L_x_129) ;  /* 0x000000000f087348 */ /* 0x000fea0003c00000 */
[----:B------:R0:W1:Y:S02]  /*11e60*/  SHFL.IDX P6, R14, R13, R12, R11 ;  /* 0x0000000c0d0e7389 */ /* 0x00006400000c000b */
[----:B01----:R-:W-:Y:S01]  /*11e70*/  ENDCOLLECTIVE ;  /* 0x000000000000791b */ /* 0x003fe20003800000 */
.L_x_129:
[----:B------:R-:W-:Y:S01]  /*11e80*/  MOV R13, R23 ;  /* 0x00000017000d7202 */ /* 0x000fe20000000f00 */
[----:B------:R-:W-:Y:S01]  /*11e90*/  IMAD.MOV.U32 R12, RZ, RZ, 0x1 ;  /* 0x00000001ff0c7424 */ /* 0x000fe200078e00ff */
[----:B------:R-:W-:-:S13]  /*11ea0*/  IADD3 R2, P0, R14, R0, RZ ;  /* 0x000000000e027210 */ /* 0x000fda0007f1e0ff */
[----:B------:R-:W-:Y:S05]  /*11eb0*/  WARPSYNC.COLLECTIVE R15, `(.L_x_130) ;  /* 0x000000000f087348 */ /* 0x000fea0003c00000 */
[----:B------:R0:W1:Y:S02]  /*11ec0*/  SHFL.IDX P6, R14, R13, R12, R11 ;  /* 0x0000000c0d0e7389 */ /* 0x00006400000c000b */
[----:B01----:R-:W-:Y:S01]  /*11ed0*/  ENDCOLLECTIVE ;  /* 0x000000000000791b */ /* 0x003fe20003800000 */
.L_x_130:
[----:B------:R-:W-:-:S05]  /*11ee0*/  IMAD.X R3, RZ, RZ, R3, P0 ;  /* 0x000000ffff037224 */ /* 0x000fca00000e0603 */
[----:B------:R-:W-:Y:S01]  /*11ef0*/  @!PT LDS RZ, [RZ] ;  /* 0x00000000fffff984 */ /* 0x000fe20000000800 */
[----:B------:R-:W-:Y:S01]  /*11f00*/  @!PT LDS RZ, [RZ] ;  /* 0x00000000fffff984 */ /* 0x000fe20000000800 */
[----:B------:R-:W-:Y:S01]  /*11f10*/  @!PT LDS RZ, [RZ] ;  /* 0x00000000fffff984 */ /* 0x000fe20000000800 */
[----:B------:R0:W-:Y:S04]  /*11f20*/  LDGSTS.E.BYPASS.LTC128B.128 [R20+0x24400], desc[UR36][R2.64], !P4 ;  /* 0x2440000002147fae */ /* 0x0001e8000e101d64 */
[----:B------:R0:W-:Y:S01]  /*11f30*/  LDGSTS.E.BYPASS.LTC128B.128 [R20+0x26c00], desc[UR36][R2.64+0x80], !P3 ;  /* 0x26c0008002147fae */ /* 0x0001e2000d901d64 */
[----:B------:R-:W-:-:S03]  /*11f40*/  MOV R13, R9 ;  /* 0x00000009000d7202 */ /* 0x000fc60000000f00 */
[----:B------:R0:W-:Y:S04]  /*11f50*/  LDGSTS.E.BYPASS.LTC128B.128 [R20+0x29400], desc[UR36][R2.64+0x100], !P2 ;  /* 0x2940010002147fae */ /* 0x0001e8000d101d64 */
[----:B------:R0:W-:Y:S01]  /*11f60*/  LDGSTS.E.BYPASS.LTC128B.128 [R20+0x2bc00], desc[UR36][R2.64+0x180], !P1 ;  /* 0x2bc0018002147fae */ /* 0x0001e2000c901d64 */
[----:B------:R-:W-:-:S07]  /*11f70*/  IMAD.MOV.U32 R35, RZ, RZ, R14 ;  /* 0x000000ffff237224 */ /* 0x000fce00078e000e */
[----:B0-----:R-:W-:Y:S05]  /*11f80*/  WARPSYNC.COLLECTIVE R15, `(.L_x_131) ;  /* 0x000000000f087348 */ /* 0x001fea0003c00000 */
[----:B------:R1:W2:Y:S02]  /*11f90*/  SHFL.IDX P6, R14, R13, R12, R11 ;  /* 0x0000000c0d0e7389 */ /* 0x0002a400000c000b */
[----:B012---:R-:W-:Y:S01]  /*11fa0*/  ENDCOLLECTIVE ;  /* 0x000000000000791b */ /* 0x007fe20003800000 */
.L_x_131:
[----:B------:R-:W-:Y:S01]  /*11fb0*/  IMAD.MOV.U32 R13, RZ, RZ, R23 ;  /* 0x000000ffff0d7224 */ /* 0x000fe200078e0017 */
[----:B------:R-:W-:Y:S02]  /*11fc0*/  MOV R12, 0x2 ;  /* 0x00000002000c7802 */ /* 0x000fe40000000f00 */
[----:B------:R-:W-:-:S13]  /*11fd0*/  IADD3 R2, P0, R14, R0, RZ ;  /* 0x000000000e027210 */ /* 0x000fda0007f1e0ff */
[----:B------:R-:W-:Y:S05]  /*11fe0*/  WARPSYNC.COLLECTIVE R15, `(.L_x_132) ;  /* 0x000000000f087348 */ /* 0x000fea0003c00000 */
[----:B------:R0:W1:Y:S02]  /*11ff0*/  SHFL.IDX P6, R14, R13, R12, R11 ;  /* 0x0000000c0d0e7389 */ /* 0x00006400000c000b */
[----:B01----:R-:W-:Y:S01]  /*12000*/  ENDCOLLECTIVE ;  /* 0x000000000000791b */ /* 0x003fe20003800000 */
.L_x_132:
[----:B------:R-:W-:-:S05]  /*12010*/  IMAD.X R3, RZ, RZ, R35, P0 ;  /* 0x000000ffff037224 */ /* 0x000fca00000e0623 */
[----:B------:R-:W-:Y:S01]  /*12020*/  @!PT LDS RZ, [RZ] ;  /* 0x00000000fffff984 */ /* 0x000fe20000000800 */
[----:B------:R-:W-:Y:S01]  /*12030*/  @!PT LDS RZ, [RZ] ;  /* 0x00000000fffff984 */ /* 0x000fe20000000800 */
[----:B------:R-:W-:Y:S01]  /*12040*/  @!PT LDS RZ, [RZ] ;  /* 0x00000000fffff984 */ /* 0x000fe20000000800 */
[----:B------:R0:W-:Y:S04]  /*12050*/  LDGSTS.E.BYPASS.LTC128B.128 [R20+0x24c00], desc[UR36][R2.64], !P4 ;  /* 0x24c0000002147fae */ /* 0x0001e8000e101d64 */
[----:B------:R0:W-:Y:S01]  /*12060*/  LDGSTS.E.BYPASS.LTC128B.128 [R20+0x27400], desc[UR36][R2.64+0x80], !P3 ;  /* 0x2740008002147fae */ /* 0x0001e2000d901d64 */
[----:B------:R-:W-:-:S03]  /*12070*/  IMAD.MOV.U32 R13, RZ, RZ, R9 ;  /* 0x000000ffff0d7224 */ /* 0x000fc600078e0009 */
[----:B------:R0:W-:Y:S04]  /*12080*/  LDGSTS.E.BYPASS.LTC128B.128 [R20+0x29c00], desc[UR36][R2.64+0x100], !P2 ;  /* 0x29c0010002147fae */ /* 0x0001e8000d101d64 */
[----:B------:R0:W-:Y:S01]  /*12090*/  LDGSTS.E.BYPASS.LTC128B.128 [R20+0x2c400], desc[UR36][R2.64+0x180], !P1 ;  /* 0x2c40018002147fae */ /* 0x0001e2000c901d64 */
[----:B------:R-:W-:-:S07]  /*120a0*/  IMAD.MOV.U32 R35, RZ, RZ, R14 ;  /* 0x000000ffff237224 */ /* 0x000fce00078e000e */
[----:B0-----:R-:W-:Y:S05]  /*120b0*/  WARPSYNC.COLLECTIVE R15, `(.L_x_133) ;  /* 0x000000000f087348 */ /* 0x001fea0003c00000 */
[----:B------:R1:W2:Y:S02]  /*120c0*/  SHFL.IDX P6, R14, R13, R12, R11 ;  /* 0x0000000c0d0e7389 */ /* 0x0002a400000c000b */
[----:B012---:R-:W-:Y:S01]  /*120d0*/  ENDCOLLECTIVE ;  /* 0x000000000000791b */ /* 0x007fe20003800000 */
.L_x_133:
[----:B------:R-:W-:Y:S02]  /*120e0*/  IMAD.MOV.U32 R13, RZ, RZ, R23 ;  /* 0x000000ffff0d7224 */ /* 0x000fe400078e0017 */
[----:B------:R-:W-:Y:S01]  /*120f0*/  IMAD.MOV.U32 R12, RZ, RZ, 0x3 ;  /* 0x00000003ff0c7424 */ /* 0x000fe200078e00ff */
[----:B------:R-:W-:-:S13]  /*12100*/  IADD3 R2, P0, R14, R0, RZ ;  /* 0x000000000e027210 */ /* 0x000fda0007f1e0ff */
[----:B------:R-:W-:Y:S05]  /*12110*/  WARPSYNC.COLLECTIVE R15, `(.L_x_134) ;  /* 0x000000000f087348 */ /* 0x000fea0003c00000 */
[----:B------:R0:W1:Y:S02]  /*12120*/  SHFL.IDX P6, R14, R13, R12, R11 ;  /* 0x0000000c0d0e7389 */ /* 0x00006400000c000b */
[----:B01----:R-:W-:Y:S01]  /*12130*/  ENDCOLLECTIVE ;  /* 0x000000000000791b */ /* 0x003fe20003800000 */
.L_x_134:
[----:B------:R-:W-:-:S05]  /*12140*/  IADD3.X R3, RZ, R35, RZ, P0, !PT ;  /* 0x00000023ff037210 */ /* 0x000fca00007fe4ff */
        /* <DEDUP_REMOVED lines=8> */
[----:B------:R-:W-:-:S07]  /*121d0*/  MOV R35, R14 ;  /* 0x0000000e00237202 */ /* 0x000fce0000000f00 */
[----:B0-----:R-:W-:Y:S05]  /*121e0*/  WARPSYNC.COLLECTIVE R15, `(.L_x_135) ;  /* 0x000000000f087348 */ /* 0x001fea0003c00000 */
[----:B------:R1:W2:Y:S02]  /*121f0*/  SHFL.IDX P6, R14, R13, R12, R11 ;  /* 0x0000000c0d0e7389 */ /* 0x0002a400000c000b */
[----:B012---:R-:W-:Y:S01]  /*12200*/  ENDCOLLECTIVE ;  /* 0x000000000000791b */ /* 0x007fe20003800000 */
.L_x_135:
[----:B------:R-:W-:Y:S01]  /*12210*/  MOV R13, R23 ;  /* 0x00000017000d7202 */ /* 0x000fe20000000f00 */
[----:B------:R-:W-:Y:S01]  /*12220*/  IMAD.MOV.U32 R12, RZ, RZ, 0x4 ;  /* 0x00000004ff0c7424 */ /* 0x000fe200078e00ff */
[----:B------:R-:W-:-:S13]  /*12230*/  IADD3 R2, P0, R14, R0, RZ ;  /* 0x000000000e027210 */ /* 0x000fda0007f1e0ff */
[----:B------:R-:W-:Y:S05]  /*12240*/  WARPSYNC.COLLECTIVE R15, `(.L_x_136) ;  /* 0x000000000f087348 */ /* 0x000fea0003c00000 */
[----:B------:R0:W1:Y:S02]  /*12250*/  SHFL.IDX P6, R14, R13, R12, R11 ;  /* 0x0000000c0d0e7389 */ /* 0x00006400000c000b */
[----:B01----:R-:W-:Y:S01]  /*12260*/  ENDCOLLECTIVE ;  /* 0x000000000000791b */ /* 0x003fe20003800000 */
.L_x_136:
        /* <DEDUP_REMOVED lines=13> */
.L_x_137:
[----:B------:R-:W-:Y:S05]  /*12340*/  BRA `(.L_x_138) ;  /* 0xffffffd000547947 */ /* 0x000fea000383ffff */
.L_x_66:
[----:B0-----:R0:W1:Y:S02]  /*12350*/  SYNCS.PHASECHK.TRANS64.TRYWAIT P0, [R7+URZ+0x38860], R2 ;  /* 0x03886002070075a7 */ /* 0x001064000800017f */
[----:B-1----:R-:W-:Y:S05]  /*12360*/  @!P0 NANOSLEEP.SYNCS 0x989680 ;  /* 0x009896800000895d */ /* 0x002fea0003900000 */
[----:B------:R-:W1:Y:S02]  /*12370*/  @!P0 SYNCS.PHASECHK.TRANS64 P0, [R7+URZ+0x38860], R2 ;  /* 0x03886002070085a7 */ /* 0x000e64000800007f */
[----:B-1----:R-:W-:Y:S05]  /*12380*/  @!P0 BRA `(.L_x_66) ;  /* 0xfffffffc00f08947 */ /* 0x002fea000383ffff */
[----:B------:R-:W-:Y:S05]  /*12390*/  BRA `(.L_x_139) ;  /* 0xffffffd000bc7947 */ /* 0x000fea000383ffff */
.L_x_67:
[----:B------:R-:W-:Y:S01]  /*123a0*/  BSSY B1, `(.L_x_140) ;  /* 0x0000008000017945 */ /* 0x000fe20003800000 */
[----:B------:R-:W-:Y:S01]  /*123b0*/  IMAD.MOV.U32 R13, RZ, RZ, R18 ;  /* 0x000000ffff0d7224 */ /* 0x000fe200078e0012 */
[----:B------:R-:W-:Y:S01]  /*123c0*/  MOV R11, 0x181f ;  /* 0x0000181f000b7802 */ /* 0x000fe20000000f00 */
[----:B------:R-:W-:Y:S02]  /*123d0*/  IMAD.MOV.U32 R12, RZ, RZ, RZ ;  /* 0x000000ffff0c7224 */ /* 0x000fe400078e00ff */
[----:B------:R-:W-:-:S07]  /*123e0*/  IMAD.MOV.U32 R15, RZ, RZ, -0x1 ;  /* 0xffffffffff0f7424 */ /* 0x000fce00078e00ff */
[----:B0-----:R-:W-:Y:S05]  /*123f0*/  WARPSYNC.COLLECTIVE R15, `(.L_x_141) ;  /* 0x000000000f087348 */ /* 0x001fea0003c00000 */
[----:B------:R1:W2:Y:S02]  /*12400*/  SHFL.IDX P6, R14, R13, R12, R11 ;  /* 0x0000000c0d0e7389 */ /* 0x0002a400000c000b */
[----:B012---:R-:W-:Y:S01]  /*12410*/  ENDCOLLECTIVE ;  /* 0x000000000000791b */ /* 0x007fe20003800000 */
.L_x_141:
[----:B------:R-:W-:Y:S05]  /*12420*/  BSYNC B1 ;  /* 0x0000000000017941 */ /* 0x000fea0003800000 */
.L_x_140:
[----:B------:R-:W-:Y:S01]  /*12430*/  MOV R13, R17 ;  /* 0x00000011000d7202 */ /* 0x000fe20000000f00 */
[----:B------:R-:W-:Y:S01]  /*12440*/  IMAD.MOV.U32 R12, RZ, RZ, RZ ;  /* 0x000000ffff0c7224 */ /* 0x000fe200078e00ff */
[----:B------:R-:W-:Y:S01]  /*12450*/  MOV R15, 0xffffffff ;  /* 0xffffffff000f7802 */ /* 0x000fe20000000f00 */
[----:B------:R-:W-:Y:S01]  /*12460*/  IMAD.MOV.U32 R11, RZ, RZ, 0x181f ;  /* 0x0000181fff0b7424 */ /* 0x000fe200078e00ff */
[----:B------:R-:W-:Y:S01]  /*12470*/  LEA R6, R6, UR39, 0x1 ;  /* 0x0000002706067c11 */ /* 0x000fe2000f8e08ff */
[----:B------:R-:W-:-:S07]  /*12480*/  IMAD.MOV.U32 R3, RZ, RZ, R14 ;  /* 0x000000ffff037224 */ /* 0x000fce00078e000e */
[----:B------:R-:W-:Y:S05]  /*12490*/  WARPSYNC.COLLECTIVE R15, `(.L_x_142) ;  /* 0x000000000f087348 */ /* 0x000fea0003c00000 */
[----:B------:R0:W1:Y:S02]  /*124a0*/  SHFL.IDX P6, R14, R13, R12, R11 ;  /* 0x0000000c0d0e7389 */ /* 0x00006400000c000b */
[----:B01----:R-:W-:Y:S01]  /*124b0*/  ENDCOLLECTIVE ;  /* 0x000000000000791b */ /* 0x003fe20003800000 */
.L_x_142:
[----:B------:R-:W-:Y:S01]  /*124c0*/  IMAD.MOV.U32 R13, RZ, RZ, R18 ;  /* 0x000000ffff0d7224 */ /* 0x000fe200078e0012 */
[----:B------:R-:W-:Y:S02]  /*124d0*/  MOV R12, 0x1 ;  /* 0x00000001000c7802 */ /* 0x000fe40000000f00 */
[----:B------:R-:W-:-:S13]  /*124e0*/  IADD3 R2, P0, R14, R0, RZ ;  /* 0x000000000e027210 */ /* 0x000fda0007f1e0ff */
[----:B------:R-:W-:Y:S05]  /*124f0*/  WARPSYNC.COLLECTIVE R15, `(.L_x_143) ;  /* 0x000000000f087348 */ /* 0x000fea0003c00000 */
[----:B------:R0:W1:Y:S02]  /*12500*/  SHFL.IDX P6, R14, R13, R12, R11 ;  /* 0x0000000c0d0e7389 */ /* 0x00006400000c000b */
[----:B01----:R-:W-:Y:S01]  /*12510*/  ENDCOLLECTIVE ;  /* 0x000000000000791b */ /* 0x003fe20003800000 */
.L_x_143:
[----:B------:R-:W-:Y:S01]  /*12520*/  IMAD.X R3, RZ, RZ, R3, P0 ;  /* 0x000000ffff037224 */ /* 0x000fe200000e0603 */
[----:B------:R-:W-:Y:S01]  /*12530*/  ISETP.LT.OR P0, PT, R9, 0x1, P4 ;  /* 0x000000010900780c */ /* 0x000fe20002701670 */
[----:B------:R-:W-:-:S12]  /*12540*/  IMAD.MOV.U32 R13, RZ, RZ, R17 ;  /* 0x000000ffff0d7224 */ /* 0x000fd800078e0011 */
        /* <DEDUP_REMOVED lines=8> */
[----:B------:R-:W-:-:S13]  /*125d0*/  ISETP.LT.OR P0, PT, R9, 0x1, P1 ;  /* 0x000000010900780c */ /* 0x000fda0000f01670 */
[----:B------:R0:W-:Y:S02]  /*125e0*/  LDGSTS.E.BYPASS.LTC128B.128 [R6+0x7c00], desc[UR36][R2.64+0x180], !P0 ;  /* 0x07c0018002067fae */ /* 0x0001e4000c101d64 */
[----:B0-----:R-:W-:-:S07]  /*125f0*/  IMAD.MOV.U32 R3, RZ, RZ, R14 ;  /* 0x000000ffff037224 */ /* 0x001fce00078e000e */
[----:B------:R-:W-:Y:S05]  /*12600*/  WARPSYNC.COLLECTIVE R15, `(.L_x_144) ;  /* 0x000000000f087348 */ /* 0x000fea0003c00000 */
[----:B------:R0:W1:Y:S02]  /*12610*/  SHFL.IDX P6, R14, R13, R12, R11 ;  /* 0x0000000c0d0e7389 */ /* 0x00006400000c000b */
[----:B01----:R-:W-:Y:S01]  /*12620*/  ENDCOLLECTIVE ;  /* 0x000000000000791b */ /* 0x003fe20003800000 */
.L_x_144:
[----:B------:R-:W-:Y:S02]  /*12630*/  IMAD.MOV.U32 R13, RZ, RZ, R18 ;  /* 0x000000ffff0d7224 */ /* 0x000fe400078e0012 */
[----:B------:R-:W-:Y:S01]  /*12640*/  IMAD.MOV.U32 R12, RZ, RZ, 0x2 ;  /* 0x00000002ff0c7424 */ /* 0x000fe200078e00ff */
[----:B------:R-:W-:-:S13]  /*12650*/  IADD3 R2, P0, R14, R0, RZ ;  /* 0x000000000e027210 */ /* 0x000fda0007f1e0ff */
[----:B------:R-:W-:Y:S05]  /*12660*/  WARPSYNC.COLLECTIVE R15, `(.L_x_145) ;  /* 0x000000000f087348 */ /* 0x000fea0003c00000 */
[----:B------:R0:W1:Y:S02]  /*12670*/  SHFL.IDX P6, R14, R13, R12, R11 ;  /* 0x0000000c0d0e7389 */ /* 0x00006400000c000b */
[----:B01----:R-:W-:Y:S01]  /*12680*/  ENDCOLLECTIVE ;  /* 0x000000000000791b */ /* 0x003fe20003800000 */
.L_x_145:
[----:B------:R-:W-:Y:S02]  /*12690*/  IADD3.X R3, RZ, R3, RZ, P0, !PT ;  /* 0x00000003ff037210 */ /* 0x000fe400007fe4ff */
        /* <DEDUP_REMOVED lines=12> */
[----:B0-----:R-:W-:-:S07]  /*12760*/  MOV R3, R14 ;  /* 0x0000000e00037202 */ /* 0x001fce0000000f00 */
[----:B------:R-:W-:Y:S05]  /*12770*/  WARPSYNC.COLLECTIVE R15, `(.L_x_146) ;  /* 0x000000000f087348 */ /* 0x000fea0003c00000 */
[----:B------:R0:W1:Y:S02]  /*12780*/  SHFL.IDX P6, R14, R13, R12, R11 ;  /* 0x0000000c0d0e7389 */ /* 0x00006400000c000b */
[----:B01----:R-:W-:Y:S01]  /*12790*/  ENDCOLLECTIVE ;  /* 0x000000000000791b */ /* 0x003fe20003800000 */
.L_x_146:
[----:B------:R-:W-:Y:S01]  /*127a0*/  MOV R13, R18 ;  /* 0x00000012000d7202 */ /* 0x000fe20000000f00 */
[----:B------:R-:W-:Y:S01]  /*127b0*/  IMAD.MOV.U32 R12, RZ, RZ, 0x3 ;  /* 0x00000003ff0c7424 */ /* 0x000fe200078e00ff */
[----:B------:R-:W-:-:S13]  /*127c0*/  IADD3 R2, P0, R14, R0, RZ ;  /* 0x000000000e027210 */ /* 0x000fda0007f1e0ff */
[----:B------:R-:W-:Y:S05]  /*127d0*/  WARPSYNC.COLLECTIVE R15, `(.L_x_147) ;  /* 0x000000000f087348 */ /* 0x000fea0003c00000 */
[----:B------:R0:W1:Y:S02]  /*127e0*/  SHFL.IDX P6, R14, R13, R12, R11 ;  /* 0x0000000c0d0e7389 */ /* 0x00006400000c000b */
[----:B01----:R-:W-:Y:S01]  /*127f0*/  ENDCOLLECTIVE ;  /* 0x000000000000791b */ /* 0x003fe20003800000 */
.L_x_147:
[----:B------:R-:W-:Y:S01]  /*12800*/  IMAD.X R3, RZ, RZ, R3, P0 ;  /* 0x000000ffff037224 */ /* 0x000fe200000e0603 */
[----:B------:R-:W-:Y:S02]  /*12810*/  ISETP.LT.OR P0, PT, R9, 0x21, P4 ;  /* 0x000000210900780c */ /* 0x000fe40002701670 */
[----:B------:R-:W-:-:S11]  /*12820*/  MOV R13, R17 ;  /* 0x00000011000d7202 */ /* 0x000fd60000000f00 */
        /* <DEDUP_REMOVED lines=14> */
.L_x_148:
[----:B------:R-:W-:Y:S01]  /*12910*/  IMAD.MOV.U32 R13, RZ, RZ, R18 ;  /* 0x000000ffff0d7224 */ /* 0x000fe200078e0012 */
[----:B------:R-:W-:Y:S02]  /*12920*/  MOV R12, 0x4 ;  /* 0x00000004000c7802 */ /* 0x000fe40000000f00 */
[----:B------:R-:W-:-:S13]  /*12930*/  IADD3 R2, P0, R14, R0, RZ ;  /* 0x000000000e027210 */ /* 0x000fda0007f1e0ff */
[----:B------:R-:W-:Y:S05]  /*12940*/  WARPSYNC.COLLECTIVE R15, `(.L_x_149) ;  /* 0x000000000f087348 */ /* 0x000fea0003c00000 */
[----:B------:R0:W1:Y:S02]  /*12950*/  SHFL.IDX P6, R14, R13, R12, R11 ;  /* 0x0000000c0d0e7389 */ /* 0x00006400000c000b */
[----:B01----:R-:W-:Y:S01]  /*12960*/  ENDCOLLECTIVE ;  /* 0x000000000000791b */ /* 0x003fe20003800000 */
.L_x_149:
[----:B------:R-:W-:Y:S01]  /*12970*/  IMAD.X R3, RZ, RZ, R3, P0 ;  /* 0x000000ffff037224 */ /* 0x000fe200000e0603 */
[----:B------:R-:W-:Y:S01]  /*12980*/  ISETP.LT.OR P0, PT, R9, 0x31, P4 ;  /* 0x000000310900780c */ /* 0x000fe20002701670 */
[----:B------:R-:W-:-:S12]  /*12990*/  IMAD.MOV.U32 R13, RZ, RZ, R17 ;  /* 0x000000ffff0d7224 */ /* 0x000fd800078e0011 */
[----:B------:R-:W-:Y:S01]  /*129a0*/  @!PT LDS RZ, [RZ] ;  /* 0x00000000fffff984 */ /* 0x000fe20000000800 */
[----:B------:R-:W-:Y:S01]  /*129b0*/  @!PT LDS RZ, [RZ] ;  /* 0x00000000fffff984 */ /* 0x000fe20000000800 */
[----:B------:R-:W-:Y:S01]  /*129c0*/  @!PT LDS RZ, [RZ] ;  /* 0x00000000fffff984 */ /* 0x000fe20000000800 */
[----:B------:R0:W-:Y:S01]  /*129d0*/  LDGSTS.E.BYPASS.LTC128B.128 [R6+0x1c00], desc[UR36][R2.64], !P0 ;  /* 0x01c0000002067fae */ /* 0x0001e2000c101d64 */
[----:B------:R-:W-:Y:S01]  /*129e0*/  ISETP.LT.OR P0, PT, R9, 0x31, P3 ;  /* 0x000000310900780c */ /* 0x000fe20001f01670 */
[----:B------:R-:W-:-:S12]  /*129f0*/  IMAD.MOV.U32 R18, RZ, RZ, R14 ;  /* 0x000000ffff127224 */ /* 0x000fd800078e000e */
[----:B0-----:R-:W-:Y:S05]  /*12a00*/  WARPSYNC.COLLECTIVE R15, `(.L_x_150) ;  /* 0x000000000f087348 */ /* 0x001fea0003c00000 */
[----:B------:R1:W2:Y:S02]  /*12a10*/  SHFL.IDX P6, R14, R13, R12, R11 ;  /* 0x0000000c0d0e7389 */ /* 0x0002a400000c000b */
[----:B012---:R-:W-:Y:S01]  /*12a20*/  ENDCOLLECTIVE ;  /* 0x000000000000791b */ /* 0x007fe20003800000 */
.L_x_150:
        /* <DEDUP_REMOVED lines=8> */
[----:B------:R-:W-:Y:S05]  /*12ab0*/  BRA `(.L_x_151) ;  /* 0xffffffcc00e47947 */ /* 0x000fea000383ffff */
.L_x_73:
[----:B0-----:R0:W1:Y:S02]  /*12ac0*/  SYNCS.PHASECHK.TRANS64.TRYWAIT P0, [R4+URZ+0x38860], R3 ;  /* 0x03886003040075a7 */ /* 0x001064000800017f */
[----:B-1----:R-:W-:Y:S05]  /*12ad0*/  @!P0 NANOSLEEP.SYNCS 0x989680 ;  /* 0x009896800000895d */ /* 0x002fea0003900000 */
[----:B------:R-:W1:Y:S02]  /*12ae0*/  @!P0 SYNCS.PHASECHK.TRANS64 P0, [R4+URZ+0x38860], R3 ;  /* 0x03886003040085a7 */ /* 0x000e64000800007f */
[----:B-1----:R-:W-:Y:S05]  /*12af0*/  @!P0 BRA `(.L_x_73) ;  /* 0xfffffffc00f08947 */ /* 0x002fea000383ffff */
[----:B------:R-:W-:Y:S05]  /*12b00*/  BRA `(.L_x_152) ;  /* 0xffffffd000c47947 */ /* 0x000fea000383ffff */
.L_x_74:
[----:B------:R-:W-:Y:S01]  /*12b10*/  BSSY B0, `(.L_x_153) ;  /* 0x0000008000007945 */ /* 0x000fe20003800000 */
[----:B------:R-:W-:Y:S01]  /*12b20*/  MOV R13, R18 ;  /* 0x00000012000d7202 */ /* 0x000fe20000000f00 */
[----:B------:R-:W-:Y:S01]  /*12b30*/  IMAD.MOV.U32 R12, RZ, RZ, RZ ;  /* 0x000000ffff0c7224 */ /* 0x000fe200078e00ff */
[----:B------:R-:W-:Y:S01]  /*12b40*/  MOV R15, 0xffffffff ;  /* 0xffffffff000f7802 */ /* 0x000fe20000000f00 */
[----:B------:R-:W-:-:S07]  /*12b50*/  IMAD.MOV.U32 R11, RZ, RZ, 0x181f ;  /* 0x0000181fff0b7424 */ /* 0x000fce00078e00ff */
[----:B0-----:R-:W-:Y:S05]  /*12b60*/  WARPSYNC.COLLECTIVE R15, `(.L_x_154) ;  /* 0x000000000f087348 */ /* 0x001fea0003c00000 */
[----:B------:R1:W2:Y:S02]  /*12b70*/  SHFL.IDX P6, R14, R13, R12, R11 ;  /* 0x0000000c0d0e7389 */ /* 0x0002a400000c000b */
[----:B012---:R-:W-:Y:S01]  /*12b80*/  ENDCOLLECTIVE ;  /* 0x000000000000791b */ /* 0x007fe20003800000 */
.L_x_154:
[----:B------:R-:W-:Y:S05]  /*12b90*/  BSYNC B0 ;  /* 0x0000000000007941 */ /* 0x000fea0003800000 */
.L_x_153:
[----:B------:R-:W-:Y:S01]  /*12ba0*/  IMAD.MOV.U32 R13, RZ, RZ, R17 ;  /* 0x000000ffff0d7224 */ /* 0x000fe200078e0011 */
[----:B------:R-:W-:Y:S01]  /*12bb0*/  MOV R12, RZ ;  /* 0x000000ff000c7202 */ /* 0x000fe20000000f00 */
[----:B------:R-:W-:Y:S01]  /*12bc0*/  IMAD.MOV.U32 R11, RZ, RZ, 0x181f ;  /* 0x0000181fff0b7424 */ /* 0x000fe200078e00ff */
[----:B------:R-:W-:Y:S01]  /*12bd0*/  SHF.L.U32 R6, R37, 0x1, RZ ;  /* 0x0000000125067819 */ /* 0x000fe200000006ff */
[----:B------:R-:W-:Y:S02]  /*12be0*/  IMAD.MOV.U32 R15, RZ, RZ, -0x1 ;  /* 0xffffffffff0f7424 */ /* 0x000fe400078e00ff */
[----:B------:R-:W-:-:S07]  /*12bf0*/  IMAD.MOV.U32 R0, RZ, RZ, R14 ;  /* 0x000000ffff007224 */ /* 0x000fce00078e000e */
[----:B------:R-:W-:Y:S05]  /*12c00*/  WARPSYNC.COLLECTIVE R15, `(.L_x_155) ;  /* 0x000000000f087348 */ /* 0x000fea0003c00000 */
[----:B------:R0:W1:Y:S02]  /*12c10*/  SHFL.IDX P6, R14, R13, R12, R11 ;  /* 0x0000000c0d0e7389 */ /* 0x00006400000c000b */
[----:B01----:R-:W-:Y:S01]  /*12c20*/  ENDCOLLECTIVE ;  /* 0x000000000000791b */ /* 0x003fe20003800000 */
.L_x_155:
[----:B------:R-:W-:Y:S01]  /*12c30*/  IMAD.MOV.U32 R13, RZ, RZ, R18 ;  /* 0x000000ffff0d7224 */ /* 0x000fe200078e0012 */
[----:B------:R-:W-:Y:S02]  /*12c40*/  MOV R12, 0x1 ;  /* 0x00000001000c7802 */ /* 0x000fe40000000f00 */
[----:B------:R-:W-:-:S13]  /*12c50*/  IADD3 R2, P0, R14, R6, RZ ;  /* 0x000000060e027210 */ /* 0x000fda0007f1e0ff */
[----:B------:R-:W-:Y:S05]  /*12c60*/  WARPSYNC.COLLECTIVE R15, `(.L_x_156) ;  /* 0x000000000f087348 */ /* 0x000fea0003c00000 */
[----:B------:R0:W1:Y:S02]  /*12c70*/  SHFL.IDX P6, R14, R13, R12, R11 ;  /* 0x0000000c0d0e7389 */ /* 0x00006400000c000b */
[----:B01----:R-:W-:Y:S01]  /*12c80*/  ENDCOLLECTIVE ;  /* 0x000000000000791b */ /* 0x003fe20003800000 */
.L_x_156:
[----:B------:R-:W-:Y:S01]  /*12c90*/  IMAD.X R3, RZ, RZ, R0, P0 ;  /* 0x000000ffff037224 */ /* 0x000fe200000e0600 */
[----:B------:R-:W-:Y:S02]  /*12ca0*/  ISETP.LT.OR P0, PT, R5, 0x1, P4 ;  /* 0x000000010500780c */ /* 0x000fe40002701670 */
[----:B------:R-:W-:Y:S01]  /*12cb0*/  LEA R0, R7, UR39, 0x1 ;  /* 0x0000002707007c11 */ /* 0x000fe2000f8e08ff */
[----:B------:R-:W-:-:S10]  /*12cc0*/  IMAD.MOV.U32 R13, RZ, RZ, R17 ;  /* 0x000000ffff0d7224 */ /* 0x000fd400078e0011 */
        /* <DEDUP_REMOVED lines=9> */
.L_x_157:
[----:B------:R-:W-:Y:S01]  /*12d60*/  @!PT LDS RZ, [RZ] ;  /* 0x00000000fffff984 */ /* 0x000fe20000000800 */
[----:B------:R-:W-:Y:S01]  /*12d70*/  @!PT LDS RZ, [RZ] ;  /* 0x00000000fffff984 */ /* 0x000fe20000000800 */
[----:B------:R-:W-:Y:S01]  /*12d80*/  @!PT LDS RZ, [RZ] ;  /* 0x00000000fffff984 */ /* 0x000fe20000000800 */
[----:B------:R-:W-:Y:S01]  /*12d90*/  LDGSTS.E.BYPASS.LTC128B.128 [R0+0x2c00], desc[UR36][R2.64+0x80], !P0 ;  /* 0x02c0008002007fae */ /* 0x000fe2000c101d64 */
[----:B------:R-:W-:Y:S01]  /*12da0*/  ISETP.LT.OR P0, PT, R5, 0x1, P2 ;  /* 0x000000010500780c */ /* 0x000fe20001701670 */
[----:B------:R-:W-:Y:S02]  /*12db0*/  IMAD.MOV.U32 R13, RZ, RZ, R18 ;  /* 0x000000ffff0d7224 */ /* 0x000fe400078e0012 */
[----:B------:R-:W-:-:S10]  /*12dc0*/  IMAD.MOV.U32 R12, RZ, RZ, 0x2 ;  /* 0x00000002ff0c7424 */ /* 0x000fd400078e00ff */
[----:B------:R-:W-:Y:S01]  /*12dd0*/  LDGSTS.E.BYPASS.LTC128B.128 [R0+0x5400], desc[UR36][R2.64+0x100], !P0 ;  /* 0x0540010002007fae */ /* 0x000fe2000c101d64 */
[----:B------:R-:W-:-:S13]  /*12de0*/  ISETP.LT.OR P0, PT, R5, 0x1, P1 ;  /* 0x000000010500780c */ /* 0x000fda0000f01670 */
[----:B------:R0:W-:Y:S02]  /*12df0*/  LDGSTS.E.BYPASS.LTC128B.128 [R0+0x7c00], desc[UR36][R2.64+0x180], !P0 ;  /* 0x07c0018002007fae */ /* 0x0001e4000c101d64 */
[----:B0-----:R-:W-:-:S13]  /*12e00*/  IADD3 R2, P0, R14, R6, RZ ;  /* 0x000000060e027210 */ /* 0x001fda0007f1e0ff */
[----:B------:R-:W-:Y:S05]  /*12e10*/  WARPSYNC.COLLECTIVE R15, `(.L_x_158) ;  /* 0x000000000f087348 */ /* 0x000fea0003c00000 */
[----:B------:R0:W1:Y:S02]  /*12e20*/  SHFL.IDX P6, R14, R13, R12, R11 ;  /* 0x0000000c0d0e7389 */ /* 0x00006400000c000b */
[----:B01----:R-:W-:Y:S01]  /*12e30*/  ENDCOLLECTIVE ;  /* 0x000000000000791b */ /* 0x003fe20003800000 */
.L_x_158:
[----:B------:R-:W-:Y:S02]  /*12e40*/  IADD3.X R3, RZ, R7, RZ, P0, !PT ;  /* 0x00000007ff037210 */ /* 0x000fe400007fe4ff */
[----:B------:R-:W-:Y:S01]  /*12e50*/  ISETP.LT.OR P0, PT, R5, 0x11, P4 ;  /* 0x000000110500780c */ /* 0x000fe20002701670 */
[----:B------:R-:W-:-:S12]  /*12e60*/  IMAD.MOV.U32 R13, RZ, RZ, R17 ;  /* 0x000000ffff0d7224 */ /* 0x000fd800078e0011 */
[----:B------:R-:W-:Y:S01]  /*12e70*/  @!PT LDS RZ, [RZ] ;  /* 0x00000000fffff984 */ /* 0x000fe20000000800 */
[----:B------:R-:W-:Y:S01]  /*12e80*/  @!PT LDS RZ, [RZ] ;  /* 0x00000000fffff984 */ /* 0x000fe20000000800 */
[----:B------:R-:W-:Y:S01]  /*12e90*/  @!PT LDS RZ, [RZ] ;  /* 0x00000000fffff984 */ /* 0x000fe20000000800 */
[----:B------:R0:W-:Y:S01]  /*12ea0*/  LDGSTS.E.BYPASS.LTC128B.128 [R0+0xc00], desc[UR36][R2.64], !P0 ;  /* 0x00c0000002007fae */ /* 0x0001e2000c101d64 */
[----:B------:R-:W-:Y:S02]  /*12eb0*/  ISETP.LT.OR P0, PT, R5, 0x11, P3 ;  /* 0x000000110500780c */ /* 0x000fe40001f01670 */
[----:B------:R-:W-:-:S11]  /*12ec0*/  MOV R7, R14 ;  /* 0x0000000e00077202 */ /* 0x000fd60000000f00 */
[----:B0-----:R-:W-:Y:S05]  /*12ed0*/  WARPSYNC.COLLECTIVE R15, `(.L_x_159) ;  /* 0x000000000f087348 */ /* 0x001fea0003c00000 */
[----:B------:R1:W2:Y:S02]  /*12ee0*/  SHFL.IDX P6, R14, R13, R12, R11 ;  /* 0x0000000c0d0e7389 */ /* 0x0002a400000c000b */
[----:B012---:R-:W-:Y:S01]  /*12ef0*/  ENDCOLLECTIVE ;  /* 0x000000000000791b */ /* 0x007fe20003800000 */
.L_x_159:
[----:B------:R-:W-:Y:S01]  /*12f00*/  @!PT LDS RZ, [RZ] ;  /* 0x00000000fffff984 */ /* 0x000fe20000000800 */
[----:B------:R-:W-:Y:S01]  /*12f10*/  @!PT LDS RZ, [RZ] ;  /* 0x00000000fffff984 */ /* 0x000fe20000000800 */
[----:B------:R-:W-:Y:S01]  /*12f20*/  @!PT LDS RZ, [RZ] ;  /* 0x00000000fffff984 */ /* 0x000fe20000000800 */
[----:B------:R-:W-:Y:S01]  /*12f30*/  LDGSTS.E.BYPASS.LTC128B.128 [R0+0x3400], desc[UR36][R2.64+0x80], !P0 ;  /* 0x0340008002007fae */ /* 0x000fe2000c101d64 */
[----:B------:R-:W-:Y:S02]  /*12f40*/  ISETP.LT.OR P0, PT, R5, 0x11, P2 ;  /* 0x000000110500780c */ /* 0x000fe40001701670 */
[----:B------:R-:W-:Y:S01]  /*12f50*/  MOV R13, R18 ;  /* 0x00000012000d7202 */ /* 0x000fe20000000f00 */
        /* <DEDUP_REMOVED lines=8> */
.L_x_160:
[----:B------:R-:W-:Y:S01]  /*12fe0*/  IMAD.X R3, RZ, RZ, R7, P0 ;  /* 0x000000ffff037224 */ /* 0x000fe200000e0607 */
[----:B------:R-:W-:Y:S02]  /*12ff0*/  ISETP.LT.OR P0, PT, R5, 0x21, P4 ;  /* 0x000000210500780c */ /* 0x000fe40002701670 */
[----:B------:R-:W-:-:S11]  /*13000*/  MOV R13, R17 ;  /* 0x00000011000d7202 */ /* 0x000fd60000000f00 */
        /* <DEDUP_REMOVED lines=9> */
.L_x_161:
[----:B------:R-:W-:Y:S01]  /*130a0*/  @!PT LDS RZ, [RZ] ;  /* 0x00000000fffff984 */ /* 0x000fe20000000800 */
[----:B------:R-:W-:Y:S01]  /*130b0*/  @!PT LDS RZ, [RZ] ;  /* 0x00000000fffff984 */ /* 0x000fe20000000800 */
[----:B------:R-:W-:Y:S01]  /*130c0*/  @!PT LDS RZ, [RZ] ;  /* 0x00000000fffff984 */ /* 0x000fe20000000800 */
[----:B------:R-:W-:Y:S01]  /*130d0*/  LDGSTS.E.BYPASS.LTC128B.128 [R0+0x3c00], desc[UR36][R2.64+0x80], !P0 ;  /* 0x03c0008002007fae */ /* 0x000fe2000c101d64 */
[----:B------:R-:W-:Y:S01]  /*130e0*/  ISETP.LT.OR P0, PT, R5, 0x21, P2 ;  /* 0x000000210500780c */ /* 0x000fe20001701670 */
[----:B------:R-:W-:Y:S01]  /*130f0*/  IMAD.MOV.U32 R13, RZ, RZ, R18 ;  /* 0x000000ffff0d7224 */ /* 0x000fe200078e0012 */
[----:B------:R-:W-:-:S11]  /*13100*/  MOV R12, 0x4 ;  /* 0x00000004000c7802 */ /* 0x000fd60000000f00 */
[----:B------:R-:W-:Y:S01]  /*13110*/  LDGSTS.E.BYPASS.LTC128B.128 [R0+0x6400], desc[UR36][R2.64+0x100], !P0 ;  /* 0x0640010002007fae */ /* 0x000fe2000c101d64 */
[----:B------:R-:W-:-:S13]  /*13120*/  ISETP.LT.OR P0, PT, R5, 0x21, P1 ;  /* 0x000000210500780c */ /* 0x000fda0000f01670 */
[----:B------:R0:W-:Y:S02]  /*13130*/  LDGSTS.E.BYPASS.LTC128B.128 [R0+0x8c00], desc[UR36][R2.64+0x180], !P0 ;  /* 0x08c0018002007fae */ /* 0x0001e4000c101d64 */
[----:B0-----:R-:W-:-:S13]  /*13140*/  IADD3 R2, P0, R14, R6, RZ ;  /* 0x000000060e027210 */ /* 0x001fda0007f1e0ff */
[----:B------:R-:W-:Y:S05]  /*13150*/  WARPSYNC.COLLECTIVE R15, `(.L_x_162) ;  /* 0x000000000f087348 */ /* 0x000fea0003c00000 */
[----:B------:R0:W1:Y:S02]  /*13160*/  SHFL.IDX P6, R14, R13, R12, R11 ;  /* 0x0000000c0d0e7389 */ /* 0x00006400000c000b */
[----:B01----:R-:W-:Y:S01]  /*13170*/  ENDCOLLECTIVE ;  /* 0x000000000000791b */ /* 0x003fe20003800000 */
.L_x_162:
        /* <DEDUP_REMOVED lines=12> */
.L_x_163:
        /* <DEDUP_REMOVED lines=9> */
.L_x_79:
[----:B0-----:R0:W1:Y:S02]  /*132d0*/  SYNCS.PHASECHK.TRANS64.TRYWAIT P0, [R5+URZ+0x38820], R0 ;  /* 0x03882000050075a7 */ /* 0x001064000800017f */
[----:B-1----:R-:W-:Y:S05]  /*132e0*/  @!P0 NANOSLEEP.SYNCS 0x989680 ;  /* 0x009896800000895d */ /* 0x002fea0003900000 */
[----:B------:R-:W1:Y:S02]  /*132f0*/  @!P0 SYNCS.PHASECHK.TRANS64 P0, [R5+URZ+0x38820], R0 ;  /* 0x03882000050085a7 */ /* 0x000e64000800007f */
[----:B-1----:R-:W-:Y:S05]  /*13300*/  @!P0 BRA `(.L_x_79) ;  /* 0xfffffffc00f08947 */ /* 0x002fea000383ffff */
[----:B------:R-:W-:Y:S05]  /*13310*/  BRA `(.L_x_165) ;  /* 0xffffffd0006c7947 */ /* 0x000fea000383ffff */
.L_x_80:
[----:B------:R-:W1:Y:S01]  /*13320*/  S2R R2, SR_TID.X ;  /* 0x0000000000027919 */ /* 0x000e620000002100 */
[----:B------:R-:W-:Y:S01]  /*13330*/  BSSY B0, `(.L_x_166) ;  /* 0x000000a000007945 */ /* 0x000fe20003800000 */
[----:B------:R-:W-:Y:S01]  /*13340*/  IMAD.MOV.U32 R12, RZ, RZ, RZ ;  /* 0x000000ffff0c7224 */ /* 0x000fe200078e00ff */
[----:B------:R-:W-:Y:S01]  /*13350*/  MOV R15, 0xffffffff ;  /* 0xffffffff000f7802 */ /* 0x000fe20000000f00 */
[----:B------:R-:W-:Y:S01]  /*13360*/  IMAD.MOV.U32 R11, RZ, RZ, 0x1f ;  /* 0x0000001fff0b7424 */ /* 0x000fe200078e00ff */
[----:B-1----:R-:W-:-:S04]  /*13370*/  SHF.R.U32.HI R2, RZ, 0x5, R2 ;  /* 0x00000005ff027819 */ /* 0x002fc80000011602 */
[----:B------:R-:W-:-:S04]  /*13380*/  LOP3.LUT R2, R2, 0x3, RZ, 0xc0, !PT ;  /* 0x0000000302027812 */ /* 0x000fc800078ec0ff */
[----:B------:R-:W-:-:S07]  /*13390*/  MOV R13, R2 ;  /* 0x00000002000d7202 */ /* 0x000fce0000000f00 */
[----:B0-----:R-:W-:Y:S05]  /*133a0*/  WARPSYNC.COLLECTIVE R15, `(.L_x_167) ;  /* 0x000000000f087348 */ /* 0x001fea0003c00000 */
[----:B------:R1:W2:Y:S02]  /*133b0*/  SHFL.IDX P6, R14, R13, R12, R11 ;  /* 0x0000000c0d0e7389 */ /* 0x0002a400000c000b */
[----:B012---:R-:W-:Y:S01]  /*133c0*/  ENDCOLLECTIVE ;  /* 0x000000000000791b */ /* 0x007fe20003800000 */
.L_x_167:
[----:B------:R-:W-:Y:S05]  /*133d0*/  BSYNC B0 ;  /* 0x0000000000007941 */ /* 0x000fea0003800000 */
.L_x_166:
[----:B------:R-:W-:Y:S05]  /*133e0*/  BRA `(.L_x_168) ;  /* 0xffffffd000547947 */ /* 0x000fea000383ffff */
.L_x_83:
[----:B------:R-:W-:Y:S01]  /*133f0*/  BSSY B1, `(.L_x_169) ;  /* 0x0000006000017945 */ /* 0x000fe20003800000 */
[----:B------:R-:W-:-:S07]  /*13400*/  IMAD.MOV.U32 R15, RZ, RZ, -0x1 ;  /* 0xffffffffff0f7424 */ /* 0x000fce00078e00ff */
[----:B0-----:R-:W-:Y:S05]  /*13410*/  WARPSYNC.COLLECTIVE R15, `(.L_x_170) ;  /* 0x000000000f0c7348 */ /* 0x001fea0003c00000 */
[----:B------:R-:W-:Y:S02]  /*13420*/  ELECT P6, UR62, PT ;  /* 0x00000000003e782f */ /* 0x000fe400038c0000 */
[----:B------:R-:W-:Y:S01]  /*13430*/  MOV R14, UR62 ;  /* 0x0000003e000e7c02 */ /* 0x000fe20008000f00 */
[----:B0-----:R-:W-:Y:S10]  /*13440*/  ENDCOLLECTIVE ;  /* 0x000000000000791b */ /* 0x001ff40003800000 */
.L_x_170:
[----:B------:R-:W-:Y:S05]  /*13450*/  BSYNC B1 ;  /* 0x0000000000017941 */ /* 0x000fea0003800000 */
.L_x_169:
[----:B------:R-:W-:Y:S05]  /*13460*/  BRA `(.L_x_171) ;  /* 0xffffffd0004c7947 */ /* 0x000fea000383ffff */
.L_x_85:
[----:B0-----:R0:W1:Y:S02]  /*13470*/  SYNCS.PHASECHK.TRANS64.TRYWAIT P1, [R3+URZ+0x38840], R2 ;  /* 0x03884002030075a7 */ /* 0x001064000802017f */
[----:B-1----:R-:W-:Y:S05]  /*13480*/  @!P1 NANOSLEEP.SYNCS 0x989680 ;  /* 0x009896800000995d */ /* 0x002fea0003900000 */
[----:B------:R-:W1:Y:S02]  /*13490*/  @!P1 SYNCS.PHASECHK.TRANS64 P1, [R3+URZ+0x38840], R2 ;  /* 0x03884002030095a7 */ /* 0x000e64000802007f */
[----:B-1----:R-:W-:Y:S05]  /*134a0*/  @!P1 BRA `(.L_x_85) ;  /* 0xfffffffc00f09947 */ /* 0x002fea000383ffff */
[----:B------:R-:W-:Y:S05]  /*134b0*/  BRA `(.L_x_172) ;  /* 0xffffffd000747947 */ /* 0x000fea000383ffff */
.L_x_87:
[----:B-1----:R1:W2:Y:S02]  /*134c0*/  SYNCS.PHASECHK.TRANS64.TRYWAIT P1, [R5+URZ+0x38840], R0 ;  /* 0x03884000050075a7 */ /* 0x0022a4000802017f */
[----:B--2---:R-:W-:Y:S05]  /*134d0*/  @!P1 NANOSLEEP.SYNCS 0x989680 ;  /* 0x009896800000995d */ /* 0x004fea0003900000 */
[----:B------:R-:W2:Y:S02]  /*134e0*/  @!P1 SYNCS.PHASECHK.TRANS64 P1, [R5+URZ+0x38840], R0 ;  /* 0x03884000050095a7 */ /* 0x000ea4000802007f */
[----:B--2---:R-:W-:Y:S05]  /*134f0*/  @!P1 BRA `(.L_x_87) ;  /* 0xfffffffc00f09947 */ /* 0x004fea000383ffff */
[----:B------:R-:W-:Y:S05]  /*13500*/  BRA `(.L_x_173) ;  /* 0xffffffd000807947 */ /* 0x000fea000383ffff */
.L_x_89:
[----:B--2---:R2:W3:Y:S02]  /*13510*/  SYNCS.PHASECHK.TRANS64.TRYWAIT P1, [R3+URZ+0x38860], R2 ;  /* 0x03886002030075a7 */ /* 0x0044e4000802017f */
[----:B---3--:R-:W-:Y:S05]  /*13520*/  @!P1 NANOSLEEP.SYNCS 0x989680 ;  /* 0x009896800000995d */ /* 0x008fea0003900000 */
[----:B------:R-:W3:Y:S02]  /*13530*/  @!P1 SYNCS.PHASECHK.TRANS64 P1, [R3+URZ+0x38860], R2 ;  /* 0x03886002030095a7 */ /* 0x000ee4000802007f */
[----:B---3--:R-:W-:Y:S05]  /*13540*/  @!P1 BRA `(.L_x_89) ;  /* 0xfffffffc00f09947 */ /* 0x008fea000383ffff */
[----:B------:R-:W-:Y:S05]  /*13550*/  BRA `(.L_x_174) ;  /* 0xffffffd0007c7947 */ /* 0x000fea000383ffff */
.L_x_175:
[----:B------:R-:W-:-:S00]  /*13560*/  BRA `(.L_x_175) ;  /* 0xfffffffc00fc7947 */ /* 0x000fc0000383ffff */
[----:B------:R-:W-:-:S00]  /*13570*/  NOP ;  /* 0x0000000000007918 */ /* 0x000fc00000000000 */
        /* <DEDUP_REMOVED lines=8> */
.L_x_15825:


//--------------------- .text._ZN7cutlass13device_kernelIN5flash11enable_sm90INS1_16FlashAttnFwdSm90INS1_25CollectiveMainloopFwdSm90ILi2EN4cute5tupleIJNS5_1CILi1EEES8_S8_EEENS6_IJNS7_ILi128EEENS7_ILi80EEENS7_ILi256EEEEEELi256ENS_10bfloat16_tEfNS_4arch4Sm90ELb0ELb0ELb1ELb1ELb1ELb0ELb0ELb1ELb1ELb1ELb0ELb0EEENS1_21CollectiveEpilogueFwdINS6_IJSA_SC_SB_EEES9_SE_SG_Li256ELb1ELb1ELb0ELb0EEENS1_36VarlenDynamicPersistentTileSchedulerILi128ELi80ELi256ELi128ELb0ELb1ELb1ELb0ELb1ELb1EEEEEEEEEvNT_6ParamsE --------------------------
	.section	.text._ZN7cutlass13device_kernelIN5flash11enable_sm90INS1_16FlashAttnFwdSm90INS1_25CollectiveMainloopFwdSm90ILi2EN4cute5tupleIJNS5_1CILi1EEES8_S8_EEENS6_IJNS7_ILi128EEENS7_ILi80EEENS7_ILi256EEEEEELi256ENS_10bfloat16_tEfNS_4arch4Sm90ELb0ELb0ELb1ELb1ELb1ELb0ELb0ELb1ELb1ELb1ELb0ELb0EEENS1_21CollectiveEpilogueFwdINS6_IJSA_SC_SB_EEES9_SE_SG_Li256ELb1ELb1ELb0ELb0EEENS1_36VarlenDynamicPersistentTileSchedulerILi128ELi80ELi256ELi128ELb0ELb1ELb1ELb0ELb1ELb1EEEEEEEEEvNT_6ParamsE,"ax",@progbits
	.align	128
.text._ZN7cutlass13device_kernelIN5flash11enable_sm90INS1_16FlashAttnFwdSm90INS1_25CollectiveMainloopFwdSm90ILi2EN4cute5tupleIJNS5_1CILi1EEES8_S8_EEENS6_IJNS7_ILi128EEENS7_ILi80EEENS7_ILi256EEEEEELi256ENS_10bfloat16_tEfNS_4arch4Sm90ELb0ELb0ELb1ELb1ELb1ELb0ELb0ELb1ELb1ELb1ELb0ELb0EEENS1_21CollectiveEpilogueFwdINS6_IJSA_SC_SB_EEES9_SE_SG_Li256ELb1ELb1ELb0ELb0EEENS1_36VarlenDynamicPersistentTileSchedulerILi128ELi80ELi256ELi128ELb0ELb1ELb1ELb0ELb1ELb1EEEEEEEEEvNT_6ParamsE:
        .type           _ZN7cutlass13device_kernelIN5flash11enable_sm90INS1_16FlashAttnFwdSm90INS1_25CollectiveMainloopFwdSm90ILi2EN4cute5tupleIJNS5_1CILi1EEES8_S8_EEENS6_IJNS7_ILi128EEENS7_ILi80EEENS7_ILi256EEEEEELi256ENS_10bfloat16_tEfNS_4arch4Sm90ELb0ELb0ELb1ELb1ELb1ELb0ELb0ELb1ELb1ELb1ELb0ELb0EEENS1_21CollectiveEpilogueFwdINS6_IJSA_SC_SB_EEES9_SE_SG_Li256ELb1ELb1ELb0ELb0EEENS1_36VarlenDynamicPersistentTileSchedulerILi128ELi80ELi256ELi128ELb0ELb1ELb1ELb0ELb1ELb1EEEEEEEEEvNT_6ParamsE,@function
        .size           _ZN7cutlass13device_kernelIN5flash11enable_sm90INS1_16FlashAttnFwdSm90INS1_25CollectiveMainloopFwdSm90ILi2EN4cute5tupleIJNS5_1CILi1EEES8_S8_EEENS6_IJNS7_ILi128EEENS7_ILi80EEENS7_ILi256EEEEEELi256ENS_10bfloat16_tEfNS_4arch4Sm90ELb0ELb0ELb1ELb1ELb1ELb0ELb0ELb1ELb1ELb1ELb0ELb0EEENS1_21CollectiveEpilogueFwdINS6_IJSA_SC_SB_EEES9_SE_SG_Li256ELb1ELb1ELb0ELb0EEENS1_36VarlenDynamicPersistentTileSchedulerILi128ELi80ELi256ELi128ELb0ELb1ELb1ELb0ELb1ELb1EEEEEEEEEvNT_6ParamsE,(.L_x_15826 - _ZN7cutlass13device_kernelIN5flash11enable_sm90INS1_16FlashAttnFwdSm90INS1_25CollectiveMainloopFwdSm90ILi2EN4cute5tupleIJNS5_1CILi1EEES8_S8_EEENS6_IJNS7_ILi128EEENS7_ILi80EEENS7_ILi256EEEEEELi256ENS_10bfloat16_tEfNS_4arch4Sm90ELb0ELb0ELb1ELb1ELb1ELb0ELb0ELb1ELb1ELb1ELb0ELb0EEENS1_21CollectiveEpilogueFwdINS6_IJSA_SC_SB_EEES9_SE_SG_Li256ELb1ELb1ELb0ELb0EEENS1_36VarlenDynamicPersistentTileSchedulerILi128ELi80ELi256ELi128ELb0ELb1ELb1ELb0ELb1ELb1EEEEEEEEEvNT_6ParamsE)
        .other          _ZN7cutlass13device_kernelIN5flash11enable_sm90INS1_16FlashAttnFwdSm90INS1_25CollectiveMainloopFwdSm90ILi2EN4cute5tupleIJNS5_1CILi1EEES8_S8_EEENS6_IJNS7_ILi128EEENS7_ILi80EEENS7_ILi256EEEEEELi256ENS_10bfloat16_tEfNS_4arch4Sm90ELb0ELb0ELb1ELb1ELb1ELb0ELb0ELb1ELb1ELb1ELb0ELb0EEENS1_21CollectiveEpilogueFwdINS6_IJSA_SC_SB_EEES9_SE_SG_Li256ELb1ELb1ELb0ELb0EEENS1_36VarlenDynamicPersistentTileSchedulerILi128ELi80ELi256ELi128ELb0ELb1ELb1ELb0ELb1ELb1EEEEEEEEEvNT_6ParamsE,@"STO_CUDA_ENTRY STV_DEFAULT"
_ZN7cutlass13device_kernelIN5flash11enable_sm90INS1_16FlashAttnFwdSm90INS1_25CollectiveMainloopFwdSm90ILi2EN4cute5tupleIJNS5_1CILi1EEES8_S8_EEENS6_IJNS7_ILi128EEENS7_ILi80EEENS7_ILi256EEEEEELi256ENS_10bfloat16_tEfNS_4arch4Sm90ELb0ELb0ELb1ELb1ELb1ELb0ELb0ELb1ELb1ELb1ELb0ELb0EEENS1_21CollectiveEpilogueFwdINS6_IJSA_SC_SB_EEES9_SE_SG_Li256ELb1ELb1ELb0ELb0EEENS1_36VarlenDynamicPersistentTileSchedulerILi128ELi80ELi256ELi128ELb0ELb1ELb1ELb0ELb1ELb1EEEEEEEEEvNT_6ParamsE:
        /* <DEDUP_REMOVED lines=45> */
.L_x_176:
        /* <DEDUP_REMOVED lines=22> */
.L_x_177:
        /* <DEDUP_REMOVED lines=18> */
.L_x_178:
        /* <DEDUP_REMOVED lines=22> */
.L_x_179:
        /* <DEDUP_REMOVED lines=23> */
.L_x_180:
        /* <DEDUP_REMOVED lines=10> */
.L_x_182:
[----:B------:R-:W-:-:S08]  /*08c0*/  NOP ;  /* 0x0000000000007918 */ /* 0x000fd00000000000 */
[----:B------:R-:W1:Y:S02]  /*08d0*/  USETMAXREG.TRY_ALLOC.CTAPOOL UP0, 0xe8 ;  /* 0x000000e8000079c8 */ /* 0x000e640008000600 */
[----:B-1----:R-:W-:-:S13]  /*08e0*/  PLOP3.LUT P0, PT, PT, PT, UP0, 0x80, 0x0 ;  /* 0x000000000000781c */ /* 0x002fda0003f0f008 */
[----:B------:R-:W-:Y:S05]  /*08f0*/  @!P0 BRA `(.L_x_182) ;  /* 0xfffffffc00f08947 */ /* 0x000fea000383ffff */
[----:B------:R-:W1:Y:S08]  /*0900*/  S2UR UR5, SR_CgaCtaId ;  /* 0x00000000000579c3 */ /* 0x000e700000008800 */
[----:B------:R-:W-:Y:S06]  /*0910*/  BAR.ARV 0x8, 0x180 ;  /* 0x0206000000007b1d */ /* 0x000fec0000002000 */
[----:B------:R-:W-:-:S02]  /*0920*/  UMOV UR4, 0x400 ;  /* 0x0000040000047882 */ /* 0x000fc40000000000 */
[----:B------:R-:W-:Y:S01]  /*0930*/  BAR.SYNC.DEFER_BLOCKING 0x5, 0x180 ;  /* 0x0146000000007b1d */ /* 0x000fe20000010000 */
[----:B-1----:R-:W-:-:S09]  /*0940*/  ULEA UR4, UR5, UR4, 0x18 ;  /* 0x0000000405047291 */ /* 0x002fd2000f8ec03f */
[----:B------:R-:W1:Y:S01]  /*0950*/  LDS.128 R12, [UR4+0x388d0] ;  /* 0x0388d004ff0c7984 */ /* 0x000e620008000c00 */
[----:B------:R-:W-:Y:S01]  /*0960*/  ULDC UR4, c[0x0][0xc3c] ;  /* 0x00030f0000047ab9 */ /* 0x000fe20000000800 */
[----:B------:R-:W-:Y:S06]  /*0970*/  BAR.ARV 0x4, 0x180 ;  /* 0x0106000000007b1d */ /* 0x000fec0000002000 */
[----:B-1----:R-:W-:-:S13]  /*0980*/  ISETP.GE.AND P0, PT, R15, UR4, PT ;  /* 0x000000040f007c0c */ /* 0x002fda000bf06270 */
[----:B------:R-:W-:Y:S05]  /*0990*/  @P0 EXIT ;  /* 0x000000000000094d */ /* 0x000fea0003800000 */
[----:B0-----:R-:W2:Y:S01]  /*09a0*/  LDL R2, [R1+0x24] ;  /* 0x0000240001027983 */ /* 0x001ea20000100800 */
[----:B------:R-:W-:Y:S01]  /*09b0*/  R2UR UR5, R13 ;  /* 0x000000000d0572ca */ /* 0x000fe200000e0000 */
[----:B------:R-:W-:Y:S01]  /*09c0*/  UMOV UR38, URZ ;  /* 0x0000003f00267c82 */ /* 0x000fe20008000000 */
[----:B------:R-:W-:Y:S01]  /*09d0*/  R2UR UR6, R14 ;  /* 0x000000000e0672ca */ /* 0x000fe200000e0000 */
[----:B------:R-:W0:Y:S01]  /*09e0*/  S2R R0, SR_TID.X ;  /* 0x0000000000007919 */ /* 0x000e220000002100 */
[----:B------:R-:W-:Y:S01]  /*09f0*/  R2UR UR7, R15 ;  /* 0x000000000f0772ca */ /* 0x000fe200000e0000 */
[----:B0-----:R-:W-:-:S05]  /*0a00*/  VIADD R11, R0, 0xffffff80 ;  /* 0xffffff80000b7836 */ /* 0x001fca0000000000 */
[----:B------:R-:W-:-:S04]  /*0a10*/  SHF.R.S32.HI R0, RZ, 0x1f, R11 ;  /* 0x0000001fff007819 */ /* 0x000fc8000001140b */
[CC--:B------:R-:W-:Y:S02]  /*0a20*/  LEA.HI R4, R0.reuse, R11.reuse, RZ, 0x5 ;  /* 0x0000000b00047211 */ /* 0x0c0fe400078f28ff */
[----:B------:R-:W-:-:S03]  /*0a30*/  LEA.HI R3, R0, R11, RZ, 0x4 ;  /* 0x0000000b00037211 */ /* 0x000fc600078f20ff */
[----:B------:R-:W-:Y:S01]  /*0a40*/  IMAD.SHL.U32 R5, R4, 0x20, RZ ;  /* 0x0000002004057824 */ /* 0x000fe200078e00ff */
[----:B------:R-:W-:Y:S02]  /*0a50*/  LOP3.LUT R4, R3, 0x3fffff0, RZ, 0xc0, !PT ;  /* 0x03fffff003047812 */ /* 0x000fe400078ec0ff */
[----:B------:R-:W-:Y:S02]  /*0a60*/  SHF.R.S32.HI R6, RZ, 0x4, R3 ;  /* 0x00000004ff067819 */ /* 0x000fe40000011403 */
[----:B------:R-:W-:Y:S02]  /*0a70*/  LOP3.LUT R5, R5, 0xfffffc00, RZ, 0xc0, !PT ;  /* 0xfffffc0005057812 */ /* 0x000fe400078ec0ff */
[----:B------:R-:W-:Y:S02]  /*0a80*/  IADD3 R4, R11, -R4, RZ ;  /* 0x800000040b047210 */ /* 0x000fe40007ffe0ff */
[----:B------:R-:W-:-:S03]  /*0a90*/  LEA.HI R3, R3, R6, RZ, 0x1 ;  /* 0x0000000603037211 */ /* 0x000fc600078f08ff */
[----:B------:R-:W-:Y:S01]  /*0aa0*/  IMAD R4, R4, 0x40, R5 ;  /* 0x0000004004047824 */ /* 0x000fe200078e0205 */
[----:B------:R-:W-:Y:S02]  /*0ab0*/  LEA.HI R5, R0, R11, RZ, 0x2 ;  /* 0x0000000b00057211 */ /* 0x000fe400078f10ff */
[----:B------:R-:W-:Y:S02]  /*0ac0*/  LOP3.LUT R3, R3, 0x1ffffffe, RZ, 0xc0, !PT ;  /* 0x1ffffffe03037812 */ /* 0x000fe400078ec0ff */
[----:B------:R-:W-:-:S03]  /*0ad0*/  LOP3.LUT R5, R5, 0xfffffffc, RZ, 0xc0, !PT ;  /* 0xfffffffc05057812 */ /* 0x000fc600078ec0ff */
[----:B------:R-:W-:Y:S01]  /*0ae0*/  IMAD.IADD R3, R6, 0x1, -R3 ;  /* 0x0000000106037824 */ /* 0x000fe200078e0a03 */
[----:B------:R-:W-:Y:S01]  /*0af0*/  IADD3 R5, R11, -R5, RZ ;  /* 0x800000050b057210 */ /* 0x000fe20007ffe0ff */
[----:B------:R-:W-:Y:S02]  /*0b00*/  IMAD.MOV.U32 R6, RZ, RZ, -0x2 ;  /* 0xfffffffeff067424 */ /* 0x000fe400078e00ff */
[----:B------:R-:W-:Y:S01]  /*0b10*/  IMAD R225, R3, 0x8, R4 ;  /* 0x0000000803e17824 */ /* 0x000fe200078e0204 */
[----:B------:R-:W-:-:S04]  /*0b20*/  LEA.HI R3, R5, R5, RZ, 0x1 ;  /* 0x0000000505037211 */ /* 0x000fc800078f08ff */
[----:B------:R-:W-:-:S05]  /*0b30*/  LOP3.LUT R4, R3, 0x1ffffffe, RZ, 0xc0, !PT ;  /* 0x1ffffffe03047812 */ /* 0x000fca00078ec0ff */
[----:B------:R-:W-:Y:S01]  /*0b40*/  IMAD.IADD R5, R5, 0x1, -R4 ;  /* 0x0000000105057824 */ /* 0x000fe200078e0a04 */
[----:B--2---:R-:W-:Y:S02]  /*0b50*/  R2UR UR4, R2 ;  /* 0x00000000020472ca */ /* 0x004fe400000e0000 */
[CC--:B------:R-:W-:Y:S02]  /*0b60*/  LEA.HI R2, R0.reuse, R11.reuse, RZ, 0x7 ;  /* 0x0000000b00027211 */ /* 0x0c0fe400078f38ff */
[----:B------:R-:W-:Y:S02]  /*0b70*/  LEA.HI R0, R0, R11, RZ, 0x3 ;  /* 0x0000000b00007211 */ /* 0x000fe400078f18ff */
[----:B------:R-:W-:Y:S02]  /*0b80*/  LOP3.LUT R220, R2, 0xffffff80, RZ, 0xc0, !PT ;  /* 0xffffff8002dc7812 */ /* 0x000fe400078ec0ff */
[----:B------:R-:W-:Y:S02]  /*0b90*/  SHF.R.S32.HI R221, RZ, 0x7, R2 ;  /* 0x00000007ffdd7819 */ /* 0x000fe40000011402 */
[----:B------:R-:W-:Y:S01]  /*0ba0*/  LOP3.LUT R213, R0, 0xfffffff8, RZ, 0xc0, !PT ;  /* 0xfffffff800d57812 */ /* 0x000fe200078ec0ff */
[C---:B------:R-:W-:Y:S01]  /*0bb0*/  IMAD.IADD R220, R11.reuse, 0x1, -R220 ;  /* 0x000000010bdc7824 */ /* 0x040fe200078e0adc */
[----:B------:R-:W-:Y:S01]  /*0bc0*/  LEA.HI R2, R2, R221, RZ, 0x1 ;  /* 0x000000dd02027211 */ /* 0x000fe200078f08ff */
[----:B------:R-:W-:Y:S01]  /*0bd0*/  ULOP3.LUT UR8, UR4, 0x1, URZ, 0xfc, !UPT ;  /* 0x0000000104087892 */ /* 0x000fe2000f8efc3f */
[----:B------:R-:W-:Y:S01]  /*0be0*/  SHF.R.S32.HI R218, RZ, 0x3, R0 ;  /* 0x00000003ffda7819 */ /* 0x000fe20000011400 */
[----:B------:R-:W-:Y:S01]  /*0bf0*/  IMAD.IADD R213, R11, 0x1, -R213 ;  /* 0x000000010bd57824 */ /* 0x000fe200078e0ad5 */
[----:B------:R-:W-:Y:S01]  /*0c00*/  SHF.R.S32.HI R7, RZ, 0x1f, R220 ;  /* 0x0000001fff077819 */ /* 0x000fe200000114dc */
[----:B------:R-:W-:Y:S01]  /*0c10*/  UMOV UR4, URZ ;  /* 0x0000003f00047c82 */ /* 0x000fe20008000000 */
[----:B------:R-:W-:Y:S01]  /*0c20*/  LOP3.LUT R2, R2, 0x3fffffe, RZ, 0xc0, !PT ;  /* 0x03fffffe02027812 */ /* 0x000fe200078ec0ff */
[----:B------:R-:W-:Y:S01]  /*0c30*/  IMAD.SHL.U32 R17, R213, 0x8, RZ ;  /* 0x00000008d5117824 */ /* 0x000fe200078e00ff */
[CC--:B------:R-:W-:Y:S01]  /*0c40*/  LEA.HI R8, R7.reuse, R220.reuse, RZ, 0x2 ;  /* 0x000000dc07087211 */ /* 0x0c0fe200078f10ff */
[----:B------:R-:W-:Y:S01]  /*0c50*/  IMAD.U32 R226, RZ, RZ, UR8 ;  /* 0x00000008ffe27e24 */ /* 0x000fe2000f8e00ff */
[----:B------:R-:W-:Y:S01]  /*0c60*/  LEA.HI R7, R7, R220, RZ, 0x5 ;  /* 0x000000dc07077211 */ /* 0x000fe200078f28ff */
[----:B------:R-:W-:Y:S01]  /*0c70*/  IMAD.IADD R2, R221, 0x1, -R2 ;  /* 0x00000001dd027824 */ /* 0x000fe200078e0a02 */
[--C-:B------:R-:W-:Y:S01]  /*0c80*/  SHF.R.S32.HI R9, RZ, 0x2, R8.reuse ;  /* 0x00000002ff097819 */ /* 0x100fe20000011408 */
[C---:B------:R-:W-:Y:S01]  /*0c90*/  VIADD R23, R17.reuse, 0x40 ;  /* 0x0000004011177836 */ /* 0x040fe20000000000 */
[----:B------:R-:W-:Y:S01]  /*0ca0*/  SHF.R.S32.HI R10, RZ, 0x1f, R8 ;  /* 0x0000001fff0a7819 */ /* 0x000fe20000011408 */
[C---:B------:R-:W-:Y:S01]  /*0cb0*/  VIADD R22, R17.reuse, 0x80 ;  /* 0x0000008011167836 */ /* 0x040fe20000000000 */
[----:B------:R-:W-:Y:S01]  /*0cc0*/  SHF.R.S32.HI R7, RZ, 0x5, R7 ;  /* 0x00000005ff077819 */ /* 0x000fe20000011407 */
[----:B------:R-:W-:Y:S01]  /*0cd0*/  IMAD.U32 R219, RZ, RZ, UR4 ;  /* 0x00000004ffdb7e24 */ /* 0x000fe2000f8e00ff */
[----:B------:R-:W-:Y:S01]  /*0ce0*/  LEA.HI R10, R10, R9, RZ, 0x3 ;  /* 0x000000090a0a7211 */ /* 0x000fe200078f18ff */
[----:B------:R-:W-:Y:S01]  /*0cf0*/  IMAD.U32 R16, RZ, RZ, UR4 ;  /* 0x00000004ff107e24 */ /* 0x000fe2000f8e00ff */
[----:B------:R-:W-:-:S02]  /*0d00*/  IADD3 R212, R17, 0xc0, RZ ;  /* 0x000000c011d47810 */ /* 0x000fc40007ffe0ff */
[----:B------:R-:W-:Y:S02]  /*0d10*/  LOP3.LUT R10, R10, 0xfffffff8, RZ, 0xc0, !PT ;  /* 0xfffffff80a0a7812 */ /* 0x000fe400078ec0ff */
[----:B------:R-:W-:Y:S02]  /*0d20*/  SHF.R.S32.HI R3, RZ, 0x1f, R17 ;  /* 0x0000001fff037819 */ /* 0x000fe40000011411 */
[----:B------:R-:W-:Y:S01]  /*0d30*/  SHF.R.S32.HI R0, RZ, 0x1f, R22 ;  /* 0x0000001fff007819 */ /* 0x000fe20000011416 */
[----:B------:R-:W-:Y:S01]  /*0d40*/  IMAD.IADD R10, R9, 0x1, -R10 ;  /* 0x00000001090a7824 */ /* 0x000fe200078e0a0a */
[----:B------:R-:W-:Y:S02]  /*0d50*/  LOP3.LUT R9, R8, 0x7ffffffc, RZ, 0xc0, !PT ;  /* 0x7ffffffc08097812 */ /* 0x000fe400078ec0ff */
[----:B------:R-:W-:Y:S01]  /*0d60*/  SHF.R.S32.HI R227, RZ, 0x1f, R212 ;  /* 0x0000001fffe37819 */ /* 0x000fe200000114d4 */
[----:B------:R-:W-:Y:S02]  /*0d70*/  IMAD R7, R7, 0x10, R10 ;  /* 0x0000001007077824 */ /* 0x000fe400078e020a */
[----:B------:R-:W-:-:S03]  /*0d80*/  IMAD.IADD R9, R220, 0x1, -R9 ;  /* 0x00000001dc097824 */ /* 0x000fc600078e0a09 */
[----:B------:R-:W-:Y:S01]  /*0d90*/  LEA R222, R2, R7, 0x6 ;  /* 0x0000000702de7211 */ /* 0x000fe200078e30ff */
[----:B------:R-:W-:Y:S01]  /*0da0*/  IMAD R223, R9, R6, 0x50 ;  /* 0x0000005009df7424 */ /* 0x000fe200078e0206 */
[----:B------:R-:W-:-:S03]  /*0db0*/  SHF.R.S32.HI R2, RZ, 0x1f, R23 ;  /* 0x0000001fff027819 */ /* 0x000fc60000011417 */
[----:B------:R-:W-:-:S07]  /*0dc0*/  IMAD R224, R5, 0x8, R222 ;  /* 0x0000000805e07824 */ /* 0x000fce00078e02de */
.L_x_228:
[----:B------:R-:W-:Y:S01]  /*0dd0*/  ULDC.64 UR8, c[0x0][0xc88] ;  /* 0x0003220000087ab9 */ /* 0x000fe20000000a00 */
[----:B------:R-:W-:Y:S01]  /*0de0*/  ULDC.64 UR10, c[0x0][0xa20] ;  /* 0x00028800000a7ab9 */ /* 0x000fe20000000a00 */
[----:B------:R-:W-:-:S06]  /*0df0*/  UIMAD.WIDE UR8, UR7, 0x4, UR8 ;  /* 0x00000004070878a5 */ /* 0x000fcc000f8e0208 */
[----:B01----:R-:W-:Y:S02]  /*0e00*/  IMAD.U32 R2, RZ, RZ, UR8 ;  /* 0x00000008ff027e24 */ /* 0x003fe4000f8e00ff */
[----:B------:R-:W-:Y:S01]  /*0e10*/  IMAD.U32 R3, RZ, RZ, UR9 ;  /* 0x00000009ff037e24 */ /* 0x000fe2000f8e00ff */
[----:B------:R-:W-:-:S04]  /*0e20*/  ULDC.64 UR8, c[0x0][0xa28] ;  /* 0x00028a0000087ab9 */ /* 0x000fc80000000a00 */
[----:B--2---:R-:W2:Y:S01]  /*0e30*/  LDG.E R2, desc[UR36][R2.64] ;  /* 0x0000002402027981 */ /* 0x004ea2000c1e1900 */
[----:B------:R-:W-:Y:S02]  /*0e40*/  UISETP.NE.U32.AND UP0, UPT, UR8, URZ, UPT ;  /* 0x0000003f0800728c */ /* 0x000fe4000bf05070 */
[----:B------:R-:W-:Y:S02]  /*0e50*/  UISETP.NE.U32.AND UP1, UPT, UR10, URZ, UPT ;  /* 0x0000003f0a00728c */ /* 0x000fe4000bf25070 */
[----:B------:R-:W-:Y:S02]  /*0e60*/  UISETP.NE.AND.EX UP0, UPT, UR9, URZ, UPT, UP0 ;  /* 0x0000003f0900728c */ /* 0x000fe4000bf05300 */
[----:B------:R-:W-:-:S04]  /*0e70*/  UISETP.NE.AND.EX UP1, UPT, UR11, URZ, UPT, UP1 ;  /* 0x0000003f0b00728c */ /* 0x000fc8000bf25310 */
[----:B------:R-:W-:Y:S02]  /*0e80*/  PLOP3.LUT P0, PT, PT, PT, UP0, 0x80, 0x0 ;  /* 0x000000000000781c */ /* 0x000fe40003f0f008 */
[----:B------:R-:W-:Y:S02]  /*0e90*/  PLOP3.LUT P1, PT, PT, PT, UP1, 0x80, 0x0 ;  /* 0x000000000000781c */ /* 0x000fe40003f2f018 */
[----:B--2---:R-:W-:-:S13]  /*0ea0*/  R2UR UR4, R2 ;  /* 0x00000000020472ca */ /* 0x004fda00000e0000 */
[----:B------:R-:W-:Y:S02]  /*0eb0*/  USHF.R.S32.HI UR12, URZ, 0x1f, UR4 ;  /* 0x0000001f3f0c7899 */ /* 0x000fe40008011404 */
[----:B------:R-:W-:Y:S01]  /*0ec0*/  IMAD.U32 R215, RZ, RZ, UR4 ;  /* 0x00000004ffd77e24 */ /* 0x000fe2000f8e00ff */
[----:B------:R-:W-:Y:S02]  /*0ed0*/  @UP0 ULEA UR8, UP2, UR4, UR8, 0x2 ;  /* 0x0000000804080291 */ /* 0x000fe4000f84103f */
[----:B------:R-:W-:Y:S02]  /*0ee0*/  @UP1 ULEA UR10, UP3, UR4, UR10, 0x2 ;  /* 0x0000000a040a1291 */ /* 0x000fe4000f86103f */
[----:B------:R-:W-:Y:S01]  /*0ef0*/  @UP0 ULEA.HI.X UR9, UR4, UR9, UR12, 0x2, UP2 ;  /* 0x0000000904090291 */ /* 0x000fe200090f140c */
[----:B------:R-:W-:Y:S01]  /*0f00*/  IMAD.U32 R216, RZ, RZ, UR5 ;  /* 0x00000005ffd87e24 */ /* 0x000fe2000f8e00ff */
[----:B------:R-:W-:Y:S01]  /*0f10*/  @UP1 ULEA.HI.X UR11, UR4, UR11, UR12, 0x2, UP3 ;  /* 0x0000000b040b1291 */ /* 0x000fe200098f140c */
[----:B------:R-:W-:Y:S01]  /*0f20*/  IMAD.U32 R2, RZ, RZ, UR8 ;  /* 0x00000008ff027e24 */ /* 0x000fe2000f8e00ff */
[----:B------:R-:W-:Y:S01]  /*0f30*/  ULDC UR5, c[0x0][0x2f0] ;  /* 0x0000bc0000057ab9 */ /* 0x000fe20000000800 */
[----:B----4-:R-:W-:Y:S01]  /*0f40*/  IMAD.U32 R4, RZ, RZ, UR10 ;  /* 0x0000000aff047e24 */ /* 0x010fe2000f8e00ff */
[----:B------:R-:W-:Y:S01]  /*0f50*/  ULDC UR4, c[0x0][0x424] ;  /* 0x0001090000047ab9 */ /* 0x000fe20000000800 */
[----:B------:R-:W-:Y:S01]  /*0f60*/  IMAD.U32 R3, RZ, RZ, UR9 ;  /* 0x00000009ff037e24 */ /* 0x000fe2000f8e00ff */
[----:B------:R-:W-:Y:S01]  /*0f70*/  ULDC.64 UR8, c[0x0][0x418] ;  /* 0x0001060000087ab9 */ /* 0x000fe20000000a00 */
[----:B------:R-:W-:Y:S01]  /*0f80*/  IMAD.U32 R5, RZ, RZ, UR11 ;  /* 0x0000000bff057e24 */ /* 0x000fe2000f8e00ff */
[----:B------:R-:W-:Y:S01]  /*0f90*/  UMOV UR39, URZ ;  /* 0x0000003f00277c82 */ /* 0x000fe20008000000 */
[----:B------:R-:W-:Y:S01]  /*0fa0*/  MOV R217, UR12 ;  /* 0x0000000c00d97c02 */ /* 0x000fe20008000f00 */
[----:B------:R-:W2:Y:S04]  /*0fb0*/  @P0 LDG.E R2, desc[UR36][R2.64] ;  /* 0x0000002402020981 */ /* 0x000ea8000c1e1900 */
[----:B---3--:R-:W3:Y:S01]  /*0fc0*/  @P1 LDG.E R4, desc[UR36][R4.64] ;  /* 0x0000002404041981 */ /* 0x008ee2000c1e1900 */
[----:B------:R-:W-:Y:S01]  /*0fd0*/  UISETP.NE.U32.AND UP0, UPT, UR8, URZ, UPT ;  /* 0x0000003f0800728c */ /* 0x000fe2000bf05070 */
[----:B------:R-:W-:-:S02]  /*0fe0*/  MOV R0, RZ ;  /* 0x000000ff00007202 */ /* 0x000fc40000000f00 */
[----:B------:R-:W-:Y:S02]  /*0ff0*/  CS2R R150, SRZ ;  /* 0x0000000000967805 */ /* 0x000fe4000001ff00 */
[----:B------:R-:W-:Y:S01]  /*1000*/  CS2R R148, SRZ ;  /* 0x0000000000947805 */ /* 0x000fe2000001ff00 */
[----:B------:R-:W-:Y:S01]  /*1010*/  UISETP.NE.AND.EX UP0, UPT, UR9, URZ, UPT, UP0 ;  /* 0x0000003f0900728c */ /* 0x000fe2000bf05300 */
[----:B------:R-:W-:Y:S02]  /*1020*/  CS2R R146, SRZ ;  /* 0x0000000000927805 */ /* 0x000fe4000001ff00 */
[----:B------:R-:W-:Y:S02]  /*1030*/  CS2R R144, SRZ ;  /* 0x0000000000907805 */ /* 0x000fe4000001ff00 */
[----:B------:R-:W-:Y:S01]  /*1040*/  CS2R R142, SRZ ;  /* 0x00000000008e7805 */ /* 0x000fe2000001ff00 */
[----:B------:R-:W-:Y:S01]  /*1050*/  USEL UR4, UR4, 0x1, UP0 ;  /* 0x0000000104047887 */ /* 0x000fe20008000000 */
[----:B------:R-:W-:-:S02]  /*1060*/  CS2R R140, SRZ ;  /* 0x00000000008c7805 */ /* 0x000fc4000001ff00 */
[----:B------:R-:W-:Y:S02]  /*1070*/  CS2R R138, SRZ ;  /* 0x00000000008a7805 */ /* 0x000fe4000001ff00 */
[----:B------:R-:W-:Y:S01]  /*1080*/  CS2R R136, SRZ ;  /* 0x0000000000887805 */ /* 0x000fe2000001ff00 */
[----:B------:R-:W-:Y:S01]  /*1090*/  UIMAD UR4, UR4, UR5, URZ ;  /* 0x00000005040472a4 */ /* 0x000fe2000f8e023f */
        /* <DEDUP_REMOVED lines=19> */
[----:B------:R-:W-:Y:S01]  /*11d0*/  CS2R R96, SRZ ;  /* 0x0000000000607805 */ /* 0x000fe2000001ff00 */
[----:B------:R-:W-:Y:S01]  /*11e0*/  IMAD.MOV.U32 R166, RZ, RZ, RZ ;  /* 0x000000ffffa67224 */ /* 0x000fe200078e00ff */
        /* <DEDUP_REMOVED lines=25> */
[----:B------:R-:W-:Y:S01]  /*1380*/  CS2R R44, SRZ ;  /* 0x00000000002c7805 */ /* 0x000fe2000001ff00 */
[----:B------:R-:W-:-:S02]  /*1390*/  IMAD.MOV.U32 R41, RZ, RZ, RZ ;  /* 0x000000ffff297224 */ /* 0x000fc400078e00ff */
[----:B------:R-:W-:Y:S01]  /*13a0*/  IMAD.U32 R214, RZ, RZ, UR6 ;  /* 0x00000006ffd67e24 */ /* 0x000fe2000f8e00ff */
[----:B--2---:R-:W-:Y:S02]  /*13b0*/  @P0 R2UR UR39, R2 ;  /* 0x00000000022702ca */ /* 0x004fe400000e0000 */
[----:B------:R-:W-:Y:S02]  /*13c0*/  CS2R R2, SRZ ;  /* 0x0000000000027805 */ /* 0x000fe4000001ff00 */
[----:B------:R-:W-:Y:S02]  /*13d0*/  PLOP3.LUT P0, PT, PT, PT, PT, 0x80, 0x0 ;  /* 0x000000000000781c */ /* 0x000fe40003f0f070 */
[----:B---3--:R-:W-:Y:S01]  /*13e0*/  @P1 R2UR UR4, R4 ;  /* 0x00000000040412ca */ /* 0x008fe200000e0000 */
[----:B------:R-:W-:-:S14]  /*13f0*/  @P1 BRA `(.L_x_183) ;  /* 0x0000000000381947 */ /* 0x000fdc0003800000 */
[----:B------:R-:W-:Y:S02]  /*1400*/  ULDC.64 UR6, c[0x0][0xa08] ;  /* 0x0002820000067ab9 */ /* 0x000fe40000000a00 */
[----:B------:R-:W-:-:S04]  /*1410*/  ISETP.NE.U32.AND P1, PT, RZ, UR6, PT ;  /* 0x00000006ff007c0c */ /* 0x000fc8000bf25070 */
[----:B------:R-:W-:-:S13]  /*1420*/  ISETP.NE.AND.EX P1, PT, RZ, UR7, PT, P1 ;  /* 0x00000007ff007c0c */ /* 0x000fda000bf25310 */
[----:B------:R-:W-:Y:S05]  /*1430*/  @!P1 BRA `(.L_x_183) ;  /* 0x0000000000289947 */ /* 0x000fea0003800000 */
[----:B------:R-:W-:Y:S01]  /*1440*/  R2UR UR6, R215 ;  /* 0x00000000d70672ca */ /* 0x000fe200000e0000 */
[----:B------:R-:W-:-:S12]  /*1450*/  ULDC.64 UR4, c[0x0][0xa08] ;  /* 0x0002820000047ab9 */ /* 0x000fd80000000a00 */
[----:B------:R-:W-:-:S06]  /*1460*/  UIMAD.WIDE UR4, UR6, 0x4, UR4 ;  /* 0x00000004060478a5 */ /* 0x000fcc000f8e0204 */
[----:B------:R-:W-:Y:S02]  /*1470*/  IMAD.U32 R4, RZ, RZ, UR4 ;  /* 0x00000004ff047e24 */ /* 0x000fe4000f8e00ff */
[----:B------:R-:W-:-:S05]  /*1480*/  IMAD.U32 R5, RZ, RZ, UR5 ;  /* 0x00000005ff057e24 */ /* 0x000fca000f8e00ff */
[----:B------:R-:W2:Y:S04]  /*1490*/  LDG.E R7, desc[UR36][R4.64] ;  /* 0x0000002404077981 */ /* 0x000ea8000c1e1900 */
[----:B------:R-:W3:Y:S01]  /*14a0*/  LDG.E R6, desc[UR36][R4.64+0x4] ;  /* 0x0000042404067981 */ /* 0x000ee2000c1e1900 */
[----:B--2---:R-:W-:Y:S02]  /*14b0*/  R2UR UR4, R7 ;  /* 0x00000000070472ca */ /* 0x004fe400000e0000 */
[----:B---3--:R-:W-:-:S13]  /*14c0*/  R2UR UR5, R6 ;  /* 0x00000000060572ca */ /* 0x008fda00000e0000 */
[----:B------:R-:W-:-:S12]  /*14d0*/  UIADD3 UR4, -UR4, UR5, URZ ;  /* 0x0000000504047290 */ /* 0x000fd8000fffe13f */
.L_x_183:
[----:B------:R-:W-:Y:S01]  /*14e0*/  UIADD3 UR39, -UR39, UR4, URZ ;  /* 0x0000000427277290 */ /* 0x000fe2000fffe13f */
[----:B------:R-:W-:Y:S02]  /*14f0*/  MOV R40, RZ ;  /* 0x000000ff00287202 */ /* 0x000fe40000000f00 */
[----:B------:R-:W-:Y:S02]  /*1500*/  CS2R R162, SRZ ;  /* 0x0000000000a27805 */ /* 0x000fe4000001ff00 */
[----:B------:R-:W-:Y:S01]  /*1510*/  CS2R R34, SRZ ;  /* 0x0000000000227805 */ /* 0x000fe2000001ff00 */
[----:B------:R-:W-:Y:S01]  /*1520*/  UISETP.GE.AND UP0, UPT, UR39, 0x1, UPT ;  /* 0x000000012700788c */ /* 0x000fe2000bf06270 */
[----:B------:R-:W-:Y:S01]  /*1530*/  CS2R R36, SRZ ;  /* 0x0000000000247805 */ /* 0x000fe2000001ff00 */
[----:B------:R-:W-:Y:S01]  /*1540*/  UIADD3 UR4, UR39, 0x4f, URZ ;  /* 0x0000004f27047890 */ /* 0x000fe2000fffe03f */
[----:B------:R-:W-:Y:S02]  /*1550*/  CS2R R32, SRZ ;  /* 0x0000000000207805 */ /* 0x000fe4000001ff00 */
[----:B------:R-:W-:-:S02]  /*1560*/  CS2R R164, SRZ ;  /* 0x0000000000a47805 */ /* 0x000fc4000001ff00 */
[----:B------:R-:W-:Y:S02]  /*1570*/  CS2R R26, SRZ ;  /* 0x00000000001a7805 */ /* 0x000fe4000001ff00 */
[----:B------:R-:W-:Y:S01]  /*1580*/  PLOP3.LUT P1, PT, PT, PT, UP0, 0x80, 0x0 ;  /* 0x000000000000781c */ /* 0x000fe20003f2f008 */
[----:B------:R-:W-:Y:S01]  /*1590*/  UIMAD.WIDE UR4, UR4, 0x66666667, URZ ;  /* 0x66666667040478a5 */ /* 0x000fe2000f8e023f */
[----:B------:R-:W-:Y:S02]  /*15a0*/  CS2R R28, SRZ ;  /* 0x00000000001c7805 */ /* 0x000fe4000001ff00 */
[----:B------:R-:W-:Y:S01]  /*15b0*/  CS2R R24, SRZ ;  /* 0x0000000000187805 */ /* 0x000fe2000001ff00 */
[----:B------:R-:W-:-:S04]  /*15c0*/  USHF.R.U32.HI UR60, URZ, 0x1f, UR5 ;  /* 0x0000001f3f3c7899 */ /* 0x000fc80008011605 */
[----:B------:R-:W-:-:S04]  /*15d0*/  ULEA.HI.SX32 UR60, UR5, UR60, 0x1b ;  /* 0x0000003c053c7291 */ /* 0x000fc8000f8fda3f */
[----:B------:R-:W-:Y:S08]  /*15e0*/  @!P1 BRA `(.L_x_184) ;  /* 0x0000009c00f09947 */ /* 0x000ff00003800000 */
[----:B------:R-:W0:Y:S01]  /*15f0*/  SHFL.IDX PT, R0, R221, RZ, 0x1f ;  /* 0x00001fffdd007589 */ /* 0x000e2200000e0000 */
[----:B------:R-:W1:Y:S01]  /*1600*/  S2UR UR61, SR_CgaCtaId ;  /* 0x00000000003d79c3 */ /* 0x000e620000008800 */
[----:B------:R-:W-:Y:S01]  /*1610*/  UMOV UR40, 0x400 ;  /* 0x0000040000287882 */ /* 0x000fe20000000000 */
[----:B0-----:R-:W-:Y:S01]  /*1620*/  R2UR UR4, R0 ;  /* 0x00000000000472ca */ /* 0x001fe200000e0000 */
[----:B-1----:R-:W-:-:S04]  /*1630*/  ULEA UR40, UR61, UR40, 0x18 ;  /* 0x000000283d287291 */ /* 0x002fc8000f8ec03f */
[----:B------:R-:W-:-:S04]  /*1640*/  UIADD3 UR6, UR40, 0x14400, URZ ;  /* 0x0001440028067890 */ /* 0x000fc8000fffe03f */
[----:B------:R-:W-:-:S04]  /*1650*/  ULOP3.LUT UP0, URZ, UR6, 0x9f, URZ, 0xc0, !UPT ;  /* 0x0000009f063f7892 */ /* 0x000fc8000f80c03f */
[----:B------:R-:W-:Y:S02]  /*1660*/  ULEA.HI UR5, UR4, UR4, URZ, 0x1 ;  /* 0x0000000404057291 */ /* 0x000fe4000f8f083f */
[----:B------:R-:W-:Y:S02]  /*1670*/  PLOP3.LUT P0, PT, PT, PT, UP0, 0x80, 0x0 ;  /* 0x000000000000781c */ /* 0x000fe40003f0f008 */
[----:B------:R-:W-:-:S04]  /*1680*/  ULOP3.LUT UR5, UR5, 0x1e, URZ, 0xc0, !UPT ;  /* 0x0000001e05057892 */ /* 0x000fc8000f8ec03f */
[----:B------:R-:W-:-:S04]  /*1690*/  UIADD3 UR5, UR4, -UR5, URZ ;  /* 0x8000000504057290 */ /* 0x000fc8000fffe03f */
[----:B------:R-:W-:-:S04]  /*16a0*/  ULEA UR5, UR5, UR6, 0xd ;  /* 0x0000000605057291 */ /* 0x000fc8000f8e683f */
[----:B------:R-:W-:-:S04]  /*16b0*/  USHF.R.U32.HI UR5, URZ, 0x4, UR5 ;  /* 0x000000043f057899 */ /* 0x000fc80008011605 */
[----:B------:R-:W-:Y:S01]  /*16c0*/  ULOP3.LUT UR41, UR5, 0x3fff, URZ, 0xc0, !UPT ;  /* 0x00003fff05297892 */ /* 0x000fe2000f8ec03f */
[----:B------:R-:W-:Y:S11]  /*16d0*/  @!P0 BRA `(.L_x_185) ;  /* 0x0000000000408947 */ /* 0x000ff60003800000 */
[----:B------:R-:W-:Y:S01]  /*16e0*/  MOV R0, 0x0 ;  /* 0x0000000000007802 */ /* 0x000fe20000000f00 */
[----:B------:R-:W-:Y:S01]  /*16f0*/  ULDC.64 UR4, c[0x4][0x138] ;  /* 0x01004e0000047ab9 */ /* 0x000fe20000000a00 */
[----:B------:R-:W-:Y:S01]  /*1700*/  ULDC.64 UR6, c[0x4][0xb8] ;  /* 0x01002e0000067ab9 */ /* 0x000fe20000000a00 */
[----:B------:R-:W-:Y:S01]  /*1710*/  IMAD.U32 R4, RZ, RZ, UR4 ;  /* 0x00000004ff047e24 */ /* 0x000fe2000f8e00ff */
[----:B------:R0:W1:Y:S01]  /*1720*/  LDC.64 R2, c[0x4][R0] ;  /* 0x0100000000027b82 */ /* 0x0000620000000a00 */
[----:B------:R-:W-:Y:S01]  /*1730*/  IMAD.U32 R5, RZ, RZ, UR5 ;  /* 0x00000005ff057e24 */ /* 0x000fe2000f8e00ff */
        /* <DEDUP_REMOVED lines=10> */
.L_x_185:
[----:B------:R-:W-:Y:S02]  /*17e0*/  R2UR UR6, R219 ;  /* 0x00000000db0672ca */ /* 0x000fe400000e0000 */
[----:B------:R-:W-:-:S11]  /*17f0*/  R2UR UR5, R226 ;  /* 0x00000000e20572ca */ /* 0x000fd600000e0000 */
[----:B------:R-:W-:Y:S02]  /*1800*/  ULEA.HI UR4, UR6, UR6, URZ, 0x1 ;  /* 0x0000000606047291 */ /* 0x000fe4000f8f083f */
[----:B------:R-:W-:Y:S02]  /*1810*/  IMAD.U32 R2, RZ, RZ, UR5 ;  /* 0x00000005ff027e24 */ /* 0x000fe4000f8e00ff */
[----:B------:R-:W-:-:S03]  /*1820*/  ULOP3.LUT UR4, UR4, 0xfffffffe, URZ, 0xc0, !UPT ;  /* 0xfffffffe04047892 */ /* 0x000fc6000f8ec03f */
[----:B------:R-:W-:Y:S01]  /*1830*/  ISETP.NE.AND P0, PT, R2, 0x3, PT ;  /* 0x000000030200780c */ /* 0x000fe20003f05270 */
[----:B------:R-:W-:-:S06]  /*1840*/  UIADD3 UR4, UR6, -UR4, URZ ;  /* 0x8000000406047290 */ /* 0x000fcc000fffe03f */
[----:B------:R-:W-:-:S05]  /*1850*/  IMAD.U32 R0, RZ, RZ, UR4 ;  /* 0x00000004ff007e24 */ /* 0x000fca000f8e00ff */
[----:B------:R-:W-:-:S04]  /*1860*/  SHF.L.U32 R0, R0, 0x1f, RZ ;  /* 0x0000001f00007819 */ /* 0x000fc800000006ff */
[----:B------:R-:W0:Y:S02]  /*1870*/  SYNCS.PHASECHK.TRANS64.TRYWAIT P1, [UR40+0x38800], R0 ;  /* 0x03880000ff0075a7 */ /* 0x000e240008020168 */
[----:B0-----:R-:W-:Y:S05]  /*1880*/  @!P1 BRA `(.L_x_186) ;  /* 0x0000012000989947 */ /* 0x001fea0003800000 */
.L_x_317:
[----:B------:R-:W-:Y:S05]  /*1890*/  @!P0 BRA `(.L_x_187) ;  /* 0x0000000000048947 */ /* 0x000fea0003800000 */
[----:B------:R-:W-:Y:S01]  /*18a0*/  BPT.TRAP 0x1 ;  /* 0x000000040000795c */ /* 0x000fe20000300000 */
.L_x_187:
[----:B------:R-:W-:Y:S02]  /*18b0*/  R2UR UR4, R16 ;  /* 0x00000000100472ca */ /* 0x000fe400000e0000 */
[----:B0-----:R-:W-:-:S04]  /*18c0*/  MOV R0, UR38 ;  /* 0x0000002600007c02 */ /* 0x001fc80008000f00 */
[----:B------:R-:W-:-:S07]  /*18d0*/  LEA R0, R0, UR40, 0x3 ;  /* 0x0000002800007c11 */ /* 0x000fce000f8e18ff */
[----:B------:R-:W-:-:S05]  /*18e0*/  IMAD.U32 R3, RZ, RZ, UR4 ;  /* 0x00000004ff037e24 */ /* 0x000fca000f8e00ff */
[----:B------:R-:W-:-:S04]  /*18f0*/  SHF.L.U32 R3, R3, 0x1f, RZ ;  /* 0x0000001f03037819 */ /* 0x000fc800000006ff */
[----:B------:R0:W1:Y:S01]  /*1900*/  SYNCS.PHASECHK.TRANS64.TRYWAIT P1, [R0+URZ+0x38830], R3 ;  /* 0x03883003000075a7 */ /* 0x000062000802017f */
[----:B------:R-:W-:Y:S05]  /*1910*/  @!P0 BRA `(.L_x_188) ;  /* 0x0000000000048947 */ /* 0x000fea0003800000 */
[----:B------:R-:W-:Y:S01]  /*1920*/  BPT.TRAP 0x1 ;  /* 0x000000040000795c */ /* 0x000fe20000300000 */
.L_x_188:
[----:B------:R-:W-:Y:S01]  /*1930*/  IMAD.MOV.U32 R151, RZ, RZ, RZ ;  /* 0x000000ffff977224 */ /* 0x000fe200078e00ff */
[----:B-1----:R-:W-:Y:S06]  /*1940*/  @P1 BRA `(.L_x_189) ;  /* 0x0000000000081947 */ /* 0x002fec0003800000 */
[----:B------:R-:W1:Y:S02]  /*1950*/  SYNCS.PHASECHK.TRANS64.TRYWAIT P1, [R0+URZ+0x38830], R3 ;  /* 0x03883003000075a7 */ /* 0x000e64000802017f */
[----:B-1----:R-:W-:Y:S05]  /*1960*/  @!P1 BRA `(.L_x_190) ;  /* 0x0000012000789947 */ /* 0x002fea0003800000 */
.L_x_189:
        /* <DEDUP_REMOVED lines=499> */
[----:B------:R-:W-:Y:S01]  /*38a0*/  MOV R6, UR12 ;  /* 0x0000000c00067c02 */ /* 0x000fe20008000f00 */
        /* <DEDUP_REMOVED lines=79> */
.L_x_191:
[----:B------:R-:W-:Y:S01]  /*3da0*/  ULDC UR4, c[0x0][0x9d8] ;  /* 0x0002760000047ab9 */ /* 0x000fe20000000800 */
[----:B------:R-:W-:Y:S02]  /*3db0*/  VIADD R2, R223, UR39 ;  /* 0x00000027df027c36 */ /* 0x000fe40008000000 */
        /* <DEDUP_REMOVED lines=141> */
[----:B------:R-:W-:Y:S01]  /*4690*/  MOV R66, R151 ;  /* 0x0000009700427202 */ /* 0x000fe20000000f00 */
[----:B------:R-:W2:Y:S01]  /*46a0*/  MUFU.TANH R54, R54 ;  /* 0x0000003600367308 */ /* 0x000ea20000002400 */
[----:B0-----:R-:W-:Y:S01]  /*46b0*/  FSEL R51, R51, -INF , P3 ;  /* 0xff80000033337808 */ /* 0x001fe20001800000 */
[--C-:B------:R-:W-:Y:S01]  /*46c0*/  IMAD.MOV.U32 R118, RZ, RZ, R151.reuse ;  /* 0x000000ffff767224 */ /* 0x100fe200078e0097 */
[----:B------:R-:W-:Y:S01]  /*46d0*/  ISETP.GT.AND P3, PT, R2, 0x29, PT ;  /* 0x000000290200780c */ /* 0x000fe20003f64270 */
[----:B------:R-:W-:-:S02]  /*46e0*/  IMAD.MOV.U32 R117, RZ, RZ, R151 ;  /* 0x000000ffff757224 */ /* 0x000fc400078e0097 */
[--C-:B------:R-:W-:Y:S02]  /*46f0*/  IMAD.MOV.U32 R116, RZ, RZ, R151.reuse ;  /* 0x000000ffff747224 */ /* 0x100fe400078e0097 */
        /* <DEDUP_REMOVED lines=86> */
[----:B------:R-:W-:-:S03]  /*4c60*/  IMAD.MOV.U32 R64, RZ, RZ, R151 ;  /* 0x000000ffff407224 */ /* 0x000fc600078e0097 */
        /* <DEDUP_REMOVED lines=64> */
[----:B0-----:R-:W-:Y:S01]  /*5070*/  FADD.FTZ R21, R56, R57 ;  /* 0x0000003938157221 */ /* 0x001fe20000010000 */
[----:B------:R-:W-:-:S02]  /*5080*/  FMNMX.FTZ R3, R35, R2, !PT ;  /* 0x0000000223037209 */ /* 0x000fc40007810000 */
[----:B------:R-:W-:Y:S01]  /*5090*/  F2FP.BF16.F32.PACK_AB R208, R57, R56 ;  /* 0x0000003839d0723e */ /* 0x000fe200000010ff */
[--C-:B------:R-:W-:Y:S01]  /*50a0*/  IMAD.MOV.U32 R57, RZ, RZ, R151.reuse ;  /* 0x000000ffff397224 */ /* 0x100fe200078e0097 */
[----:B------:R-:W-:Y:S01]  /*50b0*/  FMNMX.FTZ R2, R38, R3, !PT ;  /* 0x0000000326027209 */ /* 0x000fe20007810000 */
[----:B------:R-:W-:Y:S01]  /*50c0*/  MUFU.EX2 R48, R48 ;  /* 0x0000003000307308 */ /* 0x000fe20000000800 */
[----:B------:R-:W-:Y:S02]  /*50d0*/  IMAD.MOV.U32 R56, RZ, RZ, R151 ;  /* 0x000000ffff387224 */ /* 0x000fe400078e0097 */
        /* <DEDUP_REMOVED lines=33> */
[--C-:B------:R-:W-:Y:S01]  /*52f0*/  FFMA.FTZ R50, R50, UR5, -R2.reuse ;  /* 0x0000000532327c23 */ /* 0x100fe20008010802 */
[----:B-1----:R-:W-:Y:S01]  /*5300*/  FADD.FTZ R18, R60, R21 ;  /* 0x000000153c127221 */ /* 0x002fe20000010000 */
[--C-:B------:R-:W-:Y:S01]  /*5310*/  FFMA.FTZ R51, R51, UR5, -R2.reuse ;  /* 0x0000000533337c23 */ /* 0x100fe20008010802 */
[----:B------:R-:W-:Y:S01]  /*5320*/  MUFU.EX2 R58, R58 ;  /* 0x0000003a003a7308 */ /* 0x000fe20000000800 */
[----:B------:R-:W-:Y:S01]  /*5330*/  FFMA.FTZ R54, R54, UR5, -R2 ;  /* 0x0000000536367c23 */ /* 0x000fe20008010802 */
[----:B------:R-:W-:Y:S01]  /*5340*/  FADD.FTZ R21, R61, R18 ;  /* 0x000000123d157221 */ /* 0x000fe20000010000 */
[--C-:B------:R-:W-:Y:S01]  /*5350*/  FFMA.FTZ R55, R55, UR5, -R2.reuse ;  /* 0x0000000537377c23 */ /* 0x100fe20008010802 */
[--C-:B------:R-:W-:Y:S01]  /*5360*/  FFMA.FTZ R42, R42, UR5, -R2.reuse ;  /* 0x000000052a2a7c23 */ /* 0x100fe20008010802 */
[--C-:B------:R-:W-:Y:S01]  /*5370*/  FFMA.FTZ R43, R43, UR5, -R2.reuse ;  /* 0x000000052b2b7c23 */ /* 0x100fe20008010802 */
[----:B------:R-:W-:Y:S01]  /*5380*/  FADD.FTZ R18, R48, R21 ;  /* 0x0000001530127221 */ /* 0x000fe20000010000 */
[--C-:B------:R-:W-:Y:S01]  /*5390*/  FFMA.FTZ R46, R46, UR5, -R2.reuse ;  /* 0x000000052e2e7c23 */ /* 0x100fe20008010802 */
[----:B------:R-:W1:Y:S01]  /*53a0*/  MUFU.EX2 R59, R59 ;  /* 0x0000003b003b7308 */ /* 0x000e620000000800 */
[----:B------:R-:W-:Y:S01]  /*53b0*/  FFMA.FTZ R47, R47, UR5, -R2 ;  /* 0x000000052f2f7c23 */ /* 0x000fe20008010802 */
[----:B------:R-:W-:Y:S01]  /*53c0*/  FADD.FTZ R29, R49, R18 ;  /* 0x00000012311d7221 */ /* 0x000fe20000010000 */
[--C-:B------:R-:W-:Y:S01]  /*53d0*/  FFMA.FTZ R34, R34, UR5, -R2.reuse ;  /* 0x0000000522227c23 */ /* 0x100fe20008010802 */
[--C-:B------:R-:W-:Y:S01]  /*53e0*/  FFMA.FTZ R35, R35, UR5, -R2.reuse ;  /* 0x0000000523237c23 */ /* 0x100fe20008010802 */
[--C-:B------:R-:W-:Y:S01]  /*53f0*/  FFMA.FTZ R38, R38, UR5, -R2.reuse ;  /* 0x0000000526267c23 */ /* 0x100fe20008010802 */
[----:B------:R-:W-:Y:S01]  /*5400*/  FADD.FTZ R20, R52, R29 ;  /* 0x0000001d34147221 */ /* 0x000fe20000010000 */
[--C-:B------:R-:W-:Y:S01]  /*5410*/  FFMA.FTZ R39, R39, UR5, -R2.reuse ;  /* 0x0000000527277c23 */ /* 0x100fe20008010802 */
[----:B------:R-:W2:Y:S01]  /*5420*/  MUFU.EX2 R62, R62 ;  /* 0x0000003e003e7308 */ /* 0x000ea20000000800 */
[----:B------:R-:W-:Y:S01]  /*5430*/  FFMA.FTZ R26, R26, UR5, -R2 ;  /* 0x000000051a1a7c23 */ /* 0x000fe20008010802 */
[----:B------:R-:W-:Y:S01]  /*5440*/  FADD.FTZ R29, R53, R20 ;  /* 0x00000014351d7221 */ /* 0x000fe20000010000 */
[--C-:B------:R-:W-:Y:S01]  /*5450*/  FFMA.FTZ R27, R27, UR5, -R2.reuse ;  /* 0x000000051b1b7c23 */ /* 0x100fe20008010802 */
[--C-:B------:R-:W-:Y:S01]  /*5460*/  FFMA.FTZ R30, R30, UR5, -R2.reuse ;  /* 0x000000051e1e7c23 */ /* 0x100fe20008010802 */
[----:B------:R-:W-:Y:S01]  /*5470*/  FFMA.FTZ R2, R31, UR5, -R2 ;  /* 0x000000051f027c23 */ /* 0x000fe20008010802 */
[----:B------:R-:W-:Y:S01]  /*5480*/  FADD.FTZ R20, R40, R29 ;  /* 0x0000001d28147221 */ /* 0x000fe20000010000 */
[----:B0-----:R-:W-:Y:S01]  /*5490*/  F2FP.BF16.F32.PACK_AB R196, R33, R32 ;  /* 0x0000002021c4723e */ /* 0x001fe200000010ff */
[----:B------:R-:W0:Y:S01]  /*54a0*/  MUFU.EX2 R63, R63 ;  /* 0x0000003f003f7308 */ /* 0x000e220000000800 */
[----:B-1----:R-:W-:Y:S01]  /*54b0*/  FADD.FTZ R21, R58, R59 ;  /* 0x0000003b3a157221 */ /* 0x002fe20000010000 */
[----:B------:R-:W-:Y:S01]  /*54c0*/  FADD.FTZ R29, R41, R20 ;  /* 0x00000014291d7221 */ /* 0x000fe20000010000 */
[----:B------:R-:W-:Y:S01]  /*54d0*/  F2FP.BF16.F32.PACK_AB R209, R59, R58 ;  /* 0x0000003a3bd1723e */ /* 0x000fe200000010ff */
[----:B------:R-:W-:Y:S01]  /*54e0*/  IMAD.MOV.U32 R61, RZ, RZ, R151 ;  /* 0x000000ffff3d7224 */ /* 0x000fe200078e0097 */
[-C--:B------:R-:W-:Y:S01]  /*54f0*/  MOV R60, R151.reuse ;  /* 0x00000097003c7202 */ /* 0x080fe20000000f00 */
[----:B------:R-:W-:Y:S01]  /*5500*/  FADD.FTZ R0, R44, R29 ;  /* 0x0000001d2c007221 */ /* 0x000fe20000010000 */
[----:B------:R-:W-:Y:S01]  /*5510*/  IMAD.MOV.U32 R59, RZ, RZ, R151 ;  /* 0x000000ffff3b7224 */ /* 0x000fe200078e0097 */
[----:B------:R-:W1:Y:S01]  /*5520*/  MUFU.EX2 R50, R50 ;  /* 0x0000003200327308 */ /* 0x000e620000000800 */
[----:B--2---:R-:W-:Y:S01]  /*5530*/  FADD.FTZ R18, R62, R21 ;  /* 0x000000153e127221 */ /* 0x004fe20000010000 */
[----:B------:R-:W-:Y:S01]  /*5540*/  FADD.FTZ R29, R45, R0 ;  /* 0x000000002d1d7221 */ /* 0x000fe20000010000 */
[--C-:B------:R-:W-:Y:S01]  /*5550*/  IMAD.MOV.U32 R58, RZ, RZ, R151.reuse ;  /* 0x000000ffff3a7224 */ /* 0x100fe200078e0097 */
[----:B------:R-:W-:Y:S01]  /*5560*/  MOV R48, R151 ;  /* 0x0000009700307202 */ /* 0x000fe20000000f00 */
[----:B------:R-:W-:-:S02]  /*5570*/  IMAD.MOV.U32 R53, RZ, RZ, R151 ;  /* 0x000000ffff357224 */ /* 0x000fc400078e0097 */
[--C-:B------:R-:W-:Y:S01]  /*5580*/  IMAD.MOV.U32 R52, RZ, RZ, R151.reuse ;  /* 0x000000ffff347224 */ /* 0x100fe200078e0097 */
[----:B------:R-:W2:Y:S01]  /*5590*/  MUFU.EX2 R51, R51 ;  /* 0x0000003300337308 */ /* 0x000ea20000000800 */
[C---:B0-----:R-:W-:Y:S01]  /*55a0*/  FADD.FTZ R21, R63.reuse, R18 ;  /* 0x000000123f157221 */ /* 0x041fe20000010000 */
[----:B------:R-:W-:Y:S01]  /*55b0*/  F2FP.BF16.F32.PACK_AB R211, R63, R62 ;  /* 0x0000003e3fd3723e */ /* 0x000fe200000010ff */
[--C-:B------:R-:W-:Y:S02]  /*55c0*/  IMAD.MOV.U32 R63, RZ, RZ, R151.reuse ;  /* 0x000000ffff3f7224 */ /* 0x100fe400078e0097 */
        /* <DEDUP_REMOVED lines=10> */
[--C-:B------:R-:W-:Y:S02]  /*5670*/  IMAD.MOV.U32 R51, RZ, RZ, R151.reuse ;  /* 0x000000ffff337224 */ /* 0x100fe400078e0097 */
[--C-:B------:R-:W-:Y:S02]  /*5680*/  IMAD.MOV.U32 R50, RZ, RZ, R151.reuse ;  /* 0x000000ffff327224 */ /* 0x100fe400078e0097 */
[----:B------:R-:W-:Y:S01]  /*5690*/  IMAD.MOV.U32 R40, RZ, RZ, R151 ;  /* 0x000000ffff287224 */ /* 0x000fe200078e0097 */
[----:B------:R-:W2:Y:S01]  /*56a0*/  MUFU.EX2 R42, R42 ;  /* 0x0000002a002a7308 */ /* 0x000ea20000000800 */
[----:B0-----:R-:W-:Y:S01]  /*56b0*/  FADD.FTZ R18, R54, R21 ;  /* 0x0000001536127221 */ /* 0x001fe20000010000 */
[----:B------:R-:W-:-:S06]  /*56c0*/  IMAD.MOV.U32 R31, RZ, RZ, R151 ;  /* 0x000000ffff1f7224 */ /* 0x000fcc00078e0097 */
        /* <DEDUP_REMOVED lines=22> */
[--C-:B------:R-:W-:Y:S02]  /*5830*/  IMAD.MOV.U32 R47, RZ, RZ, R151.reuse ;  /* 0x000000ffff2f7224 */ /* 0x100fe400078e0097 */
[----:B------:R-:W-:-:S03]  /*5840*/  IMAD.MOV.U32 R46, RZ, RZ, R151 ;  /* 0x000000ffff2e7224 */ /* 0x000fc600078e0097 */
[----:B------:R-:W2:Y:S01]  /*5850*/  MUFU.EX2 R35, R35 ;  /* 0x0000002300237308 */ /* 0x000ea20000000800 */
[----:B0-----:R-:W-:-:S07]  /*5860*/  FADD.FTZ R0, R34, R21 ;  /* 0x0000001522007221 */ /* 0x001fce0000010000 */
[----:B------:R-:W0:Y:S01]  /*5870*/  MUFU.EX2 R24, R24 ;  /* 0x0000001800187308 */ /* 0x000e220000000800 */
[C---:B-1----:R-:W-:Y:S01]  /*5880*/  FADD.FTZ R29, R37.reuse, R18 ;  /* 0x00000012251d7221 */ /* 0x042fe20000010000 */
[----:B------:R-:W-:Y:S01]  /*5890*/  F2FP.BF16.F32.PACK_AB R198, R37, R36 ;  /* 0x0000002425c6723e */ /* 0x000fe200000010ff */
[----:B------:R-:W-:Y:S01]  /*58a0*/  IMAD.MOV.U32 R37, RZ, RZ, R151 ;  /* 0x000000ffff257224 */ /* 0x000fe200078e0097 */
[----:B------:R-:W-:-:S04]  /*58b0*/  MOV R36, R151 ;  /* 0x0000009700247202 */ /* 0x000fc80000000f00 */
        /* <DEDUP_REMOVED lines=20> */
[----:B-1----:R-:W-:Y:S01]  /*5a00*/  FADD.FTZ R18, R28, R29 ;  /* 0x0000001d1c127221 */ /* 0x002fe20000010000 */
[C---:B------:R-:W-:Y:S01]  /*5a10*/  F2FP.BF16.F32.PACK_AB R194, R5.reuse, R28 ;  /* 0x0000001c05c2723e */ /* 0x040fe200000010ff */
[--C-:B------:R-:W-:Y:S02]  /*5a20*/  IMAD.MOV.U32 R29, RZ, RZ, R151.reuse ;  /* 0x000000ffff1d7224 */ /* 0x100fe400078e0097 */
[----:B------:R-:W-:Y:S01]  /*5a30*/  FADD.FTZ R18, R5, R18 ;  /* 0x0000001205127221 */ /* 0x000fe20000010000 */
[----:B------:R-:W-:Y:S02]  /*5a40*/  IMAD.MOV.U32 R28, RZ, RZ, R151 ;  /* 0x000000ffff1c7224 */ /* 0x000fe400078e0097 */
[----:B------:R-:W1:Y:S01]  /*5a50*/  MUFU.EX2 R30, R30 ;  /* 0x0000001e001e7308 */ /* 0x000e620000000800 */
[----:B--2---:R-:W-:-:S07]  /*5a60*/  FADD.FTZ R0, R26, R21 ;  /* 0x000000151a007221 */ /* 0x004fce0000010000 */
[----:B------:R2:W3:Y:S01]  /*5a70*/  MUFU.EX2 R195, R2 ;  /* 0x0000000200c37308 */ /* 0x0004e20000000800 */
[C---:B0-----:R-:W-:Y:S01]  /*5a80*/  FADD.FTZ R5, R27.reuse, R0 ;  /* 0x000000001b057221 */ /* 0x041fe20000010000 */
[----:B------:R-:W-:Y:S01]  /*5a90*/  F2FP.BF16.F32.PACK_AB R193, R27, R26 ;  /* 0x0000001a1bc1723e */ /* 0x000fe200000010ff */
[--C-:B------:R-:W-:Y:S02]  /*5aa0*/  IMAD.MOV.U32 R27, RZ, RZ, R151.reuse ;  /* 0x000000ffff1b7224 */ /* 0x100fe400078e0097 */
[----:B------:R-:W-:Y:S02]  /*5ab0*/  IMAD.MOV.U32 R26, RZ, RZ, R151 ;  /* 0x000000ffff1a7224 */ /* 0x000fe400078e0097 */
        /* <DEDUP_REMOVED lines=9> */
[----:B------:R-:W-:Y:S01]  /*5b50*/  CS2R R150, SRZ ;  /* 0x0000000000967805 */ /* 0x000fe2000001ff00 */
[----:B------:R-:W-:Y:S01]  /*5b60*/  IMAD.MOV.U32 R21, RZ, RZ, R4 ;  /* 0x000000ffff157224 */ /* 0x000fe200078e0004 */
[----:B------:R-:W-:Y:S01]  /*5b70*/  CS2R R146, SRZ ;  /* 0x0000000000927805 */ /* 0x000fe2000001ff00 */
[----:B------:R-:W-:Y:S01]  /*5b80*/  IMAD.MOV.U32 R2, RZ, RZ, 0x3f800000 ;  /* 0x3f800000ff027424 */ /* 0x000fe200078e00ff */
        /* <DEDUP_REMOVED lines=65> */
[----:B------:R-:W-:Y:S01]  /*5fa0*/  UMOV UR60, UR38 ;  /* 0x00000026003c7c82 */ /* 0x000fe20008000000 */
[----:B------:R-:W-:-:S05]  /*5fb0*/  ULDC UR39, c[0x0][0x9d8] ;  /* 0x0002760000277ab9 */ /* 0x000fca0000000800 */
.L_x_203:
[----:B------:R-:W-:Y:S01]  /*5fc0*/  R2UR UR5, R229 ;  /* 0x00000000e50572ca */ /* 0x000fe200000e0000 */
[----:B------:R-:W-:-:S04]  /*5fd0*/  UISETP.NE.AND UP0, UPT, UR60, 0x1, UPT ;  /* 0x000000013c00788c */ /* 0x000fc8000bf05270 */
[----:B------:R-:W-:-:S08]  /*5fe0*/  USEL UR4, URZ, 0x1, UP0 ;  /* 0x000000013f047887 */ /* 0x000fd00008000000 */
[----:B------:R-:W-:-:S06]  /*5ff0*/  ULOP3.LUT UR4, UR5, UR4, URZ, 0x3c, !UPT ;  /* 0x0000000405047292 */ /* 0x000fcc000f8e3c3f */
[----:B------:R-:W-:Y:S01]  /*6000*/  MOV R16, UR4 ;  /* 0x0000000400107c02 */ /* 0x000fe20008000f00 */
[----:B------:R-:W-:Y:S06]  /*6010*/  @!P0 BRA `(.L_x_193) ;  /* 0x0000000000048947 */ /* 0x000fec0003800000 */
[----:B------:R-:W-:Y:S01]  /*6020*/  BPT.TRAP 0x1 ;  /* 0x000000040000795c */ /* 0x000fe20000300000 */
.L_x_193:
        /* <DEDUP_REMOVED lines=14> */
.L_x_194:
[----:B-1----:R-:W-:Y:S05]  /*6110*/  @P1 BRA `(.L_x_195) ;  /* 0x0000000000081947 */ /* 0x002fea0003800000 */
[----:B------:R-:W1:Y:S02]  /*6120*/  SYNCS.PHASECHK.TRANS64.TRYWAIT P1, [UR61+0x38830], R4 ;  /* 0x03883004ff0075a7 */ /* 0x000e64000802017d */
[----:B-1----:R-:W-:Y:S05]  /*6130*/  @!P1 BRA `(.L_x_196) ;  /* 0x000000d800989947 */ /* 0x002fea0003800000 */
.L_x_195:
        /* <DEDUP_REMOVED lines=655> */
.L_x_197:
        /* <DEDUP_REMOVED lines=8> */
.L_x_198:
[----:B--2---:R-:W-:Y:S05]  /*8ab0*/  @P1 BRA `(.L_x_199) ;  /* 0x0000000000081947 */ /* 0x004fea0003800000 */
[----:B------:R-:W2:Y:S02]  /*8ac0*/  SYNCS.PHASECHK.TRANS64.TRYWAIT P1, [UR4+0x38850], R0 ;  /* 0x03885000ff0075a7 */ /* 0x000ea40008020144 */
[----:B--2---:R-:W-:Y:S05]  /*8ad0*/  @!P1 BRA `(.L_x_200) ;  /* 0x000000b000489947 */ /* 0x004fea0003800000 */
.L_x_199:
        /* <DEDUP_REMOVED lines=37> */
.L_x_201:
        /* <DEDUP_REMOVED lines=45> */
[----:B------:R-:W-:Y:S01]  /*9000*/  FMUL.FTZ R158, R158, UR39 ;  /* 0x000000279e9e7c20 */ /* 0x000fe20008410000 */
[----:B------:R-:W3:Y:S01]  /*9010*/  MUFU.TANH R190, R190 ;  /* 0x000000be00be7308 */ /* 0x000ee20000002400 */
[----:B-1----:R-:W-:Y:S01]  /*9020*/  FMNMX.FTZ R193, R187, R2, !PT ;  /* 0x00000002bbc17209 */ /* 0x002fe20007810000 */
[----:B------:R-:W-:Y:S01]  /*9030*/  FMUL.FTZ R157, R157, UR39 ;  /* 0x000000279d9d7c20 */ /* 0x000fe20008410000 */
[----:B------:R-:W-:Y:S01]  /*9040*/  FMUL.FTZ R159, R159, UR39 ;  /* 0x000000279f9f7c20 */ /* 0x000fe20008410000 */
[----:B------:R-:W-:Y:S01]  /*9050*/  ULDC UR5, c[0x0][0x988] ;  /* 0x0002620000057ab9 */ /* 0x000fe20000000800 */
[----:B------:R-:W1:Y:S01]  /*9060*/  S2UR UR6, SR_CgaCtaId ;  /* 0x00000000000679c3 */ /* 0x000e620000008800 */
[----:B------:R-:W-:-:S02]  /*9070*/  UIADD3 UR61, UR61, 0x38840, URZ ;  /* 0x000388403d3d7890 */ /* 0x000fc4000fffe03f */
        /* <DEDUP_REMOVED lines=83> */
[----:B------:R-:W-:Y:S02]  /*95b0*/  MUFU.EX2 R0, R21 ;  /* 0x0000001500007308 */ /* 0x000fe40000000800 */
[----:B------:R-:W-:Y:S01]  /*95c0*/  FMUL.FTZ R2, R20, UR5 ;  /* 0x0000000514027c20 */ /* 0x000fe20008410000 */
[----:B------:R-:W-:-:S04]  /*95d0*/  FMUL.FTZ R20, R4, UR5 ;  /* 0x0000000504147c20 */ /* 0x000fc80008410000 */
[--C-:B------:R-:W-:Y:S01]  /*95e0*/  FFMA.FTZ R192, R152, UR5, -R20.reuse ;  /* 0x0000000598c07c23 */ /* 0x100fe20008010814 */
[----:B------:R-:W-:Y:S01]  /*95f0*/  FMUL.FTZ R152, R3, UR5 ;  /* 0x0000000503987c20 */ /* 0x000fe20008410000 */
[--C-:B------:R-:W-:Y:S01]  /*9600*/  FFMA.FTZ R208, R184, UR5, -R20.reuse ;  /* 0x00000005b8d07c23 */ /* 0x100fe20008010814 */
[--C-:B------:R-:W-:Y:S01]  /*9610*/  FFMA.FTZ R204, R176, UR5, -R20.reuse ;  /* 0x00000005b0cc7c23 */ /* 0x100fe20008010814 */
[----:B------:R-:W-:Y:S01]  /*9620*/  FFMA.FTZ R185, R185, UR5, -R20 ;  /* 0x00000005b9b97c23 */ /* 0x000fe20008010814 */
[----:B------:R-:W-:Y:S01]  /*9630*/  FFMA.FTZ R209, R186, UR5, -R152 ;  /* 0x00000005bad17c23 */ /* 0x000fe20008010898 */
[----:B------:R-:W-:Y:S01]  /*9640*/  FFMA.FTZ R176, R181, UR5, -R20 ;  /* 0x00000005b5b07c23 */ /* 0x000fe20008010814 */
[----:B------:R-:W-:Y:S01]  /*9650*/  FFMA.FTZ R181, R187, UR5, -R152 ;  /* 0x00000005bbb57c23 */ /* 0x000fe20008010898 */
[----:B------:R-:W0:Y:S01]  /*9660*/  MUFU.EX2 R208, R208 ;  /* 0x000000d000d07308 */ /* 0x000e220000000800 */
[----:B------:R-:W-:Y:S01]  /*9670*/  FFMA.FTZ R210, R188, UR5, -R20 ;  /* 0x00000005bcd27c23 */ /* 0x000fe20008010814 */
[----:B------:R-:W-:Y:S01]  /*9680*/  FFMA.FTZ R211, R190, UR5, -R152 ;  /* 0x00000005bed37c23 */ /* 0x000fe20008010898 */
[--C-:B------:R-:W-:Y:S01]  /*9690*/  FFMA.FTZ R184, R189, UR5, -R20.reuse ;  /* 0x00000005bdb87c23 */ /* 0x100fe20008010814 */
[----:B------:R-:W-:Y:S01]  /*96a0*/  FFMA.FTZ R206, R180, UR5, -R20 ;  /* 0x00000005b4ce7c23 */ /* 0x000fe20008010814 */
[--C-:B------:R-:W-:Y:S01]  /*96b0*/  FFMA.FTZ R180, R191, UR5, -R152.reuse ;  /* 0x00000005bfb47c23 */ /* 0x100fe20008010898 */
[----:B------:R-:W-:Y:S01]  /*96c0*/  FFMA.FTZ R205, R178, UR5, -R152 ;  /* 0x00000005b2cd7c23 */ /* 0x000fe20008010898 */
[--C-:B------:R-:W-:Y:S01]  /*96d0*/  FFMA.FTZ R200, R168, UR5, -R20.reuse ;  /* 0x00000005a8c87c23 */ /* 0x100fe20008010814 */
[----:B------:R-:W-:Y:S01]  /*96e0*/  MUFU.EX2 R2, R2 ;  /* 0x0000000200027308 */ /* 0x000fe20000000800 */
[--C-:B------:R-:W-:Y:S01]  /*96f0*/  FFMA.FTZ R177, R177, UR5, -R20.reuse ;  /* 0x00000005b1b17c23 */ /* 0x100fe20008010814 */
[----:B------:R-:W-:Y:S01]  /*9700*/  FFMA.FTZ R168, R173, UR5, -R20 ;  /* 0x00000005ada87c23 */ /* 0x000fe20008010814 */
[----:B------:R-:W-:Y:S01]  /*9710*/  FFMA.FTZ R173, R179, UR5, -R152 ;  /* 0x00000005b3ad7c23 */ /* 0x000fe20008010898 */
[----:B------:R-:W-:Y:S01]  /*9720*/  FFMA.FTZ R194, R156, UR5, -R20 ;  /* 0x000000059cc27c23 */ /* 0x000fe20008010814 */
[----:B------:R-:W-:Y:S01]  /*9730*/  FFMA.FTZ R207, R182, UR5, -R152 ;  /* 0x00000005b6cf7c23 */ /* 0x000fe20008010898 */
[----:B------:R-:W-:Y:S01]  /*9740*/  FFMA.FTZ R202, R172, UR5, -R20 ;  /* 0x00000005acca7c23 */ /* 0x000fe20008010814 */
[----:B------:R-:W-:Y:S01]  /*9750*/  FFMA.FTZ R172, R183, UR5, -R152 ;  /* 0x00000005b7ac7c23 */ /* 0x000fe20008010898 */
[----:B------:R-:W1:Y:S01]  /*9760*/  MUFU.EX2 R209, R209 ;  /* 0x000000d100d17308 */ /* 0x000e620000000800 */
[----:B0-----:R-:W-:Y:S01]  /*9770*/  FFMA.FTZ R18, R0, R18, R208 ;  /* 0x0000001200127223 */ /* 0x001fe200000100d0 */
[----:B------:R-:W-:Y:S01]  /*9780*/  FFMA.FTZ R21, R153, UR5, -R20 ;  /* 0x0000000599157c23 */ /* 0x000fe20008010814 */
[----:B------:R-:W-:Y:S01]  /*9790*/  FFMA.FTZ R201, R170, UR5, -R152 ;  /* 0x00000005aac97c23 */ /* 0x000fe20008010898 */
[--C-:B------:R-:W-:Y:S01]  /*97a0*/  FFMA.FTZ R196, R160, UR5, -R20.reuse ;  /* 0x00000005a0c47c23 */ /* 0x100fe20008010814 */
[--C-:B------:R-:W-:Y:S01]  /*97b0*/  FFMA.FTZ R169, R169, UR5, -R20.reuse ;  /* 0x00000005a9a97c23 */ /* 0x100fe20008010814 */
[----:B------:R-:W-:Y:S01]  /*97c0*/  FFMA.FTZ R160, R165, UR5, -R20 ;  /* 0x00000005a5a07c23 */ /* 0x000fe20008010814 */
[--C-:B------:R-:W-:Y:S01]  /*97d0*/  FFMA.FTZ R165, R171, UR5, -R152.reuse ;  /* 0x00000005aba57c23 */ /* 0x100fe20008010898 */
        /* <DEDUP_REMOVED lines=8> */
[----:B------:R-:W2:Y:S01]  /*9860*/  MUFU.EX2 R181, R181 ;  /* 0x000000b500b57308 */ /* 0x000ea20000000800 */
[----:B-1----:R-:W-:Y:S01]  /*9870*/  FFMA.FTZ R156, R2, R5, R209 ;  /* 0x00000005029c7223 */ /* 0x002fe200000100d1 */
[--C-:B------:R-:W-:Y:S01]  /*9880*/  FFMA.FTZ R193, R154, UR5, -R152.reuse ;  /* 0x000000059ac17c23 */ /* 0x100fe20008010898 */
[--C-:B------:R-:W-:Y:S01]  /*9890*/  FFMA.FTZ R199, R166, UR5, -R152.reuse ;  /* 0x00000005a6c77c23 */ /* 0x100fe20008010898 */
[----:B------:R-:W-:-:S04]  /*98a0*/  FFMA.FTZ R195, R158, UR5, -R152 ;  /* 0x000000059ec37c23 */ /* 0x000fc80008010898 */
[----:B------:R-:W1:Y:S01]  /*98b0*/  MUFU.EX2 R210, R210 ;  /* 0x000000d200d27308 */ /* 0x000e620000000800 */
[----:B0-----:R-:W-:-:S07]  /*98c0*/  FADD.FTZ R5, R185, R18 ;  /* 0x00000012b9057221 */ /* 0x001fce0000010000 */
[----:B------:R-:W0:Y:S01]  /*98d0*/  MUFU.EX2 R211, R211 ;  /* 0x000000d300d37308 */ /* 0x000e220000000800 */
[----:B--2---:R-:W-:-:S07]  /*98e0*/  FADD.FTZ R156, R181, R156 ;  /* 0x0000009cb59c7221 */ /* 0x004fce0000010000 */
[----:B------:R-:W2:Y:S01]  /*98f0*/  MUFU.EX2 R184, R184 ;  /* 0x000000b800b87308 */ /* 0x000ea20000000800 */
[----:B-1----:R-:W-:-:S07]  /*9900*/  FADD.FTZ R5, R210, R5 ;  /* 0x00000005d2057221 */ /* 0x002fce0000010000 */
        /* <DEDUP_REMOVED lines=11> */
[----:B-1----:R-:W-:Y:S01]  /*99c0*/  FADD.FTZ R5, R177, R156 ;  /* 0x0000009cb1057221 */ /* 0x002fe20000010000 */
[----:B------:R-:W-:-:S06]  /*99d0*/  FFMA.FTZ R156, R167, UR5, -R152 ;  /* 0x00000005a79c7c23 */ /* 0x000fcc0008010898 */
        /* <DEDUP_REMOVED lines=9> */
[----:B--2---:R-:W-:Y:S01]  /*9a70*/  FADD.FTZ R18, R172, R153 ;  /* 0x00000099ac127221 */ /* 0x004fe20000010000 */
[--C-:B------:R-:W-:Y:S01]  /*9a80*/  FFMA.FTZ R153, R155, UR5, -R152.reuse ;  /* 0x000000059b997c23 */ /* 0x100fe20008010898 */
[----:B------:R-:W-:-:S05]  /*9a90*/  FFMA.FTZ R152, R159, UR5, -R152 ;  /* 0x000000059f987c23 */ /* 0x000fca0008010898 */
        /* <DEDUP_REMOVED lines=44> */
[----:B0-----:R-:W-:-:S03]  /*9d60*/  FADD.FTZ R18, R20, R5 ;  /* 0x0000000514127221 */ /* 0x001fc60000010000 */
[----:B--2---:R-:W-:Y:S01]  /*9d70*/  FADD.FTZ R5, R152, R155 ;  /* 0x0000009b98057221 */ /* 0x004fe20000010000 */
[----:B------:R-:W-:Y:S06]  /*9d80*/  @!P0 BRA `(.L_x_202) ;  /* 0x0000000000048947 */ /* 0x000fec0003800000 */
[----:B------:R-:W-:Y:S01]  /*9d90*/  BPT.TRAP 0x1 ;  /* 0x000000040000795c */ /* 0x000fe20000300000 */
.L_x_202:
[----:B------:R-:W0:Y:S01]  /*9da0*/  S2UR UR7, SR_CgaCtaId ;  /* 0x00000000000779c3 */ /* 0x000e220000008800 */
[----:B------:R-:W-:Y:S01]  /*9db0*/  UIADD3 UR4, UR4, 0x38860, URZ ;  /* 0x0003886004047890 */ /* 0x000fe2000fffe03f */
[----:B------:R-:W-:Y:S01]  /*9dc0*/  R2UR UR6, R228 ;  /* 0x00000000e40672ca */ /* 0x000fe200000e0000 */
[----:B------:R-:W-:Y:S01]  /*9dd0*/  UMOV UR60, UR38 ;  /* 0x00000026003c7c82 */ /* 0x000fe20008000000 */
[----:B------:R-:W-:Y:S01]  /*9de0*/  F2FP.BF16.F32.PACK_AB R192, R21, R192 ;  /* 0x000000c015c0723e */ /* 0x000fe200000010ff */
[----:B------:R-:W-:Y:S01]  /*9df0*/  IMAD.MOV.U32 R21, RZ, RZ, R4 ;  /* 0x000000ffff157224 */ /* 0x000fe200078e0004 */
        /* <DEDUP_REMOVED lines=24> */
[----:B------:R-:W-:Y:S02]  /*9f80*/  F2FP.BF16.F32.PACK_AB R193, R153, R193 ;  /* 0x000000c199c1723e */ /* 0x000fe400000010ff */
[----:B------:R-:W-:-:S02]  /*9f90*/  MOV R229, UR6 ;  /* 0x0000000600e57c02 */ /* 0x000fc40008000f00 */
[----:B------:R-:W-:Y:S01]  /*9fa0*/  F2FP.BF16.F32.PACK_AB R195, R152, R195 ;  /* 0x000000c398c3723e */ /* 0x000fe200000010ff */
[----:B------:R-:W-:Y:S06]  /*9fb0*/  @P1 BRA `(.L_x_203) ;  /* 0xffffffc000001947 */ /* 0x000fec000383ffff */
.L_x_192:
        /* <DEDUP_REMOVED lines=131> */
.L_x_204:
[----:B------:R-:W0:Y:S01]  /*a7f0*/  S2UR UR8, SR_CgaCtaId ;  /* 0x00000000000879c3 */ /* 0x000e220000008800 */
[----:B------:R-:W-:Y:S01]  /*a800*/  R2UR UR6, R16 ;  /* 0x00000000100672ca */ /* 0x000fe200000e0000 */
[----:B------:R-:W-:-:S12]  /*a810*/  UMOV UR4, 0x400 ;  /* 0x0000040000047882 */ /* 0x000fd80000000000 */
[----:B------:R-:W-:-:S05]  /*a820*/  IMAD.U32 R0, RZ, RZ, UR6 ;  /* 0x00000006ff007e24 */ /* 0x000fca000f8e00ff */
[----:B------:R-:W-:Y:S01]  /*a830*/  SHF.L.U32 R0, R0, 0x1f, RZ ;  /* 0x0000001f00007819 */ /* 0x000fe200000006ff */
[----:B0-----:R-:W-:-:S04]  /*a840*/  ULEA UR4, UR8, UR4, 0x18 ;  /* 0x0000000408047291 */ /* 0x001fc8000f8ec03f */
[----:B------:R-:W-:-:S09]  /*a850*/  ULEA UR7, UR38, UR4, 0x3 ;  /* 0x0000000426077291 */ /* 0x000fd2000f8e183f */
[----:B------:R0:W1:Y:S01]  /*a860*/  SYNCS.PHASECHK.TRANS64.TRYWAIT P1, [UR7+0x38850], R0 ;  /* 0x03885000ff0075a7 */ /* 0x0000620008020147 */
[----:B------:R-:W-:Y:S05]  /*a870*/  @!P0 BRA `(.L_x_205) ;  /* 0x0000000000048947 */ /* 0x000fea0003800000 */
[----:B------:R-:W-:Y:S01]  /*a880*/  BPT.TRAP 0x1 ;  /* 0x000000040000795c */ /* 0x000fe20000300000 */
.L_x_205:
[----:B-1----:R-:W-:Y:S05]  /*a890*/  @P1 BRA `(.L_x_206) ;  /* 0x0000000000081947 */ /* 0x002fea0003800000 */
[----:B------:R-:W1:Y:S02]  /*a8a0*/  SYNCS.PHASECHK.TRANS64.TRYWAIT P1, [UR7+0x38850], R0 ;  /* 0x03885000ff0075a7 */ /* 0x000e640008020147 */
[----:B-1----:R-:W-:Y:S05]  /*a8b0*/  @!P1 BRA `(.L_x_207) ;  /* 0x0000009000e89947 */ /* 0x002fea0003800000 */
.L_x_206:
[----:B------:R-:W-:Y:S01]  /*a8c0*/  UIADD3 UR4, UR4, 0x400, URZ ;  /* 0x0000040004047890 */ /* 0x000fe2000fffe03f */
[----:B------:R-:W-:Y:S01]  /*a8d0*/  WARPGROUP.ARRIVE ;  /* 0x00000000000079c5 */ /* 0x000fe20000000000 */
[----:B------:R-:W-:Y:S01]  /*a8e0*/  UMOV UR11, 0x40000040 ;  /* 0x40000040000b7882 */ /* 0x000fe20000000000 */
[----:B-1----:R-:W1:Y:S01]  /*a8f0*/  SHFL.BFLY PT, R7, R18, 0x2, 0x1f ;  /* 0x0c401f0012077f89 */ /* 0x002e6200000e0000 */
[----:B------:R-:W-:Y:S01]  /*a900*/  USHF.R.U32.HI UR4, URZ, 0x4, UR4 ;  /* 0x000000043f047899 */ /* 0x000fe20008011604 */
[----:B------:R-:W-:Y:S01]  /*a910*/  IMAD.MOV.U32 R6, RZ, RZ, RZ ;  /* 0x000000ffff067224 */ /* 0x000fe200078e00ff */
[----:B------:R-:W-:Y:S01]  /*a920*/  MOV R13, UR5 ;  /* 0x00000005000d7c02 */ /* 0x000fe20008000f00 */
[----:B0-----:R-:W0:Y:S01]  /*a930*/  SHFL.BFLY PT, R0, R5, 0x2, 0x1f ;  /* 0x0c401f0005007f89 */ /* 0x001e2200000e0000 */
[----:B------:R-:W-:-:S04]  /*a940*/  ULOP3.LUT UR4, UR4, 0x3fff, URZ, 0xc0, !UPT ;  /* 0x00003fff04047892 */ /* 0x000fc8000f8ec03f */
[----:B------:R-:W-:-:S04]  /*a950*/  ULOP3.LUT UR4, UR4, 0x2800000, URZ, 0xfc, !UPT ;  /* 0x0280000004047892 */ /* 0x000fc8000f8efc3f */
[----:B------:R-:W-:-:S04]  /*a960*/  UIMAD UR4, UR38, 0xa00, UR4 ;  /* 0x00000a00260478a4 */ /* 0x000fc8000f8e0204 */
[----:B------:R-:W-:-:S03]  /*a970*/  UIADD3 UR6, UR4, 0x80, URZ ;  /* 0x0000008004067890 */ /* 0x000fc6000fffe03f */
[----:B------:R-:W-:Y:S02]  /*a980*/  UMOV UR10, UR4 ;  /* 0x00000004000a7c82 */ /* 0x000fe40008000000 */
[----:B------:R-:W-:Y:S01]  /*a990*/  HGMMA.64x256x16.F32.BF16 R24, R208, gdesc[UR8].tnspB, R24, gsb0 ;  /* 0x43e00008d0187df0 */ /* 0x000fe20008001818 */
[----:B------:R-:W-:Y:S01]  /*a9a0*/  UMOV UR11, 0x40000040 ;  /* 0x40000040000b7882 */ /* 0x000fe20000000000 */
[----:B------:R-:W-:Y:S01]  /*a9b0*/  UMOV UR10, UR6 ;  /* 0x00000006000a7c82 */ /* 0x000fe20008000000 */
[----:B------:R-:W-:Y:S01]  /*a9c0*/  UIADD3 UR6, UR4, 0x100, URZ ;  /* 0x0000010004067890 */ /* 0x000fe2000fffe03f */
[----:B-1----:R-:W-:Y:S01]  /*a9d0*/  FADD.FTZ R7, R7, R18 ;  /* 0x0000001207077221 */ /* 0x002fe20000010000 */
[----:B0-----:R-:W-:Y:S01]  /*a9e0*/  FADD.FTZ R2, R0, R5 ;  /* 0x0000000500027221 */ /* 0x001fe20000010000 */
[----:B------:R-:W-:-:S03]  /*a9f0*/  IMAD.MOV.U32 R5, RZ, RZ, RZ ;  /* 0x000000ffff057224 */ /* 0x000fc600078e00ff */
[----:B------:R-:W0:Y:S04]  /*aa00*/  SHFL.BFLY PT, R0, R7, 0x1, 0x1f ;  /* 0x0c201f0007007f89 */ /* 0x000e2800000e0000 */
        /* <DEDUP_REMOVED lines=42> */
[----:B0-23--:R-:W-:Y:S05]  /*acb0*/  @!P0 BRA `(.L_x_208) ;  /* 0x0000000000048947 */ /* 0x00dfea0003800000 */
[----:B------:R-:W-:Y:S01]  /*acc0*/  BPT.TRAP 0x1 ;  /* 0x000000040000795c */ /* 0x000fe20000300000 */
.L_x_208:
[----:B------:R-:W-:Y:S01]  /*acd0*/  UIADD3 UR4, UR7, 0x38860, URZ ;  /* 0x0003886007047890 */ /* 0x000fe2000fffe03f */
[----:B------:R-:W-:Y:S01]  /*ace0*/  R2UR UR6, R219 ;  /* 0x00000000db0672ca */ /* 0x000fe200000e0000 */
[----:B------:R-:W-:Y:S01]  /*acf0*/  UIADD3 UR38, UR38, 0x1, URZ ;  /* 0x0000000126267890 */ /* 0x000fe2000fffe03f */
[----:B------:R-:W-:Y:S01]  /*ad00*/  R2UR UR5, R16 ;  /* 0x00000000100572ca */ /* 0x000fe200000e0000 */
[----:B------:R-:W-:Y:S01]  /*ad10*/  UPRMT UR4, UR8, 0x654, UR4 ;  /* 0x0000065408047896 */ /* 0x000fe20008000004 */
[-C--:B------:R-:W-:Y:S01]  /*ad20*/  FMUL.FTZ R3, R83, R5.reuse ;  /* 0x0000000553037220 */ /* 0x080fe20000410000 */
[----:B------:R-:W-:Y:S01]  /*ad30*/  UISETP.NE.AND UP0, UPT, UR38, 0x2, UPT ;  /* 0x000000022600788c */ /* 0x000fe2000bf05270 */
[-C--:B------:R-:W-:Y:S01]  /*ad40*/  FMUL.FTZ R165, R27, R5.reuse ;  /* 0x000000051ba57220 */ /* 0x080fe20000410000 */
[-C--:B------:R-:W-:Y:S01]  /*ad50*/  FMUL.FTZ R163, R35, R5.reuse ;  /* 0x0000000523a37220 */ /* 0x080fe20000410000 */
[-C--:B------:R-:W-:Y:S01]  /*ad60*/  FMUL.FTZ R161, R43, R5.reuse ;  /* 0x000000052ba17220 */ /* 0x080fe20000410000 */
[-C--:B------:R-:W-:Y:S01]  /*ad70*/  FMUL.FTZ R159, R51, R5.reuse ;  /* 0x00000005339f7220 */ /* 0x080fe20000410000 */
[-C--:B------:R-:W-:Y:S01]  /*ad80*/  FMUL.FTZ R157, R59, R5.reuse ;  /* 0x000000053b9d7220 */ /* 0x080fe20000410000 */
[-C--:B------:R-:W-:Y:S01]  /*ad90*/  FMUL.FTZ R155, R67, R5.reuse ;  /* 0x00000005439b7220 */ /* 0x080fe20000410000 */
[----:B------:R-:W-:Y:S01]  /*ada0*/  SYNCS.ARRIVE.TRANS64.RED.A1T0 RZ, [UR4], RZ ;  /* 0x000000ffffff79a7 */ /* 0x000fe20008100404 */
[----:B------:R-:W-:Y:S01]  /*adb0*/  USEL UR4, URZ, 0x1, UP0 ;  /* 0x000000013f047887 */ /* 0x000fe20008000000 */
[-C--:B------:R-:W-:Y:S01]  /*adc0*/  FMUL.FTZ R153, R75, R5.reuse ;  /* 0x000000054b997220 */ /* 0x080fe20000410000 */
[----:B------:R-:W-:Y:S01]  /*add0*/  UIADD3 UR6, UR6, 0x1, URZ ;  /* 0x0000000106067890 */ /* 0x000fe2000fffe03f */
[-C--:B------:R-:W-:Y:S01]  /*ade0*/  FMUL.FTZ R83, R87, R5.reuse ;  /* 0x0000000557537220 */ /* 0x080fe20000410000 */
[----:B------:R-:W-:Y:S01]  /*adf0*/  ULOP3.LUT UR5, UR5, UR4, URZ, 0x3c, !UPT ;  /* 0x0000000405057292 */ /* 0x000fe2000f8e3c3f */
        /* <DEDUP_REMOVED lines=114> */
[----:B------:R-:W-:Y:S01]  /*b520*/  IMAD.U32 R219, RZ, RZ, UR6 ;  /* 0x00000006ffdb7e24 */ /* 0x000fe2000f8e00ff */
[----:B------:R-:W-:Y:S01]  /*b530*/  PLOP3.LUT P0, PT, PT, PT, PT, 0x8, 0x0 ;  /* 0x000000000000781c */ /* 0x000fe20003f0e170 */
[-C--:B------:R-:W-:Y:S01]  /*b540*/  FMUL.FTZ R143, R143, R5.reuse ;  /* 0x000000058f8f7220 */ /* 0x080fe20000410000 */
[-C--:B------:R-:W-:Y:S01]  /*b550*/  FMUL.FTZ R146, R146, R5.reuse ;  /* 0x0000000592927220 */ /* 0x080fe20000410000 */
[----:B------:R-:W-:Y:S01]  /*b560*/  FMUL.FTZ R147, R147, R5 ;  /* 0x0000000593937220 */ /* 0x000fe20000410000 */
[----:B------:R-:W-:-:S02]  /*b570*/  IMAD.U32 R16, RZ, RZ, UR5 ;  /* 0x00000005ff107e24 */ /* 0x000fc4000f8e00ff */
[-C--:B------:R-:W-:Y:S01]  /*b580*/  FMUL.FTZ R150, R150, R5.reuse ;  /* 0x0000000596967220 */ /* 0x080fe20000410000 */
[----:B------:R-:W-:Y:S01]  /*b590*/  FMUL.FTZ R151, R151, R5 ;  /* 0x0000000597977220 */ /* 0x000fe20000410000 */
[----:B------:R-:W-:-:S12]  /*b5a0*/  USEL UR38, UR38, URZ, UP0 ;  /* 0x0000003f26267287 */ /* 0x000fd80008000000 */
.L_x_184:
[----:B------:R-:W0:Y:S08]  /*b5b0*/  S2UR UR4, SR_CgaCtaId ;  /* 0x00000000000479c3 */ /* 0x000e300000008800 */
[----:B------:R-:W-:Y:S06]  /*b5c0*/  BAR.SYNC.DEFER_BLOCKING 0x5, 0x180 ;  /* 0x0146000000007b1d */ /* 0x000fec0000010000 */
[----:B------:R-:W-:Y:S01]  /*b5d0*/  UMOV UR10, 0x400 ;  /* 0x00000400000a7882 */ /* 0x000fe20000000000 */
[----:B------:R-:W-:Y:S01]  /*b5e0*/  BSSY B0, `(.L_x_209) ;  /* 0x00002f4000007945 */ /* 0x000fe20003800000 */
[----:B0-----:R-:W-:-:S09]  /*b5f0*/  ULEA UR10, UR4, UR10, 0x18 ;  /* 0x0000000a040a7291 */ /* 0x001fd2000f8ec03f */
[----:B------:R-:W0:Y:S02]  /*b600*/  LDS.128 R4, [UR10+0x388d0] ;  /* 0x0388d00aff047984 */ /* 0x000e240008000c00 */
[----:B0-----:R-:W-:Y:S02]  /*b610*/  R2UR UR5, R5 ;  /* 0x00000000050572ca */ /* 0x001fe400000e0000 */
[----:B------:R-:W-:Y:S02]  /*b620*/  R2UR UR6, R6 ;  /* 0x00000000060672ca */ /* 0x000fe400000e0000 */
[----:B------:R-:W-:Y:S01]  /*b630*/  R2UR UR7, R7 ;  /* 0x00000000070772ca */ /* 0x000fe200000e0000 */
[----:B------:R-:W-:Y:S06]  /*b640*/  BAR.ARV 0x4, 0x180 ;  /* 0x0106000000007b1d */ /* 0x000fec0000002000 */
[----:B------:R-:W-:Y:S08]  /*b650*/  @P0 BRA `(.L_x_210) ;  /* 0x0000002000080947 */ /* 0x000ff00003800000 */
[----:B------:R-:W0:Y:S01]  /*b660*/  S2UR UR4, SR_SWINHI ;  /* 0x00000000000479c3 */ /* 0x000e220000002f00 */
[----:B------:R-:W-:-:S07]  /*b670*/  IMAD.MOV.U32 R94, RZ, RZ, 0x2 ;  /* 0x00000002ff5e7424 */ /* 0x000fce00078e00ff */
[----:B------:R-:W-:Y:S01]  /*b680*/  BAR.SYNC.DEFER_BLOCKING 0x1, 0x100 ;  /* 0x0044000000007b1d */ /* 0x000fe20000010000 */
[----:B------:R-:W-:Y:S02]  /*b690*/  F2FP.BF16.F32.PACK_AB R24, R25, R24 ;  /* 0x000000181918723e */ /* 0x000fe400000010ff */
[----:B------:R-:W-:Y:S02]  /*b6a0*/  F2FP.BF16.F32.PACK_AB R25, R165, R26 ;  /* 0x0000001aa519723e */ /* 0x000fe400000010ff */
[----:B------:R-:W-:Y:S01]  /*b6b0*/  F2FP.BF16.F32.PACK_AB R32, R33, R32 ;  /* 0x000000202120723e */ /* 0x000fe200000010ff */
[----:B------:R-:W-:Y:S01]  /*b6c0*/  ULDC.64 UR12, c[0x0][0xc00] ;  /* 0x00030000000c7ab9 */ /* 0x000fe20000000a00 */
[----:B------:R-:W-:Y:S01]  /*b6d0*/  F2FP.BF16.F32.PACK_AB R26, R29, R28 ;  /* 0x0000001c1d1a723e */ /* 0x000fe200000010ff */
[----:B------:R-:W-:Y:S01]  /*b6e0*/  UISETP.NE.U32.AND UP0, UPT, UR12, URZ, UPT ;  /* 0x0000003f0c00728c */ /* 0x000fe2000bf05070 */
[----:B------:R-:W-:Y:S02]  /*b6f0*/  F2FP.BF16.F32.PACK_AB R27, R164, R27 ;  /* 0x0000001ba41b723e */ /* 0x000fe400000010ff */
[----:B------:R-:W-:Y:S01]  /*b700*/  F2FP.BF16.F32.PACK_AB R33, R163, R34 ;  /* 0x00000022a321723e */ /* 0x000fe200000010ff */
[----:B------:R-:W-:Y:S01]  /*b710*/  UISETP.NE.AND.EX UP0, UPT, UR13, URZ, UPT, UP0 ;  /* 0x0000003f0d00728c */ /* 0x000fe2000bf05300 */
[----:B------:R-:W-:-:S02]  /*b720*/  F2FP.BF16.F32.PACK_AB R40, R41, R40 ;  /* 0x000000282928723e */ /* 0x000fc400000010ff */
[----:B------:R-:W-:Y:S01]  /*b730*/  F2FP.BF16.F32.PACK_AB R34, R37, R36 ;  /* 0x000000242522723e */ /* 0x000fe200000010ff */
[----:B------:R-:W-:Y:S01]  /*b740*/  ULDC.64 UR12, c[0x0][0xc00] ;  /* 0x00030000000c7ab9 */ /* 0x000fe20000000a00 */
[----:B------:R-:W-:Y:S02]  /*b750*/  F2FP.BF16.F32.PACK_AB R35, R162, R35 ;  /* 0x00000023a223723e */ /* 0x000fe400000010ff */
[----:B------:R-:W-:Y:S02]  /*b760*/  F2FP.BF16.F32.PACK_AB R41, R161, R42 ;  /* 0x0000002aa129723e */ /* 0x000fe400000010ff */
[----:B------:R-:W-:Y:S01]  /*b770*/  F2FP.BF16.F32.PACK_AB R48, R49, R48 ;  /* 0x000000303130723e */ /* 0x000fe200000010ff */
[----:B------:R-:W-:Y:S01]  /*b780*/  UMOV UR8, UR10 ;  /* 0x0000000a00087c82 */ /* 0x000fe20008000000 */
[----:B0-----:R-:W-:Y:S01]  /*b790*/  UMOV UR9, UR4 ;  /* 0x0000000400097c82 */ /* 0x001fe20008000000 */
[----:B------:R-:W-:Y:S01]  /*b7a0*/  F2FP.BF16.F32.PACK_AB R42, R45, R44 ;  /* 0x0000002c2d2a723e */ /* 0x000fe200000010ff */
[----:B------:R-:W-:Y:S01]  /*b7b0*/  IMAD.WIDE R94, R225, R94, UR8 ;  /* 0x00000008e15e7e25 */ /* 0x000fe2000f8e025e */
[----:B------:R-:W-:-:S02]  /*b7c0*/  F2FP.BF16.F32.PACK_AB R43, R160, R43 ;  /* 0x0000002ba02b723e */ /* 0x000fc400000010ff */
[----:B------:R-:W-:Y:S02]  /*b7d0*/  F2FP.BF16.F32.PACK_AB R49, R159, R50 ;  /* 0x000000329f31723e */ /* 0x000fe400000010ff */
[C---:B------:R-:W-:Y:S02]  /*b7e0*/  IADD3 R169, P1, R94.reuse, 0x20, RZ ;  /* 0x000000205ea97810 */ /* 0x040fe40007f3e0ff */
[C---:B------:R-:W-:Y:S02]  /*b7f0*/  IADD3 R171, P0, R94.reuse, 0x40, RZ ;  /* 0x000000405eab7810 */ /* 0x040fe40007f1e0ff */
[C---:B------:R-:W-:Y:S02]  /*b800*/  IADD3 R173, P4, R94.reuse, 0x60, RZ ;  /* 0x000000605ead7810 */ /* 0x040fe40007f9e0ff */
[C---:B------:R-:W-:Y:S01]  /*b810*/  IADD3 R175, P3, R94.reuse, 0x4000, RZ ;  /* 0x000040005eaf7810 */ /* 0x040fe20007f7e0ff */
[--C-:B------:R-:W-:Y:S01]  /*b820*/  IMAD.X R11, RZ, RZ, R95.reuse, P0 ;  /* 0x000000ffff0b7224 */ /* 0x100fe200000e065f */
[----:B------:R-:W-:Y:S01]  /*b830*/  LOP3.LUT R5, R94, 0x380, RZ, 0xc0, !PT ;  /* 0x000003805e057812 */ /* 0x000fe200078ec0ff */
[--C-:B------:R-:W-:Y:S01]  /*b840*/  IMAD.X R13, RZ, RZ, R95.reuse, P4 ;  /* 0x000000ffff0d7224 */ /* 0x100fe200020e065f */
[----:B------:R-:W-:Y:S01]  /*b850*/  IADD3.X R9, RZ, R95, RZ, P1, !PT ;  /* 0x0000005fff097210 */ /* 0x000fe20000ffe4ff */
[----:B------:R-:W-:Y:S01]  /*b860*/  IMAD.X R15, RZ, RZ, R95, P3 ;  /* 0x000000ffff0f7224 */ /* 0x000fe200018e065f */
[----:B------:R-:W-:-:S02]  /*b870*/  LOP3.LUT R8, R169, 0x380, RZ, 0xc0, !PT ;  /* 0x00000380a9087812 */ /* 0x000fc400078ec0ff */
[C---:B------:R-:W-:Y:S02]  /*b880*/  IADD3 R177, P6, R94.reuse, 0x4020, RZ ;  /* 0x000040205eb17810 */ /* 0x040fe40007fde0ff */
[C---:B------:R-:W-:Y:S02]  /*b890*/  IADD3 R179, P5, R94.reuse, 0x4040, RZ ;  /* 0x000040405eb37810 */ /* 0x040fe40007fbe0ff */
[C---:B------:R-:W-:Y:S01]  /*b8a0*/  IADD3 R183, P1, R94.reuse, 0x8000, RZ ;  /* 0x000080005eb77810 */ /* 0x040fe20007f3e0ff */
[--C-:B------:R-:W-:Y:S01]  /*b8b0*/  IMAD.X R19, RZ, RZ, R95.reuse, P6 ;  /* 0x000000ffff137224 */ /* 0x100fe200030e065f */
[----:B------:R-:W-:Y:S01]  /*b8c0*/  LOP3.LUT R10, R171, 0x380, RZ, 0xc0, !PT ;  /* 0x00000380ab0a7812 */ /* 0x000fe200078ec0ff */
[--C-:B------:R-:W-:Y:S01]  /*b8d0*/  IMAD.X R21, RZ, RZ, R95.reuse, P5 ;  /* 0x000000ffff157224 */ /* 0x100fe200028e065f */
[----:B------:R-:W-:Y:S01]  /*b8e0*/  IADD3 R181, P2, R94, 0x4060, RZ ;  /* 0x000040605eb57810 */ /* 0x000fe20007f5e0ff */
[----:B------:R-:W-:Y:S01]  /*b8f0*/  IMAD.X R39, RZ, RZ, R95, P1 ;  /* 0x000000ffff277224 */ /* 0x000fe200008e065f */
[----:B------:R-:W-:-:S02]  /*b900*/  LOP3.LUT R12, R173, 0x380, RZ, 0xc0, !PT ;  /* 0x00000380ad0c7812 */ /* 0x000fc400078ec0ff */
[----:B------:R-:W-:Y:S02]  /*b910*/  LOP3.LUT R14, R175, 0x380, RZ, 0xc0, !PT ;  /* 0x00000380af0e7812 */ /* 0x000fe400078ec0ff */
[----:B------:R-:W-:Y:S02]  /*b920*/  SHF.R.U64 R5, R5, 0x3, RZ ;  /* 0x0000000305057819 */ /* 0x000fe400000012ff */
[----:B------:R-:W-:Y:S02]  /*b930*/  SHF.R.U64 R8, R8, 0x3, RZ ;  /* 0x0000000308087819 */ /* 0x000fe400000012ff */
[----:B------:R-:W-:Y:S02]  /*b940*/  IADD3 R46, P0, R94, 0x8020, RZ ;  /* 0x000080205e2e7810 */ /* 0x000fe40007f1e0ff */
[----:B------:R-:W-:Y:S02]  /*b950*/  SHF.R.U64 R10, R10, 0x3, RZ ;  /* 0x000000030a0a7819 */ /* 0x000fe400000012ff */
[----:B------:R-:W-:Y:S01]  /*b960*/  LOP3.LUT R18, R177, 0x380, RZ, 0xc0, !PT ;  /* 0x00000380b1127812 */ /* 0x000fe200078ec0ff */
[----:B------:R-:W-:Y:S01]  /*b970*/  IMAD.X R47, RZ, RZ, R95, P0 ;  /* 0x000000ffff2f7224 */ /* 0x000fe200000e065f */
[----:B------:R-:W-:-:S02]  /*b980*/  IADD3 R54, P4, R94, 0x8040, RZ ;  /* 0x000080405e367810 */ /* 0x000fc40007f9e0ff */
[----:B------:R-:W-:Y:S02]  /*b990*/  IADD3.X R31, RZ, R95, RZ, P2, !PT ;  /* 0x0000005fff1f7210 */ /* 0x000fe400017fe4ff */
[----:B------:R-:W-:Y:S01]  /*b9a0*/  SHF.R.U64 R12, R12, 0x3, RZ ;  /* 0x000000030c0c7819 */ /* 0x000fe200000012ff */
[--C-:B------:R-:W-:Y:S01]  /*b9b0*/  IMAD.X R55, RZ, RZ, R95.reuse, P4 ;  /* 0x000000ffff377224 */ /* 0x100fe200020e065f */
[----:B------:R-:W-:Y:S02]  /*b9c0*/  LOP3.LUT R20, R179, 0x380, RZ, 0xc0, !PT ;  /* 0x00000380b3147812 */ /* 0x000fe400078ec0ff */
[C---:B------:R-:W-:Y:S02]  /*b9d0*/  IADD3 R62, P3, R94.reuse, 0x8060, RZ ;  /* 0x000080605e3e7810 */ /* 0x040fe40007f7e0ff */
[C---:B------:R-:W-:Y:S02]  /*b9e0*/  IADD3 R70, P6, R94.reuse, 0xc000, RZ ;  /* 0x0000c0005e467810 */ /* 0x040fe40007fde0ff */
[C---:B------:R-:W-:Y:S01]  /*b9f0*/  IADD3 R4, P5, R94.reuse, 0xc020, RZ ;  /* 0x0000c0205e047810 */ /* 0x040fe20007fbe0ff */
[--C-:B------:R-:W-:Y:S01]  /*ba00*/  IMAD.X R63, RZ, RZ, R95.reuse, P3 ;  /* 0x000000ffff3f7224 */ /* 0x100fe200018e065f */
[C---:B------:R-:W-:Y:S01]  /*ba10*/  IADD3 R167, P2, R94.reuse, 0xc040, RZ ;  /* 0x0000c0405ea77810 */ /* 0x040fe20007f5e0ff */
[----:B------:R-:W-:Y:S01]  /*ba20*/  IMAD.X R71, RZ, RZ, R95, P6 ;  /* 0x000000ffff477224 */ /* 0x000fe200030e065f */
[----:B------:R-:W-:-:S02]  /*ba30*/  IADD3 R6, P1, R94, 0xc060, RZ ;  /* 0x0000c0605e067810 */ /* 0x000fc40007f3e0ff */
[----:B------:R-:W-:Y:S02]  /*ba40*/  SHF.R.U64 R14, R14, 0x3, RZ ;  /* 0x000000030e0e7819 */ /* 0x000fe400000012ff */
[----:B------:R-:W-:Y:S01]  /*ba50*/  LOP3.LUT R30, R181, 0x380, RZ, 0xc0, !PT ;  /* 0x00000380b51e7812 */ /* 0x000fe200078ec0ff */
[--C-:B------:R-:W-:Y:S01]  /*ba60*/  IMAD.X R7, RZ, RZ, R95.reuse, P1 ;  /* 0x000000ffff077224 */ /* 0x100fe200008e065f */
[----:B------:R-:W-:Y:S01]  /*ba70*/  LOP3.LUT R94, R5, R94, RZ, 0x3c, !PT ;  /* 0x0000005e055e7212 */ /* 0x000fe200078e3cff */
[----:B------:R-:W-:Y:S01]  /*ba80*/  IMAD.X R5, RZ, RZ, R95, P2 ;  /* 0x000000ffff057224 */ /* 0x000fe200010e065f */
[----:B------:R-:W-:Y:S02]  /*ba90*/  LOP3.LUT R8, R8, R169, RZ, 0x3c, !PT ;  /* 0x000000a908087212 */ /* 0x000fe400078e3cff */
[----:B------:R-:W-:Y:S02]  /*baa0*/  LOP3.LUT R38, R183, 0x380, RZ, 0xc0, !PT ;  /* 0x00000380b7267812 */ /* 0x000fe400078ec0ff */
[----:B------:R-:W-:-:S02]  /*bab0*/  LOP3.LUT R10, R10, R171, RZ, 0x3c, !PT ;  /* 0x000000ab0a0a7212 */ /* 0x000fc400078e3cff */
[----:B------:R-:W-:Y:S02]  /*bac0*/  SHF.R.U64 R18, R18, 0x3, RZ ;  /* 0x0000000312127819 */ /* 0x000fe400000012ff */
[----:B------:R-:W-:Y:S02]  /*bad0*/  LOP3.LUT R169, R46, 0x380, RZ, 0xc0, !PT ;  /* 0x000003802ea97812 */ /* 0x000fe400078ec0ff */
[----:B------:R-:W-:Y:S02]  /*bae0*/  LOP3.LUT R12, R12, R173, RZ, 0x3c, !PT ;  /* 0x000000ad0c0c7212 */ /* 0x000fe400078e3cff */
[----:B------:R-:W-:Y:S02]  /*baf0*/  SHF.R.U64 R20, R20, 0x3, RZ ;  /* 0x0000000314147819 */ /* 0x000fe400000012ff */
[----:B------:R-:W-:Y:S02]  /*bb00*/  LOP3.LUT R171, R54, 0x380, RZ, 0xc0, !PT ;  /* 0x0000038036ab7812 */ /* 0x000fe400078ec0ff */
[----:B------:R-:W-:-:S02]  /*bb10*/  LOP3.LUT R14, R14, R175, RZ, 0x3c, !PT ;  /* 0x000000af0e0e7212 */ /* 0x000fc400078e3cff */
[----:B------:R-:W-:Y:S02]  /*bb20*/  SHF.R.U64 R30, R30, 0x3, RZ ;  /* 0x000000031e1e7819 */ /* 0x000fe400000012ff */
[----:B------:R-:W-:Y:S02]  /*bb30*/  LOP3.LUT R173, R62, 0x380, RZ, 0xc0, !PT ;  /* 0x000003803ead7812 */ /* 0x000fe400078ec0ff */
[----:B------:R-:W-:Y:S02]  /*bb40*/  SHF.R.U64 R38, R38, 0x3, RZ ;  /* 0x0000000326267819 */ /* 0x000fe400000012ff */
[----:B------:R-:W-:Y:S02]  /*bb50*/  LOP3.LUT R175, R70, 0x380, RZ, 0xc0, !PT ;  /* 0x0000038046af7812 */ /* 0x000fe400078ec0ff */
[----:B------:R-:W-:Y:S02]  /*bb60*/  MOV R94, R94 ;  /* 0x0000005e005e7202 */ /* 0x000fe40000000f00 */
[----:B------:R-:W-:-:S02]  /*bb70*/  IADD3.X R79, RZ, R95, RZ, P5, !PT ;  /* 0x0000005fff4f7210 */ /* 0x000fc40002ffe4ff */
[----:B------:R-:W-:Y:S01]  /*bb80*/  LOP3.LUT R18, R18, R177, RZ, 0x3c, !PT ;  /* 0x000000b112127212 */ /* 0x000fe200078e3cff */
[----:B------:R-:W-:Y:S01]  /*bb90*/  STSM.16.M88.4 [R94], R24 ;  /* 0x000000185e007844 */ /* 0x000fe20000000200 */
[----:B------:R-:W-:Y:S02]  /*bba0*/  SHF.R.U64 R169, R169, 0x3, RZ ;  /* 0x00000003a9a97819 */ /* 0x000fe400000012ff */
[----:B------:R-:W-:Y:S02]  /*bbb0*/  LOP3.LUT R78, R4, 0x380, RZ, 0xc0, !PT ;  /* 0x00000380044e7812 */ /* 0x000fe400078ec0ff */
[----:B------:R-:W-:Y:S02]  /*bbc0*/  MOV R9, R8 ;  /* 0x0000000800097202 */ /* 0x000fe40000000f00 */
[----:B------:R-:W-:Y:S02]  /*bbd0*/  LOP3.LUT R20, R20, R179, RZ, 0x3c, !PT ;  /* 0x000000b314147212 */ /* 0x000fe400078e3cff */
[----:B------:R-:W-:Y:S01]  /*bbe0*/  SHF.R.U64 R171, R171, 0x3, RZ ;  /* 0x00000003abab7819 */ /* 0x000fe200000012ff */
[----:B------:R-:W-:Y:S01]  /*bbf0*/  STSM.16.M88.4 [R9], R32 ;  /* 0x0000002009007844 */ /* 0x000fe20000000200 */
[----:B------:R-:W-:-:S02]  /*bc00*/  LOP3.LUT R95, R167, 0x380, RZ, 0xc0, !PT ;  /* 0x00000380a75f7812 */ /* 0x000fc400078ec0ff */
[----:B------:R-:W-:Y:S02]  /*bc10*/  MOV R10, R10 ;  /* 0x0000000a000a7202 */ /* 0x000fe40000000f00 */
[----:B------:R-:W-:Y:S02]  /*bc20*/  F2FP.BF16.F32.PACK_AB R56, R57, R56 ;  /* 0x000000383938723e */ /* 0x000fe400000010ff */
[----:B------:R-:W-:Y:S01]  /*bc30*/  LOP3.LUT R30, R30, R181, RZ, 0x3c, !PT ;  /* 0x000000b51e1e7212 */ /* 0x000fe200078e3cff */
[----:B------:R0:W-:Y:S01]  /*bc40*/  STSM.16.M88.4 [R10], R40 ;  /* 0x000000280a007844 */ /* 0x0001e20000000200 */
[----:B------:R-:W-:Y:S02]  /*bc50*/  SHF.R.U64 R173, R173, 0x3, RZ ;  /* 0x00000003adad7819 */ /* 0x000fe400000012ff */
[----:B------:R-:W-:Y:S02]  /*bc60*/  LOP3.LUT R165, R6, 0x380, RZ, 0xc0, !PT ;  /* 0x0000038006a57812 */ /* 0x000fe400078ec0ff */
[----:B------:R-:W-:-:S02]  /*bc70*/  MOV R12, R12 ;  /* 0x0000000c000c7202 */ /* 0x000fc40000000f00 */
[----:B------:R-:W-:Y:S02]  /*bc80*/  F2FP.BF16.F32.PACK_AB R50, R53, R52 ;  /* 0x000000343532723e */ /* 0x000fe400000010ff */
[----:B------:R-:W-:Y:S02]  /*bc90*/  F2FP.BF16.F32.PACK_AB R51, R158, R51 ;  /* 0x000000339e33723e */ /* 0x000fe400000010ff */
[----:B------:R-:W-:Y:S02]  /*bca0*/  F2FP.BF16.F32.PACK_AB R57, R157, R58 ;  /* 0x0000003a9d39723e */ /* 0x000fe400000010ff */
[----:B------:R-:W-:Y:S01]  /*bcb0*/  F2FP.BF16.F32.PACK_AB R64, R65, R64 ;  /* 0x000000404140723e */ /* 0x000fe200000010ff */
[----:B------:R1:W-:Y:S01]  /*bcc0*/  STSM.16.M88.4 [R12], R48 ;  /* 0x000000300c007844 */ /* 0x0003e20000000200 */
[----:B------:R-:W-:Y:S02]  /*bcd0*/  LOP3.LUT R38, R38, R183, RZ, 0x3c, !PT ;  /* 0x000000b726267212 */ /* 0x000fe400078e3cff */
[----:B------:R-:W-:-:S02]  /*bce0*/  SHF.R.U64 R175, R175, 0x3, RZ ;  /* 0x00000003afaf7819 */ /* 0x000fc400000012ff */
[----:B------:R-:W-:Y:S02]  /*bcf0*/  MOV R14, R14 ;  /* 0x0000000e000e7202 */ /* 0x000fe40000000f00 */
[----:B------:R-:W-:Y:S02]  /*bd00*/  F2FP.BF16.F32.PACK_AB R58, R61, R60 ;  /* 0x0000003c3d3a723e */ /* 0x000fe400000010ff */
[----:B------:R-:W-:Y:S02]  /*bd10*/  F2FP.BF16.F32.PACK_AB R59, R156, R59 ;  /* 0x0000003b9c3b723e */ /* 0x000fe400000010ff */
[----:B------:R-:W-:Y:S02]  /*bd20*/  F2FP.BF16.F32.PACK_AB R65, R155, R66 ;  /* 0x000000429b41723e */ /* 0x000fe400000010ff */
[----:B------:R-:W-:Y:S01]  /*bd30*/  F2FP.BF16.F32.PACK_AB R72, R73, R72 ;  /* 0x000000484948723e */ /* 0x000fe200000010ff */
[----:B------:R1:W-:Y:S01]  /*bd40*/  STSM.16.M88.4 [R14], R56 ;  /* 0x000000380e007844 */ /* 0x0003e20000000200 */
[----:B------:R-:W-:-:S02]  /*bd50*/  LOP3.LUT R46, R169, R46, RZ, 0x3c, !PT ;  /* 0x0000002ea92e7212 */ /* 0x000fc400078e3cff */
[----:B------:R-:W-:Y:S02]  /*bd60*/  SHF.R.U64 R29, R78, 0x3, RZ ;  /* 0x000000034e1d7819 */ /* 0x000fe400000012ff */
        /* <DEDUP_REMOVED lines=14> */
[----:B------:R-:W-:-:S02]  /*be50*/  F2FP.BF16.F32.PACK_AB R81, R3, R82 ;  /* 0x000000520351723e */ /* 0x000fc400000010ff */
[----:B------:R-:W-:Y:S02]  /*be60*/  F2FP.BF16.F32.PACK_AB R87, R166, R87 ;  /* 0x00000057a657723e */ /* 0x000fe400000010ff */
[----:B------:R-:W-:Y:S02]  /*be70*/  F2FP.BF16.F32.PACK_AB R104, R105, R104 ;  /* 0x000000686968723e */ /* 0x000fe400000010ff */
[----:B------:R-:W-:Y:S02]  /*be80*/  F2FP.BF16.F32.PACK_AB R112, R113, R112 ;  /* 0x000000707170723e */ /* 0x000fe400000010ff */
[----:B------:R-:W-:Y:S02]  /*be90*/  F2FP.BF16.F32.PACK_AB R120, R121, R120 ;  /* 0x000000787978723e */ /* 0x000fe400000010ff */
[----:B------:R-:W-:Y:S02]  /*bea0*/  F2FP.BF16.F32.PACK_AB R128, R129, R128 ;  /* 0x000000808180723e */ /* 0x000fe400000010ff */
[----:B------:R-:W-:-:S02]  /*beb0*/  F2FP.BF16.F32.PACK_AB R136, R137, R136 ;  /* 0x000000888988723e */ /* 0x000fc400000010ff */
[----:B------:R-:W-:Y:S02]  /*bec0*/  F2FP.BF16.F32.PACK_AB R144, R145, R144 ;  /* 0x000000909190723e */ /* 0x000fe400000010ff */
[----:B------:R-:W-:Y:S02]  /*bed0*/  R2UR UR11, R215 ;  /* 0x00000000d70b72ca */ /* 0x000fe400000e0000 */
[----:B------:R-:W-:Y:S01]  /*bee0*/  R2UR UR14, R217 ;  /* 0x00000000d90e72ca */ /* 0x000fe200000e0000 */
[----:B------:R-:W-:Y:S01]  /*bef0*/  UMOV UR4, URZ ;  /* 0x0000003f00047c82 */ /* 0x000fe20008000000 */
[----:B------:R-:W-:Y:S01]  /*bf00*/  LOP3.LUT R62, R173, R62, RZ, 0x3c, !PT ;  /* 0x0000003ead3e7212 */ /* 0x000fe200078e3cff */
[----:B------:R-:W2:Y:S01]  /*bf10*/  LDC R76, c[0x0][0xbe8] ;  /* 0x0002fa00ff4c7b82 */ /* 0x000ea20000000800 */
[----:B------:R-:W-:Y:S02]  /*bf20*/  SHF.R.U64 R95, R165, 0x3, RZ ;  /* 0x00000003a55f7819 */ /* 0x000fe400000012ff */
[----:B------:R-:W-:-:S02]  /*bf30*/  MOV R30, R30 ;  /* 0x0000001e001e7202 */ /* 0x000fc40000000f00 */
[----:B------:R-:W-:Y:S02]  /*bf40*/  F2FP.BF16.F32.PACK_AB R82, R85, R84 ;  /* 0x000000545552723e */ /* 0x000fe400000010ff */
[----:B------:R-:W-:Y:S01]  /*bf50*/  LOP3.LUT R70, R175, R70, RZ, 0x3c, !PT ;  /* 0x00000046af467212 */ /* 0x000fe200078e3cff */
[----:B------:R-:W-:Y:S01]  /*bf60*/  UIMAD.WIDE UR12, UR11, 0x4, UR12 ;  /* 0x000000040b0c78a5 */ /* 0x000fe2000f8e020c */
[----:B------:R-:W-:Y:S01]  /*bf70*/  MOV R38, R38 ;  /* 0x0000002600267202 */ /* 0x000fe20000000f00 */
[----:B------:R1:W-:Y:S01]  /*bf80*/  STSM.16.M88.4 [R30], R80 ;  /* 0x000000501e007844 */ /* 0x0003e20000000200 */
[----:B------:R-:W-:Y:S02]  /*bf90*/  F2FP.BF16.F32.PACK_AB R84, R89, R88 ;  /* 0x000000585954723e */ /* 0x000fe400000010ff */
[----:B------:R-:W-:Y:S02]  /*bfa0*/  F2FP.BF16.F32.PACK_AB R85, R91, R90 ;  /* 0x0000005a5b55723e */ /* 0x000fe400000010ff */
[----:B------:R-:W-:-:S02]  /*bfb0*/  F2FP.BF16.F32.PACK_AB R86, R93, R92 ;  /* 0x0000005c5d56723e */ /* 0x000fc400000010ff */
[----:B------:R-:W-:Y:S02]  /*bfc0*/  F2FP.BF16.F32.PACK_AB R97, R99, R98 ;  /* 0x000000626361723e */ /* 0x000fe400000010ff */
[----:B------:R-:W-:Y:S01]  /*bfd0*/  LOP3.LUT R78, R29, R4, RZ, 0x3c, !PT ;  /* 0x000000041d4e7212 */ /* 0x000fe200078e3cff */
[----:B------:R1:W-:Y:S01]  /*bfe0*/  STSM.16.M88.4 [R38], R84 ;  /* 0x0000005426007844 */ /* 0x0003e20000000200 */
[----:B------:R-:W-:Y:S02]  /*bff0*/  MOV R46, R46 ;  /* 0x0000002e002e7202 */ /* 0x000fe40000000f00 */
[----:B------:R-:W-:Y:S02]  /*c000*/  F2FP.BF16.F32.PACK_AB R98, R101, R100 ;  /* 0x000000646562723e */ /* 0x000fe400000010ff */
[----:B------:R-:W-:Y:S02]  /*c010*/  F2FP.BF16.F32.PACK_AB R99, R103, R102 ;  /* 0x000000666763723e */ /* 0x000fe400000010ff */
[----:B------:R-:W-:-:S02]  /*c020*/  F2FP.BF16.F32.PACK_AB R105, R107, R106 ;  /* 0x0000006a6b69723e */ /* 0x000fc400000010ff */
[----:B------:R-:W-:Y:S01]  /*c030*/  LOP3.LUT R4, R28, R167, RZ, 0x3c, !PT ;  /* 0x000000a71c047212 */ /* 0x000fe200078e3cff */
[----:B------:R1:W-:Y:S01]  /*c040*/  STSM.16.M88.4 [R46], R96 ;  /* 0x000000602e007844 */ /* 0x0003e20000000200 */
[----:B------:R-:W-:Y:S02]  /*c050*/  MOV R54, R54 ;  /* 0x0000003600367202 */ /* 0x000fe40000000f00 */
[----:B------:R-:W-:Y:S02]  /*c060*/  F2FP.BF16.F32.PACK_AB R106, R109, R108 ;  /* 0x0000006c6d6a723e */ /* 0x000fe400000010ff */
[----:B------:R-:W-:Y:S02]  /*c070*/  F2FP.BF16.F32.PACK_AB R107, R111, R110 ;  /* 0x0000006e6f6b723e */ /* 0x000fe400000010ff */
[----:B------:R-:W-:Y:S02]  /*c080*/  F2FP.BF16.F32.PACK_AB R113, R115, R114 ;  /* 0x000000727371723e */ /* 0x000fe400000010ff */
[----:B------:R-:W-:Y:S01]  /*c090*/  LOP3.LUT R6, R95, R6, RZ, 0x3c, !PT ;  /* 0x000000065f067212 */ /* 0x000fe200078e3cff */
[----:B------:R1:W-:Y:S01]  /*c0a0*/  STSM.16.M88.4 [R54], R104 ;  /* 0x0000006836007844 */ /* 0x0003e20000000200 */
[----:B------:R-:W-:-:S02]  /*c0b0*/  MOV R62, R62 ;  /* 0x0000003e003e7202 */ /* 0x000fc40000000f00 */
[----:B------:R-:W-:Y:S02]  /*c0c0*/  F2FP.BF16.F32.PACK_AB R114, R117, R116 ;  /* 0x000000747572723e */ /* 0x000fe400000010ff */
[----:B------:R-:W-:Y:S02]  /*c0d0*/  F2FP.BF16.F32.PACK_AB R115, R119, R118 ;  /* 0x000000767773723e */ /* 0x000fe400000010ff */
[----:B------:R-:W-:Y:S02]  /*c0e0*/  F2FP.BF16.F32.PACK_AB R121, R123, R122 ;  /* 0x0000007a7b79723e */ /* 0x000fe400000010ff */
[----:B------:R-:W-:Y:S01]  /*c0f0*/  MOV R70, R70 ;  /* 0x0000004600467202 */ /* 0x000fe20000000f00 */
[----:B------:R1:W-:Y:S01]  /*c100*/  STSM.16.M88.4 [R62], R112 ;  /* 0x000000703e007844 */ /* 0x0003e20000000200 */
[----:B------:R-:W-:Y:S02]  /*c110*/  F2FP.BF16.F32.PACK_AB R122, R125, R124 ;  /* 0x0000007c7d7a723e */ /* 0x000fe400000010ff */
[----:B------:R-:W-:-:S02]  /*c120*/  F2FP.BF16.F32.PACK_AB R123, R127, R126 ;  /* 0x0000007e7f7b723e */ /* 0x000fc400000010ff */
[----:B------:R-:W-:Y:S02]  /*c130*/  F2FP.BF16.F32.PACK_AB R129, R131, R130 ;  /* 0x000000828381723e */ /* 0x000fe400000010ff */
[----:B------:R-:W-:Y:S01]  /*c140*/  MOV R78, R78 ;  /* 0x0000004e004e7202 */ /* 0x000fe20000000f00 */
[----:B------:R1:W-:Y:S01]  /*c150*/  STSM.16.M88.4 [R70], R120 ;  /* 0x0000007846007844 */ /* 0x0003e20000000200 */
[----:B------:R-:W-:Y:S02]  /*c160*/  F2FP.BF16.F32.PACK_AB R130, R133, R132 ;  /* 0x000000848582723e */ /* 0x000fe400000010ff */
[----:B------:R-:W-:Y:S02]  /*c170*/  F2FP.BF16.F32.PACK_AB R131, R135, R134 ;  /* 0x000000868783723e */ /* 0x000fe400000010ff */
[----:B------:R-:W-:Y:S02]  /*c180*/  F2FP.BF16.F32.PACK_AB R137, R139, R138 ;  /* 0x0000008a8b89723e */ /* 0x000fe400000010ff */
[----:B------:R-:W-:Y:S01]  /*c190*/  MOV R8, R4 ;  /* 0x0000000400087202 */ /* 0x000fe20000000f00 */
[----:B------:R1:W-:Y:S01]  /*c1a0*/  STSM.16.M88.4 [R78], R128 ;  /* 0x000000804e007844 */ /* 0x0003e20000000200 */
[----:B------:R-:W-:Y:S01]  /*c1b0*/  F2FP.BF16.F32.PACK_AB R138, R141, R140 ;  /* 0x0000008c8d8a723e */ /* 0x000fe200000010ff */
[----:B------:R-:W-:Y:S01]  /*c1c0*/  IMAD.U32 R4, RZ, RZ, UR12 ;  /* 0x0000000cff047e24 */ /* 0x000fe2000f8e00ff */
[----:B------:R-:W-:Y:S01]  /*c1d0*/  F2FP.BF16.F32.PACK_AB R139, R143, R142 ;  /* 0x0000008e8f8b723e */ /* 0x000fe200000010ff */
[----:B------:R-:W-:Y:S01]  /*c1e0*/  IMAD.U32 R5, RZ, RZ, UR13 ;  /* 0x0000000dff057e24 */ /* 0x000fe2000f8e00ff */
[----:B------:R-:W-:Y:S01]  /*c1f0*/  F2FP.BF16.F32.PACK_AB R145, R147, R146 ;  /* 0x000000929391723e */ /* 0x000fe200000010ff */
[----:B------:R-:W-:Y:S01]  /*c200*/  ULDC.64 UR12, c[0x0][0xc08] ;  /* 0x00030200000c7ab9 */ /* 0x000fe20000000a00 */
[----:B------:R-:W-:Y:S01]  /*c210*/  MOV R6, R6 ;  /* 0x0000000600067202 */ /* 0x000fe20000000f00 */
[----:B------:R1:W-:Y:S01]  /*c220*/  STSM.16.M88.4 [R8], R136 ;  /* 0x0000008808007844 */ /* 0x0003e20000000200 */
[----:B------:R-:W-:-:S02]  /*c230*/  F2FP.BF16.F32.PACK_AB R146, R149, R148 ;  /* 0x000000949592723e */ /* 0x000fc400000010ff */
[----:B------:R-:W-:Y:S02]  /*c240*/  F2FP.BF16.F32.PACK_AB R147, R151, R150 ;  /* 0x000000969793723e */ /* 0x000fe400000010ff */
[----:B------:R-:W-:-:S03]  /*c250*/  PLOP3.LUT P0, PT, PT, PT, UP0, 0x80, 0x0 ;  /* 0x000000000000781c */ /* 0x000fc60003f0f008 */
[----:B------:R1:W-:Y:S01]  /*c260*/  STSM.16.M88.4 [R6], R144 ;  /* 0x0000009006007844 */ /* 0x0003e20000000200 */
[----:B------:R-:W-:Y:S09]  /*c270*/  BAR.SYNC.DEFER_BLOCKING 0x1, 0x100 ;  /* 0x0044000000007b1d */ /* 0x000ff20000010000 */
[----:B------:R-:W3:Y:S01]  /*c280*/  @P0 LDG.E R3, desc[UR36][R4.64] ;  /* 0x0000002404030981 */ /* 0x000ee2000c1e1900 */
[----:B------:R-:W-:Y:S01]  /*c290*/  UISETP.NE.U32.AND UP1, UPT, UR12, URZ, UPT ;  /* 0x0000003f0c00728c */ /* 0x000fe2000bf25070 */
[----:B--2---:R-:W-:-:S03]  /*c2a0*/  ISETP.NE.AND P1, PT, R76, 0x1, PT ;  /* 0x000000014c00780c */ /* 0x004fc60003f25270 */
[----:B------:R-:W-:-:S06]  /*c2b0*/  UISETP.NE.AND.EX UP1, UPT, UR13, URZ, UPT, UP1 ;  /* 0x0000003f0d00728c */ /* 0x000fcc000bf25310 */
[----:B------:R-:W-:-:S04]  /*c2c0*/  PLOP3.LUT P2, PT, PT, PT, UP1, 0x80, 0x0 ;  /* 0x000000000000781c */ /* 0x000fc80003f4f018 */
[----:B------:R-:W2:Y:S01]  /*c2d0*/  @P1 LDC R7, c[0x0][0xbec] ;  /* 0x0002fb00ff071b82 */ /* 0x000ea20000000800 */
[----:B------:R-:W-:-:S04]  /*c2e0*/  @UP1 ULEA UR12, UP2, UR11, UR12, 0x2 ;  /* 0x0000000c0b0c1291 */ /* 0x000fc8000f84103f */
[----:B------:R-:W-:Y:S02]  /*c2f0*/  @UP1 ULEA.HI.X UR13, UR11, UR13, UR14, 0x2, UP2 ;  /* 0x0000000d0b0d1291 */ /* 0x000fe400090f140e */
[----:B0-----:R-:W-:Y:S01]  /*c300*/  MOV R10, UR12 ;  /* 0x0000000c000a7c02 */ /* 0x001fe20008000f00 */
[----:B------:R-:W-:Y:S01]  /*c310*/  ULDC UR11, c[0x0][0xa88] ;  /* 0x0002a200000b7ab9 */ /* 0x000fe20000000800 */
[----:B------:R-:W0:Y:S02]  /*c320*/  @P1 LDC R9, c[0x0][0xbf0] ;  /* 0x0002fc00ff091b82 */ /* 0x000e240000000800 */
[----:B------:R-:W-:Y:S01]  /*c330*/  IMAD.U32 R11, RZ, RZ, UR13 ;  /* 0x0000000dff0b7e24 */ /* 0x000fe2000f8e00ff */
[----:B---3--:R-:W-:Y:S01]  /*c340*/  @P0 R2UR UR4, R3 ;  /* 0x00000000030402ca */ /* 0x008fe200000e0000 */
[----:B------:R-:W-:-:S06]  /*c350*/  IMAD.U32 R3, RZ, RZ, UR11 ;  /* 0x0000000bff037e24 */ /* 0x000fcc000f8e00ff */
[----:B------:R1:W5:Y:S01]  /*c360*/  @P2 LDG.E R3, desc[UR36][R10.64] ;  /* 0x000000240a032981 */ /* 0x000362000c1e1900 */
[----:B0-2---:R-:W-:Y:S07]  /*c370*/  @P2 BRA `(.L_x_211) ;  /* 0x0000000000102947 */ /* 0x005fee0003800000 */
[----:B------:R-:W-:Y:S05]  /*c380*/  @!P0 BRA `(.L_x_211) ;  /* 0x00000000000c8947 */ /* 0x000fea0003800000 */
[----:B-1----:R-:W2:Y:S04]  /*c390*/  LDG.E R6, desc[UR36][R4.64] ;  /* 0x0000002404067981 */ /* 0x002ea8000c1e1900 */
[----:B-----5:R-:W2:Y:S02]  /*c3a0*/  LDG.E R3, desc[UR36][R4.64+0x4] ;  /* 0x0000042404037981 */ /* 0x020ea4000c1e1900 */
[----:B--2---:R-:W-:-:S07]  /*c3b0*/  IMAD.IADD R3, R3, 0x1, -R6 ;  /* 0x0000000103037824 */ /* 0x004fce00078e0a06 */
.L_x_211:
[----:B------:R-:W-:Y:S01]  /*c3c0*/  R2UR UR22, R214 ;  /* 0x00000000d61672ca */ /* 0x000fe200000e0000 */
[----:B------:R-:W-:Y:S01]  /*c3d0*/  ULDC.64 UR16, c[0x0][0xb90] ;  /* 0x0002e40000107ab9 */ /* 0x000fe20000000a00 */
[----:B------:R-:W-:Y:S01]  /*c3e0*/  R2UR UR21, R216 ;  /* 0x00000000d81572ca */ /* 0x000fe200000e0000 */
[----:B------:R-:W-:Y:S01]  /*c3f0*/  USHF.R.S32.HI UR13, URZ, 0x1f, UR4 ;  /* 0x0000001f3f0d7899 */ /* 0x000fe20008011404 */
[----:B------:R-:W-:Y:S01]  /*c400*/  R2UR UR20, R217 ;  /* 0x00000000d91472ca */ /* 0x000fe200000e0000 */
[----:B------:R-:W-:Y:S01]  /*c410*/  UMOV UR12, UR4 ;  /* 0x00000004000c7c82 */ /* 0x000fe20008000000 */
[----:B------:R-:W-:Y:S01]  /*c420*/  R2UR UR19, R215 ;  /* 0x00000000d71372ca */ /* 0x000fe200000e0000 */
[----:B-----5:R-:W-:-:S06]  /*c430*/  IMAD R79, R3, R76, RZ ;  /* 0x0000004c034f7224 */ /* 0x020fcc00078e02ff */
[----:B------:R-:W-:Y:S02]  /*c440*/  USHF.R.S32.HI UR18, URZ, 0x1f, UR22 ;  /* 0x0000001f3f127899 */ /* 0x000fe40008011416 */
[----:B------:R-:W-:Y:S01]  /*c450*/  IMAD.U32 R5, RZ, RZ, UR21 ;  /* 0x00000015ff057e24 */ /* 0x000fe2000f8e00ff */
[----:B------:R-:W-:Y:S02]  /*c460*/  UIMAD.WIDE.U32 UR14, UR22, UR16, UR12 ;  /* 0x00000010160e72a5 */ /* 0x000fe4000f8e000c */
[----:B------:R-:W-:Y:S01]  /*c470*/  UIMAD UR11, UR18, UR16, URZ ;  /* 0x00000010120b72a4 */ /* 0x000fe2000f8e023f */
[----:B-1----:R-:W-:Y:S01]  /*c480*/  IMAD R8, R5, 0x80, R224 ;  /* 0x0000008005087824 */ /* 0x002fe200078e02e0 */
[----:B------:R-:W-:Y:S01]  /*c490*/  USEL UR20, UR20, URZ, !UP0 ;  /* 0x0000003f14147287 */ /* 0x000fe2000c000000 */
[----:B------:R-:W-:Y:S01]  /*c4a0*/  IMAD.MOV.U32 R5, RZ, RZ, 0x2 ;  /* 0x00000002ff057424 */ /* 0x000fe200078e00ff */
[----:B------:R-:W-:Y:S01]  /*c4b0*/  UIMAD UR11, UR22, UR17, UR11 ;  /* 0x00000011160b72a4 */ /* 0x000fe2000f8e020b */
[----:B------:R-:W-:Y:S01]  /*c4c0*/  @P1 IMAD.HI.U32 R4, R8, R7, RZ ;  /* 0x0000000708041227 */ /* 0x000fe200078e00ff */
[----:B------:R-:W-:Y:S01]  /*c4d0*/  USEL UR19, UR19, URZ, !UP0 ;  /* 0x0000003f13137287 */ /* 0x000fe2000c000000 */
[----:B------:R-:W-:-:S02]  /*c4e0*/  ULDC.64 UR16, c[0x0][0xb98] ;  /* 0x0002e60000107ab9 */ /* 0x000fc40000000a00 */
[----:B------:R-:W-:Y:S01]  /*c4f0*/  IMAD.MOV.U32 R6, RZ, RZ, R8 ;  /* 0x000000ffff067224 */ /* 0x000fe200078e0008 */
[----:B------:R-:W-:Y:S01]  /*c500*/  UIADD3 UR15, UR15, UR11, URZ ;  /* 0x0000000b0f0f7290 */ /* 0x000fe2000fffe03f */
[----:B------:R-:W-:Y:S01]  /*c510*/  @P1 SHF.R.U32.HI R6, RZ, R9, R4 ;  /* 0x00000009ff061219 */ /* 0x000fe20000011604 */
[----:B------:R-:W-:Y:S01]  /*c520*/  UIMAD UR11, UR20, UR16, URZ ;  /* 0x00000010140b72a4 */ /* 0x000fe2000f8e023f */
[----:B------:R-:W-:Y:S01]  /*c530*/  LEA R4, R218, R17, 0x6 ;  /* 0x00000011da047211 */ /* 0x000fe200078e30ff */
[----:B------:R-:W-:Y:S01]  /*c540*/  UIMAD.WIDE.U32 UR14, UR19, UR16, UR14 ;  /* 0x00000010130e72a5 */ /* 0x000fe2000f8e000e */
[--C-:B------:R-:W-:Y:S01]  /*c550*/  SHF.R.S32.HI R7, RZ, 0x1f, R6.reuse ;  /* 0x0000001fff077819 */ /* 0x100fe20000011406 */
[----:B------:R-:W-:Y:S01]  /*c560*/  UIMAD UR11, UR19, UR17, UR11 ;  /* 0x00000011130b72a4 */ /* 0x000fe2000f8e020b */
[----:B------:R-:W-:Y:S02]  /*c570*/  IMAD.MOV R9, RZ, RZ, -R6 ;  /* 0x000000ffff097224 */ /* 0x000fe400078e0a06 */
[----:B------:R-:W-:Y:S01]  /*c580*/  IMAD.WIDE R4, R4, R5, UR8 ;  /* 0x0000000804047e25 */ /* 0x000fe2000f8e0205 */
[----:B------:R-:W-:Y:S01]  /*c590*/  IADD3 R6, P0, R6, UR14, RZ ;  /* 0x0000000e06067c10 */ /* 0x000fe2000ff1e0ff */
[----:B------:R-:W-:-:S02]  /*c5a0*/  ULDC.64 UR8, c[0x0][0xb88] ;  /* 0x0002e20000087ab9 */ /* 0x000fc40000000a00 */
[----:B------:R-:W-:Y:S01]  /*c5b0*/  IMAD R9, R76, R9, R8 ;  /* 0x000000094c097224 */ /* 0x000fe200078e0208 */
[C---:B------:R-:W-:Y:S01]  /*c5c0*/  IADD3 R11, P5, R4.reuse, 0x1000, RZ ;  /* 0x00001000040b7810 */ /* 0x040fe20007fbe0ff */
[----:B------:R-:W-:Y:S01]  /*c5d0*/  IMAD.U32 R8, RZ, RZ, UR11 ;  /* 0x0000000bff087e24 */ /* 0x000fe2000f8e00ff */
[C---:B------:R-:W-:Y:S02]  /*c5e0*/  IADD3 R29, P3, R4.reuse, 0x4000, RZ ;  /* 0x00004000041d7810 */ /* 0x040fe40007f7e0ff */
[----:B------:R-:W-:Y:S02]  /*c5f0*/  LOP3.LUT R10, R11, 0x380, RZ, 0xc0, !PT ;  /* 0x000003800b0a7812 */ /* 0x000fe400078ec0ff */
[----:B------:R-:W-:Y:S01]  /*c600*/  IADD3.X R7, R7, UR15, R8, P0, !PT ;  /* 0x0000000f07077c10 */ /* 0x000fe200087fe408 */
[----:B------:R-:W-:Y:S01]  /*c610*/  ULDC.64 UR14, c[0x0][0xaa0] ;  /* 0x0002a800000e7ab9 */ /* 0x000fe20000000a00 */
[----:B------:R-:W-:Y:S02]  /*c620*/  SHF.R.S32.HI R8, RZ, 0x1f, R9 ;  /* 0x0000001fff087819 */ /* 0x000fe40000011409 */
[----:B------:R-:W-:Y:S01]  /*c630*/  IADD3 R25, P0, R4, 0x3000, RZ ;  /* 0x0000300004197810 */ /* 0x000fe20007f1e0ff */
[----:B------:R-:W-:Y:S01]  /*c640*/  IMAD.WIDE.U32 R6, R9, UR8, R6 ;  /* 0x0000000809067c25 */ /* 0x000fe2000f8e0006 */
[----:B------:R-:W-:-:S02]  /*c650*/  SHF.R.U64 R10, R10, 0x3, RZ ;  /* 0x000000030a0a7819 */ /* 0x000fc400000012ff */
[----:B------:R-:W-:Y:S01]  /*c660*/  LOP3.LUT R24, R25, 0x380, RZ, 0xc0, !PT ;  /* 0x0000038019187812 */ /* 0x000fe200078ec0ff */
[----:B------:R-:W-:Y:S01]  /*c670*/  IMAD R14, R8, UR8, RZ ;  /* 0x00000008080e7c24 */ /* 0x000fe2000f8e02ff */
[----:B------:R-:W-:Y:S02]  /*c680*/  IADD3 R33, P2, R4, 0x5000, RZ ;  /* 0x0000500004217810 */ /* 0x000fe40007f5e0ff */
[----:B------:R-:W-:Y:S02]  /*c690*/  LOP3.LUT R28, R29, 0x380, RZ, 0xc0, !PT ;  /* 0x000003801d1c7812 */ /* 0x000fe400078ec0ff */
[----:B------:R-:W-:Y:S01]  /*c6a0*/  LOP3.LUT R8, R10, R11, RZ, 0x3c, !PT ;  /* 0x0000000b0a087212 */ /* 0x000fe200078e3cff */
[----:B------:R-:W-:Y:S01]  /*c6b0*/  IMAD R11, R9, UR9, R14 ;  /* 0x00000009090b7c24 */ /* 0x000fe2000f8e020e */
[----:B------:R-:W-:Y:S01]  /*c6c0*/  SHF.R.U64 R24, R24, 0x3, RZ ;  /* 0x0000000318187819 */ /* 0x000fe200000012ff */
[----:B------:R-:W-:Y:S01]  /*c6d0*/  ULDC.64 UR8, c[0x0][0xb50] ;  /* 0x0002d40000087ab9 */ /* 0x000fe20000000a00 */
[----:B------:R-:W-:Y:S01]  /*c6e0*/  LOP3.LUT R32, R33, 0x380, RZ, 0xc0, !PT ;  /* 0x0000038021207812 */ /* 0x000fe200078ec0ff */
[----:B------:R-:W-:Y:S01]  /*c6f0*/  IMAD.IADD R7, R7, 0x1, R11 ;  /* 0x0000000107077824 */ /* 0x000fe200078e020b */
[----:B------:R-:W-:Y:S01]  /*c700*/  SHF.R.U64 R28, R28, 0x3, RZ ;  /* 0x000000031c1c7819 */ /* 0x000fe200000012ff */
[----:B------:R-:W-:Y:S01]  /*c710*/  IMAD.X R9, RZ, RZ, R5, P5 ;  /* 0x000000ffff097224 */ /* 0x000fe200028e0605 */
[----:B------:R-:W-:-:S02]  /*c720*/  LEA R11, P6, R6, UR8, 0x2 ;  /* 0x00000008060b7c11 */ /* 0x000fc4000f8c10ff */
[----:B------:R-:W-:Y:S01]  /*c730*/  LOP3.LUT R24, R24, R25, RZ, 0x3c, !PT ;  /* 0x0000001918187212 */ /* 0x000fe200078e3cff */
[--C-:B------:R-:W-:Y:S01]  /*c740*/  IMAD.X R25, RZ, RZ, R5.reuse, P0 ;  /* 0x000000ffff197224 */ /* 0x100fe200000e0605 */
[----:B------:R-:W-:Y:S01]  /*c750*/  SHF.R.U64 R32, R32, 0x3, RZ ;  /* 0x0000000320207819 */ /* 0x000fe200000012ff */
[----:B------:R-:W-:Y:S01]  /*c760*/  SHFL.IDX PT, R18, R11, RZ, 0x1c1f ;  /* 0x001c1fff0b127589 */ /* 0x000fe200000e0000 */
[----:B------:R-:W-:Y:S01]  /*c770*/  LOP3.LUT R28, R28, R29, RZ, 0x3c, !PT ;  /* 0x0000001d1c1c7212 */ /* 0x000fe200078e3cff */
[----:B------:R-:W-:Y:S01]  /*c780*/  IMAD.X R29, RZ, RZ, R5, P3 ;  /* 0x000000ffff1d7224 */ /* 0x000fe200018e0605 */
[C---:B------:R-:W-:Y:S01]  /*c790*/  IADD3 R57, P0, R4.reuse, 0x9000, RZ ;  /* 0x0000900004397810 */ /* 0x040fe20007f1e0ff */
[----:B------:R-:W-:Y:S01]  /*c7a0*/  SHFL.IDX PT, R20, R11, 0x1, 0x1c1f ;  /* 0x003c1f000b147f89 */ /* 0x000fe200000e0000 */
[----:B------:R-:W-:Y:S02]  /*c7b0*/  IADD3 R45, P3, R4, 0xa000, RZ ;  /* 0x0000a000042d7810 */ /* 0x000fe40007f7e0ff */
[----:B------:R-:W-:Y:S01]  /*c7c0*/  LEA.HI.X R14, R6, UR9, R7, 0x2, P6 ;  /* 0x00000009060e7c11 */ /* 0x000fe2000b0f1407 */
[----:B------:R-:W-:Y:S01]  /*c7d0*/  IMAD.U32 R7, RZ, RZ, UR21 ;  /* 0x00000015ff077e24 */ /* 0x000fe2000f8e00ff */
[----:B------:R-:W-:Y:S01]  /*c7e0*/  LOP3.LUT R32, R32, R33, RZ, 0x3c, !PT ;  /* 0x0000002120207212 */ /* 0x000fe200078e3cff */
[----:B------:R-:W-:Y:S01]  /*c7f0*/  IMAD.X R33, RZ, RZ, R5, P2 ;  /* 0x000000ffff217224 */ /* 0x000fe200010e0605 */
[----:B------:R-:W-:Y:S01]  /*c800*/  LOP3.LUT R56, R57, 0x380, RZ, 0xc0, !PT ;  /* 0x0000038039387812 */ /* 0x000fe200078ec0ff */
[----:B------:R-:W0:Y:S01]  /*c810*/  SHFL.IDX PT, R19, R14, RZ, 0x1c1f ;  /* 0x001c1fff0e137589 */ /* 0x000e2200000e0000 */
[----:B------:R-:W-:Y:S01]  /*c820*/  IADD3 R49, P2, R4, 0xb000, RZ ;  /* 0x0000b00004317810 */ /* 0x000fe20007f5e0ff */
[----:B------:R-:W-:Y:S01]  /*c830*/  IMAD R26, R7, 0x80, R222 ;  /* 0x00000080071a7824 */ /* 0x000fe200078e02de */
[----:B------:R-:W-:Y:S01]  /*c840*/  LOP3.LUT R44, R45, 0x380, RZ, 0xc0, !PT ;  /* 0x000003802d2c7812 */ /* 0x000fe200078ec0ff */
[----:B------:R-:W1:Y:S01]  /*c850*/  SHFL.IDX PT, R21, R14, 0x1, 0x1c1f ;  /* 0x003c1f000e157f89 */ /* 0x000e6200000e0000 */
[----:B------:R-:W-:Y:S01]  /*c860*/  SHF.R.U64 R56, R56, 0x3, RZ ;  /* 0x0000000338387819 */ /* 0x000fe200000012ff */
[----:B------:R-:W-:Y:S01]  /*c870*/  VIADD R6, R26, 0x8 ;  /* 0x000000081a067836 */ /* 0x000fe20000000000 */
[----:B------:R-:W-:-:S02]  /*c880*/  LOP3.LUT R48, R49, 0x380, RZ, 0xc0, !PT ;  /* 0x0000038031307812 */ /* 0x000fc400078ec0ff */
[----:B------:R-:W-:Y:S02]  /*c890*/  SHF.R.U64 R44, R44, 0x3, RZ ;  /* 0x000000032c2c7819 */ /* 0x000fe400000012ff */
[----:B------:R-:W-:Y:S01]  /*c8a0*/  LOP3.LUT R56, R56, R57, RZ, 0x3c, !PT ;  /* 0x0000003938387212 */ /* 0x000fe200078e3cff */
[--C-:B------:R-:W-:Y:S01]  /*c8b0*/  IMAD.X R57, RZ, RZ, R5.reuse, P0 ;  /* 0x000000ffff397224 */ /* 0x100fe200000e0605 */
[----:B------:R-:W-:Y:S02]  /*c8c0*/  SHF.R.U64 R48, R48, 0x3, RZ ;  /* 0x0000000330307819 */ /* 0x000fe400000012ff */
[----:B------:R-:W-:Y:S01]  /*c8d0*/  LOP3.LUT R44, R44, R45, RZ, 0x3c, !PT ;  /* 0x0000002d2c2c7212 */ /* 0x000fe200078e3cff */
[----:B------:R-:W-:Y:S01]  /*c8e0*/  IMAD.X R45, RZ, RZ, R5, P3 ;  /* 0x000000ffff2d7224 */ /* 0x000fe200018e0605 */
[----:B------:R-:W-:Y:S02]  /*c8f0*/  LOP3.LUT P0, RZ, R220, 0x3, RZ, 0xc0, !PT ;  /* 0x00000003dcff7812 */ /* 0x000fe4000780c0ff */
[----:B------:R-:W-:-:S02]  /*c900*/  IADD3 R10, P3, R4, 0xf000, RZ ;  /* 0x0000f000040a7810 */ /* 0x000fc40007f7e0ff */
[----:B------:R-:W-:Y:S02]  /*c910*/  LOP3.LUT R48, R48, R49, RZ, 0x3c, !PT ;  /* 0x0000003130307212 */ /* 0x000fe400078e3cff */
[----:B------:R-:W-:Y:S02]  /*c920*/  IADD3.X R49, RZ, R5, RZ, P2, !PT ;  /* 0x00000005ff317210 */ /* 0x000fe400017fe4ff */
[----:B------:R-:W-:Y:S01]  /*c930*/  IADD3 R13, P4, R4, 0x2000, RZ ;  /* 0x00002000040d7810 */ /* 0x000fe20007f9e0ff */
[----:B------:R-:W-:Y:S01]  /*c940*/  UIMAD UR11, UR13, UR14, URZ ;  /* 0x0000000e0d0b72a4 */ /* 0x000fe2000f8e023f */
[-C--:B------:R-:W-:Y:S02]  /*c950*/  ISETP.GE.OR P2, PT, R26, R79.reuse, P0 ;  /* 0x0000004f1a00720c */ /* 0x080fe40000746670 */
[----:B------:R-:W-:Y:S01]  /*c960*/  IADD3 R41, P5, R4, 0x7000, RZ ;  /* 0x0000700004297810 */ /* 0x000fe20007fbe0ff */
[----:B------:R-:W-:Y:S01]  /*c970*/  UIMAD.WIDE.U32 UR8, UR4, UR14, URZ ;  /* 0x0000000e040872a5 */ /* 0x000fe2000f8e003f */
[----:B------:R-:W-:Y:S01]  /*c980*/  LOP3.LUT R3, R10, 0x380, RZ, 0xc0, !PT ;  /* 0x000003800a037812 */ /* 0x000fe200078ec0ff */
[----:B------:R-:W-:Y:S01]  /*c990*/  ULDC.64 UR12, c[0x0][0xae8] ;  /* 0x0002ba00000c7ab9 */ /* 0x000fe20000000a00 */
[----:B------:R-:W-:Y:S01]  /*c9a0*/  ISETP.GE.OR P0, PT, R6, R79, P0 ;  /* 0x0000004f0600720c */ /* 0x000fe20000706670 */
[----:B------:R-:W-:Y:S01]  /*c9b0*/  IMAD.X R53, RZ, RZ, R5, P3 ;  /* 0x000000ffff357224 */ /* 0x000fe200018e0605 */
[----:B------:R-:W-:-:S02]  /*c9c0*/  SHF.R.U64 R3, R3, 0x3, RZ ;  /* 0x0000000303037819 */ /* 0x000fc400000012ff */
[----:B------:R-:W-:Y:S02]  /*c9d0*/  LOP3.LUT R12, R13, 0x380, RZ, 0xc0, !PT ;  /* 0x000003800d0c7812 */ /* 0x000fe400078ec0ff */
[----:B------:R-:W-:Y:S01]  /*c9e0*/  LOP3.LUT R52, R3, R10, RZ, 0x3c, !PT ;  /* 0x0000000a03347212 */ /* 0x000fe200078e3cff */
[----:B0-----:R0:W-:Y:S01]  /*c9f0*/  @!P2 ST.E desc[UR36][R18.64], R0 ;  /* 0x000000001200a985 */ /* 0x0011e2000c101924 */
[----:B------:R-:W2:Y:S01]  /*ca00*/  @P1 LDC R3, c[0x0][0xbec] ;  /* 0x0002fb00ff031b82 */ /* 0x000ea20000000800 */
[----:B------:R-:W-:Y:S02]  /*ca10*/  SHF.R.U64 R12, R12, 0x3, RZ ;  /* 0x000000030c0c7819 */ /* 0x000fe400000012ff */
[----:B------:R-:W-:Y:S02]  /*ca20*/  IADD3 R37, P6, R4, 0x6000, RZ ;  /* 0x0000600004257810 */ /* 0x000fe40007fde0ff */
[----:B-1----:R1:W-:Y:S01]  /*ca30*/  @!P0 ST.E desc[UR36][R20.64], R2 ;  /* 0x0000000214008985 */ /* 0x0023e2000c101924 */
[----:B------:R-:W-:-:S02]  /*ca40*/  LOP3.LUT R12, R12, R13, RZ, 0x3c, !PT ;  /* 0x0000000d0c0c7212 */ /* 0x000fc400078e3cff */
[----:B------:R-:W-:Y:S01]  /*ca50*/  IADD3.X R13, RZ, R5, RZ, P4, !PT ;  /* 0x00000005ff0d7210 */ /* 0x000fe200027fe4ff */
[----:B------:R-:W-:Y:S01]  /*ca60*/  UIMAD UR11, UR4, UR15, UR11 ;  /* 0x0000000f040b72a4 */ /* 0x000fe2000f8e020b */
[----:B------:R-:W-:Y:S02]  /*ca70*/  IADD3 R65, P4, R4, 0x8000, RZ ;  /* 0x0000800004417810 */ /* 0x000fe40007f9e0ff */
[----:B------:R-:W-:Y:S01]  /*ca80*/  LOP3.LUT R40, R41, 0x380, RZ, 0xc0, !PT ;  /* 0x0000038029287812 */ /* 0x000fe200078ec0ff */
[----:B0-----:R-:W-:Y:S01]  /*ca90*/  IMAD R0, R213, 0x20, R218 ;  /* 0x00000020d5007824 */ /* 0x001fe200078e02da */
[----:B------:R-:W-:Y:S01]  /*caa0*/  LOP3.LUT R36, R37, 0x380, RZ, 0xc0, !PT ;  /* 0x0000038025247812 */ /* 0x000fe200078ec0ff */
[----:B------:R-:W5:Y:S01]  /*cab0*/  LD.E.128 R8, desc[UR36][R8.64] ;  /* 0x0000002408087980 */ /* 0x000f62000c101d00 */
[----:B------:R-:W-:Y:S01]  /*cac0*/  LOP3.LUT R64, R65, 0x380, RZ, 0xc0, !PT ;  /* 0x0000038041407812 */ /* 0x000fe200078ec0ff */
[----:B-1----:R-:W0:Y:S01]  /*cad0*/  @P1 LDC R21, c[0x0][0xbf0] ;  /* 0x0002fc00ff151b82 */ /* 0x002e220000000800 */
[----:B------:R-:W-:Y:S01]  /*cae0*/  MOV R19, UR21 ;  /* 0x0000001500137c02 */ /* 0x000fe20008000f00 */
[----:B------:R-:W-:Y:S01]  /*caf0*/  UIADD3 UR9, UR9, UR11, URZ ;  /* 0x0000000b09097290 */ /* 0x000fe2000fffe03f */
[----:B------:R-:W-:Y:S01]  /*cb00*/  SHF.R.U64 R36, R36, 0x3, RZ ;  /* 0x0000000324247819 */ /* 0x000fe200000012ff */
[----:B------:R-:W-:Y:S01]  /*cb10*/  UIMAD UR4, UR18, UR12, URZ ;  /* 0x0000000c120472a4 */ /* 0x000fe2000f8e023f */
[----:B------:R-:W-:Y:S01]  /*cb20*/  SHF.R.U64 R40, R40, 0x3, RZ ;  /* 0x0000000328287819 */ /* 0x000fe200000012ff */
[----:B------:R-:W5:Y:S01]  /*cb30*/  LD.E.128 R12, desc[UR36][R12.64] ;  /* 0x000000240c0c7980 */ /* 0x000f62000c101d00 */
[----:B------:R-:W-:Y:S01]  /*cb40*/  SHF.R.U64 R64, R64, 0x3, RZ ;  /* 0x0000000340407819 */ /* 0x000fe200000012ff */
[----:B------:R-:W-:Y:S01]  /*cb50*/  IMAD R18, R19, 0x80, R0 ;  /* 0x0000008013127824 */ /* 0x000fe200078e0200 */
[----:B------:R-:W-:Y:S01]  /*cb60*/  LOP3.LUT R36, R36, R37, RZ, 0x3c, !PT ;  /* 0x0000002524247212 */ /* 0x000fe200078e3cff */
[--C-:B------:R-:W-:Y:S01]  /*cb70*/  IMAD.X R37, RZ, RZ, R5.reuse, P6 ;  /* 0x000000ffff257224 */ /* 0x100fe200030e0605 */
[----:B------:R-:W-:Y:S01]  /*cb80*/  LOP3.LUT R40, R40, R41, RZ, 0x3c, !PT ;  /* 0x0000002928287212 */ /* 0x000fe200078e3cff */
[----:B------:R-:W-:Y:S01]  /*cb90*/  IMAD.X R41, RZ, RZ, R5, P5 ;  /* 0x000000ffff297224 */ /* 0x000fe200028e0605 */
[----:B------:R-:W-:Y:S01]  /*cba0*/  LOP3.LUT R64, R64, R65, RZ, 0x3c, !PT ;  /* 0x0000004140407212 */ /* 0x000fe200078e3cff */
[----:B------:R-:W-:Y:S01]  /*cbb0*/  UIMAD UR4, UR22, UR13, UR4 ;  /* 0x0000000d160472a4 */ /* 0x000fe2000f8e0204 */
[----:B------:R-:W-:Y:S01]  /*cbc0*/  IADD3.X R65, RZ, R5, RZ, P4, !PT ;  /* 0x00000005ff417210 */ /* 0x000fe200027fe4ff */
[----:B------:R-:W-:Y:S01]  /*cbd0*/  UIMAD.WIDE.U32 UR8, UR22, UR12, UR8 ;  /* 0x0000000c160872a5 */ /* 0x000fe2000f8e0008 */
[----:B------:R-:W-:Y:S01]  /*cbe0*/  IADD3 R73, P6, R4, 0xc000, RZ ;  /* 0x0000c00004497810 */ /* 0x000fe20007fde0ff */
[----:B--2---:R-:W-:Y:S01]  /*cbf0*/  @P1 IMAD.HI.U32 R0, R18, R3, RZ ;  /* 0x0000000312001227 */ /* 0x004fe200078e00ff */
[C---:B------:R-:W-:Y:S01]  /*cc00*/  IADD3 R69, P5, R4.reuse, 0xd000, RZ ;  /* 0x0000d00004457810 */ /* 0x040fe20007fbe0ff */
[----:B------:R-:W-:Y:S01]  /*cc10*/  ULDC.64 UR12, c[0x0][0xaf0] ;  /* 0x0002bc00000c7ab9 */ /* 0x000fe20000000a00 */
[----:B------:R-:W-:Y:S01]  /*cc20*/  IADD3 R61, P4, R4, 0xe000, RZ ;  /* 0x0000e000043d7810 */ /* 0x000fe20007f9e0ff */
[----:B------:R-:W-:Y:S01]  /*cc30*/  UIADD3 UR9, UR9, UR4, URZ ;  /* 0x0000000409097290 */ /* 0x000fe2000fffe03f */
[----:B------:R-:W-:Y:S01]  /*cc40*/  LOP3.LUT R72, R73, 0x380, RZ, 0xc0, !PT ;  /* 0x0000038049487812 */ /* 0x000fe200078ec0ff */
[----:B------:R-:W-:Y:S01]  /*cc50*/  UIMAD UR4, UR20, UR12, URZ ;  /* 0x0000000c140472a4 */ /* 0x000fe2000f8e023f */
[----:B------:R-:W-:Y:S01]  /*cc60*/  LOP3.LUT R68, R69, 0x380, RZ, 0xc0, !PT ;  /* 0x0000038045447812 */ /* 0x000fe200078ec0ff */
[----:B------:R-:W-:Y:S01]  /*cc70*/  IMAD.MOV.U32 R19, RZ, RZ, R18 ;  /* 0x000000ffff137224 */ /* 0x000fe200078e0012 */
[----:B------:R-:W-:-:S02]  /*cc80*/  LOP3.LUT R60, R61, 0x380, RZ, 0xc0, !PT ;  /* 0x000003803d3c7812 */ /* 0x000fc400078ec0ff */
[----:B------:R-:W-:Y:S01]  /*cc90*/  LOP3.LUT R7, R4, 0x380, RZ, 0xc0, !PT ;  /* 0x0000038004077812 */ /* 0x000fe200078ec0ff */
[----:B------:R-:W-:Y:S01]  /*cca0*/  UIMAD.WIDE.U32 UR8, UR19, UR12, UR8 ;  /* 0x0000000c130872a5 */ /* 0x000fe2000f8e0008 */
[----:B0-----:R-:W-:Y:S01]  /*ccb0*/  @P1 SHF.R.U32.HI R19, RZ, R21, R0 ;  /* 0x00000015ff131219 */ /* 0x001fe20000011600 */
[----:B------:R-:W-:Y:S01]  /*ccc0*/  UIMAD UR4, UR19, UR13, UR4 ;  /* 0x0000000d130472a4 */ /* 0x000fe2000f8e0204 */
[----:B------:R-:W-:Y:S01]  /*ccd0*/  SHF.R.U64 R72, R72, 0x3, RZ ;  /* 0x0000000348487819 */ /* 0x000fe200000012ff */
[----:B------:R-:W5:Y:S01]  /*cce0*/  LD.E.128 R24, desc[UR36][R24.64] ;  /* 0x0000002418187980 */ /* 0x000f62000c101d00 */
[----:B------:R-:W-:Y:S02]  /*ccf0*/  SHF.R.U64 R68, R68, 0x3, RZ ;  /* 0x0000000344447819 */ /* 0x000fe400000012ff */
[----:B------:R-:W-:Y:S01]  /*cd00*/  SHF.R.U64 R60, R60, 0x3, RZ ;  /* 0x000000033c3c7819 */ /* 0x000fe200000012ff */
[----:B------:R-:W5:Y:S01]  /*cd10*/  LD.E.128 R28, desc[UR36][R28.64] ;  /* 0x000000241c1c7980 */ /* 0x000f62000c101d00 */
[----:B------:R-:W-:Y:S01]  /*cd20*/  SHF.R.U64 R7, R7, 0x3, RZ ;  /* 0x0000000307077819 */ /* 0x000fe200000012ff */
[----:B------:R-:W-:Y:S01]  /*cd30*/  UIADD3 UR4, UR9, UR4, URZ ;  /* 0x0000000409047290 */ /* 0x000fe2000fffe03f */
[----:B------:R-:W-:Y:S01]  /*cd40*/  SHF.R.S32.HI R0, RZ, 0x1f, R19 ;  /* 0x0000001fff007819 */ /* 0x000fe20000011413 */
[----:B------:R-:W5:Y:S01]  /*cd50*/  LD.E.128 R32, desc[UR36][R32.64] ;  /* 0x0000002420207980 */ /* 0x000f62000c101d00 */
[----:B------:R-:W-:Y:S01]  /*cd60*/  IADD3 R21, -R19, RZ, RZ ;  /* 0x000000ff13157210 */ /* 0x000fe20007ffe1ff */
[----:B------:R-:W-:Y:S01]  /*cd70*/  IMAD.U32 R2, RZ, RZ, UR8 ;  /* 0x00000008ff027e24 */ /* 0x000fe2000f8e00ff */
[----:B------:R-:W-:Y:S01]  /*cd80*/  LOP3.LUT R72, R72, R73, RZ, 0x3c, !PT ;  /* 0x0000004948487212 */ /* 0x000fe200078e3cff */
[--C-:B------:R-:W-:Y:S01]  /*cd90*/  IMAD.X R73, RZ, RZ, R5.reuse, P6 ;  /* 0x000000ffff497224 */ /* 0x100fe200030e0605 */
[----:B------:R-:W-:Y:S01]  /*cda0*/  LOP3.LUT R68, R68, R69, RZ, 0x3c, !PT ;  /* 0x0000004544447212 */ /* 0x000fe200078e3cff */
[--C-:B------:R-:W-:Y:S01]  /*cdb0*/  IMAD.X R69, RZ, RZ, R5.reuse, P5 ;  /* 0x000000ffff457224 */ /* 0x100fe200028e0605 */
[----:B------:R-:W-:Y:S01]  /*cdc0*/  LOP3.LUT R60, R60, R61, RZ, 0x3c, !PT ;  /* 0x0000003d3c3c7212 */ /* 0x000fe200078e3cff */
[----:B------:R-:W-:Y:S01]  /*cdd0*/  IMAD.X R61, RZ, RZ, R5, P4 ;  /* 0x000000ffff3d7224 */ /* 0x000fe200020e0605 */
[----:B------:R-:W-:Y:S01]  /*cde0*/  LOP3.LUT R4, R7, R4, RZ, 0x3c, !PT ;  /* 0x0000000407047212 */ /* 0x000fe200078e3cff */
[----:B------:R-:W-:Y:S01]  /*cdf0*/  IMAD.U32 R3, RZ, RZ, UR9 ;  /* 0x00000009ff037e24 */ /* 0x000fe2000f8e00ff */
[----:B------:R-:W-:Y:S01]  /*ce00*/  ULDC.64 UR8, c[0x0][0xae0] ;  /* 0x0002b80000087ab9 */ /* 0x000fe20000000a00 */
[----:B------:R-:W-:Y:S01]  /*ce10*/  IMAD R21, R76, R21, R18 ;  /* 0x000000154c157224 */ /* 0x000fe200078e0212 */
[----:B------:R-:W5:Y:S01]  /*ce20*/  LD.E.128 R36, desc[UR36][R36.64] ;  /* 0x0000002424247980 */ /* 0x000f62000c101d00 */
[----:B------:R-:W-:-:S02]  /*ce30*/  IMAD R0, R0, UR8, RZ ;  /* 0x0000000800007c24 */ /* 0x000fc4000f8e02ff */
[----:B------:R-:W-:Y:S01]  /*ce40*/  IMAD.U32 R3, RZ, RZ, UR4 ;  /* 0x00000004ff037e24 */ /* 0x000fe2000f8e00ff */
[----:B------:R-:W5:Y:S01]  /*ce50*/  LD.E.128 R4, desc[UR36][R4.64] ;  /* 0x0000002404047980 */ /* 0x000f62000c101d00 */
[C---:B------:R-:W-:Y:S01]  /*ce60*/  IMAD R77, R19.reuse, UR9, R0 ;  /* 0x00000009134d7c24 */ /* 0x040fe2000f8e0200 */
[----:B------:R-:W-:Y:S02]  /*ce70*/  SHF.R.S32.HI R0, RZ, 0x1f, R21 ;  /* 0x0000001fff007819 */ /* 0x000fe40000011415 */
[----:B------:R-:W5:Y:S01]  /*ce80*/  LD.E.128 R40, desc[UR36][R40.64] ;  /* 0x0000002428287980 */ /* 0x000f62000c101d00 */
[----:B------:R-:W-:Y:S01]  /*ce90*/  IMAD.WIDE.U32 R2, R19, UR8, R2 ;  /* 0x0000000813027c25 */ /* 0x000fe2000f8e0002 */
[----:B------:R-:W-:Y:S02]  /*cea0*/  ULDC.64 UR8, c[0x0][0xad8] ;  /* 0x0002b60000087ab9 */ /* 0x000fe40000000a00 */
[----:B------:R-:W5:Y:S04]  /*ceb0*/  LD.E.128 R64, desc[UR36][R64.64] ;  /* 0x0000002440407980 */ /* 0x000f68000c101d00 */
[----:B------:R-:W5:Y:S04]  /*cec0*/  LD.E.128 R56, desc[UR36][R56.64] ;  /* 0x0000002438387980 */ /* 0x000f68000c101d00 */
[----:B------:R-:W5:Y:S04]  /*ced0*/  LD.E.128 R44, desc[UR36][R44.64] ;  /* 0x000000242c2c7980 */ /* 0x000f68000c101d00 */
[----:B------:R-:W5:Y:S04]  /*cee0*/  LD.E.128 R48, desc[UR36][R48.64] ;  /* 0x0000002430307980 */ /* 0x000f68000c101d00 */
[----:B------:R-:W5:Y:S04]  /*cef0*/  LD.E.128 R72, desc[UR36][R72.64] ;  /* 0x0000002448487980 */ /* 0x000f68000c101d00 */
[----:B------:R-:W5:Y:S04]  /*cf00*/  LD.E.128 R68, desc[UR36][R68.64] ;  /* 0x0000002444447980 */ /* 0x000f68000c101d00 */
[----:B------:R-:W5:Y:S04]  /*cf10*/  LD.E.128 R60, desc[UR36][R60.64] ;  /* 0x000000243c3c7980 */ /* 0x000f68000c101d00 */
[----:B------:R-:W5:Y:S01]  /*cf20*/  LD.E.128 R52, desc[UR36][R52.64] ;  /* 0x0000002434347980 */ /* 0x000f62000c101d00 */
[----:B------:R-:W-:Y:S01]  /*cf30*/  IMAD.U32 R81, RZ, RZ, UR21 ;  /* 0x00000015ff517e24 */ /* 0x000fe2000f8e00ff */
[----:B------:R-:W-:Y:S01]  /*cf40*/  @!PT LDS RZ, [RZ] ;  /* 0x00000000fffff984 */ /* 0x000fe20000000800 */
[----:B------:R-:W-:Y:S01]  /*cf50*/  @!PT LDS RZ, [RZ] ;  /* 0x00000000fffff984 */ /* 0x000fe20000000800 */
[----:B------:R-:W-:Y:S01]  /*cf60*/  @!PT LDS RZ, [RZ] ;  /* 0x00000000fffff984 */ /* 0x000fe20000000800 */
[----:B------:R-:W-:Y:S01]  /*cf70*/  @!PT LDS RZ, [RZ] ;  /* 0x00000000fffff984 */ /* 0x000fe20000000800 */
[----:B------:R0:W-:Y:S06]  /*cf80*/  MEMBAR.ALL.CTA ;  /* 0x0000000000007992 */ /* 0x0001ec0000008000 */
[----:B0-----:R-:W0:Y:S01]  /*cf90*/  FENCE.VIEW.ASYNC.S ;  /* 0x00000000000073c6 */ /* 0x001e220000000000 */
[----:B------:R-:W-:-:S02]  /*cfa0*/  IMAD.IADD R3, R3, 0x1, R77 ;  /* 0x0000000103037824 */ /* 0x000fc400078e024d */
[----:B------:R-:W-:Y:S02]  /*cfb0*/  IMAD R18, R0, UR8, RZ ;  /* 0x0000000800127c24 */ /* 0x000fe4000f8e02ff */
[----:B------:R-:W-:Y:S01]  /*cfc0*/  IMAD R82, R81, 0x80, R218 ;  /* 0x0000008051527824 */ /* 0x000fe200078e02da */
[----:B------:R-:W-:Y:S01]  /*cfd0*/  UIADD3 UR10, UR10, 0x38820, URZ ;  /* 0x000388200a0a7890 */ /* 0x000fe2000fffe03f */
[C---:B------:R-:W-:Y:S02]  /*cfe0*/  IMAD R19, R21.reuse, UR9, R18 ;  /* 0x0000000915137c24 */ /* 0x040fe4000f8e0212 */
[----:B------:R-:W-:Y:S01]  /*cff0*/  IMAD.WIDE.U32 R2, R21, UR8, R2 ;  /* 0x0000000815027c25 */ /* 0x000fe2000f8e0002 */
[C---:B------:R-:W-:Y:S01]  /*d000*/  ISETP.GE.AND P2, PT, R82.reuse, R79, PT ;  /* 0x0000004f5200720c */ /* 0x040fe20003f46270 */
[----:B------:R-:W-:Y:S02]  /*d010*/  ULDC.64 UR8, c[0x0][0xa80] ;  /* 0x0002a00000087ab9 */ /* 0x000fe40000000a00 */
[----:B------:R-:W-:Y:S01]  /*d020*/  VIADD R0, R82, 0x20 ;  /* 0x0000002052007836 */ /* 0x000fe20000000000 */
[----:B------:R-:W-:Y:S01]  /*d030*/  IADD3 R3, R3, R19, RZ ;  /* 0x0000001303037210 */ /* 0x000fe20007ffe0ff */
[----:B------:R-:W-:Y:S01]  /*d040*/  UPRMT UR10, URZ, 0x654, UR10 ;  /* 0x000006543f0a7896 */ /* 0x000fe2000800000a */
[----:B------:R-:W-:-:S02]  /*d050*/  LEA R78, P3, R2, UR8, 0x1 ;  /* 0x00000008024e7c11 */ /* 0x000fc4000f8608ff */
[-C--:B------:R-:W-:Y:S01]  /*d060*/  ISETP.GE.AND P1, PT, R0, R79.reuse, PT ;  /* 0x0000004f0000720c */ /* 0x080fe20003f26270 */
[----:B------:R-:W-:Y:S01]  /*d070*/  VIADD R0, R82, 0x40 ;  /* 0x0000004052007836 */ /* 0x000fe20000000000 */
[----:B------:R-:W-:Y:S01]  /*d080*/  LEA.HI.X R80, R2, UR9, R3, 0x1, P3 ;  /* 0x0000000902507c11 */ /* 0x000fe200098f0c03 */
[----:B0-----:R0:W1:Y:S01]  /*d090*/  SHFL.IDX PT, R76, R78, RZ, 0x181f ;  /* 0x00181fff4e4c7589 */ /* 0x00106200000e0000 */
[----:B------:R-:W-:Y:S02]  /*d0a0*/  BSSY B1, `(.L_x_212) ;  /* 0x0000019000017945 */ /* 0x000fe40003800000 */
[----:B------:R-:W-:Y:S01]  /*d0b0*/  ISETP.GE.AND P0, PT, R0, R79, PT ;  /* 0x0000004f0000720c */ /* 0x000fe20003f06270 */
[----:B------:R-:W-:Y:S01]  /*d0c0*/  SYNCS.ARRIVE.TRANS64.RED.A1T0 RZ, [UR10], RZ ;  /* 0x000000ffffff79a7 */ /* 0x000fe2000810040a */
[----:B------:R0:W2:Y:S01]  /*d0d0*/  SHFL.IDX PT, R0, R80, RZ, 0x181f ;  /* 0x00181fff50007589 */ /* 0x0000a200000e0000 */
[----:B------:R-:W-:Y:S02]  /*d0e0*/  SHF.R.S32.HI R83, RZ, 0x1f, R22 ;  /* 0x0000001fff537819 */ /* 0x000fe40000011416 */
[----:B------:R-:W-:-:S02]  /*d0f0*/  SHF.R.S32.HI R84, RZ, 0x1f, R23 ;  /* 0x0000001fff547819 */ /* 0x000fc40000011417 */
[----:B------:R-:W-:Y:S01]  /*d100*/  SHF.R.S32.HI R85, RZ, 0x1f, R17 ;  /* 0x0000001fff557819 */ /* 0x000fe20000011411 */
[----:B------:R-:W-:Y:S06]  /*d110*/  @P2 BRA `(.L_x_213) ;  /* 0x0000000000442947 */ /* 0x000fec0003800000 */
[----:B------:R-:W-:Y:S02]  /*d120*/  ULDC UR4, c[0x0][0xac8] ;  /* 0x0002b20000047ab9 */ /* 0x000fe40000000800 */
[----:B------:R-:W-:Y:S02]  /*d130*/  ISETP.GE.AND P5, PT, R17, UR4, PT ;  /* 0x0000000411007c0c */ /* 0x000fe4000bfa6270 */
[----:B------:R-:W-:Y:S02]  /*d140*/  ISETP.GE.AND P4, PT, R23, UR4, PT ;  /* 0x0000000417007c0c */ /* 0x000fe4000bf86270 */
[----:B------:R-:W-:Y:S02]  /*d150*/  ISETP.GE.AND P3, PT, R22, UR4, PT ;  /* 0x0000000416007c0c */ /* 0x000fe4000bf66270 */
[----:B------:R-:W-:-:S07]  /*d160*/  ISETP.GE.AND P2, PT, R212, UR4, PT ;  /* 0x00000004d4007c0c */ /* 0x000fce000bf46270 */
[----:B-1----:R-:W-:-:S04]  /*d170*/  @!P5 LEA R2, P6, R17, R76, 0x1 ;  /* 0x0000004c1102d211 */ /* 0x002fc800078c08ff */
[----:B--2---:R-:W-:Y:S02]  /*d180*/  @!P5 LEA.HI.X R3, R17, R0, R85, 0x1, P6 ;  /* 0x000000001103d211 */ /* 0x004fe400030f0c55 */
[----:B------:R-:W-:-:S03]  /*d190*/  @!P4 LEA R18, P6, R23, R76, 0x1 ;  /* 0x0000004c1712c211 */ /* 0x000fc600078c08ff */
[----:B-----5:R3:W-:Y:S01]  /*d1a0*/  @!P5 ST.E.128 desc[UR36][R2.64], R4 ;  /* 0x000000040200d985 */ /* 0x0207e2000c101d24 */
[----:B------:R-:W-:Y:S02]  /*d1b0*/  @!P4 LEA.HI.X R19, R23, R0, R84, 0x1, P6 ;  /* 0x000000001713c211 */ /* 0x000fe400030f0c54 */
[----:B------:R-:W-:-:S03]  /*d1c0*/  @!P3 LEA R20, P6, R22, R76, 0x1 ;  /* 0x0000004c1614b211 */ /* 0x000fc600078c08ff */
[----:B------:R3:W-:Y:S01]  /*d1d0*/  @!P4 ST.E.128 desc[UR36][R18.64], R28 ;  /* 0x0000001c1200c985 */ /* 0x0007e2000c101d24 */
[----:B------:R-:W-:Y:S02]  /*d1e0*/  @!P3 LEA.HI.X R21, R22, R0, R83, 0x1, P6 ;  /* 0x000000001615b211 */ /* 0x000fe400030f0c53 */
[----:B------:R-:W-:-:S03]  /*d1f0*/  @!P2 LEA R76, P6, R212, R76, 0x1 ;  /* 0x0000004cd44ca211 */ /* 0x000fc600078c08ff */
[----:B------:R3:W-:Y:S01]  /*d200*/  @!P3 ST.E.128 desc[UR36][R20.64], R64 ;  /* 0x000000401400b985 */ /* 0x0007e2000c101d24 */
[----:B------:R-:W-:-:S05]  /*d210*/  @!P2 LEA.HI.X R77, R212, R0, R227, 0x1, P6 ;  /* 0x00000000d44da211 */ /* 0x000fca00030f0ce3 */
[----:B------:R3:W-:Y:S04]  /*d220*/  @!P2 ST.E.128 desc[UR36][R76.64], R72 ;  /* 0x000000484c00a985 */ /* 0x0007e8000c101d24 */
.L_x_213:
[----:B------:R-:W-:Y:S05]  /*d230*/  BSYNC B1 ;  /* 0x0000000000017941 */ /* 0x000fea0003800000 */
.L_x_212:
[----:B--2---:R2:W4:Y:S01]  /*d240*/  SHFL.IDX PT, R0, R80, 0x1, 0x181f ;  /* 0x00381f0050007f89 */ /* 0x00452200000e0000 */
[----:B------:R-:W-:Y:S03]  /*d250*/  BSSY B1, `(.L_x_214) ;  /* 0x0000014000017945 */ /* 0x000fe60003800000 */
[----:B---3--:R2:W3:Y:S01]  /*d260*/  SHFL.IDX PT, R18, R78, 0x1, 0x181f ;  /* 0x00381f004e127f89 */ /* 0x0084e200000e0000 */
[----:B------:R-:W-:Y:S05]  /*d270*/  @P1 BRA `(.L_x_215) ;  /* 0x0000000000441947 */ /* 0x000fea0003800000 */
[----:B------:R-:W-:Y:S02]  /*d280*/  ULDC UR4, c[0x0][0xac8] ;  /* 0x0002b20000047ab9 */ /* 0x000fe40000000800 */
[----:B------:R-:W-:Y:S02]  /*d290*/  ISETP.GE.AND P4, PT, R17, UR4, PT ;  /* 0x0000000411007c0c */ /* 0x000fe4000bf86270 */
[----:B------:R-:W-:Y:S02]  /*d2a0*/  ISETP.GE.AND P3, PT, R23, UR4, PT ;  /* 0x0000000417007c0c */ /* 0x000fe4000bf66270 */
[----:B------:R-:W-:Y:S02]  /*d2b0*/  ISETP.GE.AND P2, PT, R22, UR4, PT ;  /* 0x0000000416007c0c */ /* 0x000fe4000bf46270 */
[----:B------:R-:W-:-:S07]  /*d2c0*/  ISETP.GE.AND P1, PT, R212, UR4, PT ;  /* 0x00000004d4007c0c */ /* 0x000fce000bf26270 */
[-C--:B---3--:R-:W-:Y:S02]  /*d2d0*/  @!P4 LEA R2, P6, R17, R18.reuse, 0x1 ;  /* 0x000000121102c211 */ /* 0x088fe400078c08ff */
[----:B-----5:R-:W-:Y:S02]  /*d2e0*/  @!P3 LEA R4, P5, R23, R18, 0x1 ;  /* 0x000000121704b211 */ /* 0x020fe400078a08ff */
[----:B----4-:R-:W-:Y:S02]  /*d2f0*/  @!P4 LEA.HI.X R3, R17, R0, R85, 0x1, P6 ;  /* 0x000000001103c211 */ /* 0x010fe400030f0c55 */
[----:B------:R-:W-:Y:S02]  /*d300*/  @!P2 LEA R6, P6, R22, R18, 0x1 ;  /* 0x000000121606a211 */ /* 0x000fe400078c08ff */
[----:B------:R-:W-:Y:S01]  /*d310*/  @!P3 LEA.HI.X R5, R23, R0, R84, 0x1, P5 ;  /* 0x000000001705b211 */ /* 0x000fe200028f0c54 */
[----:B------:R3:W-:Y:S01]  /*d320*/  @!P4 ST.E.128 desc[UR36][R2.64], R8 ;  /* 0x000000080200c985 */ /* 0x0007e2000c101d24 */
[----:B------:R-:W-:-:S02]  /*d330*/  @!P1 LEA R18, P5, R212, R18, 0x1 ;  /* 0x00000012d4129211 */ /* 0x000fc400078a08ff */
[-C--:B------:R-:W-:Y:S01]  /*d340*/  @!P2 LEA.HI.X R7, R22, R0.reuse, R83, 0x1, P6 ;  /* 0x000000001607a211 */ /* 0x080fe200030f0c53 */
[----:B------:R3:W-:Y:S01]  /*d350*/  @!P3 ST.E.128 desc[UR36][R4.64], R32 ;  /* 0x000000200400b985 */ /* 0x0007e2000c101d24 */
[----:B------:R-:W-:-:S03]  /*d360*/  @!P1 LEA.HI.X R19, R212, R0, R227, 0x1, P5 ;  /* 0x00000000d4139211 */ /* 0x000fc600028f0ce3 */
[----:B------:R3:W-:Y:S04]  /*d370*/  @!P2 ST.E.128 desc[UR36][R6.64], R56 ;  /* 0x000000380600a985 */ /* 0x0007e8000c101d24 */
[----:B------:R3:W-:Y:S02]  /*d380*/  @!P1 ST.E.128 desc[UR36][R18.64], R68 ;  /* 0x0000004412009985 */ /* 0x0007e4000c101d24 */
.L_x_215:
[----:B------:R-:W-:Y:S05]  /*d390*/  BSYNC B1 ;  /* 0x0000000000017941 */ /* 0x000fea0003800000 */
.L_x_214:
[----:B----4-:R4:W0:Y:S01]  /*d3a0*/  SHFL.IDX PT, R0, R80, 0x2, 0x181f ;  /* 0x00581f0050007f89 */ /* 0x01082200000e0000 */
[----:B------:R-:W-:Y:S03]  /*d3b0*/  BSSY B1, `(.L_x_216) ;  /* 0x0000014000017945 */ /* 0x000fe60003800000 */
[----:B---3-5:R4:W3:Y:S01]  /*d3c0*/  SHFL.IDX PT, R8, R78, 0x2, 0x181f ;  /* 0x00581f004e087f89 */ /* 0x0288e200000e0000 */
[----:B------:R-:W-:Y:S05]  /*d3d0*/  @P0 BRA `(.L_x_217) ;  /* 0x0000000000440947 */ /* 0x000fea0003800000 */
[----:B------:R-:W-:Y:S02]  /*d3e0*/  ULDC UR4, c[0x0][0xac8] ;  /* 0x0002b20000047ab9 */ /* 0x000fe40000000800 */
[----:B------:R-:W-:Y:S02]  /*d3f0*/  ISETP.GE.AND P3, PT, R17, UR4, PT ;  /* 0x0000000411007c0c */ /* 0x000fe4000bf66270 */
[----:B------:R-:W-:Y:S02]  /*d400*/  ISETP.GE.AND P2, PT, R23, UR4, PT ;  /* 0x0000000417007c0c */ /* 0x000fe4000bf46270 */
[----:B------:R-:W-:Y:S02]  /*d410*/  ISETP.GE.AND P1, PT, R22, UR4, PT ;  /* 0x0000000416007c0c */ /* 0x000fe4000bf26270 */
[----:B------:R-:W-:-:S07]  /*d420*/  ISETP.GE.AND P0, PT, R212, UR4, PT ;  /* 0x00000004d4007c0c */ /* 0x000fce000bf06270 */
[-C--:B---3--:R-:W-:Y:S02]  /*d430*/  @!P3 LEA R2, P6, R17, R8.reuse, 0x1 ;  /* 0x000000081102b211 */ /* 0x088fe400078c08ff */
[-C--:B------:R-:W-:Y:S02]  /*d440*/  @!P2 LEA R4, P5, R23, R8.reuse, 0x1 ;  /* 0x000000081704a211 */ /* 0x080fe400078a08ff */
[----:B------:R-:W-:Y:S02]  /*d450*/  @!P1 LEA R6, P4, R22, R8, 0x1 ;  /* 0x0000000816069211 */ /* 0x000fe400078808ff */
[----:B0-----:R-:W-:Y:S02]  /*d460*/  @!P3 LEA.HI.X R3, R17, R0, R85, 0x1, P6 ;  /* 0x000000001103b211 */ /* 0x001fe400030f0c55 */
[----:B------:R-:W-:Y:S02]  /*d470*/  @!P0 LEA R8, P6, R212, R8, 0x1 ;  /* 0x00000008d4088211 */ /* 0x000fe400078c08ff */
[-C--:B------:R-:W-:Y:S01]  /*d480*/  @!P2 LEA.HI.X R5, R23, R0.reuse, R84, 0x1, P5 ;  /* 0x000000001705a211 */ /* 0x080fe200028f0c54 */
[----:B------:R0:W-:Y:S01]  /*d490*/  @!P3 ST.E.128 desc[UR36][R2.64], R12 ;  /* 0x0000000c0200b985 */ /* 0x0001e2000c101d24 */
[----:B------:R-:W-:-:S02]  /*d4a0*/  @!P1 LEA.HI.X R7, R22, R0, R83, 0x1, P4 ;  /* 0x0000000016079211 */ /* 0x000fc400020f0c53 */
[----:B------:R-:W-:Y:S01]  /*d4b0*/  @!P0 LEA.HI.X R9, R212, R0, R227, 0x1, P6 ;  /* 0x00000000d4098211 */ /* 0x000fe200030f0ce3 */
[----:B------:R0:W-:Y:S04]  /*d4c0*/  @!P2 ST.E.128 desc[UR36][R4.64], R36 ;  /* 0x000000240400a985 */ /* 0x0001e8000c101d24 */
[----:B------:R0:W-:Y:S04]  /*d4d0*/  @!P1 ST.E.128 desc[UR36][R6.64], R44 ;  /* 0x0000002c06009985 */ /* 0x0001e8000c101d24 */
[----:B------:R0:W-:Y:S02]  /*d4e0*/  @!P0 ST.E.128 desc[UR36][R8.64], R60 ;  /* 0x0000003c08008985 */ /* 0x0001e4000c101d24 */
.L_x_217:
[----:B------:R-:W-:Y:S05]  /*d4f0*/  BSYNC B1 ;  /* 0x0000000000017941 */ /* 0x000fea0003800000 */
.L_x_216:
[----:B0-----:R-:W-:Y:S01]  /*d500*/  VIADD R0, R82, 0x60 ;  /* 0x0000006052007836 */ /* 0x001fe20000000000 */
[----:B--2-4-:R-:W0:Y:S04]  /*d510*/  SHFL.IDX PT, R80, R80, 0x3, 0x181f ;  /* 0x00781f0050507f89 */ /* 0x014e2800000e0000 */
[----:B------:R-:W-:Y:S01]  /*d520*/  ISETP.GE.AND P0, PT, R0, R79, PT ;  /* 0x0000004f0000720c */ /* 0x000fe20003f06270 */
[----:B------:R-:W2:-:S12]  /*d530*/  SHFL.IDX PT, R78, R78, 0x3, 0x181f ;  /* 0x00781f004e4e7f89 */ /* 0x000e9800000e0000 */
[----:B------:R-:W-:Y:S05]  /*d540*/  @P0 BRA `(.L_x_218) ;  /* 0x0000000c00f40947 */ /* 0x000fea0003800000 */
[----:B------:R-:W-:Y:S02]  /*d550*/  ULDC UR4, c[0x0][0xac8] ;  /* 0x0002b20000047ab9 */ /* 0x000fe40000000800 */
[----:B------:R-:W-:Y:S02]  /*d560*/  ISETP.GE.AND P3, PT, R17, UR4, PT ;  /* 0x0000000411007c0c */ /* 0x000fe4000bf66270 */
[----:B------:R-:W-:Y:S02]  /*d570*/  ISETP.GE.AND P4, PT, R23, UR4, PT ;  /* 0x0000000417007c0c */ /* 0x000fe4000bf86270 */
[----:B------:R-:W-:-:S09]  /*d580*/  ISETP.GE.AND P5, PT, R22, UR4, PT ;  /* 0x0000000416007c0c */ /* 0x000fd2000bfa6270 */
[-C--:B--2---:R-:W-:Y:S02]  /*d590*/  @!P3 LEA R2, P0, R17, R78.reuse, 0x1 ;  /* 0x0000004e1102b211 */ /* 0x084fe400078008ff */
[-C--:B------:R-:W-:Y:S02]  /*d5a0*/  @!P4 LEA R4, P1, R23, R78.reuse, 0x1 ;  /* 0x0000004e1704c211 */ /* 0x080fe400078208ff */
[C---:B------:R-:W-:Y:S02]  /*d5b0*/  @!P5 LEA R6, P2, R22.reuse, R78, 0x1 ;  /* 0x0000004e1606d211 */ /* 0x040fe400078408ff */
[-C--:B0-----:R-:W-:Y:S02]  /*d5c0*/  @!P3 LEA.HI.X R3, R17, R80.reuse, R85, 0x1, P0 ;  /* 0x000000501103b211 */ /* 0x081fe400000f0c55 */
[-C--:B------:R-:W-:Y:S02]  /*d5d0*/  @!P4 LEA.HI.X R5, R23, R80.reuse, R84, 0x1, P1 ;  /* 0x000000501705c211 */ /* 0x080fe400008f0c54 */
[----:B------:R-:W-:Y:S01]  /*d5e0*/  @!P5 LEA.HI.X R7, R22, R80, R83, 0x1, P2 ;  /* 0x000000501607d211 */ /* 0x000fe200010f0c53 */
[----:B------:R0:W-:Y:S01]  /*d5f0*/  @!P3 ST.E.128 desc[UR36][R2.64], R24 ;  /* 0x000000180200b985 */ /* 0x0001e2000c101d24 */
[----:B------:R-:W-:-:S03]  /*d600*/  ISETP.GE.AND P0, PT, R212, UR4, PT ;  /* 0x00000004d4007c0c */ /* 0x000fc6000bf06270 */
[----:B------:R0:W-:Y:S04]  /*d610*/  @!P4 ST.E.128 desc[UR36][R4.64], R40 ;  /* 0x000000280400c985 */ /* 0x0001e8000c101d24 */
[----:B------:R0:W-:Y:S06]  /*d620*/  @!P5 ST.E.128 desc[UR36][R6.64], R48 ;  /* 0x000000300600d985 */ /* 0x0001ec000c101d24 */
[----:B------:R-:W-:Y:S05]  /*d630*/  @P0 BRA `(.L_x_218) ;  /* 0x0000000c00b80947 */ /* 0x000fea0003800000 */
[----:B0-----:R-:W-:-:S04]  /*d640*/  LEA R2, P0, R212, R78, 0x1 ;  /* 0x0000004ed4027211 */ /* 0x001fc800078008ff */
[----:B------:R-:W-:-:S05]  /*d650*/  LEA.HI.X R3, R212, R80, R227, 0x1, P0 ;  /* 0x00000050d4037211 */ /* 0x000fca00000f0ce3 */
[----:B------:R0:W-:Y:S01]  /*d660*/  ST.E.128 desc[UR36][R2.64], R52 ;  /* 0x0000003402007985 */ /* 0x0001e2000c101d24 */
[----:B------:R-:W-:Y:S05]  /*d670*/  BRA `(.L_x_218) ;  /* 0x0000000c00a87947 */ /* 0x000fea0003800000 */
.L_x_210:
[----:B------:R-:W-:Y:S01]  /*d680*/  R2UR UR4, R215 ;  /* 0x00000000d70472ca */ /* 0x000fe200000e0000 */
[----:B------:R-:W-:Y:S01]  /*d690*/  ULDC.64 UR10, c[0x0][0xc00] ;  /* 0x00030000000a7ab9 */ /* 0x000fe20000000a00 */
[----:B------:R-:W-:Y:S01]  /*d6a0*/  R2UR UR8, R217 ;  /* 0x00000000d90872ca */ /* 0x000fe200000e0000 */
[----:B------:R-:W-:Y:S01]  /*d6b0*/  UISETP.NE.U32.AND UP0, UPT, UR10, URZ, UPT ;  /* 0x0000003f0a00728c */ /* 0x000fe2000bf05070 */
[----:B------:R-:W0:Y:S01]  /*d6c0*/  LDC R11, c[0x0][0xbe8] ;  /* 0x0002fa00ff0b7b82 */ /* 0x000e220000000800 */
[----:B------:R-:W-:Y:S02]  /*d6d0*/  R2UR UR13, R214 ;  /* 0x00000000d60d72ca */ /* 0x000fe400000e0000 */
[----:B------:R-:W-:-:S06]  /*d6e0*/  UISETP.NE.AND.EX UP0, UPT, UR11, URZ, UPT, UP0 ;  /* 0x0000003f0b00728c */ /* 0x000fcc000bf05300 */
[----:B------:R-:W-:Y:S01]  /*d6f0*/  USHF.L.U32 UR9, UR4, 0x2, URZ ;  /* 0x0000000204097899 */ /* 0x000fe2000800063f */
[----:B------:R-:W-:Y:S01]  /*d700*/  PLOP3.LUT P2, PT, PT, PT, UP0, 0x80, 0x0 ;  /* 0x000000000000781c */ /* 0x000fe20003f4f008 */
[----:B------:R-:W-:Y:S02]  /*d710*/  USHF.L.U64.HI UR12, UR4, 0x2, UR8 ;  /* 0x00000002040c7899 */ /* 0x000fe40008010208 */
[----:B------:R-:W-:-:S04]  /*d720*/  UIADD3 UR4, UP1, UR9, UR10, URZ ;  /* 0x0000000a09047290 */ /* 0x000fc8000ff3e03f */
[----:B------:R-:W-:Y:S02]  /*d730*/  UIADD3.X UR8, UR12, UR11, URZ, UP1, !UPT ;  /* 0x0000000b0c087290 */ /* 0x000fe40008ffe43f */
[----:B------:R-:W-:Y:S01]  /*d740*/  IMAD.U32 R2, RZ, RZ, UR4 ;  /* 0x00000004ff027e24 */ /* 0x000fe2000f8e00ff */
[----:B------:R-:W-:Y:S02]  /*d750*/  ULDC.64 UR10, c[0x0][0xc08] ;  /* 0x00030200000a7ab9 */ /* 0x000fe40000000a00 */
[----:B------:R-:W-:Y:S01]  /*d760*/  UISETP.NE.U32.AND UP1, UPT, UR10, URZ, UPT ;  /* 0x0000003f0a00728c */ /* 0x000fe2000bf25070 */
[----:B------:R-:W-:-:S03]  /*d770*/  IMAD.U32 R3, RZ, RZ, UR8 ;  /* 0x00000008ff037e24 */ /* 0x000fc6000f8e00ff */
[----:B------:R-:W-:Y:S02]  /*d780*/  UISETP.NE.AND.EX UP1, UPT, UR11, URZ, UPT, UP1 ;  /* 0x0000003f0b00728c */ /* 0x000fe4000bf25310 */
[----:B------:R-:W2:Y:S01]  /*d790*/  @P2 LDG.E R6, desc[UR36][R2.64] ;  /* 0x0000002402062981 */ /* 0x000ea2000c1e1900 */
[----:B------:R-:W-:Y:S02]  /*d7a0*/  ULDC UR4, c[0x0][0xa88] ;  /* 0x0002a20000047ab9 */ /* 0x000fe40000000800 */
[----:B------:R-:W-:Y:S01]  /*d7b0*/  IMAD.U32 R0, RZ, RZ, UR4 ;  /* 0x00000004ff007e24 */ /* 0x000fe2000f8e00ff */
[----:B------:R-:W-:-:S05]  /*d7c0*/  PLOP3.LUT P3, PT, PT, PT, UP1, 0x80, 0x0 ;  /* 0x000000000000781c */ /* 0x000fca0003f6f018 */
[----:B------:R-:W-:-:S04]  /*d7d0*/  @UP1 UIADD3 UR8, UP2, UR9, UR10, URZ ;  /* 0x0000000a09081290 */ /* 0x000fc8000ff5e03f */
[----:B------:R-:W-:Y:S02]  /*d7e0*/  @UP1 UIADD3.X UR9, UR12, UR11, URZ, UP2, !UPT ;  /* 0x0000000b0c091290 */ /* 0x000fe400097fe43f */
[----:B------:R-:W-:-:S04]  /*d7f0*/  IMAD.U32 R4, RZ, RZ, UR8 ;  /* 0x00000008ff047e24 */ /* 0x000fc8000f8e00ff */
[----:B------:R-:W-:-:S05]  /*d800*/  MOV R5, UR9 ;  /* 0x0000000900057c02 */ /* 0x000fca0008000f00 */
[----:B------:R1:W5:Y:S01]  /*d810*/  @P3 LDG.E R0, desc[UR36][R4.64] ;  /* 0x0000002404003981 */ /* 0x000362000c1e1900 */
[----:B0-----:R-:W-:Y:S01]  /*d820*/  ISETP.NE.AND P0, PT, R11, 0x1, PT ;  /* 0x000000010b00780c */ /* 0x001fe20003f05270 */
[----:B------:R-:W-:Y:S01]  /*d830*/  UMOV UR4, URZ ;  /* 0x0000003f00047c82 */ /* 0x000fe20008000000 */
[----:B------:R-:W-:Y:S01]  /*d840*/  USHF.R.S32.HI UR12, URZ, 0x1f, UR13 ;  /* 0x0000001f3f0c7899 */ /* 0x000fe2000801140d */
[----:B------:R-:W0:Y:S10]  /*d850*/  S2R R7, SR_TID.X ;  /* 0x0000000000077919 */ /* 0x000e340000002100 */
[----:B------:R-:W3:Y:S01]  /*d860*/  @P0 LDC R9, c[0x0][0xbec] ;  /* 0x0002fb00ff090b82 */ /* 0x000ee20000000800 */
[----:B0-----:R-:W-:-:S05]  /*d870*/  VIADD R7, R7, 0xffffff80 ;  /* 0xffffff8007077836 */ /* 0x001fca0000000000 */
[----:B------:R-:W-:Y:S02]  /*d880*/  ISETP.GE.AND P1, PT, R7, 0x80, PT ;  /* 0x000000800700780c */ /* 0x000fe40003f26270 */
[----:B--2---:R-:W-:-:S13]  /*d890*/  @P2 R2UR UR4, R6 ;  /* 0x00000000060422ca */ /* 0x004fda00000e0000 */
[----:B------:R-:W-:Y:S01]  /*d8a0*/  USHF.R.S32.HI UR11, URZ, 0x1f, UR4 ;  /* 0x0000001f3f0b7899 */ /* 0x000fe20008011404 */
[----:B-1-3--:R-:W-:Y:S11]  /*d8b0*/  @P3 BRA `(.L_x_219) ;  /* 0x0000000000103947 */ /* 0x00aff60003800000 */
[----:B------:R-:W-:Y:S05]  /*d8c0*/  @!P2 BRA `(.L_x_219) ;  /* 0x00000000000ca947 */ /* 0x000fea0003800000 */
[----:B------:R-:W2:Y:S04]  /*d8d0*/  LDG.E R5, desc[UR36][R2.64] ;  /* 0x0000002402057981 */ /* 0x000ea8000c1e1900 */
[----:B-----5:R-:W2:Y:S02]  /*d8e0*/  LDG.E R0, desc[UR36][R2.64+0x4] ;  /* 0x0000042402007981 */ /* 0x020ea4000c1e1900 */
[----:B--2---:R-:W-:-:S07]  /*d8f0*/  IMAD.IADD R0, R0, 0x1, -R5 ;  /* 0x0000000100007824 */ /* 0x004fce00078e0a05 */
.L_x_219:
[----:B------:R-:W-:Y:S01]  /*d900*/  R2UR UR9, R215 ;  /* 0x00000000d70972ca */ /* 0x000fe200000e0000 */
[----:B------:R-:W-:Y:S01]  /*d910*/  BSSY B1, `(.L_x_220) ;  /* 0x0000031000017945 */ /* 0x000fe20003800000 */
[----:B------:R-:W-:-:S11]  /*d920*/  R2UR UR8, R217 ;  /* 0x00000000d90872ca */ /* 0x000fd600000e0000 */
[----:B------:R-:W-:Y:S02]  /*d930*/  USEL UR13, UR9, URZ, !UP0 ;  /* 0x0000003f090d7287 */ /* 0x000fe4000c000000 */
[----:B------:R-:W-:Y:S01]  /*d940*/  USEL UR14, UR8, URZ, !UP0 ;  /* 0x0000003f080e7287 */ /* 0x000fe2000c000000 */
[----:B------:R-:W-:Y:S11]  /*d950*/  @P1 BRA `(.L_x_221) ;  /* 0x0000000000b01947 */ /* 0x000ff60003800000 */
[----:B------:R-:W0:Y:S01]  /*d960*/  S2R R3, SR_TID.X ;  /* 0x0000000000037919 */ /* 0x000e220000002100 */
[----:B------:R-:W1:Y:S01]  /*d970*/  LDC R7, c[0x0][0xbe8] ;  /* 0x0002fa00ff077b82 */ /* 0x000e620000000800 */
[----:B------:R-:W-:-:S13]  /*d980*/  R2UR UR8, R216 ;  /* 0x00000000d80872ca */ /* 0x000fda00000e0000 */
[----:B------:R-:W-:-:S04]  /*d990*/  IMAD.U32 R2, RZ, RZ, UR8 ;  /* 0x00000008ff027e24 */ /* 0x000fc8000f8e00ff */
[----:B0-----:R-:W-:Y:S02]  /*d9a0*/  IMAD R2, R2, 0x80, R3 ;  /* 0x0000008002027824 */ /* 0x001fe400078e0203 */
[----:B-1---5:R-:W-:Y:S02]  /*d9b0*/  IMAD R3, R0, R7, RZ ;  /* 0x0000000700037224 */ /* 0x022fe400078e02ff */
[----:B------:R-:W-:-:S05]  /*d9c0*/  VIADD R4, R2, 0xffffff80 ;  /* 0xffffff8002047836 */ /* 0x000fca0000000000 */
[----:B------:R-:W-:-:S13]  /*d9d0*/  ISETP.GE.AND P1, PT, R4, R3, PT ;  /* 0x000000030400720c */ /* 0x000fda0003f26270 */
[----:B------:R-:W-:Y:S05]  /*d9e0*/  @P1 BRA `(.L_x_221) ;  /* 0x00000000008c1947 */ /* 0x000fea0003800000 */
[----:B------:R-:W-:Y:S01]  /*d9f0*/  ISETP.NE.AND P1, PT, R7, 0x1, PT ;  /* 0x000000010700780c */ /* 0x000fe20003f25270 */
[----:B------:R-:W-:Y:S01]  /*da00*/  ULDC.64 UR16, c[0x0][0xb90] ;  /* 0x0002e40000107ab9 */ /* 0x000fe20000000a00 */
[----:B------:R-:W-:Y:S01]  /*da10*/  R2UR UR15, R214 ;  /* 0x00000000d60f72ca */ /* 0x000fe200000e0000 */
[----:B------:R-:W-:Y:S01]  /*da20*/  UIMAD UR10, UR12, UR16, URZ ;  /* 0x000000100c0a72a4 */ /* 0x000fe2000f8e023f */
[----:B------:R-:W-:Y:S01]  /*da30*/  MOV R2, R4 ;  /* 0x0000000400027202 */ /* 0x000fe20000000f00 */
[----:B------:R-:W-:Y:S01]  /*da40*/  UMOV UR8, UR4 ;  /* 0x0000000400087c82 */ /* 0x000fe20008000000 */
[----:B------:R-:W-:-:S07]  /*da50*/  UMOV UR9, UR11 ;  /* 0x0000000b00097c82 */ /* 0x000fce0008000000 */
[----:B------:R-:W0:Y:S02]  /*da60*/  @P1 LDC R3, c[0x0][0xbec] ;  /* 0x0002fb00ff031b82 */ /* 0x000e240000000800 */
[----:B------:R-:W-:Y:S02]  /*da70*/  UIMAD.WIDE.U32 UR8, UR15, UR16, UR8 ;  /* 0x000000100f0872a5 */ /* 0x000fe4000f8e0008 */
[----:B------:R-:W-:-:S03]  /*da80*/  UIMAD UR10, UR15, UR17, UR10 ;  /* 0x000000110f0a72a4 */ /* 0x000fc6000f8e020a */
[----:B------:R-:W-:Y:S01]  /*da90*/  ULDC.64 UR16, c[0x0][0xb98] ;  /* 0x0002e60000107ab9 */ /* 0x000fe20000000a00 */
[----:B------:R-:W1:Y:S01]  /*daa0*/  @P1 LDC R6, c[0x0][0xbf0] ;  /* 0x0002fc00ff061b82 */ /* 0x000e620000000800 */
[----:B------:R-:W-:Y:S02]  /*dab0*/  UIADD3 UR9, UR9, UR10, URZ ;  /* 0x0000000a09097290 */ /* 0x000fe4000fffe03f */
[----:B------:R-:W-:Y:S02]  /*dac0*/  UIMAD UR10, UR14, UR16, URZ ;  /* 0x000000100e0a72a4 */ /* 0x000fe4000f8e023f */
[----:B------:R-:W-:Y:S02]  /*dad0*/  UIMAD.WIDE.U32 UR8, UR13, UR16, UR8 ;  /* 0x000000100d0872a5 */ /* 0x000fe4000f8e0008 */
[----:B------:R-:W-:-:S03]  /*dae0*/  UIMAD UR10, UR13, UR17, UR10 ;  /* 0x000000110d0a72a4 */ /* 0x000fc6000f8e020a */
[----:B------:R-:W-:Y:S01]  /*daf0*/  ULDC.64 UR16, c[0x0][0xb88] ;  /* 0x0002e20000107ab9 */ /* 0x000fe20000000a00 */
[----:B0-----:R-:W-:-:S05]  /*db00*/  @P1 IMAD.HI.U32 R3, R4, R3, RZ ;  /* 0x0000000304031227 */ /* 0x001fca00078e00ff */
[----:B-1----:R-:W-:Y:S01]  /*db10*/  @P1 SHF.R.U32.HI R2, RZ, R6, R3 ;  /* 0x00000006ff021219 */ /* 0x002fe20000011603 */
[----:B------:R-:W-:-:S03]  /*db20*/  IMAD.U32 R6, RZ, RZ, UR10 ;  /* 0x0000000aff067e24 */ /* 0x000fc6000f8e00ff */
[--C-:B------:R-:W-:Y:S01]  /*db30*/  SHF.R.S32.HI R3, RZ, 0x1f, R2.reuse ;  /* 0x0000001fff037819 */ /* 0x100fe20000011402 */
[----:B------:R-:W-:Y:S01]  /*db40*/  IMAD.MOV R5, RZ, RZ, -R2 ;  /* 0x000000ffff057224 */ /* 0x000fe200078e0a02 */
[----:B------:R-:W-:-:S03]  /*db50*/  IADD3 R2, P1, R2, UR8, RZ ;  /* 0x0000000802027c10 */ /* 0x000fc6000ff3e0ff */
[----:B------:R-:W-:Y:S01]  /*db60*/  IMAD R5, R7, R5, R4 ;  /* 0x0000000507057224 */ /* 0x000fe200078e0204 */
[----:B------:R-:W-:Y:S01]  /*db70*/  IADD3.X R3, R3, UR9, R6, P1, !PT ;  /* 0x0000000903037c10 */ /* 0x000fe20008ffe406 */
[----:B------:R-:W-:-:S03]  /*db80*/  ULDC.64 UR8, c[0x0][0xb50] ;  /* 0x0002d40000087ab9 */ /* 0x000fc60000000a00 */
[----:B------:R-:W-:Y:S01]  /*db90*/  SHF.R.S32.HI R4, RZ, 0x1f, R5 ;  /* 0x0000001fff047819 */ /* 0x000fe20000011405 */
[----:B------:R-:W-:-:S04]  /*dba0*/  IMAD.WIDE.U32 R2, R5, UR16, R2 ;  /* 0x0000001005027c25 */ /* 0x000fc8000f8e0002 */
[----:B------:R-:W-:-:S04]  /*dbb0*/  IMAD R4, R4, UR16, RZ ;  /* 0x0000001004047c24 */ /* 0x000fc8000f8e02ff */
[----:B------:R-:W-:Y:S01]  /*dbc0*/  IMAD R7, R5, UR17, R4 ;  /* 0x0000001105077c24 */ /* 0x000fe2000f8e0204 */
[----:B------:R-:W-:-:S03]  /*dbd0*/  LEA R4, P1, R2, UR8, 0x2 ;  /* 0x0000000802047c11 */ /* 0x000fc6000f8210ff */
[----:B------:R-:W-:-:S05]  /*dbe0*/  IMAD.IADD R3, R3, 0x1, R7 ;  /* 0x0000000103037824 */ /* 0x000fca00078e0207 */
[----:B------:R-:W-:Y:S01]  /*dbf0*/  LEA.HI.X R5, R2, UR9, R3, 0x2, P1 ;  /* 0x0000000902057c11 */ /* 0x000fe200088f1403 */
[----:B------:R-:W-:-:S05]  /*dc00*/  IMAD.MOV.U32 R3, RZ, RZ, -0x800000 ;  /* 0xff800000ff037424 */ /* 0x000fca00078e00ff */
[----:B------:R0:W-:Y:S02]  /*dc10*/  STG.E desc[UR36][R4.64], R3 ;  /* 0x0000000304007986 */ /* 0x0001e4000c101924 */
.L_x_221:
[----:B------:R-:W-:Y:S05]  /*dc20*/  BSYNC B1 ;  /* 0x0000000000017941 */ /* 0x000fea0003800000 */
.L_x_220:
[----:B------:R-:W-:Y:S01]  /*dc30*/  R2UR UR15, R216 ;  /* 0x00000000d80f72ca */ /* 0x000fe200000e0000 */
[----:B0-----:R-:W0:Y:S01]  /*dc40*/  @P0 LDC R3, c[0x0][0xbf0] ;  /* 0x0002fc00ff030b82 */ /* 0x001e220000000800 */
[----:B------:R-:W-:Y:S01]  /*dc50*/  ULDC.64 UR16, c[0x0][0xaa0] ;  /* 0x0002a80000107ab9 */ /* 0x000fe20000000a00 */
[----:B------:R-:W-:Y:S01]  /*dc60*/  R2UR UR18, R214 ;  /* 0x00000000d61272ca */ /* 0x000fe200000e0000 */
[----:B------:R-:W-:Y:S01]  /*dc70*/  UIMAD UR10, UR11, UR16, URZ ;  /* 0x000000100b0a72a4 */ /* 0x000fe2000f8e023f */
[----:B------:R-:W-:Y:S01]  /*dc80*/  IMAD R2, R213, 0x20, R218 ;  /* 0x00000020d5027824 */ /* 0x000fe200078e02da */
[----:B------:R-:W-:Y:S01]  /*dc90*/  UIMAD.WIDE.U32 UR8, UR4, UR16, URZ ;  /* 0x00000010040872a5 */ /* 0x000fe2000f8e003f */
[----:B------:R-:W-:Y:S01]  /*dca0*/  BSSY B1, `(.L_x_222) ;  /* 0x0000045000017945 */ /* 0x000fe20003800000 */
[----:B------:R-:W-:Y:S01]  /*dcb0*/  UIMAD UR10, UR4, UR17, UR10 ;  /* 0x00000011040a72a4 */ /* 0x000fe2000f8e020a */
[----:B------:R-:W-:Y:S02]  /*dcc0*/  SHF.R.S32.HI R18, RZ, 0x1f, R22 ;  /* 0x0000001fff127819 */ /* 0x000fe40000011416 */
[----:B------:R-:W-:Y:S01]  /*dcd0*/  ULDC.64 UR16, c[0x0][0xae8] ;  /* 0x0002ba0000107ab9 */ /* 0x000fe20000000a00 */
[----:B------:R-:W-:Y:S01]  /*dce0*/  UIADD3 UR9, UR9, UR10, URZ ;  /* 0x0000000a09097290 */ /* 0x000fe2000fffe03f */
[----:B------:R-:W-:Y:S01]  /*dcf0*/  MOV R5, UR15 ;  /* 0x0000000f00057c02 */ /* 0x000fe20008000f00 */
[----:B------:R-:W-:Y:S01]  /*dd00*/  UIMAD UR4, UR12, UR16, URZ ;  /* 0x000000100c0472a4 */ /* 0x000fe2000f8e023f */
[----:B------:R-:W-:Y:S01]  /*dd10*/  SHF.R.S32.HI R19, RZ, 0x1f, R23 ;  /* 0x0000001fff137819 */ /* 0x000fe20000011417 */
[----:B------:R-:W-:Y:S01]  /*dd20*/  UIMAD.WIDE.U32 UR8, UR18, UR16, UR8 ;  /* 0x00000010120872a5 */ /* 0x000fe2000f8e0008 */
[----:B------:R-:W-:Y:S01]  /*dd30*/  SHF.R.S32.HI R20, RZ, 0x1f, R17 ;  /* 0x0000001fff147819 */ /* 0x000fe20000011411 */
[----:B------:R-:W-:Y:S01]  /*dd40*/  IMAD R6, R5, 0x80, R2 ;  /* 0x0000008005067824 */ /* 0x000fe200078e0202 */
[----:B------:R-:W-:Y:S01]  /*dd50*/  UIMAD UR4, UR18, UR17, UR4 ;  /* 0x00000011120472a4 */ /* 0x000fe2000f8e0204 */
[----:B------:R-:W-:-:S02]  /*dd60*/  ULDC.64 UR10, c[0x0][0xaf0] ;  /* 0x0002bc00000a7ab9 */ /* 0x000fc40000000a00 */
[----:B------:R-:W-:Y:S01]  /*dd70*/  @P0 IMAD.HI.U32 R2, R6, R9, RZ ;  /* 0x0000000906020227 */ /* 0x000fe200078e00ff */
[----:B------:R-:W-:Y:S02]  /*dd80*/  UIADD3 UR9, UR9, UR4, URZ ;  /* 0x0000000409097290 */ /* 0x000fe4000fffe03f */
[----:B------:R-:W-:Y:S01]  /*dd90*/  UIMAD UR4, UR14, UR10, URZ ;  /* 0x0000000a0e0472a4 */ /* 0x000fe2000f8e023f */
[----:B------:R-:W-:Y:S01]  /*dda0*/  IMAD.MOV.U32 R5, RZ, RZ, R6 ;  /* 0x000000ffff057224 */ /* 0x000fe200078e0006 */
[----:B0-----:R-:W-:Y:S01]  /*ddb0*/  @P0 SHF.R.U32.HI R5, RZ, R3, R2 ;  /* 0x00000003ff050219 */ /* 0x001fe20000011602 */
[----:B------:R-:W-:Y:S02]  /*ddc0*/  UIMAD.WIDE.U32 UR8, UR13, UR10, UR8 ;  /* 0x0000000a0d0872a5 */ /* 0x000fe4000f8e0008 */
[----:B------:R-:W-:Y:S01]  /*ddd0*/  UIMAD UR4, UR13, UR11, UR4 ;  /* 0x0000000b0d0472a4 */ /* 0x000fe2000f8e0204 */
[--C-:B------:R-:W-:Y:S01]  /*dde0*/  SHF.R.S32.HI R2, RZ, 0x1f, R5.reuse ;  /* 0x0000001fff027819 */ /* 0x100fe20000011405 */
[----:B------:R-:W-:Y:S01]  /*ddf0*/  IMAD.MOV R7, RZ, RZ, -R5 ;  /* 0x000000ffff077224 */ /* 0x000fe200078e0a05 */
[----:B------:R-:W-:Y:S01]  /*de00*/  ULDC.64 UR10, c[0x0][0xae0] ;  /* 0x0002b800000a7ab9 */ /* 0x000fe20000000a00 */
[----:B------:R-:W-:-:S02]  /*de10*/  UIADD3 UR4, UR9, UR4, URZ ;  /* 0x0000000409047290 */ /* 0x000fc4000fffe03f */
[----:B------:R-:W-:Y:S02]  /*de20*/  IMAD.U32 R3, RZ, RZ, UR9 ;  /* 0x00000009ff037e24 */ /* 0x000fe4000f8e00ff */
[----:B------:R-:W-:Y:S02]  /*de30*/  IMAD R4, R2, UR10, RZ ;  /* 0x0000000a02047c24 */ /* 0x000fe4000f8e02ff */
[----:B------:R-:W-:Y:S01]  /*de40*/  IMAD R7, R11, R7, R6 ;  /* 0x000000070b077224 */ /* 0x000fe200078e0206 */
[----:B------:R-:W-:Y:S01]  /*de50*/  MOV R3, UR4 ;  /* 0x0000000400037c02 */ /* 0x000fe20008000f00 */
[----:B------:R-:W-:Y:S01]  /*de60*/  IMAD.U32 R2, RZ, RZ, UR8 ;  /* 0x00000008ff027e24 */ /* 0x000fe2000f8e00ff */
[----:B------:R-:W-:Y:S01]  /*de70*/  ULDC.64 UR8, c[0x0][0xad8] ;  /* 0x0002b60000087ab9 */ /* 0x000fe20000000a00 */
[C---:B------:R-:W-:Y:S01]  /*de80*/  IMAD R9, R5.reuse, UR11, R4 ;  /* 0x0000000b05097c24 */ /* 0x040fe2000f8e0204 */
[----:B------:R-:W-:Y:S01]  /*de90*/  SHF.R.S32.HI R4, RZ, 0x1f, R7 ;  /* 0x0000001fff047819 */ /* 0x000fe20000011407 */
[----:B------:R-:W-:-:S04]  /*dea0*/  IMAD.WIDE.U32 R2, R5, UR10, R2 ;  /* 0x0000000a05027c25 */ /* 0x000fc8000f8e0002 */
[----:B------:R-:W-:Y:S02]  /*deb0*/  IMAD.U32 R5, RZ, RZ, UR15 ;  /* 0x0000000fff057e24 */ /* 0x000fe4000f8e00ff */
[----:B------:R-:W-:Y:S02]  /*dec0*/  IMAD.IADD R3, R3, 0x1, R9 ;  /* 0x0000000103037824 */ /* 0x000fe400078e0209 */
[----:B------:R-:W-:Y:S02]  /*ded0*/  IMAD R4, R4, UR8, RZ ;  /* 0x0000000804047c24 */ /* 0x000fe4000f8e02ff */
[----:B------:R-:W-:Y:S02]  /*dee0*/  IMAD R8, R5, 0x80, R218 ;  /* 0x0000008005087824 */ /* 0x000fe400078e02da */
[----:B-----5:R-:W-:Y:S02]  /*def0*/  IMAD R11, R0, R11, RZ ;  /* 0x0000000b000b7224 */ /* 0x020fe400078e02ff */
[----:B------:R-:W-:-:S02]  /*df00*/  IMAD R5, R7, UR9, R4 ;  /* 0x0000000907057c24 */ /* 0x000fc4000f8e0204 */
[----:B------:R-:W-:Y:S01]  /*df10*/  IMAD.WIDE.U32 R2, R7, UR8, R2 ;  /* 0x0000000807027c25 */ /* 0x000fe2000f8e0002 */
[C---:B------:R-:W-:Y:S01]  /*df20*/  ISETP.GE.AND P2, PT, R8.reuse, R11, PT ;  /* 0x0000000b0800720c */ /* 0x040fe20003f46270 */
[----:B------:R-:W-:Y:S02]  /*df30*/  ULDC.64 UR8, c[0x0][0xa80] ;  /* 0x0002a00000087ab9 */ /* 0x000fe40000000a00 */
[----:B------:R-:W-:Y:S01]  /*df40*/  VIADD R0, R8, 0x20 ;  /* 0x0000002008007836 */ /* 0x000fe20000000000 */
[----:B------:R-:W-:Y:S02]  /*df50*/  IADD3 R3, R3, R5, RZ ;  /* 0x0000000503037210 */ /* 0x000fe40007ffe0ff */
[----:B------:R-:W-:Y:S02]  /*df60*/  LEA R4, P3, R2, UR8, 0x1 ;  /* 0x0000000802047c11 */ /* 0x000fe4000f8608ff */
[----:B------:R-:W-:Y:S01]  /*df70*/  ISETP.GE.AND P1, PT, R0, R11, PT ;  /* 0x0000000b0000720c */ /* 0x000fe20003f26270 */
[----:B------:R-:W-:Y:S01]  /*df80*/  VIADD R0, R8, 0x40 ;  /* 0x0000004008007836 */ /* 0x000fe20000000000 */
[----:B------:R-:W-:-:S02]  /*df90*/  LEA.HI.X R5, R2, UR9, R3, 0x1, P3 ;  /* 0x0000000902057c11 */ /* 0x000fc400098f0c03 */
[----:B------:R0:W1:Y:S02]  /*dfa0*/  SHFL.IDX PT, R2, R4, RZ, 0x181f ;  /* 0x00181fff04027589 */ /* 0x00006400000e0000 */
[----:B------:R-:W-:Y:S02]  /*dfb0*/  ISETP.GE.AND P0, PT, R0, R11, PT ;  /* 0x0000000b0000720c */ /* 0x000fe40003f06270 */
[----:B------:R0:W2:Y:S01]  /*dfc0*/  SHFL.IDX PT, R0, R5, RZ, 0x181f ;  /* 0x00181fff05007589 */ /* 0x0000a200000e0000 */
[----:B------:R-:W-:Y:S10]  /*dfd0*/  @P2 BRA `(.L_x_223) ;  /* 0x0000000000442947 */ /* 0x000ff40003800000 */
        /* <DEDUP_REMOVED lines=8> */
[----:B------:R3:W-:Y:S01]  /*e060*/  @!P5 ST.E.128 desc[UR36][R6.64], RZ ;  /* 0x000000ff0600d985 */ /* 0x0007e2000c101d24 */
[----:B------:R-:W-:Y:S02]  /*e070*/  @!P4 LEA.HI.X R13, R23, R0, R19, 0x1, P6 ;  /* 0x00000000170dc211 */ /* 0x000fe400030f0c13 */
[----:B------:R-:W-:-:S03]  /*e080*/  @!P3 LEA R14, P6, R22, R2, 0x1 ;  /* 0x00000002160eb211 */ /* 0x000fc600078c08ff */
[----:B------:R3:W-:Y:S01]  /*e090*/  @!P4 ST.E.128 desc[UR36][R12.64], RZ ;  /* 0x000000ff0c00c985 */ /* 0x0007e2000c101d24 */
[----:B------:R-:W-:Y:S02]  /*e0a0*/  @!P3 LEA.HI.X R15, R22, R0, R18, 0x1, P6 ;  /* 0x00000000160fb211 */ /* 0x000fe400030f0c12 */
[----:B------:R-:W-:-:S03]  /*e0b0*/  @!P2 LEA R2, P6, R212, R2, 0x1 ;  /* 0x00000002d402a211 */ /* 0x000fc600078c08ff */
[----:B------:R3:W-:Y:S01]  /*e0c0*/  @!P3 ST.E.128 desc[UR36][R14.64], RZ ;  /* 0x000000ff0e00b985 */ /* 0x0007e2000c101d24 */
[----:B------:R-:W-:-:S05]  /*e0d0*/  @!P2 LEA.HI.X R3, R212, R0, R227, 0x1, P6 ;  /* 0x00000000d403a211 */ /* 0x000fca00030f0ce3 */
[----:B------:R3:W-:Y:S04]  /*e0e0*/  @!P2 ST.E.128 desc[UR36][R2.64], RZ ;  /* 0x000000ff0200a985 */ /* 0x0007e8000c101d24 */
.L_x_223:
[----:B------:R-:W-:Y:S05]  /*e0f0*/  BSYNC B1 ;  /* 0x0000000000017941 */ /* 0x000fea0003800000 */
.L_x_222:
[----:B--2---:R2:W4:Y:S01]  /*e100*/  SHFL.IDX PT, R0, R5, 0x1, 0x181f ;  /* 0x00381f0005007f89 */ /* 0x00452200000e0000 */
[----:B------:R-:W-:Y:S03]  /*e110*/  BSSY B1, `(.L_x_224) ;  /* 0x0000014000017945 */ /* 0x000fe60003800000 */
[----:B-1-3--:R2:W1:Y:S01]  /*e120*/  SHFL.IDX PT, R2, R4, 0x1, 0x181f ;  /* 0x00381f0004027f89 */ /* 0x00a46200000e0000 */
[----:B------:R-:W-:Y:S05]  /*e130*/  @P1 BRA `(.L_x_225) ;  /* 0x0000000000441947 */ /* 0x000fea0003800000 */
[----:B------:R-:W-:Y:S02]  /*e140*/  ULDC UR4, c[0x0][0xac8] ;  /* 0x0002b20000047ab9 */ /* 0x000fe40000000800 */
[----:B------:R-:W-:Y:S02]  /*e150*/  ISETP.GE.AND P4, PT, R17, UR4, PT ;  /* 0x0000000411007c0c */ /* 0x000fe4000bf86270 */
[----:B------:R-:W-:Y:S02]  /*e160*/  ISETP.GE.AND P3, PT, R23, UR4, PT ;  /* 0x0000000417007c0c */ /* 0x000fe4000bf66270 */
[----:B------:R-:W-:Y:S02]  /*e170*/  ISETP.GE.AND P2, PT, R22, UR4, PT ;  /* 0x0000000416007c0c */ /* 0x000fe4000bf46270 */
[----:B------:R-:W-:-:S07]  /*e180*/  ISETP.GE.AND P1, PT, R212, UR4, PT ;  /* 0x00000004d4007c0c */ /* 0x000fce000bf26270 */
[-C--:B-1----:R-:W-:Y:S02]  /*e190*/  @!P4 LEA R6, P6, R17, R2.reuse, 0x1 ;  /* 0x000000021106c211 */ /* 0x082fe400078c08ff */
[----:B------:R-:W-:Y:S02]  /*e1a0*/  @!P3 LEA R12, P5, R23, R2, 0x1 ;  /* 0x00000002170cb211 */ /* 0x000fe400078a08ff */
[----:B----4-:R-:W-:Y:S02]  /*e1b0*/  @!P4 LEA.HI.X R7, R17, R0, R20, 0x1, P6 ;  /* 0x000000001107c211 */ /* 0x010fe400030f0c14 */
[----:B------:R-:W-:Y:S02]  /*e1c0*/  @!P2 LEA R14, P6, R22, R2, 0x1 ;  /* 0x00000002160ea211 */ /* 0x000fe400078c08ff */
[----:B------:R-:W-:Y:S01]  /*e1d0*/  @!P3 LEA.HI.X R13, R23, R0, R19, 0x1, P5 ;  /* 0x00000000170db211 */ /* 0x000fe200028f0c13 */
[----:B------:R3:W-:Y:S01]  /*e1e0*/  @!P4 ST.E.128 desc[UR36][R6.64], RZ ;  /* 0x000000ff0600c985 */ /* 0x0007e2000c101d24 */
[----:B------:R-:W-:-:S02]  /*e1f0*/  @!P1 LEA R2, P5, R212, R2, 0x1 ;  /* 0x00000002d4029211 */ /* 0x000fc400078a08ff */
[-C--:B------:R-:W-:Y:S01]  /*e200*/  @!P2 LEA.HI.X R15, R22, R0.reuse, R18, 0x1, P6 ;  /* 0x00000000160fa211 */ /* 0x080fe200030f0c12 */
[----:B------:R3:W-:Y:S01]  /*e210*/  @!P3 ST.E.128 desc[UR36][R12.64], RZ ;  /* 0x000000ff0c00b985 */ /* 0x0007e2000c101d24 */
[----:B------:R-:W-:-:S03]  /*e220*/  @!P1 LEA.HI.X R3, R212, R0, R227, 0x1, P5 ;  /* 0x00000000d4039211 */ /* 0x000fc600028f0ce3 */
[----:B------:R3:W-:Y:S04]  /*e230*/  @!P2 ST.E.128 desc[UR36][R14.64], RZ ;  /* 0x000000ff0e00a985 */ /* 0x0007e8000c101d24 */
[----:B------:R3:W-:Y:S02]  /*e240*/  @!P1 ST.E.128 desc[UR36][R2.64], RZ ;  /* 0x000000ff02009985 */ /* 0x0007e4000c101d24 */
.L_x_225:
[----:B------:R-:W-:Y:S05]  /*e250*/  BSYNC B1 ;  /* 0x0000000000017941 */ /* 0x000fea0003800000 */
.L_x_224:
[----:B----4-:R4:W0:Y:S01]  /*e260*/  SHFL.IDX PT, R0, R5, 0x2, 0x181f ;  /* 0x00581f0005007f89 */ /* 0x01082200000e0000 */
        /* <DEDUP_REMOVED lines=9> */
[-C--:B------:R-:W-:Y:S02]  /*e300*/  @!P2 LEA R12, P5, R23, R2.reuse, 0x1 ;  /* 0x00000002170ca211 */ /* 0x080fe400078a08ff */
[----:B------:R-:W-:Y:S02]  /*e310*/  @!P1 LEA R14, P4, R22, R2, 0x1 ;  /* 0x00000002160e9211 */ /* 0x000fe400078808ff */
[----:B0-----:R-:W-:Y:S02]  /*e320*/  @!P3 LEA.HI.X R7, R17, R0, R20, 0x1, P6 ;  /* 0x000000001107b211 */ /* 0x001fe400030f0c14 */
[----:B------:R-:W-:Y:S02]  /*e330*/  @!P0 LEA R2, P6, R212, R2, 0x1 ;  /* 0x00000002d4028211 */ /* 0x000fe400078c08ff */
[-C--:B------:R-:W-:Y:S01]  /*e340*/  @!P2 LEA.HI.X R13, R23, R0.reuse, R19, 0x1, P5 ;  /* 0x00000000170da211 */ /* 0x080fe200028f0c13 */
[----:B------:R3:W-:Y:S01]  /*e350*/  @!P3 ST.E.128 desc[UR36][R6.64], RZ ;  /* 0x000000ff0600b985 */ /* 0x0007e2000c101d24 */
[----:B------:R-:W-:-:S02]  /*e360*/  @!P1 LEA.HI.X R15, R22, R0, R18, 0x1, P4 ;  /* 0x00000000160f9211 */ /* 0x000fc400020f0c12 */
[----:B------:R-:W-:Y:S01]  /*e370*/  @!P0 LEA.HI.X R3, R212, R0, R227, 0x1, P6 ;  /* 0x00000000d4038211 */ /* 0x000fe200030f0ce3 */
[----:B------:R3:W-:Y:S04]  /*e380*/  @!P2 ST.E.128 desc[UR36][R12.64], RZ ;  /* 0x000000ff0c00a985 */ /* 0x0007e8000c101d24 */
[----:B------:R3:W-:Y:S04]  /*e390*/  @!P1 ST.E.128 desc[UR36][R14.64], RZ ;  /* 0x000000ff0e009985 */ /* 0x0007e8000c101d24 */
[----:B------:R3:W-:Y:S02]  /*e3a0*/  @!P0 ST.E.128 desc[UR36][R2.64], RZ ;  /* 0x000000ff02008985 */ /* 0x0007e4000c101d24 */
.L_x_227:
[----:B------:R-:W-:Y:S05]  /*e3b0*/  BSYNC B1 ;  /* 0x0000000000017941 */ /* 0x000fea0003800000 */
.L_x_226:
[----:B0-----:R-:W-:Y:S01]  /*e3c0*/  VIADD R0, R8, 0x60 ;  /* 0x0000006008007836 */ /* 0x001fe20000000000 */
[----:B---3--:R0:W3:Y:S04]  /*e3d0*/  SHFL.IDX PT, R6, R5, 0x3, 0x181f ;  /* 0x00781f0005067f89 */ /* 0x0080e800000e0000 */
[----:B------:R-:W-:Y:S01]  /*e3e0*/  ISETP.GE.AND P0, PT, R0, R11, PT ;  /* 0x0000000b0000720c */ /* 0x000fe20003f06270 */
[----:B-1----:R0:W1:-:S12]  /*e3f0*/  SHFL.IDX PT, R2, R4, 0x3, 0x181f ;  /* 0x00781f0004027f89 */ /* 0x00205800000e0000 */
[----:B0-----:R-:W-:Y:S05]  /*e400*/  @P0 BRA `(.L_x_218) ;  /* 0x0000000000440947 */ /* 0x001fea0003800000 */
[----:B------:R-:W-:Y:S02]  /*e410*/  ULDC UR4, c[0x0][0xac8] ;  /* 0x0002b20000047ab9 */ /* 0x000fe40000000800 */
[----:B------:R-:W-:Y:S02]  /*e420*/  ISETP.GE.AND P3, PT, R17, UR4, PT ;  /* 0x0000000411007c0c */ /* 0x000fe4000bf66270 */
[----:B------:R-:W-:Y:S02]  /*e430*/  ISETP.GE.AND P2, PT, R23, UR4, PT ;  /* 0x0000000417007c0c */ /* 0x000fe4000bf46270 */
[----:B------:R-:W-:Y:S02]  /*e440*/  ISETP.GE.AND P1, PT, R22, UR4, PT ;  /* 0x0000000416007c0c */ /* 0x000fe4000bf26270 */
[----:B------:R-:W-:-:S07]  /*e450*/  ISETP.GE.AND P0, PT, R212, UR4, PT ;  /* 0x00000004d4007c0c */ /* 0x000fce000bf06270 */
[-C--:B-12-4-:R-:W-:Y:S02]  /*e460*/  @!P3 LEA R4, P6, R17, R2.reuse, 0x1 ;  /* 0x000000021104b211 */ /* 0x096fe400078c08ff */
[-C--:B------:R-:W-:Y:S02]  /*e470*/  @!P2 LEA R8, P5, R23, R2.reuse, 0x1 ;  /* 0x000000021708a211 */ /* 0x080fe400078a08ff */
[----:B------:R-:W-:Y:S02]  /*e480*/  @!P1 LEA R10, P4, R22, R2, 0x1 ;  /* 0x00000002160a9211 */ /* 0x000fe400078808ff */
[----:B---3--:R-:W-:Y:S02]  /*e490*/  @!P3 LEA.HI.X R5, R17, R6, R20, 0x1, P6 ;  /* 0x000000061105b211 */ /* 0x008fe400030f0c14 */
        /* <DEDUP_REMOVED lines=8> */
.L_x_218:
[----:B------:R-:W-:Y:S05]  /*e520*/  BSYNC B0 ;  /* 0x0000000000007941 */ /* 0x000fea0003800000 */
.L_x_209:
[----:B------:R-:W-:Y:S02]  /*e530*/  ULDC UR4, c[0x0][0xc3c] ;  /* 0x00030f0000047ab9 */ /* 0x000fe40000000800 */
[----:B------:R-:W-:-:S06]  /*e540*/  UISETP.GE.AND UP0, UPT, UR7, UR4, UPT ;  /* 0x000000040700728c */ /* 0x000fcc000bf06270 */
[----:B------:R-:W-:-:S13]  /*e550*/  PLOP3.LUT P0, PT, PT, PT, UP0, 0x80, 0x0 ;  /* 0x000000000000781c */ /* 0x000fda0003f0f008 */
[----:B------:R-:W-:Y:S05]  /*e560*/  @!P0 BRA `(.L_x_228) ;  /* 0xffffff2800188947 */ /* 0x000fea000383ffff */
[----:B------:R-:W-:Y:S05]  /*e570*/  EXIT ;  /* 0x000000000000794d */ /* 0x000fea0003800000 */
.L_x_181:
[----:B------:R-:W-:-:S08]  /*e580*/  NOP ;  /* 0x0000000000007918 */ /* 0x000fd00000000000 */
[----:B0-----:R-:W0:-:S00]  /*e590*/  USETMAXREG.DEALLOC.CTAPOOL 0x28 ;  /* 0x00000028000079c8 */ /* 0x001e0000080e0500 */
[----:B0-----:R-:W-:Y:S02]  /*e5a0*/  LOP3.LUT R0, R0, 0x3, RZ, 0xc0, !PT ;  /* 0x0000000300007812 */ /* 0x001fe400078ec0ff */
[----:B------:R-:W-:-:S04]  /*e5b0*/  LOP3.LUT R23, R23, 0xfffffeff, RZ, 0xc0, !PT ;  /* 0xfffffeff17177812 */ /* 0x000fc800078ec0ff */
[----:B------:R-:W0:Y:S02]  /*e5c0*/  SHFL.IDX PT, R0, R0, RZ, 0x1f ;  /* 0x00001fff00007589 */ /* 0x000e2400000e0000 */
[----:B0-----:R-:W-:Y:S01]  /*e5d0*/  ISETP.NE.AND P0, PT, R0, RZ, PT ;  /* 0x000000ff0000720c */ /* 0x001fe20003f05270 */
[----:B------:R-:W-:-:S12]  /*e5e0*/  IMAD.MOV.U32 R0, RZ, RZ, RZ ;  /* 0x000000ffff007224 */ /* 0x000fd800078e00ff */
[----:B------:R-:W-:Y:S01]  /*e5f0*/  @P0 LOP3.LUT R23, R23, 0x100, RZ, 0xfc, !PT ;  /* 0x0000010017170812 */ /* 0x000fe200078efcff */
[----:B------:R-:W-:Y:S06]  /*e600*/  @!P0 BRA `(.L_x_229) ;  /* 0x00000000001c8947 */ /* 0x000fec0003800000 */
[----:B------:R-:W0:Y:S08]  /*e610*/  S2UR UR5, SR_CgaCtaId ;  /* 0x00000000000579c3 */ /* 0x000e300000008800 */
[----:B------:R-:W-:Y:S06]  /*e620*/  BAR.SYNC.DEFER_BLOCKING 0x5, 0x180 ;  /* 0x0146000000007b1d */ /* 0x000fec0000010000 */
[----:B------:R-:W-:-:S02]  /*e630*/  UMOV UR4, 0x400 ;  /* 0x0000040000047882 */ /* 0x000fc40000000000 */
[----:B0-----:R-:W-:-:S09]  /*e640*/  ULEA UR4, UR5, UR4, 0x18 ;  /* 0x0000000405047291 */ /* 0x001fd2000f8ec03f */
[----:B------:R-:W1:Y:S01]  /*e650*/  LDS.128 R16, [UR4+0x388d0] ;  /* 0x0388d004ff107984 */ /* 0x000e620008000c00 */
[----:B------:R-:W-:Y:S06]  /*e660*/  BAR.ARV 0x4, 0x180 ;  /* 0x0106000000007b1d */ /* 0x000fec0000002000 */
[----:B------:R-:W-:Y:S05]  /*e670*/  BRA `(.L_x_230) ;  /* 0x0000000800007947 */ /* 0x000fea0003800000 */
.L_x_229:
[----:B------:R-:W0:Y:S01]  /*e680*/  S2R R2, SR_TID.X ;  /* 0x0000000000027919 */ /* 0x000e220000002100 */
[----:B------:R-:W-:Y:S01]  /*e690*/  ULDC UR4, c[0x0][0xc3c] ;  /* 0x00030f0000047ab9 */ /* 0x000fe20000000800 */
[----:B------:R-:W1:Y:S01]  /*e6a0*/  S2UR UR6, SR_CTAID.X ;  /* 0x00000000000679c3 */ /* 0x000e620000002500 */
[----:B------:R-:W-:Y:S01]  /*e6b0*/  ULDC UR5, c[0x0][0xc38] ;  /* 0x00030e0000057ab9 */ /* 0x000fe20000000800 */
[----:B0-----:R-:W-:-:S04]  /*e6c0*/  LOP3.LUT R5, R2, 0x1f, RZ, 0xc0, !PT ;  /* 0x0000001f02057812 */ /* 0x001fc800078ec0ff */
[----:B------:R-:W-:-:S04]  /*e6d0*/  ISETP.NE.AND P0, PT, R5, 0x1f, PT ;  /* 0x0000001f0500780c */ /* 0x000fc80003f05270 */
[----:B------:R-:W-:-:S13]  /*e6e0*/  ISETP.GE.OR P1, PT, R5, UR4, !P0 ;  /* 0x0000000405007c0c */ /* 0x000fda000c726670 */
[----:B------:R-:W0:Y:S02]  /*e6f0*/  @!P1 LDC.64 R2, c[0x0][0xc80] ;  /* 0x00032000ff029b82 */ /* 0x000e240000000a00 */
[----:B0-----:R-:W-:-:S05]  /*e700*/  @!P1 IMAD.WIDE.U32 R2, R5, 0x4, R2 ;  /* 0x0000000405029825 */ /* 0x001fca00078e0002 */
[----:B------:R-:W2:Y:S01]  /*e710*/  @!P1 LDG.E R0, desc[UR36][R2.64] ;  /* 0x0000002402009981 */ /* 0x000ea2000c1e1900 */
[C---:B------:R-:W-:Y:S01]  /*e720*/  ISETP.NE.AND P1, PT, R5.reuse, RZ, PT ;  /* 0x000000ff0500720c */ /* 0x040fe20003f25270 */
[----:B------:R-:W-:Y:S01]  /*e730*/  UMOV UR4, URZ ;  /* 0x0000003f00047c82 */ /* 0x000fe20008000000 */
[C---:B------:R-:W-:Y:S01]  /*e740*/  ISETP.GE.U32.AND P2, PT, R5.reuse, 0x2, PT ;  /* 0x000000020500780c */ /* 0x040fe20003f46070 */
[----:B------:R-:W-:Y:S01]  /*e750*/  IMAD.MOV.U32 R16, RZ, RZ, RZ ;  /* 0x000000ffff107224 */ /* 0x000fe200078e00ff */
[C---:B------:R-:W-:Y:S02]  /*e760*/  ISETP.GE.U32.AND P3, PT, R5.reuse, 0x4, PT ;  /* 0x000000040500780c */ /* 0x040fe40003f66070 */
[C---:B------:R-:W-:Y:S02]  /*e770*/  ISETP.GE.U32.AND P4, PT, R5.reuse, 0x8, PT ;  /* 0x000000080500780c */ /* 0x040fe40003f86070 */
[----:B------:R-:W-:Y:S01]  /*e780*/  ISETP.GE.U32.AND P5, PT, R5, 0x10, PT ;  /* 0x000000100500780c */ /* 0x000fe20003fa6070 */
[----:B--2---:R-:W0:Y:S02]  /*e790*/  SHFL.UP PT, R4, R0, 0x1, RZ ;  /* 0x0420000000047989 */ /* 0x004e2400000e00ff */
[----:B0-----:R-:W-:-:S05]  /*e7a0*/  SEL R7, R4, RZ, P1 ;  /* 0x000000ff04077207 */ /* 0x001fca0000800000 */
[----:B------:R-:W-:-:S05]  /*e7b0*/  IMAD.IADD R7, R0, 0x1, R7 ;  /* 0x0000000100077824 */ /* 0x000fca00078e0207 */
[----:B------:R-:W0:Y:S02]  /*e7c0*/  SHFL.UP PT, R4, R7, 0x2, RZ ;  /* 0x0440000007047989 */ /* 0x000e2400000e00ff */
[----:B0-----:R-:W-:-:S05]  /*e7d0*/  SEL R4, R4, RZ, P2 ;  /* 0x000000ff04047207 */ /* 0x001fca0001000000 */
[----:B------:R-:W-:-:S05]  /*e7e0*/  IMAD.IADD R4, R7, 0x1, R4 ;  /* 0x0000000107047824 */ /* 0x000fca00078e0204 */
[----:B------:R-:W0:Y:S02]  /*e7f0*/  SHFL.UP PT, R6, R4, 0x4, RZ ;  /* 0x0480000004067989 */ /* 0x000e2400000e00ff */
[----:B0-----:R-:W-:-:S05]  /*e800*/  SEL R3, R6, RZ, P3 ;  /* 0x000000ff06037207 */ /* 0x001fca0001800000 */
[----:B------:R-:W-:-:S05]  /*e810*/  IMAD.IADD R3, R4, 0x1, R3 ;  /* 0x0000000104037824 */ /* 0x000fca00078e0203 */
[----:B------:R-:W0:Y:S02]  /*e820*/  SHFL.UP PT, R2, R3, 0x8, RZ ;  /* 0x0500000003027989 */ /* 0x000e2400000e00ff */
[----:B0-----:R-:W-:-:S04]  /*e830*/  SEL R2, R2, RZ, P4 ;  /* 0x000000ff02027207 */ /* 0x001fc80002000000 */
[----:B------:R-:W-:-:S05]  /*e840*/  IADD3 R2, R3, R2, RZ ;  /* 0x0000000203027210 */ /* 0x000fca0007ffe0ff */
[----:B------:R-:W0:Y:S02]  /*e850*/  SHFL.UP PT, R6, R2, 0x10, RZ ;  /* 0x0600000002067989 */ /* 0x000e2400000e00ff */
[----:B0-----:R-:W-:-:S05]  /*e860*/  SEL R7, R6, RZ, P5 ;  /* 0x000000ff06077207 */ /* 0x001fca0002800000 */
[----:B------:R-:W-:-:S05]  /*e870*/  IMAD.IADD R7, R2, 0x1, R7 ;  /* 0x0000000102077824 */ /* 0x000fca00078e0207 */
[----:B------:R-:W0:Y:S02]  /*e880*/  SHFL.IDX PT, R4, R7, 0x1f, 0x1f ;  /* 0x03e01f0007047f89 */ /* 0x000e2400000e0000 */
[----:B0-----:R-:W-:-:S04]  /*e890*/  IMAD R4, R4, UR5, RZ ;  /* 0x0000000504047c24 */ /* 0x001fc8000f8e02ff */
[----:B------:R-:W-:Y:S01]  /*e8a0*/  IMAD.MOV.U32 R3, RZ, RZ, R4 ;  /* 0x000000ffff037224 */ /* 0x000fe200078e0004 */
[----:B-1----:R-:W-:-:S13]  /*e8b0*/  ISETP.GT.AND P6, PT, R4, UR6, PT ;  /* 0x0000000604007c0c */ /* 0x002fda000bfc4270 */
[----:B------:R-:W-:Y:S05]  /*e8c0*/  @P6 BRA `(.L_x_231) ;  /* 0x0000000000946947 */ /* 0x000fea0003800000 */
[----:B------:R-:W-:Y:S01]  /*e8d0*/  IMAD.MOV.U32 R4, RZ, RZ, R3 ;  /* 0x000000ffff047224 */ /* 0x000fe200078e0003 */
[----:B------:R-:W-:Y:S01]  /*e8e0*/  UMOV UR4, URZ ;  /* 0x0000003f00047c82 */ /* 0x000fe20008000000 */
[----:B------:R-:W-:-:S05]  /*e8f0*/  ULDC UR5, c[0x0][0xc38] ;  /* 0x00030e0000057ab9 */ /* 0x000fca0000000800 */
.L_x_235:
[----:B------:R-:W0:Y:S01]  /*e900*/  LDC R2, c[0x0][0xc3c] ;  /* 0x00030f00ff027b82 */ /* 0x000e220000000800 */
[----:B------:R-:W-:-:S06]  /*e910*/  UIADD3 UR4, UR4, 0x1f, URZ ;  /* 0x0000001f04047890 */ /* 0x000fcc000fffe03f */
[----:B0-----:R-:W-:-:S13]  /*e920*/  ISETP.LE.AND P6, PT, R2, UR4, PT ;  /* 0x0000000402007c0c */ /* 0x001fda000bfc3270 */
[----:B------:R-:W-:Y:S05]  /*e930*/  @P6 BRA `(.L_x_232) ;  /* 0x0000000400246947 */ /* 0x000fea0003800000 */
[----:B------:R-:W-:Y:S01]  /*e940*/  VIADD R7, R5, UR4 ;  /* 0x0000000405077c36 */ /* 0x000fe20008000000 */
[----:B------:R-:W-:Y:S01]  /*e950*/  BSSY B0, `(.L_x_233) ;  /* 0x0000007000007945 */ /* 0x000fe20003800000 */
[----:B------:R-:W-:-:S03]  /*e960*/  MOV R0, RZ ;  /* 0x000000ff00007202 */ /* 0x000fc60000000f00 */
[----:B------:R-:W-:-:S13]  /*e970*/  ISETP.GE.OR P6, PT, R7, R2, !P0 ;  /* 0x000000020700720c */ /* 0x000fda00047c6670 */
[----:B------:R-:W-:Y:S05]  /*e980*/  @P6 BRA `(.L_x_234) ;  /* 0x00000000000c6947 */ /* 0x000fea0003800000 */
[----:B------:R-:W0:Y:S02]  /*e990*/  LDC.64 R2, c[0x0][0xc80] ;  /* 0x00032000ff027b82 */ /* 0x000e240000000a00 */
[----:B0-----:R-:W-:-:S05]  /*e9a0*/  IMAD.WIDE R2, R7, 0x4, R2 ;  /* 0x0000000407027825 */ /* 0x001fca00078e0202 */
[----:B------:R0:W5:Y:S02]  /*e9b0*/  LDG.E R0, desc[UR36][R2.64] ;  /* 0x0000002402007981 */ /* 0x000164000c1e1900 */
.L_x_234:
[----:B------:R-:W-:Y:S05]  /*e9c0*/  BSYNC B0 ;  /* 0x0000000000007941 */ /* 0x000fea0003800000 */
.L_x_233:
[----:B0----5:R-:W0:Y:S02]  /*e9d0*/  SHFL.UP PT, R2, R0, 0x1, RZ ;  /* 0x0420000000027989 */ /* 0x021e2400000e00ff */
        /* <DEDUP_REMOVED lines=14> */
[----:B------:R-:W0:Y:S02]  /*eac0*/  SHFL.IDX PT, R3, R9, 0x1f, 0x1f ;  /* 0x03e01f0009037f89 */ /* 0x000e2400000e0000 */
[----:B0-----:R-:W-:-:S05]  /*ead0*/  IMAD R3, R3, UR5, RZ ;  /* 0x0000000503037c24 */ /* 0x001fca000f8e02ff */
[----:B------:R-:W-:-:S04]  /*eae0*/  IADD3 R4, R3, R4, RZ ;  /* 0x0000000403047210 */ /* 0x000fc80007ffe0ff */
[----:B------:R-:W-:-:S13]  /*eaf0*/  ISETP.GT.AND P6, PT, R4, UR6, PT ;  /* 0x0000000604007c0c */ /* 0x000fda000bfc4270 */
[----:B------:R-:W-:Y:S05]  /*eb00*/  @!P6 BRA `(.L_x_235) ;  /* 0xfffffffc007ce947 */ /* 0x000fea000383ffff */
[----:B------:R-:W-:-:S07]  /*eb10*/  IMAD.MOV.U32 R7, RZ, RZ, R9 ;  /* 0x000000ffff077224 */ /* 0x000fce00078e0009 */
.L_x_231:
[----:B------:R-:W-:-:S04]  /*eb20*/  IMAD.IADD R8, R4, 0x1, -R3 ;  /* 0x0000000104087824 */ /* 0x000fc800078e0a03 */
[----:B------:R-:W-:-:S05]  /*eb30*/  IMAD R2, R7, UR5, R8 ;  /* 0x0000000507027c24 */ /* 0x000fca000f8e0208 */
[----:B------:R-:W-:-:S13]  /*eb40*/  ISETP.GT.AND P0, PT, R2, UR6, PT ;  /* 0x0000000602007c0c */ /* 0x000fda000bf04270 */
[----:B------:R-:W-:-:S04]  /*eb50*/  VOTE.ANY R4, PT, !P0 ;  /* 0x0000000000047806 */ /* 0x000fc800040e0100 */
[----:B------:R-:W0:Y:S01]  /*eb60*/  POPC R19, R4 ;  /* 0x0000000400137309 */ /* 0x000e220000000000 */
[----:B------:R-:W-:Y:S01]  /*eb70*/  ISETP.NE.AND P0, PT, R4, RZ, PT ;  /* 0x000000ff0400720c */ /* 0x000fe20003f05270 */
[----:B0-----:R-:W0:Y:S02]  /*eb80*/  SHFL.IDX PT, R10, R0, R19, 0x1f ;  /* 0x00001f13000a7589 */ /* 0x001e2400000e0000 */
[----:B0-----:R-:W-:-:S04]  /*eb90*/  IABS R9, R10 ;  /* 0x0000000a00097213 */ /* 0x001fc80000000000 */
[----:B------:R-:W0:Y:S08]  /*eba0*/  I2F.RP R6, R9 ;  /* 0x0000000900067306 */ /* 0x000e300000209400 */
[----:B0-----:R-:W0:Y:S02]  /*ebb0*/  MUFU.RCP R6, R6 ;  /* 0x0000000600067308 */ /* 0x001e240000001000 */
[----:B0-----:R-:W-:-:S06]  /*ebc0*/  VIADD R2, R6, 0xffffffe ;  /* 0x0ffffffe06027836 */ /* 0x001fcc0000000000 */
[----:B------:R0:W1:Y:S01]  /*ebd0*/  F2I.FTZ.U32.TRUNC.NTZ R3, R2 ;  /* 0x0000000200037305 */ /* 0x000062000021f000 */
[----:B------:R-:W-:Y:S05]  /*ebe0*/  @!P0 BRA `(.L_x_236) ;  /* 0x0000000000088947 */ /* 0x000fea0003800000 */
[----:B------:R-:W-:-:S06]  /*ebf0*/  VIADD R16, R19, 0xffffffff ;  /* 0xffffffff13107836 */ /* 0x000fcc0000000000 */
[----:B------:R2:W3:Y:S02]  /*ec00*/  SHFL.IDX PT, R16, R7, R16, 0x1f ;  /* 0x00001f1007107589 */ /* 0x0004e400000e0000 */
.L_x_236:
[----:B---3--:R-:W-:Y:S01]  /*ec10*/  IMAD R16, R16, UR5, R8 ;  /* 0x0000000510107c24 */ /* 0x008fe2000f8e0208 */
[----:B0-----:R-:W-:Y:S01]  /*ec20*/  IABS R2, R10 ;  /* 0x0000000a00027213 */ /* 0x001fe20000000000 */
[----:B-1----:R-:W-:Y:S02]  /*ec30*/  IMAD.MOV R0, RZ, RZ, -R3 ;  /* 0x000000ffff007224 */ /* 0x002fe400078e0a03 */
[----:B------:R-:W-:Y:S01]  /*ec40*/  VIADD R19, R19, UR4 ;  /* 0x0000000413137c36 */ /* 0x000fe20008000000 */
[----:B------:R-:W-:Y:S01]  /*ec50*/  IADD3 R11, -R16, UR6, RZ ;  /* 0x00000006100b7c10 */ /* 0x000fe2000fffe1ff */
[----:B--2---:R-:W-:Y:S01]  /*ec60*/  IMAD R7, R0, R9, RZ ;  /* 0x0000000900077224 */ /* 0x004fe200078e02ff */
[----:B------:R-:W-:Y:S01]  /*ec70*/  IADD3 R4, RZ, -R2, RZ ;  /* 0x80000002ff047210 */ /* 0x000fe20007ffe0ff */
[----:B------:R-:W-:Y:S01]  /*ec80*/  IMAD.MOV.U32 R2, RZ, RZ, RZ ;  /* 0x000000ffff027224 */ /* 0x000fe200078e00ff */
[----:B------:R-:W-:-:S03]  /*ec90*/  IABS R0, R11 ;  /* 0x0000000b00007213 */ /* 0x000fc60000000000 */
[----:B------:R-:W-:-:S04]  /*eca0*/  IMAD.HI.U32 R2, R3, R7, R2 ;  /* 0x0000000703027227 */ /* 0x000fc800078e0002 */
[----:B------:R-:W-:Y:S02]  /*ecb0*/  IMAD.MOV.U32 R3, RZ, RZ, R0 ;  /* 0x000000ffff037224 */ /* 0x000fe400078e0000 */
[----:B------:R-:W-:Y:S02]  /*ecc0*/  IMAD.MOV.U32 R0, RZ, RZ, R4 ;  /* 0x000000ffff007224 */ /* 0x000fe400078e0004 */
[----:B------:R-:W-:-:S04]  /*ecd0*/  IMAD.HI.U32 R2, R2, R3, RZ ;  /* 0x0000000302027227 */ /* 0x000fc800078e00ff */
[----:B------:R-:W-:-:S05]  /*ece0*/  IMAD R0, R2, R0, R3 ;  /* 0x0000000002007224 */ /* 0x000fca00078e0203 */
[----:B------:R-:W-:-:S13]  /*ecf0*/  ISETP.GT.U32.AND P1, PT, R9, R0, PT ;  /* 0x000000000900720c */ /* 0x000fda0003f24070 */
[----:B------:R-:W-:Y:S02]  /*ed00*/  @!P1 IMAD.IADD R0, R0, 0x1, -R9 ;  /* 0x0000000100009824 */ /* 0x000fe400078e0a09 */
[----:B------:R-:W-:Y:S01]  /*ed10*/  @!P1 VIADD R2, R2, 0x1 ;  /* 0x0000000102029836 */ /* 0x000fe20000000000 */
[----:B------:R-:W-:Y:S02]  /*ed20*/  ISETP.NE.AND P1, PT, R10, RZ, PT ;  /* 0x000000ff0a00720c */ /* 0x000fe40003f25270 */
[----:B------:R-:W-:Y:S02]  /*ed30*/  ISETP.GE.U32.AND P0, PT, R0, R9, PT ;  /* 0x000000090000720c */ /* 0x000fe40003f06070 */
[----:B------:R-:W-:-:S04]  /*ed40*/  LOP3.LUT R0, R11, R10, RZ, 0x3c, !PT ;  /* 0x0000000a0b007212 */ /* 0x000fc800078e3cff */
[----:B------:R-:W-:-:S07]  /*ed50*/  ISETP.GE.AND P2, PT, R0, RZ, PT ;  /* 0x000000ff0000720c */ /* 0x000fce0003f46270 */
[----:B------:R-:W-:-:S06]  /*ed60*/  @P0 IADD3 R2, R2, 0x1, RZ ;  /* 0x0000000102020810 */ /* 0x000fcc0007ffe0ff */
[----:B------:R-:W-:Y:S01]  /*ed70*/  @!P2 IMAD.MOV R2, RZ, RZ, -R2 ;  /* 0x000000ffff02a224 */ /* 0x000fe200078e0a02 */
[----:B------:R-:W-:-:S05]  /*ed80*/  @!P1 LOP3.LUT R2, RZ, R10, RZ, 0x33, !PT ;  /* 0x0000000aff029212 */ /* 0x000fca00078e33ff */
[--C-:B------:R-:W-:Y:S02]  /*ed90*/  IMAD.MOV R17, RZ, RZ, -R2.reuse ;  /* 0x000000ffff117224 */ /* 0x100fe400078e0a02 */
[----:B------:R-:W-:Y:S02]  /*eda0*/  IMAD.MOV.U32 R18, RZ, RZ, R2 ;  /* 0x000000ffff127224 */ /* 0x000fe400078e0002 */
[----:B------:R-:W-:Y:S01]  /*edb0*/  IMAD R17, R10, R17, R11 ;  /* 0x000000110a117224 */ /* 0x000fe200078e020b */
[----:B------:R-:W-:Y:S06]  /*edc0*/  BRA `(.L_x_237) ;  /* 0x0000000000147947 */ /* 0x000fec0003800000 */
.L_x_232:
[----:B------:R-:W-:Y:S01]  /*edd0*/  ULDC UR4, c[0x0][0xc3c] ;  /* 0x00030f0000047ab9 */ /* 0x000fe20000000800 */
[----:B------:R-:W-:Y:S01]  /*ede0*/  IMAD.MOV.U32 R17, RZ, RZ, RZ ;  /* 0x000000ffff117224 */ /* 0x000fe200078e00ff */
[----:B------:R-:W-:Y:S01]  /*edf0*/  MOV R16, UR6 ;  /* 0x0000000600107c02 */ /* 0x000fe20008000f00 */
[----:B------:R-:W-:Y:S02]  /*ee00*/  IMAD.MOV.U32 R18, RZ, RZ, RZ ;  /* 0x000000ffff127224 */ /* 0x000fe400078e00ff */
[----:B------:R-:W-:-:S07]  /*ee10*/  IMAD.U32 R19, RZ, RZ, UR4 ;  /* 0x00000004ff137e24 */ /* 0x000fce000f8e00ff */
.L_x_237:
[----:B------:R-:W-:-:S13]  /*ee20*/  ISETP.NE.AND P0, PT, R5, RZ, PT ;  /* 0x000000ff0500720c */ /* 0x000fda0003f05270 */
[----:B------:R-:W0:Y:S01]  /*ee30*/  @!P0 S2R R3, SR_CgaCtaId ;  /* 0x0000000000038919 */ /* 0x000e220000008800 */
[----:B------:R-:W-:-:S04]  /*ee40*/  @!P0 MOV R0, 0x400 ;  /* 0x0000040000008802 */ /* 0x000fc80000000f00 */
[----:B0-----:R-:W-:-:S05]  /*ee50*/  @!P0 LEA R0, R3, R0, 0x18 ;  /* 0x0000000003008211 */ /* 0x001fca00078ec0ff */
[----:B------:R0:W-:Y:S01]  /*ee60*/  @!P0 STS.128 [R0+0x388d0], R16 ;  /* 0x0388d01000008388 */ /* 0x0001e20000000c00 */
[----:B------:R-:W-:Y:S06]  /*ee70*/  BAR.ARV 0x5, 0x180 ;  /* 0x0146000000007b1d */ /* 0x000fec0000002000 */
.L_x_230:
[----:B------:R2:W-:Y:S01]  /*ee80*/  STL [R1+0x1c], RZ ;  /* 0x00001cff01007387 */ /* 0x0005e20000100800 */
[----:B------:R-:W-:Y:S01]  /*ee90*/  ULDC UR4, c[0x0][0xc3c] ;  /* 0x00030f0000047ab9 */ /* 0x000fe20000000800 */
[----:B------:R-:W-:Y:S01]  /*eea0*/  IMAD.MOV.U32 R28, RZ, RZ, 0x1 ;  /* 0x00000001ff1c7424 */ /* 0x000fe200078e00ff */
[----:B-1----:R-:W-:Y:S01]  /*eeb0*/  ISETP.GE.AND P0, PT, R19, UR4, PT ;  /* 0x0000000413007c0c */ /* 0x002fe2000bf06270 */
[----:B------:R-:W-:-:S12]  /*eec0*/  IMAD.MOV.U32 R27, RZ, RZ, RZ ;  /* 0x000000ffff1b7224 */ /* 0x000fd800078e00ff */
[----:B--2---:R-:W-:Y:S05]  /*eed0*/  @P0 BRA `(.L_x_238) ;  /* 0x0000004800140947 */ /* 0x004fea0003800000 */
[----:B0-----:R-:W2:Y:S01]  /*eee0*/  LDL R0, [R1+0x24] ;  /* 0x0000240001007983 */ /* 0x001ea20000100800 */
[----:B------:R-:W0:Y:S01]  /*eef0*/  S2UR UR5, SR_CgaCtaId ;  /* 0x00000000000579c3 */ /* 0x000e220000008800 */
[----:B------:R-:W-:Y:S01]  /*ef00*/  BSSY B8, `(.L_x_238) ;  /* 0x0000482000087945 */ /* 0x000fe20003800000 */
[----:B------:R-:W-:Y:S01]  /*ef10*/  IMAD.MOV.U32 R28, RZ, RZ, 0x1 ;  /* 0x00000001ff1c7424 */ /* 0x000fe200078e00ff */
[----:B------:R-:W1:Y:S01]  /*ef20*/  S2R R2, SR_TID.X ;  /* 0x0000000000027919 */ /* 0x000e620000002100 */
[----:B------:R-:W-:Y:S01]  /*ef30*/  IMAD.MOV.U32 R27, RZ, RZ, RZ ;  /* 0x000000ffff1b7224 */ /* 0x000fe200078e00ff */
[----:B------:R-:W-:Y:S01]  /*ef40*/  ULDC UR39, c[0x0][0xc] ;  /* 0x0000030000277ab9 */ /* 0x000fe20000000800 */
[----:B------:R3:W-:Y:S01]  /*ef50*/  STL [R1+0x1c], RZ ;  /* 0x00001cff01007387 */ /* 0x0007e20000100800 */
[C---:B-1----:R-:W-:Y:S01]  /*ef60*/  IMAD.SHL.U32 R33, R2.reuse, 0x8, RZ ;  /* 0x0000000802217824 */ /* 0x042fe200078e00ff */
[----:B------:R-:W-:-:S04]  /*ef70*/  LOP3.LUT R3, R2, 0x7f, RZ, 0xc0, !PT ;  /* 0x0000007f02037812 */ /* 0x000fc800078ec0ff */
[----:B------:R-:W-:Y:S02]  /*ef80*/  SHF.R.U32.HI R3, RZ, 0x3, R3 ;  /* 0x00000003ff037819 */ /* 0x000fe40000011603 */
[----:B--2---:R-:W-:Y:S02]  /*ef90*/  R2UR UR4, R0 ;  /* 0x00000000000472ca */ /* 0x004fe400000e0000 */
[----:B------:R-:W-:-:S04]  /*efa0*/  LOP3.LUT R0, R33, 0x1f8, RZ, 0xc0, !PT ;  /* 0x000001f821007812 */ /* 0x000fc800078ec0ff */
[----:B------:R-:W-:Y:S02]  /*efb0*/  LOP3.LUT R0, R0, 0x38, R2, 0x78, !PT ;  /* 0x0000003800007812 */ /* 0x000fe400078e7802 */
[----:B------:R-:W-:Y:S02]  /*efc0*/  SHF.L.U32 R2, R2, 0x4, RZ ;  /* 0x0000000402027819 */ /* 0x000fe400000006ff */
[----:B------:R-:W-:Y:S02]  /*efd0*/  LOP3.LUT R32, R0, 0x200, R33, 0xf8, !PT ;  /* 0x0000020000207812 */ /* 0x000fe400078ef821 */
[----:B------:R-:W-:Y:S01]  /*efe0*/  LOP3.LUT R33, R33, 0x38, RZ, 0xc0, !PT ;  /* 0x0000003821217812 */ /* 0x000fe200078ec0ff */
[----:B------:R-:W-:Y:S01]  /*eff0*/  ULOP3.LUT UR38, UR4, 0x2, URZ, 0xfc, !UPT ;  /* 0x0000000204267892 */ /* 0x000fe2000f8efc3f */
[----:B------:R-:W-:Y:S02]  /*f000*/  LOP3.LUT R2, R3, 0x70, R2, 0xf8, !PT ;  /* 0x0000007003027812 */ /* 0x000fe400078ef802 */
[----:B------:R-:W-:Y:S01]  /*f010*/  UMOV UR4, 0x400 ;  /* 0x0000040000047882 */ /* 0x000fe20000000000 */
[C---:B------:R-:W-:Y:S01]  /*f020*/  LOP3.LUT R0, R33.reuse, 0x40, RZ, 0xfc, !PT ;  /* 0x0000004021007812 */ /* 0x040fe200078efcff */
[----:B0-----:R-:W-:Y:S01]  /*f030*/  ULEA UR4, UR5, UR4, 0x18 ;  /* 0x0000000405047291 */ /* 0x001fe2000f8ec03f */
[----:B------:R-:W-:-:S02]  /*f040*/  LOP3.LUT R37, R33, 0x80, RZ, 0xfc, !PT ;  /* 0x0000008021257812 */ /* 0x000fc400078efcff */
[----:B------:R-:W-:-:S03]  /*f050*/  LOP3.LUT R36, R33, 0xc0, RZ, 0xfc, !PT ;  /* 0x000000c021247812 */ /* 0x000fc600078efcff */
[----:B------:R-:W-:-:S04]  /*f060*/  IMAD.U32 R22, RZ, RZ, UR4 ;  /* 0x00000004ff167e24 */ /* 0x000fc8000f8e00ff */
[----:B---3--:R-:W-:-:S07]  /*f070*/  IMAD R34, R32, 0x2, R22 ;  /* 0x0000000220227824 */ /* 0x008fce00078e0216 */
.L_x_303:
[----:B0-----:R-:W0:Y:S02]  /*f080*/  LDC.64 R2, c[0x0][0xc88] ;  /* 0x00032200ff027b82 */ /* 0x001e240000000a00 */
[----:B0-----:R-:W-:-:S05]  /*f090*/  IMAD.WIDE R2, R19, 0x4, R2 ;  /* 0x0000000413027825 */ /* 0x001fca00078e0202 */
[----:B--2---:R-:W2:Y:S01]  /*f0a0*/  LDG.E R29, desc[UR36][R2.64] ;  /* 0x00000024021d7981 */ /* 0x004ea2000c1e1900 */
[----:B------:R-:W-:Y:S05]  /*f0b0*/  YIELD ;  /* 0x0000000000007946 */ /* 0x000fea0003800000 */
[----:B------:R-:W-:Y:S01]  /*f0c0*/  ULDC.64 UR4, c[0x0][0xa28] ;  /* 0x00028a0000047ab9 */ /* 0x000fe20000000a00 */
[----:B------:R-:W-:Y:S01]  /*f0d0*/  IMAD.MOV.U32 R30, RZ, RZ, RZ ;  /* 0x000000ffff1e7224 */ /* 0x000fe200078e00ff */
[----:B------:R-:W-:Y:S01]  /*f0e0*/  ISETP.NE.U32.AND P0, PT, RZ, UR4, PT ;  /* 0x00000004ff007c0c */ /* 0x000fe2000bf05070 */
[----:B------:R-:W-:-:S03]  /*f0f0*/  ULDC.64 UR6, c[0x0][0xa18] ;  /* 0x0002860000067ab9 */ /* 0x000fc60000000a00 */
[----:B------:R-:W-:Y:S01]  /*f100*/  ISETP.NE.AND.EX P0, PT, RZ, UR5, PT, P0 ;  /* 0x00000005ff007c0c */ /* 0x000fe2000bf05300 */
[----:B------:R-:W-:Y:S01]  /*f110*/  IMAD.MOV.U32 R35, RZ, RZ, RZ ;  /* 0x000000ffff237224 */ /* 0x000fe200078e00ff */
[----:B--2---:R-:W-:-:S11]  /*f120*/  SHF.R.S32.HI R0, RZ, 0x1f, R29 ;  /* 0x0000001fff007819 */ /* 0x004fd6000001141d */
[C---:B------:R-:W-:Y:S02]  /*f130*/  @P0 LEA R2, P1, R29.reuse, UR4, 0x2 ;  /* 0x000000041d020c11 */ /* 0x040fe4000f8210ff */
[C---:B------:R-:W-:Y:S01]  /*f140*/  SHF.L.U32 R24, R29.reuse, 0x2, RZ ;  /* 0x000000021d187819 */ /* 0x040fe200000006ff */
[----:B------:R0:W-:Y:S01]  /*f150*/  STL [R1+0xc], R0 ;  /* 0x00000c0001007387 */ /* 0x0001e20000100800 */
[----:B------:R-:W-:Y:S01]  /*f160*/  @P0 LEA.HI.X R3, R29, UR5, R0, 0x2, P1 ;  /* 0x000000051d030c11 */ /* 0x000fe200088f1400 */
[----:B------:R-:W-:-:S04]  /*f170*/  ULDC.64 UR4, c[0x0][0xa00] ;  /* 0x0002800000047ab9 */ /* 0x000fc80000000a00 */
[----:B-1----:R1:W2:Y:S01]  /*f180*/  @P0 LDG.E R30, desc[UR36][R2.64] ;  /* 0x00000024021e0981 */ /* 0x0022a2000c1e1900 */
[----:B------:R-:W-:Y:S02]  /*f190*/  ISETP.NE.U32.AND P0, PT, RZ, UR4, PT ;  /* 0x00000004ff007c0c */ /* 0x000fe4000bf05070 */
[----:B------:R-:W-:Y:S02]  /*f1a0*/  SHF.L.U64.HI R25, R29, 0x2, R0 ;  /* 0x000000021d197819 */ /* 0x000fe40000010200 */
[----:B------:R-:W-:Y:S02]  /*f1b0*/  ISETP.NE.AND.EX P2, PT, RZ, UR5, PT, P0 ;  /* 0x00000005ff007c0c */ /* 0x000fe4000bf45300 */
[----:B------:R-:W-:Y:S02]  /*f1c0*/  ISETP.NE.U32.AND P0, PT, RZ, UR6, PT ;  /* 0x00000006ff007c0c */ /* 0x000fe4000bf05070 */
[----:B------:R-:W-:Y:S02]  /*f1d0*/  LOP3.LUT R23, R23, 0xffffff7f, RZ, 0xc0, !PT ;  /* 0xffffff7f17177812 */ /* 0x000fe400078ec0ff */
[----:B------:R-:W-:-:S02]  /*f1e0*/  ISETP.NE.AND.EX P0, PT, RZ, UR7, PT, P0 ;  /* 0x00000007ff007c0c */ /* 0x000fc4000bf05300 */
[----:B-1----:R-:W-:-:S04]  /*f1f0*/  IADD3 R2, P1, R24, UR4, RZ ;  /* 0x0000000418027c10 */ /* 0x002fc8000ff3e0ff */
[----:B------:R-:W-:Y:S01]  /*f200*/  IADD3.X R3, R25, UR5, RZ, P1, !PT ;  /* 0x0000000519037c10 */ /* 0x000fe20008ffe4ff */
[----:B------:R-:W-:Y:S01]  /*f210*/  ULDC.64 UR4, c[0x0][0x418] ;  /* 0x0001060000047ab9 */ /* 0x000fe20000000a00 */
[----:B------:R-:W-:-:S03]  /*f220*/  @P2 LOP3.LUT R23, R23, 0x80, RZ, 0xfc, !PT ;  /* 0x0000008017172812 */ /* 0x000fc600078efcff */
[----:B------:R1:W5:Y:S02]  /*f230*/  @P2 LDG.E R35, desc[UR36][R2.64] ;  /* 0x0000002402232981 */ /* 0x000364000c1e1900 */
[----:B------:R-:W-:-:S04]  /*f240*/  @P0 IADD3 R4, P1, R24, UR6, RZ ;  /* 0x0000000618040c10 */ /* 0x000fc8000ff3e0ff */
[----:B------:R-:W-:-:S05]  /*f250*/  @P0 IADD3.X R5, R25, UR7, RZ, P1, !PT ;  /* 0x0000000719050c10 */ /* 0x000fca0008ffe4ff */
[----:B------:R-:W3:Y:S01]  /*f260*/  @P0 LDG.E R4, desc[UR36][R4.64] ;  /* 0x0000002404040981 */ /* 0x000ee2000c1e1900 */
[----:B------:R-:W-:-:S03]  /*f270*/  UISETP.NE.U32.AND UP0, UPT, UR4, URZ, UPT ;  /* 0x0000003f0400728c */ /* 0x000fc6000bf05070 */
[----:B------:R-:W-:Y:S01]  /*f280*/  ULDC UR4, c[0x0][0x424] ;  /* 0x0001090000047ab9 */ /* 0x000fe20000000800 */
[----:B------:R-:W-:-:S03]  /*f290*/  UISETP.NE.AND.EX UP0, UPT, UR5, URZ, UPT, UP0 ;  /* 0x0000003f0500728c */ /* 0x000fc6000bf05300 */
[----:B------:R-:W-:Y:S01]  /*f2a0*/  ULDC UR5, c[0x0][0x2f0] ;  /* 0x0000bc0000057ab9 */ /* 0x000fe20000000800 */
[----:B------:R-:W-:-:S04]  /*f2b0*/  USEL UR4, UR4, 0x1, UP0 ;  /* 0x0000000104047887 */ /* 0x000fc80008000000 */
[----:B------:R-:W-:-:S06]  /*f2c0*/  UIMAD UR4, UR4, UR5, URZ ;  /* 0x00000005040472a4 */ /* 0x000fcc000f8e023f */
[----:B0-----:R-:W-:Y:S01]  /*f2d0*/  IMAD.U32 R0, RZ, RZ, UR4 ;  /* 0x00000004ff007e24 */ /* 0x001fe2000f8e00ff */
[----:B--2---:R1:W-:Y:S04]  /*f2e0*/  STL [R1+0x4], R30 ;  /* 0x0000041e01007387 */ /* 0x0043e80000100800 */
[----:B---3--:R1:W-:Y:S01]  /*f2f0*/  @P0 STL [R1+0x18], R4 ;  /* 0x0000180401000387 */ /* 0x0083e20000100800 */
[----:B------:R-:W-:Y:S05]  /*f300*/  @P0 BRA `(.L_x_239) ;  /* 0x0000000000200947 */ /* 0x000fea0003800000 */
[----:B------:R-:W-:Y:S02]  /*f310*/  ULDC UR4, c[0x0][0x288] ;  /* 0x0000a20000047ab9 */ /* 0x000fe40000000800 */
[----:B-1----:R-:W-:-:S05]  /*f320*/  IMAD.U32 R4, RZ, RZ, UR4 ;  /* 0x00000004ff047e24 */ /* 0x002fca000f8e00ff */
[----:B------:R0:W-:Y:S01]  /*f330*/  STL [R1+0x18], R4 ;  /* 0x0000180401007387 */ /* 0x0001e20000100800 */
[----:B------:R-:W-:Y:S05]  /*f340*/  @!P2 BRA `(.L_x_239) ;  /* 0x000000000010a947 */ /* 0x000fea0003800000 */
[----:B------:R-:W2:Y:S04]  /*f350*/  LDG.E R5, desc[UR36][R2.64] ;  /* 0x0000002402057981 */ /* 0x000ea8000c1e1900 */
[----:B0-----:R-:W2:Y:S02]  /*f360*/  LDG.E R4, desc[UR36][R2.64+0x4] ;  /* 0x0000042402047981 */ /* 0x001ea4000c1e1900 */
[----:B--2---:R-:W-:-:S05]  /*f370*/  IMAD.IADD R2, R4, 0x1, -R5 ;  /* 0x0000000104027824 */ /* 0x004fca00078e0a05 */
[----:B------:R2:W-:Y:S02]  /*f380*/  STL [R1+0x18], R2 ;  /* 0x0000180201007387 */ /* 0x0005e40000100800 */
.L_x_239:
[----:B------:R-:W-:Y:S01]  /*f390*/  ULDC.64 UR4, c[0x0][0xa20] ;  /* 0x0002880000047ab9 */ /* 0x000fe20000000a00 */
[----:B------:R-:W-:Y:S01]  /*f3a0*/  IMAD.MOV.U32 R31, RZ, RZ, R29 ;  /* 0x000000ffff1f7224 */ /* 0x000fe200078e001d */
[----:B------:R-:W-:-:S04]  /*f3b0*/  ISETP.NE.U32.AND P0, PT, RZ, UR4, PT ;  /* 0x00000004ff007c0c */ /* 0x000fc8000bf05070 */
[----:B------:R-:W-:-:S13]  /*f3c0*/  ISETP.NE.AND.EX P0, PT, RZ, UR5, PT, P0 ;  /* 0x00000005ff007c0c */ /* 0x000fda000bf05300 */
[----:B------:R-:W-:Y:S05]  /*f3d0*/  @!P0 BRA `(.L_x_240) ;  /* 0x0000000000108947 */ /* 0x000fea0003800000 */
[----:B-12---:R-:W-:-:S04]  /*f3e0*/  IADD3 R2, P0, R24, UR4, RZ ;  /* 0x0000000418027c10 */ /* 0x006fc8000ff1e0ff */
[----:B------:R-:W-:-:S05]  /*f3f0*/  IADD3.X R3, R25, UR5, RZ, P0, !PT ;  /* 0x0000000519037c10 */ /* 0x000fca00087fe4ff */
[----:B------:R3:W5:Y:S01]  /*f400*/  LDG.E R0, desc[UR36][R2.64] ;  /* 0x0000002402007981 */ /* 0x000762000c1e1900 */
[----:B------:R-:W-:Y:S05]  /*f410*/  BRA `(.L_x_241) ;  /* 0x0000000000247947 */ /* 0x000fea0003800000 */
.L_x_240:
[----:B------:R-:W-:Y:S02]  /*f420*/  ULDC.64 UR4, c[0x0][0xa08] ;  /* 0x0002820000047ab9 */ /* 0x000fe40000000a00 */
[----:B------:R-:W-:-:S04]  /*f430*/  ISETP.NE.U32.AND P0, PT, RZ, UR4, PT ;  /* 0x00000004ff007c0c */ /* 0x000fc8000bf05070 */
[----:B------:R-:W-:-:S13]  /*f440*/  ISETP.NE.AND.EX P0, PT, RZ, UR5, PT, P0 ;  /* 0x00000005ff007c0c */ /* 0x000fda000bf05300 */
[----:B------:R-:W-:Y:S05]  /*f450*/  @!P0 BRA `(.L_x_241) ;  /* 0x0000000000148947 */ /* 0x000fea0003800000 */
[----:B-12---:R-:W1:Y:S02]  /*f460*/  LDC.64 R2, c[0x0][0xa08] ;  /* 0x00028200ff027b82 */ /* 0x006e640000000a00 */
[----:B-1----:R-:W-:-:S05]  /*f470*/  IMAD.WIDE R2, R31, 0x4, R2 ;  /* 0x000000041f027825 */ /* 0x002fca00078e0202 */
[----:B------:R-:W2:Y:S04]  /*f480*/  LDG.E R0, desc[UR36][R2.64] ;  /* 0x0000002402007981 */ /* 0x000ea8000c1e1900 */
[----:B------:R-:W2:Y:S02]  /*f490*/  LDG.E R5, desc[UR36][R2.64+0x4] ;  /* 0x0000042402057981 */ /* 0x000ea4000c1e1900 */
[----:B--2---:R-:W-:-:S07]  /*f4a0*/  IADD3 R0, -R0, R5, RZ ;  /* 0x0000000500007210 */ /* 0x004fce0007ffe1ff */
.L_x_241:
[----:B-123-5:R-:W-:Y:S01]  /*f4b0*/  IMAD.IADD R2, R0, 0x1, -R30 ;  /* 0x0000000100027824 */ /* 0x02efe200078e0a1e */
[----:B------:R-:W-:Y:S03]  /*f4c0*/  BSSY B7, `(.L_x_242) ;  /* 0x0000387000077945 */ /* 0x000fe60003800000 */
[C---:B------:R-:W-:Y:S01]  /*f4d0*/  VIADD R0, R2.reuse, 0x4f ;  /* 0x0000004f02007836 */ /* 0x040fe20000000000 */
[----:B------:R1:W-:Y:S01]  /*f4e0*/  STL [R1], R2 ;  /* 0x0000000201007387 */ /* 0x0003e20000100800 */
[----:B------:R-:W-:Y:S02]  /*f4f0*/  ISETP.GT.AND P0, PT, R2, RZ, PT ;  /* 0x000000ff0200720c */ /* 0x000fe40003f04270 */
[----:B------:R-:W-:-:S05]  /*f500*/  IMAD.HI R0, R0, 0x66666667, RZ ;  /* 0x6666666700007827 */ /* 0x000fca00078e02ff */
[----:B------:R-:W-:-:S04]  /*f510*/  SHF.R.U32.HI R3, RZ, 0x1f, R0 ;  /* 0x0000001fff037819 */ /* 0x000fc80000011600 */
[----:B------:R-:W-:-:S05]  /*f520*/  LEA.HI.SX32 R0, R0, R3, 0x1b ;  /* 0x0000000300007211 */ /* 0x000fca00078fdaff */
[----:B------:R1:W-:Y:S01]  /*f530*/  STL [R1+0x20], R0 ;  /* 0x0000200001007387 */ /* 0x0003e20000100800 */
[----:B------:R-:W-:Y:S05]  /*f540*/  @P0 BRA `(.L_x_243) ;  /* 0x0000000000440947 */ /* 0x000fea0003800000 */
[----:B-1----:R-:W1:Y:S02]  /*f550*/  S2R R2, SR_TID.X ;  /* 0x0000000000027919 */ /* 0x002e640000002100 */
[----:B-1----:R-:W-:-:S04]  /*f560*/  LOP3.LUT R2, R2, 0x7f, RZ, 0xc0, !PT ;  /* 0x0000007f02027812 */ /* 0x002fc800078ec0ff */
[----:B------:R-:W-:-:S13]  /*f570*/  ISETP.NE.AND P0, PT, R2, RZ, PT ;  /* 0x000000ff0200720c */ /* 0x000fda0003f05270 */
[----:B------:R-:W-:Y:S05]  /*f580*/  @P0 BRA `(.L_x_244) ;  /* 0x0000003400e80947 */ /* 0x000fea0003800000 */
[----:B------:R-:W1:Y:S01]  /*f590*/  S2R R5, SR_LANEID ;  /* 0x0000000000057919 */ /* 0x000e620000000000 */
[----:B------:R-:W-:Y:S01]  /*f5a0*/  VOTEU.ANY UR4, UPT, PT ;  /* 0x0000000000047886 */ /* 0x000fe200038e0100 */
[----:B------:R-:W2:Y:S01]  /*f5b0*/  LDC.64 R2, c[0x0][0xc60] ;  /* 0x00031800ff027b82 */ /* 0x000ea20000000a00 */
[----:B------:R-:W1:Y:S02]  /*f5c0*/  FLO.U32 R0, UR4 ;  /* 0x0000000400007d00 */ /* 0x000e6400080e0000 */
[----:B-1----:R-:W-:-:S06]  /*f5d0*/  ISETP.EQ.U32.AND P0, PT, R0, R5, PT ;  /* 0x000000050000720c */ /* 0x002fcc0003f02070 */
[----:B------:R-:W2:Y:S07]  /*f5e0*/  POPC R5, UR4 ;  /* 0x0000000400057d09 */ /* 0x000eae0008000000 */
[----:B--2---:R-:W2:Y:S01]  /*f5f0*/  @P0 ATOMG.E.ADD.STRONG.GPU PT, R3, desc[UR36][R2.64], R5 ;  /* 0x00000005020309a8 */ /* 0x004ea200081ee1e4 */
[----:B0-----:R-:W0:Y:S02]  /*f600*/  S2R R4, SR_LTMASK ;  /* 0x0000000000047919 */ /* 0x001e240000003900 */
[----:B0-----:R-:W-:-:S04]  /*f610*/  LOP3.LUT R4, R4, UR4, RZ, 0xc0, !PT ;  /* 0x0000000404047c12 */ /* 0x001fc8000f8ec0ff */
[----:B------:R-:W0:Y:S01]  /*f620*/  POPC R7, R4 ;  /* 0x0000000400077309 */ /* 0x000e220000000000 */
[----:B--2---:R-:W0:Y:S02]  /*f630*/  SHFL.IDX PT, R0, R3, R0, 0x1f ;  /* 0x00001f0003007589 */ /* 0x004e2400000e0000 */
[----:B0-----:R-:W-:Y:S01]  /*f640*/  IADD3 R16, R0, UR39, R7 ;  /* 0x0000002700107c10 */ /* 0x001fe2000fffe007 */
[----:B------:R-:W-:Y:S06]  /*f650*/  BRA `(.L_x_244) ;  /* 0x0000003400b47947 */ /* 0x000fec0003800000 */
.L_x_243:
[----:B-1----:R-:W-:Y:S01]  /*f660*/  VIADD R0, R22, 0x24400 ;  /* 0x0002440016007836 */ /* 0x002fe20000000000 */
[----:B------:R-:W-:Y:S04]  /*f670*/  BSSY B6, `(.L_x_245) ;  /* 0x0000013000067945 */ /* 0x000fe80003800000 */
[----:B------:R-:W-:-:S13]  /*f680*/  LOP3.LUT P0, RZ, R0, 0x3ff, RZ, 0xc0, !PT ;  /* 0x000003ff00ff7812 */ /* 0x000fda000780c0ff */
[----:B------:R-:W-:Y:S05]  /*f690*/  @!P0 BRA `(.L_x_246) ;  /* 0x0000000000408947 */ /* 0x000fea0003800000 */
[----:B------:R-:W-:Y:S01]  /*f6a0*/  MOV R2, 0x0 ;  /* 0x0000000000027802 */ /* 0x000fe20000000f00 */
[----:B------:R-:W-:Y:S01]  /*f6b0*/  ULDC.64 UR6, c[0x4][0x138] ;  /* 0x01004e0000067ab9 */ /* 0x000fe20000000a00 */
[----:B------:R-:W-:Y:S01]  /*f6c0*/  ULDC.64 UR8, c[0x4][0x140] ;  /* 0x0100500000087ab9 */ /* 0x000fe20000000a00 */
[----:B------:R-:W-:Y:S01]  /*f6d0*/  ULDC.64 UR4, c[0x4][0x98] ;  /* 0x0100260000047ab9 */ /* 0x000fe20000000a00 */
[----:B0-----:R-:W-:Y:S01]  /*f6e0*/  IMAD.U32 R4, RZ, RZ, UR6 ;  /* 0x00000006ff047e24 */ /* 0x001fe2000f8e00ff */
[----:B------:R-:W-:Y:S01]  /*f6f0*/  MOV R6, UR8 ;  /* 0x0000000800067c02 */ /* 0x000fe20008000f00 */
[----:B------:R-:W0:Y:S01]  /*f700*/  LDC.64 R2, c[0x4][R2] ;  /* 0x0100000002027b82 */ /* 0x000e220000000a00 */
[----:B------:R-:W-:Y:S01]  /*f710*/  IMAD.U32 R5, RZ, RZ, UR7 ;  /* 0x00000007ff057e24 */ /* 0x000fe2000f8e00ff */
[----:B------:R-:W-:Y:S01]  /*f720*/  MOV R13, RZ ;  /* 0x000000ff000d7202 */ /* 0x000fe20000000f00 */
[----:B------:R-:W-:Y:S02]  /*f730*/  IMAD.U32 R7, RZ, RZ, UR9 ;  /* 0x00000009ff077e24 */ /* 0x000fe4000f8e00ff */
[----:B------:R-:W-:-:S02]  /*f740*/  IMAD.U32 R10, RZ, RZ, UR4 ;  /* 0x00000004ff0a7e24 */ /* 0x000fc4000f8e00ff */
[----:B------:R-:W-:Y:S02]  /*f750*/  IMAD.U32 R11, RZ, RZ, UR5 ;  /* 0x00000005ff0b7e24 */ /* 0x000fe4000f8e00ff */
[----:B------:R-:W-:Y:S02]  /*f760*/  IMAD.MOV.U32 R8, RZ, RZ, 0x70 ;  /* 0x00000070ff087424 */ /* 0x000fe400078e00ff */
[----:B------:R-:W-:-:S07]  /*f770*/  IMAD.MOV.U32 R12, RZ, RZ, 0x1 ;  /* 0x00000001ff0c7424 */ /* 0x000fce00078e00ff */
[----:B------:R-:W-:-:S07]  /*f780*/  LEPC R20, `(.L_x_246) ;  /* 0x000000001014794e */ /* 0x000fce0000000000 */
[----:B0-----:R-:W-:Y:S05]  /*f790*/  CALL.ABS.NOINC R2 ;  /* 0x0000000002007343 */ /* 0x001fea0003c00000 */
.L_x_246:
[----:B------:R-:W-:Y:S05]  /*f7a0*/  BSYNC B6 ;  /* 0x0000000000067941 */ /* 0x000fea0003800000 */
.L_x_245:
[----:B------:R-:W-:Y:S01]  /*f7b0*/  VIADD R0, R22, 0x400 ;  /* 0x0000040016007836 */ /* 0x000fe20000000000 */
[----:B------:R-:W-:Y:S04]  /*f7c0*/  BSSY B6, `(.L_x_247) ;  /* 0x0000022000067945 */ /* 0x000fe80003800000 */
[----:B------:R-:W-:-:S13]  /*f7d0*/  LOP3.LUT P0, RZ, R0, 0x3ff, RZ, 0xc0, !PT ;  /* 0x000003ff00ff7812 */ /* 0x000fda000780c0ff */
[----:B------:R-:W-:Y:S05]  /*f7e0*/  @!P0 BRA `(.L_x_248) ;  /* 0x00000000007c8947 */ /* 0x000fea0003800000 */
[----:B------:R-:W-:Y:S01]  /*f7f0*/  MOV R26, 0x0 ;  /* 0x00000000001a7802 */ /* 0x000fe20000000f00 */
[----:B------:R-:W-:Y:S01]  /*f800*/  ULDC.64 UR6, c[0x4][0x138] ;  /* 0x01004e0000067ab9 */ /* 0x000fe20000000a00 */
[----:B------:R-:W-:Y:S01]  /*f810*/  ULDC.64 UR8, c[0x4][0x140] ;  /* 0x0100500000087ab9 */ /* 0x000fe20000000a00 */
[----:B------:R-:W-:Y:S01]  /*f820*/  ULDC.64 UR4, c[0x4][0xa0] ;  /* 0x0100280000047ab9 */ /* 0x000fe20000000a00 */
[----:B------:R1:W2:Y:S01]  /*f830*/  LDC.64 R2, c[0x4][R26] ;  /* 0x010000001a027b82 */ /* 0x0002a20000000a00 */
[----:B0-----:R-:W-:Y:S01]  /*f840*/  IMAD.U32 R4, RZ, RZ, UR6 ;  /* 0x00000006ff047e24 */ /* 0x001fe2000f8e00ff */
[----:B------:R-:W-:Y:S01]  /*f850*/  MOV R10, UR4 ;  /* 0x00000004000a7c02 */ /* 0x000fe20008000f00 */
[----:B------:R-:W-:Y:S02]  /*f860*/  IMAD.U32 R5, RZ, RZ, UR7 ;  /* 0x00000007ff057e24 */ /* 0x000fe4000f8e00ff */
[----:B------:R-:W-:Y:S02]  /*f870*/  IMAD.U32 R6, RZ, RZ, UR8 ;  /* 0x00000008ff067e24 */ /* 0x000fe4000f8e00ff */
[----:B------:R-:W-:-:S02]  /*f880*/  IMAD.U32 R7, RZ, RZ, UR9 ;  /* 0x00000009ff077e24 */ /* 0x000fc4000f8e00ff */
[----:B------:R-:W-:Y:S02]  /*f890*/  IMAD.U32 R11, RZ, RZ, UR5 ;  /* 0x00000005ff0b7e24 */ /* 0x000fe4000f8e00ff */
[----:B------:R-:W-:Y:S02]  /*f8a0*/  IMAD.MOV.U32 R8, RZ, RZ, 0x70 ;  /* 0x00000070ff087424 */ /* 0x000fe400078e00ff */
[----:B------:R-:W-:Y:S02]  /*f8b0*/  IMAD.MOV.U32 R12, RZ, RZ, 0x1 ;  /* 0x00000001ff0c7424 */ /* 0x000fe400078e00ff */
[----:B-1----:R-:W-:-:S07]  /*f8c0*/  IMAD.MOV.U32 R13, RZ, RZ, RZ ;  /* 0x000000ffff0d7224 */ /* 0x002fce00078e00ff */
[----:B------:R-:W-:-:S07]  /*f8d0*/  LEPC R20, `(.L_x_249) ;  /* 0x000000001014794e */ /* 0x000fce0000000000 */
[----:B--2---:R-:W-:Y:S05]  /*f8e0*/  CALL.ABS.NOINC R2 ;  /* 0x0000000002007343 */ /* 0x004fea0003c00000 */
.L_x_249:
[----:B------:R0:W1:Y:S01]  /*f8f0*/  LDC.64 R2, c[0x4][R26] ;  /* 0x010000001a027b82 */ /* 0x0000620000000a00 */
[----:B------:R-:W-:Y:S01]  /*f900*/  ULDC.64 UR6, c[0x4][0x138] ;  /* 0x01004e0000067ab9 */ /* 0x000fe20000000a00 */
[----:B------:R-:W-:Y:S01]  /*f910*/  ULDC.64 UR8, c[0x4][0x140] ;  /* 0x0100500000087ab9 */ /* 0x000fe20000000a00 */
[----:B------:R-:W-:Y:S01]  /*f920*/  ULDC.64 UR4, c[0x4][0xa8] ;  /* 0x01002a0000047ab9 */ /* 0x000fe20000000a00 */
[----:B------:R-:W-:Y:S01]  /*f930*/  IMAD.U32 R4, RZ, RZ, UR6 ;  /* 0x00000006ff047e24 */ /* 0x000fe2000f8e00ff */
[----:B------:R-:W-:Y:S01]  /*f940*/  MOV R5, UR7 ;  /* 0x0000000700057c02 */ /* 0x000fe20008000f00 */
[----:B------:R-:W-:Y:S01]  /*f950*/  IMAD.U32 R6, RZ, RZ, UR8 ;  /* 0x00000008ff067e24 */ /* 0x000fe2000f8e00ff */
[----:B------:R-:W-:Y:S01]  /*f960*/  MOV R12, 0x1 ;  /* 0x00000001000c7802 */ /* 0x000fe20000000f00 */
[----:B------:R-:W-:Y:S02]  /*f970*/  IMAD.U32 R7, RZ, RZ, UR9 ;  /* 0x00000009ff077e24 */ /* 0x000fe4000f8e00ff */
[----:B------:R-:W-:-:S02]  /*f980*/  IMAD.U32 R10, RZ, RZ, UR4 ;  /* 0x00000004ff0a7e24 */ /* 0x000fc4000f8e00ff */
[----:B------:R-:W-:Y:S02]  /*f990*/  IMAD.U32 R11, RZ, RZ, UR5 ;  /* 0x00000005ff0b7e24 */ /* 0x000fe4000f8e00ff */
[----:B------:R-:W-:Y:S02]  /*f9a0*/  IMAD.MOV.U32 R8, RZ, RZ, 0x70 ;  /* 0x00000070ff087424 */ /* 0x000fe400078e00ff */
[----:B0-----:R-:W-:-:S07]  /*f9b0*/  IMAD.MOV.U32 R13, RZ, RZ, RZ ;  /* 0x000000ffff0d7224 */ /* 0x001fce00078e00ff */
[----:B------:R-:W-:-:S07]  /*f9c0*/  LEPC R20, `(.L_x_248) ;  /* 0x000000001014794e */ /* 0x000fce0000000000 */
[----:B-1----:R-:W-:Y:S05]  /*f9d0*/  CALL.ABS.NOINC R2 ;  /* 0x0000000002007343 */ /* 0x002fea0003c00000 */
.L_x_248:
[----:B------:R-:W-:Y:S05]  /*f9e0*/  BSYNC B6 ;  /* 0x0000000000067941 */ /* 0x000fea0003800000 */
.L_x_247:
[----:B------:R-:W2:Y:S01]  /*f9f0*/  LDL R26, [R1+0x20] ;  /* 0x00002000011a7983 */ /* 0x000ea20000100800 */
[----:B------:R-:W-:Y:S01]  /*fa00*/  ULDC.64 UR4, c[0x0][0x9f8] ;  /* 0x00027e0000047ab9 */ /* 0x000fe20000000a00 */
[----:B------:R-:W1:Y:S02]  /*fa10*/  LDC R6, c[0x0][0x430] ;  /* 0x00010c00ff067b82 */ /* 0x000e640000000800 */
[----:B------:R-:W3:Y:S01]  /*fa20*/  LDL R2, [R1] ;  /* 0x0000000001027983 */ /* 0x000ee20000100800 */
[----:B------:R-:W-:Y:S01]  /*fa30*/  ISETP.NE.U32.AND P0, PT, RZ, UR4, PT ;  /* 0x00000004ff007c0c */ /* 0x000fe2000bf05070 */
[----:B------:R-:W4:Y:S03]  /*fa40*/  S2R R20, SR_TID.X ;  /* 0x0000000000147919 */ /* 0x000f260000002100 */
[----:B------:R-:W-:-:S13]  /*fa50*/  ISETP.NE.AND.EX P0, PT, RZ, UR5, PT, P0 ;  /* 0x00000005ff007c0c */ /* 0x000fda000bf05300 */
[----:B------:R-:W-:Y:S01]  /*fa60*/  @P0 IADD3 R24, P1, R24, UR4, RZ ;  /* 0x0000000418180c10 */ /* 0x000fe2000ff3e0ff */
[----:B------:R-:W0:Y:S01]  /*fa70*/  S2R R21, SR_TID.X ;  /* 0x0000000000157919 */ /* 0x000e220000002100 */
[----:B------:R-:W-:Y:S02]  /*fa80*/  ULDC UR4, c[0x0][0x2f4] ;  /* 0x0000bd0000047ab9 */ /* 0x000fe40000000800 */
[----:B------:R-:W-:-:S05]  /*fa90*/  @P0 IADD3.X R25, R25, UR5, RZ, P1, !PT ;  /* 0x0000000519190c10 */ /* 0x000fca0008ffe4ff */
[----:B------:R-:W3:Y:S01]  /*faa0*/  @P0 LDG.E R31, desc[UR36][R24.64] ;  /* 0x00000024181f0981 */ /* 0x000ee2000c1e1900 */
[----:B-1----:R-:W-:Y:S02]  /*fab0*/  ISETP.NE.AND P2, PT, R6, 0x1, PT ;  /* 0x000000010600780c */ /* 0x002fe40003f45270 */
[----:B----4-:R-:W-:-:S04]  /*fac0*/  LOP3.LUT R20, R20, 0x7f, RZ, 0xc0, !PT ;  /* 0x0000007f14147812 */ /* 0x010fc800078ec0ff */
[----:B------:R-:W-:-:S07]  /*fad0*/  SHF.R.U32.HI R0, RZ, 0x3, R20 ;  /* 0x00000003ff007819 */ /* 0x000fce0000011614 */
[----:B0-----:R-:W0:Y:S01]  /*fae0*/  @P2 LDC R4, c[0x0][0x434] ;  /* 0x00010d00ff042b82 */ /* 0x001e220000000800 */
[----:B------:R-:W-:-:S05]  /*faf0*/  IMAD.SHL.U32 R20, R21, 0x10, RZ ;  /* 0x0000001015147824 */ /* 0x000fca00078e00ff */
[----:B------:R-:W-:Y:S02]  /*fb00*/  LOP3.LUT R20, R0, 0x70, R20, 0xf8, !PT ;  /* 0x0000007000147812 */ /* 0x000fe400078ef814 */
[----:B------:R-:W1:Y:S01]  /*fb10*/  @P2 LDC R0, c[0x0][0x438] ;  /* 0x00010e00ff002b82 */ /* 0x000e620000000800 */
[----:B------:R-:W-:Y:S02]  /*fb20*/  LOP3.LUT R23, R23, 0xffffffbf, RZ, 0xc0, !PT ;  /* 0xffffffbf17177812 */ /* 0x000fe400078ec0ff */
[----:B------:R-:W-:Y:S02]  /*fb30*/  LOP3.LUT R8, R33, 0x40, RZ, 0xfc, !PT ;  /* 0x0000004021087812 */ /* 0x000fe400078efcff */
[----:B------:R-:W-:-:S04]  /*fb40*/  @P2 LOP3.LUT R23, R23, 0x40, RZ, 0xfc, !PT ;  /* 0x0000004017172812 */ /* 0x000fc800078efcff */
[----:B------:R-:W-:Y:S01]  /*fb50*/  LOP3.LUT R23, R23, 0xffffffef, RZ, 0xc0, !PT ;  /* 0xffffffef17177812 */ /* 0x000fe200078ec0ff */
[----:B------:R-:W-:Y:S01]  /*fb60*/  UMOV UR5, 0xffffffff ;  /* 0xffffffff00057882 */ /* 0x000fe20000000000 */
[----:B--2---:R-:W-:-:S04]  /*fb70*/  VIADD R26, R26, 0xffffffff ;  /* 0xffffffff1a1a7836 */ /* 0x004fc80000000000 */
[----:B------:R-:W-:-:S05]  /*fb80*/  IMAD R5, R26, 0x50, R20 ;  /* 0x000000501a057824 */ /* 0x000fca00078e0214 */
[----:B---3--:R-:W-:-:S04]  /*fb90*/  ISETP.GE.AND P0, PT, R5, R2, PT ;  /* 0x000000020500720c */ /* 0x008fc80003f06270 */
[----:B------:R-:W-:Y:S01]  /*fba0*/  ISETP.GT.U32.OR P0, PT, R20, 0x4f, P0 ;  /* 0x0000004f1400780c */ /* 0x000fe20000704470 */
[----:B------:R-:W-:-:S04]  /*fbb0*/  IMAD.IADD R5, R5, 0x1, R30 ;  /* 0x0000000105057824 */ /* 0x000fc800078e021e */
[----:B0-----:R-:W-:-:S08]  /*fbc0*/  @P2 IMAD.HI.U32 R7, R5, R4, RZ ;  /* 0x0000000405072227 */ /* 0x001fd000078e00ff */
[----:B------:R-:W0:Y:S01]  /*fbd0*/  @!P0 LDC.64 R2, c[0x0][0x428] ;  /* 0x00010a00ff028b82 */ /* 0x000e220000000a00 */
[----:B------:R-:W-:Y:S01]  /*fbe0*/  IMAD.MOV.U32 R4, RZ, RZ, R5 ;  /* 0x000000ffff047224 */ /* 0x000fe200078e0005 */
[----:B-1----:R-:W-:-:S04]  /*fbf0*/  @P2 SHF.R.U32.HI R4, RZ, R0, R7 ;  /* 0x00000000ff042219 */ /* 0x002fc80000011607 */
[----:B------:R-:W-:-:S05]  /*fc00*/  IADD3 R0, -R4, RZ, RZ ;  /* 0x000000ff04007210 */ /* 0x000fca0007ffe1ff */
[----:B------:R-:W-:Y:S01]  /*fc10*/  IMAD R0, R6, R0, R5 ;  /* 0x0000000006007224 */ /* 0x000fe200078e0205 */
[----:B------:R-:W-:Y:S02]  /*fc20*/  SHF.R.S32.HI R6, RZ, 0x1f, R31 ;  /* 0x0000001fff067819 */ /* 0x000fe4000001141f */
[----:B------:R-:W-:-:S03]  /*fc30*/  @!P0 SHF.R.S32.HI R5, RZ, 0x1f, R4 ;  /* 0x0000001fff058819 */ /* 0x000fc60000011404 */
[----:B------:R0:W-:Y:S02]  /*fc40*/  STL [R1+0x8], R6 ;  /* 0x0000080601007387 */ /* 0x0001e40000100800 */
[-C--:B0-----:R-:W-:Y:S02]  /*fc50*/  @!P0 IMAD R6, R6, R2.reuse, RZ ;  /* 0x0000000206068224 */ /* 0x081fe400078e02ff */
[----:B------:R-:W-:-:S04]  /*fc60*/  @!P0 IMAD.WIDE.U32 R4, R31, R2, R4 ;  /* 0x000000021f048225 */ /* 0x000fc800078e0004 */
[----:B------:R-:W-:Y:S02]  /*fc70*/  @!P0 IMAD R6, R31, R3, R6 ;  /* 0x000000031f068224 */ /* 0x000fe400078e0206 */
[----:B------:R-:W0:Y:S02]  /*fc80*/  @!P0 LDC.64 R2, c[0x0][0x418] ;  /* 0x00010600ff028b82 */ /* 0x000e240000000a00 */
[----:B------:R-:W-:Y:S01]  /*fc90*/  @!P0 IMAD.IADD R6, R5, 0x1, R6 ;  /* 0x0000000105068824 */ /* 0x000fe200078e0206 */
[----:B------:R-:W-:Y:S02]  /*fca0*/  ISETP.GE.AND P2, PT, R8, UR4, PT ;  /* 0x0000000408007c0c */ /* 0x000fe4000bf46270 */
[----:B0-----:R-:W-:-:S04]  /*fcb0*/  @!P0 LEA R2, P1, R4, R2, 0x2 ;  /* 0x0000000204028211 */ /* 0x001fc800078210ff */
[----:B------:R-:W-:Y:S01]  /*fcc0*/  @!P0 LEA.HI.X R3, R4, R3, R6, 0x2, P1 ;  /* 0x0000000304038211 */ /* 0x000fe200008f1406 */
[----:B------:R-:W-:-:S06]  /*fcd0*/  IMAD.MOV.U32 R4, RZ, RZ, RZ ;  /* 0x000000ffff047224 */ /* 0x000fcc00078e00ff */
[----:B------:R0:W5:Y:S01]  /*fce0*/  @!P0 LDG.E R4, desc[UR36][R2.64] ;  /* 0x0000002402048981 */ /* 0x000162000c1e1900 */
[----:B------:R-:W-:Y:S02]  /*fcf0*/  ISETP.GE.AND P0, PT, R33, UR4, PT ;  /* 0x0000000421007c0c */ /* 0x000fe4000bf06270 */
[----:B------:R-:W-:-:S11]  /*fd00*/  ISETP.GE.AND P1, PT, R37, UR4, PT ;  /* 0x0000000425007c0c */ /* 0x000fd6000bf26270 */
[----:B------:R-:W-:-:S04]  /*fd10*/  @P0 LOP3.LUT R23, R23, 0x10, RZ, 0xfc, !PT ;  /* 0x0000001017170812 */ /* 0x000fc800078efcff */
[----:B------:R-:W-:-:S04]  /*fd20*/  LOP3.LUT R23, R23, 0xfffffff7, RZ, 0xc0, !PT ;  /* 0xfffffff717177812 */ /* 0x000fc800078ec0ff */
[----:B------:R-:W-:Y:S02]  /*fd30*/  @P2 LOP3.LUT R23, R23, 0x8, RZ, 0xfc, !PT ;  /* 0x0000000817172812 */ /* 0x000fe400078efcff */
[----:B------:R-:W-:Y:S02]  /*fd40*/  ISETP.GE.AND P0, PT, R36, UR4, PT ;  /* 0x0000000424007c0c */ /* 0x000fe4000bf06270 */
[----:B------:R-:W-:-:S04]  /*fd50*/  LOP3.LUT R23, R23, 0xfffffffb, RZ, 0xc0, !PT ;  /* 0xfffffffb17177812 */ /* 0x000fc800078ec0ff */
[----:B------:R-:W-:-:S04]  /*fd60*/  @P1 LOP3.LUT R23, R23, 0x4, RZ, 0xfc, !PT ;  /* 0x0000000417171812 */ /* 0x000fc800078efcff */
[----:B------:R-:W-:Y:S01]  /*fd70*/  LOP3.LUT R23, R23, 0xfffffffd, RZ, 0xc0, !PT ;  /* 0xfffffffd17177812 */ /* 0x000fe200078ec0ff */
[----:B0-----:R-:W-:-:S03]  /*fd80*/  IMAD.U32 R2, RZ, RZ, UR38 ;  /* 0x00000026ff027e24 */ /* 0x001fc6000f8e00ff */
[----:B------:R-:W-:Y:S01]  /*fd90*/  @P0 LOP3.LUT R23, R23, 0x2, RZ, 0xfc, !PT ;  /* 0x0000000217170812 */ /* 0x000fe200078efcff */
[----:B------:R-:W-:Y:S06]  /*fda0*/  BRA.DIV UR5, `(.L_x_250) ;  /* 0x0000003e05c47947 */ /* 0x000fec000b800000 */
.L_x_320:
[----:B------:R-:W-:Y:S02]  /*fdb0*/  ISETP.NE.AND P0, PT, R2, 0x3, PT ;  /* 0x000000030200780c */ /* 0x000fe40003f05270 */
[----:B------:R-:W-:Y:S02]  /*fdc0*/  ISETP.GT.U32.AND P1, PT, R20, 0x4f, PT ;  /* 0x0000004f1400780c */ /* 0x000fe40003f24070 */
[----:B------:R-:W-:Y:S02]  /*fdd0*/  LOP3.LUT R23, R23, 0xffffffdf, RZ, 0xc0, !PT ;  /* 0xffffffdf17177812 */ /* 0x000fe400078ec0ff */
[----:B------:R-:W-:-:S07]  /*fde0*/  SHF.R.S32.HI R30, RZ, 0x1f, R18 ;  /* 0x0000001fff1e7819 */ /* 0x000fce0000011412 */
[----:B------:R-:W-:-:S04]  /*fdf0*/  @P0 LOP3.LUT R23, R23, 0x20, RZ, 0xfc, !PT ;  /* 0x0000002017170812 */ /* 0x000fc800078efcff */
[----:B------:R-:W-:-:S04]  /*fe00*/  LOP3.LUT R23, R23, 0xfffffffe, RZ, 0xc0, !PT ;  /* 0xfffffffe17177812 */ /* 0x000fc800078ec0ff */
[----:B------:R-:W-:Y:S01]  /*fe10*/  @P1 LOP3.LUT R23, R23, 0x1, RZ, 0xfc, !PT ;  /* 0x0000000117171812 */ /* 0x000fe200078efcff */
[----:B------:R-:W-:Y:S06]  /*fe20*/  @!P0 BRA `(.L_x_251) ;  /* 0x0000000000048947 */ /* 0x000fec0003800000 */
[----:B------:R-:W-:Y:S01]  /*fe30*/  BPT.TRAP 0x1 ;  /* 0x000000040000795c */ /* 0x000fe20000300000 */
.L_x_251:
        /* <DEDUP_REMOVED lines=12> */
[----:B------:R-:W-:-:S03]  /*ff00*/  ULDC.64 UR4, c[0x0][0x330] ;  /* 0x0000cc0000047ab9 */ /* 0x000fc60000000a00 */
[----:B------:R-:W-:Y:S02]  /*ff10*/  IMAD.IADD R3, R3, 0x1, R5 ;  /* 0x0000000103037824 */ /* 0x000fe400078e0205 */
[----:B------:R-:W-:Y:S02]  /*ff20*/  IMAD R5, R30, UR4, RZ ;  /* 0x000000041e057c24 */ /* 0x000fe4000f8e02ff */
[----:B------:R-:W-:-:S04]  /*ff30*/  IMAD.WIDE.U32 R2, R18, UR4, R2 ;  /* 0x0000000412027c25 */ /* 0x000fc8000f8e0002 */
[----:B------:R-:W-:Y:S01]  /*ff40*/  IMAD R5, R18, UR5, R5 ;  /* 0x0000000512057c24 */ /* 0x000fe2000f8e0205 */
[----:B------:R-:W-:Y:S02]  /*ff50*/  ULDC.64 UR4, c[0x0][0x318] ;  /* 0x0000c60000047ab9 */ /* 0x000fe40000000a00 */
[----:B------:R-:W-:Y:S02]  /*ff60*/  LEA R24, P0, R2, UR4, 0x1 ;  /* 0x0000000402187c11 */ /* 0x000fe4000f8008ff */
[----:B------:R-:W-:-:S04]  /*ff70*/  IADD3 R5, R3, R5, RZ ;  /* 0x0000000503057210 */ /* 0x000fc80007ffe0ff */
[----:B------:R-:W-:Y:S01]  /*ff80*/  LEA.HI.X R25, R2, UR5, R5, 0x1, P0 ;  /* 0x0000000502197c11 */ /* 0x000fe200080f0c05 */
[----:B------:R-:W-:Y:S01]  /*ff90*/  IMAD R5, R27, 0x8, R22 ;  /* 0x000000081b057824 */ /* 0x000fe200078e0216 */
[----:B------:R-:W-:-:S04]  /*ffa0*/  SHF.L.U32 R2, R28, 0x1f, RZ ;  /* 0x0000001f1c027819 */ /* 0x000fc800000006ff */
[----:B------:R-:W0:Y:S02]  /*ffb0*/  SYNCS.PHASECHK.TRANS64.TRYWAIT P0, [R5+URZ+0x38840], R2 ;  /* 0x03884002050075a7 */ /* 0x000e24000800017f */
[----:B0-----:R-:W-:Y:S05]  /*ffc0*/  @!P0 BRA `(.L_x_253) ;  /* 0x0000003c006c8947 */ /* 0x001fea0003800000 */
.L_x_321:
[----:B------:R-:W-:Y:S05]  /*ffd0*/  BSYNC B0 ;  /* 0x0000000000007941 */ /* 0x000fea0003800000 */
.L_x_252:
[----:B------:R-:W2:Y:S01]  /*ffe0*/  LDL R9, [R1] ;  /* 0x0000000001097983 */ /* 0x000ea20000100800 */
[----:B------:R-:W-:Y:S02]  /*fff0*/  ULDC.64 UR4, c[0x0][0x300] ;  /* 0x0000c00000047ab9 */ /* 0x000fe40000000a00 */
[----:B------:R-:W-:Y:S01]  /*10000*/  IMAD R6, R6, UR4, RZ ;  /* 0x0000000406067c24 */ /* 0x000fe2000f8e02ff */
[----:B------:R-:W1:Y:S01]  /*10010*/  S2R R8, SR_TID.X ;  /* 0x0000000000087919 */ /* 0x000e620000002100 */
[----:B0-----:R-:W-:-:S04]  /*10020*/  IMAD.WIDE.U32 R2, R0, UR4, RZ ;  /* 0x0000000400027c25 */ /* 0x001fc8000f8e00ff */
[----:B------:R-:W-:Y:S01]  /*10030*/  IMAD R6, R0, UR5, R6 ;  /* 0x0000000500067c24 */ /* 0x000fe2000f8e0206 */
[----:B------:R-:W-:Y:S02]  /*10040*/  ULDC.64 UR4, c[0x0][0x310] ;  /* 0x0000c40000047ab9 */ /* 0x000fe40000000a00 */
[----:B------:R-:W-:Y:S02]  /*10050*/  IMAD R7, R7, UR4, RZ ;  /* 0x0000000407077c24 */ /* 0x000fe4000f8e02ff */
[----:B------:R-:W-:Y:S02]  /*10060*/  IMAD.IADD R3, R3, 0x1, R6 ;  /* 0x0000000103037824 */ /* 0x000fe400078e0206 */
[C---:B------:R-:W-:Y:S02]  /*10070*/  IMAD R7, R4.reuse, UR5, R7 ;  /* 0x0000000504077c24 */ /* 0x040fe4000f8e0207 */
[----:B------:R-:W-:Y:S01]  /*10080*/  IMAD.WIDE.U32 R2, R4, UR4, R2 ;  /* 0x0000000404027c25 */ /* 0x000fe2000f8e0002 */
[----:B------:R-:W-:-:S03]  /*10090*/  ULDC.64 UR4, c[0x0][0x308] ;  /* 0x0000c20000047ab9 */ /* 0x000fc60000000a00 */
[----:B------:R-:W-:Y:S02]  /*100a0*/  IMAD.IADD R3, R3, 0x1, R7 ;  /* 0x0000000103037824 */ /* 0x000fe400078e0207 */
[----:B------:R-:W-:Y:S02]  /*100b0*/  IMAD R0, R30, UR4, RZ ;  /* 0x000000041e007c24 */ /* 0x000fe4000f8e02ff */
[----:B------:R-:W-:-:S04]  /*100c0*/  IMAD.WIDE.U32 R2, R18, UR4, R2 ;  /* 0x0000000412027c25 */ /* 0x000fc8000f8e0002 */
[----:B------:R-:W-:Y:S01]  /*100d0*/  IMAD R0, R18, UR5, R0 ;  /* 0x0000000512007c24 */ /* 0x000fe2000f8e0200 */
[----:B------:R-:W-:Y:S01]  /*100e0*/  ULDC.64 UR4, c[0x0][0x2e8] ;  /* 0x0000ba0000047ab9 */ /* 0x000fe20000000a00 */
[----:B------:R-:W-:Y:S02]  /*100f0*/  IMAD R7, R27, 0x5000, R32 ;  /* 0x000050001b077824 */ /* 0x000fe400078e0220 */
[----:B------:R-:W-:Y:S01]  /*10100*/  IMAD.IADD R6, R3, 0x1, R0 ;  /* 0x0000000103067824 */ /* 0x000fe200078e0200 */
[----:B------:R-:W-:Y:S01]  /*10110*/  LEA R0, P0, R2, UR4, 0x1 ;  /* 0x0000000402007c11 */ /* 0x000fe2000f8008ff */
[----:B------:R-:W-:Y:S01]  /*10120*/  UMOV UR4, 0xffffffff ;  /* 0xffffffff00047882 */ /* 0x000fe20000000000 */
[----:B-1----:R-:W-:Y:S02]  /*10130*/  LOP3.LUT R8, R8, 0x7f, RZ, 0xc0, !PT ;  /* 0x0000007f08087812 */ /* 0x002fe400078ec0ff */
[----:B------:R-:W-:Y:S02]  /*10140*/  LEA.HI.X R6, R2, UR5, R6, 0x1, P0 ;  /* 0x0000000502067c11 */ /* 0x000fe400080f0c06 */
[----:B------:R-:W-:Y:S01]  /*10150*/  SHF.R.U32.HI R8, RZ, 0x3, R8 ;  /* 0x00000003ff087819 */ /* 0x000fe20000011608 */
[----:B--2---:R-:W-:-:S04]  /*10160*/  IMAD R4, R26, -0x50, R9 ;  /* 0xffffffb01a047824 */ /* 0x004fc800078e0209 */
[----:B------:R-:W-:-:S05]  /*10170*/  IMAD.IADD R4, R4, 0x1, -R8 ;  /* 0x0000000104047824 */ /* 0x000fca00078e0a08 */
[----:B------:R-:W-:Y:S01]  /*10180*/  ISETP.GE.AND P0, PT, R4, 0x1, PT ;  /* 0x000000010400780c */ /* 0x000fe20003f06270 */
[----:B------:R-:W-:-:S12]  /*10190*/  BRA.DIV UR4, `(.L_x_254) ;  /* 0x0000003e040c7947 */ /* 0x000fd8000b800000 */
[----:B------:R-:W0:Y:S01]  /*101a0*/  SHFL.IDX PT, R3, R0, RZ, 0x181f ;  /* 0x00181fff00037589 */ /* 0x000e2200000e0000 */
[----:B------:R-:W-:Y:S01]  /*101b0*/  LOP3.LUT P5, RZ, R23, 0x10, RZ, 0xc0, !PT ;  /* 0x0000001017ff7812 */ /* 0x000fe200078ac0ff */
[----:B------:R-:W-:Y:S01]  /*101c0*/  @P0 IMAD R9, R7, 0x2, R22 ;  /* 0x0000000207090824 */ /* 0x000fe200078e0216 */
[C---:B------:R-:W-:Y:S01]  /*101d0*/  LOP3.LUT P4, RZ, R23.reuse, 0x8, RZ, 0xc0, !PT ;  /* 0x0000000817ff7812 */ /* 0x040fe2000788c0ff */
[----:B------:R-:W1:Y:S01]  /*101e0*/  SHFL.IDX PT, R2, R6, RZ, 0x181f ;  /* 0x00181fff06027589 */ /* 0x000e6200000e0000 */
[C---:B------:R-:W-:Y:S02]  /*101f0*/  LOP3.LUT P3, RZ, R23.reuse, 0x4, RZ, 0xc0, !PT ;  /* 0x0000000417ff7812 */ /* 0x040fe4000786c0ff */
[----:B------:R-:W-:Y:S01]  /*10200*/  LOP3.LUT P2, RZ, R23, 0x2, RZ, 0xc0, !PT ;  /* 0x0000000217ff7812 */ /* 0x000fe2000784c0ff */
[----:B------:R-:W-:Y:S01]  /*10210*/  SHFL.IDX PT, R8, R6, 0x1, 0x181f ;  /* 0x00381f0006087f89 */ /* 0x000fe200000e0000 */
[----:B0-----:R-:W-:-:S04]  /*10220*/  @P0 LEA R3, P1, R33, R3, 0x1 ;  /* 0x0000000321030211 */ /* 0x001fc800078208ff */
[----:B-1----:R-:W-:-:S04]  /*10230*/  @P0 IADD3.X R2, RZ, R2, RZ, P1, !PT ;  /* 0x00000002ff020210 */ /* 0x002fc80000ffe4ff */
[----:B------:R-:W-:-:S04]  /*10240*/  @P0 LOP3.LUT R3, R3, R2, RZ, 0x3c, !PT ;  /* 0x0000000203030212 */ /* 0x000fc800078e3cff */
[----:B------:R-:W-:-:S04]  /*10250*/  @P0 LOP3.LUT R2, R3, R2, RZ, 0x3c, !PT ;  /* 0x0000000203020212 */ /* 0x000fc800078e3cff */
[----:B------:R-:W-:-:S05]  /*10260*/  @P0 LOP3.LUT R3, R3, R2, RZ, 0x3c, !PT ;  /* 0x0000000203030212 */ /* 0x000fca00078e3cff */
[----:B------:R-:W-:Y:S04]  /*10270*/  @P0 LDGSTS.E.BYPASS.LTC128B.128 [R9+0x24400], desc[UR36][R2.64], !P5 ;  /* 0x2440000002090fae */ /* 0x000fe8000e901d64 */
[----:B------:R-:W-:Y:S04]  /*10280*/  @P0 LDGSTS.E.BYPASS.LTC128B.128 [R9+0x26c00], desc[UR36][R2.64+0x80], !P4 ;  /* 0x26c0008002090fae */ /* 0x000fe8000e101d64 */
[----:B------:R-:W-:Y:S04]  /*10290*/  @P0 LDGSTS.E.BYPASS.LTC128B.128 [R9+0x29400], desc[UR36][R2.64+0x100], !P3 ;  /* 0x2940010002090fae */ /* 0x000fe8000d901d64 */
[----:B------:R0:W-:Y:S01]  /*102a0*/  @P0 LDGSTS.E.BYPASS.LTC128B.128 [R9+0x2bc00], desc[UR36][R2.64+0x180], !P2 ;  /* 0x2bc0018002090fae */ /* 0x0001e2000d101d64 */
[----:B------:R-:W-:-:S03]  /*102b0*/  ISETP.GE.AND P0, PT, R4, 0x11, PT ;  /* 0x000000110400780c */ /* 0x000fc60003f06270 */
[----:B0-----:R-:W0:Y:S10]  /*102c0*/  SHFL.IDX PT, R2, R0, 0x1, 0x181f ;  /* 0x00381f0000027f89 */ /* 0x001e3400000e0000 */
[----:B------:R-:W-:Y:S01]  /*102d0*/  @P0 IMAD R21, R7, 0x2, R22 ;  /* 0x0000000207150824 */ /* 0x000fe200078e0216 */
[----:B0-----:R-:W-:-:S05]  /*102e0*/  @P0 LEA R2, P1, R33, R2, 0x1 ;  /* 0x0000000221020211 */ /* 0x001fca00078208ff */
[----:B------:R-:W-:Y:S02]  /*102f0*/  @P0 IMAD.X R3, RZ, RZ, R8, P1 ;  /* 0x000000ffff030224 */ /* 0x000fe400008e0608 */
[----:B------:R-:W-:Y:S04]  /*10300*/  SHFL.IDX PT, R8, R6, 0x2, 0x181f ;  /* 0x00581f0006087f89 */ /* 0x000fe800000e0000 */
        /* <DEDUP_REMOVED lines=17> */
[----:B------:R-:W1:Y:S01]  /*10420*/  SHFL.IDX PT, R0, R0, 0x4, 0x181f ;  /* 0x00981f0000007f89 */ /* 0x000e6200000e0000 */
[----:B0-----:R-:W-:-:S04]  /*10430*/  @P0 LEA R2, P1, R33, R2, 0x1 ;  /* 0x0000000221020211 */ /* 0x001fc800078208ff */
[----:B------:R-:W-:Y:S02]  /*10440*/  @P0 IADD3.X R3, RZ, R8, RZ, P1, !PT ;  /* 0x00000008ff030210 */ /* 0x000fe40000ffe4ff */
[----:B------:R0:W2:Y:S04]  /*10450*/  SHFL.IDX PT, R8, R6, 0x4, 0x181f ;  /* 0x00981f0006087f89 */ /* 0x0000a800000e0000 */
[----:B------:R0:W-:Y:S04]  /*10460*/  @P0 LDGSTS.E.BYPASS.LTC128B.128 [R21+0x25c00], desc[UR36][R2.64], !P5 ;  /* 0x25c0000002150fae */ /* 0x0001e8000e901d64 */
[----:B------:R0:W-:Y:S04]  /*10470*/  @P0 LDGSTS.E.BYPASS.LTC128B.128 [R21+0x28400], desc[UR36][R2.64+0x80], !P4 ;  /* 0x2840008002150fae */ /* 0x0001e8000e101d64 */
[----:B------:R0:W-:Y:S04]  /*10480*/  @P0 LDGSTS.E.BYPASS.LTC128B.128 [R21+0x2ac00], desc[UR36][R2.64+0x100], !P3 ;  /* 0x2ac0010002150fae */ /* 0x0001e8000d901d64 */
[----:B-1----:R0:W-:Y:S02]  /*10490*/  @P0 LDGSTS.E.BYPASS.LTC128B.128 [R21+0x2d400], desc[UR36][R2.64+0x180], !P2 ;  /* 0x2d40018002150fae */ /* 0x0021e4000d101d64 */
.L_x_333:
[----:B------:R-:W-:Y:S01]  /*104a0*/  ISETP.GE.AND P0, PT, R4, 0x41, PT ;  /* 0x000000410400780c */ /* 0x000fe20003f06270 */
[----:B------:R-:W-:-:S12]  /*104b0*/  BSSY B0, `(.L_x_255) ;  /* 0x0000010000007945 */ /* 0x000fd80003800000 */
[----:B------:R-:W-:Y:S05]  /*104c0*/  @!P0 BRA `(.L_x_256) ;  /* 0x0000000000388947 */ /* 0x000fea0003800000 */
[----:B------:R-:W-:Y:S01]  /*104d0*/  LOP3.LUT P4, RZ, R23, 0x10, RZ, 0xc0, !PT ;  /* 0x0000001017ff7812 */ /* 0x000fe2000788c0ff */
[----:B------:R-:W-:Y:S01]  /*104e0*/  IMAD R7, R7, 0x2, R22 ;  /* 0x0000000207077824 */ /* 0x000fe200078e0216 */
[C---:B------:R-:W-:Y:S02]  /*104f0*/  LOP3.LUT P3, RZ, R23.reuse, 0x8, RZ, 0xc0, !PT ;  /* 0x0000000817ff7812 */ /* 0x040fe4000786c0ff */
[C---:B------:R-:W-:Y:S02]  /*10500*/  LOP3.LUT P2, RZ, R23.reuse, 0x4, RZ, 0xc0, !PT ;  /* 0x0000000417ff7812 */ /* 0x040fe4000784c0ff */
[----:B------:R-:W-:Y:S02]  /*10510*/  LOP3.LUT P1, RZ, R23, 0x2, RZ, 0xc0, !PT ;  /* 0x0000000217ff7812 */ /* 0x000fe4000782c0ff */
[----:B0-----:R-:W-:-:S05]  /*10520*/  LEA R2, P0, R33, R0, 0x1 ;  /* 0x0000000021027211 */ /* 0x001fca00078008ff */
        /* <DEDUP_REMOVED lines=8> */
.L_x_256:
[----:B------:R-:W-:Y:S05]  /*105b0*/  BSYNC B0 ;  /* 0x0000000000007941 */ /* 0x000fea0003800000 */
.L_x_255:
[----:B------:R-:W-:Y:S01]  /*105c0*/  NOP ;  /* 0x0000000000007918 */ /* 0x000fe20000000000 */
[----:B------:R-:W-:-:S13]  /*105d0*/  PLOP3.LUT P0, PT, PT, PT, PT, 0x80, 0x0 ;  /* 0x000000000000781c */ /* 0x000fda0003f0f070 */
.L_x_257:
        /* <DEDUP_REMOVED lines=10> */
.L_x_258:
[----:B------:R3:W5:Y:S01]  /*10680*/  LDL.LU R0, [R1+0xc] ;  /* 0x00000c0001007983 */ /* 0x0007620000300800 */
[----:B------:R-:W-:Y:S01]  /*10690*/  LOP3.LUT P0, RZ, R23, 0x80, RZ, 0xc0, !PT ;  /* 0x0000008017ff7812 */ /* 0x000fe2000780c0ff */
[----:B------:R3:W-:-:S12]  /*106a0*/  SYNCS.ARRIVE.TRANS64.A1T0 RZ, [R5+URZ+0x38830], RZ ;  /* 0x038830ff05ff79a7 */ /* 0x0007d8000810003f */
[----:B------:R-:W-:Y:S05]  /*106b0*/  WARPSYNC.ALL ;  /* 0x0000000000007948 */ /* 0x000fea0003800000 */
[----:B------:R-:W-:Y:S01]  /*106c0*/  ULDC.64 UR4, c[0x0][0x298] ;  /* 0x0000a60000047ab9 */ /* 0x000fe20000000a00 */
[----:B01----:R-:W-:Y:S01]  /*106d0*/  VIADD R2, R22, 0x14400 ;  /* 0x0001440016027836 */ /* 0x003fe20000000000 */
[----:B------:R-:W-:Y:S01]  /*106e0*/  SEL R29, R29, RZ, !P0 ;  /* 0x000000ff1d1d7207 */ /* 0x000fe20004000000 */
[----:B------:R-:W-:Y:S01]  /*106f0*/  IMAD.WIDE.U32 R6, R35, UR4, RZ ;  /* 0x0000000423067c25 */ /* 0x000fe2000f8e00ff */
[----:B------:R-:W-:Y:S01]  /*10700*/  BSSY B6, `(.L_x_259) ;  /* 0x000001b000067945 */ /* 0x000fe20003800000 */
[----:B------:R-:W-:Y:S01]  /*10710*/  BAR.SYNC.DEFER_BLOCKING 0x8, 0x180 ;  /* 0x0206000000007b1d */ /* 0x000fe20000010000 */
[----:B-----5:R-:W-:-:S02]  /*10720*/  SEL R0, R0, RZ, !P0 ;  /* 0x000000ff00007207 */ /* 0x020fc40004000000 */
[----:B------:R-:W-:-:S03]  /*10730*/  LOP3.LUT P0, RZ, R2, 0x3ff, RZ, 0xc0, !PT ;  /* 0x000003ff02ff7812 */ /* 0x000fc6000780c0ff */
[----:B------:R0:W-:Y:S04]  /*10740*/  STL [R1+0xc], R0 ;  /* 0x00000c0001007387 */ /* 0x0001e80000100800 */
[----:B------:R1:W-:Y:S01]  /*10750*/  STL.64 [R1+0x10], R6 ;  /* 0x0000100601007387 */ /* 0x0003e20000100a00 */
[----:B0-----:R-:W-:-:S05]  /*10760*/  SHF.R.S32.HI R0, RZ, 0x1f, R35 ;  /* 0x0000001fff007819 */ /* 0x001fca0000011423 */
[----:B------:R-:W-:-:S04]  /*10770*/  IMAD R0, R0, UR4, RZ ;  /* 0x0000000400007c24 */ /* 0x000fc8000f8e02ff */
[----:B------:R-:W-:-:S04]  /*10780*/  IMAD R0, R35, UR5, R0 ;  /* 0x0000000523007c24 */ /* 0x000fc8000f8e0200 */
[----:B------:R-:W-:Y:S01]  /*10790*/  IMAD.IADD R35, R7, 0x1, R0 ;  /* 0x0000000107237824 */ /* 0x000fe200078e0200 */
[----:B-1----:R-:W-:Y:S06]  /*107a0*/  @!P0 BRA `(.L_x_260) ;  /* 0x0000000000408947 */ /* 0x002fec0003800000 */
[----:B------:R-:W-:Y:S01]  /*107b0*/  MOV R2, 0x0 ;  /* 0x0000000000027802 */ /* 0x000fe20000000f00 */
[----:B------:R-:W-:Y:S01]  /*107c0*/  ULDC.64 UR6, c[0x4][0x138] ;  /* 0x01004e0000067ab9 */ /* 0x000fe20000000a00 */
[----:B------:R-:W-:Y:S01]  /*107d0*/  ULDC.64 UR8, c[0x4][0x140] ;  /* 0x0100500000087ab9 */ /* 0x000fe20000000a00 */
[----:B------:R-:W-:Y:S01]  /*107e0*/  ULDC.64 UR4, c[0x4][0xb0] ;  /* 0x01002c0000047ab9 */ /* 0x000fe20000000a00 */
[----:B------:R-:W-:Y:S01]  /*107f0*/  MOV R4, UR6 ;  /* 0x0000000600047c02 */ /* 0x000fe20008000f00 */
[----:B---3--:R-:W-:Y:S01]  /*10800*/  IMAD.U32 R5, RZ, RZ, UR7 ;  /* 0x00000007ff057e24 */ /* 0x008fe2000f8e00ff */
[----:B------:R-:W0:Y:S01]  /*10810*/  LDC.64 R2, c[0x4][R2] ;  /* 0x0100000002027b82 */ /* 0x000e220000000a00 */
[----:B------:R-:W-:Y:S01]  /*10820*/  IMAD.U32 R6, RZ, RZ, UR8 ;  /* 0x00000008ff067e24 */ /* 0x000fe2000f8e00ff */
[----:B--2---:R-:W-:Y:S01]  /*10830*/  MOV R8, 0x70 ;  /* 0x0000007000087802 */ /* 0x004fe20000000f00 */
[----:B------:R-:W-:Y:S02]  /*10840*/  IMAD.U32 R7, RZ, RZ, UR9 ;  /* 0x00000009ff077e24 */ /* 0x000fe4000f8e00ff */
[----:B------:R-:W-:-:S02]  /*10850*/  IMAD.U32 R10, RZ, RZ, UR4 ;  /* 0x00000004ff0a7e24 */ /* 0x000fc4000f8e00ff */
[----:B------:R-:W-:Y:S02]  /*10860*/  IMAD.U32 R11, RZ, RZ, UR5 ;  /* 0x00000005ff0b7e24 */ /* 0x000fe4000f8e00ff */
[----:B------:R-:W-:Y:S02]  /*10870*/  IMAD.MOV.U32 R12, RZ, RZ, 0x1 ;  /* 0x00000001ff0c7424 */ /* 0x000fe400078e00ff */
[----:B------:R-:W-:-:S07]  /*10880*/  IMAD.MOV.U32 R13, RZ, RZ, RZ ;  /* 0x000000ffff0d7224 */ /* 0x000fce00078e00ff */
[----:B------:R-:W-:-:S07]  /*10890*/  LEPC R20, `(.L_x_260) ;  /* 0x000000001014794e */ /* 0x000fce0000000000 */
[----:B0-----:R-:W-:Y:S05]  /*108a0*/  CALL.ABS.NOINC R2 ;  /* 0x0000000002007343 */ /* 0x001fea0003c00000 */
.L_x_260:
[----:B------:R-:W-:Y:S05]  /*108b0*/  BSYNC B6 ;  /* 0x0000000000067941 */ /* 0x000fea0003800000 */
.L_x_259:
[----:B------:R-:W4:Y:S01]  /*108c0*/  LDL.LU R20, [R1+0xc] ;  /* 0x00000c0001147983 */ /* 0x000f220000300800 */
[----:B------:R-:W0:Y:S01]  /*108d0*/  LDC R6, c[0x0][0x448] ;  /* 0x00011200ff067b82 */ /* 0x000e220000000800 */
[----:B------:R-:W-:Y:S02]  /*108e0*/  ULDC.64 UR4, c[0x0][0x2d8] ;  /* 0x0000b60000047ab9 */ /* 0x000fe40000000a00 */
[----:B------:R-:W2:Y:S01]  /*108f0*/  LDL.LU.64 R2, [R1+0x10] ;  /* 0x0000100001027983 */ /* 0x000ea20000300a00 */
[----:B------:R-:W-:-:S03]  /*10900*/  IMAD R0, R30, UR4, RZ ;  /* 0x000000041e007c24 */ /* 0x000fc6000f8e02ff */
[----:B------:R1:W5:Y:S01]  /*10910*/  LDL R10, [R1+0x18] ;  /* 0x00001800010a7983 */ /* 0x0003620000100800 */
[----:B---3--:R-:W-:Y:S01]  /*10920*/  IMAD R5, R18, UR5, R0 ;  /* 0x0000000512057c24 */ /* 0x008fe2000f8e0200 */
[----:B0-----:R-:W-:-:S13]  /*10930*/  ISETP.NE.AND P0, PT, R6, 0x1, PT ;  /* 0x000000010600780c */ /* 0x001fda0003f05270 */
[----:B------:R-:W0:Y:S01]  /*10940*/  @P0 LDC R4, c[0x0][0x450] ;  /* 0x00011400ff040b82 */ /* 0x000e220000000800 */
[----:B------:R-:W-:Y:S01]  /*10950*/  LOP3.LUT R9, R33, 0x40, RZ, 0xfc, !PT ;  /* 0x0000004021097812 */ /* 0x000fe200078efcff */
[----:B----4-:R-:W-:Y:S02]  /*10960*/  IMAD.MOV.U32 R21, RZ, RZ, R20 ;  /* 0x000000ffff157224 */ /* 0x010fe400078e0014 */
[----:B------:R-:W3:Y:S01]  /*10970*/  S2R R20, SR_TID.X ;  /* 0x0000000000147919 */ /* 0x000ee20000002100 */
[----:B--2---:R-:W-:Y:S02]  /*10980*/  IMAD.MOV.U32 R3, RZ, RZ, R35 ;  /* 0x000000ffff037224 */ /* 0x004fe400078e0023 */
[----:B------:R-:W-:Y:S01]  /*10990*/  IMAD.WIDE.U32 R2, R18, UR4, R2 ;  /* 0x0000000412027c25 */ /* 0x000fe2000f8e0002 */
[----:B------:R-:W-:-:S03]  /*109a0*/  ULDC.64 UR4, c[0x0][0x2e0] ;  /* 0x0000b80000047ab9 */ /* 0x000fc60000000a00 */
[----:B------:R-:W-:Y:S02]  /*109b0*/  IMAD.IADD R3, R3, 0x1, R5 ;  /* 0x0000000103037824 */ /* 0x000fe400078e0205 */
[----:B------:R-:W2:Y:S01]  /*109c0*/  @P0 LDC R5, c[0x0][0x44c] ;  /* 0x00011300ff050b82 */ /* 0x000ea20000000800 */
[----:B------:R-:W-:Y:S02]  /*109d0*/  IMAD R0, R21, UR4, RZ ;  /* 0x0000000415007c24 */ /* 0x000fe4000f8e02ff */
[----:B------:R-:W-:-:S04]  /*109e0*/  IMAD.WIDE.U32 R2, R29, UR4, R2 ;  /* 0x000000041d027c25 */ /* 0x000fc8000f8e0002 */
[----:B------:R-:W-:Y:S01]  /*109f0*/  IMAD R0, R29, UR5, R0 ;  /* 0x000000051d007c24 */ /* 0x000fe2000f8e0200 */
[----:B------:R-:W-:-:S04]  /*10a00*/  ULDC.64 UR4, c[0x0][0x2d0] ;  /* 0x0000b40000047ab9 */ /* 0x000fc80000000a00 */
[----:B------:R-:W-:Y:S01]  /*10a10*/  IADD3 R3, R3, R0, RZ ;  /* 0x0000000003037210 */ /* 0x000fe20007ffe0ff */
[----:B------:R-:W-:Y:S01]  /*10a20*/  IMAD.SHL.U32 R0, R17, 0x80, RZ ;  /* 0x0000008011007824 */ /* 0x000fe200078e00ff */
[C---:B---3--:R-:W-:Y:S01]  /*10a30*/  LOP3.LUT R21, R20.reuse, 0x7f, RZ, 0xc0, !PT ;  /* 0x0000007f14157812 */ /* 0x048fe200078ec0ff */
[----:B------:R-:W-:-:S03]  /*10a40*/  IMAD.SHL.U32 R20, R20, 0x10, RZ ;  /* 0x0000001014147824 */ /* 0x000fc600078e00ff */
[----:B------:R-:W-:-:S04]  /*10a50*/  SHF.R.U32.HI R21, RZ, 0x3, R21 ;  /* 0x00000003ff157819 */ /* 0x000fc80000011615 */
[----:B------:R-:W-:-:S04]  /*10a60*/  LOP3.LUT R20, R21, 0x70, R20, 0xf8, !PT ;  /* 0x0000007015147812 */ /* 0x000fc800078ef814 */
[----:B------:R-:W-:-:S05]  /*10a70*/  LOP3.LUT R7, R20, R0, RZ, 0xfc, !PT ;  /* 0x0000000014077212 */ /* 0x000fca00078efcff */
[----:B--2---:R-:W-:-:S04]  /*10a80*/  @P0 IMAD.HI.U32 R8, R7, R5, RZ ;  /* 0x0000000507080227 */ /* 0x004fc800078e00ff */
[----:B------:R-:W-:Y:S01]  /*10a90*/  IMAD.MOV.U32 R5, RZ, RZ, R7 ;  /* 0x000000ffff057224 */ /* 0x000fe200078e0007 */
[----:B0-----:R-:W-:Y:S01]  /*10aa0*/  @P0 SHF.R.U32.HI R5, RZ, R4, R8 ;  /* 0x00000004ff050219 */ /* 0x001fe20000011608 */
[----:B------:R-:W0:Y:S04]  /*10ab0*/  S2R R20, SR_TID.X ;  /* 0x0000000000147919 */ /* 0x000e280000002100 */
[----:B------:R-:W-:-:S04]  /*10ac0*/  IMAD.MOV R4, RZ, RZ, -R5 ;  /* 0x000000ffff047224 */ /* 0x000fc800078e0a05 */
[----:B------:R-:W-:Y:S01]  /*10ad0*/  IMAD R4, R6, R4, R7 ;  /* 0x0000000406047224 */ /* 0x000fe200078e0207 */
[----:B------:R-:W-:Y:S01]  /*10ae0*/  SHF.R.S32.HI R7, RZ, 0x1f, R5 ;  /* 0x0000001fff077819 */ /* 0x000fe20000011405 */
[----:B------:R-:W-:-:S04]  /*10af0*/  IMAD.WIDE.U32 R2, R5, UR4, R2 ;  /* 0x0000000405027c25 */ /* 0x000fc8000f8e0002 */
[----:B------:R-:W-:-:S04]  /*10b00*/  IMAD R7, R7, UR4, RZ ;  /* 0x0000000407077c24 */ /* 0x000fc8000f8e02ff */
[----:B------:R-:W-:Y:S01]  /*10b10*/  IMAD R7, R5, UR5, R7 ;  /* 0x0000000505077c24 */ /* 0x000fe2000f8e0207 */
[----:B------:R-:W-:Y:S01]  /*10b20*/  SHF.R.S32.HI R5, RZ, 0x1f, R4 ;  /* 0x0000001fff057819 */ /* 0x000fe20000011404 */
[----:B------:R-:W-:Y:S02]  /*10b30*/  ULDC.64 UR4, c[0x0][0x2c8] ;  /* 0x0000b20000047ab9 */ /* 0x000fe40000000a00 */
[----:B------:R-:W-:Y:S02]  /*10b40*/  IMAD.IADD R3, R3, 0x1, R7 ;  /* 0x0000000103037824 */ /* 0x000fe400078e0207 */
[----:B------:R-:W-:Y:S02]  /*10b50*/  IMAD R5, R5, UR4, RZ ;  /* 0x0000000405057c24 */ /* 0x000fe4000f8e02ff */
[----:B------:R-:W-:-:S04]  /*10b60*/  IMAD.WIDE.U32 R2, R4, UR4, R2 ;  /* 0x0000000404027c25 */ /* 0x000fc8000f8e0002 */
[----:B------:R-:W-:Y:S01]  /*10b70*/  IMAD R5, R4, UR5, R5 ;  /* 0x0000000504057c24 */ /* 0x000fe2000f8e0205 */
[----:B------:R-:W-:-:S04]  /*10b80*/  ULDC.64 UR4, c[0x0][0x280] ;  /* 0x0000a00000047ab9 */ /* 0x000fc80000000a00 */
[----:B------:R-:W-:Y:S02]  /*10b90*/  IADD3 R3, R3, R5, RZ ;  /* 0x0000000503037210 */ /* 0x000fe40007ffe0ff */
[----:B------:R-:W-:Y:S01]  /*10ba0*/  LEA R5, P0, R2, UR4, 0x1 ;  /* 0x0000000402057c11 */ /* 0x000fe2000f8008ff */
[----:B------:R-:W-:Y:S01]  /*10bb0*/  ULDC UR4, c[0x0][0x2b8] ;  /* 0x0000ae0000047ab9 */ /* 0x000fe20000000800 */
[----:B0-----:R-:W-:Y:S02]  /*10bc0*/  LOP3.LUT R20, R20, 0x7f, RZ, 0xc0, !PT ;  /* 0x0000007f14147812 */ /* 0x001fe400078ec0ff */
[----:B------:R-:W-:Y:S01]  /*10bd0*/  LEA.HI.X R4, R2, UR5, R3, 0x1, P0 ;  /* 0x0000000502047c11 */ /* 0x000fe200080f0c03 */
[----:B------:R-:W-:Y:S01]  /*10be0*/  UMOV UR5, 0xffffffff ;  /* 0xffffffff00057882 */ /* 0x000fe20000000000 */
[----:B------:R-:W-:Y:S02]  /*10bf0*/  ISETP.GE.AND P4, PT, R33, UR4, PT ;  /* 0x0000000421007c0c */ /* 0x000fe4000bf86270 */
[----:B------:R-:W-:-:S02]  /*10c00*/  ISETP.GE.AND P3, PT, R9, UR4, PT ;  /* 0x0000000409007c0c */ /* 0x000fc4000bf66270 */
[----:B------:R-:W-:Y:S02]  /*10c10*/  ISETP.GE.AND P2, PT, R37, UR4, PT ;  /* 0x0000000425007c0c */ /* 0x000fe4000bf46270 */
[----:B------:R-:W-:Y:S02]  /*10c20*/  ISETP.GE.AND P1, PT, R36, UR4, PT ;  /* 0x0000000424007c0c */ /* 0x000fe4000bf26270 */
[----:B------:R-:W-:Y:S01]  /*10c30*/  SHF.R.U32.HI R9, RZ, 0x3, R20 ;  /* 0x00000003ff097819 */ /* 0x000fe20000011614 */
[----:B-1----:R-:W-:Y:S10]  /*10c40*/  BRA.DIV UR5, `(.L_x_261) ;  /* 0x0000003a05247947 */ /* 0x002ff4000b800000 */
[----:B------:R-:W0:Y:S01]  /*10c50*/  SHFL.IDX PT, R14, R5, RZ, 0x181f ;  /* 0x00181fff050e7589 */ /* 0x000e2200000e0000 */
[----:B-----5:R-:W-:Y:S02]  /*10c60*/  IMAD R6, R10, R6, RZ ;  /* 0x000000060a067224 */ /* 0x020fe400078e02ff */
[----:B------:R-:W-:Y:S01]  /*10c70*/  IMAD.IADD R0, R9, 0x1, R0 ;  /* 0x0000000109007824 */ /* 0x000fe200078e0200 */
[----:B------:R-:W1:Y:S03]  /*10c80*/  SHFL.IDX PT, R2, R4, RZ, 0x181f ;  /* 0x00181fff04027589 */ /* 0x000e6600000e0000 */
[C---:B------:R-:W-:Y:S01]  /*10c90*/  VIADD R7, R0.reuse, 0x10 ;  /* 0x0000001000077836 */ /* 0x040fe20000000000 */
[----:B------:R-:W-:-:S13]  /*10ca0*/  ISETP.GE.AND P0, PT, R0, R6, PT ;  /* 0x000000060000720c */ /* 0x000fda0003f06270 */
[----:B0-----:R-:W-:-:S05]  /*10cb0*/  @!P0 LEA R14, P5, R33, R14, 0x1 ;  /* 0x0000000e210e8211 */ /* 0x001fca00078a08ff */
[----:B-1----:R-:W-:Y:S02]  /*10cc0*/  @!P0 IMAD.X R3, RZ, RZ, R2, P5 ;  /* 0x000000ffff038224 */ /* 0x002fe400028e0602 */
[----:B------:R-:W-:Y:S02]  /*10cd0*/  @!P0 IMAD.MOV.U32 R2, RZ, RZ, R14 ;  /* 0x000000ffff028224 */ /* 0x000fe400078e000e */
[----:B------:R-:W0:Y:S04]  /*10ce0*/  SHFL.IDX PT, R14, R5, 0x1, 0x181f ;  /* 0x00381f00050e7f89 */ /* 0x000e2800000e0000 */
[----:B------:R-:W-:Y:S04]  /*10cf0*/  @!P0 LDGSTS.E.BYPASS.LTC128B.128 [R34+0x14400], desc[UR36][R2.64], !P4 ;  /* 0x1440000002228fae */ /* 0x000fe8000e101d64 */
[----:B------:R-:W-:Y:S04]  /*10d00*/  @!P0 LDGSTS.E.BYPASS.LTC128B.128 [R34+0x18400], desc[UR36][R2.64+0x80], !P3 ;  /* 0x1840008002228fae */ /* 0x000fe8000d901d64 */
[----:B------:R-:W-:Y:S04]  /*10d10*/  @!P0 LDGSTS.E.BYPASS.LTC128B.128 [R34+0x1c400], desc[UR36][R2.64+0x100], !P2 ;  /* 0x1c40010002228fae */ /* 0x000fe8000d101d64 */
[----:B------:R1:W-:Y:S01]  /*10d20*/  @!P0 LDGSTS.E.BYPASS.LTC128B.128 [R34+0x20400], desc[UR36][R2.64+0x180], !P1 ;  /* 0x2040018002228fae */ /* 0x0003e2000c901d64 */
[----:B------:R-:W-:-:S03]  /*10d30*/  ISETP.GE.AND P0, PT, R7, R6, PT ;  /* 0x000000060700720c */ /* 0x000fc60003f06270 */
[----:B-1----:R-:W1:Y:S10]  /*10d40*/  SHFL.IDX PT, R2, R4, 0x1, 0x181f ;  /* 0x00381f0004027f89 */ /* 0x002e7400000e0000 */
[----:B0-----:R-:W-:-:S05]  /*10d50*/  @!P0 LEA R14, P5, R33, R14, 0x1 ;  /* 0x0000000e210e8211 */ /* 0x001fca00078a08ff */
[----:B-1----:R-:W-:Y:S01]  /*10d60*/  @!P0 IMAD.X R7, RZ, RZ, R2, P5 ;  /* 0x000000ffff078224 */ /* 0x002fe200028e0602 */
[----:B------:R-:W-:Y:S02]  /*10d70*/  @!P0 MOV R2, R14 ;  /* 0x0000000e00028202 */ /* 0x000fe40000000f00 */
[----:B------:R-:W0:Y:S01]  /*10d80*/  SHFL.IDX PT, R14, R5, 0x2, 0x181f ;  /* 0x00581f00050e7f89 */ /* 0x000e2200000e0000 */
[----:B------:R-:W-:Y:S02]  /*10d90*/  @!P0 IMAD.MOV.U32 R3, RZ, RZ, R7 ;  /* 0x000000ffff038224 */ /* 0x000fe400078e0007 */
[----:B------:R-:W-:-:S03]  /*10da0*/  VIADD R7, R0, 0x20 ;  /* 0x0000002000077836 */ /* 0x000fc60000000000 */
[----:B------:R-:W-:Y:S04]  /*10db0*/  @!P0 LDGSTS.E.BYPASS.LTC128B.128 [R34+0x14c00], desc[UR36][R2.64], !P4 ;  /* 0x14c0000002228fae */ /* 0x000fe8000e101d64 */
[----:B------:R-:W-:Y:S04]  /*10dc0*/  @!P0 LDGSTS.E.BYPASS.LTC128B.128 [R34+0x18c00], desc[UR36][R2.64+0x80], !P3 ;  /* 0x18c0008002228fae */ /* 0x000fe8000d901d64 */
[----:B------:R-:W-:Y:S04]  /*10dd0*/  @!P0 LDGSTS.E.BYPASS.LTC128B.128 [R34+0x1cc00], desc[UR36][R2.64+0x100], !P2 ;  /* 0x1cc0010002228fae */ /* 0x000fe8000d101d64 */
[----:B------:R1:W-:Y:S01]  /*10de0*/  @!P0 LDGSTS.E.BYPASS.LTC128B.128 [R34+0x20c00], desc[UR36][R2.64+0x180], !P1 ;  /* 0x20c0018002228fae */ /* 0x0003e2000c901d64 */
[----:B------:R-:W-:-:S03]  /*10df0*/  ISETP.GE.AND P0, PT, R7, R6, PT ;  /* 0x000000060700720c */ /* 0x000fc60003f06270 */
[----:B-1----:R-:W1:Y:S10]  /*10e00*/  SHFL.IDX PT, R2, R4, 0x2, 0x181f ;  /* 0x00581f0004027f89 */ /* 0x002e7400000e0000 */
[----:B0-----:R-:W-:-:S05]  /*10e10*/  @!P0 LEA R14, P5, R33, R14, 0x1 ;  /* 0x0000000e210e8211 */ /* 0x001fca00078a08ff */
[----:B-1----:R-:W-:Y:S02]  /*10e20*/  @!P0 IMAD.X R7, RZ, RZ, R2, P5 ;  /* 0x000000ffff078224 */ /* 0x002fe400028e0602 */
[----:B------:R-:W-:Y:S02]  /*10e30*/  @!P0 IMAD.MOV.U32 R2, RZ, RZ, R14 ;  /* 0x000000ffff028224 */ /* 0x000fe400078e000e */
[----:B------:R-:W-:Y:S01]  /*10e40*/  @!P0 IMAD.MOV.U32 R3, RZ, RZ, R7 ;  /* 0x000000ffff038224 */ /* 0x000fe200078e0007 */
[----:B------:R-:W0:Y:S01]  /*10e50*/  SHFL.IDX PT, R14, R5, 0x3, 0x181f ;  /* 0x00781f00050e7f89 */ /* 0x000e2200000e0000 */
[----:B------:R-:W-:-:S03]  /*10e60*/  IADD3 R7, R0, 0x30, RZ ;  /* 0x0000003000077810 */ /* 0x000fc60007ffe0ff */
        /* <DEDUP_REMOVED lines=46> */
[----:B------:R0:W1:Y:S04]  /*11150*/  SHFL.IDX PT, R14, R5, 0x7, 0x181f ;  /* 0x00f81f00050e7f89 */ /* 0x00006800000e0000 */
[----:B------:R0:W-:Y:S04]  /*11160*/  @!P0 LDGSTS.E.BYPASS.LTC128B.128 [R34+0x17400], desc[UR36][R2.64], !P4 ;  /* 0x1740000002228fae */ /* 0x0001e8000e101d64 */
[----:B------:R0:W-:Y:S04]  /*11170*/  @!P0 LDGSTS.E.BYPASS.LTC128B.128 [R34+0x1b400], desc[UR36][R2.64+0x80], !P3 ;  /* 0x1b40008002228fae */ /* 0x0001e8000d901d64 */
[----:B------:R0:W-:Y:S04]  /*11180*/  @!P0 LDGSTS.E.BYPASS.LTC128B.128 [R34+0x1f400], desc[UR36][R2.64+0x100], !P2 ;  /* 0x1f40010002228fae */ /* 0x0001e8000d101d64 */
[----:B------:R0:W-:Y:S04]  /*11190*/  @!P0 LDGSTS.E.BYPASS.LTC128B.128 [R34+0x23400], desc[UR36][R2.64+0x180], !P1 ;  /* 0x2340018002228fae */ /* 0x0001e8000c901d64 */
[----:B------:R0:W2:Y:S02]  /*111a0*/  SHFL.IDX PT, R7, R4, 0x7, 0x181f ;  /* 0x00f81f0004077f89 */ /* 0x0000a400000e0000 */
.L_x_350:
[----:B0-----:R-:W-:Y:S01]  /*111b0*/  VIADD R3, R0, 0x70 ;  /* 0x0000007000037836 */ /* 0x001fe20000000000 */
[----:B------:R-:W-:Y:S04]  /*111c0*/  BSSY B0, `(.L_x_262) ;  /* 0x000000c000007945 */ /* 0x000fe80003800000 */
[----:B------:R-:W-:-:S13]  /*111d0*/  ISETP.GE.AND P0, PT, R3, R6, PT ;  /* 0x000000060300720c */ /* 0x000fda0003f06270 */
[----:B------:R-:W-:Y:S05]  /*111e0*/  @P0 BRA `(.L_x_263) ;  /* 0x0000000000240947 */ /* 0x000fea0003800000 */
[----:B-1----:R-:W-:-:S05]  /*111f0*/  LEA R2, P0, R33, R14, 0x1 ;  /* 0x0000000e21027211 */ /* 0x002fca00078008ff */
        /* <DEDUP_REMOVED lines=8> */
.L_x_263:
[----:B------:R-:W-:Y:S05]  /*11280*/  BSYNC B0 ;  /* 0x0000000000007941 */ /* 0x000fea0003800000 */
.L_x_262:
[----:B------:R-:W-:Y:S01]  /*11290*/  NOP ;  /* 0x0000000000007918 */ /* 0x000fe20000000000 */
[----:B------:R-:W-:-:S13]  /*112a0*/  PLOP3.LUT P0, PT, PT, PT, PT, 0x80, 0x0 ;  /* 0x000000000000781c */ /* 0x000fda0003f0f070 */
.L_x_264:
[----:B------:R-:W-:Y:S02]  /*112b0*/  PLOP3.LUT P1, PT, P1, P0, PT, 0xa2, 0x0 ;  /* 0x000000000000781c */ /* 0x000fe40000f21472 */
[----:B------:R-:W-:-:S08]  /*112c0*/  @P0 R2UR P1, UR4, R22 ;  /* 0x00000000160402ca */ /* 0x000fd00000020000 */
[----:B------:R-:W-:-:S05]  /*112d0*/  @P0 PLOP3.LUT P0, PT, P1, PT, PT, 0x80, 0x0 ;  /* 0x000000000000081c */ /* 0x000fca0000f0f070 */
[----:B------:R-:W-:Y:S01]  /*112e0*/  @!P1 SYNCS.ARRIVE.TRANS64.RED.A0T1 RZ, [UR4+0x38800], RZ ;  /* 0x038800ffffff99a7 */ /* 0x000fe20008200404 */
[----:B------:R-:W-:Y:S07]  /*112f0*/  @!P1 ARRIVES.LDGSTSBAR.64.TRANSCNT [UR4+0x38800] ;  /* 0x03880000ff0099b0 */ /* 0x000fee0008000a84 */
[----:B------:R-:W-:Y:S05]  /*11300*/  @P0 BRA.U.ANY `(.L_x_264) ;  /* 0xfffffffd00e80947 */ /* 0x000fea000393ffff */
[----:B0-----:R-:W3:Y:S02]  /*11310*/  LDL.LU R2, [R1+0x1c] ;  /* 0x00001c0001027983 */ /* 0x001ee40000300800 */
[----:B---3--:R-:W-:-:S04]  /*11320*/  IADD3 R2, R2, 0x1, RZ ;  /* 0x0000000102027810 */ /* 0x008fc80007ffe0ff */
[----:B------:R-:W-:Y:S01]  /*11330*/  LEA.HI R0, R2, R2, RZ, 0x1 ;  /* 0x0000000202007211 */ /* 0x000fe200078f08ff */
[----:B------:R0:W-:Y:S03]  /*11340*/  STL [R1+0x1c], R2 ;  /* 0x00001c0201007387 */ /* 0x0001e60000100800 */
[----:B------:R-:W-:-:S05]  /*11350*/  LOP3.LUT R0, R0, 0xfffffffe, RZ, 0xc0, !PT ;  /* 0xfffffffe00007812 */ /* 0x000fca00078ec0ff */
[----:B------:R-:W-:-:S05]  /*11360*/  IMAD.IADD R0, R2, 0x1, -R0 ;  /* 0x0000000102007824 */ /* 0x000fca00078e0a00 */
[----:B------:R-:W-:Y:S01]  /*11370*/  SHF.L.U32 R3, R0, 0x1f, RZ ;  /* 0x0000001f00037819 */ /* 0x000fe200000006ff */
[----:B------:R-:W-:Y:S01]  /*11380*/  NOP ;  /* 0x0000000000007918 */ /* 0x000fe20000000000 */
[----:B------:R0:W-:Y:S01]  /*11390*/  SYNCS.ARRIVE.TRANS64.A1T0 RZ, [R22+URZ+0x38800], RZ ;  /* 0x038800ff16ff79a7 */ /* 0x0001e2000810003f */
[----:B------:R-:W-:Y:S01]  /*113a0*/  BSSY B0, `(.L_x_265) ;  /* 0x0000003000007945 */ /* 0x000fe20003800000 */
[----:B------:R-:W3:Y:S03]  /*113b0*/  SYNCS.PHASECHK.TRANS64.TRYWAIT P0, [R22+URZ+0x38820], R3 ;  /* 0x03882003160075a7 */ /* 0x000ee6000800017f */
[----:B0--3--:R-:W-:Y:S05]  /*113c0*/  @!P0 BRA `(.L_x_266) ;  /* 0x0000003800fc8947 */ /* 0x009fea0003800000 */
.L_x_351:
[----:B------:R-:W-:Y:S05]  /*113d0*/  BSYNC B0 ;  /* 0x0000000000007941 */ /* 0x000fea0003800000 */
.L_x_265:
[----:B------:R-:W3:Y:S01]  /*113e0*/  LDL R0, [R1] ;  /* 0x0000000001007983 */ /* 0x000ee20000100800 */
[----:B------:R-:W-:Y:S01]  /*113f0*/  BSSY B0, `(.L_x_267) ;  /* 0x0000116000007945 */ /* 0x000fe20003800000 */
[----:B---3--:R-:W-:-:S13]  /*11400*/  ISETP.GE.AND P0, PT, R0, 0x51, PT ;  /* 0x000000510000780c */ /* 0x008fda0003f06270 */
[----:B------:R-:W-:Y:S05]  /*11410*/  @!P0 BRA `(.L_x_268) ;  /* 0x00000010004c8947 */ /* 0x000fea0003800000 */
[----:B------:R-:W3:Y:S01]  /*11420*/  LDL.LU R0, [R1+0x20] ;  /* 0x0000200001007983 */ /* 0x000ee20000300800 */
[C---:B------:R-:W-:Y:S01]  /*11430*/  LOP3.LUT R2, R33.reuse, 0x40, RZ, 0xfc, !PT ;  /* 0x0000004021027812 */ /* 0x040fe200078efcff */
[----:B------:R-:W-:Y:S01]  /*11440*/  ULDC UR4, c[0x0][0x2f4] ;  /* 0x0000bd0000047ab9 */ /* 0x000fe20000000800 */
[----:B------:R-:W-:Y:S01]  /*11450*/  IMAD.MOV.U32 R17, RZ, RZ, R28 ;  /* 0x000000ffff117224 */ /* 0x000fe200078e001c */
[----:B------:R-:W-:Y:S01]  /*11460*/  ISETP.GE.AND P4, PT, R33, UR4, PT ;  /* 0x0000000421007c0c */ /* 0x000fe2000bf86270 */
[----:B--2---:R-:W-:Y:S01]  /*11470*/  IMAD.MOV.U32 R7, RZ, RZ, R27 ;  /* 0x000000ffff077224 */ /* 0x004fe200078e001b */
[----:B------:R-:W-:Y:S01]  /*11480*/  ISETP.GE.AND P3, PT, R2, UR4, PT ;  /* 0x0000000402007c0c */ /* 0x000fe2000bf66270 */
[----:B------:R-:W-:Y:S01]  /*11490*/  IMAD.MOV.U32 R29, RZ, RZ, R26 ;  /* 0x000000ffff1d7224 */ /* 0x000fe200078e001a */
[----:B------:R-:W-:Y:S02]  /*114a0*/  ISETP.GE.AND P2, PT, R37, UR4, PT ;  /* 0x0000000425007c0c */ /* 0x000fe4000bf46270 */
[----:B------:R-:W-:Y:S01]  /*114b0*/  ISETP.GE.AND P1, PT, R36, UR4, PT ;  /* 0x0000000424007c0c */ /* 0x000fe2000bf26270 */
[----:B---3--:R-:W-:-:S12]  /*114c0*/  VIADD R0, R0, 0xfffffffe ;  /* 0xfffffffe00007836 */ /* 0x008fd80000000000 */
.L_x_281:
[----:B------:R-:W2:Y:S04]  /*114d0*/  LDL R6, [R1+0x4] ;  /* 0x0000040001067983 */ /* 0x000ea80000100800 */
[----:B------:R-:W3:Y:S01]  /*114e0*/  LDL R8, [R1+0x8] ;  /* 0x0000080001087983 */ /* 0x000ee20000100800 */
[----:B------:R-:W4:Y:S01]  /*114f0*/  S2R R2, SR_TID.X ;  /* 0x0000000000027919 */ /* 0x000f220000002100 */
[----:B------:R-:W1:Y:S01]  /*11500*/  S2R R4, SR_TID.X ;  /* 0x0000000000047919 */ /* 0x000e620000002100 */
[----:B----4-:R-:W-:-:S04]  /*11510*/  LOP3.LUT R2, R2, 0x7f, RZ, 0xc0, !PT ;  /* 0x0000007f02027812 */ /* 0x010fc800078ec0ff */
[----:B0-----:R-:W-:Y:S02]  /*11520*/  SHF.R.U32.HI R3, RZ, 0x3, R2 ;  /* 0x00000003ff037819 */ /* 0x001fe40000011602 */
[----:B------:R-:W0:Y:S01]  /*11530*/  LDC R2, c[0x0][0x430] ;  /* 0x00010c00ff027b82 */ /* 0x000e220000000800 */
[----:B-1----:R-:W-:-:S04]  /*11540*/  SHF.L.U32 R9, R4, 0x4, RZ ;  /* 0x0000000404097819 */ /* 0x002fc800000006ff */
[----:B------:R-:W-:-:S04]  /*11550*/  LOP3.LUT R9, R3, 0x70, R9, 0xf8, !PT ;  /* 0x0000007003097812 */ /* 0x000fc800078ef809 */
[----:B------:R-:W-:-:S13]  /*11560*/  ISETP.GT.U32.AND P6, PT, R9, 0x4f, PT ;  /* 0x0000004f0900780c */ /* 0x000fda0003fc4070 */
[----:B------:R-:W3:Y:S01]  /*11570*/  @!P6 LDC.64 R4, c[0x0][0x428] ;  /* 0x00010a00ff04eb82 */ /* 0x000ee20000000a00 */
[----:B0-----:R-:W-:-:S13]  /*11580*/  ISETP.NE.AND P0, PT, R2, 0x1, PT ;  /* 0x000000010200780c */ /* 0x001fda0003f05270 */
[----:B------:R-:W0:Y:S08]  /*11590*/  @P0 LDC R3, c[0x0][0x434] ;  /* 0x00010d00ff030b82 */ /* 0x000e300000000800 */
[----:B------:R-:W1:Y:S01]  /*115a0*/  @P0 LDC R2, c[0x0][0x438] ;  /* 0x00010e00ff020b82 */ /* 0x000e620000000800 */
[----:B--2---:R-:W-:-:S04]  /*115b0*/  IMAD R6, R0, 0x50, R6 ;  /* 0x0000005000067824 */ /* 0x004fc800078e0206 */
[----:B------:R-:W-:-:S04]  /*115c0*/  IMAD.IADD R6, R9, 0x1, R6 ;  /* 0x0000000109067824 */ /* 0x000fc800078e0206 */
[----:B0-----:R-:W-:-:S04]  /*115d0*/  @P0 IMAD.HI.U32 R3, R6, R3, RZ ;  /* 0x0000000306030227 */ /* 0x001fc800078e00ff */
[----:B------:R-:W-:Y:S01]  /*115e0*/  IMAD.MOV.U32 R10, RZ, RZ, R6 ;  /* 0x000000ffff0a7224 */ /* 0x000fe200078e0006 */
[----:B-1----:R-:W-:Y:S01]  /*115f0*/  @P0 SHF.R.U32.HI R10, RZ, R2, R3 ;  /* 0x00000002ff0a0219 */ /* 0x002fe20000011603 */
[----:B---3--:R-:W-:Y:S02]  /*11600*/  @!P6 IMAD R2, R8, R4, RZ ;  /* 0x000000040802e224 */ /* 0x008fe400078e02ff */
[----:B------:R-:W0:Y:S01]  /*11610*/  @!P6 LDC.64 R8, c[0x0][0x418] ;  /* 0x00010600ff08eb82 */ /* 0x000e220000000a00 */
[----:B------:R-:W-:Y:S01]  /*11620*/  @!P6 SHF.R.S32.HI R3, RZ, 0x1f, R10 ;  /* 0x0000001fff03e819 */ /* 0x000fe2000001140a */
[----:B------:R-:W-:Y:S02]  /*11630*/  @!P6 IMAD R5, R31, R5, R2 ;  /* 0x000000051f05e224 */ /* 0x000fe400078e0202 */
[----:B------:R-:W-:-:S04]  /*11640*/  @!P6 IMAD.MOV.U32 R2, RZ, RZ, R10 ;  /* 0x000000ffff02e224 */ /* 0x000fc800078e000a */
[----:B------:R-:W-:-:S04]  /*11650*/  @!P6 IMAD.WIDE.U32 R2, R31, R4, R2 ;  /* 0x000000041f02e225 */ /* 0x000fc800078e0002 */
[----:B------:R-:W-:Y:S01]  /*11660*/  @!P6 IMAD.IADD R5, R5, 0x1, R3 ;  /* 0x000000010505e824 */ /* 0x000fe200078e0203 */
[----:B------:R-:W-:Y:S02]  /*11670*/  MOV R4, RZ ;  /* 0x000000ff00047202 */ /* 0x000fe40000000f00 */
[----:B0-----:R-:W-:-:S04]  /*11680*/  @!P6 LEA R8, P0, R2, R8, 0x2 ;  /* 0x000000080208e211 */ /* 0x001fc800078010ff */
[----:B------:R-:W-:-:S05]  /*11690*/  @!P6 LEA.HI.X R9, R2, R9, R5, 0x2, P0 ;  /* 0x000000090209e211 */ /* 0x000fca00000f1405 */
[----:B------:R0:W5:Y:S01]  /*116a0*/  @!P6 LDG.E R4, desc[UR36][R8.64] ;  /* 0x000000240804e981 */ /* 0x000162000c1e1900 */
[----:B------:R-:W-:Y:S01]  /*116b0*/  LOP3.LUT P5, RZ, R23, 0x20, RZ, 0xc0, !PT ;  /* 0x0000002017ff7812 */ /* 0x000fe200078ac0ff */
[----:B------:R-:W-:Y:S01]  /*116c0*/  VIADD R27, R7, 0x1 ;  /* 0x00000001071b7836 */ /* 0x000fe20000000000 */
[----:B------:R-:W-:Y:S05]  /*116d0*/  YIELD ;  /* 0x0000000000007946 */ /* 0x000fea0003800000 */
[----:B------:R-:W-:Y:S01]  /*116e0*/  ISETP.NE.AND P0, PT, R27, 0x2, PT ;  /* 0x000000021b00780c */ /* 0x000fe20003f05270 */
[----:B------:R-:W-:Y:S01]  /*116f0*/  IMAD.MOV R5, RZ, RZ, -R10 ;  /* 0x000000ffff057224 */ /* 0x000fe200078e0a0a */
[----:B------:R-:W-:-:S02]  /*11700*/  ULDC UR4, c[0x0][0x430] ;  /* 0x00010c0000047ab9 */ /* 0x000fc40000000800 */
[----:B------:R-:W-:Y:S01]  /*11710*/  SEL R28, RZ, 0x1, P0 ;  /* 0x00000001ff1c7807 */ /* 0x000fe20000000000 */
[----:B------:R-:W-:Y:S01]  /*11720*/  IMAD R5, R5, UR4, R6 ;  /* 0x0000000405057c24 */ /* 0x000fe2000f8e0206 */
[----:B------:R-:W-:Y:S01]  /*11730*/  SEL R27, R27, RZ, P0 ;  /* 0x000000ff1b1b7207 */ /* 0x000fe20000000000 */
[----:B------:R-:W-:Y:S01]  /*11740*/  IMAD.MOV.U32 R26, RZ, RZ, R0 ;  /* 0x000000ffff1a7224 */ /* 0x000fe200078e0000 */
[----:B------:R-:W-:Y:S01]  /*11750*/  LOP3.LUT R28, R17, R28, RZ, 0x3c, !PT ;  /* 0x0000001c111c7212 */ /* 0x000fe200078e3cff */
[----:B0-----:R-:W-:Y:S06]  /*11760*/  @!P5 BRA `(.L_x_269) ;  /* 0x000000000004d947 */ /* 0x001fec0003800000 */
[----:B------:R-:W-:Y:S01]  /*11770*/  BPT.TRAP 0x1 ;  /* 0x000000040000795c */ /* 0x000fe20000300000 */
.L_x_269:
[----:B------:R-:W-:Y:S01]  /*11780*/  IMAD R6, R27, 0x8, R22 ;  /* 0x000000081b067824 */ /* 0x000fe200078e0216 */
[----:B------:R-:W-:Y:S01]  /*11790*/  SHF.L.U32 R3, R28, 0x1f, RZ ;  /* 0x0000001f1c037819 */ /* 0x000fe200000006ff */
[----:B------:R-:W-:Y:S03]  /*117a0*/  BSSY B1, `(.L_x_270) ;  /* 0x0000003000017945 */ /* 0x000fe60003800000 */
[----:B------:R-:W0:Y:S02]  /*117b0*/  SYNCS.PHASECHK.TRANS64.TRYWAIT P0, [R6+URZ+0x38840], R3 ;  /* 0x03884003060075a7 */ /* 0x000e24000800017f */
[----:B0-----:R-:W-:Y:S05]  /*117c0*/  @!P0 BRA `(.L_x_271) ;  /* 0x0000003800108947 */ /* 0x001fea0003800000 */
.L_x_352:
[----:B------:R-:W-:Y:S05]  /*117d0*/  BSYNC B1 ;  /* 0x0000000000017941 */ /* 0x000fea0003800000 */
.L_x_270:
[----:B------:R-:W-:Y:S01]  /*117e0*/  SHF.R.S32.HI R20, RZ, 0x1f, R5 ;  /* 0x0000001fff147819 */ /* 0x000fe20000011405 */
[----:B------:R-:W-:Y:S01]  /*117f0*/  ULDC.64 UR4, c[0x0][0x300] ;  /* 0x0000c00000047ab9 */ /* 0x000fe20000000a00 */
[----:B-----5:R-:W-:Y:S01]  /*11800*/  SHF.R.S32.HI R21, RZ, 0x1f, R4 ;  /* 0x0000001fff157819 */ /* 0x020fe20000011404 */
[----:B0-----:R-:W-:Y:S01]  /*11810*/  IMAD.WIDE.U32 R2, R5, UR4, RZ ;  /* 0x0000000405027c25 */ /* 0x001fe2000f8e00ff */
[----:B------:R-:W-:-:S03]  /*11820*/  LOP3.LUT P5, RZ, R23, 0x2, RZ, 0xc0, !PT ;  /* 0x0000000217ff7812 */ /* 0x000fc600078ac0ff */
[----:B------:R-:W-:Y:S02]  /*11830*/  IMAD R0, R20, UR4, RZ ;  /* 0x0000000414007c24 */ /* 0x000fe4000f8e02ff */
[----:B------:R-:W-:Y:S02]  /*11840*/  IMAD R9, R27, 0x5000, R32 ;  /* 0x000050001b097824 */ /* 0x000fe400078e0220 */
        /* <DEDUP_REMOVED lines=16> */
[----:B------:R-:W-:Y:S06]  /*11950*/  BRA.DIV UR4, `(.L_x_272) ;  /* 0x0000003604c07947 */ /* 0x000fec000b800000 */
[----:B------:R-:W0:Y:S01]  /*11960*/  SHFL.IDX PT, R2, R8, RZ, 0x181f ;  /* 0x00181fff08027589 */ /* 0x000e2200000e0000 */
[----:B------:R-:W-:Y:S01]  /*11970*/  LOP3.LUT R23, R23, 0xfffffbff, RZ, 0xc0, !PT ;  /* 0xfffffbff17177812 */ /* 0x000fe200078ec0ff */
[----:B------:R-:W-:Y:S02]  /*11980*/  IMAD.SHL.U32 R0, R33, 0x2, RZ ;  /* 0x0000000221007824 */ /* 0x000fe400078e00ff */
[----:B------:R-:W1:Y:S01]  /*11990*/  SHFL.IDX PT, R3, R10, RZ, 0x181f ;  /* 0x00181fff0a037589 */ /* 0x000e6200000e0000 */
[----:B------:R-:W-:Y:S01]  /*119a0*/  @P2 LOP3.LUT R23, R23, 0x400, RZ, 0xfc, !PT ;  /* 0x0000040017172812 */ /* 0x000fe200078efcff */
[----:B------:R-:W-:Y:S02]  /*119b0*/  IMAD R9, R9, 0x2, R22 ;  /* 0x0000000209097824 */ /* 0x000fe400078e0216 */
[----:B------:R-:W-:Y:S01]  /*119c0*/  SHFL.IDX PT, R35, R10, 0x1, 0x181f ;  /* 0x00381f000a237f89 */ /* 0x000fe200000e0000 */
[C---:B------:R-:W-:Y:S02]  /*119d0*/  LOP3.LUT P2, RZ, R23.reuse, 0x10, RZ, 0xc0, !PT ;  /* 0x0000001017ff7812 */ /* 0x040fe4000784c0ff */
[----:B------:R-:W-:-:S04]  /*119e0*/  LOP3.LUT R23, R23, 0xfffffdff, RZ, 0xc0, !PT ;  /* 0xfffffdff17177812 */ /* 0x000fc800078ec0ff */
[----:B------:R-:W-:-:S04]  /*119f0*/  @P1 LOP3.LUT R23, R23, 0x200, RZ, 0xfc, !PT ;  /* 0x0000020017171812 */ /* 0x000fc800078efcff */
[C---:B------:R-:W-:Y:S02]  /*11a00*/  LOP3.LUT P1, RZ, R23.reuse, 0x8, RZ, 0xc0, !PT ;  /* 0x0000000817ff7812 */ /* 0x040fe4000782c0ff */
[----:B------:R-:W-:Y:S02]  /*11a10*/  LOP3.LUT P6, RZ, R23, 0x4, RZ, 0xc0, !PT ;  /* 0x0000000417ff7812 */ /* 0x000fe400078cc0ff */
[----:B0-----:R-:W-:-:S05]  /*11a20*/  IADD3 R2, P0, R2, R0, RZ ;  /* 0x0000000002027210 */ /* 0x001fca0007f1e0ff */
[----:B-1----:R-:W-:-:S05]  /*11a30*/  IMAD.X R3, RZ, RZ, R3, P0 ;  /* 0x000000ffff037224 */ /* 0x002fca00000e0603 */
[----:B------:R-:W-:Y:S04]  /*11a40*/  LDGSTS.E.BYPASS.LTC128B.128 [R9+0x24400], desc[UR36][R2.64], !P2 ;  /* 0x2440000002097fae */ /* 0x000fe8000d101d64 */
[----:B------:R-:W-:Y:S04]  /*11a50*/  LDGSTS.E.BYPASS.LTC128B.128 [R9+0x26c00], desc[UR36][R2.64+0x80], !P1 ;  /* 0x26c0008002097fae */ /* 0x000fe8000c901d64 */
[----:B------:R-:W-:Y:S04]  /*11a60*/  LDGSTS.E.BYPASS.LTC128B.128 [R9+0x29400], desc[UR36][R2.64+0x100], !P6 ;  /* 0x2940010002097fae */ /* 0x000fe8000f101d64 */
[----:B------:R0:W-:Y:S04]  /*11a70*/  LDGSTS.E.BYPASS.LTC128B.128 [R9+0x2bc00], desc[UR36][R2.64+0x180], !P5 ;  /* 0x2bc0018002097fae */ /* 0x0001e8000e901d64 */
[----:B0-----:R-:W0:Y:S02]  /*11a80*/  SHFL.IDX PT, R2, R8, 0x1, 0x181f ;  /* 0x00381f0008027f89 */ /* 0x001e2400000e0000 */
[----:B0-----:R-:W-:-:S05]  /*11a90*/  IADD3 R2, P0, R2, R0, RZ ;  /* 0x0000000002027210 */ /* 0x001fca0007f1e0ff */
[----:B------:R-:W-:Y:S02]  /*11aa0*/  IMAD.X R3, RZ, RZ, R35, P0 ;  /* 0x000000ffff037224 */ /* 0x000fe400000e0623 */
[----:B------:R-:W-:Y:S04]  /*11ab0*/  SHFL.IDX PT, R35, R10, 0x2, 0x181f ;  /* 0x00581f000a237f89 */ /* 0x000fe800000e0000 */
        /* <DEDUP_REMOVED lines=13> */
[----:B0-----:R-:W-:-:S04]  /*11b90*/  IADD3 R2, P0, R2, R0, RZ ;  /* 0x0000000002027210 */ /* 0x001fc80007f1e0ff */
[----:B------:R-:W-:Y:S02]  /*11ba0*/  IADD3.X R3, RZ, R35, RZ, P0, !PT ;  /* 0x00000023ff037210 */ /* 0x000fe400007fe4ff */
[----:B------:R0:W1:Y:S04]  /*11bb0*/  SHFL.IDX PT, R35, R10, 0x4, 0x181f ;  /* 0x00981f000a237f89 */ /* 0x00006800000e0000 */
[----:B------:R-:W-:Y:S01]  /*11bc0*/  LDGSTS.E.BYPASS.LTC128B.128 [R9+0x25c00], desc[UR36][R2.64], !P2 ;  /* 0x25c0000002097fae */ /* 0x000fe2000d101d64 */
[----:B------:R-:W-:-:S03]  /*11bd0*/  LOP3.LUT P2, RZ, R23, 0x400, RZ, 0xc0, !PT ;  /* 0x0000040017ff7812 */ /* 0x000fc6000784c0ff */
[----:B------:R-:W-:Y:S01]  /*11be0*/  LDGSTS.E.BYPASS.LTC128B.128 [R9+0x28400], desc[UR36][R2.64+0x80], !P1 ;  /* 0x2840008002097fae */ /* 0x000fe2000c901d64 */
[----:B------:R-:W-:-:S03]  /*11bf0*/  LOP3.LUT P1, RZ, R23, 0x200, RZ, 0xc0, !PT ;  /* 0x0000020017ff7812 */ /* 0x000fc6000782c0ff */
[----:B------:R-:W-:Y:S04]  /*11c00*/  LDGSTS.E.BYPASS.LTC128B.128 [R9+0x2ac00], desc[UR36][R2.64+0x100], !P6 ;  /* 0x2ac0010002097fae */ /* 0x000fe8000f101d64 */
[----:B------:R2:W-:Y:S04]  /*11c10*/  LDGSTS.E.BYPASS.LTC128B.128 [R9+0x2d400], desc[UR36][R2.64+0x180], !P5 ;  /* 0x2d40018002097fae */ /* 0x0005e8000e901d64 */
[----:B-12---:R0:W2:Y:S02]  /*11c20*/  SHFL.IDX PT, R2, R8, 0x4, 0x181f ;  /* 0x00981f0008027f89 */ /* 0x0060a400000e0000 */
.L_x_364:
[----:B------:R-:W-:Y:S02]  /*11c30*/  LOP3.LUT R23, R23, 0xfffffdff, RZ, 0xc0, !PT ;  /* 0xfffffdff17177812 */ /* 0x000fe400078ec0ff */
[----:B--2---:R-:W-:Y:S02]  /*11c40*/  IADD3 R2, P0, R2, R0, RZ ;  /* 0x0000000002027210 */ /* 0x004fe40007f1e0ff */
[----:B------:R-:W-:-:S03]  /*11c50*/  @P1 LOP3.LUT R23, R23, 0x200, RZ, 0xfc, !PT ;  /* 0x0000020017171812 */ /* 0x000fc600078efcff */
[----:B------:R-:W-:Y:S01]  /*11c60*/  IMAD.X R3, RZ, RZ, R35, P0 ;  /* 0x000000ffff037224 */ /* 0x000fe200000e0623 */
[C---:B------:R-:W-:Y:S02]  /*11c70*/  LOP3.LUT P1, RZ, R23.reuse, 0x10, RZ, 0xc0, !PT ;  /* 0x0000001017ff7812 */ /* 0x040fe4000782c0ff */
[C---:B------:R-:W-:Y:S02]  /*11c80*/  LOP3.LUT P0, RZ, R23.reuse, 0x8, RZ, 0xc0, !PT ;  /* 0x0000000817ff7812 */ /* 0x040fe4000780c0ff */
[----:B------:R-:W-:-:S09]  /*11c90*/  LOP3.LUT P6, RZ, R23, 0x4, RZ, 0xc0, !PT ;  /* 0x0000000417ff7812 */ /* 0x000fd200078cc0ff */
[----:B------:R-:W-:Y:S01]  /*11ca0*/  @!PT LDS RZ, [RZ] ;  /* 0x00000000fffff984 */ /* 0x000fe20000000800 */
[----:B------:R-:W-:Y:S01]  /*11cb0*/  @!PT LDS RZ, [RZ] ;  /* 0x00000000fffff984 */ /* 0x000fe20000000800 */
[----:B------:R-:W-:Y:S01]  /*11cc0*/  @!PT LDS RZ, [RZ] ;  /* 0x00000000fffff984 */ /* 0x000fe20000000800 */
[----:B------:R1:W-:Y:S01]  /*11cd0*/  LDGSTS.E.BYPASS.LTC128B.128 [R9+0x26400], desc[UR36][R2.64], !P1 ;  /* 0x2640000002097fae */ /* 0x0003e2000c901d64 */
[----:B------:R-:W-:-:S03]  /*11ce0*/  LOP3.LUT P1, RZ, R23, 0x200, RZ, 0xc0, !PT ;  /* 0x0000020017ff7812 */ /* 0x000fc6000782c0ff */
[----:B------:R1:W-:Y:S01]  /*11cf0*/  LDGSTS.E.BYPASS.LTC128B.128 [R9+0x28c00], desc[UR36][R2.64+0x80], !P0 ;  /* 0x28c0008002097fae */ /* 0x0003e2000c101d64 */
[----:B------:R-:W-:-:S03]  /*11d00*/  PLOP3.LUT P0, PT, PT, PT, PT, 0x80, 0x0 ;  /* 0x000000000000781c */ /* 0x000fc60003f0f070 */
[----:B------:R1:W-:Y:S04]  /*11d10*/  LDGSTS.E.BYPASS.LTC128B.128 [R9+0x2b400], desc[UR36][R2.64+0x100], !P6 ;  /* 0x2b40010002097fae */ /* 0x0003e8000f101d64 */
[----:B------:R1:W-:Y:S01]  /*11d20*/  LDGSTS.E.BYPASS.LTC128B.128 [R9+0x2dc00], desc[UR36][R2.64+0x180], !P5 ;  /* 0x2dc0018002097fae */ /* 0x0003e2000e901d64 */
[----:B------:R-:W-:-:S05]  /*11d30*/  NOP ;  /* 0x0000000000007918 */ /* 0x000fca0000000000 */
.L_x_273:
        /* <DEDUP_REMOVED lines=10> */
.L_x_274:
[----:B------:R2:W-:Y:S01]  /*11de0*/  SYNCS.ARRIVE.TRANS64.A1T0 RZ, [R6+URZ+0x38830], RZ ;  /* 0x038830ff06ff79a7 */ /* 0x0005e2000810003f */
[----:B------:R-:W-:Y:S05]  /*11df0*/  @!P6 BRA `(.L_x_275) ;  /* 0x000000000004e947 */ /* 0x000fea0003800000 */
[----:B------:R-:W-:Y:S01]  /*11e00*/  BPT.TRAP 0x1 ;  /* 0x000000040000795c */ /* 0x000fe20000300000 */
.L_x_275:
[----:B-1----:R-:W-:Y:S01]  /*11e10*/  SHF.L.U32 R2, R17, 0x1f, RZ ;  /* 0x0000001f11027819 */ /* 0x002fe200000006ff */
[----:B--2---:R-:W-:Y:S01]  /*11e20*/  IMAD R6, R7, 0x8, R22 ;  /* 0x0000000807067824 */ /* 0x004fe200078e0216 */
[----:B------:R-:W-:Y:S03]  /*11e30*/  BSSY B1, `(.L_x_276) ;  /* 0x0000003000017945 */ /* 0x000fe60003800000 */
[----:B------:R-:W1:Y:S02]  /*11e40*/  SYNCS.PHASECHK.TRANS64.TRYWAIT P0, [R6+URZ+0x38860], R2 ;  /* 0x03886002060075a7 */ /* 0x000e64000800017f */
[----:B-1----:R-:W-:Y:S05]  /*11e50*/  @!P0 BRA `(.L_x_277) ;  /* 0x0000003800448947 */ /* 0x002fea0003800000 */
.L_x_365:
[----:B------:R-:W-:Y:S05]  /*11e60*/  BSYNC B1 ;  /* 0x0000000000017941 */ /* 0x000fea0003800000 */
.L_x_276:
[----:B0-----:R-:W2:Y:S01]  /*11e70*/  LDL R8, [R1] ;  /* 0x0000000001087983 */ /* 0x001ea20000100800 */
[----:B------:R-:W0:Y:S01]  /*11e80*/  S2R R3, SR_TID.X ;  /* 0x0000000000037919 */ /* 0x000e220000002100 */
[----:B------:R-:W-:Y:S01]  /*11e90*/  UMOV UR4, 0xffffffff ;  /* 0xffffffff00047882 */ /* 0x000fe20000000000 */
[----:B------:R-:W-:Y:S01]  /*11ea0*/  IMAD R7, R7, 0x5000, R32 ;  /* 0x0000500007077824 */ /* 0x000fe200078e0220 */
[----:B0-----:R-:W-:-:S04]  /*11eb0*/  LOP3.LUT R3, R3, 0x7f, RZ, 0xc0, !PT ;  /* 0x0000007f03037812 */ /* 0x001fc800078ec0ff */
[----:B------:R-:W-:Y:S01]  /*11ec0*/  SHF.R.U32.HI R3, RZ, 0x3, R3 ;  /* 0x00000003ff037819 */ /* 0x000fe20000011603 */
[----:B--2---:R-:W-:-:S04]  /*11ed0*/  IMAD R8, R29, -0x50, R8 ;  /* 0xffffffb01d087824 */ /* 0x004fc800078e0208 */
[----:B------:R-:W-:Y:S01]  /*11ee0*/  IMAD.IADD R8, R8, 0x1, -R3 ;  /* 0x0000000108087824 */ /* 0x000fe200078e0a03 */
[----:B------:R-:W-:Y:S06]  /*11ef0*/  BRA.DIV UR4, `(.L_x_278) ;  /* 0x0000003a04307947 */ /* 0x000fec000b800000 */
[----:B-1----:R-:W0:Y:S01]  /*11f00*/  SHFL.IDX PT, R2, R24, RZ, 0x181f ;  /* 0x00181fff18027589 */ /* 0x002e2200000e0000 */
[----:B------:R-:W-:-:S03]  /*11f10*/  IMAD R7, R7, 0x2, R22 ;  /* 0x0000000207077824 */ /* 0x000fc600078e0216 */
[----:B------:R-:W1:Y:S04]  /*11f20*/  SHFL.IDX PT, R3, R25, RZ, 0x181f ;  /* 0x00181fff19037589 */ /* 0x000e6800000e0000 */
[----:B------:R-:W-:Y:S01]  /*11f30*/  SHFL.IDX PT, R14, R24, 0x4, 0x181f ;  /* 0x00981f00180e7f89 */ /* 0x000fe200000e0000 */
[----:B0-----:R-:W-:-:S05]  /*11f40*/  IADD3 R2, P0, R2, R0, RZ ;  /* 0x0000000002027210 */ /* 0x001fca0007f1e0ff */
        /* <DEDUP_REMOVED lines=9> */
[----:B0-----:R-:W0:Y:S04]  /*11fe0*/  SHFL.IDX PT, R2, R24, 0x1, 0x181f ;  /* 0x00381f0018027f89 */ /* 0x001e2800000e0000 */
[----:B------:R-:W1:Y:S01]  /*11ff0*/  SHFL.IDX PT, R3, R25, 0x1, 0x181f ;  /* 0x00381f0019037f89 */ /* 0x000e6200000e0000 */
[----:B0-----:R-:W-:-:S04]  /*12000*/  IADD3 R2, P0, R2, R0, RZ ;  /* 0x0000000002027210 */ /* 0x001fc80007f1e0ff */
        /* <DEDUP_REMOVED lines=22> */
[----:B------:R-:W1:Y:S04]  /*12170*/  SHFL.IDX PT, R3, R25, 0x3, 0x181f ;  /* 0x00781f0019037f89 */ /* 0x000e6800000e0000 */
[----:B------:R-:W2:Y:S01]  /*12180*/  SHFL.IDX PT, R25, R25, 0x4, 0x181f ;  /* 0x00981f0019197f89 */ /* 0x000ea200000e0000 */
[----:B0-----:R-:W-:-:S05]  /*12190*/  IADD3 R2, P0, R2, R0, RZ ;  /* 0x0000000002027210 */ /* 0x001fca0007f1e0ff */
[----:B-1----:R-:W-:Y:S01]  /*121a0*/  IMAD.X R3, RZ, RZ, R3, P0 ;  /* 0x000000ffff037224 */ /* 0x002fe200000e0603 */
[----:B------:R-:W-:-:S13]  /*121b0*/  ISETP.LT.OR P0, PT, R8, 0x31, P4 ;  /* 0x000000310800780c */ /* 0x000fda0002701670 */
[----:B------:R1:W-:Y:S01]  /*121c0*/  LDGSTS.E.BYPASS.LTC128B.128 [R7+0x1c00], desc[UR36][R2.64], !P0 ;  /* 0x01c0000002077fae */ /* 0x0003e2000c101d64 */
[----:B------:R-:W-:-:S13]  /*121d0*/  ISETP.LT.OR P0, PT, R8, 0x31, P3 ;  /* 0x000000310800780c */ /* 0x000fda0001f01670 */
[----:B------:R1:W-:Y:S01]  /*121e0*/  LDGSTS.E.BYPASS.LTC128B.128 [R7+0x4400], desc[UR36][R2.64+0x80], !P0 ;  /* 0x0440008002077fae */ /* 0x0003e2000c101d64 */
[----:B------:R-:W-:-:S13]  /*121f0*/  ISETP.LT.OR P0, PT, R8, 0x31, P2 ;  /* 0x000000310800780c */ /* 0x000fda0001701670 */
[----:B------:R1:W-:Y:S01]  /*12200*/  LDGSTS.E.BYPASS.LTC128B.128 [R7+0x6c00], desc[UR36][R2.64+0x100], !P0 ;  /* 0x06c0010002077fae */ /* 0x0003e2000c101d64 */
[----:B------:R-:W-:-:S13]  /*12210*/  ISETP.LT.OR P0, PT, R8, 0x31, P1 ;  /* 0x000000310800780c */ /* 0x000fda0000f01670 */
[----:B--2---:R1:W-:Y:S02]  /*12220*/  LDGSTS.E.BYPASS.LTC128B.128 [R7+0x9400], desc[UR36][R2.64+0x180], !P0 ;  /* 0x0940018002077fae */ /* 0x0043e4000c101d64 */
.L_x_377:
[----:B01----:R-:W-:Y:S01]  /*12230*/  IADD3 R2, P0, R14, R0, RZ ;  /* 0x000000000e027210 */ /* 0x003fe20007f1e0ff */
[----:B------:R-:W-:Y:S02]  /*12240*/  ULDC.64 UR4, c[0x0][0x328] ;  /* 0x0000ca0000047ab9 */ /* 0x000fe40000000a00 */
[----:B------:R-:W-:Y:S02]  /*12250*/  IMAD R20, R20, UR4, RZ ;  /* 0x0000000414147c24 */ /* 0x000fe4000f8e02ff */
[----:B------:R-:W-:Y:S01]  /*12260*/  IMAD.X R3, RZ, RZ, R25, P0 ;  /* 0x000000ffff037224 */ /* 0x000fe200000e0619 */
[----:B------:R-:W-:Y:S01]  /*12270*/  ISETP.LT.OR P0, PT, R8, 0x41, P4 ;  /* 0x000000410800780c */ /* 0x000fe20002701670 */
[----:B------:R-:W-:-:S12]  /*12280*/  IMAD R9, R5, UR5, R20 ;  /* 0x0000000505097c24 */ /* 0x000fd8000f8e0214 */
        /* <DEDUP_REMOVED lines=9> */
[----:B------:R0:W-:Y:S01]  /*12320*/  LDGSTS.E.BYPASS.LTC128B.128 [R7+0x9c00], desc[UR36][R2.64+0x180], !P0 ;  /* 0x09c0018002077fae */ /* 0x0001e2000c101d64 */
[----:B------:R-:W-:Y:S01]  /*12330*/  NOP ;  /* 0x0000000000007918 */ /* 0x000fe20000000000 */
        /* <DEDUP_REMOVED lines=13> */
[----:B------:R-:W-:-:S04]  /*12410*/  LEA R24, P0, R2, UR4, 0x1 ;  /* 0x0000000402187c11 */ /* 0x000fc8000f8008ff */
[----:B------:R-:W-:Y:S02]  /*12420*/  LEA.HI.X R25, R2, UR5, R3, 0x1, P0 ;  /* 0x0000000502197c11 */ /* 0x000fe400080f0c03 */
[----:B------:R-:W-:-:S13]  /*12430*/  PLOP3.LUT P0, PT, PT, PT, PT, 0x80, 0x0 ;  /* 0x000000000000781c */ /* 0x000fda0003f0f070 */
.L_x_279:
        /* <DEDUP_REMOVED lines=10> */
.L_x_280:
[C---:B------:R-:W-:Y:S01]  /*124e0*/  ISETP.GT.AND P0, PT, R26.reuse, RZ, PT ;  /* 0x000000ff1a00720c */ /* 0x040fe20003f04270 */
[----:B------:R3:W-:Y:S01]  /*124f0*/  SYNCS.ARRIVE.TRANS64.A1T0 RZ, [R6+URZ+0x38850], RZ ;  /* 0x038850ff06ff79a7 */ /* 0x0007e2000810003f */
[----:B------:R-:W-:Y:S02]  /*12500*/  VIADD R0, R26, 0xffffffff ;  /* 0xffffffff1a007836 */ /* 0x000fe40000000000 */
[----:B------:R-:W-:Y:S02]  /*12510*/  IMAD.MOV.U32 R17, RZ, RZ, R28 ;  /* 0x000000ffff117224 */ /* 0x000fe400078e001c */
[----:B------:R-:W-:Y:S02]  /*12520*/  IMAD.MOV.U32 R7, RZ, RZ, R27 ;  /* 0x000000ffff077224 */ /* 0x000fe400078e001b */
[----:B------:R-:W-:-:S05]  /*12530*/  IMAD.MOV.U32 R29, RZ, RZ, R26 ;  /* 0x000000ffff1d7224 */ /* 0x000fca00078e001a */
[----:B---3--:R-:W-:Y:S05]  /*12540*/  @P0 BRA `(.L_x_281) ;  /* 0xffffffec00e00947 */ /* 0x008fea000383ffff */
.L_x_268:
[----:B------:R-:W-:Y:S05]  /*12550*/  BSYNC B0 ;  /* 0x0000000000007941 */ /* 0x000fea0003800000 */
.L_x_267:
[----:B------:R-:W3:Y:S01]  /*12560*/  S2R R2, SR_TID.X ;  /* 0x0000000000027919 */ /* 0x000ee20000002100 */
[----:B------:R-:W-:Y:S01]  /*12570*/  BSSY B0, `(.L_x_282) ;  /* 0x0000010000007945 */ /* 0x000fe20003800000 */
[----:B---3--:R-:W-:-:S04]  /*12580*/  LOP3.LUT R2, R2, 0x7f, RZ, 0xc0, !PT ;  /* 0x0000007f02027812 */ /* 0x008fc800078ec0ff */
[----:B------:R-:W-:-:S13]  /*12590*/  ISETP.NE.AND P0, PT, R2, RZ, PT ;  /* 0x000000ff0200720c */ /* 0x000fda0003f05270 */
[----:B------:R-:W-:Y:S05]  /*125a0*/  @P0 BRA `(.L_x_283) ;  /* 0x0000000000300947 */ /* 0x000fea0003800000 */
[----:B------:R-:W3:Y:S01]  /*125b0*/  S2R R5, SR_LANEID ;  /* 0x0000000000057919 */ /* 0x000ee20000000000 */
[----:B------:R-:W-:Y:S01]  /*125c0*/  VOTEU.ANY UR4, UPT, PT ;  /* 0x0000000000047886 */ /* 0x000fe200038e0100 */
[----:B0-----:R-:W0:Y:S01]  /*125d0*/  LDC.64 R2, c[0x0][0xc60] ;  /* 0x00031800ff027b82 */ /* 0x001e220000000a00 */
[----:B------:R-:W3:Y:S02]  /*125e0*/  FLO.U32 R0, UR4 ;  /* 0x0000000400007d00 */ /* 0x000ee400080e0000 */
[----:B---3--:R-:W-:-:S06]  /*125f0*/  ISETP.EQ.U32.AND P0, PT, R0, R5, PT ;  /* 0x000000050000720c */ /* 0x008fcc0003f02070 */
[----:B------:R-:W0:Y:S07]  /*12600*/  POPC R5, UR4 ;  /* 0x0000000400057d09 */ /* 0x000e2e0008000000 */
[----:B0-----:R-:W3:Y:S01]  /*12610*/  @P0 ATOMG.E.ADD.STRONG.GPU PT, R3, desc[UR36][R2.64], R5 ;  /* 0x00000005020309a8 */ /* 0x001ee200081ee1e4 */
[----:B------:R-:W0:Y:S02]  /*12620*/  S2R R4, SR_LTMASK ;  /* 0x0000000000047919 */ /* 0x000e240000003900 */
[----:B0-----:R-:W-:-:S04]  /*12630*/  LOP3.LUT R4, R4, UR4, RZ, 0xc0, !PT ;  /* 0x0000000404047c12 */ /* 0x001fc8000f8ec0ff */
[----:B--2---:R-:W0:Y:S01]  /*12640*/  POPC R7, R4 ;  /* 0x0000000400077309 */ /* 0x004e220000000000 */
[----:B---3--:R-:W0:Y:S02]  /*12650*/  SHFL.IDX PT, R0, R3, R0, 0x1f ;  /* 0x00001f0003007589 */ /* 0x008e2400000e0000 */
[----:B0-----:R-:W-:-:S07]  /*12660*/  IADD3 R16, R0, UR39, R7 ;  /* 0x0000002700107c10 */ /* 0x001fce000fffe007 */
.L_x_283:
[----:B------:R-:W-:Y:S05]  /*12670*/  BSYNC B0 ;  /* 0x0000000000007941 */ /* 0x000fea0003800000 */
.L_x_282:
[----:B------:R-:W-:-:S13]  /*12680*/  LOP3.LUT P0, RZ, R23, 0x20, RZ, 0xc0, !PT ;  /* 0x0000002017ff7812 */ /* 0x000fda000780c0ff */
[----:B------:R-:W-:Y:S05]  /*12690*/  @!P0 BRA `(.L_x_284) ;  /* 0x0000000000048947 */ /* 0x000fea0003800000 */
[----:B------:R-:W-:Y:S01]  /*126a0*/  BPT.TRAP 0x1 ;  /* 0x000000040000795c */ /* 0x000fe20000300000 */
.L_x_284:
[----:B------:R-:W3:Y:S01]  /*126b0*/  LDL.LU R0, [R1] ;  /* 0x0000000001007983 */ /* 0x000ee20000300800 */
[----:B------:R-:W-:Y:S01]  /*126c0*/  IMAD R4, R27, 0x8, R22 ;  /* 0x000000081b047824 */ /* 0x000fe200078e0216 */
[----:B0-----:R-:W-:Y:S01]  /*126d0*/  SHF.L.U32 R3, R28, 0x1f, RZ ;  /* 0x0000001f1c037819 */ /* 0x001fe200000006ff */
[----:B------:R-:W-:Y:S03]  /*126e0*/  BSSY B0, `(.L_x_285) ;  /* 0x0000004000007945 */ /* 0x000fe60003800000 */
[----:B------:R-:W0:Y:S01]  /*126f0*/  SYNCS.PHASECHK.TRANS64.TRYWAIT P0, [R4+URZ+0x38860], R3 ;  /* 0x03886003040075a7 */ /* 0x000e22000800017f */
[----:B---3--:R-:W-:Y:S01]  /*12700*/  IMAD R5, R26, -0x50, R0 ;  /* 0xffffffb01a057824 */ /* 0x008fe200078e0200 */
[----:B0-----:R-:W-:Y:S06]  /*12710*/  @!P0 BRA `(.L_x_286) ;  /* 0x0000003800008947 */ /* 0x001fec0003800000 */
.L_x_378:
[----:B------:R-:W-:Y:S05]  /*12720*/  BSYNC B0 ;  /* 0x0000000000007941 */ /* 0x000fea0003800000 */
.L_x_285:
[----:B------:R-:W3:Y:S01]  /*12730*/  S2R R0, SR_TID.X ;  /* 0x0000000000007919 */ /* 0x000ee20000002100 */
[----:B------:R-:W-:Y:S01]  /*12740*/  UMOV UR4, 0xffffffff ;  /* 0xffffffff00047882 */ /* 0x000fe20000000000 */
[----:B--2---:R-:W-:Y:S01]  /*12750*/  IMAD R7, R27, 0x5000, R32 ;  /* 0x000050001b077824 */ /* 0x004fe200078e0220 */
[----:B---3--:R-:W-:-:S04]  /*12760*/  LOP3.LUT R0, R0, 0x7f, RZ, 0xc0, !PT ;  /* 0x0000007f00007812 */ /* 0x008fc800078ec0ff */
[----:B------:R-:W-:-:S04]  /*12770*/  SHF.R.U32.HI R0, RZ, 0x3, R0 ;  /* 0x00000003ff007819 */ /* 0x000fc80000011600 */
[----:B------:R-:W-:Y:S01]  /*12780*/  IADD3 R5, -R0, R5, RZ ;  /* 0x0000000500057210 */ /* 0x000fe20007ffe1ff */
[----:B------:R-:W-:Y:S06]  /*12790*/  BRA.DIV UR4, `(.L_x_287) ;  /* 0x0000003604f47947 */ /* 0x000fec000b800000 */
[----:B-1----:R-:W1:Y:S01]  /*127a0*/  SHFL.IDX PT, R14, R24, RZ, 0x181f ;  /* 0x00181fff180e7589 */ /* 0x002e6200000e0000 */
[----:B------:R-:W-:Y:S01]  /*127b0*/  ULDC UR4, c[0x0][0x2f4] ;  /* 0x0000bd0000047ab9 */ /* 0x000fe20000000800 */
[C---:B------:R-:W-:Y:S01]  /*127c0*/  IMAD.SHL.U32 R8, R33.reuse, 0x2, RZ ;  /* 0x0000000221087824 */ /* 0x040fe200078e00ff */
[C---:B------:R-:W-:Y:S01]  /*127d0*/  ISETP.GE.AND P3, PT, R33.reuse, UR4, PT ;  /* 0x0000000421007c0c */ /* 0x040fe2000bf66270 */
[----:B0-----:R-:W0:Y:S01]  /*127e0*/  SHFL.IDX PT, R3, R25, RZ, 0x181f ;  /* 0x00181fff19037589 */ /* 0x001e2200000e0000 */
[----:B------:R-:W-:Y:S01]  /*127f0*/  LOP3.LUT R6, R33, 0x40, RZ, 0xfc, !PT ;  /* 0x0000004021067812 */ /* 0x000fe200078efcff */
[----:B------:R-:W-:Y:S01]  /*12800*/  IMAD R0, R7, 0x2, R22 ;  /* 0x0000000207007824 */ /* 0x000fe200078e0216 */
[----:B------:R-:W-:Y:S01]  /*12810*/  ISETP.LT.OR P4, PT, R5, 0x1, P3 ;  /* 0x000000010500780c */ /* 0x000fe20001f81670 */
[----:B------:R-:W-:Y:S01]  /*12820*/  SHFL.IDX PT, R7, R25, 0x1, 0x181f ;  /* 0x00381f0019077f89 */ /* 0x000fe200000e0000 */
[----:B------:R-:W-:Y:S02]  /*12830*/  ISETP.GE.AND P2, PT, R6, UR4, PT ;  /* 0x0000000406007c0c */ /* 0x000fe4000bf46270 */
[----:B------:R-:W-:Y:S01]  /*12840*/  ISETP.GE.AND P1, PT, R37, UR4, PT ;  /* 0x0000000425007c0c */ /* 0x000fe2000bf26270 */
[----:B------:R-:W-:Y:S01]  /*12850*/  SHFL.IDX PT, R9, R25, 0x2, 0x181f ;  /* 0x00581f0019097f89 */ /* 0x000fe200000e0000 */
[----:B-1----:R-:W-:-:S03]  /*12860*/  IADD3 R2, P0, R14, R8, RZ ;  /* 0x000000080e027210 */ /* 0x002fc60007f1e0ff */
[----:B------:R-:W1:Y:S02]  /*12870*/  SHFL.IDX PT, R14, R24, 0x1, 0x181f ;  /* 0x00381f00180e7f89 */ /* 0x000e6400000e0000 */
[----:B0-----:R-:W-:Y:S01]  /*12880*/  IMAD.X R3, RZ, RZ, R3, P0 ;  /* 0x000000ffff037224 */ /* 0x001fe200000e0603 */
[----:B------:R-:W-:-:S04]  /*12890*/  ISETP.LT.OR P0, PT, R5, 0x1, P2 ;  /* 0x000000010500780c */ /* 0x000fc80001701670 */
[----:B------:R-:W-:Y:S01]  /*128a0*/  LDGSTS.E.BYPASS.LTC128B.128 [R0+0x400], desc[UR36][R2.64], !P4 ;  /* 0x0040000002007fae */ /* 0x000fe2000e101d64 */
[----:B------:R-:W-:-:S08]  /*128b0*/  ISETP.LT.OR P4, PT, R5, 0x1, P1 ;  /* 0x000000010500780c */ /* 0x000fd00000f81670 */
[----:B------:R-:W-:Y:S01]  /*128c0*/  LDGSTS.E.BYPASS.LTC128B.128 [R0+0x2c00], desc[UR36][R2.64+0x80], !P0 ;  /* 0x02c0008002007fae */ /* 0x000fe2000c101d64 */
[----:B------:R-:W-:-:S04]  /*128d0*/  ISETP.GE.AND P0, PT, R36, UR4, PT ;  /* 0x0000000424007c0c */ /* 0x000fc8000bf06270 */
[----:B------:R-:W-:Y:S01]  /*128e0*/  LDGSTS.E.BYPASS.LTC128B.128 [R0+0x5400], desc[UR36][R2.64+0x100], !P4 ;  /* 0x0540010002007fae */ /* 0x000fe2000e101d64 */
[----:B------:R-:W-:-:S13]  /*128f0*/  ISETP.LT.OR P4, PT, R5, 0x1, P0 ;  /* 0x000000010500780c */ /* 0x000fda0000781670 */
[----:B------:R0:W-:Y:S01]  /*12900*/  LDGSTS.E.BYPASS.LTC128B.128 [R0+0x7c00], desc[UR36][R2.64+0x180], !P4 ;  /* 0x07c0018002007fae */ /* 0x0001e2000e101d64 */
[----:B-1----:R-:W-:-:S03]  /*12910*/  IADD3 R6, P4, R14, R8, RZ ;  /* 0x000000080e067210 */ /* 0x002fc60007f9e0ff */
[----:B------:R-:W0:Y:S02]  /*12920*/  SHFL.IDX PT, R14, R24, 0x2, 0x181f ;  /* 0x00581f00180e7f89 */ /* 0x000e2400000e0000 */
[----:B------:R-:W-:Y:S01]  /*12930*/  IMAD.X R7, RZ, RZ, R7, P4 ;  /* 0x000000ffff077224 */ /* 0x000fe200020e0607 */
[----:B------:R-:W-:-:S13]  /*12940*/  ISETP.LT.OR P4, PT, R5, 0x11, P3 ;  /* 0x000000110500780c */ /* 0x000fda0001f81670 */
[----:B------:R-:W-:Y:S01]  /*12950*/  LDGSTS.E.BYPASS.LTC128B.128 [R0+0xc00], desc[UR36][R6.64], !P4 ;  /* 0x00c0000006007fae */ /* 0x000fe2000e101d64 */
[----:B------:R-:W-:-:S13]  /*12960*/  ISETP.LT.OR P4, PT, R5, 0x11, P2 ;  /* 0x000000110500780c */ /* 0x000fda0001781670 */
[----:B------:R-:W-:Y:S01]  /*12970*/  LDGSTS.E.BYPASS.LTC128B.128 [R0+0x3400], desc[UR36][R6.64+0x80], !P4 ;  /* 0x0340008006007fae */ /* 0x000fe2000e101d64 */
[----:B------:R-:W-:-:S13]  /*12980*/  ISETP.LT.OR P4, PT, R5, 0x11, P1 ;  /* 0x000000110500780c */ /* 0x000fda0000f81670 */
[----:B------:R-:W-:Y:S01]  /*12990*/  LDGSTS.E.BYPASS.LTC128B.128 [R0+0x5c00], desc[UR36][R6.64+0x100], !P4 ;  /* 0x05c0010006007fae */ /* 0x000fe2000e101d64 */
[----:B------:R-:W-:-:S13]  /*129a0*/  ISETP.LT.OR P4, PT, R5, 0x11, P0 ;  /* 0x000000110500780c */ /* 0x000fda0000781670 */
[----:B------:R-:W-:Y:S01]  /*129b0*/  LDGSTS.E.BYPASS.LTC128B.128 [R0+0x8400], desc[UR36][R6.64+0x180], !P4 ;  /* 0x0840018006007fae */ /* 0x000fe2000e101d64 */
[----:B0-----:R-:W-:-:S03]  /*129c0*/  IADD3 R2, P4, R14, R8, RZ ;  /* 0x000000080e027210 */ /* 0x001fc60007f9e0ff */
[----:B------:R-:W0:Y:S02]  /*129d0*/  SHFL.IDX PT, R14, R24, 0x3, 0x181f ;  /* 0x00781f00180e7f89 */ /* 0x000e2400000e0000 */
[----:B------:R-:W-:Y:S01]  /*129e0*/  IMAD.X R3, RZ, RZ, R9, P4 ;  /* 0x000000ffff037224 */ /* 0x000fe200020e0609 */
[C---:B------:R-:W-:Y:S01]  /*129f0*/  ISETP.LT.OR P4, PT, R5.reuse, 0x21, P3 ;  /* 0x000000210500780c */ /* 0x040fe20001f81670 */
[----:B------:R-:W1:Y:S04]  /*12a00*/  SHFL.IDX PT, R9, R25, 0x3, 0x181f ;  /* 0x00781f0019097f89 */ /* 0x000e6800000e0000 */
        /* <DEDUP_REMOVED lines=8> */
[----:B0-----:R-:W-:Y:S02]  /*12a90*/  IADD3 R2, P4, R14, R8, RZ ;  /* 0x000000080e027210 */ /* 0x001fe40007f9e0ff */
[----:B------:R3:W4:Y:S02]  /*12aa0*/  SHFL.IDX PT, R14, R24, 0x4, 0x181f ;  /* 0x00981f00180e7f89 */ /* 0x00072400000e0000 */
        /* <DEDUP_REMOVED lines=9> */
.L_x_390:
[C---:B------:R-:W-:Y:S02]  /*12b40*/  ISETP.LT.OR P3, PT, R5.reuse, 0x41, P3 ;  /* 0x000000410500780c */ /* 0x040fe40001f61670 */
[C---:B------:R-:W-:Y:S02]  /*12b50*/  ISETP.LT.OR P2, PT, R5.reuse, 0x41, P2 ;  /* 0x000000410500780c */ /* 0x040fe40001741670 */
[C---:B------:R-:W-:Y:S02]  /*12b60*/  ISETP.LT.OR P1, PT, R5.reuse, 0x41, P1 ;  /* 0x000000410500780c */ /* 0x040fe40000f21670 */
[----:B0--3--:R-:W-:Y:S02]  /*12b70*/  IADD3 R2, P4, R14, R8, RZ ;  /* 0x000000080e027210 */ /* 0x009fe40007f9e0ff */
[----:B------:R-:W-:-:S03]  /*12b80*/  ISETP.LT.OR P0, PT, R5, 0x41, P0 ;  /* 0x000000410500780c */ /* 0x000fc60000701670 */
[----:B------:R-:W-:-:S05]  /*12b90*/  IMAD.X R3, RZ, RZ, R25, P4 ;  /* 0x000000ffff037224 */ /* 0x000fca00020e0619 */
[----:B------:R-:W-:Y:S01]  /*12ba0*/  @!PT LDS RZ, [RZ] ;  /* 0x00000000fffff984 */ /* 0x000fe20000000800 */
[----:B------:R-:W-:Y:S01]  /*12bb0*/  @!PT LDS RZ, [RZ] ;  /* 0x00000000fffff984 */ /* 0x000fe20000000800 */
[----:B------:R-:W-:Y:S01]  /*12bc0*/  @!PT LDS RZ, [RZ] ;  /* 0x00000000fffff984 */ /* 0x000fe20000000800 */
[----:B------:R0:W-:Y:S04]  /*12bd0*/  LDGSTS.E.BYPASS.LTC128B.128 [R0+0x2400], desc[UR36][R2.64], !P3 ;  /* 0x0240000002007fae */ /* 0x0001e8000d901d64 */
[----:B------:R0:W-:Y:S04]  /*12be0*/  LDGSTS.E.BYPASS.LTC128B.128 [R0+0x4c00], desc[UR36][R2.64+0x80], !P2 ;  /* 0x04c0008002007fae */ /* 0x0001e8000d101d64 */
[----:B------:R0:W-:Y:S04]  /*12bf0*/  LDGSTS.E.BYPASS.LTC128B.128 [R0+0x7400], desc[UR36][R2.64+0x100], !P1 ;  /* 0x0740010002007fae */ /* 0x0001e8000c901d64 */
[----:B------:R0:W-:Y:S01]  /*12c00*/  LDGSTS.E.BYPASS.LTC128B.128 [R0+0x9c00], desc[UR36][R2.64+0x180], !P0 ;  /* 0x09c0018002007fae */ /* 0x0001e2000c101d64 */
[----:B------:R-:W-:Y:S01]  /*12c10*/  PLOP3.LUT P0, PT, PT, PT, PT, 0x80, 0x0 ;  /* 0x000000000000781c */ /* 0x000fe20003f0f070 */
[----:B------:R-:W-:-:S12]  /*12c20*/  NOP ;  /* 0x0000000000007918 */ /* 0x000fd80000000000 */
.L_x_288:
        /* <DEDUP_REMOVED lines=10> */
.L_x_289:
[----:B------:R1:W-:Y:S01]  /*12cd0*/  SYNCS.ARRIVE.TRANS64.A1T0 RZ, [R4+URZ+0x38850], RZ ;  /* 0x038850ff04ff79a7 */ /* 0x0003e2000810003f */
[----:B------:R-:W-:-:S05]  /*12ce0*/  VIADD R27, R27, 0x1 ;  /* 0x000000011b1b7836 */ /* 0x000fca0000000000 */
[----:B------:R-:W-:-:S04]  /*12cf0*/  ISETP.NE.AND P0, PT, R27, 0x2, PT ;  /* 0x000000021b00780c */ /* 0x000fc80003f05270 */
[----:B0-----:R-:W-:Y:S02]  /*12d00*/  SEL R3, RZ, 0x1, P0 ;  /* 0x00000001ff037807 */ /* 0x001fe40000000000 */
[----:B------:R-:W-:Y:S02]  /*12d10*/  SEL R27, R27, RZ, P0 ;  /* 0x000000ff1b1b7207 */ /* 0x000fe40000000000 */
[----:B-1----:R-:W-:-:S07]  /*12d20*/  LOP3.LUT R28, R28, R3, RZ, 0x3c, !PT ;  /* 0x000000031c1c7212 */ /* 0x002fce00078e3cff */
.L_x_244:
[----:B------:R-:W-:Y:S05]  /*12d30*/  BSYNC B7 ;  /* 0x0000000000077941 */ /* 0x000fea0003800000 */
.L_x_242:
[----:B------:R-:W-:-:S13]  /*12d40*/  LOP3.LUT P0, RZ, R23, 0x100, RZ, 0xc0, !PT ;  /* 0x0000010017ff7812 */ /* 0x000fda000780c0ff */
[----:B------:R-:W-:Y:S05]  /*12d50*/  @!P0 BRA `(.L_x_290) ;  /* 0x0000000000248947 */ /* 0x000fea0003800000 */
[----:B------:R-:W-:Y:S05]  /*12d60*/  WARPSYNC.ALL ;  /* 0x0000000000007948 */ /* 0x000fea0003800000 */
[----:B------:R-:W1:Y:S08]  /*12d70*/  S2UR UR5, SR_CgaCtaId ;  /* 0x00000000000579c3 */ /* 0x000e700000008800 */
[----:B------:R-:W-:Y:S06]  /*12d80*/  BAR.SYNC.DEFER_BLOCKING 0x5, 0x180 ;  /* 0x0146000000007b1d */ /* 0x000fec0000010000 */
[----:B------:R-:W-:-:S02]  /*12d90*/  UMOV UR4, 0x400 ;  /* 0x0000040000047882 */ /* 0x000fc40000000000 */
[----:B-1----:R-:W-:-:S06]  /*12da0*/  ULEA UR4, UR5, UR4, 0x18 ;  /* 0x0000000405047291 */ /* 0x002fcc000f8ec03f */
[----:B------:R-:W-:-:S05]  /*12db0*/  IMAD.U32 R22, RZ, RZ, UR4 ;  /* 0x00000004ff167e24 */ /* 0x000fca000f8e00ff */
[----:B------:R2:W3:Y:S01]  /*12dc0*/  LDS.128 R16, [R22+0x388d0] ;  /* 0x0388d00016107984 */ /* 0x0004e20000000c00 */
[----:B------:R-:W-:Y:S06]  /*12dd0*/  BAR.ARV 0x4, 0x180 ;  /* 0x0106000000007b1d */ /* 0x000fec0000002000 */
[----:B------:R-:W-:Y:S05]  /*12de0*/  BRA `(.L_x_291) ;  /* 0x0000000800407947 */ /* 0x000fea0003800000 */
.L_x_290:
[----:B------:R-:W1:Y:S01]  /*12df0*/  S2R R0, SR_TID.X ;  /* 0x0000000000007919 */ /* 0x000e620000002100 */
[----:B------:R-:W-:Y:S01]  /*12e00*/  UMOV UR4, 0xffffffff ;  /* 0xffffffff00047882 */ /* 0x000fe20000000000 */
[----:B-1----:R-:W-:-:S04]  /*12e10*/  LOP3.LUT R8, R0, 0x1f, RZ, 0xc0, !PT ;  /* 0x0000001f00087812 */ /* 0x002fc800078ec0ff */
[----:B------:R-:W-:Y:S01]  /*12e20*/  ISETP.NE.AND P0, PT, R8, 0x1f, PT ;  /* 0x0000001f0800780c */ /* 0x000fe20003f05270 */
[----:B------:R-:W-:-:S12]  /*12e30*/  BRA.DIV UR4, `(.L_x_292) ;  /* 0x0000003a04547947 */ /* 0x000fd8000b800000 */
[----:B------:R-:W-:Y:S01]  /*12e40*/  IMAD.IADD R5, R19, 0x1, R8 ;  /* 0x0000000113057824 */ /* 0x000fe200078e0208 */
[----:B------:R-:W-:-:S04]  /*12e50*/  ULDC UR4, c[0x0][0xc3c] ;  /* 0x00030f0000047ab9 */ /* 0x000fc80000000800 */
[----:B------:R-:W-:-:S13]  /*12e60*/  ISETP.GE.OR P1, PT, R5, UR4, !P0 ;  /* 0x0000000405007c0c */ /* 0x000fda000c726670 */
[----:B------:R-:W1:Y:S02]  /*12e70*/  @!P1 LDC.64 R2, c[0x0][0xc80] ;  /* 0x00032000ff029b82 */ /* 0x000e640000000a00 */
[----:B-1----:R-:W-:-:S06]  /*12e80*/  @!P1 IMAD.WIDE R2, R5, 0x4, R2 ;  /* 0x0000000405029825 */ /* 0x002fcc00078e0202 */
[----:B------:R-:W2:Y:S01]  /*12e90*/  @!P1 LDG.E R2, desc[UR36][R2.64] ;  /* 0x0000002402029981 */ /* 0x000ea2000c1e1900 */
[----:B0-----:R-:W-:Y:S01]  /*12ea0*/  IMAD.MOV.U32 R4, RZ, RZ, RZ ;  /* 0x000000ffff047224 */ /* 0x001fe200078e00ff */
[C---:B------:R-:W-:Y:S02]  /*12eb0*/  ISETP.GE.U32.AND P2, PT, R8.reuse, 0x2, PT ;  /* 0x000000020800780c */ /* 0x040fe40003f46070 */
[C---:B------:R-:W-:Y:S01]  /*12ec0*/  ISETP.GE.U32.AND P3, PT, R8.reuse, 0x4, PT ;  /* 0x000000040800780c */ /* 0x040fe20003f66070 */
[----:B------:R-:W-:Y:S01]  /*12ed0*/  SHFL.IDX PT, R0, R16, 0x1, 0x1f ;  /* 0x00201f0010007f89 */ /* 0x000fe200000e0000 */
[C---:B------:R-:W-:Y:S02]  /*12ee0*/  ISETP.GE.U32.AND P4, PT, R8.reuse, 0x8, PT ;  /* 0x000000080800780c */ /* 0x040fe40003f86070 */
[----:B------:R-:W-:Y:S02]  /*12ef0*/  ISETP.GE.U32.AND P5, PT, R8, 0x10, PT ;  /* 0x000000100800780c */ /* 0x000fe40003fa6070 */
[----:B--2---:R-:W-:-:S02]  /*12f00*/  @!P1 MOV R4, R2 ;  /* 0x0000000200049202 */ /* 0x004fc40000000f00 */
[----:B------:R-:W-:-:S03]  /*12f10*/  ISETP.NE.AND P1, PT, R8, RZ, PT ;  /* 0x000000ff0800720c */ /* 0x000fc60003f25270 */
[----:B------:R-:W0:Y:S02]  /*12f20*/  SHFL.UP PT, R14, R4, 0x1, RZ ;  /* 0x04200000040e7989 */ /* 0x000e2400000e00ff */
[----:B0-----:R-:W-:-:S05]  /*12f30*/  SEL R5, R14, RZ, P1 ;  /* 0x000000ff0e057207 */ /* 0x001fca0000800000 */
[----:B------:R-:W-:Y:S02]  /*12f40*/  IMAD.IADD R6, R4, 0x1, R5 ;  /* 0x0000000104067824 */ /* 0x000fe400078e0205 */
[----:B------:R-:W-:Y:S04]  /*12f50*/  SHFL.IDX PT, R5, R16, RZ, 0x1f ;  /* 0x00001fff10057589 */ /* 0x000fe800000e0000 */
        /* <DEDUP_REMOVED lines=12> */
[----:B------:R0:W1:Y:S02]  /*13020*/  SHFL.IDX PT, R14, R6, 0x1f, 0x1f ;  /* 0x03e01f00060e7f89 */ /* 0x00006400000e0000 */
.L_x_400:
[----:B------:R-:W-:Y:S02]  /*13030*/  ULDC UR4, c[0x0][0xc38] ;  /* 0x00030e0000047ab9 */ /* 0x000fe40000000800 */
[----:B------:R-:W-:-:S05]  /*13040*/  MOV R7, UR4 ;  /* 0x0000000400077c02 */ /* 0x000fca0008000f00 */
[----:B-1----:R-:W-:-:S04]  /*13050*/  IMAD R3, R14, R7, RZ ;  /* 0x000000070e037224 */ /* 0x002fc800078e02ff */
[----:B------:R-:W-:-:S05]  /*13060*/  IMAD.IADD R8, R0, 0x1, R3 ;  /* 0x0000000100087824 */ /* 0x000fca00078e0203 */
[----:B------:R-:W-:-:S13]  /*13070*/  ISETP.GT.AND P6, PT, R8, R5, PT ;  /* 0x000000050800720c */ /* 0x000fda0003fc4270 */
[----:B------:R-:W-:Y:S05]  /*13080*/  @P6 BRA `(.L_x_293) ;  /* 0x00000000009c6947 */ /* 0x000fea0003800000 */
.L_x_298:
[----:B------:R-:W1:Y:S01]  /*13090*/  LDC R0, c[0x0][0xc3c] ;  /* 0x00030f00ff007b82 */ /* 0x000e620000000800 */
[----:B------:R-:W-:-:S05]  /*130a0*/  VIADD R19, R19, 0x1f ;  /* 0x0000001f13137836 */ /* 0x000fca0000000000 */
[----:B-1----:R-:W-:-:S13]  /*130b0*/  ISETP.GE.AND P6, PT, R19, R0, PT ;  /* 0x000000001300720c */ /* 0x002fda0003fc6270 */
[----:B------:R-:W-:Y:S05]  /*130c0*/  @P6 BRA `(.L_x_294) ;  /* 0x0000000400446947 */ /* 0x000fea0003800000 */
[----:B------:R-:W1:Y:S01]  /*130d0*/  S2R R2, SR_TID.X ;  /* 0x0000000000027919 */ /* 0x000e620000002100 */
[----:B------:R-:W-:Y:S01]  /*130e0*/  BSSY B0, `(.L_x_295) ;  /* 0x0000009000007945 */ /* 0x000fe20003800000 */
[----:B------:R-:W-:Y:S01]  /*130f0*/  IMAD.MOV.U32 R4, RZ, RZ, RZ ;  /* 0x000000ffff047224 */ /* 0x000fe200078e00ff */
[----:B-1----:R-:W-:-:S05]  /*13100*/  LOP3.LUT R2, R2, 0x1f, RZ, 0xc0, !PT ;  /* 0x0000001f02027812 */ /* 0x002fca00078ec0ff */
[----:B------:R-:W-:-:S05]  /*13110*/  IMAD.IADD R7, R19, 0x1, R2 ;  /* 0x0000000113077824 */ /* 0x000fca00078e0202 */
[----:B------:R-:W-:-:S13]  /*13120*/  ISETP.GE.OR P6, PT, R7, R0, !P0 ;  /* 0x000000000700720c */ /* 0x000fda00047c6670 */
[----:B------:R-:W-:Y:S05]  /*13130*/  @P6 BRA `(.L_x_296) ;  /* 0x00000000000c6947 */ /* 0x000fea0003800000 */
[----:B------:R-:W1:Y:S02]  /*13140*/  LDC.64 R2, c[0x0][0xc80] ;  /* 0x00032000ff027b82 */ /* 0x000e640000000a00 */
[----:B-1----:R-:W-:-:S05]  /*13150*/  IMAD.WIDE R2, R7, 0x4, R2 ;  /* 0x0000000407027825 */ /* 0x002fca00078e0202 */
[----:B------:R1:W5:Y:S02]  /*13160*/  LDG.E R4, desc[UR36][R2.64] ;  /* 0x0000002402047981 */ /* 0x000364000c1e1900 */
.L_x_296:
[----:B------:R-:W-:Y:S05]  /*13170*/  BSYNC B0 ;  /* 0x0000000000007941 */ /* 0x000fea0003800000 */
.L_x_295:
[----:B------:R-:W-:-:S03]  /*13180*/  UMOV UR4, 0xffffffff ;  /* 0xffffffff00047882 */ /* 0x000fc60000000000 */
[----:B------:R-:W-:Y:S05]  /*13190*/  BRA.DIV UR4, `(.L_x_297) ;  /* 0x0000003a04a07947 */ /* 0x000fea000b800000 */
[----:B-----5:R-:W2:Y:S02]  /*131a0*/  SHFL.UP PT, R14, R4, 0x1, RZ ;  /* 0x04200000040e7989 */ /* 0x020ea400000e00ff */
[----:B--2---:R-:W-:-:S05]  /*131b0*/  SEL R13, R14, RZ, P1 ;  /* 0x000000ff0e0d7207 */ /* 0x004fca0000800000 */
[----:B------:R-:W-:-:S05]  /*131c0*/  IMAD.IADD R13, R4, 0x1, R13 ;  /* 0x00000001040d7824 */ /* 0x000fca00078e020d */
[----:B------:R-:W2:Y:S02]  /*131d0*/  SHFL.UP PT, R14, R13, 0x2, RZ ;  /* 0x044000000d0e7989 */ /* 0x000ea400000e00ff */
[----:B--2---:R-:W-:-:S04]  /*131e0*/  SEL R0, R14, RZ, P2 ;  /* 0x000000ff0e007207 */ /* 0x004fc80001000000 */
[----:B------:R-:W-:-:S05]  /*131f0*/  IADD3 R0, R13, R0, RZ ;  /* 0x000000000d007210 */ /* 0x000fca0007ffe0ff */
[----:B------:R-:W1:Y:S02]  /*13200*/  SHFL.UP PT, R14, R0, 0x4, RZ ;  /* 0x04800000000e7989 */ /* 0x000e6400000e00ff */
[----:B-1----:R-:W-:-:S05]  /*13210*/  SEL R3, R14, RZ, P3 ;  /* 0x000000ff0e037207 */ /* 0x002fca0001800000 */
[----:B------:R-:W-:-:S05]  /*13220*/  IMAD.IADD R2, R0, 0x1, R3 ;  /* 0x0000000100027824 */ /* 0x000fca00078e0203 */
[----:B------:R-:W1:Y:S02]  /*13230*/  SHFL.UP PT, R14, R2, 0x8, RZ ;  /* 0x05000000020e7989 */ /* 0x000e6400000e00ff */
[----:B-1----:R-:W-:-:S05]  /*13240*/  SEL R3, R14, RZ, P4 ;  /* 0x000000ff0e037207 */ /* 0x002fca0002000000 */
[----:B------:R-:W-:-:S05]  /*13250*/  IMAD.IADD R3, R2, 0x1, R3 ;  /* 0x0000000102037824 */ /* 0x000fca00078e0203 */
[----:B------:R-:W0:Y:S02]  /*13260*/  SHFL.UP PT, R14, R3, 0x10, RZ ;  /* 0x06000000030e7989 */ /* 0x000e2400000e00ff */
[----:B0-----:R-:W-:-:S05]  /*13270*/  SEL R6, R14, RZ, P5 ;  /* 0x000000ff0e067207 */ /* 0x001fca0002800000 */
[----:B------:R-:W-:-:S05]  /*13280*/  IMAD.IADD R6, R3, 0x1, R6 ;  /* 0x0000000103067824 */ /* 0x000fca00078e0206 */
[----:B------:R0:W1:Y:S02]  /*13290*/  SHFL.IDX PT, R14, R6, 0x1f, 0x1f ;  /* 0x03e01f00060e7f89 */ /* 0x00006400000e0000 */
.L_x_408:
[----:B------:R-:W-:Y:S02]  /*132a0*/  ULDC UR4, c[0x0][0xc38] ;  /* 0x00030e0000047ab9 */ /* 0x000fe40000000800 */
[----:B------:R-:W-:-:S04]  /*132b0*/  IMAD.U32 R7, RZ, RZ, UR4 ;  /* 0x00000004ff077e24 */ /* 0x000fc8000f8e00ff */
[----:B-1----:R-:W-:-:S04]  /*132c0*/  IMAD R3, R14, R7, RZ ;  /* 0x000000070e037224 */ /* 0x002fc800078e02ff */
[----:B------:R-:W-:-:S05]  /*132d0*/  IMAD.IADD R8, R3, 0x1, R8 ;  /* 0x0000000103087824 */ /* 0x000fca00078e0208 */
[----:B------:R-:W-:-:S13]  /*132e0*/  ISETP.GT.AND P6, PT, R8, R5, PT ;  /* 0x000000050800720c */ /* 0x000fda0003fc4270 */
[----:B------:R-:W-:Y:S05]  /*132f0*/  @!P6 BRA `(.L_x_298) ;  /* 0xfffffffc0064e947 */ /* 0x000fea000383ffff */
.L_x_293:
[----:B------:R-:W-:Y:S01]  /*13300*/  IADD3 R8, -R3, R8, RZ ;  /* 0x0000000803087210 */ /* 0x000fe20007ffe1ff */
[----:B------:R-:W-:-:S04]  /*13310*/  UMOV UR4, 0xffffffff ;  /* 0xffffffff00047882 */ /* 0x000fc80000000000 */
[----:B------:R-:W-:-:S05]  /*13320*/  IMAD R0, R6, R7, R8 ;  /* 0x0000000706007224 */ /* 0x000fca00078e0208 */
[----:B------:R-:W-:Y:S01]  /*13330*/  ISETP.GT.AND P6, PT, R0, R5, PT ;  /* 0x000000050000720c */ /* 0x000fe20003fc4270 */
[----:B------:R-:W-:-:S12]  /*13340*/  BRA.DIV UR4, `(.L_x_299) ;  /* 0x0000003a04f07947 */ /* 0x000fd8000b800000 */
[----:B------:R-:W-:-:S04]  /*13350*/  VOTE.ANY R2, PT, !P6 ;  /* 0x0000000000027806 */ /* 0x000fc800070e0100 */
[----:B------:R-:W1:Y:S02]  /*13360*/  POPC R0, R2 ;  /* 0x0000000200007309 */ /* 0x000e640000000000 */
[----:B-1----:R1:W2:Y:S02]  /*13370*/  SHFL.IDX PT, R4, R4, R0, 0x1f ;  /* 0x00001f0004047589 */ /* 0x0022a400000e0000 */
.L_x_412:
[----:B------:R-:W-:Y:S01]  /*13380*/  ISETP.NE.AND P0, PT, R2, RZ, PT ;  /* 0x000000ff0200720c */ /* 0x000fe20003f05270 */
[----:B------:R-:W-:-:S12]  /*13390*/  IMAD.MOV.U32 R14, RZ, RZ, RZ ;  /* 0x000000ffff0e7224 */ /* 0x000fd800078e00ff */
[----:B------:R-:W-:Y:S05]  /*133a0*/  @!P0 BRA `(.L_x_300) ;  /* 0x0000000000108947 */ /* 0x000fea0003800000 */
[----:B------:R-:W-:Y:S01]  /*133b0*/  UMOV UR4, 0xffffffff ;  /* 0xffffffff00047882 */ /* 0x000fe20000000000 */
[----:B------:R-:W-:Y:S02]  /*133c0*/  VIADD R12, R0, 0xffffffff ;  /* 0xffffffff000c7836 */ /* 0x000fe40000000000 */
[----:B------:R-:W-:Y:S05]  /*133d0*/  BRA.DIV UR4, `(.L_x_301) ;  /* 0x0000003e04147947 */ /* 0x000fea000b800000 */
[----:B------:R3:W4:Y:S02]  /*133e0*/  SHFL.IDX PT, R14, R6, R12, 0x1f ;  /* 0x00001f0c060e7589 */ /* 0x00072400000e0000 */
.L_x_300:
[----:B0-23--:R-:W-:Y:S01]  /*133f0*/  IABS R6, R4 ;  /* 0x0000000400067213 */ /* 0x00dfe20000000000 */
[----:B----4-:R-:W-:Y:S02]  /*13400*/  IMAD R16, R14, R7, R8 ;  /* 0x000000070e107224 */ /* 0x010fe400078e0208 */
[----:B------:R-:W-:Y:S01]  /*13410*/  IMAD.IADD R19, R0, 0x1, R19 ;  /* 0x0000000100137824 */ /* 0x000fe200078e0213 */
[----:B------:R-:W0:Y:S08]  /*13420*/  I2F.RP R9, R6 ;  /* 0x0000000600097306 */ /* 0x000e300000209400 */
[----:B0-----:R-:W0:Y:S02]  /*13430*/  MUFU.RCP R9, R9 ;  /* 0x0000000900097308 */ /* 0x001e240000001000 */
[----:B0-----:R-:W-:-:S06]  /*13440*/  VIADD R2, R9, 0xffffffe ;  /* 0x0ffffffe09027836 */ /* 0x001fcc0000000000 */
[----:B------:R0:W2:Y:S02]  /*13450*/  F2I.FTZ.U32.TRUNC.NTZ R3, R2 ;  /* 0x0000000200037305 */ /* 0x0000a4000021f000 */
[----:B0-----:R-:W-:Y:S02]  /*13460*/  IMAD.MOV.U32 R2, RZ, RZ, RZ ;  /* 0x000000ffff027224 */ /* 0x001fe400078e00ff */
[----:B--2---:R-:W-:-:S04]  /*13470*/  IMAD.MOV R7, RZ, RZ, -R3 ;  /* 0x000000ffff077224 */ /* 0x004fc800078e0a03 */
[----:B------:R-:W-:-:S04]  /*13480*/  IMAD R7, R7, R6, RZ ;  /* 0x0000000607077224 */ /* 0x000fc800078e02ff */
[----:B------:R-:W-:Y:S01]  /*13490*/  IMAD.HI.U32 R3, R3, R7, R2 ;  /* 0x0000000703037227 */ /* 0x000fe200078e0002 */
[----:B------:R-:W-:Y:S02]  /*134a0*/  IADD3 R7, R5, -R16, RZ ;  /* 0x8000001005077210 */ /* 0x000fe40007ffe0ff */
[----:B------:R-:W-:Y:S02]  /*134b0*/  IABS R5, R4 ;  /* 0x0000000400057213 */ /* 0x000fe40000000000 */
[----:B------:R-:W-:-:S03]  /*134c0*/  IABS R2, R7 ;  /* 0x0000000700027213 */ /* 0x000fc60000000000 */
[----:B------:R-:W-:Y:S02]  /*134d0*/  IMAD.MOV R5, RZ, RZ, -R5 ;  /* 0x000000ffff057224 */ /* 0x000fe400078e0a05 */
[----:B------:R-:W-:-:S04]  /*134e0*/  IMAD.HI.U32 R3, R3, R2, RZ ;  /* 0x0000000203037227 */ /* 0x000fc800078e00ff */
[----:B------:R-:W-:Y:S01]  /*134f0*/  IMAD R5, R3, R5, R2 ;  /* 0x0000000503057224 */ /* 0x000fe200078e0202 */
[----:B------:R-:W-:-:S04]  /*13500*/  LOP3.LUT R2, R7, R4, RZ, 0x3c, !PT ;  /* 0x0000000407027212 */ /* 0x000fc800078e3cff */
[----:B------:R-:W-:Y:S02]  /*13510*/  ISETP.GT.U32.AND P1, PT, R6, R5, PT ;  /* 0x000000050600720c */ /* 0x000fe40003f24070 */
[----:B------:R-:W-:-:S11]  /*13520*/  ISETP.GE.AND P2, PT, R2, RZ, PT ;  /* 0x000000ff0200720c */ /* 0x000fd60003f46270 */
[----:B------:R-:W-:Y:S02]  /*13530*/  @!P1 IMAD.IADD R5, R5, 0x1, -R6 ;  /* 0x0000000105059824 */ /* 0x000fe400078e0a06 */
[----:B------:R-:W-:Y:S01]  /*13540*/  @!P1 VIADD R3, R3, 0x1 ;  /* 0x0000000103039836 */ /* 0x000fe20000000000 */
[----:B------:R-:W-:Y:S02]  /*13550*/  ISETP.NE.AND P1, PT, R4, RZ, PT ;  /* 0x000000ff0400720c */ /* 0x000fe40003f25270 */
[----:B------:R-:W-:-:S13]  /*13560*/  ISETP.GE.U32.AND P0, PT, R5, R6, PT ;  /* 0x000000060500720c */ /* 0x000fda0003f06070 */
[----:B------:R-:W-:-:S04]  /*13570*/  @P0 VIADD R3, R3, 0x1 ;  /* 0x0000000103030836 */ /* 0x000fc80000000000 */
[----:B------:R-:W-:Y:S01]  /*13580*/  @!P2 IMAD.MOV R3, RZ, RZ, -R3 ;  /* 0x000000ffff03a224 */ /* 0x000fe200078e0a03 */
[----:B------:R-:W-:-:S04]  /*13590*/  @!P1 LOP3.LUT R3, RZ, R4, RZ, 0x33, !PT ;  /* 0x00000004ff039212 */ /* 0x000fc800078e33ff */
[----:B------:R-:W-:Y:S01]  /*135a0*/  IADD3 R17, -R3, RZ, RZ ;  /* 0x000000ff03117210 */ /* 0x000fe20007ffe1ff */
[----:B------:R-:W-:-:S04]  /*135b0*/  IMAD.MOV.U32 R18, RZ, RZ, R3 ;  /* 0x000000ffff127224 */ /* 0x000fc800078e0003 */
[----:B------:R-:W-:Y:S01]  /*135c0*/  IMAD R17, R4, R17, R7 ;  /* 0x0000001104117224 */ /* 0x000fe200078e0207 */
[----:B------:R-:W-:Y:S06]  /*135d0*/  BRA `(.L_x_302) ;  /* 0x00000000001c7947 */ /* 0x000fec0003800000 */
.L_x_294:
[----:B------:R-:W-:Y:S01]  /*135e0*/  UMOV UR4, URZ ;  /* 0x0000003f00047c82 */ /* 0x000fe20008000000 */
[----:B------:R-:W-:Y:S01]  /*135f0*/  UMOV UR5, URZ ;  /* 0x0000003f00057c82 */ /* 0x000fe20008000000 */
[----:B------:R-:W-:Y:S01]  /*13600*/  ULDC UR6, c[0x0][0xc3c] ;  /* 0x00030f0000067ab9 */ /* 0x000fe20000000800 */
[----:B------:R-:W-:Y:S01]  /*13610*/  IMAD.MOV.U32 R16, RZ, RZ, R5 ;  /* 0x000000ffff107224 */ /* 0x000fe200078e0005 */
[----:B------:R-:W-:Y:S01]  /*13620*/  MOV R19, UR6 ;  /* 0x0000000600137c02 */ /* 0x000fe20008000f00 */
[----:B------:R-:W-:Y:S02]  /*13630*/  IMAD.U32 R17, RZ, RZ, UR4 ;  /* 0x00000004ff117e24 */ /* 0x000fe4000f8e00ff */
[----:B------:R-:W-:-:S07]  /*13640*/  IMAD.U32 R18, RZ, RZ, UR5 ;  /* 0x00000005ff127e24 */ /* 0x000fce000f8e00ff */
.L_x_302:
[----:B-1----:R-:W1:Y:S01]  /*13650*/  S2R R0, SR_TID.X ;  /* 0x0000000000007919 */ /* 0x002e620000002100 */
[----:B------:R-:W-:Y:S05]  /*13660*/  WARPSYNC.ALL ;  /* 0x0000000000007948 */ /* 0x000fea0003800000 */
[----:B------:R-:W-:Y:S01]  /*13670*/  BAR.SYNC.DEFER_BLOCKING 0x4, 0x180 ;  /* 0x0106000000007b1d */ /* 0x000fe20000010000 */
[----:B-1----:R-:W-:-:S04]  /*13680*/  LOP3.LUT R0, R0, 0x1f, RZ, 0xc0, !PT ;  /* 0x0000001f00007812 */ /* 0x002fc800078ec0ff */
[----:B------:R-:W-:-:S13]  /*13690*/  ISETP.NE.AND P0, PT, R0, RZ, PT ;  /* 0x000000ff0000720c */ /* 0x000fda0003f05270 */
[----:B------:R-:W1:Y:S01]  /*136a0*/  @!P0 S2R R3, SR_CgaCtaId ;  /* 0x0000000000038919 */ /* 0x000e620000008800 */
[----:B------:R-:W-:-:S04]  /*136b0*/  @!P0 MOV R0, 0x400 ;  /* 0x0000040000008802 */ /* 0x000fc80000000f00 */
[----:B-1----:R-:W-:-:S05]  /*136c0*/  @!P0 LEA R22, R3, R0, 0x18 ;  /* 0x0000000003168211 */ /* 0x002fca00078ec0ff */
[----:B------:R1:W-:Y:S01]  /*136d0*/  @!P0 STS.128 [R22+0x388d0], R16 ;  /* 0x0388d01016008388 */ /* 0x0003e20000000c00 */
[----:B------:R-:W-:Y:S06]  /*136e0*/  BAR.ARV 0x5, 0x180 ;  /* 0x0146000000007b1d */ /* 0x000fec0000002000 */
.L_x_291:
[----:B------:R-:W-:Y:S02]  /*136f0*/  ULDC UR4, c[0x0][0xc3c] ;  /* 0x00030f0000047ab9 */ /* 0x000fe40000000800 */
[----:B---3--:R-:W-:-:S13]  /*13700*/  ISETP.GE.AND P0, PT, R19, UR4, PT ;  /* 0x0000000413007c0c */ /* 0x008fda000bf06270 */
[----:B------:R-:W-:Y:S05]  /*13710*/  @!P0 BRA `(.L_x_303) ;  /* 0xffffffb800588947 */ /* 0x000fea000383ffff */
[----:B------:R-:W-:Y:S05]  /*13720*/  BSYNC B8 ;  /* 0x0000000000087941 */ /* 0x000fea0003800000 */
.L_x_238:
[----:B0-----:R-:W3:Y:S01]  /*13730*/  LDL.LU R0, [R1+0x1c] ;  /* 0x00001c0001007983 */ /* 0x001ee20000300800 */
[----:B------:R-:W-:Y:S01]  /*13740*/  BSSY B0, `(.L_x_304) ;  /* 0x000000b000007945 */ /* 0x000fe20003800000 */
[----:B------:R-:W0:Y:S01]  /*13750*/  S2R R5, SR_CgaCtaId ;  /* 0x0000000000057919 */ /* 0x000e220000008800 */
[----:B---3--:R-:W-:-:S05]  /*13760*/  VIADD R0, R0, 0x1 ;  /* 0x0000000100007836 */ /* 0x008fca0000000000 */
[----:B------:R-:W-:-:S04]  /*13770*/  LEA.HI R2, R0, R0, RZ, 0x1 ;  /* 0x0000000000027211 */ /* 0x000fc800078f08ff */
[----:B------:R-:W-:Y:S02]  /*13780*/  LOP3.LUT R3, R2, 0xfffffffe, RZ, 0xc0, !PT ;  /* 0xfffffffe02037812 */ /* 0x000fe400078ec0ff */
[----:B------:R-:W-:-:S03]  /*13790*/  MOV R2, 0x400 ;  /* 0x0000040000027802 */ /* 0x000fc60000000f00 */
[----:B------:R-:W-:Y:S01]  /*137a0*/  IMAD.IADD R0, R0, 0x1, -R3 ;  /* 0x0000000100007824 */ /* 0x000fe200078e0a03 */
[----:B0-----:R-:W-:-:S04]  /*137b0*/  LEA R4, R5, R2, 0x18 ;  /* 0x0000000205047211 */ /* 0x001fc800078ec0ff */
[----:B------:R-:W-:-:S04]  /*137c0*/  SHF.L.U32 R0, R0, 0x1f, RZ ;  /* 0x0000001f00007819 */ /* 0x000fc800000006ff */
[----:B------:R-:W0:Y:S02]  /*137d0*/  SYNCS.PHASECHK.TRANS64.TRYWAIT P0, [R4+URZ+0x38820], R0 ;  /* 0x03882000040075a7 */ /* 0x000e24000800017f */
[----:B0-----:R-:W-:Y:S05]  /*137e0*/  @!P0 BRA `(.L_x_305) ;  /* 0x0000003800348947 */ /* 0x001fea0003800000 */
.L_x_415:
[----:B------:R-:W-:Y:S05]  /*137f0*/  BSYNC B0 ;  /* 0x0000000000007941 */ /* 0x000fea0003800000 */
.L_x_304:
[----:B------:R-:W-:-:S03]  /*13800*/  UMOV UR4, 0xffffffff ;  /* 0xffffffff00047882 */ /* 0x000fc60000000000 */
[----:B------:R-:W-:Y:S05]  /*13810*/  BRA.DIV UR4, `(.L_x_306) ;  /* 0x0000003a043c7947 */ /* 0x000fea000b800000 */
[----:B0-----:R-:W0:Y:S02]  /*13820*/  S2R R0, SR_TID.X ;  /* 0x0000000000007919 */ /* 0x001e240000002100 */
[----:B0-----:R-:W-:-:S04]  /*13830*/  SHF.R.U32.HI R0, RZ, 0x5, R0 ;  /* 0x00000005ff007819 */ /* 0x001fc80000011600 */
[----:B------:R-:W-:-:S05]  /*13840*/  LOP3.LUT R0, R0, 0x3, RZ, 0xc0, !PT ;  /* 0x0000000300007812 */ /* 0x000fca00078ec0ff */
[----:B------:R0:W3:Y:S02]  /*13850*/  SHFL.IDX PT, R14, R0, RZ, 0x1f ;  /* 0x00001fff000e7589 */ /* 0x0000e400000e0000 */
.L_x_418:
[----:B---3--:R-:W-:Y:S01]  /*13860*/  ISETP.NE.AND P0, PT, R14, RZ, PT ;  /* 0x000000ff0e00720c */ /* 0x008fe20003f05270 */
[----:B------:R-:W-:-:S12]  /*13870*/  BSSY B0, `(.L_x_307) ;  /* 0x0000026000007945 */ /* 0x000fd80003800000 */
[----:B------:R-:W-:Y:S05]  /*13880*/  @P0 BRA `(.L_x_308) ;  /* 0x0000000000900947 */ /* 0x000fea0003800000 */
[----:B------:R-:W-:-:S03]  /*13890*/  UMOV UR4, 0xffffffff ;  /* 0xffffffff00047882 */ /* 0x000fc60000000000 */
[----:B------:R-:W-:Y:S05]  /*138a0*/  BRA.DIV UR4, `(.L_x_309) ;  /* 0x0000003a044c7947 */ /* 0x000fea000b800000 */
[----:B------:R-:W-:-:S13]  /*138b0*/  ELECT P6, URZ, PT ;  /* 0x00000000003f782f */ /* 0x000fda00038c0000 */
.L_x_421:
[----:B------:R-:W-:Y:S05]  /*138c0*/  @!P6 BRA `(.L_x_308) ;  /* 0x000000000080e947 */ /* 0x000fea0003800000 */
[----:B0-----:R-:W3:Y:S02]  /*138d0*/  LDL R0, [R1+0x24] ;  /* 0x0000240001007983 */ /* 0x001ee40000100800 */
[----:B---3--:R-:W-:-:S13]  /*138e0*/  R2UR UR4, R0 ;  /* 0x00000000000472ca */ /* 0x008fda00000e0000 */
[----:B------:R-:W-:-:S06]  /*138f0*/  ULOP3.LUT UR4, UR4, 0x2, URZ, 0xfc, !UPT ;  /* 0x0000000204047892 */ /* 0x000fcc000f8efc3f */
[----:B------:R-:W-:-:S05]  /*13900*/  IMAD.U32 R0, RZ, RZ, UR4 ;  /* 0x00000004ff007e24 */ /* 0x000fca000f8e00ff */
[----:B------:R-:W-:-:S13]  /*13910*/  ISETP.NE.AND P0, PT, R0, 0x3, PT ;  /* 0x000000030000780c */ /* 0x000fda0003f05270 */
[----:B------:R-:W-:Y:S05]  /*13920*/  @!P0 BRA `(.L_x_310) ;  /* 0x0000000000048947 */ /* 0x000fea0003800000 */
[----:B------:R-:W-:Y:S01]  /*13930*/  BPT.TRAP 0x1 ;  /* 0x000000040000795c */ /* 0x000fe20000300000 */
.L_x_310:
[C---:B------:R-:W-:Y:S01]  /*13940*/  IMAD R5, R27.reuse, 0x8, R4 ;  /* 0x000000081b057824 */ /* 0x040fe200078e0204 */
[----:B------:R-:W-:Y:S01]  /*13950*/  SHF.L.U32 R0, R28, 0x1f, RZ ;  /* 0x0000001f1c007819 */ /* 0x000fe200000006ff */
[----:B------:R-:W-:-:S03]  /*13960*/  VIADD R27, R27, 0x1 ;  /* 0x000000011b1b7836 */ /* 0x000fc60000000000 */
[----:B------:R-:W0:Y:S02]  /*13970*/  SYNCS.PHASECHK.TRANS64.TRYWAIT P1, [R5+URZ+0x38840], R0 ;  /* 0x03884000050075a7 */ /* 0x000e24000802017f */
[----:B------:R-:W-:-:S04]  /*13980*/  ISETP.NE.AND P2, PT, R27, 0x2, PT ;  /* 0x000000021b00780c */ /* 0x000fc80003f45270 */
[----:B------:R-:W-:Y:S01]  /*13990*/  SEL R3, RZ, 0x1, P2 ;  /* 0x00000001ff037807 */ /* 0x000fe20001000000 */
[----:B0-----:R-:W-:Y:S08]  /*139a0*/  @!P1 BRA `(.L_x_311) ;  /* 0x00000038002c9947 */ /* 0x001ff00003800000 */
.L_x_422:
[----:B------:R-:W-:Y:S02]  /*139b0*/  SEL R27, R27, RZ, P2 ;  /* 0x000000ff1b1b7207 */ /* 0x000fe40001000000 */
[----:B------:R-:W-:Y:S01]  /*139c0*/  LOP3.LUT R2, R28, R3, RZ, 0x3c, !PT ;  /* 0x000000031c027212 */ /* 0x000fe200078e3cff */
[----:B------:R-:W-:Y:S06]  /*139d0*/  @!P0 BRA `(.L_x_312) ;  /* 0x0000000000048947 */ /* 0x000fec0003800000 */
[----:B------:R-:W-:Y:S01]  /*139e0*/  BPT.TRAP 0x1 ;  /* 0x000000040000795c */ /* 0x000fe20000300000 */
.L_x_312:
[----:B------:R-:W-:Y:S02]  /*139f0*/  LEA R27, R27, R4, 0x3 ;  /* 0x000000041b1b7211 */ /* 0x000fe400078e18ff */
[----:B------:R-:W-:-:S04]  /*13a00*/  SHF.L.U32 R2, R2, 0x1f, RZ ;  /* 0x0000001f02027819 */ /* 0x000fc800000006ff */
[----:B------:R-:W3:Y:S02]  /*13a10*/  SYNCS.PHASECHK.TRANS64.TRYWAIT P1, [R27+URZ+0x38840], R2 ;  /* 0x038840021b0075a7 */ /* 0x000ee4000802017f */
[----:B---3--:R-:W-:Y:S05]  /*13a20*/  @!P1 BRA `(.L_x_313) ;  /* 0x0000003800209947 */ /* 0x008fea0003800000 */
.L_x_423:
[----:B------:R-:W-:Y:S05]  /*13a30*/  @!P0 BRA `(.L_x_314) ;  /* 0x0000000000048947 */ /* 0x000fea0003800000 */
[----:B------:R-:W-:Y:S01]  /*13a40*/  BPT.TRAP 0x1 ;  /* 0x000000040000795c */ /* 0x000fe20000300000 */
.L_x_314:
[----:B------:R-:W4:Y:S02]  /*13a50*/  SYNCS.PHASECHK.TRANS64.TRYWAIT P1, [R5+URZ+0x38860], R0 ;  /* 0x03886000050075a7 */ /* 0x000f24000802017f */
[----:B----4-:R-:W-:Y:S05]  /*13a60*/  @!P1 BRA `(.L_x_315) ;  /* 0x0000003800249947 */ /* 0x010fea0003800000 */
.L_x_424:
[----:B------:R-:W-:Y:S05]  /*13a70*/  @!P0 BRA `(.L_x_316) ;  /* 0x0000000000048947 */ /* 0x000fea0003800000 */
[----:B------:R-:W-:Y:S01]  /*13a80*/  BPT.TRAP 0x1 ;  /* 0x000000040000795c */ /* 0x000fe20000300000 */
.L_x_316:
[----:B------:R0:W0:Y:S02]  /*13a90*/  SYNCS.PHASECHK.TRANS64.TRYWAIT P0, [R27+URZ+0x38860], R2 ;  /* 0x038860021b0075a7 */ /* 0x000024000800017f */
[----:B0-----:R-:W-:Y:S05]  /*13aa0*/  @!P0 NANOSLEEP.SYNCS 0x989680 ;  /* 0x009896800000895d */ /* 0x001fea0003900000 */
[----:B------:R-:W0:Y:S02]  /*13ab0*/  @!P0 SYNCS.PHASECHK.TRANS64 P0, [R27+URZ+0x38860], R2 ;  /* 0x038860021b0085a7 */ /* 0x000e24000800007f */
[----:B0-----:R-:W-:Y:S05]  /*13ac0*/  @!P0 BRA `(.L_x_316) ;  /* 0xfffffffc00f08947 */ /* 0x001fea000383ffff */
.L_x_308:
[----:B------:R-:W-:Y:S05]  /*13ad0*/  BSYNC B0 ;  /* 0x0000000000007941 */ /* 0x000fea0003800000 */
.L_x_307:
[----:B------:R-:W-:Y:S05]  /*13ae0*/  EXIT ;  /* 0x000000000000794d */ /* 0x000fea0003800000 */
.L_x_186:
[----:B0-----:R-:W-:-:S04]  /*13af0*/  IMAD.U32 R3, RZ, RZ, UR40 ;  /* 0x00000028ff037e24 */ /* 0x001fc8000f8e00ff */
[----:B------:R0:W1:Y:S03]  /*13b00*/  SYNCS.PHASECHK.TRANS64.TRYWAIT P1, [R3+URZ+0x38800], R0 ;  /* 0x03880000030075a7 */ /* 0x000066000802017f */
[----:B-1----:R-:W-:Y:S05]  /*13b10*/  @!P1 NANOSLEEP.SYNCS 0x989680 ;  /* 0x009896800000995d */ /* 0x002fea0003900000 */
[----:B------:R-:W1:Y:S02]  /*13b20*/  @!P1 SYNCS.PHASECHK.TRANS64 P1, [R3+URZ+0x38800], R0 ;  /* 0x03880000030095a7 */ /* 0x000e64000802007f */
[----:B-1----:R-:W-:Y:S05]  /*13b30*/  @!P1 BRA `(.L_x_186) ;  /* 0xfffffffc00ec9947 */ /* 0x002fea000383ffff */
[----:B------:R-:W-:Y:S05]  /*13b40*/  BRA `(.L_x_317) ;  /* 0xfffffedc00507947 */ /* 0x000fea000383ffff */
.L_x_190:
[----:B-1----:R1:W2:Y:S02]  /*13b50*/  SYNCS.PHASECHK.TRANS64.TRYWAIT P1, [R0+URZ+0x38830], R3 ;  /* 0x03883003000075a7 */ /* 0x0022a4000802017f */
[----:B--2---:R-:W-:Y:S05]  /*13b60*/  @!P1 NANOSLEEP.SYNCS 0x989680 ;  /* 0x009896800000995d */ /* 0x004fea0003900000 */
[----:B------:R-:W2:Y:S02]  /*13b70*/  @!P1 SYNCS.PHASECHK.TRANS64 P1, [R0+URZ+0x38830], R3 ;  /* 0x03883003000095a7 */ /* 0x000ea4000802007f */
[----:B--2---:R-:W-:Y:S05]  /*13b80*/  @!P1 BRA `(.L_x_190) ;  /* 0xfffffffc00f09947 */ /* 0x004fea000383ffff */
[----:B------:R-:W-:Y:S05]  /*13b90*/  BRA `(.L_x_189) ;  /* 0xfffffedc00747947 */ /* 0x000fea000383ffff */
.L_x_196:
[----:B-1----:R-:W-:-:S04]  /*13ba0*/  IMAD.U32 R153, RZ, RZ, UR61 ;  /* 0x0000003dff997e24 */ /* 0x002fc8000f8e00ff */
[----:B------:R1:W2:Y:S03]  /*13bb0*/  SYNCS.PHASECHK.TRANS64.TRYWAIT P1, [R153+URZ+0x38830], R4 ;  /* 0x03883004990075a7 */ /* 0x0002a6000802017f */
[----:B--2---:R-:W-:Y:S05]  /*13bc0*/  @!P1 NANOSLEEP.SYNCS 0x989680 ;  /* 0x009896800000995d */ /* 0x004fea0003900000 */
[----:B------:R-:W2:Y:S02]  /*13bd0*/  @!P1 SYNCS.PHASECHK.TRANS64 P1, [R153+URZ+0x38830], R4 ;  /* 0x03883004990095a7 */ /* 0x000ea4000802007f */
[----:B--2---:R-:W-:Y:S05]  /*13be0*/  @!P1 BRA `(.L_x_196) ;  /* 0xfffffffc00ec9947 */ /* 0x004fea000383ffff */
[----:B------:R-:W-:Y:S05]  /*13bf0*/  BRA `(.L_x_195) ;  /* 0xffffff2400507947 */ /* 0x000fea000383ffff */
.L_x_200:
[----:B--2---:R-:W-:-:S04]  /*13c00*/  IMAD.U32 R2, RZ, RZ, UR4 ;  /* 0x00000004ff027e24 */ /* 0x004fc8000f8e00ff */
[----:B------:R2:W3:Y:S03]  /*13c10*/  SYNCS.PHASECHK.TRANS64.TRYWAIT P1, [R2+URZ+0x38850], R0 ;  /* 0x03885000020075a7 */ /* 0x0004e6000802017f */
[----:B---3--:R-:W-:Y:S05]  /*13c20*/  @!P1 NANOSLEEP.SYNCS 0x989680 ;  /* 0x009896800000995d */ /* 0x008fea0003900000 */
[----:B------:R-:W3:Y:S02]  /*13c30*/  @!P1 SYNCS.PHASECHK.TRANS64 P1, [R2+URZ+0x38850], R0 ;  /* 0x03885000020095a7 */ /* 0x000ee4000802007f */
[----:B---3--:R-:W-:Y:S05]  /*13c40*/  @!P1 BRA `(.L_x_200) ;  /* 0xfffffffc00ec9947 */ /* 0x008fea000383ffff */
[----:B------:R-:W-:Y:S05]  /*13c50*/  BRA `(.L_x_199) ;  /* 0xffffff4c00a07947 */ /* 0x000fea000383ffff */
.L_x_207:
[----:B-1----:R-:W-:-:S04]  /*13c60*/  IMAD.U32 R7, RZ, RZ, UR7 ;  /* 0x00000007ff077e24 */ /* 0x002fc8000f8e00ff */
[----:B------:R1:W2:Y:S03]  /*13c70*/  SYNCS.PHASECHK.TRANS64.TRYWAIT P1, [R7+URZ+0x38850], R0 ;  /* 0x03885000070075a7 */ /* 0x0002a6000802017f */
[----:B--2---:R-:W-:Y:S05]  /*13c80*/  @!P1 NANOSLEEP.SYNCS 0x989680 ;  /* 0x009896800000995d */ /* 0x004fea0003900000 */
[----:B------:R-:W2:Y:S02]  /*13c90*/  @!P1 SYNCS.PHASECHK.TRANS64 P1, [R7+URZ+0x38850], R0 ;  /* 0x03885000070095a7 */ /* 0x000ea4000802007f */
[----:B--2---:R-:W-:Y:S05]  /*13ca0*/  @!P1 BRA `(.L_x_207) ;  /* 0xfffffffc00ec9947 */ /* 0x004fea000383ffff */
[----:B------:R-:W-:Y:S05]  /*13cb0*/  BRA `(.L_x_206) ;  /* 0xffffff6c00007947 */ /* 0x000fea000383ffff */
.L_x_250:
[----:B------:R-:W-:Y:S01]  /*13cc0*/  SHF.R.U32.HI R8, RZ, 0x5, R21 ;  /* 0x00000005ff087819 */ /* 0x000fe20000011615 */
[----:B------:R-:W-:Y:S01]  /*13cd0*/  BSSY B0, `(.L_x_318) ;  /* 0x0000009000007945 */ /* 0x000fe20003800000 */
[----:B------:R-:W-:Y:S01]  /*13ce0*/  MOV R12, RZ ;  /* 0x000000ff000c7202 */ /* 0x000fe20000000f00 */
[----:B------:R-:W-:Y:S01]  /*13cf0*/  IMAD.MOV.U32 R11, RZ, RZ, 0x1f ;  /* 0x0000001fff0b7424 */ /* 0x000fe200078e00ff */
[----:B------:R-:W-:Y:S01]  /*13d00*/  LOP3.LUT R8, R8, 0x3, RZ, 0xc0, !PT ;  /* 0x0000000308087812 */ /* 0x000fe200078ec0ff */
[----:B------:R-:W-:-:S04]  /*13d10*/  IMAD.MOV.U32 R15, RZ, RZ, -0x1 ;  /* 0xffffffffff0f7424 */ /* 0x000fc800078e00ff */
[----:B------:R-:W-:-:S07]  /*13d20*/  IMAD.MOV.U32 R13, RZ, RZ, R8 ;  /* 0x000000ffff0d7224 */ /* 0x000fce00078e0008 */
[----:B-----5:R-:W-:Y:S05]  /*13d30*/  WARPSYNC.COLLECTIVE R15, `(.L_x_319) ;  /* 0x000000000f087348 */ /* 0x020fea0003c00000 */
[----:B------:R0:W1:Y:S02]  /*13d40*/  SHFL.IDX P6, R14, R13, R12, R11 ;  /* 0x0000000c0d0e7389 */ /* 0x00006400000c000b */
[----:B01---5:R-:W-:Y:S01]  /*13d50*/  ENDCOLLECTIVE ;  /* 0x000000000000791b */ /* 0x023fe20003800000 */
.L_x_319:
[----:B------:R-:W-:Y:S05]  /*13d60*/  BSYNC B0 ;  /* 0x0000000000007941 */ /* 0x000fea0003800000 */
.L_x_318:
[----:B------:R-:W-:Y:S05]  /*13d70*/  BRA `(.L_x_320) ;  /* 0xffffffc0000c7947 */ /* 0x000fea000383ffff */
.L_x_253:
[----:B0-----:R0:W1:Y:S02]  /*13d80*/  SYNCS.PHASECHK.TRANS64.TRYWAIT P0, [R5+URZ+0x38840], R2 ;  /* 0x03884002050075a7 */ /* 0x001064000800017f */
[----:B-1----:R-:W-:Y:S05]  /*13d90*/  @!P0 NANOSLEEP.SYNCS 0x989680 ;  /* 0x009896800000895d */ /* 0x002fea0003900000 */
[----:B------:R-:W1:Y:S02]  /*13da0*/  @!P0 SYNCS.PHASECHK.TRANS64 P0, [R5+URZ+0x38840], R2 ;  /* 0x03884002050085a7 */ /* 0x000e64000800007f */
[----:B-1----:R-:W-:Y:S05]  /*13db0*/  @!P0 BRA `(.L_x_253) ;  /* 0xfffffffc00f08947 */ /* 0x002fea000383ffff */
[----:B------:R-:W-:Y:S05]  /*13dc0*/  BRA `(.L_x_321) ;  /* 0xffffffc000807947 */ /* 0x000fea000383ffff */
.L_x_254:
[----:B------:R-:W-:Y:S01]  /*13dd0*/  BSSY B0, `(.L_x_322) ;  /* 0x0000008000007945 */ /* 0x000fe20003800000 */
[----:B------:R-:W-:Y:S01]  /*13de0*/  IMAD.MOV.U32 R13, RZ, RZ, R6 ;  /* 0x000000ffff0d7224 */ /* 0x000fe200078e0006 */
[----:B------:R-:W-:Y:S01]  /*13df0*/  MOV R15, 0xffffffff ;  /* 0xffffffff000f7802 */ /* 0x000fe20000000f00 */
[----:B------:R-:W-:Y:S02]  /*13e00*/  IMAD.MOV.U32 R12, RZ, RZ, RZ ;  /* 0x000000ffff0c7224 */ /* 0x000fe400078e00ff */
[----:B------:R-:W-:-:S07]  /*13e10*/  IMAD.MOV.U32 R11, RZ, RZ, 0x181f ;  /* 0x0000181fff0b7424 */ /* 0x000fce00078e00ff */
[----:B------:R-:W-:Y:S05]  /*13e20*/  WARPSYNC.COLLECTIVE R15, `(.L_x_323) ;  /* 0x000000000f087348 */ /* 0x000fea0003c00000 */
[----:B------:R0:W1:Y:S02]  /*13e30*/  SHFL.IDX P6, R14, R13, R12, R11 ;  /* 0x0000000c0d0e7389 */ /* 0x00006400000c000b */
[----:B01----:R-:W-:Y:S01]  /*13e40*/  ENDCOLLECTIVE ;  /* 0x000000000000791b */ /* 0x003fe20003800000 */
.L_x_323:
[----:B------:R-:W-:Y:S05]  /*13e50*/  BSYNC B0 ;  /* 0x0000000000007941 */ /* 0x000fea0003800000 */
.L_x_322:
[----:B------:R-:W-:Y:S01]  /*13e60*/  IMAD.MOV.U32 R13, RZ, RZ, R0 ;  /* 0x000000ffff0d7224 */ /* 0x000fe200078e0000 */
[----:B------:R-:W-:Y:S01]  /*13e70*/  MOV R15, 0xffffffff ;  /* 0xffffffff000f7802 */ /* 0x000fe20000000f00 */
[----:B------:R-:W-:Y:S01]  /*13e80*/  IMAD.MOV.U32 R12, RZ, RZ, RZ ;  /* 0x000000ffff0c7224 */ /* 0x000fe200078e00ff */
[C---:B------:R-:W-:Y:S01]  /*13e90*/  LOP3.LUT P5, RZ, R23.reuse, 0x10, RZ, 0xc0, !PT ;  /* 0x0000001017ff7812 */ /* 0x040fe200078ac0ff */
[----:B------:R-:W-:Y:S01]  /*13ea0*/  IMAD.MOV.U32 R11, RZ, RZ, 0x181f ;  /* 0x0000181fff0b7424 */ /* 0x000fe200078e00ff */
[C---:B------:R-:W-:Y:S01]  /*13eb0*/  LOP3.LUT P4, RZ, R23.reuse, 0x8, RZ, 0xc0, !PT ;  /* 0x0000000817ff7812 */ /* 0x040fe2000788c0ff */
[----:B------:R-:W-:Y:S01]  /*13ec0*/  IMAD.MOV.U32 R2, RZ, RZ, R14 ;  /* 0x000000ffff027224 */ /* 0x000fe200078e000e */
[----:B------:R-:W-:Y:S01]  /*13ed0*/  LOP3.LUT P3, RZ, R23, 0x4, RZ, 0xc0, !PT ;  /* 0x0000000417ff7812 */ /* 0x000fe2000786c0ff */
[----:B------:R-:W-:-:S12]  /*13ee0*/  @P0 IMAD R9, R7, 0x2, R22 ;  /* 0x0000000207090824 */ /* 0x000fd800078e0216 */
[----:B------:R-:W-:Y:S05]  /*13ef0*/  WARPSYNC.COLLECTIVE R15, `(.L_x_324) ;  /* 0x000000000f087348 */ /* 0x000fea0003c00000 */
[----:B------:R0:W1:Y:S02]  /*13f00*/  SHFL.IDX P6, R14, R13, R12, R11 ;  /* 0x0000000c0d0e7389 */ /* 0x00006400000c000b */
[----:B01----:R-:W-:Y:S01]  /*13f10*/  ENDCOLLECTIVE ;  /* 0x000000000000791b */ /* 0x003fe20003800000 */
.L_x_324:
[----:B------:R-:W-:Y:S01]  /*13f20*/  LOP3.LUT P2, RZ, R23, 0x2, RZ, 0xc0, !PT ;  /* 0x0000000217ff7812 */ /* 0x000fe2000784c0ff */
[----:B------:R-:W-:Y:S01]  /*13f30*/  IMAD.MOV.U32 R13, RZ, RZ, R6 ;  /* 0x000000ffff0d7224 */ /* 0x000fe200078e0006 */
[----:B------:R-:W-:Y:S01]  /*13f40*/  MOV R12, 0x1 ;  /* 0x00000001000c7802 */ /* 0x000fe20000000f00 */
[----:B------:R-:W-:-:S10]  /*13f50*/  IMAD.MOV.U32 R3, RZ, RZ, R14 ;  /* 0x000000ffff037224 */ /* 0x000fd400078e000e */
[----:B------:R-:W-:Y:S05]  /*13f60*/  WARPSYNC.COLLECTIVE R15, `(.L_x_325) ;  /* 0x000000000f087348 */ /* 0x000fea0003c00000 */
[----:B------:R0:W1:Y:S02]  /*13f70*/  SHFL.IDX P6, R14, R13, R12, R11 ;  /* 0x0000000c0d0e7389 */ /* 0x00006400000c000b */
[----:B01----:R-:W-:Y:S01]  /*13f80*/  ENDCOLLECTIVE ;  /* 0x000000000000791b */ /* 0x003fe20003800000 */
.L_x_325:
[----:B------:R-:W-:-:S05]  /*13f90*/  @P0 LEA R3, P1, R33, R3, 0x1 ;  /* 0x0000000321030211 */ /* 0x000fca00078208ff */
[----:B------:R-:W-:-:S05]  /*13fa0*/  @P0 IMAD.X R2, RZ, RZ, R2, P1 ;  /* 0x000000ffff020224 */ /* 0x000fca00008e0602 */
[----:B------:R-:W-:Y:S01]  /*13fb0*/  @P0 LOP3.LUT R3, R3, R2, RZ, 0x3c, !PT ;  /* 0x0000000203030212 */ /* 0x000fe200078e3cff */
[----:B------:R-:W-:-:S03]  /*13fc0*/  IMAD.MOV.U32 R13, RZ, RZ, R0 ;  /* 0x000000ffff0d7224 */ /* 0x000fc600078e0000 */
[----:B------:R-:W-:-:S04]  /*13fd0*/  @P0 LOP3.LUT R2, R3, R2, RZ, 0x3c, !PT ;  /* 0x0000000203020212 */ /* 0x000fc800078e3cff */
[----:B------:R-:W-:Y:S01]  /*13fe0*/  @P0 LOP3.LUT R3, R3, R2, RZ, 0x3c, !PT ;  /* 0x0000000203030212 */ /* 0x000fe200078e3cff */
[----:B------:R-:W-:-:S07]  /*13ff0*/  IMAD.MOV.U32 R8, RZ, RZ, R14 ;  /* 0x000000ffff087224 */ /* 0x000fce00078e000e */
[----:B------:R-:W-:Y:S05]  /*14000*/  WARPSYNC.COLLECTIVE R15, `(.L_x_326) ;  /* 0x000000000f087348 */ /* 0x000fea0003c00000 */
[----:B------:R0:W1:Y:S02]  /*14010*/  SHFL.IDX P6, R14, R13, R12, R11 ;  /* 0x0000000c0d0e7389 */ /* 0x00006400000c000b */
[----:B01----:R-:W-:Y:S01]  /*14020*/  ENDCOLLECTIVE ;  /* 0x000000000000791b */ /* 0x003fe20003800000 */
.L_x_326:
[----:B------:R-:W-:Y:S01]  /*14030*/  @!PT LDS RZ, [RZ] ;  /* 0x00000000fffff984 */ /* 0x000fe20000000800 */
[----:B------:R-:W-:Y:S01]  /*14040*/  @!PT LDS RZ, [RZ] ;  /* 0x00000000fffff984 */ /* 0x000fe20000000800 */
[----:B------:R-:W-:Y:S01]  /*14050*/  @!PT LDS RZ, [RZ] ;  /* 0x00000000fffff984 */ /* 0x000fe20000000800 */
[----:B------:R-:W-:Y:S04]  /*14060*/  @P0 LDGSTS.E.BYPASS.LTC128B.128 [R9+0x24400], desc[UR36][R2.64], !P5 ;  /* 0x2440000002090fae */ /* 0x000fe8000e901d64 */
[----:B------:R-:W-:Y:S04]  /*14070*/  @P0 LDGSTS.E.BYPASS.LTC128B.128 [R9+0x26c00], desc[UR36][R2.64+0x80], !P4 ;  /* 0x26c0008002090fae */ /* 0x000fe8000e101d64 */
[----:B------:R-:W-:Y:S01]  /*14080*/  @P0 LDGSTS.E.BYPASS.LTC128B.128 [R9+0x29400], desc[UR36][R2.64+0x100], !P3 ;  /* 0x2940010002090fae */ /* 0x000fe2000d901d64 */
[----:B------:R-:W-:Y:S02]  /*14090*/  IMAD.MOV.U32 R13, RZ, RZ, R6 ;  /* 0x000000ffff0d7224 */ /* 0x000fe400078e0006 */
[----:B------:R-:W-:Y:S01]  /*140a0*/  IMAD.MOV.U32 R12, RZ, RZ, 0x2 ;  /* 0x00000002ff0c7424 */ /* 0x000fe200078e00ff */
[----:B------:R0:W-:Y:S01]  /*140b0*/  @P0 LDGSTS.E.BYPASS.LTC128B.128 [R9+0x2bc00], desc[UR36][R2.64+0x180], !P2 ;  /* 0x2bc0018002090fae */ /* 0x0001e2000d101d64 */
[----:B------:R-:W-:Y:S01]  /*140c0*/  ISETP.GE.AND P0, PT, R4, 0x11, PT ;  /* 0x000000110400780c */ /* 0x000fe20003f06270 */
[----:B0-----:R-:W-:-:S12]  /*140d0*/  IMAD.MOV.U32 R2, RZ, RZ, R14 ;  /* 0x000000ffff027224 */ /* 0x001fd800078e000e */
[----:B------:R-:W-:Y:S05]  /*140e0*/  WARPSYNC.COLLECTIVE R15, `(.L_x_327) ;  /* 0x000000000f087348 */ /* 0x000fea0003c00000 */
[----:B------:R0:W1:Y:S02]  /*140f0*/  SHFL.IDX P6, R14, R13, R12, R11 ;  /* 0x0000000c0d0e7389 */ /* 0x00006400000c000b */
[----:B01----:R-:W-:Y:S01]  /*14100*/  ENDCOLLECTIVE ;  /* 0x000000000000791b */ /* 0x003fe20003800000 */
.L_x_327:
[----:B------:R-:W-:Y:S02]  /*14110*/  @P0 LEA R21, R7, R22, 0x1 ;  /* 0x0000001607150211 */ /* 0x000fe400078e08ff */
[----:B------:R-:W-:-:S05]  /*14120*/  @P0 LEA R2, P1, R33, R2, 0x1 ;  /* 0x0000000221020211 */ /* 0x000fca00078208ff */
[----:B------:R-:W-:-:S05]  /*14130*/  @P0 IMAD.X R3, RZ, RZ, R8, P1 ;  /* 0x000000ffff030224 */ /* 0x000fca00008e0608 */
[----:B------:R-:W-:Y:S01]  /*14140*/  @!PT LDS RZ, [RZ] ;  /* 0x00000000fffff984 */ /* 0x000fe20000000800 */
[----:B------:R-:W-:Y:S01]  /*14150*/  @!PT LDS RZ, [RZ] ;  /* 0x00000000fffff984 */ /* 0x000fe20000000800 */
[----:B------:R-:W-:Y:S01]  /*14160*/  @!PT LDS RZ, [RZ] ;  /* 0x00000000fffff984 */ /* 0x000fe20000000800 */
[----:B------:R0:W-:Y:S01]  /*14170*/  @P0 LDGSTS.E.BYPASS.LTC128B.128 [R21+0x24c00], desc[UR36][R2.64], !P5 ;  /* 0x24c0000002150fae */ /* 0x0001e2000e901d64 */
[----:B------:R-:W-:-:S03]  /*14180*/  IMAD.MOV.U32 R13, RZ, RZ, R0 ;  /* 0x000000ffff0d7224 */ /* 0x000fc600078e0000 */
[----:B------:R0:W-:Y:S04]  /*14190*/  @P0 LDGSTS.E.BYPASS.LTC128B.128 [R21+0x27400], desc[UR36][R2.64+0x80], !P4 ;  /* 0x2740008002150fae */ /* 0x0001e8000e101d64 */
[----:B------:R0:W-:Y:S01]  /*141a0*/  @P0 LDGSTS.E.BYPASS.LTC128B.128 [R21+0x29c00], desc[UR36][R2.64+0x100], !P3 ;  /* 0x29c0010002150fae */ /* 0x0001e2000d901d64 */
[----:B------:R-:W-:-:S03]  /*141b0*/  IMAD.MOV.U32 R8, RZ, RZ, R14 ;  /* 0x000000ffff087224 */ /* 0x000fc600078e000e */
[----:B------:R0:W-:Y:S01]  /*141c0*/  @P0 LDGSTS.E.BYPASS.LTC128B.128 [R21+0x2c400], desc[UR36][R2.64+0x180], !P2 ;  /* 0x2c40018002150fae */ /* 0x0001e2000d101d64 */
[----:B------:R-:W-:-:S13]  /*141d0*/  ISETP.GE.AND P0, PT, R4, 0x21, PT ;  /* 0x000000210400780c */ /* 0x000fda0003f06270 */
[----:B0-----:R-:W-:Y:S05]  /*141e0*/  WARPSYNC.COLLECTIVE R15, `(.L_x_328) ;  /* 0x000000000f087348 */ /* 0x001fea0003c00000 */
[----:B------:R1:W2:Y:S02]  /*141f0*/  SHFL.IDX P6, R14, R13, R12, R11 ;  /* 0x0000000c0d0e7389 */ /* 0x0002a400000c000b */
[----:B012---:R-:W-:Y:S01]  /*14200*/  ENDCOLLECTIVE ;  /* 0x000000000000791b */ /* 0x007fe20003800000 */
.L_x_328:
[----:B------:R-:W-:Y:S02]  /*14210*/  @P0 IMAD R9, R7, 0x2, R22 ;  /* 0x0000000207090824 */ /* 0x000fe400078e0216 */
[----:B------:R-:W-:Y:S02]  /*14220*/  IMAD.MOV.U32 R13, RZ, RZ, R6 ;  /* 0x000000ffff0d7224 */ /* 0x000fe400078e0006 */
[----:B------:R-:W-:Y:S01]  /*14230*/  IMAD.MOV.U32 R12, RZ, RZ, 0x3 ;  /* 0x00000003ff0c7424 */ /* 0x000fe200078e00ff */
[----:B------:R-:W-:-:S07]  /*14240*/  MOV R2, R14 ;  /* 0x0000000e00027202 */ /* 0x000fce0000000f00 */
[----:B------:R-:W-:Y:S05]  /*14250*/  WARPSYNC.COLLECTIVE R15, `(.L_x_329) ;  /* 0x000000000f087348 */ /* 0x000fea0003c00000 */
[----:B------:R0:W1:Y:S02]  /*14260*/  SHFL.IDX P6, R14, R13, R12, R11 ;  /* 0x0000000c0d0e7389 */ /* 0x00006400000c000b */
[----:B01----:R-:W-:Y:S01]  /*14270*/  ENDCOLLECTIVE ;  /* 0x000000000000791b */ /* 0x003fe20003800000 */
.L_x_329:
        /* <DEDUP_REMOVED lines=9> */
[----:B------:R-:W-:-:S03]  /*14310*/  MOV R8, R14 ;  /* 0x0000000e00087202 */ /* 0x000fc60000000f00 */
[----:B------:R0:W-:Y:S01]  /*14320*/  @P0 LDGSTS.E.BYPASS.LTC128B.128 [R9+0x2cc00], desc[UR36][R2.64+0x180], !P2 ;  /* 0x2cc0018002090fae */ /* 0x0001e2000d101d64 */
[----:B------:R-:W-:-:S13]  /*14330*/  ISETP.GE.AND P0, PT, R4, 0x31, PT ;  /* 0x000000310400780c */ /* 0x000fda0003f06270 */
[----:B0-----:R-:W-:Y:S05]  /*14340*/  WARPSYNC.COLLECTIVE R15, `(.L_x_330) ;  /* 0x000000000f087348 */ /* 0x001fea0003c00000 */
[----:B------:R1:W2:Y:S02]  /*14350*/  SHFL.IDX P6, R14, R13, R12, R11 ;  /* 0x0000000c0d0e7389 */ /* 0x0002a400000c000b */
[----:B012---:R-:W-:Y:S01]  /*14360*/  ENDCOLLECTIVE ;  /* 0x000000000000791b */ /* 0x007fe20003800000 */
.L_x_330:
[----:B------:R-:W-:Y:S01]  /*14370*/  @P0 IMAD R21, R7, 0x2, R22 ;  /* 0x0000000207150824 */ /* 0x000fe200078e0216 */
[----:B------:R-:W-:Y:S01]  /*14380*/  MOV R13, R6 ;  /* 0x00000006000d7202 */ /* 0x000fe20000000f00 */
[----:B------:R-:W-:Y:S02]  /*14390*/  IMAD.MOV.U32 R12, RZ, RZ, 0x4 ;  /* 0x00000004ff0c7424 */ /* 0x000fe400078e00ff */
[----:B------:R-:W-:-:S07]  /*143a0*/  IMAD.MOV.U32 R2, RZ, RZ, R14 ;  /* 0x000000ffff027224 */ /* 0x000fce00078e000e */
[----:B------:R-:W-:Y:S05]  /*143b0*/  WARPSYNC.COLLECTIVE R15, `(.L_x_331) ;  /* 0x000000000f087348 */ /* 0x000fea0003c00000 */
[----:B------:R0:W1:Y:S02]  /*143c0*/  SHFL.IDX P6, R14, R13, R12, R11 ;  /* 0x0000000c0d0e7389 */ /* 0x00006400000c000b */
[----:B01----:R-:W-:Y:S01]  /*143d0*/  ENDCOLLECTIVE ;  /* 0x000000000000791b */ /* 0x003fe20003800000 */
.L_x_331:
        /* <DEDUP_REMOVED lines=10> */
[----:B------:R0:W-:Y:S04]  /*14480*/  @P0 LDGSTS.E.BYPASS.LTC128B.128 [R21+0x2d400], desc[UR36][R2.64+0x180], !P2 ;  /* 0x2d40018002150fae */ /* 0x0001e8000d101d64 */
[----:B0-----:R-:W-:Y:S05]  /*14490*/  WARPSYNC.COLLECTIVE R15, `(.L_x_332) ;  /* 0x000000000f087348 */ /* 0x001fea0003c00000 */
[----:B------:R1:W2:Y:S02]  /*144a0*/  SHFL.IDX P6, R14, R13, R12, R11 ;  /* 0x0000000c0d0e7389 */ /* 0x0002a400000c000b */
[----:B012---:R-:W-:Y:S01]  /*144b0*/  ENDCOLLECTIVE ;  /* 0x000000000000791b */ /* 0x007fe20003800000 */
.L_x_332:
[----:B------:R-:W-:Y:S01]  /*144c0*/  IMAD.MOV.U32 R0, RZ, RZ, R14 ;  /* 0x000000ffff007224 */ /* 0x000fe200078e000e */
[----:B------:R-:W-:Y:S06]  /*144d0*/  BRA `(.L_x_333) ;  /* 0xffffffbc00f07947 */ /* 0x000fec000383ffff */
.L_x_261:
[----:B------:R-:W-:Y:S01]  /*144e0*/  MOV R13, R4 ;  /* 0x00000004000d7202 */ /* 0x000fe20000000f00 */
[----:B------:R-:W-:Y:S02]  /*144f0*/  IMAD.MOV.U32 R12, RZ, RZ, RZ ;  /* 0x000000ffff0c7224 */ /* 0x000fe400078e00ff */
[----:B------:R-:W-:Y:S02]  /*14500*/  IMAD.MOV.U32 R11, RZ, RZ, 0x181f ;  /* 0x0000181fff0b7424 */ /* 0x000fe400078e00ff */
[----:B------:R-:W-:Y:S02]  /*14510*/  IMAD.MOV.U32 R15, RZ, RZ, -0x1 ;  /* 0xffffffffff0f7424 */ /* 0x000fe400078e00ff */
[----:B-----5:R-:W-:Y:S02]  /*14520*/  IMAD R6, R10, R6, RZ ;  /* 0x000000060a067224 */ /* 0x020fe400078e02ff */
[----:B------:R-:W-:-:S07]  /*14530*/  IMAD.IADD R0, R9, 0x1, R0 ;  /* 0x0000000109007824 */ /* 0x000fce00078e0200 */
[----:B------:R-:W-:Y:S05]  /*14540*/  WARPSYNC.COLLECTIVE R15, `(.L_x_334) ;  /* 0x000000000f087348 */ /* 0x000fea0003c00000 */
[----:B------:R0:W1:Y:S02]  /*14550*/  SHFL.IDX P6, R14, R13, R12, R11 ;  /* 0x0000000c0d0e7389 */ /* 0x00006400000c000b */
[----:B01----:R-:W-:Y:S01]  /*14560*/  ENDCOLLECTIVE ;  /* 0x000000000000791b */ /* 0x003fe20003800000 */
.L_x_334:
[C---:B------:R-:W-:Y:S01]  /*14570*/  VIADD R7, R0.reuse, 0x10 ;  /* 0x0000001000077836 */ /* 0x040fe20000000000 */
[----:B------:R-:W-:Y:S02]  /*14580*/  ISETP.GE.AND P0, PT, R0, R6, PT ;  /* 0x000000060000720c */ /* 0x000fe40003f06270 */
[----:B------:R-:W-:Y:S01]  /*14590*/  MOV R13, R5 ;  /* 0x00000005000d7202 */ /* 0x000fe20000000f00 */
[----:B------:R-:W-:-:S10]  /*145a0*/  IMAD.MOV.U32 R2, RZ, RZ, R14 ;  /* 0x000000ffff027224 */ /* 0x000fd400078e000e */
[----:B------:R-:W-:Y:S05]  /*145b0*/  WARPSYNC.COLLECTIVE R15, `(.L_x_335) ;  /* 0x000000000f087348 */ /* 0x000fea0003c00000 */
[----:B------:R0:W1:Y:S02]  /*145c0*/  SHFL.IDX P6, R14, R13, R12, R11 ;  /* 0x0000000c0d0e7389 */ /* 0x00006400000c000b */
[----:B01----:R-:W-:Y:S01]  /*145d0*/  ENDCOLLECTIVE ;  /* 0x000000000000791b */ /* 0x003fe20003800000 */
.L_x_335:
[----:B------:R-:W-:Y:S01]  /*145e0*/  MOV R13, R4 ;  /* 0x00000004000d7202 */ /* 0x000fe20000000f00 */
[----:B------:R-:W-:Y:S01]  /*145f0*/  IMAD.MOV.U32 R12, RZ, RZ, 0x1 ;  /* 0x00000001ff0c7424 */ /* 0x000fe200078e00ff */
[----:B------:R-:W-:-:S05]  /*14600*/  @!P0 LEA R14, P5, R33, R14, 0x1 ;  /* 0x0000000e210e8211 */ /* 0x000fca00078a08ff */
[----:B------:R-:W-:Y:S02]  /*14610*/  @!P0 IMAD.X R3, RZ, RZ, R2, P5 ;  /* 0x000000ffff038224 */ /* 0x000fe400028e0602 */
[----:B------:R-:W-:-:S07]  /*14620*/  @!P0 IMAD.MOV.U32 R2, RZ, RZ, R14 ;  /* 0x000000ffff028224 */ /* 0x000fce00078e000e */
[----:B------:R-:W-:Y:S05]  /*14630*/  WARPSYNC.COLLECTIVE R15, `(.L_x_336) ;  /* 0x000000000f087348 */ /* 0x000fea0003c00000 */
[----:B------:R0:W1:Y:S02]  /*14640*/  SHFL.IDX P6, R14, R13, R12, R11 ;  /* 0x0000000c0d0e7389 */ /* 0x00006400000c000b */
[----:B01----:R-:W-:Y:S01]  /*14650*/  ENDCOLLECTIVE ;  /* 0x000000000000791b */ /* 0x003fe20003800000 */
.L_x_336:
[----:B------:R-:W-:Y:S01]  /*14660*/  @!PT LDS RZ, [RZ] ;  /* 0x00000000fffff984 */ /* 0x000fe20000000800 */
[----:B------:R-:W-:Y:S01]  /*14670*/  @!PT LDS RZ, [RZ] ;  /* 0x00000000fffff984 */ /* 0x000fe20000000800 */
[----:B------:R-:W-:Y:S01]  /*14680*/  @!PT LDS RZ, [RZ] ;  /* 0x00000000fffff984 */ /* 0x000fe20000000800 */
[----:B------:R-:W-:Y:S04]  /*14690*/  @!P0 LDGSTS.E.BYPASS.LTC128B.128 [R34+0x14400], desc[UR36][R2.64], !P4 ;  /* 0x1440000002228fae */ /* 0x000fe8000e101d64 */
[----:B------:R-:W-:Y:S04]  /*146a0*/  @!P0 LDGSTS.E.BYPASS.LTC128B.128 [R34+0x18400], desc[UR36][R2.64+0x80], !P3 ;  /* 0x1840008002228fae */ /* 0x000fe8000d901d64 */
[----:B------:R-:W-:Y:S01]  /*146b0*/  @!P0 LDGSTS.E.BYPASS.LTC128B.128 [R34+0x1c400], desc[UR36][R2.64+0x100], !P2 ;  /* 0x1c40010002228fae */ /* 0x000fe2000d101d64 */
[----:B------:R-:W-:-:S03]  /*146c0*/  IMAD.MOV.U32 R13, RZ, RZ, R5 ;  /* 0x000000ffff0d7224 */ /* 0x000fc600078e0005 */
[----:B------:R0:W-:Y:S01]  /*146d0*/  @!P0 LDGSTS.E.BYPASS.LTC128B.128 [R34+0x20400], desc[UR36][R2.64+0x180], !P1 ;  /* 0x2040018002228fae */ /* 0x0001e2000c901d64 */
[----:B------:R-:W-:Y:S01]  /*146e0*/  ISETP.GE.AND P0, PT, R7, R6, PT ;  /* 0x000000060700720c */ /* 0x000fe20003f06270 */
[----:B0-----:R-:W-:-:S12]  /*146f0*/  IMAD.MOV.U32 R2, RZ, RZ, R14 ;  /* 0x000000ffff027224 */ /* 0x001fd800078e000e */
[----:B------:R-:W-:Y:S05]  /*14700*/  WARPSYNC.COLLECTIVE R15, `(.L_x_337) ;  /* 0x000000000f087348 */ /* 0x000fea0003c00000 */
[----:B------:R0:W1:Y:S02]  /*14710*/  SHFL.IDX P6, R14, R13, R12, R11 ;  /* 0x0000000c0d0e7389 */ /* 0x00006400000c000b */
[----:B01----:R-:W-:Y:S01]  /*14720*/  ENDCOLLECTIVE ;  /* 0x000000000000791b */ /* 0x003fe20003800000 */
.L_x_337:
[----:B------:R-:W-:Y:S02]  /*14730*/  IMAD.MOV.U32 R13, RZ, RZ, R4 ;  /* 0x000000ffff0d7224 */ /* 0x000fe400078e0004 */
[----:B------:R-:W-:Y:S01]  /*14740*/  IMAD.MOV.U32 R12, RZ, RZ, 0x2 ;  /* 0x00000002ff0c7424 */ /* 0x000fe200078e00ff */
[----:B------:R-:W-:-:S05]  /*14750*/  @!P0 LEA R14, P5, R33, R14, 0x1 ;  /* 0x0000000e210e8211 */ /* 0x000fca00078a08ff */
[----:B------:R-:W-:Y:S01]  /*14760*/  @!P0 IMAD.X R7, RZ, RZ, R2, P5 ;  /* 0x000000ffff078224 */ /* 0x000fe200028e0602 */
[----:B------:R-:W-:-:S07]  /*14770*/  @!P0 MOV R2, R14 ;  /* 0x0000000e00028202 */ /* 0x000fce0000000f00 */
[----:B------:R-:W-:Y:S05]  /*14780*/  WARPSYNC.COLLECTIVE R15, `(.L_x_338) ;  /* 0x000000000f087348 */ /* 0x000fea0003c00000 */
[----:B------:R0:W1:Y:S02]  /*14790*/  SHFL.IDX P6, R14, R13, R12, R11 ;  /* 0x0000000c0d0e7389 */ /* 0x00006400000c000b */
[----:B01----:R-:W-:Y:S01]  /*147a0*/  ENDCOLLECTIVE ;  /* 0x000000000000791b */ /* 0x003fe20003800000 */
.L_x_338:
[----:B------:R-:W-:Y:S02]  /*147b0*/  @!P0 IMAD.MOV.U32 R3, RZ, RZ, R7 ;  /* 0x000000ffff038224 */ /* 0x000fe400078e0007 */
[----:B------:R-:W-:-:S03]  /*147c0*/  VIADD R7, R0, 0x20 ;  /* 0x0000002000077836 */ /* 0x000fc60000000000 */
[----:B------:R-:W-:Y:S01]  /*147d0*/  @!PT LDS RZ, [RZ] ;  /* 0x00000000fffff984 */ /* 0x000fe20000000800 */
[----:B------:R-:W-:Y:S01]  /*147e0*/  @!PT LDS RZ, [RZ] ;  /* 0x00000000fffff984 */ /* 0x000fe20000000800 */
[----:B------:R-:W-:Y:S01]  /*147f0*/  @!PT LDS RZ, [RZ] ;  /* 0x00000000fffff984 */ /* 0x000fe20000000800 */
[----:B------:R-:W-:Y:S04]  /*14800*/  @!P0 LDGSTS.E.BYPASS.LTC128B.128 [R34+0x14c00], desc[UR36][R2.64], !P4 ;  /* 0x14c0000002228fae */ /* 0x000fe8000e101d64 */
[----:B------:R-:W-:Y:S01]  /*14810*/  @!P0 LDGSTS.E.BYPASS.LTC128B.128 [R34+0x18c00], desc[UR36][R2.64+0x80], !P3 ;  /* 0x18c0008002228fae */ /* 0x000fe2000d901d64 */
[----:B------:R-:W-:-:S03]  /*14820*/  IMAD.MOV.U32 R13, RZ, RZ, R5 ;  /* 0x000000ffff0d7224 */ /* 0x000fc600078e0005 */
[----:B------:R-:W-:Y:S04]  /*14830*/  @!P0 LDGSTS.E.BYPASS.LTC128B.128 [R34+0x1cc00], desc[UR36][R2.64+0x100], !P2 ;  /* 0x1cc0010002228fae */ /* 0x000fe8000d101d64 */
[----:B------:R0:W-:Y:S01]  /*14840*/  @!P0 LDGSTS.E.BYPASS.LTC128B.128 [R34+0x20c00], desc[UR36][R2.64+0x180], !P1 ;  /* 0x20c0018002228fae */ /* 0x0001e2000c901d64 */
[----:B------:R-:W-:Y:S02]  /*14850*/  ISETP.GE.AND P0, PT, R7, R6, PT ;  /* 0x000000060700720c */ /* 0x000fe40003f06270 */
[----:B0-----:R-:W-:-:S11]  /*14860*/  MOV R2, R14 ;  /* 0x0000000e00027202 */ /* 0x001fd60000000f00 */
[----:B------:R-:W-:Y:S05]  /*14870*/  WARPSYNC.COLLECTIVE R15, `(.L_x_339) ;  /* 0x000000000f087348 */ /* 0x000fea0003c00000 */
[----:B------:R0:W1:Y:S02]  /*14880*/  SHFL.IDX P6, R14, R13, R12, R11 ;  /* 0x0000000c0d0e7389 */ /* 0x00006400000c000b */
[----:B01----:R-:W-:Y:S01]  /*14890*/  ENDCOLLECTIVE ;  /* 0x000000000000791b */ /* 0x003fe20003800000 */
.L_x_339:
[----:B------:R-:W-:Y:S02]  /*148a0*/  IMAD.MOV.U32 R13, RZ, RZ, R4 ;  /* 0x000000ffff0d7224 */ /* 0x000fe400078e0004 */
[----:B------:R-:W-:Y:S01]  /*148b0*/  IMAD.MOV.U32 R12, RZ, RZ, 0x3 ;  /* 0x00000003ff0c7424 */ /* 0x000fe200078e00ff */
[----:B------:R-:W-:-:S05]  /*148c0*/  @!P0 LEA R14, P5, R33, R14, 0x1 ;  /* 0x0000000e210e8211 */ /* 0x000fca00078a08ff */
[----:B------:R-:W-:Y:S02]  /*148d0*/  @!P0 IMAD.X R7, RZ, RZ, R2, P5 ;  /* 0x000000ffff078224 */ /* 0x000fe400028e0602 */
[----:B------:R-:W-:-:S07]  /*148e0*/  @!P0 IMAD.MOV.U32 R2, RZ, RZ, R14 ;  /* 0x000000ffff028224 */ /* 0x000fce00078e000e */
[----:B------:R-:W-:Y:S05]  /*148f0*/  WARPSYNC.COLLECTIVE R15, `(.L_x_340) ;  /* 0x000000000f087348 */ /* 0x000fea0003c00000 */
[----:B------:R0:W1:Y:S02]  /*14900*/  SHFL.IDX P6, R14, R13, R12, R11 ;  /* 0x0000000c0d0e7389 */ /* 0x00006400000c000b */
[----:B01----:R-:W-:Y:S01]  /*14910*/  ENDCOLLECTIVE ;  /* 0x000000000000791b */ /* 0x003fe20003800000 */
.L_x_340:
[----:B------:R-:W-:Y:S01]  /*14920*/  @!P0 IMAD.MOV.U32 R3, RZ, RZ, R7 ;  /* 0x000000ffff038224 */ /* 0x000fe200078e0007 */
[----:B------:R-:W-:-:S04]  /*14930*/  IADD3 R7, R0, 0x30, RZ ;  /* 0x0000003000077810 */ /* 0x000fc80007ffe0ff */
        /* <DEDUP_REMOVED lines=8> */
[----:B------:R-:W-:Y:S01]  /*149c0*/  ISETP.GE.AND P0, PT, R7, R6, PT ;  /* 0x000000060700720c */ /* 0x000fe20003f06270 */
[----:B0-----:R-:W-:-:S12]  /*149d0*/  IMAD.MOV.U32 R2, RZ, RZ, R14 ;  /* 0x000000ffff027224 */ /* 0x001fd800078e000e */
[----:B------:R-:W-:Y:S05]  /*149e0*/  WARPSYNC.COLLECTIVE R15, `(.L_x_341) ;  /* 0x000000000f087348 */ /* 0x000fea0003c00000 */
[----:B------:R0:W1:Y:S02]  /*149f0*/  SHFL.IDX P6, R14, R13, R12, R11 ;  /* 0x0000000c0d0e7389 */ /* 0x00006400000c000b */
[----:B01----:R-:W-:Y:S01]  /*14a00*/  ENDCOLLECTIVE ;  /* 0x000000000000791b */ /* 0x003fe20003800000 */
.L_x_341:
[----:B------:R-:W-:Y:S01]  /*14a10*/  IMAD.MOV.U32 R13, RZ, RZ, R4 ;  /* 0x000000ffff0d7224 */ /* 0x000fe200078e0004 */
[----:B------:R-:W-:Y:S02]  /*14a20*/  MOV R12, 0x4 ;  /* 0x00000004000c7802 */ /* 0x000fe40000000f00 */
[----:B------:R-:W-:-:S04]  /*14a30*/  @!P0 LEA R14, P5, R33, R14, 0x1 ;  /* 0x0000000e210e8211 */ /* 0x000fc800078a08ff */
[----:B------:R-:W-:Y:S01]  /*14a40*/  @!P0 IADD3.X R7, RZ, R2, RZ, P5, !PT ;  /* 0x00000002ff078210 */ /* 0x000fe20002ffe4ff */
[----:B------:R-:W-:-:S08]  /*14a50*/  @!P0 IMAD.MOV.U32 R2, RZ, RZ, R14 ;  /* 0x000000ffff028224 */ /* 0x000fd000078e000e */
[----:B------:R-:W-:Y:S05]  /*14a60*/  WARPSYNC.COLLECTIVE R15, `(.L_x_342) ;  /* 0x000000000f087348 */ /* 0x000fea0003c00000 */
[----:B------:R0:W1:Y:S02]  /*14a70*/  SHFL.IDX P6, R14, R13, R12, R11 ;  /* 0x0000000c0d0e7389 */ /* 0x00006400000c000b */
[----:B01----:R-:W-:Y:S01]  /*14a80*/  ENDCOLLECTIVE ;  /* 0x000000000000791b */ /* 0x003fe20003800000 */
.L_x_342:
        /* <DEDUP_REMOVED lines=15> */
.L_x_343:
        /* <DEDUP_REMOVED lines=8> */
.L_x_344:
[----:B------:R-:W-:Y:S01]  /*14c00*/  @!P0 MOV R3, R7 ;  /* 0x0000000700038202 */ /* 0x000fe20000000f00 */
[----:B------:R-:W-:-:S04]  /*14c10*/  VIADD R7, R0, 0x50 ;  /* 0x0000005000077836 */ /* 0x000fc80000000000 */
[----:B------:R-:W-:Y:S01]  /*14c20*/  @!PT LDS RZ, [RZ] ;  /* 0x00000000fffff984 */ /* 0x000fe20000000800 */
[----:B------:R-:W-:Y:S01]  /*14c30*/  @!PT LDS RZ, [RZ] ;  /* 0x00000000fffff984 */ /* 0x000fe20000000800 */
[----:B------:R-:W-:Y:S01]  /*14c40*/  @!PT LDS RZ, [RZ] ;  /* 0x00000000fffff984 */ /* 0x000fe20000000800 */
[----:B------:R-:W-:Y:S04]  /*14c50*/  @!P0 LDGSTS.E.BYPASS.LTC128B.128 [R34+0x16400], desc[UR36][R2.64], !P4 ;  /* 0x1640000002228fae */ /* 0x000fe8000e101d64 */
[----:B------:R-:W-:Y:S01]  /*14c60*/  @!P0 LDGSTS.E.BYPASS.LTC128B.128 [R34+0x1a400], desc[UR36][R2.64+0x80], !P3 ;  /* 0x1a40008002228fae */ /* 0x000fe2000d901d64 */
[----:B------:R-:W-:-:S03]  /*14c70*/  MOV R13, R5 ;  /* 0x00000005000d7202 */ /* 0x000fc60000000f00 */
[----:B------:R-:W-:Y:S04]  /*14c80*/  @!P0 LDGSTS.E.BYPASS.LTC128B.128 [R34+0x1e400], desc[UR36][R2.64+0x100], !P2 ;  /* 0x1e40010002228fae */ /* 0x000fe8000d101d64 */
[----:B------:R0:W-:Y:S01]  /*14c90*/  @!P0 LDGSTS.E.BYPASS.LTC128B.128 [R34+0x22400], desc[UR36][R2.64+0x180], !P1 ;  /* 0x2240018002228fae */ /* 0x0001e2000c901d64 */
[----:B------:R-:W-:Y:S01]  /*14ca0*/  ISETP.GE.AND P0, PT, R7, R6, PT ;  /* 0x000000060700720c */ /* 0x000fe20003f06270 */
[----:B0-----:R-:W-:-:S12]  /*14cb0*/  IMAD.MOV.U32 R2, RZ, RZ, R14 ;  /* 0x000000ffff027224 */ /* 0x001fd800078e000e */
[----:B------:R-:W-:Y:S05]  /*14cc0*/  WARPSYNC.COLLECTIVE R15, `(.L_x_345) ;  /* 0x000000000f087348 */ /* 0x000fea0003c00000 */
[----:B------:R0:W1:Y:S02]  /*14cd0*/  SHFL.IDX P6, R14, R13, R12, R11 ;  /* 0x0000000c0d0e7389 */ /* 0x00006400000c000b */
[----:B01----:R-:W-:Y:S01]  /*14ce0*/  ENDCOLLECTIVE ;  /* 0x000000000000791b */ /* 0x003fe20003800000 */
.L_x_345:
        /* <DEDUP_REMOVED lines=8> */
.L_x_346:
        /* <DEDUP_REMOVED lines=15> */
.L_x_347:
        /* <DEDUP_REMOVED lines=8> */
.L_x_348:
        /* <DEDUP_REMOVED lines=9> */
[----:B------:R-:W-:-:S07]  /*14f70*/  IMAD.MOV.U32 R7, RZ, RZ, R14 ;  /* 0x000000ffff077224 */ /* 0x000fce00078e000e */
[----:B0-----:R-:W-:Y:S05]  /*14f80*/  WARPSYNC.COLLECTIVE R15, `(.L_x_349) ;  /* 0x000000000f087348 */ /* 0x001fea0003c00000 */
[----:B------:R1:W2:Y:S02]  /*14f90*/  SHFL.IDX P6, R14, R13, R12, R11 ;  /* 0x0000000c0d0e7389 */ /* 0x0002a400000c000b */
[----:B012---:R-:W-:Y:S01]  /*14fa0*/  ENDCOLLECTIVE ;  /* 0x000000000000791b */ /* 0x007fe20003800000 */
.L_x_349:
[----:B------:R-:W-:Y:S05]  /*14fb0*/  BRA `(.L_x_350) ;  /* 0xffffffc0007c7947 */ /* 0x000fea000383ffff */
.L_x_266:
[----:B0-----:R0:W3:Y:S02]  /*14fc0*/  SYNCS.PHASECHK.TRANS64.TRYWAIT P0, [R22+URZ+0x38820], R3 ;  /* 0x03882003160075a7 */ /* 0x0010e4000800017f */
[----:B---3--:R-:W-:Y:S05]  /*14fd0*/  @!P0 NANOSLEEP.SYNCS 0x989680 ;  /* 0x009896800000895d */ /* 0x008fea0003900000 */
[----:B------:R-:W3:Y:S02]  /*14fe0*/  @!P0 SYNCS.PHASECHK.TRANS64 P0, [R22+URZ+0x38820], R3 ;  /* 0x03882003160085a7 */ /* 0x000ee4000800007f */
[----:B---3--:R-:W-:Y:S05]  /*14ff0*/  @!P0 BRA `(.L_x_266) ;  /* 0xfffffffc00f08947 */ /* 0x008fea000383ffff */
[----:B------:R-:W-:Y:S05]  /*15000*/  BRA `(.L_x_351) ;  /* 0xffffffc000f07947 */ /* 0x000fea000383ffff */
.L_x_271:
[----:B0-----:R0:W1:Y:S02]  /*15010*/  SYNCS.PHASECHK.TRANS64.TRYWAIT P0, [R6+URZ+0x38840], R3 ;  /* 0x03884003060075a7 */ /* 0x001064000800017f */
[----:B-1----:R-:W-:Y:S05]  /*15020*/  @!P0 NANOSLEEP.SYNCS 0x989680 ;  /* 0x009896800000895d */ /* 0x002fea0003900000 */
[----:B------:R-:W1:Y:S02]  /*15030*/  @!P0 SYNCS.PHASECHK.TRANS64 P0, [R6+URZ+0x38840], R3 ;  /* 0x03884003060085a7 */ /* 0x000e64000800007f */
[----:B-1----:R-:W-:Y:S05]  /*15040*/  @!P0 BRA `(.L_x_271) ;  /* 0xfffffffc00f08947 */ /* 0x002fea000383ffff */
[----:B------:R-:W-:Y:S05]  /*15050*/  BRA `(.L_x_352) ;  /* 0xffffffc400dc7947 */ /* 0x000fea000383ffff */
.L_x_272:
[----:B------:R-:W-:Y:S01]  /*15060*/  BSSY B1, `(.L_x_353) ;  /* 0x0000008000017945 */ /* 0x000fe20003800000 */
[----:B------:R-:W-:Y:S02]  /*15070*/  IMAD.MOV.U32 R13, RZ, RZ, R10 ;  /* 0x000000ffff0d7224 */ /* 0x000fe400078e000a */
[----:B------:R-:W-:Y:S02]  /*15080*/  IMAD.MOV.U32 R12, RZ, RZ, RZ ;  /* 0x000000ffff0c7224 */ /* 0x000fe400078e00ff */
[----:B------:R-:W-:Y:S02]  /*15090*/  IMAD.MOV.U32 R11, RZ, RZ, 0x181f ;  /* 0x0000181fff0b7424 */ /* 0x000fe400078e00ff */
[----:B------:R-:W-:-:S07]  /*150a0*/  IMAD.MOV.U32 R15, RZ, RZ, -0x1 ;  /* 0xffffffffff0f7424 */ /* 0x000fce00078e00ff */
[----:B------:R-:W-:Y:S05]  /*150b0*/  WARPSYNC.COLLECTIVE R15, `(.L_x_354) ;  /* 0x000000000f087348 */ /* 0x000fea0003c00000 */
[----:B------:R0:W1:Y:S02]  /*150c0*/  SHFL.IDX P6, R14, R13, R12, R11 ;  /* 0x0000000c0d0e7389 */ /* 0x00006400000c000b */
[----:B01----:R-:W-:Y:S01]  /*150d0*/  ENDCOLLECTIVE ;  /* 0x000000000000791b */ /* 0x003fe20003800000 */
.L_x_354:
[----:B------:R-:W-:Y:S05]  /*150e0*/  BSYNC B1 ;  /* 0x0000000000017941 */ /* 0x000fea0003800000 */
.L_x_353:
[----:B------:R-:W-:Y:S01]  /*150f0*/  IMAD.MOV.U32 R13, RZ, RZ, R8 ;  /* 0x000000ffff0d7224 */ /* 0x000fe200078e0008 */
[----:B------:R-:W-:Y:S01]  /*15100*/  MOV R3, R14 ;  /* 0x0000000e00037202 */ /* 0x000fe20000000f00 */
[----:B------:R-:W-:Y:S01]  /*15110*/  IMAD.MOV.U32 R12, RZ, RZ, RZ ;  /* 0x000000ffff0c7224 */ /* 0x000fe200078e00ff */
[----:B------:R-:W-:Y:S01]  /*15120*/  LOP3.LUT R23, R23, 0xfffff7ff, RZ, 0xc0, !PT ;  /* 0xfffff7ff17177812 */ /* 0x000fe200078ec0ff */
[----:B------:R-:W-:Y:S02]  /*15130*/  IMAD.MOV.U32 R11, RZ, RZ, 0x181f ;  /* 0x0000181fff0b7424 */ /* 0x000fe400078e00ff */
[----:B------:R-:W-:Y:S01]  /*15140*/  IMAD.MOV.U32 R15, RZ, RZ, -0x1 ;  /* 0xffffffffff0f7424 */ /* 0x000fe200078e00ff */
[----:B------:R-:W-:Y:S01]  /*15150*/  @P3 LOP3.LUT R23, R23, 0x800, RZ, 0xfc, !PT ;  /* 0x0000080017173812 */ /* 0x000fe200078efcff */
[----:B------:R-:W-:Y:S02]  /*15160*/  IMAD.SHL.U32 R0, R33, 0x2, RZ ;  /* 0x0000000221007824 */ /* 0x000fe400078e00ff */
[----:B------:R-:W-:-:S07]  /*15170*/  IMAD R9, R9, 0x2, R22 ;  /* 0x0000000209097824 */ /* 0x000fce00078e0216 */
[----:B------:R-:W-:Y:S05]  /*15180*/  WARPSYNC.COLLECTIVE R15, `(.L_x_355) ;  /* 0x000000000f087348 */ /* 0x000fea0003c00000 */
[----:B------:R0:W1:Y:S02]  /*15190*/  SHFL.IDX P6, R14, R13, R12, R11 ;  /* 0x0000000c0d0e7389 */ /* 0x00006400000c000b */
[----:B01----:R-:W-:Y:S01]  /*151a0*/  ENDCOLLECTIVE ;  /* 0x000000000000791b */ /* 0x003fe20003800000 */
.L_x_355:
[C---:B------:R-:W-:Y:S02]  /*151b0*/  LOP3.LUT P3, RZ, R23.reuse, 0x10, RZ, 0xc0, !PT ;  /* 0x0000001017ff7812 */ /* 0x040fe4000786c0ff */
[----:B------:R-:W-:-:S04]  /*151c0*/  LOP3.LUT R23, R23, 0xfffffbff, RZ, 0xc0, !PT ;  /* 0xfffffbff17177812 */ /* 0x000fc800078ec0ff */
[----:B------:R-:W-:-:S04]  /*151d0*/  @P2 LOP3.LUT R23, R23, 0x400, RZ, 0xfc, !PT ;  /* 0x0000040017172812 */ /* 0x000fc800078efcff */
[C---:B------:R-:W-:Y:S02]  /*151e0*/  LOP3.LUT P2, RZ, R23.reuse, 0x8, RZ, 0xc0, !PT ;  /* 0x0000000817ff7812 */ /* 0x040fe4000784c0ff */
[----:B------:R-:W-:Y:S01]  /*151f0*/  LOP3.LUT R23, R23, 0xfffffdff, RZ, 0xc0, !PT ;  /* 0xfffffdff17177812 */ /* 0x000fe200078ec0ff */
[----:B------:R-:W-:Y:S01]  /*15200*/  IMAD.MOV.U32 R13, RZ, RZ, R10 ;  /* 0x000000ffff0d7224 */ /* 0x000fe200078e000a */
[----:B------:R-:W-:Y:S02]  /*15210*/  MOV R12, 0x1 ;  /* 0x00000001000c7802 */ /* 0x000fe40000000f00 */
[----:B------:R-:W-:-:S04]  /*15220*/  @P1 LOP3.LUT R23, R23, 0x200, RZ, 0xfc, !PT ;  /* 0x0000020017171812 */ /* 0x000fc800078efcff */
[----:B------:R-:W-:Y:S02]  /*15230*/  LOP3.LUT P1, RZ, R23, 0x4, RZ, 0xc0, !PT ;  /* 0x0000000417ff7812 */ /* 0x000fe4000782c0ff */
[----:B------:R-:W-:-:S11]  /*15240*/  MOV R2, R14 ;  /* 0x0000000e00027202 */ /* 0x000fd60000000f00 */
[----:B------:R-:W-:Y:S05]  /*15250*/  WARPSYNC.COLLECTIVE R15, `(.L_x_356) ;  /* 0x000000000f087348 */ /* 0x000fea0003c00000 */
[----:B------:R0:W1:Y:S02]  /*15260*/  SHFL.IDX P6, R14, R13, R12, R11 ;  /* 0x0000000c0d0e7389 */ /* 0x00006400000c000b */
[----:B01----:R-:W-:Y:S01]  /*15270*/  ENDCOLLECTIVE ;  /* 0x000000000000791b */ /* 0x003fe20003800000 */
.L_x_356:
[----:B------:R-:W-:-:S05]  /*15280*/  IADD3 R2, P0, R2, R0, RZ ;  /* 0x0000000002027210 */ /* 0x000fca0007f1e0ff */
[----:B------:R-:W-:-:S05]  /*15290*/  IMAD.X R3, RZ, RZ, R3, P0 ;  /* 0x000000ffff037224 */ /* 0x000fca00000e0603 */
[----:B------:R-:W-:Y:S01]  /*152a0*/  @!PT LDS RZ, [RZ] ;  /* 0x00000000fffff984 */ /* 0x000fe20000000800 */
[----:B------:R-:W-:Y:S01]  /*152b0*/  @!PT LDS RZ, [RZ] ;  /* 0x00000000fffff984 */ /* 0x000fe20000000800 */
[----:B------:R-:W-:Y:S01]  /*152c0*/  @!PT LDS RZ, [RZ] ;  /* 0x00000000fffff984 */ /* 0x000fe20000000800 */
[----:B------:R0:W-:Y:S01]  /*152d0*/  LDGSTS.E.BYPASS.LTC128B.128 [R9+0x24400], desc[UR36][R2.64], !P3 ;  /* 0x2440000002097fae */ /* 0x0001e2000d901d64 */
[----:B------:R-:W-:-:S03]  /*152e0*/  IMAD.MOV.U32 R13, RZ, RZ, R8 ;  /* 0x000000ffff0d7224 */ /* 0x000fc600078e0008 */
[----:B------:R0:W-:Y:S04]  /*152f0*/  LDGSTS.E.BYPASS.LTC128B.128 [R9+0x26c00], desc[UR36][R2.64+0x80], !P2 ;  /* 0x26c0008002097fae */ /* 0x0001e8000d101d64 */
[----:B------:R0:W-:Y:S01]  /*15300*/  LDGSTS.E.BYPASS.LTC128B.128 [R9+0x29400], desc[UR36][R2.64+0x100], !P1 ;  /* 0x2940010002097fae */ /* 0x0001e2000c901d64 */
[----:B------:R-:W-:-:S03]  /*15310*/  IMAD.MOV.U32 R35, RZ, RZ, R14 ;  /* 0x000000ffff237224 */ /* 0x000fc600078e000e */
[----:B------:R0:W-:Y:S04]  /*15320*/  LDGSTS.E.BYPASS.LTC128B.128 [R9+0x2bc00], desc[UR36][R2.64+0x180], !P5 ;  /* 0x2bc0018002097fae */ /* 0x0001e8000e901d64 */
[----:B0-----:R-:W-:Y:S05]  /*15330*/  WARPSYNC.COLLECTIVE R15, `(.L_x_357) ;  /* 0x000000000f087348 */ /* 0x001fea0003c00000 */
[----:B------:R1:W2:Y:S02]  /*15340*/  SHFL.IDX P6, R14, R13, R12, R11 ;  /* 0x0000000c0d0e7389 */ /* 0x0002a400000c000b */
[----:B012---:R-:W-:Y:S01]  /*15350*/  ENDCOLLECTIVE ;  /* 0x000000000000791b */ /* 0x007fe20003800000 */
.L_x_357:
[----:B------:R-:W-:Y:S01]  /*15360*/  MOV R13, R10 ;  /* 0x0000000a000d7202 */ /* 0x000fe20000000f00 */
[----:B------:R-:W-:Y:S02]  /*15370*/  IMAD.MOV.U32 R12, RZ, RZ, 0x2 ;  /* 0x00000002ff0c7424 */ /* 0x000fe400078e00ff */
[----:B------:R-:W-:-:S07]  /*15380*/  IMAD.MOV.U32 R2, RZ, RZ, R14 ;  /* 0x000000ffff027224 */ /* 0x000fce00078e000e */
[----:B------:R-:W-:Y:S05]  /*15390*/  WARPSYNC.COLLECTIVE R15, `(.L_x_358) ;  /* 0x000000000f087348 */ /* 0x000fea0003c00000 */
[----:B------:R0:W1:Y:S02]  /*153a0*/  SHFL.IDX P6, R14, R13, R12, R11 ;  /* 0x0000000c0d0e7389 */ /* 0x00006400000c000b */
[----:B01----:R-:W-:Y:S01]  /*153b0*/  ENDCOLLECTIVE ;  /* 0x000000000000791b */ /* 0x003fe20003800000 */
.L_x_358:
        /* <DEDUP_REMOVED lines=14> */
.L_x_359:
[----:B------:R-:W-:Y:S02]  /*154a0*/  IMAD.MOV.U32 R13, RZ, RZ, R10 ;  /* 0x000000ffff0d7224 */ /* 0x000fe400078e000a */
[----:B------:R-:W-:Y:S02]  /*154b0*/  IMAD.MOV.U32 R12, RZ, RZ, 0x3 ;  /* 0x00000003ff0c7424 */ /* 0x000fe400078e00ff */
[----:B------:R-:W-:-:S07]  /*154c0*/  IMAD.MOV.U32 R2, RZ, RZ, R14 ;  /* 0x000000ffff027224 */ /* 0x000fce00078e000e */
[----:B------:R-:W-:Y:S05]  /*154d0*/  WARPSYNC.COLLECTIVE R15, `(.L_x_360) ;  /* 0x000000000f087348 */ /* 0x000fea0003c00000 */
[----:B------:R0:W1:Y:S02]  /*154e0*/  SHFL.IDX P6, R14, R13, R12, R11 ;  /* 0x0000000c0d0e7389 */ /* 0x00006400000c000b */
[----:B01----:R-:W-:Y:S01]  /*154f0*/  ENDCOLLECTIVE ;  /* 0x000000000000791b */ /* 0x003fe20003800000 */
.L_x_360:
[----:B------:R-:W-:-:S04]  /*15500*/  IADD3 R2, P0, R2, R0, RZ ;  /* 0x0000000002027210 */ /* 0x000fc80007f1e0ff */
[----:B------:R-:W-:-:S05]  /*15510*/  IADD3.X R3, RZ, R35, RZ, P0, !PT ;  /* 0x00000023ff037210 */ /* 0x000fca00007fe4ff */
        /* <DEDUP_REMOVED lines=12> */
.L_x_361:
[----:B------:R-:W-:Y:S02]  /*155e0*/  IMAD.MOV.U32 R13, RZ, RZ, R10 ;  /* 0x000000ffff0d7224 */ /* 0x000fe400078e000a */
[----:B------:R-:W-:Y:S01]  /*155f0*/  IMAD.MOV.U32 R12, RZ, RZ, 0x4 ;  /* 0x00000004ff0c7424 */ /* 0x000fe200078e00ff */
[----:B------:R-:W-:-:S07]  /*15600*/  MOV R2, R14 ;  /* 0x0000000e00027202 */ /* 0x000fce0000000f00 */
[----:B------:R-:W-:Y:S05]  /*15610*/  WARPSYNC.COLLECTIVE R15, `(.L_x_362) ;  /* 0x000000000f087348 */ /* 0x000fea0003c00000 */
[----:B------:R0:W1:Y:S02]  /*15620*/  SHFL.IDX P6, R14, R13, R12, R11 ;  /* 0x0000000c0d0e7389 */ /* 0x00006400000c000b */
[----:B01----:R-:W-:Y:S01]  /*15630*/  ENDCOLLECTIVE ;  /* 0x000000000000791b */ /* 0x003fe20003800000 */
.L_x_362:
[----:B------:R-:W-:-:S05]  /*15640*/  IADD3 R2, P0, R2, R0, RZ ;  /* 0x0000000002027210 */ /* 0x000fca0007f1e0ff */
[----:B------:R-:W-:-:S05]  /*15650*/  IMAD.X R3, RZ, RZ, R35, P0 ;  /* 0x000000ffff037224 */ /* 0x000fca00000e0623 */
[----:B------:R-:W-:Y:S01]  /*15660*/  @!PT LDS RZ, [RZ] ;  /* 0x00000000fffff984 */ /* 0x000fe20000000800 */
[----:B------:R-:W-:Y:S01]  /*15670*/  @!PT LDS RZ, [RZ] ;  /* 0x00000000fffff984 */ /* 0x000fe20000000800 */
[----:B------:R-:W-:Y:S01]  /*15680*/  @!PT LDS RZ, [RZ] ;  /* 0x00000000fffff984 */ /* 0x000fe20000000800 */
[----:B------:R0:W-:Y:S01]  /*15690*/  LDGSTS.E.BYPASS.LTC128B.128 [R9+0x25c00], desc[UR36][R2.64], !P3 ;  /* 0x25c0000002097fae */ /* 0x0001e2000d901d64 */
[C---:B------:R-:W-:Y:S02]  /*156a0*/  LOP3.LUT P3, RZ, R23.reuse, 0x800, RZ, 0xc0, !PT ;  /* 0x0000080017ff7812 */ /* 0x040fe4000786c0ff */
[----:B------:R-:W-:Y:S01]  /*156b0*/  MOV R13, R8 ;  /* 0x00000008000d7202 */ /* 0x000fe20000000f00 */
[----:B------:R0:W-:Y:S01]  /*156c0*/  LDGSTS.E.BYPASS.LTC128B.128 [R9+0x28400], desc[UR36][R2.64+0x80], !P2 ;  /* 0x2840008002097fae */ /* 0x0001e2000d101d64 */
[----:B------:R-:W-:-:S03]  /*156d0*/  LOP3.LUT P2, RZ, R23, 0x400, RZ, 0xc0, !PT ;  /* 0x0000040017ff7812 */ /* 0x000fc6000784c0ff */
[----:B------:R0:W-:Y:S01]  /*156e0*/  LDGSTS.E.BYPASS.LTC128B.128 [R9+0x2ac00], desc[UR36][R2.64+0x100], !P1 ;  /* 0x2ac0010002097fae */ /* 0x0001e2000c901d64 */
[----:B------:R-:W-:Y:S01]  /*156f0*/  LOP3.LUT P1, RZ, R23, 0x200, RZ, 0xc0, !PT ;  /* 0x0000020017ff7812 */ /* 0x000fe2000782c0ff */
[----:B------:R-:W-:Y:S02]  /*15700*/  IMAD.MOV.U32 R35, RZ, RZ, R14 ;  /* 0x000000ffff237224 */ /* 0x000fe400078e000e */
[----:B------:R0:W-:Y:S10]  /*15710*/  LDGSTS.E.BYPASS.LTC128B.128 [R9+0x2d400], desc[UR36][R2.64+0x180], !P5 ;  /* 0x2d40018002097fae */ /* 0x0001f4000e901d64 */
[----:B0-----:R-:W-:Y:S05]  /*15720*/  WARPSYNC.COLLECTIVE R15, `(.L_x_363) ;  /* 0x000000000f087348 */ /* 0x001fea0003c00000 */
[----:B------:R1:W2:Y:S02]  /*15730*/  SHFL.IDX P6, R14, R13, R12, R11 ;  /* 0x0000000c0d0e7389 */ /* 0x0002a400000c000b */
[----:B012---:R-:W-:Y:S01]  /*15740*/  ENDCOLLECTIVE ;  /* 0x000000000000791b */ /* 0x007fe20003800000 */
.L_x_363:
[----:B------:R-:W-:Y:S01]  /*15750*/  IMAD.MOV.U32 R2, RZ, RZ, R14 ;  /* 0x000000ffff027224 */ /* 0x000fe200078e000e */
[----:B------:R-:W-:Y:S06]  /*15760*/  BRA `(.L_x_364) ;  /* 0xffffffc400307947 */ /* 0x000fec000383ffff */
.L_x_277:
[----:B-1----:R1:W2:Y:S02]  /*15770*/  SYNCS.PHASECHK.TRANS64.TRYWAIT P0, [R6+URZ+0x38860], R2 ;  /* 0x03886002060075a7 */ /* 0x0022a4000800017f */
[----:B--2---:R-:W-:Y:S05]  /*15780*/  @!P0 NANOSLEEP.SYNCS 0x989680 ;  /* 0x009896800000895d */ /* 0x004fea0003900000 */
[----:B------:R-:W2:Y:S02]  /*15790*/  @!P0 SYNCS.PHASECHK.TRANS64 P0, [R6+URZ+0x38860], R2 ;  /* 0x03886002060085a7 */ /* 0x000ea4000800007f */
[----:B--2---:R-:W-:Y:S05]  /*157a0*/  @!P0 BRA `(.L_x_277) ;  /* 0xfffffffc00f08947 */ /* 0x004fea000383ffff */
[----:B------:R-:W-:Y:S05]  /*157b0*/  BRA `(.L_x_365) ;  /* 0xffffffc400a87947 */ /* 0x000fea000383ffff */
.L_x_278:
[----:B------:R-:W-:Y:S01]  /*157c0*/  BSSY B1, `(.L_x_366) ;  /* 0x0000008000017945 */ /* 0x000fe20003800000 */
[----:B------:R-:W-:Y:S01]  /*157d0*/  IMAD.MOV.U32 R13, RZ, RZ, R25 ;  /* 0x000000ffff0d7224 */ /* 0x000fe200078e0019 */
[----:B------:R-:W-:Y:S01]  /*157e0*/  MOV R15, 0xffffffff ;  /* 0xffffffff000f7802 */ /* 0x000fe20000000f00 */
[----:B------:R-:W-:Y:S02]  /*157f0*/  IMAD.MOV.U32 R12, RZ, RZ, RZ ;  /* 0x000000ffff0c7224 */ /* 0x000fe400078e00ff */
[----:B------:R-:W-:-:S07]  /*15800*/  IMAD.MOV.U32 R11, RZ, RZ, 0x181f ;  /* 0x0000181fff0b7424 */ /* 0x000fce00078e00ff */
[----:B-1----:R-:W-:Y:S05]  /*15810*/  WARPSYNC.COLLECTIVE R15, `(.L_x_367) ;  /* 0x000000000f087348 */ /* 0x002fea0003c00000 */
[----:B------:R0:W2:Y:S02]  /*15820*/  SHFL.IDX P6, R14, R13, R12, R11 ;  /* 0x0000000c0d0e7389 */ /* 0x0000a400000c000b */
[----:B012---:R-:W-:Y:S01]  /*15830*/  ENDCOLLECTIVE ;  /* 0x000000000000791b */ /* 0x007fe20003800000 */
.L_x_367:
[----:B------:R-:W-:Y:S05]  /*15840*/  BSYNC B1 ;  /* 0x0000000000017941 */ /* 0x000fea0003800000 */
.L_x_366:
[----:B------:R-:W-:Y:S01]  /*15850*/  IMAD.MOV.U32 R13, RZ, RZ, R24 ;  /* 0x000000ffff0d7224 */ /* 0x000fe200078e0018 */
[----:B------:R-:W-:Y:S01]  /*15860*/  MOV R15, 0xffffffff ;  /* 0xffffffff000f7802 */ /* 0x000fe20000000f00 */
[----:B------:R-:W-:Y:S02]  /*15870*/  IMAD.MOV.U32 R12, RZ, RZ, RZ ;  /* 0x000000ffff0c7224 */ /* 0x000fe400078e00ff */
[----:B------:R-:W-:Y:S02]  /*15880*/  IMAD.MOV.U32 R11, RZ, RZ, 0x181f ;  /* 0x0000181fff0b7424 */ /* 0x000fe400078e00ff */
[----:B------:R-:W-:Y:S02]  /*15890*/  IMAD.MOV.U32 R3, RZ, RZ, R14 ;  /* 0x000000ffff037224 */ /* 0x000fe400078e000e */
[----:B------:R-:W-:-:S07]  /*158a0*/  IMAD R7, R7, 0x2, R22 ;  /* 0x0000000207077824 */ /* 0x000fce00078e0216 */
[----:B------:R-:W-:Y:S05]  /*158b0*/  WARPSYNC.COLLECTIVE R15, `(.L_x_368) ;  /* 0x000000000f087348 */ /* 0x000fea0003c00000 */
[----:B------:R0:W1:Y:S02]  /*158c0*/  SHFL.IDX P6, R14, R13, R12, R11 ;  /* 0x0000000c0d0e7389 */ /* 0x00006400000c000b */
[----:B01----:R-:W-:Y:S01]  /*158d0*/  ENDCOLLECTIVE ;  /* 0x000000000000791b */ /* 0x003fe20003800000 */
.L_x_368:
[----:B------:R-:W-:Y:S01]  /*158e0*/  IMAD.MOV.U32 R13, RZ, RZ, R25 ;  /* 0x000000ffff0d7224 */ /* 0x000fe200078e0019 */
[----:B------:R-:W-:Y:S01]  /*158f0*/  MOV R12, 0x1 ;  /* 0x00000001000c7802 */ /* 0x000fe20000000f00 */
[----:B------:R-:W-:-:S07]  /*15900*/  IMAD.MOV.U32 R2, RZ, RZ, R14 ;  /* 0x000000ffff027224 */ /* 0x000fce00078e000e */
[----:B------:R-:W-:Y:S05]  /*15910*/  WARPSYNC.COLLECTIVE R15, `(.L_x_369) ;  /* 0x000000000f087348 */ /* 0x000fea0003c00000 */
[----:B------:R0:W1:Y:S02]  /*15920*/  SHFL.IDX P6, R14, R13, R12, R11 ;  /* 0x0000000c0d0e7389 */ /* 0x00006400000c000b */
[----:B01----:R-:W-:Y:S01]  /*15930*/  ENDCOLLECTIVE ;  /* 0x000000000000791b */ /* 0x003fe20003800000 */
.L_x_369:
[----:B------:R-:W-:-:S05]  /*15940*/  IADD3 R2, P0, R2, R0, RZ ;  /* 0x0000000002027210 */ /* 0x000fca0007f1e0ff */
        /* <DEDUP_REMOVED lines=17> */
.L_x_370:
[----:B------:R-:W-:Y:S01]  /*15a60*/  MOV R13, R25 ;  /* 0x00000019000d7202 */ /* 0x000fe20000000f00 */
[----:B------:R-:W-:Y:S02]  /*15a70*/  IMAD.MOV.U32 R12, RZ, RZ, 0x2 ;  /* 0x00000002ff0c7424 */ /* 0x000fe400078e00ff */
[----:B------:R-:W-:-:S07]  /*15a80*/  IMAD.MOV.U32 R2, RZ, RZ, R14 ;  /* 0x000000ffff027224 */ /* 0x000fce00078e000e */
[----:B------:R-:W-:Y:S05]  /*15a90*/  WARPSYNC.COLLECTIVE R15, `(.L_x_371) ;  /* 0x000000000f087348 */ /* 0x000fea0003c00000 */
[----:B------:R0:W1:Y:S02]  /*15aa0*/  SHFL.IDX P6, R14, R13, R12, R11 ;  /* 0x0000000c0d0e7389 */ /* 0x00006400000c000b */
[----:B01----:R-:W-:Y:S01]  /*15ab0*/  ENDCOLLECTIVE ;  /* 0x000000000000791b */ /* 0x003fe20003800000 */
.L_x_371:
        /* <DEDUP_REMOVED lines=18> */
.L_x_372:
[----:B------:R-:W-:Y:S02]  /*15be0*/  IMAD.MOV.U32 R13, RZ, RZ, R25 ;  /* 0x000000ffff0d7224 */ /* 0x000fe400078e0019 */
[----:B------:R-:W-:Y:S02]  /*15bf0*/  IMAD.MOV.U32 R12, RZ, RZ, 0x3 ;  /* 0x00000003ff0c7424 */ /* 0x000fe400078e00ff */
[----:B------:R-:W-:-:S07]  /*15c00*/  IMAD.MOV.U32 R2, RZ, RZ, R14 ;  /* 0x000000ffff027224 */ /* 0x000fce00078e000e */
[----:B------:R-:W-:Y:S05]  /*15c10*/  WARPSYNC.COLLECTIVE R15, `(.L_x_373) ;  /* 0x000000000f087348 */ /* 0x000fea0003c00000 */
[----:B------:R0:W1:Y:S02]  /*15c20*/  SHFL.IDX P6, R14, R13, R12, R11 ;  /* 0x0000000c0d0e7389 */ /* 0x00006400000c000b */
[----:B01----:R-:W-:Y:S01]  /*15c30*/  ENDCOLLECTIVE ;  /* 0x000000000000791b */ /* 0x003fe20003800000 */
.L_x_373:
[----:B------:R-:W-:-:S04]  /*15c40*/  IADD3 R2, P0, R2, R0, RZ ;  /* 0x0000000002027210 */ /* 0x000fc80007f1e0ff */
        /* <DEDUP_REMOVED lines=17> */
.L_x_374:
[----:B------:R-:W-:Y:S02]  /*15d60*/  IMAD.MOV.U32 R13, RZ, RZ, R25 ;  /* 0x000000ffff0d7224 */ /* 0x000fe400078e0019 */
[----:B------:R-:W-:Y:S01]  /*15d70*/  IMAD.MOV.U32 R12, RZ, RZ, 0x4 ;  /* 0x00000004ff0c7424 */ /* 0x000fe200078e00ff */
[----:B------:R-:W-:-:S07]  /*15d80*/  MOV R2, R14 ;  /* 0x0000000e00027202 */ /* 0x000fce0000000f00 */
[----:B------:R-:W-:Y:S05]  /*15d90*/  WARPSYNC.COLLECTIVE R15, `(.L_x_375) ;  /* 0x000000000f087348 */ /* 0x000fea0003c00000 */
[----:B------:R0:W1:Y:S02]  /*15da0*/  SHFL.IDX P6, R14, R13, R12, R11 ;  /* 0x0000000c0d0e7389 */ /* 0x00006400000c000b */
[----:B01----:R-:W-:Y:S01]  /*15db0*/  ENDCOLLECTIVE ;  /* 0x000000000000791b */ /* 0x003fe20003800000 */
.L_x_375:
[----:B------:R-:W-:-:S05]  /*15dc0*/  IADD3 R2, P0, R2, R0, RZ ;  /* 0x0000000002027210 */ /* 0x000fca0007f1e0ff */
        /* <DEDUP_REMOVED lines=12> */
.L_x_376:
        /* <DEDUP_REMOVED lines=9> */
.L_x_286:
[----:B0-----:R0:W3:Y:S02]  /*15f20*/  SYNCS.PHASECHK.TRANS64.TRYWAIT P0, [R4+URZ+0x38860], R3 ;  /* 0x03886003040075a7 */ /* 0x0010e4000800017f */
[----:B---3--:R-:W-:Y:S05]  /*15f30*/  @!P0 NANOSLEEP.SYNCS 0x989680 ;  /* 0x009896800000895d */ /* 0x008fea0003900000 */
[----:B------:R-:W3:Y:S02]  /*15f40*/  @!P0 SYNCS.PHASECHK.TRANS64 P0, [R4+URZ+0x38860], R3 ;  /* 0x03886003040085a7 */ /* 0x000ee4000800007f */
[----:B---3--:R-:W-:Y:S05]  /*15f50*/  @!P0 BRA `(.L_x_286) ;  /* 0xfffffffc00f08947 */ /* 0x008fea000383ffff */
[----:B------:R-:W-:Y:S05]  /*15f60*/  BRA `(.L_x_378) ;  /* 0xffffffc400ec7947 */ /* 0x000fea000383ffff */
.L_x_287:
[----:B------:R-:W-:Y:S01]  /*15f70*/  BSSY B0, `(.L_x_379) ;  /* 0x0000008000007945 */ /* 0x000fe20003800000 */
[----:B------:R-:W-:Y:S02]  /*15f80*/  IMAD.MOV.U32 R13, RZ, RZ, R25 ;  /* 0x000000ffff0d7224 */ /* 0x000fe400078e0019 */
[----:B------:R-:W-:Y:S02]  /*15f90*/  IMAD.MOV.U32 R12, RZ, RZ, RZ ;  /* 0x000000ffff0c7224 */ /* 0x000fe400078e00ff */
[----:B------:R-:W-:Y:S02]  /*15fa0*/  IMAD.MOV.U32 R11, RZ, RZ, 0x181f ;  /* 0x0000181fff0b7424 */ /* 0x000fe400078e00ff */
[----:B------:R-:W-:-:S07]  /*15fb0*/  IMAD.MOV.U32 R15, RZ, RZ, -0x1 ;  /* 0xffffffffff0f7424 */ /* 0x000fce00078e00ff */
[----:B01----:R-:W-:Y:S05]  /*15fc0*/  WARPSYNC.COLLECTIVE R15, `(.L_x_380) ;  /* 0x000000000f087348 */ /* 0x003fea0003c00000 */
[----:B-1----:R1:W2:Y:S02]  /*15fd0*/  SHFL.IDX P6, R14, R13, R12, R11 ;  /* 0x0000000c0d0e7389 */ /* 0x0022a400000c000b */
[----:B012---:R-:W-:Y:S01]  /*15fe0*/  ENDCOLLECTIVE ;  /* 0x000000000000791b */ /* 0x007fe20003800000 */
.L_x_380:
[----:B------:R-:W-:Y:S05]  /*15ff0*/  BSYNC B0 ;  /* 0x0000000000007941 */ /* 0x000fea0003800000 */
.L_x_379:
[----:B------:R-:W-:Y:S01]  /*16000*/  IMAD.MOV.U32 R13, RZ, RZ, R24 ;  /* 0x000000ffff0d7224 */ /* 0x000fe200078e0018 */
[----:B------:R-:W-:Y:S01]  /*16010*/  MOV R3, R14 ;  /* 0x0000000e00037202 */ /* 0x000fe20000000f00 */
[----:B------:R-:W-:Y:S01]  /*16020*/  IMAD.MOV.U32 R12, RZ, RZ, RZ ;  /* 0x000000ffff0c7224 */ /* 0x000fe200078e00ff */
[C---:B------:R-:W-:Y:S01]  /*16030*/  SHF.L.U32 R8, R33.reuse, 0x1, RZ ;  /* 0x0000000121087819 */ /* 0x040fe200000006ff */
[----:B------:R-:W-:Y:S01]  /*16040*/  IMAD.MOV.U32 R11, RZ, RZ, 0x181f ;  /* 0x0000181fff0b7424 */ /* 0x000fe200078e00ff */
[----:B------:R-:W-:Y:S01]  /*16050*/  LOP3.LUT R0, R33, 0x40, RZ, 0xfc, !PT ;  /* 0x0000004021007812 */ /* 0x000fe200078efcff */
[----:B------:R-:W-:-:S07]  /*16060*/  IMAD.MOV.U32 R15, RZ, RZ, -0x1 ;  /* 0xffffffffff0f7424 */ /* 0x000fce00078e00ff */
[----:B------:R-:W-:Y:S05]  /*16070*/  WARPSYNC.COLLECTIVE R15, `(.L_x_381) ;  /* 0x000000000f087348 */ /* 0x000fea0003c00000 */
[----:B------:R0:W1:Y:S02]  /*16080*/  SHFL.IDX P6, R14, R13, R12, R11 ;  /* 0x0000000c0d0e7389 */ /* 0x00006400000c000b */
[----:B01----:R-:W-:Y:S01]  /*16090*/  ENDCOLLECTIVE ;  /* 0x000000000000791b */ /* 0x003fe20003800000 */
.L_x_381:
[----:B------:R-:W-:Y:S02]  /*160a0*/  ULDC UR4, c[0x0][0x2f4] ;  /* 0x0000bd0000047ab9 */ /* 0x000fe40000000800 */
[----:B------:R-:W-:Y:S02]  /*160b0*/  ISETP.GE.AND P3, PT, R33, UR4, PT ;  /* 0x0000000421007c0c */ /* 0x000fe4000bf66270 */
[----:B------:R-:W-:Y:S01]  /*160c0*/  ISETP.GE.AND P2, PT, R0, UR4, PT ;  /* 0x0000000400007c0c */ /* 0x000fe2000bf46270 */
[----:B------:R-:W-:Y:S01]  /*160d0*/  IMAD R0, R7, 0x2, R22 ;  /* 0x0000000207007824 */ /* 0x000fe200078e0216 */
[----:B------:R-:W-:Y:S02]  /*160e0*/  ISETP.LT.OR P4, PT, R5, 0x1, P3 ;  /* 0x000000010500780c */ /* 0x000fe40001f81670 */
[----:B------:R-:W-:Y:S01]  /*160f0*/  ISETP.GE.AND P1, PT, R37, UR4, PT ;  /* 0x0000000425007c0c */ /* 0x000fe2000bf26270 */
[----:B------:R-:W-:Y:S02]  /*16100*/  IMAD.MOV.U32 R13, RZ, RZ, R25 ;  /* 0x000000ffff0d7224 */ /* 0x000fe400078e0019 */
[----:B------:R-:W-:Y:S01]  /*16110*/  IMAD.MOV.U32 R12, RZ, RZ, 0x1 ;  /* 0x00000001ff0c7424 */ /* 0x000fe200078e00ff */
[----:B------:R-:W-:-:S05]  /*16120*/  IADD3 R2, P0, R14, R8, RZ ;  /* 0x000000080e027210 */ /* 0x000fca0007f1e0ff */
[----:B------:R-:W-:Y:S01]  /*16130*/  IMAD.X R3, RZ, RZ, R3, P0 ;  /* 0x000000ffff037224 */ /* 0x000fe200000e0603 */
[----:B------:R-:W-:-:S04]  /*16140*/  ISETP.LT.OR P0, PT, R5, 0x1, P2 ;  /* 0x000000010500780c */ /* 0x000fc80001701670 */
[----:B------:R-:W-:Y:S01]  /*16150*/  @!PT LDS RZ, [RZ] ;  /* 0x00000000fffff984 */ /* 0x000fe20000000800 */
[----:B------:R-:W-:Y:S01]  /*16160*/  @!PT LDS RZ, [RZ] ;  /* 0x00000000fffff984 */ /* 0x000fe20000000800 */
[----:B------:R-:W-:Y:S01]  /*16170*/  @!PT LDS RZ, [RZ] ;  /* 0x00000000fffff984 */ /* 0x000fe20000000800 */
[----:B------:R0:W-:Y:S01]  /*16180*/  LDGSTS.E.BYPASS.LTC128B.128 [R0+0x400], desc[UR36][R2.64], !P4 ;  /* 0x0040000002007fae */ /* 0x0001e2000e101d64 */
[----:B------:R-:W-:-:S08]  /*16190*/  ISETP.LT.OR P4, PT, R5, 0x1, P1 ;  /* 0x000000010500780c */ /* 0x000fd00000f81670 */
[----:B------:R0:W-:Y:S01]  /*161a0*/  LDGSTS.E.BYPASS.LTC128B.128 [R0+0x2c00], desc[UR36][R2.64+0x80], !P0 ;  /* 0x02c0008002007fae */ /* 0x0001e2000c101d64 */
[----:B------:R-:W-:-:S13]  /*161b0*/  ISETP.GE.AND P0, PT, R36, UR4, PT ;  /* 0x0000000424007c0c */ /* 0x000fda000bf06270 */
[----:B0-----:R-:W-:Y:S05]  /*161c0*/  WARPSYNC.COLLECTIVE R15, `(.L_x_382) ;  /* 0x000000000f087348 */ /* 0x001fea0003c00000 */
[----:B------:R1:W2:Y:S02]  /*161d0*/  SHFL.IDX P6, R14, R13, R12, R11 ;  /* 0x0000000c0d0e7389 */ /* 0x0002a400000c000b */
[----:B012---:R-:W-:Y:S01]  /*161e0*/  ENDCOLLECTIVE ;  /* 0x000000000000791b */ /* 0x007fe20003800000 */
.L_x_382:
[----:B------:R-:W-:Y:S01]  /*161f0*/  @!PT LDS RZ, [RZ] ;  /* 0x00000000fffff984 */ /* 0x000fe20000000800 */
[----:B------:R-:W-:Y:S01]  /*16200*/  @!PT LDS RZ, [RZ] ;  /* 0x00000000fffff984 */ /* 0x000fe20000000800 */
[----:B------:R-:W-:Y:S01]  /*16210*/  @!PT LDS RZ, [RZ] ;  /* 0x00000000fffff984 */ /* 0x000fe20000000800 */
[----:B------:R0:W-:Y:S01]  /*16220*/  LDGSTS.E.BYPASS.LTC128B.128 [R0+0x5400], desc[UR36][R2.64+0x100], !P4 ;  /* 0x0540010002007fae */ /* 0x0001e2000e101d64 */
[----:B------:R-:W-:Y:S01]  /*16230*/  ISETP.LT.OR P4, PT, R5, 0x1, P0 ;  /* 0x000000010500780c */ /* 0x000fe20000781670 */
[----:B------:R-:W-:-:S12]  /*16240*/  IMAD.MOV.U32 R13, RZ, RZ, R24 ;  /* 0x000000ffff0d7224 */ /* 0x000fd800078e0018 */
[----:B------:R0:W-:Y:S01]  /*16250*/  LDGSTS.E.BYPASS.LTC128B.128 [R0+0x7c00], desc[UR36][R2.64+0x180], !P4 ;  /* 0x07c0018002007fae */ /* 0x0001e2000e101d64 */
[----:B------:R-:W-:-:S07]  /*16260*/  MOV R7, R14 ;  /* 0x0000000e00077202 */ /* 0x000fce0000000f00 */
[----:B0-----:R-:W-:Y:S05]  /*16270*/  WARPSYNC.COLLECTIVE R15, `(.L_x_383) ;  /* 0x000000000f087348 */ /* 0x001fea0003c00000 */
[----:B------:R1:W2:Y:S02]  /*16280*/  SHFL.IDX P6, R14, R13, R12, R11 ;  /* 0x0000000c0d0e7389 */ /* 0x0002a400000c000b */
[----:B012---:R-:W-:Y:S01]  /*16290*/  ENDCOLLECTIVE ;  /* 0x000000000000791b */ /* 0x007fe20003800000 */
.L_x_383:
[----:B------:R-:W-:Y:S02]  /*162a0*/  IMAD.MOV.U32 R13, RZ, RZ, R25 ;  /* 0x000000ffff0d7224 */ /* 0x000fe400078e0019 */
[----:B------:R-:W-:Y:S01]  /*162b0*/  IMAD.MOV.U32 R12, RZ, RZ, 0x2 ;  /* 0x00000002ff0c7424 */ /* 0x000fe200078e00ff */
[----:B------:R-:W-:-:S13]  /*162c0*/  IADD3 R2, P4, R14, R8, RZ ;  /* 0x000000080e027210 */ /* 0x000fda0007f9e0ff */
[----:B------:R-:W-:Y:S05]  /*162d0*/  WARPSYNC.COLLECTIVE R15, `(.L_x_384) ;  /* 0x000000000f087348 */ /* 0x000fea0003c00000 */
[----:B------:R0:W1:Y:S02]  /*162e0*/  SHFL.IDX P6, R14, R13, R12, R11 ;  /* 0x0000000c0d0e7389 */ /* 0x00006400000c000b */
[----:B01----:R-:W-:Y:S01]  /*162f0*/  ENDCOLLECTIVE ;  /* 0x000000000000791b */ /* 0x003fe20003800000 */
.L_x_384:
[----:B------:R-:W-:Y:S01]  /*16300*/  IMAD.X R3, RZ, RZ, R7, P4 ;  /* 0x000000ffff037224 */ /* 0x000fe200020e0607 */
        /* <DEDUP_REMOVED lines=11> */
.L_x_385:
        /* <DEDUP_REMOVED lines=14> */
.L_x_386:
        /* <DEDUP_REMOVED lines=12> */
.L_x_387:
        /* <DEDUP_REMOVED lines=14> */
.L_x_388:
        /* <DEDUP_REMOVED lines=12> */
.L_x_389:
        /* <DEDUP_REMOVED lines=9> */
.L_x_292:
[----:B------:R-:W-:Y:S01]  /*16790*/  BSSY B0, `(.L_x_391) ;  /* 0x0000008000007945 */ /* 0x000fe20003800000 */
[----:B------:R-:W-:Y:S01]  /*167a0*/  IMAD.MOV.U32 R13, RZ, RZ, R16 ;  /* 0x000000ffff0d7224 */ /* 0x000fe200078e0010 */
[----:B------:R-:W-:Y:S01]  /*167b0*/  MOV R15, 0xffffffff ;  /* 0xffffffff000f7802 */ /* 0x000fe20000000f00 */
[----:B------:R-:W-:Y:S02]  /*167c0*/  IMAD.MOV.U32 R12, RZ, RZ, RZ ;  /* 0x000000ffff0c7224 */ /* 0x000fe400078e00ff */
[----:B------:R-:W-:-:S07]  /*167d0*/  IMAD.MOV.U32 R11, RZ, RZ, 0x1f ;  /* 0x0000001fff0b7424 */ /* 0x000fce00078e00ff */
[----:B0-----:R-:W-:Y:S05]  /*167e0*/  WARPSYNC.COLLECTIVE R15, `(.L_x_392) ;  /* 0x000000000f087348 */ /* 0x001fea0003c00000 */
[----:B------:R1:W2:Y:S02]  /*167f0*/  SHFL.IDX P6, R14, R13, R12, R11 ;  /* 0x0000000c0d0e7389 */ /* 0x0002a400000c000b */
[----:B012---:R-:W-:Y:S01]  /*16800*/  ENDCOLLECTIVE ;  /* 0x000000000000791b */ /* 0x007fe20003800000 */
.L_x_392:
[----:B------:R-:W-:Y:S05]  /*16810*/  BSYNC B0 ;  /* 0x0000000000007941 */ /* 0x000fea0003800000 */
.L_x_391:
[----:B------:R-:W-:Y:S01]  /*16820*/  IMAD.MOV.U32 R13, RZ, RZ, R16 ;  /* 0x000000ffff0d7224 */ /* 0x000fe200078e0010 */
[----:B------:R-:W-:Y:S01]  /*16830*/  MOV R15, 0xffffffff ;  /* 0xffffffff000f7802 */ /* 0x000fe20000000f00 */
[----:B------:R-:W-:Y:S02]  /*16840*/  IMAD.MOV.U32 R12, RZ, RZ, 0x1 ;  /* 0x00000001ff0c7424 */ /* 0x000fe400078e00ff */
[----:B------:R-:W-:Y:S02]  /*16850*/  IMAD.MOV.U32 R11, RZ, RZ, 0x1f ;  /* 0x0000001fff0b7424 */ /* 0x000fe400078e00ff */
[----:B------:R-:W-:Y:S02]  /*16860*/  IMAD.IADD R7, R19, 0x1, R8 ;  /* 0x0000000113077824 */ /* 0x000fe400078e0208 */
[----:B------:R-:W-:-:S07]  /*16870*/  IMAD.MOV.U32 R5, RZ, RZ, R14 ;  /* 0x000000ffff057224 */ /* 0x000fce00078e000e */
[----:B------:R-:W-:Y:S05]  /*16880*/  WARPSYNC.COLLECTIVE R15, `(.L_x_393) ;  /* 0x000000000f087348 */ /* 0x000fea0003c00000 */
[----:B------:R0:W1:Y:S02]  /*16890*/  SHFL.IDX P6, R14, R13, R12, R11 ;  /* 0x0000000c0d0e7389 */ /* 0x00006400000c000b */
[----:B01----:R-:W-:Y:S01]  /*168a0*/  ENDCOLLECTIVE ;  /* 0x000000000000791b */ /* 0x003fe20003800000 */
.L_x_393:
[----:B------:R-:W-:Y:S02]  /*168b0*/  ULDC UR4, c[0x0][0xc3c] ;  /* 0x00030f0000047ab9 */ /* 0x000fe40000000800 */
[----:B------:R-:W-:-:S13]  /*168c0*/  ISETP.GE.OR P1, PT, R7, UR4, !P0 ;  /* 0x0000000407007c0c */ /* 0x000fda000c726670 */
[----:B------:R-:W0:Y:S01]  /*168d0*/  @!P1 LDC.64 R2, c[0x0][0xc80] ;  /* 0x00032000ff029b82 */ /* 0x000e220000000a00 */
[----:B------:R-:W-:Y:S02]  /*168e0*/  IMAD.MOV.U32 R4, RZ, RZ, RZ ;  /* 0x000000ffff047224 */ /* 0x000fe400078e00ff */
[----:B------:R-:W-:Y:S02]  /*168f0*/  IMAD.MOV.U32 R11, RZ, RZ, RZ ;  /* 0x000000ffff0b7224 */ /* 0x000fe400078e00ff */
[----:B------:R-:W-:Y:S02]  /*16900*/  IMAD.MOV.U32 R0, RZ, RZ, R14 ;  /* 0x000000ffff007224 */ /* 0x000fe400078e000e */
[----:B0-----:R-:W-:-:S06]  /*16910*/  @!P1 IMAD.WIDE R2, R7, 0x4, R2 ;  /* 0x0000000407029825 */ /* 0x001fcc00078e0202 */
[----:B------:R-:W2:Y:S01]  /*16920*/  @!P1 LDG.E R2, desc[UR36][R2.64] ;  /* 0x0000002402029981 */ /* 0x000ea2000c1e1900 */
[C---:B------:R-:W-:Y:S02]  /*16930*/  ISETP.GE.U32.AND P2, PT, R8.reuse, 0x2, PT ;  /* 0x000000020800780c */ /* 0x040fe40003f46070 */
[C---:B------:R-:W-:Y:S02]  /*16940*/  ISETP.GE.U32.AND P3, PT, R8.reuse, 0x4, PT ;  /* 0x000000040800780c */ /* 0x040fe40003f66070 */
[C---:B------:R-:W-:Y:S02]  /*16950*/  ISETP.GE.U32.AND P4, PT, R8.reuse, 0x8, PT ;  /* 0x000000080800780c */ /* 0x040fe40003f86070 */
[C---:B------:R-:W-:Y:S01]  /*16960*/  ISETP.GE.U32.AND P5, PT, R8.reuse, 0x10, PT ;  /* 0x000000100800780c */ /* 0x040fe20003fa6070 */
[----:B--2---:R-:W-:Y:S01]  /*16970*/  @!P1 IMAD.MOV.U32 R4, RZ, RZ, R2 ;  /* 0x000000ffff049224 */ /* 0x004fe200078e0002 */
[----:B------:R-:W-:-:S04]  /*16980*/  ISETP.NE.AND P1, PT, R8, RZ, PT ;  /* 0x000000ff0800720c */ /* 0x000fc80003f25270 */
[----:B------:R-:W-:-:S09]  /*16990*/  MOV R13, R4 ;  /* 0x00000004000d7202 */ /* 0x000fd20000000f00 */
[----:B------:R-:W-:Y:S05]  /*169a0*/  WARPSYNC.COLLECTIVE R15, `(.L_x_394) ;  /* 0x000000000f087348 */ /* 0x000fea0003c00000 */
[----:B------:R0:W1:Y:S02]  /*169b0*/  SHFL.UP P6, R14, R13, R12, R11 ;  /* 0x0400000c0d0e7389 */ /* 0x00006400000c000b */
[----:B01----:R-:W-:Y:S01]  /*169c0*/  ENDCOLLECTIVE ;  /* 0x000000000000791b */ /* 0x003fe20003800000 */
.L_x_394:
[----:B------:R-:W-:Y:S01]  /*169d0*/  IMAD.MOV.U32 R12, RZ, RZ, 0x2 ;  /* 0x00000002ff0c7424 */ /* 0x000fe200078e00ff */
[----:B------:R-:W-:-:S05]  /*169e0*/  SEL R7, R14, RZ, P1 ;  /* 0x000000ff0e077207 */ /* 0x000fca0000800000 */
[----:B------:R-:W-:-:S04]  /*169f0*/  IMAD.IADD R6, R4, 0x1, R7 ;  /* 0x0000000104067824 */ /* 0x000fc800078e0207 */
[----:B------:R-:W-:-:S07]  /*16a00*/  IMAD.MOV.U32 R13, RZ, RZ, R6 ;  /* 0x000000ffff0d7224 */ /* 0x000fce00078e0006 */
[----:B------:R-:W-:Y:S05]  /*16a10*/  WARPSYNC.COLLECTIVE R15, `(.L_x_395) ;  /* 0x000000000f087348 */ /* 0x000fea0003c00000 */
[----:B------:R0:W1:Y:S02]  /*16a20*/  SHFL.UP P6, R14, R13, R12, R11 ;  /* 0x0400000c0d0e7389 */ /* 0x00006400000c000b */
[----:B01----:R-:W-:Y:S01]  /*16a30*/  ENDCOLLECTIVE ;  /* 0x000000000000791b */ /* 0x003fe20003800000 */
.L_x_395:
[----:B------:R-:W-:Y:S01]  /*16a40*/  IMAD.MOV.U32 R12, RZ, RZ, 0x4 ;  /* 0x00000004ff0c7424 */ /* 0x000fe200078e00ff */
[----:B------:R-:W-:-:S04]  /*16a50*/  SEL R7, R14, RZ, P2 ;  /* 0x000000ff0e077207 */ /* 0x000fc80001000000 */
[----:B------:R-:W-:-:S05]  /*16a60*/  IADD3 R7, R6, R7, RZ ;  /* 0x0000000706077210 */ /* 0x000fca0007ffe0ff */
[----:B------:R-:W-:-:S07]  /*16a70*/  IMAD.MOV.U32 R13, RZ, RZ, R7 ;  /* 0x000000ffff0d7224 */ /* 0x000fce00078e0007 */
[----:B------:R-:W-:Y:S05]  /*16a80*/  WARPSYNC.COLLECTIVE R15, `(.L_x_396) ;  /* 0x000000000f087348 */ /* 0x000fea0003c00000 */
[----:B------:R0:W1:Y:S02]  /*16a90*/  SHFL.UP P6, R14, R13, R12, R11 ;  /* 0x0400000c0d0e7389 */ /* 0x00006400000c000b */
[----:B01----:R-:W-:Y:S01]  /*16aa0*/  ENDCOLLECTIVE ;  /* 0x000000000000791b */ /* 0x003fe20003800000 */
.L_x_396:
[----:B------:R-:W-:Y:S02]  /*16ab0*/  MOV R12, 0x8 ;  /* 0x00000008000c7802 */ /* 0x000fe40000000f00 */
[----:B------:R-:W-:-:S05]  /*16ac0*/  SEL R2, R14, RZ, P3 ;  /* 0x000000ff0e027207 */ /* 0x000fca0001800000 */
[----:B------:R-:W-:-:S04]  /*16ad0*/  IMAD.IADD R2, R7, 0x1, R2 ;  /* 0x0000000107027824 */ /* 0x000fc800078e0202 */
[----:B------:R-:W-:-:S07]  /*16ae0*/  IMAD.MOV.U32 R13, RZ, RZ, R2 ;  /* 0x000000ffff0d7224 */ /* 0x000fce00078e0002 */
[----:B------:R-:W-:Y:S05]  /*16af0*/  WARPSYNC.COLLECTIVE R15, `(.L_x_397) ;  /* 0x000000000f087348 */ /* 0x000fea0003c00000 */
[----:B------:R0:W1:Y:S02]  /*16b00*/  SHFL.UP P6, R14, R13, R12, R11 ;  /* 0x0400000c0d0e7389 */ /* 0x00006400000c000b */
[----:B01----:R-:W-:Y:S01]  /*16b10*/  ENDCOLLECTIVE ;  /* 0x000000000000791b */ /* 0x003fe20003800000 */
.L_x_397:
[----:B------:R-:W-:Y:S01]  /*16b20*/  IMAD.MOV.U32 R12, RZ, RZ, 0x10 ;  /* 0x00000010ff0c7424 */ /* 0x000fe200078e00ff */
[----:B------:R-:W-:-:S05]  /*16b30*/  SEL R3, R14, RZ, P4 ;  /* 0x000000ff0e037207 */ /* 0x000fca0002000000 */
[----:B------:R-:W-:-:S04]  /*16b40*/  IMAD.IADD R3, R2, 0x1, R3 ;  /* 0x0000000102037824 */ /* 0x000fc800078e0203 */
[----:B------:R-:W-:-:S07]  /*16b50*/  IMAD.MOV.U32 R13, RZ, RZ, R3 ;  /* 0x000000ffff0d7224 */ /* 0x000fce00078e0003 */
[----:B------:R-:W-:Y:S05]  /*16b60*/  WARPSYNC.COLLECTIVE R15, `(.L_x_398) ;  /* 0x000000000f087348 */ /* 0x000fea0003c00000 */
[----:B------:R0:W1:Y:S02]  /*16b70*/  SHFL.UP P6, R14, R13, R12, R11 ;  /* 0x0400000c0d0e7389 */ /* 0x00006400000c000b */
[----:B01----:R-:W-:Y:S01]  /*16b80*/  ENDCOLLECTIVE ;  /* 0x000000000000791b */ /* 0x003fe20003800000 */
.L_x_398:
[----:B------:R-:W-:Y:S02]  /*16b90*/  IMAD.MOV.U32 R12, RZ, RZ, 0x1f ;  /* 0x0000001fff0c7424 */ /* 0x000fe400078e00ff */
[----:B------:R-:W-:Y:S01]  /*16ba0*/  IMAD.MOV.U32 R11, RZ, RZ, 0x1f ;  /* 0x0000001fff0b7424 */ /* 0x000fe200078e00ff */
[----:B------:R-:W-:-:S05]  /*16bb0*/  SEL R6, R14, RZ, P5 ;  /* 0x000000ff0e067207 */ /* 0x000fca0002800000 */
[----:B------:R-:W-:-:S05]  /*16bc0*/  IMAD.IADD R6, R3, 0x1, R6 ;  /* 0x0000000103067824 */ /* 0x000fca00078e0206 */
[----:B------:R-:W-:-:S07]  /*16bd0*/  MOV R13, R6 ;  /* 0x00000006000d7202 */ /* 0x000fce0000000f00 */
[----:B------:R-:W-:Y:S05]  /*16be0*/  WARPSYNC.COLLECTIVE R15, `(.L_x_399) ;  /* 0x000000000f087348 */ /* 0x000fea0003c00000 */
[----:B------:R0:W1:Y:S02]  /*16bf0*/  SHFL.IDX P6, R14, R13, R12, R11 ;  /* 0x0000000c0d0e7389 */ /* 0x00006400000c000b */
[----:B01----:R-:W-:Y:S01]  /*16c00*/  ENDCOLLECTIVE ;  /* 0x000000000000791b */ /* 0x003fe20003800000 */
.L_x_399:
[----:B------:R-:W-:Y:S05]  /*16c10*/  BRA `(.L_x_400) ;  /* 0xffffffc400047947 */ /* 0x000fea000383ffff */
.L_x_297:
[----:B------:R-:W-:Y:S01]  /*16c20*/  BSSY B0, `(.L_x_401) ;  /* 0x0000008000007945 */ /* 0x000fe20003800000 */
[----:B-----5:R-:W-:Y:S01]  /*16c30*/  IMAD.MOV.U32 R13, RZ, RZ, R4 ;  /* 0x000000ffff0d7224 */ /* 0x020fe200078e0004 */
[----:B------:R-:W-:Y:S01]  /*16c40*/  MOV R11, RZ ;  /* 0x000000ff000b7202 */ /* 0x000fe20000000f00 */
[----:B------:R-:W-:Y:S02]  /*16c50*/  IMAD.MOV.U32 R12, RZ, RZ, 0x1 ;  /* 0x00000001ff0c7424 */ /* 0x000fe400078e00ff */
[----:B------:R-:W-:-:S07]  /*16c60*/  IMAD.MOV.U32 R15, RZ, RZ, -0x1 ;  /* 0xffffffffff0f7424 */ /* 0x000fce00078e00ff */
[----:B01----:R-:W-:Y:S05]  /*16c70*/  WARPSYNC.COLLECTIVE R15, `(.L_x_402) ;  /* 0x000000000f087348 */ /* 0x003fea0003c00000 */
[----:B------:R2:W3:Y:S02]  /*16c80*/  SHFL.UP P6, R14, R13, R12, R11 ;  /* 0x0400000c0d0e7389 */ /* 0x0004e400000c000b */
[----:B0123--:R-:W-:Y:S01]  /*16c90*/  ENDCOLLECTIVE ;  /* 0x000000000000791b */ /* 0x00ffe20003800000 */
.L_x_402:
[----:B------:R-:W-:Y:S05]  /*16ca0*/  BSYNC B0 ;  /* 0x0000000000007941 */ /* 0x000fea0003800000 */
.L_x_401:
[----:B------:R-:W-:Y:S01]  /*16cb0*/  SEL R13, R14, RZ, P1 ;  /* 0x000000ff0e0d7207 */ /* 0x000fe20000800000 */
[----:B------:R-:W-:Y:S01]  /*16cc0*/  IMAD.MOV.U32 R12, RZ, RZ, 0x2 ;  /* 0x00000002ff0c7424 */ /* 0x000fe200078e00ff */
[----:B------:R-:W-:Y:S01]  /*16cd0*/  MOV R15, 0xffffffff ;  /* 0xffffffff000f7802 */ /* 0x000fe20000000f00 */
[----:B------:R-:W-:Y:S02]  /*16ce0*/  IMAD.MOV.U32 R11, RZ, RZ, RZ ;  /* 0x000000ffff0b7224 */ /* 0x000fe400078e00ff */
[----:B------:R-:W-:-:S07]  /*16cf0*/  IMAD.IADD R13, R4, 0x1, R13 ;  /* 0x00000001040d7824 */ /* 0x000fce00078e020d */
[----:B------:R-:W-:Y:S05]  /*16d00*/  WARPSYNC.COLLECTIVE R15, `(.L_x_403) ;  /* 0x000000000f087348 */ /* 0x000fea0003c00000 */
[----:B------:R0:W1:Y:S02]  /*16d10*/  SHFL.UP P6, R14, R13, R12, R11 ;  /* 0x0400000c0d0e7389 */ /* 0x00006400000c000b */
[----:B01----:R-:W-:Y:S01]  /*16d20*/  ENDCOLLECTIVE ;  /* 0x000000000000791b */ /* 0x003fe20003800000 */
.L_x_403:
[----:B------:R-:W-:Y:S01]  /*16d30*/  IMAD.MOV.U32 R12, RZ, RZ, 0x4 ;  /* 0x00000004ff0c7424 */ /* 0x000fe200078e00ff */
[----:B------:R-:W-:-:S05]  /*16d40*/  SEL R0, R14, RZ, P2 ;  /* 0x000000ff0e007207 */ /* 0x000fca0001000000 */
[----:B------:R-:W-:-:S04]  /*16d50*/  IMAD.IADD R0, R13, 0x1, R0 ;  /* 0x000000010d007824 */ /* 0x000fc800078e0200 */
[----:B------:R-:W-:-:S07]  /*16d60*/  IMAD.MOV.U32 R13, RZ, RZ, R0 ;  /* 0x000000ffff0d7224 */ /* 0x000fce00078e0000 */
[----:B------:R-:W-:Y:S05]  /*16d70*/  WARPSYNC.COLLECTIVE R15, `(.L_x_404) ;  /* 0x000000000f087348 */ /* 0x000fea0003c00000 */
[----:B------:R0:W1:Y:S02]  /*16d80*/  SHFL.UP P6, R14, R13, R12, R11 ;  /* 0x0400000c0d0e7389 */ /* 0x00006400000c000b */
[----:B01----:R-:W-:Y:S01]  /*16d90*/  ENDCOLLECTIVE ;  /* 0x000000000000791b */ /* 0x003fe20003800000 */
.L_x_404:
[----:B------:R-:W-:Y:S01]  /*16da0*/  IMAD.MOV.U32 R12, RZ, RZ, 0x8 ;  /* 0x00000008ff0c7424 */ /* 0x000fe200078e00ff */
[----:B------:R-:W-:-:S05]  /*16db0*/  SEL R3, R14, RZ, P3 ;  /* 0x000000ff0e037207 */ /* 0x000fca0001800000 */
[----:B------:R-:W-:-:S05]  /*16dc0*/  IMAD.IADD R2, R0, 0x1, R3 ;  /* 0x0000000100027824 */ /* 0x000fca00078e0203 */
[----:B------:R-:W-:-:S07]  /*16dd0*/  MOV R13, R2 ;  /* 0x00000002000d7202 */ /* 0x000fce0000000f00 */
[----:B------:R-:W-:Y:S05]  /*16de0*/  WARPSYNC.COLLECTIVE R15, `(.L_x_405) ;  /* 0x000000000f087348 */ /* 0x000fea0003c00000 */
[----:B------:R0:W1:Y:S02]  /*16df0*/  SHFL.UP P6, R14, R13, R12, R11 ;  /* 0x0400000c0d0e7389 */ /* 0x00006400000c000b */
[----:B01----:R-:W-:Y:S01]  /*16e00*/  ENDCOLLECTIVE ;  /* 0x000000000000791b */ /* 0x003fe20003800000 */
.L_x_405:
[----:B------:R-:W-:Y:S01]  /*16e10*/  IMAD.MOV.U32 R12, RZ, RZ, 0x10 ;  /* 0x00000010ff0c7424 */ /* 0x000fe200078e00ff */
[----:B------:R-:W-:-:S05]  /*16e20*/  SEL R3, R14, RZ, P4 ;  /* 0x000000ff0e037207 */ /* 0x000fca0002000000 */
[----:B------:R-:W-:-:S04]  /*16e30*/  IMAD.IADD R3, R2, 0x1, R3 ;  /* 0x0000000102037824 */ /* 0x000fc800078e0203 */
[----:B------:R-:W-:-:S07]  /*16e40*/  IMAD.MOV.U32 R13, RZ, RZ, R3 ;  /* 0x000000ffff0d7224 */ /* 0x000fce00078e0003 */
[----:B------:R-:W-:Y:S05]  /*16e50*/  WARPSYNC.COLLECTIVE R15, `(.L_x_406) ;  /* 0x000000000f087348 */ /* 0x000fea0003c00000 */
[----:B------:R0:W1:Y:S02]  /*16e60*/  SHFL.UP P6, R14, R13, R12, R11 ;  /* 0x0400000c0d0e7389 */ /* 0x00006400000c000b */
[----:B01----:R-:W-:Y:S01]  /*16e70*/  ENDCOLLECTIVE ;  /* 0x000000000000791b */ /* 0x003fe20003800000 */
.L_x_406:
[----:B------:R-:W-:Y:S02]  /*16e80*/  IMAD.MOV.U32 R12, RZ, RZ, 0x1f ;  /* 0x0000001fff0c7424 */ /* 0x000fe400078e00ff */
[----:B------:R-:W-:Y:S01]  /*16e90*/  IMAD.MOV.U32 R11, RZ, RZ, 0x1f ;  /* 0x0000001fff0b7424 */ /* 0x000fe200078e00ff */
[----:B------:R-:W-:-:S04]  /*16ea0*/  SEL R6, R14, RZ, P5 ;  /* 0x000000ff0e067207 */ /* 0x000fc80002800000 */
[----:B------:R-:W-:-:S05]  /*16eb0*/  IADD3 R6, R3, R6, RZ ;  /* 0x0000000603067210 */ /* 0x000fca0007ffe0ff */
[----:B------:R-:W-:-:S07]  /*16ec0*/  IMAD.MOV.U32 R13, RZ, RZ, R6 ;  /* 0x000000ffff0d7224 */ /* 0x000fce00078e0006 */
[----:B------:R-:W-:Y:S05]  /*16ed0*/  WARPSYNC.COLLECTIVE R15, `(.L_x_407) ;  /* 0x000000000f087348 */ /* 0x000fea0003c00000 */
[----:B------:R0:W1:Y:S02]  /*16ee0*/  SHFL.IDX P6, R14, R13, R12, R11 ;  /* 0x0000000c0d0e7389 */ /* 0x00006400000c000b */
[----:B01----:R-:W-:Y:S01]  /*16ef0*/  ENDCOLLECTIVE ;  /* 0x000000000000791b */ /* 0x003fe20003800000 */
.L_x_407:
[----:B------:R-:W-:Y:S05]  /*16f00*/  BRA `(.L_x_408) ;  /* 0xffffffc000e47947 */ /* 0x000fea000383ffff */
.L_x_299:
[----:B------:R-:W-:Y:S01]  /*16f10*/  BSSY B0, `(.L_x_409) ;  /* 0x0000006000007945 */ /* 0x000fe20003800000 */
[----:B------:R-:W-:Y:S01]  /*16f20*/  PLOP3.LUT P6, PT, P6, PT, PT, 0x8, 0x0 ;  /* 0x000000000000781c */ /* 0x000fe200037ce170 */
[----:B------:R-:W-:-:S12]  /*16f30*/  IMAD.MOV.U32 R15, RZ, RZ, -0x1 ;  /* 0xffffffffff0f7424 */ /* 0x000fd800078e00ff */
[----:B0-----:R-:W-:Y:S05]  /*16f40*/  WARPSYNC.COLLECTIVE R15, `(.L_x_410) ;  /* 0x000000000f087348 */ /* 0x001fea0003c00000 */
[----:B------:R-:W-:Y:S01]  /*16f50*/  VOTE.ANY R14, PT, P6 ;  /* 0x00000000000e7806 */ /* 0x000fe200030e0100 */
[----:B0-----:R-:W-:Y:S06]  /*16f60*/  ENDCOLLECTIVE ;  /* 0x000000000000791b */ /* 0x001fec0003800000 */
.L_x_410:
[----:B------:R-:W-:Y:S05]  /*16f70*/  BSYNC B0 ;  /* 0x0000000000007941 */ /* 0x000fea0003800000 */
.L_x_409:
[----:B------:R-:W-:Y:S01]  /*16f80*/  MOV R2, R14 ;  /* 0x0000000e00027202 */ /* 0x000fe20000000f00 */
[----:B------:R-:W-:Y:S02]  /*16f90*/  IMAD.MOV.U32 R13, RZ, RZ, R4 ;  /* 0x000000ffff0d7224 */ /* 0x000fe400078e0004 */
[----:B------:R-:W-:Y:S01]  /*16fa0*/  IMAD.MOV.U32 R11, RZ, RZ, 0x1f ;  /* 0x0000001fff0b7424 */ /* 0x000fe200078e00ff */
[----:B------:R-:W0:Y:S01]  /*16fb0*/  POPC R0, R2 ;  /* 0x0000000200007309 */ /* 0x000e220000000000 */
[----:B------:R-:W-:Y:S02]  /*16fc0*/  IMAD.MOV.U32 R15, RZ, RZ, -0x1 ;  /* 0xffffffffff0f7424 */ /* 0x000fe400078e00ff */
[----:B0-----:R-:W-:-:S07]  /*16fd0*/  IMAD.MOV.U32 R12, RZ, RZ, R0 ;  /* 0x000000ffff0c7224 */ /* 0x001fce00078e0000 */
[----:B------:R-:W-:Y:S05]  /*16fe0*/  WARPSYNC.COLLECTIVE R15, `(.L_x_411) ;  /* 0x000000000f087348 */ /* 0x000fea0003c00000 */
[----:B------:R0:W1:Y:S02]  /*16ff0*/  SHFL.IDX P6, R14, R13, R12, R11 ;  /* 0x0000000c0d0e7389 */ /* 0x00006400000c000b */
[----:B01----:R-:W-:Y:S01]  /*17000*/  ENDCOLLECTIVE ;  /* 0x000000000000791b */ /* 0x003fe20003800000 */
.L_x_411:
[----:B------:R-:W-:Y:S01]  /*17010*/  MOV R4, R14 ;  /* 0x0000000e00047202 */ /* 0x000fe20000000f00 */
[----:B------:R-:W-:Y:S06]  /*17020*/  BRA `(.L_x_412) ;  /* 0xffffffc000d47947 */ /* 0x000fec000383ffff */
.L_x_301:
[----:B------:R-:W-:Y:S01]  /*17030*/  BSSY B0, `(.L_x_413) ;  /* 0x0000007000007945 */ /* 0x000fe20003800000 */
[----:B------:R-:W-:Y:S02]  /*17040*/  IMAD.MOV.U32 R13, RZ, RZ, R6 ;  /* 0x000000ffff0d7224 */ /* 0x000fe400078e0006 */
[----:B------:R-:W-:Y:S02]  /*17050*/  IMAD.MOV.U32 R11, RZ, RZ, 0x1f ;  /* 0x0000001fff0b7424 */ /* 0x000fe400078e00ff */
[----:B------:R-:W-:-:S07]  /*17060*/  IMAD.MOV.U32 R15, RZ, RZ, -0x1 ;  /* 0xffffffffff0f7424 */ /* 0x000fce00078e00ff */
[----:B012---:R-:W-:Y:S05]  /*17070*/  WARPSYNC.COLLECTIVE R15, `(.L_x_414) ;  /* 0x000000000f087348 */ /* 0x007fea0003c00000 */
[----:B------:R3:W4:Y:S02]  /*17080*/  SHFL.IDX P6, R14, R13, R12, R11 ;  /* 0x0000000c0d0e7389 */ /* 0x00072400000c000b */
[----:B01234-:R-:W-:Y:S01]  /*17090*/  ENDCOLLECTIVE ;  /* 0x000000000000791b */ /* 0x01ffe20003800000 */
.L_x_414:
[----:B------:R-:W-:Y:S05]  /*170a0*/  BSYNC B0 ;  /* 0x0000000000007941 */ /* 0x000fea0003800000 */
.L_x_413:
[----:B------:R-:W-:Y:S05]  /*170b0*/  BRA `(.L_x_300) ;  /* 0xffffffc000cc7947 */ /* 0x000fea000383ffff */
.L_x_305:
[----:B0-----:R0:W3:Y:S02]  /*170c0*/  SYNCS.PHASECHK.TRANS64.TRYWAIT P0, [R4+URZ+0x38820], R0 ;  /* 0x03882000040075a7 */ /* 0x0010e4000800017f */
[----:B---3--:R-:W-:Y:S05]  /*170d0*/  @!P0 NANOSLEEP.SYNCS 0x989680 ;  /* 0x009896800000895d */ /* 0x008fea0003900000 */
[----:B------:R-:W3:Y:S02]  /*170e0*/  @!P0 SYNCS.PHASECHK.TRANS64 P0, [R4+URZ+0x38820], R0 ;  /* 0x03882000040085a7 */ /* 0x000ee4000800007f */
[----:B---3--:R-:W-:Y:S05]  /*170f0*/  @!P0 BRA `(.L_x_305) ;  /* 0xfffffffc00f08947 */ /* 0x008fea000383ffff */
[----:B------:R-:W-:Y:S05]  /*17100*/  BRA `(.L_x_415) ;  /* 0xffffffc400b87947 */ /* 0x000fea000383ffff */
.L_x_306:
[----:B------:R-:W3:Y:S01]  /*17110*/  S2R R2, SR_TID.X ;  /* 0x0000000000027919 */ /* 0x000ee20000002100 */
[----:B------:R-:W-:Y:S01]  /*17120*/  BSSY B0, `(.L_x_416) ;  /* 0x000000a000007945 */ /* 0x000fe20003800000 */
[----:B------:R-:W-:Y:S01]  /*17130*/  MOV R12, RZ ;  /* 0x000000ff000c7202 */ /* 0x000fe20000000f00 */
[----:B------:R-:W-:Y:S02]  /*17140*/  IMAD.MOV.U32 R11, RZ, RZ, 0x1f ;  /* 0x0000001fff0b7424 */ /* 0x000fe400078e00ff */
[----:B------:R-:W-:Y:S01]  /*17150*/  IMAD.MOV.U32 R15, RZ, RZ, -0x1 ;  /* 0xffffffffff0f7424 */ /* 0x000fe200078e00ff */
[----:B---3--:R-:W-:-:S04]  /*17160*/  SHF.R.U32.HI R2, RZ, 0x5, R2 ;  /* 0x00000005ff027819 */ /* 0x008fc80000011602 */
[----:B------:R-:W-:-:S05]  /*17170*/  LOP3.LUT R2, R2, 0x3, RZ, 0xc0, !PT ;  /* 0x0000000302027812 */ /* 0x000fca00078ec0ff */
[----:B------:R-:W-:-:S07]  /*17180*/  IMAD.MOV.U32 R13, RZ, RZ, R2 ;  /* 0x000000ffff0d7224 */ /* 0x000fce00078e0002 */
[----:B012---:R-:W-:Y:S05]  /*17190*/  WARPSYNC.COLLECTIVE R15, `(.L_x_417) ;  /* 0x000000000f087348 */ /* 0x007fea0003c00000 */
[----:B------:R3:W4:Y:S02]  /*171a0*/  SHFL.IDX P6, R14, R13, R12, R11 ;  /* 0x0000000c0d0e7389 */ /* 0x00072400000c000b */
[----:B01234-:R-:W-:Y:S01]  /*171b0*/  ENDCOLLECTIVE ;  /* 0x000000000000791b */ /* 0x01ffe20003800000 */
.L_x_417:
[----:B------:R-:W-:Y:S05]  /*171c0*/  BSYNC B0 ;  /* 0x0000000000007941 */ /* 0x000fea0003800000 */
.L_x_416:
[----:B------:R-:W-:Y:S05]  /*171d0*/  BRA `(.L_x_418) ;  /* 0xffffffc400a07947 */ /* 0x000fea000383ffff */
.L_x_309:
[----:B------:R-:W-:Y:S01]  /*171e0*/  BSSY B1, `(.L_x_419) ;  /* 0x0000006000017945 */ /* 0x000fe20003800000 */
[----:B------:R-:W-:-:S07]  /*171f0*/  IMAD.MOV.U32 R15, RZ, RZ, -0x1 ;  /* 0xffffffffff0f7424 */ /* 0x000fce00078e00ff */
[----:B012---:R-:W-:Y:S05]  /*17200*/  WARPSYNC.COLLECTIVE R15, `(.L_x_420) ;  /* 0x000000000f0c7348 */ /* 0x007fea0003c00000 */
[----:B------:R-:W-:Y:S02]  /*17210*/  ELECT P6, UR62, PT ;  /* 0x00000000003e782f */ /* 0x000fe400038c0000 */
[----:B------:R-:W-:Y:S01]  /*17220*/  MOV R14, UR62 ;  /* 0x0000003e000e7c02 */ /* 0x000fe20008000f00 */
[----:B012---:R-:W-:Y:S10]  /*17230*/  ENDCOLLECTIVE ;  /* 0x000000000000791b */ /* 0x007ff40003800000 */
.L_x_420:
[----:B------:R-:W-:Y:S05]  /*17240*/  BSYNC B1 ;  /* 0x0000000000017941 */ /* 0x000fea0003800000 */
.L_x_419:
[----:B------:R-:W-:Y:S05]  /*17250*/  BRA `(.L_x_421) ;  /* 0xffffffc400987947 */ /* 0x000fea000383ffff */
.L_x_311:
[----:B0-----:R0:W3:Y:S02]  /*17260*/  SYNCS.PHASECHK.TRANS64.TRYWAIT P1, [R5+URZ+0x38840], R0 ;  /* 0x03884000050075a7 */ /* 0x0010e4000802017f */
[----:B---3--:R-:W-:Y:S05]  /*17270*/  @!P1 NANOSLEEP.SYNCS 0x989680 ;  /* 0x009896800000995d */ /* 0x008fea0003900000 */
[----:B------:R-:W3:Y:S02]  /*17280*/  @!P1 SYNCS.PHASECHK.TRANS64 P1, [R5+URZ+0x38840], R0 ;  /* 0x03884000050095a7 */ /* 0x000ee4000802007f */
[----:B---3--:R-:W-:Y:S05]  /*17290*/  @!P1 BRA `(.L_x_311) ;  /* 0xfffffffc00f09947 */ /* 0x008fea000383ffff */
[----:B------:R-:W-:Y:S05]  /*172a0*/  BRA `(.L_x_422) ;  /* 0xffffffc400c07947 */ /* 0x000fea000383ffff */
.L_x_313:
[----:B---3--:R3:W4:Y:S02]  /*172b0*/  SYNCS.PHASECHK.TRANS64.TRYWAIT P1, [R27+URZ+0x38840], R2 ;  /* 0x038840021b0075a7 */ /* 0x008724000802017f */
[----:B----4-:R-:W-:Y:S05]  /*172c0*/  @!P1 NANOSLEEP.SYNCS 0x989680 ;  /* 0x009896800000995d */ /* 0x010fea0003900000 */
[----:B------:R-:W4:Y:S02]  /*172d0*/  @!P1 SYNCS.PHASECHK.TRANS64 P1, [R27+URZ+0x38840], R2 ;  /* 0x038840021b0095a7 */ /* 0x000f24000802007f */
[----:B----4-:R-:W-:Y:S05]  /*172e0*/  @!P1 BRA `(.L_x_313) ;  /* 0xfffffffc00f09947 */ /* 0x010fea000383ffff */
[----:B------:R-:W-:Y:S05]  /*172f0*/  BRA `(.L_x_423) ;  /* 0xffffffc400cc7947 */ /* 0x000fea000383ffff */
.L_x_315:
[----:B----4-:R4:W0:Y:S02]  /*17300*/  SYNCS.PHASECHK.TRANS64.TRYWAIT P1, [R5+URZ+0x38860], R0 ;  /* 0x03886000050075a7 */ /* 0x010824000802017f */
[----:B0-----:R-:W-:Y:S05]  /*17310*/  @!P1 NANOSLEEP.SYNCS 0x989680 ;  /* 0x009896800000995d */ /* 0x001fea0003900000 */
[----:B------:R-:W0:Y:S02]  /*17320*/  @!P1 SYNCS.PHASECHK.TRANS64 P1, [R5+URZ+0x38860], R0 ;  /* 0x03886000050095a7 */ /* 0x000e24000802007f */
[----:B0-----:R-:W-:Y:S05]  /*17330*/  @!P1 BRA `(.L_x_315) ;  /* 0xfffffffc00f09947 */ /* 0x001fea000383ffff */
[----:B------:R-:W-:Y:S05]  /*17340*/  BRA `(.L_x_424) ;  /* 0xffffffc400c87947 */ /* 0x000fea000383ffff */
.L_x_425:
        /* <DEDUP_REMOVED lines=11> */
.L_x_15826:


//--------------------- .text._ZN7cutlass13device_kernelIN5flash11enable_sm90INS1_16FlashAttnFwdSm90INS1_25CollectiveMainloopFwdSm90ILi2EN4cute5tupleIJNS5_1CILi1EEES8_S8_EEENS6_IJNS7_ILi128EEENS7_ILi80EEENS7_ILi256EEEEEELi256ENS_10bfloat16_tEfNS_4arch4Sm90ELb0ELb0ELb1ELb1ELb1ELb1ELb0ELb1ELb1ELb1ELb0ELb0EEENS1_21CollectiveEpilogueFwdINS6_IJSA_SC_SB_EEES9_SE_SG_Li256ELb1ELb1ELb0ELb0EEENS1_36VarlenDynamicPersistentTileSchedulerILi128ELi80ELi256ELi128ELb0ELb1ELb1ELb0ELb1ELb1EEEEEEEEEvNT_6ParamsE --------------------------
	.section	.text._ZN7cutlass13device_kernelIN5flash11enable_sm90INS1_16FlashAttnFwdSm90INS1_25CollectiveMainloopFwdSm90ILi2EN4cute5tupleIJNS5_1CILi1EEES8_S8_EEENS6_IJNS7_ILi128EEENS7_ILi80EEENS7_ILi256EEEEEELi256ENS_10bfloat16_tEfNS_4arch4Sm90ELb0ELb0ELb1ELb1ELb1ELb1ELb0ELb1ELb1ELb1ELb0ELb0EEENS1_21CollectiveEpilogueFwdINS6_IJSA_SC_SB_EEES9_SE_SG_Li256ELb1ELb1ELb0ELb0EEENS1_36VarlenDynamicPersistentTileSchedulerILi128ELi80ELi256ELi128ELb0ELb1ELb1ELb0ELb1ELb1EEEEEEEEEvNT_6ParamsE,"ax",@progbits
	.align	128
.text._ZN7cutlass13device_kernelIN5flash11enable_sm90INS1_16FlashAttnFwdSm90INS1_25CollectiveMainloopFwdSm90ILi2EN4cute5tupleIJNS5_1CILi1EEES8_S8_EEENS6_IJNS7_ILi128EEENS7_ILi80EEENS7_ILi256EEEEEELi256ENS_10bfloat16_tEfNS_4arch4Sm90ELb0ELb0ELb1ELb1ELb1ELb1ELb0ELb1ELb1ELb1ELb0ELb0EEENS1_21CollectiveEpilogueFwdINS6_IJSA_SC_SB_EEES9_SE_SG_Li256ELb1ELb1ELb0ELb0EEENS1_36VarlenDynamicPersistentTileSchedulerILi128ELi80ELi256ELi128ELb0ELb1ELb1ELb0ELb1ELb1EEEEEEEEEvNT_6ParamsE:
        .type           _ZN7cutlass13device_kernelIN5flash11enable_sm90INS1_16FlashAttnFwdSm90INS1_25CollectiveMainloopFwdSm90ILi2EN4cute5tupleIJNS5_1CILi1EEES8_S8_EEENS6_IJNS7_ILi128EEENS7_ILi80EEENS7_ILi256EEEEEELi256ENS_10bfloat16_tEfNS_4arch4Sm90ELb0ELb0ELb1ELb1ELb1ELb1ELb0ELb1ELb1ELb1ELb0ELb0EEENS1_21CollectiveEpilogueFwdINS6_IJSA_SC_SB_EEES9_SE_SG_Li256ELb1ELb1ELb0ELb0EEENS1_36VarlenDynamicPersistentTileSchedulerILi128ELi80ELi256ELi128ELb0ELb1ELb1ELb0ELb1ELb1EEEEEEEEEvNT_6ParamsE,@function
        .size           _ZN7cutlass13device_kernelIN5flash11enable_sm90INS1_16FlashAttnFwdSm90INS1_25CollectiveMainloopFwdSm90ILi2EN4cute5tupleIJNS5_1CILi1EEES8_S8_EEENS6_IJNS7_ILi128EEENS7_ILi80EEENS7_ILi256EEEEEELi256ENS_10bfloat16_tEfNS_4arch4Sm90ELb0ELb0ELb1ELb1ELb1ELb1ELb0ELb1ELb1ELb1ELb0ELb0EEENS1_21CollectiveEpilogueFwdINS6_IJSA_SC_SB_EEES9_SE_SG_Li256ELb1ELb1ELb0ELb0EEENS1_36VarlenDynamicPersistentTileSchedulerILi128ELi80ELi256ELi128ELb0ELb1ELb1ELb0ELb1ELb1EEEEEEEEEvNT_6ParamsE,(.L_x_15827 - _ZN7cutlass13device_kernelIN5flash11enable_sm90INS1_16FlashAttnFwdSm90INS1_25CollectiveMainloopFwdSm90ILi2EN4cute5tupleIJNS5_1CILi1EEES8_S8_EEENS6_IJNS7_ILi128EEENS7_ILi80EEENS7_ILi256EEEEEELi256ENS_10bfloat16_tEfNS_4arch4Sm90ELb0ELb0ELb1ELb1ELb1ELb1ELb0ELb1ELb1ELb1ELb0ELb0EEENS1_21CollectiveEpilogueFwdINS6_IJSA_SC_SB_EEES9_SE_SG_Li256ELb1ELb1ELb0ELb0EEENS1_36VarlenDynamicPersistentTileSchedulerILi128ELi80ELi256ELi128ELb0ELb1ELb1ELb0ELb1ELb1EEEEEEEEEvNT_6ParamsE)
        .other          _ZN7cutlass13device_kernelIN5flash11enable_sm90INS1_16FlashAttnFwdSm90INS1_25CollectiveMainloopFwdSm90ILi2EN4cute5tupleIJNS5_1CILi1EEES8_S8_EEENS6_IJNS7_ILi128EEENS7_ILi80EEENS7_ILi256EEEEEELi256ENS_10bfloat16_tEfNS_4arch4Sm90ELb0ELb0ELb1ELb1ELb1ELb1ELb0ELb1ELb1ELb1ELb0ELb0EEENS1_21CollectiveEpilogueFwdINS6_IJSA_SC_SB_EEES9_SE_SG_Li256ELb1ELb1ELb0ELb0EEENS1_36VarlenDynamicPersistentTileSchedulerILi128ELi80ELi256ELi128ELb0ELb1ELb1ELb0ELb1ELb1EEEEEEEEEvNT_6ParamsE,@"STO_CUDA_ENTRY STV_DEFAULT"
_ZN7cutlass13device_kernelIN5flash11enable_sm90INS1_16FlashAttnFwdSm90INS1_25CollectiveMainloopFwdSm90ILi2EN4cute5tupleIJNS5_1CILi1EEES8_S8_EEENS6_IJNS7_ILi128EEENS7_ILi80EEENS7_ILi256EEEEEELi256ENS_10bfloat16_tEfNS_4arch4Sm90ELb0ELb0ELb1ELb1ELb1ELb1ELb0ELb1ELb1ELb1ELb0ELb0EEENS1_21CollectiveEpilogueFwdINS6_IJSA_SC_SB_EEES9_SE_SG_Li256ELb1ELb1ELb0ELb0EEENS1_36VarlenDynamicPersistentTileSchedulerILi128ELi80ELi256ELi128ELb0ELb1ELb1ELb0ELb1ELb1EEEEEEEEEvNT_6ParamsE:
[----:B------:R-:W0:Y:S02]  /*0000*/  LDC R1, c[0x0][0x28] ;  /* 0x00000a00ff017b82 */ /* 0x000e240000000800 */
[----:B0-----:R-:W-:Y:S01]  /*0010*/  VIADD R1, R1, 0xffffff80 ;  /* 0xffffff8001017836 */ /* 0x001fe20000000000 */
[----:B------:R-:W0:Y:S01]  /*0020*/  S2R R0, SR_TID.X ;  /* 0x0000000000007919 */ /* 0x000e220000002100 */
[----:B------:R-:W-:Y:S01]  /*0030*/  ELECT P0, URZ, PT ;  /* 0x00000000003f782f */ /* 0x000fe20003800000 */
[----:B------:R-:W-:Y:S01]  /*0040*/  BSSY B0, `(.L_x_426) ;  /* 0x000000e000007945 */ /* 0x000fe20003800000 */
[----:B0-----:R-:W-:-:S05]  /*0050*/  SHF.R.U32.HI R2, RZ, 0x5, R0 ;  /* 0x00000005ff027819 */ /* 0x001fca0000011600 */
[----:B------:R-:W0:Y:S02]  /*0060*/  SHFL.IDX PT, R3, R2, RZ, 0x1f ;  /* 0x00001fff02037589 */ /* 0x000e2400000e0000 */
[----:B0-----:R-:W-:Y:S02]  /*0070*/  ISETP.EQ.AND P0, PT, R3, RZ, P0 ;  /* 0x000000ff0300720c */ /* 0x001fe40000702270 */
[----:B------:R-:W-:-:S11]  /*0080*/  SHF.R.U32.HI R3, RZ, 0x7, R0 ;  /* 0x00000007ff037819 */ /* 0x000fd60000011600 */
[----:B------:R-:W-:Y:S05]  /*0090*/  @!P0 BRA `(.L_x_427) ;  /* 0x0000000000208947 */ /* 0x000fea0003800000 */
[----:B------:R-:W-:Y:S02]  /*00a0*/  ULDC.64 UR4, c[0x0][0x198] ;  /* 0x0000660000047ab9 */ /* 0x000fe40000000a00 */
[----:B------:R-:W-:Y:S02]  /*00b0*/  UIADD3 UR6, UP0, UR4, 0x570, URZ ;  /* 0x0000057004067890 */ /* 0x000fe4000ff1e03f */
[----:B------:R-:W-:Y:S02]  /*00c0*/  UIADD3 UR4, UP1, UR4, 0x670, URZ ;  /* 0x0000067004047890 */ /* 0x000fe4000ff3e03f */
[----:B------:R-:W-:Y:S02]  /*00d0*/  UIADD3.X UR7, URZ, UR5, URZ, UP0, !UPT ;  /* 0x000000053f077290 */ /* 0x000fe400087fe43f */
[----:B------:R-:W-:-:S07]  /*00e0*/  UIADD3.X UR5, URZ, UR5, URZ, UP1, !UPT ;  /* 0x000000053f057290 */ /* 0x000fce0008ffe43f */
[----:B------:R0:W-:Y:S02]  /*00f0*/  UTMACCTL.PF [UR6] ;  /* 0x00000000060079b9 */ /* 0x0001e40008040000 */
[----:B------:R0:W-:Y:S02]  /*0100*/  UTMACCTL.PF [UR4] ;  /* 0x00000000040079b9 */ /* 0x0001e40008040000 */
[----:B0-----:R-:W-:Y:S01]  /*0110*/  NOP ;  /* 0x0000000000007918 */ /* 0x001fe20000000000 */
.L_x_427:
[----:B------:R-:W-:Y:S05]  /*0120*/  BSYNC B0 ;  /* 0x0000000000007941 */ /* 0x000fea0003800000 */
.L_x_426:
[----:B------:R-:W-:Y:S01]  /*0130*/  VOTEU.ANY UP0, P0 ;  /* 0x00000000003f7886 */ /* 0x000fe20000000100 */
[----:B------:R-:W0:Y:S01]  /*0140*/  SHFL.IDX PT, R3, R3, RZ, 0x1f ;  /* 0x00001fff03037589 */ /* 0x000e2200000e0000 */
[----:B------:R-:W-:Y:S01]  /*0150*/  UMOV UR4, 0x80 ;  /* 0x0000008000047882 */ /* 0x000fe20000000000 */
[----:B------:R-:W-:Y:S01]  /*0160*/  UMOV UR7, 0x100 ;  /* 0x0000010000077882 */ /* 0x000fe20000000000 */
[----:B------:R-:W-:Y:S01]  /*0170*/  VOTEU.ANY UP1, P0 ;  /* 0x00000000003f7886 */ /* 0x000fe20000020100 */
[----:B------:R-:W1:Y:S01]  /*0180*/  @UP0 S2UR UR8, SR_CgaCtaId ;  /* 0x00000000000809c3 */ /* 0x000e620000008800 */
[----:B------:R-:W2:Y:S01]  /*0190*/  SHFL.IDX PT, R4, R2, RZ, 0x1f ;  /* 0x00001fff02047589 */ /* 0x000ea200000e0000 */
[----:B------:R-:W-:Y:S01]  /*01a0*/  @UP0 UMOV UR6, 0x400 ;  /* 0x0000040000060882 */ /* 0x000fe20000000000 */
[----:B------:R-:W-:-:S04]  /*01b0*/  @UP0 UIADD3 UR4, -UR4, 0x100000, URZ ;  /* 0x0010000004040890 */ /* 0x000fc8000fffe13f */
[----:B------:R-:W-:Y:S02]  /*01c0*/  @UP0 USHF.L.U32 UR5, UR4, 0xb, URZ ;  /* 0x0000000b04050899 */ /* 0x000fe4000800063f */
[----:B------:R-:W-:Y:S01]  /*01d0*/  @UP0 USHF.L.U32 UR4, UR4, 0x1, URZ ;  /* 0x0000000104040899 */ /* 0x000fe2000800063f */
[----:B------:R-:W-:Y:S01]  /*01e0*/  VOTEU.ANY UP2, P0 ;  /* 0x00000000003f7886 */ /* 0x000fe20000040100 */
[----:B0-----:R-:W-:Y:S01]  /*01f0*/  R2UR UR9, R3 ;  /* 0x00000000030972ca */ /* 0x001fe200000e0000 */
[----:B-1----:R-:W-:Y:S01]  /*0200*/  @UP0 ULEA UR8, UR8, UR6, 0x18 ;  /* 0x0000000608080291 */ /* 0x002fe2000f8ec03f */
[----:B--2---:R-:W-:Y:S01]  /*0210*/  ISETP.NE.AND P1, PT, R4, RZ, PT ;  /* 0x000000ff0400720c */ /* 0x004fe20003f25270 */
[----:B------:R-:W-:-:S04]  /*0220*/  @UP0 UIADD3 UR6, -UR7, 0x100000, URZ ;  /* 0x0010000007060890 */ /* 0x000fc8000fffe13f */
[----:B------:R-:W-:Y:S02]  /*0230*/  @UP0 USHF.L.U32 UR7, UR6, 0xb, URZ ;  /* 0x0000000b06070899 */ /* 0x000fe4000800063f */
[----:B------:R-:W-:-:S04]  /*0240*/  @UP0 USHF.L.U32 UR6, UR6, 0x1, URZ ;  /* 0x0000000106060899 */ /* 0x000fc8000800063f */
[----:B------:R-:W-:Y:S01]  /*0250*/  UISETP.NE.AND UP0, UPT, UR9, URZ, UPT ;  /* 0x0000003f0900728c */ /* 0x000fe2000bf05270 */
[----:B------:R-:W0:Y:S02]  /*0260*/  FENCE.VIEW.ASYNC.S ;  /* 0x00000000000073c6 */ /* 0x000e240000000000 */
[----:B0-----:R0:W1:Y:S05]  /*0270*/  @UP1 SYNCS.EXCH.64 URZ, [UR8+0x38800], UR4 ;  /* 0x03880004083f15b2 */ /* 0x00106a0008000100 */
[----:B------:R0:W2:Y:S01]  /*0280*/  @UP2 SYNCS.EXCH.64 URZ, [UR8+0x38820], UR6 ;  /* 0x03882006083f25b2 */ /* 0x0000a20008000100 */
        /* <DEDUP_REMOVED lines=14> */
[----:B0-----:R3:W4:Y:S08]  /*0370*/  SYNCS.EXCH.64 URZ, [UR8+0x38830], UR4 ;  /* 0x03883004083f75b2 */ /* 0x0017300008000100 */
[----:B------:R3:W0:Y:S01]  /*0380*/  SYNCS.EXCH.64 URZ, [UR8+0x38840], UR6 ;  /* 0x03884006083f75b2 */ /* 0x0006220008000100 */
[----:B------:R3:W0:Y:S01]  /*0390*/  SYNCS.EXCH.64 URZ, [UR8+0x38838], UR4 ;  /* 0x03883804083f75b2 */ /* 0x0006220008000100 */
[----:B------:R3:W0:Y:S02]  /*03a0*/  SYNCS.EXCH.64 URZ, [UR8+0x38848], UR6 ;  /* 0x03884806083f75b2 */ /* 0x0006240008000100 */
[----:B---3--:R-:W-:Y:S01]  /*03b0*/  NOP ;  /* 0x0000000000007918 */ /* 0x008fe20000000000 */
.L_x_428:
[----:B------:R-:W3:Y:S01]  /*03c0*/  SHFL.IDX PT, R3, R2, RZ, 0x1f ;  /* 0x00001fff02037589 */ /* 0x000ee200000e0000 */
[----:B------:R-:W-:Y:S01]  /*03d0*/  NOP ;  /* 0x0000000000007918 */ /* 0x000fe20000000000 */
[----:B---3--:R-:W-:-:S13]  /*03e0*/  ISETP.NE.AND P0, PT, R3, RZ, PT ;  /* 0x000000ff0300720c */ /* 0x008fda0003f05270 */
        /* <DEDUP_REMOVED lines=17> */
[----:B------:R3:W0:Y:S02]  /*0500*/  SYNCS.EXCH.64 URZ, [UR8+0x38868], UR6 ;  /* 0x03886806083f75b2 */ /* 0x0006240008000100 */
[----:B---3--:R-:W-:Y:S01]  /*0510*/  NOP ;  /* 0x0000000000007918 */ /* 0x008fe20000000000 */
.L_x_429:
[----:B------:R-:W3:Y:S01]  /*0520*/  SHFL.IDX PT, R3, R2, RZ, 0x1f ;  /* 0x00001fff02037589 */ /* 0x000ee200000e0000 */
[----:B------:R-:W-:Y:S01]  /*0530*/  NOP ;  /* 0x0000000000007918 */ /* 0x000fe20000000000 */
[----:B---3--:R-:W-:-:S13]  /*0540*/  ISETP.NE.AND P0, PT, R3, RZ, PT ;  /* 0x000000ff0300720c */ /* 0x008fda0003f05270 */
        /* <DEDUP_REMOVED lines=13> */
[----:B------:R3:W0:Y:S02]  /*0620*/  SYNCS.EXCH.64 URZ, [UR6+0x38888], UR4 ;  /* 0x03888804063f75b2 */ /* 0x0006240008000100 */
[----:B---3--:R-:W-:Y:S01]  /*0630*/  NOP ;  /* 0x0000000000007918 */ /* 0x008fe20000000000 */
.L_x_430:
        /* <DEDUP_REMOVED lines=22> */
.L_x_431:
        /* <DEDUP_REMOVED lines=22> */
.L_x_432:
[----:B------:R-:W-:Y:S01]  /*0900*/  PLOP3.LUT P0, PT, PT, PT, UP0, 0x80, 0x0 ;  /* 0x000000000000781c */ /* 0x000fe20003f0f008 */
[----:B------:R-:W-:Y:S01]  /*0910*/  UMOV UR60, 0x1 ;  /* 0x00000001003c7882 */ /* 0x000fe20000000000 */
[----:B------:R-:W-:Y:S01]  /*0920*/  NOP ;  /* 0x0000000000007918 */ /* 0x000fe20000000000 */
[----:B------:R-:W-:Y:S01]  /*0930*/  USEL UR60, UR60, 0x2, !UP0 ;  /* 0x000000023c3c7887 */ /* 0x000fe2000c000000 */
[----:B------:R-:W-:Y:S01]  /*0940*/  BSSY B9, `(.L_x_433) ;  /* 0x000277a000097945 */ /* 0x000fe20003800000 */
[----:B012-4-:R-:W-:Y:S08]  /*0950*/  BAR.SYNC.DEFER_BLOCKING 0x0 ;  /* 0x0000000000007b1d */ /* 0x017ff00000010000 */
[----:B------:R-:W-:Y:S05]  /*0960*/  @!P0 BRA `(.L_x_434) ;  /* 0x00000204008c8947 */ /* 0x000fea0003800000 */
.L_x_435:
[----:B------:R-:W-:-:S08]  /*0970*/  NOP ;  /* 0x0000000000007918 */ /* 0x000fd00000000000 */
[----:B------:R-:W0:Y:S02]  /*0980*/  USETMAXREG.TRY_ALLOC.CTAPOOL UP0, 0xe8 ;  /* 0x000000e8000079c8 */ /* 0x000e240008000600 */
[----:B0-----:R-:W-:-:S13]  /*0990*/  PLOP3.LUT P0, PT, PT, PT, UP0, 0x80, 0x0 ;  /* 0x000000000000781c */ /* 0x001fda0003f0f008 */
[----:B------:R-:W-:Y:S05]  /*09a0*/  @!P0 BRA `(.L_x_435) ;  /* 0xfffffffc00f08947 */ /* 0x000fea000383ffff */
[----:B------:R-:W0:Y:S08]  /*09b0*/  S2UR UR4, SR_CgaCtaId ;  /* 0x00000000000479c3 */ /* 0x000e300000008800 */
[----:B------:R-:W-:Y:S06]  /*09c0*/  BAR.ARV 0x8, 0x180 ;  /* 0x0206000000007b1d */ /* 0x000fec0000002000 */
[----:B------:R-:W-:-:S02]  /*09d0*/  MOV R22, 0x400 ;  /* 0x0000040000167802 */ /* 0x000fc40000000f00 */
[----:B------:R-:W-:Y:S01]  /*09e0*/  BAR.SYNC.DEFER_BLOCKING 0x5, 0x180 ;  /* 0x0146000000007b1d */ /* 0x000fe20000010000 */
[----:B0-----:R-:W-:-:S05]  /*09f0*/  IMAD.U32 R2, RZ, RZ, UR4 ;  /* 0x00000004ff027e24 */ /* 0x001fca000f8e00ff */
[----:B------:R-:W-:Y:S01]  /*0a00*/  ULDC UR4, c[0x0][0xc3c] ;  /* 0x00030f0000047ab9 */ /* 0x000fe20000000800 */
[----:B------:R-:W-:Y:S01]  /*0a10*/  LEA R22, R2, R22, 0x18 ;  /* 0x0000001602167211 */ /* 0x000fe200078ec0ff */
[----:B------:R-:W-:Y:S04]  /*0a20*/  STL [R1+0x58], R2 ;  /* 0x0000580201007387 */ /* 0x000fe80000100800 */
[----:B------:R-:W0:Y:S01]  /*0a30*/  LDS.128 R28, [R22+0x388d0] ;  /* 0x0388d000161c7984 */ /* 0x000e220000000c00 */
[----:B------:R-:W-:Y:S06]  /*0a40*/  BAR.ARV 0x4, 0x180 ;  /* 0x0106000000007b1d */ /* 0x000fec0000002000 */
[----:B0-----:R-:W-:-:S13]  /*0a50*/  ISETP.GE.AND P0, PT, R31, UR4, PT ;  /* 0x000000041f007c0c */ /* 0x001fda000bf06270 */
[----:B------:R-:W-:Y:S05]  /*0a60*/  @P0 BRA `(.L_x_436) ;  /* 0x00000274009c0947 */ /* 0x000fea0003800000 */
[----:B------:R-:W-:Y:S01]  /*0a70*/  VIADD R0, R0, 0xffffff80 ;  /* 0xffffff8000007836 */ /* 0x000fe20000000000 */
[----:B------:R-:W-:Y:S01]  /*0a80*/  R2UR UR4, R22 ;  /* 0x00000000160472ca */ /* 0x000fe200000e0000 */
[----:B------:R-:W-:Y:S01]  /*0a90*/  ULOP3.LUT UR5, UR60, 0x1, URZ, 0xfc, !UPT ;  /* 0x000000013c057892 */ /* 0x000fe2000f8efc3f */
[----:B------:R-:W-:Y:S01]  /*0aa0*/  IMAD.MOV.U32 R212, RZ, RZ, RZ ;  /* 0x000000ffffd47224 */ /* 0x000fe200078e00ff */
[----:B------:R-:W-:Y:S01]  /*0ab0*/  MOV R229, RZ ;  /* 0x000000ff00e57202 */ /* 0x000fe20000000f00 */
[----:B------:R-:W-:Y:S01]  /*0ac0*/  IMAD.MOV.U32 R223, RZ, RZ, RZ ;  /* 0x000000ffffdf7224 */ /* 0x000fe200078e00ff */
[----:B------:R-:W-:Y:S01]  /*0ad0*/  SHF.R.S32.HI R3, RZ, 0x1f, R0 ;  /* 0x0000001fff037819 */ /* 0x000fe20000011400 */
[----:B------:R-:W-:-:S03]  /*0ae0*/  IMAD.MOV.U32 R225, RZ, RZ, RZ ;  /* 0x000000ffffe17224 */ /* 0x000fc600078e00ff */
[CC--:B------:R-:W-:Y:S02]  /*0af0*/  LEA.HI R2, R3.reuse, R0.reuse, RZ, 0x4 ;  /* 0x0000000003027211 */ /* 0x0c0fe400078f20ff */
[CC--:B------:R-:W-:Y:S02]  /*0b00*/  LEA.HI R4, R3.reuse, R0.reuse, RZ, 0x5 ;  /* 0x0000000003047211 */ /* 0x0c0fe400078f28ff */
[----:B------:R-:W-:Y:S01]  /*0b10*/  SHF.R.S32.HI R7, RZ, 0x4, R2 ;  /* 0x00000004ff077819 */ /* 0x000fe20000011402 */
[----:B------:R-:W-:Y:S01]  /*0b20*/  UIADD3 UR4, UR4, 0x14400, URZ ;  /* 0x0001440004047890 */ /* 0x000fe2000fffe03f */
[----:B------:R-:W-:Y:S01]  /*0b30*/  LOP3.LUT R5, R2, 0x3fffff0, RZ, 0xc0, !PT ;  /* 0x03fffff002057812 */ /* 0x000fe200078ec0ff */
[----:B------:R-:W-:Y:S01]  /*0b40*/  IMAD.SHL.U32 R4, R4, 0x20, RZ ;  /* 0x0000002004047824 */ /* 0x000fe200078e00ff */
[----:B------:R-:W-:Y:S02]  /*0b50*/  LEA.HI R2, R2, R7, RZ, 0x1 ;  /* 0x0000000702027211 */ /* 0x000fe400078f08ff */
[----:B------:R-:W-:Y:S01]  /*0b60*/  LEA.HI R219, R3, R0, RZ, 0x3 ;  /* 0x0000000003db7211 */ /* 0x000fe200078f18ff */
[----:B------:R-:W-:Y:S01]  /*0b70*/  IMAD.IADD R5, R0, 0x1, -R5 ;  /* 0x0000000100057824 */ /* 0x000fe200078e0a05 */
[----:B------:R-:W-:-:S02]  /*0b80*/  LOP3.LUT R4, R4, 0xfffffc00, RZ, 0xc0, !PT ;  /* 0xfffffc0004047812 */ /* 0x000fc400078ec0ff */
[----:B------:R-:W-:Y:S02]  /*0b90*/  LOP3.LUT R2, R2, 0x1ffffffe, RZ, 0xc0, !PT ;  /* 0x1ffffffe02027812 */ /* 0x000fe400078ec0ff */
[----:B------:R-:W-:Y:S01]  /*0ba0*/  LOP3.LUT R9, R219, 0xfffffff8, RZ, 0xc0, !PT ;  /* 0xfffffff8db097812 */ /* 0x000fe200078ec0ff */
[----:B------:R-:W-:Y:S01]  /*0bb0*/  IMAD R5, R5, 0x40, R4 ;  /* 0x0000004005057824 */ /* 0x000fe200078e0204 */
[----:B------:R-:W-:Y:S01]  /*0bc0*/  LEA.HI R3, R3, R0, RZ, 0x6 ;  /* 0x0000000003037211 */ /* 0x000fe200078f30ff */
[----:B------:R-:W-:Y:S01]  /*0bd0*/  IMAD.IADD R2, R7, 0x1, -R2 ;  /* 0x0000000107027824 */ /* 0x000fe200078e0a02 */
[----:B------:R-:W-:Y:S01]  /*0be0*/  SHF.R.S32.HI R219, RZ, 0x3, R219 ;  /* 0x00000003ffdb7819 */ /* 0x000fe200000114db */
[----:B------:R-:W-:Y:S02]  /*0bf0*/  IMAD.IADD R8, R0, 0x1, -R9 ;  /* 0x0000000100087824 */ /* 0x000fe400078e0a09 */
[----:B------:R-:W-:Y:S02]  /*0c00*/  IMAD R0, R2, 0x8, R5 ;  /* 0x0000000802007824 */ /* 0x000fe400078e0205 */
[----:B------:R-:W-:-:S02]  /*0c10*/  IMAD.SHL.U32 R214, R8, 0x4, RZ ;  /* 0x0000000408d67824 */ /* 0x000fc400078e00ff */
[----:B------:R-:W-:Y:S01]  /*0c20*/  IMAD.SHL.U32 R3, R3, 0x8, RZ ;  /* 0x0000000803037824 */ /* 0x000fe200078e00ff */
[----:B------:R0:W-:Y:S01]  /*0c30*/  STL [R1+0x78], R0 ;  /* 0x0000780001007387 */ /* 0x0001e20000100800 */
[C---:B------:R-:W-:Y:S01]  /*0c40*/  IMAD.SHL.U32 R224, R219.reuse, 0x40, RZ ;  /* 0x00000040dbe07824 */ /* 0x040fe200078e00ff */
[C---:B------:R-:W-:Y:S01]  /*0c50*/  IADD3 R221, R214.reuse, 0x20, RZ ;  /* 0x00000020d6dd7810 */ /* 0x040fe20007ffe0ff */
[----:B------:R-:W-:Y:S01]  /*0c60*/  VIADD R6, R219, 0x40 ;  /* 0x00000040db067836 */ /* 0x000fe20000000000 */
[----:B------:R-:W-:Y:S01]  /*0c70*/  LOP3.LUT R228, R3, 0xfffffe00, RZ, 0xc0, !PT ;  /* 0xfffffe0003e47812 */ /* 0x000fe200078ec0ff */
[----:B------:R-:W-:Y:S01]  /*0c80*/  VIADD R220, R214, 0x40 ;  /* 0x00000040d6dc7836 */ /* 0x000fe20000000000 */
[----:B------:R-:W-:Y:S01]  /*0c90*/  STL [R1+0x64], R8 ;  /* 0x0000640801007387 */ /* 0x000fe20000100800 */
[----:B------:R-:W-:Y:S01]  /*0ca0*/  IMAD.U32 R2, RZ, RZ, UR4 ;  /* 0x00000004ff027e24 */ /* 0x000fe2000f8e00ff */
[----:B------:R-:W-:Y:S01]  /*0cb0*/  LOP3.LUT R224, R224, 0x1c0, RZ, 0xc0, !PT ;  /* 0x000001c0e0e07812 */ /* 0x000fe200078ec0ff */
[----:B------:R-:W-:Y:S01]  /*0cc0*/  IMAD.IADD R213, R214, 0x1, R220 ;  /* 0x00000001d6d57824 */ /* 0x000fe200078e02dc */
[----:B------:R-:W-:Y:S01]  /*0cd0*/  SHF.R.S32.HI R3, RZ, 0x1f, R6 ;  /* 0x0000001fff037819 */ /* 0x000fe20000011406 */
[----:B0-----:R-:W-:Y:S01]  /*0ce0*/  IMAD.U32 R0, RZ, RZ, UR5 ;  /* 0x00000005ff007e24 */ /* 0x001fe2000f8e00ff */
[----:B------:R-:W-:Y:S01]  /*0cf0*/  STL [R1+0x70], RZ ;  /* 0x000070ff01007387 */ /* 0x000fe20000100800 */
[----:B------:R-:W-:Y:S01]  /*0d00*/  VIADD R0, R219, 0x20 ;  /* 0x00000020db007836 */ /* 0x000fe20000000000 */
[----:B------:R-:W-:Y:S01]  /*0d10*/  LEA.HI R3, R3, R6, RZ, 0x3 ;  /* 0x0000000603037211 */ /* 0x000fe200078f18ff */
[----:B------:R-:W-:Y:S01]  /*0d20*/  IMAD.SHL.U32 R16, R8, 0x8, RZ ;  /* 0x0000000808107824 */ /* 0x000fe200078e00ff */
[----:B------:R0:W-:Y:S01]  /*0d30*/  STL [R1+0x6c], R2 ;  /* 0x00006c0201007387 */ /* 0x0001e20000100800 */
[----:B------:R-:W-:Y:S01]  /*0d40*/  VIADD R222, R214, 0x60 ;  /* 0x00000060d6de7836 */ /* 0x000fe20000000000 */
[----:B------:R-:W-:Y:S01]  /*0d50*/  SHF.R.S32.HI R5, RZ, 0x1f, R0 ;  /* 0x0000001fff057819 */ /* 0x000fe20000011400 */
[----:B------:R-:W-:Y:S01]  /*0d60*/  IMAD.SHL.U32 R3, R3, 0x40, RZ ;  /* 0x0000004003037824 */ /* 0x000fe200078e00ff */
[----:B------:R-:W-:Y:S01]  /*0d70*/  SHF.R.S32.HI R17, RZ, 0x1f, R16 ;  /* 0x0000001fff117819 */ /* 0x000fe20000011410 */
[----:B------:R-:W-:Y:S01]  /*0d80*/  VIADD R18, R16, 0x80 ;  /* 0x0000008010127836 */ /* 0x000fe20000000000 */
[----:B------:R-:W-:Y:S01]  /*0d90*/  LEA.HI R5, R5, R0, RZ, 0x3 ;  /* 0x0000000005057211 */ /* 0x000fe200078f18ff */
[----:B------:R-:W-:-:S02]  /*0da0*/  IMAD.SHL.U32 R0, R0, 0x40, RZ ;  /* 0x0000004000007824 */ /* 0x000fc400078e00ff */
[----:B------:R-:W-:Y:S01]  /*0db0*/  VIADD R19, R16, 0xc0 ;  /* 0x000000c010137836 */ /* 0x000fe20000000000 */
[----:B------:R-:W-:Y:S01]  /*0dc0*/  SHF.R.S32.HI R218, RZ, 0x1f, R18 ;  /* 0x0000001fffda7819 */ /* 0x000fe20000011412 */
[----:B0-----:R-:W-:Y:S01]  /*0dd0*/  IMAD.SHL.U32 R2, R6, 0x40, RZ ;  /* 0x0000004006027824 */ /* 0x001fe200078e00ff */
[----:B------:R-:W-:Y:S01]  /*0de0*/  LOP3.LUT R4, R0, 0x1c0, RZ, 0xc0, !PT ;  /* 0x000001c000047812 */ /* 0x000fe200078ec0ff */
[----:B------:R-:W-:Y:S01]  /*0df0*/  IMAD.SHL.U32 R5, R5, 0x40, RZ ;  /* 0x0000004005057824 */ /* 0x000fe200078e00ff */
[----:B------:R-:W-:Y:S02]  /*0e00*/  SHF.R.U32.HI R0, RZ, 0x3, R224 ;  /* 0x00000003ff007819 */ /* 0x000fe400000116e0 */
[----:B------:R-:W-:Y:S02]  /*0e10*/  SHF.R.S32.HI R0, RZ, 0x1f, R213 ;  /* 0x0000001fff007819 */ /* 0x000fe400000114d5 */
[----:B------:R-:W-:Y:S02]  /*0e20*/  LOP3.LUT R2, R2, 0x1c0, RZ, 0xc0, !PT ;  /* 0x000001c002027812 */ /* 0x000fe400078ec0ff */
[----:B------:R-:W-:-:S02]  /*0e30*/  LEA.HI R0, R0, R213, RZ, 0x3 ;  /* 0x000000d500007211 */ /* 0x000fc400078f18ff */
[----:B------:R-:W-:Y:S02]  /*0e40*/  SHF.R.U32.HI R6, RZ, 0x3, R4 ;  /* 0x00000003ff067819 */ /* 0x000fe40000011604 */
[----:B------:R-:W-:Y:S02]  /*0e50*/  SHF.R.U32.HI R4, RZ, 0x3, R2 ;  /* 0x00000003ff047819 */ /* 0x000fe40000011602 */
[----:B------:R-:W-:Y:S02]  /*0e60*/  LOP3.LUT R23, R0, 0xfffffff8, RZ, 0xc0, !PT ;  /* 0xfffffff800177812 */ /* 0x000fe400078ec0ff */
[----:B------:R-:W-:Y:S02]  /*0e70*/  LOP3.LUT R2, R5, 0xfffffe00, RZ, 0xc0, !PT ;  /* 0xfffffe0005027812 */ /* 0x000fe400078ec0ff */
[----:B------:R-:W-:Y:S02]  /*0e80*/  LOP3.LUT R0, R3, 0xfffffe00, RZ, 0xc0, !PT ;  /* 0xfffffe0003007812 */ /* 0x000fe400078ec0ff */
[----:B------:R-:W-:Y:S01]  /*0e90*/  SHF.R.S32.HI R217, RZ, 0x1f, R19 ;  /* 0x0000001fffd97819 */ /* 0x000fe20000011413 */
[----:B------:R0:W-:Y:S01]  /*0ea0*/  STL [R1+0x54], R2 ;  /* 0x0000540201007387 */ /* 0x0001e20000100800 */
[----:B------:R-:W-:-:S03]  /*0eb0*/  SHF.R.S32.HI R216, RZ, 0x1f, R23 ;  /* 0x0000001fffd87819 */ /* 0x000fc60000011417 */
[----:B------:R0:W-:Y:S04]  /*0ec0*/  STL [R1+0x50], R0 ;  /* 0x0000500001007387 */ /* 0x0001e80000100800 */
.L_x_674:
[----:B012-4-:R-:W0:Y:S01]  /*0ed0*/  LDC.64 R2, c[0x0][0xc88] ;  /* 0x00032200ff027b82 */ /* 0x017e220000000a00 */
[----:B------:R-:W-:Y:S01]  /*0ee0*/  ULDC.64 UR10, c[0x0][0x208] ;  /* 0x00008200000a7ab9 */ /* 0x000fe20000000a00 */
[----:B------:R-:W-:Y:S01]  /*0ef0*/  ULDC.64 UR4, c[0x0][0xa28] ;  /* 0x00028a0000047ab9 */ /* 0x000fe20000000a00 */
[----:B------:R-:W-:Y:S01]  /*0f00*/  ULDC.64 UR8, c[0x0][0xa18] ;  /* 0x0002860000087ab9 */ /* 0x000fe20000000a00 */
[----:B------:R-:W-:Y:S01]  /*0f10*/  ULDC.64 UR6, c[0x0][0xa08] ;  /* 0x0002820000067ab9 */ /* 0x000fe20000000a00 */
[----:B0-----:R-:W-:-:S05]  /*0f20*/  IMAD.WIDE R2, R31, 0x4, R2 ;  /* 0x000000041f027825 */ /* 0x001fca00078e0202 */
[----:B------:R-:W2:Y:S01]  /*0f30*/  LDG.E R8, desc[UR10][R2.64] ;  /* 0x0000000a02087981 */ /* 0x000ea2000c1e1900 */
[----:B------:R-:W-:Y:S01]  /*0f40*/  ISETP.NE.U32.AND P2, PT, RZ, UR4, PT ;  /* 0x00000004ff007c0c */ /* 0x000fe2000bf45070 */
[----:B------:R-:W-:Y:S01]  /*0f50*/  IMAD.MOV.U32 R120, RZ, RZ, RZ ;  /* 0x000000ffff787224 */ /* 0x000fe200078e00ff */
[----:B------:R-:W-:Y:S02]  /*0f60*/  ISETP.NE.U32.AND P1, PT, RZ, UR8, PT ;  /* 0x00000008ff007c0c */ /* 0x000fe4000bf25070 */
[----:B------:R-:W-:Y:S02]  /*0f70*/  ISETP.NE.AND.EX P2, PT, RZ, UR5, PT, P2 ;  /* 0x00000005ff007c0c */ /* 0x000fe4000bf45320 */
[----:B------:R-:W-:Y:S02]  /*0f80*/  ISETP.NE.AND.EX P1, PT, RZ, UR9, PT, P1 ;  /* 0x00000009ff007c0c */ /* 0x000fe4000bf25310 */
[----:B------:R-:W-:-:S04]  /*0f90*/  ISETP.NE.U32.AND P0, PT, RZ, UR6, PT ;  /* 0x00000006ff007c0c */ /* 0x000fc8000bf05070 */
[----:B------:R-:W-:Y:S02]  /*0fa0*/  ISETP.NE.AND.EX P0, PT, RZ, UR7, PT, P0 ;  /* 0x00000007ff007c0c */ /* 0x000fe4000bf05300 */
[----:B--2---:R-:W-:Y:S01]  /*0fb0*/  SHF.R.S32.HI R0, RZ, 0x1f, R8 ;  /* 0x0000001fff007819 */ /* 0x004fe20000011408 */
[----:B------:R0:W-:Y:S02]  /*0fc0*/  STL [R1+0x60], R8 ;  /* 0x0000600801007387 */ /* 0x0001e40000100800 */
[C---:B------:R-:W-:Y:S01]  /*0fd0*/  @P2 LEA R2, P3, R8.reuse, UR4, 0x2 ;  /* 0x0000000408022c11 */ /* 0x040fe2000f8610ff */
[----:B------:R-:W-:Y:S01]  /*0fe0*/  ULDC UR4, c[0x0][0x288] ;  /* 0x0000a20000047ab9 */ /* 0x000fe20000000800 */
[C-C-:B------:R-:W-:Y:S01]  /*0ff0*/  SHF.L.U64.HI R27, R8.reuse, 0x2, R0.reuse ;  /* 0x00000002081b7819 */ /* 0x140fe20000010200 */
[----:B------:R0:W-:Y:S01]  /*1000*/  STL [R1+0x74], R29 ;  /* 0x0000741d01007387 */ /* 0x0001e20000100800 */
[C---:B------:R-:W-:Y:S01]  /*1010*/  @P2 LEA.HI.X R3, R8.reuse, UR5, R0, 0x2, P3 ;  /* 0x0000000508032c11 */ /* 0x040fe200098f1400 */
[----:B------:R-:W-:-:S02]  /*1020*/  IMAD.SHL.U32 R26, R8, 0x4, RZ ;  /* 0x00000004081a7824 */ /* 0x000fc400078e00ff */
[----:B------:R0:W-:Y:S01]  /*1030*/  STL [R1+0x68], R30 ;  /* 0x0000681e01007387 */ /* 0x0001e20000100800 */
[----:B------:R-:W-:Y:S02]  /*1040*/  IMAD.MOV.U32 R0, RZ, RZ, RZ ;  /* 0x000000ffff007224 */ /* 0x000fe400078e00ff */
[----:B------:R-:W-:Y:S01]  /*1050*/  IMAD.U32 R140, RZ, RZ, UR4 ;  /* 0x00000004ff8c7e24 */ /* 0x000fe2000f8e00ff */
[----:B------:R-:W-:Y:S01]  /*1060*/  ULDC.64 UR4, c[0x0][0x418] ;  /* 0x0001060000047ab9 */ /* 0x000fe20000000a00 */
[C---:B------:R-:W-:Y:S01]  /*1070*/  IADD3 R6, P4, R26.reuse, UR6, RZ ;  /* 0x000000061a067c10 */ /* 0x040fe2000ff9e0ff */
[----:B------:R-:W-:Y:S01]  /*1080*/  UISETP.NE.U32.AND UP0, UPT, UR4, URZ, UPT ;  /* 0x0000003f0400728c */ /* 0x000fe2000bf05070 */
[----:B------:R0:W5:Y:S01]  /*1090*/  @P2 LDG.E R0, desc[UR10][R2.64] ;  /* 0x0000000a02002981 */ /* 0x000162000c1e1900 */
[----:B------:R-:W-:Y:S01]  /*10a0*/  @P1 IADD3 R4, P2, R26, UR8, RZ ;  /* 0x000000081a041c10 */ /* 0x000fe2000ff5e0ff */
[----:B------:R-:W-:Y:S01]  /*10b0*/  ULDC UR4, c[0x0][0x424] ;  /* 0x0001090000047ab9 */ /* 0x000fe20000000800 */
[----:B------:R-:W-:Y:S01]  /*10c0*/  UISETP.NE.AND.EX UP0, UPT, UR5, URZ, UPT, UP0 ;  /* 0x0000003f0500728c */ /* 0x000fe2000bf05300 */
[C---:B------:R-:W-:Y:S01]  /*10d0*/  IADD3.X R7, R27.reuse, UR7, RZ, P4, !PT ;  /* 0x000000071b077c10 */ /* 0x040fe2000a7fe4ff */
[----:B------:R-:W-:Y:S01]  /*10e0*/  ULDC.64 UR6, c[0x0][0xa20] ;  /* 0x0002880000067ab9 */ /* 0x000fe20000000a00 */
[----:B------:R-:W-:Y:S01]  /*10f0*/  @P1 IADD3.X R5, R27, UR9, RZ, P2, !PT ;  /* 0x000000091b051c10 */ /* 0x000fe200097fe4ff */
[----:B------:R-:W-:Y:S01]  /*1100*/  USEL UR4, UR4, 0x1, UP0 ;  /* 0x0000000104047887 */ /* 0x000fe20008000000 */
[----:B------:R-:W-:Y:S01]  /*1110*/  ISETP.NE.U32.AND P2, PT, RZ, UR6, PT ;  /* 0x00000006ff007c0c */ /* 0x000fe2000bf45070 */
[----:B------:R-:W-:Y:S01]  /*1120*/  ULDC UR5, c[0x0][0x2f0] ;  /* 0x0000bc0000057ab9 */ /* 0x000fe20000000800 */
[----:B------:R0:W5:Y:S01]  /*1130*/  @P0 LDG.E R120, desc[UR10][R6.64] ;  /* 0x0000000a06780981 */ /* 0x000162000c1e1900 */
[----:B------:R-:W-:Y:S01]  /*1140*/  UIMAD UR4, UR4, UR5, URZ ;  /* 0x00000005040472a4 */ /* 0x000fe2000f8e023f */
[----:B------:R-:W-:-:S02]  /*1150*/  ISETP.NE.AND.EX P2, PT, RZ, UR7, PT, P2 ;  /* 0x00000007ff007c0c */ /* 0x000fc4000bf45320 */
[----:B------:R0:W5:Y:S01]  /*1160*/  @P1 LDG.E R140, desc[UR10][R4.64] ;  /* 0x0000000a048c1981 */ /* 0x000162000c1e1900 */
[----:B------:R-:W-:Y:S01]  /*1170*/  ULDC UR5, c[0x0][0x348] ;  /* 0x0000d20000057ab9 */ /* 0x000fe20000000800 */
[----:B------:R-:W-:Y:S01]  /*1180*/  IMAD.MOV.U32 R91, RZ, RZ, R8 ;  /* 0x000000ffff5b7224 */ /* 0x000fe200078e0008 */
[----:B---3--:R-:W-:Y:S08]  /*1190*/  @P1 BRA `(.L_x_437) ;  /* 0x0000000000281947 */ /* 0x008ff00003800000 */
[----:B------:R-:W-:Y:S02]  /*11a0*/  ULDC.64 UR8, c[0x0][0xa00] ;  /* 0x0002800000087ab9 */ /* 0x000fe40000000a00 */
[----:B------:R-:W-:-:S04]  /*11b0*/  ISETP.NE.U32.AND P1, PT, RZ, UR8, PT ;  /* 0x00000008ff007c0c */ /* 0x000fc8000bf25070 */
[----:B------:R-:W-:-:S13]  /*11c0*/  ISETP.NE.AND.EX P1, PT, RZ, UR9, PT, P1 ;  /* 0x00000009ff007c0c */ /* 0x000fda000bf25310 */
[----:B------:R-:W-:Y:S05]  /*11d0*/  @!P1 BRA `(.L_x_437) ;  /* 0x0000000000189947 */ /* 0x000fea0003800000 */
[----:B0-----:R-:W0:Y:S01]  /*11e0*/  LDC.64 R2, c[0x0][0xa00] ;  /* 0x00028000ff027b82 */ /* 0x001e220000000a00 */
[----:B------:R-:W-:Y:S01]  /*11f0*/  ULDC.64 UR8, c[0x0][0x208] ;  /* 0x0000820000087ab9 */ /* 0x000fe20000000a00 */
[----:B0-----:R-:W-:-:S05]  /*1200*/  IMAD.WIDE R2, R91, 0x4, R2 ;  /* 0x000000045b027825 */ /* 0x001fca00078e0202 */
[----:B-----5:R-:W2:Y:S04]  /*1210*/  LDG.E R140, desc[UR8][R2.64] ;  /* 0x00000008028c7981 */ /* 0x020ea8000c1e1900 */
[----:B------:R-:W2:Y:S02]  /*1220*/  LDG.E R5, desc[UR8][R2.64+0x4] ;  /* 0x0000040802057981 */ /* 0x000ea4000c1e1900 */
[----:B--2---:R-:W-:-:S07]  /*1230*/  IMAD.IADD R140, R5, 0x1, -R140 ;  /* 0x00000001058c7824 */ /* 0x004fce00078e0a8c */
.L_x_437:
[----:B------:R-:W-:Y:S01]  /*1240*/  IMAD.U32 R24, RZ, RZ, UR5 ;  /* 0x00000005ff187e24 */ /* 0x000fe2000f8e00ff */
[----:B------:R-:W-:Y:S01]  /*1250*/  MOV R25, UR4 ;  /* 0x0000000400197c02 */ /* 0x000fe20008000f00 */
[----:B------:R-:W-:Y:S06]  /*1260*/  @!P2 BRA `(.L_x_438) ;  /* 0x000000000014a947 */ /* 0x000fec0003800000 */
[----:B0-----:R-:W-:Y:S01]  /*1270*/  IADD3 R2, P0, R26, UR6, RZ ;  /* 0x000000061a027c10 */ /* 0x001fe2000ff1e0ff */
[----:B------:R-:W-:-:S03]  /*1280*/  ULDC.64 UR4, c[0x0][0x208] ;  /* 0x0000820000047ab9 */ /* 0x000fc60000000a00 */
[----:B------:R-:W-:-:S05]  /*1290*/  IADD3.X R3, R27, UR7, RZ, P0, !PT ;  /* 0x000000071b037c10 */ /* 0x000fca00087fe4ff */
[----:B------:R1:W5:Y:S01]  /*12a0*/  LDG.E R25, desc[UR4][R2.64] ;  /* 0x0000000402197981 */ /* 0x000362000c1e1900 */
[----:B------:R-:W-:Y:S05]  /*12b0*/  BRA `(.L_x_439) ;  /* 0x0000000000147947 */ /* 0x000fea0003800000 */
.L_x_438:
[----:B------:R-:W-:Y:S05]  /*12c0*/  @!P0 BRA `(.L_x_439) ;  /* 0x0000000000108947 */ /* 0x000fea0003800000 */
[----:B------:R-:W-:Y:S02]  /*12d0*/  ULDC.64 UR4, c[0x0][0x208] ;  /* 0x0000820000047ab9 */ /* 0x000fe40000000a00 */
[----:B0-----:R-:W2:Y:S04]  /*12e0*/  LDG.E R2, desc[UR4][R6.64] ;  /* 0x0000000406027981 */ /* 0x001ea8000c1e1900 */
[----:B------:R-:W2:Y:S02]  /*12f0*/  LDG.E R25, desc[UR4][R6.64+0x4] ;  /* 0x0000040406197981 */ /* 0x000ea4000c1e1900 */
[----:B--2---:R-:W-:-:S07]  /*1300*/  IMAD.IADD R25, R25, 0x1, -R2 ;  /* 0x0000000119197824 */ /* 0x004fce00078e0a02 */
.L_x_439:
[----:B------:R-:W-:Y:S01]  /*1310*/  ULDC.64 UR4, c[0x0][0xa10] ;  /* 0x0002840000047ab9 */ /* 0x000fe20000000a00 */
[----:B------:R-:W-:Y:S01]  /*1320*/  ULDC.64 UR6, c[0x0][0x208] ;  /* 0x0000820000067ab9 */ /* 0x000fe20000000a00 */
[----:B------:R-:W-:-:S04]  /*1330*/  ISETP.NE.U32.AND P0, PT, RZ, UR4, PT ;  /* 0x00000004ff007c0c */ /* 0x000fc8000bf05070 */
[----:B------:R-:W-:Y:S01]  /*1340*/  ISETP.NE.AND.EX P0, PT, RZ, UR5, PT, P0 ;  /* 0x00000005ff007c0c */ /* 0x000fe2000bf05300 */
[----:B0----5:R-:W-:Y:S01]  /*1350*/  IMAD.IADD R8, R25, 0x1, -R0 ;  /* 0x0000000119087824 */ /* 0x021fe200078e0a00 */
[----:B------:R-:W-:-:S11]  /*1360*/  ULDC.64 UR4, c[0x0][0xa30] ;  /* 0x00028c0000047ab9 */ /* 0x000fd60000000a00 */
[----:B-1----:R-:W0:Y:S02]  /*1370*/  @P0 LDC.64 R2, c[0x0][0xa10] ;  /* 0x00028400ff020b82 */ /* 0x002e240000000a00 */
[----:B0-----:R-:W-:-:S05]  /*1380*/  @P0 IMAD.WIDE R2, R91, 0x4, R2 ;  /* 0x000000045b020825 */ /* 0x001fca00078e0202 */
[----:B------:R-:W2:Y:S04]  /*1390*/  @P0 LDG.E R6, desc[UR6][R2.64] ;  /* 0x0000000602060981 */ /* 0x000ea8000c1e1900 */
[----:B------:R-:W2:Y:S01]  /*13a0*/  @P0 LDG.E R7, desc[UR6][R2.64+0x4] ;  /* 0x0000040602070981 */ /* 0x000ea2000c1e1900 */
[----:B------:R-:W-:Y:S01]  /*13b0*/  IMAD.MOV R116, RZ, RZ, -R8 ;  /* 0x000000ffff747224 */ /* 0x000fe200078e0a08 */
[----:B------:R-:W-:Y:S01]  /*13c0*/  ISETP.NE.U32.AND P1, PT, RZ, UR4, PT ;  /* 0x00000004ff007c0c */ /* 0x000fe2000bf25070 */
[----:B------:R-:W-:-:S03]  /*13d0*/  IMAD.MOV.U32 R136, RZ, RZ, R25 ;  /* 0x000000ffff887224 */ /* 0x000fc600078e0019 */
[----:B------:R-:W-:Y:S02]  /*13e0*/  VIMNMX R116, RZ, R116, !PT ;  /* 0x00000074ff747248 */ /* 0x000fe40007fe0100 */
[----:B------:R-:W-:-:S13]  /*13f0*/  ISETP.NE.AND.EX P1, PT, RZ, UR5, PT, P1 ;  /* 0x00000005ff007c0c */ /* 0x000fda000bf25310 */
[----:B------:R-:W-:-:S04]  /*1400*/  @P1 IADD3 R4, P2, R26, UR4, RZ ;  /* 0x000000041a041c10 */ /* 0x000fc8000ff5e0ff */
[----:B------:R-:W-:-:S05]  /*1410*/  @P1 IADD3.X R5, R27, UR5, RZ, P2, !PT ;  /* 0x000000051b051c10 */ /* 0x000fca00097fe4ff */
[----:B------:R0:W5:Y:S01]  /*1420*/  @P1 LDG.E R136, desc[UR6][R4.64] ;  /* 0x0000000604881981 */ /* 0x000162000c1e1900 */
[----:B--2---:R-:W-:-:S04]  /*1430*/  @P0 IMAD.IADD R24, R7, 0x1, -R6 ;  /* 0x0000000107180824 */ /* 0x004fc800078e0a06 */
[----:B------:R-:W-:-:S04]  /*1440*/  IMAD.IADD R180, R8, 0x1, R24 ;  /* 0x0000000108b47824 */ /* 0x000fc800078e0218 */
[----:B------:R-:W-:-:S04]  /*1450*/  VIADD R0, R180, 0x4f ;  /* 0x0000004fb4007836 */ /* 0x000fc80000000000 */
[----:B------:R-:W-:-:S05]  /*1460*/  IMAD.HI R0, R0, 0x66666667, RZ ;  /* 0x6666666700007827 */ /* 0x000fca00078e02ff */
[----:B------:R-:W-:-:S04]  /*1470*/  SHF.R.U32.HI R181, RZ, 0x1f, R0 ;  /* 0x0000001fffb57819 */ /* 0x000fc80000011600 */
[----:B------:R-:W-:-:S05]  /*1480*/  LEA.HI.SX32 R181, R0, R181, 0x1b ;  /* 0x000000b500b57211 */ /* 0x000fca00078fdaff */
[----:B------:R-:W-:-:S05]  /*1490*/  IMAD R3, R181, 0x50, -R8 ;  /* 0x00000050b5037824 */ /* 0x000fca00078e0a08 */
[----:B------:R-:W-:-:S04]  /*14a0*/  VIMNMX R3, R3, R24, PT ;  /* 0x0000001803037248 */ /* 0x000fc80003fe0100 */
[----:B------:R-:W-:Y:S01]  /*14b0*/  ISETP.GT.AND P0, PT, R3, R116, PT ;  /* 0x000000740300720c */ /* 0x000fe20003f04270 */
[----:B------:R-:W-:-:S05]  /*14c0*/  IMAD.WIDE.U32 R116, R116, -0x33333333, RZ ;  /* 0xcccccccd74747825 */ /* 0x000fca00078e00ff */
[----:B------:R-:W-:-:S05]  /*14d0*/  SHF.R.U32.HI R116, RZ, 0x6, R117 ;  /* 0x00000006ff747819 */ /* 0x000fca0000011675 */
[----:B------:R-:W-:Y:S02]  /*14e0*/  IMAD.MOV.U32 R2, RZ, RZ, R116 ;  /* 0x000000ffff027224 */ /* 0x000fe400078e0074 */
[----:B------:R-:W-:-:S04]  /*14f0*/  @P0 VIADD R0, R3, 0x4f ;  /* 0x0000004f03000836 */ /* 0x000fc80000000000 */
[----:B------:R-:W-:-:S05]  /*1500*/  @P0 IMAD.HI R0, R0, 0x66666667, RZ ;  /* 0x6666666700000827 */ /* 0x000fca00078e02ff */
[----:B------:R-:W-:-:S04]  /*1510*/  @P0 SHF.R.U32.HI R3, RZ, 0x1f, R0 ;  /* 0x0000001fff030819 */ /* 0x000fc80000011600 */
[----:B------:R-:W-:Y:S02]  /*1520*/  @P0 LEA.HI.SX32 R2, R0, R3, 0x1b ;  /* 0x0000000300020211 */ /* 0x000fe400078fdaff */
[----:B------:R-:W-:Y:S02]  /*1530*/  PLOP3.LUT P0, PT, PT, PT, PT, 0x80, 0x0 ;  /* 0x000000000000781c */ /* 0x000fe40003f0f070 */
[----:B------:R-:W-:-:S13]  /*1540*/  ISETP.GT.AND P1, PT, R2, R116, PT ;  /* 0x000000740200720c */ /* 0x000fda0003f24270 */
[----:B0-----:R-:W-:Y:S05]  /*1550*/  @!P1 BRA `(.L_x_440) ;  /* 0x0000009800f09947 */ /* 0x001fea0003800000 */
[----:B------:R-:W-:Y:S01]  /*1560*/  VIADD R0, R22, 0x24400 ;  /* 0x0002440016007836 */ /* 0x000fe20000000000 */
[----:B------:R-:W-:Y:S04]  /*1570*/  BSSY B6, `(.L_x_441) ;  /* 0x0000013000067945 */ /* 0x000fe80003800000 */
[----:B------:R-:W-:-:S13]  /*1580*/  LOP3.LUT P0, RZ, R0, 0x3ff, RZ, 0xc0, !PT ;  /* 0x000003ff00ff7812 */ /* 0x000fda000780c0ff */
[----:B------:R-:W-:Y:S05]  /*1590*/  @!P0 BRA `(.L_x_442) ;  /* 0x0000000000408947 */ /* 0x000fea0003800000 */
        /* <DEDUP_REMOVED lines=15> */
[----:B-1---5:R-:W-:Y:S05]  /*1690*/  CALL.ABS.NOINC R14 ;  /* 0x000000000e007343 */ /* 0x022fea0003c00000 */
.L_x_442:
[----:B------:R-:W-:Y:S05]  /*16a0*/  BSYNC B6 ;  /* 0x0000000000067941 */ /* 0x000fea0003800000 */
.L_x_441:
        /* <DEDUP_REMOVED lines=20> */
.L_x_444:
[----:B------:R-:W-:Y:S05]  /*17f0*/  BSYNC B6 ;  /* 0x0000000000067941 */ /* 0x000fea0003800000 */
.L_x_443:
[----:B------:R-:W-:Y:S01]  /*1800*/  ULDC.64 UR4, c[0x0][0x9f8] ;  /* 0x00027e0000047ab9 */ /* 0x000fe20000000a00 */
[----:B------:R-:W0:Y:S01]  /*1810*/  LDC R115, c[0x0][0x3f4] ;  /* 0x0000fd00ff737b82 */ /* 0x000e220000000800 */
[----:B------:R-:W-:Y:S01]  /*1820*/  ISETP.NE.U32.AND P0, PT, RZ, UR4, PT ;  /* 0x00000004ff007c0c */ /* 0x000fe2000bf05070 */
[----:B------:R-:W2:Y:S03]  /*1830*/  LDL R21, [R1+0x50] ;  /* 0x0000500001157983 */ /* 0x000ea60000100800 */
[----:B------:R-:W-:Y:S01]  /*1840*/  ISETP.NE.AND.EX P0, PT, RZ, UR5, PT, P0 ;  /* 0x00000005ff007c0c */ /* 0x000fe2000bf05300 */
[----:B------:R-:W-:Y:S01]  /*1850*/  ULDC.64 UR6, c[0x0][0x208] ;  /* 0x0000820000067ab9 */ /* 0x000fe20000000a00 */
[----:B------:R-:W3:Y:S01]  /*1860*/  LDL R31, [R1+0x54] ;  /* 0x00005400011f7983 */ /* 0x000ee20000100800 */
[----:B------:R-:W1:Y:S08]  /*1870*/  LDC.64 R92, c[0x0][0x408] ;  /* 0x00010200ff5c7b82 */ /* 0x000e700000000a00 */
[----:B------:R-:W4:Y:S02]  /*1880*/  LDC.64 R98, c[0x0][0x3f8] ;  /* 0x0000fe00ff627b82 */ /* 0x000f240000000a00 */
[----:B------:R-:W-:Y:S01]  /*1890*/  @P0 IADD3 R4, P1, R26, UR4, RZ ;  /* 0x000000041a040c10 */ /* 0x000fe2000ff3e0ff */
[----:B------:R-:W-:-:S03]  /*18a0*/  ULDC UR4, c[0x0][0x2f4] ;  /* 0x0000bd0000047ab9 */ /* 0x000fc60000000800 */
[----:B------:R-:W-:Y:S02]  /*18b0*/  @P0 IADD3.X R5, R27, UR5, RZ, P1, !PT ;  /* 0x000000051b050c10 */ /* 0x000fe40008ffe4ff */
[----:B------:R-:W-:-:S03]  /*18c0*/  ISETP.GE.AND P1, PT, R213, UR4, PT ;  /* 0x00000004d5007c0c */ /* 0x000fc6000bf26270 */
[----:B------:R0:W3:Y:S01]  /*18d0*/  @P0 LDG.E R91, desc[UR6][R4.64] ;  /* 0x00000006045b0981 */ /* 0x0000e2000c1e1900 */
[----:B------:R-:W-:Y:S02]  /*18e0*/  SEL R3, RZ, 0xffffffff, P1 ;  /* 0xffffffffff037807 */ /* 0x000fe40000800000 */
[----:B------:R-:W-:-:S03]  /*18f0*/  ISETP.GE.AND P0, PT, R16, UR4, PT ;  /* 0x0000000410007c0c */ /* 0x000fc6000bf06270 */
[----:B------:R-:W-:Y:S01]  /*1900*/  IMAD.SHL.U32 R3, R3, 0x2, RZ ;  /* 0x0000000203037824 */ /* 0x000fe200078e00ff */
[----:B------:R-:W-:Y:S02]  /*1910*/  SEL R0, RZ, 0x1, P0 ;  /* 0x00000001ff007807 */ /* 0x000fe40000000000 */
[----:B------:R-:W-:Y:S02]  /*1920*/  ISETP.GE.AND P2, PT, R18, UR4, PT ;  /* 0x0000000412007c0c */ /* 0x000fe4000bf46270 */
[----:B------:R-:W-:Y:S02]  /*1930*/  LOP3.LUT R0, R3, 0x2, R0, 0xe2, !PT ;  /* 0x0000000203007812 */ /* 0x000fe400078ee200 */
[----:B------:R-:W-:Y:S02]  /*1940*/  SEL R3, RZ, 0x4, P2 ;  /* 0x00000004ff037807 */ /* 0x000fe40001000000 */
[----:B0-----:R-:W-:Y:S02]  /*1950*/  ISETP.GE.AND P2, PT, R16, R115, PT ;  /* 0x000000731000720c */ /* 0x001fe40003f46270 */
[----:B------:R-:W-:-:S02]  /*1960*/  LOP3.LUT R4, R0, R3, RZ, 0xfc, !PT ;  /* 0x0000000300047212 */ /* 0x000fc400078efcff */
[----:B------:R-:W-:Y:S02]  /*1970*/  SHF.R.S32.HI R7, RZ, 0x1f, R219 ;  /* 0x0000001fff077819 */ /* 0x000fe400000114db */
[----:B------:R-:W-:Y:S01]  /*1980*/  SEL R3, R115, RZ, P2 ;  /* 0x000000ff73037207 */ /* 0x000fe20001000000 */
[----:B------:R-:W-:Y:S02]  /*1990*/  VIADD R33, R219, 0x40 ;  /* 0x00000040db217836 */ /* 0x000fe40000000000 */
[----:B-1----:R-:W-:Y:S02]  /*19a0*/  IMAD R0, R7, R92, RZ ;  /* 0x0000005c07007224 */ /* 0x002fe400078e02ff */
[----:B------:R-:W-:Y:S02]  /*19b0*/  IMAD.IADD R3, R16, 0x1, R3 ;  /* 0x0000000110037824 */ /* 0x000fe400078e0203 */
[----:B------:R-:W-:Y:S02]  /*19c0*/  VIADD R20, R219, 0x40 ;  /* 0x00000040db147836 */ /* 0x000fe40000000000 */
[----:B----4-:R-:W-:Y:S01]  /*19d0*/  IMAD R6, R7, R98, RZ ;  /* 0x0000006207067224 */ /* 0x010fe200078e02ff */
[----:B------:R-:W-:Y:S01]  /*19e0*/  SHF.L.U32 R33, R33, 0x6, RZ ;  /* 0x0000000621217819 */ /* 0x000fe200000006ff */
[----:B------:R-:W-:Y:S01]  /*19f0*/  IMAD R7, R219, R93, R0 ;  /* 0x0000005ddb077224 */ /* 0x000fe200078e0200 */
[----:B------:R-:W-:Y:S01]  /*1a00*/  SHF.R.S32.HI R0, RZ, 0x1f, R3 ;  /* 0x0000001fff007819 */ /* 0x000fe20000011403 */
[----:B------:R-:W-:Y:S01]  /*1a10*/  IMAD.SHL.U32 R20, R20, 0x40, RZ ;  /* 0x0000004014147824 */ /* 0x000fe200078e00ff */
[----:B------:R-:W-:-:S02]  /*1a20*/  LOP3.LUT R33, R33, 0x1c0, RZ, 0xc0, !PT ;  /* 0x000001c021217812 */ /* 0x000fc400078ec0ff */
[----:B------:R-:W-:Y:S02]  /*1a30*/  LEA.HI R9, R0, R3, RZ, 0x3 ;  /* 0x0000000300097211 */ /* 0x000fe400078f18ff */
[----:B------:R-:W-:Y:S02]  /*1a40*/  LOP3.LUT R20, R20, 0x1c0, RZ, 0xc0, !PT ;  /* 0x000001c014147812 */ /* 0x000fe400078ec0ff */
[----:B------:R-:W-:Y:S02]  /*1a50*/  LOP3.LUT R10, R33, 0x38, R9, 0xf8, !PT ;  /* 0x00000038210a7812 */ /* 0x000fe400078ef809 */
[----:B------:R-:W-:-:S04]  /*1a60*/  SHF.R.U32.HI R20, RZ, 0x3, R20 ;  /* 0x00000003ff147819 */ /* 0x000fc80000011614 */
[----:B------:R-:W-:Y:S02]  /*1a70*/  LOP3.LUT R13, R10, R20, RZ, 0x3c, !PT ;  /* 0x000000140a0d7212 */ /* 0x000fe400078e3cff */
[----:B------:R-:W4:Y:S01]  /*1a80*/  LDL R10, [R1+0x64] ;  /* 0x00006400010a7983 */ /* 0x000f220000100800 */
[----:B------:R-:W-:Y:S02]  /*1a90*/  SHF.R.S32.HI R215, RZ, 0x1f, R214 ;  /* 0x0000001fffd77819 */ /* 0x000fe400000114d6 */
[----:B------:R-:W-:Y:S01]  /*1aa0*/  ISETP.GE.AND P1, PT, R213, R115, PT ;  /* 0x00000073d500720c */ /* 0x000fe20003f26270 */
[C---:B------:R-:W-:Y:S02]  /*1ab0*/  IMAD R5, R219.reuse, R99, R6 ;  /* 0x00000063db057224 */ /* 0x040fe400078e0206 */
[----:B------:R-:W-:Y:S01]  /*1ac0*/  IMAD.WIDE.U32 R102, R219, R98, R214 ;  /* 0x00000062db667225 */ /* 0x000fe200078e00d6 */
[----:B------:R-:W-:-:S03]  /*1ad0*/  SEL R6, R115, RZ, P1 ;  /* 0x000000ff73067207 */ /* 0x000fc60000800000 */
[----:B------:R-:W-:-:S04]  /*1ae0*/  IMAD.WIDE.U32 R100, R219, R98, R16 ;  /* 0x00000062db647225 */ /* 0x000fc800078e0010 */
[----:B------:R-:W-:Y:S02]  /*1af0*/  IMAD.IADD R103, R103, 0x1, R5 ;  /* 0x0000000167677824 */ /* 0x000fe400078e0205 */
[----:B------:R-:W-:Y:S01]  /*1b00*/  IMAD.IADD R101, R5, 0x1, R101 ;  /* 0x0000000105657824 */ /* 0x000fe200078e0265 */
[----:B------:R-:W-:Y:S01]  /*1b10*/  LEA.HI R5, R0, R3, RZ, 0x6 ;  /* 0x0000000300057211 */ /* 0x000fe200078f30ff */
[----:B------:R-:W-:-:S04]  /*1b20*/  IMAD.WIDE.U32 R96, R219, R92, R214 ;  /* 0x0000005cdb607225 */ /* 0x000fc800078e00d6 */
[----:B------:R-:W-:-:S04]  /*1b30*/  IMAD.WIDE.U32 R94, R219, R92, R16 ;  /* 0x0000005cdb5e7225 */ /* 0x000fc800078e0010 */
[----:B------:R-:W-:Y:S02]  /*1b40*/  IMAD.IADD R6, R213, 0x1, R6 ;  /* 0x00000001d5067824 */ /* 0x000fe400078e0206 */
[C---:B------:R-:W-:Y:S02]  /*1b50*/  VIADD R34, R219.reuse, 0x20 ;  /* 0x00000020db227836 */ /* 0x040fe40000000000 */
[----:B------:R-:W-:Y:S01]  /*1b60*/  VIADD R28, R219, 0x20 ;  /* 0x00000020db1c7836 */ /* 0x000fe20000000000 */
[----:B------:R-:W-:Y:S01]  /*1b70*/  SHF.R.S32.HI R5, RZ, 0x6, R5 ;  /* 0x00000006ff057819 */ /* 0x000fe20000011405 */
[----:B------:R-:W-:Y:S01]  /*1b80*/  IMAD.IADD R97, R97, 0x1, R7 ;  /* 0x0000000161617824 */ /* 0x000fe200078e0207 */
[----:B------:R-:W-:Y:S01]  /*1b90*/  LOP3.LUT R0, R224, 0x38, R9, 0xf8, !PT ;  /* 0x00000038e0007812 */ /* 0x000fe200078ef809 */
[----:B------:R-:W-:Y:S01]  /*1ba0*/  IMAD.IADD R95, R7, 0x1, R95 ;  /* 0x00000001075f7824 */ /* 0x000fe200078e025f */
[----:B------:R-:W-:Y:S01]  /*1bb0*/  SHF.R.U32.HI R32, RZ, 0x3, R224 ;  /* 0x00000003ff207819 */ /* 0x000fe200000116e0 */
[----:B------:R-:W0:Y:S01]  /*1bc0*/  S2R R138, SR_TID.X ;  /* 0x00000000008a7919 */ /* 0x000e220000002100 */
[----:B------:R-:W-:Y:S01]  /*1bd0*/  SHF.R.S32.HI R7, RZ, 0x1f, R6 ;  /* 0x0000001fff077819 */ /* 0x000fe20000011406 */
[----:B------:R-:W-:-:S02]  /*1be0*/  IMAD.SHL.U32 R34, R34, 0x40, RZ ;  /* 0x0000004022227824 */ /* 0x000fc400078e00ff */
[----:B------:R-:W-:Y:S01]  /*1bf0*/  IMAD.SHL.U32 R28, R28, 0x40, RZ ;  /* 0x000000401c1c7824 */ /* 0x000fe200078e00ff */
[----:B------:R-:W-:Y:S01]  /*1c00*/  LOP3.LUT R3, R0, R32, RZ, 0x3c, !PT ;  /* 0x0000002000037212 */ /* 0x000fe200078e3cff */
[----:B------:R-:W-:Y:S01]  /*1c10*/  IMAD R134, R5, 0x1400, R228 ;  /* 0x0000140005867824 */ /* 0x000fe200078e02e4 */
[CC--:B------:R-:W-:Y:S02]  /*1c20*/  LEA.HI R11, R7.reuse, R6.reuse, RZ, 0x3 ;  /* 0x00000006070b7211 */ /* 0x0c0fe400078f18ff */
[----:B------:R-:W-:Y:S02]  /*1c30*/  LOP3.LUT R34, R34, 0x1c0, RZ, 0xc0, !PT ;  /* 0x000001c022227812 */ /* 0x000fe400078ec0ff */
[----:B------:R-:W-:Y:S02]  /*1c40*/  LOP3.LUT R28, R28, 0x1c0, RZ, 0xc0, !PT ;  /* 0x000001c01c1c7812 */ /* 0x000fe400078ec0ff */
[----:B------:R-:W-:Y:S01]  /*1c50*/  LEA.HI R6, R7, R6, RZ, 0x6 ;  /* 0x0000000607067211 */ /* 0x000fe200078f30ff */
[----:B------:R-:W-:Y:S01]  /*1c60*/  IMAD.IADD R134, R134, 0x1, R3 ;  /* 0x0000000186867824 */ /* 0x000fe200078e0203 */
[----:B------:R-:W-:-:S02]  /*1c70*/  LOP3.LUT R8, R34, 0x38, R9, 0xf8, !PT ;  /* 0x0000003822087812 */ /* 0x000fc400078ef809 */
[----:B------:R-:W-:Y:S02]  /*1c80*/  SHF.R.U32.HI R28, RZ, 0x3, R28 ;  /* 0x00000003ff1c7819 */ /* 0x000fe4000001161c */
[----:B------:R-:W-:Y:S02]  /*1c90*/  SHF.R.S32.HI R3, RZ, 0x6, R6 ;  /* 0x00000006ff037819 */ /* 0x000fe40000011406 */
[----:B------:R-:W-:-:S03]  /*1ca0*/  LOP3.LUT R0, R224, 0x38, R11, 0xf8, !PT ;  /* 0x00000038e0007812 */ /* 0x000fc600078ef80b */
[----:B------:R-:W-:Y:S01]  /*1cb0*/  IMAD R133, R3, 0x1400, R228 ;  /* 0x0000140003857824 */ /* 0x000fe200078e02e4 */
[----:B------:R-:W-:Y:S02]  /*1cc0*/  LOP3.LUT R0, R0, R32, RZ, 0x3c, !PT ;  /* 0x0000002000007212 */ /* 0x000fe400078e3cff */
[----:B------:R-:W-:Y:S02]  /*1cd0*/  LOP3.LUT R7, R33, 0x38, R11, 0xf8, !PT ;  /* 0x0000003821077812 */ /* 0x000fe400078ef80b */
[----:B------:R-:W-:Y:S01]  /*1ce0*/  ISETP.GE.AND P0, PT, R19, UR4, PT ;  /* 0x0000000413007c0c */ /* 0x000fe2000bf06270 */
[----:B------:R-:W-:Y:S01]  /*1cf0*/  IMAD.IADD R133, R133, 0x1, R0 ;  /* 0x0000000185857824 */ /* 0x000fe200078e0200 */
[C-C-:B------:R-:W-:Y:S01]  /*1d00*/  SHF.L.U64.HI R106, R92.reuse, 0x5, R93.reuse ;  /* 0x000000055c6a7819 */ /* 0x140fe2000001025d */
[C---:B------:R-:W-:Y:S01]  /*1d10*/  IMAD.SHL.U32 R107, R92.reuse, 0x20, RZ ;  /* 0x000000205c6b7824 */ /* 0x040fe200078e00ff */
[C---:B------:R-:W-:Y:S01]  /*1d20*/  SHF.L.U64.HI R110, R92.reuse, 0x6, R93 ;  /* 0x000000065c6e7819 */ /* 0x040fe2000001025d */
[----:B------:R-:W-:-:S02]  /*1d30*/  IMAD.SHL.U32 R111, R92, 0x40, RZ ;  /* 0x000000405c6f7824 */ /* 0x000fc400078e00ff */
[----:B-----5:R-:W-:Y:S01]  /*1d40*/  IMAD.WIDE.U32 R96, R136, R92, R96 ;  /* 0x0000005c88607225 */ /* 0x020fe200078e0060 */
[----:B------:R-:W-:-:S03]  /*1d50*/  SHF.L.U64.HI R104, R98, 0x5, R99 ;  /* 0x0000000562687819 */ /* 0x000fc60000010263 */
[----:B------:R-:W-:Y:S01]  /*1d60*/  IMAD.WIDE.U32 R94, R136, R92, R94 ;  /* 0x0000005c885e7225 */ /* 0x000fe200078e005e */
[C---:B------:R-:W-:Y:S02]  /*1d70*/  SHF.L.U64.HI R108, R98.reuse, 0x6, R99 ;  /* 0x00000006626c7819 */ /* 0x040fe40000010263 */
[C---:B------:R-:W-:Y:S01]  /*1d80*/  SHF.L.U32 R105, R98.reuse, 0x5, RZ ;  /* 0x0000000562697819 */ /* 0x040fe200000006ff */
[----:B------:R-:W-:Y:S02]  /*1d90*/  IMAD R121, R99, 0x50, RZ ;  /* 0x0000005063797824 */ /* 0x000fe400078e02ff */
[----:B------:R-:W-:Y:S02]  /*1da0*/  IMAD.SHL.U32 R109, R98, 0x40, RZ ;  /* 0x00000040626d7824 */ /* 0x000fe400078e00ff */
[----:B------:R-:W-:-:S04]  /*1db0*/  IMAD.WIDE.U32 R102, R136, R98, R102 ;  /* 0x0000006288667225 */ /* 0x000fc800078e0066 */
[----:B------:R-:W-:Y:S01]  /*1dc0*/  IMAD.WIDE.U32 R100, R136, R98, R100 ;  /* 0x0000006288647225 */ /* 0x000fe200078e0064 */
[----:B0-----:R-:W-:-:S03]  /*1dd0*/  LEA.HI R138, R138, 0x8, RZ, 0x19 ;  /* 0x000000088a8a7811 */ /* 0x001fc600078fc8ff */
[----:B------:R-:W-:Y:S02]  /*1de0*/  IMAD.IADD R120, R120, 0x1, R25 ;  /* 0x0000000178787824 */ /* 0x000fe400078e0219 */
[----:B------:R-:W-:Y:S02]  /*1df0*/  IMAD.SHL.U32 R115, R115, 0x2, RZ ;  /* 0x0000000273737824 */ /* 0x000fe400078e00ff */
[----:B--2---:R-:W-:-:S04]  /*1e00*/  IMAD R130, R5, 0x1400, R21 ;  /* 0x0000140005827824 */ /* 0x004fc800078e0215 */
[----:B------:R-:W-:Y:S02]  /*1e10*/  IMAD.IADD R130, R130, 0x1, R13 ;  /* 0x0000000182827824 */ /* 0x000fe400078e020d */
[----:B---3--:R-:W-:Y:S01]  /*1e20*/  IMAD R132, R5, 0x1400, R31 ;  /* 0x0000140005847824 */ /* 0x008fe200078e021f */
[----:B------:R-:W-:Y:S02]  /*1e30*/  LOP3.LUT R5, R8, R28, RZ, 0x3c, !PT ;  /* 0x0000001c08057212 */ /* 0x000fe400078e3cff */
[----:B------:R-:W-:-:S03]  /*1e40*/  SHF.R.S32.HI R13, RZ, 0x1f, R136 ;  /* 0x0000001fff0d7819 */ /* 0x000fc60000011488 */
[----:B------:R-:W-:Y:S01]  /*1e50*/  IMAD.IADD R132, R132, 0x1, R5 ;  /* 0x0000000184847824 */ /* 0x000fe200078e0205 */
[----:B------:R-:W-:Y:S01]  /*1e60*/  LOP3.LUT R5, R34, 0x38, R11, 0xf8, !PT ;  /* 0x0000003822057812 */ /* 0x000fe200078ef80b */
[----:B------:R-:W-:Y:S01]  /*1e70*/  IMAD R0, R13, R98, RZ ;  /* 0x000000620d007224 */ /* 0x000fe200078e02ff */
[----:B------:R-:W-:Y:S01]  /*1e80*/  LOP3.LUT R8, R7, R20, RZ, 0x3c, !PT ;  /* 0x0000001407087212 */ /* 0x000fe200078e3cff */
[----:B------:R-:W-:Y:S02]  /*1e90*/  IMAD R13, R13, R92, RZ ;  /* 0x0000005c0d0d7224 */ /* 0x000fe400078e02ff */
[C---:B------:R-:W-:Y:S02]  /*1ea0*/  IMAD R131, R3.reuse, 0x1400, R31 ;  /* 0x0000140003837824 */ /* 0x040fe400078e021f */
[----:B------:R-:W-:Y:S01]  /*1eb0*/  IMAD R129, R3, 0x1400, R21 ;  /* 0x0000140003817824 */ /* 0x000fe200078e0215 */
[----:B------:R-:W-:Y:S01]  /*1ec0*/  SEL R3, RZ, 0x8, P0 ;  /* 0x00000008ff037807 */ /* 0x000fe20000000000 */
[----:B------:R-:W-:Y:S01]  /*1ed0*/  IMAD R13, R136, R93, R13 ;  /* 0x0000005d880d7224 */ /* 0x000fe200078e020d */
[----:B------:R-:W-:Y:S01]  /*1ee0*/  LOP3.LUT R6, R5, R28, RZ, 0x3c, !PT ;  /* 0x0000001c05067212 */ /* 0x000fe200078e3cff */
[----:B------:R-:W-:Y:S01]  /*1ef0*/  IMAD R5, R93, 0x50, RZ ;  /* 0x000000505d057824 */ /* 0x000fe200078e02ff */
[----:B------:R-:W-:Y:S01]  /*1f00*/  LOP3.LUT R26, R4, R3, RZ, 0xfc, !PT ;  /* 0x00000003041a7212 */ /* 0x000fe200078efcff */
[----:B------:R-:W-:Y:S01]  /*1f10*/  IMAD.IADD R129, R129, 0x1, R8 ;  /* 0x0000000181817824 */ /* 0x000fe200078e0208 */
[----:B------:R-:W-:Y:S01]  /*1f20*/  SHF.R.S32.HI R8, RZ, 0x3, R9 ;  /* 0x00000003ff087819 */ /* 0x000fe20000011409 */
[----:B------:R-:W-:Y:S01]  /*1f30*/  IMAD.WIDE.U32 R92, R92, 0x50, RZ ;  /* 0x000000505c5c7825 */ /* 0x000fe200078e00ff */
[----:B------:R-:W-:-:S02]  /*1f40*/  LOP3.LUT R9, R9, 0xfffffff8, RZ, 0xc0, !PT ;  /* 0xfffffff809097812 */ /* 0x000fc400078ec0ff */
[----:B------:R-:W-:Y:S01]  /*1f50*/  LOP3.LUT R20, R11, 0xfffffff8, RZ, 0xc0, !PT ;  /* 0xfffffff80b147812 */ /* 0x000fe200078ec0ff */
[----:B------:R-:W-:Y:S02]  /*1f60*/  IMAD R7, R136, R99, R0 ;  /* 0x0000006388077224 */ /* 0x000fe400078e0200 */
[----:B------:R-:W-:Y:S01]  /*1f70*/  IMAD.WIDE.U32 R98, R98, 0x50, RZ ;  /* 0x0000005062627825 */ /* 0x000fe200078e00ff */
[----:B------:R-:W-:Y:S02]  /*1f80*/  LOP3.LUT R3, R4, 0x1, RZ, 0xc0, !PT ;  /* 0x0000000104037812 */ /* 0x000fe400078ec0ff */
[C---:B------:R-:W-:Y:S01]  /*1f90*/  LOP3.LUT R21, R26.reuse, 0x2, RZ, 0xc0, !PT ;  /* 0x000000021a157812 */ /* 0x040fe200078ec0ff */
[----:B------:R-:W-:Y:S01]  /*1fa0*/  IMAD.IADD R128, R93, 0x1, R5 ;  /* 0x000000015d807824 */ /* 0x000fe200078e0205 */
[C---:B------:R-:W-:Y:S01]  /*1fb0*/  LOP3.LUT R25, R26.reuse, 0x4, RZ, 0xc0, !PT ;  /* 0x000000041a197812 */ /* 0x040fe200078ec0ff */
[----:B------:R-:W-:Y:S01]  /*1fc0*/  IMAD.IADD R131, R131, 0x1, R6 ;  /* 0x0000000183837824 */ /* 0x000fe200078e0206 */
[----:B------:R-:W-:Y:S01]  /*1fd0*/  SHF.R.S32.HI R0, RZ, 0x1f, R30 ;  /* 0x0000001fff007819 */ /* 0x000fe2000001141e */
[----:B------:R-:W-:Y:S01]  /*1fe0*/  IMAD.IADD R4, R103, 0x1, R7 ;  /* 0x0000000167047824 */ /* 0x000fe200078e0207 */
[----:B------:R-:W-:Y:S01]  /*1ff0*/  LOP3.LUT R26, R26, 0x8, RZ, 0xc0, !PT ;  /* 0x000000081a1a7812 */ /* 0x000fe200078ec0ff */
[----:B------:R-:W-:Y:S01]  /*2000*/  IMAD.IADD R5, R7, 0x1, R101 ;  /* 0x0000000107057824 */ /* 0x000fe200078e0265 */
[----:B------:R-:W-:Y:S01]  /*2010*/  SHF.R.S32.HI R119, RZ, 0x1f, R91 ;  /* 0x0000001fff777819 */ /* 0x000fe2000001145b */
[----:B------:R-:W-:Y:S01]  /*2020*/  IMAD.IADD R121, R99, 0x1, R121 ;  /* 0x0000000163797824 */ /* 0x000fe200078e0279 */
[----:B------:R-:W-:Y:S01]  /*2030*/  SHF.R.S32.HI R27, RZ, 0x1f, R9 ;  /* 0x0000001fff1b7819 */ /* 0x000fe20000011409 */
[----:B------:R-:W-:Y:S01]  /*2040*/  IMAD.IADD R6, R97, 0x1, R13 ;  /* 0x0000000161067824 */ /* 0x000fe200078e020d */
[----:B------:R-:W-:Y:S01]  /*2050*/  SHF.R.S32.HI R28, RZ, 0x1f, R20 ;  /* 0x0000001fff1c7819 */ /* 0x000fe20000011414 */
[----:B------:R-:W-:-:S02]  /*2060*/  IMAD.IADD R7, R13, 0x1, R95 ;  /* 0x000000010d077824 */ /* 0x000fc400078e025f */
[----:B----4-:R-:W-:Y:S01]  /*2070*/  IMAD R112, R10, 0x20, R219 ;  /* 0x000000200a707824 */ /* 0x010fe200078e02db */
[----:B------:R-:W-:-:S07]  /*2080*/  SHF.R.S32.HI R10, RZ, 0x3, R11 ;  /* 0x00000003ff0a7819 */ /* 0x000fce000001140b */
.L_x_561:
[----:B------:R-:W0:Y:S01]  /*2090*/  LDC R84, c[0x0][0x430] ;  /* 0x00010c00ff547b82 */ /* 0x000e220000000800 */
[----:B------:R-:W-:Y:S01]  /*20a0*/  VIADD R2, R2, 0xffffffff ;  /* 0xffffffff02027836 */ /* 0x000fe20000000000 */
[----:B------:R-:W-:Y:S01]  /*20b0*/  ULDC.64 UR4, c[0x0][0x208] ;  /* 0x0000820000047ab9 */ /* 0x000fe20000000a00 */
[----:B----4-:R-:W-:Y:S01]  /*20c0*/  IMAD.MOV.U32 R31, RZ, RZ, RZ ;  /* 0x000000ffff1f7224 */ /* 0x010fe200078e00ff */
[----:B------:R-:W-:Y:S01]  /*20d0*/  SHF.R.U32.HI R32, RZ, 0x3, R224 ;  /* 0x00000003ff207819 */ /* 0x000fe200000116e0 */
[----:B------:R-:W-:-:S03]  /*20e0*/  IMAD R11, R2, 0x50, R112 ;  /* 0x00000050020b7824 */ /* 0x000fc600078e0270 */
[----:B------:R-:W1:Y:S02]  /*20f0*/  LDC R114, c[0x0][0x3f4] ;  /* 0x0000fd00ff727b82 */ /* 0x000e640000000800 */
[----:B------:R-:W-:Y:S02]  /*2100*/  ISETP.GE.AND P0, PT, R11, R24, PT ;  /* 0x000000180b00720c */ /* 0x000fe40003f06270 */
[----:B------:R-:W-:Y:S02]  /*2110*/  IADD3 R33, R120, R11, RZ ;  /* 0x0000000b78217210 */ /* 0x000fe40007ffe0ff */
[----:B------:R-:W-:-:S03]  /*2120*/  ISETP.GT.OR P0, PT, R112, 0x4f, P0 ;  /* 0x0000004f7000780c */ /* 0x000fc60000704670 */
[----:B------:R-:W-:Y:S01]  /*2130*/  IMAD.MOV.U32 R11, RZ, RZ, R33 ;  /* 0x000000ffff0b7224 */ /* 0x000fe200078e0021 */
[----:B0-----:R-:W-:-:S09]  /*2140*/  ISETP.NE.AND P3, PT, R84, 0x1, PT ;  /* 0x000000015400780c */ /* 0x001fd20003f65270 */
[----:B------:R-:W0:Y:S08]  /*2150*/  @!P0 LDC.64 R14, c[0x0][0x428] ;  /* 0x00010a00ff0e8b82 */ /* 0x000e300000000a00 */
[----:B--2---:R-:W2:Y:S08]  /*2160*/  @!P0 LDC.64 R34, c[0x0][0x418] ;  /* 0x00010600ff228b82 */ /* 0x004eb00000000a00 */
[----:B---3--:R-:W3:Y:S08]  /*2170*/  @P3 LDC R12, c[0x0][0x434] ;  /* 0x00010d00ff0c3b82 */ /* 0x008ef00000000800 */
[----:B------:R-:W4:Y:S01]  /*2180*/  @P3 LDC R13, c[0x0][0x438] ;  /* 0x00010e00ff0d3b82 */ /* 0x000f220000000800 */
[----:B---3--:R-:W-:-:S05]  /*2190*/  @P3 IMAD.HI.U32 R12, R33, R12, RZ ;  /* 0x0000000c210c3227 */ /* 0x008fca00078e00ff */
[----:B----4-:R-:W-:Y:S01]  /*21a0*/  @P3 SHF.R.U32.HI R11, RZ, R13, R12 ;  /* 0x0000000dff0b3219 */ /* 0x010fe2000001160c */
[----:B0-----:R-:W-:-:S03]  /*21b0*/  @!P0 IMAD R12, R119, R14, RZ ;  /* 0x0000000e770c8224 */ /* 0x001fc600078e02ff */
[--C-:B------:R-:W-:Y:S01]  /*21c0*/  @!P0 SHF.R.S32.HI R13, RZ, 0x1f, R11.reuse ;  /* 0x0000001fff0d8819 */ /* 0x100fe2000001140b */
[----:B------:R-:W-:Y:S02]  /*21d0*/  @!P0 IMAD R15, R91, R15, R12 ;  /* 0x0000000f5b0f8224 */ /* 0x000fe400078e020c */
[----:B------:R-:W-:-:S04]  /*21e0*/  @!P0 IMAD.MOV.U32 R12, RZ, RZ, R11 ;  /* 0x000000ffff0c8224 */ /* 0x000fc800078e000b */
[----:B------:R-:W-:-:S04]  /*21f0*/  @!P0 IMAD.WIDE.U32 R12, R91, R14, R12 ;  /* 0x0000000e5b0c8225 */ /* 0x000fc800078e000c */
[----:B------:R-:W-:Y:S01]  /*2200*/  @!P0 IMAD.IADD R13, R13, 0x1, R15 ;  /* 0x000000010d0d8824 */ /* 0x000fe200078e020f */
[----:B--2---:R-:W-:-:S04]  /*2210*/  @!P0 LEA R14, P3, R12, R34, 0x2 ;  /* 0x000000220c0e8211 */ /* 0x004fc800078610ff */
[----:B------:R-:W-:Y:S02]  /*2220*/  @!P0 LEA.HI.X R15, R12, R35, R13, 0x2, P3 ;  /* 0x000000230c0f8211 */ /* 0x000fe400018f140d */
[----:B------:R-:W-:-:S03]  /*2230*/  LOP3.LUT R13, R224, 0x38, R16, 0xf8, !PT ;  /* 0x00000038e00d7812 */ /* 0x000fc600078ef810 */
[----:B------:R0:W5:Y:S01]  /*2240*/  @!P0 LDG.E R31, desc[UR4][R14.64] ;  /* 0x000000040e1f8981 */ /* 0x000162000c1e1900 */
[----:B-1----:R-:W-:Y:S01]  /*2250*/  ISETP.GE.AND P0, PT, R114, 0x1, PT ;  /* 0x000000017200780c */ /* 0x002fe20003f06270 */
[----:B------:R-:W-:Y:S01]  /*2260*/  IMAD.MOV R11, RZ, RZ, -R11 ;  /* 0x000000ffff0b7224 */ /* 0x000fe200078e0a0b */
[----:B------:R-:W-:Y:S01]  /*2270*/  LOP3.LUT R13, R228, R13, R32, 0xf6, !PT ;  /* 0x0000000de40d7212 */ /* 0x000fe200078ef620 */
[----:B------:R-:W-:Y:S05]  /*2280*/  YIELD ;  /* 0x0000000000007946 */ /* 0x000fea0003800000 */
[----:B------:R-:W-:Y:S01]  /*2290*/  IMAD R85, R212, 0x5000, R13 ;  /* 0x00005000d4557824 */ /* 0x000fe200078e020d */
[----:B------:R-:W-:Y:S01]  /*22a0*/  ISETP.GT.AND P3, PT, R2, R116, PT ;  /* 0x000000740200720c */ /* 0x000fe20003f64270 */
[----:B------:R-:W-:Y:S01]  /*22b0*/  BSSY B0, `(.L_x_445) ;  /* 0x0000859000007945 */ /* 0x000fe20003800000 */
[----:B------:R-:W-:-:S02]  /*22c0*/  IMAD R84, R84, R11, R33 ;  /* 0x0000000b54547224 */ /* 0x000fc400078e0221 */
[----:B------:R-:W-:Y:S01]  /*22d0*/  P2R R113, PR, RZ, 0x8 ;  /* 0x00000008ff717803 */ /* 0x000fe20000000000 */
[----:B------:R-:W-:Y:S01]  /*22e0*/  IMAD R85, R85, 0x2, R22 ;  /* 0x0000000255557824 */ /* 0x000fe200078e0216 */
[----:B0-----:R-:W-:Y:S07]  /*22f0*/  @!P0 BRA `(.L_x_446) ;  /* 0x0000007c00688947 */ /* 0x001fee0003800000 */
[----:B------:R-:W-:Y:S01]  /*2300*/  SHF.R.S32.HI R86, RZ, 0x1f, R84 ;  /* 0x0000001fff567819 */ /* 0x000fe20000011454 */
[----:B------:R-:W-:Y:S01]  /*2310*/  ULDC.64 UR4, c[0x0][0x300] ;  /* 0x0000c00000047ab9 */ /* 0x000fe20000000a00 */
[----:B-----5:R-:W-:Y:S01]  /*2320*/  SHF.R.S32.HI R87, RZ, 0x1f, R31 ;  /* 0x0000001fff577819 */ /* 0x020fe2000001141f */
[----:B------:R-:W-:Y:S01]  /*2330*/  IMAD.WIDE.U32 R12, R84, UR4, RZ ;  /* 0x00000004540c7c25 */ /* 0x000fe2000f8e00ff */
[----:B------:R-:W-:Y:S02]  /*2340*/  ULDC.U8 UR6, c[0x0][0x410] ;  /* 0x0001040000067ab9 */ /* 0x000fe40000000000 */
[----:B------:R-:W-:Y:S01]  /*2350*/  ISETP.NE.AND P0, PT, RZ, UR6, PT ;  /* 0x00000006ff007c0c */ /* 0x000fe2000bf05270 */
[----:B------:R-:W-:Y:S02]  /*2360*/  IMAD R11, R86, UR4, RZ ;  /* 0x00000004560b7c24 */ /* 0x000fe4000f8e02ff */
[----:B------:R-:W-:Y:S02]  /*2370*/  IMAD R88, R2, -0x50, R24 ;  /* 0xffffffb002587824 */ /* 0x000fe400078e0218 */
[----:B------:R-:W-:Y:S01]  /*2380*/  IMAD R11, R84, UR5, R11 ;  /* 0x00000005540b7c24 */ /* 0x000fe2000f8e020b */
[----:B------:R-:W-:-:S02]  /*2390*/  ULDC.64 UR4, c[0x0][0x310] ;  /* 0x0000c40000047ab9 */ /* 0x000fc40000000a00 */
[----:B------:R-:W-:Y:S01]  /*23a0*/  IMAD R14, R87, UR4, RZ ;  /* 0x00000004570e7c24 */ /* 0x000fe2000f8e02ff */
[----:B------:R-:W-:Y:S01]  /*23b0*/  VIMNMX R88, R88, 0x50, PT ;  /* 0x0000005058587848 */ /* 0x000fe20003fe0100 */
[----:B------:R-:W-:Y:S01]  /*23c0*/  IMAD.IADD R13, R13, 0x1, R11 ;  /* 0x000000010d0d7824 */ /* 0x000fe200078e020b */
[----:B------:R-:W-:Y:S01]  /*23d0*/  SHF.R.S32.HI R11, RZ, 0x1f, R2 ;  /* 0x0000001fff0b7819 */ /* 0x000fe20000011402 */
        /* <DEDUP_REMOVED lines=8> */
[-C--:B------:R-:W-:Y:S01]  /*2460*/  IMAD R12, R121, R2.reuse, RZ ;  /* 0x00000002790c7224 */ /* 0x080fe200078e02ff */
[----:B------:R-:W-:Y:S01]  /*2470*/  LEA R118, P3, R32, UR4, 0x1 ;  /* 0x0000000420767c11 */ /* 0x000fe2000f8608ff */
[----:B------:R-:W-:Y:S02]  /*2480*/  IMAD R14, R128, R2, RZ ;  /* 0x00000002800e7224 */ /* 0x000fe400078e02ff */
[----:B------:R-:W-:Y:S02]  /*2490*/  IMAD.IADD R117, R33, 0x1, R13 ;  /* 0x0000000121757824 */ /* 0x000fe400078e020d */
[C---:B------:R-:W-:Y:S02]  /*24a0*/  IMAD R35, R11.reuse, R98, R12 ;  /* 0x000000620b237224 */ /* 0x040fe400078e020c */
[----:B------:R-:W-:Y:S01]  /*24b0*/  IMAD R37, R11, R92, R14 ;  /* 0x0000005c0b257224 */ /* 0x000fe200078e020e */
[----:B------:R-:W-:Y:S01]  /*24c0*/  LEA.HI.X R117, R32, UR5, R117, 0x1, P3 ;  /* 0x0000000520757c11 */ /* 0x000fe200098f0c75 */
[----:B------:R-:W-:-:S04]  /*24d0*/  IMAD.WIDE.U32 R14, R98, R2, RZ ;  /* 0x00000002620e7225 */ /* 0x000fc800078e00ff */
[----:B------:R-:W-:-:S04]  /*24e0*/  IMAD.WIDE.U32 R12, R92, R2, RZ ;  /* 0x000000025c0c7225 */ /* 0x000fc800078e00ff */
[----:B------:R-:W-:Y:S02]  /*24f0*/  IMAD.IADD R11, R15, 0x1, R35 ;  /* 0x000000010f0b7824 */ /* 0x000fe400078e0223 */
[----:B------:R-:W-:Y:S01]  /*2500*/  IMAD.IADD R80, R13, 0x1, R37 ;  /* 0x000000010d507824 */ /* 0x000fe200078e0225 */
[----:B------:R-:W-:Y:S06]  /*2510*/  @!P0 BRA `(.L_x_447) ;  /* 0x0000003800f88947 */ /* 0x000fec0003800000 */
[C---:B------:R-:W-:Y:S01]  /*2520*/  ISETP.GE.AND P3, PT, R219.reuse, R88, PT ;  /* 0x00000058db00720c */ /* 0x040fe20003f66270 */
[----:B------:R-:W-:Y:S01]  /*2530*/  BSSY B1, `(.L_x_448) ;  /* 0x000002b000017945 */ /* 0x000fe20003800000 */
[----:B------:R-:W-:Y:S01]  /*2540*/  VIADD R37, R219, 0x20 ;  /* 0x00000020db257836 */ /* 0x000fe20000000000 */
        /* <DEDUP_REMOVED lines=9> */
[----:B------:R-:W-:Y:S06]  /*25e0*/  @P3 BRA `(.L_x_449) ;  /* 0x00000000007c3947 */ /* 0x000fec0003800000 */
[----:B------:R-:W-:Y:S01]  /*25f0*/  IADD3 R33, P0, R102, R14, RZ ;  /* 0x0000000e66217210 */ /* 0x000fe20007f1e0ff */
[----:B------:R-:W-:Y:S01]  /*2600*/  ULDC.64 UR4, c[0x0][0x3e8] ;  /* 0x0000fa0000047ab9 */ /* 0x000fe20000000a00 */
[----:B------:R-:W-:Y:S02]  /*2610*/  IADD3 R35, P4, R96, R12, RZ ;  /* 0x0000000c60237210 */ /* 0x000fe40007f9e0ff */
[----:B------:R-:W-:Y:S02]  /*2620*/  CS2R R76, SRZ ;  /* 0x00000000004c7805 */ /* 0x000fe4000001ff00 */
[----:B------:R-:W-:Y:S02]  /*2630*/  IADD3.X R34, R11, R4, RZ, P0, !PT ;  /* 0x000000040b227210 */ /* 0x000fe400007fe4ff */
[----:B------:R-:W-:Y:S02]  /*2640*/  CS2R R78, SRZ ;  /* 0x00000000004e7805 */ /* 0x000fe4000001ff00 */
[C---:B------:R-:W-:Y:S01]  /*2650*/  LEA R32, P0, R33.reuse, UR4, 0x1 ;  /* 0x0000000421207c11 */ /* 0x040fe2000f8008ff */
[----:B------:R-:W-:Y:S01]  /*2660*/  IMAD.X R36, R80, 0x1, R6, P4 ;  /* 0x0000000150247824 */ /* 0x000fe200020e0606 */
[-C--:B------:R-:W-:Y:S01]  /*2670*/  ISETP.GE.AND P5, PT, R214, R114.reuse, PT ;  /* 0x00000072d600720c */ /* 0x080fe20003fa6270 */
[----:B------:R-:W-:Y:S01]  /*2680*/  ULDC.64 UR6, c[0x0][0x208] ;  /* 0x0000820000067ab9 */ /* 0x000fe20000000a00 */
[----:B------:R-:W-:Y:S01]  /*2690*/  LEA.HI.X R33, R33, UR5, R34, 0x1, P0 ;  /* 0x0000000521217c11 */ /* 0x000fe200080f0c22 */
[----:B------:R-:W-:Y:S01]  /*26a0*/  ULDC.64 UR4, c[0x0][0x400] ;  /* 0x0001000000047ab9 */ /* 0x000fe20000000a00 */
[----:B------:R-:W-:-:S02]  /*26b0*/  ISETP.GE.AND P4, PT, R221, R114, PT ;  /* 0x00000072dd00720c */ /* 0x000fc40003f86270 */
[----:B------:R-:W-:-:S04]  /*26c0*/  LEA R34, P0, R35, UR4, 0x1 ;  /* 0x0000000423227c11 */ /* 0x000fc8000f8008ff */
[----:B------:R-:W-:Y:S02]  /*26d0*/  LEA.HI.X R35, R35, UR5, R36, 0x1, P0 ;  /* 0x0000000523237c11 */ /* 0x000fe400080f0c24 */
[-C--:B------:R-:W-:Y:S01]  /*26e0*/  ISETP.GE.AND P0, PT, R220, R114.reuse, PT ;  /* 0x00000072dc00720c */ /* 0x080fe20003f06270 */
[----:B------:R0:W5:Y:S04]  /*26f0*/  @!P5 LDG.E.64 R76, desc[UR6][R32.64] ;  /* 0x00000006204cd981 */ /* 0x000168000c1e1b00 */
[----:B------:R0:W5:Y:S01]  /*2700*/  @!P5 LDG.E.64 R78, desc[UR6][R34.64] ;  /* 0x00000006224ed981 */ /* 0x000162000c1e1b00 */
[----:B------:R-:W-:Y:S02]  /*2710*/  ISETP.GE.AND P5, PT, R222, R114, PT ;  /* 0x00000072de00720c */ /* 0x000fe40003fa6270 */
[----:B------:R-:W-:-:S02]  /*2720*/  CS2R R72, SRZ ;  /* 0x0000000000487805 */ /* 0x000fc4000001ff00 */
[----:B------:R-:W-:Y:S02]  /*2730*/  CS2R R68, SRZ ;  /* 0x0000000000447805 */ /* 0x000fe4000001ff00 */
[----:B------:R-:W-:Y:S02]  /*2740*/  CS2R R64, SRZ ;  /* 0x0000000000407805 */ /* 0x000fe4000001ff00 */
[----:B------:R-:W-:Y:S02]  /*2750*/  CS2R R74, SRZ ;  /* 0x00000000004a7805 */ /* 0x000fe4000001ff00 */
[----:B------:R-:W-:Y:S02]  /*2760*/  CS2R R70, SRZ ;  /* 0x0000000000467805 */ /* 0x000fe4000001ff00 */
[----:B------:R-:W-:Y:S01]  /*2770*/  CS2R R66, SRZ ;  /* 0x0000000000427805 */ /* 0x000fe2000001ff00 */
[----:B------:R0:W5:Y:S04]  /*2780*/  @!P4 LDG.E.64 R72, desc[UR6][R32.64+0x40] ;  /* 0x000040062048c981 */ /* 0x000168000c1e1b00 */
[----:B------:R0:W5:Y:S04]  /*2790*/  @!P0 LDG.E.64 R68, desc[UR6][R32.64+0x80] ;  /* 0x0000800620448981 */ /* 0x000168000c1e1b00 */
[----:B------:R0:W5:Y:S04]  /*27a0*/  @!P5 LDG.E.64 R64, desc[UR6][R32.64+0xc0] ;  /* 0x0000c0062040d981 */ /* 0x000168000c1e1b00 */
[----:B------:R0:W5:Y:S04]  /*27b0*/  @!P4 LDG.E.64 R74, desc[UR6][R34.64+0x40] ;  /* 0x00004006224ac981 */ /* 0x000168000c1e1b00 */
[----:B------:R0:W5:Y:S04]  /*27c0*/  @!P0 LDG.E.64 R70, desc[UR6][R34.64+0x80] ;  /* 0x0000800622468981 */ /* 0x000168000c1e1b00 */
[----:B------:R0:W5:Y:S02]  /*27d0*/  @!P5 LDG.E.64 R66, desc[UR6][R34.64+0xc0] ;  /* 0x0000c0062242d981 */ /* 0x000164000c1e1b00 */
.L_x_449:
[----:B------:R-:W-:Y:S05]  /*27e0*/  BSYNC B1 ;  /* 0x0000000000017941 */ /* 0x000fea0003800000 */
.L_x_448:
[----:B0----5:R-:W-:Y:S01]  /*27f0*/  IMAD.MOV.U32 R32, RZ, RZ, R64 ;  /* 0x000000ffff207224 */ /* 0x021fe200078e0040 */
[----:B------:R-:W-:Y:S01]  /*2800*/  ISETP.GE.AND P4, PT, R37, R88, PT ;  /* 0x000000582500720c */ /* 0x000fe20003f86270 */
[----:B------:R-:W-:Y:S01]  /*2810*/  IMAD.MOV.U32 R33, RZ, RZ, R65 ;  /* 0x000000ffff217224 */ /* 0x000fe200078e0041 */
[----:B------:R-:W-:Y:S01]  /*2820*/  BSSY B1, `(.L_x_450) ;  /* 0x0000046000017945 */ /* 0x000fe20003800000 */
[----:B------:R-:W-:Y:S01]  /*2830*/  IMAD.MOV.U32 R34, RZ, RZ, R68 ;  /* 0x000000ffff227224 */ /* 0x000fe200078e0044 */
[----:B------:R-:W-:Y:S01]  /*2840*/  PRMT R156, R32, 0x7610, R156 ;  /* 0x00007610209c7816 */ /* 0x000fe2000000009c */
        /* <DEDUP_REMOVED lines=15> */
[----:B------:R-:W-:-:S02]  /*2940*/  MOV R35, R71 ;  /* 0x0000004700237202 */ /* 0x000fc40000000f00 */
[----:B------:R-:W-:Y:S02]  /*2950*/  CS2R R52, SRZ ;  /* 0x0000000000347805 */ /* 0x000fe4000001ff00 */
        /* <DEDUP_REMOVED lines=8> */
[----:B------:R-:W-:-:S02]  /*29e0*/  PRMT R124, R124, 0x5410, R32 ;  /* 0x000054107c7c7816 */ /* 0x000fc40000000020 */
[----:B------:R-:W-:Y:S02]  /*29f0*/  CS2R R56, SRZ ;  /* 0x0000000000387805 */ /* 0x000fe4000001ff00 */
[----:B------:R-:W-:Y:S02]  /*2a00*/  PRMT R183, R33, 0x7610, R183 ;  /* 0x0000761021b77816 */ /* 0x000fe400000000b7 */
[----:B------:R-:W-:Y:S02]  /*2a10*/  CS2R R60, SRZ ;  /* 0x00000000003c7805 */ /* 0x000fe4000001ff00 */
[----:B------:R-:W-:Y:S02]  /*2a20*/  PRMT R125, R125, 0x5410, R34 ;  /* 0x000054107d7d7816 */ /* 0x000fe40000000022 */
[----:B------:R-:W-:Y:S02]  /*2a30*/  CS2R R50, SRZ ;  /* 0x0000000000327805 */ /* 0x000fe4000001ff00 */
[----:B------:R-:W-:-:S02]  /*2a40*/  PRMT R168, R35, 0x7610, R168 ;  /* 0x0000761023a87816 */ /* 0x000fc400000000a8 */
[----:B------:R-:W-:Y:S02]  /*2a50*/  CS2R R54, SRZ ;  /* 0x0000000000367805 */ /* 0x000fe4000001ff00 */
[----:B------:R-:W-:Y:S02]  /*2a60*/  CS2R R58, SRZ ;  /* 0x00000000003a7805 */ /* 0x000fe4000001ff00 */
[----:B------:R-:W-:Y:S01]  /*2a70*/  CS2R R62, SRZ ;  /* 0x00000000003e7805 */ /* 0x000fe2000001ff00 */
[----:B------:R-:W-:Y:S06]  /*2a80*/  @P4 BRA `(.L_x_451) ;  /* 0x00000000007c4947 */ /* 0x000fec0003800000 */
[----:B------:R-:W-:Y:S01]  /*2a90*/  IADD3 R33, P0, P5, R102, R14, R105 ;  /* 0x0000000e66217210 */ /* 0x000fe20007d1e069 */
[----:B------:R-:W-:Y:S01]  /*2aa0*/  ULDC.64 UR4, c[0x0][0x3e8] ;  /* 0x0000fa0000047ab9 */ /* 0x000fe20000000a00 */
[----:B------:R-:W-:Y:S01]  /*2ab0*/  ULDC.64 UR6, c[0x0][0x400] ;  /* 0x0001000000067ab9 */ /* 0x000fe20000000a00 */
[----:B------:R-:W-:Y:S02]  /*2ac0*/  CS2R R60, SRZ ;  /* 0x00000000003c7805 */ /* 0x000fe4000001ff00 */
[----:B------:R-:W-:Y:S02]  /*2ad0*/  IADD3.X R38, R4, R11, R104, P0, P5 ;  /* 0x0000000b04267210 */ /* 0x000fe400007ea468 */
[----:B------:R-:W-:Y:S02]  /*2ae0*/  CS2R R56, SRZ ;  /* 0x0000000000387805 */ /* 0x000fe4000001ff00 */
[----:B------:R-:W-:Y:S02]  /*2af0*/  IADD3 R35, P0, P5, R96, R12, R107 ;  /* 0x0000000c60237210 */ /* 0x000fe40007d1e06b */
[----:B------:R-:W-:-:S02]  /*2b00*/  CS2R R62, SRZ ;  /* 0x00000000003e7805 */ /* 0x000fc4000001ff00 */
[----:B------:R-:W-:Y:S01]  /*2b10*/  CS2R R58, SRZ ;  /* 0x00000000003a7805 */ /* 0x000fe2000001ff00 */
[----:B------:R-:W-:Y:S01]  /*2b20*/  ULDC.64 UR8, c[0x0][0x208] ;  /* 0x0000820000087ab9 */ /* 0x000fe20000000a00 */
[----:B------:R-:W-:Y:S02]  /*2b30*/  IADD3.X R36, R6, R80, R106, P0, P5 ;  /* 0x0000005006247210 */ /* 0x000fe400007ea46a */
[----:B------:R-:W-:Y:S02]  /*2b40*/  LEA R32, P0, R33, UR4, 0x1 ;  /* 0x0000000421207c11 */ /* 0x000fe4000f8008ff */
[----:B------:R-:W-:Y:S02]  /*2b50*/  LEA R34, P5, R35, UR6, 0x1 ;  /* 0x0000000623227c11 */ /* 0x000fe4000f8a08ff */
[----:B------:R-:W-:Y:S02]  /*2b60*/  LEA.HI.X R33, R33, UR5, R38, 0x1, P0 ;  /* 0x0000000521217c11 */ /* 0x000fe400080f0c26 */
[----:B------:R-:W-:-:S02]  /*2b70*/  LEA.HI.X R35, R35, UR7, R36, 0x1, P5 ;  /* 0x0000000723237c11 */ /* 0x000fc4000a8f0c24 */
[-C--:B------:R-:W-:Y:S02]  /*2b80*/  ISETP.GE.AND P0, PT, R214, R114.reuse, PT ;  /* 0x00000072d600720c */ /* 0x080fe40003f06270 */
[----:B------:R-:W-:Y:S02]  /*2b90*/  ISETP.GE.AND P5, PT, R221, R114, PT ;  /* 0x00000072dd00720c */ /* 0x000fe40003fa6270 */
[----:B------:R-:W-:Y:S02]  /*2ba0*/  CS2R R52, SRZ ;  /* 0x0000000000347805 */ /* 0x000fe4000001ff00 */
[----:B------:R-:W-:Y:S02]  /*2bb0*/  CS2R R48, SRZ ;  /* 0x0000000000307805 */ /* 0x000fe4000001ff00 */
[----:B------:R-:W-:-:S05]  /*2bc0*/  CS2R R54, SRZ ;  /* 0x0000000000367805 */ /* 0x000fca000001ff00 */
[----:B------:R0:W5:Y:S04]  /*2bd0*/  @!P0 LDG.E.64 R60, desc[UR8][R32.64] ;  /* 0x00000008203c8981 */ /* 0x000168000c1e1b00 */
[----:B------:R0:W5:Y:S01]  /*2be0*/  @!P0 LDG.E.64 R62, desc[UR8][R34.64] ;  /* 0x00000008223e8981 */ /* 0x000162000c1e1b00 */
[----:B------:R-:W-:-:S03]  /*2bf0*/  ISETP.GE.AND P0, PT, R220, R114, PT ;  /* 0x00000072dc00720c */ /* 0x000fc60003f06270 */
[----:B------:R0:W5:Y:S04]  /*2c00*/  @!P5 LDG.E.64 R56, desc[UR8][R32.64+0x40] ;  /* 0x000040082038d981 */ /* 0x000168000c1e1b00 */
[----:B------:R0:W5:Y:S01]  /*2c10*/  @!P5 LDG.E.64 R58, desc[UR8][R34.64+0x40] ;  /* 0x00004008223ad981 */ /* 0x000162000c1e1b00 */
[----:B------:R-:W-:Y:S02]  /*2c20*/  ISETP.GE.AND P5, PT, R222, R114, PT ;  /* 0x00000072de00720c */ /* 0x000fe40003fa6270 */
[----:B------:R-:W-:-:S03]  /*2c30*/  CS2R R50, SRZ ;  /* 0x0000000000327805 */ /* 0x000fc6000001ff00 */
[----:B------:R0:W5:Y:S04]  /*2c40*/  @!P0 LDG.E.64 R52, desc[UR8][R32.64+0x80] ;  /* 0x0000800820348981 */ /* 0x000168000c1e1b00 */
[----:B------:R0:W5:Y:S04]  /*2c50*/  @!P0 LDG.E.64 R54, desc[UR8][R34.64+0x80] ;  /* 0x0000800822368981 */ /* 0x000168000c1e1b00 */
[----:B------:R0:W5:Y:S04]  /*2c60*/  @!P5 LDG.E.64 R48, desc[UR8][R32.64+0xc0] ;  /* 0x0000c0082030d981 */ /* 0x000168000c1e1b00 */
[----:B------:R0:W5:Y:S02]  /*2c70*/  @!P5 LDG.E.64 R50, desc[UR8][R34.64+0xc0] ;  /* 0x0000c0082232d981 */ /* 0x000164000c1e1b00 */
.L_x_451:
[----:B------:R-:W-:Y:S05]  /*2c80*/  BSYNC B1 ;  /* 0x0000000000017941 */ /* 0x000fea0003800000 */
.L_x_450:
[----:B0-----:R-:W-:Y:S01]  /*2c90*/  VIADD R32, R219, 0x40 ;  /* 0x00000040db207836 */ /* 0x001fe20000000000 */
[----:B------:R-:W-:Y:S01]  /*2ca0*/  BSSY B1, `(.L_x_452) ;  /* 0x000002b000017945 */ /* 0x000fe20003800000 */
[----:B------:R-:W-:Y:S02]  /*2cb0*/  CS2R R36, SRZ ;  /* 0x0000000000247805 */ /* 0x000fe4000001ff00 */
[----:B------:R-:W-:Y:S02]  /*2cc0*/  CS2R R40, SRZ ;  /* 0x0000000000287805 */ /* 0x000fe4000001ff00 */
[----:B------:R-:W-:Y:S02]  /*2cd0*/  CS2R R44, SRZ ;  /* 0x00000000002c7805 */ /* 0x000fe4000001ff00 */
[----:B------:R-:W-:Y:S02]  /*2ce0*/  ISETP.GE.AND P5, PT, R32, R88, PT ;  /* 0x000000582000720c */ /* 0x000fe40003fa6270 */
[----:B------:R-:W-:-:S02]  /*2cf0*/  CS2R R32, SRZ ;  /* 0x0000000000207805 */ /* 0x000fc4000001ff00 */
[----:B------:R-:W-:Y:S02]  /*2d00*/  CS2R R34, SRZ ;  /* 0x0000000000227805 */ /* 0x000fe4000001ff00 */
[----:B------:R-:W-:Y:S02]  /*2d10*/  CS2R R38, SRZ ;  /* 0x0000000000267805 */ /* 0x000fe4000001ff00 */
[----:B------:R-:W-:Y:S01]  /*2d20*/  CS2R R42, SRZ ;  /* 0x00000000002a7805 */ /* 0x000fe2000001ff00 */
[----:B-----5:R-:W-:Y:S01]  /*2d30*/  IMAD.MOV.U32 R81, RZ, RZ, R48 ;  /* 0x000000ffff517224 */ /* 0x020fe200078e0030 */
[----:B------:R-:W-:-:S03]  /*2d40*/  CS2R R46, SRZ ;  /* 0x00000000002e7805 */ /* 0x000fc6000001ff00 */
[----:B------:R-:W-:Y:S05]  /*2d50*/  @P5 BRA `(.L_x_453) ;  /* 0x00000000007c5947 */ /* 0x000fea0003800000 */
[----:B------:R-:W-:Y:S01]  /*2d60*/  IADD3 R14, P0, P6, R102, R109, R14 ;  /* 0x0000006d660e7210 */ /* 0x000fe20007e1e00e */
[----:B------:R-:W-:Y:S01]  /*2d70*/  ULDC.64 UR4, c[0x0][0x3e8] ;  /* 0x0000fa0000047ab9 */ /* 0x000fe20000000a00 */
[----:B------:R-:W-:Y:S01]  /*2d80*/  ULDC.64 UR6, c[0x0][0x400] ;  /* 0x0001000000067ab9 */ /* 0x000fe20000000a00 */
[----:B------:R-:W-:Y:S02]  /*2d90*/  CS2R R44, SRZ ;  /* 0x00000000002c7805 */ /* 0x000fe4000001ff00 */
[----:B------:R-:W-:Y:S02]  /*2da0*/  IADD3.X R13, R4, R108, R11, P0, P6 ;  /* 0x0000006c040d7210 */ /* 0x000fe400007ec40b */
[----:B------:R-:W-:Y:S02]  /*2db0*/  CS2R R46, SRZ ;  /* 0x00000000002e7805 */ /* 0x000fe4000001ff00 */
[----:B------:R-:W-:Y:S01]  /*2dc0*/  IADD3 R11, P0, P6, R96, R111, R12 ;  /* 0x0000006f600b7210 */ /* 0x000fe20007e1e00c */
[----:B------:R-:W-:-:S03]  /*2dd0*/  ULDC.64 UR8, c[0x0][0x208] ;  /* 0x0000820000087ab9 */ /* 0x000fc60000000a00 */
[----:B------:R-:W-:Y:S02]  /*2de0*/  IADD3.X R80, R6, R110, R80, P0, P6 ;  /* 0x0000006e06507210 */ /* 0x000fe400007ec450 */
[----:B------:R-:W-:-:S04]  /*2df0*/  LEA R12, P0, R14, UR4, 0x1 ;  /* 0x000000040e0c7c11 */ /* 0x000fc8000f8008ff */
[----:B------:R-:W-:Y:S02]  /*2e00*/  LEA.HI.X R13, R14, UR5, R13, 0x1, P0 ;  /* 0x000000050e0d7c11 */ /* 0x000fe400080f0c0d */
[----:B------:R-:W-:-:S04]  /*2e10*/  LEA R14, P0, R11, UR6, 0x1 ;  /* 0x000000060b0e7c11 */ /* 0x000fc8000f8008ff */
[----:B------:R-:W-:Y:S02]  /*2e20*/  LEA.HI.X R15, R11, UR7, R80, 0x1, P0 ;  /* 0x000000070b0f7c11 */ /* 0x000fe400080f0c50 */
[----:B------:R-:W-:Y:S02]  /*2e30*/  ISETP.GE.AND P0, PT, R214, R114, PT ;  /* 0x00000072d600720c */ /* 0x000fe40003f06270 */
[----:B------:R-:W-:Y:S02]  /*2e40*/  CS2R R40, SRZ ;  /* 0x0000000000287805 */ /* 0x000fe4000001ff00 */
[----:B------:R-:W-:-:S09]  /*2e50*/  CS2R R42, SRZ ;  /* 0x00000000002a7805 */ /* 0x000fd2000001ff00 */
[----:B------:R0:W5:Y:S04]  /*2e60*/  @!P0 LDG.E.64 R44, desc[UR8][R12.64] ;  /* 0x000000080c2c8981 */ /* 0x000168000c1e1b00 */
[----:B------:R0:W5:Y:S01]  /*2e70*/  @!P0 LDG.E.64 R46, desc[UR8][R14.64] ;  /* 0x000000080e2e8981 */ /* 0x000162000c1e1b00 */
        /* <DEDUP_REMOVED lines=10> */
[----:B------:R-:W-:-:S13]  /*2f20*/  ISETP.GE.AND P0, PT, R222, R114, PT ;  /* 0x00000072de00720c */ /* 0x000fda0003f06270 */
[----:B------:R0:W5:Y:S04]  /*2f30*/  @!P0 LDG.E.64 R32, desc[UR8][R12.64+0xc0] ;  /* 0x0000c0080c208981 */ /* 0x000168000c1e1b00 */
[----:B------:R0:W5:Y:S02]  /*2f40*/  @!P0 LDG.E.64 R34, desc[UR8][R14.64+0xc0] ;  /* 0x0000c0080e228981 */ /* 0x000164000c1e1b00 */
.L_x_453:
[----:B------:R-:W-:Y:S05]  /*2f50*/  BSYNC B1 ;  /* 0x0000000000017941 */ /* 0x000fea0003800000 */
.L_x_452:
[----:B------:R-:W-:Y:S01]  /*2f60*/  IMAD.MOV.U32 R11, RZ, RZ, R49 ;  /* 0x000000ffff0b7224 */ /* 0x000fe200078e0031 */
[----:B------:R-:W-:Y:S01]  /*2f70*/  ULOP3.LUT UR4, UR60, 0x1, URZ, 0xfc, !UPT ;  /* 0x000000013c047892 */ /* 0x000fe2000f8efc3f */
[----:B0-----:R-:W-:Y:S01]  /*2f80*/  IMAD.MOV.U32 R12, RZ, RZ, R52 ;  /* 0x000000ffff0c7224 */ /* 0x001fe200078e0034 */
        /* <DEDUP_REMOVED lines=8> */
[----:B------:R-:W-:Y:S01]  /*3010*/  MOV R13, R61 ;  /* 0x0000003d000d7202 */ /* 0x000fe20000000f00 */
[----:B------:R-:W-:Y:S01]  /*3020*/  UISETP.NE.AND UP0, UPT, UR4, 0x3, UPT ;  /* 0x000000030400788c */ /* 0x000fe2000bf05270 */
        /* <DEDUP_REMOVED lines=17> */
[----:B-----5:R-:W-:Y:S01]  /*3140*/  IMAD.MOV.U32 R11, RZ, RZ, R33 ;  /* 0x000000ffff0b7224 */ /* 0x020fe200078e0021 */
        /* <DEDUP_REMOVED lines=13> */
[----:B------:R-:W-:Y:S02]  /*3220*/  MOV R14, R40 ;  /* 0x00000028000e7202 */ /* 0x000fe40000000f00 */
[----:B------:R-:W-:Y:S02]  /*3230*/  PLOP3.LUT P0, PT, PT, PT, UP0, 0x80, 0x0 ;  /* 0x000000000000781c */ /* 0x000fe40003f0f008 */
        /* <DEDUP_REMOVED lines=17> */
[----:B------:R-:W-:Y:S02]  /*3350*/  PRMT R139, R12, 0x7610, R139 ;  /* 0x000076100c8b7816 */ /* 0x000fe4000000008b */
[----:B------:R-:W-:Y:S02]  /*3360*/  PRMT R146, R13, 0x7610, R146 ;  /* 0x000076100d927816 */ /* 0x000fe40000000092 */
[----:B------:R-:W-:Y:S01]  /*3370*/  PRMT R147, R14, 0x7610, R147 ;  /* 0x000076100e937816 */ /* 0x000fe20000000093 */
[----:B------:R-:W-:Y:S06]  /*3380*/  @!P0 BRA `(.L_x_454) ;  /* 0x0000000000048947 */ /* 0x000fec0003800000 */
[----:B------:R-:W-:Y:S01]  /*3390*/  BPT.TRAP 0x1 ;  /* 0x000000040000795c */ /* 0x000fe20000300000 */
.L_x_454:
[----:B------:R-:W-:Y:S01]  /*33a0*/  IMAD R89, R212, 0x8, R22 ;  /* 0x00000008d4597824 */ /* 0x000fe200078e0216 */
[----:B------:R-:W-:Y:S01]  /*33b0*/  SHF.L.U32 R90, R223, 0x1f, RZ ;  /* 0x0000001fdf5a7819 */ /* 0x000fe200000006ff */
[----:B------:R-:W-:Y:S03]  /*33c0*/  BSSY B1, `(.L_x_455) ;  /* 0x0000003000017945 */ /* 0x000fe60003800000 */
[----:B------:R-:W0:Y:S02]  /*33d0*/  SYNCS.PHASECHK.TRANS64.TRYWAIT P6, [R89+URZ+0x38890], R90 ;  /* 0x0388905a590075a7 */ /* 0x000e2400080c017f */
[----:B0-----:R-:W-:Y:S05]  /*33e0*/  @!P6 BRA `(.L_x_456) ;  /* 0x0000024c0044e947 */ /* 0x001fea0003800000 */
.L_x_805:
[----:B------:R-:W-:Y:S05]  /*33f0*/  BSYNC B1 ;  /* 0x0000000000017941 */ /* 0x000fea0003800000 */
.L_x_455:
[----:B------:R-:W-:-:S03]  /*3400*/  UMOV UR4, 0xffffffff ;  /* 0xffffffff00047882 */ /* 0x000fc60000000000 */
[----:B------:R-:W-:Y:S05]  /*3410*/  BRA.DIV UR4, `(.L_x_457) ;  /* 0x0000024e044c7947 */ /* 0x000fea000b800000 */
[----:B------:R1:W2:Y:S04]  /*3420*/  SHFL.IDX PT, R83, R117, RZ, 0x181f ;  /* 0x00181fff75537589 */ /* 0x0002a800000e0000 */
[----:B------:R1:W3:Y:S02]  /*3430*/  SHFL.IDX PT, R82, R118, RZ, 0x181f ;  /* 0x00181fff76527589 */ /* 0x0002e400000e0000 */
.L_x_809:
[----:B------:R-:W-:Y:S04]  /*3440*/  BSSY B1, `(.L_x_458) ;  /* 0x00000eb000017945 */ /* 0x000fe80003800000 */
[----:B------:R-:W-:Y:S05]  /*3450*/  @P3 BRA `(.L_x_459) ;  /* 0x0000000c00a43947 */ /* 0x000fea0003800000 */
[----:B------:R-:W-:Y:S01]  /*3460*/  ISETP.NE.AND P3, PT, R3, RZ, PT ;  /* 0x000000ff0300720c */ /* 0x000fe20003f65270 */
[----:B------:R-:W-:-:S12]  /*3470*/  BSSY B2, `(.L_x_460) ;  /* 0x0000039000027945 */ /* 0x000fd80003800000 */
[----:B------:R-:W-:Y:S05]  /*3480*/  @!P3 BRA `(.L_x_461) ;  /* 0x0000000000dcb947 */ /* 0x000fea0003800000 */
[----:B------:R4:W0:Y:S01]  /*3490*/  LDS.128 R12, [R85+0x24400] ;  /* 0x02440000550c7984 */ /* 0x0008220000000c00 */
[C---:B---3--:R-:W-:Y:S01]  /*34a0*/  LEA R80, P3, R16.reuse, R82, 0x1 ;  /* 0x0000005210507211 */ /* 0x048fe200078608ff */
[----:B------:R-:W-:Y:S03]  /*34b0*/  BSSY B3, `(.L_x_462) ;  /* 0x0000032000037945 */ /* 0x000fe60003800000 */
[----:B--2---:R-:W-:Y:S02]  /*34c0*/  LEA.HI.X R81, R16, R83, R17, 0x1, P3 ;  /* 0x0000005310517211 */ /* 0x004fe400018f0c11 */
[----:B------:R-:W-:-:S13]  /*34d0*/  ISETP.GE.AND P3, PT, R214, R114, PT ;  /* 0x00000072d600720c */ /* 0x000fda0003f66270 */
[----:B----4-:R-:W-:Y:S05]  /*34e0*/  @P3 BRA `(.L_x_463) ;  /* 0x0000000000b83947 */ /* 0x010fea0003800000 */
[----:B------:R-:W-:Y:S01]  /*34f0*/  SHF.R.U64 R78, R78, 0x10, R79 ;  /* 0x000000104e4e7819 */ /* 0x000fe2000000124f */
[----:B0-----:R-:W-:Y:S01]  /*3500*/  IMAD.U32 R166, R15, 0x10000, RZ ;  /* 0x000100000fa67824 */ /* 0x001fe200078e00ff */
[----:B------:R-:W-:Y:S02]  /*3510*/  SHF.R.U64 R165, R76, 0x10, R77 ;  /* 0x000000104ca57819 */ /* 0x000fe4000000124d */
[----:B------:R-:W-:Y:S02]  /*3520*/  SHF.R.U32.HI R167, RZ, 0x10, R79 ;  /* 0x00000010ffa77819 */ /* 0x000fe4000001164f */
[----:B------:R-:W-:Y:S02]  /*3530*/  PRMT R79, R125, 0x5432, R78 ;  /* 0x000054327d4f7816 */ /* 0x000fe4000000004e */
[----:B------:R-:W-:Y:S02]  /*3540*/  PRMT R165, R170, 0x5410, R165 ;  /* 0x00005410aaa57816 */ /* 0x000fe400000000a5 */
[----:B------:R-:W-:-:S02]  /*3550*/  SHF.R.U32.HI R77, RZ, 0x10, R77 ;  /* 0x00000010ff4d7819 */ /* 0x000fc4000001164d */
[----:B------:R-:W-:Y:S02]  /*3560*/  PRMT R78, R168, 0x5410, R167 ;  /* 0x00005410a84e7816 */ /* 0x000fe400000000a7 */
[----:B------:R-:W-:Y:S02]  /*3570*/  LOP3.LUT R171, R13, 0xffff0000, RZ, 0xc0, !PT ;  /* 0xffff00000dab7812 */ /* 0x000fe400078ec0ff */
[----:B------:R-:W-:Y:S01]  /*3580*/  LOP3.LUT R168, R79, 0xffff0000, RZ, 0xc0, !PT ;  /* 0xffff00004fa87812 */ /* 0x000fe200078ec0ff */
[----:B------:R-:W-:Y:S01]  /*3590*/  IMAD.U32 R167, R78, 0x10000, RZ ;  /* 0x000100004ea77824 */ /* 0x000fe200078e00ff */
[----:B------:R-:W-:Y:S01]  /*35a0*/  LOP3.LUT R170, R165, 0xffff0000, RZ, 0xc0, !PT ;  /* 0xffff0000a5aa7812 */ /* 0x000fe200078ec0ff */
[----:B------:R-:W-:Y:S01]  /*35b0*/  IMAD.U32 R79, R79, 0x10000, RZ ;  /* 0x000100004f4f7824 */ /* 0x000fe200078e00ff */
[----:B------:R-:W-:Y:S01]  /*35c0*/  PRMT R77, R169, 0x5410, R77 ;  /* 0x00005410a94d7816 */ /* 0x000fe2000000004d */
[C---:B------:R-:W-:Y:S01]  /*35d0*/  FMUL.FTZ R172, R171.reuse, R168 ;  /* 0x000000a8abac7220 */ /* 0x040fe20000410000 */
[C---:B------:R-:W-:Y:S01]  /*35e0*/  SHF.L.U32 R76, R14.reuse, 0x10, RZ ;  /* 0x000000100e4c7819 */ /* 0x040fe200000006ff */
[----:B------:R-:W-:Y:S01]  /*35f0*/  FMUL.FTZ R171, R171, R170 ;  /* 0x000000aaabab7220 */ /* 0x000fe20000410000 */
[----:B------:R-:W-:Y:S01]  /*3600*/  LOP3.LUT R11, R14, 0xffff0000, RZ, 0xc0, !PT ;  /* 0xffff00000e0b7812 */ /* 0x000fe200078ec0ff */
[----:B------:R-:W-:Y:S01]  /*3610*/  IMAD.U32 R169, R77, 0x10000, RZ ;  /* 0x000100004da97824 */ /* 0x000fe200078e00ff */
[----:B------:R-:W-:Y:S01]  /*3620*/  LOP3.LUT R14, R15, 0xffff0000, RZ, 0xc0, !PT ;  /* 0xffff00000f0e7812 */ /* 0x000fe200078ec0ff */
[----:B------:R-:W-:Y:S01]  /*3630*/  IMAD.U32 R15, R13, 0x10000, RZ ;  /* 0x000100000d0f7824 */ /* 0x000fe200078e00ff */
[----:B------:R-:W-:Y:S01]  /*3640*/  LOP3.LUT R77, R77, 0xffff0000, RZ, 0xc0, !PT ;  /* 0xffff00004d4d7812 */ /* 0x000fe200078ec0ff */
[----:B------:R-:W-:Y:S01]  /*3650*/  FMUL.FTZ R173, R11, R167 ;  /* 0x000000a70bad7220 */ /* 0x000fe20000410000 */
[----:B------:R-:W-:-:S02]  /*3660*/  IMAD.U32 R13, R12, 0x10000, RZ ;  /* 0x000100000c0d7824 */ /* 0x000fc400078e00ff */
[C---:B------:R-:W-:Y:S01]  /*3670*/  FFMA.FTZ R172, R15.reuse, R170, -R172 ;  /* 0x000000aa0fac7223 */ /* 0x040fe200000108ac */
[----:B------:R-:W-:Y:S01]  /*3680*/  FFMA.FTZ R171, R15, R168, R171 ;  /* 0x000000a80fab7223 */ /* 0x000fe200000100ab */
[-C--:B------:R-:W-:Y:S01]  /*3690*/  FMUL.FTZ R11, R11, R169.reuse ;  /* 0x000000a90b0b7220 */ /* 0x080fe20000410000 */
[----:B------:R-:W-:Y:S01]  /*36a0*/  LOP3.LUT R15, R78, 0xffff0000, RZ, 0xc0, !PT ;  /* 0xffff00004e0f7812 */ /* 0x000fe200078ec0ff */
[----:B------:R-:W-:Y:S01]  /*36b0*/  FFMA.FTZ R173, R76, R169, -R173 ;  /* 0x000000a94cad7223 */ /* 0x000fe200000108ad */
[----:B------:R-:W-:Y:S01]  /*36c0*/  LOP3.LUT R12, R12, 0xffff0000, RZ, 0xc0, !PT ;  /* 0xffff00000c0c7812 */ /* 0x000fe200078ec0ff */
[----:B------:R-:W-:Y:S02]  /*36d0*/  IMAD.U32 R165, R165, 0x10000, RZ ;  /* 0x00010000a5a57824 */ /* 0x000fe400078e00ff */
[----:B------:R-:W-:Y:S01]  /*36e0*/  FFMA.FTZ R76, R76, R167, R11 ;  /* 0x000000a74c4c7223 */ /* 0x000fe2000001000b */
[C---:B------:R-:W-:Y:S01]  /*36f0*/  FMUL.FTZ R11, R14.reuse, R15 ;  /* 0x0000000f0e0b7220 */ /* 0x040fe20000410000 */
[----:B------:R-:W-:Y:S01]  /*3700*/  FMUL.FTZ R78, R14, R77 ;  /* 0x0000004d0e4e7220 */ /* 0x000fe20000410000 */
[C---:B------:R-:W-:Y:S01]  /*3710*/  FMUL.FTZ R14, R12.reuse, R79 ;  /* 0x0000004f0c0e7220 */ /* 0x040fe20000410000 */
[----:B------:R-:W-:Y:S01]  /*3720*/  FMUL.FTZ R12, R12, R165 ;  /* 0x000000a50c0c7220 */ /* 0x000fe20000410000 */
[C---:B------:R-:W-:Y:S01]  /*3730*/  FFMA.FTZ R11, R166.reuse, R77, -R11 ;  /* 0x0000004da60b7223 */ /* 0x040fe2000001080b */
[----:B------:R-:W-:Y:S01]  /*3740*/  FFMA.FTZ R78, R166, R15, R78 ;  /* 0x0000000fa64e7223 */ /* 0x000fe2000001004e */
[C---:B------:R-:W-:Y:S01]  /*3750*/  FFMA.FTZ R14, R13.reuse, R165, -R14 ;  /* 0x000000a50d0e7223 */ /* 0x040fe2000001080e */
[----:B------:R-:W-:Y:S01]  /*3760*/  FFMA.FTZ R13, R13, R79, R12 ;  /* 0x0000004f0d0d7223 */ /* 0x000fe2000001000c */
[----:B------:R-:W-:-:S02]  /*3770*/  F2FP.BF16.F32.PACK_AB R171, R171, R172 ;  /* 0x000000acabab723e */ /* 0x000fc400000010ff */
[----:B------:R-:W-:Y:S02]  /*3780*/  F2FP.BF16.F32.PACK_AB R76, R76, R173 ;  /* 0x000000ad4c4c723e */ /* 0x000fe400000010ff */
[----:B------:R-:W-:Y:S01]  /*3790*/  F2FP.BF16.F32.PACK_AB R12, R13, R14 ;  /* 0x0000000e0d0c723e */ /* 0x000fe200000010ff */
[----:B------:R-:W-:Y:S01]  /*37a0*/  IMAD.MOV.U32 R13, RZ, RZ, R171 ;  /* 0x000000ffff0d7224 */ /* 0x000fe200078e00ab */
[----:B------:R-:W-:Y:S01]  /*37b0*/  F2FP.BF16.F32.PACK_AB R15, R78, R11 ;  /* 0x0000000b4e0f723e */ /* 0x000fe200000010ff */
[----:B------:R-:W-:-:S07]  /*37c0*/  IMAD.MOV.U32 R14, RZ, RZ, R76 ;  /* 0x000000ffff0e7224 */ /* 0x000fce00078e004c */
.L_x_463:
[----:B------:R-:W-:Y:S05]  /*37d0*/  BSYNC B3 ;  /* 0x0000000000037941 */ /* 0x000fea0003800000 */
.L_x_462:
[----:B------:R-:W-:Y:S02]  /*37e0*/  ULDC.64 UR4, c[0x0][0x208] ;  /* 0x0000820000047ab9 */ /* 0x000fe40000000a00 */
[----:B0-----:R4:W-:Y:S03]  /*37f0*/  ST.E.128 desc[UR4][R80.64], R12 ;  /* 0x0000000c50007985 */ /* 0x0019e6000c101d04 */
.L_x_461:
[----:B------:R-:W-:Y:S05]  /*3800*/  BSYNC B2 ;  /* 0x0000000000027941 */ /* 0x000fea0003800000 */
.L_x_460:
[----:B------:R-:W-:Y:S01]  /*3810*/  ISETP.NE.AND P3, PT, R21, RZ, PT ;  /* 0x000000ff1500720c */ /* 0x000fe20003f65270 */
[----:B------:R-:W-:-:S12]  /*3820*/  BSSY B2, `(.L_x_464) ;  /* 0x0000039000027945 */ /* 0x000fd80003800000 */
[----:B------:R-:W-:Y:S05]  /*3830*/  @!P3 BRA `(.L_x_465) ;  /* 0x0000000000dcb947 */ /* 0x000fea0003800000 */
[----:B----4-:R4:W0:Y:S01]  /*3840*/  LDS.128 R12, [R85+0x26c00] ;  /* 0x026c0000550c7984 */ /* 0x0108220000000c00 */
[C---:B---3--:R-:W-:Y:S01]  /*3850*/  LEA R76, P3, R23.reuse, R82, 0x1 ;  /* 0x00000052174c7211 */ /* 0x048fe200078608ff */
[----:B------:R-:W-:Y:S03]  /*3860*/  BSSY B3, `(.L_x_466) ;  /* 0x0000032000037945 */ /* 0x000fe60003800000 */
[----:B--2---:R-:W-:Y:S02]  /*3870*/  LEA.HI.X R77, R23, R83, R216, 0x1, P3 ;  /* 0x00000053174d7211 */ /* 0x004fe400018f0cd8 */
[----:B------:R-:W-:-:S13]  /*3880*/  ISETP.GE.AND P3, PT, R221, R114, PT ;  /* 0x00000072dd00720c */ /* 0x000fda0003f66270 */
[----:B----4-:R-:W-:Y:S05]  /*3890*/  @P3 BRA `(.L_x_467) ;  /* 0x0000000000b83947 */ /* 0x010fea0003800000 */
[--C-:B------:R-:W-:Y:S01]  /*38a0*/  SHF.R.U64 R74, R74, 0x10, R75.reuse ;  /* 0x000000104a4a7819 */ /* 0x100fe2000000124b */
[----:B0-----:R-:W-:Y:S01]  /*38b0*/  IMAD.U32 R79, R15, 0x10000, RZ ;  /* 0x000100000f4f7824 */ /* 0x001fe200078e00ff */
[----:B------:R-:W-:Y:S02]  /*38c0*/  SHF.R.U32.HI R165, RZ, 0x10, R75 ;  /* 0x00000010ffa57819 */ /* 0x000fe4000001164b */
[--C-:B------:R-:W-:Y:S01]  /*38d0*/  SHF.R.U64 R81, R72, 0x10, R73.reuse ;  /* 0x0000001048517819 */ /* 0x100fe20000001249 */
[----:B------:R-:W-:Y:S01]  /*38e0*/  IMAD.U32 R72, R14, 0x10000, RZ ;  /* 0x000100000e487824 */ /* 0x000fe200078e00ff */
[----:B------:R-:W-:Y:S02]  /*38f0*/  SHF.R.U32.HI R80, RZ, 0x10, R73 ;  /* 0x00000010ff507819 */ /* 0x000fe40000011649 */
[----:B------:R-:W-:Y:S02]  /*3900*/  PRMT R75, R124, 0x5432, R74 ;  /* 0x000054327c4b7816 */ /* 0x000fe4000000004a */
[----:B------:R-:W-:-:S02]  /*3910*/  PRMT R74, R183, 0x5410, R165 ;  /* 0x00005410b74a7816 */ /* 0x000fc400000000a5 */
[----:B------:R-:W-:Y:S02]  /*3920*/  PRMT R78, R122, 0x5432, R81 ;  /* 0x000054327a4e7816 */ /* 0x000fe40000000051 */
[----:B------:R-:W-:Y:S01]  /*3930*/  PRMT R73, R123, 0x5432, R80 ;  /* 0x000054327b497816 */ /* 0x000fe20000000050 */
[----:B------:R-:W-:Y:S01]  /*3940*/  IMAD.U32 R81, R74, 0x10000, RZ ;  /* 0x000100004a517824 */ /* 0x000fe200078e00ff */
[----:B------:R-:W-:Y:S02]  /*3950*/  LOP3.LUT R11, R14, 0xffff0000, RZ, 0xc0, !PT ;  /* 0xffff00000e0b7812 */ /* 0x000fe400078ec0ff */
[----:B------:R-:W-:Y:S01]  /*3960*/  LOP3.LUT R167, R13, 0xffff0000, RZ, 0xc0, !PT ;  /* 0xffff00000da77812 */ /* 0x000fe200078ec0ff */
[----:B------:R-:W-:Y:S01]  /*3970*/  IMAD.U32 R165, R73, 0x10000, RZ ;  /* 0x0001000049a57824 */ /* 0x000fe200078e00ff */
[----:B------:R-:W-:Y:S01]  /*3980*/  LOP3.LUT R80, R75, 0xffff0000, RZ, 0xc0, !PT ;  /* 0xffff00004b507812 */ /* 0x000fe200078ec0ff */
[C---:B------:R-:W-:Y:S01]  /*3990*/  FMUL.FTZ R169, R11.reuse, R81 ;  /* 0x000000510ba97220 */ /* 0x040fe20000410000 */
[----:B------:R-:W-:Y:S01]  /*39a0*/  LOP3.LUT R166, R78, 0xffff0000, RZ, 0xc0, !PT ;  /* 0xffff00004ea67812 */ /* 0x000fe200078ec0ff */
[----:B------:R-:W-:Y:S01]  /*39b0*/  FMUL.FTZ R11, R11, R165 ;  /* 0x000000a50b0b7220 */ /* 0x000fe20000410000 */
[----:B------:R-:W-:Y:S01]  /*39c0*/  LOP3.LUT R14, R15, 0xffff0000, RZ, 0xc0, !PT ;  /* 0xffff00000f0e7812 */ /* 0x000fe200078ec0ff */
[----:B------:R-:W-:-:S02]  /*39d0*/  IMAD.U32 R15, R13, 0x10000, RZ ;  /* 0x000100000d0f7824 */ /* 0x000fc400078e00ff */
[C---:B------:R-:W-:Y:S01]  /*39e0*/  FMUL.FTZ R168, R167.reuse, R80 ;  /* 0x00000050a7a87220 */ /* 0x040fe20000410000 */
[----:B------:R-:W-:Y:S01]  /*39f0*/  SHF.L.U32 R13, R12, 0x10, RZ ;  /* 0x000000100c0d7819 */ /* 0x000fe200000006ff */
[----:B------:R-:W-:Y:S01]  /*3a00*/  FMUL.FTZ R167, R167, R166 ;  /* 0x000000a6a7a77220 */ /* 0x000fe20000410000 */
[----:B------:R-:W-:Y:S01]  /*3a10*/  LOP3.LUT R74, R74, 0xffff0000, RZ, 0xc0, !PT ;  /* 0xffff00004a4a7812 */ /* 0x000fe200078ec0ff */
[----:B------:R-:W-:Y:S01]  /*3a20*/  IMAD.U32 R75, R75, 0x10000, RZ ;  /* 0x000100004b4b7824 */ /* 0x000fe200078e00ff */
[----:B------:R-:W-:Y:S01]  /*3a30*/  LOP3.LUT R73, R73, 0xffff0000, RZ, 0xc0, !PT ;  /* 0xffff000049497812 */ /* 0x000fe200078ec0ff */
[----:B------:R-:W-:Y:S01]  /*3a40*/  FFMA.FTZ R169, R72, R165, -R169 ;  /* 0x000000a548a97223 */ /* 0x000fe200000108a9 */
[----:B------:R-:W-:Y:S01]  /*3a50*/  LOP3.LUT R12, R12, 0xffff0000, RZ, 0xc0, !PT ;  /* 0xffff00000c0c7812 */ /* 0x000fe200078ec0ff */
[----:B------:R-:W-:Y:S02]  /*3a60*/  IMAD.U32 R78, R78, 0x10000, RZ ;  /* 0x000100004e4e7824 */ /* 0x000fe400078e00ff */
[C---:B------:R-:W-:Y:S01]  /*3a70*/  FFMA.FTZ R167, R15.reuse, R80, R167 ;  /* 0x000000500fa77223 */ /* 0x040fe200000100a7 */
[----:B------:R-:W-:Y:S01]  /*3a80*/  FFMA.FTZ R72, R72, R81, R11 ;  /* 0x0000005148487223 */ /* 0x000fe2000001000b */
[C---:B------:R-:W-:Y:S01]  /*3a90*/  FMUL.FTZ R80, R14.reuse, R74 ;  /* 0x0000004a0e507220 */ /* 0x040fe20000410000 */
[----:B------:R-:W-:Y:S01]  /*3aa0*/  FMUL.FTZ R11, R14, R73 ;  /* 0x000000490e0b7220 */ /* 0x000fe20000410000 */
[C---:B------:R-:W-:Y:S01]  /*3ab0*/  FMUL.FTZ R14, R12.reuse, R75 ;  /* 0x0000004b0c0e7220 */ /* 0x040fe20000410000 */
[----:B------:R-:W-:Y:S01]  /*3ac0*/  FFMA.FTZ R168, R15, R166, -R168 ;  /* 0x000000a60fa87223 */ /* 0x000fe200000108a8 */
[-C--:B------:R-:W-:Y:S01]  /*3ad0*/  FMUL.FTZ R12, R12, R78.reuse ;  /* 0x0000004e0c0c7220 */ /* 0x080fe20000410000 */
[----:B------:R-:W-:Y:S01]  /*3ae0*/  FFMA.FTZ R80, R79, R73, -R80 ;  /* 0x000000494f507223 */ /* 0x000fe20000010850 */
[----:B------:R-:W-:Y:S01]  /*3af0*/  FFMA.FTZ R14, R13, R78, -R14 ;  /* 0x0000004e0d0e7223 */ /* 0x000fe2000001080e */
[----:B------:R-:W-:Y:S01]  /*3b00*/  FFMA.FTZ R11, R79, R74, R11 ;  /* 0x0000004a4f0b7223 */ /* 0x000fe2000001000b */
[----:B------:R-:W-:Y:S01]  /*3b10*/  FFMA.FTZ R13, R13, R75, R12 ;  /* 0x0000004b0d0d7223 */ /* 0x000fe2000001000c */
[----:B------:R-:W-:-:S02]  /*3b20*/  F2FP.BF16.F32.PACK_AB R167, R167, R168 ;  /* 0x000000a8a7a7723e */ /* 0x000fc400000010ff */
[----:B------:R-:W-:Y:S02]  /*3b30*/  F2FP.BF16.F32.PACK_AB R72, R72, R169 ;  /* 0x000000a94848723e */ /* 0x000fe400000010ff */
[----:B------:R-:W-:Y:S01]  /*3b40*/  F2FP.BF16.F32.PACK_AB R12, R13, R14 ;  /* 0x0000000e0d0c723e */ /* 0x000fe200000010ff */
[----:B------:R-:W-:Y:S01]  /*3b50*/  IMAD.MOV.U32 R13, RZ, RZ, R167 ;  /* 0x000000ffff0d7224 */ /* 0x000fe200078e00a7 */
[----:B------:R-:W-:Y:S01]  /*3b60*/  F2FP.BF16.F32.PACK_AB R15, R11, R80 ;  /* 0x000000500b0f723e */ /* 0x000fe200000010ff */
[----:B------:R-:W-:-:S07]  /*3b70*/  IMAD.MOV.U32 R14, RZ, RZ, R72 ;  /* 0x000000ffff0e7224 */ /* 0x000fce00078e0048 */
.L_x_467:
[----:B------:R-:W-:Y:S05]  /*3b80*/  BSYNC B3 ;  /* 0x0000000000037941 */ /* 0x000fea0003800000 */
.L_x_466:
[----:B------:R-:W-:Y:S02]  /*3b90*/  ULDC.64 UR4, c[0x0][0x208] ;  /* 0x0000820000047ab9 */ /* 0x000fe40000000a00 */
[----:B0-----:R0:W-:Y:S03]  /*3ba0*/  ST.E.128 desc[UR4][R76.64], R12 ;  /* 0x0000000c4c007985 */ /* 0x0011e6000c101d04 */
.L_x_465:
[----:B------:R-:W-:Y:S05]  /*3bb0*/  BSYNC B2 ;  /* 0x0000000000027941 */ /* 0x000fea0003800000 */
.L_x_464:
[----:B------:R-:W-:Y:S01]  /*3bc0*/  ISETP.NE.AND P3, PT, R25, RZ, PT ;  /* 0x000000ff1900720c */ /* 0x000fe20003f65270 */
[----:B------:R-:W-:-:S12]  /*3bd0*/  BSSY B2, `(.L_x_468) ;  /* 0x0000039000027945 */ /* 0x000fd80003800000 */
[----:B------:R-:W-:Y:S05]  /*3be0*/  @!P3 BRA `(.L_x_469) ;  /* 0x0000000000dcb947 */ /* 0x000fea0003800000 */
[----:B0---4-:R0:W4:Y:S01]  /*3bf0*/  LDS.128 R12, [R85+0x29400] ;  /* 0x02940000550c7984 */ /* 0x0111220000000c00 */
[C---:B---3--:R-:W-:Y:S01]  /*3c00*/  LEA R72, P3, R18.reuse, R82, 0x1 ;  /* 0x0000005212487211 */ /* 0x048fe200078608ff */
[----:B------:R-:W-:Y:S03]  /*3c10*/  BSSY B3, `(.L_x_470) ;  /* 0x0000032000037945 */ /* 0x000fe60003800000 */
[----:B--2---:R-:W-:Y:S02]  /*3c20*/  LEA.HI.X R73, R18, R83, R218, 0x1, P3 ;  /* 0x0000005312497211 */ /* 0x004fe400018f0cda */
[----:B------:R-:W-:-:S13]  /*3c30*/  ISETP.GE.AND P3, PT, R220, R114, PT ;  /* 0x00000072dc00720c */ /* 0x000fda0003f66270 */
[----:B0-----:R-:W-:Y:S05]  /*3c40*/  @P3 BRA `(.L_x_471) ;  /* 0x0000000000b83947 */ /* 0x001fea0003800000 */
[----:B------:R-:W-:Y:S02]  /*3c50*/  SHF.R.U64 R70, R70, 0x10, R71 ;  /* 0x0000001046467819 */ /* 0x000fe40000001247 */
[----:B------:R-:W-:Y:S01]  /*3c60*/  SHF.R.U64 R74, R68, 0x10, R69 ;  /* 0x00000010444a7819 */ /* 0x000fe20000001245 */
[----:B----4-:R-:W-:Y:S01]  /*3c70*/  IMAD.U32 R68, R14, 0x10000, RZ ;  /* 0x000100000e447824 */ /* 0x010fe200078e00ff */
[----:B------:R-:W-:Y:S02]  /*3c80*/  PRMT R179, R179, 0x5410, R70 ;  /* 0x00005410b3b37816 */ /* 0x000fe40000000046 */
[----:B------:R-:W-:Y:S02]  /*3c90*/  SHF.R.U32.HI R71, RZ, 0x10, R71 ;  /* 0x00000010ff477819 */ /* 0x000fe40000011647 */
[----:B------:R-:W-:Y:S02]  /*3ca0*/  PRMT R177, R177, 0x5410, R74 ;  /* 0x00005410b1b17816 */ /* 0x000fe4000000004a */
[----:B------:R-:W-:-:S02]  /*3cb0*/  SHF.R.U32.HI R69, RZ, 0x10, R69 ;  /* 0x00000010ff457819 */ /* 0x000fc40000011645 */
[----:B------:R-:W-:Y:S02]  /*3cc0*/  LOP3.LUT R70, R13, 0xffff0000, RZ, 0xc0, !PT ;  /* 0xffff00000d467812 */ /* 0x000fe400078ec0ff */
[----:B------:R-:W-:Y:S02]  /*3cd0*/  LOP3.LUT R76, R179, 0xffff0000, RZ, 0xc0, !PT ;  /* 0xffff0000b34c7812 */ /* 0x000fe400078ec0ff */
[----:B------:R-:W-:Y:S01]  /*3ce0*/  PRMT R182, R182, 0x5410, R71 ;  /* 0x00005410b6b67816 */ /* 0x000fe20000000047 */
[----:B------:R-:W-:Y:S01]  /*3cf0*/  IMAD.U32 R71, R13, 0x10000, RZ ;  /* 0x000100000d477824 */ /* 0x000fe200078e00ff */
[----:B------:R-:W-:Y:S01]  /*3d00*/  LOP3.LUT R74, R177, 0xffff0000, RZ, 0xc0, !PT ;  /* 0xffff0000b14a7812 */ /* 0x000fe200078ec0ff */
[----:B------:R-:W-:Y:S01]  /*3d10*/  FMUL.FTZ R78, R70, R76 ;  /* 0x0000004c464e7220 */ /* 0x000fe20000410000 */
[----:B------:R-:W-:Y:S01]  /*3d20*/  PRMT R178, R178, 0x5410, R69 ;  /* 0x00005410b2b27816 */ /* 0x000fe20000000045 */
[----:B------:R-:W-:Y:S01]  /*3d30*/  IMAD.U32 R69, R182, 0x10000, RZ ;  /* 0x00010000b6457824 */ /* 0x000fe200078e00ff */
[----:B------:R-:W-:Y:S01]  /*3d40*/  LOP3.LUT R14, R14, 0xffff0000, RZ, 0xc0, !PT ;  /* 0xffff00000e0e7812 */ /* 0x000fe200078ec0ff */
[----:B------:R-:W-:Y:S01]  /*3d50*/  FMUL.FTZ R77, R70, R74 ;  /* 0x0000004a464d7220 */ /* 0x000fe20000410000 */
[C---:B------:R-:W-:Y:S01]  /*3d60*/  IMAD.U32 R13, R12.reuse, 0x10000, RZ ;  /* 0x000100000c0d7824 */ /* 0x040fe200078e00ff */
[----:B------:R-:W-:Y:S01]  /*3d70*/  LOP3.LUT R70, R12, 0xffff0000, RZ, 0xc0, !PT ;  /* 0xffff00000c467812 */ /* 0x000fe200078ec0ff */
[----:B------:R-:W-:-:S02]  /*3d80*/  IMAD.U32 R75, R178, 0x10000, RZ ;  /* 0x00010000b24b7824 */ /* 0x000fc400078e00ff */
[----:B------:R-:W-:Y:S01]  /*3d90*/  FFMA.FTZ R12, R71, R74, -R78 ;  /* 0x0000004a470c7223 */ /* 0x000fe2000001084e */
[----:B------:R-:W-:Y:S01]  /*3da0*/  SHF.L.U32 R179, R179, 0x10, RZ ;  /* 0x00000010b3b37819 */ /* 0x000fe200000006ff */
[----:B------:R-:W-:Y:S01]  /*3db0*/  FMUL.FTZ R79, R14, R69 ;  /* 0x000000450e4f7220 */ /* 0x000fe20000410000 */
[----:B------:R-:W-:Y:S01]  /*3dc0*/  LOP3.LUT R11, R15, 0xffff0000, RZ, 0xc0, !PT ;  /* 0xffff00000f0b7812 */ /* 0x000fe200078ec0ff */
[----:B------:R-:W-:Y:S01]  /*3dd0*/  FFMA.FTZ R71, R71, R76, R77 ;  /* 0x0000004c47477223 */ /* 0x000fe2000001004d */
[----:B------:R-:W-:Y:S01]  /*3de0*/  LOP3.LUT R182, R182, 0xffff0000, RZ, 0xc0, !PT ;  /* 0xffff0000b6b67812 */ /* 0x000fe200078ec0ff */
[-C--:B------:R-:W-:Y:S01]  /*3df0*/  FMUL.FTZ R77, R14, R75.reuse ;  /* 0x0000004b0e4d7220 */ /* 0x080fe20000410000 */
[----:B------:R-:W-:Y:S01]  /*3e00*/  LOP3.LUT R178, R178, 0xffff0000, RZ, 0xc0, !PT ;  /* 0xffff0000b2b27812 */ /* 0x000fe200078ec0ff */
[----:B------:R-:W-:Y:S02]  /*3e10*/  IMAD.U32 R177, R177, 0x10000, RZ ;  /* 0x00010000b1b17824 */ /* 0x000fe400078e00ff */
[----:B------:R-:W-:Y:S01]  /*3e20*/  FFMA.FTZ R75, R68, R75, -R79 ;  /* 0x0000004b444b7223 */ /* 0x000fe2000001084f */
[----:B------:R-:W-:Y:S01]  /*3e30*/  FMUL.FTZ R14, R70, R179 ;  /* 0x000000b3460e7220 */ /* 0x000fe20000410000 */
[----:B------:R-:W-:Y:S01]  /*3e40*/  FFMA.FTZ R68, R68, R69, R77 ;  /* 0x0000004544447223 */ /* 0x000fe2000001004d */
[----:B------:R-:W-:Y:S01]  /*3e50*/  FMUL.FTZ R74, R11, R182 ;  /* 0x000000b60b4a7220 */ /* 0x000fe20000410000 */
[----:B------:R-:W-:Y:S01]  /*3e60*/  FMUL.FTZ R70, R70, R177 ;  /* 0x000000b146467220 */ /* 0x000fe20000410000 */
[----:B------:R-:W-:-:S02]  /*3e70*/  IMAD.U32 R15, R15, 0x10000, RZ ;  /* 0x000100000f0f7824 */ /* 0x000fc400078e00ff */
[-C--:B------:R-:W-:Y:S01]  /*3e80*/  FMUL.FTZ R11, R11, R178.reuse ;  /* 0x000000b20b0b7220 */ /* 0x080fe20000410000 */
[C---:B------:R-:W-:Y:S01]  /*3e90*/  FFMA.FTZ R14, R13.reuse, R177, -R14 ;  /* 0x000000b10d0e7223 */ /* 0x040fe2000001080e */
[----:B------:R-:W-:Y:S01]  /*3ea0*/  FFMA.FTZ R13, R13, R179, R70 ;  /* 0x000000b30d0d7223 */ /* 0x000fe20000010046 */
[C---:B------:R-:W-:Y:S01]  /*3eb0*/  FFMA.FTZ R74, R15.reuse, R178, -R74 ;  /* 0x000000b20f4a7223 */ /* 0x040fe2000001084a */
[----:B------:R-:W-:Y:S01]  /*3ec0*/  FFMA.FTZ R11, R15, R182, R11 ;  /* 0x000000b60f0b7223 */ /* 0x000fe2000001000b */
[----:B------:R-:W-:Y:S02]  /*3ed0*/  F2FP.BF16.F32.PACK_AB R71, R71, R12 ;  /* 0x0000000c4747723e */ /* 0x000fe400000010ff */
[----:B------:R-:W-:Y:S02]  /*3ee0*/  F2FP.BF16.F32.PACK_AB R68, R68, R75 ;  /* 0x0000004b4444723e */ /* 0x000fe400000010ff */
[----:B------:R-:W-:Y:S01]  /*3ef0*/  F2FP.BF16.F32.PACK_AB R12, R13, R14 ;  /* 0x0000000e0d0c723e */ /* 0x000fe200000010ff */
[----:B------:R-:W-:Y:S01]  /*3f00*/  IMAD.MOV.U32 R13, RZ, RZ, R71 ;  /* 0x000000ffff0d7224 */ /* 0x000fe200078e0047 */
[----:B------:R-:W-:Y:S01]  /*3f10*/  F2FP.BF16.F32.PACK_AB R15, R11, R74 ;  /* 0x0000004a0b0f723e */ /* 0x000fe200000010ff */
[----:B------:R-:W-:-:S07]  /*3f20*/  IMAD.MOV.U32 R14, RZ, RZ, R68 ;  /* 0x000000ffff0e7224 */ /* 0x000fce00078e0044 */
.L_x_471:
[----:B------:R-:W-:Y:S05]  /*3f30*/  BSYNC B3 ;  /* 0x0000000000037941 */ /* 0x000fea0003800000 */
.L_x_470:
[----:B------:R-:W-:Y:S02]  /*3f40*/  ULDC.64 UR4, c[0x0][0x208] ;  /* 0x0000820000047ab9 */ /* 0x000fe40000000a00 */
[----:B----4-:R0:W-:Y:S03]  /*3f50*/  ST.E.128 desc[UR4][R72.64], R12 ;  /* 0x0000000c48007985 */ /* 0x0101e6000c101d04 */
.L_x_469:
[----:B------:R-:W-:Y:S05]  /*3f60*/  BSYNC B2 ;  /* 0x0000000000027941 */ /* 0x000fea0003800000 */
.L_x_468:
[----:B------:R-:W-:-:S13]  /*3f70*/  ISETP.NE.AND P3, PT, R26, RZ, PT ;  /* 0x000000ff1a00720c */ /* 0x000fda0003f65270 */
        /* <DEDUP_REMOVED lines=8> */
[--C-:B------:R-:W-:Y:S01]  /*4000*/  SHF.R.U64 R71, R64, 0x10, R65.reuse ;  /* 0x0000001040477819 */ /* 0x100fe20000001241 */
[----:B----4-:R-:W-:Y:S01]  /*4010*/  IMAD.U32 R64, R14, 0x10000, RZ ;  /* 0x000100000e407824 */ /* 0x010fe200078e00ff */
[----:B------:R-:W-:Y:S02]  /*4020*/  SHF.R.U32.HI R65, RZ, 0x10, R65 ;  /* 0x00000010ff417819 */ /* 0x000fe40000011641 */
[----:B------:R-:W-:Y:S02]  /*4030*/  PRMT R175, R175, 0x5410, R70 ;  /* 0x00005410afaf7816 */ /* 0x000fe40000000046 */
[----:B------:R-:W-:Y:S02]  /*4040*/  PRMT R156, R156, 0x5410, R71 ;  /* 0x000054109c9c7816 */ /* 0x000fe40000000047 */
[----:B------:R-:W-:-:S02]  /*4050*/  SHF.R.U32.HI R67, RZ, 0x10, R67 ;  /* 0x00000010ff437819 */ /* 0x000fc40000011643 */
[----:B------:R-:W-:Y:S02]  /*4060*/  PRMT R174, R174, 0x5410, R65 ;  /* 0x00005410aeae7816 */ /* 0x000fe40000000041 */
[----:B------:R-:W-:Y:S02]  /*4070*/  LOP3.LUT R65, R13, 0xffff0000, RZ, 0xc0, !PT ;  /* 0xffff00000d417812 */ /* 0x000fe400078ec0ff */
[C---:B------:R-:W-:Y:S01]  /*4080*/  LOP3.LUT R72, R175.reuse, 0xffff0000, RZ, 0xc0, !PT ;  /* 0xffff0000af487812 */ /* 0x040fe200078ec0ff */
[----:B------:R-:W-:Y:S01]  /*4090*/  IMAD.U32 R175, R175, 0x10000, RZ ;  /* 0x00010000afaf7824 */ /* 0x000fe200078e00ff */
[C---:B------:R-:W-:Y:S01]  /*40a0*/  LOP3.LUT R70, R156.reuse, 0xffff0000, RZ, 0xc0, !PT ;  /* 0xffff00009c467812 */ /* 0x040fe200078ec0ff */
[----:B------:R-:W-:Y:S01]  /*40b0*/  IMAD.U32 R156, R156, 0x10000, RZ ;  /* 0x000100009c9c7824 */ /* 0x000fe200078e00ff */
[----:B------:R-:W-:Y:S01]  /*40c0*/  PRMT R176, R176, 0x5410, R67 ;  /* 0x00005410b0b07816 */ /* 0x000fe20000000043 */
[----:B------:R-:W-:Y:S01]  /*40d0*/  FMUL.FTZ R74, R65, R72 ;  /* 0x00000048414a7220 */ /* 0x000fe20000410000 */
[----:B------:R-:W-:Y:S01]  /*40e0*/  LOP3.LUT R66, R14, 0xffff0000, RZ, 0xc0, !PT ;  /* 0xffff00000e427812 */ /* 0x000fe200078ec0ff */
[C---:B------:R-:W-:Y:S01]  /*40f0*/  IMAD.U32 R14, R15.reuse, 0x10000, RZ ;  /* 0x000100000f0e7824 */ /* 0x040fe200078e00ff */
[----:B------:R-:W-:Y:S01]  /*4100*/  LOP3.LUT R11, R15, 0xffff0000, RZ, 0xc0, !PT ;  /* 0xffff00000f0b7812 */ /* 0x000fe200078ec0ff */
[----:B------:R-:W-:-:S02]  /*4110*/  IMAD.U32 R15, R13, 0x10000, RZ ;  /* 0x000100000d0f7824 */ /* 0x000fc400078e00ff */
[-C--:B------:R-:W-:Y:S01]  /*4120*/  FMUL.FTZ R65, R65, R70.reuse ;  /* 0x0000004641417220 */ /* 0x080fe20000410000 */
[C---:B------:R-:W-:Y:S01]  /*4130*/  IMAD.U32 R71, R176.reuse, 0x10000, RZ ;  /* 0x00010000b0477824 */ /* 0x040fe200078e00ff */
[----:B------:R-:W-:Y:S01]  /*4140*/  LOP3.LUT R176, R176, 0xffff0000, RZ, 0xc0, !PT ;  /* 0xffff0000b0b07812 */ /* 0x000fe200078ec0ff */
[----:B------:R-:W-:Y:S02]  /*4150*/  IMAD.U32 R67, R174, 0x10000, RZ ;  /* 0x00010000ae437824 */ /* 0x000fe400078e00ff */
[C---:B------:R-:W-:Y:S01]  /*4160*/  FFMA.FTZ R74, R15.reuse, R70, -R74 ;  /* 0x000000460f4a7223 */ /* 0x040fe2000001084a */
[C---:B------:R-:W-:Y:S02]  /*4170*/  IMAD.U32 R13, R12.reuse, 0x10000, RZ ;  /* 0x000100000c0d7824 */ /* 0x040fe400078e00ff */
[----:B------:R-:W-:Y:S01]  /*4180*/  FFMA.FTZ R65, R15, R72, R65 ;  /* 0x000000480f417223 */ /* 0x000fe20000010041 */
[----:B------:R-:W-:Y:S01]  /*4190*/  LOP3.LUT R12, R12, 0xffff0000, RZ, 0xc0, !PT ;  /* 0xffff00000c0c7812 */ /* 0x000fe200078ec0ff */
[C---:B------:R-:W-:Y:S01]  /*41a0*/  FMUL.FTZ R73, R66.reuse, R71 ;  /* 0x0000004742497220 */ /* 0x040fe20000410000 */
[----:B------:R-:W-:Y:S01]  /*41b0*/  FMUL.FTZ R15, R66, R67 ;  /* 0x00000043420f7220 */ /* 0x000fe20000410000 */
[----:B------:R-:W-:-:S02]  /*41c0*/  LOP3.LUT R174, R174, 0xffff0000, RZ, 0xc0, !PT ;  /* 0xffff0000aeae7812 */ /* 0x000fc400078ec0ff */
[C---:B------:R-:W-:Y:S01]  /*41d0*/  FFMA.FTZ R73, R64.reuse, R67, -R73 ;  /* 0x0000004340497223 */ /* 0x040fe20000010849 */
[----:B------:R-:W-:Y:S01]  /*41e0*/  FFMA.FTZ R66, R64, R71, R15 ;  /* 0x0000004740427223 */ /* 0x000fe2000001000f */
[C---:B------:R-:W-:Y:S01]  /*41f0*/  FMUL.FTZ R15, R11.reuse, R176 ;  /* 0x000000b00b0f7220 */ /* 0x040fe20000410000 */
[CC--:B------:R-:W-:Y:S01]  /*4200*/  FMUL.FTZ R64, R12.reuse, R175.reuse ;  /* 0x000000af0c407220 */ /* 0x0c0fe20000410000 */
[----:B------:R-:W-:Y:S01]  /*4210*/  FMUL.FTZ R11, R11, R174 ;  /* 0x000000ae0b0b7220 */ /* 0x000fe20000410000 */
[----:B------:R-:W-:Y:S01]  /*4220*/  FMUL.FTZ R12, R12, R156 ;  /* 0x0000009c0c0c7220 */ /* 0x000fe20000410000 */
[C---:B------:R-:W-:Y:S01]  /*4230*/  FFMA.FTZ R15, R14.reuse, R174, -R15 ;  /* 0x000000ae0e0f7223 */ /* 0x040fe2000001080f */
[C---:B------:R-:W-:Y:S01]  /*4240*/  FFMA.FTZ R64, R13.reuse, R156, -R64 ;  /* 0x0000009c0d407223 */ /* 0x040fe20000010840 */
[----:B------:R-:W-:Y:S01]  /*4250*/  FFMA.FTZ R14, R14, R176, R11 ;  /* 0x000000b00e0e7223 */ /* 0x000fe2000001000b */
[----:B------:R-:W-:Y:S01]  /*4260*/  FFMA.FTZ R13, R13, R175, R12 ;  /* 0x000000af0d0d7223 */ /* 0x000fe2000001000c */
[----:B------:R-:W-:-:S03]  /*4270*/  F2FP.BF16.F32.PACK_AB R65, R65, R74 ;  /* 0x0000004a4141723e */ /* 0x000fc600000010ff */
[----:B------:R-:W-:Y:S02]  /*4280*/  F2FP.BF16.F32.PACK_AB R15, R14, R15 ;  /* 0x0000000f0e0f723e */ /* 0x000fe400000010ff */
[----:B------:R-:W-:Y:S01]  /*4290*/  F2FP.BF16.F32.PACK_AB R12, R13, R64 ;  /* 0x000000400d0c723e */ /* 0x000fe200000010ff */
[----:B------:R-:W-:Y:S01]  /*42a0*/  IMAD.MOV.U32 R13, RZ, RZ, R65 ;  /* 0x000000ffff0d7224 */ /* 0x000fe200078e0041 */
[----:B------:R-:W-:-:S07]  /*42b0*/  F2FP.BF16.F32.PACK_AB R14, R66, R73 ;  /* 0x00000049420e723e */ /* 0x000fce00000010ff */
.L_x_473:
[----:B------:R-:W-:Y:S05]  /*42c0*/  BSYNC B2 ;  /* 0x0000000000027941 */ /* 0x000fea0003800000 */
.L_x_472:
[----:B------:R-:W-:Y:S02]  /*42d0*/  ULDC.64 UR4, c[0x0][0x208] ;  /* 0x0000820000047ab9 */ /* 0x000fe40000000a00 */
[----:B----4-:R0:W-:Y:S03]  /*42e0*/  ST.E.128 desc[UR4][R68.64], R12 ;  /* 0x0000000c44007985 */ /* 0x0101e6000c101d04 */
.L_x_459:
[----:B------:R-:W-:Y:S05]  /*42f0*/  BSYNC B1 ;  /* 0x0000000000017941 */ /* 0x000fea0003800000 */
.L_x_458:
[----:B------:R-:W-:-:S03]  /*4300*/  UMOV UR4, 0xffffffff ;  /* 0xffffffff00047882 */ /* 0x000fc60000000000 */
[----:B------:R-:W-:Y:S05]  /*4310*/  BRA.DIV UR4, `(.L_x_474) ;  /* 0x0000023e04d87947 */ /* 0x000fea000b800000 */
[----:B------:R0:W0:Y:S04]  /*4320*/  SHFL.IDX PT, R67, R117, 0x1, 0x181f ;  /* 0x00381f0075437f89 */ /* 0x00002800000e0000 */
[----:B------:R0:W0:Y:S02]  /*4330*/  SHFL.IDX PT, R66, R118, 0x1, 0x181f ;  /* 0x00381f0076427f89 */ /* 0x00002400000e0000 */
.L_x_813:
[----:B------:R-:W-:Y:S04]  /*4340*/  BSSY B1, `(.L_x_475) ;  /* 0x00000eb000017945 */ /* 0x000fe80003800000 */
[----:B------:R-:W-:Y:S05]  /*4350*/  @P4 BRA `(.L_x_476) ;  /* 0x0000000c00a44947 */ /* 0x000fea0003800000 */
[----:B------:R-:W-:Y:S01]  /*4360*/  ISETP.NE.AND P3, PT, R3, RZ, PT ;  /* 0x000000ff0300720c */ /* 0x000fe20003f65270 */
[----:B------:R-:W-:-:S12]  /*4370*/  BSSY B2, `(.L_x_477) ;  /* 0x0000038000027945 */ /* 0x000fd80003800000 */
[----:B------:R-:W-:Y:S05]  /*4380*/  @!P3 BRA `(.L_x_478) ;  /* 0x0000000000d8b947 */ /* 0x000fea0003800000 */
[----:B0---4-:R0:W4:Y:S01]  /*4390*/  LDS.128 R12, [R85+0x25400] ;  /* 0x02540000550c7984 */ /* 0x0111220000000c00 */
[----:B------:R-:W-:Y:S01]  /*43a0*/  ISETP.GE.AND P4, PT, R214, R114, PT ;  /* 0x00000072d600720c */ /* 0x000fe20003f86270 */
[----:B------:R-:W-:Y:S01]  /*43b0*/  BSSY B3, `(.L_x_479) ;  /* 0x0000031000037945 */ /* 0x000fe20003800000 */
[----:B------:R-:W-:-:S04]  /*43c0*/  LEA R64, P3, R16, R66, 0x1 ;  /* 0x0000004210407211 */ /* 0x000fc800078608ff */
[----:B------:R-:W-:-:S07]  /*43d0*/  LEA.HI.X R65, R16, R67, R17, 0x1, P3 ;  /* 0x0000004310417211 */ /* 0x000fce00018f0c11 */
[----:B0-----:R-:W-:Y:S05]  /*43e0*/  @P4 BRA `(.L_x_480) ;  /* 0x0000000000b44947 */ /* 0x001fea0003800000 */
[----:B------:R-:W-:Y:S02]  /*43f0*/  SHF.R.U64 R68, R60, 0x10, R61 ;  /* 0x000000103c447819 */ /* 0x000fe4000000123d */
[----:B------:R-:W-:Y:S02]  /*4400*/  SHF.R.U64 R60, R62, 0x10, R63 ;  /* 0x000000103e3c7819 */ /* 0x000fe4000000123f */
[----:B------:R-:W-:Y:S02]  /*4410*/  SHF.R.U32.HI R69, RZ, 0x10, R61 ;  /* 0x00000010ff457819 */ /* 0x000fe4000001163d */
[----:B------:R-:W-:Y:S02]  /*4420*/  SHF.R.U32.HI R63, RZ, 0x10, R63 ;  /* 0x00000010ff3f7819 */ /* 0x000fe4000001163f */
[----:B------:R-:W-:Y:S02]  /*4430*/  PRMT R163, R163, 0x5410, R60 ;  /* 0x00005410a3a37816 */ /* 0x000fe4000000003c */
[----:B------:R-:W-:-:S02]  /*4440*/  PRMT R161, R161, 0x5410, R68 ;  /* 0x00005410a1a17816 */ /* 0x000fc40000000044 */
[----:B------:R-:W-:Y:S02]  /*4450*/  PRMT R162, R162, 0x5410, R69 ;  /* 0x00005410a2a27816 */ /* 0x000fe40000000045 */
[----:B------:R-:W-:Y:S02]  /*4460*/  PRMT R164, R164, 0x5410, R63 ;  /* 0x00005410a4a47816 */ /* 0x000fe4000000003f */
[----:B----4-:R-:W-:Y:S01]  /*4470*/  LOP3.LUT R60, R13, 0xffff0000, RZ, 0xc0, !PT ;  /* 0xffff00000d3c7812 */ /* 0x010fe200078ec0ff */
[----:B------:R-:W-:Y:S01]  /*4480*/  IMAD.U32 R68, R162, 0x10000, RZ ;  /* 0x00010000a2447824 */ /* 0x000fe200078e00ff */
[----:B------:R-:W-:Y:S01]  /*4490*/  LOP3.LUT R69, R163, 0xffff0000, RZ, 0xc0, !PT ;  /* 0xffff0000a3457812 */ /* 0x000fe200078ec0ff */
[----:B------:R-:W-:Y:S01]  /*44a0*/  IMAD.U32 R70, R164, 0x10000, RZ ;  /* 0x00010000a4467824 */ /* 0x000fe200078e00ff */
[----:B------:R-:W-:Y:S01]  /*44b0*/  LOP3.LUT R63, R161, 0xffff0000, RZ, 0xc0, !PT ;  /* 0xffff0000a13f7812 */ /* 0x000fe200078ec0ff */
[----:B------:R-:W-:Y:S01]  /*44c0*/  IMAD.U32 R163, R163, 0x10000, RZ ;  /* 0x00010000a3a37824 */ /* 0x000fe200078e00ff */
[----:B------:R-:W-:Y:S01]  /*44d0*/  SHF.L.U32 R61, R14, 0x10, RZ ;  /* 0x000000100e3d7819 */ /* 0x000fe200000006ff */
        /* <DEDUP_REMOVED lines=8> */
[----:B------:R-:W-:Y:S01]  /*4560*/  IMAD.U32 R161, R161, 0x10000, RZ ;  /* 0x00010000a1a17824 */ /* 0x000fe200078e00ff */
[----:B------:R-:W-:Y:S01]  /*4570*/  LOP3.LUT R164, R164, 0xffff0000, RZ, 0xc0, !PT ;  /* 0xffff0000a4a47812 */ /* 0x000fe200078ec0ff */
[C---:B------:R-:W-:Y:S01]  /*4580*/  FFMA.FTZ R72, R15.reuse, R63, -R72 ;  /* 0x0000003f0f487223 */ /* 0x040fe20000010848 */
[----:B------:R-:W-:Y:S01]  /*4590*/  LOP3.LUT R162, R162, 0xffff0000, RZ, 0xc0, !PT ;  /* 0xffff0000a2a27812 */ /* 0x000fe200078ec0ff */
[----:B------:R-:W-:Y:S01]  /*45a0*/  FFMA.FTZ R15, R15, R69, R60 ;  /* 0x000000450f0f7223 */ /* 0x000fe2000001003c */
[----:B------:R-:W-:Y:S01]  /*45b0*/  FMUL.FTZ R60, R12, R163 ;  /* 0x000000a30c3c7220 */ /* 0x000fe20000410000 */
[C---:B------:R-:W-:Y:S01]  /*45c0*/  FMUL.FTZ R63, R11.reuse, R164 ;  /* 0x000000a40b3f7220 */ /* 0x040fe20000410000 */
[----:B------:R-:W-:Y:S01]  /*45d0*/  FMUL.FTZ R74, R62, R70 ;  /* 0x000000463e4a7220 */ /* 0x000fe20000410000 */
[----:B------:R-:W-:Y:S01]  /*45e0*/  FMUL.FTZ R11, R11, R162 ;  /* 0x000000a20b0b7220 */ /* 0x000fe20000410000 */
[-C--:B------:R-:W-:Y:S01]  /*45f0*/  FMUL.FTZ R12, R12, R161.reuse ;  /* 0x000000a10c0c7220 */ /* 0x080fe20000410000 */
[----:B------:R-:W-:Y:S01]  /*4600*/  FMUL.FTZ R62, R62, R68 ;  /* 0x000000443e3e7220 */ /* 0x000fe20000410000 */
[C---:B------:R-:W-:Y:S01]  /*4610*/  FFMA.FTZ R63, R14.reuse, R162, -R63 ;  /* 0x000000a20e3f7223 */ /* 0x040fe2000001083f */
[----:B------:R-:W-:Y:S01]  /*4620*/  FFMA.FTZ R60, R13, R161, -R60 ;  /* 0x000000a10d3c7223 */ /* 0x000fe2000001083c */
[----:B------:R-:W-:Y:S01]  /*4630*/  FFMA.FTZ R74, R61, R68, -R74 ;  /* 0x000000443d4a7223 */ /* 0x000fe2000001084a */
[----:B------:R-:W-:Y:S01]  /*4640*/  FFMA.FTZ R14, R14, R164, R11 ;  /* 0x000000a40e0e7223 */ /* 0x000fe2000001000b */
[----:B------:R-:W-:Y:S01]  /*4650*/  FFMA.FTZ R13, R13, R163, R12 ;  /* 0x000000a30d0d7223 */ /* 0x000fe2000001000c */
[----:B------:R-:W-:Y:S01]  /*4660*/  FFMA.FTZ R61, R61, R70, R62 ;  /* 0x000000463d3d7223 */ /* 0x000fe2000001003e */
[----:B------:R-:W-:-:S02]  /*4670*/  F2FP.BF16.F32.PACK_AB R72, R15, R72 ;  /* 0x000000480f48723e */ /* 0x000fc400000010ff */
[----:B------:R-:W-:Y:S02]  /*4680*/  F2FP.BF16.F32.PACK_AB R15, R14, R63 ;  /* 0x0000003f0e0f723e */ /* 0x000fe400000010ff */
[----:B------:R-:W-:Y:S01]  /*4690*/  F2FP.BF16.F32.PACK_AB R12, R13, R60 ;  /* 0x0000003c0d0c723e */ /* 0x000fe200000010ff */
[----:B------:R-:W-:Y:S01]  /*46a0*/  IMAD.MOV.U32 R13, RZ, RZ, R72 ;  /* 0x000000ffff0d7224 */ /* 0x000fe200078e0048 */
[----:B------:R-:W-:-:S07]  /*46b0*/  F2FP.BF16.F32.PACK_AB R14, R61, R74 ;  /* 0x0000004a3d0e723e */ /* 0x000fce00000010ff */
.L_x_480:
[----:B------:R-:W-:Y:S05]  /*46c0*/  BSYNC B3 ;  /* 0x0000000000037941 */ /* 0x000fea0003800000 */
.L_x_479:
[----:B------:R-:W-:Y:S02]  /*46d0*/  ULDC.64 UR4, c[0x0][0x208] ;  /* 0x0000820000047ab9 */ /* 0x000fe40000000a00 */
[----:B----4-:R0:W-:Y:S03]  /*46e0*/  ST.E.128 desc[UR4][R64.64], R12 ;  /* 0x0000000c40007985 */ /* 0x0101e6000c101d04 */
.L_x_478:
[----:B------:R-:W-:Y:S05]  /*46f0*/  BSYNC B2 ;  /* 0x0000000000027941 */ /* 0x000fea0003800000 */
.L_x_477:
        /* <DEDUP_REMOVED lines=9> */
[----:B------:R-:W-:Y:S01]  /*4790*/  SHF.R.U64 R64, R56, 0x10, R57 ;  /* 0x0000001038407819 */ /* 0x000fe20000001239 */
[----:B----4-:R-:W-:Y:S01]  /*47a0*/  IMAD.U32 R56, R14, 0x10000, RZ ;  /* 0x000100000e387824 */ /* 0x010fe200078e00ff */
[--C-:B------:R-:W-:Y:S02]  /*47b0*/  SHF.R.U64 R62, R58, 0x10, R59.reuse ;  /* 0x000000103a3e7819 */ /* 0x100fe4000000123b */
[----:B------:R-:W-:Y:S02]  /*47c0*/  SHF.R.U32.HI R59, RZ, 0x10, R59 ;  /* 0x00000010ff3b7819 */ /* 0x000fe4000001163b */
[----:B------:R-:W-:Y:S02]  /*47d0*/  SHF.R.U32.HI R11, RZ, 0x10, R57 ;  /* 0x00000010ff0b7819 */ /* 0x000fe40000011639 */
[----:B------:R-:W-:Y:S02]  /*47e0*/  PRMT R157, R157, 0x5410, R64 ;  /* 0x000054109d9d7816 */ /* 0x000fe40000000040 */
[----:B------:R-:W-:-:S02]  /*47f0*/  PRMT R159, R159, 0x5410, R62 ;  /* 0x000054109f9f7816 */ /* 0x000fc4000000003e */
[----:B------:R-:W-:Y:S02]  /*4800*/  PRMT R160, R160, 0x5410, R59 ;  /* 0x00005410a0a07816 */ /* 0x000fe4000000003b */
[----:B------:R-:W-:Y:S01]  /*4810*/  LOP3.LUT R57, R14, 0xffff0000, RZ, 0xc0, !PT ;  /* 0xffff00000e397812 */ /* 0x000fe200078ec0ff */
[C---:B------:R-:W-:Y:S01]  /*4820*/  IMAD.U32 R14, R13.reuse, 0x10000, RZ ;  /* 0x000100000d0e7824 */ /* 0x040fe200078e00ff */
[----:B------:R-:W-:Y:S01]  /*4830*/  PRMT R158, R158, 0x5410, R11 ;  /* 0x000054109e9e7816 */ /* 0x000fe2000000000b */
[----:B------:R-:W-:Y:S01]  /*4840*/  IMAD.U32 R11, R12, 0x10000, RZ ;  /* 0x000100000c0b7824 */ /* 0x000fe200078e00ff */
[----:B------:R-:W-:Y:S02]  /*4850*/  LOP3.LUT R13, R13, 0xffff0000, RZ, 0xc0, !PT ;  /* 0xffff00000d0d7812 */ /* 0x000fe400078ec0ff */
[----:B------:R-:W-:Y:S01]  /*4860*/  LOP3.LUT R63, R159, 0xffff0000, RZ, 0xc0, !PT ;  /* 0xffff00009f3f7812 */ /* 0x000fe200078ec0ff */
[----:B------:R-:W-:Y:S01]  /*4870*/  IMAD.U32 R62, R158, 0x10000, RZ ;  /* 0x000100009e3e7824 */ /* 0x000fe200078e00ff */
[----:B------:R-:W-:Y:S01]  /*4880*/  LOP3.LUT R59, R157, 0xffff0000, RZ, 0xc0, !PT ;  /* 0xffff00009d3b7812 */ /* 0x000fe200078ec0ff */
[----:B------:R-:W-:Y:S01]  /*4890*/  IMAD.U32 R159, R159, 0x10000, RZ ;  /* 0x000100009f9f7824 */ /* 0x000fe200078e00ff */
[----:B------:R-:W-:Y:S01]  /*48a0*/  SHF.L.U32 R64, R160, 0x10, RZ ;  /* 0x00000010a0407819 */ /* 0x000fe200000006ff */
[C---:B------:R-:W-:Y:S01]  /*48b0*/  FMUL.FTZ R65, R13.reuse, R63 ;  /* 0x0000003f0d417220 */ /* 0x040fe20000410000 */
[----:B------:R-:W-:Y:S01]  /*48c0*/  LOP3.LUT R12, R12, 0xffff0000, RZ, 0xc0, !PT ;  /* 0xffff00000c0c7812 */ /* 0x000fe200078ec0ff */
[-C--:B------:R-:W-:Y:S01]  /*48d0*/  FMUL.FTZ R68, R13, R59.reuse ;  /* 0x0000003b0d447220 */ /* 0x080fe20000410000 */
[----:B------:R-:W-:Y:S01]  /*48e0*/  LOP3.LUT R58, R15, 0xffff0000, RZ, 0xc0, !PT ;  /* 0xffff00000f3a7812 */ /* 0x000fe200078ec0ff */
[C---:B------:R-:W-:Y:S01]  /*48f0*/  FMUL.FTZ R13, R57.reuse, R64 ;  /* 0x00000040390d7220 */ /* 0x040fe20000410000 */
[-C--:B------:R-:W-:Y:S01]  /*4900*/  FMUL.FTZ R57, R57, R62.reuse ;  /* 0x0000003e39397220 */ /* 0x080fe20000410000 */
[----:B------:R-:W-:Y:S01]  /*4910*/  LOP3.LUT R160, R160, 0xffff0000, RZ, 0xc0, !PT ;  /* 0xffff0000a0a07812 */ /* 0x000fe200078ec0ff */
[----:B------:R-:W-:Y:S01]  /*4920*/  IMAD.U32 R157, R157, 0x10000, RZ ;  /* 0x000100009d9d7824 */ /* 0x000fe200078e00ff */
[----:B------:R-:W-:Y:S01]  /*4930*/  LOP3.LUT R158, R158, 0xffff0000, RZ, 0xc0, !PT ;  /* 0xffff00009e9e7812 */ /* 0x000fe200078ec0ff */
[C---:B------:R-:W-:Y:S01]  /*4940*/  FFMA.FTZ R65, R14.reuse, R59, -R65 ;  /* 0x0000003b0e417223 */ /* 0x040fe20000010841 */
[----:B------:R-:W-:Y:S01]  /*4950*/  FFMA.FTZ R68, R14, R63, R68 ;  /* 0x0000003f0e447223 */ /* 0x000fe20000010044 */
[----:B------:R-:W-:Y:S01]  /*4960*/  FFMA.FTZ R13, R56, R62, -R13 ;  /* 0x0000003e380d7223 */ /* 0x000fe2000001080d */
[----:B------:R-:W-:Y:S01]  /*4970*/  FMUL.FTZ R14, R12, R159 ;  /* 0x0000009f0c0e7220 */ /* 0x000fe20000410000 */
[----:B------:R-:W-:Y:S01]  /*4980*/  FFMA.FTZ R56, R56, R64, R57 ;  /* 0x0000004038387223 */ /* 0x000fe20000010039 */
[----:B------:R-:W-:Y:S01]  /*4990*/  FMUL.FTZ R12, R12, R157 ;  /* 0x0000009d0c0c7220 */ /* 0x000fe20000410000 */
[----:B------:R-:W-:-:S02]  /*49a0*/  IMAD.U32 R15, R15, 0x10000, RZ ;  /* 0x000100000f0f7824 */ /* 0x000fc400078e00ff */
[C---:B------:R-:W-:Y:S01]  /*49b0*/  FMUL.FTZ R62, R58.reuse, R160 ;  /* 0x000000a03a3e7220 */ /* 0x040fe20000410000 */
        /* <DEDUP_REMOVED lines=11> */
.L_x_484:
[----:B------:R-:W-:Y:S05]  /*4a70*/  BSYNC B3 ;  /* 0x0000000000037941 */ /* 0x000fea0003800000 */
.L_x_483:
[----:B------:R-:W-:Y:S02]  /*4a80*/  ULDC.64 UR4, c[0x0][0x208] ;  /* 0x0000820000047ab9 */ /* 0x000fe40000000a00 */
[----:B----4-:R0:W-:Y:S03]  /*4a90*/  ST.E.128 desc[UR4][R60.64], R12 ;  /* 0x0000000c3c007985 */ /* 0x0101e6000c101d04 */
.L_x_482:
[----:B------:R-:W-:Y:S05]  /*4aa0*/  BSYNC B2 ;  /* 0x0000000000027941 */ /* 0x000fea0003800000 */
.L_x_481:
        /* <DEDUP_REMOVED lines=15> */
[----:B------:R-:W-:Y:S01]  /*4ba0*/  PRMT R154, R154, 0x5410, R11 ;  /* 0x000054109a9a7816 */ /* 0x000fe2000000000b */
[----:B------:R-:W-:Y:S01]  /*4bb0*/  IMAD.U32 R11, R12, 0x10000, RZ ;  /* 0x000100000c0b7824 */ /* 0x000fe200078e00ff */
[----:B------:R-:W-:-:S02]  /*4bc0*/  PRMT R155, R155, 0x5410, R58 ;  /* 0x000054109b9b7816 */ /* 0x000fc4000000003a */
[----:B------:R-:W-:Y:S01]  /*4bd0*/  LOP3.LUT R53, R14, 0xffff0000, RZ, 0xc0, !PT ;  /* 0xffff00000e357812 */ /* 0x000fe200078ec0ff */
[----:B------:R-:W-:Y:S01]  /*4be0*/  IMAD.U32 R14, R13, 0x10000, RZ ;  /* 0x000100000d0e7824 */ /* 0x000fe200078e00ff */
[----:B------:R-:W-:Y:S01]  /*4bf0*/  PRMT R153, R153, 0x5410, R60 ;  /* 0x0000541099997816 */ /* 0x000fe2000000003c */
[----:B------:R-:W-:Y:S01]  /*4c00*/  IMAD.U32 R60, R155, 0x10000, RZ ;  /* 0x000100009b3c7824 */ /* 0x000fe200078e00ff */
[----:B------:R-:W-:Y:S02]  /*4c10*/  LOP3.LUT R13, R13, 0xffff0000, RZ, 0xc0, !PT ;  /* 0xffff00000d0d7812 */ /* 0x000fe400078ec0ff */
[----:B------:R-:W-:Y:S01]  /*4c20*/  LOP3.LUT R59, R154, 0xffff0000, RZ, 0xc0, !PT ;  /* 0xffff00009a3b7812 */ /* 0x000fe200078ec0ff */
[----:B------:R-:W-:Y:S01]  /*4c30*/  IMAD.U32 R58, R153, 0x10000, RZ ;  /* 0x00010000993a7824 */ /* 0x000fe200078e00ff */
[----:B------:R-:W-:Y:S01]  /*4c40*/  LOP3.LUT R55, R152, 0xffff0000, RZ, 0xc0, !PT ;  /* 0xffff000098377812 */ /* 0x000fe200078ec0ff */
[----:B------:R-:W-:Y:S01]  /*4c50*/  IMAD.U32 R154, R154, 0x10000, RZ ;  /* 0x000100009a9a7824 */ /* 0x000fe200078e00ff */
[----:B------:R-:W-:Y:S01]  /*4c60*/  LOP3.LUT R54, R15, 0xffff0000, RZ, 0xc0, !PT ;  /* 0xffff00000f367812 */ /* 0x000fe200078ec0ff */
[C---:B------:R-:W-:Y:S01]  /*4c70*/  FMUL.FTZ R61, R13.reuse, R59 ;  /* 0x0000003b0d3d7220 */ /* 0x040fe20000410000 */
[----:B------:R-:W-:Y:S01]  /*4c80*/  LOP3.LUT R12, R12, 0xffff0000, RZ, 0xc0, !PT ;  /* 0xffff00000c0c7812 */ /* 0x000fe200078ec0ff */
[-C--:B------:R-:W-:Y:S01]  /*4c90*/  FMUL.FTZ R62, R13, R55.reuse ;  /* 0x000000370d3e7220 */ /* 0x080fe20000410000 */
[C---:B------:R-:W-:Y:S01]  /*4ca0*/  FMUL.FTZ R13, R53.reuse, R60 ;  /* 0x0000003c350d7220 */ /* 0x040fe20000410000 */
[-C--:B------:R-:W-:Y:S01]  /*4cb0*/  FMUL.FTZ R53, R53, R58.reuse ;  /* 0x0000003a35357220 */ /* 0x080fe20000410000 */
[----:B------:R-:W-:Y:S01]  /*4cc0*/  LOP3.LUT R155, R155, 0xffff0000, RZ, 0xc0, !PT ;  /* 0xffff00009b9b7812 */ /* 0x000fe200078ec0ff */
[----:B------:R-:W-:Y:S01]  /*4cd0*/  FFMA.FTZ R61, R14, R55, -R61 ;  /* 0x000000370e3d7223 */ /* 0x000fe2000001083d */
[----:B------:R-:W-:Y:S01]  /*4ce0*/  SHF.L.U32 R152, R152, 0x10, RZ ;  /* 0x0000001098987819 */ /* 0x000fe200000006ff */
[----:B------:R-:W-:Y:S01]  /*4cf0*/  FFMA.FTZ R62, R14, R59, R62 ;  /* 0x0000003b0e3e7223 */ /* 0x000fe2000001003e */
[----:B------:R-:W-:Y:S01]  /*4d00*/  LOP3.LUT R153, R153, 0xffff0000, RZ, 0xc0, !PT ;  /* 0xffff000099997812 */ /* 0x000fe200078ec0ff */
[C---:B------:R-:W-:Y:S01]  /*4d10*/  FFMA.FTZ R58, R52.reuse, R58, -R13 ;  /* 0x0000003a343a7223 */ /* 0x040fe2000001080d */
[----:B------:R-:W-:Y:S01]  /*4d20*/  FFMA.FTZ R53, R52, R60, R53 ;  /* 0x0000003c34357223 */ /* 0x000fe20000010035 */
[----:B------:R-:W-:-:S02]  /*4d30*/  IMAD.U32 R15, R15, 0x10000, RZ ;  /* 0x000100000f0f7824 */ /* 0x000fc400078e00ff */
[----:B------:R-:W-:Y:S01]  /*4d40*/  FMUL.FTZ R52, R54, R155 ;  /* 0x0000009b36347220 */ /* 0x000fe20000410000 */
[C---:B------:R-:W-:Y:S01]  /*4d50*/  FMUL.FTZ R14, R12.reuse, R154 ;  /* 0x0000009a0c0e7220 */ /* 0x040fe20000410000 */
[-C--:B------:R-:W-:Y:S01]  /*4d60*/  FMUL.FTZ R13, R12, R152.reuse ;  /* 0x000000980c0d7220 */ /* 0x080fe20000410000 */
[-C--:B------:R-:W-:Y:S01]  /*4d70*/  FMUL.FTZ R54, R54, R153.reuse ;  /* 0x0000009936367220 */ /* 0x080fe20000410000 */
[----:B------:R-:W-:Y:S01]  /*4d80*/  FFMA.FTZ R52, R15, R153, -R52 ;  /* 0x000000990f347223 */ /* 0x000fe20000010834 */
[C---:B------:R-:W-:Y:S01]  /*4d90*/  FFMA.FTZ R14, R11.reuse, R152, -R14 ;  /* 0x000000980b0e7223 */ /* 0x040fe2000001080e */
[----:B------:R-:W-:Y:S01]  /*4da0*/  FFMA.FTZ R13, R11, R154, R13 ;  /* 0x0000009a0b0d7223 */ /* 0x000fe2000001000d */
[----:B------:R-:W-:Y:S01]  /*4db0*/  FFMA.FTZ R15, R15, R155, R54 ;  /* 0x0000009b0f0f7223 */ /* 0x000fe20000010036 */
[----:B------:R-:W-:Y:S02]  /*4dc0*/  F2FP.BF16.F32.PACK_AB R61, R62, R61 ;  /* 0x0000003d3e3d723e */ /* 0x000fe400000010ff */
[----:B------:R-:W-:-:S02]  /*4dd0*/  F2FP.BF16.F32.PACK_AB R58, R53, R58 ;  /* 0x0000003a353a723e */ /* 0x000fc400000010ff */
[----:B------:R-:W-:Y:S01]  /*4de0*/  F2FP.BF16.F32.PACK_AB R12, R13, R14 ;  /* 0x0000000e0d0c723e */ /* 0x000fe200000010ff */
[----:B------:R-:W-:Y:S01]  /*4df0*/  IMAD.MOV.U32 R13, RZ, RZ, R61 ;  /* 0x000000ffff0d7224 */ /* 0x000fe200078e003d */
[----:B------:R-:W-:Y:S01]  /*4e00*/  F2FP.BF16.F32.PACK_AB R15, R15, R52 ;  /* 0x000000340f0f723e */ /* 0x000fe200000010ff */
[----:B------:R-:W-:-:S07]  /*4e10*/  IMAD.MOV.U32 R14, RZ, RZ, R58 ;  /* 0x000000ffff0e7224 */ /* 0x000fce00078e003a */
.L_x_488:
[----:B------:R-:W-:Y:S05]  /*4e20*/  BSYNC B3 ;  /* 0x0000000000037941 */ /* 0x000fea0003800000 */
.L_x_487:
[----:B------:R-:W-:Y:S02]  /*4e30*/  ULDC.64 UR4, c[0x0][0x208] ;  /* 0x0000820000047ab9 */ /* 0x000fe40000000a00 */
[----:B----4-:R0:W-:Y:S03]  /*4e40*/  ST.E.128 desc[UR4][R56.64], R12 ;  /* 0x0000000c38007985 */ /* 0x0101e6000c101d04 */
.L_x_486:
[----:B------:R-:W-:Y:S05]  /*4e50*/  BSYNC B2 ;  /* 0x0000000000027941 */ /* 0x000fea0003800000 */
.L_x_485:
[----:B------:R-:W-:-:S13]  /*4e60*/  ISETP.NE.AND P3, PT, R26, RZ, PT ;  /* 0x000000ff1a00720c */ /* 0x000fda0003f65270 */
        /* <DEDUP_REMOVED lines=19> */
[----:B------:R-:W-:Y:S01]  /*4fa0*/  LOP3.LUT R13, R13, 0xffff0000, RZ, 0xc0, !PT ;  /* 0xffff00000d0d7812 */ /* 0x000fe200078ec0ff */
[----:B------:R-:W-:Y:S01]  /*4fb0*/  IMAD.U32 R11, R12, 0x10000, RZ ;  /* 0x000100000c0b7824 */ /* 0x000fe200078e00ff */
[----:B------:R-:W-:Y:S01]  /*4fc0*/  LOP3.LUT R55, R149, 0xffff0000, RZ, 0xc0, !PT ;  /* 0xffff000095377812 */ /* 0x000fe200078ec0ff */
[----:B------:R-:W-:Y:S01]  /*4fd0*/  IMAD.U32 R54, R150, 0x10000, RZ ;  /* 0x0001000096367824 */ /* 0x000fe200078e00ff */
[----:B------:R-:W-:Y:S01]  /*4fe0*/  LOP3.LUT R51, R151, 0xffff0000, RZ, 0xc0, !PT ;  /* 0xffff000097337812 */ /* 0x000fe200078ec0ff */
[----:B------:R-:W-:Y:S01]  /*4ff0*/  IMAD.U32 R149, R149, 0x10000, RZ ;  /* 0x0001000095957824 */ /* 0x000fe200078e00ff */
[----:B------:R-:W-:Y:S01]  /*5000*/  LOP3.LUT R12, R12, 0xffff0000, RZ, 0xc0, !PT ;  /* 0xffff00000c0c7812 */ /* 0x000fe200078ec0ff */
[----:B------:R-:W-:Y:S01]  /*5010*/  FMUL.FTZ R57, R13, R55 ;  /* 0x000000370d397220 */ /* 0x000fe20000410000 */
[----:B------:R-:W-:Y:S01]  /*5020*/  LOP3.LUT R50, R15, 0xffff0000, RZ, 0xc0, !PT ;  /* 0xffff00000f327812 */ /* 0x000fe200078ec0ff */
[-C--:B------:R-:W-:Y:S01]  /*5030*/  FMUL.FTZ R58, R13, R51.reuse ;  /* 0x000000330d3a7220 */ /* 0x080fe20000410000 */
        /* <DEDUP_REMOVED lines=24> */
.L_x_490:
[----:B------:R-:W-:Y:S05]  /*51c0*/  BSYNC B2 ;  /* 0x0000000000027941 */ /* 0x000fea0003800000 */
.L_x_489:
[----:B------:R-:W-:Y:S02]  /*51d0*/  ULDC.64 UR4, c[0x0][0x208] ;  /* 0x0000820000047ab9 */ /* 0x000fe40000000a00 */
[----:B----4-:R0:W-:Y:S03]  /*51e0*/  ST.E.128 desc[UR4][R52.64], R12 ;  /* 0x0000000c34007985 */ /* 0x0101e6000c101d04 */
.L_x_476:
[----:B------:R-:W-:Y:S05]  /*51f0*/  BSYNC B1 ;  /* 0x0000000000017941 */ /* 0x000fea0003800000 */
.L_x_475:
[----:B------:R-:W-:-:S03]  /*5200*/  UMOV UR4, 0xffffffff ;  /* 0xffffffff00047882 */ /* 0x000fc60000000000 */
[----:B------:R-:W-:Y:S05]  /*5210*/  BRA.DIV UR4, `(.L_x_491) ;  /* 0x0000023204647947 */ /* 0x000fea000b800000 */
[----:B01----:R-:W0:Y:S04]  /*5220*/  SHFL.IDX PT, R117, R117, 0x2, 0x181f ;  /* 0x00581f0075757f89 */ /* 0x003e2800000e0000 */
[----:B------:R-:W1:Y:S02]  /*5230*/  SHFL.IDX PT, R118, R118, 0x2, 0x181f ;  /* 0x00581f0076767f89 */ /* 0x000e6400000e0000 */
.L_x_817:
[----:B------:R-:W-:Y:S05]  /*5240*/  @P5 BRA `(.L_x_492) ;  /* 0x00000054007c5947 */ /* 0x000fea0003800000 */
[----:B------:R-:W-:Y:S01]  /*5250*/  ISETP.NE.AND P3, PT, R3, RZ, PT ;  /* 0x000000ff0300720c */ /* 0x000fe20003f65270 */
[----:B------:R-:W-:-:S12]  /*5260*/  BSSY B1, `(.L_x_493) ;  /* 0x0000039000017945 */ /* 0x000fd80003800000 */
[----:B------:R-:W-:Y:S05]  /*5270*/  @!P3 BRA `(.L_x_494) ;  /* 0x0000000000dcb947 */ /* 0x000fea0003800000 */
[----:B----4-:R4:W2:Y:S01]  /*5280*/  LDS.128 R12, [R85+0x26400] ;  /* 0x02640000550c7984 */ /* 0x0108a20000000c00 */
[----:B------:R-:W-:Y:S01]  /*5290*/  ISETP.GE.AND P4, PT, R214, R114, PT ;  /* 0x00000072d600720c */ /* 0x000fe20003f86270 */
[----:B------:R-:W-:Y:S01]  /*52a0*/  BSSY B2, `(.L_x_495) ;  /* 0x0000032000027945 */ /* 0x000fe20003800000 */
[----:B-1----:R-:W-:-:S04]  /*52b0*/  LEA R48, P3, R16, R118, 0x1 ;  /* 0x0000007610307211 */ /* 0x002fc800078608ff */
[----:B0-----:R-:W-:-:S07]  /*52c0*/  LEA.HI.X R49, R16, R117, R17, 0x1, P3 ;  /* 0x0000007510317211 */ /* 0x001fce00018f0c11 */
[----:B----4-:R-:W-:Y:S05]  /*52d0*/  @P4 BRA `(.L_x_496) ;  /* 0x0000000000b84947 */ /* 0x010fea0003800000 */
[----:B------:R-:W-:Y:S02]  /*52e0*/  SHF.R.U64 R51, R44, 0x10, R45 ;  /* 0x000000102c337819 */ /* 0x000fe4000000122d */
[--C-:B------:R-:W-:Y:S02]  /*52f0*/  SHF.R.U64 R11, R46, 0x10, R47.reuse ;  /* 0x000000102e0b7819 */ /* 0x100fe4000000122f */
[----:B------:R-:W-:Y:S02]  /*5300*/  SHF.R.U32.HI R50, RZ, 0x10, R47 ;  /* 0x00000010ff327819 */ /* 0x000fe4000001162f */
[----:B------:R-:W-:Y:S02]  /*5310*/  SHF.R.U32.HI R52, RZ, 0x10, R45 ;  /* 0x00000010ff347819 */ /* 0x000fe4000001162d */
[----:B------:R-:W-:Y:S02]  /*5320*/  PRMT R144, R144, 0x5410, R51 ;  /* 0x0000541090907816 */ /* 0x000fe40000000033 */
[----:B------:R-:W-:Y:S01]  /*5330*/  PRMT R146, R146, 0x5410, R11 ;  /* 0x0000541092927816 */ /* 0x000fe2000000000b */
[----:B--2---:R-:W-:Y:S01]  /*5340*/  IMAD.U32 R11, R12, 0x10000, RZ ;  /* 0x000100000c0b7824 */ /* 0x004fe200078e00ff */
[----:B------:R-:W-:-:S02]  /*5350*/  PRMT R147, R147, 0x5410, R50 ;  /* 0x0000541093937816 */ /* 0x000fc40000000032 */
[C---:B------:R-:W-:Y:S02]  /*5360*/  SHF.L.U32 R44, R14.reuse, 0x10, RZ ;  /* 0x000000100e2c7819 */ /* 0x040fe400000006ff */
        /* <DEDUP_REMOVED lines=37> */
.L_x_496:
[----:B------:R-:W-:Y:S05]  /*55c0*/  BSYNC B2 ;  /* 0x0000000000027941 */ /* 0x000fea0003800000 */
.L_x_495:
[----:B------:R-:W-:Y:S02]  /*55d0*/  ULDC.64 UR4, c[0x0][0x208] ;  /* 0x0000820000047ab9 */ /* 0x000fe40000000a00 */
[----:B--2---:R0:W-:Y:S03]  /*55e0*/  ST.E.128 desc[UR4][R48.64], R12 ;  /* 0x0000000c30007985 */ /* 0x0041e6000c101d04 */
.L_x_494:
[----:B------:R-:W-:Y:S05]  /*55f0*/  BSYNC B1 ;  /* 0x0000000000017941 */ /* 0x000fea0003800000 */
.L_x_493:
[----:B------:R-:W-:Y:S01]  /*5600*/  ISETP.NE.AND P3, PT, R21, RZ, PT ;  /* 0x000000ff1500720c */ /* 0x000fe20003f65270 */
[----:B------:R-:W-:-:S12]  /*5610*/  BSSY B1, `(.L_x_497) ;  /* 0x0000039000017945 */ /* 0x000fd80003800000 */
[----:B------:R-:W-:Y:S05]  /*5620*/  @!P3 BRA `(.L_x_498) ;  /* 0x0000000000dcb947 */ /* 0x000fea0003800000 */
[----:B0---4-:R0:W4:Y:S01]  /*5630*/  LDS.128 R12, [R85+0x28c00] ;  /* 0x028c0000550c7984 */ /* 0x0111220000000c00 */
[----:B------:R-:W-:Y:S01]  /*5640*/  ISETP.GE.AND P4, PT, R221, R114, PT ;  /* 0x00000072dd00720c */ /* 0x000fe20003f86270 */
[----:B------:R-:W-:Y:S01]  /*5650*/  BSSY B2, `(.L_x_499) ;  /* 0x0000032000027945 */ /* 0x000fe20003800000 */
[----:B-1----:R-:W-:-:S04]  /*5660*/  LEA R44, P3, R23, R118, 0x1 ;  /* 0x00000076172c7211 */ /* 0x002fc800078608ff */
        /* <DEDUP_REMOVED lines=19> */
[C---:B------:R-:W-:Y:S01]  /*57a0*/  SHF.L.U32 R11, R12.reuse, 0x10, RZ ;  /* 0x000000100c0b7819 */ /* 0x040fe200000006ff */
[C---:B------:R-:W-:Y:S01]  /*57b0*/  FMUL.FTZ R49, R13.reuse, R47 ;  /* 0x0000002f0d317220 */ /* 0x040fe20000410000 */
[----:B------:R-:W-:Y:S01]  /*57c0*/  LOP3.LUT R12, R12, 0xffff0000, RZ, 0xc0, !PT ;  /* 0xffff00000c0c7812 */ /* 0x000fe200078ec0ff */
[----:B------:R-:W-:Y:S01]  /*57d0*/  FMUL.FTZ R50, R13, R43 ;  /* 0x0000002b0d327220 */ /* 0x000fe20000410000 */
[----:B------:R-:W-:Y:S01]  /*57e0*/  LOP3.LUT R42, R15, 0xffff0000, RZ, 0xc0, !PT ;  /* 0xffff00000f2a7812 */ /* 0x000fe200078ec0ff */
[----:B------:R-:W-:Y:S01]  /*57f0*/  FMUL.FTZ R13, R41, R48 ;  /* 0x00000030290d7220 */ /* 0x000fe20000410000 */
[----:B------:R-:W-:Y:S01]  /*5800*/  LOP3.LUT R139, R139, 0xffff0000, RZ, 0xc0, !PT ;  /* 0xffff00008b8b7812 */ /* 0x000fe200078ec0ff */
[----:B------:R-:W-:Y:S01]  /*5810*/  FMUL.FTZ R41, R41, R46 ;  /* 0x0000002e29297220 */ /* 0x000fe20000410000 */
[----:B------:R-:W-:Y:S01]  /*5820*/  LOP3.LUT R142, R142, 0xffff0000, RZ, 0xc0, !PT ;  /* 0xffff00008e8e7812 */ /* 0x000fe200078ec0ff */
[----:B------:R-:W-:-:S02]  /*5830*/  IMAD.U32 R143, R143, 0x10000, RZ ;  /* 0x000100008f8f7824 */ /* 0x000fc400078e00ff */
[C---:B------:R-:W-:Y:S01]  /*5840*/  FFMA.FTZ R49, R14.reuse, R43, -R49 ;  /* 0x0000002b0e317223 */ /* 0x040fe20000010831 */
[----:B------:R-:W-:Y:S01]  /*5850*/  FFMA.FTZ R50, R14, R47, R50 ;  /* 0x0000002f0e327223 */ /* 0x000fe20000010032 */
[----:B------:R-:W-:Y:S01]  /*5860*/  FFMA.FTZ R13, R40, R46, -R13 ;  /* 0x0000002e280d7223 */ /* 0x000fe2000001080d */
[----:B------:R-:W-:Y:S01]  /*5870*/  FMUL.FTZ R14, R12, R141 ;  /* 0x0000008d0c0e7220 */ /* 0x000fe20000410000 */
[----:B------:R-:W-:Y:S02]  /*5880*/  IMAD.U32 R15, R15, 0x10000, RZ ;  /* 0x000100000f0f7824 */ /* 0x000fe400078e00ff */
[----:B------:R-:W-:Y:S01]  /*5890*/  FFMA.FTZ R40, R40, R48, R41 ;  /* 0x0000003028287223 */ /* 0x000fe20000010029 */
[----:B------:R-:W-:Y:S01]  /*58a0*/  FMUL.FTZ R46, R42, R139 ;  /* 0x0000008b2a2e7220 */ /* 0x000fe20000410000 */
[-C--:B------:R-:W-:Y:S01]  /*58b0*/  FMUL.FTZ R12, R12, R143.reuse ;  /* 0x0000008f0c0c7220 */ /* 0x080fe20000410000 */
        /* <DEDUP_REMOVED lines=11> */
.L_x_500:
[----:B------:R-:W-:Y:S05]  /*5970*/  BSYNC B2 ;  /* 0x0000000000027941 */ /* 0x000fea0003800000 */
.L_x_499:
[----:B------:R-:W-:Y:S02]  /*5980*/  ULDC.64 UR4, c[0x0][0x208] ;  /* 0x0000820000047ab9 */ /* 0x000fe40000000a00 */
[----:B----4-:R0:W-:Y:S03]  /*5990*/  ST.E.128 desc[UR4][R44.64], R12 ;  /* 0x0000000c2c007985 */ /* 0x0101e6000c101d04 */
.L_x_498:
[----:B------:R-:W-:Y:S05]  /*59a0*/  BSYNC B1 ;  /* 0x0000000000017941 */ /* 0x000fea0003800000 */
.L_x_497:
        /* <DEDUP_REMOVED lines=11> */
[--C-:B------:R-:W-:Y:S01]  /*5a60*/  SHF.R.U64 R42, R38, 0x10, R39.reuse ;  /* 0x00000010262a7819 */ /* 0x100fe20000001227 */
[----:B------:R-:W-:Y:S01]  /*5a70*/  IMAD.U32 R11, R12, 0x10000, RZ ;  /* 0x000100000c0b7824 */ /* 0x000fe200078e00ff */
        /* <DEDUP_REMOVED lines=12> */
[C---:B------:R-:W-:Y:S01]  /*5b40*/  LOP3.LUT R39, R137.reuse, 0xffff0000, RZ, 0xc0, !PT ;  /* 0xffff000089277812 */ /* 0x040fe200078ec0ff */
[----:B------:R-:W-:Y:S01]  /*5b50*/  IMAD.U32 R137, R137, 0x10000, RZ ;  /* 0x0001000089897824 */ /* 0x000fe200078e00ff */
[----:B------:R-:W-:Y:S01]  /*5b60*/  LOP3.LUT R12, R12, 0xffff0000, RZ, 0xc0, !PT ;  /* 0xffff00000c0c7812 */ /* 0x000fe200078ec0ff */
[----:B------:R-:W-:Y:S01]  /*5b70*/  FMUL.FTZ R45, R13, R43 ;  /* 0x0000002b0d2d7220 */ /* 0x000fe20000410000 */
[----:B------:R-:W-:Y:S01]  /*5b80*/  SHF.L.U32 R127, R127, 0x10, RZ ;  /* 0x000000107f7f7819 */ /* 0x000fe200000006ff */
[-C--:B------:R-:W-:Y:S01]  /*5b90*/  FMUL.FTZ R46, R13, R39.reuse ;  /* 0x000000270d2e7220 */ /* 0x080fe20000410000 */
[----:B------:R-:W-:Y:S01]  /*5ba0*/  FMUL.FTZ R13, R37, R44 ;  /* 0x0000002c250d7220 */ /* 0x000fe20000410000 */
[----:B------:R-:W-:Y:S01]  /*5bb0*/  LOP3.LUT R38, R15, 0xffff0000, RZ, 0xc0, !PT ;  /* 0xffff00000f267812 */ /* 0x000fe200078ec0ff */
[-C--:B------:R-:W-:Y:S01]  /*5bc0*/  FMUL.FTZ R37, R37, R42.reuse ;  /* 0x0000002a25257220 */ /* 0x080fe20000410000 */
[----:B------:R-:W-:Y:S01]  /*5bd0*/  LOP3.LUT R126, R126, 0xffff0000, RZ, 0xc0, !PT ;  /* 0xffff00007e7e7812 */ /* 0x000fe200078ec0ff */
[C---:B------:R-:W-:Y:S01]  /*5be0*/  FFMA.FTZ R45, R14.reuse, R39, -R45 ;  /* 0x000000270e2d7223 */ /* 0x040fe2000001082d */
[----:B------:R-:W-:Y:S01]  /*5bf0*/  LOP3.LUT R135, R135, 0xffff0000, RZ, 0xc0, !PT ;  /* 0xffff000087877812 */ /* 0x000fe200078ec0ff */
[----:B------:R-:W-:Y:S01]  /*5c00*/  FFMA.FTZ R46, R14, R43, R46 ;  /* 0x0000002b0e2e7223 */ /* 0x000fe2000001002e */
[----:B------:R-:W-:Y:S01]  /*5c10*/  FFMA.FTZ R13, R36, R42, -R13 ;  /* 0x0000002a240d7223 */ /* 0x000fe2000001080d */
[----:B------:R-:W-:Y:S01]  /*5c20*/  FMUL.FTZ R14, R12, R127 ;  /* 0x0000007f0c0e7220 */ /* 0x000fe20000410000 */
[----:B------:R-:W-:Y:S01]  /*5c30*/  FFMA.FTZ R36, R36, R44, R37 ;  /* 0x0000002c24247223 */ /* 0x000fe20000010025 */
[----:B------:R-:W-:Y:S01]  /*5c40*/  FMUL.FTZ R12, R12, R137 ;  /* 0x000000890c0c7220 */ /* 0x000fe20000410000 */
[----:B------:R-:W-:-:S02]  /*5c50*/  IMAD.U32 R15, R15, 0x10000, RZ ;  /* 0x000100000f0f7824 */ /* 0x000fc400078e00ff */
[CC--:B------:R-:W-:Y:S01]  /*5c60*/  FMUL.FTZ R42, R38.reuse, R126.reuse ;  /* 0x0000007e262a7220 */ /* 0x0c0fe20000410000 */
[----:B------:R-:W-:Y:S01]  /*5c70*/  FMUL.FTZ R37, R38, R135 ;  /* 0x0000008726257220 */ /* 0x000fe20000410000 */
        /* <DEDUP_REMOVED lines=10> */
.L_x_504:
[----:B------:R-:W-:Y:S05]  /*5d20*/  BSYNC B2 ;  /* 0x0000000000027941 */ /* 0x000fea0003800000 */
.L_x_503:
[----:B------:R-:W-:Y:S02]  /*5d30*/  ULDC.64 UR4, c[0x0][0x208] ;  /* 0x0000820000047ab9 */ /* 0x000fe40000000a00 */
[----:B----4-:R0:W-:Y:S03]  /*5d40*/  ST.E.128 desc[UR4][R40.64], R12 ;  /* 0x0000000c28007985 */ /* 0x0101e6000c101d04 */
.L_x_502:
[----:B------:R-:W-:Y:S05]  /*5d50*/  BSYNC B1 ;  /* 0x0000000000017941 */ /* 0x000fea0003800000 */
.L_x_501:
[----:B------:R-:W-:-:S13]  /*5d60*/  ISETP.NE.AND P3, PT, R26, RZ, PT ;  /* 0x000000ff1a00720c */ /* 0x000fda0003f65270 */
        /* <DEDUP_REMOVED lines=51> */
[----:B------:R-:W-:-:S02]  /*60a0*/  F2FP.BF16.F32.PACK_AB R15, R33, R38 ;  /* 0x00000026210f723e */ /* 0x000fc400000010ff */
[----:B------:R-:W-:-:S07]  /*60b0*/  MOV R13, R41 ;  /* 0x00000029000d7202 */ /* 0x000fce0000000f00 */
.L_x_506:
[----:B------:R-:W-:Y:S05]  /*60c0*/  BSYNC B1 ;  /* 0x0000000000017941 */ /* 0x000fea0003800000 */
.L_x_505:
[----:B------:R-:W-:Y:S02]  /*60d0*/  ULDC.64 UR4, c[0x0][0x208] ;  /* 0x0000820000047ab9 */ /* 0x000fe40000000a00 */
[----:B----4-:R0:W-:Y:S01]  /*60e0*/  ST.E.128 desc[UR4][R36.64], R12 ;  /* 0x0000000c24007985 */ /* 0x0101e2000c101d04 */
[----:B------:R-:W-:Y:S05]  /*60f0*/  BRA `(.L_x_492) ;  /* 0x0000004400d07947 */ /* 0x000fea0003800000 */
.L_x_447:
        /* <DEDUP_REMOVED lines=15> */
[----:B------:R-:W-:Y:S01]  /*61f0*/  IADD3 R32, P5, R94, R12, RZ ;  /* 0x0000000c5e207210 */ /* 0x000fe20007fbe0ff */
[----:B------:R-:W-:Y:S01]  /*6200*/  ULDC.64 UR6, c[0x0][0x400] ;  /* 0x0001000000067ab9 */ /* 0x000fe20000000a00 */
[----:B------:R-:W-:Y:S01]  /*6210*/  LEA R48, P4, R34, UR4, 0x1 ;  /* 0x0000000422307c11 */ /* 0x000fe2000f8808ff */
[----:B------:R-:W-:Y:S01]  /*6220*/  IMAD.X R35, R11, 0x1, R5, P0 ;  /* 0x000000010b237824 */ /* 0x000fe200000e0605 */
[----:B------:R-:W-:Y:S01]  /*6230*/  LEA R52, P0, R32, UR6, 0x1 ;  /* 0x0000000620347c11 */ /* 0x000fe2000f8008ff */
[----:B------:R-:W-:Y:S01]  /*6240*/  IMAD.X R33, R80, 0x1, R7, P5 ;  /* 0x0000000150217824 */ /* 0x000fe200028e0607 */
[----:B------:R-:W-:Y:S02]  /*6250*/  ISETP.GE.AND P5, PT, R213, R114, PT ;  /* 0x00000072d500720c */ /* 0x000fe40003fa6270 */
[----:B------:R-:W-:-:S02]  /*6260*/  CS2R R38, SRZ ;  /* 0x0000000000267805 */ /* 0x000fc4000001ff00 */
[----:B------:R-:W-:Y:S02]  /*6270*/  LEA.HI.X R49, R34, UR5, R35, 0x1, P4 ;  /* 0x0000000522317c11 */ /* 0x000fe4000a0f0c23 */
[----:B------:R-:W-:Y:S02]  /*6280*/  CS2R R36, SRZ ;  /* 0x0000000000247805 */ /* 0x000fe4000001ff00 */
[----:B------:R-:W-:Y:S02]  /*6290*/  ISETP.GE.AND P4, PT, R16, R114, PT ;  /* 0x000000721000720c */ /* 0x000fe40003f86270 */
[----:B------:R-:W-:Y:S02]  /*62a0*/  CS2R R34, SRZ ;  /* 0x0000000000227805 */ /* 0x000fe4000001ff00 */
[----:B------:R-:W-:Y:S02]  /*62b0*/  LEA.HI.X R53, R32, UR7, R33, 0x1, P0 ;  /* 0x0000000720357c11 */ /* 0x000fe400080f0c21 */
[----:B------:R-:W-:-:S02]  /*62c0*/  CS2R R32, SRZ ;  /* 0x0000000000207805 */ /* 0x000fc4000001ff00 */
[----:B------:R-:W-:Y:S02]  /*62d0*/  CS2R R46, SRZ ;  /* 0x00000000002e7805 */ /* 0x000fe4000001ff00 */
[----:B------:R-:W-:Y:S02]  /*62e0*/  CS2R R44, SRZ ;  /* 0x00000000002c7805 */ /* 0x000fe4000001ff00 */
[----:B------:R-:W-:Y:S02]  /*62f0*/  CS2R R42, SRZ ;  /* 0x00000000002a7805 */ /* 0x000fe4000001ff00 */
[----:B------:R-:W-:Y:S01]  /*6300*/  CS2R R40, SRZ ;  /* 0x0000000000287805 */ /* 0x000fe2000001ff00 */
[----:B------:R-:W-:Y:S02]  /*6310*/  ULDC.64 UR8, c[0x0][0x208] ;  /* 0x0000820000087ab9 */ /* 0x000fe40000000a00 */
[----:B------:R0:W5:Y:S04]  /*6320*/  @!P5 LDG.E.128 R32, desc[UR8][R48.64+0x80] ;  /* 0x000080083020d981 */ /* 0x000168000c1e1d00 */
[----:B------:R0:W5:Y:S04]  /*6330*/  @!P4 LDG.E.128 R36, desc[UR8][R48.64] ;  /* 0x000000083024c981 */ /* 0x000168000c1e1d00 */
[----:B------:R0:W5:Y:S04]  /*6340*/  @!P4 LDG.E.128 R44, desc[UR8][R52.64] ;  /* 0x00000008342cc981 */ /* 0x000168000c1e1d00 */
[----:B------:R0:W5:Y:S02]  /*6350*/  @!P5 LDG.E.128 R40, desc[UR8][R52.64+0x80] ;  /* 0x000080083428d981 */ /* 0x000164000c1e1d00 */
.L_x_508:
[----:B------:R-:W-:Y:S05]  /*6360*/  BSYNC B1 ;  /* 0x0000000000017941 */ /* 0x000fea0003800000 */
.L_x_507:
        /* <DEDUP_REMOVED lines=50> */
[----:B------:R-:W-:Y:S02]  /*6690*/  CS2R R60, SRZ ;  /* 0x00000000003c7805 */ /* 0x000fe4000001ff00 */
[----:B------:R-:W-:Y:S02]  /*66a0*/  CS2R R58, SRZ ;  /* 0x00000000003a7805 */ /* 0x000fe4000001ff00 */
[----:B------:R-:W-:Y:S02]  /*66b0*/  IADD3.X R49, R7, R80, R106, P0, P5 ;  /* 0x0000005007317210 */ /* 0x000fe400007ea46a */
[----:B------:R-:W-:Y:S02]  /*66c0*/  CS2R R56, SRZ ;  /* 0x0000000000387805 */ /* 0x000fe4000001ff00 */
[----:B------:R-:W-:Y:S01]  /*66d0*/  LEA R64, P5, R50, UR4, 0x1 ;  /* 0x0000000432407c11 */ /* 0x000fe2000f8a08ff */
[----:B------:R-:W-:Y:S01]  /*66e0*/  ULDC.64 UR8, c[0x0][0x208] ;  /* 0x0000820000087ab9 */ /* 0x000fe20000000a00 */
[----:B------:R-:W-:-:S02]  /*66f0*/  LEA R66, P0, R48, UR6, 0x1 ;  /* 0x0000000630427c11 */ /* 0x000fc4000f8008ff */
[----:B------:R-:W-:Y:S02]  /*6700*/  LEA.HI.X R65, R50, UR5, R51, 0x1, P5 ;  /* 0x0000000532417c11 */ /* 0x000fe4000a8f0c33 */
[----:B------:R-:W-:Y:S02]  /*6710*/  CS2R R50, SRZ ;  /* 0x0000000000327805 */ /* 0x000fe4000001ff00 */
[----:B------:R-:W-:Y:S02]  /*6720*/  LEA.HI.X R67, R48, UR7, R49, 0x1, P0 ;  /* 0x0000000730437c11 */ /* 0x000fe400080f0c31 */
[----:B------:R-:W-:Y:S02]  /*6730*/  CS2R R48, SRZ ;  /* 0x0000000000307805 */ /* 0x000fe4000001ff00 */
[-C--:B------:R-:W-:Y:S02]  /*6740*/  ISETP.GE.AND P5, PT, R16, R114.reuse, PT ;  /* 0x000000721000720c */ /* 0x080fe40003fa6270 */
[----:B------:R-:W-:-:S11]  /*6750*/  ISETP.GE.AND P0, PT, R213, R114, PT ;  /* 0x00000072d500720c */ /* 0x000fd60003f06270 */
[----:B------:R0:W5:Y:S04]  /*6760*/  @!P5 LDG.E.128 R52, desc[UR8][R64.64] ;  /* 0x000000084034d981 */ /* 0x000168000c1e1d00 */
[----:B------:R0:W5:Y:S04]  /*6770*/  @!P0 LDG.E.128 R48, desc[UR8][R64.64+0x80] ;  /* 0x0000800840308981 */ /* 0x000168000c1e1d00 */
[----:B------:R0:W5:Y:S04]  /*6780*/  @!P5 LDG.E.128 R60, desc[UR8][R66.64] ;  /* 0x00000008423cd981 */ /* 0x000168000c1e1d00 */
[----:B------:R0:W5:Y:S02]  /*6790*/  @!P0 LDG.E.128 R56, desc[UR8][R66.64+0x80] ;  /* 0x0000800842388981 */ /* 0x000164000c1e1d00 */
.L_x_510:
[----:B------:R-:W-:Y:S05]  /*67a0*/  BSYNC B1 ;  /* 0x0000000000017941 */ /* 0x000fea0003800000 */
.L_x_509:
        /* <DEDUP_REMOVED lines=16> */
[----:B------:R-:W-:Y:S01]  /*68b0*/  ULDC.64 UR8, c[0x0][0x208] ;  /* 0x0000820000087ab9 */ /* 0x000fe20000000a00 */
[----:B------:R-:W-:Y:S02]  /*68c0*/  IADD3.X R13, R5, R108, R11, P0, P6 ;  /* 0x0000006c050d7210 */ /* 0x000fe400007ec40b */
[----:B------:R-:W-:-:S04]  /*68d0*/  IADD3 R11, P0, P6, R94, R111, R12 ;  /* 0x0000006f5e0b7210 */ /* 0x000fc80007e1e00c */
[----:B------:R-:W-:Y:S02]  /*68e0*/  IADD3.X R80, R7, R110, R80, P0, P6 ;  /* 0x0000006e07507210 */ /* 0x000fe400007ec450 */
[----:B------:R-:W-:-:S04]  /*68f0*/  LEA R12, P0, R14, UR4, 0x1 ;  /* 0x000000040e0c7c11 */ /* 0x000fc8000f8008ff */
[----:B------:R-:W-:Y:S02]  /*6900*/  LEA.HI.X R13, R14, UR5, R13, 0x1, P0 ;  /* 0x000000050e0d7c11 */ /* 0x000fe400080f0c0d */
[----:B------:R-:W-:-:S04]  /*6910*/  LEA R14, P0, R11, UR6, 0x1 ;  /* 0x000000060b0e7c11 */ /* 0x000fc8000f8008ff */
[----:B------:R-:W-:Y:S02]  /*6920*/  LEA.HI.X R15, R11, UR7, R80, 0x1, P0 ;  /* 0x000000070b0f7c11 */ /* 0x000fe400080f0c50 */
[----:B------:R-:W-:Y:S02]  /*6930*/  ISETP.GE.AND P0, PT, R16, R114, PT ;  /* 0x000000721000720c */ /* 0x000fe40003f06270 */
[----:B------:R-:W-:Y:S02]  /*6940*/  CS2R R66, SRZ ;  /* 0x0000000000427805 */ /* 0x000fe4000001ff00 */
[----:B------:R-:W-:Y:S02]  /*6950*/  CS2R R64, SRZ ;  /* 0x0000000000407805 */ /* 0x000fe4000001ff00 */
[----:B------:R-:W-:Y:S02]  /*6960*/  CS2R R74, SRZ ;  /* 0x00000000004a7805 */ /* 0x000fe4000001ff00 */
[----:B------:R-:W-:-:S05]  /*6970*/  CS2R R72, SRZ ;  /* 0x0000000000487805 */ /* 0x000fca000001ff00 */
[----:B------:R0:W5:Y:S04]  /*6980*/  @!P0 LDG.E.128 R68, desc[UR8][R12.64] ;  /* 0x000000080c448981 */ /* 0x000168000c1e1d00 */
[----:B------:R0:W5:Y:S01]  /*6990*/  @!P0 LDG.E.128 R76, desc[UR8][R14.64] ;  /* 0x000000080e4c8981 */ /* 0x000162000c1e1d00 */
[----:B------:R-:W-:-:S13]  /*69a0*/  ISETP.GE.AND P0, PT, R213, R114, PT ;  /* 0x00000072d500720c */ /* 0x000fda0003f06270 */
[----:B------:R0:W5:Y:S04]  /*69b0*/  @!P0 LDG.E.128 R64, desc[UR8][R12.64+0x80] ;  /* 0x000080080c408981 */ /* 0x000168000c1e1d00 */
[----:B------:R0:W5:Y:S02]  /*69c0*/  @!P0 LDG.E.128 R72, desc[UR8][R14.64+0x80] ;  /* 0x000080080e488981 */ /* 0x000164000c1e1d00 */
.L_x_512:
[----:B------:R-:W-:Y:S05]  /*69d0*/  BSYNC B1 ;  /* 0x0000000000017941 */ /* 0x000fea0003800000 */
.L_x_511:
[----:B0-----:R-:W-:Y:S01]  /*69e0*/  IMAD.MOV.U32 R13, RZ, RZ, R49 ;  /* 0x000000ffff0d7224 */ /* 0x001fe200078e0031 */
[----:B------:R-:W-:Y:S01]  /*69f0*/  ULOP3.LUT UR4, UR60, 0x1, URZ, 0xfc, !UPT ;  /* 0x000000013c047892 */ /* 0x000fe2000f8efc3f */
        /* <DEDUP_REMOVED lines=33> */
[----:B------:R-:W-:-:S02]  /*6c10*/  PRMT R184, R12, 0x7610, R184 ;  /* 0x000076100cb87816 */ /* 0x000fc400000000b8 */
[----:B------:R-:W-:Y:S02]  /*6c20*/  MOV R12, R64 ;  /* 0x00000040000c7202 */ /* 0x000fe40000000f00 */
        /* <DEDUP_REMOVED lines=8> */
[----:B------:R-:W-:-:S02]  /*6cb0*/  PLOP3.LUT P0, PT, PT, PT, UP0, 0x80, 0x0 ;  /* 0x000000000000781c */ /* 0x000fc40003f0f008 */
        /* <DEDUP_REMOVED lines=16> */
[----:B------:R-:W-:Y:S02]  /*6dc0*/  PRMT R152, R11, 0x7610, R152 ;  /* 0x000076100b987816 */ /* 0x000fe40000000098 */
[----:B------:R-:W-:Y:S02]  /*6dd0*/  PRMT R153, R12, 0x7610, R153 ;  /* 0x000076100c997816 */ /* 0x000fe40000000099 */
[----:B------:R-:W-:Y:S02]  /*6de0*/  PRMT R154, R13, 0x7610, R154 ;  /* 0x000076100d9a7816 */ /* 0x000fe4000000009a */
[----:B------:R-:W-:Y:S01]  /*6df0*/  PRMT R155, R14, 0x7610, R155 ;  /* 0x000076100e9b7816 */ /* 0x000fe2000000009b */
[----:B------:R-:W-:Y:S06]  /*6e00*/  @!P0 BRA `(.L_x_513) ;  /* 0x0000000000048947 */ /* 0x000fec0003800000 */
[----:B------:R-:W-:Y:S01]  /*6e10*/  BPT.TRAP 0x1 ;  /* 0x000000040000795c */ /* 0x000fe20000300000 */
.L_x_513:
[----:B------:R-:W-:Y:S01]  /*6e20*/  IMAD R89, R212, 0x8, R22 ;  /* 0x00000008d4597824 */ /* 0x000fe200078e0216 */
[----:B------:R-:W-:Y:S01]  /*6e30*/  SHF.L.U32 R90, R223, 0x1f, RZ ;  /* 0x0000001fdf5a7819 */ /* 0x000fe200000006ff */
[----:B------:R-:W0:Y:S01]  /*6e40*/  LDC R135, c[0x0][0x2f4] ;  /* 0x0000bd00ff877b82 */ /* 0x000e220000000800 */
[----:B------:R-:W-:Y:S02]  /*6e50*/  BSSY B1, `(.L_x_514) ;  /* 0x0000003000017945 */ /* 0x000fe40003800000 */
[----:B------:R-:W1:Y:S02]  /*6e60*/  SYNCS.PHASECHK.TRANS64.TRYWAIT P6, [R89+URZ+0x38890], R90 ;  /* 0x0388905a590075a7 */ /* 0x000e6400080c017f */
[----:B-1----:R-:W-:Y:S05]  /*6e70*/  @!P6 BRA `(.L_x_515) ;  /* 0x000002140098e947 */ /* 0x002fea0003800000 */
.L_x_818:
[----:B------:R-:W-:Y:S05]  /*6e80*/  BSYNC B1 ;  /* 0x0000000000017941 */ /* 0x000fea0003800000 */
.L_x_514:
[----:B------:R-:W-:Y:S01]  /*6e90*/  UMOV UR4, 0xffffffff ;  /* 0xffffffff00047882 */ /* 0x000fe20000000000 */
[----:B0-----:R-:W-:Y:S02]  /*6ea0*/  IMAD.IADD R137, R135, 0x1, -R115 ;  /* 0x0000000187897824 */ /* 0x001fe400078e0a73 */
[----:B------:R-:W-:Y:S05]  /*6eb0*/  BRA.DIV UR4, `(.L_x_516) ;  /* 0x00000216049c7947 */ /* 0x000fea000b800000 */
[----:B------:R0:W2:Y:S04]  /*6ec0*/  SHFL.IDX PT, R123, R117, RZ, 0x181f ;  /* 0x00181fff757b7589 */ /* 0x0000a800000e0000 */
[----:B------:R0:W3:Y:S02]  /*6ed0*/  SHFL.IDX PT, R122, R118, RZ, 0x181f ;  /* 0x00181fff767a7589 */ /* 0x0000e400000e0000 */
.L_x_822:
[----:B------:R-:W-:Y:S04]  /*6ee0*/  BSSY B1, `(.L_x_517) ;  /* 0x00000fc000017945 */ /* 0x000fe80003800000 */
[----:B------:R-:W-:Y:S05]  /*6ef0*/  @P3 BRA `(.L_x_518) ;  /* 0x0000000c00e83947 */ /* 0x000fea0003800000 */
[----:B------:R-:W-:Y:S01]  /*6f00*/  ISETP.NE.AND P3, PT, R3, RZ, PT ;  /* 0x000000ff0300720c */ /* 0x000fe20003f65270 */
[----:B------:R-:W-:-:S12]  /*6f10*/  BSSY B2, `(.L_x_519) ;  /* 0x000007d000027945 */ /* 0x000fd80003800000 */
[----:B------:R-:W-:Y:S05]  /*6f20*/  @!P3 BRA `(.L_x_520) ;  /* 0x0000000400ecb947 */ /* 0x000fea0003800000 */
[----:B------:R-:W-:Y:S01]  /*6f30*/  SEL R11, R115, R137, !P2 ;  /* 0x00000089730b7207 */ /* 0x000fe20005000000 */
[----:B------:R-:W-:Y:S01]  /*6f40*/  BSSY B3, `(.L_x_521) ;  /* 0x0000076000037945 */ /* 0x000fe20003800000 */
[----:B------:R-:W-:Y:S02]  /*6f50*/  SHF.R.U32.HI R14, RZ, 0x3, R224 ;  /* 0x00000003ff0e7819 */ /* 0x000fe400000116e0 */
[----:B------:R-:W-:Y:S02]  /*6f60*/  SHF.R.S32.HI R12, RZ, 0x1f, R11 ;  /* 0x0000001fff0c7819 */ /* 0x000fe4000001140b */
[----:B---3--:R-:W-:Y:S02]  /*6f70*/  LEA R124, P3, R9, R122, 0x1 ;  /* 0x0000007a097c7211 */ /* 0x008fe400078608ff */
[----:B------:R-:W-:Y:S02]  /*6f80*/  LEA.HI R127, R12, R11, RZ, 0x4 ;  /* 0x0000000b0c7f7211 */ /* 0x000fe400078f20ff */
[----:B------:R-:W-:-:S02]  /*6f90*/  ISETP.GE.AND P6, PT, R16, R114, PT ;  /* 0x000000721000720c */ /* 0x000fc40003fc6270 */
[----:B------:R-:W-:Y:S02]  /*6fa0*/  LEA.HI.SX32 R127, R127, R8, 0x1c ;  /* 0x000000087f7f7211 */ /* 0x000fe400078fe2ff */
[----:B--2---:R-:W-:Y:S02]  /*6fb0*/  LEA.HI.X R125, R9, R123, R27, 0x1, P3 ;  /* 0x0000007b097d7211 */ /* 0x004fe400018f0c1b */
[----:B------:R-:W-:-:S04]  /*6fc0*/  SHF.R.S32.HI R12, RZ, 0x1f, R127 ;  /* 0x0000001fff0c7819 */ /* 0x000fc8000001147f */
[----:B------:R-:W-:Y:S01]  /*6fd0*/  LEA.HI R13, R12, R127, RZ, 0x3 ;  /* 0x0000007f0c0d7211 */ /* 0x000fe200078f18ff */
[----:B------:R-:W-:-:S03]  /*6fe0*/  IMAD.SHL.U32 R127, R127, 0x8, RZ ;  /* 0x000000087f7f7824 */ /* 0x000fc600078e00ff */
[----:B------:R-:W-:Y:S02]  /*6ff0*/  SHF.R.S32.HI R13, RZ, 0x3, R13 ;  /* 0x00000003ff0d7819 */ /* 0x000fe4000001140d */
[----:B------:R-:W-:Y:S02]  /*7000*/  LOP3.LUT R11, R224, 0x38, R127, 0xf8, !PT ;  /* 0x00000038e00b7812 */ /* 0x000fe400078ef87f */
[----:B------:R-:W-:Y:S01]  /*7010*/  ISETP.GE.AND P3, PT, R127, R135, PT ;  /* 0x000000877f00720c */ /* 0x000fe20003f66270 */
[----:B------:R-:W-:Y:S01]  /*7020*/  IMAD R12, R13, 0x1400, R228 ;  /* 0x000014000d0c7824 */ /* 0x000fe200078e02e4 */
[----:B------:R-:W-:Y:S01]  /*7030*/  LOP3.LUT R11, R11, R14, RZ, 0x3c, !PT ;  /* 0x0000000e0b0b7212 */ /* 0x000fe200078e3cff */
[----:B------:R-:W-:-:S04]  /*7040*/  IMAD R13, R212, 0x5000, R134 ;  /* 0x00005000d40d7824 */ /* 0x000fc800078e0286 */
[----:B------:R-:W-:Y:S02]  /*7050*/  IMAD.IADD R11, R12, 0x1, R11 ;  /* 0x000000010c0b7824 */ /* 0x000fe400078e020b */
[----:B------:R-:W-:Y:S02]  /*7060*/  IMAD R12, R13, 0x2, R22 ;  /* 0x000000020d0c7824 */ /* 0x000fe400078e0216 */
[----:B------:R-:W-:Y:S02]  /*7070*/  IMAD R11, R212, 0x5000, R11 ;  /* 0x00005000d40b7824 */ /* 0x000fe400078e020b */
[----:B------:R-:W-:Y:S02]  /*7080*/  @!P3 IMAD.WIDE R126, R127, 0x2, R122 ;  /* 0x000000027f7eb825 */ /* 0x000fe400078e027a */
[----:B------:R-:W2:Y:S02]  /*7090*/  LDS.128 R12, [R12+0x24400] ;  /* 0x024400000c0c7984 */ /* 0x000ea40000000c00 */
[----:B------:R-:W-:-:S06]  /*70a0*/  IMAD R80, R11, 0x2, R22 ;  /* 0x000000020b507824 */ /* 0x000fcc00078e0216 */
[----:B------:R-:W3:Y:S01]  /*70b0*/  LDS.128 R80, [R80+0x24400] ;  /* 0x0244000050507984 */ /* 0x000ee20000000c00 */
[----:B------:R-:W-:Y:S05]  /*70c0*/  @P6 BRA `(.L_x_522) ;  /* 0x0000000400746947 */ /* 0x000fea0003800000 */
[--C-:B------:R-:W-:Y:S01]  /*70d0*/  SHF.R.U64 R11, R36, 0x10, R37.reuse ;  /* 0x00000010240b7819 */ /* 0x100fe20000001225 */
[----:B---3--:R-:W-:Y:S01]  /*70e0*/  IMAD.U32 R162, R81, 0x10000, RZ ;  /* 0x0001000051a27824 */ /* 0x008fe200078e00ff */
[----:B------:R-:W-:Y:S01]  /*70f0*/  SHF.R.U32.HI R36, RZ, 0x10, R37 ;  /* 0x00000010ff247819 */ /* 0x000fe20000011625 */
[----:B--2---:R-:W-:Y:S01]  /*7100*/  IMAD.U32 R165, R15, 0x10000, RZ ;  /* 0x000100000fa57824 */ /* 0x004fe200078e00ff */
[----:B------:R-:W-:Y:S01]  /*7110*/  SHF.R.U64 R37, R38, 0x10, R39 ;  /* 0x0000001026257819 */ /* 0x000fe20000001227 */
[----:B------:R-:W-:Y:S01]  /*7120*/  IMAD.U32 R164, R14, 0x10000, RZ ;  /* 0x000100000ea47824 */ /* 0x000fe200078e00ff */
[--C-:B------:R-:W-:Y:S02]  /*7130*/  SHF.R.U64 R38, R44, 0x10, R45.reuse ;  /* 0x000000102c267819 */ /* 0x100fe4000000122d */
[----:B------:R-:W-:Y:S02]  /*7140*/  SHF.R.U32.HI R44, RZ, 0x10, R45 ;  /* 0x00000010ff2c7819 */ /* 0x000fe4000001162d */
[----:B------:R-:W-:-:S02]  /*7150*/  SHF.R.U32.HI R39, RZ, 0x10, R39 ;  /* 0x00000010ff277819 */ /* 0x000fc40000011627 */
[----:B------:R-:W-:Y:S02]  /*7160*/  PRMT R44, R146, 0x5432, R44 ;  /* 0x00005432922c7816 */ /* 0x000fe4000000002c */
[----:B------:R-:W-:Y:S02]  /*7170*/  PRMT R36, R143, 0x5432, R36 ;  /* 0x000054328f247816 */ /* 0x000fe40000000024 */
[----:B------:R-:W-:Y:S02]  /*7180*/  SHF.R.U64 R45, R46, 0x10, R47 ;  /* 0x000000102e2d7819 */ /* 0x000fe4000000122f */
[----:B------:R-:W-:Y:S01]  /*7190*/  PRMT R37, R168, 0x5410, R37 ;  /* 0x00005410a8257816 */ /* 0x000fe20000000025 */
[----:B------:R-:W-:Y:S01]  /*71a0*/  IMAD.U32 R168, R44, 0x10000, RZ ;  /* 0x000100002ca87824 */ /* 0x000fe200078e00ff */
[----:B------:R-:W-:Y:S01]  /*71b0*/  SHF.R.U32.HI R46, RZ, 0x10, R47 ;  /* 0x00000010ff2e7819 */ /* 0x000fe2000001162f */
[----:B------:R-:W-:Y:S01]  /*71c0*/  IMAD.U32 R47, R13, 0x10000, RZ ;  /* 0x000100000d2f7824 */ /* 0x000fe200078e00ff */
[----:B------:R-:W-:Y:S01]  /*71d0*/  PRMT R39, R169, 0x5410, R39 ;  /* 0x00005410a9277816 */ /* 0x000fe20000000027 */
[----:B------:R-:W-:Y:S01]  /*71e0*/  IMAD.U32 R169, R36, 0x10000, RZ ;  /* 0x0001000024a97824 */ /* 0x000fe200078e00ff */
[----:B------:R-:W-:Y:S01]  /*71f0*/  LOP3.LUT R163, R81, 0xffff0000, RZ, 0xc0, !PT ;  /* 0xffff000051a37812 */ /* 0x000fe200078ec0ff */
[----:B------:R-:W-:Y:S01]  /*7200*/  IMAD.U32 R81, R80, 0x10000, RZ ;  /* 0x0001000050517824 */ /* 0x000fe200078e00ff */
[----:B------:R-:W-:Y:S01]  /*7210*/  PRMT R11, R170, 0x5410, R11 ;  /* 0x00005410aa0b7816 */ /* 0x000fe2000000000b */
[----:B------:R-:W-:Y:S01]  /*7220*/  FMUL.FTZ R170, R162, R168 ;  /* 0x000000a8a2aa7220 */ /* 0x000fe20000410000 */
[----:B------:R-:W-:Y:S01]  /*7230*/  LOP3.LUT R44, R44, 0xffff0000, RZ, 0xc0, !PT ;  /* 0xffff00002c2c7812 */ /* 0x000fe200078ec0ff */
[-C--:B------:R-:W-:Y:S01]  /*7240*/  FMUL.FTZ R162, R162, R169.reuse ;  /* 0x000000a9a2a27220 */ /* 0x080fe20000410000 */
[----:B------:R-:W-:Y:S01]  /*7250*/  PRMT R46, R144, 0x5432, R46 ;  /* 0x00005432902e7816 */ /* 0x000fe2000000002e */
[----:B------:R-:W-:Y:S01]  /*7260*/  FFMA.FTZ R170, R47, R169, -R170 ;  /* 0x000000a92faa7223 */ /* 0x000fe200000108aa */
[----:B------:R-:W-:Y:S01]  /*7270*/  LOP3.LUT R36, R36, 0xffff0000, RZ, 0xc0, !PT ;  /* 0xffff000024247812 */ /* 0x000fe200078ec0ff */
[----:B------:R-:W-:Y:S01]  /*7280*/  FMUL.FTZ R174, R163, R44 ;  /* 0x0000002ca3ae7220 */ /* 0x000fe20000410000 */
[----:B------:R-:W-:Y:S01]  /*7290*/  LOP3.LUT R161, R13, 0xffff0000, RZ, 0xc0, !PT ;  /* 0xffff00000da17812 */ /* 0x000fe200078ec0ff */
[----:B------:R-:W-:Y:S01]  /*72a0*/  FFMA.FTZ R162, R47, R168, R162 ;  /* 0x000000a82fa27223 */ /* 0x000fe200000100a2 */
[----:B------:R-:W-:Y:S01]  /*72b0*/  SHF.L.U32 R167, R83, 0x10, RZ ;  /* 0x0000001053a77819 */ /* 0x000fe200000006ff */
[----:B------:R-:W-:Y:S01]  /*72c0*/  FMUL.FTZ R176, R163, R36 ;  /* 0x00000024a3b07220 */ /* 0x000fe20000410000 */
[----:B------:R-:W-:Y:S01]  /*72d0*/  PRMT R45, R172, 0x5410, R45 ;  /* 0x00005410ac2d7816 */ /* 0x000fe2000000002d */
[----:B------:R-:W-:-:S02]  /*72e0*/  IMAD.U32 R172, R46, 0x10000, RZ ;  /* 0x000100002eac7824 */ /* 0x000fc400078e00ff */
[----:B------:R-:W-:Y:S01]  /*72f0*/  FFMA.FTZ R47, R161, R36, -R174 ;  /* 0x00000024a12f7223 */ /* 0x000fe200000108ae */
[----:B------:R-:W-:Y:S02]  /*7300*/  IMAD.U32 R168, R39, 0x10000, RZ ;  /* 0x0001000027a87824 */ /* 0x000fe400078e00ff */
[----:B------:R-:W-:Y:S01]  /*7310*/  FFMA.FTZ R161, R161, R44, R176 ;  /* 0x0000002ca1a17223 */ /* 0x000fe200000100b0 */
[----:B------:R-:W-:Y:S01]  /*7320*/  FMUL.FTZ R36, R167, R172 ;  /* 0x000000aca7247220 */ /* 0x000fe20000410000 */
[----:B------:R-:W-:Y:S01]  /*7330*/  LOP3.LUT R83, R83, 0xffff0000, RZ, 0xc0, !PT ;  /* 0xffff000053537812 */ /* 0x000fe200078ec0ff */
[-C--:B------:R-:W-:Y:S01]  /*7340*/  FMUL.FTZ R167, R167, R168.reuse ;  /* 0x000000a8a7a77220 */ /* 0x080fe20000410000 */
[----:B------:R-:W-:Y:S01]  /*7350*/  PRMT R38, R145, 0x5432, R38 ;  /* 0x0000543291267816 */ /* 0x000fe20000000026 */
[C---:B------:R-:W-:Y:S01]  /*7360*/  FFMA.FTZ R36, R165.reuse, R168, -R36 ;  /* 0x000000a8a5247223 */ /* 0x040fe20000010824 */
[----:B------:R-:W-:Y:S01]  /*7370*/  LOP3.LUT R46, R46, 0xffff0000, RZ, 0xc0, !PT ;  /* 0xffff00002e2e7812 */ /* 0x000fe200078ec0ff */
[----:B------:R-:W-:Y:S01]  /*7380*/  FFMA.FTZ R167, R165, R172, R167 ;  /* 0x000000aca5a77223 */ /* 0x000fe200000100a7 */
[----:B------:R-:W-:Y:S01]  /*7390*/  LOP3.LUT R44, R39, 0xffff0000, RZ, 0xc0, !PT ;  /* 0xffff0000272c7812 */ /* 0x000fe200078ec0ff */
[----:B------:R-:W-:Y:S01]  /*73a0*/  IMAD.U32 R172, R38, 0x10000, RZ ;  /* 0x0001000026ac7824 */ /* 0x000fe200078e00ff */
[----:B------:R-:W-:Y:S01]  /*73b0*/  LOP3.LUT R15, R15, 0xffff0000, RZ, 0xc0, !PT ;  /* 0xffff00000f0f7812 */ /* 0x000fe200078ec0ff */
[C---:B------:R-:W-:Y:S01]  /*73c0*/  FMUL.FTZ R174, R83.reuse, R46 ;  /* 0x0000002e53ae7220 */ /* 0x040fe20000410000 */
[----:B------:R-:W-:Y:S01]  /*73d0*/  LOP3.LUT R80, R80, 0xffff0000, RZ, 0xc0, !PT ;  /* 0xffff000050507812 */ /* 0x000fe200078ec0ff */
[----:B------:R-:W-:Y:S01]  /*73e0*/  FMUL.FTZ R176, R83, R44 ;  /* 0x0000002c53b07220 */ /* 0x000fe20000410000 */
[----:B------:R-:W-:Y:S01]  /*73f0*/  IMAD.U32 R168, R11, 0x10000, RZ ;  /* 0x000100000ba87824 */ /* 0x000fe200078e00ff */
[----:B------:R-:W-:Y:S01]  /*7400*/  LOP3.LUT R83, R38, 0xffff0000, RZ, 0xc0, !PT ;  /* 0xffff000026537812 */ /* 0x000fe200078ec0ff */
[----:B------:R-:W-:-:S02]  /*7410*/  IMAD.U32 R13, R12, 0x10000, RZ ;  /* 0x000100000c0d7824 */ /* 0x000fc400078e00ff */
[----:B------:R-:W-:Y:S01]  /*7420*/  FMUL.FTZ R38, R81, R172 ;  /* 0x000000ac51267220 */ /* 0x000fe20000410000 */
[----:B------:R-:W-:Y:S01]  /*7430*/  LOP3.LUT R12, R12, 0xffff0000, RZ, 0xc0, !PT ;  /* 0xffff00000c0c7812 */ /* 0x000fe200078ec0ff */
[----:B------:R-:W-:Y:S01]  /*7440*/  FFMA.FTZ R39, R15, R44, -R174 ;  /* 0x0000002c0f277223 */ /* 0x000fe200000108ae */
[----:B------:R-:W-:Y:S01]  /*7450*/  LOP3.LUT R11, R11, 0xffff0000, RZ, 0xc0, !PT ;  /* 0xffff00000b0b7812 */ /* 0x000fe200078ec0ff */
[----:B------:R-:W-:Y:S01]  /*7460*/  FMUL.FTZ R81, R81, R168 ;  /* 0x000000a851517220 */ /* 0x000fe20000410000 */
[----:B------:R-:W-:Y:S01]  /*7470*/  FFMA.FTZ R176, R15, R46, R176 ;  /* 0x0000002e0fb07223 */ /* 0x000fe200000100b0 */
[----:B------:R-:W-:Y:S01]  /*7480*/  FMUL.FTZ R15, R80, R83 ;  /* 0x00000053500f7220 */ /* 0x000fe20000410000 */
[C---:B------:R-:W-:Y:S01]  /*7490*/  FFMA.FTZ R38, R13.reuse, R168, -R38 ;  /* 0x000000a80d267223 */ /* 0x040fe20000010826 */
[----:B------:R-:W-:Y:S01]  /*74a0*/  FFMA.FTZ R81, R13, R172, R81 ;  /* 0x000000ac0d517223 */ /* 0x000fe20000010051 */
[----:B------:R-:W-:Y:S01]  /*74b0*/  LOP3.LUT R166, R14, 0xffff0000, RZ, 0xc0, !PT ;  /* 0xffff00000ea67812 */ /* 0x000fe200078ec0ff */
[-C--:B------:R-:W-:Y:S01]  /*74c0*/  FMUL.FTZ R13, R80, R11.reuse ;  /* 0x0000000b500d7220 */ /* 0x080fe20000410000 */
[----:B------:R-:W-:Y:S01]  /*74d0*/  FFMA.FTZ R15, R12, R11, -R15 ;  /* 0x0000000b0c0f7223 */ /* 0x000fe2000001080f */
[C---:B------:R-:W-:Y:S01]  /*74e0*/  IMAD.U32 R14, R82.reuse, 0x10000, RZ ;  /* 0x00010000520e7824 */ /* 0x040fe200078e00ff */
[----:B------:R-:W-:Y:S01]  /*74f0*/  LOP3.LUT R82, R82, 0xffff0000, RZ, 0xc0, !PT ;  /* 0xffff000052527812 */ /* 0x000fe200078ec0ff */
[C---:B------:R-:W-:Y:S01]  /*7500*/  IMAD.U32 R11, R45.reuse, 0x10000, RZ ;  /* 0x000100002d0b7824 */ /* 0x040fe200078e00ff */
[----:B------:R-:W-:Y:S01]  /*7510*/  LOP3.LUT R45, R45, 0xffff0000, RZ, 0xc0, !PT ;  /* 0xffff00002d2d7812 */ /* 0x000fe200078ec0ff */
[C---:B------:R-:W-:Y:S01]  /*7520*/  IMAD.U32 R163, R37.reuse, 0x10000, RZ ;  /* 0x0001000025a37824 */ /* 0x040fe200078e00ff */
[----:B------:R-:W-:Y:S01]  /*7530*/  LOP3.LUT R37, R37, 0xffff0000, RZ, 0xc0, !PT ;  /* 0xffff000025257812 */ /* 0x000fe200078ec0ff */
[----:B------:R-:W-:Y:S01]  /*7540*/  FFMA.FTZ R12, R12, R83, R13 ;  /* 0x000000530c0c7223 */ /* 0x000fe2000001000d */
[----:B------:R-:W-:Y:S01]  /*7550*/  FMUL.FTZ R13, R14, R11 ;  /* 0x0000000b0e0d7220 */ /* 0x000fe20000410000 */
[----:B------:R-:W-:Y:S01]  /*7560*/  FMUL.FTZ R83, R82, R45 ;  /* 0x0000002d52537220 */ /* 0x000fe20000410000 */
[----:B------:R-:W-:Y:S01]  /*7570*/  FMUL.FTZ R14, R14, R163 ;  /* 0x000000a30e0e7220 */ /* 0x000fe20000410000 */
[----:B------:R-:W-:Y:S01]  /*7580*/  FMUL.FTZ R82, R82, R37 ;  /* 0x0000002552527220 */ /* 0x000fe20000410000 */
[----:B------:R-:W-:Y:S01]  /*7590*/  FFMA.FTZ R13, R164, R163, -R13 ;  /* 0x000000a3a40d7223 */ /* 0x000fe2000001080d */
[----:B------:R-:W-:Y:S01]  /*75a0*/  FFMA.FTZ R44, R166, R37, -R83 ;  /* 0x00000025a62c7223 */ /* 0x000fe20000010853 */
[----:B------:R-:W-:Y:S01]  /*75b0*/  FFMA.FTZ R14, R164, R11, R14 ;  /* 0x0000000ba40e7223 */ /* 0x000fe2000001000e */
[----:B------:R-:W-:Y:S01]  /*75c0*/  FFMA.FTZ R45, R166, R45, R82 ;  /* 0x0000002da62d7223 */ /* 0x000fe20000010052 */
[----:B------:R-:W-:-:S02]  /*75d0*/  F2FP.BF16.F32.PACK_AB R47, R47, R170 ;  /* 0x000000aa2f2f723e */ /* 0x000fc400000010ff */
[----:B------:R-:W-:Y:S02]  /*75e0*/  F2FP.BF16.F32.PACK_AB R36, R39, R36 ;  /* 0x000000242724723e */ /* 0x000fe400000010ff */
[----:B------:R-:W-:Y:S02]  /*75f0*/  F2FP.BF16.F32.PACK_AB R161, R161, R162 ;  /* 0x000000a2a1a1723e */ /* 0x000fe400000010ff */
[----:B------:R-:W-:Y:S01]  /*7600*/  F2FP.BF16.F32.PACK_AB R46, R15, R38 ;  /* 0x000000260f2e723e */ /* 0x000fe200000010ff */
[----:B------:R-:W-:Y:S01]  /*7610*/  IMAD.MOV.U32 R15, RZ, RZ, R36 ;  /* 0x000000ffff0f7224 */ /* 0x000fe200078e0024 */
[----:B------:R-:W-:Y:S01]  /*7620*/  F2FP.BF16.F32.PACK_AB R11, R44, R13 ;  /* 0x0000000d2c0b723e */ /* 0x000fe200000010ff */
[----:B------:R-:W-:Y:S01]  /*7630*/  IMAD.MOV.U32 R13, RZ, RZ, R47 ;  /* 0x000000ffff0d7224 */ /* 0x000fe200078e002f */
[----:B------:R-:W-:Y:S01]  /*7640*/  F2FP.BF16.F32.PACK_AB R80, R12, R81 ;  /* 0x000000510c50723e */ /* 0x000fe200000010ff */
[----:B------:R-:W-:Y:S01]  /*7650*/  IMAD.MOV.U32 R12, RZ, RZ, R46 ;  /* 0x000000ffff0c7224 */ /* 0x000fe200078e002e */
[----:B------:R-:W-:Y:S01]  /*7660*/  F2FP.BF16.F32.PACK_AB R82, R45, R14 ;  /* 0x0000000e2d52723e */ /* 0x000fe200000010ff */
[----:B------:R-:W-:Y:S01]  /*7670*/  IMAD.MOV.U32 R81, RZ, RZ, R161 ;  /* 0x000000ffff517224 */ /* 0x000fe200078e00a1 */
[----:B------:R-:W-:-:S02]  /*7680*/  F2FP.BF16.F32.PACK_AB R83, R176, R167 ;  /* 0x000000a7b053723e */ /* 0x000fc400000010ff */
[----:B------:R-:W-:-:S07]  /*7690*/  MOV R14, R11 ;  /* 0x0000000b000e7202 */ /* 0x000fce0000000f00 */
.L_x_522:
[----:B------:R-:W-:Y:S05]  /*76a0*/  BSYNC B3 ;  /* 0x0000000000037941 */ /* 0x000fea0003800000 */
.L_x_521:
[----:B------:R-:W-:Y:S02]  /*76b0*/  ULDC.64 UR4, c[0x0][0x208] ;  /* 0x0000820000047ab9 */ /* 0x000fe40000000a00 */
[----:B--2---:R4:W-:Y:S04]  /*76c0*/  ST.E.128 desc[UR4][R124.64], R12 ;  /* 0x0000000c7c007985 */ /* 0x0049e8000c101d04 */
[----:B---3--:R4:W-:Y:S02]  /*76d0*/  @!P3 ST.E.128 desc[UR4][R126.64], R80 ;  /* 0x000000507e00b985 */ /* 0x0089e4000c101d04 */
.L_x_520:
[----:B------:R-:W-:Y:S05]  /*76e0*/  BSYNC B2 ;  /* 0x0000000000027941 */ /* 0x000fea0003800000 */
.L_x_519:
[----:B------:R-:W-:-:S13]  /*76f0*/  ISETP.NE.AND P3, PT, R21, RZ, PT ;  /* 0x000000ff1500720c */ /* 0x000fda0003f65270 */
[----:B------:R-:W-:Y:S05]  /*7700*/  @!P3 BRA `(.L_x_518) ;  /* 0x0000000400e4b947 */ /* 0x000fea0003800000 */
[----:B------:R-:W-:Y:S01]  /*7710*/  SEL R11, R115, R137, !P1 ;  /* 0x00000089730b7207 */ /* 0x000fe20004800000 */
[----:B------:R-:W-:Y:S01]  /*7720*/  BSSY B2, `(.L_x_523) ;  /* 0x0000074000027945 */ /* 0x000fe20003800000 */
[----:B----4-:R-:W-:Y:S02]  /*7730*/  SHF.R.U32.HI R14, RZ, 0x3, R224 ;  /* 0x00000003ff0e7819 */ /* 0x010fe400000116e0 */
[----:B------:R-:W-:Y:S02]  /*7740*/  SHF.R.S32.HI R12, RZ, 0x1f, R11 ;  /* 0x0000001fff0c7819 */ /* 0x000fe4000001140b */
[----:B---3--:R-:W-:Y:S02]  /*7750*/  LEA R44, P3, R20, R122, 0x1 ;  /* 0x0000007a142c7211 */ /* 0x008fe400078608ff */
[----:B------:R-:W-:Y:S02]  /*7760*/  LEA.HI R11, R12, R11, RZ, 0x4 ;  /* 0x0000000b0c0b7211 */ /* 0x000fe400078f20ff */
[----:B--2---:R-:W-:-:S02]  /*7770*/  LEA.HI.X R45, R20, R123, R28, 0x1, P3 ;  /* 0x0000007b142d7211 */ /* 0x004fc400018f0c1c */
[----:B------:R-:W-:Y:S02]  /*7780*/  LEA.HI.SX32 R11, R11, R10, 0x1c ;  /* 0x0000000a0b0b7211 */ /* 0x000fe400078fe2ff */
[----:B------:R-:W-:Y:S02]  /*7790*/  ISETP.GE.AND P6, PT, R213, R114, PT ;  /* 0x00000072d500720c */ /* 0x000fe40003fc6270 */
[----:B------:R-:W-:Y:S01]  /*77a0*/  SHF.R.S32.HI R12, RZ, 0x1f, R11 ;  /* 0x0000001fff0c7819 */ /* 0x000fe2000001140b */
[----:B------:R-:W-:-:S03]  /*77b0*/  IMAD.SHL.U32 R13, R11, 0x8, RZ ;  /* 0x000000080b0d7824 */ /* 0x000fc600078e00ff */
[----:B------:R-:W-:Y:S02]  /*77c0*/  LEA.HI R12, R12, R11, RZ, 0x3 ;  /* 0x0000000b0c0c7211 */ /* 0x000fe400078f18ff */
[----:B------:R-:W-:Y:S02]  /*77d0*/  LOP3.LUT R11, R224, 0x38, R13, 0xf8, !PT ;  /* 0x00000038e00b7812 */ /* 0x000fe400078ef80d */
[----:B------:R-:W-:Y:S02]  /*77e0*/  SHF.R.S32.HI R15, RZ, 0x3, R12 ;  /* 0x00000003ff0f7819 */ /* 0x000fe4000001140c */
[----:B------:R-:W-:Y:S01]  /*77f0*/  LOP3.LUT R12, R11, R14, RZ, 0x3c, !PT ;  /* 0x0000000e0b0c7212 */ /* 0x000fe200078e3cff */
[----:B------:R-:W-:Y:S01]  /*7800*/  IMAD R11, R212, 0x5000, R133 ;  /* 0x00005000d40b7824 */ /* 0x000fe200078e0285 */
[----:B------:R-:W-:Y:S01]  /*7810*/  ISETP.GE.AND P3, PT, R13, R135, PT ;  /* 0x000000870d00720c */ /* 0x000fe20003f66270 */
[----:B------:R-:W-:Y:S02]  /*7820*/  IMAD R15, R15, 0x1400, R228 ;  /* 0x000014000f0f7824 */ /* 0x000fe400078e02e4 */
[----:B------:R-:W-:-:S02]  /*7830*/  IMAD R11, R11, 0x2, R22 ;  /* 0x000000020b0b7824 */ /* 0x000fc400078e0216 */
[----:B------:R-:W-:-:S04]  /*7840*/  IMAD.IADD R15, R15, 0x1, R12 ;  /* 0x000000010f0f7824 */ /* 0x000fc800078e020c */
[----:B------:R-:W-:-:S04]  /*7850*/  IMAD R15, R212, 0x5000, R15 ;  /* 0x00005000d40f7824 */ /* 0x000fc800078e020f */
[----:B------:R-:W-:Y:S02]  /*7860*/  IMAD R36, R15, 0x2, R22 ;  /* 0x000000020f247824 */ /* 0x000fe400078e0216 */
[----:B------:R-:W-:Y:S02]  /*7870*/  @!P3 IMAD.WIDE R122, R13, 0x2, R122 ;  /* 0x000000020d7ab825 */ /* 0x000fe400078e027a */
[----:B------:R2:W3:Y:S04]  /*7880*/  LDS.128 R12, [R11+0x24400] ;  /* 0x024400000b0c7984 */ /* 0x0004e80000000c00 */
[----:B------:R-:W4:Y:S01]  /*7890*/  LDS.128 R36, [R36+0x24400] ;  /* 0x0244000024247984 */ /* 0x000f220000000c00 */
[----:B------:R-:W-:Y:S05]  /*78a0*/  @P6 BRA `(.L_x_524) ;  /* 0x00000004006c6947 */ /* 0x000fea0003800000 */
[--C-:B--2---:R-:W-:Y:S01]  /*78b0*/  SHF.R.U64 R11, R32, 0x10, R33.reuse ;  /* 0x00000010200b7819 */ /* 0x104fe20000001221 */
[----:B----4-:R-:W-:Y:S01]  /*78c0*/  IMAD.U32 R47, R37, 0x10000, RZ ;  /* 0x00010000252f7824 */ /* 0x010fe200078e00ff */
[----:B------:R-:W-:Y:S01]  /*78d0*/  SHF.R.U32.HI R32, RZ, 0x10, R33 ;  /* 0x00000010ff207819 */ /* 0x000fe20000011621 */
[----:B------:R-:W-:Y:S01]  /*78e0*/  IMAD.U32 R83, R39, 0x10000, RZ ;  /* 0x0001000027537824 */ /* 0x000fe200078e00ff */
[----:B------:R-:W-:Y:S01]  /*78f0*/  SHF.R.U64 R33, R34, 0x10, R35 ;  /* 0x0000001022217819 */ /* 0x000fe20000001223 */
[----:B---3--:R-:W-:Y:S01]  /*7900*/  IMAD.U32 R82, R15, 0x10000, RZ ;  /* 0x000100000f527824 */ /* 0x008fe200078e00ff */
[--C-:B------:R-:W-:Y:S01]  /*7910*/  SHF.R.U64 R34, R40, 0x10, R41.reuse ;  /* 0x0000001028227819 */ /* 0x100fe20000001229 */
[----:B------:R-:W-:Y:S01]  /*7920*/  IMAD.U32 R81, R14, 0x10000, RZ ;  /* 0x000100000e517824 */ /* 0x000fe200078e00ff */
[----:B------:R-:W-:Y:S01]  /*7930*/  SHF.R.U32.HI R40, RZ, 0x10, R41 ;  /* 0x00000010ff287819 */ /* 0x000fe20000011629 */
[----:B------:R-:W-:Y:S01]  /*7940*/  IMAD.U32 R41, R13, 0x10000, RZ ;  /* 0x000100000d297824 */ /* 0x000fe200078e00ff */
[----:B------:R-:W-:-:S02]  /*7950*/  SHF.R.U32.HI R46, RZ, 0x10, R35 ;  /* 0x00000010ff2e7819 */ /* 0x000fc40000011623 */
[----:B------:R-:W-:Y:S02]  /*7960*/  PRMT R40, R142, 0x5432, R40 ;  /* 0x000054328e287816 */ /* 0x000fe40000000028 */
[--C-:B------:R-:W-:Y:S02]  /*7970*/  SHF.R.U64 R35, R42, 0x10, R43.reuse ;  /* 0x000000102a237819 */ /* 0x100fe4000000122b */
[----:B------:R-:W-:Y:S01]  /*7980*/  PRMT R32, R139, 0x5432, R32 ;  /* 0x000054328b207816 */ /* 0x000fe20000000020 */
[----:B------:R-:W-:Y:S01]  /*7990*/  IMAD.U32 R126, R40, 0x10000, RZ ;  /* 0x00010000287e7824 */ /* 0x000fe200078e00ff */
[----:B------:R-:W-:Y:S02]  /*79a0*/  SHF.R.U32.HI R42, RZ, 0x10, R43 ;  /* 0x00000010ff2a7819 */ /* 0x000fe4000001162b */
[----:B------:R-:W-:Y:S01]  /*79b0*/  LOP3.LUT R80, R37, 0xffff0000, RZ, 0xc0, !PT ;  /* 0xffff000025507812 */ /* 0x000fe200078ec0ff */
[----:B------:R-:W-:Y:S01]  /*79c0*/  FMUL.FTZ R162, R47, R126 ;  /* 0x0000007e2fa27220 */ /* 0x000fe20000410000 */
[----:B------:R-:W-:Y:S01]  /*79d0*/  PRMT R188, R188, 0x5410, R33 ;  /* 0x00005410bcbc7816 */ /* 0x000fe20000000021 */
[----:B------:R-:W-:Y:S01]  /*79e0*/  IMAD.U32 R37, R36, 0x10000, RZ ;  /* 0x0001000024257824 */ /* 0x000fe200078e00ff */
[----:B------:R-:W-:-:S02]  /*79f0*/  LOP3.LUT R40, R40, 0xffff0000, RZ, 0xc0, !PT ;  /* 0xffff000028287812 */ /* 0x000fc400078ec0ff */
[----:B------:R-:W-:Y:S01]  /*7a00*/  PRMT R187, R187, 0x5410, R46 ;  /* 0x00005410bbbb7816 */ /* 0x000fe2000000002e */
[C---:B------:R-:W-:Y:S01]  /*7a10*/  IMAD.U32 R46, R32.reuse, 0x10000, RZ ;  /* 0x00010000202e7824 */ /* 0x040fe200078e00ff */
[----:B------:R-:W-:Y:S01]  /*7a20*/  LOP3.LUT R33, R32, 0xffff0000, RZ, 0xc0, !PT ;  /* 0xffff000020217812 */ /* 0x000fe200078ec0ff */
[C---:B------:R-:W-:Y:S01]  /*7a30*/  FMUL.FTZ R32, R80.reuse, R40 ;  /* 0x0000002850207220 */ /* 0x040fe20000410000 */
[----:B------:R-:W-:Y:S01]  /*7a40*/  PRMT R189, R189, 0x5410, R42 ;  /* 0x00005410bdbd7816 */ /* 0x000fe2000000002a */
[----:B------:R-:W-:Y:S01]  /*7a50*/  FMUL.FTZ R42, R47, R46 ;  /* 0x0000002e2f2a7220 */ /* 0x000fe20000410000 */
[----:B------:R-:W-:Y:S01]  /*7a60*/  LOP3.LUT R43, R13, 0xffff0000, RZ, 0xc0, !PT ;  /* 0xffff00000d2b7812 */ /* 0x000fe200078ec0ff */
[----:B------:R-:W-:Y:S01]  /*7a70*/  FMUL.FTZ R80, R80, R33 ;  /* 0x0000002150507220 */ /* 0x000fe20000410000 */
[----:B------:R-:W-:Y:S01]  /*7a80*/  PRMT R191, R191, 0x5410, R11 ;  /* 0x00005410bfbf7816 */ /* 0x000fe2000000000b */
[----:B------:R-:W-:Y:S01]  /*7a90*/  IMAD.U32 R11, R189, 0x10000, RZ ;  /* 0x00010000bd0b7824 */ /* 0x000fe200078e00ff */
[----:B------:R-:W-:Y:S01]  /*7aa0*/  PRMT R190, R190, 0x5410, R35 ;  /* 0x00005410bebe7816 */ /* 0x000fe20000000023 */
[----:B------:R-:W-:-:S02]  /*7ab0*/  IMAD.U32 R35, R187, 0x10000, RZ ;  /* 0x00010000bb237824 */ /* 0x000fc400078e00ff */
[----:B------:R-:W-:Y:S01]  /*7ac0*/  FFMA.FTZ R33, R43, R33, -R32 ;  /* 0x000000212b217223 */ /* 0x000fe20000010820 */
[C---:B------:R-:W-:Y:S01]  /*7ad0*/  FFMA.FTZ R162, R41.reuse, R46, -R162 ;  /* 0x0000002e29a27223 */ /* 0x040fe200000108a2 */
[----:B------:R-:W-:Y:S01]  /*7ae0*/  FFMA.FTZ R42, R41, R126, R42 ;  /* 0x0000007e292a7223 */ /* 0x000fe2000001002a */
[----:B------:R-:W-:Y:S01]  /*7af0*/  FFMA.FTZ R43, R43, R40, R80 ;  /* 0x000000282b2b7223 */ /* 0x000fe20000010050 */
[----:B------:R-:W-:Y:S01]  /*7b00*/  LOP3.LUT R39, R39, 0xffff0000, RZ, 0xc0, !PT ;  /* 0xffff000027277812 */ /* 0x000fe200078ec0ff */
[----:B------:R-:W-:Y:S01]  /*7b10*/  FMUL.FTZ R41, R83, R11 ;  /* 0x0000000b53297220 */ /* 0x000fe20000410000 */
[----:B------:R-:W-:Y:S01]  /*7b20*/  LOP3.LUT R32, R189, 0xffff0000, RZ, 0xc0, !PT ;  /* 0xffff0000bd207812 */ /* 0x000fe200078ec0ff */
[-C--:B------:R-:W-:Y:S01]  /*7b30*/  FMUL.FTZ R46, R83, R35.reuse ;  /* 0x00000023532e7220 */ /* 0x080fe20000410000 */
[----:B------:R-:W-:Y:S01]  /*7b40*/  LOP3.LUT R40, R187, 0xffff0000, RZ, 0xc0, !PT ;  /* 0xffff0000bb287812 */ /* 0x000fe200078ec0ff */
[C---:B------:R-:W-:Y:S01]  /*7b50*/  FFMA.FTZ R41, R82.reuse, R35, -R41 ;  /* 0x0000002352297223 */ /* 0x040fe20000010829 */
[----:B------:R-:W-:Y:S01]  /*7b60*/  PRMT R34, R141, 0x5432, R34 ;  /* 0x000054328d227816 */ /* 0x000fe20000000022 */
[----:B------:R-:W-:Y:S01]  /*7b70*/  FFMA.FTZ R11, R82, R11, R46 ;  /* 0x0000000b520b7223 */ /* 0x000fe2000001002e */
[----:B------:R-:W-:Y:S01]  /*7b80*/  LOP3.LUT R15, R15, 0xffff0000, RZ, 0xc0, !PT ;  /* 0xffff00000f0f7812 */ /* 0x000fe200078ec0ff */
[C---:B------:R-:W-:Y:S01]  /*7b90*/  FMUL.FTZ R126, R39.reuse, R32 ;  /* 0x00000020277e7220 */ /* 0x040fe20000410000 */
[----:B------:R-:W-:Y:S01]  /*7ba0*/  LOP3.LUT R36, R36, 0xffff0000, RZ, 0xc0, !PT ;  /* 0xffff000024247812 */ /* 0x000fe200078ec0ff */
[----:B------:R-:W-:Y:S01]  /*7bb0*/  FMUL.FTZ R82, R39, R40 ;  /* 0x0000002827527220 */ /* 0x000fe20000410000 */
[C---:B------:R-:W-:Y:S01]  /*7bc0*/  LOP3.LUT R35, R34.reuse, 0xffff0000, RZ, 0xc0, !PT ;  /* 0xffff000022237812 */ /* 0x040fe200078ec0ff */
[----:B------:R-:W-:-:S02]  /*7bd0*/  IMAD.U32 R46, R34, 0x10000, RZ ;  /* 0x00010000222e7824 */ /* 0x000fc400078e00ff */
[----:B------:R-:W-:Y:S01]  /*7be0*/  FFMA.FTZ R40, R15, R40, -R126 ;  /* 0x000000280f287223 */ /* 0x000fe2000001087e */
[C---:B------:R-:W-:Y:S01]  /*7bf0*/  IMAD.U32 R80, R191.reuse, 0x10000, RZ ;  /* 0x00010000bf507824 */ /* 0x040fe200078e00ff */
[----:B------:R-:W-:Y:S01]  /*7c00*/  LOP3.LUT R191, R191, 0xffff0000, RZ, 0xc0, !PT ;  /* 0xffff0000bfbf7812 */ /* 0x000fe200078ec0ff */
[C---:B------:R-:W-:Y:S01]  /*7c10*/  IMAD.U32 R13, R12.reuse, 0x10000, RZ ;  /* 0x000100000c0d7824 */ /* 0x040fe200078e00ff */
[----:B------:R-:W-:Y:S01]  /*7c20*/  LOP3.LUT R12, R12, 0xffff0000, RZ, 0xc0, !PT ;  /* 0xffff00000c0c7812 */ /* 0x000fe200078ec0ff */
[----:B------:R-:W-:Y:S01]  /*7c30*/  FFMA.FTZ R32, R15, R32, R82 ;  /* 0x000000200f207223 */ /* 0x000fe20000010052 */
[C---:B------:R-:W-:Y:S01]  /*7c40*/  FMUL.FTZ R34, R37.reuse, R46 ;  /* 0x0000002e25227220 */ /* 0x040fe20000410000 */
[C---:B------:R-:W-:Y:S01]  /*7c50*/  FMUL.FTZ R15, R36.reuse, R35 ;  /* 0x00000023240f7220 */ /* 0x040fe20000410000 */
[-C--:B------:R-:W-:Y:S01]  /*7c60*/  FMUL.FTZ R37, R37, R80.reuse ;  /* 0x0000005025257220 */ /* 0x080fe20000410000 */
[-C--:B------:R-:W-:Y:S01]  /*7c70*/  FMUL.FTZ R39, R36, R191.reuse ;  /* 0x000000bf24277220 */ /* 0x080fe20000410000 */
[----:B------:R-:W-:Y:S01]  /*7c80*/  SHF.L.U32 R124, R38, 0x10, RZ ;  /* 0x00000010267c7819 */ /* 0x000fe200000006ff */
[C---:B------:R-:W-:Y:S01]  /*7c90*/  FFMA.FTZ R80, R13.reuse, R80, -R34 ;  /* 0x000000500d507223 */ /* 0x040fe20000010822 */
[----:B------:R-:W-:Y:S01]  /*7ca0*/  FFMA.FTZ R191, R12, R191, -R15 ;  /* 0x000000bf0cbf7223 */ /* 0x000fe2000001080f */
[----:B------:R-:W-:Y:S01]  /*7cb0*/  LOP3.LUT R38, R38, 0xffff0000, RZ, 0xc0, !PT ;  /* 0xffff000026267812 */ /* 0x000fe200078ec0ff */
[----:B------:R-:W-:Y:S01]  /*7cc0*/  FFMA.FTZ R13, R13, R46, R37 ;  /* 0x0000002e0d0d7223 */ /* 0x000fe20000010025 */
[----:B------:R-:W-:Y:S01]  /*7cd0*/  LOP3.LUT R15, R190, 0xffff0000, RZ, 0xc0, !PT ;  /* 0xffff0000be0f7812 */ /* 0x000fe200078ec0ff */
[C---:B------:R-:W-:Y:S01]  /*7ce0*/  IMAD.U32 R36, R188.reuse, 0x10000, RZ ;  /* 0x00010000bc247824 */ /* 0x040fe200078e00ff */
[----:B------:R-:W-:Y:S01]  /*7cf0*/  LOP3.LUT R37, R188, 0xffff0000, RZ, 0xc0, !PT ;  /* 0xffff0000bc257812 */ /* 0x000fe200078ec0ff */
[----:B------:R-:W-:Y:S01]  /*7d00*/  IMAD.U32 R34, R190, 0x10000, RZ ;  /* 0x00010000be227824 */ /* 0x000fe200078e00ff */
[----:B------:R-:W-:Y:S01]  /*7d10*/  LOP3.LUT R14, R14, 0xffff0000, RZ, 0xc0, !PT ;  /* 0xffff00000e0e7812 */ /* 0x000fe200078ec0ff */
[----:B------:R-:W-:Y:S01]  /*7d20*/  FFMA.FTZ R12, R12, R35, R39 ;  /* 0x000000230c0c7223 */ /* 0x000fe20000010027 */
[----:B------:R-:W-:Y:S01]  /*7d30*/  FMUL.FTZ R47, R38, R15 ;  /* 0x0000000f262f7220 */ /* 0x000fe20000410000 */
[----:B------:R-:W-:Y:S01]  /*7d40*/  FMUL.FTZ R39, R124, R36 ;  /* 0x000000247c277220 */ /* 0x000fe20000410000 */
[----:B------:R-:W-:Y:S01]  /*7d50*/  FMUL.FTZ R38, R38, R37 ;  /* 0x0000002526267220 */ /* 0x000fe20000410000 */
[-C--:B------:R-:W-:Y:S01]  /*7d60*/  FMUL.FTZ R46, R124, R34.reuse ;  /* 0x000000227c2e7220 */ /* 0x080fe20000410000 */
[----:B------:R-:W-:Y:S01]  /*7d70*/  F2FP.BF16.F32.PACK_AB R11, R32, R11 ;  /* 0x0000000b200b723e */ /* 0x000fe200000010ff */
[C---:B------:R-:W-:Y:S01]  /*7d80*/  FFMA.FTZ R39, R81.reuse, R34, R39 ;  /* 0x0000002251277223 */ /* 0x040fe20000010027 */
[C---:B------:R-:W-:Y:S01]  /*7d90*/  FFMA.FTZ R38, R14.reuse, R15, R38 ;  /* 0x0000000f0e267223 */ /* 0x040fe20000010026 */
[----:B------:R-:W-:Y:S01]  /*7da0*/  FFMA.FTZ R35, R81, R36, -R46 ;  /* 0x0000002451237223 */ /* 0x000fe2000001082e */
[----:B------:R-:W-:Y:S01]  /*7db0*/  FFMA.FTZ R34, R14, R37, -R47 ;  /* 0x000000250e227223 */ /* 0x000fe2000001082f */
[----:B------:R-:W-:-:S02]  /*7dc0*/  F2FP.BF16.F32.PACK_AB R33, R33, R162 ;  /* 0x000000a22121723e */ /* 0x000fc400000010ff */
[----:B------:R-:W-:Y:S02]  /*7dd0*/  F2FP.BF16.F32.PACK_AB R32, R191, R80 ;  /* 0x00000050bf20723e */ /* 0x000fe400000010ff */
[----:B------:R-:W-:Y:S01]  /*7de0*/  F2FP.BF16.F32.PACK_AB R36, R12, R13 ;  /* 0x0000000d0c24723e */ /* 0x000fe200000010ff */
[----:B------:R-:W-:Y:S01]  /*7df0*/  IMAD.MOV.U32 R13, RZ, RZ, R33 ;  /* 0x000000ffff0d7224 */ /* 0x000fe200078e0021 */
[----:B------:R-:W-:Y:S01]  /*7e00*/  F2FP.BF16.F32.PACK_AB R38, R38, R39 ;  /* 0x000000272626723e */ /* 0x000fe200000010ff */
[----:B------:R-:W-:Y:S01]  /*7e10*/  IMAD.MOV.U32 R12, RZ, RZ, R32 ;  /* 0x000000ffff0c7224 */ /* 0x000fe200078e0020 */
[----:B------:R-:W-:Y:S01]  /*7e20*/  F2FP.BF16.F32.PACK_AB R15, R40, R41 ;  /* 0x00000029280f723e */ /* 0x000fe200000010ff */
[----:B------:R-:W-:Y:S01]  /*7e30*/  IMAD.MOV.U32 R39, RZ, RZ, R11 ;  /* 0x000000ffff277224 */ /* 0x000fe200078e000b */
[----:B------:R-:W-:Y:S02]  /*7e40*/  F2FP.BF16.F32.PACK_AB R37, R43, R42 ;  /* 0x0000002a2b25723e */ /* 0x000fe400000010ff */
[----:B------:R-:W-:-:S07]  /*7e50*/  F2FP.BF16.F32.PACK_AB R14, R34, R35 ;  /* 0x00000023220e723e */ /* 0x000fce00000010ff */
.L_x_524:
[----:B------:R-:W-:Y:S05]  /*7e60*/  BSYNC B2 ;  /* 0x0000000000027941 */ /* 0x000fea0003800000 */
.L_x_523:
[----:B------:R-:W-:Y:S02]  /*7e70*/  ULDC.64 UR4, c[0x0][0x208] ;  /* 0x0000820000047ab9 */ /* 0x000fe40000000a00 */
[----:B---3--:R3:W-:Y:S04]  /*7e80*/  ST.E.128 desc[UR4][R44.64], R12 ;  /* 0x0000000c2c007985 */ /* 0x0087e8000c101d04 */
[----:B----4-:R3:W-:Y:S02]  /*7e90*/  @!P3 ST.E.128 desc[UR4][R122.64], R36 ;  /* 0x000000247a00b985 */ /* 0x0107e4000c101d04 */
.L_x_518:
[----:B------:R-:W-:Y:S05]  /*7ea0*/  BSYNC B1 ;  /* 0x0000000000017941 */ /* 0x000fea0003800000 */
.L_x_517:
[----:B------:R-:W-:-:S03]  /*7eb0*/  UMOV UR4, 0xffffffff ;  /* 0xffffffff00047882 */ /* 0x000fc60000000000 */
[----:B------:R-:W-:Y:S05]  /*7ec0*/  BRA.DIV UR4, `(.L_x_525) ;  /* 0x0000020604e47947 */ /* 0x000fea000b800000 */
[----:B---3--:R3:W0:Y:S04]  /*7ed0*/  SHFL.IDX PT, R37, R117, 0x1, 0x181f ;  /* 0x00381f0075257f89 */ /* 0x00862800000e0000 */
[----:B------:R3:W0:Y:S02]  /*7ee0*/  SHFL.IDX PT, R36, R118, 0x1, 0x181f ;  /* 0x00381f0076247f89 */ /* 0x00062400000e0000 */
.L_x_826:
[----:B------:R-:W-:Y:S04]  /*7ef0*/  BSSY B1, `(.L_x_526) ;  /* 0x000010b000017945 */ /* 0x000fe80003800000 */
[----:B------:R-:W-:Y:S05]  /*7f00*/  @P4 BRA `(.L_x_527) ;  /* 0x0000001000244947 */ /* 0x000fea0003800000 */
[----:B------:R-:W-:Y:S01]  /*7f10*/  ISETP.NE.AND P3, PT, R3, RZ, PT ;  /* 0x000000ff0300720c */ /* 0x000fe20003f65270 */
[----:B------:R-:W-:-:S12]  /*7f20*/  BSSY B2, `(.L_x_528) ;  /* 0x0000084000027945 */ /* 0x000fd80003800000 */
[----:B------:R-:W-:Y:S05]  /*7f30*/  @!P3 BRA `(.L_x_529) ;  /* 0x000000080008b947 */ /* 0x000fea0003800000 */
[----:B----4-:R-:W4:Y:S01]  /*7f40*/  LDL R14, [R1+0x54] ;  /* 0x00005400010e7983 */ /* 0x010f220000100800 */
[----:B--2---:R-:W-:Y:S01]  /*7f50*/  SEL R11, R115, R137, !P2 ;  /* 0x00000089730b7207 */ /* 0x004fe20005000000 */
[C---:B------:R-:W-:Y:S01]  /*7f60*/  VIADD R15, R219.reuse, 0x20 ;  /* 0x00000020db0f7836 */ /* 0x040fe20000000000 */
[----:B------:R-:W-:Y:S01]  /*7f70*/  IADD3 R13, R219, 0x20, RZ ;  /* 0x00000020db0d7810 */ /* 0x000fe20007ffe0ff */
[----:B------:R-:W-:Y:S01]  /*7f80*/  BSSY B3, `(.L_x_530) ;  /* 0x000007a000037945 */ /* 0x000fe20003800000 */
[----:B------:R-:W-:Y:S01]  /*7f90*/  SHF.R.S32.HI R12, RZ, 0x1f, R11 ;  /* 0x0000001fff0c7819 */ /* 0x000fe2000001140b */
[----:B------:R-:W-:Y:S01]  /*7fa0*/  IMAD.SHL.U32 R15, R15, 0x40, RZ ;  /* 0x000000400f0f7824 */ /* 0x000fe200078e00ff */
[----:B0-----:R-:W-:Y:S01]  /*7fb0*/  LEA R38, P4, R9, R36, 0x1 ;  /* 0x0000002409267211 */ /* 0x001fe200078808ff */
[----:B------:R-:W-:Y:S01]  /*7fc0*/  IMAD.SHL.U32 R13, R13, 0x40, RZ ;  /* 0x000000400d0d7824 */ /* 0x000fe200078e00ff */
[----:B------:R-:W-:Y:S02]  /*7fd0*/  LEA.HI R11, R12, R11, RZ, 0x4 ;  /* 0x0000000b0c0b7211 */ /* 0x000fe400078f20ff */
[----:B------:R-:W-:-:S02]  /*7fe0*/  LOP3.LUT R15, R15, 0x1c0, RZ, 0xc0, !PT ;  /* 0x000001c00f0f7812 */ /* 0x000fc400078ec0ff */
[----:B------:R-:W-:Y:S02]  /*7ff0*/  LEA.HI.SX32 R11, R11, R8, 0x1c ;  /* 0x000000080b0b7211 */ /* 0x000fe400078fe2ff */
[----:B------:R-:W-:Y:S02]  /*8000*/  LOP3.LUT R13, R13, 0x1c0, RZ, 0xc0, !PT ;  /* 0x000001c00d0d7812 */ /* 0x000fe400078ec0ff */
[----:B------:R-:W-:Y:S01]  /*8010*/  SHF.R.S32.HI R12, RZ, 0x1f, R11 ;  /* 0x0000001fff0c7819 */ /* 0x000fe2000001140b */
[----:B------:R-:W-:Y:S01]  /*8020*/  IMAD.SHL.U32 R40, R11, 0x8, RZ ;  /* 0x000000080b287824 */ /* 0x000fe200078e00ff */
[----:B------:R-:W-:Y:S02]  /*8030*/  SHF.R.U32.HI R13, RZ, 0x3, R13 ;  /* 0x00000003ff0d7819 */ /* 0x000fe4000001160d */
[----:B------:R-:W-:Y:S02]  /*8040*/  LEA.HI R12, R12, R11, RZ, 0x3 ;  /* 0x0000000b0c0c7211 */ /* 0x000fe400078f18ff */
[----:B------:R-:W-:-:S02]  /*8050*/  LOP3.LUT R11, R15, 0x38, R40, 0xf8, !PT ;  /* 0x000000380f0b7812 */ /* 0x000fc400078ef828 */
[----:B------:R-:W-:Y:S02]  /*8060*/  SHF.R.S32.HI R12, RZ, 0x3, R12 ;  /* 0x00000003ff0c7819 */ /* 0x000fe4000001140c */
[----:B------:R-:W-:Y:S02]  /*8070*/  LOP3.LUT R11, R11, R13, RZ, 0x3c, !PT ;  /* 0x0000000d0b0b7212 */ /* 0x000fe400078e3cff */
[----:B------:R-:W-:Y:S02]  /*8080*/  LEA.HI.X R39, R9, R37, R27, 0x1, P4 ;  /* 0x0000002509277211 */ /* 0x000fe400020f0c1b */
[----:B------:R-:W-:Y:S02]  /*8090*/  ISETP.GE.AND P4, PT, R16, R114, PT ;  /* 0x000000721000720c */ /* 0x000fe40003f86270 */
[----:B------:R-:W-:-:S13]  /*80a0*/  ISETP.GE.AND P3, PT, R40, R135, PT ;  /* 0x000000872800720c */ /* 0x000fda0003f66270 */
[----:B------:R-:W-:-:S04]  /*80b0*/  @!P3 IMAD.WIDE R40, R40, 0x2, R36 ;  /* 0x000000022828b825 */ /* 0x000fc800078e0224 */
[----:B----4-:R-:W-:-:S04]  /*80c0*/  IMAD R12, R12, 0x1400, R14 ;  /* 0x000014000c0c7824 */ /* 0x010fc800078e020e */
[----:B------:R-:W-:Y:S02]  /*80d0*/  IMAD.IADD R13, R12, 0x1, R11 ;  /* 0x000000010c0d7824 */ /* 0x000fe400078e020b */
[C---:B------:R-:W-:Y:S02]  /*80e0*/  IMAD R11, R212.reuse, 0x5000, R132 ;  /* 0x00005000d40b7824 */ /* 0x040fe400078e0284 */
[----:B------:R-:W-:Y:S02]  /*80f0*/  IMAD R13, R212, 0x5000, R13 ;  /* 0x00005000d40d7824 */ /* 0x000fe400078e020d */
[--C-:B------:R-:W-:Y:S02]  /*8100*/  IMAD R11, R11, 0x2, R22.reuse ;  /* 0x000000020b0b7824 */ /* 0x100fe400078e0216 */
[----:B------:R-:W-:-:S03]  /*8110*/  IMAD R32, R13, 0x2, R22 ;  /* 0x000000020d207824 */ /* 0x000fc600078e0216 */
[----:B------:R0:W2:Y:S04]  /*8120*/  LDS.128 R12, [R11+0x24400] ;  /* 0x024400000b0c7984 */ /* 0x0000a80000000c00 */
[----:B------:R-:W4:Y:S01]  /*8130*/  LDS.128 R32, [R32+0x24400] ;  /* 0x0244000020207984 */ /* 0x000f220000000c00 */
[----:B------:R-:W-:Y:S05]  /*8140*/  @P4 BRA `(.L_x_531) ;  /* 0x0000000400744947 */ /* 0x000fea0003800000 */
[--C-:B------:R-:W-:Y:S01]  /*8150*/  SHF.R.U64 R43, R60, 0x10, R61.reuse ;  /* 0x000000103c2b7819 */ /* 0x100fe2000000123d */
[----:B----4-:R-:W-:Y:S01]  /*8160*/  IMAD.U32 R47, R33, 0x10000, RZ ;  /* 0x00010000212f7824 */ /* 0x010fe200078e00ff */
[----:B------:R-:W-:Y:S01]  /*8170*/  SHF.R.U32.HI R60, RZ, 0x10, R61 ;  /* 0x00000010ff3c7819 */ /* 0x000fe2000001163d */
[----:B--2---:R-:W-:Y:S01]  /*8180*/  IMAD.U32 R44, R13, 0x10000, RZ ;  /* 0x000100000d2c7824 */ /* 0x004fe200078e00ff */
[--C-:B0-----:R-:W-:Y:S01]  /*8190*/  SHF.R.U64 R11, R52, 0x10, R53.reuse ;  /* 0x00000010340b7819 */ /* 0x101fe20000001235 */
[----:B------:R-:W-:Y:S01]  /*81a0*/  IMAD.U32 R61, R15, 0x10000, RZ ;  /* 0x000100000f3d7824 */ /* 0x000fe200078e00ff */
[----:B------:R-:W-:Y:S02]  /*81b0*/  SHF.R.U32.HI R52, RZ, 0x10, R53 ;  /* 0x00000010ff347819 */ /* 0x000fe40000011635 */
[----:B------:R-:W-:Y:S02]  /*81c0*/  PRMT R185, R185, 0x5410, R60 ;  /* 0x00005410b9b97816 */ /* 0x000fe4000000003c */
[----:B------:R-:W-:-:S02]  /*81d0*/  SHF.R.U64 R45, R62, 0x10, R63 ;  /* 0x000000103e2d7819 */ /* 0x000fc4000000123f */
[----:B------:R-:W-:Y:S01]  /*81e0*/  PRMT R179, R179, 0x5410, R52 ;  /* 0x00005410b3b37816 */ /* 0x000fe20000000034 */
[----:B------:R-:W-:Y:S01]  /*81f0*/  IMAD.U32 R52, R185, 0x10000, RZ ;  /* 0x00010000b9347824 */ /* 0x000fe200078e00ff */
[----:B------:R-:W-:Y:S01]  /*8200*/  SHF.R.U64 R42, R54, 0x10, R55 ;  /* 0x00000010362a7819 */ /* 0x000fe20000001237 */
[----:B------:R-:W-:Y:S01]  /*8210*/  IMAD.U32 R54, R14, 0x10000, RZ ;  /* 0x000100000e367824 */ /* 0x000fe200078e00ff */
[----:B------:R-:W-:Y:S02]  /*8220*/  SHF.R.U32.HI R62, RZ, 0x10, R63 ;  /* 0x00000010ff3e7819 */ /* 0x000fe4000001163f */
[----:B------:R-:W-:Y:S02]  /*8230*/  SHF.R.U32.HI R55, RZ, 0x10, R55 ;  /* 0x00000010ff377819 */ /* 0x000fe40000011637 */
[----:B------:R-:W-:Y:S01]  /*8240*/  PRMT R186, R186, 0x5410, R11 ;  /* 0x00005410baba7816 */ /* 0x000fe2000000000b */
[----:B------:R-:W-:Y:S01]  /*8250*/  IMAD.U32 R11, R179, 0x10000, RZ ;  /* 0x00010000b30b7824 */ /* 0x000fe200078e00ff */
[----:B------:R-:W-:Y:S01]  /*8260*/  PRMT R182, R182, 0x5410, R45 ;  /* 0x00005410b6b67816 */ /* 0x000fe2000000002d */
[----:B------:R-:W-:Y:S01]  /*8270*/  FMUL.FTZ R45, R47, R52 ;  /* 0x000000342f2d7220 */ /* 0x000fe20000410000 */
[----:B------:R-:W-:-:S02]  /*8280*/  PRMT R183, R183, 0x5410, R62 ;  /* 0x00005410b7b77816 */ /* 0x000fc4000000003e */
[----:B------:R-:W-:Y:S01]  /*8290*/  PRMT R178, R178, 0x5410, R55 ;  /* 0x00005410b2b27816 */ /* 0x000fe20000000037 */
[-C--:B------:R-:W-:Y:S01]  /*82a0*/  FMUL.FTZ R55, R47, R11.reuse ;  /* 0x0000000b2f377220 */ /* 0x080fe20000410000 */
[----:B------:R-:W-:Y:S01]  /*82b0*/  PRMT R184, R184, 0x5410, R43 ;  /* 0x00005410b8b87816 */ /* 0x000fe2000000002b */
[----:B------:R-:W-:Y:S01]  /*82c0*/  FFMA.FTZ R11, R44, R11, -R45 ;  /* 0x0000000b2c0b7223 */ /* 0x000fe2000001082d */
[----:B------:R-:W-:Y:S01]  /*82d0*/  LOP3.LUT R53, R33, 0xffff0000, RZ, 0xc0, !PT ;  /* 0xffff000021357812 */ /* 0x000fe200078ec0ff */
[----:B------:R-:W-:Y:S01]  /*82e0*/  IMAD.U32 R47, R183, 0x10000, RZ ;  /* 0x00010000b72f7824 */ /* 0x000fe200078e00ff */
[----:B------:R-:W-:Y:S01]  /*82f0*/  PRMT R177, R177, 0x5410, R42 ;  /* 0x00005410b1b17816 */ /* 0x000fe2000000002a */
[----:B------:R-:W-:Y:S01]  /*8300*/  IMAD.U32 R45, R178, 0x10000, RZ ;  /* 0x00010000b22d7824 */ /* 0x000fe200078e00ff */
[----:B------:R-:W-:Y:S01]  /*8310*/  LOP3.LUT R43, R185, 0xffff0000, RZ, 0xc0, !PT ;  /* 0xffff0000b92b7812 */ /* 0x000fe200078ec0ff */
[----:B------:R-:W-:Y:S01]  /*8320*/  FFMA.FTZ R44, R44, R52, R55 ;  /* 0x000000342c2c7223 */ /* 0x000fe20000010037 */
[----:B------:R-:W-:Y:S01]  /*8330*/  LOP3.LUT R42, R179, 0xffff0000, RZ, 0xc0, !PT ;  /* 0xffff0000b32a7812 */ /* 0x000fe200078ec0ff */
[----:B------:R-:W-:Y:S01]  /*8340*/  IMAD.U32 R33, R32, 0x10000, RZ ;  /* 0x0001000020217824 */ /* 0x000fe200078e00ff */
[----:B------:R-:W-:Y:S01]  /*8350*/  SHF.L.U32 R80, R35, 0x10, RZ ;  /* 0x0000001023507819 */ /* 0x000fe200000006ff */
[----:B------:R-:W-:Y:S01]  /*8360*/  FMUL.FTZ R81, R53, R43 ;  /* 0x0000002b35517220 */ /* 0x000fe20000410000 */
[----:B------:R-:W-:Y:S01]  /*8370*/  LOP3.LUT R46, R13, 0xffff0000, RZ, 0xc0, !PT ;  /* 0xffff00000d2e7812 */ /* 0x000fe200078ec0ff */
[-C--:B------:R-:W-:Y:S01]  /*8380*/  FMUL.FTZ R53, R53, R42.reuse ;  /* 0x0000002a35357220 */ /* 0x080fe20000410000 */
[----:B------:R-:W-:Y:S01]  /*8390*/  LOP3.LUT R35, R35, 0xffff0000, RZ, 0xc0, !PT ;  /* 0xffff000023237812 */ /* 0x000fe200078ec0ff */
[C---:B------:R-:W-:Y:S01]  /*83a0*/  FMUL.FTZ R60, R80.reuse, R47 ;  /* 0x0000002f503c7220 */ /* 0x040fe20000410000 */
[----:B------:R-:W-:Y:S01]  /*83b0*/  LOP3.LUT R52, R183, 0xffff0000, RZ, 0xc0, !PT ;  /* 0xffff0000b7347812 */ /* 0x000fe200078ec0ff */
[----:B------:R-:W-:Y:S01]  /*83c0*/  FMUL.FTZ R80, R80, R45 ;  /* 0x0000002d50507220 */ /* 0x000fe20000410000 */
[C---:B------:R-:W-:Y:S01]  /*83d0*/  FFMA.FTZ R42, R46.reuse, R42, -R81 ;  /* 0x0000002a2e2a7223 */ /* 0x040fe20000010851 */
[----:B------:R-:W-:Y:S01]  /*83e0*/  FFMA.FTZ R43, R46, R43, R53 ;  /* 0x0000002b2e2b7223 */ /* 0x000fe20000010035 */
[C---:B------:R-:W-:Y:S01]  /*83f0*/  FFMA.FTZ R45, R61.reuse, R45, -R60 ;  /* 0x0000002d3d2d7223 */ /* 0x040fe2000001083c */
[----:B------:R-:W-:Y:S01]  /*8400*/  LOP3.LUT R46, R178, 0xffff0000, RZ, 0xc0, !PT ;  /* 0xffff0000b22e7812 */ /* 0x000fe200078ec0ff */
[----:B------:R-:W-:Y:S01]  /*8410*/  FFMA.FTZ R61, R61, R47, R80 ;  /* 0x0000002f3d3d7223 */ /* 0x000fe20000010050 */
[----:B------:R-:W-:Y:S01]  /*8420*/  LOP3.LUT R15, R15, 0xffff0000, RZ, 0xc0, !PT ;  /* 0xffff00000f0f7812 */ /* 0x000fe200078ec0ff */
[----:B------:R-:W-:Y:S01]  /*8430*/  FMUL.FTZ R80, R35, R52 ;  /* 0x0000003423507220 */ /* 0x000fe20000410000 */
[----:B------:R-:W-:-:S02]  /*8440*/  IMAD.U32 R62, R184, 0x10000, RZ ;  /* 0x00010000b83e7824 */ /* 0x000fc400078e00ff */
[-C--:B------:R-:W-:Y:S01]  /*8450*/  FMUL.FTZ R82, R35, R46.reuse ;  /* 0x0000002e23527220 */ /* 0x080fe20000410000 */
[----:B------:R-:W-:Y:S02]  /*8460*/  IMAD.U32 R60, R186, 0x10000, RZ ;  /* 0x00010000ba3c7824 */ /* 0x000fe400078e00ff */
[----:B------:R-:W-:Y:S01]  /*8470*/  FFMA.FTZ R46, R15, R46, -R80 ;  /* 0x0000002e0f2e7223 */ /* 0x000fe20000010850 */
[C---:B------:R-:W-:Y:S01]  /*8480*/  FMUL.FTZ R80, R33.reuse, R62 ;  /* 0x0000003e21507220 */ /* 0x040fe20000410000 */
[----:B------:R-:W-:Y:S02]  /*8490*/  IMAD.U32 R13, R12, 0x10000, RZ ;  /* 0x000100000c0d7824 */ /* 0x000fe400078e00ff */
[----:B------:R-:W-:Y:S01]  /*84a0*/  FMUL.FTZ R33, R33, R60 ;  /* 0x0000003c21217220 */ /* 0x000fe20000410000 */
[----:B------:R-:W-:Y:S01]  /*84b0*/  LOP3.LUT R32, R32, 0xffff0000, RZ, 0xc0, !PT ;  /* 0xffff000020207812 */ /* 0x000fe200078ec0ff */
[----:B------:R-:W-:Y:S01]  /*84c0*/  FFMA.FTZ R52, R15, R52, R82 ;  /* 0x000000340f347223 */ /* 0x000fe20000010052 */
[----:B------:R-:W-:Y:S01]  /*84d0*/  LOP3.LUT R47, R184, 0xffff0000, RZ, 0xc0, !PT ;  /* 0xffff0000b82f7812 */ /* 0x000fe200078ec0ff */
[C---:B------:R-:W-:Y:S01]  /*84e0*/  FFMA.FTZ R62, R13.reuse, R62, R33 ;  /* 0x0000003e0d3e7223 */ /* 0x040fe20000010021 */
[----:B------:R-:W-:Y:S01]  /*84f0*/  LOP3.LUT R35, R186, 0xffff0000, RZ, 0xc0, !PT ;  /* 0xffff0000ba237812 */ /* 0x000fe200078ec0ff */
[----:B------:R-:W-:Y:S01]  /*8500*/  IMAD.U32 R33, R182, 0x10000, RZ ;  /* 0x00010000b6217824 */ /* 0x000fe200078e00ff */
[----:B------:R-:W-:Y:S01]  /*8510*/  LOP3.LUT R63, R14, 0xffff0000, RZ, 0xc0, !PT ;  /* 0xffff00000e3f7812 */ /* 0x000fe200078ec0ff */
[----:B------:R-:W-:Y:S01]  /*8520*/  IMAD.U32 R14, R34, 0x10000, RZ ;  /* 0x00010000220e7824 */ /* 0x000fe200078e00ff */
[----:B------:R-:W-:Y:S01]  /*8530*/  LOP3.LUT R12, R12, 0xffff0000, RZ, 0xc0, !PT ;  /* 0xffff00000c0c7812 */ /* 0x000fe200078ec0ff */
[----:B------:R-:W-:Y:S01]  /*8540*/  FMUL.FTZ R53, R32, R47 ;  /* 0x0000002f20357220 */ /* 0x000fe20000410000 */
[----:B------:R-:W-:Y:S01]  /*8550*/  LOP3.LUT R34, R34, 0xffff0000, RZ, 0xc0, !PT ;  /* 0xffff000022227812 */ /* 0x000fe200078ec0ff */
[----:B------:R-:W-:Y:S01]  /*8560*/  FMUL.FTZ R55, R32, R35 ;  /* 0x0000002320377220 */ /* 0x000fe20000410000 */
[----:B------:R-:W-:Y:S01]  /*8570*/  LOP3.LUT R182, R182, 0xffff0000, RZ, 0xc0, !PT ;  /* 0xffff0000b6b67812 */ /* 0x000fe200078ec0ff */
[----:B------:R-:W-:Y:S01]  /*8580*/  FFMA.FTZ R15, R13, R60, -R80 ;  /* 0x0000003c0d0f7223 */ /* 0x000fe20000010850 */
[----:B------:R-:W-:-:S02]  /*8590*/  IMAD.U32 R13, R177, 0x10000, RZ ;  /* 0x00010000b10d7824 */ /* 0x000fc400078e00ff */
[C---:B------:R-:W-:Y:S01]  /*85a0*/  FFMA.FTZ R32, R12.reuse, R35, -R53 ;  /* 0x000000230c207223 */ /* 0x040fe20000010835 */
[----:B------:R-:W-:Y:S01]  /*85b0*/  LOP3.LUT R177, R177, 0xffff0000, RZ, 0xc0, !PT ;  /* 0xffff0000b1b17812 */ /* 0x000fe200078ec0ff */
[----:B------:R-:W-:Y:S01]  /*85c0*/  FFMA.FTZ R55, R12, R47, R55 ;  /* 0x0000002f0c377223 */ /* 0x000fe20000010037 */
[----:B------:R-:W-:Y:S01]  /*85d0*/  FMUL.FTZ R35, R14, R33 ;  /* 0x000000210e237220 */ /* 0x000fe20000410000 */
[-C--:B------:R-:W-:Y:S01]  /*85e0*/  FMUL.FTZ R12, R34, R182.reuse ;  /* 0x000000b6220c7220 */ /* 0x080fe20000410000 */
[----:B------:R-:W-:Y:S01]  /*85f0*/  FMUL.FTZ R14, R14, R13 ;  /* 0x0000000d0e0e7220 */ /* 0x000fe20000410000 */
[----:B------:R-:W-:Y:S01]  /*8600*/  FMUL.FTZ R47, R34, R177 ;  /* 0x000000b1222f7220 */ /* 0x000fe20000410000 */
[C---:B------:R-:W-:Y:S01]  /*8610*/  FFMA.FTZ R35, R54.reuse, R13, -R35 ;  /* 0x0000000d36237223 */ /* 0x040fe20000010823 */
[C---:B------:R-:W-:Y:S01]  /*8620*/  FFMA.FTZ R12, R63.reuse, R177, -R12 ;  /* 0x000000b13f0c7223 */ /* 0x040fe2000001080c */
[----:B------:R-:W-:Y:S01]  /*8630*/  FFMA.FTZ R14, R54, R33, R14 ;  /* 0x00000021360e7223 */ /* 0x000fe2000001000e */
[----:B------:R-:W-:Y:S01]  /*8640*/  FFMA.FTZ R47, R63, R182, R47 ;  /* 0x000000b63f2f7223 */ /* 0x000fe2000001002f */
[----:B------:R-:W-:-:S02]  /*8650*/  F2FP.BF16.F32.PACK_AB R33, R43, R44 ;  /* 0x0000002c2b21723e */ /* 0x000fc400000010ff */
[----:B------:R-:W-:Y:S02]  /*8660*/  F2FP.BF16.F32.PACK_AB R32, R32, R15 ;  /* 0x0000000f2020723e */ /* 0x000fe400000010ff */
        /* <DEDUP_REMOVED lines=10> */
[----:B------:R-:W-:-:S07]  /*8710*/  MOV R15, R45 ;  /* 0x0000002d000f7202 */ /* 0x000fce0000000f00 */
.L_x_531:
[----:B------:R-:W-:Y:S05]  /*8720*/  BSYNC B3 ;  /* 0x0000000000037941 */ /* 0x000fea0003800000 */
.L_x_530:
[----:B------:R-:W-:Y:S02]  /*8730*/  ULDC.64 UR4, c[0x0][0x208] ;  /* 0x0000820000047ab9 */ /* 0x000fe40000000a00 */
[----:B--2---:R2:W-:Y:S04]  /*8740*/  ST.E.128 desc[UR4][R38.64], R12 ;  /* 0x0000000c26007985 */ /* 0x0045e8000c101d04 */
[----:B----4-:R2:W-:Y:S02]  /*8750*/  @!P3 ST.E.128 desc[UR4][R40.64], R32 ;  /* 0x000000202800b985 */ /* 0x0105e4000c101d04 */
.L_x_529:
[----:B------:R-:W-:Y:S05]  /*8760*/  BSYNC B2 ;  /* 0x0000000000027941 */ /* 0x000fea0003800000 */
.L_x_528:
[----:B------:R-:W-:-:S13]  /*8770*/  ISETP.NE.AND P3, PT, R21, RZ, PT ;  /* 0x000000ff1500720c */ /* 0x000fda0003f65270 */
[----:B------:R-:W-:Y:S05]  /*8780*/  @!P3 BRA `(.L_x_527) ;  /* 0x000000080004b947 */ /* 0x000fea0003800000 */
[----:B--2-4-:R-:W2:Y:S01]  /*8790*/  LDL R14, [R1+0x54] ;  /* 0x00005400010e7983 */ /* 0x014ea20000100800 */
[----:B0-----:R-:W-:Y:S01]  /*87a0*/  SEL R11, R115, R137, !P1 ;  /* 0x00000089730b7207 */ /* 0x001fe20004800000 */
[C---:B------:R-:W-:Y:S01]  /*87b0*/  VIADD R13, R219.reuse, 0x20 ;  /* 0x00000020db0d7836 */ /* 0x040fe20000000000 */
[C---:B------:R-:W-:Y:S01]  /*87c0*/  LEA R38, P4, R20.reuse, R36, 0x1 ;  /* 0x0000002414267211 */ /* 0x040fe200078808ff */
[----:B------:R-:W-:Y:S01]  /*87d0*/  VIADD R15, R219, 0x20 ;  /* 0x00000020db0f7836 */ /* 0x000fe20000000000 */
[----:B------:R-:W-:Y:S01]  /*87e0*/  SHF.R.S32.HI R12, RZ, 0x1f, R11 ;  /* 0x0000001fff0c7819 */ /* 0x000fe2000001140b */
[----:B------:R-:W-:Y:S01]  /*87f0*/  IMAD.SHL.U32 R13, R13, 0x40, RZ ;  /* 0x000000400d0d7824 */ /* 0x000fe200078e00ff */
[----:B------:R-:W-:Y:S01]  /*8800*/  LEA.HI.X R39, R20, R37, R28, 0x1, P4 ;  /* 0x0000002514277211 */ /* 0x000fe200020f0c1c */
[----:B------:R-:W-:Y:S01]  /*8810*/  IMAD.SHL.U32 R15, R15, 0x40, RZ ;  /* 0x000000400f0f7824 */ /* 0x000fe200078e00ff */
[----:B------:R-:W-:Y:S01]  /*8820*/  LEA.HI R11, R12, R11, RZ, 0x4 ;  /* 0x0000000b0c0b7211 */ /* 0x000fe200078f20ff */
[----:B------:R-:W-:Y:S01]  /*8830*/  BSSY B2, `(.L_x_532) ;  /* 0x0000073000027945 */ /* 0x000fe20003800000 */
        /* <DEDUP_REMOVED lines=10> */
[----:B------:R-:W-:Y:S02]  /*88e0*/  ISETP.GE.AND P4, PT, R213, R114, PT ;  /* 0x00000072d500720c */ /* 0x000fe40003f86270 */
[----:B------:R-:W-:-:S13]  /*88f0*/  ISETP.GE.AND P3, PT, R40, R135, PT ;  /* 0x000000872800720c */ /* 0x000fda0003f66270 */
[----:B------:R-:W-:-:S04]  /*8900*/  @!P3 IMAD.WIDE R36, R40, 0x2, R36 ;  /* 0x000000022824b825 */ /* 0x000fc800078e0224 */
[----:B--2---:R-:W-:-:S04]  /*8910*/  IMAD R12, R12, 0x1400, R14 ;  /* 0x000014000c0c7824 */ /* 0x004fc800078e020e */
        /* <DEDUP_REMOVED lines=8> */
[----:B------:R-:W-:Y:S01]  /*89a0*/  SHF.R.U64 R53, R50, 0x10, R51 ;  /* 0x0000001032357819 */ /* 0x000fe20000001233 */
[----:B--2---:R-:W-:Y:S01]  /*89b0*/  IMAD.U32 R44, R15, 0x10000, RZ ;  /* 0x000100000f2c7824 */ /* 0x004fe200078e00ff */
[----:B------:R-:W-:Y:S01]  /*89c0*/  SHF.R.U64 R50, R56, 0x10, R57 ;  /* 0x0000001038327819 */ /* 0x000fe20000001239 */
[----:B----4-:R-:W-:Y:S01]  /*89d0*/  IMAD.U32 R46, R33, 0x10000, RZ ;  /* 0x00010000212e7824 */ /* 0x010fe200078e00ff */
[----:B------:R-:W-:Y:S01]  /*89e0*/  SHF.R.U32.HI R54, RZ, 0x10, R49 ;  /* 0x00000010ff367819 */ /* 0x000fe20000011631 */
[----:B------:R-:W-:Y:S01]  /*89f0*/  IMAD.U32 R45, R13, 0x10000, RZ ;  /* 0x000100000d2d7824 */ /* 0x000fe200078e00ff */
[----:B------:R-:W-:Y:S01]  /*8a00*/  SHF.R.U32.HI R56, RZ, 0x10, R57 ;  /* 0x00000010ff387819 */ /* 0x000fe20000011639 */
[----:B------:R-:W-:Y:S01]  /*8a10*/  IMAD.U32 R40, R12, 0x10000, RZ ;  /* 0x000100000c287824 */ /* 0x000fe200078e00ff */
[----:B------:R-:W-:Y:S01]  /*8a20*/  PRMT R159, R159, 0x5410, R54 ;  /* 0x000054109f9f7816 */ /* 0x000fe20000000036 */
[----:B0-----:R-:W-:Y:S01]  /*8a30*/  IMAD.U32 R11, R14, 0x10000, RZ ;  /* 0x000100000e0b7824 */ /* 0x001fe200078e00ff */
[----:B------:R-:W-:-:S02]  /*8a40*/  PRMT R175, R175, 0x5410, R56 ;  /* 0x00005410afaf7816 */ /* 0x000fc40000000038 */
[----:B------:R-:W-:Y:S01]  /*8a50*/  SHF.R.U64 R55, R48, 0x10, R49 ;  /* 0x0000001030377819 */ /* 0x000fe20000001231 */
[----:B------:R-:W-:Y:S01]  /*8a60*/  IMAD.U32 R48, R35, 0x10000, RZ ;  /* 0x0001000023307824 */ /* 0x000fe200078e00ff */
[----:B------:R-:W-:Y:S02]  /*8a70*/  SHF.R.U64 R49, R58, 0x10, R59 ;  /* 0x000000103a317819 */ /* 0x000fe4000000123b */
[----:B------:R-:W-:Y:S02]  /*8a80*/  SHF.R.U32.HI R52, RZ, 0x10, R51 ;  /* 0x00000010ff347819 */ /* 0x000fe40000011633 */
[----:B------:R-:W-:Y:S02]  /*8a90*/  SHF.R.U32.HI R58, RZ, 0x10, R59 ;  /* 0x00000010ff3a7819 */ /* 0x000fe4000001163b */
[----:B------:R-:W-:Y:S01]  /*8aa0*/  LOP3.LUT R41, R15, 0xffff0000, RZ, 0xc0, !PT ;  /* 0xffff00000f297812 */ /* 0x000fe200078ec0ff */
[----:B------:R-:W-:Y:S01]  /*8ab0*/  IMAD.U32 R15, R159, 0x10000, RZ ;  /* 0x000100009f0f7824 */ /* 0x000fe200078e00ff */
[----:B------:R-:W-:Y:S01]  /*8ac0*/  LOP3.LUT R42, R35, 0xffff0000, RZ, 0xc0, !PT ;  /* 0xffff0000232a7812 */ /* 0x000fe200078ec0ff */
[----:B------:R-:W-:Y:S01]  /*8ad0*/  IMAD.U32 R35, R175, 0x10000, RZ ;  /* 0x00010000af237824 */ /* 0x000fe200078e00ff */
[----:B------:R-:W-:Y:S01]  /*8ae0*/  PRMT R157, R157, 0x5410, R52 ;  /* 0x000054109d9d7816 */ /* 0x000fe20000000034 */
[C---:B------:R-:W-:Y:S01]  /*8af0*/  FMUL.FTZ R54, R46.reuse, R15 ;  /* 0x0000000f2e367220 */ /* 0x040fe20000410000 */
[----:B------:R-:W-:Y:S01]  /*8b00*/  PRMT R171, R171, 0x5410, R58 ;  /* 0x00005410abab7816 */ /* 0x000fe2000000003a */
[-C--:B------:R-:W-:Y:S01]  /*8b10*/  FMUL.FTZ R52, R46, R35.reuse ;  /* 0x000000232e347220 */ /* 0x080fe20000410000 */
[----:B------:R-:W-:Y:S01]  /*8b20*/  PRMT R173, R173, 0x5410, R50 ;  /* 0x00005410adad7816 */ /* 0x000fe20000000032 */
[----:B------:R-:W-:Y:S01]  /*8b30*/  FFMA.FTZ R35, R45, R35, R54 ;  /* 0x000000232d237223 */ /* 0x000fe20000010036 */
[----:B------:R-:W-:Y:S01]  /*8b40*/  LOP3.LUT R47, R33, 0xffff0000, RZ, 0xc0, !PT ;  /* 0xffff0000212f7812 */ /* 0x000fe200078ec0ff */
[----:B------:R-:W-:Y:S01]  /*8b50*/  FFMA.FTZ R15, R45, R15, -R52 ;  /* 0x0000000f2d0f7223 */ /* 0x000fe20000010834 */
[----:B------:R-:W-:Y:S01]  /*8b60*/  LOP3.LUT R50, R175, 0xffff0000, RZ, 0xc0, !PT ;  /* 0xffff0000af327812 */ /* 0x000fe200078ec0ff */
[----:B------:R-:W-:Y:S01]  /*8b70*/  IMAD.U32 R45, R157, 0x10000, RZ ;  /* 0x000100009d2d7824 */ /* 0x000fe200078e00ff */
[----:B------:R-:W-:-:S02]  /*8b80*/  LOP3.LUT R46, R159, 0xffff0000, RZ, 0xc0, !PT ;  /* 0xffff00009f2e7812 */ /* 0x000fc400078ec0ff */
[----:B------:R-:W-:Y:S01]  /*8b90*/  PRMT R160, R160, 0x5410, R49 ;  /* 0x00005410a0a07816 */ /* 0x000fe20000000031 */
[----:B------:R-:W-:Y:S01]  /*8ba0*/  IMAD.U32 R49, R171, 0x10000, RZ ;  /* 0x00010000ab317824 */ /* 0x000fe200078e00ff */
[----:B------:R-:W-:Y:S01]  /*8bb0*/  LOP3.LUT R43, R13, 0xffff0000, RZ, 0xc0, !PT ;  /* 0xffff00000d2b7812 */ /* 0x000fe200078ec0ff */
[C---:B------:R-:W-:Y:S01]  /*8bc0*/  FMUL.FTZ R52, R47.reuse, R50 ;  /* 0x000000322f347220 */ /* 0x040fe20000410000 */
[-C--:B------:R-:W-:Y:S01]  /*8bd0*/  FMUL.FTZ R54, R47, R46.reuse ;  /* 0x0000002e2f367220 */ /* 0x080fe20000410000 */
[C---:B------:R-:W-:Y:S01]  /*8be0*/  FMUL.FTZ R47, R48.reuse, R49 ;  /* 0x00000031302f7220 */ /* 0x040fe20000410000 */
[----:B------:R-:W-:Y:S01]  /*8bf0*/  LOP3.LUT R171, R171, 0xffff0000, RZ, 0xc0, !PT ;  /* 0xffff0000abab7812 */ /* 0x000fe200078ec0ff */
[-C--:B------:R-:W-:Y:S01]  /*8c00*/  FMUL.FTZ R48, R48, R45.reuse ;  /* 0x0000002d30307220 */ /* 0x080fe20000410000 */
[----:B------:R-:W-:Y:S01]  /*8c10*/  LOP3.LUT R157, R157, 0xffff0000, RZ, 0xc0, !PT ;  /* 0xffff00009d9d7812 */ /* 0x000fe200078ec0ff */
[C---:B------:R-:W-:Y:S01]  /*8c20*/  FFMA.FTZ R52, R43.reuse, R46, -R52 ;  /* 0x0000002e2b347223 */ /* 0x040fe20000010834 */
[----:B------:R-:W-:Y:S01]  /*8c30*/  PRMT R158, R158, 0x5410, R55 ;  /* 0x000054109e9e7816 */ /* 0x000fe20000000037 */
[----:B------:R-:W-:Y:S01]  /*8c40*/  FFMA.FTZ R54, R43, R50, R54 ;  /* 0x000000322b367223 */ /* 0x000fe20000010036 */
[C---:B------:R-:W-:Y:S01]  /*8c50*/  FFMA.FTZ R46, R44.reuse, R45, -R47 ;  /* 0x0000002d2c2e7223 */ /* 0x040fe2000001082f */
[----:B------:R-:W-:Y:S01]  /*8c60*/  FFMA.FTZ R48, R44, R49, R48 ;  /* 0x000000312c307223 */ /* 0x000fe20000010030 */
[----:B------:R-:W-:Y:S01]  /*8c70*/  SHF.L.U32 R33, R32, 0x10, RZ ;  /* 0x0000001020217819 */ /* 0x000fe200000006ff */
[----:B------:R-:W-:Y:S01]  /*8c80*/  FMUL.FTZ R50, R42, R171 ;  /* 0x000000ab2a327220 */ /* 0x000fe20000410000 */
[C---:B------:R-:W-:Y:S01]  /*8c90*/  IMAD.U32 R44, R173.reuse, 0x10000, RZ ;  /* 0x00010000ad2c7824 */ /* 0x040fe200078e00ff */
[----:B------:R-:W-:Y:S01]  /*8ca0*/  LOP3.LUT R32, R32, 0xffff0000, RZ, 0xc0, !PT ;  /* 0xffff000020207812 */ /* 0x000fe200078ec0ff */
[-C--:B------:R-:W-:Y:S01]  /*8cb0*/  FMUL.FTZ R42, R42, R157.reuse ;  /* 0x0000009d2a2a7220 */ /* 0x080fe20000410000 */
[----:B------:R-:W-:Y:S01]  /*8cc0*/  LOP3.LUT R173, R173, 0xffff0000, RZ, 0xc0, !PT ;  /* 0xffff0000adad7812 */ /* 0x000fe200078ec0ff */
[----:B------:R-:W-:Y:S01]  /*8cd0*/  IMAD.U32 R43, R158, 0x10000, RZ ;  /* 0x000100009e2b7824 */ /* 0x000fe200078e00ff */
[----:B------:R-:W-:Y:S01]  /*8ce0*/  LOP3.LUT R12, R12, 0xffff0000, RZ, 0xc0, !PT ;  /* 0xffff00000c0c7812 */ /* 0x000fe200078ec0ff */
[C---:B------:R-:W-:Y:S01]  /*8cf0*/  FFMA.FTZ R157, R41.reuse, R157, -R50 ;  /* 0x0000009d299d7223 */ /* 0x040fe20000010832 */
[----:B------:R-:W-:Y:S01]  /*8d00*/  LOP3.LUT R45, R158, 0xffff0000, RZ, 0xc0, !PT ;  /* 0xffff00009e2d7812 */ /* 0x000fe200078ec0ff */
[----:B------:R-:W-:Y:S01]  /*8d10*/  FFMA.FTZ R171, R41, R171, R42 ;  /* 0x000000ab29ab7223 */ /* 0x000fe2000001002a */
[CC--:B------:R-:W-:Y:S01]  /*8d20*/  FMUL.FTZ R47, R33.reuse, R44.reuse ;  /* 0x0000002c212f7220 */ /* 0x0c0fe20000410000 */
[----:B------:R-:W-:Y:S01]  /*8d30*/  FMUL.FTZ R41, R32, R173 ;  /* 0x000000ad20297220 */ /* 0x000fe20000410000 */
[-C--:B------:R-:W-:Y:S01]  /*8d40*/  FMUL.FTZ R33, R33, R43.reuse ;  /* 0x0000002b21217220 */ /* 0x080fe20000410000 */
[----:B------:R-:W-:Y:S01]  /*8d50*/  IMAD.U32 R13, R34, 0x10000, RZ ;  /* 0x00010000220d7824 */ /* 0x000fe200078e00ff */
[----:B------:R-:W-:Y:S01]  /*8d60*/  PRMT R156, R156, 0x5410, R53 ;  /* 0x000054109c9c7816 */ /* 0x000fe20000000035 */
[----:B------:R-:W-:Y:S01]  /*8d70*/  FFMA.FTZ R47, R40, R43, -R47 ;  /* 0x0000002b282f7223 */ /* 0x000fe2000001082f */
[-C--:B------:R-:W-:Y:S01]  /*8d80*/  FFMA.FTZ R42, R12, R45.reuse, -R41 ;  /* 0x0000002d0c2a7223 */ /* 0x080fe20000010829 */
[----:B------:R-:W-:Y:S01]  /*8d90*/  LOP3.LUT R34, R34, 0xffff0000, RZ, 0xc0, !PT ;  /* 0xffff000022227812 */ /* 0x000fe200078ec0ff */
[----:B------:R-:W-:Y:S01]  /*8da0*/  FFMA.FTZ R44, R40, R44, R33 ;  /* 0x0000002c282c7223 */ /* 0x000fe20000010021 */
[----:B------:R-:W-:Y:S01]  /*8db0*/  FMUL.FTZ R43, R32, R45 ;  /* 0x0000002d202b7220 */ /* 0x000fe20000410000 */
[C---:B------:R-:W-:Y:S01]  /*8dc0*/  LOP3.LUT R41, R160.reuse, 0xffff0000, RZ, 0xc0, !PT ;  /* 0xffff0000a0297812 */ /* 0x040fe200078ec0ff */
[----:B------:R-:W-:Y:S01]  /*8dd0*/  IMAD.U32 R40, R160, 0x10000, RZ ;  /* 0x00010000a0287824 */ /* 0x000fe200078e00ff */
[C---:B------:R-:W-:Y:S01]  /*8de0*/  LOP3.LUT R33, R156.reuse, 0xffff0000, RZ, 0xc0, !PT ;  /* 0xffff00009c217812 */ /* 0x040fe200078ec0ff */
[----:B------:R-:W-:Y:S01]  /*8df0*/  IMAD.U32 R32, R156, 0x10000, RZ ;  /* 0x000100009c207824 */ /* 0x000fe200078e00ff */
[----:B------:R-:W-:Y:S01]  /*8e00*/  LOP3.LUT R14, R14, 0xffff0000, RZ, 0xc0, !PT ;  /* 0xffff00000e0e7812 */ /* 0x000fe200078ec0ff */
[----:B------:R-:W-:Y:S01]  /*8e10*/  FFMA.FTZ R43, R12, R173, R43 ;  /* 0x000000ad0c2b7223 */ /* 0x000fe2000001002b */
[C---:B------:R-:W-:Y:S01]  /*8e20*/  FMUL.FTZ R12, R13.reuse, R40 ;  /* 0x000000280d0c7220 */ /* 0x040fe20000410000 */
[C---:B------:R-:W-:Y:S01]  /*8e30*/  FMUL.FTZ R45, R34.reuse, R41 ;  /* 0x00000029222d7220 */ /* 0x040fe20000410000 */
[-C--:B------:R-:W-:Y:S01]  /*8e40*/  FMUL.FTZ R13, R13, R32.reuse ;  /* 0x000000200d0d7220 */ /* 0x080fe20000410000 */
[-C--:B------:R-:W-:Y:S01]  /*8e50*/  FMUL.FTZ R34, R34, R33.reuse ;  /* 0x0000002122227220 */ /* 0x080fe20000410000 */
        /* <DEDUP_REMOVED lines=12> */
[----:B------:R-:W-:Y:S01]  /*8f20*/  MOV R12, R14 ;  /* 0x0000000e000c7202 */ /* 0x000fe20000000f00 */
[----:B------:R-:W-:Y:S01]  /*8f30*/  IMAD.MOV.U32 R14, RZ, RZ, R45 ;  /* 0x000000ffff0e7224 */ /* 0x000fe200078e002d */
[----:B------:R-:W-:-:S02]  /*8f40*/  F2FP.BF16.F32.PACK_AB R35, R171, R48 ;  /* 0x00000030ab23723e */ /* 0x000fc400000010ff */
[----:B------:R-:W-:-:S07]  /*8f50*/  F2FP.BF16.F32.PACK_AB R32, R43, R44 ;  /* 0x0000002c2b20723e */ /* 0x000fce00000010ff */
.L_x_533:
[----:B------:R-:W-:Y:S05]  /*8f60*/  BSYNC B2 ;  /* 0x0000000000027941 */ /* 0x000fea0003800000 */
.L_x_532:
[----:B------:R-:W-:Y:S02]  /*8f70*/  ULDC.64 UR4, c[0x0][0x208] ;  /* 0x0000820000047ab9 */ /* 0x000fe40000000a00 */
[----:B--2---:R2:W-:Y:S04]  /*8f80*/  ST.E.128 desc[UR4][R38.64], R12 ;  /* 0x0000000c26007985 */ /* 0x0045e8000c101d04 */
[----:B----4-:R2:W-:Y:S02]  /*8f90*/  @!P3 ST.E.128 desc[UR4][R36.64], R32 ;  /* 0x000000202400b985 */ /* 0x0105e4000c101d04 */
.L_x_527:
[----:B------:R-:W-:Y:S05]  /*8fa0*/  BSYNC B1 ;  /* 0x0000000000017941 */ /* 0x000fea0003800000 */
.L_x_526:
[----:B------:R-:W-:-:S03]  /*8fb0*/  UMOV UR4, 0xffffffff ;  /* 0xffffffff00047882 */ /* 0x000fc60000000000 */
[----:B------:R-:W-:Y:S05]  /*8fc0*/  BRA.DIV UR4, `(.L_x_534) ;  /* 0x000001f604f07947 */ /* 0x000fea000b800000 */
[----:B0-2---:R0:W2:Y:S04]  /*8fd0*/  SHFL.IDX PT, R37, R117, 0x2, 0x181f ;  /* 0x00581f0075257f89 */ /* 0x0050a800000e0000 */
[----:B------:R0:W0:Y:S02]  /*8fe0*/  SHFL.IDX PT, R36, R118, 0x2, 0x181f ;  /* 0x00581f0076247f89 */ /* 0x00002400000e0000 */
.L_x_830:
[----:B------:R-:W-:Y:S05]  /*8ff0*/  @P5 BRA `(.L_x_492) ;  /* 0x0000001800105947 */ /* 0x000fea0003800000 */
[----:B------:R-:W-:Y:S01]  /*9000*/  ISETP.NE.AND P3, PT, R3, RZ, PT ;  /* 0x000000ff0300720c */ /* 0x000fe20003f65270 */
[----:B------:R-:W-:-:S12]  /*9010*/  BSSY B1, `(.L_x_535) ;  /* 0x0000083000017945 */ /* 0x000fd80003800000 */
[----:B------:R-:W-:Y:S05]  /*9020*/  @!P3 BRA `(.L_x_536) ;  /* 0x000000080004b947 */ /* 0x000fea0003800000 */
[----:B----4-:R-:W4:Y:S01]  /*9030*/  LDL R14, [R1+0x50] ;  /* 0x00005000010e7983 */ /* 0x010f220000100800 */
[----:B------:R-:W-:Y:S01]  /*9040*/  SEL R11, R115, R137, !P2 ;  /* 0x00000089730b7207 */ /* 0x000fe20005000000 */
[C---:B------:R-:W-:Y:S01]  /*9050*/  VIADD R13, R219.reuse, 0x40 ;  /* 0x00000040db0d7836 */ /* 0x040fe20000000000 */
[----:B------:R-:W-:Y:S01]  /*9060*/  ISETP.GE.AND P4, PT, R16, R114, PT ;  /* 0x000000721000720c */ /* 0x000fe20003f86270 */
[----:B------:R-:W-:Y:S01]  /*9070*/  VIADD R15, R219, 0x40 ;  /* 0x00000040db0f7836 */ /* 0x000fe20000000000 */
[----:B------:R-:W-:Y:S01]  /*9080*/  SHF.R.S32.HI R12, RZ, 0x1f, R11 ;  /* 0x0000001fff0c7819 */ /* 0x000fe2000001140b */
[----:B------:R-:W-:Y:S01]  /*9090*/  IMAD.SHL.U32 R13, R13, 0x40, RZ ;  /* 0x000000400d0d7824 */ /* 0x000fe200078e00ff */
[----:B0-----:R-:W-:Y:S01]  /*90a0*/  LEA R38, P3, R9, R36, 0x1 ;  /* 0x0000002409267211 */ /* 0x001fe200078608ff */
        /* <DEDUP_REMOVED lines=14> */
[----:B--2---:R-:W-:-:S11]  /*9190*/  LEA.HI.X R39, R9, R37, R27, 0x1, P3 ;  /* 0x0000002509277211 */ /* 0x004fd600018f0c1b */
        /* <DEDUP_REMOVED lines=11> */
[----:B----4-:R-:W-:Y:S01]  /*9250*/  IMAD.U32 R46, R33, 0x10000, RZ ;  /* 0x00010000212e7824 */ /* 0x010fe200078e00ff */
[----:B------:R-:W-:Y:S01]  /*9260*/  SHF.R.U64 R53, R68, 0x10, R69 ;  /* 0x0000001044357819 */ /* 0x000fe20000001245 */
[----:B--2---:R-:W-:Y:S01]  /*9270*/  IMAD.U32 R43, R13, 0x10000, RZ ;  /* 0x000100000d2b7824 */ /* 0x004fe200078e00ff */
[----:B------:R-:W-:Y:S01]  /*9280*/  SHF.R.U32.HI R76, RZ, 0x10, R77 ;  /* 0x00000010ff4c7819 */ /* 0x000fe2000001164d */
[----:B------:R-:W-:Y:S01]  /*9290*/  IMAD.U32 R48, R35, 0x10000, RZ ;  /* 0x0001000023307824 */ /* 0x000fe200078e00ff */
[----:B------:R-:W-:Y:S01]  /*92a0*/  SHF.R.U32.HI R68, RZ, 0x10, R69 ;  /* 0x00000010ff447819 */ /* 0x000fe20000011645 */
[----:B------:R-:W-:Y:S01]  /*92b0*/  IMAD.U32 R45, R32, 0x10000, RZ ;  /* 0x00010000202d7824 */ /* 0x000fe200078e00ff */
[----:B------:R-:W-:Y:S01]  /*92c0*/  SHF.R.U64 R50, R70, 0x10, R71 ;  /* 0x0000001046327819 */ /* 0x000fe20000001247 */
[----:B0-----:R-:W-:Y:S01]  /*92d0*/  IMAD.U32 R11, R14, 0x10000, RZ ;  /* 0x000100000e0b7824 */ /* 0x001fe200078e00ff */
[----:B------:R-:W-:-:S02]  /*92e0*/  PRMT R155, R155, 0x5410, R76 ;  /* 0x000054109b9b7816 */ /* 0x000fc4000000004c */
[----:B------:R-:W-:Y:S02]  /*92f0*/  PRMT R151, R151, 0x5410, R68 ;  /* 0x0000541097977816 */ /* 0x000fe40000000044 */
[----:B------:R-:W-:Y:S01]  /*9300*/  PRMT R149, R149, 0x5410, R50 ;  /* 0x0000541095957816 */ /* 0x000fe20000000032 */
[----:B------:R-:W-:Y:S01]  /*9310*/  IMAD.U32 R50, R155, 0x10000, RZ ;  /* 0x000100009b327824 */ /* 0x000fe200078e00ff */
[----:B------:R-:W-:Y:S02]  /*9320*/  SHF.R.U64 R51, R78, 0x10, R79 ;  /* 0x000000104e337819 */ /* 0x000fe4000000124f */
[----:B------:R-:W-:Y:S01]  /*9330*/  PRMT R154, R154, 0x5410, R49 ;  /* 0x000054109a9a7816 */ /* 0x000fe20000000031 */
[----:B------:R-:W-:Y:S01]  /*9340*/  IMAD.U32 R49, R151, 0x10000, RZ ;  /* 0x0001000097317824 */ /* 0x000fe200078e00ff */
[----:B------:R-:W-:Y:S01]  /*9350*/  SHF.R.U32.HI R71, RZ, 0x10, R71 ;  /* 0x00000010ff477819 */ /* 0x000fe20000011647 */
[CC--:B------:R-:W-:Y:S01]  /*9360*/  FMUL.FTZ R52, R46.reuse, R50.reuse ;  /* 0x000000322e347220 */ /* 0x0c0fe20000410000 */
[----:B------:R-:W-:Y:S01]  /*9370*/  SHF.R.U32.HI R78, RZ, 0x10, R79 ;  /* 0x00000010ff4e7819 */ /* 0x000fe2000001164f */
[-C--:B------:R-:W-:Y:S01]  /*9380*/  FMUL.FTZ R54, R46, R49.reuse ;  /* 0x000000312e367220 */ /* 0x080fe20000410000 */
[----:B------:R-:W-:Y:S01]  /*9390*/  LOP3.LUT R47, R33, 0xffff0000, RZ, 0xc0, !PT ;  /* 0xffff0000212f7812 */ /* 0x000fe200078ec0ff */
[----:B------:R-:W-:Y:S01]  /*93a0*/  FFMA.FTZ R52, R43, R49, -R52 ;  /* 0x000000312b347223 */ /* 0x000fe20000010834 */
[----:B------:R-:W-:Y:S01]  /*93b0*/  LOP3.LUT R155, R155, 0xffff0000, RZ, 0xc0, !PT ;  /* 0xffff00009b9b7812 */ /* 0x000fe200078ec0ff */
[----:B------:R-:W-:Y:S01]  /*93c0*/  FFMA.FTZ R54, R43, R50, R54 ;  /* 0x000000322b367223 */ /* 0x000fe20000010036 */
[----:B------:R-:W-:Y:S01]  /*93d0*/  PRMT R148, R148, 0x5410, R71 ;  /* 0x0000541094947816 */ /* 0x000fe20000000047 */
[----:B------:R-:W-:Y:S01]  /*93e0*/  IMAD.U32 R33, R15, 0x10000, RZ ;  /* 0x000100000f217824 */ /* 0x000fe200078e00ff */
[----:B------:R-:W-:Y:S01]  /*93f0*/  PRMT R153, R153, 0x5410, R78 ;  /* 0x0000541099997816 */ /* 0x000fe2000000004e */
[----:B------:R-:W-:Y:S01]  /*9400*/  FMUL.FTZ R49, R47, R155 ;  /* 0x0000009b2f317220 */ /* 0x000fe20000410000 */
[----:B------:R-:W-:Y:S01]  /*9410*/  LOP3.LUT R151, R151, 0xffff0000, RZ, 0xc0, !PT ;  /* 0xffff000097977812 */ /* 0x000fe200078ec0ff */
[----:B------:R-:W-:Y:S01]  /*9420*/  IMAD.U32 R43, R148, 0x10000, RZ ;  /* 0x00010000942b7824 */ /* 0x000fe200078e00ff */
[----:B------:R-:W-:Y:S01]  /*9430*/  LOP3.LUT R44, R13, 0xffff0000, RZ, 0xc0, !PT ;  /* 0xffff00000d2c7812 */ /* 0x000fe200078ec0ff */
[----:B------:R-:W-:Y:S01]  /*9440*/  IMAD.U32 R46, R153, 0x10000, RZ ;  /* 0x00010000992e7824 */ /* 0x000fe200078e00ff */
[----:B------:R-:W-:Y:S01]  /*9450*/  LOP3.LUT R35, R35, 0xffff0000, RZ, 0xc0, !PT ;  /* 0xffff000023237812 */ /* 0x000fe200078ec0ff */
[-C--:B------:R-:W-:Y:S01]  /*9460*/  FMUL.FTZ R47, R47, R151.reuse ;  /* 0x000000972f2f7220 */ /* 0x080fe20000410000 */
[----:B------:R-:W-:Y:S01]  /*9470*/  LOP3.LUT R50, R153, 0xffff0000, RZ, 0xc0, !PT ;  /* 0xffff000099327812 */ /* 0x000fe200078ec0ff */
[----:B------:R-:W-:Y:S01]  /*9480*/  FFMA.FTZ R151, R44, R151, -R49 ;  /* 0x000000972c977223 */ /* 0x000fe20000010831 */
[----:B------:R-:W-:Y:S01]  /*9490*/  PRMT R150, R150, 0x5410, R53 ;  /* 0x0000541096967816 */ /* 0x000fe20000000035 */
[CC--:B------:R-:W-:Y:S01]  /*94a0*/  FMUL.FTZ R56, R48.reuse, R46.reuse ;  /* 0x0000002e30387220 */ /* 0x0c0fe20000410000 */
[----:B------:R-:W-:Y:S01]  /*94b0*/  FMUL.FTZ R49, R48, R43 ;  /* 0x0000002b30317220 */ /* 0x000fe20000410000 */
[----:B------:R-:W-:Y:S01]  /*94c0*/  LOP3.LUT R148, R148, 0xffff0000, RZ, 0xc0, !PT ;  /* 0xffff000094947812 */ /* 0x000fe200078ec0ff */
[----:B------:R-:W-:Y:S01]  /*94d0*/  FFMA.FTZ R155, R44, R155, R47 ;  /* 0x0000009b2c9b7223 */ /* 0x000fe2000001002f */
[----:B------:R-:W-:Y:S01]  /*94e0*/  LOP3.LUT R15, R15, 0xffff0000, RZ, 0xc0, !PT ;  /* 0xffff00000f0f7812 */ /* 0x000fe200078ec0ff */
[C---:B------:R-:W-:Y:S01]  /*94f0*/  FFMA.FTZ R56, R33.reuse, R43, -R56 ;  /* 0x0000002b21387223 */ /* 0x040fe20000010838 */
[----:B------:R-:W-:Y:S01]  /*9500*/  FFMA.FTZ R48, R33, R46, R49 ;  /* 0x0000002e21307223 */ /* 0x000fe20000010031 */
[----:B------:R-:W-:Y:S01]  /*9510*/  FMUL.FTZ R44, R35, R50 ;  /* 0x00000032232c7220 */ /* 0x000fe20000410000 */
[----:B------:R-:W-:Y:S01]  /*9520*/  IMAD.U32 R33, R150, 0x10000, RZ ;  /* 0x0001000096217824 */ /* 0x000fe200078e00ff */
[----:B------:R-:W-:Y:S01]  /*9530*/  LOP3.LUT R32, R32, 0xffff0000, RZ, 0xc0, !PT ;  /* 0xffff000020207812 */ /* 0x000fe200078ec0ff */
[----:B------:R-:W-:-:S02]  /*9540*/  IMAD.U32 R43, R154, 0x10000, RZ ;  /* 0x000100009a2b7824 */ /* 0x000fc400078e00ff */
[-C--:B------:R-:W-:Y:S01]  /*9550*/  FMUL.FTZ R46, R35, R148.reuse ;  /* 0x00000094232e7220 */ /* 0x080fe20000410000 */
[----:B------:R-:W-:Y:S01]  /*9560*/  LOP3.LUT R47, R154, 0xffff0000, RZ, 0xc0, !PT ;  /* 0xffff00009a2f7812 */ /* 0x000fe200078ec0ff */
[----:B------:R-:W-:Y:S01]  /*9570*/  IMAD.U32 R13, R34, 0x10000, RZ ;  /* 0x00010000220d7824 */ /* 0x000fe200078e00ff */
[----:B------:R-:W-:Y:S01]  /*9580*/  PRMT R152, R152, 0x5410, R51 ;  /* 0x0000541098987816 */ /* 0x000fe20000000033 */
[----:B------:R-:W-:Y:S01]  /*9590*/  FFMA.FTZ R51, R15, R148, -R44 ;  /* 0x000000940f337223 */ /* 0x000fe2000001082c */
[C---:B------:R-:W-:Y:S01]  /*95a0*/  SHF.L.U32 R42, R12.reuse, 0x10, RZ ;  /* 0x000000100c2a7819 */ /* 0x040fe200000006ff */
[C---:B------:R-:W-:Y:S01]  /*95b0*/  FMUL.FTZ R49, R45.reuse, R43 ;  /* 0x0000002b2d317220 */ /* 0x040fe20000410000 */
[----:B------:R-:W-:Y:S01]  /*95c0*/  FMUL.FTZ R44, R45, R33 ;  /* 0x000000212d2c7220 */ /* 0x000fe20000410000 */
[----:B------:R-:W-:Y:S01]  /*95d0*/  LOP3.LUT R12, R12, 0xffff0000, RZ, 0xc0, !PT ;  /* 0xffff00000c0c7812 */ /* 0x000fe200078ec0ff */
[----:B------:R-:W-:Y:S01]  /*95e0*/  FFMA.FTZ R45, R15, R50, R46 ;  /* 0x000000320f2d7223 */ /* 0x000fe2000001002e */
[----:B------:R-:W-:Y:S01]  /*95f0*/  LOP3.LUT R35, R150, 0xffff0000, RZ, 0xc0, !PT ;  /* 0xffff000096237812 */ /* 0x000fe200078ec0ff */
[----:B------:R-:W-:Y:S01]  /*9600*/  FMUL.FTZ R15, R32, R47 ;  /* 0x0000002f200f7220 */ /* 0x000fe20000410000 */
[C---:B------:R-:W-:Y:S01]  /*9610*/  FFMA.FTZ R49, R42.reuse, R33, -R49 ;  /* 0x000000212a317223 */ /* 0x040fe20000010831 */
[----:B------:R-:W-:Y:S01]  /*9620*/  FFMA.FTZ R44, R42, R43, R44 ;  /* 0x0000002b2a2c7223 */ /* 0x000fe2000001002c */
[----:B------:R-:W-:Y:S01]  /*9630*/  LOP3.LUT R34, R34, 0xffff0000, RZ, 0xc0, !PT ;  /* 0xffff000022227812 */ /* 0x000fe200078ec0ff */
[-C--:B------:R-:W-:Y:S01]  /*9640*/  FMUL.FTZ R33, R32, R35.reuse ;  /* 0x0000002320217220 */ /* 0x080fe20000410000 */
[----:B------:R-:W-:Y:S01]  /*9650*/  FFMA.FTZ R46, R12, R35, -R15 ;  /* 0x000000230c2e7223 */ /* 0x000fe2000001080f */
[C---:B------:R-:W-:Y:S01]  /*9660*/  SHF.L.U32 R42, R152.reuse, 0x10, RZ ;  /* 0x00000010982a7819 */ /* 0x040fe200000006ff */
[C---:B------:R-:W-:Y:S01]  /*9670*/  IMAD.U32 R32, R149.reuse, 0x10000, RZ ;  /* 0x0001000095207824 */ /* 0x040fe200078e00ff */
[----:B------:R-:W-:Y:S01]  /*9680*/  LOP3.LUT R15, R152, 0xffff0000, RZ, 0xc0, !PT ;  /* 0xffff0000980f7812 */ /* 0x000fe200078ec0ff */
[----:B------:R-:W-:Y:S01]  /*9690*/  FFMA.FTZ R33, R12, R47, R33 ;  /* 0x0000002f0c217223 */ /* 0x000fe20000010021 */
[----:B------:R-:W-:Y:S01]  /*96a0*/  LOP3.LUT R149, R149, 0xffff0000, RZ, 0xc0, !PT ;  /* 0xffff000095957812 */ /* 0x000fe200078ec0ff */
[C---:B------:R-:W-:Y:S01]  /*96b0*/  FMUL.FTZ R12, R13.reuse, R42 ;  /* 0x0000002a0d0c7220 */ /* 0x040fe20000410000 */
[----:B------:R-:W-:Y:S01]  /*96c0*/  LOP3.LUT R14, R14, 0xffff0000, RZ, 0xc0, !PT ;  /* 0xffff00000e0e7812 */ /* 0x000fe200078ec0ff */
        /* <DEDUP_REMOVED lines=18> */
[----:B------:R-:W-:-:S07]  /*97f0*/  IMAD.MOV.U32 R35, RZ, RZ, R45 ;  /* 0x000000ffff237224 */ /* 0x000fce00078e002d */
.L_x_538:
[----:B------:R-:W-:Y:S05]  /*9800*/  BSYNC B2 ;  /* 0x0000000000027941 */ /* 0x000fea0003800000 */
.L_x_537:
[----:B------:R-:W-:Y:S02]  /*9810*/  ULDC.64 UR4, c[0x0][0x208] ;  /* 0x0000820000047ab9 */ /* 0x000fe40000000a00 */
[----:B--2---:R2:W-:Y:S04]  /*9820*/  ST.E.128 desc[UR4][R38.64], R12 ;  /* 0x0000000c26007985 */ /* 0x0045e8000c101d04 */
[----:B----4-:R2:W-:Y:S02]  /*9830*/  @!P5 ST.E.128 desc[UR4][R40.64], R32 ;  /* 0x000000202800d985 */ /* 0x0105e4000c101d04 */
.L_x_536:
[----:B------:R-:W-:Y:S05]  /*9840*/  BSYNC B1 ;  /* 0x0000000000017941 */ /* 0x000fea0003800000 */
.L_x_535:
[----:B------:R-:W-:-:S13]  /*9850*/  ISETP.NE.AND P3, PT, R21, RZ, PT ;  /* 0x000000ff1500720c */ /* 0x000fda0003f65270 */
[----:B------:R-:W-:Y:S05]  /*9860*/  @!P3 BRA `(.L_x_492) ;  /* 0x0000000c00f4b947 */ /* 0x000fea0003800000 */
[----:B--2-4-:R-:W2:Y:S01]  /*9870*/  LDL R15, [R1+0x50] ;  /* 0x00005000010f7983 */ /* 0x014ea20000100800 */
[----:B------:R-:W-:Y:S01]  /*9880*/  SEL R137, R115, R137, !P1 ;  /* 0x0000008973897207 */ /* 0x000fe20004800000 */
[----:B------:R-:W-:Y:S01]  /*9890*/  VIADD R14, R219, 0x40 ;  /* 0x00000040db0e7836 */ /* 0x000fe20000000000 */
        /* <DEDUP_REMOVED lines=15> */
[----:B------:R-:W-:-:S02]  /*9990*/  LEA.HI.X R39, R20, R37, R28, 0x1, P3 ;  /* 0x0000002514277211 */ /* 0x000fc400018f0c1c */
[----:B------:R-:W-:Y:S02]  /*99a0*/  SHF.R.S32.HI R13, RZ, 0x3, R12 ;  /* 0x00000003ff0d7819 */ /* 0x000fe4000001140c */
[----:B------:R-:W-:-:S04]  /*99b0*/  LOP3.LUT R12, R32, 0x38, R11, 0xf8, !PT ;  /* 0x00000038200c7812 */ /* 0x000fc800078ef80b */
[----:B------:R-:W-:Y:S01]  /*99c0*/  LOP3.LUT R12, R12, R14, RZ, 0x3c, !PT ;  /* 0x0000000e0c0c7212 */ /* 0x000fe200078e3cff */
[----:B--2---:R-:W-:-:S04]  /*99d0*/  IMAD R13, R13, 0x1400, R15 ;  /* 0x000014000d0d7824 */ /* 0x004fc800078e020f */
[----:B------:R-:W-:Y:S02]  /*99e0*/  IMAD.IADD R15, R13, 0x1, R12 ;  /* 0x000000010d0f7824 */ /* 0x000fe400078e020c */
[C---:B------:R-:W-:Y:S02]  /*99f0*/  IMAD R13, R212.reuse, 0x5000, R129 ;  /* 0x00005000d40d7824 */ /* 0x040fe400078e0281 */
[----:B------:R-:W-:Y:S02]  /*9a00*/  IMAD R15, R212, 0x5000, R15 ;  /* 0x00005000d40f7824 */ /* 0x000fe400078e020f */
[----:B------:R-:W-:-:S03]  /*9a10*/  IMAD R13, R13, 0x2, R22 ;  /* 0x000000020d0d7824 */ /* 0x000fc600078e0216 */
[----:B------:R-:W-:-:S03]  /*9a20*/  LEA R32, R15, R22, 0x1 ;  /* 0x000000160f207211 */ /* 0x000fc600078e08ff */
[----:B------:R-:W0:Y:S04]  /*9a30*/  LDS.128 R12, [R13+0x24400] ;  /* 0x024400000d0c7984 */ /* 0x000e280000000c00 */
[----:B------:R-:W2:Y:S01]  /*9a40*/  LDS.128 R32, [R32+0x24400] ;  /* 0x0244000020207984 */ /* 0x000ea20000000c00 */
[----:B------:R-:W-:Y:S05]  /*9a50*/  @P4 BRA `(.L_x_540) ;  /* 0x00000004006c4947 */ /* 0x000fea0003800000 */
[--C-:B------:R-:W-:Y:S01]  /*9a60*/  SHF.R.U64 R49, R72, 0x10, R73.reuse ;  /* 0x0000001048317819 */ /* 0x100fe20000001249 */
[----:B--2---:R-:W-:Y:S01]  /*9a70*/  IMAD.U32 R44, R33, 0x10000, RZ ;  /* 0x00010000212c7824 */ /* 0x004fe200078e00ff */
[----:B------:R-:W-:Y:S01]  /*9a80*/  SHF.R.U32.HI R72, RZ, 0x10, R73 ;  /* 0x00000010ff487819 */ /* 0x000fe20000011649 */
[----:B0-----:R-:W-:Y:S01]  /*9a90*/  IMAD.U32 R40, R13, 0x10000, RZ ;  /* 0x000100000d287824 */ /* 0x001fe200078e00ff */
[--C-:B------:R-:W-:Y:S01]  /*9aa0*/  SHF.R.U64 R51, R64, 0x10, R65.reuse ;  /* 0x0000001040337819 */ /* 0x100fe20000001241 */
[----:B------:R-:W-:Y:S01]  /*9ab0*/  IMAD.U32 R46, R35, 0x10000, RZ ;  /* 0x00010000232e7824 */ /* 0x000fe200078e00ff */
[----:B------:R-:W-:Y:S01]  /*9ac0*/  SHF.R.U32.HI R64, RZ, 0x10, R65 ;  /* 0x00000010ff407819 */ /* 0x000fe20000011641 */
[----:B------:R-:W-:Y:S01]  /*9ad0*/  IMAD.U32 R42, R32, 0x10000, RZ ;  /* 0x00010000202a7824 */ /* 0x000fe200078e00ff */
[----:B------:R-:W-:Y:S02]  /*9ae0*/  PRMT R147, R147, 0x5410, R72 ;  /* 0x0000541093937816 */ /* 0x000fe40000000048 */
[----:B------:R-:W-:-:S02]  /*9af0*/  PRMT R143, R143, 0x5410, R64 ;  /* 0x000054108f8f7816 */ /* 0x000fc40000000040 */
[----:B------:R-:W-:Y:S02]  /*9b00*/  SHF.R.U64 R48, R66, 0x10, R67 ;  /* 0x0000001042307819 */ /* 0x000fe40000001243 */
[----:B------:R-:W-:Y:S02]  /*9b10*/  SHF.R.U64 R53, R74, 0x10, R75 ;  /* 0x000000104a357819 */ /* 0x000fe4000000124b */
[----:B------:R-:W-:Y:S01]  /*9b20*/  PRMT R142, R142, 0x5410, R51 ;  /* 0x000054108e8e7816 */ /* 0x000fe20000000033 */
[----:B------:R-:W-:Y:S01]  /*9b30*/  IMAD.U32 R51, R147, 0x10000, RZ ;  /* 0x0001000093337824 */ /* 0x000fe200078e00ff */
[----:B------:R-:W-:Y:S02]  /*9b40*/  SHF.R.U32.HI R74, RZ, 0x10, R75 ;  /* 0x00000010ff4a7819 */ /* 0x000fe4000001164b */
[----:B------:R-:W-:Y:S02]  /*9b50*/  SHF.R.U32.HI R66, RZ, 0x10, R67 ;  /* 0x00000010ff427819 */ /* 0x000fe40000011643 */
[----:B------:R-:W-:Y:S01]  /*9b60*/  PRMT R146, R146, 0x5410, R49 ;  /* 0x0000541092927816 */ /* 0x000fe20000000031 */
[----:B------:R-:W-:Y:S01]  /*9b70*/  IMAD.U32 R49, R143, 0x10000, RZ ;  /* 0x000100008f317824 */ /* 0x000fe200078e00ff */
[----:B------:R-:W-:-:S02]  /*9b80*/  PRMT R139, R139, 0x5410, R48 ;  /* 0x000054108b8b7816 */ /* 0x000fc40000000030 */
[----:B------:R-:W-:Y:S01]  /*9b90*/  LOP3.LUT R45, R33, 0xffff0000, RZ, 0xc0, !PT ;  /* 0xffff0000212d7812 */ /* 0x000fe200078ec0ff */
[----:B------:R-:W-:Y:S01]  /*9ba0*/  FMUL.FTZ R55, R44, R49 ;  /* 0x000000312c377220 */ /* 0x000fe20000410000 */
[----:B------:R-:W-:Y:S01]  /*9bb0*/  PRMT R144, R144, 0x5410, R53 ;  /* 0x0000541090907816 */ /* 0x000fe20000000035 */
[-C--:B------:R-:W-:Y:S01]  /*9bc0*/  FMUL.FTZ R53, R44, R51.reuse ;  /* 0x000000332c357220 */ /* 0x080fe20000410000 */
[----:B------:R-:W-:Y:S01]  /*9bd0*/  LOP3.LUT R48, R147, 0xffff0000, RZ, 0xc0, !PT ;  /* 0xffff000093307812 */ /* 0x000fe200078ec0ff */
[C---:B------:R-:W-:Y:S01]  /*9be0*/  FFMA.FTZ R55, R40.reuse, R51, R55 ;  /* 0x0000003328377223 */ /* 0x040fe20000010037 */
[----:B------:R-:W-:Y:S01]  /*9bf0*/  PRMT R145, R145, 0x5410, R74 ;  /* 0x0000541091917816 */ /* 0x000fe2000000004a */
[----:B------:R-:W-:Y:S01]  /*9c00*/  FFMA.FTZ R50, R40, R49, -R53 ;  /* 0x0000003128327223 */ /* 0x000fe20000010835 */
[----:B------:R-:W-:Y:S01]  /*9c10*/  PRMT R141, R141, 0x5410, R66 ;  /* 0x000054108d8d7816 */ /* 0x000fe20000000042 */
[----:B------:R-:W-:Y:S01]  /*9c20*/  FMUL.FTZ R52, R45, R48 ;  /* 0x000000302d347220 */ /* 0x000fe20000410000 */
[----:B------:R-:W-:Y:S01]  /*9c30*/  LOP3.LUT R41, R13, 0xffff0000, RZ, 0xc0, !PT ;  /* 0xffff00000d297812 */ /* 0x000fe200078ec0ff */
[----:B------:R-:W-:Y:S01]  /*9c40*/  IMAD.U32 R53, R145, 0x10000, RZ ;  /* 0x0001000091357824 */ /* 0x000fe200078e00ff */
[----:B------:R-:W-:Y:S01]  /*9c50*/  LOP3.LUT R44, R143, 0xffff0000, RZ, 0xc0, !PT ;  /* 0xffff00008f2c7812 */ /* 0x000fe200078ec0ff */
[----:B------:R-:W-:Y:S01]  /*9c60*/  IMAD.U32 R49, R141, 0x10000, RZ ;  /* 0x000100008d317824 */ /* 0x000fe200078e00ff */
[----:B------:R-:W-:Y:S01]  /*9c70*/  LOP3.LUT R43, R32, 0xffff0000, RZ, 0xc0, !PT ;  /* 0xffff0000202b7812 */ /* 0x000fe200078ec0ff */
[----:B------:R-:W-:Y:S01]  /*9c80*/  IMAD.U32 R32, R15, 0x10000, RZ ;  /* 0x000100000f207824 */ /* 0x000fe200078e00ff */
[----:B------:R-:W-:Y:S01]  /*9c90*/  LOP3.LUT R47, R35, 0xffff0000, RZ, 0xc0, !PT ;  /* 0xffff0000232f7812 */ /* 0x000fe200078ec0ff */
[-C--:B------:R-:W-:Y:S01]  /*9ca0*/  FMUL.FTZ R40, R45, R44.reuse ;  /* 0x0000002c2d287220 */ /* 0x080fe20000410000 */
[----:B------:R-:W-:Y:S01]  /*9cb0*/  FFMA.FTZ R51, R41, R44, -R52 ;  /* 0x0000002c29337223 */ /* 0x000fe20000010834 */
[C---:B------:R-:W-:Y:S01]  /*9cc0*/  FMUL.FTZ R45, R46.reuse, R53 ;  /* 0x000000352e2d7220 */ /* 0x040fe20000410000 */
[----:B------:R-:W-:Y:S01]  /*9cd0*/  LOP3.LUT R44, R145, 0xffff0000, RZ, 0xc0, !PT ;  /* 0xffff0000912c7812 */ /* 0x000fe200078ec0ff */
[-C--:B------:R-:W-:Y:S01]  /*9ce0*/  FMUL.FTZ R46, R46, R49.reuse ;  /* 0x000000312e2e7220 */ /* 0x080fe20000410000 */
[----:B------:R-:W-:Y:S01]  /*9cf0*/  FFMA.FTZ R48, R41, R48, R40 ;  /* 0x0000003029307223 */ /* 0x000fe20000010028 */
[----:B------:R-:W-:Y:S01]  /*9d00*/  LOP3.LUT R33, R15, 0xffff0000, RZ, 0xc0, !PT ;  /* 0xffff00000f217812 */ /* 0x000fe200078ec0ff */
[C---:B------:R-:W-:Y:S01]  /*9d10*/  FFMA.FTZ R49, R32.reuse, R49, -R45 ;  /* 0x0000003120317223 */ /* 0x040fe2000001082d */
[----:B------:R-:W-:Y:S01]  /*9d20*/  LOP3.LUT R40, R141, 0xffff0000, RZ, 0xc0, !PT ;  /* 0xffff00008d287812 */ /* 0x000fe200078ec0ff */
[----:B------:R-:W-:Y:S01]  /*9d30*/  FFMA.FTZ R46, R32, R53, R46 ;  /* 0x00000035202e7223 */ /* 0x000fe2000001002e */
[----:B------:R-:W-:Y:S01]  /*9d40*/  FMUL.FTZ R52, R47, R44 ;  /* 0x0000002c2f347220 */ /* 0x000fe20000410000 */
[----:B------:R-:W-:Y:S01]  /*9d50*/  SHF.L.U32 R32, R142, 0x10, RZ ;  /* 0x000000108e207819 */ /* 0x000fe200000006ff */
[----:B------:R-:W-:-:S02]  /*9d60*/  IMAD.U32 R41, R146, 0x10000, RZ ;  /* 0x0001000092297824 */ /* 0x000fc400078e00ff */
[-C--:B------:R-:W-:Y:S01]  /*9d70*/  FMUL.FTZ R54, R47, R40.reuse ;  /* 0x000000282f367220 */ /* 0x080fe20000410000 */
[C---:B------:R-:W-:Y:S01]  /*9d80*/  FFMA.FTZ R52, R33.reuse, R40, -R52 ;  /* 0x0000002821347223 */ /* 0x040fe20000010834 */
[----:B------:R-:W-:Y:S01]  /*9d90*/  LOP3.LUT R146, R146, 0xffff0000, RZ, 0xc0, !PT ;  /* 0xffff000092927812 */ /* 0x000fe200078ec0ff */
[-C--:B------:R-:W-:Y:S01]  /*9da0*/  FMUL.FTZ R40, R42, R41.reuse ;  /* 0x000000292a287220 */ /* 0x080fe20000410000 */
[----:B------:R-:W-:Y:S01]  /*9db0*/  IMAD.U32 R13, R12, 0x10000, RZ ;  /* 0x000100000c0d7824 */ /* 0x000fe200078e00ff */
[----:B------:R-:W-:Y:S01]  /*9dc0*/  LOP3.LUT R142, R142, 0xffff0000, RZ, 0xc0, !PT ;  /* 0xffff00008e8e7812 */ /* 0x000fe200078ec0ff */
[----:B------:R-:W-:Y:S01]  /*9dd0*/  FMUL.FTZ R42, R42, R32 ;  /* 0x000000202a2a7220 */ /* 0x000fe20000410000 */
[----:B------:R-:W-:Y:S01]  /*9de0*/  FFMA.FTZ R47, R33, R44, R54 ;  /* 0x0000002c212f7223 */ /* 0x000fe20000010036 */
[----:B------:R-:W-:Y:S01]  /*9df0*/  LOP3.LUT R12, R12, 0xffff0000, RZ, 0xc0, !PT ;  /* 0xffff00000c0c7812 */ /* 0x000fe200078ec0ff */
[C---:B------:R-:W-:Y:S02]  /*9e00*/  IMAD.U32 R35, R34.reuse, 0x10000, RZ ;  /* 0x0001000022237824 */ /* 0x040fe400078e00ff */
[----:B------:R-:W-:Y:S01]  /*9e10*/  FMUL.FTZ R45, R43, R146 ;  /* 0x000000922b2d7220 */ /* 0x000fe20000410000 */
[C---:B------:R-:W-:Y:S01]  /*9e20*/  FFMA.FTZ R33, R13.reuse, R32, -R40 ;  /* 0x000000200d217223 */ /* 0x040fe20000010828 */
[----:B------:R-:W-:Y:S01]  /*9e30*/  FFMA.FTZ R42, R13, R41, R42 ;  /* 0x000000290d2a7223 */ /* 0x000fe2000001002a */
[----:B------:R-:W-:Y:S01]  /*9e40*/  LOP3.LUT R34, R34, 0xffff0000, RZ, 0xc0, !PT ;  /* 0xffff000022227812 */ /* 0x000fe200078ec0ff */
[----:B------:R-:W-:Y:S01]  /*9e50*/  FMUL.FTZ R43, R43, R142 ;  /* 0x0000008e2b2b7220 */ /* 0x000fe20000410000 */
[C---:B------:R-:W-:Y:S01]  /*9e60*/  IMAD.U32 R32, R139.reuse, 0x10000, RZ ;  /* 0x000100008b207824 */ /* 0x040fe200078e00ff */
[C---:B------:R-:W-:Y:S01]  /*9e70*/  LOP3.LUT R13, R144.reuse, 0xffff0000, RZ, 0xc0, !PT ;  /* 0xffff0000900d7812 */ /* 0x040fe200078ec0ff */
[----:B------:R-:W-:Y:S01]  /*9e80*/  IMAD.U32 R40, R144, 0x10000, RZ ;  /* 0x0001000090287824 */ /* 0x000fe200078e00ff */
[----:B------:R-:W-:Y:S01]  /*9e90*/  LOP3.LUT R139, R139, 0xffff0000, RZ, 0xc0, !PT ;  /* 0xffff00008b8b7812 */ /* 0x000fe200078ec0ff */
[----:B------:R-:W-:-:S02]  /*9ea0*/  IMAD.U32 R15, R14, 0x10000, RZ ;  /* 0x000100000e0f7824 */ /* 0x000fc400078e00ff */
[C---:B------:R-:W-:Y:S01]  /*9eb0*/  FFMA.FTZ R142, R12.reuse, R142, -R45 ;  /* 0x0000008e0c8e7223 */ /* 0x040fe2000001082d */
[----:B------:R-:W-:Y:S01]  /*9ec0*/  FFMA.FTZ R43, R12, R146, R43 ;  /* 0x000000920c2b7223 */ /* 0x000fe2000001002b */
[----:B------:R-:W-:Y:S01]  /*9ed0*/  LOP3.LUT R14, R14, 0xffff0000, RZ, 0xc0, !PT ;  /* 0xffff00000e0e7812 */ /* 0x000fe200078ec0ff */
        /* <DEDUP_REMOVED lines=10> */
[----:B------:R-:W-:Y:S01]  /*9f80*/  F2FP.BF16.F32.PACK_AB R142, R142, R33 ;  /* 0x000000218e8e723e */ /* 0x000fe200000010ff */
[----:B------:R-:W-:Y:S01]  /*9f90*/  IMAD.MOV.U32 R33, RZ, RZ, R48 ;  /* 0x000000ffff217224 */ /* 0x000fe200078e0030 */
[----:B------:R-:W-:Y:S02]  /*9fa0*/  F2FP.BF16.F32.PACK_AB R14, R41, R12 ;  /* 0x0000000c290e723e */ /* 0x000fe400000010ff */
[----:B------:R-:W-:Y:S01]  /*9fb0*/  F2FP.BF16.F32.PACK_AB R34, R34, R35 ;  /* 0x000000232222723e */ /* 0x000fe200000010ff */
[----:B------:R-:W-:Y:S01]  /*9fc0*/  IMAD.MOV.U32 R12, RZ, RZ, R142 ;  /* 0x000000ffff0c7224 */ /* 0x000fe200078e008e */
[----:B------:R-:W-:Y:S01]  /*9fd0*/  F2FP.BF16.F32.PACK_AB R13, R51, R50 ;  /* 0x00000032330d723e */ /* 0x000fe200000010ff */
[----:B------:R-:W-:Y:S01]  /*9fe0*/  IMAD.MOV.U32 R35, RZ, RZ, R46 ;  /* 0x000000ffff237224 */ /* 0x000fe200078e002e */
[----:B------:R-:W-:-:S02]  /*9ff0*/  F2FP.BF16.F32.PACK_AB R15, R52, R49 ;  /* 0x00000031340f723e */ /* 0x000fc400000010ff */
[----:B------:R-:W-:-:S07]  /*a000*/  F2FP.BF16.F32.PACK_AB R32, R43, R42 ;  /* 0x0000002a2b20723e */ /* 0x000fce00000010ff */
.L_x_540:
[----:B------:R-:W-:Y:S05]  /*a010*/  BSYNC B1 ;  /* 0x0000000000017941 */ /* 0x000fea0003800000 */
.L_x_539:
[----:B------:R-:W-:Y:S01]  /*a020*/  ISETP.GE.AND P3, PT, R11, R135, PT ;  /* 0x000000870b00720c */ /* 0x000fe20003f66270 */
[----:B------:R-:W-:Y:S02]  /*a030*/  ULDC.64 UR4, c[0x0][0x208] ;  /* 0x0000820000047ab9 */ /* 0x000fe40000000a00 */
[----:B0-----:R0:W-:Y:S10]  /*a040*/  ST.E.128 desc[UR4][R38.64], R12 ;  /* 0x0000000c26007985 */ /* 0x0011f4000c101d04 */
[----:B------:R-:W-:Y:S05]  /*a050*/  @P3 BRA `(.L_x_492) ;  /* 0x0000000400f83947 */ /* 0x000fea0003800000 */
[----:B------:R-:W-:Y:S01]  /*a060*/  IMAD.WIDE R36, R11, 0x2, R36 ;  /* 0x000000020b247825 */ /* 0x000fe200078e0224 */
[----:B------:R-:W-:-:S04]  /*a070*/  ULDC.64 UR4, c[0x0][0x208] ;  /* 0x0000820000047ab9 */ /* 0x000fc80000000a00 */
[----:B--2---:R2:W-:Y:S01]  /*a080*/  ST.E.128 desc[UR4][R36.64], R32 ;  /* 0x0000002024007985 */ /* 0x0045e2000c101d04 */
[----:B------:R-:W-:Y:S05]  /*a090*/  BRA `(.L_x_492) ;  /* 0x0000000400e87947 */ /* 0x000fea0003800000 */
.L_x_446:
[----:B------:R-:W-:-:S04]  /*a0a0*/  ULOP3.LUT UR4, UR60, 0x1, URZ, 0xfc, !UPT ;  /* 0x000000013c047892 */ /* 0x000fc8000f8efc3f */
[----:B------:R-:W-:-:S06]  /*a0b0*/  UISETP.NE.AND UP0, UPT, UR4, 0x3, UPT ;  /* 0x000000030400788c */ /* 0x000fcc000bf05270 */
[----:B------:R-:W-:-:S13]  /*a0c0*/  PLOP3.LUT P0, PT, PT, PT, UP0, 0x80, 0x0 ;  /* 0x000000000000781c */ /* 0x000fda0003f0f008 */
[----:B------:R-:W-:Y:S05]  /*a0d0*/  @!P0 BRA `(.L_x_541) ;  /* 0x0000000000048947 */ /* 0x000fea0003800000 */
[----:B------:R-:W-:Y:S01]  /*a0e0*/  BPT.TRAP 0x1 ;  /* 0x000000040000795c */ /* 0x000fe20000300000 */
.L_x_541:
[----:B------:R-:W-:Y:S01]  /*a0f0*/  IMAD R89, R212, 0x8, R22 ;  /* 0x00000008d4597824 */ /* 0x000fe200078e0216 */
[----:B------:R-:W-:Y:S01]  /*a100*/  SHF.L.U32 R90, R223, 0x1f, RZ ;  /* 0x0000001fdf5a7819 */ /* 0x000fe200000006ff */
[----:B------:R-:W-:Y:S01]  /*a110*/  BSSY B1, `(.L_x_542) ;  /* 0x0000004000017945 */ /* 0x000fe20003800000 */
[----:B------:R-:W-:Y:S02]  /*a120*/  SHF.R.S32.HI R86, RZ, 0x1f, R84 ;  /* 0x0000001fff567819 */ /* 0x000fe40000011454 */
[----:B------:R-:W0:Y:S02]  /*a130*/  SYNCS.PHASECHK.TRANS64.TRYWAIT P3, [R89+URZ+0x38890], R90 ;  /* 0x0388905a590075a7 */ /* 0x000e24000806017f */
[----:B0-----:R-:W-:Y:S05]  /*a140*/  @!P3 BRA `(.L_x_543) ;  /* 0x000001e400dcb947 */ /* 0x001fea0003800000 */
.L_x_831:
[----:B------:R-:W-:Y:S05]  /*a150*/  BSYNC B1 ;  /* 0x0000000000017941 */ /* 0x000fea0003800000 */
.L_x_542:
[----:B------:R-:W-:Y:S01]  /*a160*/  ULDC.64 UR4, c[0x0][0x300] ;  /* 0x0000c00000047ab9 */ /* 0x000fe20000000a00 */
[----:B-----5:R-:W-:Y:S01]  /*a170*/  SHF.R.S32.HI R87, RZ, 0x1f, R31 ;  /* 0x0000001fff577819 */ /* 0x020fe2000001141f */
[----:B------:R-:W-:Y:S02]  /*a180*/  IMAD R11, R86, UR4, RZ ;  /* 0x00000004560b7c24 */ /* 0x000fe4000f8e02ff */
[----:B------:R-:W-:-:S04]  /*a190*/  IMAD.WIDE.U32 R12, R84, UR4, RZ ;  /* 0x00000004540c7c25 */ /* 0x000fc8000f8e00ff */
[----:B------:R-:W-:Y:S01]  /*a1a0*/  IMAD R11, R84, UR5, R11 ;  /* 0x00000005540b7c24 */ /* 0x000fe2000f8e020b */
[----:B------:R-:W-:Y:S01]  /*a1b0*/  ULDC.64 UR4, c[0x0][0x310] ;  /* 0x0000c40000047ab9 */ /* 0x000fe20000000a00 */
[----:B------:R-:W-:Y:S02]  /*a1c0*/  IMAD R88, R2, -0x50, R24 ;  /* 0xffffffb002587824 */ /* 0x000fe400078e0218 */
[----:B------:R-:W-:Y:S02]  /*a1d0*/  IMAD R14, R87, UR4, RZ ;  /* 0x00000004570e7c24 */ /* 0x000fe4000f8e02ff */
[----:B------:R-:W-:Y:S01]  /*a1e0*/  IMAD.IADD R13, R13, 0x1, R11 ;  /* 0x000000010d0d7824 */ /* 0x000fe200078e020b */
[----:B------:R-:W-:Y:S01]  /*a1f0*/  VIMNMX R88, R88, 0x50, PT ;  /* 0x0000005058587848 */ /* 0x000fe20003fe0100 */
[C---:B------:R-:W-:Y:S02]  /*a200*/  IMAD R11, R31.reuse, UR5, R14 ;  /* 0x000000051f0b7c24 */ /* 0x040fe4000f8e020e */
[----:B------:R-:W-:Y:S01]  /*a210*/  IMAD.WIDE.U32 R12, R31, UR4, R12 ;  /* 0x000000041f0c7c25 */ /* 0x000fe2000f8e000c */
[----:B------:R-:W-:-:S03]  /*a220*/  ULDC.64 UR4, c[0x0][0x308] ;  /* 0x0000c20000047ab9 */ /* 0x000fc60000000a00 */
[----:B------:R-:W-:Y:S02]  /*a230*/  IMAD R15, R0, UR4, RZ ;  /* 0x00000004000f7c24 */ /* 0x000fe4000f8e02ff */
[----:B------:R-:W-:Y:S02]  /*a240*/  IMAD.IADD R13, R13, 0x1, R11 ;  /* 0x000000010d0d7824 */ /* 0x000fe400078e020b */
[C---:B------:R-:W-:Y:S02]  /*a250*/  IMAD R15, R30.reuse, UR5, R15 ;  /* 0x000000051e0f7c24 */ /* 0x040fe4000f8e020f */
[----:B------:R-:W-:Y:S01]  /*a260*/  IMAD.WIDE.U32 R12, R30, UR4, R12 ;  /* 0x000000041e0c7c25 */ /* 0x000fe2000f8e000c */
[----:B------:R-:W-:-:S03]  /*a270*/  ULDC.64 UR4, c[0x0][0x2e8] ;  /* 0x0000ba0000047ab9 */ /* 0x000fc60000000a00 */
[----:B------:R-:W-:Y:S01]  /*a280*/  IMAD.IADD R15, R13, 0x1, R15 ;  /* 0x000000010d0f7824 */ /* 0x000fe200078e020f */
[----:B------:R-:W-:Y:S01]  /*a290*/  LEA R40, P3, R12, UR4, 0x1 ;  /* 0x000000040c287c11 */ /* 0x000fe2000f8608ff */
[----:B------:R-:W-:Y:S01]  /*a2a0*/  IMAD.IADD R42, R88, 0x1, -R219 ;  /* 0x00000001582a7824 */ /* 0x000fe200078e0adb */
[----:B------:R-:W-:Y:S02]  /*a2b0*/  UMOV UR4, 0xffffffff ;  /* 0xffffffff00047882 */ /* 0x000fe40000000000 */
[----:B------:R-:W-:Y:S02]  /*a2c0*/  LEA.HI.X R41, R12, UR5, R15, 0x1, P3 ;  /* 0x000000050c297c11 */ /* 0x000fe400098f0c0f */
[----:B------:R-:W-:Y:S01]  /*a2d0*/  ISETP.GE.AND P3, PT, R42, 0x1, PT ;  /* 0x000000012a00780c */ /* 0x000fe20003f66270 */
[----:B------:R-:W-:-:S12]  /*a2e0*/  BRA.DIV UR4, `(.L_x_544) ;  /* 0x000001e604887947 */ /* 0x000fd8000b800000 */
[----:B------:R1:W2:Y:S04]  /*a2f0*/  SHFL.IDX PT, R33, R41, RZ, 0x181f ;  /* 0x00181fff29217589 */ /* 0x0002a800000e0000 */
[----:B------:R1:W3:Y:S02]  /*a300*/  SHFL.IDX PT, R32, R40, RZ, 0x181f ;  /* 0x00181fff28207589 */ /* 0x0002e400000e0000 */
.L_x_835:
[----:B------:R-:W-:Y:S04]  /*a310*/  BSSY B1, `(.L_x_545) ;  /* 0x0000018000017945 */ /* 0x000fe80003800000 */
[----:B------:R-:W-:Y:S05]  /*a320*/  @!P3 BRA `(.L_x_546) ;  /* 0x000000000058b947 */ /* 0x000fea0003800000 */
[----:B------:R-:W-:Y:S01]  /*a330*/  ULDC UR4, c[0x0][0x2f4] ;  /* 0x0000bd0000047ab9 */ /* 0x000fe20000000800 */
[----:B------:R-:W-:Y:S01]  /*a340*/  ULDC.64 UR6, c[0x0][0x208] ;  /* 0x0000820000067ab9 */ /* 0x000fe20000000a00 */
[----:B------:R-:W-:Y:S02]  /*a350*/  ISETP.GE.AND P4, PT, R16, UR4, PT ;  /* 0x0000000410007c0c */ /* 0x000fe4000bf86270 */
[----:B------:R-:W-:-:S11]  /*a360*/  ISETP.GE.AND P3, PT, R213, UR4, PT ;  /* 0x00000004d5007c0c */ /* 0x000fd6000bf66270 */
[----:B------:R-:W4:Y:S01]  /*a370*/  @!P4 LDS.128 R12, [R85+0x24400] ;  /* 0x02440000550cc984 */ /* 0x000f220000000c00 */
[----:B---3--:R-:W-:-:S04]  /*a380*/  @!P4 LEA R34, P5, R16, R32, 0x1 ;  /* 0x000000201022c211 */ /* 0x008fc800078a08ff */
[----:B--2---:R-:W-:Y:S02]  /*a390*/  @!P4 LEA.HI.X R35, R16, R33, R17, 0x1, P5 ;  /* 0x000000211023c211 */ /* 0x004fe400028f0c11 */
[----:B------:R-:W-:-:S04]  /*a3a0*/  @!P3 LEA R36, P5, R23, R32, 0x1 ;  /* 0x000000201724b211 */ /* 0x000fc800078a08ff */
[----:B------:R-:W-:Y:S01]  /*a3b0*/  @!P3 LEA.HI.X R37, R23, R33, R216, 0x1, P5 ;  /* 0x000000211725b211 */ /* 0x000fe200028f0cd8 */
[----:B----4-:R-:W-:Y:S01]  /*a3c0*/  @!P4 ST.E.128 desc[UR6][R34.64], R12 ;  /* 0x0000000c2200c985 */ /* 0x010fe2000c101d06 */
[----:B------:R-:W-:-:S03]  /*a3d0*/  ISETP.GE.AND P4, PT, R18, UR4, PT ;  /* 0x0000000412007c0c */ /* 0x000fc6000bf86270 */
[----:B------:R-:W2:Y:S10]  /*a3e0*/  @!P3 LDS.128 R12, [R85+0x26c00] ;  /* 0x026c0000550cb984 */ /* 0x000eb40000000c00 */
[----:B------:R-:W-:-:S04]  /*a3f0*/  @!P4 LEA R38, P5, R18, R32, 0x1 ;  /* 0x000000201226c211 */ /* 0x000fc800078a08ff */
[----:B------:R-:W-:Y:S01]  /*a400*/  @!P4 LEA.HI.X R39, R18, R33, R218, 0x1, P5 ;  /* 0x000000211227c211 */ /* 0x000fe200028f0cda */
[----:B--2---:R-:W-:Y:S01]  /*a410*/  @!P3 ST.E.128 desc[UR6][R36.64], R12 ;  /* 0x0000000c2400b985 */ /* 0x004fe2000c101d06 */
[----:B------:R-:W-:-:S03]  /*a420*/  ISETP.GE.AND P3, PT, R19, UR4, PT ;  /* 0x0000000413007c0c */ /* 0x000fc6000bf66270 */
[----:B------:R-:W2:Y:S04]  /*a430*/  @!P4 LDS.128 R12, [R85+0x29400] ;  /* 0x02940000550cc984 */ /* 0x000ea80000000c00 */
[----:B--2---:R-:W-:Y:S06]  /*a440*/  @!P4 ST.E.128 desc[UR6][R38.64], R12 ;  /* 0x0000000c2600c985 */ /* 0x004fec000c101d06 */
[C---:B------:R-:W-:Y:S01]  /*a450*/  @!P3 LEA R32, P4, R19.reuse, R32, 0x1 ;  /* 0x000000201320b211 */ /* 0x040fe200078808ff */
[----:B------:R-:W2:Y:S03]  /*a460*/  @!P3 LDS.128 R12, [R85+0x2bc00] ;  /* 0x02bc0000550cb984 */ /* 0x000ea60000000c00 */
[----:B------:R-:W-:-:S05]  /*a470*/  @!P3 LEA.HI.X R33, R19, R33, R217, 0x1, P4 ;  /* 0x000000211321b211 */ /* 0x000fca00020f0cd9 */
[----:B--2---:R4:W-:Y:S04]  /*a480*/  @!P3 ST.E.128 desc[UR6][R32.64], R12 ;  /* 0x0000000c2000b985 */ /* 0x0049e8000c101d06 */
.L_x_546:
[----:B------:R-:W-:Y:S05]  /*a490*/  BSYNC B1 ;  /* 0x0000000000017941 */ /* 0x000fea0003800000 */
.L_x_545:
[----:B------:R-:W-:-:S03]  /*a4a0*/  UMOV UR4, 0xffffffff ;  /* 0xffffffff00047882 */ /* 0x000fc60000000000 */
[----:B------:R-:W-:Y:S05]  /*a4b0*/  BRA.DIV UR4, `(.L_x_547) ;  /* 0x000001e604607947 */ /* 0x000fea000b800000 */
[----:B--2-4-:R2:W4:Y:S04]  /*a4c0*/  SHFL.IDX PT, R33, R41, 0x1, 0x181f ;  /* 0x00381f0029217f89 */ /* 0x01452800000e0000 */
[----:B---3--:R2:W3:Y:S02]  /*a4d0*/  SHFL.IDX PT, R32, R40, 0x1, 0x181f ;  /* 0x00381f0028207f89 */ /* 0x0084e400000e0000 */
.L_x_839:
[----:B------:R-:W-:Y:S01]  /*a4e0*/  ISETP.GE.AND P3, PT, R42, 0x21, PT ;  /* 0x000000212a00780c */ /* 0x000fe20003f66270 */
[----:B------:R-:W-:-:S12]  /*a4f0*/  BSSY B1, `(.L_x_548) ;  /* 0x0000018000017945 */ /* 0x000fd80003800000 */
[----:B------:R-:W-:Y:S05]  /*a500*/  @!P3 BRA `(.L_x_549) ;  /* 0x000000000058b947 */ /* 0x000fea0003800000 */
[----:B------:R-:W-:Y:S01]  /*a510*/  ULDC UR4, c[0x0][0x2f4] ;  /* 0x0000bd0000047ab9 */ /* 0x000fe20000000800 */
[----:B------:R-:W-:Y:S01]  /*a520*/  ULDC.64 UR6, c[0x0][0x208] ;  /* 0x0000820000067ab9 */ /* 0x000fe20000000a00 */
[----:B------:R-:W-:Y:S02]  /*a530*/  ISETP.GE.AND P5, PT, R16, UR4, PT ;  /* 0x0000000410007c0c */ /* 0x000fe4000bfa6270 */
[----:B------:R-:W-:-:S11]  /*a540*/  ISETP.GE.AND P4, PT, R213, UR4, PT ;  /* 0x00000004d5007c0c */ /* 0x000fd6000bf86270 */
[----:B------:R-:W5:Y:S01]  /*a550*/  @!P5 LDS.128 R12, [R85+0x25400] ;  /* 0x02540000550cd984 */ /* 0x000f620000000c00 */
[----:B---3--:R-:W-:-:S04]  /*a560*/  @!P5 LEA R34, P3, R16, R32, 0x1 ;  /* 0x000000201022d211 */ /* 0x008fc800078608ff */
[----:B----4-:R-:W-:Y:S02]  /*a570*/  @!P5 LEA.HI.X R35, R16, R33, R17, 0x1, P3 ;  /* 0x000000211023d211 */ /* 0x010fe400018f0c11 */
[----:B------:R-:W-:-:S03]  /*a580*/  ISETP.GE.AND P3, PT, R18, UR4, PT ;  /* 0x0000000412007c0c */ /* 0x000fc6000bf66270 */
[----:B-----5:R-:W-:Y:S01]  /*a590*/  @!P5 ST.E.128 desc[UR6][R34.64], R12 ;  /* 0x0000000c2200d985 */ /* 0x020fe2000c101d06 */
[----:B------:R-:W-:-:S03]  /*a5a0*/  @!P4 LEA R36, P5, R23, R32, 0x1 ;  /* 0x000000201724c211 */ /* 0x000fc600078a08ff */
[----:B------:R-:W3:Y:S01]  /*a5b0*/  @!P4 LDS.128 R12, [R85+0x27c00] ;  /* 0x027c0000550cc984 */ /* 0x000ee20000000c00 */
[----:B------:R-:W-:-:S05]  /*a5c0*/  @!P4 LEA.HI.X R37, R23, R33, R216, 0x1, P5 ;  /* 0x000000211725c211 */ /* 0x000fca00028f0cd8 */
[----:B------:R-:W-:-:S04]  /*a5d0*/  @!P3 LEA R38, P5, R18, R32, 0x1 ;  /* 0x000000201226b211 */ /* 0x000fc800078a08ff */
[----:B------:R-:W-:Y:S01]  /*a5e0*/  @!P3 LEA.HI.X R39, R18, R33, R218, 0x1, P5 ;  /* 0x000000211227b211 */ /* 0x000fe200028f0cda */
[----:B---3--:R-:W-:Y:S01]  /*a5f0*/  @!P4 ST.E.128 desc[UR6][R36.64], R12 ;  /* 0x0000000c2400c985 */ /* 0x008fe2000c101d06 */
[----:B------:R-:W-:-:S03]  /*a600*/  ISETP.GE.AND P4, PT, R19, UR4, PT ;  /* 0x0000000413007c0c */ /* 0x000fc6000bf86270 */
[----:B------:R-:W3:Y:S04]  /*a610*/  @!P3 LDS.128 R12, [R85+0x2a400] ;  /* 0x02a40000550cb984 */ /* 0x000ee80000000c00 */
[----:B---3--:R-:W-:Y:S06]  /*a620*/  @!P3 ST.E.128 desc[UR6][R38.64], R12 ;  /* 0x0000000c2600b985 */ /* 0x008fec000c101d06 */
[C---:B------:R-:W-:Y:S01]  /*a630*/  @!P4 LEA R32, P3, R19.reuse, R32, 0x1 ;  /* 0x000000201320c211 */ /* 0x040fe200078608ff */
[----:B------:R-:W3:Y:S03]  /*a640*/  @!P4 LDS.128 R12, [R85+0x2cc00] ;  /* 0x02cc0000550cc984 */ /* 0x000ee60000000c00 */
[----:B------:R-:W-:-:S05]  /*a650*/  @!P4 LEA.HI.X R33, R19, R33, R217, 0x1, P3 ;  /* 0x000000211321c211 */ /* 0x000fca00018f0cd9 */
[----:B---3--:R3:W-:Y:S04]  /*a660*/  @!P4 ST.E.128 desc[UR6][R32.64], R12 ;  /* 0x0000000c2000c985 */ /* 0x0087e8000c101d06 */
.L_x_549:
[----:B------:R-:W-:Y:S05]  /*a670*/  BSYNC B1 ;  /* 0x0000000000017941 */ /* 0x000fea0003800000 */
.L_x_548:
[----:B------:R-:W-:-:S03]  /*a680*/  UMOV UR4, 0xffffffff ;  /* 0xffffffff00047882 */ /* 0x000fc60000000000 */
[----:B------:R-:W-:Y:S05]  /*a690*/  BRA.DIV UR4, `(.L_x_550) ;  /* 0x000001e604347947 */ /* 0x000fea000b800000 */
[----:B---34-:R3:W4:Y:S04]  /*a6a0*/  SHFL.IDX PT, R33, R41, 0x2, 0x181f ;  /* 0x00581f0029217f89 */ /* 0x01872800000e0000 */
[----:B------:R3:W0:Y:S02]  /*a6b0*/  SHFL.IDX PT, R32, R40, 0x2, 0x181f ;  /* 0x00581f0028207f89 */ /* 0x00062400000e0000 */
.L_x_843:
[----:B------:R-:W-:-:S13]  /*a6c0*/  ISETP.GE.AND P3, PT, R42, 0x41, PT ;  /* 0x000000412a00780c */ /* 0x000fda0003f66270 */
[----:B------:R-:W-:Y:S05]  /*a6d0*/  @!P3 BRA `(.L_x_492) ;  /* 0x000000000058b947 */ /* 0x000fea0003800000 */
[----:B------:R-:W-:Y:S01]  /*a6e0*/  ULDC UR4, c[0x0][0x2f4] ;  /* 0x0000bd0000047ab9 */ /* 0x000fe20000000800 */
[----:B------:R-:W-:Y:S01]  /*a6f0*/  ULDC.64 UR6, c[0x0][0x208] ;  /* 0x0000820000067ab9 */ /* 0x000fe20000000a00 */
[----:B------:R-:W-:Y:S02]  /*a700*/  ISETP.GE.AND P5, PT, R16, UR4, PT ;  /* 0x0000000410007c0c */ /* 0x000fe4000bfa6270 */
[----:B------:R-:W-:-:S11]  /*a710*/  ISETP.GE.AND P4, PT, R213, UR4, PT ;  /* 0x00000004d5007c0c */ /* 0x000fd6000bf86270 */
[----:B------:R-:W5:Y:S01]  /*a720*/  @!P5 LDS.128 R12, [R85+0x26400] ;  /* 0x02640000550cd984 */ /* 0x000f620000000c00 */
[----:B0-----:R-:W-:-:S04]  /*a730*/  @!P5 LEA R34, P3, R16, R32, 0x1 ;  /* 0x000000201022d211 */ /* 0x001fc800078608ff */
[----:B----4-:R-:W-:Y:S02]  /*a740*/  @!P5 LEA.HI.X R35, R16, R33, R17, 0x1, P3 ;  /* 0x000000211023d211 */ /* 0x010fe400018f0c11 */
[----:B------:R-:W-:-:S03]  /*a750*/  ISETP.GE.AND P3, PT, R18, UR4, PT ;  /* 0x0000000412007c0c */ /* 0x000fc6000bf66270 */
[----:B-----5:R-:W-:Y:S01]  /*a760*/  @!P5 ST.E.128 desc[UR6][R34.64], R12 ;  /* 0x0000000c2200d985 */ /* 0x020fe2000c101d06 */
[----:B------:R-:W-:-:S03]  /*a770*/  @!P4 LEA R36, P5, R23, R32, 0x1 ;  /* 0x000000201724c211 */ /* 0x000fc600078a08ff */
[----:B------:R-:W0:Y:S01]  /*a780*/  @!P4 LDS.128 R12, [R85+0x28c00] ;  /* 0x028c0000550cc984 */ /* 0x000e220000000c00 */
[----:B------:R-:W-:-:S05]  /*a790*/  @!P4 LEA.HI.X R37, R23, R33, R216, 0x1, P5 ;  /* 0x000000211725c211 */ /* 0x000fca00028f0cd8 */
[----:B------:R-:W-:-:S04]  /*a7a0*/  @!P3 LEA R38, P5, R18, R32, 0x1 ;  /* 0x000000201226b211 */ /* 0x000fc800078a08ff */
[----:B------:R-:W-:Y:S01]  /*a7b0*/  @!P3 LEA.HI.X R39, R18, R33, R218, 0x1, P5 ;  /* 0x000000211227b211 */ /* 0x000fe200028f0cda */
[----:B0-----:R-:W-:Y:S01]  /*a7c0*/  @!P4 ST.E.128 desc[UR6][R36.64], R12 ;  /* 0x0000000c2400c985 */ /* 0x001fe2000c101d06 */
[----:B------:R-:W-:-:S03]  /*a7d0*/  ISETP.GE.AND P4, PT, R19, UR4, PT ;  /* 0x0000000413007c0c */ /* 0x000fc6000bf86270 */
[----:B------:R-:W0:Y:S04]  /*a7e0*/  @!P3 LDS.128 R12, [R85+0x2b400] ;  /* 0x02b40000550cb984 */ /* 0x000e280000000c00 */
[----:B0-----:R-:W-:Y:S06]  /*a7f0*/  @!P3 ST.E.128 desc[UR6][R38.64], R12 ;  /* 0x0000000c2600b985 */ /* 0x001fec000c101d06 */
[C---:B------:R-:W-:Y:S01]  /*a800*/  @!P4 LEA R32, P3, R19.reuse, R32, 0x1 ;  /* 0x000000201320c211 */ /* 0x040fe200078608ff */
[----:B------:R-:W0:Y:S03]  /*a810*/  @!P4 LDS.128 R12, [R85+0x2dc00] ;  /* 0x02dc0000550cc984 */ /* 0x000e260000000c00 */
[----:B------:R-:W-:-:S05]  /*a820*/  @!P4 LEA.HI.X R33, R19, R33, R217, 0x1, P3 ;  /* 0x000000211321c211 */ /* 0x000fca00018f0cd9 */
[----:B0-----:R0:W-:Y:S04]  /*a830*/  @!P4 ST.E.128 desc[UR6][R32.64], R12 ;  /* 0x0000000c2000c985 */ /* 0x0011e8000c101d06 */
.L_x_492:
[----:B------:R-:W-:Y:S05]  /*a840*/  BSYNC B0 ;  /* 0x0000000000007941 */ /* 0x000fea0003800000 */
.L_x_445:
[----:B0-----:R-:W0:Y:S01]  /*a850*/  S2R R11, SR_TID.X ;  /* 0x00000000000b7919 */ /* 0x001e220000002100 */
[----:B------:R-:W-:Y:S01]  /*a860*/  @!PT LDS RZ, [RZ] ;  /* 0x00000000fffff984 */ /* 0x000fe20000000800 */
[----:B------:R-:W-:Y:S01]  /*a870*/  @!PT LDS RZ, [RZ] ;  /* 0x00000000fffff984 */ /* 0x000fe20000000800 */
[----:B------:R-:W-:Y:S01]  /*a880*/  @!PT LDS RZ, [RZ] ;  /* 0x00000000fffff984 */ /* 0x000fe20000000800 */
[----:B------:R-:W-:Y:S01]  /*a890*/  @!PT LDS RZ, [RZ] ;  /* 0x00000000fffff984 */ /* 0x000fe20000000800 */
[----:B------:R5:W-:Y:S06]  /*a8a0*/  MEMBAR.ALL.CTA ;  /* 0x0000000000007992 */ /* 0x000bec0000008000 */
[----:B-----5:R-:W5:Y:S01]  /*a8b0*/  FENCE.VIEW.ASYNC.S ;  /* 0x00000000000073c6 */ /* 0x020f620000000000 */
[----:B------:R-:W-:Y:S05]  /*a8c0*/  WARPSYNC.ALL ;  /* 0x0000000000007948 */ /* 0x000fea0003800000 */
[----:B------:R-:W-:Y:S01]  /*a8d0*/  BSSY B0, `(.L_x_551) ;  /* 0x0000009000007945 */ /* 0x000fe20003800000 */
[----:B0-----:R-:W-:Y:S01]  /*a8e0*/  LOP3.LUT R11, R11, 0x7f, RZ, 0xc0, !PT ;  /* 0x0000007f0b0b7812 */ /* 0x001fe200078ec0ff */
[----:B-----5:R0:W-:Y:S03]  /*a8f0*/  BAR.SYNC.DEFER_BLOCKING R138, 0x80 ;  /* 0x0002008a0000751d */ /* 0x0201e60000010000 */
[----:B------:R-:W-:-:S13]  /*a900*/  ISETP.NE.AND P3, PT, R11, RZ, PT ;  /* 0x000000ff0b00720c */ /* 0x000fda0003f65270 */
[----:B------:R-:W-:-:S05]  /*a910*/  @!P3 VIADD R11, R89, 0x388a0 ;  /* 0x000388a0590bb836 */ /* 0x000fca0000000000 */
[----:B------:R-:W-:-:S04]  /*a920*/  @!P3 PRMT R11, RZ, 0x654, R11 ;  /* 0x00000654ff0bb816 */ /* 0x000fc8000000000b */
[----:B------:R0:W-:Y:S01]  /*a930*/  @!P3 SYNCS.ARRIVE.TRANS64.RED.A1T0 RZ, [R11+URZ], RZ ;  /* 0x000000ff0bffb9a7 */ /* 0x0001e2000810043f */
[----:B------:R-:W-:Y:S05]  /*a940*/  @!P0 BRA `(.L_x_552) ;  /* 0x0000000000048947 */ /* 0x000fea0003800000 */
[----:B------:R-:W-:Y:S01]  /*a950*/  BPT.TRAP 0x1 ;  /* 0x000000040000795c */ /* 0x000fe20000300000 */
.L_x_552:
[----:B------:R-:W-:Y:S05]  /*a960*/  BSYNC B0 ;  /* 0x0000000000007941 */ /* 0x000fea0003800000 */
.L_x_551:
[----:B------:R-:W5:Y:S01]  /*a970*/  SYNCS.PHASECHK.TRANS64.TRYWAIT P0, [R89+URZ+0x388b0], R90 ;  /* 0x0388b05a590075a7 */ /* 0x000f62000800017f */
[----:B------:R-:W-:Y:S01]  /*a980*/  ULDC UR61, c[0x0][0x2f4] ;  /* 0x0000bd00003d7ab9 */ /* 0x000fe20000000800 */
[----:B------:R-:W-:Y:S04]  /*a990*/  BSSY B0, `(.L_x_553) ;  /* 0x0000002000007945 */ /* 0x000fe80003800000 */
[----:B-----5:R-:W-:Y:S05]  /*a9a0*/  @!P0 BRA `(.L_x_554) ;  /* 0x000001e000bc8947 */ /* 0x020fea0003800000 */
.L_x_844:
[----:B------:R-:W-:Y:S05]  /*a9b0*/  BSYNC B0 ;  /* 0x0000000000007941 */ /* 0x000fea0003800000 */
.L_x_553:
[----:B------:R-:W-:Y:S01]  /*a9c0*/  ULDC.64 UR4, c[0x0][0x328] ;  /* 0x0000ca0000047ab9 */ /* 0x000fe20000000a00 */
[----:B------:R-:W-:Y:S01]  /*a9d0*/  IMAD.IADD R88, R88, 0x1, -R219 ;  /* 0x0000000158587824 */ /* 0x000fe200078e0adb */
[----:B------:R-:W-:Y:S01]  /*a9e0*/  BSSY B0, `(.L_x_555) ;  /* 0x000002c000007945 */ /* 0x000fe20003800000 */
[----:B0-----:R-:W-:Y:S02]  /*a9f0*/  IMAD R11, R86, UR4, RZ ;  /* 0x00000004560b7c24 */ /* 0x001fe4000f8e02ff */
[----:B--2-4-:R-:W-:Y:S01]  /*aa00*/  IMAD.WIDE.U32 R12, R84, UR4, RZ ;  /* 0x00000004540c7c25 */ /* 0x014fe2000f8e00ff */
[C---:B------:R-:W-:Y:S02]  /*aa10*/  ISETP.GE.AND P4, PT, R88.reuse, 0x1, PT ;  /* 0x000000015800780c */ /* 0x040fe40003f86270 */
[----:B------:R-:W-:Y:S01]  /*aa20*/  ISETP.GE.AND P0, PT, R88, 0x21, PT ;  /* 0x000000215800780c */ /* 0x000fe20003f06270 */
[----:B------:R-:W-:Y:S01]  /*aa30*/  IMAD R11, R84, UR5, R11 ;  /* 0x00000005540b7c24 */ /* 0x000fe2000f8e020b */
[----:B------:R-:W-:-:S02]  /*aa40*/  ULDC.64 UR4, c[0x0][0x338] ;  /* 0x0000ce0000047ab9 */ /* 0x000fc40000000a00 */
[----:B------:R-:W-:Y:S02]  /*aa50*/  IMAD R14, R87, UR4, RZ ;  /* 0x00000004570e7c24 */ /* 0x000fe4000f8e02ff */
[----:B------:R-:W-:Y:S02]  /*aa60*/  IADD3 R13, R13, R11, RZ ;  /* 0x0000000b0d0d7210 */ /* 0x000fe40007ffe0ff */
        /* <DEDUP_REMOVED lines=9> */
[----:B------:R-:W-:-:S04]  /*ab00*/  LEA R31, P5, R12, UR4, 0x1 ;  /* 0x000000040c1f7c11 */ /* 0x000fc8000f8a08ff */
[----:B------:R-:W-:Y:S01]  /*ab10*/  LEA.HI.X R11, R12, UR5, R11, 0x1, P5 ;  /* 0x000000050c0b7c11 */ /* 0x000fe2000a8f0c0b */
[----:B------:R0:W2:Y:S04]  /*ab20*/  SHFL.IDX PT, R38, R31, RZ, 0x181f ;  /* 0x00181fff1f267589 */ /* 0x0000a800000e0000 */
[----:B------:R0:W4:Y:S01]  /*ab30*/  SHFL.IDX PT, R39, R11, RZ, 0x181f ;  /* 0x00181fff0b277589 */ /* 0x00012200000e0000 */
[----:B------:R-:W-:Y:S05]  /*ab40*/  @!P4 BRA `(.L_x_556) ;  /* 0x000000000054c947 */ /* 0x000fea0003800000 */
[----:B------:R-:W-:Y:S01]  /*ab50*/  ISETP.GE.AND P5, PT, R16, UR61, PT ;  /* 0x0000003d10007c0c */ /* 0x000fe2000bfa6270 */
[----:B------:R-:W-:-:S12]  /*ab60*/  ULDC.64 UR4, c[0x0][0x208] ;  /* 0x0000820000047ab9 */ /* 0x000fd80000000a00 */
[----:B------:R-:W5:Y:S01]  /*ab70*/  @!P5 LDS.128 R12, [R85+0x400] ;  /* 0x00040000550cd984 */ /* 0x000f620000000c00 */
[----:B--2---:R-:W-:-:S04]  /*ab80*/  @!P5 LEA R32, P4, R16, R38, 0x1 ;  /* 0x000000261020d211 */ /* 0x004fc800078808ff */
[----:B----4-:R-:W-:Y:S02]  /*ab90*/  @!P5 LEA.HI.X R33, R16, R39, R17, 0x1, P4 ;  /* 0x000000271021d211 */ /* 0x010fe400020f0c11 */
[----:B------:R-:W-:-:S03]  /*aba0*/  ISETP.GE.AND P4, PT, R213, UR61, PT ;  /* 0x0000003dd5007c0c */ /* 0x000fc6000bf86270 */
[----:B-----5:R-:W-:Y:S10]  /*abb0*/  @!P5 ST.E.128 desc[UR4][R32.64], R12 ;  /* 0x0000000c2000d985 */ /* 0x020ff4000c101d04 */
[C---:B------:R-:W-:Y:S01]  /*abc0*/  @!P4 LEA R34, P5, R23.reuse, R38, 0x1 ;  /* 0x000000261722c211 */ /* 0x040fe200078a08ff */
[----:B------:R-:W2:Y:S03]  /*abd0*/  @!P4 LDS.128 R12, [R85+0x2c00] ;  /* 0x002c0000550cc984 */ /* 0x000ea60000000c00 */
[----:B------:R-:W-:-:S02]  /*abe0*/  @!P4 LEA.HI.X R35, R23, R39, R216, 0x1, P5 ;  /* 0x000000271723c211 */ /* 0x000fc400028f0cd8 */
[----:B------:R-:W-:-:S03]  /*abf0*/  ISETP.GE.AND P5, PT, R18, UR61, PT ;  /* 0x0000003d12007c0c */ /* 0x000fc6000bfa6270 */
[----:B--2---:R-:W-:Y:S10]  /*ac00*/  @!P4 ST.E.128 desc[UR4][R34.64], R12 ;  /* 0x0000000c2200c985 */ /* 0x004ff4000c101d04 */
[C---:B------:R-:W-:Y:S01]  /*ac10*/  @!P5 LEA R36, P4, R18.reuse, R38, 0x1 ;  /* 0x000000261224d211 */ /* 0x040fe200078808ff */
[----:B------:R-:W2:Y:S03]  /*ac20*/  @!P5 LDS.128 R12, [R85+0x5400] ;  /* 0x00540000550cd984 */ /* 0x000ea60000000c00 */
[----:B------:R-:W-:-:S02]  /*ac30*/  @!P5 LEA.HI.X R37, R18, R39, R218, 0x1, P4 ;  /* 0x000000271225d211 */ /* 0x000fc400020f0cda */
[----:B------:R-:W-:-:S03]  /*ac40*/  ISETP.GE.AND P4, PT, R19, UR61, PT ;  /* 0x0000003d13007c0c */ /* 0x000fc6000bf86270 */
[----:B--2---:R-:W-:Y:S10]  /*ac50*/  @!P5 ST.E.128 desc[UR4][R36.64], R12 ;  /* 0x0000000c2400d985 */ /* 0x004ff4000c101d04 */
[C---:B------:R-:W-:Y:S01]  /*ac60*/  @!P4 LEA R32, P5, R19.reuse, R38, 0x1 ;  /* 0x000000261320c211 */ /* 0x040fe200078a08ff */
[----:B------:R-:W2:Y:S03]  /*ac70*/  @!P4 LDS.128 R12, [R85+0x7c00] ;  /* 0x007c0000550cc984 */ /* 0x000ea60000000c00 */
[----:B------:R-:W-:-:S05]  /*ac80*/  @!P4 LEA.HI.X R33, R19, R39, R217, 0x1, P5 ;  /* 0x000000271321c211 */ /* 0x000fca00028f0cd9 */
[----:B--2---:R2:W-:Y:S04]  /*ac90*/  @!P4 ST.E.128 desc[UR4][R32.64], R12 ;  /* 0x0000000c2000c985 */ /* 0x0045e8000c101d04 */
.L_x_556:
[----:B------:R-:W-:Y:S05]  /*aca0*/  BSYNC B0 ;  /* 0x0000000000007941 */ /* 0x000fea0003800000 */
.L_x_555:
[----:B----4-:R4:W0:Y:S01]  /*acb0*/  SHFL.IDX PT, R39, R11, 0x1, 0x181f ;  /* 0x00381f000b277f89 */ /* 0x01082200000e0000 */
[----:B------:R-:W-:Y:S03]  /*acc0*/  BSSY B0, `(.L_x_557) ;  /* 0x0000018000007945 */ /* 0x000fe60003800000 */
[----:B--2---:R4:W2:Y:S01]  /*acd0*/  SHFL.IDX PT, R38, R31, 0x1, 0x181f ;  /* 0x00381f001f267f89 */ /* 0x0048a200000e0000 */
[----:B------:R-:W-:Y:S05]  /*ace0*/  @!P0 BRA `(.L_x_558) ;  /* 0x0000000000548947 */ /* 0x000fea0003800000 */
[----:B------:R-:W-:Y:S01]  /*acf0*/  ISETP.GE.AND P5, PT, R16, UR61, PT ;  /* 0x0000003d10007c0c */ /* 0x000fe2000bfa6270 */
[----:B------:R-:W-:Y:S01]  /*ad00*/  ULDC.64 UR4, c[0x0][0x208] ;  /* 0x0000820000047ab9 */ /* 0x000fe20000000a00 */
[----:B------:R-:W-:-:S11]  /*ad10*/  ISETP.GE.AND P4, PT, R213, UR61, PT ;  /* 0x0000003dd5007c0c */ /* 0x000fd6000bf86270 */
[----:B------:R-:W5:Y:S01]  /*ad20*/  @!P5 LDS.128 R12, [R85+0x1400] ;  /* 0x00140000550cd984 */ /* 0x000f620000000c00 */
[----:B--2---:R-:W-:-:S04]  /*ad30*/  @!P5 LEA R32, P0, R16, R38, 0x1 ;  /* 0x000000261020d211 */ /* 0x004fc800078008ff */
[----:B0-----:R-:W-:Y:S02]  /*ad40*/  @!P5 LEA.HI.X R33, R16, R39, R17, 0x1, P0 ;  /* 0x000000271021d211 */ /* 0x001fe400000f0c11 */
        /* <DEDUP_REMOVED lines=15> */
.L_x_558:
[----:B------:R-:W-:Y:S05]  /*ae40*/  BSYNC B0 ;  /* 0x0000000000007941 */ /* 0x000fea0003800000 */
.L_x_557:
[----:B------:R-:W-:Y:S01]  /*ae50*/  ISETP.GE.AND P0, PT, R88, 0x41, PT ;  /* 0x000000415800780c */ /* 0x000fe20003f06270 */
[----:B0---4-:R-:W0:Y:S01]  /*ae60*/  SHFL.IDX PT, R11, R11, 0x2, 0x181f ;  /* 0x00581f000b0b7f89 */ /* 0x011e2200000e0000 */
[----:B------:R-:W-:Y:S03]  /*ae70*/  BSSY B0, `(.L_x_559) ;  /* 0x0000018000007945 */ /* 0x000fe60003800000 */
[----:B------:R-:W4:Y:S08]  /*ae80*/  SHFL.IDX PT, R31, R31, 0x2, 0x181f ;  /* 0x00581f001f1f7f89 */ /* 0x000f3000000e0000 */
[----:B------:R-:W-:Y:S05]  /*ae90*/  @!P0 BRA `(.L_x_560) ;  /* 0x0000000000548947 */ /* 0x000fea0003800000 */
[----:B------:R-:W-:Y:S01]  /*aea0*/  ISETP.GE.AND P5, PT, R16, UR61, PT ;  /* 0x0000003d10007c0c */ /* 0x000fe2000bfa6270 */
[----:B------:R-:W-:Y:S01]  /*aeb0*/  ULDC.64 UR4, c[0x0][0x208] ;  /* 0x0000820000047ab9 */ /* 0x000fe20000000a00 */
[----:B------:R-:W-:-:S11]  /*aec0*/  ISETP.GE.AND P4, PT, R213, UR61, PT ;  /* 0x0000003dd5007c0c */ /* 0x000fd6000bf86270 */
[----:B------:R-:W5:Y:S01]  /*aed0*/  @!P5 LDS.128 R12, [R85+0x2400] ;  /* 0x00240000550cd984 */ /* 0x000f620000000c00 */
[----:B----4-:R-:W-:-:S04]  /*aee0*/  @!P5 LEA R32, P0, R16, R31, 0x1 ;  /* 0x0000001f1020d211 */ /* 0x010fc800078008ff */
        /* <DEDUP_REMOVED lines=16> */
.L_x_560:
[----:B------:R-:W-:Y:S05]  /*aff0*/  BSYNC B0 ;  /* 0x0000000000007941 */ /* 0x000fea0003800000 */
.L_x_559:
[----:B------:R-:W-:Y:S01]  /*b000*/  @!PT LDS RZ, [RZ] ;  /* 0x00000000fffff984 */ /* 0x000fe20000000800 */
[----:B------:R-:W-:Y:S01]  /*b010*/  @!PT LDS RZ, [RZ] ;  /* 0x00000000fffff984 */ /* 0x000fe20000000800 */
[----:B------:R-:W-:Y:S01]  /*b020*/  @!PT LDS RZ, [RZ] ;  /* 0x00000000fffff984 */ /* 0x000fe20000000800 */
[----:B------:R-:W-:Y:S01]  /*b030*/  @!PT LDS RZ, [RZ] ;  /* 0x00000000fffff984 */ /* 0x000fe20000000800 */
[----:B------:R5:W-:Y:S06]  /*b040*/  MEMBAR.ALL.CTA ;  /* 0x0000000000007992 */ /* 0x000bec0000008000 */
[----:B-----5:R-:W5:Y:S01]  /*b050*/  FENCE.VIEW.ASYNC.S ;  /* 0x00000000000073c6 */ /* 0x020f620000000000 */
[----:B-1----:R-:W-:Y:S01]  /*b060*/  @!P3 VIADD R89, R89, 0x388c0 ;  /* 0x000388c05959b836 */ /* 0x002fe20000000000 */
[----:B-----5:R1:W-:Y:S01]  /*b070*/  BAR.SYNC.DEFER_BLOCKING R138, 0x80 ;  /* 0x0002008a0000751d */ /* 0x0203e20000010000 */
[----:B------:R-:W-:Y:S01]  /*b080*/  ISETP.NE.AND P4, PT, R113, RZ, PT ;  /* 0x000000ff7100720c */ /* 0x000fe20003f85270 */
[----:B------:R-:W-:-:S02]  /*b090*/  VIADD R212, R212, 0x1 ;  /* 0x00000001d4d47836 */ /* 0x000fc40000000000 */
[----:B------:R-:W-:Y:S02]  /*b0a0*/  @!P3 PRMT R89, RZ, 0x654, R89 ;  /* 0x00000654ff59b816 */ /* 0x000fe40000000059 */
[----:B------:R-:W-:Y:S02]  /*b0b0*/  PLOP3.LUT P0, PT, PT, PT, PT, 0x8, 0x0 ;  /* 0x000000000000781c */ /* 0x000fe40003f0e170 */
[----:B------:R1:W-:Y:S01]  /*b0c0*/  @!P3 SYNCS.ARRIVE.TRANS64.RED.A1T0 RZ, [R89+URZ], RZ ;  /* 0x000000ff59ffb9a7 */ /* 0x0003e2000810043f */
[----:B------:R-:W-:-:S04]  /*b0d0*/  ISETP.NE.AND P3, PT, R212, 0x2, PT ;  /* 0x00000002d400780c */ /* 0x000fc80003f65270 */
[----:B0-----:R-:W-:Y:S02]  /*b0e0*/  SEL R12, RZ, 0x1, P3 ;  /* 0x00000001ff0c7807 */ /* 0x001fe40001800000 */
[----:B------:R-:W-:Y:S02]  /*b0f0*/  SEL R212, R212, RZ, P3 ;  /* 0x000000ffd4d47207 */ /* 0x000fe40001800000 */
[----:B------:R-:W-:Y:S01]  /*b100*/  LOP3.LUT R223, R223, R12, RZ, 0x3c, !PT ;  /* 0x0000000cdfdf7212 */ /* 0x000fe200078e3cff */
[----:B-1----:R-:W-:Y:S06]  /*b110*/  @P4 BRA `(.L_x_561) ;  /* 0xffffff6c00dc4947 */ /* 0x002fec000383ffff */
.L_x_440:
[----:B------:R-:W-:Y:S01]  /*b120*/  BSSY B0, `(.L_x_562) ;  /* 0x000004a000007945 */ /* 0x000fe20003800000 */
[----:B------:R-:W-:Y:S02]  /*b130*/  ISETP.GE.AND P2, PT, R180, 0x1, PT ;  /* 0x00000001b400780c */ /* 0x000fe40003f46270 */
[----:B------:R-:W-:Y:S02]  /*b140*/  CS2R R2, SRZ ;  /* 0x0000000000027805 */ /* 0x000fe4000001ff00 */
[----:B------:R-:W-:Y:S01]  /*b150*/  PLOP3.LUT P1, PT, PT, PT, PT, 0x80, 0x0 ;  /* 0x000000000000781c */ /* 0x000fe20003f2f070 */
[----:B------:R-:W-:Y:S01]  /*b160*/  IMAD.MOV.U32 R0, RZ, RZ, RZ ;  /* 0x000000ffff007224 */ /* 0x000fe200078e00ff */
[----:B------:R-:W-:Y:S02]  /*b170*/  CS2R R150, SRZ ;  /* 0x0000000000967805 */ /* 0x000fe4000001ff00 */
[----:B------:R-:W-:Y:S02]  /*b180*/  CS2R R148, SRZ ;  /* 0x0000000000947805 */ /* 0x000fe4000001ff00 */
[----:B------:R-:W-:-:S02]  /*b190*/  CS2R R146, SRZ ;  /* 0x0000000000927805 */ /* 0x000fc4000001ff00 */
[----:B------:R-:W-:Y:S02]  /*b1a0*/  CS2R R144, SRZ ;  /* 0x0000000000907805 */ /* 0x000fe4000001ff00 */
[----:B------:R-:W-:Y:S01]  /*b1b0*/  CS2R R142, SRZ ;  /* 0x00000000008e7805 */ /* 0x000fe2000001ff00 */
[----:B------:R-:W-:Y:S01]  /*b1c0*/  IMAD.MOV.U32 R141, RZ, RZ, RZ ;  /* 0x000000ffff8d7224 */ /* 0x000fe200078e00ff */
        /* <DEDUP_REMOVED lines=11> */
[----:B---3--:R-:W-:Y:S02]  /*b280*/  CS2R R118, SRZ ;  /* 0x0000000000767805 */ /* 0x008fe4000001ff00 */
        /* <DEDUP_REMOVED lines=42> */
[----:B--2---:R-:W-:Y:S02]  /*b530*/  CS2R R38, SRZ ;  /* 0x0000000000267805 */ /* 0x004fe4000001ff00 */
[----:B------:R-:W-:Y:S01]  /*b540*/  CS2R R34, SRZ ;  /* 0x0000000000227805 */ /* 0x000fe2000001ff00 */
[----:B------:R-:W-:Y:S01]  /*b550*/  IMAD.MOV.U32 R24, RZ, RZ, RZ ;  /* 0x000000ffff187224 */ /* 0x000fe200078e00ff */
[----:B------:R-:W-:Y:S01]  /*b560*/  MOV R5, RZ ;  /* 0x000000ff00057202 */ /* 0x000fe20000000f00 */
[----:B------:R-:W-:Y:S02]  /*b570*/  IMAD.MOV.U32 R7, RZ, RZ, RZ ;  /* 0x000000ffff077224 */ /* 0x000fe400078e00ff */
[----:B------:R-:W-:Y:S01]  /*b580*/  IMAD.MOV.U32 R27, RZ, RZ, RZ ;  /* 0x000000ffff1b7224 */ /* 0x000fe200078e00ff */
[----:B------:R-:W-:Y:S06]  /*b590*/  @P0 BRA `(.L_x_563) ;  /* 0x0000000000080947 */ /* 0x000fec0003800000 */
[----:B------:R-:W0:Y:S02]  /*b5a0*/  FENCE.VIEW.ASYNC.G ;  /* 0x00000000000073c6 */ /* 0x000e240000000100 */
[----:B0-----:R-:W-:Y:S06]  /*b5b0*/  BAR.ARV 0xc, 0x180 ;  /* 0x0306000000007b1d */ /* 0x001fec0000002000 */
.L_x_563:
[----:B------:R-:W-:Y:S05]  /*b5c0*/  BSYNC B0 ;  /* 0x0000000000007941 */ /* 0x000fea0003800000 */
.L_x_562:
[----:B------:R-:W-:Y:S02]  /*b5d0*/  IMAD.MOV.U32 R25, RZ, RZ, RZ ;  /* 0x000000ffff197224 */ /* 0x000fe400078e00ff */
[----:B------:R-:W-:Y:S01]  /*b5e0*/  IMAD.MOV.U32 R4, RZ, RZ, RZ ;  /* 0x000000ffff047224 */ /* 0x000fe200078e00ff */
[----:B------:R-:W-:Y:S06]  /*b5f0*/  @!P2 BRA `(.L_x_564) ;  /* 0x000001280070a947 */ /* 0x000fec0003800000 */
[----:B------:R-:W2:Y:S01]  /*b600*/  LDL R6, [R1+0x6c] ;  /* 0x00006c0001067983 */ /* 0x000ea20000100800 */
[----:B------:R-:W0:Y:S02]  /*b610*/  S2R R64, SR_TID.X ;  /* 0x0000000000407919 */ /* 0x000e240000002100 */
[----:B0-----:R-:W-:-:S05]  /*b620*/  VIADD R64, R64, 0xffffff80 ;  /* 0xffffff8040407836 */ /* 0x001fca0000000000 */
[----:B------:R-:W-:-:S04]  /*b630*/  SHF.R.S32.HI R65, RZ, 0x1f, R64 ;  /* 0x0000001fff417819 */ /* 0x000fc80000011440 */
[----:B------:R-:W-:-:S04]  /*b640*/  LEA.HI R65, R65, R64, RZ, 0x7 ;  /* 0x0000004041417211 */ /* 0x000fc800078f38ff */
[----:B------:R-:W-:-:S06]  /*b650*/  SHF.R.S32.HI R0, RZ, 0x7, R65 ;  /* 0x00000007ff007819 */ /* 0x000fcc0000011441 */
[----:B------:R-:W0:Y:S02]  /*b660*/  SHFL.IDX PT, R0, R0, RZ, 0x1f ;  /* 0x00001fff00007589 */ /* 0x000e2400000e0000 */
[----:B0-----:R-:W-:-:S04]  /*b670*/  LEA.HI R2, R0, R0, RZ, 0x1 ;  /* 0x0000000000027211 */ /* 0x001fc800078f08ff */
[----:B------:R-:W-:-:S05]  /*b680*/  LOP3.LUT R3, R2, 0x1e, RZ, 0xc0, !PT ;  /* 0x0000001e02037812 */ /* 0x000fca00078ec0ff */
[----:B------:R-:W-:Y:S01]  /*b690*/  IMAD.IADD R3, R0, 0x1, -R3 ;  /* 0x0000000100037824 */ /* 0x000fe200078e0a03 */
[----:B--2---:R-:W-:-:S13]  /*b6a0*/  R2UR UR4, R6 ;  /* 0x00000000060472ca */ /* 0x004fda00000e0000 */
[----:B------:R-:W-:Y:S02]  /*b6b0*/  ULOP3.LUT UP0, URZ, UR4, 0x9f, URZ, 0xc0, !UPT ;  /* 0x0000009f043f7892 */ /* 0x000fe4000f80c03f */
[----:B------:R-:W-:-:S04]  /*b6c0*/  LEA R3, R3, UR4, 0xd ;  /* 0x0000000403037c11 */ /* 0x000fc8000f8e68ff */
[----:B------:R-:W-:Y:S02]  /*b6d0*/  SHF.R.U32.HI R3, RZ, 0x4, R3 ;  /* 0x00000004ff037819 */ /* 0x000fe40000011603 */
[----:B------:R-:W-:Y:S02]  /*b6e0*/  PLOP3.LUT P0, PT, PT, PT, UP0, 0x80, 0x0 ;  /* 0x000000000000781c */ /* 0x000fe40003f0f008 */
[----:B------:R-:W-:-:S11]  /*b6f0*/  LOP3.LUT R28, R3, 0x3fff, RZ, 0xc0, !PT ;  /* 0x00003fff031c7812 */ /* 0x000fd600078ec0ff */
        /* <DEDUP_REMOVED lines=9> */
[----:B------:R-:W-:Y:S01]  /*b790*/  MOV R13, RZ ;  /* 0x000000ff000d7202 */ /* 0x000fe20000000f00 */
[----:B------:R-:W-:Y:S02]  /*b7a0*/  IMAD.U32 R7, RZ, RZ, UR7 ;  /* 0x00000007ff077e24 */ /* 0x000fe4000f8e00ff */
[----:B------:R-:W-:-:S02]  /*b7b0*/  IMAD.U32 R10, RZ, RZ, UR4 ;  /* 0x00000004ff0a7e24 */ /* 0x000fc4000f8e00ff */
[----:B------:R-:W-:Y:S02]  /*b7c0*/  IMAD.U32 R11, RZ, RZ, UR5 ;  /* 0x00000005ff0b7e24 */ /* 0x000fe4000f8e00ff */
[----:B------:R-:W-:Y:S02]  /*b7d0*/  IMAD.MOV.U32 R8, RZ, RZ, 0x70 ;  /* 0x00000070ff087424 */ /* 0x000fe400078e00ff */
[----:B0-----:R-:W-:-:S07]  /*b7e0*/  IMAD.MOV.U32 R12, RZ, RZ, 0x1 ;  /* 0x00000001ff0c7424 */ /* 0x001fce00078e00ff */
[----:B------:R-:W-:-:S07]  /*b7f0*/  LEPC R20, `(.L_x_565) ;  /* 0x000000001014794e */ /* 0x000fce0000000000 */
[----:B-1--45:R-:W-:Y:S05]  /*b800*/  CALL.ABS.NOINC R2 ;  /* 0x0000000002007343 */ /* 0x032fea0003c00000 */
.L_x_565:
[----:B------:R-:W-:Y:S02]  /*b810*/  ULDC UR4, c[0x0][0x3f4] ;  /* 0x0000fd0000047ab9 */ /* 0x000fe40000000800 */
[----:B------:R-:W-:-:S13]  /*b820*/  ISETP.LT.AND P0, PT, RZ, UR4, PT ;  /* 0x00000004ff007c0c */ /* 0x000fda000bf01270 */
[----:B------:R-:W-:Y:S05]  /*b830*/  @P0 BRA `(.L_x_566) ;  /* 0x0000000000400947 */ /* 0x000fea0003800000 */
[----:B------:R-:W2:Y:S02]  /*b840*/  LDL R2, [R1+0x70] ;  /* 0x0000700001027983 */ /* 0x000ea40000100800 */
[----:B--2---:R-:W-:-:S04]  /*b850*/  LEA.HI R0, R2, R2, RZ, 0x1 ;  /* 0x0000000202007211 */ /* 0x004fc800078f08ff */
[----:B------:R-:W-:-:S05]  /*b860*/  LOP3.LUT R0, R0, 0xfffffffe, RZ, 0xc0, !PT ;  /* 0xfffffffe00007812 */ /* 0x000fca00078ec0ff */
[----:B------:R-:W-:-:S05]  /*b870*/  IMAD.IADD R0, R2, 0x1, -R0 ;  /* 0x0000000102007824 */ /* 0x000fca00078e0a00 */
[----:B------:R-:W-:-:S04]  /*b880*/  SHF.L.U32 R3, R0, 0x1f, RZ ;  /* 0x0000001f00037819 */ /* 0x000fc800000006ff */
[----:B------:R0:W1:Y:S03]  /*b890*/  SYNCS.PHASECHK.TRANS64.TRYWAIT P0, [R22+URZ+0x38800], R3 ;  /* 0x03880003160075a7 */ /* 0x000066000800017f */
[----:B-1----:R-:W-:Y:S05]  /*b8a0*/  @!P0 NANOSLEEP.SYNCS 0x989680 ;  /* 0x009896800000895d */ /* 0x002fea0003900000 */
[----:B------:R-:W1:Y:S01]  /*b8b0*/  @!P0 SYNCS.PHASECHK.TRANS64 P0, [R22+URZ+0x38800], R3 ;  /* 0x03880003160085a7 */ /* 0x000e62000800007f */
[----:B------:R-:W-:Y:S04]  /*b8c0*/  BSSY B0, `(.L_x_567) ;  /* 0x0000006000007945 */ /* 0x000fe80003800000 */
[----:B-1----:R-:W-:Y:S05]  /*b8d0*/  @P0 BRA `(.L_x_568) ;  /* 0x0000000000100947 */ /* 0x002fea0003800000 */
.L_x_569:
[----:B-1----:R1:W2:Y:S02]  /*b8e0*/  SYNCS.PHASECHK.TRANS64.TRYWAIT P0, [R22+URZ+0x38800], R3 ;  /* 0x03880003160075a7 */ /* 0x0022a4000800017f */
[----:B--2---:R-:W-:Y:S05]  /*b8f0*/  @!P0 NANOSLEEP.SYNCS 0x989680 ;  /* 0x009896800000895d */ /* 0x004fea0003900000 */
[----:B------:R-:W2:Y:S02]  /*b900*/  @!P0 SYNCS.PHASECHK.TRANS64 P0, [R22+URZ+0x38800], R3 ;  /* 0x03880003160085a7 */ /* 0x000ea4000800007f */
[----:B--2---:R-:W-:Y:S05]  /*b910*/  @!P0 BRA `(.L_x_569) ;  /* 0xfffffffc00f08947 */ /* 0x004fea000383ffff */
.L_x_568:
[----:B------:R-:W-:Y:S05]  /*b920*/  BSYNC B0 ;  /* 0x0000000000007941 */ /* 0x000fea0003800000 */
.L_x_567:
[----:B------:R-:W-:Y:S05]  /*b930*/  BRA `(.L_x_570) ;  /* 0x0000006c00d47947 */ /* 0x000fea0003800000 */
.L_x_566:
[----:B------:R-:W2:Y:S01]  /*b940*/  LDL R30, [R1+0x6c] ;  /* 0x00006c00011e7983 */ /* 0x000ea20000100800 */
[----:B-----5:R-:W-:Y:S01]  /*b950*/  SHF.R.S32.HI R0, RZ, 0x1f, R136 ;  /* 0x0000001fff007819 */ /* 0x020fe20000011488 */
[----:B------:R-:W-:Y:S01]  /*b960*/  ULDC.64 UR4, c[0x0][0x3f8] ;  /* 0x0000fe0000047ab9 */ /* 0x000fe20000000a00 */
[----:B------:R-:W-:Y:S01]  /*b970*/  ULDC.64 UR6, c[0x0][0x408] ;  /* 0x0001020000067ab9 */ /* 0x000fe20000000a00 */
[----:B------:R-:W-:-:S04]  /*b980*/  IMAD.WIDE.U32 R4, R136, UR4, RZ ;  /* 0x0000000488047c25 */ /* 0x000fc8000f8e00ff */
[C---:B------:R-:W-:Y:S02]  /*b990*/  IMAD R3, R0.reuse, UR4, RZ ;  /* 0x0000000400037c24 */ /* 0x040fe4000f8e02ff */
[----:B------:R-:W-:Y:S02]  /*b9a0*/  IMAD R7, R0, UR6, RZ ;  /* 0x0000000600077c24 */ /* 0x000fe4000f8e02ff */
[C---:B------:R-:W-:Y:S01]  /*b9b0*/  IMAD R3, R136.reuse, UR5, R3 ;  /* 0x0000000588037c24 */ /* 0x040fe2000f8e0203 */
[----:B------:R-:W-:Y:S01]  /*b9c0*/  ULDC.64 UR4, c[0x0][0x3e8] ;  /* 0x0000fa0000047ab9 */ /* 0x000fe20000000a00 */
[----:B------:R-:W-:Y:S01]  /*b9d0*/  IMAD R7, R136, UR7, R7 ;  /* 0x0000000788077c24 */ /* 0x000fe2000f8e0207 */
[----:B------:R-:W-:Y:S01]  /*b9e0*/  LEA R2, P0, R4, UR4, 0x1 ;  /* 0x0000000404027c11 */ /* 0x000fe2000f8008ff */
[----:B------:R-:W-:Y:S01]  /*b9f0*/  IMAD.WIDE.U32 R26, R136, UR6, RZ ;  /* 0x00000006881a7c25 */ /* 0x000fe2000f8e00ff */
[----:B------:R-:W-:-:S03]  /*ba00*/  ULDC.64 UR6, c[0x0][0x400] ;  /* 0x0001000000067ab9 */ /* 0x000fc60000000a00 */
[----:B------:R-:W-:Y:S01]  /*ba10*/  IMAD.IADD R5, R3, 0x1, R5 ;  /* 0x0000000103057824 */ /* 0x000fe200078e0205 */
[----:B------:R-:W-:Y:S01]  /*ba20*/  LEA R25, P1, R26, UR6, 0x1 ;  /* 0x000000061a197c11 */ /* 0x000fe2000f8208ff */
[----:B------:R-:W-:-:S03]  /*ba30*/  IMAD.IADD R3, R7, 0x1, R27 ;  /* 0x0000000107037824 */ /* 0x000fc600078e021b */
[----:B------:R-:W-:Y:S02]  /*ba40*/  LEA.HI.X R24, R4, UR5, R5, 0x1, P0 ;  /* 0x0000000504187c11 */ /* 0x000fe400080f0c05 */
[----:B------:R-:W-:Y:S02]  /*ba50*/  LEA.HI.X R26, R26, UR7, R3, 0x1, P1 ;  /* 0x000000071a1a7c11 */ /* 0x000fe400088f0c03 */
[----:B--2---:R-:W-:-:S13]  /*ba60*/  R2UR UR8, R30 ;  /* 0x000000001e0872ca */ /* 0x004fda00000e0000 */
[----:B------:R-:W-:-:S06]  /*ba70*/  ULOP3.LUT UP0, URZ, UR8, 0x3ff, URZ, 0xc0, !UPT ;  /* 0x000003ff083f7892 */ /* 0x000fcc000f80c03f */
[----:B------:R-:W-:-:S13]  /*ba80*/  PLOP3.LUT P2, PT, PT, PT, UP0, 0x80, 0x0 ;  /* 0x000000000000781c */ /* 0x000fda0003f4f008 */
        /* <DEDUP_REMOVED lines=8> */
[----:B------:R-:W-:Y:S02]  /*bb10*/  IMAD.U32 R6, RZ, RZ, UR6 ;  /* 0x00000006ff067e24 */ /* 0x000fe4000f8e00ff */
[----:B------:R-:W-:Y:S02]  /*bb20*/  IMAD.U32 R7, RZ, RZ, UR7 ;  /* 0x00000007ff077e24 */ /* 0x000fe4000f8e00ff */
[----:B------:R-:W-:-:S02]  /*bb30*/  IMAD.U32 R10, RZ, RZ, UR4 ;  /* 0x00000004ff0a7e24 */ /* 0x000fc4000f8e00ff */
[----:B------:R-:W-:Y:S02]  /*bb40*/  IMAD.U32 R11, RZ, RZ, UR5 ;  /* 0x00000005ff0b7e24 */ /* 0x000fe4000f8e00ff */
[----:B------:R-:W-:Y:S02]  /*bb50*/  IMAD.MOV.U32 R8, RZ, RZ, 0x70 ;  /* 0x00000070ff087424 */ /* 0x000fe400078e00ff */
[----:B------:R-:W-:Y:S02]  /*bb60*/  IMAD.MOV.U32 R12, RZ, RZ, 0x1 ;  /* 0x00000001ff0c7424 */ /* 0x000fe400078e00ff */
[----:B0-----:R-:W-:-:S07]  /*bb70*/  IMAD.MOV.U32 R13, RZ, RZ, RZ ;  /* 0x000000ffff0d7224 */ /* 0x001fce00078e00ff */
[----:B------:R-:W-:-:S07]  /*bb80*/  LEPC R20, `(.L_x_571) ;  /* 0x000000001014794e */ /* 0x000fce0000000000 */
[----:B-1--4-:R-:W-:Y:S05]  /*bb90*/  CALL.ABS.NOINC R14 ;  /* 0x000000000e007343 */ /* 0x012fea0003c00000 */
.L_x_571:
[----:B------:R-:W-:Y:S01]  /*bba0*/  ULDC.U8 UR4, c[0x0][0x410] ;  /* 0x0001040000047ab9 */ /* 0x000fe20000000000 */
[----:B------:R-:W-:Y:S01]  /*bbb0*/  R2UR UR5, R30 ;  /* 0x000000001e0572ca */ /* 0x000fe200000e0000 */
[----:B------:R-:W-:Y:S01]  /*bbc0*/  BSSY B0, `(.L_x_572) ;  /* 0x00006c4000007945 */ /* 0x000fe20003800000 */
[----:B------:R-:W-:Y:S01]  /*bbd0*/  ISETP.NE.AND P0, PT, RZ, UR4, PT ;  /* 0x00000004ff007c0c */ /* 0x000fe2000bf05270 */
[----:B----4-:R-:W-:Y:S01]  /*bbe0*/  VIADD R31, R219, 0x20 ;  /* 0x00000020db1f7836 */ /* 0x010fe20000000000 */
[----:B------:R-:W-:Y:S01]  /*bbf0*/  SHF.R.U32.HI R20, RZ, 0x3, R224 ;  /* 0x00000003ff147819 */ /* 0x000fe200000116e0 */
[----:B------:R-:W-:Y:S01]  /*bc00*/  IMAD R4, R29, 0x80, R219 ;  /* 0x000000801d047824 */ /* 0x000fe200078e02db */
[----:B------:R-:W-:Y:S02]  /*bc10*/  LOP3.LUT R3, R224, 0x38, R16, 0xf8, !PT ;  /* 0x00000038e0037812 */ /* 0x000fe400078ef810 */
[----:B------:R-:W-:Y:S02]  /*bc20*/  IADD3 R21, R219, 0x60, RZ ;  /* 0x00000060db157810 */ /* 0x000fe40007ffe0ff */
[----:B------:R-:W-:-:S04]  /*bc30*/  LOP3.LUT R3, R228, R3, R20, 0xf6, !PT ;  /* 0x00000003e4037212 */ /* 0x000fc800078ef614 */
[----:B------:R-:W-:Y:S01]  /*bc40*/  LEA R30, R3, UR5, 0x1 ;  /* 0x00000005031e7c11 */ /* 0x000fe2000f8e08ff */
[----:B------:R-:W-:Y:S06]  /*bc50*/  @!P0 BRA `(.L_x_573) ;  /* 0x0000003000a48947 */ /* 0x000fec0003800000 */
[----:B------:R-:W-:-:S03]  /*bc60*/  UMOV UR4, 0xffffffff ;  /* 0xffffffff00047882 */ /* 0x000fc60000000000 */
[----:B------:R-:W-:Y:S05]  /*bc70*/  BRA.DIV UR4, `(.L_x_574) ;  /* 0x000001d2041c7947 */ /* 0x000fea000b800000 */
[----:B------:R0:W1:Y:S04]  /*bc80*/  SHFL.IDX PT, R3, R24, RZ, 0x181f ;  /* 0x00181fff18037589 */ /* 0x00006800000e0000 */
[----:B------:R-:W2:Y:S04]  /*bc90*/  SHFL.IDX PT, R2, R2, RZ, 0x181f ;  /* 0x00181fff02027589 */ /* 0x000ea800000e0000 */
[----:B------:R0:W3:Y:S04]  /*bca0*/  SHFL.IDX PT, R5, R26, RZ, 0x181f ;  /* 0x00181fff1a057589 */ /* 0x0000e800000e0000 */
[----:B------:R0:W4:Y:S02]  /*bcb0*/  SHFL.IDX PT, R14, R25, RZ, 0x181f ;  /* 0x00181fff190e7589 */ /* 0x00012400000e0000 */
.L_x_850:
[----:B------:R-:W5:Y:S01]  /*bcc0*/  LDL R20, [R1+0x70] ;  /* 0x0000700001147983 */ /* 0x000f620000100800 */
[----:B------:R-:W-:Y:S01]  /*bcd0*/  ULDC UR4, c[0x0][0x448] ;  /* 0x0001120000047ab9 */ /* 0x000fe20000000800 */
[----:B------:R-:W-:Y:S01]  /*bce0*/  BSSY B1, `(.L_x_575) ;  /* 0x000003e000017945 */ /* 0x000fe20003800000 */
[----:B------:R-:W-:Y:S01]  /*bcf0*/  IMAD R0, R140, UR4, RZ ;  /* 0x000000048c007c24 */ /* 0x000fe2000f8e02ff */
[----:B------:R-:W-:Y:S02]  /*bd00*/  CS2R R6, SRZ ;  /* 0x0000000000067805 */ /* 0x000fe4000001ff00 */
[----:B------:R-:W-:Y:S02]  /*bd10*/  CS2R R8, SRZ ;  /* 0x0000000000087805 */ /* 0x000fe4000001ff00 */
[----:B------:R-:W-:Y:S02]  /*bd20*/  CS2R R10, SRZ ;  /* 0x00000000000a7805 */ /* 0x000fe4000001ff00 */
[----:B------:R-:W-:-:S02]  /*bd30*/  CS2R R12, SRZ ;  /* 0x00000000000c7805 */ /* 0x000fc4000001ff00 */
[----:B------:R-:W-:Y:S01]  /*bd40*/  ISETP.GE.AND P0, PT, R4, R0, PT ;  /* 0x000000000400720c */ /* 0x000fe20003f06270 */
[----:B------:R-:W-:Y:S01]  /*bd50*/  IMAD R0, R29, -0x80, R0 ;  /* 0xffffff801d007824 */ /* 0x000fe200078e0200 */
[----:B0-----:R-:W-:Y:S02]  /*bd60*/  CS2R R24, SRZ ;  /* 0x0000000000187805 */ /* 0x001fe4000001ff00 */
[----:B------:R-:W-:Y:S02]  /*bd70*/  CS2R R26, SRZ ;  /* 0x00000000001a7805 */ /* 0x000fe4000001ff00 */
[----:B------:R-:W-:Y:S02]  /*bd80*/  CS2R R32, SRZ ;  /* 0x0000000000207805 */ /* 0x000fe4000001ff00 */
[----:B------:R-:W-:Y:S02]  /*bd90*/  CS2R R34, SRZ ;  /* 0x0000000000227805 */ /* 0x000fe4000001ff00 */
[----:B-----5:R-:W-:-:S04]  /*bda0*/  LEA.HI R15, R20, R20, RZ, 0x1 ;  /* 0x00000014140f7211 */ /* 0x020fc800078f08ff */
[----:B------:R-:W-:-:S05]  /*bdb0*/  LOP3.LUT R15, R15, 0xfffffffe, RZ, 0xc0, !PT ;  /* 0xfffffffe0f0f7812 */ /* 0x000fca00078ec0ff */
[----:B------:R-:W-:Y:S01]  /*bdc0*/  IMAD.IADD R29, R20, 0x1, -R15 ;  /* 0x00000001141d7824 */ /* 0x000fe200078e0a0f */
[----:B------:R-:W-:Y:S06]  /*bdd0*/  @P0 BRA `(.L_x_576) ;  /* 0x0000000000b80947 */ /* 0x000fec0003800000 */
[----:B------:R-:W-:Y:S01]  /*bde0*/  ULDC UR4, c[0x0][0x3f4] ;  /* 0x0000fd0000047ab9 */ /* 0x000fe20000000800 */
[C---:B------:R-:W-:Y:S01]  /*bdf0*/  IMAD.SHL.U32 R41, R221.reuse, 0x2, RZ ;  /* 0x00000002dd297824 */ /* 0x040fe200078e00ff */
[----:B------:R-:W-:Y:S01]  /*be00*/  ISETP.GE.AND P2, PT, R221, UR4, PT ;  /* 0x00000004dd007c0c */ /* 0x000fe2000bf46270 */
[C---:B------:R-:W-:Y:S01]  /*be10*/  IMAD.SHL.U32 R45, R220.reuse, 0x2, RZ ;  /* 0x00000002dc2d7824 */ /* 0x040fe200078e00ff */
[----:B------:R-:W-:Y:S01]  /*be20*/  ISETP.GE.AND P1, PT, R220, UR4, PT ;  /* 0x00000004dc007c0c */ /* 0x000fe2000bf26270 */
[C---:B------:R-:W-:Y:S01]  /*be30*/  IMAD.SHL.U32 R49, R222.reuse, 0x2, RZ ;  /* 0x00000002de317824 */ /* 0x040fe200078e00ff */
[----:B------:R-:W-:Y:S02]  /*be40*/  ISETP.GE.AND P0, PT, R222, UR4, PT ;  /* 0x00000004de007c0c */ /* 0x000fe4000bf06270 */
[----:B------:R-:W-:Y:S02]  /*be50*/  CS2R R12, SRZ ;  /* 0x00000000000c7805 */ /* 0x000fe4000001ff00 */
[----:B------:R-:W-:-:S02]  /*be60*/  SHF.R.S32.HI R4, RZ, 0x1f, R221 ;  /* 0x0000001fff047819 */ /* 0x000fc400000114dd */
[----:B------:R-:W-:Y:S02]  /*be70*/  CS2R R34, SRZ ;  /* 0x0000000000227805 */ /* 0x000fe4000001ff00 */
[----:B------:R-:W-:Y:S02]  /*be80*/  ISETP.GE.AND P3, PT, R214, UR4, PT ;  /* 0x00000004d6007c0c */ /* 0x000fe4000bf66270 */
[----:B------:R-:W-:Y:S02]  /*be90*/  CS2R R10, SRZ ;  /* 0x00000000000a7805 */ /* 0x000fe4000001ff00 */
[----:B------:R-:W-:Y:S01]  /*bea0*/  SHF.R.S32.HI R9, RZ, 0x1f, R220 ;  /* 0x0000001fff097819 */ /* 0x000fe200000114dc */
[----:B------:R-:W-:Y:S01]  /*beb0*/  ULDC.64 UR6, c[0x0][0x208] ;  /* 0x0000820000067ab9 */ /* 0x000fe20000000a00 */
[----:B------:R-:W-:Y:S02]  /*bec0*/  SHF.L.U64.HI R4, R221, 0x1, R4 ;  /* 0x00000001dd047819 */ /* 0x000fe40000010204 */
[----:B--2---:R-:W-:-:S02]  /*bed0*/  @!P2 IADD3 R38, P4, R2, R41, RZ ;  /* 0x000000290226a210 */ /* 0x004fc40007f9e0ff */
[----:B----4-:R-:W-:Y:S02]  /*bee0*/  @!P2 IADD3 R40, P6, R14, R41, RZ ;  /* 0x000000290e28a210 */ /* 0x010fe40007fde0ff */
[----:B------:R-:W-:Y:S01]  /*bef0*/  SHF.L.U64.HI R8, R220, 0x1, R9 ;  /* 0x00000001dc087819 */ /* 0x000fe20000010209 */
[--C-:B-1----:R-:W-:Y:S01]  /*bf00*/  @!P2 IMAD.X R39, R3, 0x1, R4.reuse, P4 ;  /* 0x000000010327a824 */ /* 0x102fe200020e0604 */
[-C--:B------:R-:W-:Y:S01]  /*bf10*/  @!P1 IADD3 R42, P5, R2, R45.reuse, RZ ;  /* 0x0000002d022a9210 */ /* 0x080fe20007fbe0ff */
[----:B---3--:R-:W-:Y:S01]  /*bf20*/  @!P2 IMAD.X R41, R5, 0x1, R4, P6 ;  /* 0x000000010529a824 */ /* 0x008fe200030e0604 */
[----:B------:R-:W-:Y:S01]  /*bf30*/  SHF.R.S32.HI R7, RZ, 0x1f, R222 ;  /* 0x0000001fff077819 */ /* 0x000fe200000114de */
[----:B------:R-:W-:Y:S01]  /*bf40*/  @!P3 IMAD.MOV.U32 R4, RZ, RZ, R14 ;  /* 0x000000ffff04b224 */ /* 0x000fe200078e000e */
[----:B------:R-:W-:Y:S01]  /*bf50*/  @!P1 IADD3 R44, P4, R14, R45, RZ ;  /* 0x0000002d0e2c9210 */ /* 0x000fe20007f9e0ff */
[----:B------:R-:W-:Y:S01]  /*bf60*/  @!P1 IMAD.X R43, R3, 0x1, R8, P5 ;  /* 0x00000001032b9824 */ /* 0x000fe200028e0608 */
[----:B------:R-:W-:-:S02]  /*bf70*/  SHF.L.U64.HI R6, R222, 0x1, R7 ;  /* 0x00000001de067819 */ /* 0x000fc40000010207 */
[----:B------:R-:W-:Y:S02]  /*bf80*/  CS2R R32, SRZ ;  /* 0x0000000000207805 */ /* 0x000fe4000001ff00 */
[-C--:B------:R-:W-:Y:S01]  /*bf90*/  @!P0 IADD3 R46, P6, R2, R49.reuse, RZ ;  /* 0x00000031022e8210 */ /* 0x080fe20007fde0ff */
[----:B------:R-:W-:Y:S01]  /*bfa0*/  @!P1 IMAD.X R45, R5, 0x1, R8, P4 ;  /* 0x00000001052d9824 */ /* 0x000fe200020e0608 */
[----:B------:R-:W-:Y:S02]  /*bfb0*/  @!P0 IADD3 R48, P5, R14, R49, RZ ;  /* 0x000000310e308210 */ /* 0x000fe40007fbe0ff */
[----:B------:R-:W-:Y:S02]  /*bfc0*/  CS2R R8, SRZ ;  /* 0x0000000000087805 */ /* 0x000fe4000001ff00 */
[----:B------:R-:W-:Y:S01]  /*bfd0*/  CS2R R26, SRZ ;  /* 0x00000000001a7805 */ /* 0x000fe2000001ff00 */
[----:B------:R-:W-:Y:S01]  /*bfe0*/  @!P0 IMAD.X R47, R3, 0x1, R6, P6 ;  /* 0x00000001032f8824 */ /* 0x000fe200030e0606 */
[----:B------:R-:W-:-:S02]  /*bff0*/  @!P0 IADD3.X R49, R5, R6, RZ, P5, !PT ;  /* 0x0000000605318210 */ /* 0x000fc40002ffe4ff */
[----:B------:R-:W-:Y:S02]  /*c000*/  CS2R R6, SRZ ;  /* 0x0000000000067805 */ /* 0x000fe4000001ff00 */
[----:B------:R-:W-:Y:S01]  /*c010*/  CS2R R24, SRZ ;  /* 0x0000000000187805 */ /* 0x000fe2000001ff00 */
[C---:B------:R-:W-:Y:S01]  /*c020*/  @!P3 IMAD.WIDE R14, R214.reuse, 0x2, R2 ;  /* 0x00000002d60eb825 */ /* 0x040fe200078e0202 */
[----:B------:R0:W5:Y:S03]  /*c030*/  @!P2 LD.E.64 R10, desc[UR6][R38.64] ;  /* 0x00000006260aa980 */ /* 0x000166000c101b00 */
[----:B------:R-:W-:Y:S01]  /*c040*/  @!P3 IMAD.WIDE R36, R214, 0x2, R4 ;  /* 0x00000002d624b825 */ /* 0x000fe200078e0204 */
[----:B------:R0:W5:Y:S04]  /*c050*/  @!P3 LD.E.64 R12, desc[UR6][R14.64] ;  /* 0x000000060e0cb980 */ /* 0x000168000c101b00 */
[----:B------:R0:W5:Y:S04]  /*c060*/  @!P3 LD.E.64 R34, desc[UR6][R36.64] ;  /* 0x000000062422b980 */ /* 0x000168000c101b00 */
[----:B------:R0:W5:Y:S04]  /*c070*/  @!P2 LD.E.64 R32, desc[UR6][R40.64] ;  /* 0x000000062820a980 */ /* 0x000168000c101b00 */
[----:B------:R0:W5:Y:S04]  /*c080*/  @!P1 LD.E.64 R8, desc[UR6][R42.64] ;  /* 0x000000062a089980 */ /* 0x000168000c101b00 */
[----:B------:R0:W5:Y:S04]  /*c090*/  @!P1 LD.E.64 R26, desc[UR6][R44.64] ;  /* 0x000000062c1a9980 */ /* 0x000168000c101b00 */
[----:B------:R0:W5:Y:S04]  /*c0a0*/  @!P0 LD.E.64 R6, desc[UR6][R46.64] ;  /* 0x000000062e068980 */ /* 0x000168000c101b00 */
[----:B------:R0:W5:Y:S02]  /*c0b0*/  @!P0 LD.E.64 R24, desc[UR6][R48.64] ;  /* 0x0000000630188980 */ /* 0x000164000c101b00 */
.L_x_576:
[----:B------:R-:W-:Y:S05]  /*c0c0*/  BSYNC B1 ;  /* 0x0000000000017941 */ /* 0x000fea0003800000 */
.L_x_575:
[----:B-1----:R-:W-:Y:S01]  /*c0d0*/  SHF.L.U32 R3, R29, 0x1f, RZ ;  /* 0x0000001f1d037819 */ /* 0x002fe200000006ff */
[--C-:B-----5:R-:W-:Y:S01]  /*c0e0*/  IMAD.MOV.U32 R20, RZ, RZ, R13.reuse ;  /* 0x000000ffff147224 */ /* 0x120fe200078e000d */
[--C-:B0-----:R-:W-:Y:S01]  /*c0f0*/  SHF.R.U64 R48, R12, 0x10, R13.reuse ;  /* 0x000000100c307819 */ /* 0x101fe2000000120d */
[----:B------:R-:W-:Y:S01]  /*c100*/  IMAD.MOV.U32 R15, RZ, RZ, R12 ;  /* 0x000000ffff0f7224 */ /* 0x000fe200078e000c */
[----:B------:R-:W0:Y:S01]  /*c110*/  SYNCS.PHASECHK.TRANS64.TRYWAIT P0, [R22+URZ+0x38800], R3 ;  /* 0x03880003160075a7 */ /* 0x000e22000800017f */
[----:B------:R-:W-:Y:S01]  /*c120*/  SHF.R.U32.HI R51, RZ, 0x10, R13 ;  /* 0x00000010ff337819 */ /* 0x000fe2000001160d */
[----:B------:R-:W-:Y:S01]  /*c130*/  IMAD.MOV.U32 R13, RZ, RZ, R10 ;  /* 0x000000ffff0d7224 */ /* 0x000fe200078e000a */
[----:B------:R-:W-:Y:S01]  /*c140*/  SHF.R.U64 R46, R10, 0x10, R11 ;  /* 0x000000100a2e7819 */ /* 0x000fe2000000120b */
[----:B--2---:R-:W-:Y:S01]  /*c150*/  IMAD.MOV.U32 R2, RZ, RZ, R6 ;  /* 0x000000ffff027224 */ /* 0x004fe200078e0006 */
[--C-:B------:R-:W-:Y:S01]  /*c160*/  SHF.R.U64 R45, R6, 0x10, R7.reuse ;  /* 0x00000010062d7819 */ /* 0x100fe20000001207 */
[--C-:B------:R-:W-:Y:S01]  /*c170*/  IMAD.MOV.U32 R4, RZ, RZ, R7.reuse ;  /* 0x000000ffff047224 */ /* 0x100fe200078e0007 */
[----:B------:R-:W-:Y:S01]  /*c180*/  SHF.R.U32.HI R43, RZ, 0x10, R7 ;  /* 0x00000010ff2b7819 */ /* 0x000fe20000011607 */
[----:B----4-:R-:W-:Y:S01]  /*c190*/  IMAD.MOV.U32 R14, RZ, RZ, R11 ;  /* 0x000000ffff0e7224 */ /* 0x010fe200078e000b */
[----:B------:R-:W-:Y:S01]  /*c1a0*/  SHF.R.U64 R40, R32, 0x10, R33 ;  /* 0x0000001020287819 */ /* 0x000fe20000001221 */
[----:B---3--:R-:W-:Y:S01]  /*c1b0*/  IMAD.MOV.U32 R5, RZ, RZ, R8 ;  /* 0x000000ffff057224 */ /* 0x008fe200078e0008 */
[----:B------:R-:W-:Y:S01]  /*c1c0*/  SHF.R.U32.HI R49, RZ, 0x10, R11 ;  /* 0x00000010ff317819 */ /* 0x000fe2000001160b */
[--C-:B------:R-:W-:Y:S01]  /*c1d0*/  IMAD.MOV.U32 R10, RZ, RZ, R9.reuse ;  /* 0x000000ffff0a7224 */ /* 0x100fe200078e0009 */
[--C-:B------:R-:W-:Y:S01]  /*c1e0*/  SHF.R.U64 R44, R8, 0x10, R9.reuse ;  /* 0x00000010082c7819 */ /* 0x100fe20000001209 */
[----:B------:R-:W-:Y:S01]  /*c1f0*/  IMAD.MOV.U32 R36, RZ, RZ, R34 ;  /* 0x000000ffff247224 */ /* 0x000fe200078e0022 */
[----:B------:R-:W-:Y:S01]  /*c200*/  SHF.R.U32.HI R47, RZ, 0x10, R9 ;  /* 0x00000010ff2f7819 */ /* 0x000fe20000011609 */
[--C-:B------:R-:W-:Y:S01]  /*c210*/  IMAD.MOV.U32 R37, RZ, RZ, R35.reuse ;  /* 0x000000ffff257224 */ /* 0x100fe200078e0023 */
[--C-:B------:R-:W-:Y:S01]  /*c220*/  SHF.R.U64 R41, R34, 0x10, R35.reuse ;  /* 0x0000001022297819 */ /* 0x100fe20000001223 */
[----:B------:R-:W-:Y:S01]  /*c230*/  IMAD.MOV.U32 R7, RZ, RZ, R32 ;  /* 0x000000ffff077224 */ /* 0x000fe200078e0020 */
[----:B------:R-:W-:Y:S01]  /*c240*/  SHF.R.U32.HI R42, RZ, 0x10, R35 ;  /* 0x00000010ff2a7819 */ /* 0x000fe20000011623 */
[--C-:B------:R-:W-:Y:S01]  /*c250*/  IMAD.MOV.U32 R29, RZ, RZ, R33.reuse ;  /* 0x000000ffff1d7224 */ /* 0x100fe200078e0021 */
[----:B------:R-:W-:Y:S01]  /*c260*/  SHF.R.U32.HI R38, RZ, 0x10, R33 ;  /* 0x00000010ff267819 */ /* 0x000fe20000011621 */
[----:B------:R-:W-:Y:S01]  /*c270*/  BSSY B1, `(.L_x_577) ;  /* 0x0000018000017945 */ /* 0x000fe20003800000 */
[----:B------:R-:W-:Y:S01]  /*c280*/  VIMNMX R32, R0, 0x80, PT ;  /* 0x0000008000207848 */ /* 0x000fe20003fe0100 */
[----:B------:R-:W-:Y:S01]  /*c290*/  IMAD.MOV.U32 R6, RZ, RZ, R24 ;  /* 0x000000ffff067224 */ /* 0x000fe200078e0018 */
[--C-:B------:R-:W-:Y:S01]  /*c2a0*/  SHF.R.U64 R35, R24, 0x10, R25.reuse ;  /* 0x0000001018237819 */ /* 0x100fe20000001219 */
[--C-:B------:R-:W-:Y:S01]  /*c2b0*/  IMAD.MOV.U32 R8, RZ, RZ, R25.reuse ;  /* 0x000000ffff087224 */ /* 0x100fe200078e0019 */
[----:B------:R-:W-:Y:S01]  /*c2c0*/  SHF.R.U32.HI R33, RZ, 0x10, R25 ;  /* 0x00000010ff217819 */ /* 0x000fe20000011619 */
[----:B------:R-:W-:Y:S01]  /*c2d0*/  IMAD.MOV.U32 R12, RZ, RZ, R27 ;  /* 0x000000ffff0c7224 */ /* 0x000fe200078e001b */
[----:B------:R-:W-:-:S02]  /*c2e0*/  MOV R11, R26 ;  /* 0x0000001a000b7202 */ /* 0x000fc40000000f00 */
[--C-:B------:R-:W-:Y:S02]  /*c2f0*/  SHF.R.U64 R34, R26, 0x10, R27.reuse ;  /* 0x000000101a227819 */ /* 0x100fe4000000121b */
[----:B------:R-:W-:Y:S02]  /*c300*/  SHF.R.U32.HI R39, RZ, 0x10, R27 ;  /* 0x00000010ff277819 */ /* 0x000fe4000001161b */
[----:B------:R-:W-:Y:S02]  /*c310*/  PRMT R24, R15, 0x5410, R48 ;  /* 0x000054100f187816 */ /* 0x000fe40000000030 */
[----:B------:R-:W-:Y:S02]  /*c320*/  PRMT R25, R20, 0x5410, R51 ;  /* 0x0000541014197816 */ /* 0x000fe40000000033 */
[----:B------:R-:W-:Y:S02]  /*c330*/  PRMT R0, R2, 0x5410, R45 ;  /* 0x0000541002007816 */ /* 0x000fe4000000002d */
[----:B------:R-:W-:-:S02]  /*c340*/  PRMT R13, R13, 0x5410, R46 ;  /* 0x000054100d0d7816 */ /* 0x000fc4000000002e */
[----:B------:R-:W-:Y:S02]  /*c350*/  PRMT R14, R14, 0x5410, R49 ;  /* 0x000054100e0e7816 */ /* 0x000fe40000000031 */
[----:B------:R-:W-:Y:S02]  /*c360*/  PRMT R9, R5, 0x5410, R44 ;  /* 0x0000541005097816 */ /* 0x000fe4000000002c */
[----:B------:R-:W-:Y:S02]  /*c370*/  ISETP.GE.AND P1, PT, R219, R32, PT ;  /* 0x00000020db00720c */ /* 0x000fe40003f26270 */
[----:B------:R-:W-:Y:S02]  /*c380*/  PRMT R10, R10, 0x5410, R47 ;  /* 0x000054100a0a7816 */ /* 0x000fe4000000002f */
[----:B------:R-:W-:Y:S02]  /*c390*/  PRMT R2, R4, 0x5410, R43 ;  /* 0x0000541004027816 */ /* 0x000fe4000000002b */
[----:B------:R-:W-:-:S02]  /*c3a0*/  PRMT R26, R36, 0x5410, R41 ;  /* 0x00005410241a7816 */ /* 0x000fc40000000029 */
[----:B------:R-:W-:Y:S02]  /*c3b0*/  PRMT R27, R37, 0x5410, R42 ;  /* 0x00005410251b7816 */ /* 0x000fe4000000002a */
[----:B------:R-:W-:Y:S02]  /*c3c0*/  PRMT R15, R7, 0x5410, R40 ;  /* 0x00005410070f7816 */ /* 0x000fe40000000028 */
[----:B------:R-:W-:Y:S01]  /*c3d0*/  PRMT R20, R29, 0x5410, R38 ;  /* 0x000054101d147816 */ /* 0x000fe20000000026 */
[----:B0-----:R-:W-:Y:S06]  /*c3e0*/  @!P0 BRA `(.L_x_578) ;  /* 0x000001c800b08947 */ /* 0x001fec0003800000 */
.L_x_851:
[----:B------:R-:W-:Y:S05]  /*c3f0*/  BSYNC B1 ;  /* 0x0000000000017941 */ /* 0x000fea0003800000 */
.L_x_577:
[----:B------:R-:W-:Y:S01]  /*c400*/  BSSY B1, `(.L_x_579) ;  /* 0x00000ad000017945 */ /* 0x000fe20003800000 */
[----:B------:R-:W-:Y:S02]  /*c410*/  PRMT R11, R11, 0x5410, R34 ;  /* 0x000054100b0b7816 */ /* 0x000fe40000000022 */
[----:B------:R-:W-:Y:S02]  /*c420*/  PRMT R12, R12, 0x5410, R39 ;  /* 0x000054100c0c7816 */ /* 0x000fe40000000027 */
[----:B0-----:R-:W-:Y:S02]  /*c430*/  PRMT R3, R6, 0x5410, R35 ;  /* 0x0000541006037816 */ /* 0x001fe40000000023 */
[----:B------:R-:W-:Y:S01]  /*c440*/  PRMT R8, R8, 0x5410, R33 ;  /* 0x0000541008087816 */ /* 0x000fe20000000021 */
[----:B------:R-:W-:Y:S06]  /*c450*/  @P1 BRA `(.L_x_580) ;  /* 0x00000008009c1947 */ /* 0x000fec0003800000 */
[----:B------:R-:W0:Y:S01]  /*c460*/  LDC R5, c[0x0][0x3f4] ;  /* 0x0000fd00ff057b82 */ /* 0x000e220000000800 */
[----:B------:R-:W-:Y:S01]  /*c470*/  BSSY B2, `(.L_x_581) ;  /* 0x000002c000027945 */ /* 0x000fe20003800000 */
[-C--:B0-----:R-:W-:Y:S02]  /*c480*/  ISETP.GE.AND P0, PT, R214, R5.reuse, PT ;  /* 0x00000005d600720c */ /* 0x081fe40003f06270 */
[-C--:B------:R-:W-:Y:S02]  /*c490*/  ISETP.GE.AND P1, PT, R221, R5.reuse, PT ;  /* 0x00000005dd00720c */ /* 0x080fe40003f26270 */
[-C--:B------:R-:W-:Y:S02]  /*c4a0*/  ISETP.GE.AND P2, PT, R220, R5.reuse, PT ;  /* 0x00000005dc00720c */ /* 0x080fe40003f46270 */
[----:B------:R-:W-:-:S07]  /*c4b0*/  ISETP.GE.AND P3, PT, R222, R5, PT ;  /* 0x00000005de00720c */ /* 0x000fce0003f66270 */
[----:B------:R-:W-:Y:S06]  /*c4c0*/  @P0 BRA `(.L_x_582) ;  /* 0x0000000000980947 */ /* 0x000fec0003800000 */
[----:B------:R-:W0:Y:S01]  /*c4d0*/  LDS.128 R4, [R30] ;  /* 0x000000001e047984 */ /* 0x000e220000000c00 */
[C---:B------:R-:W-:Y:S01]  /*c4e0*/  IMAD.U32 R37, R26.reuse, 0x10000, RZ ;  /* 0x000100001a257824 */ /* 0x040fe200078e00ff */
[----:B------:R-:W-:Y:S01]  /*c4f0*/  LOP3.LUT R40, R26, 0xffff0000, RZ, 0xc0, !PT ;  /* 0xffff00001a287812 */ /* 0x000fe200078ec0ff */
[C---:B------:R-:W-:Y:S01]  /*c500*/  IMAD.U32 R36, R24.reuse, 0x10000, RZ ;  /* 0x0001000018247824 */ /* 0x040fe200078e00ff */
[----:B------:R-:W-:Y:S01]  /*c510*/  LOP3.LUT R38, R24, 0xffff0000, RZ, 0xc0, !PT ;  /* 0xffff000018267812 */ /* 0x000fe200078ec0ff */
[C---:B0-----:R-:W-:Y:S01]  /*c520*/  IMAD.U32 R29, R4.reuse, 0x10000, RZ ;  /* 0x00010000041d7824 */ /* 0x041fe200078e00ff */
[----:B------:R-:W-:Y:S01]  /*c530*/  LOP3.LUT R4, R4, 0xffff0000, RZ, 0xc0, !PT ;  /* 0xffff000004047812 */ /* 0x000fe200078ec0ff */
[C---:B------:R-:W-:Y:S01]  /*c540*/  IMAD.U32 R33, R5.reuse, 0x10000, RZ ;  /* 0x0001000005217824 */ /* 0x040fe200078e00ff */
[----:B------:R-:W-:Y:S01]  /*c550*/  LOP3.LUT R5, R5, 0xffff0000, RZ, 0xc0, !PT ;  /* 0xffff000005057812 */ /* 0x000fe200078ec0ff */
[C---:B------:R-:W-:Y:S01]  /*c560*/  IMAD.U32 R34, R6.reuse, 0x10000, RZ ;  /* 0x0001000006227824 */ /* 0x040fe200078e00ff */
[----:B------:R-:W-:Y:S01]  /*c570*/  LOP3.LUT R6, R6, 0xffff0000, RZ, 0xc0, !PT ;  /* 0xffff000006067812 */ /* 0x000fe200078ec0ff */
[C---:B------:R-:W-:Y:S01]  /*c580*/  FMUL.FTZ R42, R4.reuse, R37 ;  /* 0x00000025042a7220 */ /* 0x040fe20000410000 */
[----:B------:R-:W-:Y:S01]  /*c590*/  FMUL.FTZ R4, R4, R36 ;  /* 0x0000002404047220 */ /* 0x000fe20000410000 */
[----:B------:R-:W-:-:S02]  /*c5a0*/  IMAD.U32 R35, R7, 0x10000, RZ ;  /* 0x0001000007237824 */ /* 0x000fc400078e00ff */
[----:B------:R-:W-:Y:S01]  /*c5b0*/  FMUL.FTZ R44, R5, R40 ;  /* 0x00000028052c7220 */ /* 0x000fe20000410000 */
[C---:B------:R-:W-:Y:S01]  /*c5c0*/  FFMA.FTZ R42, R29.reuse, R36, -R42 ;  /* 0x000000241d2a7223 */ /* 0x040fe2000001082a */
[----:B------:R-:W-:Y:S01]  /*c5d0*/  FFMA.FTZ R37, R29, R37, R4 ;  /* 0x000000251d257223 */ /* 0x000fe20000010004 */
[----:B------:R-:W-:Y:S01]  /*c5e0*/  LOP3.LUT R7, R7, 0xffff0000, RZ, 0xc0, !PT ;  /* 0xffff000007077812 */ /* 0x000fe200078ec0ff */
[-C--:B------:R-:W-:Y:S01]  /*c5f0*/  FMUL.FTZ R46, R5, R38.reuse ;  /* 0x00000026052e7220 */ /* 0x080fe20000410000 */
[C---:B------:R-:W-:Y:S01]  /*c600*/  LOP3.LUT R36, R27.reuse, 0xffff0000, RZ, 0xc0, !PT ;  /* 0xffff00001b247812 */ /* 0x040fe200078ec0ff */
[----:B------:R-:W-:Y:S01]  /*c610*/  IMAD.U32 R29, R27, 0x10000, RZ ;  /* 0x000100001b1d7824 */ /* 0x000fe200078e00ff */
[C---:B------:R-:W-:Y:S01]  /*c620*/  LOP3.LUT R4, R25.reuse, 0xffff0000, RZ, 0xc0, !PT ;  /* 0xffff000019047812 */ /* 0x040fe200078ec0ff */
[----:B------:R-:W-:Y:S02]  /*c630*/  IMAD.U32 R5, R25, 0x10000, RZ ;  /* 0x0001000019057824 */ /* 0x000fe400078e00ff */
[C---:B------:R-:W-:Y:S01]  /*c640*/  FFMA.FTZ R44, R33.reuse, R38, -R44 ;  /* 0x00000026212c7223 */ /* 0x040fe2000001082c */
[----:B------:R-:W-:Y:S01]  /*c650*/  FFMA.FTZ R33, R33, R40, R46 ;  /* 0x0000002821217223 */ /* 0x000fe2000001002e */
[C---:B------:R-:W-:Y:S01]  /*c660*/  FMUL.FTZ R39, R6.reuse, R29 ;  /* 0x0000001d06277220 */ /* 0x040fe20000410000 */
[-C--:B------:R-:W-:Y:S01]  /*c670*/  FMUL.FTZ R38, R6, R5.reuse ;  /* 0x0000000506267220 */ /* 0x080fe20000410000 */
[C---:B------:R-:W-:Y:S01]  /*c680*/  FMUL.FTZ R40, R7.reuse, R36 ;  /* 0x0000002407287220 */ /* 0x040fe20000410000 */
[-C--:B------:R-:W-:Y:S01]  /*c690*/  FMUL.FTZ R41, R7, R4.reuse ;  /* 0x0000000407297220 */ /* 0x080fe20000410000 */
[C---:B------:R-:W-:Y:S01]  /*c6a0*/  FFMA.FTZ R6, R34.reuse, R5, -R39 ;  /* 0x0000000522067223 */ /* 0x040fe20000010827 */
[----:B------:R-:W-:Y:S01]  /*c6b0*/  FFMA.FTZ R29, R34, R29, R38 ;  /* 0x0000001d221d7223 */ /* 0x000fe20000010026 */
[C---:B------:R-:W-:Y:S01]  /*c6c0*/  FFMA.FTZ R7, R35.reuse, R4, -R40 ;  /* 0x0000000423077223 */ /* 0x040fe20000010828 */
[----:B------:R-:W-:Y:S01]  /*c6d0*/  FFMA.FTZ R36, R35, R36, R41 ;  /* 0x0000002423247223 */ /* 0x000fe20000010029 */
[----:B------:R-:W-:-:S02]  /*c6e0*/  F2FP.BF16.F32.PACK_AB R4, R37, R42 ;  /* 0x0000002a2504723e */ /* 0x000fc400000010ff */
[----:B------:R-:W-:Y:S02]  /*c6f0*/  F2FP.BF16.F32.PACK_AB R5, R33, R44 ;  /* 0x0000002c2105723e */ /* 0x000fe400000010ff */
[----:B------:R-:W-:Y:S02]  /*c700*/  F2FP.BF16.F32.PACK_AB R6, R29, R6 ;  /* 0x000000061d06723e */ /* 0x000fe400000010ff */
[----:B------:R-:W-:-:S05]  /*c710*/  F2FP.BF16.F32.PACK_AB R7, R36, R7 ;  /* 0x000000072407723e */ /* 0x000fca00000010ff */
[----:B------:R0:W-:Y:S02]  /*c720*/  STS.128 [R30], R4 ;  /* 0x000000041e007388 */ /* 0x0001e40000000c00 */
.L_x_582:
[----:B------:R-:W-:Y:S05]  /*c730*/  BSYNC B2 ;  /* 0x0000000000027941 */ /* 0x000fea0003800000 */
.L_x_581:
[----:B------:R-:W-:Y:S04]  /*c740*/  BSSY B2, `(.L_x_583) ;  /* 0x0000028000027945 */ /* 0x000fe80003800000 */
[----:B------:R-:W-:Y:S05]  /*c750*/  @P1 BRA `(.L_x_584) ;  /* 0x0000000000981947 */ /* 0x000fea0003800000 */
[----:B0-----:R-:W0:Y:S01]  /*c760*/  LDS.128 R4, [R30+0x4000] ;  /* 0x004000001e047984 */ /* 0x001e220000000c00 */
[C---:B------:R-:W-:Y:S01]  /*c770*/  IMAD.U32 R37, R15.reuse, 0x10000, RZ ;  /* 0x000100000f257824 */ /* 0x040fe200078e00ff */
[----:B------:R-:W-:Y:S01]  /*c780*/  LOP3.LUT R40, R15, 0xffff0000, RZ, 0xc0, !PT ;  /* 0xffff00000f287812 */ /* 0x000fe200078ec0ff */
[C---:B------:R-:W-:Y:S01]  /*c790*/  IMAD.U32 R36, R13.reuse, 0x10000, RZ ;  /* 0x000100000d247824 */ /* 0x040fe200078e00ff */
[----:B------:R-:W-:Y:S01]  /*c7a0*/  LOP3.LUT R38, R13, 0xffff0000, RZ, 0xc0, !PT ;  /* 0xffff00000d267812 */ /* 0x000fe200078ec0ff */
[C---:B0-----:R-:W-:Y:S01]  /*c7b0*/  IMAD.U32 R29, R4.reuse, 0x10000, RZ ;  /* 0x00010000041d7824 */ /* 0x041fe200078e00ff */
[----:B------:R-:W-:Y:S01]  /*c7c0*/  LOP3.LUT R4, R4, 0xffff0000, RZ, 0xc0, !PT ;  /* 0xffff000004047812 */ /* 0x000fe200078ec0ff */
[----:B------:R-:W-:Y:S01]  /*c7d0*/  IMAD.U32 R34, R6, 0x10000, RZ ;  /* 0x0001000006227824 */ /* 0x000fe200078e00ff */
[----:B------:R-:W-:Y:S01]  /*c7e0*/  SHF.L.U32 R33, R5, 0x10, RZ ;  /* 0x0000001005217819 */ /* 0x000fe200000006ff */
[----:B------:R-:W-:Y:S01]  /*c7f0*/  IMAD.U32 R35, R7, 0x10000, RZ ;  /* 0x0001000007237824 */ /* 0x000fe200078e00ff */
[----:B------:R-:W-:Y:S01]  /*c800*/  LOP3.LUT R5, R5, 0xffff0000, RZ, 0xc0, !PT ;  /* 0xffff000005057812 */ /* 0x000fe200078ec0ff */
[C---:B------:R-:W-:Y:S01]  /*c810*/  FMUL.FTZ R42, R4.reuse, R37 ;  /* 0x00000025042a7220 */ /* 0x040fe20000410000 */
[----:B------:R-:W-:Y:S01]  /*c820*/  FMUL.FTZ R4, R4, R36 ;  /* 0x0000002404047220 */ /* 0x000fe20000410000 */
[----:B------:R-:W-:-:S02]  /*c830*/  LOP3.LUT R6, R6, 0xffff0000, RZ, 0xc0, !PT ;  /* 0xffff000006067812 */ /* 0x000fc400078ec0ff */
        /* <DEDUP_REMOVED lines=23> */
[----:B------:R1:W-:Y:S02]  /*c9b0*/  STS.128 [R30+0x4000], R4 ;  /* 0x004000041e007388 */ /* 0x0003e40000000c00 */
.L_x_584:
[----:B------:R-:W-:Y:S05]  /*c9c0*/  BSYNC B2 ;  /* 0x0000000000027941 */ /* 0x000fea0003800000 */
.L_x_583:
[----:B------:R-:W-:Y:S04]  /*c9d0*/  BSSY B2, `(.L_x_585) ;  /* 0x0000028000027945 */ /* 0x000fe80003800000 */
[----:B------:R-:W-:Y:S05]  /*c9e0*/  @P2 BRA `(.L_x_586) ;  /* 0x0000000000982947 */ /* 0x000fea0003800000 */
[----:B01----:R-:W0:Y:S01]  /*c9f0*/  LDS.128 R4, [R30+0x8000] ;  /* 0x008000001e047984 */ /* 0x003e220000000c00 */
        /* <DEDUP_REMOVED lines=18> */
[----:B------:R-:W-:Y:S01]  /*cb20*/  SHF.L.U32 R29, R12, 0x10, RZ ;  /* 0x000000100c1d7819 */ /* 0x000fe200000006ff */
[----:B------:R-:W-:Y:S01]  /*cb30*/  IMAD.U32 R5, R10, 0x10000, RZ ;  /* 0x000100000a057824 */ /* 0x000fe200078e00ff */
[----:B------:R-:W-:Y:S01]  /*cb40*/  LOP3.LUT R36, R12, 0xffff0000, RZ, 0xc0, !PT ;  /* 0xffff00000c247812 */ /* 0x000fe200078ec0ff */
[C---:B------:R-:W-:Y:S01]  /*cb50*/  FFMA.FTZ R44, R33.reuse, R38, -R44 ;  /* 0x00000026212c7223 */ /* 0x040fe2000001082c */
[----:B------:R-:W-:Y:S01]  /*cb60*/  LOP3.LUT R4, R10, 0xffff0000, RZ, 0xc0, !PT ;  /* 0xffff00000a047812 */ /* 0x000fe200078ec0ff */
        /* <DEDUP_REMOVED lines=14> */
.L_x_586:
[----:B------:R-:W-:Y:S05]  /*cc50*/  BSYNC B2 ;  /* 0x0000000000027941 */ /* 0x000fea0003800000 */
.L_x_585:
[----:B------:R-:W-:Y:S05]  /*cc60*/  @P3 BRA `(.L_x_580) ;  /* 0x0000000000983947 */ /* 0x000fea0003800000 */
[----:B012---:R-:W0:Y:S01]  /*cc70*/  LDS.128 R4, [R30+0xc000] ;  /* 0x00c000001e047984 */ /* 0x007e220000000c00 */
        /* <DEDUP_REMOVED lines=37> */
.L_x_580:
[----:B------:R-:W-:Y:S05]  /*ced0*/  BSYNC B1 ;  /* 0x0000000000017941 */ /* 0x000fea0003800000 */
.L_x_579:
[----:B------:R-:W-:Y:S01]  /*cee0*/  ISETP.GE.AND P0, PT, R31, R32, PT ;  /* 0x000000201f00720c */ /* 0x000fe20003f06270 */
[----:B------:R-:W-:-:S12]  /*cef0*/  BSSY B1, `(.L_x_587) ;  /* 0x00000a9000017945 */ /* 0x000fd80003800000 */
[----:B------:R-:W-:Y:S05]  /*cf00*/  @P0 BRA `(.L_x_588) ;  /* 0x00000008009c0947 */ /* 0x000fea0003800000 */
[----:B0123--:R-:W0:Y:S01]  /*cf10*/  LDC R5, c[0x0][0x3f4] ;  /* 0x0000fd00ff057b82 */ /* 0x00fe220000000800 */
[----:B------:R-:W-:Y:S01]  /*cf20*/  BSSY B2, `(.L_x_589) ;  /* 0x000002c000027945 */ /* 0x000fe20003800000 */
[-C--:B0-----:R-:W-:Y:S02]  /*cf30*/  ISETP.GE.AND P0, PT, R214, R5.reuse, PT ;  /* 0x00000005d600720c */ /* 0x081fe40003f06270 */
[-C--:B------:R-:W-:Y:S02]  /*cf40*/  ISETP.GE.AND P1, PT, R221, R5.reuse, PT ;  /* 0x00000005dd00720c */ /* 0x080fe40003f26270 */
[-C--:B------:R-:W-:Y:S02]  /*cf50*/  ISETP.GE.AND P2, PT, R220, R5.reuse, PT ;  /* 0x00000005dc00720c */ /* 0x080fe40003f46270 */
[----:B------:R-:W-:-:S07]  /*cf60*/  ISETP.GE.AND P3, PT, R222, R5, PT ;  /* 0x00000005de00720c */ /* 0x000fce0003f66270 */
[----:B------:R-:W-:Y:S06]  /*cf70*/  @P0 BRA `(.L_x_590) ;  /* 0x0000000000980947 */ /* 0x000fec0003800000 */
[----:B------:R-:W0:Y:S01]  /*cf80*/  LDS.128 R4, [R30+0x1000] ;  /* 0x001000001e047984 */ /* 0x000e220000000c00 */
[----:B------:R-:W-:Y:S01]  /*cf90*/  SHF.L.U32 R39, R26, 0x10, RZ ;  /* 0x000000101a277819 */ /* 0x000fe200000006ff */
[----:B------:R-:W-:Y:S01]  /*cfa0*/  IMAD.U32 R35, R24, 0x10000, RZ ;  /* 0x0001000018237824 */ /* 0x000fe200078e00ff */
[----:B------:R-:W-:Y:S02]  /*cfb0*/  LOP3.LUT R41, R26, 0xffff0000, RZ, 0xc0, !PT ;  /* 0xffff00001a297812 */ /* 0x000fe400078ec0ff */
[----:B------:R-:W-:Y:S02]  /*cfc0*/  LOP3.LUT R37, R24, 0xffff0000, RZ, 0xc0, !PT ;  /* 0xffff000018257812 */ /* 0x000fe400078ec0ff */
[----:B------:R-:W-:Y:S02]  /*cfd0*/  LOP3.LUT R44, R27, 0xffff0000, RZ, 0xc0, !PT ;  /* 0xffff00001b2c7812 */ /* 0x000fe400078ec0ff */
[----:B------:R-:W-:Y:S01]  /*cfe0*/  LOP3.LUT R42, R25, 0xffff0000, RZ, 0xc0, !PT ;  /* 0xffff0000192a7812 */ /* 0x000fe200078ec0ff */
[C---:B0-----:R-:W-:Y:S01]  /*cff0*/  IMAD.U32 R29, R4.reuse, 0x10000, RZ ;  /* 0x00010000041d7824 */ /* 0x041fe200078e00ff */
[----:B------:R-:W-:Y:S01]  /*d000*/  LOP3.LUT R4, R4, 0xffff0000, RZ, 0xc0, !PT ;  /* 0xffff000004047812 */ /* 0x000fe200078ec0ff */
[C---:B------:R-:W-:Y:S01]  /*d010*/  IMAD.U32 R31, R5.reuse, 0x10000, RZ ;  /* 0x00010000051f7824 */ /* 0x040fe200078e00ff */
[----:B------:R-:W-:Y:S01]  /*d020*/  LOP3.LUT R5, R5, 0xffff0000, RZ, 0xc0, !PT ;  /* 0xffff000005057812 */ /* 0x000fe200078ec0ff */
[C---:B------:R-:W-:Y:S01]  /*d030*/  IMAD.U32 R33, R6.reuse, 0x10000, RZ ;  /* 0x0001000006217824 */ /* 0x040fe200078e00ff */
[----:B------:R-:W-:Y:S01]  /*d040*/  LOP3.LUT R6, R6, 0xffff0000, RZ, 0xc0, !PT ;  /* 0xffff000006067812 */ /* 0x000fe200078ec0ff */
[-C--:B------:R-:W-:Y:S01]  /*d050*/  FMUL.FTZ R36, R39, R4.reuse ;  /* 0x0000000427247220 */ /* 0x080fe20000410000 */
[----:B------:R-:W-:Y:S01]  /*d060*/  FMUL.FTZ R38, R35, R4 ;  /* 0x0000000423267220 */ /* 0x000fe20000410000 */
[----:B------:R-:W-:Y:S01]  /*d070*/  FMUL.FTZ R40, R41, R5 ;  /* 0x0000000529287220 */ /* 0x000fe20000410000 */
[----:B------:R-:W-:-:S02]  /*d080*/  IMAD.U32 R34, R7, 0x10000, RZ ;  /* 0x0001000007227824 */ /* 0x000fc400078e00ff */
[-C--:B------:R-:W-:Y:S01]  /*d090*/  FFMA.FTZ R4, R35, R29.reuse, -R36 ;  /* 0x0000001d23047223 */ /* 0x080fe20000010824 */
[----:B------:R-:W-:Y:S01]  /*d0a0*/  LOP3.LUT R7, R7, 0xffff0000, RZ, 0xc0, !PT ;  /* 0xffff000007077812 */ /* 0x000fe200078ec0ff */
[----:B------:R-:W-:Y:S01]  /*d0b0*/  FFMA.FTZ R29, R39, R29, R38 ;  /* 0x0000001d271d7223 */ /* 0x000fe20000010026 */
[C---:B------:R-:W-:Y:S01]  /*d0c0*/  FMUL.FTZ R36, R37.reuse, R5 ;  /* 0x0000000525247220 */ /* 0x040fe20000410000 */
[----:B------:R-:W-:Y:S01]  /*d0d0*/  FFMA.FTZ R5, R37, R31, -R40 ;  /* 0x0000001f25057223 */ /* 0x000fe20000010828 */
[----:B------:R-:W-:Y:S02]  /*d0e0*/  IMAD.U32 R39, R27, 0x10000, RZ ;  /* 0x000100001b277824 */ /* 0x000fe400078e00ff */
[----:B------:R-:W-:Y:S01]  /*d0f0*/  FMUL.FTZ R35, R42, R7 ;  /* 0x000000072a237220 */ /* 0x000fe20000410000 */
[----:B------:R-:W-:Y:S02]  /*d100*/  IMAD.U32 R37, R25, 0x10000, RZ ;  /* 0x0001000019257824 */ /* 0x000fe400078e00ff */
[----:B------:R-:W-:Y:S01]  /*d110*/  FFMA.FTZ R36, R41, R31, R36 ;  /* 0x0000001f29247223 */ /* 0x000fe20000010024 */
[-C--:B------:R-:W-:Y:S01]  /*d120*/  FMUL.FTZ R38, R39, R6.reuse ;  /* 0x0000000627267220 */ /* 0x080fe20000410000 */
[----:B------:R-:W-:Y:S01]  /*d130*/  FMUL.FTZ R31, R44, R7 ;  /* 0x000000072c1f7220 */ /* 0x000fe20000410000 */
[----:B------:R-:W-:Y:S01]  /*d140*/  FMUL.FTZ R40, R37, R6 ;  /* 0x0000000625287220 */ /* 0x000fe20000410000 */
[----:B------:R-:W-:Y:S01]  /*d150*/  F2FP.BF16.F32.PACK_AB R4, R29, R4 ;  /* 0x000000041d04723e */ /* 0x000fe200000010ff */
[-C--:B------:R-:W-:Y:S01]  /*d160*/  FFMA.FTZ R6, R37, R33.reuse, -R38 ;  /* 0x0000002125067223 */ /* 0x080fe20000010826 */
[-C--:B------:R-:W-:Y:S01]  /*d170*/  FFMA.FTZ R7, R42, R34.reuse, -R31 ;  /* 0x000000222a077223 */ /* 0x080fe2000001081f */
[----:B------:R-:W-:Y:S01]  /*d180*/  FFMA.FTZ R33, R39, R33, R40 ;  /* 0x0000002127217223 */ /* 0x000fe20000010028 */
[----:B------:R-:W-:Y:S01]  /*d190*/  FFMA.FTZ R34, R44, R34, R35 ;  /* 0x000000222c227223 */ /* 0x000fe20000010023 */
[----:B------:R-:W-:-:S03]  /*d1a0*/  F2FP.BF16.F32.PACK_AB R5, R36, R5 ;  /* 0x000000052405723e */ /* 0x000fc600000010ff */
[----:B------:R-:W-:Y:S02]  /*d1b0*/  F2FP.BF16.F32.PACK_AB R6, R33, R6 ;  /* 0x000000062106723e */ /* 0x000fe400000010ff */
[----:B------:R-:W-:-:S05]  /*d1c0*/  F2FP.BF16.F32.PACK_AB R7, R34, R7 ;  /* 0x000000072207723e */ /* 0x000fca00000010ff */
[----:B------:R0:W-:Y:S02]  /*d1d0*/  STS.128 [R30+0x1000], R4 ;  /* 0x001000041e007388 */ /* 0x0001e40000000c00 */
.L_x_590:
[----:B------:R-:W-:Y:S05]  /*d1e0*/  BSYNC B2 ;  /* 0x0000000000027941 */ /* 0x000fea0003800000 */
.L_x_589:
[----:B------:R-:W-:Y:S04]  /*d1f0*/  BSSY B2, `(.L_x_591) ;  /* 0x0000028000027945 */ /* 0x000fe80003800000 */
[----:B------:R-:W-:Y:S05]  /*d200*/  @P1 BRA `(.L_x_592) ;  /* 0x0000000000981947 */ /* 0x000fea0003800000 */
[----:B0-----:R-:W0:Y:S01]  /*d210*/  LDS.128 R4, [R30+0x5000] ;  /* 0x005000001e047984 */ /* 0x001e220000000c00 */
[C---:B------:R-:W-:Y:S01]  /*d220*/  IMAD.U32 R39, R15.reuse, 0x10000, RZ ;  /* 0x000100000f277824 */ /* 0x040fe200078e00ff */
[----:B------:R-:W-:Y:S01]  /*d230*/  LOP3.LUT R41, R15, 0xffff0000, RZ, 0xc0, !PT ;  /* 0xffff00000f297812 */ /* 0x000fe200078ec0ff */
[C---:B------:R-:W-:Y:S01]  /*d240*/  IMAD.U32 R35, R13.reuse, 0x10000, RZ ;  /* 0x000100000d237824 */ /* 0x040fe200078e00ff */
        /* <DEDUP_REMOVED lines=34> */
.L_x_592:
[----:B------:R-:W-:Y:S05]  /*d470*/  BSYNC B2 ;  /* 0x0000000000027941 */ /* 0x000fea0003800000 */
.L_x_591:
[----:B------:R-:W-:Y:S04]  /*d480*/  BSSY B2, `(.L_x_593) ;  /* 0x0000028000027945 */ /* 0x000fe80003800000 */
[----:B------:R-:W-:Y:S05]  /*d490*/  @P2 BRA `(.L_x_594) ;  /* 0x0000000000982947 */ /* 0x000fea0003800000 */
[----:B01----:R-:W0:Y:S01]  /*d4a0*/  LDS.128 R4, [R30+0x9000] ;  /* 0x009000001e047984 */ /* 0x003e220000000c00 */
[C---:B------:R-:W-:Y:S01]  /*d4b0*/  IMAD.U32 R39, R11.reuse, 0x10000, RZ ;  /* 0x000100000b277824 */ /* 0x040fe200078e00ff */
[----:B------:R-:W-:Y:S01]  /*d4c0*/  LOP3.LUT R41, R11, 0xffff0000, RZ, 0xc0, !PT ;  /* 0xffff00000b297812 */ /* 0x000fe200078ec0ff */
[C---:B------:R-:W-:Y:S01]  /*d4d0*/  IMAD.U32 R35, R9.reuse, 0x10000, RZ ;  /* 0x0001000009237824 */ /* 0x040fe200078e00ff */
[----:B------:R-:W-:Y:S02]  /*d4e0*/  LOP3.LUT R37, R9, 0xffff0000, RZ, 0xc0, !PT ;  /* 0xffff000009257812 */ /* 0x000fe400078ec0ff */
[----:B------:R-:W-:Y:S02]  /*d4f0*/  LOP3.LUT R44, R12, 0xffff0000, RZ, 0xc0, !PT ;  /* 0xffff00000c2c7812 */ /* 0x000fe400078ec0ff */
[----:B------:R-:W-:Y:S02]  /*d500*/  LOP3.LUT R42, R10, 0xffff0000, RZ, 0xc0, !PT ;  /* 0xffff00000a2a7812 */ /* 0x000fe400078ec0ff */
[C---:B0-----:R-:W-:Y:S01]  /*d510*/  SHF.L.U32 R29, R4.reuse, 0x10, RZ ;  /* 0x00000010041d7819 */ /* 0x041fe200000006ff */
[C---:B------:R-:W-:Y:S01]  /*d520*/  IMAD.U32 R31, R5.reuse, 0x10000, RZ ;  /* 0x00010000051f7824 */ /* 0x040fe200078e00ff */
[----:B------:R-:W-:Y:S01]  /*d530*/  LOP3.LUT R4, R4, 0xffff0000, RZ, 0xc0, !PT ;  /* 0xffff000004047812 */ /* 0x000fe200078ec0ff */
[C---:B------:R-:W-:Y:S01]  /*d540*/  IMAD.U32 R33, R6.reuse, 0x10000, RZ ;  /* 0x0001000006217824 */ /* 0x040fe200078e00ff */
[----:B------:R-:W-:Y:S01]  /*d550*/  LOP3.LUT R5, R5, 0xffff0000, RZ, 0xc0, !PT ;  /* 0xffff000005057812 */ /* 0x000fe200078ec0ff */
[----:B------:R-:W-:Y:S01]  /*d560*/  IMAD.U32 R34, R7, 0x10000, RZ ;  /* 0x0001000007227824 */ /* 0x000fe200078e00ff */
[----:B------:R-:W-:Y:S01]  /*d570*/  LOP3.LUT R6, R6, 0xffff0000, RZ, 0xc0, !PT ;  /* 0xffff000006067812 */ /* 0x000fe200078ec0ff */
[-C--:B------:R-:W-:Y:S01]  /*d580*/  FMUL.FTZ R36, R39, R4.reuse ;  /* 0x0000000427247220 */ /* 0x080fe20000410000 */
[----:B------:R-:W-:Y:S01]  /*d590*/  FMUL.FTZ R38, R35, R4 ;  /* 0x0000000423267220 */ /* 0x000fe20000410000 */
[----:B------:R-:W-:Y:S01]  /*d5a0*/  FMUL.FTZ R40, R41, R5 ;  /* 0x0000000529287220 */ /* 0x000fe20000410000 */
[----:B------:R-:W-:Y:S01]  /*d5b0*/  LOP3.LUT R7, R7, 0xffff0000, RZ, 0xc0, !PT ;  /* 0xffff000007077812 */ /* 0x000fe200078ec0ff */
[-C--:B------:R-:W-:Y:S01]  /*d5c0*/  FFMA.FTZ R4, R35, R29.reuse, -R36 ;  /* 0x0000001d23047223 */ /* 0x080fe20000010824 */
[----:B------:R-:W-:Y:S01]  /*d5d0*/  FFMA.FTZ R29, R39, R29, R38 ;  /* 0x0000001d271d7223 */ /* 0x000fe20000010026 */
[C---:B------:R-:W-:Y:S01]  /*d5e0*/  FMUL.FTZ R36, R37.reuse, R5 ;  /* 0x0000000525247220 */ /* 0x040fe20000410000 */
[----:B------:R-:W-:Y:S01]  /*d5f0*/  FFMA.FTZ R5, R37, R31, -R40 ;  /* 0x0000001f25057223 */ /* 0x000fe20000010828 */
[----:B------:R-:W-:-:S02]  /*d600*/  IMAD.U32 R39, R12, 0x10000, RZ ;  /* 0x000100000c277824 */ /* 0x000fc400078e00ff */
        /* <DEDUP_REMOVED lines=15> */
.L_x_594:
[----:B------:R-:W-:Y:S05]  /*d700*/  BSYNC B2 ;  /* 0x0000000000027941 */ /* 0x000fea0003800000 */
.L_x_593:
[----:B------:R-:W-:Y:S05]  /*d710*/  @P3 BRA `(.L_x_588) ;  /* 0x0000000000983947 */ /* 0x000fea0003800000 */
[----:B012---:R-:W0:Y:S01]  /*d720*/  LDS.128 R4, [R30+0xd000] ;  /* 0x00d000001e047984 */ /* 0x007e220000000c00 */
        /* <DEDUP_REMOVED lines=11> */
[----:B------:R-:W-:Y:S01]  /*d7e0*/  SHF.L.U32 R34, R7, 0x10, RZ ;  /* 0x0000001007227819 */ /* 0x000fe200000006ff */
[-C--:B------:R-:W-:Y:S01]  /*d7f0*/  FMUL.FTZ R36, R39, R4.reuse ;  /* 0x0000000427247220 */ /* 0x080fe20000410000 */
[----:B------:R-:W-:Y:S01]  /*d800*/  FMUL.FTZ R38, R35, R4 ;  /* 0x0000000423267220 */ /* 0x000fe20000410000 */
[----:B------:R-:W-:Y:S01]  /*d810*/  FMUL.FTZ R40, R41, R5 ;  /* 0x0000000529287220 */ /* 0x000fe20000410000 */
[----:B------:R-:W-:Y:S01]  /*d820*/  LOP3.LUT R6, R6, 0xffff0000, RZ, 0xc0, !PT ;  /* 0xffff000006067812 */ /* 0x000fe200078ec0ff */
[-C--:B------:R-:W-:Y:S01]  /*d830*/  FFMA.FTZ R4, R35, R29.reuse, -R36 ;  /* 0x0000001d23047223 */ /* 0x080fe20000010824 */
[----:B------:R-:W-:Y:S01]  /*d840*/  LOP3.LUT R7, R7, 0xffff0000, RZ, 0xc0, !PT ;  /* 0xffff000007077812 */ /* 0x000fe200078ec0ff */
        /* <DEDUP_REMOVED lines=19> */
.L_x_588:
[----:B------:R-:W-:Y:S05]  /*d980*/  BSYNC B1 ;  /* 0x0000000000017941 */ /* 0x000fea0003800000 */
.L_x_587:
[----:B01234-:R-:W-:Y:S01]  /*d990*/  VIADD R4, R219, 0x40 ;  /* 0x00000040db047836 */ /* 0x01ffe20000000000 */
[----:B------:R-:W-:Y:S04]  /*d9a0*/  BSSY B1, `(.L_x_595) ;  /* 0x00000aa000017945 */ /* 0x000fe80003800000 */
[----:B------:R-:W-:-:S13]  /*d9b0*/  ISETP.GE.AND P0, PT, R4, R32, PT ;  /* 0x000000200400720c */ /* 0x000fda0003f06270 */
[----:B------:R-:W-:Y:S05]  /*d9c0*/  @P0 BRA `(.L_x_596) ;  /* 0x00000008009c0947 */ /* 0x000fea0003800000 */
[----:B------:R-:W0:Y:S01]  /*d9d0*/  LDC R5, c[0x0][0x3f4] ;  /* 0x0000fd00ff057b82 */ /* 0x000e220000000800 */
[----:B------:R-:W-:Y:S01]  /*d9e0*/  BSSY B2, `(.L_x_597) ;  /* 0x000002c000027945 */ /* 0x000fe20003800000 */
[-C--:B0-----:R-:W-:Y:S02]  /*d9f0*/  ISETP.GE.AND P0, PT, R214, R5.reuse, PT ;  /* 0x00000005d600720c */ /* 0x081fe40003f06270 */
[-C--:B------:R-:W-:Y:S02]  /*da00*/  ISETP.GE.AND P1, PT, R221, R5.reuse, PT ;  /* 0x00000005dd00720c */ /* 0x080fe40003f26270 */
[-C--:B------:R-:W-:Y:S02]  /*da10*/  ISETP.GE.AND P2, PT, R220, R5.reuse, PT ;  /* 0x00000005dc00720c */ /* 0x080fe40003f46270 */
[----:B------:R-:W-:-:S07]  /*da20*/  ISETP.GE.AND P3, PT, R222, R5, PT ;  /* 0x00000005de00720c */ /* 0x000fce0003f66270 */
[----:B------:R-:W-:Y:S06]  /*da30*/  @P0 BRA `(.L_x_598) ;  /* 0x0000000000980947 */ /* 0x000fec0003800000 */
[----:B------:R-:W0:Y:S01]  /*da40*/  LDS.128 R4, [R30+0x2000] ;  /* 0x002000001e047984 */ /* 0x000e220000000c00 */
        /* <DEDUP_REMOVED lines=37> */
.L_x_598:
[----:B------:R-:W-:Y:S05]  /*dca0*/  BSYNC B2 ;  /* 0x0000000000027941 */ /* 0x000fea0003800000 */
.L_x_597:
        /* <DEDUP_REMOVED lines=12> */
[----:B------:R-:W-:Y:S01]  /*dd70*/  SHF.L.U32 R31, R5, 0x10, RZ ;  /* 0x00000010051f7819 */ /* 0x000fe200000006ff */
[----:B------:R-:W-:Y:S01]  /*dd80*/  IMAD.U32 R34, R7, 0x10000, RZ ;  /* 0x0001000007227824 */ /* 0x000fe200078e00ff */
[----:B------:R-:W-:Y:S01]  /*dd90*/  LOP3.LUT R5, R5, 0xffff0000, RZ, 0xc0, !PT ;  /* 0xffff000005057812 */ /* 0x000fe200078ec0ff */
[-C--:B------:R-:W-:Y:S01]  /*dda0*/  FMUL.FTZ R36, R39, R4.reuse ;  /* 0x0000000427247220 */ /* 0x080fe20000410000 */
[----:B------:R-:W-:Y:S01]  /*ddb0*/  FMUL.FTZ R38, R35, R4 ;  /* 0x0000000423267220 */ /* 0x000fe20000410000 */
[----:B------:R-:W-:-:S02]  /*ddc0*/  LOP3.LUT R6, R6, 0xffff0000, RZ, 0xc0, !PT ;  /* 0xffff000006067812 */ /* 0x000fc400078ec0ff */
[----:B------:R-:W-:Y:S01]  /*ddd0*/  FMUL.FTZ R40, R41, R5 ;  /* 0x0000000529287220 */ /* 0x000fe20000410000 */
        /* <DEDUP_REMOVED lines=21> */
.L_x_600:
[----:B------:R-:W-:Y:S05]  /*df30*/  BSYNC B2 ;  /* 0x0000000000027941 */ /* 0x000fea0003800000 */
.L_x_599:
        /* <DEDUP_REMOVED lines=20> */
[----:B------:R-:W-:Y:S01]  /*e080*/  FFMA.FTZ R29, R39, R29, R38 ;  /* 0x0000001d271d7223 */ /* 0x000fe20000010026 */
[----:B------:R-:W-:Y:S01]  /*e090*/  LOP3.LUT R7, R7, 0xffff0000, RZ, 0xc0, !PT ;  /* 0xffff000007077812 */ /* 0x000fe200078ec0ff */
[C---:B------:R-:W-:Y:S01]  /*e0a0*/  FMUL.FTZ R36, R37.reuse, R5 ;  /* 0x0000000525247220 */ /* 0x040fe20000410000 */
[----:B------:R-:W-:Y:S01]  /*e0b0*/  SHF.L.U32 R39, R12, 0x10, RZ ;  /* 0x000000100c277819 */ /* 0x000fe200000006ff */
[-C--:B------:R-:W-:Y:S01]  /*e0c0*/  FFMA.FTZ R5, R37, R31.reuse, -R40 ;  /* 0x0000001f25057223 */ /* 0x080fe20000010828 */
[----:B------:R-:W-:Y:S02]  /*e0d0*/  IMAD.U32 R37, R10, 0x10000, RZ ;  /* 0x000100000a257824 */ /* 0x000fe400078e00ff */
[----:B------:R-:W-:Y:S01]  /*e0e0*/  FFMA.FTZ R36, R41, R31, R36 ;  /* 0x0000001f29247223 */ /* 0x000fe20000010024 */
[-C--:B------:R-:W-:Y:S01]  /*e0f0*/  FMUL.FTZ R31, R44, R7.reuse ;  /* 0x000000072c1f7220 */ /* 0x080fe20000410000 */
[-C--:B------:R-:W-:Y:S01]  /*e100*/  FMUL.FTZ R38, R39, R6.reuse ;  /* 0x0000000627267220 */ /* 0x080fe20000410000 */
[C---:B------:R-:W-:Y:S01]  /*e110*/  FMUL.FTZ R40, R37.reuse, R6 ;  /* 0x0000000625287220 */ /* 0x040fe20000410000 */
[C---:B------:R-:W-:Y:S01]  /*e120*/  FMUL.FTZ R35, R42.reuse, R7 ;  /* 0x000000072a237220 */ /* 0x040fe20000410000 */
[-C--:B------:R-:W-:Y:S01]  /*e130*/  FFMA.FTZ R7, R42, R34.reuse, -R31 ;  /* 0x000000222a077223 */ /* 0x080fe2000001081f */
[-C--:B------:R-:W-:Y:S01]  /*e140*/  FFMA.FTZ R6, R37, R33.reuse, -R38 ;  /* 0x0000002125067223 */ /* 0x080fe20000010826 */
[----:B------:R-:W-:Y:S01]  /*e150*/  FFMA.FTZ R33, R39, R33, R40 ;  /* 0x0000002127217223 */ /* 0x000fe20000010028 */
[----:B------:R-:W-:Y:S01]  /*e160*/  FFMA.FTZ R34, R44, R34, R35 ;  /* 0x000000222c227223 */ /* 0x000fe20000010023 */
[----:B------:R-:W-:-:S02]  /*e170*/  F2FP.BF16.F32.PACK_AB R4, R29, R4 ;  /* 0x000000041d04723e */ /* 0x000fc400000010ff */
[----:B------:R-:W-:Y:S02]  /*e180*/  F2FP.BF16.F32.PACK_AB R5, R36, R5 ;  /* 0x000000052405723e */ /* 0x000fe400000010ff */
[----:B------:R-:W-:Y:S02]  /*e190*/  F2FP.BF16.F32.PACK_AB R6, R33, R6 ;  /* 0x000000062106723e */ /* 0x000fe400000010ff */
[----:B------:R-:W-:-:S05]  /*e1a0*/  F2FP.BF16.F32.PACK_AB R7, R34, R7 ;  /* 0x000000072207723e */ /* 0x000fca00000010ff */
[----:B------:R2:W-:Y:S02]  /*e1b0*/  STS.128 [R30+0xa000], R4 ;  /* 0x00a000041e007388 */ /* 0x0005e40000000c00 */
.L_x_602:
[----:B------:R-:W-:Y:S05]  /*e1c0*/  BSYNC B2 ;  /* 0x0000000000027941 */ /* 0x000fea0003800000 */
.L_x_601:
        /* <DEDUP_REMOVED lines=39> */
.L_x_596:
[----:B------:R-:W-:Y:S05]  /*e440*/  BSYNC B1 ;  /* 0x0000000000017941 */ /* 0x000fea0003800000 */
.L_x_595:
[----:B------:R-:W-:-:S13]  /*e450*/  ISETP.GE.AND P0, PT, R21, R32, PT ;  /* 0x000000201500720c */ /* 0x000fda0003f06270 */
        /* <DEDUP_REMOVED lines=11> */
[----:B------:R-:W-:Y:S01]  /*e510*/  LOP3.LUT R37, R26, 0xffff0000, RZ, 0xc0, !PT ;  /* 0xffff00001a257812 */ /* 0x000fe200078ec0ff */
[C---:B------:R-:W-:Y:S01]  /*e520*/  IMAD.U32 R38, R27.reuse, 0x10000, RZ ;  /* 0x000100001b267824 */ /* 0x040fe200078e00ff */
        /* <DEDUP_REMOVED lines=12> */
[----:B------:R-:W-:Y:S01]  /*e5f0*/  FFMA.FTZ R4, R31, R21, -R32 ;  /* 0x000000151f047223 */ /* 0x000fe20000010820 */
[C---:B------:R-:W-:Y:S01]  /*e600*/  FMUL.FTZ R32, R33.reuse, R5 ;  /* 0x0000000521207220 */ /* 0x040fe20000410000 */
[----:B------:R-:W-:Y:S01]  /*e610*/  FFMA.FTZ R5, R33, R29, -R36 ;  /* 0x0000001d21057223 */ /* 0x000fe20000010824 */
[----:B------:R-:W-:Y:S01]  /*e620*/  LOP3.LUT R6, R6, 0xffff0000, RZ, 0xc0, !PT ;  /* 0xffff000006067812 */ /* 0x000fe200078ec0ff */
[----:B------:R-:W-:Y:S01]  /*e630*/  FFMA.FTZ R21, R35, R21, R34 ;  /* 0x0000001523157223 */ /* 0x000fe20000010022 */
[C---:B------:R-:W-:Y:S01]  /*e640*/  LOP3.LUT R36, R25.reuse, 0xffff0000, RZ, 0xc0, !PT ;  /* 0xffff000019247812 */ /* 0x040fe200078ec0ff */
[----:B------:R-:W-:Y:S02]  /*e650*/  IMAD.U32 R34, R25, 0x10000, RZ ;  /* 0x0001000019227824 */ /* 0x000fe400078e00ff */
[----:B------:R-:W-:Y:S01]  /*e660*/  FFMA.FTZ R32, R37, R29, R32 ;  /* 0x0000001d25207223 */ /* 0x000fe20000010020 */
[-C--:B------:R-:W-:Y:S01]  /*e670*/  FMUL.FTZ R29, R40, R7.reuse ;  /* 0x00000007281d7220 */ /* 0x080fe20000410000 */
[-C--:B------:R-:W-:Y:S01]  /*e680*/  FMUL.FTZ R25, R38, R6.reuse ;  /* 0x0000000626197220 */ /* 0x080fe20000410000 */
[----:B------:R-:W-:Y:S01]  /*e690*/  FMUL.FTZ R27, R34, R6 ;  /* 0x00000006221b7220 */ /* 0x000fe20000410000 */
[C---:B------:R-:W-:Y:S01]  /*e6a0*/  FMUL.FTZ R31, R36.reuse, R7 ;  /* 0x00000007241f7220 */ /* 0x040fe20000410000 */
[----:B------:R-:W-:Y:S01]  /*e6b0*/  FFMA.FTZ R7, R36, R26, -R29 ;  /* 0x0000001a24077223 */ /* 0x000fe2000001081d */
        /* <DEDUP_REMOVED lines=8> */
.L_x_605:
[----:B------:R-:W-:Y:S05]  /*e740*/  BSYNC B1 ;  /* 0x0000000000017941 */ /* 0x000fea0003800000 */
.L_x_604:
[----:B------:R-:W-:Y:S04]  /*e750*/  BSSY B1, `(.L_x_606) ;  /* 0x0000028000017945 */ /* 0x000fe80003800000 */
[----:B------:R-:W-:Y:S05]  /*e760*/  @P1 BRA `(.L_x_607) ;  /* 0x0000000000981947 */ /* 0x000fea0003800000 */
[----:B0-----:R-:W0:Y:S01]  /*e770*/  LDS.128 R4, [R30+0x7000] ;  /* 0x007000001e047984 */ /* 0x001e220000000c00 */
[C---:B------:R-:W-:Y:S01]  /*e780*/  IMAD.U32 R29, R15.reuse, 0x10000, RZ ;  /* 0x000100000f1d7824 */ /* 0x040fe200078e00ff */
[----:B------:R-:W-:Y:S01]  /*e790*/  LOP3.LUT R36, R15, 0xffff0000, RZ, 0xc0, !PT ;  /* 0xffff00000f247812 */ /* 0x000fe200078ec0ff */
        /* <DEDUP_REMOVED lines=16> */
[C---:B------:R-:W-:Y:S01]  /*e8a0*/  FMUL.FTZ R27, R34.reuse, R5 ;  /* 0x00000005221b7220 */ /* 0x040fe20000410000 */
[----:B------:R-:W-:Y:S01]  /*e8b0*/  LOP3.LUT R7, R7, 0xffff0000, RZ, 0xc0, !PT ;  /* 0xffff000007077812 */ /* 0x000fe200078ec0ff */
[----:B------:R-:W-:Y:S01]  /*e8c0*/  FFMA.FTZ R5, R34, R24, -R25 ;  /* 0x0000001822057223 */ /* 0x000fe20000010819 */
[C---:B------:R-:W-:Y:S01]  /*e8d0*/  LOP3.LUT R29, R14.reuse, 0xffff0000, RZ, 0xc0, !PT ;  /* 0xffff00000e1d7812 */ /* 0x040fe200078ec0ff */
[----:B------:R-:W-:Y:S02]  /*e8e0*/  IMAD.U32 R25, R14, 0x10000, RZ ;  /* 0x000100000e197824 */ /* 0x000fe400078e00ff */
[----:B------:R-:W-:Y:S01]  /*e8f0*/  FMUL.FTZ R14, R31, R6 ;  /* 0x000000061f0e7220 */ /* 0x000fe20000410000 */
[-C--:B------:R-:W-:Y:S01]  /*e900*/  FMUL.FTZ R26, R33, R7.reuse ;  /* 0x00000007211a7220 */ /* 0x080fe20000410000 */
[----:B------:R-:W-:Y:S01]  /*e910*/  FFMA.FTZ R24, R36, R24, R27 ;  /* 0x0000001824187223 */ /* 0x000fe2000001001b */
        /* <DEDUP_REMOVED lines=9> */
[----:B------:R-:W-:-:S05]  /*e9b0*/  F2FP.BF16.F32.PACK_AB R7, R32, R7 ;  /* 0x000000072007723e */ /* 0x000fca00000010ff */
[----:B------:R1:W-:Y:S02]  /*e9c0*/  STS.128 [R30+0x7000], R4 ;  /* 0x007000041e007388 */ /* 0x0003e40000000c00 */
.L_x_607:
[----:B------:R-:W-:Y:S05]  /*e9d0*/  BSYNC B1 ;  /* 0x0000000000017941 */ /* 0x000fea0003800000 */
.L_x_606:
[----:B------:R-:W-:Y:S04]  /*e9e0*/  BSSY B1, `(.L_x_608) ;  /* 0x0000028000017945 */ /* 0x000fe80003800000 */
[----:B------:R-:W-:Y:S05]  /*e9f0*/  @P2 BRA `(.L_x_609) ;  /* 0x0000000000982947 */ /* 0x000fea0003800000 */
[----:B01----:R-:W0:Y:S01]  /*ea00*/  LDS.128 R4, [R30+0xb000] ;  /* 0x00b000001e047984 */ /* 0x003e220000000c00 */
[C---:B------:R-:W-:Y:S01]  /*ea10*/  IMAD.U32 R25, R11.reuse, 0x10000, RZ ;  /* 0x000100000b197824 */ /* 0x040fe200078e00ff */
[----:B------:R-:W-:Y:S01]  /*ea20*/  LOP3.LUT R32, R11, 0xffff0000, RZ, 0xc0, !PT ;  /* 0xffff00000b207812 */ /* 0x000fe200078ec0ff */
[C---:B------:R-:W-:Y:S01]  /*ea30*/  IMAD.U32 R21, R9.reuse, 0x10000, RZ ;  /* 0x0001000009157824 */ /* 0x040fe200078e00ff */
[----:B------:R-:W-:Y:S01]  /*ea40*/  LOP3.LUT R26, R9, 0xffff0000, RZ, 0xc0, !PT ;  /* 0xffff0000091a7812 */ /* 0x000fe200078ec0ff */
[C---:B------:R-:W-:Y:S01]  /*ea50*/  IMAD.U32 R27, R12.reuse, 0x10000, RZ ;  /* 0x000100000c1b7824 */ /* 0x040fe200078e00ff */
        /* <DEDUP_REMOVED lines=16> */
[C---:B------:R-:W-:Y:S01]  /*eb60*/  LOP3.LUT R25, R10.reuse, 0xffff0000, RZ, 0xc0, !PT ;  /* 0xffff00000a197812 */ /* 0x040fe200078ec0ff */
[----:B------:R-:W-:-:S02]  /*eb70*/  IMAD.U32 R15, R10, 0x10000, RZ ;  /* 0x000100000a0f7824 */ /* 0x000fc400078e00ff */
        /* <DEDUP_REMOVED lines=9> */
[----:B------:R-:W-:Y:S02]  /*ec10*/  F2FP.BF16.F32.PACK_AB R4, R13, R4 ;  /* 0x000000040d04723e */ /* 0x000fe400000010ff */
[----:B------:R-:W-:-:S02]  /*ec20*/  F2FP.BF16.F32.PACK_AB R5, R14, R5 ;  /* 0x000000050e05723e */ /* 0x000fc400000010ff */
[----:B------:R-:W-:Y:S02]  /*ec30*/  F2FP.BF16.F32.PACK_AB R6, R9, R6 ;  /* 0x000000060906723e */ /* 0x000fe400000010ff */
[----:B------:R-:W-:-:S05]  /*ec40*/  F2FP.BF16.F32.PACK_AB R7, R24, R7 ;  /* 0x000000071807723e */ /* 0x000fca00000010ff */
[----:B------:R2:W-:Y:S02]  /*ec50*/  STS.128 [R30+0xb000], R4 ;  /* 0x00b000041e007388 */ /* 0x0005e40000000c00 */
.L_x_609:
[----:B------:R-:W-:Y:S05]  /*ec60*/  BSYNC B1 ;  /* 0x0000000000017941 */ /* 0x000fea0003800000 */
.L_x_608:
        /* <DEDUP_REMOVED lines=14> */
[----:B------:R-:W-:Y:S01]  /*ed50*/  SHF.L.U32 R6, R7, 0x10, RZ ;  /* 0x0000001007067819 */ /* 0x000fe200000006ff */
[----:B------:R-:W-:Y:S01]  /*ed60*/  FMUL.FTZ R11, R24, R5 ;  /* 0x00000005180b7220 */ /* 0x000fe20000410000 */
[-C--:B------:R-:W-:Y:S01]  /*ed70*/  FFMA.FTZ R4, R13, R9.reuse, -R12 ;  /* 0x000000090d047223 */ /* 0x080fe2000001080c */
[----:B------:R-:W-:Y:S01]  /*ed80*/  FFMA.FTZ R9, R15, R9, R14 ;  /* 0x000000090f097223 */ /* 0x000fe2000001000e */
[----:B------:R-:W-:Y:S01]  /*ed90*/  IMAD.U32 R14, R8, 0x10000, RZ ;  /* 0x00010000080e7824 */ /* 0x000fe200078e00ff */
[----:B------:R-:W-:Y:S01]  /*eda0*/  LOP3.LUT R7, R7, 0xffff0000, RZ, 0xc0, !PT ;  /* 0xffff000007077812 */ /* 0x000fe200078ec0ff */
[----:B------:R-:W-:Y:S01]  /*edb0*/  FMUL.FTZ R13, R20, R5 ;  /* 0x00000005140d7220 */ /* 0x000fe20000410000 */
[----:B------:R-:W-:Y:S01]  /*edc0*/  IMAD.U32 R12, R2, 0x10000, RZ ;  /* 0x00010000020c7824 */ /* 0x000fe200078e00ff */
[----:B------:R-:W-:Y:S01]  /*edd0*/  LOP3.LUT R8, R8, 0xffff0000, RZ, 0xc0, !PT ;  /* 0xffff000008087812 */ /* 0x000fe200078ec0ff */
[-C--:B------:R-:W-:Y:S01]  /*ede0*/  FFMA.FTZ R5, R20, R10.reuse, -R11 ;  /* 0x0000000a14057223 */ /* 0x080fe2000001080b */
        /* <DEDUP_REMOVED lines=14> */
[----:B------:R4:W-:Y:S01]  /*eed0*/  STS.128 [R30+0xf000], R4 ;  /* 0x00f000041e007388 */ /* 0x0009e20000000c00 */
[----:B------:R-:W-:Y:S05]  /*eee0*/  BRA `(.L_x_603) ;  /* 0x0000003800447947 */ /* 0x000fea0003800000 */
.L_x_573:
[----:B------:R-:W-:-:S03]  /*eef0*/  UMOV UR4, 0xffffffff ;  /* 0xffffffff00047882 */ /* 0x000fc60000000000 */
[----:B------:R-:W-:Y:S05]  /*ef00*/  BRA.DIV UR4, `(.L_x_610) ;  /* 0x0000019e04fc7947 */ /* 0x000fea000b800000 */
[----:B------:R0:W1:Y:S04]  /*ef10*/  SHFL.IDX PT, R0, R24, RZ, 0x181f ;  /* 0x00181fff18007589 */ /* 0x00006800000e0000 */
[----:B------:R-:W2:Y:S04]  /*ef20*/  SHFL.IDX PT, R2, R2, RZ, 0x181f ;  /* 0x00181fff02027589 */ /* 0x000ea800000e0000 */
[----:B------:R0:W3:Y:S04]  /*ef30*/  SHFL.IDX PT, R3, R26, RZ, 0x181f ;  /* 0x00181fff1a037589 */ /* 0x0000e800000e0000 */
[----:B------:R0:W4:Y:S02]  /*ef40*/  SHFL.IDX PT, R20, R25, RZ, 0x181f ;  /* 0x00181fff19147589 */ /* 0x00012400000e0000 */
.L_x_857:
        /* <DEDUP_REMOVED lines=10> */
[----:B------:R-:W-:Y:S02]  /*eff0*/  CS2R R4, SRZ ;  /* 0x0000000000047805 */ /* 0x000fe4000001ff00 */
[----:B------:R-:W-:Y:S02]  /*f000*/  CS2R R12, SRZ ;  /* 0x00000000000c7805 */ /* 0x000fe4000001ff00 */
[----:B0-----:R-:W-:Y:S02]  /*f010*/  CS2R R26, SRZ ;  /* 0x00000000001a7805 */ /* 0x001fe4000001ff00 */
[----:B-----5:R-:W-:-:S04]  /*f020*/  LEA.HI R24, R40, R40, RZ, 0x1 ;  /* 0x0000002828187211 */ /* 0x020fc800078f08ff */
[----:B------:R-:W-:Y:S02]  /*f030*/  LOP3.LUT R39, R24, 0xfffffffe, RZ, 0xc0, !PT ;  /* 0xfffffffe18277812 */ /* 0x000fe400078ec0ff */
[----:B------:R-:W-:Y:S01]  /*f040*/  CS2R R24, SRZ ;  /* 0x0000000000187805 */ /* 0x000fe2000001ff00 */
[----:B------:R-:W-:Y:S06]  /*f050*/  @P0 BRA `(.L_x_612) ;  /* 0x0000000000600947 */ /* 0x000fec0003800000 */
[----:B------:R-:W-:Y:S01]  /*f060*/  ULDC UR4, c[0x0][0x3f4] ;  /* 0x0000fd0000047ab9 */ /* 0x000fe20000000800 */
[----:B------:R-:W-:Y:S01]  /*f070*/  ULDC.64 UR6, c[0x0][0x208] ;  /* 0x0000820000067ab9 */ /* 0x000fe20000000a00 */
[----:B------:R-:W-:Y:S02]  /*f080*/  ISETP.GE.AND P4, PT, R16, UR4, PT ;  /* 0x0000000410007c0c */ /* 0x000fe4000bf86270 */
[----:B------:R-:W-:-:S11]  /*f090*/  ISETP.GE.AND P5, PT, R213, UR4, PT ;  /* 0x00000004d5007c0c */ /* 0x000fd6000bfa6270 */
[C---:B------:R-:W-:Y:S01]  /*f0a0*/  @!P4 IMAD.SHL.U32 R35, R16.reuse, 0x2, RZ ;  /* 0x000000021023c824 */ /* 0x040fe200078e00ff */
[----:B------:R-:W-:Y:S01]  /*f0b0*/  @!P4 SHF.L.U64.HI R6, R16, 0x1, R17 ;  /* 0x000000011006c819 */ /* 0x000fe20000010211 */
[C---:B------:R-:W-:Y:S01]  /*f0c0*/  @!P5 IMAD.SHL.U32 R5, R23.reuse, 0x2, RZ ;  /* 0x000000021705d824 */ /* 0x040fe200078e00ff */
[----:B------:R-:W-:Y:S02]  /*f0d0*/  @!P5 SHF.L.U64.HI R4, R23, 0x1, R216 ;  /* 0x000000011704d819 */ /* 0x000fe400000102d8 */
[-C--:B--2---:R-:W-:Y:S02]  /*f0e0*/  @!P4 IADD3 R32, P0, R2, R35.reuse, RZ ;  /* 0x000000230220c210 */ /* 0x084fe40007f1e0ff */
[----:B----4-:R-:W-:Y:S02]  /*f0f0*/  @!P4 IADD3 R34, P1, R20, R35, RZ ;  /* 0x000000231422c210 */ /* 0x010fe40007f3e0ff */
[-C--:B------:R-:W-:Y:S01]  /*f100*/  @!P5 IADD3 R36, P2, R2, R5.reuse, RZ ;  /* 0x000000050224d210 */ /* 0x080fe20007f5e0ff */
[--C-:B-1----:R-:W-:Y:S01]  /*f110*/  @!P4 IMAD.X R33, R0, 0x1, R6.reuse, P0 ;  /* 0x000000010021c824 */ /* 0x102fe200000e0606 */
[----:B------:R-:W-:Y:S01]  /*f120*/  @!P5 IADD3 R2, P3, R20, R5, RZ ;  /* 0x000000051402d210 */ /* 0x000fe20007f7e0ff */
[C---:B---3--:R-:W-:Y:S01]  /*f130*/  @!P4 IMAD.X R35, R3.reuse, 0x1, R6, P1 ;  /* 0x000000010323c824 */ /* 0x048fe200008e0606 */
[----:B------:R-:W-:Y:S01]  /*f140*/  CS2R R6, SRZ ;  /* 0x0000000000067805 */ /* 0x000fe2000001ff00 */
[--C-:B------:R-:W-:Y:S01]  /*f150*/  @!P5 IMAD.X R37, R0, 0x1, R4.reuse, P2 ;  /* 0x000000010025d824 */ /* 0x100fe200010e0604 */
[----:B------:R-:W-:Y:S01]  /*f160*/  CS2R R14, SRZ ;  /* 0x00000000000e7805 */ /* 0x000fe2000001ff00 */
[----:B------:R-:W-:Y:S01]  /*f170*/  @!P5 IMAD.X R3, R3, 0x1, R4, P3 ;  /* 0x000000010303d824 */ /* 0x000fe200018e0604 */
[----:B------:R-:W-:-:S02]  /*f180*/  CS2R R4, SRZ ;  /* 0x0000000000047805 */ /* 0x000fc4000001ff00 */
[----:B------:R-:W-:Y:S01]  /*f190*/  CS2R R12, SRZ ;  /* 0x00000000000c7805 */ /* 0x000fe2000001ff00 */
[----:B------:R0:W5:Y:S04]  /*f1a0*/  @!P4 LD.E.128 R8, desc[UR6][R32.64] ;  /* 0x000000062008c980 */ /* 0x000168000c101d00 */
[----:B------:R0:W5:Y:S04]  /*f1b0*/  @!P4 LD.E.128 R24, desc[UR6][R34.64] ;  /* 0x000000062218c980 */ /* 0x000168000c101d00 */
[----:B------:R0:W5:Y:S04]  /*f1c0*/  @!P5 LD.E.128 R4, desc[UR6][R36.64] ;  /* 0x000000062404d980 */ /* 0x000168000c101d00 */
[----:B------:R0:W5:Y:S02]  /*f1d0*/  @!P5 LD.E.128 R12, desc[UR6][R2.64] ;  /* 0x00000006020cd980 */ /* 0x000164000c101d00 */
.L_x_612:
[----:B------:R-:W-:Y:S05]  /*f1e0*/  BSYNC B1 ;  /* 0x0000000000017941 */ /* 0x000fea0003800000 */
.L_x_611:
[--C-:B-----5:R-:W-:Y:S01]  /*f1f0*/  SHF.R.U64 R51, R8, 0x10, R9.reuse ;  /* 0x0000001008337819 */ /* 0x120fe20000001209 */
[--C-:B------:R-:W-:Y:S01]  /*f200*/  IMAD.MOV.U32 R29, RZ, RZ, R9.reuse ;  /* 0x000000ffff1d7224 */ /* 0x100fe200078e0009 */
[----:B------:R-:W-:Y:S01]  /*f210*/  SHF.R.U32.HI R48, RZ, 0x10, R9 ;  /* 0x00000010ff307819 */ /* 0x000fe20000011609 */
[----:B------:R-:W-:Y:S01]  /*f220*/  IMAD.IADD R9, R40, 0x1, -R39 ;  /* 0x0000000128097824 */ /* 0x000fe200078e0a27 */
[----:B------:R-:W-:Y:S01]  /*f230*/  SHF.R.U64 R47, R4, 0x10, R5 ;  /* 0x00000010042f7819 */ /* 0x000fe20000001205 */
[----:B-1----:R-:W-:Y:S01]  /*f240*/  IMAD.MOV.U32 R0, RZ, RZ, R4 ;  /* 0x000000ffff007224 */ /* 0x002fe200078e0004 */
[--C-:B------:R-:W-:Y:S01]  /*f250*/  SHF.R.U64 R44, R6, 0x10, R7.reuse ;  /* 0x00000010062c7819 */ /* 0x100fe20000001207 */
[----:B------:R-:W-:Y:S01]  /*f260*/  IMAD.MOV.U32 R4, RZ, RZ, R7 ;  /* 0x000000ffff047224 */ /* 0x000fe200078e0007 */
[----:B------:R-:W-:Y:S01]  /*f270*/  SHF.L.U32 R9, R9, 0x1f, RZ ;  /* 0x0000001f09097819 */ /* 0x000fe200000006ff */
[----:B0-----:R-:W-:Y:S01]  /*f280*/  IMAD.MOV.U32 R35, RZ, RZ, R25 ;  /* 0x000000ffff237224 */ /* 0x001fe200078e0019 */
[----:B------:R-:W-:Y:S01]  /*f290*/  SHF.R.U32.HI R43, RZ, 0x10, R7 ;  /* 0x00000010ff2b7819 */ /* 0x000fe20000011607 */
[----:B------:R-:W-:Y:S01]  /*f2a0*/  IMAD.MOV.U32 R36, RZ, RZ, R26 ;  /* 0x000000ffff247224 */ /* 0x000fe200078e001a */
[----:B------:R-:W0:Y:S01]  /*f2b0*/  SYNCS.PHASECHK.TRANS64.TRYWAIT P0, [R22+URZ+0x38800], R9 ;  /* 0x03880009160075a7 */ /* 0x000e22000800017f */
[--C-:B------:R-:W-:Y:S01]  /*f2c0*/  SHF.R.U64 R41, R24, 0x10, R25.reuse ;  /* 0x0000001018297819 */ /* 0x100fe20000001219 */
[----:B----4-:R-:W-:Y:S01]  /*f2d0*/  IMAD.MOV.U32 R20, RZ, RZ, R8 ;  /* 0x000000ffff147224 */ /* 0x010fe200078e0008 */
[----:B------:R-:W-:Y:S01]  /*f2e0*/  SHF.R.U32.HI R42, RZ, 0x10, R25 ;  /* 0x00000010ff2a7819 */ /* 0x000fe20000011619 */
[----:B------:R-:W-:Y:S01]  /*f2f0*/  IMAD.MOV.U32 R32, RZ, RZ, R10 ;  /* 0x000000ffff207224 */ /* 0x000fe200078e000a */
[----:B------:R-:W-:Y:S01]  /*f300*/  SHF.R.U64 R25, R26, 0x10, R27 ;  /* 0x000000101a197819 */ /* 0x000fe2000000121b */
[----:B--2---:R-:W-:Y:S01]  /*f310*/  IMAD.MOV.U32 R2, RZ, RZ, R5 ;  /* 0x000000ffff027224 */ /* 0x004fe200078e0005 */
[--C-:B------:R-:W-:Y:S01]  /*f320*/  SHF.R.U64 R49, R10, 0x10, R11.reuse ;  /* 0x000000100a317819 */ /* 0x100fe2000000120b */
[----:B---3--:R-:W-:Y:S01]  /*f330*/  IMAD.MOV.U32 R3, RZ, RZ, R6 ;  /* 0x000000ffff037224 */ /* 0x008fe200078e0006 */
[----:B------:R-:W-:Y:S01]  /*f340*/  MOV R33, R11 ;  /* 0x0000000b00217202 */ /* 0x000fe20000000f00 */
[----:B------:R-:W-:Y:S01]  /*f350*/  IMAD.MOV.U32 R34, RZ, RZ, R24 ;  /* 0x000000ffff227224 */ /* 0x000fe200078e0018 */
[----:B------:R-:W-:Y:S01]  /*f360*/  SHF.R.U32.HI R46, RZ, 0x10, R11 ;  /* 0x00000010ff2e7819 */ /* 0x000fe2000001160b */
[----:B------:R-:W-:Y:S01]  /*f370*/  IMAD.MOV.U32 R37, RZ, RZ, R27 ;  /* 0x000000ffff257224 */ /* 0x000fe200078e001b */
[----:B------:R-:W-:Y:S01]  /*f380*/  SHF.R.U32.HI R45, RZ, 0x10, R5 ;  /* 0x00000010ff2d7819 */ /* 0x000fe20000011605 */
[----:B------:R-:W-:Y:S01]  /*f390*/  IMAD.MOV.U32 R7, RZ, RZ, R12 ;  /* 0x000000ffff077224 */ /* 0x000fe200078e000c */
[----:B------:R-:W-:Y:S01]  /*f3a0*/  SHF.R.U32.HI R40, RZ, 0x10, R27 ;  /* 0x00000010ff287819 */ /* 0x000fe2000001161b */
[----:B------:R-:W-:Y:S01]  /*f3b0*/  BSSY B1, `(.L_x_613) ;  /* 0x000001a000017945 */ /* 0x000fe20003800000 */
[--C-:B------:R-:W-:Y:S01]  /*f3c0*/  SHF.R.U64 R26, R12, 0x10, R13.reuse ;  /* 0x000000100c1a7819 */ /* 0x100fe2000000120d */
[----:B------:R-:W-:Y:S01]  /*f3d0*/  IMAD.MOV.U32 R8, RZ, RZ, R13 ;  /* 0x000000ffff087224 */ /* 0x000fe200078e000d */
[----:B------:R-:W-:Y:S01]  /*f3e0*/  VIMNMX R38, R38, 0x80, PT ;  /* 0x0000008026267848 */ /* 0x000fe20003fe0100 */
[----:B------:R-:W-:Y:S01]  /*f3f0*/  IMAD.MOV.U32 R5, RZ, RZ, R14 ;  /* 0x000000ffff057224 */ /* 0x000fe200078e000e */
[----:B------:R-:W-:Y:S01]  /*f400*/  SHF.R.S32.HI R24, RZ, 0x1f, R213 ;  /* 0x0000001fff187819 */ /* 0x000fe200000114d5 */
[----:B------:R-:W-:Y:S01]  /*f410*/  IMAD.MOV.U32 R6, RZ, RZ, R15 ;  /* 0x000000ffff067224 */ /* 0x000fe200078e000f */
[----:B------:R-:W-:-:S02]  /*f420*/  SHF.R.U32.HI R39, RZ, 0x10, R13 ;  /* 0x00000010ff277819 */ /* 0x000fc4000001160d */
[----:B------:R-:W-:Y:S02]  /*f430*/  PRMT R36, R36, 0x5410, R25 ;  /* 0x0000541024247816 */ /* 0x000fe40000000019 */
[--C-:B------:R-:W-:Y:S02]  /*f440*/  SHF.R.U64 R10, R14, 0x10, R15.reuse ;  /* 0x000000100e0a7819 */ /* 0x100fe4000000120f */
[----:B------:R-:W-:Y:S02]  /*f450*/  SHF.R.U32.HI R11, RZ, 0x10, R15 ;  /* 0x00000010ff0b7819 */ /* 0x000fe4000001160f */
[----:B------:R-:W-:Y:S02]  /*f460*/  PRMT R27, R20, 0x5410, R51 ;  /* 0x00005410141b7816 */ /* 0x000fe40000000033 */
[----:B------:R-:W-:Y:S02]  /*f470*/  PRMT R29, R29, 0x5410, R48 ;  /* 0x000054101d1d7816 */ /* 0x000fe40000000030 */
[----:B------:R-:W-:-:S02]  /*f480*/  PRMT R32, R32, 0x5410, R49 ;  /* 0x0000541020207816 */ /* 0x000fc40000000031 */
[----:B------:R-:W-:Y:S02]  /*f490*/  PRMT R33, R33, 0x5410, R46 ;  /* 0x0000541021217816 */ /* 0x000fe4000000002e */
[----:B------:R-:W-:Y:S02]  /*f4a0*/  PRMT R0, R0, 0x5410, R47 ;  /* 0x0000541000007816 */ /* 0x000fe4000000002f */
[----:B------:R-:W-:Y:S02]  /*f4b0*/  PRMT R2, R2, 0x5410, R45 ;  /* 0x0000541002027816 */ /* 0x000fe4000000002d */
[----:B------:R-:W-:Y:S02]  /*f4c0*/  PRMT R3, R3, 0x5410, R44 ;  /* 0x0000541003037816 */ /* 0x000fe4000000002c */
[----:B------:R-:W-:Y:S02]  /*f4d0*/  PRMT R12, R4, 0x5410, R43 ;  /* 0x00005410040c7816 */ /* 0x000fe4000000002b */
[----:B------:R-:W-:-:S02]  /*f4e0*/  ISETP.GE.AND P1, PT, R219, R38, PT ;  /* 0x00000026db00720c */ /* 0x000fc40003f26270 */
[----:B------:R-:W-:Y:S02]  /*f4f0*/  PRMT R34, R34, 0x5410, R41 ;  /* 0x0000541022227816 */ /* 0x000fe40000000029 */
[----:B------:R-:W-:Y:S02]  /*f500*/  PRMT R35, R35, 0x5410, R42 ;  /* 0x0000541023237816 */ /* 0x000fe4000000002a */
[----:B------:R-:W-:Y:S02]  /*f510*/  PRMT R37, R37, 0x5410, R40 ;  /* 0x0000541025257816 */ /* 0x000fe40000000028 */
[----:B------:R-:W-:Y:S02]  /*f520*/  LEA.HI R25, R24, R213, RZ, 0x3 ;  /* 0x000000d518197211 */ /* 0x000fe400078f18ff */
[----:B------:R-:W-:Y:S01]  /*f530*/  PRMT R13, R7, 0x5410, R26 ;  /* 0x00005410070d7816 */ /* 0x000fe2000000001a */
[----:B0-----:R-:W-:Y:S06]  /*f540*/  @!P0 BRA `(.L_x_614) ;  /* 0x0000019800e08947 */ /* 0x001fec0003800000 */
.L_x_858:
[----:B------:R-:W-:Y:S05]  /*f550*/  BSYNC B1 ;  /* 0x0000000000017941 */ /* 0x000fea0003800000 */
.L_x_613:
[----:B------:R-:W-:Y:S01]  /*f560*/  BSSY B1, `(.L_x_615) ;  /* 0x00000c4000017945 */ /* 0x000fe20003800000 */
[----:B------:R-:W-:Y:S02]  /*f570*/  PRMT R14, R8, 0x5410, R39 ;  /* 0x00005410080e7816 */ /* 0x000fe40000000027 */
[----:B------:R-:W-:Y:S02]  /*f580*/  SHF.R.S32.HI R26, RZ, 0x3, R25 ;  /* 0x00000003ff1a7819 */ /* 0x000fe40000011419 */
[----:B------:R-:W-:Y:S02]  /*f590*/  PRMT R15, R5, 0x5410, R10 ;  /* 0x00005410050f7816 */ /* 0x000fe4000000000a */
[----:B------:R-:W-:Y:S01]  /*f5a0*/  PRMT R20, R6, 0x5410, R11 ;  /* 0x0000541006147816 */ /* 0x000fe2000000000b */
[----:B------:R-:W-:Y:S06]  /*f5b0*/  @P1 BRA `(.L_x_616) ;  /* 0x0000000800f81947 */ /* 0x000fec0003800000 */
[----:B------:R-:W1:Y:S01]  /*f5c0*/  LDC R63, c[0x0][0x3f4] ;  /* 0x0000fd00ff3f7b82 */ /* 0x000e620000000800 */
[----:B------:R-:W-:Y:S01]  /*f5d0*/  BSSY B2, `(.L_x_617) ;  /* 0x000005c000027945 */ /* 0x000fe20003800000 */
[----:B------:R-:W-:Y:S02]  /*f5e0*/  SHF.R.U32.HI R56, RZ, 0x3, R224 ;  /* 0x00000003ff387819 */ /* 0x000fe400000116e0 */
[-C--:B-1----:R-:W-:Y:S02]  /*f5f0*/  ISETP.GE.AND P0, PT, R16, R63.reuse, PT ;  /* 0x0000003f1000720c */ /* 0x082fe40003f06270 */
[----:B------:R-:W-:-:S11]  /*f600*/  ISETP.GE.AND P1, PT, R213, R63, PT ;  /* 0x0000003fd500720c */ /* 0x000fd60003f26270 */
[----:B------:R-:W-:Y:S05]  /*f610*/  @P0 BRA `(.L_x_618) ;  /* 0x00000004005c0947 */ /* 0x000fea0003800000 */
[----:B------:R-:W2:Y:S01]  /*f620*/  LDL R4, [R1+0x64] ;  /* 0x0000640001047983 */ /* 0x000ea20000100800 */
[C---:B------:R-:W-:Y:S01]  /*f630*/  IMAD.U32 R51, R34.reuse, 0x10000, RZ ;  /* 0x0001000022337824 */ /* 0x040fe200078e00ff */
[----:B------:R-:W-:Y:S01]  /*f640*/  LOP3.LUT R53, R34, 0xffff0000, RZ, 0xc0, !PT ;  /* 0xffff000022357812 */ /* 0x000fe200078ec0ff */
[----:B------:R-:W-:Y:S01]  /*f650*/  IMAD.U32 R49, R27, 0x10000, RZ ;  /* 0x000100001b317824 */ /* 0x000fe200078e00ff */
[----:B--2---:R-:W-:-:S04]  /*f660*/  LEA.HI R4, R63, R4, RZ, 0x1d ;  /* 0x000000043f047211 */ /* 0x004fc800078fe8ff */
[----:B------:R-:W-:Y:S02]  /*f670*/  SHF.R.S32.HI R7, RZ, 0x1f, R4 ;  /* 0x0000001fff077819 */ /* 0x000fe40000011404 */
[----:B------:R-:W-:Y:S02]  /*f680*/  SHF.L.U32 R5, R4, 0x3, RZ ;  /* 0x0000000304057819 */ /* 0x000fe400000006ff */
[----:B------:R-:W-:Y:S02]  /*f690*/  LEA.HI R7, R7, R4, RZ, 0x3 ;  /* 0x0000000407077211 */ /* 0x000fe400078f18ff */
[----:B------:R-:W-:-:S03]  /*f6a0*/  LOP3.LUT R5, R224, 0x38, R5, 0xf8, !PT ;  /* 0x00000038e0057812 */ /* 0x000fc600078ef805 */
[----:B------:R-:W-:Y:S01]  /*f6b0*/  IMAD.SHL.U32 R7, R7, 0x400, RZ ;  /* 0x0000040007077824 */ /* 0x000fe200078e00ff */
[----:B------:R-:W-:-:S04]  /*f6c0*/  LOP3.LUT R5, R5, R56, RZ, 0x3c, !PT ;  /* 0x0000003805057212 */ /* 0x000fc800078e3cff */
[----:B------:R-:W-:-:S04]  /*f6d0*/  LOP3.LUT R7, R7, 0x7fffe000, RZ, 0xc0, !PT ;  /* 0x7fffe00007077812 */ /* 0x000fc800078ec0ff */
[----:B0-----:R-:W-:Y:S02]  /*f6e0*/  IADD3 R9, R5, R7, R228 ;  /* 0x0000000705097210 */ /* 0x001fe40007ffe0e4 */
[----:B------:R-:W0:Y:S03]  /*f6f0*/  LDS.128 R4, [R30] ;  /* 0x000000001e047984 */ /* 0x000e260000000c00 */
[----:B------:R-:W-:-:S05]  /*f700*/  IMAD R39, R9, 0x2, R22 ;  /* 0x0000000209277824 */ /* 0x000fca00078e0216 */
[----:B------:R-:W1:Y:S01]  /*f710*/  LDS.128 R8, [R39+0x14400] ;  /* 0x0144000027087984 */ /* 0x000e620000000c00 */
[C---:B0-----:R-:W-:Y:S01]  /*f720*/  IMAD.U32 R40, R4.reuse, 0x10000, RZ ;  /* 0x0001000004287824 */ /* 0x041fe200078e00ff */
[----:B------:R-:W-:Y:S01]  /*f730*/  LOP3.LUT R4, R4, 0xffff0000, RZ, 0xc0, !PT ;  /* 0xffff000004047812 */ /* 0x000fe200078ec0ff */
[C---:B------:R-:W-:Y:S01]  /*f740*/  IMAD.U32 R41, R5.reuse, 0x10000, RZ ;  /* 0x0001000005297824 */ /* 0x040fe200078e00ff */
[----:B------:R-:W-:Y:S01]  /*f750*/  LOP3.LUT R5, R5, 0xffff0000, RZ, 0xc0, !PT ;  /* 0xffff000005057812 */ /* 0x000fe200078ec0ff */
[C---:B------:R-:W-:Y:S01]  /*f760*/  IMAD.U32 R42, R6.reuse, 0x10000, RZ ;  /* 0x00010000062a7824 */ /* 0x040fe200078e00ff */
[----:B------:R-:W-:Y:S01]  /*f770*/  LOP3.LUT R6, R6, 0xffff0000, RZ, 0xc0, !PT ;  /* 0xffff000006067812 */ /* 0x000fe200078ec0ff */
[C---:B------:R-:W-:Y:S01]  /*f780*/  IMAD.U32 R43, R7.reuse, 0x10000, RZ ;  /* 0x00010000072b7824 */ /* 0x040fe200078e00ff */
[----:B------:R-:W-:Y:S01]  /*f790*/  LOP3.LUT R7, R7, 0xffff0000, RZ, 0xc0, !PT ;  /* 0xffff000007077812 */ /* 0x000fe200078ec0ff */
[C---:B-1----:R-:W-:Y:S01]  /*f7a0*/  IMAD.U32 R44, R8.reuse, 0x10000, RZ ;  /* 0x00010000082c7824 */ /* 0x042fe200078e00ff */
[----:B------:R-:W-:Y:S01]  /*f7b0*/  LOP3.LUT R8, R8, 0xffff0000, RZ, 0xc0, !PT ;  /* 0xffff000008087812 */ /* 0x000fe200078ec0ff */
[C---:B------:R-:W-:Y:S01]  /*f7c0*/  IMAD.U32 R45, R9.reuse, 0x10000, RZ ;  /* 0x00010000092d7824 */ /* 0x040fe200078e00ff */
[----:B------:R-:W-:Y:S01]  /*f7d0*/  LOP3.LUT R9, R9, 0xffff0000, RZ, 0xc0, !PT ;  /* 0xffff000009097812 */ /* 0x000fe200078ec0ff */
[C---:B------:R-:W-:Y:S01]  /*f7e0*/  FMUL.FTZ R55, R44.reuse, R51 ;  /* 0x000000332c377220 */ /* 0x040fe20000410000 */
[----:B------:R-:W-:Y:S01]  /*f7f0*/  FMUL.FTZ R57, R44, R49 ;  /* 0x000000312c397220 */ /* 0x000fe20000410000 */
[----:B------:R-:W-:Y:S01]  /*f800*/  SHF.L.U32 R44, R35, 0x10, RZ ;  /* 0x00000010232c7819 */ /* 0x000fe200000006ff */
[----:B------:R-:W-:Y:S01]  /*f810*/  FMUL.FTZ R59, R8, R53 ;  /* 0x00000035083b7220 */ /* 0x000fe20000410000 */
[C---:B------:R-:W-:Y:S01]  /*f820*/  FFMA.FTZ R55, R40.reuse, R49, -R55 ;  /* 0x0000003128377223 */ /* 0x040fe20000010837 */
[----:B------:R-:W-:Y:S01]  /*f830*/  LOP3.LUT R49, R27, 0xffff0000, RZ, 0xc0, !PT ;  /* 0xffff00001b317812 */ /* 0x000fe200078ec0ff */
[----:B------:R-:W-:Y:S01]  /*f840*/  FFMA.FTZ R57, R40, R51, R57 ;  /* 0x0000003328397223 */ /* 0x000fe20000010039 */
[----:B------:R-:W-:-:S02]  /*f850*/  IMAD.U32 R40, R29, 0x10000, RZ ;  /* 0x000100001d287824 */ /* 0x000fc400078e00ff */
[----:B------:R-:W-:Y:S02]  /*f860*/  IMAD.U32 R46, R10, 0x10000, RZ ;  /* 0x000100000a2e7824 */ /* 0x000fe400078e00ff */
[-C--:B------:R-:W-:Y:S01]  /*f870*/  FMUL.FTZ R51, R8, R49.reuse ;  /* 0x0000003108337220 */ /* 0x080fe20000410000 */
[----:B------:R-:W-:Y:S01]  /*f880*/  FFMA.FTZ R48, R4, R49, -R59 ;  /* 0x0000003104307223 */ /* 0x000fe2000001083b */
[C---:B------:R-:W-:Y:S01]  /*f890*/  FMUL.FTZ R8, R45.reuse, R44 ;  /* 0x0000002c2d087220 */ /* 0x040fe20000410000 */
[----:B------:R-:W-:Y:S02]  /*f8a0*/  IMAD.U32 R49, R36, 0x10000, RZ ;  /* 0x0001000024317824 */ /* 0x000fe400078e00ff */
[-C--:B------:R-:W-:Y:S01]  /*f8b0*/  FMUL.FTZ R59, R45, R40.reuse ;  /* 0x000000282d3b7220 */ /* 0x080fe20000410000 */
[----:B------:R-:W-:Y:S01]  /*f8c0*/  FFMA.FTZ R50, R4, R53, R51 ;  /* 0x0000003504327223 */ /* 0x000fe20000010033 */
[----:B------:R-:W-:Y:S01]  /*f8d0*/  LOP3.LUT R10, R10, 0xffff0000, RZ, 0xc0, !PT ;  /* 0xffff00000a0a7812 */ /* 0x000fe200078ec0ff */
[----:B------:R-:W-:Y:S01]  /*f8e0*/  FFMA.FTZ R52, R41, R40, -R8 ;  /* 0x0000002829347223 */ /* 0x000fe20000010808 */
[----:B------:R-:W-:-:S02]  /*f8f0*/  IMAD.U32 R45, R32, 0x10000, RZ ;  /* 0x00010000202d7824 */ /* 0x000fc400078e00ff */
[----:B------:R-:W-:Y:S01]  /*f900*/  FFMA.FTZ R59, R41, R44, R59 ;  /* 0x0000002c293b7223 */ /* 0x000fe2000001003b */
[----:B------:R-:W-:Y:S01]  /*f910*/  FMUL.FTZ R53, R46, R49 ;  /* 0x000000312e357220 */ /* 0x000fe20000410000 */
[----:B------:R-:W-:Y:S01]  /*f920*/  LOP3.LUT R51, R36, 0xffff0000, RZ, 0xc0, !PT ;  /* 0xffff000024337812 */ /* 0x000fe200078ec0ff */
[----:B------:R-:W-:Y:S01]  /*f930*/  IMAD.U32 R47, R11, 0x10000, RZ ;  /* 0x000100000b2f7824 */ /* 0x000fe200078e00ff */
[----:B------:R-:W-:Y:S01]  /*f940*/  LOP3.LUT R41, R32, 0xffff0000, RZ, 0xc0, !PT ;  /* 0xffff000020297812 */ /* 0x000fe200078ec0ff */
[----:B------:R-:W-:Y:S02]  /*f950*/  IMAD.U32 R40, R37, 0x10000, RZ ;  /* 0x0001000025287824 */ /* 0x000fe400078e00ff */
[-C--:B------:R-:W-:Y:S01]  /*f960*/  FMUL.FTZ R61, R46, R45.reuse ;  /* 0x0000002d2e3d7220 */ /* 0x080fe20000410000 */
[----:B------:R-:W-:Y:S01]  /*f970*/  FFMA.FTZ R53, R42, R45, -R53 ;  /* 0x0000002d2a357223 */ /* 0x000fe20000010835 */
[----:B------:R-:W-:Y:S01]  /*f980*/  FMUL.FTZ R45, R10, R51 ;  /* 0x000000330a2d7220 */ /* 0x000fe20000410000 */
[----:B------:R-:W-:-:S02]  /*f990*/  IMAD.U32 R4, R33, 0x10000, RZ ;  /* 0x0001000021047824 */ /* 0x000fc400078e00ff */
[----:B------:R-:W-:Y:S01]  /*f9a0*/  FMUL.FTZ R10, R10, R41 ;  /* 0x000000290a0a7220 */ /* 0x000fe20000410000 */
[----:B------:R-:W-:Y:S01]  /*f9b0*/  FMUL.FTZ R8, R47, R40 ;  /* 0x000000282f087220 */ /* 0x000fe20000410000 */
[----:B------:R-:W-:Y:S01]  /*f9c0*/  FFMA.FTZ R61, R42, R49, R61 ;  /* 0x000000312a3d7223 */ /* 0x000fe2000001003d */
[C---:B------:R-:W-:Y:S01]  /*f9d0*/  FFMA.FTZ R42, R6.reuse, R41, -R45 ;  /* 0x00000029062a7223 */ /* 0x040fe2000001082d */
[----:B------:R-:W-:Y:S01]  /*f9e0*/  FFMA.FTZ R44, R6, R51, R10 ;  /* 0x00000033062c7223 */ /* 0x000fe2000001000a */
[-C--:B------:R-:W-:Y:S01]  /*f9f0*/  FFMA.FTZ R45, R43, R4.reuse, -R8 ;  /* 0x000000042b2d7223 */ /* 0x080fe20000010808 */
[----:B------:R-:W-:Y:S01]  /*fa00*/  LOP3.LUT R11, R11, 0xffff0000, RZ, 0xc0, !PT ;  /* 0xffff00000b0b7812 */ /* 0x000fe200078ec0ff */
[----:B------:R-:W-:Y:S01]  /*fa10*/  FMUL.FTZ R46, R47, R4 ;  /* 0x000000042f2e7220 */ /* 0x000fe20000410000 */
[----:B------:R-:W-:Y:S02]  /*fa20*/  LOP3.LUT R8, R35, 0xffff0000, RZ, 0xc0, !PT ;  /* 0xffff000023087812 */ /* 0x000fe400078ec0ff */
[----:B------:R-:W-:Y:S01]  /*fa30*/  LOP3.LUT R10, R37, 0xffff0000, RZ, 0xc0, !PT ;  /* 0xffff0000250a7812 */ /* 0x000fe200078ec0ff */
[----:B------:R-:W-:Y:S01]  /*fa40*/  FFMA.FTZ R46, R43, R40, R46 ;  /* 0x000000282b2e7223 */ /* 0x000fe2000001002e */
[----:B------:R-:W-:Y:S01]  /*fa50*/  LOP3.LUT R4, R29, 0xffff0000, RZ, 0xc0, !PT ;  /* 0xffff00001d047812 */ /* 0x000fe200078ec0ff */
[----:B------:R-:W-:Y:S01]  /*fa60*/  FMUL.FTZ R40, R9, R8 ;  /* 0x0000000809287220 */ /* 0x000fe20000410000 */
[----:B------:R-:W-:Y:S01]  /*fa70*/  LOP3.LUT R6, R33, 0xffff0000, RZ, 0xc0, !PT ;  /* 0xffff000021067812 */ /* 0x000fe200078ec0ff */
[----:B------:R-:W-:-:S02]  /*fa80*/  FMUL.FTZ R54, R11, R10 ;  /* 0x0000000a0b367220 */ /* 0x000fc40000410000 */
[-C--:B------:R-:W-:Y:S01]  /*fa90*/  FMUL.FTZ R41, R9, R4.reuse ;  /* 0x0000000409297220 */ /* 0x080fe20000410000 */
[----:B------:R-:W-:Y:S01]  /*faa0*/  FFMA.FTZ R9, R5, R4, -R40 ;  /* 0x0000000405097223 */ /* 0x000fe20000010828 */
[-C--:B------:R-:W-:Y:S01]  /*fab0*/  FMUL.FTZ R11, R11, R6.reuse ;  /* 0x000000060b0b7220 */ /* 0x080fe20000410000 */
[----:B------:R-:W-:Y:S01]  /*fac0*/  FFMA.FTZ R54, R7, R6, -R54 ;  /* 0x0000000607367223 */ /* 0x000fe20000010836 */
[----:B------:R-:W-:Y:S01]  /*fad0*/  FFMA.FTZ R40, R5, R8, R41 ;  /* 0x0000000805287223 */ /* 0x000fe20000010029 */
[----:B------:R-:W-:Y:S01]  /*fae0*/  F2FP.BF16.F32.PACK_AB R6, R42, R53 ;  /* 0x000000352a06723e */ /* 0x000fe200000010ff */
[----:B------:R-:W-:Y:S01]  /*faf0*/  FFMA.FTZ R11, R7, R10, R11 ;  /* 0x0000000a070b7223 */ /* 0x000fe2000001000b */
[----:B------:R-:W-:Y:S02]  /*fb00*/  F2FP.BF16.F32.PACK_AB R4, R48, R55 ;  /* 0x000000373004723e */ /* 0x000fe400000010ff */
[----:B------:R-:W-:Y:S02]  /*fb10*/  F2FP.BF16.F32.PACK_AB R5, R9, R52 ;  /* 0x000000340905723e */ /* 0x000fe400000010ff */
[----:B------:R-:W-:-:S02]  /*fb20*/  F2FP.BF16.F32.PACK_AB R7, R54, R45 ;  /* 0x0000002d3607723e */ /* 0x000fc400000010ff */
[----:B------:R-:W-:Y:S02]  /*fb30*/  F2FP.BF16.F32.PACK_AB R10, R44, R61 ;  /* 0x0000003d2c0a723e */ /* 0x000fe400000010ff */
[----:B------:R-:W-:Y:S01]  /*fb40*/  F2FP.BF16.F32.PACK_AB R8, R50, R57 ;  /* 0x000000393208723e */ /* 0x000fe200000010ff */
[----:B------:R1:W-:Y:S01]  /*fb50*/  STS.128 [R30], R4 ;  /* 0x000000041e007388 */ /* 0x0003e20000000c00 */
[----:B------:R-:W-:Y:S02]  /*fb60*/  F2FP.BF16.F32.PACK_AB R9, R40, R59 ;  /* 0x0000003b2809723e */ /* 0x000fe400000010ff */
[----:B------:R-:W-:-:S05]  /*fb70*/  F2FP.BF16.F32.PACK_AB R11, R11, R46 ;  /* 0x0000002e0b0b723e */ /* 0x000fca00000010ff */
[----:B------:R1:W-:Y:S02]  /*fb80*/  STS.128 [R39+0x14400], R8 ;  /* 0x0144000827007388 */ /* 0x0003e40000000c00 */
.L_x_618:
[----:B------:R-:W-:Y:S05]  /*fb90*/  BSYNC B2 ;  /* 0x0000000000027941 */ /* 0x000fea0003800000 */
.L_x_617:
[----:B------:R-:W-:Y:S05]  /*fba0*/  @P1 BRA `(.L_x_616) ;  /* 0x00000004007c1947 */ /* 0x000fea0003800000 */
[----:B-1----:R-:W2:Y:S01]  /*fbb0*/  LDL R4, [R1+0x6c] ;  /* 0x00006c0001047983 */ /* 0x002ea20000100800 */
[----:B------:R-:W-:Y:S01]  /*fbc0*/  LEA.HI R6, R24, R213, RZ, 0x6 ;  /* 0x000000d518067211 */ /* 0x000fe200078f30ff */
[C---:B------:R-:W-:Y:S01]  /*fbd0*/  IMAD.U32 R50, R13.reuse, 0x10000, RZ ;  /* 0x000100000d327824 */ /* 0x040fe200078e00ff */
[----:B------:R-:W-:Y:S01]  /*fbe0*/  LOP3.LUT R7, R224, 0x38, R25, 0xf8, !PT ;  /* 0x00000038e0077812 */ /* 0x000fe200078ef819 */
[----:B------:R-:W-:Y:S01]  /*fbf0*/  IMAD.U32 R48, R0, 0x10000, RZ ;  /* 0x0001000000307824 */ /* 0x000fe200078e00ff */
[----:B------:R-:W-:Y:S01]  /*fc00*/  LOP3.LUT R47, R13, 0xffff0000, RZ, 0xc0, !PT ;  /* 0xffff00000d2f7812 */ /* 0x000fe200078ec0ff */
[----:B------:R-:W-:Y:S02]  /*fc10*/  IMAD.SHL.U32 R8, R6, 0x80, RZ ;  /* 0x0000008006087824 */ /* 0x000fe400078e00ff */
[----:B------:R-:W-:Y:S01]  /*fc20*/  IMAD.U32 R49, R14, 0x10000, RZ ;  /* 0x000100000e317824 */ /* 0x000fe200078e00ff */
[----:B--2---:R-:W-:Y:S02]  /*fc30*/  R2UR UR4, R4 ;  /* 0x00000000040472ca */ /* 0x004fe400000e0000 */
[----:B------:R-:W-:-:S04]  /*fc40*/  LEA.HI R4, R63, R26, RZ, 0x1d ;  /* 0x0000001a3f047211 */ /* 0x000fc800078fe8ff */
[----:B------:R-:W-:-:S04]  /*fc50*/  SHF.R.S32.HI R5, RZ, 0x1f, R4 ;  /* 0x0000001fff057819 */ /* 0x000fc80000011404 */
[----:B------:R-:W-:Y:S01]  /*fc60*/  LEA.HI R6, R5, R4, RZ, 0x3 ;  /* 0x0000000405067211 */ /* 0x000fe200078f18ff */
[----:B------:R-:W-:Y:S01]  /*fc70*/  IMAD.SHL.U32 R5, R4, 0x8, RZ ;  /* 0x0000000804057824 */ /* 0x000fe200078e00ff */
[-C--:B------:R-:W-:Y:S02]  /*fc80*/  LOP3.LUT R4, R7, R56.reuse, RZ, 0x3c, !PT ;  /* 0x0000003807047212 */ /* 0x080fe400078e3cff */
[----:B------:R-:W-:Y:S01]  /*fc90*/  LOP3.LUT R7, R8, 0xffffe000, RZ, 0xc0, !PT ;  /* 0xffffe00008077812 */ /* 0x000fe200078ec0ff */
[----:B------:R-:W-:Y:S01]  /*fca0*/  IMAD.SHL.U32 R6, R6, 0x400, RZ ;  /* 0x0000040006067824 */ /* 0x000fe200078e00ff */
[----:B------:R-:W-:Y:S02]  /*fcb0*/  LOP3.LUT R5, R224, 0x38, R5, 0xf8, !PT ;  /* 0x00000038e0057812 */ /* 0x000fe400078ef805 */
[----:B------:R-:W-:Y:S02]  /*fcc0*/  IADD3 R7, R4, R7, R228 ;  /* 0x0000000704077210 */ /* 0x000fe40007ffe0e4 */
[----:B------:R-:W-:-:S02]  /*fcd0*/  LOP3.LUT R4, R5, R56, RZ, 0x3c, !PT ;  /* 0x0000003805047212 */ /* 0x000fc400078e3cff */
[----:B------:R-:W-:Y:S02]  /*fce0*/  LOP3.LUT R5, R6, 0x7fffe000, RZ, 0xc0, !PT ;  /* 0x7fffe00006057812 */ /* 0x000fe400078ec0ff */
[----:B------:R-:W-:Y:S02]  /*fcf0*/  LEA R57, R7, UR4, 0x1 ;  /* 0x0000000407397c11 */ /* 0x000fe4000f8e08ff */
[----:B0-----:R-:W-:-:S03]  /*fd00*/  IADD3 R9, R4, R5, R228 ;  /* 0x0000000504097210 */ /* 0x001fc60007ffe0e4 */
[----:B------:R-:W0:Y:S02]  /*fd10*/  LDS.128 R4, [R57] ;  /* 0x0000000039047984 */ /* 0x000e240000000c00 */
[----:B------:R-:W-:-:S05]  /*fd20*/  IMAD R30, R9, 0x2, R22 ;  /* 0x00000002091e7824 */ /* 0x000fca00078e0216 */
[----:B------:R-:W1:Y:S01]  /*fd30*/  LDS.128 R8, [R30+0x14400] ;  /* 0x014400001e087984 */ /* 0x000e620000000c00 */
[C---:B0-----:R-:W-:Y:S01]  /*fd40*/  IMAD.U32 R39, R4.reuse, 0x10000, RZ ;  /* 0x0001000004277824 */ /* 0x041fe200078e00ff */
[----:B------:R-:W-:Y:S01]  /*fd50*/  LOP3.LUT R4, R4, 0xffff0000, RZ, 0xc0, !PT ;  /* 0xffff000004047812 */ /* 0x000fe200078ec0ff */
[----:B------:R-:W-:Y:S01]  /*fd60*/  IMAD.U32 R40, R5, 0x10000, RZ ;  /* 0x0001000005287824 */ /* 0x000fe200078e00ff */
[----:B------:R-:W-:Y:S01]  /*fd70*/  SHF.L.U32 R42, R7, 0x10, RZ ;  /* 0x00000010072a7819 */ /* 0x000fe200000006ff */
[C---:B------:R-:W-:Y:S01]  /*fd80*/  IMAD.U32 R41, R6.reuse, 0x10000, RZ ;  /* 0x0001000006297824 */ /* 0x040fe200078e00ff */
[----:B------:R-:W-:Y:S01]  /*fd90*/  LOP3.LUT R6, R6, 0xffff0000, RZ, 0xc0, !PT ;  /* 0xffff000006067812 */ /* 0x000fe200078ec0ff */
[C---:B-1----:R-:W-:Y:S01]  /*fda0*/  IMAD.U32 R43, R8.reuse, 0x10000, RZ ;  /* 0x00010000082b7824 */ /* 0x042fe200078e00ff */
[----:B------:R-:W-:Y:S01]  /*fdb0*/  LOP3.LUT R8, R8, 0xffff0000, RZ, 0xc0, !PT ;  /* 0xffff000008087812 */ /* 0x000fe200078ec0ff */
[C---:B------:R-:W-:Y:S01]  /*fdc0*/  IMAD.U32 R44, R9.reuse, 0x10000, RZ ;  /* 0x00010000092c7824 */ /* 0x040fe200078e00ff */
[----:B------:R-:W-:Y:S01]  /*fdd0*/  LOP3.LUT R9, R9, 0xffff0000, RZ, 0xc0, !PT ;  /* 0xffff000009097812 */ /* 0x000fe200078ec0ff */
[C---:B------:R-:W-:Y:S01]  /*fde0*/  FMUL.FTZ R52, R43.reuse, R50 ;  /* 0x000000322b347220 */ /* 0x040fe20000410000 */
[-C--:B------:R-:W-:Y:S01]  /*fdf0*/  FMUL.FTZ R54, R43, R48.reuse ;  /* 0x000000302b367220 */ /* 0x080fe20000410000 */
[----:B------:R-:W-:Y:S01]  /*fe00*/  LOP3.LUT R43, R0, 0xffff0000, RZ, 0xc0, !PT ;  /* 0xffff0000002b7812 */ /* 0x000fe200078ec0ff */
[----:B------:R-:W-:Y:S01]  /*fe10*/  FMUL.FTZ R51, R8, R47 ;  /* 0x0000002f08337220 */ /* 0x000fe20000410000 */
[C---:B------:R-:W-:Y:S01]  /*fe20*/  FFMA.FTZ R52, R39.reuse, R48, -R52 ;  /* 0x0000003027347223 */ /* 0x040fe20000010834 */
[----:B------:R-:W-:Y:S01]  /*fe30*/  FFMA.FTZ R54, R39, R50, R54 ;  /* 0x0000003227367223 */ /* 0x000fe20000010036 */
[----:B------:R-:W-:-:S02]  /*fe40*/  IMAD.U32 R39, R2, 0x10000, RZ ;  /* 0x0001000002277824 */ /* 0x000fc400078e00ff */
[-C--:B------:R-:W-:Y:S01]  /*fe50*/  FMUL.FTZ R53, R8, R43.reuse ;  /* 0x0000002b08357220 */ /* 0x080fe20000410000 */
[----:B------:R-:W-:Y:S01]  /*fe60*/  FFMA.FTZ R51, R4, R43, -R51 ;  /* 0x0000002b04337223 */ /* 0x000fe20000010833 */
[----:B------:R-:W-:Y:S01]  /*fe70*/  FMUL.FTZ R43, R44, R49 ;  /* 0x000000312c2b7220 */ /* 0x000fe20000410000 */
[----:B------:R-:W-:Y:S02]  /*fe80*/  IMAD.U32 R45, R10, 0x10000, RZ ;  /* 0x000100000a2d7824 */ /* 0x000fe400078e00ff */
[----:B------:R-:W-:Y:S01]  /*fe90*/  FMUL.FTZ R48, R44, R39 ;  /* 0x000000272c307220 */ /* 0x000fe20000410000 */
[----:B------:R-:W-:Y:S01]  /*fea0*/  FFMA.FTZ R53, R4, R47, R53 ;  /* 0x0000002f04357223 */ /* 0x000fe20000010035 */
[----:B------:R-:W-:Y:S01]  /*feb0*/  LOP3.LUT R10, R10, 0xffff0000, RZ, 0xc0, !PT ;  /* 0xffff00000a0a7812 */ /* 0x000fe200078ec0ff */
[----:B------:R-:W-:Y:S01]  /*fec0*/  FFMA.FTZ R44, R40, R39, -R43 ;  /* 0x00000027282c7223 */ /* 0x000fe2000001082b */
[C---:B------:R-:W-:Y:S01]  /*fed0*/  LOP3.LUT R47, R15.reuse, 0xffff0000, RZ, 0xc0, !PT ;  /* 0xffff00000f2f7812 */ /* 0x040fe200078ec0ff */
[----:B------:R-:W-:Y:S01]  /*fee0*/  IMAD.U32 R8, R15, 0x10000, RZ ;  /* 0x000100000f087824 */ /* 0x000fe200078e00ff */
[C---:B------:R-:W-:Y:S01]  /*fef0*/  LOP3.LUT R39, R3.reuse, 0xffff0000, RZ, 0xc0, !PT ;  /* 0xffff000003277812 */ /* 0x040fe200078ec0ff */
[----:B------:R-:W-:-:S02]  /*ff00*/  IMAD.U32 R4, R3, 0x10000, RZ ;  /* 0x0001000003047824 */ /* 0x000fc400078e00ff */
[----:B------:R-:W-:Y:S01]  /*ff10*/  FFMA.FTZ R48, R40, R49, R48 ;  /* 0x0000003128307223 */ /* 0x000fe20000010030 */
[C---:B------:R-:W-:Y:S01]  /*ff20*/  FMUL.FTZ R55, R10.reuse, R47 ;  /* 0x0000002f0a377220 */ /* 0x040fe20000410000 */
[C---:B------:R-:W-:Y:S01]  /*ff30*/  FMUL.FTZ R40, R45.reuse, R8 ;  /* 0x000000082d287220 */ /* 0x040fe20000410000 */
[-C--:B------:R-:W-:Y:S01]  /*ff40*/  FMUL.FTZ R50, R45, R4.reuse ;  /* 0x000000042d327220 */ /* 0x080fe20000410000 */
[----:B------:R-:W-:Y:S01]  /*ff50*/  FMUL.FTZ R10, R10, R39 ;  /* 0x000000270a0a7220 */ /* 0x000fe20000410000 */
[----:B------:R-:W-:Y:S02]  /*ff60*/  IMAD.U32 R46, R11, 0x10000, RZ ;  /* 0x000100000b2e7824 */ /* 0x000fe400078e00ff */
[C---:B------:R-:W-:Y:S01]  /*ff70*/  FFMA.FTZ R49, R41.reuse, R4, -R40 ;  /* 0x0000000429317223 */ /* 0x040fe20000010828 */
[----:B------:R-:W-:Y:S02]  /*ff80*/  IMAD.U32 R45, R20, 0x10000, RZ ;  /* 0x00010000142d7824 */ /* 0x000fe400078e00ff */
[----:B------:R-:W-:Y:S01]  /*ff90*/  FFMA.FTZ R50, R41, R8, R50 ;  /* 0x0000000829327223 */ /* 0x000fe20000010032 */
[----:B------:R-:W-:-:S02]  /*ffa0*/  IMAD.U32 R43, R12, 0x10000, RZ ;  /* 0x000100000c2b7824 */ /* 0x000fc400078e00ff */
[----:B------:R-:W-:Y:S01]  /*ffb0*/  FFMA.FTZ R47, R6, R47, R10 ;  /* 0x0000002f062f7223 */ /* 0x000fe2000001000a */
[----:B------:R-:W-:Y:S01]  /*ffc0*/  LOP3.LUT R11, R11, 0xffff0000, RZ, 0xc0, !PT ;  /* 0xffff00000b0b7812 */ /* 0x000fe200078ec0ff */
[----:B------:R-:W-:Y:S01]  /*ffd0*/  FMUL.FTZ R41, R46, R45 ;  /* 0x0000002d2e297220 */ /* 0x000fe20000410000 */
[----:B------:R-:W-:Y:S01]  /*ffe0*/  FFMA.FTZ R56, R6, R39, -R55 ;  /* 0x0000002706387223 */ /* 0x000fe20000010837 */
[----:B------:R-:W-:Y:S01]  /*fff0*/  LOP3.LUT R8, R14, 0xffff0000, RZ, 0xc0, !PT ;  /* 0xffff00000e087812 */ /* 0x000fe200078ec0ff */
[-C--:B------:R-:W-:Y:S01]  /*10000*/  FMUL.FTZ R39, R46, R43.reuse ;  /* 0x0000002b2e277220 */ /* 0x080fe20000410000 */
[----:B------:R-:W-:Y:S01]  /*10010*/  LOP3.LUT R10, R20, 0xffff0000, RZ, 0xc0, !PT ;  /* 0xffff0000140a7812 */ /* 0x000fe200078ec0ff */
[----:B------:R-:W-:Y:S01]  /*10020*/  FFMA.FTZ R41, R42, R43, -R41 ;  /* 0x0000002b2a297223 */ /* 0x000fe20000010829 */
[----:B------:R-:W-:Y:S01]  /*10030*/  LOP3.LUT R4, R2, 0xffff0000, RZ, 0xc0, !PT ;  /* 0xffff000002047812 */ /* 0x000fe200078ec0ff */
[----:B------:R-:W-:Y:S01]  /*10040*/  FFMA.FTZ R42, R42, R45, R39 ;  /* 0x0000002d2a2a7223 */ /* 0x000fe20000010027 */
[----:B------:R-:W-:Y:S01]  /*10050*/  LOP3.LUT R6, R12, 0xffff0000, RZ, 0xc0, !PT ;  /* 0xffff00000c067812 */ /* 0x000fe200078ec0ff */
[----:B------:R-:W-:Y:S01]  /*10060*/  FMUL.FTZ R40, R9, R8 ;  /* 0x0000000809287220 */ /* 0x000fe20000410000 */
[----:B------:R-:W-:Y:S01]  /*10070*/  LOP3.LUT R5, R5, 0xffff0000, RZ, 0xc0, !PT ;  /* 0xffff000005057812 */ /* 0x000fe200078ec0ff */
[----:B------:R-:W-:Y:S01]  /*10080*/  FMUL.FTZ R46, R11, R10 ;  /* 0x0000000a0b2e7220 */ /* 0x000fe20000410000 */
[----:B------:R-:W-:Y:S01]  /*10090*/  LOP3.LUT R7, R7, 0xffff0000, RZ, 0xc0, !PT ;  /* 0xffff000007077812 */ /* 0x000fe200078ec0ff */
[----:B------:R-:W-:Y:S01]  /*100a0*/  FMUL.FTZ R39, R9, R4 ;  /* 0x0000000409277220 */ /* 0x000fe20000410000 */
[----:B------:R-:W-:Y:S01]  /*100b0*/  FMUL.FTZ R11, R11, R6 ;  /* 0x000000060b0b7220 */ /* 0x000fe20000410000 */
[----:B------:R-:W-:Y:S01]  /*100c0*/  FFMA.FTZ R9, R5, R4, -R40 ;  /* 0x0000000405097223 */ /* 0x000fe20000010828 */
[----:B------:R-:W-:Y:S01]  /*100d0*/  F2FP.BF16.F32.PACK_AB R4, R51, R52 ;  /* 0x000000343304723e */ /* 0x000fe200000010ff */
[----:B------:R-:W-:Y:S01]  /*100e0*/  FFMA.FTZ R46, R7, R6, -R46 ;  /* 0x00000006072e7223 */ /* 0x000fe2000001082e */
[----:B------:R-:W-:Y:S01]  /*100f0*/  FFMA.FTZ R39, R5, R8, R39 ;  /* 0x0000000805277223 */ /* 0x000fe20000010027 */
[----:B------:R-:W-:Y:S01]  /*10100*/  FFMA.FTZ R11, R7, R10, R11 ;  /* 0x0000000a070b7223 */ /* 0x000fe2000001000b */
[----:B------:R-:W-:-:S02]  /*10110*/  F2FP.BF16.F32.PACK_AB R6, R56, R49 ;  /* 0x000000313806723e */ /* 0x000fc400000010ff */
[----:B------:R-:W-:Y:S02]  /*10120*/  F2FP.BF16.F32.PACK_AB R5, R9, R44 ;  /* 0x0000002c0905723e */ /* 0x000fe400000010ff */
[----:B------:R-:W-:Y:S02]  /*10130*/  F2FP.BF16.F32.PACK_AB R7, R46, R41 ;  /* 0x000000292e07723e */ /* 0x000fe400000010ff */
[----:B------:R-:W-:Y:S02]  /*10140*/  F2FP.BF16.F32.PACK_AB R10, R47, R50 ;  /* 0x000000322f0a723e */ /* 0x000fe400000010ff */
[----:B------:R-:W-:Y:S01]  /*10150*/  F2FP.BF16.F32.PACK_AB R8, R53, R54 ;  /* 0x000000363508723e */ /* 0x000fe200000010ff */
[----:B------:R2:W-:Y:S01]  /*10160*/  STS.128 [R57], R4 ;  /* 0x0000000439007388 */ /* 0x0005e20000000c00 */
[----:B------:R-:W-:Y:S02]  /*10170*/  F2FP.BF16.F32.PACK_AB R9, R39, R48 ;  /* 0x000000302709723e */ /* 0x000fe400000010ff */
[----:B------:R-:W-:-:S05]  /*10180*/  F2FP.BF16.F32.PACK_AB R11, R11, R42 ;  /* 0x0000002a0b0b723e */ /* 0x000fca00000010ff */
[----:B------:R2:W-:Y:S02]  /*10190*/  STS.128 [R30+0x14400], R8 ;  /* 0x014400081e007388 */ /* 0x0005e40000000c00 */
.L_x_616:
[----:B------:R-:W-:Y:S05]  /*101a0*/  BSYNC B1 ;  /* 0x0000000000017941 */ /* 0x000fea0003800000 */
.L_x_615:
[----:B------:R-:W-:Y:S01]  /*101b0*/  ISETP.GE.AND P0, PT, R31, R38, PT ;  /* 0x000000261f00720c */ /* 0x000fe20003f06270 */
[----:B------:R-:W-:-:S12]  /*101c0*/  BSSY B1, `(.L_x_619) ;  /* 0x00000cb000017945 */ /* 0x000fd80003800000 */
[----:B------:R-:W-:Y:S05]  /*101d0*/  @P0 BRA `(.L_x_620) ;  /* 0x0000000c00240947 */ /* 0x000fea0003800000 */
[----:B------:R3:W5:Y:S01]  /*101e0*/  LDL R61, [R1+0x6c] ;  /* 0x00006c00013d7983 */ /* 0x0007620000100800 */
[----:B------:R-:W4:Y:S03]  /*101f0*/  LDC R55, c[0x0][0x3f4] ;  /* 0x0000fd00ff377b82 */ /* 0x000f260000000800 */
[----:B------:R3:W5:Y:S01]  /*10200*/  LDL R56, [R1+0x54] ;  /* 0x0000540001387983 */ /* 0x0007620000100800 */
[C---:B------:R-:W-:Y:S01]  /*10210*/  IADD3 R58, R219.reuse, 0x20, RZ ;  /* 0x00000020db3a7810 */ /* 0x040fe20007ffe0ff */
[----:B------:R-:W-:Y:S01]  /*10220*/  VIADD R60, R219, 0x20 ;  /* 0x00000020db3c7836 */ /* 0x000fe20000000000 */
[----:B------:R-:W-:Y:S03]  /*10230*/  BSSY B2, `(.L_x_621) ;  /* 0x0000064000027945 */ /* 0x000fe60003800000 */
[----:B------:R-:W-:-:S02]  /*10240*/  IMAD.SHL.U32 R58, R58, 0x40, RZ ;  /* 0x000000403a3a7824 */ /* 0x000fc400078e00ff */
[----:B------:R-:W-:-:S03]  /*10250*/  IMAD.SHL.U32 R60, R60, 0x40, RZ ;  /* 0x000000403c3c7824 */ /* 0x000fc600078e00ff */
[----:B------:R-:W-:Y:S02]  /*10260*/  LOP3.LUT R58, R58, 0x1c0, RZ, 0xc0, !PT ;  /* 0x000001c03a3a7812 */ /* 0x000fe400078ec0ff */
[----:B------:R-:W-:Y:S02]  /*10270*/  LOP3.LUT R60, R60, 0x1c0, RZ, 0xc0, !PT ;  /* 0x000001c03c3c7812 */ /* 0x000fe400078ec0ff */
[----:B------:R-:W-:Y:S02]  /*10280*/  SHF.R.U32.HI R58, RZ, 0x3, R58 ;  /* 0x00000003ff3a7819 */ /* 0x000fe4000001163a */
[-C--:B----4-:R-:W-:Y:S02]  /*10290*/  ISETP.GE.AND P0, PT, R16, R55.reuse, PT ;  /* 0x000000371000720c */ /* 0x090fe40003f06270 */
[----:B------:R-:W-:-:S11]  /*102a0*/  ISETP.GE.AND P1, PT, R213, R55, PT ;  /* 0x00000037d500720c */ /* 0x000fd60003f26270 */
[----:B---3--:R-:W-:Y:S05]  /*102b0*/  @P0 BRA `(.L_x_622) ;  /* 0x00000004006c0947 */ /* 0x008fea0003800000 */
[----:B-12---:R-:W2:Y:S01]  /*102c0*/  LDL R4, [R1+0x64] ;  /* 0x0000640001047983 */ /* 0x006ea20000100800 */
[----:B-----5:R-:W-:Y:S01]  /*102d0*/  R2UR UR4, R61 ;  /* 0x000000003d0472ca */ /* 0x020fe200000e0000 */
[----:B------:R-:W-:Y:S01]  /*102e0*/  IMAD.U32 R47, R27, 0x10000, RZ ;  /* 0x000100001b2f7824 */ /* 0x000fe200078e00ff */
[----:B------:R-:W-:Y:S01]  /*102f0*/  LOP3.LUT R6, R60, 0x38, R16, 0xf8, !PT ;  /* 0x000000383c067812 */ /* 0x000fe200078ef810 */
[----:B------:R-:W-:Y:S01]  /*10300*/  IMAD.U32 R51, R35, 0x10000, RZ ;  /* 0x0001000023337824 */ /* 0x000fe200078e00ff */
[----:B------:R-:W-:Y:S01]  /*10310*/  SHF.L.U32 R49, R34, 0x10, RZ ;  /* 0x0000001022317819 */ /* 0x000fe200000006ff */
[----:B------:R-:W-:Y:S01]  /*10320*/  IMAD.U32 R52, R36, 0x10000, RZ ;  /* 0x0001000024347824 */ /* 0x000fe200078e00ff */
[----:B------:R-:W-:Y:S01]  /*10330*/  LOP3.LUT R6, R56, R6, R58, 0xf6, !PT ;  /* 0x0000000638067212 */ /* 0x000fe200078ef63a */
[----:B------:R-:W-:Y:S01]  /*10340*/  IMAD.U32 R59, R37, 0x10000, RZ ;  /* 0x00010000253b7824 */ /* 0x000fe200078e00ff */
[----:B------:R-:W-:Y:S01]  /*10350*/  LOP3.LUT R50, R34, 0xffff0000, RZ, 0xc0, !PT ;  /* 0xffff000022327812 */ /* 0x000fe200078ec0ff */
[----:B------:R-:W-:Y:S01]  /*10360*/  IMAD.U32 R57, R33, 0x10000, RZ ;  /* 0x0001000021397824 */ /* 0x000fe200078e00ff */
[----:B------:R-:W-:-:S03]  /*10370*/  LOP3.LUT R48, R27, 0xffff0000, RZ, 0xc0, !PT ;  /* 0xffff00001b307812 */ /* 0x000fc600078ec0ff */
[----:B------:R-:W-:Y:S02]  /*10380*/  LEA R54, R6, UR4, 0x1 ;  /* 0x0000000406367c11 */ /* 0x000fe4000f8e08ff */
[----:B--2---:R-:W-:-:S04]  /*10390*/  LEA.HI R4, R55, R4, RZ, 0x1d ;  /* 0x0000000437047211 */ /* 0x004fc800078fe8ff */
[----:B------:R-:W-:Y:S01]  /*103a0*/  SHF.R.S32.HI R7, RZ, 0x1f, R4 ;  /* 0x0000001fff077819 */ /* 0x000fe20000011404 */
[----:B------:R-:W-:-:S03]  /*103b0*/  IMAD.SHL.U32 R5, R4, 0x8, RZ ;  /* 0x0000000804057824 */ /* 0x000fc600078e00ff */
        /* <DEDUP_REMOVED lines=21> */
[-C--:B------:R-:W-:Y:S01]  /*10510*/  FMUL.FTZ R46, R49, R42.reuse ;  /* 0x0000002a312e7220 */ /* 0x080fe20000410000 */
[C---:B------:R-:W-:Y:S01]  /*10520*/  FMUL.FTZ R42, R47.reuse, R42 ;  /* 0x0000002a2f2a7220 */ /* 0x040fe20000410000 */
[C---:B------:R-:W-:Y:S01]  /*10530*/  IMAD.U32 R44, R10.reuse, 0x10000, RZ ;  /* 0x000100000a2c7824 */ /* 0x040fe200078e00ff */
[----:B------:R-:W-:Y:S01]  /*10540*/  LOP3.LUT R10, R10, 0xffff0000, RZ, 0xc0, !PT ;  /* 0xffff00000a0a7812 */ /* 0x000fe200078ec0ff */
[-C--:B------:R-:W-:Y:S01]  /*10550*/  FFMA.FTZ R46, R47, R31.reuse, -R46 ;  /* 0x0000001f2f2e7223 */ /* 0x080fe2000001082e */
[----:B------:R-:W-:Y:S01]  /*10560*/  FMUL.FTZ R47, R50, R8 ;  /* 0x00000008322f7220 */ /* 0x000fe20000410000 */
[----:B------:R-:W-:Y:S01]  /*10570*/  FFMA.FTZ R42, R49, R31, R42 ;  /* 0x0000001f312a7223 */ /* 0x000fe2000001002a */
[----:B------:R-:W-:-:S02]  /*10580*/  IMAD.U32 R49, R29, 0x10000, RZ ;  /* 0x000100001d317824 */ /* 0x000fc400078e00ff */
[C---:B------:R-:W-:Y:S01]  /*10590*/  FMUL.FTZ R31, R48.reuse, R8 ;  /* 0x00000008301f7220 */ /* 0x040fe20000410000 */
[-C--:B------:R-:W-:Y:S01]  /*105a0*/  FFMA.FTZ R47, R48, R4.reuse, -R47 ;  /* 0x00000004302f7223 */ /* 0x080fe2000001082f */
[-C--:B------:R-:W-:Y:S01]  /*105b0*/  FMUL.FTZ R8, R51, R43.reuse ;  /* 0x0000002b33087220 */ /* 0x080fe20000410000 */
[C---:B------:R-:W-:Y:S01]  /*105c0*/  FMUL.FTZ R48, R49.reuse, R43 ;  /* 0x0000002b31307220 */ /* 0x040fe20000410000 */
[----:B------:R-:W-:Y:S01]  /*105d0*/  FFMA.FTZ R31, R50, R4, R31 ;  /* 0x00000004321f7223 */ /* 0x000fe2000001001f */
[----:B------:R-:W-:Y:S01]  /*105e0*/  LOP3.LUT R50, R36, 0xffff0000, RZ, 0xc0, !PT ;  /* 0xffff000024327812 */ /* 0x000fe200078ec0ff */
[-C--:B------:R-:W-:Y:S01]  /*105f0*/  FFMA.FTZ R43, R49, R39.reuse, -R8 ;  /* 0x00000027312b7223 */ /* 0x080fe20000010808 */
[----:B------:R-:W-:Y:S01]  /*10600*/  FFMA.FTZ R48, R51, R39, R48 ;  /* 0x0000002733307223 */ /* 0x000fe20000010030 */
[C---:B------:R-:W-:Y:S01]  /*10610*/  LOP3.LUT R8, R32.reuse, 0xffff0000, RZ, 0xc0, !PT ;  /* 0xffff000020087812 */ /* 0x040fe200078ec0ff */
[----:B------:R-:W-:Y:S02]  /*10620*/  IMAD.U32 R4, R32, 0x10000, RZ ;  /* 0x0001000020047824 */ /* 0x000fe400078e00ff */
[----:B------:R-:W-:Y:S01]  /*10630*/  FMUL.FTZ R39, R52, R44 ;  /* 0x0000002c34277220 */ /* 0x000fe20000410000 */
[----:B------:R-:W-:-:S02]  /*10640*/  IMAD.U32 R45, R11, 0x10000, RZ ;  /* 0x000100000b2d7824 */ /* 0x000fc400078e00ff */
[----:B------:R-:W-:Y:S01]  /*10650*/  FMUL.FTZ R51, R50, R10 ;  /* 0x0000000a32337220 */ /* 0x000fe20000410000 */
[C---:B------:R-:W-:Y:S01]  /*10660*/  FMUL.FTZ R49, R4.reuse, R44 ;  /* 0x0000002c04317220 */ /* 0x040fe20000410000 */
[----:B------:R-:W-:Y:S01]  /*10670*/  FFMA.FTZ R39, R4, R40, -R39 ;  /* 0x0000002804277223 */ /* 0x000fe20000010827 */
[C---:B------:R-:W-:Y:S01]  /*10680*/  FMUL.FTZ R53, R8.reuse, R10 ;  /* 0x0000000a08357220 */ /* 0x040fe20000410000 */
[-C--:B------:R-:W-:Y:S01]  /*10690*/  FMUL.FTZ R4, R59, R45.reuse ;  /* 0x0000002d3b047220 */ /* 0x080fe20000410000 */
[-C--:B------:R-:W-:Y:S01]  /*106a0*/  FFMA.FTZ R8, R8, R6.reuse, -R51 ;  /* 0x0000000608087223 */ /* 0x080fe20000010833 */
[----:B------:R-:W-:Y:S01]  /*106b0*/  LOP3.LUT R11, R11, 0xffff0000, RZ, 0xc0, !PT ;  /* 0xffff00000b0b7812 */ /* 0x000fe200078ec0ff */
[----:B------:R-:W-:Y:S01]  /*106c0*/  FFMA.FTZ R53, R50, R6, R53 ;  /* 0x0000000632357223 */ /* 0x000fe20000010035 */
[C---:B------:R-:W-:Y:S01]  /*106d0*/  FMUL.FTZ R6, R57.reuse, R45 ;  /* 0x0000002d39067220 */ /* 0x040fe20000410000 */
[-C--:B------:R-:W-:Y:S01]  /*106e0*/  FFMA.FTZ R44, R57, R41.reuse, -R4 ;  /* 0x00000029392c7223 */ /* 0x080fe20000010804 */
[----:B------:R-:W-:Y:S01]  /*106f0*/  FFMA.FTZ R10, R52, R40, R49 ;  /* 0x00000028340a7223 */ /* 0x000fe20000010031 */
[----:B------:R-:W-:Y:S01]  /*10700*/  LOP3.LUT R51, R35, 0xffff0000, RZ, 0xc0, !PT ;  /* 0xffff000023337812 */ /* 0x000fe200078ec0ff */
[----:B------:R-:W-:Y:S01]  /*10710*/  FFMA.FTZ R41, R59, R41, R6 ;  /* 0x000000293b297223 */ /* 0x000fe20000010006 */
[----:B------:R-:W-:-:S02]  /*10720*/  LOP3.LUT R57, R37, 0xffff0000, RZ, 0xc0, !PT ;  /* 0xffff000025397812 */ /* 0x000fc400078ec0ff */
[----:B------:R-:W-:Y:S01]  /*10730*/  LOP3.LUT R45, R29, 0xffff0000, RZ, 0xc0, !PT ;  /* 0xffff00001d2d7812 */ /* 0x000fe200078ec0ff */
[----:B------:R-:W-:Y:S01]  /*10740*/  FMUL.FTZ R4, R51, R9 ;  /* 0x0000000933047220 */ /* 0x000fe20000410000 */
[----:B------:R-:W-:Y:S01]  /*10750*/  LOP3.LUT R49, R33, 0xffff0000, RZ, 0xc0, !PT ;  /* 0xffff000021317812 */ /* 0x000fe200078ec0ff */
[----:B------:R-:W-:Y:S01]  /*10760*/  FMUL.FTZ R50, R57, R11 ;  /* 0x0000000b39327220 */ /* 0x000fe20000410000 */
[----:B------:R-:W-:Y:S01]  /*10770*/  F2FP.BF16.F32.PACK_AB R10, R53, R10 ;  /* 0x0000000a350a723e */ /* 0x000fe200000010ff */
[C---:B------:R-:W-:Y:S01]  /*10780*/  FMUL.FTZ R6, R45.reuse, R9 ;  /* 0x000000092d067220 */ /* 0x040fe20000410000 */
[----:B------:R-:W-:Y:S01]  /*10790*/  FFMA.FTZ R40, R45, R5, -R4 ;  /* 0x000000052d287223 */ /* 0x000fe20000010804 */
[C---:B------:R-:W-:Y:S01]  /*107a0*/  FMUL.FTZ R52, R49.reuse, R11 ;  /* 0x0000000b31347220 */ /* 0x040fe20000410000 */
[----:B------:R-:W-:Y:S01]  /*107b0*/  FFMA.FTZ R11, R49, R7, -R50 ;  /* 0x00000007310b7223 */ /* 0x000fe20000010832 */
[----:B------:R-:W-:Y:S01]  /*107c0*/  FFMA.FTZ R9, R51, R5, R6 ;  /* 0x0000000533097223 */ /* 0x000fe20000010006 */
[----:B------:R-:W-:Y:S01]  /*107d0*/  F2FP.BF16.F32.PACK_AB R6, R8, R39 ;  /* 0x000000270806723e */ /* 0x000fe200000010ff */
[----:B------:R-:W-:Y:S01]  /*107e0*/  FFMA.FTZ R52, R57, R7, R52 ;  /* 0x0000000739347223 */ /* 0x000fe20000010034 */
[----:B------:R-:W-:-:S02]  /*107f0*/  F2FP.BF16.F32.PACK_AB R4, R47, R46 ;  /* 0x0000002e2f04723e */ /* 0x000fc400000010ff */
[----:B------:R-:W-:Y:S02]  /*10800*/  F2FP.BF16.F32.PACK_AB R5, R40, R43 ;  /* 0x0000002b2805723e */ /* 0x000fe400000010ff */
[----:B------:R-:W-:Y:S02]  /*10810*/  F2FP.BF16.F32.PACK_AB R7, R11, R44 ;  /* 0x0000002c0b07723e */ /* 0x000fe400000010ff */
[----:B------:R-:W-:Y:S02]  /*10820*/  F2FP.BF16.F32.PACK_AB R8, R31, R42 ;  /* 0x0000002a1f08723e */ /* 0x000fe400000010ff */
[----:B------:R-:W-:Y:S01]  /*10830*/  F2FP.BF16.F32.PACK_AB R9, R9, R48 ;  /* 0x000000300909723e */ /* 0x000fe200000010ff */
[----:B------:R3:W-:Y:S01]  /*10840*/  STS.128 [R54], R4 ;  /* 0x0000000436007388 */ /* 0x0007e20000000c00 */
[----:B------:R-:W-:-:S05]  /*10850*/  F2FP.BF16.F32.PACK_AB R11, R52, R41 ;  /* 0x00000029340b723e */ /* 0x000fca00000010ff */
[----:B------:R3:W-:Y:S02]  /*10860*/  STS.128 [R30+0x14400], R8 ;  /* 0x014400081e007388 */ /* 0x0007e40000000c00 */
.L_x_622:
[----:B------:R-:W-:Y:S05]  /*10870*/  BSYNC B2 ;  /* 0x0000000000027941 */ /* 0x000fea0003800000 */
.L_x_621:
[----:B------:R-:W-:Y:S05]  /*10880*/  @P1 BRA `(.L_x_620) ;  /* 0x0000000400781947 */ /* 0x000fea0003800000 */
[----:B------:R-:W-:Y:S01]  /*10890*/  LEA.HI R55, R55, R26, RZ, 0x1d ;  /* 0x0000001a37377211 */ /* 0x000fe200078fe8ff */
[----:B------:R-:W-:Y:S01]  /*108a0*/  IMAD.U32 R49, R13, 0x10000, RZ ;  /* 0x000100000d317824 */ /* 0x000fe200078e00ff */
[----:B-123--:R-:W-:Y:S01]  /*108b0*/  LEA.HI R5, R24, R213, RZ, 0x6 ;  /* 0x000000d518057211 */ /* 0x00efe200078f30ff */
[----:B------:R-:W-:Y:S01]  /*108c0*/  IMAD.U32 R47, R0, 0x10000, RZ ;  /* 0x00010000002f7824 */ /* 0x000fe200078e00ff */
[----:B------:R-:W-:Y:S01]  /*108d0*/  SHF.R.S32.HI R4, RZ, 0x1f, R55 ;  /* 0x0000001fff047819 */ /* 0x000fe20000011437 */
[----:B------:R-:W-:Y:S01]  /*108e0*/  IMAD.U32 R51, R14, 0x10000, RZ ;  /* 0x000100000e337824 */ /* 0x000fe200078e00ff */
[----:B-----5:R-:W-:Y:S01]  /*108f0*/  R2UR UR4, R61 ;  /* 0x000000003d0472ca */ /* 0x020fe200000e0000 */
[----:B------:R-:W-:Y:S01]  /*10900*/  IMAD.SHL.U32 R6, R5, 0x80, RZ ;  /* 0x0000008005067824 */ /* 0x000fe200078e00ff */
[----:B------:R-:W-:Y:S01]  /*10910*/  LEA.HI R5, R4, R55, RZ, 0x3 ;  /* 0x0000003704057211 */ /* 0x000fe200078f18ff */
[----:B------:R-:W-:Y:S01]  /*10920*/  IMAD.SHL.U32 R4, R55, 0x8, RZ ;  /* 0x0000000837047824 */ /* 0x000fe200078e00ff */
[----:B------:R-:W-:Y:S01]  /*10930*/  LOP3.LUT R7, R60, 0x38, R25, 0xf8, !PT ;  /* 0x000000383c077812 */ /* 0x000fe200078ef819 */
[----:B------:R-:W-:Y:S01]  /*10940*/  IMAD.U32 R57, R20, 0x10000, RZ ;  /* 0x0001000014397824 */ /* 0x000fe200078e00ff */
[----:B------:R-:W-:Y:S01]  /*10950*/  LOP3.LUT R6, R6, 0xffffe000, RZ, 0xc0, !PT ;  /* 0xffffe00006067812 */ /* 0x000fe200078ec0ff */
[----:B------:R-:W-:Y:S01]  /*10960*/  IMAD.SHL.U32 R5, R5, 0x400, RZ ;  /* 0x0000040005057824 */ /* 0x000fe200078e00ff */
[----:B------:R-:W-:Y:S01]  /*10970*/  LOP3.LUT R4, R60, 0x38, R4, 0xf8, !PT ;  /* 0x000000383c047812 */ /* 0x000fe200078ef804 */
[----:B------:R-:W-:Y:S01]  /*10980*/  IMAD.U32 R55, R12, 0x10000, RZ ;  /* 0x000100000c377824 */ /* 0x000fe200078e00ff */
[----:B------:R-:W-:-:S02]  /*10990*/  LOP3.LUT R7, R7, R58, RZ, 0x3c, !PT ;  /* 0x0000003a07077212 */ /* 0x000fc400078e3cff */
[----:B------:R-:W-:Y:S02]  /*109a0*/  LOP3.LUT R4, R4, R58, RZ, 0x3c, !PT ;  /* 0x0000003a04047212 */ /* 0x000fe400078e3cff */
[----:B------:R-:W-:Y:S02]  /*109b0*/  LOP3.LUT R5, R5, 0x7fffe000, RZ, 0xc0, !PT ;  /* 0x7fffe00005057812 */ /* 0x000fe400078ec0ff */
[--C-:B------:R-:W-:Y:S02]  /*109c0*/  IADD3 R6, R7, R6, R56.reuse ;  /* 0x0000000607067210 */ /* 0x100fe40007ffe038 */
[----:B0-----:R-:W-:Y:S02]  /*109d0*/  IADD3 R9, R4, R5, R56 ;  /* 0x0000000504097210 */ /* 0x001fe40007ffe038 */
[----:B------:R-:W-:Y:S02]  /*109e0*/  LEA R54, R6, UR4, 0x1 ;  /* 0x0000000406367c11 */ /* 0x000fe4000f8e08ff */
[----:B------:R-:W-:-:S02]  /*109f0*/  LEA R30, R9, R22, 0x1 ;  /* 0x00000016091e7211 */ /* 0x000fc400078e08ff */
[----:B------:R-:W-:Y:S01]  /*10a00*/  LOP3.LUT R50, R13, 0xffff0000, RZ, 0xc0, !PT ;  /* 0xffff00000d327812 */ /* 0x000fe200078ec0ff */
[----:B------:R-:W0:Y:S01]  /*10a10*/  LDS.128 R4, [R54] ;  /* 0x0000000036047984 */ /* 0x000e220000000c00 */
[----:B------:R-:W-:Y:S02]  /*10a20*/  LOP3.LUT R48, R0, 0xffff0000, RZ, 0xc0, !PT ;  /* 0xffff000000307812 */ /* 0x000fe400078ec0ff */
[----:B------:R-:W-:Y:S01]  /*10a30*/  SHF.L.U32 R52, R15, 0x10, RZ ;  /* 0x000000100f347819 */ /* 0x000fe200000006ff */
[----:B------:R-:W1:Y:S01]  /*10a40*/  LDS.128 R8, [R30+0x14400] ;  /* 0x014400001e087984 */ /* 0x000e620000000c00 */
[C---:B0-----:R-:W-:Y:S01]  /*10a50*/  IMAD.U32 R31, R4.reuse, 0x10000, RZ ;  /* 0x00010000041f7824 */ /* 0x041fe200078e00ff */
        /* <DEDUP_REMOVED lines=18> */
[----:B------:R-:W-:Y:S01]  /*10b80*/  FMUL.FTZ R48, R49, R43 ;  /* 0x0000002b31307220 */ /* 0x000fe20000410000 */
[----:B------:R-:W-:Y:S01]  /*10b90*/  FFMA.FTZ R31, R50, R4, R31 ;  /* 0x00000004321f7223 */ /* 0x000fe2000001001f */
[----:B------:R-:W-:Y:S01]  /*10ba0*/  LOP3.LUT R50, R15, 0xffff0000, RZ, 0xc0, !PT ;  /* 0xffff00000f327812 */ /* 0x000fe200078ec0ff */
[-C--:B------:R-:W-:Y:S01]  /*10bb0*/  FFMA.FTZ R43, R49, R39.reuse, -R8 ;  /* 0x00000027312b7223 */ /* 0x080fe20000010808 */
[----:B------:R-:W-:Y:S01]  /*10bc0*/  FFMA.FTZ R48, R51, R39, R48 ;  /* 0x0000002733307223 */ /* 0x000fe20000010030 */
[C---:B------:R-:W-:Y:S01]  /*10bd0*/  LOP3.LUT R8, R3.reuse, 0xffff0000, RZ, 0xc0, !PT ;  /* 0xffff000003087812 */ /* 0x040fe200078ec0ff */
[----:B------:R-:W-:Y:S02]  /*10be0*/  IMAD.U32 R40, R6, 0x10000, RZ ;  /* 0x0001000006287824 */ /* 0x000fe400078e00ff */
[----:B------:R-:W-:Y:S01]  /*10bf0*/  FMUL.FTZ R39, R52, R44 ;  /* 0x0000002c34277220 */ /* 0x000fe20000410000 */
[----:B------:R-:W-:Y:S01]  /*10c00*/  IMAD.U32 R4, R3, 0x10000, RZ ;  /* 0x0001000003047824 */ /* 0x000fe200078e00ff */
[----:B------:R-:W-:Y:S01]  /*10c10*/  LOP3.LUT R6, R6, 0xffff0000, RZ, 0xc0, !PT ;  /* 0xffff000006067812 */ /* 0x000fe200078ec0ff */
[----:B------:R-:W-:-:S02]  /*10c20*/  IMAD.U32 R45, R11, 0x10000, RZ ;  /* 0x000100000b2d7824 */ /* 0x000fc400078e00ff */
[----:B------:R-:W-:Y:S01]  /*10c30*/  FMUL.FTZ R51, R50, R10 ;  /* 0x0000000a32337220 */ /* 0x000fe20000410000 */
[C---:B------:R-:W-:Y:S01]  /*10c40*/  FMUL.FTZ R49, R4.reuse, R44 ;  /* 0x0000002c04317220 */ /* 0x040fe20000410000 */
[----:B------:R-:W-:Y:S01]  /*10c50*/  FFMA.FTZ R39, R4, R40, -R39 ;  /* 0x0000002804277223 */ /* 0x000fe20000010827 */
[C---:B------:R-:W-:Y:S01]  /*10c60*/  FMUL.FTZ R53, R8.reuse, R10 ;  /* 0x0000000a08357220 */ /* 0x040fe20000410000 */
[----:B------:R-:W-:Y:S02]  /*10c70*/  IMAD.U32 R41, R7, 0x10000, RZ ;  /* 0x0001000007297824 */ /* 0x000fe400078e00ff */
[-C--:B------:R-:W-:Y:S01]  /*10c80*/  FMUL.FTZ R4, R57, R45.reuse ;  /* 0x0000002d39047220 */ /* 0x080fe20000410000 */
[-C--:B------:R-:W-:Y:S01]  /*10c90*/  FFMA.FTZ R8, R8, R6.reuse, -R51 ;  /* 0x0000000608087223 */ /* 0x080fe20000010833 */
[----:B------:R-:W-:Y:S01]  /*10ca0*/  FFMA.FTZ R53, R50, R6, R53 ;  /* 0x0000000632357223 */ /* 0x000fe20000010035 */
[C---:B------:R-:W-:Y:S01]  /*10cb0*/  FMUL.FTZ R6, R55.reuse, R45 ;  /* 0x0000002d37067220 */ /* 0x040fe20000410000 */
[-C--:B------:R-:W-:Y:S01]  /*10cc0*/  FFMA.FTZ R44, R55, R41.reuse, -R4 ;  /* 0x00000029372c7223 */ /* 0x080fe20000010804 */
[----:B------:R-:W-:Y:S01]  /*10cd0*/  LOP3.LUT R11, R11, 0xffff0000, RZ, 0xc0, !PT ;  /* 0xffff00000b0b7812 */ /* 0x000fe200078ec0ff */
        /* <DEDUP_REMOVED lines=8> */
[----:B------:R-:W-:Y:S01]  /*10d60*/  LOP3.LUT R7, R7, 0xffff0000, RZ, 0xc0, !PT ;  /* 0xffff000007077812 */ /* 0x000fe200078ec0ff */
[C---:B------:R-:W-:Y:S01]  /*10d70*/  FMUL.FTZ R6, R45.reuse, R9 ;  /* 0x000000092d067220 */ /* 0x040fe20000410000 */
[----:B------:R-:W-:Y:S01]  /*10d80*/  FFMA.FTZ R40, R45, R5, -R4 ;  /* 0x000000052d287223 */ /* 0x000fe20000010804 */
[----:B------:R-:W-:Y:S01]  /*10d90*/  FMUL.FTZ R52, R49, R11 ;  /* 0x0000000b31347220 */ /* 0x000fe20000410000 */
        /* <DEDUP_REMOVED lines=13> */
.L_x_620:
[----:B------:R-:W-:Y:S05]  /*10e70*/  BSYNC B1 ;  /* 0x0000000000017941 */ /* 0x000fea0003800000 */
.L_x_619:
[----:B-1234-:R-:W-:Y:S01]  /*10e80*/  VIADD R4, R219, 0x40 ;  /* 0x00000040db047836 */ /* 0x01efe20000000000 */
[----:B------:R-:W-:Y:S04]  /*10e90*/  BSSY B1, `(.L_x_623) ;  /* 0x00000cc000017945 */ /* 0x000fe80003800000 */
[----:B------:R-:W-:-:S13]  /*10ea0*/  ISETP.GE.AND P0, PT, R4, R38, PT ;  /* 0x000000260400720c */ /* 0x000fda0003f06270 */
[----:B------:R-:W-:Y:S05]  /*10eb0*/  @P0 BRA `(.L_x_624) ;  /* 0x0000000c00240947 */ /* 0x000fea0003800000 */
[----:B-----5:R1:W5:Y:S01]  /*10ec0*/  LDL R61, [R1+0x6c] ;  /* 0x00006c00013d7983 */ /* 0x0203620000100800 */
[----:B------:R-:W2:Y:S03]  /*10ed0*/  LDC R55, c[0x0][0x3f4] ;  /* 0x0000fd00ff377b82 */ /* 0x000ea60000000800 */
[----:B------:R1:W5:Y:S01]  /*10ee0*/  LDL R56, [R1+0x50] ;  /* 0x0000500001387983 */ /* 0x0003620000100800 */
[C---:B------:R-:W-:Y:S01]  /*10ef0*/  VIADD R58, R219.reuse, 0x40 ;  /* 0x00000040db3a7836 */ /* 0x040fe20000000000 */
[----:B------:R-:W-:Y:S01]  /*10f00*/  BSSY B2, `(.L_x_625) ;  /* 0x0000065000027945 */ /* 0x000fe20003800000 */
[----:B------:R-:W-:Y:S02]  /*10f10*/  VIADD R60, R219, 0x40 ;  /* 0x00000040db3c7836 */ /* 0x000fe40000000000 */
[----:B------:R-:W-:Y:S02]  /*10f20*/  IMAD.SHL.U32 R58, R58, 0x40, RZ ;  /* 0x000000403a3a7824 */ /* 0x000fe400078e00ff */
[----:B------:R-:W-:-:S03]  /*10f30*/  IMAD.SHL.U32 R60, R60, 0x40, RZ ;  /* 0x000000403c3c7824 */ /* 0x000fc600078e00ff */
[----:B------:R-:W-:Y:S02]  /*10f40*/  LOP3.LUT R58, R58, 0x1c0, RZ, 0xc0, !PT ;  /* 0x000001c03a3a7812 */ /* 0x000fe400078ec0ff */
[----:B------:R-:W-:Y:S02]  /*10f50*/  LOP3.LUT R60, R60, 0x1c0, RZ, 0xc0, !PT ;  /* 0x000001c03c3c7812 */ /* 0x000fe400078ec0ff */
[----:B------:R-:W-:Y:S02]  /*10f60*/  SHF.R.U32.HI R58, RZ, 0x3, R58 ;  /* 0x00000003ff3a7819 */ /* 0x000fe4000001163a */
[-C--:B--2---:R-:W-:Y:S02]  /*10f70*/  ISETP.GE.AND P0, PT, R16, R55.reuse, PT ;  /* 0x000000371000720c */ /* 0x084fe40003f06270 */
[----:B------:R-:W-:-:S11]  /*10f80*/  ISETP.GE.AND P1, PT, R213, R55, PT ;  /* 0x00000037d500720c */ /* 0x000fd60003f26270 */
[----:B-1----:R-:W-:Y:S05]  /*10f90*/  @P0 BRA `(.L_x_626) ;  /* 0x00000004006c0947 */ /* 0x002fea0003800000 */
[----:B------:R-:W2:Y:S01]  /*10fa0*/  LDL R4, [R1+0x64] ;  /* 0x0000640001047983 */ /* 0x000ea20000100800 */
[----:B-----5:R-:W-:Y:S01]  /*10fb0*/  R2UR UR4, R61 ;  /* 0x000000003d0472ca */ /* 0x020fe200000e0000 */
[----:B------:R-:W-:Y:S01]  /*10fc0*/  IMAD.U32 R49, R34, 0x10000, RZ ;  /* 0x0001000022317824 */ /* 0x000fe200078e00ff */
[----:B------:R-:W-:Y:S01]  /*10fd0*/  LOP3.LUT R6, R60, 0x38, R16, 0xf8, !PT ;  /* 0x000000383c067812 */ /* 0x000fe200078ef810 */
[----:B------:R-:W-:Y:S01]  /*10fe0*/  IMAD.U32 R47, R27, 0x10000, RZ ;  /* 0x000100001b2f7824 */ /* 0x000fe200078e00ff */
[----:B------:R-:W-:Y:S01]  /*10ff0*/  LOP3.LUT R50, R34, 0xffff0000, RZ, 0xc0, !PT ;  /* 0xffff000022327812 */ /* 0x000fe200078ec0ff */
[----:B------:R-:W-:Y:S01]  /*11000*/  IMAD.U32 R51, R35, 0x10000, RZ ;  /* 0x0001000023337824 */ /* 0x000fe200078e00ff */
[----:B------:R-:W-:Y:S01]  /*11010*/  LOP3.LUT R6, R56, R6, R58, 0xf6, !PT ;  /* 0x0000000638067212 */ /* 0x000fe200078ef63a */
[----:B------:R-:W-:Y:S01]  /*11020*/  IMAD.U32 R52, R36, 0x10000, RZ ;  /* 0x0001000024347824 */ /* 0x000fe200078e00ff */
[----:B------:R-:W-:Y:S01]  /*11030*/  LOP3.LUT R48, R27, 0xffff0000, RZ, 0xc0, !PT ;  /* 0xffff00001b307812 */ /* 0x000fe200078ec0ff */
[----:B------:R-:W-:Y:S01]  /*11040*/  IMAD.U32 R57, R33, 0x10000, RZ ;  /* 0x0001000021397824 */ /* 0x000fe200078e00ff */
[----:B------:R-:W-:-:S03]  /*11050*/  SHF.L.U32 R59, R37, 0x10, RZ ;  /* 0x00000010253b7819 */ /* 0x000fc600000006ff */
        /* <DEDUP_REMOVED lines=16> */
[----:B------:R-:W-:Y:S01]  /*11160*/  SHF.L.U32 R39, R5, 0x10, RZ ;  /* 0x0000001005277819 */ /* 0x000fe200000006ff */
[----:B------:R-:W-:Y:S01]  /*11170*/  IMAD.U32 R41, R7, 0x10000, RZ ;  /* 0x0001000007297824 */ /* 0x000fe200078e00ff */
[----:B------:R-:W-:Y:S02]  /*11180*/  LOP3.LUT R6, R6, 0xffff0000, RZ, 0xc0, !PT ;  /* 0xffff000006067812 */ /* 0x000fe400078ec0ff */
        /* <DEDUP_REMOVED lines=60> */
.L_x_626:
[----:B------:R-:W-:Y:S05]  /*11550*/  BSYNC B2 ;  /* 0x0000000000027941 */ /* 0x000fea0003800000 */
.L_x_625:
[----:B------:R-:W-:Y:S05]  /*11560*/  @P1 BRA `(.L_x_624) ;  /* 0x0000000400781947 */ /* 0x000fea0003800000 */
[----:B------:R-:W-:Y:S01]  /*11570*/  LEA.HI R55, R55, R26, RZ, 0x1d ;  /* 0x0000001a37377211 */ /* 0x000fe200078fe8ff */
[----:B------:R-:W-:Y:S01]  /*11580*/  IMAD.U32 R49, R13, 0x10000, RZ ;  /* 0x000100000d317824 */ /* 0x000fe200078e00ff */
[----:B-1----:R-:W-:Y:S01]  /*11590*/  LEA.HI R5, R24, R213, RZ, 0x6 ;  /* 0x000000d518057211 */ /* 0x002fe200078f30ff */
        /* <DEDUP_REMOVED lines=19> */
[C---:B------:R-:W-:Y:S01]  /*116d0*/  SHF.L.U32 R47, R0.reuse, 0x10, RZ ;  /* 0x00000010002f7819 */ /* 0x040fe200000006ff */
[----:B------:R-:W-:Y:S01]  /*116e0*/  IMAD R30, R9, 0x2, R22 ;  /* 0x00000002091e7824 */ /* 0x000fe200078e0216 */
[----:B------:R-:W-:Y:S01]  /*116f0*/  LOP3.LUT R50, R13, 0xffff0000, RZ, 0xc0, !PT ;  /* 0xffff00000d327812 */ /* 0x000fe200078ec0ff */
[----:B------:R-:W0:Y:S01]  /*11700*/  LDS.128 R4, [R54] ;  /* 0x0000000036047984 */ /* 0x000e220000000c00 */
[----:B------:R-:W-:-:S03]  /*11710*/  LOP3.LUT R48, R0, 0xffff0000, RZ, 0xc0, !PT ;  /* 0xffff000000307812 */ /* 0x000fc600078ec0ff */
        /* <DEDUP_REMOVED lines=67> */
.L_x_624:
[----:B------:R-:W-:Y:S05]  /*11b50*/  BSYNC B1 ;  /* 0x0000000000017941 */ /* 0x000fea0003800000 */
.L_x_623:
[----:B------:R-:W-:-:S13]  /*11b60*/  ISETP.GE.AND P0, PT, R21, R38, PT ;  /* 0x000000261500720c */ /* 0x000fda0003f06270 */
[----:B------:R-:W-:Y:S05]  /*11b70*/  @P0 BRA `(.L_x_603) ;  /* 0x0000000c00200947 */ /* 0x000fea0003800000 */
[----:B-----5:R3:W5:Y:S01]  /*11b80*/  LDL R56, [R1+0x6c] ;  /* 0x00006c0001387983 */ /* 0x0207620000100800 */
[----:B------:R-:W4:Y:S01]  /*11b90*/  LDC R51, c[0x0][0x3f4] ;  /* 0x0000fd00ff337b82 */ /* 0x000f220000000800 */
[----:B-12---:R-:W-:Y:S01]  /*11ba0*/  SHF.R.S32.HI R6, RZ, 0x1f, R21 ;  /* 0x0000001fff067819 */ /* 0x006fe20000011415 */
[----:B------:R-:W-:Y:S01]  /*11bb0*/  IMAD.SHL.U32 R4, R21, 0x40, RZ ;  /* 0x0000004015047824 */ /* 0x000fe200078e00ff */
[----:B------:R-:W-:Y:S02]  /*11bc0*/  BSSY B1, `(.L_x_627) ;  /* 0x0000064000017945 */ /* 0x000fe40003800000 */
[----:B------:R-:W-:Y:S02]  /*11bd0*/  LEA.HI R6, R6, R21, RZ, 0x3 ;  /* 0x0000001506067211 */ /* 0x000fe400078f18ff */
[----:B------:R-:W-:-:S03]  /*11be0*/  LOP3.LUT R50, R4, 0x1c0, RZ, 0xc0, !PT ;  /* 0x000001c004327812 */ /* 0x000fc600078ec0ff */
[----:B------:R-:W-:Y:S01]  /*11bf0*/  IMAD.SHL.U32 R6, R6, 0x40, RZ ;  /* 0x0000004006067824 */ /* 0x000fe200078e00ff */
[----:B------:R-:W-:-:S04]  /*11c00*/  SHF.R.U32.HI R57, RZ, 0x3, R50 ;  /* 0x00000003ff397819 */ /* 0x000fc80000011632 */
[----:B------:R-:W-:Y:S02]  /*11c10*/  LOP3.LUT R52, R6, 0xfffffe00, RZ, 0xc0, !PT ;  /* 0xfffffe0006347812 */ /* 0x000fe400078ec0ff */
[-C--:B----4-:R-:W-:Y:S02]  /*11c20*/  ISETP.GE.AND P0, PT, R16, R51.reuse, PT ;  /* 0x000000331000720c */ /* 0x090fe40003f06270 */
[----:B------:R-:W-:-:S11]  /*11c30*/  ISETP.GE.AND P1, PT, R213, R51, PT ;  /* 0x00000033d500720c */ /* 0x000fd60003f26270 */
[----:B---3--:R-:W-:Y:S05]  /*11c40*/  @P0 BRA `(.L_x_628) ;  /* 0x00000004006c0947 */ /* 0x008fea0003800000 */
        /* <DEDUP_REMOVED lines=9> */
[----:B------:R-:W-:Y:S02]  /*11ce0*/  LOP3.LUT R34, R27, 0xffff0000, RZ, 0xc0, !PT ;  /* 0xffff00001b227812 */ /* 0x000fe400078ec0ff */
[----:B------:R-:W-:-:S02]  /*11cf0*/  LOP3.LUT R35, R35, 0xffff0000, RZ, 0xc0, !PT ;  /* 0xffff000023237812 */ /* 0x000fc400078ec0ff */
[----:B------:R-:W-:Y:S02]  /*11d00*/  LOP3.LUT R29, R29, 0xffff0000, RZ, 0xc0, !PT ;  /* 0xffff00001d1d7812 */ /* 0x000fe400078ec0ff */
        /* <DEDUP_REMOVED lines=10> */
[----:B------:R-:W0:Y:S02]  /*11db0*/  LDS.128 R4, [R54] ;  /* 0x0000000036047984 */ /* 0x000e240000000c00 */
[----:B------:R-:W-:-:S05]  /*11dc0*/  LEA R21, R9, R22, 0x1 ;  /* 0x0000001609157211 */ /* 0x000fca00078e08ff */
        /* <DEDUP_REMOVED lines=14> */
[----:B------:R-:W-:Y:S01]  /*11eb0*/  FMUL.FTZ R47, R44, R40 ;  /* 0x000000282c2f7220 */ /* 0x000fe20000410000 */
[-C--:B------:R-:W-:Y:S01]  /*11ec0*/  FMUL.FTZ R27, R48, R8.reuse ;  /* 0x00000008301b7220 */ /* 0x080fe20000410000 */
[----:B------:R-:W-:Y:S01]  /*11ed0*/  FMUL.FTZ R49, R34, R8 ;  /* 0x0000000822317220 */ /* 0x000fe20000410000 */
[-C--:B------:R-:W-:Y:S01]  /*11ee0*/  FFMA.FTZ R45, R44, R30.reuse, -R45 ;  /* 0x0000001e2c2d7223 */ /* 0x080fe2000001082d */
[----:B------:R-:W-:Y:S01]  /*11ef0*/  FFMA.FTZ R47, R46, R30, R47 ;  /* 0x0000001e2e2f7223 */ /* 0x000fe2000001002f */
[-C--:B------:R-:W-:Y:S01]  /*11f00*/  FFMA.FTZ R8, R34, R4.reuse, -R27 ;  /* 0x0000000422087223 */ /* 0x080fe2000001081b */
[----:B------:R-:W-:Y:S01]  /*11f10*/  FFMA.FTZ R30, R48, R4, R49 ;  /* 0x00000004301e7223 */ /* 0x000fe20000010031 */
[----:B------:R-:W-:Y:S01]  /*11f20*/  IMAD.U32 R42, R10, 0x10000, RZ ;  /* 0x000100000a2a7824 */ /* 0x000fe200078e00ff */
[----:B------:R-:W-:Y:S01]  /*11f30*/  SHF.L.U32 R44, R36, 0x10, RZ ;  /* 0x00000010242c7819 */ /* 0x000fe200000006ff */
[----:B------:R-:W-:Y:S01]  /*11f40*/  IMAD.U32 R4, R32, 0x10000, RZ ;  /* 0x0001000020047824 */ /* 0x000fe200078e00ff */
[----:B------:R-:W-:Y:S01]  /*11f50*/  LOP3.LUT R10, R10, 0xffff0000, RZ, 0xc0, !PT ;  /* 0xffff00000a0a7812 */ /* 0x000fe200078ec0ff */
[-C--:B------:R-:W-:Y:S01]  /*11f60*/  FMUL.FTZ R40, R53, R41.reuse ;  /* 0x0000002935287220 */ /* 0x080fe20000410000 */
[----:B------:R-:W-:Y:S01]  /*11f70*/  LOP3.LUT R32, R32, 0xffff0000, RZ, 0xc0, !PT ;  /* 0xffff000020207812 */ /* 0x000fe200078ec0ff */
[C---:B------:R-:W-:Y:S01]  /*11f80*/  FMUL.FTZ R34, R55.reuse, R41 ;  /* 0x0000002937227220 */ /* 0x040fe20000410000 */
[----:B------:R-:W-:Y:S01]  /*11f90*/  LOP3.LUT R36, R36, 0xffff0000, RZ, 0xc0, !PT ;  /* 0xffff000024247812 */ /* 0x000fe200078ec0ff */
[----:B------:R-:W-:Y:S01]  /*11fa0*/  FFMA.FTZ R40, R55, R31, R40 ;  /* 0x0000001f37287223 */ /* 0x000fe20000010028 */
[----:B------:R-:W-:Y:S01]  /*11fb0*/  FMUL.FTZ R27, R44, R42 ;  /* 0x0000002a2c1b7220 */ /* 0x000fe20000410000 */
[----:B------:R-:W-:-:S02]  /*11fc0*/  IMAD.U32 R43, R11, 0x10000, RZ ;  /* 0x000100000b2b7824 */ /* 0x000fc400078e00ff */
[----:B------:R-:W-:Y:S01]  /*11fd0*/  FFMA.FTZ R34, R53, R31, -R34 ;  /* 0x0000001f35227223 */ /* 0x000fe20000010822 */
[----:B------:R-:W-:Y:S02]  /*11fe0*/  IMAD.U32 R55, R37, 0x10000, RZ ;  /* 0x0001000025377824 */ /* 0x000fe400078e00ff */
[-C--:B------:R-:W-:Y:S01]  /*11ff0*/  FMUL.FTZ R41, R36, R10.reuse ;  /* 0x0000000a24297220 */ /* 0x080fe20000410000 */
[----:B------:R-:W-:Y:S01]  /*12000*/  FMUL.FTZ R49, R32, R10 ;  /* 0x0000000a20317220 */ /* 0x000fe20000410000 */
[----:B------:R-:W-:Y:S02]  /*12010*/  IMAD.U32 R53, R33, 0x10000, RZ ;  /* 0x0001000021357824 */ /* 0x000fe400078e00ff */
[C---:B------:R-:W-:Y:S01]  /*12020*/  FMUL.FTZ R31, R4.reuse, R42 ;  /* 0x0000002a041f7220 */ /* 0x040fe20000410000 */
[----:B------:R-:W-:Y:S01]  /*12030*/  FFMA.FTZ R27, R4, R38, -R27 ;  /* 0x00000026041b7223 */ /* 0x000fe2000001081b */
[-C--:B------:R-:W-:Y:S01]  /*12040*/  FMUL.FTZ R4, R55, R43.reuse ;  /* 0x0000002b37047220 */ /* 0x080fe20000410000 */
[-C--:B------:R-:W-:Y:S01]  /*12050*/  FFMA.FTZ R32, R32, R6.reuse, -R41 ;  /* 0x0000000620207223 */ /* 0x080fe20000010829 */
[----:B------:R-:W-:Y:S01]  /*12060*/  FFMA.FTZ R49, R36, R6, R49 ;  /* 0x0000000624317223 */ /* 0x000fe20000010031 */
[----:B------:R-:W-:Y:S01]  /*12070*/  LOP3.LUT R11, R11, 0xffff0000, RZ, 0xc0, !PT ;  /* 0xffff00000b0b7812 */ /* 0x000fe200078ec0ff */
[----:B------:R-:W-:Y:S01]  /*12080*/  FMUL.FTZ R6, R53, R43 ;  /* 0x0000002b35067220 */ /* 0x000fe20000410000 */
[----:B------:R-:W-:Y:S01]  /*12090*/  LOP3.LUT R37, R37, 0xffff0000, RZ, 0xc0, !PT ;  /* 0xffff000025257812 */ /* 0x000fe200078ec0ff */
[----:B------:R-:W-:Y:S01]  /*120a0*/  FFMA.FTZ R10, R44, R38, R31 ;  /* 0x000000262c0a7223 */ /* 0x000fe2000001001f */
[----:B------:R-:W-:Y:S01]  /*120b0*/  LOP3.LUT R33, R33, 0xffff0000, RZ, 0xc0, !PT ;  /* 0xffff000021217812 */ /* 0x000fe200078ec0ff */
[-C--:B------:R-:W-:Y:S01]  /*120c0*/  FFMA.FTZ R31, R53, R39.reuse, -R4 ;  /* 0x00000027351f7223 */ /* 0x080fe20000010804 */
[----:B------:R-:W-:Y:S01]  /*120d0*/  FFMA.FTZ R39, R55, R39, R6 ;  /* 0x0000002737277223 */ /* 0x000fe20000010006 */
        /* <DEDUP_REMOVED lines=8> */
[----:B------:R-:W-:-:S02]  /*12160*/  F2FP.BF16.F32.PACK_AB R6, R32, R27 ;  /* 0x0000001b2006723e */ /* 0x000fc400000010ff */
[----:B------:R-:W-:Y:S02]  /*12170*/  F2FP.BF16.F32.PACK_AB R5, R9, R34 ;  /* 0x000000220905723e */ /* 0x000fe400000010ff */
[----:B------:R-:W-:Y:S02]  /*12180*/  F2FP.BF16.F32.PACK_AB R4, R8, R45 ;  /* 0x0000002d0804723e */ /* 0x000fe400000010ff */
[----:B------:R-:W-:Y:S02]  /*12190*/  F2FP.BF16.F32.PACK_AB R9, R11, R40 ;  /* 0x000000280b09723e */ /* 0x000fe400000010ff */
[----:B------:R-:W-:Y:S02]  /*121a0*/  F2FP.BF16.F32.PACK_AB R7, R36, R31 ;  /* 0x0000001f2407723e */ /* 0x000fe400000010ff */
[----:B------:R-:W-:Y:S02]  /*121b0*/  F2FP.BF16.F32.PACK_AB R10, R49, R10 ;  /* 0x0000000a310a723e */ /* 0x000fe400000010ff */
[----:B------:R-:W-:Y:S01]  /*121c0*/  F2FP.BF16.F32.PACK_AB R8, R30, R47 ;  /* 0x0000002f1e08723e */ /* 0x000fe200000010ff */
[----:B------:R1:W-:Y:S01]  /*121d0*/  STS.128 [R54], R4 ;  /* 0x0000000436007388 */ /* 0x0003e20000000c00 */
[----:B------:R-:W-:-:S05]  /*121e0*/  F2FP.BF16.F32.PACK_AB R11, R38, R39 ;  /* 0x00000027260b723e */ /* 0x000fca00000010ff */
[----:B------:R1:W-:Y:S02]  /*121f0*/  STS.128 [R21+0x14400], R8 ;  /* 0x0144000815007388 */ /* 0x0003e40000000c00 */
.L_x_628:
[----:B------:R-:W-:Y:S05]  /*12200*/  BSYNC B1 ;  /* 0x0000000000017941 */ /* 0x000fea0003800000 */
.L_x_627:
[----:B------:R-:W-:Y:S05]  /*12210*/  @P1 BRA `(.L_x_603) ;  /* 0x0000000400781947 */ /* 0x000fea0003800000 */
[----:B------:R-:W-:Y:S01]  /*12220*/  LEA.HI R26, R51, R26, RZ, 0x1d ;  /* 0x0000001a331a7211 */ /* 0x000fe200078fe8ff */
[----:B------:R-:W-:Y:S01]  /*12230*/  IMAD.U32 R36, R13, 0x10000, RZ ;  /* 0x000100000d247824 */ /* 0x000fe200078e00ff */
[----:B-1----:R-:W-:Y:S01]  /*12240*/  LOP3.LUT R4, R50, 0x38, R25, 0xf8, !PT ;  /* 0x0000003832047812 */ /* 0x002fe200078ef819 */
[----:B------:R-:W-:Y:S01]  /*12250*/  IMAD.U32 R34, R0, 0x10000, RZ ;  /* 0x0001000000227824 */ /* 0x000fe200078e00ff */
[----:B------:R-:W-:Y:S01]  /*12260*/  SHF.R.S32.HI R5, RZ, 0x1f, R26 ;  /* 0x0000001fff057819 */ /* 0x000fe2000001141a */
[----:B------:R-:W-:Y:S01]  /*12270*/  IMAD.U32 R39, R14, 0x10000, RZ ;  /* 0x000100000e277824 */ /* 0x000fe200078e00ff */
[----:B------:R-:W-:Y:S01]  /*12280*/  LOP3.LUT R6, R4, R57, RZ, 0x3c, !PT ;  /* 0x0000003904067212 */ /* 0x000fe200078e3cff */
[----:B------:R-:W-:Y:S01]  /*12290*/  IMAD.SHL.U32 R4, R26, 0x8, RZ ;  /* 0x000000081a047824 */ /* 0x000fe200078e00ff */
[----:B------:R-:W-:Y:S01]  /*122a0*/  LEA.HI R5, R5, R26, RZ, 0x3 ;  /* 0x0000001a05057211 */ /* 0x000fe200078f18ff */
[----:B------:R-:W-:Y:S01]  /*122b0*/  IMAD.U32 R37, R2, 0x10000, RZ ;  /* 0x0001000002257824 */ /* 0x000fe200078e00ff */
[----:B------:R-:W-:-:S02]  /*122c0*/  LEA.HI R24, R24, R213, RZ, 0x6 ;  /* 0x000000d518187211 */ /* 0x000fc400078f30ff */
[----:B------:R-:W-:Y:S01]  /*122d0*/  LOP3.LUT R4, R50, 0x38, R4, 0xf8, !PT ;  /* 0x0000003832047812 */ /* 0x000fe200078ef804 */
[----:B------:R-:W-:Y:S01]  /*122e0*/  IMAD.SHL.U32 R5, R5, 0x400, RZ ;  /* 0x0000040005057824 */ /* 0x000fe200078e00ff */
[----:B-----5:R-:W-:Y:S01]  /*122f0*/  R2UR UR4, R56 ;  /* 0x00000000380472ca */ /* 0x020fe200000e0000 */
[----:B------:R-:W-:Y:S01]  /*12300*/  IMAD.SHL.U32 R24, R24, 0x80, RZ ;  /* 0x0000008018187824 */ /* 0x000fe200078e00ff */
[----:B------:R-:W-:Y:S02]  /*12310*/  LOP3.LUT R4, R4, R57, RZ, 0x3c, !PT ;  /* 0x0000003904047212 */ /* 0x000fe400078e3cff */
[----:B------:R-:W-:Y:S02]  /*12320*/  LOP3.LUT R5, R5, 0x7fffe000, RZ, 0xc0, !PT ;  /* 0x7fffe00005057812 */ /* 0x000fe400078ec0ff */
[----:B------:R-:W-:Y:S02]  /*12330*/  LOP3.LUT R7, R24, 0xffffe000, RZ, 0xc0, !PT ;  /* 0xffffe00018077812 */ /* 0x000fe400078ec0ff */
[----:B0-----:R-:W-:-:S02]  /*12340*/  IADD3 R9, R4, R5, R52 ;  /* 0x0000000504097210 */ /* 0x001fc40007ffe034 */
[----:B------:R-:W-:Y:S02]  /*12350*/  IADD3 R6, R6, R7, R52 ;  /* 0x0000000706067210 */ /* 0x000fe40007ffe034 */
[----:B------:R-:W-:Y:S01]  /*12360*/  LOP3.LUT R38, R13, 0xffff0000, RZ, 0xc0, !PT ;  /* 0xffff00000d267812 */ /* 0x000fe200078ec0ff */
[----:B------:R-:W-:Y:S01]  /*12370*/  IMAD R21, R9, 0x2, R22 ;  /* 0x0000000209157824 */ /* 0x000fe200078e0216 */
[----:B------:R-:W-:Y:S02]  /*12380*/  LEA R40, R6, UR4, 0x1 ;  /* 0x0000000406287c11 */ /* 0x000fe4000f8e08ff */
[----:B------:R-:W-:Y:S02]  /*12390*/  LOP3.LUT R0, R0, 0xffff0000, RZ, 0xc0, !PT ;  /* 0xffff000000007812 */ /* 0x000fe400078ec0ff */
[----:B------:R-:W0:Y:S04]  /*123a0*/  LDS.128 R8, [R21+0x14400] ;  /* 0x0144000015087984 */ /* 0x000e280000000c00 */
[----:B------:R-:W1:Y:S01]  /*123b0*/  LDS.128 R4, [R40] ;  /* 0x0000000028047984 */ /* 0x000e620000000c00 */
[C---:B0-----:R-:W-:Y:S01]  /*123c0*/  IMAD.U32 R29, R8.reuse, 0x10000, RZ ;  /* 0x00010000081d7824 */ /* 0x041fe200078e00ff */
[----:B------:R-:W-:Y:S01]  /*123d0*/  LOP3.LUT R8, R8, 0xffff0000, RZ, 0xc0, !PT ;  /* 0xffff000008087812 */ /* 0x000fe200078ec0ff */
[----:B------:R-:W-:Y:S01]  /*123e0*/  IMAD.U32 R31, R10, 0x10000, RZ ;  /* 0x000100000a1f7824 */ /* 0x000fe200078e00ff */
[----:B------:R-:W-:Y:S01]  /*123f0*/  SHF.L.U32 R30, R9, 0x10, RZ ;  /* 0x00000010091e7819 */ /* 0x000fe200000006ff */
[----:B-1----:R-:W-:-:S02]  /*12400*/  IMAD.U32 R24, R4, 0x10000, RZ ;  /* 0x0001000004187824 */ /* 0x002fc400078e00ff */
[-C--:B------:R-:W-:Y:S01]  /*12410*/  FMUL.FTZ R33, R36, R29.reuse ;  /* 0x0000001d24217220 */ /* 0x080fe20000410000 */
[----:B------:R-:W-:Y:S01]  /*12420*/  LOP3.LUT R4, R4, 0xffff0000, RZ, 0xc0, !PT ;  /* 0xffff000004047812 */ /* 0x000fe200078ec0ff */
[----:B------:R-:W-:Y:S01]  /*12430*/  FMUL.FTZ R29, R34, R29 ;  /* 0x0000001d221d7220 */ /* 0x000fe20000410000 */
[-C--:B------:R-:W-:Y:S01]  /*12440*/  FMUL.FTZ R13, R38, R8.reuse ;  /* 0x00000008260d7220 */ /* 0x080fe20000410000 */
[----:B------:R-:W-:Y:S01]  /*12450*/  FMUL.FTZ R35, R0, R8 ;  /* 0x0000000800237220 */ /* 0x000fe20000410000 */
[----:B------:R-:W-:Y:S01]  /*12460*/  LOP3.LUT R10, R10, 0xffff0000, RZ, 0xc0, !PT ;  /* 0xffff00000a0a7812 */ /* 0x000fe200078ec0ff */
[----:B------:R-:W-:Y:S01]  /*12470*/  FFMA.FTZ R29, R36, R24, R29 ;  /* 0x00000018241d7223 */ /* 0x000fe2000001001d */
[-C--:B------:R-:W-:Y:S01]  /*12480*/  FFMA.FTZ R0, R0, R4.reuse, -R13 ;  /* 0x0000000400007223 */ /* 0x080fe2000001080d */
[----:B------:R-:W-:Y:S02]  /*12490*/  IMAD.U32 R36, R15, 0x10000, RZ ;  /* 0x000100000f247824 */ /* 0x000fe400078e00ff */
[----:B------:R-:W-:Y:S01]  /*124a0*/  FFMA.FTZ R8, R38, R4, R35 ;  /* 0x0000000426087223 */ /* 0x000fe20000010023 */
[----:B------:R-:W-:Y:S01]  /*124b0*/  FFMA.FTZ R33, R34, R24, -R33 ;  /* 0x0000001822217223 */ /* 0x000fe20000010821 */
[----:B------:R-:W-:Y:S01]  /*124c0*/  IMAD.U32 R4, R3, 0x10000, RZ ;  /* 0x0001000003047824 */ /* 0x000fe200078e00ff */
[----:B------:R-:W-:Y:S01]  /*124d0*/  LOP3.LUT R38, R15, 0xffff0000, RZ, 0xc0, !PT ;  /* 0xffff00000f267812 */ /* 0x000fe200078ec0ff */
[----:B------:R-:W-:-:S02]  /*124e0*/  IMAD.U32 R25, R5, 0x10000, RZ ;  /* 0x0001000005197824 */ /* 0x000fc400078e00ff */
[-C--:B------:R-:W-:Y:S01]  /*124f0*/  FMUL.FTZ R24, R39, R30.reuse ;  /* 0x0000001e27187220 */ /* 0x080fe20000410000 */
[----:B------:R-:W-:Y:S01]  /*12500*/  LOP3.LUT R34, R3, 0xffff0000, RZ, 0xc0, !PT ;  /* 0xffff000003227812 */ /* 0x000fe200078ec0ff */
[----:B------:R-:W-:Y:S02]  /*12510*/  IMAD.U32 R26, R6, 0x10000, RZ ;  /* 0x00010000061a7824 */ /* 0x000fe400078e00ff */
[-C--:B------:R-:W-:Y:S01]  /*12520*/  FMUL.FTZ R13, R36, R31.reuse ;  /* 0x0000001f240d7220 */ /* 0x080fe20000410000 */
[----:B------:R-:W-:Y:S01]  /*12530*/  LOP3.LUT R6, R6, 0xffff0000, RZ, 0xc0, !PT ;  /* 0xffff000006067812 */ /* 0x000fe200078ec0ff */
[C---:B------:R-:W-:Y:S01]  /*12540*/  FMUL.FTZ R30, R37.reuse, R30 ;  /* 0x0000001e251e7220 */ /* 0x040fe20000410000 */
[----:B------:R-:W-:Y:S01]  /*12550*/  FMUL.FTZ R31, R4, R31 ;  /* 0x0000001f041f7220 */ /* 0x000fe20000410000 */
[----:B------:R-:W-:Y:S01]  /*12560*/  FFMA.FTZ R24, R37, R25, -R24 ;  /* 0x0000001925187223 */ /* 0x000fe20000010818 */
[----:B------:R-:W-:Y:S01]  /*12570*/  FMUL.FTZ R3, R38, R10 ;  /* 0x0000000a26037220 */ /* 0x000fe20000410000 */
[----:B------:R-:W-:-:S02]  /*12580*/  IMAD.U32 R32, R11, 0x10000, RZ ;  /* 0x000100000b207824 */ /* 0x000fc400078e00ff */
[----:B------:R-:W-:Y:S01]  /*12590*/  FMUL.FTZ R15, R34, R10 ;  /* 0x0000000a220f7220 */ /* 0x000fe20000410000 */
[----:B------:R-:W-:Y:S01]  /*125a0*/  IMAD.U32 R37, R20, 0x10000, RZ ;  /* 0x0001000014257824 */ /* 0x000fe200078e00ff */
[----:B------:R-:W-:Y:S01]  /*125b0*/  LOP3.LUT R9, R9, 0xffff0000, RZ, 0xc0, !PT ;  /* 0xffff000009097812 */ /* 0x000fe200078ec0ff */
[----:B------:R-:W-:Y:S01]  /*125c0*/  FFMA.FTZ R30, R39, R25, R30 ;  /* 0x00000019271e7223 */ /* 0x000fe2000001001e */
[-C--:B------:R-:W-:Y:S01]  /*125d0*/  FFMA.FTZ R13, R4, R26.reuse, -R13 ;  /* 0x0000001a040d7223 */ /* 0x080fe2000001080d */
[----:B------:R-:W-:Y:S01]  /*125e0*/  FFMA.FTZ R10, R36, R26, R31 ;  /* 0x0000001a240a7223 */ /* 0x000fe2000001001f */
[----:B------:R-:W-:Y:S01]  /*125f0*/  LOP3.LUT R35, R14, 0xffff0000, RZ, 0xc0, !PT ;  /* 0xffff00000e237812 */ /* 0x000fe200078ec0ff */
[----:B------:R-:W-:Y:S01]  /*12600*/  IMAD.U32 R25, R12, 0x10000, RZ ;  /* 0x000100000c197824 */ /* 0x000fe200078e00ff */
[----:B------:R-:W-:Y:S01]  /*12610*/  LOP3.LUT R11, R11, 0xffff0000, RZ, 0xc0, !PT ;  /* 0xffff00000b0b7812 */ /* 0x000fe200078ec0ff */
[----:B------:R-:W-:Y:S01]  /*12620*/  FFMA.FTZ R26, R34, R6, -R3 ;  /* 0x00000006221a7223 */ /* 0x000fe20000010803 */
[----:B------:R-:W-:Y:S01]  /*12630*/  LOP3.LUT R39, R20, 0xffff0000, RZ, 0xc0, !PT ;  /* 0xffff000014277812 */ /* 0x000fe200078ec0ff */
[----:B------:R-:W-:-:S02]  /*12640*/  IMAD.U32 R27, R7, 0x10000, RZ ;  /* 0x00010000071b7824 */ /* 0x000fc400078e00ff */
[----:B------:R-:W-:Y:S01]  /*12650*/  FMUL.FTZ R4, R37, R32 ;  /* 0x0000002025047220 */ /* 0x000fe20000410000 */
[----:B------:R-:W-:Y:S01]  /*12660*/  LOP3.LUT R3, R2, 0xffff0000, RZ, 0xc0, !PT ;  /* 0xffff000002037812 */ /* 0x000fe200078ec0ff */
[----:B------:R-:W-:Y:S01]  /*12670*/  FFMA.FTZ R15, R38, R6, R15 ;  /* 0x00000006260f7223 */ /* 0x000fe2000001000f */
[----:B------:R-:W-:Y:S01]  /*12680*/  LOP3.LUT R31, R12, 0xffff0000, RZ, 0xc0, !PT ;  /* 0xffff00000c1f7812 */ /* 0x000fe200078ec0ff */
[----:B------:R-:W-:Y:S01]  /*12690*/  FMUL.FTZ R32, R25, R32 ;  /* 0x0000002019207220 */ /* 0x000fe20000410000 */
[----:B------:R-:W-:Y:S01]  /*126a0*/  LOP3.LUT R5, R5, 0xffff0000, RZ, 0xc0, !PT ;  /* 0xffff000005057812 */ /* 0x000fe200078ec0ff */
[----:B------:R-:W-:Y:S01]  /*126b0*/  FMUL.FTZ R2, R35, R9 ;  /* 0x0000000923027220 */ /* 0x000fe20000410000 */
[----:B------:R-:W-:Y:S01]  /*126c0*/  LOP3.LUT R7, R7, 0xffff0000, RZ, 0xc0, !PT ;  /* 0xffff000007077812 */ /* 0x000fe200078ec0ff */
[----:B------:R-:W-:Y:S01]  /*126d0*/  FFMA.FTZ R25, R25, R27, -R4 ;  /* 0x0000001b19197223 */ /* 0x000fe20000010804 */
[----:B------:R-:W-:Y:S01]  /*126e0*/  FMUL.FTZ R6, R39, R11 ;  /* 0x0000000b27067220 */ /* 0x000fe20000410000 */
[----:B------:R-:W-:Y:S01]  /*126f0*/  FMUL.FTZ R4, R3, R9 ;  /* 0x0000000903047220 */ /* 0x000fe20000410000 */
[----:B------:R-:W-:Y:S01]  /*12700*/  FMUL.FTZ R12, R31, R11 ;  /* 0x0000000b1f0c7220 */ /* 0x000fe20000410000 */
[----:B------:R-:W-:Y:S01]  /*12710*/  FFMA.FTZ R3, R3, R5, -R2 ;  /* 0x0000000503037223 */ /* 0x000fe20000010802 */
[----:B------:R-:W-:Y:S01]  /*12720*/  FFMA.FTZ R2, R31, R7, -R6 ;  /* 0x000000071f027223 */ /* 0x000fe20000010806 */
[----:B------:R-:W-:Y:S01]  /*12730*/  FFMA.FTZ R32, R37, R27, R32 ;  /* 0x0000001b25207223 */ /* 0x000fe20000010020 */
[----:B------:R-:W-:Y:S01]  /*12740*/  FFMA.FTZ R9, R35, R5, R4 ;  /* 0x0000000523097223 */ /* 0x000fe20000010004 */
[----:B------:R-:W-:Y:S01]  /*12750*/  FFMA.FTZ R11, R39, R7, R12 ;  /* 0x00000007270b7223 */ /* 0x000fe2000001000c */
[----:B------:R-:W-:-:S02]  /*12760*/  F2FP.BF16.F32.PACK_AB R6, R26, R13 ;  /* 0x0000000d1a06723e */ /* 0x000fc400000010ff */
[----:B------:R-:W-:Y:S02]  /*12770*/  F2FP.BF16.F32.PACK_AB R4, R0, R33 ;  /* 0x000000210004723e */ /* 0x000fe400000010ff */
[----:B------:R-:W-:Y:S02]  /*12780*/  F2FP.BF16.F32.PACK_AB R5, R3, R24 ;  /* 0x000000180305723e */ /* 0x000fe400000010ff */
[----:B------:R-:W-:Y:S02]  /*12790*/  F2FP.BF16.F32.PACK_AB R7, R2, R25 ;  /* 0x000000190207723e */ /* 0x000fe400000010ff */
[----:B------:R-:W-:Y:S02]  /*127a0*/  F2FP.BF16.F32.PACK_AB R10, R15, R10 ;  /* 0x0000000a0f0a723e */ /* 0x000fe400000010ff */
[----:B------:R-:W-:Y:S01]  /*127b0*/  F2FP.BF16.F32.PACK_AB R8, R8, R29 ;  /* 0x0000001d0808723e */ /* 0x000fe200000010ff */
[----:B------:R0:W-:Y:S01]  /*127c0*/  STS.128 [R40], R4 ;  /* 0x0000000428007388 */ /* 0x0001e20000000c00 */
[----:B------:R-:W-:-:S02]  /*127d0*/  F2FP.BF16.F32.PACK_AB R9, R9, R30 ;  /* 0x0000001e0909723e */ /* 0x000fc400000010ff */
[----:B------:R-:W-:-:S05]  /*127e0*/  F2FP.BF16.F32.PACK_AB R11, R11, R32 ;  /* 0x000000200b0b723e */ /* 0x000fca00000010ff */
[----:B------:R0:W-:Y:S02]  /*127f0*/  STS.128 [R21+0x14400], R8 ;  /* 0x0144000815007388 */ /* 0x0001e40000000c00 */
.L_x_603:
[----:B------:R-:W-:Y:S05]  /*12800*/  BSYNC B0 ;  /* 0x0000000000007941 */ /* 0x000fea0003800000 */
.L_x_572:
[----:B------:R-:W-:Y:S01]  /*12810*/  @!PT LDS RZ, [RZ] ;  /* 0x00000000fffff984 */ /* 0x000fe20000000800 */
[----:B------:R-:W-:Y:S01]  /*12820*/  @!PT LDS RZ, [RZ] ;  /* 0x00000000fffff984 */ /* 0x000fe20000000800 */
[----:B------:R-:W-:Y:S01]  /*12830*/  @!PT LDS RZ, [RZ] ;  /* 0x00000000fffff984 */ /* 0x000fe20000000800 */
[----:B------:R-:W-:Y:S01]  /*12840*/  @!PT LDS RZ, [RZ] ;  /* 0x00000000fffff984 */ /* 0x000fe20000000800 */
[----:B------:R1:W-:Y:S06]  /*12850*/  MEMBAR.ALL.CTA ;  /* 0x0000000000007992 */ /* 0x0003ec0000008000 */
[----:B-1----:R-:W1:Y:S01]  /*12860*/  FENCE.VIEW.ASYNC.S ;  /* 0x00000000000073c6 */ /* 0x002e620000000000 */
[----:B------:R-:W-:Y:S05]  /*12870*/  WARPSYNC.ALL ;  /* 0x0000000000007948 */ /* 0x000fea0003800000 */
[----:B-1----:R-:W-:Y:S06]  /*12880*/  BAR.SYNC.DEFER_BLOCKING 0xd, 0x100 ;  /* 0x0344000000007b1d */ /* 0x002fec0000010000 */
.L_x_570:
[----:B------:R-:W-:-:S06]  /*12890*/  ULOP3.LUT UR4, UR60, 0x1, URZ, 0xfc, !UPT ;  /* 0x000000013c047892 */ /* 0x000fcc000f8efc3f */
[----:B------:R-:W-:-:S05]  /*128a0*/  IMAD.U32 R0, RZ, RZ, UR4 ;  /* 0x00000004ff007e24 */ /* 0x000fca000f8e00ff */
[----:B------:R-:W-:-:S13]  /*128b0*/  ISETP.NE.AND P0, PT, R0, 0x3, PT ;  /* 0x000000030000780c */ /* 0x000fda0003f05270 */
[----:B------:R-:W-:Y:S05]  /*128c0*/  @!P0 BRA `(.L_x_629) ;  /* 0x0000000000048947 */ /* 0x000fea0003800000 */
[----:B------:R-:W-:Y:S01]  /*128d0*/  BPT.TRAP 0x1 ;  /* 0x000000040000795c */ /* 0x000fe20000300000 */
.L_x_629:
[----:B------:R-:W-:Y:S01]  /*128e0*/  IMAD R0, R225, 0x8, R22 ;  /* 0x00000008e1007824 */ /* 0x000fe200078e0216 */
[----:B01----:R-:W-:-:S04]  /*128f0*/  SHF.L.U32 R3, R229, 0x1f, RZ ;  /* 0x0000001fe5037819 */ /* 0x003fc800000006ff */
[----:B------:R0:W1:Y:S01]  /*12900*/  SYNCS.PHASECHK.TRANS64.TRYWAIT P1, [R0+URZ+0x38830], R3 ;  /* 0x03883003000075a7 */ /* 0x000062000802017f */
[----:B------:R-:W-:Y:S05]  /*12910*/  @!P0 BRA `(.L_x_630) ;  /* 0x0000000000048947 */ /* 0x000fea0003800000 */
[----:B------:R-:W-:Y:S01]  /*12920*/  BPT.TRAP 0x1 ;  /* 0x000000040000795c */ /* 0x000fe20000300000 */
.L_x_630:
[----:B------:R-:W-:Y:S01]  /*12930*/  MOV R151, RZ ;  /* 0x000000ff00977202 */ /* 0x000fe20000000f00 */
[----:B-1----:R-:W-:Y:S06]  /*12940*/  @P1 BRA `(.L_x_631) ;  /* 0x0000000000081947 */ /* 0x002fec0003800000 */
[----:B------:R-:W1:Y:S02]  /*12950*/  SYNCS.PHASECHK.TRANS64.TRYWAIT P1, [R0+URZ+0x38830], R3 ;  /* 0x03883003000075a7 */ /* 0x000e64000802017f */
[----:B-1----:R-:W-:Y:S05]  /*12960*/  @!P1 BRA `(.L_x_632) ;  /* 0x0000016400ec9947 */ /* 0x002fea0003800000 */
.L_x_631:
[----:B------:R-:W-:Y:S05]  /*12970*/  WARPSYNC.ALL ;  /* 0x0000000000007948 */ /* 0x000fea0003800000 */
[----:B------:R-:W-:Y:S01]  /*12980*/  VIADD R2, R22, 0x24400 ;  /* 0x0002440016027836 */ /* 0x000fe20000000000 */
[----:B------:R-:W-:Y:S01]  /*12990*/  R2UR UR20, R28 ;  /* 0x000000001c1472ca */ /* 0x000fe200000e0000 */
[----:B01----:R-:W-:Y:S01]  /*129a0*/  IMAD.MOV.U32 R3, RZ, RZ, 0x40000040 ;  /* 0x40000040ff037424 */ /* 0x003fe200078e00ff */
[----:B-----5:R-:W-:Y:S01]  /*129b0*/  WARPGROUP.ARRIVE ;  /* 0x00000000000079c5 */ /* 0x020fe20000000000 */
[----:B------:R-:W-:Y:S01]  /*129c0*/  UMOV UR25, 0x40000040 ;  /* 0x4000004000197882 */ /* 0x000fe20000000000 */
[----:B------:R-:W-:Y:S01]  /*129d0*/  SHF.R.U32.HI R2, RZ, 0x4, R2 ;  /* 0x00000004ff027819 */ /* 0x000fe20000011602 */
[----:B--234-:R-:W-:Y:S01]  /*129e0*/  IMAD.MOV.U32 R5, RZ, RZ, 0x40000040 ;  /* 0x40000040ff057424 */ /* 0x01cfe200078e00ff */
[----:B------:R-:W-:Y:S01]  /*129f0*/  R2UR UR27, R3 ;  /* 0x00000000031b72ca */ /* 0x000fe200000e0000 */
[----:B------:R-:W-:Y:S01]  /*12a00*/  UMOV UR17, UR25 ;  /* 0x0000001900117c82 */ /* 0x000fe20008000000 */
[----:B------:R-:W-:Y:S01]  /*12a10*/  LOP3.LUT R2, R2, 0x3fff, RZ, 0xc0, !PT ;  /* 0x00003fff02027812 */ /* 0x000fe200078ec0ff */
[----:B------:R-:W-:Y:S01]  /*12a20*/  UMOV UR5, UR17 ;  /* 0x0000001100057c82 */ /* 0x000fe20008000000 */
[C---:B------:R-:W-:Y:S01]  /*12a30*/  R2UR UR7, R5.reuse ;  /* 0x00000000050772ca */ /* 0x040fe200000e0000 */
[----:B------:R-:W-:Y:S01]  /*12a40*/  IMAD.MOV.U32 R7, RZ, RZ, 0x40000040 ;  /* 0x40000040ff077424 */ /* 0x000fe200078e00ff */
[----:B------:R-:W-:Y:S01]  /*12a50*/  LOP3.LUT R4, R2, 0x10000, RZ, 0xfc, !PT ;  /* 0x0001000002047812 */ /* 0x000fe200078efcff */
[----:B------:R-:W-:Y:S01]  /*12a60*/  ULOP3.LUT UR20, UR20, 0x10000, URZ, 0xfc, !UPT ;  /* 0x0001000014147892 */ /* 0x000fe2000f8efc3f */
[----:B------:R-:W-:Y:S01]  /*12a70*/  R2UR UR15, R5 ;  /* 0x00000000050f72ca */ /* 0x000fe200000e0000 */
[----:B------:R-:W-:Y:S01]  /*12a80*/  UMOV UR9, UR17 ;  /* 0x0000001100097c82 */ /* 0x000fe20008000000 */
[----:B------:R-:W-:Y:S01]  /*12a90*/  R2UR UR11, R7 ;  /* 0x00000000070b72ca */ /* 0x000fe200000e0000 */
[----:B------:R-:W-:Y:S01]  /*12aa0*/  IMAD R2, R225, 0xa00, R4 ;  /* 0x00000a00e1027824 */ /* 0x000fe200078e0204 */
[----:B------:R0:W-:Y:S01]  /*12ab0*/  STL [R1+0x5c], R4 ;  /* 0x00005c0401007387 */ /* 0x0001e20000100800 */
[----:B------:R-:W-:Y:S01]  /*12ac0*/  UMOV UR13, UR17 ;  /* 0x00000011000d7c82 */ /* 0x000fe20008000000 */
[----:B------:R-:W-:Y:S01]  /*12ad0*/  UMOV UR24, UR20 ;  /* 0x0000001400187c82 */ /* 0x000fe20008000000 */
[C---:B------:R-:W-:Y:S01]  /*12ae0*/  VIADD R6, R2.reuse, 0x100 ;  /* 0x0000010002067836 */ /* 0x040fe20000000000 */
[----:B------:R-:W-:Y:S01]  /*12af0*/  R2UR UR26, R2 ;  /* 0x00000000021a72ca */ /* 0x000fe200000e0000 */
[----:B------:R-:W-:Y:S01]  /*12b00*/  UMOV UR16, UR24 ;  /* 0x0000001800107c82 */ /* 0x000fe20008000000 */
[----:B------:R-:W-:Y:S01]  /*12b10*/  R2UR UR19, R7 ;  /* 0x00000000071372ca */ /* 0x000fe200000e0000 */
[----:B------:R-:W-:Y:S01]  /*12b20*/  UMOV UR4, UR16 ;  /* 0x0000001000047c82 */ /* 0x000fe20008000000 */
[----:B------:R-:W-:Y:S01]  /*12b30*/  R2UR UR10, R6 ;  /* 0x00000000060a72ca */ /* 0x000fe200000e0000 */
[----:B------:R-:W-:Y:S01]  /*12b40*/  UMOV UR8, UR16 ;  /* 0x0000001000087c82 */ /* 0x000fe20008000000 */
[C---:B0-----:R-:W-:Y:S01]  /*12b50*/  VIADD R4, R2.reuse, 0x80 ;  /* 0x0000008002047836 */ /* 0x041fe20000000000 */
[----:B------:R-:W-:Y:S01]  /*12b60*/  UMOV UR12, UR16 ;  /* 0x00000010000c7c82 */ /* 0x000fe20008000000 */
[C---:B------:R-:W-:Y:S01]  /*12b70*/  VIADD R6, R2.reuse, 0x200 ;  /* 0x0000020002067836 */ /* 0x040fe20000000000 */
[----:B------:R-:W-:Y:S01]  /*12b80*/  IADD3 R8, R2, 0x102, RZ ;  /* 0x0000010202087810 */ /* 0x000fe20007ffe0ff */
[----:B------:R-:W-:Y:S01]  /*12b90*/  IMAD.MOV.U32 R5, RZ, RZ, 0x40000040 ;  /* 0x40000040ff057424 */ /* 0x000fe200078e00ff */
[----:B------:R-:W-:Y:S01]  /*12ba0*/  R2UR UR6, R4 ;  /* 0x00000000040672ca */ /* 0x000fe200000e0000 */
[----:B------:R-:W-:Y:S01]  /*12bb0*/  VIADD R4, R2, 0x180 ;  /* 0x0000018002047836 */ /* 0x000fe20000000000 */
[----:B------:R-:W-:Y:S01]  /*12bc0*/  HGMMA.64x16x16.F32.BF16 R56, gdesc[UR24], RZ, !UPT, gsb0 ;  /* 0x00200000183879f0 */ /* 0x000fe2000c0018ff */
[----:B------:R-:W-:Y:S01]  /*12bd0*/  R2UR UR18, R6 ;  /* 0x00000000061272ca */ /* 0x000fe200000e0000 */
[----:B------:R-:W-:Y:S01]  /*12be0*/  IMAD.U32 R10, RZ, RZ, UR24 ;  /* 0x00000018ff0a7e24 */ /* 0x000fe2000f8e00ff */
[----:B------:R-:W-:Y:S01]  /*12bf0*/  R2UR UR27, R5 ;  /* 0x00000000051b72ca */ /* 0x000fe200000e0000 */
[----:B------:R-:W-:Y:S01]  /*12c00*/  IMAD.U32 R11, RZ, RZ, UR25 ;  /* 0x00000019ff0b7e24 */ /* 0x000fe2000f8e00ff */
[----:B------:R-:W-:Y:S01]  /*12c10*/  R2UR UR14, R4 ;  /* 0x00000000040e72ca */ /* 0x000fe200000e0000 */
[C---:B------:R-:W-:Y:S01]  /*12c20*/  VIADD R4, R2.reuse, 0x2 ;  /* 0x0000000202047836 */ /* 0x040fe20000000000 */
[----:B------:R-:W-:Y:S01]  /*12c30*/  UMOV UR25, 0x40000040 ;  /* 0x4000004000197882 */ /* 0x000fe20000000000 */
[----:B------:R-:W-:Y:S01]  /*12c40*/  VIADD R6, R2, 0x82 ;  /* 0x0000008202067836 */ /* 0x000fe20000000000 */
[----:B------:R0:W-:Y:S01]  /*12c50*/  STL.64 [R1+0x8], R10 ;  /* 0x0000080a01007387 */ /* 0x0001e20000100a00 */
[----:B------:R-:W-:Y:S01]  /*12c60*/  IMAD.MOV.U32 R7, RZ, RZ, 0x40000040 ;  /* 0x40000040ff077424 */ /* 0x000fe200078e00ff */
[----:B------:R-:W-:Y:S01]  /*12c70*/  R2UR UR26, R4 ;  /* 0x00000000041a72ca */ /* 0x000fe200000e0000 */
[----:B------:R-:W-:Y:S01]  /*12c80*/  IMAD.MOV.U32 R9, RZ, RZ, 0x40000040 ;  /* 0x40000040ff097424 */ /* 0x000fe200078e00ff */
[----:B------:R-:W-:Y:S01]  /*12c90*/  UIADD3 UR56, UR20, 0x804, URZ ;  /* 0x0000080414387890 */ /* 0x000fe2000fffe03f */
[----:B------:R-:W-:Y:S01]  /*12ca0*/  VIADD R4, R2, 0x182 ;  /* 0x0000018202047836 */ /* 0x000fe20000000000 */
[----:B------:R-:W-:Y:S01]  /*12cb0*/  UMOV UR57, 0x40000040 ;  /* 0x4000004000397882 */ /* 0x000fe20000000000 */
[----:B------:R-:W-:Y:S01]  /*12cc0*/  IMAD.MOV.U32 R5, RZ, RZ, 0x40000040 ;  /* 0x40000040ff057424 */ /* 0x000fe200078e00ff */
[----:B------:R-:W-:Y:S01]  /*12cd0*/  UIADD3 UR52, UR20, 0x806, URZ ;  /* 0x0000080614347890 */ /* 0x000fe2000fffe03f */
[----:B------:R-:W-:Y:S01]  /*12ce0*/  IMAD.MOV.U32 R3, RZ, RZ, 0x40000040 ;  /* 0x40000040ff037424 */ /* 0x000fe200078e00ff */
[----:B------:R-:W-:Y:S01]  /*12cf0*/  UMOV UR53, 0x40000040 ;  /* 0x4000004000357882 */ /* 0x000fe20000000000 */
[----:B------:R-:W-:Y:S01]  /*12d00*/  UIADD3 UR48, UR20, 0xc00, URZ ;  /* 0x00000c0014307890 */ /* 0x000fe2000fffe03f */
[----:B0-----:R-:W-:Y:S01]  /*12d10*/  IMAD.U32 R11, RZ, RZ, UR25 ;  /* 0x00000019ff0b7e24 */ /* 0x001fe2000f8e00ff */
[----:B------:R-:W-:Y:S01]  /*12d20*/  UMOV UR49, 0x40000040 ;  /* 0x4000004000317882 */ /* 0x000fe20000000000 */
[----:B------:R-:W-:Y:S01]  /*12d30*/  UIADD3 UR44, UR20, 0xc02, URZ ;  /* 0x00000c02142c7890 */ /* 0x000fe2000fffe03f */
[----:B------:R-:W-:Y:S01]  /*12d40*/  UMOV UR45, 0x40000040 ;  /* 0x40000040002d7882 */ /* 0x000fe20000000000 */
[----:B------:R-:W-:Y:S01]  /*12d50*/  UIADD3 UR40, UR20, 0xc04, URZ ;  /* 0x00000c0414287890 */ /* 0x000fe2000fffe03f */
[----:B------:R-:W-:Y:S01]  /*12d60*/  UMOV UR41, 0x40000040 ;  /* 0x4000004000297882 */ /* 0x000fe20000000000 */
[----:B------:R-:W-:Y:S01]  /*12d70*/  UIADD3 UR36, UR20, 0xc06, URZ ;  /* 0x00000c0614247890 */ /* 0x000fe2000fffe03f */
[----:B------:R-:W-:Y:S01]  /*12d80*/  UMOV UR37, 0x40000040 ;  /* 0x4000004000257882 */ /* 0x000fe20000000000 */
[----:B------:R-:W-:-:S02]  /*12d90*/  WARPGROUP.DEPBAR.LE gsb0, 0x0 ;  /* 0x00008000000079c5 */ /* 0x000fc40000010000 */
[----:B------:R-:W-:-:S06]  /*12da0*/  WARPGROUP.ARRIVE ;  /* 0x00000000000079c5 */ /* 0x000fcc0000000000 */
[----:B------:R-:W-:Y:S01]  /*12db0*/  HGMMA.64x16x16.F32.BF16 R48, gdesc[UR4], RZ, !UPT, gsb0 ;  /* 0x00200000043079f0 */ /* 0x000fe2000c0018ff */
[----:B------:R-:W-:Y:S01]  /*12dc0*/  UIADD3 UR4, UR20, 0x2, URZ ;  /* 0x0000000214047890 */ /* 0x000fe2000fffe03f */
[----:B------:R-:W-:Y:S01]  /*12dd0*/  R2UR UR6, R6 ;  /* 0x00000000060672ca */ /* 0x000fe200000e0000 */
[----:B------:R-:W-:Y:S01]  /*12de0*/  VIADD R6, R2, 0x202 ;  /* 0x0000020202067836 */ /* 0x000fe20000000000 */
[----:B------:R-:W-:Y:S01]  /*12df0*/  R2UR UR7, R7 ;  /* 0x00000000070772ca */ /* 0x000fe200000e0000 */
[----:B------:R-:W-:-:S03]  /*12e00*/  IMAD.MOV.U32 R7, RZ, RZ, 0x40000040 ;  /* 0x40000040ff077424 */ /* 0x000fc600078e00ff */
[----:B------:R-:W-:Y:S02]  /*12e10*/  UMOV UR24, UR4 ;  /* 0x0000000400187c82 */ /* 0x000fe40008000000 */
[----:B------:R-:W-:-:S05]  /*12e20*/  IMAD.U32 R10, RZ, RZ, UR24 ;  /* 0x00000018ff0a7e24 */ /* 0x000fca000f8e00ff */
[----:B------:R0:W-:Y:S01]  /*12e30*/  STL.64 [R1], R10 ;  /* 0x0000000a01007387 */ /* 0x0001e20000100a00 */
[----:B------:R-:W-:Y:S02]  /*12e40*/  WARPGROUP.DEPBAR.LE gsb0, 0x0 ;  /* 0x00008000000079c5 */ /* 0x000fe40000010000 */
[----:B------:R-:W-:-:S06]  /*12e50*/  WARPGROUP.ARRIVE ;  /* 0x00000000000079c5 */ /* 0x000fcc0000000000 */
[----:B------:R-:W-:Y:S01]  /*12e60*/  HGMMA.64x16x16.F32.BF16 R40, gdesc[UR8], RZ, !UPT, gsb0 ;  /* 0x00200000082879f0 */ /* 0x000fe2000c0018ff */
[----:B------:R-:W-:Y:S01]  /*12e70*/  R2UR UR10, R8 ;  /* 0x00000000080a72ca */ /* 0x000fe200000e0000 */
[----:B------:R-:W-:Y:S01]  /*12e80*/  VIADD R8, R2, 0x104 ;  /* 0x0000010402087836 */ /* 0x000fe20000000000 */
[----:B------:R-:W-:Y:S01]  /*12e90*/  R2UR UR11, R9 ;  /* 0x00000000090b72ca */ /* 0x000fe200000e0000 */
[----:B------:R-:W-:Y:S01]  /*12ea0*/  IMAD.MOV.U32 R9, RZ, RZ, 0x40000040 ;  /* 0x40000040ff097424 */ /* 0x000fe200078e00ff */
[----:B------:R-:W-:Y:S02]  /*12eb0*/  WARPGROUP.DEPBAR.LE gsb0, 0x0 ;  /* 0x00008000000079c5 */ /* 0x000fe40000010000 */
[----:B------:R-:W-:-:S06]  /*12ec0*/  WARPGROUP.ARRIVE ;  /* 0x00000000000079c5 */ /* 0x000fcc0000000000 */
[----:B------:R-:W-:Y:S01]  /*12ed0*/  HGMMA.64x16x16.F32.BF16 R32, gdesc[UR12], RZ, !UPT, gsb0 ;  /* 0x002000000c2079f0 */ /* 0x000fe2000c0018ff */
[----:B------:R-:W-:Y:S01]  /*12ee0*/  R2UR UR14, R4 ;  /* 0x00000000040e72ca */ /* 0x000fe200000e0000 */
[----:B------:R-:W-:Y:S01]  /*12ef0*/  VIADD R4, R2, 0x4 ;  /* 0x0000000402047836 */ /* 0x000fe20000000000 */
[----:B------:R-:W-:Y:S02]  /*12f00*/  R2UR UR15, R5 ;  /* 0x00000000050f72ca */ /* 0x000fe400000e0000 */
[----:B------:R-:W-:Y:S01]  /*12f10*/  MOV R5, 0x40000040 ;  /* 0x4000004000057802 */ /* 0x000fe20000000f00 */
[----:B------:R-:W-:Y:S02]  /*12f20*/  WARPGROUP.DEPBAR.LE gsb0, 0x0 ;  /* 0x00008000000079c5 */ /* 0x000fe40000010000 */
[----:B------:R-:W-:-:S06]  /*12f30*/  WARPGROUP.ARRIVE ;  /* 0x00000000000079c5 */ /* 0x000fcc0000000000 */
[----:B------:R-:W-:Y:S01]  /*12f40*/  HGMMA.64x16x16.F32.BF16 R24, gdesc[UR16], RZ, !UPT, gsb0 ;  /* 0x00200000101879f0 */ /* 0x000fe2000c0018ff */
[----:B------:R-:W-:Y:S01]  /*12f50*/  UMOV UR16, UR24 ;  /* 0x0000001800107c82 */ /* 0x000fe20008000000 */
[----:B------:R-:W-:Y:S01]  /*12f60*/  UMOV UR17, UR25 ;  /* 0x0000001900117c82 */ /* 0x000fe20008000000 */
[----:B------:R-:W-:Y:S01]  /*12f70*/  UMOV UR4, UR16 ;  /* 0x0000001000047c82 */ /* 0x000fe20008000000 */
[----:B------:R-:W-:Y:S01]  /*12f80*/  UMOV UR5, UR17 ;  /* 0x0000001100057c82 */ /* 0x000fe20008000000 */
[----:B------:R-:W-:Y:S01]  /*12f90*/  UMOV UR8, UR16 ;  /* 0x0000001000087c82 */ /* 0x000fe20008000000 */
[----:B------:R-:W-:Y:S01]  /*12fa0*/  UMOV UR9, UR17 ;  /* 0x0000001100097c82 */ /* 0x000fe20008000000 */
[----:B------:R-:W-:Y:S01]  /*12fb0*/  UMOV UR12, UR16 ;  /* 0x00000010000c7c82 */ /* 0x000fe20008000000 */
[----:B------:R-:W-:Y:S01]  /*12fc0*/  UMOV UR13, UR17 ;  /* 0x00000011000d7c82 */ /* 0x000fe20008000000 */
[----:B------:R-:W-:Y:S01]  /*12fd0*/  R2UR UR18, R6 ;  /* 0x00000000061272ca */ /* 0x000fe200000e0000 */
[----:B------:R-:W-:Y:S01]  /*12fe0*/  VIADD R6, R2, 0x84 ;  /* 0x0000008402067836 */ /* 0x000fe20000000000 */
[----:B------:R-:W-:Y:S01]  /*12ff0*/  R2UR UR19, R7 ;  /* 0x00000000071372ca */ /* 0x000fe200000e0000 */
[----:B------:R-:W-:Y:S01]  /*13000*/  IMAD.MOV.U32 R7, RZ, RZ, 0x40000040 ;  /* 0x40000040ff077424 */ /* 0x000fe200078e00ff */
[----:B------:R-:W-:-:S02]  /*13010*/  WARPGROUP.DEPBAR.LE gsb0, 0x0 ;  /* 0x00008000000079c5 */ /* 0x000fc40000010000 */
[----:B------:R-:W-:-:S06]  /*13020*/  WARPGROUP.ARRIVE ;  /* 0x00000000000079c5 */ /* 0x000fcc0000000000 */
[----:B------:R-:W-:Y:S01]  /*13030*/  HGMMA.64x16x16.F32.BF16 R56, gdesc[UR24], R56, gsb0 ;  /* 0x00200000183879f0 */ /* 0x000fe20008001838 */
[----:B------:R-:W-:Y:S01]  /*13040*/  R2UR UR26, R4 ;  /* 0x00000000041a72ca */ /* 0x000fe200000e0000 */
[----:B------:R-:W-:Y:S01]  /*13050*/  UMOV UR25, 0x40000040 ;  /* 0x4000004000197882 */ /* 0x000fe20000000000 */
[----:B------:R-:W-:Y:S01]  /*13060*/  R2UR UR27, R5 ;  /* 0x00000000051b72ca */ /* 0x000fe200000e0000 */
[----:B------:R-:W-:Y:S02]  /*13070*/  VIADD R4, R2, 0x184 ;  /* 0x0000018402047836 */ /* 0x000fe40000000000 */
[----:B------:R-:W-:Y:S02]  /*13080*/  IMAD.MOV.U32 R5, RZ, RZ, 0x40000040 ;  /* 0x40000040ff057424 */ /* 0x000fe400078e00ff */
[----:B0-----:R-:W-:Y:S01]  /*13090*/  IMAD.U32 R11, RZ, RZ, UR25 ;  /* 0x00000019ff0b7e24 */ /* 0x001fe2000f8e00ff */
[----:B------:R-:W-:Y:S02]  /*130a0*/  WARPGROUP.DEPBAR.LE gsb0, 0x0 ;  /* 0x00008000000079c5 */ /* 0x000fe40000010000 */
[----:B------:R-:W-:-:S06]  /*130b0*/  WARPGROUP.ARRIVE ;  /* 0x00000000000079c5 */ /* 0x000fcc0000000000 */
[----:B------:R-:W-:Y:S01]  /*130c0*/  HGMMA.64x16x16.F32.BF16 R48, gdesc[UR4], R48, gsb0 ;  /* 0x00200000043079f0 */ /* 0x000fe20008001830 */
[----:B------:R-:W-:Y:S01]  /*130d0*/  UIADD3 UR4, UR20, 0x4, URZ ;  /* 0x0000000414047890 */ /* 0x000fe2000fffe03f */
[----:B------:R-:W-:Y:S01]  /*130e0*/  R2UR UR6, R6 ;  /* 0x00000000060672ca */ /* 0x000fe200000e0000 */
[----:B------:R-:W-:Y:S01]  /*130f0*/  VIADD R6, R2, 0x204 ;  /* 0x0000020402067836 */ /* 0x000fe20000000000 */
[----:B------:R-:W-:Y:S01]  /*13100*/  R2UR UR7, R7 ;  /* 0x00000000070772ca */ /* 0x000fe200000e0000 */
[----:B------:R-:W-:-:S03]  /*13110*/  IMAD.MOV.U32 R7, RZ, RZ, 0x40000040 ;  /* 0x40000040ff077424 */ /* 0x000fc600078e00ff */
[----:B------:R-:W-:Y:S02]  /*13120*/  UMOV UR24, UR4 ;  /* 0x0000000400187c82 */ /* 0x000fe40008000000 */
[----:B------:R-:W-:-:S05]  /*13130*/  IMAD.U32 R10, RZ, RZ, UR24 ;  /* 0x00000018ff0a7e24 */ /* 0x000fca000f8e00ff */
[----:B------:R0:W-:Y:S01]  /*13140*/  STL.64 [R1+0x48], R10 ;  /* 0x0000480a01007387 */ /* 0x0001e20000100a00 */
[----:B------:R-:W-:Y:S02]  /*13150*/  WARPGROUP.DEPBAR.LE gsb0, 0x0 ;  /* 0x00008000000079c5 */ /* 0x000fe40000010000 */
[----:B------:R-:W-:-:S06]  /*13160*/  WARPGROUP.ARRIVE ;  /* 0x00000000000079c5 */ /* 0x000fcc0000000000 */
[----:B------:R-:W-:Y:S01]  /*13170*/  HGMMA.64x16x16.F32.BF16 R40, gdesc[UR8], R40, gsb0 ;  /* 0x00200000082879f0 */ /* 0x000fe20008001828 */
[----:B------:R-:W-:Y:S01]  /*13180*/  R2UR UR10, R8 ;  /* 0x00000000080a72ca */ /* 0x000fe200000e0000 */
[----:B------:R-:W-:Y:S01]  /*13190*/  VIADD R8, R2, 0x106 ;  /* 0x0000010602087836 */ /* 0x000fe20000000000 */
[----:B------:R-:W-:Y:S01]  /*131a0*/  R2UR UR11, R9 ;  /* 0x00000000090b72ca */ /* 0x000fe200000e0000 */
[----:B------:R-:W-:Y:S01]  /*131b0*/  IMAD.MOV.U32 R9, RZ, RZ, 0x40000040 ;  /* 0x40000040ff097424 */ /* 0x000fe200078e00ff */
        /* <DEDUP_REMOVED lines=20> */
[----:B------:R-:W-:-:S02]  /*13300*/  R2UR UR19, R7 ;  /* 0x00000000071372ca */ /* 0x000fc400000e0000 */
[----:B------:R-:W-:Y:S01]  /*13310*/  MOV R7, 0x40000040 ;  /* 0x4000004000077802 */ /* 0x000fe20000000f00 */
[----:B------:R-:W-:Y:S02]  /*13320*/  WARPGROUP.DEPBAR.LE gsb0, 0x0 ;  /* 0x00008000000079c5 */ /* 0x000fe40000010000 */
        /* <DEDUP_REMOVED lines=54> */
[----:B------:R-:W-:Y:S01]  /*13690*/  IMAD.MOV.U32 R5, RZ, RZ, 0x40000040 ;  /* 0x40000040ff057424 */ /* 0x000fe200078e00ff */
[----:B------:R-:W-:Y:S01]  /*136a0*/  IADD3 R4, R2, 0x400, RZ ;  /* 0x0000040002047810 */ /* 0x000fe20007ffe0ff */
        /* <DEDUP_REMOVED lines=17> */
[----:B------:R-:W-:Y:S02]  /*137c0*/  R2UR UR11, R9 ;  /* 0x00000000090b72ca */ /* 0x000fe400000e0000 */
[----:B------:R-:W-:Y:S01]  /*137d0*/  MOV R9, 0x40000040 ;  /* 0x4000004000097802 */ /* 0x000fe20000000f00 */
        /* <DEDUP_REMOVED lines=84> */
[----:B------:R-:W-:Y:S02]  /*13d20*/  R2UR UR6, R6 ;  /* 0x00000000060672ca */ /* 0x000fe400000e0000 */
[----:B------:R-:W-:Y:S01]  /*13d30*/  R2UR UR7, R7 ;  /* 0x00000000070772ca */ /* 0x000fe200000e0000 */
[----:B------:R-:W-:Y:S01]  /*13d40*/  IMAD.MOV.U32 R7, RZ, RZ, 0x40000040 ;  /* 0x40000040ff077424 */ /* 0x000fe200078e00ff */
[----:B------:R-:W-:Y:S02]  /*13d50*/  IADD3 R6, R2, 0x484, RZ ;  /* 0x0000048402067810 */ /* 0x000fe40007ffe0ff */
        /* <DEDUP_REMOVED lines=38> */
[----:B------:R-:W-:Y:S01]  /*13fc0*/  VIADD R4, R2, 0x406 ;  /* 0x0000040602047836 */ /* 0x000fe20000000000 */
[----:B------:R-:W-:Y:S01]  /*13fd0*/  MOV R5, 0x40000040 ;  /* 0x4000004000057802 */ /* 0x000fe20000000f00 */
        /* <DEDUP_REMOVED lines=56> */
[----:B------:R-:W-:Y:S02]  /*14360*/  R2UR UR7, R7 ;  /* 0x00000000070772ca */ /* 0x000fe400000e0000 */
[----:B------:R-:W-:Y:S02]  /*14370*/  MOV R7, 0x40000040 ;  /* 0x4000004000077802 */ /* 0x000fe40000000f00 */
        /* <DEDUP_REMOVED lines=50> */
[----:B------:R-:W-:-:S05]  /*146a0*/  MOV R10, UR24 ;  /* 0x00000018000a7c02 */ /* 0x000fca0008000f00 */
        /* <DEDUP_REMOVED lines=14> */
[----:B------:R-:W-:-:S03]  /*14790*/  IMAD.MOV.U32 R5, RZ, RZ, 0x40000040 ;  /* 0x40000040ff057424 */ /* 0x000fc600078e00ff */
        /* <DEDUP_REMOVED lines=21> */
[----:B------:R-:W-:Y:S03]  /*148f0*/  HGMMA.64x16x16.F32.BF16 R56, gdesc[UR24], R56, gsb0 ;  /* 0x00200000183879f0 */ /* 0x000fe60008001838 */
[----:B------:R-:W-:Y:S02]  /*14900*/  WARPGROUP.DEPBAR.LE gsb0, 0x0 ;  /* 0x00008000000079c5 */ /* 0x000fe40000010000 */
[----:B------:R-:W-:-:S06]  /*14910*/  WARPGROUP.ARRIVE ;  /* 0x00000000000079c5 */ /* 0x000fcc0000000000 */
[----:B------:R-:W-:Y:S01]  /*14920*/  HGMMA.64x16x16.F32.BF16 R48, gdesc[UR4], R48, gsb0 ;  /* 0x00200000043079f0 */ /* 0x000fe20008001830 */
[----:B------:R-:W-:Y:S01]  /*14930*/  R2UR UR6, R8 ;  /* 0x00000000080672ca */ /* 0x000fe200000e0000 */
[----:B------:R-:W-:Y:S01]  /*14940*/  UMOV UR4, UR56 ;  /* 0x0000003800047c82 */ /* 0x000fe20008000000 */
[----:B------:R-:W-:Y:S01]  /*14950*/  R2UR UR7, R9 ;  /* 0x00000000090772ca */ /* 0x000fe200000e0000 */
[----:B------:R-:W-:Y:S01]  /*14960*/  UMOV UR5, UR57 ;  /* 0x0000003900057c82 */ /* 0x000fe20008000000 */
[----:B------:R-:W-:Y:S02]  /*14970*/  VIADD R8, R2, 0x606 ;  /* 0x0000060602087836 */ /* 0x000fe40000000000 */
[----:B------:R-:W-:Y:S01]  /*14980*/  IMAD.MOV.U32 R9, RZ, RZ, 0x40000040 ;  /* 0x40000040ff097424 */ /* 0x000fe200078e00ff */
        /* <DEDUP_REMOVED lines=27> */
[----:B------:R-:W-:Y:S02]  /*14b40*/  R2UR UR14, R6 ;  /* 0x00000000060e72ca */ /* 0x000fe400000e0000 */
[----:B------:R-:W-:Y:S01]  /*14b50*/  R2UR UR15, R7 ;  /* 0x00000000070f72ca */ /* 0x000fe200000e0000 */
[----:B------:R-:W-:Y:S01]  /*14b60*/  IMAD.MOV.U32 R7, RZ, RZ, 0x40000040 ;  /* 0x40000040ff077424 */ /* 0x000fe200078e00ff */
[----:B------:R-:W-:Y:S01]  /*14b70*/  IADD3 R6, R2, 0x586, RZ ;  /* 0x0000058602067810 */ /* 0x000fe20007ffe0ff */
[----:B------:R-:W-:Y:S02]  /*14b80*/  WARPGROUP.DEPBAR.LE gsb0, 0x0 ;  /* 0x00008000000079c5 */ /* 0x000fe40000010000 */
        /* <DEDUP_REMOVED lines=31> */
[----:B------:R-:W-:Y:S01]  /*14d80*/  VIADD R6, R2, 0x800 ;  /* 0x0000080002067836 */ /* 0x000fe20000000000 */
[----:B------:R-:W-:Y:S01]  /*14d90*/  MOV R7, 0x40000040 ;  /* 0x4000004000077802 */ /* 0x000fe20000000f00 */
        /* <DEDUP_REMOVED lines=62> */
[----:B------:R-:W-:Y:S01]  /*15180*/  IMAD.MOV.U32 R7, RZ, RZ, 0x40000040 ;  /* 0x40000040ff077424 */ /* 0x000fe200078e00ff */
[----:B------:R-:W-:Y:S01]  /*15190*/  IADD3 R6, R2, 0x982, RZ ;  /* 0x0000098202067810 */ /* 0x000fe20007ffe0ff */
        /* <DEDUP_REMOVED lines=60> */
[----:B------:R-:W-:-:S04]  /*15560*/  IADD3 R4, R2, 0x786, RZ ;  /* 0x0000078602047810 */ /* 0x000fc80007ffe0ff */
        /* <DEDUP_REMOVED lines=11> */
[C---:B------:R-:W-:Y:S02]  /*15620*/  VIADD R6, R2.reuse, 0x806 ;  /* 0x0000080602067836 */ /* 0x040fe40000000000 */
[----:B------:R-:W-:Y:S02]  /*15630*/  IMAD.MOV.U32 R7, RZ, RZ, 0x40000040 ;  /* 0x40000040ff077424 */ /* 0x000fe400078e00ff */
[----:B------:R-:W-:Y:S01]  /*15640*/  VIADD R2, R2, 0x986 ;  /* 0x0000098602027836 */ /* 0x000fe20000000000 */
        /* <DEDUP_REMOVED lines=33> */
[----:B------:R-:W-:Y:S03]  /*15860*/  HGMMA.64x16x16.F32.BF16 R56, gdesc[UR36], R56, gsb0 ;  /* 0x00200000243879f0 */ /* 0x000fe60008001838 */
        /* <DEDUP_REMOVED lines=13> */
[----:B0-----:R-:W-:Y:S05]  /*15940*/  @!P0 BRA `(.L_x_633) ;  /* 0x0000000000048947 */ /* 0x001fea0003800000 */
[----:B------:R-:W-:Y:S01]  /*15950*/  BPT.TRAP 0x1 ;  /* 0x000000040000795c */ /* 0x000fe20000300000 */
.L_x_633:
[----:B------:R-:W-:Y:S01]  /*15960*/  LOP3.LUT R65, R65, 0xffffff80, RZ, 0xc0, !PT ;  /* 0xffffff8041417812 */ /* 0x000fe200078ec0ff */
[----:B------:R-:W-:Y:S01]  /*15970*/  ULDC UR4, c[0x0][0x9d8] ;  /* 0x0002760000047ab9 */ /* 0x000fe20000000800 */
[----:B------:R-:W-:Y:S01]  /*15980*/  IMAD.MOV.U32 R5, RZ, RZ, -0x2 ;  /* 0xfffffffeff057424 */ /* 0x000fe200078e00ff */
[----:B------:R-:W2:Y:S01]  /*15990*/  LDL R67, [R1+0x58] ;  /* 0x0000580001437983 */ /* 0x000ea20000100800 */
[----:B------:R-:W-:Y:S01]  /*159a0*/  FMUL.FTZ R56, R56, UR4 ;  /* 0x0000000438387c20 */ /* 0x000fe20008410000 */
[----:B------:R-:W-:Y:S02]  /*159b0*/  IMAD.IADD R65, R64, 0x1, -R65 ;  /* 0x0000000140417824 */ /* 0x000fe400078e0a41 */
[----:B------:R-:W-:Y:S01]  /*159c0*/  FMUL.FTZ R57, R57, UR4 ;  /* 0x0000000439397c20 */ /* 0x000fe20008410000 */
[----:B------:R-:W-:Y:S01]  /*159d0*/  FMUL.FTZ R60, R60, UR4 ;  /* 0x000000043c3c7c20 */ /* 0x000fe20008410000 */
[----:B------:R-:W-:Y:S01]  /*159e0*/  FMUL.FTZ R34, R34, UR4 ;  /* 0x0000000422227c20 */ /* 0x000fe20008410000 */
[----:B------:R-:W-:Y:S01]  /*159f0*/  FMUL.FTZ R61, R61, UR4 ;  /* 0x000000043d3d7c20 */ /* 0x000fe20008410000 */
[----:B------:R-:W-:Y:S01]  /*15a00*/  SHF.R.S32.HI R4, RZ, 0x1f, R65 ;  /* 0x0000001fff047819 */ /* 0x000fe20000011441 */
[----:B------:R-:W0:Y:S01]  /*15a10*/  MUFU.TANH R56, R56 ;  /* 0x0000003800387308 */ /* 0x000e220000002400 */
[----:B------:R-:W-:Y:S01]  /*15a20*/  FMUL.FTZ R48, R48, UR4 ;  /* 0x0000000430307c20 */ /* 0x000fe20008410000 */
[----:B------:R-:W-:Y:S01]  /*15a30*/  FMUL.FTZ R49, R49, UR4 ;  /* 0x0000000431317c20 */ /* 0x000fe20008410000 */
[----:B------:R-:W-:Y:S01]  /*15a40*/  LEA.HI R4, R4, R65, RZ, 0x2 ;  /* 0x0000004104047211 */ /* 0x000fe200078f10ff */
[----:B------:R-:W-:Y:S01]  /*15a50*/  FMUL.FTZ R58, R58, UR4 ;  /* 0x000000043a3a7c20 */ /* 0x000fe20008410000 */
[----:B------:R-:W-:Y:S01]  /*15a60*/  FMUL.FTZ R52, R52, UR4 ;  /* 0x0000000434347c20 */ /* 0x000fe20008410000 */
[----:B------:R-:W-:Y:S01]  /*15a70*/  FMUL.FTZ R59, R59, UR4 ;  /* 0x000000043b3b7c20 */ /* 0x000fe20008410000 */
[----:B------:R-:W-:Y:S01]  /*15a80*/  LOP3.LUT R4, R4, 0x7ffffffc, RZ, 0xc0, !PT ;  /* 0x7ffffffc04047812 */ /* 0x000fe200078ec0ff */
[----:B------:R-:W1:Y:S01]  /*15a90*/  MUFU.TANH R57, R57 ;  /* 0x0000003900397308 */ /* 0x000e620000002400 */
[----:B------:R-:W-:Y:S01]  /*15aa0*/  FMUL.FTZ R53, R53, UR4 ;  /* 0x0000000435357c20 */ /* 0x000fe20008410000 */
[----:B------:R-:W-:Y:S01]  /*15ab0*/  FMUL.FTZ R62, R62, UR4 ;  /* 0x000000043e3e7c20 */ /* 0x000fe20008410000 */
[----:B------:R-:W-:Y:S01]  /*15ac0*/  FMUL.FTZ R50, R50, UR4 ;  /* 0x0000000432327c20 */ /* 0x000fe20008410000 */
[----:B------:R-:W-:-:S02]  /*15ad0*/  IMAD.IADD R4, R65, 0x1, -R4 ;  /* 0x0000000141047824 */ /* 0x000fc400078e0a04 */
[----:B------:R-:W-:Y:S01]  /*15ae0*/  FMUL.FTZ R40, R40, UR4 ;  /* 0x0000000428287c20 */ /* 0x000fe20008410000 */
[----:B------:R-:W-:Y:S01]  /*15af0*/  FMUL.FTZ R63, R63, UR4 ;  /* 0x000000043f3f7c20 */ /* 0x000fe20008410000 */
[----:B------:R-:W-:Y:S01]  /*15b00*/  FMUL.FTZ R41, R41, UR4 ;  /* 0x0000000429297c20 */ /* 0x000fe20008410000 */
[----:B------:R-:W-:Y:S01]  /*15b10*/  IMAD R5, R4, R5, 0x50 ;  /* 0x0000005004057424 */ /* 0x000fe200078e0205 */
[----:B------:R3:W-:Y:S01]  /*15b20*/  MUFU.TANH R3, R34 ;  /* 0x0000002200037308 */ /* 0x0007e20000002400 */
        /* <DEDUP_REMOVED lines=8> */
[----:B---3--:R-:W-:Y:S01]  /*15bb0*/  IADD3 R34, R5, R180, RZ ;  /* 0x000000b405227210 */ /* 0x008fe20007ffe0ff */
[----:B------:R-:W-:Y:S01]  /*15bc0*/  FMUL.FTZ R33, R33, UR4 ;  /* 0x0000000421217c20 */ /* 0x000fe20008410000 */
[----:B------:R-:W-:Y:S01]  /*15bd0*/  FMUL.FTZ R43, R43, UR4 ;  /* 0x000000042b2b7c20 */ /* 0x000fe20008410000 */
[----:B------:R-:W-:Y:S01]  /*15be0*/  FMUL.FTZ R36, R36, UR4 ;  /* 0x0000000424247c20 */ /* 0x000fe20008410000 */
[----:B------:R-:W-:Y:S01]  /*15bf0*/  FMUL.FTZ R46, R46, UR4 ;  /* 0x000000042e2e7c20 */ /* 0x000fe20008410000 */
[----:B------:R-:W-:-:S02]  /*15c00*/  IMAD R7, R181, -0x50, R34 ;  /* 0xffffffb0b5077824 */ /* 0x000fc400078e0222 */
[----:B------:R-:W-:Y:S01]  /*15c10*/  FMUL.FTZ R37, R37, UR4 ;  /* 0x0000000425257c20 */ /* 0x000fe20008410000 */
[----:B------:R-:W-:Y:S01]  /*15c20*/  MUFU.TANH R61, R61 ;  /* 0x0000003d003d7308 */ /* 0x000fe20000002400 */
[----:B------:R-:W-:Y:S01]  /*15c30*/  FMUL.FTZ R47, R47, UR4 ;  /* 0x000000042f2f7c20 */ /* 0x000fe20008410000 */
[----:B------:R-:W-:Y:S01]  /*15c40*/  FMUL.FTZ R24, R24, UR4 ;  /* 0x0000000418187c20 */ /* 0x000fe20008410000 */
[----:B------:R-:W-:Y:S01]  /*15c50*/  ISETP.GT.AND P2, PT, R7, RZ, PT ;  /* 0x000000ff0700720c */ /* 0x000fe20003f44270 */
[----:B------:R-:W-:Y:S01]  /*15c60*/  FMUL.FTZ R25, R25, UR4 ;  /* 0x0000000419197c20 */ /* 0x000fe20008410000 */
[C---:B------:R-:W-:Y:S01]  /*15c70*/  ISETP.GT.AND P1, PT, R7.reuse, 0x1, PT ;  /* 0x000000010700780c */ /* 0x040fe20003f24270 */
[----:B------:R-:W-:Y:S01]  /*15c80*/  FMUL.FTZ R28, R28, UR4 ;  /* 0x000000041c1c7c20 */ /* 0x000fe20008410000 */
[----:B------:R-:W-:Y:S01]  /*15c90*/  ISETP.GT.AND P6, PT, R7, 0x8, PT ;  /* 0x000000080700780c */ /* 0x000fe20003fc4270 */
[----:B------:R-:W3:Y:S01]  /*15ca0*/  MUFU.TANH R48, R48 ;  /* 0x0000003000307308 */ /* 0x000ee20000002400 */
[----:B0-----:R-:W-:Y:S01]  /*15cb0*/  FSEL R56, R56, -INF , P2 ;  /* 0xff80000038387808 */ /* 0x001fe20001000000 */
[----:B------:R-:W-:Y:S01]  /*15cc0*/  FMUL.FTZ R35, R35, UR4 ;  /* 0x0000000423237c20 */ /* 0x000fe20008410000 */
[----:B-1----:R-:W-:Y:S01]  /*15cd0*/  FSEL R57, R57, -INF , P1 ;  /* 0xff80000039397808 */ /* 0x002fe20000800000 */
[----:B------:R-:W-:Y:S01]  /*15ce0*/  FMUL.FTZ R29, R29, UR4 ;  /* 0x000000041d1d7c20 */ /* 0x000fe20008410000 */
[C---:B------:R-:W-:Y:S01]  /*15cf0*/  ISETP.GT.AND P5, PT, R7.reuse, 0x9, PT ;  /* 0x000000090700780c */ /* 0x040fe20003fa4270 */
[----:B------:R-:W-:Y:S01]  /*15d00*/  ULDC UR5, c[0x0][0x988] ;  /* 0x0002620000057ab9 */ /* 0x000fe20000000800 */
[----:B----4-:R-:W-:Y:S01]  /*15d10*/  FSEL R60, R60, -INF , P6 ;  /* 0xff8000003c3c7808 */ /* 0x010fe20003000000 */
[----:B------:R-:W0:Y:S01]  /*15d20*/  MUFU.TANH R2, R58 ;  /* 0x0000003a00027308 */ /* 0x000e220000002400 */
[----:B------:R-:W-:Y:S01]  /*15d30*/  FMNMX.FTZ R9, R56, R57, !PT ;  /* 0x0000003938097209 */ /* 0x000fe20007810000 */
[----:B------:R-:W-:Y:S01]  /*15d40*/  FMUL.FTZ R38, R38, UR4 ;  /* 0x0000000426267c20 */ /* 0x000fe20008410000 */
[----:B------:R-:W-:Y:S01]  /*15d50*/  ISETP.GT.AND P4, PT, R7, 0x10, PT ;  /* 0x000000100700780c */ /* 0x000fe20003f84270 */
[----:B------:R-:W-:Y:S01]  /*15d60*/  FMUL.FTZ R39, R39, UR4 ;  /* 0x0000000427277c20 */ /* 0x000fe20008410000 */
[----:B------:R-:W-:Y:S01]  /*15d70*/  FMNMX.FTZ R9, R60, R9, !PT ;  /* 0x000000093c097209 */ /* 0x000fe20007810000 */
[----:B------:R-:W-:Y:S01]  /*15d80*/  FMUL.FTZ R26, R26, UR4 ;  /* 0x000000041a1a7c20 */ /* 0x000fe20008410000 */
[----:B------:R-:W-:Y:S01]  /*15d90*/  ISETP.GT.AND P3, PT, R7, 0x11, PT ;  /* 0x000000110700780c */ /* 0x000fe20003f64270 */
[----:B------:R-:W-:Y:S01]  /*15da0*/  MUFU.TANH R49, R49 ;  /* 0x0000003100317308 */ /* 0x000fe20000002400 */
[----:B---3--:R-:W-:Y:S01]  /*15db0*/  FSEL R48, R48, -INF , P4 ;  /* 0xff80000030307808 */ /* 0x008fe20002000000 */
[----:B------:R-:W-:Y:S01]  /*15dc0*/  FMUL.FTZ R27, R27, UR4 ;  /* 0x000000041b1b7c20 */ /* 0x000fe20008410000 */
[----:B------:R-:W-:Y:S01]  /*15dd0*/  P2R R11, PR, RZ, 0x1 ;  /* 0x00000001ff0b7803 */ /* 0x000fe20000000000 */
[----:B------:R-:W-:Y:S01]  /*15de0*/  FMUL.FTZ R30, R30, UR4 ;  /* 0x000000041e1e7c20 */ /* 0x000fe20008410000 */
[----:B------:R-:W-:Y:S01]  /*15df0*/  FMUL.FTZ R31, R31, UR4 ;  /* 0x000000041f1f7c20 */ /* 0x000fe20008410000 */
[----:B------:R-:W-:Y:S01]  /*15e00*/  VIADD R0, R0, 0x38840 ;  /* 0x0003884000007836 */ /* 0x000fe20000000000 */
[----:B------:R-:W-:Y:S01]  /*15e10*/  ULDC UR39, c[0x0][0x9d8] ;  /* 0x0002760000277ab9 */ /* 0x000fe20000000800 */
[----:B------:R-:W1:Y:S01]  /*15e20*/  MUFU.TANH R6, R59 ;  /* 0x0000003b00067308 */ /* 0x000e620000002400 */
[----:B0-----:R-:W-:Y:S01]  /*15e30*/  FSEL R2, R2, -INF , P2 ;  /* 0xff80000002027808 */ /* 0x001fe20001000000 */
[----:B------:R-:W-:Y:S01]  /*15e40*/  ULDC UR38, c[0x0][0x988] ;  /* 0x0002620000267ab9 */ /* 0x000fe20000000800 */
[C---:B------:R-:W-:Y:S01]  /*15e50*/  ISETP.GT.AND P2, PT, R7.reuse, 0x18, PT ;  /* 0x000000180700780c */ /* 0x040fe20003f44270 */
[----:B------:R-:W-:Y:S01]  /*15e60*/  BSSY B0, `(.L_x_634) ;  /* 0x00006b7000007945 */ /* 0x000fe20003800000 */
[--C-:B------:R-:W-:Y:S01]  /*15e70*/  IMAD.MOV.U32 R150, RZ, RZ, R151.reuse ;  /* 0x000000ffff967224 */ /* 0x100fe200078e0097 */
[-C--:B------:R-:W-:Y:S01]  /*15e80*/  MOV R142, R151.reuse ;  /* 0x00000097008e7202 */ /* 0x080fe20000000f00 */
[--C-:B------:R-:W-:Y:S01]  /*15e90*/  IMAD.MOV.U32 R149, RZ, RZ, R151.reuse ;  /* 0x000000ffff957224 */ /* 0x100fe200078e0097 */
[----:B------:R-:W0:Y:S01]  /*15ea0*/  MUFU.TANH R52, R52 ;  /* 0x0000003400347308 */ /* 0x000e220000002400 */
[--C-:B------:R-:W-:Y:S01]  /*15eb0*/  IMAD.MOV.U32 R148, RZ, RZ, R151.reuse ;  /* 0x000000ffff947224 */ /* 0x100fe200078e0097 */
[-C--:B------:R-:W-:Y:S01]  /*15ec0*/  MOV R129, R151.reuse ;  /* 0x0000009700817202 */ /* 0x080fe20000000f00 */
[--C-:B------:R-:W-:Y:S01]  /*15ed0*/  IMAD.MOV.U32 R147, RZ, RZ, R151.reuse ;  /* 0x000000ffff937224 */ /* 0x100fe200078e0097 */
[-C--:B------:R-:W-:Y:S01]  /*15ee0*/  MOV R116, R151.reuse ;  /* 0x0000009700747202 */ /* 0x080fe20000000f00 */
[--C-:B------:R-:W-:Y:S01]  /*15ef0*/  IMAD.MOV.U32 R146, RZ, RZ, R151.reuse ;  /* 0x000000ffff927224 */ /* 0x100fe200078e0097 */
[-C--:B------:R-:W-:Y:S01]  /*15f00*/  MOV R103, R151.reuse ;  /* 0x0000009700677202 */ /* 0x080fe20000000f00 */
[--C-:B------:R-:W-:Y:S01]  /*15f10*/  IMAD.MOV.U32 R145, RZ, RZ, R151.reuse ;  /* 0x000000ffff917224 */ /* 0x100fe200078e0097 */
[----:B------:R-:W3:Y:S01]  /*15f20*/  MUFU.TANH R8, R62 ;  /* 0x0000003e00087308 */ /* 0x000ee20000002400 */
[----:B-1----:R-:W-:Y:S01]  /*15f30*/  FSEL R6, R6, -INF , P1 ;  /* 0xff80000006067808 */ /* 0x002fe20000800000 */
[--C-:B------:R-:W-:Y:S01]  /*15f40*/  IMAD.MOV.U32 R144, RZ, RZ, R151.reuse ;  /* 0x000000ffff907224 */ /* 0x100fe200078e0097 */
[----:B------:R-:W-:Y:S01]  /*15f50*/  ISETP.GT.AND P1, PT, R7, 0x19, PT ;  /* 0x000000190700780c */ /* 0x000fe20003f24270 */
[--C-:B------:R-:W-:Y:S01]  /*15f60*/  IMAD.MOV.U32 R143, RZ, RZ, R151.reuse ;  /* 0x000000ffff8f7224 */ /* 0x100fe200078e0097 */
[-C--:B------:R-:W-:Y:S01]  /*15f70*/  MOV R90, R151.reuse ;  /* 0x00000097005a7202 */ /* 0x080fe20000000f00 */
[--C-:B------:R-:W-:Y:S01]  /*15f80*/  IMAD.MOV.U32 R141, RZ, RZ, R151.reuse ;  /* 0x000000ffff8d7224 */ /* 0x100fe200078e0097 */
[----:B------:R-:W-:Y:S01]  /*15f90*/  MOV R77, R151 ;  /* 0x00000097004d7202 */ /* 0x000fe20000000f00 */
[----:B------:R1:W4:Y:S01]  /*15fa0*/  MUFU.TANH R12, R50 ;  /* 0x00000032000c7308 */ /* 0x0003220000002400 */
[----:B0-----:R-:W-:Y:S01]  /*15fb0*/  FSEL R52, R52, -INF , P2 ;  /* 0xff80000034347808 */ /* 0x001fe20001000000 */
[----:B------:R-:W-:-:S02]  /*15fc0*/  IMAD.MOV.U32 R140, RZ, RZ, R151 ;  /* 0x000000ffff8c7224 */ /* 0x000fc400078e0097 */
[--C-:B------:R-:W-:Y:S02]  /*15fd0*/  IMAD.MOV.U32 R139, RZ, RZ, R151.reuse ;  /* 0x000000ffff8b7224 */ /* 0x100fe400078e0097 */
[--C-:B------:R-:W-:Y:S02]  /*15fe0*/  IMAD.MOV.U32 R138, RZ, RZ, R151.reuse ;  /* 0x000000ffff8a7224 */ /* 0x100fe400078e0097 */
[----:B------:R-:W0:Y:S01]  /*15ff0*/  MUFU.TANH R53, R53 ;  /* 0x0000003500357308 */ /* 0x000e220000002400 */
[----:B-1----:R-:W-:Y:S01]  /*16000*/  FSEL R50, R61, -INF , P5 ;  /* 0xff8000003d327808 */ /* 0x002fe20002800000 */
[--C-:B------:R-:W-:Y:S01]  /*16010*/  IMAD.MOV.U32 R137, RZ, RZ, R151.reuse ;  /* 0x000000ffff897224 */ /* 0x100fe200078e0097 */
[----:B---3--:R-:W-:Y:S01]  /*16020*/  FSEL R8, R8, -INF , P6 ;  /* 0xff80000008087808 */ /* 0x008fe20003000000 */
[--C-:B------:R-:W-:Y:S01]  /*16030*/  IMAD.MOV.U32 R136, RZ, RZ, R151.reuse ;  /* 0x000000ffff887224 */ /* 0x100fe200078e0097 */
[----:B------:R-:W-:Y:S01]  /*16040*/  FMNMX.FTZ R9, R50, R9, !PT ;  /* 0x0000000932097209 */ /* 0x000fe20007810000 */
[--C-:B------:R-:W-:Y:S01]  /*16050*/  IMAD.MOV.U32 R135, RZ, RZ, R151.reuse ;  /* 0x000000ffff877224 */ /* 0x100fe200078e0097 */
[C---:B------:R-:W-:Y:S01]  /*16060*/  ISETP.GT.AND P6, PT, R7.reuse, 0x20, PT ;  /* 0x000000200700780c */ /* 0x040fe20003fc4270 */
[----:B------:R-:W1:Y:S01]  /*16070*/  MUFU.TANH R10, R63 ;  /* 0x0000003f000a7308 */ /* 0x000e620000002400 */
[----:B------:R-:W-:Y:S01]  /*16080*/  FMNMX.FTZ R9, R48, R9, !PT ;  /* 0x0000000930097209 */ /* 0x000fe20007810000 */
[--C-:B------:R-:W-:Y:S01]  /*16090*/  IMAD.MOV.U32 R134, RZ, RZ, R151.reuse ;  /* 0x000000ffff867224 */ /* 0x100fe200078e0097 */
[----:B----4-:R-:W-:Y:S01]  /*160a0*/  FSEL R12, R12, -INF , P4 ;  /* 0xff8000000c0c7808 */ /* 0x010fe20002000000 */
[--C-:B------:R-:W-:Y:S01]  /*160b0*/  IMAD.MOV.U32 R133, RZ, RZ, R151.reuse ;  /* 0x000000ffff857224 */ /* 0x100fe200078e0097 */
[----:B------:R-:W-:Y:S01]  /*160c0*/  ISETP.GT.AND P4, PT, R7, 0x28, PT ;  /* 0x000000280700780c */ /* 0x000fe20003f84270 */
[----:B------:R-:W-:-:S02]  /*160d0*/  IMAD.MOV.U32 R132, RZ, RZ, R151 ;  /* 0x000000ffff847224 */ /* 0x000fc400078e0097 */
[----:B------:R-:W3:Y:S01]  /*160e0*/  MUFU.TANH R40, R40 ;  /* 0x0000002800287308 */ /* 0x000ee20000002400 */
[----:B0-----:R-:W-:Y:S01]  /*160f0*/  FSEL R58, R53, -INF , P1 ;  /* 0xff800000353a7808 */ /* 0x001fe20000800000 */
[--C-:B------:R-:W-:Y:S02]  /*16100*/  IMAD.MOV.U32 R131, RZ, RZ, R151.reuse ;  /* 0x000000ffff837224 */ /* 0x100fe400078e0097 */
[--C-:B------:R-:W-:Y:S02]  /*16110*/  IMAD.MOV.U32 R130, RZ, RZ, R151.reuse ;  /* 0x000000ffff827224 */ /* 0x100fe400078e0097 */
[--C-:B------:R-:W-:Y:S02]  /*16120*/  IMAD.MOV.U32 R128, RZ, RZ, R151.reuse ;  /* 0x000000ffff807224 */ /* 0x100fe400078e0097 */
[----:B------:R0:W4:Y:S01]  /*16130*/  MUFU.TANH R20, R54 ;  /* 0x0000003600147308 */ /* 0x0001220000002400 */
[----:B-1----:R-:W-:Y:S01]  /*16140*/  FSEL R10, R10, -INF , P5 ;  /* 0xff8000000a0a7808 */ /* 0x002fe20002800000 */
[--C-:B------:R-:W-:Y:S01]  /*16150*/  IMAD.MOV.U32 R127, RZ, RZ, R151.reuse ;  /* 0x000000ffff7f7224 */ /* 0x100fe200078e0097 */
[----:B------:R-:W-:Y:S01]  /*16160*/  ISETP.GT.AND P5, PT, R7, 0x21, PT ;  /* 0x000000210700780c */ /* 0x000fe20003fa4270 */
[----:B------:R-:W-:-:S02]  /*16170*/  IMAD.MOV.U32 R126, RZ, RZ, R151 ;  /* 0x000000ffff7e7224 */ /* 0x000fc400078e0097 */
[--C-:B------:R-:W-:Y:S02]  /*16180*/  IMAD.MOV.U32 R125, RZ, RZ, R151.reuse ;  /* 0x000000ffff7d7224 */ /* 0x100fe400078e0097 */
[----:B------:R-:W1:Y:S01]  /*16190*/  MUFU.TANH R41, R41 ;  /* 0x0000002900297308 */ /* 0x000e620000002400 */
[----:B0-----:R-:W-:Y:S01]  /*161a0*/  FSEL R54, R49, -INF , P3 ;  /* 0xff80000031367808 */ /* 0x001fe20001800000 */
[--C-:B------:R-:W-:Y:S01]  /*161b0*/  IMAD.MOV.U32 R124, RZ, RZ, R151.reuse ;  /* 0x000000ffff7c7224 */ /* 0x100fe200078e0097 */
[----:B---3--:R-:W-:Y:S01]  /*161c0*/  FSEL R62, R40, -INF , P6 ;  /* 0xff800000283e7808 */ /* 0x008fe20003000000 */
[--C-:B------:R-:W-:Y:S01]  /*161d0*/  IMAD.MOV.U32 R123, RZ, RZ, R151.reuse ;  /* 0x000000ffff7b7224 */ /* 0x100fe200078e0097 */
[----:B------:R-:W-:Y:S01]  /*161e0*/  FMNMX.FTZ R9, R54, R9, !PT ;  /* 0x0000000936097209 */ /* 0x000fe20007810000 */
[--C-:B------:R-:W-:Y:S02]  /*161f0*/  IMAD.MOV.U32 R122, RZ, RZ, R151.reuse ;  /* 0x000000ffff7a7224 */ /* 0x100fe400078e0097 */
[----:B------:R-:W0:Y:S01]  /*16200*/  MUFU.TANH R14, R51 ;  /* 0x00000033000e7308 */ /* 0x000e220000002400 */
[----:B------:R-:W-:Y:S01]  /*16210*/  FMNMX.FTZ R9, R52, R9, !PT ;  /* 0x0000000934097209 */ /* 0x000fe20007810000 */
[--C-:B------:R-:W-:Y:S01]  /*16220*/  IMAD.MOV.U32 R121, RZ, RZ, R151.reuse ;  /* 0x000000ffff797224 */ /* 0x100fe200078e0097 */
[----:B----4-:R-:W-:Y:S01]  /*16230*/  FSEL R20, R20, -INF , P2 ;  /* 0xff80000014147808 */ /* 0x010fe20001000000 */
[--C-:B------:R-:W-:Y:S01]  /*16240*/  IMAD.MOV.U32 R120, RZ, RZ, R151.reuse ;  /* 0x000000ffff787224 */ /* 0x100fe200078e0097 */
[----:B------:R-:W-:Y:S01]  /*16250*/  FMNMX.FTZ R9, R58, R9, !PT ;  /* 0x000000093a097209 */ /* 0x000fe20007810000 */
[--C-:B------:R-:W-:Y:S01]  /*16260*/  IMAD.MOV.U32 R119, RZ, RZ, R151.reuse ;  /* 0x000000ffff777224 */ /* 0x100fe200078e0097 */
[----:B------:R-:W-:Y:S01]  /*16270*/  ISETP.GT.AND P2, PT, R7, 0x30, PT ;  /* 0x000000300700780c */ /* 0x000fe20003f44270 */
[----:B------:R-:W3:Y:S01]  /*16280*/  MUFU.TANH R44, R44 ;  /* 0x0000002c002c7308 */ /* 0x000ee20000002400 */
[----:B-1----:R-:W-:Y:S01]  /*16290*/  FSEL R64, R41, -INF , P5 ;  /* 0xff80000029407808 */ /* 0x002fe20002800000 */
[--C-:B------:R-:W-:Y:S01]  /*162a0*/  IMAD.MOV.U32 R118, RZ, RZ, R151.reuse ;  /* 0x000000ffff767224 */ /* 0x100fe200078e0097 */
[----:B------:R-:W-:Y:S01]  /*162b0*/  FMNMX.FTZ R9, R62, R9, !PT ;  /* 0x000000093e097209 */ /* 0x000fe20007810000 */
[--C-:B------:R-:W-:Y:S01]  /*162c0*/  IMAD.MOV.U32 R117, RZ, RZ, R151.reuse ;  /* 0x000000ffff757224 */ /* 0x100fe200078e0097 */
[----:B------:R-:W-:Y:S01]  /*162d0*/  FSEL R40, R3, -INF , P2 ;  /* 0xff80000003287808 */ /* 0x000fe20001000000 */
[----:B------:R-:W-:Y:S01]  /*162e0*/  IMAD.U32 R3, RZ, RZ, UR5 ;  /* 0x00000005ff037e24 */ /* 0x000fe2000f8e00ff */
[----:B------:R-:W-:Y:S01]  /*162f0*/  FMNMX.FTZ R9, R64, R9, !PT ;  /* 0x0000000940097209 */ /* 0x000fe20007810000 */
[----:B------:R-:W1:Y:S01]  /*16300*/  MUFU.TANH R45, R45 ;  /* 0x0000002d002d7308 */ /* 0x000e620000002400 */
[----:B0-----:R-:W-:Y:S01]  /*16310*/  FSEL R14, R14, -INF , P3 ;  /* 0xff8000000e0e7808 */ /* 0x001fe20001800000 */
[--C-:B------:R-:W-:Y:S01]  /*16320*/  IMAD.MOV.U32 R115, RZ, RZ, R151.reuse ;  /* 0x000000ffff737224 */ /* 0x100fe200078e0097 */
[----:B------:R-:W-:Y:S01]  /*16330*/  ISETP.GT.AND P3, PT, R7, 0x29, PT ;  /* 0x000000290700780c */ /* 0x000fe20003f64270 */
[--C-:B------:R-:W-:Y:S01]  /*16340*/  IMAD.MOV.U32 R114, RZ, RZ, R151.reuse ;  /* 0x000000ffff727224 */ /* 0x100fe200078e0097 */
[----:B------:R-:W-:Y:S01]  /*16350*/  MOV R51, R151 ;  /* 0x0000009700337202 */ /* 0x000fe20000000f00 */
[----:B------:R-:W-:-:S02]  /*16360*/  IMAD.MOV.U32 R113, RZ, RZ, R151 ;  /* 0x000000ffff717224 */ /* 0x000fc400078e0097 */
[----:B------:R-:W-:Y:S01]  /*16370*/  MUFU.TANH R55, R55 ;  /* 0x0000003700377308 */ /* 0x000fe20000002400 */
[----:B---3--:R-:W-:Y:S01]  /*16380*/  FSEL R44, R44, -INF , P4 ;  /* 0xff8000002c2c7808 */ /* 0x008fe20002000000 */
[--C-:B------:R-:W-:Y:S02]  /*16390*/  IMAD.MOV.U32 R112, RZ, RZ, R151.reuse ;  /* 0x000000ffff707224 */ /* 0x100fe400078e0097 */
[--C-:B------:R-:W-:Y:S01]  /*163a0*/  IMAD.MOV.U32 R111, RZ, RZ, R151.reuse ;  /* 0x000000ffff6f7224 */ /* 0x100fe200078e0097 */
[----:B------:R-:W-:Y:S01]  /*163b0*/  FMNMX.FTZ R9, R44, R9, !PT ;  /* 0x000000092c097209 */ /* 0x000fe20007810000 */
[--C-:B------:R-:W-:Y:S02]  /*163c0*/  IMAD.MOV.U32 R110, RZ, RZ, R151.reuse ;  /* 0x000000ffff6e7224 */ /* 0x100fe400078e0097 */
[----:B------:R-:W0:Y:S01]  /*163d0*/  MUFU.TANH R32, R32 ;  /* 0x0000002000207308 */ /* 0x000e220000002400 */
[----:B-1----:R-:W-:Y:S01]  /*163e0*/  FSEL R66, R45, -INF , P3 ;  /* 0xff8000002d427808 */ /* 0x002fe20001800000 */
[----:B------:R-:W-:-:S02]  /*163f0*/  IMAD.MOV.U32 R109, RZ, RZ, R151 ;  /* 0x000000ffff6d7224 */ /* 0x000fc400078e0097 */
[--C-:B------:R-:W-:Y:S01]  /*16400*/  IMAD.MOV.U32 R108, RZ, RZ, R151.reuse ;  /* 0x000000ffff6c7224 */ /* 0x100fe200078e0097 */
[----:B------:R-:W-:Y:S01]  /*16410*/  FMNMX.FTZ R9, R66, R9, !PT ;  /* 0x0000000942097209 */ /* 0x000fe20007810000 */
[--C-:B------:R-:W-:Y:S02]  /*16420*/  IMAD.MOV.U32 R107, RZ, RZ, R151.reuse ;  /* 0x000000ffff6b7224 */ /* 0x100fe400078e0097 */
[----:B------:R-:W-:Y:S01]  /*16430*/  MUFU.TANH R42, R42 ;  /* 0x0000002a002a7308 */ /* 0x000fe20000002400 */
[--C-:B------:R-:W-:Y:S02]  /*16440*/  IMAD.MOV.U32 R106, RZ, RZ, R151.reuse ;  /* 0x000000ffff6a7224 */ /* 0x100fe400078e0097 */
[--C-:B------:R-:W-:Y:S02]  /*16450*/  IMAD.MOV.U32 R105, RZ, RZ, R151.reuse ;  /* 0x000000ffff697224 */ /* 0x100fe400078e0097 */
[--C-:B------:R-:W-:Y:S02]  /*16460*/  IMAD.MOV.U32 R104, RZ, RZ, R151.reuse ;  /* 0x000000ffff687224 */ /* 0x100fe400078e0097 */
[--C-:B------:R-:W-:Y:S01]  /*16470*/  IMAD.MOV.U32 R102, RZ, RZ, R151.reuse ;  /* 0x000000ffff667224 */ /* 0x100fe200078e0097 */
[----:B------:R-:W-:Y:S01]  /*16480*/  MUFU.TANH R33, R33 ;  /* 0x0000002100217308 */ /* 0x000fe20000002400 */
[----:B0-----:R-:W-:Y:S01]  /*16490*/  FSEL R68, R32, -INF , P2 ;  /* 0xff80000020447808 */ /* 0x001fe20001000000 */
[--C-:B------:R-:W-:Y:S01]  /*164a0*/  IMAD.MOV.U32 R101, RZ, RZ, R151.reuse ;  /* 0x000000ffff657224 */ /* 0x100fe200078e0097 */
[----:B------:R-:W-:Y:S01]  /*164b0*/  ISETP.GT.AND P2, PT, R7, 0x48, PT ;  /* 0x000000480700780c */ /* 0x000fe20003f44270 */
[--C-:B------:R-:W-:Y:S01]  /*164c0*/  IMAD.MOV.U32 R100, RZ, RZ, R151.reuse ;  /* 0x000000ffff647224 */ /* 0x100fe200078e0097 */
[----:B------:R-:W-:Y:S01]  /*164d0*/  FMNMX.FTZ R9, R68, R9, !PT ;  /* 0x0000000944097209 */ /* 0x000fe20007810000 */
[----:B------:R-:W-:-:S02]  /*164e0*/  IMAD.MOV.U32 R99, RZ, RZ, R151 ;  /* 0x000000ffff637224 */ /* 0x000fc400078e0097 */
[----:B------:R-:W0:Y:S01]  /*164f0*/  MUFU.TANH R43, R43 ;  /* 0x0000002b002b7308 */ /* 0x000e220000002400 */
[--C-:B------:R-:W-:Y:S02]  /*16500*/  IMAD.MOV.U32 R98, RZ, RZ, R151.reuse ;  /* 0x000000ffff627224 */ /* 0x100fe400078e0097 */
[--C-:B------:R-:W-:Y:S02]  /*16510*/  IMAD.MOV.U32 R97, RZ, RZ, R151.reuse ;  /* 0x000000ffff617224 */ /* 0x100fe400078e0097 */
[--C-:B------:R-:W-:Y:S02]  /*16520*/  IMAD.MOV.U32 R96, RZ, RZ, R151.reuse ;  /* 0x000000ffff607224 */ /* 0x100fe400078e0097 */
[--C-:B------:R-:W-:Y:S01]  /*16530*/  IMAD.MOV.U32 R95, RZ, RZ, R151.reuse ;  /* 0x000000ffff5f7224 */ /* 0x100fe200078e0097 */
[----:B------:R-:W-:Y:S01]  /*16540*/  MUFU.TANH R36, R36 ;  /* 0x0000002400247308 */ /* 0x000fe20000002400 */
[--C-:B------:R-:W-:Y:S02]  /*16550*/  IMAD.MOV.U32 R94, RZ, RZ, R151.reuse ;  /* 0x000000ffff5e7224 */ /* 0x100fe400078e0097 */
[----:B------:R-:W-:-:S02]  /*16560*/  IMAD.MOV.U32 R93, RZ, RZ, R151 ;  /* 0x000000ffff5d7224 */ /* 0x000fc400078e0097 */
[--C-:B------:R-:W-:Y:S02]  /*16570*/  IMAD.MOV.U32 R92, RZ, RZ, R151.reuse ;  /* 0x000000ffff5c7224 */ /* 0x100fe400078e0097 */
[--C-:B------:R-:W-:Y:S01]  /*16580*/  IMAD.MOV.U32 R91, RZ, RZ, R151.reuse ;  /* 0x000000ffff5b7224 */ /* 0x100fe200078e0097 */
[----:B------:R-:W1:Y:S01]  /*16590*/  MUFU.TANH R46, R46 ;  /* 0x0000002e002e7308 */ /* 0x000e620000002400 */
[----:B0-----:R-:W-:Y:S01]  /*165a0*/  FSEL R32, R43, -INF , P5 ;  /* 0xff8000002b207808 */ /* 0x001fe20002800000 */
[--C-:B------:R-:W-:Y:S01]  /*165b0*/  IMAD.MOV.U32 R89, RZ, RZ, R151.reuse ;  /* 0x000000ffff597224 */ /* 0x100fe200078e0097 */
[----:B------:R-:W-:Y:S01]  /*165c0*/  ISETP.GT.AND P5, PT, R7, 0x39, PT ;  /* 0x000000390700780c */ /* 0x000fe20003fa4270 */
[--C-:B------:R-:W-:Y:S02]  /*165d0*/  IMAD.MOV.U32 R88, RZ, RZ, R151.reuse ;  /* 0x000000ffff587224 */ /* 0x100fe400078e0097 */
[--C-:B------:R-:W-:Y:S02]  /*165e0*/  IMAD.MOV.U32 R87, RZ, RZ, R151.reuse ;  /* 0x000000ffff577224 */ /* 0x100fe400078e0097 */
[----:B------:R-:W0:Y:S01]  /*165f0*/  MUFU.TANH R37, R37 ;  /* 0x0000002500257308 */ /* 0x000e220000002400 */
[----:B------:R-:W-:-:S02]  /*16600*/  IMAD.MOV.U32 R86, RZ, RZ, R151 ;  /* 0x000000ffff567224 */ /* 0x000fc400078e0097 */
[--C-:B------:R-:W-:Y:S02]  /*16610*/  IMAD.MOV.U32 R85, RZ, RZ, R151.reuse ;  /* 0x000000ffff557224 */ /* 0x100fe400078e0097 */
[--C-:B------:R-:W-:Y:S02]  /*16620*/  IMAD.MOV.U32 R84, RZ, RZ, R151.reuse ;  /* 0x000000ffff547224 */ /* 0x100fe400078e0097 */
[--C-:B------:R-:W-:Y:S01]  /*16630*/  IMAD.MOV.U32 R83, RZ, RZ, R151.reuse ;  /* 0x000000ffff537224 */ /* 0x100fe200078e0097 */
[----:B------:R-:W3:Y:S01]  /*16640*/  MUFU.TANH R47, R47 ;  /* 0x0000002f002f7308 */ /* 0x000ee20000002400 */
[----:B-1----:R-:W-:Y:S01]  /*16650*/  FSEL R34, R46, -INF , P4 ;  /* 0xff8000002e227808 */ /* 0x002fe20002000000 */
[--C-:B------:R-:W-:Y:S01]  /*16660*/  IMAD.MOV.U32 R82, RZ, RZ, R151.reuse ;  /* 0x000000ffff527224 */ /* 0x100fe200078e0097 */
[----:B------:R-:W-:Y:S01]  /*16670*/  ISETP.GT.AND P4, PT, R7, 0x40, PT ;  /* 0x000000400700780c */ /* 0x000fe20003f84270 */
[--C-:B------:R-:W-:Y:S02]  /*16680*/  IMAD.MOV.U32 R81, RZ, RZ, R151.reuse ;  /* 0x000000ffff517224 */ /* 0x100fe400078e0097 */
[----:B------:R-:W-:-:S02]  /*16690*/  IMAD.MOV.U32 R79, RZ, RZ, R151 ;  /* 0x000000ffff4f7224 */ /* 0x000fc400078e0097 */
[----:B------:R1:W4:Y:S01]  /*166a0*/  MUFU.TANH R4, R24 ;  /* 0x0000001800047308 */ /* 0x0003220000002400 */
[----:B0-----:R-:W-:Y:S01]  /*166b0*/  FSEL R74, R37, -INF , P5 ;  /* 0xff800000254a7808 */ /* 0x001fe20002800000 */
[--C-:B------:R-:W-:Y:S02]  /*166c0*/  IMAD.MOV.U32 R75, RZ, RZ, R151.reuse ;  /* 0x000000ffff4b7224 */ /* 0x100fe400078e0097 */
[--C-:B------:R-:W-:Y:S02]  /*166d0*/  IMAD.MOV.U32 R73, RZ, RZ, R151.reuse ;  /* 0x000000ffff497224 */ /* 0x100fe400078e0097 */
[--C-:B------:R-:W-:Y:S02]  /*166e0*/  IMAD.MOV.U32 R71, RZ, RZ, R151.reuse ;  /* 0x000000ffff477224 */ /* 0x100fe400078e0097 */
[----:B------:R0:W-:Y:S01]  /*166f0*/  MUFU.TANH R5, R28 ;  /* 0x0000001c00057308 */ /* 0x0001e20000002400 */
[----:B-1----:R-:W-:Y:S01]  /*16700*/  FSEL R24, R55, -INF , P1 ;  /* 0xff80000037187808 */ /* 0x002fe20000800000 */
[--C-:B------:R-:W-:Y:S01]  /*16710*/  IMAD.MOV.U32 R69, RZ, RZ, R151.reuse ;  /* 0x000000ffff457224 */ /* 0x100fe200078e0097 */
[----:B------:R-:W-:Y:S01]  /*16720*/  ISETP.GT.AND P1, PT, R7, 0x31, PT ;  /* 0x000000310700780c */ /* 0x000fe20003f24270 */
[----:B------:R-:W-:-:S02]  /*16730*/  IMAD.MOV.U32 R65, RZ, RZ, R151 ;  /* 0x000000ffff417224 */ /* 0x000fc400078e0097 */
[--C-:B------:R-:W-:Y:S01]  /*16740*/  IMAD.MOV.U32 R63, RZ, RZ, R151.reuse ;  /* 0x000000ffff3f7224 */ /* 0x100fe200078e0097 */
[----:B------:R-:W-:Y:S01]  /*16750*/  FSEL R70, R33, -INF , P1 ;  /* 0xff80000021467808 */ /* 0x000fe20000800000 */
[----:B------:R-:W1:Y:S01]  /*16760*/  MUFU.TANH R25, R25 ;  /* 0x0000001900197308 */ /* 0x000e620000002400 */
[----:B0-----:R-:W-:Y:S01]  /*16770*/  FSEL R28, R42, -INF , P6 ;  /* 0xff8000002a1c7808 */ /* 0x001fe20003000000 */
[--C-:B------:R-:W-:Y:S01]  /*16780*/  IMAD.MOV.U32 R61, RZ, RZ, R151.reuse ;  /* 0x000000ffff3d7224 */ /* 0x100fe200078e0097 */
[----:B------:R-:W-:Y:S01]  /*16790*/  ISETP.GT.AND P6, PT, R7, 0x38, PT ;  /* 0x000000380700780c */ /* 0x000fe20003fc4270 */
[--C-:B------:R-:W-:Y:S01]  /*167a0*/  IMAD.MOV.U32 R59, RZ, RZ, R151.reuse ;  /* 0x000000ffff3b7224 */ /* 0x100fe200078e0097 */
[----:B------:R-:W-:Y:S01]  /*167b0*/  FMNMX.FTZ R9, R70, R9, !PT ;  /* 0x0000000946097209 */ /* 0x000fe20007810000 */
[--C-:B------:R-:W-:Y:S01]  /*167c0*/  IMAD.MOV.U32 R55, RZ, RZ, R151.reuse ;  /* 0x000000ffff377224 */ /* 0x100fe200078e0097 */
[----:B------:R-:W-:Y:S01]  /*167d0*/  FSEL R72, R36, -INF , P6 ;  /* 0xff80000024487808 */ /* 0x000fe20003000000 */
[----:B------:R-:W0:Y:S01]  /*167e0*/  MUFU.TANH R35, R35 ;  /* 0x0000002300237308 */ /* 0x000e220000002400 */
[----:B---3--:R-:W-:Y:S01]  /*167f0*/  FSEL R36, R47, -INF , P3 ;  /* 0xff8000002f247808 */ /* 0x008fe20001800000 */
[--C-:B------:R-:W-:Y:S01]  /*16800*/  IMAD.MOV.U32 R53, RZ, RZ, R151.reuse ;  /* 0x000000ffff357224 */ /* 0x100fe200078e0097 */
[----:B------:R-:W-:Y:S01]  /*16810*/  FMNMX.FTZ R9, R72, R9, !PT ;  /* 0x0000000948097209 */ /* 0x000fe20007810000 */
[--C-:B------:R-:W-:Y:S01]  /*16820*/  IMAD.MOV.U32 R49, RZ, RZ, R151.reuse ;  /* 0x000000ffff317224 */ /* 0x100fe200078e0097 */
[----:B------:R-:W-:Y:S01]  /*16830*/  ISETP.GT.AND P3, PT, R7, 0x41, PT ;  /* 0x000000410700780c */ /* 0x000fe20003f64270 */
[--C-:B------:R-:W-:Y:S01]  /*16840*/  IMAD.MOV.U32 R47, RZ, RZ, R151.reuse ;  /* 0x000000ffff2f7224 */ /* 0x100fe200078e0097 */
[----:B----4-:R-:W-:Y:S01]  /*16850*/  FSEL R4, R4, -INF , P4 ;  /* 0xff80000004047808 */ /* 0x010fe20002000000 */
[----:B------:R-:W3:Y:S01]  /*16860*/  MUFU.TANH R29, R29 ;  /* 0x0000001d001d7308 */ /* 0x000ee20000002400 */
[----:B------:R-:W-:Y:S01]  /*16870*/  FMNMX.FTZ R9, R74, R9, !PT ;  /* 0x000000094a097209 */ /* 0x000fe20007810000 */
[--C-:B------:R-:W-:Y:S01]  /*16880*/  IMAD.MOV.U32 R45, RZ, RZ, R151.reuse ;  /* 0x000000ffff2d7224 */ /* 0x100fe200078e0097 */
[----:B-1----:R-:W-:Y:S01]  /*16890*/  FSEL R76, R25, -INF , P3 ;  /* 0xff800000194c7808 */ /* 0x002fe20001800000 */
[--C-:B------:R-:W-:Y:S01]  /*168a0*/  IMAD.MOV.U32 R43, RZ, RZ, R151.reuse ;  /* 0x000000ffff2b7224 */ /* 0x100fe200078e0097 */
[----:B------:R-:W-:Y:S01]  /*168b0*/  FMNMX.FTZ R9, R4, R9, !PT ;  /* 0x0000000904097209 */ /* 0x000fe20007810000 */
[--C-:B------:R-:W-:Y:S01]  /*168c0*/  IMAD.MOV.U32 R41, RZ, RZ, R151.reuse ;  /* 0x000000ffff297224 */ /* 0x100fe200078e0097 */
[----:B------:R-:W-:Y:S01]  /*168d0*/  FSEL R78, R5, -INF , P2 ;  /* 0xff800000054e7808 */ /* 0x000fe20001000000 */
[----:B------:R-:W1:Y:S01]  /*168e0*/  MUFU.TANH R38, R38 ;  /* 0x0000002600267308 */ /* 0x000e620000002400 */
[----:B0-----:R-:W-:Y:S01]  /*168f0*/  FSEL R42, R35, -INF , P1 ;  /* 0xff800000232a7808 */ /* 0x001fe20000800000 */
[----:B------:R-:W-:Y:S01]  /*16900*/  IMAD.MOV.U32 R37, RZ, RZ, R151 ;  /* 0x000000ffff257224 */ /* 0x000fe200078e0097 */
[----:B------:R-:W-:-:S02]  /*16910*/  ISETP.GT.AND P1, PT, R7, 0x49, PT ;  /* 0x000000490700780c */ /* 0x000fc40003f24270 */
[----:B------:R-:W-:-:S03]  /*16920*/  FMNMX.FTZ R9, R76, R9, !PT ;  /* 0x000000094c097209 */ /* 0x000fc60007810000 */
[----:B------:R-:W-:Y:S01]  /*16930*/  MUFU.TANH R39, R39 ;  /* 0x0000002700277308 */ /* 0x000fe20000002400 */
[----:B---3--:R-:W-:Y:S02]  /*16940*/  FSEL R80, R29, -INF , P1 ;  /* 0xff8000001d507808 */ /* 0x008fe40000800000 */
[----:B------:R-:W-:-:S04]  /*16950*/  FMNMX.FTZ R9, R78, R9, !PT ;  /* 0x000000094e097209 */ /* 0x000fc80007810000 */
[----:B------:R-:W-:Y:S01]  /*16960*/  FMNMX.FTZ R9, R80, R9, !PT ;  /* 0x0000000950097209 */ /* 0x000fe20007810000 */
[----:B------:R-:W0:Y:S01]  /*16970*/  MUFU.TANH R26, R26 ;  /* 0x0000001a001a7308 */ /* 0x000e220000002400 */
[----:B-1----:R-:W-:Y:S02]  /*16980*/  FSEL R38, R38, -INF , P6 ;  /* 0xff80000026267808 */ /* 0x002fe40003000000 */
[----:B--2---:R-:W-:Y:S01]  /*16990*/  PRMT R0, R67, 0x654, R0 ;  /* 0x0000065443007816 */ /* 0x004fe20000000000 */
[----:B------:R-:W1:Y:S01]  /*169a0*/  SHFL.BFLY PT, R46, R9, 0x2, 0x1f ;  /* 0x0c401f00092e7f89 */ /* 0x000e6200000e0000 */
[----:B------:R-:W-:Y:S02]  /*169b0*/  IMAD.MOV.U32 R67, RZ, RZ, R151 ;  /* 0x000000ffff437224 */ /* 0x000fe400078e0097 */
[----:B------:R2:W-:Y:S01]  /*169c0*/  SYNCS.ARRIVE.TRANS64.RED.A1T0 RZ, [R0+URZ], RZ ;  /* 0x000000ff00ff79a7 */ /* 0x0005e2000810043f */
[----:B------:R-:W-:Y:S08]  /*169d0*/  MUFU.TANH R27, R27 ;  /* 0x0000001b001b7308 */ /* 0x000ff00000002400 */
[----:B------:R-:W3:Y:S01]  /*169e0*/  MUFU.TANH R30, R30 ;  /* 0x0000001e001e7308 */ /* 0x000ee20000002400 */
[----:B0-----:R-:W-:-:S07]  /*169f0*/  FSEL R26, R26, -INF , P4 ;  /* 0xff8000001a1a7808 */ /* 0x001fce0002000000 */
[----:B------:R-:W0:Y:S01]  /*16a00*/  MUFU.TANH R31, R31 ;  /* 0x0000001f001f7308 */ /* 0x000e220000002400 */
[----:B-1----:R-:W-:-:S05]  /*16a10*/  FMNMX.FTZ R46, R9, R46, !PT ;  /* 0x0000002e092e7209 */ /* 0x002fca0007810000 */
[----:B------:R-:W1:Y:S01]  /*16a20*/  SHFL.BFLY PT, R5, R46, 0x1, 0x1f ;  /* 0x0c201f002e057f89 */ /* 0x000e6200000e0000 */
[----:B---3--:R-:W-:Y:S02]  /*16a30*/  FSEL R30, R30, -INF , P2 ;  /* 0xff8000001e1e7808 */ /* 0x008fe40001000000 */
[----:B-1----:R-:W-:Y:S02]  /*16a40*/  FMNMX.FTZ R5, R46, R5, !PT ;  /* 0x000000052e057209 */ /* 0x002fe40007810000 */
[----:B------:R-:W-:Y:S01]  /*16a50*/  FSEL R46, R39, -INF , P5 ;  /* 0xff800000272e7808 */ /* 0x000fe20002800000 */
[----:B------:R-:W-:Y:S01]  /*16a60*/  IMAD.MOV.U32 R39, RZ, RZ, R151 ;  /* 0x000000ffff277224 */ /* 0x000fe200078e0097 */
[C---:B------:R-:W-:Y:S01]  /*16a70*/  FSETP.NEU.FTZ.AND P0, PT, R5.reuse, -INF , PT ;  /* 0xff8000000500780b */ /* 0x040fe20003f1d000 */
[----:B------:R-:W-:-:S05]  /*16a80*/  FMUL.FTZ R7, R5, R3 ;  /* 0x0000000305077220 */ /* 0x000fca0000410000 */
[----:B------:R-:W-:Y:S02]  /*16a90*/  FSEL R13, R7, RZ, P0 ;  /* 0x000000ff070d7208 */ /* 0x000fe40000000000 */
[----:B------:R-:W-:Y:S02]  /*16aa0*/  FMNMX.FTZ R7, R2, R6, !PT ;  /* 0x0000000602077209 */ /* 0x000fe40007810000 */
[----:B------:R-:W-:Y:S01]  /*16ab0*/  ISETP.NE.AND P0, PT, R11, RZ, PT ;  /* 0x000000ff0b00720c */ /* 0x000fe20003f05270 */
[--C-:B------:R-:W-:Y:S01]  /*16ac0*/  FFMA.FTZ R11, R48, R3, -R13.reuse ;  /* 0x00000003300b7223 */ /* 0x100fe2000001080d */
[----:B------:R-:W-:Y:S01]  /*16ad0*/  FMNMX.FTZ R7, R8, R7, !PT ;  /* 0x0000000708077209 */ /* 0x000fe20007810000 */
[-CC-:B------:R-:W-:Y:S01]  /*16ae0*/  FFMA.FTZ R50, R50, R3.reuse, -R13.reuse ;  /* 0x0000000332327223 */ /* 0x180fe2000001080d */
[----:B------:R-:W-:Y:S01]  /*16af0*/  FSEL R48, R27, -INF , P3 ;  /* 0xff8000001b307808 */ /* 0x000fe20001800000 */
[--C-:B------:R-:W-:Y:S01]  /*16b00*/  FFMA.FTZ R15, R52, R3, -R13.reuse ;  /* 0x00000003340f7223 */ /* 0x100fe2000001080d */
[----:B------:R-:W-:Y:S01]  /*16b10*/  FMNMX.FTZ R7, R10, R7, !PT ;  /* 0x000000070a077209 */ /* 0x000fe20007810000 */
[----:B------:R0:W-:Y:S01]  /*16b20*/  MUFU.EX2 R9, R50 ;  /* 0x0000003200097308 */ /* 0x0001e20000000800 */
[-CC-:B------:R-:W-:Y:S01]  /*16b30*/  FFMA.FTZ R208, R56, R3.reuse, -R13.reuse ;  /* 0x0000000338d07223 */ /* 0x180fe2000001080d */
[--C-:B------:R-:W-:Y:S01]  /*16b40*/  FFMA.FTZ R57, R57, R3, -R13.reuse ;  /* 0x0000000339397223 */ /* 0x100fe2000001080d */
[----:B------:R-:W-:Y:S01]  /*16b50*/  FMNMX.FTZ R7, R12, R7, !PT ;  /* 0x000000070c077209 */ /* 0x000fe20007810000 */
[-CC-:B------:R-:W-:Y:S01]  /*16b60*/  FFMA.FTZ R60, R60, R3.reuse, -R13.reuse ;  /* 0x000000033c3c7223 */ /* 0x180fe2000001080d */
[-CC-:B------:R-:W-:Y:S01]  /*16b70*/  FFMA.FTZ R54, R54, R3.reuse, -R13.reuse ;  /* 0x0000000336367223 */ /* 0x180fe2000001080d */
[--C-:B------:R-:W-:Y:S01]  /*16b80*/  FFMA.FTZ R58, R58, R3, -R13.reuse ;  /* 0x000000033a3a7223 */ /* 0x100fe2000001080d */
[----:B------:R-:W-:Y:S01]  /*16b90*/  FMNMX.FTZ R7, R14, R7, !PT ;  /* 0x000000070e077209 */ /* 0x000fe20007810000 */
[----:B------:R-:W-:Y:S01]  /*16ba0*/  MUFU.EX2 R208, R208 ;  /* 0x000000d000d07308 */ /* 0x000fe20000000800 */
[----:B0-----:R-:W-:Y:S01]  /*16bb0*/  FSEL R50, R31, -INF , P1 ;  /* 0xff8000001f327808 */ /* 0x001fe20000800000 */
[--C-:B------:R-:W-:Y:S01]  /*16bc0*/  FFMA.FTZ R31, R4, R3, -R13.reuse ;  /* 0x00000003041f7223 */ /* 0x100fe2000001080d */
[----:B------:R-:W-:Y:S01]  /*16bd0*/  FMNMX.FTZ R7, R20, R7, !PT ;  /* 0x0000000714077209 */ /* 0x000fe20007810000 */
[-CC-:B------:R-:W-:Y:S01]  /*16be0*/  FFMA.FTZ R62, R62, R3.reuse, -R13.reuse ;  /* 0x000000033e3e7223 */ /* 0x180fe2000001080d */
[-CC-:B------:R-:W-:Y:S01]  /*16bf0*/  FFMA.FTZ R64, R64, R3.reuse, -R13.reuse ;  /* 0x0000000340407223 */ /* 0x180fe2000001080d */
[--C-:B------:R-:W-:Y:S01]  /*16c00*/  FFMA.FTZ R44, R44, R3, -R13.reuse ;  /* 0x000000032c2c7223 */ /* 0x100fe2000001080d */
[----:B------:R-:W-:Y:S01]  /*16c10*/  FMNMX.FTZ R7, R24, R7, !PT ;  /* 0x0000000718077209 */ /* 0x000fe20007810000 */
[----:B------:R-:W0:Y:S01]  /*16c20*/  MUFU.EX2 R57, R57 ;  /* 0x0000003900397308 */ /* 0x000e220000000800 */
[-CC-:B------:R-:W-:Y:S01]  /*16c30*/  FFMA.FTZ R66, R66, R3.reuse, -R13.reuse ;  /* 0x0000000342427223 */ /* 0x180fe2000001080d */
[--C-:B------:R-:W-:Y:S01]  /*16c40*/  FFMA.FTZ R68, R68, R3, -R13.reuse ;  /* 0x0000000344447223 */ /* 0x100fe2000001080d */
[----:B------:R-:W-:Y:S01]  /*16c50*/  FMNMX.FTZ R7, R28, R7, !PT ;  /* 0x000000071c077209 */ /* 0x000fe20007810000 */
[-CC-:B------:R-:W-:Y:S01]  /*16c60*/  FFMA.FTZ R70, R70, R3.reuse, -R13.reuse ;  /* 0x0000000346467223 */ /* 0x180fe2000001080d */
[-CC-:B------:R-:W-:Y:S01]  /*16c70*/  FFMA.FTZ R72, R72, R3.reuse, -R13.reuse ;  /* 0x0000000348487223 */ /* 0x180fe2000001080d */
[--C-:B------:R-:W-:Y:S01]  /*16c80*/  FFMA.FTZ R74, R74, R3, -R13.reuse ;  /* 0x000000034a4a7223 */ /* 0x100fe2000001080d */
[----:B------:R-:W-:Y:S01]  /*16c90*/  FMNMX.FTZ R7, R32, R7, !PT ;  /* 0x0000000720077209 */ /* 0x000fe20007810000 */
[----:B------:R-:W1:Y:S01]  /*16ca0*/  MUFU.EX2 R60, R60 ;  /* 0x0000003c003c7308 */ /* 0x000e620000000800 */
[-CC-:B------:R-:W-:Y:S01]  /*16cb0*/  FFMA.FTZ R76, R76, R3.reuse, -R13.reuse ;  /* 0x000000034c4c7223 */ /* 0x180fe2000001080d */
[--C-:B------:R-:W-:Y:S01]  /*16cc0*/  FFMA.FTZ R78, R78, R3, -R13.reuse ;  /* 0x000000034e4e7223 */ /* 0x100fe2000001080d */
[----:B------:R-:W-:Y:S01]  /*16cd0*/  FMNMX.FTZ R7, R34, R7, !PT ;  /* 0x0000000722077209 */ /* 0x000fe20007810000 */
[----:B------:R-:W-:Y:S01]  /*16ce0*/  FFMA.FTZ R13, R80, R3, -R13 ;  /* 0x00000003500d7223 */ /* 0x000fe2000001080d */
[----:B------:R-:W-:-:S02]  /*16cf0*/  IMAD.MOV.U32 R80, RZ, RZ, R151 ;  /* 0x000000ffff507224 */ /* 0x000fc400078e0097 */
[----:B------:R-:W-:Y:S01]  /*16d00*/  FMNMX.FTZ R7, R36, R7, !PT ;  /* 0x0000000724077209 */ /* 0x000fe20007810000 */
[----:B------:R-:W-:Y:S01]  /*16d10*/  MUFU.EX2 R11, R11 ;  /* 0x0000000b000b7308 */ /* 0x000fe20000000800 */
[----:B0-----:R-:W-:Y:S01]  /*16d20*/  FADD.FTZ R33, R208, R57 ;  /* 0x00000039d0217221 */ /* 0x001fe20000010000 */
[----:B------:R-:W-:Y:S01]  /*16d30*/  F2FP.BF16.F32.PACK_AB R208, R57, R208 ;  /* 0x000000d039d0723e */ /* 0x000fe200000010ff */
[--C-:B------:R-:W-:Y:S01]  /*16d40*/  IMAD.MOV.U32 R57, RZ, RZ, R151.reuse ;  /* 0x000000ffff397224 */ /* 0x100fe200078e0097 */
[----:B------:R-:W-:Y:S01]  /*16d50*/  FMNMX.FTZ R7, R40, R7, !PT ;  /* 0x0000000728077209 */ /* 0x000fe20007810000 */
[----:B------:R-:W-:-:S03]  /*16d60*/  IMAD.MOV.U32 R56, RZ, RZ, R151 ;  /* 0x000000ffff387224 */ /* 0x000fc600078e0097 */
[----:B------:R-:W-:Y:S01]  /*16d70*/  FMNMX.FTZ R7, R42, R7, !PT ;  /* 0x000000072a077209 */ /* 0x000fe20007810000 */
[----:B------:R-:W0:Y:S01]  /*16d80*/  MUFU.EX2 R54, R54 ;  /* 0x0000003600367308 */ /* 0x000e220000000800 */
[----:B-1----:R-:W-:Y:S02]  /*16d90*/  F2FP.BF16.F32.PACK_AB R210, R9, R60 ;  /* 0x0000003c09d2723e */ /* 0x002fe400000010ff */
[----:B------:R-:W-:-:S04]  /*16da0*/  FMNMX.FTZ R7, R38, R7, !PT ;  /* 0x0000000726077209 */ /* 0x000fc80007810000 */
[----:B------:R-:W-:Y:S01]  /*16db0*/  FMNMX.FTZ R7, R46, R7, !PT ;  /* 0x000000072e077209 */ /* 0x000fe20007810000 */
[----:B------:R-:W-:Y:S03]  /*16dc0*/  MUFU.EX2 R15, R15 ;  /* 0x0000000f000f7308 */ /* 0x000fe60000000800 */
[----:B------:R-:W-:-:S04]  /*16dd0*/  FMNMX.FTZ R7, R26, R7, !PT ;  /* 0x000000071a077209 */ /* 0x000fc80007810000 */
[----:B------:R-:W-:Y:S01]  /*16de0*/  FMNMX.FTZ R7, R48, R7, !PT ;  /* 0x0000000730077209 */ /* 0x000fe20007810000 */
[----:B------:R-:W1:Y:S01]  /*16df0*/  MUFU.EX2 R58, R58 ;  /* 0x0000003a003a7308 */ /* 0x000e620000000800 */
[----:B0-----:R-:W-:Y:S02]  /*16e00*/  F2FP.BF16.F32.PACK_AB R204, R54, R11 ;  /* 0x0000000b36cc723e */ /* 0x001fe400000010ff */
[----:B------:R-:W-:-:S04]  /*16e10*/  FMNMX.FTZ R7, R30, R7, !PT ;  /* 0x000000071e077209 */ /* 0x000fc80007810000 */
[----:B------:R-:W-:Y:S01]  /*16e20*/  FMNMX.FTZ R7, R50, R7, !PT ;  /* 0x0000000732077209 */ /* 0x000fe20007810000 */
[----:B------:R-:W-:Y:S04]  /*16e30*/  MUFU.EX2 R62, R62 ;  /* 0x0000003e003e7308 */ /* 0x000fe80000000800 */
[----:B------:R-:W0:Y:S04]  /*16e40*/  SHFL.BFLY PT, R52, R7, 0x2, 0x1f ;  /* 0x0c401f0007347f89 */ /* 0x000e2800000e0000 */
[----:B------:R3:W4:Y:S01]  /*16e50*/  MUFU.EX2 R21, R64 ;  /* 0x0000004000157308 */ /* 0x0007220000000800 */
[----:B-1----:R-:W-:-:S07]  /*16e60*/  F2FP.BF16.F32.PACK_AB R206, R58, R15 ;  /* 0x0000000f3ace723e */ /* 0x002fce00000010ff */
[----:B------:R-:W-:Y:S01]  /*16e70*/  MUFU.EX2 R44, R44 ;  /* 0x0000002c002c7308 */ /* 0x000fe20000000800 */
[----:B---3--:R-:W-:-:S07]  /*16e80*/  MOV R64, R151 ;  /* 0x0000009700407202 */ /* 0x008fce0000000f00 */
[----:B------:R1:W3:Y:S01]  /*16e90*/  MUFU.EX2 R25, R66 ;  /* 0x0000004200197308 */ /* 0x0002e20000000800 */
[----:B----4-:R-:W-:Y:S02]  /*16ea0*/  F2FP.BF16.F32.PACK_AB R200, R21, R62 ;  /* 0x0000003e15c8723e */ /* 0x010fe400000010ff */
[----:B0-----:R-:W-:-:S05]  /*16eb0*/  FMNMX.FTZ R52, R7, R52, !PT ;  /* 0x0000003407347209 */ /* 0x001fca0007810000 */
[----:B------:R-:W-:Y:S01]  /*16ec0*/  MUFU.EX2 R68, R68 ;  /* 0x0000004400447308 */ /* 0x000fe20000000800 */
[----:B------:R-:W0:Y:S01]  /*16ed0*/  SHFL.BFLY PT, R7, R52, 0x1, 0x1f ;  /* 0x0c201f0034077f89 */ /* 0x000e2200000e0000 */
[----:B-1----:R-:W-:-:S06]  /*16ee0*/  IMAD.MOV.U32 R66, RZ, RZ, R151 ;  /* 0x000000ffff427224 */ /* 0x002fcc00078e0097 */
[----:B------:R1:W4:Y:S01]  /*16ef0*/  MUFU.EX2 R27, R70 ;  /* 0x00000046001b7308 */ /* 0x0003220000000800 */
[----:B---3--:R-:W-:-:S07]  /*16f00*/  F2FP.BF16.F32.PACK_AB R202, R25, R44 ;  /* 0x0000002c19ca723e */ /* 0x008fce00000010ff */
[----:B------:R-:W-:Y:S01]  /*16f10*/  MUFU.EX2 R72, R72 ;  /* 0x0000004800487308 */ /* 0x000fe20000000800 */
[----:B-1----:R-:W-:-:S07]  /*16f20*/  IMAD.MOV.U32 R70, RZ, RZ, R151 ;  /* 0x000000ffff467224 */ /* 0x002fce00078e0097 */
[----:B------:R1:W3:Y:S01]  /*16f30*/  MUFU.EX2 R29, R74 ;  /* 0x0000004a001d7308 */ /* 0x0002e20000000800 */
[----:B0-----:R-:W-:Y:S01]  /*16f40*/  FMNMX.FTZ R4, R52, R7, !PT ;  /* 0x0000000734047209 */ /* 0x001fe20007810000 */
[--C-:B------:R-:W-:Y:S01]  /*16f50*/  IMAD.MOV.U32 R52, RZ, RZ, R151.reuse ;  /* 0x000000ffff347224 */ /* 0x100fe200078e0097 */
[----:B----4-:R-:W-:Y:S02]  /*16f60*/  F2FP.BF16.F32.PACK_AB R196, R27, R68 ;  /* 0x000000441bc4723e */ /* 0x010fe400000010ff */
[C---:B------:R-:W-:Y:S01]  /*16f70*/  FSETP.NEU.FTZ.AND P1, PT, R4.reuse, -INF , PT ;  /* 0xff8000000400780b */ /* 0x040fe20003f3d000 */
[----:B------:R-:W-:Y:S02]  /*16f80*/  FMUL.FTZ R7, R4, R3 ;  /* 0x0000000304077220 */ /* 0x000fe40000410000 */
[----:B------:R-:W-:Y:S01]  /*16f90*/  MUFU.EX2 R31, R31 ;  /* 0x0000001f001f7308 */ /* 0x000fe20000000800 */
[----:B-1----:R-:W-:Y:S02]  /*16fa0*/  IMAD.MOV.U32 R74, RZ, RZ, R151 ;  /* 0x000000ffff4a7224 */ /* 0x002fe400078e0097 */
[----:B------:R-:W-:-:S02]  /*16fb0*/  FSEL R7, R7, RZ, P1 ;  /* 0x000000ff07077208 */ /* 0x000fc40000800000 */
[----:B------:R-:W-:-:S03]  /*16fc0*/  ISETP.GE.AND P1, PT, R180, 0x51, PT ;  /* 0x00000051b400780c */ /* 0x000fc60003f26270 */
[-CC-:B------:R-:W-:Y:S01]  /*16fd0*/  FFMA.FTZ R2, R2, R3.reuse, -R7.reuse ;  /* 0x0000000302027223 */ /* 0x180fe20000010807 */
[-CC-:B------:R-:W-:Y:S01]  /*16fe0*/  FFMA.FTZ R6, R6, R3.reuse, -R7.reuse ;  /* 0x0000000306067223 */ /* 0x180fe20000010807 */
[-CC-:B------:R-:W-:Y:S01]  /*16ff0*/  FFMA.FTZ R8, R8, R3.reuse, -R7.reuse ;  /* 0x0000000308087223 */ /* 0x180fe20000010807 */
[-CC-:B------:R-:W-:Y:S01]  /*17000*/  FFMA.FTZ R10, R10, R3.reuse, -R7.reuse ;  /* 0x000000030a0a7223 */ /* 0x180fe20000010807 */
[-CC-:B------:R-:W-:Y:S01]  /*17010*/  FFMA.FTZ R12, R12, R3.reuse, -R7.reuse ;  /* 0x000000030c0c7223 */ /* 0x180fe20000010807 */
[----:B------:R0:W-:Y:S01]  /*17020*/  MUFU.EX2 R209, R6 ;  /* 0x0000000600d17308 */ /* 0x0001e20000000800 */
[-CC-:B------:R-:W-:Y:S01]  /*17030*/  FFMA.FTZ R14, R14, R3.reuse, -R7.reuse ;  /* 0x000000030e0e7223 */ /* 0x180fe20000010807 */
[-CC-:B------:R-:W-:Y:S01]  /*17040*/  FFMA.FTZ R20, R20, R3.reuse, -R7.reuse ;  /* 0x0000000314147223 */ /* 0x180fe20000010807 */
[-CC-:B------:R-:W-:Y:S01]  /*17050*/  FFMA.FTZ R24, R24, R3.reuse, -R7.reuse ;  /* 0x0000000318187223 */ /* 0x180fe20000010807 */
[-CC-:B------:R-:W-:Y:S01]  /*17060*/  FFMA.FTZ R28, R28, R3.reuse, -R7.reuse ;  /* 0x000000031c1c7223 */ /* 0x180fe20000010807 */
[-CC-:B------:R-:W-:Y:S01]  /*17070*/  FFMA.FTZ R32, R32, R3.reuse, -R7.reuse ;  /* 0x0000000320207223 */ /* 0x180fe20000010807 */
[-CC-:B------:R-:W-:Y:S01]  /*17080*/  FFMA.FTZ R34, R34, R3.reuse, -R7.reuse ;  /* 0x0000000322227223 */ /* 0x180fe20000010807 */
[-C--:B------:R-:W-:Y:S01]  /*17090*/  FFMA.FTZ R36, R36, R3.reuse, -R7 ;  /* 0x0000000324247223 */ /* 0x080fe20000010807 */
[----:B------:R-:W1:Y:S01]  /*170a0*/  MUFU.EX2 R2, R2 ;  /* 0x0000000200027308 */ /* 0x000e620000000800 */
[----:B0-----:R-:W-:Y:S01]  /*170b0*/  FADD.FTZ R6, R60, R33 ;  /* 0x000000213c067221 */ /* 0x001fe20000010000 */
[-CC-:B------:R-:W-:Y:S01]  /*170c0*/  FFMA.FTZ R40, R40, R3.reuse, -R7.reuse ;  /* 0x0000000328287223 */ /* 0x180fe20000010807 */
[-CC-:B------:R-:W-:Y:S01]  /*170d0*/  FFMA.FTZ R42, R42, R3.reuse, -R7.reuse ;  /* 0x000000032a2a7223 */ /* 0x180fe20000010807 */
[-CC-:B------:R-:W-:Y:S01]  /*170e0*/  FFMA.FTZ R38, R38, R3.reuse, -R7.reuse ;  /* 0x0000000326267223 */ /* 0x180fe20000010807 */
[----:B------:R-:W-:Y:S01]  /*170f0*/  FADD.FTZ R6, R9, R6 ;  /* 0x0000000609067221 */ /* 0x000fe20000010000 */
[-CC-:B------:R-:W-:Y:S01]  /*17100*/  FFMA.FTZ R46, R46, R3.reuse, -R7.reuse ;  /* 0x000000032e2e7223 */ /* 0x180fe20000010807 */
[-CC-:B------:R-:W-:Y:S01]  /*17110*/  FFMA.FTZ R26, R26, R3.reuse, -R7.reuse ;  /* 0x000000031a1a7223 */ /* 0x180fe20000010807 */
[----:B------:R-:W0:Y:S01]  /*17120*/  MUFU.EX2 R8, R8 ;  /* 0x0000000800087308 */ /* 0x000e220000000800 */
[----:B------:R-:W-:Y:S01]  /*17130*/  FADD.FTZ R35, R11, R6 ;  /* 0x000000060b237221 */ /* 0x000fe20000010000 */
[-CC-:B------:R-:W-:Y:S01]  /*17140*/  FFMA.FTZ R48, R48, R3.reuse, -R7.reuse ;  /* 0x0000000330307223 */ /* 0x180fe20000010807 */
[-CC-:B------:R-:W-:Y:S01]  /*17150*/  FFMA.FTZ R30, R30, R3.reuse, -R7.reuse ;  /* 0x000000031e1e7223 */ /* 0x180fe20000010807 */
[----:B------:R-:W-:Y:S01]  /*17160*/  FFMA.FTZ R7, R50, R3, -R7 ;  /* 0x0000000332077223 */ /* 0x000fe20000010807 */
[----:B---3--:R-:W-:Y:S01]  /*17170*/  F2FP.BF16.F32.PACK_AB R198, R29, R72 ;  /* 0x000000481dc6723e */ /* 0x008fe200000010ff */
[----:B------:R-:W-:-:S02]  /*17180*/  IMAD.MOV.U32 R60, RZ, RZ, R151 ;  /* 0x000000ffff3c7224 */ /* 0x000fc400078e0097 */
[----:B------:R3:W4:Y:S01]  /*17190*/  MUFU.EX2 R211, R10 ;  /* 0x0000000a00d37308 */ /* 0x0007220000000800 */
[----:B-1----:R-:W-:Y:S01]  /*171a0*/  FADD.FTZ R33, R2, R209 ;  /* 0x000000d102217221 */ /* 0x002fe20000010000 */
[----:B------:R-:W-:Y:S01]  /*171b0*/  F2FP.BF16.F32.PACK_AB R209, R209, R2 ;  /* 0x00000002d1d1723e */ /* 0x000fe200000010ff */
[----:B------:R-:W-:Y:S02]  /*171c0*/  IMAD.MOV.U32 R2, RZ, RZ, 0x3f800000 ;  /* 0x3f800000ff027424 */ /* 0x000fe400078e00ff */
[----:B------:R-:W-:-:S03]  /*171d0*/  IMAD.MOV.U32 R50, RZ, RZ, R151 ;  /* 0x000000ffff327224 */ /* 0x000fc600078e0097 */
[----:B------:R-:W1:Y:S01]  /*171e0*/  MUFU.EX2 R12, R12 ;  /* 0x0000000c000c7308 */ /* 0x000e620000000800 */
[----:B---3--:R-:W-:Y:S01]  /*171f0*/  FADD.FTZ R10, R54, R35 ;  /* 0x00000023360a7221 */ /* 0x008fe20000010000 */
[----:B0-----:R-:W-:Y:S01]  /*17200*/  FADD.FTZ R6, R8, R33 ;  /* 0x0000002108067221 */ /* 0x001fe20000010000 */
[----:B------:R-:W-:Y:S02]  /*17210*/  IMAD.MOV.U32 R54, RZ, RZ, R151 ;  /* 0x000000ffff367224 */ /* 0x000fe400078e0097 */
[----:B------:R-:W-:-:S03]  /*17220*/  FADD.FTZ R35, R15, R10 ;  /* 0x0000000a0f237221 */ /* 0x000fc60000010000 */
[----:B------:R-:W0:Y:S01]  /*17230*/  MUFU.EX2 R205, R14 ;  /* 0x0000000e00cd7308 */ /* 0x000e220000000800 */
[C---:B----4-:R-:W-:Y:S01]  /*17240*/  FADD.FTZ R33, R211.reuse, R6 ;  /* 0x00000006d3217221 */ /* 0x050fe20000010000 */
[----:B------:R-:W-:Y:S01]  /*17250*/  FADD.FTZ R35, R58, R35 ;  /* 0x000000233a237221 */ /* 0x000fe20000010000 */
[----:B------:R-:W-:Y:S01]  /*17260*/  F2FP.BF16.F32.PACK_AB R211, R211, R8 ;  /* 0x00000008d3d3723e */ /* 0x000fe200000010ff */
[----:B------:R-:W-:Y:S02]  /*17270*/  IMAD.MOV.U32 R58, RZ, RZ, R151 ;  /* 0x000000ffff3a7224 */ /* 0x000fe400078e0097 */
[----:B------:R-:W-:Y:S01]  /*17280*/  FADD.FTZ R10, R62, R35 ;  /* 0x000000233e0a7221 */ /* 0x000fe20000010000 */
[----:B------:R-:W-:Y:S01]  /*17290*/  IMAD.MOV.U32 R62, RZ, RZ, R151 ;  /* 0x000000ffff3e7224 */ /* 0x000fe200078e0097 */
[----:B------:R-:W3:Y:S01]  /*172a0*/  MUFU.EX2 R20, R20 ;  /* 0x0000001400147308 */ /* 0x000ee20000000800 */
[----:B-1----:R-:W-:Y:S01]  /*172b0*/  FADD.FTZ R6, R12, R33 ;  /* 0x000000210c067221 */ /* 0x002fe20000010000 */
[----:B------:R-:W-:-:S04]  /*172c0*/  FADD.FTZ R35, R21, R10 ;  /* 0x0000000a15237221 */ /* 0x000fc80000010000 */
[----:B--2---:R-:W-:Y:S01]  /*172d0*/  FADD.FTZ R0, R44, R35 ;  /* 0x000000232c007221 */ /* 0x004fe20000010000 */
[----:B------:R-:W-:Y:S01]  /*172e0*/  IMAD.MOV.U32 R44, RZ, RZ, R151 ;  /* 0x000000ffff2c7224 */ /* 0x000fe200078e0097 */
[----:B------:R1:W2:Y:S01]  /*172f0*/  MUFU.EX2 R207, R24 ;  /* 0x0000001800cf7308 */ /* 0x0002a20000000800 */
[----:B0-----:R-:W-:Y:S01]  /*17300*/  FADD.FTZ R33, R205, R6 ;  /* 0x00000006cd217221 */ /* 0x001fe20000010000 */
[----:B------:R-:W-:Y:S01]  /*17310*/  FADD.FTZ R35, R25, R0 ;  /* 0x0000000019237221 */ /* 0x000fe20000010000 */
[----:B------:R-:W-:Y:S02]  /*17320*/  F2FP.BF16.F32.PACK_AB R205, R205, R12 ;  /* 0x0000000ccdcd723e */ /* 0x000fe400000010ff */
[----:B------:R-:W-:-:S03]  /*17330*/  MOV R25, R151 ;  /* 0x0000009700197202 */ /* 0x000fc60000000f00 */
[----:B------:R-:W0:Y:S01]  /*17340*/  MUFU.EX2 R28, R28 ;  /* 0x0000001c001c7308 */ /* 0x000e220000000800 */
[----:B---3--:R-:W-:Y:S01]  /*17350*/  FADD.FTZ R6, R20, R33 ;  /* 0x0000002114067221 */ /* 0x008fe20000010000 */
[----:B-1----:R-:W-:-:S06]  /*17360*/  IMAD.MOV.U32 R24, RZ, RZ, R151 ;  /* 0x000000ffff187224 */ /* 0x002fcc00078e0097 */
[----:B------:R1:W3:Y:S01]  /*17370*/  MUFU.EX2 R201, R32 ;  /* 0x0000002000c97308 */ /* 0x0002e20000000800 */
[C---:B--2---:R-:W-:Y:S01]  /*17380*/  FADD.FTZ R33, R207.reuse, R6 ;  /* 0x00000006cf217221 */ /* 0x044fe20000010000 */
[----:B------:R-:W-:Y:S01]  /*17390*/  FADD.FTZ R6, R68, R35 ;  /* 0x0000002344067221 */ /* 0x000fe20000010000 */
[----:B------:R-:W-:Y:S01]  /*173a0*/  F2FP.BF16.F32.PACK_AB R207, R207, R20 ;  /* 0x00000014cfcf723e */ /* 0x000fe200000010ff */
[--C-:B------:R-:W-:Y:S02]  /*173b0*/  IMAD.MOV.U32 R68, RZ, RZ, R151.reuse ;  /* 0x000000ffff447224 */ /* 0x100fe400078e0097 */
[----:B------:R-:W-:Y:S01]  /*173c0*/  FADD.FTZ R35, R27, R6 ;  /* 0x000000061b237221 */ /* 0x000fe20000010000 */
[----:B------:R-:W-:Y:S01]  /*173d0*/  IMAD.MOV.U32 R27, RZ, RZ, R151 ;  /* 0x000000ffff1b7224 */ /* 0x000fe200078e0097 */
[----:B------:R-:W2:Y:S01]  /*173e0*/  MUFU.EX2 R34, R34 ;  /* 0x0000002200227308 */ /* 0x000ea20000000800 */
[----:B0-----:R-:W-:Y:S01]  /*173f0*/  FADD.FTZ R0, R28, R33 ;  /* 0x000000211c007221 */ /* 0x001fe20000010000 */
[----:B------:R-:W-:Y:S01]  /*17400*/  FADD.FTZ R6, R72, R35 ;  /* 0x0000002348067221 */ /* 0x000fe20000010000 */
[----:B------:R-:W-:-:S02]  /*17410*/  IMAD.MOV.U32 R72, RZ, RZ, R151 ;  /* 0x000000ffff487224 */ /* 0x000fc400078e0097 */
[--C-:B------:R-:W-:Y:S02]  /*17420*/  IMAD.MOV.U32 R35, RZ, RZ, R151.reuse ;  /* 0x000000ffff237224 */ /* 0x100fe400078e0097 */
[----:B------:R-:W-:Y:S01]  /*17430*/  FADD.FTZ R6, R29, R6 ;  /* 0x000000061d067221 */ /* 0x000fe20000010000 */
[--C-:B-1----:R-:W-:Y:S01]  /*17440*/  IMAD.MOV.U32 R32, RZ, RZ, R151.reuse ;  /* 0x000000ffff207224 */ /* 0x102fe200078e0097 */
[----:B------:R0:W1:Y:S01]  /*17450*/  MUFU.EX2 R203, R36 ;  /* 0x0000002400cb7308 */ /* 0x0000620000000800 */
[----:B---3--:R-:W-:Y:S01]  /*17460*/  FADD.FTZ R33, R201, R0 ;  /* 0x00000000c9217221 */ /* 0x008fe20000010000 */
[----:B------:R-:W-:Y:S01]  /*17470*/  FADD.FTZ R11, R31, R6 ;  /* 0x000000061f0b7221 */ /* 0x000fe20000010000 */
[----:B------:R-:W-:Y:S01]  /*17480*/  F2FP.BF16.F32.PACK_AB R201, R201, R28 ;  /* 0x0000001cc9c9723e */ /* 0x000fe200000010ff */
[--C-:B------:R-:W-:Y:S02]  /*17490*/  IMAD.MOV.U32 R29, RZ, RZ, R151.reuse ;  /* 0x000000ffff1d7224 */ /* 0x100fe400078e0097 */
[----:B------:R-:W-:-:S02]  /*174a0*/  IMAD.MOV.U32 R28, RZ, RZ, R151 ;  /* 0x000000ffff1c7224 */ /* 0x000fc400078e0097 */
[----:B------:R-:W3:Y:S01]  /*174b0*/  MUFU.EX2 R40, R40 ;  /* 0x0000002800287308 */ /* 0x000ee20000000800 */
[----:B--2---:R-:W-:Y:S01]  /*174c0*/  FADD.FTZ R0, R34, R33 ;  /* 0x0000002122007221 */ /* 0x004fe20000010000 */
[--C-:B0-----:R-:W-:Y:S02]  /*174d0*/  IMAD.MOV.U32 R36, RZ, RZ, R151.reuse ;  /* 0x000000ffff247224 */ /* 0x101fe400078e0097 */
[----:B------:R-:W-:-:S04]  /*174e0*/  IMAD.MOV.U32 R33, RZ, RZ, R151 ;  /* 0x000000ffff217224 */ /* 0x000fc800078e0097 */
[----:B------:R0:W2:Y:S01]  /*174f0*/  MUFU.EX2 R197, R42 ;  /* 0x0000002a00c57308 */ /* 0x0000a20000000800 */
[C---:B-1----:R-:W-:Y:S01]  /*17500*/  FADD.FTZ R9, R203.reuse, R0 ;  /* 0x00000000cb097221 */ /* 0x042fe20000010000 */
[----:B------:R-:W-:Y:S01]  /*17510*/  F2FP.BF16.F32.PACK_AB R203, R203, R34 ;  /* 0x00000022cbcb723e */ /* 0x000fe200000010ff */
[----:B------:R-:W-:-:S05]  /*17520*/  IMAD.MOV.U32 R34, RZ, RZ, R151 ;  /* 0x000000ffff227224 */ /* 0x000fca00078e0097 */
[----:B------:R-:W1:Y:S01]  /*17530*/  MUFU.EX2 R38, R38 ;  /* 0x0000002600267308 */ /* 0x000e620000000800 */
[----:B---3--:R-:W-:Y:S01]  /*17540*/  FADD.FTZ R0, R40, R9 ;  /* 0x0000000928007221 */ /* 0x008fe20000010000 */
[----:B0-----:R-:W-:-:S06]  /*17550*/  IMAD.MOV.U32 R42, RZ, RZ, R151 ;  /* 0x000000ffff2a7224 */ /* 0x001fcc00078e0097 */
[----:B------:R0:W3:Y:S01]  /*17560*/  MUFU.EX2 R199, R46 ;  /* 0x0000002e00c77308 */ /* 0x0000e20000000800 */
[C---:B--2---:R-:W-:Y:S01]  /*17570*/  FADD.FTZ R9, R197.reuse, R0 ;  /* 0x00000000c5097221 */ /* 0x044fe20000010000 */
[----:B------:R-:W-:Y:S01]  /*17580*/  F2FP.BF16.F32.PACK_AB R197, R197, R40 ;  /* 0x00000028c5c5723e */ /* 0x000fe200000010ff */
[----:B------:R-:W-:-:S05]  /*17590*/  IMAD.MOV.U32 R40, RZ, RZ, R151 ;  /* 0x000000ffff287224 */ /* 0x000fca00078e0097 */
[----:B------:R-:W2:Y:S01]  /*175a0*/  MUFU.EX2 R26, R26 ;  /* 0x0000001a001a7308 */ /* 0x000ea20000000800 */
[----:B-1----:R-:W-:Y:S01]  /*175b0*/  FADD.FTZ R0, R38, R9 ;  /* 0x0000000926007221 */ /* 0x002fe20000010000 */
[----:B0-----:R-:W-:-:S06]  /*175c0*/  IMAD.MOV.U32 R46, RZ, RZ, R151 ;  /* 0x000000ffff2e7224 */ /* 0x001fcc00078e0097 */
[----:B------:R-:W0:Y:S01]  /*175d0*/  MUFU.EX2 R76, R76 ;  /* 0x0000004c004c7308 */ /* 0x000e220000000800 */
[C---:B---3--:R-:W-:Y:S01]  /*175e0*/  FADD.FTZ R9, R199.reuse, R0 ;  /* 0x00000000c7097221 */ /* 0x048fe20000010000 */
[----:B------:R-:W-:Y:S02]  /*175f0*/  F2FP.BF16.F32.PACK_AB R199, R199, R38 ;  /* 0x00000026c7c7723e */ /* 0x000fe400000010ff */
[----:B------:R-:W-:-:S04]  /*17600*/  MOV R38, R151 ;  /* 0x0000009700267202 */ /* 0x000fc80000000f00 */
[----:B------:R1:W3:Y:S01]  /*17610*/  MUFU.EX2 R193, R48 ;  /* 0x0000003000c17308 */ /* 0x0002e20000000800 */
[----:B--2---:R-:W-:-:S07]  /*17620*/  FADD.FTZ R0, R26, R9 ;  /* 0x000000091a007221 */ /* 0x004fce0000010000 */
[----:B------:R-:W2:Y:S01]  /*17630*/  MUFU.EX2 R78, R78 ;  /* 0x0000004e004e7308 */ /* 0x000ea20000000800 */
[C---:B0-----:R-:W-:Y:S01]  /*17640*/  FADD.FTZ R11, R76.reuse, R11 ;  /* 0x0000000b4c0b7221 */ /* 0x041fe20000010000 */
[----:B------:R-:W-:Y:S01]  /*17650*/  F2FP.BF16.F32.PACK_AB R192, R76, R31 ;  /* 0x0000001f4cc0723e */ /* 0x000fe200000010ff */
[--C-:B------:R-:W-:Y:S02]  /*17660*/  IMAD.MOV.U32 R76, RZ, RZ, R151.reuse ;  /* 0x000000ffff4c7224 */ /* 0x100fe400078e0097 */
[--C-:B-1----:R-:W-:Y:S02]  /*17670*/  IMAD.MOV.U32 R48, RZ, RZ, R151.reuse ;  /* 0x000000ffff307224 */ /* 0x102fe400078e0097 */
[----:B------:R-:W-:Y:S01]  /*17680*/  IMAD.MOV.U32 R31, RZ, RZ, R151 ;  /* 0x000000ffff1f7224 */ /* 0x000fe200078e0097 */
[----:B------:R-:W0:Y:S01]  /*17690*/  MUFU.EX2 R30, R30 ;  /* 0x0000001e001e7308 */ /* 0x000e220000000800 */
[C---:B---3--:R-:W-:Y:S01]  /*176a0*/  FADD.FTZ R9, R193.reuse, R0 ;  /* 0x00000000c1097221 */ /* 0x048fe20000010000 */
[----:B------:R-:W-:Y:S01]  /*176b0*/  F2FP.BF16.F32.PACK_AB R193, R193, R26 ;  /* 0x0000001ac1c1723e */ /* 0x000fe200000010ff */
[----:B------:R-:W-:-:S02]  /*176c0*/  IMAD.MOV.U32 R0, RZ, RZ, 0x3f800000 ;  /* 0x3f800000ff007424 */ /* 0x000fc400078e00ff */
[----:B------:R-:W-:-:S03]  /*176d0*/  IMAD.MOV.U32 R26, RZ, RZ, R151 ;  /* 0x000000ffff1a7224 */ /* 0x000fc600078e0097 */
[----:B------:R-:W1:Y:S01]  /*176e0*/  MUFU.EX2 R13, R13 ;  /* 0x0000000d000d7308 */ /* 0x000e620000000800 */
[----:B--2---:R-:W-:-:S07]  /*176f0*/  FADD.FTZ R6, R78, R11 ;  /* 0x0000000b4e067221 */ /* 0x004fce0000010000 */
[----:B------:R-:W2:Y:S01]  /*17700*/  MUFU.EX2 R7, R7 ;  /* 0x0000000700077308 */ /* 0x000ea20000000800 */
[----:B0-----:R-:W-:Y:S01]  /*17710*/  FADD.FTZ R226, R30, R9 ;  /* 0x000000091ee27221 */ /* 0x001fe20000010000 */
[C---:B-1----:R-:W-:Y:S01]  /*17720*/  F2FP.BF16.F32.PACK_AB R194, R13.reuse, R78 ;  /* 0x0000004e0dc2723e */ /* 0x042fe200000010ff */
[----:B------:R-:W-:Y:S01]  /*17730*/  FADD.FTZ R227, R13, R6 ;  /* 0x000000060de37221 */ /* 0x000fe20000010000 */
[--C-:B------:R-:W-:Y:S01]  /*17740*/  IMAD.MOV.U32 R78, RZ, RZ, R151.reuse ;  /* 0x000000ffff4e7224 */ /* 0x100fe200078e0097 */
[C---:B--2---:R-:W-:Y:S01]  /*17750*/  F2FP.BF16.F32.PACK_AB R195, R7.reuse, R30 ;  /* 0x0000001e07c3723e */ /* 0x044fe200000010ff */
[----:B------:R-:W-:Y:S01]  /*17760*/  FADD.FTZ R226, R7, R226 ;  /* 0x000000e207e27221 */ /* 0x000fe20000010000 */
[----:B------:R-:W-:Y:S01]  /*17770*/  IMAD.MOV.U32 R30, RZ, RZ, R151 ;  /* 0x000000ffff1e7224 */ /* 0x000fe200078e0097 */
[----:B------:R-:W-:Y:S06]  /*17780*/  @!P1 BRA `(.L_x_635) ;  /* 0x0000005000909947 */ /* 0x000fec0003800000 */
[----:B------:R-:W-:Y:S01]  /*17790*/  VIADD R21, R181, 0xfffffffe ;  /* 0xfffffffeb5157836 */ /* 0x000fe20000000000 */
[----:B------:R-:W-:Y:S01]  /*177a0*/  CS2R R150, SRZ ;  /* 0x0000000000967805 */ /* 0x000fe2000001ff00 */
[----:B------:R-:W-:Y:S01]  /*177b0*/  IMAD.MOV.U32 R20, RZ, RZ, R4 ;  /* 0x000000ffff147224 */ /* 0x000fe200078e0004 */
[----:B------:R-:W-:Y:S01]  /*177c0*/  CS2R R146, SRZ ;  /* 0x0000000000927805 */ /* 0x000fe2000001ff00 */
[----:B------:R-:W-:Y:S01]  /*177d0*/  IMAD.MOV.U32 R15, RZ, RZ, R5 ;  /* 0x000000ffff0f7224 */ /* 0x000fe200078e0005 */
[----:B------:R-:W-:Y:S01]  /*177e0*/  CS2R R142, SRZ ;  /* 0x00000000008e7805 */ /* 0x000fe2000001ff00 */
[----:B------:R-:W-:Y:S01]  /*177f0*/  IMAD.MOV.U32 R14, RZ, RZ, R229 ;  /* 0x000000ffff0e7224 */ /* 0x000fe200078e00e5 */
[----:B------:R-:W-:Y:S01]  /*17800*/  CS2R R138, SRZ ;  /* 0x00000000008a7805 */ /* 0x000fe2000001ff00 */
[----:B------:R-:W-:Y:S01]  /*17810*/  IMAD.MOV.U32 R8, RZ, RZ, R225 ;  /* 0x000000ffff087224 */ /* 0x000fe200078e00e1 */
[----:B------:R-:W-:Y:S01]  /*17820*/  CS2R R134, SRZ ;  /* 0x0000000000867805 */ /* 0x000fe2000001ff00 */
[----:B------:R-:W-:Y:S01]  /*17830*/  IMAD.MOV.U32 R2, RZ, RZ, 0x3f800000 ;  /* 0x3f800000ff027424 */ /* 0x000fe200078e00ff */
        /* <DEDUP_REMOVED lines=58> */
[----:B------:R-:W-:-:S07]  /*17be0*/  CS2R R24, SRZ ;  /* 0x0000000000187805 */ /* 0x000fce000001ff00 */
.L_x_648:
[----:B------:R-:W-:-:S04]  /*17bf0*/  ISETP.NE.AND P1, PT, R8, 0x1, PT ;  /* 0x000000010800780c */ /* 0x000fc80003f25270 */
[----:B------:R-:W-:-:S04]  /*17c00*/  SEL R229, RZ, 0x1, P1 ;  /* 0x00000001ffe57807 */ /* 0x000fc80000800000 */
[----:B------:R-:W-:Y:S01]  /*17c10*/  LOP3.LUT R229, R14, R229, RZ, 0x3c, !PT ;  /* 0x000000e50ee57212 */ /* 0x000fe200078e3cff */
[----:B------:R-:W-:Y:S06]  /*17c20*/  @!P0 BRA `(.L_x_636) ;  /* 0x0000000000048947 */ /* 0x000fec0003800000 */
[----:B------:R-:W-:Y:S01]  /*17c30*/  BPT.TRAP 0x1 ;  /* 0x000000040000795c */ /* 0x000fe20000300000 */
.L_x_636:
[----:B------:R-:W-:Y:S01]  /*17c40*/  VIADD R225, R8, 0x1 ;  /* 0x0000000108e17836 */ /* 0x000fe20000000000 */
[----:B------:R-:W-:-:S04]  /*17c50*/  SHF.L.U32 R6, R229, 0x1f, RZ ;  /* 0x0000001fe5067819 */ /* 0x000fc800000006ff */
[----:B------:R-:W-:-:S04]  /*17c60*/  ISETP.NE.AND P1, PT, R225, 0x2, PT ;  /* 0x00000002e100780c */ /* 0x000fc80003f25270 */
[----:B------:R-:W-:-:S05]  /*17c70*/  SEL R225, R225, RZ, P1 ;  /* 0x000000ffe1e17207 */ /* 0x000fca0000800000 */
[----:B------:R-:W-:-:S04]  /*17c80*/  IMAD R9, R225, 0x8, R22 ;  /* 0x00000008e1097824 */ /* 0x000fc800078e0216 */
[----:B------:R0:W1:Y:S01]  /*17c90*/  SYNCS.PHASECHK.TRANS64.TRYWAIT P1, [R9+URZ+0x38830], R6 ;  /* 0x03883006090075a7 */ /* 0x000062000802017f */
[----:B------:R-:W-:Y:S05]  /*17ca0*/  @!P0 BRA `(.L_x_637) ;  /* 0x0000000000048947 */ /* 0x000fea0003800000 */
[----:B------:R-:W-:Y:S01]  /*17cb0*/  BPT.TRAP 0x1 ;  /* 0x000000040000795c */ /* 0x000fe20000300000 */
.L_x_637:
[----:B------:R-:W2:Y:S01]  /*17cc0*/  LDL R3, [R1+0x5c] ;  /* 0x00005c0001037983 */ /* 0x000ea20000100800 */
[----:B------:R-:W-:Y:S01]  /*17cd0*/  BSSY B1, `(.L_x_638) ;  /* 0x0000007000017945 */ /* 0x000fe20003800000 */
[----:B------:R-:W-:Y:S02]  /*17ce0*/  IMAD.MOV.U32 R5, RZ, RZ, 0x40000040 ;  /* 0x40000040ff057424 */ /* 0x000fe400078e00ff */
[----:B--2---:R-:W-:-:S04]  /*17cf0*/  IMAD R4, R225, 0xa00, R3 ;  /* 0x00000a00e1047824 */ /* 0x004fc800078e0203 */
[----:B------:R-:W-:Y:S01]  /*17d00*/  VIADD R3, R4, 0x80 ;  /* 0x0000008004037836 */ /* 0x000fe20000000000 */
[----:B-1----:R-:W-:Y:S06]  /*17d10*/  @P1 BRA `(.L_x_639) ;  /* 0x0000000000081947 */ /* 0x002fec0003800000 */
[----:B------:R-:W1:Y:S02]  /*17d20*/  SYNCS.PHASECHK.TRANS64.TRYWAIT P1, [R9+URZ+0x38830], R6 ;  /* 0x03883006090075a7 */ /* 0x000e64000802017f */
[----:B-1----:R-:W-:Y:S05]  /*17d30*/  @!P1 BRA `(.L_x_640) ;  /* 0x00000114000c9947 */ /* 0x002fea0003800000 */
.L_x_639:
[----:B------:R-:W-:Y:S05]  /*17d40*/  BSYNC B1 ;  /* 0x0000000000017941 */ /* 0x000fea0003800000 */
.L_x_638:
[----:B------:R-:W2:Y:S04]  /*17d50*/  LDL.64 R152, [R1+0x48] ;  /* 0x0000480001987983 */ /* 0x000ea80000100a00 */
[----:B------:R-:W3:Y:S04]  /*17d60*/  LDL.64 R156, [R1+0x8] ;  /* 0x00000800019c7983 */ /* 0x000ee80000100a00 */
[----:B------:R-:W4:Y:S01]  /*17d70*/  LDL.64 R154, [R1] ;  /* 0x00000000019a7983 */ /* 0x000f220000100a00 */
[----:B------:R-:W-:Y:S02]  /*17d80*/  R2UR UR10, R4 ;  /* 0x00000000040a72ca */ /* 0x000fe400000e0000 */
[----:B------:R-:W-:Y:S01]  /*17d90*/  R2UR UR11, R5 ;  /* 0x00000000050b72ca */ /* 0x000fe200000e0000 */
[----:B------:R-:W-:Y:S01]  /*17da0*/  WARPGROUP.ARRIVE ;  /* 0x00000000000079c5 */ /* 0x000fe20000000000 */
[----:B01----:R-:W-:Y:S01]  /*17db0*/  IMAD.MOV.U32 R6, RZ, RZ, R3 ;  /* 0x000000ffff067224 */ /* 0x003fe200078e0003 */
[----:B------:R-:W-:-:S04]  /*17dc0*/  MOV R7, 0x40000040 ;  /* 0x4000004000077802 */ /* 0x000fc80000000f00 */
[----:B------:R-:W-:Y:S02]  /*17dd0*/  R2UR UR6, R6 ;  /* 0x00000000060672ca */ /* 0x000fe400000e0000 */
[----:B------:R-:W-:Y:S01]  /*17de0*/  R2UR UR7, R7 ;  /* 0x00000000070772ca */ /* 0x000fe200000e0000 */
[C---:B------:R-:W-:Y:S02]  /*17df0*/  VIADD R6, R4.reuse, 0x100 ;  /* 0x0000010004067836 */ /* 0x040fe40000000000 */
[----:B------:R-:W-:Y:S02]  /*17e00*/  IMAD.MOV.U32 R7, RZ, RZ, 0x40000040 ;  /* 0x40000040ff077424 */ /* 0x000fe400078e00ff */
[----:B------:R-:W-:Y:S02]  /*17e10*/  VIADD R10, R4, 0x180 ;  /* 0x00000180040a7836 */ /* 0x000fe40000000000 */
[----:B------:R-:W-:Y:S01]  /*17e20*/  IMAD.MOV.U32 R11, RZ, RZ, 0x40000040 ;  /* 0x40000040ff0b7424 */ /* 0x000fe200078e00ff */
[----:B--2---:R-:W-:-:S02]  /*17e30*/  R2UR UR46, R152 ;  /* 0x00000000982e72ca */ /* 0x004fc400000e0000 */
[----:B------:R-:W-:Y:S02]  /*17e40*/  R2UR UR47, R153 ;  /* 0x00000000992f72ca */ /* 0x000fe400000e0000 */
[----:B------:R-:W2:Y:S01]  /*17e50*/  LDL.64 R152, [R1+0x40] ;  /* 0x0000400001987983 */ /* 0x000ea20000100a00 */
[----:B---3--:R-:W-:Y:S02]  /*17e60*/  R2UR UR12, R156 ;  /* 0x000000009c0c72ca */ /* 0x008fe400000e0000 */
[----:B------:R-:W-:-:S11]  /*17e70*/  R2UR UR13, R157 ;  /* 0x000000009d0d72ca */ /* 0x000fd600000e0000 */
[----:B------:R-:W-:Y:S02]  /*17e80*/  UMOV UR8, UR12 ;  /* 0x0000000c00087c82 */ /* 0x000fe40008000000 */
[----:B------:R-:W-:Y:S02]  /*17e90*/  UMOV UR9, UR13 ;  /* 0x0000000d00097c82 */ /* 0x000fe40008000000 */
[----:B------:R-:W-:Y:S01]  /*17ea0*/  HGMMA.64x16x16.F32.BF16 R184, gdesc[UR8], RZ, !UPT, gsb0 ;  /* 0x0020000008b879f0 */ /* 0x000fe2000c0018ff */
[----:B------:R-:W-:Y:S01]  /*17eb0*/  UMOV UR4, UR12 ;  /* 0x0000000c00047c82 */ /* 0x000fe20008000000 */
[----:B------:R-:W-:Y:S01]  /*17ec0*/  UMOV UR5, UR13 ;  /* 0x0000000d00057c82 */ /* 0x000fe20008000000 */
[----:B------:R-:W-:Y:S02]  /*17ed0*/  WARPGROUP.DEPBAR.LE gsb0, 0x0 ;  /* 0x00008000000079c5 */ /* 0x000fe40000010000 */
[----:B------:R-:W-:-:S06]  /*17ee0*/  WARPGROUP.ARRIVE ;  /* 0x00000000000079c5 */ /* 0x000fcc0000000000 */
[----:B------:R-:W-:Y:S01]  /*17ef0*/  HGMMA.64x16x16.F32.BF16 R176, gdesc[UR4], RZ, !UPT, gsb0 ;  /* 0x0020000004b079f0 */ /* 0x000fe2000c0018ff */
[----:B------:R-:W-:Y:S02]  /*17f00*/  R2UR UR10, R6 ;  /* 0x00000000060a72ca */ /* 0x000fe400000e0000 */
[----:B------:R-:W-:Y:S01]  /*17f10*/  R2UR UR11, R7 ;  /* 0x00000000070b72ca */ /* 0x000fe200000e0000 */
[----:B------:R-:W-:Y:S01]  /*17f20*/  UMOV UR8, UR12 ;  /* 0x0000000c00087c82 */ /* 0x000fe20008000000 */
[----:B------:R-:W-:Y:S01]  /*17f30*/  UMOV UR9, UR13 ;  /* 0x0000000d00097c82 */ /* 0x000fe20008000000 */
[----:B------:R-:W-:Y:S02]  /*17f40*/  WARPGROUP.DEPBAR.LE gsb0, 0x0 ;  /* 0x00008000000079c5 */ /* 0x000fe40000010000 */
[----:B------:R-:W-:-:S08]  /*17f50*/  WARPGROUP.ARRIVE ;  /* 0x00000000000079c5 */ /* 0x000fd00000000000 */
        /* <DEDUP_REMOVED lines=8> */
[----:B------:R-:W-:Y:S02]  /*17fe0*/  VIADD R6, R4, 0x200 ;  /* 0x0000020004067836 */ /* 0x000fe40000000000 */
[----:B------:R-:W-:-:S03]  /*17ff0*/  IMAD.MOV.U32 R7, RZ, RZ, 0x40000040 ;  /* 0x40000040ff077424 */ /* 0x000fc600078e00ff */
[----:B------:R-:W-:Y:S02]  /*18000*/  R2UR UR34, R6 ;  /* 0x00000000062272ca */ /* 0x000fe400000e0000 */
[----:B------:R-:W-:Y:S02]  /*18010*/  R2UR UR35, R7 ;  /* 0x00000000072372ca */ /* 0x000fe400000e0000 */
[----:B----4-:R-:W-:Y:S02]  /*18020*/  R2UR UR28, R154 ;  /* 0x000000009a1c72ca */ /* 0x010fe400000e0000 */
[----:B------:R-:W-:Y:S01]  /*18030*/  R2UR UR29, R155 ;  /* 0x000000009b1d72ca */ /* 0x000fe200000e0000 */
[----:B------:R-:W-:Y:S01]  /*18040*/  UMOV UR32, UR12 ;  /* 0x0000000c00207c82 */ /* 0x000fe20008000000 */
[----:B------:R-:W-:Y:S01]  /*18050*/  UMOV UR33, UR13 ;  /* 0x0000000d00217c82 */ /* 0x000fe20008000000 */
[----:B------:R-:W-:Y:S02]  /*18060*/  WARPGROUP.DEPBAR.LE gsb0, 0x0 ;  /* 0x00008000000079c5 */ /* 0x000fe40000010000 */
[----:B------:R-:W-:Y:S01]  /*18070*/  VIADD R12, R4, 0x2 ;  /* 0x00000002040c7836 */ /* 0x000fe20000000000 */
[----:B--2---:R-:W-:-:S02]  /*18080*/  R2UR UR42, R152 ;  /* 0x00000000982a72ca */ /* 0x004fc400000e0000 */
[----:B------:R-:W-:Y:S02]  /*18090*/  R2UR UR43, R153 ;  /* 0x00000000992b72ca */ /* 0x000fe400000e0000 */
[----:B------:R-:W-:-:S06]  /*180a0*/  WARPGROUP.ARRIVE ;  /* 0x00000000000079c5 */ /* 0x000fcc0000000000 */
[----:B------:R-:W-:Y:S01]  /*180b0*/  HGMMA.64x16x16.F32.BF16 R152, gdesc[UR32], RZ, !UPT, gsb0 ;  /* 0x00200000209879f0 */ /* 0x000fe2000c0018ff */
[----:B------:R-:W-:Y:S01]  /*180c0*/  IMAD.MOV.U32 R13, RZ, RZ, 0x40000040 ;  /* 0x40000040ff0d7424 */ /* 0x000fe200078e00ff */
[----:B------:R-:W-:-:S04]  /*180d0*/  R2UR UR26, R12 ;  /* 0x000000000c1a72ca */ /* 0x000fc800000e0000 */
[----:B------:R-:W-:Y:S01]  /*180e0*/  R2UR UR27, R13 ;  /* 0x000000000d1b72ca */ /* 0x000fe200000e0000 */
[----:B------:R-:W-:Y:S01]  /*180f0*/  UMOV UR24, UR28 ;  /* 0x0000001c00187c82 */ /* 0x000fe20008000000 */
[----:B------:R-:W-:Y:S01]  /*18100*/  UMOV UR25, UR29 ;  /* 0x0000001d00197c82 */ /* 0x000fe20008000000 */
[----:B------:R-:W-:Y:S02]  /*18110*/  WARPGROUP.DEPBAR.LE gsb0, 0x0 ;  /* 0x00008000000079c5 */ /* 0x000fe40000010000 */
[----:B------:R-:W-:-:S08]  /*18120*/  WARPGROUP.ARRIVE ;  /* 0x00000000000079c5 */ /* 0x000fd00000000000 */
[----:B------:R-:W-:Y:S01]  /*18130*/  HGMMA.64x16x16.F32.BF16 R184, gdesc[UR24], R184, gsb0 ;  /* 0x0020000018b879f0 */ /* 0x000fe200080018b8 */
[----:B------:R-:W-:Y:S02]  /*18140*/  VIADD R10, R4, 0x82 ;  /* 0x00000082040a7836 */ /* 0x000fe40000000000 */
[----:B------:R-:W-:-:S03]  /*18150*/  IMAD.MOV.U32 R11, RZ, RZ, 0x40000040 ;  /* 0x40000040ff0b7424 */ /* 0x000fc600078e00ff */
[----:B------:R-:W-:Y:S02]  /*18160*/  R2UR UR22, R10 ;  /* 0x000000000a1672ca */ /* 0x000fe400000e0000 */
        /* <DEDUP_REMOVED lines=21> */
[----:B------:R-:W-:Y:S01]  /*182c0*/  IMAD.MOV.U32 R13, RZ, RZ, 0x40000040 ;  /* 0x40000040ff0d7424 */ /* 0x000fe200078e00ff */
[C---:B------:R-:W-:Y:S01]  /*182d0*/  IADD3 R12, R4.reuse, 0x202, RZ ;  /* 0x00000202040c7810 */ /* 0x040fe20007ffe0ff */
[----:B------:R-:W-:Y:S02]  /*182e0*/  VIADD R6, R4, 0x4 ;  /* 0x0000000404067836 */ /* 0x000fe40000000000 */
[----:B------:R-:W-:Y:S01]  /*182f0*/  IMAD.MOV.U32 R7, RZ, RZ, 0x40000040 ;  /* 0x40000040ff077424 */ /* 0x000fe200078e00ff */
[----:B------:R-:W-:-:S02]  /*18300*/  WARPGROUP.DEPBAR.LE gsb0, 0x0 ;  /* 0x00008000000079c5 */ /* 0x000fc40000010000 */
[----:B------:R-:W-:Y:S01]  /*18310*/  WARPGROUP.ARRIVE ;  /* 0x00000000000079c5 */ /* 0x000fe20000000000 */
[----:B------:R-:W-:Y:S01]  /*18320*/  UMOV UR8, UR46 ;  /* 0x0000002e00087c82 */ /* 0x000fe20008000000 */
[----:B------:R-:W-:Y:S01]  /*18330*/  UMOV UR9, UR47 ;  /* 0x0000002f00097c82 */ /* 0x000fe20008000000 */
[----:B------:R-:W-:Y:S01]  /*18340*/  UMOV UR4, UR46 ;  /* 0x0000002e00047c82 */ /* 0x000fe20008000000 */
[----:B------:R-:W-:Y:S01]  /*18350*/  UMOV UR5, UR47 ;  /* 0x0000002f00057c82 */ /* 0x000fe20008000000 */
[----:B------:R-:W-:Y:S01]  /*18360*/  UMOV UR24, UR46 ;  /* 0x0000002e00187c82 */ /* 0x000fe20008000000 */
[----:B------:R-:W-:Y:S01]  /*18370*/  HGMMA.64x16x16.F32.BF16 R160, gdesc[UR12], R160, gsb0 ;  /* 0x002000000ca079f0 */ /* 0x000fe200080018a0 */
[----:B------:R-:W-:Y:S01]  /*18380*/  R2UR UR30, R12 ;  /* 0x000000000c1e72ca */ /* 0x000fe200000e0000 */
[----:B------:R-:W-:Y:S01]  /*18390*/  UMOV UR25, UR47 ;  /* 0x0000002f00197c82 */ /* 0x000fe20008000000 */
[----:B------:R-:W-:Y:S01]  /*183a0*/  R2UR UR31, R13 ;  /* 0x000000000d1f72ca */ /* 0x000fe200000e0000 */
[----:B------:R-:W-:Y:S01]  /*183b0*/  UMOV UR20, UR46 ;  /* 0x0000002e00147c82 */ /* 0x000fe20008000000 */
[----:B------:R-:W-:Y:S01]  /*183c0*/  R2UR UR10, R6 ;  /* 0x00000000060a72ca */ /* 0x000fe200000e0000 */
[----:B------:R-:W-:Y:S01]  /*183d0*/  UMOV UR21, UR47 ;  /* 0x0000002f00157c82 */ /* 0x000fe20008000000 */
[----:B------:R-:W-:Y:S01]  /*183e0*/  UMOV UR32, UR46 ;  /* 0x0000002e00207c82 */ /* 0x000fe20008000000 */
[----:B------:R-:W-:Y:S01]  /*183f0*/  UMOV UR33, UR47 ;  /* 0x0000002f00217c82 */ /* 0x000fe20008000000 */
[----:B------:R-:W-:Y:S01]  /*18400*/  UMOV UR16, UR42 ;  /* 0x0000002a00107c82 */ /* 0x000fe20008000000 */
[----:B------:R-:W-:Y:S01]  /*18410*/  UMOV UR17, UR43 ;  /* 0x0000002b00117c82 */ /* 0x000fe20008000000 */
[----:B------:R-:W2:Y:S01]  /*18420*/  LDL.64 R10, [R1+0x30] ;  /* 0x00003000010a7983 */ /* 0x000ea20000100a00 */
[----:B------:R-:W-:-:S02]  /*18430*/  WARPGROUP.DEPBAR.LE gsb0, 0x0 ;  /* 0x00008000000079c5 */ /* 0x000fc40000010000 */
[----:B------:R-:W-:Y:S01]  /*18440*/  WARPGROUP.ARRIVE ;  /* 0x00000000000079c5 */ /* 0x000fe20000000000 */
[----:B------:R-:W-:Y:S01]  /*18450*/  R2UR UR11, R7 ;  /* 0x00000000070b72ca */ /* 0x000fe200000e0000 */
[----:B------:R-:W3:Y:S04]  /*18460*/  LDL.64 R12, [R1+0x38] ;  /* 0x00003800010c7983 */ /* 0x000ee80000100a00 */
[----:B------:R-:W-:Y:S01]  /*18470*/  HGMMA.64x16x16.F32.BF16 R152, gdesc[UR28], R152, gsb0 ;  /* 0x002000001c9879f0 */ /* 0x000fe20008001898 */
[----:B------:R-:W-:Y:S02]  /*18480*/  VIADD R6, R4, 0x84 ;  /* 0x0000008404067836 */ /* 0x000fe40000000000 */
[----:B------:R-:W-:Y:S01]  /*18490*/  IMAD.MOV.U32 R7, RZ, RZ, 0x40000040 ;  /* 0x40000040ff077424 */ /* 0x000fe200078e00ff */
[----:B------:R-:W-:-:S02]  /*184a0*/  WARPGROUP.DEPBAR.LE gsb0, 0x0 ;  /* 0x00008000000079c5 */ /* 0x000fc40000010000 */
[----:B------:R-:W-:-:S06]  /*184b0*/  WARPGROUP.ARRIVE ;  /* 0x00000000000079c5 */ /* 0x000fcc0000000000 */
[----:B------:R-:W-:Y:S01]  /*184c0*/  HGMMA.64x16x16.F32.BF16 R184, gdesc[UR8], R184, gsb0 ;  /* 0x0020000008b879f0 */ /* 0x000fe200080018b8 */
[----:B------:R-:W-:Y:S02]  /*184d0*/  R2UR UR6, R6 ;  /* 0x00000000060672ca */ /* 0x000fe400000e0000 */
[----:B------:R-:W-:Y:S01]  /*184e0*/  R2UR UR7, R7 ;  /* 0x00000000070772ca */ /* 0x000fe200000e0000 */
[----:B------:R-:W-:Y:S01]  /*184f0*/  VIADD R6, R4, 0x104 ;  /* 0x0000010404067836 */ /* 0x000fe20000000000 */
[----:B------:R-:W-:Y:S02]  /*18500*/  WARPGROUP.DEPBAR.LE gsb0, 0x0 ;  /* 0x00008000000079c5 */ /* 0x000fe40000010000 */
[----:B------:R-:W-:-:S09]  /*18510*/  WARPGROUP.ARRIVE ;  /* 0x00000000000079c5 */ /* 0x000fd20000000000 */
[----:B------:R-:W-:Y:S01]  /*18520*/  HGMMA.64x16x16.F32.BF16 R176, gdesc[UR4], R176, gsb0 ;  /* 0x0020000004b079f0 */ /* 0x000fe200080018b0 */
[----:B------:R-:W-:Y:S01]  /*18530*/  IMAD.MOV.U32 R7, RZ, RZ, 0x40000040 ;  /* 0x40000040ff077424 */ /* 0x000fe200078e00ff */
[----:B------:R-:W-:-:S04]  /*18540*/  R2UR UR26, R6 ;  /* 0x00000000061a72ca */ /* 0x000fc800000e0000 */
[----:B------:R-:W-:Y:S01]  /*18550*/  R2UR UR27, R7 ;  /* 0x00000000071b72ca */ /* 0x000fe200000e0000 */
[----:B------:R-:W-:Y:S02]  /*18560*/  WARPGROUP.DEPBAR.LE gsb0, 0x0 ;  /* 0x00008000000079c5 */ /* 0x000fe40000010000 */
[----:B------:R-:W-:-:S10]  /*18570*/  WARPGROUP.ARRIVE ;  /* 0x00000000000079c5 */ /* 0x000fd40000000000 */
[----:B------:R-:W-:Y:S01]  /*18580*/  HGMMA.64x16x16.F32.BF16 R168, gdesc[UR24], R168, gsb0 ;  /* 0x0020000018a879f0 */ /* 0x000fe200080018a8 */
[----:B------:R-:W-:Y:S02]  /*18590*/  VIADD R6, R4, 0x184 ;  /* 0x0000018404067836 */ /* 0x000fe40000000000 */
[----:B------:R-:W-:-:S03]  /*185a0*/  IMAD.MOV.U32 R7, RZ, RZ, 0x40000040 ;  /* 0x40000040ff077424 */ /* 0x000fc600078e00ff */
[----:B------:R-:W-:Y:S02]  /*185b0*/  R2UR UR22, R6 ;  /* 0x00000000061672ca */ /* 0x000fe400000e0000 */
[----:B------:R-:W-:Y:S01]  /*185c0*/  R2UR UR23, R7 ;  /* 0x00000000071772ca */ /* 0x000fe200000e0000 */
[----:B------:R-:W-:Y:S02]  /*185d0*/  WARPGROUP.DEPBAR.LE gsb0, 0x0 ;  /* 0x00008000000079c5 */ /* 0x000fe40000010000 */
[----:B------:R-:W-:-:S10]  /*185e0*/  WARPGROUP.ARRIVE ;  /* 0x00000000000079c5 */ /* 0x000fd40000000000 */
[----:B------:R-:W-:Y:S01]  /*185f0*/  HGMMA.64x16x16.F32.BF16 R160, gdesc[UR20], R160, gsb0 ;  /* 0x0020000014a079f0 */ /* 0x000fe200080018a0 */
[----:B------:R-:W-:Y:S01]  /*18600*/  VIADD R6, R4, 0x204 ;  /* 0x0000020404067836 */ /* 0x000fe20000000000 */
[----:B------:R-:W-:-:S04]  /*18610*/  MOV R7, 0x40000040 ;  /* 0x4000004000077802 */ /* 0x000fc80000000f00 */
[----:B------:R-:W-:Y:S02]  /*18620*/  R2UR UR34, R6 ;  /* 0x00000000062272ca */ /* 0x000fe400000e0000 */
        /* <DEDUP_REMOVED lines=48> */
[----:B------:R-:W-:Y:S01]  /*18930*/  IMAD.MOV.U32 R7, RZ, RZ, 0x40000040 ;  /* 0x40000040ff077424 */ /* 0x000fe200078e00ff */
[----:B---3--:R-:W-:Y:S02]  /*18940*/  R2UR UR50, R12 ;  /* 0x000000000c3272ca */ /* 0x008fe400000e0000 */
[----:B------:R-:W-:Y:S02]  /*18950*/  R2UR UR51, R13 ;  /* 0x000000000d3372ca */ /* 0x000fe400000e0000 */
[----:B------:R-:W-:Y:S01]  /*18960*/  R2UR UR26, R6 ;  /* 0x00000000061a72ca */ /* 0x000fe200000e0000 */
[----:B------:R-:W3:Y:S01]  /*18970*/  LDL.64 R12, [R1+0x28] ;  /* 0x00002800010c7983 */ /* 0x000ee20000100a00 */
[----:B------:R-:W-:-:S07]  /*18980*/  R2UR UR27, R7 ;  /* 0x00000000071b72ca */ /* 0x000fce00000e0000 */
[----:B------:R-:W-:Y:S02]  /*18990*/  UMOV UR24, UR50 ;  /* 0x0000003200187c82 */ /* 0x000fe40008000000 */
[----:B------:R-:W-:Y:S01]  /*189a0*/  UMOV UR25, UR51 ;  /* 0x0000003300197c82 */ /* 0x000fe20008000000 */
[----:B------:R-:W-:Y:S02]  /*189b0*/  WARPGROUP.DEPBAR.LE gsb0, 0x0 ;  /* 0x00008000000079c5 */ /* 0x000fe40000010000 */
[----:B------:R-:W-:-:S06]  /*189c0*/  WARPGROUP.ARRIVE ;  /* 0x00000000000079c5 */ /* 0x000fcc0000000000 */
[----:B------:R-:W-:Y:S01]  /*189d0*/  HGMMA.64x16x16.F32.BF16 R184, gdesc[UR24], R184, gsb0 ;  /* 0x0020000018b879f0 */ /* 0x000fe200080018b8 */
[----:B------:R-:W-:Y:S01]  /*189e0*/  IMAD.MOV.U32 R7, RZ, RZ, 0x40000040 ;  /* 0x40000040ff077424 */ /* 0x000fe200078e00ff */
[----:B------:R-:W-:-:S04]  /*189f0*/  IADD3 R6, R4, 0x300, RZ ;  /* 0x0000030004067810 */ /* 0x000fc80007ffe0ff */
        /* <DEDUP_REMOVED lines=36> */
[----:B--2---:R-:W-:Y:S02]  /*18c40*/  R2UR UR46, R10 ;  /* 0x000000000a2e72ca */ /* 0x004fe400000e0000 */
[----:B------:R-:W-:Y:S02]  /*18c50*/  R2UR UR47, R11 ;  /* 0x000000000b2f72ca */ /* 0x000fe400000e0000 */
[----:B------:R-:W-:Y:S01]  /*18c60*/  R2UR UR10, R6 ;  /* 0x00000000060a72ca */ /* 0x000fe200000e0000 */
[----:B------:R-:W2:Y:S01]  /*18c70*/  LDL.64 R10, [R1+0x20] ;  /* 0x00002000010a7983 */ /* 0x000ea20000100a00 */
[----:B------:R-:W-:-:S07]  /*18c80*/  R2UR UR11, R7 ;  /* 0x00000000070b72ca */ /* 0x000fce00000e0000 */
[----:B------:R-:W-:Y:S02]  /*18c90*/  UMOV UR8, UR46 ;  /* 0x0000002e00087c82 */ /* 0x000fe40008000000 */
[----:B------:R-:W-:Y:S01]  /*18ca0*/  UMOV UR9, UR47 ;  /* 0x0000002f00097c82 */ /* 0x000fe20008000000 */
[----:B------:R-:W-:Y:S02]  /*18cb0*/  WARPGROUP.DEPBAR.LE gsb0, 0x0 ;  /* 0x00008000000079c5 */ /* 0x000fe40000010000 */
[----:B------:R-:W-:-:S06]  /*18cc0*/  WARPGROUP.ARRIVE ;  /* 0x00000000000079c5 */ /* 0x000fcc0000000000 */
        /* <DEDUP_REMOVED lines=10> */
[----:B------:R-:W-:Y:S01]  /*18d70*/  VIADD R6, R4, 0x382 ;  /* 0x0000038204067836 */ /* 0x000fe20000000000 */
[----:B------:R-:W-:-:S04]  /*18d80*/  MOV R7, 0x40000040 ;  /* 0x4000004000077802 */ /* 0x000fc80000000f00 */
        /* <DEDUP_REMOVED lines=122> */
[----:B------:R-:W-:Y:S02]  /*19530*/  MOV R7, 0x40000040 ;  /* 0x4000004000077802 */ /* 0x000fe40000000f00 */
[----:B---3--:R-:W-:Y:S02]  /*19540*/  R2UR UR46, R12 ;  /* 0x000000000c2e72ca */ /* 0x008fe400000e0000 */
[----:B------:R-:W-:Y:S02]  /*19550*/  R2UR UR47, R13 ;  /* 0x000000000d2f72ca */ /* 0x000fe400000e0000 */
[----:B------:R-:W-:Y:S02]  /*19560*/  R2UR UR10, R6 ;  /* 0x00000000060a72ca */ /* 0x000fe400000e0000 */
        /* <DEDUP_REMOVED lines=490> */
.L_x_641:
[----:B------:R-:W-:Y:S01]  /*1b410*/  SHF.L.U32 R0, R14, 0x1f, RZ ;  /* 0x0000001f0e007819 */ /* 0x000fe200000006ff */
[----:B------:R-:W-:-:S04]  /*1b420*/  IMAD R6, R8, 0x8, R22 ;  /* 0x0000000808067824 */ /* 0x000fc800078e0216 */
[----:B------:R0:W1:Y:S01]  /*1b430*/  SYNCS.PHASECHK.TRANS64.TRYWAIT P1, [R6+URZ+0x38850], R0 ;  /* 0x03885000060075a7 */ /* 0x000062000802017f */
[----:B------:R-:W-:Y:S05]  /*1b440*/  @!P0 BRA `(.L_x_642) ;  /* 0x0000000000048947 */ /* 0x000fea0003800000 */
[----:B------:R-:W-:Y:S01]  /*1b450*/  BPT.TRAP 0x1 ;  /* 0x000000040000795c */ /* 0x000fe20000300000 */
.L_x_642:
[----:B------:R-:W-:Y:S04]  /*1b460*/  BSSY B1, `(.L_x_643) ;  /* 0x0000004000017945 */ /* 0x000fe80003800000 */
[----:B-1----:R-:W-:Y:S05]  /*1b470*/  @P1 BRA `(.L_x_644) ;  /* 0x0000000000081947 */ /* 0x002fea0003800000 */
[----:B------:R-:W1:Y:S02]  /*1b480*/  SYNCS.PHASECHK.TRANS64.TRYWAIT P1, [R6+URZ+0x38850], R0 ;  /* 0x03885000060075a7 */ /* 0x000e64000802017f */
[----:B-1----:R-:W-:Y:S05]  /*1b490*/  @!P1 BRA `(.L_x_645) ;  /* 0x000000dc00489947 */ /* 0x002fea0003800000 */
.L_x_644:
[----:B------:R-:W-:Y:S05]  /*1b4a0*/  BSYNC B1 ;  /* 0x0000000000017941 */ /* 0x000fea0003800000 */
.L_x_643:
[----:B01----:R-:W-:Y:S01]  /*1b4b0*/  VIADD R0, R22, 0x400 ;  /* 0x0000040016007836 */ /* 0x003fe20000000000 */
[----:B------:R-:W-:Y:S01]  /*1b4c0*/  WARPGROUP.ARRIVE ;  /* 0x00000000000079c5 */ /* 0x000fe20000000000 */
[----:B------:R-:W-:Y:S02]  /*1b4d0*/  IMAD.MOV.U32 R3, RZ, RZ, 0x40000040 ;  /* 0x40000040ff037424 */ /* 0x000fe400078e00ff */
[----:B------:R-:W-:Y:S01]  /*1b4e0*/  IMAD.MOV.U32 R5, RZ, RZ, 0x40000040 ;  /* 0x40000040ff057424 */ /* 0x000fe200078e00ff */
[----:B------:R-:W-:Y:S02]  /*1b4f0*/  SHF.R.U32.HI R0, RZ, 0x4, R0 ;  /* 0x00000004ff007819 */ /* 0x000fe40000011600 */
[----:B------:R-:W-:Y:S01]  /*1b500*/  R2UR UR7, R3 ;  /* 0x00000000030772ca */ /* 0x000fe200000e0000 */
[----:B------:R-:W-:Y:S01]  /*1b510*/  IMAD.MOV.U32 R3, RZ, RZ, 0x40000040 ;  /* 0x40000040ff037424 */ /* 0x000fe200078e00ff */
[----:B------:R-:W-:-:S04]  /*1b520*/  LOP3.LUT R0, R0, 0x3fff, RZ, 0xc0, !PT ;  /* 0x00003fff00007812 */ /* 0x000fc800078ec0ff */
[----:B------:R-:W-:-:S05]  /*1b530*/  LOP3.LUT R0, R0, 0x2800000, RZ, 0xfc, !PT ;  /* 0x0280000000007812 */ /* 0x000fca00078efcff */
[----:B------:R-:W-:-:S04]  /*1b540*/  IMAD R2, R8, 0xa00, R0 ;  /* 0x00000a0008027824 */ /* 0x000fc800078e0200 */
[C---:B------:R-:W-:Y:S01]  /*1b550*/  VIADD R4, R2.reuse, 0x80 ;  /* 0x0000008002047836 */ /* 0x040fe20000000000 */
[----:B------:R-:W-:-:S13]  /*1b560*/  R2UR UR6, R2 ;  /* 0x00000000020672ca */ /* 0x000fda00000e0000 */
[----:B------:R-:W-:Y:S01]  /*1b570*/  HGMMA.64x256x16.F32.BF16 R24, R208, gdesc[UR4].tnspB, R24, gsb0 ;  /* 0x43e00004d0187df0 */ /* 0x000fe20008001818 */
[----:B------:R-:W-:Y:S01]  /*1b580*/  R2UR UR6, R4 ;  /* 0x00000000040672ca */ /* 0x000fe200000e0000 */
[----:B------:R-:W-:Y:S01]  /*1b590*/  VIADD R4, R2, 0x100 ;  /* 0x0000010002047836 */ /* 0x000fe20000000000 */
[----:B------:R-:W-:Y:S01]  /*1b5a0*/  R2UR UR7, R5 ;  /* 0x00000000050772ca */ /* 0x000fe200000e0000 */
[----:B------:R-:W-:Y:S01]  /*1b5b0*/  IMAD.MOV.U32 R5, RZ, RZ, 0x40000040 ;  /* 0x40000040ff057424 */ /* 0x000fe200078e00ff */
[----:B------:R-:W-:Y:S02]  /*1b5c0*/  WARPGROUP.DEPBAR.LE gsb0, 0x0 ;  /* 0x00008000000079c5 */ /* 0x000fe40000010000 */
[----:B------:R-:W-:-:S15]  /*1b5d0*/  WARPGROUP.ARRIVE ;  /* 0x00000000000079c5 */ /* 0x000fde0000000000 */
[----:B------:R-:W-:-:S06]  /*1b5e0*/  NOP ;  /* 0x0000000000007918 */ /* 0x000fcc0000000000 */
[----:B------:R-:W-:Y:S01]  /*1b5f0*/  HGMMA.64x256x16.F32.BF16 R24, R204, gdesc[UR4].tnspB, R24, gsb0 ;  /* 0x43e00004cc187df0 */ /* 0x000fe20008001818 */
[----:B------:R-:W-:Y:S01]  /*1b600*/  R2UR UR6, R4 ;  /* 0x00000000040672ca */ /* 0x000fe200000e0000 */
[C---:B------:R-:W-:Y:S01]  /*1b610*/  VIADD R4, R2.reuse, 0x180 ;  /* 0x0000018002047836 */ /* 0x040fe20000000000 */
[----:B------:R-:W-:Y:S01]  /*1b620*/  R2UR UR7, R5 ;  /* 0x00000000050772ca */ /* 0x000fe200000e0000 */
[----:B------:R-:W-:Y:S01]  /*1b630*/  IMAD.MOV.U32 R5, RZ, RZ, 0x40000040 ;  /* 0x40000040ff057424 */ /* 0x000fe200078e00ff */
[----:B------:R-:W-:Y:S01]  /*1b640*/  IADD3 R2, R2, 0x200, RZ ;  /* 0x0000020002027810 */ /* 0x000fe20007ffe0ff */
[----:B------:R-:W-:Y:S02]  /*1b650*/  WARPGROUP.DEPBAR.LE gsb0, 0x0 ;  /* 0x00008000000079c5 */ /* 0x000fe40000010000 */
[----:B------:R-:W-:-:S15]  /*1b660*/  WARPGROUP.ARRIVE ;  /* 0x00000000000079c5 */ /* 0x000fde0000000000 */
[----:B------:R-:W-:-:S05]  /*1b670*/  NOP ;  /* 0x0000000000007918 */ /* 0x000fca0000000000 */
[----:B------:R-:W-:Y:S01]  /*1b680*/  HGMMA.64x256x16.F32.BF16 R24, R200, gdesc[UR4].tnspB, R24, gsb0 ;  /* 0x43e00004c8187df0 */ /* 0x000fe20008001818 */
[----:B------:R-:W-:Y:S02]  /*1b690*/  R2UR UR6, R4 ;  /* 0x00000000040672ca */ /* 0x000fe400000e0000 */
[----:B------:R-:W-:Y:S01]  /*1b6a0*/  R2UR UR7, R5 ;  /* 0x00000000050772ca */ /* 0x000fe200000e0000 */
[----:B------:R-:W-:Y:S02]  /*1b6b0*/  WARPGROUP.DEPBAR.LE gsb0, 0x0 ;  /* 0x00008000000079c5 */ /* 0x000fe40000010000 */
[----:B------:R-:W-:-:S15]  /*1b6c0*/  WARPGROUP.ARRIVE ;  /* 0x00000000000079c5 */ /* 0x000fde0000000000 */
[----:B------:R-:W-:-:S07]  /*1b6d0*/  NOP ;  /* 0x0000000000007918 */ /* 0x000fce0000000000 */
[----:B------:R-:W-:Y:S01]  /*1b6e0*/  HGMMA.64x256x16.F32.BF16 R24, R196, gdesc[UR4].tnspB, R24, gsb0 ;  /* 0x43e00004c4187df0 */ /* 0x000fe20008001818 */
[----:B------:R-:W-:Y:S02]  /*1b6f0*/  R2UR UR6, R2 ;  /* 0x00000000020672ca */ /* 0x000fe400000e0000 */
[----:B------:R-:W-:Y:S01]  /*1b700*/  R2UR UR7, R3 ;  /* 0x00000000030772ca */ /* 0x000fe200000e0000 */
[----:B------:R-:W-:Y:S02]  /*1b710*/  WARPGROUP.DEPBAR.LE gsb0, 0x0 ;  /* 0x00008000000079c5 */ /* 0x000fe40000010000 */
[----:B------:R-:W-:-:S15]  /*1b720*/  WARPGROUP.ARRIVE ;  /* 0x00000000000079c5 */ /* 0x000fde0000000000 */
[----:B------:R-:W-:-:S07]  /*1b730*/  NOP ;  /* 0x0000000000007918 */ /* 0x000fce0000000000 */
[----:B------:R-:W-:Y:S03]  /*1b740*/  HGMMA.64x256x16.F32.BF16 R24, R192, gdesc[UR4].tnspB, R24, gsb0 ;  /* 0x43e00004c0187df0 */ /* 0x000fe60008001818 */
[----:B------:R-:W-:Y:S02]  /*1b750*/  WARPGROUP.DEPBAR.LE gsb0, 0x0 ;  /* 0x00008000000079c5 */ /* 0x000fe40000010000 */
[----:B------:R-:W-:Y:S05]  /*1b760*/  @!P0 BRA `(.L_x_646) ;  /* 0x0000000000048947 */ /* 0x000fea0003800000 */
[----:B------:R-:W-:Y:S01]  /*1b770*/  BPT.TRAP 0x1 ;  /* 0x000000040000795c */ /* 0x000fe20000300000 */
.L_x_646:
[----:B------:R-:W-:Y:S01]  /*1b780*/  FMUL.FTZ R193, R186, UR39 ;  /* 0x00000027bac17c20 */ /* 0x000fe20008410000 */
[----:B------:R-:W-:Y:S01]  /*1b790*/  FMUL.FTZ R186, R187, UR39 ;  /* 0x00000027bbba7c20 */ /* 0x000fe20008410000 */
[----:B------:R-:W-:Y:S01]  /*1b7a0*/  FMUL.FTZ R7, R184, UR39 ;  /* 0x00000027b8077c20 */ /* 0x000fe20008410000 */
[----:B------:R-:W2:Y:S01]  /*1b7b0*/  LDL R187, [R1+0x58] ;  /* 0x0000580001bb7983 */ /* 0x000ea20000100800 */
[----:B------:R-:W-:Y:S02]  /*1b7c0*/  FMUL.FTZ R8, R185, UR39 ;  /* 0x00000027b9087c20 */ /* 0x000fe40008410000 */
[----:B------:R-:W0:Y:S01]  /*1b7d0*/  MUFU.TANH R193, R193 ;  /* 0x000000c100c17308 */ /* 0x000e220000002400 */
[----:B------:R-:W-:Y:S01]  /*1b7e0*/  FMUL.FTZ R185, R190, UR39 ;  /* 0x00000027beb97c20 */ /* 0x000fe20008410000 */
[----:B------:R-:W-:Y:S01]  /*1b7f0*/  FMUL.FTZ R10, R188, UR39 ;  /* 0x00000027bc0a7c20 */ /* 0x000fe20008410000 */
[----:B------:R-:W-:-:S05]  /*1b800*/  FMUL.FTZ R184, R191, UR39 ;  /* 0x00000027bfb87c20 */ /* 0x000fca0008410000 */
[----:B------:R-:W1:Y:S01]  /*1b810*/  MUFU.TANH R7, R7 ;  /* 0x0000000700077308 */ /* 0x000e620000002400 */
[----:B------:R-:W-:Y:S01]  /*1b820*/  FMUL.FTZ R11, R189, UR39 ;  /* 0x00000027bd0b7c20 */ /* 0x000fe20008410000 */
[----:B------:R-:W-:-:S06]  /*1b830*/  FMUL.FTZ R14, R178, UR39 ;  /* 0x00000027b20e7c20 */ /* 0x000fcc0008410000 */
[----:B------:R-:W3:Y:S01]  /*1b840*/  MUFU.TANH R186, R186 ;  /* 0x000000ba00ba7308 */ /* 0x000ee20000002400 */
[----:B------:R-:W-:-:S07]  /*1b850*/  FMUL.FTZ R12, R176, UR39 ;  /* 0x00000027b00c7c20 */ /* 0x000fce0008410000 */
[----:B------:R-:W4:Y:S01]  /*1b860*/  MUFU.TANH R8, R8 ;  /* 0x0000000800087308 */ /* 0x000f220000002400 */
[----:B------:R-:W-:-:S07]  /*1b870*/  FMUL.FTZ R176, R179, UR39 ;  /* 0x00000027b3b07c20 */ /* 0x000fce0008410000 */
[----:B------:R-:W5:Y:S01]  /*1b880*/  MUFU.TANH R185, R185 ;  /* 0x000000b900b97308 */ /* 0x000f620000002400 */
[----:B------:R-:W-:-:S07]  /*1b890*/  FMUL.FTZ R13, R177, UR39 ;  /* 0x00000027b10d7c20 */ /* 0x000fce0008410000 */
[----:B------:R-:W5:Y:S01]  /*1b8a0*/  MUFU.TANH R10, R10 ;  /* 0x0000000a000a7308 */ /* 0x000f620000002400 */
[----:B0-----:R-:W-:Y:S01]  /*1b8b0*/  FMNMX.FTZ R0, R193, R20, !PT ;  /* 0x00000014c1007209 */ /* 0x001fe20007810000 */
[----:B------:R-:W-:-:S06]  /*1b8c0*/  FMUL.FTZ R179, R182, UR39 ;  /* 0x00000027b6b37c20 */ /* 0x000fcc0008410000 */
[----:B------:R-:W0:Y:S01]  /*1b8d0*/  MUFU.TANH R184, R184 ;  /* 0x000000b800b87308 */ /* 0x000e220000002400 */
[----:B-1----:R-:W-:Y:S01]  /*1b8e0*/  FMNMX.FTZ R2, R7, R15, !PT ;  /* 0x0000000f07027209 */ /* 0x002fe20007810000 */
[----:B------:R-:W-:-:S06]  /*1b8f0*/  FMUL.FTZ R177, R180, UR39 ;  /* 0x00000027b4b17c20 */ /* 0x000fcc0008410000 */
[----:B------:R-:W1:Y:S01]  /*1b900*/  MUFU.TANH R11, R11 ;  /* 0x0000000b000b7308 */ /* 0x000e620000002400 */
[----:B---3--:R-:W-:Y:S01]  /*1b910*/  FMNMX.FTZ R0, R186, R0, !PT ;  /* 0x00000000ba007209 */ /* 0x008fe20007810000 */
[----:B------:R-:W-:-:S06]  /*1b920*/  FMUL.FTZ R180, R183, UR39 ;  /* 0x00000027b7b47c20 */ /* 0x000fcc0008410000 */
[----:B------:R-:W3:Y:S01]  /*1b930*/  MUFU.TANH R14, R14 ;  /* 0x0000000e000e7308 */ /* 0x000ee20000002400 */
[----:B----4-:R-:W-:Y:S01]  /*1b940*/  FMNMX.FTZ R2, R8, R2, !PT ;  /* 0x0000000208027209 */ /* 0x010fe20007810000 */
[----:B------:R-:W-:-:S06]  /*1b950*/  FMUL.FTZ R178, R181, UR39 ;  /* 0x00000027b5b27c20 */ /* 0x000fcc0008410000 */
[----:B------:R-:W4:Y:S01]  /*1b960*/  MUFU.TANH R12, R12 ;  /* 0x0000000c000c7308 */ /* 0x000f220000002400 */
[----:B-----5:R-:W-:Y:S01]  /*1b970*/  FMNMX.FTZ R0, R185, R0, !PT ;  /* 0x00000000b9007209 */ /* 0x020fe20007810000 */
[----:B------:R-:W-:-:S06]  /*1b980*/  FMUL.FTZ R170, R170, UR39 ;  /* 0x00000027aaaa7c20 */ /* 0x000fcc0008410000 */
[----:B------:R-:W5:Y:S01]  /*1b990*/  MUFU.TANH R176, R176 ;  /* 0x000000b000b07308 */ /* 0x000f620000002400 */
[----:B------:R-:W-:Y:S01]  /*1b9a0*/  FMNMX.FTZ R2, R10, R2, !PT ;  /* 0x000000020a027209 */ /* 0x000fe20007810000 */
[----:B------:R-:W-:-:S06]  /*1b9b0*/  FMUL.FTZ R168, R168, UR39 ;  /* 0x00000027a8a87c20 */ /* 0x000fcc0008410000 */
        /* <DEDUP_REMOVED lines=67> */
[----:B-----5:R-:W-:-:S07]  /*1bdf0*/  FMNMX.FTZ R0, R166, R0, !PT ;  /* 0x00000000a6007209 */ /* 0x020fce0007810000 */
[----:B------:R-:W5:Y:S01]  /*1be00*/  MUFU.TANH R155, R155 ;  /* 0x0000009b009b7308 */ /* 0x000f620000002400 */
[----:B------:R-:W-:-:S07]  /*1be10*/  FMNMX.FTZ R2, R164, R2, !PT ;  /* 0x00000002a4027209 */ /* 0x000fce0007810000 */
[----:B------:R-:W2:Y:S01]  /*1be20*/  MUFU.TANH R153, R153 ;  /* 0x0000009900997308 */ /* 0x000ea20000002400 */
[----:B0-----:R-:W-:-:S07]  /*1be30*/  FMNMX.FTZ R0, R167, R0, !PT ;  /* 0x00000000a7007209 */ /* 0x001fce0007810000 */
[----:B------:R-:W0:Y:S01]  /*1be40*/  MUFU.TANH R158, R158 ;  /* 0x0000009e009e7308 */ /* 0x000e220000002400 */
[----:B-1----:R-:W-:-:S07]  /*1be50*/  FMNMX.FTZ R2, R165, R2, !PT ;  /* 0x00000002a5027209 */ /* 0x002fce0007810000 */
[----:B------:R-:W1:Y:S01]  /*1be60*/  MUFU.TANH R156, R156 ;  /* 0x0000009c009c7308 */ /* 0x000e620000002400 */
[----:B---3--:R-:W-:-:S07]  /*1be70*/  FMNMX.FTZ R0, R154, R0, !PT ;  /* 0x000000009a007209 */ /* 0x008fce0007810000 */
[----:B------:R-:W3:Y:S01]  /*1be80*/  MUFU.TANH R159, R159 ;  /* 0x0000009f009f7308 */ /* 0x000ee20000002400 */
[----:B----4-:R-:W-:-:S07]  /*1be90*/  FMNMX.FTZ R2, R152, R2, !PT ;  /* 0x0000000298027209 */ /* 0x010fce0007810000 */
[----:B------:R-:W4:Y:S01]  /*1bea0*/  MUFU.TANH R157, R157 ;  /* 0x0000009d009d7308 */ /* 0x000f220000002400 */
[----:B-----5:R-:W-:Y:S02]  /*1beb0*/  FMNMX.FTZ R0, R155, R0, !PT ;  /* 0x000000009b007209 */ /* 0x020fe40007810000 */
[----:B--2---:R-:W-:Y:S02]  /*1bec0*/  FMNMX.FTZ R2, R153, R2, !PT ;  /* 0x0000000299027209 */ /* 0x004fe40007810000 */
[----:B0-----:R-:W-:Y:S02]  /*1bed0*/  FMNMX.FTZ R0, R158, R0, !PT ;  /* 0x000000009e007209 */ /* 0x001fe40007810000 */
[----:B-1----:R-:W-:Y:S02]  /*1bee0*/  FMNMX.FTZ R2, R156, R2, !PT ;  /* 0x000000029c027209 */ /* 0x002fe40007810000 */
[----:B---3--:R-:W-:Y:S02]  /*1bef0*/  FMNMX.FTZ R4, R159, R0, !PT ;  /* 0x000000009f047209 */ /* 0x008fe40007810000 */
[----:B----4-:R-:W-:-:S03]  /*1bf00*/  FMNMX.FTZ R5, R157, R2, !PT ;  /* 0x000000029d057209 */ /* 0x010fc60007810000 */
[----:B------:R-:W0:Y:S04]  /*1bf10*/  SHFL.BFLY PT, R0, R4, 0x2, 0x1f ;  /* 0x0c401f0004007f89 */ /* 0x000e2800000e0000 */
[----:B------:R-:W1:Y:S01]  /*1bf20*/  SHFL.BFLY PT, R2, R5, 0x2, 0x1f ;  /* 0x0c401f0005027f89 */ /* 0x000e6200000e0000 */
[----:B0-----:R-:W-:Y:S02]  /*1bf30*/  FMNMX.FTZ R4, R4, R0, !PT ;  /* 0x0000000004047209 */ /* 0x001fe40007810000 */
[----:B-1----:R-:W-:-:S03]  /*1bf40*/  FMNMX.FTZ R5, R5, R2, !PT ;  /* 0x0000000205057209 */ /* 0x002fc60007810000 */
[----:B------:R-:W0:Y:S04]  /*1bf50*/  SHFL.BFLY PT, R0, R4, 0x1, 0x1f ;  /* 0x0c201f0004007f89 */ /* 0x000e2800000e0000 */
[----:B------:R-:W1:Y:S01]  /*1bf60*/  SHFL.BFLY PT, R2, R5, 0x1, 0x1f ;  /* 0x0c201f0005027f89 */ /* 0x000e6200000e0000 */
[----:B------:R-:W-:Y:S01]  /*1bf70*/  IMAD.U32 R3, RZ, RZ, UR38 ;  /* 0x00000026ff037e24 */ /* 0x000fe2000f8e00ff */
[----:B0-----:R-:W-:Y:S02]  /*1bf80*/  FMNMX.FTZ R4, R4, R0, !PT ;  /* 0x0000000004047209 */ /* 0x001fe40007810000 */
[----:B-1----:R-:W-:-:S03]  /*1bf90*/  FMNMX.FTZ R5, R5, R2, !PT ;  /* 0x0000000205057209 */ /* 0x002fc60007810000 */
[----:B------:R-:W-:Y:S02]  /*1bfa0*/  FADD.FTZ R2, -R4, R20 ;  /* 0x0000001404027221 */ /* 0x000fe40000010100 */
[C---:B------:R-:W-:Y:S01]  /*1bfb0*/  FMUL.FTZ R20, R5.reuse, R3 ;  /* 0x0000000305147220 */ /* 0x040fe20000410000 */
[----:B------:R-:W-:-:S03]  /*1bfc0*/  FADD.FTZ R0, -R5, R15 ;  /* 0x0000000f05007221 */ /* 0x000fc60000010100 */
[-CC-:B------:R-:W-:Y:S01]  /*1bfd0*/  FFMA.FTZ R192, R152, R3.reuse, -R20.reuse ;  /* 0x0000000398c07223 */ /* 0x180fe20000010814 */
[-C--:B------:R-:W-:Y:S01]  /*1bfe0*/  FMUL.FTZ R152, R4, R3.reuse ;  /* 0x0000000304987220 */ /* 0x080fe20000410000 */
[-C--:B------:R-:W-:Y:S01]  /*1bff0*/  FMUL.FTZ R0, R0, R3.reuse ;  /* 0x0000000300007220 */ /* 0x080fe20000410000 */
[-C--:B------:R-:W-:Y:S01]  /*1c000*/  FMUL.FTZ R2, R2, R3.reuse ;  /* 0x0000000302027220 */ /* 0x080fe20000410000 */
[-C--:B------:R-:W-:Y:S01]  /*1c010*/  FFMA.FTZ R208, R7, R3.reuse, -R20 ;  /* 0x0000000307d07223 */ /* 0x080fe20000010814 */
[-C--:B------:R-:W-:Y:S01]  /*1c020*/  FFMA.FTZ R209, R193, R3.reuse, -R152 ;  /* 0x00000003c1d17223 */ /* 0x080fe20000010898 */
[-CC-:B------:R-:W-:Y:S01]  /*1c030*/  FFMA.FTZ R182, R8, R3.reuse, -R20.reuse ;  /* 0x0000000308b67223 */ /* 0x180fe20000010814 */
        /* <DEDUP_REMOVED lines=16> */
[-C--:B------:R-:W-:Y:S01]  /*1c140*/  FFMA.FTZ R20, R157, R3.reuse, -R20 ;  /* 0x000000039d147223 */ /* 0x080fe20000010814 */
[-CC-:B------:R-:W-:Y:S01]  /*1c150*/  FFMA.FTZ R157, R186, R3.reuse, -R152.reuse ;  /* 0x00000003ba9d7223 */ /* 0x180fe20000010898 */
[----:B------:R-:W-:Y:S01]  /*1c160*/  MUFU.EX2 R0, R0 ;  /* 0x0000000000007308 */ /* 0x000fe20000000800 */
[-CC-:B------:R-:W-:Y:S01]  /*1c170*/  FFMA.FTZ R211, R185, R3.reuse, -R152.reuse ;  /* 0x00000003b9d37223 */ /* 0x180fe20000010898 */
[----:B------:R-:W-:-:S06]  /*1c180*/  FFMA.FTZ R156, R184, R3, -R152 ;  /* 0x00000003b89c7223 */ /* 0x000fcc0000010898 */
[----:B------:R-:W-:Y:S08]  /*1c190*/  MUFU.EX2 R2, R2 ;  /* 0x0000000200027308 */ /* 0x000ff00000000800 */
[----:B------:R-:W0:Y:S08]  /*1c1a0*/  MUFU.EX2 R208, R208 ;  /* 0x000000d000d07308 */ /* 0x000e300000000800 */
[----:B------:R-:W1:Y:S01]  /*1c1b0*/  MUFU.EX2 R209, R209 ;  /* 0x000000d100d17308 */ /* 0x000e620000000800 */
[----:B------:R-:W-:-:S02]  /*1c1c0*/  VIADD R160, R9, 0x38840 ;  /* 0x0003884009a07836 */ /* 0x000fc40000000000 */
[----:B------:R-:W-:-:S05]  /*1c1d0*/  FFMA.FTZ R205, R14, R3, -R152 ;  /* 0x000000030ecd7223 */ /* 0x000fca0000010898 */
[----:B------:R-:W2:Y:S08]  /*1c1e0*/  MUFU.EX2 R182, R182 ;  /* 0x000000b600b67308 */ /* 0x000eb00000000800 */
[----:B------:R-:W3:Y:S01]  /*1c1f0*/  MUFU.EX2 R157, R157 ;  /* 0x0000009d009d7308 */ /* 0x000ee20000000800 */
[----:B------:R-:W-:Y:S01]  /*1c200*/  FFMA.FTZ R153, R176, R3, -R152 ;  /* 0x00000003b0997223 */ /* 0x000fe20000010898 */
[----:B------:R-:W-:-:S06]  /*1c210*/  PRMT R160, R187, 0x654, R160 ;  /* 0x00000654bba07816 */ /* 0x000fcc00000000a0 */
[----:B------:R-:W4:Y:S08]  /*1c220*/  MUFU.EX2 R210, R210 ;  /* 0x000000d200d27308 */ /* 0x000f300000000800 */
[----:B------:R-:W5:Y:S01]  /*1c230*/  MUFU.EX2 R211, R211 ;  /* 0x000000d300d37308 */ /* 0x000f620000000800 */
[----:B0-----:R-:W-:Y:S01]  /*1c240*/  FFMA.FTZ R227, R0, R227, R208 ;  /* 0x000000e300e37223 */ /* 0x001fe200000100d0 */
[----:B-1----:R-:W-:Y:S01]  /*1c250*/  FFMA.FTZ R226, R2, R226, R209 ;  /* 0x000000e202e27223 */ /* 0x002fe200000100d1 */
[-CC-:B------:R-:W-:Y:S01]  /*1c260*/  FFMA.FTZ R207, R179, R3.reuse, -R152.reuse ;  /* 0x00000003b3cf7223 */ /* 0x180fe20000010898 */
[----:B------:R0:W-:Y:S04]  /*1c270*/  SYNCS.ARRIVE.TRANS64.RED.A1T0 RZ, [R160+URZ], RZ ;  /* 0x000000ffa0ff79a7 */ /* 0x0001e8000810043f */
[----:B------:R-:W1:Y:S01]  /*1c280*/  MUFU.EX2 R181, R181 ;  /* 0x000000b500b57308 */ /* 0x000e620000000800 */
[----:B------:R-:W-:-:S07]  /*1c290*/  FFMA.FTZ R193, R154, R3, -R152 ;  /* 0x000000039ac17223 */ /* 0x000fce0000010898 */
[----:B------:R-:W1:Y:S01]  /*1c2a0*/  MUFU.EX2 R156, R156 ;  /* 0x0000009c009c7308 */ /* 0x000e620000000800 */
[-CC-:B------:R-:W-:Y:S01]  /*1c2b0*/  FFMA.FTZ R14, R180, R3.reuse, -R152.reuse ;  /* 0x00000003b40e7223 */ /* 0x180fe20000010898 */
[-CC-:B------:R-:W-:Y:S01]  /*1c2c0*/  FFMA.FTZ R201, R170, R3.reuse, -R152.reuse ;  /* 0x00000003aac97223 */ /* 0x180fe20000010898 */
[-CC-:B------:R-:W-:Y:S01]  /*1c2d0*/  FFMA.FTZ R171, R171, R3.reuse, -R152.reuse ;  /* 0x00000003abab7223 */ /* 0x180fe20000010898 */
[-CC-:B------:R-:W-:Y:S01]  /*1c2e0*/  FFMA.FTZ R203, R174, R3.reuse, -R152.reuse ;  /* 0x00000003aecb7223 */ /* 0x180fe20000010898 */
[----:B0-----:R-:W-:-:S03]  /*1c2f0*/  FFMA.FTZ R160, R175, R3, -R152 ;  /* 0x00000003afa07223 */ /* 0x001fc60000010898 */
[----:B------:R-:W0:Y:S01]  /*1c300*/  MUFU.EX2 R204, R204 ;  /* 0x000000cc00cc7308 */ /* 0x000e220000000800 */
[-CC-:B------:R-:W-:Y:S01]  /*1c310*/  FFMA.FTZ R197, R162, R3.reuse, -R152.reuse ;  /* 0x00000003a2c57223 */ /* 0x180fe20000010898 */
[-CC-:B------:R-:W-:Y:S01]  /*1c320*/  FFMA.FTZ R163, R163, R3.reuse, -R152.reuse ;  /* 0x00000003a3a37223 */ /* 0x180fe20000010898 */
[-CC-:B------:R-:W-:Y:S01]  /*1c330*/  FFMA.FTZ R199, R166, R3.reuse, -R152.reuse ;  /* 0x00000003a6c77223 */ /* 0x180fe20000010898 */
[-CC-:B------:R-:W-:Y:S01]  /*1c340*/  FFMA.FTZ R167, R167, R3.reuse, -R152.reuse ;  /* 0x00000003a7a77223 */ /* 0x180fe20000010898 */
[----:B------:R-:W-:-:S03]  /*1c350*/  FFMA.FTZ R154, R155, R3, -R152 ;  /* 0x000000039b9a7223 */ /* 0x000fc60000010898 */
[----:B------:R-:W0:Y:S01]  /*1c360*/  MUFU.EX2 R205, R205 ;  /* 0x000000cd00cd7308 */ /* 0x000e220000000800 */
[-CC-:B------:R-:W-:Y:S01]  /*1c370*/  FFMA.FTZ R195, R158, R3.reuse, -R152.reuse ;  /* 0x000000039ec37223 */ /* 0x180fe20000010898 */
[----:B------:R-:W-:Y:S01]  /*1c380*/  FFMA.FTZ R152, R159, R3, -R152 ;  /* 0x000000039f987223 */ /* 0x000fe20000010898 */
[----:B--2---:R-:W-:Y:S01]  /*1c390*/  FADD.FTZ R155, R182, R227 ;  /* 0x000000e3b69b7221 */ /* 0x004fe20000010000 */
[----:B---3--:R-:W-:-:S04]  /*1c3a0*/  FADD.FTZ R159, R157, R226 ;  /* 0x000000e29d9f7221 */ /* 0x008fc80000010000 */
[----:B------:R-:W2:Y:S01]  /*1c3b0*/  MUFU.EX2 R15, R15 ;  /* 0x0000000f000f7308 */ /* 0x000ea20000000800 */
[----:B----4-:R-:W-:Y:S01]  /*1c3c0*/  FADD.FTZ R155, R210, R155 ;  /* 0x0000009bd29b7221 */ /* 0x010fe20000010000 */
[----:B-----5:R-:W-:-:S06]  /*1c3d0*/  FADD.FTZ R159, R211, R159 ;  /* 0x0000009fd39f7221 */ /* 0x020fcc0000010000 */
[----:B------:R-:W3:Y:S01]  /*1c3e0*/  MUFU.EX2 R153, R153 ;  /* 0x0000009900997308 */ /* 0x000ee20000000800 */
[----:B-1----:R-:W-:Y:S01]  /*1c3f0*/  FADD.FTZ R155, R181, R155 ;  /* 0x0000009bb59b7221 */ /* 0x002fe20000010000 */
[----:B------:R-:W-:-:S06]  /*1c400*/  FADD.FTZ R159, R156, R159 ;  /* 0x0000009f9c9f7221 */ /* 0x000fcc0000010000 */
[----:B------:R-:W1:Y:S08]  /*1c410*/  MUFU.EX2 R206, R206 ;  /* 0x000000ce00ce7308 */ /* 0x000e700000000800 */
[----:B------:R-:W4:Y:S01]  /*1c420*/  MUFU.EX2 R207, R207 ;  /* 0x000000cf00cf7308 */ /* 0x000f220000000800 */
[----:B0-----:R-:W-:Y:S01]  /*1c430*/  FADD.FTZ R155, R204, R155 ;  /* 0x0000009bcc9b7221 */ /* 0x001fe20000010000 */
[----:B------:R-:W-:-:S06]  /*1c440*/  FADD.FTZ R159, R205, R159 ;  /* 0x0000009fcd9f7221 */ /* 0x000fcc0000010000 */
[----:B------:R-:W0:Y:S08]  /*1c450*/  MUFU.EX2 R13, R13 ;  /* 0x0000000d000d7308 */ /* 0x000e300000000800 */
[----:B------:R-:W5:Y:S01]  /*1c460*/  MUFU.EX2 R14, R14 ;  /* 0x0000000e000e7308 */ /* 0x000f620000000800 */
[----:B--2---:R-:W-:Y:S01]  /*1c470*/  FADD.FTZ R155, R15, R155 ;  /* 0x0000009b0f9b7221 */ /* 0x004fe20000010000 */
[----:B---3--:R-:W-:-:S06]  /*1c480*/  FADD.FTZ R161, R153, R159 ;  /* 0x0000009f99a17221 */ /* 0x008fcc0000010000 */
[----:B------:R-:W2:Y:S08]  /*1c490*/  MUFU.EX2 R200, R200 ;  /* 0x000000c800c87308 */ /* 0x000eb00000000800 */
[----:B------:R-:W3:Y:S01]  /*1c4a0*/  MUFU.EX2 R201, R201 ;  /* 0x000000c900c97308 */ /* 0x000ee20000000800 */
[----:B-1----:R-:W-:Y:S01]  /*1c4b0*/  FADD.FTZ R159, R206, R155 ;  /* 0x0000009bce9f7221 */ /* 0x002fe20000010000 */
[----:B----4-:R-:W-:-:S06]  /*1c4c0*/  FADD.FTZ R161, R207, R161 ;  /* 0x000000a1cfa17221 */ /* 0x010fcc0000010000 */
[----:B------:R-:W1:Y:S08]  /*1c4d0*/  MUFU.EX2 R12, R12 ;  /* 0x0000000c000c7308 */ /* 0x000e700000000800 */
[----:B------:R-:W4:Y:S01]  /*1c4e0*/  MUFU.EX2 R9, R171 ;  /* 0x000000ab00097308 */ /* 0x000f220000000800 */
[----:B0-----:R-:W-:Y:S01]  /*1c4f0*/  FADD.FTZ R159, R13, R159 ;  /* 0x0000009f0d9f7221 */ /* 0x001fe20000010000 */
[----:B-----5:R-:W-:-:S06]  /*1c500*/  FADD.FTZ R161, R14, R161 ;  /* 0x000000a10ea17221 */ /* 0x020fcc0000010000 */
        /* <DEDUP_REMOVED lines=39> */
[----:B---3--:R-:W-:-:S03]  /*1c780*/  FADD.FTZ R161, R154, R161 ;  /* 0x000000a19aa17221 */ /* 0x008fc60000010000 */
[----:B-1----:R-:W-:Y:S01]  /*1c790*/  FADD.FTZ R159, R194, R159 ;  /* 0x0000009fc29f7221 */ /* 0x002fe20000010000 */
[----:B----4-:R-:W-:-:S03]  /*1c7a0*/  FADD.FTZ R161, R195, R161 ;  /* 0x000000a1c3a17221 */ /* 0x010fc60000010000 */
[----:B0-----:R-:W-:Y:S01]  /*1c7b0*/  FADD.FTZ R227, R20, R159 ;  /* 0x0000009f14e37221 */ /* 0x001fe20000010000 */
[----:B-----5:R-:W-:Y:S01]  /*1c7c0*/  FADD.FTZ R226, R152, R161 ;  /* 0x000000a198e27221 */ /* 0x020fe20000010000 */
[----:B------:R-:W-:Y:S06]  /*1c7d0*/  @!P0 BRA `(.L_x_647) ;  /* 0x0000000000048947 */ /* 0x000fec0003800000 */
[----:B------:R-:W-:Y:S01]  /*1c7e0*/  BPT.TRAP 0x1 ;  /* 0x000000040000795c */ /* 0x000fe20000300000 */
.L_x_647:
[----:B------:R-:W-:Y:S01]  /*1c7f0*/  ISETP.GT.AND P1, PT, R21, RZ, PT ;  /* 0x000000ff1500720c */ /* 0x000fe20003f24270 */
[----:B------:R-:W-:Y:S01]  /*1c800*/  VIADD R6, R6, 0x38860 ;  /* 0x0003886006067836 */ /* 0x000fe20000000000 */
[----:B------:R-:W-:Y:S01]  /*1c810*/  F2FP.BF16.F32.PACK_AB R204, R15, R204 ;  /* 0x000000cc0fcc723e */ /* 0x000fe200000010ff */
[----:B------:R-:W-:Y:S01]  /*1c820*/  VIADD R21, R21, 0xffffffff ;  /* 0xffffffff15157836 */ /* 0x000fe20000000000 */
[----:B------:R-:W-:Y:S01]  /*1c830*/  F2FP.BF16.F32.PACK_AB R207, R14, R207 ;  /* 0x000000cf0ecf723e */ /* 0x000fe200000010ff */
[----:B------:R-:W-:Y:S01]  /*1c840*/  IMAD.MOV.U32 R15, RZ, RZ, R5 ;  /* 0x000000ffff0f7224 */ /* 0x000fe200078e0005 */
[----:B------:R-:W-:Y:S01]  /*1c850*/  PRMT R6, R187, 0x654, R6 ;  /* 0x00000654bb067816 */ /* 0x000fe20000000006 */
[----:B------:R-:W-:Y:S01]  /*1c860*/  IMAD.MOV.U32 R14, RZ, RZ, R229 ;  /* 0x000000ffff0e7224 */ /* 0x000fe200078e00e5 */
[----:B------:R-:W-:Y:S01]  /*1c870*/  F2FP.BF16.F32.PACK_AB R198, R8, R198 ;  /* 0x000000c608c6723e */ /* 0x000fe200000010ff */
[----:B------:R-:W-:Y:S01]  /*1c880*/  IMAD.MOV.U32 R8, RZ, RZ, R225 ;  /* 0x000000ffff087224 */ /* 0x000fe200078e00e1 */
[----:B------:R0:W-:Y:S01]  /*1c890*/  SYNCS.ARRIVE.TRANS64.RED.A1T0 RZ, [R6+URZ], RZ ;  /* 0x000000ff06ff79a7 */ /* 0x0001e2000810043f */
[----:B------:R-:W-:Y:S01]  /*1c8a0*/  F2FP.BF16.F32.PACK_AB R194, R20, R194 ;  /* 0x000000c214c2723e */ /* 0x000fe200000010ff */
[----:B------:R-:W-:Y:S01]  /*1c8b0*/  IMAD.MOV.U32 R20, RZ, RZ, R4 ;  /* 0x000000ffff147224 */ /* 0x000fe200078e0004 */
        /* <DEDUP_REMOVED lines=15> */
[----:B------:R-:W-:Y:S01]  /*1c9b0*/  F2FP.BF16.F32.PACK_AB R195, R152, R195 ;  /* 0x000000c398c3723e */ /* 0x000fe200000010ff */
[----:B0-----:R-:W-:Y:S06]  /*1c9c0*/  @P1 BRA `(.L_x_648) ;  /* 0xffffffb000881947 */ /* 0x001fec000383ffff */
.L_x_635:
[----:B------:R-:W-:Y:S05]  /*1c9d0*/  BSYNC B0 ;  /* 0x0000000000007941 */ /* 0x000fea0003800000 */
.L_x_634:
        /* <DEDUP_REMOVED lines=131> */
.L_x_649:
[----:B------:R-:W-:Y:S01]  /*1d210*/  IMAD R8, R225, 0x8, R22 ;  /* 0x00000008e1087824 */ /* 0x000fe200078e0216 */
[----:B------:R-:W-:-:S04]  /*1d220*/  SHF.L.U32 R7, R229, 0x1f, RZ ;  /* 0x0000001fe5077819 */ /* 0x000fc800000006ff */
[----:B------:R0:W1:Y:S01]  /*1d230*/  SYNCS.PHASECHK.TRANS64.TRYWAIT P1, [R8+URZ+0x38850], R7 ;  /* 0x03885007080075a7 */ /* 0x000062000802017f */
[----:B------:R-:W-:Y:S05]  /*1d240*/  @!P0 BRA `(.L_x_650) ;  /* 0x0000000000048947 */ /* 0x000fea0003800000 */
[----:B------:R-:W-:Y:S01]  /*1d250*/  BPT.TRAP 0x1 ;  /* 0x000000040000795c */ /* 0x000fe20000300000 */
.L_x_650:
[----:B------:R-:W-:Y:S01]  /*1d260*/  VIADD R22, R22, 0x400 ;  /* 0x0000040016167836 */ /* 0x000fe20000000000 */
[----:B------:R-:W-:Y:S04]  /*1d270*/  BSSY B0, `(.L_x_651) ;  /* 0x0000008000007945 */ /* 0x000fe80003800000 */
[----:B------:R-:W-:-:S04]  /*1d280*/  SHF.R.U32.HI R22, RZ, 0x4, R22 ;  /* 0x00000004ff167819 */ /* 0x000fc80000011616 */
[----:B------:R-:W-:-:S04]  /*1d290*/  LOP3.LUT R22, R22, 0x3fff, RZ, 0xc0, !PT ;  /* 0x00003fff16167812 */ /* 0x000fc800078ec0ff */
[----:B------:R-:W-:-:S05]  /*1d2a0*/  LOP3.LUT R0, R22, 0x2800000, RZ, 0xfc, !PT ;  /* 0x0280000016007812 */ /* 0x000fca00078efcff */
[----:B------:R-:W-:Y:S01]  /*1d2b0*/  IMAD R0, R225, 0xa00, R0 ;  /* 0x00000a00e1007824 */ /* 0x000fe200078e0200 */
[----:B-1----:R-:W-:Y:S06]  /*1d2c0*/  @P1 BRA `(.L_x_652) ;  /* 0x0000000000081947 */ /* 0x002fec0003800000 */
[----:B------:R-:W1:Y:S02]  /*1d2d0*/  SYNCS.PHASECHK.TRANS64.TRYWAIT P1, [R8+URZ+0x38850], R7 ;  /* 0x03885007080075a7 */ /* 0x000e64000802017f */
[----:B-1----:R-:W-:Y:S05]  /*1d2e0*/  @!P1 BRA `(.L_x_653) ;  /* 0x000000bc00c89947 */ /* 0x002fea0003800000 */
.L_x_652:
[----:B------:R-:W-:Y:S05]  /*1d2f0*/  BSYNC B0 ;  /* 0x0000000000007941 */ /* 0x000fea0003800000 */
.L_x_651:
[----:B01----:R-:W-:Y:S01]  /*1d300*/  IMAD.MOV.U32 R7, RZ, RZ, 0x40000040 ;  /* 0x40000040ff077424 */ /* 0x003fe200078e00ff */
[----:B------:R-:W-:Y:S01]  /*1d310*/  MOV R6, R0 ;  /* 0x0000000000067202 */ /* 0x000fe20000000f00 */
[----:B------:R-:W-:-:S03]  /*1d320*/  WARPGROUP.ARRIVE ;  /* 0x00000000000079c5 */ /* 0x000fc60000000000 */
[----:B------:R-:W-:Y:S01]  /*1d330*/  R2UR UR6, R6 ;  /* 0x00000000060672ca */ /* 0x000fe200000e0000 */
[----:B------:R-:W-:Y:S01]  /*1d340*/  VIADD R6, R0, 0x80 ;  /* 0x0000008000067836 */ /* 0x000fe20000000000 */
[----:B------:R-:W-:Y:S01]  /*1d350*/  R2UR UR7, R7 ;  /* 0x00000000070772ca */ /* 0x000fe200000e0000 */
[----:B------:R-:W-:-:S12]  /*1d360*/  IMAD.MOV.U32 R7, RZ, RZ, 0x40000040 ;  /* 0x40000040ff077424 */ /* 0x000fd800078e00ff */
        /* <DEDUP_REMOVED lines=21> */
[----:B------:R-:W0:Y:S02]  /*1d4c0*/  SHFL.BFLY PT, R0, R227, 0x2, 0x1f ;  /* 0x0c401f00e3007f89 */ /* 0x000e2400000e0000 */
[----:B0-----:R-:W-:Y:S01]  /*1d4d0*/  FADD.FTZ R0, R0, R227 ;  /* 0x000000e300007221 */ /* 0x001fe20000010000 */
[----:B------:R-:W-:Y:S02]  /*1d4e0*/  WARPGROUP.DEPBAR.LE gsb0, 0x0 ;  /* 0x00008000000079c5 */ /* 0x000fe40000010000 */
[----:B------:R-:W-:-:S15]  /*1d4f0*/  WARPGROUP.ARRIVE ;  /* 0x00000000000079c5 */ /* 0x000fde0000000000 */
[----:B------:R-:W-:-:S03]  /*1d500*/  NOP ;  /* 0x0000000000007918 */ /* 0x000fc60000000000 */
[----:B------:R-:W-:Y:S01]  /*1d510*/  HGMMA.64x256x16.F32.BF16 R24, R196, gdesc[UR4].tnspB, R24, gsb0 ;  /* 0x43e00004c4187df0 */ /* 0x000fe20008001818 */
[----:B------:R-:W-:Y:S02]  /*1d520*/  R2UR UR6, R6 ;  /* 0x00000000060672ca */ /* 0x000fe400000e0000 */
[----:B------:R-:W-:Y:S02]  /*1d530*/  R2UR UR7, R7 ;  /* 0x00000000070772ca */ /* 0x000fe400000e0000 */
[----:B------:R-:W0:Y:S02]  /*1d540*/  SHFL.BFLY PT, R7, R226, 0x2, 0x1f ;  /* 0x0c401f00e2077f89 */ /* 0x000e2400000e0000 */
[----:B0-----:R-:W-:Y:S02]  /*1d550*/  FADD.FTZ R2, R7, R226 ;  /* 0x000000e207027221 */ /* 0x001fe40000010000 */
[----:B------:R-:W0:Y:S04]  /*1d560*/  SHFL.BFLY PT, R7, R0, 0x1, 0x1f ;  /* 0x0c201f0000077f89 */ /* 0x000e2800000e0000 */
[----:B------:R-:W1:Y:S01]  /*1d570*/  SHFL.BFLY PT, R9, R2, 0x1, 0x1f ;  /* 0x0c201f0002097f89 */ /* 0x000e6200000e0000 */
[----:B0-----:R-:W-:Y:S01]  /*1d580*/  FADD.FTZ R12, R0, R7 ;  /* 0x00000007000c7221 */ /* 0x001fe20000010000 */
[----:B------:R-:W-:Y:S01]  /*1d590*/  CS2R R6, SRZ ;  /* 0x0000000000067805 */ /* 0x000fe2000001ff00 */
[----:B------:R-:W-:-:S02]  /*1d5a0*/  IMAD.MOV.U32 R0, RZ, RZ, -0x800000 ;  /* 0xff800000ff007424 */ /* 0x000fc400078e00ff */
        /* <DEDUP_REMOVED lines=16> */
[----:B------:R-:W-:Y:S03]  /*1d6b0*/  HGMMA.64x256x16.F32.BF16 R24, R192, gdesc[UR4].tnspB, R24, gsb0 ;  /* 0x43e00004c0187df0 */ /* 0x000fe60008001818 */
[----:B------:R-:W-:Y:S02]  /*1d6c0*/  WARPGROUP.DEPBAR.LE gsb0, 0x0 ;  /* 0x00008000000079c5 */ /* 0x000fe40000010000 */
[----:B--23--:R-:W-:Y:S05]  /*1d6d0*/  @!P0 BRA `(.L_x_654) ;  /* 0x0000000000048947 */ /* 0x00cfea0003800000 */
[----:B------:R-:W-:Y:S01]  /*1d6e0*/  BPT.TRAP 0x1 ;  /* 0x000000040000795c */ /* 0x000fe20000300000 */
.L_x_654:
[----:B------:R-:W2:Y:S01]  /*1d6f0*/  LDL.LU R3, [R1+0x58] ;  /* 0x0000580001037983 */ /* 0x000ea20000300800 */
[----:B------:R-:W-:Y:S01]  /*1d700*/  IADD3 R5, R8, 0x38860, RZ ;  /* 0x0003886008057810 */ /* 0x000fe20007ffe0ff */
[-C--:B------:R-:W-:Y:S01]  /*1d710*/  FMUL.FTZ R4, R24, R7.reuse ;  /* 0x0000000718047220 */ /* 0x080fe20000410000 */
[----:B------:R-:W-:Y:S01]  /*1d720*/  FMUL.FTZ R25, R25, R7 ;  /* 0x0000000719197220 */ /* 0x000fe20000410000 */
[----:B------:R-:W3:Y:S01]  /*1d730*/  LDL.LU R13, [R1+0x70] ;  /* 0x00007000010d7983 */ /* 0x000ee20000300800 */
[----:B------:R-:W-:-:S05]  /*1d740*/  VIADD R225, R225, 0x1 ;  /* 0x00000001e1e17836 */ /* 0x000fca0000000000 */
[----:B------:R-:W-:Y:S01]  /*1d750*/  ISETP.NE.AND P0, PT, R225, 0x2, PT ;  /* 0x00000002e100780c */ /* 0x000fe20003f05270 */
[-C--:B------:R-:W-:Y:S01]  /*1d760*/  FMUL.FTZ R24, R32, R7.reuse ;  /* 0x0000000720187220 */ /* 0x080fe20000410000 */
[-C--:B------:R-:W-:Y:S02]  /*1d770*/  FMUL.FTZ R160, R44, R7.reuse ;  /* 0x000000072ca07220 */ /* 0x080fe40000410000 */
[----:B------:R-:W-:Y:S01]  /*1d780*/  SEL R12, RZ, 0x1, P0 ;  /* 0x00000001ff0c7807 */ /* 0x000fe20000000000 */
        /* <DEDUP_REMOVED lines=59> */
[-C--:B0-----:R-:W-:Y:S01]  /*1db40*/  FMUL.FTZ R9, R43, R6.reuse ;  /* 0x000000062b097220 */ /* 0x081fe20000410000 */
        /* <DEDUP_REMOVED lines=58> */
[----:B------:R-:W-:Y:S01]  /*1def0*/  PLOP3.LUT P1, PT, PT, PT, PT, 0x8, 0x0 ;  /* 0x000000000000781c */ /* 0x000fe20003f2e170 */
[-C--:B------:R-:W-:Y:S01]  /*1df00*/  FMUL.FTZ R147, R147, R6.reuse ;  /* 0x0000000693937220 */ /* 0x080fe20000410000 */
[-C--:B------:R-:W-:Y:S01]  /*1df10*/  FMUL.FTZ R150, R150, R6.reuse ;  /* 0x0000000696967220 */ /* 0x080fe20000410000 */
[----:B------:R-:W-:Y:S01]  /*1df20*/  FMUL.FTZ R151, R151, R6 ;  /* 0x0000000697977220 */ /* 0x000fe20000410000 */
[----:B------:R-:W-:-:S02]  /*1df30*/  LOP3.LUT R229, R229, R12, RZ, 0x3c, !PT ;  /* 0x0000000ce5e57212 */ /* 0x000fc400078e3cff */
[----:B------:R-:W-:Y:S02]  /*1df40*/  SEL R225, R225, RZ, P0 ;  /* 0x000000ffe1e17207 */ /* 0x000fe40000000000 */
[----:B--2---:R-:W-:Y:S01]  /*1df50*/  PRMT R5, R3, 0x654, R5 ;  /* 0x0000065403057816 */ /* 0x004fe20000000005 */
[----:B---3--:R-:W-:Y:S02]  /*1df60*/  VIADD R13, R13, 0x1 ;  /* 0x000000010d0d7836 */ /* 0x008fe40000000000 */
[----:B------:R-:W-:Y:S01]  /*1df70*/  FMUL.FTZ R3, R29, R7 ;  /* 0x000000071d037220 */ /* 0x000fe20000410000 */
[----:B------:R0:W-:Y:S02]  /*1df80*/  SYNCS.ARRIVE.TRANS64.RED.A1T0 RZ, [R5+URZ], RZ ;  /* 0x000000ff05ff79a7 */ /* 0x0001e4000810043f */
[----:B------:R1:W-:Y:S01]  /*1df90*/  STL [R1+0x70], R13 ;  /* 0x0000700d01007387 */ /* 0x0003e20000100800 */
[-C--:B------:R-:W-:Y:S01]  /*1dfa0*/  FMUL.FTZ R7, R30, R6.reuse ;  /* 0x000000061e077220 */ /* 0x080fe20000410000 */
[----:B0-----:R-:W-:-:S07]  /*1dfb0*/  FMUL.FTZ R5, R26, R6 ;  /* 0x000000061a057220 */ /* 0x001fce0000410000 */
.L_x_564:
[----:B------:R-:W0:Y:S08]  /*1dfc0*/  S2UR UR4, SR_CgaCtaId ;  /* 0x00000000000479c3 */ /* 0x000e300000008800 */
[----:B------:R-:W-:Y:S01]  /*1dfd0*/  BAR.SYNC.DEFER_BLOCKING 0x5, 0x180 ;  /* 0x0146000000007b1d */ /* 0x000fe20000010000 */
[----:B------:R-:W-:-:S05]  /*1dfe0*/  MOV R22, 0x400 ;  /* 0x0000040000167802 */ /* 0x000fca0000000f00 */
[----:B------:R-:W-:Y:S01]  /*1dff0*/  BSSY B0, `(.L_x_655) ;  /* 0x00002f6000007945 */ /* 0x000fe20003800000 */
[----:B0-----:R-:W-:-:S05]  /*1e000*/  IMAD.U32 R6, RZ, RZ, UR4 ;  /* 0x00000004ff067e24 */ /* 0x001fca000f8e00ff */
[----:B------:R0:W-:Y:S01]  /*1e010*/  STL [R1+0x58], R6 ;  /* 0x0000580601007387 */ /* 0x0001e20000100800 */
[----:B------:R-:W-:-:S05]  /*1e020*/  LEA R22, R6, R22, 0x18 ;  /* 0x0000001606167211 */ /* 0x000fca00078ec0ff */
[----:B----4-:R0:W2:Y:S01]  /*1e030*/  LDS.128 R28, [R22+0x388d0] ;  /* 0x0388d000161c7984 */ /* 0x0100a20000000c00 */
[----:B------:R-:W-:Y:S06]  /*1e040*/  BAR.ARV 0x4, 0x180 ;  /* 0x0106000000007b1d */ /* 0x000fec0000002000 */
[----:B------:R-:W-:Y:S05]  /*1e050*/  @P1 BRA `(.L_x_656) ;  /* 0x0000002000501947 */ /* 0x000fea0003800000 */
[----:B0-----:R-:W3:Y:S04]  /*1e060*/  LDL R6, [R1+0x78] ;  /* 0x0000780001067983 */ /* 0x001ee80000100800 */
[----:B-----5:R-:W4:Y:S01]  /*1e070*/  LDL R136, [R1+0x60] ;  /* 0x0000600001887983 */ /* 0x020f220000100800 */
[----:B-1----:R-:W0:Y:S01]  /*1e080*/  S2R R13, SR_SWINHI ;  /* 0x00000000000d7919 */ /* 0x002e220000002f00 */
[----:B------:R-:W-:Y:S01]  /*1e090*/  F2FP.BF16.F32.PACK_AB R4, R25, R4 ;  /* 0x000000041904723e */ /* 0x000fe200000010ff */
[----:B------:R-:W-:Y:S01]  /*1e0a0*/  ULDC.64 UR4, c[0x0][0xc00] ;  /* 0x0003000000047ab9 */ /* 0x000fe20000000a00 */
[----:B------:R-:W-:Y:S02]  /*1e0b0*/  MOV R20, R22 ;  /* 0x0000001600147202 */ /* 0x000fe40000000f00 */
[----:B0-----:R-:W-:-:S02]  /*1e0c0*/  MOV R21, R13 ;  /* 0x0000000d00157202 */ /* 0x001fc40000000f00 */
        /* <DEDUP_REMOVED lines=9> */
[----:B------:R-:W-:Y:S01]  /*1e160*/  F2FP.BF16.F32.PACK_AB R147, R151, R150 ;  /* 0x000000969793723e */ /* 0x000fe200000010ff */
[----:B------:R-:W-:Y:S01]  /*1e170*/  ULDC.64 UR6, c[0x0][0x208] ;  /* 0x0000820000067ab9 */ /* 0x000fe20000000a00 */
[----:B------:R-:W-:Y:S01]  /*1e180*/  BAR.SYNC.DEFER_BLOCKING 0x1, 0x100 ;  /* 0x0044000000007b1d */ /* 0x000fe20000010000 */
[----:B---3--:R-:W-:-:S03]  /*1e190*/  IMAD.WIDE R114, R6, 0x2, R20 ;  /* 0x0000000206727825 */ /* 0x008fc600078e0214 */
[C---:B--2---:R-:W-:Y:S02]  /*1e1a0*/  IADD3 R28, P0, R114.reuse, 0x40, RZ ;  /* 0x00000040721c7810 */ /* 0x044fe40007f1e0ff */
[----:B------:R-:W-:Y:S02]  /*1e1b0*/  IADD3 R6, P1, R114, 0x20, RZ ;  /* 0x0000002072067810 */ /* 0x000fe40007f3e0ff */
[----:B------:R-:W-:Y:S02]  /*1e1c0*/  LOP3.LUT R76, R28, 0x380, RZ, 0xc0, !PT ;  /* 0x000003801c4c7812 */ /* 0x000fe400078ec0ff */
[----:B------:R-:W-:Y:S02]  /*1e1d0*/  IADD3 R84, P3, R114, 0x4000, RZ ;  /* 0x0000400072547810 */ /* 0x000fe40007f7e0ff */
[----:B------:R-:W-:Y:S02]  /*1e1e0*/  LOP3.LUT R72, R6, 0x380, RZ, 0xc0, !PT ;  /* 0x0000038006487812 */ /* 0x000fe400078ec0ff */
[----:B------:R-:W-:-:S02]  /*1e1f0*/  SHF.R.U64 R76, R76, 0x3, RZ ;  /* 0x000000034c4c7819 */ /* 0x000fc400000012ff */
[----:B------:R-:W-:Y:S01]  /*1e200*/  IADD3 R96, P2, R114, 0x4060, RZ ;  /* 0x0000406072607810 */ /* 0x000fe20007f5e0ff */
[----:B------:R-:W-:Y:S01]  /*1e210*/  IMAD.X R73, RZ, RZ, R115, P1 ;  /* 0x000000ffff497224 */ /* 0x000fe200008e0673 */
[----:B------:R-:W-:Y:S02]  /*1e220*/  LOP3.LUT R112, R84, 0x380, RZ, 0xc0, !PT ;  /* 0x0000038054707812 */ /* 0x000fe400078ec0ff */
[----:B------:R-:W-:Y:S02]  /*1e230*/  SHF.R.U64 R72, R72, 0x3, RZ ;  /* 0x0000000348487819 */ /* 0x000fe400000012ff */
[----:B------:R-:W-:Y:S02]  /*1e240*/  IADD3 R100, P1, R114, 0x8000, RZ ;  /* 0x0000800072647810 */ /* 0x000fe40007f3e0ff */
[----:B------:R-:W-:Y:S02]  /*1e250*/  LOP3.LUT R76, R76, R28, RZ, 0x3c, !PT ;  /* 0x0000001c4c4c7212 */ /* 0x000fe400078e3cff */
[----:B------:R-:W-:-:S02]  /*1e260*/  LOP3.LUT R28, R96, 0x380, RZ, 0xc0, !PT ;  /* 0x00000380601c7812 */ /* 0x000fc400078ec0ff */
[----:B------:R-:W-:Y:S02]  /*1e270*/  SHF.R.U64 R112, R112, 0x3, RZ ;  /* 0x0000000370707819 */ /* 0x000fe400000012ff */
[C---:B------:R-:W-:Y:S02]  /*1e280*/  IADD3 R47, P4, R114.reuse, 0x60, RZ ;  /* 0x00000060722f7810 */ /* 0x040fe40007f9e0ff */
[----:B------:R-:W-:Y:S02]  /*1e290*/  IADD3 R88, P6, R114, 0x4020, RZ ;  /* 0x0000402072587810 */ /* 0x000fe40007fde0ff */
[----:B------:R-:W-:Y:S01]  /*1e2a0*/  LOP3.LUT R72, R72, R6, RZ, 0x3c, !PT ;  /* 0x0000000648487212 */ /* 0x000fe200078e3cff */
[----:B------:R-:W-:Y:S01]  /*1e2b0*/  IMAD.X R85, RZ, RZ, R115, P3 ;  /* 0x000000ffff557224 */ /* 0x000fe200018e0673 */
[----:B------:R-:W-:Y:S02]  /*1e2c0*/  LOP3.LUT R6, R100, 0x380, RZ, 0xc0, !PT ;  /* 0x0000038064067812 */ /* 0x000fe400078ec0ff */
[----:B------:R-:W-:-:S02]  /*1e2d0*/  SHF.R.U64 R28, R28, 0x3, RZ ;  /* 0x000000031c1c7819 */ /* 0x000fc400000012ff */
[----:B------:R-:W-:Y:S02]  /*1e2e0*/  IADD3 R108, P3, R114, 0x8060, RZ ;  /* 0x00008060726c7810 */ /* 0x000fe40007f7e0ff */
[----:B------:R-:W-:Y:S01]  /*1e2f0*/  LOP3.LUT R84, R112, R84, RZ, 0x3c, !PT ;  /* 0x0000005470547212 */ /* 0x000fe200078e3cff */
[----:B------:R-:W-:Y:S01]  /*1e300*/  IMAD.X R81, RZ, RZ, R115, P4 ;  /* 0x000000ffff517224 */ /* 0x000fe200020e0673 */
[----:B------:R-:W-:Y:S02]  /*1e310*/  IADD3 R92, P5, R114, 0x4040, RZ ;  /* 0x00004040725c7810 */ /* 0x000fe40007fbe0ff */
[----:B------:R-:W-:Y:S02]  /*1e320*/  LOP3.LUT R112, R88, 0x380, RZ, 0xc0, !PT ;  /* 0x0000038058707812 */ /* 0x000fe400078ec0ff */
[----:B------:R-:W-:Y:S02]  /*1e330*/  SHF.R.U64 R6, R6, 0x3, RZ ;  /* 0x0000000306067819 */ /* 0x000fe400000012ff */
[----:B------:R-:W-:-:S02]  /*1e340*/  IADD3 R106, P4, R114, 0x8040, RZ ;  /* 0x00008040726a7810 */ /* 0x000fc40007f9e0ff */
[----:B------:R-:W-:Y:S01]  /*1e350*/  LOP3.LUT R96, R28, R96, RZ, 0x3c, !PT ;  /* 0x000000601c607212 */ /* 0x000fe200078e3cff */
[--C-:B------:R-:W-:Y:S01]  /*1e360*/  IMAD.X R77, RZ, RZ, R115.reuse, P0 ;  /* 0x000000ffff4d7224 */ /* 0x100fe200000e0673 */
[----:B------:R-:W-:Y:S02]  /*1e370*/  LOP3.LUT R13, R114, 0x380, RZ, 0xc0, !PT ;  /* 0x00000380720d7812 */ /* 0x000fe400078ec0ff */
[----:B------:R-:W-:Y:S01]  /*1e380*/  LOP3.LUT R28, R108, 0x380, RZ, 0xc0, !PT ;  /* 0x000003806c1c7812 */ /* 0x000fe200078ec0ff */
[--C-:B------:R-:W-:Y:S01]  /*1e390*/  IMAD.X R93, RZ, RZ, R115.reuse, P5 ;  /* 0x000000ffff5d7224 */ /* 0x100fe200028e0673 */
[----:B------:R-:W-:Y:S02]  /*1e3a0*/  LOP3.LUT R80, R47, 0x380, RZ, 0xc0, !PT ;  /* 0x000003802f507812 */ /* 0x000fe400078ec0ff */
[----:B------:R-:W-:Y:S01]  /*1e3b0*/  SHF.R.U64 R112, R112, 0x3, RZ ;  /* 0x0000000370707819 */ /* 0x000fe200000012ff */
[----:B------:R-:W-:Y:S01]  /*1e3c0*/  IMAD.X R97, RZ, RZ, R115, P2 ;  /* 0x000000ffff617224 */ /* 0x000fe200010e0673 */
[----:B------:R-:W-:-:S02]  /*1e3d0*/  IADD3 R104, P0, R114, 0x8020, RZ ;  /* 0x0000802072687810 */ /* 0x000fc40007f1e0ff */
[----:B------:R-:W-:Y:S01]  /*1e3e0*/  LOP3.LUT R100, R6, R100, RZ, 0x3c, !PT ;  /* 0x0000006406647212 */ /* 0x000fe200078e3cff */
[--C-:B------:R-:W-:Y:S01]  /*1e3f0*/  IMAD.X R101, RZ, RZ, R115.reuse, P1 ;  /* 0x000000ffff657224 */ /* 0x100fe200008e0673 */
[----:B------:R-:W-:Y:S02]  /*1e400*/  IADD3 R12, P5, R114, 0xc020, RZ ;  /* 0x0000c020720c7810 */ /* 0x000fe40007fbe0ff */
[----:B------:R-:W-:Y:S02]  /*1e410*/  LOP3.LUT R6, R106, 0x380, RZ, 0xc0, !PT ;  /* 0x000003806a067812 */ /* 0x000fe400078ec0ff */
[----:B------:R-:W-:Y:S02]  /*1e420*/  IADD3 R14, P2, R114, 0xc040, RZ ;  /* 0x0000c040720e7810 */ /* 0x000fe40007f5e0ff */
[----:B------:R-:W-:Y:S02]  /*1e430*/  SHF.R.U64 R13, R13, 0x3, RZ ;  /* 0x000000030d0d7819 */ /* 0x000fe400000012ff */
[----:B------:R-:W-:Y:S01]  /*1e440*/  SHF.R.U64 R28, R28, 0x3, RZ ;  /* 0x000000031c1c7819 */ /* 0x000fe200000012ff */
[----:B------:R-:W-:Y:S01]  /*1e450*/  IMAD.X R89, RZ, RZ, R115, P6 ;  /* 0x000000ffff597224 */ /* 0x000fe200030e0673 */
[----:B------:R-:W-:-:S02]  /*1e460*/  IADD3 R26, P1, R114, 0xc060, RZ ;  /* 0x0000c060721a7810 */ /* 0x000fc40007f3e0ff */
[----:B------:R-:W-:Y:S02]  /*1e470*/  SHF.R.U64 R80, R80, 0x3, RZ ;  /* 0x0000000350507819 */ /* 0x000fe400000012ff */
[----:B------:R-:W-:Y:S02]  /*1e480*/  LOP3.LUT R88, R112, R88, RZ, 0x3c, !PT ;  /* 0x0000005870587212 */ /* 0x000fe400078e3cff */
[----:B------:R-:W-:Y:S02]  /*1e490*/  LOP3.LUT R112, R104, 0x380, RZ, 0xc0, !PT ;  /* 0x0000038068707812 */ /* 0x000fe400078ec0ff */
[----:B------:R-:W-:Y:S02]  /*1e4a0*/  IADD3 R110, P6, R114, 0xc000, RZ ;  /* 0x0000c000726e7810 */ /* 0x000fe40007fde0ff */
[----:B------:R-:W-:Y:S02]  /*1e4b0*/  SHF.R.U64 R6, R6, 0x3, RZ ;  /* 0x0000000306067819 */ /* 0x000fe400000012ff */
[----:B------:R-:W-:-:S02]  /*1e4c0*/  LOP3.LUT R25, R12, 0x380, RZ, 0xc0, !PT ;  /* 0x000003800c197812 */ /* 0x000fc400078ec0ff */
[----:B------:R-:W-:Y:S02]  /*1e4d0*/  LOP3.LUT R114, R13, R114, RZ, 0x3c, !PT ;  /* 0x000000720d727212 */ /* 0x000fe400078e3cff */
[----:B------:R-:W-:Y:S02]  /*1e4e0*/  LOP3.LUT R108, R28, R108, RZ, 0x3c, !PT ;  /* 0x0000006c1c6c7212 */ /* 0x000fe400078e3cff */
[----:B------:R-:W-:Y:S02]  /*1e4f0*/  LOP3.LUT R27, R14, 0x380, RZ, 0xc0, !PT ;  /* 0x000003800e1b7812 */ /* 0x000fe400078ec0ff */
[----:B------:R-:W-:Y:S02]  /*1e500*/  LOP3.LUT R80, R80, R47, RZ, 0x3c, !PT ;  /* 0x0000002f50507212 */ /* 0x000fe400078e3cff */
[----:B------:R-:W-:Y:S02]  /*1e510*/  LOP3.LUT R28, R26, 0x380, RZ, 0xc0, !PT ;  /* 0x000003801a1c7812 */ /* 0x000fe400078ec0ff */
[----:B------:R-:W-:-:S02]  /*1e520*/  LOP3.LUT R47, R92, 0x380, RZ, 0xc0, !PT ;  /* 0x000003805c2f7812 */ /* 0x000fc400078ec0ff */
[----:B------:R-:W-:Y:S02]  /*1e530*/  SHF.R.U64 R112, R112, 0x3, RZ ;  /* 0x0000000370707819 */ /* 0x000fe400000012ff */
[----:B------:R-:W-:Y:S02]  /*1e540*/  LOP3.LUT R106, R6, R106, RZ, 0x3c, !PT ;  /* 0x0000006a066a7212 */ /* 0x000fe400078e3cff */
[----:B------:R-:W-:Y:S02]  /*1e550*/  SHF.R.U64 R25, R25, 0x3, RZ ;  /* 0x0000000319197819 */ /* 0x000fe400000012ff */
[----:B------:R-:W-:Y:S02]  /*1e560*/  MOV R114, R114 ;  /* 0x0000007200727202 */ /* 0x000fe40000000f00 */
[----:B------:R-:W-:Y:S02]  /*1e570*/  F2FP.BF16.F32.PACK_AB R6, R3, R10 ;  /* 0x0000000a0306723e */ /* 0x000fe400000010ff */
[----:B------:R-:W-:-:S02]  /*1e580*/  SHF.R.U64 R27, R27, 0x3, RZ ;  /* 0x000000031b1b7819 */ /* 0x000fc400000012ff */
[----:B------:R-:W-:Y:S02]  /*1e590*/  SHF.R.U64 R28, R28, 0x3, RZ ;  /* 0x000000031c1c7819 */ /* 0x000fe400000012ff */
[----:B------:R-:W-:Y:S02]  /*1e5a0*/  SHF.R.U64 R47, R47, 0x3, RZ ;  /* 0x000000032f2f7819 */ /* 0x000fe400000012ff */
[----:B------:R-:W-:Y:S01]  /*1e5b0*/  LOP3.LUT R104, R112, R104, RZ, 0x3c, !PT ;  /* 0x0000006870687212 */ /* 0x000fe200078e3cff */
[--C-:B------:R-:W-:Y:S01]  /*1e5c0*/  IMAD.X R13, RZ, RZ, R115.reuse, P2 ;  /* 0x000000ffff0d7224 */ /* 0x100fe200010e0673 */
[----:B------:R-:W-:Y:S01]  /*1e5d0*/  LOP3.LUT R112, R25, R12, RZ, 0x3c, !PT ;  /* 0x0000000c19707212 */ /* 0x000fe200078e3cff */
[----:B------:R-:W-:Y:S01]  /*1e5e0*/  IMAD.X R15, RZ, RZ, R115, P1 ;  /* 0x000000ffff0f7224 */ /* 0x000fe200008e0673 */
[----:B------:R-:W-:Y:S01]  /*1e5f0*/  LOP3.LUT R12, R27, R14, RZ, 0x3c, !PT ;  /* 0x0000000e1b0c7212 */ /* 0x000fe200078e3cff */
[----:B------:R0:W-:Y:S01]  /*1e600*/  STSM.16.M88.4 [R114], R4 ;  /* 0x0000000472007844 */ /* 0x0001e20000000200 */
[----:B------:R-:W-:-:S02]  /*1e610*/  LOP3.LUT R14, R28, R26, RZ, 0x3c, !PT ;  /* 0x0000001a1c0e7212 */ /* 0x000fc400078e3cff */
[----:B------:R-:W-:Y:S02]  /*1e620*/  LOP3.LUT R92, R47, R92, RZ, 0x3c, !PT ;  /* 0x0000005c2f5c7212 */ /* 0x000fe400078e3cff */
[----:B------:R-:W-:Y:S02]  /*1e630*/  MOV R72, R72 ;  /* 0x0000004800487202 */ /* 0x000fe40000000f00 */
[----:B------:R-:W-:Y:S02]  /*1e640*/  LOP3.LUT R47, R110, 0x380, RZ, 0xc0, !PT ;  /* 0x000003806e2f7812 */ /* 0x000fe400078ec0ff */
[----:B------:R-:W-:Y:S02]  /*1e650*/  MOV R76, R76 ;  /* 0x0000004c004c7202 */ /* 0x000fe40000000f00 */
[----:B------:R-:W-:Y:S02]  /*1e660*/  F2FP.BF16.F32.PACK_AB R10, R45, R160 ;  /* 0x000000a02d0a723e */ /* 0x000fe400000010ff */
[----:B------:R-:W-:-:S02]  /*1e670*/  MOV R3, R12 ;  /* 0x0000000c00037202 */ /* 0x000fc40000000f00 */
[----:B0-----:R-:W-:Y:S02]  /*1e680*/  F2FP.BF16.F32.PACK_AB R4, R33, R24 ;  /* 0x000000182104723e */ /* 0x001fe400000010ff */
[----:B------:R-:W-:Y:S02]  /*1e690*/  F2FP.BF16.F32.PACK_AB R5, R35, R34 ;  /* 0x000000222305723e */ /* 0x000fe400000010ff */
[----:B------:R-:W-:Y:S02]  /*1e6a0*/  F2FP.BF16.F32.PACK_AB R6, R37, R158 ;  /* 0x0000009e2506723e */ /* 0x000fe400000010ff */
[----:B------:R-:W-:Y:S02]  /*1e6b0*/  F2FP.BF16.F32.PACK_AB R7, R39, R38 ;  /* 0x000000262707723e */ /* 0x000fe400000010ff */
[----:B------:R-:W-:Y:S02]  /*1e6c0*/  MOV R28, R14 ;  /* 0x0000000e001c7202 */ /* 0x000fe40000000f00 */
[----:B------:R-:W-:Y:S01]  /*1e6d0*/  MOV R80, R80 ;  /* 0x0000005000507202 */ /* 0x000fe20000000f00 */
[----:B------:R0:W-:Y:S01]  /*1e6e0*/  STSM.16.M88.4 [R72], R4 ;  /* 0x0000000448007844 */ /* 0x0001e20000000200 */
[----:B------:R-:W-:-:S02]  /*1e6f0*/  F2FP.BF16.F32.PACK_AB R12, R49, R161 ;  /* 0x000000a1310c723e */ /* 0x000fc400000010ff */
[----:B------:R-:W-:Y:S02]  /*1e700*/  F2FP.BF16.F32.PACK_AB R13, R51, R50 ;  /* 0x00000032330d723e */ /* 0x000fe400000010ff */
[----:B------:R-:W-:Y:S02]  /*1e710*/  F2FP.BF16.F32.PACK_AB R14, R53, R162 ;  /* 0x000000a2350e723e */ /* 0x000fe400000010ff */
[----:B------:R-:W-:Y:S02]  /*1e720*/  F2FP.BF16.F32.PACK_AB R15, R55, R54 ;  /* 0x00000036370f723e */ /* 0x000fe400000010ff */
[----:B------:R-:W-:Y:S02]  /*1e730*/  SHF.R.U64 R47, R47, 0x3, RZ ;  /* 0x000000032f2f7819 */ /* 0x000fe400000012ff */
[----:B------:R-:W-:Y:S02]  /*1e740*/  MOV R84, R84 ;  /* 0x0000005400547202 */ /* 0x000fe40000000f00 */
[----:B------:R-:W-:-:S02]  /*1e750*/  F2FP.BF16.F32.PACK_AB R24, R57, R163 ;  /* 0x000000a33918723e */ /* 0x000fc400000010ff */
[----:B------:R-:W-:Y:S02]  /*1e760*/  F2FP.BF16.F32.PACK_AB R25, R59, R58 ;  /* 0x0000003a3b19723e */ /* 0x000fe400000010ff */
[----:B------:R-:W-:Y:S02]  /*1e770*/  F2FP.BF16.F32.PACK_AB R26, R61, R164 ;  /* 0x000000a43d1a723e */ /* 0x000fe400000010ff */
[----:B------:R-:W-:Y:S01]  /*1e780*/  F2FP.BF16.F32.PACK_AB R27, R63, R62 ;  /* 0x0000003e3f1b723e */ /* 0x000fe200000010ff */
[----:B------:R-:W-:Y:S01]  /*1e790*/  IMAD.X R107, RZ, RZ, R115, P4 ;  /* 0x000000ffff6b7224 */ /* 0x000fe200020e0673 */
[----:B------:R-:W-:Y:S01]  /*1e7a0*/  MOV R88, R88 ;  /* 0x0000005800587202 */ /* 0x000fe20000000f00 */
[----:B------:R1:W-:Y:S01]  /*1e7b0*/  STSM.16.M88.4 [R76], R8 ;  /* 0x000000084c007844 */ /* 0x0003e20000000200 */
[----:B0-----:R-:W-:Y:S02]  /*1e7c0*/  F2FP.BF16.F32.PACK_AB R4, R65, R165 ;  /* 0x000000a54104723e */ /* 0x001fe400000010ff */
[----:B------:R-:W-:-:S02]  /*1e7d0*/  F2FP.BF16.F32.PACK_AB R5, R67, R66 ;  /* 0x000000424305723e */ /* 0x000fc400000010ff */
[----:B------:R-:W-:Y:S02]  /*1e7e0*/  F2FP.BF16.F32.PACK_AB R6, R69, R166 ;  /* 0x000000a64506723e */ /* 0x000fe400000010ff */
[----:B------:R-:W-:Y:S02]  /*1e7f0*/  F2FP.BF16.F32.PACK_AB R7, R71, R70 ;  /* 0x000000464707723e */ /* 0x000fe400000010ff */
[----:B------:R-:W-:Y:S01]  /*1e800*/  IADD3.X R105, RZ, R115, RZ, P0, !PT ;  /* 0x00000073ff697210 */ /* 0x000fe200007fe4ff */
[----:B------:R-:W-:Y:S01]  /*1e810*/  STSM.16.M88.4 [R80], R12 ;  /* 0x0000000c50007844 */ /* 0x000fe20000000200 */
[----:B------:R-:W-:Y:S02]  /*1e820*/  MOV R92, R92 ;  /* 0x0000005c005c7202 */ /* 0x000fe40000000f00 */
[----:B------:R-:W-:Y:S01]  /*1e830*/  LOP3.LUT R110, R47, R110, RZ, 0x3c, !PT ;  /* 0x0000006e2f6e7212 */ /* 0x000fe200078e3cff */
[----:B------:R-:W-:Y:S01]  /*1e840*/  STSM.16.M88.4 [R84], R24 ;  /* 0x0000001854007844 */ /* 0x000fe20000000200 */
[----:B------:R-:W-:-:S02]  /*1e850*/  MOV R96, R96 ;  /* 0x0000006000607202 */ /* 0x000fc40000000f00 */
[----:B-1----:R-:W-:Y:S02]  /*1e860*/  F2FP.BF16.F32.PACK_AB R8, R32, R167 ;  /* 0x000000a72008723e */ /* 0x002fe400000010ff */
[----:B------:R-:W-:Y:S02]  /*1e870*/  F2FP.BF16.F32.PACK_AB R9, R75, R74 ;  /* 0x0000004a4b09723e */ /* 0x000fe400000010ff */
[----:B------:R-:W-:Y:S02]  /*1e880*/  F2FP.BF16.F32.PACK_AB R10, R44, R168 ;  /* 0x000000a82c0a723e */ /* 0x000fe400000010ff */
[----:B------:R-:W-:Y:S02]  /*1e890*/  F2FP.BF16.F32.PACK_AB R11, R79, R78 ;  /* 0x0000004e4f0b723e */ /* 0x000fe400000010ff */
[----:B------:R-:W-:Y:S02]  /*1e8a0*/  F2FP.BF16.F32.PACK_AB R32, R56, R169 ;  /* 0x000000a93820723e */ /* 0x000fe400000010ff */
[----:B------:R-:W-:-:S02]  /*1e8b0*/  F2FP.BF16.F32.PACK_AB R33, R83, R82 ;  /* 0x000000525321723e */ /* 0x000fc400000010ff */
[----:B------:R-:W-:Y:S02]  /*1e8c0*/  F2FP.BF16.F32.PACK_AB R34, R64, R170 ;  /* 0x000000aa4022723e */ /* 0x000fe400000010ff */
[----:B------:R-:W-:Y:S01]  /*1e8d0*/  F2FP.BF16.F32.PACK_AB R35, R87, R86 ;  /* 0x000000565723723e */ /* 0x000fe200000010ff */
[----:B------:R0:W-:Y:S01]  /*1e8e0*/  STSM.16.M88.4 [R88], R4 ;  /* 0x0000000458007844 */ /* 0x0001e20000000200 */
[----:B------:R-:W-:Y:S01]  /*1e8f0*/  MOV R100, R100 ;  /* 0x0000006400647202 */ /* 0x000fe20000000f00 */
[----:B------:R-:W-:Y:S01]  /*1e900*/  IMAD.X R109, RZ, RZ, R115, P3 ;  /* 0x000000ffff6d7224 */ /* 0x000fe200018e0673 */
[----:B------:R-:W-:Y:S02]  /*1e910*/  F2FP.BF16.F32.PACK_AB R44, R68, R171 ;  /* 0x000000ab442c723e */ /* 0x000fe400000010ff */
[----:B------:R-:W-:Y:S02]  /*1e920*/  F2FP.BF16.F32.PACK_AB R45, R91, R90 ;  /* 0x0000005a5b2d723e */ /* 0x000fe400000010ff */
[----:B------:R-:W-:-:S02]  /*1e930*/  F2FP.BF16.F32.PACK_AB R47, R95, R94 ;  /* 0x0000005e5f2f723e */ /* 0x000fc400000010ff */
[----:B------:R-:W-:Y:S02]  /*1e940*/  MOV R104, R104 ;  /* 0x0000006800687202 */ /* 0x000fe40000000f00 */
[----:B------:R-:W-:Y:S02]  /*1e950*/  F2FP.BF16.F32.PACK_AB R56, R153, R173 ;  /* 0x000000ad9938723e */ /* 0x000fe400000010ff */
[----:B------:R-:W-:Y:S02]  /*1e960*/  F2FP.BF16.F32.PACK_AB R57, R99, R98 ;  /* 0x000000626339723e */ /* 0x000fe400000010ff */
[----:B------:R-:W-:Y:S02]  /*1e970*/  F2FP.BF16.F32.PACK_AB R58, R154, R174 ;  /* 0x000000ae9a3a723e */ /* 0x000fe400000010ff */
[----:B------:R-:W-:Y:S01]  /*1e980*/  F2FP.BF16.F32.PACK_AB R59, R103, R102 ;  /* 0x00000066673b723e */ /* 0x000fe200000010ff */
[----:B------:R-:W-:Y:S01]  /*1e990*/  STSM.16.M88.4 [R92], R8 ;  /* 0x000000085c007844 */ /* 0x000fe20000000200 */
[----:B------:R-:W-:Y:S01]  /*1e9a0*/  MOV R106, R106 ;  /* 0x0000006a006a7202 */ /* 0x000fe20000000f00 */
[----:B------:R-:W-:Y:S01]  /*1e9b0*/  IMAD.X R111, RZ, RZ, R115, P6 ;  /* 0x000000ffff6f7224 */ /* 0x000fe200030e0673 */
[----:B0-----:R-:W-:Y:S01]  /*1e9c0*/  F2FP.BF16.F32.PACK_AB R4, R155, R175 ;  /* 0x000000af9b04723e */ /* 0x001fe200000010ff */
[----:B------:R-:W0:Y:S01]  /*1e9d0*/  LDC R82, c[0x0][0xbe8] ;  /* 0x0002fa00ff527b82 */ /* 0x000e220000000800 */
[----:B------:R-:W-:-:S02]  /*1e9e0*/  F2FP.BF16.F32.PACK_AB R5, R40, R36 ;  /* 0x000000242805723e */ /* 0x000fc400000010ff */
[----:B------:R-:W-:Y:S02]  /*1e9f0*/  F2FP.BF16.F32.PACK_AB R6, R156, R176 ;  /* 0x000000b09c06723e */ /* 0x000fe400000010ff */
[----:B------:R-:W-:Y:S01]  /*1ea00*/  F2FP.BF16.F32.PACK_AB R7, R48, R43 ;  /* 0x0000002b3007723e */ /* 0x000fe200000010ff */
[----:B------:R-:W-:Y:S04]  /*1ea10*/  STSM.16.M88.4 [R96], R32 ;  /* 0x0000002060007844 */ /* 0x000fe80000000200 */
[----:B------:R-:W-:Y:S04]  /*1ea20*/  STSM.16.M88.4 [R100], R44 ;  /* 0x0000002c64007844 */ /* 0x000fe80000000200 */
[----:B------:R-:W-:Y:S04]  /*1ea30*/  STSM.16.M88.4 [R104], R56 ;  /* 0x0000003868007844 */ /* 0x000fe80000000200 */
[----:B------:R1:W-:Y:S02]  /*1ea40*/  STSM.16.M88.4 [R106], R4 ;  /* 0x000000046a007844 */ /* 0x0003e40000000200 */
[----:B-1----:R-:W1:Y:S01]  /*1ea50*/  S2R R5, SR_TID.X ;  /* 0x0000000000057919 */ /* 0x002e620000002100 */
[----:B------:R-:W-:-:S02]  /*1ea60*/  MOV R108, R108 ;  /* 0x0000006c006c7202 */ /* 0x000fc40000000f00 */
[----:B------:R-:W-:Y:S02]  /*1ea70*/  F2FP.BF16.F32.PACK_AB R8, R157, R177 ;  /* 0x000000b19d08723e */ /* 0x000fe400000010ff */
[----:B------:R-:W-:Y:S02]  /*1ea80*/  F2FP.BF16.F32.PACK_AB R9, R60, R52 ;  /* 0x000000343c09723e */ /* 0x000fe400000010ff */
[----:B------:R-:W-:Y:S02]  /*1ea90*/  F2FP.BF16.F32.PACK_AB R10, R117, R116 ;  /* 0x00000074750a723e */ /* 0x000fe400000010ff */
[----:B------:R-:W-:Y:S02]  /*1eaa0*/  F2FP.BF16.F32.PACK_AB R11, R119, R118 ;  /* 0x00000076770b723e */ /* 0x000fe400000010ff */
[----:B------:R-:W-:Y:S02]  /*1eab0*/  MOV R110, R110 ;  /* 0x0000006e006e7202 */ /* 0x000fe40000000f00 */
[----:B------:R-:W-:-:S02]  /*1eac0*/  F2FP.BF16.F32.PACK_AB R12, R121, R120 ;  /* 0x00000078790c723e */ /* 0x000fc400000010ff */
[----:B------:R-:W-:Y:S02]  /*1ead0*/  F2FP.BF16.F32.PACK_AB R13, R123, R122 ;  /* 0x0000007a7b0d723e */ /* 0x000fe400000010ff */
[----:B------:R-:W-:Y:S02]  /*1eae0*/  F2FP.BF16.F32.PACK_AB R14, R125, R124 ;  /* 0x0000007c7d0e723e */ /* 0x000fe400000010ff */
[----:B------:R-:W-:Y:S01]  /*1eaf0*/  F2FP.BF16.F32.PACK_AB R15, R127, R126 ;  /* 0x0000007e7f0f723e */ /* 0x000fe200000010ff */
[----:B------:R-:W-:Y:S01]  /*1eb00*/  STSM.16.M88.4 [R108], R8 ;  /* 0x000000086c007844 */ /* 0x000fe20000000200 */
[----:B------:R-:W-:-:S03]  /*1eb10*/  IMAD.X R113, RZ, RZ, R115, P5 ;  /* 0x000000ffff717224 */ /* 0x000fc600028e0673 */
[----:B------:R2:W-:Y:S01]  /*1eb20*/  STSM.16.M88.4 [R110], R12 ;  /* 0x0000000c6e007844 */ /* 0x0005e20000000200 */
[----:B-1----:R-:W-:Y:S01]  /*1eb30*/  VIADD R5, R5, 0xffffff80 ;  /* 0xffffff8005057836 */ /* 0x002fe20000000000 */
[----:B------:R-:W-:-:S04]  /*1eb40*/  MOV R112, R112 ;  /* 0x0000007000707202 */ /* 0x000fc80000000f00 */
[----:B--2---:R-:W-:-:S04]  /*1eb50*/  SHF.R.S32.HI R12, RZ, 0x1f, R5 ;  /* 0x0000001fff0c7819 */ /* 0x004fc80000011405 */
[----:B------:R-:W-:Y:S02]  /*1eb60*/  LEA.HI R9, R12, R5, RZ, 0x7 ;  /* 0x000000050c097211 */ /* 0x000fe400078f38ff */
[----:B------:R-:W-:Y:S02]  /*1eb70*/  F2FP.BF16.F32.PACK_AB R24, R129, R128 ;  /* 0x000000808118723e */ /* 0x000fe400000010ff */
[----:B------:R-:W-:Y:S02]  /*1eb80*/  F2FP.BF16.F32.PACK_AB R25, R131, R130 ;  /* 0x000000828319723e */ /* 0x000fe400000010ff */
[----:B------:R-:W-:Y:S02]  /*1eb90*/  F2FP.BF16.F32.PACK_AB R26, R133, R132 ;  /* 0x00000084851a723e */ /* 0x000fe400000010ff */
[----:B------:R-:W-:Y:S02]  /*1eba0*/  F2FP.BF16.F32.PACK_AB R27, R135, R134 ;  /* 0x00000086871b723e */ /* 0x000fe400000010ff */
[----:B------:R-:W-:Y:S01]  /*1ebb0*/  LOP3.LUT R8, R9, 0xffffff80, RZ, 0xc0, !PT ;  /* 0xffffff8009087812 */ /* 0x000fe200078ec0ff */
[----:B----4-:R-:W-:Y:S01]  /*1ebc0*/  IMAD.SHL.U32 R4, R136, 0x4, RZ ;  /* 0x0000000488047824 */ /* 0x010fe200078e00ff */
[----:B------:R-:W-:Y:S01]  /*1ebd0*/  SHF.R.S32.HI R10, RZ, 0x1f, R136 ;  /* 0x0000001fff0a7819 */ /* 0x000fe20000011488 */
[----:B------:R1:W-:Y:S01]  /*1ebe0*/  STSM.16.M88.4 [R112], R24 ;  /* 0x0000001870007844 */ /* 0x0003e20000000200 */
[----:B------:R-:W-:-:S02]  /*1ebf0*/  F2FP.BF16.F32.PACK_AB R32, R137, R178 ;  /* 0x000000b28920723e */ /* 0x000fc400000010ff */
[----:B------:R-:W-:Y:S02]  /*1ec00*/  F2FP.BF16.F32.PACK_AB R33, R139, R138 ;  /* 0x0000008a8b21723e */ /* 0x000fe400000010ff */
[----:B------:R-:W-:Y:S02]  /*1ec10*/  F2FP.BF16.F32.PACK_AB R34, R141, R179 ;  /* 0x000000b38d22723e */ /* 0x000fe400000010ff */
[----:B------:R-:W-:Y:S02]  /*1ec20*/  F2FP.BF16.F32.PACK_AB R35, R143, R142 ;  /* 0x0000008e8f23723e */ /* 0x000fe400000010ff */
[----:B------:R-:W-:Y:S02]  /*1ec30*/  SHF.L.U64.HI R15, R136, 0x2, R10 ;  /* 0x00000002880f7819 */ /* 0x000fe4000001020a */
[----:B------:R-:W-:Y:S01]  /*1ec40*/  IADD3 R6, P1, R4, UR4, RZ ;  /* 0x0000000404067c10 */ /* 0x000fe2000ff3e0ff */
[----:B------:R2:W-:Y:S01]  /*1ec50*/  STSM.16.M88.4 [R3], R32 ;  /* 0x0000002003007844 */ /* 0x0005e20000000200 */
[----:B-1----:R-:W-:Y:S01]  /*1ec60*/  IMAD.IADD R24, R5, 0x1, -R8 ;  /* 0x0000000105187824 */ /* 0x002fe200078e0a08 */
[----:B------:R-:W-:-:S02]  /*1ec70*/  ISETP.NE.U32.AND P0, PT, RZ, UR4, PT ;  /* 0x00000004ff007c0c */ /* 0x000fc4000bf05070 */
[----:B------:R-:W-:Y:S02]  /*1ec80*/  IADD3.X R7, R15, UR5, RZ, P1, !PT ;  /* 0x000000050f077c10 */ /* 0x000fe40008ffe4ff */
[----:B0-----:R-:W-:Y:S02]  /*1ec90*/  ISETP.NE.AND P1, PT, R82, 0x1, PT ;  /* 0x000000015200780c */ /* 0x001fe40003f25270 */
[----:B------:R-:W-:Y:S01]  /*1eca0*/  ISETP.NE.AND.EX P0, PT, RZ, UR5, PT, P0 ;  /* 0x00000005ff007c0c */ /* 0x000fe2000bf05300 */
[----:B------:R-:W-:Y:S01]  /*1ecb0*/  ULDC.64 UR4, c[0x0][0xc08] ;  /* 0x0003020000047ab9 */ /* 0x000fe20000000a00 */
[----:B--2---:R-:W-:Y:S01]  /*1ecc0*/  SHF.R.S32.HI R3, RZ, 0x1f, R24 ;  /* 0x0000001fff037819 */ /* 0x004fe20000011418 */
[----:B------:R0:W-:Y:S01]  /*1ecd0*/  STSM.16.M88.4 [R28], R144 ;  /* 0x000000901c007844 */ /* 0x0001e20000000200 */
[----:B------:R-:W-:Y:S02]  /*1ece0*/  BAR.SYNC.DEFER_BLOCKING 0x1, 0x100 ;  /* 0x0044000000007b1d */ /* 0x000fe40000010000 */
[----:B------:R-:W-:-:S02]  /*1ecf0*/  LEA.HI R8, R3, R24, RZ, 0x2 ;  /* 0x0000001803087211 */ /* 0x000fc400078f10ff */
[----:B------:R-:W-:Y:S02]  /*1ed00*/  ISETP.NE.U32.AND P2, PT, RZ, UR4, PT ;  /* 0x00000004ff007c0c */ /* 0x000fe4000bf45070 */
[--C-:B------:R-:W-:Y:S02]  /*1ed10*/  SHF.R.S32.HI R11, RZ, 0x2, R8.reuse ;  /* 0x00000002ff0b7819 */ /* 0x100fe40000011408 */
[----:B------:R-:W1:Y:S01]  /*1ed20*/  @P1 LDC R13, c[0x0][0xbf0] ;  /* 0x0002fc00ff0d1b82 */ /* 0x000e620000000800 */
[----:B------:R-:W-:Y:S02]  /*1ed30*/  SHF.R.S32.HI R26, RZ, 0x1f, R8 ;  /* 0x0000001fff1a7819 */ /* 0x000fe40000011408 */
[----:B------:R-:W-:Y:S02]  /*1ed40*/  LEA.HI R12, R12, R5, RZ, 0x2 ;  /* 0x000000050c0c7211 */ /* 0x000fe400078f10ff */
[----:B------:R-:W-:Y:S02]  /*1ed50*/  ISETP.NE.AND.EX P2, PT, RZ, UR5, PT, P2 ;  /* 0x00000005ff007c0c */ /* 0x000fe4000bf45320 */
[----:B------:R-:W-:Y:S01]  /*1ed60*/  LEA.HI R26, R26, R11, RZ, 0x3 ;  /* 0x0000000b1a1a7211 */ /* 0x000fe200078f18ff */
[----:B------:R-:W2:Y:S01]  /*1ed70*/  @P1 LDC R8, c[0x0][0xbec] ;  /* 0x0002fb00ff081b82 */ /* 0x000ea20000000800 */
[----:B------:R-:W-:-:S02]  /*1ed80*/  LOP3.LUT R12, R12, 0xfffffffc, RZ, 0xc0, !PT ;  /* 0xfffffffc0c0c7812 */ /* 0x000fc400078ec0ff */
[----:B------:R-:W-:Y:S02]  /*1ed90*/  LOP3.LUT R26, R26, 0xfffffff8, RZ, 0xc0, !PT ;  /* 0xfffffff81a1a7812 */ /* 0x000fe400078ec0ff */
[----:B------:R-:W-:Y:S01]  /*1eda0*/  LEA.HI R3, R3, R24, RZ, 0x5 ;  /* 0x0000001803037211 */ /* 0x000fe200078f28ff */
[----:B------:R-:W-:Y:S01]  /*1edb0*/  IMAD.IADD R12, R5, 0x1, -R12 ;  /* 0x00000001050c7824 */ /* 0x000fe200078e0a0c */
[----:B------:R-:W-:Y:S02]  /*1edc0*/  SHF.R.S32.HI R14, RZ, 0x7, R9 ;  /* 0x00000007ff0e7819 */ /* 0x000fe40000011409 */
[----:B------:R-:W-:Y:S02]  /*1edd0*/  IADD3 R26, R11, -R26, RZ ;  /* 0x8000001a0b1a7210 */ /* 0x000fe40007ffe0ff */
[----:B------:R-:W-:Y:S02]  /*1ede0*/  SHF.R.S32.HI R3, RZ, 0x5, R3 ;  /* 0x00000005ff037819 */ /* 0x000fe40000011403 */
[----:B------:R-:W-:-:S02]  /*1edf0*/  LEA.HI R9, R9, R14, RZ, 0x1 ;  /* 0x0000000e09097211 */ /* 0x000fc400078f08ff */
[----:B------:R-:W-:Y:S02]  /*1ee00*/  LEA.HI R5, R12, R12, RZ, 0x1 ;  /* 0x0000000c0c057211 */ /* 0x000fe400078f08ff */
[----:B------:R-:W-:Y:S01]  /*1ee10*/  @P2 IADD3 R4, P3, R4, UR4, RZ ;  /* 0x0000000404042c10 */ /* 0x000fe2000ff7e0ff */
[----:B------:R-:W-:Y:S01]  /*1ee20*/  ULDC UR4, c[0x0][0xa88] ;  /* 0x0002a20000047ab9 */ /* 0x000fe20000000800 */
[----:B------:R-:W-:Y:S01]  /*1ee30*/  IMAD R26, R3, 0x10, R26 ;  /* 0x00000010031a7824 */ /* 0x000fe200078e021a */
[----:B------:R-:W-:Y:S01]  /*1ee40*/  LOP3.LUT R9, R9, 0x3fffffe, RZ, 0xc0, !PT ;  /* 0x03fffffe09097812 */ /* 0x000fe200078ec0ff */
[----:B------:R-:W-:Y:S01]  /*1ee50*/  IMAD.MOV.U32 R80, RZ, RZ, RZ ;  /* 0x000000ffff507224 */ /* 0x000fe200078e00ff */
[----:B------:R-:W-:Y:S01]  /*1ee60*/  LOP3.LUT R11, R5, 0x1ffffffe, RZ, 0xc0, !PT ;  /* 0x1ffffffe050b7812 */ /* 0x000fe200078ec0ff */
[----:B------:R-:W-:Y:S01]  /*1ee70*/  IMAD.U32 R3, RZ, RZ, UR4 ;  /* 0x00000004ff037e24 */ /* 0x000fe2000f8e00ff */
[----:B------:R-:W-:Y:S01]  /*1ee80*/  @P2 IADD3.X R5, R15, UR5, RZ, P3, !PT ;  /* 0x000000050f052c10 */ /* 0x000fe20009ffe4ff */
[----:B------:R-:W-:-:S02]  /*1ee90*/  IMAD.IADD R9, R14, 0x1, -R9 ;  /* 0x000000010e097824 */ /* 0x000fc400078e0a09 */
[----:B------:R0:W5:Y:S01]  /*1eea0*/  @P0 LDG.E R80, desc[UR6][R6.64] ;  /* 0x0000000606500981 */ /* 0x000162000c1e1900 */
[----:B------:R-:W-:-:S03]  /*1eeb0*/  IMAD.IADD R11, R12, 0x1, -R11 ;  /* 0x000000010c0b7824 */ /* 0x000fc600078e0a0b */
[----:B------:R0:W5:Y:S01]  /*1eec0*/  @P2 LDG.E R3, desc[UR6][R4.64] ;  /* 0x0000000604032981 */ /* 0x000162000c1e1900 */
[----:B------:R-:W-:Y:S01]  /*1eed0*/  IMAD R26, R9, 0x40, R26 ;  /* 0x00000040091a7824 */ /* 0x000fe200078e021a */
[----:B------:R-:W-:Y:S06]  /*1eee0*/  @P2 BRA `(.L_x_657) ;  /* 0x0000000000142947 */ /* 0x000fec0003800000 */
[----:B------:R-:W-:Y:S05]  /*1eef0*/  @!P0 BRA `(.L_x_657) ;  /* 0x0000000000108947 */ /* 0x000fea0003800000 */
[----:B------:R-:W-:Y:S02]  /*1ef00*/  ULDC.64 UR4, c[0x0][0x208] ;  /* 0x0000820000047ab9 */ /* 0x000fe40000000a00 */
[----:B0-----:R-:W3:Y:S04]  /*1ef10*/  LDG.E R4, desc[UR4][R6.64] ;  /* 0x0000000406047981 */ /* 0x001ee8000c1e1900 */
[----:B-----5:R-:W3:Y:S02]  /*1ef20*/  LDG.E R3, desc[UR4][R6.64+0x4] ;  /* 0x0000040406037981 */ /* 0x020ee4000c1e1900 */
[----:B---3--:R-:W-:-:S07]  /*1ef30*/  IMAD.IADD R3, R3, 0x1, -R4 ;  /* 0x0000000103037824 */ /* 0x008fce00078e0a04 */
.L_x_657:
[----:B------:R-:W3:Y:S01]  /*1ef40*/  LDL R89, [R1+0x64] ;  /* 0x0000640001597983 */ /* 0x000ee20000100800 */
[----:B------:R-:W-:Y:S01]  /*1ef50*/  IMAD R11, R11, 0x8, R26 ;  /* 0x000000080b0b7824 */ /* 0x000fe200078e021a */
[----:B------:R-:W-:Y:S01]  /*1ef60*/  ULDC.64 UR4, c[0x0][0xb90] ;  /* 0x0002e40000047ab9 */ /* 0x000fe20000000a00 */
[----:B-----5:R-:W-:Y:S01]  /*1ef70*/  SHF.R.S32.HI R81, RZ, 0x1f, R80 ;  /* 0x0000001fff517819 */ /* 0x020fe20000011450 */
[----:B------:R-:W4:Y:S01]  /*1ef80*/  LDL.LU R88, [R1+0x68] ;  /* 0x0000680001587983 */ /* 0x000f220000300800 */
[----:B0-----:R-:W-:Y:S02]  /*1ef90*/  SEL R28, R10, RZ, !P0 ;  /* 0x000000ff0a1c7207 */ /* 0x001fe40004000000 */
[----:B------:R-:W-:Y:S01]  /*1efa0*/  SEL R83, R136, RZ, !P0 ;  /* 0x000000ff88537207 */ /* 0x000fe20004000000 */
[----:B------:R-:W2:Y:S01]  /*1efb0*/  LDL.LU R86, [R1+0x74] ;  /* 0x0000740001567983 */ /* 0x000ea20000300800 */
[----:B------:R-:W-:Y:S01]  /*1efc0*/  IMAD R3, R3, R82, RZ ;  /* 0x0000005203037224 */ /* 0x000fe200078e02ff */
[----:B------:R-:W0:Y:S01]  /*1efd0*/  @P1 LDC R85, c[0x0][0xbec] ;  /* 0x0002fb00ff551b82 */ /* 0x000e220000000800 */
[----:B------:R-:W-:-:S07]  /*1efe0*/  ULDC.64 UR6, c[0x0][0x208] ;  /* 0x0000820000067ab9 */ /* 0x000fce0000000a00 */
[----:B------:R-:W0:Y:S01]  /*1eff0*/  @P1 LDC R87, c[0x0][0xbf0] ;  /* 0x0002fc00ff571b82 */ /* 0x000e220000000800 */
[----:B------:R-:W-:Y:S01]  /*1f000*/  BSSY B1, `(.L_x_658) ;  /* 0x00000d1000017945 */ /* 0x000fe20003800000 */
[----:B---3--:R-:W-:Y:S01]  /*1f010*/  IMAD R9, R219, 0x8, R89 ;  /* 0x00000008db097824 */ /* 0x008fe200078e0259 */
[----:B----4-:R-:W-:-:S03]  /*1f020*/  SHF.R.S32.HI R84, RZ, 0x1f, R88 ;  /* 0x0000001fff547819 */ /* 0x010fc60000011458 */
[----:B------:R-:W-:Y:S02]  /*1f030*/  IMAD.SHL.U32 R9, R9, 0x8, RZ ;  /* 0x0000000809097824 */ /* 0x000fe400078e00ff */
[C---:B--2---:R-:W-:Y:S01]  /*1f040*/  IMAD R15, R86.reuse, 0x80, R11 ;  /* 0x00000080560f7824 */ /* 0x044fe200078e020b */
[----:B------:R-:W-:Y:S01]  /*1f050*/  LEA R14, R86, R26, 0x7 ;  /* 0x0000001a560e7211 */ /* 0x000fe200078e38ff */
[----:B------:R-:W-:Y:S02]  /*1f060*/  IMAD R4, R84, UR4, RZ ;  /* 0x0000000454047c24 */ /* 0x000fe4000f8e02ff */
[----:B------:R-:W-:-:S04]  /*1f070*/  @P1 IMAD.HI.U32 R6, R15, R8, RZ ;  /* 0x000000080f061227 */ /* 0x000fc800078e00ff */
[C---:B------:R-:W-:Y:S02]  /*1f080*/  IMAD R11, R88.reuse, UR5, R4 ;  /* 0x00000005580b7c24 */ /* 0x040fe4000f8e0204 */
[----:B------:R-:W-:Y:S01]  /*1f090*/  IMAD.WIDE.U32 R4, R88, UR4, R80 ;  /* 0x0000000458047c25 */ /* 0x000fe2000f8e0050 */
[----:B------:R-:W-:-:S03]  /*1f0a0*/  ULDC.64 UR4, c[0x0][0xb98] ;  /* 0x0002e60000047ab9 */ /* 0x000fc60000000a00 */
[----:B------:R-:W-:Y:S01]  /*1f0b0*/  IMAD.MOV.U32 R7, RZ, RZ, R15 ;  /* 0x000000ffff077224 */ /* 0x000fe200078e000f */
[----:B-1----:R-:W-:Y:S01]  /*1f0c0*/  @P1 SHF.R.U32.HI R7, RZ, R13, R6 ;  /* 0x0000000dff071219 */ /* 0x002fe20000011606 */
[----:B------:R-:W-:Y:S01]  /*1f0d0*/  IMAD.WIDE R20, R9, 0x2, R20 ;  /* 0x0000000209147825 */ /* 0x000fe200078e0214 */
[----:B------:R-:W-:-:S03]  /*1f0e0*/  IADD3 R5, R5, R11, RZ ;  /* 0x0000000b05057210 */ /* 0x000fc60007ffe0ff */
[----:B------:R-:W-:Y:S01]  /*1f0f0*/  IMAD.MOV R11, RZ, RZ, -R7 ;  /* 0x000000ffff0b7224 */ /* 0x000fe200078e0a07 */
[----:B------:R-:W-:Y:S01]  /*1f100*/  IADD3 R13, P6, R20, 0x2000, RZ ;  /* 0x00002000140d7810 */ /* 0x000fe20007fde0ff */
[----:B------:R-:W-:Y:S01]  /*1f110*/  IMAD R6, R28, UR4, RZ ;  /* 0x000000041c067c24 */ /* 0x000fe2000f8e02ff */
[C---:B------:R-:W-:Y:S01]  /*1f120*/  IADD3 R25, P5, R20.reuse, 0x3000, RZ ;  /* 0x0000300014197810 */ /* 0x040fe20007fbe0ff */
[----:B------:R-:W-:Y:S01]  /*1f130*/  IMAD.WIDE.U32 R4, R83, UR4, R4 ;  /* 0x0000000453047c25 */ /* 0x000fe2000f8e0004 */
[----:B------:R-:W-:Y:S02]  /*1f140*/  IADD3 R33, P4, R20, 0x4000, RZ ;  /* 0x0000400014217810 */ /* 0x000fe40007f9e0ff */
[----:B------:R-:W-:Y:S01]  /*1f150*/  LOP3.LUT R12, R13, 0x380, RZ, 0xc0, !PT ;  /* 0x000003800d0c7812 */ /* 0x000fe200078ec0ff */
[----:B------:R-:W-:Y:S01]  /*1f160*/  IMAD R9, R82, R11, R15 ;  /* 0x0000000b52097224 */ /* 0x000fe200078e020f */
[----:B------:R-:W-:Y:S01]  /*1f170*/  SHF.R.S32.HI R11, RZ, 0x1f, R7 ;  /* 0x0000001fff0b7819 */ /* 0x000fe20000011407 */
[----:B------:R-:W-:Y:S01]  /*1f180*/  IMAD R8, R83, UR5, R6 ;  /* 0x0000000553087c24 */ /* 0x000fe2000f8e0206 */
[----:B------:R-:W-:Y:S01]  /*1f190*/  IADD3 R4, P0, R7, R4, RZ ;  /* 0x0000000407047210 */ /* 0x000fe20007f1e0ff */
[----:B------:R-:W-:Y:S01]  /*1f1a0*/  ULDC.64 UR4, c[0x0][0xb88] ;  /* 0x0002e20000047ab9 */ /* 0x000fe20000000a00 */
[----:B------:R-:W-:-:S02]  /*1f1b0*/  SHF.R.S32.HI R6, RZ, 0x1f, R9 ;  /* 0x0000001fff067819 */ /* 0x000fc40000011409 */
[----:B------:R-:W-:Y:S02]  /*1f1c0*/  IADD3.X R5, R11, R5, R8, P0, !PT ;  /* 0x000000050b057210 */ /* 0x000fe400007fe408 */
[----:B------:R-:W-:Y:S01]  /*1f1d0*/  IADD3 R7, P2, R20, 0x1000, RZ ;  /* 0x0000100014077810 */ /* 0x000fe20007f5e0ff */
[----:B------:R-:W-:Y:S01]  /*1f1e0*/  IMAD R6, R6, UR4, RZ ;  /* 0x0000000406067c24 */ /* 0x000fe2000f8e02ff */
[----:B------:R-:W-:Y:S01]  /*1f1f0*/  LOP3.LUT P0, RZ, R24, 0x3, RZ, 0xc0, !PT ;  /* 0x0000000318ff7812 */ /* 0x000fe2000780c0ff */
[----:B------:R-:W-:Y:S01]  /*1f200*/  IMAD.WIDE.U32 R4, R9, UR4, R4 ;  /* 0x0000000409047c25 */ /* 0x000fe2000f8e0004 */
[----:B------:R-:W-:Y:S02]  /*1f210*/  LOP3.LUT R24, R25, 0x380, RZ, 0xc0, !PT ;  /* 0x0000038019187812 */ /* 0x000fe400078ec0ff */
[----:B------:R-:W-:Y:S01]  /*1f220*/  LOP3.LUT R32, R33, 0x380, RZ, 0xc0, !PT ;  /* 0x0000038021207812 */ /* 0x000fe200078ec0ff */
[----:B------:R-:W-:Y:S01]  /*1f230*/  IMAD R11, R9, UR5, R6 ;  /* 0x00000005090b7c24 */ /* 0x000fe2000f8e0206 */
[----:B------:R-:W-:Y:S01]  /*1f240*/  ULDC.64 UR4, c[0x0][0xb50] ;  /* 0x0002d40000047ab9 */ /* 0x000fe20000000a00 */
[----:B------:R-:W-:Y:S01]  /*1f250*/  IMAD.X R9, RZ, RZ, R21, P2 ;  /* 0x000000ffff097224 */ /* 0x000fe200010e0615 */
[----:B------:R-:W-:Y:S01]  /*1f260*/  LEA R6, P3, R4, UR4, 0x2 ;  /* 0x0000000404067c11 */ /* 0x000fe2000f8610ff */
[----:B------:R-:W-:Y:S01]  /*1f270*/  IMAD.IADD R5, R5, 0x1, R11 ;  /* 0x0000000105057824 */ /* 0x000fe200078e020b */
[----:B------:R-:W-:-:S02]  /*1f280*/  IADD3 R41, P2, R20, 0x6000, RZ ;  /* 0x0000600014297810 */ /* 0x000fc40007f5e0ff */
[----:B------:R-:W-:Y:S01]  /*1f290*/  SHF.R.U64 R12, R12, 0x3, RZ ;  /* 0x000000030c0c7819 */ /* 0x000fe200000012ff */
[----:B------:R-:W-:Y:S01]  /*1f2a0*/  SHFL.IDX PT, R54, R6, RZ, 0x1c1f ;  /* 0x001c1fff06367589 */ /* 0x000fe200000e0000 */
[----:B------:R-:W-:Y:S01]  /*1f2b0*/  LEA.HI.X R10, R4, UR5, R5, 0x2, P3 ;  /* 0x00000005040a7c11 */ /* 0x000fe200098f1405 */
[----:B------:R-:W-:Y:S01]  /*1f2c0*/  VIADD R4, R14, 0x8 ;  /* 0x000000080e047836 */ /* 0x000fe20000000000 */
[----:B------:R-:W-:Y:S01]  /*1f2d0*/  IADD3 R37, P3, R20, 0x5000, RZ ;  /* 0x0000500014257810 */ /* 0x000fe20007f7e0ff */
[----:B------:R-:W-:Y:S01]  /*1f2e0*/  SHFL.IDX PT, R58, R6, 0x1, 0x1c1f ;  /* 0x003c1f00063a7f89 */ /* 0x000fe200000e0000 */
[----:B------:R-:W-:Y:S01]  /*1f2f0*/  LOP3.LUT R40, R41, 0x380, RZ, 0xc0, !PT ;  /* 0x0000038029287812 */ /* 0x000fe200078ec0ff */
[----:B------:R-:W-:Y:S01]  /*1f300*/  ULDC.64 UR4, c[0x0][0xaa0] ;  /* 0x0002a80000047ab9 */ /* 0x000fe20000000a00 */
[----:B------:R-:W-:Y:S01]  /*1f310*/  LOP3.LUT R36, R37, 0x380, RZ, 0xc0, !PT ;  /* 0x0000038025247812 */ /* 0x000fe200078ec0ff */
[----:B------:R-:W1:Y:S01]  /*1f320*/  SHFL.IDX PT, R55, R10, RZ, 0x1c1f ;  /* 0x001c1fff0a377589 */ /* 0x000e6200000e0000 */
[----:B------:R-:W-:-:S02]  /*1f330*/  SHF.R.U64 R40, R40, 0x3, RZ ;  /* 0x0000000328287819 */ /* 0x000fc400000012ff */
[----:B------:R-:W-:Y:S01]  /*1f340*/  SHF.R.U64 R36, R36, 0x3, RZ ;  /* 0x0000000324247819 */ /* 0x000fe200000012ff */
[----:B------:R-:W2:Y:S01]  /*1f350*/  SHFL.IDX PT, R59, R10, 0x1, 0x1c1f ;  /* 0x003c1f000a3b7f89 */ /* 0x000ea200000e0000 */
[----:B------:R-:W-:Y:S02]  /*1f360*/  SHF.R.U64 R24, R24, 0x3, RZ ;  /* 0x0000000318187819 */ /* 0x000fe400000012ff */
[----:B------:R-:W-:Y:S02]  /*1f370*/  SHF.R.U64 R32, R32, 0x3, RZ ;  /* 0x0000000320207819 */ /* 0x000fe400000012ff */
[----:B------:R-:W-:Y:S01]  /*1f380*/  LOP3.LUT R40, R40, R41, RZ, 0x3c, !PT ;  /* 0x0000002928287212 */ /* 0x000fe200078e3cff */
[--C-:B------:R-:W-:Y:S01]  /*1f390*/  IMAD.X R41, RZ, RZ, R21.reuse, P2 ;  /* 0x000000ffff297224 */ /* 0x100fe200010e0615 */
[----:B------:R-:W-:Y:S01]  /*1f3a0*/  LOP3.LUT R36, R36, R37, RZ, 0x3c, !PT ;  /* 0x0000002524247212 */ /* 0x000fe200078e3cff */
[--C-:B------:R-:W-:Y:S01]  /*1f3b0*/  IMAD.X R37, RZ, RZ, R21.reuse, P3 ;  /* 0x000000ffff257224 */ /* 0x100fe200018e0615 */
[----:B------:R-:W-:Y:S01]  /*1f3c0*/  LOP3.LUT R12, R12, R13, RZ, 0x3c, !PT ;  /* 0x0000000d0c0c7212 */ /* 0x000fe200078e3cff */
[--C-:B------:R-:W-:Y:S01]  /*1f3d0*/  IMAD.X R13, RZ, RZ, R21.reuse, P6 ;  /* 0x000000ffff0d7224 */ /* 0x100fe200030e0615 */
[----:B------:R-:W-:Y:S01]  /*1f3e0*/  LOP3.LUT R24, R24, R25, RZ, 0x3c, !PT ;  /* 0x0000001918187212 */ /* 0x000fe200078e3cff */
[--C-:B------:R-:W-:Y:S01]  /*1f3f0*/  IMAD.X R25, RZ, RZ, R21.reuse, P5 ;  /* 0x000000ffff197224 */ /* 0x100fe200028e0615 */
[----:B------:R-:W-:Y:S01]  /*1f400*/  LOP3.LUT R32, R32, R33, RZ, 0x3c, !PT ;  /* 0x0000002120207212 */ /* 0x000fe200078e3cff */
[----:B------:R-:W-:Y:S01]  /*1f410*/  IMAD.X R33, RZ, RZ, R21, P4 ;  /* 0x000000ffff217224 */ /* 0x000fe200020e0615 */
[----:B------:R-:W-:-:S02]  /*1f420*/  IADD3 R61, P2, R20, 0xb000, RZ ;  /* 0x0000b000143d7810 */ /* 0x000fc40007f5e0ff */
[C---:B------:R-:W-:Y:S02]  /*1f430*/  IADD3 R57, P3, R20.reuse, 0xa000, RZ ;  /* 0x0000a00014397810 */ /* 0x040fe40007f7e0ff */
[C---:B------:R-:W-:Y:S02]  /*1f440*/  IADD3 R45, P6, R20.reuse, 0x7000, RZ ;  /* 0x00007000142d7810 */ /* 0x040fe40007fde0ff */
[C---:B------:R-:W-:Y:S02]  /*1f450*/  IADD3 R49, P5, R20.reuse, 0x8000, RZ ;  /* 0x0000800014317810 */ /* 0x040fe40007fbe0ff */
[----:B------:R-:W-:Y:S02]  /*1f460*/  IADD3 R53, P4, R20, 0x9000, RZ ;  /* 0x0000900014357810 */ /* 0x000fe40007f9e0ff */
[----:B------:R-:W-:Y:S02]  /*1f470*/  LOP3.LUT R60, R61, 0x380, RZ, 0xc0, !PT ;  /* 0x000003803d3c7812 */ /* 0x000fe400078ec0ff */
[----:B------:R-:W-:-:S02]  /*1f480*/  LOP3.LUT R56, R57, 0x380, RZ, 0xc0, !PT ;  /* 0x0000038039387812 */ /* 0x000fc400078ec0ff */
[----:B------:R-:W-:Y:S02]  /*1f490*/  LOP3.LUT R44, R45, 0x380, RZ, 0xc0, !PT ;  /* 0x000003802d2c7812 */ /* 0x000fe400078ec0ff */
[----:B------:R-:W-:Y:S02]  /*1f4a0*/  LOP3.LUT R48, R49, 0x380, RZ, 0xc0, !PT ;  /* 0x0000038031307812 */ /* 0x000fe400078ec0ff */
[----:B------:R-:W-:Y:S02]  /*1f4b0*/  LOP3.LUT R52, R53, 0x380, RZ, 0xc0, !PT ;  /* 0x0000038035347812 */ /* 0x000fe400078ec0ff */
[----:B------:R-:W-:Y:S02]  /*1f4c0*/  LOP3.LUT R8, R7, 0x380, RZ, 0xc0, !PT ;  /* 0x0000038007087812 */ /* 0x000fe400078ec0ff */
[----:B------:R-:W-:Y:S02]  /*1f4d0*/  SHF.R.U64 R60, R60, 0x3, RZ ;  /* 0x000000033c3c7819 */ /* 0x000fe400000012ff */
[----:B------:R-:W-:-:S02]  /*1f4e0*/  SHF.R.U64 R56, R56, 0x3, RZ ;  /* 0x0000000338387819 */ /* 0x000fc400000012ff */
[----:B------:R-:W-:Y:S02]  /*1f4f0*/  SHF.R.U64 R44, R44, 0x3, RZ ;  /* 0x000000032c2c7819 */ /* 0x000fe400000012ff */
[----:B------:R-:W-:Y:S02]  /*1f500*/  SHF.R.U64 R48, R48, 0x3, RZ ;  /* 0x0000000330307819 */ /* 0x000fe400000012ff */
        /* <DEDUP_REMOVED lines=12> */
[----:B------:R-:W-:-:S02]  /*1f5d0*/  ISETP.GE.OR P2, PT, R14, R3, P0 ;  /* 0x000000030e00720c */ /* 0x000fc40000746670 */
[----:B------:R-:W-:Y:S02]  /*1f5e0*/  LOP3.LUT R8, R8, R7, RZ, 0x3c, !PT ;  /* 0x0000000708087212 */ /* 0x000fe400078e3cff */
[----:B------:R-:W-:Y:S02]  /*1f5f0*/  IADD3 R5, P3, R20, 0xf000, RZ ;  /* 0x0000f00014057810 */ /* 0x000fe40007f7e0ff */
[----:B------:R-:W-:Y:S02]  /*1f600*/  ISETP.GE.OR P0, PT, R4, R3, P0 ;  /* 0x000000030400720c */ /* 0x000fe40000706670 */
[C---:B------:R-:W-:Y:S01]  /*1f610*/  IADD3 R65, P6, R20.reuse, 0xc000, RZ ;  /* 0x0000c00014417810 */ /* 0x040fe20007fde0ff */
[----:B------:R-:W-:Y:S01]  /*1f620*/  IMAD.X R77, RZ, RZ, R21, P3 ;  /* 0x000000ffff4d7224 */ /* 0x000fe200018e0615 */
[C---:B------:R-:W-:Y:S02]  /*1f630*/  IADD3 R69, P5, R20.reuse, 0xd000, RZ ;  /* 0x0000d00014457810 */ /* 0x040fe40007fbe0ff */
[C---:B------:R-:W-:Y:S01]  /*1f640*/  IADD3 R73, P4, R20.reuse, 0xe000, RZ ;  /* 0x0000e00014497810 */ /* 0x040fe20007f9e0ff */
[----:B-1----:R-:W-:Y:S01]  /*1f650*/  @!P2 ST.E desc[UR6][R54.64], R0 ;  /* 0x000000003600a985 */ /* 0x002fe2000c101906 */
[----:B------:R-:W-:-:S02]  /*1f660*/  LOP3.LUT R7, R20, 0x380, RZ, 0xc0, !PT ;  /* 0x0000038014077812 */ /* 0x000fc400078ec0ff */
[----:B------:R-:W-:Y:S02]  /*1f670*/  LOP3.LUT R4, R5, 0x380, RZ, 0xc0, !PT ;  /* 0x0000038005047812 */ /* 0x000fe400078ec0ff */
[----:B------:R-:W-:Y:S01]  /*1f680*/  LOP3.LUT R64, R65, 0x380, RZ, 0xc0, !PT ;  /* 0x0000038041407812 */ /* 0x000fe200078ec0ff */
[----:B--2---:R1:W-:Y:S01]  /*1f690*/  @!P0 ST.E desc[UR6][R58.64], R2 ;  /* 0x000000023a008985 */ /* 0x0043e2000c101906 */
[----:B------:R-:W-:Y:S02]  /*1f6a0*/  LOP3.LUT R68, R69, 0x380, RZ, 0xc0, !PT ;  /* 0x0000038045447812 */ /* 0x000fe400078ec0ff */
[----:B------:R-:W-:Y:S01]  /*1f6b0*/  LOP3.LUT R72, R73, 0x380, RZ, 0xc0, !PT ;  /* 0x0000038049487812 */ /* 0x000fe200078ec0ff */
[----:B------:R-:W5:Y:S01]  /*1f6c0*/  LD.E.128 R8, desc[UR6][R8.64] ;  /* 0x0000000608087980 */ /* 0x000f62000c101d00 */
[----:B------:R-:W-:Y:S02]  /*1f6d0*/  SHF.R.U64 R7, R7, 0x3, RZ ;  /* 0x0000000307077819 */ /* 0x000fe400000012ff */
[----:B------:R-:W-:Y:S01]  /*1f6e0*/  SHF.R.U64 R4, R4, 0x3, RZ ;  /* 0x0000000304047819 */ /* 0x000fe200000012ff */
[----:B------:R-:W5:Y:S01]  /*1f6f0*/  LD.E.128 R12, desc[UR6][R12.64] ;  /* 0x000000060c0c7980 */ /* 0x000f62000c101d00 */
[----:B------:R-:W-:-:S02]  /*1f700*/  SHF.R.U64 R64, R64, 0x3, RZ ;  /* 0x0000000340407819 */ /* 0x000fc400000012ff */
[----:B------:R-:W-:Y:S01]  /*1f710*/  SHF.R.U64 R68, R68, 0x3, RZ ;  /* 0x0000000344447819 */ /* 0x000fe200000012ff */
[----:B-1----:R-:W-:Y:S01]  /*1f720*/  IMAD R2, R89, 0x20, R219 ;  /* 0x0000002059027824 */ /* 0x002fe200078e02db */
[----:B------:R-:W-:Y:S01]  /*1f730*/  SHF.R.U64 R72, R72, 0x3, RZ ;  /* 0x0000000348487819 */ /* 0x000fe200000012ff */
[----:B------:R-:W5:Y:S01]  /*1f740*/  LD.E.128 R24, desc[UR6][R24.64] ;  /* 0x0000000618187980 */ /* 0x000f62000c101d00 */
[----:B------:R-:W-:Y:S02]  /*1f750*/  LOP3.LUT R20, R7, R20, RZ, 0x3c, !PT ;  /* 0x0000001407147212 */ /* 0x000fe400078e3cff */
[----:B------:R-:W-:Y:S01]  /*1f760*/  LOP3.LUT R64, R64, R65, RZ, 0x3c, !PT ;  /* 0x0000004140407212 */ /* 0x000fe200078e3cff */
[--C-:B------:R-:W-:Y:S01]  /*1f770*/  IMAD.X R65, RZ, RZ, R21.reuse, P6 ;  /* 0x000000ffff417224 */ /* 0x100fe200030e0615 */
[----:B------:R-:W-:Y:S01]  /*1f780*/  LOP3.LUT R68, R68, R69, RZ, 0x3c, !PT ;  /* 0x0000004544447212 */ /* 0x000fe200078e3cff */
[--C-:B------:R-:W-:Y:S01]  /*1f790*/  IMAD.X R69, RZ, RZ, R21.reuse, P5 ;  /* 0x000000ffff457224 */ /* 0x100fe200028e0615 */
[----:B------:R-:W-:Y:S01]  /*1f7a0*/  LOP3.LUT R72, R72, R73, RZ, 0x3c, !PT ;  /* 0x0000004948487212 */ /* 0x000fe200078e3cff */
[----:B------:R-:W-:Y:S01]  /*1f7b0*/  IMAD.X R73, RZ, RZ, R21, P4 ;  /* 0x000000ffff497224 */ /* 0x000fe200020e0615 */
[----:B------:R-:W-:Y:S01]  /*1f7c0*/  LOP3.LUT R76, R4, R5, RZ, 0x3c, !PT ;  /* 0x00000005044c7212 */ /* 0x000fe200078e3cff */
[----:B------:R-:W-:Y:S01]  /*1f7d0*/  IMAD R2, R86, 0x80, R2 ;  /* 0x0000008056027824 */ /* 0x000fe200078e0202 */
[----:B------:R1:W5:Y:S04]  /*1f7e0*/  LD.E.128 R4, desc[UR6][R20.64] ;  /* 0x0000000614047980 */ /* 0x000368000c101d00 */
[----:B------:R-:W5:Y:S04]  /*1f7f0*/  LD.E.128 R32, desc[UR6][R32.64] ;  /* 0x0000000620207980 */ /* 0x000f68000c101d00 */
[----:B------:R-:W5:Y:S01]  /*1f800*/  LD.E.128 R36, desc[UR6][R36.64] ;  /* 0x0000000624247980 */ /* 0x000f62000c101d00 */
[----:B-1----:R-:W-:-:S03]  /*1f810*/  IMAD R21, R81, UR4, RZ ;  /* 0x0000000451157c24 */ /* 0x002fc6000f8e02ff */
[----:B------:R-:W5:Y:S01]  /*1f820*/  LD.E.128 R40, desc[UR6][R40.64] ;  /* 0x0000000628287980 */ /* 0x000f62000c101d00 */
[C---:B------:R-:W-:Y:S02]  /*1f830*/  IMAD R81, R80.reuse, UR5, R21 ;  /* 0x0000000550517c24 */ /* 0x040fe4000f8e0215 */
[----:B------:R-:W-:Y:S01]  /*1f840*/  IMAD.WIDE.U32 R20, R80, UR4, RZ ;  /* 0x0000000450147c25 */ /* 0x000fe2000f8e00ff */
[----:B------:R-:W-:Y:S01]  /*1f850*/  ULDC.64 UR4, c[0x0][0xae8] ;  /* 0x0002ba0000047ab9 */ /* 0x000fe20000000a00 */
[----:B------:R-:W5:Y:S02]  /*1f860*/  LD.E.128 R44, desc[UR6][R44.64] ;  /* 0x000000062c2c7980 */ /* 0x000f64000c101d00 */
[----:B------:R-:W-:Y:S02]  /*1f870*/  IMAD.IADD R21, R21, 0x1, R81 ;  /* 0x0000000115157824 */ /* 0x000fe400078e0251 */
[----:B------:R-:W-:Y:S01]  /*1f880*/  IMAD R84, R84, UR4, RZ ;  /* 0x0000000454547c24 */ /* 0x000fe2000f8e02ff */
[----:B------:R-:W5:Y:S01]  /*1f890*/  LD.E.128 R48, desc[UR6][R48.64] ;  /* 0x0000000630307980 */ /* 0x000f62000c101d00 */
[----:B------:R-:W-:-:S03]  /*1f8a0*/  IMAD.WIDE.U32 R20, R88, UR4, R20 ;  /* 0x0000000458147c25 */ /* 0x000fc6000f8e0014 */
[----:B------:R-:W5:Y:S01]  /*1f8b0*/  LD.E.128 R52, desc[UR6][R52.64] ;  /* 0x0000000634347980 */ /* 0x000f62000c101d00 */
[----:B------:R-:W-:Y:S01]  /*1f8c0*/  IMAD R81, R88, UR5, R84 ;  /* 0x0000000558517c24 */ /* 0x000fe2000f8e0254 */
[----:B------:R-:W-:Y:S01]  /*1f8d0*/  ULDC.64 UR4, c[0x0][0xaf0] ;  /* 0x0002bc0000047ab9 */ /* 0x000fe20000000a00 */
[----:B0-----:R-:W-:Y:S01]  /*1f8e0*/  @P1 IMAD.HI.U32 R0, R2, R85, RZ ;  /* 0x0000005502001227 */ /* 0x001fe200078e00ff */
[----:B------:R-:W5:Y:S03]  /*1f8f0*/  LD.E.128 R56, desc[UR6][R56.64] ;  /* 0x0000000638387980 */ /* 0x000f66000c101d00 */
[----:B------:R-:W-:Y:S01]  /*1f900*/  IMAD.IADD R21, R21, 0x1, R81 ;  /* 0x0000000115157824 */ /* 0x000fe200078e0251 */
[----:B------:R-:W-:Y:S01]  /*1f910*/  MOV R81, R2 ;  /* 0x0000000200517202 */ /* 0x000fe20000000f00 */
[----:B------:R-:W-:Y:S01]  /*1f920*/  IMAD R28, R28, UR4, RZ ;  /* 0x000000041c1c7c24 */ /* 0x000fe2000f8e02ff */
[----:B------:R-:W-:Y:S01]  /*1f930*/  @P1 SHF.R.U32.HI R81, RZ, R87, R0 ;  /* 0x00000057ff511219 */ /* 0x000fe20000011600 */
[C---:B------:R-:W-:Y:S01]  /*1f940*/  IMAD.WIDE.U32 R20, R83.reuse, UR4, R20 ;  /* 0x0000000453147c25 */ /* 0x040fe2000f8e0014 */
[----:B------:R-:W5:Y:S02]  /*1f950*/  LD.E.128 R60, desc[UR6][R60.64] ;  /* 0x000000063c3c7980 */ /* 0x000f64000c101d00 */
[--C-:B------:R-:W-:Y:S01]  /*1f960*/  SHF.R.S32.HI R0, RZ, 0x1f, R81.reuse ;  /* 0x0000001fff007819 */ /* 0x100fe20000011451 */
[----:B------:R-:W-:Y:S01]  /*1f970*/  IMAD R85, R83, UR5, R28 ;  /* 0x0000000553557c24 */ /* 0x000fe2000f8e021c */
[----:B------:R-:W-:Y:S01]  /*1f980*/  ULDC.64 UR4, c[0x0][0xae0] ;  /* 0x0002b80000047ab9 */ /* 0x000fe20000000a00 */
[----:B------:R-:W-:Y:S01]  /*1f990*/  IMAD.MOV R83, RZ, RZ, -R81 ;  /* 0x000000ffff537224 */ /* 0x000fe200078e0a51 */
[----:B------:R-:W5:Y:S01]  /*1f9a0*/  LD.E.128 R64, desc[UR6][R64.64] ;  /* 0x0000000640407980 */ /* 0x000f62000c101d00 */
[----:B------:R-:W-:-:S02]  /*1f9b0*/  IMAD R0, R0, UR4, RZ ;  /* 0x0000000400007c24 */ /* 0x000fc4000f8e02ff */
[----:B------:R-:W-:Y:S01]  /*1f9c0*/  IMAD R83, R82, R83, R2 ;  /* 0x0000005352537224 */ /* 0x000fe200078e0202 */
[----:B------:R-:W5:Y:S01]  /*1f9d0*/  LD.E.128 R68, desc[UR6][R68.64] ;  /* 0x0000000644447980 */ /* 0x000f62000c101d00 */
[----:B------:R-:W-:Y:S02]  /*1f9e0*/  IMAD.IADD R21, R21, 0x1, R85 ;  /* 0x0000000115157824 */ /* 0x000fe400078e0255 */
[----:B------:R-:W-:Y:S01]  /*1f9f0*/  IMAD R85, R81, UR5, R0 ;  /* 0x0000000551557c24 */ /* 0x000fe2000f8e0200 */
[----:B------:R-:W5:Y:S01]  /*1fa00*/  LD.E.128 R72, desc[UR6][R72.64] ;  /* 0x0000000648487980 */ /* 0x000f62000c101d00 */
[----:B------:R-:W-:-:S03]  /*1fa10*/  SHF.R.S32.HI R0, RZ, 0x1f, R83 ;  /* 0x0000001fff007819 */ /* 0x000fc60000011453 */
[----:B------:R-:W5:Y:S01]  /*1fa20*/  LD.E.128 R76, desc[UR6][R76.64] ;  /* 0x000000064c4c7980 */ /* 0x000f62000c101d00 */
[----:B------:R-:W-:Y:S01]  /*1fa30*/  IMAD.WIDE.U32 R20, R81, UR4, R20 ;  /* 0x0000000451147c25 */ /* 0x000fe2000f8e0014 */
[----:B------:R-:W-:Y:S01]  /*1fa40*/  ULDC.64 UR4, c[0x0][0xad8] ;  /* 0x0002b60000047ab9 */ /* 0x000fe20000000a00 */
[----:B------:R-:W-:Y:S01]  /*1fa50*/  @!PT LDS RZ, [RZ] ;  /* 0x00000000fffff984 */ /* 0x000fe20000000800 */
[----:B------:R-:W-:Y:S01]  /*1fa60*/  @!PT LDS RZ, [RZ] ;  /* 0x00000000fffff984 */ /* 0x000fe20000000800 */
[----:B------:R-:W-:Y:S01]  /*1fa70*/  @!PT LDS RZ, [RZ] ;  /* 0x00000000fffff984 */ /* 0x000fe20000000800 */
[----:B------:R-:W-:Y:S01]  /*1fa80*/  @!PT LDS RZ, [RZ] ;  /* 0x00000000fffff984 */ /* 0x000fe20000000800 */
[----:B------:R0:W-:Y:S06]  /*1fa90*/  MEMBAR.ALL.CTA ;  /* 0x0000000000007992 */ /* 0x0001ec0000008000 */
[----:B0-----:R-:W0:Y:S01]  /*1faa0*/  FENCE.VIEW.ASYNC.S ;  /* 0x00000000000073c6 */ /* 0x001e220000000000 */
[----:B------:R-:W-:-:S02]  /*1fab0*/  IMAD R86, R86, 0x80, R219 ;  /* 0x0000008056567824 */ /* 0x000fc400078e02db */
[----:B------:R-:W-:Y:S02]  /*1fac0*/  IMAD.IADD R21, R21, 0x1, R85 ;  /* 0x0000000115157824 */ /* 0x000fe400078e0255 */
[----:B------:R-:W-:Y:S02]  /*1fad0*/  IMAD R2, R0, UR4, RZ ;  /* 0x0000000400027c24 */ /* 0x000fe4000f8e02ff */
[C---:B------:R-:W-:Y:S02]  /*1fae0*/  VIADD R0, R86.reuse, 0x20 ;  /* 0x0000002056007836 */ /* 0x040fe40000000000 */
[C---:B------:R-:W-:Y:S02]  /*1faf0*/  IMAD R81, R83.reuse, UR5, R2 ;  /* 0x0000000553517c24 */ /* 0x040fe4000f8e0202 */
[----:B------:R-:W-:Y:S01]  /*1fb00*/  IMAD.WIDE.U32 R20, R83, UR4, R20 ;  /* 0x0000000453147c25 */ /* 0x000fe2000f8e0014 */
[-C--:B------:R-:W-:Y:S01]  /*1fb10*/  ISETP.GE.AND P2, PT, R86, R3.reuse, PT ;  /* 0x000000035600720c */ /* 0x080fe20003f46270 */
[----:B------:R-:W-:Y:S01]  /*1fb20*/  ULDC.64 UR4, c[0x0][0xa80] ;  /* 0x0002a00000047ab9 */ /* 0x000fe20000000a00 */
[----:B------:R-:W-:Y:S01]  /*1fb30*/  ISETP.GE.AND P1, PT, R0, R3, PT ;  /* 0x000000030000720c */ /* 0x000fe20003f26270 */
[----:B------:R-:W-:Y:S01]  /*1fb40*/  VIADD R2, R86, 0x40 ;  /* 0x0000004056027836 */ /* 0x000fe20000000000 */
[----:B------:R-:W-:Y:S01]  /*1fb50*/  LEA R28, P3, R20, UR4, 0x1 ;  /* 0x00000004141c7c11 */ /* 0x000fe2000f8608ff */
[----:B------:R-:W-:-:S02]  /*1fb60*/  IMAD.IADD R21, R21, 0x1, R81 ;  /* 0x0000000115157824 */ /* 0x000fc400078e0251 */
[----:B------:R-:W-:Y:S01]  /*1fb70*/  VIADD R0, R22, 0x38820 ;  /* 0x0003882016007836 */ /* 0x000fe20000000000 */
[----:B------:R-:W-:Y:S02]  /*1fb80*/  ISETP.GE.AND P0, PT, R2, R3, PT ;  /* 0x000000030200720c */ /* 0x000fe40003f06270 */
[----:B------:R-:W-:Y:S02]  /*1fb90*/  LEA.HI.X R2, R20, UR5, R21, 0x1, P3 ;  /* 0x0000000514027c11 */ /* 0x000fe400098f0c15 */
[----:B------:R-:W-:Y:S01]  /*1fba0*/  PRMT R0, RZ, 0x654, R0 ;  /* 0x00000654ff007816 */ /* 0x000fe20000000000 */
[----:B0-----:R0:W1:Y:S03]  /*1fbb0*/  SHFL.IDX PT, R84, R28, RZ, 0x181f ;  /* 0x00181fff1c547589 */ /* 0x00106600000e0000 */
[----:B------:R0:W-:Y:S01]  /*1fbc0*/  SYNCS.ARRIVE.TRANS64.RED.A1T0 RZ, [R0+URZ], RZ ;  /* 0x000000ff00ff79a7 */ /* 0x0001e2000810043f */
[----:B------:R0:W2:Y:S01]  /*1fbd0*/  SHFL.IDX PT, R85, R2, RZ, 0x181f ;  /* 0x00181fff02557589 */ /* 0x0000a200000e0000 */
[----:B------:R-:W-:Y:S05]  /*1fbe0*/  @P2 BRA `(.L_x_659) ;  /* 0x0000000000482947 */ /* 0x000fea0003800000 */
[----:B------:R-:W-:Y:S01]  /*1fbf0*/  ULDC UR4, c[0x0][0xac8] ;  /* 0x0002b20000047ab9 */ /* 0x000fe20000000800 */
[----:B------:R-:W-:Y:S01]  /*1fc00*/  ULDC.64 UR6, c[0x0][0x208] ;  /* 0x0000820000067ab9 */ /* 0x000fe20000000a00 */
        /* <DEDUP_REMOVED lines=16> */
.L_x_659:
[----:B------:R-:W-:Y:S05]  /*1fd10*/  BSYNC B1 ;  /* 0x0000000000017941 */ /* 0x000fea0003800000 */
.L_x_658:
[----:B---3-5:R3:W4:Y:S01]  /*1fd20*/  SHFL.IDX PT, R33, R2, 0x1, 0x181f ;  /* 0x00381f0002217f89 */ /* 0x02872200000e0000 */
[----:B------:R-:W-:Y:S03]  /*1fd30*/  BSSY B1, `(.L_x_660) ;  /* 0x0000015000017945 */ /* 0x000fe60003800000 */
[----:B------:R3:W0:Y:S01]  /*1fd40*/  SHFL.IDX PT, R32, R28, 0x1, 0x181f ;  /* 0x00381f001c207f89 */ /* 0x00062200000e0000 */
[----:B------:R-:W-:Y:S05]  /*1fd50*/  @P1 BRA `(.L_x_661) ;  /* 0x0000000000481947 */ /* 0x000fea0003800000 */
[----:B------:R-:W-:Y:S01]  /*1fd60*/  ULDC UR4, c[0x0][0xac8] ;  /* 0x0002b20000047ab9 */ /* 0x000fe20000000800 */
[----:B------:R-:W-:Y:S01]  /*1fd70*/  ULDC.64 UR6, c[0x0][0x208] ;  /* 0x0000820000067ab9 */ /* 0x000fe20000000a00 */
[----:B------:R-:W-:Y:S02]  /*1fd80*/  ISETP.GE.AND P4, PT, R16, UR4, PT ;  /* 0x0000000410007c0c */ /* 0x000fe4000bf86270 */
[----:B------:R-:W-:Y:S02]  /*1fd90*/  ISETP.GE.AND P3, PT, R213, UR4, PT ;  /* 0x00000004d5007c0c */ /* 0x000fe4000bf66270 */
[----:B------:R-:W-:Y:S02]  /*1fda0*/  ISETP.GE.AND P2, PT, R18, UR4, PT ;  /* 0x0000000412007c0c */ /* 0x000fe4000bf46270 */
[----:B------:R-:W-:-:S07]  /*1fdb0*/  ISETP.GE.AND P1, PT, R19, UR4, PT ;  /* 0x0000000413007c0c */ /* 0x000fce000bf26270 */
[CC--:B0-----:R-:W-:Y:S02]  /*1fdc0*/  @!P4 LEA R4, P6, R16.reuse, R32.reuse, 0x1 ;  /* 0x000000201004c211 */ /* 0x0c1fe400078c08ff */
[CC--:B------:R-:W-:Y:S02]  /*1fdd0*/  @!P3 LEA R6, P5, R23.reuse, R32.reuse, 0x1 ;  /* 0x000000201706b211 */ /* 0x0c0fe400078a08ff */
[-C--:B----4-:R-:W-:Y:S02]  /*1fde0*/  @!P4 LEA.HI.X R5, R16, R33.reuse, R17, 0x1, P6 ;  /* 0x000000211005c211 */ /* 0x090fe400030f0c11 */
[-C--:B------:R-:W-:Y:S02]  /*1fdf0*/  @!P2 LEA R20, P6, R18, R32.reuse, 0x1 ;  /* 0x000000201214a211 */ /* 0x080fe400078c08ff */
        /* <DEDUP_REMOVED lines=8> */
.L_x_661:
[----:B------:R-:W-:Y:S05]  /*1fe80*/  BSYNC B1 ;  /* 0x0000000000017941 */ /* 0x000fea0003800000 */
.L_x_660:
[----:B0-----:R0:W0:Y:S01]  /*1fe90*/  SHFL.IDX PT, R11, R2, 0x2, 0x181f ;  /* 0x00581f00020b7f89 */ /* 0x00102200000e0000 */
        /* <DEDUP_REMOVED lines=9> */
[-C--:B0-----:R-:W-:Y:S02]  /*1ff30*/  @!P3 LEA R4, P6, R16, R10.reuse, 0x1 ;  /* 0x0000000a1004b211 */ /* 0x081fe400078c08ff */
[-C--:B------:R-:W-:Y:S02]  /*1ff40*/  @!P2 LEA R6, P5, R23, R10.reuse, 0x1 ;  /* 0x0000000a1706a211 */ /* 0x080fe400078a08ff */
[-C--:B------:R-:W-:Y:S02]  /*1ff50*/  @!P1 LEA R8, P4, R18, R10.reuse, 0x1 ;  /* 0x0000000a12089211 */ /* 0x080fe400078808ff */
[-C--:B------:R-:W-:Y:S02]  /*1ff60*/  @!P3 LEA.HI.X R5, R16, R11.reuse, R17, 0x1, P6 ;  /* 0x0000000b1005b211 */ /* 0x080fe400030f0c11 */
        /* <DEDUP_REMOVED lines=8> */
.L_x_663:
[----:B------:R-:W-:Y:S05]  /*1fff0*/  BSYNC B1 ;  /* 0x0000000000017941 */ /* 0x000fea0003800000 */
.L_x_662:
[----:B------:R-:W-:Y:S01]  /*20000*/  VIADD R0, R86, 0x60 ;  /* 0x0000006056007836 */ /* 0x000fe20000000000 */
[----:B0-----:R0:W0:Y:S04]  /*20010*/  SHFL.IDX PT, R9, R2, 0x3, 0x181f ;  /* 0x00781f0002097f89 */ /* 0x00102800000e0000 */
[----:B------:R-:W-:Y:S01]  /*20020*/  ISETP.GE.AND P0, PT, R0, R3, PT ;  /* 0x000000030000720c */ /* 0x000fe20003f06270 */
[----:B---3--:R-:W3:-:S12]  /*20030*/  SHFL.IDX PT, R28, R28, 0x3, 0x181f ;  /* 0x00781f001c1c7f89 */ /* 0x008ed800000e0000 */
[----:B------:R-:W-:Y:S05]  /*20040*/  @P0 BRA `(.L_x_664) ;  /* 0x0000000c00c00947 */ /* 0x000fea0003800000 */
[----:B------:R-:W-:Y:S01]  /*20050*/  ULDC UR4, c[0x0][0xac8] ;  /* 0x0002b20000047ab9 */ /* 0x000fe20000000800 */
[----:B------:R-:W-:Y:S01]  /*20060*/  ULDC.64 UR6, c[0x0][0x208] ;  /* 0x0000820000067ab9 */ /* 0x000fe20000000a00 */
[----:B------:R-:W-:Y:S02]  /*20070*/  ISETP.GE.AND P3, PT, R16, UR4, PT ;  /* 0x0000000410007c0c */ /* 0x000fe4000bf66270 */
[----:B------:R-:W-:Y:S02]  /*20080*/  ISETP.GE.AND P4, PT, R213, UR4, PT ;  /* 0x00000004d5007c0c */ /* 0x000fe4000bf86270 */
[----:B------:R-:W-:-:S09]  /*20090*/  ISETP.GE.AND P5, PT, R18, UR4, PT ;  /* 0x0000000412007c0c */ /* 0x000fd2000bfa6270 */
[CC--:B0--3--:R-:W-:Y:S02]  /*200a0*/  @!P3 LEA R2, P0, R16.reuse, R28.reuse, 0x1 ;  /* 0x0000001c1002b211 */ /* 0x0c9fe400078008ff */
[-C--:B------:R-:W-:Y:S02]  /*200b0*/  @!P4 LEA R4, P1, R23, R28.reuse, 0x1 ;  /* 0x0000001c1704c211 */ /* 0x080fe400078208ff */
[-C--:B------:R-:W-:Y:S02]  /*200c0*/  @!P3 LEA.HI.X R3, R16, R9.reuse, R17, 0x1, P0 ;  /* 0x000000091003b211 */ /* 0x080fe400000f0c11 */
[----:B------:R-:W-:Y:S02]  /*200d0*/  ISETP.GE.AND P0, PT, R19, UR4, PT ;  /* 0x0000000413007c0c */ /* 0x000fe4000bf06270 */
[----:B------:R-:W-:Y:S01]  /*200e0*/  @!P5 LEA R6, P2, R18, R28, 0x1 ;  /* 0x0000001c1206d211 */ /* 0x000fe200078408ff */
[----:B------:R0:W-:Y:S01]  /*200f0*/  @!P3 ST.E.128 desc[UR6][R2.64], R24 ;  /* 0x000000180200b985 */ /* 0x0001e2000c101d06 */
[----:B------:R-:W-:-:S02]  /*20100*/  @!P4 LEA.HI.X R5, R23, R9, R216, 0x1, P1 ;  /* 0x000000091705c211 */ /* 0x000fc400008f0cd8 */
[----:B------:R-:W-:-:S03]  /*20110*/  @!P5 LEA.HI.X R7, R18, R9, R218, 0x1, P2 ;  /* 0x000000091207d211 */ /* 0x000fc600010f0cda */
[----:B------:R0:W-:Y:S04]  /*20120*/  @!P4 ST.E.128 desc[UR6][R4.64], R44 ;  /* 0x0000002c0400c985 */ /* 0x0001e8000c101d06 */
[----:B------:R0:W-:Y:S01]  /*20130*/  @!P5 ST.E.128 desc[UR6][R6.64], R60 ;  /* 0x0000003c0600d985 */ /* 0x0001e2000c101d06 */
[----:B------:R-:W-:Y:S05]  /*20140*/  @P0 BRA `(.L_x_664) ;  /* 0x0000000c00800947 */ /* 0x000fea0003800000 */
[----:B0-----:R-:W-:Y:S01]  /*20150*/  LEA R2, P0, R19, R28, 0x1 ;  /* 0x0000001c13027211 */ /* 0x001fe200078008ff */
[----:B------:R-:W-:-:S03]  /*20160*/  ULDC.64 UR4, c[0x0][0x208] ;  /* 0x0000820000047ab9 */ /* 0x000fc60000000a00 */
[----:B------:R-:W-:-:S05]  /*20170*/  LEA.HI.X R3, R19, R9, R217, 0x1, P0 ;  /* 0x0000000913037211 */ /* 0x000fca00000f0cd9 */
[----:B------:R0:W-:Y:S01]  /*20180*/  ST.E.128 desc[UR4][R2.64], R76 ;  /* 0x0000004c02007985 */ /* 0x0001e2000c101d04 */
[----:B------:R-:W-:Y:S05]  /*20190*/  BRA `(.L_x_664) ;  /* 0x0000000c006c7947 */ /* 0x000fea0003800000 */
.L_x_656:
[----:B------:R-:W3:Y:S01]  /*201a0*/  LDL R9, [R1+0x60] ;  /* 0x0000600001097983 */ /* 0x000ee20000100800 */
[----:B------:R-:W-:Y:S01]  /*201b0*/  ULDC.64 UR4, c[0x0][0xc00] ;  /* 0x0003000000047ab9 */ /* 0x000fe20000000a00 */
[----:B------:R-:W4:Y:S01]  /*201c0*/  LDC R25, c[0x0][0xbe8] ;  /* 0x0002fa00ff197b82 */ /* 0x000f220000000800 */
[----:B------:R-:W-:Y:S01]  /*201d0*/  ISETP.NE.U32.AND P0, PT, RZ, UR4, PT ;  /* 0x00000004ff007c0c */ /* 0x000fe2000bf05070 */
[----:B0-----:R-:W-:Y:S01]  /*201e0*/  IMAD.MOV.U32 R6, RZ, RZ, RZ ;  /* 0x000000ffff067224 */ /* 0x001fe200078e00ff */
[----:B------:R-:W-:Y:S02]  /*201f0*/  ULDC.64 UR6, c[0x0][0x208] ;  /* 0x0000820000067ab9 */ /* 0x000fe40000000a00 */
[----:B------:R-:W-:Y:S01]  /*20200*/  ISETP.NE.AND.EX P0, PT, RZ, UR5, PT, P0 ;  /* 0x00000005ff007c0c */ /* 0x000fe2000bf05300 */
[----:B------:R-:W0:Y:S02]  /*20210*/  S2R R7, SR_TID.X ;  /* 0x0000000000077919 */ /* 0x000e240000002100 */
[----:B0-----:R-:W-:-:S05]  /*20220*/  VIADD R8, R7, 0xffffff80 ;  /* 0xffffff8007087836 */ /* 0x001fca0000000000 */
[----:B------:R-:W-:Y:S01]  /*20230*/  ISETP.GE.AND P3, PT, R8, 0x80, PT ;  /* 0x000000800800780c */ /* 0x000fe20003f66270 */
[----:B---3--:R-:W-:Y:S01]  /*20240*/  IMAD.SHL.U32 R4, R9, 0x4, RZ ;  /* 0x0000000409047824 */ /* 0x008fe200078e00ff */
[----:B------:R-:W-:-:S04]  /*20250*/  SHF.R.S32.HI R12, RZ, 0x1f, R9 ;  /* 0x0000001fff0c7819 */ /* 0x000fc80000011409 */
[----:B------:R-:W-:Y:S02]  /*20260*/  IADD3 R2, P1, R4, UR4, RZ ;  /* 0x0000000404027c10 */ /* 0x000fe4000ff3e0ff */
[----:B------:R-:W-:-:S04]  /*20270*/  SHF.L.U64.HI R0, R9, 0x2, R12 ;  /* 0x0000000209007819 */ /* 0x000fc8000001020c */
[----:B------:R-:W-:Y:S01]  /*20280*/  IADD3.X R3, R0, UR5, RZ, P1, !PT ;  /* 0x0000000500037c10 */ /* 0x000fe20008ffe4ff */
[----:B------:R-:W-:Y:S02]  /*20290*/  ULDC.64 UR4, c[0x0][0xc08] ;  /* 0x0003020000047ab9 */ /* 0x000fe40000000a00 */
[----:B------:R-:W-:Y:S02]  /*202a0*/  ISETP.NE.U32.AND P1, PT, RZ, UR4, PT ;  /* 0x00000004ff007c0c */ /* 0x000fe4000bf25070 */
[----:B------:R0:W5:Y:S02]  /*202b0*/  @P0 LDG.E R6, desc[UR6][R2.64] ;  /* 0x0000000602060981 */ /* 0x000164000c1e1900 */
[----:B------:R-:W-:-:S13]  /*202c0*/  ISETP.NE.AND.EX P1, PT, RZ, UR5, PT, P1 ;  /* 0x00000005ff007c0c */ /* 0x000fda000bf25310 */
[----:B------:R-:W-:Y:S01]  /*202d0*/  @P1 IADD3 R4, P2, R4, UR4, RZ ;  /* 0x0000000404041c10 */ /* 0x000fe2000ff5e0ff */
[----:B------:R-:W-:-:S03]  /*202e0*/  ULDC UR4, c[0x0][0xa88] ;  /* 0x0002a20000047ab9 */ /* 0x000fc60000000800 */
[----:B------:R-:W-:Y:S02]  /*202f0*/  @P1 IADD3.X R5, R0, UR5, RZ, P2, !PT ;  /* 0x0000000500051c10 */ /* 0x000fe400097fe4ff */
[----:B----4-:R-:W-:Y:S02]  /*20300*/  ISETP.NE.AND P2, PT, R25, 0x1, PT ;  /* 0x000000011900780c */ /* 0x010fe40003f45270 */
[----:B------:R-:W-:-:S06]  /*20310*/  MOV R0, UR4 ;  /* 0x0000000400007c02 */ /* 0x000fcc0008000f00 */
[----:B------:R0:W5:Y:S05]  /*20320*/  @P1 LDG.E R0, desc[UR6][R4.64] ;  /* 0x0000000604001981 */ /* 0x00016a000c1e1900 */
[----:B------:R-:W3:Y:S08]  /*20330*/  @P2 LDC R14, c[0x0][0xbec] ;  /* 0x0002fb00ff0e2b82 */ /* 0x000ef00000000800 */
[----:B------:R-:W4:Y:S01]  /*20340*/  @P2 LDC R27, c[0x0][0xbf0] ;  /* 0x0002fc00ff1b2b82 */ /* 0x000f220000000800 */
[----:B0-----:R-:W-:Y:S05]  /*20350*/  @P1 BRA `(.L_x_665) ;  /* 0x0000000000141947 */ /* 0x001fea0003800000 */
[----:B------:R-:W-:Y:S05]  /*20360*/  @!P0 BRA `(.L_x_665) ;  /* 0x0000000000108947 */ /* 0x000fea0003800000 */
[----:B------:R-:W-:Y:S02]  /*20370*/  ULDC.64 UR4, c[0x0][0x208] ;  /* 0x0000820000047ab9 */ /* 0x000fe40000000a00 */
[----:B------:R-:W2:Y:S04]  /*20380*/  LDG.E R5, desc[UR4][R2.64] ;  /* 0x0000000402057981 */ /* 0x000ea8000c1e1900 */
[----:B-----5:R-:W2:Y:S02]  /*20390*/  LDG.E R0, desc[UR4][R2.64+0x4] ;  /* 0x0000040402007981 */ /* 0x020ea4000c1e1900 */
[----:B--2---:R-:W-:-:S07]  /*203a0*/  IMAD.IADD R0, R0, 0x1, -R5 ;  /* 0x0000000100007824 */ /* 0x004fce00078e0a05 */
.L_x_665:
[----:B------:R-:W2:Y:S04]  /*203b0*/  LDL R24, [R1+0x68] ;  /* 0x0000680001187983 */ /* 0x000ea80000100800 */
[----:B------:R0:W5:Y:S01]  /*203c0*/  LDL R20, [R1+0x74] ;  /* 0x0000740001147983 */ /* 0x0001620000100800 */
[----:B------:R-:W-:Y:S01]  /*203d0*/  BSSY B1, `(.L_x_666) ;  /* 0x000002e000017945 */ /* 0x000fe20003800000 */
[----:B-1----:R-:W-:Y:S02]  /*203e0*/  SEL R13, R9, RZ, !P0 ;  /* 0x000000ff090d7207 */ /* 0x002fe40004000000 */
[----:B------:R-:W-:Y:S02]  /*203f0*/  SEL R12, R12, RZ, !P0 ;  /* 0x000000ff0c0c7207 */ /* 0x000fe40004000000 */
[----:B-----5:R-:W-:-:S02]  /*20400*/  SHF.R.S32.HI R11, RZ, 0x1f, R6 ;  /* 0x0000001fff0b7819 */ /* 0x020fc40000011406 */
[----:B--2---:R-:W-:Y:S01]  /*20410*/  SHF.R.S32.HI R10, RZ, 0x1f, R24 ;  /* 0x0000001fff0a7819 */ /* 0x004fe20000011418 */
[----:B0-----:R-:W-:Y:S06]  /*20420*/  @P3 BRA `(.L_x_667) ;  /* 0x0000000000a03947 */ /* 0x001fec0003800000 */
[----:B------:R-:W0:Y:S01]  /*20430*/  LDC R9, c[0x0][0xbe8] ;  /* 0x0002fa00ff097b82 */ /* 0x000e220000000800 */
[----:B------:R-:W-:-:S04]  /*20440*/  IMAD R2, R20, 0x80, R7 ;  /* 0x0000008014027824 */ /* 0x000fc800078e0207 */
[----:B------:R-:W-:Y:S02]  /*20450*/  VIADD R8, R2, 0xffffff80 ;  /* 0xffffff8002087836 */ /* 0x000fe40000000000 */
[----:B0-----:R-:W-:-:S05]  /*20460*/  IMAD R3, R0, R9, RZ ;  /* 0x0000000900037224 */ /* 0x001fca00078e02ff */
[----:B------:R-:W-:-:S13]  /*20470*/  ISETP.GE.AND P0, PT, R8, R3, PT ;  /* 0x000000030800720c */ /* 0x000fda0003f06270 */
[----:B------:R-:W-:Y:S05]  /*20480*/  @P0 BRA `(.L_x_667) ;  /* 0x0000000000880947 */ /* 0x000fea0003800000 */
[----:B------:R-:W-:Y:S01]  /*20490*/  ISETP.NE.AND P0, PT, R9, 0x1, PT ;  /* 0x000000010900780c */ /* 0x000fe20003f05270 */
[----:B------:R-:W-:Y:S01]  /*204a0*/  ULDC.64 UR4, c[0x0][0xb90] ;  /* 0x0002e40000047ab9 */ /* 0x000fe20000000a00 */
[----:B------:R-:W-:Y:S01]  /*204b0*/  IMAD.MOV.U32 R2, RZ, RZ, R6 ;  /* 0x000000ffff027224 */ /* 0x000fe200078e0006 */
[----:B------:R-:W-:Y:S01]  /*204c0*/  ULDC.64 UR6, c[0x0][0x208] ;  /* 0x0000820000067ab9 */ /* 0x000fe20000000a00 */
[----:B------:R-:W-:Y:S02]  /*204d0*/  IMAD R7, R10, UR4, RZ ;  /* 0x000000040a077c24 */ /* 0x000fe4000f8e02ff */
[----:B------:R-:W-:Y:S02]  /*204e0*/  IMAD.MOV.U32 R3, RZ, RZ, R11 ;  /* 0x000000ffff037224 */ /* 0x000fe400078e000b */
[----:B------:R-:W-:Y:S02]  /*204f0*/  IMAD.MOV.U32 R5, RZ, RZ, R8 ;  /* 0x000000ffff057224 */ /* 0x000fe400078e0008 */
[----:B------:R-:W-:-:S03]  /*20500*/  IMAD.WIDE.U32 R2, R24, UR4, R2 ;  /* 0x0000000418027c25 */ /* 0x000fc6000f8e0002 */
[----:B------:R-:W0:Y:S01]  /*20510*/  @P0 LDC R15, c[0x0][0xbec] ;  /* 0x0002fb00ff0f0b82 */ /* 0x000e220000000800 */
[----:B------:R-:W-:Y:S01]  /*20520*/  IMAD R7, R24, UR5, R7 ;  /* 0x0000000518077c24 */ /* 0x000fe2000f8e0207 */
[----:B------:R-:W-:-:S03]  /*20530*/  ULDC.64 UR4, c[0x0][0xb98] ;  /* 0x0002e60000047ab9 */ /* 0x000fc60000000a00 */
[----:B------:R-:W-:-:S03]  /*20540*/  IMAD.IADD R3, R3, 0x1, R7 ;  /* 0x0000000103037824 */ /* 0x000fc600078e0207 */
[----:B------:R-:W1:Y:S01]  /*20550*/  @P0 LDC R21, c[0x0][0xbf0] ;  /* 0x0002fc00ff150b82 */ /* 0x000e620000000800 */
[----:B------:R-:W-:-:S04]  /*20560*/  IMAD.WIDE.U32 R2, R13, UR4, R2 ;  /* 0x000000040d027c25 */ /* 0x000fc8000f8e0002 */
[----:B0-----:R-:W-:-:S05]  /*20570*/  @P0 IMAD.HI.U32 R4, R8, R15, RZ ;  /* 0x0000000f08040227 */ /* 0x001fca00078e00ff */
[----:B-1----:R-:W-:Y:S01]  /*20580*/  @P0 SHF.R.U32.HI R5, RZ, R21, R4 ;  /* 0x00000015ff050219 */ /* 0x002fe20000011604 */
[----:B------:R-:W-:-:S03]  /*20590*/  IMAD R4, R12, UR4, RZ ;  /* 0x000000040c047c24 */ /* 0x000fc6000f8e02ff */
[----:B------:R-:W-:Y:S01]  /*205a0*/  IADD3 R2, P0, R5, R2, RZ ;  /* 0x0000000205027210 */ /* 0x000fe20007f1e0ff */
[----:B------:R-:W-:-:S04]  /*205b0*/  IMAD.MOV R7, RZ, RZ, -R5 ;  /* 0x000000ffff077224 */ /* 0x000fc800078e0a05 */
[----:B------:R-:W-:Y:S01]  /*205c0*/  IMAD R7, R9, R7, R8 ;  /* 0x0000000709077224 */ /* 0x000fe200078e0208 */
[----:B------:R-:W-:Y:S01]  /*205d0*/  SHF.R.S32.HI R9, RZ, 0x1f, R5 ;  /* 0x0000001fff097819 */ /* 0x000fe20000011405 */
[----:B------:R-:W-:Y:S01]  /*205e0*/  IMAD R8, R13, UR5, R4 ;  /* 0x000000050d087c24 */ /* 0x000fe2000f8e0204 */
[----:B------:R-:W-:Y:S02]  /*205f0*/  ULDC.64 UR4, c[0x0][0xb88] ;  /* 0x0002e20000047ab9 */ /* 0x000fe40000000a00 */
[----:B------:R-:W-:Y:S02]  /*20600*/  SHF.R.S32.HI R4, RZ, 0x1f, R7 ;  /* 0x0000001fff047819 */ /* 0x000fe40000011407 */
[----:B------:R-:W-:-:S03]  /*20610*/  IADD3.X R3, R9, R3, R8, P0, !PT ;  /* 0x0000000309037210 */ /* 0x000fc600007fe408 */
[----:B------:R-:W-:Y:S02]  /*20620*/  IMAD R4, R4, UR4, RZ ;  /* 0x0000000404047c24 */ /* 0x000fe4000f8e02ff */
[----:B------:R-:W-:-:S04]  /*20630*/  IMAD.WIDE.U32 R2, R7, UR4, R2 ;  /* 0x0000000407027c25 */ /* 0x000fc8000f8e0002 */
[----:B------:R-:W-:Y:S01]  /*20640*/  IMAD R5, R7, UR5, R4 ;  /* 0x0000000507057c24 */ /* 0x000fe2000f8e0204 */
[----:B------:R-:W-:Y:S02]  /*20650*/  ULDC.64 UR4, c[0x0][0xb50] ;  /* 0x0002d40000047ab9 */ /* 0x000fe40000000a00 */
[----:B------:R-:W-:Y:S01]  /*20660*/  LEA R4, P0, R2, UR4, 0x2 ;  /* 0x0000000402047c11 */ /* 0x000fe2000f8010ff */
[----:B------:R-:W-:-:S05]  /*20670*/  IMAD.IADD R3, R3, 0x1, R5 ;  /* 0x0000000103037824 */ /* 0x000fca00078e0205 */
[----:B------:R-:W-:Y:S01]  /*20680*/  LEA.HI.X R5, R2, UR5, R3, 0x2, P0 ;  /* 0x0000000502057c11 */ /* 0x000fe200080f1403 */
[----:B------:R-:W-:-:S05]  /*20690*/  IMAD.MOV.U32 R3, RZ, RZ, -0x800000 ;  /* 0xff800000ff037424 */ /* 0x000fca00078e00ff */
[----:B------:R0:W-:Y:S02]  /*206a0*/  STG.E desc[UR6][R4.64], R3 ;  /* 0x0000000304007986 */ /* 0x0001e4000c101906 */
.L_x_667:
[----:B------:R-:W-:Y:S05]  /*206b0*/  BSYNC B1 ;  /* 0x0000000000017941 */ /* 0x000fea0003800000 */
.L_x_666:
[----:B0-----:R-:W2:Y:S01]  /*206c0*/  LDL R4, [R1+0x64] ;  /* 0x0000640001047983 */ /* 0x001ea20000100800 */
[----:B------:R-:W-:Y:S01]  /*206d0*/  ULDC.64 UR4, c[0x0][0xaa0] ;  /* 0x0002a80000047ab9 */ /* 0x000fe20000000a00 */
[----:B------:R-:W-:Y:S01]  /*206e0*/  BSSY B1, `(.L_x_668) ;  /* 0x0000041000017945 */ /* 0x000fe20003800000 */
[----:B------:R-:W-:-:S04]  /*206f0*/  IMAD R3, R11, UR4, RZ ;  /* 0x000000040b037c24 */ /* 0x000fc8000f8e02ff */
[C---:B------:R-:W-:Y:S02]  /*20700*/  IMAD R5, R6.reuse, UR5, R3 ;  /* 0x0000000506057c24 */ /* 0x040fe4000f8e0203 */
[----:B------:R-:W-:Y:S01]  /*20710*/  IMAD.WIDE.U32 R2, R6, UR4, RZ ;  /* 0x0000000406027c25 */ /* 0x000fe2000f8e00ff */
        /* <DEDUP_REMOVED lines=10> */
[----:B------:R-:W-:-:S03]  /*207c0*/  ULDC.64 UR4, c[0x0][0xae0] ;  /* 0x0002b80000047ab9 */ /* 0x000fc60000000a00 */
[----:B------:R-:W-:Y:S01]  /*207d0*/  IMAD.IADD R3, R3, 0x1, R7 ;  /* 0x0000000103037824 */ /* 0x000fe200078e0207 */
[----:B--2---:R-:W-:-:S05]  /*207e0*/  LEA R4, R4, R219, 0x5 ;  /* 0x000000db04047211 */ /* 0x004fca00078e28ff */
[----:B------:R-:W-:-:S04]  /*207f0*/  IMAD R9, R20, 0x80, R4 ;  /* 0x0000008014097824 */ /* 0x000fc800078e0204 */
[----:B---3--:R-:W-:-:S04]  /*20800*/  @P2 IMAD.HI.U32 R4, R9, R14, RZ ;  /* 0x0000000e09042227 */ /* 0x008fc800078e00ff */
[----:B------:R-:W-:Y:S01]  /*20810*/  IMAD.MOV.U32 R5, RZ, RZ, R9 ;  /* 0x000000ffff057224 */ /* 0x000fe200078e0009 */
[----:B----4-:R-:W-:-:S04]  /*20820*/  @P2 SHF.R.U32.HI R5, RZ, R27, R4 ;  /* 0x0000001bff052219 */ /* 0x010fc80000011604 */
[--C-:B------:R-:W-:Y:S01]  /*20830*/  SHF.R.S32.HI R4, RZ, 0x1f, R5.reuse ;  /* 0x0000001fff047819 */ /* 0x100fe20000011405 */
[----:B------:R-:W-:Y:S02]  /*20840*/  IMAD.MOV R6, RZ, RZ, -R5 ;  /* 0x000000ffff067224 */ /* 0x000fe400078e0a05 */
[----:B------:R-:W-:-:S04]  /*20850*/  IMAD.WIDE.U32 R2, R5, UR4, R2 ;  /* 0x0000000405027c25 */ /* 0x000fc8000f8e0002 */
[----:B------:R-:W-:Y:S02]  /*20860*/  IMAD R4, R4, UR4, RZ ;  /* 0x0000000404047c24 */ /* 0x000fe4000f8e02ff */
[----:B------:R-:W-:Y:S02]  /*20870*/  IMAD R7, R25, R6, R9 ;  /* 0x0000000619077224 */ /* 0x000fe400078e0209 */
[----:B------:R-:W-:Y:S01]  /*20880*/  IMAD R9, R5, UR5, R4 ;  /* 0x0000000505097c24 */ /* 0x000fe2000f8e0204 */
[----:B------:R-:W-:Y:S01]  /*20890*/  ULDC.64 UR4, c[0x0][0xad8] ;  /* 0x0002b60000047ab9 */ /* 0x000fe20000000a00 */
[----:B------:R-:W-:Y:S01]  /*208a0*/  IMAD R6, R20, 0x80, R219 ;  /* 0x0000008014067824 */ /* 0x000fe200078e02db */
[----:B------:R-:W-:Y:S01]  /*208b0*/  SHF.R.S32.HI R4, RZ, 0x1f, R7 ;  /* 0x0000001fff047819 */ /* 0x000fe20000011407 */
[----:B------:R-:W-:Y:S02]  /*208c0*/  IMAD.IADD R3, R3, 0x1, R9 ;  /* 0x0000000103037824 */ /* 0x000fe400078e0209 */
[----:B------:R-:W-:-:S02]  /*208d0*/  IMAD R25, R0, R25, RZ ;  /* 0x0000001900197224 */ /* 0x000fc400078e02ff */
[----:B------:R-:W-:Y:S02]  /*208e0*/  IMAD R4, R4, UR4, RZ ;  /* 0x0000000404047c24 */ /* 0x000fe4000f8e02ff */
[----:B------:R-:W-:Y:S01]  /*208f0*/  IMAD.WIDE.U32 R2, R7, UR4, R2 ;  /* 0x0000000407027c25 */ /* 0x000fe2000f8e0002 */
[----:B------:R-:W-:-:S03]  /*20900*/  ISETP.GE.AND P2, PT, R6, R25, PT ;  /* 0x000000190600720c */ /* 0x000fc60003f46270 */
[----:B------:R-:W-:Y:S01]  /*20910*/  IMAD R5, R7, UR5, R4 ;  /* 0x0000000507057c24 */ /* 0x000fe2000f8e0204 */
[----:B------:R-:W-:Y:S01]  /*20920*/  ULDC.64 UR4, c[0x0][0xa80] ;  /* 0x0002a00000047ab9 */ /* 0x000fe20000000a00 */
[----:B------:R-:W-:Y:S01]  /*20930*/  VIADD R0, R6, 0x20 ;  /* 0x0000002006007836 */ /* 0x000fe20000000000 */
[----:B------:R-:W-:Y:S01]  /*20940*/  LEA R4, P3, R2, UR4, 0x1 ;  /* 0x0000000402047c11 */ /* 0x000fe2000f8608ff */
[----:B------:R-:W-:-:S03]  /*20950*/  IMAD.IADD R3, R3, 0x1, R5 ;  /* 0x0000000103037824 */ /* 0x000fc600078e0205 */
[-C--:B------:R-:W-:Y:S01]  /*20960*/  ISETP.GE.AND P1, PT, R0, R25.reuse, PT ;  /* 0x000000190000720c */ /* 0x080fe20003f26270 */
[----:B------:R-:W-:Y:S01]  /*20970*/  VIADD R0, R6, 0x40 ;  /* 0x0000004006007836 */ /* 0x000fe20000000000 */
[----:B------:R-:W-:Y:S02]  /*20980*/  LEA.HI.X R5, R2, UR5, R3, 0x1, P3 ;  /* 0x0000000502057c11 */ /* 0x000fe400098f0c03 */
[----:B------:R0:W1:Y:S02]  /*20990*/  SHFL.IDX PT, R2, R4, RZ, 0x181f ;  /* 0x00181fff04027589 */ /* 0x00006400000e0000 */
[----:B------:R-:W-:Y:S02]  /*209a0*/  ISETP.GE.AND P0, PT, R0, R25, PT ;  /* 0x000000190000720c */ /* 0x000fe40003f06270 */
[----:B------:R0:W2:Y:S01]  /*209b0*/  SHFL.IDX PT, R3, R5, RZ, 0x181f ;  /* 0x00181fff05037589 */ /* 0x0000a200000e0000 */
[----:B------:R-:W-:Y:S10]  /*209c0*/  @P2 BRA `(.L_x_669) ;  /* 0x0000000000482947 */ /* 0x000ff40003800000 */
        /* <DEDUP_REMOVED lines=18> */
.L_x_669:
[----:B------:R-:W-:Y:S05]  /*20af0*/  BSYNC B1 ;  /* 0x0000000000017941 */ /* 0x000fea0003800000 */
.L_x_668:
[----:B--23--:R2:W3:Y:S01]  /*20b00*/  SHFL.IDX PT, R3, R5, 0x1, 0x181f ;  /* 0x00381f0005037f89 */ /* 0x00c4e200000e0000 */
[----:B------:R-:W-:Y:S03]  /*20b10*/  BSSY B1, `(.L_x_670) ;  /* 0x0000015000017945 */ /* 0x000fe60003800000 */
[----:B-1----:R2:W1:Y:S01]  /*20b20*/  SHFL.IDX PT, R2, R4, 0x1, 0x181f ;  /* 0x00381f0004027f89 */ /* 0x00246200000e0000 */
[----:B------:R-:W-:Y:S05]  /*20b30*/  @P1 BRA `(.L_x_671) ;  /* 0x0000000000481947 */ /* 0x000fea0003800000 */
[----:B------:R-:W-:Y:S01]  /*20b40*/  ULDC UR4, c[0x0][0xac8] ;  /* 0x0002b20000047ab9 */ /* 0x000fe20000000800 */
[----:B------:R-:W-:Y:S01]  /*20b50*/  ULDC.64 UR6, c[0x0][0x208] ;  /* 0x0000820000067ab9 */ /* 0x000fe20000000a00 */
[----:B------:R-:W-:Y:S02]  /*20b60*/  ISETP.GE.AND P4, PT, R16, UR4, PT ;  /* 0x0000000410007c0c */ /* 0x000fe4000bf86270 */
[----:B------:R-:W-:Y:S02]  /*20b70*/  ISETP.GE.AND P3, PT, R213, UR4, PT ;  /* 0x00000004d5007c0c */ /* 0x000fe4000bf66270 */
[----:B------:R-:W-:Y:S02]  /*20b80*/  ISETP.GE.AND P2, PT, R18, UR4, PT ;  /* 0x0000000412007c0c */ /* 0x000fe4000bf46270 */
[----:B------:R-:W-:-:S07]  /*20b90*/  ISETP.GE.AND P1, PT, R19, UR4, PT ;  /* 0x0000000413007c0c */ /* 0x000fce000bf26270 */
[CC--:B-1----:R-:W-:Y:S02]  /*20ba0*/  @!P4 LEA R8, P6, R16.reuse, R2.reuse, 0x1 ;  /* 0x000000021008c211 */ /* 0x0c2fe400078c08ff */
[CC--:B------:R-:W-:Y:S02]  /*20bb0*/  @!P3 LEA R10, P5, R23.reuse, R2.reuse, 0x1 ;  /* 0x00000002170ab211 */ /* 0x0c0fe400078a08ff */
[-C--:B---3--:R-:W-:Y:S02]  /*20bc0*/  @!P4 LEA.HI.X R9, R16, R3.reuse, R17, 0x1, P6 ;  /* 0x000000031009c211 */ /* 0x088fe400030f0c11 */
[-C--:B------:R-:W-:Y:S02]  /*20bd0*/  @!P2 LEA R12, P6, R18, R2.reuse, 0x1 ;  /* 0x00000002120ca211 */ /* 0x080fe400078c08ff */
        /* <DEDUP_REMOVED lines=8> */
.L_x_671:
[----:B------:R-:W-:Y:S05]  /*20c60*/  BSYNC B1 ;  /* 0x0000000000017941 */ /* 0x000fea0003800000 */
.L_x_670:
[----:B---34-:R3:W4:Y:S01]  /*20c70*/  SHFL.IDX PT, R3, R5, 0x2, 0x181f ;  /* 0x00581f0005037f89 */ /* 0x01872200000e0000 */
        /* <DEDUP_REMOVED lines=9> */
[-C--:B-1----:R-:W-:Y:S02]  /*20d10*/  @!P3 LEA R8, P6, R16, R2.reuse, 0x1 ;  /* 0x000000021008b211 */ /* 0x082fe400078c08ff */
[-C--:B------:R-:W-:Y:S02]  /*20d20*/  @!P2 LEA R10, P5, R23, R2.reuse, 0x1 ;  /* 0x00000002170aa211 */ /* 0x080fe400078a08ff */
[-C--:B------:R-:W-:Y:S02]  /*20d30*/  @!P1 LEA R12, P4, R18, R2.reuse, 0x1 ;  /* 0x00000002120c9211 */ /* 0x080fe400078808ff */
[-C--:B----4-:R-:W-:Y:S02]  /*20d40*/  @!P3 LEA.HI.X R9, R16, R3.reuse, R17, 0x1, P6 ;  /* 0x000000031009b211 */ /* 0x090fe400030f0c11 */
        /* <DEDUP_REMOVED lines=8> */
.L_x_673:
[----:B------:R-:W-:Y:S05]  /*20dd0*/  BSYNC B1 ;  /* 0x0000000000017941 */ /* 0x000fea0003800000 */
.L_x_672:
[----:B------:R-:W-:Y:S01]  /*20de0*/  IADD3 R0, R6, 0x60, RZ ;  /* 0x0000006006007810 */ /* 0x000fe20007ffe0ff */
[----:B0-23--:R-:W0:Y:S03]  /*20df0*/  SHFL.IDX PT, R5, R5, 0x3, 0x181f ;  /* 0x00781f0005057f89 */ /* 0x00de2600000e0000 */
[----:B------:R-:W-:Y:S01]  /*20e00*/  ISETP.GE.AND P0, PT, R0, R25, PT ;  /* 0x000000190000720c */ /* 0x000fe20003f06270 */
[----:B-1----:R1:W2:-:S12]  /*20e10*/  SHFL.IDX PT, R2, R4, 0x3, 0x181f ;  /* 0x00781f0004027f89 */ /* 0x00229800000e0000 */
[----:B-1----:R-:W-:Y:S05]  /*20e20*/  @P0 BRA `(.L_x_664) ;  /* 0x0000000000480947 */ /* 0x002fea0003800000 */
[----:B------:R-:W-:Y:S01]  /*20e30*/  ULDC UR4, c[0x0][0xac8] ;  /* 0x0002b20000047ab9 */ /* 0x000fe20000000800 */
[----:B------:R-:W-:Y:S01]  /*20e40*/  ULDC.64 UR6, c[0x0][0x208] ;  /* 0x0000820000067ab9 */ /* 0x000fe20000000a00 */
[----:B------:R-:W-:Y:S02]  /*20e50*/  ISETP.GE.AND P3, PT, R16, UR4, PT ;  /* 0x0000000410007c0c */ /* 0x000fe4000bf66270 */
[----:B------:R-:W-:Y:S02]  /*20e60*/  ISETP.GE.AND P2, PT, R213, UR4, PT ;  /* 0x00000004d5007c0c */ /* 0x000fe4000bf46270 */
[----:B------:R-:W-:Y:S02]  /*20e70*/  ISETP.GE.AND P1, PT, R18, UR4, PT ;  /* 0x0000000412007c0c */ /* 0x000fe4000bf26270 */
[----:B------:R-:W-:-:S07]  /*20e80*/  ISETP.GE.AND P0, PT, R19, UR4, PT ;  /* 0x0000000413007c0c */ /* 0x000fce000bf06270 */
[-C--:B--2---:R-:W-:Y:S02]  /*20e90*/  @!P3 LEA R6, P6, R16, R2.reuse, 0x1 ;  /* 0x000000021006b211 */ /* 0x084fe400078c08ff */
[-C--:B------:R-:W-:Y:S02]  /*20ea0*/  @!P2 LEA R8, P5, R23, R2.reuse, 0x1 ;  /* 0x000000021708a211 */ /* 0x080fe400078a08ff */
[-C--:B------:R-:W-:Y:S02]  /*20eb0*/  @!P1 LEA R10, P4, R18, R2.reuse, 0x1 ;  /* 0x00000002120a9211 */ /* 0x080fe400078808ff */
[-C--:B0-----:R-:W-:Y:S02]  /*20ec0*/  @!P3 LEA.HI.X R7, R16, R5.reuse, R17, 0x1, P6 ;  /* 0x000000051007b211 */ /* 0x081fe400030f0c11 */
[----:B------:R-:W-:Y:S02]  /*20ed0*/  @!P0 LEA R2, P6, R19, R2, 0x1 ;  /* 0x0000000213028211 */ /* 0x000fe400078c08ff */
[-C--:B------:R-:W-:Y:S01]  /*20ee0*/  @!P2 LEA.HI.X R9, R23, R5.reuse, R216, 0x1, P5 ;  /* 0x000000051709a211 */ /* 0x080fe200028f0cd8 */
[----:B------:R1:W-:Y:S01]  /*20ef0*/  @!P3 ST.E.128 desc[UR6][R6.64], RZ ;  /* 0x000000ff0600b985 */ /* 0x0003e2000c101d06 */
[----:B------:R-:W-:-:S02]  /*20f00*/  @!P1 LEA.HI.X R11, R18, R5, R218, 0x1, P4 ;  /* 0x00000005120b9211 */ /* 0x000fc400020f0cda */
[----:B----4-:R-:W-:Y:S01]  /*20f10*/  @!P0 LEA.HI.X R3, R19, R5, R217, 0x1, P6 ;  /* 0x0000000513038211 */ /* 0x010fe200030f0cd9 */
[----:B------:R1:W-:Y:S04]  /*20f20*/  @!P2 ST.E.128 desc[UR6][R8.64], RZ ;  /* 0x000000ff0800a985 */ /* 0x0003e8000c101d06 */
[----:B------:R1:W-:Y:S04]  /*20f30*/  @!P1 ST.E.128 desc[UR6][R10.64], RZ ;  /* 0x000000ff0a009985 */ /* 0x0003e8000c101d06 */
[----:B------:R1:W-:Y:S02]  /*20f40*/  @!P0 ST.E.128 desc[UR6][R2.64], RZ ;  /* 0x000000ff02008985 */ /* 0x0003e4000c101d06 */
.L_x_664:
[----:B------:R-:W-:Y:S05]  /*20f50*/  BSYNC B0 ;  /* 0x0000000000007941 */ /* 0x000fea0003800000 */
.L_x_655:
[----:B------:R-:W-:Y:S02]  /*20f60*/  ULDC UR4, c[0x0][0xc3c] ;  /* 0x00030f0000047ab9 */ /* 0x000fe40000000800 */
[----:B------:R-:W-:-:S13]  /*20f70*/  ISETP.GE.AND P0, PT, R31, UR4, PT ;  /* 0x000000041f007c0c */ /* 0x000fda000bf06270 */
[----:B------:R-:W-:Y:S05]  /*20f80*/  @!P0 BRA `(.L_x_674) ;  /* 0xfffffdfc00d08947 */ /* 0x000fea000383ffff */
[----:B------:R-:W-:Y:S05]  /*20f90*/  BRA `(.L_x_436) ;  /* 0x0000007000507947 */ /* 0x000fea0003800000 */
.L_x_434:
[----:B------:R-:W-:-:S08]  /*20fa0*/  NOP ;  /* 0x0000000000007918 */ /* 0x000fd00000000000 */
[----:B------:R-:W0:-:S00]  /*20fb0*/  USETMAXREG.DEALLOC.CTAPOOL 0x28 ;  /* 0x00000028000079c8 */ /* 0x000e0000080e0500 */
[----:B0-----:R-:W-:Y:S01]  /*20fc0*/  LOP3.LUT R2, R2, 0x3, RZ, 0xc0, !PT ;  /* 0x0000000302027812 */ /* 0x001fe200078ec0ff */
[----:B------:R-:W-:Y:S01]  /*20fd0*/  IMAD.MOV.U32 R4, RZ, RZ, RZ ;  /* 0x000000ffff047224 */ /* 0x000fe200078e00ff */
[----:B------:R-:W-:-:S04]  /*20fe0*/  LOP3.LUT R23, R23, 0xffffffbf, RZ, 0xc0, !PT ;  /* 0xffffffbf17177812 */ /* 0x000fc800078ec0ff */
[----:B------:R-:W0:Y:S02]  /*20ff0*/  SHFL.IDX PT, R2, R2, RZ, 0x1f ;  /* 0x00001fff02027589 */ /* 0x000e2400000e0000 */
[----:B0-----:R-:W-:-:S13]  /*21000*/  ISETP.NE.AND P0, PT, R2, RZ, PT ;  /* 0x000000ff0200720c */ /* 0x001fda0003f05270 */
[----:B------:R-:W-:Y:S01]  /*21010*/  @P0 LOP3.LUT R23, R23, 0x40, RZ, 0xfc, !PT ;  /* 0x0000004017170812 */ /* 0x000fe200078efcff */
[----:B------:R-:W-:Y:S06]  /*21020*/  @!P0 BRA `(.L_x_675) ;  /* 0x00000000001c8947 */ /* 0x000fec0003800000 */
[----:B------:R-:W0:Y:S08]  /*21030*/  S2UR UR5, SR_CgaCtaId ;  /* 0x00000000000579c3 */ /* 0x000e300000008800 */
[----:B------:R-:W-:Y:S06]  /*21040*/  BAR.SYNC.DEFER_BLOCKING 0x5, 0x180 ;  /* 0x0146000000007b1d */ /* 0x000fec0000010000 */
[----:B------:R-:W-:-:S02]  /*21050*/  UMOV UR4, 0x400 ;  /* 0x0000040000047882 */ /* 0x000fc40000000000 */
[----:B0-----:R-:W-:-:S09]  /*21060*/  ULEA UR4, UR5, UR4, 0x18 ;  /* 0x0000000405047291 */ /* 0x001fd2000f8ec03f */
[----:B------:R-:W0:Y:S01]  /*21070*/  LDS.128 R16, [UR4+0x388d0] ;  /* 0x0388d004ff107984 */ /* 0x000e220008000c00 */
[----:B------:R-:W-:Y:S06]  /*21080*/  BAR.ARV 0x4, 0x180 ;  /* 0x0106000000007b1d */ /* 0x000fec0000002000 */
[----:B------:R-:W-:Y:S05]  /*21090*/  BRA `(.L_x_676) ;  /* 0x0000000800047947 */ /* 0x000fea0003800000 */
.L_x_675:
[----:B------:R-:W-:Y:S01]  /*210a0*/  LOP3.LUT R5, R0, 0x1f, RZ, 0xc0, !PT ;  /* 0x0000001f00057812 */ /* 0x000fe200078ec0ff */
[----:B------:R-:W-:Y:S01]  /*210b0*/  ULDC UR4, c[0x0][0xc3c] ;  /* 0x00030f0000047ab9 */ /* 0x000fe20000000800 */
[----:B------:R-:W-:Y:S01]  /*210c0*/  ULDC.64 UR6, c[0x0][0x208] ;  /* 0x0000820000067ab9 */ /* 0x000fe20000000a00 */
[----:B------:R-:W-:Y:S01]  /*210d0*/  ULDC UR5, c[0x0][0xc38] ;  /* 0x00030e0000057ab9 */ /* 0x000fe20000000800 */
[----:B------:R-:W-:-:S04]  /*210e0*/  ISETP.NE.AND P0, PT, R5, 0x1f, PT ;  /* 0x0000001f0500780c */ /* 0x000fc80003f05270 */
[----:B------:R-:W-:-:S13]  /*210f0*/  ISETP.GE.OR P1, PT, R5, UR4, !P0 ;  /* 0x0000000405007c0c */ /* 0x000fda000c726670 */
[----:B------:R-:W0:Y:S02]  /*21100*/  @!P1 LDC.64 R2, c[0x0][0xc80] ;  /* 0x00032000ff029b82 */ /* 0x000e240000000a00 */
[----:B0-----:R-:W-:-:S05]  /*21110*/  @!P1 IMAD.WIDE.U32 R2, R5, 0x4, R2 ;  /* 0x0000000405029825 */ /* 0x001fca00078e0002 */
[----:B------:R-:W2:Y:S01]  /*21120*/  @!P1 LDG.E R4, desc[UR6][R2.64] ;  /* 0x0000000602049981 */ /* 0x000ea2000c1e1900 */
[C---:B------:R-:W-:Y:S01]  /*21130*/  ISETP.NE.AND P1, PT, R5.reuse, RZ, PT ;  /* 0x000000ff0500720c */ /* 0x040fe20003f25270 */
[----:B------:R-:W0:Y:S01]  /*21140*/  S2UR UR6, SR_CTAID.X ;  /* 0x00000000000679c3 */ /* 0x000e220000002500 */
[C---:B------:R-:W-:Y:S01]  /*21150*/  ISETP.GE.U32.AND P2, PT, R5.reuse, 0x2, PT ;  /* 0x000000020500780c */ /* 0x040fe20003f46070 */
[----:B------:R-:W-:Y:S01]  /*21160*/  UMOV UR4, URZ ;  /* 0x0000003f00047c82 */ /* 0x000fe20008000000 */
[C---:B------:R-:W-:Y:S01]  /*21170*/  ISETP.GE.U32.AND P3, PT, R5.reuse, 0x4, PT ;  /* 0x000000040500780c */ /* 0x040fe20003f66070 */
[----:B------:R-:W-:Y:S01]  /*21180*/  IMAD.MOV.U32 R16, RZ, RZ, RZ ;  /* 0x000000ffff107224 */ /* 0x000fe200078e00ff */
[C---:B------:R-:W-:Y:S02]  /*21190*/  ISETP.GE.U32.AND P4, PT, R5.reuse, 0x8, PT ;  /* 0x000000080500780c */ /* 0x040fe40003f86070 */
[----:B------:R-:W-:Y:S01]  /*211a0*/  ISETP.GE.U32.AND P5, PT, R5, 0x10, PT ;  /* 0x000000100500780c */ /* 0x000fe20003fa6070 */
[----:B--2---:R-:W1:Y:S02]  /*211b0*/  SHFL.UP PT, R6, R4, 0x1, RZ ;  /* 0x0420000004067989 */ /* 0x004e6400000e00ff */
[----:B-1----:R-:W-:-:S05]  /*211c0*/  SEL R7, R6, RZ, P1 ;  /* 0x000000ff06077207 */ /* 0x002fca0000800000 */
[----:B------:R-:W-:-:S05]  /*211d0*/  IMAD.IADD R7, R4, 0x1, R7 ;  /* 0x0000000104077824 */ /* 0x000fca00078e0207 */
[----:B------:R-:W1:Y:S02]  /*211e0*/  SHFL.UP PT, R6, R7, 0x2, RZ ;  /* 0x0440000007067989 */ /* 0x000e6400000e00ff */
        /* <DEDUP_REMOVED lines=11> */
[----:B------:R-:W1:Y:S02]  /*212a0*/  SHFL.IDX PT, R6, R7, 0x1f, 0x1f ;  /* 0x03e01f0007067f89 */ /* 0x000e6400000e0000 */
[----:B-1----:R-:W-:-:S04]  /*212b0*/  IMAD R6, R6, UR5, RZ ;  /* 0x0000000506067c24 */ /* 0x002fc8000f8e02ff */
[----:B------:R-:W-:Y:S01]  /*212c0*/  IMAD.MOV.U32 R3, RZ, RZ, R6 ;  /* 0x000000ffff037224 */ /* 0x000fe200078e0006 */
[----:B0-----:R-:W-:-:S13]  /*212d0*/  ISETP.GT.AND P6, PT, R6, UR6, PT ;  /* 0x0000000606007c0c */ /* 0x001fda000bfc4270 */
[----:B------:R-:W-:Y:S05]  /*212e0*/  @P6 BRA `(.L_x_677) ;  /* 0x0000000000a06947 */ /* 0x000fea0003800000 */
[----:B------:R-:W0:Y:S01]  /*212f0*/  LDC R10, c[0x0][0xc3c] ;  /* 0x00030f00ff0a7b82 */ /* 0x000e220000000800 */
[----:B------:R-:W-:Y:S01]  /*21300*/  IMAD.MOV.U32 R6, RZ, RZ, R3 ;  /* 0x000000ffff067224 */ /* 0x000fe200078e0003 */
[----:B------:R-:W-:Y:S01]  /*21310*/  UMOV UR4, URZ ;  /* 0x0000003f00047c82 */ /* 0x000fe20008000000 */
[----:B------:R-:W-:Y:S01]  /*21320*/  ULDC UR7, c[0x0][0xc3c] ;  /* 0x00030f0000077ab9 */ /* 0x000fe20000000800 */
[----:B------:R-:W-:-:S05]  /*21330*/  ULDC UR5, c[0x0][0xc38] ;  /* 0x00030e0000057ab9 */ /* 0x000fca0000000800 */
.L_x_681:
[----:B------:R-:W-:Y:S01]  /*21340*/  UIADD3 UR4, UR4, 0x1f, URZ ;  /* 0x0000001f04047890 */ /* 0x000fe2000fffe03f */
[----:B------:R-:W-:-:S05]  /*21350*/  IMAD.U32 R19, RZ, RZ, UR7 ;  /* 0x00000007ff137e24 */ /* 0x000fca000f8e00ff */
[----:B0-----:R-:W-:-:S13]  /*21360*/  ISETP.LE.AND P6, PT, R10, UR4, PT ;  /* 0x000000040a007c0c */ /* 0x001fda000bfc3270 */
[----:B------:R-:W-:Y:S05]  /*21370*/  @P6 BRA `(.L_x_678) ;  /* 0x0000000400286947 */ /* 0x000fea0003800000 */
[----:B------:R-:W-:Y:S01]  /*21380*/  VIADD R7, R5, UR4 ;  /* 0x0000000405077c36 */ /* 0x000fe20008000000 */
[----:B------:R-:W-:Y:S01]  /*21390*/  BSSY B0, `(.L_x_679) ;  /* 0x0000008000007945 */ /* 0x000fe20003800000 */
[----:B------:R-:W-:-:S03]  /*213a0*/  MOV R4, RZ ;  /* 0x000000ff00047202 */ /* 0x000fc60000000f00 */
[----:B------:R-:W-:-:S13]  /*213b0*/  ISETP.GE.OR P6, PT, R7, R10, !P0 ;  /* 0x0000000a0700720c */ /* 0x000fda00047c6670 */
[----:B------:R-:W-:Y:S05]  /*213c0*/  @P6 BRA `(.L_x_680) ;  /* 0x0000000000106947 */ /* 0x000fea0003800000 */
[----:B------:R-:W0:Y:S01]  /*213d0*/  LDC.64 R2, c[0x0][0xc80] ;  /* 0x00032000ff027b82 */ /* 0x000e220000000a00 */
[----:B------:R-:W-:Y:S01]  /*213e0*/  ULDC.64 UR8, c[0x0][0x208] ;  /* 0x0000820000087ab9 */ /* 0x000fe20000000a00 */
[----:B0-----:R-:W-:-:S05]  /*213f0*/  IMAD.WIDE R2, R7, 0x4, R2 ;  /* 0x0000000407027825 */ /* 0x001fca00078e0202 */
[----:B------:R0:W5:Y:S02]  /*21400*/  LDG.E R4, desc[UR8][R2.64] ;  /* 0x0000000802047981 */ /* 0x000164000c1e1900 */
.L_x_680:
[----:B------:R-:W-:Y:S05]  /*21410*/  BSYNC B0 ;  /* 0x0000000000007941 */ /* 0x000fea0003800000 */
.L_x_679:
        /* <DEDUP_REMOVED lines=16> */
[----:B0-----:R-:W-:-:S04]  /*21520*/  IMAD R3, R3, UR5, RZ ;  /* 0x0000000503037c24 */ /* 0x001fc8000f8e02ff */
[----:B------:R-:W-:-:S05]  /*21530*/  IMAD.IADD R6, R3, 0x1, R6 ;  /* 0x0000000103067824 */ /* 0x000fca00078e0206 */
[----:B------:R-:W-:-:S13]  /*21540*/  ISETP.GT.AND P6, PT, R6, UR6, PT ;  /* 0x0000000606007c0c */ /* 0x000fda000bfc4270 */
[----:B------:R-:W-:Y:S05]  /*21550*/  @!P6 BRA `(.L_x_681) ;  /* 0xfffffffc0078e947 */ /* 0x000fea000383ffff */
[----:B------:R-:W-:-:S07]  /*21560*/  IMAD.MOV.U32 R7, RZ, RZ, R9 ;  /* 0x000000ffff077224 */ /* 0x000fce00078e0009 */
.L_x_677:
        /* <DEDUP_REMOVED lines=15> */
.L_x_682:
[----:B---3--:R-:W-:Y:S01]  /*21660*/  IMAD R16, R16, UR5, R9 ;  /* 0x0000000510107c24 */ /* 0x008fe2000f8e0209 */
[----:B0-----:R-:W-:Y:S01]  /*21670*/  IABS R2, R12 ;  /* 0x0000000c00027213 */ /* 0x001fe20000000000 */
[----:B-12---:R-:W-:Y:S02]  /*21680*/  IMAD.MOV R7, RZ, RZ, -R3 ;  /* 0x000000ffff077224 */ /* 0x006fe400078e0a03 */
[----:B------:R-:W-:Y:S01]  /*21690*/  VIADD R19, R19, UR4 ;  /* 0x0000000413137c36 */ /* 0x000fe20008000000 */
[----:B------:R-:W-:Y:S01]  /*216a0*/  IADD3 R9, -R16, UR6, RZ ;  /* 0x0000000610097c10 */ /* 0x000fe2000fffe1ff */
[----:B------:R-:W-:Y:S01]  /*216b0*/  IMAD R7, R7, R10, RZ ;  /* 0x0000000a07077224 */ /* 0x000fe200078e02ff */
        /* <DEDUP_REMOVED lines=15> */
[----:B------:R-:W-:-:S06]  /*217b0*/  @P0 VIADD R2, R2, 0x1 ;  /* 0x0000000102020836 */ /* 0x000fcc0000000000 */
[----:B------:R-:W-:Y:S01]  /*217c0*/  @!P2 IMAD.MOV R2, RZ, RZ, -R2 ;  /* 0x000000ffff02a224 */ /* 0x000fe200078e0a02 */
[----:B------:R-:W-:-:S05]  /*217d0*/  @!P1 LOP3.LUT R2, RZ, R12, RZ, 0x33, !PT ;  /* 0x0000000cff029212 */ /* 0x000fca00078e33ff */
[--C-:B------:R-:W-:Y:S02]  /*217e0*/  IMAD.MOV R17, RZ, RZ, -R2.reuse ;  /* 0x000000ffff117224 */ /* 0x100fe400078e0a02 */
[----:B------:R-:W-:Y:S02]  /*217f0*/  IMAD.MOV.U32 R18, RZ, RZ, R2 ;  /* 0x000000ffff127224 */ /* 0x000fe400078e0002 */
[----:B------:R-:W-:Y:S01]  /*21800*/  IMAD R17, R12, R17, R9 ;  /* 0x000000110c117224 */ /* 0x000fe200078e0209 */
[----:B------:R-:W-:Y:S06]  /*21810*/  BRA `(.L_x_683) ;  /* 0x00000000000c7947 */ /* 0x000fec0003800000 */
.L_x_678:
[----:B------:R-:W-:Y:S01]  /*21820*/  IMAD.MOV.U32 R17, RZ, RZ, RZ ;  /* 0x000000ffff117224 */ /* 0x000fe200078e00ff */
[----:B------:R-:W-:Y:S01]  /*21830*/  MOV R16, UR6 ;  /* 0x0000000600107c02 */ /* 0x000fe20008000f00 */
[----:B------:R-:W-:-:S07]  /*21840*/  IMAD.MOV.U32 R18, RZ, RZ, RZ ;  /* 0x000000ffff127224 */ /* 0x000fce00078e00ff */
.L_x_683:
[----:B------:R-:W-:-:S13]  /*21850*/  ISETP.NE.AND P0, PT, R5, RZ, PT ;  /* 0x000000ff0500720c */ /* 0x000fda0003f05270 */
[----:B------:R-:W0:Y:S01]  /*21860*/  @!P0 S2R R3, SR_CgaCtaId ;  /* 0x0000000000038919 */ /* 0x000e220000008800 */
[----:B------:R-:W-:-:S04]  /*21870*/  @!P0 MOV R2, 0x400 ;  /* 0x0000040000028802 */ /* 0x000fc80000000f00 */
[----:B0-----:R-:W-:-:S05]  /*21880*/  @!P0 LEA R2, R3, R2, 0x18 ;  /* 0x0000000203028211 */ /* 0x001fca00078ec0ff */
[----:B------:R1:W-:Y:S01]  /*21890*/  @!P0 STS.128 [R2+0x388d0], R16 ;  /* 0x0388d01002008388 */ /* 0x0003e20000000c00 */
[----:B------:R-:W-:Y:S06]  /*218a0*/  BAR.ARV 0x5, 0x180 ;  /* 0x0146000000007b1d */ /* 0x000fec0000002000 */
.L_x_676:
[----:B------:R2:W-:Y:S01]  /*218b0*/  STL [R1+0x30], RZ ;  /* 0x000030ff01007387 */ /* 0x0005e20000100800 */
[----:B------:R-:W-:Y:S01]  /*218c0*/  ULDC UR4, c[0x0][0xc3c] ;  /* 0x00030f0000047ab9 */ /* 0x000fe20000000800 */
[----:B------:R-:W-:Y:S01]  /*218d0*/  IMAD.MOV.U32 R29, RZ, RZ, 0x1 ;  /* 0x00000001ff1d7424 */ /* 0x000fe200078e00ff */
[----:B0-----:R-:W-:Y:S01]  /*218e0*/  ISETP.GE.AND P0, PT, R19, UR4, PT ;  /* 0x0000000413007c0c */ /* 0x001fe2000bf06270 */
[----:B------:R-:W-:-:S12]  /*218f0*/  IMAD.MOV.U32 R27, RZ, RZ, RZ ;  /* 0x000000ffff1b7224 */ /* 0x000fd800078e00ff */
[----:B--2---:R-:W-:Y:S05]  /*21900*/  @P0 BRA `(.L_x_684) ;  /* 0x0000006400180947 */ /* 0x004fea0003800000 */
[----:B------:R-:W0:Y:S01]  /*21910*/  S2UR UR5, SR_CgaCtaId ;  /* 0x00000000000579c3 */ /* 0x000e220000008800 */
[----:B------:R2:W-:Y:S01]  /*21920*/  STL [R1+0x30], RZ ;  /* 0x000030ff01007387 */ /* 0x0005e20000100800 */
[C---:B------:R-:W-:Y:S01]  /*21930*/  IMAD.SHL.U32 R36, R0.reuse, 0x8, RZ ;  /* 0x0000000800247824 */ /* 0x040fe200078e00ff */
[----:B-1----:R-:W-:Y:S01]  /*21940*/  LOP3.LUT R2, R0, 0x7f, RZ, 0xc0, !PT ;  /* 0x0000007f00027812 */ /* 0x002fe200078ec0ff */
[----:B------:R-:W-:Y:S01]  /*21950*/  UMOV UR4, 0x400 ;  /* 0x0000040000047882 */ /* 0x000fe20000000000 */
[----:B------:R-:W-:Y:S01]  /*21960*/  BSSY B8, `(.L_x_684) ;  /* 0x0000640000087945 */ /* 0x000fe20003800000 */
[----:B------:R-:W-:Y:S01]  /*21970*/  IMAD.MOV.U32 R30, RZ, RZ, 0x1 ;  /* 0x00000001ff1e7424 */ /* 0x000fe200078e00ff */
[----:B------:R-:W-:Y:S01]  /*21980*/  LOP3.LUT R3, R36, 0x1f8, RZ, 0xc0, !PT ;  /* 0x000001f824037812 */ /* 0x000fe200078ec0ff */
[----:B------:R-:W-:Y:S01]  /*21990*/  IMAD.SHL.U32 R34, R2, 0x8, RZ ;  /* 0x0000000802227824 */ /* 0x000fe200078e00ff */
[----:B------:R-:W-:Y:S01]  /*219a0*/  SHF.R.U32.HI R2, RZ, 0x3, R2 ;  /* 0x00000003ff027819 */ /* 0x000fe20000011602 */
[----:B------:R-:W-:Y:S01]  /*219b0*/  IMAD.MOV.U32 R28, RZ, RZ, RZ ;  /* 0x000000ffff1c7224 */ /* 0x000fe200078e00ff */
[----:B------:R-:W-:Y:S01]  /*219c0*/  LOP3.LUT R3, R3, 0x38, R0, 0x78, !PT ;  /* 0x0000003803037812 */ /* 0x000fe200078e7800 */
[----:B------:R-:W-:Y:S01]  /*219d0*/  IMAD.SHL.U32 R0, R0, 0x10, RZ ;  /* 0x0000001000007824 */ /* 0x000fe200078e00ff */
[----:B------:R-:W-:Y:S01]  /*219e0*/  LOP3.LUT R36, R36, 0x38, RZ, 0xc0, !PT ;  /* 0x0000003824247812 */ /* 0x000fe200078ec0ff */
[----:B------:R-:W-:Y:S01]  /*219f0*/  IMAD.MOV.U32 R29, RZ, RZ, 0x1 ;  /* 0x00000001ff1d7424 */ /* 0x000fe200078e00ff */
[----:B------:R-:W-:Y:S01]  /*21a00*/  LOP3.LUT R34, R3, 0x200, R34, 0xf8, !PT ;  /* 0x0000020003227812 */ /* 0x000fe200078ef822 */
[----:B------:R-:W-:Y:S01]  /*21a10*/  IMAD.MOV.U32 R27, RZ, RZ, RZ ;  /* 0x000000ffff1b7224 */ /* 0x000fe200078e00ff */
[----:B------:R-:W-:Y:S01]  /*21a20*/  LOP3.LUT R0, R2, 0x70, R0, 0xf8, !PT ;  /* 0x0000007002007812 */ /* 0x000fe200078ef800 */
[----:B------:R-:W-:Y:S01]  /*21a30*/  ULDC.64 UR38, c[0x0][0x198] ;  /* 0x0000660000267ab9 */ /* 0x000fe20000000a00 */
[C---:B------:R-:W-:Y:S01]  /*21a40*/  LOP3.LUT R3, R36.reuse, 0x40, RZ, 0xfc, !PT ;  /* 0x0000004024037812 */ /* 0x040fe200078efcff */
[----:B------:R-:W-:Y:S01]  /*21a50*/  ULOP3.LUT UR37, UR60, 0x2, URZ, 0xfc, !UPT ;  /* 0x000000023c257892 */ /* 0x000fe2000f8efc3f */
[C---:B------:R-:W-:Y:S01]  /*21a60*/  LOP3.LUT R2, R36.reuse, 0x80, RZ, 0xfc, !PT ;  /* 0x0000008024027812 */ /* 0x040fe200078efcff */
[----:B------:R-:W-:Y:S01]  /*21a70*/  ULDC UR36, c[0x0][0xc] ;  /* 0x0000030000247ab9 */ /* 0x000fe20000000800 */
[----:B------:R-:W-:Y:S01]  /*21a80*/  LOP3.LUT R0, R36, 0xc0, RZ, 0xfc, !PT ;  /* 0x000000c024007812 */ /* 0x000fe200078efcff */
[----:B0-----:R-:W-:-:S06]  /*21a90*/  ULEA UR4, UR5, UR4, 0x18 ;  /* 0x0000000405047291 */ /* 0x001fcc000f8ec03f */
[----:B------:R-:W-:-:S05]  /*21aa0*/  IMAD.U32 R22, RZ, RZ, UR4 ;  /* 0x00000004ff167e24 */ /* 0x000fca000f8e00ff */
[----:B--2---:R-:W-:-:S07]  /*21ab0*/  LEA R37, R34, R22, 0x1 ;  /* 0x0000001622257211 */ /* 0x004fce00078e08ff */
.L_x_793:
[----:B0-----:R-:W0:Y:S01]  /*21ac0*/  LDC.64 R2, c[0x0][0xc88] ;  /* 0x00032200ff027b82 */ /* 0x001e220000000a00 */
[----:B------:R-:W-:Y:S01]  /*21ad0*/  ULDC.64 UR4, c[0x0][0x208] ;  /* 0x0000820000047ab9 */ /* 0x000fe20000000a00 */
[----:B0-----:R-:W-:-:S05]  /*21ae0*/  IMAD.WIDE R2, R19, 0x4, R2 ;  /* 0x0000000413027825 */ /* 0x001fca00078e0202 */
[----:B--2---:R-:W2:Y:S01]  /*21af0*/  LDG.E R31, desc[UR4][R2.64] ;  /* 0x00000004021f7981 */ /* 0x004ea2000c1e1900 */
[----:B------:R-:W-:Y:S05]  /*21b00*/  YIELD ;  /* 0x0000000000007946 */ /* 0x000fea0003800000 */
[----:B------:R-:W-:Y:S01]  /*21b10*/  ULDC.64 UR4, c[0x0][0xa28] ;  /* 0x00028a0000047ab9 */ /* 0x000fe20000000a00 */
[----:B------:R-:W-:Y:S01]  /*21b20*/  ULDC.64 UR8, c[0x0][0xa18] ;  /* 0x0002860000087ab9 */ /* 0x000fe20000000a00 */
[----:B------:R-:W-:Y:S01]  /*21b30*/  ISETP.NE.U32.AND P0, PT, RZ, UR4, PT ;  /* 0x00000004ff007c0c */ /* 0x000fe2000bf05070 */
[----:B------:R-:W-:Y:S01]  /*21b40*/  IMAD.MOV.U32 R9, RZ, RZ, RZ ;  /* 0x000000ffff097224 */ /* 0x000fe200078e00ff */
[----:B------:R-:W-:Y:S01]  /*21b50*/  ULDC.64 UR10, c[0x0][0x208] ;  /* 0x00008200000a7ab9 */ /* 0x000fe20000000a00 */
[----:B------:R-:W-:Y:S01]  /*21b60*/  ULDC.64 UR6, c[0x0][0xa10] ;  /* 0x0002840000067ab9 */ /* 0x000fe20000000a00 */
[----:B------:R-:W-:-:S02]  /*21b70*/  ISETP.NE.AND.EX P0, PT, RZ, UR5, PT, P0 ;  /* 0x00000005ff007c0c */ /* 0x000fc4000bf05300 */
[----:B------:R-:W-:-:S04]  /*21b80*/  ISETP.NE.U32.AND P2, PT, RZ, UR8, PT ;  /* 0x00000008ff007c0c */ /* 0x000fc8000bf45070 */
[----:B------:R-:W-:Y:S02]  /*21b90*/  ISETP.NE.AND.EX P2, PT, RZ, UR9, PT, P2 ;  /* 0x00000009ff007c0c */ /* 0x000fe4000bf45320 */
[----:B--2---:R-:W-:-:S05]  /*21ba0*/  SHF.R.S32.HI R0, RZ, 0x1f, R31 ;  /* 0x0000001fff007819 */ /* 0x004fca000001141f */
[C---:B------:R-:W-:Y:S01]  /*21bb0*/  @P0 LEA R2, P1, R31.reuse, UR4, 0x2 ;  /* 0x000000041f020c11 */ /* 0x040fe2000f8210ff */
[C---:B------:R-:W-:Y:S01]  /*21bc0*/  IMAD.SHL.U32 R24, R31.reuse, 0x4, RZ ;  /* 0x000000041f187824 */ /* 0x040fe200078e00ff */
[C-C-:B------:R-:W-:Y:S01]  /*21bd0*/  SHF.L.U64.HI R25, R31.reuse, 0x2, R0.reuse ;  /* 0x000000021f197819 */ /* 0x140fe20000010200 */
[----:B------:R0:W-:Y:S01]  /*21be0*/  STL [R1+0x1c], R0 ;  /* 0x00001c0001007387 */ /* 0x0001e20000100800 */
[----:B------:R-:W-:Y:S01]  /*21bf0*/  @P0 LEA.HI.X R3, R31, UR5, R0, 0x2, P1 ;  /* 0x000000051f030c11 */ /* 0x000fe200088f1400 */
[----:B------:R-:W-:-:S04]  /*21c00*/  ULDC.64 UR4, c[0x0][0xa00] ;  /* 0x0002800000047ab9 */ /* 0x000fc80000000a00 */
[----:B------:R1:W2:Y:S01]  /*21c10*/  @P0 LDG.E R9, desc[UR10][R2.64] ;  /* 0x0000000a02090981 */ /* 0x0002a2000c1e1900 */
[----:B------:R-:W-:Y:S01]  /*21c20*/  ISETP.NE.U32.AND P0, PT, RZ, UR4, PT ;  /* 0x00000004ff007c0c */ /* 0x000fe2000bf05070 */
[----:B------:R-:W-:Y:S01]  /*21c30*/  IMAD.MOV.U32 R35, RZ, RZ, RZ ;  /* 0x000000ffff237224 */ /* 0x000fe200078e00ff */
[----:B------:R-:W-:Y:S01]  /*21c40*/  ISETP.NE.U32.AND P1, PT, RZ, UR6, PT ;  /* 0x00000006ff007c0c */ /* 0x000fe2000bf25070 */
[----:B0-----:R-:W-:Y:S01]  /*21c50*/  IMAD.MOV.U32 R0, RZ, RZ, RZ ;  /* 0x000000ffff007224 */ /* 0x001fe200078e00ff */
[----:B------:R-:W-:Y:S02]  /*21c60*/  ISETP.NE.AND.EX P0, PT, RZ, UR5, PT, P0 ;  /* 0x00000005ff007c0c */ /* 0x000fe4000bf05300 */
[----:B------:R-:W-:Y:S02]  /*21c70*/  ISETP.NE.AND.EX P1, PT, RZ, UR7, PT, P1 ;  /* 0x00000007ff007c0c */ /* 0x000fe4000bf25310 */
[C---:B------:R-:W-:Y:S02]  /*21c80*/  IADD3 R4, P4, R24.reuse, UR6, RZ ;  /* 0x0000000618047c10 */ /* 0x040fe4000ff9e0ff */
[----:B-1----:R-:W-:Y:S01]  /*21c90*/  IADD3 R2, P3, R24, UR4, RZ ;  /* 0x0000000418027c10 */ /* 0x002fe2000ff7e0ff */
[----:B------:R-:W-:Y:S01]  /*21ca0*/  ULDC UR4, c[0x0][0x288] ;  /* 0x0000a20000047ab9 */ /* 0x000fe20000000800 */
[----:B------:R-:W-:-:S02]  /*21cb0*/  IADD3.X R5, R25, UR7, RZ, P4, !PT ;  /* 0x0000000719057c10 */ /* 0x000fc4000a7fe4ff */
[C---:B------:R-:W-:Y:S02]  /*21cc0*/  IADD3.X R3, R25.reuse, UR5, RZ, P3, !PT ;  /* 0x0000000519037c10 */ /* 0x040fe40009ffe4ff */
[----:B------:R-:W-:Y:S01]  /*21cd0*/  @P2 IADD3 R6, P3, R24, UR8, RZ ;  /* 0x0000000818062c10 */ /* 0x000fe2000ff7e0ff */
[----:B------:R-:W-:Y:S01]  /*21ce0*/  IMAD.U32 R8, RZ, RZ, UR4 ;  /* 0x00000004ff087e24 */ /* 0x000fe2000f8e00ff */
[----:B------:R-:W-:Y:S01]  /*21cf0*/  ULDC.64 UR4, c[0x0][0x418] ;  /* 0x0001060000047ab9 */ /* 0x000fe20000000a00 */
[----:B------:R-:W5:Y:S01]  /*21d00*/  @P0 LDG.E R35, desc[UR10][R2.64] ;  /* 0x0000000a02230981 */ /* 0x000f62000c1e1900 */
[----:B------:R-:W-:-:S03]  /*21d10*/  @P2 IADD3.X R7, R25, UR9, RZ, P3, !PT ;  /* 0x0000000919072c10 */ /* 0x000fc60009ffe4ff */
[----:B------:R-:W5:Y:S04]  /*21d20*/  @P1 LDG.E R0, desc[UR10][R4.64] ;  /* 0x0000000a04001981 */ /* 0x000f68000c1e1900 */
[----:B------:R0:W3:Y:S01]  /*21d30*/  @P2 LDG.E R8, desc[UR10][R6.64] ;  /* 0x0000000a06082981 */ /* 0x0000e2000c1e1900 */
[----:B------:R-:W-:-:S03]  /*21d40*/  UISETP.NE.U32.AND UP0, UPT, UR4, URZ, UPT ;  /* 0x0000003f0400728c */ /* 0x000fc6000bf05070 */
[----:B------:R-:W-:Y:S01]  /*21d50*/  ULDC UR4, c[0x0][0x424] ;  /* 0x0001090000047ab9 */ /* 0x000fe20000000800 */
[----:B------:R-:W-:-:S03]  /*21d60*/  UISETP.NE.AND.EX UP0, UPT, UR5, URZ, UPT, UP0 ;  /* 0x0000003f0500728c */ /* 0x000fc6000bf05300 */
[----:B------:R-:W-:Y:S01]  /*21d70*/  ULDC UR5, c[0x0][0x2f0] ;  /* 0x0000bc0000057ab9 */ /* 0x000fe20000000800 */
[----:B------:R-:W-:-:S04]  /*21d80*/  USEL UR4, UR4, 0x1, UP0 ;  /* 0x0000000104047887 */ /* 0x000fc80008000000 */
[----:B------:R-:W-:-:S03]  /*21d90*/  UIMAD UR4, UR4, UR5, URZ ;  /* 0x00000005040472a4 */ /* 0x000fc6000f8e023f */
[----:B------:R-:W-:Y:S02]  /*21da0*/  ULDC UR5, c[0x0][0x348] ;  /* 0x0000d20000057ab9 */ /* 0x000fe40000000800 */
[----:B0-----:R-:W-:Y:S01]  /*21db0*/  IMAD.U32 R6, RZ, RZ, UR5 ;  /* 0x00000005ff067e24 */ /* 0x001fe2000f8e00ff */
[----:B--2---:R-:W-:Y:S04]  /*21dc0*/  STL [R1+0x10], R9 ;  /* 0x0000100901007387 */ /* 0x004fe80000100800 */
[----:B---3--:R0:W-:Y:S02]  /*21dd0*/  STL [R1+0x28], R8 ;  /* 0x0000280801007387 */ /* 0x0081e40000100800 */
[----:B0-----:R-:W-:Y:S01]  /*21de0*/  IMAD.U32 R8, RZ, RZ, UR4 ;  /* 0x00000004ff087e24 */ /* 0x001fe2000f8e00ff */
[----:B------:R-:W-:Y:S06]  /*21df0*/  @P2 BRA `(.L_x_685) ;  /* 0x0000000000182947 */ /* 0x000fec0003800000 */
[----:B------:R-:W-:Y:S05]  /*21e00*/  @!P0 BRA `(.L_x_685) ;  /* 0x0000000000148947 */ /* 0x000fea0003800000 */
[----:B------:R-:W-:Y:S02]  /*21e10*/  ULDC.64 UR4, c[0x0][0x208] ;  /* 0x0000820000047ab9 */ /* 0x000fe40000000a00 */
[----:B------:R-:W2:Y:S04]  /*21e20*/  LDG.E R10, desc[UR4][R2.64] ;  /* 0x00000004020a7981 */ /* 0x000ea8000c1e1900 */
[----:B------:R-:W2:Y:S02]  /*21e30*/  LDG.E R7, desc[UR4][R2.64+0x4] ;  /* 0x0000040402077981 */ /* 0x000ea4000c1e1900 */
[----:B--2---:R-:W-:-:S05]  /*21e40*/  IMAD.IADD R2, R7, 0x1, -R10 ;  /* 0x0000000107027824 */ /* 0x004fca00078e0a0a */
[----:B------:R0:W-:Y:S02]  /*21e50*/  STL [R1+0x28], R2 ;  /* 0x0000280201007387 */ /* 0x0001e40000100800 */
.L_x_685:
[----:B------:R-:W-:Y:S01]  /*21e60*/  ULDC.64 UR4, c[0x0][0xa20] ;  /* 0x0002880000047ab9 */ /* 0x000fe20000000a00 */
[----:B------:R-:W-:Y:S01]  /*21e70*/  IMAD.MOV.U32 R33, RZ, RZ, R31 ;  /* 0x000000ffff217224 */ /* 0x000fe200078e001f */
[----:B------:R-:W-:-:S04]  /*21e80*/  ISETP.NE.U32.AND P0, PT, RZ, UR4, PT ;  /* 0x00000004ff007c0c */ /* 0x000fc8000bf05070 */
[----:B------:R-:W-:-:S13]  /*21e90*/  ISETP.NE.AND.EX P0, PT, RZ, UR5, PT, P0 ;  /* 0x00000005ff007c0c */ /* 0x000fda000bf05300 */
[----:B------:R-:W-:Y:S05]  /*21ea0*/  @!P0 BRA `(.L_x_686) ;  /* 0x0000000000148947 */ /* 0x000fea0003800000 */
[----:B0-----:R-:W-:Y:S01]  /*21eb0*/  IADD3 R2, P0, R24, UR4, RZ ;  /* 0x0000000418027c10 */ /* 0x001fe2000ff1e0ff */
[----:B------:R-:W-:-:S03]  /*21ec0*/  ULDC.64 UR6, c[0x0][0x208] ;  /* 0x0000820000067ab9 */ /* 0x000fc60000000a00 */
[----:B------:R-:W-:-:S05]  /*21ed0*/  IADD3.X R3, R25, UR5, RZ, P0, !PT ;  /* 0x0000000519037c10 */ /* 0x000fca00087fe4ff */
[----:B------:R1:W5:Y:S01]  /*21ee0*/  LDG.E R8, desc[UR6][R2.64] ;  /* 0x0000000602087981 */ /* 0x000362000c1e1900 */
[----:B------:R-:W-:Y:S05]  /*21ef0*/  BRA `(.L_x_687) ;  /* 0x0000000000287947 */ /* 0x000fea0003800000 */
.L_x_686:
[----:B------:R-:W-:Y:S02]  /*21f00*/  ULDC.64 UR4, c[0x0][0xa08] ;  /* 0x0002820000047ab9 */ /* 0x000fe40000000a00 */
[----:B------:R-:W-:-:S04]  /*21f10*/  ISETP.NE.U32.AND P0, PT, RZ, UR4, PT ;  /* 0x00000004ff007c0c */ /* 0x000fc8000bf05070 */
[----:B------:R-:W-:-:S13]  /*21f20*/  ISETP.NE.AND.EX P0, PT, RZ, UR5, PT, P0 ;  /* 0x00000005ff007c0c */ /* 0x000fda000bf05300 */
[----:B------:R-:W-:Y:S05]  /*21f30*/  @!P0 BRA `(.L_x_687) ;  /* 0x0000000000188947 */ /* 0x000fea0003800000 */
[----:B0-----:R-:W0:Y:S01]  /*21f40*/  LDC.64 R2, c[0x0][0xa08] ;  /* 0x00028200ff027b82 */ /* 0x001e220000000a00 */
[----:B------:R-:W-:Y:S01]  /*21f50*/  ULDC.64 UR4, c[0x0][0x208] ;  /* 0x0000820000047ab9 */ /* 0x000fe20000000a00 */
[----:B0-----:R-:W-:-:S05]  /*21f60*/  IMAD.WIDE R2, R33, 0x4, R2 ;  /* 0x0000000421027825 */ /* 0x001fca00078e0202 */
[----:B------:R-:W2:Y:S04]  /*21f70*/  LDG.E R8, desc[UR4][R2.64] ;  /* 0x0000000402087981 */ /* 0x000ea8000c1e1900 */
[----:B------:R-:W2:Y:S02]  /*21f80*/  LDG.E R7, desc[UR4][R2.64+0x4] ;  /* 0x0000040402077981 */ /* 0x000ea4000c1e1900 */
[----:B--2---:R-:W-:-:S07]  /*21f90*/  IMAD.IADD R8, R7, 0x1, -R8 ;  /* 0x0000000107087824 */ /* 0x004fce00078e0a08 */
.L_x_687:
[----:B------:R-:W-:Y:S02]  /*21fa0*/  ULDC.64 UR4, c[0x0][0x208] ;  /* 0x0000820000047ab9 */ /* 0x000fe40000000a00 */
[----:B-1----:R-:W2:Y:S04]  /*21fb0*/  @P1 LDG.E R3, desc[UR4][R4.64] ;  /* 0x0000000404031981 */ /* 0x002ea8000c1e1900 */
[----:B0-----:R-:W2:Y:S01]  /*21fc0*/  @P1 LDG.E R2, desc[UR4][R4.64+0x4] ;  /* 0x0000040404021981 */ /* 0x001ea2000c1e1900 */
[----:B------:R-:W-:Y:S01]  /*21fd0*/  BSSY B0, `(.L_x_688) ;  /* 0x0000197000007945 */ /* 0x000fe20003800000 */
[----:B--2---:R-:W-:Y:S01]  /*21fe0*/  @P1 IMAD.IADD R6, R2, 0x1, -R3 ;  /* 0x0000000102061824 */ /* 0x004fe200078e0a03 */
[----:B-----5:R-:W-:-:S05]  /*21ff0*/  IADD3 R3, -R9, R8, RZ ;  /* 0x0000000809037210 */ /* 0x020fca0007ffe1ff */
[----:B------:R-:W-:-:S05]  /*22000*/  IMAD.IADD R2, R3, 0x1, R6 ;  /* 0x0000000103027824 */ /* 0x000fca00078e0206 */
[----:B------:R0:W-:Y:S02]  /*22010*/  STL [R1+0xc], R2 ;  /* 0x00000c0201007387 */ /* 0x0001e40000100800 */
[----:B0-----:R-:W-:-:S04]  /*22020*/  VIADD R2, R2, 0x4f ;  /* 0x0000004f02027836 */ /* 0x001fc80000000000 */
[----:B------:R-:W-:-:S05]  /*22030*/  IMAD.HI R2, R2, 0x66666667, RZ ;  /* 0x6666666702027827 */ /* 0x000fca00078e02ff */
[----:B------:R-:W-:-:S04]  /*22040*/  SHF.R.U32.HI R7, RZ, 0x1f, R2 ;  /* 0x0000001fff077819 */ /* 0x000fc80000011602 */
[----:B------:R-:W-:-:S05]  /*22050*/  LEA.HI.SX32 R4, R2, R7, 0x1b ;  /* 0x0000000702047211 */ /* 0x000fca00078fdaff */
[--C-:B------:R-:W-:Y:S01]  /*22060*/  IMAD R7, R4, 0x50, -R3.reuse ;  /* 0x0000005004077824 */ /* 0x100fe200078e0a03 */
[----:B------:R0:W-:Y:S01]  /*22070*/  STL [R1+0x2c], R4 ;  /* 0x00002c0401007387 */ /* 0x0001e20000100800 */
[----:B------:R-:W-:-:S03]  /*22080*/  IMAD.MOV R3, RZ, RZ, -R3 ;  /* 0x000000ffff037224 */ /* 0x000fc600078e0a03 */
[----:B------:R-:W-:Y:S02]  /*22090*/  VIMNMX R7, R7, R6, PT ;  /* 0x0000000607077248 */ /* 0x000fe40003fe0100 */
[----:B0-----:R-:W-:-:S04]  /*220a0*/  VIMNMX R4, RZ, R3, !PT ;  /* 0x00000003ff047248 */ /* 0x001fc80007fe0100 */
        /* <DEDUP_REMOVED lines=10> */
[----:B------:R-:W-:Y:S05]  /*22150*/  @!P2 BRA `(.L_x_689) ;  /* 0x0000001400f8a947 */ /* 0x000fea0003800000 */
[----:B------:R-:W-:Y:S01]  /*22160*/  UMOV UR4, 0xffffffff ;  /* 0xffffffff00047882 */ /* 0x000fe20000000000 */
[----:B------:R-:W-:Y:S02]  /*22170*/  SEL R2, R33, RZ, !P1 ;  /* 0x000000ff21027207 */ /* 0x000fe40004800000 */
[----:B------:R-:W-:Y:S05]  /*22180*/  BRA.DIV UR4, `(.L_x_690) ;  /* 0x0000007204347947 */ /* 0x000fea000b800000 */
[----:B------:R-:W0:Y:S02]  /*22190*/  S2R R5, SR_TID.X ;  /* 0x0000000000057919 */ /* 0x000e240000002100 */
[----:B0-----:R-:W-:-:S04]  /*221a0*/  SHF.R.U32.HI R5, RZ, 0x5, R5 ;  /* 0x00000005ff057819 */ /* 0x001fc80000011605 */
[----:B------:R-:W-:-:S05]  /*221b0*/  LOP3.LUT R5, R5, 0x3, RZ, 0xc0, !PT ;  /* 0x0000000305057812 */ /* 0x000fca00078ec0ff */
[----:B------:R0:W1:Y:S02]  /*221c0*/  SHFL.IDX PT, R14, R5, RZ, 0x1f ;  /* 0x00001fff050e7589 */ /* 0x00006400000e0000 */
.L_x_861:
[----:B-1----:R-:W-:Y:S02]  /*221d0*/  ISETP.NE.AND P0, PT, R14, RZ, PT ;  /* 0x000000ff0e00720c */ /* 0x002fe40003f05270 */
[----:B------:R-:W-:-:S11]  /*221e0*/  PLOP3.LUT P6, PT, PT, PT, PT, 0x8, 0x0 ;  /* 0x000000000000781c */ /* 0x000fd60003fce170 */
[----:B------:R-:W-:Y:S05]  /*221f0*/  @P0 BRA `(.L_x_691) ;  /* 0x00000000000c0947 */ /* 0x000fea0003800000 */
[----:B------:R-:W-:-:S03]  /*22200*/  UMOV UR4, 0xffffffff ;  /* 0xffffffff00047882 */ /* 0x000fc60000000000 */
[----:B------:R-:W-:Y:S05]  /*22210*/  BRA.DIV UR4, `(.L_x_692) ;  /* 0x0000007204447947 */ /* 0x000fea000b800000 */
[----:B------:R-:W-:-:S13]  /*22220*/  ELECT P6, URZ, PT ;  /* 0x00000000003f782f */ /* 0x000fda00038c0000 */
.L_x_691:
[----:B0-----:R-:W2:Y:S01]  /*22230*/  LDL R5, [R1+0x30] ;  /* 0x0000300001057983 */ /* 0x001ea20000100800 */
[----:B------:R-:W-:Y:S01]  /*22240*/  BSSY B1, `(.L_x_693) ;  /* 0x0000008000017945 */ /* 0x000fe20003800000 */
[----:B--2---:R-:W-:-:S05]  /*22250*/  VIADD R5, R5, 0x1 ;  /* 0x0000000105057836 */ /* 0x004fca0000000000 */
[----:B------:R-:W-:-:S04]  /*22260*/  LEA.HI R6, R5, R5, RZ, 0x1 ;  /* 0x0000000505067211 */ /* 0x000fc800078f08ff */
[----:B------:R-:W-:-:S05]  /*22270*/  LOP3.LUT R6, R6, 0xfffffffe, RZ, 0xc0, !PT ;  /* 0xfffffffe06067812 */ /* 0x000fca00078ec0ff */
[----:B------:R-:W-:-:S05]  /*22280*/  IMAD.IADD R5, R5, 0x1, -R6 ;  /* 0x0000000105057824 */ /* 0x000fca00078e0a06 */
[----:B------:R-:W-:-:S04]  /*22290*/  SHF.L.U32 R5, R5, 0x1f, RZ ;  /* 0x0000001f05057819 */ /* 0x000fc800000006ff */
[----:B------:R-:W0:Y:S02]  /*222a0*/  SYNCS.PHASECHK.TRANS64.TRYWAIT P0, [R22+URZ+0x38820], R5 ;  /* 0x03882005160075a7 */ /* 0x000e24000800017f */
[----:B0-----:R-:W-:Y:S05]  /*222b0*/  @!P0 BRA `(.L_x_694) ;  /* 0x00000070003c8947 */ /* 0x001fea0003800000 */
.L_x_864:
[----:B------:R-:W-:Y:S05]  /*222c0*/  BSYNC B1 ;  /* 0x0000000000017941 */ /* 0x000fea0003800000 */
.L_x_693:
[----:B------:R-:W-:Y:S04]  /*222d0*/  BSSY B1, `(.L_x_695) ;  /* 0x00000aa000017945 */ /* 0x000fe80003800000 */
[----:B------:R-:W-:Y:S05]  /*222e0*/  @!P6 BRA `(.L_x_696) ;  /* 0x0000000800a0e947 */ /* 0x000fea0003800000 */
[----:B------:R-:W-:Y:S01]  /*222f0*/  IMAD R9, R28, 0x8, R22 ;  /* 0x000000081c097824 */ /* 0x000fe200078e0216 */
[----:B------:R-:W-:Y:S01]  /*22300*/  SHF.L.U32 R8, R30, 0x1f, RZ ;  /* 0x0000001f1e087819 */ /* 0x000fe200000006ff */
[----:B------:R-:W1:Y:S01]  /*22310*/  S2R R6, SR_TID.X ;  /* 0x0000000000067919 */ /* 0x000e620000002100 */
[----:B------:R-:W-:Y:S02]  /*22320*/  BSSY B2, `(.L_x_697) ;  /* 0x0000005000027945 */ /* 0x000fe40003800000 */
[----:B------:R-:W2:Y:S01]  /*22330*/  SYNCS.PHASECHK.TRANS64.TRYWAIT P0, [R9+URZ+0x388a0], R8 ;  /* 0x0388a008090075a7 */ /* 0x000ea2000800017f */
[----:B-1----:R-:W-:-:S04]  /*22340*/  LOP3.LUT R6, R6, 0x7f, RZ, 0xc0, !PT ;  /* 0x0000007f06067812 */ /* 0x002fc800078ec0ff */
[----:B------:R-:W-:Y:S01]  /*22350*/  ISETP.NE.AND P1, PT, R6, RZ, PT ;  /* 0x000000ff0600720c */ /* 0x000fe20003f25270 */
[----:B--2---:R-:W-:-:S12]  /*22360*/  @!P0 BRA `(.L_x_698) ;  /* 0x0000007000248947 */ /* 0x004fd80003800000 */
.L_x_865:
[----:B------:R-:W-:Y:S05]  /*22370*/  BSYNC B2 ;  /* 0x0000000000027941 */ /* 0x000fea0003800000 */
.L_x_697:
[----:B------:R-:W-:Y:S04]  /*22380*/  BSSY B2, `(.L_x_699) ;  /* 0x0000009000027945 */ /* 0x000fe80003800000 */
[----:B------:R-:W-:Y:S05]  /*22390*/  @P1 BRA `(.L_x_700) ;  /* 0x00000000001c1947 */ /* 0x000fea0003800000 */
[----:B------:R-:W2:Y:S01]  /*223a0*/  S2R R6, SR_TID.X ;  /* 0x0000000000067919 */ /* 0x000ea20000002100 */
[----:B0-----:R-:W-:-:S04]  /*223b0*/  IMAD.MOV.U32 R5, RZ, RZ, 0xa000 ;  /* 0x0000a000ff057424 */ /* 0x001fc800078e00ff */
[----:B------:R3:W-:Y:S01]  /*223c0*/  SYNCS.ARRIVE.TRANS64 RZ, [R9+URZ+0x38890], R5 ;  /* 0x0388900509ff79a7 */ /* 0x0007e2000800003f */
[----:B--2---:R-:W-:-:S04]  /*223d0*/  LOP3.LUT R6, R6, 0x1f, RZ, 0xc0, !PT ;  /* 0x0000001f06067812 */ /* 0x004fc800078ec0ff */
[----:B------:R-:W-:-:S13]  /*223e0*/  ISETP.NE.AND P0, PT, R6, RZ, PT ;  /* 0x000000ff0600720c */ /* 0x000fda0003f05270 */
[----:B---3--:R-:W-:Y:S05]  /*223f0*/  @!P0 BRA `(.L_x_700) ;  /* 0x0000000000048947 */ /* 0x008fea0003800000 */
[----:B------:R-:W-:Y:S01]  /*22400*/  BPT.TRAP 0x1 ;  /* 0x000000040000795c */ /* 0x000fe20000300000 */
.L_x_700:
[----:B------:R-:W-:Y:S05]  /*22410*/  BSYNC B2 ;  /* 0x0000000000027941 */ /* 0x000fea0003800000 */
.L_x_699:
[----:B------:R-:W-:Y:S01]  /*22420*/  IMAD.MOV.U32 R15, RZ, RZ, RZ ;  /* 0x000000ffff0f7224 */ /* 0x000fe200078e00ff */
[----:B------:R-:W-:Y:S01]  /*22430*/  UIADD3 UR4, UP0, UR38, 0x570, URZ ;  /* 0x0000057026047890 */ /* 0x000fe2000ff1e03f */
[----:B------:R-:W-:Y:S01]  /*22440*/  IMAD R6, R3, 0x50, R0 ;  /* 0x0000005003067824 */ /* 0x000fe200078e0200 */
[----:B------:R-:W-:Y:S01]  /*22450*/  PLOP3.LUT P0, PT, PT, PT, PT, 0x80, 0x0 ;  /* 0x000000000000781c */ /* 0x000fe20003f0f070 */
[----:B------:R-:W-:Y:S01]  /*22460*/  IMAD R7, R28, 0xa000, R22 ;  /* 0x0000a0001c077824 */ /* 0x000fe200078e0216 */
[----:B------:R-:W-:Y:S01]  /*22470*/  R2UR UR10, R15 ;  /* 0x000000000f0a72ca */ /* 0x000fe200000e0000 */
[----:B------:R-:W-:Y:S01]  /*22480*/  VIADD R6, R6, 0xffffffb0 ;  /* 0xffffffb006067836 */ /* 0x000fe20000000000 */
[----:B0-----:R-:W-:Y:S01]  /*22490*/  IADD3 R5, R9, 0x38890, RZ ;  /* 0x0003889009057810 */ /* 0x001fe20007ffe0ff */
[----:B------:R-:W-:Y:S01]  /*224a0*/  VIADD R10, R7, 0x24400 ;  /* 0x00024400070a7836 */ /* 0x000fe20000000000 */
[----:B------:R-:W-:Y:S01]  /*224b0*/  UIADD3.X UR5, URZ, UR39, URZ, UP0, !UPT ;  /* 0x000000273f057290 */ /* 0x000fe200087fe43f */
[----:B------:R-:W-:Y:S01]  /*224c0*/  UMOV UR6, 0x0 ;  /* 0x0000000000067882 */ /* 0x000fe20000000000 */
[----:B------:R-:W-:-:S10]  /*224d0*/  UMOV UR7, 0x12f00000 ;  /* 0x12f0000000077882 */ /* 0x000fd40000000000 */
.L_x_701:
[----:B------:R-:W-:-:S13]  /*224e0*/  @P0 ELECT P2, URZ, PT ;  /* 0x00000000003f082f */ /* 0x000fda0003840000 */
[----:B------:R-:W-:Y:S02]  /*224f0*/  @P2 R2UR UR13, R2 ;  /* 0x00000000020d22ca */ /* 0x000fe400000e0000 */
[----:B------:R-:W-:Y:S02]  /*22500*/  @P2 R2UR UR12, R18 ;  /* 0x00000000120c22ca */ /* 0x000fe400000e0000 */
[----:B------:R-:W-:Y:S02]  /*22510*/  @P2 R2UR UR11, R6 ;  /* 0x00000000060b22ca */ /* 0x000fe400000e0000 */
[----:B------:R-:W-:Y:S02]  /*22520*/  @P2 R2UR UR9, R5 ;  /* 0x00000000050922ca */ /* 0x000fe400000e0000 */
[----:B------:R-:W-:Y:S02]  /*22530*/  @P2 R2UR UR8, R10 ;  /* 0x000000000a0822ca */ /* 0x000fe400000e0000 */
[----:B------:R-:W-:-:S02]  /*22540*/  @P2 PLOP3.LUT P0, PT, P2, PT, PT, 0x8, 0x0 ;  /* 0x000000000000281c */ /* 0x000fc4000170e170 */
[----:B------:R-:W-:-:S09]  /*22550*/  PLOP3.LUT P2, PT, PT, PT, PT, 0x8, 0x0 ;  /* 0x000000000000781c */ /* 0x000fd20003f4e170 */
[----:B------:R0:W-:Y:S02]  /*22560*/  UTMALDG.4D [UR8], [UR4], desc[UR6] ;  /* 0x00000608040075b4 */ /* 0x0001e40008019000 */
[----:B0-----:R-:W-:Y:S05]  /*22570*/  @P0 BRA.U.ANY `(.L_x_701) ;  /* 0xfffffffd00d80947 */ /* 0x001fea000393ffff */
[----:B------:R-:W-:Y:S01]  /*22580*/  IMAD.MOV.U32 R14, RZ, RZ, 0x40 ;  /* 0x00000040ff0e7424 */ /* 0x000fe200078e00ff */
[----:B------:R-:W-:Y:S01]  /*22590*/  PLOP3.LUT P0, PT, PT, PT, PT, 0x80, 0x0 ;  /* 0x000000000000781c */ /* 0x000fe20003f0f070 */
[----:B------:R-:W-:Y:S01]  /*225a0*/  VIADD R10, R7, 0x26c00 ;  /* 0x00026c00070a7836 */ /* 0x000fe20000000000 */
[----:B------:R-:W-:Y:S01]  /*225b0*/  UMOV UR6, 0x0 ;  /* 0x0000000000067882 */ /* 0x000fe20000000000 */
[----:B------:R-:W-:Y:S01]  /*225c0*/  UMOV UR7, 0x12f00000 ;  /* 0x12f0000000077882 */ /* 0x000fe20000000000 */
[----:B------:R-:W-:-:S15]  /*225d0*/  R2UR UR10, R14 ;  /* 0x000000000e0a72ca */ /* 0x000fde00000e0000 */
.L_x_702:
        /* <DEDUP_REMOVED lines=16> */
.L_x_703:
        /* <DEDUP_REMOVED lines=16> */
.L_x_704:
        /* <DEDUP_REMOVED lines=10> */
[----:B------:R-:W0:Y:S01]  /*22880*/  SYNCS.PHASECHK.TRANS64.TRYWAIT P0, [R9+URZ+0x388c0], R8 ;  /* 0x0388c008090075a7 */ /* 0x000e22000800017f */
[----:B------:R-:W-:Y:S04]  /*22890*/  BSSY B2, `(.L_x_705) ;  /* 0x0000002000027945 */ /* 0x000fe80003800000 */
[----:B0-----:R-:W-:Y:S05]  /*228a0*/  @!P0 BRA `(.L_x_706) ;  /* 0x0000006800e88947 */ /* 0x001fea0003800000 */
.L_x_866:
[----:B------:R-:W-:Y:S05]  /*228b0*/  BSYNC B2 ;  /* 0x0000000000027941 */ /* 0x000fea0003800000 */
.L_x_705:
[----:B------:R-:W-:Y:S01]  /*228c0*/  BSSY B2, `(.L_x_707) ;  /* 0x000000b000027945 */ /* 0x000fe20003800000 */
[----:B------:R-:W-:Y:S02]  /*228d0*/  IMAD.MOV.U32 R10, RZ, RZ, 0x0 ;  /* 0x00000000ff0a7424 */ /* 0x000fe400078e00ff */
[----:B------:R-:W-:Y:S01]  /*228e0*/  IMAD.MOV.U32 R11, RZ, RZ, 0x12f00000 ;  /* 0x12f00000ff0b7424 */ /* 0x000fe200078e00ff */
[----:B------:R-:W-:Y:S06]  /*228f0*/  @P1 BRA `(.L_x_708) ;  /* 0x00000000001c1947 */ /* 0x000fec0003800000 */
[----:B------:R-:W2:Y:S01]  /*22900*/  S2R R20, SR_TID.X ;  /* 0x0000000000147919 */ /* 0x000ea20000002100 */
[----:B------:R-:W-:-:S04]  /*22910*/  IMAD.MOV.U32 R5, RZ, RZ, 0xa000 ;  /* 0x0000a000ff057424 */ /* 0x000fc800078e00ff */
[----:B------:R3:W-:Y:S01]  /*22920*/  SYNCS.ARRIVE.TRANS64 RZ, [R9+URZ+0x388b0], R5 ;  /* 0x0388b00509ff79a7 */ /* 0x0007e2000800003f */
[----:B--2---:R-:W-:-:S04]  /*22930*/  LOP3.LUT R20, R20, 0x1f, RZ, 0xc0, !PT ;  /* 0x0000001f14147812 */ /* 0x004fc800078ec0ff */
[----:B------:R-:W-:-:S13]  /*22940*/  ISETP.NE.AND P0, PT, R20, RZ, PT ;  /* 0x000000ff1400720c */ /* 0x000fda0003f05270 */
[----:B---3--:R-:W-:Y:S05]  /*22950*/  @!P0 BRA `(.L_x_708) ;  /* 0x0000000000048947 */ /* 0x008fea0003800000 */
[----:B------:R-:W-:Y:S01]  /*22960*/  BPT.TRAP 0x1 ;  /* 0x000000040000795c */ /* 0x000fe20000300000 */
.L_x_708:
[----:B------:R-:W-:Y:S05]  /*22970*/  BSYNC B2 ;  /* 0x0000000000027941 */ /* 0x000fea0003800000 */
.L_x_707:
[----:B------:R-:W-:Y:S01]  /*22980*/  R2UR UR10, R15 ;  /* 0x000000000f0a72ca */ /* 0x000fe200000e0000 */
[----:B------:R-:W-:Y:S01]  /*22990*/  UIADD3 UR4, UP0, UR38, 0x670, URZ ;  /* 0x0000067026047890 */ /* 0x000fe2000ff1e03f */
[----:B------:R-:W-:Y:S01]  /*229a0*/  R2UR UR6, R10 ;  /* 0x000000000a0672ca */ /* 0x000fe200000e0000 */
[----:B01----:R-:W-:Y:S01]  /*229b0*/  VIADD R9, R9, 0x388b0 ;  /* 0x000388b009097836 */ /* 0x003fe20000000000 */
[----:B------:R-:W-:Y:S01]  /*229c0*/  R2UR UR7, R11 ;  /* 0x000000000b0772ca */ /* 0x000fe200000e0000 */
[----:B------:R-:W-:Y:S01]  /*229d0*/  UIADD3.X UR5, URZ, UR39, URZ, UP0, !UPT ;  /* 0x000000273f057290 */ /* 0x000fe200087fe43f */
[----:B------:R-:W-:Y:S02]  /*229e0*/  PLOP3.LUT P0, PT, PT, PT, PT, 0x80, 0x0 ;  /* 0x000000000000781c */ /* 0x000fe40003f0f070 */
[----:B------:R-:W-:-:S11]  /*229f0*/  IADD3 R5, R7, 0x400, RZ ;  /* 0x0000040007057810 */ /* 0x000fd60007ffe0ff */
.L_x_709:
        /* <DEDUP_REMOVED lines=10> */
[----:B------:R-:W-:Y:S01]  /*22aa0*/  R2UR UR10, R14 ;  /* 0x000000000e0a72ca */ /* 0x000fe200000e0000 */
[----:B------:R-:W-:Y:S01]  /*22ab0*/  VIADD R5, R7, 0x2c00 ;  /* 0x00002c0007057836 */ /* 0x000fe20000000000 */
[----:B------:R-:W-:Y:S02]  /*22ac0*/  R2UR UR6, R10 ;  /* 0x000000000a0672ca */ /* 0x000fe400000e0000 */
[----:B------:R-:W-:Y:S02]  /*22ad0*/  R2UR UR7, R11 ;  /* 0x000000000b0772ca */ /* 0x000fe400000e0000 */
[----:B------:R-:W-:-:S13]  /*22ae0*/  PLOP3.LUT P0, PT, PT, PT, PT, 0x80, 0x0 ;  /* 0x000000000000781c */ /* 0x000fda0003f0f070 */
.L_x_710:
        /* <DEDUP_REMOVED lines=15> */
.L_x_711:
        /* <DEDUP_REMOVED lines=15> */
.L_x_712:
        /* <DEDUP_REMOVED lines=9> */
[----:B-1----:R-:W-:Y:S05]  /*22d60*/  @P0 BRA.U.ANY `(.L_x_712) ;  /* 0xfffffffd00d80947 */ /* 0x002fea000393ffff */
.L_x_696:
[----:B------:R-:W-:Y:S05]  /*22d70*/  BSYNC B1 ;  /* 0x0000000000017941 */ /* 0x000fea0003800000 */
.L_x_695:
[----:B------:R-:W-:Y:S01]  /*22d80*/  VIADD R9, R3, 0xfffffffe ;  /* 0xfffffffe03097836 */ /* 0x000fe20000000000 */
[----:B------:R-:W-:Y:S01]  /*22d90*/  PLOP3.LUT P0, PT, PT, PT, PT, 0x8, 0x0 ;  /* 0x000000000000781c */ /* 0x000fe20003f0e170 */
[----:B------:R-:W-:-:S03]  /*22da0*/  VIADD R28, R28, 0x1 ;  /* 0x000000011c1c7836 */ /* 0x000fc60000000000 */
[----:B------:R-:W-:Y:S02]  /*22db0*/  ISETP.GE.AND P2, PT, R9, R4, PT ;  /* 0x000000040900720c */ /* 0x000fe40003f46270 */
[----:B------:R-:W-:-:S04]  /*22dc0*/  ISETP.NE.AND P1, PT, R28, 0x2, PT ;  /* 0x000000021c00780c */ /* 0x000fc80003f25270 */
[----:B------:R-:W-:Y:S02]  /*22dd0*/  SEL R3, RZ, 0x1, P1 ;  /* 0x00000001ff037807 */ /* 0x000fe40000800000 */
[----:B------:R-:W-:Y:S02]  /*22de0*/  SEL R28, R28, RZ, P1 ;  /* 0x000000ff1c1c7207 */ /* 0x000fe40000800000 */
[----:B------:R-:W-:-:S03]  /*22df0*/  LOP3.LUT R30, R30, R3, RZ, 0x3c, !PT ;  /* 0x000000031e1e7212 */ /* 0x000fc600078e3cff */
[----:B------:R-:W-:Y:S05]  /*22e00*/  @!P2 BRA `(.L_x_689) ;  /* 0x0000000800cca947 */ /* 0x000fea0003800000 */
.L_x_731:
[----:B------:R-:W-:Y:S05]  /*22e10*/  YIELD ;  /* 0x0000000000007946 */ /* 0x000fea0003800000 */
        /* <DEDUP_REMOVED lines=10> */
.L_x_867:
[----:B------:R-:W-:Y:S05]  /*22ec0*/  BSYNC B2 ;  /* 0x0000000000027941 */ /* 0x000fea0003800000 */
.L_x_715:
[----:B------:R-:W-:Y:S04]  /*22ed0*/  BSSY B2, `(.L_x_717) ;  /* 0x0000009000027945 */ /* 0x000fe80003800000 */
[----:B------:R-:W-:Y:S05]  /*22ee0*/  @P2 BRA `(.L_x_718) ;  /* 0x00000000001c2947 */ /* 0x000fea0003800000 */
[----:B0-----:R-:W0:Y:S01]  /*22ef0*/  S2R R5, SR_TID.X ;  /* 0x0000000000057919 */ /* 0x001e220000002100 */
[----:B------:R-:W-:-:S04]  /*22f00*/  IMAD.MOV.U32 R3, RZ, RZ, 0xa000 ;  /* 0x0000a000ff037424 */ /* 0x000fc800078e00ff */
[----:B------:R2:W-:Y:S01]  /*22f10*/  SYNCS.ARRIVE.TRANS64 RZ, [R8+URZ+0x38890], R3 ;  /* 0x0388900308ff79a7 */ /* 0x0005e2000800003f */
[----:B0-----:R-:W-:-:S04]  /*22f20*/  LOP3.LUT R5, R5, 0x1f, RZ, 0xc0, !PT ;  /* 0x0000001f05057812 */ /* 0x001fc800078ec0ff */
[----:B------:R-:W-:-:S13]  /*22f30*/  ISETP.NE.AND P1, PT, R5, RZ, PT ;  /* 0x000000ff0500720c */ /* 0x000fda0003f25270 */
[----:B--2---:R-:W-:Y:S05]  /*22f40*/  @!P1 BRA `(.L_x_718) ;  /* 0x0000000000049947 */ /* 0x004fea0003800000 */
[----:B------:R-:W-:Y:S01]  /*22f50*/  BPT.TRAP 0x1 ;  /* 0x000000040000795c */ /* 0x000fe20000300000 */
.L_x_718:
[----:B------:R-:W-:Y:S05]  /*22f60*/  BSYNC B2 ;  /* 0x0000000000027941 */ /* 0x000fea0003800000 */
.L_x_717:
[----:B------:R-:W-:Y:S01]  /*22f70*/  IMAD.MOV.U32 R12, RZ, RZ, RZ ;  /* 0x000000ffff0c7224 */ /* 0x000fe200078e00ff */
[----:B------:R-:W-:Y:S01]  /*22f80*/  UIADD3 UR4, UP0, UR38, 0x570, URZ ;  /* 0x0000057026047890 */ /* 0x000fe2000ff1e03f */
[----:B------:R-:W-:Y:S01]  /*22f90*/  IMAD R6, R28, 0xa000, R22 ;  /* 0x0000a0001c067824 */ /* 0x000fe200078e0216 */
[----:B------:R-:W-:Y:S01]  /*22fa0*/  PLOP3.LUT P1, PT, PT, PT, PT, 0x80, 0x0 ;  /* 0x000000000000781c */ /* 0x000fe20003f2f070 */
[----:B0-----:R-:W-:Y:S01]  /*22fb0*/  IMAD R5, R9, 0x50, R0 ;  /* 0x0000005009057824 */ /* 0x001fe200078e0200 */
[----:B------:R-:W-:Y:S01]  /*22fc0*/  R2UR UR10, R12 ;  /* 0x000000000c0a72ca */ /* 0x000fe200000e0000 */
[----:B------:R-:W-:Y:S01]  /*22fd0*/  VIADD R3, R8, 0x38890 ;  /* 0x0003889008037836 */ /* 0x000fe20000000000 */
[----:B------:R-:W-:Y:S01]  /*22fe0*/  UIADD3.X UR5, URZ, UR39, URZ, UP0, !UPT ;  /* 0x000000273f057290 */ /* 0x000fe200087fe43f */
[----:B------:R-:W-:Y:S01]  /*22ff0*/  VIADD R10, R6, 0x24400 ;  /* 0x00024400060a7836 */ /* 0x000fe20000000000 */
[----:B------:R-:W-:Y:S01]  /*23000*/  UMOV UR6, 0x0 ;  /* 0x0000000000067882 */ /* 0x000fe20000000000 */
[----:B------:R-:W-:-:S10]  /*23010*/  UMOV UR7, 0x12f00000 ;  /* 0x12f0000000077882 */ /* 0x000fd40000000000 */
.L_x_719:
        /* <DEDUP_REMOVED lines=12> */
[----:B------:R-:W-:Y:S01]  /*230e0*/  UMOV UR6, 0x0 ;  /* 0x0000000000067882 */ /* 0x000fe20000000000 */
[----:B------:R-:W-:Y:S01]  /*230f0*/  IADD3 R10, R6, 0x26c00, RZ ;  /* 0x00026c00060a7810 */ /* 0x000fe20007ffe0ff */
[----:B------:R-:W-:Y:S01]  /*23100*/  UMOV UR7, 0x12f00000 ;  /* 0x12f0000000077882 */ /* 0x000fe20000000000 */
[----:B------:R-:W-:-:S15]  /*23110*/  R2UR UR10, R15 ;  /* 0x000000000f0a72ca */ /* 0x000fde00000e0000 */
.L_x_720:
        /* <DEDUP_REMOVED lines=16> */
.L_x_721:
        /* <DEDUP_REMOVED lines=16> */
.L_x_722:
        /* <DEDUP_REMOVED lines=13> */
.L_x_868:
[----:B------:R-:W-:Y:S05]  /*233f0*/  BSYNC B2 ;  /* 0x0000000000027941 */ /* 0x000fea0003800000 */
.L_x_723:
        /* <DEDUP_REMOVED lines=11> */
.L_x_726:
[----:B------:R-:W-:Y:S05]  /*234b0*/  BSYNC B2 ;  /* 0x0000000000027941 */ /* 0x000fea0003800000 */
.L_x_725:
[----:B------:R-:W-:Y:S01]  /*234c0*/  R2UR UR10, R12 ;  /* 0x000000000c0a72ca */ /* 0x000fe200000e0000 */
[----:B------:R-:W-:Y:S01]  /*234d0*/  UIADD3 UR4, UP0, UR38, 0x670, URZ ;  /* 0x0000067026047890 */ /* 0x000fe2000ff1e03f */
[----:B------:R-:W-:Y:S01]  /*234e0*/  R2UR UR6, R10 ;  /* 0x000000000a0672ca */ /* 0x000fe200000e0000 */
[----:B01----:R-:W-:Y:S01]  /*234f0*/  VIADD R8, R8, 0x388b0 ;  /* 0x000388b008087836 */ /* 0x003fe20000000000 */
[----:B------:R-:W-:Y:S01]  /*23500*/  R2UR UR7, R11 ;  /* 0x000000000b0772ca */ /* 0x000fe200000e0000 */
[----:B------:R-:W-:Y:S01]  /*23510*/  VIADD R3, R6, 0x400 ;  /* 0x0000040006037836 */ /* 0x000fe20000000000 */
[----:B------:R-:W-:Y:S01]  /*23520*/  PLOP3.LUT P1, PT, PT, PT, PT, 0x80, 0x0 ;  /* 0x000000000000781c */ /* 0x000fe20003f2f070 */
[----:B------:R-:W-:-:S12]  /*23530*/  UIADD3.X UR5, URZ, UR39, URZ, UP0, !UPT ;  /* 0x000000273f057290 */ /* 0x000fd800087fe43f */
.L_x_727:
        /* <DEDUP_REMOVED lines=15> */
.L_x_728:
        /* <DEDUP_REMOVED lines=15> */
.L_x_729:
        /* <DEDUP_REMOVED lines=10> */
[----:B------:R-:W-:Y:S02]  /*237c0*/  R2UR UR10, R13 ;  /* 0x000000000d0a72ca */ /* 0x000fe400000e0000 */
[----:B------:R-:W-:Y:S02]  /*237d0*/  R2UR UR6, R10 ;  /* 0x000000000a0672ca */ /* 0x000fe400000e0000 */
[----:B------:R-:W-:Y:S02]  /*237e0*/  R2UR UR7, R11 ;  /* 0x000000000b0772ca */ /* 0x000fe400000e0000 */
[----:B------:R-:W-:Y:S02]  /*237f0*/  PLOP3.LUT P1, PT, PT, PT, PT, 0x80, 0x0 ;  /* 0x000000000000781c */ /* 0x000fe40003f2f070 */
[----:B------:R-:W-:-:S11]  /*23800*/  IADD3 R6, R6, 0x7c00, RZ ;  /* 0x00007c0006067810 */ /* 0x000fd60007ffe0ff */
.L_x_730:
        /* <DEDUP_REMOVED lines=10> */
.L_x_714:
[----:B------:R-:W-:Y:S05]  /*238b0*/  BSYNC B1 ;  /* 0x0000000000017941 */ /* 0x000fea0003800000 */
.L_x_713:
[C---:B------:R-:W-:Y:S01]  /*238c0*/  ISETP.GT.AND P2, PT, R9.reuse, R4, PT ;  /* 0x000000040900720c */ /* 0x040fe20003f44270 */
[----:B------:R-:W-:Y:S02]  /*238d0*/  VIADD R28, R28, 0x1 ;  /* 0x000000011c1c7836 */ /* 0x000fe40000000000 */
[----:B------:R-:W-:-:S03]  /*238e0*/  VIADD R9, R9, 0xffffffff ;  /* 0xffffffff09097836 */ /* 0x000fc60000000000 */
[----:B------:R-:W-:-:S04]  /*238f0*/  ISETP.NE.AND P1, PT, R28, 0x2, PT ;  /* 0x000000021c00780c */ /* 0x000fc80003f25270 */
[----:B------:R-:W-:Y:S02]  /*23900*/  SEL R3, RZ, 0x1, P1 ;  /* 0x00000001ff037807 */ /* 0x000fe40000800000 */
[----:B------:R-:W-:Y:S02]  /*23910*/  SEL R28, R28, RZ, P1 ;  /* 0x000000ff1c1c7207 */ /* 0x000fe40000800000 */
[----:B------:R-:W-:Y:S01]  /*23920*/  LOP3.LUT R30, R30, R3, RZ, 0x3c, !PT ;  /* 0x000000031e1e7212 */ /* 0x000fe200078e3cff */
[----:B------:R-:W-:Y:S06]  /*23930*/  @P2 BRA `(.L_x_731) ;  /* 0xfffffff400342947 */ /* 0x000fec000383ffff */
.L_x_689:
[----:B------:R-:W-:Y:S05]  /*23940*/  BSYNC B0 ;  /* 0x0000000000007941 */ /* 0x000fea0003800000 */
.L_x_688:
[----:B------:R-:W2:Y:S01]  /*23950*/  LDL R32, [R1+0xc] ;  /* 0x00000c0001207983 */ /* 0x000ea20000100800 */
[----:B------:R-:W-:Y:S05]  /*23960*/  @!P0 WARPSYNC.ALL ;  /* 0x0000000000008948 */ /* 0x000fea0003800000 */
[----:B------:R-:W-:Y:S06]  /*23970*/  @!P0 BAR.SYNC.DEFER_BLOCKING 0xc, 0x180 ;  /* 0x0306000000008b1d */ /* 0x000fec0000010000 */
[----:B------:R-:W-:Y:S01]  /*23980*/  BSSY B7, `(.L_x_732) ;  /* 0x000039d000077945 */ /* 0x000fe20003800000 */
[----:B--2---:R-:W-:-:S13]  /*23990*/  ISETP.GT.AND P0, PT, R32, RZ, PT ;  /* 0x000000ff2000720c */ /* 0x004fda0003f04270 */
[----:B------:R-:W-:Y:S05]  /*239a0*/  @P0 BRA `(.L_x_733) ;  /* 0x0000000000480947 */ /* 0x000fea0003800000 */
[----:B------:R-:W1:Y:S02]  /*239b0*/  S2R R3, SR_TID.X ;  /* 0x0000000000037919 */ /* 0x000e640000002100 */
[----:B-1----:R-:W-:-:S04]  /*239c0*/  LOP3.LUT R3, R3, 0x7f, RZ, 0xc0, !PT ;  /* 0x0000007f03037812 */ /* 0x002fc800078ec0ff */
[----:B------:R-:W-:-:S13]  /*239d0*/  ISETP.NE.AND P0, PT, R3, RZ, PT ;  /* 0x000000ff0300720c */ /* 0x000fda0003f05270 */
[----:B------:R-:W-:Y:S05]  /*239e0*/  @P0 BRA `(.L_x_734) ;  /* 0x0000003800580947 */ /* 0x000fea0003800000 */
[----:B0-----:R-:W0:Y:S01]  /*239f0*/  S2R R5, SR_LANEID ;  /* 0x0000000000057919 */ /* 0x001e220000000000 */
[----:B------:R-:W-:Y:S01]  /*23a00*/  VOTEU.ANY UR4, UPT, PT ;  /* 0x0000000000047886 */ /* 0x000fe200038e0100 */
[----:B------:R-:W1:Y:S01]  /*23a10*/  LDC.64 R2, c[0x0][0xc60] ;  /* 0x00031800ff027b82 */ /* 0x000e620000000a00 */
[----:B------:R-:W0:Y:S01]  /*23a20*/  FLO.U32 R0, UR4 ;  /* 0x0000000400007d00 */ /* 0x000e2200080e0000 */
[----:B------:R-:W-:Y:S01]  /*23a30*/  ULDC.64 UR6, c[0x0][0x208] ;  /* 0x0000820000067ab9 */ /* 0x000fe20000000a00 */
[----:B0-----:R-:W-:-:S06]  /*23a40*/  ISETP.EQ.U32.AND P0, PT, R0, R5, PT ;  /* 0x000000050000720c */ /* 0x001fcc0003f02070 */
[----:B------:R-:W1:Y:S07]  /*23a50*/  POPC R5, UR4 ;  /* 0x0000000400057d09 */ /* 0x000e6e0008000000 */
[----:B-1----:R-:W2:Y:S01]  /*23a60*/  @P0 ATOMG.E.ADD.STRONG.GPU PT, R3, desc[UR6][R2.64], R5 ;  /* 0x00000005020309a8 */ /* 0x002ea200081ee1c6 */
[----:B------:R-:W0:Y:S02]  /*23a70*/  S2R R4, SR_LTMASK ;  /* 0x0000000000047919 */ /* 0x000e240000003900 */
[----:B0-----:R-:W-:-:S04]  /*23a80*/  LOP3.LUT R4, R4, UR4, RZ, 0xc0, !PT ;  /* 0x0000000404047c12 */ /* 0x001fc8000f8ec0ff */
[----:B------:R-:W0:Y:S01]  /*23a90*/  POPC R7, R4 ;  /* 0x0000000400077309 */ /* 0x000e220000000000 */
[----:B--2---:R-:W0:Y:S02]  /*23aa0*/  SHFL.IDX PT, R0, R3, R0, 0x1f ;  /* 0x00001f0003007589 */ /* 0x004e2400000e0000 */
[----:B0-----:R-:W-:Y:S01]  /*23ab0*/  IADD3 R16, R0, UR36, R7 ;  /* 0x0000002400107c10 */ /* 0x001fe2000fffe007 */
[----:B------:R-:W-:Y:S06]  /*23ac0*/  BRA `(.L_x_734) ;  /* 0x0000003800207947 */ /* 0x000fec0003800000 */
.L_x_733:
        /* <DEDUP_REMOVED lines=8> */
[----:B------:R-:W-:Y:S01]  /*23b50*/  IMAD.U32 R4, RZ, RZ, UR6 ;  /* 0x00000006ff047e24 */ /* 0x000fe2000f8e00ff */
[----:B------:R-:W-:Y:S01]  /*23b60*/  MOV R13, RZ ;  /* 0x000000ff000d7202 */ /* 0x000fe20000000f00 */
[----:B------:R-:W1:Y:S01]  /*23b70*/  LDC.64 R2, c[0x4][R2] ;  /* 0x0100000002027b82 */ /* 0x000e620000000a00 */
[----:B0-----:R-:W-:Y:S02]  /*23b80*/  IMAD.U32 R5, RZ, RZ, UR7 ;  /* 0x00000007ff057e24 */ /* 0x001fe4000f8e00ff */
[----:B------:R-:W-:Y:S02]  /*23b90*/  IMAD.U32 R6, RZ, RZ, UR8 ;  /* 0x00000008ff067e24 */ /* 0x000fe4000f8e00ff */
[----:B------:R-:W-:-:S02]  /*23ba0*/  IMAD.U32 R7, RZ, RZ, UR9 ;  /* 0x00000009ff077e24 */ /* 0x000fc4000f8e00ff */
[----:B------:R-:W-:Y:S02]  /*23bb0*/  IMAD.U32 R10, RZ, RZ, UR4 ;  /* 0x00000004ff0a7e24 */ /* 0x000fe4000f8e00ff */
[----:B------:R-:W-:Y:S02]  /*23bc0*/  IMAD.U32 R11, RZ, RZ, UR5 ;  /* 0x00000005ff0b7e24 */ /* 0x000fe4000f8e00ff */
[----:B------:R-:W-:Y:S02]  /*23bd0*/  IMAD.MOV.U32 R8, RZ, RZ, 0x70 ;  /* 0x00000070ff087424 */ /* 0x000fe400078e00ff */
[----:B------:R-:W-:-:S07]  /*23be0*/  IMAD.MOV.U32 R12, RZ, RZ, 0x1 ;  /* 0x00000001ff0c7424 */ /* 0x000fce00078e00ff */
[----:B------:R-:W-:-:S07]  /*23bf0*/  LEPC R20, `(.L_x_736) ;  /* 0x000000001014794e */ /* 0x000fce0000000000 */
[----:B-1----:R-:W-:Y:S05]  /*23c00*/  CALL.ABS.NOINC R2 ;  /* 0x0000000002007343 */ /* 0x002fea0003c00000 */
.L_x_736:
[----:B------:R-:W-:Y:S05]  /*23c10*/  BSYNC B6 ;  /* 0x0000000000067941 */ /* 0x000fea0003800000 */
.L_x_735:
        /* <DEDUP_REMOVED lines=9> */
[----:B------:R-:W-:Y:S02]  /*23cb0*/  IMAD.U32 R4, RZ, RZ, UR6 ;  /* 0x00000006ff047e24 */ /* 0x000fe4000f8e00ff */
[----:B0-----:R-:W-:Y:S02]  /*23cc0*/  IMAD.U32 R5, RZ, RZ, UR7 ;  /* 0x00000007ff057e24 */ /* 0x001fe4000f8e00ff */
[----:B------:R-:W-:Y:S02]  /*23cd0*/  IMAD.U32 R6, RZ, RZ, UR8 ;  /* 0x00000008ff067e24 */ /* 0x000fe4000f8e00ff */
[----:B------:R-:W-:-:S02]  /*23ce0*/  IMAD.U32 R7, RZ, RZ, UR9 ;  /* 0x00000009ff077e24 */ /* 0x000fc4000f8e00ff */
[----:B------:R-:W-:Y:S02]  /*23cf0*/  IMAD.U32 R10, RZ, RZ, UR4 ;  /* 0x00000004ff0a7e24 */ /* 0x000fe4000f8e00ff */
[----:B------:R-:W-:Y:S02]  /*23d00*/  IMAD.U32 R11, RZ, RZ, UR5 ;  /* 0x00000005ff0b7e24 */ /* 0x000fe4000f8e00ff */
[----:B------:R-:W-:Y:S02]  /*23d10*/  IMAD.MOV.U32 R8, RZ, RZ, 0x70 ;  /* 0x00000070ff087424 */ /* 0x000fe400078e00ff */
[----:B------:R-:W-:Y:S02]  /*23d20*/  IMAD.MOV.U32 R12, RZ, RZ, 0x1 ;  /* 0x00000001ff0c7424 */ /* 0x000fe400078e00ff */
[----:B-1----:R-:W-:-:S07]  /*23d30*/  IMAD.MOV.U32 R13, RZ, RZ, RZ ;  /* 0x000000ffff0d7224 */ /* 0x002fce00078e00ff */
[----:B------:R-:W-:-:S07]  /*23d40*/  LEPC R20, `(.L_x_739) ;  /* 0x000000001014794e */ /* 0x000fce0000000000 */
[----:B--2---:R-:W-:Y:S05]  /*23d50*/  CALL.ABS.NOINC R2 ;  /* 0x0000000002007343 */ /* 0x004fea0003c00000 */
.L_x_739:
[----:B------:R0:W1:Y:S01]  /*23d60*/  LDC.64 R2, c[0x4][R26] ;  /* 0x010000001a027b82 */ /* 0x0000620000000a00 */
[----:B------:R-:W-:Y:S01]  /*23d70*/  ULDC.64 UR4, c[0x4][0x138] ;  /* 0x01004e0000047ab9 */ /* 0x000fe20000000a00 */
[----:B------:R-:W-:Y:S01]  /*23d80*/  ULDC.64 UR6, c[0x4][0x140] ;  /* 0x0100500000067ab9 */ /* 0x000fe20000000a00 */
[----:B------:R-:W-:Y:S01]  /*23d90*/  ULDC.64 UR8, c[0x4][0xa8] ;  /* 0x01002a0000087ab9 */ /* 0x000fe20000000a00 */
[----:B------:R-:W-:Y:S01]  /*23da0*/  IMAD.U32 R4, RZ, RZ, UR4 ;  /* 0x00000004ff047e24 */ /* 0x000fe2000f8e00ff */
[----:B------:R-:W-:Y:S01]  /*23db0*/  MOV R5, UR5 ;  /* 0x0000000500057c02 */ /* 0x000fe20008000f00 */
        /* <DEDUP_REMOVED lines=8> */
[----:B-1----:R-:W-:Y:S05]  /*23e40*/  CALL.ABS.NOINC R2 ;  /* 0x0000000002007343 */ /* 0x002fea0003c00000 */
.L_x_738:
[----:B------:R-:W-:Y:S05]  /*23e50*/  BSYNC B6 ;  /* 0x0000000000067941 */ /* 0x000fea0003800000 */
.L_x_737:
[----:B------:R-:W2:Y:S01]  /*23e60*/  LDL R21, [R1+0x2c] ;  /* 0x00002c0001157983 */ /* 0x000ea20000100800 */
[----:B------:R-:W-:-:S03]  /*23e70*/  ULDC.64 UR4, c[0x0][0x9f8] ;  /* 0x00027e0000047ab9 */ /* 0x000fc60000000a00 */
[----:B------:R-:W3:Y:S01]  /*23e80*/  LDL R2, [R1+0x10] ;  /* 0x0000100001027983 */ /* 0x000ee20000100800 */
[----:B------:R-:W-:Y:S01]  /*23e90*/  ISETP.NE.U32.AND P0, PT, RZ, UR4, PT ;  /* 0x00000004ff007c0c */ /* 0x000fe2000bf05070 */
[----:B------:R-:W-:Y:S01]  /*23ea0*/  ULDC.64 UR6, c[0x0][0x208] ;  /* 0x0000820000067ab9 */ /* 0x000fe20000000a00 */
[----:B------:R-:W1:Y:S01]  /*23eb0*/  LDC R0, c[0x0][0x430] ;  /* 0x00010c00ff007b82 */ /* 0x000e620000000800 */
[----:B------:R-:W4:Y:S01]  /*23ec0*/  S2R R20, SR_TID.X ;  /* 0x0000000000147919 */ /* 0x000f220000002100 */
[----:B------:R-:W-:-:S13]  /*23ed0*/  ISETP.NE.AND.EX P0, PT, RZ, UR5, PT, P0 ;  /* 0x00000005ff007c0c */ /* 0x000fda000bf05300 */
[----:B------:R-:W-:Y:S01]  /*23ee0*/  @P0 IADD3 R24, P1, R24, UR4, RZ ;  /* 0x0000000418180c10 */ /* 0x000fe2000ff3e0ff */
[----:B------:R-:W-:-:S03]  /*23ef0*/  ULDC UR4, c[0x0][0x2f4] ;  /* 0x0000bd0000047ab9 */ /* 0x000fc60000000800 */
[----:B------:R-:W-:-:S05]  /*23f00*/  @P0 IADD3.X R25, R25, UR5, RZ, P1, !PT ;  /* 0x0000000519190c10 */ /* 0x000fca0008ffe4ff */
[----:B------:R-:W3:Y:S01]  /*23f10*/  @P0 LDG.E R33, desc[UR6][R24.64] ;  /* 0x0000000618210981 */ /* 0x000ee2000c1e1900 */
[----:B----4-:R-:W-:-:S04]  /*23f20*/  LOP3.LUT R20, R20, 0x7f, RZ, 0xc0, !PT ;  /* 0x0000007f14147812 */ /* 0x010fc800078ec0ff */
[----:B------:R-:W-:Y:S02]  /*23f30*/  SHF.R.U32.HI R26, RZ, 0x3, R20 ;  /* 0x00000003ff1a7819 */ /* 0x000fe40000011614 */
[----:B------:R-:W4:Y:S01]  /*23f40*/  S2R R20, SR_TID.X ;  /* 0x0000000000147919 */ /* 0x000f220000002100 */
[----:B-1----:R-:W-:-:S13]  /*23f50*/  ISETP.NE.AND P1, PT, R0, 0x1, PT ;  /* 0x000000010000780c */ /* 0x002fda0003f25270 */
[----:B------:R-:W1:Y:S08]  /*23f60*/  @P1 LDC R7, c[0x0][0x434] ;  /* 0x00010d00ff071b82 */ /* 0x000e700000000800 */
[----:B0-----:R-:W0:Y:S01]  /*23f70*/  @P1 LDC R5, c[0x0][0x438] ;  /* 0x00010e00ff051b82 */ /* 0x001e220000000800 */
[----:B----4-:R-:W-:-:S05]  /*23f80*/  IMAD.SHL.U32 R20, R20, 0x10, RZ ;  /* 0x0000001014147824 */ /* 0x010fca00078e00ff */
[----:B------:R-:W-:Y:S02]  /*23f90*/  LOP3.LUT R20, R26, 0x70, R20, 0xf8, !PT ;  /* 0x000000701a147812 */ /* 0x000fe400078ef814 */
[----:B------:R-:W-:Y:S02]  /*23fa0*/  LOP3.LUT R23, R23, 0xfffffffe, RZ, 0xc0, !PT ;  /* 0xfffffffe17177812 */ /* 0x000fe400078ec0ff */
[----:B------:R-:W-:Y:S01]  /*23fb0*/  LOP3.LUT R9, R36, 0x80, RZ, 0xfc, !PT ;  /* 0x0000008024097812 */ /* 0x000fe200078efcff */
[----:B------:R-:W-:Y:S01]  /*23fc0*/  UMOV UR5, 0xffffffff ;  /* 0xffffffff00057882 */ /* 0x000fe20000000000 */
[----:B--2---:R-:W-:-:S04]  /*23fd0*/  VIADD R26, R21, 0xffffffff ;  /* 0xffffffff151a7836 */ /* 0x004fc80000000000 */
[----:B------:R-:W-:-:S05]  /*23fe0*/  IMAD R6, R26, 0x50, R20 ;  /* 0x000000501a067824 */ /* 0x000fca00078e0214 */
[----:B------:R-:W-:-:S04]  /*23ff0*/  ISETP.GE.AND P0, PT, R6, R32, PT ;  /* 0x000000200600720c */ /* 0x000fc80003f06270 */
[----:B------:R-:W-:Y:S01]  /*24000*/  ISETP.GT.U32.OR P0, PT, R20, 0x4f, P0 ;  /* 0x0000004f1400780c */ /* 0x000fe20000704470 */
[----:B---3--:R-:W-:-:S04]  /*24010*/  IMAD.IADD R6, R6, 0x1, R2 ;  /* 0x0000000106067824 */ /* 0x008fc800078e0202 */
[----:B-1----:R-:W-:-:S08]  /*24020*/  @P1 IMAD.HI.U32 R7, R6, R7, RZ ;  /* 0x0000000706071227 */ /* 0x002fd000078e00ff */
[----:B------:R-:W1:Y:S01]  /*24030*/  @!P0 LDC.64 R2, c[0x0][0x428] ;  /* 0x00010a00ff028b82 */ /* 0x000e620000000a00 */
[----:B------:R-:W-:Y:S01]  /*24040*/  IMAD.MOV.U32 R4, RZ, RZ, R6 ;  /* 0x000000ffff047224 */ /* 0x000fe200078e0006 */
[----:B0-----:R-:W-:-:S04]  /*24050*/  @P1 SHF.R.U32.HI R4, RZ, R5, R7 ;  /* 0x00000005ff041219 */ /* 0x001fc80000011607 */
[----:B------:R-:W-:Y:S02]  /*24060*/  IADD3 R5, -R4, RZ, RZ ;  /* 0x000000ff04057210 */ /* 0x000fe40007ffe1ff */
[----:B------:R-:W-:-:S03]  /*24070*/  SHF.R.S32.HI R8, RZ, 0x1f, R33 ;  /* 0x0000001fff087819 */ /* 0x000fc60000011421 */
[----:B------:R-:W-:Y:S01]  /*24080*/  IMAD R0, R0, R5, R6 ;  /* 0x0000000500007224 */ /* 0x000fe200078e0206 */
[--C-:B------:R-:W-:Y:S01]  /*24090*/  @!P0 SHF.R.S32.HI R5, RZ, 0x1f, R4.reuse ;  /* 0x0000001fff058819 */ /* 0x100fe20000011404 */
[-C--:B-1----:R-:W-:Y:S02]  /*240a0*/  @!P0 IMAD R6, R8, R2.reuse, RZ ;  /* 0x0000000208068224 */ /* 0x082fe400078e02ff */
[----:B------:R-:W-:-:S04]  /*240b0*/  @!P0 IMAD.WIDE.U32 R4, R33, R2, R4 ;  /* 0x0000000221048225 */ /* 0x000fc800078e0004 */
[----:B------:R-:W-:Y:S02]  /*240c0*/  @!P0 IMAD R6, R33, R3, R6 ;  /* 0x0000000321068224 */ /* 0x000fe400078e0206 */
[----:B------:R-:W0:Y:S02]  /*240d0*/  @!P0 LDC.64 R2, c[0x0][0x418] ;  /* 0x00010600ff028b82 */ /* 0x000e240000000a00 */
[----:B------:R-:W-:Y:S02]  /*240e0*/  @!P0 IMAD.IADD R6, R5, 0x1, R6 ;  /* 0x0000000105068824 */ /* 0x000fe400078e0206 */
[----:B------:R-:W-:Y:S01]  /*240f0*/  IMAD.U32 R7, RZ, RZ, UR37 ;  /* 0x00000025ff077e24 */ /* 0x000fe2000f8e00ff */
[----:B0-----:R-:W-:-:S04]  /*24100*/  @!P0 LEA R2, P1, R4, R2, 0x2 ;  /* 0x0000000204028211 */ /* 0x001fc800078210ff */
[----:B------:R-:W-:Y:S01]  /*24110*/  @!P0 LEA.HI.X R3, R4, R3, R6, 0x2, P1 ;  /* 0x0000000304038211 */ /* 0x000fe200008f1406 */
[----:B------:R-:W-:-:S06]  /*24120*/  IMAD.MOV.U32 R4, RZ, RZ, RZ ;  /* 0x000000ffff047224 */ /* 0x000fcc00078e00ff */
[----:B------:R0:W5:Y:S01]  /*24130*/  @!P0 LDG.E R4, desc[UR6][R2.64] ;  /* 0x0000000602048981 */ /* 0x000162000c1e1900 */
[----:B------:R-:W-:Y:S02]  /*24140*/  ISETP.GT.U32.AND P0, PT, R20, 0x4f, PT ;  /* 0x0000004f1400780c */ /* 0x000fe40003f04070 */
[----:B------:R-:W-:Y:S01]  /*24150*/  ISETP.NE.AND P2, PT, R7, 0x3, PT ;  /* 0x000000030700780c */ /* 0x000fe20003f45270 */
[----:B------:R1:W-:Y:S10]  /*24160*/  STL [R1+0x14], R8 ;  /* 0x0000140801007387 */ /* 0x0003f40000100800 */
[----:B------:R-:W-:-:S02]  /*24170*/  @P0 LOP3.LUT R23, R23, 0x1, RZ, 0xfc, !PT ;  /* 0x0000000117170812 */ /* 0x000fc400078efcff */
[C---:B------:R-:W-:Y:S02]  /*24180*/  ISETP.GE.AND P0, PT, R36.reuse, UR4, PT ;  /* 0x0000000424007c0c */ /* 0x040fe4000bf06270 */
[----:B------:R-:W-:Y:S02]  /*24190*/  LOP3.LUT R23, R23, 0xffffffdf, RZ, 0xc0, !PT ;  /* 0xffffffdf17177812 */ /* 0x000fe400078ec0ff */
[----:B-1----:R-:W-:Y:S02]  /*241a0*/  LOP3.LUT R8, R36, 0x40, RZ, 0xfc, !PT ;  /* 0x0000004024087812 */ /* 0x002fe400078efcff */
[----:B------:R-:W-:Y:S02]  /*241b0*/  @P2 LOP3.LUT R23, R23, 0x20, RZ, 0xfc, !PT ;  /* 0x0000002017172812 */ /* 0x000fe400078efcff */
[----:B------:R-:W-:Y:S02]  /*241c0*/  ISETP.GE.AND P3, PT, R8, UR4, PT ;  /* 0x0000000408007c0c */ /* 0x000fe4000bf66270 */
[----:B------:R-:W-:-:S04]  /*241d0*/  LOP3.LUT R23, R23, 0xffffffef, RZ, 0xc0, !PT ;  /* 0xffffffef17177812 */ /* 0x000fc800078ec0ff */
[----:B------:R-:W-:-:S04]  /*241e0*/  @P0 LOP3.LUT R23, R23, 0x10, RZ, 0xfc, !PT ;  /* 0x0000001017170812 */ /* 0x000fc800078efcff */
[----:B------:R-:W-:Y:S02]  /*241f0*/  LOP3.LUT R23, R23, 0xfffffff7, RZ, 0xc0, !PT ;  /* 0xfffffff717177812 */ /* 0x000fe400078ec0ff */
[----:B------:R-:W-:Y:S02]  /*24200*/  LOP3.LUT R8, R36, 0xc0, RZ, 0xfc, !PT ;  /* 0x000000c024087812 */ /* 0x000fe400078efcff */
[----:B------:R-:W-:Y:S02]  /*24210*/  ISETP.GE.AND P1, PT, R9, UR4, PT ;  /* 0x0000000409007c0c */ /* 0x000fe4000bf26270 */
[----:B------:R-:W-:Y:S02]  /*24220*/  @P3 LOP3.LUT R23, R23, 0x8, RZ, 0xfc, !PT ;  /* 0x0000000817173812 */ /* 0x000fe400078efcff */
[----:B------:R-:W-:Y:S02]  /*24230*/  ISETP.GE.AND P0, PT, R8, UR4, PT ;  /* 0x0000000408007c0c */ /* 0x000fe4000bf06270 */
[----:B------:R-:W-:-:S04]  /*24240*/  LOP3.LUT R23, R23, 0xfffffffd, RZ, 0xc0, !PT ;  /* 0xfffffffd17177812 */ /* 0x000fc800078ec0ff */
[----:B------:R-:W-:-:S04]  /*24250*/  LOP3.LUT R23, R23, 0xfffffffb, RZ, 0xc0, !PT ;  /* 0xfffffffb17177812 */ /* 0x000fc800078ec0ff */
[----:B------:R-:W-:-:S04]  /*24260*/  @P1 LOP3.LUT R23, R23, 0x4, RZ, 0xfc, !PT ;  /* 0x0000000417171812 */ /* 0x000fc800078efcff */
[----:B------:R-:W-:Y:S01]  /*24270*/  @P0 LOP3.LUT R23, R23, 0x2, RZ, 0xfc, !PT ;  /* 0x0000000217170812 */ /* 0x000fe200078efcff */
[----:B0-----:R-:W-:Y:S06]  /*24280*/  BRA.DIV UR5, `(.L_x_740) ;  /* 0x0000005205ac7947 */ /* 0x001fec000b800000 */
.L_x_871:
[----:B------:R-:W-:Y:S01]  /*24290*/  SHF.R.S32.HI R32, RZ, 0x1f, R18 ;  /* 0x0000001fff207819 */ /* 0x000fe20000011412 */
[----:B------:R-:W-:Y:S06]  /*242a0*/  @!P2 BRA `(.L_x_741) ;  /* 0x000000000004a947 */ /* 0x000fec0003800000 */
[----:B------:R-:W-:Y:S01]  /*242b0*/  BPT.TRAP 0x1 ;  /* 0x000000040000795c */ /* 0x000fe20000300000 */
.L_x_741:
        /* <DEDUP_REMOVED lines=19> */
[----:B------:R-:W-:-:S05]  /*243f0*/  IMAD.IADD R5, R3, 0x1, R5 ;  /* 0x0000000103057824 */ /* 0x000fca00078e0205 */
[----:B------:R-:W-:Y:S01]  /*24400*/  LEA.HI.X R25, R2, UR5, R5, 0x1, P0 ;  /* 0x0000000502197c11 */ /* 0x000fe200080f0c05 */
[----:B------:R-:W-:Y:S01]  /*24410*/  IMAD R5, R27, 0x8, R22 ;  /* 0x000000081b057824 */ /* 0x000fe200078e0216 */
[----:B------:R-:W-:-:S04]  /*24420*/  SHF.L.U32 R2, R29, 0x1f, RZ ;  /* 0x0000001f1d027819 */ /* 0x000fc800000006ff */
[----:B------:R-:W0:Y:S02]  /*24430*/  SYNCS.PHASECHK.TRANS64.TRYWAIT P0, [R5+URZ+0x38840], R2 ;  /* 0x03884002050075a7 */ /* 0x000e24000800017f */
[----:B0-----:R-:W-:Y:S05]  /*24440*/  @!P0 BRA `(.L_x_743) ;  /* 0x0000005000708947 */ /* 0x001fea0003800000 */
.L_x_872:
[----:B------:R-:W-:Y:S05]  /*24450*/  BSYNC B0 ;  /* 0x0000000000007941 */ /* 0x000fea0003800000 */
.L_x_742:
[----:B------:R-:W2:Y:S01]  /*24460*/  LDL R9, [R1+0xc] ;  /* 0x00000c0001097983 */ /* 0x000ea20000100800 */
        /* <DEDUP_REMOVED lines=32> */
[C---:B------:R-:W-:Y:S01]  /*24670*/  LOP3.LUT P3, RZ, R23.reuse, 0x4, RZ, 0xc0, !PT ;  /* 0x0000000417ff7812 */ /* 0x040fe2000786c0ff */
[----:B------:R-:W-:Y:S01]  /*24680*/  ULDC.64 UR4, c[0x0][0x208] ;  /* 0x0000820000047ab9 */ /* 0x000fe20000000a00 */
[----:B------:R-:W-:Y:S01]  /*24690*/  LOP3.LUT P2, RZ, R23, 0x2, RZ, 0xc0, !PT ;  /* 0x0000000217ff7812 */ /* 0x000fe2000784c0ff */
[----:B------:R-:W-:Y:S01]  /*246a0*/  SHFL.IDX PT, R8, R6, 0x1, 0x181f ;  /* 0x00381f0006087f89 */ /* 0x000fe200000e0000 */
[----:B0-----:R-:W-:-:S04]  /*246b0*/  @P0 LEA R3, P1, R36, R3, 0x1 ;  /* 0x0000000324030211 */ /* 0x001fc800078208ff */
[----:B-1----:R-:W-:Y:S02]  /*246c0*/  @P0 IADD3.X R2, RZ, R2, RZ, P1, !PT ;  /* 0x00000002ff020210 */ /* 0x002fe40000ffe4ff */
[----:B------:R-:W-:Y:S02]  /*246d0*/  ISETP.GE.AND P1, PT, R4, 0x11, PT ;  /* 0x000000110400780c */ /* 0x000fe40003f26270 */
[----:B------:R-:W-:-:S04]  /*246e0*/  @P0 LOP3.LUT R3, R3, R2, RZ, 0x3c, !PT ;  /* 0x0000000203030212 */ /* 0x000fc800078e3cff */
[----:B------:R-:W-:-:S04]  /*246f0*/  @P0 LOP3.LUT R2, R3, R2, RZ, 0x3c, !PT ;  /* 0x0000000203020212 */ /* 0x000fc800078e3cff */
[----:B------:R-:W-:-:S03]  /*24700*/  @P0 LOP3.LUT R3, R3, R2, RZ, 0x3c, !PT ;  /* 0x0000000203030212 */ /* 0x000fc600078e3cff */
[----:B------:R-:W-:Y:S02]  /*24710*/  @P1 IMAD R21, R7, 0x2, R22 ;  /* 0x0000000207151824 */ /* 0x000fe400078e0216 */
[----:B------:R-:W-:Y:S04]  /*24720*/  @P0 LDGSTS.E.BYPASS.LTC128B.128 [R9+0x24400], desc[UR4][R2.64], !P5 ;  /* 0x2440000002090fae */ /* 0x000fe8000e901d44 */
[----:B------:R-:W-:Y:S04]  /*24730*/  @P0 LDGSTS.E.BYPASS.LTC128B.128 [R9+0x26c00], desc[UR4][R2.64+0x80], !P4 ;  /* 0x26c0008002090fae */ /* 0x000fe8000e101d44 */
[----:B------:R-:W-:Y:S04]  /*24740*/  @P0 LDGSTS.E.BYPASS.LTC128B.128 [R9+0x29400], desc[UR4][R2.64+0x100], !P3 ;  /* 0x2940010002090fae */ /* 0x000fe8000d901d44 */
[----:B------:R0:W-:Y:S04]  /*24750*/  @P0 LDGSTS.E.BYPASS.LTC128B.128 [R9+0x2bc00], desc[UR4][R2.64+0x180], !P2 ;  /* 0x2bc0018002090fae */ /* 0x0001e8000d101d44 */
[----:B0-----:R-:W0:Y:S02]  /*24760*/  SHFL.IDX PT, R2, R0, 0x1, 0x181f ;  /* 0x00381f0000027f89 */ /* 0x001e2400000e0000 */
        /* <DEDUP_REMOVED lines=21> */
[----:B0-----:R-:W-:-:S05]  /*248c0*/  @P1 LEA R2, P0, R36, R2, 0x1 ;  /* 0x0000000224021211 */ /* 0x001fca00078008ff */
[----:B------:R-:W-:Y:S02]  /*248d0*/  @P1 IMAD.X R3, RZ, RZ, R8, P0 ;  /* 0x000000ffff031224 */ /* 0x000fe400000e0608 */
[----:B------:R0:W2:Y:S04]  /*248e0*/  SHFL.IDX PT, R8, R6, 0x4, 0x181f ;  /* 0x00981f0006087f89 */ /* 0x0000a800000e0000 */
[----:B------:R0:W-:Y:S04]  /*248f0*/  @P1 LDGSTS.E.BYPASS.LTC128B.128 [R21+0x25c00], desc[UR4][R2.64], !P5 ;  /* 0x25c0000002151fae */ /* 0x0001e8000e901d44 */
[----:B------:R0:W-:Y:S04]  /*24900*/  @P1 LDGSTS.E.BYPASS.LTC128B.128 [R21+0x28400], desc[UR4][R2.64+0x80], !P4 ;  /* 0x2840008002151fae */ /* 0x0001e8000e101d44 */
[----:B------:R0:W-:Y:S04]  /*24910*/  @P1 LDGSTS.E.BYPASS.LTC128B.128 [R21+0x2ac00], desc[UR4][R2.64+0x100], !P3 ;  /* 0x2ac0010002151fae */ /* 0x0001e8000d901d44 */
[----:B-1----:R0:W-:Y:S02]  /*24920*/  @P1 LDGSTS.E.BYPASS.LTC128B.128 [R21+0x2d400], desc[UR4][R2.64+0x180], !P2 ;  /* 0x2d40018002151fae */ /* 0x0021e4000d101d44 */
.L_x_884:
[----:B------:R-:W-:Y:S01]  /*24930*/  ISETP.GE.AND P0, PT, R4, 0x41, PT ;  /* 0x000000410400780c */ /* 0x000fe20003f06270 */
[----:B------:R-:W-:-:S12]  /*24940*/  BSSY B0, `(.L_x_745) ;  /* 0x0000011000007945 */ /* 0x000fd80003800000 */
[----:B------:R-:W-:Y:S05]  /*24950*/  @!P0 BRA `(.L_x_746) ;  /* 0x00000000003c8947 */ /* 0x000fea0003800000 */
[----:B------:R-:W-:Y:S01]  /*24960*/  LOP3.LUT P4, RZ, R23, 0x10, RZ, 0xc0, !PT ;  /* 0x0000001017ff7812 */ /* 0x000fe2000788c0ff */
[----:B------:R-:W-:Y:S01]  /*24970*/  IMAD R7, R7, 0x2, R22 ;  /* 0x0000000207077824 */ /* 0x000fe200078e0216 */
[C---:B------:R-:W-:Y:S01]  /*24980*/  LOP3.LUT P3, RZ, R23.reuse, 0x8, RZ, 0xc0, !PT ;  /* 0x0000000817ff7812 */ /* 0x040fe2000786c0ff */
[----:B------:R-:W-:Y:S01]  /*24990*/  ULDC.64 UR4, c[0x0][0x208] ;  /* 0x0000820000047ab9 */ /* 0x000fe20000000a00 */
        /* <DEDUP_REMOVED lines=11> */
.L_x_746:
[----:B------:R-:W-:Y:S05]  /*24a50*/  BSYNC B0 ;  /* 0x0000000000007941 */ /* 0x000fea0003800000 */
.L_x_745:
[----:B------:R-:W-:Y:S01]  /*24a60*/  NOP ;  /* 0x0000000000007918 */ /* 0x000fe20000000000 */
[----:B------:R-:W-:-:S13]  /*24a70*/  PLOP3.LUT P0, PT, PT, PT, PT, 0x80, 0x0 ;  /* 0x000000000000781c */ /* 0x000fda0003f0f070 */
.L_x_747:
[----:B------:R-:W-:Y:S02]  /*24a80*/  PLOP3.LUT P1, PT, P1, P0, PT, 0xa2, 0x0 ;  /* 0x000000000000781c */ /* 0x000fe40000f21472 */
[----:B------:R-:W-:-:S08]  /*24a90*/  @P0 R2UR P1, UR4, R5 ;  /* 0x00000000050402ca */ /* 0x000fd00000020000 */
[----:B------:R-:W-:-:S05]  /*24aa0*/  @P0 PLOP3.LUT P0, PT, P1, PT, PT, 0x80, 0x0 ;  /* 0x000000000000081c */ /* 0x000fca0000f0f070 */
[----:B------:R-:W-:Y:S01]  /*24ab0*/  @!P1 SYNCS.ARRIVE.TRANS64.RED.A0T1 RZ, [UR4+0x38830], RZ ;  /* 0x038830ffffff99a7 */ /* 0x000fe20008200404 */
[----:B------:R-:W-:Y:S07]  /*24ac0*/  @!P1 ARRIVES.LDGSTSBAR.64.TRANSCNT [UR4+0x38830] ;  /* 0x03883000ff0099b0 */ /* 0x000fee0008000a84 */
[----:B------:R-:W-:Y:S05]  /*24ad0*/  @P0 BRA.U.ANY `(.L_x_747) ;  /* 0xfffffffd00e80947 */ /* 0x000fea000393ffff */
[----:B------:R-:W-:Y:S01]  /*24ae0*/  NOP ;  /* 0x0000000000007918 */ /* 0x000fe20000000000 */
[----:B------:R-:W-:-:S05]  /*24af0*/  IMAD.U32 R0, RZ, RZ, UR37 ;  /* 0x00000025ff007e24 */ /* 0x000fca000f8e00ff */
[----:B------:R-:W-:-:S13]  /*24b00*/  ISETP.NE.AND P2, PT, R0, 0x3, PT ;  /* 0x000000030000780c */ /* 0x000fda0003f45270 */
[----:B------:R-:W-:Y:S05]  /*24b10*/  @!P2 BRA `(.L_x_748) ;  /* 0x000000000004a947 */ /* 0x000fea0003800000 */
[----:B------:R-:W-:Y:S01]  /*24b20*/  BPT.TRAP 0x1 ;  /* 0x000000040000795c */ /* 0x000fe20000300000 */
.L_x_748:
[----:B------:R3:W5:Y:S01]  /*24b30*/  LDL.LU R0, [R1+0x1c] ;  /* 0x00001c0001007983 */ /* 0x0007620000300800 */
[----:B------:R3:W-:Y:S02]  /*24b40*/  SYNCS.ARRIVE.TRANS64.A1T0 RZ, [R5+URZ+0x38830], RZ ;  /* 0x038830ff05ff79a7 */ /* 0x0007e4000810003f */
[----:B------:R-:W-:Y:S05]  /*24b50*/  WARPSYNC.ALL ;  /* 0x0000000000007948 */ /* 0x000fea0003800000 */
[----:B------:R-:W-:Y:S01]  /*24b60*/  ULDC.64 UR4, c[0x0][0xa00] ;  /* 0x0002800000047ab9 */ /* 0x000fe20000000a00 */
[----:B------:R-:W-:Y:S01]  /*24b70*/  BSSY B6, `(.L_x_749) ;  /* 0x0000021000067945 */ /* 0x000fe20003800000 */
[----:B------:R-:W-:Y:S01]  /*24b80*/  BAR.SYNC.DEFER_BLOCKING 0x8, 0x180 ;  /* 0x0206000000007b1d */ /* 0x000fe20000010000 */
[----:B------:R-:W-:-:S04]  /*24b90*/  ISETP.NE.U32.AND P0, PT, RZ, UR4, PT ;  /* 0x00000004ff007c0c */ /* 0x000fc8000bf05070 */
[----:B------:R-:W-:Y:S01]  /*24ba0*/  ISETP.NE.AND.EX P0, PT, RZ, UR5, PT, P0 ;  /* 0x00000005ff007c0c */ /* 0x000fe2000bf05300 */
[----:B------:R-:W-:Y:S02]  /*24bb0*/  ULDC.64 UR4, c[0x0][0x298] ;  /* 0x0000a60000047ab9 */ /* 0x000fe40000000a00 */
[----:B---3--:R-:W-:Y:S01]  /*24bc0*/  IMAD.WIDE.U32 R4, R35, UR4, RZ ;  /* 0x0000000423047c25 */ /* 0x008fe2000f8e00ff */
[----:B------:R-:W-:Y:S02]  /*24bd0*/  SEL R31, R31, RZ, !P0 ;  /* 0x000000ff1f1f7207 */ /* 0x000fe40004000000 */
[----:B01---5:R-:W-:Y:S02]  /*24be0*/  SEL R2, R0, RZ, !P0 ;  /* 0x000000ff00027207 */ /* 0x023fe40004000000 */
[----:B------:R-:W-:-:S03]  /*24bf0*/  SHF.R.S32.HI R0, RZ, 0x1f, R35 ;  /* 0x0000001fff007819 */ /* 0x000fc60000011423 */
[----:B------:R0:W-:Y:S02]  /*24c00*/  STL [R1+0x1c], R2 ;  /* 0x00001c0201007387 */ /* 0x0001e40000100800 */
[----:B------:R-:W-:Y:S02]  /*24c10*/  IMAD R0, R0, UR4, RZ ;  /* 0x0000000400007c24 */ /* 0x000fe4000f8e02ff */
[----:B------:R1:W-:Y:S02]  /*24c20*/  STL.64 [R1+0x20], R4 ;  /* 0x0000200401007387 */ /* 0x0003e40000100a00 */
[----:B------:R-:W-:Y:S02]  /*24c30*/  IMAD R0, R35, UR5, R0 ;  /* 0x0000000523007c24 */ /* 0x000fe4000f8e0200 */
[----:B0-----:R-:W-:-:S03]  /*24c40*/  VIADD R2, R22, 0x14400 ;  /* 0x0001440016027836 */ /* 0x001fc60000000000 */
[----:B------:R-:W-:Y:S02]  /*24c50*/  IADD3 R35, R5, R0, RZ ;  /* 0x0000000005237210 */ /* 0x000fe40007ffe0ff */
[----:B------:R-:W-:-:S13]  /*24c60*/  LOP3.LUT P0, RZ, R2, 0x3ff, RZ, 0xc0, !PT ;  /* 0x000003ff02ff7812 */ /* 0x000fda000780c0ff */
[----:B-1----:R-:W-:Y:S05]  /*24c70*/  @!P0 BRA `(.L_x_750) ;  /* 0x0000000000408947 */ /* 0x002fea0003800000 */
[----:B------:R-:W-:Y:S01]  /*24c80*/  MOV R2, 0x0 ;  /* 0x0000000000027802 */ /* 0x000fe20000000f00 */
[----:B------:R-:W-:Y:S01]  /*24c90*/  ULDC.64 UR4, c[0x4][0x138] ;  /* 0x01004e0000047ab9 */ /* 0x000fe20000000a00 */
[----:B------:R-:W-:Y:S01]  /*24ca0*/  ULDC.64 UR6, c[0x4][0x140] ;  /* 0x0100500000067ab9 */ /* 0x000fe20000000a00 */
[----:B------:R-:W-:Y:S01]  /*24cb0*/  ULDC.64 UR8, c[0x4][0xb0] ;  /* 0x01002c0000087ab9 */ /* 0x000fe20000000a00 */
[----:B------:R-:W-:Y:S02]  /*24cc0*/  IMAD.U32 R4, RZ, RZ, UR4 ;  /* 0x00000004ff047e24 */ /* 0x000fe4000f8e00ff */
[----:B------:R-:W0:Y:S01]  /*24cd0*/  LDC.64 R2, c[0x4][R2] ;  /* 0x0100000002027b82 */ /* 0x000e220000000a00 */
[----:B------:R-:W-:Y:S02]  /*24ce0*/  IMAD.U32 R5, RZ, RZ, UR5 ;  /* 0x00000005ff057e24 */ /* 0x000fe4000f8e00ff */
[----:B------:R-:W-:Y:S02]  /*24cf0*/  IMAD.U32 R6, RZ, RZ, UR6 ;  /* 0x00000006ff067e24 */ /* 0x000fe4000f8e00ff */
[----:B------:R-:W-:-:S02]  /*24d00*/  IMAD.U32 R7, RZ, RZ, UR7 ;  /* 0x00000007ff077e24 */ /* 0x000fc4000f8e00ff */
[----:B------:R-:W-:Y:S02]  /*24d10*/  IMAD.U32 R10, RZ, RZ, UR8 ;  /* 0x00000008ff0a7e24 */ /* 0x000fe4000f8e00ff */
[----:B------:R-:W-:Y:S02]  /*24d20*/  IMAD.U32 R11, RZ, RZ, UR9 ;  /* 0x00000009ff0b7e24 */ /* 0x000fe4000f8e00ff */
[----:B--2---:R-:W-:Y:S02]  /*24d30*/  IMAD.MOV.U32 R8, RZ, RZ, 0x70 ;  /* 0x00000070ff087424 */ /* 0x004fe400078e00ff */
[----:B------:R-:W-:Y:S02]  /*24d40*/  IMAD.MOV.U32 R12, RZ, RZ, 0x1 ;  /* 0x00000001ff0c7424 */ /* 0x000fe400078e00ff */
[----:B------:R-:W-:-:S07]  /*24d50*/  IMAD.MOV.U32 R13, RZ, RZ, RZ ;  /* 0x000000ffff0d7224 */ /* 0x000fce00078e00ff */
[----:B------:R-:W-:-:S07]  /*24d60*/  LEPC R20, `(.L_x_750) ;  /* 0x000000001014794e */ /* 0x000fce0000000000 */
[----:B0-----:R-:W-:Y:S05]  /*24d70*/  CALL.ABS.NOINC R2 ;  /* 0x0000000002007343 */ /* 0x001fea0003c00000 */
.L_x_750:
[----:B------:R-:W-:Y:S05]  /*24d80*/  BSYNC B6 ;  /* 0x0000000000067941 */ /* 0x000fea0003800000 */
.L_x_749:
[----:B------:R-:W3:Y:S01]  /*24d90*/  LDL.LU R20, [R1+0x1c] ;  /* 0x00001c0001147983 */ /* 0x000ee20000300800 */
[----:B------:R-:W-:Y:S01]  /*24da0*/  ULDC.64 UR4, c[0x0][0x2d8] ;  /* 0x0000b60000047ab9 */ /* 0x000fe20000000a00 */
[----:B--2---:R-:W0:Y:S02]  /*24db0*/  LDC R8, c[0x0][0x448] ;  /* 0x00011200ff087b82 */ /* 0x004e240000000800 */
[----:B------:R-:W2:Y:S01]  /*24dc0*/  LDL.LU.64 R2, [R1+0x20] ;  /* 0x0000200001027983 */ /* 0x000ea20000300a00 */
[----:B------:R-:W-:-:S03]  /*24dd0*/  IMAD R0, R32, UR4, RZ ;  /* 0x0000000420007c24 */ /* 0x000fc6000f8e02ff */
[----:B------:R1:W5:Y:S01]  /*24de0*/  LDL R10, [R1+0x28] ;  /* 0x00002800010a7983 */ /* 0x0003620000100800 */
[----:B------:R-:W-:Y:S01]  /*24df0*/  IMAD R0, R18, UR5, R0 ;  /* 0x0000000512007c24 */ /* 0x000fe2000f8e0200 */
[----:B0-----:R-:W-:-:S13]  /*24e00*/  ISETP.NE.AND P0, PT, R8, 0x1, PT ;  /* 0x000000010800780c */ /* 0x001fda0003f05270 */
[----:B------:R-:W0:Y:S08]  /*24e10*/  @P0 LDC R5, c[0x0][0x44c] ;  /* 0x00011300ff050b82 */ /* 0x000e300000000800 */
[----:B------:R-:W4:Y:S01]  /*24e20*/  @P0 LDC R4, c[0x0][0x450] ;  /* 0x00011400ff040b82 */ /* 0x000f220000000800 */
[C---:B------:R-:W-:Y:S02]  /*24e30*/  LOP3.LUT R12, R36.reuse, 0x40, RZ, 0xfc, !PT ;  /* 0x00000040240c7812 */ /* 0x040fe400078efcff */
[----:B------:R-:W-:-:S02]  /*24e40*/  LOP3.LUT R9, R36, 0x80, RZ, 0xfc, !PT ;  /* 0x0000008024097812 */ /* 0x000fc400078efcff */
[----:B------:R-:W-:Y:S01]  /*24e50*/  LOP3.LUT R11, R36, 0xc0, RZ, 0xfc, !PT ;  /* 0x000000c0240b7812 */ /* 0x000fe200078efcff */
[----:B--2---:R-:W-:Y:S02]  /*24e60*/  IMAD.MOV.U32 R3, RZ, RZ, R35 ;  /* 0x000000ffff037224 */ /* 0x004fe400078e0023 */
[----:B------:R-:W-:Y:S01]  /*24e70*/  IMAD.WIDE.U32 R2, R18, UR4, R2 ;  /* 0x0000000412027c25 */ /* 0x000fe2000f8e0002 */
[----:B------:R-:W-:-:S03]  /*24e80*/  ULDC.64 UR4, c[0x0][0x2e0] ;  /* 0x0000b80000047ab9 */ /* 0x000fc60000000a00 */
[----:B------:R-:W-:Y:S02]  /*24e90*/  IMAD.IADD R3, R3, 0x1, R0 ;  /* 0x0000000103037824 */ /* 0x000fe400078e0200 */
[----:B---3--:R-:W-:Y:S02]  /*24ea0*/  IMAD R0, R20, UR4, RZ ;  /* 0x0000000414007c24 */ /* 0x008fe4000f8e02ff */
[----:B------:R-:W2:Y:S01]  /*24eb0*/  S2R R20, SR_TID.X ;  /* 0x0000000000147919 */ /* 0x000ea20000002100 */
[----:B------:R-:W-:-:S04]  /*24ec0*/  IMAD.WIDE.U32 R2, R31, UR4, R2 ;  /* 0x000000041f027c25 */ /* 0x000fc8000f8e0002 */
[----:B------:R-:W-:Y:S01]  /*24ed0*/  IMAD R0, R31, UR5, R0 ;  /* 0x000000051f007c24 */ /* 0x000fe2000f8e0200 */
[----:B------:R-:W-:-:S04]  /*24ee0*/  ULDC.64 UR4, c[0x0][0x2d0] ;  /* 0x0000b40000047ab9 */ /* 0x000fc80000000a00 */
[----:B------:R-:W-:Y:S01]  /*24ef0*/  IADD3 R3, R3, R0, RZ ;  /* 0x0000000003037210 */ /* 0x000fe20007ffe0ff */
[----:B------:R-:W-:Y:S01]  /*24f00*/  IMAD.SHL.U32 R0, R17, 0x80, RZ ;  /* 0x0000008011007824 */ /* 0x000fe200078e00ff */
[----:B--2---:R-:W-:-:S04]  /*24f10*/  LOP3.LUT R20, R20, 0x7f, RZ, 0xc0, !PT ;  /* 0x0000007f14147812 */ /* 0x004fc800078ec0ff */
[----:B------:R-:W-:Y:S02]  /*24f20*/  SHF.R.U32.HI R21, RZ, 0x3, R20 ;  /* 0x00000003ff157819 */ /* 0x000fe40000011614 */
[----:B------:R-:W2:Y:S02]  /*24f30*/  S2R R20, SR_TID.X ;  /* 0x0000000000147919 */ /* 0x000ea40000002100 */
[----:B--2---:R-:W-:-:S05]  /*24f40*/  IMAD.SHL.U32 R20, R20, 0x10, RZ ;  /* 0x0000001014147824 */ /* 0x004fca00078e00ff */
[----:B------:R-:W-:-:S04]  /*24f50*/  LOP3.LUT R20, R21, 0x70, R20, 0xf8, !PT ;  /* 0x0000007015147812 */ /* 0x000fc800078ef814 */
[----:B------:R-:W-:-:S05]  /*24f60*/  LOP3.LUT R6, R20, R0, RZ, 0xfc, !PT ;  /* 0x0000000014067212 */ /* 0x000fca00078efcff */
[----:B0-----:R-:W-:-:S04]  /*24f70*/  @P0 IMAD.HI.U32 R7, R6, R5, RZ ;  /* 0x0000000506070227 */ /* 0x001fc800078e00ff */
[----:B------:R-:W-:Y:S01]  /*24f80*/  IMAD.MOV.U32 R5, RZ, RZ, R6 ;  /* 0x000000ffff057224 */ /* 0x000fe200078e0006 */
[----:B----4-:R-:W-:Y:S01]  /*24f90*/  @P0 SHF.R.U32.HI R5, RZ, R4, R7 ;  /* 0x00000004ff050219 */ /* 0x010fe20000011607 */
        /* <DEDUP_REMOVED lines=13> */
[----:B------:R-:W-:-:S03]  /*25070*/  ULDC.64 UR4, c[0x0][0x280] ;  /* 0x0000a00000047ab9 */ /* 0x000fc60000000a00 */
[----:B------:R-:W-:Y:S01]  /*25080*/  IMAD.IADD R4, R3, 0x1, R5 ;  /* 0x0000000103047824 */ /* 0x000fe200078e0205 */
[----:B------:R-:W-:Y:S01]  /*25090*/  LEA R5, P0, R2, UR4, 0x1 ;  /* 0x0000000402057c11 */ /* 0x000fe2000f8008ff */
[----:B------:R-:W-:Y:S01]  /*250a0*/  ULDC UR4, c[0x0][0x2b8] ;  /* 0x0000ae0000047ab9 */ /* 0x000fe20000000800 */
[----:B0-----:R-:W-:Y:S02]  /*250b0*/  LOP3.LUT R20, R20, 0x7f, RZ, 0xc0, !PT ;  /* 0x0000007f14147812 */ /* 0x001fe400078ec0ff */
[----:B------:R-:W-:Y:S01]  /*250c0*/  LEA.HI.X R4, R2, UR5, R4, 0x1, P0 ;  /* 0x0000000502047c11 */ /* 0x000fe200080f0c04 */
[----:B------:R-:W-:Y:S01]  /*250d0*/  UMOV UR5, 0xffffffff ;  /* 0xffffffff00057882 */ /* 0x000fe20000000000 */
[----:B------:R-:W-:Y:S02]  /*250e0*/  ISETP.GE.AND P4, PT, R36, UR4, PT ;  /* 0x0000000424007c0c */ /* 0x000fe4000bf86270 */
[----:B------:R-:W-:Y:S02]  /*250f0*/  ISETP.GE.AND P3, PT, R12, UR4, PT ;  /* 0x000000040c007c0c */ /* 0x000fe4000bf66270 */
[----:B------:R-:W-:-:S02]  /*25100*/  ISETP.GE.AND P2, PT, R9, UR4, PT ;  /* 0x0000000409007c0c */ /* 0x000fc4000bf46270 */
[----:B------:R-:W-:Y:S02]  /*25110*/  ISETP.GE.AND P0, PT, R11, UR4, PT ;  /* 0x000000040b007c0c */ /* 0x000fe4000bf06270 */
[----:B------:R-:W-:Y:S01]  /*25120*/  SHF.R.U32.HI R9, RZ, 0x3, R20 ;  /* 0x00000003ff097819 */ /* 0x000fe20000011614 */
[----:B-1----:R-:W-:Y:S10]  /*25130*/  BRA.DIV UR5, `(.L_x_751) ;  /* 0x0000004e051c7947 */ /* 0x002ff4000b800000 */
[----:B------:R-:W0:Y:S01]  /*25140*/  SHFL.IDX PT, R3, R5, RZ, 0x181f ;  /* 0x00181fff05037589 */ /* 0x000e2200000e0000 */
[----:B-----5:R-:W-:Y:S01]  /*25150*/  IMAD R6, R10, R8, RZ ;  /* 0x000000080a067224 */ /* 0x020fe200078e02ff */
[----:B------:R-:W-:Y:S01]  /*25160*/  ULDC.64 UR4, c[0x0][0x208] ;  /* 0x0000820000047ab9 */ /* 0x000fe20000000a00 */
[----:B------:R-:W-:Y:S01]  /*25170*/  IMAD.IADD R0, R9, 0x1, R0 ;  /* 0x0000000109007824 */ /* 0x000fe200078e0200 */
[----:B------:R-:W1:Y:S04]  /*25180*/  SHFL.IDX PT, R2, R4, RZ, 0x181f ;  /* 0x00181fff04027589 */ /* 0x000e6800000e0000 */
[----:B------:R-:W-:Y:S01]  /*25190*/  ISETP.GE.AND P1, PT, R0, R6, PT ;  /* 0x000000060000720c */ /* 0x000fe20003f26270 */
[----:B------:R-:W-:-:S12]  /*251a0*/  SHFL.IDX PT, R14, R5, 0x7, 0x181f ;  /* 0x00f81f00050e7f89 */ /* 0x000fd800000e0000 */
[----:B0-----:R-:W-:-:S05]  /*251b0*/  @!P1 LEA R7, P5, R36, R3, 0x1 ;  /* 0x0000000324079211 */ /* 0x001fca00078a08ff */
[----:B-1----:R-:W-:Y:S02]  /*251c0*/  @!P1 IMAD.X R3, RZ, RZ, R2, P5 ;  /* 0x000000ffff039224 */ /* 0x002fe400028e0602 */
[----:B------:R-:W-:Y:S02]  /*251d0*/  @!P1 IMAD.MOV.U32 R2, RZ, RZ, R7 ;  /* 0x000000ffff029224 */ /* 0x000fe400078e0007 */
[----:B------:R-:W-:-:S03]  /*251e0*/  VIADD R7, R0, 0x10 ;  /* 0x0000001000077836 */ /* 0x000fc60000000000 */
[----:B------:R-:W-:Y:S04]  /*251f0*/  @!P1 LDGSTS.E.BYPASS.LTC128B.128 [R37+0x14400], desc[UR4][R2.64], !P4 ;  /* 0x1440000002259fae */ /* 0x000fe8000e101d44 */
[----:B------:R-:W-:Y:S04]  /*25200*/  @!P1 LDGSTS.E.BYPASS.LTC128B.128 [R37+0x18400], desc[UR4][R2.64+0x80], !P3 ;  /* 0x1840008002259fae */ /* 0x000fe8000d901d44 */
[----:B------:R-:W-:Y:S04]  /*25210*/  @!P1 LDGSTS.E.BYPASS.LTC128B.128 [R37+0x1c400], desc[UR4][R2.64+0x100], !P2 ;  /* 0x1c40010002259fae */ /* 0x000fe8000d101d44 */
[----:B------:R0:W-:Y:S01]  /*25220*/  @!P1 LDGSTS.E.BYPASS.LTC128B.128 [R37+0x20400], desc[UR4][R2.64+0x180], !P0 ;  /* 0x2040018002259fae */ /* 0x0001e2000c101d44 */
[----:B------:R-:W-:-:S03]  /*25230*/  ISETP.GE.AND P1, PT, R7, R6, PT ;  /* 0x000000060700720c */ /* 0x000fc60003f26270 */
[----:B0-----:R-:W0:Y:S04]  /*25240*/  SHFL.IDX PT, R3, R5, 0x1, 0x181f ;  /* 0x00381f0005037f89 */ /* 0x001e2800000e0000 */
[----:B------:R-:W1:Y:S06]  /*25250*/  SHFL.IDX PT, R2, R4, 0x1, 0x181f ;  /* 0x00381f0004027f89 */ /* 0x000e6c00000e0000 */
[----:B0-----:R-:W-:-:S05]  /*25260*/  @!P1 LEA R7, P5, R36, R3, 0x1 ;  /* 0x0000000324079211 */ /* 0x001fca00078a08ff */
[----:B-1----:R-:W-:Y:S01]  /*25270*/  @!P1 IMAD.X R8, RZ, RZ, R2, P5 ;  /* 0x000000ffff089224 */ /* 0x002fe200028e0602 */
[----:B------:R-:W-:Y:S01]  /*25280*/  @!P1 MOV R2, R7 ;  /* 0x0000000700029202 */ /* 0x000fe20000000f00 */
[----:B------:R-:W-:Y:S02]  /*25290*/  VIADD R7, R0, 0x20 ;  /* 0x0000002000077836 */ /* 0x000fe40000000000 */
[----:B------:R-:W-:-:S05]  /*252a0*/  @!P1 IMAD.MOV.U32 R3, RZ, RZ, R8 ;  /* 0x000000ffff039224 */ /* 0x000fca00078e0008 */
        /* <DEDUP_REMOVED lines=8> */
[----:B-1----:R-:W-:Y:S02]  /*25330*/  @!P1 IMAD.X R8, RZ, RZ, R2, P5 ;  /* 0x000000ffff089224 */ /* 0x002fe400028e0602 */
[----:B------:R-:W-:Y:S02]  /*25340*/  @!P1 IMAD.MOV.U32 R2, RZ, RZ, R7 ;  /* 0x000000ffff029224 */ /* 0x000fe400078e0007 */
        /* <DEDUP_REMOVED lines=53> */
[----:B------:R0:W-:Y:S02]  /*256a0*/  @!P1 LDGSTS.E.BYPASS.LTC128B.128 [R37+0x23400], desc[UR4][R2.64+0x180], !P0 ;  /* 0x2340018002259fae */ /* 0x0001e4000c101d44 */
.L_x_901:
[----:B0-----:R-:W-:Y:S01]  /*256b0*/  VIADD R3, R0, 0x70 ;  /* 0x0000007000037836 */ /* 0x001fe20000000000 */
[----:B------:R-:W-:Y:S04]  /*256c0*/  BSSY B0, `(.L_x_752) ;  /* 0x000000d000007945 */ /* 0x000fe80003800000 */
[----:B------:R-:W-:-:S13]  /*256d0*/  ISETP.GE.AND P1, PT, R3, R6, PT ;  /* 0x000000060300720c */ /* 0x000fda0003f26270 */
[----:B------:R-:W-:Y:S05]  /*256e0*/  @P1 BRA `(.L_x_753) ;  /* 0x0000000000281947 */ /* 0x000fea0003800000 */
[----:B------:R-:W-:Y:S01]  /*256f0*/  LEA R2, P1, R36, R14, 0x1 ;  /* 0x0000000e24027211 */ /* 0x000fe200078208ff */
[----:B------:R-:W-:-:S04]  /*25700*/  ULDC.64 UR4, c[0x0][0x208] ;  /* 0x0000820000047ab9 */ /* 0x000fc80000000a00 */
[----:B-1----:R-:W-:-:S05]  /*25710*/  IMAD.X R3, RZ, RZ, R7, P1 ;  /* 0x000000ffff037224 */ /* 0x002fca00008e0607 */
[----:B------:R-:W-:Y:S01]  /*25720*/  @!PT LDS RZ, [RZ] ;  /* 0x00000000fffff984 */ /* 0x000fe20000000800 */
[----:B------:R-:W-:Y:S01]  /*25730*/  @!PT LDS RZ, [RZ] ;  /* 0x00000000fffff984 */ /* 0x000fe20000000800 */
[----:B------:R-:W-:Y:S01]  /*25740*/  @!PT LDS RZ, [RZ] ;  /* 0x00000000fffff984 */ /* 0x000fe20000000800 */
[----:B------:R0:W-:Y:S04]  /*25750*/  LDGSTS.E.BYPASS.LTC128B.128 [R37+0x17c00], desc[UR4][R2.64], !P4 ;  /* 0x17c0000002257fae */ /* 0x0001e8000e101d44 */
[----:B------:R0:W-:Y:S04]  /*25760*/  LDGSTS.E.BYPASS.LTC128B.128 [R37+0x1bc00], desc[UR4][R2.64+0x80], !P3 ;  /* 0x1bc0008002257fae */ /* 0x0001e8000d901d44 */
[----:B------:R0:W-:Y:S04]  /*25770*/  LDGSTS.E.BYPASS.LTC128B.128 [R37+0x1fc00], desc[UR4][R2.64+0x100], !P2 ;  /* 0x1fc0010002257fae */ /* 0x0001e8000d101d44 */
[----:B------:R0:W-:Y:S02]  /*25780*/  LDGSTS.E.BYPASS.LTC128B.128 [R37+0x23c00], desc[UR4][R2.64+0x180], !P0 ;  /* 0x23c0018002257fae */ /* 0x0001e4000c101d44 */
.L_x_753:
[----:B------:R-:W-:Y:S05]  /*25790*/  BSYNC B0 ;  /* 0x0000000000007941 */ /* 0x000fea0003800000 */
.L_x_752:
[----:B------:R-:W-:Y:S01]  /*257a0*/  NOP ;  /* 0x0000000000007918 */ /* 0x000fe20000000000 */
[----:B------:R-:W-:-:S13]  /*257b0*/  PLOP3.LUT P0, PT, PT, PT, PT, 0x80, 0x0 ;  /* 0x000000000000781c */ /* 0x000fda0003f0f070 */
.L_x_754:
[----:B------:R-:W-:Y:S02]  /*257c0*/  PLOP3.LUT P1, PT, P1, P0, PT, 0xa2, 0x0 ;  /* 0x000000000000781c */ /* 0x000fe40000f21472 */
[----:B------:R-:W-:-:S08]  /*257d0*/  @P0 R2UR P1, UR4, R22 ;  /* 0x00000000160402ca */ /* 0x000fd00000020000 */
[----:B------:R-:W-:-:S05]  /*257e0*/  @P0 PLOP3.LUT P0, PT, P1, PT, PT, 0x80, 0x0 ;  /* 0x000000000000081c */ /* 0x000fca0000f0f070 */
[----:B------:R-:W-:Y:S01]  /*257f0*/  @!P1 SYNCS.ARRIVE.TRANS64.RED.A0T1 RZ, [UR4+0x38800], RZ ;  /* 0x038800ffffff99a7 */ /* 0x000fe20008200404 */
[----:B------:R-:W-:Y:S07]  /*25800*/  @!P1 ARRIVES.LDGSTSBAR.64.TRANSCNT [UR4+0x38800] ;  /* 0x03880000ff0099b0 */ /* 0x000fee0008000a84 */
[----:B------:R-:W-:Y:S05]  /*25810*/  @P0 BRA.U.ANY `(.L_x_754) ;  /* 0xfffffffd00e80947 */ /* 0x000fea000393ffff */
[----:B0-----:R-:W2:Y:S02]  /*25820*/  LDL.LU R2, [R1+0x30] ;  /* 0x0000300001027983 */ /* 0x001ea40000300800 */
[----:B--2---:R-:W-:-:S04]  /*25830*/  IADD3 R2, R2, 0x1, RZ ;  /* 0x0000000102027810 */ /* 0x004fc80007ffe0ff */
        /* <DEDUP_REMOVED lines=8> */
[----:B------:R-:W2:Y:S03]  /*258c0*/  SYNCS.PHASECHK.TRANS64.TRYWAIT P0, [R22+URZ+0x38820], R3 ;  /* 0x03882003160075a7 */ /* 0x000ea6000800017f */
[----:B0-2---:R-:W-:Y:S05]  /*258d0*/  @!P0 BRA `(.L_x_756) ;  /* 0x0000005000248947 */ /* 0x005fea0003800000 */
.L_x_902:
[----:B------:R-:W-:Y:S05]  /*258e0*/  BSYNC B0 ;  /* 0x0000000000007941 */ /* 0x000fea0003800000 */
.L_x_755:
[----:B------:R-:W2:Y:S01]  /*258f0*/  LDL R0, [R1+0xc] ;  /* 0x00000c0001007983 */ /* 0x000ea20000100800 */
[----:B------:R-:W-:Y:S01]  /*25900*/  BSSY B0, `(.L_x_757) ;  /* 0x0000120000007945 */ /* 0x000fe20003800000 */
[----:B--2---:R-:W-:-:S13]  /*25910*/  ISETP.GE.AND P0, PT, R0, 0x51, PT ;  /* 0x000000510000780c */ /* 0x004fda0003f06270 */
[----:B------:R-:W-:Y:S05]  /*25920*/  @!P0 BRA `(.L_x_758) ;  /* 0x0000001000748947 */ /* 0x000fea0003800000 */
[----:B------:R-:W2:Y:S01]  /*25930*/  LDL.LU R0, [R1+0x2c] ;  /* 0x00002c0001007983 */ /* 0x000ea20000300800 */
[C---:B------:R-:W-:Y:S01]  /*25940*/  LOP3.LUT R5, R36.reuse, 0x40, RZ, 0xfc, !PT ;  /* 0x0000004024057812 */ /* 0x040fe200078efcff */
[----:B------:R-:W-:Y:S01]  /*25950*/  ULDC UR4, c[0x0][0x2f4] ;  /* 0x0000bd0000047ab9 */ /* 0x000fe20000000800 */
[C---:B------:R-:W-:Y:S01]  /*25960*/  LOP3.LUT R4, R36.reuse, 0x80, RZ, 0xfc, !PT ;  /* 0x0000008024047812 */ /* 0x040fe200078efcff */
[----:B------:R-:W-:Y:S01]  /*25970*/  IMAD.MOV.U32 R17, RZ, RZ, R29 ;  /* 0x000000ffff117224 */ /* 0x000fe200078e001d */
[C---:B------:R-:W-:Y:S01]  /*25980*/  LOP3.LUT R2, R36.reuse, 0xc0, RZ, 0xfc, !PT ;  /* 0x000000c024027812 */ /* 0x040fe200078efcff */
[----:B-1----:R-:W-:Y:S01]  /*25990*/  IMAD.MOV.U32 R7, RZ, RZ, R27 ;  /* 0x000000ffff077224 */ /* 0x002fe200078e001b */
[----:B------:R-:W-:Y:S01]  /*259a0*/  ISETP.GE.AND P4, PT, R36, UR4, PT ;  /* 0x0000000424007c0c */ /* 0x000fe2000bf86270 */
[----:B------:R-:W-:Y:S01]  /*259b0*/  IMAD.MOV.U32 R31, RZ, RZ, R26 ;  /* 0x000000ffff1f7224 */ /* 0x000fe200078e001a */
[----:B------:R-:W-:Y:S02]  /*259c0*/  ISETP.GE.AND P3, PT, R5, UR4, PT ;  /* 0x0000000405007c0c */ /* 0x000fe4000bf66270 */
[----:B------:R-:W-:-:S02]  /*259d0*/  ISETP.GE.AND P2, PT, R4, UR4, PT ;  /* 0x0000000404007c0c */ /* 0x000fc4000bf46270 */
[----:B------:R-:W-:Y:S01]  /*259e0*/  ISETP.GE.AND P1, PT, R2, UR4, PT ;  /* 0x0000000402007c0c */ /* 0x000fe2000bf26270 */
[----:B--2---:R-:W-:-:S12]  /*259f0*/  VIADD R0, R0, 0xfffffffe ;  /* 0xfffffffe00007836 */ /* 0x004fd80000000000 */
.L_x_771:
[----:B------:R-:W2:Y:S01]  /*25a00*/  LDL R5, [R1+0x10] ;  /* 0x0000100001057983 */ /* 0x000ea20000100800 */
[----:B------:R-:W1:Y:S03]  /*25a10*/  LDC R11, c[0x0][0x430] ;  /* 0x00010c00ff0b7b82 */ /* 0x000e660000000800 */
[----:B------:R-:W3:Y:S01]  /*25a20*/  LDL R8, [R1+0x14] ;  /* 0x0000140001087983 */ /* 0x000ee20000100800 */
[----:B------:R-:W4:Y:S01]  /*25a30*/  S2R R2, SR_TID.X ;  /* 0x0000000000027919 */ /* 0x000f220000002100 */
[----:B------:R-:W4:Y:S01]  /*25a40*/  S2R R4, SR_TID.X ;  /* 0x0000000000047919 */ /* 0x000f220000002100 */
[----:B-1----:R-:W-:-:S13]  /*25a50*/  ISETP.NE.AND P0, PT, R11, 0x1, PT ;  /* 0x000000010b00780c */ /* 0x002fda0003f05270 */
[----:B0-----:R-:W0:Y:S01]  /*25a60*/  @P0 LDC R3, c[0x0][0x434] ;  /* 0x00010d00ff030b82 */ /* 0x001e220000000800 */
[----:B----4-:R-:W-:Y:S01]  /*25a70*/  LOP3.LUT R2, R2, 0x7f, RZ, 0xc0, !PT ;  /* 0x0000007f02027812 */ /* 0x010fe200078ec0ff */
[----:B------:R-:W-:-:S03]  /*25a80*/  IMAD.SHL.U32 R4, R4, 0x10, RZ ;  /* 0x0000001004047824 */ /* 0x000fc600078e00ff */
[----:B------:R-:W-:-:S04]  /*25a90*/  SHF.R.U32.HI R2, RZ, 0x3, R2 ;  /* 0x00000003ff027819 */ /* 0x000fc80000011602 */
[----:B------:R-:W-:Y:S02]  /*25aa0*/  LOP3.LUT R4, R2, 0x70, R4, 0xf8, !PT ;  /* 0x0000007002047812 */ /* 0x000fe400078ef804 */
[----:B------:R-:W1:Y:S02]  /*25ab0*/  @P0 LDC R2, c[0x0][0x438] ;  /* 0x00010e00ff020b82 */ /* 0x000e640000000800 */
[----:B------:R-:W-:Y:S01]  /*25ac0*/  ISETP.GT.U32.AND P5, PT, R4, 0x4f, PT ;  /* 0x0000004f0400780c */ /* 0x000fe20003fa4070 */
[----:B------:R-:W-:Y:S01]  /*25ad0*/  IMAD.U32 R12, RZ, RZ, UR37 ;  /* 0x00000025ff0c7e24 */ /* 0x000fe2000f8e00ff */
[----:B------:R-:W-:Y:S01]  /*25ae0*/  ULDC.64 UR4, c[0x0][0x208] ;  /* 0x0000820000047ab9 */ /* 0x000fe20000000a00 */
[----:B------:R-:W-:Y:S01]  /*25af0*/  IADD3 R27, R7, 0x1, RZ ;  /* 0x00000001071b7810 */ /* 0x000fe20007ffe0ff */
[----:B------:R-:W-:Y:S02]  /*25b00*/  IMAD.MOV.U32 R26, RZ, RZ, R0 ;  /* 0x000000ffff1a7224 */ /* 0x000fe400078e0000 */
[----:B--2---:R-:W-:-:S04]  /*25b10*/  IMAD R6, R0, 0x50, R5 ;  /* 0x0000005000067824 */ /* 0x004fc800078e0205 */
[----:B------:R-:W-:-:S03]  /*25b20*/  IMAD.IADD R6, R4, 0x1, R6 ;  /* 0x0000000104067824 */ /* 0x000fc600078e0206 */
[----:B------:R-:W2:Y:S01]  /*25b30*/  @!P5 LDC.64 R4, c[0x0][0x428] ;  /* 0x00010a00ff04db82 */ /* 0x000ea20000000a00 */
[----:B0-----:R-:W-:-:S04]  /*25b40*/  @P0 IMAD.HI.U32 R3, R6, R3, RZ ;  /* 0x0000000306030227 */ /* 0x001fc800078e00ff */
[----:B------:R-:W-:Y:S01]  /*25b50*/  IMAD.MOV.U32 R10, RZ, RZ, R6 ;  /* 0x000000ffff0a7224 */ /* 0x000fe200078e0006 */
[----:B-1----:R-:W-:-:S04]  /*25b60*/  @P0 SHF.R.U32.HI R10, RZ, R2, R3 ;  /* 0x00000002ff0a0219 */ /* 0x002fc80000011603 */
[--C-:B------:R-:W-:Y:S01]  /*25b70*/  @!P5 SHF.R.S32.HI R3, RZ, 0x1f, R10.reuse ;  /* 0x0000001fff03d819 */ /* 0x100fe2000001140a */
[----:B------:R-:W-:-:S04]  /*25b80*/  @!P5 IMAD.MOV.U32 R2, RZ, RZ, R10 ;  /* 0x000000ffff02d224 */ /* 0x000fc800078e000a */
[----:B--2---:R-:W-:-:S04]  /*25b90*/  @!P5 IMAD.WIDE.U32 R2, R33, R4, R2 ;  /* 0x000000042102d225 */ /* 0x004fc800078e0002 */
[----:B---3--:R-:W-:Y:S02]  /*25ba0*/  @!P5 IMAD R4, R8, R4, RZ ;  /* 0x000000040804d224 */ /* 0x008fe400078e02ff */
[----:B------:R-:W0:Y:S02]  /*25bb0*/  @!P5 LDC.64 R8, c[0x0][0x418] ;  /* 0x00010600ff08db82 */ /* 0x000e240000000a00 */
[----:B------:R-:W-:-:S04]  /*25bc0*/  @!P5 IMAD R5, R33, R5, R4 ;  /* 0x000000052105d224 */ /* 0x000fc800078e0204 */
[----:B------:R-:W-:Y:S02]  /*25bd0*/  @!P5 IMAD.IADD R3, R5, 0x1, R3 ;  /* 0x000000010503d824 */ /* 0x000fe400078e0203 */
[----:B------:R-:W-:Y:S01]  /*25be0*/  IMAD.MOV.U32 R4, RZ, RZ, RZ ;  /* 0x000000ffff047224 */ /* 0x000fe200078e00ff */
[----:B0-----:R-:W-:-:S04]  /*25bf0*/  @!P5 LEA R8, P0, R2, R8, 0x2 ;  /* 0x000000080208d211 */ /* 0x001fc800078010ff */
[----:B------:R-:W-:-:S05]  /*25c00*/  @!P5 LEA.HI.X R9, R2, R9, R3, 0x2, P0 ;  /* 0x000000090209d211 */ /* 0x000fca00000f1403 */
[----:B------:R0:W5:Y:S01]  /*25c10*/  @!P5 LDG.E R4, desc[UR4][R8.64] ;  /* 0x000000040804d981 */ /* 0x000162000c1e1900 */
[----:B------:R-:W-:Y:S02]  /*25c20*/  ISETP.NE.AND P5, PT, R12, 0x3, PT ;  /* 0x000000030c00780c */ /* 0x000fe40003fa5270 */
[----:B------:R-:W-:Y:S01]  /*25c30*/  ISETP.NE.AND P0, PT, R27, 0x2, PT ;  /* 0x000000021b00780c */ /* 0x000fe20003f05270 */
[----:B------:R-:W-:Y:S01]  /*25c40*/  IMAD.MOV R5, RZ, RZ, -R10 ;  /* 0x000000ffff057224 */ /* 0x000fe200078e0a0a */
[----:B------:R-:W-:Y:S05]  /*25c50*/  YIELD ;  /* 0x0000000000007946 */ /* 0x000fea0003800000 */
[----:B------:R-:W-:Y:S01]  /*25c60*/  SEL R29, RZ, 0x1, P0 ;  /* 0x00000001ff1d7807 */ /* 0x000fe20000000000 */
[----:B------:R-:W-:Y:S01]  /*25c70*/  IMAD R5, R11, R5, R6 ;  /* 0x000000050b057224 */ /* 0x000fe200078e0206 */
[----:B------:R-:W-:-:S02]  /*25c80*/  SEL R27, R27, RZ, P0 ;  /* 0x000000ff1b1b7207 */ /* 0x000fc40000000000 */
[----:B------:R-:W-:Y:S01]  /*25c90*/  LOP3.LUT R29, R17, R29, RZ, 0x3c, !PT ;  /* 0x0000001d111d7212 */ /* 0x000fe200078e3cff */
[----:B0-----:R-:W-:Y:S06]  /*25ca0*/  @!P5 BRA `(.L_x_759) ;  /* 0x000000000004d947 */ /* 0x001fec0003800000 */
[----:B------:R-:W-:Y:S01]  /*25cb0*/  BPT.TRAP 0x1 ;  /* 0x000000040000795c */ /* 0x000fe20000300000 */
.L_x_759:
[----:B------:R-:W-:Y:S01]  /*25cc0*/  IMAD R6, R27, 0x8, R22 ;  /* 0x000000081b067824 */ /* 0x000fe200078e0216 */
[----:B------:R-:W-:Y:S01]  /*25cd0*/  SHF.L.U32 R3, R29, 0x1f, RZ ;  /* 0x0000001f1d037819 */ /* 0x000fe200000006ff */
[----:B------:R-:W-:Y:S03]  /*25ce0*/  BSSY B1, `(.L_x_760) ;  /* 0x0000003000017945 */ /* 0x000fe60003800000 */
[----:B------:R-:W0:Y:S02]  /*25cf0*/  SYNCS.PHASECHK.TRANS64.TRYWAIT P0, [R6+URZ+0x38840], R3 ;  /* 0x03884003060075a7 */ /* 0x000e24000800017f */
[----:B0-----:R-:W-:Y:S05]  /*25d00*/  @!P0 BRA `(.L_x_761) ;  /* 0x0000004c002c8947 */ /* 0x001fea0003800000 */
.L_x_903:
[----:B------:R-:W-:Y:S05]  /*25d10*/  BSYNC B1 ;  /* 0x0000000000017941 */ /* 0x000fea0003800000 */
.L_x_760:
        /* <DEDUP_REMOVED lines=20> */
[----:B------:R-:W-:Y:S01]  /*25e60*/  IMAD.IADD R0, R0, 0x1, R3 ;  /* 0x0000000100007824 */ /* 0x000fe200078e0203 */
[----:B------:R-:W-:-:S04]  /*25e70*/  UMOV UR4, 0xffffffff ;  /* 0xffffffff00047882 */ /* 0x000fc80000000000 */
[----:B------:R-:W-:Y:S01]  /*25e80*/  LEA.HI.X R10, R2, UR5, R0, 0x1, P0 ;  /* 0x00000005020a7c11 */ /* 0x000fe200080f0c00 */
[----:B------:R-:W-:Y:S06]  /*25e90*/  BRA.DIV UR4, `(.L_x_762) ;  /* 0x0000004a04dc7947 */ /* 0x000fec000b800000 */
[----:B------:R-:W0:Y:S01]  /*25ea0*/  SHFL.IDX PT, R2, R8, RZ, 0x181f ;  /* 0x00181fff08027589 */ /* 0x000e2200000e0000 */
[----:B------:R-:W-:Y:S01]  /*25eb0*/  LOP3.LUT R23, R23, 0xfffffeff, RZ, 0xc0, !PT ;  /* 0xfffffeff17177812 */ /* 0x000fe200078ec0ff */
[----:B------:R-:W-:Y:S01]  /*25ec0*/  IMAD.SHL.U32 R0, R36, 0x2, RZ ;  /* 0x0000000224007824 */ /* 0x000fe200078e00ff */
[----:B------:R-:W-:Y:S01]  /*25ed0*/  ULDC.64 UR4, c[0x0][0x208] ;  /* 0x0000820000047ab9 */ /* 0x000fe20000000a00 */
        /* <DEDUP_REMOVED lines=42> */
.L_x_915:
[----:B------:R-:W-:Y:S01]  /*26180*/  LOP3.LUT R23, R23, 0xffffff7f, RZ, 0xc0, !PT ;  /* 0xffffff7f17177812 */ /* 0x000fe200078ec0ff */
[----:B------:R-:W-:Y:S01]  /*26190*/  ULDC.64 UR4, c[0x0][0x208] ;  /* 0x0000820000047ab9 */ /* 0x000fe20000000a00 */
        /* <DEDUP_REMOVED lines=16> */
.L_x_763:
[----:B------:R-:W-:Y:S02]  /*262a0*/  PLOP3.LUT P5, PT, P5, P0, PT, 0xa2, 0x0 ;  /* 0x000000000000781c */ /* 0x000fe40002fa1472 */
[----:B------:R-:W-:-:S08]  /*262b0*/  @P0 R2UR P5, UR4, R6 ;  /* 0x00000000060402ca */ /* 0x000fd000000a0000 */
[----:B------:R-:W-:-:S05]  /*262c0*/  @P0 PLOP3.LUT P0, PT, P5, PT, PT, 0x80, 0x0 ;  /* 0x000000000000081c */ /* 0x000fca0002f0f070 */
[----:B------:R-:W-:Y:S01]  /*262d0*/  @!P5 SYNCS.ARRIVE.TRANS64.RED.A0T1 RZ, [UR4+0x38830], RZ ;  /* 0x038830ffffffd9a7 */ /* 0x000fe20008200404 */
[----:B------:R-:W-:Y:S07]  /*262e0*/  @!P5 ARRIVES.LDGSTSBAR.64.TRANSCNT [UR4+0x38830] ;  /* 0x03883000ff00d9b0 */ /* 0x000fee0008000a84 */
[----:B------:R-:W-:Y:S05]  /*262f0*/  @P0 BRA.U.ANY `(.L_x_763) ;  /* 0xfffffffd00e80947 */ /* 0x000fea000393ffff */
[----:B------:R-:W-:Y:S01]  /*26300*/  NOP ;  /* 0x0000000000007918 */ /* 0x000fe20000000000 */
[----:B-1----:R-:W-:-:S05]  /*26310*/  IMAD.U32 R2, RZ, RZ, UR37 ;  /* 0x00000025ff027e24 */ /* 0x002fca000f8e00ff */
[----:B------:R-:W-:-:S13]  /*26320*/  ISETP.NE.AND P6, PT, R2, 0x3, PT ;  /* 0x000000030200780c */ /* 0x000fda0003fc5270 */
[----:B------:R-:W-:Y:S05]  /*26330*/  @!P6 BRA `(.L_x_764) ;  /* 0x000000000004e947 */ /* 0x000fea0003800000 */
[----:B------:R-:W-:Y:S01]  /*26340*/  BPT.TRAP 0x1 ;  /* 0x000000040000795c */ /* 0x000fe20000300000 */
.L_x_764:
[----:B------:R1:W-:Y:S01]  /*26350*/  SYNCS.ARRIVE.TRANS64.A1T0 RZ, [R6+URZ+0x38830], RZ ;  /* 0x038830ff06ff79a7 */ /* 0x0003e2000810003f */
[----:B------:R-:W-:Y:S05]  /*26360*/  @!P6 BRA `(.L_x_765) ;  /* 0x000000000004e947 */ /* 0x000fea0003800000 */
[----:B------:R-:W-:Y:S01]  /*26370*/  BPT.TRAP 0x1 ;  /* 0x000000040000795c */ /* 0x000fe20000300000 */
.L_x_765:
[----:B------:R-:W-:Y:S01]  /*26380*/  SHF.L.U32 R2, R17, 0x1f, RZ ;  /* 0x0000001f11027819 */ /* 0x000fe200000006ff */
[----:B-1----:R-:W-:Y:S01]  /*26390*/  IMAD R6, R7, 0x8, R22 ;  /* 0x0000000807067824 */ /* 0x002fe200078e0216 */
[----:B------:R-:W-:Y:S03]  /*263a0*/  BSSY B1, `(.L_x_766) ;  /* 0x0000003000017945 */ /* 0x000fe60003800000 */
[----:B------:R-:W1:Y:S02]  /*263b0*/  SYNCS.PHASECHK.TRANS64.TRYWAIT P0, [R6+URZ+0x38860], R2 ;  /* 0x03886002060075a7 */ /* 0x000e64000800017f */
[----:B-1----:R-:W-:Y:S05]  /*263c0*/  @!P0 BRA `(.L_x_767) ;  /* 0x0000004c00648947 */ /* 0x002fea0003800000 */
.L_x_916:
[----:B------:R-:W-:Y:S05]  /*263d0*/  BSYNC B1 ;  /* 0x0000000000017941 */ /* 0x000fea0003800000 */
.L_x_766:
[----:B0-----:R-:W2:Y:S01]  /*263e0*/  LDL R8, [R1+0xc] ;  /* 0x00000c0001087983 */ /* 0x001ea20000100800 */
        /* <DEDUP_REMOVED lines=9> */
[----:B------:R-:W-:Y:S01]  /*26480*/  IMAD R7, R7, 0x2, R22 ;  /* 0x0000000207077824 */ /* 0x000fe200078e0216 */
[----:B------:R-:W-:Y:S02]  /*26490*/  ULDC.64 UR4, c[0x0][0x208] ;  /* 0x0000820000047ab9 */ /* 0x000fe40000000a00 */
[----:B------:R-:W1:Y:S01]  /*264a0*/  SHFL.IDX PT, R3, R25, RZ, 0x181f ;  /* 0x00181fff19037589 */ /* 0x000e6200000e0000 */
[----:B0-----:R-:W-:-:S05]  /*264b0*/  IADD3 R2, P0, R2, R0, RZ ;  /* 0x0000000002027210 */ /* 0x001fca0007f1e0ff */
[----:B-1----:R-:W-:Y:S01]  /*264c0*/  IMAD.X R3, RZ, RZ, R3, P0 ;  /* 0x000000ffff037224 */ /* 0x002fe200000e0603 */
[----:B------:R-:W-:-:S13]  /*264d0*/  ISETP.LT.OR P0, PT, R8, 0x1, P4 ;  /* 0x000000010800780c */ /* 0x000fda0002701670 */
[----:B------:R-:W-:Y:S01]  /*264e0*/  @!PT LDS RZ, [RZ] ;  /* 0x00000000fffff984 */ /* 0x000fe20000000800 */
        /* <DEDUP_REMOVED lines=44> */
[----:B0-2---:R0:W1:Y:S02]  /*267b0*/  SHFL.IDX PT, R2, R24, 0x4, 0x181f ;  /* 0x00981f0018027f89 */ /* 0x00506400000e0000 */
.L_x_928:
[----:B-1----:R-:W-:Y:S01]  /*267c0*/  IADD3 R2, P0, R2, R0, RZ ;  /* 0x0000000002027210 */ /* 0x002fe20007f1e0ff */
[----:B------:R-:W-:-:S04]  /*267d0*/  ULDC.64 UR4, c[0x0][0x208] ;  /* 0x0000820000047ab9 */ /* 0x000fc80000000a00 */
        /* <DEDUP_REMOVED lines=12> */
[----:B------:R-:W-:Y:S02]  /*268a0*/  ULDC.64 UR4, c[0x0][0x328] ;  /* 0x0000ca0000047ab9 */ /* 0x000fe40000000a00 */
[----:B------:R-:W-:Y:S01]  /*268b0*/  IMAD R20, R20, UR4, RZ ;  /* 0x0000000414147c24 */ /* 0x000fe2000f8e02ff */
[----:B------:R-:W-:-:S03]  /*268c0*/  NOP ;  /* 0x0000000000007918 */ /* 0x000fc60000000000 */
[C---:B------:R-:W-:Y:S02]  /*268d0*/  IMAD R9, R5.reuse, UR5, R20 ;  /* 0x0000000505097c24 */ /* 0x040fe4000f8e0214 */
[----:B-1----:R-:W-:Y:S01]  /*268e0*/  IMAD.WIDE.U32 R2, R5, UR4, RZ ;  /* 0x0000000405027c25 */ /* 0x002fe2000f8e00ff */
[----:B------:R-:W-:-:S03]  /*268f0*/  ULDC.64 UR4, c[0x0][0x338] ;  /* 0x0000ce0000047ab9 */ /* 0x000fc60000000a00 */
[----:B------:R-:W-:Y:S01]  /*26900*/  IMAD R21, R21, UR4, RZ ;  /* 0x0000000415157c24 */ /* 0x000fe2000f8e02ff */
[----:B------:R-:W-:-:S03]  /*26910*/  IADD3 R3, R3, R9, RZ ;  /* 0x0000000903037210 */ /* 0x000fc60007ffe0ff */
[C---:B------:R-:W-:Y:S02]  /*26920*/  IMAD R21, R4.reuse, UR5, R21 ;  /* 0x0000000504157c24 */ /* 0x040fe4000f8e0215 */
[----:B------:R-:W-:Y:S01]  /*26930*/  IMAD.WIDE.U32 R2, R4, UR4, R2 ;  /* 0x0000000404027c25 */ /* 0x000fe2000f8e0002 */
[----:B------:R-:W-:-:S03]  /*26940*/  ULDC.64 UR4, c[0x0][0x330] ;  /* 0x0000cc0000047ab9 */ /* 0x000fc60000000a00 */
[----:B------:R-:W-:Y:S02]  /*26950*/  IMAD.IADD R3, R3, 0x1, R21 ;  /* 0x0000000103037824 */ /* 0x000fe400078e0215 */
[----:B------:R-:W-:Y:S02]  /*26960*/  IMAD R5, R32, UR4, RZ ;  /* 0x0000000420057c24 */ /* 0x000fe4000f8e02ff */
[----:B------:R-:W-:-:S04]  /*26970*/  IMAD.WIDE.U32 R2, R18, UR4, R2 ;  /* 0x0000000412027c25 */ /* 0x000fc8000f8e0002 */
[----:B------:R-:W-:Y:S01]  /*26980*/  IMAD R5, R18, UR5, R5 ;  /* 0x0000000512057c24 */ /* 0x000fe2000f8e0205 */
[----:B------:R-:W-:Y:S02]  /*26990*/  ULDC.64 UR4, c[0x0][0x318] ;  /* 0x0000c60000047ab9 */ /* 0x000fe40000000a00 */
[----:B0-----:R-:W-:Y:S01]  /*269a0*/  LEA R24, P0, R2, UR4, 0x1 ;  /* 0x0000000402187c11 */ /* 0x001fe2000f8008ff */
[----:B------:R-:W-:-:S05]  /*269b0*/  IMAD.IADD R3, R5, 0x1, R3 ;  /* 0x0000000105037824 */ /* 0x000fca00078e0203 */
[----:B------:R-:W-:Y:S02]  /*269c0*/  LEA.HI.X R25, R2, UR5, R3, 0x1, P0 ;  /* 0x0000000502197c11 */ /* 0x000fe400080f0c03 */
[----:B------:R-:W-:-:S13]  /*269d0*/  PLOP3.LUT P0, PT, PT, PT, PT, 0x80, 0x0 ;  /* 0x000000000000781c */ /* 0x000fda0003f0f070 */
.L_x_769:
        /* <DEDUP_REMOVED lines=11> */
.L_x_770:
[C---:B------:R-:W-:Y:S01]  /*26a90*/  ISETP.GT.AND P0, PT, R26.reuse, RZ, PT ;  /* 0x000000ff1a00720c */ /* 0x040fe20003f04270 */
[----:B------:R2:W-:Y:S01]  /*26aa0*/  SYNCS.ARRIVE.TRANS64.A1T0 RZ, [R6+URZ+0x38850], RZ ;  /* 0x038850ff06ff79a7 */ /* 0x0005e2000810003f */
[----:B------:R-:W-:Y:S02]  /*26ab0*/  VIADD R0, R26, 0xffffffff ;  /* 0xffffffff1a007836 */ /* 0x000fe40000000000 */
[----:B------:R-:W-:Y:S02]  /*26ac0*/  IMAD.MOV.U32 R17, RZ, RZ, R29 ;  /* 0x000000ffff117224 */ /* 0x000fe400078e001d */
[----:B------:R-:W-:Y:S02]  /*26ad0*/  IMAD.MOV.U32 R7, RZ, RZ, R27 ;  /* 0x000000ffff077224 */ /* 0x000fe400078e001b */
[----:B------:R-:W-:-:S05]  /*26ae0*/  IMAD.MOV.U32 R31, RZ, RZ, R26 ;  /* 0x000000ffff1f7224 */ /* 0x000fca00078e001a */
[----:B--2---:R-:W-:Y:S05]  /*26af0*/  @P0 BRA `(.L_x_771) ;  /* 0xffffffec00c00947 */ /* 0x004fea000383ffff */
.L_x_758:
[----:B------:R-:W-:Y:S05]  /*26b00*/  BSYNC B0 ;  /* 0x0000000000007941 */ /* 0x000fea0003800000 */
.L_x_757:
[----:B------:R-:W2:Y:S01]  /*26b10*/  S2R R2, SR_TID.X ;  /* 0x0000000000027919 */ /* 0x000ea20000002100 */
[----:B------:R-:W-:Y:S01]  /*26b20*/  BSSY B0, `(.L_x_772) ;  /* 0x0000011000007945 */ /* 0x000fe20003800000 */
[----:B--2---:R-:W-:-:S04]  /*26b30*/  LOP3.LUT R2, R2, 0x7f, RZ, 0xc0, !PT ;  /* 0x0000007f02027812 */ /* 0x004fc800078ec0ff */
[----:B------:R-:W-:-:S13]  /*26b40*/  ISETP.NE.AND P0, PT, R2, RZ, PT ;  /* 0x000000ff0200720c */ /* 0x000fda0003f05270 */
[----:B------:R-:W-:Y:S05]  /*26b50*/  @P0 BRA `(.L_x_773) ;  /* 0x0000000000340947 */ /* 0x000fea0003800000 */
[----:B------:R-:W2:Y:S01]  /*26b60*/  S2R R5, SR_LANEID ;  /* 0x0000000000057919 */ /* 0x000ea20000000000 */
[----:B------:R-:W-:Y:S01]  /*26b70*/  VOTEU.ANY UR4, UPT, PT ;  /* 0x0000000000047886 */ /* 0x000fe200038e0100 */
[----:B0-----:R-:W0:Y:S01]  /*26b80*/  LDC.64 R2, c[0x0][0xc60] ;  /* 0x00031800ff027b82 */ /* 0x001e220000000a00 */
[----:B------:R-:W2:Y:S01]  /*26b90*/  FLO.U32 R0, UR4 ;  /* 0x0000000400007d00 */ /* 0x000ea200080e0000 */
[----:B------:R-:W-:Y:S01]  /*26ba0*/  ULDC.64 UR6, c[0x0][0x208] ;  /* 0x0000820000067ab9 */ /* 0x000fe20000000a00 */
[----:B--2---:R-:W-:-:S06]  /*26bb0*/  ISETP.EQ.U32.AND P0, PT, R0, R5, PT ;  /* 0x000000050000720c */ /* 0x004fcc0003f02070 */
[----:B------:R-:W0:Y:S07]  /*26bc0*/  POPC R5, UR4 ;  /* 0x0000000400057d09 */ /* 0x000e2e0008000000 */
[----:B0-----:R-:W2:Y:S01]  /*26bd0*/  @P0 ATOMG.E.ADD.STRONG.GPU PT, R3, desc[UR6][R2.64], R5 ;  /* 0x00000005020309a8 */ /* 0x001ea200081ee1c6 */
[----:B------:R-:W0:Y:S02]  /*26be0*/  S2R R4, SR_LTMASK ;  /* 0x0000000000047919 */ /* 0x000e240000003900 */
[----:B0-----:R-:W-:-:S04]  /*26bf0*/  LOP3.LUT R4, R4, UR4, RZ, 0xc0, !PT ;  /* 0x0000000404047c12 */ /* 0x001fc8000f8ec0ff */
[----:B-1----:R-:W0:Y:S01]  /*26c00*/  POPC R7, R4 ;  /* 0x0000000400077309 */ /* 0x002e220000000000 */
[----:B--2---:R-:W0:Y:S02]  /*26c10*/  SHFL.IDX PT, R0, R3, R0, 0x1f ;  /* 0x00001f0003007589 */ /* 0x004e2400000e0000 */
[----:B0-----:R-:W-:-:S07]  /*26c20*/  IADD3 R16, R0, UR36, R7 ;  /* 0x0000002400107c10 */ /* 0x001fce000fffe007 */
.L_x_773:
[----:B------:R-:W-:Y:S05]  /*26c30*/  BSYNC B0 ;  /* 0x0000000000007941 */ /* 0x000fea0003800000 */
.L_x_772:
[----:B------:R-:W-:-:S05]  /*26c40*/  IMAD.U32 R0, RZ, RZ, UR37 ;  /* 0x00000025ff007e24 */ /* 0x000fca000f8e00ff */
[----:B------:R-:W-:-:S13]  /*26c50*/  ISETP.NE.AND P0, PT, R0, 0x3, PT ;  /* 0x000000030000780c */ /* 0x000fda0003f05270 */
[----:B------:R-:W-:Y:S05]  /*26c60*/  @!P0 BRA `(.L_x_774) ;  /* 0x0000000000048947 */ /* 0x000fea0003800000 */
[----:B------:R-:W-:Y:S01]  /*26c70*/  BPT.TRAP 0x1 ;  /* 0x000000040000795c */ /* 0x000fe20000300000 */
.L_x_774:
[----:B------:R-:W2:Y:S01]  /*26c80*/  LDL.LU R0, [R1+0xc] ;  /* 0x00000c0001007983 */ /* 0x000ea20000300800 */
[----:B------:R-:W-:Y:S01]  /*26c90*/  IMAD R4, R27, 0x8, R22 ;  /* 0x000000081b047824 */ /* 0x000fe200078e0216 */
[----:B0-----:R-:W-:Y:S01]  /*26ca0*/  SHF.L.U32 R3, R29, 0x1f, RZ ;  /* 0x0000001f1d037819 */ /* 0x001fe200000006ff */
[----:B------:R-:W-:Y:S03]  /*26cb0*/  BSSY B0, `(.L_x_775) ;  /* 0x0000004000007945 */ /* 0x000fe60003800000 */
[----:B------:R-:W0:Y:S01]  /*26cc0*/  SYNCS.PHASECHK.TRANS64.TRYWAIT P0, [R4+URZ+0x38860], R3 ;  /* 0x03886003040075a7 */ /* 0x000e22000800017f */
[----:B--2---:R-:W-:Y:S01]  /*26cd0*/  IMAD R5, R26, -0x50, R0 ;  /* 0xffffffb01a057824 */ /* 0x004fe200078e0200 */
[----:B0-----:R-:W-:Y:S06]  /*26ce0*/  @!P0 BRA `(.L_x_776) ;  /* 0x0000004c00108947 */ /* 0x001fec0003800000 */
.L_x_929:
[----:B------:R-:W-:Y:S05]  /*26cf0*/  BSYNC B0 ;  /* 0x0000000000007941 */ /* 0x000fea0003800000 */
.L_x_775:
[----:B------:R-:W2:Y:S01]  /*26d00*/  S2R R0, SR_TID.X ;  /* 0x0000000000007919 */ /* 0x000ea20000002100 */
[----:B------:R-:W-:Y:S01]  /*26d10*/  UMOV UR4, 0xffffffff ;  /* 0xffffffff00047882 */ /* 0x000fe20000000000 */
[----:B-1----:R-:W-:Y:S01]  /*26d20*/  IMAD R7, R27, 0x5000, R34 ;  /* 0x000050001b077824 */ /* 0x002fe200078e0222 */
[----:B--2---:R-:W-:-:S04]  /*26d30*/  LOP3.LUT R0, R0, 0x7f, RZ, 0xc0, !PT ;  /* 0x0000007f00007812 */ /* 0x004fc800078ec0ff */
[----:B------:R-:W-:-:S05]  /*26d40*/  SHF.R.U32.HI R0, RZ, 0x3, R0 ;  /* 0x00000003ff007819 */ /* 0x000fca0000011600 */
[----:B------:R-:W-:Y:S01]  /*26d50*/  IMAD.IADD R5, R5, 0x1, -R0 ;  /* 0x0000000105057824 */ /* 0x000fe200078e0a00 */
[----:B------:R-:W-:Y:S06]  /*26d60*/  BRA.DIV UR4, `(.L_x_777) ;  /* 0x0000004e04047947 */ /* 0x000fec000b800000 */
[----:B------:R-:W1:Y:S01]  /*26d70*/  SHFL.IDX PT, R14, R24, RZ, 0x181f ;  /* 0x00181fff180e7589 */ /* 0x000e6200000e0000 */
[----:B------:R-:W-:Y:S01]  /*26d80*/  ULDC UR4, c[0x0][0x2f4] ;  /* 0x0000bd0000047ab9 */ /* 0x000fe20000000800 */
[C---:B------:R-:W-:Y:S01]  /*26d90*/  IMAD.SHL.U32 R8, R36.reuse, 0x2, RZ ;  /* 0x0000000224087824 */ /* 0x040fe200078e00ff */
[C---:B------:R-:W-:Y:S01]  /*26da0*/  ISETP.GE.AND P3, PT, R36.reuse, UR4, PT ;  /* 0x0000000424007c0c */ /* 0x040fe2000bf66270 */
[----:B0-----:R-:W0:Y:S01]  /*26db0*/  SHFL.IDX PT, R3, R25, RZ, 0x181f ;  /* 0x00181fff19037589 */ /* 0x001e2200000e0000 */
[----:B------:R-:W-:Y:S01]  /*26dc0*/  LOP3.LUT R2, R36, 0x40, RZ, 0xfc, !PT ;  /* 0x0000004024027812 */ /* 0x000fe200078efcff */
[----:B------:R-:W-:Y:S01]  /*26dd0*/  ULDC.64 UR6, c[0x0][0x208] ;  /* 0x0000820000067ab9 */ /* 0x000fe20000000a00 */
[----:B------:R-:W-:Y:S02]  /*26de0*/  ISETP.LT.OR P4, PT, R5, 0x1, P3 ;  /* 0x000000010500780c */ /* 0x000fe40001f81670 */
[----:B------:R-:W-:Y:S02]  /*26df0*/  ISETP.GE.AND P2, PT, R2, UR4, PT ;  /* 0x0000000402007c0c */ /* 0x000fe4000bf46270 */
[----:B------:R-:W-:-:S02]  /*26e00*/  LOP3.LUT R2, R36, 0x80, RZ, 0xfc, !PT ;  /* 0x0000008024027812 */ /* 0x000fc400078efcff */
[----:B------:R-:W-:Y:S02]  /*26e10*/  LEA R0, R7, R22, 0x1 ;  /* 0x0000001607007211 */ /* 0x000fe400078e08ff */
[----:B------:R-:W-:Y:S02]  /*26e20*/  ISETP.GE.AND P1, PT, R2, UR4, PT ;  /* 0x0000000402007c0c */ /* 0x000fe4000bf26270 */
[----:B------:R-:W-:Y:S02]  /*26e30*/  LOP3.LUT R2, R36, 0xc0, RZ, 0xfc, !PT ;  /* 0x000000c024027812 */ /* 0x000fe400078efcff */
[----:B-1----:R-:W-:Y:S02]  /*26e40*/  IADD3 R6, P0, R14, R8, RZ ;  /* 0x000000080e067210 */ /* 0x002fe40007f1e0ff */
[----:B------:R-:W1:Y:S03]  /*26e50*/  SHFL.IDX PT, R14, R24, 0x1, 0x181f ;  /* 0x00381f00180e7f89 */ /* 0x000e6600000e0000 */
[----:B0-----:R-:W-:Y:S01]  /*26e60*/  IMAD.X R7, RZ, RZ, R3, P0 ;  /* 0x000000ffff077224 */ /* 0x001fe200000e0603 */
[C---:B------:R-:W-:Y:S01]  /*26e70*/  ISETP.LT.OR P0, PT, R5.reuse, 0x1, P2 ;  /* 0x000000010500780c */ /* 0x040fe20001701670 */
[----:B------:R-:W0:Y:S04]  /*26e80*/  SHFL.IDX PT, R3, R25, 0x1, 0x181f ;  /* 0x00381f0019037f89 */ /* 0x000e2800000e0000 */
[----:B------:R-:W-:Y:S01]  /*26e90*/  LDGSTS.E.BYPASS.LTC128B.128 [R0+0x400], desc[UR6][R6.64], !P4 ;  /* 0x0040000006007fae */ /* 0x000fe2000e101d46 */
[----:B------:R-:W-:-:S07]  /*26ea0*/  ISETP.LT.OR P4, PT, R5, 0x1, P1 ;  /* 0x000000010500780c */ /* 0x000fce0000f81670 */
[----:B------:R-:W-:Y:S01]  /*26eb0*/  LDGSTS.E.BYPASS.LTC128B.128 [R0+0x2c00], desc[UR6][R6.64+0x80], !P0 ;  /* 0x02c0008006007fae */ /* 0x000fe2000c101d46 */
[----:B------:R-:W-:-:S05]  /*26ec0*/  ISETP.GE.AND P0, PT, R2, UR4, PT ;  /* 0x0000000402007c0c */ /* 0x000fca000bf06270 */
[----:B------:R-:W-:Y:S01]  /*26ed0*/  LDGSTS.E.BYPASS.LTC128B.128 [R0+0x5400], desc[UR6][R6.64+0x100], !P4 ;  /* 0x0540010006007fae */ /* 0x000fe2000e101d46 */
[----:B------:R-:W-:-:S13]  /*26ee0*/  ISETP.LT.OR P4, PT, R5, 0x1, P0 ;  /* 0x000000010500780c */ /* 0x000fda0000781670 */
[----:B------:R2:W-:Y:S01]  /*26ef0*/  LDGSTS.E.BYPASS.LTC128B.128 [R0+0x7c00], desc[UR6][R6.64+0x180], !P4 ;  /* 0x07c0018006007fae */ /* 0x0005e2000e101d46 */
[----:B-1----:R-:W-:-:S03]  /*26f00*/  IADD3 R2, P4, R14, R8, RZ ;  /* 0x000000080e027210 */ /* 0x002fc60007f9e0ff */
[----:B------:R-:W1:Y:S02]  /*26f10*/  SHFL.IDX PT, R14, R24, 0x2, 0x181f ;  /* 0x00581f00180e7f89 */ /* 0x000e6400000e0000 */
[----:B0-----:R-:W-:Y:S01]  /*26f20*/  IMAD.X R3, RZ, RZ, R3, P4 ;  /* 0x000000ffff037224 */ /* 0x001fe200020e0603 */
[----:B------:R-:W-:Y:S01]  /*26f30*/  ISETP.LT.OR P4, PT, R5, 0x11, P3 ;  /* 0x000000110500780c */ /* 0x000fe20001f81670 */
[----:B--2---:R-:W0:-:S12]  /*26f40*/  SHFL.IDX PT, R7, R25, 0x2, 0x181f ;  /* 0x00581f0019077f89 */ /* 0x004e1800000e0000 */
[----:B------:R-:W-:Y:S01]  /*26f50*/  LDGSTS.E.BYPASS.LTC128B.128 [R0+0xc00], desc[UR6][R2.64], !P4 ;  /* 0x00c0000002007fae */ /* 0x000fe2000e101d46 */
[----:B------:R-:W-:-:S13]  /*26f60*/  ISETP.LT.OR P4, PT, R5, 0x11, P2 ;  /* 0x000000110500780c */ /* 0x000fda0001781670 */
[----:B------:R-:W-:Y:S01]  /*26f70*/  LDGSTS.E.BYPASS.LTC128B.128 [R0+0x3400], desc[UR6][R2.64+0x80], !P4 ;  /* 0x0340008002007fae */ /* 0x000fe2000e101d46 */
[----:B------:R-:W-:-:S13]  /*26f80*/  ISETP.LT.OR P4, PT, R5, 0x11, P1 ;  /* 0x000000110500780c */ /* 0x000fda0000f81670 */
[----:B------:R-:W-:Y:S01]  /*26f90*/  LDGSTS.E.BYPASS.LTC128B.128 [R0+0x5c00], desc[UR6][R2.64+0x100], !P4 ;  /* 0x05c0010002007fae */ /* 0x000fe2000e101d46 */
[----:B------:R-:W-:-:S13]  /*26fa0*/  ISETP.LT.OR P4, PT, R5, 0x11, P0 ;  /* 0x000000110500780c */ /* 0x000fda0000781670 */
[----:B------:R2:W-:Y:S01]  /*26fb0*/  LDGSTS.E.BYPASS.LTC128B.128 [R0+0x8400], desc[UR6][R2.64+0x180], !P4 ;  /* 0x0840018002007fae */ /* 0x0005e2000e101d46 */
[----:B-1----:R-:W-:-:S03]  /*26fc0*/  IADD3 R6, P4, R14, R8, RZ ;  /* 0x000000080e067210 */ /* 0x002fc60007f9e0ff */
[----:B------:R-:W1:Y:S02]  /*26fd0*/  SHFL.IDX PT, R14, R24, 0x3, 0x181f ;  /* 0x00781f00180e7f89 */ /* 0x000e6400000e0000 */
[----:B0-----:R-:W-:Y:S01]  /*26fe0*/  IMAD.X R7, RZ, RZ, R7, P4 ;  /* 0x000000ffff077224 */ /* 0x001fe200020e0607 */
[C---:B------:R-:W-:Y:S01]  /*26ff0*/  ISETP.LT.OR P4, PT, R5.reuse, 0x21, P3 ;  /* 0x000000210500780c */ /* 0x040fe20001f81670 */
[----:B--2---:R-:W0:Y:S04]  /*27000*/  SHFL.IDX PT, R3, R25, 0x3, 0x181f ;  /* 0x00781f0019037f89 */ /* 0x004e2800000e0000 */
[----:B------:R-:W2:Y:S08]  /*27010*/  SHFL.IDX PT, R25, R25, 0x4, 0x181f ;  /* 0x00981f0019197f89 */ /* 0x000eb000000e0000 */
[----:B------:R3:W-:Y:S01]  /*27020*/  LDGSTS.E.BYPASS.LTC128B.128 [R0+0x1400], desc[UR6][R6.64], !P4 ;  /* 0x0140000006007fae */ /* 0x0007e2000e101d46 */
[----:B------:R-:W-:-:S13]  /*27030*/  ISETP.LT.OR P4, PT, R5, 0x21, P2 ;  /* 0x000000210500780c */ /* 0x000fda0001781670 */
[----:B------:R3:W-:Y:S01]  /*27040*/  LDGSTS.E.BYPASS.LTC128B.128 [R0+0x3c00], desc[UR6][R6.64+0x80], !P4 ;  /* 0x03c0008006007fae */ /* 0x0007e2000e101d46 */
[----:B------:R-:W-:-:S13]  /*27050*/  ISETP.LT.OR P4, PT, R5, 0x21, P1 ;  /* 0x000000210500780c */ /* 0x000fda0000f81670 */
[----:B------:R3:W-:Y:S01]  /*27060*/  LDGSTS.E.BYPASS.LTC128B.128 [R0+0x6400], desc[UR6][R6.64+0x100], !P4 ;  /* 0x0640010006007fae */ /* 0x0007e2000e101d46 */
[----:B------:R-:W-:-:S13]  /*27070*/  ISETP.LT.OR P4, PT, R5, 0x21, P0 ;  /* 0x000000210500780c */ /* 0x000fda0000781670 */
[----:B------:R3:W-:Y:S01]  /*27080*/  LDGSTS.E.BYPASS.LTC128B.128 [R0+0x8c00], desc[UR6][R6.64+0x180], !P4 ;  /* 0x08c0018006007fae */ /* 0x0007e2000e101d46 */
[----:B-1----:R-:W-:-:S03]  /*27090*/  IADD3 R2, P4, R14, R8, RZ ;  /* 0x000000080e027210 */ /* 0x002fc60007f9e0ff */
[----:B------:R3:W1:Y:S02]  /*270a0*/  SHFL.IDX PT, R14, R24, 0x4, 0x181f ;  /* 0x00981f00180e7f89 */ /* 0x00066400000e0000 */
[----:B0-----:R-:W-:Y:S01]  /*270b0*/  IMAD.X R3, RZ, RZ, R3, P4 ;  /* 0x000000ffff037224 */ /* 0x001fe200020e0603 */
[----:B------:R-:W-:-:S13]  /*270c0*/  ISETP.LT.OR P4, PT, R5, 0x31, P3 ;  /* 0x000000310500780c */ /* 0x000fda0001f81670 */
[----:B------:R3:W-:Y:S01]  /*270d0*/  LDGSTS.E.BYPASS.LTC128B.128 [R0+0x1c00], desc[UR6][R2.64], !P4 ;  /* 0x01c0000002007fae */ /* 0x0007e2000e101d46 */
[----:B------:R-:W-:-:S13]  /*270e0*/  ISETP.LT.OR P4, PT, R5, 0x31, P2 ;  /* 0x000000310500780c */ /* 0x000fda0001781670 */
[----:B------:R3:W-:Y:S01]  /*270f0*/  LDGSTS.E.BYPASS.LTC128B.128 [R0+0x4400], desc[UR6][R2.64+0x80], !P4 ;  /* 0x0440008002007fae */ /* 0x0007e2000e101d46 */
[----:B------:R-:W-:-:S13]  /*27100*/  ISETP.LT.OR P4, PT, R5, 0x31, P1 ;  /* 0x000000310500780c */ /* 0x000fda0000f81670 */
[----:B------:R3:W-:Y:S01]  /*27110*/  LDGSTS.E.BYPASS.LTC128B.128 [R0+0x6c00], desc[UR6][R2.64+0x100], !P4 ;  /* 0x06c0010002007fae */ /* 0x0007e2000e101d46 */
[----:B------:R-:W-:-:S13]  /*27120*/  ISETP.LT.OR P4, PT, R5, 0x31, P0 ;  /* 0x000000310500780c */ /* 0x000fda0000781670 */
[----:B-12---:R3:W-:Y:S02]  /*27130*/  LDGSTS.E.BYPASS.LTC128B.128 [R0+0x9400], desc[UR6][R2.64+0x180], !P4 ;  /* 0x0940018002007fae */ /* 0x0067e4000e101d46 */
.L_x_941:
[C---:B------:R-:W-:Y:S01]  /*27140*/  ISETP.LT.OR P3, PT, R5.reuse, 0x41, P3 ;  /* 0x000000410500780c */ /* 0x040fe20001f61670 */
[----:B------:R-:W-:Y:S01]  /*27150*/  ULDC.64 UR4, c[0x0][0x208] ;  /* 0x0000820000047ab9 */ /* 0x000fe20000000a00 */
[C---:B------:R-:W-:Y:S02]  /*27160*/  ISETP.LT.OR P2, PT, R5.reuse, 0x41, P2 ;  /* 0x000000410500780c */ /* 0x040fe40001741670 */
[C---:B------:R-:W-:Y:S02]  /*27170*/  ISETP.LT.OR P1, PT, R5.reuse, 0x41, P1 ;  /* 0x000000410500780c */ /* 0x040fe40000f21670 */
[----:B---3--:R-:W-:Y:S02]  /*27180*/  IADD3 R2, P4, R14, R8, RZ ;  /* 0x000000080e027210 */ /* 0x008fe40007f9e0ff */
        /* <DEDUP_REMOVED lines=11> */
.L_x_778:
[----:B------:R-:W-:Y:S02]  /*27240*/  PLOP3.LUT P1, PT, P1, P0, PT, 0xa2, 0x0 ;  /* 0x000000000000781c */ /* 0x000fe40000f21472 */
[----:B------:R-:W-:-:S08]  /*27250*/  @P0 R2UR P1, UR4, R4 ;  /* 0x00000000040402ca */ /* 0x000fd00000020000 */
[----:B------:R-:W-:-:S05]  /*27260*/  @P0 PLOP3.LUT P0, PT, P1, PT, PT, 0x80, 0x0 ;  /* 0x000000000000081c */ /* 0x000fca0000f0f070 */
[----:B------:R-:W-:Y:S01]  /*27270*/  @!P1 SYNCS.ARRIVE.TRANS64.RED.A0T1 RZ, [UR4+0x38850], RZ ;  /* 0x038850ffffff99a7 */ /* 0x000fe20008200404 */
[----:B------:R-:W-:Y:S07]  /*27280*/  @!P1 ARRIVES.LDGSTSBAR.64.TRANSCNT [UR4+0x38850] ;  /* 0x03885000ff0099b0 */ /* 0x000fee0008000a84 */
[----:B------:R-:W-:Y:S05]  /*27290*/  @P0 BRA.U.ANY `(.L_x_778) ;  /* 0xfffffffd00e80947 */ /* 0x000fea000393ffff */
[----:B------:R-:W-:Y:S01]  /*272a0*/  NOP ;  /* 0x0000000000007918 */ /* 0x000fe20000000000 */
[----:B0-----:R-:W-:-:S05]  /*272b0*/  IMAD.U32 R0, RZ, RZ, UR37 ;  /* 0x00000025ff007e24 */ /* 0x001fca000f8e00ff */
[----:B------:R-:W-:-:S13]  /*272c0*/  ISETP.NE.AND P2, PT, R0, 0x3, PT ;  /* 0x000000030000780c */ /* 0x000fda0003f45270 */
[----:B------:R-:W-:Y:S05]  /*272d0*/  @!P2 BRA `(.L_x_779) ;  /* 0x000000000004a947 */ /* 0x000fea0003800000 */
[----:B------:R-:W-:Y:S01]  /*272e0*/  BPT.TRAP 0x1 ;  /* 0x000000040000795c */ /* 0x000fe20000300000 */
.L_x_779:
[----:B------:R0:W-:Y:S01]  /*272f0*/  SYNCS.ARRIVE.TRANS64.A1T0 RZ, [R4+URZ+0x38850], RZ ;  /* 0x038850ff04ff79a7 */ /* 0x0001e2000810003f */
[----:B------:R-:W-:-:S05]  /*27300*/  VIADD R27, R27, 0x1 ;  /* 0x000000011b1b7836 */ /* 0x000fca0000000000 */
[----:B------:R-:W-:-:S04]  /*27310*/  ISETP.NE.AND P0, PT, R27, 0x2, PT ;  /* 0x000000021b00780c */ /* 0x000fc80003f05270 */
[----:B------:R-:W-:Y:S02]  /*27320*/  SEL R0, RZ, 0x1, P0 ;  /* 0x00000001ff007807 */ /* 0x000fe40000000000 */
[----:B------:R-:W-:Y:S02]  /*27330*/  SEL R27, R27, RZ, P0 ;  /* 0x000000ff1b1b7207 */ /* 0x000fe40000000000 */
[----:B0-----:R-:W-:-:S07]  /*27340*/  LOP3.LUT R29, R29, R0, RZ, 0x3c, !PT ;  /* 0x000000001d1d7212 */ /* 0x001fce00078e3cff */
.L_x_734:
[----:B------:R-:W-:Y:S05]  /*27350*/  BSYNC B7 ;  /* 0x0000000000077941 */ /* 0x000fea0003800000 */
.L_x_732:
[----:B------:R-:W-:-:S13]  /*27360*/  LOP3.LUT P0, RZ, R23, 0x40, RZ, 0xc0, !PT ;  /* 0x0000004017ff7812 */ /* 0x000fda000780c0ff */
[----:B------:R-:W-:Y:S05]  /*27370*/  @!P0 BRA `(.L_x_780) ;  /* 0x0000000000248947 */ /* 0x000fea0003800000 */
[----:B------:R-:W-:Y:S05]  /*27380*/  WARPSYNC.ALL ;  /* 0x0000000000007948 */ /* 0x000fea0003800000 */
[----:B------:R-:W1:Y:S08]  /*27390*/  S2UR UR5, SR_CgaCtaId ;  /* 0x00000000000579c3 */ /* 0x000e700000008800 */
[----:B------:R-:W-:Y:S06]  /*273a0*/  BAR.SYNC.DEFER_BLOCKING 0x5, 0x180 ;  /* 0x0146000000007b1d */ /* 0x000fec0000010000 */
[----:B------:R-:W-:-:S02]  /*273b0*/  UMOV UR4, 0x400 ;  /* 0x0000040000047882 */ /* 0x000fc40000000000 */
[----:B-1----:R-:W-:-:S06]  /*273c0*/  ULEA UR4, UR5, UR4, 0x18 ;  /* 0x0000000405047291 */ /* 0x002fcc000f8ec03f */
[----:B0-----:R-:W-:-:S05]  /*273d0*/  IMAD.U32 R22, RZ, RZ, UR4 ;  /* 0x00000004ff167e24 */ /* 0x001fca000f8e00ff */
[----:B------:R0:W1:Y:S01]  /*273e0*/  LDS.128 R16, [R22+0x388d0] ;  /* 0x0388d00016107984 */ /* 0x0000620000000c00 */
[----:B------:R-:W-:Y:S06]  /*273f0*/  BAR.ARV 0x4, 0x180 ;  /* 0x0106000000007b1d */ /* 0x000fec0000002000 */
[----:B------:R-:W-:Y:S05]  /*27400*/  BRA `(.L_x_781) ;  /* 0x0000000800487947 */ /* 0x000fea0003800000 */
.L_x_780:
[----:B------:R-:W1:Y:S01]  /*27410*/  S2R R8, SR_TID.X ;  /* 0x0000000000087919 */ /* 0x000e620000002100 */
[----:B------:R-:W-:Y:S01]  /*27420*/  UMOV UR4, 0xffffffff ;  /* 0xffffffff00047882 */ /* 0x000fe20000000000 */
[----:B-1----:R-:W-:-:S04]  /*27430*/  LOP3.LUT R8, R8, 0x1f, RZ, 0xc0, !PT ;  /* 0x0000001f08087812 */ /* 0x002fc800078ec0ff */
[----:B------:R-:W-:Y:S01]  /*27440*/  ISETP.NE.AND P0, PT, R8, 0x1f, PT ;  /* 0x0000001f0800780c */ /* 0x000fe20003f05270 */
[----:B------:R-:W-:-:S12]  /*27450*/  BRA.DIV UR4, `(.L_x_782) ;  /* 0x0000004e04387947 */ /* 0x000fd8000b800000 */
[----:B0-----:R-:W-:Y:S01]  /*27460*/  IMAD.IADD R5, R19, 0x1, R8 ;  /* 0x0000000113057824 */ /* 0x001fe200078e0208 */
[----:B------:R-:W-:Y:S01]  /*27470*/  ULDC UR4, c[0x0][0xc3c] ;  /* 0x00030f0000047ab9 */ /* 0x000fe20000000800 */
[----:B------:R-:W-:-:S03]  /*27480*/  ULDC.64 UR6, c[0x0][0x208] ;  /* 0x0000820000067ab9 */ /* 0x000fc60000000a00 */
[----:B------:R-:W-:-:S13]  /*27490*/  ISETP.GE.OR P1, PT, R5, UR4, !P0 ;  /* 0x0000000405007c0c */ /* 0x000fda000c726670 */
[----:B------:R-:W0:Y:S02]  /*274a0*/  @!P1 LDC.64 R2, c[0x0][0xc80] ;  /* 0x00032000ff029b82 */ /* 0x000e240000000a00 */
[----:B0-----:R-:W-:-:S06]  /*274b0*/  @!P1 IMAD.WIDE R2, R5, 0x4, R2 ;  /* 0x0000000405029825 */ /* 0x001fcc00078e0202 */
[----:B------:R-:W2:Y:S01]  /*274c0*/  @!P1 LDG.E R2, desc[UR6][R2.64] ;  /* 0x0000000602029981 */ /* 0x000ea2000c1e1900 */
[----:B------:R-:W-:Y:S01]  /*274d0*/  IMAD.MOV.U32 R4, RZ, RZ, RZ ;  /* 0x000000ffff047224 */ /* 0x000fe200078e00ff */
[C---:B------:R-:W-:Y:S02]  /*274e0*/  ISETP.GE.U32.AND P2, PT, R8.reuse, 0x2, PT ;  /* 0x000000020800780c */ /* 0x040fe40003f46070 */
[C---:B------:R-:W-:Y:S01]  /*274f0*/  ISETP.GE.U32.AND P3, PT, R8.reuse, 0x4, PT ;  /* 0x000000040800780c */ /* 0x040fe20003f66070 */
[----:B------:R-:W-:Y:S01]  /*27500*/  SHFL.IDX PT, R0, R16, 0x1, 0x1f ;  /* 0x00201f0010007f89 */ /* 0x000fe200000e0000 */
[C---:B------:R-:W-:Y:S02]  /*27510*/  ISETP.GE.U32.AND P4, PT, R8.reuse, 0x8, PT ;  /* 0x000000080800780c */ /* 0x040fe40003f86070 */
[C---:B------:R-:W-:Y:S01]  /*27520*/  ISETP.GE.U32.AND P5, PT, R8.reuse, 0x10, PT ;  /* 0x000000100800780c */ /* 0x040fe20003fa6070 */
[----:B--2---:R-:W-:Y:S01]  /*27530*/  @!P1 IMAD.MOV.U32 R4, RZ, RZ, R2 ;  /* 0x000000ffff049224 */ /* 0x004fe200078e0002 */
[----:B------:R-:W-:-:S04]  /*27540*/  ISETP.NE.AND P1, PT, R8, RZ, PT ;  /* 0x000000ff0800720c */ /* 0x000fc80003f25270 */
[----:B------:R-:W0:Y:S02]  /*27550*/  SHFL.UP PT, R14, R4, 0x1, RZ ;  /* 0x04200000040e7989 */ /* 0x000e2400000e00ff */
[----:B0-----:R-:W-:-:S04]  /*27560*/  SEL R5, R14, RZ, P1 ;  /* 0x000000ff0e057207 */ /* 0x001fc80000800000 */
[----:B------:R-:W-:Y:S02]  /*27570*/  IADD3 R6, R4, R5, RZ ;  /* 0x0000000504067210 */ /* 0x000fe40007ffe0ff */
        /* <DEDUP_REMOVED lines=14> */
.L_x_951:
[----:B------:R-:W-:Y:S02]  /*27660*/  ULDC UR4, c[0x0][0xc38] ;  /* 0x00030e0000047ab9 */ /* 0x000fe40000000800 */
[----:B------:R-:W-:-:S04]  /*27670*/  IMAD.U32 R7, RZ, RZ, UR4 ;  /* 0x00000004ff077e24 */ /* 0x000fc8000f8e00ff */
[----:B-1----:R-:W-:-:S04]  /*27680*/  IMAD R3, R14, R7, RZ ;  /* 0x000000070e037224 */ /* 0x002fc800078e02ff */
[----:B------:R-:W-:-:S05]  /*27690*/  IMAD.IADD R6, R0, 0x1, R3 ;  /* 0x0000000100067824 */ /* 0x000fca00078e0203 */
[----:B------:R-:W-:-:S13]  /*276a0*/  ISETP.GT.AND P6, PT, R6, R5, PT ;  /* 0x000000050600720c */ /* 0x000fda0003fc4270 */
[----:B------:R-:W-:Y:S05]  /*276b0*/  @P6 BRA `(.L_x_783) ;  /* 0x0000000000a06947 */ /* 0x000fea0003800000 */
.L_x_788:
[----:B------:R-:W1:Y:S01]  /*276c0*/  LDC R0, c[0x0][0xc3c] ;  /* 0x00030f00ff007b82 */ /* 0x000e620000000800 */
[----:B------:R-:W-:-:S05]  /*276d0*/  VIADD R19, R19, 0x1f ;  /* 0x0000001f13137836 */ /* 0x000fca0000000000 */
[----:B-1----:R-:W-:-:S13]  /*276e0*/  ISETP.GE.AND P6, PT, R19, R0, PT ;  /* 0x000000001300720c */ /* 0x002fda0003fc6270 */
[----:B------:R-:W-:Y:S05]  /*276f0*/  @P6 BRA `(.L_x_784) ;  /* 0x0000000400486947 */ /* 0x000fea0003800000 */
[----:B0-----:R-:W0:Y:S01]  /*27700*/  S2R R2, SR_TID.X ;  /* 0x0000000000027919 */ /* 0x001e220000002100 */
[----:B------:R-:W-:Y:S01]  /*27710*/  BSSY B0, `(.L_x_785) ;  /* 0x000000a000007945 */ /* 0x000fe20003800000 */
[----:B------:R-:W-:Y:S01]  /*27720*/  IMAD.MOV.U32 R4, RZ, RZ, RZ ;  /* 0x000000ffff047224 */ /* 0x000fe200078e00ff */
[----:B0-----:R-:W-:-:S05]  /*27730*/  LOP3.LUT R2, R2, 0x1f, RZ, 0xc0, !PT ;  /* 0x0000001f02027812 */ /* 0x001fca00078ec0ff */
[----:B------:R-:W-:-:S05]  /*27740*/  IMAD.IADD R7, R19, 0x1, R2 ;  /* 0x0000000113077824 */ /* 0x000fca00078e0202 */
[----:B------:R-:W-:-:S13]  /*27750*/  ISETP.GE.OR P6, PT, R7, R0, !P0 ;  /* 0x000000000700720c */ /* 0x000fda00047c6670 */
[----:B------:R-:W-:Y:S05]  /*27760*/  @P6 BRA `(.L_x_786) ;  /* 0x0000000000106947 */ /* 0x000fea0003800000 */
[----:B------:R-:W0:Y:S01]  /*27770*/  LDC.64 R2, c[0x0][0xc80] ;  /* 0x00032000ff027b82 */ /* 0x000e220000000a00 */
[----:B------:R-:W-:Y:S01]  /*27780*/  ULDC.64 UR4, c[0x0][0x208] ;  /* 0x0000820000047ab9 */ /* 0x000fe20000000a00 */
[----:B0-----:R-:W-:-:S05]  /*27790*/  IMAD.WIDE R2, R7, 0x4, R2 ;  /* 0x0000000407027825 */ /* 0x001fca00078e0202 */
[----:B------:R0:W5:Y:S02]  /*277a0*/  LDG.E R4, desc[UR4][R2.64] ;  /* 0x0000000402047981 */ /* 0x000164000c1e1900 */
.L_x_786:
[----:B------:R-:W-:Y:S05]  /*277b0*/  BSYNC B0 ;  /* 0x0000000000007941 */ /* 0x000fea0003800000 */
.L_x_785:
[----:B------:R-:W-:-:S03]  /*277c0*/  UMOV UR4, 0xffffffff ;  /* 0xffffffff00047882 */ /* 0x000fc60000000000 */
[----:B------:R-:W-:Y:S05]  /*277d0*/  BRA.DIV UR4, `(.L_x_787) ;  /* 0x0000004e04807947 */ /* 0x000fea000b800000 */
[----:B-----5:R-:W1:Y:S02]  /*277e0*/  SHFL.UP PT, R14, R4, 0x1, RZ ;  /* 0x04200000040e7989 */ /* 0x020e6400000e00ff */
[----:B-1----:R-:W-:-:S05]  /*277f0*/  SEL R13, R14, RZ, P1 ;  /* 0x000000ff0e0d7207 */ /* 0x002fca0000800000 */
[----:B------:R-:W-:-:S05]  /*27800*/  IMAD.IADD R13, R4, 0x1, R13 ;  /* 0x00000001040d7824 */ /* 0x000fca00078e020d */
[----:B------:R-:W1:Y:S02]  /*27810*/  SHFL.UP PT, R14, R13, 0x2, RZ ;  /* 0x044000000d0e7989 */ /* 0x000e6400000e00ff */
[----:B-1----:R-:W-:-:S05]  /*27820*/  SEL R0, R14, RZ, P2 ;  /* 0x000000ff0e007207 */ /* 0x002fca0001000000 */
[----:B------:R-:W-:-:S05]  /*27830*/  IMAD.IADD R0, R13, 0x1, R0 ;  /* 0x000000010d007824 */ /* 0x000fca00078e0200 */
[----:B------:R-:W0:Y:S02]  /*27840*/  SHFL.UP PT, R14, R0, 0x4, RZ ;  /* 0x04800000000e7989 */ /* 0x000e2400000e00ff */
[----:B0-----:R-:W-:-:S04]  /*27850*/  SEL R3, R14, RZ, P3 ;  /* 0x000000ff0e037207 */ /* 0x001fc80001800000 */
[----:B------:R-:W-:-:S05]  /*27860*/  IADD3 R2, R0, R3, RZ ;  /* 0x0000000300027210 */ /* 0x000fca0007ffe0ff */
[----:B------:R-:W0:Y:S02]  /*27870*/  SHFL.UP PT, R14, R2, 0x8, RZ ;  /* 0x05000000020e7989 */ /* 0x000e2400000e00ff */
[----:B0-----:R-:W-:-:S05]  /*27880*/  SEL R3, R14, RZ, P4 ;  /* 0x000000ff0e037207 */ /* 0x001fca0002000000 */
[----:B------:R-:W-:-:S05]  /*27890*/  IMAD.IADD R3, R2, 0x1, R3 ;  /* 0x0000000102037824 */ /* 0x000fca00078e0203 */
[----:B------:R-:W0:Y:S02]  /*278a0*/  SHFL.UP PT, R14, R3, 0x10, RZ ;  /* 0x06000000030e7989 */ /* 0x000e2400000e00ff */
[----:B0-----:R-:W-:-:S05]  /*278b0*/  SEL R14, R14, RZ, P5 ;  /* 0x000000ff0e0e7207 */ /* 0x001fca0002800000 */
[----:B------:R-:W-:-:S05]  /*278c0*/  IMAD.IADD R2, R3, 0x1, R14 ;  /* 0x0000000103027824 */ /* 0x000fca00078e020e */
[----:B------:R0:W1:Y:S02]  /*278d0*/  SHFL.IDX PT, R14, R2, 0x1f, 0x1f ;  /* 0x03e01f00020e7f89 */ /* 0x00006400000e0000 */
.L_x_959:
[----:B------:R-:W-:Y:S02]  /*278e0*/  ULDC UR4, c[0x0][0xc38] ;  /* 0x00030e0000047ab9 */ /* 0x000fe40000000800 */
[----:B------:R-:W-:-:S04]  /*278f0*/  IMAD.U32 R7, RZ, RZ, UR4 ;  /* 0x00000004ff077e24 */ /* 0x000fc8000f8e00ff */
[----:B-1----:R-:W-:-:S04]  /*27900*/  IMAD R3, R14, R7, RZ ;  /* 0x000000070e037224 */ /* 0x002fc800078e02ff */
[----:B------:R-:W-:-:S05]  /*27910*/  IMAD.IADD R6, R3, 0x1, R6 ;  /* 0x0000000103067824 */ /* 0x000fca00078e0206 */
[----:B------:R-:W-:-:S13]  /*27920*/  ISETP.GT.AND P6, PT, R6, R5, PT ;  /* 0x000000050600720c */ /* 0x000fda0003fc4270 */
[----:B------:R-:W-:Y:S05]  /*27930*/  @!P6 BRA `(.L_x_788) ;  /* 0xfffffffc0060e947 */ /* 0x000fea000383ffff */
.L_x_783:
[----:B------:R-:W-:Y:S01]  /*27940*/  IMAD.IADD R6, R6, 0x1, -R3 ;  /* 0x0000000106067824 */ /* 0x000fe200078e0a03 */
[----:B------:R-:W-:-:S03]  /*27950*/  UMOV UR4, 0xffffffff ;  /* 0xffffffff00047882 */ /* 0x000fc60000000000 */
[----:B------:R-:W-:-:S05]  /*27960*/  IMAD R0, R2, R7, R6 ;  /* 0x0000000702007224 */ /* 0x000fca00078e0206 */
[----:B------:R-:W-:Y:S01]  /*27970*/  ISETP.GT.AND P6, PT, R0, R5, PT ;  /* 0x000000050000720c */ /* 0x000fe20003fc4270 */
[----:B------:R-:W-:-:S12]  /*27980*/  BRA.DIV UR4, `(.L_x_789) ;  /* 0x0000004e04d07947 */ /* 0x000fd8000b800000 */
[----:B------:R-:W-:-:S04]  /*27990*/  VOTE.ANY R3, PT, !P6 ;  /* 0x0000000000037806 */ /* 0x000fc800070e0100 */
[----:B------:R-:W1:Y:S02]  /*279a0*/  POPC R0, R3 ;  /* 0x0000000300007309 */ /* 0x000e640000000000 */
[----:B-1----:R1:W2:Y:S02]  /*279b0*/  SHFL.IDX PT, R4, R4, R0, 0x1f ;  /* 0x00001f0004047589 */ /* 0x0022a400000e0000 */
.L_x_963:
[----:B------:R-:W-:Y:S01]  /*279c0*/  ISETP.NE.AND P0, PT, R3, RZ, PT ;  /* 0x000000ff0300720c */ /* 0x000fe20003f05270 */
[----:B------:R-:W-:-:S12]  /*279d0*/  IMAD.MOV.U32 R14, RZ, RZ, RZ ;  /* 0x000000ffff0e7224 */ /* 0x000fd800078e00ff */
[----:B------:R-:W-:Y:S05]  /*279e0*/  @!P0 BRA `(.L_x_790) ;  /* 0x0000000000108947 */ /* 0x000fea0003800000 */
[----:B------:R-:W-:Y:S01]  /*279f0*/  UMOV UR4, 0xffffffff ;  /* 0xffffffff00047882 */ /* 0x000fe20000000000 */
[----:B------:R-:W-:Y:S02]  /*27a00*/  VIADD R12, R0, 0xffffffff ;  /* 0xffffffff000c7836 */ /* 0x000fe40000000000 */
[----:B------:R-:W-:Y:S05]  /*27a10*/  BRA.DIV UR4, `(.L_x_791) ;  /* 0x0000004e04f47947 */ /* 0x000fea000b800000 */
[----:B------:R3:W4:Y:S02]  /*27a20*/  SHFL.IDX PT, R14, R2, R12, 0x1f ;  /* 0x00001f0c020e7589 */ /* 0x00072400000e0000 */
.L_x_790:
[----:B--2---:R-:W-:Y:S01]  /*27a30*/  IABS R8, R4 ;  /* 0x0000000400087213 */ /* 0x004fe20000000000 */
[----:B----4-:R-:W-:Y:S02]  /*27a40*/  IMAD R16, R14, R7, R6 ;  /* 0x000000070e107224 */ /* 0x010fe400078e0206 */
[----:B------:R-:W-:Y:S01]  /*27a50*/  IMAD.IADD R19, R0, 0x1, R19 ;  /* 0x0000000100137824 */ /* 0x000fe200078e0213 */
[----:B------:R-:W2:Y:S08]  /*27a60*/  I2F.RP R9, R8 ;  /* 0x0000000800097306 */ /* 0x000eb00000209400 */
[----:B--2---:R-:W0:Y:S02]  /*27a70*/  MUFU.RCP R9, R9 ;  /* 0x0000000900097308 */ /* 0x004e240000001000 */
[----:B0--3--:R-:W-:-:S06]  /*27a80*/  VIADD R2, R9, 0xffffffe ;  /* 0x0ffffffe09027836 */ /* 0x009fcc0000000000 */
[----:B------:R0:W2:Y:S02]  /*27a90*/  F2I.FTZ.U32.TRUNC.NTZ R3, R2 ;  /* 0x0000000200037305 */ /* 0x0000a4000021f000 */
[----:B0-----:R-:W-:Y:S02]  /*27aa0*/  IMAD.MOV.U32 R2, RZ, RZ, RZ ;  /* 0x000000ffff027224 */ /* 0x001fe400078e00ff */
[----:B--2---:R-:W-:-:S04]  /*27ab0*/  IMAD.MOV R7, RZ, RZ, -R3 ;  /* 0x000000ffff077224 */ /* 0x004fc800078e0a03 */
[----:B------:R-:W-:-:S04]  /*27ac0*/  IMAD R7, R7, R8, RZ ;  /* 0x0000000807077224 */ /* 0x000fc800078e02ff */
[----:B------:R-:W-:-:S04]  /*27ad0*/  IMAD.HI.U32 R3, R3, R7, R2 ;  /* 0x0000000703037227 */ /* 0x000fc800078e0002 */
[----:B------:R-:W-:Y:S01]  /*27ae0*/  IMAD.IADD R7, R5, 0x1, -R16 ;  /* 0x0000000105077824 */ /* 0x000fe200078e0a10 */
[----:B------:R-:W-:-:S04]  /*27af0*/  IABS R5, R4 ;  /* 0x0000000400057213 */ /* 0x000fc80000000000 */
[----:B------:R-:W-:Y:S02]  /*27b00*/  IABS R2, R7 ;  /* 0x0000000700027213 */ /* 0x000fe40000000000 */
[----:B------:R-:W-:-:S03]  /*27b10*/  IADD3 R5, RZ, -R5, RZ ;  /* 0x80000005ff057210 */ /* 0x000fc60007ffe0ff */
        /* <DEDUP_REMOVED lines=11> */
[----:B------:R-:W-:-:S05]  /*27bd0*/  @!P1 LOP3.LUT R3, RZ, R4, RZ, 0x33, !PT ;  /* 0x00000004ff039212 */ /* 0x000fca00078e33ff */
[--C-:B------:R-:W-:Y:S02]  /*27be0*/  IMAD.MOV R17, RZ, RZ, -R3.reuse ;  /* 0x000000ffff117224 */ /* 0x100fe400078e0a03 */
[----:B------:R-:W-:Y:S02]  /*27bf0*/  IMAD.MOV.U32 R18, RZ, RZ, R3 ;  /* 0x000000ffff127224 */ /* 0x000fe400078e0003 */
[----:B------:R-:W-:Y:S01]  /*27c00*/  IMAD R17, R4, R17, R7 ;  /* 0x0000001104117224 */ /* 0x000fe200078e0207 */
[----:B------:R-:W-:Y:S06]  /*27c10*/  BRA `(.L_x_792) ;  /* 0x00000000001c7947 */ /* 0x000fec0003800000 */
.L_x_784:
[----:B------:R-:W-:Y:S01]  /*27c20*/  UMOV UR4, URZ ;  /* 0x0000003f00047c82 */ /* 0x000fe20008000000 */
[----:B------:R-:W-:Y:S01]  /*27c30*/  UMOV UR5, URZ ;  /* 0x0000003f00057c82 */ /* 0x000fe20008000000 */
[----:B------:R-:W-:Y:S01]  /*27c40*/  ULDC UR6, c[0x0][0xc3c] ;  /* 0x00030f0000067ab9 */ /* 0x000fe20000000800 */
[----:B------:R-:W-:Y:S02]  /*27c50*/  IMAD.MOV.U32 R16, RZ, RZ, R5 ;  /* 0x000000ffff107224 */ /* 0x000fe400078e0005 */
[----:B------:R-:W-:Y:S02]  /*27c60*/  IMAD.U32 R17, RZ, RZ, UR4 ;  /* 0x00000004ff117e24 */ /* 0x000fe4000f8e00ff */
[----:B------:R-:W-:Y:S02]  /*27c70*/  IMAD.U32 R18, RZ, RZ, UR5 ;  /* 0x00000005ff127e24 */ /* 0x000fe4000f8e00ff */
[----:B------:R-:W-:-:S07]  /*27c80*/  IMAD.U32 R19, RZ, RZ, UR6 ;  /* 0x00000006ff137e24 */ /* 0x000fce000f8e00ff */
.L_x_792:
        /* <DEDUP_REMOVED lines=10> */
.L_x_781:
[----:B------:R-:W-:Y:S02]  /*27d30*/  ULDC UR4, c[0x0][0xc3c] ;  /* 0x00030f0000047ab9 */ /* 0x000fe40000000800 */
[----:B-1----:R-:W-:-:S13]  /*27d40*/  ISETP.GE.AND P0, PT, R19, UR4, PT ;  /* 0x0000000413007c0c */ /* 0x002fda000bf06270 */
[----:B------:R-:W-:Y:S05]  /*27d50*/  @!P0 BRA `(.L_x_793) ;  /* 0xffffff9c00588947 */ /* 0x000fea000383ffff */
[----:B------:R-:W-:Y:S05]  /*27d60*/  BSYNC B8 ;  /* 0x0000000000087941 */ /* 0x000fea0003800000 */
.L_x_684:
[----:B------:R-:W3:Y:S01]  /*27d70*/  LDL.LU R0, [R1+0x30] ;  /* 0x0000300001007983 */ /* 0x000ee20000300800 */
[----:B------:R-:W-:Y:S01]  /*27d80*/  BSSY B0, `(.L_x_794) ;  /* 0x000000b000007945 */ /* 0x000fe20003800000 */
[----:B------:R-:W4:Y:S01]  /*27d90*/  S2R R5, SR_CgaCtaId ;  /* 0x0000000000057919 */ /* 0x000f220000008800 */
[----:B---3--:R-:W-:-:S04]  /*27da0*/  IADD3 R0, R0, 0x1, RZ ;  /* 0x0000000100007810 */ /* 0x008fc80007ffe0ff */
[----:B01----:R-:W-:-:S04]  /*27db0*/  LEA.HI R2, R0, R0, RZ, 0x1 ;  /* 0x0000000000027211 */ /* 0x003fc800078f08ff */
[----:B------:R-:W-:Y:S02]  /*27dc0*/  LOP3.LUT R3, R2, 0xfffffffe, RZ, 0xc0, !PT ;  /* 0xfffffffe02037812 */ /* 0x000fe400078ec0ff */
[----:B------:R-:W-:-:S03]  /*27dd0*/  MOV R2, 0x400 ;  /* 0x0000040000027802 */ /* 0x000fc60000000f00 */
[----:B------:R-:W-:Y:S01]  /*27de0*/  IMAD.IADD R0, R0, 0x1, -R3 ;  /* 0x0000000100007824 */ /* 0x000fe200078e0a03 */
[----:B----4-:R-:W-:-:S04]  /*27df0*/  LEA R5, R5, R2, 0x18 ;  /* 0x0000000205057211 */ /* 0x010fc800078ec0ff */
[----:B------:R-:W-:-:S04]  /*27e00*/  SHF.L.U32 R0, R0, 0x1f, RZ ;  /* 0x0000001f00007819 */ /* 0x000fc800000006ff */
[----:B------:R-:W0:Y:S02]  /*27e10*/  SYNCS.PHASECHK.TRANS64.TRYWAIT P0, [R5+URZ+0x38820], R0 ;  /* 0x03882000050075a7 */ /* 0x000e24000800017f */
[----:B0-----:R-:W-:Y:S05]  /*27e20*/  @!P0 BRA `(.L_x_795) ;  /* 0x0000004c00148947 */ /* 0x001fea0003800000 */
.L_x_966:
[----:B------:R-:W-:Y:S05]  /*27e30*/  BSYNC B0 ;  /* 0x0000000000007941 */ /* 0x000fea0003800000 */
.L_x_794:
[----:B------:R-:W-:-:S03]  /*27e40*/  UMOV UR4, 0xffffffff ;  /* 0xffffffff00047882 */ /* 0x000fc60000000000 */
[----:B------:R-:W-:Y:S05]  /*27e50*/  BRA.DIV UR4, `(.L_x_796) ;  /* 0x0000004e041c7947 */ /* 0x000fea000b800000 */
[----:B0-----:R-:W0:Y:S02]  /*27e60*/  S2R R0, SR_TID.X ;  /* 0x0000000000007919 */ /* 0x001e240000002100 */
[----:B0-----:R-:W-:-:S04]  /*27e70*/  SHF.R.U32.HI R0, RZ, 0x5, R0 ;  /* 0x00000005ff007819 */ /* 0x001fc80000011600 */
[----:B------:R-:W-:-:S05]  /*27e80*/  LOP3.LUT R0, R0, 0x3, RZ, 0xc0, !PT ;  /* 0x0000000300007812 */ /* 0x000fca00078ec0ff */
[----:B------:R0:W1:Y:S02]  /*27e90*/  SHFL.IDX PT, R14, R0, RZ, 0x1f ;  /* 0x00001fff000e7589 */ /* 0x00006400000e0000 */
.L_x_969:
[----:B-1----:R-:W-:-:S13]  /*27ea0*/  ISETP.NE.AND P0, PT, R14, RZ, PT ;  /* 0x000000ff0e00720c */ /* 0x002fda0003f05270 */
[----:B------:R-:W-:Y:S05]  /*27eb0*/  @P0 BRA `(.L_x_436) ;  /* 0x0000000000880947 */ /* 0x000fea0003800000 */
[----:B------:R-:W-:-:S03]  /*27ec0*/  UMOV UR4, 0xffffffff ;  /* 0xffffffff00047882 */ /* 0x000fc60000000000 */
[----:B------:R-:W-:Y:S05]  /*27ed0*/  BRA.DIV UR4, `(.L_x_797) ;  /* 0x0000004e04307947 */ /* 0x000fea000b800000 */
[----:B------:R-:W-:-:S13]  /*27ee0*/  ELECT P6, URZ, PT ;  /* 0x00000000003f782f */ /* 0x000fda00038c0000 */
.L_x_972:
[----:B------:R-:W-:Y:S05]  /*27ef0*/  @!P6 BRA `(.L_x_436) ;  /* 0x000000000078e947 */ /* 0x000fea0003800000 */
[----:B------:R-:W-:-:S06]  /*27f00*/  ULOP3.LUT UR4, UR60, 0x2, URZ, 0xfc, !UPT ;  /* 0x000000023c047892 */ /* 0x000fcc000f8efc3f */
[----:B0-----:R-:W-:-:S05]  /*27f10*/  IMAD.U32 R0, RZ, RZ, UR4 ;  /* 0x00000004ff007e24 */ /* 0x001fca000f8e00ff */
[----:B------:R-:W-:-:S13]  /*27f20*/  ISETP.NE.AND P0, PT, R0, 0x3, PT ;  /* 0x000000030000780c */ /* 0x000fda0003f05270 */
[----:B------:R-:W-:Y:S05]  /*27f30*/  @!P0 BRA `(.L_x_798) ;  /* 0x0000000000048947 */ /* 0x000fea0003800000 */
[----:B------:R-:W-:Y:S01]  /*27f40*/  BPT.TRAP 0x1 ;  /* 0x000000040000795c */ /* 0x000fe20000300000 */
.L_x_798:
[----:B------:R-:W-:Y:S01]  /*27f50*/  IMAD R3, R27, 0x8, R5 ;  /* 0x000000081b037824 */ /* 0x000fe200078e0205 */
[----:B------:R-:W-:Y:S01]  /*27f60*/  SHF.L.U32 R2, R29, 0x1f, RZ ;  /* 0x0000001f1d027819 */ /* 0x000fe200000006ff */
[----:B------:R-:W-:-:S03]  /*27f70*/  VIADD R27, R27, 0x1 ;  /* 0x000000011b1b7836 */ /* 0x000fc60000000000 */
[----:B------:R-:W0:Y:S02]  /*27f80*/  SYNCS.PHASECHK.TRANS64.TRYWAIT P1, [R3+URZ+0x38840], R2 ;  /* 0x03884002030075a7 */ /* 0x000e24000802017f */
[----:B------:R-:W-:-:S04]  /*27f90*/  ISETP.NE.AND P2, PT, R27, 0x2, PT ;  /* 0x000000021b00780c */ /* 0x000fc80003f45270 */
[----:B------:R-:W-:Y:S01]  /*27fa0*/  SEL R0, RZ, 0x1, P2 ;  /* 0x00000001ff007807 */ /* 0x000fe20001000000 */
[----:B0-----:R-:W-:Y:S08]  /*27fb0*/  @!P1 BRA `(.L_x_799) ;  /* 0x0000004c00189947 */ /* 0x001ff00003800000 */
.L_x_973:
[----:B------:R-:W-:Y:S02]  /*27fc0*/  SEL R27, R27, RZ, P2 ;  /* 0x000000ff1b1b7207 */ /* 0x000fe40001000000 */
[----:B------:R-:W-:Y:S01]  /*27fd0*/  LOP3.LUT R0, R29, R0, RZ, 0x3c, !PT ;  /* 0x000000001d007212 */ /* 0x000fe200078e3cff */
[----:B------:R-:W-:Y:S06]  /*27fe0*/  @!P0 BRA `(.L_x_800) ;  /* 0x0000000000048947 */ /* 0x000fec0003800000 */
[----:B------:R-:W-:Y:S01]  /*27ff0*/  BPT.TRAP 0x1 ;  /* 0x000000040000795c */ /* 0x000fe20000300000 */
.L_x_800:
[----:B------:R-:W-:Y:S01]  /*28000*/  IMAD R27, R27, 0x8, R5 ;  /* 0x000000081b1b7824 */ /* 0x000fe200078e0205 */
[----:B------:R-:W-:-:S04]  /*28010*/  SHF.L.U32 R0, R0, 0x1f, RZ ;  /* 0x0000001f00007819 */ /* 0x000fc800000006ff */
[----:B------:R-:W1:Y:S02]  /*28020*/  SYNCS.PHASECHK.TRANS64.TRYWAIT P1, [R27+URZ+0x38840], R0 ;  /* 0x038840001b0075a7 */ /* 0x000e64000802017f */
[----:B-1----:R-:W-:Y:S05]  /*28030*/  @!P1 BRA `(.L_x_801) ;  /* 0x0000004c000c9947 */ /* 0x002fea0003800000 */
.L_x_974:
[----:B------:R-:W-:Y:S05]  /*28040*/  @!P0 BRA `(.L_x_802) ;  /* 0x0000000000048947 */ /* 0x000fea0003800000 */
[----:B------:R-:W-:Y:S01]  /*28050*/  BPT.TRAP 0x1 ;  /* 0x000000040000795c */ /* 0x000fe20000300000 */
.L_x_802:
[----:B------:R-:W3:Y:S02]  /*28060*/  SYNCS.PHASECHK.TRANS64.TRYWAIT P1, [R3+URZ+0x38860], R2 ;  /* 0x03886002030075a7 */ /* 0x000ee4000802017f */
[----:B---3--:R-:W-:Y:S05]  /*28070*/  @!P1 BRA `(.L_x_803) ;  /* 0x0000004c00109947 */ /* 0x008fea0003800000 */
.L_x_975:
[----:B------:R-:W-:Y:S05]  /*28080*/  @!P0 BRA `(.L_x_804) ;  /* 0x0000000000048947 */ /* 0x000fea0003800000 */
[----:B------:R-:W-:Y:S01]  /*28090*/  BPT.TRAP 0x1 ;  /* 0x000000040000795c */ /* 0x000fe20000300000 */
.L_x_804:
[----:B----4-:R4:W0:Y:S02]  /*280a0*/  SYNCS.PHASECHK.TRANS64.TRYWAIT P0, [R27+URZ+0x38860], R0 ;  /* 0x038860001b0075a7 */ /* 0x010824000800017f */
[----:B0-----:R-:W-:Y:S05]  /*280b0*/  @!P0 NANOSLEEP.SYNCS 0x989680 ;  /* 0x009896800000895d */ /* 0x001fea0003900000 */
[----:B------:R-:W0:Y:S02]  /*280c0*/  @!P0 SYNCS.PHASECHK.TRANS64 P0, [R27+URZ+0x38860], R0 ;  /* 0x038860001b0085a7 */ /* 0x000e24000800007f */
[----:B0-----:R-:W-:Y:S05]  /*280d0*/  @!P0 BRA `(.L_x_804) ;  /* 0xfffffffc00f08947 */ /* 0x001fea000383ffff */
.L_x_436:
[----:B------:R-:W-:Y:S05]  /*280e0*/  BSYNC B9 ;  /* 0x0000000000097941 */ /* 0x000fea0003800000 */
.L_x_433:
[----:B------:R-:W-:Y:S05]  /*280f0*/  EXIT ;  /* 0x000000000000794d */ /* 0x000fea0003800000 */
.L_x_456:
[----:B0-----:R0:W1:Y:S02]  /*28100*/  SYNCS.PHASECHK.TRANS64.TRYWAIT P6, [R89+URZ+0x38890], R90 ;  /* 0x0388905a590075a7 */ /* 0x00106400080c017f */
[----:B-1----:R-:W-:Y:S05]  /*28110*/  @!P6 NANOSLEEP.SYNCS 0x989680 ;  /* 0x009896800000e95d */ /* 0x002fea0003900000 */
[----:B------:R-:W1:Y:S02]  /*28120*/  @!P6 SYNCS.PHASECHK.TRANS64 P6, [R89+URZ+0x38890], R90 ;  /* 0x0388905a5900e5a7 */ /* 0x000e6400080c007f */
[----:B-1----:R-:W-:Y:S05]  /*28130*/  @!P6 BRA `(.L_x_456) ;  /* 0xfffffffc00f0e947 */ /* 0x002fea000383ffff */
[----:B------:R-:W-:Y:S05]  /*28140*/  BRA `(.L_x_805) ;  /* 0xfffffdb000a87947 */ /* 0x000fea000383ffff */
.L_x_457:
[----:B------:R-:W-:Y:S01]  /*28150*/  BSSY B1, `(.L_x_806) ;  /* 0x0000008000017945 */ /* 0x000fe20003800000 */
[----:B------:R-:W-:Y:S02]  /*28160*/  IMAD.MOV.U32 R13, RZ, RZ, R117 ;  /* 0x000000ffff0d7224 */ /* 0x000fe400078e0075 */
[----:B------:R-:W-:Y:S02]  /*28170*/  IMAD.MOV.U32 R12, RZ, RZ, RZ ;  /* 0x000000ffff0c7224 */ /* 0x000fe400078e00ff */
[----:B------:R-:W-:Y:S02]  /*28180*/  IMAD.MOV.U32 R11, RZ, RZ, 0x181f ;  /* 0x0000181fff0b7424 */ /* 0x000fe400078e00ff */
[----:B------:R-:W-:-:S07]  /*28190*/  IMAD.MOV.U32 R15, RZ, RZ, -0x1 ;  /* 0xffffffffff0f7424 */ /* 0x000fce00078e00ff */
[----:B0-----:R-:W-:Y:S05]  /*281a0*/  WARPSYNC.COLLECTIVE R15, `(.L_x_807) ;  /* 0x000000000f087348 */ /* 0x001fea0003c00000 */
[----:B------:R1:W2:Y:S02]  /*281b0*/  SHFL.IDX P6, R14, R13, R12, R11 ;  /* 0x0000000c0d0e7389 */ /* 0x0002a400000c000b */
[----:B012---:R-:W-:Y:S01]  /*281c0*/  ENDCOLLECTIVE ;  /* 0x000000000000791b */ /* 0x007fe20003800000 */
.L_x_807:
[----:B------:R-:W-:Y:S05]  /*281d0*/  BSYNC B1 ;  /* 0x0000000000017941 */ /* 0x000fea0003800000 */
.L_x_806:
[----:B------:R-:W-:Y:S01]  /*281e0*/  IMAD.MOV.U32 R13, RZ, RZ, R118 ;  /* 0x000000ffff0d7224 */ /* 0x000fe200078e0076 */
[----:B------:R-:W-:Y:S01]  /*281f0*/  MOV R12, RZ ;  /* 0x000000ff000c7202 */ /* 0x000fe20000000f00 */
[----:B------:R-:W-:Y:S02]  /*28200*/  IMAD.MOV.U32 R11, RZ, RZ, 0x181f ;  /* 0x0000181fff0b7424 */ /* 0x000fe400078e00ff */
[----:B------:R-:W-:Y:S02]  /*28210*/  IMAD.MOV.U32 R15, RZ, RZ, -0x1 ;  /* 0xffffffffff0f7424 */ /* 0x000fe400078e00ff */
[----:B------:R-:W-:-:S07]  /*28220*/  IMAD.MOV.U32 R83, RZ, RZ, R14 ;  /* 0x000000ffff537224 */ /* 0x000fce00078e000e */
[----:B------:R-:W-:Y:S05]  /*28230*/  WARPSYNC.COLLECTIVE R15, `(.L_x_808) ;  /* 0x000000000f087348 */ /* 0x000fea0003c00000 */
[----:B------:R0:W1:Y:S02]  /*28240*/  SHFL.IDX P6, R14, R13, R12, R11 ;  /* 0x0000000c0d0e7389 */ /* 0x00006400000c000b */
[----:B01----:R-:W-:Y:S01]  /*28250*/  ENDCOLLECTIVE ;  /* 0x000000000000791b */ /* 0x003fe20003800000 */
.L_x_808:
[----:B------:R-:W-:Y:S01]  /*28260*/  IMAD.MOV.U32 R82, RZ, RZ, R14 ;  /* 0x000000ffff527224 */ /* 0x000fe200078e000e */
[----:B------:R-:W-:Y:S06]  /*28270*/  BRA `(.L_x_809) ;  /* 0xfffffdb000707947 */ /* 0x000fec000383ffff */
.L_x_474:
[----:B------:R-:W-:Y:S01]  /*28280*/  BSSY B1, `(.L_x_810) ;  /* 0x0000008000017945 */ /* 0x000fe20003800000 */
[----:B0---4-:R-:W-:Y:S02]  /*28290*/  IMAD.MOV.U32 R13, RZ, RZ, R117 ;  /* 0x000000ffff0d7224 */ /* 0x011fe400078e0075 */
[----:B------:R-:W-:Y:S02]  /*282a0*/  IMAD.MOV.U32 R12, RZ, RZ, 0x1 ;  /* 0x00000001ff0c7424 */ /* 0x000fe400078e00ff */
[----:B------:R-:W-:Y:S02]  /*282b0*/  IMAD.MOV.U32 R11, RZ, RZ, 0x181f ;  /* 0x0000181fff0b7424 */ /* 0x000fe400078e00ff */
[----:B------:R-:W-:-:S07]  /*282c0*/  IMAD.MOV.U32 R15, RZ, RZ, -0x1 ;  /* 0xffffffffff0f7424 */ /* 0x000fce00078e00ff */
[----:B-123--:R-:W-:Y:S05]  /*282d0*/  WARPSYNC.COLLECTIVE R15, `(.L_x_811) ;  /* 0x000000000f087348 */ /* 0x00efea0003c00000 */
[----:B------:R0:W4:Y:S02]  /*282e0*/  SHFL.IDX P6, R14, R13, R12, R11 ;  /* 0x0000000c0d0e7389 */ /* 0x00012400000c000b */
[----:B01234-:R-:W-:Y:S01]  /*282f0*/  ENDCOLLECTIVE ;  /* 0x000000000000791b */ /* 0x01ffe20003800000 */
.L_x_811:
[----:B------:R-:W-:Y:S05]  /*28300*/  BSYNC B1 ;  /* 0x0000000000017941 */ /* 0x000fea0003800000 */
.L_x_810:
[----:B------:R-:W-:Y:S01]  /*28310*/  IMAD.MOV.U32 R13, RZ, RZ, R118 ;  /* 0x000000ffff0d7224 */ /* 0x000fe200078e0076 */
[----:B------:R-:W-:Y:S01]  /*28320*/  MOV R15, 0xffffffff ;  /* 0xffffffff000f7802 */ /* 0x000fe20000000f00 */
[----:B------:R-:W-:Y:S02]  /*28330*/  IMAD.MOV.U32 R12, RZ, RZ, 0x1 ;  /* 0x00000001ff0c7424 */ /* 0x000fe400078e00ff */
[----:B------:R-:W-:Y:S02]  /*28340*/  IMAD.MOV.U32 R11, RZ, RZ, 0x181f ;  /* 0x0000181fff0b7424 */ /* 0x000fe400078e00ff */
[----:B------:R-:W-:-:S07]  /*28350*/  IMAD.MOV.U32 R67, RZ, RZ, R14 ;  /* 0x000000ffff437224 */ /* 0x000fce00078e000e */
[----:B------:R-:W-:Y:S05]  /*28360*/  WARPSYNC.COLLECTIVE R15, `(.L_x_812) ;  /* 0x000000000f087348 */ /* 0x000fea0003c00000 */
[----:B------:R0:W1:Y:S02]  /*28370*/  SHFL.IDX P6, R14, R13, R12, R11 ;  /* 0x0000000c0d0e7389 */ /* 0x00006400000c000b */
[----:B01----:R-:W-:Y:S01]  /*28380*/  ENDCOLLECTIVE ;  /* 0x000000000000791b */ /* 0x003fe20003800000 */
.L_x_812:
[----:B------:R-:W-:Y:S01]  /*28390*/  IMAD.MOV.U32 R66, RZ, RZ, R14 ;  /* 0x000000ffff427224 */ /* 0x000fe200078e000e */
[----:B------:R-:W-:Y:S06]  /*283a0*/  BRA `(.L_x_813) ;  /* 0xfffffdbc00e47947 */ /* 0x000fec000383ffff */
.L_x_491:
        /* <DEDUP_REMOVED lines=8> */
.L_x_815:
[----:B------:R-:W-:Y:S05]  /*28430*/  BSYNC B1 ;  /* 0x0000000000017941 */ /* 0x000fea0003800000 */
.L_x_814:
[----:B------:R-:W-:Y:S02]  /*28440*/  IMAD.MOV.U32 R13, RZ, RZ, R118 ;  /* 0x000000ffff0d7224 */ /* 0x000fe400078e0076 */
[----:B------:R-:W-:Y:S02]  /*28450*/  IMAD.MOV.U32 R12, RZ, RZ, 0x2 ;  /* 0x00000002ff0c7424 */ /* 0x000fe400078e00ff */
[----:B------:R-:W-:Y:S02]  /*28460*/  IMAD.MOV.U32 R11, RZ, RZ, 0x181f ;  /* 0x0000181fff0b7424 */ /* 0x000fe400078e00ff */
[----:B------:R-:W-:Y:S02]  /*28470*/  IMAD.MOV.U32 R15, RZ, RZ, -0x1 ;  /* 0xffffffffff0f7424 */ /* 0x000fe400078e00ff */
[----:B------:R-:W-:-:S07]  /*28480*/  IMAD.MOV.U32 R117, RZ, RZ, R14 ;  /* 0x000000ffff757224 */ /* 0x000fce00078e000e */
[----:B------:R-:W-:Y:S05]  /*28490*/  WARPSYNC.COLLECTIVE R15, `(.L_x_816) ;  /* 0x000000000f087348 */ /* 0x000fea0003c00000 */
[----:B------:R0:W1:Y:S02]  /*284a0*/  SHFL.IDX P6, R14, R13, R12, R11 ;  /* 0x0000000c0d0e7389 */ /* 0x00006400000c000b */
[----:B01----:R-:W-:Y:S01]  /*284b0*/  ENDCOLLECTIVE ;  /* 0x000000000000791b */ /* 0x003fe20003800000 */
.L_x_816:
[----:B------:R-:W-:Y:S01]  /*284c0*/  IMAD.MOV.U32 R118, RZ, RZ, R14 ;  /* 0x000000ffff767224 */ /* 0x000fe200078e000e */
[----:B------:R-:W-:Y:S06]  /*284d0*/  BRA `(.L_x_817) ;  /* 0xfffffdcc00587947 */ /* 0x000fec000383ffff */
.L_x_515:
[----:B-1----:R1:W2:Y:S02]  /*284e0*/  SYNCS.PHASECHK.TRANS64.TRYWAIT P6, [R89+URZ+0x38890], R90 ;  /* 0x0388905a590075a7 */ /* 0x0022a400080c017f */
[----:B--2---:R-:W-:Y:S05]  /*284f0*/  @!P6 NANOSLEEP.SYNCS 0x989680 ;  /* 0x009896800000e95d */ /* 0x004fea0003900000 */
[----:B------:R-:W2:Y:S02]  /*28500*/  @!P6 SYNCS.PHASECHK.TRANS64 P6, [R89+URZ+0x38890], R90 ;  /* 0x0388905a5900e5a7 */ /* 0x000ea400080c007f */
[----:B--2---:R-:W-:Y:S05]  /*28510*/  @!P6 BRA `(.L_x_515) ;  /* 0xfffffffc00f0e947 */ /* 0x004fea000383ffff */
[----:B------:R-:W-:Y:S05]  /*28520*/  BRA `(.L_x_818) ;  /* 0xfffffde800547947 */ /* 0x000fea000383ffff */
.L_x_516:
[----:B------:R-:W-:Y:S01]  /*28530*/  BSSY B1, `(.L_x_819) ;  /* 0x0000008000017945 */ /* 0x000fe20003800000 */
[----:B------:R-:W-:Y:S01]  /*28540*/  MOV R13, R117 ;  /* 0x00000075000d7202 */ /* 0x000fe20000000f00 */
[----:B------:R-:W-:Y:S02]  /*28550*/  IMAD.MOV.U32 R12, RZ, RZ, RZ ;  /* 0x000000ffff0c7224 */ /* 0x000fe400078e00ff */
[----:B------:R-:W-:Y:S02]  /*28560*/  IMAD.MOV.U32 R11, RZ, RZ, 0x181f ;  /* 0x0000181fff0b7424 */ /* 0x000fe400078e00ff */
[----:B------:R-:W-:-:S07]  /*28570*/  IMAD.MOV.U32 R15, RZ, RZ, -0x1 ;  /* 0xffffffffff0f7424 */ /* 0x000fce00078e00ff */
[----:B-1----:R-:W-:Y:S05]  /*28580*/  WARPSYNC.COLLECTIVE R15, `(.L_x_820) ;  /* 0x000000000f087348 */ /* 0x002fea0003c00000 */
[----:B------:R0:W2:Y:S02]  /*28590*/  SHFL.IDX P6, R14, R13, R12, R11 ;  /* 0x0000000c0d0e7389 */ /* 0x0000a400000c000b */
[----:B012---:R-:W-:Y:S01]  /*285a0*/  ENDCOLLECTIVE ;  /* 0x000000000000791b */ /* 0x007fe20003800000 */
.L_x_820:
[----:B------:R-:W-:Y:S05]  /*285b0*/  BSYNC B1 ;  /* 0x0000000000017941 */ /* 0x000fea0003800000 */
.L_x_819:
[----:B------:R-:W-:Y:S02]  /*285c0*/  IMAD.MOV.U32 R13, RZ, RZ, R118 ;  /* 0x000000ffff0d7224 */ /* 0x000fe400078e0076 */
[----:B------:R-:W-:Y:S02]  /*285d0*/  IMAD.MOV.U32 R12, RZ, RZ, RZ ;  /* 0x000000ffff0c7224 */ /* 0x000fe400078e00ff */
[----:B------:R-:W-:Y:S02]  /*285e0*/  IMAD.MOV.U32 R11, RZ, RZ, 0x181f ;  /* 0x0000181fff0b7424 */ /* 0x000fe400078e00ff */
[----:B------:R-:W-:Y:S02]  /*285f0*/  IMAD.MOV.U32 R15, RZ, RZ, -0x1 ;  /* 0xffffffffff0f7424 */ /* 0x000fe400078e00ff */
[----:B------:R-:W-:-:S07]  /*28600*/  IMAD.MOV.U32 R123, RZ, RZ, R14 ;  /* 0x000000ffff7b7224 */ /* 0x000fce00078e000e */
[----:B------:R-:W-:Y:S05]  /*28610*/  WARPSYNC.COLLECTIVE R15, `(.L_x_821) ;  /* 0x000000000f087348 */ /* 0x000fea0003c00000 */
[----:B------:R0:W1:Y:S02]  /*28620*/  SHFL.IDX P6, R14, R13, R12, R11 ;  /* 0x0000000c0d0e7389 */ /* 0x00006400000c000b */
[----:B01----:R-:W-:Y:S01]  /*28630*/  ENDCOLLECTIVE ;  /* 0x000000000000791b */ /* 0x003fe20003800000 */
.L_x_821:
[----:B------:R-:W-:Y:S01]  /*28640*/  IMAD.MOV.U32 R122, RZ, RZ, R14 ;  /* 0x000000ffff7a7224 */ /* 0x000fe200078e000e */
[----:B------:R-:W-:Y:S06]  /*28650*/  BRA `(.L_x_822) ;  /* 0xfffffde800207947 */ /* 0x000fec000383ffff */
.L_x_525:
[----:B------:R-:W-:Y:S01]  /*28660*/  BSSY B1, `(.L_x_823) ;  /* 0x0000008000017945 */ /* 0x000fe20003800000 */
[----:B---34-:R-:W-:Y:S01]  /*28670*/  IMAD.MOV.U32 R13, RZ, RZ, R117 ;  /* 0x000000ffff0d7224 */ /* 0x018fe200078e0075 */
[----:B--2---:R-:W-:Y:S01]  /*28680*/  MOV R11, 0x181f ;  /* 0x0000181f000b7802 */ /* 0x004fe20000000f00 */
[----:B------:R-:W-:Y:S02]  /*28690*/  IMAD.MOV.U32 R12, RZ, RZ, 0x1 ;  /* 0x00000001ff0c7424 */ /* 0x000fe400078e00ff */
[----:B------:R-:W-:-:S07]  /*286a0*/  IMAD.MOV.U32 R15, RZ, RZ, -0x1 ;  /* 0xffffffffff0f7424 */ /* 0x000fce00078e00ff */
[----:B01----:R-:W-:Y:S05]  /*286b0*/  WARPSYNC.COLLECTIVE R15, `(.L_x_824) ;  /* 0x000000000f087348 */ /* 0x003fea0003c00000 */
[----:B------:R2:W3:Y:S02]  /*286c0*/  SHFL.IDX P6, R14, R13, R12, R11 ;  /* 0x0000000c0d0e7389 */ /* 0x0004e400000c000b */
[----:B0123--:R-:W-:Y:S01]  /*286d0*/  ENDCOLLECTIVE ;  /* 0x000000000000791b */ /* 0x00ffe20003800000 */
.L_x_824:
[----:B------:R-:W-:Y:S05]  /*286e0*/  BSYNC B1 ;  /* 0x0000000000017941 */ /* 0x000fea0003800000 */
.L_x_823:
        /* <DEDUP_REMOVED lines=8> */
.L_x_825:
[----:B------:R-:W-:Y:S01]  /*28770*/  IMAD.MOV.U32 R36, RZ, RZ, R14 ;  /* 0x000000ffff247224 */ /* 0x000fe200078e000e */
[----:B------:R-:W-:Y:S06]  /*28780*/  BRA `(.L_x_826) ;  /* 0xfffffdf400d87947 */ /* 0x000fec000383ffff */
.L_x_534:
[----:B------:R-:W-:Y:S01]  /*28790*/  BSSY B1, `(.L_x_827) ;  /* 0x0000008000017945 */ /* 0x000fe20003800000 */
[----:B--2-4-:R-:W-:Y:S02]  /*287a0*/  IMAD.MOV.U32 R13, RZ, RZ, R117 ;  /* 0x000000ffff0d7224 */ /* 0x014fe400078e0075 */
[----:B------:R-:W-:Y:S02]  /*287b0*/  IMAD.MOV.U32 R12, RZ, RZ, 0x2 ;  /* 0x00000002ff0c7424 */ /* 0x000fe400078e00ff */
[----:B0-----:R-:W-:Y:S02]  /*287c0*/  IMAD.MOV.U32 R11, RZ, RZ, 0x181f ;  /* 0x0000181fff0b7424 */ /* 0x001fe400078e00ff */
[----:B------:R-:W-:-:S07]  /*287d0*/  IMAD.MOV.U32 R15, RZ, RZ, -0x1 ;  /* 0xffffffffff0f7424 */ /* 0x000fce00078e00ff */
[----:B-1-3--:R-:W-:Y:S05]  /*287e0*/  WARPSYNC.COLLECTIVE R15, `(.L_x_828) ;  /* 0x000000000f087348 */ /* 0x00afea0003c00000 */
[----:B------:R0:W2:Y:S02]  /*287f0*/  SHFL.IDX P6, R14, R13, R12, R11 ;  /* 0x0000000c0d0e7389 */ /* 0x0000a400000c000b */
[----:B0123--:R-:W-:Y:S01]  /*28800*/  ENDCOLLECTIVE ;  /* 0x000000000000791b */ /* 0x00ffe20003800000 */
.L_x_828:
[----:B------:R-:W-:Y:S05]  /*28810*/  BSYNC B1 ;  /* 0x0000000000017941 */ /* 0x000fea0003800000 */
.L_x_827:
[----:B------:R-:W-:Y:S01]  /*28820*/  IMAD.MOV.U32 R13, RZ, RZ, R118 ;  /* 0x000000ffff0d7224 */ /* 0x000fe200078e0076 */
[----:B------:R-:W-:Y:S01]  /*28830*/  MOV R37, R14 ;  /* 0x0000000e00257202 */ /* 0x000fe20000000f00 */
[----:B------:R-:W-:Y:S02]  /*28840*/  IMAD.MOV.U32 R12, RZ, RZ, 0x2 ;  /* 0x00000002ff0c7424 */ /* 0x000fe400078e00ff */
[----:B------:R-:W-:Y:S02]  /*28850*/  IMAD.MOV.U32 R11, RZ, RZ, 0x181f ;  /* 0x0000181fff0b7424 */ /* 0x000fe400078e00ff */
[----:B------:R-:W-:-:S07]  /*28860*/  IMAD.MOV.U32 R15, RZ, RZ, -0x1 ;  /* 0xffffffffff0f7424 */ /* 0x000fce00078e00ff */
[----:B------:R-:W-:Y:S05]  /*28870*/  WARPSYNC.COLLECTIVE R15, `(.L_x_829) ;  /* 0x000000000f087348 */ /* 0x000fea0003c00000 */
[----:B------:R0:W1:Y:S02]  /*28880*/  SHFL.IDX P6, R14, R13, R12, R11 ;  /* 0x0000000c0d0e7389 */ /* 0x00006400000c000b */
[----:B01----:R-:W-:Y:S01]  /*28890*/  ENDCOLLECTIVE ;  /* 0x000000000000791b */ /* 0x003fe20003800000 */
.L_x_829:
[----:B------:R-:W-:Y:S01]  /*288a0*/  IMAD.MOV.U32 R36, RZ, RZ, R14 ;  /* 0x000000ffff247224 */ /* 0x000fe200078e000e */
[----:B------:R-:W-:Y:S06]  /*288b0*/  BRA `(.L_x_830) ;  /* 0xfffffe0400cc7947 */ /* 0x000fec000383ffff */
.L_x_543:
[----:B0-----:R0:W1:Y:S02]  /*288c0*/  SYNCS.PHASECHK.TRANS64.TRYWAIT P3, [R89+URZ+0x38890], R90 ;  /* 0x0388905a590075a7 */ /* 0x001064000806017f */
[----:B-1----:R-:W-:Y:S05]  /*288d0*/  @!P3 NANOSLEEP.SYNCS 0x989680 ;  /* 0x009896800000b95d */ /* 0x002fea0003900000 */
[----:B------:R-:W1:Y:S02]  /*288e0*/  @!P3 SYNCS.PHASECHK.TRANS64 P3, [R89+URZ+0x38890], R90 ;  /* 0x0388905a5900b5a7 */ /* 0x000e64000806007f */
[----:B-1----:R-:W-:Y:S05]  /*288f0*/  @!P3 BRA `(.L_x_543) ;  /* 0xfffffffc00f0b947 */ /* 0x002fea000383ffff */
[----:B------:R-:W-:Y:S05]  /*28900*/  BRA `(.L_x_831) ;  /* 0xfffffe1800107947 */ /* 0x000fea000383ffff */
.L_x_544:
        /* <DEDUP_REMOVED lines=8> */
.L_x_833:
[----:B------:R-:W-:Y:S05]  /*28990*/  BSYNC B1 ;  /* 0x0000000000017941 */ /* 0x000fea0003800000 */
.L_x_832:
        /* <DEDUP_REMOVED lines=8> */
.L_x_834:
[----:B------:R-:W-:Y:S01]  /*28a20*/  IMAD.MOV.U32 R32, RZ, RZ, R14 ;  /* 0x000000ffff207224 */ /* 0x000fe200078e000e */
[----:B------:R-:W-:Y:S06]  /*28a30*/  BRA `(.L_x_835) ;  /* 0xfffffe1800347947 */ /* 0x000fec000383ffff */
.L_x_547:
[----:B------:R-:W-:Y:S01]  /*28a40*/  BSSY B1, `(.L_x_836) ;  /* 0x0000008000017945 */ /* 0x000fe20003800000 */
[----:B----4-:R-:W-:Y:S02]  /*28a50*/  IMAD.MOV.U32 R13, RZ, RZ, R41 ;  /* 0x000000ffff0d7224 */ /* 0x010fe400078e0029 */
[----:B------:R-:W-:Y:S02]  /*28a60*/  IMAD.MOV.U32 R12, RZ, RZ, 0x1 ;  /* 0x00000001ff0c7424 */ /* 0x000fe400078e00ff */
[----:B------:R-:W-:Y:S02]  /*28a70*/  IMAD.MOV.U32 R11, RZ, RZ, 0x181f ;  /* 0x0000181fff0b7424 */ /* 0x000fe400078e00ff */
[----:B------:R-:W-:-:S07]  /*28a80*/  IMAD.MOV.U32 R15, RZ, RZ, -0x1 ;  /* 0xffffffffff0f7424 */ /* 0x000fce00078e00ff */
[----:B0123--:R-:W-:Y:S05]  /*28a90*/  WARPSYNC.COLLECTIVE R15, `(.L_x_837) ;  /* 0x000000000f087348 */ /* 0x00ffea0003c00000 */
[----:B------:R4:W0:Y:S02]  /*28aa0*/  SHFL.IDX P6, R14, R13, R12, R11 ;  /* 0x0000000c0d0e7389 */ /* 0x00082400000c000b */
[----:B01234-:R-:W-:Y:S01]  /*28ab0*/  ENDCOLLECTIVE ;  /* 0x000000000000791b */ /* 0x01ffe20003800000 */
.L_x_837:
[----:B------:R-:W-:Y:S05]  /*28ac0*/  BSYNC B1 ;  /* 0x0000000000017941 */ /* 0x000fea0003800000 */
.L_x_836:
        /* <DEDUP_REMOVED lines=8> */
.L_x_838:
[----:B------:R-:W-:Y:S01]  /*28b50*/  IMAD.MOV.U32 R32, RZ, RZ, R14 ;  /* 0x000000ffff207224 */ /* 0x000fe200078e000e */
[----:B------:R-:W-:Y:S06]  /*28b60*/  BRA `(.L_x_839) ;  /* 0xfffffe18005c7947 */ /* 0x000fec000383ffff */
.L_x_550:
[----:B------:R-:W-:Y:S01]  /*28b70*/  BSSY B1, `(.L_x_840) ;  /* 0x0000008000017945 */ /* 0x000fe20003800000 */
[----:B---3--:R-:W-:Y:S02]  /*28b80*/  IMAD.MOV.U32 R13, RZ, RZ, R41 ;  /* 0x000000ffff0d7224 */ /* 0x008fe400078e0029 */
[----:B------:R-:W-:Y:S02]  /*28b90*/  IMAD.MOV.U32 R12, RZ, RZ, 0x2 ;  /* 0x00000002ff0c7424 */ /* 0x000fe400078e00ff */
[----:B------:R-:W-:Y:S02]  /*28ba0*/  IMAD.MOV.U32 R11, RZ, RZ, 0x181f ;  /* 0x0000181fff0b7424 */ /* 0x000fe400078e00ff */
[----:B------:R-:W-:-:S07]  /*28bb0*/  IMAD.MOV.U32 R15, RZ, RZ, -0x1 ;  /* 0xffffffffff0f7424 */ /* 0x000fce00078e00ff */
[----:B012-4-:R-:W-:Y:S05]  /*28bc0*/  WARPSYNC.COLLECTIVE R15, `(.L_x_841) ;  /* 0x000000000f087348 */ /* 0x017fea0003c00000 */
[----:B------:R3:W0:Y:S02]  /*28bd0*/  SHFL.IDX P6, R14, R13, R12, R11 ;  /* 0x0000000c0d0e7389 */ /* 0x00062400000c000b */
[----:B01234-:R-:W-:Y:S01]  /*28be0*/  ENDCOLLECTIVE ;  /* 0x000000000000791b */ /* 0x01ffe20003800000 */
.L_x_841:
[----:B------:R-:W-:Y:S05]  /*28bf0*/  BSYNC B1 ;  /* 0x0000000000017941 */ /* 0x000fea0003800000 */
.L_x_840:
        /* <DEDUP_REMOVED lines=8> */
.L_x_842:
[----:B------:R-:W-:Y:S01]  /*28c80*/  IMAD.MOV.U32 R32, RZ, RZ, R14 ;  /* 0x000000ffff207224 */ /* 0x000fe200078e000e */
[----:B------:R-:W-:Y:S06]  /*28c90*/  BRA `(.L_x_843) ;  /* 0xfffffe1800887947 */ /* 0x000fec000383ffff */
.L_x_554:
[----:B------:R0:W0:Y:S02]  /*28ca0*/  SYNCS.PHASECHK.TRANS64.TRYWAIT P0, [R89+URZ+0x388b0], R90 ;  /* 0x0388b05a590075a7 */ /* 0x000024000800017f */
[----:B0-----:R-:W-:Y:S05]  /*28cb0*/  @!P0 NANOSLEEP.SYNCS 0x989680 ;  /* 0x009896800000895d */ /* 0x001fea0003900000 */
[----:B------:R-:W0:Y:S02]  /*28cc0*/  @!P0 SYNCS.PHASECHK.TRANS64 P0, [R89+URZ+0x388b0], R90 ;  /* 0x0388b05a590085a7 */ /* 0x000e24000800007f */
[----:B0-----:R-:W-:Y:S05]  /*28cd0*/  @!P0 BRA `(.L_x_554) ;  /* 0xfffffffc00f08947 */ /* 0x001fea000383ffff */
[----:B------:R-:W-:Y:S05]  /*28ce0*/  BRA `(.L_x_844) ;  /* 0xfffffe1c00307947 */ /* 0x000fea000383ffff */
.L_x_574:
[----:B------:R-:W-:Y:S01]  /*28cf0*/  BSSY B1, `(.L_x_845) ;  /* 0x0000008000017945 */ /* 0x000fe20003800000 */
[----:B------:R-:W-:Y:S01]  /*28d00*/  MOV R13, R24 ;  /* 0x00000018000d7202 */ /* 0x000fe20000000f00 */
[----:B------:R-:W-:Y:S02]  /*28d10*/  IMAD.MOV.U32 R12, RZ, RZ, RZ ;  /* 0x000000ffff0c7224 */ /* 0x000fe400078e00ff */
[----:B------:R-:W-:Y:S02]  /*28d20*/  IMAD.MOV.U32 R11, RZ, RZ, 0x181f ;  /* 0x0000181fff0b7424 */ /* 0x000fe400078e00ff */
[----:B------:R-:W-:-:S07]  /*28d30*/  IMAD.MOV.U32 R15, RZ, RZ, -0x1 ;  /* 0xffffffffff0f7424 */ /* 0x000fce00078e00ff */
[----:B------:R-:W-:Y:S05]  /*28d40*/  WARPSYNC.COLLECTIVE R15, `(.L_x_846) ;  /* 0x000000000f087348 */ /* 0x000fea0003c00000 */
[----:B------:R0:W1:Y:S02]  /*28d50*/  SHFL.IDX P6, R14, R13, R12, R11 ;  /* 0x0000000c0d0e7389 */ /* 0x00006400000c000b */
[----:B01----:R-:W-:Y:S01]  /*28d60*/  ENDCOLLECTIVE ;  /* 0x000000000000791b */ /* 0x003fe20003800000 */
.L_x_846:
[----:B------:R-:W-:Y:S05]  /*28d70*/  BSYNC B1 ;  /* 0x0000000000017941 */ /* 0x000fea0003800000 */
.L_x_845:
        /* <DEDUP_REMOVED lines=8> */
.L_x_847:
[----:B------:R-:W-:Y:S02]  /*28e00*/  IMAD.MOV.U32 R13, RZ, RZ, R26 ;  /* 0x000000ffff0d7224 */ /* 0x000fe400078e001a */
[----:B------:R-:W-:-:S07]  /*28e10*/  IMAD.MOV.U32 R2, RZ, RZ, R14 ;  /* 0x000000ffff027224 */ /* 0x000fce00078e000e */
[----:B------:R-:W-:Y:S05]  /*28e20*/  WARPSYNC.COLLECTIVE R15, `(.L_x_848) ;  /* 0x000000000f087348 */ /* 0x000fea0003c00000 */
[----:B------:R0:W1:Y:S02]  /*28e30*/  SHFL.IDX P6, R14, R13, R12, R11 ;  /* 0x0000000c0d0e7389 */ /* 0x00006400000c000b */
[----:B01----:R-:W-:Y:S01]  /*28e40*/  ENDCOLLECTIVE ;  /* 0x000000000000791b */ /* 0x003fe20003800000 */
.L_x_848:
[----:B------:R-:W-:Y:S01]  /*28e50*/  MOV R13, R25 ;  /* 0x00000019000d7202 */ /* 0x000fe20000000f00 */
[----:B------:R-:W-:-:S07]  /*28e60*/  IMAD.MOV.U32 R5, RZ, RZ, R14 ;  /* 0x000000ffff057224 */ /* 0x000fce00078e000e */
[----:B------:R-:W-:Y:S05]  /*28e70*/  WARPSYNC.COLLECTIVE R15, `(.L_x_849) ;  /* 0x000000000f087348 */ /* 0x000fea0003c00000 */
[----:B------:R0:W1:Y:S02]  /*28e80*/  SHFL.IDX P6, R14, R13, R12, R11 ;  /* 0x0000000c0d0e7389 */ /* 0x00006400000c000b */
[----:B01----:R-:W-:Y:S01]  /*28e90*/  ENDCOLLECTIVE ;  /* 0x000000000000791b */ /* 0x003fe20003800000 */
.L_x_849:
[----:B------:R-:W-:Y:S05]  /*28ea0*/  BRA `(.L_x_850) ;  /* 0xfffffe2c00847947 */ /* 0x000fea000383ffff */
.L_x_578:
[----:B0-----:R0:W1:Y:S02]  /*28eb0*/  SYNCS.PHASECHK.TRANS64.TRYWAIT P0, [R22+URZ+0x38800], R3 ;  /* 0x03880003160075a7 */ /* 0x001064000800017f */
[----:B-1----:R-:W-:Y:S05]  /*28ec0*/  @!P0 NANOSLEEP.SYNCS 0x989680 ;  /* 0x009896800000895d */ /* 0x002fea0003900000 */
[----:B------:R-:W1:Y:S02]  /*28ed0*/  @!P0 SYNCS.PHASECHK.TRANS64 P0, [R22+URZ+0x38800], R3 ;  /* 0x03880003160085a7 */ /* 0x000e64000800007f */
[----:B-1----:R-:W-:Y:S05]  /*28ee0*/  @!P0 BRA `(.L_x_578) ;  /* 0xfffffffc00f08947 */ /* 0x002fea000383ffff */
[----:B------:R-:W-:Y:S05]  /*28ef0*/  BRA `(.L_x_851) ;  /* 0xfffffe34003c7947 */ /* 0x000fea000383ffff */
.L_x_610:
        /* <DEDUP_REMOVED lines=8> */
.L_x_853:
[----:B------:R-:W-:Y:S05]  /*28f80*/  BSYNC B1 ;  /* 0x0000000000017941 */ /* 0x000fea0003800000 */
.L_x_852:
        /* <DEDUP_REMOVED lines=8> */
.L_x_854:
[----:B------:R-:W-:Y:S02]  /*29010*/  IMAD.MOV.U32 R13, RZ, RZ, R26 ;  /* 0x000000ffff0d7224 */ /* 0x000fe400078e001a */
[----:B------:R-:W-:-:S07]  /*29020*/  IMAD.MOV.U32 R2, RZ, RZ, R14 ;  /* 0x000000ffff027224 */ /* 0x000fce00078e000e */
[----:B------:R-:W-:Y:S05]  /*29030*/  WARPSYNC.COLLECTIVE R15, `(.L_x_855) ;  /* 0x000000000f087348 */ /* 0x000fea0003c00000 */
[----:B------:R0:W1:Y:S02]  /*29040*/  SHFL.IDX P6, R14, R13, R12, R11 ;  /* 0x0000000c0d0e7389 */ /* 0x00006400000c000b */
[----:B01----:R-:W-:Y:S01]  /*29050*/  ENDCOLLECTIVE ;  /* 0x000000000000791b */ /* 0x003fe20003800000 */
.L_x_855:
[----:B------:R-:W-:Y:S01]  /*29060*/  IMAD.MOV.U32 R13, RZ, RZ, R25 ;  /* 0x000000ffff0d7224 */ /* 0x000fe200078e0019 */
[----:B------:R-:W-:-:S07]  /*29070*/  MOV R3, R14 ;  /* 0x0000000e00037202 */ /* 0x000fce0000000f00 */
[----:B------:R-:W-:Y:S05]  /*29080*/  WARPSYNC.COLLECTIVE R15, `(.L_x_856) ;  /* 0x000000000f087348 */ /* 0x000fea0003c00000 */
[----:B------:R0:W1:Y:S02]  /*29090*/  SHFL.IDX P6, R14, R13, R12, R11 ;  /* 0x0000000c0d0e7389 */ /* 0x00006400000c000b */
[----:B01----:R-:W-:Y:S01]  /*290a0*/  ENDCOLLECTIVE ;  /* 0x000000000000791b */ /* 0x003fe20003800000 */
.L_x_856:
[----:B------:R-:W-:Y:S01]  /*290b0*/  IMAD.MOV.U32 R20, RZ, RZ, R14 ;  /* 0x000000ffff147224 */ /* 0x000fe200078e000e */
[----:B------:R-:W-:Y:S06]  /*290c0*/  BRA `(.L_x_857) ;  /* 0xfffffe5c00a07947 */ /* 0x000fec000383ffff */
.L_x_614:
[----:B0-----:R0:W1:Y:S02]  /*290d0*/  SYNCS.PHASECHK.TRANS64.TRYWAIT P0, [R22+URZ+0x38800], R9 ;  /* 0x03880009160075a7 */ /* 0x001064000800017f */
[----:B-1----:R-:W-:Y:S05]  /*290e0*/  @!P0 NANOSLEEP.SYNCS 0x989680 ;  /* 0x009896800000895d */ /* 0x002fea0003900000 */
[----:B------:R-:W1:Y:S02]  /*290f0*/  @!P0 SYNCS.PHASECHK.TRANS64 P0, [R22+URZ+0x38800], R9 ;  /* 0x03880009160085a7 */ /* 0x000e64000800007f */
[----:B-1----:R-:W-:Y:S05]  /*29100*/  @!P0 BRA `(.L_x_614) ;  /* 0xfffffffc00f08947 */ /* 0x002fea000383ffff */
[----:B------:R-:W-:Y:S05]  /*29110*/  BRA `(.L_x_858) ;  /* 0xfffffe64000c7947 */ /* 0x000fea000383ffff */
.L_x_632:
[----:B-1----:R1:W0:Y:S02]  /*29120*/  SYNCS.PHASECHK.TRANS64.TRYWAIT P1, [R0+URZ+0x38830], R3 ;  /* 0x03883003000075a7 */ /* 0x002224000802017f */
[----:B0-----:R-:W-:Y:S05]  /*29130*/  @!P1 NANOSLEEP.SYNCS 0x989680 ;  /* 0x009896800000995d */ /* 0x001fea0003900000 */
[----:B------:R-:W0:Y:S02]  /*29140*/  @!P1 SYNCS.PHASECHK.TRANS64 P1, [R0+URZ+0x38830], R3 ;  /* 0x03883003000095a7 */ /* 0x000e24000802007f */
[----:B0-----:R-:W-:Y:S05]  /*29150*/  @!P1 BRA `(.L_x_632) ;  /* 0xfffffffc00f09947 */ /* 0x001fea000383ffff */
[----:B------:R-:W-:Y:S05]  /*29160*/  BRA `(.L_x_631) ;  /* 0xfffffe9800007947 */ /* 0x000fea000383ffff */
.L_x_640:
[----:B-1----:R1:W2:Y:S02]  /*29170*/  SYNCS.PHASECHK.TRANS64.TRYWAIT P1, [R9+URZ+0x38830], R6 ;  /* 0x03883006090075a7 */ /* 0x0022a4000802017f */
[----:B--2---:R-:W-:Y:S05]  /*29180*/  @!P1 NANOSLEEP.SYNCS 0x989680 ;  /* 0x009896800000995d */ /* 0x004fea0003900000 */
[----:B------:R-:W2:Y:S02]  /*29190*/  @!P1 SYNCS.PHASECHK.TRANS64 P1, [R9+URZ+0x38830], R6 ;  /* 0x03883006090095a7 */ /* 0x000ea4000802007f */
[----:B--2---:R-:W-:Y:S05]  /*291a0*/  @!P1 BRA `(.L_x_640) ;  /* 0xfffffffc00f09947 */ /* 0x004fea000383ffff */
[----:B------:R-:W-:Y:S05]  /*291b0*/  BRA `(.L_x_639) ;  /* 0xfffffee800e07947 */ /* 0x000fea000383ffff */
.L_x_645:
[----:B-1----:R1:W2:Y:S02]  /*291c0*/  SYNCS.PHASECHK.TRANS64.TRYWAIT P1, [R6+URZ+0x38850], R0 ;  /* 0x03885000060075a7 */ /* 0x0022a4000802017f */
[----:B--2---:R-:W-:Y:S05]  /*291d0*/  @!P1 NANOSLEEP.SYNCS 0x989680 ;  /* 0x009896800000995d */ /* 0x004fea0003900000 */
[----:B------:R-:W2:Y:S02]  /*291e0*/  @!P1 SYNCS.PHASECHK.TRANS64 P1, [R6+URZ+0x38850], R0 ;  /* 0x03885000060095a7 */ /* 0x000ea4000802007f */
[----:B--2---:R-:W-:Y:S05]  /*291f0*/  @!P1 BRA `(.L_x_645) ;  /* 0xfffffffc00f09947 */ /* 0x004fea000383ffff */
[----:B------:R-:W-:Y:S05]  /*29200*/  BRA `(.L_x_644) ;  /* 0xffffff2000a47947 */ /* 0x000fea000383ffff */
.L_x_653:
[----:B-1----:R1:W2:Y:S02]  /*29210*/  SYNCS.PHASECHK.TRANS64.TRYWAIT P1, [R8+URZ+0x38850], R7 ;  /* 0x03885007080075a7 */ /* 0x0022a4000802017f */
[----:B--2---:R-:W-:Y:S05]  /*29220*/  @!P1 NANOSLEEP.SYNCS 0x989680 ;  /* 0x009896800000995d */ /* 0x004fea0003900000 */
[----:B------:R-:W2:Y:S02]  /*29230*/  @!P1 SYNCS.PHASECHK.TRANS64 P1, [R8+URZ+0x38850], R7 ;  /* 0x03885007080095a7 */ /* 0x000ea4000802007f */
[----:B--2---:R-:W-:Y:S05]  /*29240*/  @!P1 BRA `(.L_x_653) ;  /* 0xfffffffc00f09947 */ /* 0x004fea000383ffff */
[----:B------:R-:W-:Y:S05]  /*29250*/  BRA `(.L_x_652) ;  /* 0xffffff4000247947 */ /* 0x000fea000383ffff */
.L_x_690:
[----:B------:R-:W0:Y:S01]  /*29260*/  S2R R9, SR_TID.X ;  /* 0x0000000000097919 */ /* 0x000e220000002100 */
[----:B------:R-:W-:Y:S01]  /*29270*/  BSSY B1, `(.L_x_859) ;  /* 0x000000a000017945 */ /* 0x000fe20003800000 */
[----:B------:R-:W-:Y:S02]  /*29280*/  IMAD.MOV.U32 R12, RZ, RZ, RZ ;  /* 0x000000ffff0c7224 */ /* 0x000fe400078e00ff */
[----:B------:R-:W-:Y:S02]  /*29290*/  IMAD.MOV.U32 R11, RZ, RZ, 0x1f ;  /* 0x0000001fff0b7424 */ /* 0x000fe400078e00ff */
[----:B------:R-:W-:Y:S01]  /*292a0*/  IMAD.MOV.U32 R15, RZ, RZ, -0x1 ;  /* 0xffffffffff0f7424 */ /* 0x000fe200078e00ff */
[----:B0-----:R-:W-:-:S04]  /*292b0*/  SHF.R.U32.HI R9, RZ, 0x5, R9 ;  /* 0x00000005ff097819 */ /* 0x001fc80000011609 */
[----:B------:R-:W-:-:S05]  /*292c0*/  LOP3.LUT R9, R9, 0x3, RZ, 0xc0, !PT ;  /* 0x0000000309097812 */ /* 0x000fca00078ec0ff */
[----:B------:R-:W-:-:S07]  /*292d0*/  IMAD.MOV.U32 R13, RZ, RZ, R9 ;  /* 0x000000ffff0d7224 */ /* 0x000fce00078e0009 */
[----:B------:R-:W-:Y:S05]  /*292e0*/  WARPSYNC.COLLECTIVE R15, `(.L_x_860) ;  /* 0x000000000f087348 */ /* 0x000fea0003c00000 */
[----:B------:R0:W1:Y:S02]  /*292f0*/  SHFL.IDX P6, R14, R13, R12, R11 ;  /* 0x0000000c0d0e7389 */ /* 0x00006400000c000b */
[----:B01----:R-:W-:Y:S01]  /*29300*/  ENDCOLLECTIVE ;  /* 0x000000000000791b */ /* 0x003fe20003800000 */
.L_x_860:
[----:B------:R-:W-:Y:S05]  /*29310*/  BSYNC B1 ;  /* 0x0000000000017941 */ /* 0x000fea0003800000 */
.L_x_859:
[----:B------:R-:W-:Y:S05]  /*29320*/  BRA `(.L_x_861) ;  /* 0xffffff8c00a87947 */ /* 0x000fea000383ffff */
.L_x_692:
[----:B------:R-:W-:Y:S01]  /*29330*/  BSSY B1, `(.L_x_862) ;  /* 0x0000006000017945 */ /* 0x000fe20003800000 */
[----:B------:R-:W-:-:S07]  /*29340*/  IMAD.MOV.U32 R15, RZ, RZ, -0x1 ;  /* 0xffffffffff0f7424 */ /* 0x000fce00078e00ff */
[----:B0-----:R-:W-:Y:S05]  /*29350*/  WARPSYNC.COLLECTIVE R15, `(.L_x_863) ;  /* 0x000000000f0c7348 */ /* 0x001fea0003c00000 */
[----:B------:R-:W-:Y:S02]  /*29360*/  ELECT P6, UR62, PT ;  /* 0x00000000003e782f */ /* 0x000fe400038c0000 */
[----:B------:R-:W-:Y:S01]  /*29370*/  MOV R14, UR62 ;  /* 0x0000003e000e7c02 */ /* 0x000fe20008000f00 */
[----:B0-----:R-:W-:Y:S10]  /*29380*/  ENDCOLLECTIVE ;  /* 0x000000000000791b */ /* 0x001ff40003800000 */
.L_x_863:
[----:B------:R-:W-:Y:S05]  /*29390*/  BSYNC B1 ;  /* 0x0000000000017941 */ /* 0x000fea0003800000 */
.L_x_862:
[----:B------:R-:W-:Y:S05]  /*293a0*/  BRA `(.L_x_691) ;  /* 0xffffff8c00a07947 */ /* 0x000fea000383ffff */
.L_x_694:
[----:B0-----:R0:W1:Y:S02]  /*293b0*/  SYNCS.PHASECHK.TRANS64.TRYWAIT P0, [R22+URZ+0x38820], R5 ;  /* 0x03882005160075a7 */ /* 0x001064000800017f */
[----:B-1----:R-:W-:Y:S05]  /*293c0*/  @!P0 NANOSLEEP.SYNCS 0x989680 ;  /* 0x009896800000895d */ /* 0x002fea0003900000 */
[----:B------:R-:W1:Y:S02]  /*293d0*/  @!P0 SYNCS.PHASECHK.TRANS64 P0, [R22+URZ+0x38820], R5 ;  /* 0x03882005160085a7 */ /* 0x000e64000800007f */
[----:B-1----:R-:W-:Y:S05]  /*293e0*/  @!P0 BRA `(.L_x_694) ;  /* 0xfffffffc00f08947 */ /* 0x002fea000383ffff */
[----:B------:R-:W-:Y:S05]  /*293f0*/  BRA `(.L_x_864) ;  /* 0xffffff8c00b07947 */ /* 0x000fea000383ffff */
.L_x_698:
[----:B-1----:R1:W2:Y:S02]  /*29400*/  SYNCS.PHASECHK.TRANS64.TRYWAIT P0, [R9+URZ+0x388a0], R8 ;  /* 0x0388a008090075a7 */ /* 0x0022a4000800017f */
[----:B--2---:R-:W-:Y:S05]  /*29410*/  @!P0 NANOSLEEP.SYNCS 0x989680 ;  /* 0x009896800000895d */ /* 0x004fea0003900000 */
[----:B------:R-:W2:Y:S02]  /*29420*/  @!P0 SYNCS.PHASECHK.TRANS64 P0, [R9+URZ+0x388a0], R8 ;  /* 0x0388a008090085a7 */ /* 0x000ea4000800007f */
[----:B--2---:R-:W-:Y:S05]  /*29430*/  @!P0 BRA `(.L_x_698) ;  /* 0xfffffffc00f08947 */ /* 0x004fea000383ffff */
[----:B------:R-:W-:Y:S05]  /*29440*/  BRA `(.L_x_865) ;  /* 0xffffff8c00c87947 */ /* 0x000fea000383ffff */
.L_x_706:
[----:B0-----:R0:W2:Y:S02]  /*29450*/  SYNCS.PHASECHK.TRANS64.TRYWAIT P0, [R9+URZ+0x388c0], R8 ;  /* 0x0388c008090075a7 */ /* 0x0010a4000800017f */
[----:B--2---:R-:W-:Y:S05]  /*29460*/  @!P0 NANOSLEEP.SYNCS 0x989680 ;  /* 0x009896800000895d */ /* 0x004fea0003900000 */
[----:B------:R-:W2:Y:S02]  /*29470*/  @!P0 SYNCS.PHASECHK.TRANS64 P0, [R9+URZ+0x388c0], R8 ;  /* 0x0388c008090085a7 */ /* 0x000ea4000800007f */
[----:B--2---:R-:W-:Y:S05]  /*29480*/  @!P0 BRA `(.L_x_706) ;  /* 0xfffffffc00f08947 */ /* 0x004fea000383ffff */
[----:B------:R-:W-:Y:S05]  /*29490*/  BRA `(.L_x_866) ;  /* 0xffffff9400047947 */ /* 0x000fea000383ffff */
.L_x_716:
[----:B-1----:R1:W2:Y:S02]  /*294a0*/  SYNCS.PHASECHK.TRANS64.TRYWAIT P1, [R8+URZ+0x388a0], R7 ;  /* 0x0388a007080075a7 */ /* 0x0022a4000802017f */
[----:B--2---:R-:W-:Y:S05]  /*294b0*/  @!P1 NANOSLEEP.SYNCS 0x989680 ;  /* 0x009896800000995d */ /* 0x004fea0003900000 */
[----:B------:R-:W2:Y:S02]  /*294c0*/  @!P1 SYNCS.PHASECHK.TRANS64 P1, [R8+URZ+0x388a0], R7 ;  /* 0x0388a007080095a7 */ /* 0x000ea4000802007f */
[----:B--2---:R-:W-:Y:S05]  /*294d0*/  @!P1 BRA `(.L_x_716) ;  /* 0xfffffffc00f09947 */ /* 0x004fea000383ffff */
[----:B------:R-:W-:Y:S05]  /*294e0*/  BRA `(.L_x_867) ;  /* 0xffffff9800747947 */ /* 0x000fea000383ffff */
.L_x_724:
[----:B0-----:R0:W2:Y:S02]  /*294f0*/  SYNCS.PHASECHK.TRANS64.TRYWAIT P1, [R8+URZ+0x388c0], R7 ;  /* 0x0388c007080075a7 */ /* 0x0010a4000802017f */
[----:B--2---:R-:W-:Y:S05]  /*29500*/  @!P1 NANOSLEEP.SYNCS 0x989680 ;  /* 0x009896800000995d */ /* 0x004fea0003900000 */
[----:B------:R-:W2:Y:S02]  /*29510*/  @!P1 SYNCS.PHASECHK.TRANS64 P1, [R8+URZ+0x388c0], R7 ;  /* 0x0388c007080095a7 */ /* 0x000ea4000802007f */
[----:B--2---:R-:W-:Y:S05]  /*29520*/  @!P1 BRA `(.L_x_724) ;  /* 0xfffffffc00f09947 */ /* 0x004fea000383ffff */
[----:B------:R-:W-:Y:S05]  /*29530*/  BRA `(.L_x_868) ;  /* 0xffffff9c00ac7947 */ /* 0x000fea000383ffff */
.L_x_740:
        /* <DEDUP_REMOVED lines=8> */
[----:B-----5:R-:W-:Y:S05]  /*295c0*/  WARPSYNC.COLLECTIVE R15, `(.L_x_870) ;  /* 0x000000000f087348 */ /* 0x020fea0003c00000 */
[----:B------:R0:W1:Y:S02]  /*295d0*/  SHFL.IDX P6, R14, R13, R12, R11 ;  /* 0x0000000c0d0e7389 */ /* 0x00006400000c000b */
[----:B01---5:R-:W-:Y:S01]  /*295e0*/  ENDCOLLECTIVE ;  /* 0x000000000000791b */ /* 0x023fe20003800000 */
.L_x_870:
[----:B------:R-:W-:Y:S05]  /*295f0*/  BSYNC B0 ;  /* 0x0000000000007941 */ /* 0x000fea0003800000 */
.L_x_869:
[----:B------:R-:W-:Y:S05]  /*29600*/  BRA `(.L_x_871) ;  /* 0xffffffac00207947 */ /* 0x000fea000383ffff */
.L_x_743:
[----:B0-----:R0:W1:Y:S02]  /*29610*/  SYNCS.PHASECHK.TRANS64.TRYWAIT P0, [R5+URZ+0x38840], R2 ;  /* 0x03884002050075a7 */ /* 0x001064000800017f */
[----:B-1----:R-:W-:Y:S05]  /*29620*/  @!P0 NANOSLEEP.SYNCS 0x989680 ;  /* 0x009896800000895d */ /* 0x002fea0003900000 */
[----:B------:R-:W1:Y:S02]  /*29630*/  @!P0 SYNCS.PHASECHK.TRANS64 P0, [R5+URZ+0x38840], R2 ;  /* 0x03884002050085a7 */ /* 0x000e64000800007f */
[----:B-1----:R-:W-:Y:S05]  /*29640*/  @!P0 BRA `(.L_x_743) ;  /* 0xfffffffc00f08947 */ /* 0x002fea000383ffff */
[----:B------:R-:W-:Y:S05]  /*29650*/  BRA `(.L_x_872) ;  /* 0xffffffac007c7947 */ /* 0x000fea000383ffff */
.L_x_744:
        /* <DEDUP_REMOVED lines=8> */
.L_x_874:
[----:B------:R-:W-:Y:S05]  /*296e0*/  BSYNC B0 ;  /* 0x0000000000007941 */ /* 0x000fea0003800000 */
.L_x_873:
[----:B------:R-:W-:Y:S01]  /*296f0*/  IMAD.MOV.U32 R13, RZ, RZ, R0 ;  /* 0x000000ffff0d7224 */ /* 0x000fe200078e0000 */
[C---:B------:R-:W-:Y:S01]  /*29700*/  LOP3.LUT P5, RZ, R23.reuse, 0x10, RZ, 0xc0, !PT ;  /* 0x0000001017ff7812 */ /* 0x040fe200078ac0ff */
[----:B------:R-:W-:Y:S01]  /*29710*/  IMAD.MOV.U32 R12, RZ, RZ, RZ ;  /* 0x000000ffff0c7224 */ /* 0x000fe200078e00ff */
[C---:B------:R-:W-:Y:S01]  /*29720*/  LOP3.LUT P4, RZ, R23.reuse, 0x8, RZ, 0xc0, !PT ;  /* 0x0000000817ff7812 */ /* 0x040fe2000788c0ff */
[----:B------:R-:W-:Y:S01]  /*29730*/  IMAD.MOV.U32 R11, RZ, RZ, 0x181f ;  /* 0x0000181fff0b7424 */ /* 0x000fe200078e00ff */
[C---:B------:R-:W-:Y:S01]  /*29740*/  LOP3.LUT P3, RZ, R23.reuse, 0x4, RZ, 0xc0, !PT ;  /* 0x0000000417ff7812 */ /* 0x040fe2000786c0ff */
[----:B------:R-:W-:Y:S01]  /*29750*/  IMAD.MOV.U32 R15, RZ, RZ, -0x1 ;  /* 0xffffffffff0f7424 */ /* 0x000fe200078e00ff */
[----:B------:R-:W-:Y:S01]  /*29760*/  LOP3.LUT P2, RZ, R23, 0x2, RZ, 0xc0, !PT ;  /* 0x0000000217ff7812 */ /* 0x000fe2000784c0ff */
[----:B------:R-:W-:Y:S02]  /*29770*/  IMAD.MOV.U32 R2, RZ, RZ, R14 ;  /* 0x000000ffff027224 */ /* 0x000fe400078e000e */
[----:B------:R-:W-:-:S10]  /*29780*/  @P0 IMAD R9, R7, 0x2, R22 ;  /* 0x0000000207090824 */ /* 0x000fd400078e0216 */
[----:B------:R-:W-:Y:S05]  /*29790*/  WARPSYNC.COLLECTIVE R15, `(.L_x_875) ;  /* 0x000000000f087348 */ /* 0x000fea0003c00000 */
[----:B------:R0:W1:Y:S02]  /*297a0*/  SHFL.IDX P6, R14, R13, R12, R11 ;  /* 0x0000000c0d0e7389 */ /* 0x00006400000c000b */
[----:B01----:R-:W-:Y:S01]  /*297b0*/  ENDCOLLECTIVE ;  /* 0x000000000000791b */ /* 0x003fe20003800000 */
.L_x_875:
[----:B------:R-:W-:Y:S01]  /*297c0*/  ULDC.64 UR4, c[0x0][0x208] ;  /* 0x0000820000047ab9 */ /* 0x000fe20000000a00 */
[----:B------:R-:W-:Y:S01]  /*297d0*/  MOV R13, R6 ;  /* 0x00000006000d7202 */ /* 0x000fe20000000f00 */
[----:B------:R-:W-:Y:S02]  /*297e0*/  IMAD.MOV.U32 R12, RZ, RZ, 0x1 ;  /* 0x00000001ff0c7424 */ /* 0x000fe400078e00ff */
[----:B------:R-:W-:-:S05]  /*297f0*/  IMAD.MOV.U32 R3, RZ, RZ, R14 ;  /* 0x000000ffff037224 */ /* 0x000fca00078e000e */
[----:B------:R-:W-:-:S05]  /*29800*/  @P0 LEA R3, P1, R36, R3, 0x1 ;  /* 0x0000000324030211 */ /* 0x000fca00078208ff */
[----:B------:R-:W-:Y:S01]  /*29810*/  @P0 IMAD.X R2, RZ, RZ, R2, P1 ;  /* 0x000000ffff020224 */ /* 0x000fe200008e0602 */
[----:B------:R-:W-:-:S04]  /*29820*/  ISETP.GE.AND P1, PT, R4, 0x11, PT ;  /* 0x000000110400780c */ /* 0x000fc80003f26270 */
[----:B------:R-:W-:-:S04]  /*29830*/  @P0 LOP3.LUT R3, R3, R2, RZ, 0x3c, !PT ;  /* 0x0000000203030212 */ /* 0x000fc800078e3cff */
[----:B------:R-:W-:-:S04]  /*29840*/  @P0 LOP3.LUT R2, R3, R2, RZ, 0x3c, !PT ;  /* 0x0000000203020212 */ /* 0x000fc800078e3cff */
[----:B------:R-:W-:Y:S01]  /*29850*/  @P0 LOP3.LUT R3, R3, R2, RZ, 0x3c, !PT ;  /* 0x0000000203030212 */ /* 0x000fe200078e3cff */
[----:B------:R-:W-:-:S04]  /*29860*/  @P1 IMAD R21, R7, 0x2, R22 ;  /* 0x0000000207151824 */ /* 0x000fc800078e0216 */
[----:B------:R-:W-:Y:S01]  /*29870*/  @!PT LDS RZ, [RZ] ;  /* 0x00000000fffff984 */ /* 0x000fe20000000800 */
[----:B------:R-:W-:Y:S01]  /*29880*/  @!PT LDS RZ, [RZ] ;  /* 0x00000000fffff984 */ /* 0x000fe20000000800 */
[----:B------:R-:W-:Y:S01]  /*29890*/  @!PT LDS RZ, [RZ] ;  /* 0x00000000fffff984 */ /* 0x000fe20000000800 */
[----:B------:R0:W-:Y:S04]  /*298a0*/  @P0 LDGSTS.E.BYPASS.LTC128B.128 [R9+0x24400], desc[UR4][R2.64], !P5 ;  /* 0x2440000002090fae */ /* 0x0001e8000e901d44 */
[----:B------:R0:W-:Y:S04]  /*298b0*/  @P0 LDGSTS.E.BYPASS.LTC128B.128 [R9+0x26c00], desc[UR4][R2.64+0x80], !P4 ;  /* 0x26c0008002090fae */ /* 0x0001e8000e101d44 */
[----:B------:R0:W-:Y:S04]  /*298c0*/  @P0 LDGSTS.E.BYPASS.LTC128B.128 [R9+0x29400], desc[UR4][R2.64+0x100], !P3 ;  /* 0x2940010002090fae */ /* 0x0001e8000d901d44 */
[----:B------:R0:W-:Y:S02]  /*298d0*/  @P0 LDGSTS.E.BYPASS.LTC128B.128 [R9+0x2bc00], desc[UR4][R2.64+0x180], !P2 ;  /* 0x2bc0018002090fae */ /* 0x0001e4000d101d44 */
[----:B0-----:R-:W-:Y:S05]  /*298e0*/  WARPSYNC.COLLECTIVE R15, `(.L_x_876) ;  /* 0x000000000f087348 */ /* 0x001fea0003c00000 */
[----:B------:R1:W2:Y:S02]  /*298f0*/  SHFL.IDX P6, R14, R13, R12, R11 ;  /* 0x0000000c0d0e7389 */ /* 0x0002a400000c000b */
[----:B012---:R-:W-:Y:S01]  /*29900*/  ENDCOLLECTIVE ;  /* 0x000000000000791b */ /* 0x007fe20003800000 */
.L_x_876:
[----:B------:R-:W-:Y:S02]  /*29910*/  IMAD.MOV.U32 R13, RZ, RZ, R0 ;  /* 0x000000ffff0d7224 */ /* 0x000fe400078e0000 */
[----:B------:R-:W-:-:S07]  /*29920*/  IMAD.MOV.U32 R8, RZ, RZ, R14 ;  /* 0x000000ffff087224 */ /* 0x000fce00078e000e */
[----:B------:R-:W-:Y:S05]  /*29930*/  WARPSYNC.COLLECTIVE R15, `(.L_x_877) ;  /* 0x000000000f087348 */ /* 0x000fea0003c00000 */
[----:B------:R0:W1:Y:S02]  /*29940*/  SHFL.IDX P6, R14, R13, R12, R11 ;  /* 0x0000000c0d0e7389 */ /* 0x00006400000c000b */
[----:B01----:R-:W-:Y:S01]  /*29950*/  ENDCOLLECTIVE ;  /* 0x000000000000791b */ /* 0x003fe20003800000 */
.L_x_877:
[----:B------:R-:W-:Y:S01]  /*29960*/  ULDC.64 UR4, c[0x0][0x208] ;  /* 0x0000820000047ab9 */ /* 0x000fe20000000a00 */
[----:B------:R-:W-:Y:S02]  /*29970*/  IMAD.MOV.U32 R13, RZ, RZ, R6 ;  /* 0x000000ffff0d7224 */ /* 0x000fe400078e0006 */
[----:B------:R-:W-:Y:S02]  /*29980*/  IMAD.MOV.U32 R12, RZ, RZ, 0x2 ;  /* 0x00000002ff0c7424 */ /* 0x000fe400078e00ff */
[----:B------:R-:W-:-:S05]  /*29990*/  IMAD.MOV.U32 R2, RZ, RZ, R14 ;  /* 0x000000ffff027224 */ /* 0x000fca00078e000e */
[----:B------:R-:W-:-:S05]  /*299a0*/  @P1 LEA R2, P0, R36, R2, 0x1 ;  /* 0x0000000224021211 */ /* 0x000fca00078008ff */
[----:B------:R-:W-:-:S05]  /*299b0*/  @P1 IMAD.X R3, RZ, RZ, R8, P0 ;  /* 0x000000ffff031224 */ /* 0x000fca00000e0608 */
[----:B------:R-:W-:Y:S01]  /*299c0*/  @!PT LDS RZ, [RZ] ;  /* 0x00000000fffff984 */ /* 0x000fe20000000800 */
[----:B------:R-:W-:Y:S01]  /*299d0*/  @!PT LDS RZ, [RZ] ;  /* 0x00000000fffff984 */ /* 0x000fe20000000800 */
[----:B------:R-:W-:Y:S01]  /*299e0*/  @!PT LDS RZ, [RZ] ;  /* 0x00000000fffff984 */ /* 0x000fe20000000800 */
[----:B------:R0:W-:Y:S04]  /*299f0*/  @P1 LDGSTS.E.BYPASS.LTC128B.128 [R21+0x24c00], desc[UR4][R2.64], !P5 ;  /* 0x24c0000002151fae */ /* 0x0001e8000e901d44 */
[----:B------:R0:W-:Y:S04]  /*29a00*/  @P1 LDGSTS.E.BYPASS.LTC128B.128 [R21+0x27400], desc[UR4][R2.64+0x80], !P4 ;  /* 0x2740008002151fae */ /* 0x0001e8000e101d44 */
[----:B------:R0:W-:Y:S04]  /*29a10*/  @P1 LDGSTS.E.BYPASS.LTC128B.128 [R21+0x29c00], desc[UR4][R2.64+0x100], !P3 ;  /* 0x29c0010002151fae */ /* 0x0001e8000d901d44 */
[----:B------:R0:W-:Y:S01]  /*29a20*/  @P1 LDGSTS.E.BYPASS.LTC128B.128 [R21+0x2c400], desc[UR4][R2.64+0x180], !P2 ;  /* 0x2c40018002151fae */ /* 0x0001e2000d101d44 */
[----:B------:R-:W-:-:S13]  /*29a30*/  ISETP.GE.AND P1, PT, R4, 0x21, PT ;  /* 0x000000210400780c */ /* 0x000fda0003f26270 */
[----:B0-----:R-:W-:Y:S05]  /*29a40*/  WARPSYNC.COLLECTIVE R15, `(.L_x_878) ;  /* 0x000000000f087348 */ /* 0x001fea0003c00000 */
[----:B------:R1:W2:Y:S02]  /*29a50*/  SHFL.IDX P6, R14, R13, R12, R11 ;  /* 0x0000000c0d0e7389 */ /* 0x0002a400000c000b */
[----:B012---:R-:W-:Y:S01]  /*29a60*/  ENDCOLLECTIVE ;  /* 0x000000000000791b */ /* 0x007fe20003800000 */
.L_x_878:
[----:B------:R-:W-:Y:S02]  /*29a70*/  @P1 IMAD R9, R7, 0x2, R22 ;  /* 0x0000000207091824 */ /* 0x000fe400078e0216 */
[----:B------:R-:W-:Y:S02]  /*29a80*/  IMAD.MOV.U32 R13, RZ, RZ, R0 ;  /* 0x000000ffff0d7224 */ /* 0x000fe400078e0000 */
[----:B------:R-:W-:-:S07]  /*29a90*/  IMAD.MOV.U32 R8, RZ, RZ, R14 ;  /* 0x000000ffff087224 */ /* 0x000fce00078e000e */
[----:B------:R-:W-:Y:S05]  /*29aa0*/  WARPSYNC.COLLECTIVE R15, `(.L_x_879) ;  /* 0x000000000f087348 */ /* 0x000fea0003c00000 */
[----:B------:R0:W1:Y:S02]  /*29ab0*/  SHFL.IDX P6, R14, R13, R12, R11 ;  /* 0x0000000c0d0e7389 */ /* 0x00006400000c000b */
[----:B01----:R-:W-:Y:S01]  /*29ac0*/  ENDCOLLECTIVE ;  /* 0x000000000000791b */ /* 0x003fe20003800000 */
.L_x_879:
[----:B------:R-:W-:Y:S01]  /*29ad0*/  ULDC.64 UR4, c[0x0][0x208] ;  /* 0x0000820000047ab9 */ /* 0x000fe20000000a00 */
[----:B------:R-:W-:Y:S02]  /*29ae0*/  IMAD.MOV.U32 R13, RZ, RZ, R6 ;  /* 0x000000ffff0d7224 */ /* 0x000fe400078e0006 */
[----:B------:R-:W-:Y:S02]  /*29af0*/  IMAD.MOV.U32 R12, RZ, RZ, 0x3 ;  /* 0x00000003ff0c7424 */ /* 0x000fe400078e00ff */
[----:B------:R-:W-:-:S05]  /*29b00*/  IMAD.MOV.U32 R2, RZ, RZ, R14 ;  /* 0x000000ffff027224 */ /* 0x000fca00078e000e */
[----:B------:R-:W-:-:S04]  /*29b10*/  @P1 LEA R2, P0, R36, R2, 0x1 ;  /* 0x0000000224021211 */ /* 0x000fc800078008ff */
[----:B------:R-:W-:-:S05]  /*29b20*/  @P1 IADD3.X R3, RZ, R8, RZ, P0, !PT ;  /* 0x00000008ff031210 */ /* 0x000fca00007fe4ff */
        /* <DEDUP_REMOVED lines=11> */
.L_x_880:
[----:B------:R-:W-:Y:S02]  /*29be0*/  @P1 IMAD R21, R7, 0x2, R22 ;  /* 0x0000000207151824 */ /* 0x000fe400078e0216 */
[----:B------:R-:W-:Y:S02]  /*29bf0*/  IMAD.MOV.U32 R13, RZ, RZ, R0 ;  /* 0x000000ffff0d7224 */ /* 0x000fe400078e0000 */
[----:B------:R-:W-:-:S07]  /*29c00*/  IMAD.MOV.U32 R8, RZ, RZ, R14 ;  /* 0x000000ffff087224 */ /* 0x000fce00078e000e */
[----:B------:R-:W-:Y:S05]  /*29c10*/  WARPSYNC.COLLECTIVE R15, `(.L_x_881) ;  /* 0x000000000f087348 */ /* 0x000fea0003c00000 */
[----:B------:R0:W1:Y:S02]  /*29c20*/  SHFL.IDX P6, R14, R13, R12, R11 ;  /* 0x0000000c0d0e7389 */ /* 0x00006400000c000b */
[----:B01----:R-:W-:Y:S01]  /*29c30*/  ENDCOLLECTIVE ;  /* 0x000000000000791b */ /* 0x003fe20003800000 */
.L_x_881:
        /* <DEDUP_REMOVED lines=16> */
.L_x_882:
[----:B------:R-:W-:Y:S01]  /*29d40*/  MOV R13, R0 ;  /* 0x00000000000d7202 */ /* 0x000fe20000000f00 */
[----:B------:R-:W-:-:S07]  /*29d50*/  IMAD.MOV.U32 R8, RZ, RZ, R14 ;  /* 0x000000ffff087224 */ /* 0x000fce00078e000e */
[----:B------:R-:W-:Y:S05]  /*29d60*/  WARPSYNC.COLLECTIVE R15, `(.L_x_883) ;  /* 0x000000000f087348 */ /* 0x000fea0003c00000 */
[----:B------:R0:W1:Y:S02]  /*29d70*/  SHFL.IDX P6, R14, R13, R12, R11 ;  /* 0x0000000c0d0e7389 */ /* 0x00006400000c000b */
[----:B01----:R-:W-:Y:S01]  /*29d80*/  ENDCOLLECTIVE ;  /* 0x000000000000791b */ /* 0x003fe20003800000 */
.L_x_883:
[----:B------:R-:W-:Y:S01]  /*29d90*/  IMAD.MOV.U32 R0, RZ, RZ, R14 ;  /* 0x000000ffff007224 */ /* 0x000fe200078e000e */
[----:B------:R-:W-:Y:S06]  /*29da0*/  BRA `(.L_x_884) ;  /* 0xffffffa800e07947 */ /* 0x000fec000383ffff */
.L_x_751:
[----:B------:R-:W-:Y:S02]  /*29db0*/  IMAD.MOV.U32 R13, RZ, RZ, R4 ;  /* 0x000000ffff0d7224 */ /* 0x000fe400078e0004 */
        /* <DEDUP_REMOVED lines=8> */
.L_x_885:
[----:B------:R-:W-:Y:S01]  /*29e40*/  ISETP.GE.AND P1, PT, R0, R6, PT ;  /* 0x000000060000720c */ /* 0x000fe20003f26270 */
[----:B------:R-:W-:Y:S02]  /*29e50*/  IMAD.MOV.U32 R13, RZ, RZ, R5 ;  /* 0x000000ffff0d7224 */ /* 0x000fe400078e0005 */
[----:B------:R-:W-:-:S10]  /*29e60*/  IMAD.MOV.U32 R2, RZ, RZ, R14 ;  /* 0x000000ffff027224 */ /* 0x000fd400078e000e */
[----:B------:R-:W-:Y:S05]  /*29e70*/  WARPSYNC.COLLECTIVE R15, `(.L_x_886) ;  /* 0x000000000f087348 */ /* 0x000fea0003c00000 */
[----:B------:R0:W1:Y:S02]  /*29e80*/  SHFL.IDX P6, R14, R13, R12, R11 ;  /* 0x0000000c0d0e7389 */ /* 0x00006400000c000b */
[----:B01----:R-:W-:Y:S01]  /*29e90*/  ENDCOLLECTIVE ;  /* 0x000000000000791b */ /* 0x003fe20003800000 */
.L_x_886:
[----:B------:R-:W-:Y:S01]  /*29ea0*/  ULDC.64 UR4, c[0x0][0x208] ;  /* 0x0000820000047ab9 */ /* 0x000fe20000000a00 */
[----:B------:R-:W-:Y:S02]  /*29eb0*/  IMAD.MOV.U32 R13, RZ, RZ, R4 ;  /* 0x000000ffff0d7224 */ /* 0x000fe400078e0004 */
[----:B------:R-:W-:Y:S02]  /*29ec0*/  IMAD.MOV.U32 R12, RZ, RZ, 0x1 ;  /* 0x00000001ff0c7424 */ /* 0x000fe400078e00ff */
[----:B------:R-:W-:-:S05]  /*29ed0*/  IMAD.MOV.U32 R3, RZ, RZ, R14 ;  /* 0x000000ffff037224 */ /* 0x000fca00078e000e */
[----:B------:R-:W-:-:S05]  /*29ee0*/  @!P1 LEA R7, P5, R36, R3, 0x1 ;  /* 0x0000000324079211 */ /* 0x000fca00078a08ff */
[----:B------:R-:W-:Y:S02]  /*29ef0*/  @!P1 IMAD.X R3, RZ, RZ, R2, P5 ;  /* 0x000000ffff039224 */ /* 0x000fe400028e0602 */
[----:B------:R-:W-:Y:S01]  /*29f00*/  @!P1 IMAD.MOV.U32 R2, RZ, RZ, R7 ;  /* 0x000000ffff029224 */ /* 0x000fe200078e0007 */
[----:B------:R-:W-:-:S04]  /*29f10*/  IADD3 R7, R0, 0x10, RZ ;  /* 0x0000001000077810 */ /* 0x000fc80007ffe0ff */
[----:B------:R-:W-:Y:S01]  /*29f20*/  @!PT LDS RZ, [RZ] ;  /* 0x00000000fffff984 */ /* 0x000fe20000000800 */
[----:B------:R-:W-:Y:S01]  /*29f30*/  @!PT LDS RZ, [RZ] ;  /* 0x00000000fffff984 */ /* 0x000fe20000000800 */
[----:B------:R-:W-:Y:S01]  /*29f40*/  @!PT LDS RZ, [RZ] ;  /* 0x00000000fffff984 */ /* 0x000fe20000000800 */
[----:B------:R0:W-:Y:S04]  /*29f50*/  @!P1 LDGSTS.E.BYPASS.LTC128B.128 [R37+0x14400], desc[UR4][R2.64], !P4 ;  /* 0x1440000002259fae */ /* 0x0001e8000e101d44 */
[----:B------:R0:W-:Y:S04]  /*29f60*/  @!P1 LDGSTS.E.BYPASS.LTC128B.128 [R37+0x18400], desc[UR4][R2.64+0x80], !P3 ;  /* 0x1840008002259fae */ /* 0x0001e8000d901d44 */
[----:B------:R0:W-:Y:S04]  /*29f70*/  @!P1 LDGSTS.E.BYPASS.LTC128B.128 [R37+0x1c400], desc[UR4][R2.64+0x100], !P2 ;  /* 0x1c40010002259fae */ /* 0x0001e8000d101d44 */
[----:B------:R0:W-:Y:S01]  /*29f80*/  @!P1 LDGSTS.E.BYPASS.LTC128B.128 [R37+0x20400], desc[UR4][R2.64+0x180], !P0 ;  /* 0x2040018002259fae */ /* 0x0001e2000c101d44 */
[----:B------:R-:W-:-:S13]  /*29f90*/  ISETP.GE.AND P1, PT, R7, R6, PT ;  /* 0x000000060700720c */ /* 0x000fda0003f26270 */
[----:B0-----:R-:W-:Y:S05]  /*29fa0*/  WARPSYNC.COLLECTIVE R15, `(.L_x_887) ;  /* 0x000000000f087348 */ /* 0x001fea0003c00000 */
[----:B------:R1:W2:Y:S02]  /*29fb0*/  SHFL.IDX P6, R14, R13, R12, R11 ;  /* 0x0000000c0d0e7389 */ /* 0x0002a400000c000b */
[----:B012---:R-:W-:Y:S01]  /*29fc0*/  ENDCOLLECTIVE ;  /* 0x000000000000791b */ /* 0x007fe20003800000 */
.L_x_887:
[----:B------:R-:W-:Y:S02]  /*29fd0*/  IMAD.MOV.U32 R13, RZ, RZ, R5 ;  /* 0x000000ffff0d7224 */ /* 0x000fe400078e0005 */
[----:B------:R-:W-:-:S07]  /*29fe0*/  IMAD.MOV.U32 R2, RZ, RZ, R14 ;  /* 0x000000ffff027224 */ /* 0x000fce00078e000e */
[----:B------:R-:W-:Y:S05]  /*29ff0*/  WARPSYNC.COLLECTIVE R15, `(.L_x_888) ;  /* 0x000000000f087348 */ /* 0x000fea0003c00000 */
[----:B------:R0:W1:Y:S02]  /*2a000*/  SHFL.IDX P6, R14, R13, R12, R11 ;  /* 0x0000000c0d0e7389 */ /* 0x00006400000c000b */
[----:B01----:R-:W-:Y:S01]  /*2a010*/  ENDCOLLECTIVE ;  /* 0x000000000000791b */ /* 0x003fe20003800000 */
.L_x_888:
[----:B------:R-:W-:Y:S01]  /*2a020*/  ULDC.64 UR4, c[0x0][0x208] ;  /* 0x0000820000047ab9 */ /* 0x000fe20000000a00 */
[----:B------:R-:W-:Y:S02]  /*2a030*/  IMAD.MOV.U32 R13, RZ, RZ, R4 ;  /* 0x000000ffff0d7224 */ /* 0x000fe400078e0004 */
[----:B------:R-:W-:Y:S02]  /*2a040*/  IMAD.MOV.U32 R12, RZ, RZ, 0x2 ;  /* 0x00000002ff0c7424 */ /* 0x000fe400078e00ff */
[----:B------:R-:W-:-:S05]  /*2a050*/  IMAD.MOV.U32 R3, RZ, RZ, R14 ;  /* 0x000000ffff037224 */ /* 0x000fca00078e000e */
[----:B------:R-:W-:-:S05]  /*2a060*/  @!P1 LEA R7, P5, R36, R3, 0x1 ;  /* 0x0000000324079211 */ /* 0x000fca00078a08ff */
[----:B------:R-:W-:Y:S02]  /*2a070*/  @!P1 IMAD.X R8, RZ, RZ, R2, P5 ;  /* 0x000000ffff089224 */ /* 0x000fe400028e0602 */
[----:B------:R-:W-:Y:S02]  /*2a080*/  @!P1 IMAD.MOV.U32 R2, RZ, RZ, R7 ;  /* 0x000000ffff029224 */ /* 0x000fe400078e0007 */
[----:B------:R-:W-:Y:S02]  /*2a090*/  @!P1 IMAD.MOV.U32 R3, RZ, RZ, R8 ;  /* 0x000000ffff039224 */ /* 0x000fe400078e0008 */
[----:B------:R-:W-:-:S03]  /*2a0a0*/  VIADD R7, R0, 0x20 ;  /* 0x0000002000077836 */ /* 0x000fc60000000000 */
        /* <DEDUP_REMOVED lines=11> */
.L_x_889:
[----:B------:R-:W-:Y:S01]  /*2a160*/  IMAD.MOV.U32 R13, RZ, RZ, R5 ;  /* 0x000000ffff0d7224 */ /* 0x000fe200078e0005 */
[----:B------:R-:W-:-:S07]  /*2a170*/  MOV R2, R14 ;  /* 0x0000000e00027202 */ /* 0x000fce0000000f00 */
[----:B------:R-:W-:Y:S05]  /*2a180*/  WARPSYNC.COLLECTIVE R15, `(.L_x_890) ;  /* 0x000000000f087348 */ /* 0x000fea0003c00000 */
[----:B------:R0:W1:Y:S02]  /*2a190*/  SHFL.IDX P6, R14, R13, R12, R11 ;  /* 0x0000000c0d0e7389 */ /* 0x00006400000c000b */
[----:B01----:R-:W-:Y:S01]  /*2a1a0*/  ENDCOLLECTIVE ;  /* 0x000000000000791b */ /* 0x003fe20003800000 */
.L_x_890:
        /* <DEDUP_REMOVED lines=20> */
.L_x_891:
[----:B------:R-:W-:Y:S02]  /*2a2f0*/  IMAD.MOV.U32 R13, RZ, RZ, R5 ;  /* 0x000000ffff0d7224 */ /* 0x000fe400078e0005 */
[----:B------:R-:W-:-:S07]  /*2a300*/  IMAD.MOV.U32 R2, RZ, RZ, R14 ;  /* 0x000000ffff027224 */ /* 0x000fce00078e000e */
[----:B------:R-:W-:Y:S05]  /*2a310*/  WARPSYNC.COLLECTIVE R15, `(.L_x_892) ;  /* 0x000000000f087348 */ /* 0x000fea0003c00000 */
[----:B------:R0:W1:Y:S02]  /*2a320*/  SHFL.IDX P6, R14, R13, R12, R11 ;  /* 0x0000000c0d0e7389 */ /* 0x00006400000c000b */
[----:B01----:R-:W-:Y:S01]  /*2a330*/  ENDCOLLECTIVE ;  /* 0x000000000000791b */ /* 0x003fe20003800000 */
.L_x_892:
[----:B------:R-:W-:Y:S01]  /*2a340*/  ULDC.64 UR4, c[0x0][0x208] ;  /* 0x0000820000047ab9 */ /* 0x000fe20000000a00 */
[----:B------:R-:W-:Y:S02]  /*2a350*/  IMAD.MOV.U32 R13, RZ, RZ, R4 ;  /* 0x000000ffff0d7224 */ /* 0x000fe400078e0004 */
[----:B------:R-:W-:Y:S02]  /*2a360*/  IMAD.MOV.U32 R12, RZ, RZ, 0x4 ;  /* 0x00000004ff0c7424 */ /* 0x000fe400078e00ff */
[----:B------:R-:W-:-:S05]  /*2a370*/  IMAD.MOV.U32 R3, RZ, RZ, R14 ;  /* 0x000000ffff037224 */ /* 0x000fca00078e000e */
[----:B------:R-:W-:-:S04]  /*2a380*/  @!P1 LEA R7, P5, R36, R3, 0x1 ;  /* 0x0000000324079211 */ /* 0x000fc800078a08ff */
[----:B------:R-:W-:Y:S01]  /*2a390*/  @!P1 IADD3.X R8, RZ, R2, RZ, P5, !PT ;  /* 0x00000002ff089210 */ /* 0x000fe20002ffe4ff */
[----:B------:R-:W-:Y:S02]  /*2a3a0*/  @!P1 IMAD.MOV.U32 R2, RZ, RZ, R7 ;  /* 0x000000ffff029224 */ /* 0x000fe400078e0007 */
[----:B------:R-:W-:Y:S02]  /*2a3b0*/  VIADD R7, R0, 0x40 ;  /* 0x0000004000077836 */ /* 0x000fe40000000000 */
[----:B------:R-:W-:-:S05]  /*2a3c0*/  @!P1 IMAD.MOV.U32 R3, RZ, RZ, R8 ;  /* 0x000000ffff039224 */ /* 0x000fca00078e0008 */
        /* <DEDUP_REMOVED lines=11> */
.L_x_893:
[----:B------:R-:W-:Y:S02]  /*2a480*/  IMAD.MOV.U32 R13, RZ, RZ, R5 ;  /* 0x000000ffff0d7224 */ /* 0x000fe400078e0005 */
[----:B------:R-:W-:-:S07]  /*2a490*/  IMAD.MOV.U32 R2, RZ, RZ, R14 ;  /* 0x000000ffff027224 */ /* 0x000fce00078e000e */
[----:B------:R-:W-:Y:S05]  /*2a4a0*/  WARPSYNC.COLLECTIVE R15, `(.L_x_894) ;  /* 0x000000000f087348 */ /* 0x000fea0003c00000 */
[----:B------:R0:W1:Y:S02]  /*2a4b0*/  SHFL.IDX P6, R14, R13, R12, R11 ;  /* 0x0000000c0d0e7389 */ /* 0x00006400000c000b */
[----:B01----:R-:W-:Y:S01]  /*2a4c0*/  ENDCOLLECTIVE ;  /* 0x000000000000791b */ /* 0x003fe20003800000 */
.L_x_894:
[----:B------:R-:W-:Y:S01]  /*2a4d0*/  ULDC.64 UR4, c[0x0][0x208] ;  /* 0x0000820000047ab9 */ /* 0x000fe20000000a00 */
[----:B------:R-:W-:Y:S02]  /*2a4e0*/  IMAD.MOV.U32 R13, RZ, RZ, R4 ;  /* 0x000000ffff0d7224 */ /* 0x000fe400078e0004 */
[----:B------:R-:W-:Y:S02]  /*2a4f0*/  IMAD.MOV.U32 R12, RZ, RZ, 0x5 ;  /* 0x00000005ff0c7424 */ /* 0x000fe400078e00ff */
[----:B------:R-:W-:-:S05]  /*2a500*/  IMAD.MOV.U32 R3, RZ, RZ, R14 ;  /* 0x000000ffff037224 */ /* 0x000fca00078e000e */
[----:B------:R-:W-:-:S05]  /*2a510*/  @!P1 LEA R7, P5, R36, R3, 0x1 ;  /* 0x0000000324079211 */ /* 0x000fca00078a08ff */
[----:B------:R-:W-:Y:S02]  /*2a520*/  @!P1 IMAD.X R8, RZ, RZ, R2, P5 ;  /* 0x000000ffff089224 */ /* 0x000fe400028e0602 */
[----:B------:R-:W-:Y:S01]  /*2a530*/  @!P1 IMAD.MOV.U32 R2, RZ, RZ, R7 ;  /* 0x000000ffff029224 */ /* 0x000fe200078e0007 */
[----:B------:R-:W-:Y:S01]  /*2a540*/  IADD3 R7, R0, 0x50, RZ ;  /* 0x0000005000077810 */ /* 0x000fe20007ffe0ff */
        /* <DEDUP_REMOVED lines=12> */
.L_x_895:
[----:B------:R-:W-:Y:S02]  /*2a610*/  IMAD.MOV.U32 R13, RZ, RZ, R5 ;  /* 0x000000ffff0d7224 */ /* 0x000fe400078e0005 */
[----:B------:R-:W-:-:S07]  /*2a620*/  IMAD.MOV.U32 R2, RZ, RZ, R14 ;  /* 0x000000ffff027224 */ /* 0x000fce00078e000e */
[----:B------:R-:W-:Y:S05]  /*2a630*/  WARPSYNC.COLLECTIVE R15, `(.L_x_896) ;  /* 0x000000000f087348 */ /* 0x000fea0003c00000 */
[----:B------:R0:W1:Y:S02]  /*2a640*/  SHFL.IDX P6, R14, R13, R12, R11 ;  /* 0x0000000c0d0e7389 */ /* 0x00006400000c000b */
[----:B01----:R-:W-:Y:S01]  /*2a650*/  ENDCOLLECTIVE ;  /* 0x000000000000791b */ /* 0x003fe20003800000 */
.L_x_896:
        /* <DEDUP_REMOVED lines=20> */
.L_x_897:
[----:B------:R-:W-:Y:S01]  /*2a7a0*/  IMAD.MOV.U32 R13, RZ, RZ, R5 ;  /* 0x000000ffff0d7224 */ /* 0x000fe200078e0005 */
[----:B------:R-:W-:-:S07]  /*2a7b0*/  MOV R2, R14 ;  /* 0x0000000e00027202 */ /* 0x000fce0000000f00 */
[----:B------:R-:W-:Y:S05]  /*2a7c0*/  WARPSYNC.COLLECTIVE R15, `(.L_x_898) ;  /* 0x000000000f087348 */ /* 0x000fea0003c00000 */
[----:B------:R0:W1:Y:S02]  /*2a7d0*/  SHFL.IDX P6, R14, R13, R12, R11 ;  /* 0x0000000c0d0e7389 */ /* 0x00006400000c000b */
[----:B01----:R-:W-:Y:S01]  /*2a7e0*/  ENDCOLLECTIVE ;  /* 0x000000000000791b */ /* 0x003fe20003800000 */
.L_x_898:
[----:B------:R-:W-:Y:S01]  /*2a7f0*/  ULDC.64 UR4, c[0x0][0x208] ;  /* 0x0000820000047ab9 */ /* 0x000fe20000000a00 */
[----:B------:R-:W-:Y:S02]  /*2a800*/  IMAD.MOV.U32 R13, RZ, RZ, R4 ;  /* 0x000000ffff0d7224 */ /* 0x000fe400078e0004 */
[----:B------:R-:W-:Y:S02]  /*2a810*/  IMAD.MOV.U32 R12, RZ, RZ, 0x7 ;  /* 0x00000007ff0c7424 */ /* 0x000fe400078e00ff */
[----:B------:R-:W-:-:S05]  /*2a820*/  IMAD.MOV.U32 R3, RZ, RZ, R14 ;  /* 0x000000ffff037224 */ /* 0x000fca00078e000e */
[----:B------:R-:W-:-:S05]  /*2a830*/  @!P1 LEA R7, P5, R36, R3, 0x1 ;  /* 0x0000000324079211 */ /* 0x000fca00078a08ff */
[----:B------:R-:W-:Y:S02]  /*2a840*/  @!P1 IMAD.X R8, RZ, RZ, R2, P5 ;  /* 0x000000ffff089224 */ /* 0x000fe400028e0602 */
[----:B------:R-:W-:Y:S02]  /*2a850*/  @!P1 IMAD.MOV.U32 R2, RZ, RZ, R7 ;  /* 0x000000ffff029224 */ /* 0x000fe400078e0007 */
[----:B------:R-:W-:-:S05]  /*2a860*/  @!P1 IMAD.MOV.U32 R3, RZ, RZ, R8 ;  /* 0x000000ffff039224 */ /* 0x000fca00078e0008 */
[----:B------:R-:W-:Y:S01]  /*2a870*/  @!PT LDS RZ, [RZ] ;  /* 0x00000000fffff984 */ /* 0x000fe20000000800 */
[----:B------:R-:W-:Y:S01]  /*2a880*/  @!PT LDS RZ, [RZ] ;  /* 0x00000000fffff984 */ /* 0x000fe20000000800 */
[----:B------:R-:W-:Y:S01]  /*2a890*/  @!PT LDS RZ, [RZ] ;  /* 0x00000000fffff984 */ /* 0x000fe20000000800 */
[----:B------:R0:W-:Y:S04]  /*2a8a0*/  @!P1 LDGSTS.E.BYPASS.LTC128B.128 [R37+0x17400], desc[UR4][R2.64], !P4 ;  /* 0x1740000002259fae */ /* 0x0001e8000e101d44 */
[----:B------:R0:W-:Y:S04]  /*2a8b0*/  @!P1 LDGSTS.E.BYPASS.LTC128B.128 [R37+0x1b400], desc[UR4][R2.64+0x80], !P3 ;  /* 0x1b40008002259fae */ /* 0x0001e8000d901d44 */
[----:B------:R0:W-:Y:S04]  /*2a8c0*/  @!P1 LDGSTS.E.BYPASS.LTC128B.128 [R37+0x1f400], desc[UR4][R2.64+0x100], !P2 ;  /* 0x1f40010002259fae */ /* 0x0001e8000d101d44 */
[----:B------:R0:W-:Y:S02]  /*2a8d0*/  @!P1 LDGSTS.E.BYPASS.LTC128B.128 [R37+0x23400], desc[UR4][R2.64+0x180], !P0 ;  /* 0x2340018002259fae */ /* 0x0001e4000c101d44 */
[----:B0-----:R-:W-:Y:S05]  /*2a8e0*/  WARPSYNC.COLLECTIVE R15, `(.L_x_899) ;  /* 0x000000000f087348 */ /* 0x001fea0003c00000 */
[----:B------:R1:W2:Y:S02]  /*2a8f0*/  SHFL.IDX P6, R14, R13, R12, R11 ;  /* 0x0000000c0d0e7389 */ /* 0x0002a400000c000b */
[----:B012---:R-:W-:Y:S01]  /*2a900*/  ENDCOLLECTIVE ;  /* 0x000000000000791b */ /* 0x007fe20003800000 */
.L_x_899:
[----:B------:R-:W-:Y:S02]  /*2a910*/  IMAD.MOV.U32 R13, RZ, RZ, R5 ;  /* 0x000000ffff0d7224 */ /* 0x000fe400078e0005 */
[----:B------:R-:W-:-:S07]  /*2a920*/  IMAD.MOV.U32 R7, RZ, RZ, R14 ;  /* 0x000000ffff077224 */ /* 0x000fce00078e000e */
[----:B------:R-:W-:Y:S05]  /*2a930*/  WARPSYNC.COLLECTIVE R15, `(.L_x_900) ;  /* 0x000000000f087348 */ /* 0x000fea0003c00000 */
[----:B------:R0:W1:Y:S02]  /*2a940*/  SHFL.IDX P6, R14, R13, R12, R11 ;  /* 0x0000000c0d0e7389 */ /* 0x00006400000c000b */
[----:B01----:R-:W-:Y:S01]  /*2a950*/  ENDCOLLECTIVE ;  /* 0x000000000000791b */ /* 0x003fe20003800000 */
.L_x_900:
[----:B------:R-:W-:Y:S05]  /*2a960*/  BRA `(.L_x_901) ;  /* 0xffffffac00507947 */ /* 0x000fea000383ffff */
.L_x_756:
[----:B0-----:R0:W2:Y:S02]  /*2a970*/  SYNCS.PHASECHK.TRANS64.TRYWAIT P0, [R22+URZ+0x38820], R3 ;  /* 0x03882003160075a7 */ /* 0x0010a4000800017f */
[----:B--2---:R-:W-:Y:S05]  /*2a980*/  @!P0 NANOSLEEP.SYNCS 0x989680 ;  /* 0x009896800000895d */ /* 0x004fea0003900000 */
[----:B------:R-:W2:Y:S02]  /*2a990*/  @!P0 SYNCS.PHASECHK.TRANS64 P0, [R22+URZ+0x38820], R3 ;  /* 0x03882003160085a7 */ /* 0x000ea4000800007f */
[----:B--2---:R-:W-:Y:S05]  /*2a9a0*/  @!P0 BRA `(.L_x_756) ;  /* 0xfffffffc00f08947 */ /* 0x004fea000383ffff */
[----:B------:R-:W-:Y:S05]  /*2a9b0*/  BRA `(.L_x_902) ;  /* 0xffffffac00c87947 */ /* 0x000fea000383ffff */
.L_x_761:
[----:B0-----:R0:W1:Y:S02]  /*2a9c0*/  SYNCS.PHASECHK.TRANS64.TRYWAIT P0, [R6+URZ+0x38840], R3 ;  /* 0x03884003060075a7 */ /* 0x001064000800017f */
[----:B-1----:R-:W-:Y:S05]  /*2a9d0*/  @!P0 NANOSLEEP.SYNCS 0x989680 ;  /* 0x009896800000895d */ /* 0x002fea0003900000 */
[----:B------:R-:W1:Y:S02]  /*2a9e0*/  @!P0 SYNCS.PHASECHK.TRANS64 P0, [R6+URZ+0x38840], R3 ;  /* 0x03884003060085a7 */ /* 0x000e64000800007f */
[----:B-1----:R-:W-:Y:S05]  /*2a9f0*/  @!P0 BRA `(.L_x_761) ;  /* 0xfffffffc00f08947 */ /* 0x002fea000383ffff */
[----:B------:R-:W-:Y:S05]  /*2aa00*/  BRA `(.L_x_903) ;  /* 0xffffffb000c07947 */ /* 0x000fea000383ffff */
.L_x_762:
        /* <DEDUP_REMOVED lines=8> */
.L_x_905:
[----:B------:R-:W-:Y:S05]  /*2aa90*/  BSYNC B1 ;  /* 0x0000000000017941 */ /* 0x000fea0003800000 */
.L_x_904:
[----:B------:R-:W-:Y:S01]  /*2aaa0*/  IMAD.MOV.U32 R13, RZ, RZ, R8 ;  /* 0x000000ffff0d7224 */ /* 0x000fe200078e0008 */
[----:B------:R-:W-:Y:S01]  /*2aab0*/  LOP3.LUT R23, R23, 0xfffffdff, RZ, 0xc0, !PT ;  /* 0xfffffdff17177812 */ /* 0x000fe200078ec0ff */
[----:B------:R-:W-:Y:S02]  /*2aac0*/  IMAD.MOV.U32 R12, RZ, RZ, RZ ;  /* 0x000000ffff0c7224 */ /* 0x000fe400078e00ff */
[----:B------:R-:W-:Y:S01]  /*2aad0*/  IMAD.MOV.U32 R11, RZ, RZ, 0x181f ;  /* 0x0000181fff0b7424 */ /* 0x000fe200078e00ff */
[----:B------:R-:W-:Y:S01]  /*2aae0*/  @P3 LOP3.LUT R23, R23, 0x200, RZ, 0xfc, !PT ;  /* 0x0000020017173812 */ /* 0x000fe200078efcff */
[----:B------:R-:W-:Y:S02]  /*2aaf0*/  IMAD.MOV.U32 R15, RZ, RZ, -0x1 ;  /* 0xffffffffff0f7424 */ /* 0x000fe400078e00ff */
[----:B------:R-:W-:Y:S01]  /*2ab00*/  IMAD.MOV.U32 R3, RZ, RZ, R14 ;  /* 0x000000ffff037224 */ /* 0x000fe200078e000e */
[----:B------:R-:W-:Y:S01]  /*2ab10*/  LOP3.LUT P3, RZ, R23, 0x10, RZ, 0xc0, !PT ;  /* 0x0000001017ff7812 */ /* 0x000fe2000786c0ff */
[----:B------:R-:W-:-:S12]  /*2ab20*/  IMAD.SHL.U32 R0, R36, 0x2, RZ ;  /* 0x0000000224007824 */ /* 0x000fd800078e00ff */
[----:B------:R-:W-:Y:S05]  /*2ab30*/  WARPSYNC.COLLECTIVE R15, `(.L_x_906) ;  /* 0x000000000f087348 */ /* 0x000fea0003c00000 */
[----:B------:R0:W1:Y:S02]  /*2ab40*/  SHFL.IDX P6, R14, R13, R12, R11 ;  /* 0x0000000c0d0e7389 */ /* 0x00006400000c000b */
[----:B01----:R-:W-:Y:S01]  /*2ab50*/  ENDCOLLECTIVE ;  /* 0x000000000000791b */ /* 0x003fe20003800000 */
.L_x_906:
[----:B------:R-:W-:Y:S01]  /*2ab60*/  LOP3.LUT R23, R23, 0xfffffeff, RZ, 0xc0, !PT ;  /* 0xfffffeff17177812 */ /* 0x000fe200078ec0ff */
[----:B------:R-:W-:Y:S01]  /*2ab70*/  IMAD R9, R9, 0x2, R22 ;  /* 0x0000000209097824 */ /* 0x000fe200078e0216 */
[----:B------:R-:W-:Y:S02]  /*2ab80*/  ULDC.64 UR4, c[0x0][0x208] ;  /* 0x0000820000047ab9 */ /* 0x000fe40000000a00 */
[----:B------:R-:W-:-:S04]  /*2ab90*/  @P2 LOP3.LUT R23, R23, 0x100, RZ, 0xfc, !PT ;  /* 0x0000010017172812 */ /* 0x000fc800078efcff */
[C---:B------:R-:W-:Y:S02]  /*2aba0*/  LOP3.LUT P2, RZ, R23.reuse, 0x8, RZ, 0xc0, !PT ;  /* 0x0000000817ff7812 */ /* 0x040fe4000784c0ff */
[----:B------:R-:W-:Y:S01]  /*2abb0*/  LOP3.LUT R23, R23, 0xffffff7f, RZ, 0xc0, !PT ;  /* 0xffffff7f17177812 */ /* 0x000fe200078ec0ff */
[----:B------:R-:W-:-:S03]  /*2abc0*/  IMAD.MOV.U32 R13, RZ, RZ, R10 ;  /* 0x000000ffff0d7224 */ /* 0x000fc600078e000a */
[----:B------:R-:W-:Y:S02]  /*2abd0*/  @P1 LOP3.LUT R23, R23, 0x80, RZ, 0xfc, !PT ;  /* 0x0000008017171812 */ /* 0x000fe400078efcff */
[----:B------:R-:W-:Y:S02]  /*2abe0*/  MOV R12, 0x1 ;  /* 0x00000001000c7802 */ /* 0x000fe40000000f00 */
[----:B------:R-:W-:Y:S01]  /*2abf0*/  LOP3.LUT P1, RZ, R23, 0x4, RZ, 0xc0, !PT ;  /* 0x0000000417ff7812 */ /* 0x000fe2000782c0ff */
[----:B------:R-:W-:-:S05]  /*2ac00*/  IMAD.MOV.U32 R2, RZ, RZ, R14 ;  /* 0x000000ffff027224 */ /* 0x000fca00078e000e */
[----:B------:R-:W-:-:S05]  /*2ac10*/  IADD3 R2, P0, R2, R0, RZ ;  /* 0x0000000002027210 */ /* 0x000fca0007f1e0ff */
[----:B------:R-:W-:-:S05]  /*2ac20*/  IMAD.X R3, RZ, RZ, R3, P0 ;  /* 0x000000ffff037224 */ /* 0x000fca00000e0603 */
[----:B------:R-:W-:Y:S01]  /*2ac30*/  @!PT LDS RZ, [RZ] ;  /* 0x00000000fffff984 */ /* 0x000fe20000000800 */
[----:B------:R-:W-:Y:S01]  /*2ac40*/  @!PT LDS RZ, [RZ] ;  /* 0x00000000fffff984 */ /* 0x000fe20000000800 */
[----:B------:R-:W-:Y:S01]  /*2ac50*/  @!PT LDS RZ, [RZ] ;  /* 0x00000000fffff984 */ /* 0x000fe20000000800 */
[----:B------:R0:W-:Y:S04]  /*2ac60*/  LDGSTS.E.BYPASS.LTC128B.128 [R9+0x24400], desc[UR4][R2.64], !P3 ;  /* 0x2440000002097fae */ /* 0x0001e8000d901d44 */
[----:B------:R0:W-:Y:S04]  /*2ac70*/  LDGSTS.E.BYPASS.LTC128B.128 [R9+0x26c00], desc[UR4][R2.64+0x80], !P2 ;  /* 0x26c0008002097fae */ /* 0x0001e8000d101d44 */
[----:B------:R0:W-:Y:S04]  /*2ac80*/  LDGSTS.E.BYPASS.LTC128B.128 [R9+0x29400], desc[UR4][R2.64+0x100], !P1 ;  /* 0x2940010002097fae */ /* 0x0001e8000c901d44 */
[----:B------:R0:W-:Y:S02]  /*2ac90*/  LDGSTS.E.BYPASS.LTC128B.128 [R9+0x2bc00], desc[UR4][R2.64+0x180], !P5 ;  /* 0x2bc0018002097fae */ /* 0x0001e4000e901d44 */
[----:B0-----:R-:W-:Y:S05]  /*2aca0*/  WARPSYNC.COLLECTIVE R15, `(.L_x_907) ;  /* 0x000000000f087348 */ /* 0x001fea0003c00000 */
[----:B------:R1:W2:Y:S02]  /*2acb0*/  SHFL.IDX P6, R14, R13, R12, R11 ;  /* 0x0000000c0d0e7389 */ /* 0x0002a400000c000b */
[----:B012---:R-:W-:Y:S01]  /*2acc0*/  ENDCOLLECTIVE ;  /* 0x000000000000791b */ /* 0x007fe20003800000 */
.L_x_907:
[----:B------:R-:W-:Y:S02]  /*2acd0*/  IMAD.MOV.U32 R13, RZ, RZ, R8 ;  /* 0x000000ffff0d7224 */ /* 0x000fe400078e0008 */
[----:B------:R-:W-:-:S07]  /*2ace0*/  IMAD.MOV.U32 R35, RZ, RZ, R14 ;  /* 0x000000ffff237224 */ /* 0x000fce00078e000e */
[----:B------:R-:W-:Y:S05]  /*2acf0*/  WARPSYNC.COLLECTIVE R15, `(.L_x_908) ;  /* 0x000000000f087348 */ /* 0x000fea0003c00000 */
[----:B------:R0:W1:Y:S02]  /*2ad00*/  SHFL.IDX P6, R14, R13, R12, R11 ;  /* 0x0000000c0d0e7389 */ /* 0x00006400000c000b */
[----:B01----:R-:W-:Y:S01]  /*2ad10*/  ENDCOLLECTIVE ;  /* 0x000000000000791b */ /* 0x003fe20003800000 */
.L_x_908:
[----:B------:R-:W-:Y:S01]  /*2ad20*/  ULDC.64 UR4, c[0x0][0x208] ;  /* 0x0000820000047ab9 */ /* 0x000fe20000000a00 */
[----:B------:R-:W-:Y:S02]  /*2ad30*/  IMAD.MOV.U32 R13, RZ, RZ, R10 ;  /* 0x000000ffff0d7224 */ /* 0x000fe400078e000a */
[----:B------:R-:W-:Y:S02]  /*2ad40*/  IMAD.MOV.U32 R12, RZ, RZ, 0x2 ;  /* 0x00000002ff0c7424 */ /* 0x000fe400078e00ff */
        /* <DEDUP_REMOVED lines=13> */
.L_x_909:
[----:B------:R-:W-:Y:S02]  /*2ae20*/  IMAD.MOV.U32 R13, RZ, RZ, R8 ;  /* 0x000000ffff0d7224 */ /* 0x000fe400078e0008 */
[----:B------:R-:W-:-:S07]  /*2ae30*/  IMAD.MOV.U32 R35, RZ, RZ, R14 ;  /* 0x000000ffff237224 */ /* 0x000fce00078e000e */
[----:B------:R-:W-:Y:S05]  /*2ae40*/  WARPSYNC.COLLECTIVE R15, `(.L_x_910) ;  /* 0x000000000f087348 */ /* 0x000fea0003c00000 */
[----:B------:R0:W1:Y:S02]  /*2ae50*/  SHFL.IDX P6, R14, R13, R12, R11 ;  /* 0x0000000c0d0e7389 */ /* 0x00006400000c000b */
[----:B01----:R-:W-:Y:S01]  /*2ae60*/  ENDCOLLECTIVE ;  /* 0x000000000000791b */ /* 0x003fe20003800000 */
.L_x_910:
[----:B------:R-:W-:Y:S01]  /*2ae70*/  ULDC.64 UR4, c[0x0][0x208] ;  /* 0x0000820000047ab9 */ /* 0x000fe20000000a00 */
[----:B------:R-:W-:Y:S01]  /*2ae80*/  IMAD.MOV.U32 R13, RZ, RZ, R10 ;  /* 0x000000ffff0d7224 */ /* 0x000fe200078e000a */
[----:B------:R-:W-:Y:S01]  /*2ae90*/  MOV R12, 0x3 ;  /* 0x00000003000c7802 */ /* 0x000fe20000000f00 */
        /* <DEDUP_REMOVED lines=13> */
.L_x_911:
[----:B------:R-:W-:Y:S02]  /*2af70*/  IMAD.MOV.U32 R13, RZ, RZ, R8 ;  /* 0x000000ffff0d7224 */ /* 0x000fe400078e0008 */
[----:B------:R-:W-:-:S07]  /*2af80*/  IMAD.MOV.U32 R35, RZ, RZ, R14 ;  /* 0x000000ffff237224 */ /* 0x000fce00078e000e */
[----:B------:R-:W-:Y:S05]  /*2af90*/  WARPSYNC.COLLECTIVE R15, `(.L_x_912) ;  /* 0x000000000f087348 */ /* 0x000fea0003c00000 */
[----:B------:R0:W1:Y:S02]  /*2afa0*/  SHFL.IDX P6, R14, R13, R12, R11 ;  /* 0x0000000c0d0e7389 */ /* 0x00006400000c000b */
[----:B01----:R-:W-:Y:S01]  /*2afb0*/  ENDCOLLECTIVE ;  /* 0x000000000000791b */ /* 0x003fe20003800000 */
.L_x_912:
        /* <DEDUP_REMOVED lines=9> */
[----:B------:R0:W-:Y:S01]  /*2b050*/  LDGSTS.E.BYPASS.LTC128B.128 [R9+0x25c00], desc[UR4][R2.64], !P3 ;  /* 0x25c0000002097fae */ /* 0x0001e2000d901d44 */
[----:B------:R-:W-:-:S03]  /*2b060*/  LOP3.LUT P3, RZ, R23, 0x200, RZ, 0xc0, !PT ;  /* 0x0000020017ff7812 */ /* 0x000fc6000786c0ff */
[----:B------:R0:W-:Y:S01]  /*2b070*/  LDGSTS.E.BYPASS.LTC128B.128 [R9+0x28400], desc[UR4][R2.64+0x80], !P2 ;  /* 0x2840008002097fae */ /* 0x0001e2000d101d44 */
[----:B------:R-:W-:-:S03]  /*2b080*/  LOP3.LUT P2, RZ, R23, 0x100, RZ, 0xc0, !PT ;  /* 0x0000010017ff7812 */ /* 0x000fc6000784c0ff */
[----:B------:R0:W-:Y:S01]  /*2b090*/  LDGSTS.E.BYPASS.LTC128B.128 [R9+0x2ac00], desc[UR4][R2.64+0x100], !P1 ;  /* 0x2ac0010002097fae */ /* 0x0001e2000c901d44 */
[----:B------:R-:W-:-:S03]  /*2b0a0*/  LOP3.LUT P1, RZ, R23, 0x80, RZ, 0xc0, !PT ;  /* 0x0000008017ff7812 */ /* 0x000fc6000782c0ff */
[----:B------:R0:W-:Y:S10]  /*2b0b0*/  LDGSTS.E.BYPASS.LTC128B.128 [R9+0x2d400], desc[UR4][R2.64+0x180], !P5 ;  /* 0x2d40018002097fae */ /* 0x0001f4000e901d44 */
[----:B0-----:R-:W-:Y:S05]  /*2b0c0*/  WARPSYNC.COLLECTIVE R15, `(.L_x_913) ;  /* 0x000000000f087348 */ /* 0x001fea0003c00000 */
[----:B------:R1:W2:Y:S02]  /*2b0d0*/  SHFL.IDX P6, R14, R13, R12, R11 ;  /* 0x0000000c0d0e7389 */ /* 0x0002a400000c000b */
[----:B012---:R-:W-:Y:S01]  /*2b0e0*/  ENDCOLLECTIVE ;  /* 0x000000000000791b */ /* 0x007fe20003800000 */
.L_x_913:
[----:B------:R-:W-:Y:S02]  /*2b0f0*/  IMAD.MOV.U32 R13, RZ, RZ, R8 ;  /* 0x000000ffff0d7224 */ /* 0x000fe400078e0008 */
[----:B------:R-:W-:-:S07]  /*2b100*/  IMAD.MOV.U32 R35, RZ, RZ, R14 ;  /* 0x000000ffff237224 */ /* 0x000fce00078e000e */
[----:B------:R-:W-:Y:S05]  /*2b110*/  WARPSYNC.COLLECTIVE R15, `(.L_x_914) ;  /* 0x000000000f087348 */ /* 0x000fea0003c00000 */
[----:B------:R0:W1:Y:S02]  /*2b120*/  SHFL.IDX P6, R14, R13, R12, R11 ;  /* 0x0000000c0d0e7389 */ /* 0x00006400000c000b */
[----:B01----:R-:W-:Y:S01]  /*2b130*/  ENDCOLLECTIVE ;  /* 0x000000000000791b */ /* 0x003fe20003800000 */
.L_x_914:
[----:B------:R-:W-:Y:S01]  /*2b140*/  IMAD.MOV.U32 R2, RZ, RZ, R14 ;  /* 0x000000ffff027224 */ /* 0x000fe200078e000e */
[----:B------:R-:W-:Y:S06]  /*2b150*/  BRA `(.L_x_915) ;  /* 0xffffffb000087947 */ /* 0x000fec000383ffff */
.L_x_767:
[----:B-1----:R1:W2:Y:S02]  /*2b160*/  SYNCS.PHASECHK.TRANS64.TRYWAIT P0, [R6+URZ+0x38860], R2 ;  /* 0x03886002060075a7 */ /* 0x0022a4000800017f */
[----:B--2---:R-:W-:Y:S05]  /*2b170*/  @!P0 NANOSLEEP.SYNCS 0x989680 ;  /* 0x009896800000895d */ /* 0x004fea0003900000 */
[----:B------:R-:W2:Y:S02]  /*2b180*/  @!P0 SYNCS.PHASECHK.TRANS64 P0, [R6+URZ+0x38860], R2 ;  /* 0x03886002060085a7 */ /* 0x000ea4000800007f */
[----:B--2---:R-:W-:Y:S05]  /*2b190*/  @!P0 BRA `(.L_x_767) ;  /* 0xfffffffc00f08947 */ /* 0x004fea000383ffff */
[----:B------:R-:W-:Y:S05]  /*2b1a0*/  BRA `(.L_x_916) ;  /* 0xffffffb000887947 */ /* 0x000fea000383ffff */
.L_x_768:
[----:B------:R-:W-:Y:S01]  /*2b1b0*/  BSSY B1, `(.L_x_917) ;  /* 0x0000008000017945 */ /* 0x000fe20003800000 */
[----:B------:R-:W-:Y:S01]  /*2b1c0*/  IMAD.MOV.U32 R13, RZ, RZ, R25 ;  /* 0x000000ffff0d7224 */ /* 0x000fe200078e0019 */
[----:B------:R-:W-:Y:S01]  /*2b1d0*/  MOV R11, 0x181f ;  /* 0x0000181f000b7802 */ /* 0x000fe20000000f00 */
[----:B------:R-:W-:Y:S02]  /*2b1e0*/  IMAD.MOV.U32 R12, RZ, RZ, RZ ;  /* 0x000000ffff0c7224 */ /* 0x000fe400078e00ff */
[----:B------:R-:W-:-:S07]  /*2b1f0*/  IMAD.MOV.U32 R15, RZ, RZ, -0x1 ;  /* 0xffffffffff0f7424 */ /* 0x000fce00078e00ff */
[----:B-1----:R-:W-:Y:S05]  /*2b200*/  WARPSYNC.COLLECTIVE R15, `(.L_x_918) ;  /* 0x000000000f087348 */ /* 0x002fea0003c00000 */
[----:B------:R0:W2:Y:S02]  /*2b210*/  SHFL.IDX P6, R14, R13, R12, R11 ;  /* 0x0000000c0d0e7389 */ /* 0x0000a400000c000b */
[----:B012---:R-:W-:Y:S01]  /*2b220*/  ENDCOLLECTIVE ;  /* 0x000000000000791b */ /* 0x007fe20003800000 */
.L_x_918:
[----:B------:R-:W-:Y:S05]  /*2b230*/  BSYNC B1 ;  /* 0x0000000000017941 */ /* 0x000fea0003800000 */
.L_x_917:
[----:B------:R-:W-:Y:S02]  /*2b240*/  IMAD.MOV.U32 R13, RZ, RZ, R24 ;  /* 0x000000ffff0d7224 */ /* 0x000fe400078e0018 */
[----:B------:R-:W-:Y:S02]  /*2b250*/  IMAD.MOV.U32 R12, RZ, RZ, RZ ;  /* 0x000000ffff0c7224 */ /* 0x000fe400078e00ff */
[----:B------:R-:W-:Y:S02]  /*2b260*/  IMAD.MOV.U32 R11, RZ, RZ, 0x181f ;  /* 0x0000181fff0b7424 */ /* 0x000fe400078e00ff */
[----:B------:R-:W-:Y:S02]  /*2b270*/  IMAD.MOV.U32 R15, RZ, RZ, -0x1 ;  /* 0xffffffffff0f7424 */ /* 0x000fe400078e00ff */
[----:B------:R-:W-:Y:S02]  /*2b280*/  IMAD.MOV.U32 R3, RZ, RZ, R14 ;  /* 0x000000ffff037224 */ /* 0x000fe400078e000e */
[----:B------:R-:W-:-:S07]  /*2b290*/  IMAD R7, R7, 0x2, R22 ;  /* 0x0000000207077824 */ /* 0x000fce00078e0216 */
[----:B------:R-:W-:Y:S05]  /*2b2a0*/  WARPSYNC.COLLECTIVE R15, `(.L_x_919) ;  /* 0x000000000f087348 */ /* 0x000fea0003c00000 */
[----:B------:R0:W1:Y:S02]  /*2b2b0*/  SHFL.IDX P6, R14, R13, R12, R11 ;  /* 0x0000000c0d0e7389 */ /* 0x00006400000c000b */
[----:B01----:R-:W-:Y:S01]  /*2b2c0*/  ENDCOLLECTIVE ;  /* 0x000000000000791b */ /* 0x003fe20003800000 */
.L_x_919:
[----:B------:R-:W-:Y:S01]  /*2b2d0*/  ULDC.64 UR4, c[0x0][0x208] ;  /* 0x0000820000047ab9 */ /* 0x000fe20000000a00 */
[----:B------:R-:W-:Y:S02]  /*2b2e0*/  IMAD.MOV.U32 R13, RZ, RZ, R25 ;  /* 0x000000ffff0d7224 */ /* 0x000fe400078e0019 */
[----:B------:R-:W-:Y:S02]  /*2b2f0*/  IMAD.MOV.U32 R12, RZ, RZ, 0x1 ;  /* 0x00000001ff0c7424 */ /* 0x000fe400078e00ff */
[----:B------:R-:W-:-:S05]  /*2b300*/  IMAD.MOV.U32 R2, RZ, RZ, R14 ;  /* 0x000000ffff027224 */ /* 0x000fca00078e000e */
[----:B------:R-:W-:-:S05]  /*2b310*/  IADD3 R2, P0, R2, R0, RZ ;  /* 0x0000000002027210 */ /* 0x000fca0007f1e0ff */
        /* <DEDUP_REMOVED lines=11> */
[----:B------:R0:W-:Y:S02]  /*2b3d0*/  LDGSTS.E.BYPASS.LTC128B.128 [R7+0x7c00], desc[UR4][R2.64+0x180], !P0 ;  /* 0x07c0018002077fae */ /* 0x0001e4000c101d44 */
[----:B0-----:R-:W-:Y:S05]  /*2b3e0*/  WARPSYNC.COLLECTIVE R15, `(.L_x_920) ;  /* 0x000000000f087348 */ /* 0x001fea0003c00000 */
[----:B------:R1:W2:Y:S02]  /*2b3f0*/  SHFL.IDX P6, R14, R13, R12, R11 ;  /* 0x0000000c0d0e7389 */ /* 0x0002a400000c000b */
[----:B012---:R-:W-:Y:S01]  /*2b400*/  ENDCOLLECTIVE ;  /* 0x000000000000791b */ /* 0x007fe20003800000 */
.L_x_920:
[----:B------:R-:W-:Y:S01]  /*2b410*/  IMAD.MOV.U32 R13, RZ, RZ, R24 ;  /* 0x000000ffff0d7224 */ /* 0x000fe200078e0018 */
[----:B------:R-:W-:-:S07]  /*2b420*/  MOV R3, R14 ;  /* 0x0000000e00037202 */ /* 0x000fce0000000f00 */
[----:B------:R-:W-:Y:S05]  /*2b430*/  WARPSYNC.COLLECTIVE R15, `(.L_x_921) ;  /* 0x000000000f087348 */ /* 0x000fea0003c00000 */
[----:B------:R0:W1:Y:S02]  /*2b440*/  SHFL.IDX P6, R14, R13, R12, R11 ;  /* 0x0000000c0d0e7389 */ /* 0x00006400000c000b */
[----:B01----:R-:W-:Y:S01]  /*2b450*/  ENDCOLLECTIVE ;  /* 0x000000000000791b */ /* 0x003fe20003800000 */
.L_x_921:
        /* <DEDUP_REMOVED lines=20> */
.L_x_922:
[----:B------:R-:W-:Y:S02]  /*2b5a0*/  IMAD.MOV.U32 R13, RZ, RZ, R24 ;  /* 0x000000ffff0d7224 */ /* 0x000fe400078e0018 */
[----:B------:R-:W-:-:S07]  /*2b5b0*/  IMAD.MOV.U32 R3, RZ, RZ, R14 ;  /* 0x000000ffff037224 */ /* 0x000fce00078e000e */
[----:B------:R-:W-:Y:S05]  /*2b5c0*/  WARPSYNC.COLLECTIVE R15, `(.L_x_923) ;  /* 0x000000000f087348 */ /* 0x000fea0003c00000 */
[----:B------:R0:W1:Y:S02]  /*2b5d0*/  SHFL.IDX P6, R14, R13, R12, R11 ;  /* 0x0000000c0d0e7389 */ /* 0x00006400000c000b */
[----:B01----:R-:W-:Y:S01]  /*2b5e0*/  ENDCOLLECTIVE ;  /* 0x000000000000791b */ /* 0x003fe20003800000 */
.L_x_923:
        /* <DEDUP_REMOVED lines=20> */
.L_x_924:
[----:B------:R-:W-:Y:S01]  /*2b730*/  IMAD.MOV.U32 R13, RZ, RZ, R24 ;  /* 0x000000ffff0d7224 */ /* 0x000fe200078e0018 */
[----:B------:R-:W-:-:S07]  /*2b740*/  MOV R3, R14 ;  /* 0x0000000e00037202 */ /* 0x000fce0000000f00 */
[----:B------:R-:W-:Y:S05]  /*2b750*/  WARPSYNC.COLLECTIVE R15, `(.L_x_925) ;  /* 0x000000000f087348 */ /* 0x000fea0003c00000 */
[----:B------:R0:W1:Y:S02]  /*2b760*/  SHFL.IDX P6, R14, R13, R12, R11 ;  /* 0x0000000c0d0e7389 */ /* 0x00006400000c000b */
[----:B01----:R-:W-:Y:S01]  /*2b770*/  ENDCOLLECTIVE ;  /* 0x000000000000791b */ /* 0x003fe20003800000 */
.L_x_925:
        /* <DEDUP_REMOVED lines=20> */
.L_x_926:
[----:B------:R-:W-:Y:S02]  /*2b8c0*/  IMAD.MOV.U32 R13, RZ, RZ, R24 ;  /* 0x000000ffff0d7224 */ /* 0x000fe400078e0018 */
[----:B------:R-:W-:-:S07]  /*2b8d0*/  IMAD.MOV.U32 R25, RZ, RZ, R14 ;  /* 0x000000ffff197224 */ /* 0x000fce00078e000e */
[----:B------:R-:W-:Y:S05]  /*2b8e0*/  WARPSYNC.COLLECTIVE R15, `(.L_x_927) ;  /* 0x000000000f087348 */ /* 0x000fea0003c00000 */
[----:B------:R0:W1:Y:S02]  /*2b8f0*/  SHFL.IDX P6, R14, R13, R12, R11 ;  /* 0x0000000c0d0e7389 */ /* 0x00006400000c000b */
[----:B01----:R-:W-:Y:S01]  /*2b900*/  ENDCOLLECTIVE ;  /* 0x000000000000791b */ /* 0x003fe20003800000 */
.L_x_927:
[----:B------:R-:W-:Y:S01]  /*2b910*/  IMAD.MOV.U32 R2, RZ, RZ, R14 ;  /* 0x000000ffff027224 */ /* 0x000fe200078e000e */
[----:B------:R-:W-:Y:S06]  /*2b920*/  BRA `(.L_x_928) ;  /* 0xffffffac00a47947 */ /* 0x000fec000383ffff */
.L_x_776:
[----:B0-----:R0:W2:Y:S02]  /*2b930*/  SYNCS.PHASECHK.TRANS64.TRYWAIT P0, [R4+URZ+0x38860], R3 ;  /* 0x03886003040075a7 */ /* 0x0010a4000800017f */
[----:B--2---:R-:W-:Y:S05]  /*2b940*/  @!P0 NANOSLEEP.SYNCS 0x989680 ;  /* 0x009896800000895d */ /* 0x004fea0003900000 */
[----:B------:R-:W2:Y:S02]  /*2b950*/  @!P0 SYNCS.PHASECHK.TRANS64 P0, [R4+URZ+0x38860], R3 ;  /* 0x03886003040085a7 */ /* 0x000ea4000800007f */
[----:B--2---:R-:W-:Y:S05]  /*2b960*/  @!P0 BRA `(.L_x_776) ;  /* 0xfffffffc00f08947 */ /* 0x004fea000383ffff */
[----:B------:R-:W-:Y:S05]  /*2b970*/  BRA `(.L_x_929) ;  /* 0xffffffb000dc7947 */ /* 0x000fea000383ffff */
.L_x_777:
        /* <DEDUP_REMOVED lines=8> */
.L_x_931:
[----:B------:R-:W-:Y:S05]  /*2ba00*/  BSYNC B0 ;  /* 0x0000000000007941 */ /* 0x000fea0003800000 */
.L_x_930:
[----:B------:R-:W-:Y:S01]  /*2ba10*/  IMAD.MOV.U32 R13, RZ, RZ, R24 ;  /* 0x000000ffff0d7224 */ /* 0x000fe200078e0018 */
[C---:B------:R-:W-:Y:S01]  /*2ba20*/  LOP3.LUT R0, R36.reuse, 0x40, RZ, 0xfc, !PT ;  /* 0x0000004024007812 */ /* 0x040fe200078efcff */
[----:B------:R-:W-:Y:S01]  /*2ba30*/  IMAD.MOV.U32 R12, RZ, RZ, RZ ;  /* 0x000000ffff0c7224 */ /* 0x000fe200078e00ff */
[C---:B------:R-:W-:Y:S01]  /*2ba40*/  LOP3.LUT R6, R36.reuse, 0x80, RZ, 0xfc, !PT ;  /* 0x0000008024067812 */ /* 0x040fe200078efcff */
[----:B------:R-:W-:Y:S02]  /*2ba50*/  IMAD.MOV.U32 R11, RZ, RZ, 0x181f ;  /* 0x0000181fff0b7424 */ /* 0x000fe400078e00ff */
[----:B------:R-:W-:Y:S02]  /*2ba60*/  IMAD.MOV.U32 R15, RZ, RZ, -0x1 ;  /* 0xffffffffff0f7424 */ /* 0x000fe400078e00ff */
[----:B------:R-:W-:Y:S02]  /*2ba70*/  IMAD.MOV.U32 R3, RZ, RZ, R14 ;  /* 0x000000ffff037224 */ /* 0x000fe400078e000e */
[----:B------:R-:W-:-:S07]  /*2ba80*/  IMAD.SHL.U32 R8, R36, 0x2, RZ ;  /* 0x0000000224087824 */ /* 0x000fce00078e00ff */
[----:B------:R-:W-:Y:S05]  /*2ba90*/  WARPSYNC.COLLECTIVE R15, `(.L_x_932) ;  /* 0x000000000f087348 */ /* 0x000fea0003c00000 */
[----:B------:R0:W1:Y:S02]  /*2baa0*/  SHFL.IDX P6, R14, R13, R12, R11 ;  /* 0x0000000c0d0e7389 */ /* 0x00006400000c000b */
[----:B01----:R-:W-:Y:S01]  /*2bab0*/  ENDCOLLECTIVE ;  /* 0x000000000000791b */ /* 0x003fe20003800000 */
.L_x_932:
[----:B------:R-:W-:Y:S01]  /*2bac0*/  ULDC UR4, c[0x0][0x2f4] ;  /* 0x0000bd0000047ab9 */ /* 0x000fe20000000800 */
[----:B------:R-:W-:Y:S01]  /*2bad0*/  ULDC.64 UR6, c[0x0][0x208] ;  /* 0x0000820000067ab9 */ /* 0x000fe20000000a00 */
[----:B------:R-:W-:Y:S02]  /*2bae0*/  ISETP.GE.AND P3, PT, R36, UR4, PT ;  /* 0x0000000424007c0c */ /* 0x000fe4000bf66270 */
[----:B------:R-:W-:Y:S01]  /*2baf0*/  ISETP.GE.AND P2, PT, R0, UR4, PT ;  /* 0x0000000400007c0c */ /* 0x000fe2000bf46270 */
[----:B------:R-:W-:Y:S01]  /*2bb00*/  IMAD R0, R7, 0x2, R22 ;  /* 0x0000000207007824 */ /* 0x000fe200078e0216 */
[----:B------:R-:W-:Y:S02]  /*2bb10*/  ISETP.LT.OR P4, PT, R5, 0x1, P3 ;  /* 0x000000010500780c */ /* 0x000fe40001f81670 */
[----:B------:R-:W-:Y:S02]  /*2bb20*/  ISETP.GE.AND P1, PT, R6, UR4, PT ;  /* 0x0000000406007c0c */ /* 0x000fe4000bf26270 */
[----:B------:R-:W-:Y:S01]  /*2bb30*/  LOP3.LUT R6, R36, 0xc0, RZ, 0xfc, !PT ;  /* 0x000000c024067812 */ /* 0x000fe200078efcff */
[----:B------:R-:W-:-:S02]  /*2bb40*/  IMAD.MOV.U32 R13, RZ, RZ, R25 ;  /* 0x000000ffff0d7224 */ /* 0x000fc400078e0019 */
        /* <DEDUP_REMOVED lines=10> */
[----:B------:R-:W-:-:S04]  /*2bbf0*/  ISETP.GE.AND P0, PT, R6, UR4, PT ;  /* 0x0000000406007c0c */ /* 0x000fc8000bf06270 */
[----:B------:R0:W-:Y:S01]  /*2bc00*/  LDGSTS.E.BYPASS.LTC128B.128 [R0+0x5400], desc[UR6][R2.64+0x100], !P4 ;  /* 0x0540010002007fae */ /* 0x0001e2000e101d46 */
[----:B------:R-:W-:-:S13]  /*2bc10*/  ISETP.LT.OR P4, PT, R5, 0x1, P0 ;  /* 0x000000010500780c */ /* 0x000fda0000781670 */
[----:B------:R0:W-:Y:S02]  /*2bc20*/  LDGSTS.E.BYPASS.LTC128B.128 [R0+0x7c00], desc[UR6][R2.64+0x180], !P4 ;  /* 0x07c0018002007fae */ /* 0x0001e4000e101d46 */
[----:B0-----:R-:W-:Y:S05]  /*2bc30*/  WARPSYNC.COLLECTIVE R15, `(.L_x_933) ;  /* 0x000000000f087348 */ /* 0x001fea0003c00000 */
[----:B------:R1:W2:Y:S02]  /*2bc40*/  SHFL.IDX P6, R14, R13, R12, R11 ;  /* 0x0000000c0d0e7389 */ /* 0x0002a400000c000b */
[----:B012---:R-:W-:Y:S01]  /*2bc50*/  ENDCOLLECTIVE ;  /* 0x000000000000791b */ /* 0x007fe20003800000 */
.L_x_933:
[----:B------:R-:W-:Y:S01]  /*2bc60*/  MOV R13, R24 ;  /* 0x00000018000d7202 */ /* 0x000fe20000000f00 */
[----:B------:R-:W-:-:S07]  /*2bc70*/  IMAD.MOV.U32 R3, RZ, RZ, R14 ;  /* 0x000000ffff037224 */ /* 0x000fce00078e000e */
[----:B------:R-:W-:Y:S05]  /*2bc80*/  WARPSYNC.COLLECTIVE R15, `(.L_x_934) ;  /* 0x000000000f087348 */ /* 0x000fea0003c00000 */
[----:B------:R0:W1:Y:S02]  /*2bc90*/  SHFL.IDX P6, R14, R13, R12, R11 ;  /* 0x0000000c0d0e7389 */ /* 0x00006400000c000b */
[----:B01----:R-:W-:Y:S01]  /*2bca0*/  ENDCOLLECTIVE ;  /* 0x000000000000791b */ /* 0x003fe20003800000 */
.L_x_934:
[----:B------:R-:W-:Y:S01]  /*2bcb0*/  ULDC.64 UR4, c[0x0][0x208] ;  /* 0x0000820000047ab9 */ /* 0x000fe20000000a00 */
[----:B------:R-:W-:Y:S02]  /*2bcc0*/  IMAD.MOV.U32 R13, RZ, RZ, R25 ;  /* 0x000000ffff0d7224 */ /* 0x000fe400078e0019 */
[----:B------:R-:W-:Y:S01]  /*2bcd0*/  IMAD.MOV.U32 R12, RZ, RZ, 0x2 ;  /* 0x00000002ff0c7424 */ /* 0x000fe200078e00ff */
        /* <DEDUP_REMOVED lines=16> */
.L_x_935:
[----:B------:R-:W-:Y:S02]  /*2bde0*/  IMAD.MOV.U32 R13, RZ, RZ, R24 ;  /* 0x000000ffff0d7224 */ /* 0x000fe400078e0018 */
[----:B------:R-:W-:-:S07]  /*2bdf0*/  IMAD.MOV.U32 R7, RZ, RZ, R14 ;  /* 0x000000ffff077224 */ /* 0x000fce00078e000e */
[----:B------:R-:W-:Y:S05]  /*2be00*/  WARPSYNC.COLLECTIVE R15, `(.L_x_936) ;  /* 0x000000000f087348 */ /* 0x000fea0003c00000 */
[----:B------:R0:W1:Y:S02]  /*2be10*/  SHFL.IDX P6, R14, R13, R12, R11 ;  /* 0x0000000c0d0e7389 */ /* 0x00006400000c000b */
[----:B01----:R-:W-:Y:S01]  /*2be20*/  ENDCOLLECTIVE ;  /* 0x000000000000791b */ /* 0x003fe20003800000 */
.L_x_936:
        /* <DEDUP_REMOVED lines=19> */
.L_x_937:
[----:B------:R-:W-:Y:S02]  /*2bf60*/  IMAD.MOV.U32 R13, RZ, RZ, R24 ;  /* 0x000000ffff0d7224 */ /* 0x000fe400078e0018 */
[----:B------:R-:W-:-:S07]  /*2bf70*/  IMAD.MOV.U32 R3, RZ, RZ, R14 ;  /* 0x000000ffff037224 */ /* 0x000fce00078e000e */
[----:B------:R-:W-:Y:S05]  /*2bf80*/  WARPSYNC.COLLECTIVE R15, `(.L_x_938) ;  /* 0x000000000f087348 */ /* 0x000fea0003c00000 */
[----:B------:R0:W1:Y:S02]  /*2bf90*/  SHFL.IDX P6, R14, R13, R12, R11 ;  /* 0x0000000c0d0e7389 */ /* 0x00006400000c000b */
[----:B01----:R-:W-:Y:S01]  /*2bfa0*/  ENDCOLLECTIVE ;  /* 0x000000000000791b */ /* 0x003fe20003800000 */
.L_x_938:
[----:B------:R-:W-:Y:S01]  /*2bfb0*/  ULDC.64 UR4, c[0x0][0x208] ;  /* 0x0000820000047ab9 */ /* 0x000fe20000000a00 */
[----:B------:R-:W-:Y:S01]  /*2bfc0*/  MOV R13, R25 ;  /* 0x00000019000d7202 */ /* 0x000fe20000000f00 */
        /* <DEDUP_REMOVED lines=17> */
.L_x_939:
[----:B------:R-:W-:Y:S02]  /*2c0e0*/  IMAD.MOV.U32 R13, RZ, RZ, R24 ;  /* 0x000000ffff0d7224 */ /* 0x000fe400078e0018 */
[----:B------:R-:W-:-:S07]  /*2c0f0*/  IMAD.MOV.U32 R25, RZ, RZ, R14 ;  /* 0x000000ffff197224 */ /* 0x000fce00078e000e */
[----:B------:R-:W-:Y:S05]  /*2c100*/  WARPSYNC.COLLECTIVE R15, `(.L_x_940) ;  /* 0x000000000f087348 */ /* 0x000fea0003c00000 */
[----:B------:R0:W1:Y:S02]  /*2c110*/  SHFL.IDX P6, R14, R13, R12, R11 ;  /* 0x0000000c0d0e7389 */ /* 0x00006400000c000b */
[----:B01----:R-:W-:Y:S01]  /*2c120*/  ENDCOLLECTIVE ;  /* 0x000000000000791b */ /* 0x003fe20003800000 */
.L_x_940:
[----:B------:R-:W-:Y:S05]  /*2c130*/  BRA `(.L_x_941) ;  /* 0xffffffb000007947 */ /* 0x000fea000383ffff */
.L_x_782:
        /* <DEDUP_REMOVED lines=8> */
.L_x_943:
[----:B------:R-:W-:Y:S05]  /*2c1c0*/  BSYNC B0 ;  /* 0x0000000000007941 */ /* 0x000fea0003800000 */
.L_x_942:
        /* <DEDUP_REMOVED lines=9> */
.L_x_944:
[----:B------:R-:W-:Y:S01]  /*2c260*/  ULDC UR4, c[0x0][0xc3c] ;  /* 0x00030f0000047ab9 */ /* 0x000fe20000000800 */
[----:B------:R-:W-:Y:S01]  /*2c270*/  ULDC.64 UR6, c[0x0][0x208] ;  /* 0x0000820000067ab9 */ /* 0x000fe20000000a00 */
        /* <DEDUP_REMOVED lines=12> */
[----:B------:R-:W-:-:S03]  /*2c340*/  ISETP.NE.AND P1, PT, R8, RZ, PT ;  /* 0x000000ff0800720c */ /* 0x000fc60003f25270 */
[----:B------:R-:W-:-:S10]  /*2c350*/  IMAD.MOV.U32 R13, RZ, RZ, R4 ;  /* 0x000000ffff0d7224 */ /* 0x000fd400078e0004 */
[----:B------:R-:W-:Y:S05]  /*2c360*/  WARPSYNC.COLLECTIVE R15, `(.L_x_945) ;  /* 0x000000000f087348 */ /* 0x000fea0003c00000 */
[----:B------:R0:W1:Y:S02]  /*2c370*/  SHFL.UP P6, R14, R13, R12, R11 ;  /* 0x0400000c0d0e7389 */ /* 0x00006400000c000b */
[----:B01----:R-:W-:Y:S01]  /*2c380*/  ENDCOLLECTIVE ;  /* 0x000000000000791b */ /* 0x003fe20003800000 */
.L_x_945:
[----:B------:R-:W-:Y:S01]  /*2c390*/  IMAD.MOV.U32 R12, RZ, RZ, 0x2 ;  /* 0x00000002ff0c7424 */ /* 0x000fe200078e00ff */
[----:B------:R-:W-:-:S05]  /*2c3a0*/  SEL R7, R14, RZ, P1 ;  /* 0x000000ff0e077207 */ /* 0x000fca0000800000 */
[----:B------:R-:W-:-:S04]  /*2c3b0*/  IMAD.IADD R6, R4, 0x1, R7 ;  /* 0x0000000104067824 */ /* 0x000fc800078e0207 */
[----:B------:R-:W-:-:S07]  /*2c3c0*/  IMAD.MOV.U32 R13, RZ, RZ, R6 ;  /* 0x000000ffff0d7224 */ /* 0x000fce00078e0006 */
[----:B------:R-:W-:Y:S05]  /*2c3d0*/  WARPSYNC.COLLECTIVE R15, `(.L_x_946) ;  /* 0x000000000f087348 */ /* 0x000fea0003c00000 */
[----:B------:R0:W1:Y:S02]  /*2c3e0*/  SHFL.UP P6, R14, R13, R12, R11 ;  /* 0x0400000c0d0e7389 */ /* 0x00006400000c000b */
[----:B01----:R-:W-:Y:S01]  /*2c3f0*/  ENDCOLLECTIVE ;  /* 0x000000000000791b */ /* 0x003fe20003800000 */
.L_x_946:
[----:B------:R-:W-:Y:S02]  /*2c400*/  MOV R12, 0x4 ;  /* 0x00000004000c7802 */ /* 0x000fe40000000f00 */
[----:B------:R-:W-:-:S05]  /*2c410*/  SEL R7, R14, RZ, P2 ;  /* 0x000000ff0e077207 */ /* 0x000fca0001000000 */
[----:B------:R-:W-:-:S04]  /*2c420*/  IMAD.IADD R7, R6, 0x1, R7 ;  /* 0x0000000106077824 */ /* 0x000fc800078e0207 */
[----:B------:R-:W-:-:S07]  /*2c430*/  IMAD.MOV.U32 R13, RZ, RZ, R7 ;  /* 0x000000ffff0d7224 */ /* 0x000fce00078e0007 */
[----:B------:R-:W-:Y:S05]  /*2c440*/  WARPSYNC.COLLECTIVE R15, `(.L_x_947) ;  /* 0x000000000f087348 */ /* 0x000fea0003c00000 */
[----:B------:R0:W1:Y:S02]  /*2c450*/  SHFL.UP P6, R14, R13, R12, R11 ;  /* 0x0400000c0d0e7389 */ /* 0x00006400000c000b */
[----:B01----:R-:W-:Y:S01]  /*2c460*/  ENDCOLLECTIVE ;  /* 0x000000000000791b */ /* 0x003fe20003800000 */
.L_x_947:
[----:B------:R-:W-:Y:S01]  /*2c470*/  IMAD.MOV.U32 R12, RZ, RZ, 0x8 ;  /* 0x00000008ff0c7424 */ /* 0x000fe200078e00ff */
[----:B------:R-:W-:-:S05]  /*2c480*/  SEL R2, R14, RZ, P3 ;  /* 0x000000ff0e027207 */ /* 0x000fca0001800000 */
[----:B------:R-:W-:-:S04]  /*2c490*/  IMAD.IADD R2, R7, 0x1, R2 ;  /* 0x0000000107027824 */ /* 0x000fc800078e0202 */
[----:B------:R-:W-:-:S07]  /*2c4a0*/  IMAD.MOV.U32 R13, RZ, RZ, R2 ;  /* 0x000000ffff0d7224 */ /* 0x000fce00078e0002 */
[----:B------:R-:W-:Y:S05]  /*2c4b0*/  WARPSYNC.COLLECTIVE R15, `(.L_x_948) ;  /* 0x000000000f087348 */ /* 0x000fea0003c00000 */
[----:B------:R0:W1:Y:S02]  /*2c4c0*/  SHFL.UP P6, R14, R13, R12, R11 ;  /* 0x0400000c0d0e7389 */ /* 0x00006400000c000b */
[----:B01----:R-:W-:Y:S01]  /*2c4d0*/  ENDCOLLECTIVE ;  /* 0x000000000000791b */ /* 0x003fe20003800000 */
.L_x_948:
[----:B------:R-:W-:Y:S01]  /*2c4e0*/  IMAD.MOV.U32 R12, RZ, RZ, 0x10 ;  /* 0x00000010ff0c7424 */ /* 0x000fe200078e00ff */
[----:B------:R-:W-:-:S05]  /*2c4f0*/  SEL R3, R14, RZ, P4 ;  /* 0x000000ff0e037207 */ /* 0x000fca0002000000 */
[----:B------:R-:W-:-:S04]  /*2c500*/  IMAD.IADD R3, R2, 0x1, R3 ;  /* 0x0000000102037824 */ /* 0x000fc800078e0203 */
[----:B------:R-:W-:-:S07]  /*2c510*/  IMAD.MOV.U32 R13, RZ, RZ, R3 ;  /* 0x000000ffff0d7224 */ /* 0x000fce00078e0003 */
[----:B------:R-:W-:Y:S05]  /*2c520*/  WARPSYNC.COLLECTIVE R15, `(.L_x_949) ;  /* 0x000000000f087348 */ /* 0x000fea0003c00000 */
[----:B------:R0:W1:Y:S02]  /*2c530*/  SHFL.UP P6, R14, R13, R12, R11 ;  /* 0x0400000c0d0e7389 */ /* 0x00006400000c000b */
[----:B01----:R-:W-:Y:S01]  /*2c540*/  ENDCOLLECTIVE ;  /* 0x000000000000791b */ /* 0x003fe20003800000 */
.L_x_949:
[----:B------:R-:W-:Y:S02]  /*2c550*/  IMAD.MOV.U32 R12, RZ, RZ, 0x1f ;  /* 0x0000001fff0c7424 */ /* 0x000fe400078e00ff */
[----:B------:R-:W-:Y:S01]  /*2c560*/  IMAD.MOV.U32 R11, RZ, RZ, 0x1f ;  /* 0x0000001fff0b7424 */ /* 0x000fe200078e00ff */
[----:B------:R-:W-:-:S05]  /*2c570*/  SEL R2, R14, RZ, P5 ;  /* 0x000000ff0e027207 */ /* 0x000fca0002800000 */
[----:B------:R-:W-:-:S04]  /*2c580*/  IMAD.IADD R2, R3, 0x1, R2 ;  /* 0x0000000103027824 */ /* 0x000fc800078e0202 */
[----:B------:R-:W-:-:S07]  /*2c590*/  IMAD.MOV.U32 R13, RZ, RZ, R2 ;  /* 0x000000ffff0d7224 */ /* 0x000fce00078e0002 */
[----:B------:R-:W-:Y:S05]  /*2c5a0*/  WARPSYNC.COLLECTIVE R15, `(.L_x_950) ;  /* 0x000000000f087348 */ /* 0x000fea0003c00000 */
[----:B------:R0:W1:Y:S02]  /*2c5b0*/  SHFL.IDX P6, R14, R13, R12, R11 ;  /* 0x0000000c0d0e7389 */ /* 0x00006400000c000b */
[----:B01----:R-:W-:Y:S01]  /*2c5c0*/  ENDCOLLECTIVE ;  /* 0x000000000000791b */ /* 0x003fe20003800000 */
.L_x_950:
[----:B------:R-:W-:Y:S05]  /*2c5d0*/  BRA `(.L_x_951) ;  /* 0xffffffb000207947 */ /* 0x000fea000383ffff */
.L_x_787:
[----:B------:R-:W-:Y:S01]  /*2c5e0*/  BSSY B0, `(.L_x_952) ;  /* 0x0000008000007945 */ /* 0x000fe20003800000 */
[----:B-----5:R-:W-:Y:S01]  /*2c5f0*/  IMAD.MOV.U32 R13, RZ, RZ, R4 ;  /* 0x000000ffff0d7224 */ /* 0x020fe200078e0004 */
[----:B------:R-:W-:Y:S01]  /*2c600*/  MOV R12, 0x1 ;  /* 0x00000001000c7802 */ /* 0x000fe20000000f00 */
[----:B------:R-:W-:Y:S02]  /*2c610*/  IMAD.MOV.U32 R11, RZ, RZ, RZ ;  /* 0x000000ffff0b7224 */ /* 0x000fe400078e00ff */
[----:B------:R-:W-:-:S07]  /*2c620*/  IMAD.MOV.U32 R15, RZ, RZ, -0x1 ;  /* 0xffffffffff0f7424 */ /* 0x000fce00078e00ff */
[----:B0-----:R-:W-:Y:S05]  /*2c630*/  WARPSYNC.COLLECTIVE R15, `(.L_x_953) ;  /* 0x000000000f087348 */ /* 0x001fea0003c00000 */
[----:B------:R1:W2:Y:S02]  /*2c640*/  SHFL.UP P6, R14, R13, R12, R11 ;  /* 0x0400000c0d0e7389 */ /* 0x0002a400000c000b */
[----:B012---:R-:W-:Y:S01]  /*2c650*/  ENDCOLLECTIVE ;  /* 0x000000000000791b */ /* 0x007fe20003800000 */
.L_x_953:
[----:B------:R-:W-:Y:S05]  /*2c660*/  BSYNC B0 ;  /* 0x0000000000007941 */ /* 0x000fea0003800000 */
.L_x_952:
[----:B------:R-:W-:Y:S01]  /*2c670*/  SEL R13, R14, RZ, P1 ;  /* 0x000000ff0e0d7207 */ /* 0x000fe20000800000 */
[----:B------:R-:W-:Y:S02]  /*2c680*/  IMAD.MOV.U32 R12, RZ, RZ, 0x2 ;  /* 0x00000002ff0c7424 */ /* 0x000fe400078e00ff */
[----:B------:R-:W-:Y:S02]  /*2c690*/  IMAD.MOV.U32 R11, RZ, RZ, RZ ;  /* 0x000000ffff0b7224 */ /* 0x000fe400078e00ff */
[----:B------:R-:W-:Y:S02]  /*2c6a0*/  IMAD.IADD R13, R4, 0x1, R13 ;  /* 0x00000001040d7824 */ /* 0x000fe400078e020d */
[----:B------:R-:W-:-:S07]  /*2c6b0*/  IMAD.MOV.U32 R15, RZ, RZ, -0x1 ;  /* 0xffffffffff0f7424 */ /* 0x000fce00078e00ff */
[----:B------:R-:W-:Y:S05]  /*2c6c0*/  WARPSYNC.COLLECTIVE R15, `(.L_x_954) ;  /* 0x000000000f087348 */ /* 0x000fea0003c00000 */
[----:B------:R0:W1:Y:S02]  /*2c6d0*/  SHFL.UP P6, R14, R13, R12, R11 ;  /* 0x0400000c0d0e7389 */ /* 0x00006400000c000b */
[----:B01----:R-:W-:Y:S01]  /*2c6e0*/  ENDCOLLECTIVE ;  /* 0x000000000000791b */ /* 0x003fe20003800000 */
.L_x_954:
[----:B------:R-:W-:Y:S01]  /*2c6f0*/  IMAD.MOV.U32 R12, RZ, RZ, 0x4 ;  /* 0x00000004ff0c7424 */ /* 0x000fe200078e00ff */
[----:B------:R-:W-:-:S05]  /*2c700*/  SEL R0, R14, RZ, P2 ;  /* 0x000000ff0e007207 */ /* 0x000fca0001000000 */
[----:B------:R-:W-:-:S04]  /*2c710*/  IMAD.IADD R0, R13, 0x1, R0 ;  /* 0x000000010d007824 */ /* 0x000fc800078e0200 */
[----:B------:R-:W-:-:S07]  /*2c720*/  IMAD.MOV.U32 R13, RZ, RZ, R0 ;  /* 0x000000ffff0d7224 */ /* 0x000fce00078e0000 */
[----:B------:R-:W-:Y:S05]  /*2c730*/  WARPSYNC.COLLECTIVE R15, `(.L_x_955) ;  /* 0x000000000f087348 */ /* 0x000fea0003c00000 */
[----:B------:R0:W1:Y:S02]  /*2c740*/  SHFL.UP P6, R14, R13, R12, R11 ;  /* 0x0400000c0d0e7389 */ /* 0x00006400000c000b */
[----:B01----:R-:W-:Y:S01]  /*2c750*/  ENDCOLLECTIVE ;  /* 0x000000000000791b */ /* 0x003fe20003800000 */
.L_x_955:
[----:B------:R-:W-:Y:S02]  /*2c760*/  MOV R12, 0x8 ;  /* 0x00000008000c7802 */ /* 0x000fe40000000f00 */
[----:B------:R-:W-:-:S05]  /*2c770*/  SEL R3, R14, RZ, P3 ;  /* 0x000000ff0e037207 */ /* 0x000fca0001800000 */
[----:B------:R-:W-:-:S04]  /*2c780*/  IMAD.IADD R2, R0, 0x1, R3 ;  /* 0x0000000100027824 */ /* 0x000fc800078e0203 */
[----:B------:R-:W-:-:S07]  /*2c790*/  IMAD.MOV.U32 R13, RZ, RZ, R2 ;  /* 0x000000ffff0d7224 */ /* 0x000fce00078e0002 */
[----:B------:R-:W-:Y:S05]  /*2c7a0*/  WARPSYNC.COLLECTIVE R15, `(.L_x_956) ;  /* 0x000000000f087348 */ /* 0x000fea0003c00000 */
[----:B------:R0:W1:Y:S02]  /*2c7b0*/  SHFL.UP P6, R14, R13, R12, R11 ;  /* 0x0400000c0d0e7389 */ /* 0x00006400000c000b */
[----:B01----:R-:W-:Y:S01]  /*2c7c0*/  ENDCOLLECTIVE ;  /* 0x000000000000791b */ /* 0x003fe20003800000 */
.L_x_956:
[----:B------:R-:W-:Y:S01]  /*2c7d0*/  IMAD.MOV.U32 R12, RZ, RZ, 0x10 ;  /* 0x00000010ff0c7424 */ /* 0x000fe200078e00ff */
[----:B------:R-:W-:-:S05]  /*2c7e0*/  SEL R3, R14, RZ, P4 ;  /* 0x000000ff0e037207 */ /* 0x000fca0002000000 */
[----:B------:R-:W-:-:S04]  /*2c7f0*/  IMAD.IADD R3, R2, 0x1, R3 ;  /* 0x0000000102037824 */ /* 0x000fc800078e0203 */
[----:B------:R-:W-:-:S07]  /*2c800*/  IMAD.MOV.U32 R13, RZ, RZ, R3 ;  /* 0x000000ffff0d7224 */ /* 0x000fce00078e0003 */
[----:B------:R-:W-:Y:S05]  /*2c810*/  WARPSYNC.COLLECTIVE R15, `(.L_x_957) ;  /* 0x000000000f087348 */ /* 0x000fea0003c00000 */
[----:B------:R0:W1:Y:S02]  /*2c820*/  SHFL.UP P6, R14, R13, R12, R11 ;  /* 0x0400000c0d0e7389 */ /* 0x00006400000c000b */
[----:B01----:R-:W-:Y:S01]  /*2c830*/  ENDCOLLECTIVE ;  /* 0x000000000000791b */ /* 0x003fe20003800000 */
.L_x_957:
        /* <DEDUP_REMOVED lines=8> */
.L_x_958:
[----:B------:R-:W-:Y:S05]  /*2c8c0*/  BRA `(.L_x_959) ;  /* 0xffffffb000047947 */ /* 0x000fea000383ffff */
.L_x_789:
[----:B------:R-:W-:Y:S01]  /*2c8d0*/  BSSY B0, `(.L_x_960) ;  /* 0x0000006000007945 */ /* 0x000fe20003800000 */
[----:B------:R-:W-:Y:S01]  /*2c8e0*/  PLOP3.LUT P6, PT, P6, PT, PT, 0x8, 0x0 ;  /* 0x000000000000781c */ /* 0x000fe200037ce170 */
[----:B------:R-:W-:-:S12]  /*2c8f0*/  IMAD.MOV.U32 R15, RZ, RZ, -0x1 ;  /* 0xffffffffff0f7424 */ /* 0x000fd800078e00ff */
[----:B0-----:R-:W-:Y:S05]  /*2c900*/  WARPSYNC.COLLECTIVE R15, `(.L_x_961) ;  /* 0x000000000f087348 */ /* 0x001fea0003c00000 */
[----:B------:R-:W-:Y:S01]  /*2c910*/  VOTE.ANY R14, PT, P6 ;  /* 0x00000000000e7806 */ /* 0x000fe200030e0100 */
[----:B0-----:R-:W-:Y:S06]  /*2c920*/  ENDCOLLECTIVE ;  /* 0x000000000000791b */ /* 0x001fec0003800000 */
.L_x_961:
[----:B------:R-:W-:Y:S05]  /*2c930*/  BSYNC B0 ;  /* 0x0000000000007941 */ /* 0x000fea0003800000 */
.L_x_960:
[----:B------:R-:W-:Y:S01]  /*2c940*/  IMAD.MOV.U32 R3, RZ, RZ, R14 ;  /* 0x000000ffff037224 */ /* 0x000fe200078e000e */
[----:B------:R-:W-:Y:S01]  /*2c950*/  MOV R11, 0x1f ;  /* 0x0000001f000b7802 */ /* 0x000fe20000000f00 */
[----:B------:R-:W-:Y:S02]  /*2c960*/  IMAD.MOV.U32 R13, RZ, RZ, R4 ;  /* 0x000000ffff0d7224 */ /* 0x000fe400078e0004 */
[----:B------:R-:W0:Y:S01]  /*2c970*/  POPC R0, R3 ;  /* 0x0000000300007309 */ /* 0x000e220000000000 */
[----:B------:R-:W-:Y:S02]  /*2c980*/  IMAD.MOV.U32 R15, RZ, RZ, -0x1 ;  /* 0xffffffffff0f7424 */ /* 0x000fe400078e00ff */
[----:B0-----:R-:W-:-:S07]  /*2c990*/  IMAD.MOV.U32 R12, RZ, RZ, R0 ;  /* 0x000000ffff0c7224 */ /* 0x001fce00078e0000 */
[----:B------:R-:W-:Y:S05]  /*2c9a0*/  WARPSYNC.COLLECTIVE R15, `(.L_x_962) ;  /* 0x000000000f087348 */ /* 0x000fea0003c00000 */
[----:B------:R0:W1:Y:S02]  /*2c9b0*/  SHFL.IDX P6, R14, R13, R12, R11 ;  /* 0x0000000c0d0e7389 */ /* 0x00006400000c000b */
[----:B01----:R-:W-:Y:S01]  /*2c9c0*/  ENDCOLLECTIVE ;  /* 0x000000000000791b */ /* 0x003fe20003800000 */
.L_x_962:
[----:B------:R-:W-:Y:S01]  /*2c9d0*/  IMAD.MOV.U32 R4, RZ, RZ, R14 ;  /* 0x000000ffff047224 */ /* 0x000fe200078e000e */
[----:B------:R-:W-:Y:S06]  /*2c9e0*/  BRA `(.L_x_963) ;  /* 0xffffffac00f47947 */ /* 0x000fec000383ffff */
.L_x_791:
[----:B------:R-:W-:Y:S01]  /*2c9f0*/  BSSY B0, `(.L_x_964) ;  /* 0x0000007000007945 */ /* 0x000fe20003800000 */
[----:B------:R-:W-:Y:S02]  /*2ca00*/  IMAD.MOV.U32 R13, RZ, RZ, R2 ;  /* 0x000000ffff0d7224 */ /* 0x000fe400078e0002 */
[----:B------:R-:W-:Y:S02]  /*2ca10*/  IMAD.MOV.U32 R11, RZ, RZ, 0x1f ;  /* 0x0000001fff0b7424 */ /* 0x000fe400078e00ff */
[----:B------:R-:W-:-:S07]  /*2ca20*/  IMAD.MOV.U32 R15, RZ, RZ, -0x1 ;  /* 0xffffffffff0f7424 */ /* 0x000fce00078e00ff */
[----:B012---:R-:W-:Y:S05]  /*2ca30*/  WARPSYNC.COLLECTIVE R15, `(.L_x_965) ;  /* 0x000000000f087348 */ /* 0x007fea0003c00000 */
[----:B------:R3:W4:Y:S02]  /*2ca40*/  SHFL.IDX P6, R14, R13, R12, R11 ;  /* 0x0000000c0d0e7389 */ /* 0x00072400000c000b */
[----:B01234-:R-:W-:Y:S01]  /*2ca50*/  ENDCOLLECTIVE ;  /* 0x000000000000791b */ /* 0x01ffe20003800000 */
.L_x_965:
[----:B------:R-:W-:Y:S05]  /*2ca60*/  BSYNC B0 ;  /* 0x0000000000007941 */ /* 0x000fea0003800000 */
.L_x_964:
[----:B------:R-:W-:Y:S05]  /*2ca70*/  BRA `(.L_x_790) ;  /* 0xffffffac00ec7947 */ /* 0x000fea000383ffff */
.L_x_795:
[----:B0-----:R0:W1:Y:S02]  /*2ca80*/  SYNCS.PHASECHK.TRANS64.TRYWAIT P0, [R5+URZ+0x38820], R0 ;  /* 0x03882000050075a7 */ /* 0x001064000800017f */
[----:B-1----:R-:W-:Y:S05]  /*2ca90*/  @!P0 NANOSLEEP.SYNCS 0x989680 ;  /* 0x009896800000895d */ /* 0x002fea0003900000 */
[----:B------:R-:W1:Y:S02]  /*2caa0*/  @!P0 SYNCS.PHASECHK.TRANS64 P0, [R5+URZ+0x38820], R0 ;  /* 0x03882000050085a7 */ /* 0x000e64000800007f */
[----:B-1----:R-:W-:Y:S05]  /*2cab0*/  @!P0 BRA `(.L_x_795) ;  /* 0xfffffffc00f08947 */ /* 0x002fea000383ffff */
[----:B------:R-:W-:Y:S05]  /*2cac0*/  BRA `(.L_x_966) ;  /* 0xffffffb000d87947 */ /* 0x000fea000383ffff */
.L_x_796:
[----:B------:R-:W1:Y:S01]  /*2cad0*/  S2R R2, SR_TID.X ;  /* 0x0000000000027919 */ /* 0x000e620000002100 */
[----:B------:R-:W-:Y:S01]  /*2cae0*/  BSSY B0, `(.L_x_967) ;  /* 0x000000a000007945 */ /* 0x000fe20003800000 */
[----:B------:R-:W-:Y:S02]  /*2caf0*/  IMAD.MOV.U32 R12, RZ, RZ, RZ ;  /* 0x000000ffff0c7224 */ /* 0x000fe400078e00ff */
[----:B------:R-:W-:Y:S02]  /*2cb00*/  IMAD.MOV.U32 R11, RZ, RZ, 0x1f ;  /* 0x0000001fff0b7424 */ /* 0x000fe400078e00ff */
[----:B------:R-:W-:Y:S01]  /*2cb10*/  IMAD.MOV.U32 R15, RZ, RZ, -0x1 ;  /* 0xffffffffff0f7424 */ /* 0x000fe200078e00ff */
[----:B-1----:R-:W-:-:S04]  /*2cb20*/  SHF.R.U32.HI R2, RZ, 0x5, R2 ;  /* 0x00000005ff027819 */ /* 0x002fc80000011602 */
[----:B------:R-:W-:-:S05]  /*2cb30*/  LOP3.LUT R2, R2, 0x3, RZ, 0xc0, !PT ;  /* 0x0000000302027812 */ /* 0x000fca00078ec0ff */
[----:B------:R-:W-:-:S07]  /*2cb40*/  IMAD.MOV.U32 R13, RZ, RZ, R2 ;  /* 0x000000ffff0d7224 */ /* 0x000fce00078e0002 */
[----:B0-2---:R-:W-:Y:S05]  /*2cb50*/  WARPSYNC.COLLECTIVE R15, `(.L_x_968) ;  /* 0x000000000f087348 */ /* 0x005fea0003c00000 */
[----:B------:R1:W3:Y:S02]  /*2cb60*/  SHFL.IDX P6, R14, R13, R12, R11 ;  /* 0x0000000c0d0e7389 */ /* 0x0002e400000c000b */
[----:B0123--:R-:W-:Y:S01]  /*2cb70*/  ENDCOLLECTIVE ;  /* 0x000000000000791b */ /* 0x00ffe20003800000 */
.L_x_968:
[----:B------:R-:W-:Y:S05]  /*2cb80*/  BSYNC B0 ;  /* 0x0000000000007941 */ /* 0x000fea0003800000 */
.L_x_967:
[----:B------:R-:W-:Y:S05]  /*2cb90*/  BRA `(.L_x_969) ;  /* 0xffffffb000c07947 */ /* 0x000fea000383ffff */
.L_x_797:
[----:B------:R-:W-:Y:S01]  /*2cba0*/  BSSY B0, `(.L_x_970) ;  /* 0x0000006000007945 */ /* 0x000fe20003800000 */
[----:B------:R-:W-:-:S07]  /*2cbb0*/  IMAD.MOV.U32 R15, RZ, RZ, -0x1 ;  /* 0xffffffffff0f7424 */ /* 0x000fce00078e00ff */
[----:B0-2---:R-:W-:Y:S05]  /*2cbc0*/  WARPSYNC.COLLECTIVE R15, `(.L_x_971) ;  /* 0x000000000f0c7348 */ /* 0x005fea0003c00000 */
[----:B------:R-:W-:Y:S02]  /*2cbd0*/  ELECT P6, UR62, PT ;  /* 0x00000000003e782f */ /* 0x000fe400038c0000 */
[----:B------:R-:W-:Y:S01]  /*2cbe0*/  MOV R14, UR62 ;  /* 0x0000003e000e7c02 */ /* 0x000fe20008000f00 */
[----:B0-2---:R-:W-:Y:S10]  /*2cbf0*/  ENDCOLLECTIVE ;  /* 0x000000000000791b */ /* 0x005ff40003800000 */
.L_x_971:
[----:B------:R-:W-:Y:S05]  /*2cc00*/  BSYNC B0 ;  /* 0x0000000000007941 */ /* 0x000fea0003800000 */
.L_x_970:
[----:B------:R-:W-:Y:S05]  /*2cc10*/  BRA `(.L_x_972) ;  /* 0xffffffb000b47947 */ /* 0x000fea000383ffff */
.L_x_799:
[----:B0-----:R0:W1:Y:S02]  /*2cc20*/  SYNCS.PHASECHK.TRANS64.TRYWAIT P1, [R3+URZ+0x38840], R2 ;  /* 0x03884002030075a7 */ /* 0x001064000802017f */
[----:B-1----:R-:W-:Y:S05]  /*2cc30*/  @!P1 NANOSLEEP.SYNCS 0x989680 ;  /* 0x009896800000995d */ /* 0x002fea0003900000 */
[----:B------:R-:W1:Y:S02]  /*2cc40*/  @!P1 SYNCS.PHASECHK.TRANS64 P1, [R3+URZ+0x38840], R2 ;  /* 0x03884002030095a7 */ /* 0x000e64000802007f */
[----:B-1----:R-:W-:Y:S05]  /*2cc50*/  @!P1 BRA `(.L_x_799) ;  /* 0xfffffffc00f09947 */ /* 0x002fea000383ffff */
[----:B------:R-:W-:Y:S05]  /*2cc60*/  BRA `(.L_x_973) ;  /* 0xffffffb000d47947 */ /* 0x000fea000383ffff */
.L_x_801:
[----:B-1----:R1:W3:Y:S02]  /*2cc70*/  SYNCS.PHASECHK.TRANS64.TRYWAIT P1, [R27+URZ+0x38840], R0 ;  /* 0x038840001b0075a7 */ /* 0x0022e4000802017f */
[----:B---3--:R-:W-:Y:S05]  /*2cc80*/  @!P1 NANOSLEEP.SYNCS 0x989680 ;  /* 0x009896800000995d */ /* 0x008fea0003900000 */
[----:B------:R-:W3:Y:S02]  /*2cc90*/  @!P1 SYNCS.PHASECHK.TRANS64 P1, [R27+URZ+0x38840], R0 ;  /* 0x038840001b0095a7 */ /* 0x000ee4000802007f */
[----:B---3--:R-:W-:Y:S05]  /*2cca0*/  @!P1 BRA `(.L_x_801) ;  /* 0xfffffffc00f09947 */ /* 0x008fea000383ffff */
[----:B------:R-:W-:Y:S05]  /*2ccb0*/  BRA `(.L_x_974) ;  /* 0xffffffb000e07947 */ /* 0x000fea000383ffff */
.L_x_803:
[----:B---3--:R3:W4:Y:S02]  /*2ccc0*/  SYNCS.PHASECHK.TRANS64.TRYWAIT P1, [R3+URZ+0x38860], R2 ;  /* 0x03886002030075a7 */ /* 0x008724000802017f */
[----:B----4-:R-:W-:Y:S05]  /*2ccd0*/  @!P1 NANOSLEEP.SYNCS 0x989680 ;  /* 0x009896800000995d */ /* 0x010fea0003900000 */
[----:B------:R-:W4:Y:S02]  /*2cce0*/  @!P1 SYNCS.PHASECHK.TRANS64 P1, [R3+URZ+0x38860], R2 ;  /* 0x03886002030095a7 */ /* 0x000f24000802007f */
[----:B----4-:R-:W-:Y:S05]  /*2ccf0*/  @!P1 BRA `(.L_x_803) ;  /* 0xfffffffc00f09947 */ /* 0x010fea000383ffff */
[----:B------:R-:W-:Y:S05]  /*2cd00*/  BRA `(.L_x_975) ;  /* 0xffffffb000dc7947 */ /* 0x000fea000383ffff */
.L_x_976:
        /* <DEDUP_REMOVED lines=15> */
.L_x_15827:


//--------------------- .text._ZN7cutlass13device_kernelIN5flash11enable_sm90INS1_16FlashAttnFwdSm90INS1_25CollectiveMainloopFwdSm90ILi2EN4cute5tupleIJNS5_1CILi1EEES8_S8_EEENS6_IJNS7_ILi128EEENS7_ILi64EEENS7_ILi256EEEEEELi256ENS_10bfloat16_tEfNS_4arch4Sm90ELb0ELb1ELb1ELb0ELb1ELb0ELb0ELb1ELb1ELb1ELb0ELb0EEENS1_21CollectiveEpilogueFwdINS6_IJSA_SC_SB_EEES9_SE_SG_Li256ELb0ELb1ELb0ELb0EEENS1_30DynamicPersistentTileSchedulerILi256ELi128ELb0ELb1ELb1EEEEEEEEEvNT_6ParamsE --------------------------
	.section	.text._ZN7cutlass13device_kernelIN5flash11enable_sm90INS1_16FlashAttnFwdSm90INS1_25CollectiveMainloopFwdSm90ILi2EN4cute5tupleIJNS5_1CILi1EEES8_S8_EEENS6_IJNS7_ILi128EEENS7_ILi64EEENS7_ILi256EEEEEELi256ENS_10bfloat16_tEfNS_4arch4Sm90ELb0ELb1ELb1ELb0ELb1ELb0ELb0ELb1ELb1ELb1ELb0ELb0EEENS1_21CollectiveEpilogueFwdINS6_IJSA_SC_SB_EEES9_SE_SG_Li256ELb0ELb1ELb0ELb0EEENS1_30DynamicPersistentTileSchedulerILi256ELi128ELb0ELb1ELb1EEEEEEEEEvNT_6ParamsE,"ax",@progbits
	.align	128
.text._ZN7cutlass13device_kernelIN5flash11enable_sm90INS1_16FlashAttnFwdSm90INS1_25CollectiveMainloopFwdSm90ILi2EN4cute5tupleIJNS5_1CILi1EEES8_S8_EEENS6_IJNS7_ILi128EEENS7_ILi64EEENS7_ILi256EEEEEELi256ENS_10bfloat16_tEfNS_4arch4Sm90ELb0ELb1ELb1ELb0ELb1ELb0ELb0ELb1ELb1ELb1ELb0ELb0EEENS1_21CollectiveEpilogueFwdINS6_IJSA_SC_SB_EEES9_SE_SG_Li256ELb0ELb1ELb0ELb0EEENS1_30DynamicPersistentTileSchedulerILi256ELi128ELb0ELb1ELb1EEEEEEEEEvNT_6ParamsE:
        .type           _ZN7cutlass13device_kernelIN5flash11enable_sm90INS1_16FlashAttnFwdSm90INS1_25CollectiveMainloopFwdSm90ILi2EN4cute5tupleIJNS5_1CILi1EEES8_S8_EEENS6_IJNS7_ILi128EEENS7_ILi64EEENS7_ILi256EEEEEELi256ENS_10bfloat16_tEfNS_4arch4Sm90ELb0ELb1ELb1ELb0ELb1ELb0ELb0ELb1ELb1ELb1ELb0ELb0EEENS1_21CollectiveEpilogueFwdINS6_IJSA_SC_SB_EEES9_SE_SG_Li256ELb0ELb1ELb0ELb0EEENS1_30DynamicPersistentTileSchedulerILi256ELi128ELb0ELb1ELb1EEEEEEEEEvNT_6ParamsE,@function
        .size           _ZN7cutlass13device_kernelIN5flash11enable_sm90INS1_16FlashAttnFwdSm90INS1_25CollectiveMainloopFwdSm90ILi2EN4cute5tupleIJNS5_1CILi1EEES8_S8_EEENS6_IJNS7_ILi128EEENS7_ILi64EEENS7_ILi256EEEEEELi256ENS_10bfloat16_tEfNS_4arch4Sm90ELb0ELb1ELb1ELb0ELb1ELb0ELb0ELb1ELb1ELb1ELb0ELb0EEENS1_21CollectiveEpilogueFwdINS6_IJSA_SC_SB_EEES9_SE_SG_Li256ELb0ELb1ELb0ELb0EEENS1_30DynamicPersistentTileSchedulerILi256ELi128ELb0ELb1ELb1EEEEEEEEEvNT_6ParamsE,(.L_x_15828 - _ZN7cutlass13device_kernelIN5flash11enable_sm90INS1_16FlashAttnFwdSm90INS1_25CollectiveMainloopFwdSm90ILi2EN4cute5tupleIJNS5_1CILi1EEES8_S8_EEENS6_IJNS7_ILi128EEENS7_ILi64EEENS7_ILi256EEEEEELi256ENS_10bfloat16_tEfNS_4arch4Sm90ELb0ELb1ELb1ELb0ELb1ELb0ELb0ELb1ELb1ELb1ELb0ELb0EEENS1_21CollectiveEpilogueFwdINS6_IJSA_SC_SB_EEES9_SE_SG_Li256ELb0ELb1ELb0ELb0EEENS1_30DynamicPersistentTileSchedulerILi256ELi128ELb0ELb1ELb1EEEEEEEEEvNT_6ParamsE)
        .other          _ZN7cutlass13device_kernelIN5flash11enable_sm90INS1_16FlashAttnFwdSm90INS1_25CollectiveMainloopFwdSm90ILi2EN4cute5tupleIJNS5_1CILi1EEES8_S8_EEENS6_IJNS7_ILi128EEENS7_ILi64EEENS7_ILi256EEEEEELi256ENS_10bfloat16_tEfNS_4arch4Sm90ELb0ELb1ELb1ELb0ELb1ELb0ELb0ELb1ELb1ELb1ELb0ELb0EEENS1_21CollectiveEpilogueFwdINS6_IJSA_SC_SB_EEES9_SE_SG_Li256ELb0ELb1ELb0ELb0EEENS1_30DynamicPersistentTileSchedulerILi256ELi128ELb0ELb1ELb1EEEEEEEEEvNT_6ParamsE,@"STO_CUDA_ENTRY STV_DEFAULT"
_ZN7cutlass13device_kernelIN5flash11enable_sm90INS1_16FlashAttnFwdSm90INS1_25CollectiveMainloopFwdSm90ILi2EN4cute5tupleIJNS5_1CILi1EEES8_S8_EEENS6_IJNS7_ILi128EEENS7_ILi64EEENS7_ILi256EEEEEELi256ENS_10bfloat16_tEfNS_4arch4Sm90ELb0ELb1ELb1ELb0ELb1ELb0ELb0ELb1ELb1ELb1ELb0ELb0EEENS1_21CollectiveEpilogueFwdINS6_IJSA_SC_SB_EEES9_SE_SG_Li256ELb0ELb1ELb0ELb0EEENS1_30DynamicPersistentTileSchedulerILi256ELi128ELb0ELb1ELb1EEEEEEEEEvNT_6ParamsE:
        /* <DEDUP_REMOVED lines=45> */
.L_x_977:
        /* <DEDUP_REMOVED lines=22> */
.L_x_978:
        /* <DEDUP_REMOVED lines=18> */
.L_x_979:
        /* <DEDUP_REMOVED lines=22> */
.L_x_980:
        /* <DEDUP_REMOVED lines=23> */
.L_x_981:
        /* <DEDUP_REMOVED lines=10> */
.L_x_983:
[----:B------:R-:W-:-:S08]  /*08c0*/  NOP ;  /* 0x0000000000007918 */ /* 0x000fd00000000000 */
[----:B------:R-:W1:Y:S02]  /*08d0*/  USETMAXREG.TRY_ALLOC.CTAPOOL UP0, 0xe8 ;  /* 0x000000e8000079c8 */ /* 0x000e640008000600 */
[----:B-1----:R-:W-:-:S13]  /*08e0*/  PLOP3.LUT P0, PT, PT, PT, UP0, 0x80, 0x0 ;  /* 0x000000000000781c */ /* 0x002fda0003f0f008 */
[----:B------:R-:W-:Y:S05]  /*08f0*/  @!P0 BRA `(.L_x_983) ;  /* 0xfffffffc00f08947 */ /* 0x000fea000383ffff */
[----:B------:R-:W1:Y:S08]  /*0900*/  S2UR UR4, SR_CTAID.X ;  /* 0x00000000000479c3 */ /* 0x000e700000002500 */
[----:B------:R-:W-:Y:S08]  /*0910*/  BAR.ARV 0x4, 0x180 ;  /* 0x0106000000007b1d */ /* 0x000ff00000002000 */
[----:B------:R-:W1:Y:S08]  /*0920*/  LDC R0, c[0x0][0xc38] ;  /* 0x00030e00ff007b82 */ /* 0x000e700000000800 */
[----:B------:R-:W-:Y:S06]  /*0930*/  BAR.ARV 0x8, 0x180 ;  /* 0x0206000000007b1d */ /* 0x000fec0000002000 */
[----:B-1----:R-:W-:-:S13]  /*0940*/  ISETP.LE.AND P0, PT, R0, UR4, PT ;  /* 0x0000000400007c0c */ /* 0x002fda000bf03270 */
[----:B------:R-:W-:Y:S05]  /*0950*/  @P0 EXIT ;  /* 0x000000000000094d */ /* 0x000fea0003800000 */
[----:B0-----:R-:W2:Y:S01]  /*0960*/  LDL R2, [R1+0x4] ;  /* 0x0000040001027983 */ /* 0x001ea20000100800 */
[----:B------:R-:W-:Y:S01]  /*0970*/  VIADD R219, R5, 0xffffff80 ;  /* 0xffffff8005db7836 */ /* 0x000fe20000000000 */
[----:B------:R-:W-:Y:S01]  /*0980*/  UMOV UR39, URZ ;  /* 0x0000003f00277c82 */ /* 0x000fe20008000000 */
[----:B------:R-:W-:-:S03]  /*0990*/  UMOV UR38, URZ ;  /* 0x0000003f00267c82 */ /* 0x000fc60008000000 */
[----:B------:R-:W-:-:S04]  /*09a0*/  SHF.R.S32.HI R0, RZ, 0x1f, R219 ;  /* 0x0000001fff007819 */ /* 0x000fc800000114db */
[CC--:B------:R-:W-:Y:S02]  /*09b0*/  LEA.HI R3, R0.reuse, R219.reuse, RZ, 0x4 ;  /* 0x000000db00037211 */ /* 0x0c0fe400078f20ff */
[CC--:B------:R-:W-:Y:S02]  /*09c0*/  LEA.HI R4, R0.reuse, R219.reuse, RZ, 0x5 ;  /* 0x000000db00047211 */ /* 0x0c0fe400078f28ff */
[----:B------:R-:W-:Y:S02]  /*09d0*/  SHF.R.S32.HI R6, RZ, 0x4, R3 ;  /* 0x00000004ff067819 */ /* 0x000fe40000011403 */
[----:B------:R-:W-:Y:S01]  /*09e0*/  LEA.HI R11, R0, R219, RZ, 0x2 ;  /* 0x000000db000b7211 */ /* 0x000fe200078f10ff */
[----:B------:R-:W-:Y:S01]  /*09f0*/  IMAD.SHL.U32 R5, R4, 0x20, RZ ;  /* 0x0000002004057824 */ /* 0x000fe200078e00ff */
[C---:B------:R-:W-:Y:S02]  /*0a00*/  LOP3.LUT R4, R3.reuse, 0x3fffff0, RZ, 0xc0, !PT ;  /* 0x03fffff003047812 */ /* 0x040fe400078ec0ff */
[----:B------:R-:W-:-:S02]  /*0a10*/  LEA.HI R3, R3, R6, RZ, 0x1 ;  /* 0x0000000603037211 */ /* 0x000fc400078f08ff */
[----:B------:R-:W-:Y:S01]  /*0a20*/  LOP3.LUT R5, R5, 0xfffffc00, RZ, 0xc0, !PT ;  /* 0xfffffc0005057812 */ /* 0x000fe200078ec0ff */
[----:B------:R-:W-:Y:S01]  /*0a30*/  IMAD.IADD R4, R219, 0x1, -R4 ;  /* 0x00000001db047824 */ /* 0x000fe200078e0a04 */
[----:B------:R-:W-:-:S04]  /*0a40*/  LOP3.LUT R3, R3, 0x1ffffffe, RZ, 0xc0, !PT ;  /* 0x1ffffffe03037812 */ /* 0x000fc800078ec0ff */
[----:B------:R-:W-:Y:S01]  /*0a50*/  LEA R4, R4, R5, 0x6 ;  /* 0x0000000504047211 */ /* 0x000fe200078e30ff */
[----:B------:R-:W-:Y:S01]  /*0a60*/  IMAD.IADD R3, R6, 0x1, -R3 ;  /* 0x0000000106037824 */ /* 0x000fe200078e0a03 */
[----:B------:R-:W-:-:S03]  /*0a70*/  LOP3.LUT R6, R11, 0xfffffffc, RZ, 0xc0, !PT ;  /* 0xfffffffc0b067812 */ /* 0x000fc600078ec0ff */
[----:B------:R-:W-:Y:S02]  /*0a80*/  IMAD R213, R3, 0x8, R4 ;  /* 0x0000000803d57824 */ /* 0x000fe400078e0204 */
[----:B------:R-:W-:Y:S01]  /*0a90*/  IMAD.IADD R5, R219, 0x1, -R6 ;  /* 0x00000001db057824 */ /* 0x000fe200078e0a06 */
[----:B--2---:R-:W-:Y:S02]  /*0aa0*/  R2UR UR5, R2 ;  /* 0x00000000020572ca */ /* 0x004fe400000e0000 */
[CC--:B------:R-:W-:Y:S02]  /*0ab0*/  LEA.HI R2, R0.reuse, R219.reuse, RZ, 0x7 ;  /* 0x000000db00027211 */ /* 0x0c0fe400078f38ff */
[----:B------:R-:W-:Y:S02]  /*0ac0*/  LEA.HI R0, R0, R219, RZ, 0x3 ;  /* 0x000000db00007211 */ /* 0x000fe400078f18ff */
[----:B------:R-:W-:Y:S02]  /*0ad0*/  LOP3.LUT R210, R2, 0xffffff80, RZ, 0xc0, !PT ;  /* 0xffffff8002d27812 */ /* 0x000fe400078ec0ff */
[----:B------:R-:W-:-:S02]  /*0ae0*/  SHF.R.S32.HI R211, RZ, 0x7, R2 ;  /* 0x00000007ffd37819 */ /* 0x000fc40000011402 */
[----:B------:R-:W-:Y:S01]  /*0af0*/  SHF.R.S32.HI R208, RZ, 0x3, R0 ;  /* 0x00000003ffd07819 */ /* 0x000fe20000011400 */
[----:B------:R-:W-:Y:S01]  /*0b00*/  IMAD.IADD R210, R219, 0x1, -R210 ;  /* 0x00000001dbd27824 */ /* 0x000fe200078e0ad2 */
[----:B------:R-:W-:Y:S01]  /*0b10*/  LEA.HI R2, R2, R211, RZ, 0x1 ;  /* 0x000000d302027211 */ /* 0x000fe200078f08ff */
[----:B------:R-:W-:-:S03]  /*0b20*/  ULOP3.LUT UR6, UR5, 0x1, URZ, 0xfc, !UPT ;  /* 0x0000000105067892 */ /* 0x000fc6000f8efc3f */
[----:B------:R-:W-:Y:S01]  /*0b30*/  SHF.R.S32.HI R7, RZ, 0x1f, R210 ;  /* 0x0000001fff077819 */ /* 0x000fe200000114d2 */
[----:B------:R-:W-:Y:S01]  /*0b40*/  UMOV UR5, URZ ;  /* 0x0000003f00057c82 */ /* 0x000fe20008000000 */
[----:B------:R-:W-:Y:S01]  /*0b50*/  LOP3.LUT R6, R2, 0x3fffffe, RZ, 0xc0, !PT ;  /* 0x03fffffe02067812 */ /* 0x000fe200078ec0ff */
[----:B------:R-:W-:Y:S01]  /*0b60*/  IMAD.U32 R214, RZ, RZ, UR6 ;  /* 0x00000006ffd67e24 */ /* 0x000fe2000f8e00ff */
[CC--:B------:R-:W-:Y:S01]  /*0b70*/  LEA.HI R8, R7.reuse, R210.reuse, RZ, 0x2 ;  /* 0x000000d207087211 */ /* 0x0c0fe200078f10ff */
[----:B------:R-:W-:Y:S01]  /*0b80*/  IMAD.U32 R209, RZ, RZ, UR5 ;  /* 0x00000005ffd17e24 */ /* 0x000fe2000f8e00ff */
[----:B------:R-:W-:Y:S01]  /*0b90*/  LEA.HI R7, R7, R210, RZ, 0x5 ;  /* 0x000000d207077211 */ /* 0x000fe200078f28ff */
[----:B------:R-:W-:Y:S01]  /*0ba0*/  IMAD.IADD R6, R211, 0x1, -R6 ;  /* 0x00000001d3067824 */ /* 0x000fe200078e0a06 */
[--C-:B------:R-:W-:Y:S02]  /*0bb0*/  SHF.R.S32.HI R9, RZ, 0x2, R8.reuse ;  /* 0x00000002ff097819 */ /* 0x100fe40000011408 */
[----:B------:R-:W-:-:S02]  /*0bc0*/  SHF.R.S32.HI R10, RZ, 0x1f, R8 ;  /* 0x0000001fff0a7819 */ /* 0x000fc40000011408 */
[----:B------:R-:W-:Y:S02]  /*0bd0*/  LOP3.LUT R2, R0, 0xfffffff8, RZ, 0xc0, !PT ;  /* 0xfffffff800027812 */ /* 0x000fe400078ec0ff */
[----:B------:R-:W-:Y:S02]  /*0be0*/  LEA.HI R10, R10, R9, RZ, 0x3 ;  /* 0x000000090a0a7211 */ /* 0x000fe400078f18ff */
[----:B------:R-:W-:Y:S02]  /*0bf0*/  SHF.R.S32.HI R7, RZ, 0x5, R7 ;  /* 0x00000005ff077819 */ /* 0x000fe40000011407 */
[----:B------:R-:W-:Y:S02]  /*0c00*/  LOP3.LUT R10, R10, 0xfffffff8, RZ, 0xc0, !PT ;  /* 0xfffffff80a0a7812 */ /* 0x000fe400078ec0ff */
[----:B------:R-:W-:Y:S02]  /*0c10*/  IADD3 R205, R219, -R2, RZ ;  /* 0x80000002dbcd7210 */ /* 0x000fe40007ffe0ff */
[----:B------:R-:W-:Y:S01]  /*0c20*/  LOP3.LUT R19, R8, 0x7ffffffc, RZ, 0xc0, !PT ;  /* 0x7ffffffc08137812 */ /* 0x000fe200078ec0ff */
[----:B------:R-:W-:Y:S01]  /*0c30*/  IMAD.IADD R10, R9, 0x1, -R10 ;  /* 0x00000001090a7824 */ /* 0x000fe200078e0a0a */
[----:B------:R-:W-:Y:S01]  /*0c40*/  LEA.HI R9, R5, R5, RZ, 0x1 ;  /* 0x0000000505097211 */ /* 0x000fe200078f08ff */
[----:B------:R-:W-:-:S02]  /*0c50*/  IMAD.SHL.U32 R23, R205, 0x8, RZ ;  /* 0x00000008cd177824 */ /* 0x000fc400078e00ff */
[----:B------:R-:W-:Y:S01]  /*0c60*/  IMAD R7, R7, 0x10, R10 ;  /* 0x0000001007077824 */ /* 0x000fe200078e020a */
[----:B------:R-:W-:Y:S01]  /*0c70*/  LOP3.LUT R10, R9, 0x1ffffffe, RZ, 0xc0, !PT ;  /* 0x1ffffffe090a7812 */ /* 0x000fe200078ec0ff */
[C---:B------:R-:W-:Y:S01]  /*0c80*/  VIADD R203, R23.reuse, 0x40 ;  /* 0x0000004017cb7836 */ /* 0x040fe20000000000 */
[C---:B------:R-:W-:Y:S01]  /*0c90*/  IADD3 R202, R23.reuse, 0x80, RZ ;  /* 0x0000008017ca7810 */ /* 0x040fe20007ffe0ff */
[----:B------:R-:W-:Y:S01]  /*0ca0*/  VIADD R204, R23, 0xc0 ;  /* 0x000000c017cc7836 */ /* 0x000fe20000000000 */
[----:B------:R-:W-:Y:S01]  /*0cb0*/  SHF.R.S32.HI R218, RZ, 0x1f, R23 ;  /* 0x0000001fffda7819 */ /* 0x000fe20000011417 */
[----:B------:R-:W-:Y:S01]  /*0cc0*/  IMAD.IADD R5, R5, 0x1, -R10 ;  /* 0x0000000105057824 */ /* 0x000fe200078e0a0a */
[----:B------:R-:W-:Y:S01]  /*0cd0*/  SHF.R.S32.HI R217, RZ, 0x1f, R203 ;  /* 0x0000001fffd97819 */ /* 0x000fe200000114cb */
[----:B------:R-:W-:Y:S01]  /*0ce0*/  IMAD R212, R6, 0x40, R7 ;  /* 0x0000004006d47824 */ /* 0x000fe200078e0207 */
[----:B------:R-:W-:Y:S01]  /*0cf0*/  SHF.R.S32.HI R216, RZ, 0x1f, R202 ;  /* 0x0000001fffd87819 */ /* 0x000fe200000114ca */
[----:B------:R-:W-:Y:S01]  /*0d00*/  IMAD.IADD R19, R210, 0x1, -R19 ;  /* 0x00000001d2137824 */ /* 0x000fe200078e0a13 */
[----:B------:R-:W-:Y:S01]  /*0d10*/  SHF.R.S32.HI R215, RZ, 0x1f, R204 ;  /* 0x0000001fffd77819 */ /* 0x000fe200000114cc */
[----:B------:R-:W-:-:S07]  /*0d20*/  IMAD R200, R5, 0x8, R212 ;  /* 0x0000000805c87824 */ /* 0x000fce00078e02d4 */
.L_x_1088:
[----:B------:R-:W-:Y:S01]  /*0d30*/  ULDC UR5, c[0x0][0xc60] ;  /* 0x0003180000057ab9 */ /* 0x000fe20000000800 */
[----:B------:R-:W-:Y:S01]  /*0d40*/  UMOV UR8, UR4 ;  /* 0x0000000400087c82 */ /* 0x000fe20008000000 */
[----:B------:R-:W-:-:S11]  /*0d50*/  UISETP.NE.AND UP0, UPT, UR5, 0x1, UPT ;  /* 0x000000010500788c */ /* 0x000fd6000bf05270 */
[----:B------:R-:W-:Y:S01]  /*0d60*/  @UP0 ULDC UR6, c[0x0][0xc64] ;  /* 0x0003190000060ab9 */ /* 0x000fe20000000800 */
[----:B------:R-:W-:Y:S01]  /*0d70*/  @UP0 ULDC UR9, c[0x0][0xc68] ;  /* 0x00031a0000090ab9 */ /* 0x000fe20000000800 */
[----:B------:R-:W-:-:S04]  /*0d80*/  UIMAD.WIDE.U32 UR6, UR4, UR6, URZ ;  /* 0x00000006040672a5 */ /* 0x000fc8000f8e003f */
[----:B------:R-:W-:-:S03]  /*0d90*/  @UP0 USHF.R.U32.HI UR8, URZ, UR9, UR7 ;  /* 0x000000093f080299 */ /* 0x000fc60008011607 */
[----:B------:R-:W-:Y:S02]  /*0da0*/  ULDC UR6, c[0x0][0xc78] ;  /* 0x00031e0000067ab9 */ /* 0x000fe40000000800 */
[----:B------:R-:W-:Y:S02]  /*0db0*/  UISETP.GE.AND UP0, UPT, UR8, UR6, UPT ;  /* 0x000000060800728c */ /* 0x000fe4000bf06270 */
[----:B------:R-:W-:-:S04]  /*0dc0*/  UIADD3 UR6, -UR8, URZ, URZ ;  /* 0x0000003f08067290 */ /* 0x000fc8000fffe13f */
[----:B------:R-:W-:Y:S01]  /*0dd0*/  PLOP3.LUT P0, PT, PT, PT, UP0, 0x80, 0x0 ;  /* 0x000000000000781c */ /* 0x000fe20003f0f008 */
[----:B------:R-:W-:-:S12]  /*0de0*/  UIMAD UR9, UR5, UR6, UR4 ;  /* 0x00000006050972a4 */ /* 0x000fd8000f8e0204 */
[----:B01234-:R-:W-:Y:S05]  /*0df0*/  @!P0 BRA `(.L_x_984) ;  /* 0x0000000000208947 */ /* 0x01ffea0003800000 */
[----:B------:R-:W-:Y:S01]  /*0e00*/  ULDC UR7, c[0x0][0xc6c] ;  /* 0x00031b0000077ab9 */ /* 0x000fe20000000800 */
[----:B------:R-:W-:Y:S01]  /*0e10*/  UMOV UR6, UR9 ;  /* 0x0000000900067c82 */ /* 0x000fe20008000000 */
[----:B------:R-:W-:-:S11]  /*0e20*/  UISETP.NE.AND UP0, UPT, UR7, 0x1, UPT ;  /* 0x000000010700788c */ /* 0x000fd6000bf05270 */
[----:B------:R-:W-:Y:S02]  /*0e30*/  @UP0 ULDC.64 UR10, c[0x0][0xc70] ;  /* 0x00031c00000a0ab9 */ /* 0x000fe40000000a00 */
[----:B------:R-:W-:-:S04]  /*0e40*/  UIMAD.WIDE.U32 UR4, UR9, UR10, URZ ;  /* 0x0000000a090472a5 */ /* 0x000fc8000f8e003f */
[----:B------:R-:W-:-:S04]  /*0e50*/  @UP0 USHF.R.U32.HI UR6, URZ, UR11, UR5 ;  /* 0x0000000b3f060299 */ /* 0x000fc80008011605 */
[----:B------:R-:W-:Y:S01]  /*0e60*/  UIMAD UR4, UR6, UR7, URZ ;  /* 0x00000007060472a4 */ /* 0x000fe2000f8e023f */
[----:B------:R-:W-:Y:S11]  /*0e70*/  BRA `(.L_x_985) ;  /* 0x00000000001c7947 */ /* 0x000ff60003800000 */
.L_x_984:
[----:B------:R-:W-:Y:S01]  /*0e80*/  ULDC UR7, c[0x0][0xc54] ;  /* 0x0003150000077ab9 */ /* 0x000fe20000000800 */
[----:B------:R-:W-:Y:S01]  /*0e90*/  UMOV UR6, UR9 ;  /* 0x0000000900067c82 */ /* 0x000fe20008000000 */
[----:B------:R-:W-:-:S11]  /*0ea0*/  UISETP.NE.AND UP0, UPT, UR7, 0x1, UPT ;  /* 0x000000010700788c */ /* 0x000fd6000bf05270 */
[----:B------:R-:W-:Y:S02]  /*0eb0*/  @UP0 ULDC.64 UR10, c[0x0][0xc58] ;  /* 0x00031600000a0ab9 */ /* 0x000fe40000000a00 */
[----:B------:R-:W-:-:S04]  /*0ec0*/  UIMAD.WIDE.U32 UR4, UR9, UR10, URZ ;  /* 0x0000000a090472a5 */ /* 0x000fc8000f8e003f */
[----:B------:R-:W-:-:S04]  /*0ed0*/  @UP0 USHF.R.U32.HI UR6, URZ, UR11, UR5 ;  /* 0x0000000b3f060299 */ /* 0x000fc80008011605 */
[----:B------:R-:W-:-:S12]  /*0ee0*/  UIMAD UR4, UR6, UR7, URZ ;  /* 0x00000007060472a4 */ /* 0x000fd8000f8e023f */
.L_x_985:
[----:B------:R-:W-:Y:S01]  /*0ef0*/  ULOP3.LUT UR6, URZ, UR6, URZ, 0x33, !UPT ;  /* 0x000000063f067292 */ /* 0x000fe2000f8e333f */
[----:B------:R-:W-:Y:S01]  /*0f00*/  ULDC UR12, c[0x0][0xc48] ;  /* 0x00031200000c7ab9 */ /* 0x000fe20000000800 */
[----:B------:R-:W-:Y:S01]  /*0f10*/  ULDC UR7, c[0x0][0x448] ;  /* 0x0001120000077ab9 */ /* 0x000fe20000000800 */
[----:B------:R-:W-:Y:S01]  /*0f20*/  ULDC UR5, c[0x0][0xc3c] ;  /* 0x00030f0000057ab9 */ /* 0x000fe20000000800 */
[----:B------:R-:W-:Y:S02]  /*0f30*/  UISETP.NE.AND UP1, UPT, UR12, 0x1, UPT ;  /* 0x000000010c00788c */ /* 0x000fe4000bf25270 */
[----:B------:R-:W-:Y:S02]  /*0f40*/  UISETP.NE.AND UP3, UPT, UR7, 0x1, UPT ;  /* 0x000000010700788c */ /* 0x000fe4000bf65270 */
[----:B------:R-:W-:Y:S01]  /*0f50*/  UIADD3 UR6, UR6, UR5, URZ ;  /* 0x0000000506067290 */ /* 0x000fe2000fffe03f */
[----:B------:R-:W-:Y:S01]  /*0f60*/  ULDC.64 UR10, c[0x0][0x418] ;  /* 0x00010600000a7ab9 */ /* 0x000fe20000000a00 */
[----:B------:R-:W-:-:S02]  /*0f70*/  UIADD3 UR4, UR9, -UR4, URZ ;  /* 0x8000000409047290 */ /* 0x000fc4000fffe03f */
[----:B------:R-:W-:Y:S02]  /*0f80*/  UISETP.NE.U32.AND UP0, UPT, UR10, URZ, UPT ;  /* 0x0000003f0a00728c */ /* 0x000fe4000bf05070 */
[----:B------:R-:W-:Y:S02]  /*0f90*/  USHF.L.U32 UR60, UR6, 0x7, URZ ;  /* 0x00000007063c7899 */ /* 0x000fe4000800063f */
[----:B------:R-:W-:Y:S01]  /*0fa0*/  UP2UR UR7, UPR, URZ, 0x8 ;  /* 0x000000083f077883 */ /* 0x000fe20008000000 */
[----:B------:R-:W-:Y:S01]  /*0fb0*/  ULDC UR14, c[0x0][0xc54] ;  /* 0x00031500000e7ab9 */ /* 0x000fe20000000800 */
[----:B------:R-:W-:Y:S02]  /*0fc0*/  UISETP.NE.AND.EX UP0, UPT, UR11, URZ, UPT, UP0 ;  /* 0x0000003f0b00728c */ /* 0x000fe4000bf05300 */
[----:B------:R-:W-:Y:S02]  /*0fd0*/  UIMAD UR14, UR8, UR14, UR4 ;  /* 0x0000000e080e72a4 */ /* 0x000fe4000f8e0204 */
[----:B------:R-:W-:Y:S01]  /*0fe0*/  IMAD.U32 R22, RZ, RZ, UR7 ;  /* 0x00000007ff167e24 */ /* 0x000fe2000f8e00ff */
[----:B------:R-:W-:Y:S01]  /*0ff0*/  UIADD3 UR10, UR60, 0x7f, URZ ;  /* 0x0000007f3c0a7890 */ /* 0x000fe2000fffe03f */
[----:B------:R-:W-:Y:S01]  /*1000*/  ULDC UR42, c[0x0][0x424] ;  /* 0x00010900002a7ab9 */ /* 0x000fe20000000800 */
[----:B------:R-:W-:Y:S01]  /*1010*/  ULDC UR41, c[0x0][0x288] ;  /* 0x0000a20000297ab9 */ /* 0x000fe20000000800 */
[----:B------:R-:W-:Y:S01]  /*1020*/  ULDC.64 UR4, c[0x0][0x9e0] ;  /* 0x0002780000047ab9 */ /* 0x000fe20000000a00 */
[----:B------:R-:W-:Y:S01]  /*1030*/  @UP1 ULDC UR6, c[0x0][0xc4c] ;  /* 0x0003130000061ab9 */ /* 0x000fe20000000800 */
[----:B------:R-:W-:Y:S01]  /*1040*/  @UP3 ULDC UR8, c[0x0][0x44c] ;  /* 0x0001130000083ab9 */ /* 0x000fe20000000800 */
[----:B------:R-:W-:-:S02]  /*1050*/  UIADD3 UR11, -UR41, 0x1, URZ ;  /* 0x00000001290b7890 */ /* 0x000fc4000fffe13f */
[----:B------:R-:W-:Y:S02]  /*1060*/  UISETP.GE.AND UP2, UPT, UR5, 0x1, UPT ;  /* 0x000000010500788c */ /* 0x000fe4000bf46270 */
[----:B------:R-:W-:Y:S02]  /*1070*/  USEL UR42, UR42, 0x1, UP0 ;  /* 0x000000012a2a7887 */ /* 0x000fe40008000000 */
[----:B------:R-:W-:Y:S02]  /*1080*/  UIMAD.WIDE.U32 UR8, UR10, UR8, URZ ;  /* 0x000000080a0872a5 */ /* 0x000fe4000f8e003f */
[----:B------:R-:W-:Y:S01]  /*1090*/  UIMAD.WIDE.U32 UR6, UR14, UR6, URZ ;  /* 0x000000060e0672a5 */ /* 0x000fe2000f8e003f */
[----:B------:R-:W-:Y:S01]  /*10a0*/  PLOP3.LUT P0, PT, PT, PT, UP2, 0x40, 0x0 ;  /* 0x000000000000781c */ /* 0x000fe20003f0e828 */
[----:B------:R-:W-:Y:S01]  /*10b0*/  ULDC UR13, c[0x0][0x2f0] ;  /* 0x0000bc00000d7ab9 */ /* 0x000fe20000000800 */
[----:B------:R-:W-:Y:S01]  /*10c0*/  @UP1 ULDC UR15, c[0x0][0xc50] ;  /* 0x00031400000f1ab9 */ /* 0x000fe20000000800 */
[----:B------:R-:W-:Y:S01]  /*10d0*/  @UP3 ULDC UR16, c[0x0][0x450] ;  /* 0x0001140000103ab9 */ /* 0x000fe20000000800 */
[----:B------:R-:W-:Y:S01]  /*10e0*/  UMOV UR17, UR14 ;  /* 0x0000000e00117c82 */ /* 0x000fe20008000000 */
[----:B------:R-:W-:-:S02]  /*10f0*/  UIMAD UR11, UR42, UR13, UR11 ;  /* 0x0000000d2a0b72a4 */ /* 0x000fc4000f8e020b */
[----:B------:R-:W-:Y:S02]  /*1100*/  @UP3 USHF.R.U32.HI UR10, URZ, UR16, UR9 ;  /* 0x000000103f0a3299 */ /* 0x000fe40008011609 */
[----:B------:R-:W-:Y:S02]  /*1110*/  @UP1 USHF.R.U32.HI UR17, URZ, UR15, UR7 ;  /* 0x0000000f3f111299 */ /* 0x000fe40008011607 */
[----:B------:R-:W-:Y:S02]  /*1120*/  UIADD3 UR10, UR11, UR10, URZ ;  /* 0x0000000a0b0a7290 */ /* 0x000fe4000fffe03f */
[----:B------:R-:W-:Y:S02]  /*1130*/  UIADD3 UR6, -UR17, URZ, URZ ;  /* 0x0000003f11067290 */ /* 0x000fe4000fffe13f */
[----:B------:R-:W-:Y:S01]  /*1140*/  UIADD3 UR4, UR10, UR4, URZ ;  /* 0x000000040a047290 */ /* 0x000fe2000fffe03f */
[----:B------:R-:W-:Y:S01]  /*1150*/  IMAD.U32 R207, RZ, RZ, UR17 ;  /* 0x00000011ffcf7e24 */ /* 0x000fe2000f8e00ff */
[----:B------:R-:W-:-:S02]  /*1160*/  UIMAD UR6, UR12, UR6, UR14 ;  /* 0x000000060c0672a4 */ /* 0x000fc4000f8e020e */
[----:B------:R-:W-:Y:S02]  /*1170*/  UP2UR UR43, UPR, URZ, 0x4 ;  /* 0x000000043f2b7883 */ /* 0x000fe40008000000 */
[----:B------:R-:W-:Y:S02]  /*1180*/  IMAD.U32 R0, RZ, RZ, UR4 ;  /* 0x00000004ff007e24 */ /* 0x000fe4000f8e00ff */
[----:B------:R-:W-:Y:S01]  /*1190*/  MOV R206, UR6 ;  /* 0x0000000600ce7c02 */ /* 0x000fe20008000f00 */
[----:B------:R-:W-:Y:S07]  /*11a0*/  @P0 BRA `(.L_x_986) ;  /* 0x0000000000400947 */ /* 0x000fee0003800000 */
[----:B------:R-:W-:Y:S01]  /*11b0*/  ISETP.LT.AND P0, PT, RZ, UR10, PT ;  /* 0x0000000aff007c0c */ /* 0x000fe2000bf01270 */
[----:B------:R-:W-:-:S12]  /*11c0*/  UIADD3 UR4, UR10, -0x1, URZ ;  /* 0xffffffff0a047890 */ /* 0x000fd8000fffe03f */
[----:B------:R-:W-:Y:S05]  /*11d0*/  @P0 BRA `(.L_x_987) ;  /* 0x00000000001c0947 */ /* 0x000fea0003800000 */
[----:B------:R-:W-:Y:S02]  /*11e0*/  UISETP.NE.AND UP0, UPT, UR5, 0x1, UPT ;  /* 0x000000010500788c */ /* 0x000fe4000bf05270 */
[----:B------:R-:W-:-:S09]  /*11f0*/  UIADD3 UR4, -UR10, URZ, URZ ;  /* 0x0000003f0a047290 */ /* 0x000fd2000fffe13f */
[----:B------:R-:W-:Y:S02]  /*1200*/  @UP0 ULDC.64 UR8, c[0x0][0x9e8] ;  /* 0x00027a0000080ab9 */ /* 0x000fe40000000a00 */
[----:B------:R-:W-:-:S04]  /*1210*/  UIMAD.WIDE.U32 UR6, UR4, UR8, URZ ;  /* 0x00000008040672a5 */ /* 0x000fc8000f8e003f */
[----:B------:R-:W-:-:S04]  /*1220*/  @UP0 USHF.R.U32.HI UR4, URZ, UR9, UR7 ;  /* 0x000000093f040299 */ /* 0x000fc80008011607 */
[----:B------:R-:W-:Y:S01]  /*1230*/  ULOP3.LUT UR4, URZ, UR4, URZ, 0x33, !UPT ;  /* 0x000000043f047292 */ /* 0x000fe2000f8e333f */
[----:B------:R-:W-:Y:S11]  /*1240*/  BRA `(.L_x_988) ;  /* 0x0000000000107947 */ /* 0x000ff60003800000 */
.L_x_987:
[----:B------:R-:W-:-:S11]  /*1250*/  UISETP.NE.AND UP0, UPT, UR5, 0x1, UPT ;  /* 0x000000010500788c */ /* 0x000fd6000bf05270 */
[----:B------:R-:W-:Y:S02]  /*1260*/  @UP0 ULDC.64 UR8, c[0x0][0x9e8] ;  /* 0x00027a0000080ab9 */ /* 0x000fe40000000a00 */
[----:B------:R-:W-:-:S04]  /*1270*/  UIMAD.WIDE.U32 UR6, UR4, UR8, URZ ;  /* 0x00000008040672a5 */ /* 0x000fc8000f8e003f */
[----:B------:R-:W-:-:S12]  /*1280*/  @UP0 USHF.R.U32.HI UR4, URZ, UR9, UR7 ;  /* 0x000000093f040299 */ /* 0x000fd80008011607 */
.L_x_988:
[----:B------:R-:W-:-:S06]  /*1290*/  UIMAD UR4, UR4, UR5, UR5 ;  /* 0x00000005040472a4 */ /* 0x000fcc000f8e0205 */
[----:B------:R-:W-:-:S07]  /*12a0*/  VIMNMX R0, R0, UR4, PT ;  /* 0x0000000400007c48 */ /* 0x000fce000bfe0100 */
.L_x_986:
[----:B------:R-:W-:Y:S01]  /*12b0*/  R2UR UR4, R22 ;  /* 0x00000000160472ca */ /* 0x000fe200000e0000 */
[----:B------:R-:W-:Y:S01]  /*12c0*/  UMOV UR9, UR60 ;  /* 0x0000003c00097c82 */ /* 0x000fe20008000000 */
[----:B------:R-:W-:Y:S01]  /*12d0*/  VIADD R0, R0, 0x3f ;  /* 0x0000003f00007836 */ /* 0x000fe20000000000 */
[----:B------:R-:W-:Y:S01]  /*12e0*/  UIMAD UR41, UR42, UR13, -UR41 ;  /* 0x0000000d2a2972a4 */ /* 0x000fe2000f8e0a29 */
[----:B------:R-:W-:-:S03]  /*12f0*/  ULDC UR10, c[0x0][0x9dc] ;  /* 0x00027700000a7ab9 */ /* 0x000fc60000000800 */
[----:B------:R-:W-:-:S04]  /*1300*/  SHF.R.S32.HI R3, RZ, 0x1f, R0 ;  /* 0x0000001fff037819 */ /* 0x000fc80000011400 */
[----:B------:R-:W-:Y:S02]  /*1310*/  LEA.HI R3, R3, R0, RZ, 0x6 ;  /* 0x0000000003037211 */ /* 0x000fe400078f30ff */
[----:B------:R-:W-:Y:S02]  /*1320*/  UISETP.NE.AND UP0, UPT, UR4, URZ, UPT ;  /* 0x0000003f0400728c */ /* 0x000fe4000bf05270 */
[----:B------:R-:W-:Y:S01]  /*1330*/  UIMAD UR4, UR42, UR13, 0x3f ;  /* 0x0000003f2a0474a4 */ /* 0x000fe2000f8e020d */
[----:B------:R-:W-:-:S03]  /*1340*/  SHF.R.S32.HI R3, RZ, 0x6, R3 ;  /* 0x00000006ff037819 */ /* 0x000fc60000011403 */
[----:B------:R-:W-:-:S04]  /*1350*/  USHF.R.S32.HI UR8, URZ, 0x1f, UR4 ;  /* 0x0000001f3f087899 */ /* 0x000fc80008011404 */
[----:B------:R-:W-:Y:S01]  /*1360*/  ULEA.HI UR8, UR8, UR4, URZ, 0x6 ;  /* 0x0000000408087291 */ /* 0x000fe2000f8f303f */
[----:B------:R-:W-:Y:S01]  /*1370*/  @UP0 ULDC UR6, c[0x0][0x44c] ;  /* 0x0001130000060ab9 */ /* 0x000fe20000000800 */
[----:B------:R-:W-:Y:S01]  /*1380*/  @UP0 ULDC UR11, c[0x0][0x450] ;  /* 0x00011400000b0ab9 */ /* 0x000fe20000000800 */
[----:B------:R-:W-:Y:S02]  /*1390*/  UIMAD.WIDE.U32 UR6, UR60, UR6, URZ ;  /* 0x000000063c0672a5 */ /* 0x000fe4000f8e003f */
[----:B------:R-:W-:Y:S02]  /*13a0*/  USHF.R.S32.HI UR8, URZ, 0x6, UR8 ;  /* 0x000000063f087899 */ /* 0x000fe40008011408 */
[----:B------:R-:W-:Y:S02]  /*13b0*/  @UP0 USHF.R.U32.HI UR9, URZ, UR11, UR7 ;  /* 0x0000000b3f090299 */ /* 0x000fe40008011607 */
[----:B------:R-:W-:Y:S02]  /*13c0*/  UISETP.GE.AND UP0, UPT, UR5, 0x1, UPT ;  /* 0x000000010500788c */ /* 0x000fe4000bf06270 */
[----:B------:R-:W-:Y:S01]  /*13d0*/  UIADD3 UR4, UR41, UR9, URZ ;  /* 0x0000000929047290 */ /* 0x000fe2000fffe03f */
[----:B------:R-:W-:-:S03]  /*13e0*/  VIMNMX R102, R3, UR8, PT ;  /* 0x0000000803667c48 */ /* 0x000fc6000bfe0100 */
[----:B------:R-:W-:Y:S01]  /*13f0*/  PLOP3.LUT P0, PT, PT, PT, UP0, 0x40, 0x0 ;  /* 0x000000000000781c */ /* 0x000fe20003f0e808 */
[----:B------:R-:W-:-:S12]  /*1400*/  UIADD3 UR9, UR4, -UR10, URZ ;  /* 0x8000000a04097290 */ /* 0x000fd8000fffe03f */
[----:B------:R-:W-:Y:S05]  /*1410*/  @P0 BRA `(.L_x_989) ;  /* 0x0000000000440947 */ /* 0x000fea0003800000 */
[----:B------:R-:W-:-:S06]  /*1420*/  UISETP.GT.AND UP0, UPT, UR4, -0x1, UPT ;  /* 0xffffffff0400788c */ /* 0x000fcc000bf04270 */
[----:B------:R-:W-:-:S13]  /*1430*/  PLOP3.LUT P0, PT, PT, PT, UP0, 0x80, 0x0 ;  /* 0x000000000000781c */ /* 0x000fda0003f0f008 */
[----:B------:R-:W-:Y:S05]  /*1440*/  @P0 BRA `(.L_x_990) ;  /* 0x00000000001c0947 */ /* 0x000fea0003800000 */
[----:B------:R-:W-:Y:S02]  /*1450*/  UISETP.NE.AND UP0, UPT, UR5, 0x1, UPT ;  /* 0x000000010500788c */ /* 0x000fe4000bf05270 */
[----:B------:R-:W-:-:S09]  /*1460*/  ULOP3.LUT UR4, URZ, UR4, URZ, 0x33, !UPT ;  /* 0x000000043f047292 */ /* 0x000fd2000f8e333f */
[----:B------:R-:W-:Y:S02]  /*1470*/  @UP0 ULDC.64 UR10, c[0x0][0x9e8] ;  /* 0x00027a00000a0ab9 */ /* 0x000fe40000000a00 */
[----:B------:R-:W-:-:S04]  /*1480*/  UIMAD.WIDE.U32 UR6, UR4, UR10, URZ ;  /* 0x0000000a040672a5 */ /* 0x000fc8000f8e003f */
[----:B------:R-:W-:-:S04]  /*1490*/  @UP0 USHF.R.U32.HI UR4, URZ, UR11, UR7 ;  /* 0x0000000b3f040299 */ /* 0x000fc80008011607 */
[----:B------:R-:W-:Y:S01]  /*14a0*/  ULOP3.LUT UR4, URZ, UR4, URZ, 0x33, !UPT ;  /* 0x000000043f047292 */ /* 0x000fe2000f8e333f */
[----:B------:R-:W-:Y:S11]  /*14b0*/  BRA `(.L_x_991) ;  /* 0x0000000000107947 */ /* 0x000ff60003800000 */
.L_x_990:
[----:B------:R-:W-:-:S11]  /*14c0*/  UISETP.NE.AND UP0, UPT, UR5, 0x1, UPT ;  /* 0x000000010500788c */ /* 0x000fd6000bf05270 */
[----:B------:R-:W-:Y:S02]  /*14d0*/  @UP0 ULDC.64 UR10, c[0x0][0x9e8] ;  /* 0x00027a00000a0ab9 */ /* 0x000fe40000000a00 */
[----:B------:R-:W-:-:S04]  /*14e0*/  UIMAD.WIDE.U32 UR6, UR4, UR10, URZ ;  /* 0x0000000a040672a5 */ /* 0x000fc8000f8e003f */
[----:B------:R-:W-:-:S12]  /*14f0*/  @UP0 USHF.R.U32.HI UR4, URZ, UR11, UR7 ;  /* 0x0000000b3f040299 */ /* 0x000fd80008011607 */
.L_x_991:
[----:B------:R-:W-:-:S04]  /*1500*/  UIMAD UR4, UR4, UR5, URZ ;  /* 0x00000005040472a4 */ /* 0x000fc8000f8e023f */
[----:B------:R-:W-:-:S04]  /*1510*/  UISETP.LT.AND UP0, UPT, UR9, UR4, UPT ;  /* 0x000000040900728c */ /* 0x000fc8000bf01270 */
[----:B------:R-:W-:-:S12]  /*1520*/  USEL UR9, UR9, UR4, !UP0 ;  /* 0x0000000409097287 */ /* 0x000fd8000c000000 */
.L_x_989:
[----:B------:R-:W-:Y:S01]  /*1530*/  USHF.R.S32.HI UR4, URZ, 0x1f, UR9 ;  /* 0x0000001f3f047899 */ /* 0x000fe20008011409 */
[----:B------:R-:W-:Y:S02]  /*1540*/  PLOP3.LUT P0, PT, PT, PT, PT, 0x80, 0x0 ;  /* 0x000000000000781c */ /* 0x000fe40003f0f070 */
[----:B------:R-:W-:Y:S01]  /*1550*/  CS2R R2, SRZ ;  /* 0x0000000000027805 */ /* 0x000fe2000001ff00 */
[----:B------:R-:W-:Y:S01]  /*1560*/  IMAD.MOV.U32 R0, RZ, RZ, RZ ;  /* 0x000000ffff007224 */ /* 0x000fe200078e00ff */
[----:B------:R-:W-:Y:S01]  /*1570*/  ULEA.HI UR4, UR4, UR9, URZ, 0x6 ;  /* 0x0000000904047291 */ /* 0x000fe2000f8f303f */
[----:B------:R-:W-:Y:S02]  /*1580*/  CS2R R166, SRZ ;  /* 0x0000000000a67805 */ /* 0x000fe4000001ff00 */
[----:B------:R-:W-:Y:S02]  /*1590*/  CS2R R164, SRZ ;  /* 0x0000000000a47805 */ /* 0x000fe4000001ff00 */
[----:B------:R-:W-:Y:S01]  /*15a0*/  CS2R R148, SRZ ;  /* 0x0000000000947805 */ /* 0x000fe2000001ff00 */
[----:B------:R-:W-:Y:S01]  /*15b0*/  USHF.R.S32.HI UR4, URZ, 0x6, UR4 ;  /* 0x000000063f047899 */ /* 0x000fe20008011404 */
[----:B------:R-:W-:-:S02]  /*15c0*/  CS2R R162, SRZ ;  /* 0x0000000000a27805 */ /* 0x000fc4000001ff00 */
[----:B------:R-:W-:Y:S02]  /*15d0*/  CS2R R144, SRZ ;  /* 0x0000000000907805 */ /* 0x000fe4000001ff00 */
[----:B------:R-:W-:Y:S01]  /*15e0*/  CS2R R128, SRZ ;  /* 0x0000000000807805 */ /* 0x000fe2000001ff00 */
[----:B------:R-:W-:Y:S01]  /*15f0*/  UISETP.LT.AND UP0, UPT, URZ, UR4, UPT ;  /* 0x000000043f00728c */ /* 0x000fe2000bf01270 */
[----:B------:R-:W-:Y:S02]  /*1600*/  CS2R R140, SRZ ;  /* 0x00000000008c7805 */ /* 0x000fe4000001ff00 */
[----:B------:R-:W-:Y:S02]  /*1610*/  CS2R R100, SRZ ;  /* 0x0000000000647805 */ /* 0x000fe4000001ff00 */
[----:B------:R-:W-:Y:S01]  /*1620*/  CS2R R96, SRZ ;  /* 0x0000000000607805 */ /* 0x000fe2000001ff00 */
[----:B------:R-:W-:Y:S01]  /*1630*/  USEL UR5, URZ, UR4, !UP0 ;  /* 0x000000043f057287 */ /* 0x000fe2000c000000 */
[----:B------:R-:W-:-:S02]  /*1640*/  CS2R R136, SRZ ;  /* 0x0000000000887805 */ /* 0x000fc4000001ff00 */
[----:B------:R-:W-:Y:S02]  /*1650*/  CS2R R92, SRZ ;  /* 0x00000000005c7805 */ /* 0x000fe4000001ff00 */
[----:B------:R-:W-:Y:S02]  /*1660*/  CS2R R88, SRZ ;  /* 0x0000000000587805 */ /* 0x000fe4000001ff00 */
[----:B------:R-:W-:Y:S02]  /*1670*/  CS2R R132, SRZ ;  /* 0x0000000000847805 */ /* 0x000fe4000001ff00 */
[----:B------:R-:W-:Y:S02]  /*1680*/  CS2R R84, SRZ ;  /* 0x0000000000547805 */ /* 0x000fe4000001ff00 */
[----:B------:R-:W-:Y:S01]  /*1690*/  ISETP.GT.AND P1, PT, R102, UR5, PT ;  /* 0x0000000566007c0c */ /* 0x000fe2000bf24270 */
        /* <DEDUP_REMOVED lines=20> */
[----:B------:R-:W-:Y:S01]  /*17e0*/  IMAD.MOV.U32 R18, RZ, RZ, RZ ;  /* 0x000000ffff127224 */ /* 0x000fe200078e00ff */
        /* <DEDUP_REMOVED lines=30> */
[----:B------:R-:W-:Y:S06]  /*19d0*/  @!P1 BRA `(.L_x_992) ;  /* 0x000000c0006c9947 */ /* 0x000fec0003800000 */
        /* <DEDUP_REMOVED lines=31> */
.L_x_993:
[----:B------:R-:W-:Y:S02]  /*1bd0*/  R2UR UR6, R209 ;  /* 0x00000000d10672ca */ /* 0x000fe400000e0000 */
[----:B------:R-:W-:-:S11]  /*1be0*/  R2UR UR5, R214 ;  /* 0x00000000d60572ca */ /* 0x000fd600000e0000 */
[----:B------:R-:W-:Y:S02]  /*1bf0*/  ULEA.HI UR4, UR6, UR6, URZ, 0x1 ;  /* 0x0000000606047291 */ /* 0x000fe4000f8f083f */
[----:B------:R-:W-:Y:S02]  /*1c00*/  IMAD.U32 R2, RZ, RZ, UR5 ;  /* 0x00000005ff027e24 */ /* 0x000fe4000f8e00ff */
[----:B------:R-:W-:-:S03]  /*1c10*/  ULOP3.LUT UR4, UR4, 0xfffffffe, URZ, 0xc0, !UPT ;  /* 0xfffffffe04047892 */ /* 0x000fc6000f8ec03f */
[----:B------:R-:W-:Y:S01]  /*1c20*/  ISETP.NE.AND P0, PT, R2, 0x3, PT ;  /* 0x000000030200780c */ /* 0x000fe20003f05270 */
[----:B------:R-:W-:-:S06]  /*1c30*/  UIADD3 UR4, UR6, -UR4, URZ ;  /* 0x8000000406047290 */ /* 0x000fcc000fffe03f */
[----:B------:R-:W-:-:S04]  /*1c40*/  MOV R0, UR4 ;  /* 0x0000000400007c02 */ /* 0x000fc80008000f00 */
[----:B------:R-:W-:-:S04]  /*1c50*/  SHF.L.U32 R0, R0, 0x1f, RZ ;  /* 0x0000001f00007819 */ /* 0x000fc800000006ff */
[----:B------:R-:W0:Y:S02]  /*1c60*/  SYNCS.PHASECHK.TRANS64.TRYWAIT P1, [UR40+0x30800], R0 ;  /* 0x03080000ff0075a7 */ /* 0x000e240008020168 */
[----:B0-----:R-:W-:Y:S05]  /*1c70*/  @!P1 BRA `(.L_x_994) ;  /* 0x0000012c00509947 */ /* 0x001fea0003800000 */
.L_x_1158:
[----:B------:R-:W-:Y:S05]  /*1c80*/  @!P0 BRA `(.L_x_995) ;  /* 0x0000000000048947 */ /* 0x000fea0003800000 */
[----:B------:R-:W-:Y:S01]  /*1c90*/  BPT.TRAP 0x1 ;  /* 0x000000040000795c */ /* 0x000fe20000300000 */
.L_x_995:
[----:B0-----:R-:W-:Y:S02]  /*1ca0*/  IMAD.U32 R3, RZ, RZ, UR38 ;  /* 0x00000026ff037e24 */ /* 0x001fe4000f8e00ff */
[----:B------:R-:W-:-:S03]  /*1cb0*/  IMAD.U32 R0, RZ, RZ, UR39 ;  /* 0x00000027ff007e24 */ /* 0x000fc6000f8e00ff */
[----:B------:R-:W-:Y:S02]  /*1cc0*/  LEA R3, R3, UR40, 0x3 ;  /* 0x0000002803037c11 */ /* 0x000fe4000f8e18ff */
[----:B------:R-:W-:-:S04]  /*1cd0*/  SHF.L.U32 R0, R0, 0x1f, RZ ;  /* 0x0000001f00007819 */ /* 0x000fc800000006ff */
[----:B------:R0:W1:Y:S01]  /*1ce0*/  SYNCS.PHASECHK.TRANS64.TRYWAIT P1, [R3+URZ+0x30830], R0 ;  /* 0x03083000030075a7 */ /* 0x000062000802017f */
[----:B------:R-:W-:Y:S05]  /*1cf0*/  @!P0 BRA `(.L_x_996) ;  /* 0x0000000000048947 */ /* 0x000fea0003800000 */
[----:B------:R-:W-:Y:S01]  /*1d00*/  BPT.TRAP 0x1 ;  /* 0x000000040000795c */ /* 0x000fe20000300000 */
.L_x_996:
[----:B-1----:R-:W-:Y:S05]  /*1d10*/  @P1 BRA `(.L_x_997) ;  /* 0x0000000000081947 */ /* 0x002fea0003800000 */
[----:B------:R-:W1:Y:S02]  /*1d20*/  SYNCS.PHASECHK.TRANS64.TRYWAIT P1, [R3+URZ+0x30830], R0 ;  /* 0x03083000030075a7 */ /* 0x000e64000802017f */
[----:B-1----:R-:W-:Y:S05]  /*1d30*/  @!P1 BRA `(.L_x_998) ;  /* 0x0000012c00389947 */ /* 0x002fea0003800000 */
.L_x_997:
[----:B------:R-:W-:Y:S05]  /*1d40*/  WARPSYNC.ALL ;  /* 0x0000000000007948 */ /* 0x000fea0003800000 */
[----:B------:R-:W-:Y:S01]  /*1d50*/  UIADD3 UR4, UR40, 0x20400, URZ ;  /* 0x0002040028047890 */ /* 0x000fe2000fffe03f */
[----:B------:R-:W-:Y:S01]  /*1d60*/  WARPGROUP.ARRIVE ;  /* 0x00000000000079c5 */ /* 0x000fe20000000000 */
[----:B------:R-:W-:Y:S01]  /*1d70*/  UMOV UR9, 0x40000040 ;  /* 0x4000004000097882 */ /* 0x000fe20000000000 */
[----:B------:R-:W-:Y:S01]  /*1d80*/  UMOV UR11, 0x40000040 ;  /* 0x40000040000b7882 */ /* 0x000fe20000000000 */
[----:B------:R-:W-:Y:S01]  /*1d90*/  USHF.R.U32.HI UR4, URZ, 0x4, UR4 ;  /* 0x000000043f047899 */ /* 0x000fe20008011604 */
[----:B------:R-:W-:Y:S01]  /*1da0*/  IMAD.U32 R17, RZ, RZ, UR9 ;  /* 0x00000009ff117e24 */ /* 0x000fe2000f8e00ff */
[----:B------:R-:W-:Y:S01]  /*1db0*/  UMOV UR57, 0x40000040 ;  /* 0x4000004000397882 */ /* 0x000fe20000000000 */
[----:B------:R-:W-:Y:S01]  /*1dc0*/  UMOV UR59, 0x40000040 ;  /* 0x40000040003b7882 */ /* 0x000fe20000000000 */
[----:B------:R-:W-:Y:S01]  /*1dd0*/  ULOP3.LUT UR4, UR4, 0x3fff, URZ, 0xc0, !UPT ;  /* 0x00003fff04047892 */ /* 0x000fe2000f8ec03f */
[----:B------:R-:W-:Y:S01]  /*1de0*/  UMOV UR53, 0x40000040 ;  /* 0x4000004000357882 */ /* 0x000fe20000000000 */
[----:B------:R-:W-:-:S02]  /*1df0*/  UMOV UR55, 0x40000040 ;  /* 0x4000004000377882 */ /* 0x000fc40000000000 */
[----:B------:R-:W-:Y:S02]  /*1e00*/  ULOP3.LUT UR61, UR4, 0x10000, URZ, 0xfc, !UPT ;  /* 0x00010000043d7892 */ /* 0x000fe4000f8efc3f */
[----:B------:R-:W-:Y:S02]  /*1e10*/  ULOP3.LUT UR4, UR44, 0x10000, URZ, 0xfc, !UPT ;  /* 0x000100002c047892 */ /* 0x000fe4000f8efc3f */
[----:B------:R-:W-:Y:S02]  /*1e20*/  ULEA UR5, UR38, UR61, 0xb ;  /* 0x0000003d26057291 */ /* 0x000fe4000f8e583f */
[----:B------:R-:W-:Y:S02]  /*1e30*/  UIADD3 UR6, UR4, 0x2, URZ ;  /* 0x0000000204067890 */ /* 0x000fe4000fffe03f */
[----:B------:R-:W-:Y:S01]  /*1e40*/  UIADD3 UR7, UR5, 0x2, URZ ;  /* 0x0000000205077890 */ /* 0x000fe2000fffe03f */
[----:B------:R-:W-:Y:S02]  /*1e50*/  UMOV UR8, UR4 ;  /* 0x0000000400087c82 */ /* 0x000fe40008000000 */
[----:B------:R-:W-:Y:S01]  /*1e60*/  UMOV UR10, UR5 ;  /* 0x00000005000a7c82 */ /* 0x000fe20008000000 */
[----:B------:R-:W-:Y:S01]  /*1e70*/  IMAD.U32 R16, RZ, RZ, UR8 ;  /* 0x00000008ff107e24 */ /* 0x000fe2000f8e00ff */
[----:B------:R-:W-:Y:S01]  /*1e80*/  HGMMA.64x64x16.F32.BF16 R24, gdesc[UR8], RZ, !UPT, gsb0 ;  /* 0x00e00000081879f0 */ /* 0x000fe2000c0018ff */
[----:B------:R-:W-:Y:S01]  /*1e90*/  UMOV UR8, UR6 ;  /* 0x0000000600087c82 */ /* 0x000fe20008000000 */
[----:B------:R-:W-:Y:S01]  /*1ea0*/  UMOV UR9, 0x40000040 ;  /* 0x4000004000097882 */ /* 0x000fe20000000000 */
[----:B------:R-:W-:Y:S01]  /*1eb0*/  UMOV UR10, UR7 ;  /* 0x00000007000a7c82 */ /* 0x000fe20008000000 */
[----:B------:R-:W-:Y:S01]  /*1ec0*/  UMOV UR11, 0x40000040 ;  /* 0x40000040000b7882 */ /* 0x000fe20000000000 */
[----:B------:R-:W-:Y:S01]  /*1ed0*/  UIADD3 UR6, UR4, 0x4, URZ ;  /* 0x0000000404067890 */ /* 0x000fe2000fffe03f */
[----:B------:R-:W-:Y:S01]  /*1ee0*/  IMAD.U32 R14, RZ, RZ, UR8 ;  /* 0x00000008ff0e7e24 */ /* 0x000fe2000f8e00ff */
[----:B------:R-:W-:Y:S01]  /*1ef0*/  UIADD3 UR7, UR5, 0x4, URZ ;  /* 0x0000000405077890 */ /* 0x000fe2000fffe03f */
[----:B------:R-:W-:Y:S01]  /*1f00*/  MOV R15, UR9 ;  /* 0x00000009000f7c02 */ /* 0x000fe20008000f00 */
[----:B------:R-:W-:-:S02]  /*1f10*/  UIADD3 UR56, UR4, 0x404, URZ ;  /* 0x0000040404387890 */ /* 0x000fc4000fffe03f */
[----:B------:R-:W-:Y:S02]  /*1f20*/  UIADD3 UR58, UR5, 0x204, URZ ;  /* 0x00000204053a7890 */ /* 0x000fe4000fffe03f */
[----:B------:R-:W-:Y:S02]  /*1f30*/  UIADD3 UR52, UR4, 0x406, URZ ;  /* 0x0000040604347890 */ /* 0x000fe4000fffe03f */
[----:B------:R-:W-:Y:S02]  /*1f40*/  UIADD3 UR54, UR5, 0x206, URZ ;  /* 0x0000020605367890 */ /* 0x000fe4000fffe03f */
[----:B------:R-:W-:Y:S02]  /*1f50*/  UIADD3 UR12, UR4, 0x802, URZ ;  /* 0x00000802040c7890 */ /* 0x000fe4000fffe03f */
[----:B------:R-:W-:Y:S01]  /*1f60*/  UIADD3 UR14, UR5, 0x402, URZ ;  /* 0x00000402050e7890 */ /* 0x000fe2000fffe03f */
[----:B------:R-:W-:Y:S01]  /*1f70*/  UMOV UR13, 0x40000040 ;  /* 0x40000040000d7882 */ /* 0x000fe20000000000 */
[----:B------:R-:W-:Y:S01]  /*1f80*/  UMOV UR15, 0x40000040 ;  /* 0x40000040000f7882 */ /* 0x000fe20000000000 */
[----:B------:R-:W-:-:S02]  /*1f90*/  UIADD3 UR16, UR4, 0x804, URZ ;  /* 0x0000080404107890 */ /* 0x000fc4000fffe03f */
[----:B------:R-:W-:Y:S01]  /*1fa0*/  UIADD3 UR18, UR5, 0x404, URZ ;  /* 0x0000040405127890 */ /* 0x000fe2000fffe03f */
[----:B------:R-:W-:Y:S01]  /*1fb0*/  UMOV UR17, 0x40000040 ;  /* 0x4000004000117882 */ /* 0x000fe20000000000 */
[----:B------:R-:W-:Y:S01]  /*1fc0*/  UMOV UR19, 0x40000040 ;  /* 0x4000004000137882 */ /* 0x000fe20000000000 */
[----:B------:R-:W-:Y:S02]  /*1fd0*/  UIADD3 UR20, UR4, 0x806, URZ ;  /* 0x0000080604147890 */ /* 0x000fe4000fffe03f */
[----:B------:R-:W-:Y:S01]  /*1fe0*/  UIADD3 UR22, UR5, 0x406, URZ ;  /* 0x0000040605167890 */ /* 0x000fe2000fffe03f */
[----:B------:R-:W-:Y:S01]  /*1ff0*/  UMOV UR21, 0x40000040 ;  /* 0x4000004000157882 */ /* 0x000fe20000000000 */
[----:B------:R-:W-:Y:S01]  /*2000*/  UMOV UR23, 0x40000040 ;  /* 0x4000004000177882 */ /* 0x000fe20000000000 */
        /* <DEDUP_REMOVED lines=16> */
[----:B------:R-:W-:-:S02]  /*2110*/  WARPGROUP.DEPBAR.LE gsb0, 0x0 ;  /* 0x00008000000079c5 */ /* 0x000fc40000010000 */
[----:B------:R-:W-:-:S06]  /*2120*/  WARPGROUP.ARRIVE ;  /* 0x00000000000079c5 */ /* 0x000fcc0000000000 */
[----:B------:R-:W-:Y:S01]  /*2130*/  HGMMA.64x64x16.F32.BF16 R24, gdesc[UR8], R24, gsb0 ;  /* 0x00e00000081879f0 */ /* 0x000fe20008001818 */
[----:B------:R-:W-:Y:S01]  /*2140*/  UMOV UR8, UR6 ;  /* 0x0000000600087c82 */ /* 0x000fe20008000000 */
[----:B------:R-:W-:Y:S01]  /*2150*/  UMOV UR9, 0x40000040 ;  /* 0x4000004000097882 */ /* 0x000fe20000000000 */
[----:B------:R-:W-:Y:S01]  /*2160*/  UMOV UR10, UR7 ;  /* 0x00000007000a7c82 */ /* 0x000fe20008000000 */
[----:B------:R-:W-:Y:S01]  /*2170*/  UMOV UR11, 0x40000040 ;  /* 0x40000040000b7882 */ /* 0x000fe20000000000 */
[----:B------:R-:W-:Y:S01]  /*2180*/  UIADD3 UR6, UR4, 0x6, URZ ;  /* 0x0000000604067890 */ /* 0x000fe2000fffe03f */
[----:B------:R-:W-:Y:S01]  /*2190*/  IMAD.U32 R12, RZ, RZ, UR8 ;  /* 0x00000008ff0c7e24 */ /* 0x000fe2000f8e00ff */
[----:B------:R-:W-:Y:S01]  /*21a0*/  UIADD3 UR7, UR5, 0x6, URZ ;  /* 0x0000000605077890 */ /* 0x000fe2000fffe03f */
[----:B------:R-:W-:Y:S01]  /*21b0*/  IMAD.U32 R13, RZ, RZ, UR9 ;  /* 0x00000009ff0d7e24 */ /* 0x000fe2000f8e00ff */
[----:B------:R-:W-:Y:S02]  /*21c0*/  WARPGROUP.DEPBAR.LE gsb0, 0x0 ;  /* 0x00008000000079c5 */ /* 0x000fe40000010000 */
        /* <DEDUP_REMOVED lines=28> */
[----:B------:R-:W-:Y:S01]  /*2390*/  MOV R6, UR8 ;  /* 0x0000000800067c02 */ /* 0x000fe20008000f00 */
[----:B------:R-:W-:Y:S01]  /*23a0*/  IMAD.U32 R7, RZ, RZ, UR9 ;  /* 0x00000009ff077e24 */ /* 0x000fe2000f8e00ff */
[----:B------:R-:W-:Y:S02]  /*23b0*/  WARPGROUP.DEPBAR.LE gsb0, 0x0 ;  /* 0x00008000000079c5 */ /* 0x000fe40000010000 */
[----:B------:R-:W-:-:S06]  /*23c0*/  WARPGROUP.ARRIVE ;  /* 0x00000000000079c5 */ /* 0x000fcc0000000000 */
[----:B------:R-:W-:Y:S01]  /*23d0*/  HGMMA.64x64x16.F32.BF16 R24, gdesc[UR8], R24, gsb0 ;  /* 0x00e00000081879f0 */ /* 0x000fe20008001818 */
[----:B------:R-:W-:Y:S02]  /*23e0*/  UIADD3 UR8, UR4, 0x800, URZ ;  /* 0x0000080004087890 */ /* 0x000fe4000fffe03f */
[----:B------:R-:W-:Y:S01]  /*23f0*/  UIADD3 UR10, UR5, 0x400, URZ ;  /* 0x00000400050a7890 */ /* 0x000fe2000fffe03f */
[----:B------:R-:W-:Y:S01]  /*2400*/  UMOV UR9, 0x40000040 ;  /* 0x4000004000097882 */ /* 0x000fe20000000000 */
[----:B------:R-:W-:Y:S01]  /*2410*/  UMOV UR11, 0x40000040 ;  /* 0x40000040000b7882 */ /* 0x000fe20000000000 */
[----:B------:R-:W-:Y:S02]  /*2420*/  WARPGROUP.DEPBAR.LE gsb0, 0x0 ;  /* 0x00008000000079c5 */ /* 0x000fe40000010000 */
[----:B------:R-:W-:-:S06]  /*2430*/  WARPGROUP.ARRIVE ;  /* 0x00000000000079c5 */ /* 0x000fcc0000000000 */
[----:B------:R-:W-:Y:S03]  /*2440*/  HGMMA.64x64x16.F32.BF16 R24, gdesc[UR56], R24, gsb0 ;  /* 0x00e00000381879f0 */ /* 0x000fe60008001818 */
        /* <DEDUP_REMOVED lines=28> */
[----:B------:R-:W-:Y:S05]  /*2610*/  @!P0 BRA `(.L_x_999) ;  /* 0x0000000000048947 */ /* 0x000fea0003800000 */
[----:B------:R-:W-:Y:S01]  /*2620*/  BPT.TRAP 0x1 ;  /* 0x000000040000795c */ /* 0x000fe20000300000 */
.L_x_999:
[----:B------:R-:W-:Y:S01]  /*2630*/  R2UR UR4, R22 ;  /* 0x00000000160472ca */ /* 0x000fe200000e0000 */
[----:B------:R-:W2:Y:S01]  /*2640*/  S2UR UR10, SR_CgaCtaId ;  /* 0x00000000000a79c3 */ /* 0x000ea20000008800 */
[----:B01----:R-:W-:Y:S01]  /*2650*/  VIADD R0, R200, UR60 ;  /* 0x0000003cc8007c36 */ /* 0x003fe20008000000 */
[----:B------:R-:W-:Y:S01]  /*2660*/  ULDC UR5, c[0x0][0x9d8] ;  /* 0x0002760000057ab9 */ /* 0x000fe20000000800 */
[----:B------:R-:W-:Y:S02]  /*2670*/  IMAD.MOV.U32 R5, RZ, RZ, -0x40 ;  /* 0xffffffc0ff057424 */ /* 0x000fe400078e00ff */
[----:B------:R-:W-:Y:S01]  /*2680*/  FMUL.FTZ R31, R31, UR5 ;  /* 0x000000051f1f7c20 */ /* 0x000fe20008410000 */
[----:B------:R-:W-:Y:S01]  /*2690*/  IMAD.MOV.U32 R2, RZ, RZ, R0 ;  /* 0x000000ffff027224 */ /* 0x000fe200078e0000 */
[----:B------:R-:W-:Y:S01]  /*26a0*/  UISETP.NE.AND UP0, UPT, UR43, URZ, UPT ;  /* 0x0000003f2b00728c */ /* 0x000fe2000bf05270 */
[----:B------:R-:W-:Y:S01]  /*26b0*/  FMUL.FTZ R24, R24, UR5 ;  /* 0x0000000518187c20 */ /* 0x000fe20008410000 */
[----:B------:R-:W0:Y:S01]  /*26c0*/  LDC R154, c[0x0][0x2f0] ;  /* 0x0000bc00ff9a7b82 */ /* 0x000e220000000800 */
[----:B------:R1:W3:Y:S01]  /*26d0*/  MUFU.TANH R20, R31 ;  /* 0x0000001f00147308 */ /* 0x0002e20000002400 */
[----:B------:R-:W-:Y:S01]  /*26e0*/  FMUL.FTZ R25, R25, UR5 ;  /* 0x0000000519197c20 */ /* 0x000fe20008410000 */
[----:B------:R-:W-:Y:S01]  /*26f0*/  FMUL.FTZ R27, R27, UR5 ;  /* 0x000000051b1b7c20 */ /* 0x000fe20008410000 */
[----:B------:R-:W-:Y:S01]  /*2700*/  UISETP.NE.AND UP1, UPT, UR4, URZ, UPT ;  /* 0x0000003f0400728c */ /* 0x000fe2000bf25270 */
[----:B------:R-:W-:Y:S01]  /*2710*/  R2UR UR4, R3 ;  /* 0x00000000030472ca */ /* 0x000fe200000e0000 */
[----:B------:R-:W-:Y:S01]  /*2720*/  FMUL.FTZ R28, R28, UR5 ;  /* 0x000000051c1c7c20 */ /* 0x000fe20008410000 */
[----:B------:R-:W-:Y:S01]  /*2730*/  FMUL.FTZ R29, R29, UR5 ;  /* 0x000000051d1d7c20 */ /* 0x000fe20008410000 */
[----:B------:R-:W4:Y:S01]  /*2740*/  LDC R153, c[0x0][0x288] ;  /* 0x0000a200ff997b82 */ /* 0x000f220000000800 */
[----:B------:R-:W-:Y:S01]  /*2750*/  FMUL.FTZ R32, R32, UR5 ;  /* 0x0000000520207c20 */ /* 0x000fe20008410000 */
[----:B------:R-:W-:Y:S01]  /*2760*/  PLOP3.LUT P1, PT, PT, PT, UP1, 0x80, 0x0 ;  /* 0x000000000000781c */ /* 0x000fe20003f2f018 */
[----:B-1----:R-:W-:Y:S01]  /*2770*/  IMAD R31, R102, R5, 0x40 ;  /* 0x00000040661f7424 */ /* 0x002fe200078e0205 */
[----:B------:R-:W-:Y:S01]  /*2780*/  PLOP3.LUT P2, PT, PT, PT, UP1, 0x80, 0x0 ;  /* 0x000000000000781c */ /* 0x000fe20003f4f018 */
[----:B------:R-:W-:Y:S01]  /*2790*/  FMUL.FTZ R33, R33, UR5 ;  /* 0x0000000521217c20 */ /* 0x000fe20008410000 */
[----:B------:R-:W-:Y:S01]  /*27a0*/  FMUL.FTZ R35, R35, UR5 ;  /* 0x0000000523237c20 */ /* 0x000fe20008410000 */
[----:B------:R-:W-:Y:S01]  /*27b0*/  @UP1 ULDC UR6, c[0x0][0x44c] ;  /* 0x0001130000061ab9 */ /* 0x000fe20000000800 */
[----:B------:R-:W-:Y:S01]  /*27c0*/  @UP1 ULDC UR7, c[0x0][0x450] ;  /* 0x0001140000071ab9 */ /* 0x000fe20000000800 */
[----:B------:R-:W-:Y:S01]  /*27d0*/  FMUL.FTZ R36, R36, UR5 ;  /* 0x0000000524247c20 */ /* 0x000fe20008410000 */
[----:B------:R-:W-:Y:S01]  /*27e0*/  UIADD3 UR4, UR4, 0x30840, URZ ;  /* 0x0003084004047890 */ /* 0x000fe2000fffe03f */
[----:B------:R-:W-:Y:S01]  /*27f0*/  FMUL.FTZ R37, R37, UR5 ;  /* 0x0000000525257c20 */ /* 0x000fe20008410000 */
[----:B------:R-:W-:Y:S01]  /*2800*/  FMUL.FTZ R38, R38, UR5 ;  /* 0x0000000526267c20 */ /* 0x000fe20008410000 */
[----:B------:R-:W-:Y:S01]  /*2810*/  FMUL.FTZ R40, R40, UR5 ;  /* 0x0000000528287c20 */ /* 0x000fe20008410000 */
[----:B--2---:R-:W-:Y:S01]  /*2820*/  UPRMT UR4, UR10, 0x654, UR4 ;  /* 0x000006540a047896 */ /* 0x004fe20008000004 */
[----:B------:R-:W-:-:S04]  /*2830*/  @P1 IMAD.HI.U32 R3, R0, UR6, RZ ;  /* 0x0000000600031c27 */ /* 0x000fc8000f8e00ff */
[----:B------:R-:W-:Y:S01]  /*2840*/  FMUL.FTZ R41, R41, UR5 ;  /* 0x0000000529297c20 */ /* 0x000fe20008410000 */
[----:B------:R-:W-:Y:S01]  /*2850*/  FMUL.FTZ R42, R42, UR5 ;  /* 0x000000052a2a7c20 */ /* 0x000fe20008410000 */
[----:B------:R-:W-:Y:S01]  /*2860*/  FMUL.FTZ R43, R43, UR5 ;  /* 0x000000052b2b7c20 */ /* 0x000fe20008410000 */
[----:B------:R-:W-:Y:S01]  /*2870*/  VIADD R0, R31, 0x1 ;  /* 0x000000011f007836 */ /* 0x000fe20000000000 */
[----:B------:R-:W-:Y:S01]  /*2880*/  @P2 SHF.R.U32.HI R2, RZ, UR7, R3 ;  /* 0x00000007ff022c19 */ /* 0x000fe20008011603 */
[----:B------:R-:W-:Y:S01]  /*2890*/  FMUL.FTZ R44, R44, UR5 ;  /* 0x000000052c2c7c20 */ /* 0x000fe20008410000 */
[----:B------:R-:W-:Y:S01]  /*28a0*/  FMUL.FTZ R45, R45, UR5 ;  /* 0x000000052d2d7c20 */ /* 0x000fe20008410000 */
[----:B------:R-:W-:Y:S01]  /*28b0*/  FMUL.FTZ R46, R46, UR5 ;  /* 0x000000052e2e7c20 */ /* 0x000fe20008410000 */
[----:B------:R-:W-:Y:S01]  /*28c0*/  FMUL.FTZ R47, R47, UR5 ;  /* 0x000000052f2f7c20 */ /* 0x000fe20008410000 */
[----:B------:R-:W1:Y:S01]  /*28d0*/  SHFL.IDX PT, R5, R2, RZ, 0x1c1f ;  /* 0x001c1fff02057589 */ /* 0x000e6200000e0000 */
[----:B------:R-:W-:Y:S01]  /*28e0*/  FMUL.FTZ R48, R48, UR5 ;  /* 0x0000000530307c20 */ /* 0x000fe20008410000 */
[----:B------:R-:W-:Y:S01]  /*28f0*/  FMUL.FTZ R49, R49, UR5 ;  /* 0x0000000531317c20 */ /* 0x000fe20008410000 */
[----:B------:R-:W-:Y:S01]  /*2900*/  FMUL.FTZ R50, R50, UR5 ;  /* 0x0000000532327c20 */ /* 0x000fe20008410000 */
[----:B------:R-:W-:Y:S01]  /*2910*/  FMUL.FTZ R51, R51, UR5 ;  /* 0x0000000533337c20 */ /* 0x000fe20008410000 */
[----:B------:R-:W-:Y:S01]  /*2920*/  FMUL.FTZ R52, R52, UR5 ;  /* 0x0000000534347c20 */ /* 0x000fe20008410000 */
[----:B------:R-:W-:Y:S01]  /*2930*/  FMUL.FTZ R53, R53, UR5 ;  /* 0x0000000535357c20 */ /* 0x000fe20008410000 */
[----:B------:R-:W-:Y:S01]  /*2940*/  FMUL.FTZ R54, R54, UR5 ;  /* 0x0000000536367c20 */ /* 0x000fe20008410000 */
[----:B------:R-:W-:Y:S01]  /*2950*/  FMUL.FTZ R55, R55, UR5 ;  /* 0x0000000537377c20 */ /* 0x000fe20008410000 */
[----:B------:R-:W-:Y:S01]  /*2960*/  IMAD R3, R19, -0x2, R0 ;  /* 0xfffffffe13037824 */ /* 0x000fe200078e0200 */
[----:B------:R-:W-:Y:S01]  /*2970*/  PLOP3.LUT P1, PT, PT, PT, UP0, 0x40, 0x0 ;  /* 0x000000000000781c */ /* 0x000fe20003f2e808 */
[----:B------:R-:W2:Y:S01]  /*2980*/  MUFU.TANH R24, R24 ;  /* 0x0000001800187308 */ /* 0x000ea20000002400 */
[----:B------:R-:W-:Y:S01]  /*2990*/  ULDC UR7, c[0x0][0x9dc] ;  /* 0x0002770000077ab9 */ /* 0x000fe20000000800 */
[----:B0-----:R-:W-:-:S02]  /*29a0*/  IMAD R4, R154, UR42, R3 ;  /* 0x0000002a9a047c24 */ /* 0x001fc4000f8e0203 */
[----:B------:R-:W-:Y:S01]  /*29b0*/  FMUL.FTZ R26, R26, UR5 ;  /* 0x000000051a1a7c20 */ /* 0x000fe20008410000 */
[----:B------:R-:W-:Y:S01]  /*29c0*/  SYNCS.ARRIVE.TRANS64.RED.A1T0 RZ, [UR4], RZ ;  /* 0x000000ffffff79a7 */ /* 0x000fe20008100404 */
[----:B------:R-:W-:Y:S01]  /*29d0*/  FMUL.FTZ R34, R34, UR5 ;  /* 0x0000000522227c20 */ /* 0x000fe20008410000 */
[----:B------:R-:W-:Y:S01]  /*29e0*/  ULOP3.LUT UR4, URZ, UR7, URZ, 0x33, !UPT ;  /* 0x000000073f047292 */ /* 0x000fe2000f8e333f */
[----:B------:R-:W-:Y:S01]  /*29f0*/  FMUL.FTZ R39, R39, UR5 ;  /* 0x0000000527277c20 */ /* 0x000fe20008410000 */
[----:B------:R-:W0:Y:S01]  /*2a00*/  MUFU.TANH R25, R25 ;  /* 0x0000001900197308 */ /* 0x000e220000002400 */
[----:B------:R-:W-:Y:S01]  /*2a10*/  IMAD R0, R154, UR42, R31 ;  /* 0x0000002a9a007c24 */ /* 0x000fe2000f8e021f */
[----:B------:R-:W-:Y:S01]  /*2a20*/  ULDC UR6, c[0x0][0x9e0] ;  /* 0x0002780000067ab9 */ /* 0x000fe20000000800 */
[----:B----4-:R-:W-:Y:S02]  /*2a30*/  IMAD.IADD R4, R4, 0x1, -R153 ;  /* 0x0000000104047824 */ /* 0x010fe400078e0a99 */
[----:B------:R-:W-:-:S02]  /*2a40*/  FMUL.FTZ R30, R30, UR5 ;  /* 0x000000051e1e7c20 */ /* 0x000fc40008410000 */
[----:B------:R-:W-:Y:S01]  /*2a50*/  VIADD R57, R4, UR4 ;  /* 0x0000000404397c36 */ /* 0x000fe20008000000 */
[----:B------:R-:W4:Y:S03]  /*2a60*/  MUFU.TANH R27, R27 ;  /* 0x0000001b001b7308 */ /* 0x000f260000002400 */
[----:B-1----:R-:W-:-:S05]  /*2a70*/  IMAD.IADD R3, R57, 0x1, R5 ;  /* 0x0000000139037824 */ /* 0x002fca00078e0205 */
[----:B------:R-:W1:Y:S08]  /*2a80*/  MUFU.TANH R28, R28 ;  /* 0x0000001c001c7308 */ /* 0x000e700000002400 */
[----:B------:R-:W0:Y:S08]  /*2a90*/  MUFU.TANH R29, R29 ;  /* 0x0000001d001d7308 */ /* 0x000e300000002400 */
        /* <DEDUP_REMOVED lines=23> */
[----:B------:R5:W0:Y:S08]  /*2c10*/  MUFU.TANH R21, R34 ;  /* 0x0000002200157308 */ /* 0x000a300000002400 */
[----:B------:R3:W0:Y:S01]  /*2c20*/  MUFU.TANH R26, R39 ;  /* 0x00000027001a7308 */ /* 0x0006220000002400 */
[----:B-----5:R-:W-:-:S07]  /*2c30*/  IMAD R34, R19, -0x2, R0 ;  /* 0xfffffffe13227824 */ /* 0x020fce00078e0200 */
[----:B------:R5:W0:Y:S01]  /*2c40*/  MUFU.TANH R18, R30 ;  /* 0x0000001e00127308 */ /* 0x000a220000002400 */
[----:B---3--:R-:W-:-:S04]  /*2c50*/  IADD3 R39, R4, UR6, RZ ;  /* 0x0000000604277c10 */ /* 0x008fc8000fffe0ff */
[----:B------:R-:W-:Y:S02]  /*2c60*/  VIADDMNMX R0, R5, R39, R34, PT ;  /* 0x0000002705007246 */ /* 0x000fe40003800122 */
[----:B-----5:R-:W-:Y:S01]  /*2c70*/  LEA R30, R102, 0xffffffc0, 0x6 ;  /* 0xffffffc0661e7811 */ /* 0x020fe200078e30ff */
[----:B-12-4-:R-:W-:Y:S06]  /*2c80*/  @P1 BRA `(.L_x_1000) ;  /* 0x0000000000641947 */ /* 0x016fec0003800000 */
[----:B------:R-:W-:Y:S01]  /*2c90*/  IMAD R4, R154, UR42, R5 ;  /* 0x0000002a9a047c24 */ /* 0x000fe2000f8e0205 */
[----:B------:R-:W-:Y:S03]  /*2ca0*/  BSSY B0, `(.L_x_1001) ;  /* 0x0000013000007945 */ /* 0x000fe60003800000 */
[----:B------:R-:W-:-:S05]  /*2cb0*/  IMAD.IADD R5, R4, 0x1, -R153 ;  /* 0x0000000104057824 */ /* 0x000fca00078e0a99 */
[----:B------:R-:W-:-:S13]  /*2cc0*/  ISETP.GT.AND P1, PT, R5, -0x1, PT ;  /* 0xffffffff0500780c */ /* 0x000fda0003f24270 */
[----:B------:R-:W-:Y:S05]  /*2cd0*/  @P1 BRA `(.L_x_1002) ;  /* 0x0000000000241947 */ /* 0x000fea0003800000 */
[----:B------:R-:W-:Y:S01]  /*2ce0*/  ULDC UR4, c[0x0][0x9e4] ;  /* 0x0002790000047ab9 */ /* 0x000fe20000000800 */
[----:B------:R-:W-:Y:S01]  /*2cf0*/  LOP3.LUT R5, RZ, R5, RZ, 0x33, !PT ;  /* 0x00000005ff057212 */ /* 0x000fe200078e33ff */
[----:B------:R-:W-:-:S05]  /*2d00*/  IMAD.U32 R59, RZ, RZ, UR4 ;  /* 0x00000004ff3b7e24 */ /* 0x000fca000f8e00ff */
[----:B------:R-:W-:-:S13]  /*2d10*/  ISETP.NE.AND P1, PT, R59, 0x1, PT ;  /* 0x000000013b00780c */ /* 0x000fda0003f25270 */
[----:B------:R-:W1:Y:S02]  /*2d20*/  @P1 LDC.64 R60, c[0x0][0x9e8] ;  /* 0x00027a00ff3c1b82 */ /* 0x000e640000000a00 */
[----:B-1----:R-:W-:-:S05]  /*2d30*/  @P1 IMAD.HI.U32 R4, R5, R60, RZ ;  /* 0x0000003c05041227 */ /* 0x002fca00078e00ff */
[----:B------:R-:W-:-:S04]  /*2d40*/  @P1 SHF.R.U32.HI R5, RZ, R61, R4 ;  /* 0x0000003dff051219 */ /* 0x000fc80000011604 */
[----:B------:R-:W-:Y:S01]  /*2d50*/  LOP3.LUT R5, RZ, R5, RZ, 0x33, !PT ;  /* 0x00000005ff057212 */ /* 0x000fe200078e33ff */
[----:B------:R-:W-:Y:S06]  /*2d60*/  BRA `(.L_x_1003) ;  /* 0x0000000000187947 */ /* 0x000fec0003800000 */
.L_x_1002:
[----:B------:R-:W-:Y:S02]  /*2d70*/  ULDC UR4, c[0x0][0x9e4] ;  /* 0x0002790000047ab9 */ /* 0x000fe40000000800 */
[----:B------:R-:W-:-:S05]  /*2d80*/  IMAD.U32 R59, RZ, RZ, UR4 ;  /* 0x00000004ff3b7e24 */ /* 0x000fca000f8e00ff */
[----:B------:R-:W-:-:S13]  /*2d90*/  ISETP.NE.AND P1, PT, R59, 0x1, PT ;  /* 0x000000013b00780c */ /* 0x000fda0003f25270 */
[----:B------:R-:W1:Y:S02]  /*2da0*/  @P1 LDC.64 R60, c[0x0][0x9e8] ;  /* 0x00027a00ff3c1b82 */ /* 0x000e640000000a00 */
[----:B-1----:R-:W-:-:S05]  /*2db0*/  @P1 IMAD.HI.U32 R4, R5, R60, RZ ;  /* 0x0000003c05041227 */ /* 0x002fca00078e00ff */
[----:B------:R-:W-:-:S07]  /*2dc0*/  @P1 SHF.R.U32.HI R5, RZ, R61, R4 ;  /* 0x0000003dff051219 */ /* 0x000fce0000011604 */
.L_x_1003:
[----:B------:R-:W-:Y:S05]  /*2dd0*/  BSYNC B0 ;  /* 0x0000000000007941 */ /* 0x000fea0003800000 */
.L_x_1001:
[----:B------:R-:W-:-:S04]  /*2de0*/  IMAD R4, R5, R59, -R30 ;  /* 0x0000003b05047224 */ /* 0x000fc800078e0a1e */
[----:B------:R-:W-:-:S05]  /*2df0*/  IMAD R4, R19, -0x2, R4 ;  /* 0xfffffffe13047824 */ /* 0x000fca00078e0204 */
[----:B------:R-:W-:Y:S02]  /*2e00*/  VIADDMNMX R0, R4, R59, R0, PT ;  /* 0x0000003b04007246 */ /* 0x000fe40003800100 */
[----:B------:R-:W-:-:S07]  /*2e10*/  VIMNMX R3, R3, R4, !PT ;  /* 0x0000000403037248 */ /* 0x000fce0007fe0100 */
.L_x_1000:
[C---:B------:R-:W-:Y:S01]  /*2e20*/  ISETP.GE.AND P2, PT, R31.reuse, 0x9, PT ;  /* 0x000000091f00780c */ /* 0x040fe20003f46270 */
[----:B------:R-:W1:Y:S01]  /*2e30*/  SHFL.IDX PT, R2, R2, 0x1, 0x1c1f ;  /* 0x003c1f0002027f89 */ /* 0x000e6200000e0000 */
[----:B------:R-:W-:Y:S01]  /*2e40*/  ISETP.GE.AND P1, PT, R31, 0x2, PT ;  /* 0x000000021f00780c */ /* 0x000fe20003f26270 */
[----:B------:R-:W-:Y:S01]  /*2e50*/  UISETP.NE.AND UP0, UPT, UR43, URZ, UPT ;  /* 0x0000003f2b00728c */ /* 0x000fe2000bf05270 */
[C---:B------:R-:W-:Y:S02]  /*2e60*/  ISETP.GT.AND P3, PT, R3.reuse, 0x8, !P2 ;  /* 0x000000080300780c */ /* 0x040fe40005764270 */
[----:B------:R-:W-:Y:S02]  /*2e70*/  ISETP.GT.AND P4, PT, R3, 0x1, !P1 ;  /* 0x000000010300780c */ /* 0x000fe40004f84270 */
[----:B------:R-:W-:Y:S02]  /*2e80*/  ISETP.LT.OR P3, PT, R0, 0x9, P3 ;  /* 0x000000090000780c */ /* 0x000fe40001f61670 */
[----:B------:R-:W-:-:S02]  /*2e90*/  ISETP.GE.AND P5, PT, R31, 0x11, PT ;  /* 0x000000111f00780c */ /* 0x000fc40003fa6270 */
[----:B------:R-:W-:Y:S02]  /*2ea0*/  FSEL R61, R28, -INF , !P3 ;  /* 0xff8000001c3d7808 */ /* 0x000fe40005800000 */
[----:B------:R-:W-:Y:S02]  /*2eb0*/  ISETP.LT.OR P4, PT, R0, 0x2, P4 ;  /* 0x000000020000780c */ /* 0x000fe40002781670 */
[----:B------:R-:W-:Y:S02]  /*2ec0*/  ISETP.GT.AND P3, PT, R3, 0x10, !P5 ;  /* 0x000000100300780c */ /* 0x000fe40006f64270 */
[----:B------:R-:W-:Y:S02]  /*2ed0*/  ISETP.GE.AND P6, PT, R31, 0xa, PT ;  /* 0x0000000a1f00780c */ /* 0x000fe40003fc6270 */
[----:B0-----:R-:W-:Y:S02]  /*2ee0*/  FSEL R59, R25, -INF , !P4 ;  /* 0xff800000193b7808 */ /* 0x001fe40006000000 */
[----:B------:R-:W-:-:S02]  /*2ef0*/  P2R R60, PR, RZ, 0x20 ;  /* 0x00000020ff3c7803 */ /* 0x000fc40000000000 */
[----:B------:R-:W-:Y:S02]  /*2f00*/  ISETP.LT.OR P3, PT, R0, 0x11, P3 ;  /* 0x000000110000780c */ /* 0x000fe40001f61670 */
[----:B------:R-:W-:Y:S02]  /*2f10*/  ISETP.GT.AND P4, PT, R3, 0x9, !P6 ;  /* 0x000000090300780c */ /* 0x000fe40007784270 */
[----:B------:R-:W-:Y:S02]  /*2f20*/  ISETP.GE.AND P5, PT, R31, 0x12, PT ;  /* 0x000000121f00780c */ /* 0x000fe40003fa6270 */
[----:B------:R-:W-:Y:S02]  /*2f30*/  FSEL R65, R32, -INF , !P3 ;  /* 0xff80000020417808 */ /* 0x000fe40005800000 */
[----:B------:R-:W-:Y:S02]  /*2f40*/  ISETP.LT.OR P4, PT, R0, 0xa, P4 ;  /* 0x0000000a0000780c */ /* 0x000fe40002781670 */
[----:B------:R-:W-:-:S02]  /*2f50*/  ISETP.GT.AND P3, PT, R3, 0x11, !P5 ;  /* 0x000000110300780c */ /* 0x000fc40006f64270 */
[----:B------:R-:W-:Y:S02]  /*2f60*/  FSEL R63, R29, -INF , !P4 ;  /* 0xff8000001d3f7808 */ /* 0x000fe40006000000 */
[----:B------:R-:W-:Y:S02]  /*2f70*/  ISETP.LT.OR P3, PT, R0, 0x12, P3 ;  /* 0x000000120000780c */ /* 0x000fe40001f61670 */
[----:B------:R-:W-:Y:S02]  /*2f80*/  ISETP.GE.AND P4, PT, R31, 0x19, PT ;  /* 0x000000191f00780c */ /* 0x000fe40003f86270 */
[----:B------:R-:W-:Y:S02]  /*2f90*/  FSEL R67, R33, -INF , !P3 ;  /* 0xff80000021437808 */ /* 0x000fe40005800000 */
[----:B------:R-:W-:Y:S02]  /*2fa0*/  ISETP.GT.AND P3, PT, R3, 0x18, !P4 ;  /* 0x000000180300780c */ /* 0x000fe40006764270 */
[----:B------:R-:W-:-:S02]  /*2fb0*/  P2R R33, PR, RZ, 0x10 ;  /* 0x00000010ff217803 */ /* 0x000fc40000000000 */
[----:B------:R-:W-:Y:S02]  /*2fc0*/  ISETP.LT.OR P3, PT, R0, 0x19, P3 ;  /* 0x000000190000780c */ /* 0x000fe40001f61670 */
[----:B------:R-:W-:Y:S02]  /*2fd0*/  ISETP.GE.AND P4, PT, R31, 0x1a, PT ;  /* 0x0000001a1f00780c */ /* 0x000fe40003f86270 */
[----:B------:R-:W-:Y:S02]  /*2fe0*/  FSEL R69, R36, -INF , !P3 ;  /* 0xff80000024457808 */ /* 0x000fe40005800000 */
[----:B------:R-:W-:Y:S02]  /*2ff0*/  ISETP.GT.AND P3, PT, R3, 0x19, !P4 ;  /* 0x000000190300780c */ /* 0x000fe40006764270 */
[----:B------:R-:W-:Y:S02]  /*3000*/  P2R R36, PR, RZ, 0x10 ;  /* 0x00000010ff247803 */ /* 0x000fe40000000000 */
[----:B------:R-:W-:-:S02]  /*3010*/  ISETP.LT.OR P3, PT, R0, 0x1a, P3 ;  /* 0x0000001a0000780c */ /* 0x000fc40001f61670 */
[----:B------:R-:W-:Y:S02]  /*3020*/  ISETP.GE.AND P4, PT, R31, 0x21, PT ;  /* 0x000000211f00780c */ /* 0x000fe40003f86270 */
[----:B------:R-:W-:Y:S02]  /*3030*/  FSEL R71, R37, -INF , !P3 ;  /* 0xff80000025477808 */ /* 0x000fe40005800000 */
[----:B------:R-:W-:Y:S02]  /*3040*/  ISETP.GT.AND P3, PT, R3, 0x20, !P4 ;  /* 0x000000200300780c */ /* 0x000fe40006764270 */
[----:B------:R-:W-:Y:S02]  /*3050*/  P2R R62, PR, RZ, 0x10 ;  /* 0x00000010ff3e7803 */ /* 0x000fe40000000000 */
[----:B------:R-:W-:Y:S02]  /*3060*/  ISETP.LT.OR P3, PT, R0, 0x21, P3 ;  /* 0x000000210000780c */ /* 0x000fe40001f61670 */
[----:B------:R-:W-:-:S02]  /*3070*/  ISETP.GE.AND P4, PT, R31, 0x22, PT ;  /* 0x000000221f00780c */ /* 0x000fc40003f86270 */
[----:B------:R-:W-:Y:S02]  /*3080*/  FSEL R73, R40, -INF , !P3 ;  /* 0xff80000028497808 */ /* 0x000fe40005800000 */
[----:B------:R-:W-:Y:S02]  /*3090*/  ISETP.GT.AND P3, PT, R3, 0x21, !P4 ;  /* 0x000000210300780c */ /* 0x000fe40006764270 */
[----:B------:R-:W-:Y:S02]  /*30a0*/  P2R R40, PR, RZ, 0x10 ;  /* 0x00000010ff287803 */ /* 0x000fe40000000000 */
[----:B------:R-:W-:Y:S02]  /*30b0*/  ISETP.LT.OR P3, PT, R0, 0x22, P3 ;  /* 0x000000220000780c */ /* 0x000fe40001f61670 */
[----:B------:R-:W-:Y:S02]  /*30c0*/  ISETP.GE.AND P4, PT, R31, 0x29, PT ;  /* 0x000000291f00780c */ /* 0x000fe40003f86270 */
[----:B------:R-:W-:-:S02]  /*30d0*/  FSEL R75, R41, -INF , !P3 ;  /* 0xff800000294b7808 */ /* 0x000fc40005800000 */
[----:B------:R-:W-:Y:S02]  /*30e0*/  ISETP.GT.AND P3, PT, R3, 0x28, !P4 ;  /* 0x000000280300780c */ /* 0x000fe40006764270 */
[----:B------:R-:W-:Y:S02]  /*30f0*/  P2R R41, PR, RZ, 0x10 ;  /* 0x00000010ff297803 */ /* 0x000fe40000000000 */
[----:B------:R-:W-:Y:S02]  /*3100*/  ISETP.LT.OR P3, PT, R0, 0x29, P3 ;  /* 0x000000290000780c */ /* 0x000fe40001f61670 */
[----:B------:R-:W-:Y:S02]  /*3110*/  ISETP.GE.AND P4, PT, R31, 0x2a, PT ;  /* 0x0000002a1f00780c */ /* 0x000fe40003f86270 */
[----:B------:R-:W-:Y:S02]  /*3120*/  FSEL R77, R44, -INF , !P3 ;  /* 0xff8000002c4d7808 */ /* 0x000fe40005800000 */
[----:B------:R-:W-:-:S02]  /*3130*/  ISETP.GT.AND P3, PT, R3, 0x29, !P4 ;  /* 0x000000290300780c */ /* 0x000fc40006764270 */
[----:B------:R-:W-:Y:S02]  /*3140*/  P2R R44, PR, RZ, 0x10 ;  /* 0x00000010ff2c7803 */ /* 0x000fe40000000000 */
[----:B------:R-:W-:Y:S02]  /*3150*/  ISETP.LT.OR P3, PT, R0, 0x2a, P3 ;  /* 0x0000002a0000780c */ /* 0x000fe40001f61670 */
[----:B------:R-:W-:Y:S02]  /*3160*/  P2R R32, PR, RZ, 0x20 ;  /* 0x00000020ff207803 */ /* 0x000fe40000000000 */
[----:B------:R-:W-:Y:S02]  /*3170*/  FSEL R79, R45, -INF , !P3 ;  /* 0xff8000002d4f7808 */ /* 0x000fe40005800000 */
[----:B------:R-:W-:Y:S02]  /*3180*/  ISETP.GE.AND P3, PT, R31, 0x31, PT ;  /* 0x000000311f00780c */ /* 0x000fe40003f66270 */
[----:B------:R-:W-:-:S02]  /*3190*/  P2R R58, PR, RZ, 0x40 ;  /* 0x00000040ff3a7803 */ /* 0x000fc40000000000 */
[----:B------:R-:W-:-:S04]  /*31a0*/  ISETP.GT.AND P4, PT, R3, 0x30, !P3 ;  /* 0x000000300300780c */ /* 0x000fc80005f84270 */
[----:B------:R-:W-:-:S04]  /*31b0*/  ISETP.LT.OR P4, PT, R0, 0x31, P4 ;  /* 0x000000310000780c */ /* 0x000fc80002781670 */
[----:B------:R-:W-:Y:S02]  /*31c0*/  FSEL R81, R48, -INF , !P4 ;  /* 0xff80000030517808 */ /* 0x000fe40006000000 */
[----:B------:R-:W-:-:S04]  /*31d0*/  ISETP.GE.AND P4, PT, R31, 0x32, PT ;  /* 0x000000321f00780c */ /* 0x000fc80003f86270 */
        /* <DEDUP_REMOVED lines=8> */
[----:B------:R-:W-:Y:S02]  /*3260*/  P2R R4, PR, RZ, 0x40 ;  /* 0x00000040ff047803 */ /* 0x000fe40000000000 */
[----:B------:R-:W-:-:S04]  /*3270*/  ISETP.GT.AND P6, PT, R3, RZ, !P6 ;  /* 0x000000ff0300720c */ /* 0x000fc800077c4270 */
[----:B------:R-:W-:-:S04]  /*3280*/  ISETP.LT.OR P6, PT, R0, 0x1, P6 ;  /* 0x000000010000780c */ /* 0x000fc800037c1670 */
[----:B------:R-:W-:Y:S02]  /*3290*/  FSEL R37, R24, -INF , !P6 ;  /* 0xff80000018257808 */ /* 0x000fe40007000000 */
[----:B------:R-:W-:-:S04]  /*32a0*/  ISETP.GE.AND P6, PT, R31, 0x3a, PT ;  /* 0x0000003a1f00780c */ /* 0x000fc80003fc6270 */
[----:B------:R-:W-:Y:S02]  /*32b0*/  P2R R31, PR, RZ, 0x40 ;  /* 0x00000040ff1f7803 */ /* 0x000fe40000000000 */
[----:B------:R-:W-:Y:S01]  /*32c0*/  ISETP.GT.AND P6, PT, R3, 0x39, !P6 ;  /* 0x000000390300780c */ /* 0x000fe200077c4270 */
[----:B-1----:R-:W-:-:S03]  /*32d0*/  IMAD.IADD R3, R57, 0x1, R2 ;  /* 0x0000000139037824 */ /* 0x002fc600078e0202 */
[----:B------:R-:W-:Y:S02]  /*32e0*/  ISETP.LT.OR P6, PT, R0, 0x3a, P6 ;  /* 0x0000003a0000780c */ /* 0x000fe400037c1670 */
[----:B------:R-:W-:Y:S02]  /*32f0*/  VIADDMNMX R0, R2, R39, R34, PT ;  /* 0x0000002702007246 */ /* 0x000fe40003800122 */
[----:B------:R-:W-:Y:S02]  /*3300*/  FSEL R53, R53, -INF , !P6 ;  /* 0xff80000035357808 */ /* 0x000fe40007000000 */
[----:B------:R-:W-:-:S13]  /*3310*/  PLOP3.LUT P6, PT, PT, PT, UP0, 0x40, 0x0 ;  /* 0x000000000000781c */ /* 0x000fda0003fce808 */
[----:B------:R-:W-:Y:S05]  /*3320*/  @P6 BRA `(.L_x_1004) ;  /* 0x0000000000646947 */ /* 0x000fea0003800000 */
[----:B------:R-:W-:Y:S01]  /*3330*/  IMAD R2, R154, UR42, R2 ;  /* 0x0000002a9a027c24 */ /* 0x000fe2000f8e0202 */
[----:B------:R-:W-:Y:S04]  /*3340*/  BSSY B0, `(.L_x_1005) ;  /* 0x0000013000007945 */ /* 0x000fe80003800000 */
[----:B------:R-:W-:-:S04]  /*3350*/  IADD3 R5, R2, -R153, RZ ;  /* 0x8000009902057210 */ /* 0x000fc80007ffe0ff */
[----:B------:R-:W-:-:S13]  /*3360*/  ISETP.GT.AND P6, PT, R5, -0x1, PT ;  /* 0xffffffff0500780c */ /* 0x000fda0003fc4270 */
[----:B------:R-:W-:Y:S05]  /*3370*/  @P6 BRA `(.L_x_1006) ;  /* 0x0000000000246947 */ /* 0x000fea0003800000 */
[----:B------:R-:W-:Y:S01]  /*3380*/  ULDC UR4, c[0x0][0x9e4] ;  /* 0x0002790000047ab9 */ /* 0x000fe20000000800 */
[----:B------:R-:W-:Y:S01]  /*3390*/  LOP3.LUT R5, RZ, R5, RZ, 0x33, !PT ;  /* 0x00000005ff057212 */ /* 0x000fe200078e33ff */
[----:B------:R-:W-:-:S05]  /*33a0*/  IMAD.U32 R25, RZ, RZ, UR4 ;  /* 0x00000004ff197e24 */ /* 0x000fca000f8e00ff */
[----:B------:R-:W-:-:S13]  /*33b0*/  ISETP.NE.AND P6, PT, R25, 0x1, PT ;  /* 0x000000011900780c */ /* 0x000fda0003fc5270 */
[----:B------:R-:W0:Y:S02]  /*33c0*/  @P6 LDC.64 R28, c[0x0][0x9e8] ;  /* 0x00027a00ff1c6b82 */ /* 0x000e240000000a00 */
[----:B0-----:R-:W-:-:S05]  /*33d0*/  @P6 IMAD.HI.U32 R2, R5, R28, RZ ;  /* 0x0000001c05026227 */ /* 0x001fca00078e00ff */
[----:B------:R-:W-:-:S04]  /*33e0*/  @P6 SHF.R.U32.HI R5, RZ, R29, R2 ;  /* 0x0000001dff056219 */ /* 0x000fc80000011602 */
[----:B------:R-:W-:Y:S01]  /*33f0*/  LOP3.LUT R5, RZ, R5, RZ, 0x33, !PT ;  /* 0x00000005ff057212 */ /* 0x000fe200078e33ff */
[----:B------:R-:W-:Y:S06]  /*3400*/  BRA `(.L_x_1007) ;  /* 0x0000000000187947 */ /* 0x000fec0003800000 */
.L_x_1006:
[----:B------:R-:W-:Y:S02]  /*3410*/  ULDC UR4, c[0x0][0x9e4] ;  /* 0x0002790000047ab9 */ /* 0x000fe40000000800 */
[----:B------:R-:W-:-:S05]  /*3420*/  IMAD.U32 R25, RZ, RZ, UR4 ;  /* 0x00000004ff197e24 */ /* 0x000fca000f8e00ff */
[----:B------:R-:W-:-:S13]  /*3430*/  ISETP.NE.AND P6, PT, R25, 0x1, PT ;  /* 0x000000011900780c */ /* 0x000fda0003fc5270 */
[----:B------:R-:W0:Y:S02]  /*3440*/  @P6 LDC.64 R28, c[0x0][0x9e8] ;  /* 0x00027a00ff1c6b82 */ /* 0x000e240000000a00 */
[----:B0-----:R-:W-:-:S05]  /*3450*/  @P6 IMAD.HI.U32 R2, R5, R28, RZ ;  /* 0x0000001c05026227 */ /* 0x001fca00078e00ff */
[----:B------:R-:W-:-:S07]  /*3460*/  @P6 SHF.R.U32.HI R5, RZ, R29, R2 ;  /* 0x0000001dff056219 */ /* 0x000fce0000011602 */
.L_x_1007:
[----:B------:R-:W-:Y:S05]  /*3470*/  BSYNC B0 ;  /* 0x0000000000007941 */ /* 0x000fea0003800000 */
.L_x_1005:
[----:B------:R-:W-:-:S04]  /*3480*/  IMAD R2, R5, R25, -R30 ;  /* 0x0000001905027224 */ /* 0x000fc800078e0a1e */
[----:B------:R-:W-:-:S05]  /*3490*/  IMAD R2, R19, -0x2, R2 ;  /* 0xfffffffe13027824 */ /* 0x000fca00078e0202 */
[----:B------:R-:W-:Y:S02]  /*34a0*/  VIADDMNMX R0, R2, R25, R0, PT ;  /* 0x0000001902007246 */ /* 0x000fe40003800100 */
[----:B------:R-:W-:-:S07]  /*34b0*/  VIMNMX R3, R3, R2, !PT ;  /* 0x0000000203037248 */ /* 0x000fce0007fe0100 */
.L_x_1004:
[----:B------:R-:W-:Y:S01]  /*34c0*/  ISETP.GT.AND P1, PT, R3, 0x1, !P1 ;  /* 0x000000010300780c */ /* 0x000fe20004f24270 */
[----:B------:R-:W-:Y:S01]  /*34d0*/  ULDC UR10, c[0x0][0x988] ;  /* 0x00026200000a7ab9 */ /* 0x000fe20000000800 */
[----:B------:R-:W-:Y:S01]  /*34e0*/  ISETP.NE.AND P6, PT, R4, RZ, PT ;  /* 0x000000ff0400720c */ /* 0x000fe20003fc5270 */
[----:B------:R-:W-:Y:S01]  /*34f0*/  UISETP.NE.AND UP0, UPT, UR43, URZ, UPT ;  /* 0x0000003f2b00728c */ /* 0x000fe2000bf05270 */
[----:B------:R-:W-:Y:S01]  /*3500*/  ISETP.LT.OR P1, PT, R0, 0x2, P1 ;  /* 0x000000020000780c */ /* 0x000fe20000f21670 */
[----:B------:R-:W-:Y:S01]  /*3510*/  UMOV UR11, UR60 ;  /* 0x0000003c000b7c82 */ /* 0x000fe20008000000 */
[----:B------:R-:W-:Y:S01]  /*3520*/  FMNMX.FTZ R4, R37, R59, !PT ;  /* 0x0000003b25047209 */ /* 0x000fe20007810000 */
[----:B------:R-:W-:Y:S01]  /*3530*/  VIADD R220, R102, 0xfffffffe ;  /* 0xfffffffe66dc7836 */ /* 0x000fe20000000000 */
[----:B------:R-:W-:Y:S02]  /*3540*/  FSEL R5, R27, -INF , !P1 ;  /* 0xff8000001b057808 */ /* 0x000fe40004800000 */
[----:B------:R-:W-:-:S02]  /*3550*/  ISETP.NE.AND P1, PT, R58, RZ, PT ;  /* 0x000000ff3a00720c */ /* 0x000fc40003f25270 */
[----:B------:R-:W-:Y:S02]  /*3560*/  FMNMX.FTZ R4, R61, R4, !PT ;  /* 0x000000043d047209 */ /* 0x000fe40007810000 */
[----:B------:R-:W-:Y:S02]  /*3570*/  ISETP.GT.AND P1, PT, R3, 0x9, !P1 ;  /* 0x000000090300780c */ /* 0x000fe40004f24270 */
[----:B------:R-:W-:Y:S02]  /*3580*/  FMNMX.FTZ R4, R63, R4, !PT ;  /* 0x000000043f047209 */ /* 0x000fe40007810000 */
[----:B------:R-:W-:Y:S02]  /*3590*/  ISETP.LT.OR P1, PT, R0, 0xa, P1 ;  /* 0x0000000a0000780c */ /* 0x000fe40000f21670 */
[----:B------:R-:W-:Y:S02]  /*35a0*/  FMNMX.FTZ R4, R65, R4, !PT ;  /* 0x0000000441047209 */ /* 0x000fe40007810000 */
[----:B------:R-:W-:-:S02]  /*35b0*/  FSEL R20, R20, -INF , !P1 ;  /* 0xff80000014147808 */ /* 0x000fc40004800000 */
[----:B------:R-:W-:Y:S02]  /*35c0*/  ISETP.NE.AND P1, PT, R60, RZ, PT ;  /* 0x000000ff3c00720c */ /* 0x000fe40003f25270 */
[----:B------:R-:W-:Y:S02]  /*35d0*/  FMNMX.FTZ R4, R67, R4, !PT ;  /* 0x0000000443047209 */ /* 0x000fe40007810000 */
[----:B------:R-:W-:Y:S02]  /*35e0*/  ISETP.GT.AND P1, PT, R3, 0x10, !P1 ;  /* 0x000000100300780c */ /* 0x000fe40004f24270 */
[----:B------:R-:W-:Y:S02]  /*35f0*/  FMNMX.FTZ R4, R69, R4, !PT ;  /* 0x0000000445047209 */ /* 0x000fe40007810000 */
[----:B------:R-:W-:Y:S02]  /*3600*/  ISETP.LT.OR P1, PT, R0, 0x11, P1 ;  /* 0x000000110000780c */ /* 0x000fe40000f21670 */
[----:B------:R-:W-:-:S02]  /*3610*/  FMNMX.FTZ R4, R71, R4, !PT ;  /* 0x0000000447047209 */ /* 0x000fc40007810000 */
[----:B------:R-:W-:Y:S02]  /*3620*/  FSEL R21, R21, -INF , !P1 ;  /* 0xff80000015157808 */ /* 0x000fe40004800000 */
[----:B------:R-:W-:Y:S02]  /*3630*/  ISETP.NE.AND P1, PT, R32, RZ, PT ;  /* 0x000000ff2000720c */ /* 0x000fe40003f25270 */
[----:B------:R-:W-:Y:S02]  /*3640*/  FMNMX.FTZ R4, R73, R4, !PT ;  /* 0x0000000449047209 */ /* 0x000fe40007810000 */
[C---:B------:R-:W-:Y:S02]  /*3650*/  ISETP.GT.AND P1, PT, R3.reuse, 0x11, !P1 ;  /* 0x000000110300780c */ /* 0x040fe40004f24270 */
[----:B------:R-:W-:Y:S02]  /*3660*/  ISETP.GT.AND P2, PT, R3, 0x8, !P2 ;  /* 0x000000080300780c */ /* 0x000fe40005744270 */
[----:B------:R-:W-:-:S02]  /*3670*/  ISETP.LT.OR P1, PT, R0, 0x12, P1 ;  /* 0x000000120000780c */ /* 0x000fc40000f21670 */
[----:B------:R-:W-:Y:S02]  /*3680*/  FMNMX.FTZ R4, R75, R4, !PT ;  /* 0x000000044b047209 */ /* 0x000fe40007810000 */
[----:B------:R-:W-:Y:S02]  /*3690*/  FSEL R24, R35, -INF , !P1 ;  /* 0xff80000023187808 */ /* 0x000fe40004800000 */
[----:B------:R-:W-:Y:S02]  /*36a0*/  ISETP.NE.AND P1, PT, R33, RZ, PT ;  /* 0x000000ff2100720c */ /* 0x000fe40003f25270 */
[----:B------:R-:W-:Y:S02]  /*36b0*/  ISETP.LT.OR P2, PT, R0, 0x9, P2 ;  /* 0x000000090000780c */ /* 0x000fe40001741670 */
[----:B------:R-:W-:Y:S02]  /*36c0*/  ISETP.GT.AND P1, PT, R3, 0x18, !P1 ;  /* 0x000000180300780c */ /* 0x000fe40004f24270 */
[----:B------:R-:W-:-:S02]  /*36d0*/  FMNMX.FTZ R4, R77, R4, !PT ;  /* 0x000000044d047209 */ /* 0x000fc40007810000 */
[----:B------:R-:W-:Y:S02]  /*36e0*/  ISETP.LT.OR P1, PT, R0, 0x19, P1 ;  /* 0x000000190000780c */ /* 0x000fe40000f21670 */
[----:B------:R-:W-:Y:S02]  /*36f0*/  FSEL R18, R18, -INF , !P2 ;  /* 0xff80000012127808 */ /* 0x000fe40005000000 */
[----:B------:R-:W-:Y:S02]  /*3700*/  FSEL R25, R38, -INF , !P1 ;  /* 0xff80000026197808 */ /* 0x000fe40004800000 */
[----:B------:R-:W-:Y:S02]  /*3710*/  ISETP.NE.AND P1, PT, R36, RZ, PT ;  /* 0x000000ff2400720c */ /* 0x000fe40003f25270 */
[----:B------:R-:W-:Y:S02]  /*3720*/  FMNMX.FTZ R4, R79, R4, !PT ;  /* 0x000000044f047209 */ /* 0x000fe40007810000 */
[----:B------:R-:W-:-:S02]  /*3730*/  ISETP.GT.AND P1, PT, R3, 0x19, !P1 ;  /* 0x000000190300780c */ /* 0x000fc40004f24270 */
[----:B------:R-:W-:Y:S02]  /*3740*/  ISETP.NE.AND P2, PT, R40, RZ, PT ;  /* 0x000000ff2800720c */ /* 0x000fe40003f45270 */
[----:B------:R-:W-:Y:S02]  /*3750*/  ISETP.LT.OR P1, PT, R0, 0x1a, P1 ;  /* 0x0000001a0000780c */ /* 0x000fe40000f21670 */
[----:B------:R-:W-:Y:S02]  /*3760*/  FMNMX.FTZ R4, R81, R4, !PT ;  /* 0x0000000451047209 */ /* 0x000fe40007810000 */
[----:B------:R-:W-:Y:S02]  /*3770*/  FSEL R26, R26, -INF , !P1 ;  /* 0xff8000001a1a7808 */ /* 0x000fe40004800000 */
[----:B------:R-:W-:Y:S02]  /*3780*/  ISETP.NE.AND P1, PT, R62, RZ, PT ;  /* 0x000000ff3e00720c */ /* 0x000fe40003f25270 */
[----:B------:R-:W-:-:S02]  /*3790*/  FMNMX.FTZ R4, R49, R4, !PT ;  /* 0x0000000431047209 */ /* 0x000fc40007810000 */
[----:B------:R-:W-:Y:S02]  /*37a0*/  ISETP.GT.AND P1, PT, R3, 0x20, !P1 ;  /* 0x000000200300780c */ /* 0x000fe40004f24270 */
[----:B------:R-:W-:Y:S02]  /*37b0*/  FMNMX.FTZ R4, R83, R4, !PT ;  /* 0x0000000453047209 */ /* 0x000fe40007810000 */
[----:B------:R-:W-:Y:S02]  /*37c0*/  ISETP.LT.OR P1, PT, R0, 0x21, P1 ;  /* 0x000000210000780c */ /* 0x000fe40000f21670 */
[C---:B------:R-:W-:Y:S02]  /*37d0*/  ISETP.GT.AND P3, PT, R3.reuse, 0x30, !P3 ;  /* 0x000000300300780c */ /* 0x040fe40005f64270 */
[----:B------:R-:W-:Y:S02]  /*37e0*/  FSEL R27, R42, -INF , !P1 ;  /* 0xff8000002a1b7808 */ /* 0x000fe40004800000 */
[----:B------:R-:W-:-:S02]  /*37f0*/  ISETP.GT.AND P1, PT, R3, 0x21, !P2 ;  /* 0x000000210300780c */ /* 0x000fc40005724270 */
[----:B------:R-:W-:Y:S02]  /*3800*/  ISETP.NE.AND P2, PT, R44, RZ, PT ;  /* 0x000000ff2c00720c */ /* 0x000fe40003f45270 */
[----:B------:R-:W-:Y:S02]  /*3810*/  ISETP.LT.OR P1, PT, R0, 0x22, P1 ;  /* 0x000000220000780c */ /* 0x000fe40000f21670 */
[----:B------:R-:W-:Y:S02]  /*3820*/  ISETP.GT.AND P2, PT, R3, 0x29, !P2 ;  /* 0x000000290300780c */ /* 0x000fe40005744270 */
[----:B------:R-:W-:Y:S02]  /*3830*/  FSEL R28, R43, -INF , !P1 ;  /* 0xff8000002b1c7808 */ /* 0x000fe40004800000 */
[----:B------:R-:W-:Y:S02]  /*3840*/  ISETP.GT.AND P1, PT, R3, RZ, !P6 ;  /* 0x000000ff0300720c */ /* 0x000fe40007724270 */
[----:B------:R-:W-:-:S02]  /*3850*/  ISETP.NE.AND P6, PT, R31, RZ, PT ;  /* 0x000000ff1f00720c */ /* 0x000fc40003fc5270 */
[----:B------:R-:W-:Y:S02]  /*3860*/  FMNMX.FTZ R31, R53, R4, !PT ;  /* 0x00000004351f7209 */ /* 0x000fe40007810000 */
[C---:B------:R-:W-:Y:S02]  /*3870*/  ISETP.LT.OR P1, PT, R0.reuse, 0x1, P1 ;  /* 0x000000010000780c */ /* 0x040fe40000f21670 */
[----:B------:R-:W-:Y:S01]  /*3880*/  ISETP.LT.OR P2, PT, R0, 0x2a, P2 ;  /* 0x0000002a0000780c */ /* 0x000fe20001741670 */
[----:B------:R-:W0:Y:S01]  /*3890*/  SHFL.BFLY PT, R4, R31, 0x2, 0x1f ;  /* 0x0c401f001f047f89 */ /* 0x000e2200000e0000 */
[----:B------:R-:W-:Y:S02]  /*38a0*/  FSEL R2, R56, -INF , !P1 ;  /* 0xff80000038027808 */ /* 0x000fe40004800000 */
[----:B------:R-:W-:Y:S02]  /*38b0*/  ISETP.NE.AND P1, PT, R41, RZ, PT ;  /* 0x000000ff2900720c */ /* 0x000fe40003f25270 */
[----:B------:R-:W-:-:S02]  /*38c0*/  FMNMX.FTZ R29, R2, R5, !PT ;  /* 0x00000005021d7209 */ /* 0x000fc40007810000 */
[C---:B------:R-:W-:Y:S02]  /*38d0*/  ISETP.GT.AND P1, PT, R3.reuse, 0x28, !P1 ;  /* 0x000000280300780c */ /* 0x040fe40004f24270 */
[----:B------:R-:W-:Y:S02]  /*38e0*/  FMNMX.FTZ R29, R18, R29, !PT ;  /* 0x0000001d121d7209 */ /* 0x000fe40007810000 */
[C---:B------:R-:W-:Y:S02]  /*38f0*/  ISETP.LT.OR P1, PT, R0.reuse, 0x29, P1 ;  /* 0x000000290000780c */ /* 0x040fe40000f21670 */
[C---:B------:R-:W-:Y:S02]  /*3900*/  ISETP.GT.AND P4, PT, R3.reuse, 0x31, !P4 ;  /* 0x000000310300780c */ /* 0x040fe40006784270 */
[----:B------:R-:W-:Y:S02]  /*3910*/  ISETP.GT.AND P5, PT, R3, 0x38, !P5 ;  /* 0x000000380300780c */ /* 0x000fe40006fa4270 */
[----:B------:R-:W-:-:S02]  /*3920*/  ISETP.LT.OR P3, PT, R0, 0x31, P3 ;  /* 0x000000310000780c */ /* 0x000fc40001f61670 */
[C---:B------:R-:W-:Y:S02]  /*3930*/  ISETP.LT.OR P4, PT, R0.reuse, 0x32, P4 ;  /* 0x000000320000780c */ /* 0x040fe40002781670 */
[----:B------:R-:W-:Y:S02]  /*3940*/  ISETP.LT.OR P5, PT, R0, 0x39, P5 ;  /* 0x000000390000780c */ /* 0x000fe40002fa1670 */
[----:B------:R-:W-:Y:S02]  /*3950*/  R2UR UR4, R22 ;  /* 0x00000000160472ca */ /* 0x000fe400000e0000 */
[----:B0-----:R-:W-:Y:S02]  /*3960*/  FMNMX.FTZ R32, R31, R4, !PT ;  /* 0x000000041f207209 */ /* 0x001fe40007810000 */
[----:B------:R-:W-:-:S03]  /*3970*/  FMNMX.FTZ R4, R20, R29, !PT ;  /* 0x0000001d14047209 */ /* 0x000fc60007810000 */
[----:B------:R-:W0:Y:S01]  /*3980*/  SHFL.BFLY PT, R33, R32, 0x1, 0x1f ;  /* 0x0c201f0020217f89 */ /* 0x000e2200000e0000 */
[----:B------:R-:W-:-:S04]  /*3990*/  FMNMX.FTZ R29, R21, R4, !PT ;  /* 0x00000004151d7209 */ /* 0x000fc80007810000 */
[----:B------:R-:W-:Y:S01]  /*39a0*/  FMNMX.FTZ R30, R24, R29, !PT ;  /* 0x0000001d181e7209 */ /* 0x000fe20007810000 */
[----:B------:R-:W-:Y:S01]  /*39b0*/  UISETP.NE.AND UP1, UPT, UR4, URZ, UPT ;  /* 0x0000003f0400728c */ /* 0x000fe2000bf25270 */
[----:B------:R-:W-:Y:S02]  /*39c0*/  FSEL R29, R46, -INF , !P1 ;  /* 0xff8000002e1d7808 */ /* 0x000fe40004800000 */
[----:B------:R-:W-:-:S04]  /*39d0*/  FMNMX.FTZ R31, R25, R30, !PT ;  /* 0x0000001e191f7209 */ /* 0x000fc80007810000 */
[----:B------:R-:W-:-:S04]  /*39e0*/  FMNMX.FTZ R30, R26, R31, !PT ;  /* 0x0000001f1a1e7209 */ /* 0x000fc80007810000 */
[----:B------:R-:W-:Y:S01]  /*39f0*/  FMNMX.FTZ R31, R27, R30, !PT ;  /* 0x0000001e1b1f7209 */ /* 0x000fe20007810000 */
[----:B------:R-:W-:Y:S01]  /*3a00*/  @UP1 ULDC UR4, c[0x0][0x44c] ;  /* 0x0001130000041ab9 */ /* 0x000fe20000000800 */
[----:B------:R-:W-:Y:S01]  /*3a10*/  FSEL R30, R47, -INF , !P2 ;  /* 0xff8000002f1e7808 */ /* 0x000fe20005000000 */
[----:B------:R-:W-:Y:S01]  /*3a20*/  UIMAD.WIDE.U32 UR4, UR60, UR4, URZ ;  /* 0x000000043c0472a5 */ /* 0x000fe2000f8e003f */
[----:B------:R-:W-:Y:S01]  /*3a30*/  @UP1 ULDC UR14, c[0x0][0x450] ;  /* 0x00011400000e1ab9 */ /* 0x000fe20000000800 */
[----:B0-----:R-:W-:Y:S02]  /*3a40*/  FMNMX.FTZ R4, R32, R33, !PT ;  /* 0x0000002120047209 */ /* 0x001fe40007810000 */
[----:B------:R-:W-:Y:S02]  /*3a50*/  @UP1 USHF.R.U32.HI UR11, URZ, UR14, UR5 ;  /* 0x0000000e3f0b1299 */ /* 0x000fe40008011605 */
[C---:B------:R-:W-:Y:S01]  /*3a60*/  FSETP.NEU.FTZ.AND P1, PT, R4.reuse, -INF , PT ;  /* 0xff8000000400780b */ /* 0x040fe20003f3d000 */
[----:B------:R-:W-:Y:S01]  /*3a70*/  FMUL.FTZ R32, R4, UR10 ;  /* 0x0000000a04207c20 */ /* 0x000fe20008410000 */
[----:B------:R-:W-:-:S04]  /*3a80*/  UIADD3 UR41, UR41, UR11, URZ ;  /* 0x0000000b29297290 */ /* 0x000fc8000fffe03f */
[----:B------:R-:W-:Y:S01]  /*3a90*/  FSEL R36, R32, RZ, P1 ;  /* 0x000000ff20247208 */ /* 0x000fe20000800000 */
[----:B------:R-:W-:Y:S01]  /*3aa0*/  UIADD3 UR6, UR41, UR6, URZ ;  /* 0x0000000629067290 */ /* 0x000fe2000fffe03f */
[----:B------:R-:W-:Y:S02]  /*3ab0*/  FMNMX.FTZ R32, R28, R31, !PT ;  /* 0x0000001f1c207209 */ /* 0x000fe40007810000 */
[----:B------:R-:W-:Y:S01]  /*3ac0*/  ISETP.GT.AND P1, PT, R3, 0x39, !P6 ;  /* 0x000000390300780c */ /* 0x000fe20007724270 */
[--C-:B------:R-:W-:Y:S01]  /*3ad0*/  FFMA.FTZ R35, R37, UR10, -R36.reuse ;  /* 0x0000000a25237c23 */ /* 0x100fe20008010824 */
[----:B------:R-:W-:Y:S01]  /*3ae0*/  FMNMX.FTZ R3, R29, R32, !PT ;  /* 0x000000201d037209 */ /* 0x000fe20007810000 */
[--C-:B------:R-:W-:Y:S01]  /*3af0*/  FFMA.FTZ R37, R59, UR10, -R36.reuse ;  /* 0x0000000a3b257c23 */ /* 0x100fe20008010824 */
[----:B------:R-:W-:Y:S01]  /*3b00*/  FSEL R31, R50, -INF , !P3 ;  /* 0xff800000321f7808 */ /* 0x000fe20005800000 */
[----:B------:R0:W-:Y:S01]  /*3b10*/  MUFU.EX2 R196, R35 ;  /* 0x0000002300c47308 */ /* 0x0001e20000000800 */
[----:B------:R-:W-:Y:S01]  /*3b20*/  FMNMX.FTZ R34, R30, R3, !PT ;  /* 0x000000031e227209 */ /* 0x000fe20007810000 */
[--C-:B------:R-:W-:Y:S01]  /*3b30*/  FFMA.FTZ R38, R63, UR10, -R36.reuse ;  /* 0x0000000a3f267c23 */ /* 0x100fe20008010824 */
[----:B------:R-:W-:Y:S01]  /*3b40*/  FSEL R32, R51, -INF , !P4 ;  /* 0xff80000033207808 */ /* 0x000fe20006000000 */
[--C-:B------:R-:W-:Y:S01]  /*3b50*/  FFMA.FTZ R40, R65, UR10, -R36.reuse ;  /* 0x0000000a41287c23 */ /* 0x100fe20008010824 */
[----:B------:R-:W-:Y:S01]  /*3b60*/  FMNMX.FTZ R3, R31, R34, !PT ;  /* 0x000000221f037209 */ /* 0x000fe20007810000 */
[--C-:B------:R-:W-:Y:S01]  /*3b70*/  FFMA.FTZ R41, R67, UR10, -R36.reuse ;  /* 0x0000000a43297c23 */ /* 0x100fe20008010824 */
[----:B------:R-:W-:Y:S01]  /*3b80*/  ISETP.LT.OR P1, PT, R0, 0x3a, P1 ;  /* 0x0000003a0000780c */ /* 0x000fe20000f21670 */
[----:B------:R-:W-:Y:S01]  /*3b90*/  MUFU.EX2 R37, R37 ;  /* 0x0000002500257308 */ /* 0x000fe20000000800 */
[----:B------:R-:W-:Y:S01]  /*3ba0*/  FSEL R0, R54, -INF , !P5 ;  /* 0xff80000036007808 */ /* 0x000fe20006800000 */
[--C-:B0-----:R-:W-:Y:S01]  /*3bb0*/  FFMA.FTZ R35, R61, UR10, -R36.reuse ;  /* 0x0000000a3d237c23 */ /* 0x101fe20008010824 */
[----:B------:R-:W-:Y:S01]  /*3bc0*/  FMNMX.FTZ R3, R32, R3, !PT ;  /* 0x0000000320037209 */ /* 0x000fe20007810000 */
[--C-:B------:R-:W-:Y:S01]  /*3bd0*/  FFMA.FTZ R42, R69, UR10, -R36.reuse ;  /* 0x0000000a452a7c23 */ /* 0x100fe20008010824 */
[----:B------:R-:W-:Y:S01]  /*3be0*/  FSEL R33, R55, -INF , !P1 ;  /* 0xff80000037217808 */ /* 0x000fe20004800000 */
        /* <DEDUP_REMOVED lines=8> */
[----:B------:R-:W-:-:S02]  /*3c70*/  FFMA.FTZ R49, R49, UR10, -R36 ;  /* 0x0000000a31317c23 */ /* 0x000fc40008010824 */
[----:B------:R-:W0:Y:S01]  /*3c80*/  SHFL.BFLY PT, R3, R34, 0x2, 0x1f ;  /* 0x0c401f0022037f89 */ /* 0x000e2200000e0000 */
[----:B------:R1:W-:Y:S08]  /*3c90*/  MUFU.EX2 R39, R38 ;  /* 0x0000002600277308 */ /* 0x0003f00000000800 */
[----:B------:R-:W-:Y:S01]  /*3ca0*/  MUFU.EX2 R40, R40 ;  /* 0x0000002800287308 */ /* 0x000fe20000000800 */
[----:B-1----:R-:W-:-:S07]  /*3cb0*/  FFMA.FTZ R38, R75, UR10, -R36 ;  /* 0x0000000a4b267c23 */ /* 0x002fce0008010824 */
[----:B------:R-:W1:Y:S01]  /*3cc0*/  MUFU.EX2 R41, R41 ;  /* 0x0000002900297308 */ /* 0x000e620000000800 */
[----:B0-----:R-:W-:-:S07]  /*3cd0*/  FMNMX.FTZ R35, R34, R3, !PT ;  /* 0x0000000322237209 */ /* 0x001fce0007810000 */
[----:B------:R-:W-:Y:S01]  /*3ce0*/  MUFU.EX2 R42, R42 ;  /* 0x0000002a002a7308 */ /* 0x000fe20000000800 */
[----:B------:R-:W0:Y:S07]  /*3cf0*/  SHFL.BFLY PT, R34, R35, 0x1, 0x1f ;  /* 0x0c201f0023227f89 */ /* 0x000e2e00000e0000 */
[----:B------:R-:W2:Y:S01]  /*3d00*/  MUFU.EX2 R43, R43 ;  /* 0x0000002b002b7308 */ /* 0x000ea20000000800 */
[----:B-1----:R-:W-:-:S07]  /*3d10*/  F2FP.BF16.F32.PACK_AB R192, R41, R40 ;  /* 0x0000002829c0723e */ /* 0x002fce00000010ff */
[----:B------:R-:W-:Y:S08]  /*3d20*/  MUFU.EX2 R44, R44 ;  /* 0x0000002c002c7308 */ /* 0x000ff00000000800 */
[----:B------:R-:W1:Y:S01]  /*3d30*/  MUFU.EX2 R45, R38 ;  /* 0x00000026002d7308 */ /* 0x000e620000000800 */
[----:B--2---:R-:W-:Y:S02]  /*3d40*/  F2FP.BF16.F32.PACK_AB R194, R43, R42 ;  /* 0x0000002a2bc2723e */ /* 0x004fe400000010ff */
[----:B0-----:R-:W-:Y:S01]  /*3d50*/  FMNMX.FTZ R3, R35, R34, !PT ;  /* 0x0000002223037209 */ /* 0x001fe20007810000 */
[--C-:B------:R-:W-:Y:S01]  /*3d60*/  FFMA.FTZ R34, R83, UR10, -R36.reuse ;  /* 0x0000000a53227c23 */ /* 0x100fe20008010824 */
[----:B------:R-:W-:Y:S01]  /*3d70*/  FFMA.FTZ R36, R53, UR10, -R36 ;  /* 0x0000000a35247c23 */ /* 0x000fe20008010824 */
[----:B------:R-:W-:Y:S01]  /*3d80*/  FADD.FTZ R53, R196, R37 ;  /* 0x00000025c4357221 */ /* 0x000fe20000010000 */
[C---:B------:R-:W-:Y:S01]  /*3d90*/  FSETP.NEU.FTZ.AND P1, PT, R3.reuse, -INF , PT ;  /* 0xff8000000300780b */ /* 0x040fe20003f3d000 */
[----:B------:R-:W-:Y:S01]  /*3da0*/  FMUL.FTZ R35, R3, UR10 ;  /* 0x0000000a03237c20 */ /* 0x000fe20008410000 */
[----:B------:R-:W-:Y:S01]  /*3db0*/  MUFU.EX2 R46, R46 ;  /* 0x0000002e002e7308 */ /* 0x000fe20000000800 */
[----:B------:R-:W-:-:S03]  /*3dc0*/  F2FP.BF16.F32.PACK_AB R196, R37, R196 ;  /* 0x000000c425c4723e */ /* 0x000fc600000010ff */
        /* <DEDUP_REMOVED lines=8> */
[--C-:B------:R-:W-:Y:S01]  /*3e50*/  FFMA.FTZ R24, R24, UR10, -R51.reuse ;  /* 0x0000000a18187c23 */ /* 0x100fe20008010833 */
[--C-:B------:R-:W-:Y:S01]  /*3e60*/  FFMA.FTZ R25, R25, UR10, -R51.reuse ;  /* 0x0000000a19197c23 */ /* 0x100fe20008010833 */
        /* <DEDUP_REMOVED lines=8> */
[----:B------:R-:W0:Y:S01]  /*3ef0*/  MUFU.EX2 R5, R5 ;  /* 0x0000000500057308 */ /* 0x000e220000000800 */
[--C-:B------:R-:W-:Y:S01]  /*3f00*/  FFMA.FTZ R0, R0, UR10, -R51.reuse ;  /* 0x0000000a00007c23 */ /* 0x100fe20008010833 */
[----:B------:R-:W-:Y:S01]  /*3f10*/  FFMA.FTZ R33, R33, UR10, -R51 ;  /* 0x0000000a21217c23 */ /* 0x000fe20008010833 */
[----:B-1----:R-:W-:-:S05]  /*3f20*/  F2FP.BF16.F32.PACK_AB R188, R45, R44 ;  /* 0x0000002c2dbc723e */ /* 0x002fca00000010ff */
[----:B------:R1:W2:Y:S08]  /*3f30*/  MUFU.EX2 R199, R18 ;  /* 0x0000001200c77308 */ /* 0x0002b00000000800 */
[----:B------:R-:W3:Y:S01]  /*3f40*/  MUFU.EX2 R20, R20 ;  /* 0x0000001400147308 */ /* 0x000ee20000000800 */
[----:B-1----:R-:W-:Y:S01]  /*3f50*/  FADD.FTZ R18, R198, R53 ;  /* 0x00000035c6127221 */ /* 0x002fe20000010000 */
[----:B------:R-:W-:-:S02]  /*3f60*/  F2FP.BF16.F32.PACK_AB R198, R39, R198 ;  /* 0x000000c627c6723e */ /* 0x000fc400000010ff */
[----:B0-----:R-:W-:Y:S01]  /*3f70*/  F2FP.BF16.F32.PACK_AB R197, R5, R2 ;  /* 0x0000000205c5723e */ /* 0x001fe200000010ff */
[----:B------:R-:W-:-:S03]  /*3f80*/  FADD.FTZ R53, R39, R18 ;  /* 0x0000001227357221 */ /* 0x000fc60000010000 */
[----:B------:R-:W0:Y:S01]  /*3f90*/  MUFU.EX2 R21, R21 ;  /* 0x0000001500157308 */ /* 0x000e220000000800 */
[----:B------:R-:W-:-:S04]  /*3fa0*/  FADD.FTZ R18, R40, R53 ;  /* 0x0000003528127221 */ /* 0x000fc80000010000 */
[----:B------:R-:W-:Y:S01]  /*3fb0*/  FADD.FTZ R53, R41, R18 ;  /* 0x0000001229357221 */ /* 0x000fe20000010000 */
[----:B------:R-:W-:Y:S02]  /*3fc0*/  FADD.FTZ R18, R2, R5 ;  /* 0x0000000502127221 */ /* 0x000fe40000010000 */
[----:B------:R-:W1:Y:S01]  /*3fd0*/  MUFU.EX2 R24, R24 ;  /* 0x0000001800187308 */ /* 0x000e620000000800 */
[----:B------:R-:W-:Y:S01]  /*3fe0*/  FADD.FTZ R36, R42, R53 ;  /* 0x000000352a247221 */ /* 0x000fe20000010000 */
[----:B--2---:R-:W-:Y:S01]  /*3ff0*/  FADD.FTZ R53, R199, R18 ;  /* 0x00000012c7357221 */ /* 0x004fe20000010000 */
[C---:B---3--:R-:W-:Y:S02]  /*4000*/  F2FP.BF16.F32.PACK_AB R199, R20.reuse, R199 ;  /* 0x000000c714c7723e */ /* 0x048fe400000010ff */
[----:B------:R-:W-:Y:S01]  /*4010*/  FADD.FTZ R55, R43, R36 ;  /* 0x000000242b377221 */ /* 0x000fe20000010000 */
[----:B------:R-:W-:Y:S02]  /*4020*/  FADD.FTZ R18, R20, R53 ;  /* 0x0000003514127221 */ /* 0x000fe40000010000 */
[----:B------:R-:W2:Y:S01]  /*4030*/  MUFU.EX2 R25, R25 ;  /* 0x0000001900197308 */ /* 0x000ea20000000800 */
[----:B------:R-:W-:Y:S01]  /*4040*/  FADD.FTZ R36, R44, R55 ;  /* 0x000000372c247221 */ /* 0x000fe20000010000 */
[----:B0-----:R-:W-:-:S03]  /*4050*/  FADD.FTZ R51, R21, R18 ;  /* 0x0000001215337221 */ /* 0x001fc60000010000 */
[----:B------:R-:W-:-:S03]  /*4060*/  FADD.FTZ R53, R45, R36 ;  /* 0x000000242d357221 */ /* 0x000fc60000010000 */
[----:B------:R-:W0:Y:S01]  /*4070*/  MUFU.EX2 R47, R47 ;  /* 0x0000002f002f7308 */ /* 0x000e220000000800 */
[----:B-1----:R-:W-:Y:S01]  /*4080*/  FADD.FTZ R18, R24, R51 ;  /* 0x0000003318127221 */ /* 0x002fe20000010000 */
[----:B------:R-:W-:Y:S01]  /*4090*/  FADD.FTZ R36, R46, R53 ;  /* 0x000000352e247221 */ /* 0x000fe20000010000 */
[----:B------:R-:W-:-:S05]  /*40a0*/  F2FP.BF16.F32.PACK_AB R193, R24, R21 ;  /* 0x0000001518c1723e */ /* 0x000fca00000010ff */
[----:B------:R-:W1:Y:S01]  /*40b0*/  MUFU.EX2 R26, R26 ;  /* 0x0000001a001a7308 */ /* 0x000e620000000800 */
[----:B--2---:R-:W-:-:S07]  /*40c0*/  FADD.FTZ R37, R25, R18 ;  /* 0x0000001219257221 */ /* 0x004fce0000010000 */
[----:B------:R-:W2:Y:S01]  /*40d0*/  MUFU.EX2 R48, R48 ;  /* 0x0000003000307308 */ /* 0x000ea20000000800 */
[C---:B0-----:R-:W-:Y:S01]  /*40e0*/  FADD.FTZ R51, R47.reuse, R36 ;  /* 0x000000242f337221 */ /* 0x041fe20000010000 */
[----:B------:R-:W-:-:S06]  /*40f0*/  F2FP.BF16.F32.PACK_AB R190, R47, R46 ;  /* 0x0000002e2fbe723e */ /* 0x000fcc00000010ff */
[----:B------:R-:W0:Y:S01]  /*4100*/  MUFU.EX2 R27, R27 ;  /* 0x0000001b001b7308 */ /* 0x000e220000000800 */
[C---:B-1----:R-:W-:Y:S01]  /*4110*/  FADD.FTZ R18, R26.reuse, R37 ;  /* 0x000000251a127221 */ /* 0x042fe20000010000 */
[----:B------:R-:W-:-:S06]  /*4120*/  F2FP.BF16.F32.PACK_AB R195, R26, R25 ;  /* 0x000000191ac3723e */ /* 0x000fcc00000010ff */
[----:B------:R-:W1:Y:S01]  /*4130*/  MUFU.EX2 R49, R49 ;  /* 0x0000003100317308 */ /* 0x000e620000000800 */
[----:B--2---:R-:W-:-:S07]  /*4140*/  FADD.FTZ R36, R48, R51 ;  /* 0x0000003330247221 */ /* 0x004fce0000010000 */
[----:B------:R-:W2:Y:S01]  /*4150*/  MUFU.EX2 R28, R28 ;  /* 0x0000001c001c7308 */ /* 0x000ea20000000800 */
[----:B0-----:R-:W-:-:S07]  /*4160*/  FADD.FTZ R37, R27, R18 ;  /* 0x000000121b257221 */ /* 0x001fce0000010000 */
[----:B------:R-:W0:Y:S01]  /*4170*/  MUFU.EX2 R29, R29 ;  /* 0x0000001d001d7308 */ /* 0x000e220000000800 */
[C---:B-1----:R-:W-:Y:S01]  /*4180*/  FADD.FTZ R39, R49.reuse, R36 ;  /* 0x0000002431277221 */ /* 0x042fe20000010000 */
[----:B------:R-:W-:-:S06]  /*4190*/  F2FP.BF16.F32.PACK_AB R184, R49, R48 ;  /* 0x0000003031b8723e */ /* 0x000fcc00000010ff */
[----:B------:R-:W1:Y:S01]  /*41a0*/  MUFU.EX2 R30, R30 ;  /* 0x0000001e001e7308 */ /* 0x000e620000000800 */
[C---:B--2---:R-:W-:Y:S01]  /*41b0*/  FADD.FTZ R36, R28.reuse, R37 ;  /* 0x000000251c247221 */ /* 0x044fe20000010000 */
[----:B------:R-:W-:-:S06]  /*41c0*/  F2FP.BF16.F32.PACK_AB R189, R28, R27 ;  /* 0x0000001b1cbd723e */ /* 0x000fcc00000010ff */
[----:B------:R-:W2:Y:S01]  /*41d0*/  MUFU.EX2 R31, R31 ;  /* 0x0000001f001f7308 */ /* 0x000ea20000000800 */
[----:B0-----:R-:W-:-:S07]  /*41e0*/  FADD.FTZ R5, R29, R36 ;  /* 0x000000241d057221 */ /* 0x001fce0000010000 */
[----:B------:R-:W0:Y:S01]  /*41f0*/  MUFU.EX2 R32, R32 ;  /* 0x0000002000207308 */ /* 0x000e220000000800 */
[C---:B-1----:R-:W-:Y:S01]  /*4200*/  FADD.FTZ R2, R30.reuse, R5 ;  /* 0x000000051e027221 */ /* 0x042fe20000010000 */
[----:B------:R-:W-:-:S06]  /*4210*/  F2FP.BF16.F32.PACK_AB R191, R30, R29 ;  /* 0x0000001d1ebf723e */ /* 0x000fcc00000010ff */
[----:B------:R-:W1:Y:S01]  /*4220*/  MUFU.EX2 R34, R34 ;  /* 0x0000002200227308 */ /* 0x000e620000000800 */
[----:B--2---:R-:W-:-:S07]  /*4230*/  FADD.FTZ R5, R31, R2 ;  /* 0x000000021f057221 */ /* 0x004fce0000010000 */
[----:B------:R-:W2:Y:S01]  /*4240*/  MUFU.EX2 R0, R0 ;  /* 0x0000000000007308 */ /* 0x000ea20000000800 */
[C---:B0-----:R-:W-:Y:S01]  /*4250*/  FADD.FTZ R5, R32.reuse, R5 ;  /* 0x0000000520057221 */ /* 0x041fe20000010000 */
[----:B------:R-:W-:-:S06]  /*4260*/  F2FP.BF16.F32.PACK_AB R185, R32, R31 ;  /* 0x0000001f20b9723e */ /* 0x000fcc00000010ff */
[----:B------:R-:W0:Y:S01]  /*4270*/  MUFU.EX2 R33, R33 ;  /* 0x0000002100217308 */ /* 0x000e220000000800 */
[----:B-1----:R-:W-:Y:S01]  /*4280*/  FADD.FTZ R18, R34, R39 ;  /* 0x0000002722127221 */ /* 0x002fe20000010000 */
[----:B------:R-:W-:-:S03]  /*4290*/  F2FP.BF16.F32.PACK_AB R186, R35, R34 ;  /* 0x0000002223ba723e */ /* 0x000fc600000010ff */
[----:B------:R-:W-:Y:S01]  /*42a0*/  FADD.FTZ R18, R35, R18 ;  /* 0x0000001223127221 */ /* 0x000fe20000010000 */
[----:B--2---:R-:W-:-:S04]  /*42b0*/  FADD.FTZ R2, R0, R5 ;  /* 0x0000000500027221 */ /* 0x004fc80000010000 */
[C---:B0-----:R-:W-:Y:S01]  /*42c0*/  FADD.FTZ R5, R33.reuse, R2 ;  /* 0x0000000221057221 */ /* 0x041fe20000010000 */
[----:B------:R-:W-:Y:S01]  /*42d0*/  F2FP.BF16.F32.PACK_AB R187, R33, R0 ;  /* 0x0000000021bb723e */ /* 0x000fe200000010ff */
[----:B------:R-:W-:Y:S06]  /*42e0*/  @P1 BRA `(.L_x_1008) ;  /* 0x00000000004c1947 */ /* 0x000fec0003800000 */
[----:B------:R-:W-:Y:S01]  /*42f0*/  ISETP.LT.AND P1, PT, RZ, UR41, PT ;  /* 0x00000029ff007c0c */ /* 0x000fe2000bf21270 */
[----:B------:R-:W-:-:S12]  /*4300*/  UIADD3 UR18, UR41, -0x1, URZ ;  /* 0xffffffff29127890 */ /* 0x000fd8000fffe03f */
[----:B------:R-:W-:Y:S05]  /*4310*/  @P1 BRA `(.L_x_1009) ;  /* 0x0000000000201947 */ /* 0x000fea0003800000 */
[----:B------:R-:W-:Y:S01]  /*4320*/  ULDC UR11, c[0x0][0x9e4] ;  /* 0x00027900000b7ab9 */ /* 0x000fe20000000800 */
[----:B------:R-:W-:Y:S02]  /*4330*/  UIADD3 UR18, -UR41, URZ, URZ ;  /* 0x0000003f29127290 */ /* 0x000fe4000fffe13f */
[----:B------:R-:W-:-:S11]  /*4340*/  UISETP.NE.AND UP0, UPT, UR11, 0x1, UPT ;  /* 0x000000010b00788c */ /* 0x000fd6000bf05270 */
[----:B------:R-:W-:Y:S02]  /*4350*/  @UP0 ULDC.64 UR4, c[0x0][0x9e8] ;  /* 0x00027a0000040ab9 */ /* 0x000fe40000000a00 */
[----:B------:R-:W-:-:S04]  /*4360*/  UIMAD.WIDE.U32 UR14, UR18, UR4, URZ ;  /* 0x00000004120e72a5 */ /* 0x000fc8000f8e003f */
[----:B------:R-:W-:-:S04]  /*4370*/  @UP0 USHF.R.U32.HI UR18, URZ, UR5, UR15 ;  /* 0x000000053f120299 */ /* 0x000fc8000801160f */
[----:B------:R-:W-:Y:S01]  /*4380*/  ULOP3.LUT UR18, URZ, UR18, URZ, 0x33, !UPT ;  /* 0x000000123f127292 */ /* 0x000fe2000f8e333f */
[----:B------:R-:W-:Y:S11]  /*4390*/  BRA `(.L_x_1010) ;  /* 0x0000000000147947 */ /* 0x000ff60003800000 */
.L_x_1009:
[----:B------:R-:W-:Y:S02]  /*43a0*/  ULDC UR11, c[0x0][0x9e4] ;  /* 0x00027900000b7ab9 */ /* 0x000fe40000000800 */
[----:B------:R-:W-:-:S11]  /*43b0*/  UISETP.NE.AND UP0, UPT, UR11, 0x1, UPT ;  /* 0x000000010b00788c */ /* 0x000fd6000bf05270 */
[----:B------:R-:W-:Y:S02]  /*43c0*/  @UP0 ULDC.64 UR4, c[0x0][0x9e8] ;  /* 0x00027a0000040ab9 */ /* 0x000fe40000000a00 */
[----:B------:R-:W-:-:S04]  /*43d0*/  UIMAD.WIDE.U32 UR14, UR18, UR4, URZ ;  /* 0x00000004120e72a5 */ /* 0x000fc8000f8e003f */
[----:B------:R-:W-:-:S12]  /*43e0*/  @UP0 USHF.R.U32.HI UR18, URZ, UR5, UR15 ;  /* 0x000000053f120299 */ /* 0x000fd8000801160f */
.L_x_1010:
[----:B------:R-:W-:-:S04]  /*43f0*/  UIMAD UR11, UR18, UR11, UR11 ;  /* 0x0000000b120b72a4 */ /* 0x000fc8000f8e020b */
[----:B------:R-:W-:-:S04]  /*4400*/  UISETP.LT.AND UP0, UPT, UR6, UR11, UPT ;  /* 0x0000000b0600728c */ /* 0x000fc8000bf01270 */
[----:B------:R-:W-:-:S12]  /*4410*/  USEL UR6, UR6, UR11, UP0 ;  /* 0x0000000b06067287 */ /* 0x000fd80008000000 */
.L_x_1008:
[----:B------:R-:W-:Y:S01]  /*4420*/  R2UR UR5, R201 ;  /* 0x00000000c90572ca */ /* 0x000fe200000e0000 */
[----:B------:R-:W-:Y:S01]  /*4430*/  USHF.R.S32.HI UR4, URZ, 0x1f, UR6 ;  /* 0x0000001f3f047899 */ /* 0x000fe20008011406 */
[----:B------:R-:W-:Y:S01]  /*4440*/  IMAD.MOV.U32 R2, RZ, RZ, 0x3f800000 ;  /* 0x3f800000ff027424 */ /* 0x000fe200078e00ff */
[----:B------:R-:W-:Y:S01]  /*4450*/  CS2R R150, SRZ ;  /* 0x0000000000967805 */ /* 0x000fe2000001ff00 */
[----:B------:R-:W-:Y:S01]  /*4460*/  IMAD.MOV.U32 R0, RZ, RZ, 0x3f800000 ;  /* 0x3f800000ff007424 */ /* 0x000fe200078e00ff */
        /* <DEDUP_REMOVED lines=8> */
[----:B------:R-:W-:Y:S01]  /*44f0*/  UISETP.LT.AND UP0, UPT, UR5, UR4, UPT ;  /* 0x000000040500728c */ /* 0x000fe2000bf01270 */
[----:B------:R-:W-:Y:S02]  /*4500*/  CS2R R136, SRZ ;  /* 0x0000000000887805 */ /* 0x000fe4000001ff00 */
[----:B------:R-:W-:Y:S02]  /*4510*/  CS2R R134, SRZ ;  /* 0x0000000000867805 */ /* 0x000fe4000001ff00 */
[----:B------:R-:W-:Y:S01]  /*4520*/  CS2R R132, SRZ ;  /* 0x0000000000847805 */ /* 0x000fe2000001ff00 */
[----:B------:R-:W-:Y:S01]  /*4530*/  USEL UR50, UR5, UR4, !UP0 ;  /* 0x0000000405327287 */ /* 0x000fe2000c000000 */
[----:B------:R-:W-:-:S02]  /*4540*/  CS2R R130, SRZ ;  /* 0x0000000000827805 */ /* 0x000fc4000001ff00 */
[----:B------:R-:W-:Y:S02]  /*4550*/  CS2R R128, SRZ ;  /* 0x0000000000807805 */ /* 0x000fe4000001ff00 */
[----:B------:R-:W-:Y:S02]  /*4560*/  CS2R R126, SRZ ;  /* 0x00000000007e7805 */ /* 0x000fe4000001ff00 */
[----:B------:R-:W-:Y:S02]  /*4570*/  CS2R R124, SRZ ;  /* 0x00000000007c7805 */ /* 0x000fe4000001ff00 */
[----:B------:R-:W-:Y:S02]  /*4580*/  CS2R R122, SRZ ;  /* 0x00000000007a7805 */ /* 0x000fe4000001ff00 */
[----:B------:R-:W-:Y:S02]  /*4590*/  ISETP.GE.AND P1, PT, R220, UR50, PT ;  /* 0x00000032dc007c0c */ /* 0x000fe4000bf26270 */
        /* <DEDUP_REMOVED lines=49> */
[----:B------:R-:W-:Y:S06]  /*48b0*/  @!P1 BRA `(.L_x_1011) ;  /* 0x0000002c003c9947 */ /* 0x000fec0003800000 */
[----:B------:R-:W-:Y:S01]  /*48c0*/  IMAD.MOV.U32 R20, RZ, RZ, R3 ;  /* 0x000000ffff147224 */ /* 0x000fe200078e0003 */
[----:B------:R-:W-:Y:S01]  /*48d0*/  MOV R21, R4 ;  /* 0x0000000400157202 */ /* 0x000fe20000000f00 */
[----:B------:R-:W-:Y:S01]  /*48e0*/  IMAD.MOV.U32 R2, RZ, RZ, 0x3f800000 ;  /* 0x3f800000ff027424 */ /* 0x000fe200078e00ff */
[----:B------:R-:W-:Y:S01]  /*48f0*/  UMOV UR41, UR39 ;  /* 0x0000002700297c82 */ /* 0x000fe20008000000 */
[----:B------:R-:W-:Y:S01]  /*4900*/  IMAD.MOV.U32 R151, RZ, RZ, RZ ;  /* 0x000000ffff977224 */ /* 0x000fe200078e00ff */
[----:B------:R-:W-:Y:S01]  /*4910*/  UMOV UR4, UR38 ;  /* 0x0000002600047c82 */ /* 0x000fe20008000000 */
[----:B------:R-:W-:Y:S01]  /*4920*/  ULDC UR51, c[0x0][0x9e4] ;  /* 0x0002790000337ab9 */ /* 0x000fe20000000800 */
[----:B------:R-:W-:Y:S01]  /*4930*/  ULDC UR55, c[0x0][0x9dc] ;  /* 0x0002770000377ab9 */ /* 0x000fe20000000800 */
[----:B------:R-:W-:Y:S01]  /*4940*/  ULDC UR5, c[0x0][0x9d8] ;  /* 0x0002760000057ab9 */ /* 0x000fe20000000800 */
[----:B------:R-:W-:-:S05]  /*4950*/  ULDC UR54, c[0x0][0x988] ;  /* 0x0002620000367ab9 */ /* 0x000fca0000000800 */
.L_x_1030:
[----:B------:R-:W-:-:S04]  /*4960*/  UISETP.NE.AND UP0, UPT, UR4, 0x1, UPT ;  /* 0x000000010400788c */ /* 0x000fc8000bf05270 */
[----:B------:R-:W-:-:S04]  /*4970*/  USEL UR39, URZ, 0x1, UP0 ;  /* 0x000000013f277887 */ /* 0x000fc80008000000 */
[----:B------:R-:W-:Y:S01]  /*4980*/  ULOP3.LUT UR39, UR41, UR39, URZ, 0x3c, !UPT ;  /* 0x0000002729277292 */ /* 0x000fe2000f8e3c3f */
[----:B------:R-:W-:Y:S11]  /*4990*/  @!P0 BRA `(.L_x_1012) ;  /* 0x0000000000048947 */ /* 0x000ff60003800000 */
[----:B------:R-:W-:Y:S01]  /*49a0*/  BPT.TRAP 0x1 ;  /* 0x000000040000795c */ /* 0x000fe20000300000 */
.L_x_1012:
[----:B------:R-:W-:Y:S01]  /*49b0*/  UIADD3 UR38, UR4, 0x1, URZ ;  /* 0x0000000104267890 */ /* 0x000fe2000fffe03f */
[----:B------:R-:W-:-:S03]  /*49c0*/  IMAD.U32 R3, RZ, RZ, UR39 ;  /* 0x00000027ff037e24 */ /* 0x000fc6000f8e00ff */
[----:B------:R-:W-:Y:S02]  /*49d0*/  UISETP.NE.AND UP0, UPT, UR38, 0x2, UPT ;  /* 0x000000022600788c */ /* 0x000fe4000bf05270 */
[----:B------:R-:W-:Y:S02]  /*49e0*/  SHF.L.U32 R3, R3, 0x1f, RZ ;  /* 0x0000001f03037819 */ /* 0x000fe400000006ff */
[----:B------:R-:W-:-:S04]  /*49f0*/  USEL UR38, UR38, URZ, UP0 ;  /* 0x0000003f26267287 */ /* 0x000fc80008000000 */
[----:B------:R-:W-:-:S09]  /*4a00*/  ULEA UR7, UR38, UR40, 0x3 ;  /* 0x0000002826077291 */ /* 0x000fd2000f8e183f */
[----:B------:R0:W1:Y:S01]  /*4a10*/  SYNCS.PHASECHK.TRANS64.TRYWAIT P1, [UR7+0x30830], R3 ;  /* 0x03083003ff0075a7 */ /* 0x0000620008020147 */
[----:B------:R-:W-:Y:S05]  /*4a20*/  @!P0 BRA `(.L_x_1013) ;  /* 0x0000000000048947 */ /* 0x000fea0003800000 */
[----:B------:R-:W-:Y:S01]  /*4a30*/  BPT.TRAP 0x1 ;  /* 0x000000040000795c */ /* 0x000fe20000300000 */
.L_x_1013:
[----:B-1----:R-:W-:Y:S05]  /*4a40*/  @P1 BRA `(.L_x_1014) ;  /* 0x0000000000081947 */ /* 0x002fea0003800000 */
[----:B------:R-:W1:Y:S02]  /*4a50*/  SYNCS.PHASECHK.TRANS64.TRYWAIT P1, [UR7+0x30830], R3 ;  /* 0x03083003ff0075a7 */ /* 0x000e640008020147 */
[----:B-1----:R-:W-:Y:S05]  /*4a60*/  @!P1 BRA `(.L_x_1015) ;  /* 0x0000010000009947 */ /* 0x002fea0003800000 */
.L_x_1014:
[----:B------:R-:W-:Y:S01]  /*4a70*/  R2UR UR44, R16 ;  /* 0x00000000102c72ca */ /* 0x000fe200000e0000 */
[----:B------:R-:W-:Y:S01]  /*4a80*/  ULEA UR6, UR38, UR61, 0xb ;  /* 0x0000003d26067291 */ /* 0x000fe2000f8e583f */
[----:B------:R-:W-:Y:S01]  /*4a90*/  R2UR UR45, R17 ;  /* 0x00000000112d72ca */ /* 0x000fe200000e0000 */
[----:B------:R-:W-:Y:S01]  /*4aa0*/  WARPGROUP.ARRIVE ;  /* 0x00000000000079c5 */ /* 0x000fe20000000000 */
[----:B------:R-:W-:Y:S01]  /*4ab0*/  UMOV UR47, 0x40000040 ;  /* 0x40000040002f7882 */ /* 0x000fe20000000000 */
[----:B------:R-:W-:Y:S01]  /*4ac0*/  UIADD3 UR10, UR6, 0x400, URZ ;  /* 0x00000400060a7890 */ /* 0x000fe2000fffe03f */
[-C--:B------:R-:W-:Y:S01]  /*4ad0*/  FMUL.FTZ R24, R24, R0.reuse ;  /* 0x0000000018187220 */ /* 0x080fe20000410000 */
[----:B------:R-:W-:Y:S01]  /*4ae0*/  UMOV UR11, 0x40000040 ;  /* 0x40000040000b7882 */ /* 0x000fe20000000000 */
[----:B------:R-:W-:Y:S01]  /*4af0*/  UMOV UR46, UR6 ;  /* 0x00000006002e7c82 */ /* 0x000fe20008000000 */
[----:B------:R-:W-:Y:S01]  /*4b00*/  UIADD3 UR14, UR6, 0x402, URZ ;  /* 0x00000402060e7890 */ /* 0x000fe2000fffe03f */
[-C--:B------:R-:W-:Y:S01]  /*4b10*/  FMUL.FTZ R25, R25, R0.reuse ;  /* 0x0000000019197220 */ /* 0x080fe20000410000 */
[----:B------:R-:W-:Y:S01]  /*4b20*/  UMOV UR15, 0x40000040 ;  /* 0x40000040000f7882 */ /* 0x000fe20000000000 */
[----:B------:R-:W-:Y:S01]  /*4b30*/  UIADD3 UR18, UR6, 0x404, URZ ;  /* 0x0000040406127890 */ /* 0x000fe2000fffe03f */
[-C--:B------:R-:W-:Y:S01]  /*4b40*/  FMUL.FTZ R28, R28, R0.reuse ;  /* 0x000000001c1c7220 */ /* 0x080fe20000410000 */
[----:B------:R-:W-:Y:S01]  /*4b50*/  UMOV UR19, 0x40000040 ;  /* 0x4000004000137882 */ /* 0x000fe20000000000 */
[----:B------:R-:W-:Y:S01]  /*4b60*/  HGMMA.64x64x16.F32.BF16 R152, gdesc[UR44], RZ, !UPT, gsb0 ;  /* 0x00e000002c9879f0 */ /* 0x000fe2000c0018ff */
[----:B------:R-:W-:Y:S01]  /*4b70*/  R2UR UR44, R14 ;  /* 0x000000000e2c72ca */ /* 0x000fe200000e0000 */
[----:B------:R-:W-:Y:S01]  /*4b80*/  UIADD3 UR46, UR6, 0x2, URZ ;  /* 0x00000002062e7890 */ /* 0x000fe2000fffe03f */
[----:B------:R-:W-:Y:S01]  /*4b90*/  R2UR UR45, R15 ;  /* 0x000000000f2d72ca */ /* 0x000fe200000e0000 */
[----:B------:R-:W-:Y:S01]  /*4ba0*/  UMOV UR47, 0x40000040 ;  /* 0x40000040002f7882 */ /* 0x000fe20000000000 */
        /* <DEDUP_REMOVED lines=78> */
[----:B------:R-:W-:Y:S01]  /*5090*/  HGMMA.64x64x16.F32.BF16 R152, gdesc[UR44], R152, gsb0 ;  /* 0x00e000002c9879f0 */ /* 0x000fe20008001898 */
[----:B------:R-:W-:Y:S01]  /*50a0*/  R2UR UR44, R12 ;  /* 0x000000000c2c72ca */ /* 0x000fe200000e0000 */
[----:B------:R-:W-:Y:S01]  /*50b0*/  UIADD3 UR46, UR6, 0x4, URZ ;  /* 0x00000004062e7890 */ /* 0x000fe2000fffe03f */
[----:B------:R-:W-:Y:S01]  /*50c0*/  R2UR UR45, R13 ;  /* 0x000000000d2d72ca */ /* 0x000fe200000e0000 */
        /* <DEDUP_REMOVED lines=60> */
[----:B------:R-:W-:Y:S01]  /*5490*/  HGMMA.64x64x16.F32.BF16 R152, gdesc[UR44], R152, gsb0 ;  /* 0x00e000002c9879f0 */ /* 0x000fe20008001898 */
[----:B------:R-:W-:Y:S01]  /*54a0*/  R2UR UR44, R10 ;  /* 0x000000000a2c72ca */ /* 0x000fe200000e0000 */
[----:B------:R-:W-:Y:S01]  /*54b0*/  UIADD3 UR46, UR6, 0x6, URZ ;  /* 0x00000006062e7890 */ /* 0x000fe2000fffe03f */
[----:B------:R-:W-:Y:S01]  /*54c0*/  R2UR UR45, R11 ;  /* 0x000000000b2d72ca */ /* 0x000fe200000e0000 */
[----:B------:R-:W-:Y:S01]  /*54d0*/  UMOV UR47, 0x40000040 ;  /* 0x40000040002f7882 */ /* 0x000fe20000000000 */
[----:B------:R-:W-:Y:S02]  /*54e0*/  WARPGROUP.DEPBAR.LE gsb0, 0x0 ;  /* 0x00008000000079c5 */ /* 0x000fe40000010000 */
[----:B------:R-:W-:-:S09]  /*54f0*/  WARPGROUP.ARRIVE ;  /* 0x00000000000079c5 */ /* 0x000fd20000000000 */
        /* <DEDUP_REMOVED lines=15> */
[----:B------:R-:W-:Y:S01]  /*55f0*/  UIADD3 UR46, UR6, 0x204, URZ ;  /* 0x00000204062e7890 */ /* 0x000fe2000fffe03f */
[----:B------:R-:W-:Y:S01]  /*5600*/  UMOV UR47, 0x40000040 ;  /* 0x40000040002f7882 */ /* 0x000fe20000000000 */
[----:B------:R-:W-:Y:S01]  /*5610*/  UMOV UR44, UR56 ;  /* 0x00000038002c7c82 */ /* 0x000fe20008000000 */
[----:B------:R-:W-:Y:S01]  /*5620*/  UMOV UR45, UR57 ;  /* 0x00000039002d7c82 */ /* 0x000fe20008000000 */
[----:B------:R-:W-:Y:S02]  /*5630*/  WARPGROUP.DEPBAR.LE gsb0, 0x0 ;  /* 0x00008000000079c5 */ /* 0x000fe40000010000 */
[----:B------:R-:W-:-:S06]  /*5640*/  WARPGROUP.ARRIVE ;  /* 0x00000000000079c5 */ /* 0x000fcc0000000000 */
        /* <DEDUP_REMOVED lines=9> */
[----:B------:R-:W-:Y:S01]  /*56e0*/  UMOV UR44, UR48 ;  /* 0x00000030002c7c82 */ /* 0x000fe20008000000 */
[----:B------:R-:W-:Y:S01]  /*56f0*/  UMOV UR45, UR49 ;  /* 0x00000031002d7c82 */ /* 0x000fe20008000000 */
        /* <DEDUP_REMOVED lines=28> */
.L_x_1016:
[----:B------:R-:W-:Y:S01]  /*58c0*/  ULEA UR6, UR4, UR40, 0x3 ;  /* 0x0000002804067291 */ /* 0x000fe2000f8e183f */
[----:B------:R-:W-:-:S05]  /*58d0*/  IMAD.U32 R0, RZ, RZ, UR41 ;  /* 0x00000029ff007e24 */ /* 0x000fca000f8e00ff */
[----:B------:R-:W-:-:S04]  /*58e0*/  SHF.L.U32 R0, R0, 0x1f, RZ ;  /* 0x0000001f00007819 */ /* 0x000fc800000006ff */
[----:B------:R2:W3:Y:S01]  /*58f0*/  SYNCS.PHASECHK.TRANS64.TRYWAIT P1, [UR6+0x30850], R0 ;  /* 0x03085000ff0075a7 */ /* 0x0004e20008020146 */
[----:B------:R-:W-:Y:S05]  /*5900*/  @!P0 BRA `(.L_x_1017) ;  /* 0x0000000000048947 */ /* 0x000fea0003800000 */
[----:B------:R-:W-:Y:S01]  /*5910*/  BPT.TRAP 0x1 ;  /* 0x000000040000795c */ /* 0x000fe20000300000 */
.L_x_1017:
[----:B---3--:R-:W-:Y:S05]  /*5920*/  @P1 BRA `(.L_x_1018) ;  /* 0x0000000000081947 */ /* 0x008fea0003800000 */
[----:B------:R-:W3:Y:S02]  /*5930*/  SYNCS.PHASECHK.TRANS64.TRYWAIT P1, [UR6+0x30850], R0 ;  /* 0x03085000ff0075a7 */ /* 0x000ee40008020146 */
[----:B---3--:R-:W-:Y:S05]  /*5940*/  @!P1 BRA `(.L_x_1019) ;  /* 0x000000f000609947 */ /* 0x008fea0003800000 */
.L_x_1018:
[----:B------:R-:W-:Y:S01]  /*5950*/  UIADD3 UR10, UR40, 0x400, URZ ;  /* 0x00000400280a7890 */ /* 0x000fe2000fffe03f */
[----:B------:R-:W-:Y:S01]  /*5960*/  WARPGROUP.ARRIVE ;  /* 0x00000000000079c5 */ /* 0x000fe20000000000 */
[----:B------:R-:W-:Y:S02]  /*5970*/  UMOV UR11, 0x40000040 ;  /* 0x40000040000b7882 */ /* 0x000fe40000000000 */
[----:B------:R-:W-:-:S04]  /*5980*/  USHF.R.U32.HI UR10, URZ, 0x4, UR10 ;  /* 0x000000043f0a7899 */ /* 0x000fc8000801160a */
[----:B------:R-:W-:-:S04]  /*5990*/  ULOP3.LUT UR10, UR10, 0x3fff, URZ, 0xc0, !UPT ;  /* 0x00003fff0a0a7892 */ /* 0x000fc8000f8ec03f */
[----:B------:R-:W-:-:S04]  /*59a0*/  ULOP3.LUT UR10, UR10, 0x2000000, URZ, 0xfc, !UPT ;  /* 0x020000000a0a7892 */ /* 0x000fc8000f8efc3f */
[----:B------:R-:W-:-:S07]  /*59b0*/  ULEA UR4, UR4, UR10, 0xb ;  /* 0x0000000a04047291 */ /* 0x000fce000f8e583f */
        /* <DEDUP_REMOVED lines=23> */
.L_x_1020:
[----:B------:R-:W-:Y:S01]  /*5b30*/  R2UR UR4, R22 ;  /* 0x00000000160472ca */ /* 0x000fe200000e0000 */
[----:B------:R-:W3:Y:S01]  /*5b40*/  S2UR UR10, SR_CgaCtaId ;  /* 0x00000000000a79c3 */ /* 0x000ee20000008800 */
[----:B------:R-:W-:Y:S01]  /*5b50*/  FMUL.FTZ R186, R156, UR5 ;  /* 0x000000059cba7c20 */ /* 0x000fe20008410000 */
[----:B------:R-:W-:Y:S01]  /*5b60*/  FMUL.FTZ R156, R159, UR5 ;  /* 0x000000059f9c7c20 */ /* 0x000fe20008410000 */
[----:B------:R-:W-:Y:S01]  /*5b70*/  FMUL.FTZ R159, R166, UR5 ;  /* 0x00000005a69f7c20 */ /* 0x000fe20008410000 */
[----:B0-2---:R-:W-:Y:S01]  /*5b80*/  FMUL.FTZ R0, R154, UR5 ;  /* 0x000000059a007c20 */ /* 0x005fe20008410000 */
[----:B------:R-:W-:Y:S01]  /*5b90*/  FMUL.FTZ R166, R179, UR5 ;  /* 0x00000005b3a67c20 */ /* 0x000fe20008410000 */
[----:B------:R-:W-:Y:S02]  /*5ba0*/  VIADD R179, R200, UR60 ;  /* 0x0000003cc8b37c36 */ /* 0x000fe40008000000 */
[----:B-1----:R-:W-:Y:S01]  /*5bb0*/  FMUL.FTZ R4, R153, UR5 ;  /* 0x0000000599047c20 */ /* 0x002fe20008410000 */
[----:B------:R-:W0:Y:S01]  /*5bc0*/  LDC R154, c[0x0][0x2f0] ;  /* 0x0000bc00ff9a7b82 */ /* 0x000e220000000800 */
[----:B------:R-:W-:Y:S01]  /*5bd0*/  FMUL.FTZ R187, R161, UR5 ;  /* 0x00000005a1bb7c20 */ /* 0x000fe20008410000 */
[----:B------:R-:W-:Y:S01]  /*5be0*/  FMUL.FTZ R161, R170, UR5 ;  /* 0x00000005aaa17c20 */ /* 0x000fe20008410000 */
[----:B------:R-:W-:Y:S01]  /*5bf0*/  IMAD.SHL.U32 R170, R220, 0x40, RZ ;  /* 0x00000040dcaa7824 */ /* 0x000fe200078e00ff */
[----:B------:R-:W-:Y:S01]  /*5c00*/  UISETP.NE.AND UP1, UPT, UR4, URZ, UPT ;  /* 0x0000003f0400728c */ /* 0x000fe2000bf25270 */
[----:B------:R-:W-:Y:S01]  /*5c10*/  FMUL.FTZ R191, R169, UR5 ;  /* 0x00000005a9bf7c20 */ /* 0x000fe20008410000 */
[----:B------:R-:W-:Y:S01]  /*5c20*/  UIADD3 UR7, UR7, 0x30840, URZ ;  /* 0x0003084007077890 */ /* 0x000fe2000fffe03f */
[----:B------:R-:W-:Y:S01]  /*5c30*/  FMUL.FTZ R184, R152, UR5 ;  /* 0x0000000598b87c20 */ /* 0x000fe20008410000 */
[----:B------:R-:W1:Y:S01]  /*5c40*/  LDC R153, c[0x0][0x288] ;  /* 0x0000a200ff997b82 */ /* 0x000e620000000800 */
[----:B------:R-:W-:Y:S01]  /*5c50*/  FMUL.FTZ R152, R155, UR5 ;  /* 0x000000059b987c20 */ /* 0x000fe20008410000 */
[----:B------:R-:W-:Y:S01]  /*5c60*/  PLOP3.LUT P1, PT, PT, PT, UP1, 0x80, 0x0 ;  /* 0x000000000000781c */ /* 0x000fe20003f2f018 */
[----:B------:R-:W-:Y:S01]  /*5c70*/  FMUL.FTZ R185, R157, UR5 ;  /* 0x000000059db97c20 */ /* 0x000fe20008410000 */
[----:B------:R-:W-:Y:S01]  /*5c80*/  PLOP3.LUT P2, PT, PT, PT, UP1, 0x80, 0x0 ;  /* 0x000000000000781c */ /* 0x000fe20003f4f018 */
[----:B------:R-:W-:Y:S01]  /*5c90*/  FMUL.FTZ R155, R158, UR5 ;  /* 0x000000059e9b7c20 */ /* 0x000fe20008410000 */
[----:B------:R-:W-:Y:S01]  /*5ca0*/  UISETP.NE.AND UP0, UPT, UR43, URZ, UPT ;  /* 0x0000003f2b00728c */ /* 0x000fe2000bf05270 */
[----:B------:R-:W-:Y:S01]  /*5cb0*/  FMUL.FTZ R157, R162, UR5 ;  /* 0x00000005a29d7c20 */ /* 0x000fe20008410000 */
[----:B------:R-:W-:Y:S01]  /*5cc0*/  @UP1 ULDC UR4, c[0x0][0x44c] ;  /* 0x0001130000041ab9 */ /* 0x000fe20000000800 */
[----:B---3--:R-:W-:Y:S01]  /*5cd0*/  UPRMT UR7, UR10, 0x654, UR7 ;  /* 0x000006540a077896 */ /* 0x008fe20008000007 */
[----:B------:R-:W-:Y:S01]  /*5ce0*/  FMUL.FTZ R158, R163, UR5 ;  /* 0x00000005a39e7c20 */ /* 0x000fe20008410000 */
[----:B------:R-:W-:Y:S01]  /*5cf0*/  FMUL.FTZ R190, R164, UR5 ;  /* 0x00000005a4be7c20 */ /* 0x000fe20008410000 */
[----:B------:R-:W-:Y:S01]  /*5d00*/  FMUL.FTZ R188, R160, UR5 ;  /* 0x00000005a0bc7c20 */ /* 0x000fe20008410000 */
[----:B------:R-:W-:Y:S01]  /*5d10*/  FMUL.FTZ R162, R171, UR5 ;  /* 0x00000005aba27c20 */ /* 0x000fe20008410000 */
[----:B------:R-:W-:Y:S01]  /*5d20*/  FMUL.FTZ R163, R174, UR5 ;  /* 0x00000005aea37c20 */ /* 0x000fe20008410000 */
[----:B------:R-:W-:Y:S01]  /*5d30*/  @P1 IMAD.HI.U32 R2, R179, UR4, RZ ;  /* 0x00000004b3021c27 */ /* 0x000fe2000f8e00ff */
[----:B------:R-:W-:-:S03]  /*5d40*/  @UP1 ULDC UR4, c[0x0][0x450] ;  /* 0x0001140000041ab9 */ /* 0x000fc60000000800 */
[----:B------:R-:W-:Y:S01]  /*5d50*/  FMUL.FTZ R164, R175, UR5 ;  /* 0x00000005afa47c20 */ /* 0x000fe20008410000 */
[----:B------:R-:W-:Y:S01]  /*5d60*/  FMUL.FTZ R189, R165, UR5 ;  /* 0x00000005a5bd7c20 */ /* 0x000fe20008410000 */
[----:B------:R-:W-:Y:S01]  /*5d70*/  FMUL.FTZ R160, R167, UR5 ;  /* 0x00000005a7a07c20 */ /* 0x000fe20008410000 */
[----:B------:R-:W-:Y:S01]  /*5d80*/  @P2 SHF.R.U32.HI R179, RZ, UR4, R2 ;  /* 0x00000004ffb32c19 */ /* 0x000fe20008011602 */
[----:B------:R-:W-:Y:S01]  /*5d90*/  FMUL.FTZ R192, R168, UR5 ;  /* 0x00000005a8c07c20 */ /* 0x000fe20008410000 */
[----:B------:R-:W-:Y:S01]  /*5da0*/  IADD3 R2, -R170, 0x1, RZ ;  /* 0x00000001aa027810 */ /* 0x000fe20007ffe1ff */
[----:B------:R-:W-:Y:S01]  /*5db0*/  FMUL.FTZ R171, R172, UR5 ;  /* 0x00000005acab7c20 */ /* 0x000fe20008410000 */
[----:B------:R-:W-:Y:S01]  /*5dc0*/  FMUL.FTZ R174, R176, UR5 ;  /* 0x00000005b0ae7c20 */ /* 0x000fe20008410000 */
[----:B------:R-:W2:Y:S01]  /*5dd0*/  SHFL.IDX PT, R169, R179, RZ, 0x1c1f ;  /* 0x001c1fffb3a97589 */ /* 0x000ea200000e0000 */
[----:B------:R-:W-:Y:S01]  /*5de0*/  FMUL.FTZ R175, R177, UR5 ;  /* 0x00000005b1af7c20 */ /* 0x000fe20008410000 */
[----:B------:R-:W-:Y:S01]  /*5df0*/  FMUL.FTZ R172, R173, UR5 ;  /* 0x00000005adac7c20 */ /* 0x000fe20008410000 */
[----:B------:R-:W-:Y:S01]  /*5e00*/  FMUL.FTZ R165, R178, UR5 ;  /* 0x00000005b2a57c20 */ /* 0x000fe20008410000 */
[----:B------:R-:W-:Y:S01]  /*5e10*/  FMUL.FTZ R177, R180, UR5 ;  /* 0x00000005b4b17c20 */ /* 0x000fe20008410000 */
[----:B------:R-:W-:Y:S01]  /*5e20*/  FMUL.FTZ R176, R181, UR5 ;  /* 0x00000005b5b07c20 */ /* 0x000fe20008410000 */
[----:B------:R-:W-:Y:S01]  /*5e30*/  FMUL.FTZ R167, R182, UR5 ;  /* 0x00000005b6a77c20 */ /* 0x000fe20008410000 */
[----:B------:R-:W-:-:S02]  /*5e40*/  IMAD R3, R19, -0x2, R2 ;  /* 0xfffffffe13037824 */ /* 0x000fc400078e0202 */
[----:B------:R-:W-:Y:S01]  /*5e50*/  FMUL.FTZ R168, R183, UR5 ;  /* 0x00000005b7a87c20 */ /* 0x000fe20008410000 */
[----:B------:R-:W-:Y:S01]  /*5e60*/  PLOP3.LUT P1, PT, PT, PT, UP0, 0x40, 0x0 ;  /* 0x000000000000781c */ /* 0x000fe20003f2e808 */
[----:B------:R-:W-:Y:S01]  /*5e70*/  SYNCS.ARRIVE.TRANS64.RED.A1T0 RZ, [UR7], RZ ;  /* 0x000000ffffff79a7 */ /* 0x000fe20008100407 */
[----:B0-----:R-:W-:Y:S01]  /*5e80*/  IMAD R2, R154, UR42, R3 ;  /* 0x0000002a9a027c24 */ /* 0x001fe2000f8e0203 */
[----:B------:R-:W0:Y:S01]  /*5e90*/  MUFU.TANH R184, R184 ;  /* 0x000000b800b87308 */ /* 0x000e220000002400 */
[----:B------:R-:W-:Y:S01]  /*5ea0*/  UMOV UR7, UR55 ;  /* 0x0000003700077c82 */ /* 0x000fe20008000000 */
[----:B------:R-:W-:Y:S01]  /*5eb0*/  ULDC UR10, c[0x0][0x9e0] ;  /* 0x00027800000a7ab9 */ /* 0x000fe20000000800 */
[----:B------:R-:W-:Y:S01]  /*5ec0*/  ULOP3.LUT UR4, URZ, UR7, URZ, 0x33, !UPT ;  /* 0x000000073f047292 */ /* 0x000fe2000f8e333f */
[----:B-1----:R-:W-:-:S04]  /*5ed0*/  IADD3 R2, R2, -R153, RZ ;  /* 0x8000009902027210 */ /* 0x002fc80007ffe0ff */
[----:B------:R-:W1:Y:S01]  /*5ee0*/  MUFU.TANH R4, R4 ;  /* 0x0000000400047308 */ /* 0x000e620000002400 */
[C---:B------:R-:W-:Y:S02]  /*5ef0*/  VIADD R173, R2.reuse, UR10 ;  /* 0x0000000a02ad7c36 */ /* 0x040fe40008000000 */
[----:B------:R-:W-:Y:S02]  /*5f00*/  VIADD R178, R2, UR4 ;  /* 0x0000000402b27c36 */ /* 0x000fe40008000000 */
[--C-:B--2---:R-:W-:Y:S02]  /*5f10*/  IMAD.IADD R180, R173, 0x1, R169.reuse ;  /* 0x00000001adb47824 */ /* 0x104fe400078e02a9 */
[----:B------:R-:W-:Y:S01]  /*5f20*/  IMAD.IADD R181, R178, 0x1, R169 ;  /* 0x00000001b2b57824 */ /* 0x000fe200078e02a9 */
[----:B------:R-:W2:Y:S08]  /*5f30*/  MUFU.TANH R0, R0 ;  /* 0x0000000000007308 */ /* 0x000eb00000002400 */
[----:B------:R-:W3:Y:S08]  /*5f40*/  MUFU.TANH R152, R152 ;  /* 0x0000009800987308 */ /* 0x000ef00000002400 */
[----:B------:R-:W4:Y:S08]  /*5f50*/  MUFU.TANH R186, R186 ;  /* 0x000000ba00ba7308 */ /* 0x000f300000002400 */
        /* <DEDUP_REMOVED lines=26> */
[----:B------:R-:W0:Y:S01]  /*6100*/  MUFU.TANH R168, R168 ;  /* 0x000000a800a87308 */ /* 0x000e220000002400 */
[----:B-1234-:R-:W-:Y:S05]  /*6110*/  @P1 BRA `(.L_x_1021) ;  /* 0x00000000005c1947 */ /* 0x01efea0003800000 */
[----:B------:R-:W-:Y:S01]  /*6120*/  IMAD R2, R154, UR42, R169 ;  /* 0x0000002a9a027c24 */ /* 0x000fe2000f8e02a9 */
[----:B------:R-:W-:Y:S03]  /*6130*/  BSSY B0, `(.L_x_1022) ;  /* 0x0000011000007945 */ /* 0x000fe60003800000 */
[----:B------:R-:W-:-:S05]  /*6140*/  IMAD.IADD R169, R2, 0x1, -R153 ;  /* 0x0000000102a97824 */ /* 0x000fca00078e0a99 */
[----:B------:R-:W-:-:S13]  /*6150*/  ISETP.GT.AND P1, PT, R169, -0x1, PT ;  /* 0xffffffffa900780c */ /* 0x000fda0003f24270 */
[----:B------:R-:W-:Y:S05]  /*6160*/  @P1 BRA `(.L_x_1023) ;  /* 0x0000000000201947 */ /* 0x000fea0003800000 */
[----:B------:R-:W-:Y:S01]  /*6170*/  IMAD.U32 R183, RZ, RZ, UR51 ;  /* 0x00000033ffb77e24 */ /* 0x000fe2000f8e00ff */
[----:B------:R-:W-:-:S04]  /*6180*/  LOP3.LUT R169, RZ, R169, RZ, 0x33, !PT ;  /* 0x000000a9ffa97212 */ /* 0x000fc800078e33ff */
[----:B------:R-:W-:-:S13]  /*6190*/  ISETP.NE.AND P1, PT, R183, 0x1, PT ;  /* 0x00000001b700780c */ /* 0x000fda0003f25270 */
[----:B------:R-:W1:Y:S02]  /*61a0*/  @P1 LDC.64 R2, c[0x0][0x9e8] ;  /* 0x00027a00ff021b82 */ /* 0x000e640000000a00 */
[----:B-1----:R-:W-:-:S05]  /*61b0*/  @P1 IMAD.HI.U32 R2, R169, R2, RZ ;  /* 0x00000002a9021227 */ /* 0x002fca00078e00ff */
[----:B------:R-:W-:-:S04]  /*61c0*/  @P1 SHF.R.U32.HI R169, RZ, R3, R2 ;  /* 0x00000003ffa91219 */ /* 0x000fc80000011602 */
[----:B------:R-:W-:Y:S01]  /*61d0*/  LOP3.LUT R169, RZ, R169, RZ, 0x33, !PT ;  /* 0x000000a9ffa97212 */ /* 0x000fe200078e33ff */
[----:B------:R-:W-:Y:S06]  /*61e0*/  BRA `(.L_x_1024) ;  /* 0x0000000000147947 */ /* 0x000fec0003800000 */
.L_x_1023:
[----:B------:R-:W-:-:S04]  /*61f0*/  MOV R183, UR51 ;  /* 0x0000003300b77c02 */ /* 0x000fc80008000f00 */
[----:B------:R-:W-:-:S13]  /*6200*/  ISETP.NE.AND P1, PT, R183, 0x1, PT ;  /* 0x00000001b700780c */ /* 0x000fda0003f25270 */
[----:B------:R-:W1:Y:S02]  /*6210*/  @P1 LDC.64 R2, c[0x0][0x9e8] ;  /* 0x00027a00ff021b82 */ /* 0x000e640000000a00 */
[----:B-1----:R-:W-:-:S05]  /*6220*/  @P1 IMAD.HI.U32 R2, R169, R2, RZ ;  /* 0x00000002a9021227 */ /* 0x002fca00078e00ff */
[----:B------:R-:W-:-:S07]  /*6230*/  @P1 SHF.R.U32.HI R169, RZ, R3, R2 ;  /* 0x00000003ffa91219 */ /* 0x000fce0000011602 */
.L_x_1024:
[----:B------:R-:W-:Y:S05]  /*6240*/  BSYNC B0 ;  /* 0x0000000000007941 */ /* 0x000fea0003800000 */
.L_x_1022:
[----:B------:R-:W-:-:S04]  /*6250*/  IMAD R2, R169, R183, -R170 ;  /* 0x000000b7a9027224 */ /* 0x000fc800078e0aaa */
[----:B------:R-:W-:-:S05]  /*6260*/  IMAD R2, R19, -0x2, R2 ;  /* 0xfffffffe13027824 */ /* 0x000fca00078e0202 */
[----:B------:R-:W-:Y:S02]  /*6270*/  VIADDMNMX R180, R2, R183, R180, PT ;  /* 0x000000b702b47246 */ /* 0x000fe400038001b4 */
[----:B------:R-:W-:-:S07]  /*6280*/  VIMNMX R181, R181, R2, !PT ;  /* 0x00000002b5b57248 */ /* 0x000fce0007fe0100 */
.L_x_1021:
[----:B------:R-:W-:Y:S01]  /*6290*/  ISETP.GT.AND P1, PT, R220, -0x1, PT ;  /* 0xffffffffdc00780c */ /* 0x000fe20003f24270 */
[----:B------:R-:W1:Y:S01]  /*62a0*/  SHFL.IDX PT, R179, R179, 0x1, 0x1c1f ;  /* 0x003c1f00b3b37f89 */ /* 0x000e6200000e0000 */
[----:B------:R-:W-:Y:S02]  /*62b0*/  UISETP.NE.AND UP0, UPT, UR43, URZ, UPT ;  /* 0x0000003f2b00728c */ /* 0x000fe4000bf05270 */
[C---:B------:R-:W-:Y:S02]  /*62c0*/  ISETP.GT.AND P4, PT, R181.reuse, 0x1, P1 ;  /* 0x00000001b500780c */ /* 0x040fe40000f84270 */
[----:B------:R-:W-:Y:S02]  /*62d0*/  ISETP.GT.AND P5, PT, R181, RZ, P1 ;  /* 0x000000ffb500720c */ /* 0x000fe40000fa4270 */
[C---:B------:R-:W-:Y:S02]  /*62e0*/  ISETP.LT.OR P4, PT, R180.reuse, 0x2, P4 ;  /* 0x00000002b400780c */ /* 0x040fe40002781670 */
[----:B------:R-:W-:-:S02]  /*62f0*/  ISETP.LT.OR P5, PT, R180, 0x1, P5 ;  /* 0x00000001b400780c */ /* 0x000fc40002fa1670 */
[----:B------:R-:W-:Y:S02]  /*6300*/  FSEL R169, R4, -INF , !P4 ;  /* 0xff80000004a97808 */ /* 0x000fe40006000000 */
[C---:B------:R-:W-:Y:S02]  /*6310*/  ISETP.GT.AND P4, PT, R181.reuse, 0x18, P1 ;  /* 0x00000018b500780c */ /* 0x040fe40000f84270 */
[----:B0-----:R-:W-:Y:S02]  /*6320*/  FSEL R184, R184, -INF , !P5 ;  /* 0xff800000b8b87808 */ /* 0x001fe40006800000 */
[----:B------:R-:W-:Y:S02]  /*6330*/  ISETP.LT.OR P4, PT, R180, 0x19, P4 ;  /* 0x00000019b400780c */ /* 0x000fe40002781670 */
[C---:B------:R-:W-:Y:S02]  /*6340*/  ISETP.GT.AND P6, PT, R181.reuse, 0x8, P1 ;  /* 0x00000008b500780c */ /* 0x040fe40000fc4270 */
[----:B------:R-:W-:-:S02]  /*6350*/  ISETP.GT.AND P2, PT, R181, 0x9, P1 ;  /* 0x00000009b500780c */ /* 0x000fc40000f44270 */
[----:B------:R-:W-:Y:S01]  /*6360*/  ISETP.GT.AND P3, PT, R181, 0x10, P1 ;  /* 0x00000010b500780c */ /* 0x000fe20000f64270 */
[--C-:B-1----:R-:W-:Y:S01]  /*6370*/  IMAD.IADD R173, R173, 0x1, R179.reuse ;  /* 0x00000001adad7824 */ /* 0x102fe200078e02b3 */
[C---:B------:R-:W-:Y:S01]  /*6380*/  ISETP.GT.AND P5, PT, R181.reuse, 0x11, P1 ;  /* 0x00000011b500780c */ /* 0x040fe20000fa4270 */
[----:B------:R-:W-:Y:S01]  /*6390*/  IMAD.IADD R178, R178, 0x1, R179 ;  /* 0x00000001b2b27824 */ /* 0x000fe200078e02b3 */
[----:B------:R-:W-:Y:S02]  /*63a0*/  FSEL R190, R190, -INF , !P4 ;  /* 0xff800000bebe7808 */ /* 0x000fe40006000000 */
[----:B------:R-:W-:Y:S02]  /*63b0*/  ISETP.GT.AND P4, PT, R181, 0x29, P1 ;  /* 0x00000029b500780c */ /* 0x000fe40000f84270 */
[C---:B------:R-:W-:Y:S02]  /*63c0*/  ISETP.LT.OR P6, PT, R180.reuse, 0x9, P6 ;  /* 0x00000009b400780c */ /* 0x040fe400037c1670 */
[----:B------:R-:W-:-:S02]  /*63d0*/  ISETP.LT.OR P2, PT, R180, 0xa, P2 ;  /* 0x0000000ab400780c */ /* 0x000fc40001741670 */
[C---:B------:R-:W-:Y:S02]  /*63e0*/  ISETP.LT.OR P3, PT, R180.reuse, 0x11, P3 ;  /* 0x00000011b400780c */ /* 0x040fe40001f61670 */
[C---:B------:R-:W-:Y:S02]  /*63f0*/  ISETP.LT.OR P5, PT, R180.reuse, 0x12, P5 ;  /* 0x00000012b400780c */ /* 0x040fe40002fa1670 */
[----:B------:R-:W-:Y:S02]  /*6400*/  ISETP.LT.OR P4, PT, R180, 0x2a, P4 ;  /* 0x0000002ab400780c */ /* 0x000fe40002781670 */
[----:B------:R-:W-:Y:S02]  /*6410*/  FSEL R186, R186, -INF , !P6 ;  /* 0xff800000baba7808 */ /* 0x000fe40007000000 */
[----:B------:R-:W-:Y:S02]  /*6420*/  FSEL R185, R185, -INF , !P2 ;  /* 0xff800000b9b97808 */ /* 0x000fe40005000000 */
[----:B------:R-:W-:-:S02]  /*6430*/  FSEL R188, R188, -INF , !P3 ;  /* 0xff800000bcbc7808 */ /* 0x000fc40005800000 */
[----:B------:R-:W-:Y:S02]  /*6440*/  FSEL R187, R187, -INF , !P5 ;  /* 0xff800000bbbb7808 */ /* 0x000fe40006800000 */
[C---:B------:R-:W-:Y:S02]  /*6450*/  ISETP.GT.AND P6, PT, R181.reuse, 0x19, P1 ;  /* 0x00000019b500780c */ /* 0x040fe40000fc4270 */
[C---:B------:R-:W-:Y:S02]  /*6460*/  ISETP.GT.AND P2, PT, R181.reuse, 0x20, P1 ;  /* 0x00000020b500780c */ /* 0x040fe40000f44270 */
[C---:B------:R-:W-:Y:S02]  /*6470*/  ISETP.GT.AND P3, PT, R181.reuse, 0x21, P1 ;  /* 0x00000021b500780c */ /* 0x040fe40000f64270 */
[----:B------:R-:W-:Y:S02]  /*6480*/  ISETP.GT.AND P5, PT, R181, 0x28, P1 ;  /* 0x00000028b500780c */ /* 0x000fe40000fa4270 */
[----:B------:R-:W-:-:S02]  /*6490*/  FSEL R172, R172, -INF , !P4 ;  /* 0xff800000acac7808 */ /* 0x000fc40006000000 */
[----:B------:R-:W-:Y:S02]  /*64a0*/  PLOP3.LUT P4, PT, PT, PT, UP0, 0x40, 0x0 ;  /* 0x000000000000781c */ /* 0x000fe40003f8e808 */
[C---:B------:R-:W-:Y:S02]  /*64b0*/  ISETP.LT.OR P6, PT, R180.reuse, 0x1a, P6 ;  /* 0x0000001ab400780c */ /* 0x040fe400037c1670 */
[C---:B------:R-:W-:Y:S02]  /*64c0*/  ISETP.LT.OR P2, PT, R180.reuse, 0x21, P2 ;  /* 0x00000021b400780c */ /* 0x040fe40001741670 */
[C---:B------:R-:W-:Y:S02]  /*64d0*/  ISETP.LT.OR P3, PT, R180.reuse, 0x22, P3 ;  /* 0x00000022b400780c */ /* 0x040fe40001f61670 */
[----:B------:R-:W-:Y:S02]  /*64e0*/  ISETP.LT.OR P5, PT, R180, 0x29, P5 ;  /* 0x00000029b400780c */ /* 0x000fe40002fa1670 */
[----:B------:R-:W-:-:S02]  /*64f0*/  FSEL R189, R189, -INF , !P6 ;  /* 0xff800000bdbd7808 */ /* 0x000fc40007000000 */
[----:B------:R-:W-:Y:S02]  /*6500*/  FSEL R192, R192, -INF , !P2 ;  /* 0xff800000c0c07808 */ /* 0x000fe40005000000 */
[----:B------:R-:W-:Y:S02]  /*6510*/  FSEL R191, R191, -INF , !P3 ;  /* 0xff800000bfbf7808 */ /* 0x000fe40005800000 */
[----:B------:R-:W-:Y:S02]  /*6520*/  FSEL R171, R171, -INF , !P5 ;  /* 0xff800000abab7808 */ /* 0x000fe40006800000 */
[C---:B------:R-:W-:Y:S02]  /*6530*/  ISETP.GT.AND P6, PT, R181.reuse, 0x30, P1 ;  /* 0x00000030b500780c */ /* 0x040fe40000fc4270 */
[C---:B------:R-:W-:Y:S02]  /*6540*/  ISETP.GT.AND P2, PT, R181.reuse, 0x31, P1 ;  /* 0x00000031b500780c */ /* 0x040fe40000f44270 */
[----:B------:R-:W-:-:S02]  /*6550*/  ISETP.GT.AND P3, PT, R181, 0x38, P1 ;  /* 0x00000038b500780c */ /* 0x000fc40000f64270 */
[----:B------:R-:W-:Y:S02]  /*6560*/  ISETP.GT.AND P5, PT, R181, 0x39, P1 ;  /* 0x00000039b500780c */ /* 0x000fe40000fa4270 */
[C---:B------:R-:W-:Y:S02]  /*6570*/  ISETP.LT.OR P6, PT, R180.reuse, 0x31, P6 ;  /* 0x00000031b400780c */ /* 0x040fe400037c1670 */
[C---:B------:R-:W-:Y:S02]  /*6580*/  ISETP.LT.OR P2, PT, R180.reuse, 0x32, P2 ;  /* 0x00000032b400780c */ /* 0x040fe40001741670 */
[C---:B------:R-:W-:Y:S02]  /*6590*/  ISETP.LT.OR P3, PT, R180.reuse, 0x39, P3 ;  /* 0x00000039b400780c */ /* 0x040fe40001f61670 */
[----:B------:R-:W-:Y:S02]  /*65a0*/  ISETP.LT.OR P5, PT, R180, 0x3a, P5 ;  /* 0x0000003ab400780c */ /* 0x000fe40002fa1670 */
[----:B------:R-:W-:-:S02]  /*65b0*/  FSEL R174, R174, -INF , !P6 ;  /* 0xff800000aeae7808 */ /* 0x000fc40007000000 */
[----:B------:R-:W-:Y:S02]  /*65c0*/  FSEL R175, R175, -INF , !P2 ;  /* 0xff800000afaf7808 */ /* 0x000fe40005000000 */
[----:B------:R-:W-:Y:S02]  /*65d0*/  FSEL R177, R177, -INF , !P3 ;  /* 0xff800000b1b17808 */ /* 0x000fe40005800000 */
[----:B------:R-:W-:Y:S01]  /*65e0*/  FSEL R176, R176, -INF , !P5 ;  /* 0xff800000b0b07808 */ /* 0x000fe20006800000 */
[----:B------:R-:W-:Y:S06]  /*65f0*/  @P4 BRA `(.L_x_1025) ;  /* 0x00000000005c4947 */ /* 0x000fec0003800000 */
        /* <DEDUP_REMOVED lines=8> */
[----:B------:R-:W0:Y:S02]  /*6680*/  @P2 LDC.64 R2, c[0x0][0x9e8] ;  /* 0x00027a00ff022b82 */ /* 0x000e240000000a00 */
[----:B0-----:R-:W-:-:S05]  /*6690*/  @P2 IMAD.HI.U32 R2, R179, R2, RZ ;  /* 0x00000002b3022227 */ /* 0x001fca00078e00ff */
[----:B------:R-:W-:-:S04]  /*66a0*/  @P2 SHF.R.U32.HI R179, RZ, R3, R2 ;  /* 0x00000003ffb32219 */ /* 0x000fc80000011602 */
[----:B------:R-:W-:Y:S01]  /*66b0*/  LOP3.LUT R179, RZ, R179, RZ, 0x33, !PT ;  /* 0x000000b3ffb37212 */ /* 0x000fe200078e33ff */
[----:B------:R-:W-:Y:S06]  /*66c0*/  BRA `(.L_x_1028) ;  /* 0x0000000000147947 */ /* 0x000fec0003800000 */
.L_x_1027:
[----:B------:R-:W-:-:S05]  /*66d0*/  IMAD.U32 R4, RZ, RZ, UR51 ;  /* 0x00000033ff047e24 */ /* 0x000fca000f8e00ff */
[----:B------:R-:W-:-:S13]  /*66e0*/  ISETP.NE.AND P2, PT, R4, 0x1, PT ;  /* 0x000000010400780c */ /* 0x000fda0003f45270 */
[----:B------:R-:W0:Y:S02]  /*66f0*/  @P2 LDC.64 R2, c[0x0][0x9e8] ;  /* 0x00027a00ff022b82 */ /* 0x000e240000000a00 */
[----:B0-----:R-:W-:-:S05]  /*6700*/  @P2 IMAD.HI.U32 R2, R179, R2, RZ ;  /* 0x00000002b3022227 */ /* 0x001fca00078e00ff */
[----:B------:R-:W-:-:S07]  /*6710*/  @P2 SHF.R.U32.HI R179, RZ, R3, R2 ;  /* 0x00000003ffb32219 */ /* 0x000fce0000011602 */
.L_x_1028:
[----:B------:R-:W-:Y:S05]  /*6720*/  BSYNC B0 ;  /* 0x0000000000007941 */ /* 0x000fea0003800000 */
.L_x_1026:
[----:B------:R-:W-:-:S04]  /*6730*/  IMAD R170, R179, R4, -R170 ;  /* 0x00000004b3aa7224 */ /* 0x000fc800078e0aaa */
[----:B------:R-:W-:-:S05]  /*6740*/  IMAD R170, R19, -0x2, R170 ;  /* 0xfffffffe13aa7824 */ /* 0x000fca00078e02aa */
[----:B------:R-:W-:Y:S02]  /*6750*/  VIADDMNMX R173, R170, R4, R173, PT ;  /* 0x00000004aaad7246 */ /* 0x000fe400038001ad */
[----:B------:R-:W-:-:S07]  /*6760*/  VIMNMX R178, R178, R170, !PT ;  /* 0x000000aab2b27248 */ /* 0x000fce0007fe0100 */
.L_x_1025:
[----:B------:R-:W-:Y:S01]  /*6770*/  FMNMX.FTZ R2, R184, R21, !PT ;  /* 0x00000015b8027209 */ /* 0x000fe20007810000 */
[----:B------:R-:W-:Y:S01]  /*6780*/  UMOV UR10, UR54 ;  /* 0x00000036000a7c82 */ /* 0x000fe20008000000 */
[C---:B------:R-:W-:Y:S02]  /*6790*/  ISETP.GT.AND P3, PT, R178.reuse, RZ, P1 ;  /* 0x000000ffb200720c */ /* 0x040fe40000f64270 */
[----:B------:R-:W-:Y:S02]  /*67a0*/  FMNMX.FTZ R3, R169, R2, !PT ;  /* 0x00000002a9037209 */ /* 0x000fe40007810000 */
[----:B------:R-:W-:Y:S02]  /*67b0*/  ISETP.GT.AND P4, PT, R178, 0x1, P1 ;  /* 0x00000001b200780c */ /* 0x000fe40000f84270 */
[----:B------:R-:W-:Y:S02]  /*67c0*/  FMNMX.FTZ R2, R186, R3, !PT ;  /* 0x00000003ba027209 */ /* 0x000fe40007810000 */
[----:B------:R-:W-:-:S02]  /*67d0*/  ISETP.LT.OR P3, PT, R173, 0x1, P3 ;  /* 0x00000001ad00780c */ /* 0x000fc40001f61670 */
[----:B------:R-:W-:Y:S02]  /*67e0*/  FMNMX.FTZ R3, R185, R2, !PT ;  /* 0x00000002b9037209 */ /* 0x000fe40007810000 */
[----:B------:R-:W-:Y:S02]  /*67f0*/  ISETP.GT.AND P6, PT, R178, 0x8, P1 ;  /* 0x00000008b200780c */ /* 0x000fe40000fc4270 */
[----:B------:R-:W-:Y:S02]  /*6800*/  FMNMX.FTZ R2, R188, R3, !PT ;  /* 0x00000003bc027209 */ /* 0x000fe40007810000 */
[----:B------:R-:W-:Y:S02]  /*6810*/  ISETP.LT.OR P4, PT, R173, 0x2, P4 ;  /* 0x00000002ad00780c */ /* 0x000fe40002781670 */
[----:B------:R-:W-:Y:S02]  /*6820*/  FMNMX.FTZ R3, R187, R2, !PT ;  /* 0x00000002bb037209 */ /* 0x000fe40007810000 */
[----:B------:R-:W-:-:S02]  /*6830*/  ISETP.GT.AND P2, PT, R178, 0x9, P1 ;  /* 0x00000009b200780c */ /* 0x000fc40000f44270 */
[----:B------:R-:W-:Y:S02]  /*6840*/  FMNMX.FTZ R2, R190, R3, !PT ;  /* 0x00000003be027209 */ /* 0x000fe40007810000 */
[----:B------:R-:W-:Y:S02]  /*6850*/  ISETP.LT.OR P6, PT, R173, 0x9, P6 ;  /* 0x00000009ad00780c */ /* 0x000fe400037c1670 */
[----:B------:R-:W-:Y:S02]  /*6860*/  FMNMX.FTZ R3, R189, R2, !PT ;  /* 0x00000002bd037209 */ /* 0x000fe40007810000 */
[----:B------:R-:W-:Y:S02]  /*6870*/  FSEL R152, R152, -INF , !P4 ;  /* 0xff80000098987808 */ /* 0x000fe40006000000 */
        /* <DEDUP_REMOVED lines=9> */
[----:B------:R-:W-:Y:S02]  /*6910*/  FSEL R156, R156, -INF , !P2 ;  /* 0xff8000009c9c7808 */ /* 0x000fe40005000000 */
[----:B------:R-:W-:Y:S02]  /*6920*/  FMNMX.FTZ R2, R175, R2, !PT ;  /* 0x00000002af027209 */ /* 0x000fe40007810000 */
[----:B------:R-:W-:Y:S02]  /*6930*/  ISETP.LT.OR P5, PT, R173, 0x11, P5 ;  /* 0x00000011ad00780c */ /* 0x000fe40002fa1670 */
[----:B------:R-:W-:Y:S02]  /*6940*/  FMNMX.FTZ R3, R177, R2, !PT ;  /* 0x00000002b1037209 */ /* 0x000fe40007810000 */
[----:B------:R-:W-:-:S02]  /*6950*/  ISETP.GT.AND P6, PT, R178, 0x18, P1 ;  /* 0x00000018b200780c */ /* 0x000fc40000fc4270 */
[----:B------:R-:W-:Y:S02]  /*6960*/  FMNMX.FTZ R3, R176, R3, !PT ;  /* 0x00000003b0037209 */ /* 0x000fe40007810000 */
[----:B------:R-:W-:Y:S02]  /*6970*/  ISETP.LT.OR P4, PT, R173, 0x12, P4 ;  /* 0x00000012ad00780c */ /* 0x000fe40002781670 */
[----:B------:R-:W-:Y:S01]  /*6980*/  FSEL R157, R157, -INF , !P5 ;  /* 0xff8000009d9d7808 */ /* 0x000fe20006800000 */
[----:B------:R-:W0:Y:S01]  /*6990*/  SHFL.BFLY PT, R2, R3, 0x2, 0x1f ;  /* 0x0c401f0003027f89 */ /* 0x000e2200000e0000 */
[----:B------:R-:W-:Y:S02]  /*69a0*/  ISETP.GT.AND P2, PT, R178, 0x19, P1 ;  /* 0x00000019b200780c */ /* 0x000fe40000f44270 */
[----:B------:R-:W-:Y:S02]  /*69b0*/  ISETP.LT.OR P6, PT, R173, 0x19, P6 ;  /* 0x00000019ad00780c */ /* 0x000fe400037c1670 */
[----:B------:R-:W-:-:S02]  /*69c0*/  FSEL R158, R158, -INF , !P4 ;  /* 0xff8000009e9e7808 */ /* 0x000fc40006000000 */
[----:B------:R-:W-:Y:S02]  /*69d0*/  FSEL R159, R159, -INF , !P6 ;  /* 0xff8000009f9f7808 */ /* 0x000fe40007000000 */
[C---:B------:R-:W-:Y:S02]  /*69e0*/  ISETP.LT.OR P2, PT, R173.reuse, 0x1a, P2 ;  /* 0x0000001aad00780c */ /* 0x040fe40001741670 */
[----:B------:R-:W-:Y:S02]  /*69f0*/  ISETP.GT.AND P5, PT, R178, 0x21, P1 ;  /* 0x00000021b200780c */ /* 0x000fe40000fa4270 */
[----:B------:R-:W-:Y:S02]  /*6a00*/  FSEL R160, R160, -INF , !P2 ;  /* 0xff800000a0a07808 */ /* 0x000fe40005000000 */
[----:B------:R-:W-:Y:S02]  /*6a10*/  ISETP.GT.AND P4, PT, R178, 0x28, P1 ;  /* 0x00000028b200780c */ /* 0x000fe40000f84270 */
[----:B------:R-:W-:-:S02]  /*6a20*/  ISETP.LT.OR P5, PT, R173, 0x22, P5 ;  /* 0x00000022ad00780c */ /* 0x000fc40002fa1670 */
[----:B------:R-:W-:Y:S02]  /*6a30*/  ISETP.GT.AND P6, PT, R178, 0x29, P1 ;  /* 0x00000029b200780c */ /* 0x000fe40000fc4270 */
[----:B------:R-:W-:Y:S02]  /*6a40*/  ISETP.LT.OR P4, PT, R173, 0x29, P4 ;  /* 0x00000029ad00780c */ /* 0x000fe40002781670 */
[----:B------:R-:W-:Y:S02]  /*6a50*/  FSEL R162, R162, -INF , !P5 ;  /* 0xff800000a2a27808 */ /* 0x000fe40006800000 */
[----:B0-----:R-:W-:Y:S02]  /*6a60*/  FMNMX.FTZ R2, R3, R2, !PT ;  /* 0x0000000203027209 */ /* 0x001fe40007810000 */
[----:B------:R-:W-:Y:S02]  /*6a70*/  ISETP.GT.AND P2, PT, R178, 0x30, P1 ;  /* 0x00000030b200780c */ /* 0x000fe40000f44270 */
[----:B------:R-:W-:Y:S01]  /*6a80*/  FSEL R170, R163, -INF , !P4 ;  /* 0xff800000a3aa7808 */ /* 0x000fe20006000000 */
[----:B------:R-:W0:Y:S01]  /*6a90*/  SHFL.BFLY PT, R179, R2, 0x1, 0x1f ;  /* 0x0c201f0002b37f89 */ /* 0x000e2200000e0000 */
[----:B------:R-:W-:-:S02]  /*6aa0*/  ISETP.LT.OR P6, PT, R173, 0x2a, P6 ;  /* 0x0000002aad00780c */ /* 0x000fc400037c1670 */
[----:B------:R-:W-:Y:S02]  /*6ab0*/  ISETP.GT.AND P5, PT, R178, 0x31, P1 ;  /* 0x00000031b200780c */ /* 0x000fe40000fa4270 */
[C---:B------:R-:W-:Y:S02]  /*6ac0*/  ISETP.LT.OR P2, PT, R173.reuse, 0x31, P2 ;  /* 0x00000031ad00780c */ /* 0x040fe40001741670 */
[----:B------:R-:W-:Y:S02]  /*6ad0*/  FSEL R164, R164, -INF , !P6 ;  /* 0xff800000a4a47808 */ /* 0x000fe40007000000 */
[----:B------:R-:W-:Y:S02]  /*6ae0*/  ISETP.GT.AND P4, PT, R178, 0x38, P1 ;  /* 0x00000038b200780c */ /* 0x000fe40000f84270 */
[----:B------:R-:W-:Y:S02]  /*6af0*/  ISETP.LT.OR P5, PT, R173, 0x32, P5 ;  /* 0x00000032ad00780c */ /* 0x000fe40002fa1670 */
[----:B------:R-:W-:-:S02]  /*6b00*/  FSEL R165, R165, -INF , !P2 ;  /* 0xff800000a5a57808 */ /* 0x000fc40005000000 */
[----:B------:R-:W-:Y:S02]  /*6b10*/  ISETP.LT.OR P4, PT, R173, 0x39, P4 ;  /* 0x00000039ad00780c */ /* 0x000fe40002781670 */
[----:B------:R-:W-:Y:S02]  /*6b20*/  FSEL R166, R166, -INF , !P5 ;  /* 0xff800000a6a67808 */ /* 0x000fe40006800000 */
[----:B0-----:R-:W-:Y:S02]  /*6b30*/  FMNMX.FTZ R4, R2, R179, !PT ;  /* 0x000000b302047209 */ /* 0x001fe40007810000 */
[----:B------:R-:W-:Y:S02]  /*6b40*/  FSEL R179, R0, -INF , !P3 ;  /* 0xff80000000b37808 */ /* 0x000fe40005800000 */
[----:B------:R-:W-:Y:S02]  /*6b50*/  ISETP.GT.AND P3, PT, R178, 0x20, P1 ;  /* 0x00000020b200780c */ /* 0x000fe40000f64270 */
[----:B------:R-:W-:-:S02]  /*6b60*/  FMNMX.FTZ R3, R179, R20, !PT ;  /* 0x00000014b3037209 */ /* 0x000fc40007810000 */
[----:B------:R-:W-:Y:S02]  /*6b70*/  ISETP.LT.OR P3, PT, R173, 0x21, P3 ;  /* 0x00000021ad00780c */ /* 0x000fe40001f61670 */
[----:B------:R-:W-:Y:S02]  /*6b80*/  FMNMX.FTZ R0, R152, R3, !PT ;  /* 0x0000000398007209 */ /* 0x000fe40007810000 */
[----:B------:R-:W-:Y:S02]  /*6b90*/  FSEL R161, R161, -INF , !P3 ;  /* 0xff800000a1a17808 */ /* 0x000fe40005800000 */
[----:B------:R-:W-:Y:S02]  /*6ba0*/  FMNMX.FTZ R3, R155, R0, !PT ;  /* 0x000000009b037209 */ /* 0x000fe40007810000 */
[----:B------:R-:W-:Y:S02]  /*6bb0*/  ISETP.GT.AND P1, PT, R178, 0x39, P1 ;  /* 0x00000039b200780c */ /* 0x000fe40000f24270 */
[----:B------:R-:W-:-:S02]  /*6bc0*/  FMNMX.FTZ R0, R156, R3, !PT ;  /* 0x000000039c007209 */ /* 0x000fc40007810000 */
[----:B------:R-:W-:Y:S02]  /*6bd0*/  ISETP.LT.OR P1, PT, R173, 0x3a, P1 ;  /* 0x0000003aad00780c */ /* 0x000fe40000f21670 */
[----:B------:R-:W-:Y:S01]  /*6be0*/  FMNMX.FTZ R3, R157, R0, !PT ;  /* 0x000000009d037209 */ /* 0x000fe20007810000 */
[----:B------:R-:W-:Y:S01]  /*6bf0*/  FMUL.FTZ R0, R4, UR10 ;  /* 0x0000000a04007c20 */ /* 0x000fe20008410000 */
[----:B------:R-:W-:Y:S02]  /*6c00*/  FSEL R178, R167, -INF , !P4 ;  /* 0xff800000a7b27808 */ /* 0x000fe40006000000 */
[----:B------:R-:W-:Y:S02]  /*6c10*/  FMNMX.FTZ R2, R158, R3, !PT ;  /* 0x000000039e027209 */ /* 0x000fe40007810000 */
[----:B------:R-:W-:Y:S02]  /*6c20*/  FSEL R180, R168, -INF , !P1 ;  /* 0xff800000a8b47808 */ /* 0x000fe40004800000 */
[----:B------:R-:W-:-:S02]  /*6c30*/  FMNMX.FTZ R3, R159, R2, !PT ;  /* 0x000000029f037209 */ /* 0x000fc40007810000 */
[----:B------:R-:W-:Y:S02]  /*6c40*/  FSETP.NEU.FTZ.AND P3, PT, R4, -INF , PT ;  /* 0xff8000000400780b */ /* 0x000fe40003f7d000 */
[----:B------:R-:W-:Y:S02]  /*6c50*/  FMNMX.FTZ R2, R160, R3, !PT ;  /* 0x00000003a0027209 */ /* 0x000fe40007810000 */
[----:B------:R-:W-:Y:S02]  /*6c60*/  FSEL R0, R0, RZ, P3 ;  /* 0x000000ff00007208 */ /* 0x000fe40001800000 */
[----:B------:R-:W-:-:S03]  /*6c70*/  FMNMX.FTZ R3, R161, R2, !PT ;  /* 0x00000002a1037209 */ /* 0x000fc60007810000 */
[--C-:B------:R-:W-:Y:S01]  /*6c80*/  FFMA.FTZ R196, R169, UR10, -R0.reuse ;  /* 0x0000000aa9c47c23 */ /* 0x100fe20008010800 */
[----:B------:R-:W-:Y:S01]  /*6c90*/  FMNMX.FTZ R3, R162, R3, !PT ;  /* 0x00000003a2037209 */ /* 0x000fe20007810000 */
[--C-:B------:R-:W-:Y:S01]  /*6ca0*/  FFMA.FTZ R169, R175, UR10, -R0.reuse ;  /* 0x0000000aafa97c23 */ /* 0x100fe20008010800 */
[--C-:B------:R-:W-:Y:S01]  /*6cb0*/  FFMA.FTZ R194, R190, UR10, -R0.reuse ;  /* 0x0000000abec27c23 */ /* 0x100fe20008010800 */
[--C-:B------:R-:W-:Y:S01]  /*6cc0*/  FFMA.FTZ R190, R171, UR10, -R0.reuse ;  /* 0x0000000aabbe7c23 */ /* 0x100fe20008010800 */
[----:B------:R-:W-:Y:S01]  /*6cd0*/  FMNMX.FTZ R3, R170, R3, !PT ;  /* 0x00000003aa037209 */ /* 0x000fe20007810000 */
[--C-:B------:R-:W-:Y:S01]  /*6ce0*/  FFMA.FTZ R171, R172, UR10, -R0.reuse ;  /* 0x0000000aacab7c23 */ /* 0x100fe20008010800 */
[----:B------:R-:W-:Y:S01]  /*6cf0*/  FSEL R172, R4, RZ, P3 ;  /* 0x000000ff04ac7208 */ /* 0x000fe20001800000 */
[--C-:B------:R-:W-:Y:S01]  /*6d00*/  FFMA.FTZ R184, R184, UR10, -R0.reuse ;  /* 0x0000000ab8b87c23 */ /* 0x100fe20008010800 */
[----:B------:R-:W-:Y:S01]  /*6d10*/  FMNMX.FTZ R2, R164, R3, !PT ;  /* 0x00000003a4027209 */ /* 0x000fe20007810000 */
[--C-:B------:R-:W-:Y:S01]  /*6d20*/  FFMA.FTZ R198, R186, UR10, -R0.reuse ;  /* 0x0000000abac67c23 */ /* 0x100fe20008010800 */
[--C-:B------:R-:W-:Y:S01]  /*6d30*/  FFMA.FTZ R167, R188, UR10, -R0.reuse ;  /* 0x0000000abca77c23 */ /* 0x100fe20008010800 */
[----:B------:R-:W-:Y:S01]  /*6d40*/  FADD.FTZ R172, -R172, R21 ;  /* 0x00000015acac7221 */ /* 0x000fe20000010100 */
[----:B------:R-:W-:Y:S01]  /*6d50*/  FMNMX.FTZ R3, R165, R2, !PT ;  /* 0x00000002a5037209 */ /* 0x000fe20007810000 */
[----:B------:R0:W-:Y:S01]  /*6d60*/  MUFU.EX2 R163, R184 ;  /* 0x000000b800a37308 */ /* 0x0001e20000000800 */
[--C-:B------:R-:W-:Y:S01]  /*6d70*/  FFMA.FTZ R183, R185, UR10, -R0.reuse ;  /* 0x0000000ab9b77c23 */ /* 0x100fe20008010800 */
[----:B------:R-:W-:Y:S01]  /*6d80*/  FMUL.FTZ R172, R172, UR10 ;  /* 0x0000000aacac7c20 */ /* 0x000fe20008410000 */
[----:B------:R-:W-:Y:S01]  /*6d90*/  FMNMX.FTZ R3, R166, R3, !PT ;  /* 0x00000003a6037209 */ /* 0x000fe20007810000 */
[--C-:B------:R-:W-:Y:S01]  /*6da0*/  FFMA.FTZ R168, R187, UR10, -R0.reuse ;  /* 0x0000000abba87c23 */ /* 0x100fe20008010800 */
[--C-:B------:R-:W-:Y:S01]  /*6db0*/  FFMA.FTZ R181, R189, UR10, -R0.reuse ;  /* 0x0000000abdb57c23 */ /* 0x100fe20008010800 */
[--C-:B------:R-:W-:Y:S01]  /*6dc0*/  FFMA.FTZ R188, R192, UR10, -R0.reuse ;  /* 0x0000000ac0bc7c23 */ /* 0x100fe20008010800 */
[----:B------:R-:W-:Y:S01]  /*6dd0*/  FMNMX.FTZ R3, R178, R3, !PT ;  /* 0x00000003b2037209 */ /* 0x000fe20007810000 */
[--C-:B------:R-:W-:Y:S01]  /*6de0*/  FFMA.FTZ R173, R191, UR10, -R0.reuse ;  /* 0x0000000abfad7c23 */ /* 0x100fe20008010800 */
[--C-:B0-----:R-:W-:Y:S01]  /*6df0*/  FFMA.FTZ R184, R174, UR10, -R0.reuse ;  /* 0x0000000aaeb87c23 */ /* 0x101fe20008010800 */
[--C-:B------:R-:W-:Y:S01]  /*6e00*/  FFMA.FTZ R186, R177, UR10, -R0.reuse ;  /* 0x0000000ab1ba7c23 */ /* 0x100fe20008010800 */
[----:B------:R-:W-:Y:S01]  /*6e10*/  FMNMX.FTZ R3, R180, R3, !PT ;  /* 0x00000003b4037209 */ /* 0x000fe20007810000 */
[----:B------:R-:W-:Y:S01]  /*6e20*/  FFMA.FTZ R176, R176, UR10, -R0 ;  /* 0x0000000ab0b07c23 */ /* 0x000fe20008010800 */
[----:B------:R-:W-:Y:S03]  /*6e30*/  MUFU.EX2 R196, R196 ;  /* 0x000000c400c47308 */ /* 0x000fe60000000800 */
[----:B------:R-:W0:Y:S05]  /*6e40*/  SHFL.BFLY PT, R2, R3, 0x2, 0x1f ;  /* 0x0c401f0003027f89 */ /* 0x000e2a00000e0000 */
[----:B------:R-:W1:Y:S08]  /*6e50*/  MUFU.EX2 R0, R172 ;  /* 0x000000ac00007308 */ /* 0x000e700000000800 */
[----:B------:R-:W2:Y:S08]  /*6e60*/  MUFU.EX2 R198, R198 ;  /* 0x000000c600c67308 */ /* 0x000eb00000000800 */
[----:B------:R-:W3:Y:S01]  /*6e70*/  MUFU.EX2 R183, R183 ;  /* 0x000000b700b77308 */ /* 0x000ee20000000800 */
[----:B0-----:R-:W-:-:S05]  /*6e80*/  FMNMX.FTZ R2, R3, R2, !PT ;  /* 0x0000000203027209 */ /* 0x001fca0007810000 */
[----:B------:R-:W0:Y:S02]  /*6e90*/  SHFL.BFLY PT, R3, R2, 0x1, 0x1f ;  /* 0x0c201f0002037f89 */ /* 0x000e2400000e0000 */
[----:B------:R-:W-:Y:S08]  /*6ea0*/  MUFU.EX2 R167, R167 ;  /* 0x000000a700a77308 */ /* 0x000ff00000000800 */
[----:B------:R-:W-:Y:S08]  /*6eb0*/  MUFU.EX2 R168, R168 ;  /* 0x000000a800a87308 */ /* 0x000ff00000000800 */
[----:B------:R-:W-:Y:S01]  /*6ec0*/  MUFU.EX2 R194, R194 ;  /* 0x000000c200c27308 */ /* 0x000fe20000000800 */
[----:B0-----:R-:W-:-:S07]  /*6ed0*/  FMNMX.FTZ R3, R2, R3, !PT ;  /* 0x0000000302037209 */ /* 0x001fce0007810000 */
[----:B------:R-:W-:Y:S01]  /*6ee0*/  MUFU.EX2 R181, R181 ;  /* 0x000000b500b57308 */ /* 0x000fe20000000800 */
[C---:B------:R-:W-:Y:S01]  /*6ef0*/  FSETP.NEU.FTZ.AND P1, PT, R3.reuse, -INF , PT ;  /* 0xff8000000300780b */ /* 0x040fe20003f3d000 */
[----:B------:R-:W-:-:S06]  /*6f00*/  FMUL.FTZ R175, R3, UR10 ;  /* 0x0000000a03af7c20 */ /* 0x000fcc0008410000 */
[----:B------:R-:W-:Y:S01]  /*6f10*/  MUFU.EX2 R188, R188 ;  /* 0x000000bc00bc7308 */ /* 0x000fe20000000800 */
[----:B------:R-:W-:-:S05]  /*6f20*/  FSEL R175, R175, RZ, P1 ;  /* 0x000000ffafaf7208 */ /* 0x000fca0000800000 */
[--C-:B------:R-:W-:Y:S01]  /*6f30*/  FFMA.FTZ R199, R155, UR10, -R175.reuse ;  /* 0x0000000a9bc77c23 */ /* 0x100fe200080108af */
[----:B------:R-:W-:Y:S01]  /*6f40*/  FSEL R155, R3, RZ, P1 ;  /* 0x000000ff039b7208 */ /* 0x000fe20000800000 */
[--C-:B------:R-:W-:Y:S01]  /*6f50*/  FFMA.FTZ R197, R179, UR10, -R175.reuse ;  /* 0x0000000ab3c57c23 */ /* 0x100fe200080108af */
[--C-:B------:R-:W-:Y:S01]  /*6f60*/  FFMA.FTZ R152, R152, UR10, -R175.reuse ;  /* 0x0000000a98987c23 */ /* 0x100fe200080108af */
[--C-:B------:R-:W-:Y:S01]  /*6f70*/  FFMA.FTZ R156, R156, UR10, -R175.reuse ;  /* 0x0000000a9c9c7c23 */ /* 0x100fe200080108af */
[--C-:B------:R-:W-:Y:S01]  /*6f80*/  FFMA.FTZ R193, R157, UR10, -R175.reuse ;  /* 0x0000000a9dc17c23 */ /* 0x100fe200080108af */
[----:B------:R-:W-:Y:S01]  /*6f90*/  FADD.FTZ R155, -R155, R20 ;  /* 0x000000149b9b7221 */ /* 0x000fe20000010100 */
[----:B------:R-:W-:Y:S01]  /*6fa0*/  MUFU.EX2 R199, R199 ;  /* 0x000000c700c77308 */ /* 0x000fe20000000800 */
[----:B------:R-:W-:Y:S01]  /*6fb0*/  FFMA.FTZ R158, R158, UR10, -R175 ;  /* 0x0000000a9e9e7c23 */ /* 0x000fe200080108af */
[----:B-1----:R-:W-:Y:S01]  /*6fc0*/  FFMA.FTZ R157, R0, R18, R163 ;  /* 0x00000012009d7223 */ /* 0x002fe200000100a3 */
[----:B------:R-:W-:Y:S01]  /*6fd0*/  FMUL.FTZ R155, R155, UR10 ;  /* 0x0000000a9b9b7c20 */ /* 0x000fe20008410000 */
[--C-:B------:R-:W-:Y:S01]  /*6fe0*/  FFMA.FTZ R195, R159, UR10, -R175.reuse ;  /* 0x0000000a9fc37c23 */ /* 0x100fe200080108af */
[----:B------:R-:W-:Y:S01]  /*6ff0*/  FFMA.FTZ R20, R160, UR10, -R175 ;  /* 0x0000000aa0147c23 */ /* 0x000fe200080108af */
[----:B------:R-:W-:Y:S01]  /*7000*/  FADD.FTZ R157, R196, R157 ;  /* 0x0000009dc49d7221 */ /* 0x000fe20000010000 */
[--C-:B------:R-:W-:Y:S01]  /*7010*/  FFMA.FTZ R160, R162, UR10, -R175.reuse ;  /* 0x0000000aa2a07c23 */ /* 0x100fe200080108af */
[----:B------:R-:W-:Y:S01]  /*7020*/  MUFU.EX2 R197, R197 ;  /* 0x000000c500c57308 */ /* 0x000fe20000000800 */
[----:B------:R-:W-:Y:S01]  /*7030*/  FFMA.FTZ R162, R164, UR10, -R175 ;  /* 0x0000000aa4a27c23 */ /* 0x000fe200080108af */
[----:B--2---:R-:W-:Y:S01]  /*7040*/  FADD.FTZ R164, R198, R157 ;  /* 0x0000009dc6a47221 */ /* 0x004fe20000010000 */
[--C-:B------:R-:W-:Y:S01]  /*7050*/  FFMA.FTZ R189, R161, UR10, -R175.reuse ;  /* 0x0000000aa1bd7c23 */ /* 0x100fe200080108af */
[--C-:B------:R-:W-:Y:S01]  /*7060*/  FFMA.FTZ R191, R170, UR10, -R175.reuse ;  /* 0x0000000aaabf7c23 */ /* 0x100fe200080108af */
[--C-:B------:R-:W-:Y:S01]  /*7070*/  FFMA.FTZ R185, R165, UR10, -R175.reuse ;  /* 0x0000000aa5b97c23 */ /* 0x100fe200080108af */
[----:B---3--:R-:W-:Y:S01]  /*7080*/  FADD.FTZ R164, R183, R164 ;  /* 0x000000a4b7a47221 */ /* 0x008fe20000010000 */
[----:B------:R-:W-:Y:S01]  /*7090*/  FFMA.FTZ R187, R178, UR10, -R175 ;  /* 0x0000000ab2bb7c23 */ /* 0x000fe200080108af */
[----:B------:R-:W0:Y:S08]  /*70a0*/  MUFU.EX2 R2, R155 ;  /* 0x0000009b00027308 */ /* 0x000e300000000800 */
[----:B------:R-:W1:Y:S08]  /*70b0*/  MUFU.EX2 R152, R152 ;  /* 0x0000009800987308 */ /* 0x000e700000000800 */
[----:B------:R-:W2:Y:S01]  /*70c0*/  MUFU.EX2 R156, R156 ;  /* 0x0000009c009c7308 */ /* 0x000ea20000000800 */
[----:B0-----:R-:W-:-:S07]  /*70d0*/  FFMA.FTZ R5, R2, R5, R197 ;  /* 0x0000000502057223 */ /* 0x001fce00000100c5 */
[----:B------:R-:W0:Y:S01]  /*70e0*/  MUFU.EX2 R193, R193 ;  /* 0x000000c100c17308 */ /* 0x000e220000000800 */
[----:B-1----:R-:W-:-:S04]  /*70f0*/  FADD.FTZ R18, R152, R5 ;  /* 0x0000000598127221 */ /* 0x002fc80000010000 */
[----:B------:R-:W-:-:S03]  /*7100*/  FADD.FTZ R5, R199, R18 ;  /* 0x00000012c7057221 */ /* 0x000fc60000010000 */
[----:B------:R-:W1:Y:S01]  /*7110*/  MUFU.EX2 R158, R158 ;  /* 0x0000009e009e7308 */ /* 0x000e620000000800 */
[----:B--2---:R-:W-:Y:S01]  /*7120*/  FADD.FTZ R18, R156, R5 ;  /* 0x000000059c127221 */ /* 0x004fe20000010000 */
[----:B------:R-:W-:Y:S01]  /*7130*/  FADD.FTZ R5, R167, R164 ;  /* 0x000000a4a7057221 */ /* 0x000fe20000010000 */
[----:B------:R-:W-:-:S03]  /*7140*/  FFMA.FTZ R164, R166, UR10, -R175 ;  /* 0x0000000aa6a47c23 */ /* 0x000fc600080108af */
[----:B------:R-:W-:Y:S02]  /*7150*/  FADD.FTZ R5, R168, R5 ;  /* 0x00000005a8057221 */ /* 0x000fe40000010000 */
[----:B------:R-:W2:Y:S01]  /*7160*/  MUFU.EX2 R195, R195 ;  /* 0x000000c300c37308 */ /* 0x000ea20000000800 */
[----:B0-----:R-:W-:Y:S01]  /*7170*/  FADD.FTZ R155, R193, R18 ;  /* 0x00000012c19b7221 */ /* 0x001fe20000010000 */
[----:B------:R-:W-:-:S06]  /*7180*/  FADD.FTZ R166, R194, R5 ;  /* 0x00000005c2a67221 */ /* 0x000fcc0000010000 */
[----:B------:R-:W0:Y:S01]  /*7190*/  MUFU.EX2 R20, R20 ;  /* 0x0000001400147308 */ /* 0x000e220000000800 */
[----:B-1----:R-:W-:Y:S01]  /*71a0*/  FADD.FTZ R18, R158, R155 ;  /* 0x0000009b9e127221 */ /* 0x002fe20000010000 */
[----:B------:R-:W-:-:S04]  /*71b0*/  FADD.FTZ R155, R181, R166 ;  /* 0x000000a6b59b7221 */ /* 0x000fc80000010000 */
[----:B------:R-:W-:Y:S02]  /*71c0*/  FADD.FTZ R166, R188, R155 ;  /* 0x0000009bbca67221 */ /* 0x000fe40000010000 */
[----:B------:R-:W1:Y:S01]  /*71d0*/  MUFU.EX2 R189, R189 ;  /* 0x000000bd00bd7308 */ /* 0x000e620000000800 */
[----:B--2---:R-:W-:-:S07]  /*71e0*/  FADD.FTZ R5, R195, R18 ;  /* 0x00000012c3057221 */ /* 0x004fce0000010000 */
[----:B------:R-:W2:Y:S01]  /*71f0*/  MUFU.EX2 R173, R173 ;  /* 0x000000ad00ad7308 */ /* 0x000ea20000000800 */
[----:B0-----:R-:W-:-:S07]  /*7200*/  FADD.FTZ R18, R20, R5 ;  /* 0x0000000514127221 */ /* 0x001fce0000010000 */
[----:B------:R-:W0:Y:S01]  /*7210*/  MUFU.EX2 R160, R160 ;  /* 0x000000a000a07308 */ /* 0x000e220000000800 */
[----:B-1----:R-:W-:-:S07]  /*7220*/  FADD.FTZ R5, R189, R18 ;  /* 0x00000012bd057221 */ /* 0x002fce0000010000 */
[----:B------:R-:W1:Y:S01]  /*7230*/  MUFU.EX2 R190, R190 ;  /* 0x000000be00be7308 */ /* 0x000e620000000800 */
[----:B--2---:R-:W-:Y:S01]  /*7240*/  FADD.FTZ R155, R173, R166 ;  /* 0x000000a6ad9b7221 */ /* 0x004fe20000010000 */
[----:B------:R-:W-:-:S06]  /*7250*/  FFMA.FTZ R166, R180, UR10, -R175 ;  /* 0x0000000ab4a67c23 */ /* 0x000fcc00080108af */
        /* <DEDUP_REMOVED lines=26> */
.L_x_1029:
[----:B------:R-:W0:Y:S01]  /*7400*/  S2UR UR4, SR_CgaCtaId ;  /* 0x00000000000479c3 */ /* 0x000e220000008800 */
[----:B------:R-:W-:Y:S01]  /*7410*/  UIADD3 UR6, UR6, 0x30860, URZ ;  /* 0x0003086006067890 */ /* 0x000fe2000fffe03f */
[----:B------:R-:W-:Y:S01]  /*7420*/  ISETP.GT.AND P1, PT, R220, UR50, PT ;  /* 0x00000032dc007c0c */ /* 0x000fe2000bf24270 */
[----:B------:R-:W-:Y:S01]  /*7430*/  UMOV UR41, UR39 ;  /* 0x0000002700297c82 */ /* 0x000fe20008000000 */
[----:B------:R-:W-:Y:S01]  /*7440*/  F2FP.BF16.F32.PACK_AB R195, R20, R195 ;  /* 0x000000c314c3723e */ /* 0x000fe200000010ff */
[----:B------:R-:W-:Y:S01]  /*7450*/  VIADD R220, R220, 0xffffffff ;  /* 0xffffffffdcdc7836 */ /* 0x000fe20000000000 */
[----:B------:R-:W-:Y:S01]  /*7460*/  F2FP.BF16.F32.PACK_AB R186, R21, R186 ;  /* 0x000000ba15ba723e */ /* 0x000fe200000010ff */
[----:B------:R-:W-:Y:S01]  /*7470*/  IMAD.MOV.U32 R21, RZ, RZ, R4 ;  /* 0x000000ffff157224 */ /* 0x000fe200078e0004 */
[----:B------:R-:W-:Y:S02]  /*7480*/  F2FP.BF16.F32.PACK_AB R196, R196, R163 ;  /* 0x000000a3c4c4723e */ /* 0x000fe400000010ff */
[----:B------:R-:W-:-:S02]  /*7490*/  F2FP.BF16.F32.PACK_AB R197, R152, R197 ;  /* 0x000000c598c5723e */ /* 0x000fc400000010ff */
[----:B------:R-:W-:Y:S02]  /*74a0*/  F2FP.BF16.F32.PACK_AB R198, R183, R198 ;  /* 0x000000c6b7c6723e */ /* 0x000fe400000010ff */
[----:B------:R-:W-:Y:S02]  /*74b0*/  F2FP.BF16.F32.PACK_AB R199, R156, R199 ;  /* 0x000000c79cc7723e */ /* 0x000fe400000010ff */
[----:B------:R-:W-:Y:S02]  /*74c0*/  F2FP.BF16.F32.PACK_AB R192, R168, R167 ;  /* 0x000000a7a8c0723e */ /* 0x000fe400000010ff */
[----:B------:R-:W-:Y:S02]  /*74d0*/  F2FP.BF16.F32.PACK_AB R193, R158, R193 ;  /* 0x000000c19ec1723e */ /* 0x000fe400000010ff */
[----:B------:R-:W-:Y:S02]  /*74e0*/  F2FP.BF16.F32.PACK_AB R194, R181, R194 ;  /* 0x000000c2b5c2723e */ /* 0x000fe400000010ff */
[----:B------:R-:W-:Y:S01]  /*74f0*/  F2FP.BF16.F32.PACK_AB R188, R173, R188 ;  /* 0x000000bcadbc723e */ /* 0x000fe200000010ff */
[----:B0-----:R-:W-:Y:S01]  /*7500*/  UPRMT UR6, UR4, 0x654, UR6 ;  /* 0x0000065404067896 */ /* 0x001fe20008000006 */
[----:B------:R-:W-:-:S02]  /*7510*/  F2FP.BF16.F32.PACK_AB R189, R160, R189 ;  /* 0x000000bda0bd723e */ /* 0x000fc400000010ff */
[----:B------:R-:W-:Y:S01]  /*7520*/  UMOV UR4, UR38 ;  /* 0x0000002600047c82 */ /* 0x000fe20008000000 */
[----:B------:R-:W-:Y:S02]  /*7530*/  F2FP.BF16.F32.PACK_AB R190, R171, R190 ;  /* 0x000000beabbe723e */ /* 0x000fe400000010ff */
[----:B------:R-:W-:Y:S02]  /*7540*/  F2FP.BF16.F32.PACK_AB R191, R162, R191 ;  /* 0x000000bfa2bf723e */ /* 0x000fe400000010ff */
[----:B------:R-:W-:Y:S01]  /*7550*/  F2FP.BF16.F32.PACK_AB R184, R169, R184 ;  /* 0x000000b8a9b8723e */ /* 0x000fe200000010ff */
[----:B------:R-:W-:Y:S01]  /*7560*/  SYNCS.ARRIVE.TRANS64.RED.A1T0 RZ, [UR6], RZ ;  /* 0x000000ffffff79a7 */ /* 0x000fe20008100406 */
[----:B------:R-:W-:Y:S02]  /*7570*/  F2FP.BF16.F32.PACK_AB R185, R164, R185 ;  /* 0x000000b9a4b9723e */ /* 0x000fe400000010ff */
[----:B------:R-:W-:Y:S02]  /*7580*/  F2FP.BF16.F32.PACK_AB R187, R166, R187 ;  /* 0x000000bba6bb723e */ /* 0x000fe400000010ff */
[----:B------:R-:W-:Y:S01]  /*7590*/  MOV R20, R3 ;  /* 0x0000000300147202 */ /* 0x000fe20000000f00 */
[----:B------:R-:W-:Y:S06]  /*75a0*/  @P1 BRA `(.L_x_1030) ;  /* 0xffffffd000ec1947 */ /* 0x000fec000383ffff */
.L_x_1011:
[----:B------:R-:W-:Y:S01]  /*75b0*/  R2UR UR4, R22 ;  /* 0x00000000160472ca */ /* 0x000fe200000e0000 */
[----:B------:R-:W-:Y:S01]  /*75c0*/  UISETP.NE.AND UP0, UPT, UR43, URZ, UPT ;  /* 0x0000003f2b00728c */ /* 0x000fe2000bf05270 */
[----:B------:R-:W-:Y:S01]  /*75d0*/  IADD3 R153, -R153, 0x1, RZ ;  /* 0x0000000199997810 */ /* 0x000fe20007ffe1ff */
[----:B------:R-:W-:-:S04]  /*75e0*/  UIADD3 UR6, UR60, 0x7f, URZ ;  /* 0x0000007f3c067890 */ /* 0x000fc8000fffe03f */
[----:B------:R-:W-:Y:S01]  /*75f0*/  PLOP3.LUT P1, PT, PT, PT, UP0, 0x40, 0x0 ;  /* 0x000000000000781c */ /* 0x000fe20003f2e808 */
[----:B------:R-:W-:-:S05]  /*7600*/  IMAD R20, R154, UR42, R153 ;  /* 0x0000002a9a147c24 */ /* 0x000fca000f8e0299 */
[----:B------:R-:W-:-:S11]  /*7610*/  UISETP.NE.AND UP1, UPT, UR4, URZ, UPT ;  /* 0x0000003f0400728c */ /* 0x000fd6000bf25270 */
[----:B------:R-:W-:Y:S01]  /*7620*/  @UP1 ULDC UR4, c[0x0][0x44c] ;  /* 0x0001130000041ab9 */ /* 0x000fe20000000800 */
[----:B------:R-:W-:Y:S01]  /*7630*/  @UP1 ULDC UR11, c[0x0][0x450] ;  /* 0x00011400000b1ab9 */ /* 0x000fe20000000800 */
[----:B------:R-:W-:-:S04]  /*7640*/  UIMAD.WIDE.U32 UR4, UR6, UR4, URZ ;  /* 0x00000004060472a5 */ /* 0x000fc8000f8e003f */
[----:B------:R-:W-:-:S06]  /*7650*/  @UP1 USHF.R.U32.HI UR6, URZ, UR11, UR5 ;  /* 0x0000000b3f061299 */ /* 0x000fcc0008011605 */
[----:B------:R-:W-:-:S04]  /*7660*/  VIADD R20, R20, UR6 ;  /* 0x0000000614147c36 */ /* 0x000fc80008000000 */
[----:B------:R-:W-:Y:S01]  /*7670*/  VIADD R152, R20, -UR7 ;  /* 0x8000000714987c36 */ /* 0x000fe20008000000 */
[----:B------:R-:W-:Y:S06]  /*7680*/  @P1 BRA `(.L_x_1031) ;  /* 0x0000000000481947 */ /* 0x000fec0003800000 */
[----:B------:R-:W-:-:S05]  /*7690*/  IMAD.MOV.U32 R153, RZ, RZ, R20 ;  /* 0x000000ffff997224 */ /* 0x000fca00078e0014 */
[----:B------:R-:W-:-:S13]  /*76a0*/  ISETP.GT.AND P1, PT, R153, -0x1, PT ;  /* 0xffffffff9900780c */ /* 0x000fda0003f24270 */
[----:B------:R-:W-:Y:S05]  /*76b0*/  @P1 BRA `(.L_x_1032) ;  /* 0x0000000000201947 */ /* 0x000fea0003800000 */
[----:B------:R-:W0:Y:S01]  /*76c0*/  LDC R154, c[0x0][0x9e4] ;  /* 0x00027900ff9a7b82 */ /* 0x000e220000000800 */
[----:B------:R-:W-:Y:S02]  /*76d0*/  LOP3.LUT R153, RZ, R153, RZ, 0x33, !PT ;  /* 0x00000099ff997212 */ /* 0x000fe400078e33ff */
[----:B0-----:R-:W-:-:S13]  /*76e0*/  ISETP.NE.AND P1, PT, R154, 0x1, PT ;  /* 0x000000019a00780c */ /* 0x001fda0003f25270 */
[----:B------:R-:W0:Y:S02]  /*76f0*/  @P1 LDC.64 R20, c[0x0][0x9e8] ;  /* 0x00027a00ff141b82 */ /* 0x000e240000000a00 */
[----:B0-----:R-:W-:-:S05]  /*7700*/  @P1 IMAD.HI.U32 R20, R153, R20, RZ ;  /* 0x0000001499141227 */ /* 0x001fca00078e00ff */
[----:B------:R-:W-:-:S04]  /*7710*/  @P1 SHF.R.U32.HI R153, RZ, R21, R20 ;  /* 0x00000015ff991219 */ /* 0x000fc80000011614 */
[----:B------:R-:W-:Y:S01]  /*7720*/  LOP3.LUT R153, RZ, R153, RZ, 0x33, !PT ;  /* 0x00000099ff997212 */ /* 0x000fe200078e33ff */
[----:B------:R-:W-:Y:S06]  /*7730*/  BRA `(.L_x_1033) ;  /* 0x0000000000147947 */ /* 0x000fec0003800000 */
.L_x_1032:
[----:B------:R-:W0:Y:S02]  /*7740*/  LDC R154, c[0x0][0x9e4] ;  /* 0x00027900ff9a7b82 */ /* 0x000e240000000800 */
[----:B0-----:R-:W-:-:S13]  /*7750*/  ISETP.NE.AND P1, PT, R154, 0x1, PT ;  /* 0x000000019a00780c */ /* 0x001fda0003f25270 */
[----:B------:R-:W0:Y:S02]  /*7760*/  @P1 LDC.64 R20, c[0x0][0x9e8] ;  /* 0x00027a00ff141b82 */ /* 0x000e240000000a00 */
[----:B0-----:R-:W-:-:S05]  /*7770*/  @P1 IMAD.HI.U32 R20, R153, R20, RZ ;  /* 0x0000001499141227 */ /* 0x001fca00078e00ff */
[----:B------:R-:W-:-:S07]  /*7780*/  @P1 SHF.R.U32.HI R153, RZ, R21, R20 ;  /* 0x00000015ff991219 */ /* 0x000fce0000011614 */
.L_x_1033:
[----:B------:R-:W-:-:S05]  /*7790*/  IMAD R153, R153, R154, RZ ;  /* 0x0000009a99997224 */ /* 0x000fca00078e02ff */
[----:B------:R-:W-:-:S07]  /*77a0*/  VIMNMX R152, R152, R153, !PT ;  /* 0x0000009998987248 */ /* 0x000fce0007fe0100 */
.L_x_1031:
[----:B------:R-:W-:Y:S01]  /*77b0*/  VIADD R152, R152, 0x3f ;  /* 0x0000003f98987836 */ /* 0x000fe20000000000 */
[----:B------:R-:W-:-:S04]  /*77c0*/  R2UR UR4, R201 ;  /* 0x00000000c90472ca */ /* 0x000fc800000e0000 */
[----:B------:R-:W-:-:S04]  /*77d0*/  SHF.R.S32.HI R21, RZ, 0x1f, R152 ;  /* 0x0000001fff157819 */ /* 0x000fc80000011498 */
[----:B------:R-:W-:-:S04]  /*77e0*/  LEA.HI R21, R21, R152, RZ, 0x6 ;  /* 0x0000009815157211 */ /* 0x000fc800078f30ff */
[----:B------:R-:W-:-:S04]  /*77f0*/  SHF.R.S32.HI R21, RZ, 0x6, R21 ;  /* 0x00000006ff157819 */ /* 0x000fc80000011415 */
[----:B------:R-:W-:-:S04]  /*7800*/  VIMNMX R221, R21, UR4, !PT ;  /* 0x0000000415dd7c48 */ /* 0x000fc8000ffe0100 */
[----:B------:R-:W-:-:S13]  /*7810*/  ISETP.GE.AND P1, PT, R220, R221, PT ;  /* 0x000000dddc00720c */ /* 0x000fda0003f26270 */
[----:B------:R-:W-:Y:S05]  /*7820*/  @!P1 BRA `(.L_x_1034) ;  /* 0x0000002000549947 */ /* 0x000fea0003800000 */
[----:B------:R-:W-:Y:S01]  /*7830*/  IMAD.MOV.U32 R20, RZ, RZ, R3 ;  /* 0x000000ffff147224 */ /* 0x000fe200078e0003 */
[----:B------:R-:W-:Y:S01]  /*7840*/  MOV R21, R4 ;  /* 0x0000000400157202 */ /* 0x000fe20000000f00 */
[----:B------:R-:W-:Y:S01]  /*7850*/  UMOV UR41, UR39 ;  /* 0x0000002700297c82 */ /* 0x000fe20008000000 */
[----:B------:R-:W-:Y:S01]  /*7860*/  UMOV UR4, UR38 ;  /* 0x0000002600047c82 */ /* 0x000fe20008000000 */
[----:B------:R-:W-:Y:S01]  /*7870*/  ULDC UR5, c[0x0][0x9d8] ;  /* 0x0002760000057ab9 */ /* 0x000fe20000000800 */
[----:B------:R-:W-:-:S05]  /*7880*/  ULDC UR50, c[0x0][0x988] ;  /* 0x0002620000327ab9 */ /* 0x000fca0000000800 */
.L_x_1045:
[----:B------:R-:W-:-:S04]  /*7890*/  UISETP.NE.AND UP0, UPT, UR4, 0x1, UPT ;  /* 0x000000010400788c */ /* 0x000fc8000bf05270 */
[----:B------:R-:W-:-:S04]  /*78a0*/  USEL UR39, URZ, 0x1, UP0 ;  /* 0x000000013f277887 */ /* 0x000fc80008000000 */
[----:B------:R-:W-:Y:S01]  /*78b0*/  ULOP3.LUT UR39, UR41, UR39, URZ, 0x3c, !UPT ;  /* 0x0000002729277292 */ /* 0x000fe2000f8e3c3f */
[----:B------:R-:W-:Y:S11]  /*78c0*/  @!P0 BRA `(.L_x_1035) ;  /* 0x0000000000048947 */ /* 0x000ff60003800000 */
[----:B------:R-:W-:Y:S01]  /*78d0*/  BPT.TRAP 0x1 ;  /* 0x000000040000795c */ /* 0x000fe20000300000 */
.L_x_1035:
        /* <DEDUP_REMOVED lines=9> */
.L_x_1036:
[----:B-1----:R-:W-:Y:S05]  /*7970*/  @P1 BRA `(.L_x_1037) ;  /* 0x0000000000081947 */ /* 0x002fea0003800000 */
[----:B------:R-:W1:Y:S02]  /*7980*/  SYNCS.PHASECHK.TRANS64.TRYWAIT P1, [UR7+0x30830], R3 ;  /* 0x03083003ff0075a7 */ /* 0x000e640008020147 */
[----:B-1----:R-:W-:Y:S05]  /*7990*/  @!P1 BRA `(.L_x_1038) ;  /* 0x000000d000649947 */ /* 0x002fea0003800000 */
.L_x_1037:
        /* <DEDUP_REMOVED lines=185> */
[----:B------:R-:W-:Y:S01]  /*8530*/  UMOV UR44, UR56 ;  /* 0x00000038002c7c82 */ /* 0x000fe20008000000 */
[----:B------:R-:W-:Y:S01]  /*8540*/  UMOV UR45, UR57 ;  /* 0x00000039002d7c82 */ /* 0x000fe20008000000 */
[----:B------:R-:W-:Y:S01]  /*8550*/  UMOV UR47, 0x40000040 ;  /* 0x40000040002f7882 */ /* 0x000fe20000000000 */
        /* <DEDUP_REMOVED lines=41> */
.L_x_1039:
[----:B------:R-:W-:Y:S01]  /*87f0*/  ULEA UR6, UR4, UR40, 0x3 ;  /* 0x0000002804067291 */ /* 0x000fe2000f8e183f */
[----:B------:R-:W-:-:S05]  /*8800*/  IMAD.U32 R0, RZ, RZ, UR41 ;  /* 0x00000029ff007e24 */ /* 0x000fca000f8e00ff */
[----:B------:R-:W-:-:S04]  /*8810*/  SHF.L.U32 R0, R0, 0x1f, RZ ;  /* 0x0000001f00007819 */ /* 0x000fc800000006ff */
[----:B------:R2:W3:Y:S01]  /*8820*/  SYNCS.PHASECHK.TRANS64.TRYWAIT P1, [UR6+0x30850], R0 ;  /* 0x03085000ff0075a7 */ /* 0x0004e20008020146 */
[----:B------:R-:W-:Y:S05]  /*8830*/  @!P0 BRA `(.L_x_1040) ;  /* 0x0000000000048947 */ /* 0x000fea0003800000 */
[----:B------:R-:W-:Y:S01]  /*8840*/  BPT.TRAP 0x1 ;  /* 0x000000040000795c */ /* 0x000fe20000300000 */
.L_x_1040:
[----:B---3--:R-:W-:Y:S05]  /*8850*/  @P1 BRA `(.L_x_1041) ;  /* 0x0000000000081947 */ /* 0x008fea0003800000 */
[----:B------:R-:W3:Y:S02]  /*8860*/  SYNCS.PHASECHK.TRANS64.TRYWAIT P1, [UR6+0x30850], R0 ;  /* 0x03085000ff0075a7 */ /* 0x000ee40008020146 */
[----:B---3--:R-:W-:Y:S05]  /*8870*/  @!P1 BRA `(.L_x_1042) ;  /* 0x000000c000c49947 */ /* 0x008fea0003800000 */
.L_x_1041:
        /* <DEDUP_REMOVED lines=30> */
.L_x_1043:
[----:B------:R-:W-:Y:S01]  /*8a60*/  FMUL.FTZ R152, R152, UR5 ;  /* 0x0000000598987c20 */ /* 0x000fe20008410000 */
[----:B------:R-:W-:Y:S01]  /*8a70*/  FMUL.FTZ R185, R154, UR5 ;  /* 0x000000059ab97c20 */ /* 0x000fe20008410000 */
[----:B------:R-:W-:Y:S01]  /*8a80*/  FMUL.FTZ R153, R153, UR5 ;  /* 0x0000000599997c20 */ /* 0x000fe20008410000 */
[----:B------:R-:W-:Y:S01]  /*8a90*/  FMUL.FTZ R154, R155, UR5 ;  /* 0x000000059b9a7c20 */ /* 0x000fe20008410000 */
[----:B------:R-:W-:Y:S01]  /*8aa0*/  FMUL.FTZ R184, R156, UR5 ;  /* 0x000000059cb87c20 */ /* 0x000fe20008410000 */
[----:B------:R-:W-:Y:S01]  /*8ab0*/  FMUL.FTZ R155, R158, UR5 ;  /* 0x000000059e9b7c20 */ /* 0x000fe20008410000 */
[----:B------:R-:W0:Y:S01]  /*8ac0*/  MUFU.TANH R152, R152 ;  /* 0x0000009800987308 */ /* 0x000e220000002400 */
[----:B------:R-:W-:Y:S01]  /*8ad0*/  FMUL.FTZ R186, R157, UR5 ;  /* 0x000000059dba7c20 */ /* 0x000fe20008410000 */
        /* <DEDUP_REMOVED lines=15> */
[----:B0-2---:R-:W-:Y:S01]  /*8bd0*/  FMNMX.FTZ R0, R152, R21, !PT ;  /* 0x0000001598007209 */ /* 0x005fe20007810000 */
[----:B------:R-:W-:Y:S01]  /*8be0*/  FMUL.FTZ R189, R172, UR5 ;  /* 0x00000005acbd7c20 */ /* 0x000fe20008410000 */
[----:B------:R-:W-:Y:S01]  /*8bf0*/  FMUL.FTZ R165, R174, UR5 ;  /* 0x00000005aea57c20 */ /* 0x000fe20008410000 */
[----:B------:R-:W-:Y:S01]  /*8c00*/  FMUL.FTZ R191, R173, UR5 ;  /* 0x00000005adbf7c20 */ /* 0x000fe20008410000 */
[----:B------:R-:W-:Y:S01]  /*8c10*/  FMUL.FTZ R166, R175, UR5 ;  /* 0x00000005afa67c20 */ /* 0x000fe20008410000 */
[----:B------:R-:W-:Y:S01]  /*8c20*/  FMUL.FTZ R174, R176, UR5 ;  /* 0x00000005b0ae7c20 */ /* 0x000fe20008410000 */
[----:B------:R-:W-:Y:S01]  /*8c30*/  FMUL.FTZ R169, R178, UR5 ;  /* 0x00000005b2a97c20 */ /* 0x000fe20008410000 */
[----:B------:R-:W0:Y:S01]  /*8c40*/  MUFU.TANH R154, R154 ;  /* 0x0000009a009a7308 */ /* 0x000e220000002400 */
[----:B-1----:R-:W-:Y:S01]  /*8c50*/  FMNMX.FTZ R3, R185, R20, !PT ;  /* 0x00000014b9037209 */ /* 0x002fe20007810000 */
[----:B------:R-:W-:Y:S01]  /*8c60*/  FMUL.FTZ R176, R177, UR5 ;  /* 0x00000005b1b07c20 */ /* 0x000fe20008410000 */
[----:B------:R-:W-:Y:S01]  /*8c70*/  FMUL.FTZ R170, R179, UR5 ;  /* 0x00000005b3aa7c20 */ /* 0x000fe20008410000 */
[----:B------:R-:W-:Y:S01]  /*8c80*/  FMUL.FTZ R178, R180, UR5 ;  /* 0x00000005b4b27c20 */ /* 0x000fe20008410000 */
[----:B------:R-:W-:Y:S01]  /*8c90*/  FMUL.FTZ R179, R181, UR5 ;  /* 0x00000005b5b37c20 */ /* 0x000fe20008410000 */
[----:B------:R-:W-:Y:S01]  /*8ca0*/  FMUL.FTZ R172, R183, UR5 ;  /* 0x00000005b7ac7c20 */ /* 0x000fe20008410000 */
[----:B------:R-:W-:Y:S01]  /*8cb0*/  UMOV UR10, UR50 ;  /* 0x00000032000a7c82 */ /* 0x000fe20008000000 */
[----:B------:R-:W1:Y:S01]  /*8cc0*/  MUFU.TANH R184, R184 ;  /* 0x000000b800b87308 */ /* 0x000e620000002400 */
[----:B---3--:R-:W-:Y:S01]  /*8cd0*/  FMNMX.FTZ R171, R153, R0, !PT ;  /* 0x0000000099ab7209 */ /* 0x008fe20007810000 */
[----:B------:R-:W2:Y:S01]  /*8ce0*/  S2UR UR4, SR_CgaCtaId ;  /* 0x00000000000479c3 */ /* 0x000ea20000008800 */
[----:B------:R-:W-:-:S05]  /*8cf0*/  UIADD3 UR7, UR7, 0x30840, URZ ;  /* 0x0003084007077890 */ /* 0x000fca000fffe03f */
[----:B------:R-:W3:Y:S01]  /*8d00*/  MUFU.TANH R155, R155 ;  /* 0x0000009b009b7308 */ /* 0x000ee20000002400 */
[----:B0-----:R-:W-:-:S07]  /*8d10*/  FMNMX.FTZ R0, R154, R3, !PT ;  /* 0x000000039a007209 */ /* 0x001fce0007810000 */
[----:B------:R-:W0:Y:S01]  /*8d20*/  MUFU.TANH R186, R186 ;  /* 0x000000ba00ba7308 */ /* 0x000e220000002400 */
[----:B-1----:R-:W-:-:S07]  /*8d30*/  FMNMX.FTZ R171, R184, R171, !PT ;  /* 0x000000abb8ab7209 */ /* 0x002fce0007810000 */
[----:B------:R-:W1:Y:S01]  /*8d40*/  MUFU.TANH R156, R156 ;  /* 0x0000009c009c7308 */ /* 0x000e620000002400 */
[----:B---3--:R-:W-:Y:S01]  /*8d50*/  FMNMX.FTZ R3, R155, R0, !PT ;  /* 0x000000009b037209 */ /* 0x008fe20007810000 */
[----:B--2---:R-:W-:-:S06]  /*8d60*/  UPRMT UR7, UR4, 0x654, UR7 ;  /* 0x0000065404077896 */ /* 0x004fcc0008000007 */
[----:B------:R-:W2:Y:S01]  /*8d70*/  MUFU.TANH R187, R187 ;  /* 0x000000bb00bb7308 */ /* 0x000ea20000002400 */
[----:B0-----:R-:W-:Y:S02]  /*8d80*/  FMNMX.FTZ R0, R186, R171, !PT ;  /* 0x000000abba007209 */ /* 0x001fe40007810000 */
[----:B------:R-:W-:Y:S05]  /*8d90*/  SYNCS.ARRIVE.TRANS64.RED.A1T0 RZ, [UR7], RZ ;  /* 0x000000ffffff79a7 */ /* 0x000fea0008100407 */
[----:B------:R-:W0:Y:S01]  /*8da0*/  MUFU.TANH R157, R157 ;  /* 0x0000009d009d7308 */ /* 0x000e220000002400 */
[----:B-1----:R-:W-:-:S07]  /*8db0*/  FMNMX.FTZ R2, R156, R3, !PT ;  /* 0x000000039c027209 */ /* 0x002fce0007810000 */
[----:B------:R-:W1:Y:S01]  /*8dc0*/  MUFU.TANH R188, R188 ;  /* 0x000000bc00bc7308 */ /* 0x000e620000002400 */
[----:B--2---:R-:W-:-:S07]  /*8dd0*/  FMNMX.FTZ R3, R187, R0, !PT ;  /* 0x00000000bb037209 */ /* 0x004fce0007810000 */
[----:B------:R-:W2:Y:S01]  /*8de0*/  MUFU.TANH R158, R158 ;  /* 0x0000009e009e7308 */ /* 0x000ea20000002400 */
[----:B0-----:R-:W-:-:S07]  /*8df0*/  FMNMX.FTZ R171, R157, R2, !PT ;  /* 0x000000029dab7209 */ /* 0x001fce0007810000 */
        /* <DEDUP_REMOVED lines=11> */
[----:B0-----:R-:W-:Y:S01]  /*8eb0*/  FMNMX.FTZ R2, R160, R171, !PT ;  /* 0x000000aba0027209 */ /* 0x001fe20007810000 */
[----:B------:R-:W-:-:S06]  /*8ec0*/  FMUL.FTZ R171, R182, UR5 ;  /* 0x00000005b6ab7c20 */ /* 0x000fcc0008410000 */
        /* <DEDUP_REMOVED lines=27> */
[----:B--2---:R-:W-:Y:S02]  /*9080*/  FMNMX.FTZ R3, R171, R0, !PT ;  /* 0x00000000ab037209 */ /* 0x004fe40007810000 */
[----:B0-----:R-:W-:Y:S02]  /*9090*/  FMNMX.FTZ R2, R179, R2, !PT ;  /* 0x00000002b3027209 */ /* 0x001fe40007810000 */
[----:B-1----:R-:W-:-:S03]  /*90a0*/  FMNMX.FTZ R0, R172, R3, !PT ;  /* 0x00000003ac007209 */ /* 0x002fc60007810000 */
[----:B------:R-:W0:Y:S04]  /*90b0*/  SHFL.BFLY PT, R3, R2, 0x2, 0x1f ;  /* 0x0c401f0002037f89 */ /* 0x000e2800000e0000 */
[----:B------:R-:W1:Y:S01]  /*90c0*/  SHFL.BFLY PT, R175, R0, 0x2, 0x1f ;  /* 0x0c401f0000af7f89 */ /* 0x000e6200000e0000 */
[----:B0-----:R-:W-:Y:S02]  /*90d0*/  FMNMX.FTZ R173, R2, R3, !PT ;  /* 0x0000000302ad7209 */ /* 0x001fe40007810000 */
[----:B-1----:R-:W-:-:S03]  /*90e0*/  FMNMX.FTZ R175, R0, R175, !PT ;  /* 0x000000af00af7209 */ /* 0x002fc60007810000 */
[----:B------:R-:W0:Y:S04]  /*90f0*/  SHFL.BFLY PT, R4, R173, 0x1, 0x1f ;  /* 0x0c201f00ad047f89 */ /* 0x000e2800000e0000 */
[----:B------:R-:W1:Y:S01]  /*9100*/  SHFL.BFLY PT, R180, R175, 0x1, 0x1f ;  /* 0x0c201f00afb47f89 */ /* 0x000e6200000e0000 */
[----:B0-----:R-:W-:Y:S02]  /*9110*/  FMNMX.FTZ R4, R173, R4, !PT ;  /* 0x00000004ad047209 */ /* 0x001fe40007810000 */
[----:B-1----:R-:W-:-:S03]  /*9120*/  FMNMX.FTZ R3, R175, R180, !PT ;  /* 0x000000b4af037209 */ /* 0x002fc60007810000 */
[C---:B------:R-:W-:Y:S01]  /*9130*/  FADD.FTZ R21, -R4.reuse, R21 ;  /* 0x0000001504157221 */ /* 0x040fe20000010100 */
[----:B------:R-:W-:Y:S01]  /*9140*/  FMUL.FTZ R181, R4, UR10 ;  /* 0x0000000a04b57c20 */ /* 0x000fe20008410000 */
[C---:B------:R-:W-:Y:S01]  /*9150*/  FADD.FTZ R2, -R3.reuse, R20 ;  /* 0x0000001403027221 */ /* 0x040fe20000010100 */
[----:B------:R-:W-:Y:S01]  /*9160*/  FMUL.FTZ R20, R3, UR10 ;  /* 0x0000000a03147c20 */ /* 0x000fe20008410000 */
[----:B------:R-:W-:Y:S01]  /*9170*/  FMUL.FTZ R177, R21, UR10 ;  /* 0x0000000a15b17c20 */ /* 0x000fe20008410000 */
[--C-:B------:R-:W-:Y:S01]  /*9180*/  FFMA.FTZ R21, R152, UR10, -R181.reuse ;  /* 0x0000000a98157c23 */ /* 0x100fe200080108b5 */
[----:B------:R-:W-:Y:S01]  /*9190*/  FMUL.FTZ R2, R2, UR10 ;  /* 0x0000000a02027c20 */ /* 0x000fe20008410000 */
        /* <DEDUP_REMOVED lines=21> */
[--C-:B------:R-:W-:Y:S01]  /*92f0*/  FFMA.FTZ R167, R168, UR10, -R181.reuse ;  /* 0x0000000aa8a77c23 */ /* 0x100fe200080108b5 */
[--C-:B------:R-:W-:Y:S01]  /*9300*/  FFMA.FTZ R160, R162, UR10, -R20.reuse ;  /* 0x0000000aa2a07c23 */ /* 0x100fe20008010814 */
[--C-:B------:R-:W-:Y:S01]  /*9310*/  FFMA.FTZ R163, R191, UR10, -R181.reuse ;  /* 0x0000000abfa37c23 */ /* 0x100fe200080108b5 */
[--C-:B------:R-:W-:Y:S01]  /*9320*/  FFMA.FTZ R191, R165, UR10, -R20.reuse ;  /* 0x0000000aa5bf7c23 */ /* 0x100fe20008010814 */
[--C-:B------:R-:W-:Y:S01]  /*9330*/  FFMA.FTZ R162, R166, UR10, -R20.reuse ;  /* 0x0000000aa6a27c23 */ /* 0x100fe20008010814 */
[--C-:B------:R-:W-:Y:S01]  /*9340*/  FFMA.FTZ R184, R174, UR10, -R181.reuse ;  /* 0x0000000aaeb87c23 */ /* 0x100fe200080108b5 */
[----:B------:R-:W1:Y:S01]  /*9350*/  MUFU.EX2 R197, R197 ;  /* 0x000000c500c57308 */ /* 0x000e620000000800 */
[--C-:B------:R-:W-:Y:S01]  /*9360*/  FFMA.FTZ R185, R169, UR10, -R20.reuse ;  /* 0x0000000aa9b97c23 */ /* 0x100fe20008010814 */
[--C-:B------:R-:W-:Y:S01]  /*9370*/  FFMA.FTZ R153, R176, UR10, -R181.reuse ;  /* 0x0000000ab0997c23 */ /* 0x100fe200080108b5 */
[----:B------:R-:W-:Y:S01]  /*9380*/  FFMA.FTZ R187, R171, UR10, -R20 ;  /* 0x0000000aabbb7c23 */ /* 0x000fe20008010814 */
[----:B------:R-:W-:-:S04]  /*9390*/  FFMA.FTZ R179, R179, UR10, -R181 ;  /* 0x0000000ab3b37c23 */ /* 0x000fc800080108b5 */
[----:B------:R-:W2:Y:S01]  /*93a0*/  MUFU.EX2 R196, R196 ;  /* 0x000000c400c47308 */ /* 0x000ea20000000800 */
[----:B0-----:R-:W-:-:S07]  /*93b0*/  FFMA.FTZ R155, R0, R18, R21 ;  /* 0x00000012009b7223 */ /* 0x001fce0000010015 */
[----:B------:R-:W0:Y:S01]  /*93c0*/  MUFU.EX2 R152, R152 ;  /* 0x0000009800987308 */ /* 0x000e220000000800 */
[----:B-1----:R-:W-:-:S07]  /*93d0*/  FFMA.FTZ R5, R2, R5, R197 ;  /* 0x0000000502057223 */ /* 0x002fce00000100c5 */
[----:B------:R-:W1:Y:S01]  /*93e0*/  MUFU.EX2 R198, R198 ;  /* 0x000000c600c67308 */ /* 0x000e620000000800 */
[----:B--2---:R-:W-:-:S07]  /*93f0*/  FADD.FTZ R155, R196, R155 ;  /* 0x0000009bc49b7221 */ /* 0x004fce0000010000 */
[----:B------:R-:W2:Y:S01]  /*9400*/  MUFU.EX2 R199, R199 ;  /* 0x000000c700c77308 */ /* 0x000ea20000000800 */
[----:B0-----:R-:W-:-:S07]  /*9410*/  FADD.FTZ R18, R152, R5 ;  /* 0x0000000598127221 */ /* 0x001fce0000010000 */
[----:B------:R0:W3:Y:S01]  /*9420*/  MUFU.EX2 R177, R186 ;  /* 0x000000ba00b17308 */ /* 0x0000e20000000800 */
[----:B-1----:R-:W-:-:S07]  /*9430*/  FADD.FTZ R164, R198, R155 ;  /* 0x0000009bc6a47221 */ /* 0x002fce0000010000 */
[----:B------:R-:W1:Y:S01]  /*9440*/  MUFU.EX2 R154, R154 ;  /* 0x0000009a009a7308 */ /* 0x000e620000000800 */
[----:B--2---:R-:W-:Y:S01]  /*9450*/  FADD.FTZ R5, R199, R18 ;  /* 0x00000012c7057221 */ /* 0x004fe20000010000 */
[----:B0-----:R-:W-:-:S06]  /*9460*/  FFMA.FTZ R186, R178, UR10, -R181 ;  /* 0x0000000ab2ba7c23 */ /* 0x001fcc00080108b5 */
[----:B------:R-:W0:Y:S01]  /*9470*/  MUFU.EX2 R192, R192 ;  /* 0x000000c000c07308 */ /* 0x000e220000000800 */
[----:B---3--:R-:W-:-:S07]  /*9480*/  FADD.FTZ R155, R177, R164 ;  /* 0x000000a4b19b7221 */ /* 0x008fce0000010000 */
        /* <DEDUP_REMOVED lines=8> */
[--C-:B------:R-:W-:Y:S01]  /*9510*/  FFMA.FTZ R164, R170, UR10, -R20.reuse ;  /* 0x0000000aaaa47c23 */ /* 0x100fe20008010814 */
[----:B------:R-:W-:-:S05]  /*9520*/  FFMA.FTZ R20, R172, UR10, -R20 ;  /* 0x0000000aac147c23 */ /* 0x000fca0008010814 */
        /* <DEDUP_REMOVED lines=37> */
[----:B0-----:R-:W-:Y:S01]  /*9780*/  FADD.FTZ R5, R187, R18 ;  /* 0x00000012bb057221 */ /* 0x001fe20000010000 */
[----:B--2---:R-:W-:-:S03]  /*9790*/  FADD.FTZ R18, R179, R166 ;  /* 0x000000a6b3127221 */ /* 0x004fc60000010000 */
[----:B-1----:R-:W-:Y:S01]  /*97a0*/  FADD.FTZ R5, R20, R5 ;  /* 0x0000000514057221 */ /* 0x002fe20000010000 */
[----:B------:R-:W-:Y:S06]  /*97b0*/  @!P0 BRA `(.L_x_1044) ;  /* 0x0000000000048947 */ /* 0x000fec0003800000 */
[----:B------:R-:W-:Y:S01]  /*97c0*/  BPT.TRAP 0x1 ;  /* 0x000000040000795c */ /* 0x000fe20000300000 */
.L_x_1044:
[----:B------:R-:W0:Y:S01]  /*97d0*/  S2UR UR4, SR_CgaCtaId ;  /* 0x00000000000479c3 */ /* 0x000e220000008800 */
[----:B------:R-:W-:Y:S01]  /*97e0*/  UIADD3 UR6, UR6, 0x30860, URZ ;  /* 0x0003086006067890 */ /* 0x000fe2000fffe03f */
[----:B------:R-:W-:Y:S01]  /*97f0*/  ISETP.GT.AND P1, PT, R220, R221, PT ;  /* 0x000000dddc00720c */ /* 0x000fe20003f24270 */
[----:B------:R-:W-:Y:S01]  /*9800*/  UMOV UR41, UR39 ;  /* 0x0000002700297c82 */ /* 0x000fe20008000000 */
[----:B------:R-:W-:Y:S01]  /*9810*/  F2FP.BF16.F32.PACK_AB R196, R196, R21 ;  /* 0x00000015c4c4723e */ /* 0x000fe200000010ff */
[----:B------:R-:W-:Y:S01]  /*9820*/  VIADD R220, R220, 0xffffffff ;  /* 0xffffffffdcdc7836 */ /* 0x000fe20000000000 */
[----:B------:R-:W-:Y:S01]  /*9830*/  F2FP.BF16.F32.PACK_AB R187, R20, R187 ;  /* 0x000000bb14bb723e */ /* 0x000fe200000010ff */
[----:B------:R-:W-:Y:S01]  /*9840*/  IMAD.MOV.U32 R20, RZ, RZ, R3 ;  /* 0x000000ffff147224 */ /* 0x000fe200078e0003 */
        /* <DEDUP_REMOVED lines=17> */
[----:B------:R-:W-:Y:S01]  /*9960*/  F2FP.BF16.F32.PACK_AB R186, R179, R186 ;  /* 0x000000bab3ba723e */ /* 0x000fe200000010ff */
[----:B------:R-:W-:Y:S06]  /*9970*/  @P1 BRA `(.L_x_1045) ;  /* 0xffffffdc00c41947 */ /* 0x000fec000383ffff */
.L_x_1034:
[----:B------:R-:W-:-:S13]  /*9980*/  R2UR UR4, R201 ;  /* 0x00000000c90472ca */ /* 0x000fda00000e0000 */
[----:B------:R-:W-:-:S13]  /*9990*/  ISETP.GE.AND P1, PT, R220, UR4, PT ;  /* 0x00000004dc007c0c */ /* 0x000fda000bf26270 */
[----:B------:R-:W-:Y:S05]  /*99a0*/  @!P1 BRA `(.L_x_1046) ;  /* 0x0000002c00349947 */ /* 0x000fea0003800000 */
[----:B------:R-:W-:Y:S01]  /*99b0*/  IMAD.MOV.U32 R21, RZ, RZ, R3 ;  /* 0x000000ffff157224 */ /* 0x000fe200078e0003 */
[----:B------:R-:W-:Y:S01]  /*99c0*/  MOV R20, R4 ;  /* 0x0000000400147202 */ /* 0x000fe20000000f00 */
[----:B------:R-:W-:Y:S01]  /*99d0*/  UMOV UR7, UR39 ;  /* 0x0000002700077c82 */ /* 0x000fe20008000000 */
[----:B------:R-:W-:Y:S01]  /*99e0*/  UMOV UR4, UR38 ;  /* 0x0000002600047c82 */ /* 0x000fe20008000000 */
[----:B------:R-:W-:Y:S01]  /*99f0*/  ULDC UR41, c[0x0][0x9e4] ;  /* 0x0002790000297ab9 */ /* 0x000fe20000000800 */
[----:B------:R-:W-:Y:S01]  /*9a00*/  ULDC UR51, c[0x0][0x9dc] ;  /* 0x0002770000337ab9 */ /* 0x000fe20000000800 */
[----:B------:R-:W-:Y:S01]  /*9a10*/  ULDC UR50, c[0x0][0x288] ;  /* 0x0000a20000327ab9 */ /* 0x000fe20000000800 */
[----:B------:R-:W-:Y:S01]  /*9a20*/  ULDC UR5, c[0x0][0x9d8] ;  /* 0x0002760000057ab9 */ /* 0x000fe20000000800 */
[----:B------:R-:W-:-:S05]  /*9a30*/  ULDC UR54, c[0x0][0x988] ;  /* 0x0002620000367ab9 */ /* 0x000fca0000000800 */
.L_x_1065:
[----:B------:R-:W-:-:S04]  /*9a40*/  UIADD3 UR38, UR4, 0x1, URZ ;  /* 0x0000000104267890 */ /* 0x000fc8000fffe03f */
[----:B------:R-:W-:-:S04]  /*9a50*/  UISETP.NE.AND UP0, UPT, UR38, 0x2, UPT ;  /* 0x000000022600788c */ /* 0x000fc8000bf05270 */
[----:B------:R-:W-:Y:S02]  /*9a60*/  USEL UR39, URZ, 0x1, UP0 ;  /* 0x000000013f277887 */ /* 0x000fe40008000000 */
[----:B------:R-:W-:Y:S02]  /*9a70*/  USEL UR38, UR38, URZ, UP0 ;  /* 0x0000003f26267287 */ /* 0x000fe40008000000 */
[----:B------:R-:W-:Y:S01]  /*9a80*/  ULOP3.LUT UR39, UR7, UR39, URZ, 0x3c, !UPT ;  /* 0x0000002707277292 */ /* 0x000fe2000f8e3c3f */
[----:B------:R-:W-:Y:S11]  /*9a90*/  @!P0 BRA `(.L_x_1047) ;  /* 0x0000000000048947 */ /* 0x000ff60003800000 */
[----:B------:R-:W-:Y:S01]  /*9aa0*/  BPT.TRAP 0x1 ;  /* 0x000000040000795c */ /* 0x000fe20000300000 */
.L_x_1047:
[----:B------:R-:W-:Y:S01]  /*9ab0*/  ULEA UR6, UR38, UR40, 0x3 ;  /* 0x0000002826067291 */ /* 0x000fe2000f8e183f */
[----:B------:R-:W-:-:S05]  /*9ac0*/  IMAD.U32 R3, RZ, RZ, UR39 ;  /* 0x00000027ff037e24 */ /* 0x000fca000f8e00ff */
[----:B------:R-:W-:-:S04]  /*9ad0*/  SHF.L.U32 R3, R3, 0x1f, RZ ;  /* 0x0000001f03037819 */ /* 0x000fc800000006ff */
[----:B------:R0:W1:Y:S01]  /*9ae0*/  SYNCS.PHASECHK.TRANS64.TRYWAIT P1, [UR6+0x30830], R3 ;  /* 0x03083003ff0075a7 */ /* 0x0000620008020146 */
[----:B------:R-:W-:Y:S05]  /*9af0*/  @!P0 BRA `(.L_x_1048) ;  /* 0x0000000000048947 */ /* 0x000fea0003800000 */
[----:B------:R-:W-:Y:S01]  /*9b00*/  BPT.TRAP 0x1 ;  /* 0x000000040000795c */ /* 0x000fe20000300000 */
.L_x_1048:
[----:B-1----:R-:W-:Y:S05]  /*9b10*/  @P1 BRA `(.L_x_1049) ;  /* 0x0000000000081947 */ /* 0x002fea0003800000 */
[----:B------:R-:W1:Y:S02]  /*9b20*/  SYNCS.PHASECHK.TRANS64.TRYWAIT P1, [UR6+0x30830], R3 ;  /* 0x03083003ff0075a7 */ /* 0x000e640008020146 */
[----:B-1----:R-:W-:Y:S05]  /*9b30*/  @!P1 BRA `(.L_x_1050) ;  /* 0x000000b0002c9947 */ /* 0x002fea0003800000 */
.L_x_1049:
        /* <DEDUP_REMOVED lines=229> */
.L_x_1051:
[----:B------:R-:W-:Y:S01]  /*a990*/  ULEA UR11, UR4, UR40, 0x3 ;  /* 0x00000028040b7291 */ /* 0x000fe2000f8e183f */
[----:B------:R-:W-:-:S05]  /*a9a0*/  IMAD.U32 R0, RZ, RZ, UR7 ;  /* 0x00000007ff007e24 */ /* 0x000fca000f8e00ff */
[----:B------:R-:W-:-:S04]  /*a9b0*/  SHF.L.U32 R0, R0, 0x1f, RZ ;  /* 0x0000001f00007819 */ /* 0x000fc800000006ff */
[----:B------:R2:W3:Y:S01]  /*a9c0*/  SYNCS.PHASECHK.TRANS64.TRYWAIT P1, [UR11+0x30850], R0 ;  /* 0x03085000ff0075a7 */ /* 0x0004e2000802014b */
[----:B------:R-:W-:Y:S05]  /*a9d0*/  @!P0 BRA `(.L_x_1052) ;  /* 0x0000000000048947 */ /* 0x000fea0003800000 */
[----:B------:R-:W-:Y:S01]  /*a9e0*/  BPT.TRAP 0x1 ;  /* 0x000000040000795c */ /* 0x000fe20000300000 */
.L_x_1052:
[----:B---3--:R-:W-:Y:S05]  /*a9f0*/  @P1 BRA `(.L_x_1053) ;  /* 0x0000000000081947 */ /* 0x008fea0003800000 */
[----:B------:R-:W3:Y:S02]  /*aa00*/  SYNCS.PHASECHK.TRANS64.TRYWAIT P1, [UR11+0x30850], R0 ;  /* 0x03085000ff0075a7 */ /* 0x000ee4000802014b */
[----:B---3--:R-:W-:Y:S05]  /*aa10*/  @!P1 BRA `(.L_x_1054) ;  /* 0x000000a0008c9947 */ /* 0x008fea0003800000 */
.L_x_1053:
        /* <DEDUP_REMOVED lines=30> */
.L_x_1055:
[----:B------:R-:W-:Y:S01]  /*ac00*/  R2UR UR4, R22 ;  /* 0x00000000160472ca */ /* 0x000fe200000e0000 */
[----:B------:R-:W3:Y:S01]  /*ac10*/  S2UR UR7, SR_CgaCtaId ;  /* 0x00000000000779c3 */ /* 0x000ee20000008800 */
[----:B------:R-:W-:Y:S01]  /*ac20*/  FMUL.FTZ R186, R156, UR5 ;  /* 0x000000059cba7c20 */ /* 0x000fe20008410000 */
[----:B------:R-:W-:Y:S01]  /*ac30*/  FMUL.FTZ R156, R163, UR5 ;  /* 0x00000005a39c7c20 */ /* 0x000fe20008410000 */
[----:B------:R-:W-:Y:S01]  /*ac40*/  FMUL.FTZ R163, R178, UR5 ;  /* 0x00000005b2a37c20 */ /* 0x000fe20008410000 */
[----:B------:R-:W-:Y:S02]  /*ac50*/  VIADD R192, R200, UR60 ;  /* 0x0000003cc8c07c36 */ /* 0x000fe40008000000 */
[----:B0-2---:R-:W-:Y:S01]  /*ac60*/  FMUL.FTZ R0, R154, UR5 ;  /* 0x000000059a007c20 */ /* 0x005fe20008410000 */
[----:B------:R-:W-:Y:S01]  /*ac70*/  FMUL.FTZ R154, R159, UR5 ;  /* 0x000000059f9a7c20 */ /* 0x000fe20008410000 */
[----:B------:R-:W-:Y:S01]  /*ac80*/  FMUL.FTZ R159, R170, UR5 ;  /* 0x00000005aa9f7c20 */ /* 0x000fe20008410000 */
[----:B------:R-:W0:Y:S01]  /*ac90*/  LDC R178, c[0x0][0x2f0] ;  /* 0x0000bc00ffb27b82 */ /* 0x000e220000000800 */
[----:B------:R-:W-:-:S02]  /*aca0*/  IMAD.SHL.U32 R170, R220, 0x40, RZ ;  /* 0x00000040dcaa7824 */ /* 0x000fc400078e00ff */
[----:B------:R-:W-:Y:S01]  /*acb0*/  FMUL.FTZ R191, R168, UR5 ;  /* 0x00000005a8bf7c20 */ /* 0x000fe20008410000 */
[----:B------:R-:W-:Y:S01]  /*acc0*/  FMUL.FTZ R184, R152, UR5 ;  /* 0x0000000598b87c20 */ /* 0x000fe20008410000 */
[----:B------:R-:W-:Y:S01]  /*acd0*/  UISETP.NE.AND UP1, UPT, UR4, URZ, UPT ;  /* 0x0000003f0400728c */ /* 0x000fe2000bf25270 */
[----:B------:R-:W-:Y:S01]  /*ace0*/  FMUL.FTZ R152, R155, UR5 ;  /* 0x000000059b987c20 */ /* 0x000fe20008410000 */
[----:B------:R-:W-:Y:S01]  /*acf0*/  ULEA UR4, UR38, UR40, 0x3 ;  /* 0x0000002826047291 */ /* 0x000fe2000f8e183f */
[----:B------:R-:W-:Y:S01]  /*ad00*/  FMUL.FTZ R188, R160, UR5 ;  /* 0x00000005a0bc7c20 */ /* 0x000fe20008410000 */
[----:B------:R-:W-:Y:S01]  /*ad10*/  UISETP.NE.AND UP0, UPT, UR43, URZ, UPT ;  /* 0x0000003f2b00728c */ /* 0x000fe2000bf05270 */
[----:B------:R-:W-:Y:S01]  /*ad20*/  FMUL.FTZ R187, R161, UR5 ;  /* 0x00000005a1bb7c20 */ /* 0x000fe20008410000 */
[----:B------:R-:W-:Y:S01]  /*ad30*/  PLOP3.LUT P1, PT, PT, PT, UP1, 0x80, 0x0 ;  /* 0x000000000000781c */ /* 0x000fe20003f2f018 */
[----:B------:R-:W-:Y:S01]  /*ad40*/  UIADD3 UR4, UR4, 0x30840, URZ ;  /* 0x0003084004047890 */ /* 0x000fe2000fffe03f */
[----:B------:R-:W-:Y:S01]  /*ad50*/  PLOP3.LUT P2, PT, PT, PT, UP1, 0x80, 0x0 ;  /* 0x000000000000781c */ /* 0x000fe20003f4f018 */
[----:B------:R-:W-:Y:S01]  /*ad60*/  FMUL.FTZ R155, R162, UR5 ;  /* 0x00000005a29b7c20 */ /* 0x000fe20008410000 */
[----:B-1----:R-:W-:Y:S01]  /*ad70*/  FMUL.FTZ R4, R153, UR5 ;  /* 0x0000000599047c20 */ /* 0x002fe20008410000 */
[----:B------:R-:W-:Y:S01]  /*ad80*/  @UP1 ULDC UR6, c[0x0][0x44c] ;  /* 0x0001130000061ab9 */ /* 0x000fe20000000800 */
[----:B---3--:R-:W-:Y:S01]  /*ad90*/  UPRMT UR4, UR7, 0x654, UR4 ;  /* 0x0000065407047896 */ /* 0x008fe20008000004 */
[----:B------:R-:W-:Y:S01]  /*ada0*/  FMUL.FTZ R185, R157, UR5 ;  /* 0x000000059db97c20 */ /* 0x000fe20008410000 */
        /* <DEDUP_REMOVED lines=25> */
[----:B------:R-:W2:Y:S01]  /*af40*/  MUFU.TANH R184, R184 ;  /* 0x000000b800b87308 */ /* 0x000ea20000002400 */
[----:B0-----:R-:W-:Y:S01]  /*af50*/  IMAD R3, R178, UR42, R3 ;  /* 0x0000002ab2037c24 */ /* 0x001fe2000f8e0203 */
[----:B------:R-:W-:Y:S01]  /*af60*/  SYNCS.ARRIVE.TRANS64.RED.A1T0 RZ, [UR4], RZ ;  /* 0x000000ffffff79a7 */ /* 0x000fe20008100404 */
[----:B------:R-:W-:Y:S02]  /*af70*/  ULOP3.LUT UR4, URZ, UR51, URZ, 0x33, !UPT ;  /* 0x000000333f047292 */ /* 0x000fe4000f8e333f */
[----:B------:R-:W-:Y:S01]  /*af80*/  VIADD R3, R3, -UR50 ;  /* 0x8000003203037c36 */ /* 0x000fe20008000000 */
[----:B------:R-:W-:Y:S02]  /*af90*/  ULDC UR6, c[0x0][0x9e0] ;  /* 0x0002780000067ab9 */ /* 0x000fe40000000800 */
[----:B------:R-:W0:Y:S01]  /*afa0*/  MUFU.TANH R4, R4 ;  /* 0x0000000400047308 */ /* 0x000e220000002400 */
[C---:B------:R-:W-:Y:S01]  /*afb0*/  VIADD R173, R3.reuse, UR6 ;  /* 0x0000000603ad7c36 */ /* 0x040fe20008000000 */
[----:B------:R-:W-:-:S03]  /*afc0*/  IADD3 R179, R3, UR4, RZ ;  /* 0x0000000403b37c10 */ /* 0x000fc6000fffe0ff */
[----:B-1----:R-:W-:-:S03]  /*afd0*/  IMAD.IADD R180, R173, 0x1, R168 ;  /* 0x00000001adb47824 */ /* 0x002fc600078e02a8 */
[----:B------:R-:W1:Y:S01]  /*afe0*/  MUFU.TANH R0, R0 ;  /* 0x0000000000007308 */ /* 0x000e620000002400 */
[----:B------:R-:W-:-:S07]  /*aff0*/  IMAD.IADD R181, R179, 0x1, R168 ;  /* 0x00000001b3b57824 */ /* 0x000fce00078e02a8 */
        /* <DEDUP_REMOVED lines=32> */
[----:B------:R-:W-:-:S05]  /*b200*/  VIADD R167, R2, -UR50 ;  /* 0x8000003202a77c36 */ /* 0x000fca0008000000 */
        /* <DEDUP_REMOVED lines=10> */
.L_x_1058:
[----:B------:R-:W-:-:S05]  /*b2b0*/  IMAD.U32 R183, RZ, RZ, UR41 ;  /* 0x00000029ffb77e24 */ /* 0x000fca000f8e00ff */
[----:B------:R-:W-:-:S13]  /*b2c0*/  ISETP.NE.AND P1, PT, R183, 0x1, PT ;  /* 0x00000001b700780c */ /* 0x000fda0003f25270 */
[----:B------:R-:W1:Y:S02]  /*b2d0*/  @P1 LDC.64 R2, c[0x0][0x9e8] ;  /* 0x00027a00ff021b82 */ /* 0x000e640000000a00 */
[----:B-1----:R-:W-:-:S05]  /*b2e0*/  @P1 IMAD.HI.U32 R2, R167, R2, RZ ;  /* 0x00000002a7021227 */ /* 0x002fca00078e00ff */
[----:B------:R-:W-:-:S07]  /*b2f0*/  @P1 SHF.R.U32.HI R167, RZ, R3, R2 ;  /* 0x00000003ffa71219 */ /* 0x000fce0000011602 */
.L_x_1059:
[----:B------:R-:W-:Y:S05]  /*b300*/  BSYNC B0 ;  /* 0x0000000000007941 */ /* 0x000fea0003800000 */
.L_x_1057:
[----:B------:R-:W-:-:S04]  /*b310*/  IMAD R2, R167, R183, -R170 ;  /* 0x000000b7a7027224 */ /* 0x000fc800078e0aaa */
[----:B------:R-:W-:-:S05]  /*b320*/  IMAD R2, R19, -0x2, R2 ;  /* 0xfffffffe13027824 */ /* 0x000fca00078e0202 */
[----:B------:R-:W-:Y:S02]  /*b330*/  VIADDMNMX R180, R2, R183, R180, PT ;  /* 0x000000b702b47246 */ /* 0x000fe400038001b4 */
[----:B------:R-:W-:-:S07]  /*b340*/  VIMNMX R181, R181, R2, !PT ;  /* 0x00000002b5b57248 */ /* 0x000fce0007fe0100 */
.L_x_1056:
[----:B------:R-:W-:Y:S01]  /*b350*/  ISETP.GT.AND P1, PT, R220, -0x1, PT ;  /* 0xffffffffdc00780c */ /* 0x000fe20003f24270 */
[----:B------:R-:W1:Y:S01]  /*b360*/  SHFL.IDX PT, R192, R192, 0x1, 0x1c1f ;  /* 0x003c1f00c0c07f89 */ /* 0x000e6200000e0000 */
[----:B------:R-:W-:Y:S02]  /*b370*/  UISETP.NE.AND UP0, UPT, UR43, URZ, UPT ;  /* 0x0000003f2b00728c */ /* 0x000fe4000bf05270 */
[C---:B------:R-:W-:Y:S02]  /*b380*/  ISETP.GT.AND P4, PT, R181.reuse, 0x1, P1 ;  /* 0x00000001b500780c */ /* 0x040fe40000f84270 */
[----:B------:R-:W-:Y:S02]  /*b390*/  ISETP.GT.AND P5, PT, R181, RZ, P1 ;  /* 0x000000ffb500720c */ /* 0x000fe40000fa4270 */
[C---:B------:R-:W-:Y:S02]  /*b3a0*/  ISETP.LT.OR P4, PT, R180.reuse, 0x2, P4 ;  /* 0x00000002b400780c */ /* 0x040fe40002781670 */
[----:B------:R-:W-:-:S02]  /*b3b0*/  ISETP.LT.OR P5, PT, R180, 0x1, P5 ;  /* 0x00000001b400780c */ /* 0x000fc40002fa1670 */
[----:B0-----:R-:W-:Y:S02]  /*b3c0*/  FSEL R168, R4, -INF , !P4 ;  /* 0xff80000004a87808 */ /* 0x001fe40006000000 */
[C---:B------:R-:W-:Y:S02]  /*b3d0*/  ISETP.GT.AND P4, PT, R181.reuse, 0x18, P1 ;  /* 0x00000018b500780c */ /* 0x040fe40000f84270 */
[----:B------:R-:W-:Y:S02]  /*b3e0*/  FSEL R167, R184, -INF , !P5 ;  /* 0xff800000b8a77808 */ /* 0x000fe40006800000 */
[----:B------:R-:W-:Y:S02]  /*b3f0*/  ISETP.LT.OR P4, PT, R180, 0x19, P4 ;  /* 0x00000019b400780c */ /* 0x000fe40002781670 */
[C---:B------:R-:W-:Y:S02]  /*b400*/  ISETP.GT.AND P6, PT, R181.reuse, 0x8, P1 ;  /* 0x00000008b500780c */ /* 0x040fe40000fc4270 */
[----:B------:R-:W-:-:S02]  /*b410*/  ISETP.GT.AND P2, PT, R181, 0x9, P1 ;  /* 0x00000009b500780c */ /* 0x000fc40000f44270 */
[----:B------:R-:W-:Y:S01]  /*b420*/  ISETP.GT.AND P3, PT, R181, 0x10, P1 ;  /* 0x00000010b500780c */ /* 0x000fe20000f64270 */
[----:B-1----:R-:W-:Y:S01]  /*b430*/  IMAD.IADD R173, R173, 0x1, R192 ;  /* 0x00000001adad7824 */ /* 0x002fe200078e02c0 */
[C---:B------:R-:W-:Y:S02]  /*b440*/  ISETP.GT.AND P5, PT, R181.reuse, 0x11, P1 ;  /* 0x00000011b500780c */ /* 0x040fe40000fa4270 */
        /* <DEDUP_REMOVED lines=33> */
[----:B------:R-:W-:-:S02]  /*b660*/  IADD3 R179, R179, R192, RZ ;  /* 0x000000c0b3b37210 */ /* 0x000fc40007ffe0ff */
[----:B------:R-:W-:Y:S02]  /*b670*/  FSEL R175, R175, -INF , !P6 ;  /* 0xff800000afaf7808 */ /* 0x000fe40007000000 */
[----:B------:R-:W-:Y:S02]  /*b680*/  FSEL R174, R174, -INF , !P2 ;  /* 0xff800000aeae7808 */ /* 0x000fe40005000000 */
[----:B------:R-:W-:Y:S02]  /*b690*/  FSEL R177, R177, -INF , !P3 ;  /* 0xff800000b1b17808 */ /* 0x000fe40005800000 */
[----:B------:R-:W-:Y:S01]  /*b6a0*/  FSEL R176, R176, -INF , !P5 ;  /* 0xff800000b0b07808 */ /* 0x000fe20006800000 */
[----:B------:R-:W-:Y:S06]  /*b6b0*/  @P4 BRA `(.L_x_1060) ;  /* 0x00000000005c4947 */ /* 0x000fec0003800000 */
        /* <DEDUP_REMOVED lines=13> */
.L_x_1062:
[----:B------:R-:W-:-:S05]  /*b790*/  IMAD.U32 R4, RZ, RZ, UR41 ;  /* 0x00000029ff047e24 */ /* 0x000fca000f8e00ff */
[----:B------:R-:W-:-:S13]  /*b7a0*/  ISETP.NE.AND P2, PT, R4, 0x1, PT ;  /* 0x000000010400780c */ /* 0x000fda0003f45270 */
[----:B------:R-:W0:Y:S02]  /*b7b0*/  @P2 LDC.64 R2, c[0x0][0x9e8] ;  /* 0x00027a00ff022b82 */ /* 0x000e240000000a00 */
[----:B0-----:R-:W-:-:S05]  /*b7c0*/  @P2 IMAD.HI.U32 R2, R181, R2, RZ ;  /* 0x00000002b5022227 */ /* 0x001fca00078e00ff */
[----:B------:R-:W-:-:S07]  /*b7d0*/  @P2 SHF.R.U32.HI R181, RZ, R3, R2 ;  /* 0x00000003ffb52219 */ /* 0x000fce0000011602 */
.L_x_1063:
[----:B------:R-:W-:Y:S05]  /*b7e0*/  BSYNC B0 ;  /* 0x0000000000007941 */ /* 0x000fea0003800000 */
.L_x_1061:
[----:B------:R-:W-:-:S04]  /*b7f0*/  IMAD R170, R181, R4, -R170 ;  /* 0x00000004b5aa7224 */ /* 0x000fc800078e0aaa */
[----:B------:R-:W-:-:S05]  /*b800*/  IMAD R170, R19, -0x2, R170 ;  /* 0xfffffffe13aa7824 */ /* 0x000fca00078e02aa */
[----:B------:R-:W-:Y:S02]  /*b810*/  VIADDMNMX R173, R170, R4, R173, PT ;  /* 0x00000004aaad7246 */ /* 0x000fe400038001ad */
[----:B------:R-:W-:-:S07]  /*b820*/  VIMNMX R179, R179, R170, !PT ;  /* 0x000000aab3b37248 */ /* 0x000fce0007fe0100 */
.L_x_1060:
        /* <DEDUP_REMOVED lines=39> */
[----:B------:R-:W-:Y:S02]  /*baa0*/  ISETP.LT.OR P2, PT, R173, 0x1a, P2 ;  /* 0x0000001aad00780c */ /* 0x000fe40001741670 */
[C---:B------:R-:W-:Y:S02]  /*bab0*/  ISETP.GT.AND P5, PT, R179.reuse, 0x21, P1 ;  /* 0x00000021b300780c */ /* 0x040fe40000fa4270 */
        /* <DEDUP_REMOVED lines=8> */
[----:B------:R-:W-:Y:S01]  /*bb40*/  ISETP.LT.OR P6, PT, R173, 0x2a, P6 ;  /* 0x0000002aad00780c */ /* 0x000fe200037c1670 */
[----:B------:R-:W0:Y:S01]  /*bb50*/  SHFL.BFLY PT, R181, R2, 0x1, 0x1f ;  /* 0x0c201f0002b57f89 */ /* 0x000e2200000e0000 */
[----:B------:R-:W-:-:S02]  /*bb60*/  ISETP.GT.AND P5, PT, R179, 0x31, P1 ;  /* 0x00000031b300780c */ /* 0x000fc40000fa4270 */
[C---:B------:R-:W-:Y:S02]  /*bb70*/  ISETP.LT.OR P2, PT, R173.reuse, 0x31, P2 ;  /* 0x00000031ad00780c */ /* 0x040fe40001741670 */
[----:B------:R-:W-:Y:S02]  /*bb80*/  FSEL R162, R162, -INF , !P6 ;  /* 0xff800000a2a27808 */ /* 0x000fe40007000000 */
[----:B------:R-:W-:Y:S02]  /*bb90*/  ISETP.LT.OR P5, PT, R173, 0x32, P5 ;  /* 0x00000032ad00780c */ /* 0x000fe40002fa1670 */
[----:B------:R-:W-:Y:S02]  /*bba0*/  FSEL R163, R163, -INF , !P2 ;  /* 0xff800000a3a37808 */ /* 0x000fe40005000000 */
[----:B------:R-:W-:Y:S02]  /*bbb0*/  FSEL R164, R164, -INF , !P5 ;  /* 0xff800000a4a47808 */ /* 0x000fe40006800000 */
[----:B0-----:R-:W-:-:S02]  /*bbc0*/  FMNMX.FTZ R4, R2, R181, !PT ;  /* 0x000000b502047209 */ /* 0x001fc40007810000 */
[----:B------:R-:W-:Y:S02]  /*bbd0*/  FSEL R2, R0, -INF , !P3 ;  /* 0xff80000000027808 */ /* 0x000fe40005800000 */
[----:B------:R-:W-:Y:S02]  /*bbe0*/  ISETP.GT.AND P3, PT, R179, 0x20, P1 ;  /* 0x00000020b300780c */ /* 0x000fe40000f64270 */
[----:B------:R-:W-:Y:S02]  /*bbf0*/  FMNMX.FTZ R3, R2, R21, !PT ;  /* 0x0000001502037209 */ /* 0x000fe40007810000 */
[----:B------:R-:W-:Y:S02]  /*bc00*/  ISETP.LT.OR P3, PT, R173, 0x21, P3 ;  /* 0x00000021ad00780c */ /* 0x000fe40001f61670 */
[----:B------:R-:W-:Y:S02]  /*bc10*/  FMNMX.FTZ R0, R152, R3, !PT ;  /* 0x0000000398007209 */ /* 0x000fe40007810000 */
[----:B------:R-:W-:-:S02]  /*bc20*/  FSEL R159, R159, -INF , !P3 ;  /* 0xff8000009f9f7808 */ /* 0x000fc40005800000 */
[----:B------:R-:W-:Y:S02]  /*bc30*/  FMNMX.FTZ R3, R153, R0, !PT ;  /* 0x0000000099037209 */ /* 0x000fe40007810000 */
[----:B------:R-:W-:Y:S02]  /*bc40*/  FSETP.NEU.FTZ.AND P3, PT, R4, -INF , PT ;  /* 0xff8000000400780b */ /* 0x000fe40003f7d000 */
[----:B------:R-:W-:-:S04]  /*bc50*/  FMNMX.FTZ R0, R154, R3, !PT ;  /* 0x000000039a007209 */ /* 0x000fc80007810000 */
[----:B------:R-:W-:Y:S01]  /*bc60*/  FMNMX.FTZ R3, R155, R0, !PT ;  /* 0x000000009b037209 */ /* 0x000fe20007810000 */
[----:B------:R-:W-:-:S03]  /*bc70*/  FMUL.FTZ R0, R4, UR10 ;  /* 0x0000000a04007c20 */ /* 0x000fc60008410000 */
[----:B------:R-:W-:Y:S02]  /*bc80*/  FMNMX.FTZ R170, R156, R3, !PT ;  /* 0x000000039caa7209 */ /* 0x000fe40007810000 */
[----:B------:R-:W-:Y:S02]  /*bc90*/  FSEL R0, R0, RZ, P3 ;  /* 0x000000ff00007208 */ /* 0x000fe40001800000 */
[----:B------:R-:W-:-:S03]  /*bca0*/  FMNMX.FTZ R3, R157, R170, !PT ;  /* 0x000000aa9d037209 */ /* 0x000fc60007810000 */
[--C-:B------:R-:W-:Y:S01]  /*bcb0*/  FFMA.FTZ R178, R167, UR10, -R0.reuse ;  /* 0x0000000aa7b27c23 */ /* 0x100fe20008010800 */
[----:B------:R-:W-:Y:S01]  /*bcc0*/  FMNMX.FTZ R170, R158, R3, !PT ;  /* 0x000000039eaa7209 */ /* 0x000fe20007810000 */
[--C-:B------:R-:W-:Y:S01]  /*bcd0*/  FFMA.FTZ R196, R168, UR10, -R0.reuse ;  /* 0x0000000aa8c47c23 */ /* 0x100fe20008010800 */
[----:B------:R-:W-:Y:S01]  /*bce0*/  FSEL R167, R161, -INF , !P4 ;  /* 0xff800000a1a77808 */ /* 0x000fe20006000000 */
[--C-:B------:R-:W-:Y:S01]  /*bcf0*/  FFMA.FTZ R184, R175, UR10, -R0.reuse ;  /* 0x0000000aafb87c23 */ /* 0x100fe20008010800 */
[----:B------:R-:W-:Y:S01]  /*bd00*/  FMNMX.FTZ R3, R159, R170, !PT ;  /* 0x000000aa9f037209 */ /* 0x000fe20007810000 */
[--C-:B------:R-:W-:Y:S01]  /*bd10*/  FFMA.FTZ R194, R190, UR10, -R0.reuse ;  /* 0x0000000abec27c23 */ /* 0x100fe20008010800 */
[----:B------:R-:W-:Y:S01]  /*bd20*/  ISETP.GT.AND P4, PT, R179, 0x38, P1 ;  /* 0x00000038b300780c */ /* 0x000fe20000f84270 */
[--C-:B------:R-:W-:Y:S01]  /*bd30*/  FFMA.FTZ R190, R171, UR10, -R0.reuse ;  /* 0x0000000aabbe7c23 */ /* 0x100fe20008010800 */
[----:B------:R-:W-:Y:S01]  /*bd40*/  FMNMX.FTZ R168, R160, R3, !PT ;  /* 0x00000003a0a87209 */ /* 0x000fe20007810000 */
[--C-:B------:R-:W-:Y:S01]  /*bd50*/  FFMA.FTZ R198, R186, UR10, -R0.reuse ;  /* 0x0000000abac67c23 */ /* 0x100fe20008010800 */
[----:B------:R-:W-:Y:S01]  /*bd60*/  ISETP.GT.AND P1, PT, R179, 0x39, P1 ;  /* 0x00000039b300780c */ /* 0x000fe20000f24270 */
[--C-:B------:R-:W-:Y:S01]  /*bd70*/  FFMA.FTZ R192, R188, UR10, -R0.reuse ;  /* 0x0000000abcc07c23 */ /* 0x100fe20008010800 */
[----:B------:R-:W-:Y:S01]  /*bd80*/  FMNMX.FTZ R3, R167, R168, !PT ;  /* 0x000000a8a7037209 */ /* 0x000fe20007810000 */
[--C-:B------:R-:W-:Y:S01]  /*bd90*/  FFMA.FTZ R183, R185, UR10, -R0.reuse ;  /* 0x0000000ab9b77c23 */ /* 0x100fe20008010800 */
[----:B------:R-:W-:Y:S01]  /*bda0*/  ISETP.LT.OR P4, PT, R173, 0x39, P4 ;  /* 0x00000039ad00780c */ /* 0x000fe20002781670 */
[--C-:B------:R-:W-:Y:S01]  /*bdb0*/  FFMA.FTZ R181, R187, UR10, -R0.reuse ;  /* 0x0000000abbb57c23 */ /* 0x100fe20008010800 */
[----:B------:R-:W-:Y:S01]  /*bdc0*/  FMNMX.FTZ R168, R162, R3, !PT ;  /* 0x00000003a2a87209 */ /* 0x000fe20007810000 */
[--C-:B------:R-:W-:Y:S01]  /*bdd0*/  FFMA.FTZ R179, R189, UR10, -R0.reuse ;  /* 0x0000000abdb37c23 */ /* 0x100fe20008010800 */
[----:B------:R-:W-:Y:S01]  /*bde0*/  ISETP.LT.OR P1, PT, R173, 0x3a, P1 ;  /* 0x0000003aad00780c */ /* 0x000fe20000f21670 */
[--C-:B------:R-:W-:Y:S01]  /*bdf0*/  FFMA.FTZ R173, R169, UR10, -R0.reuse ;  /* 0x0000000aa9ad7c23 */ /* 0x100fe20008010800 */
[----:B------:R-:W-:Y:S01]  /*be00*/  FMNMX.FTZ R3, R163, R168, !PT ;  /* 0x000000a8a3037209 */ /* 0x000fe20007810000 */
[--C-:B------:R-:W-:Y:S01]  /*be10*/  FFMA.FTZ R188, R191, UR10, -R0.reuse ;  /* 0x0000000abfbc7c23 */ /* 0x100fe20008010800 */
[----:B------:R-:W-:Y:S01]  /*be20*/  FSEL R168, R165, -INF , !P4 ;  /* 0xff800000a5a87808 */ /* 0x000fe20006000000 */
[--C-:B------:R-:W-:Y:S01]  /*be30*/  FFMA.FTZ R169, R172, UR10, -R0.reuse ;  /* 0x0000000aaca97c23 */ /* 0x100fe20008010800 */
[----:B------:R-:W-:Y:S01]  /*be40*/  FMNMX.FTZ R3, R164, R3, !PT ;  /* 0x00000003a4037209 */ /* 0x000fe20007810000 */
[--C-:B------:R-:W-:Y:S01]  /*be50*/  FFMA.FTZ R165, R174, UR10, -R0.reuse ;  /* 0x0000000aaea57c23 */ /* 0x100fe20008010800 */
[----:B------:R-:W-:Y:S01]  /*be60*/  FSEL R166, R166, -INF , !P1 ;  /* 0xff800000a6a67808 */ /* 0x000fe20004800000 */
[--C-:B------:R-:W-:Y:S01]  /*be70*/  FFMA.FTZ R186, R177, UR10, -R0.reuse ;  /* 0x0000000ab1ba7c23 */ /* 0x100fe20008010800 */
[----:B------:R-:W-:Y:S01]  /*be80*/  FMNMX.FTZ R3, R168, R3, !PT ;  /* 0x00000003a8037209 */ /* 0x000fe20007810000 */
[----:B------:R-:W-:Y:S01]  /*be90*/  FFMA.FTZ R176, R176, UR10, -R0 ;  /* 0x0000000ab0b07c23 */ /* 0x000fe20008010800 */
[----:B------:R-:W-:Y:S01]  /*bea0*/  FSEL R171, R4, RZ, P3 ;  /* 0x000000ff04ab7208 */ /* 0x000fe20001800000 */
[----:B------:R-:W-:Y:S01]  /*beb0*/  MUFU.EX2 R161, R178 ;  /* 0x000000b200a17308 */ /* 0x000fe20000000800 */
[----:B------:R-:W-:-:S03]  /*bec0*/  FMNMX.FTZ R3, R166, R3, !PT ;  /* 0x00000003a6037209 */ /* 0x000fc60007810000 */
[----:B------:R-:W-:Y:S02]  /*bed0*/  FADD.FTZ R0, -R171, R20 ;  /* 0x00000014ab007221 */ /* 0x000fe40000010100 */
[----:B------:R-:W0:Y:S02]  /*bee0*/  SHFL.BFLY PT, R170, R3, 0x2, 0x1f ;  /* 0x0c401f0003aa7f89 */ /* 0x000e2400000e0000 */
[----:B------:R-:W-:Y:S01]  /*bef0*/  FMUL.FTZ R0, R0, UR10 ;  /* 0x0000000a00007c20 */ /* 0x000fe20008410000 */
[----:B------:R-:W-:Y:S08]  /*bf00*/  MUFU.EX2 R196, R196 ;  /* 0x000000c400c47308 */ /* 0x000ff00000000800 */
[----:B------:R-:W1:Y:S08]  /*bf10*/  MUFU.EX2 R0, R0 ;  /* 0x0000000000007308 */ /* 0x000e700000000800 */
[----:B------:R-:W2:Y:S01]  /*bf20*/  MUFU.EX2 R198, R198 ;  /* 0x000000c600c67308 */ /* 0x000ea20000000800 */
[----:B0-----:R-:W-:-:S07]  /*bf30*/  FMNMX.FTZ R170, R3, R170, !PT ;  /* 0x000000aa03aa7209 */ /* 0x001fce0007810000 */
[----:B------:R-:W0:Y:S01]  /*bf40*/  MUFU.EX2 R183, R183 ;  /* 0x000000b700b77308 */ /* 0x000e220000000800 */
[----:B------:R-:W3:Y:S07]  /*bf50*/  SHFL.BFLY PT, R3, R170, 0x1, 0x1f ;  /* 0x0c201f00aa037f89 */ /* 0x000eee00000e0000 */
[----:B------:R-:W4:Y:S08]  /*bf60*/  MUFU.EX2 R192, R192 ;  /* 0x000000c000c07308 */ /* 0x000f300000000800 */
[----:B------:R-:W5:Y:S08]  /*bf70*/  MUFU.EX2 R181, R181 ;  /* 0x000000b500b57308 */ /* 0x000f700000000800 */
[----:B------:R-:W5:Y:S01]  /*bf80*/  MUFU.EX2 R194, R194 ;  /* 0x000000c200c27308 */ /* 0x000f620000000800 */
[----:B---3--:R-:W-:-:S04]  /*bf90*/  FMNMX.FTZ R3, R170, R3, !PT ;  /* 0x00000003aa037209 */ /* 0x008fc80007810000 */
[C---:B------:R-:W-:Y:S01]  /*bfa0*/  FSETP.NEU.FTZ.AND P1, PT, R3.reuse, -INF , PT ;  /* 0xff8000000300780b */ /* 0x040fe20003f3d000 */
[----:B------:R-:W-:Y:S02]  /*bfb0*/  FMUL.FTZ R175, R3, UR10 ;  /* 0x0000000a03af7c20 */ /* 0x000fe40008410000 */
[----:B------:R-:W3:Y:S03]  /*bfc0*/  MUFU.EX2 R179, R179 ;  /* 0x000000b300b37308 */ /* 0x000ee60000000800 */
[----:B------:R-:W-:-:S05]  /*bfd0*/  FSEL R175, R175, RZ, P1 ;  /* 0x000000ffafaf7208 */ /* 0x000fca0000800000 */
[----:B------:R-:W-:Y:S01]  /*bfe0*/  MUFU.EX2 R188, R188 ;  /* 0x000000bc00bc7308 */ /* 0x000fe20000000800 */
[--C-:B------:R-:W-:Y:S01]  /*bff0*/  FFMA.FTZ R197, R2, UR10, -R175.reuse ;  /* 0x0000000a02c57c23 */ /* 0x100fe200080108af */
[----:B------:R-:W-:Y:S01]  /*c000*/  FSEL R2, R3, RZ, P1 ;  /* 0x000000ff03027208 */ /* 0x000fe20000800000 */
[--C-:B------:R-:W-:Y:S01]  /*c010*/  FFMA.FTZ R20, R152, UR10, -R175.reuse ;  /* 0x0000000a98147c23 */ /* 0x100fe200080108af */
[--C-:B------:R-:W-:Y:S01]  /*c020*/  FFMA.FTZ R199, R153, UR10, -R175.reuse ;  /* 0x0000000a99c77c23 */ /* 0x100fe200080108af */
[--C-:B------:R-:W-:Y:S01]  /*c030*/  FFMA.FTZ R152, R154, UR10, -R175.reuse ;  /* 0x0000000a9a987c23 */ /* 0x100fe200080108af */
[----:B------:R-:W-:Y:S01]  /*c040*/  FFMA.FTZ R193, R155, UR10, -R175 ;  /* 0x0000000a9bc17c23 */ /* 0x000fe200080108af */
        /* <DEDUP_REMOVED lines=15> */
[----:B0-----:R-:W-:Y:S01]  /*c140*/  FADD.FTZ R21, R183, R162 ;  /* 0x000000a2b7157221 */ /* 0x001fe20000010000 */
[--C-:B------:R-:W-:Y:S01]  /*c150*/  FFMA.FTZ R187, R168, UR10, -R175.reuse ;  /* 0x0000000aa8bb7c23 */ /* 0x100fe200080108af */
[----:B------:R-:W0:Y:S01]  /*c160*/  MUFU.EX2 R2, R2 ;  /* 0x0000000200027308 */ /* 0x000e220000000800 */
[----:B------:R-:W-:Y:S01]  /*c170*/  FFMA.FTZ R166, R166, UR10, -R175 ;  /* 0x0000000aa6a67c23 */ /* 0x000fe200080108af */
[----:B----4-:R-:W-:-:S04]  /*c180*/  FADD.FTZ R162, R192, R21 ;  /* 0x00000015c0a27221 */ /* 0x010fc80000010000 */
[----:B-----5:R-:W-:Y:S01]  /*c190*/  FADD.FTZ R21, R181, R162 ;  /* 0x000000a2b5157221 */ /* 0x020fe20000010000 */
[----:B------:R-:W-:Y:S01]  /*c1a0*/  FFMA.FTZ R162, R164, UR10, -R175 ;  /* 0x0000000aa4a27c23 */ /* 0x000fe200080108af */
[----:B------:R-:W1:Y:S02]  /*c1b0*/  MUFU.EX2 R199, R199 ;  /* 0x000000c700c77308 */ /* 0x000e640000000800 */
[----:B------:R-:W-:-:S04]  /*c1c0*/  FADD.FTZ R164, R194, R21 ;  /* 0x00000015c2a47221 */ /* 0x000fc80000010000 */
[----:B---3--:R-:W-:Y:S02]  /*c1d0*/  FADD.FTZ R21, R179, R164 ;  /* 0x000000a4b3157221 */ /* 0x008fe40000010000 */
[----:B------:R-:W2:Y:S01]  /*c1e0*/  MUFU.EX2 R152, R152 ;  /* 0x0000009800987308 */ /* 0x000ea20000000800 */
[----:B0-----:R-:W-:Y:S01]  /*c1f0*/  FFMA.FTZ R5, R2, R5, R197 ;  /* 0x0000000502057223 */ /* 0x001fe200000100c5 */
[----:B------:R-:W-:-:S03]  /*c200*/  FADD.FTZ R164, R188, R21 ;  /* 0x00000015bca47221 */ /* 0x000fc60000010000 */
[----:B------:R-:W-:-:S03]  /*c210*/  FADD.FTZ R18, R20, R5 ;  /* 0x0000000514127221 */ /* 0x000fc60000010000 */
        /* <DEDUP_REMOVED lines=42> */
.L_x_1064:
[----:B------:R-:W0:Y:S01]  /*c4c0*/  S2UR UR6, SR_CgaCtaId ;  /* 0x00000000000679c3 */ /* 0x000e220000008800 */
[----:B------:R-:W-:Y:S01]  /*c4d0*/  R2UR UR4, R201 ;  /* 0x00000000c90472ca */ /* 0x000fe200000e0000 */
[----:B------:R-:W-:Y:S01]  /*c4e0*/  UIADD3 UR11, UR11, 0x30860, URZ ;  /* 0x000308600b0b7890 */ /* 0x000fe2000fffe03f */
[----:B------:R-:W-:Y:S01]  /*c4f0*/  F2FP.BF16.F32.PACK_AB R197, R20, R197 ;  /* 0x000000c514c5723e */ /* 0x000fe200000010ff */
        /* <DEDUP_REMOVED lines=8> */
[C---:B------:R-:W-:Y:S01]  /*c580*/  ISETP.GT.AND P1, PT, R220.reuse, UR4, PT ;  /* 0x00000004dc007c0c */ /* 0x040fe2000bf24270 */
[----:B------:R-:W-:Y:S01]  /*c590*/  UMOV UR4, UR38 ;  /* 0x0000002600047c82 */ /* 0x000fe20008000000 */
[----:B------:R-:W-:Y:S01]  /*c5a0*/  F2FP.BF16.F32.PACK_AB R194, R179, R194 ;  /* 0x000000c2b3c2723e */ /* 0x000fe200000010ff */
[----:B------:R-:W-:Y:S01]  /*c5b0*/  VIADD R220, R220, 0xffffffff ;  /* 0xffffffffdcdc7836 */ /* 0x000fe20000000000 */
        /* <DEDUP_REMOVED lines=9> */
[----:B------:R-:W-:Y:S02]  /*c650*/  F2FP.BF16.F32.PACK_AB R186, R171, R186 ;  /* 0x000000baabba723e */ /* 0x000fe400000010ff */
[----:B------:R-:W-:Y:S01]  /*c660*/  F2FP.BF16.F32.PACK_AB R187, R166, R187 ;  /* 0x000000bba6bb723e */ /* 0x000fe200000010ff */
[----:B------:R-:W-:Y:S06]  /*c670*/  @P1 BRA `(.L_x_1065) ;  /* 0xffffffd000f01947 */ /* 0x000fec000383ffff */
.L_x_1046:
        /* <DEDUP_REMOVED lines=131> */
.L_x_1066:
[----:B------:R-:W-:Y:S01]  /*ceb0*/  ULEA UR5, UR38, UR40, 0x3 ;  /* 0x0000002826057291 */ /* 0x000fe2000f8e183f */
[----:B------:R-:W-:-:S04]  /*cec0*/  MOV R0, UR39 ;  /* 0x0000002700007c02 */ /* 0x000fc80008000f00 */
[----:B------:R-:W-:-:S04]  /*ced0*/  SHF.L.U32 R0, R0, 0x1f, RZ ;  /* 0x0000001f00007819 */ /* 0x000fc800000006ff */
[----:B------:R0:W1:Y:S01]  /*cee0*/  SYNCS.PHASECHK.TRANS64.TRYWAIT P1, [UR5+0x30850], R0 ;  /* 0x03085000ff0075a7 */ /* 0x0000620008020145 */
[----:B------:R-:W-:Y:S05]  /*cef0*/  @!P0 BRA `(.L_x_1067) ;  /* 0x0000000000048947 */ /* 0x000fea0003800000 */
[----:B------:R-:W-:Y:S01]  /*cf00*/  BPT.TRAP 0x1 ;  /* 0x000000040000795c */ /* 0x000fe20000300000 */
.L_x_1067:
[----:B-1----:R-:W-:Y:S05]  /*cf10*/  @P1 BRA `(.L_x_1068) ;  /* 0x0000000000081947 */ /* 0x002fea0003800000 */
[----:B------:R-:W1:Y:S02]  /*cf20*/  SYNCS.PHASECHK.TRANS64.TRYWAIT P1, [UR5+0x30850], R0 ;  /* 0x03085000ff0075a7 */ /* 0x000e640008020145 */
[----:B-1----:R-:W-:Y:S05]  /*cf30*/  @!P1 BRA `(.L_x_1069) ;  /* 0x0000007c005c9947 */ /* 0x002fea0003800000 */
.L_x_1068:
[----:B------:R-:W-:Y:S01]  /*cf40*/  UIADD3 UR40, UR40, 0x400, URZ ;  /* 0x0000040028287890 */ /* 0x000fe2000fffe03f */
[----:B------:R-:W-:Y:S01]  /*cf50*/  WARPGROUP.ARRIVE ;  /* 0x00000000000079c5 */ /* 0x000fe20000000000 */
[----:B------:R-:W-:Y:S01]  /*cf60*/  UMOV UR7, 0x40000040 ;  /* 0x4000004000077882 */ /* 0x000fe20000000000 */
[----:B-1----:R-:W1:Y:S01]  /*cf70*/  SHFL.BFLY PT, R7, R18, 0x2, 0x1f ;  /* 0x0c401f0012077f89 */ /* 0x002e6200000e0000 */
[----:B------:R-:W-:Y:S01]  /*cf80*/  USHF.R.U32.HI UR40, URZ, 0x4, UR40 ;  /* 0x000000043f287899 */ /* 0x000fe20008011628 */
[----:B------:R-:W-:Y:S02]  /*cf90*/  IMAD.MOV.U32 R6, RZ, RZ, RZ ;  /* 0x000000ffff067224 */ /* 0x000fe400078e00ff */
[----:B0-----:R-:W0:Y:S01]  /*cfa0*/  SHFL.BFLY PT, R0, R5, 0x2, 0x1f ;  /* 0x0c401f0005007f89 */ /* 0x001e2200000e0000 */
[----:B------:R-:W-:Y:S01]  /*cfb0*/  ULOP3.LUT UR40, UR40, 0x3fff, URZ, 0xc0, !UPT ;  /* 0x00003fff28287892 */ /* 0x000fe2000f8ec03f */
[----:B------:R-:W-:-:S03]  /*cfc0*/  IMAD.U32 R13, RZ, RZ, UR10 ;  /* 0x0000000aff0d7e24 */ /* 0x000fc6000f8e00ff */
[----:B------:R-:W-:-:S04]  /*cfd0*/  ULOP3.LUT UR4, UR40, 0x2000000, URZ, 0xfc, !UPT ;  /* 0x0200000028047892 */ /* 0x000fc8000f8efc3f */
[----:B------:R-:W-:-:S07]  /*cfe0*/  ULEA UR4, UR38, UR4, 0xb ;  /* 0x0000000426047291 */ /* 0x000fce000f8e583f */
[----:B------:R-:W-:Y:S02]  /*cff0*/  UMOV UR6, UR4 ;  /* 0x0000000400067c82 */ /* 0x000fe40008000000 */
[----:B------:R-:W-:Y:S01]  /*d000*/  HGMMA.64x256x16.F32.BF16 R24, R196, gdesc[UR4].tnspB, R24, gsb0 ;  /* 0x43e00004c4187df0 */ /* 0x000fe20008001818 */
[----:B------:R-:W-:Y:S01]  /*d010*/  UIADD3 UR6, UR4, 0x80, URZ ;  /* 0x0000008004067890 */ /* 0x000fe2000fffe03f */
[----:B-1----:R-:W-:Y:S01]  /*d020*/  FADD.FTZ R7, R7, R18 ;  /* 0x0000001207077221 */ /* 0x002fe20000010000 */
[----:B------:R-:W-:Y:S01]  /*d030*/  UMOV UR7, 0x40000040 ;  /* 0x4000004000077882 */ /* 0x000fe20000000000 */
[----:B0-----:R-:W-:Y:S01]  /*d040*/  FADD.FTZ R2, R0, R5 ;  /* 0x0000000500027221 */ /* 0x001fe20000010000 */
[----:B------:R-:W-:Y:S02]  /*d050*/  IMAD.MOV.U32 R5, RZ, RZ, RZ ;  /* 0x000000ffff057224 */ /* 0x000fe400078e00ff */
[----:B------:R-:W0:Y:S04]  /*d060*/  SHFL.BFLY PT, R0, R7, 0x1, 0x1f ;  /* 0x0c201f0007007f89 */ /* 0x000e2800000e0000 */
[----:B------:R-:W1:Y:S01]  /*d070*/  SHFL.BFLY PT, R9, R2, 0x1, 0x1f ;  /* 0x0c201f0002097f89 */ /* 0x000e6200000e0000 */
[----:B0-----:R-:W-:Y:S01]  /*d080*/  FADD.FTZ R11, R7, R0 ;  /* 0x00000000070b7221 */ /* 0x001fe20000010000 */
[----:B------:R-:W-:-:S02]  /*d090*/  IMAD.U32 R7, RZ, RZ, UR10 ;  /* 0x0000000aff077e24 */ /* 0x000fc4000f8e00ff */
        /* <DEDUP_REMOVED lines=18> */
[----:B------:R-:W-:Y:S01]  /*d1c0*/  UIADD3 UR6, UR4, 0x100, URZ ;  /* 0x0000010004067890 */ /* 0x000fe2000fffe03f */
[----:B------:R-:W-:Y:S01]  /*d1d0*/  UMOV UR7, 0x40000040 ;  /* 0x4000004000077882 */ /* 0x000fe20000000000 */
[----:B------:R-:W-:Y:S01]  /*d1e0*/  UIADD3 UR4, UR4, 0x180, URZ ;  /* 0x0000018004047890 */ /* 0x000fe2000fffe03f */
[----:B------:R-:W-:Y:S02]  /*d1f0*/  WARPGROUP.DEPBAR.LE gsb0, 0x0 ;  /* 0x00008000000079c5 */ /* 0x000fe40000010000 */
[----:B------:R-:W-:-:S15]  /*d200*/  WARPGROUP.ARRIVE ;  /* 0x00000000000079c5 */ /* 0x000fde0000000000 */
[----:B------:R-:W-:-:S07]  /*d210*/  NOP ;  /* 0x0000000000007918 */ /* 0x000fce0000000000 */
        /* <DEDUP_REMOVED lines=10> */
.L_x_1070:
[----:B------:R-:W0:Y:S01]  /*d2c0*/  S2UR UR7, SR_CgaCtaId ;  /* 0x00000000000779c3 */ /* 0x000e220000008800 */
[----:B------:R-:W-:Y:S01]  /*d2d0*/  R2UR UR6, R209 ;  /* 0x00000000d10672ca */ /* 0x000fe200000e0000 */
[----:B------:R-:W-:Y:S01]  /*d2e0*/  UIADD3 UR4, UR5, 0x30860, URZ ;  /* 0x0003086005047890 */ /* 0x000fe2000fffe03f */
[-C--:B------:R-:W-:Y:S01]  /*d2f0*/  FMUL.FTZ R172, R32, R6.reuse ;  /* 0x0000000620ac7220 */ /* 0x080fe20000410000 */
[----:B------:R-:W-:Y:S01]  /*d300*/  UIADD3 UR38, UR38, 0x1, URZ ;  /* 0x0000000126267890 */ /* 0x000fe2000fffe03f */
[-C--:B------:R-:W-:Y:S01]  /*d310*/  FMUL.FTZ R173, R36, R6.reuse ;  /* 0x0000000624ad7220 */ /* 0x080fe20000410000 */
[-C--:B------:R-:W-:Y:S01]  /*d320*/  FMUL.FTZ R174, R40, R6.reuse ;  /* 0x0000000628ae7220 */ /* 0x080fe20000410000 */
[-C--:B------:R-:W-:Y:S01]  /*d330*/  FMUL.FTZ R175, R44, R6.reuse ;  /* 0x000000062caf7220 */ /* 0x080fe20000410000 */
[----:B------:R-:W-:Y:S01]  /*d340*/  UISETP.NE.AND UP0, UPT, UR38, 0x2, UPT ;  /* 0x000000022600788c */ /* 0x000fe2000bf05270 */
[-C--:B------:R-:W-:Y:S01]  /*d350*/  FMUL.FTZ R176, R48, R6.reuse ;  /* 0x0000000630b07220 */ /* 0x080fe20000410000 */
[-C--:B------:R-:W-:Y:S01]  /*d360*/  FMUL.FTZ R177, R52, R6.reuse ;  /* 0x0000000634b17220 */ /* 0x080fe20000410000 */
[-C--:B------:R-:W-:Y:S01]  /*d370*/  FMUL.FTZ R178, R56, R6.reuse ;  /* 0x0000000638b27220 */ /* 0x080fe20000410000 */
[-C--:B------:R-:W-:Y:S01]  /*d380*/  FMUL.FTZ R179, R60, R6.reuse ;  /* 0x000000063cb37220 */ /* 0x080fe20000410000 */
[-C--:B------:R-:W-:Y:S01]  /*d390*/  FMUL.FTZ R180, R64, R6.reuse ;  /* 0x0000000640b47220 */ /* 0x080fe20000410000 */
        /* <DEDUP_REMOVED lines=10> */
[----:B0-----:R-:W-:Y:S01]  /*d440*/  UPRMT UR4, UR7, 0x654, UR4 ;  /* 0x0000065407047896 */ /* 0x001fe20008000004 */
        /* <DEDUP_REMOVED lines=107> */
[----:B------:R-:W-:Y:S01]  /*db00*/  MOV R209, UR6 ;  /* 0x0000000600d17c02 */ /* 0x000fe20008000f00 */
[-C--:B------:R-:W-:Y:S01]  /*db10*/  FMUL.FTZ R162, R143, R5.reuse ;  /* 0x000000058fa27220 */ /* 0x080fe20000410000 */
[----:B------:R-:W-:Y:S01]  /*db20*/  PLOP3.LUT P0, PT, PT, PT, PT, 0x8, 0x0 ;  /* 0x000000000000781c */ /* 0x000fe20003f0e170 */
[-C--:B------:R-:W-:Y:S01]  /*db30*/  FMUL.FTZ R163, R146, R5.reuse ;  /* 0x0000000592a37220 */ /* 0x080fe20000410000 */
[-C--:B------:R-:W-:Y:S01]  /*db40*/  FMUL.FTZ R164, R147, R5.reuse ;  /* 0x0000000593a47220 */ /* 0x080fe20000410000 */
[-C--:B------:R-:W-:Y:S01]  /*db50*/  FMUL.FTZ R165, R150, R5.reuse ;  /* 0x0000000596a57220 */ /* 0x080fe20000410000 */
[----:B------:R-:W-:Y:S01]  /*db60*/  FMUL.FTZ R167, R151, R5 ;  /* 0x0000000597a77220 */ /* 0x000fe20000410000 */
[----:B------:R-:W-:-:S02]  /*db70*/  USEL UR38, UR38, URZ, UP0 ;  /* 0x0000003f26267287 */ /* 0x000fc40008000000 */
[----:B------:R-:W-:-:S12]  /*db80*/  ULOP3.LUT UR39, UR39, UR4, URZ, 0x3c, !UPT ;  /* 0x0000000427277292 */ /* 0x000fd8000f8e3c3f */
.L_x_992:
[----:B------:R-:W0:Y:S01]  /*db90*/  S2R R5, SR_CgaCtaId ;  /* 0x0000000000057919 */ /* 0x000e220000008800 */
[----:B------:R-:W-:Y:S01]  /*dba0*/  MOV R196, 0x400 ;  /* 0x0000040000c47802 */ /* 0x000fe20000000f00 */
[----:B------:R-:W-:Y:S01]  /*dbb0*/  BSSY B0, `(.L_x_1071) ;  /* 0x0000297000007945 */ /* 0x000fe20003800000 */
[----:B------:R-:W-:Y:S02]  /*dbc0*/  BAR.SYNC.DEFER_BLOCKING 0x5, 0x180 ;  /* 0x0146000000007b1d */ /* 0x000fe40000010000 */
[----:B0-----:R-:W-:-:S05]  /*dbd0*/  LEA R196, R5, R196, 0x18 ;  /* 0x000000c405c47211 */ /* 0x001fca00078ec0ff */
[----:B------:R-:W0:Y:S02]  /*dbe0*/  LDS R4, [R196+0x308d0] ;  /* 0x0308d000c4047984 */ /* 0x000e240000000800 */
[----:B0-----:R-:W-:Y:S01]  /*dbf0*/  R2UR UR4, R4 ;  /* 0x00000000040472ca */ /* 0x001fe200000e0000 */
[----:B------:R-:W-:Y:S06]  /*dc00*/  BAR.ARV 0x4, 0x180 ;  /* 0x0106000000007b1d */ /* 0x000fec0000002000 */
[----:B------:R-:W-:Y:S08]  /*dc10*/  @P0 BRA `(.L_x_1072) ;  /* 0x0000001c00540947 */ /* 0x000ff00003800000 */
[----:B------:R-:W0:Y:S01]  /*dc20*/  S2R R5, SR_SWINHI ;  /* 0x0000000000057919 */ /* 0x000e220000002f00 */
[----:B------:R-:W1:Y:S01]  /*dc30*/  LDC R197, c[0x0][0xbe8] ;  /* 0x0002fa00ffc57b82 */ /* 0x000e620000000800 */
[----:B------:R-:W-:Y:S01]  /*dc40*/  F2FP.BF16.F32.PACK_AB R24, R25, R24 ;  /* 0x000000181918723e */ /* 0x000fe200000010ff */
[----:B------:R-:W-:Y:S01]  /*dc50*/  ULDC.64 UR8, c[0x0][0xb90] ;  /* 0x0002e40000087ab9 */ /* 0x000fe20000000a00 */
[----:B------:R-:W-:Y:S02]  /*dc60*/  F2FP.BF16.F32.PACK_AB R25, R27, R26 ;  /* 0x0000001a1b19723e */ /* 0x000fe400000010ff */
[----:B------:R-:W-:Y:S02]  /*dc70*/  F2FP.BF16.F32.PACK_AB R27, R31, R30 ;  /* 0x0000001e1f1b723e */ /* 0x000fe400000010ff */
[----:B------:R-:W-:Y:S02]  /*dc80*/  R2UR UR11, R206 ;  /* 0x00000000ce0b72ca */ /* 0x000fe400000e0000 */
[----:B------:R-:W-:-:S02]  /*dc90*/  R2UR UR13, R207 ;  /* 0x00000000cf0d72ca */ /* 0x000fc400000e0000 */
[----:B------:R-:W-:Y:S02]  /*dca0*/  F2FP.BF16.F32.PACK_AB R26, R29, R28 ;  /* 0x0000001c1d1a723e */ /* 0x000fe400000010ff */
[----:B------:R-:W-:Y:S02]  /*dcb0*/  F2FP.BF16.F32.PACK_AB R136, R137, R136 ;  /* 0x000000888988723e */ /* 0x000fe400000010ff */
[----:B------:R-:W-:Y:S02]  /*dcc0*/  F2FP.BF16.F32.PACK_AB R137, R100, R96 ;  /* 0x000000606489723e */ /* 0x000fe400000010ff */
[----:B------:R-:W-:Y:S02]  /*dcd0*/  F2FP.BF16.F32.PACK_AB R144, R145, R144 ;  /* 0x000000909190723e */ /* 0x000fe400000010ff */
[----:B------:R-:W-:Y:S01]  /*dce0*/  F2FP.BF16.F32.PACK_AB R145, R164, R163 ;  /* 0x000000a3a491723e */ /* 0x000fe200000010ff */
[----:B------:R-:W-:Y:S02]  /*dcf0*/  USHF.R.S32.HI UR10, URZ, 0x1f, UR11 ;  /* 0x0000001f3f0a7899 */ /* 0x000fe4000801140b */
[----:B------:R-:W-:-:S02]  /*dd00*/  UIMAD.WIDE.U32 UR6, UR11, UR8, URZ ;  /* 0x000000080b0672a5 */ /* 0x000fc4000f8e003f */
[----:B------:R-:W-:Y:S02]  /*dd10*/  UIMAD UR5, UR10, UR8, URZ ;  /* 0x000000080a0572a4 */ /* 0x000fe4000f8e023f */
[----:B------:R-:W-:Y:S02]  /*dd20*/  USHF.R.S32.HI UR12, URZ, 0x1f, UR13 ;  /* 0x0000001f3f0c7899 */ /* 0x000fe4000801140d */
[----:B------:R-:W-:Y:S01]  /*dd30*/  UIMAD UR5, UR11, UR9, UR5 ;  /* 0x000000090b0572a4 */ /* 0x000fe2000f8e0205 */
[----:B------:R-:W-:Y:S02]  /*dd40*/  MOV R158, R196 ;  /* 0x000000c4009e7202 */ /* 0x000fe40000000f00 */
[----:B0-----:R-:W-:Y:S01]  /*dd50*/  MOV R159, R5 ;  /* 0x00000005009f7202 */ /* 0x001fe20000000f00 */
[----:B------:R-:W-:Y:S01]  /*dd60*/  IMAD R5, R208, 0x40, R23 ;  /* 0x00000040d0057824 */ /* 0x000fe200078e0217 */
[----:B------:R-:W-:Y:S01]  /*dd70*/  ULDC.64 UR8, c[0x0][0xb98] ;  /* 0x0002e60000087ab9 */ /* 0x000fe20000000a00 */
[----:B------:R-:W-:Y:S01]  /*dd80*/  UIADD3 UR7, UR7, UR5, URZ ;  /* 0x0000000507077290 */ /* 0x000fe2000fffe03f */
[----:B------:R-:W-:Y:S01]  /*dd90*/  IMAD.WIDE R16, R213, 0x2, R158 ;  /* 0x00000002d5107825 */ /* 0x000fe200078e029e */
[----:B------:R-:W-:-:S02]  /*dda0*/  UIMAD UR5, UR12, UR8, URZ ;  /* 0x000000080c0572a4 */ /* 0x000fc4000f8e023f */
[----:B------:R-:W-:Y:S01]  /*ddb0*/  UIMAD.WIDE.U32 UR6, UR13, UR8, UR6 ;  /* 0x000000080d0672a5 */ /* 0x000fe2000f8e0006 */
[----:B------:R-:W-:Y:S01]  /*ddc0*/  IMAD.WIDE R158, R5, 0x2, R158 ;  /* 0x00000002059e7825 */ /* 0x000fe200078e029e */
[C---:B------:R-:W-:Y:S01]  /*ddd0*/  IADD3 R7, P3, R16.reuse, 0xc060, RZ ;  /* 0x0000c06010077810 */ /* 0x040fe20007f7e0ff */
[----:B------:R-:W-:Y:S01]  /*dde0*/  UIMAD UR5, UR13, UR9, UR5 ;  /* 0x000000090d0572a4 */ /* 0x000fe2000f8e0205 */
[C---:B------:R-:W-:Y:S02]  /*ddf0*/  IADD3 R119, P4, R16.reuse, 0xc040, RZ ;  /* 0x0000c04010777810 */ /* 0x040fe40007f9e0ff */
[----:B------:R-:W-:Y:S01]  /*de00*/  LOP3.LUT R4, R7, 0x380, RZ, 0xc0, !PT ;  /* 0x0000038007047812 */ /* 0x000fe200078ec0ff */
[----:B------:R-:W-:Y:S01]  /*de10*/  IMAD.X R5, RZ, RZ, R17, P3 ;  /* 0x000000ffff057224 */ /* 0x000fe200018e0611 */
[----:B------:R-:W-:Y:S01]  /*de20*/  IADD3 R117, P5, R16, 0xc020, RZ ;  /* 0x0000c02010757810 */ /* 0x000fe20007fbe0ff */
[----:B------:R-:W-:Y:S01]  /*de30*/  ULDC.64 UR8, c[0x0][0xae8] ;  /* 0x0002ba0000087ab9 */ /* 0x000fe20000000a00 */
[----:B------:R-:W-:-:S02]  /*de40*/  SHF.R.U64 R4, R4, 0x3, RZ ;  /* 0x0000000304047819 */ /* 0x000fc400000012ff */
[C---:B------:R-:W-:Y:S01]  /*de50*/  IADD3 R115, P6, R16.reuse, 0xc000, RZ ;  /* 0x0000c00010737810 */ /* 0x040fe20007fde0ff */
[--C-:B------:R-:W-:Y:S01]  /*de60*/  IMAD.X R9, RZ, RZ, R17.reuse, P5 ;  /* 0x000000ffff097224 */ /* 0x100fe200028e0611 */
[C---:B------:R-:W-:Y:S02]  /*de70*/  IADD3 R113, P0, R16.reuse, 0x8060, RZ ;  /* 0x0000806010717810 */ /* 0x040fe40007f1e0ff */
[C---:B------:R-:W-:Y:S01]  /*de80*/  IADD3 R111, P2, R16.reuse, 0x8040, RZ ;  /* 0x00008040106f7810 */ /* 0x040fe20007f5e0ff */
[--C-:B------:R-:W-:Y:S01]  /*de90*/  IMAD.X R11, RZ, RZ, R17.reuse, P6 ;  /* 0x000000ffff0b7224 */ /* 0x100fe200030e0611 */
[C---:B------:R-:W-:Y:S01]  /*dea0*/  IADD3 R102, P3, R16.reuse, 0x8020, RZ ;  /* 0x0000802010667810 */ /* 0x040fe20007f7e0ff */
[--C-:B------:R-:W-:Y:S01]  /*deb0*/  IMAD.X R13, RZ, RZ, R17.reuse, P0 ;  /* 0x000000ffff0d7224 */ /* 0x100fe200000e0611 */
[C---:B------:R-:W-:Y:S01]  /*dec0*/  LOP3.LUT R161, R16.reuse, 0x380, RZ, 0xc0, !PT ;  /* 0x0000038010a17812 */ /* 0x040fe200078ec0ff */
[--C-:B------:R-:W-:Y:S01]  /*ded0*/  IMAD.X R135, RZ, RZ, R17.reuse, P2 ;  /* 0x000000ffff877224 */ /* 0x100fe200010e0611 */
[----:B------:R-:W-:Y:S01]  /*dee0*/  IADD3 R103, P1, R16, 0x20, RZ ;  /* 0x0000002010677810 */ /* 0x000fe20007f3e0ff */
[--C-:B------:R-:W-:Y:S01]  /*def0*/  IMAD.X R139, RZ, RZ, R17.reuse, P3 ;  /* 0x000000ffff8b7224 */ /* 0x100fe200018e0611 */
[----:B------:R-:W-:Y:S01]  /*df00*/  LOP3.LUT R4, R4, R7, RZ, 0x3c, !PT ;  /* 0x0000000704047212 */ /* 0x000fe200078e3cff */
[----:B------:R-:W-:Y:S01]  /*df10*/  IMAD.X R7, RZ, RZ, R17, P4 ;  /* 0x000000ffff077224 */ /* 0x000fe200020e0611 */
[----:B------:R-:W-:-:S02]  /*df20*/  IADD3 R109, P4, R16, 0x8000, RZ ;  /* 0x00008000106d7810 */ /* 0x000fc40007f9e0ff */
[C---:B------:R-:W-:Y:S02]  /*df30*/  IADD3 R104, P5, R16.reuse, 0x4060, RZ ;  /* 0x0000406010687810 */ /* 0x040fe40007fbe0ff */
[C---:B------:R-:W-:Y:S01]  /*df40*/  IADD3 R105, P6, R16.reuse, 0x40, RZ ;  /* 0x0000004010697810 */ /* 0x040fe20007fde0ff */
[--C-:B------:R-:W-:Y:S01]  /*df50*/  IMAD.X R143, RZ, RZ, R17.reuse, P4 ;  /* 0x000000ffff8f7224 */ /* 0x100fe200020e0611 */
[C---:B------:R-:W-:Y:S01]  /*df60*/  IADD3 R107, P0, R16.reuse, 0x4040, RZ ;  /* 0x00004040106b7810 */ /* 0x040fe20007f1e0ff */
[--C-:B------:R-:W-:Y:S01]  /*df70*/  IMAD.X R147, RZ, RZ, R17.reuse, P5 ;  /* 0x000000ffff937224 */ /* 0x100fe200028e0611 */
[----:B------:R-:W-:Y:S01]  /*df80*/  IADD3.X R15, RZ, R17, RZ, P1, !PT ;  /* 0x00000011ff0f7210 */ /* 0x000fe20000ffe4ff */
[--C-:B------:R-:W-:Y:S01]  /*df90*/  IMAD.X R151, RZ, RZ, R17.reuse, P6 ;  /* 0x000000ffff977224 */ /* 0x100fe200030e0611 */
[C---:B------:R-:W-:Y:S01]  /*dfa0*/  IADD3 R21, P2, R16.reuse, 0x4000, RZ ;  /* 0x0000400010157810 */ /* 0x040fe20007f5e0ff */
[----:B------:R-:W-:Y:S01]  /*dfb0*/  IMAD.X R153, RZ, RZ, R17, P0 ;  /* 0x000000ffff997224 */ /* 0x000fe200000e0611 */
[----:B------:R-:W-:-:S02]  /*dfc0*/  IADD3 R20, P3, R16, 0x60, RZ ;  /* 0x0000006010147810 */ /* 0x000fc40007f7e0ff */
[----:B------:R-:W-:Y:S01]  /*dfd0*/  SHF.R.U64 R161, R161, 0x3, RZ ;  /* 0x00000003a1a17819 */ /* 0x000fe200000012ff */
[--C-:B------:R-:W-:Y:S01]  /*dfe0*/  IMAD.X R131, RZ, RZ, R17.reuse, P2 ;  /* 0x000000ffff837224 */ /* 0x100fe200010e0611 */
[----:B------:R-:W-:Y:S01]  /*dff0*/  IADD3 R22, P1, R16, 0x4020, RZ ;  /* 0x0000402010167810 */ /* 0x000fe20007f3e0ff */
[--C-:B------:R-:W-:Y:S01]  /*e000*/  IMAD.X R157, RZ, RZ, R17.reuse, P3 ;  /* 0x000000ffff9d7224 */ /* 0x100fe200018e0611 */
[----:B------:R-:W-:Y:S01]  /*e010*/  LOP3.LUT R160, R161, R16, RZ, 0x3c, !PT ;  /* 0x00000010a1a07212 */ /* 0x000fe200078e3cff */
[----:B------:R-:W-:Y:S01]  /*e020*/  IMAD.MOV.U32 R161, RZ, RZ, R17 ;  /* 0x000000ffffa17224 */ /* 0x000fe200078e0011 */
[----:B------:R-:W-:Y:S02]  /*e030*/  IADD3.X R155, RZ, R17, RZ, P1, !PT ;  /* 0x00000011ff9b7210 */ /* 0x000fe40000ffe4ff */
[----:B------:R-:W-:Y:S02]  /*e040*/  LOP3.LUT R17, R102, 0x380, RZ, 0xc0, !PT ;  /* 0x0000038066117812 */ /* 0x000fe400078ec0ff */
[----:B------:R-:W-:-:S02]  /*e050*/  LOP3.LUT R16, R109, 0x380, RZ, 0xc0, !PT ;  /* 0x000003806d107812 */ /* 0x000fc400078ec0ff */
[----:B------:R-:W-:Y:S02]  /*e060*/  SHF.R.U64 R17, R17, 0x3, RZ ;  /* 0x0000000311117819 */ /* 0x000fe400000012ff */
[----:B------:R-:W-:Y:S02]  /*e070*/  SHF.R.U64 R16, R16, 0x3, RZ ;  /* 0x0000000310107819 */ /* 0x000fe400000012ff */
[----:B------:R-:W-:Y:S02]  /*e080*/  LOP3.LUT R14, R103, 0x380, RZ, 0xc0, !PT ;  /* 0x00000380670e7812 */ /* 0x000fe400078ec0ff */
[----:B------:R-:W-:Y:S02]  /*e090*/  LOP3.LUT R138, R17, R102, RZ, 0x3c, !PT ;  /* 0x00000066118a7212 */ /* 0x000fe400078e3cff */
[----:B------:R-:W-:Y:S02]  /*e0a0*/  LOP3.LUT R17, R22, 0x380, RZ, 0xc0, !PT ;  /* 0x0000038016117812 */ /* 0x000fe400078ec0ff */
[----:B------:R-:W-:-:S02]  /*e0b0*/  LOP3.LUT R106, R111, 0x380, RZ, 0xc0, !PT ;  /* 0x000003806f6a7812 */ /* 0x000fc400078ec0ff */
[----:B------:R-:W-:Y:S02]  /*e0c0*/  LOP3.LUT R142, R16, R109, RZ, 0x3c, !PT ;  /* 0x0000006d108e7212 */ /* 0x000fe400078e3cff */
[----:B------:R-:W-:Y:S02]  /*e0d0*/  SHF.R.U64 R14, R14, 0x3, RZ ;  /* 0x000000030e0e7819 */ /* 0x000fe400000012ff */
[----:B------:R-:W-:Y:S02]  /*e0e0*/  LOP3.LUT R16, R105, 0x380, RZ, 0xc0, !PT ;  /* 0x0000038069107812 */ /* 0x000fe400078ec0ff */
[----:B------:R-:W-:Y:S02]  /*e0f0*/  SHF.R.U64 R17, R17, 0x3, RZ ;  /* 0x0000000311117819 */ /* 0x000fe400000012ff */
[----:B------:R-:W-:Y:S02]  /*e100*/  SHF.R.U64 R106, R106, 0x3, RZ ;  /* 0x000000036a6a7819 */ /* 0x000fe400000012ff */
[----:B------:R-:W-:-:S02]  /*e110*/  LOP3.LUT R14, R14, R103, RZ, 0x3c, !PT ;  /* 0x000000670e0e7212 */ /* 0x000fc400078e3cff */
[----:B------:R-:W-:Y:S02]  /*e120*/  SHF.R.U64 R16, R16, 0x3, RZ ;  /* 0x0000000310107819 */ /* 0x000fe400000012ff */
[----:B------:R-:W-:Y:S02]  /*e130*/  LOP3.LUT R103, R104, 0x380, RZ, 0xc0, !PT ;  /* 0x0000038068677812 */ /* 0x000fe400078ec0ff */
[----:B------:R-:W-:Y:S02]  /*e140*/  LOP3.LUT R154, R17, R22, RZ, 0x3c, !PT ;  /* 0x00000016119a7212 */ /* 0x000fe400078e3cff */
[----:B------:R-:W-:Y:S02]  /*e150*/  IADD3 R22, P4, R158, 0x2000, RZ ;  /* 0x000020009e167810 */ /* 0x000fe40007f9e0ff */
[----:B------:R-:W-:Y:S02]  /*e160*/  LOP3.LUT R134, R106, R111, RZ, 0x3c, !PT ;  /* 0x0000006f6a867212 */ /* 0x000fe400078e3cff */
[----:B------:R-:W-:-:S02]  /*e170*/  LOP3.LUT R150, R16, R105, RZ, 0x3c, !PT ;  /* 0x0000006910967212 */ /* 0x000fc400078e3cff */
[----:B------:R-:W-:Y:S02]  /*e180*/  IADD3 R111, P2, R158, 0x7000, RZ ;  /* 0x000070009e6f7810 */ /* 0x000fe40007f5e0ff */
[----:B------:R-:W-:Y:S02]  /*e190*/  SHF.R.U64 R103, R103, 0x3, RZ ;  /* 0x0000000367677819 */ /* 0x000fe400000012ff */
[----:B------:R-:W-:Y:S02]  /*e1a0*/  LOP3.LUT R105, R20, 0x380, RZ, 0xc0, !PT ;  /* 0x0000038014697812 */ /* 0x000fe400078ec0ff */
[----:B------:R-:W-:Y:S02]  /*e1b0*/  LOP3.LUT R17, R22, 0x380, RZ, 0xc0, !PT ;  /* 0x0000038016117812 */ /* 0x000fe400078ec0ff */
[----:B------:R-:W-:Y:S02]  /*e1c0*/  LOP3.LUT R12, R113, 0x380, RZ, 0xc0, !PT ;  /* 0x00000380710c7812 */ /* 0x000fe400078ec0ff */
[----:B------:R-:W-:-:S02]  /*e1d0*/  LOP3.LUT R110, R111, 0x380, RZ, 0xc0, !PT ;  /* 0x000003806f6e7812 */ /* 0x000fc400078ec0ff */
[----:B------:R-:W-:Y:S02]  /*e1e0*/  LOP3.LUT R146, R103, R104, RZ, 0x3c, !PT ;  /* 0x0000006867927212 */ /* 0x000fe400078e3cff */
[----:B------:R-:W-:Y:S02]  /*e1f0*/  SHF.R.U64 R105, R105, 0x3, RZ ;  /* 0x0000000369697819 */ /* 0x000fe400000012ff */
[----:B------:R-:W-:Y:S02]  /*e200*/  IADD3 R103, P3, R158, 0x1000, RZ ;  /* 0x000010009e677810 */ /* 0x000fe40007f7e0ff */
[----:B------:R-:W-:Y:S02]  /*e210*/  SHF.R.U64 R17, R17, 0x3, RZ ;  /* 0x0000000311117819 */ /* 0x000fe400000012ff */
[----:B------:R-:W-:Y:S02]  /*e220*/  SHF.R.U64 R12, R12, 0x3, RZ ;  /* 0x000000030c0c7819 */ /* 0x000fe400000012ff */
[----:B------:R-:W-:-:S02]  /*e230*/  SHF.R.U64 R110, R110, 0x3, RZ ;  /* 0x000000036e6e7819 */ /* 0x000fc400000012ff */
[----:B------:R-:W-:Y:S02]  /*e240*/  LOP3.LUT R156, R105, R20, RZ, 0x3c, !PT ;  /* 0x00000014699c7212 */ /* 0x000fe400078e3cff */
[----:B------:R-:W-:Y:S01]  /*e250*/  LOP3.LUT R20, R17, R22, RZ, 0x3c, !PT ;  /* 0x0000001611147212 */ /* 0x000fe200078e3cff */
[--C-:B------:R-:W-:Y:S01]  /*e260*/  IMAD.X R17, RZ, RZ, R159.reuse, P3 ;  /* 0x000000ffff117224 */ /* 0x100fe200018e069f */
[----:B------:R-:W-:Y:S02]  /*e270*/  LOP3.LUT R12, R12, R113, RZ, 0x3c, !PT ;  /* 0x000000710c0c7212 */ /* 0x000fe400078e3cff */
[----:B------:R-:W-:Y:S02]  /*e280*/  IADD3 R113, P3, R158, 0x8000, RZ ;  /* 0x000080009e717810 */ /* 0x000fe40007f7e0ff */
[----:B------:R-:W-:Y:S01]  /*e290*/  LOP3.LUT R110, R110, R111, RZ, 0x3c, !PT ;  /* 0x0000006f6e6e7212 */ /* 0x000fe200078e3cff */
[----:B------:R-:W-:Y:S01]  /*e2a0*/  IMAD.X R111, RZ, RZ, R159, P2 ;  /* 0x000000ffff6f7224 */ /* 0x000fe200010e069f */
[----:B------:R-:W-:-:S02]  /*e2b0*/  IADD3 R127, P2, R158, 0xe000, RZ ;  /* 0x0000e0009e7f7810 */ /* 0x000fc40007f5e0ff */
[----:B------:R-:W-:Y:S02]  /*e2c0*/  LOP3.LUT R112, R113, 0x380, RZ, 0xc0, !PT ;  /* 0x0000038071707812 */ /* 0x000fe400078ec0ff */
[----:B------:R-:W-:Y:S02]  /*e2d0*/  LOP3.LUT R126, R127, 0x380, RZ, 0xc0, !PT ;  /* 0x000003807f7e7812 */ /* 0x000fe400078ec0ff */
[----:B------:R-:W-:Y:S02]  /*e2e0*/  SHF.R.U64 R112, R112, 0x3, RZ ;  /* 0x0000000370707819 */ /* 0x000fe400000012ff */
[----:B------:R-:W-:Y:S02]  /*e2f0*/  SHF.R.U64 R126, R126, 0x3, RZ ;  /* 0x000000037e7e7819 */ /* 0x000fe400000012ff */
[----:B------:R-:W-:Y:S02]  /*e300*/  LOP3.LUT R102, R107, 0x380, RZ, 0xc0, !PT ;  /* 0x000003806b667812 */ /* 0x000fe400078ec0ff */
[----:B------:R-:W-:Y:S01]  /*e310*/  LOP3.LUT R112, R112, R113, RZ, 0x3c, !PT ;  /* 0x0000007170707212 */ /* 0x000fe200078e3cff */
[--C-:B------:R-:W-:Y:S01]  /*e320*/  IMAD.X R113, RZ, RZ, R159.reuse, P3 ;  /* 0x000000ffff717224 */ /* 0x100fe200018e069f */
[----:B------:R-:W-:Y:S01]  /*e330*/  MOV R199, R160 ;  /* 0x000000a000c77202 */ /* 0x000fe20000000f00 */
[----:B------:R-:W-:Y:S01]  /*e340*/  BAR.SYNC.DEFER_BLOCKING 0x1, 0x100 ;  /* 0x0044000000007b1d */ /* 0x000fe20000010000 */
[----:B------:R-:W-:Y:S01]  /*e350*/  LOP3.LUT R126, R126, R127, RZ, 0x3c, !PT ;  /* 0x0000007f7e7e7212 */ /* 0x000fe200078e3cff */
[----:B------:R-:W-:Y:S01]  /*e360*/  IMAD.X R127, RZ, RZ, R159, P2 ;  /* 0x000000ffff7f7224 */ /* 0x000fe200010e069f */
[----:B------:R-:W-:-:S02]  /*e370*/  IADD3 R161, P3, R158, 0xf000, RZ ;  /* 0x0000f0009ea17810 */ /* 0x000fc40007f7e0ff */
[----:B------:R-:W-:Y:S02]  /*e380*/  SHF.R.U64 R102, R102, 0x3, RZ ;  /* 0x0000000366667819 */ /* 0x000fe400000012ff */
[----:B-1----:R-:W-:Y:S01]  /*e390*/  ISETP.NE.AND P2, PT, R197, 0x1, PT ;  /* 0x00000001c500780c */ /* 0x002fe20003f45270 */
[----:B------:R-:W-:Y:S01]  /*e3a0*/  IMAD.X R31, RZ, RZ, R159, P3 ;  /* 0x000000ffff1f7224 */ /* 0x000fe200018e069f */
[----:B------:R-:W-:Y:S02]  /*e3b0*/  LOP3.LUT R16, R103, 0x380, RZ, 0xc0, !PT ;  /* 0x0000038067107812 */ /* 0x000fe400078ec0ff */
[----:B------:R-:W-:Y:S02]  /*e3c0*/  LOP3.LUT R22, R161, 0x380, RZ, 0xc0, !PT ;  /* 0x00000380a1167812 */ /* 0x000fe400078ec0ff */
[----:B------:R-:W-:Y:S02]  /*e3d0*/  LOP3.LUT R152, R102, R107, RZ, 0x3c, !PT ;  /* 0x0000006b66987212 */ /* 0x000fe400078e3cff */
[----:B------:R-:W-:-:S02]  /*e3e0*/  LOP3.LUT R102, R21, 0x380, RZ, 0xc0, !PT ;  /* 0x0000038015667812 */ /* 0x000fc400078ec0ff */
[----:B------:R-:W-:Y:S02]  /*e3f0*/  SHF.R.U64 R16, R16, 0x3, RZ ;  /* 0x0000000310107819 */ /* 0x000fe400000012ff */
[----:B------:R-:W-:Y:S02]  /*e400*/  SHF.R.U64 R22, R22, 0x3, RZ ;  /* 0x0000000316167819 */ /* 0x000fe400000012ff */
[----:B------:R-:W-:Y:S02]  /*e410*/  SHF.R.U64 R102, R102, 0x3, RZ ;  /* 0x0000000366667819 */ /* 0x000fe400000012ff */
[----:B------:R-:W-:Y:S01]  /*e420*/  LOP3.LUT R16, R16, R103, RZ, 0x3c, !PT ;  /* 0x0000006710107212 */ /* 0x000fe200078e3cff */
[----:B------:R0:W-:Y:S01]  /*e430*/  STSM.16.M88.4 [R199], R24 ;  /* 0x00000018c7007844 */ /* 0x0001e20000000200 */
[C---:B------:R-:W-:Y:S02]  /*e440*/  IADD3 R103, P5, R158.reuse, 0x3000, RZ ;  /* 0x000030009e677810 */ /* 0x040fe40007fbe0ff */
[----:B------:R-:W-:-:S02]  /*e450*/  IADD3 R105, P6, R158, 0x4000, RZ ;  /* 0x000040009e697810 */ /* 0x000fc40007fde0ff */
[C---:B------:R-:W-:Y:S02]  /*e460*/  IADD3 R107, P0, R158.reuse, 0x5000, RZ ;  /* 0x000050009e6b7810 */ /* 0x040fe40007f1e0ff */
[----:B------:R-:W-:Y:S02]  /*e470*/  IADD3 R109, P1, R158, 0x6000, RZ ;  /* 0x000060009e6d7810 */ /* 0x000fe40007f3e0ff */
[----:B------:R-:W-:Y:S02]  /*e480*/  LOP3.LUT R30, R22, R161, RZ, 0x3c, !PT ;  /* 0x000000a1161e7212 */ /* 0x000fe400078e3cff */
[----:B------:R-:W-:Y:S02]  /*e490*/  MOV R161, R4 ;  /* 0x0000000400a17202 */ /* 0x000fe40000000f00 */
[----:B------:R-:W-:Y:S02]  /*e4a0*/  F2FP.BF16.F32.PACK_AB R5, R35, R34 ;  /* 0x000000222305723e */ /* 0x000fe400000010ff */
[----:B------:R-:W-:Y:S01]  /*e4b0*/  LOP3.LUT R130, R102, R21, RZ, 0x3c, !PT ;  /* 0x0000001566827212 */ /* 0x000fe200078e3cff */
[----:B------:R-:W1:Y:S01]  /*e4c0*/  @P2 LDC R34, c[0x0][0xbec] ;  /* 0x0002fb00ff222b82 */ /* 0x000e620000000800 */
[----:B------:R-:W-:Y:S01]  /*e4d0*/  LOP3.LUT R102, R103, 0x380, RZ, 0xc0, !PT ;  /* 0x0000038067667812 */ /* 0x000fe200078ec0ff */
[----:B------:R-:W-:Y:S01]  /*e4e0*/  IMAD.X R21, RZ, RZ, R159, P4 ;  /* 0x000000ffff157224 */ /* 0x000fe200020e069f */
[----:B------:R-:W-:-:S02]  /*e4f0*/  LOP3.LUT R104, R105, 0x380, RZ, 0xc0, !PT ;  /* 0x0000038069687812 */ /* 0x000fc400078ec0ff */
[----:B------:R-:W-:Y:S02]  /*e500*/  LOP3.LUT R106, R107, 0x380, RZ, 0xc0, !PT ;  /* 0x000003806b6a7812 */ /* 0x000fe400078ec0ff */
[----:B------:R-:W-:Y:S01]  /*e510*/  LOP3.LUT R108, R109, 0x380, RZ, 0xc0, !PT ;  /* 0x000003806d6c7812 */ /* 0x000fe200078ec0ff */
[----:B------:R-:W2:Y:S01]  /*e520*/  @P2 LDC R35, c[0x0][0xbf0] ;  /* 0x0002fc00ff232b82 */ /* 0x000ea20000000800 */
[----:B------:R-:W-:Y:S02]  /*e530*/  LOP3.LUT R6, R119, 0x380, RZ, 0xc0, !PT ;  /* 0x0000038077067812 */ /* 0x000fe400078ec0ff */
[----:B------:R-:W-:Y:S02]  /*e540*/  LOP3.LUT R8, R117, 0x380, RZ, 0xc0, !PT ;  /* 0x0000038075087812 */ /* 0x000fe400078ec0ff */
[----:B------:R-:W-:Y:S02]  /*e550*/  LOP3.LUT R10, R115, 0x380, RZ, 0xc0, !PT ;  /* 0x00000380730a7812 */ /* 0x000fe400078ec0ff */
[----:B------:R-:W-:-:S02]  /*e560*/  SHF.R.U64 R102, R102, 0x3, RZ ;  /* 0x0000000366667819 */ /* 0x000fc400000012ff */
[----:B------:R-:W-:Y:S02]  /*e570*/  SHF.R.U64 R104, R104, 0x3, RZ ;  /* 0x0000000368687819 */ /* 0x000fe400000012ff */
[----:B------:R-:W-:Y:S02]  /*e580*/  SHF.R.U64 R106, R106, 0x3, RZ ;  /* 0x000000036a6a7819 */ /* 0x000fe400000012ff */
[----:B------:R-:W-:Y:S02]  /*e590*/  SHF.R.U64 R108, R108, 0x3, RZ ;  /* 0x000000036c6c7819 */ /* 0x000fe400000012ff */
[----:B------:R-:W-:Y:S02]  /*e5a0*/  SHF.R.U64 R6, R6, 0x3, RZ ;  /* 0x0000000306067819 */ /* 0x000fe400000012ff */
[----:B------:R-:W-:Y:S02]  /*e5b0*/  SHF.R.U64 R8, R8, 0x3, RZ ;  /* 0x0000000308087819 */ /* 0x000fe400000012ff */
[----:B------:R-:W-:-:S02]  /*e5c0*/  SHF.R.U64 R10, R10, 0x3, RZ ;  /* 0x000000030a0a7819 */ /* 0x000fc400000012ff */
[----:B------:R-:W-:Y:S01]  /*e5d0*/  LOP3.LUT R102, R102, R103, RZ, 0x3c, !PT ;  /* 0x0000006766667212 */ /* 0x000fe200078e3cff */
[--C-:B------:R-:W-:Y:S01]  /*e5e0*/  IMAD.X R103, RZ, RZ, R159.reuse, P5 ;  /* 0x000000ffff677224 */ /* 0x100fe200028e069f */
[----:B------:R-:W-:Y:S02]  /*e5f0*/  LOP3.LUT R104, R104, R105, RZ, 0x3c, !PT ;  /* 0x0000006968687212 */ /* 0x000fe400078e3cff */
[----:B------:R-:W-:Y:S01]  /*e600*/  LOP3.LUT R106, R106, R107, RZ, 0x3c, !PT ;  /* 0x0000006b6a6a7212 */ /* 0x000fe200078e3cff */
[--C-:B------:R-:W-:Y:S01]  /*e610*/  IMAD.X R107, RZ, RZ, R159.reuse, P0 ;  /* 0x000000ffff6b7224 */ /* 0x100fe200000e069f */
[----:B------:R-:W-:Y:S01]  /*e620*/  LOP3.LUT R108, R108, R109, RZ, 0x3c, !PT ;  /* 0x0000006d6c6c7212 */ /* 0x000fe200078e3cff */
[----:B------:R-:W-:Y:S01]  /*e630*/  IMAD.X R109, RZ, RZ, R159, P1 ;  /* 0x000000ffff6d7224 */ /* 0x000fe200008e069f */
[----:B------:R-:W-:Y:S02]  /*e640*/  LOP3.LUT R6, R6, R119, RZ, 0x3c, !PT ;  /* 0x0000007706067212 */ /* 0x000fe400078e3cff */
[----:B------:R-:W-:-:S02]  /*e650*/  LOP3.LUT R8, R8, R117, RZ, 0x3c, !PT ;  /* 0x0000007508087212 */ /* 0x000fc400078e3cff */
[----:B------:R-:W-:Y:S02]  /*e660*/  LOP3.LUT R10, R10, R115, RZ, 0x3c, !PT ;  /* 0x000000730a0a7212 */ /* 0x000fe400078e3cff */
[----:B------:R-:W-:Y:S02]  /*e670*/  IADD3.X R105, RZ, R159, RZ, P6, !PT ;  /* 0x0000009fff697210 */ /* 0x000fe400037fe4ff */
[C---:B------:R-:W-:Y:S02]  /*e680*/  IADD3 R115, P4, R158.reuse, 0x9000, RZ ;  /* 0x000090009e737810 */ /* 0x040fe40007f9e0ff */
[C---:B------:R-:W-:Y:S02]  /*e690*/  IADD3 R117, P5, R158.reuse, 0xa000, RZ ;  /* 0x0000a0009e757810 */ /* 0x040fe40007fbe0ff */
[C---:B------:R-:W-:Y:S02]  /*e6a0*/  IADD3 R119, P6, R158.reuse, 0xb000, RZ ;  /* 0x0000b0009e777810 */ /* 0x040fe40007fde0ff */
[----:B------:R-:W-:-:S02]  /*e6b0*/  IADD3 R121, P0, R158, 0xc000, RZ ;  /* 0x0000c0009e797810 */ /* 0x000fc40007f1e0ff */
[----:B------:R-:W-:Y:S02]  /*e6c0*/  IADD3 R123, P1, R158, 0xd000, RZ ;  /* 0x0000d0009e7b7810 */ /* 0x000fe40007f3e0ff */
[----:B------:R-:W-:Y:S02]  /*e6d0*/  LOP3.LUT R114, R115, 0x380, RZ, 0xc0, !PT ;  /* 0x0000038073727812 */ /* 0x000fe400078ec0ff */
[----:B------:R-:W-:Y:S02]  /*e6e0*/  LOP3.LUT R116, R117, 0x380, RZ, 0xc0, !PT ;  /* 0x0000038075747812 */ /* 0x000fe400078ec0ff */
[----:B------:R-:W-:Y:S02]  /*e6f0*/  LOP3.LUT R118, R119, 0x380, RZ, 0xc0, !PT ;  /* 0x0000038077767812 */ /* 0x000fe400078ec0ff */
[----:B------:R-:W-:Y:S02]  /*e700*/  LOP3.LUT R120, R121, 0x380, RZ, 0xc0, !PT ;  /* 0x0000038079787812 */ /* 0x000fe400078ec0ff */
[----:B------:R-:W-:-:S02]  /*e710*/  LOP3.LUT R122, R123, 0x380, RZ, 0xc0, !PT ;  /* 0x000003807b7a7812 */ /* 0x000fc400078ec0ff */
[----:B------:R-:W-:Y:S02]  /*e720*/  LOP3.LUT R29, R158, 0x380, RZ, 0xc0, !PT ;  /* 0x000003809e1d7812 */ /* 0x000fe400078ec0ff */
[----:B------:R-:W-:Y:S02]  /*e730*/  MOV R160, R6 ;  /* 0x0000000600a07202 */ /* 0x000fe40000000f00 */
[----:B------:R-:W-:Y:S02]  /*e740*/  SHF.R.U64 R114, R114, 0x3, RZ ;  /* 0x0000000372727819 */ /* 0x000fe400000012ff */
[----:B------:R-:W-:Y:S02]  /*e750*/  SHF.R.U64 R116, R116, 0x3, RZ ;  /* 0x0000000374747819 */ /* 0x000fe400000012ff */
[----:B------:R-:W-:Y:S02]  /*e760*/  SHF.R.U64 R118, R118, 0x3, RZ ;  /* 0x0000000376767819 */ /* 0x000fe400000012ff */
[----:B------:R-:W-:-:S02]  /*e770*/  SHF.R.U64 R120, R120, 0x3, RZ ;  /* 0x0000000378787819 */ /* 0x000fc400000012ff */
[----:B------:R-:W-:Y:S02]  /*e780*/  SHF.R.U64 R122, R122, 0x3, RZ ;  /* 0x000000037a7a7819 */ /* 0x000fe400000012ff */
[----:B------:R-:W-:Y:S02]  /*e790*/  SHF.R.U64 R29, R29, 0x3, RZ ;  /* 0x000000031d1d7819 */ /* 0x000fe400000012ff */
[----:B------:R-:W-:Y:S01]  /*e7a0*/  F2FP.BF16.F32.PACK_AB R6, R37, R173 ;  /* 0x000000ad2506723e */ /* 0x000fe200000010ff */
[----:B------:R-:W-:Y:S01]  /*e7b0*/  VIADD R37, R200, UR60 ;  /* 0x0000003cc8257c36 */ /* 0x000fe20008000000 */
[----:B------:R-:W-:Y:S01]  /*e7c0*/  LOP3.LUT R114, R114, R115, RZ, 0x3c, !PT ;  /* 0x0000007372727212 */ /* 0x000fe200078e3cff */
[--C-:B------:R-:W-:Y:S01]  /*e7d0*/  IMAD.X R115, RZ, RZ, R159.reuse, P4 ;  /* 0x000000ffff737224 */ /* 0x100fe200020e069f */
[----:B------:R-:W-:Y:S01]  /*e7e0*/  LOP3.LUT R116, R116, R117, RZ, 0x3c, !PT ;  /* 0x0000007574747212 */ /* 0x000fe200078e3cff */
[----:B------:R-:W-:Y:S01]  /*e7f0*/  IMAD.X R117, RZ, RZ, R159, P5 ;  /* 0x000000ffff757224 */ /* 0x000fe200028e069f */
[----:B------:R-:W-:Y:S01]  /*e800*/  LOP3.LUT R118, R118, R119, RZ, 0x3c, !PT ;  /* 0x0000007776767212 */ /* 0x000fe200078e3cff */
[----:B-1----:R-:W-:Y:S01]  /*e810*/  @P2 IMAD.HI.U32 R34, R37, R34, RZ ;  /* 0x0000002225222227 */ /* 0x002fe200078e00ff */
[----:B------:R-:W-:-:S02]  /*e820*/  LOP3.LUT R120, R120, R121, RZ, 0x3c, !PT ;  /* 0x0000007978787212 */ /* 0x000fc400078e3cff */
[----:B------:R-:W-:Y:S01]  /*e830*/  LOP3.LUT R122, R122, R123, RZ, 0x3c, !PT ;  /* 0x0000007b7a7a7212 */ /* 0x000fe200078e3cff */
[--C-:B------:R-:W-:Y:S01]  /*e840*/  IMAD.X R121, RZ, RZ, R159.reuse, P0 ;  /* 0x000000ffff797224 */ /* 0x100fe200000e069f */
[----:B------:R-:W-:Y:S01]  /*e850*/  LOP3.LUT R28, R29, R158, RZ, 0x3c, !PT ;  /* 0x0000009e1d1c7212 */ /* 0x000fe200078e3cff */
[--C-:B------:R-:W-:Y:S01]  /*e860*/  IMAD.X R123, RZ, RZ, R159.reuse, P1 ;  /* 0x000000ffff7b7224 */ /* 0x100fe200008e069f */
[----:B------:R-:W-:Y:S01]  /*e870*/  IADD3.X R119, RZ, R159, RZ, P6, !PT ;  /* 0x0000009fff777210 */ /* 0x000fe200037fe4ff */
[----:B------:R-:W-:Y:S01]  /*e880*/  IMAD.MOV.U32 R29, RZ, RZ, R159 ;  /* 0x000000ffff1d7224 */ /* 0x000fe200078e009f */
[----:B------:R-:W-:Y:S02]  /*e890*/  MOV R159, R8 ;  /* 0x00000008009f7202 */ /* 0x000fe40000000f00 */
[----:B------:R-:W-:Y:S02]  /*e8a0*/  MOV R158, R10 ;  /* 0x0000000a009e7202 */ /* 0x000fe40000000f00 */
[----:B------:R-:W-:-:S02]  /*e8b0*/  MOV R198, R14 ;  /* 0x0000000e00c67202 */ /* 0x000fc40000000f00 */
[----:B------:R-:W-:Y:S02]  /*e8c0*/  F2FP.BF16.F32.PACK_AB R4, R33, R172 ;  /* 0x000000ac2104723e */ /* 0x000fe400000010ff */
[----:B------:R-:W-:Y:S02]  /*e8d0*/  F2FP.BF16.F32.PACK_AB R7, R39, R38 ;  /* 0x000000262707723e */ /* 0x000fe400000010ff */
[----:B------:R-:W-:Y:S02]  /*e8e0*/  MOV R22, R12 ;  /* 0x0000000c00167202 */ /* 0x000fe40000000f00 */
[----:B------:R-:W-:Y:S01]  /*e8f0*/  MOV R150, R150 ;  /* 0x0000009600967202 */ /* 0x000fe20000000f00 */
[----:B------:R1:W-:Y:S01]  /*e900*/  STSM.16.M88.4 [R198], R4 ;  /* 0x00000004c6007844 */ /* 0x0003e20000000200 */
[----:B------:R-:W-:Y:S02]  /*e910*/  F2FP.BF16.F32.PACK_AB R8, R41, R174 ;  /* 0x000000ae2908723e */ /* 0x000fe400000010ff */
[----:B------:R-:W-:-:S02]  /*e920*/  F2FP.BF16.F32.PACK_AB R9, R43, R42 ;  /* 0x0000002a2b09723e */ /* 0x000fc400000010ff */
[----:B------:R-:W-:Y:S02]  /*e930*/  F2FP.BF16.F32.PACK_AB R10, R45, R175 ;  /* 0x000000af2d0a723e */ /* 0x000fe400000010ff */
[----:B------:R-:W-:Y:S02]  /*e940*/  F2FP.BF16.F32.PACK_AB R11, R47, R46 ;  /* 0x0000002e2f0b723e */ /* 0x000fe400000010ff */
[----:B------:R-:W-:Y:S02]  /*e950*/  MOV R156, R156 ;  /* 0x0000009c009c7202 */ /* 0x000fe40000000f00 */
[----:B------:R-:W-:Y:S01]  /*e960*/  F2FP.BF16.F32.PACK_AB R12, R49, R176 ;  /* 0x000000b0310c723e */ /* 0x000fe200000010ff */
[----:B------:R3:W-:Y:S01]  /*e970*/  STSM.16.M88.4 [R150], R8 ;  /* 0x0000000896007844 */ /* 0x0007e20000000200 */
[----:B------:R-:W-:Y:S02]  /*e980*/  F2FP.BF16.F32.PACK_AB R13, R51, R50 ;  /* 0x00000032330d723e */ /* 0x000fe400000010ff */
[----:B------:R-:W-:-:S02]  /*e990*/  F2FP.BF16.F32.PACK_AB R14, R53, R177 ;  /* 0x000000b1350e723e */ /* 0x000fc400000010ff */
[----:B------:R-:W-:Y:S02]  /*e9a0*/  F2FP.BF16.F32.PACK_AB R15, R55, R54 ;  /* 0x00000036370f723e */ /* 0x000fe400000010ff */
[----:B------:R-:W-:Y:S02]  /*e9b0*/  MOV R130, R130 ;  /* 0x0000008200827202 */ /* 0x000fe40000000f00 */
[----:B0-----:R-:W-:Y:S01]  /*e9c0*/  F2FP.BF16.F32.PACK_AB R24, R57, R178 ;  /* 0x000000b23918723e */ /* 0x001fe200000010ff */
[----:B------:R-:W-:Y:S01]  /*e9d0*/  STSM.16.M88.4 [R156], R12 ;  /* 0x0000000c9c007844 */ /* 0x000fe20000000200 */
[----:B------:R-:W-:Y:S02]  /*e9e0*/  F2FP.BF16.F32.PACK_AB R25, R59, R58 ;  /* 0x0000003a3b19723e */ /* 0x000fe400000010ff */
[----:B------:R-:W-:Y:S02]  /*e9f0*/  F2FP.BF16.F32.PACK_AB R26, R61, R179 ;  /* 0x000000b33d1a723e */ /* 0x000fe400000010ff */
[----:B------:R-:W-:-:S02]  /*ea00*/  F2FP.BF16.F32.PACK_AB R27, R63, R62 ;  /* 0x0000003e3f1b723e */ /* 0x000fc400000010ff */
[----:B------:R-:W-:Y:S02]  /*ea10*/  MOV R33, R37 ;  /* 0x0000002500217202 */ /* 0x000fe40000000f00 */
[----:B--2---:R-:W-:Y:S01]  /*ea20*/  @P2 SHF.R.U32.HI R33, RZ, R35, R34 ;  /* 0x00000023ff212219 */ /* 0x004fe20000011622 */
[----:B------:R0:W-:Y:S01]  /*ea30*/  STSM.16.M88.4 [R130], R24 ;  /* 0x0000001882007844 */ /* 0x0001e20000000200 */
[----:B------:R-:W-:Y:S02]  /*ea40*/  MOV R154, R154 ;  /* 0x0000009a009a7202 */ /* 0x000fe40000000f00 */
[----:B-1----:R-:W-:Y:S02]  /*ea50*/  F2FP.BF16.F32.PACK_AB R4, R65, R180 ;  /* 0x000000b44104723e */ /* 0x002fe400000010ff */
[----:B------:R-:W-:Y:S02]  /*ea60*/  F2FP.BF16.F32.PACK_AB R5, R67, R66 ;  /* 0x000000424305723e */ /* 0x000fe400000010ff */
[----:B------:R-:W-:-:S02]  /*ea70*/  F2FP.BF16.F32.PACK_AB R6, R69, R181 ;  /* 0x000000b54506723e */ /* 0x000fc400000010ff */
[----:B------:R-:W-:Y:S01]  /*ea80*/  F2FP.BF16.F32.PACK_AB R7, R71, R70 ;  /* 0x000000464707723e */ /* 0x000fe200000010ff */
[----:B------:R-:W1:Y:S01]  /*ea90*/  @P2 LDC R69, c[0x0][0xbf0] ;  /* 0x0002fc00ff452b82 */ /* 0x000e620000000800 */
[----:B------:R-:W-:Y:S02]  /*eaa0*/  MOV R152, R152 ;  /* 0x0000009800987202 */ /* 0x000fe40000000f00 */
[----:B---3--:R-:W-:Y:S01]  /*eab0*/  F2FP.BF16.F32.PACK_AB R8, R73, R182 ;  /* 0x000000b64908723e */ /* 0x008fe200000010ff */
[----:B------:R-:W-:Y:S01]  /*eac0*/  STSM.16.M88.4 [R154], R4 ;  /* 0x000000049a007844 */ /* 0x000fe20000000200 */
[----:B------:R-:W-:Y:S01]  /*ead0*/  F2FP.BF16.F32.PACK_AB R9, R75, R74 ;  /* 0x0000004a4b09723e */ /* 0x000fe200000010ff */
[----:B0-----:R-:W-:Y:S01]  /*eae0*/  IMAD.MOV R24, RZ, RZ, -R33 ;  /* 0x000000ffff187224 */ /* 0x001fe200078e0a21 */
[----:B------:R-:W-:Y:S02]  /*eaf0*/  F2FP.BF16.F32.PACK_AB R10, R77, R183 ;  /* 0x000000b74d0a723e */ /* 0x000fe400000010ff */
[----:B------:R-:W-:Y:S01]  /*eb00*/  F2FP.BF16.F32.PACK_AB R11, R79, R78 ;  /* 0x0000004e4f0b723e */ /* 0x000fe200000010ff */
[----:B------:R-:W-:Y:S01]  /*eb10*/  IMAD R35, R197, R24, R37 ;  /* 0x00000018c5237224 */ /* 0x000fe200078e0225 */
[----:B------:R-:W-:-:S02]  /*eb20*/  MOV R146, R146 ;  /* 0x0000009200927202 */ /* 0x000fc40000000f00 */
[----:B------:R-:W-:Y:S01]  /*eb30*/  F2FP.BF16.F32.PACK_AB R12, R81, R184 ;  /* 0x000000b8510c723e */ /* 0x000fe200000010ff */
[----:B------:R0:W-:Y:S01]  /*eb40*/  STSM.16.M88.4 [R152], R8 ;  /* 0x0000000898007844 */ /* 0x0001e20000000200 */
        /* <DEDUP_REMOVED lines=8> */
[----:B------:R-:W-:Y:S01]  /*ebd0*/  F2FP.BF16.F32.PACK_AB R27, R95, R94 ;  /* 0x0000005e5f1b723e */ /* 0x000fe200000010ff */
[----:B0-----:R-:W-:Y:S01]  /*ebe0*/  IMAD.U32 R10, RZ, RZ, UR5 ;  /* 0x00000005ff0a7e24 */ /* 0x001fe2000f8e00ff */
[----:B------:R-:W-:Y:S01]  /*ebf0*/  SHF.R.S32.HI R9, RZ, 0x1f, R33 ;  /* 0x0000001fff097819 */ /* 0x000fe20000011421 */
[----:B------:R-:W-:Y:S01]  /*ec00*/  ULDC UR5, c[0x0][0xa88] ;  /* 0x0002a20000057ab9 */ /* 0x000fe20000000800 */
[----:B------:R-:W-:Y:S01]  /*ec10*/  SHF.R.S32.HI R8, RZ, 0x1f, R35 ;  /* 0x0000001fff087819 */ /* 0x000fe20000011423 */
[----:B------:R-:W-:Y:S01]  /*ec20*/  STSM.16.M88.4 [R142], R24 ;  /* 0x000000188e007844 */ /* 0x000fe20000000200 */
[----:B------:R-:W-:Y:S02]  /*ec30*/  MOV R138, R138 ;  /* 0x0000008a008a7202 */ /* 0x000fe40000000f00 */
[----:B------:R-:W-:-:S02]  /*ec40*/  F2FP.BF16.F32.PACK_AB R4, R97, R188 ;  /* 0x000000bc6104723e */ /* 0x000fc400000010ff */
[----:B------:R-:W-:Y:S01]  /*ec50*/  F2FP.BF16.F32.PACK_AB R5, R99, R98 ;  /* 0x000000626305723e */ /* 0x000fe200000010ff */
[----:B--2---:R-:W-:Y:S01]  /*ec60*/  VIADD R14, R212, UR60 ;  /* 0x0000003cd40e7c36 */ /* 0x004fe20008000000 */
[----:B------:R-:W-:Y:S02]  /*ec70*/  IADD3 R12, P0, R33, UR6, RZ ;  /* 0x00000006210c7c10 */ /* 0x000fe4000ff1e0ff */
[----:B------:R-:W-:Y:S02]  /*ec80*/  F2FP.BF16.F32.PACK_AB R6, R101, R189 ;  /* 0x000000bd6506723e */ /* 0x000fe400000010ff */
[----:B------:R-:W-:Y:S01]  /*ec90*/  IADD3.X R13, R9, UR7, R10, P0, !PT ;  /* 0x00000007090d7c10 */ /* 0x000fe200087fe40a */
[----:B------:R-:W-:Y:S01]  /*eca0*/  ULDC.64 UR6, c[0x0][0xb88] ;  /* 0x0002e20000067ab9 */ /* 0x000fe20000000a00 */
[----:B------:R-:W-:Y:S01]  /*ecb0*/  F2FP.BF16.F32.PACK_AB R7, R18, R3 ;  /* 0x000000031207723e */ /* 0x000fe200000010ff */
[----:B------:R-:W-:Y:S01]  /*ecc0*/  IMAD R8, R8, UR6, RZ ;  /* 0x0000000608087c24 */ /* 0x000fe2000f8e02ff */
[----:B------:R-:W-:Y:S01]  /*ecd0*/  LOP3.LUT P0, RZ, R210, 0x3, RZ, 0xc0, !PT ;  /* 0x00000003d2ff7812 */ /* 0x000fe2000780c0ff */
[C---:B------:R-:W-:Y:S01]  /*ece0*/  IMAD.WIDE.U32 R12, R35.reuse, UR6, R12 ;  /* 0x00000006230c7c25 */ /* 0x040fe2000f8e000c */
[----:B------:R-:W-:Y:S01]  /*ecf0*/  MOV R134, R134 ;  /* 0x0000008600867202 */ /* 0x000fe20000000f00 */
[----:B------:R0:W-:Y:S01]  /*ed00*/  STSM.16.M88.4 [R138], R4 ;  /* 0x000000048a007844 */ /* 0x0001e20000000200 */
[----:B------:R-:W-:Y:S01]  /*ed10*/  F2FP.BF16.F32.PACK_AB R9, R36, R32 ;  /* 0x000000202409723e */ /* 0x000fe200000010ff */
[----:B------:R-:W-:Y:S01]  /*ed20*/  IMAD R35, R35, UR7, R8 ;  /* 0x0000000723237c24 */ /* 0x000fe2000f8e0208 */
[----:B------:R-:W-:Y:S01]  /*ed30*/  ULDC.64 UR6, c[0x0][0xb50] ;  /* 0x0002d40000067ab9 */ /* 0x000fe20000000a00 */
[----:B------:R-:W-:Y:S01]  /*ed40*/  IMAD R3, R197, UR5, RZ ;  /* 0x00000005c5037c24 */ /* 0x000fe2000f8e02ff */
[----:B------:R-:W-:-:S02]  /*ed50*/  F2FP.BF16.F32.PACK_AB R8, R166, R190 ;  /* 0x000000bea608723e */ /* 0x000fc400000010ff */
[----:B------:R-:W-:Y:S02]  /*ed60*/  F2FP.BF16.F32.PACK_AB R10, R168, R191 ;  /* 0x000000bfa80a723e */ /* 0x000fe400000010ff */
[----:B------:R-:W-:Y:S02]  /*ed70*/  F2FP.BF16.F32.PACK_AB R11, R44, R40 ;  /* 0x000000282c0b723e */ /* 0x000fe400000010ff */
[----:B------:R-:W-:Y:S02]  /*ed80*/  LEA R18, P3, R12, UR6, 0x2 ;  /* 0x000000060c127c11 */ /* 0x000fe4000f8610ff */
[----:B------:R-:W-:Y:S01]  /*ed90*/  ISETP.GE.OR P1, PT, R14, R3, P0 ;  /* 0x000000030e00720c */ /* 0x000fe20000726670 */
[----:B------:R2:W-:Y:S01]  /*eda0*/  STSM.16.M88.4 [R134], R8 ;  /* 0x0000000886007844 */ /* 0x0005e20000000200 */
[----:B------:R-:W-:Y:S01]  /*edb0*/  F2FP.BF16.F32.PACK_AB R15, R92, R88 ;  /* 0x000000585c0f723e */ /* 0x000fe200000010ff */
[----:B0-----:R-:W-:Y:S01]  /*edc0*/  VIADD R4, R14, 0x8 ;  /* 0x000000080e047836 */ /* 0x001fe20000000000 */
[----:B------:R-:W-:Y:S01]  /*edd0*/  F2FP.BF16.F32.PACK_AB R6, R170, R193 ;  /* 0x000000c1aa06723e */ /* 0x000fe200000010ff */
[----:B------:R-:W-:Y:S01]  /*ede0*/  IMAD.IADD R5, R13, 0x1, R35 ;  /* 0x000000010d057824 */ /* 0x000fe200078e0223 */
[----:B------:R-:W-:Y:S01]  /*edf0*/  F2FP.BF16.F32.PACK_AB R7, R60, R56 ;  /* 0x000000383c07723e */ /* 0x000fe200000010ff */
[----:B------:R-:W-:Y:S01]  /*ee00*/  SHFL.IDX PT, R44, R18, RZ, 0x1c1f ;  /* 0x001c1fff122c7589 */ /* 0x000fe200000e0000 */
[----:B------:R-:W-:-:S02]  /*ee10*/  ISETP.GE.OR P0, PT, R4, R3, P0 ;  /* 0x000000030400720c */ /* 0x000fc40000706670 */
[----:B------:R-:W-:Y:S02]  /*ee20*/  LEA.HI.X R24, R12, UR7, R5, 0x2, P3 ;  /* 0x000000070c187c11 */ /* 0x000fe400098f1405 */
[----:B------:R-:W-:Y:S02]  /*ee30*/  F2FP.BF16.F32.PACK_AB R4, R169, R192 ;  /* 0x000000c0a904723e */ /* 0x000fe400000010ff */
[----:B------:R-:W-:Y:S01]  /*ee40*/  F2FP.BF16.F32.PACK_AB R5, R52, R48 ;  /* 0x000000303405723e */ /* 0x000fe200000010ff */
[----:B------:R-:W0:Y:S01]  /*ee50*/  SHFL.IDX PT, R45, R24, RZ, 0x1c1f ;  /* 0x001c1fff182d7589 */ /* 0x000e2200000e0000 */
[----:B------:R-:W-:Y:S02]  /*ee60*/  F2FP.BF16.F32.PACK_AB R12, R129, R195 ;  /* 0x000000c3810c723e */ /* 0x000fe400000010ff */
[----:B--2---:R-:W-:Y:S01]  /*ee70*/  F2FP.BF16.F32.PACK_AB R8, R171, R194 ;  /* 0x000000c2ab08723e */ /* 0x004fe200000010ff */
[----:B------:R-:W-:Y:S01]  /*ee80*/  STSM.16.M88.4 [R22], R4 ;  /* 0x0000000416007844 */ /* 0x000fe20000000200 */
[----:B------:R-:W-:-:S02]  /*ee90*/  F2FP.BF16.F32.PACK_AB R9, R68, R64 ;  /* 0x000000404409723e */ /* 0x000fc400000010ff */
[----:B------:R-:W-:Y:S01]  /*eea0*/  F2FP.BF16.F32.PACK_AB R10, R125, R124 ;  /* 0x0000007c7d0a723e */ /* 0x000fe200000010ff */
[----:B------:R-:W-:Y:S01]  /*eeb0*/  SHFL.IDX PT, R48, R18, 0x1, 0x1c1f ;  /* 0x003c1f0012307f89 */ /* 0x000fe200000e0000 */
[----:B------:R-:W-:Y:S02]  /*eec0*/  F2FP.BF16.F32.PACK_AB R11, R76, R72 ;  /* 0x000000484c0b723e */ /* 0x000fe400000010ff */
[----:B------:R-:W-:Y:S01]  /*eed0*/  F2FP.BF16.F32.PACK_AB R13, R84, R80 ;  /* 0x00000050540d723e */ /* 0x000fe200000010ff */
[----:B------:R-:W2:Y:S01]  /*eee0*/  SHFL.IDX PT, R49, R24, 0x1, 0x1c1f ;  /* 0x003c1f0018317f89 */ /* 0x000ea200000e0000 */
[----:B------:R-:W-:Y:S02]  /*eef0*/  F2FP.BF16.F32.PACK_AB R14, R133, R132 ;  /* 0x00000084850e723e */ /* 0x000fe400000010ff */
[----:B------:R-:W-:Y:S01]  /*ef00*/  F2FP.BF16.F32.PACK_AB R138, R141, R140 ;  /* 0x0000008c8d8a723e */ /* 0x000fe200000010ff */
[----:B------:R-:W-:Y:S01]  /*ef10*/  STSM.16.M88.4 [R158], R8 ;  /* 0x000000089e007844 */ /* 0x000fe20000000200 */
[----:B------:R-:W-:-:S02]  /*ef20*/  F2FP.BF16.F32.PACK_AB R139, R162, R128 ;  /* 0x00000080a28b723e */ /* 0x000fc400000010ff */
[----:B------:R-:W-:Y:S01]  /*ef30*/  F2FP.BF16.F32.PACK_AB R146, R149, R148 ;  /* 0x000000949592723e */ /* 0x000fe200000010ff */
[----:B------:R-:W-:Y:S01]  /*ef40*/  STSM.16.M88.4 [R159], R12 ;  /* 0x0000000c9f007844 */ /* 0x000fe20000000200 */
[----:B------:R-:W-:-:S03]  /*ef50*/  F2FP.BF16.F32.PACK_AB R147, R167, R165 ;  /* 0x000000a5a793723e */ /* 0x000fc600000010ff */
[----:B------:R-:W-:Y:S04]  /*ef60*/  STSM.16.M88.4 [R160], R136 ;  /* 0x00000088a0007844 */ /* 0x000fe80000000200 */
[----:B------:R-:W-:Y:S01]  /*ef70*/  STSM.16.M88.4 [R161], R144 ;  /* 0x00000090a1007844 */ /* 0x000fe20000000200 */
[----:B------:R-:W-:Y:S01]  /*ef80*/  BAR.SYNC.DEFER_BLOCKING 0x1, 0x100 ;  /* 0x0044000000007b1d */ /* 0x000fe20000010000 */
[----:B------:R-:W-:-:S05]  /*ef90*/  UIMAD UR5, UR10, UR8, URZ ;  /* 0x000000080a0572a4 */ /* 0x000fca000f8e023f */
[----:B0-----:R0:W-:Y:S04]  /*efa0*/  @!P1 ST.E desc[UR36][R44.64], R0 ;  /* 0x000000002c009985 */ /* 0x0011e8000c101924 */
[----:B--2---:R2:W-:Y:S04]  /*efb0*/  @!P0 ST.E desc[UR36][R48.64], R2 ;  /* 0x0000000230008985 */ /* 0x0045e8000c101924 */
[----:B------:R3:W5:Y:S01]  /*efc0*/  LD.E.128 R32, desc[UR36][R16.64] ;  /* 0x0000002410207980 */ /* 0x000762000c101d00 */
[----:B0-----:R-:W-:Y:S01]  /*efd0*/  IMAD R0, R205, 0x20, R208 ;  /* 0x00000020cd007824 */ /* 0x001fe200078e02d0 */
[----:B------:R-:W-:-:S02]  /*efe0*/  UIMAD.WIDE.U32 UR6, UR11, UR8, URZ ;  /* 0x000000080b0672a5 */ /* 0x000fc4000f8e003f */
[----:B------:R0:W5:Y:S01]  /*eff0*/  LD.E.128 R36, desc[UR36][R20.64] ;  /* 0x0000002414247980 */ /* 0x000162000c101d00 */
[----:B---3--:R-:W3:Y:S01]  /*f000*/  @P2 LDC R17, c[0x0][0xbec] ;  /* 0x0002fb00ff112b82 */ /* 0x008ee20000000800 */
[----:B------:R-:W-:Y:S01]  /*f010*/  IADD3 R18, R0, UR60, RZ ;  /* 0x0000003c00127c10 */ /* 0x000fe2000fffe0ff */
[----:B------:R-:W-:Y:S01]  /*f020*/  UIMAD UR5, UR11, UR9, UR5 ;  /* 0x000000090b0572a4 */ /* 0x000fe2000f8e0205 */
[----:B------:R4:W5:Y:S02]  /*f030*/  LD.E.128 R24, desc[UR36][R28.64] ;  /* 0x000000241c187980 */ /* 0x000964000c101d00 */
[----:B------:R-:W-:Y:S01]  /*f040*/  ULDC.64 UR10, c[0x0][0xaf0] ;  /* 0x0002bc00000a7ab9 */ /* 0x000fe20000000a00 */
[----:B------:R-:W-:Y:S01]  /*f050*/  UIADD3 UR7, UR7, UR5, URZ ;  /* 0x0000000507077290 */ /* 0x000fe2000fffe03f */
[----:B------:R-:W5:Y:S01]  /*f060*/  LD.E.128 R100, desc[UR36][R102.64] ;  /* 0x0000002466647980 */ /* 0x000f62000c101d00 */
[----:B------:R-:W-:Y:S01]  /*f070*/  UIMAD UR8, UR12, UR10, URZ ;  /* 0x0000000a0c0872a4 */ /* 0x000fe2000f8e023f */
[----:B0-----:R-:W-:Y:S01]  /*f080*/  IMAD.MOV.U32 R21, RZ, RZ, R18 ;  /* 0x000000ffff157224 */ /* 0x001fe200078e0012 */
[----:B------:R-:W-:Y:S01]  /*f090*/  UIMAD.WIDE.U32 UR6, UR13, UR10, UR6 ;  /* 0x0000000a0d0672a5 */ /* 0x000fe2000f8e0006 */
[----:B------:R4:W5:Y:S01]  /*f0a0*/  LD.E.128 R4, desc[UR36][R104.64] ;  /* 0x0000002468047980 */ /* 0x000962000c101d00 */
[----:B------:R-:W-:-:S03]  /*f0b0*/  UIMAD UR5, UR13, UR11, UR8 ;  /* 0x0000000b0d0572a4 */ /* 0x000fc6000f8e0208 */
[----:B------:R-:W-:Y:S01]  /*f0c0*/  ULDC.64 UR8, c[0x0][0xae0] ;  /* 0x0002b80000087ab9 */ /* 0x000fe20000000a00 */
[----:B------:R-:W-:Y:S01]  /*f0d0*/  UIADD3 UR5, UR7, UR5, URZ ;  /* 0x0000000507057290 */ /* 0x000fe2000fffe03f */
[----:B------:R4:W5:Y:S04]  /*f0e0*/  LD.E.128 R8, desc[UR36][R106.64] ;  /* 0x000000246a087980 */ /* 0x000968000c101d00 */
[----:B------:R4:W5:Y:S01]  /*f0f0*/  LD.E.128 R12, desc[UR36][R108.64] ;  /* 0x000000246c0c7980 */ /* 0x000962000c101d00 */
[----:B---3--:R-:W-:-:S03]  /*f100*/  @P2 IMAD.HI.U32 R0, R18, R17, RZ ;  /* 0x0000001112002227 */ /* 0x008fc600078e00ff */
[----:B------:R4:W5:Y:S02]  /*f110*/  LD.E.128 R40, desc[UR36][R110.64] ;  /* 0x000000246e287980 */ /* 0x000964000c101d00 */
[----:B-1----:R-:W-:Y:S02]  /*f120*/  @P2 SHF.R.U32.HI R21, RZ, R69, R0 ;  /* 0x00000045ff152219 */ /* 0x002fe40000011600 */
[----:B------:R4:W5:Y:S02]  /*f130*/  LD.E.128 R56, desc[UR36][R112.64] ;  /* 0x0000002470387980 */ /* 0x000964000c101d00 */
[--C-:B------:R-:W-:Y:S01]  /*f140*/  SHF.R.S32.HI R0, RZ, 0x1f, R21.reuse ;  /* 0x0000001fff007819 */ /* 0x100fe20000011415 */
[----:B--2---:R-:W-:Y:S01]  /*f150*/  IMAD.MOV R2, RZ, RZ, -R21 ;  /* 0x000000ffff027224 */ /* 0x004fe200078e0a15 */
[----:B------:R4:W5:Y:S01]  /*f160*/  LD.E.128 R44, desc[UR36][R114.64] ;  /* 0x00000024722c7980 */ /* 0x000962000c101d00 */
[----:B------:R-:W-:Y:S02]  /*f170*/  IMAD.U32 R17, RZ, RZ, UR7 ;  /* 0x00000007ff117e24 */ /* 0x000fe4000f8e00ff */
[----:B------:R-:W-:Y:S01]  /*f180*/  IMAD.U32 R16, RZ, RZ, UR6 ;  /* 0x00000006ff107e24 */ /* 0x000fe2000f8e00ff */
[----:B------:R4:W5:Y:S01]  /*f190*/  LD.E.128 R48, desc[UR36][R116.64] ;  /* 0x0000002474307980 */ /* 0x000962000c101d00 */
[----:B------:R-:W-:Y:S01]  /*f1a0*/  IMAD.U32 R17, RZ, RZ, UR5 ;  /* 0x00000005ff117e24 */ /* 0x000fe2000f8e00ff */
[----:B------:R-:W-:Y:S01]  /*f1b0*/  ULDC.64 UR6, c[0x0][0xad8] ;  /* 0x0002b60000067ab9 */ /* 0x000fe20000000a00 */
[----:B------:R-:W-:Y:S01]  /*f1c0*/  IMAD R0, R0, UR8, RZ ;  /* 0x0000000800007c24 */ /* 0x000fe2000f8e02ff */
[----:B------:R4:W5:Y:S01]  /*f1d0*/  LD.E.128 R52, desc[UR36][R118.64] ;  /* 0x0000002476347980 */ /* 0x000962000c101d00 */
[----:B------:R-:W-:-:S02]  /*f1e0*/  IMAD R197, R197, R2, R18 ;  /* 0x00000002c5c57224 */ /* 0x000fc400078e0212 */
[C---:B------:R-:W-:Y:S01]  /*f1f0*/  IMAD R69, R21.reuse, UR9, R0 ;  /* 0x0000000915457c24 */ /* 0x040fe2000f8e0200 */
[----:B------:R4:W5:Y:S01]  /*f200*/  LD.E.128 R64, desc[UR36][R120.64] ;  /* 0x0000002478407980 */ /* 0x000962000c101d00 */
[----:B------:R-:W-:Y:S01]  /*f210*/  IMAD.WIDE.U32 R16, R21, UR8, R16 ;  /* 0x0000000815107c25 */ /* 0x000fe2000f8e0010 */
[----:B------:R-:W-:Y:S02]  /*f220*/  SHF.R.S32.HI R0, RZ, 0x1f, R197 ;  /* 0x0000001fff007819 */ /* 0x000fe400000114c5 */
[----:B------:R4:W5:Y:S04]  /*f230*/  LD.E.128 R60, desc[UR36][R122.64] ;  /* 0x000000247a3c7980 */ /* 0x000968000c101d00 */
[----:B------:R-:W5:Y:S04]  /*f240*/  LD.E.128 R124, desc[UR36][R126.64] ;  /* 0x000000247e7c7980 */ /* 0x000f68000c101d00 */
[----:B------:R-:W5:Y:S01]  /*f250*/  LD.E.128 R28, desc[UR36][R30.64] ;  /* 0x000000241e1c7980 */ /* 0x000f62000c101d00 */
[----:B------:R-:W-:Y:S01]  /*f260*/  @!PT LDS RZ, [RZ] ;  /* 0x00000000fffff984 */ /* 0x000fe20000000800 */
[----:B------:R-:W-:Y:S01]  /*f270*/  @!PT LDS RZ, [RZ] ;  /* 0x00000000fffff984 */ /* 0x000fe20000000800 */
[----:B------:R-:W-:Y:S01]  /*f280*/  @!PT LDS RZ, [RZ] ;  /* 0x00000000fffff984 */ /* 0x000fe20000000800 */
[----:B------:R-:W-:Y:S01]  /*f290*/  @!PT LDS RZ, [RZ] ;  /* 0x00000000fffff984 */ /* 0x000fe20000000800 */
[----:B------:R0:W-:Y:S06]  /*f2a0*/  MEMBAR.ALL.CTA ;  /* 0x0000000000007992 */ /* 0x0001ec0000008000 */
[----:B0-----:R-:W0:Y:S01]  /*f2b0*/  FENCE.VIEW.ASYNC.S ;  /* 0x00000000000073c6 */ /* 0x001e220000000000 */
[----:B------:R-:W-:Y:S01]  /*f2c0*/  IADD3 R17, R17, R69, RZ ;  /* 0x0000004511117210 */ /* 0x000fe20007ffe0ff */
[----:B------:R-:W-:-:S02]  /*f2d0*/  IMAD R2, R0, UR6, RZ ;  /* 0x0000000600027c24 */ /* 0x000fc4000f8e02ff */
[----:B------:R-:W-:Y:S02]  /*f2e0*/  VIADD R22, R208, UR60 ;  /* 0x0000003cd0167c36 */ /* 0x000fe40008000000 */
[C---:B------:R-:W-:Y:S02]  /*f2f0*/  IMAD R21, R197.reuse, UR7, R2 ;  /* 0x00000007c5157c24 */ /* 0x040fe4000f8e0202 */
[----:B------:R-:W-:Y:S01]  /*f300*/  IMAD.WIDE.U32 R16, R197, UR6, R16 ;  /* 0x00000006c5107c25 */ /* 0x000fe2000f8e0010 */
[C---:B------:R-:W-:Y:S01]  /*f310*/  ISETP.GE.AND P2, PT, R22.reuse, R3, PT ;  /* 0x000000031600720c */ /* 0x040fe20003f46270 */
[----:B------:R-:W-:Y:S02]  /*f320*/  ULDC.64 UR6, c[0x0][0xa80] ;  /* 0x0002a00000067ab9 */ /* 0x000fe40000000a00 */
[----:B------:R-:W-:Y:S01]  /*f330*/  VIADD R0, R22, 0x20 ;  /* 0x0000002016007836 */ /* 0x000fe20000000000 */
[----:B------:R-:W-:Y:S01]  /*f340*/  LEA R2, P3, R16, UR6, 0x1 ;  /* 0x0000000610027c11 */ /* 0x000fe2000f8608ff */
[----:B------:R-:W-:-:S02]  /*f350*/  IMAD.IADD R17, R17, 0x1, R21 ;  /* 0x0000000111117824 */ /* 0x000fc400078e0215 */
[----:B------:R-:W-:Y:S01]  /*f360*/  VIADD R196, R196, 0x30820 ;  /* 0x00030820c4c47836 */ /* 0x000fe20000000000 */
[-C--:B------:R-:W-:Y:S01]  /*f370*/  ISETP.GE.AND P1, PT, R0, R3.reuse, PT ;  /* 0x000000030000720c */ /* 0x080fe20003f26270 */
[----:B------:R-:W-:Y:S01]  /*f380*/  VIADD R0, R22, 0x40 ;  /* 0x0000004016007836 */ /* 0x000fe20000000000 */
[----:B------:R-:W-:Y:S02]  /*f390*/  LEA.HI.X R18, R16, UR7, R17, 0x1, P3 ;  /* 0x0000000710127c11 */ /* 0x000fe400098f0c11 */
[----:B------:R-:W-:Y:S01]  /*f3a0*/  PRMT R196, RZ, 0x654, R196 ;  /* 0x00000654ffc47816 */ /* 0x000fe200000000c4 */
[----:B0-----:R4:W0:Y:S01]  /*f3b0*/  SHFL.IDX PT, R70, R2, RZ, 0x181f ;  /* 0x00181fff02467589 */ /* 0x00182200000e0000 */
[----:B------:R-:W-:Y:S01]  /*f3c0*/  ISETP.GE.AND P0, PT, R0, R3, PT ;  /* 0x000000030000720c */ /* 0x000fe20003f06270 */
[----:B------:R-:W-:Y:S01]  /*f3d0*/  BSSY B1, `(.L_x_1073) ;  /* 0x0000015000017945 */ /* 0x000fe20003800000 */
[----:B------:R4:W-:Y:S01]  /*f3e0*/  SYNCS.ARRIVE.TRANS64.RED.A1T0 RZ, [R196+URZ], RZ ;  /* 0x000000ffc4ff79a7 */ /* 0x0009e2000810043f */
[----:B------:R4:W1:Y:S02]  /*f3f0*/  SHFL.IDX PT, R0, R18, RZ, 0x181f ;  /* 0x00181fff12007589 */ /* 0x00086400000e0000 */
        /* <DEDUP_REMOVED lines=18> */
.L_x_1074:
[----:B------:R-:W-:Y:S05]  /*f520*/  BSYNC B1 ;  /* 0x0000000000017941 */ /* 0x000fea0003800000 */
.L_x_1073:
[----:B-1----:R1:W3:Y:S01]  /*f530*/  SHFL.IDX PT, R0, R18, 0x1, 0x181f ;  /* 0x00381f0012007f89 */ /* 0x0022e200000e0000 */
[----:B------:R-:W-:Y:S03]  /*f540*/  BSSY B1, `(.L_x_1075) ;  /* 0x0000014000017945 */ /* 0x000fe60003800000 */
[----:B--2---:R1:W2:Y:S01]  /*f550*/  SHFL.IDX PT, R20, R2, 0x1, 0x181f ;  /* 0x00381f0002147f89 */ /* 0x0042a200000e0000 */
[----:B------:R-:W-:Y:S05]  /*f560*/  @P1 BRA `(.L_x_1076) ;  /* 0x0000000000441947 */ /* 0x000fea0003800000 */
[----:B------:R-:W-:Y:S02]  /*f570*/  ULDC UR5, c[0x0][0xac8] ;  /* 0x0002b20000057ab9 */ /* 0x000fe40000000800 */
[----:B------:R-:W-:Y:S02]  /*f580*/  ISETP.GE.AND P4, PT, R23, UR5, PT ;  /* 0x0000000517007c0c */ /* 0x000fe4000bf86270 */
[----:B------:R-:W-:Y:S02]  /*f590*/  ISETP.GE.AND P3, PT, R203, UR5, PT ;  /* 0x00000005cb007c0c */ /* 0x000fe4000bf66270 */
[----:B------:R-:W-:Y:S02]  /*f5a0*/  ISETP.GE.AND P2, PT, R202, UR5, PT ;  /* 0x00000005ca007c0c */ /* 0x000fe4000bf46270 */
[----:B------:R-:W-:-:S07]  /*f5b0*/  ISETP.GE.AND P1, PT, R204, UR5, PT ;  /* 0x00000005cc007c0c */ /* 0x000fce000bf26270 */
[-C--:B--2--5:R-:W-:Y:S02]  /*f5c0*/  @!P4 LEA R4, P6, R23, R20.reuse, 0x1 ;  /* 0x000000141704c211 */ /* 0x0a4fe400078c08ff */
[----:B------:R-:W-:Y:S02]  /*f5d0*/  @!P3 LEA R6, P5, R203, R20, 0x1 ;  /* 0x00000014cb06b211 */ /* 0x000fe400078a08ff */
[----:B---3--:R-:W-:Y:S02]  /*f5e0*/  @!P4 LEA.HI.X R5, R23, R0, R218, 0x1, P6 ;  /* 0x000000001705c211 */ /* 0x008fe400030f0cda */
        /* <DEDUP_REMOVED lines=9> */
.L_x_1076:
[----:B------:R-:W-:Y:S05]  /*f680*/  BSYNC B1 ;  /* 0x0000000000017941 */ /* 0x000fea0003800000 */
.L_x_1075:
[----:B---3--:R3:W0:Y:S01]  /*f690*/  SHFL.IDX PT, R0, R18, 0x2, 0x181f ;  /* 0x00581f0012007f89 */ /* 0x00862200000e0000 */
[----:B------:R-:W-:Y:S03]  /*f6a0*/  BSSY B1, `(.L_x_1077) ;  /* 0x0000014000017945 */ /* 0x000fe60003800000 */
[----:B--2--5:R3:W2:Y:S01]  /*f6b0*/  SHFL.IDX PT, R10, R2, 0x2, 0x181f ;  /* 0x00581f00020a7f89 */ /* 0x0246a200000e0000 */
[----:B------:R-:W-:Y:S05]  /*f6c0*/  @P0 BRA `(.L_x_1078) ;  /* 0x0000000000440947 */ /* 0x000fea0003800000 */
[----:B------:R-:W-:Y:S02]  /*f6d0*/  ULDC UR5, c[0x0][0xac8] ;  /* 0x0002b20000057ab9 */ /* 0x000fe40000000800 */
[----:B------:R-:W-:Y:S02]  /*f6e0*/  ISETP.GE.AND P3, PT, R23, UR5, PT ;  /* 0x0000000517007c0c */ /* 0x000fe4000bf66270 */
[----:B------:R-:W-:Y:S02]  /*f6f0*/  ISETP.GE.AND P2, PT, R203, UR5, PT ;  /* 0x00000005cb007c0c */ /* 0x000fe4000bf46270 */
[----:B------:R-:W-:Y:S02]  /*f700*/  ISETP.GE.AND P1, PT, R202, UR5, PT ;  /* 0x00000005ca007c0c */ /* 0x000fe4000bf26270 */
[----:B------:R-:W-:-:S07]  /*f710*/  ISETP.GE.AND P0, PT, R204, UR5, PT ;  /* 0x00000005cc007c0c */ /* 0x000fce000bf06270 */
[-C--:B--2---:R-:W-:Y:S02]  /*f720*/  @!P3 LEA R4, P6, R23, R10.reuse, 0x1 ;  /* 0x0000000a1704b211 */ /* 0x084fe400078c08ff */
        /* <DEDUP_REMOVED lines=11> */
.L_x_1078:
[----:B------:R-:W-:Y:S05]  /*f7e0*/  BSYNC B1 ;  /* 0x0000000000017941 */ /* 0x000fea0003800000 */
.L_x_1077:
[----:B0-----:R-:W-:Y:S01]  /*f7f0*/  VIADD R0, R22, 0x60 ;  /* 0x0000006016007836 */ /* 0x001fe20000000000 */
[----:B-1-34-:R-:W0:Y:S04]  /*f800*/  SHFL.IDX PT, R18, R18, 0x3, 0x181f ;  /* 0x00781f0012127f89 */ /* 0x01ae2800000e0000 */
[----:B------:R-:W-:Y:S01]  /*f810*/  ISETP.GE.AND P0, PT, R0, R3, PT ;  /* 0x000000030000720c */ /* 0x000fe20003f06270 */
[----:B------:R1:W3:-:S12]  /*f820*/  SHFL.IDX PT, R8, R2, 0x3, 0x181f ;  /* 0x00781f0002087f89 */ /* 0x0002d800000e0000 */
[----:B-1----:R-:W-:Y:S05]  /*f830*/  @P0 BRA `(.L_x_1079) ;  /* 0x0000000c00380947 */ /* 0x002fea0003800000 */
[----:B------:R-:W-:Y:S02]  /*f840*/  ULDC UR5, c[0x0][0xac8] ;  /* 0x0002b20000057ab9 */ /* 0x000fe40000000800 */
[----:B------:R-:W-:Y:S02]  /*f850*/  ISETP.GE.AND P3, PT, R23, UR5, PT ;  /* 0x0000000517007c0c */ /* 0x000fe4000bf66270 */
[----:B------:R-:W-:Y:S02]  /*f860*/  ISETP.GE.AND P4, PT, R203, UR5, PT ;  /* 0x00000005cb007c0c */ /* 0x000fe4000bf86270 */
[----:B------:R-:W-:-:S09]  /*f870*/  ISETP.GE.AND P5, PT, R202, UR5, PT ;  /* 0x00000005ca007c0c */ /* 0x000fd2000bfa6270 */
[-C--:B---3--:R-:W-:Y:S02]  /*f880*/  @!P3 LEA R2, P0, R23, R8.reuse, 0x1 ;  /* 0x000000081702b211 */ /* 0x088fe400078008ff */
        /* <DEDUP_REMOVED lines=10> */
[----:B-1----:R-:W-:-:S04]  /*f930*/  LEA R2, P0, R204, R8, 0x1 ;  /* 0x00000008cc027211 */ /* 0x002fc800078008ff */
[----:B------:R-:W-:-:S05]  /*f940*/  LEA.HI.X R3, R204, R18, R215, 0x1, P0 ;  /* 0x00000012cc037211 */ /* 0x000fca00000f0cd7 */
[----:B------:R4:W-:Y:S01]  /*f950*/  ST.E.128 desc[UR36][R2.64], R28 ;  /* 0x0000001c02007985 */ /* 0x0009e2000c101d24 */
[----:B------:R-:W-:Y:S05]  /*f960*/  BRA `(.L_x_1079) ;  /* 0x0000000800ec7947 */ /* 0x000fea0003800000 */
.L_x_1072:
[----:B------:R-:W0:Y:S01]  /*f970*/  LDC R8, c[0x0][0xbe8] ;  /* 0x0002fa00ff087b82 */ /* 0x000e220000000800 */
[----:B------:R-:W-:Y:S01]  /*f980*/  R2UR UR6, R206 ;  /* 0x00000000ce0672ca */ /* 0x000fe200000e0000 */
[----:B------:R-:W-:Y:S01]  /*f990*/  BSSY B1, `(.L_x_1080) ;  /* 0x0000034000017945 */ /* 0x000fe20003800000 */
[----:B------:R-:W-:Y:S01]  /*f9a0*/  R2UR UR5, R207 ;  /* 0x00000000cf0572ca */ /* 0x000fe200000e0000 */
[----:B------:R-:W-:Y:S01]  /*f9b0*/  IMAD R6, R205, 0x20, R208 ;  /* 0x00000020cd067824 */ /* 0x000fe200078e02d0 */
[----:B------:R-:W-:-:S09]  /*f9c0*/  ISETP.GE.AND P0, PT, R219, 0x80, PT ;  /* 0x00000080db00780c */ /* 0x000fd20003f06270 */
[----:B------:R-:W-:Y:S02]  /*f9d0*/  USHF.R.S32.HI UR8, URZ, 0x1f, UR6 ;  /* 0x0000001f3f087899 */ /* 0x000fe40008011406 */
[----:B------:R-:W-:Y:S01]  /*f9e0*/  USHF.R.S32.HI UR9, URZ, 0x1f, UR5 ;  /* 0x0000001f3f097899 */ /* 0x000fe20008011405 */
[----:B0-----:R-:W-:-:S13]  /*f9f0*/  ISETP.NE.AND P1, PT, R8, 0x1, PT ;  /* 0x000000010800780c */ /* 0x001fda0003f25270 */
[----:B------:R-:W0:Y:S08]  /*fa00*/  @P1 LDC R9, c[0x0][0xbec] ;  /* 0x0002fb00ff091b82 */ /* 0x000e300000000800 */
[----:B------:R-:W1:Y:S01]  /*fa10*/  @P1 LDC R11, c[0x0][0xbf0] ;  /* 0x0002fc00ff0b1b82 */ /* 0x000e620000000800 */
[----:B------:R-:W-:Y:S05]  /*fa20*/  @P0 BRA `(.L_x_1081) ;  /* 0x0000000000a80947 */ /* 0x000fea0003800000 */
[----:B------:R-:W2:Y:S01]  /*fa30*/  S2R R4, SR_TID.X ;  /* 0x0000000000047919 */ /* 0x000ea20000002100 */
[----:B------:R-:W3:Y:S01]  /*fa40*/  LDC R3, c[0x0][0xbe8] ;  /* 0x0002fa00ff037b82 */ /* 0x000ee20000000800 */
[----:B------:R-:W-:Y:S01]  /*fa50*/  MOV R7, UR60 ;  /* 0x0000003c00077c02 */ /* 0x000fe20008000f00 */
[----:B------:R-:W-:Y:S02]  /*fa60*/  ULDC UR5, c[0x0][0xa88] ;  /* 0x0002a20000057ab9 */ /* 0x000fe40000000800 */
[----:B---3--:R-:W-:Y:S01]  /*fa70*/  IMAD R5, R3, UR5, RZ ;  /* 0x0000000503057c24 */ /* 0x008fe2000f8e02ff */
[----:B--2---:R-:W-:-:S04]  /*fa80*/  IADD3 R4, R7, -0x80, R4 ;  /* 0xffffff8007047810 */ /* 0x004fc80007ffe004 */
[----:B------:R-:W-:-:S13]  /*fa90*/  ISETP.GE.AND P0, PT, R4, R5, PT ;  /* 0x000000050400720c */ /* 0x000fda0003f06270 */
[----:B------:R-:W-:Y:S05]  /*faa0*/  @P0 BRA `(.L_x_1081) ;  /* 0x0000000000880947 */ /* 0x000fea0003800000 */
[----:B------:R-:W-:Y:S01]  /*fab0*/  ISETP.NE.AND P0, PT, R3, 0x1, PT ;  /* 0x000000010300780c */ /* 0x000fe20003f05270 */
[----:B------:R-:W-:Y:S01]  /*fac0*/  ULDC.64 UR10, c[0x0][0xb90] ;  /* 0x0002e400000a7ab9 */ /* 0x000fe20000000a00 */
[----:B------:R-:W-:Y:S01]  /*fad0*/  R2UR UR13, R206 ;  /* 0x00000000ce0d72ca */ /* 0x000fe200000e0000 */
[----:B------:R-:W-:Y:S01]  /*fae0*/  UIMAD UR5, UR8, UR10, URZ ;  /* 0x0000000a080572a4 */ /* 0x000fe2000f8e023f */
[----:B------:R-:W-:Y:S01]  /*faf0*/  R2UR UR12, R207 ;  /* 0x00000000cf0c72ca */ /* 0x000fe200000e0000 */
[----:B------:R-:W-:-:S08]  /*fb00*/  IMAD.MOV.U32 R2, RZ, RZ, R4 ;  /* 0x000000ffff027224 */ /* 0x000fd000078e0004 */
[----:B------:R-:W2:Y:S02]  /*fb10*/  @P0 LDC R5, c[0x0][0xbec] ;  /* 0x0002fb00ff050b82 */ /* 0x000ea40000000800 */
[----:B------:R-:W-:Y:S02]  /*fb20*/  UIMAD.WIDE.U32 UR6, UR13, UR10, URZ ;  /* 0x0000000a0d0672a5 */ /* 0x000fe4000f8e003f */
[----:B------:R-:W-:-:S03]  /*fb30*/  UIMAD UR5, UR13, UR11, UR5 ;  /* 0x0000000b0d0572a4 */ /* 0x000fc6000f8e0205 */
[----:B------:R-:W-:Y:S01]  /*fb40*/  ULDC.64 UR10, c[0x0][0xb98] ;  /* 0x0002e600000a7ab9 */ /* 0x000fe20000000a00 */
[----:B------:R-:W3:Y:S01]  /*fb50*/  @P0 LDC R7, c[0x0][0xbf0] ;  /* 0x0002fc00ff070b82 */ /* 0x000ee20000000800 */
[----:B------:R-:W-:Y:S02]  /*fb60*/  UIADD3 UR7, UR7, UR5, URZ ;  /* 0x0000000507077290 */ /* 0x000fe4000fffe03f */
[----:B------:R-:W-:Y:S02]  /*fb70*/  UIMAD UR5, UR9, UR10, URZ ;  /* 0x0000000a090572a4 */ /* 0x000fe4000f8e023f */
[----:B------:R-:W-:Y:S02]  /*fb80*/  UIMAD.WIDE.U32 UR6, UR12, UR10, UR6 ;  /* 0x0000000a0c0672a5 */ /* 0x000fe4000f8e0006 */
[----:B------:R-:W-:-:S03]  /*fb90*/  UIMAD UR5, UR12, UR11, UR5 ;  /* 0x0000000b0c0572a4 */ /* 0x000fc6000f8e0205 */
[----:B------:R-:W-:Y:S01]  /*fba0*/  ULDC.64 UR10, c[0x0][0xb88] ;  /* 0x0002e200000a7ab9 */ /* 0x000fe20000000a00 */
[----:B--2---:R-:W-:-:S05]  /*fbb0*/  @P0 IMAD.HI.U32 R0, R4, R5, RZ ;  /* 0x0000000504000227 */ /* 0x004fca00078e00ff */
[----:B---3--:R-:W-:-:S05]  /*fbc0*/  @P0 SHF.R.U32.HI R2, RZ, R7, R0 ;  /* 0x00000007ff020219 */ /* 0x008fca0000011600 */
[----:B------:R-:W-:-:S04]  /*fbd0*/  IMAD.MOV R5, RZ, RZ, -R2 ;  /* 0x000000ffff057224 */ /* 0x000fc800078e0a02 */
[----:B------:R-:W-:Y:S01]  /*fbe0*/  IMAD R5, R3, R5, R4 ;  /* 0x0000000503057224 */ /* 0x000fe200078e0204 */
[----:B------:R-:W-:Y:S01]  /*fbf0*/  SHF.R.S32.HI R3, RZ, 0x1f, R2 ;  /* 0x0000001fff037819 */ /* 0x000fe20000011402 */
[----:B------:R-:W-:Y:S01]  /*fc00*/  IMAD.U32 R4, RZ, RZ, UR5 ;  /* 0x00000005ff047e24 */ /* 0x000fe2000f8e00ff */
[----:B------:R-:W-:Y:S02]  /*fc10*/  IADD3 R2, P0, R2, UR6, RZ ;  /* 0x0000000602027c10 */ /* 0x000fe4000ff1e0ff */
[----:B------:R-:W-:Y:S02]  /*fc20*/  SHF.R.S32.HI R0, RZ, 0x1f, R5 ;  /* 0x0000001fff007819 */ /* 0x000fe40000011405 */
[----:B------:R-:W-:Y:S01]  /*fc30*/  IADD3.X R3, R3, UR7, R4, P0, !PT ;  /* 0x0000000703037c10 */ /* 0x000fe200087fe404 */
[----:B------:R-:W-:Y:S02]  /*fc40*/  ULDC.64 UR6, c[0x0][0xb50] ;  /* 0x0002d40000067ab9 */ /* 0x000fe40000000a00 */
[----:B------:R-:W-:-:S02]  /*fc50*/  IMAD R0, R0, UR10, RZ ;  /* 0x0000000a00007c24 */ /* 0x000fc4000f8e02ff */
[----:B------:R-:W-:-:S04]  /*fc60*/  IMAD.WIDE.U32 R2, R5, UR10, R2 ;  /* 0x0000000a05027c25 */ /* 0x000fc8000f8e0002 */
[----:B------:R-:W-:Y:S01]  /*fc70*/  IMAD R7, R5, UR11, R0 ;  /* 0x0000000b05077c24 */ /* 0x000fe2000f8e0200 */
[----:B------:R-:W-:-:S03]  /*fc80*/  LEA R4, P0, R2, UR6, 0x2 ;  /* 0x0000000602047c11 */ /* 0x000fc6000f8010ff */
[----:B------:R-:W-:-:S05]  /*fc90*/  IMAD.IADD R3, R3, 0x1, R7 ;  /* 0x0000000103037824 */ /* 0x000fca00078e0207 */
[----:B------:R-:W-:Y:S01]  /*fca0*/  LEA.HI.X R5, R2, UR7, R3, 0x2, P0 ;  /* 0x0000000702057c11 */ /* 0x000fe200080f1403 */
[----:B------:R-:W-:-:S05]  /*fcb0*/  IMAD.MOV.U32 R3, RZ, RZ, -0x800000 ;  /* 0xff800000ff037424 */ /* 0x000fca00078e00ff */
[----:B------:R2:W-:Y:S02]  /*fcc0*/  STG.E desc[UR36][R4.64], R3 ;  /* 0x0000000304007986 */ /* 0x0005e4000c101924 */
.L_x_1081:
[----:B------:R-:W-:Y:S05]  /*fcd0*/  BSYNC B1 ;  /* 0x0000000000017941 */ /* 0x000fea0003800000 */
.L_x_1080:
[----:B------:R-:W-:Y:S01]  /*fce0*/  R2UR UR13, R206 ;  /* 0x00000000ce0d72ca */ /* 0x000fe200000e0000 */
[----:B------:R-:W-:Y:S01]  /*fcf0*/  ULDC.64 UR10, c[0x0][0xae8] ;  /* 0x0002ba00000a7ab9 */ /* 0x000fe20000000a00 */
[----:B------:R-:W-:Y:S01]  /*fd00*/  R2UR UR12, R207 ;  /* 0x00000000cf0c72ca */ /* 0x000fe200000e0000 */
[----:B------:R-:W-:Y:S01]  /*fd10*/  UIMAD UR5, UR8, UR10, URZ ;  /* 0x0000000a080572a4 */ /* 0x000fe2000f8e023f */
[----:B------:R-:W-:Y:S01]  /*fd20*/  VIADD R6, R6, UR60 ;  /* 0x0000003c06067c36 */ /* 0x000fe20008000000 */
[----:B------:R-:W-:Y:S03]  /*fd30*/  BSSY B1, `(.L_x_1082) ;  /* 0x000003c000017945 */ /* 0x000fe60003800000 */
[----:B0-----:R-:W-:Y:S01]  /*fd40*/  @P1 IMAD.HI.U32 R0, R6, R9, RZ ;  /* 0x0000000906001227 */ /* 0x001fe200078e00ff */
[----:B--2---:R-:W-:-:S04]  /*fd50*/  MOV R5, R6 ;  /* 0x0000000600057202 */ /* 0x004fc80000000f00 */
[----:B------:R-:W-:Y:S01]  /*fd60*/  UIMAD.WIDE.U32 UR6, UR13, UR10, URZ ;  /* 0x0000000a0d0672a5 */ /* 0x000fe2000f8e003f */
[----:B-1----:R-:W-:Y:S01]  /*fd70*/  @P1 SHF.R.U32.HI R5, RZ, R11, R0 ;  /* 0x0000000bff051219 */ /* 0x002fe20000011600 */
[----:B------:R-:W-:-:S03]  /*fd80*/  UIMAD UR5, UR13, UR11, UR5 ;  /* 0x0000000b0d0572a4 */ /* 0x000fc6000f8e0205 */
[----:B------:R-:W-:Y:S01]  /*fd90*/  ULDC.64 UR10, c[0x0][0xaf0] ;  /* 0x0002bc00000a7ab9 */ /* 0x000fe20000000a00 */
[----:B------:R-:W-:Y:S01]  /*fda0*/  UIADD3 UR7, UR7, UR5, URZ ;  /* 0x0000000507077290 */ /* 0x000fe2000fffe03f */
[--C-:B------:R-:W-:Y:S01]  /*fdb0*/  SHF.R.S32.HI R0, RZ, 0x1f, R5.reuse ;  /* 0x0000001fff007819 */ /* 0x100fe20000011405 */
[----:B------:R-:W-:Y:S01]  /*fdc0*/  UIMAD UR5, UR9, UR10, URZ ;  /* 0x0000000a090572a4 */ /* 0x000fe2000f8e023f */
[----:B------:R-:W-:Y:S01]  /*fdd0*/  IMAD.MOV R7, RZ, RZ, -R5 ;  /* 0x000000ffff077224 */ /* 0x000fe200078e0a05 */
[----:B------:R-:W-:Y:S02]  /*fde0*/  UIMAD.WIDE.U32 UR6, UR12, UR10, UR6 ;  /* 0x0000000a0c0672a5 */ /* 0x000fe4000f8e0006 */
[----:B------:R-:W-:Y:S01]  /*fdf0*/  UIMAD UR5, UR12, UR11, UR5 ;  /* 0x0000000b0c0572a4 */ /* 0x000fe2000f8e0205 */
[----:B------:R-:W-:Y:S01]  /*fe00*/  IMAD R7, R8, R7, R6 ;  /* 0x0000000708077224 */ /* 0x000fe200078e0206 */
[----:B------:R-:W-:Y:S01]  /*fe10*/  ULDC.64 UR8, c[0x0][0xae0] ;  /* 0x0002b80000087ab9 */ /* 0x000fe20000000a00 */
[----:B------:R-:W-:Y:S01]  /*fe20*/  VIADD R6, R208, UR60 ;  /* 0x0000003cd0067c36 */ /* 0x000fe20008000000 */
[----:B------:R-:W-:Y:S01]  /*fe30*/  UIADD3 UR5, UR7, UR5, URZ ;  /* 0x0000000507057290 */ /* 0x000fe2000fffe03f */
[----:B------:R-:W-:-:S02]  /*fe40*/  IMAD R0, R0, UR8, RZ ;  /* 0x0000000800007c24 */ /* 0x000fc4000f8e02ff */
[----:B------:R-:W-:Y:S02]  /*fe50*/  IMAD.U32 R3, RZ, RZ, UR7 ;  /* 0x00000007ff037e24 */ /* 0x000fe4000f8e00ff */
[----:B------:R-:W-:Y:S01]  /*fe60*/  IMAD.U32 R2, RZ, RZ, UR6 ;  /* 0x00000006ff027e24 */ /* 0x000fe2000f8e00ff */
[----:B------:R-:W-:Y:S01]  /*fe70*/  ULDC.64 UR6, c[0x0][0xad8] ;  /* 0x0002b60000067ab9 */ /* 0x000fe20000000a00 */
[----:B------:R-:W-:Y:S01]  /*fe80*/  IMAD.U32 R3, RZ, RZ, UR5 ;  /* 0x00000005ff037e24 */ /* 0x000fe2000f8e00ff */
[----:B------:R-:W-:Y:S01]  /*fe90*/  ULDC UR5, c[0x0][0xa88] ;  /* 0x0002a20000057ab9 */ /* 0x000fe20000000800 */
[C---:B------:R-:W-:Y:S01]  /*fea0*/  IMAD R9, R5.reuse, UR9, R0 ;  /* 0x0000000905097c24 */ /* 0x040fe2000f8e0200 */
[----:B------:R-:W-:Y:S01]  /*feb0*/  SHF.R.S32.HI R0, RZ, 0x1f, R7 ;  /* 0x0000001fff007819 */ /* 0x000fe20000011407 */
[----:B------:R-:W-:-:S04]  /*fec0*/  IMAD.WIDE.U32 R2, R5, UR8, R2 ;  /* 0x0000000805027c25 */ /* 0x000fc8000f8e0002 */
[----:B------:R-:W-:Y:S02]  /*fed0*/  IMAD.IADD R3, R3, 0x1, R9 ;  /* 0x0000000103037824 */ /* 0x000fe400078e0209 */
[----:B------:R-:W-:Y:S01]  /*fee0*/  IMAD R4, R0, UR6, RZ ;  /* 0x0000000600047c24 */ /* 0x000fe2000f8e02ff */
[----:B------:R-:W-:Y:S01]  /*fef0*/  IADD3 R0, R6, 0x20, RZ ;  /* 0x0000002006007810 */ /* 0x000fe20007ffe0ff */
[----:B------:R-:W-:Y:S02]  /*ff00*/  IMAD R9, R8, UR5, RZ ;  /* 0x0000000508097c24 */ /* 0x000fe4000f8e02ff */
[C---:B------:R-:W-:Y:S02]  /*ff10*/  IMAD R5, R7.reuse, UR7, R4 ;  /* 0x0000000707057c24 */ /* 0x040fe4000f8e0204 */
[----:B------:R-:W-:Y:S01]  /*ff20*/  IMAD.WIDE.U32 R2, R7, UR6, R2 ;  /* 0x0000000607027c25 */ /* 0x000fe2000f8e0002 */
[-C--:B------:R-:W-:Y:S01]  /*ff30*/  ISETP.GE.AND P2, PT, R6, R9.reuse, PT ;  /* 0x000000090600720c */ /* 0x080fe20003f46270 */
[----:B------:R-:W-:Y:S01]  /*ff40*/  ULDC.64 UR6, c[0x0][0xa80] ;  /* 0x0002a00000067ab9 */ /* 0x000fe20000000a00 */
[----:B------:R-:W-:Y:S01]  /*ff50*/  ISETP.GE.AND P1, PT, R0, R9, PT ;  /* 0x000000090000720c */ /* 0x000fe20003f26270 */
[----:B------:R-:W-:Y:S01]  /*ff60*/  IMAD.IADD R3, R3, 0x1, R5 ;  /* 0x0000000103037824 */ /* 0x000fe200078e0205 */
[----:B------:R-:W-:Y:S01]  /*ff70*/  LEA R4, P3, R2, UR6, 0x1 ;  /* 0x0000000602047c11 */ /* 0x000fe2000f8608ff */
[----:B------:R-:W-:-:S03]  /*ff80*/  VIADD R0, R6, 0x40 ;  /* 0x0000004006007836 */ /* 0x000fc60000000000 */
[----:B------:R-:W-:Y:S02]  /*ff90*/  LEA.HI.X R5, R2, UR7, R3, 0x1, P3 ;  /* 0x0000000702057c11 */ /* 0x000fe400098f0c03 */
[----:B------:R-:W-:Y:S01]  /*ffa0*/  ISETP.GE.AND P0, PT, R0, R9, PT ;  /* 0x000000090000720c */ /* 0x000fe20003f06270 */
[----:B------:R0:W1:Y:S04]  /*ffb0*/  SHFL.IDX PT, R2, R4, RZ, 0x181f ;  /* 0x00181fff04027589 */ /* 0x00006800000e0000 */
[----:B------:R0:W2:Y:S01]  /*ffc0*/  SHFL.IDX PT, R0, R5, RZ, 0x181f ;  /* 0x00181fff05007589 */ /* 0x0000a200000e0000 */
[----:B------:R-:W-:Y:S07]  /*ffd0*/  @P2 BRA `(.L_x_1083) ;  /* 0x0000000000442947 */ /* 0x000fee0003800000 */
        /* <DEDUP_REMOVED lines=17> */
.L_x_1083:
[----:B------:R-:W-:Y:S05]  /*100f0*/  BSYNC B1 ;  /* 0x0000000000017941 */ /* 0x000fea0003800000 */
.L_x_1082:
        /* <DEDUP_REMOVED lines=21> */
.L_x_1085:
[----:B------:R-:W-:Y:S05]  /*10250*/  BSYNC B1 ;  /* 0x0000000000017941 */ /* 0x000fea0003800000 */
.L_x_1084:
        /* <DEDUP_REMOVED lines=21> */
.L_x_1087:
[----:B------:R-:W-:Y:S05]  /*103b0*/  BSYNC B1 ;  /* 0x0000000000017941 */ /* 0x000fea0003800000 */
.L_x_1086:
[----:B0-----:R-:W-:Y:S01]  /*103c0*/  VIADD R0, R6, 0x60 ;  /* 0x0000006006007836 */ /* 0x001fe20000000000 */
[----:B--2-4-:R-:W0:Y:S04]  /*103d0*/  SHFL.IDX PT, R5, R5, 0x3, 0x181f ;  /* 0x00781f0005057f89 */ /* 0x014e2800000e0000 */
[----:B------:R-:W-:Y:S01]  /*103e0*/  ISETP.GE.AND P0, PT, R0, R9, PT ;  /* 0x000000090000720c */ /* 0x000fe20003f06270 */
[----:B-1-3--:R1:W2:-:S12]  /*103f0*/  SHFL.IDX PT, R2, R4, 0x3, 0x181f ;  /* 0x00781f0004027f89 */ /* 0x00a29800000e0000 */
[----:B-1----:R-:W-:Y:S05]  /*10400*/  @P0 BRA `(.L_x_1079) ;  /* 0x0000000000440947 */ /* 0x002fea0003800000 */
[----:B------:R-:W-:Y:S02]  /*10410*/  ULDC UR5, c[0x0][0xac8] ;  /* 0x0002b20000057ab9 */ /* 0x000fe40000000800 */
        /* <DEDUP_REMOVED lines=16> */
.L_x_1079:
[----:B------:R-:W-:Y:S05]  /*10520*/  BSYNC B0 ;  /* 0x0000000000007941 */ /* 0x000fea0003800000 */
.L_x_1071:
[----:B------:R-:W-:Y:S02]  /*10530*/  ULDC UR5, c[0x0][0xc38] ;  /* 0x00030e0000057ab9 */ /* 0x000fe40000000800 */
[----:B------:R-:W-:-:S06]  /*10540*/  UISETP.GE.AND UP0, UPT, UR4, UR5, UPT ;  /* 0x000000050400728c */ /* 0x000fcc000bf06270 */
[----:B------:R-:W-:-:S13]  /*10550*/  PLOP3.LUT P0, PT, PT, PT, UP0, 0x80, 0x0 ;  /* 0x000000000000781c */ /* 0x000fda0003f0f008 */
[----:B------:R-:W-:Y:S05]  /*10560*/  @!P0 BRA `(.L_x_1088) ;  /* 0xffffff0400f08947 */ /* 0x000fea000383ffff */
[----:B------:R-:W-:Y:S05]  /*10570*/  EXIT ;  /* 0x000000000000794d */ /* 0x000fea0003800000 */
.L_x_982:
[----:B------:R-:W-:-:S08]  /*10580*/  NOP ;  /* 0x0000000000007918 */ /* 0x000fd00000000000 */
[----:B0-----:R-:W0:-:S00]  /*10590*/  USETMAXREG.DEALLOC.CTAPOOL 0x28 ;  /* 0x00000028000079c8 */ /* 0x001e0000080e0500 */
[----:B0-----:R-:W-:-:S06]  /*105a0*/  LOP3.LUT R0, R0, 0x3, RZ, 0xc0, !PT ;  /* 0x0000000300007812 */ /* 0x001fcc00078ec0ff */
[----:B------:R-:W0:Y:S01]  /*105b0*/  S2UR UR10, SR_CTAID.X ;  /* 0x00000000000a79c3 */ /* 0x000e220000002500 */
[----:B------:R-:W-:Y:S01]  /*105c0*/  LOP3.LUT R16, R16, 0xffff7fff, RZ, 0xc0, !PT ;  /* 0xffff7fff10107812 */ /* 0x000fe200078ec0ff */
[----:B------:R-:W-:Y:S01]  /*105d0*/  STL [R1], RZ ;  /* 0x000000ff01007387 */ /* 0x000fe20000100800 */
[----:B------:R-:W-:Y:S02]  /*105e0*/  IMAD.MOV.U32 R23, RZ, RZ, RZ ;  /* 0x000000ffff177224 */ /* 0x000fe400078e00ff */
[----:B------:R-:W-:Y:S01]  /*105f0*/  IMAD.MOV.U32 R25, RZ, RZ, 0x1 ;  /* 0x00000001ff197424 */ /* 0x000fe200078e00ff */
[----:B------:R1:W2:Y:S02]  /*10600*/  SHFL.IDX PT, R2, R0, RZ, 0x1f ;  /* 0x00001fff00027589 */ /* 0x0002a400000e0000 */
[----:B-1----:R-:W0:Y:S01]  /*10610*/  LDC R0, c[0x0][0xc38] ;  /* 0x00030e00ff007b82 */ /* 0x002e220000000800 */
[----:B--2---:R-:W-:-:S13]  /*10620*/  ISETP.NE.AND P0, PT, R2, RZ, PT ;  /* 0x000000ff0200720c */ /* 0x004fda0003f05270 */
[----:B------:R-:W-:Y:S01]  /*10630*/  @P0 LOP3.LUT R16, R16, 0x8000, RZ, 0xfc, !PT ;  /* 0x0000800010100812 */ /* 0x000fe200078efcff */
[----:B------:R-:W-:Y:S06]  /*10640*/  @P0 BAR.ARV 0x4, 0x180 ;  /* 0x0106000000000b1d */ /* 0x000fec0000002000 */
[----:B0-----:R-:W-:-:S13]  /*10650*/  ISETP.LE.AND P0, PT, R0, UR10, PT ;  /* 0x0000000a00007c0c */ /* 0x001fda000bf03270 */
[----:B------:R-:W-:Y:S05]  /*10660*/  @P0 BRA `(.L_x_1089) ;  /* 0x0000003c00e40947 */ /* 0x000fea0003800000 */
[----:B------:R-:W2:Y:S01]  /*10670*/  LDL R3, [R1+0x4] ;  /* 0x0000040001037983 */ /* 0x000ea20000100800 */
[C---:B------:R-:W-:Y:S01]  /*10680*/  IMAD.SHL.U32 R30, R5.reuse, 0x8, RZ ;  /* 0x00000008051e7824 */ /* 0x040fe200078e00ff */
[----:B------:R-:W-:Y:S01]  /*10690*/  ULDC.64 UR6, c[0x0][0x2f0] ;  /* 0x0000bc0000067ab9 */ /* 0x000fe20000000a00 */
[----:B------:R-:W-:Y:S01]  /*106a0*/  ULDC UR9, c[0x0][0x2b8] ;  /* 0x0000ae0000097ab9 */ /* 0x000fe20000000800 */
[----:B------:R-:W-:Y:S01]  /*106b0*/  LOP3.LUT R16, R16, 0xfffffff7, RZ, 0xc0, !PT ;  /* 0xfffffff710107812 */ /* 0x000fe200078ec0ff */
[----:B------:R-:W0:Y:S01]  /*106c0*/  S2UR UR8, SR_CgaCtaId ;  /* 0x00000000000879c3 */ /* 0x000e220000008800 */
[C---:B------:R-:W-:Y:S01]  /*106d0*/  LOP3.LUT R0, R30.reuse, 0x1f8, RZ, 0xc0, !PT ;  /* 0x000001f81e007812 */ /* 0x040fe200078ec0ff */
[----:B------:R-:W-:Y:S01]  /*106e0*/  ULDC.64 UR4, c[0x0][0x418] ;  /* 0x0001060000047ab9 */ /* 0x000fe20000000a00 */
[----:B------:R-:W-:Y:S01]  /*106f0*/  LOP3.LUT R37, R30, 0x38, RZ, 0xc0, !PT ;  /* 0x000000381e257812 */ /* 0x000fe200078ec0ff */
[----:B------:R-:W-:Y:S01]  /*10700*/  UISETP.NE.U32.AND UP0, UPT, UR4, URZ, UPT ;  /* 0x0000003f0400728c */ /* 0x000fe2000bf05070 */
[----:B------:R-:W-:Y:S01]  /*10710*/  LOP3.LUT R2, R5, 0x7f, RZ, 0xc0, !PT ;  /* 0x0000007f05027812 */ /* 0x000fe200078ec0ff */
[----:B------:R1:W-:Y:S01]  /*10720*/  STL [R1], RZ ;  /* 0x000000ff01007387 */ /* 0x0003e20000100800 */
[----:B------:R-:W-:Y:S01]  /*10730*/  ULDC UR4, c[0x0][0x424] ;  /* 0x0001090000047ab9 */ /* 0x000fe20000000800 */
[----:B------:R-:W-:Y:S01]  /*10740*/  UISETP.NE.AND.EX UP0, UPT, UR5, URZ, UPT, UP0 ;  /* 0x0000003f0500728c */ /* 0x000fe2000bf05300 */
[----:B------:R-:W-:Y:S01]  /*10750*/  SHF.R.U32.HI R36, RZ, 0x3, R2 ;  /* 0x00000003ff247819 */ /* 0x000fe20000011602 */
[----:B------:R-:W-:Y:S01]  /*10760*/  ULDC UR40, c[0x0][0x288] ;  /* 0x0000a20000287ab9 */ /* 0x000fe20000000800 */
[----:B------:R-:W-:Y:S01]  /*10770*/  UMOV UR5, 0x400 ;  /* 0x0000040000057882 */ /* 0x000fe20000000000 */
[----:B------:R-:W-:Y:S01]  /*10780*/  USEL UR4, UR4, 0x1, UP0 ;  /* 0x0000000104047887 */ /* 0x000fe20008000000 */
[----:B------:R-:W-:Y:S01]  /*10790*/  IMAD.U32 R34, RZ, RZ, UR10 ;  /* 0x0000000aff227e24 */ /* 0x000fe2000f8e00ff */
[----:B------:R-:W-:Y:S01]  /*107a0*/  ULDC UR39, c[0x0][0x448] ;  /* 0x0001120000277ab9 */ /* 0x000fe20000000800 */
[----:B------:R-:W-:Y:S01]  /*107b0*/  IMAD.MOV.U32 R25, RZ, RZ, 0x1 ;  /* 0x00000001ff197424 */ /* 0x000fe200078e00ff */
[----:B------:R-:W-:Y:S01]  /*107c0*/  UIMAD UR38, UR4, UR6, URZ ;  /* 0x00000006042672a4 */ /* 0x000fe2000f8e023f */
[----:B------:R-:W-:Y:S01]  /*107d0*/  IMAD.MOV.U32 R23, RZ, RZ, RZ ;  /* 0x000000ffff177224 */ /* 0x000fe200078e00ff */
[----:B------:R-:W-:-:S02]  /*107e0*/  UIMAD UR39, UR39, UR40, URZ ;  /* 0x00000028272772a4 */ /* 0x000fc4000f8e023f */
[----:B------:R-:W-:Y:S02]  /*107f0*/  UIADD3 UR4, UR38, 0x3f, URZ ;  /* 0x0000003f26047890 */ /* 0x000fe4000fffe03f */
[----:B------:R-:W-:Y:S02]  /*10800*/  UIADD3 UR49, UR38, 0x1, -UR40 ;  /* 0x0000000126317890 */ /* 0x000fe4000fffe828 */
[----:B0-----:R-:W-:Y:S02]  /*10810*/  ULEA UR8, UR8, UR5, 0x18 ;  /* 0x0000000508087291 */ /* 0x001fe4000f8ec03f */
[----:B------:R-:W-:Y:S01]  /*10820*/  USHF.R.S32.HI UR5, URZ, 0x1f, UR4 ;  /* 0x0000001f3f057899 */ /* 0x000fe20008011404 */
[----:B------:R-:W-:Y:S01]  /*10830*/  ULDC UR47, c[0x0][0xc] ;  /* 0x00000300002f7ab9 */ /* 0x000fe20000000800 */
[----:B------:R-:W-:Y:S02]  /*10840*/  UIADD3 UR40, UR38, -UR40, URZ ;  /* 0x8000002826287290 */ /* 0x000fe4000fffe03f */
[----:B------:R-:W-:Y:S01]  /*10850*/  IMAD.U32 R17, RZ, RZ, UR8 ;  /* 0x00000008ff117e24 */ /* 0x000fe2000f8e00ff */
[----:B------:R-:W-:-:S04]  /*10860*/  ULEA.HI UR5, UR5, UR4, URZ, 0x6 ;  /* 0x0000000405057291 */ /* 0x000fc8000f8f303f */
[----:B------:R-:W-:Y:S01]  /*10870*/  USHF.R.S32.HI UR41, URZ, 0x6, UR5 ;  /* 0x000000063f297899 */ /* 0x000fe20008011405 */
[----:B--2---:R-:W-:Y:S02]  /*10880*/  R2UR UR11, R3 ;  /* 0x00000000030b72ca */ /* 0x004fe400000e0000 */
[----:B------:R-:W-:Y:S02]  /*10890*/  LOP3.LUT R3, R0, 0x38, R5, 0x78, !PT ;  /* 0x0000003800037812 */ /* 0x000fe400078e7805 */
[----:B------:R-:W-:Y:S02]  /*108a0*/  LOP3.LUT R0, R37, 0x40, RZ, 0xfc, !PT ;  /* 0x0000004025007812 */ /* 0x000fe400078efcff */
[----:B------:R-:W-:Y:S02]  /*108b0*/  LOP3.LUT R30, R3, 0x200, R30, 0xf8, !PT ;  /* 0x00000200031e7812 */ /* 0x000fe400078ef81e */
[C---:B------:R-:W-:Y:S02]  /*108c0*/  ISETP.GE.AND P2, PT, R0.reuse, UR7, PT ;  /* 0x0000000700007c0c */ /* 0x040fe4000bf46270 */
[----:B------:R-:W-:Y:S01]  /*108d0*/  ISETP.GE.AND P1, PT, R0, UR9, PT ;  /* 0x0000000900007c0c */ /* 0x000fe2000bf26270 */
[----:B------:R-:W-:Y:S01]  /*108e0*/  IMAD R31, R30, 0x2, R17 ;  /* 0x000000021e1f7824 */ /* 0x000fe200078e0211 */
[----:B------:R-:W-:Y:S01]  /*108f0*/  ISETP.GE.AND P0, PT, R0, UR7, PT ;  /* 0x0000000700007c0c */ /* 0x000fe2000bf06270 */
[----:B------:R-:W-:Y:S01]  /*10900*/  ULOP3.LUT UR48, UR11, 0x2, URZ, 0xfc, !UPT ;  /* 0x000000020b307892 */ /* 0x000fe2000f8efc3f */
[----:B------:R-:W-:-:S02]  /*10910*/  LOP3.LUT R0, R37, 0x80, RZ, 0xfc, !PT ;  /* 0x0000008025007812 */ /* 0x000fc400078efcff */
[----:B------:R-:W-:-:S05]  /*10920*/  SHF.L.U32 R3, R5, 0x4, RZ ;  /* 0x0000000405037819 */ /* 0x000fca00000006ff */
[----:B------:R-:W-:Y:S02]  /*10930*/  @P2 LOP3.LUT R16, R16, 0x8, RZ, 0xfc, !PT ;  /* 0x0000000810102812 */ /* 0x000fe400078efcff */
[----:B------:R-:W-:Y:S02]  /*10940*/  ISETP.GE.AND P2, PT, R0, UR7, PT ;  /* 0x0000000700007c0c */ /* 0x000fe4000bf46270 */
[----:B------:R-:W-:-:S04]  /*10950*/  LOP3.LUT R16, R16, 0xffffdfff, RZ, 0xc0, !PT ;  /* 0xffffdfff10107812 */ /* 0x000fc800078ec0ff */
[----:B------:R-:W-:Y:S02]  /*10960*/  @P1 LOP3.LUT R16, R16, 0x2000, RZ, 0xfc, !PT ;  /* 0x0000200010101812 */ /* 0x000fe400078efcff */
[----:B------:R-:W-:Y:S02]  /*10970*/  ISETP.GE.AND P1, PT, R0, UR9, PT ;  /* 0x0000000900007c0c */ /* 0x000fe4000bf26270 */
[----:B------:R-:W-:-:S04]  /*10980*/  LOP3.LUT R16, R16, 0xffffff7f, RZ, 0xc0, !PT ;  /* 0xffffff7f10107812 */ /* 0x000fc800078ec0ff */
[----:B------:R-:W-:Y:S02]  /*10990*/  @P0 LOP3.LUT R16, R16, 0x80, RZ, 0xfc, !PT ;  /* 0x0000008010100812 */ /* 0x000fe400078efcff */
[----:B------:R-:W-:Y:S02]  /*109a0*/  ISETP.GE.AND P0, PT, R0, UR7, PT ;  /* 0x0000000700007c0c */ /* 0x000fe4000bf06270 */
[----:B------:R-:W-:Y:S02]  /*109b0*/  LOP3.LUT R16, R16, 0xfffffffb, RZ, 0xc0, !PT ;  /* 0xfffffffb10107812 */ /* 0x000fe400078ec0ff */
[----:B------:R-:W-:Y:S02]  /*109c0*/  LOP3.LUT R0, R36, 0x70, R3, 0xf8, !PT ;  /* 0x0000007024007812 */ /* 0x000fe400078ef803 */
[----:B------:R-:W-:Y:S02]  /*109d0*/  @P2 LOP3.LUT R16, R16, 0x4, RZ, 0xfc, !PT ;  /* 0x0000000410102812 */ /* 0x000fe400078efcff */
[----:B------:R-:W-:-:S02]  /*109e0*/  LOP3.LUT R0, R37, 0xc0, RZ, 0xfc, !PT ;  /* 0x000000c025007812 */ /* 0x000fc400078efcff */
[----:B------:R-:W-:Y:S02]  /*109f0*/  LOP3.LUT R16, R16, 0xffffefff, RZ, 0xc0, !PT ;  /* 0xffffefff10107812 */ /* 0x000fe400078ec0ff */
[----:B------:R-:W-:Y:S02]  /*10a00*/  ISETP.GE.AND P2, PT, R37, UR7, PT ;  /* 0x0000000725007c0c */ /* 0x000fe4000bf46270 */
[----:B------:R-:W-:Y:S02]  /*10a10*/  @P1 LOP3.LUT R16, R16, 0x1000, RZ, 0xfc, !PT ;  /* 0x0000100010101812 */ /* 0x000fe400078efcff */
[----:B------:R-:W-:Y:S02]  /*10a20*/  ISETP.GE.AND P1, PT, R0, UR9, PT ;  /* 0x0000000900007c0c */ /* 0x000fe4000bf26270 */
[----:B------:R-:W-:-:S04]  /*10a30*/  LOP3.LUT R16, R16, 0xffffffbf, RZ, 0xc0, !PT ;  /* 0xffffffbf10107812 */ /* 0x000fc800078ec0ff */
[----:B------:R-:W-:Y:S02]  /*10a40*/  @P0 LOP3.LUT R16, R16, 0x40, RZ, 0xfc, !PT ;  /* 0x0000004010100812 */ /* 0x000fe400078efcff */
[----:B------:R-:W-:Y:S02]  /*10a50*/  ISETP.GE.AND P0, PT, R0, UR7, PT ;  /* 0x0000000700007c0c */ /* 0x000fe4000bf06270 */
[----:B------:R-:W-:-:S11]  /*10a60*/  LOP3.LUT R16, R16, 0xfffffffd, RZ, 0xc0, !PT ;  /* 0xfffffffd10107812 */ /* 0x000fd600078ec0ff */
        /* <DEDUP_REMOVED lines=13> */
[----:B-1----:R-:W-:-:S07]  /*10b40*/  @P0 LOP3.LUT R16, R16, 0x4000, RZ, 0xfc, !PT ;  /* 0x0000400010100812 */ /* 0x002fce00078efcff */
.L_x_1144:
[----:B------:R-:W-:Y:S01]  /*10b50*/  ULDC UR7, c[0x0][0xc60] ;  /* 0x0003180000077ab9 */ /* 0x000fe20000000800 */
[C---:B------:R-:W-:Y:S01]  /*10b60*/  R2UR UR42, R34.reuse ;  /* 0x00000000222a72ca */ /* 0x040fe200000e0000 */
[----:B------:R-:W-:Y:S01]  /*10b70*/  UISETP.NE.AND UP0, UPT, UR7, 0x1, UPT ;  /* 0x000000010700788c */ /* 0x000fe2000bf05270 */
[----:B------:R-:W-:-:S10]  /*10b80*/  R2UR UR6, R34 ;  /* 0x00000000220672ca */ /* 0x000fd400000e0000 */
        /* <DEDUP_REMOVED lines=9> */
[----:B0----5:R-:W-:Y:S05]  /*10c20*/  @P0 BRA `(.L_x_1090) ;  /* 0x0000000000200947 */ /* 0x021fea0003800000 */
        /* <DEDUP_REMOVED lines=8> */
.L_x_1090:
[----:B------:R-:W-:Y:S01]  /*10cb0*/  ULDC UR8, c[0x0][0xc54] ;  /* 0x0003150000087ab9 */ /* 0x000fe20000000800 */
[----:B------:R-:W-:Y:S01]  /*10cc0*/  UMOV UR6, UR7 ;  /* 0x0000000700067c82 */ /* 0x000fe20008000000 */
[----:B------:R-:W-:-:S11]  /*10cd0*/  UISETP.NE.AND UP0, UPT, UR8, 0x1, UPT ;  /* 0x000000010800788c */ /* 0x000fd6000bf05270 */
[----:B------:R-:W-:Y:S02]  /*10ce0*/  @UP0 ULDC.64 UR10, c[0x0][0xc58] ;  /* 0x00031600000a0ab9 */ /* 0x000fe40000000a00 */
[----:B------:R-:W-:-:S04]  /*10cf0*/  UIMAD.WIDE.U32 UR4, UR7, UR10, URZ ;  /* 0x0000000a070472a5 */ /* 0x000fc8000f8e003f */
[----:B------:R-:W-:-:S04]  /*10d00*/  @UP0 USHF.R.U32.HI UR6, URZ, UR11, UR5 ;  /* 0x0000000b3f060299 */ /* 0x000fc80008011605 */
[----:B------:R-:W-:-:S12]  /*10d10*/  UIMAD UR4, UR6, UR8, URZ ;  /* 0x00000008060472a4 */ /* 0x000fd8000f8e023f */
.L_x_1091:
[----:B------:R-:W-:Y:S01]  /*10d20*/  ULDC UR5, c[0x0][0xc48] ;  /* 0x0003120000057ab9 */ /* 0x000fe20000000800 */
[----:B------:R-:W-:Y:S01]  /*10d30*/  ULDC.64 UR8, c[0x0][0xa28] ;  /* 0x00028a0000087ab9 */ /* 0x000fe20000000a00 */
[----:B------:R-:W-:Y:S01]  /*10d40*/  UISETP.NE.AND UP1, UPT, UR5, 0x1, UPT ;  /* 0x000000010500788c */ /* 0x000fe2000bf25270 */
[----:B------:R-:W-:Y:S01]  /*10d50*/  MOV R32, RZ ;  /* 0x000000ff00207202 */ /* 0x000fe20000000f00 */
[----:B------:R-:W-:Y:S02]  /*10d60*/  UIADD3 UR4, UR7, -UR4, URZ ;  /* 0x8000000407047290 */ /* 0x000fe4000fffe03f */
[----:B------:R-:W-:Y:S01]  /*10d70*/  UISETP.NE.U32.AND UP0, UPT, UR8, URZ, UPT ;  /* 0x0000003f0800728c */ /* 0x000fe2000bf05070 */
[----:B------:R-:W-:Y:S02]  /*10d80*/  ULDC UR5, c[0x0][0xc54] ;  /* 0x0003150000057ab9 */ /* 0x000fe40000000800 */
[----:B------:R-:W-:Y:S02]  /*10d90*/  UIMAD UR42, UR42, UR5, UR4 ;  /* 0x000000052a2a72a4 */ /* 0x000fe4000f8e0204 */
[----:B------:R-:W-:-:S02]  /*10da0*/  UISETP.NE.AND.EX UP0, UPT, UR9, URZ, UPT, UP0 ;  /* 0x0000003f0900728c */ /* 0x000fc4000bf05300 */
[----:B------:R-:W-:Y:S01]  /*10db0*/  @UP1 ULDC UR4, c[0x0][0xc4c] ;  /* 0x0003130000041ab9 */ /* 0x000fe20000000800 */
[----:B------:R-:W-:Y:S01]  /*10dc0*/  @UP1 ULDC UR7, c[0x0][0xc50] ;  /* 0x0003140000071ab9 */ /* 0x000fe20000000800 */
[----:B------:R-:W-:Y:S02]  /*10dd0*/  UIMAD.WIDE.U32 UR4, UR42, UR4, URZ ;  /* 0x000000042a0472a5 */ /* 0x000fe4000f8e003f */
[----:B------:R-:W-:Y:S01]  /*10de0*/  UMOV UR43, UR42 ;  /* 0x0000002a002b7c82 */ /* 0x000fe20008000000 */
[----:B------:R-:W-:Y:S01]  /*10df0*/  ULOP3.LUT UR6, UR6, 0x1ffffff, URZ, 0x3c, !UPT ;  /* 0x01ffffff06067892 */ /* 0x000fe2000f8e3c3f */
[----:B------:R-:W-:Y:S01]  /*10e00*/  PLOP3.LUT P0, PT, PT, PT, UP0, 0x80, 0x0 ;  /* 0x000000000000781c */ /* 0x000fe20003f0f008 */
[----:B------:R-:W-:-:S03]  /*10e10*/  @UP1 USHF.R.U32.HI UR43, URZ, UR7, UR5 ;  /* 0x000000073f2b1299 */ /* 0x000fc60008011605 */
[----:B------:R-:W-:Y:S02]  /*10e20*/  @UP0 ULDC.64 UR4, c[0x0][0xa28] ;  /* 0x00028a0000040ab9 */ /* 0x000fe40000000a00 */
[----:B------:R-:W-:-:S06]  /*10e30*/  @UP0 UIMAD.WIDE UR4, UR43, 0x4, UR4 ;  /* 0x000000042b0408a5 */ /* 0x000fcc000f8e0204 */
[----:B------:R-:W-:Y:S01]  /*10e40*/  IMAD.U32 R3, RZ, RZ, UR5 ;  /* 0x00000005ff037e24 */ /* 0x000fe2000f8e00ff */
[----:B------:R-:W-:Y:S01]  /*10e50*/  ULDC UR5, c[0x0][0x448] ;  /* 0x0001120000057ab9 */ /* 0x000fe20000000800 */
[----:B------:R-:W-:Y:S01]  /*10e60*/  IMAD.U32 R2, RZ, RZ, UR4 ;  /* 0x00000004ff027e24 */ /* 0x000fe2000f8e00ff */
[----:B------:R-:W-:Y:S01]  /*10e70*/  ULDC UR4, c[0x0][0xc3c] ;  /* 0x00030f0000047ab9 */ /* 0x000fe20000000800 */
[----:B------:R-:W-:Y:S02]  /*10e80*/  UISETP.NE.AND UP2, UPT, UR5, 0x1, UPT ;  /* 0x000000010500788c */ /* 0x000fe4000bf45270 */
[----:B------:R-:W-:Y:S01]  /*10e90*/  UIADD3 UR6, UR6, UR4, URZ ;  /* 0x0000000406067290 */ /* 0x000fe2000fffe03f */
[----:B------:R0:W5:Y:S01]  /*10ea0*/  @P0 LDG.E R32, desc[UR36][R2.64] ;  /* 0x0000002402200981 */ /* 0x000162000c1e1900 */
[----:B------:R-:W-:Y:S02]  /*10eb0*/  UP2UR UR50, UPR, URZ, 0x4 ;  /* 0x000000043f327883 */ /* 0x000fe40008000000 */
[----:B------:R-:W-:-:S04]  /*10ec0*/  USHF.L.U32 UR44, UR6, 0x7, URZ ;  /* 0x00000007062c7899 */ /* 0x000fc8000800063f */
[----:B------:R-:W-:Y:S01]  /*10ed0*/  UIADD3 UR6, UR44, 0x7f, URZ ;  /* 0x0000007f2c067890 */ /* 0x000fe2000fffe03f */
[----:B------:R-:W-:Y:S01]  /*10ee0*/  @UP2 ULDC UR4, c[0x0][0x44c] ;  /* 0x0001130000042ab9 */ /* 0x000fe20000000800 */
[----:B------:R-:W-:Y:S02]  /*10ef0*/  @UP2 ULDC UR7, c[0x0][0x450] ;  /* 0x0001140000072ab9 */ /* 0x000fe40000000800 */
[----:B------:R-:W-:-:S04]  /*10f00*/  UIMAD.WIDE.U32 UR4, UR6, UR4, URZ ;  /* 0x00000004060472a5 */ /* 0x000fc8000f8e003f */
[----:B------:R-:W-:-:S03]  /*10f10*/  @UP2 USHF.R.U32.HI UR6, URZ, UR7, UR5 ;  /* 0x000000073f062299 */ /* 0x000fc60008011605 */
[----:B------:R-:W-:Y:S01]  /*10f20*/  ULDC.64 UR4, c[0x0][0x9e0] ;  /* 0x0002780000047ab9 */ /* 0x000fe20000000a00 */
[----:B------:R-:W-:Y:S02]  /*10f30*/  UIADD3 UR6, UR49, UR6, URZ ;  /* 0x0000000631067290 */ /* 0x000fe4000fffe03f */
[----:B------:R-:W-:Y:S02]  /*10f40*/  UISETP.GE.AND UP0, UPT, UR5, 0x1, UPT ;  /* 0x000000010500788c */ /* 0x000fe4000bf06270 */
[----:B------:R-:W-:-:S04]  /*10f50*/  UIADD3 UR4, UR6, UR4, URZ ;  /* 0x0000000406047290 */ /* 0x000fc8000fffe03f */
[----:B------:R-:W-:-:S13]  /*10f60*/  PLOP3.LUT P0, PT, PT, PT, UP0, 0x40, 0x0 ;  /* 0x000000000000781c */ /* 0x000fda0003f0e808 */
[----:B0-----:R-:W-:Y:S05]  /*10f70*/  @P0 BRA `(.L_x_1092) ;  /* 0x0000000000440947 */ /* 0x001fea0003800000 */
        /* <DEDUP_REMOVED lines=10> */
.L_x_1093:
[----:B------:R-:W-:-:S11]  /*11020*/  UISETP.NE.AND UP1, UPT, UR5, 0x1, UPT ;  /* 0x000000010500788c */ /* 0x000fd6000bf25270 */
[----:B------:R-:W-:Y:S02]  /*11030*/  @UP1 ULDC.64 UR10, c[0x0][0x9e8] ;  /* 0x00027a00000a1ab9 */ /* 0x000fe40000000a00 */
[----:B------:R-:W-:-:S04]  /*11040*/  UIMAD.WIDE.U32 UR6, UR8, UR10, URZ ;  /* 0x0000000a080672a5 */ /* 0x000fc8000f8e003f */
[----:B------:R-:W-:-:S12]  /*11050*/  @UP1 USHF.R.U32.HI UR8, URZ, UR11, UR7 ;  /* 0x0000000b3f081299 */ /* 0x000fd80008011607 */
.L_x_1094:
[----:B------:R-:W-:-:S04]  /*11060*/  UIMAD UR8, UR8, UR5, UR5 ;  /* 0x00000005080872a4 */ /* 0x000fc8000f8e0205 */
[----:B------:R-:W-:-:S04]  /*11070*/  UISETP.LT.AND UP1, UPT, UR4, UR8, UPT ;  /* 0x000000080400728c */ /* 0x000fc8000bf21270 */
[----:B------:R-:W-:-:S12]  /*11080*/  USEL UR4, UR4, UR8, UP1 ;  /* 0x0000000804047287 */ /* 0x000fd80008800000 */
.L_x_1092:
[----:B------:R-:W-:Y:S01]  /*11090*/  UISETP.NE.AND UP1, UPT, UR50, URZ, UPT ;  /* 0x0000003f3200728c */ /* 0x000fe2000bf25270 */
[----:B------:R-:W-:Y:S01]  /*110a0*/  PLOP3.LUT P0, PT, PT, PT, UP0, 0x40, 0x0 ;  /* 0x000000000000781c */ /* 0x000fe20003f0e808 */
[----:B------:R-:W-:-:S04]  /*110b0*/  UIADD3 UR4, UR4, 0x3f, URZ ;  /* 0x0000003f04047890 */ /* 0x000fc8000fffe03f */
[----:B------:R-:W-:-:S04]  /*110c0*/  USHF.R.S32.HI UR8, URZ, 0x1f, UR4 ;  /* 0x0000001f3f087899 */ /* 0x000fc80008011404 */
[----:B------:R-:W-:Y:S01]  /*110d0*/  ULEA.HI UR8, UR8, UR4, URZ, 0x6 ;  /* 0x0000000408087291 */ /* 0x000fe2000f8f303f */
[----:B------:R-:W-:Y:S01]  /*110e0*/  @UP1 ULDC UR6, c[0x0][0x44c] ;  /* 0x0001130000061ab9 */ /* 0x000fe20000000800 */
[----:B------:R-:W-:Y:S01]  /*110f0*/  @UP1 ULDC UR9, c[0x0][0x450] ;  /* 0x0001140000091ab9 */ /* 0x000fe20000000800 */
[----:B------:R-:W-:Y:S02]  /*11100*/  UIMAD.WIDE.U32 UR6, UR44, UR6, URZ ;  /* 0x000000062c0672a5 */ /* 0x000fe4000f8e003f */
[----:B------:R-:W-:Y:S01]  /*11110*/  UMOV UR4, UR44 ;  /* 0x0000002c00047c82 */ /* 0x000fe20008000000 */
[----:B------:R-:W-:Y:S02]  /*11120*/  USHF.R.S32.HI UR8, URZ, 0x6, UR8 ;  /* 0x000000063f087899 */ /* 0x000fe40008011408 */
[----:B------:R-:W-:Y:S02]  /*11130*/  @UP1 USHF.R.U32.HI UR4, URZ, UR9, UR7 ;  /* 0x000000093f041299 */ /* 0x000fe40008011607 */
[----:B------:R-:W-:-:S02]  /*11140*/  UISETP.LT.AND UP1, UPT, UR41, UR8, UPT ;  /* 0x000000082900728c */ /* 0x000fc4000bf21270 */
[----:B------:R-:W-:Y:S01]  /*11150*/  UIADD3 UR4, UR40, UR4, URZ ;  /* 0x0000000428047290 */ /* 0x000fe2000fffe03f */
[----:B------:R-:W-:Y:S01]  /*11160*/  ULDC UR6, c[0x0][0x9dc] ;  /* 0x0002770000067ab9 */ /* 0x000fe20000000800 */
[----:B------:R-:W-:Y:S02]  /*11170*/  USEL UR45, UR41, UR8, UP1 ;  /* 0x00000008292d7287 */ /* 0x000fe40008800000 */
[----:B------:R-:W-:Y:S01]  /*11180*/  UIADD3 UR8, UR4, -UR6, URZ ;  /* 0x8000000604087290 */ /* 0x000fe2000fffe03f */
[----:B------:R-:W-:Y:S11]  /*11190*/  @P0 BRA `(.L_x_1095) ;  /* 0x0000000000440947 */ /* 0x000ff60003800000 */
        /* <DEDUP_REMOVED lines=10> */
.L_x_1096:
[----:B------:R-:W-:-:S11]  /*11240*/  UISETP.NE.AND UP0, UPT, UR5, 0x1, UPT ;  /* 0x000000010500788c */ /* 0x000fd6000bf05270 */
[----:B------:R-:W-:Y:S02]  /*11250*/  @UP0 ULDC.64 UR10, c[0x0][0x9e8] ;  /* 0x00027a00000a0ab9 */ /* 0x000fe40000000a00 */
[----:B------:R-:W-:-:S04]  /*11260*/  UIMAD.WIDE.U32 UR6, UR4, UR10, URZ ;  /* 0x0000000a040672a5 */ /* 0x000fc8000f8e003f */
[----:B------:R-:W-:-:S12]  /*11270*/  @UP0 USHF.R.U32.HI UR4, URZ, UR11, UR7 ;  /* 0x0000000b3f040299 */ /* 0x000fd80008011607 */
.L_x_1097:
[----:B------:R-:W-:-:S04]  /*11280*/  UIMAD UR4, UR4, UR5, URZ ;  /* 0x00000005040472a4 */ /* 0x000fc8000f8e023f */
[----:B------:R-:W-:-:S04]  /*11290*/  UISETP.LT.AND UP0, UPT, UR8, UR4, UPT ;  /* 0x000000040800728c */ /* 0x000fc8000bf01270 */
[----:B------:R-:W-:-:S12]  /*112a0*/  USEL UR8, UR8, UR4, !UP0 ;  /* 0x0000000408087287 */ /* 0x000fd8000c000000 */
.L_x_1095:
[----:B------:R-:W-:Y:S01]  /*112b0*/  USHF.R.S32.HI UR4, URZ, 0x1f, UR8 ;  /* 0x0000001f3f047899 */ /* 0x000fe20008011408 */
[----:B------:R-:W-:Y:S03]  /*112c0*/  BSSY B7, `(.L_x_1098) ;  /* 0x000031a000077945 */ /* 0x000fe60003800000 */
[----:B------:R-:W-:-:S04]  /*112d0*/  ULEA.HI UR4, UR4, UR8, URZ, 0x6 ;  /* 0x0000000804047291 */ /* 0x000fc8000f8f303f */
[----:B------:R-:W-:-:S04]  /*112e0*/  USHF.R.S32.HI UR4, URZ, 0x6, UR4 ;  /* 0x000000063f047899 */ /* 0x000fc80008011404 */
[----:B------:R-:W-:-:S04]  /*112f0*/  UISETP.LT.AND UP0, UPT, URZ, UR4, UPT ;  /* 0x000000043f00728c */ /* 0x000fc8000bf01270 */
[----:B------:R-:W-:-:S04]  /*11300*/  USEL UR46, URZ, UR4, !UP0 ;  /* 0x000000043f2e7287 */ /* 0x000fc8000c000000 */
[----:B------:R-:W-:-:S06]  /*11310*/  UISETP.GT.AND UP0, UPT, UR45, UR46, UPT ;  /* 0x0000002e2d00728c */ /* 0x000fcc000bf04270 */
[----:B------:R-:W-:-:S13]  /*11320*/  PLOP3.LUT P0, PT, PT, PT, UP0, 0x80, 0x0 ;  /* 0x000000000000781c */ /* 0x000fda0003f0f008 */
[----:B------:R-:W-:Y:S05]  /*11330*/  @P0 BRA `(.L_x_1099) ;  /* 0x0000000000440947 */ /* 0x000fea0003800000 */
[----:B------:R-:W0:Y:S02]  /*11340*/  S2R R0, SR_TID.X ;  /* 0x0000000000007919 */ /* 0x000e240000002100 */
[----:B0-----:R-:W-:-:S04]  /*11350*/  LOP3.LUT R0, R0, 0x7f, RZ, 0xc0, !PT ;  /* 0x0000007f00007812 */ /* 0x001fc800078ec0ff */
[----:B------:R-:W-:-:S13]  /*11360*/  ISETP.NE.AND P2, PT, R0, RZ, PT ;  /* 0x000000ff0000720c */ /* 0x000fda0003f45270 */
[----:B------:R-:W-:Y:S05]  /*11370*/  @P2 BRA `(.L_x_1100) ;  /* 0x0000003000382947 */ /* 0x000fea0003800000 */
[----:B------:R-:W0:Y:S01]  /*11380*/  S2R R7, SR_LANEID ;  /* 0x0000000000077919 */ /* 0x000e220000000000 */
[----:B------:R-:W-:Y:S01]  /*11390*/  VOTEU.ANY UR4, UPT, PT ;  /* 0x0000000000047886 */ /* 0x000fe200038e0100 */
[----:B------:R-:W1:Y:S01]  /*113a0*/  LDC.64 R2, c[0x0][0xc80] ;  /* 0x00032000ff027b82 */ /* 0x000e620000000a00 */
[----:B------:R-:W0:Y:S08]  /*113b0*/  FLO.U32 R0, UR4 ;  /* 0x0000000400007d00 */ /* 0x000e3000080e0000 */
[----:B------:R-:W1:Y:S01]  /*113c0*/  POPC R5, UR4 ;  /* 0x0000000400057d09 */ /* 0x000e620008000000 */
[----:B0-----:R-:W-:-:S13]  /*113d0*/  ISETP.EQ.U32.AND P0, PT, R0, R7, PT ;  /* 0x000000070000720c */ /* 0x001fda0003f02070 */
[----:B-1----:R-:W2:Y:S01]  /*113e0*/  @P0 ATOMG.E.ADD.STRONG.GPU PT, R3, desc[UR36][R2.64], R5 ;  /* 0x00000005020309a8 */ /* 0x002ea200081ee1e4 */
[----:B------:R-:W0:Y:S02]  /*113f0*/  S2R R4, SR_LTMASK ;  /* 0x0000000000047919 */ /* 0x000e240000003900 */
[----:B0-----:R-:W-:-:S04]  /*11400*/  LOP3.LUT R4, R4, UR4, RZ, 0xc0, !PT ;  /* 0x0000000404047c12 */ /* 0x001fc8000f8ec0ff */
[----:B------:R-:W0:Y:S01]  /*11410*/  POPC R7, R4 ;  /* 0x0000000400077309 */ /* 0x000e220000000000 */
[----:B--2---:R-:W0:Y:S02]  /*11420*/  SHFL.IDX PT, R0, R3, R0, 0x1f ;  /* 0x00001f0003007589 */ /* 0x004e2400000e0000 */
[----:B0-----:R-:W-:Y:S01]  /*11430*/  IADD3 R34, R0, UR47, R7 ;  /* 0x0000002f00227c10 */ /* 0x001fe2000fffe007 */
[----:B------:R-:W-:Y:S06]  /*11440*/  BRA `(.L_x_1100) ;  /* 0x0000003000047947 */ /* 0x000fec0003800000 */
.L_x_1099:
        /* <DEDUP_REMOVED lines=8> */
[----:B------:R-:W-:Y:S01]  /*114d0*/  MOV R6, UR6 ;  /* 0x0000000600067c02 */ /* 0x000fe20008000f00 */
[----:B------:R-:W-:Y:S01]  /*114e0*/  IMAD.U32 R5, RZ, RZ, UR5 ;  /* 0x00000005ff057e24 */ /* 0x000fe2000f8e00ff */
[----:B------:R-:W0:Y:S01]  /*114f0*/  LDC.64 R2, c[0x4][R2] ;  /* 0x0100000002027b82 */ /* 0x000e220000000a00 */
[----:B------:R-:W-:Y:S01]  /*11500*/  ULDC.64 UR4, c[0x4][0xc0] ;  /* 0x0100300000047ab9 */ /* 0x000fe20000000a00 */
[----:B------:R-:W-:Y:S01]  /*11510*/  IMAD.U32 R7, RZ, RZ, UR7 ;  /* 0x00000007ff077e24 */ /* 0x000fe2000f8e00ff */
[----:B------:R-:W-:Y:S01]  /*11520*/  MOV R13, RZ ;  /* 0x000000ff000d7202 */ /* 0x000fe20000000f00 */
[----:B------:R-:W-:-:S02]  /*11530*/  IMAD.U32 R10, RZ, RZ, UR4 ;  /* 0x00000004ff0a7e24 */ /* 0x000fc4000f8e00ff */
[----:B------:R-:W-:Y:S02]  /*11540*/  IMAD.U32 R11, RZ, RZ, UR5 ;  /* 0x00000005ff0b7e24 */ /* 0x000fe4000f8e00ff */
[----:B------:R-:W-:Y:S02]  /*11550*/  IMAD.MOV.U32 R8, RZ, RZ, 0x70 ;  /* 0x00000070ff087424 */ /* 0x000fe400078e00ff */
[----:B------:R-:W-:-:S07]  /*11560*/  IMAD.MOV.U32 R12, RZ, RZ, 0x1 ;  /* 0x00000001ff0c7424 */ /* 0x000fce00078e00ff */
[----:B------:R-:W-:-:S07]  /*11570*/  LEPC R20, `(.L_x_1102) ;  /* 0x000000001014794e */ /* 0x000fce0000000000 */
[----:B0----5:R-:W-:Y:S05]  /*11580*/  CALL.ABS.NOINC R2 ;  /* 0x0000000002007343 */ /* 0x021fea0003c00000 */
.L_x_1102:
[----:B------:R-:W-:Y:S05]  /*11590*/  BSYNC B6 ;  /* 0x0000000000067941 */ /* 0x000fea0003800000 */
.L_x_1101:
        /* <DEDUP_REMOVED lines=20> */
.L_x_1105:
[----:B------:R0:W1:Y:S01]  /*116e0*/  LDC.64 R2, c[0x4][R18] ;  /* 0x0100000012027b82 */ /* 0x0000620000000a00 */
[----:B------:R-:W-:Y:S01]  /*116f0*/  ULDC.64 UR4, c[0x4][0x138] ;  /* 0x01004e0000047ab9 */ /* 0x000fe20000000a00 */
[----:B------:R-:W-:Y:S01]  /*11700*/  ULDC.64 UR6, c[0x4][0x140] ;  /* 0x0100500000067ab9 */ /* 0x000fe20000000a00 */
[----:B------:R-:W-:Y:S01]  /*11710*/  IMAD.U32 R4, RZ, RZ, UR4 ;  /* 0x00000004ff047e24 */ /* 0x000fe2000f8e00ff */
[----:B------:R-:W-:Y:S01]  /*11720*/  MOV R5, UR5 ;  /* 0x0000000500057c02 */ /* 0x000fe20008000f00 */
[----:B------:R-:W-:Y:S01]  /*11730*/  ULDC.64 UR4, c[0x4][0xd0] ;  /* 0x0100340000047ab9 */ /* 0x000fe20000000a00 */
        /* <DEDUP_REMOVED lines=9> */
.L_x_1104:
[----:B------:R-:W-:Y:S05]  /*117d0*/  BSYNC B6 ;  /* 0x0000000000067941 */ /* 0x000fea0003800000 */
.L_x_1103:
[----:B------:R-:W-:Y:S01]  /*117e0*/  ULDC.64 UR4, c[0x0][0x9f8] ;  /* 0x00027e0000047ab9 */ /* 0x000fe20000000a00 */
[----:B------:R-:W-:Y:S01]  /*117f0*/  IMAD.U32 R29, RZ, RZ, UR43 ;  /* 0x0000002bff1d7e24 */ /* 0x000fe2000f8e00ff */
[----:B------:R-:W-:Y:S01]  /*11800*/  UISETP.NE.U32.AND UP0, UPT, UR4, URZ, UPT ;  /* 0x0000003f0400728c */ /* 0x000fe2000bf05070 */
[----:B------:R-:W0:Y:S03]  /*11810*/  LDC R10, c[0x0][0x430] ;  /* 0x00010c00ff0a7b82 */ /* 0x000e260000000800 */
[----:B------:R-:W-:-:S06]  /*11820*/  UISETP.NE.AND.EX UP0, UPT, UR5, URZ, UPT, UP0 ;  /* 0x0000003f0500728c */ /* 0x000fcc000bf05300 */
[----:B------:R-:W-:-:S05]  /*11830*/  PLOP3.LUT P0, PT, PT, PT, UP0, 0x80, 0x0 ;  /* 0x000000000000781c */ /* 0x000fca0003f0f008 */
[----:B------:R-:W-:Y:S02]  /*11840*/  @UP0 ULDC.64 UR4, c[0x0][0x9f8] ;  /* 0x00027e0000040ab9 */ /* 0x000fe40000000a00 */
[----:B------:R-:W-:-:S06]  /*11850*/  @UP0 UIMAD.WIDE UR4, UR43, 0x4, UR4 ;  /* 0x000000042b0408a5 */ /* 0x000fcc000f8e0204 */
[----:B------:R-:W-:Y:S01]  /*11860*/  IMAD.U32 R2, RZ, RZ, UR4 ;  /* 0x00000004ff027e24 */ /* 0x000fe2000f8e00ff */
[----:B------:R-:W1:Y:S01]  /*11870*/  S2R R18, SR_TID.X ;  /* 0x0000000000127919 */ /* 0x000e620000002100 */
[----:B------:R-:W-:Y:S01]  /*11880*/  IMAD.U32 R3, RZ, RZ, UR5 ;  /* 0x00000005ff037e24 */ /* 0x000fe2000f8e00ff */
[----:B------:R-:W-:-:S04]  /*11890*/  ULDC UR4, c[0x0][0xc48] ;  /* 0x0003120000047ab9 */ /* 0x000fc80000000800 */
[----:B------:R2:W5:Y:S01]  /*118a0*/  @P0 LDG.E R29, desc[UR36][R2.64] ;  /* 0x00000024021d0981 */ /* 0x000562000c1e1900 */
[----:B------:R-:W-:Y:S01]  /*118b0*/  IMAD.U32 R0, RZ, RZ, UR45 ;  /* 0x0000002dff007e24 */ /* 0x000fe2000f8e00ff */
[----:B------:R-:W-:Y:S01]  /*118c0*/  UMOV UR5, 0xffffffff ;  /* 0xffffffff00057882 */ /* 0x000fe20000000000 */
[----:B------:R-:W-:Y:S02]  /*118d0*/  IMAD.U32 R22, RZ, RZ, UR4 ;  /* 0x00000004ff167e24 */ /* 0x000fe4000f8e00ff */
[----:B------:R-:W-:Y:S01]  /*118e0*/  VIADD R0, R0, 0xffffffff ;  /* 0xffffffff00007836 */ /* 0x000fe20000000000 */
[----:B-1----:R-:W-:-:S04]  /*118f0*/  SHF.L.U32 R18, R18, 0x4, RZ ;  /* 0x0000000412127819 */ /* 0x002fc800000006ff */
[----:B------:R-:W-:-:S05]  /*11900*/  LOP3.LUT R18, R36, 0x70, R18, 0xf8, !PT ;  /* 0x0000007024127812 */ /* 0x000fca00078ef812 */
[----:B------:R-:W-:Y:S01]  /*11910*/  IMAD R7, R0, 0x40, R18 ;  /* 0x0000004000077824 */ /* 0x000fe200078e0212 */
[----:B0-2---:R-:W-:Y:S06]  /*11920*/  BRA.DIV UR5, `(.L_x_1106) ;  /* 0x0000003205f87947 */ /* 0x005fec000b800000 */
.L_x_1160:
[----:B------:R-:W-:Y:S01]  /*11930*/  ISETP.NE.AND P1, PT, R10, 0x1, PT ;  /* 0x000000010a00780c */ /* 0x000fe20003f25270 */
[C---:B-----5:R-:W-:Y:S01]  /*11940*/  IMAD.IADD R8, R7.reuse, 0x1, R32 ;  /* 0x0000000107087824 */ /* 0x060fe200078e0220 */
[----:B------:R-:W-:Y:S02]  /*11950*/  ISETP.GE.AND P0, PT, R7, UR38, PT ;  /* 0x0000002607007c0c */ /* 0x000fe4000bf06270 */
[----:B------:R-:W-:Y:S01]  /*11960*/  SHF.R.S32.HI R33, RZ, 0x1f, R29 ;  /* 0x0000001fff217819 */ /* 0x000fe2000001141d */
[----:B------:R-:W-:Y:S01]  /*11970*/  IMAD.MOV.U32 R9, RZ, RZ, R8 ;  /* 0x000000ffff097224 */ /* 0x000fe200078e0008 */
[----:B------:R-:W-:Y:S02]  /*11980*/  ISETP.GT.U32.OR P0, PT, R18, 0x3f, P0 ;  /* 0x0000003f1200780c */ /* 0x000fe40000704470 */
[----:B------:R-:W-:-:S05]  /*11990*/  LOP3.LUT R16, R16, 0xfffffbff, RZ, 0xc0, !PT ;  /* 0xfffffbff10107812 */ /* 0x000fca00078ec0ff */
[----:B------:R-:W0:Y:S01]  /*119a0*/  @P1 LDC R3, c[0x0][0x434] ;  /* 0x00010d00ff031b82 */ /* 0x000e220000000800 */
[----:B------:R-:W-:-:S07]  /*119b0*/  @P1 LOP3.LUT R16, R16, 0x400, RZ, 0xfc, !PT ;  /* 0x0000040010101812 */ /* 0x000fce00078efcff */
[----:B------:R-:W1:Y:S08]  /*119c0*/  @P1 LDC R5, c[0x0][0x438] ;  /* 0x00010e00ff051b82 */ /* 0x000e700000000800 */
[----:B------:R-:W2:Y:S01]  /*119d0*/  @!P0 LDC.64 R6, c[0x0][0x428] ;  /* 0x00010a00ff068b82 */ /* 0x000ea20000000a00 */
[----:B0-----:R-:W-:-:S05]  /*119e0*/  @P1 IMAD.HI.U32 R2, R8, R3, RZ ;  /* 0x0000000308021227 */ /* 0x001fca00078e00ff */
[----:B-1----:R-:W-:Y:S02]  /*119f0*/  @P1 SHF.R.U32.HI R9, RZ, R5, R2 ;  /* 0x00000005ff091219 */ /* 0x002fe40000011602 */
[----:B------:R-:W0:Y:S02]  /*11a00*/  @!P0 LDC.64 R4, c[0x0][0x418] ;  /* 0x00010600ff048b82 */ /* 0x000e240000000a00 */
[----:B------:R-:W-:Y:S01]  /*11a10*/  @!P0 SHF.R.S32.HI R3, RZ, 0x1f, R9 ;  /* 0x0000001fff038819 */ /* 0x000fe20000011409 */
[----:B--2---:R-:W-:-:S04]  /*11a20*/  @!P0 IMAD R2, R33, R6, RZ ;  /* 0x0000000621028224 */ /* 0x004fc800078e02ff */
[----:B------:R-:W-:Y:S01]  /*11a30*/  @!P0 IMAD R7, R29, R7, R2 ;  /* 0x000000071d078224 */ /* 0x000fe200078e0202 */
[----:B------:R-:W-:-:S05]  /*11a40*/  @!P0 MOV R2, R9 ;  /* 0x0000000900028202 */ /* 0x000fca0000000f00 */
[----:B------:R-:W-:-:S04]  /*11a50*/  @!P0 IMAD.WIDE.U32 R2, R29, R6, R2 ;  /* 0x000000061d028225 */ /* 0x000fc800078e0002 */
[----:B------:R-:W-:Y:S02]  /*11a60*/  @!P0 IMAD.IADD R3, R3, 0x1, R7 ;  /* 0x0000000103038824 */ /* 0x000fe400078e0207 */
[----:B------:R-:W-:Y:S01]  /*11a70*/  IMAD.MOV.U32 R6, RZ, RZ, RZ ;  /* 0x000000ffff067224 */ /* 0x000fe200078e00ff */
[----:B0-----:R-:W-:-:S04]  /*11a80*/  @!P0 LEA R4, P1, R2, R4, 0x2 ;  /* 0x0000000402048211 */ /* 0x001fc800078210ff */
[----:B------:R-:W-:Y:S01]  /*11a90*/  @!P0 LEA.HI.X R5, R2, R5, R3, 0x2, P1 ;  /* 0x0000000502058211 */ /* 0x000fe200008f1403 */
[----:B------:R-:W-:Y:S01]  /*11aa0*/  IMAD.U32 R2, RZ, RZ, UR48 ;  /* 0x00000030ff027e24 */ /* 0x000fe2000f8e00ff */
[----:B------:R-:W-:-:S03]  /*11ab0*/  LOP3.LUT R16, R16, 0xfffffdff, RZ, 0xc0, !PT ;  /* 0xfffffdff10107812 */ /* 0x000fc600078ec0ff */
[----:B------:R0:W5:Y:S01]  /*11ac0*/  @!P0 LDG.E R6, desc[UR36][R4.64] ;  /* 0x0000002404068981 */ /* 0x000162000c1e1900 */
[----:B------:R-:W-:Y:S01]  /*11ad0*/  ISETP.NE.AND P2, PT, R2, 0x3, PT ;  /* 0x000000030200780c */ /* 0x000fe20003f45270 */
[----:B------:R-:W-:Y:S01]  /*11ae0*/  IMAD R3, RZ, RZ, -UR43 ;  /* 0x8000002bff037e24 */ /* 0x000fe2000f8e02ff */
[----:B------:R-:W-:Y:S01]  /*11af0*/  ISETP.GT.U32.AND P0, PT, R18, 0x3f, PT ;  /* 0x0000003f1200780c */ /* 0x000fe20003f04070 */
[----:B------:R-:W-:Y:S01]  /*11b00*/  IMAD.MOV R7, RZ, RZ, -R9 ;  /* 0x000000ffff077224 */ /* 0x000fe200078e0a09 */
[----:B------:R-:W-:Y:S01]  /*11b10*/  MOV R24, R0 ;  /* 0x0000000000187202 */ /* 0x000fe20000000f00 */
[----:B------:R-:W-:Y:S02]  /*11b20*/  IMAD R22, R22, R3, UR42 ;  /* 0x0000002a16167e24 */ /* 0x000fe4000f8e0203 */
[----:B------:R-:W-:-:S03]  /*11b30*/  IMAD R7, R10, R7, R8 ;  /* 0x000000070a077224 */ /* 0x000fc600078e0208 */
[----:B------:R-:W-:-:S03]  /*11b40*/  SHF.R.S32.HI R26, RZ, 0x1f, R22 ;  /* 0x0000001fff1a7819 */ /* 0x000fc60000011416 */
[----:B------:R-:W-:-:S04]  /*11b50*/  @P2 LOP3.LUT R16, R16, 0x200, RZ, 0xfc, !PT ;  /* 0x0000020010102812 */ /* 0x000fc800078efcff */
[----:B------:R-:W-:-:S04]  /*11b60*/  LOP3.LUT R16, R16, 0xfffffffe, RZ, 0xc0, !PT ;  /* 0xfffffffe10107812 */ /* 0x000fc800078ec0ff */
[----:B------:R-:W-:Y:S01]  /*11b70*/  @P0 LOP3.LUT R16, R16, 0x1, RZ, 0xfc, !PT ;  /* 0x0000000110100812 */ /* 0x000fe200078efcff */
[----:B0-----:R-:W-:Y:S06]  /*11b80*/  @!P2 BRA `(.L_x_1107) ;  /* 0x000000000004a947 */ /* 0x001fec0003800000 */
[----:B------:R-:W-:Y:S01]  /*11b90*/  BPT.TRAP 0x1 ;  /* 0x000000040000795c */ /* 0x000fe20000300000 */
.L_x_1107:
[----:B------:R-:W-:Y:S01]  /*11ba0*/  SHF.R.S32.HI R8, RZ, 0x1f, R7 ;  /* 0x0000001fff087819 */ /* 0x000fe20000011407 */
[----:B------:R-:W-:Y:S01]  /*11bb0*/  ULDC.64 UR4, c[0x0][0x328] ;  /* 0x0000ca0000047ab9 */ /* 0x000fe20000000a00 */
[----:B------:R-:W-:Y:S01]  /*11bc0*/  IMAD R4, R23, 0x8, R17 ;  /* 0x0000000817047824 */ /* 0x000fe200078e0211 */
[----:B------:R-:W-:Y:S02]  /*11bd0*/  BSSY B0, `(.L_x_1108) ;  /* 0x0000016000007945 */ /* 0x000fe40003800000 */
[----:B------:R-:W-:-:S04]  /*11be0*/  IMAD R2, R8, UR4, RZ ;  /* 0x0000000408027c24 */ /* 0x000fc8000f8e02ff */
[C---:B------:R-:W-:Y:S02]  /*11bf0*/  IMAD R5, R7.reuse, UR5, R2 ;  /* 0x0000000507057c24 */ /* 0x040fe4000f8e0202 */
[----:B------:R-:W-:Y:S01]  /*11c00*/  IMAD.WIDE.U32 R2, R7, UR4, RZ ;  /* 0x0000000407027c25 */ /* 0x000fe2000f8e00ff */
[----:B------:R-:W-:-:S03]  /*11c10*/  ULDC.64 UR4, c[0x0][0x338] ;  /* 0x0000ce0000047ab9 */ /* 0x000fc60000000a00 */
[----:B------:R-:W-:Y:S01]  /*11c20*/  IMAD.IADD R3, R3, 0x1, R5 ;  /* 0x0000000103037824 */ /* 0x000fe200078e0205 */
[----:B-----5:R-:W-:Y:S01]  /*11c30*/  SHF.R.S32.HI R5, RZ, 0x1f, R6 ;  /* 0x0000001fff057819 */ /* 0x020fe20000011406 */
[----:B------:R-:W-:-:S04]  /*11c40*/  IMAD.WIDE.U32 R2, R6, UR4, R2 ;  /* 0x0000000406027c25 */ /* 0x000fc8000f8e0002 */
        /* <DEDUP_REMOVED lines=10> */
[----:B------:R-:W-:-:S04]  /*11cf0*/  SHF.L.U32 R3, R25, 0x1f, RZ ;  /* 0x0000001f19037819 */ /* 0x000fc800000006ff */
[----:B------:R-:W-:-:S06]  /*11d00*/  LEA.HI.X R19, R2, UR5, R19, 0x1, P0 ;  /* 0x0000000502137c11 */ /* 0x000fcc00080f0c13 */
[----:B------:R-:W0:Y:S02]  /*11d10*/  SYNCS.PHASECHK.TRANS64.TRYWAIT P0, [R4+URZ+0x30840], R3 ;  /* 0x03084003040075a7 */ /* 0x000e24000800017f */
[----:B0-----:R-:W-:Y:S05]  /*11d20*/  @!P0 BRA `(.L_x_1109) ;  /* 0x0000003000248947 */ /* 0x001fea0003800000 */
.L_x_1161:
[----:B------:R-:W-:Y:S05]  /*11d30*/  BSYNC B0 ;  /* 0x0000000000007941 */ /* 0x000fea0003800000 */
.L_x_1108:
[----:B------:R-:W-:Y:S01]  /*11d40*/  ULDC.64 UR4, c[0x0][0x300] ;  /* 0x0000c00000047ab9 */ /* 0x000fe20000000a00 */
[----:B------:R-:W-:Y:S01]  /*11d50*/  LOP3.LUT P5, RZ, R16, 0x10, RZ, 0xc0, !PT ;  /* 0x0000001010ff7812 */ /* 0x000fe200078ac0ff */
[----:B------:R-:W-:Y:S01]  /*11d60*/  IMAD R8, R8, UR4, RZ ;  /* 0x0000000408087c24 */ /* 0x000fe2000f8e02ff */
[C---:B------:R-:W-:Y:S01]  /*11d70*/  LOP3.LUT P4, RZ, R16.reuse, 0x8, RZ, 0xc0, !PT ;  /* 0x0000000810ff7812 */ /* 0x040fe2000788c0ff */
[C---:B0-----:R-:W-:Y:S01]  /*11d80*/  IMAD.WIDE.U32 R2, R7.reuse, UR4, RZ ;  /* 0x0000000407027c25 */ /* 0x041fe2000f8e00ff */
[C---:B------:R-:W-:Y:S02]  /*11d90*/  LOP3.LUT P3, RZ, R16.reuse, 0x4, RZ, 0xc0, !PT ;  /* 0x0000000410ff7812 */ /* 0x040fe4000786c0ff */
[----:B------:R-:W-:Y:S01]  /*11da0*/  LOP3.LUT P2, RZ, R16, 0x2, RZ, 0xc0, !PT ;  /* 0x0000000210ff7812 */ /* 0x000fe2000784c0ff */
[----:B------:R-:W-:Y:S01]  /*11db0*/  IMAD R9, R7, UR5, R8 ;  /* 0x0000000507097c24 */ /* 0x000fe2000f8e0208 */
[----:B------:R-:W-:Y:S01]  /*11dc0*/  ULDC.64 UR4, c[0x0][0x310] ;  /* 0x0000c40000047ab9 */ /* 0x000fe20000000a00 */
[----:B------:R-:W-:-:S02]  /*11dd0*/  IMAD.MOV.U32 R7, RZ, RZ, -0x40 ;  /* 0xffffffc0ff077424 */ /* 0x000fc400078e00ff */
[----:B------:R-:W-:Y:S02]  /*11de0*/  IMAD.IADD R3, R3, 0x1, R9 ;  /* 0x0000000103037824 */ /* 0x000fe400078e0209 */
[----:B------:R-:W-:Y:S02]  /*11df0*/  IMAD R5, R5, UR4, RZ ;  /* 0x0000000405057c24 */ /* 0x000fe4000f8e02ff */
[----:B------:R-:W-:-:S04]  /*11e00*/  IMAD.WIDE.U32 R2, R6, UR4, R2 ;  /* 0x0000000406027c25 */ /* 0x000fc8000f8e0002 */
[----:B------:R-:W-:Y:S01]  /*11e10*/  IMAD R5, R6, UR5, R5 ;  /* 0x0000000506057c24 */ /* 0x000fe2000f8e0205 */
[----:B------:R-:W-:Y:S01]  /*11e20*/  ULDC.64 UR4, c[0x0][0x308] ;  /* 0x0000c20000047ab9 */ /* 0x000fe20000000a00 */
[----:B------:R-:W-:Y:S02]  /*11e30*/  IMAD R7, R0, R7, UR38 ;  /* 0x0000002600077e24 */ /* 0x000fe4000f8e0207 */
[----:B------:R-:W-:Y:S01]  /*11e40*/  IMAD R0, R23, 0x4000, R30 ;  /* 0x0000400017007824 */ /* 0x000fe200078e021e */
[----:B------:R-:W-:Y:S01]  /*11e50*/  IADD3 R3, R3, R5, RZ ;  /* 0x0000000503037210 */ /* 0x000fe20007ffe0ff */
[----:B------:R-:W-:Y:S02]  /*11e60*/  IMAD R5, R26, UR4, RZ ;  /* 0x000000041a057c24 */ /* 0x000fe4000f8e02ff */
[----:B------:R-:W-:Y:S02]  /*11e70*/  IMAD.IADD R7, R7, 0x1, -R36 ;  /* 0x0000000107077824 */ /* 0x000fe400078e0a24 */
[----:B------:R-:W-:-:S02]  /*11e80*/  IMAD R5, R22, UR5, R5 ;  /* 0x0000000516057c24 */ /* 0x000fc4000f8e0205 */
[----:B------:R-:W-:Y:S01]  /*11e90*/  IMAD.WIDE.U32 R2, R22, UR4, R2 ;  /* 0x0000000416027c25 */ /* 0x000fe2000f8e0002 */
[----:B------:R-:W-:-:S03]  /*11ea0*/  ULDC.64 UR4, c[0x0][0x2e8] ;  /* 0x0000ba0000047ab9 */ /* 0x000fc60000000a00 */
[----:B------:R-:W-:Y:S01]  /*11eb0*/  IMAD.IADD R3, R3, 0x1, R5 ;  /* 0x0000000103037824 */ /* 0x000fe200078e0205 */
[----:B------:R-:W-:Y:S01]  /*11ec0*/  LEA R5, P0, R2, UR4, 0x1 ;  /* 0x0000000402057c11 */ /* 0x000fe2000f8008ff */
[----:B------:R-:W-:-:S03]  /*11ed0*/  UMOV UR4, 0xffffffff ;  /* 0xffffffff00047882 */ /* 0x000fc60000000000 */
[----:B------:R-:W-:Y:S02]  /*11ee0*/  LEA.HI.X R6, R2, UR5, R3, 0x1, P0 ;  /* 0x0000000502067c11 */ /* 0x000fe400080f0c03 */
[----:B------:R-:W-:Y:S01]  /*11ef0*/  ISETP.GE.AND P0, PT, R7, 0x1, PT ;  /* 0x000000010700780c */ /* 0x000fe20003f06270 */
[----:B------:R-:W-:-:S12]  /*11f00*/  BRA.DIV UR4, `(.L_x_1110) ;  /* 0x0000002e04c07947 */ /* 0x000fd8000b800000 */
[----:B------:R-:W0:Y:S01]  /*11f10*/  SHFL.IDX PT, R14, R5, RZ, 0x181f ;  /* 0x00181fff050e7589 */ /* 0x000e2200000e0000 */
[----:B------:R-:W-:-:S03]  /*11f20*/  @P0 LEA R9, R0, R17, 0x1 ;  /* 0x0000001100090211 */ /* 0x000fc600078e08ff */
[----:B------:R-:W1:Y:S04]  /*11f30*/  SHFL.IDX PT, R2, R6, RZ, 0x181f ;  /* 0x00181fff06027589 */ /* 0x000e6800000e0000 */
[----:B------:R-:W-:Y:S01]  /*11f40*/  SHFL.IDX PT, R8, R6, 0x1, 0x181f ;  /* 0x00381f0006087f89 */ /* 0x000fe200000e0000 */
[----:B0-----:R-:W-:-:S05]  /*11f50*/  @P0 LEA R14, P1, R37, R14, 0x1 ;  /* 0x0000000e250e0211 */ /* 0x001fca00078208ff */
[----:B-1----:R-:W-:Y:S02]  /*11f60*/  @P0 IMAD.X R3, RZ, RZ, R2, P1 ;  /* 0x000000ffff030224 */ /* 0x002fe400008e0602 */
[----:B------:R-:W-:Y:S02]  /*11f70*/  @P0 IMAD.MOV.U32 R2, RZ, RZ, R14 ;  /* 0x000000ffff020224 */ /* 0x000fe400078e000e */
[----:B------:R-:W0:Y:S04]  /*11f80*/  SHFL.IDX PT, R14, R5, 0x1, 0x181f ;  /* 0x00381f00050e7f89 */ /* 0x000e2800000e0000 */
[----:B------:R-:W-:Y:S04]  /*11f90*/  @P0 LDGSTS.E.BYPASS.LTC128B.128 [R9+0x20400], desc[UR36][R2.64], !P5 ;  /* 0x2040000002090fae */ /* 0x000fe8000e901d64 */
[----:B------:R-:W-:Y:S04]  /*11fa0*/  @P0 LDGSTS.E.BYPASS.LTC128B.128 [R9+0x22400], desc[UR36][R2.64+0x80], !P4 ;  /* 0x2240008002090fae */ /* 0x000fe8000e101d64 */
[----:B------:R-:W-:Y:S04]  /*11fb0*/  @P0 LDGSTS.E.BYPASS.LTC128B.128 [R9+0x24400], desc[UR36][R2.64+0x100], !P3 ;  /* 0x2440010002090fae */ /* 0x000fe8000d901d64 */
[----:B------:R1:W-:Y:S01]  /*11fc0*/  @P0 LDGSTS.E.BYPASS.LTC128B.128 [R9+0x26400], desc[UR36][R2.64+0x180], !P2 ;  /* 0x2640018002090fae */ /* 0x0003e2000d101d64 */
[----:B------:R-:W-:-:S13]  /*11fd0*/  ISETP.GE.AND P0, PT, R7, 0x11, PT ;  /* 0x000000110700780c */ /* 0x000fda0003f06270 */
[----:B0-----:R-:W-:Y:S01]  /*11fe0*/  @P0 LEA R14, P1, R37, R14, 0x1 ;  /* 0x0000000e250e0211 */ /* 0x001fe200078208ff */
[----:B------:R-:W-:-:S04]  /*11ff0*/  @P0 IMAD R27, R0, 0x2, R17 ;  /* 0x00000002001b0824 */ /* 0x000fc800078e0211 */
[----:B------:R-:W-:Y:S02]  /*12000*/  @P0 IMAD.X R21, RZ, RZ, R8, P1 ;  /* 0x000000ffff150224 */ /* 0x000fe400008e0608 */
[----:B-1----:R-:W-:Y:S01]  /*12010*/  @P0 IMAD.MOV.U32 R2, RZ, RZ, R14 ;  /* 0x000000ffff020224 */ /* 0x002fe200078e000e */
[----:B------:R-:W-:Y:S01]  /*12020*/  SHFL.IDX PT, R8, R6, 0x2, 0x181f ;  /* 0x00581f0006087f89 */ /* 0x000fe200000e0000 */
[----:B------:R-:W-:-:S03]  /*12030*/  @P0 IMAD.MOV.U32 R3, RZ, RZ, R21 ;  /* 0x000000ffff030224 */ /* 0x000fc600078e0015 */
[----:B------:R-:W0:Y:S04]  /*12040*/  SHFL.IDX PT, R14, R5, 0x2, 0x181f ;  /* 0x00581f00050e7f89 */ /* 0x000e2800000e0000 */
[----:B------:R-:W-:Y:S04]  /*12050*/  @P0 LDGSTS.E.BYPASS.LTC128B.128 [R27+0x20c00], desc[UR36][R2.64], !P5 ;  /* 0x20c00000021b0fae */ /* 0x000fe8000e901d64 */
[----:B------:R-:W-:Y:S04]  /*12060*/  @P0 LDGSTS.E.BYPASS.LTC128B.128 [R27+0x22c00], desc[UR36][R2.64+0x80], !P4 ;  /* 0x22c00080021b0fae */ /* 0x000fe8000e101d64 */
[----:B------:R-:W-:Y:S04]  /*12070*/  @P0 LDGSTS.E.BYPASS.LTC128B.128 [R27+0x24c00], desc[UR36][R2.64+0x100], !P3 ;  /* 0x24c00100021b0fae */ /* 0x000fe8000d901d64 */
[----:B------:R1:W-:Y:S01]  /*12080*/  @P0 LDGSTS.E.BYPASS.LTC128B.128 [R27+0x26c00], desc[UR36][R2.64+0x180], !P2 ;  /* 0x26c00180021b0fae */ /* 0x0003e2000d101d64 */
[----:B------:R-:W-:-:S13]  /*12090*/  ISETP.GE.AND P0, PT, R7, 0x21, PT ;  /* 0x000000210700780c */ /* 0x000fda0003f06270 */
[----:B0-----:R-:W-:Y:S01]  /*120a0*/  @P0 LEA R14, P1, R37, R14, 0x1 ;  /* 0x0000000e250e0211 */ /* 0x001fe200078208ff */
[----:B------:R-:W-:-:S03]  /*120b0*/  @P0 IMAD R21, R0, 0x2, R17 ;  /* 0x0000000200150824 */ /* 0x000fc600078e0211 */
[----:B------:R-:W-:Y:S01]  /*120c0*/  @P0 IADD3.X R9, RZ, R8, RZ, P1, !PT ;  /* 0x00000008ff090210 */ /* 0x000fe20000ffe4ff */
[----:B-1----:R-:W-:Y:S01]  /*120d0*/  @P0 IMAD.MOV.U32 R2, RZ, RZ, R14 ;  /* 0x000000ffff020224 */ /* 0x002fe200078e000e */
[----:B------:R0:W1:Y:S03]  /*120e0*/  SHFL.IDX PT, R8, R6, 0x3, 0x181f ;  /* 0x00781f0006087f89 */ /* 0x00006600000e0000 */
[----:B------:R-:W-:Y:S01]  /*120f0*/  @P0 IMAD.MOV.U32 R3, RZ, RZ, R9 ;  /* 0x000000ffff030224 */ /* 0x000fe200078e0009 */
[----:B------:R0:W2:Y:S04]  /*12100*/  SHFL.IDX PT, R14, R5, 0x3, 0x181f ;  /* 0x00781f00050e7f89 */ /* 0x0000a800000e0000 */
[----:B------:R0:W-:Y:S04]  /*12110*/  @P0 LDGSTS.E.BYPASS.LTC128B.128 [R21+0x21400], desc[UR36][R2.64], !P5 ;  /* 0x2140000002150fae */ /* 0x0001e8000e901d64 */
[----:B------:R0:W-:Y:S04]  /*12120*/  @P0 LDGSTS.E.BYPASS.LTC128B.128 [R21+0x23400], desc[UR36][R2.64+0x80], !P4 ;  /* 0x2340008002150fae */ /* 0x0001e8000e101d64 */
[----:B------:R0:W-:Y:S04]  /*12130*/  @P0 LDGSTS.E.BYPASS.LTC128B.128 [R21+0x25400], desc[UR36][R2.64+0x100], !P3 ;  /* 0x2540010002150fae */ /* 0x0001e8000d901d64 */
[----:B------:R0:W-:Y:S02]  /*12140*/  @P0 LDGSTS.E.BYPASS.LTC128B.128 [R21+0x27400], desc[UR36][R2.64+0x180], !P2 ;  /* 0x2740018002150fae */ /* 0x0001e4000d101d64 */
.L_x_1171:
[----:B------:R-:W-:-:S13]  /*12150*/  ISETP.GE.AND P0, PT, R7, 0x31, PT ;  /* 0x000000310700780c */ /* 0x000fda0003f06270 */
[----:B0-2---:R-:W-:Y:S01]  /*12160*/  @P0 LEA R2, P1, R37, R14, 0x1 ;  /* 0x0000000e25020211 */ /* 0x005fe200078208ff */
[----:B------:R-:W-:-:S04]  /*12170*/  @P0 IMAD R5, R0, 0x2, R17 ;  /* 0x0000000200050824 */ /* 0x000fc800078e0211 */
[----:B-1----:R-:W-:-:S05]  /*12180*/  @P0 IMAD.X R3, RZ, RZ, R8, P1 ;  /* 0x000000ffff030224 */ /* 0x002fca00008e0608 */
[----:B------:R-:W-:Y:S01]  /*12190*/  @!PT LDS RZ, [RZ] ;  /* 0x00000000fffff984 */ /* 0x000fe20000000800 */
[----:B------:R-:W-:Y:S01]  /*121a0*/  @!PT LDS RZ, [RZ] ;  /* 0x00000000fffff984 */ /* 0x000fe20000000800 */
[----:B------:R-:W-:Y:S01]  /*121b0*/  @!PT LDS RZ, [RZ] ;  /* 0x00000000fffff984 */ /* 0x000fe20000000800 */
[----:B------:R0:W-:Y:S04]  /*121c0*/  @P0 LDGSTS.E.BYPASS.LTC128B.128 [R5+0x21c00], desc[UR36][R2.64], !P5 ;  /* 0x21c0000002050fae */ /* 0x0001e8000e901d64 */
[----:B------:R0:W-:Y:S04]  /*121d0*/  @P0 LDGSTS.E.BYPASS.LTC128B.128 [R5+0x23c00], desc[UR36][R2.64+0x80], !P4 ;  /* 0x23c0008002050fae */ /* 0x0001e8000e101d64 */
[----:B------:R0:W-:Y:S04]  /*121e0*/  @P0 LDGSTS.E.BYPASS.LTC128B.128 [R5+0x25c00], desc[UR36][R2.64+0x100], !P3 ;  /* 0x25c0010002050fae */ /* 0x0001e8000d901d64 */
[----:B------:R0:W-:Y:S01]  /*121f0*/  @P0 LDGSTS.E.BYPASS.LTC128B.128 [R5+0x27c00], desc[UR36][R2.64+0x180], !P2 ;  /* 0x27c0018002050fae */ /* 0x0001e2000d101d64 */
[----:B------:R-:W-:Y:S01]  /*12200*/  PLOP3.LUT P0, PT, PT, PT, PT, 0x80, 0x0 ;  /* 0x000000000000781c */ /* 0x000fe20003f0f070 */
[----:B------:R-:W-:-:S12]  /*12210*/  NOP ;  /* 0x0000000000007918 */ /* 0x000fd80000000000 */
.L_x_1111:
        /* <DEDUP_REMOVED lines=10> */
.L_x_1112:
[----:B------:R-:W-:Y:S01]  /*122c0*/  IADD3 R0, R17, 0x10400, RZ ;  /* 0x0001040011007810 */ /* 0x000fe20007ffe0ff */
[----:B------:R1:W-:Y:S06]  /*122d0*/  SYNCS.ARRIVE.TRANS64.A1T0 RZ, [R4+URZ+0x30830], RZ ;  /* 0x030830ff04ff79a7 */ /* 0x0003ec000810003f */
[----:B------:R-:W-:Y:S05]  /*122e0*/  WARPSYNC.ALL ;  /* 0x0000000000007948 */ /* 0x000fea0003800000 */
[----:B------:R-:W-:Y:S01]  /*122f0*/  BAR.SYNC.DEFER_BLOCKING 0x8, 0x180 ;  /* 0x0206000000007b1d */ /* 0x000fe20000010000 */
[----:B------:R-:W-:-:S05]  /*12300*/  LOP3.LUT P0, RZ, R0, 0x3ff, RZ, 0xc0, !PT ;  /* 0x000003ff00ff7812 */ /* 0x000fca000780c0ff */
[----:B------:R-:W-:Y:S08]  /*12310*/  BSSY B6, `(.L_x_1113) ;  /* 0x0000012000067945 */ /* 0x000ff00003800000 */
[----:B------:R-:W-:Y:S05]  /*12320*/  @!P0 BRA `(.L_x_1114) ;  /* 0x0000000000408947 */ /* 0x000fea0003800000 */
[----:B0-----:R-:W-:Y:S01]  /*12330*/  MOV R2, 0x0 ;  /* 0x0000000000027802 */ /* 0x001fe20000000f00 */
[----:B------:R-:W-:Y:S01]  /*12340*/  ULDC.64 UR6, c[0x4][0x138] ;  /* 0x01004e0000067ab9 */ /* 0x000fe20000000a00 */
[----:B------:R-:W-:Y:S01]  /*12350*/  ULDC.64 UR8, c[0x4][0x140] ;  /* 0x0100500000087ab9 */ /* 0x000fe20000000a00 */
[----:B------:R-:W-:Y:S01]  /*12360*/  ULDC.64 UR4, c[0x4][0xb0] ;  /* 0x01002c0000047ab9 */ /* 0x000fe20000000a00 */
[----:B-1----:R-:W-:Y:S01]  /*12370*/  IMAD.U32 R4, RZ, RZ, UR6 ;  /* 0x00000006ff047e24 */ /* 0x002fe2000f8e00ff */
[----:B------:R-:W-:Y:S01]  /*12380*/  MOV R11, UR5 ;  /* 0x00000005000b7c02 */ /* 0x000fe20008000f00 */
[----:B------:R-:W0:Y:S01]  /*12390*/  LDC.64 R2, c[0x4][R2] ;  /* 0x0100000002027b82 */ /* 0x000e220000000a00 */
[----:B------:R-:W-:Y:S02]  /*123a0*/  IMAD.U32 R5, RZ, RZ, UR7 ;  /* 0x00000007ff057e24 */ /* 0x000fe4000f8e00ff */
[----:B------:R-:W-:Y:S02]  /*123b0*/  IMAD.U32 R6, RZ, RZ, UR8 ;  /* 0x00000008ff067e24 */ /* 0x000fe4000f8e00ff */
[----:B------:R-:W-:-:S02]  /*123c0*/  IMAD.U32 R7, RZ, RZ, UR9 ;  /* 0x00000009ff077e24 */ /* 0x000fc4000f8e00ff */
[----:B------:R-:W-:Y:S02]  /*123d0*/  IMAD.U32 R10, RZ, RZ, UR4 ;  /* 0x00000004ff0a7e24 */ /* 0x000fe4000f8e00ff */
[----:B------:R-:W-:Y:S02]  /*123e0*/  IMAD.MOV.U32 R8, RZ, RZ, 0x70 ;  /* 0x00000070ff087424 */ /* 0x000fe400078e00ff */
[----:B------:R-:W-:Y:S02]  /*123f0*/  IMAD.MOV.U32 R12, RZ, RZ, 0x1 ;  /* 0x00000001ff0c7424 */ /* 0x000fe400078e00ff */
[----:B------:R-:W-:-:S07]  /*12400*/  IMAD.MOV.U32 R13, RZ, RZ, RZ ;  /* 0x000000ffff0d7224 */ /* 0x000fce00078e00ff */
[----:B------:R-:W-:-:S07]  /*12410*/  LEPC R20, `(.L_x_1114) ;  /* 0x000000001014794e */ /* 0x000fce0000000000 */
[----:B0-----:R-:W-:Y:S05]  /*12420*/  CALL.ABS.NOINC R2 ;  /* 0x0000000002007343 */ /* 0x001fea0003c00000 */
.L_x_1114:
[----:B------:R-:W-:Y:S05]  /*12430*/  BSYNC B6 ;  /* 0x0000000000067941 */ /* 0x000fea0003800000 */
.L_x_1113:
[----:B0-----:R-:W0:Y:S01]  /*12440*/  S2R R2, SR_TID.X ;  /* 0x0000000000027919 */ /* 0x001e220000002100 */
[----:B------:R-:W-:Y:S01]  /*12450*/  UISETP.NE.AND UP0, UPT, UR50, URZ, UPT ;  /* 0x0000003f3200728c */ /* 0x000fe2000bf05270 */
[----:B------:R-:W-:Y:S01]  /*12460*/  R2UR UR6, R26 ;  /* 0x000000001a0672ca */ /* 0x000fe200000e0000 */
[----:B------:R-:W-:Y:S01]  /*12470*/  ULDC.64 UR8, c[0x0][0x2d8] ;  /* 0x0000b60000087ab9 */ /* 0x000fe20000000a00 */
[----:B------:R-:W-:Y:S02]  /*12480*/  R2UR UR7, R22 ;  /* 0x00000000160772ca */ /* 0x000fe400000e0000 */
[C---:B------:R-:W-:Y:S02]  /*12490*/  LOP3.LUT P2, RZ, R16.reuse, 0x4000, RZ, 0xc0, !PT ;  /* 0x0000400010ff7812 */ /* 0x040fe4000784c0ff */
[----:B------:R-:W-:Y:S02]  /*124a0*/  PLOP3.LUT P0, PT, PT, PT, UP0, 0x80, 0x0 ;  /* 0x000000000000781c */ /* 0x000fe40003f0f008 */
[----:B------:R-:W-:-:S02]  /*124b0*/  LOP3.LUT P3, RZ, R16, 0x2000, RZ, 0xc0, !PT ;  /* 0x0000200010ff7812 */ /* 0x000fc4000786c0ff */
[----:B------:R-:W-:Y:S01]  /*124c0*/  @UP0 ULDC UR4, c[0x0][0x44c] ;  /* 0x0001130000040ab9 */ /* 0x000fe20000000800 */
[C---:B------:R-:W-:Y:S02]  /*124d0*/  LOP3.LUT P4, RZ, R16.reuse, 0x1000, RZ, 0xc0, !PT ;  /* 0x0000100010ff7812 */ /* 0x040fe4000788c0ff */
[----:B------:R-:W-:Y:S01]  /*124e0*/  UIMAD UR6, UR6, UR8, URZ ;  /* 0x00000008060672a4 */ /* 0x000fe2000f8e023f */
[----:B------:R-:W-:-:S03]  /*124f0*/  LOP3.LUT P5, RZ, R16, 0x800, RZ, 0xc0, !PT ;  /* 0x0000080010ff7812 */ /* 0x000fc600078ac0ff */
[----:B------:R-:W-:Y:S02]  /*12500*/  UIMAD UR7, UR7, UR9, UR6 ;  /* 0x00000009070772a4 */ /* 0x000fe4000f8e0206 */
[----:B------:R-:W-:Y:S01]  /*12510*/  USHF.R.S32.HI UR6, URZ, 0x1f, UR43 ;  /* 0x0000001f3f067899 */ /* 0x000fe2000801142b */
[----:B0-----:R-:W-:-:S05]  /*12520*/  IMAD.SHL.U32 R2, R2, 0x10, RZ ;  /* 0x0000001002027824 */ /* 0x001fca00078e00ff */
[----:B------:R-:W-:-:S05]  /*12530*/  LOP3.LUT R2, R36, 0x70, R2, 0xf8, !PT ;  /* 0x0000007024027812 */ /* 0x000fca00078ef802 */
[----:B------:R-:W-:-:S04]  /*12540*/  VIADD R0, R2, UR44 ;  /* 0x0000002c02007c36 */ /* 0x000fc80008000000 */
[----:B------:R-:W-:Y:S01]  /*12550*/  @P0 IMAD.HI.U32 R3, R0, UR4, RZ ;  /* 0x0000000400030c27 */ /* 0x000fe2000f8e00ff */
[----:B------:R-:W-:Y:S01]  /*12560*/  PLOP3.LUT P0, PT, PT, PT, UP0, 0x80, 0x0 ;  /* 0x000000000000781c */ /* 0x000fe20003f0f008 */
[----:B------:R-:W-:Y:S01]  /*12570*/  @UP0 ULDC UR4, c[0x0][0x450] ;  /* 0x0001140000040ab9 */ /* 0x000fe20000000800 */
[----:B------:R-:W-:-:S11]  /*12580*/  MOV R2, R0 ;  /* 0x0000000000027202 */ /* 0x000fd60000000f00 */
[----:B------:R-:W-:Y:S02]  /*12590*/  @P0 SHF.R.U32.HI R2, RZ, UR4, R3 ;  /* 0x00000004ff020c19 */ /* 0x000fe40008011603 */
[----:B------:R-:W-:-:S03]  /*125a0*/  R2UR UR4, R22 ;  /* 0x00000000160472ca */ /* 0x000fc600000e0000 */
[----:B------:R-:W-:-:S10]  /*125b0*/  IMAD.MOV R5, RZ, RZ, -R2 ;  /* 0x000000ffff057224 */ /* 0x000fd400078e0a02 */
[----:B------:R-:W-:-:S03]  /*125c0*/  UIMAD.WIDE.U32 UR4, UR4, UR8, URZ ;  /* 0x00000008040472a5 */ /* 0x000fc6000f8e003f */
[----:B------:R-:W-:Y:S01]  /*125d0*/  ULDC.64 UR8, c[0x0][0x2e0] ;  /* 0x0000b80000087ab9 */ /* 0x000fe20000000a00 */
[----:B------:R-:W-:Y:S02]  /*125e0*/  UIADD3 UR5, UR5, UR7, URZ ;  /* 0x0000000705057290 */ /* 0x000fe4000fffe03f */
[----:B------:R-:W-:Y:S01]  /*125f0*/  UIMAD UR6, UR6, UR8, URZ ;  /* 0x00000008060672a4 */ /* 0x000fe2000f8e023f */
[----:B------:R-:W-:Y:S01]  /*12600*/  ULDC UR7, c[0x0][0x448] ;  /* 0x0001120000077ab9 */ /* 0x000fe20000000800 */
[----:B------:R-:W-:Y:S01]  /*12610*/  UIMAD.WIDE.U32 UR4, UR43, UR8, UR4 ;  /* 0x000000082b0472a5 */ /* 0x000fe2000f8e0004 */
[----:B------:R-:W-:Y:S01]  /*12620*/  IMAD R5, R5, UR7, R0 ;  /* 0x0000000705057c24 */ /* 0x000fe2000f8e0200 */
[----:B------:R-:W-:Y:S01]  /*12630*/  UIMAD UR6, UR43, UR9, UR6 ;  /* 0x000000092b0672a4 */ /* 0x000fe2000f8e0206 */
[----:B------:R-:W-:Y:S02]  /*12640*/  SHF.R.S32.HI R0, RZ, 0x1f, R2 ;  /* 0x0000001fff007819 */ /* 0x000fe40000011402 */
[----:B------:R-:W-:Y:S01]  /*12650*/  ULDC.64 UR8, c[0x0][0x2d0] ;  /* 0x0000b40000087ab9 */ /* 0x000fe20000000a00 */
[----:B------:R-:W-:Y:S01]  /*12660*/  UIADD3 UR5, UR5, UR6, URZ ;  /* 0x0000000605057290 */ /* 0x000fe2000fffe03f */
[----:B------:R-:W-:-:S02]  /*12670*/  IMAD.U32 R9, RZ, RZ, UR8 ;  /* 0x00000008ff097e24 */ /* 0x000fc4000f8e00ff */
[----:B------:R-:W-:Y:S01]  /*12680*/  IMAD R3, R0, UR8, RZ ;  /* 0x0000000800037c24 */ /* 0x000fe2000f8e02ff */
[----:B------:R-:W-:-:S03]  /*12690*/  SHF.R.S32.HI R0, RZ, 0x1f, R5 ;  /* 0x0000001fff007819 */ /* 0x000fc60000011405 */
[C---:B------:R-:W-:Y:S02]  /*126a0*/  IMAD R7, R2.reuse, UR9, R3 ;  /* 0x0000000902077c24 */ /* 0x040fe4000f8e0203 */
[----:B------:R-:W-:Y:S01]  /*126b0*/  IMAD.WIDE.U32 R2, R2, R9, UR4 ;  /* 0x0000000402027e25 */ /* 0x000fe2000f8e0009 */
        /* <DEDUP_REMOVED lines=9> */
[----:B-1----:R-:W-:Y:S01]  /*12750*/  LEA.HI.X R4, R2, UR5, R3, 0x1, P0 ;  /* 0x0000000502047c11 */ /* 0x002fe200080f0c03 */
[----:B------:R-:W-:Y:S06]  /*12760*/  BRA.DIV UR4, `(.L_x_1115) ;  /* 0x0000002a04fc7947 */ /* 0x000fec000b800000 */
[----:B------:R-:W0:Y:S01]  /*12770*/  SHFL.IDX PT, R14, R5, RZ, 0x181f ;  /* 0x00181fff050e7589 */ /* 0x000e2200000e0000 */
[----:B------:R-:W-:-:S03]  /*12780*/  VIADD R0, R36, UR44 ;  /* 0x0000002c24007c36 */ /* 0x000fc60008000000 */
[----:B------:R-:W1:Y:S01]  /*12790*/  SHFL.IDX PT, R2, R4, RZ, 0x181f ;  /* 0x00181fff04027589 */ /* 0x000e6200000e0000 */
[C---:B------:R-:W-:Y:S01]  /*127a0*/  VIADD R7, R0.reuse, 0x10 ;  /* 0x0000001000077836 */ /* 0x040fe20000000000 */
[----:B------:R-:W-:Y:S02]  /*127b0*/  ISETP.GE.AND P0, PT, R0, UR39, PT ;  /* 0x0000002700007c0c */ /* 0x000fe4000bf06270 */
[----:B------:R-:W-:Y:S11]  /*127c0*/  SHFL.IDX PT, R6, R4, 0x1, 0x181f ;  /* 0x00381f0004067f89 */ /* 0x000ff600000e0000 */
[----:B0-----:R-:W-:-:S04]  /*127d0*/  @!P0 LEA R14, P1, R37, R14, 0x1 ;  /* 0x0000000e250e8211 */ /* 0x001fc800078208ff */
[----:B-1----:R-:W-:Y:S01]  /*127e0*/  @!P0 IADD3.X R3, RZ, R2, RZ, P1, !PT ;  /* 0x00000002ff038210 */ /* 0x002fe20000ffe4ff */
[----:B------:R-:W-:Y:S02]  /*127f0*/  @!P0 IMAD.MOV.U32 R2, RZ, RZ, R14 ;  /* 0x000000ffff028224 */ /* 0x000fe400078e000e */
[----:B------:R-:W0:Y:S04]  /*12800*/  SHFL.IDX PT, R14, R5, 0x1, 0x181f ;  /* 0x00381f00050e7f89 */ /* 0x000e2800000e0000 */
        /* <DEDUP_REMOVED lines=8> */
[----:B------:R-:W-:Y:S01]  /*12890*/  SHFL.IDX PT, R6, R4, 0x2, 0x181f ;  /* 0x00581f0004067f89 */ /* 0x000fe200000e0000 */
[----:B------:R-:W-:Y:S01]  /*128a0*/  @!P0 IMAD.MOV.U32 R3, RZ, RZ, R7 ;  /* 0x000000ffff038224 */ /* 0x000fe200078e0007 */
[----:B------:R-:W-:Y:S02]  /*128b0*/  IADD3 R7, R0, 0x20, RZ ;  /* 0x0000002000077810 */ /* 0x000fe40007ffe0ff */
        /* <DEDUP_REMOVED lines=10> */
[----:B------:R-:W-:Y:S02]  /*12960*/  @!P0 IMAD.MOV.U32 R3, RZ, RZ, R7 ;  /* 0x000000ffff038224 */ /* 0x000fe400078e0007 */
        /* <DEDUP_REMOVED lines=19> */
[----:B0-----:R-:W-:-:S05]  /*12aa0*/  @!P0 LEA R14, P1, R37, R14, 0x1 ;  /* 0x0000000e250e8211 */ /* 0x001fca00078208ff */
[----:B-1----:R-:W-:Y:S02]  /*12ab0*/  @!P0 IMAD.X R7, RZ, RZ, R6, P1 ;  /* 0x000000ffff078224 */ /* 0x002fe400008e0606 */
[----:B--2---:R-:W-:Y:S01]  /*12ac0*/  @!P0 IMAD.MOV.U32 R2, RZ, RZ, R14 ;  /* 0x000000ffff028224 */ /* 0x004fe200078e000e */
        /* <DEDUP_REMOVED lines=24> */
[----:B------:R0:W1:Y:S03]  /*12c50*/  SHFL.IDX PT, R14, R5, 0x7, 0x181f ;  /* 0x00f81f00050e7f89 */ /* 0x00006600000e0000 */
[----:B------:R-:W-:Y:S01]  /*12c60*/  @!P0 IMAD.MOV.U32 R3, RZ, RZ, R7 ;  /* 0x000000ffff038224 */ /* 0x000fe200078e0007 */
[----:B------:R0:W2:Y:S04]  /*12c70*/  SHFL.IDX PT, R6, R4, 0x7, 0x181f ;  /* 0x00f81f0004067f89 */ /* 0x0000a800000e0000 */
[----:B------:R0:W-:Y:S04]  /*12c80*/  @!P0 LDGSTS.E.BYPASS.LTC128B.128 [R31+0x13400], desc[UR36][R2.64], !P2 ;  /* 0x13400000021f8fae */ /* 0x0001e8000d101d64 */
[----:B------:R0:W-:Y:S04]  /*12c90*/  @!P0 LDGSTS.E.BYPASS.LTC128B.128 [R31+0x17400], desc[UR36][R2.64+0x80], !P3 ;  /* 0x17400080021f8fae */ /* 0x0001e8000d901d64 */
[----:B------:R0:W-:Y:S04]  /*12ca0*/  @!P0 LDGSTS.E.BYPASS.LTC128B.128 [R31+0x1b400], desc[UR36][R2.64+0x100], !P4 ;  /* 0x1b400100021f8fae */ /* 0x0001e8000e101d64 */
[----:B------:R0:W-:Y:S02]  /*12cb0*/  @!P0 LDGSTS.E.BYPASS.LTC128B.128 [R31+0x1f400], desc[UR36][R2.64+0x180], !P5 ;  /* 0x1f400180021f8fae */ /* 0x0001e4000e901d64 */
.L_x_1188:
[----:B------:R-:W-:-:S05]  /*12cc0*/  VIADD R0, R0, 0x70 ;  /* 0x0000007000007836 */ /* 0x000fca0000000000 */
[----:B------:R-:W-:-:S13]  /*12cd0*/  ISETP.GE.AND P0, PT, R0, UR39, PT ;  /* 0x0000002700007c0c */ /* 0x000fda000bf06270 */
[----:B01----:R-:W-:-:S05]  /*12ce0*/  @!P0 LEA R2, P1, R37, R14, 0x1 ;  /* 0x0000000e25028211 */ /* 0x003fca00078208ff */
[----:B--2---:R-:W-:-:S05]  /*12cf0*/  @!P0 IMAD.X R3, RZ, RZ, R6, P1 ;  /* 0x000000ffff038224 */ /* 0x004fca00008e0606 */
[----:B------:R-:W-:Y:S01]  /*12d00*/  @!PT LDS RZ, [RZ] ;  /* 0x00000000fffff984 */ /* 0x000fe20000000800 */
[----:B------:R-:W-:Y:S01]  /*12d10*/  @!PT LDS RZ, [RZ] ;  /* 0x00000000fffff984 */ /* 0x000fe20000000800 */
[----:B------:R-:W-:Y:S01]  /*12d20*/  @!PT LDS RZ, [RZ] ;  /* 0x00000000fffff984 */ /* 0x000fe20000000800 */
[----:B------:R0:W-:Y:S04]  /*12d30*/  @!P0 LDGSTS.E.BYPASS.LTC128B.128 [R31+0x13c00], desc[UR36][R2.64], !P2 ;  /* 0x13c00000021f8fae */ /* 0x0001e8000d101d64 */
[----:B------:R0:W-:Y:S04]  /*12d40*/  @!P0 LDGSTS.E.BYPASS.LTC128B.128 [R31+0x17c00], desc[UR36][R2.64+0x80], !P3 ;  /* 0x17c00080021f8fae */ /* 0x0001e8000d901d64 */
[----:B------:R0:W-:Y:S04]  /*12d50*/  @!P0 LDGSTS.E.BYPASS.LTC128B.128 [R31+0x1bc00], desc[UR36][R2.64+0x100], !P4 ;  /* 0x1bc00100021f8fae */ /* 0x0001e8000e101d64 */
[----:B------:R0:W-:Y:S01]  /*12d60*/  @!P0 LDGSTS.E.BYPASS.LTC128B.128 [R31+0x1fc00], desc[UR36][R2.64+0x180], !P5 ;  /* 0x1fc00180021f8fae */ /* 0x0001e2000e901d64 */
[----:B------:R-:W-:Y:S01]  /*12d70*/  PLOP3.LUT P0, PT, PT, PT, PT, 0x80, 0x0 ;  /* 0x000000000000781c */ /* 0x000fe20003f0f070 */
[----:B------:R-:W-:-:S12]  /*12d80*/  NOP ;  /* 0x0000000000007918 */ /* 0x000fd80000000000 */
.L_x_1116:
[----:B------:R-:W-:Y:S02]  /*12d90*/  PLOP3.LUT P1, PT, P1, P0, PT, 0xa2, 0x0 ;  /* 0x000000000000781c */ /* 0x000fe40000f21472 */
[----:B------:R-:W-:-:S08]  /*12da0*/  @P0 R2UR P1, UR4, R17 ;  /* 0x00000000110402ca */ /* 0x000fd00000020000 */
[----:B------:R-:W-:-:S05]  /*12db0*/  @P0 PLOP3.LUT P0, PT, P1, PT, PT, 0x80, 0x0 ;  /* 0x000000000000081c */ /* 0x000fca0000f0f070 */
[----:B------:R-:W-:Y:S01]  /*12dc0*/  @!P1 SYNCS.ARRIVE.TRANS64.RED.A0T1 RZ, [UR4+0x30800], RZ ;  /* 0x030800ffffff99a7 */ /* 0x000fe20008200404 */
[----:B------:R-:W-:Y:S07]  /*12dd0*/  @!P1 ARRIVES.LDGSTSBAR.64.TRANSCNT [UR4+0x30800] ;  /* 0x03080000ff0099b0 */ /* 0x000fee0008000a84 */
[----:B------:R-:W-:Y:S05]  /*12de0*/  @P0 BRA.U.ANY `(.L_x_1116) ;  /* 0xfffffffd00e80947 */ /* 0x000fea000393ffff */
[----:B0-----:R-:W2:Y:S02]  /*12df0*/  LDL.LU R2, [R1] ;  /* 0x0000000001027983 */ /* 0x001ea40000300800 */
[----:B--2---:R-:W-:-:S05]  /*12e00*/  VIADD R2, R2, 0x1 ;  /* 0x0000000102027836 */ /* 0x004fca0000000000 */
[----:B------:R0:W-:Y:S01]  /*12e10*/  STL [R1], R2 ;  /* 0x0000000201007387 */ /* 0x0001e20000100800 */
[----:B------:R-:W-:-:S04]  /*12e20*/  LEA.HI R0, R2, R2, RZ, 0x1 ;  /* 0x0000000202007211 */ /* 0x000fc800078f08ff */
[----:B------:R-:W-:-:S05]  /*12e30*/  LOP3.LUT R0, R0, 0xfffffffe, RZ, 0xc0, !PT ;  /* 0xfffffffe00007812 */ /* 0x000fca00078ec0ff */
[----:B------:R-:W-:-:S05]  /*12e40*/  IMAD.IADD R0, R2, 0x1, -R0 ;  /* 0x0000000102007824 */ /* 0x000fca00078e0a00 */
[----:B------:R-:W-:Y:S01]  /*12e50*/  SHF.L.U32 R0, R0, 0x1f, RZ ;  /* 0x0000001f00007819 */ /* 0x000fe200000006ff */
[----:B------:R-:W-:Y:S01]  /*12e60*/  NOP ;  /* 0x0000000000007918 */ /* 0x000fe20000000000 */
[----:B------:R0:W-:Y:S01]  /*12e70*/  SYNCS.ARRIVE.TRANS64.A1T0 RZ, [R17+URZ+0x30800], RZ ;  /* 0x030800ff11ff79a7 */ /* 0x0001e2000810003f */
[----:B------:R-:W-:Y:S01]  /*12e80*/  BSSY B0, `(.L_x_1117) ;  /* 0x0000003000007945 */ /* 0x000fe20003800000 */
[----:B------:R-:W1:Y:S03]  /*12e90*/  SYNCS.PHASECHK.TRANS64.TRYWAIT P0, [R17+URZ+0x30820], R0 ;  /* 0x03082000110075a7 */ /* 0x000e66000800017f */
[----:B01----:R-:W-:Y:S05]  /*12ea0*/  @!P0 BRA `(.L_x_1118) ;  /* 0x0000002c00e08947 */ /* 0x003fea0003800000 */
.L_x_1189:
[----:B------:R-:W-:Y:S05]  /*12eb0*/  BSYNC B0 ;  /* 0x0000000000007941 */ /* 0x000fea0003800000 */
.L_x_1117:
[----:B------:R-:W-:-:S04]  /*12ec0*/  UIADD3 UR4, UR45, -0x2, URZ ;  /* 0xfffffffe2d047890 */ /* 0x000fc8000fffe03f */
[----:B------:R-:W-:-:S06]  /*12ed0*/  UISETP.GE.AND UP0, UPT, UR4, UR46, UPT ;  /* 0x0000002e0400728c */ /* 0x000fcc000bf06270 */
[----:B------:R-:W-:-:S13]  /*12ee0*/  PLOP3.LUT P0, PT, PT, PT, UP0, 0x40, 0x0 ;  /* 0x000000000000781c */ /* 0x000fda0003f0e808 */
[----:B------:R-:W-:Y:S05]  /*12ef0*/  @P0 BRA `(.L_x_1119) ;  /* 0x0000000c00a80947 */ /* 0x000fea0003800000 */
[----:B------:R-:W-:Y:S01]  /*12f00*/  BSSY B0, `(.L_x_1119) ;  /* 0x00000e9000007945 */ /* 0x000fe20003800000 */
[----:B------:R-:W-:Y:S01]  /*12f10*/  MOV R8, R25 ;  /* 0x0000001900087202 */ /* 0x000fe20000000f00 */
[----:B------:R-:W-:Y:S02]  /*12f20*/  IMAD.MOV.U32 R6, RZ, RZ, R23 ;  /* 0x000000ffff067224 */ /* 0x000fe400078e0017 */
[----:B------:R-:W-:Y:S02]  /*12f30*/  IMAD.MOV.U32 R28, RZ, RZ, R24 ;  /* 0x000000ffff1c7224 */ /* 0x000fe400078e0018 */
[----:B------:R-:W-:-:S07]  /*12f40*/  IMAD.U32 R7, RZ, RZ, UR4 ;  /* 0x00000004ff077e24 */ /* 0x000fce000f8e00ff */
.L_x_1132:
[----:B------:R-:W1:Y:S01]  /*12f50*/  S2R R4, SR_TID.X ;  /* 0x0000000000047919 */ /* 0x000e620000002100 */
[----:B0-----:R-:W0:Y:S01]  /*12f60*/  LDC R0, c[0x0][0x430] ;  /* 0x00010c00ff007b82 */ /* 0x001e220000000800 */
[----:B------:R-:W-:Y:S01]  /*12f70*/  IMAD R9, R7, 0x40, R32 ;  /* 0x0000004007097824 */ /* 0x000fe200078e0220 */
[----:B------:R-:W-:Y:S01]  /*12f80*/  LOP3.LUT P1, RZ, R16, 0x200, RZ, 0xc0, !PT ;  /* 0x0000020010ff7812 */ /* 0x000fe2000782c0ff */
[----:B------:R-:W-:Y:S01]  /*12f90*/  VIADD R23, R6, 0x1 ;  /* 0x0000000106177836 */ /* 0x000fe20000000000 */
[----:B0-----:R-:W-:Y:S01]  /*12fa0*/  ISETP.NE.AND P0, PT, R0, 0x1, PT ;  /* 0x000000010000780c */ /* 0x001fe20003f05270 */
[----:B-1----:R-:W-:-:S05]  /*12fb0*/  IMAD.SHL.U32 R4, R4, 0x10, RZ ;  /* 0x0000001004047824 */ /* 0x002fca00078e00ff */
[----:B------:R-:W-:-:S07]  /*12fc0*/  LOP3.LUT R4, R36, 0x70, R4, 0xf8, !PT ;  /* 0x0000007024047812 */ /* 0x000fce00078ef804 */
[----:B------:R-:W0:Y:S01]  /*12fd0*/  @P0 LDC R0, c[0x0][0x434] ;  /* 0x00010d00ff000b82 */ /* 0x000e220000000800 */
[C---:B------:R-:W-:Y:S02]  /*12fe0*/  ISETP.GT.U32.AND P2, PT, R4.reuse, 0x3f, PT ;  /* 0x0000003f0400780c */ /* 0x040fe40003f44070 */
[----:B------:R-:W-:-:S05]  /*12ff0*/  IADD3 R9, R4, R9, RZ ;  /* 0x0000000904097210 */ /* 0x000fca0007ffe0ff */
[----:B------:R-:W1:Y:S01]  /*13000*/  @P0 LDC R3, c[0x0][0x438] ;  /* 0x00010e00ff030b82 */ /* 0x000e620000000800 */
[----:B------:R-:W-:-:S07]  /*13010*/  IMAD.MOV.U32 R12, RZ, RZ, R9 ;  /* 0x000000ffff0c7224 */ /* 0x000fce00078e0009 */
[----:B------:R-:W2:Y:S08]  /*13020*/  @!P2 LDC.64 R10, c[0x0][0x428] ;  /* 0x00010a00ff0aab82 */ /* 0x000eb00000000a00 */
[----:B------:R-:W3:Y:S01]  /*13030*/  @!P2 LDC.64 R4, c[0x0][0x418] ;  /* 0x00010600ff04ab82 */ /* 0x000ee20000000a00 */
[----:B0-----:R-:W-:-:S05]  /*13040*/  @P0 IMAD.HI.U32 R0, R9, R0, RZ ;  /* 0x0000000009000227 */ /* 0x001fca00078e00ff */
[----:B-1----:R-:W-:-:S04]  /*13050*/  @P0 SHF.R.U32.HI R12, RZ, R3, R0 ;  /* 0x00000003ff0c0219 */ /* 0x002fc80000011600 */
[--C-:B------:R-:W-:Y:S01]  /*13060*/  @!P2 SHF.R.S32.HI R3, RZ, 0x1f, R12.reuse ;  /* 0x0000001fff03a819 */ /* 0x100fe2000001140c */
[----:B------:R-:W-:Y:S02]  /*13070*/  @!P2 IMAD.MOV.U32 R2, RZ, RZ, R12 ;  /* 0x000000ffff02a224 */ /* 0x000fe400078e000c */
[-C--:B--2---:R-:W-:Y:S02]  /*13080*/  @!P2 IMAD R0, R33, R10.reuse, RZ ;  /* 0x0000000a2100a224 */ /* 0x084fe400078e02ff */
[----:B------:R-:W-:-:S04]  /*13090*/  @!P2 IMAD.WIDE.U32 R2, R29, R10, R2 ;  /* 0x0000000a1d02a225 */ /* 0x000fc800078e0002 */
[----:B------:R-:W-:Y:S01]  /*130a0*/  @!P2 IMAD R11, R29, R11, R0 ;  /* 0x0000000b1d0ba224 */ /* 0x000fe200078e0200 */
[----:B---3--:R-:W-:-:S03]  /*130b0*/  @!P2 LEA R4, P0, R2, R4, 0x2 ;  /* 0x000000040204a211 */ /* 0x008fc600078010ff */
[----:B------:R-:W-:-:S05]  /*130c0*/  @!P2 IMAD.IADD R0, R11, 0x1, R3 ;  /* 0x000000010b00a824 */ /* 0x000fca00078e0203 */
[----:B------:R-:W-:Y:S01]  /*130d0*/  @!P2 LEA.HI.X R5, R2, R5, R0, 0x2, P0 ;  /* 0x000000050205a211 */ /* 0x000fe200000f1400 */
[----:B------:R-:W-:Y:S01]  /*130e0*/  IMAD.MOV.U32 R0, RZ, RZ, RZ ;  /* 0x000000ffff007224 */ /* 0x000fe200078e00ff */
[C---:B------:R-:W-:Y:S02]  /*130f0*/  ISETP.NE.AND P0, PT, R23.reuse, 0x2, PT ;  /* 0x000000021700780c */ /* 0x040fe40003f05270 */
[----:B------:R-:W-:Y:S01]  /*13100*/  IADD3 R2, -R12, RZ, RZ ;  /* 0x000000ff0c027210 */ /* 0x000fe20007ffe1ff */
[----:B------:R-:W-:Y:S05]  /*13110*/  YIELD ;  /* 0x0000000000007946 */ /* 0x000fea0003800000 */
[----:B------:R-:W-:Y:S01]  /*13120*/  ULDC UR4, c[0x0][0x430] ;  /* 0x00010c0000047ab9 */ /* 0x000fe20000000800 */
[----:B------:R-:W-:Y:S01]  /*13130*/  SEL R25, RZ, 0x1, P0 ;  /* 0x00000001ff197807 */ /* 0x000fe20000000000 */
[----:B------:R0:W5:Y:S01]  /*13140*/  @!P2 LDG.E R0, desc[UR36][R4.64] ;  /* 0x000000240400a981 */ /* 0x000162000c1e1900 */
[----:B------:R-:W-:Y:S01]  /*13150*/  SEL R23, R23, RZ, P0 ;  /* 0x000000ff17177207 */ /* 0x000fe20000000000 */
[----:B------:R-:W-:Y:S01]  /*13160*/  IMAD.MOV.U32 R24, RZ, RZ, R7 ;  /* 0x000000ffff187224 */ /* 0x000fe200078e0007 */
[----:B------:R-:W-:Y:S01]  /*13170*/  LOP3.LUT R25, R8, R25, RZ, 0x3c, !PT ;  /* 0x0000001908197212 */ /* 0x000fe200078e3cff */
[----:B0-----:R-:W-:Y:S01]  /*13180*/  IMAD R5, R2, UR4, R9 ;  /* 0x0000000402057c24 */ /* 0x001fe2000f8e0209 */
[----:B------:R-:W-:Y:S06]  /*13190*/  @!P1 BRA `(.L_x_1120) ;  /* 0x0000000000049947 */ /* 0x000fec0003800000 */
[----:B------:R-:W-:Y:S01]  /*131a0*/  BPT.TRAP 0x1 ;  /* 0x000000040000795c */ /* 0x000fe20000300000 */
.L_x_1120:
[----:B------:R-:W-:Y:S01]  /*131b0*/  IMAD R7, R23, 0x8, R17 ;  /* 0x0000000817077824 */ /* 0x000fe200078e0211 */
[----:B------:R-:W-:Y:S01]  /*131c0*/  SHF.L.U32 R2, R25, 0x1f, RZ ;  /* 0x0000001f19027819 */ /* 0x000fe200000006ff */
[----:B------:R-:W-:Y:S03]  /*131d0*/  BSSY B1, `(.L_x_1121) ;  /* 0x0000003000017945 */ /* 0x000fe60003800000 */
[----:B------:R-:W0:Y:S02]  /*131e0*/  SYNCS.PHASECHK.TRANS64.TRYWAIT P0, [R7+URZ+0x30840], R2 ;  /* 0x03084002070075a7 */ /* 0x000e24000800017f */
[----:B0-----:R-:W-:Y:S05]  /*131f0*/  @!P0 BRA `(.L_x_1122) ;  /* 0x0000002c00208947 */ /* 0x001fea0003800000 */
.L_x_1190:
[----:B------:R-:W-:Y:S05]  /*13200*/  BSYNC B1 ;  /* 0x0000000000017941 */ /* 0x000fea0003800000 */
.L_x_1121:
[----:B------:R-:W-:Y:S01]  /*13210*/  SHF.R.S32.HI R9, RZ, 0x1f, R5 ;  /* 0x0000001fff097819 */ /* 0x000fe20000011405 */
[----:B------:R-:W-:Y:S01]  /*13220*/  ULDC.64 UR4, c[0x0][0x300] ;  /* 0x0000c00000047ab9 */ /* 0x000fe20000000a00 */
[----:B-----5:R-:W-:Y:S02]  /*13230*/  SHF.R.S32.HI R10, RZ, 0x1f, R0 ;  /* 0x0000001fff0a7819 */ /* 0x020fe40000011400 */
[C---:B------:R-:W-:Y:S01]  /*13240*/  LOP3.LUT P4, RZ, R16.reuse, 0x10, RZ, 0xc0, !PT ;  /* 0x0000001010ff7812 */ /* 0x040fe2000788c0ff */
[----:B0-----:R-:W-:Y:S01]  /*13250*/  IMAD R2, R9, UR4, RZ ;  /* 0x0000000409027c24 */ /* 0x001fe2000f8e02ff */
[C---:B------:R-:W-:Y:S02]  /*13260*/  LOP3.LUT P3, RZ, R16.reuse, 0x8, RZ, 0xc0, !PT ;  /* 0x0000000810ff7812 */ /* 0x040fe4000786c0ff */
[C---:B------:R-:W-:Y:S01]  /*13270*/  LOP3.LUT P2, RZ, R16.reuse, 0x4, RZ, 0xc0, !PT ;  /* 0x0000000410ff7812 */ /* 0x040fe2000784c0ff */
[C---:B------:R-:W-:Y:S01]  /*13280*/  IMAD R11, R5.reuse, UR5, R2 ;  /* 0x00000005050b7c24 */ /* 0x040fe2000f8e0202 */
[----:B------:R-:W-:Y:S01]  /*13290*/  LOP3.LUT P1, RZ, R16, 0x2, RZ, 0xc0, !PT ;  /* 0x0000000210ff7812 */ /* 0x000fe2000782c0ff */
[----:B------:R-:W-:Y:S01]  /*132a0*/  IMAD.WIDE.U32 R2, R5, UR4, RZ ;  /* 0x0000000405027c25 */ /* 0x000fe2000f8e00ff */
[----:B------:R-:W-:Y:S01]  /*132b0*/  ULDC.64 UR4, c[0x0][0x310] ;  /* 0x0000c40000047ab9 */ /* 0x000fe20000000a00 */
[----:B------:R-:W-:-:S02]  /*132c0*/  LEA R21, R23, R30, 0xe ;  /* 0x0000001e17157211 */ /* 0x000fc400078e70ff */
        /* <DEDUP_REMOVED lines=16> */
[----:B------:R-:W-:Y:S02]  /*133d0*/  IMAD.SHL.U32 R4, R37, 0x2, RZ ;  /* 0x0000000225047824 */ /* 0x000fe400078e00ff */
[----:B------:R-:W-:Y:S01]  /*133e0*/  IMAD R21, R21, 0x2, R17 ;  /* 0x0000000215157824 */ /* 0x000fe200078e0211 */
        /* <DEDUP_REMOVED lines=10> */
[----:B------:R-:W0:Y:S03]  /*13490*/  SHFL.IDX PT, R14, R20, 0x2, 0x181f ;  /* 0x00581f00140e7f89 */ /* 0x000e2600000e0000 */
[----:B------:R-:W-:Y:S02]  /*134a0*/  IMAD.X R3, RZ, RZ, R35, P0 ;  /* 0x000000ffff037224 */ /* 0x000fe400000e0623 */
        /* <DEDUP_REMOVED lines=13> */
.L_x_1200:
        /* <DEDUP_REMOVED lines=11> */
.L_x_1124:
        /* <DEDUP_REMOVED lines=10> */
.L_x_1125:
[----:B------:R1:W-:Y:S01]  /*136d0*/  SYNCS.ARRIVE.TRANS64.A1T0 RZ, [R7+URZ+0x30830], RZ ;  /* 0x030830ff07ff79a7 */ /* 0x0003e2000810003f */
[----:B------:R-:W-:Y:S05]  /*136e0*/  @!P2 BRA `(.L_x_1126) ;  /* 0x000000000004a947 */ /* 0x000fea0003800000 */
[----:B------:R-:W-:Y:S01]  /*136f0*/  BPT.TRAP 0x1 ;  /* 0x000000040000795c */ /* 0x000fe20000300000 */
.L_x_1126:
[----:B0-----:R-:W-:Y:S01]  /*13700*/  SHF.L.U32 R2, R8, 0x1f, RZ ;  /* 0x0000001f08027819 */ /* 0x001fe200000006ff */
[----:B-1----:R-:W-:Y:S01]  /*13710*/  IMAD R7, R6, 0x8, R17 ;  /* 0x0000000806077824 */ /* 0x002fe200078e0211 */
[----:B------:R-:W-:Y:S03]  /*13720*/  BSSY B1, `(.L_x_1127) ;  /* 0x0000003000017945 */ /* 0x000fe60003800000 */
[----:B------:R-:W0:Y:S02]  /*13730*/  SYNCS.PHASECHK.TRANS64.TRYWAIT P0, [R7+URZ+0x30860], R2 ;  /* 0x03086002070075a7 */ /* 0x000e24000800017f */
[----:B0-----:R-:W-:Y:S05]  /*13740*/  @!P0 BRA `(.L_x_1128) ;  /* 0x0000002c00148947 */ /* 0x001fea0003800000 */
.L_x_1201:
[----:B------:R-:W-:Y:S05]  /*13750*/  BSYNC B1 ;  /* 0x0000000000017941 */ /* 0x000fea0003800000 */
.L_x_1127:
[----:B------:R-:W-:Y:S01]  /*13760*/  IMAD.MOV.U32 R3, RZ, RZ, -0x40 ;  /* 0xffffffc0ff037424 */ /* 0x000fe200078e00ff */
[----:B------:R-:W-:Y:S01]  /*13770*/  UMOV UR4, 0xffffffff ;  /* 0xffffffff00047882 */ /* 0x000fe20000000000 */
[----:B------:R-:W-:Y:S01]  /*13780*/  LOP3.LUT P4, RZ, R16, 0x100, RZ, 0xc0, !PT ;  /* 0x0000010010ff7812 */ /* 0x000fe2000788c0ff */
[----:B------:R-:W-:Y:S01]  /*13790*/  IMAD R6, R6, 0x4000, R30 ;  /* 0x0000400006067824 */ /* 0x000fe200078e021e */
[----:B------:R-:W-:Y:S01]  /*137a0*/  LOP3.LUT P3, RZ, R16, 0x80, RZ, 0xc0, !PT ;  /* 0x0000008010ff7812 */ /* 0x000fe2000786c0ff */
[----:B------:R-:W-:Y:S01]  /*137b0*/  IMAD R3, R28, R3, UR38 ;  /* 0x000000261c037e24 */ /* 0x000fe2000f8e0203 */
[C---:B------:R-:W-:Y:S02]  /*137c0*/  LOP3.LUT P2, RZ, R16.reuse, 0x40, RZ, 0xc0, !PT ;  /* 0x0000004010ff7812 */ /* 0x040fe4000784c0ff */
[----:B------:R-:W-:Y:S01]  /*137d0*/  LOP3.LUT P1, RZ, R16, 0x20, RZ, 0xc0, !PT ;  /* 0x0000002010ff7812 */ /* 0x000fe2000782c0ff */
[----:B------:R-:W-:Y:S01]  /*137e0*/  IMAD.IADD R8, R3, 0x1, -R36 ;  /* 0x0000000103087824 */ /* 0x000fe200078e0a24 */
[----:B------:R-:W-:Y:S11]  /*137f0*/  BRA.DIV UR4, `(.L_x_1129) ;  /* 0x0000002a04fc7947 */ /* 0x000ff6000b800000 */
[----:B------:R-:W0:Y:S01]  /*13800*/  SHFL.IDX PT, R14, R18, RZ, 0x181f ;  /* 0x00181fff120e7589 */ /* 0x000e2200000e0000 */
[----:B------:R-:W-:-:S03]  /*13810*/  LEA R6, R6, R17, 0x1 ;  /* 0x0000001106067211 */ /* 0x000fc600078e08ff */
[----:B------:R-:W1:Y:S01]  /*13820*/  SHFL.IDX PT, R3, R19, RZ, 0x181f ;  /* 0x00181fff13037589 */ /* 0x000e6200000e0000 */
        /* <DEDUP_REMOVED lines=36> */
.L_x_1211:
[----:B0--3--:R-:W-:Y:S01]  /*13a70*/  IADD3 R2, P0, R14, R4, RZ ;  /* 0x000000040e027210 */ /* 0x009fe20007f1e0ff */
        /* <DEDUP_REMOVED lines=15> */
[----:B0-----:R-:W-:Y:S01]  /*13b70*/  IMAD.WIDE.U32 R2, R5, UR4, RZ ;  /* 0x0000000405027c25 */ /* 0x001fe2000f8e00ff */
[----:B------:R-:W-:-:S03]  /*13b80*/  ULDC.64 UR4, c[0x0][0x338] ;  /* 0x0000ce0000047ab9 */ /* 0x000fc60000000a00 */
[----:B------:R-:W-:Y:S02]  /*13b90*/  IMAD.IADD R3, R3, 0x1, R9 ;  /* 0x0000000103037824 */ /* 0x000fe400078e0209 */
[----:B------:R-:W-:Y:S02]  /*13ba0*/  IMAD R5, R10, UR4, RZ ;  /* 0x000000040a057c24 */ /* 0x000fe4000f8e02ff */
[----:B------:R-:W-:-:S04]  /*13bb0*/  IMAD.WIDE.U32 R2, R0, UR4, R2 ;  /* 0x0000000400027c25 */ /* 0x000fc8000f8e0002 */
[----:B------:R-:W-:Y:S01]  /*13bc0*/  IMAD R5, R0, UR5, R5 ;  /* 0x0000000500057c24 */ /* 0x000fe2000f8e0205 */
[----:B------:R-:W-:Y:S01]  /*13bd0*/  ULDC.64 UR4, c[0x0][0x330] ;  /* 0x0000cc0000047ab9 */ /* 0x000fe20000000a00 */
[----:B------:R-:W-:Y:S02]  /*13be0*/  NOP ;  /* 0x0000000000007918 */ /* 0x000fe40000000000 */
[----:B------:R-:W-:Y:S02]  /*13bf0*/  IMAD.IADD R3, R3, 0x1, R5 ;  /* 0x0000000103037824 */ /* 0x000fe400078e0205 */
[----:B------:R-:W-:Y:S02]  /*13c00*/  IMAD R5, R26, UR4, RZ ;  /* 0x000000041a057c24 */ /* 0x000fe4000f8e02ff */
[----:B------:R-:W-:-:S04]  /*13c10*/  IMAD.WIDE.U32 R2, R22, UR4, R2 ;  /* 0x0000000416027c25 */ /* 0x000fc8000f8e0002 */
[----:B------:R-:W-:Y:S01]  /*13c20*/  IMAD R5, R22, UR5, R5 ;  /* 0x0000000516057c24 */ /* 0x000fe2000f8e0205 */
[----:B------:R-:W-:Y:S02]  /*13c30*/  ULDC.64 UR4, c[0x0][0x318] ;  /* 0x0000c60000047ab9 */ /* 0x000fe40000000a00 */
[----:B------:R-:W-:Y:S02]  /*13c40*/  LEA R18, P0, R2, UR4, 0x1 ;  /* 0x0000000402127c11 */ /* 0x000fe4000f8008ff */
[----:B------:R-:W-:-:S04]  /*13c50*/  IADD3 R3, R5, R3, RZ ;  /* 0x0000000305037210 */ /* 0x000fc80007ffe0ff */
[----:B------:R-:W-:Y:S02]  /*13c60*/  LEA.HI.X R19, R2, UR5, R3, 0x1, P0 ;  /* 0x0000000502137c11 */ /* 0x000fe400080f0c03 */
[----:B------:R-:W-:-:S13]  /*13c70*/  PLOP3.LUT P0, PT, PT, PT, PT, 0x80, 0x0 ;  /* 0x000000000000781c */ /* 0x000fda0003f0f070 */
.L_x_1130:
        /* <DEDUP_REMOVED lines=10> */
.L_x_1131:
[C---:B------:R-:W-:Y:S01]  /*13d20*/  ISETP.GT.AND P0, PT, R24.reuse, UR46, PT ;  /* 0x0000002e18007c0c */ /* 0x040fe2000bf04270 */
[----:B------:R0:W-:Y:S01]  /*13d30*/  SYNCS.ARRIVE.TRANS64.A1T0 RZ, [R7+URZ+0x30850], RZ ;  /* 0x030850ff07ff79a7 */ /* 0x0001e2000810003f */
[----:B------:R-:W-:Y:S02]  /*13d40*/  IMAD.MOV.U32 R8, RZ, RZ, R25 ;  /* 0x000000ffff087224 */ /* 0x000fe400078e0019 */
[----:B------:R-:W-:Y:S02]  /*13d50*/  IMAD.MOV.U32 R6, RZ, RZ, R23 ;  /* 0x000000ffff067224 */ /* 0x000fe400078e0017 */
[----:B------:R-:W-:Y:S02]  /*13d60*/  IMAD.MOV.U32 R28, RZ, RZ, R24 ;  /* 0x000000ffff1c7224 */ /* 0x000fe400078e0018 */
[----:B0-----:R-:W-:-:S05]  /*13d70*/  VIADD R7, R24, 0xffffffff ;  /* 0xffffffff18077836 */ /* 0x001fca0000000000 */
[----:B------:R-:W-:Y:S05]  /*13d80*/  @P0 BRA `(.L_x_1132) ;  /* 0xfffffff000700947 */ /* 0x000fea000383ffff */
[----:B------:R-:W-:Y:S05]  /*13d90*/  BSYNC B0 ;  /* 0x0000000000007941 */ /* 0x000fea0003800000 */
.L_x_1119:
[----:B0-----:R-:W0:Y:S01]  /*13da0*/  S2R R0, SR_TID.X ;  /* 0x0000000000007919 */ /* 0x001e220000002100 */
[----:B------:R-:W-:Y:S01]  /*13db0*/  BSSY B0, `(.L_x_1133) ;  /* 0x0000010000007945 */ /* 0x000fe20003800000 */
        /* <DEDUP_REMOVED lines=14> */
[----:B0-----:R-:W-:-:S07]  /*13ea0*/  IADD3 R34, R0, UR47, R7 ;  /* 0x0000002f00227c10 */ /* 0x001fce000fffe007 */
.L_x_1134:
[----:B------:R-:W-:Y:S05]  /*13eb0*/  BSYNC B0 ;  /* 0x0000000000007941 */ /* 0x000fea0003800000 */
.L_x_1133:
[----:B------:R-:W-:-:S13]  /*13ec0*/  LOP3.LUT P0, RZ, R16, 0x200, RZ, 0xc0, !PT ;  /* 0x0000020010ff7812 */ /* 0x000fda000780c0ff */
[----:B------:R-:W-:Y:S05]  /*13ed0*/  @!P0 BRA `(.L_x_1135) ;  /* 0x0000000000048947 */ /* 0x000fea0003800000 */
[----:B------:R-:W-:Y:S01]  /*13ee0*/  BPT.TRAP 0x1 ;  /* 0x000000040000795c */ /* 0x000fe20000300000 */
.L_x_1135:
[----:B------:R-:W-:Y:S01]  /*13ef0*/  LEA R4, R23, R17, 0x3 ;  /* 0x0000001117047211 */ /* 0x000fe200078e18ff */
[----:B------:R-:W-:Y:S01]  /*13f00*/  IMAD.MOV.U32 R5, RZ, RZ, -0x40 ;  /* 0xffffffc0ff057424 */ /* 0x000fe200078e00ff */
[----:B------:R-:W-:Y:S01]  /*13f10*/  SHF.L.U32 R3, R25, 0x1f, RZ ;  /* 0x0000001f19037819 */ /* 0x000fe200000006ff */
[----:B------:R-:W-:Y:S02]  /*13f20*/  BSSY B0, `(.L_x_1136) ;  /* 0x0000004000007945 */ /* 0x000fe40003800000 */
[----:B------:R-:W-:Y:S01]  /*13f30*/  IMAD R5, R24, R5, UR38 ;  /* 0x0000002618057e24 */ /* 0x000fe2000f8e0205 */
[----:B------:R-:W0:Y:S02]  /*13f40*/  SYNCS.PHASECHK.TRANS64.TRYWAIT P0, [R4+URZ+0x30860], R3 ;  /* 0x03086003040075a7 */ /* 0x000e24000800017f */
[----:B0-----:R-:W-:Y:S05]  /*13f50*/  @!P0 BRA `(.L_x_1137) ;  /* 0x0000002800908947 */ /* 0x001fea0003800000 */
.L_x_1212:
[----:B------:R-:W-:Y:S05]  /*13f60*/  BSYNC B0 ;  /* 0x0000000000007941 */ /* 0x000fea0003800000 */
.L_x_1136:
[----:B------:R-:W-:Y:S01]  /*13f70*/  UMOV UR4, 0xffffffff ;  /* 0xffffffff00047882 */ /* 0x000fe20000000000 */
[C---:B------:R-:W-:Y:S01]  /*13f80*/  LOP3.LUT P5, RZ, R16.reuse, 0x100, RZ, 0xc0, !PT ;  /* 0x0000010010ff7812 */ /* 0x040fe200078ac0ff */
        /* <DEDUP_REMOVED lines=8> */
[----:B------:R-:W0:Y:S04]  /*14010*/  SHFL.IDX PT, R0, R19, RZ, 0x181f ;  /* 0x00181fff13007589 */ /* 0x000e2800000e0000 */
[----:B------:R-:W-:Y:S01]  /*14020*/  SHFL.IDX PT, R7, R19, 0x1, 0x181f ;  /* 0x00381f0013077f89 */ /* 0x000fe200000e0000 */
[----:B-1----:R-:W-:-:S03]  /*14030*/  IADD3 R2, P0, R14, R6, RZ ;  /* 0x000000060e027210 */ /* 0x002fc60007f1e0ff */
[----:B------:R-:W1:Y:S02]  /*14040*/  SHFL.IDX PT, R14, R18, 0x1, 0x181f ;  /* 0x00381f00120e7f89 */ /* 0x000e6400000e0000 */
[----:B0-----:R-:W-:Y:S01]  /*14050*/  IMAD.X R3, RZ, RZ, R0, P0 ;  /* 0x000000ffff037224 */ /* 0x001fe200000e0600 */
[----:B------:R-:W-:Y:S01]  /*14060*/  ISETP.LT.OR P0, PT, R5, 0x1, P5 ;  /* 0x000000010500780c */ /* 0x000fe20002f01670 */
[----:B------:R-:W-:-:S12]  /*14070*/  IMAD R0, R8, 0x2, R17 ;  /* 0x0000000208007824 */ /* 0x000fd800078e0211 */
        /* <DEDUP_REMOVED lines=8> */
[----:B------:R-:W0:Y:S02]  /*14100*/  SHFL.IDX PT, R14, R18, 0x2, 0x181f ;  /* 0x00581f00120e7f89 */ /* 0x000e2400000e0000 */
[----:B------:R-:W-:Y:S02]  /*14110*/  IADD3.X R3, RZ, R7, RZ, P0, !PT ;  /* 0x00000007ff037210 */ /* 0x000fe400007fe4ff */
        /* <DEDUP_REMOVED lines=11> */
[----:B------:R3:W4:Y:S03]  /*141d0*/  SHFL.IDX PT, R14, R18, 0x3, 0x181f ;  /* 0x00781f00120e7f89 */ /* 0x00072600000e0000 */
        /* <DEDUP_REMOVED lines=9> */
.L_x_1222:
[----:B0--3--:R-:W-:-:S05]  /*14270*/  IADD3 R2, P0, R14, R6, RZ ;  /* 0x000000060e027210 */ /* 0x009fca0007f1e0ff */
        /* <DEDUP_REMOVED lines=14> */
.L_x_1139:
        /* <DEDUP_REMOVED lines=10> */
.L_x_1140:
[----:B------:R1:W-:Y:S01]  /*14400*/  SYNCS.ARRIVE.TRANS64.A1T0 RZ, [R4+URZ+0x30850], RZ ;  /* 0x030850ff04ff79a7 */ /* 0x0003e2000810003f */
[----:B------:R-:W-:-:S05]  /*14410*/  VIADD R23, R23, 0x1 ;  /* 0x0000000117177836 */ /* 0x000fca0000000000 */
[----:B------:R-:W-:-:S04]  /*14420*/  ISETP.NE.AND P0, PT, R23, 0x2, PT ;  /* 0x000000021700780c */ /* 0x000fc80003f05270 */
[----:B0-----:R-:W-:Y:S02]  /*14430*/  SEL R0, RZ, 0x1, P0 ;  /* 0x00000001ff007807 */ /* 0x001fe40000000000 */
[----:B------:R-:W-:Y:S02]  /*14440*/  SEL R23, R23, RZ, P0 ;  /* 0x000000ff17177207 */ /* 0x000fe40000000000 */
[----:B-1----:R-:W-:-:S07]  /*14450*/  LOP3.LUT R25, R25, R0, RZ, 0x3c, !PT ;  /* 0x0000000019197212 */ /* 0x002fce00078e3cff */
.L_x_1100:
[----:B------:R-:W-:Y:S05]  /*14460*/  BSYNC B7 ;  /* 0x0000000000077941 */ /* 0x000fea0003800000 */
.L_x_1098:
[----:B------:R-:W-:-:S13]  /*14470*/  LOP3.LUT P0, RZ, R16, 0x8000, RZ, 0xc0, !PT ;  /* 0x0000800010ff7812 */ /* 0x000fda000780c0ff */
[----:B------:R-:W-:Y:S05]  /*14480*/  @!P0 BRA `(.L_x_1141) ;  /* 0x0000000000248947 */ /* 0x000fea0003800000 */
[----:B------:R-:W-:Y:S05]  /*14490*/  WARPSYNC.ALL ;  /* 0x0000000000007948 */ /* 0x000fea0003800000 */
[----:B------:R-:W0:Y:S08]  /*144a0*/  S2UR UR5, SR_CgaCtaId ;  /* 0x00000000000579c3 */ /* 0x000e300000008800 */
[----:B------:R-:W-:Y:S06]  /*144b0*/  BAR.SYNC.DEFER_BLOCKING 0x5, 0x180 ;  /* 0x0146000000007b1d */ /* 0x000fec0000010000 */
[----:B------:R-:W-:-:S02]  /*144c0*/  UMOV UR4, 0x400 ;  /* 0x0000040000047882 */ /* 0x000fc40000000000 */
[----:B0-----:R-:W-:-:S06]  /*144d0*/  ULEA UR4, UR5, UR4, 0x18 ;  /* 0x0000000405047291 */ /* 0x001fcc000f8ec03f */
[----:B------:R-:W-:-:S05]  /*144e0*/  IMAD.U32 R17, RZ, RZ, UR4 ;  /* 0x00000004ff117e24 */ /* 0x000fca000f8e00ff */
[----:B------:R0:W1:Y:S01]  /*144f0*/  LDS R34, [R17+0x308d0] ;  /* 0x0308d00011227984 */ /* 0x0000620000000800 */
[----:B------:R-:W-:Y:S06]  /*14500*/  BAR.ARV 0x4, 0x180 ;  /* 0x0106000000007b1d */ /* 0x000fec0000002000 */
[----:B------:R-:W-:Y:S05]  /*14510*/  BRA `(.L_x_1142) ;  /* 0x00000000002c7947 */ /* 0x000fea0003800000 */
.L_x_1141:
[----:B------:R-:W-:-:S03]  /*14520*/  UMOV UR4, 0xffffffff ;  /* 0xffffffff00047882 */ /* 0x000fc60000000000 */
[----:B------:R-:W-:Y:S05]  /*14530*/  BRA.DIV UR4, `(.L_x_1143) ;  /* 0x0000002a04b47947 */ /* 0x000fea000b800000 */
[----:B------:R0:W1:Y:S02]  /*14540*/  SHFL.IDX PT, R14, R34, RZ, 0x1f ;  /* 0x00001fff220e7589 */ /* 0x00006400000e0000 */
.L_x_1225:
[----:B------:R-:W2:Y:S01]  /*14550*/  @!P2 S2R R3, SR_CgaCtaId ;  /* 0x000000000003a919 */ /* 0x000ea20000008800 */
[----:B------:R-:W-:Y:S05]  /*14560*/  WARPSYNC.ALL ;  /* 0x0000000000007948 */ /* 0x000fea0003800000 */
[----:B------:R-:W-:Y:S01]  /*14570*/  BAR.SYNC.DEFER_BLOCKING 0x4, 0x180 ;  /* 0x0106000000007b1d */ /* 0x000fe20000010000 */
[----:B------:R-:W-:-:S04]  /*14580*/  @!P2 MOV R0, 0x400 ;  /* 0x000004000000a802 */ /* 0x000fc80000000f00 */
[----:B--2---:R-:W-:-:S05]  /*14590*/  @!P2 LEA R17, R3, R0, 0x18 ;  /* 0x000000000311a211 */ /* 0x004fca00078ec0ff */
[----:B------:R0:W-:Y:S02]  /*145a0*/  @!P2 STS [R17+0x308d0], R34 ;  /* 0x0308d0221100a388 */ /* 0x0001e40000000800 */
[----:B01----:R-:W-:Y:S01]  /*145b0*/  IMAD.MOV.U32 R34, RZ, RZ, R14 ;  /* 0x000000ffff227224 */ /* 0x003fe200078e000e */
[----:B------:R-:W-:Y:S06]  /*145c0*/  BAR.ARV 0x5, 0x180 ;  /* 0x0146000000007b1d */ /* 0x000fec0000002000 */
.L_x_1142:
[----:B------:R-:W-:Y:S02]  /*145d0*/  ULDC UR4, c[0x0][0xc38] ;  /* 0x00030e0000047ab9 */ /* 0x000fe40000000800 */
[----:B-1----:R-:W-:-:S13]  /*145e0*/  ISETP.GE.AND P0, PT, R34, UR4, PT ;  /* 0x0000000422007c0c */ /* 0x002fda000bf06270 */
[----:B------:R-:W-:Y:S05]  /*145f0*/  @!P0 BRA `(.L_x_1144) ;  /* 0xffffffc400548947 */ /* 0x000fea000383ffff */
.L_x_1089:
[----:B------:R-:W2:Y:S01]  /*14600*/  LDL.LU R0, [R1] ;  /* 0x0000000001007983 */ /* 0x000ea20000300800 */
[----:B------:R-:W-:Y:S01]  /*14610*/  BSSY B0, `(.L_x_1145) ;  /* 0x000000b000007945 */ /* 0x000fe20003800000 */
[----:B------:R-:W1:Y:S01]  /*14620*/  S2R R5, SR_CgaCtaId ;  /* 0x0000000000057919 */ /* 0x000e620000008800 */
[----:B--2---:R-:W-:-:S04]  /*14630*/  IADD3 R0, R0, 0x1, RZ ;  /* 0x0000000100007810 */ /* 0x004fc80007ffe0ff */
[----:B------:R-:W-:-:S04]  /*14640*/  LEA.HI R2, R0, R0, RZ, 0x1 ;  /* 0x0000000000027211 */ /* 0x000fc800078f08ff */
[----:B------:R-:W-:Y:S02]  /*14650*/  LOP3.LUT R3, R2, 0xfffffffe, RZ, 0xc0, !PT ;  /* 0xfffffffe02037812 */ /* 0x000fe400078ec0ff */
[----:B------:R-:W-:-:S03]  /*14660*/  MOV R2, 0x400 ;  /* 0x0000040000027802 */ /* 0x000fc60000000f00 */
[----:B------:R-:W-:Y:S01]  /*14670*/  IMAD.IADD R0, R0, 0x1, -R3 ;  /* 0x0000000100007824 */ /* 0x000fe200078e0a03 */
[----:B-1----:R-:W-:-:S04]  /*14680*/  LEA R5, R5, R2, 0x18 ;  /* 0x0000000205057211 */ /* 0x002fc800078ec0ff */
[----:B------:R-:W-:-:S04]  /*14690*/  SHF.L.U32 R0, R0, 0x1f, RZ ;  /* 0x0000001f00007819 */ /* 0x000fc800000006ff */
[----:B------:R-:W1:Y:S02]  /*146a0*/  SYNCS.PHASECHK.TRANS64.TRYWAIT P0, [R5+URZ+0x30820], R0 ;  /* 0x03082000050075a7 */ /* 0x000e64000800017f */
[----:B-1----:R-:W-:Y:S05]  /*146b0*/  @!P0 BRA `(.L_x_1146) ;  /* 0x00000028007c8947 */ /* 0x002fea0003800000 */
.L_x_1226:
[----:B------:R-:W-:Y:S05]  /*146c0*/  BSYNC B0 ;  /* 0x0000000000007941 */ /* 0x000fea0003800000 */
.L_x_1145:
[----:B------:R-:W-:-:S03]  /*146d0*/  UMOV UR4, 0xffffffff ;  /* 0xffffffff00047882 */ /* 0x000fc60000000000 */
[----:B------:R-:W-:Y:S05]  /*146e0*/  BRA.DIV UR4, `(.L_x_1147) ;  /* 0x0000002a04847947 */ /* 0x000fea000b800000 */
[----:B-1----:R-:W1:Y:S02]  /*146f0*/  S2R R0, SR_TID.X ;  /* 0x0000000000007919 */ /* 0x002e640000002100 */
[----:B-1----:R-:W-:-:S04]  /*14700*/  SHF.R.U32.HI R0, RZ, 0x5, R0 ;  /* 0x00000005ff007819 */ /* 0x002fc80000011600 */
[----:B------:R-:W-:-:S05]  /*14710*/  LOP3.LUT R0, R0, 0x3, RZ, 0xc0, !PT ;  /* 0x0000000300007812 */ /* 0x000fca00078ec0ff */
[----:B------:R1:W2:Y:S02]  /*14720*/  SHFL.IDX PT, R14, R0, RZ, 0x1f ;  /* 0x00001fff000e7589 */ /* 0x0002a400000e0000 */
.L_x_1229:
[----:B--2---:R-:W-:Y:S01]  /*14730*/  ISETP.NE.AND P0, PT, R14, RZ, PT ;  /* 0x000000ff0e00720c */ /* 0x004fe20003f05270 */
[----:B------:R-:W-:-:S12]  /*14740*/  BSSY B0, `(.L_x_1148) ;  /* 0x0000026000007945 */ /* 0x000fd80003800000 */
[----:B------:R-:W-:Y:S05]  /*14750*/  @P0 BRA `(.L_x_1149) ;  /* 0x0000000000900947 */ /* 0x000fea0003800000 */
[----:B------:R-:W-:-:S03]  /*14760*/  UMOV UR4, 0xffffffff ;  /* 0xffffffff00047882 */ /* 0x000fc60000000000 */
[----:B------:R-:W-:Y:S05]  /*14770*/  BRA.DIV UR4, `(.L_x_1150) ;  /* 0x0000002a04947947 */ /* 0x000fea000b800000 */
[----:B------:R-:W-:-:S13]  /*14780*/  ELECT P6, URZ, PT ;  /* 0x00000000003f782f */ /* 0x000fda00038c0000 */
.L_x_1232:
[----:B------:R-:W-:Y:S05]  /*14790*/  @!P6 BRA `(.L_x_1149) ;  /* 0x000000000080e947 */ /* 0x000fea0003800000 */
[----:B-1----:R-:W2:Y:S02]  /*147a0*/  LDL R0, [R1+0x4] ;  /* 0x0000040001007983 */ /* 0x002ea40000100800 */
[----:B--2---:R-:W-:-:S13]  /*147b0*/  R2UR UR4, R0 ;  /* 0x00000000000472ca */ /* 0x004fda00000e0000 */
[----:B------:R-:W-:-:S06]  /*147c0*/  ULOP3.LUT UR4, UR4, 0x2, URZ, 0xfc, !UPT ;  /* 0x0000000204047892 */ /* 0x000fcc000f8efc3f */
[----:B------:R-:W-:-:S05]  /*147d0*/  IMAD.U32 R0, RZ, RZ, UR4 ;  /* 0x00000004ff007e24 */ /* 0x000fca000f8e00ff */
[----:B------:R-:W-:-:S13]  /*147e0*/  ISETP.NE.AND P0, PT, R0, 0x3, PT ;  /* 0x000000030000780c */ /* 0x000fda0003f05270 */
[----:B------:R-:W-:Y:S05]  /*147f0*/  @!P0 BRA `(.L_x_1151) ;  /* 0x0000000000048947 */ /* 0x000fea0003800000 */
[----:B------:R-:W-:Y:S01]  /*14800*/  BPT.TRAP 0x1 ;  /* 0x000000040000795c */ /* 0x000fe20000300000 */
.L_x_1151:
[----:B------:R-:W-:Y:S01]  /*14810*/  IMAD R3, R23, 0x8, R5 ;  /* 0x0000000817037824 */ /* 0x000fe200078e0205 */
[----:B------:R-:W-:Y:S01]  /*14820*/  SHF.L.U32 R2, R25, 0x1f, RZ ;  /* 0x0000001f19027819 */ /* 0x000fe200000006ff */
[----:B------:R-:W-:-:S03]  /*14830*/  VIADD R23, R23, 0x1 ;  /* 0x0000000117177836 */ /* 0x000fc60000000000 */
[----:B------:R-:W1:Y:S02]  /*14840*/  SYNCS.PHASECHK.TRANS64.TRYWAIT P1, [R3+URZ+0x30840], R2 ;  /* 0x03084002030075a7 */ /* 0x000e64000802017f */
[----:B------:R-:W-:-:S04]  /*14850*/  ISETP.NE.AND P2, PT, R23, 0x2, PT ;  /* 0x000000021700780c */ /* 0x000fc80003f45270 */
[----:B------:R-:W-:Y:S01]  /*14860*/  SEL R0, RZ, 0x1, P2 ;  /* 0x00000001ff007807 */ /* 0x000fe20001000000 */
[----:B-1----:R-:W-:Y:S08]  /*14870*/  @!P1 BRA `(.L_x_1152) ;  /* 0x0000002800749947 */ /* 0x002ff00003800000 */
.L_x_1233:
[----:B------:R-:W-:Y:S02]  /*14880*/  SEL R23, R23, RZ, P2 ;  /* 0x000000ff17177207 */ /* 0x000fe40001000000 */
[----:B------:R-:W-:Y:S01]  /*14890*/  LOP3.LUT R0, R25, R0, RZ, 0x3c, !PT ;  /* 0x0000000019007212 */ /* 0x000fe200078e3cff */
[----:B------:R-:W-:Y:S06]  /*148a0*/  @!P0 BRA `(.L_x_1153) ;  /* 0x0000000000048947 */ /* 0x000fec0003800000 */
[----:B------:R-:W-:Y:S01]  /*148b0*/  BPT.TRAP 0x1 ;  /* 0x000000040000795c */ /* 0x000fe20000300000 */
.L_x_1153:
[----:B------:R-:W-:Y:S01]  /*148c0*/  IMAD R23, R23, 0x8, R5 ;  /* 0x0000000817177824 */ /* 0x000fe200078e0205 */
[----:B------:R-:W-:-:S04]  /*148d0*/  SHF.L.U32 R0, R0, 0x1f, RZ ;  /* 0x0000001f00007819 */ /* 0x000fc800000006ff */
[----:B------:R-:W2:Y:S02]  /*148e0*/  SYNCS.PHASECHK.TRANS64.TRYWAIT P1, [R23+URZ+0x30840], R0 ;  /* 0x03084000170075a7 */ /* 0x000ea4000802017f */
[----:B--2---:R-:W-:Y:S05]  /*148f0*/  @!P1 BRA `(.L_x_1154) ;  /* 0x0000002800689947 */ /* 0x004fea0003800000 */
.L_x_1234:
[----:B------:R-:W-:Y:S05]  /*14900*/  @!P0 BRA `(.L_x_1155) ;  /* 0x0000000000048947 */ /* 0x000fea0003800000 */
[----:B------:R-:W-:Y:S01]  /*14910*/  BPT.TRAP 0x1 ;  /* 0x000000040000795c */ /* 0x000fe20000300000 */
.L_x_1155:
[----:B------:R-:W3:Y:S02]  /*14920*/  SYNCS.PHASECHK.TRANS64.TRYWAIT P1, [R3+URZ+0x30860], R2 ;  /* 0x03086002030075a7 */ /* 0x000ee4000802017f */
[----:B---3--:R-:W-:Y:S05]  /*14930*/  @!P1 BRA `(.L_x_1156) ;  /* 0x00000028006c9947 */ /* 0x008fea0003800000 */
.L_x_1235:
[----:B------:R-:W-:Y:S05]  /*14940*/  @!P0 BRA `(.L_x_1157) ;  /* 0x0000000000048947 */ /* 0x000fea0003800000 */
[----:B------:R-:W-:Y:S01]  /*14950*/  BPT.TRAP 0x1 ;  /* 0x000000040000795c */ /* 0x000fe20000300000 */
.L_x_1157:
[----:B----4-:R4:W0:Y:S02]  /*14960*/  SYNCS.PHASECHK.TRANS64.TRYWAIT P0, [R23+URZ+0x30860], R0 ;  /* 0x03086000170075a7 */ /* 0x010824000800017f */
[----:B0-----:R-:W-:Y:S05]  /*14970*/  @!P0 NANOSLEEP.SYNCS 0x989680 ;  /* 0x009896800000895d */ /* 0x001fea0003900000 */
[----:B------:R-:W0:Y:S02]  /*14980*/  @!P0 SYNCS.PHASECHK.TRANS64 P0, [R23+URZ+0x30860], R0 ;  /* 0x03086000170085a7 */ /* 0x000e24000800007f */
[----:B0-----:R-:W-:Y:S05]  /*14990*/  @!P0 BRA `(.L_x_1157) ;  /* 0xfffffffc00f08947 */ /* 0x001fea000383ffff */
.L_x_1149:
[----:B------:R-:W-:Y:S05]  /*149a0*/  BSYNC B0 ;  /* 0x0000000000007941 */ /* 0x000fea0003800000 */
.L_x_1148:
[----:B------:R-:W-:Y:S05]  /*149b0*/  EXIT ;  /* 0x000000000000794d */ /* 0x000fea0003800000 */
.L_x_994:
[----:B0-----:R-:W-:-:S04]  /*149c0*/  MOV R3, UR40 ;  /* 0x0000002800037c02 */ /* 0x001fc80008000f00 */
[----:B------:R0:W1:Y:S03]  /*149d0*/  SYNCS.PHASECHK.TRANS64.TRYWAIT P1, [R3+URZ+0x30800], R0 ;  /* 0x03080000030075a7 */ /* 0x000066000802017f */
[----:B-1----:R-:W-:Y:S05]  /*149e0*/  @!P1 NANOSLEEP.SYNCS 0x989680 ;  /* 0x009896800000995d */ /* 0x002fea0003900000 */
[----:B------:R-:W1:Y:S02]  /*149f0*/  @!P1 SYNCS.PHASECHK.TRANS64 P1, [R3+URZ+0x30800], R0 ;  /* 0x03080000030095a7 */ /* 0x000e64000802007f */
[----:B-1----:R-:W-:Y:S05]  /*14a00*/  @!P1 BRA `(.L_x_994) ;  /* 0xfffffffc00ec9947 */ /* 0x002fea000383ffff */
[----:B------:R-:W-:Y:S05]  /*14a10*/  BRA `(.L_x_1158) ;  /* 0xfffffed000987947 */ /* 0x000fea000383ffff */
.L_x_998:
[----:B-1----:R1:W2:Y:S02]  /*14a20*/  SYNCS.PHASECHK.TRANS64.TRYWAIT P1, [R3+URZ+0x30830], R0 ;  /* 0x03083000030075a7 */ /* 0x0022a4000802017f */
[----:B--2---:R-:W-:Y:S05]  /*14a30*/  @!P1 NANOSLEEP.SYNCS 0x989680 ;  /* 0x009896800000995d */ /* 0x004fea0003900000 */
[----:B------:R-:W2:Y:S02]  /*14a40*/  @!P1 SYNCS.PHASECHK.TRANS64 P1, [R3+URZ+0x30830], R0 ;  /* 0x03083000030095a7 */ /* 0x000ea4000802007f */
[----:B--2---:R-:W-:Y:S05]  /*14a50*/  @!P1 BRA `(.L_x_998) ;  /* 0xfffffffc00f09947 */ /* 0x004fea000383ffff */
[----:B------:R-:W-:Y:S05]  /*14a60*/  BRA `(.L_x_997) ;  /* 0xfffffed000b47947 */ /* 0x000fea000383ffff */
.L_x_1015:
[----:B-1----:R-:W-:-:S04]  /*14a70*/  IMAD.U32 R4, RZ, RZ, UR7 ;  /* 0x00000007ff047e24 */ /* 0x002fc8000f8e00ff */
[----:B------:R1:W2:Y:S03]  /*14a80*/  SYNCS.PHASECHK.TRANS64.TRYWAIT P1, [R4+URZ+0x30830], R3 ;  /* 0x03083003040075a7 */ /* 0x0002a6000802017f */
[----:B--2---:R-:W-:Y:S05]  /*14a90*/  @!P1 NANOSLEEP.SYNCS 0x989680 ;  /* 0x009896800000995d */ /* 0x004fea0003900000 */
[----:B------:R-:W2:Y:S02]  /*14aa0*/  @!P1 SYNCS.PHASECHK.TRANS64 P1, [R4+URZ+0x30830], R3 ;  /* 0x03083003040095a7 */ /* 0x000ea4000802007f */
[----:B--2---:R-:W-:Y:S05]  /*14ab0*/  @!P1 BRA `(.L_x_1015) ;  /* 0xfffffffc00ec9947 */ /* 0x004fea000383ffff */
[----:B------:R-:W-:Y:S05]  /*14ac0*/  BRA `(.L_x_1014) ;  /* 0xfffffefc00e87947 */ /* 0x000fea000383ffff */
.L_x_1019:
[----:B01----:R-:W-:-:S04]  /*14ad0*/  IMAD.U32 R3, RZ, RZ, UR6 ;  /* 0x00000006ff037e24 */ /* 0x003fc8000f8e00ff */
[----:B------:R0:W1:Y:S03]  /*14ae0*/  SYNCS.PHASECHK.TRANS64.TRYWAIT P1, [R3+URZ+0x30850], R0 ;  /* 0x03085000030075a7 */ /* 0x000066000802017f */
[----:B-1----:R-:W-:Y:S05]  /*14af0*/  @!P1 NANOSLEEP.SYNCS 0x989680 ;  /* 0x009896800000995d */ /* 0x002fea0003900000 */
[----:B------:R-:W1:Y:S02]  /*14b00*/  @!P1 SYNCS.PHASECHK.TRANS64 P1, [R3+URZ+0x30850], R0 ;  /* 0x03085000030095a7 */ /* 0x000e64000802007f */
[----:B-1----:R-:W-:Y:S05]  /*14b10*/  @!P1 BRA `(.L_x_1019) ;  /* 0xfffffffc00ec9947 */ /* 0x002fea000383ffff */
[----:B------:R-:W-:Y:S05]  /*14b20*/  BRA `(.L_x_1018) ;  /* 0xffffff0c00887947 */ /* 0x000fea000383ffff */
.L_x_1038:
[----:B-1----:R-:W-:-:S04]  /*14b30*/  IMAD.U32 R4, RZ, RZ, UR7 ;  /* 0x00000007ff047e24 */ /* 0x002fc8000f8e00ff */
[----:B------:R1:W2:Y:S03]  /*14b40*/  SYNCS.PHASECHK.TRANS64.TRYWAIT P1, [R4+URZ+0x30830], R3 ;  /* 0x03083003040075a7 */ /* 0x0002a6000802017f */
[----:B--2---:R-:W-:Y:S05]  /*14b50*/  @!P1 NANOSLEEP.SYNCS 0x989680 ;  /* 0x009896800000995d */ /* 0x004fea0003900000 */
[----:B------:R-:W2:Y:S02]  /*14b60*/  @!P1 SYNCS.PHASECHK.TRANS64 P1, [R4+URZ+0x30830], R3 ;  /* 0x03083003040095a7 */ /* 0x000ea4000802007f */
[----:B--2---:R-:W-:Y:S05]  /*14b70*/  @!P1 BRA `(.L_x_1038) ;  /* 0xfffffffc00ec9947 */ /* 0x004fea000383ffff */
[----:B------:R-:W-:Y:S05]  /*14b80*/  BRA `(.L_x_1037) ;  /* 0xffffff2c00847947 */ /* 0x000fea000383ffff */
.L_x_1042:
[----:B01----:R-:W-:-:S04]  /*14b90*/  IMAD.U32 R3, RZ, RZ, UR6 ;  /* 0x00000006ff037e24 */ /* 0x003fc8000f8e00ff */
[----:B------:R0:W1:Y:S03]  /*14ba0*/  SYNCS.PHASECHK.TRANS64.TRYWAIT P1, [R3+URZ+0x30850], R0 ;  /* 0x03085000030075a7 */ /* 0x000066000802017f */
[----:B-1----:R-:W-:Y:S05]  /*14bb0*/  @!P1 NANOSLEEP.SYNCS 0x989680 ;  /* 0x009896800000995d */ /* 0x002fea0003900000 */
[----:B------:R-:W1:Y:S02]  /*14bc0*/  @!P1 SYNCS.PHASECHK.TRANS64 P1, [R3+URZ+0x30850], R0 ;  /* 0x03085000030095a7 */ /* 0x000e64000802007f */
[----:B-1----:R-:W-:Y:S05]  /*14bd0*/  @!P1 BRA `(.L_x_1042) ;  /* 0xfffffffc00ec9947 */ /* 0x002fea000383ffff */
[----:B------:R-:W-:Y:S05]  /*14be0*/  BRA `(.L_x_1041) ;  /* 0xffffff3c00247947 */ /* 0x000fea000383ffff */
.L_x_1050:
[----:B-1----:R-:W-:-:S04]  /*14bf0*/  IMAD.U32 R4, RZ, RZ, UR6 ;  /* 0x00000006ff047e24 */ /* 0x002fc8000f8e00ff */
[----:B------:R1:W2:Y:S03]  /*14c00*/  SYNCS.PHASECHK.TRANS64.TRYWAIT P1, [R4+URZ+0x30830], R3 ;  /* 0x03083003040075a7 */ /* 0x0002a6000802017f */
[----:B--2---:R-:W-:Y:S05]  /*14c10*/  @!P1 NANOSLEEP.SYNCS 0x989680 ;  /* 0x009896800000995d */ /* 0x004fea0003900000 */
[----:B------:R-:W2:Y:S02]  /*14c20*/  @!P1 SYNCS.PHASECHK.TRANS64 P1, [R4+URZ+0x30830], R3 ;  /* 0x03083003040095a7 */ /* 0x000ea4000802007f */
[----:B--2---:R-:W-:Y:S05]  /*14c30*/  @!P1 BRA `(.L_x_1050) ;  /* 0xfffffffc00ec9947 */ /* 0x004fea000383ffff */
[----:B------:R-:W-:Y:S05]  /*14c40*/  BRA `(.L_x_1049) ;  /* 0xffffff4c00bc7947 */ /* 0x000fea000383ffff */
.L_x_1054:
[----:B01----:R-:W-:-:S04]  /*14c50*/  MOV R3, UR11 ;  /* 0x0000000b00037c02 */ /* 0x003fc80008000f00 */
[----:B------:R0:W1:Y:S03]  /*14c60*/  SYNCS.PHASECHK.TRANS64.TRYWAIT P1, [R3+URZ+0x30850], R0 ;  /* 0x03085000030075a7 */ /* 0x000066000802017f */
[----:B-1----:R-:W-:Y:S05]  /*14c70*/  @!P1 NANOSLEEP.SYNCS 0x989680 ;  /* 0x009896800000995d */ /* 0x002fea0003900000 */
[----:B------:R-:W1:Y:S02]  /*14c80*/  @!P1 SYNCS.PHASECHK.TRANS64 P1, [R3+URZ+0x30850], R0 ;  /* 0x03085000030095a7 */ /* 0x000e64000802007f */
[----:B-1----:R-:W-:Y:S05]  /*14c90*/  @!P1 BRA `(.L_x_1054) ;  /* 0xfffffffc00ec9947 */ /* 0x002fea000383ffff */
[----:B------:R-:W-:Y:S05]  /*14ca0*/  BRA `(.L_x_1053) ;  /* 0xffffff5c005c7947 */ /* 0x000fea000383ffff */
.L_x_1069:
[----:B-1----:R-:W-:-:S04]  /*14cb0*/  IMAD.U32 R7, RZ, RZ, UR5 ;  /* 0x00000005ff077e24 */ /* 0x002fc8000f8e00ff */
[----:B------:R1:W2:Y:S03]  /*14cc0*/  SYNCS.PHASECHK.TRANS64.TRYWAIT P1, [R7+URZ+0x30850], R0 ;  /* 0x03085000070075a7 */ /* 0x0002a6000802017f */
[----:B--2---:R-:W-:Y:S05]  /*14cd0*/  @!P1 NANOSLEEP.SYNCS 0x989680 ;  /* 0x009896800000995d */ /* 0x004fea0003900000 */
[----:B------:R-:W2:Y:S02]  /*14ce0*/  @!P1 SYNCS.PHASECHK.TRANS64 P1, [R7+URZ+0x30850], R0 ;  /* 0x03085000070095a7 */ /* 0x000ea4000802007f */
[----:B--2---:R-:W-:Y:S05]  /*14cf0*/  @!P1 BRA `(.L_x_1069) ;  /* 0xfffffffc00ec9947 */ /* 0x004fea000383ffff */
[----:B------:R-:W-:Y:S05]  /*14d00*/  BRA `(.L_x_1068) ;  /* 0xffffff80008c7947 */ /* 0x000fea000383ffff */
.L_x_1106:
[----:B------:R-:W0:Y:S01]  /*14d10*/  S2R R19, SR_TID.X ;  /* 0x0000000000137919 */ /* 0x000e220000002100 */
        /* <DEDUP_REMOVED lines=9> */
.L_x_1159:
[----:B------:R-:W-:Y:S05]  /*14db0*/  BRA `(.L_x_1160) ;  /* 0xffffffc800dc7947 */ /* 0x000fea000383ffff */
.L_x_1109:
[----:B0-----:R0:W1:Y:S02]  /*14dc0*/  SYNCS.PHASECHK.TRANS64.TRYWAIT P0, [R4+URZ+0x30840], R3 ;  /* 0x03084003040075a7 */ /* 0x001064000800017f */
[----:B-1----:R-:W-:Y:S05]  /*14dd0*/  @!P0 NANOSLEEP.SYNCS 0x989680 ;  /* 0x009896800000895d */ /* 0x002fea0003900000 */
[----:B------:R-:W1:Y:S02]  /*14de0*/  @!P0 SYNCS.PHASECHK.TRANS64 P0, [R4+URZ+0x30840], R3 ;  /* 0x03084003040085a7 */ /* 0x000e64000800007f */
[----:B-1----:R-:W-:Y:S05]  /*14df0*/  @!P0 BRA `(.L_x_1109) ;  /* 0xfffffffc00f08947 */ /* 0x002fea000383ffff */
[----:B------:R-:W-:Y:S05]  /*14e00*/  BRA `(.L_x_1161) ;  /* 0xffffffcc00c87947 */ /* 0x000fea000383ffff */
.L_x_1110:
        /* <DEDUP_REMOVED lines=8> */
.L_x_1163:
[----:B------:R-:W-:Y:S05]  /*14e90*/  BSYNC B0 ;  /* 0x0000000000007941 */ /* 0x000fea0003800000 */
.L_x_1162:
[----:B------:R-:W-:Y:S01]  /*14ea0*/  IMAD.MOV.U32 R13, RZ, RZ, R5 ;  /* 0x000000ffff0d7224 */ /* 0x000fe200078e0005 */
[----:B------:R-:W-:Y:S01]  /*14eb0*/  MOV R12, RZ ;  /* 0x000000ff000c7202 */ /* 0x000fe20000000f00 */
[----:B------:R-:W-:Y:S02]  /*14ec0*/  IMAD.MOV.U32 R11, RZ, RZ, 0x181f ;  /* 0x0000181fff0b7424 */ /* 0x000fe400078e00ff */
[----:B------:R-:W-:Y:S02]  /*14ed0*/  IMAD.MOV.U32 R15, RZ, RZ, -0x1 ;  /* 0xffffffffff0f7424 */ /* 0x000fe400078e00ff */
[----:B------:R-:W-:Y:S02]  /*14ee0*/  IMAD.MOV.U32 R2, RZ, RZ, R14 ;  /* 0x000000ffff027224 */ /* 0x000fe400078e000e */
[----:B------:R-:W-:-:S07]  /*14ef0*/  @P0 IMAD R9, R0, 0x2, R17 ;  /* 0x0000000200090824 */ /* 0x000fce00078e0211 */
[----:B------:R-:W-:Y:S05]  /*14f00*/  WARPSYNC.COLLECTIVE R15, `(.L_x_1164) ;  /* 0x000000000f087348 */ /* 0x000fea0003c00000 */
[----:B------:R0:W1:Y:S02]  /*14f10*/  SHFL.IDX P6, R14, R13, R12, R11 ;  /* 0x0000000c0d0e7389 */ /* 0x00006400000c000b */
[----:B01----:R-:W-:Y:S01]  /*14f20*/  ENDCOLLECTIVE ;  /* 0x000000000000791b */ /* 0x003fe20003800000 */
.L_x_1164:
[----:B------:R-:W-:Y:S01]  /*14f30*/  MOV R13, R6 ;  /* 0x00000006000d7202 */ /* 0x000fe20000000f00 */
[----:B------:R-:W-:Y:S01]  /*14f40*/  IMAD.MOV.U32 R12, RZ, RZ, 0x1 ;  /* 0x00000001ff0c7424 */ /* 0x000fe200078e00ff */
[----:B------:R-:W-:-:S05]  /*14f50*/  @P0 LEA R14, P1, R37, R14, 0x1 ;  /* 0x0000000e250e0211 */ /* 0x000fca00078208ff */
[----:B------:R-:W-:Y:S02]  /*14f60*/  @P0 IMAD.X R3, RZ, RZ, R2, P1 ;  /* 0x000000ffff030224 */ /* 0x000fe400008e0602 */
[----:B------:R-:W-:-:S07]  /*14f70*/  @P0 IMAD.MOV.U32 R2, RZ, RZ, R14 ;  /* 0x000000ffff020224 */ /* 0x000fce00078e000e */
[----:B------:R-:W-:Y:S05]  /*14f80*/  WARPSYNC.COLLECTIVE R15, `(.L_x_1165) ;  /* 0x000000000f087348 */ /* 0x000fea0003c00000 */
[----:B------:R0:W1:Y:S02]  /*14f90*/  SHFL.IDX P6, R14, R13, R12, R11 ;  /* 0x0000000c0d0e7389 */ /* 0x00006400000c000b */
[----:B01----:R-:W-:Y:S01]  /*14fa0*/  ENDCOLLECTIVE ;  /* 0x000000000000791b */ /* 0x003fe20003800000 */
.L_x_1165:
        /* <DEDUP_REMOVED lines=8> */
[----:B------:R-:W-:Y:S01]  /*15030*/  ISETP.GE.AND P0, PT, R7, 0x11, PT ;  /* 0x000000110700780c */ /* 0x000fe20003f06270 */
[----:B------:R-:W-:-:S12]  /*15040*/  IMAD.MOV.U32 R8, RZ, RZ, R14 ;  /* 0x000000ffff087224 */ /* 0x000fd800078e000e */
[----:B0-----:R-:W-:Y:S05]  /*15050*/  WARPSYNC.COLLECTIVE R15, `(.L_x_1166) ;  /* 0x000000000f087348 */ /* 0x001fea0003c00000 */
[----:B------:R1:W2:Y:S02]  /*15060*/  SHFL.IDX P6, R14, R13, R12, R11 ;  /* 0x0000000c0d0e7389 */ /* 0x0002a400000c000b */
[----:B012---:R-:W-:Y:S01]  /*15070*/  ENDCOLLECTIVE ;  /* 0x000000000000791b */ /* 0x007fe20003800000 */
.L_x_1166:
[----:B------:R-:W-:Y:S02]  /*15080*/  @P0 IMAD R27, R0, 0x2, R17 ;  /* 0x00000002001b0824 */ /* 0x000fe400078e0211 */
[----:B------:R-:W-:Y:S02]  /*15090*/  IMAD.MOV.U32 R13, RZ, RZ, R6 ;  /* 0x000000ffff0d7224 */ /* 0x000fe400078e0006 */
[----:B------:R-:W-:Y:S01]  /*150a0*/  IMAD.MOV.U32 R12, RZ, RZ, 0x2 ;  /* 0x00000002ff0c7424 */ /* 0x000fe200078e00ff */
[----:B------:R-:W-:-:S04]  /*150b0*/  @P0 LEA R14, P1, R37, R14, 0x1 ;  /* 0x0000000e250e0211 */ /* 0x000fc800078208ff */
[----:B------:R-:W-:Y:S01]  /*150c0*/  @P0 MOV R2, R14 ;  /* 0x0000000e00020202 */ /* 0x000fe20000000f00 */
[----:B------:R-:W-:-:S08]  /*150d0*/  @P0 IMAD.X R21, RZ, RZ, R8, P1 ;  /* 0x000000ffff150224 */ /* 0x000fd000008e0608 */
[----:B------:R-:W-:Y:S05]  /*150e0*/  WARPSYNC.COLLECTIVE R15, `(.L_x_1167) ;  /* 0x000000000f087348 */ /* 0x000fea0003c00000 */
[----:B------:R0:W1:Y:S02]  /*150f0*/  SHFL.IDX P6, R14, R13, R12, R11 ;  /* 0x0000000c0d0e7389 */ /* 0x00006400000c000b */
[----:B01----:R-:W-:Y:S01]  /*15100*/  ENDCOLLECTIVE ;  /* 0x000000000000791b */ /* 0x003fe20003800000 */
.L_x_1167:
        /* <DEDUP_REMOVED lines=14> */
.L_x_1168:
[----:B------:R-:W-:Y:S02]  /*151f0*/  @P0 IMAD R21, R0, 0x2, R17 ;  /* 0x0000000200150824 */ /* 0x000fe400078e0211 */
[----:B------:R-:W-:Y:S02]  /*15200*/  IMAD.MOV.U32 R13, RZ, RZ, R6 ;  /* 0x000000ffff0d7224 */ /* 0x000fe400078e0006 */
[----:B------:R-:W-:Y:S01]  /*15210*/  IMAD.MOV.U32 R12, RZ, RZ, 0x3 ;  /* 0x00000003ff0c7424 */ /* 0x000fe200078e00ff */
[----:B------:R-:W-:-:S04]  /*15220*/  @P0 LEA R14, P1, R37, R14, 0x1 ;  /* 0x0000000e250e0211 */ /* 0x000fc800078208ff */
[----:B------:R-:W-:Y:S01]  /*15230*/  @P0 IADD3.X R9, RZ, R8, RZ, P1, !PT ;  /* 0x00000008ff090210 */ /* 0x000fe20000ffe4ff */
[----:B------:R-:W-:-:S08]  /*15240*/  @P0 IMAD.MOV.U32 R2, RZ, RZ, R14 ;  /* 0x000000ffff020224 */ /* 0x000fd000078e000e */
[----:B------:R-:W-:Y:S05]  /*15250*/  WARPSYNC.COLLECTIVE R15, `(.L_x_1169) ;  /* 0x000000000f087348 */ /* 0x000fea0003c00000 */
[----:B------:R0:W1:Y:S02]  /*15260*/  SHFL.IDX P6, R14, R13, R12, R11 ;  /* 0x0000000c0d0e7389 */ /* 0x00006400000c000b */
[----:B01----:R-:W-:Y:S01]  /*15270*/  ENDCOLLECTIVE ;  /* 0x000000000000791b */ /* 0x003fe20003800000 */
.L_x_1169:
        /* <DEDUP_REMOVED lines=9> */
[----:B------:R-:W-:-:S07]  /*15310*/  MOV R8, R14 ;  /* 0x0000000e00087202 */ /* 0x000fce0000000f00 */
[----:B0-----:R-:W-:Y:S05]  /*15320*/  WARPSYNC.COLLECTIVE R15, `(.L_x_1170) ;  /* 0x000000000f087348 */ /* 0x001fea0003c00000 */
[----:B------:R1:W2:Y:S02]  /*15330*/  SHFL.IDX P6, R14, R13, R12, R11 ;  /* 0x0000000c0d0e7389 */ /* 0x0002a400000c000b */
[----:B012---:R-:W-:Y:S01]  /*15340*/  ENDCOLLECTIVE ;  /* 0x000000000000791b */ /* 0x007fe20003800000 */
.L_x_1170:
[----:B------:R-:W-:Y:S05]  /*15350*/  BRA `(.L_x_1171) ;  /* 0xffffffcc007c7947 */ /* 0x000fea000383ffff */
.L_x_1115:
[----:B------:R-:W-:Y:S02]  /*15360*/  IMAD.MOV.U32 R13, RZ, RZ, R4 ;  /* 0x000000ffff0d7224 */ /* 0x000fe400078e0004 */
[----:B------:R-:W-:Y:S02]  /*15370*/  IMAD.MOV.U32 R12, RZ, RZ, RZ ;  /* 0x000000ffff0c7224 */ /* 0x000fe400078e00ff */
[----:B------:R-:W-:Y:S02]  /*15380*/  IMAD.MOV.U32 R11, RZ, RZ, 0x181f ;  /* 0x0000181fff0b7424 */ /* 0x000fe400078e00ff */
[----:B------:R-:W-:Y:S02]  /*15390*/  IMAD.MOV.U32 R15, RZ, RZ, -0x1 ;  /* 0xffffffffff0f7424 */ /* 0x000fe400078e00ff */
[----:B------:R-:W-:-:S07]  /*153a0*/  VIADD R0, R36, UR44 ;  /* 0x0000002c24007c36 */ /* 0x000fce0008000000 */
[----:B------:R-:W-:Y:S05]  /*153b0*/  WARPSYNC.COLLECTIVE R15, `(.L_x_1172) ;  /* 0x000000000f087348 */ /* 0x000fea0003c00000 */
[----:B------:R0:W1:Y:S02]  /*153c0*/  SHFL.IDX P6, R14, R13, R12, R11 ;  /* 0x0000000c0d0e7389 */ /* 0x00006400000c000b */
[----:B01----:R-:W-:Y:S01]  /*153d0*/  ENDCOLLECTIVE ;  /* 0x000000000000791b */ /* 0x003fe20003800000 */
.L_x_1172:
[C---:B------:R-:W-:Y:S01]  /*153e0*/  VIADD R6, R0.reuse, 0x10 ;  /* 0x0000001000067836 */ /* 0x040fe20000000000 */
[----:B------:R-:W-:Y:S01]  /*153f0*/  ISETP.GE.AND P0, PT, R0, UR39, PT ;  /* 0x0000002700007c0c */ /* 0x000fe2000bf06270 */
[----:B------:R-:W-:Y:S01]  /*15400*/  IMAD.MOV.U32 R13, RZ, RZ, R5 ;  /* 0x000000ffff0d7224 */ /* 0x000fe200078e0005 */
[----:B------:R-:W-:-:S11]  /*15410*/  MOV R2, R14 ;  /* 0x0000000e00027202 */ /* 0x000fd60000000f00 */
[----:B------:R-:W-:Y:S05]  /*15420*/  WARPSYNC.COLLECTIVE R15, `(.L_x_1173) ;  /* 0x000000000f087348 */ /* 0x000fea0003c00000 */
[----:B------:R0:W1:Y:S02]  /*15430*/  SHFL.IDX P6, R14, R13, R12, R11 ;  /* 0x0000000c0d0e7389 */ /* 0x00006400000c000b */
[----:B01----:R-:W-:Y:S01]  /*15440*/  ENDCOLLECTIVE ;  /* 0x000000000000791b */ /* 0x003fe20003800000 */
.L_x_1173:
        /* <DEDUP_REMOVED lines=8> */
.L_x_1174:
[----:B------:R-:W-:Y:S01]  /*154d0*/  @!PT LDS RZ, [RZ] ;  /* 0x00000000fffff984 */ /* 0x000fe20000000800 */
[----:B------:R-:W-:Y:S01]  /*154e0*/  @!PT LDS RZ, [RZ] ;  /* 0x00000000fffff984 */ /* 0x000fe20000000800 */
[----:B------:R-:W-:Y:S01]  /*154f0*/  @!PT LDS RZ, [RZ] ;  /* 0x00000000fffff984 */ /* 0x000fe20000000800 */
[----:B------:R0:W-:Y:S04]  /*15500*/  @!P0 LDGSTS.E.BYPASS.LTC128B.128 [R31+0x10400], desc[UR36][R2.64], !P2 ;  /* 0x10400000021f8fae */ /* 0x0001e8000d101d64 */
[----:B------:R0:W-:Y:S04]  /*15510*/  @!P0 LDGSTS.E.BYPASS.LTC128B.128 [R31+0x14400], desc[UR36][R2.64+0x80], !P3 ;  /* 0x14400080021f8fae */ /* 0x0001e8000d901d64 */
[----:B------:R0:W-:Y:S01]  /*15520*/  @!P0 LDGSTS.E.BYPASS.LTC128B.128 [R31+0x18400], desc[UR36][R2.64+0x100], !P4 ;  /* 0x18400100021f8fae */ /* 0x0001e2000e101d64 */
[----:B------:R-:W-:-:S03]  /*15530*/  IMAD.MOV.U32 R13, RZ, RZ, R5 ;  /* 0x000000ffff0d7224 */ /* 0x000fc600078e0005 */
[----:B------:R0:W-:Y:S01]  /*15540*/  @!P0 LDGSTS.E.BYPASS.LTC128B.128 [R31+0x1c400], desc[UR36][R2.64+0x180], !P5 ;  /* 0x1c400180021f8fae */ /* 0x0001e2000e901d64 */
[----:B------:R-:W-:Y:S01]  /*15550*/  ISETP.GE.AND P0, PT, R6, UR39, PT ;  /* 0x0000002706007c0c */ /* 0x000fe2000bf06270 */
[----:B------:R-:W-:-:S12]  /*15560*/  IMAD.MOV.U32 R6, RZ, RZ, R14 ;  /* 0x000000ffff067224 */ /* 0x000fd800078e000e */
[----:B0-----:R-:W-:Y:S05]  /*15570*/  WARPSYNC.COLLECTIVE R15, `(.L_x_1175) ;  /* 0x000000000f087348 */ /* 0x001fea0003c00000 */
[----:B------:R1:W2:Y:S02]  /*15580*/  SHFL.IDX P6, R14, R13, R12, R11 ;  /* 0x0000000c0d0e7389 */ /* 0x0002a400000c000b */
[----:B012---:R-:W-:Y:S01]  /*15590*/  ENDCOLLECTIVE ;  /* 0x000000000000791b */ /* 0x007fe20003800000 */
.L_x_1175:
[----:B------:R-:W-:Y:S02]  /*155a0*/  IMAD.MOV.U32 R13, RZ, RZ, R4 ;  /* 0x000000ffff0d7224 */ /* 0x000fe400078e0004 */
[----:B------:R-:W-:Y:S01]  /*155b0*/  IMAD.MOV.U32 R12, RZ, RZ, 0x2 ;  /* 0x00000002ff0c7424 */ /* 0x000fe200078e00ff */
[----:B------:R-:W-:-:S05]  /*155c0*/  @!P0 LEA R14, P1, R37, R14, 0x1 ;  /* 0x0000000e250e8211 */ /* 0x000fca00078208ff */
[----:B------:R-:W-:-:S08]  /*155d0*/  @!P0 IMAD.MOV.U32 R2, RZ, RZ, R14 ;  /* 0x000000ffff028224 */ /* 0x000fd000078e000e */
[----:B------:R-:W-:Y:S05]  /*155e0*/  WARPSYNC.COLLECTIVE R15, `(.L_x_1176) ;  /* 0x000000000f087348 */ /* 0x000fea0003c00000 */
[----:B------:R0:W1:Y:S02]  /*155f0*/  SHFL.IDX P6, R14, R13, R12, R11 ;  /* 0x0000000c0d0e7389 */ /* 0x00006400000c000b */
[----:B01----:R-:W-:Y:S01]  /*15600*/  ENDCOLLECTIVE ;  /* 0x000000000000791b */ /* 0x003fe20003800000 */
.L_x_1176:
        /* <DEDUP_REMOVED lines=16> */
.L_x_1177:
[----:B------:R-:W-:Y:S02]  /*15710*/  IMAD.MOV.U32 R13, RZ, RZ, R4 ;  /* 0x000000ffff0d7224 */ /* 0x000fe400078e0004 */
[----:B------:R-:W-:Y:S01]  /*15720*/  IMAD.MOV.U32 R12, RZ, RZ, 0x3 ;  /* 0x00000003ff0c7424 */ /* 0x000fe200078e00ff */
[----:B------:R-:W-:-:S04]  /*15730*/  @!P0 LEA R14, P1, R37, R14, 0x1 ;  /* 0x0000000e250e8211 */ /* 0x000fc800078208ff */
[----:B------:R-:W-:Y:S01]  /*15740*/  @!P0 IADD3.X R7, RZ, R6, RZ, P1, !PT ;  /* 0x00000006ff078210 */ /* 0x000fe20000ffe4ff */
[----:B------:R-:W-:-:S08]  /*15750*/  @!P0 IMAD.MOV.U32 R2, RZ, RZ, R14 ;  /* 0x000000ffff028224 */ /* 0x000fd000078e000e */
[----:B------:R-:W-:Y:S05]  /*15760*/  WARPSYNC.COLLECTIVE R15, `(.L_x_1178) ;  /* 0x000000000f087348 */ /* 0x000fea0003c00000 */
[----:B------:R0:W1:Y:S02]  /*15770*/  SHFL.IDX P6, R14, R13, R12, R11 ;  /* 0x0000000c0d0e7389 */ /* 0x00006400000c000b */
[----:B01----:R-:W-:Y:S01]  /*15780*/  ENDCOLLECTIVE ;  /* 0x000000000000791b */ /* 0x003fe20003800000 */
.L_x_1178:
[----:B------:R-:W-:Y:S02]  /*15790*/  VIADD R6, R0, 0x30 ;  /* 0x0000003000067836 */ /* 0x000fe40000000000 */
        /* <DEDUP_REMOVED lines=14> */
.L_x_1179:
[----:B------:R-:W-:Y:S01]  /*15880*/  MOV R13, R4 ;  /* 0x00000004000d7202 */ /* 0x000fe20000000f00 */
[----:B------:R-:W-:Y:S01]  /*15890*/  IMAD.MOV.U32 R12, RZ, RZ, 0x4 ;  /* 0x00000004ff0c7424 */ /* 0x000fe200078e00ff */
[----:B------:R-:W-:-:S05]  /*158a0*/  @!P0 LEA R14, P1, R37, R14, 0x1 ;  /* 0x0000000e250e8211 */ /* 0x000fca00078208ff */
[----:B------:R-:W-:-:S08]  /*158b0*/  @!P0 IMAD.MOV.U32 R2, RZ, RZ, R14 ;  /* 0x000000ffff028224 */ /* 0x000fd000078e000e */
[----:B------:R-:W-:Y:S05]  /*158c0*/  WARPSYNC.COLLECTIVE R15, `(.L_x_1180) ;  /* 0x000000000f087348 */ /* 0x000fea0003c00000 */
[----:B------:R0:W1:Y:S02]  /*158d0*/  SHFL.IDX P6, R14, R13, R12, R11 ;  /* 0x0000000c0d0e7389 */ /* 0x00006400000c000b */
[----:B01----:R-:W-:Y:S01]  /*158e0*/  ENDCOLLECTIVE ;  /* 0x000000000000791b */ /* 0x003fe20003800000 */
.L_x_1180:
[----:B------:R-:W-:Y:S02]  /*158f0*/  @!P0 IMAD.X R7, RZ, RZ, R6, P1 ;  /* 0x000000ffff078224 */ /* 0x000fe400008e0606 */
        /* <DEDUP_REMOVED lines=10> */
[----:B------:R-:W-:Y:S01]  /*159a0*/  ISETP.GE.AND P0, PT, R6, UR39, PT ;  /* 0x0000002706007c0c */ /* 0x000fe2000bf06270 */
[----:B------:R-:W-:-:S12]  /*159b0*/  IMAD.MOV.U32 R6, RZ, RZ, R14 ;  /* 0x000000ffff067224 */ /* 0x000fd800078e000e */
[----:B0-----:R-:W-:Y:S05]  /*159c0*/  WARPSYNC.COLLECTIVE R15, `(.L_x_1181) ;  /* 0x000000000f087348 */ /* 0x001fea0003c00000 */
[----:B------:R1:W2:Y:S02]  /*159d0*/  SHFL.IDX P6, R14, R13, R12, R11 ;  /* 0x0000000c0d0e7389 */ /* 0x0002a400000c000b */
[----:B012---:R-:W-:Y:S01]  /*159e0*/  ENDCOLLECTIVE ;  /* 0x000000000000791b */ /* 0x007fe20003800000 */
.L_x_1181:
[----:B------:R-:W-:Y:S02]  /*159f0*/  IMAD.MOV.U32 R13, RZ, RZ, R4 ;  /* 0x000000ffff0d7224 */ /* 0x000fe400078e0004 */
[----:B------:R-:W-:Y:S01]  /*15a00*/  IMAD.MOV.U32 R12, RZ, RZ, 0x5 ;  /* 0x00000005ff0c7424 */ /* 0x000fe200078e00ff */
[----:B------:R-:W-:-:S05]  /*15a10*/  @!P0 LEA R14, P1, R37, R14, 0x1 ;  /* 0x0000000e250e8211 */ /* 0x000fca00078208ff */
[----:B------:R-:W-:-:S08]  /*15a20*/  @!P0 IMAD.MOV.U32 R2, RZ, RZ, R14 ;  /* 0x000000ffff028224 */ /* 0x000fd000078e000e */
[----:B------:R-:W-:Y:S05]  /*15a30*/  WARPSYNC.COLLECTIVE R15, `(.L_x_1182) ;  /* 0x000000000f087348 */ /* 0x000fea0003c00000 */
[----:B------:R0:W1:Y:S02]  /*15a40*/  SHFL.IDX P6, R14, R13, R12, R11 ;  /* 0x0000000c0d0e7389 */ /* 0x00006400000c000b */
[----:B01----:R-:W-:Y:S01]  /*15a50*/  ENDCOLLECTIVE ;  /* 0x000000000000791b */ /* 0x003fe20003800000 */
.L_x_1182:
        /* <DEDUP_REMOVED lines=16> */
.L_x_1183:
        /* <DEDUP_REMOVED lines=8> */
.L_x_1184:
        /* <DEDUP_REMOVED lines=15> */
.L_x_1185:
[----:B------:R-:W-:Y:S01]  /*15cd0*/  IMAD.MOV.U32 R13, RZ, RZ, R4 ;  /* 0x000000ffff0d7224 */ /* 0x000fe200078e0004 */
[----:B------:R-:W-:Y:S02]  /*15ce0*/  MOV R12, 0x7 ;  /* 0x00000007000c7802 */ /* 0x000fe40000000f00 */
[----:B------:R-:W-:-:S05]  /*15cf0*/  @!P0 LEA R14, P1, R37, R14, 0x1 ;  /* 0x0000000e250e8211 */ /* 0x000fca00078208ff */
[----:B------:R-:W-:-:S08]  /*15d00*/  @!P0 IMAD.MOV.U32 R2, RZ, RZ, R14 ;  /* 0x000000ffff028224 */ /* 0x000fd000078e000e */
[----:B------:R-:W-:Y:S05]  /*15d10*/  WARPSYNC.COLLECTIVE R15, `(.L_x_1186) ;  /* 0x000000000f087348 */ /* 0x000fea0003c00000 */
[----:B------:R0:W1:Y:S02]  /*15d20*/  SHFL.IDX P6, R14, R13, R12, R11 ;  /* 0x0000000c0d0e7389 */ /* 0x00006400000c000b */
[----:B01----:R-:W-:Y:S01]  /*15d30*/  ENDCOLLECTIVE ;  /* 0x000000000000791b */ /* 0x003fe20003800000 */
.L_x_1186:
[----:B------:R-:W-:-:S04]  /*15d40*/  @!P0 IMAD.X R7, RZ, RZ, R6, P1 ;  /* 0x000000ffff078224 */ /* 0x000fc800008e0606 */
[----:B------:R-:W-:-:S05]  /*15d50*/  @!P0 IMAD.MOV.U32 R3, RZ, RZ, R7 ;  /* 0x000000ffff038224 */ /* 0x000fca00078e0007 */
        /* <DEDUP_REMOVED lines=8> */
[----:B------:R-:W-:-:S07]  /*15de0*/  IMAD.MOV.U32 R6, RZ, RZ, R14 ;  /* 0x000000ffff067224 */ /* 0x000fce00078e000e */
[----:B0-----:R-:W-:Y:S05]  /*15df0*/  WARPSYNC.COLLECTIVE R15, `(.L_x_1187) ;  /* 0x000000000f087348 */ /* 0x001fea0003c00000 */
[----:B------:R1:W2:Y:S02]  /*15e00*/  SHFL.IDX P6, R14, R13, R12, R11 ;  /* 0x0000000c0d0e7389 */ /* 0x0002a400000c000b */
[----:B012---:R-:W-:Y:S01]  /*15e10*/  ENDCOLLECTIVE ;  /* 0x000000000000791b */ /* 0x007fe20003800000 */
.L_x_1187:
[----:B------:R-:W-:Y:S05]  /*15e20*/  BRA `(.L_x_1188) ;  /* 0xffffffcc00a47947 */ /* 0x000fea000383ffff */
.L_x_1118:
[----:B0-----:R0:W1:Y:S02]  /*15e30*/  SYNCS.PHASECHK.TRANS64.TRYWAIT P0, [R17+URZ+0x30820], R0 ;  /* 0x03082000110075a7 */ /* 0x001064000800017f */
[----:B-1----:R-:W-:Y:S05]  /*15e40*/  @!P0 NANOSLEEP.SYNCS 0x989680 ;  /* 0x009896800000895d */ /* 0x002fea0003900000 */
[----:B------:R-:W1:Y:S02]  /*15e50*/  @!P0 SYNCS.PHASECHK.TRANS64 P0, [R17+URZ+0x30820], R0 ;  /* 0x03082000110085a7 */ /* 0x000e64000800007f */
[----:B-1----:R-:W-:Y:S05]  /*15e60*/  @!P0 BRA `(.L_x_1118) ;  /* 0xfffffffc00f08947 */ /* 0x002fea000383ffff */
[----:B------:R-:W-:Y:S05]  /*15e70*/  BRA `(.L_x_1189) ;  /* 0xffffffd0000c7947 */ /* 0x000fea000383ffff */
.L_x_1122:
[----:B0-----:R0:W1:Y:S02]  /*15e80*/  SYNCS.PHASECHK.TRANS64.TRYWAIT P0, [R7+URZ+0x30840], R2 ;  /* 0x03084002070075a7 */ /* 0x001064000800017f */
[----:B-1----:R-:W-:Y:S05]  /*15e90*/  @!P0 NANOSLEEP.SYNCS 0x989680 ;  /* 0x009896800000895d */ /* 0x002fea0003900000 */
[----:B------:R-:W1:Y:S02]  /*15ea0*/  @!P0 SYNCS.PHASECHK.TRANS64 P0, [R7+URZ+0x30840], R2 ;  /* 0x03084002070085a7 */ /* 0x000e64000800007f */
[----:B-1----:R-:W-:Y:S05]  /*15eb0*/  @!P0 BRA `(.L_x_1122) ;  /* 0xfffffffc00f08947 */ /* 0x002fea000383ffff */
[----:B------:R-:W-:Y:S05]  /*15ec0*/  BRA `(.L_x_1190) ;  /* 0xffffffd000cc7947 */ /* 0x000fea000383ffff */
.L_x_1123:
        /* <DEDUP_REMOVED lines=8> */
.L_x_1192:
[----:B------:R-:W-:Y:S05]  /*15f50*/  BSYNC B1 ;  /* 0x0000000000017941 */ /* 0x000fea0003800000 */
.L_x_1191:
[----:B------:R-:W-:Y:S01]  /*15f60*/  IMAD.MOV.U32 R13, RZ, RZ, R20 ;  /* 0x000000ffff0d7224 */ /* 0x000fe200078e0014 */
[----:B------:R-:W-:Y:S01]  /*15f70*/  SHF.L.U32 R4, R37, 0x1, RZ ;  /* 0x0000000125047819 */ /* 0x000fe200000006ff */
        /* <DEDUP_REMOVED lines=8> */
.L_x_1193:
[----:B------:R-:W-:Y:S02]  /*16000*/  IMAD.MOV.U32 R13, RZ, RZ, R27 ;  /* 0x000000ffff0d7224 */ /* 0x000fe400078e001b */
[----:B------:R-:W-:Y:S01]  /*16010*/  IMAD.MOV.U32 R12, RZ, RZ, 0x1 ;  /* 0x00000001ff0c7424 */ /* 0x000fe200078e00ff */
[----:B------:R-:W-:-:S13]  /*16020*/  IADD3 R2, P0, R14, R4, RZ ;  /* 0x000000040e027210 */ /* 0x000fda0007f1e0ff */
[----:B------:R-:W-:Y:S05]  /*16030*/  WARPSYNC.COLLECTIVE R15, `(.L_x_1194) ;  /* 0x000000000f087348 */ /* 0x000fea0003c00000 */
[----:B------:R0:W1:Y:S02]  /*16040*/  SHFL.IDX P6, R14, R13, R12, R11 ;  /* 0x0000000c0d0e7389 */ /* 0x00006400000c000b */
[----:B01----:R-:W-:Y:S01]  /*16050*/  ENDCOLLECTIVE ;  /* 0x000000000000791b */ /* 0x003fe20003800000 */
.L_x_1194:
        /* <DEDUP_REMOVED lines=13> */
.L_x_1195:
[----:B------:R-:W-:Y:S02]  /*16130*/  IMAD.MOV.U32 R13, RZ, RZ, R27 ;  /* 0x000000ffff0d7224 */ /* 0x000fe400078e001b */
[----:B------:R-:W-:Y:S01]  /*16140*/  IMAD.MOV.U32 R12, RZ, RZ, 0x2 ;  /* 0x00000002ff0c7424 */ /* 0x000fe200078e00ff */
[----:B------:R-:W-:-:S13]  /*16150*/  IADD3 R2, P0, R14, R4, RZ ;  /* 0x000000040e027210 */ /* 0x000fda0007f1e0ff */
[----:B------:R-:W-:Y:S05]  /*16160*/  WARPSYNC.COLLECTIVE R15, `(.L_x_1196) ;  /* 0x000000000f087348 */ /* 0x000fea0003c00000 */
[----:B------:R0:W1:Y:S02]  /*16170*/  SHFL.IDX P6, R14, R13, R12, R11 ;  /* 0x0000000c0d0e7389 */ /* 0x00006400000c000b */
[----:B01----:R-:W-:Y:S01]  /*16180*/  ENDCOLLECTIVE ;  /* 0x000000000000791b */ /* 0x003fe20003800000 */
.L_x_1196:
        /* <DEDUP_REMOVED lines=13> */
.L_x_1197:
[----:B------:R-:W-:Y:S02]  /*16260*/  IMAD.MOV.U32 R13, RZ, RZ, R27 ;  /* 0x000000ffff0d7224 */ /* 0x000fe400078e001b */
[----:B------:R-:W-:Y:S01]  /*16270*/  IMAD.MOV.U32 R12, RZ, RZ, 0x3 ;  /* 0x00000003ff0c7424 */ /* 0x000fe200078e00ff */
[----:B------:R-:W-:-:S13]  /*16280*/  IADD3 R2, P0, R14, R4, RZ ;  /* 0x000000040e027210 */ /* 0x000fda0007f1e0ff */
[----:B------:R-:W-:Y:S05]  /*16290*/  WARPSYNC.COLLECTIVE R15, `(.L_x_1198) ;  /* 0x000000000f087348 */ /* 0x000fea0003c00000 */
[----:B------:R0:W1:Y:S02]  /*162a0*/  SHFL.IDX P6, R14, R13, R12, R11 ;  /* 0x0000000c0d0e7389 */ /* 0x00006400000c000b */
[----:B01----:R-:W-:Y:S01]  /*162b0*/  ENDCOLLECTIVE ;  /* 0x000000000000791b */ /* 0x003fe20003800000 */
.L_x_1198:
        /* <DEDUP_REMOVED lines=13> */
.L_x_1199:
[----:B------:R-:W-:Y:S05]  /*16390*/  BRA `(.L_x_1200) ;  /* 0xffffffd000787947 */ /* 0x000fea000383ffff */
.L_x_1128:
[----:B0-----:R0:W1:Y:S02]  /*163a0*/  SYNCS.PHASECHK.TRANS64.TRYWAIT P0, [R7+URZ+0x30860], R2 ;  /* 0x03086002070075a7 */ /* 0x001064000800017f */
[----:B-1----:R-:W-:Y:S05]  /*163b0*/  @!P0 NANOSLEEP.SYNCS 0x989680 ;  /* 0x009896800000895d */ /* 0x002fea0003900000 */
[----:B------:R-:W1:Y:S02]  /*163c0*/  @!P0 SYNCS.PHASECHK.TRANS64 P0, [R7+URZ+0x30860], R2 ;  /* 0x03086002070085a7 */ /* 0x000e64000800007f */
[----:B-1----:R-:W-:Y:S05]  /*163d0*/  @!P0 BRA `(.L_x_1128) ;  /* 0xfffffffc00f08947 */ /* 0x002fea000383ffff */
[----:B------:R-:W-:Y:S05]  /*163e0*/  BRA `(.L_x_1201) ;  /* 0xffffffd000d87947 */ /* 0x000fea000383ffff */
.L_x_1129:
[----:B------:R-:W-:Y:S01]  /*163f0*/  BSSY B1, `(.L_x_1202) ;  /* 0x0000008000017945 */ /* 0x000fe20003800000 */
[----:B------:R-:W-:Y:S01]  /*16400*/  IMAD.MOV.U32 R13, RZ, RZ, R19 ;  /* 0x000000ffff0d7224 */ /* 0x000fe200078e0013 */
[----:B------:R-:W-:Y:S01]  /*16410*/  MOV R12, RZ ;  /* 0x000000ff000c7202 */ /* 0x000fe20000000f00 */
[----:B------:R-:W-:Y:S02]  /*16420*/  IMAD.MOV.U32 R11, RZ, RZ, 0x181f ;  /* 0x0000181fff0b7424 */ /* 0x000fe400078e00ff */
[----:B------:R-:W-:-:S07]  /*16430*/  IMAD.MOV.U32 R15, RZ, RZ, -0x1 ;  /* 0xffffffffff0f7424 */ /* 0x000fce00078e00ff */
[----:B0-----:R-:W-:Y:S05]  /*16440*/  WARPSYNC.COLLECTIVE R15, `(.L_x_1203) ;  /* 0x000000000f087348 */ /* 0x001fea0003c00000 */
[----:B------:R1:W2:Y:S02]  /*16450*/  SHFL.IDX P6, R14, R13, R12, R11 ;  /* 0x0000000c0d0e7389 */ /* 0x0002a400000c000b */
[----:B012---:R-:W-:Y:S01]  /*16460*/  ENDCOLLECTIVE ;  /* 0x000000000000791b */ /* 0x007fe20003800000 */
.L_x_1203:
[----:B------:R-:W-:Y:S05]  /*16470*/  BSYNC B1 ;  /* 0x0000000000017941 */ /* 0x000fea0003800000 */
.L_x_1202:
[----:B------:R-:W-:Y:S01]  /*16480*/  IMAD.MOV.U32 R13, RZ, RZ, R18 ;  /* 0x000000ffff0d7224 */ /* 0x000fe200078e0012 */
[----:B------:R-:W-:Y:S01]  /*16490*/  MOV R11, 0x181f ;  /* 0x0000181f000b7802 */ /* 0x000fe20000000f00 */
[----:B------:R-:W-:Y:S02]  /*164a0*/  IMAD.MOV.U32 R12, RZ, RZ, RZ ;  /* 0x000000ffff0c7224 */ /* 0x000fe400078e00ff */
[----:B------:R-:W-:Y:S02]  /*164b0*/  IMAD.MOV.U32 R15, RZ, RZ, -0x1 ;  /* 0xffffffffff0f7424 */ /* 0x000fe400078e00ff */
[----:B------:R-:W-:Y:S02]  /*164c0*/  IMAD.MOV.U32 R3, RZ, RZ, R14 ;  /* 0x000000ffff037224 */ /* 0x000fe400078e000e */
[----:B------:R-:W-:-:S07]  /*164d0*/  IMAD R6, R6, 0x2, R17 ;  /* 0x0000000206067824 */ /* 0x000fce00078e0211 */
[----:B------:R-:W-:Y:S05]  /*164e0*/  WARPSYNC.COLLECTIVE R15, `(.L_x_1204) ;  /* 0x000000000f087348 */ /* 0x000fea0003c00000 */
[----:B------:R0:W1:Y:S02]  /*164f0*/  SHFL.IDX P6, R14, R13, R12, R11 ;  /* 0x0000000c0d0e7389 */ /* 0x00006400000c000b */
[----:B01----:R-:W-:Y:S01]  /*16500*/  ENDCOLLECTIVE ;  /* 0x000000000000791b */ /* 0x003fe20003800000 */
.L_x_1204:
[----:B------:R-:W-:Y:S02]  /*16510*/  IMAD.MOV.U32 R13, RZ, RZ, R19 ;  /* 0x000000ffff0d7224 */ /* 0x000fe400078e0013 */
[----:B------:R-:W-:Y:S01]  /*16520*/  IMAD.MOV.U32 R12, RZ, RZ, 0x1 ;  /* 0x00000001ff0c7424 */ /* 0x000fe200078e00ff */
[----:B------:R-:W-:-:S13]  /*16530*/  IADD3 R2, P0, R14, R4, RZ ;  /* 0x000000040e027210 */ /* 0x000fda0007f1e0ff */
[----:B------:R-:W-:Y:S05]  /*16540*/  WARPSYNC.COLLECTIVE R15, `(.L_x_1205) ;  /* 0x000000000f087348 */ /* 0x000fea0003c00000 */
[----:B------:R0:W1:Y:S02]  /*16550*/  SHFL.IDX P6, R14, R13, R12, R11 ;  /* 0x0000000c0d0e7389 */ /* 0x00006400000c000b */
[----:B01----:R-:W-:Y:S01]  /*16560*/  ENDCOLLECTIVE ;  /* 0x000000000000791b */ /* 0x003fe20003800000 */
.L_x_1205:
        /* <DEDUP_REMOVED lines=17> */
.L_x_1206:
[----:B------:R-:W-:Y:S02]  /*16680*/  IMAD.MOV.U32 R13, RZ, RZ, R19 ;  /* 0x000000ffff0d7224 */ /* 0x000fe400078e0013 */
[----:B------:R-:W-:Y:S01]  /*16690*/  IMAD.MOV.U32 R12, RZ, RZ, 0x2 ;  /* 0x00000002ff0c7424 */ /* 0x000fe200078e00ff */
[----:B------:R-:W-:-:S13]  /*166a0*/  IADD3 R2, P0, R14, R4, RZ ;  /* 0x000000040e027210 */ /* 0x000fda0007f1e0ff */
[----:B------:R-:W-:Y:S05]  /*166b0*/  WARPSYNC.COLLECTIVE R15, `(.L_x_1207) ;  /* 0x000000000f087348 */ /* 0x000fea0003c00000 */
[----:B------:R0:W1:Y:S02]  /*166c0*/  SHFL.IDX P6, R14, R13, R12, R11 ;  /* 0x0000000c0d0e7389 */ /* 0x00006400000c000b */
[----:B01----:R-:W-:Y:S01]  /*166d0*/  ENDCOLLECTIVE ;  /* 0x000000000000791b */ /* 0x003fe20003800000 */
.L_x_1207:
        /* <DEDUP_REMOVED lines=17> */
.L_x_1208:
[----:B------:R-:W-:Y:S02]  /*167f0*/  IMAD.MOV.U32 R13, RZ, RZ, R19 ;  /* 0x000000ffff0d7224 */ /* 0x000fe400078e0013 */
[----:B------:R-:W-:Y:S01]  /*16800*/  IMAD.MOV.U32 R12, RZ, RZ, 0x3 ;  /* 0x00000003ff0c7424 */ /* 0x000fe200078e00ff */
[----:B------:R-:W-:-:S13]  /*16810*/  IADD3 R2, P0, R14, R4, RZ ;  /* 0x000000040e027210 */ /* 0x000fda0007f1e0ff */
[----:B------:R-:W-:Y:S05]  /*16820*/  WARPSYNC.COLLECTIVE R15, `(.L_x_1209) ;  /* 0x000000000f087348 */ /* 0x000fea0003c00000 */
[----:B------:R0:W1:Y:S02]  /*16830*/  SHFL.IDX P6, R14, R13, R12, R11 ;  /* 0x0000000c0d0e7389 */ /* 0x00006400000c000b */
[----:B01----:R-:W-:Y:S01]  /*16840*/  ENDCOLLECTIVE ;  /* 0x000000000000791b */ /* 0x003fe20003800000 */
.L_x_1209:
        /* <DEDUP_REMOVED lines=12> */
.L_x_1210:
        /* <DEDUP_REMOVED lines=9> */
.L_x_1137:
[----:B0-----:R0:W1:Y:S02]  /*169a0*/  SYNCS.PHASECHK.TRANS64.TRYWAIT P0, [R4+URZ+0x30860], R3 ;  /* 0x03086003040075a7 */ /* 0x001064000800017f */
[----:B-1----:R-:W-:Y:S05]  /*169b0*/  @!P0 NANOSLEEP.SYNCS 0x989680 ;  /* 0x009896800000895d */ /* 0x002fea0003900000 */
[----:B------:R-:W1:Y:S02]  /*169c0*/  @!P0 SYNCS.PHASECHK.TRANS64 P0, [R4+URZ+0x30860], R3 ;  /* 0x03086003040085a7 */ /* 0x000e64000800007f */
[----:B-1----:R-:W-:Y:S05]  /*169d0*/  @!P0 BRA `(.L_x_1137) ;  /* 0xfffffffc00f08947 */ /* 0x002fea000383ffff */
[----:B------:R-:W-:Y:S05]  /*169e0*/  BRA `(.L_x_1212) ;  /* 0xffffffd4005c7947 */ /* 0x000fea000383ffff */
.L_x_1138:
[----:B------:R-:W-:Y:S01]  /*169f0*/  BSSY B0, `(.L_x_1213) ;  /* 0x0000008000007945 */ /* 0x000fe20003800000 */
[----:B------:R-:W-:Y:S01]  /*16a00*/  MOV R13, R19 ;  /* 0x00000013000d7202 */ /* 0x000fe20000000f00 */
[----:B------:R-:W-:Y:S02]  /*16a10*/  IMAD.MOV.U32 R12, RZ, RZ, RZ ;  /* 0x000000ffff0c7224 */ /* 0x000fe400078e00ff */
[----:B------:R-:W-:Y:S02]  /*16a20*/  IMAD.MOV.U32 R11, RZ, RZ, 0x181f ;  /* 0x0000181fff0b7424 */ /* 0x000fe400078e00ff */
[----:B------:R-:W-:-:S07]  /*16a30*/  IMAD.MOV.U32 R15, RZ, RZ, -0x1 ;  /* 0xffffffffff0f7424 */ /* 0x000fce00078e00ff */
[----:B0-----:R-:W-:Y:S05]  /*16a40*/  WARPSYNC.COLLECTIVE R15, `(.L_x_1214) ;  /* 0x000000000f087348 */ /* 0x001fea0003c00000 */
[----:B------:R1:W2:Y:S02]  /*16a50*/  SHFL.IDX P6, R14, R13, R12, R11 ;  /* 0x0000000c0d0e7389 */ /* 0x0002a400000c000b */
[----:B012---:R-:W-:Y:S01]  /*16a60*/  ENDCOLLECTIVE ;  /* 0x000000000000791b */ /* 0x007fe20003800000 */
.L_x_1214:
[----:B------:R-:W-:Y:S05]  /*16a70*/  BSYNC B0 ;  /* 0x0000000000007941 */ /* 0x000fea0003800000 */
.L_x_1213:
[----:B------:R-:W-:Y:S01]  /*16a80*/  IMAD.MOV.U32 R13, RZ, RZ, R18 ;  /* 0x000000ffff0d7224 */ /* 0x000fe200078e0012 */
[----:B------:R-:W-:Y:S01]  /*16a90*/  MOV R12, RZ ;  /* 0x000000ff000c7202 */ /* 0x000fe20000000f00 */
[----:B------:R-:W-:Y:S02]  /*16aa0*/  IMAD.MOV.U32 R11, RZ, RZ, 0x181f ;  /* 0x0000181fff0b7424 */ /* 0x000fe400078e00ff */
[----:B------:R-:W-:Y:S02]  /*16ab0*/  IMAD.MOV.U32 R15, RZ, RZ, -0x1 ;  /* 0xffffffffff0f7424 */ /* 0x000fe400078e00ff */
[----:B------:R-:W-:Y:S02]  /*16ac0*/  IMAD.MOV.U32 R0, RZ, RZ, R14 ;  /* 0x000000ffff007224 */ /* 0x000fe400078e000e */
[----:B------:R-:W-:-:S07]  /*16ad0*/  IMAD.SHL.U32 R6, R37, 0x2, RZ ;  /* 0x0000000225067824 */ /* 0x000fce00078e00ff */
[----:B------:R-:W-:Y:S05]  /*16ae0*/  WARPSYNC.COLLECTIVE R15, `(.L_x_1215) ;  /* 0x000000000f087348 */ /* 0x000fea0003c00000 */
[----:B------:R0:W1:Y:S02]  /*16af0*/  SHFL.IDX P6, R14, R13, R12, R11 ;  /* 0x0000000c0d0e7389 */ /* 0x00006400000c000b */
[----:B01----:R-:W-:Y:S01]  /*16b00*/  ENDCOLLECTIVE ;  /* 0x000000000000791b */ /* 0x003fe20003800000 */
.L_x_1215:
[----:B------:R-:W-:Y:S01]  /*16b10*/  MOV R13, R19 ;  /* 0x00000013000d7202 */ /* 0x000fe20000000f00 */
[----:B------:R-:W-:Y:S01]  /*16b20*/  IMAD.MOV.U32 R12, RZ, RZ, 0x1 ;  /* 0x00000001ff0c7424 */ /* 0x000fe200078e00ff */
[----:B------:R-:W-:-:S13]  /*16b30*/  IADD3 R2, P0, R14, R6, RZ ;  /* 0x000000060e027210 */ /* 0x000fda0007f1e0ff */
[----:B------:R-:W-:Y:S05]  /*16b40*/  WARPSYNC.COLLECTIVE R15, `(.L_x_1216) ;  /* 0x000000000f087348 */ /* 0x000fea0003c00000 */
[----:B------:R0:W1:Y:S02]  /*16b50*/  SHFL.IDX P6, R14, R13, R12, R11 ;  /* 0x0000000c0d0e7389 */ /* 0x00006400000c000b */
[----:B01----:R-:W-:Y:S01]  /*16b60*/  ENDCOLLECTIVE ;  /* 0x000000000000791b */ /* 0x003fe20003800000 */
.L_x_1216:
[----:B------:R-:W-:Y:S01]  /*16b70*/  IMAD.X R3, RZ, RZ, R0, P0 ;  /* 0x000000ffff037224 */ /* 0x000fe200000e0600 */
[----:B------:R-:W-:Y:S01]  /*16b80*/  ISETP.LT.OR P0, PT, R5, 0x1, P5 ;  /* 0x000000010500780c */ /* 0x000fe20002f01670 */
[----:B------:R-:W-:Y:S02]  /*16b90*/  IMAD R0, R8, 0x2, R17 ;  /* 0x0000000208007824 */ /* 0x000fe400078e0211 */
        /* <DEDUP_REMOVED lines=10> */
.L_x_1217:
        /* <DEDUP_REMOVED lines=14> */
.L_x_1218:
        /* <DEDUP_REMOVED lines=12> */
.L_x_1219:
        /* <DEDUP_REMOVED lines=14> */
.L_x_1220:
        /* <DEDUP_REMOVED lines=12> */
.L_x_1221:
        /* <DEDUP_REMOVED lines=9> */
.L_x_1143:
[----:B------:R-:W-:Y:S01]  /*17010*/  BSSY B0, `(.L_x_1223) ;  /* 0x0000008000007945 */ /* 0x000fe20003800000 */
[----:B------:R-:W-:Y:S02]  /*17020*/  IMAD.MOV.U32 R13, RZ, RZ, R34 ;  /* 0x000000ffff0d7224 */ /* 0x000fe400078e0022 */
[----:B------:R-:W-:Y:S02]  /*17030*/  IMAD.MOV.U32 R12, RZ, RZ, RZ ;  /* 0x000000ffff0c7224 */ /* 0x000fe400078e00ff */
[----:B------:R-:W-:Y:S02]  /*17040*/  IMAD.MOV.U32 R11, RZ, RZ, 0x1f ;  /* 0x0000001fff0b7424 */ /* 0x000fe400078e00ff */
[----:B------:R-:W-:-:S07]  /*17050*/  IMAD.MOV.U32 R15, RZ, RZ, -0x1 ;  /* 0xffffffffff0f7424 */ /* 0x000fce00078e00ff */
[----:B-----5:R-:W-:Y:S05]  /*17060*/  WARPSYNC.COLLECTIVE R15, `(.L_x_1224) ;  /* 0x000000000f087348 */ /* 0x020fea0003c00000 */
[----:B------:R0:W1:Y:S02]  /*17070*/  SHFL.IDX P6, R14, R13, R12, R11 ;  /* 0x0000000c0d0e7389 */ /* 0x00006400000c000b */
[----:B01---5:R-:W-:Y:S01]  /*17080*/  ENDCOLLECTIVE ;  /* 0x000000000000791b */ /* 0x023fe20003800000 */
.L_x_1224:
[----:B------:R-:W-:Y:S05]  /*17090*/  BSYNC B0 ;  /* 0x0000000000007941 */ /* 0x000fea0003800000 */
.L_x_1223:
[----:B------:R-:W-:Y:S05]  /*170a0*/  BRA `(.L_x_1225) ;  /* 0xffffffd400287947 */ /* 0x000fea000383ffff */
.L_x_1146:
[----:B-1----:R1:W2:Y:S02]  /*170b0*/  SYNCS.PHASECHK.TRANS64.TRYWAIT P0, [R5+URZ+0x30820], R0 ;  /* 0x03082000050075a7 */ /* 0x0022a4000800017f */
[----:B--2---:R-:W-:Y:S05]  /*170c0*/  @!P0 NANOSLEEP.SYNCS 0x989680 ;  /* 0x009896800000895d */ /* 0x004fea0003900000 */
[----:B------:R-:W2:Y:S02]  /*170d0*/  @!P0 SYNCS.PHASECHK.TRANS64 P0, [R5+URZ+0x30820], R0 ;  /* 0x03082000050085a7 */ /* 0x000ea4000800007f */
[----:B--2---:R-:W-:Y:S05]  /*170e0*/  @!P0 BRA `(.L_x_1146) ;  /* 0xfffffffc00f08947 */ /* 0x004fea000383ffff */
[----:B------:R-:W-:Y:S05]  /*170f0*/  BRA `(.L_x_1226) ;  /* 0xffffffd400707947 */ /* 0x000fea000383ffff */
.L_x_1147:
[----:B------:R-:W2:Y:S01]  /*17100*/  S2R R2, SR_TID.X ;  /* 0x0000000000027919 */ /* 0x000ea20000002100 */
[----:B------:R-:W-:Y:S01]  /*17110*/  BSSY B0, `(.L_x_1227) ;  /* 0x000000a000007945 */ /* 0x000fe20003800000 */
[----:B------:R-:W-:Y:S02]  /*17120*/  IMAD.MOV.U32 R12, RZ, RZ, RZ ;  /* 0x000000ffff0c7224 */ /* 0x000fe400078e00ff */
[----:B------:R-:W-:Y:S02]  /*17130*/  IMAD.MOV.U32 R11, RZ, RZ, 0x1f ;  /* 0x0000001fff0b7424 */ /* 0x000fe400078e00ff */
[----:B------:R-:W-:Y:S01]  /*17140*/  IMAD.MOV.U32 R15, RZ, RZ, -0x1 ;  /* 0xffffffffff0f7424 */ /* 0x000fe200078e00ff */
[----:B--2---:R-:W-:-:S04]  /*17150*/  SHF.R.U32.HI R2, RZ, 0x5, R2 ;  /* 0x00000005ff027819 */ /* 0x004fc80000011602 */
[----:B------:R-:W-:-:S04]  /*17160*/  LOP3.LUT R2, R2, 0x3, RZ, 0xc0, !PT ;  /* 0x0000000302027812 */ /* 0x000fc800078ec0ff */
[----:B------:R-:W-:-:S07]  /*17170*/  MOV R13, R2 ;  /* 0x00000002000d7202 */ /* 0x000fce0000000f00 */
[----:B01---5:R-:W-:Y:S05]  /*17180*/  WARPSYNC.COLLECTIVE R15, `(.L_x_1228) ;  /* 0x000000000f087348 */ /* 0x023fea0003c00000 */
[----:B------:R2:W3:Y:S02]  /*17190*/  SHFL.IDX P6, R14, R13, R12, R11 ;  /* 0x0000000c0d0e7389 */ /* 0x0004e400000c000b */
[----:B0123-5:R-:W-:Y:S01]  /*171a0*/  ENDCOLLECTIVE ;  /* 0x000000000000791b */ /* 0x02ffe20003800000 */
.L_x_1228:
[----:B------:R-:W-:Y:S05]  /*171b0*/  BSYNC B0 ;  /* 0x0000000000007941 */ /* 0x000fea0003800000 */
.L_x_1227:
[----:B------:R-:W-:Y:S05]  /*171c0*/  BRA `(.L_x_1229) ;  /* 0xffffffd400587947 */ /* 0x000fea000383ffff */
.L_x_1150:
[----:B------:R-:W-:Y:S01]  /*171d0*/  BSSY B1, `(.L_x_1230) ;  /* 0x0000006000017945 */ /* 0x000fe20003800000 */
[----:B------:R-:W-:-:S07]  /*171e0*/  IMAD.MOV.U32 R15, RZ, RZ, -0x1 ;  /* 0xffffffffff0f7424 */ /* 0x000fce00078e00ff */
[----:B01---5:R-:W-:Y:S05]  /*171f0*/  WARPSYNC.COLLECTIVE R15, `(.L_x_1231) ;  /* 0x000000000f0c7348 */ /* 0x023fea0003c00000 */
[----:B------:R-:W-:Y:S02]  /*17200*/  ELECT P6, UR62, PT ;  /* 0x00000000003e782f */ /* 0x000fe400038c0000 */
[----:B------:R-:W-:Y:S01]  /*17210*/  MOV R14, UR62 ;  /* 0x0000003e000e7c02 */ /* 0x000fe20008000f00 */
[----:B01---5:R-:W-:Y:S10]  /*17220*/  ENDCOLLECTIVE ;  /* 0x000000000000791b */ /* 0x023ff40003800000 */
.L_x_1231:
[----:B------:R-:W-:Y:S05]  /*17230*/  BSYNC B1 ;  /* 0x0000000000017941 */ /* 0x000fea0003800000 */
.L_x_1230:
[----:B------:R-:W-:Y:S05]  /*17240*/  BRA `(.L_x_1232) ;  /* 0xffffffd400507947 */ /* 0x000fea000383ffff */
.L_x_1152:
[----:B-1----:R1:W2:Y:S02]  /*17250*/  SYNCS.PHASECHK.TRANS64.TRYWAIT P1, [R3+URZ+0x30840], R2 ;  /* 0x03084002030075a7 */ /* 0x0022a4000802017f */
[----:B--2---:R-:W-:Y:S05]  /*17260*/  @!P1 NANOSLEEP.SYNCS 0x989680 ;  /* 0x009896800000995d */ /* 0x004fea0003900000 */
[----:B------:R-:W2:Y:S02]  /*17270*/  @!P1 SYNCS.PHASECHK.TRANS64 P1, [R3+URZ+0x30840], R2 ;  /* 0x03084002030095a7 */ /* 0x000ea4000802007f */
[----:B--2---:R-:W-:Y:S05]  /*17280*/  @!P1 BRA `(.L_x_1152) ;  /* 0xfffffffc00f09947 */ /* 0x004fea000383ffff */
[----:B------:R-:W-:Y:S05]  /*17290*/  BRA `(.L_x_1233) ;  /* 0xffffffd400787947 */ /* 0x000fea000383ffff */
.L_x_1154:
[----:B--2---:R2:W3:Y:S02]  /*172a0*/  SYNCS.PHASECHK.TRANS64.TRYWAIT P1, [R23+URZ+0x30840], R0 ;  /* 0x03084000170075a7 */ /* 0x0044e4000802017f */
[----:B---3--:R-:W-:Y:S05]  /*172b0*/  @!P1 NANOSLEEP.SYNCS 0x989680 ;  /* 0x009896800000995d */ /* 0x008fea0003900000 */
[----:B------:R-:W3:Y:S02]  /*172c0*/  @!P1 SYNCS.PHASECHK.TRANS64 P1, [R23+URZ+0x30840], R0 ;  /* 0x03084000170095a7 */ /* 0x000ee4000802007f */
[----:B---3--:R-:W-:Y:S05]  /*172d0*/  @!P1 BRA `(.L_x_1154) ;  /* 0xfffffffc00f09947 */ /* 0x008fea000383ffff */
[----:B------:R-:W-:Y:S05]  /*172e0*/  BRA `(.L_x_1234) ;  /* 0xffffffd400847947 */ /* 0x000fea000383ffff */
.L_x_1156:
[----:B---3--:R3:W4:Y:S02]  /*172f0*/  SYNCS.PHASECHK.TRANS64.TRYWAIT P1, [R3+URZ+0x30860], R2 ;  /* 0x03086002030075a7 */ /* 0x008724000802017f */
[----:B----4-:R-:W-:Y:S05]  /*17300*/  @!P1 NANOSLEEP.SYNCS 0x989680 ;  /* 0x009896800000995d */ /* 0x010fea0003900000 */
[----:B------:R-:W4:Y:S02]  /*17310*/  @!P1 SYNCS.PHASECHK.TRANS64 P1, [R3+URZ+0x30860], R2 ;  /* 0x03086002030095a7 */ /* 0x000f24000802007f */
[----:B----4-:R-:W-:Y:S05]  /*17320*/  @!P1 BRA `(.L_x_1156) ;  /* 0xfffffffc00f09947 */ /* 0x010fea000383ffff */
[----:B------:R-:W-:Y:S05]  /*17330*/  BRA `(.L_x_1235) ;  /* 0xffffffd400807947 */ /* 0x000fea000383ffff */
.L_x_1236:
        /* <DEDUP_REMOVED lines=12> */
.L_x_15828:


//--------------------- .text._ZN7cutlass13device_kernelIN5flash11enable_sm90INS1_16FlashAttnFwdSm90INS1_25CollectiveMainloopFwdSm90ILi2EN4cute5tupleIJNS5_1CILi1EEES8_S8_EEENS6_IJNS7_ILi128EEENS7_ILi64EEENS7_ILi256EEEEEELi256ENS_10bfloat16_tEfNS_4arch4Sm90ELb0ELb1ELb1ELb1ELb1ELb0ELb0ELb1ELb1ELb1ELb0ELb0EEENS1_21CollectiveEpilogueFwdINS6_IJSA_SC_SB_EEES9_SE_SG_Li256ELb1ELb1ELb0ELb0EEENS1_36VarlenDynamicPersistentTileSchedulerILi128ELi64ELi256ELi128ELb0ELb1ELb1ELb1ELb0ELb1EEEEEEEEEvNT_6ParamsE --------------------------
	.section	.text._ZN7cutlass13device_kernelIN5flash11enable_sm90INS1_16FlashAttnFwdSm90INS1_25CollectiveMainloopFwdSm90ILi2EN4cute5tupleIJNS5_1CILi1EEES8_S8_EEENS6_IJNS7_ILi128EEENS7_ILi64EEENS7_ILi256EEEEEELi256ENS_10bfloat16_tEfNS_4arch4Sm90ELb0ELb1ELb1ELb1ELb1ELb0ELb0ELb1ELb1ELb1ELb0ELb0EEENS1_21CollectiveEpilogueFwdINS6_IJSA_SC_SB_EEES9_SE_SG_Li256ELb1ELb1ELb0ELb0EEENS1_36VarlenDynamicPersistentTileSchedulerILi128ELi64ELi256ELi128ELb0ELb1ELb1ELb1ELb0ELb1EEEEEEEEEvNT_6ParamsE,"ax",@progbits
	.align	128
.text._ZN7cutlass13device_kernelIN5flash11enable_sm90INS1_16FlashAttnFwdSm90INS1_25CollectiveMainloopFwdSm90ILi2EN4cute5tupleIJNS5_1CILi1EEES8_S8_EEENS6_IJNS7_ILi128EEENS7_ILi64EEENS7_ILi256EEEEEELi256ENS_10bfloat16_tEfNS_4arch4Sm90ELb0ELb1ELb1ELb1ELb1ELb0ELb0ELb1ELb1ELb1ELb0ELb0EEENS1_21CollectiveEpilogueFwdINS6_IJSA_SC_SB_EEES9_SE_SG_Li256ELb1ELb1ELb0ELb0EEENS1_36VarlenDynamicPersistentTileSchedulerILi128ELi64ELi256ELi128ELb0ELb1ELb1ELb1ELb0ELb1EEEEEEEEEvNT_6ParamsE:
        .type           _ZN7cutlass13device_kernelIN5flash11enable_sm90INS1_16FlashAttnFwdSm90INS1_25CollectiveMainloopFwdSm90ILi2EN4cute5tupleIJNS5_1CILi1EEES8_S8_EEENS6_IJNS7_ILi128EEENS7_ILi64EEENS7_ILi256EEEEEELi256ENS_10bfloat16_tEfNS_4arch4Sm90ELb0ELb1ELb1ELb1ELb1ELb0ELb0ELb1ELb1ELb1ELb0ELb0EEENS1_21CollectiveEpilogueFwdINS6_IJSA_SC_SB_EEES9_SE_SG_Li256ELb1ELb1ELb0ELb0EEENS1_36VarlenDynamicPersistentTileSchedulerILi128ELi64ELi256ELi128ELb0ELb1ELb1ELb1ELb0ELb1EEEEEEEEEvNT_6ParamsE,@function
        .size           _ZN7cutlass13device_kernelIN5flash11enable_sm90INS1_16FlashAttnFwdSm90INS1_25CollectiveMainloopFwdSm90ILi2EN4cute5tupleIJNS5_1CILi1EEES8_S8_EEENS6_IJNS7_ILi128EEENS7_ILi64EEENS7_ILi256EEEEEELi256ENS_10bfloat16_tEfNS_4arch4Sm90ELb0ELb1ELb1ELb1ELb1ELb0ELb0ELb1ELb1ELb1ELb0ELb0EEENS1_21CollectiveEpilogueFwdINS6_IJSA_SC_SB_EEES9_SE_SG_Li256ELb1ELb1ELb0ELb0EEENS1_36VarlenDynamicPersistentTileSchedulerILi128ELi64ELi256ELi128ELb0ELb1ELb1ELb1ELb0ELb1EEEEEEEEEvNT_6ParamsE,(.L_x_15829 - _ZN7cutlass13device_kernelIN5flash11enable_sm90INS1_16FlashAttnFwdSm90INS1_25CollectiveMainloopFwdSm90ILi2EN4cute5tupleIJNS5_1CILi1EEES8_S8_EEENS6_IJNS7_ILi128EEENS7_ILi64EEENS7_ILi256EEEEEELi256ENS_10bfloat16_tEfNS_4arch4Sm90ELb0ELb1ELb1ELb1ELb1ELb0ELb0ELb1ELb1ELb1ELb0ELb0EEENS1_21CollectiveEpilogueFwdINS6_IJSA_SC_SB_EEES9_SE_SG_Li256ELb1ELb1ELb0ELb0EEENS1_36VarlenDynamicPersistentTileSchedulerILi128ELi64ELi256ELi128ELb0ELb1ELb1ELb1ELb0ELb1EEEEEEEEEvNT_6ParamsE)
        .other          _ZN7cutlass13device_kernelIN5flash11enable_sm90INS1_16FlashAttnFwdSm90INS1_25CollectiveMainloopFwdSm90ILi2EN4cute5tupleIJNS5_1CILi1EEES8_S8_EEENS6_IJNS7_ILi128EEENS7_ILi64EEENS7_ILi256EEEEEELi256ENS_10bfloat16_tEfNS_4arch4Sm90ELb0ELb1ELb1ELb1ELb1ELb0ELb0ELb1ELb1ELb1ELb0ELb0EEENS1_21CollectiveEpilogueFwdINS6_IJSA_SC_SB_EEES9_SE_SG_Li256ELb1ELb1ELb0ELb0EEENS1_36VarlenDynamicPersistentTileSchedulerILi128ELi64ELi256ELi128ELb0ELb1ELb1ELb1ELb0ELb1EEEEEEEEEvNT_6ParamsE,@"STO_CUDA_ENTRY STV_DEFAULT"
_ZN7cutlass13device_kernelIN5flash11enable_sm90INS1_16FlashAttnFwdSm90INS1_25CollectiveMainloopFwdSm90ILi2EN4cute5tupleIJNS5_1CILi1EEES8_S8_EEENS6_IJNS7_ILi128EEENS7_ILi64EEENS7_ILi256EEEEEELi256ENS_10bfloat16_tEfNS_4arch4Sm90ELb0ELb1ELb1ELb1ELb1ELb0ELb0ELb1ELb1ELb1ELb0ELb0EEENS1_21CollectiveEpilogueFwdINS6_IJSA_SC_SB_EEES9_SE_SG_Li256ELb1ELb1ELb0ELb0EEENS1_36VarlenDynamicPersistentTileSchedulerILi128ELi64ELi256ELi128ELb0ELb1ELb1ELb1ELb0ELb1EEEEEEEEEvNT_6ParamsE:
        /* <DEDUP_REMOVED lines=45> */
.L_x_1237:
        /* <DEDUP_REMOVED lines=22> */
.L_x_1238:
        /* <DEDUP_REMOVED lines=18> */
.L_x_1239:
        /* <DEDUP_REMOVED lines=22> */
.L_x_1240:
        /* <DEDUP_REMOVED lines=23> */
.L_x_1241:
        /* <DEDUP_REMOVED lines=10> */
.L_x_1243:
        /* <DEDUP_REMOVED lines=14> */
[----:B------:R-:W2:Y:S01]  /*09a0*/  LDL R2, [R1+0x20] ;  /* 0x0000200001027983 */ /* 0x000ea20000100800 */
[----:B------:R-:W-:Y:S01]  /*09b0*/  VIADD R219, R0, 0xffffff80 ;  /* 0xffffff8000db7836 */ /* 0x000fe20000000000 */
[----:B------:R-:W-:Y:S01]  /*09c0*/  R2UR UR6, R11 ;  /* 0x000000000b0672ca */ /* 0x000fe200000e0000 */
[----:B------:R-:W-:Y:S01]  /*09d0*/  UMOV UR39, URZ ;  /* 0x0000003f00277c82 */ /* 0x000fe20008000000 */
[----:B------:R-:W-:Y:S01]  /*09e0*/  R2UR UR5, R9 ;  /* 0x00000000090572ca */ /* 0x000fe200000e0000 */
[----:B------:R-:W-:Y:S01]  /*09f0*/  UMOV UR38, URZ ;  /* 0x0000003f00267c82 */ /* 0x000fe20008000000 */
[----:B------:R-:W-:Y:S02]  /*0a00*/  SHF.R.S32.HI R0, RZ, 0x1f, R219 ;  /* 0x0000001fff007819 */ /* 0x000fe400000114db */
[----:B------:R-:W-:Y:S02]  /*0a10*/  R2UR UR7, R10 ;  /* 0x000000000a0772ca */ /* 0x000fe400000e0000 */
[----:B0-----:R-:W-:-:S02]  /*0a20*/  LEA.HI R3, R0, R219, RZ, 0x4 ;  /* 0x000000db00037211 */ /* 0x001fc400078f20ff */
[CC--:B------:R-:W-:Y:S02]  /*0a30*/  LEA.HI R4, R0.reuse, R219.reuse, RZ, 0x5 ;  /* 0x000000db00047211 */ /* 0x0c0fe400078f28ff */
[----:B------:R-:W-:Y:S02]  /*0a40*/  SHF.R.S32.HI R6, RZ, 0x4, R3 ;  /* 0x00000004ff067819 */ /* 0x000fe40000011403 */
[----:B------:R-:W-:Y:S01]  /*0a50*/  LEA.HI R11, R0, R219, RZ, 0x2 ;  /* 0x000000db000b7211 */ /* 0x000fe200078f10ff */
[----:B------:R-:W-:Y:S01]  /*0a60*/  IMAD.SHL.U32 R5, R4, 0x20, RZ ;  /* 0x0000002004057824 */ /* 0x000fe200078e00ff */
[C---:B------:R-:W-:Y:S02]  /*0a70*/  LOP3.LUT R4, R3.reuse, 0x3fffff0, RZ, 0xc0, !PT ;  /* 0x03fffff003047812 */ /* 0x040fe400078ec0ff */
[----:B------:R-:W-:Y:S02]  /*0a80*/  LEA.HI R3, R3, R6, RZ, 0x1 ;  /* 0x0000000603037211 */ /* 0x000fe400078f08ff */
[----:B------:R-:W-:Y:S01]  /*0a90*/  LOP3.LUT R5, R5, 0xfffffc00, RZ, 0xc0, !PT ;  /* 0xfffffc0005057812 */ /* 0x000fe200078ec0ff */
[----:B------:R-:W-:Y:S01]  /*0aa0*/  IMAD.IADD R4, R219, 0x1, -R4 ;  /* 0x00000001db047824 */ /* 0x000fe200078e0a04 */
[----:B------:R-:W-:-:S03]  /*0ab0*/  LOP3.LUT R3, R3, 0x1ffffffe, RZ, 0xc0, !PT ;  /* 0x1ffffffe03037812 */ /* 0x000fc600078ec0ff */
[----:B------:R-:W-:Y:S01]  /*0ac0*/  IMAD R4, R4, 0x40, R5 ;  /* 0x0000004004047824 */ /* 0x000fe200078e0205 */
[----:B------:R-:W-:Y:S02]  /*0ad0*/  IADD3 R3, R6, -R3, RZ ;  /* 0x8000000306037210 */ /* 0x000fe40007ffe0ff */
        /* <DEDUP_REMOVED lines=24> */
[----:B------:R-:W-:Y:S01]  /*0c60*/  SHF.R.S32.HI R7, RZ, 0x5, R7 ;  /* 0x00000005ff077819 */ /* 0x000fe20000011407 */
[----:B------:R-:W-:Y:S01]  /*0c70*/  IMAD.IADD R205, R219, 0x1, -R2 ;  /* 0x00000001dbcd7824 */ /* 0x000fe200078e0a02 */
[----:B------:R-:W-:Y:S02]  /*0c80*/  LOP3.LUT R10, R10, 0xfffffff8, RZ, 0xc0, !PT ;  /* 0xfffffff80a0a7812 */ /* 0x000fe400078ec0ff */
[----:B------:R-:W-:Y:S01]  /*0c90*/  LOP3.LUT R19, R8, 0x7ffffffc, RZ, 0xc0, !PT ;  /* 0x7ffffffc08137812 */ /* 0x000fe200078ec0ff */
[----:B------:R-:W-:Y:S02]  /*0ca0*/  IMAD.SHL.U32 R23, R205, 0x8, RZ ;  /* 0x00000008cd177824 */ /* 0x000fe400078e00ff */
[----:B------:R-:W-:Y:S01]  /*0cb0*/  IMAD.IADD R10, R9, 0x1, -R10 ;  /* 0x00000001090a7824 */ /* 0x000fe200078e0a0a */
[----:B------:R-:W-:Y:S01]  /*0cc0*/  LEA.HI R9, R5, R5, RZ, 0x1 ;  /* 0x0000000505097211 */ /* 0x000fe200078f08ff */
[----:B------:R-:W-:Y:S01]  /*0cd0*/  VIADD R203, R23, 0x40 ;  /* 0x0000004017cb7836 */ /* 0x000fe20000000000 */
[----:B------:R-:W-:Y:S01]  /*0ce0*/  SHF.R.S32.HI R218, RZ, 0x1f, R23 ;  /* 0x0000001fffda7819 */ /* 0x000fe20000011417 */
[----:B------:R-:W-:Y:S01]  /*0cf0*/  IMAD R7, R7, 0x10, R10 ;  /* 0x0000001007077824 */ /* 0x000fe200078e020a */
[----:B------:R-:W-:Y:S01]  /*0d00*/  LOP3.LUT R10, R9, 0x1ffffffe, RZ, 0xc0, !PT ;  /* 0x1ffffffe090a7812 */ /* 0x000fe200078ec0ff */
[C---:B------:R-:W-:Y:S01]  /*0d10*/  VIADD R202, R23.reuse, 0x80 ;  /* 0x0000008017ca7836 */ /* 0x040fe20000000000 */
[----:B------:R-:W-:Y:S01]  /*0d20*/  SHF.R.S32.HI R217, RZ, 0x1f, R203 ;  /* 0x0000001fffd97819 */ /* 0x000fe200000114cb */
[----:B------:R-:W-:Y:S01]  /*0d30*/  VIADD R204, R23, 0xc0 ;  /* 0x000000c017cc7836 */ /* 0x000fe20000000000 */
[----:B------:R-:W-:Y:S01]  /*0d40*/  LEA R212, R6, R7, 0x6 ;  /* 0x0000000706d47211 */ /* 0x000fe200078e30ff */
[----:B------:R-:W-:Y:S01]  /*0d50*/  IMAD.IADD R5, R5, 0x1, -R10 ;  /* 0x0000000105057824 */ /* 0x000fe200078e0a0a */
[----:B------:R-:W-:Y:S01]  /*0d60*/  SHF.R.S32.HI R216, RZ, 0x1f, R202 ;  /* 0x0000001fffd87819 */ /* 0x000fe200000114ca */
[----:B------:R-:W-:Y:S01]  /*0d70*/  IMAD.IADD R19, R210, 0x1, -R19 ;  /* 0x00000001d2137824 */ /* 0x000fe200078e0a13 */
[----:B------:R-:W-:-:S02]  /*0d80*/  SHF.R.S32.HI R215, RZ, 0x1f, R204 ;  /* 0x0000001fffd77819 */ /* 0x000fc400000114cc */
[----:B------:R-:W-:-:S07]  /*0d90*/  LEA R200, R5, R212, 0x3 ;  /* 0x000000d405c87211 */ /* 0x000fce00078e18ff */
.L_x_1351:
[----:B------:R-:W-:Y:S01]  /*0da0*/  ULDC.64 UR8, c[0x0][0xa28] ;  /* 0x00028a0000087ab9 */ /* 0x000fe20000000a00 */
[----:B------:R-:W-:Y:S01]  /*0db0*/  ULDC UR4, c[0x0][0x424] ;  /* 0x0001090000047ab9 */ /* 0x000fe20000000800 */
[----:B------:R-:W-:-:S04]  /*0dc0*/  UISETP.NE.U32.AND UP0, UPT, UR8, URZ, UPT ;  /* 0x0000003f0800728c */ /* 0x000fc8000bf05070 */
[----:B------:R-:W-:-:S03]  /*0dd0*/  UISETP.NE.AND.EX UP0, UPT, UR9, URZ, UPT, UP0 ;  /* 0x0000003f0900728c */ /* 0x000fc6000bf05300 */
[----:B------:R-:W-:Y:S02]  /*0de0*/  ULDC.64 UR8, c[0x0][0xa18] ;  /* 0x0002860000087ab9 */ /* 0x000fe40000000a00 */
[----:B------:R-:W-:Y:S01]  /*0df0*/  UISETP.NE.U32.AND UP1, UPT, UR8, URZ, UPT ;  /* 0x0000003f0800728c */ /* 0x000fe2000bf25070 */
[----:B------:R-:W-:-:S03]  /*0e00*/  PLOP3.LUT P0, PT, PT, PT, UP0, 0x80, 0x0 ;  /* 0x000000000000781c */ /* 0x000fc60003f0f008 */
[----:B------:R-:W-:-:S03]  /*0e10*/  UISETP.NE.AND.EX UP1, UPT, UR9, URZ, UPT, UP1 ;  /* 0x0000003f0900728c */ /* 0x000fc6000bf25310 */
[----:B------:R-:W-:Y:S02]  /*0e20*/  @UP0 ULDC.64 UR8, c[0x0][0xa28] ;  /* 0x00028a0000080ab9 */ /* 0x000fe40000000a00 */
[----:B------:R-:W-:Y:S01]  /*0e30*/  @UP0 UIMAD.WIDE UR8, UR6, 0x4, UR8 ;  /* 0x00000004060808a5 */ /* 0x000fe2000f8e0208 */
[----:B------:R-:W-:-:S05]  /*0e40*/  PLOP3.LUT P2, PT, PT, PT, UP1, 0x80, 0x0 ;  /* 0x000000000000781c */ /* 0x000fca0003f4f018 */
[----:B------:R-:W-:Y:S01]  /*0e50*/  @UP1 ULDC.64 UR10, c[0x0][0xa18] ;  /* 0x00028600000a1ab9 */ /* 0x000fe20000000a00 */
[----:B0-2-4-:R-:W-:Y:S02]  /*0e60*/  IMAD.U32 R2, RZ, RZ, UR8 ;  /* 0x00000008ff027e24 */ /* 0x015fe4000f8e00ff */
[----:B------:R-:W-:Y:S01]  /*0e70*/  IMAD.U32 R3, RZ, RZ, UR9 ;  /* 0x00000009ff037e24 */ /* 0x000fe2000f8e00ff */
[----:B------:R-:W-:-:S04]  /*0e80*/  @UP1 UIMAD.WIDE UR8, UR6, 0x4, UR10 ;  /* 0x00000004060818a5 */ /* 0x000fc8000f8e020a */
[----:B------:R-:W2:Y:S02]  /*0e90*/  @P0 LDG.E R2, desc[UR36][R2.64] ;  /* 0x0000002402020981 */ /* 0x000ea4000c1e1900 */
[----:B------:R-:W-:Y:S02]  /*0ea0*/  IMAD.U32 R4, RZ, RZ, UR8 ;  /* 0x00000008ff047e24 */ /* 0x000fe4000f8e00ff */
[----:B------:R-:W-:Y:S01]  /*0eb0*/  IMAD.U32 R5, RZ, RZ, UR9 ;  /* 0x00000009ff057e24 */ /* 0x000fe2000f8e00ff */
[----:B------:R-:W-:-:S04]  /*0ec0*/  ULDC.64 UR8, c[0x0][0x418] ;  /* 0x0001060000087ab9 */ /* 0x000fc80000000a00 */
[----:B---3--:R-:W3:Y:S01]  /*0ed0*/  @P2 LDG.E R4, desc[UR36][R4.64] ;  /* 0x0000002404042981 */ /* 0x008ee2000c1e1900 */
[----:B------:R-:W-:Y:S01]  /*0ee0*/  UISETP.NE.U32.AND UP0, UPT, UR8, URZ, UPT ;  /* 0x0000003f0800728c */ /* 0x000fe2000bf05070 */
[----:B------:R-:W-:Y:S01]  /*0ef0*/  IMAD.U32 R206, RZ, RZ, UR7 ;  /* 0x00000007ffce7e24 */ /* 0x000fe2000f8e00ff */
[----:B------:R-:W-:Y:S02]  /*0f00*/  UMOV UR43, URZ ;  /* 0x0000003f002b7c82 */ /* 0x000fe40008000000 */
[----:B------:R-:W-:-:S03]  /*0f10*/  UISETP.NE.AND.EX UP0, UPT, UR9, URZ, UPT, UP0 ;  /* 0x0000003f0900728c */ /* 0x000fc6000bf05300 */
[----:B------:R-:W-:Y:S01]  /*0f20*/  ULDC.64 UR8, c[0x0][0xa20] ;  /* 0x0002880000087ab9 */ /* 0x000fe20000000a00 */
[----:B------:R-:W-:Y:S01]  /*0f30*/  USEL UR4, UR4, 0x1, UP0 ;  /* 0x0000000104047887 */ /* 0x000fe20008000000 */
[----:B------:R-:W-:Y:S01]  /*0f40*/  ISETP.NE.U32.AND P1, PT, RZ, UR8, PT ;  /* 0x00000008ff007c0c */ /* 0x000fe2000bf25070 */
[----:B------:R-:W-:Y:S02]  /*0f50*/  ULDC UR8, c[0x0][0x2f0] ;  /* 0x0000bc0000087ab9 */ /* 0x000fe40000000800 */
[----:B------:R-:W-:Y:S01]  /*0f60*/  UIMAD UR4, UR4, UR8, URZ ;  /* 0x00000008040472a4 */ /* 0x000fe2000f8e023f */
[----:B------:R-:W-:Y:S02]  /*0f70*/  ISETP.NE.AND.EX P1, PT, RZ, UR9, PT, P1 ;  /* 0x00000009ff007c0c */ /* 0x000fe4000bf25310 */
[----:B--2---:R-:W-:Y:S02]  /*0f80*/  @P0 R2UR UR43, R2 ;  /* 0x00000000022b02ca */ /* 0x004fe400000e0000 */
[----:B---3--:R-:W-:Y:S01]  /*0f90*/  @P2 R2UR UR42, R4 ;  /* 0x00000000042a22ca */ /* 0x008fe200000e0000 */
[----:B-1----:R-:W-:-:S14]  /*0fa0*/  @P2 BRA `(.L_x_1244) ;  /* 0x0000000000382947 */ /* 0x002fdc0003800000 */
[----:B------:R-:W-:Y:S01]  /*0fb0*/  ULDC.64 UR8, c[0x0][0xa00] ;  /* 0x0002800000087ab9 */ /* 0x000fe20000000a00 */
[----:B------:R-:W-:Y:S01]  /*0fc0*/  ULDC UR42, c[0x0][0x288] ;  /* 0x0000a200002a7ab9 */ /* 0x000fe20000000800 */
[----:B------:R-:W-:-:S04]  /*0fd0*/  ISETP.NE.U32.AND P0, PT, RZ, UR8, PT ;  /* 0x00000008ff007c0c */ /* 0x000fc8000bf05070 */
[----:B------:R-:W-:-:S13]  /*0fe0*/  ISETP.NE.AND.EX P0, PT, RZ, UR9, PT, P0 ;  /* 0x00000009ff007c0c */ /* 0x000fda000bf05300 */
[----:B------:R-:W-:Y:S05]  /*0ff0*/  @!P0 BRA `(.L_x_1244) ;  /* 0x0000000000248947 */ /* 0x000fea0003800000 */
[----:B------:R-:W-:Y:S02]  /*1000*/  ULDC.64 UR8, c[0x0][0xa00] ;  /* 0x0002800000087ab9 */ /* 0x000fe40000000a00 */
        /* <DEDUP_REMOVED lines=8> */
.L_x_1244:
[----:B------:R-:W-:Y:S01]  /*1090*/  MOV R208, UR6 ;  /* 0x0000000600d07c02 */ /* 0x000fe20008000f00 */
[----:B------:R-:W-:Y:S06]  /*10a0*/  @!P1 BRA `(.L_x_1245) ;  /* 0x00000000001c9947 */ /* 0x000fec0003800000 */
[----:B------:R-:W-:Y:S02]  /*10b0*/  ULDC.64 UR8, c[0x0][0xa20] ;  /* 0x0002880000087ab9 */ /* 0x000fe40000000a00 */
[----:B------:R-:W-:-:S06]  /*10c0*/  UIMAD.WIDE UR6, UR6, 0x4, UR8 ;  /* 0x00000004060678a5 */ /* 0x000fcc000f8e0208 */
[----:B------:R-:W-:Y:S02]  /*10d0*/  IMAD.U32 R2, RZ, RZ, UR6 ;  /* 0x00000006ff027e24 */ /* 0x000fe4000f8e00ff */
[----:B------:R-:W-:-:S05]  /*10e0*/  IMAD.U32 R3, RZ, RZ, UR7 ;  /* 0x00000007ff037e24 */ /* 0x000fca000f8e00ff */
[----:B------:R-:W2:Y:S02]  /*10f0*/  LDG.E R2, desc[UR36][R2.64] ;  /* 0x0000002402027981 */ /* 0x000ea4000c1e1900 */
[----:B--2---:R-:W-:Y:S01]  /*1100*/  R2UR UR4, R2 ;  /* 0x00000000020472ca */ /* 0x004fe200000e0000 */
[----:B------:R-:W-:-:S14]  /*1110*/  BRA `(.L_x_1246) ;  /* 0x0000000000347947 */ /* 0x000fdc0003800000 */
.L_x_1245:
[----:B------:R-:W-:Y:S02]  /*1120*/  ULDC.64 UR8, c[0x0][0xa08] ;  /* 0x0002820000087ab9 */ /* 0x000fe40000000a00 */
        /* <DEDUP_REMOVED lines=12> */
.L_x_1246:
[----:B------:R-:W-:Y:S01]  /*11f0*/  ULDC UR6, c[0x0][0x448] ;  /* 0x0001120000067ab9 */ /* 0x000fe20000000800 */
[----:B------:R-:W-:Y:S02]  /*1200*/  USHF.L.U32 UR61, UR5, 0x7, URZ ;  /* 0x00000007053d7899 */ /* 0x000fe4000800063f */
[----:B------:R-:W-:Y:S02]  /*1210*/  UISETP.NE.AND UP0, UPT, UR6, 0x1, UPT ;  /* 0x000000010600788c */ /* 0x000fe4000bf05270 */
[----:B------:R-:W-:Y:S02]  /*1220*/  UIADD3 UR43, -UR43, UR4, URZ ;  /* 0x000000042b2b7290 */ /* 0x000fe4000fffe13f */
[----:B------:R-:W-:Y:S02]  /*1230*/  UIADD3 UR8, UR61, 0x7f, URZ ;  /* 0x0000007f3d087890 */ /* 0x000fe4000fffe03f */
[----:B------:R-:W-:Y:S02]  /*1240*/  UP2UR UR4, UPR, URZ, 0x1 ;  /* 0x000000013f047883 */ /* 0x000fe40008000000 */
[----:B------:R-:W-:-:S03]  /*1250*/  UIADD3 UR9, UR43, 0x1, -UR42 ;  /* 0x000000012b097890 */ /* 0x000fc6000fffe82a */
[----:B------:R-:W-:Y:S01]  /*1260*/  @UP0 ULDC UR6, c[0x0][0x44c] ;  /* 0x0001130000060ab9 */ /* 0x000fe20000000800 */
[----:B------:R-:W-:Y:S01]  /*1270*/  IMAD.U32 R22, RZ, RZ, UR4 ;  /* 0x00000004ff167e24 */ /* 0x000fe2000f8e00ff */
[----:B------:R-:W-:Y:S01]  /*1280*/  UIMAD.WIDE.U32 UR6, UR8, UR6, URZ ;  /* 0x00000006080672a5 */ /* 0x000fe2000f8e003f */
[----:B------:R-:W-:Y:S01]  /*1290*/  @UP0 ULDC UR10, c[0x0][0x450] ;  /* 0x00011400000a0ab9 */ /* 0x000fe20000000800 */
[----:B------:R-:W-:Y:S02]  /*12a0*/  ULDC.64 UR4, c[0x0][0x9e0] ;  /* 0x0002780000047ab9 */ /* 0x000fe40000000a00 */
[----:B------:R-:W-:Y:S02]  /*12b0*/  @UP0 USHF.R.U32.HI UR8, URZ, UR10, UR7 ;  /* 0x0000000a3f080299 */ /* 0x000fe40008011607 */
[----:B------:R-:W-:Y:S02]  /*12c0*/  UISETP.GE.AND UP0, UPT, UR5, 0x1, UPT ;  /* 0x000000010500788c */ /* 0x000fe4000bf06270 */
[----:B------:R-:W-:-:S02]  /*12d0*/  UIADD3 UR8, UR9, UR8, URZ ;  /* 0x0000000809087290 */ /* 0x000fc4000fffe03f */
[----:B------:R-:W-:Y:S02]  /*12e0*/  UP2UR UR60, UPR, URZ, 0x1 ;  /* 0x000000013f3c7883 */ /* 0x000fe40008000000 */
[----:B------:R-:W-:Y:S01]  /*12f0*/  PLOP3.LUT P0, PT, PT, PT, UP0, 0x40, 0x0 ;  /* 0x000000000000781c */ /* 0x000fe20003f0e808 */
[----:B------:R-:W-:-:S06]  /*1300*/  UIADD3 UR4, UR8, UR4, URZ ;  /* 0x0000000408047290 */ /* 0x000fcc000fffe03f */
[----:B------:R-:W-:-:S06]  /*1310*/  IMAD.U32 R0, RZ, RZ, UR4 ;  /* 0x00000004ff007e24 */ /* 0x000fcc000f8e00ff */
[----:B------:R-:W-:Y:S05]  /*1320*/  @P0 BRA `(.L_x_1247) ;  /* 0x0000000000400947 */ /* 0x000fea0003800000 */
        /* <DEDUP_REMOVED lines=10> */
.L_x_1248:
[----:B------:R-:W-:-:S11]  /*13d0*/  UISETP.NE.AND UP0, UPT, UR5, 0x1, UPT ;  /* 0x000000010500788c */ /* 0x000fd6000bf05270 */
[----:B------:R-:W-:Y:S02]  /*13e0*/  @UP0 ULDC.64 UR8, c[0x0][0x9e8] ;  /* 0x00027a0000080ab9 */ /* 0x000fe40000000a00 */
[----:B------:R-:W-:-:S04]  /*13f0*/  UIMAD.WIDE.U32 UR6, UR4, UR8, URZ ;  /* 0x00000008040672a5 */ /* 0x000fc8000f8e003f */
[----:B------:R-:W-:-:S12]  /*1400*/  @UP0 USHF.R.U32.HI UR4, URZ, UR9, UR7 ;  /* 0x000000093f040299 */ /* 0x000fd80008011607 */
.L_x_1249:
[----:B------:R-:W-:-:S06]  /*1410*/  UIMAD UR4, UR4, UR5, UR5 ;  /* 0x00000005040472a4 */ /* 0x000fcc000f8e0205 */
[----:B------:R-:W-:-:S07]  /*1420*/  VIMNMX R0, R0, UR4, PT ;  /* 0x0000000400007c48 */ /* 0x000fce000bfe0100 */
.L_x_1247:
[----:B------:R-:W-:Y:S01]  /*1430*/  R2UR UR4, R22 ;  /* 0x00000000160472ca */ /* 0x000fe200000e0000 */
[----:B------:R-:W-:Y:S01]  /*1440*/  UMOV UR9, UR61 ;  /* 0x0000003d00097c82 */ /* 0x000fe20008000000 */
[----:B------:R-:W-:Y:S01]  /*1450*/  VIADD R0, R0, 0x3f ;  /* 0x0000003f00007836 */ /* 0x000fe20000000000 */
[----:B------:R-:W-:Y:S01]  /*1460*/  UIADD3 UR41, UR43, -UR42, URZ ;  /* 0x8000002a2b297290 */ /* 0x000fe2000fffe03f */
[----:B------:R-:W-:-:S03]  /*1470*/  ULDC UR10, c[0x0][0x9dc] ;  /* 0x00027700000a7ab9 */ /* 0x000fc60000000800 */
[----:B------:R-:W-:-:S04]  /*1480*/  SHF.R.S32.HI R3, RZ, 0x1f, R0 ;  /* 0x0000001fff037819 */ /* 0x000fc80000011400 */
[----:B------:R-:W-:Y:S02]  /*1490*/  LEA.HI R3, R3, R0, RZ, 0x6 ;  /* 0x0000000003037211 */ /* 0x000fe400078f30ff */
[----:B------:R-:W-:Y:S02]  /*14a0*/  UISETP.NE.AND UP0, UPT, UR4, URZ, UPT ;  /* 0x0000003f0400728c */ /* 0x000fe4000bf05270 */
[----:B------:R-:W-:Y:S01]  /*14b0*/  UIADD3 UR4, UR43, 0x3f, URZ ;  /* 0x0000003f2b047890 */ /* 0x000fe2000fffe03f */
        /* <DEDUP_REMOVED lines=24> */
.L_x_1251:
[----:B------:R-:W-:-:S11]  /*1640*/  UISETP.NE.AND UP0, UPT, UR5, 0x1, UPT ;  /* 0x000000010500788c */ /* 0x000fd6000bf05270 */
[----:B------:R-:W-:Y:S02]  /*1650*/  @UP0 ULDC.64 UR10, c[0x0][0x9e8] ;  /* 0x00027a00000a0ab9 */ /* 0x000fe40000000a00 */
[----:B------:R-:W-:-:S04]  /*1660*/  UIMAD.WIDE.U32 UR6, UR4, UR10, URZ ;  /* 0x0000000a040672a5 */ /* 0x000fc8000f8e003f */
[----:B------:R-:W-:-:S12]  /*1670*/  @UP0 USHF.R.U32.HI UR4, URZ, UR11, UR7 ;  /* 0x0000000b3f040299 */ /* 0x000fd80008011607 */
.L_x_1252:
[----:B------:R-:W-:-:S04]  /*1680*/  UIMAD UR4, UR4, UR5, URZ ;  /* 0x00000005040472a4 */ /* 0x000fc8000f8e023f */
[----:B------:R-:W-:-:S04]  /*1690*/  UISETP.LT.AND UP0, UPT, UR9, UR4, UPT ;  /* 0x000000040900728c */ /* 0x000fc8000bf01270 */
[----:B------:R-:W-:-:S12]  /*16a0*/  USEL UR9, UR9, UR4, !UP0 ;  /* 0x0000000409097287 */ /* 0x000fd8000c000000 */
.L_x_1250:
[----:B------:R-:W-:Y:S01]  /*16b0*/  USHF.R.S32.HI UR4, URZ, 0x1f, UR9 ;  /* 0x0000001f3f047899 */ /* 0x000fe20008011409 */
[----:B------:R-:W-:Y:S02]  /*16c0*/  PLOP3.LUT P0, PT, PT, PT, PT, 0x80, 0x0 ;  /* 0x000000000000781c */ /* 0x000fe40003f0f070 */
[----:B------:R-:W-:Y:S02]  /*16d0*/  CS2R R2, SRZ ;  /* 0x0000000000027805 */ /* 0x000fe4000001ff00 */
[----:B------:R-:W-:Y:S01]  /*16e0*/  MOV R0, RZ ;  /* 0x000000ff00007202 */ /* 0x000fe20000000f00 */
        /* <DEDUP_REMOVED lines=29> */
[----:B------:R-:W-:Y:S01]  /*18c0*/  CS2R R104, SRZ ;  /* 0x0000000000687805 */ /* 0x000fe2000001ff00 */
[----:B------:R-:W-:Y:S01]  /*18d0*/  IMAD.MOV.U32 R166, RZ, RZ, RZ ;  /* 0x000000ffffa67224 */ /* 0x000fe200078e00ff */
        /* <DEDUP_REMOVED lines=36> */
[----:B------:R-:W-:Y:S01]  /*1b20*/  IMAD.MOV.U32 R8, RZ, RZ, RZ ;  /* 0x000000ffff087224 */ /* 0x000fe200078e00ff */
        /* <DEDUP_REMOVED lines=35> */
.L_x_1254:
        /* <DEDUP_REMOVED lines=11> */
.L_x_1446:
[----:B------:R-:W-:Y:S05]  /*1e10*/  @!P0 BRA `(.L_x_1256) ;  /* 0x0000000000048947 */ /* 0x000fea0003800000 */
[----:B------:R-:W-:Y:S01]  /*1e20*/  BPT.TRAP 0x1 ;  /* 0x000000040000795c */ /* 0x000fe20000300000 */
.L_x_1256:
[----:B0-----:R-:W-:Y:S01]  /*1e30*/  IMAD.U32 R0, RZ, RZ, UR39 ;  /* 0x00000027ff007e24 */ /* 0x001fe2000f8e00ff */
[----:B------:R-:W-:-:S04]  /*1e40*/  MOV R3, UR38 ;  /* 0x0000002600037c02 */ /* 0x000fc80008000f00 */
[----:B------:R-:W-:Y:S02]  /*1e50*/  LEA R3, R3, UR40, 0x3 ;  /* 0x0000002803037c11 */ /* 0x000fe4000f8e18ff */
[----:B------:R-:W-:-:S04]  /*1e60*/  SHF.L.U32 R0, R0, 0x1f, RZ ;  /* 0x0000001f00007819 */ /* 0x000fc800000006ff */
[----:B------:R0:W1:Y:S01]  /*1e70*/  SYNCS.PHASECHK.TRANS64.TRYWAIT P1, [R3+URZ+0x30830], R0 ;  /* 0x03083000030075a7 */ /* 0x000062000802017f */
[----:B------:R-:W-:Y:S05]  /*1e80*/  @!P0 BRA `(.L_x_1257) ;  /* 0x0000000000048947 */ /* 0x000fea0003800000 */
[----:B------:R-:W-:Y:S01]  /*1e90*/  BPT.TRAP 0x1 ;  /* 0x000000040000795c */ /* 0x000fe20000300000 */
.L_x_1257:
[----:B-1----:R-:W-:Y:S05]  /*1ea0*/  @P1 BRA `(.L_x_1258) ;  /* 0x0000000000081947 */ /* 0x002fea0003800000 */
[----:B------:R-:W1:Y:S02]  /*1eb0*/  SYNCS.PHASECHK.TRANS64.TRYWAIT P1, [R3+URZ+0x30830], R0 ;  /* 0x03083000030075a7 */ /* 0x000e64000802017f */
[----:B-1----:R-:W-:Y:S05]  /*1ec0*/  @!P1 BRA `(.L_x_1259) ;  /* 0x0000014400d89947 */ /* 0x002fea0003800000 */
.L_x_1258:
        /* <DEDUP_REMOVED lines=13> */
[----:B------:R-:W-:Y:S01]  /*1fa0*/  ULOP3.LUT UR4, UR44, 0x10000, URZ, 0xfc, !UPT ;  /* 0x000100002c047892 */ /* 0x000fe2000f8efc3f */
[----:B------:R-:W-:Y:S01]  /*1fb0*/  UMOV UR13, 0x40000040 ;  /* 0x40000040000d7882 */ /* 0x000fe20000000000 */
[----:B------:R-:W-:Y:S02]  /*1fc0*/  UMOV UR15, 0x40000040 ;  /* 0x40000040000f7882 */ /* 0x000fe40000000000 */
[----:B------:R-:W-:Y:S01]  /*1fd0*/  IMAD.U32 R20, RZ, RZ, UR5 ;  /* 0x00000005ff147e24 */ /* 0x000fe2000f8e00ff */
[----:B------:R-:W-:Y:S02]  /*1fe0*/  ULEA UR5, UR38, UR5, 0xb ;  /* 0x0000000526057291 */ /* 0x000fe4000f8e583f */
[----:B------:R-:W-:Y:S01]  /*1ff0*/  UMOV UR8, UR4 ;  /* 0x0000000400087c82 */ /* 0x000fe20008000000 */
[----:B------:R-:W-:Y:S01]  /*2000*/  UIADD3 UR6, UR4, 0x2, URZ ;  /* 0x0000000204067890 */ /* 0x000fe2000fffe03f */
[----:B------:R-:W-:Y:S01]  /*2010*/  IMAD.U32 R16, RZ, RZ, UR8 ;  /* 0x00000008ff107e24 */ /* 0x000fe2000f8e00ff */
[----:B------:R-:W-:-:S02]  /*2020*/  UIADD3 UR7, UR5, 0x2, URZ ;  /* 0x0000000205077890 */ /* 0x000fc4000fffe03f */
[----:B------:R-:W-:Y:S01]  /*2030*/  UMOV UR10, UR5 ;  /* 0x00000005000a7c82 */ /* 0x000fe20008000000 */
[----:B------:R-:W-:Y:S01]  /*2040*/  UIADD3 UR56, UR4, 0x404, URZ ;  /* 0x0000040404387890 */ /* 0x000fe2000fffe03f */
        /* <DEDUP_REMOVED lines=9> */
[----:B------:R-:W-:-:S02]  /*20e0*/  UIADD3 UR58, UR5, 0x204, URZ ;  /* 0x00000204053a7890 */ /* 0x000fc4000fffe03f */
[----:B------:R-:W-:Y:S02]  /*20f0*/  UIADD3 UR52, UR4, 0x406, URZ ;  /* 0x0000040604347890 */ /* 0x000fe4000fffe03f */
        /* <DEDUP_REMOVED lines=67> */
[----:B------:R-:W-:Y:S02]  /*2530*/  IMAD.U32 R6, RZ, RZ, UR8 ;  /* 0x00000008ff067e24 */ /* 0x000fe4000f8e00ff */
        /* <DEDUP_REMOVED lines=41> */
.L_x_1260:
[----:B------:R-:W-:Y:S01]  /*27d0*/  R2UR UR4, R22 ;  /* 0x00000000160472ca */ /* 0x000fe200000e0000 */
[----:B------:R-:W2:Y:S01]  /*27e0*/  S2UR UR7, SR_CgaCtaId ;  /* 0x00000000000779c3 */ /* 0x000ea20000008800 */
[----:B01----:R-:W-:Y:S01]  /*27f0*/  VIADD R0, R200, UR61 ;  /* 0x0000003dc8007c36 */ /* 0x003fe20008000000 */
[----:B------:R-:W-:Y:S01]  /*2800*/  ULDC UR5, c[0x0][0x9d8] ;  /* 0x0002760000057ab9 */ /* 0x000fe20000000800 */
[----:B------:R-:W-:Y:S01]  /*2810*/  UISETP.NE.AND UP0, UPT, UR60, URZ, UPT ;  /* 0x0000003f3c00728c */ /* 0x000fe2000bf05270 */
[----:B------:R-:W-:Y:S01]  /*2820*/  FMUL.FTZ R31, R31, UR5 ;  /* 0x000000051f1f7c20 */ /* 0x000fe20008410000 */
[----:B------:R-:W-:Y:S01]  /*2830*/  FMUL.FTZ R24, R24, UR5 ;  /* 0x0000000518187c20 */ /* 0x000fe20008410000 */
[----:B------:R-:W-:Y:S01]  /*2840*/  MOV R2, R0 ;  /* 0x0000000000027202 */ /* 0x000fe20000000f00 */
[----:B------:R-:W-:Y:S01]  /*2850*/  FMUL.FTZ R25, R25, UR5 ;  /* 0x0000000519197c20 */ /* 0x000fe20008410000 */
[----:B------:R0:W1:Y:S01]  /*2860*/  MUFU.TANH R21, R31 ;  /* 0x0000001f00157308 */ /* 0x0000620000002400 */
[----:B------:R-:W-:Y:S01]  /*2870*/  FMUL.FTZ R27, R27, UR5 ;  /* 0x000000051b1b7c20 */ /* 0x000fe20008410000 */
[----:B------:R-:W-:Y:S01]  /*2880*/  FMUL.FTZ R28, R28, UR5 ;  /* 0x000000051c1c7c20 */ /* 0x000fe20008410000 */
[----:B------:R-:W-:Y:S01]  /*2890*/  FMUL.FTZ R29, R29, UR5 ;  /* 0x000000051d1d7c20 */ /* 0x000fe20008410000 */
[----:B------:R-:W-:Y:S01]  /*28a0*/  UISETP.NE.AND UP1, UPT, UR4, URZ, UPT ;  /* 0x0000003f0400728c */ /* 0x000fe2000bf25270 */
[----:B------:R-:W-:Y:S01]  /*28b0*/  R2UR UR4, R3 ;  /* 0x00000000030472ca */ /* 0x000fe200000e0000 */
[----:B------:R-:W-:Y:S01]  /*28c0*/  FMUL.FTZ R32, R32, UR5 ;  /* 0x0000000520207c20 */ /* 0x000fe20008410000 */
[----:B------:R-:W-:Y:S01]  /*28d0*/  FMUL.FTZ R33, R33, UR5 ;  /* 0x0000000521217c20 */ /* 0x000fe20008410000 */
[----:B------:R-:W-:Y:S01]  /*28e0*/  FMUL.FTZ R34, R34, UR5 ;  /* 0x0000000522227c20 */ /* 0x000fe20008410000 */
[----:B------:R-:W-:Y:S01]  /*28f0*/  FMUL.FTZ R35, R35, UR5 ;  /* 0x0000000523237c20 */ /* 0x000fe20008410000 */
[----:B------:R-:W-:Y:S01]  /*2900*/  PLOP3.LUT P1, PT, PT, PT, UP1, 0x80, 0x0 ;  /* 0x000000000000781c */ /* 0x000fe20003f2f018 */
[----:B------:R-:W-:Y:S01]  /*2910*/  FMUL.FTZ R36, R36, UR5 ;  /* 0x0000000524247c20 */ /* 0x000fe20008410000 */
[----:B------:R-:W-:Y:S01]  /*2920*/  PLOP3.LUT P2, PT, PT, PT, UP1, 0x80, 0x0 ;  /* 0x000000000000781c */ /* 0x000fe20003f4f018 */
[----:B------:R-:W-:Y:S01]  /*2930*/  FMUL.FTZ R37, R37, UR5 ;  /* 0x0000000525257c20 */ /* 0x000fe20008410000 */
[----:B------:R-:W-:Y:S01]  /*2940*/  FMUL.FTZ R39, R39, UR5 ;  /* 0x0000000527277c20 */ /* 0x000fe20008410000 */
[----:B------:R-:W-:Y:S01]  /*2950*/  @UP1 ULDC UR6, c[0x0][0x44c] ;  /* 0x0001130000061ab9 */ /* 0x000fe20000000800 */
[----:B------:R-:W-:Y:S01]  /*2960*/  FMUL.FTZ R40, R40, UR5 ;  /* 0x0000000528287c20 */ /* 0x000fe20008410000 */
[----:B------:R-:W-:Y:S01]  /*2970*/  FMUL.FTZ R41, R41, UR5 ;  /* 0x0000000529297c20 */ /* 0x000fe20008410000 */
[----:B------:R-:W-:Y:S01]  /*2980*/  UIADD3 UR4, UR4, 0x30840, URZ ;  /* 0x0003084004047890 */ /* 0x000fe2000fffe03f */
[----:B------:R-:W-:Y:S01]  /*2990*/  FMUL.FTZ R42, R42, UR5 ;  /* 0x000000052a2a7c20 */ /* 0x000fe20008410000 */
[----:B------:R-:W-:Y:S01]  /*29a0*/  FMUL.FTZ R43, R43, UR5 ;  /* 0x000000052b2b7c20 */ /* 0x000fe20008410000 */
[----:B------:R-:W-:Y:S01]  /*29b0*/  FMUL.FTZ R44, R44, UR5 ;  /* 0x000000052c2c7c20 */ /* 0x000fe20008410000 */
[----:B--2---:R-:W-:Y:S01]  /*29c0*/  UPRMT UR4, UR7, 0x654, UR4 ;  /* 0x0000065407047896 */ /* 0x004fe20008000004 */
[----:B------:R-:W-:Y:S01]  /*29d0*/  @P1 IMAD.HI.U32 R3, R0, UR6, RZ ;  /* 0x0000000600031c27 */ /* 0x000fe2000f8e00ff */
[----:B------:R-:W-:-:S03]  /*29e0*/  @UP1 ULDC UR6, c[0x0][0x450] ;  /* 0x0001140000061ab9 */ /* 0x000fc60000000800 */
[----:B------:R-:W-:Y:S01]  /*29f0*/  FMUL.FTZ R45, R45, UR5 ;  /* 0x000000052d2d7c20 */ /* 0x000fe20008410000 */
[----:B------:R-:W-:Y:S01]  /*2a00*/  FMUL.FTZ R46, R46, UR5 ;  /* 0x000000052e2e7c20 */ /* 0x000fe20008410000 */
[----:B------:R-:W-:Y:S01]  /*2a10*/  FMUL.FTZ R47, R47, UR5 ;  /* 0x000000052f2f7c20 */ /* 0x000fe20008410000 */
[----:B------:R-:W-:Y:S01]  /*2a20*/  @P2 SHF.R.U32.HI R2, RZ, UR6, R3 ;  /* 0x00000006ff022c19 */ /* 0x000fe20008011603 */
[----:B------:R-:W-:Y:S02]  /*2a30*/  IMAD.MOV.U32 R3, RZ, RZ, -0x40 ;  /* 0xffffffc0ff037424 */ /* 0x000fe400078e00ff */
[----:B------:R-:W-:Y:S01]  /*2a40*/  FMUL.FTZ R48, R48, UR5 ;  /* 0x0000000530307c20 */ /* 0x000fe20008410000 */
[----:B------:R-:W-:Y:S01]  /*2a50*/  FMUL.FTZ R49, R49, UR5 ;  /* 0x0000000531317c20 */ /* 0x000fe20008410000 */
[----:B------:R-:W-:Y:S01]  /*2a60*/  FMUL.FTZ R50, R50, UR5 ;  /* 0x0000000532327c20 */ /* 0x000fe20008410000 */
[----:B------:R-:W2:Y:S01]  /*2a70*/  SHFL.IDX PT, R5, R2, RZ, 0x1c1f ;  /* 0x001c1fff02057589 */ /* 0x000ea200000e0000 */
[----:B0-----:R-:W-:-:S02]  /*2a80*/  IMAD R31, R62, R3, 0x40 ;  /* 0x000000403e1f7424 */ /* 0x001fc400078e0203 */
[----:B------:R-:W-:Y:S01]  /*2a90*/  FMUL.FTZ R51, R51, UR5 ;  /* 0x0000000533337c20 */ /* 0x000fe20008410000 */
[----:B------:R-:W-:Y:S01]  /*2aa0*/  FMUL.FTZ R52, R52, UR5 ;  /* 0x0000000534347c20 */ /* 0x000fe20008410000 */
[----:B------:R-:W-:Y:S01]  /*2ab0*/  FMUL.FTZ R53, R53, UR5 ;  /* 0x0000000535357c20 */ /* 0x000fe20008410000 */
[----:B------:R-:W-:Y:S02]  /*2ac0*/  VIADD R0, R31, 0x1 ;  /* 0x000000011f007836 */ /* 0x000fe40000000000 */
[----:B------:R-:W-:Y:S01]  /*2ad0*/  FMUL.FTZ R54, R54, UR5 ;  /* 0x0000000536367c20 */ /* 0x000fe20008410000 */
[----:B------:R-:W-:Y:S01]  /*2ae0*/  FMUL.FTZ R55, R55, UR5 ;  /* 0x0000000537377c20 */ /* 0x000fe20008410000 */
[----:B------:R-:W-:Y:S01]  /*2af0*/  IMAD.U32 R4, RZ, RZ, UR42 ;  /* 0x0000002aff047e24 */ /* 0x000fe2000f8e00ff */
[----:B------:R-:W-:Y:S01]  /*2b00*/  PLOP3.LUT P1, PT, PT, PT, UP0, 0x40, 0x0 ;  /* 0x000000000000781c */ /* 0x000fe20003f2e808 */
[----:B------:R-:W-:Y:S01]  /*2b10*/  IMAD R3, R19, -0x2, R0 ;  /* 0xfffffffe13037824 */ /* 0x000fe200078e0200 */
[----:B------:R-:W0:Y:S01]  /*2b20*/  MUFU.TANH R24, R24 ;  /* 0x0000001800187308 */ /* 0x000e220000002400 */
[----:B------:R-:W-:Y:S01]  /*2b30*/  FMUL.FTZ R26, R26, UR5 ;  /* 0x000000051a1a7c20 */ /* 0x000fe20008410000 */
[----:B------:R-:W-:Y:S01]  /*2b40*/  ULDC UR7, c[0x0][0x9dc] ;  /* 0x0002770000077ab9 */ /* 0x000fe20000000800 */
[----:B------:R-:W-:Y:S01]  /*2b50*/  SYNCS.ARRIVE.TRANS64.RED.A1T0 RZ, [UR4], RZ ;  /* 0x000000ffffff79a7 */ /* 0x000fe20008100404 */
[----:B------:R-:W-:Y:S01]  /*2b60*/  FMUL.FTZ R38, R38, UR5 ;  /* 0x0000000526267c20 */ /* 0x000fe20008410000 */
[----:B------:R-:W-:Y:S01]  /*2b70*/  ULOP3.LUT UR4, URZ, UR7, URZ, 0x33, !UPT ;  /* 0x000000073f047292 */ /* 0x000fe2000f8e333f */
[----:B------:R-:W-:Y:S01]  /*2b80*/  IADD3 R3, -R4, UR43, R3 ;  /* 0x0000002b04037c10 */ /* 0x000fe2000fffe103 */
[----:B------:R-:W-:Y:S01]  /*2b90*/  VIADD R0, R31, UR43 ;  /* 0x0000002b1f007c36 */ /* 0x000fe20008000000 */
[----:B------:R-:W3:Y:S01]  /*2ba0*/  MUFU.TANH R25, R25 ;  /* 0x0000001900197308 */ /* 0x000ee20000002400 */
[----:B------:R-:W-:Y:S01]  /*2bb0*/  ULDC UR14, c[0x0][0x9e0] ;  /* 0x00027800000e7ab9 */ /* 0x000fe20000000800 */
[----:B------:R-:W-:Y:S01]  /*2bc0*/  FMUL.FTZ R30, R30, UR5 ;  /* 0x000000051e1e7c20 */ /* 0x000fe20008410000 */
[----:B------:R-:W-:-:S02]  /*2bd0*/  VIADD R57, R3, UR14 ;  /* 0x0000000e03397c36 */ /* 0x000fc40008000000 */
[----:B------:R-:W-:-:S03]  /*2be0*/  VIADD R58, R3, UR4 ;  /* 0x00000004033a7c36 */ /* 0x000fc60008000000 */
[----:B------:R-:W4:Y:S01]  /*2bf0*/  MUFU.TANH R27, R27 ;  /* 0x0000001b001b7308 */ /* 0x000f220000002400 */
[----:B--2---:R-:W-:-:S07]  /*2c00*/  IMAD.IADD R3, R58, 0x1, R5 ;  /* 0x000000013a037824 */ /* 0x004fce00078e0205 */
[----:B------:R-:W2:Y:S08]  /*2c10*/  MUFU.TANH R28, R28 ;  /* 0x0000001c001c7308 */ /* 0x000eb00000002400 */
        /* <DEDUP_REMOVED lines=27> */
[----:B-----5:R-:W-:-:S05]  /*2dd0*/  IMAD R38, R19, -0x2, R0 ;  /* 0xfffffffe13267824 */ /* 0x020fca00078e0200 */
[----:B------:R-:W-:Y:S02]  /*2de0*/  VIADDMNMX R0, R5, R57, R38, PT ;  /* 0x0000003905007246 */ /* 0x000fe40003800126 */
[----:B-1----:R-:W-:Y:S01]  /*2df0*/  LEA R30, R62, 0xffffffc0, 0x6 ;  /* 0xffffffc03e1e7811 */ /* 0x002fe200078e30ff */
[----:B--234-:R-:W-:Y:S06]  /*2e00*/  @P1 BRA `(.L_x_1261) ;  /* 0x0000000000641947 */ /* 0x01cfec0003800000 */
[----:B------:R-:W-:Y:S01]  /*2e10*/  MOV R4, UR42 ;  /* 0x0000002a00047c02 */ /* 0x000fe20008000f00 */
[----:B------:R-:W-:Y:S03]  /*2e20*/  BSSY B0, `(.L_x_1262) ;  /* 0x0000013000007945 */ /* 0x000fe60003800000 */
[----:B------:R-:W-:-:S04]  /*2e30*/  IADD3 R5, -R4, UR43, R5 ;  /* 0x0000002b04057c10 */ /* 0x000fc8000fffe105 */
        /* <DEDUP_REMOVED lines=11> */
.L_x_1263:
[----:B------:R-:W-:Y:S02]  /*2ef0*/  ULDC UR4, c[0x0][0x9e4] ;  /* 0x0002790000047ab9 */ /* 0x000fe40000000800 */
[----:B------:R-:W-:-:S05]  /*2f00*/  IMAD.U32 R59, RZ, RZ, UR4 ;  /* 0x00000004ff3b7e24 */ /* 0x000fca000f8e00ff */
[----:B------:R-:W-:-:S13]  /*2f10*/  ISETP.NE.AND P1, PT, R59, 0x1, PT ;  /* 0x000000013b00780c */ /* 0x000fda0003f25270 */
[----:B------:R-:W1:Y:S02]  /*2f20*/  @P1 LDC.64 R60, c[0x0][0x9e8] ;  /* 0x00027a00ff3c1b82 */ /* 0x000e640000000a00 */
[----:B-1----:R-:W-:-:S05]  /*2f30*/  @P1 IMAD.HI.U32 R4, R5, R60, RZ ;  /* 0x0000003c05041227 */ /* 0x002fca00078e00ff */
[----:B------:R-:W-:-:S07]  /*2f40*/  @P1 SHF.R.U32.HI R5, RZ, R61, R4 ;  /* 0x0000003dff051219 */ /* 0x000fce0000011604 */
.L_x_1264:
[----:B------:R-:W-:Y:S05]  /*2f50*/  BSYNC B0 ;  /* 0x0000000000007941 */ /* 0x000fea0003800000 */
.L_x_1262:
[----:B------:R-:W-:-:S04]  /*2f60*/  IMAD R4, R5, R59, -R30 ;  /* 0x0000003b05047224 */ /* 0x000fc800078e0a1e */
[----:B------:R-:W-:-:S05]  /*2f70*/  IMAD R4, R19, -0x2, R4 ;  /* 0xfffffffe13047824 */ /* 0x000fca00078e0204 */
[----:B------:R-:W-:Y:S02]  /*2f80*/  VIADDMNMX R0, R4, R59, R0, PT ;  /* 0x0000003b04007246 */ /* 0x000fe40003800100 */
[----:B------:R-:W-:-:S07]  /*2f90*/  VIMNMX R3, R3, R4, !PT ;  /* 0x0000000403037248 */ /* 0x000fce0007fe0100 */
.L_x_1261:
        /* <DEDUP_REMOVED lines=12> */
[----:B------:R-:W-:Y:S02]  /*3060*/  FSEL R60, R25, -INF , !P4 ;  /* 0xff800000193c7808 */ /* 0x000fe40006000000 */
[----:B------:R-:W-:-:S02]  /*3070*/  P2R R61, PR, RZ, 0x20 ;  /* 0x00000020ff3d7803 */ /* 0x000fc40000000000 */
[----:B------:R-:W-:Y:S02]  /*3080*/  ISETP.LT.OR P3, PT, R0, 0x11, P3 ;  /* 0x000000110000780c */ /* 0x000fe40001f61670 */
[----:B------:R-:W-:Y:S02]  /*3090*/  ISETP.GT.AND P4, PT, R3, 0x9, !P6 ;  /* 0x000000090300780c */ /* 0x000fe40007784270 */
[----:B------:R-:W-:Y:S02]  /*30a0*/  ISETP.GE.AND P5, PT, R31, 0x12, PT ;  /* 0x000000121f00780c */ /* 0x000fe40003fa6270 */
[----:B0-----:R-:W-:Y:S02]  /*30b0*/  FSEL R68, R32, -INF , !P3 ;  /* 0xff80000020447808 */ /* 0x001fe40005800000 */
        /* <DEDUP_REMOVED lines=63> */
[----:B------:R-:W-:Y:S01]  /*34b0*/  IMAD.U32 R2, RZ, RZ, UR42 ;  /* 0x0000002aff027e24 */ /* 0x000fe2000f8e00ff */
[----:B------:R-:W-:Y:S04]  /*34c0*/  BSSY B0, `(.L_x_1266) ;  /* 0x0000013000007945 */ /* 0x000fe80003800000 */
[----:B------:R-:W-:-:S04]  /*34d0*/  IADD3 R5, -R2, UR43, R5 ;  /* 0x0000002b02057c10 */ /* 0x000fc8000fffe105 */
        /* <DEDUP_REMOVED lines=11> */
.L_x_1267:
[----:B------:R-:W-:Y:S02]  /*3590*/  ULDC UR4, c[0x0][0x9e4] ;  /* 0x0002790000047ab9 */ /* 0x000fe40000000800 */
[----:B------:R-:W-:-:S05]  /*35a0*/  IMAD.U32 R25, RZ, RZ, UR4 ;  /* 0x00000004ff197e24 */ /* 0x000fca000f8e00ff */
[----:B------:R-:W-:-:S13]  /*35b0*/  ISETP.NE.AND P6, PT, R25, 0x1, PT ;  /* 0x000000011900780c */ /* 0x000fda0003fc5270 */
[----:B------:R-:W0:Y:S02]  /*35c0*/  @P6 LDC.64 R28, c[0x0][0x9e8] ;  /* 0x00027a00ff1c6b82 */ /* 0x000e240000000a00 */
[----:B0-----:R-:W-:-:S05]  /*35d0*/  @P6 IMAD.HI.U32 R2, R5, R28, RZ ;  /* 0x0000001c05026227 */ /* 0x001fca00078e00ff */
[----:B------:R-:W-:-:S07]  /*35e0*/  @P6 SHF.R.U32.HI R5, RZ, R29, R2 ;  /* 0x0000001dff056219 */ /* 0x000fce0000011602 */
.L_x_1268:
[----:B------:R-:W-:Y:S05]  /*35f0*/  BSYNC B0 ;  /* 0x0000000000007941 */ /* 0x000fea0003800000 */
.L_x_1266:
[----:B------:R-:W-:-:S04]  /*3600*/  IMAD R2, R5, R25, -R30 ;  /* 0x0000001905027224 */ /* 0x000fc800078e0a1e */
[----:B------:R-:W-:-:S05]  /*3610*/  IMAD R2, R19, -0x2, R2 ;  /* 0xfffffffe13027824 */ /* 0x000fca00078e0202 */
[----:B------:R-:W-:Y:S02]  /*3620*/  VIADDMNMX R0, R2, R25, R0, PT ;  /* 0x0000001902007246 */ /* 0x000fe40003800100 */
[----:B------:R-:W-:-:S07]  /*3630*/  VIMNMX R3, R3, R2, !PT ;  /* 0x0000000203037248 */ /* 0x000fce0007fe0100 */
.L_x_1265:
        /* <DEDUP_REMOVED lines=25> */
[----:B------:R-:W-:Y:S02]  /*37d0*/  ISETP.GT.AND P1, PT, R3, 0x11, !P1 ;  /* 0x000000110300780c */ /* 0x000fe40004f24270 */
[----:B------:R-:W-:Y:S02]  /*37e0*/  FMNMX.FTZ R4, R78, R4, !PT ;  /* 0x000000044e047209 */ /* 0x000fe40007810000 */
[----:B------:R-:W-:-:S02]  /*37f0*/  ISETP.LT.OR P1, PT, R0, 0x12, P1 ;  /* 0x000000120000780c */ /* 0x000fc40000f21670 */
[----:B------:R-:W-:Y:S02]  /*3800*/  FMNMX.FTZ R4, R80, R4, !PT ;  /* 0x0000000450047209 */ /* 0x000fe40007810000 */
[----:B------:R-:W-:Y:S02]  /*3810*/  FSEL R25, R35, -INF , !P1 ;  /* 0xff80000023197808 */ /* 0x000fe40004800000 */
[----:B------:R-:W-:Y:S02]  /*3820*/  ISETP.NE.AND P1, PT, R33, RZ, PT ;  /* 0x000000ff2100720c */ /* 0x000fe40003f25270 */
[C---:B------:R-:W-:Y:S02]  /*3830*/  ISETP.GT.AND P2, PT, R3.reuse, 0x8, !P2 ;  /* 0x000000080300780c */ /* 0x040fe40005744270 */
[----:B------:R-:W-:Y:S02]  /*3840*/  ISETP.GT.AND P1, PT, R3, 0x18, !P1 ;  /* 0x000000180300780c */ /* 0x000fe40004f24270 */
[----:B------:R-:W-:-:S02]  /*3850*/  FMNMX.FTZ R4, R82, R4, !PT ;  /* 0x0000000452047209 */ /* 0x000fc40007810000 */
[C---:B------:R-:W-:Y:S02]  /*3860*/  ISETP.LT.OR P1, PT, R0.reuse, 0x19, P1 ;  /* 0x000000190000780c */ /* 0x040fe40000f21670 */
[----:B------:R-:W-:Y:S02]  /*3870*/  ISETP.LT.OR P2, PT, R0, 0x9, P2 ;  /* 0x000000090000780c */ /* 0x000fe40001741670 */
[----:B------:R-:W-:Y:S02]  /*3880*/  FSEL R26, R26, -INF , !P1 ;  /* 0xff8000001a1a7808 */ /* 0x000fe40004800000 */
[----:B------:R-:W-:Y:S02]  /*3890*/  ISETP.NE.AND P1, PT, R63, RZ, PT ;  /* 0x000000ff3f00720c */ /* 0x000fe40003f25270 */
[----:B------:R-:W-:Y:S02]  /*38a0*/  FMNMX.FTZ R4, R48, R4, !PT ;  /* 0x0000000430047209 */ /* 0x000fe40007810000 */
[----:B------:R-:W-:-:S02]  /*38b0*/  ISETP.GT.AND P1, PT, R3, 0x19, !P1 ;  /* 0x000000190300780c */ /* 0x000fc40004f24270 */
[----:B------:R-:W-:Y:S02]  /*38c0*/  FSEL R18, R18, -INF , !P2 ;  /* 0xff80000012127808 */ /* 0x000fe40005000000 */
[----:B------:R-:W-:Y:S02]  /*38d0*/  ISETP.LT.OR P1, PT, R0, 0x1a, P1 ;  /* 0x0000001a0000780c */ /* 0x000fe40000f21670 */
[----:B------:R-:W-:Y:S02]  /*38e0*/  ISETP.NE.AND P2, PT, R40, RZ, PT ;  /* 0x000000ff2800720c */ /* 0x000fe40003f45270 */
[----:B------:R-:W-:Y:S02]  /*38f0*/  FSEL R27, R39, -INF , !P1 ;  /* 0xff800000271b7808 */ /* 0x000fe40004800000 */
[----:B------:R-:W-:Y:S02]  /*3900*/  ISETP.NE.AND P1, PT, R37, RZ, PT ;  /* 0x000000ff2500720c */ /* 0x000fe40003f25270 */
[----:B------:R-:W-:-:S02]  /*3910*/  FMNMX.FTZ R4, R84, R4, !PT ;  /* 0x0000000454047209 */ /* 0x000fc40007810000 */
[C---:B------:R-:W-:Y:S02]  /*3920*/  ISETP.GT.AND P1, PT, R3.reuse, 0x20, !P1 ;  /* 0x000000200300780c */ /* 0x040fe40004f24270 */
[----:B------:R-:W-:Y:S02]  /*3930*/  FMNMX.FTZ R4, R52, R4, !PT ;  /* 0x0000000434047209 */ /* 0x000fe40007810000 */
[----:B------:R-:W-:Y:S02]  /*3940*/  ISETP.LT.OR P1, PT, R0, 0x21, P1 ;  /* 0x000000210000780c */ /* 0x000fe40000f21670 */
[----:B------:R-:W-:Y:S02]  /*3950*/  FMNMX.FTZ R32, R86, R4, !PT ;  /* 0x0000000456207209 */ /* 0x000fe40007810000 */
        /* <DEDUP_REMOVED lines=8> */
[----:B------:R-:W0:Y:S01]  /*39e0*/  SHFL.BFLY PT, R31, R32, 0x2, 0x1f ;  /* 0x0c401f00201f7f89 */ /* 0x000e2200000e0000 */
[----:B------:R-:W-:Y:S02]  /*39f0*/  ISETP.LT.OR P1, PT, R0, 0x1, P1 ;  /* 0x000000010000780c */ /* 0x000fe40000f21670 */
[----:B------:R-:W-:Y:S02]  /*3a00*/  ISETP.GT.AND P3, PT, R3, 0x30, !P3 ;  /* 0x000000300300780c */ /* 0x000fe40005f64270 */
[----:B------:R-:W-:Y:S02]  /*3a10*/  FSEL R2, R56, -INF , !P1 ;  /* 0xff80000038027808 */ /* 0x000fe40004800000 */
[----:B------:R-:W-:Y:S02]  /*3a20*/  ISETP.NE.AND P1, PT, R41, RZ, PT ;  /* 0x000000ff2900720c */ /* 0x000fe40003f25270 */
[C---:B------:R-:W-:Y:S02]  /*3a30*/  ISETP.GT.AND P4, PT, R3.reuse, 0x31, !P4 ;  /* 0x000000310300780c */ /* 0x040fe40006784270 */
[----:B------:R-:W-:-:S02]  /*3a40*/  ISETP.GT.AND P1, PT, R3, 0x28, !P1 ;  /* 0x000000280300780c */ /* 0x000fc40004f24270 */
[----:B------:R-:W-:Y:S02]  /*3a50*/  ISETP.GT.AND P5, PT, R3, 0x38, !P5 ;  /* 0x000000380300780c */ /* 0x000fe40006fa4270 */
[C---:B------:R-:W-:Y:S02]  /*3a60*/  ISETP.LT.OR P1, PT, R0.reuse, 0x29, P1 ;  /* 0x000000290000780c */ /* 0x040fe40000f21670 */
[C---:B------:R-:W-:Y:S02]  /*3a70*/  ISETP.LT.OR P2, PT, R0.reuse, 0x2a, P2 ;  /* 0x0000002a0000780c */ /* 0x040fe40001741670 */
[C---:B------:R-:W-:Y:S02]  /*3a80*/  ISETP.LT.OR P3, PT, R0.reuse, 0x31, P3 ;  /* 0x000000310000780c */ /* 0x040fe40001f61670 */
[C---:B------:R-:W-:Y:S02]  /*3a90*/  ISETP.LT.OR P4, PT, R0.reuse, 0x32, P4 ;  /* 0x000000320000780c */ /* 0x040fe40002781670 */
[----:B------:R-:W-:-:S02]  /*3aa0*/  ISETP.LT.OR P5, PT, R0, 0x39, P5 ;  /* 0x000000390000780c */ /* 0x000fc40002fa1670 */
[----:B0-----:R-:W-:Y:S02]  /*3ab0*/  FMNMX.FTZ R33, R32, R31, !PT ;  /* 0x0000001f20217209 */ /* 0x001fe40007810000 */
[----:B------:R-:W-:Y:S02]  /*3ac0*/  FMNMX.FTZ R31, R2, R5, !PT ;  /* 0x00000005021f7209 */ /* 0x000fe40007810000 */
[----:B------:R-:W-:Y:S01]  /*3ad0*/  R2UR UR4, R22 ;  /* 0x00000000160472ca */ /* 0x000fe200000e0000 */
[----:B------:R-:W0:Y:S01]  /*3ae0*/  SHFL.BFLY PT, R34, R33, 0x1, 0x1f ;  /* 0x0c201f0021227f89 */ /* 0x000e2200000e0000 */
[----:B------:R-:W-:-:S04]  /*3af0*/  FMNMX.FTZ R4, R18, R31, !PT ;  /* 0x0000001f12047209 */ /* 0x000fc80007810000 */
[----:B------:R-:W-:-:S04]  /*3b00*/  FMNMX.FTZ R31, R21, R4, !PT ;  /* 0x00000004151f7209 */ /* 0x000fc80007810000 */
[----:B------:R-:W-:-:S03]  /*3b10*/  FMNMX.FTZ R30, R24, R31, !PT ;  /* 0x0000001f181e7209 */ /* 0x000fc60007810000 */
[----:B------:R-:W-:Y:S01]  /*3b20*/  UISETP.NE.AND UP1, UPT, UR4, URZ, UPT ;  /* 0x0000003f0400728c */ /* 0x000fe2000bf25270 */
[----:B------:R-:W-:Y:S02]  /*3b30*/  FMNMX.FTZ R31, R25, R30, !PT ;  /* 0x0000001e191f7209 */ /* 0x000fe40007810000 */
[----:B------:R-:W-:Y:S02]  /*3b40*/  FSEL R30, R46, -INF , !P1 ;  /* 0xff8000002e1e7808 */ /* 0x000fe40004800000 */
[----:B------:R-:W-:-:S04]  /*3b50*/  FMNMX.FTZ R32, R26, R31, !PT ;  /* 0x0000001f1a207209 */ /* 0x000fc80007810000 */
[----:B------:R-:W-:Y:S02]  /*3b60*/  FMNMX.FTZ R31, R27, R32, !PT ;  /* 0x000000201b1f7209 */ /* 0x000fe40007810000 */
[----:B------:R-:W-:Y:S01]  /*3b70*/  @UP1 ULDC UR4, c[0x0][0x44c] ;  /* 0x0001130000041ab9 */ /* 0x000fe20000000800 */
[----:B0-----:R-:W-:Y:S01]  /*3b80*/  FMNMX.FTZ R4, R33, R34, !PT ;  /* 0x0000002221047209 */ /* 0x001fe20007810000 */
[----:B------:R-:W-:Y:S01]  /*3b90*/  UIMAD.WIDE.U32 UR4, UR61, UR4, URZ ;  /* 0x000000043d0472a5 */ /* 0x000fe2000f8e003f */
[----:B------:R-:W-:Y:S01]  /*3ba0*/  FMNMX.FTZ R32, R28, R31, !PT ;  /* 0x0000001f1c207209 */ /* 0x000fe20007810000 */
[----:B------:R-:W-:Y:S01]  /*3bb0*/  @UP1 ULDC UR11, c[0x0][0x450] ;  /* 0x00011400000b1ab9 */ /* 0x000fe20000000800 */
[C---:B------:R-:W-:Y:S01]  /*3bc0*/  FSETP.NEU.FTZ.AND P1, PT, R4.reuse, -INF , PT ;  /* 0xff8000000400780b */ /* 0x040fe20003f3d000 */
[----:B------:R-:W-:Y:S01]  /*3bd0*/  FMUL.FTZ R33, R4, UR6 ;  /* 0x0000000604217c20 */ /* 0x000fe20008410000 */
[----:B------:R-:W-:Y:S01]  /*3be0*/  FSEL R31, R47, -INF , !P2 ;  /* 0xff8000002f1f7808 */ /* 0x000fe20005000000 */
[----:B------:R-:W-:-:S03]  /*3bf0*/  @UP1 USHF.R.U32.HI UR10, URZ, UR11, UR5 ;  /* 0x0000000b3f0a1299 */ /* 0x000fc60008011605 */
[----:B------:R-:W-:Y:S01]  /*3c00*/  FSEL R35, R33, RZ, P1 ;  /* 0x000000ff21237208 */ /* 0x000fe20000800000 */
[----:B------:R-:W-:Y:S01]  /*3c10*/  UIADD3 UR41, UR41, UR10, URZ ;  /* 0x0000000a29297290 */ /* 0x000fe2000fffe03f */
[----:B------:R-:W-:Y:S02]  /*3c20*/  ISETP.GT.AND P1, PT, R3, 0x39, !P6 ;  /* 0x000000390300780c */ /* 0x000fe40007724270 */
[----:B------:R-:W-:Y:S01]  /*3c30*/  FMNMX.FTZ R3, R29, R32, !PT ;  /* 0x000000201d037209 */ /* 0x000fe20007810000 */
[--C-:B------:R-:W-:Y:S01]  /*3c40*/  FFMA.FTZ R36, R36, UR6, -R35.reuse ;  /* 0x0000000624247c23 */ /* 0x100fe20008010823 */
[----:B------:R-:W-:Y:S01]  /*3c50*/  FSEL R32, R50, -INF , !P3 ;  /* 0xff80000032207808 */ /* 0x000fe20005800000 */
[--C-:B------:R-:W-:Y:S01]  /*3c60*/  FFMA.FTZ R37, R60, UR6, -R35.reuse ;  /* 0x000000063c257c23 */ /* 0x100fe20008010823 */
[----:B------:R-:W-:Y:S01]  /*3c70*/  FMNMX.FTZ R34, R30, R3, !PT ;  /* 0x000000031e227209 */ /* 0x000fe20007810000 */
[----:B------:R0:W-:Y:S01]  /*3c80*/  MUFU.EX2 R196, R36 ;  /* 0x0000002400c47308 */ /* 0x0001e20000000800 */
[----:B------:R-:W-:Y:S01]  /*3c90*/  FSEL R33, R51, -INF , !P4 ;  /* 0xff80000033217808 */ /* 0x000fe20006000000 */
[--C-:B------:R-:W-:Y:S01]  /*3ca0*/  FFMA.FTZ R38, R64, UR6, -R35.reuse ;  /* 0x0000000640267c23 */ /* 0x100fe20008010823 */
[----:B------:R-:W-:Y:S01]  /*3cb0*/  FMNMX.FTZ R3, R31, R34, !PT ;  /* 0x000000221f037209 */ /* 0x000fe20007810000 */
[--C-:B------:R-:W-:Y:S01]  /*3cc0*/  FFMA.FTZ R39, R66, UR6, -R35.reuse ;  /* 0x0000000642277c23 */ /* 0x100fe20008010823 */
[----:B------:R-:W-:Y:S01]  /*3cd0*/  ISETP.LT.OR P1, PT, R0, 0x3a, P1 ;  /* 0x0000003a0000780c */ /* 0x000fe20000f21670 */
[--C-:B------:R-:W-:Y:S01]  /*3ce0*/  FFMA.FTZ R40, R68, UR6, -R35.reuse ;  /* 0x0000000644287c23 */ /* 0x100fe20008010823 */
[----:B------:R-:W-:Y:S01]  /*3cf0*/  FMNMX.FTZ R34, R32, R3, !PT ;  /* 0x0000000320227209 */ /* 0x000fe20007810000 */
[----:B------:R-:W1:Y:S01]  /*3d00*/  MUFU.EX2 R37, R37 ;  /* 0x0000002500257308 */ /* 0x000e620000000800 */
[----:B------:R-:W-:Y:S01]  /*3d10*/  FSEL R0, R54, -INF , !P5 ;  /* 0xff80000036007808 */ /* 0x000fe20006800000 */
[--C-:B------:R-:W-:Y:S01]  /*3d20*/  FFMA.FTZ R41, R70, UR6, -R35.reuse ;  /* 0x0000000646297c23 */ /* 0x100fe20008010823 */
        /* <DEDUP_REMOVED lines=12> */
[----:B------:R-:W-:Y:S01]  /*3df0*/  FFMA.FTZ R49, R84, UR6, -R35 ;  /* 0x0000000654317c23 */ /* 0x000fe20008010823 */
[----:B0-----:R-:W0:Y:S01]  /*3e00*/  SHFL.BFLY PT, R36, R3, 0x2, 0x1f ;  /* 0x0c401f0003247f89 */ /* 0x001e2200000e0000 */
[----:B------:R-:W2:Y:S01]  /*3e10*/  MUFU.EX2 R39, R39 ;  /* 0x0000002700277308 */ /* 0x000ea20000000800 */
[----:B-1----:R-:W-:Y:S01]  /*3e20*/  FADD.FTZ R53, R196, R37 ;  /* 0x00000025c4357221 */ /* 0x002fe20000010000 */
[----:B------:R-:W-:Y:S01]  /*3e30*/  F2FP.BF16.F32.PACK_AB R196, R37, R196 ;  /* 0x000000c425c4723e */ /* 0x000fe200000010ff */
[----:B------:R-:W-:-:S05]  /*3e40*/  UIADD3 UR14, UR41, UR14, URZ ;  /* 0x0000000e290e7290 */ /* 0x000fca000fffe03f */
[----:B------:R-:W-:Y:S08]  /*3e50*/  MUFU.EX2 R40, R40 ;  /* 0x0000002800287308 */ /* 0x000ff00000000800 */
[----:B------:R-:W1:Y:S01]  /*3e60*/  MUFU.EX2 R41, R41 ;  /* 0x0000002900297308 */ /* 0x000e620000000800 */
[----:B--2---:R-:W-:Y:S02]  /*3e70*/  F2FP.BF16.F32.PACK_AB R198, R39, R38 ;  /* 0x0000002627c6723e */ /* 0x004fe400000010ff */
[----:B0-----:R-:W-:-:S05]  /*3e80*/  FMNMX.FTZ R36, R3, R36, !PT ;  /* 0x0000002403247209 */ /* 0x001fca0007810000 */
        /* <DEDUP_REMOVED lines=9> */
[----:B------:R-:W-:-:S02]  /*3f20*/  FFMA.FTZ R35, R86, UR6, -R35 ;  /* 0x0000000656237c23 */ /* 0x000fc40008010823 */
[C---:B------:R-:W-:Y:S01]  /*3f30*/  FSETP.NEU.FTZ.AND P1, PT, R3.reuse, -INF , PT ;  /* 0xff8000000300780b */ /* 0x040fe20003f3d000 */
[----:B------:R-:W-:Y:S01]  /*3f40*/  FMUL.FTZ R50, R3, UR6 ;  /* 0x0000000603327c20 */ /* 0x000fe20008410000 */
[----:B------:R-:W-:Y:S04]  /*3f50*/  MUFU.EX2 R46, R46 ;  /* 0x0000002e002e7308 */ /* 0x000fe80000000800 */
[----:B------:R-:W-:Y:S02]  /*3f60*/  FSEL R51, R50, RZ, P1 ;  /* 0x000000ff32337208 */ /* 0x000fe40000800000 */
[----:B------:R-:W-:Y:S02]  /*3f70*/  PLOP3.LUT P1, PT, PT, PT, UP0, 0x40, 0x0 ;  /* 0x000000000000781c */ /* 0x000fe40003f2e808 */
        /* <DEDUP_REMOVED lines=8> */
[----:B------:R2:W-:Y:S01]  /*4000*/  MUFU.EX2 R199, R18 ;  /* 0x0000001200c77308 */ /* 0x0005e20000000800 */
[--C-:B------:R-:W-:Y:S01]  /*4010*/  FFMA.FTZ R27, R27, UR6, -R51.reuse ;  /* 0x000000061b1b7c23 */ /* 0x100fe20008010833 */
[--C-:B------:R-:W-:Y:S01]  /*4020*/  FFMA.FTZ R28, R28, UR6, -R51.reuse ;  /* 0x000000061c1c7c23 */ /* 0x100fe20008010833 */
[--C-:B------:R-:W-:Y:S01]  /*4030*/  FFMA.FTZ R29, R29, UR6, -R51.reuse ;  /* 0x000000061d1d7c23 */ /* 0x100fe20008010833 */
[--C-:B------:R-:W-:Y:S01]  /*4040*/  FFMA.FTZ R30, R30, UR6, -R51.reuse ;  /* 0x000000061e1e7c23 */ /* 0x100fe20008010833 */
[--C-:B------:R-:W-:Y:S01]  /*4050*/  FFMA.FTZ R31, R31, UR6, -R51.reuse ;  /* 0x000000061f1f7c23 */ /* 0x100fe20008010833 */
[--C-:B------:R-:W-:Y:S01]  /*4060*/  FFMA.FTZ R32, R32, UR6, -R51.reuse ;  /* 0x0000000620207c23 */ /* 0x100fe20008010833 */
[----:B------:R-:W-:Y:S01]  /*4070*/  FFMA.FTZ R33, R33, UR6, -R51 ;  /* 0x0000000621217c23 */ /* 0x000fe20008010833 */
[----:B------:R-:W-:Y:S01]  /*4080*/  MUFU.EX2 R2, R2 ;  /* 0x0000000200027308 */ /* 0x000fe20000000800 */
[----:B--2---:R-:W-:Y:S01]  /*4090*/  FADD.FTZ R18, R38, R53 ;  /* 0x0000003526127221 */ /* 0x004fe20000010000 */
[--C-:B------:R-:W-:Y:S01]  /*40a0*/  FFMA.FTZ R0, R0, UR6, -R51.reuse ;  /* 0x0000000600007c23 */ /* 0x100fe20008010833 */
[----:B------:R-:W-:Y:S01]  /*40b0*/  FFMA.FTZ R34, R34, UR6, -R51 ;  /* 0x0000000622227c23 */ /* 0x000fe20008010833 */
[----:B-1----:R-:W-:-:S02]  /*40c0*/  F2FP.BF16.F32.PACK_AB R188, R45, R44 ;  /* 0x0000002c2dbc723e */ /* 0x002fc400000010ff */
[----:B0-----:R-:W-:Y:S02]  /*40d0*/  F2FP.BF16.F32.PACK_AB R190, R47, R46 ;  /* 0x0000002e2fbe723e */ /* 0x001fe400000010ff */
[----:B------:R-:W0:Y:S08]  /*40e0*/  MUFU.EX2 R5, R5 ;  /* 0x0000000500057308 */ /* 0x000e300000000800 */
[----:B------:R1:W2:Y:S08]  /*40f0*/  MUFU.EX2 R50, R21 ;  /* 0x0000001500327308 */ /* 0x0002b00000000800 */
[----:B------:R-:W3:Y:S01]  /*4100*/  MUFU.EX2 R24, R24 ;  /* 0x0000001800187308 */ /* 0x000ee20000000800 */
[----:B-1----:R-:W-:Y:S01]  /*4110*/  FADD.FTZ R21, R39, R18 ;  /* 0x0000001227157221 */ /* 0x002fe20000010000 */
[----:B0-----:R-:W-:-:S03]  /*4120*/  F2FP.BF16.F32.PACK_AB R197, R5, R2 ;  /* 0x0000000205c5723e */ /* 0x001fc600000010ff */
[----:B------:R-:W-:-:S03]  /*4130*/  FADD.FTZ R18, R40, R21 ;  /* 0x0000001528127221 */ /* 0x000fc60000010000 */
[----:B------:R-:W0:Y:S01]  /*4140*/  MUFU.EX2 R25, R25 ;  /* 0x0000001900197308 */ /* 0x000e220000000800 */
[----:B------:R-:W-:Y:S01]  /*4150*/  FADD.FTZ R21, R41, R18 ;  /* 0x0000001229157221 */ /* 0x000fe20000010000 */
[----:B------:R-:W-:-:S03]  /*4160*/  FADD.FTZ R18, R2, R5 ;  /* 0x0000000502127221 */ /* 0x000fc60000010000 */
[----:B------:R-:W-:Y:S01]  /*4170*/  FADD.FTZ R52, R42, R21 ;  /* 0x000000152a347221 */ /* 0x000fe20000010000 */
[----:B------:R-:W-:Y:S01]  /*4180*/  FADD.FTZ R21, R199, R18 ;  /* 0x00000012c7157221 */ /* 0x000fe20000010000 */
[C---:B--2---:R-:W-:Y:S01]  /*4190*/  F2FP.BF16.F32.PACK_AB R199, R50.reuse, R199 ;  /* 0x000000c732c7723e */ /* 0x044fe200000010ff */
[----:B------:R-:W1:Y:S01]  /*41a0*/  MUFU.EX2 R26, R26 ;  /* 0x0000001a001a7308 */ /* 0x000e620000000800 */
[----:B------:R-:W-:Y:S01]  /*41b0*/  FADD.FTZ R53, R43, R52 ;  /* 0x000000342b357221 */ /* 0x000fe20000010000 */
[----:B------:R-:W-:-:S03]  /*41c0*/  FADD.FTZ R21, R50, R21 ;  /* 0x0000001532157221 */ /* 0x000fc60000010000 */
[----:B------:R-:W-:-:S03]  /*41d0*/  FADD.FTZ R18, R44, R53 ;  /* 0x000000352c127221 */ /* 0x000fc60000010000 */
[----:B------:R-:W2:Y:S01]  /*41e0*/  MUFU.EX2 R27, R27 ;  /* 0x0000001b001b7308 */ /* 0x000ea20000000800 */
[----:B------:R-:W-:Y:S01]  /*41f0*/  FADD.FTZ R53, R45, R18 ;  /* 0x000000122d357221 */ /* 0x000fe20000010000 */
[----:B---3--:R-:W-:Y:S01]  /*4200*/  FADD.FTZ R18, R24, R21 ;  /* 0x0000001518127221 */ /* 0x008fe20000010000 */
[C---:B0-----:R-:W-:Y:S02]  /*4210*/  F2FP.BF16.F32.PACK_AB R193, R25.reuse, R24 ;  /* 0x0000001819c1723e */ /* 0x041fe400000010ff */
[----:B------:R-:W-:Y:S01]  /*4220*/  FADD.FTZ R52, R46, R53 ;  /* 0x000000352e347221 */ /* 0x000fe20000010000 */
[----:B------:R-:W-:Y:S02]  /*4230*/  FADD.FTZ R21, R25, R18 ;  /* 0x0000001219157221 */ /* 0x000fe40000010000 */
[----:B------:R-:W0:Y:S01]  /*4240*/  MUFU.EX2 R28, R28 ;  /* 0x0000001c001c7308 */ /* 0x000e220000000800 */
[----:B------:R-:W-:Y:S01]  /*4250*/  FADD.FTZ R37, R47, R52 ;  /* 0x000000342f257221 */ /* 0x000fe20000010000 */
[----:B-1----:R-:W-:-:S06]  /*4260*/  FADD.FTZ R18, R26, R21 ;  /* 0x000000151a127221 */ /* 0x002fcc0000010000 */
        /* <DEDUP_REMOVED lines=14> */
[----:B-1----:R-:W-:-:S07]  /*4350*/  FADD.FTZ R2, R32, R5 ;  /* 0x0000000520027221 */ /* 0x002fce0000010000 */
        /* <DEDUP_REMOVED lines=11> */
[----:B0-----:R-:W-:Y:S01]  /*4410*/  FADD.FTZ R38, R36, R37 ;  /* 0x0000002524267221 */ /* 0x001fe20000010000 */
[C---:B-1----:R-:W-:Y:S01]  /*4420*/  FADD.FTZ R5, R187.reuse, R2 ;  /* 0x00000002bb057221 */ /* 0x042fe20000010000 */
[----:B------:R-:W-:Y:S02]  /*4430*/  F2FP.BF16.F32.PACK_AB R187, R187, R0 ;  /* 0x00000000bbbb723e */ /* 0x000fe400000010ff */
[C---:B--2---:R-:W-:Y:S01]  /*4440*/  FADD.FTZ R18, R35.reuse, R38 ;  /* 0x0000002623127221 */ /* 0x044fe20000010000 */
        /* <DEDUP_REMOVED lines=13> */
.L_x_1270:
[----:B------:R-:W-:Y:S02]  /*4520*/  ULDC UR15, c[0x0][0x9e4] ;  /* 0x00027900000f7ab9 */ /* 0x000fe40000000800 */
[----:B------:R-:W-:-:S11]  /*4530*/  UISETP.NE.AND UP0, UPT, UR15, 0x1, UPT ;  /* 0x000000010f00788c */ /* 0x000fd6000bf05270 */
[----:B------:R-:W-:Y:S02]  /*4540*/  @UP0 ULDC.64 UR4, c[0x0][0x9e8] ;  /* 0x00027a0000040ab9 */ /* 0x000fe40000000a00 */
[----:B------:R-:W-:-:S04]  /*4550*/  UIMAD.WIDE.U32 UR10, UR18, UR4, URZ ;  /* 0x00000004120a72a5 */ /* 0x000fc8000f8e003f */
[----:B------:R-:W-:-:S12]  /*4560*/  @UP0 USHF.R.U32.HI UR18, URZ, UR5, UR11 ;  /* 0x000000053f120299 */ /* 0x000fd8000801160b */
.L_x_1271:
[----:B------:R-:W-:-:S04]  /*4570*/  UIMAD UR15, UR18, UR15, UR15 ;  /* 0x0000000f120f72a4 */ /* 0x000fc8000f8e020f */
[----:B------:R-:W-:-:S04]  /*4580*/  UISETP.LT.AND UP0, UPT, UR14, UR15, UPT ;  /* 0x0000000f0e00728c */ /* 0x000fc8000bf01270 */
[----:B------:R-:W-:-:S12]  /*4590*/  USEL UR14, UR14, UR15, UP0 ;  /* 0x0000000f0e0e7287 */ /* 0x000fd80008000000 */
.L_x_1269:
[----:B------:R-:W-:Y:S01]  /*45a0*/  R2UR UR5, R201 ;  /* 0x00000000c90572ca */ /* 0x000fe200000e0000 */
[----:B------:R-:W-:Y:S01]  /*45b0*/  USHF.R.S32.HI UR4, URZ, 0x1f, UR14 ;  /* 0x0000001f3f047899 */ /* 0x000fe2000801140e */
[----:B------:R-:W-:Y:S01]  /*45c0*/  MOV R2, 0x3f800000 ;  /* 0x3f80000000027802 */ /* 0x000fe20000000f00 */
[----:B------:R-:W-:Y:S01]  /*45d0*/  IMAD.MOV.U32 R0, RZ, RZ, 0x3f800000 ;  /* 0x3f800000ff007424 */ /* 0x000fe200078e00ff */
[----:B------:R-:W-:Y:S01]  /*45e0*/  CS2R R150, SRZ ;  /* 0x0000000000967805 */ /* 0x000fe2000001ff00 */
        /* <DEDUP_REMOVED lines=70> */
[----:B------:R-:W-:Y:S01]  /*4a50*/  UMOV UR41, UR39 ;  /* 0x0000002700297c82 */ /* 0x000fe20008000000 */
[----:B------:R-:W-:Y:S01]  /*4a60*/  IMAD.MOV.U32 R220, RZ, RZ, R4 ;  /* 0x000000ffffdc7224 */ /* 0x000fe200078e0004 */
[----:B------:R-:W-:Y:S01]  /*4a70*/  UMOV UR4, UR38 ;  /* 0x0000002600047c82 */ /* 0x000fe20008000000 */
[----:B------:R-:W-:Y:S01]  /*4a80*/  IMAD.MOV.U32 R2, RZ, RZ, 0x3f800000 ;  /* 0x3f800000ff027424 */ /* 0x000fe200078e00ff */
[----:B------:R-:W-:Y:S01]  /*4a90*/  ULDC UR51, c[0x0][0x9e4] ;  /* 0x0002790000337ab9 */ /* 0x000fe20000000800 */
[----:B------:R-:W-:Y:S01]  /*4aa0*/  IMAD.MOV.U32 R151, RZ, RZ, RZ ;  /* 0x000000ffff977224 */ /* 0x000fe200078e00ff */
[----:B------:R-:W-:Y:S01]  /*4ab0*/  ULDC UR54, c[0x0][0x9dc] ;  /* 0x0002770000367ab9 */ /* 0x000fe20000000800 */
[----:B------:R-:W-:-:S05]  /*4ac0*/  ULDC UR5, c[0x0][0x9d8] ;  /* 0x0002760000057ab9 */ /* 0x000fca0000000800 */
.L_x_1291:
[----:B------:R-:W-:-:S04]  /*4ad0*/  UISETP.NE.AND UP0, UPT, UR4, 0x1, UPT ;  /* 0x000000010400788c */ /* 0x000fc8000bf05270 */
[----:B------:R-:W-:-:S04]  /*4ae0*/  USEL UR39, URZ, 0x1, UP0 ;  /* 0x000000013f277887 */ /* 0x000fc80008000000 */
[----:B------:R-:W-:Y:S01]  /*4af0*/  ULOP3.LUT UR39, UR41, UR39, URZ, 0x3c, !UPT ;  /* 0x0000002729277292 */ /* 0x000fe2000f8e3c3f */
[----:B------:R-:W-:Y:S11]  /*4b00*/  @!P0 BRA `(.L_x_1273) ;  /* 0x0000000000048947 */ /* 0x000ff60003800000 */
[----:B------:R-:W-:Y:S01]  /*4b10*/  BPT.TRAP 0x1 ;  /* 0x000000040000795c */ /* 0x000fe20000300000 */
.L_x_1273:
        /* <DEDUP_REMOVED lines=9> */
.L_x_1274:
[----:B-1----:R-:W-:Y:S05]  /*4bb0*/  @P1 BRA `(.L_x_1275) ;  /* 0x0000000000081947 */ /* 0x002fea0003800000 */
[----:B------:R-:W1:Y:S02]  /*4bc0*/  SYNCS.PHASECHK.TRANS64.TRYWAIT P1, [UR7+0x30830], R3 ;  /* 0x03083003ff0075a7 */ /* 0x000e640008020147 */
[----:B-1----:R-:W-:Y:S05]  /*4bd0*/  @!P1 BRA `(.L_x_1276) ;  /* 0x0000011800a89947 */ /* 0x002fea0003800000 */
.L_x_1275:
[----:B------:R-:W-:Y:S01]  /*4be0*/  R2UR UR6, R20 ;  /* 0x00000000140672ca */ /* 0x000fe200000e0000 */
[----:B------:R-:W-:Y:S01]  /*4bf0*/  WARPGROUP.ARRIVE ;  /* 0x00000000000079c5 */ /* 0x000fe20000000000 */
[----:B------:R-:W-:Y:S01]  /*4c00*/  R2UR UR44, R16 ;  /* 0x00000000102c72ca */ /* 0x000fe200000e0000 */
[----:B------:R-:W-:Y:S01]  /*4c10*/  UMOV UR47, 0x40000040 ;  /* 0x40000040002f7882 */ /* 0x000fe20000000000 */
[----:B------:R-:W-:Y:S01]  /*4c20*/  R2UR UR45, R17 ;  /* 0x00000000112d72ca */ /* 0x000fe200000e0000 */
[----:B------:R-:W-:Y:S01]  /*4c30*/  UMOV UR11, 0x40000040 ;  /* 0x40000040000b7882 */ /* 0x000fe20000000000 */
[----:B------:R-:W-:Y:S01]  /*4c40*/  UMOV UR15, 0x40000040 ;  /* 0x40000040000f7882 */ /* 0x000fe20000000000 */
[----:B------:R-:W-:Y:S01]  /*4c50*/  UMOV UR19, 0x40000040 ;  /* 0x4000004000137882 */ /* 0x000fe20000000000 */
[----:B------:R-:W-:Y:S01]  /*4c60*/  UMOV UR23, 0x40000040 ;  /* 0x4000004000177882 */ /* 0x000fe20000000000 */
[----:B------:R-:W-:Y:S01]  /*4c70*/  UMOV UR27, 0x40000040 ;  /* 0x40000040001b7882 */ /* 0x000fe20000000000 */
[----:B------:R-:W-:Y:S01]  /*4c80*/  UMOV UR31, 0x40000040 ;  /* 0x40000040001f7882 */ /* 0x000fe20000000000 */
[----:B------:R-:W-:Y:S01]  /*4c90*/  UMOV UR35, 0x40000040 ;  /* 0x4000004000237882 */ /* 0x000fe20000000000 */
[-C--:B------:R-:W-:Y:S01]  /*4ca0*/  FMUL.FTZ R24, R24, R0.reuse ;  /* 0x0000000018187220 */ /* 0x080fe20000410000 */
[----:B------:R-:W-:Y:S01]  /*4cb0*/  ULEA UR6, UR38, UR6, 0xb ;  /* 0x0000000626067291 */ /* 0x000fe2000f8e583f */
[-C--:B------:R-:W-:Y:S01]  /*4cc0*/  FMUL.FTZ R25, R25, R0.reuse ;  /* 0x0000000019197220 */ /* 0x080fe20000410000 */
[-C--:B------:R-:W-:Y:S01]  /*4cd0*/  FMUL.FTZ R28, R28, R0.reuse ;  /* 0x000000001c1c7220 */ /* 0x080fe20000410000 */
[-C--:B------:R-:W-:Y:S01]  /*4ce0*/  FMUL.FTZ R29, R29, R0.reuse ;  /* 0x000000001d1d7220 */ /* 0x080fe20000410000 */
[----:B------:R-:W-:Y:S01]  /*4cf0*/  UIADD3 UR10, UR6, 0x400, URZ ;  /* 0x00000400060a7890 */ /* 0x000fe2000fffe03f */
[-C--:B------:R-:W-:Y:S01]  /*4d00*/  FMUL.FTZ R32, R32, R0.reuse ;  /* 0x0000000020207220 */ /* 0x080fe20000410000 */
[----:B------:R-:W-:Y:S01]  /*4d10*/  UIADD3 UR14, UR6, 0x402, URZ ;  /* 0x00000402060e7890 */ /* 0x000fe2000fffe03f */
[-C--:B------:R-:W-:Y:S01]  /*4d20*/  FMUL.FTZ R33, R33, R0.reuse ;  /* 0x0000000021217220 */ /* 0x080fe20000410000 */
[----:B------:R-:W-:Y:S01]  /*4d30*/  UMOV UR46, UR6 ;  /* 0x00000006002e7c82 */ /* 0x000fe20008000000 */
[----:B------:R-:W-:Y:S01]  /*4d40*/  UIADD3 UR18, UR6, 0x404, URZ ;  /* 0x0000040406127890 */ /* 0x000fe2000fffe03f */
[----:B------:R-:W-:Y:S01]  /*4d50*/  HGMMA.64x64x16.F32.BF16 R152, gdesc[UR44], RZ, !UPT, gsb0 ;  /* 0x00e000002c9879f0 */ /* 0x000fe2000c0018ff */
[----:B------:R-:W-:Y:S01]  /*4d60*/  R2UR UR44, R14 ;  /* 0x000000000e2c72ca */ /* 0x000fe200000e0000 */
[----:B------:R-:W-:Y:S01]  /*4d70*/  UIADD3 UR46, UR6, 0x2, URZ ;  /* 0x00000002062e7890 */ /* 0x000fe2000fffe03f */
[----:B------:R-:W-:Y:S01]  /*4d80*/  R2UR UR45, R15 ;  /* 0x000000000f2d72ca */ /* 0x000fe200000e0000 */
        /* <DEDUP_REMOVED lines=203> */
.L_x_1277:
[----:B------:R-:W-:Y:S01]  /*5a40*/  ULEA UR14, UR4, UR40, 0x3 ;  /* 0x00000028040e7291 */ /* 0x000fe2000f8e183f */
[----:B------:R-:W-:-:S04]  /*5a50*/  MOV R0, UR41 ;  /* 0x0000002900007c02 */ /* 0x000fc80008000f00 */
[----:B------:R-:W-:-:S04]  /*5a60*/  SHF.L.U32 R0, R0, 0x1f, RZ ;  /* 0x0000001f00007819 */ /* 0x000fc800000006ff */
[----:B------:R2:W3:Y:S01]  /*5a70*/  SYNCS.PHASECHK.TRANS64.TRYWAIT P1, [UR14+0x30850], R0 ;  /* 0x03085000ff0075a7 */ /* 0x0004e2000802014e */
[----:B------:R-:W-:Y:S05]  /*5a80*/  @!P0 BRA `(.L_x_1278) ;  /* 0x0000000000048947 */ /* 0x000fea0003800000 */
[----:B------:R-:W-:Y:S01]  /*5a90*/  BPT.TRAP 0x1 ;  /* 0x000000040000795c */ /* 0x000fe20000300000 */
.L_x_1278:
[----:B---3--:R-:W-:Y:S05]  /*5aa0*/  @P1 BRA `(.L_x_1279) ;  /* 0x0000000000081947 */ /* 0x008fea0003800000 */
[----:B------:R-:W3:Y:S02]  /*5ab0*/  SYNCS.PHASECHK.TRANS64.TRYWAIT P1, [UR14+0x30850], R0 ;  /* 0x03085000ff0075a7 */ /* 0x000ee4000802014e */
[----:B---3--:R-:W-:Y:S05]  /*5ac0*/  @!P1 BRA `(.L_x_1280) ;  /* 0x0000010c00049947 */ /* 0x008fea0003800000 */
.L_x_1279:
        /* <DEDUP_REMOVED lines=30> */
.L_x_1281:
[----:B------:R-:W-:Y:S01]  /*5cb0*/  R2UR UR4, R22 ;  /* 0x00000000160472ca */ /* 0x000fe200000e0000 */
[----:B------:R-:W3:Y:S01]  /*5cc0*/  S2UR UR6, SR_CgaCtaId ;  /* 0x00000000000679c3 */ /* 0x000ee20000008800 */
[----:B------:R-:W-:Y:S01]  /*5cd0*/  FMUL.FTZ R191, R169, UR5 ;  /* 0x00000005a9bf7c20 */ /* 0x000fe20008410000 */
[----:B------:R-:W-:Y:S02]  /*5ce0*/  VIADD R169, R200, UR61 ;  /* 0x0000003dc8a97c36 */ /* 0x000fe40008000000 */
[----:B------:R-:W-:Y:S01]  /*5cf0*/  FMUL.FTZ R186, R156, UR5 ;  /* 0x000000059cba7c20 */ /* 0x000fe20008410000 */
[----:B-1----:R-:W-:Y:S01]  /*5d00*/  FMUL.FTZ R4, R153, UR5 ;  /* 0x0000000599047c20 */ /* 0x002fe20008410000 */
[----:B------:R-:W-:Y:S01]  /*5d10*/  FMUL.FTZ R156, R163, UR5 ;  /* 0x00000005a39c7c20 */ /* 0x000fe20008410000 */
[----:B------:R-:W-:Y:S01]  /*5d20*/  UIADD3 UR7, UR7, 0x30840, URZ ;  /* 0x0003084007077890 */ /* 0x000fe2000fffe03f */
[----:B------:R-:W-:Y:S01]  /*5d30*/  FMUL.FTZ R153, R158, UR5 ;  /* 0x000000059e997c20 */ /* 0x000fe20008410000 */
[----:B------:R-:W-:Y:S01]  /*5d40*/  FMUL.FTZ R163, R178, UR5 ;  /* 0x00000005b2a37c20 */ /* 0x000fe20008410000 */
[----:B------:R-:W-:Y:S01]  /*5d50*/  FMUL.FTZ R158, R167, UR5 ;  /* 0x00000005a79e7c20 */ /* 0x000fe20008410000 */
[----:B------:R-:W-:-:S02]  /*5d60*/  IMAD.SHL.U32 R178, R221, 0x40, RZ ;  /* 0x00000040ddb27824 */ /* 0x000fc400078e00ff */
[----:B------:R-:W-:Y:S01]  /*5d70*/  FMUL.FTZ R184, R152, UR5 ;  /* 0x0000000598b87c20 */ /* 0x000fe20008410000 */
[----:B------:R-:W-:Y:S01]  /*5d80*/  UISETP.NE.AND UP1, UPT, UR4, URZ, UPT ;  /* 0x0000003f0400728c */ /* 0x000fe2000bf25270 */
[----:B------:R-:W-:Y:S01]  /*5d90*/  FMUL.FTZ R152, R155, UR5 ;  /* 0x000000059b987c20 */ /* 0x000fe20008410000 */
[----:B------:R-:W-:Y:S01]  /*5da0*/  UISETP.NE.AND UP0, UPT, UR60, URZ, UPT ;  /* 0x0000003f3c00728c */ /* 0x000fe2000bf05270 */
[----:B------:R-:W-:Y:S01]  /*5db0*/  FMUL.FTZ R188, R160, UR5 ;  /* 0x00000005a0bc7c20 */ /* 0x000fe20008410000 */
[----:B0-2---:R-:W-:Y:S01]  /*5dc0*/  FMUL.FTZ R0, R154, UR5 ;  /* 0x000000059a007c20 */ /* 0x005fe20008410000 */
[----:B------:R-:W-:Y:S01]  /*5dd0*/  FMUL.FTZ R185, R157, UR5 ;  /* 0x000000059db97c20 */ /* 0x000fe20008410000 */
[----:B------:R-:W-:Y:S01]  /*5de0*/  PLOP3.LUT P1, PT, PT, PT, UP1, 0x80, 0x0 ;  /* 0x000000000000781c */ /* 0x000fe20003f2f018 */
[----:B------:R-:W-:Y:S01]  /*5df0*/  FMUL.FTZ R187, R161, UR5 ;  /* 0x00000005a1bb7c20 */ /* 0x000fe20008410000 */
[----:B------:R-:W-:Y:S01]  /*5e00*/  PLOP3.LUT P2, PT, PT, PT, UP1, 0x80, 0x0 ;  /* 0x000000000000781c */ /* 0x000fe20003f4f018 */
[----:B------:R-:W-:Y:S01]  /*5e10*/  FMUL.FTZ R155, R162, UR5 ;  /* 0x00000005a29b7c20 */ /* 0x000fe20008410000 */
        /* <DEDUP_REMOVED lines=19> */
[----:B------:R-:W0:Y:S01]  /*5f50*/  SHFL.IDX PT, R167, R169, RZ, 0x1c1f ;  /* 0x001c1fffa9a77589 */ /* 0x000e2200000e0000 */
[----:B------:R-:W-:Y:S01]  /*5f60*/  FMUL.FTZ R175, R177, UR5 ;  /* 0x00000005b1af7c20 */ /* 0x000fe20008410000 */
[----:B------:R-:W-:Y:S01]  /*5f70*/  FMUL.FTZ R174, R180, UR5 ;  /* 0x00000005b4ae7c20 */ /* 0x000fe20008410000 */
[----:B------:R-:W-:Y:S01]  /*5f80*/  FMUL.FTZ R179, R181, UR5 ;  /* 0x00000005b5b37c20 */ /* 0x000fe20008410000 */
[----:B------:R-:W-:Y:S01]  /*5f90*/  FMUL.FTZ R165, R182, UR5 ;  /* 0x00000005b6a57c20 */ /* 0x000fe20008410000 */
[----:B------:R-:W-:Y:S01]  /*5fa0*/  FMUL.FTZ R166, R183, UR5 ;  /* 0x00000005b7a67c20 */ /* 0x000fe20008410000 */
[----:B------:R-:W-:Y:S01]  /*5fb0*/  IMAD R2, R19, -0x2, R2 ;  /* 0xfffffffe13027824 */ /* 0x000fe200078e0202 */
[----:B------:R-:W-:Y:S01]  /*5fc0*/  PLOP3.LUT P1, PT, PT, PT, UP0, 0x40, 0x0 ;  /* 0x000000000000781c */ /* 0x000fe20003f2e808 */
[----:B------:R-:W-:Y:S01]  /*5fd0*/  IMAD.U32 R3, RZ, RZ, UR42 ;  /* 0x0000002aff037e24 */ /* 0x000fe2000f8e00ff */
[----:B------:R-:W-:Y:S01]  /*5fe0*/  SYNCS.ARRIVE.TRANS64.RED.A1T0 RZ, [UR7], RZ ;  /* 0x000000ffffff79a7 */ /* 0x000fe20008100407 */
[----:B------:R-:W-:Y:S01]  /*5ff0*/  UMOV UR7, UR54 ;  /* 0x0000003600077c82 */ /* 0x000fe20008000000 */
[----:B------:R-:W1:Y:S01]  /*6000*/  MUFU.TANH R184, R184 ;  /* 0x000000b800b87308 */ /* 0x000e620000002400 */
[----:B------:R-:W-:Y:S01]  /*6010*/  ULOP3.LUT UR4, URZ, UR7, URZ, 0x33, !UPT ;  /* 0x000000073f047292 */ /* 0x000fe2000f8e333f */
[----:B------:R-:W-:Y:S01]  /*6020*/  IADD3 R2, -R3, UR43, R2 ;  /* 0x0000002b03027c10 */ /* 0x000fe2000fffe102 */
[----:B------:R-:W-:-:S04]  /*6030*/  ULDC UR6, c[0x0][0x9e0] ;  /* 0x0002780000067ab9 */ /* 0x000fc80000000800 */
[C---:B------:R-:W-:Y:S01]  /*6040*/  VIADD R180, R2.reuse, UR4 ;  /* 0x0000000402b47c36 */ /* 0x040fe20008000000 */
[----:B------:R-:W2:Y:S01]  /*6050*/  MUFU.TANH R4, R4 ;  /* 0x0000000400047308 */ /* 0x000ea20000002400 */
[----:B------:R-:W-:-:S04]  /*6060*/  VIADD R177, R2, UR6 ;  /* 0x0000000602b17c36 */ /* 0x000fc80008000000 */
[----:B0-----:R-:W-:Y:S01]  /*6070*/  IMAD.IADD R181, R177, 0x1, R167 ;  /* 0x00000001b1b57824 */ /* 0x001fe200078e02a7 */
[----:B------:R-:W-:Y:S02]  /*6080*/  IADD3 R182, R180, R167, RZ ;  /* 0x000000a7b4b67210 */ /* 0x000fe40007ffe0ff */
[----:B------:R-:W0:Y:S08]  /*6090*/  MUFU.TANH R0, R0 ;  /* 0x0000000000007308 */ /* 0x000e300000002400 */
        /* <DEDUP_REMOVED lines=30> */
[----:B------:R-:W-:Y:S01]  /*6280*/  IMAD.U32 R2, RZ, RZ, UR42 ;  /* 0x0000002aff027e24 */ /* 0x000fe2000f8e00ff */
[----:B------:R-:W-:Y:S04]  /*6290*/  BSSY B0, `(.L_x_1283) ;  /* 0x0000011000007945 */ /* 0x000fe80003800000 */
[----:B------:R-:W-:-:S04]  /*62a0*/  IADD3 R167, -R2, UR43, R167 ;  /* 0x0000002b02a77c10 */ /* 0x000fc8000fffe1a7 */
        /* <DEDUP_REMOVED lines=10> */
.L_x_1284:
[----:B------:R-:W-:-:S05]  /*6350*/  IMAD.U32 R168, RZ, RZ, UR51 ;  /* 0x00000033ffa87e24 */ /* 0x000fca000f8e00ff */
[----:B------:R-:W-:-:S13]  /*6360*/  ISETP.NE.AND P1, PT, R168, 0x1, PT ;  /* 0x00000001a800780c */ /* 0x000fda0003f25270 */
[----:B------:R-:W1:Y:S02]  /*6370*/  @P1 LDC.64 R2, c[0x0][0x9e8] ;  /* 0x00027a00ff021b82 */ /* 0x000e640000000a00 */
[----:B-1----:R-:W-:-:S05]  /*6380*/  @P1 IMAD.HI.U32 R2, R167, R2, RZ ;  /* 0x00000002a7021227 */ /* 0x002fca00078e00ff */
[----:B------:R-:W-:-:S07]  /*6390*/  @P1 SHF.R.U32.HI R167, RZ, R3, R2 ;  /* 0x00000003ffa71219 */ /* 0x000fce0000011602 */
.L_x_1285:
[----:B------:R-:W-:Y:S05]  /*63a0*/  BSYNC B0 ;  /* 0x0000000000007941 */ /* 0x000fea0003800000 */
.L_x_1283:
[----:B------:R-:W-:-:S04]  /*63b0*/  IMAD R2, R167, R168, -R178 ;  /* 0x000000a8a7027224 */ /* 0x000fc800078e0ab2 */
[----:B------:R-:W-:-:S05]  /*63c0*/  IMAD R2, R19, -0x2, R2 ;  /* 0xfffffffe13027824 */ /* 0x000fca00078e0202 */
[----:B------:R-:W-:Y:S02]  /*63d0*/  VIADDMNMX R181, R2, R168, R181, PT ;  /* 0x000000a802b57246 */ /* 0x000fe400038001b5 */
[----:B------:R-:W-:-:S07]  /*63e0*/  VIMNMX R182, R182, R2, !PT ;  /* 0x00000002b6b67248 */ /* 0x000fce0007fe0100 */
.L_x_1282:
        /* <DEDUP_REMOVED lines=8> */
[----:B------:R-:W-:Y:S02]  /*6470*/  ISETP.GT.AND P4, PT, R182, 0x18, P1 ;  /* 0x00000018b600780c */ /* 0x000fe40000f84270 */
[----:B------:R-:W-:Y:S02]  /*6480*/  FSEL R167, R184, -INF , !P5 ;  /* 0xff800000b8a77808 */ /* 0x000fe40006800000 */
[----:B------:R-:W-:Y:S02]  /*6490*/  ISETP.LT.OR P4, PT, R181, 0x19, P4 ;  /* 0x00000019b500780c */ /* 0x000fe40002781670 */
[C---:B------:R-:W-:Y:S02]  /*64a0*/  ISETP.GT.AND P6, PT, R182.reuse, 0x8, P1 ;  /* 0x00000008b600780c */ /* 0x040fe40000fc4270 */
[----:B------:R-:W-:-:S02]  /*64b0*/  ISETP.GT.AND P2, PT, R182, 0x9, P1 ;  /* 0x00000009b600780c */ /* 0x000fc40000f44270 */
[C---:B------:R-:W-:Y:S01]  /*64c0*/  ISETP.GT.AND P3, PT, R182.reuse, 0x10, P1 ;  /* 0x00000010b600780c */ /* 0x040fe20000f64270 */
[--C-:B-1----:R-:W-:Y:S01]  /*64d0*/  IMAD.IADD R177, R177, 0x1, R2.reuse ;  /* 0x00000001b1b17824 */ /* 0x102fe200078e0202 */
[----:B------:R-:W-:Y:S01]  /*64e0*/  ISETP.GT.AND P5, PT, R182, 0x11, P1 ;  /* 0x00000011b600780c */ /* 0x000fe20000fa4270 */
[----:B------:R-:W-:Y:S01]  /*64f0*/  IMAD.IADD R180, R180, 0x1, R2 ;  /* 0x00000001b4b47824 */ /* 0x000fe200078e0202 */
[----:B0-----:R-:W-:Y:S02]  /*6500*/  FSEL R190, R190, -INF , !P4 ;  /* 0xff800000bebe7808 */ /* 0x001fe40006000000 */
        /* <DEDUP_REMOVED lines=37> */
[----:B------:R-:W-:Y:S01]  /*6760*/  IMAD.U32 R179, RZ, RZ, UR42 ;  /* 0x0000002affb37e24 */ /* 0x000fe2000f8e00ff */
[----:B------:R-:W-:Y:S04]  /*6770*/  BSSY B0, `(.L_x_1287) ;  /* 0x0000011000007945 */ /* 0x000fe80003800000 */
[----:B------:R-:W-:-:S04]  /*6780*/  IADD3 R179, -R179, UR43, R2 ;  /* 0x0000002bb3b37c10 */ /* 0x000fc8000fffe102 */
[----:B------:R-:W-:-:S13]  /*6790*/  ISETP.GT.AND P2, PT, R179, -0x1, PT ;  /* 0xffffffffb300780c */ /* 0x000fda0003f44270 */
[----:B------:R-:W-:Y:S05]  /*67a0*/  @P2 BRA `(.L_x_1288) ;  /* 0x0000000000202947 */ /* 0x000fea0003800000 */
[----:B------:R-:W-:Y:S02]  /*67b0*/  MOV R4, UR51 ;  /* 0x0000003300047c02 */ /* 0x000fe40008000f00 */
[----:B------:R-:W-:Y:S02]  /*67c0*/  LOP3.LUT R179, RZ, R179, RZ, 0x33, !PT ;  /* 0x000000b3ffb37212 */ /* 0x000fe400078e33ff */
[----:B------:R-:W-:-:S13]  /*67d0*/  ISETP.NE.AND P2, PT, R4, 0x1, PT ;  /* 0x000000010400780c */ /* 0x000fda0003f45270 */
[----:B------:R-:W0:Y:S02]  /*67e0*/  @P2 LDC.64 R2, c[0x0][0x9e8] ;  /* 0x00027a00ff022b82 */ /* 0x000e240000000a00 */
[----:B0-----:R-:W-:-:S05]  /*67f0*/  @P2 IMAD.HI.U32 R2, R179, R2, RZ ;  /* 0x00000002b3022227 */ /* 0x001fca00078e00ff */
[----:B------:R-:W-:-:S04]  /*6800*/  @P2 SHF.R.U32.HI R179, RZ, R3, R2 ;  /* 0x00000003ffb32219 */ /* 0x000fc80000011602 */
[----:B------:R-:W-:Y:S01]  /*6810*/  LOP3.LUT R179, RZ, R179, RZ, 0x33, !PT ;  /* 0x000000b3ffb37212 */ /* 0x000fe200078e33ff */
[----:B------:R-:W-:Y:S06]  /*6820*/  BRA `(.L_x_1289) ;  /* 0x0000000000147947 */ /* 0x000fec0003800000 */
.L_x_1288:
[----:B------:R-:W-:-:S05]  /*6830*/  IMAD.U32 R4, RZ, RZ, UR51 ;  /* 0x00000033ff047e24 */ /* 0x000fca000f8e00ff */
[----:B------:R-:W-:-:S13]  /*6840*/  ISETP.NE.AND P2, PT, R4, 0x1, PT ;  /* 0x000000010400780c */ /* 0x000fda0003f45270 */
[----:B------:R-:W0:Y:S02]  /*6850*/  @P2 LDC.64 R2, c[0x0][0x9e8] ;  /* 0x00027a00ff022b82 */ /* 0x000e240000000a00 */
[----:B0-----:R-:W-:-:S05]  /*6860*/  @P2 IMAD.HI.U32 R2, R179, R2, RZ ;  /* 0x00000002b3022227 */ /* 0x001fca00078e00ff */
[----:B------:R-:W-:-:S07]  /*6870*/  @P2 SHF.R.U32.HI R179, RZ, R3, R2 ;  /* 0x00000003ffb32219 */ /* 0x000fce0000011602 */
.L_x_1289:
[----:B------:R-:W-:Y:S05]  /*6880*/  BSYNC B0 ;  /* 0x0000000000007941 */ /* 0x000fea0003800000 */
.L_x_1287:
[----:B------:R-:W-:-:S04]  /*6890*/  IMAD R178, R179, R4, -R178 ;  /* 0x00000004b3b27224 */ /* 0x000fc800078e0ab2 */
[----:B------:R-:W-:-:S05]  /*68a0*/  IMAD R178, R19, -0x2, R178 ;  /* 0xfffffffe13b27824 */ /* 0x000fca00078e02b2 */
[----:B------:R-:W-:Y:S02]  /*68b0*/  VIADDMNMX R177, R178, R4, R177, PT ;  /* 0x00000004b2b17246 */ /* 0x000fe400038001b1 */
[----:B------:R-:W-:-:S07]  /*68c0*/  VIMNMX R180, R180, R178, !PT ;  /* 0x000000b2b4b47248 */ /* 0x000fce0007fe0100 */
.L_x_1286:
[----:B------:R-:W-:Y:S01]  /*68d0*/  FMNMX.FTZ R3, R167, R220, !PT ;  /* 0x000000dca7037209 */ /* 0x000fe20007810000 */
[----:B------:R-:W-:Y:S01]  /*68e0*/  ULDC UR6, c[0x0][0x988] ;  /* 0x0002620000067ab9 */ /* 0x000fe20000000800 */
[----:B------:R-:W-:Y:S02]  /*68f0*/  ISETP.GT.AND P3, PT, R180, RZ, P1 ;  /* 0x000000ffb400720c */ /* 0x000fe40000f64270 */
        /* <DEDUP_REMOVED lines=45> */
[----:B------:R-:W-:Y:S02]  /*6bd0*/  FSEL R2, R0, -INF , !P3 ;  /* 0xff80000000027808 */ /* 0x000fe40005800000 */
[C---:B------:R-:W-:Y:S01]  /*6be0*/  ISETP.GT.AND P3, PT, R180.reuse, 0x20, P1 ;  /* 0x00000020b400780c */ /* 0x040fe20000f64270 */
[----:B------:R-:W0:Y:S01]  /*6bf0*/  SHFL.BFLY PT, R4, R3, 0x1, 0x1f ;  /* 0x0c201f0003047f89 */ /* 0x000e2200000e0000 */
[----:B------:R-:W-:-:S02]  /*6c00*/  ISETP.GT.AND P2, PT, R180, 0x30, P1 ;  /* 0x00000030b400780c */ /* 0x000fc40000f44270 */
[C---:B------:R-:W-:Y:S02]  /*6c10*/  ISETP.LT.OR P3, PT, R177.reuse, 0x21, P3 ;  /* 0x00000021b100780c */ /* 0x040fe40001f61670 */
[----:B------:R-:W-:Y:S02]  /*6c20*/  ISETP.LT.OR P6, PT, R177, 0x2a, P6 ;  /* 0x0000002ab100780c */ /* 0x000fe400037c1670 */
[----:B------:R-:W-:Y:S02]  /*6c30*/  FSEL R159, R159, -INF , !P3 ;  /* 0xff8000009f9f7808 */ /* 0x000fe40005800000 */
[----:B------:R-:W-:Y:S02]  /*6c40*/  ISETP.GT.AND P5, PT, R180, 0x31, P1 ;  /* 0x00000031b400780c */ /* 0x000fe40000fa4270 */
[----:B------:R-:W-:Y:S02]  /*6c50*/  ISETP.LT.OR P2, PT, R177, 0x31, P2 ;  /* 0x00000031b100780c */ /* 0x000fe40001741670 */
[----:B------:R-:W-:-:S02]  /*6c60*/  FSEL R162, R162, -INF , !P6 ;  /* 0xff800000a2a27808 */ /* 0x000fc40007000000 */
[----:B------:R-:W-:Y:S02]  /*6c70*/  ISETP.LT.OR P5, PT, R177, 0x32, P5 ;  /* 0x00000032b100780c */ /* 0x000fe40002fa1670 */
[----:B------:R-:W-:Y:S02]  /*6c80*/  FSEL R163, R163, -INF , !P2 ;  /* 0xff800000a3a37808 */ /* 0x000fe40005000000 */
[----:B------:R-:W-:Y:S02]  /*6c90*/  FSEL R164, R164, -INF , !P5 ;  /* 0xff800000a4a47808 */ /* 0x000fe40006800000 */
[----:B0-----:R-:W-:Y:S02]  /*6ca0*/  FMNMX.FTZ R4, R3, R4, !PT ;  /* 0x0000000403047209 */ /* 0x001fe40007810000 */
[----:B------:R-:W-:Y:S02]  /*6cb0*/  FMNMX.FTZ R3, R2, R21, !PT ;  /* 0x0000001502037209 */ /* 0x000fe40007810000 */
[----:B------:R-:W-:-:S02]  /*6cc0*/  FSETP.NEU.FTZ.AND P3, PT, R4, -INF , PT ;  /* 0xff8000000400780b */ /* 0x000fc40003f7d000 */
[----:B------:R-:W-:-:S04]  /*6cd0*/  FMNMX.FTZ R0, R152, R3, !PT ;  /* 0x0000000398007209 */ /* 0x000fc80007810000 */
[----:B------:R-:W-:-:S04]  /*6ce0*/  FMNMX.FTZ R3, R153, R0, !PT ;  /* 0x0000000099037209 */ /* 0x000fc80007810000 */
        /* <DEDUP_REMOVED lines=16> */
[----:B------:R0:W-:Y:S01]  /*6df0*/  MUFU.EX2 R161, R179 ;  /* 0x000000b300a17308 */ /* 0x0001e20000000800 */
        /* <DEDUP_REMOVED lines=11> */
[--C-:B0-----:R-:W-:Y:S01]  /*6eb0*/  FFMA.FTZ R179, R189, UR6, -R0.reuse ;  /* 0x00000006bdb37c23 */ /* 0x101fe20008010800 */
[----:B------:R-:W-:Y:S01]  /*6ec0*/  FSEL R168, R165, -INF , !P4 ;  /* 0xff800000a5a87808 */ /* 0x000fe20006000000 */
[--C-:B------:R-:W-:Y:S01]  /*6ed0*/  FFMA.FTZ R169, R172, UR6, -R0.reuse ;  /* 0x00000006aca97c23 */ /* 0x100fe20008010800 */
[----:B------:R-:W-:Y:S01]  /*6ee0*/  FMNMX.FTZ R3, R164, R3, !PT ;  /* 0x00000003a4037209 */ /* 0x000fe20007810000 */
[--C-:B------:R-:W-:Y:S01]  /*6ef0*/  FFMA.FTZ R184, R176, UR6, -R0.reuse ;  /* 0x00000006b0b87c23 */ /* 0x100fe20008010800 */
[----:B------:R-:W-:Y:S01]  /*6f00*/  FSEL R166, R166, -INF , !P1 ;  /* 0xff800000a6a67808 */ /* 0x000fe20004800000 */
[--C-:B------:R-:W-:Y:S01]  /*6f10*/  FFMA.FTZ R165, R175, UR6, -R0.reuse ;  /* 0x00000006afa57c23 */ /* 0x100fe20008010800 */
[----:B------:R-:W-:Y:S01]  /*6f20*/  FMNMX.FTZ R3, R168, R3, !PT ;  /* 0x00000003a8037209 */ /* 0x000fe20007810000 */
[--C-:B------:R-:W-:Y:S01]  /*6f30*/  FFMA.FTZ R186, R174, UR6, -R0.reuse ;  /* 0x00000006aeba7c23 */ /* 0x100fe20008010800 */
[----:B------:R-:W-:Y:S01]  /*6f40*/  FSEL R173, R4, RZ, P3 ;  /* 0x000000ff04ad7208 */ /* 0x000fe20001800000 */
[----:B------:R-:W-:Y:S01]  /*6f50*/  FFMA.FTZ R171, R171, UR6, -R0 ;  /* 0x00000006abab7c23 */ /* 0x000fe20008010800 */
[----:B------:R-:W-:Y:S01]  /*6f60*/  FMNMX.FTZ R3, R166, R3, !PT ;  /* 0x00000003a6037209 */ /* 0x000fe20007810000 */
[----:B------:R-:W-:Y:S02]  /*6f70*/  MUFU.EX2 R196, R196 ;  /* 0x000000c400c47308 */ /* 0x000fe40000000800 */
[----:B------:R-:W-:-:S02]  /*6f80*/  FADD.FTZ R173, -R173, R220 ;  /* 0x000000dcadad7221 */ /* 0x000fc40000010100 */
[----:B------:R-:W0:Y:S02]  /*6f90*/  SHFL.BFLY PT, R178, R3, 0x2, 0x1f ;  /* 0x0c401f0003b27f89 */ /* 0x000e2400000e0000 */
[----:B------:R-:W-:Y:S02]  /*6fa0*/  FMUL.FTZ R0, R173, UR6 ;  /* 0x00000006ad007c20 */ /* 0x000fe40008410000 */
        /* <DEDUP_REMOVED lines=12> */
[----:B------:R-:W-:Y:S03]  /*7070*/  MUFU.EX2 R188, R188 ;  /* 0x000000bc00bc7308 */ /* 0x000fe60000000800 */
[----:B------:R-:W-:-:S05]  /*7080*/  FSEL R173, R170, RZ, P1 ;  /* 0x000000ffaaad7208 */ /* 0x000fca0000800000 */
        /* <DEDUP_REMOVED lines=17> */
[----:B------:R-:W-:Y:S01]  /*71a0*/  FADD.FTZ R170, R198, R21 ;  /* 0x00000015c6aa7221 */ /* 0x000fe20000010000 */
[--C-:B------:R-:W-:Y:S01]  /*71b0*/  FFMA.FTZ R191, R167, UR6, -R173.reuse ;  /* 0x00000006a7bf7c23 */ /* 0x100fe200080108ad */
[--C-:B------:R-:W-:Y:S01]  /*71c0*/  FFMA.FTZ R162, R162, UR6, -R173.reuse ;  /* 0x00000006a2a27c23 */ /* 0x100fe200080108ad */
[--C-:B------:R-:W-:Y:S01]  /*71d0*/  FFMA.FTZ R185, R163, UR6, -R173.reuse ;  /* 0x00000006a3b97c23 */ /* 0x100fe200080108ad */
[----:B--2---:R-:W-:Y:S01]  /*71e0*/  FADD.FTZ R21, R183, R170 ;  /* 0x000000aab7157221 */ /* 0x004fe20000010000 */
[--C-:B------:R-:W-:Y:S01]  /*71f0*/  FFMA.FTZ R164, R164, UR6, -R173.reuse ;  /* 0x00000006a4a47c23 */ /* 0x100fe200080108ad */
[----:B------:R-:W1:Y:S01]  /*7200*/  MUFU.EX2 R2, R2 ;  /* 0x0000000200027308 */ /* 0x000e620000000800 */
[----:B------:R-:W-:Y:S01]  /*7210*/  FFMA.FTZ R187, R168, UR6, -R173 ;  /* 0x00000006a8bb7c23 */ /* 0x000fe200080108ad */
[----:B0-----:R-:W-:Y:S01]  /*7220*/  FADD.FTZ R170, R192, R21 ;  /* 0x00000015c0aa7221 */ /* 0x001fe20000010000 */
[----:B------:R-:W-:-:S03]  /*7230*/  FFMA.FTZ R166, R166, UR6, -R173 ;  /* 0x00000006a6a67c23 */ /* 0x000fc600080108ad */
[----:B----4-:R-:W-:Y:S02]  /*7240*/  FADD.FTZ R21, R181, R170 ;  /* 0x000000aab5157221 */ /* 0x010fe40000010000 */
[----:B------:R-:W0:Y:S02]  /*7250*/  MUFU.EX2 R199, R199 ;  /* 0x000000c700c77308 */ /* 0x000e240000000800 */
[----:B-----5:R-:W-:-:S04]  /*7260*/  FADD.FTZ R170, R194, R21 ;  /* 0x00000015c2aa7221 */ /* 0x020fc80000010000 */
[----:B------:R-:W-:Y:S02]  /*7270*/  FADD.FTZ R21, R179, R170 ;  /* 0x000000aab3157221 */ /* 0x000fe40000010000 */
[----:B------:R-:W2:Y:S01]  /*7280*/  MUFU.EX2 R154, R154 ;  /* 0x0000009a009a7308 */ /* 0x000ea20000000800 */
[----:B-1----:R-:W-:Y:S01]  /*7290*/  FFMA.FTZ R5, R2, R5, R197 ;  /* 0x0000000502057223 */ /* 0x002fe200000100c5 */
[----:B------:R-:W-:-:S03]  /*72a0*/  FADD.FTZ R168, R188, R21 ;  /* 0x00000015bca87221 */ /* 0x000fc60000010000 */
[----:B------:R-:W-:-:S03]  /*72b0*/  FADD.FTZ R18, R152, R5 ;  /* 0x0000000598127221 */ /* 0x000fc60000010000 */
        /* <DEDUP_REMOVED lines=42> */
.L_x_1290:
[----:B------:R-:W0:Y:S01]  /*7560*/  S2UR UR4, SR_CgaCtaId ;  /* 0x00000000000479c3 */ /* 0x000e220000008800 */
[----:B------:R-:W-:Y:S01]  /*7570*/  UIADD3 UR14, UR14, 0x30860, URZ ;  /* 0x000308600e0e7890 */ /* 0x000fe2000fffe03f */
[C---:B------:R-:W-:Y:S01]  /*7580*/  ISETP.GT.AND P1, PT, R221.reuse, UR50, PT ;  /* 0x00000032dd007c0c */ /* 0x040fe2000bf24270 */
        /* <DEDUP_REMOVED lines=24> */
.L_x_1272:
[----:B------:R-:W-:Y:S01]  /*7710*/  R2UR UR4, R22 ;  /* 0x00000000160472ca */ /* 0x000fe200000e0000 */
[----:B------:R-:W-:Y:S02]  /*7720*/  UISETP.NE.AND UP0, UPT, UR60, URZ, UPT ;  /* 0x0000003f3c00728c */ /* 0x000fe4000bf05270 */
[----:B------:R-:W-:Y:S02]  /*7730*/  UIADD3 UR11, UR61, 0x7f, URZ ;  /* 0x0000007f3d0b7890 */ /* 0x000fe4000fffe03f */
[----:B------:R-:W-:Y:S02]  /*7740*/  UIADD3 UR10, UR43, 0x1, -UR42 ;  /* 0x000000012b0a7890 */ /* 0x000fe4000fffe82a */
[----:B------:R-:W-:-:S06]  /*7750*/  PLOP3.LUT P1, PT, PT, PT, UP0, 0x40, 0x0 ;  /* 0x000000000000781c */ /* 0x000fcc0003f2e808 */
[----:B------:R-:W-:-:S11]  /*7760*/  UISETP.NE.AND UP1, UPT, UR4, URZ, UPT ;  /* 0x0000003f0400728c */ /* 0x000fd6000bf25270 */
[----:B------:R-:W-:Y:S01]  /*7770*/  @UP1 ULDC UR4, c[0x0][0x44c] ;  /* 0x0001130000041ab9 */ /* 0x000fe20000000800 */
[----:B------:R-:W-:Y:S01]  /*7780*/  @UP1 ULDC UR14, c[0x0][0x450] ;  /* 0x00011400000e1ab9 */ /* 0x000fe20000000800 */
[----:B------:R-:W-:-:S04]  /*7790*/  UIMAD.WIDE.U32 UR4, UR11, UR4, URZ ;  /* 0x000000040b0472a5 */ /* 0x000fc8000f8e003f */
[----:B------:R-:W-:-:S04]  /*77a0*/  @UP1 USHF.R.U32.HI UR11, URZ, UR14, UR5 ;  /* 0x0000000e3f0b1299 */ /* 0x000fc80008011605 */
[----:B------:R-:W-:-:S04]  /*77b0*/  UIADD3 UR15, UR10, UR11, URZ ;  /* 0x0000000b0a0f7290 */ /* 0x000fc8000fffe03f */
[----:B------:R-:W-:Y:S01]  /*77c0*/  UIADD3 UR7, UR15, -UR7, URZ ;  /* 0x800000070f077290 */ /* 0x000fe2000fffe03f */
[----:B------:R-:W-:Y:S11]  /*77d0*/  @P1 BRA `(.L_x_1292) ;  /* 0x00000000004c1947 */ /* 0x000ff60003800000 */
[----:B------:R-:W-:-:S06]  /*77e0*/  UISETP.GT.AND UP0, UPT, UR15, -0x1, UPT ;  /* 0xffffffff0f00788c */ /* 0x000fcc000bf04270 */
[----:B------:R-:W-:-:S13]  /*77f0*/  PLOP3.LUT P1, PT, PT, PT, UP0, 0x80, 0x0 ;  /* 0x000000000000781c */ /* 0x000fda0003f2f008 */
[----:B------:R-:W-:Y:S05]  /*7800*/  @P1 BRA `(.L_x_1293) ;  /* 0x0000000000201947 */ /* 0x000fea0003800000 */
[----:B------:R-:W-:Y:S01]  /*7810*/  ULDC UR14, c[0x0][0x9e4] ;  /* 0x00027900000e7ab9 */ /* 0x000fe20000000800 */
[----:B------:R-:W-:Y:S02]  /*7820*/  ULOP3.LUT UR15, URZ, UR15, URZ, 0x33, !UPT ;  /* 0x0000000f3f0f7292 */ /* 0x000fe4000f8e333f */
[----:B------:R-:W-:-:S11]  /*7830*/  UISETP.NE.AND UP0, UPT, UR14, 0x1, UPT ;  /* 0x000000010e00788c */ /* 0x000fd6000bf05270 */
[----:B------:R-:W-:Y:S02]  /*7840*/  @UP0 ULDC.64 UR4, c[0x0][0x9e8] ;  /* 0x00027a0000040ab9 */ /* 0x000fe40000000a00 */
[----:B------:R-:W-:-:S04]  /*7850*/  UIMAD.WIDE.U32 UR10, UR15, UR4, URZ ;  /* 0x000000040f0a72a5 */ /* 0x000fc8000f8e003f */
[----:B------:R-:W-:-:S04]  /*7860*/  @UP0 USHF.R.U32.HI UR15, URZ, UR5, UR11 ;  /* 0x000000053f0f0299 */ /* 0x000fc8000801160b */
[----:B------:R-:W-:Y:S01]  /*7870*/  ULOP3.LUT UR15, URZ, UR15, URZ, 0x33, !UPT ;  /* 0x0000000f3f0f7292 */ /* 0x000fe2000f8e333f */
[----:B------:R-:W-:Y:S11]  /*7880*/  BRA `(.L_x_1294) ;  /* 0x0000000000147947 */ /* 0x000ff60003800000 */
.L_x_1293:
[----:B------:R-:W-:Y:S02]  /*7890*/  ULDC UR14, c[0x0][0x9e4] ;  /* 0x00027900000e7ab9 */ /* 0x000fe40000000800 */
[----:B------:R-:W-:-:S11]  /*78a0*/  UISETP.NE.AND UP0, UPT, UR14, 0x1, UPT ;  /* 0x000000010e00788c */ /* 0x000fd6000bf05270 */
[----:B------:R-:W-:Y:S02]  /*78b0*/  @UP0 ULDC.64 UR4, c[0x0][0x9e8] ;  /* 0x00027a0000040ab9 */ /* 0x000fe40000000a00 */
[----:B------:R-:W-:-:S04]  /*78c0*/  UIMAD.WIDE.U32 UR10, UR15, UR4, URZ ;  /* 0x000000040f0a72a5 */ /* 0x000fc8000f8e003f */
[----:B------:R-:W-:-:S12]  /*78d0*/  @UP0 USHF.R.U32.HI UR15, URZ, UR5, UR11 ;  /* 0x000000053f0f0299 */ /* 0x000fd8000801160b */
.L_x_1294:
[----:B------:R-:W-:-:S04]  /*78e0*/  UIMAD UR14, UR15, UR14, URZ ;  /* 0x0000000e0f0e72a4 */ /* 0x000fc8000f8e023f */
[----:B------:R-:W-:-:S04]  /*78f0*/  UISETP.LT.AND UP0, UPT, UR7, UR14, UPT ;  /* 0x0000000e0700728c */ /* 0x000fc8000bf01270 */
[----:B------:R-:W-:-:S12]  /*7900*/  USEL UR7, UR7, UR14, !UP0 ;  /* 0x0000000e07077287 */ /* 0x000fd8000c000000 */
.L_x_1292:
[----:B------:R-:W-:Y:S01]  /*7910*/  UIADD3 UR7, UR7, 0x3f, URZ ;  /* 0x0000003f07077890 */ /* 0x000fe2000fffe03f */
[----:B------:R-:W-:-:S03]  /*7920*/  R2UR UR5, R201 ;  /* 0x00000000c90572ca */ /* 0x000fc600000e0000 */
[----:B------:R-:W-:-:S04]  /*7930*/  USHF.R.S32.HI UR4, URZ, 0x1f, UR7 ;  /* 0x0000001f3f047899 */ /* 0x000fc80008011407 */
[----:B------:R-:W-:-:S04]  /*7940*/  ULEA.HI UR4, UR4, UR7, URZ, 0x6 ;  /* 0x0000000704047291 */ /* 0x000fc8000f8f303f */
[----:B------:R-:W-:-:S04]  /*7950*/  USHF.R.S32.HI UR4, URZ, 0x6, UR4 ;  /* 0x000000063f047899 */ /* 0x000fc80008011404 */
[----:B------:R-:W-:-:S04]  /*7960*/  UISETP.LT.AND UP0, UPT, UR5, UR4, UPT ;  /* 0x000000040500728c */ /* 0x000fc8000bf01270 */
[----:B------:R-:W-:-:S06]  /*7970*/  USEL UR50, UR5, UR4, !UP0 ;  /* 0x0000000405327287 */ /* 0x000fcc000c000000 */
[----:B------:R-:W-:-:S13]  /*7980*/  ISETP.GE.AND P1, PT, R221, UR50, PT ;  /* 0x00000032dd007c0c */ /* 0x000fda000bf26270 */
[----:B------:R-:W-:Y:S05]  /*7990*/  @!P1 BRA `(.L_x_1295) ;  /* 0x0000002000589947 */ /* 0x000fea0003800000 */
[----:B------:R-:W-:Y:S01]  /*79a0*/  IMAD.MOV.U32 R220, RZ, RZ, R3 ;  /* 0x000000ffffdc7224 */ /* 0x000fe200078e0003 */
[----:B------:R-:W-:Y:S01]  /*79b0*/  UMOV UR41, UR39 ;  /* 0x0000002700297c82 */ /* 0x000fe20008000000 */
[----:B------:R-:W-:Y:S01]  /*79c0*/  IMAD.MOV.U32 R21, RZ, RZ, R4 ;  /* 0x000000ffff157224 */ /* 0x000fe200078e0004 */
[----:B------:R-:W-:Y:S01]  /*79d0*/  UMOV UR4, UR38 ;  /* 0x0000002600047c82 */ /* 0x000fe20008000000 */
[----:B------:R-:W-:Y:S01]  /*79e0*/  ULDC UR5, c[0x0][0x9d8] ;  /* 0x0002760000057ab9 */ /* 0x000fe20000000800 */
[----:B------:R-:W-:-:S05]  /*79f0*/  ULDC UR51, c[0x0][0x988] ;  /* 0x0002620000337ab9 */ /* 0x000fca0000000800 */
.L_x_1306:
[----:B------:R-:W-:-:S04]  /*7a00*/  UISETP.NE.AND UP0, UPT, UR4, 0x1, UPT ;  /* 0x000000010400788c */ /* 0x000fc8000bf05270 */
[----:B------:R-:W-:-:S04]  /*7a10*/  USEL UR39, URZ, 0x1, UP0 ;  /* 0x000000013f277887 */ /* 0x000fc80008000000 */
[----:B------:R-:W-:Y:S01]  /*7a20*/  ULOP3.LUT UR39, UR41, UR39, URZ, 0x3c, !UPT ;  /* 0x0000002729277292 */ /* 0x000fe2000f8e3c3f */
[----:B------:R-:W-:Y:S11]  /*7a30*/  @!P0 BRA `(.L_x_1296) ;  /* 0x0000000000048947 */ /* 0x000ff60003800000 */
[----:B------:R-:W-:Y:S01]  /*7a40*/  BPT.TRAP 0x1 ;  /* 0x000000040000795c */ /* 0x000fe20000300000 */
.L_x_1296:
[----:B------:R-:W-:Y:S01]  /*7a50*/  UIADD3 UR38, UR4, 0x1, URZ ;  /* 0x0000000104267890 */ /* 0x000fe2000fffe03f */
[----:B------:R-:W-:-:S03]  /*7a60*/  MOV R3, UR39 ;  /* 0x0000002700037c02 */ /* 0x000fc60008000f00 */
[----:B------:R-:W-:Y:S01]  /*7a70*/  UISETP.NE.AND UP0, UPT, UR38, 0x2, UPT ;  /* 0x000000022600788c */ /* 0x000fe2000bf05270 */
[----:B------:R-:W-:-:S03]  /*7a80*/  SHF.L.U32 R3, R3, 0x1f, RZ ;  /* 0x0000001f03037819 */ /* 0x000fc600000006ff */
[----:B------:R-:W-:-:S04]  /*7a90*/  USEL UR38, UR38, URZ, UP0 ;  /* 0x0000003f26267287 */ /* 0x000fc80008000000 */
[----:B------:R-:W-:-:S09]  /*7aa0*/  ULEA UR7, UR38, UR40, 0x3 ;  /* 0x0000002826077291 */ /* 0x000fd2000f8e183f */
[----:B------:R0:W1:Y:S01]  /*7ab0*/  SYNCS.PHASECHK.TRANS64.TRYWAIT P1, [UR7+0x30830], R3 ;  /* 0x03083003ff0075a7 */ /* 0x0000620008020147 */
[----:B------:R-:W-:Y:S05]  /*7ac0*/  @!P0 BRA `(.L_x_1297) ;  /* 0x0000000000048947 */ /* 0x000fea0003800000 */
[----:B------:R-:W-:Y:S01]  /*7ad0*/  BPT.TRAP 0x1 ;  /* 0x000000040000795c */ /* 0x000fe20000300000 */
.L_x_1297:
[----:B-1----:R-:W-:Y:S05]  /*7ae0*/  @P1 BRA `(.L_x_1298) ;  /* 0x0000000000081947 */ /* 0x002fea0003800000 */
[----:B------:R-:W1:Y:S02]  /*7af0*/  SYNCS.PHASECHK.TRANS64.TRYWAIT P1, [UR7+0x30830], R3 ;  /* 0x03083003ff0075a7 */ /* 0x000e640008020147 */
[----:B-1----:R-:W-:Y:S05]  /*7b00*/  @!P1 BRA `(.L_x_1299) ;  /* 0x000000ec000c9947 */ /* 0x002fea0003800000 */
.L_x_1298:
        /* <DEDUP_REMOVED lines=230> */
.L_x_1300:
[----:B------:R-:W-:Y:S01]  /*8970*/  ULEA UR14, UR4, UR40, 0x3 ;  /* 0x00000028040e7291 */ /* 0x000fe2000f8e183f */
[----:B------:R-:W-:-:S05]  /*8980*/  IMAD.U32 R0, RZ, RZ, UR41 ;  /* 0x00000029ff007e24 */ /* 0x000fca000f8e00ff */
[----:B------:R-:W-:-:S04]  /*8990*/  SHF.L.U32 R0, R0, 0x1f, RZ ;  /* 0x0000001f00007819 */ /* 0x000fc800000006ff */
[----:B------:R2:W3:Y:S01]  /*89a0*/  SYNCS.PHASECHK.TRANS64.TRYWAIT P1, [UR14+0x30850], R0 ;  /* 0x03085000ff0075a7 */ /* 0x0004e2000802014e */
[----:B------:R-:W-:Y:S05]  /*89b0*/  @!P0 BRA `(.L_x_1301) ;  /* 0x0000000000048947 */ /* 0x000fea0003800000 */
[----:B------:R-:W-:Y:S01]  /*89c0*/  BPT.TRAP 0x1 ;  /* 0x000000040000795c */ /* 0x000fe20000300000 */
.L_x_1301:
[----:B---3--:R-:W-:Y:S05]  /*89d0*/  @P1 BRA `(.L_x_1302) ;  /* 0x0000000000081947 */ /* 0x008fea0003800000 */
[----:B------:R-:W3:Y:S02]  /*89e0*/  SYNCS.PHASECHK.TRANS64.TRYWAIT P1, [UR14+0x30850], R0 ;  /* 0x03085000ff0075a7 */ /* 0x000ee4000802014e */
[----:B---3--:R-:W-:Y:S05]  /*89f0*/  @!P1 BRA `(.L_x_1303) ;  /* 0x000000dc00689947 */ /* 0x008fea0003800000 */
.L_x_1302:
        /* <DEDUP_REMOVED lines=30> */
.L_x_1304:
        /* <DEDUP_REMOVED lines=110> */
[----:B------:R-:W-:-:S03]  /*92c0*/  FMUL.FTZ R181, R4, UR6 ;  /* 0x0000000604b57c20 */ /* 0x000fc60008410000 */
[----:B------:R-:W-:Y:S01]  /*92d0*/  FMUL.FTZ R177, R21, UR6 ;  /* 0x0000000615b17c20 */ /* 0x000fe20008410000 */
[--C-:B------:R-:W-:Y:S01]  /*92e0*/  FFMA.FTZ R21, R152, UR6, -R181.reuse ;  /* 0x0000000698157c23 */ /* 0x100fe200080108b5 */
[C---:B------:R-:W-:Y:S01]  /*92f0*/  FADD.FTZ R2, -R3.reuse, R220 ;  /* 0x000000dc03027221 */ /* 0x040fe20000010100 */
[----:B------:R-:W-:Y:S01]  /*9300*/  FMUL.FTZ R152, R3, UR6 ;  /* 0x0000000603987c20 */ /* 0x000fe20008410000 */
[--C-:B------:R-:W-:Y:S01]  /*9310*/  FFMA.FTZ R196, R153, UR6, -R181.reuse ;  /* 0x0000000699c47c23 */ /* 0x100fe200080108b5 */
[----:B------:R-:W-:Y:S01]  /*9320*/  MUFU.EX2 R0, R177 ;  /* 0x000000b100007308 */ /* 0x000fe20000000800 */
[----:B------:R-:W-:Y:S01]  /*9330*/  FMUL.FTZ R2, R2, UR6 ;  /* 0x0000000602027c20 */ /* 0x000fe20008410000 */
        /* <DEDUP_REMOVED lines=25> */
[--C-:B------:R-:W-:Y:S01]  /*94d0*/  FFMA.FTZ R184, R174, UR6, -R181.reuse ;  /* 0x00000006aeb87c23 */ /* 0x100fe200080108b5 */
[--C-:B------:R-:W-:Y:S01]  /*94e0*/  FFMA.FTZ R185, R169, UR6, -R152.reuse ;  /* 0x00000006a9b97c23 */ /* 0x100fe20008010898 */
[--C-:B------:R-:W-:Y:S01]  /*94f0*/  FFMA.FTZ R153, R176, UR6, -R181.reuse ;  /* 0x00000006b0997c23 */ /* 0x100fe200080108b5 */
[----:B------:R-:W-:Y:S01]  /*9500*/  FFMA.FTZ R187, R171, UR6, -R152 ;  /* 0x00000006abbb7c23 */ /* 0x000fe20008010898 */
[----:B------:R-:W-:Y:S01]  /*9510*/  FFMA.FTZ R179, R179, UR6, -R181 ;  /* 0x00000006b3b37c23 */ /* 0x000fe200080108b5 */
        /* <DEDUP_REMOVED lines=67> */
.L_x_1305:
        /* <DEDUP_REMOVED lines=27> */
.L_x_1295:
[----:B------:R-:W-:-:S13]  /*9b00*/  R2UR UR4, R201 ;  /* 0x00000000c90472ca */ /* 0x000fda00000e0000 */
[----:B------:R-:W-:-:S13]  /*9b10*/  ISETP.GE.AND P1, PT, R221, UR4, PT ;  /* 0x00000004dd007c0c */ /* 0x000fda000bf26270 */
[----:B------:R-:W-:Y:S05]  /*9b20*/  @!P1 BRA `(.L_x_1307) ;  /* 0x0000002c00309947 */ /* 0x000fea0003800000 */
[----:B------:R-:W-:Y:S01]  /*9b30*/  IMAD.MOV.U32 R21, RZ, RZ, R3 ;  /* 0x000000ffff157224 */ /* 0x000fe200078e0003 */
[----:B------:R-:W-:Y:S01]  /*9b40*/  UMOV UR7, UR39 ;  /* 0x0000002700077c82 */ /* 0x000fe20008000000 */
[----:B------:R-:W-:Y:S01]  /*9b50*/  IMAD.MOV.U32 R220, RZ, RZ, R4 ;  /* 0x000000ffffdc7224 */ /* 0x000fe200078e0004 */
[----:B------:R-:W-:Y:S01]  /*9b60*/  UMOV UR4, UR38 ;  /* 0x0000002600047c82 */ /* 0x000fe20008000000 */
[----:B------:R-:W-:Y:S01]  /*9b70*/  ULDC UR41, c[0x0][0x9e4] ;  /* 0x0002790000297ab9 */ /* 0x000fe20000000800 */
[----:B------:R-:W-:Y:S01]  /*9b80*/  ULDC UR50, c[0x0][0x9dc] ;  /* 0x0002770000327ab9 */ /* 0x000fe20000000800 */
[----:B------:R-:W-:Y:S01]  /*9b90*/  ULDC UR5, c[0x0][0x9d8] ;  /* 0x0002760000057ab9 */ /* 0x000fe20000000800 */
[----:B------:R-:W-:-:S05]  /*9ba0*/  ULDC UR51, c[0x0][0x988] ;  /* 0x0002620000337ab9 */ /* 0x000fca0000000800 */
.L_x_1326:
[----:B------:R-:W-:-:S04]  /*9bb0*/  UIADD3 UR38, UR4, 0x1, URZ ;  /* 0x0000000104267890 */ /* 0x000fc8000fffe03f */
[----:B------:R-:W-:-:S04]  /*9bc0*/  UISETP.NE.AND UP0, UPT, UR38, 0x2, UPT ;  /* 0x000000022600788c */ /* 0x000fc8000bf05270 */
[----:B------:R-:W-:Y:S02]  /*9bd0*/  USEL UR39, URZ, 0x1, UP0 ;  /* 0x000000013f277887 */ /* 0x000fe40008000000 */
[----:B------:R-:W-:Y:S02]  /*9be0*/  USEL UR38, UR38, URZ, UP0 ;  /* 0x0000003f26267287 */ /* 0x000fe40008000000 */
[----:B------:R-:W-:Y:S01]  /*9bf0*/  ULOP3.LUT UR39, UR7, UR39, URZ, 0x3c, !UPT ;  /* 0x0000002707277292 */ /* 0x000fe2000f8e3c3f */
[----:B------:R-:W-:Y:S11]  /*9c00*/  @!P0 BRA `(.L_x_1308) ;  /* 0x0000000000048947 */ /* 0x000ff60003800000 */
[----:B------:R-:W-:Y:S01]  /*9c10*/  BPT.TRAP 0x1 ;  /* 0x000000040000795c */ /* 0x000fe20000300000 */
.L_x_1308:
[----:B------:R-:W-:Y:S01]  /*9c20*/  ULEA UR6, UR38, UR40, 0x3 ;  /* 0x0000002826067291 */ /* 0x000fe2000f8e183f */
[----:B------:R-:W-:-:S04]  /*9c30*/  MOV R3, UR39 ;  /* 0x0000002700037c02 */ /* 0x000fc80008000f00 */
[----:B------:R-:W-:-:S04]  /*9c40*/  SHF.L.U32 R3, R3, 0x1f, RZ ;  /* 0x0000001f03037819 */ /* 0x000fc800000006ff */
[----:B------:R0:W1:Y:S01]  /*9c50*/  SYNCS.PHASECHK.TRANS64.TRYWAIT P1, [UR6+0x30830], R3 ;  /* 0x03083003ff0075a7 */ /* 0x0000620008020146 */
[----:B------:R-:W-:Y:S05]  /*9c60*/  @!P0 BRA `(.L_x_1309) ;  /* 0x0000000000048947 */ /* 0x000fea0003800000 */
[----:B------:R-:W-:Y:S01]  /*9c70*/  BPT.TRAP 0x1 ;  /* 0x000000040000795c */ /* 0x000fe20000300000 */
.L_x_1309:
[----:B-1----:R-:W-:Y:S05]  /*9c80*/  @P1 BRA `(.L_x_1310) ;  /* 0x0000000000081947 */ /* 0x002fea0003800000 */
[----:B------:R-:W1:Y:S02]  /*9c90*/  SYNCS.PHASECHK.TRANS64.TRYWAIT P1, [UR6+0x30830], R3 ;  /* 0x03083003ff0075a7 */ /* 0x000e640008020146 */
[----:B-1----:R-:W-:Y:S05]  /*9ca0*/  @!P1 BRA `(.L_x_1311) ;  /* 0x000000c800d49947 */ /* 0x002fea0003800000 */
.L_x_1310:
        /* <DEDUP_REMOVED lines=230> */
.L_x_1312:
[----:B------:R-:W-:Y:S01]  /*ab10*/  ULEA UR10, UR4, UR40, 0x3 ;  /* 0x00000028040a7291 */ /* 0x000fe2000f8e183f */
[----:B------:R-:W-:-:S05]  /*ab20*/  IMAD.U32 R0, RZ, RZ, UR7 ;  /* 0x00000007ff007e24 */ /* 0x000fca000f8e00ff */
[----:B------:R-:W-:-:S04]  /*ab30*/  SHF.L.U32 R0, R0, 0x1f, RZ ;  /* 0x0000001f00007819 */ /* 0x000fc800000006ff */
[----:B------:R2:W3:Y:S01]  /*ab40*/  SYNCS.PHASECHK.TRANS64.TRYWAIT P1, [UR10+0x30850], R0 ;  /* 0x03085000ff0075a7 */ /* 0x0004e2000802014a */
[----:B------:R-:W-:Y:S05]  /*ab50*/  @!P0 BRA `(.L_x_1313) ;  /* 0x0000000000048947 */ /* 0x000fea0003800000 */
[----:B------:R-:W-:Y:S01]  /*ab60*/  BPT.TRAP 0x1 ;  /* 0x000000040000795c */ /* 0x000fe20000300000 */
.L_x_1313:
[----:B---3--:R-:W-:Y:S05]  /*ab70*/  @P1 BRA `(.L_x_1314) ;  /* 0x0000000000081947 */ /* 0x008fea0003800000 */
[----:B------:R-:W3:Y:S02]  /*ab80*/  SYNCS.PHASECHK.TRANS64.TRYWAIT P1, [UR10+0x30850], R0 ;  /* 0x03085000ff0075a7 */ /* 0x000ee4000802014a */
[----:B---3--:R-:W-:Y:S05]  /*ab90*/  @!P1 BRA `(.L_x_1315) ;  /* 0x000000bc00309947 */ /* 0x008fea0003800000 */
.L_x_1314:
        /* <DEDUP_REMOVED lines=30> */
.L_x_1316:
[----:B------:R-:W-:Y:S01]  /*ad80*/  R2UR UR4, R22 ;  /* 0x00000000160472ca */ /* 0x000fe200000e0000 */
[----:B------:R-:W3:Y:S01]  /*ad90*/  S2UR UR7, SR_CgaCtaId ;  /* 0x00000000000779c3 */ /* 0x000ee20000008800 */
[----:B------:R-:W-:Y:S01]  /*ada0*/  FMUL.FTZ R191, R169, UR5 ;  /* 0x00000005a9bf7c20 */ /* 0x000fe20008410000 */
[----:B------:R-:W-:Y:S02]  /*adb0*/  VIADD R169, R200, UR61 ;  /* 0x0000003dc8a97c36 */ /* 0x000fe40008000000 */
[----:B------:R-:W-:Y:S01]  /*adc0*/  FMUL.FTZ R184, R152, UR5 ;  /* 0x0000000598b87c20 */ /* 0x000fe20008410000 */
[----:B------:R-:W-:Y:S01]  /*add0*/  FMUL.FTZ R152, R155, UR5 ;  /* 0x000000059b987c20 */ /* 0x000fe20008410000 */
[----:B------:R-:W-:Y:S01]  /*ade0*/  FMUL.FTZ R155, R162, UR5 ;  /* 0x00000005a29b7c20 */ /* 0x000fe20008410000 */
[----:B-1----:R-:W-:Y:S01]  /*adf0*/  FMUL.FTZ R4, R153, UR5 ;  /* 0x0000000599047c20 */ /* 0x002fe20008410000 */
[----:B------:R-:W-:Y:S01]  /*ae00*/  FMUL.FTZ R162, R175, UR5 ;  /* 0x00000005afa27c20 */ /* 0x000fe20008410000 */
[----:B------:R-:W-:Y:S01]  /*ae10*/  FMUL.FTZ R153, R158, UR5 ;  /* 0x000000059e997c20 */ /* 0x000fe20008410000 */
[----:B------:R-:W-:Y:S01]  /*ae20*/  FMUL.FTZ R175, R177, UR5 ;  /* 0x00000005b1af7c20 */ /* 0x000fe20008410000 */
[----:B------:R-:W-:Y:S01]  /*ae30*/  FMUL.FTZ R158, R167, UR5 ;  /* 0x00000005a79e7c20 */ /* 0x000fe20008410000 */
[----:B------:R-:W-:Y:S01]  /*ae40*/  IMAD.SHL.U32 R177, R221, 0x40, RZ ;  /* 0x00000040ddb17824 */ /* 0x000fe200078e00ff */
[----:B------:R-:W-:Y:S01]  /*ae50*/  UISETP.NE.AND UP1, UPT, UR4, URZ, UPT ;  /* 0x0000003f0400728c */ /* 0x000fe2000bf25270 */
[----:B------:R-:W-:Y:S01]  /*ae60*/  FMUL.FTZ R188, R160, UR5 ;  /* 0x00000005a0bc7c20 */ /* 0x000fe20008410000 */
[----:B------:R-:W-:Y:S01]  /*ae70*/  ULEA UR4, UR38, UR40, 0x3 ;  /* 0x0000002826047291 */ /* 0x000fe2000f8e183f */
[----:B0-2---:R-:W-:Y:S01]  /*ae80*/  FMUL.FTZ R0, R154, UR5 ;  /* 0x000000059a007c20 */ /* 0x005fe20008410000 */
[----:B------:R-:W-:Y:S01]  /*ae90*/  UISETP.NE.AND UP0, UPT, UR60, URZ, UPT ;  /* 0x0000003f3c00728c */ /* 0x000fe2000bf05270 */
[----:B------:R-:W-:Y:S01]  /*aea0*/  FMUL.FTZ R186, R156, UR5 ;  /* 0x000000059cba7c20 */ /* 0x000fe20008410000 */
[----:B------:R-:W-:Y:S01]  /*aeb0*/  PLOP3.LUT P1, PT, PT, PT, UP1, 0x80, 0x0 ;  /* 0x000000000000781c */ /* 0x000fe20003f2f018 */
[----:B------:R-:W-:Y:S01]  /*aec0*/  UIADD3 UR4, UR4, 0x30840, URZ ;  /* 0x0003084004047890 */ /* 0x000fe2000fffe03f */
[----:B------:R-:W-:Y:S01]  /*aed0*/  PLOP3.LUT P2, PT, PT, PT, UP1, 0x80, 0x0 ;  /* 0x000000000000781c */ /* 0x000fe20003f4f018 */
[----:B------:R-:W-:Y:S01]  /*aee0*/  FMUL.FTZ R185, R157, UR5 ;  /* 0x000000059db97c20 */ /* 0x000fe20008410000 */
[----:B------:R-:W-:Y:S01]  /*aef0*/  FMUL.FTZ R187, R161, UR5 ;  /* 0x00000005a1bb7c20 */ /* 0x000fe20008410000 */
[----:B------:R-:W-:Y:S01]  /*af00*/  @UP1 ULDC UR6, c[0x0][0x44c] ;  /* 0x0001130000061ab9 */ /* 0x000fe20000000800 */
[----:B------:R-:W-:Y:S01]  /*af10*/  FMUL.FTZ R190, R164, UR5 ;  /* 0x00000005a4be7c20 */ /* 0x000fe20008410000 */
[----:B------:R-:W-:Y:S01]  /*af20*/  FMUL.FTZ R160, R171, UR5 ;  /* 0x00000005aba07c20 */ /* 0x000fe20008410000 */
[----:B---3--:R-:W-:Y:S01]  /*af30*/  UPRMT UR4, UR7, 0x654, UR4 ;  /* 0x0000065407047896 */ /* 0x008fe20008000004 */
        /* <DEDUP_REMOVED lines=24> */
[----:B------:R-:W1:Y:S01]  /*b0c0*/  MUFU.TANH R184, R184 ;  /* 0x000000b800b87308 */ /* 0x000e620000002400 */
[----:B------:R-:W-:Y:S01]  /*b0d0*/  SYNCS.ARRIVE.TRANS64.RED.A1T0 RZ, [UR4], RZ ;  /* 0x000000ffffff79a7 */ /* 0x000fe20008100404 */
[----:B------:R-:W-:-:S02]  /*b0e0*/  ULOP3.LUT UR4, URZ, UR50, URZ, 0x33, !UPT ;  /* 0x000000323f047292 */ /* 0x000fc4000f8e333f */
[----:B------:R-:W-:Y:S01]  /*b0f0*/  IADD3 R2, -R3, UR43, R2 ;  /* 0x0000002b03027c10 */ /* 0x000fe2000fffe102 */
[----:B------:R-:W-:-:S03]  /*b100*/  ULDC UR6, c[0x0][0x9e0] ;  /* 0x0002780000067ab9 */ /* 0x000fc60000000800 */
[----:B------:R-:W2:Y:S01]  /*b110*/  MUFU.TANH R4, R4 ;  /* 0x0000000400047308 */ /* 0x000ea20000002400 */
[C---:B------:R-:W-:Y:S02]  /*b120*/  VIADD R178, R2.reuse, UR6 ;  /* 0x0000000602b27c36 */ /* 0x040fe40008000000 */
[----:B------:R-:W-:-:S03]  /*b130*/  VIADD R180, R2, UR4 ;  /* 0x0000000402b47c36 */ /* 0x000fc60008000000 */
[----:B0-----:R-:W-:Y:S01]  /*b140*/  IADD3 R181, R178, R167, RZ ;  /* 0x000000a7b2b57210 */ /* 0x001fe20007ffe0ff */
[----:B------:R-:W-:Y:S01]  /*b150*/  IMAD.IADD R182, R180, 0x1, R167 ;  /* 0x00000001b4b67824 */ /* 0x000fe200078e02a7 */
        /* <DEDUP_REMOVED lines=44> */
.L_x_1319:
[----:B------:R-:W-:-:S05]  /*b420*/  IMAD.U32 R168, RZ, RZ, UR41 ;  /* 0x00000029ffa87e24 */ /* 0x000fca000f8e00ff */
[----:B------:R-:W-:-:S13]  /*b430*/  ISETP.NE.AND P1, PT, R168, 0x1, PT ;  /* 0x00000001a800780c */ /* 0x000fda0003f25270 */
[----:B------:R-:W1:Y:S02]  /*b440*/  @P1 LDC.64 R2, c[0x0][0x9e8] ;  /* 0x00027a00ff021b82 */ /* 0x000e640000000a00 */
[----:B-1----:R-:W-:-:S05]  /*b450*/  @P1 IMAD.HI.U32 R2, R167, R2, RZ ;  /* 0x00000002a7021227 */ /* 0x002fca00078e00ff */
[----:B------:R-:W-:-:S07]  /*b460*/  @P1 SHF.R.U32.HI R167, RZ, R3, R2 ;  /* 0x00000003ffa71219 */ /* 0x000fce0000011602 */
.L_x_1320:
[----:B------:R-:W-:Y:S05]  /*b470*/  BSYNC B0 ;  /* 0x0000000000007941 */ /* 0x000fea0003800000 */
.L_x_1318:
[----:B------:R-:W-:-:S04]  /*b480*/  IMAD R2, R167, R168, -R177 ;  /* 0x000000a8a7027224 */ /* 0x000fc800078e0ab1 */
[----:B------:R-:W-:-:S05]  /*b490*/  IMAD R2, R19, -0x2, R2 ;  /* 0xfffffffe13027824 */ /* 0x000fca00078e0202 */
[----:B------:R-:W-:Y:S02]  /*b4a0*/  VIADDMNMX R181, R2, R168, R181, PT ;  /* 0x000000a802b57246 */ /* 0x000fe400038001b5 */
[----:B------:R-:W-:-:S07]  /*b4b0*/  VIMNMX R182, R182, R2, !PT ;  /* 0x00000002b6b67248 */ /* 0x000fce0007fe0100 */
.L_x_1317:
        /* <DEDUP_REMOVED lines=13> */
[----:B------:R-:W-:Y:S01]  /*b590*/  ISETP.GT.AND P3, PT, R182, 0x10, P1 ;  /* 0x00000010b600780c */ /* 0x000fe20000f64270 */
        /* <DEDUP_REMOVED lines=41> */
[----:B------:R-:W-:Y:S01]  /*b830*/  MOV R4, UR42 ;  /* 0x0000002a00047c02 */ /* 0x000fe20008000f00 */
[----:B------:R-:W-:Y:S03]  /*b840*/  BSSY B0, `(.L_x_1322) ;  /* 0x0000011000007945 */ /* 0x000fe60003800000 */
[----:B------:R-:W-:-:S04]  /*b850*/  IADD3 R4, -R4, UR43, R3 ;  /* 0x0000002b04047c10 */ /* 0x000fc8000fffe103 */
        /* <DEDUP_REMOVED lines=10> */
.L_x_1323:
[----:B------:R-:W-:-:S05]  /*b900*/  IMAD.U32 R181, RZ, RZ, UR41 ;  /* 0x00000029ffb57e24 */ /* 0x000fca000f8e00ff */
[----:B------:R-:W-:-:S13]  /*b910*/  ISETP.NE.AND P2, PT, R181, 0x1, PT ;  /* 0x00000001b500780c */ /* 0x000fda0003f45270 */
[----:B------:R-:W0:Y:S02]  /*b920*/  @P2 LDC.64 R2, c[0x0][0x9e8] ;  /* 0x00027a00ff022b82 */ /* 0x000e240000000a00 */
[----:B0-----:R-:W-:-:S05]  /*b930*/  @P2 IMAD.HI.U32 R2, R4, R2, RZ ;  /* 0x0000000204022227 */ /* 0x001fca00078e00ff */
[----:B------:R-:W-:-:S07]  /*b940*/  @P2 SHF.R.U32.HI R4, RZ, R3, R2 ;  /* 0x00000003ff042219 */ /* 0x000fce0000011602 */
.L_x_1324:
[----:B------:R-:W-:Y:S05]  /*b950*/  BSYNC B0 ;  /* 0x0000000000007941 */ /* 0x000fea0003800000 */
.L_x_1322:
[----:B------:R-:W-:-:S04]  /*b960*/  IMAD R4, R4, R181, -R177 ;  /* 0x000000b504047224 */ /* 0x000fc800078e0ab1 */
[----:B------:R-:W-:-:S05]  /*b970*/  IMAD R3, R19, -0x2, R4 ;  /* 0xfffffffe13037824 */ /* 0x000fca00078e0204 */
[----:B------:R-:W-:Y:S02]  /*b980*/  VIADDMNMX R178, R3, R181, R178, PT ;  /* 0x000000b503b27246 */ /* 0x000fe400038001b2 */
[----:B------:R-:W-:-:S07]  /*b990*/  VIMNMX R180, R180, R3, !PT ;  /* 0x00000003b4b47248 */ /* 0x000fce0007fe0100 */
.L_x_1321:
[----:B------:R-:W-:Y:S01]  /*b9a0*/  FMNMX.FTZ R3, R167, R220, !PT ;  /* 0x000000dca7037209 */ /* 0x000fe20007810000 */
[----:B------:R-:W-:Y:S01]  /*b9b0*/  UMOV UR6, UR51 ;  /* 0x0000003300067c82 */ /* 0x000fe20008000000 */
        /* <DEDUP_REMOVED lines=78> */
[----:B------:R0:W-:Y:S01]  /*bea0*/  MUFU.EX2 R161, R177 ;  /* 0x000000b100a17308 */ /* 0x0001e20000000800 */
        /* <DEDUP_REMOVED lines=9> */
[--C-:B0-----:R-:W-:Y:S01]  /*bf40*/  FFMA.FTZ R177, R170, UR6, -R0.reuse ;  /* 0x00000006aab17c23 */ /* 0x101fe20008010800 */
        /* <DEDUP_REMOVED lines=110> */
.L_x_1325:
[----:B------:R-:W0:Y:S01]  /*c630*/  S2UR UR7, SR_CgaCtaId ;  /* 0x00000000000779c3 */ /* 0x000e220000008800 */
[----:B------:R-:W-:Y:S01]  /*c640*/  R2UR UR4, R201 ;  /* 0x00000000c90472ca */ /* 0x000fe200000e0000 */
[----:B------:R-:W-:Y:S01]  /*c650*/  UIADD3 UR10, UR10, 0x30860, URZ ;  /* 0x000308600a0a7890 */ /* 0x000fe2000fffe03f */
[----:B------:R-:W-:Y:S01]  /*c660*/  F2FP.BF16.F32.PACK_AB R196, R196, R161 ;  /* 0x000000a1c4c4723e */ /* 0x000fe200000010ff */
[----:B------:R-:W-:Y:S01]  /*c670*/  IMAD.MOV.U32 R21, RZ, RZ, R3 ;  /* 0x000000ffff157224 */ /* 0x000fe200078e0003 */
[----:B------:R-:W-:Y:S01]  /*c680*/  F2FP.BF16.F32.PACK_AB R197, R152, R197 ;  /* 0x000000c598c5723e */ /* 0x000fe200000010ff */
[----:B------:R-:W-:Y:S01]  /*c690*/  IMAD.MOV.U32 R220, RZ, RZ, R4 ;  /* 0x000000ffffdc7224 */ /* 0x000fe200078e0004 */
[----:B------:R-:W-:Y:S02]  /*c6a0*/  F2FP.BF16.F32.PACK_AB R198, R183, R198 ;  /* 0x000000c6b7c6723e */ /* 0x000fe400000010ff */
[----:B------:R-:W-:Y:S02]  /*c6b0*/  F2FP.BF16.F32.PACK_AB R199, R154, R199 ;  /* 0x000000c79ac7723e */ /* 0x000fe400000010ff */
[----:B------:R-:W-:-:S02]  /*c6c0*/  F2FP.BF16.F32.PACK_AB R192, R181, R192 ;  /* 0x000000c0b5c0723e */ /* 0x000fc400000010ff */
[----:B------:R-:W-:Y:S02]  /*c6d0*/  F2FP.BF16.F32.PACK_AB R193, R156, R193 ;  /* 0x000000c19cc1723e */ /* 0x000fe400000010ff */
[----:B------:R-:W-:Y:S01]  /*c6e0*/  ISETP.GT.AND P1, PT, R221, UR4, PT ;  /* 0x00000004dd007c0c */ /* 0x000fe2000bf24270 */
        /* <DEDUP_REMOVED lines=16> */
.L_x_1307:
        /* <DEDUP_REMOVED lines=131> */
.L_x_1327:
[----:B------:R-:W-:Y:S01]  /*d020*/  ULEA UR5, UR38, UR40, 0x3 ;  /* 0x0000002826057291 */ /* 0x000fe2000f8e183f */
[----:B------:R-:W-:-:S05]  /*d030*/  IMAD.U32 R0, RZ, RZ, UR39 ;  /* 0x00000027ff007e24 */ /* 0x000fca000f8e00ff */
[----:B------:R-:W-:-:S04]  /*d040*/  SHF.L.U32 R0, R0, 0x1f, RZ ;  /* 0x0000001f00007819 */ /* 0x000fc800000006ff */
[----:B------:R0:W1:Y:S01]  /*d050*/  SYNCS.PHASECHK.TRANS64.TRYWAIT P1, [UR5+0x30850], R0 ;  /* 0x03085000ff0075a7 */ /* 0x0000620008020145 */
[----:B------:R-:W-:Y:S05]  /*d060*/  @!P0 BRA `(.L_x_1328) ;  /* 0x0000000000048947 */ /* 0x000fea0003800000 */
[----:B------:R-:W-:Y:S01]  /*d070*/  BPT.TRAP 0x1 ;  /* 0x000000040000795c */ /* 0x000fe20000300000 */
.L_x_1328:
[----:B-1----:R-:W-:Y:S05]  /*d080*/  @P1 BRA `(.L_x_1329) ;  /* 0x0000000000081947 */ /* 0x002fea0003800000 */
[----:B------:R-:W1:Y:S02]  /*d090*/  SYNCS.PHASECHK.TRANS64.TRYWAIT P1, [UR5+0x30850], R0 ;  /* 0x03085000ff0075a7 */ /* 0x000e640008020145 */
[----:B-1----:R-:W-:Y:S05]  /*d0a0*/  @!P1 BRA `(.L_x_1330) ;  /* 0x0000009800049947 */ /* 0x002fea0003800000 */
.L_x_1329:
[----:B------:R-:W-:Y:S01]  /*d0b0*/  UIADD3 UR40, UR40, 0x400, URZ ;  /* 0x0000040028287890 */ /* 0x000fe2000fffe03f */
[----:B------:R-:W-:Y:S01]  /*d0c0*/  WARPGROUP.ARRIVE ;  /* 0x00000000000079c5 */ /* 0x000fe20000000000 */
[----:B------:R-:W-:Y:S01]  /*d0d0*/  UMOV UR11, 0x40000040 ;  /* 0x40000040000b7882 */ /* 0x000fe20000000000 */
[----:B-1----:R-:W1:Y:S01]  /*d0e0*/  SHFL.BFLY PT, R7, R18, 0x2, 0x1f ;  /* 0x0c401f0012077f89 */ /* 0x002e6200000e0000 */
[----:B------:R-:W-:Y:S01]  /*d0f0*/  USHF.R.U32.HI UR40, URZ, 0x4, UR40 ;  /* 0x000000043f287899 */ /* 0x000fe20008011628 */
[----:B------:R-:W-:Y:S01]  /*d100*/  MOV R6, RZ ;  /* 0x000000ff00067202 */ /* 0x000fe20000000f00 */
[----:B------:R-:W-:Y:S01]  /*d110*/  IMAD.U32 R13, RZ, RZ, UR6 ;  /* 0x00000006ff0d7e24 */ /* 0x000fe2000f8e00ff */
[----:B0-----:R-:W0:Y:S01]  /*d120*/  SHFL.BFLY PT, R0, R5, 0x2, 0x1f ;  /* 0x0c401f0005007f89 */ /* 0x001e2200000e0000 */
[----:B------:R-:W-:-:S04]  /*d130*/  ULOP3.LUT UR40, UR40, 0x3fff, URZ, 0xc0, !UPT ;  /* 0x00003fff28287892 */ /* 0x000fc8000f8ec03f */
[----:B------:R-:W-:-:S04]  /*d140*/  ULOP3.LUT UR4, UR40, 0x2000000, URZ, 0xfc, !UPT ;  /* 0x0200000028047892 */ /* 0x000fc8000f8efc3f */
[----:B------:R-:W-:-:S04]  /*d150*/  ULEA UR4, UR38, UR4, 0xb ;  /* 0x0000000426047291 */ /* 0x000fc8000f8e583f */
[----:B------:R-:W-:-:S03]  /*d160*/  UIADD3 UR8, UR4, 0x80, URZ ;  /* 0x0000008004087890 */ /* 0x000fc6000fffe03f */
[----:B------:R-:W-:-:S06]  /*d170*/  UMOV UR10, UR4 ;  /* 0x00000004000a7c82 */ /* 0x000fcc0008000000 */
[----:B------:R-:W-:Y:S01]  /*d180*/  HGMMA.64x256x16.F32.BF16 R24, R196, gdesc[UR8].tnspB, R24, gsb0 ;  /* 0x43e00008c4187df0 */ /* 0x000fe20008001818 */
[----:B------:R-:W-:Y:S01]  /*d190*/  UMOV UR11, 0x40000040 ;  /* 0x40000040000b7882 */ /* 0x000fe20000000000 */
[----:B------:R-:W-:Y:S01]  /*d1a0*/  UMOV UR10, UR8 ;  /* 0x00000008000a7c82 */ /* 0x000fe20008000000 */
[----:B------:R-:W-:Y:S01]  /*d1b0*/  UIADD3 UR8, UR4, 0x100, URZ ;  /* 0x0000010004087890 */ /* 0x000fe2000fffe03f */
[----:B-1----:R-:W-:Y:S01]  /*d1c0*/  FADD.FTZ R7, R7, R18 ;  /* 0x0000001207077221 */ /* 0x002fe20000010000 */
[----:B------:R-:W-:Y:S01]  /*d1d0*/  UIADD3 UR4, UR4, 0x180, URZ ;  /* 0x0000018004047890 */ /* 0x000fe2000fffe03f */
        /* <DEDUP_REMOVED lines=39> */
.L_x_1331:
        /* <DEDUP_REMOVED lines=136> */
[-C--:B------:R-:W-:Y:S01]  /*dcd0*/  FMUL.FTZ R147, R147, R5.reuse ;  /* 0x0000000593937220 */ /* 0x080fe20000410000 */
[-C--:B------:R-:W-:Y:S01]  /*dce0*/  FMUL.FTZ R150, R150, R5.reuse ;  /* 0x0000000596967220 */ /* 0x080fe20000410000 */
[----:B------:R-:W-:Y:S01]  /*dcf0*/  FMUL.FTZ R151, R151, R5 ;  /* 0x0000000597977220 */ /* 0x000fe20000410000 */
[----:B------:R-:W-:-:S02]  /*dd00*/  USEL UR38, UR38, URZ, UP0 ;  /* 0x0000003f26267287 */ /* 0x000fc40008000000 */
[----:B------:R-:W-:-:S12]  /*dd10*/  ULOP3.LUT UR39, UR39, UR4, URZ, 0x3c, !UPT ;  /* 0x0000000427277292 */ /* 0x000fd8000f8e3c3f */
.L_x_1253:
[----:B------:R-:W0:Y:S01]  /*dd20*/  S2R R5, SR_CgaCtaId ;  /* 0x0000000000057919 */ /* 0x000e220000008800 */
[----:B------:R-:W-:Y:S01]  /*dd30*/  MOV R22, 0x400 ;  /* 0x0000040000167802 */ /* 0x000fe20000000f00 */
[----:B------:R-:W-:Y:S01]  /*dd40*/  BSSY B0, `(.L_x_1332) ;  /* 0x00002dd000007945 */ /* 0x000fe20003800000 */
[----:B------:R-:W-:Y:S02]  /*dd50*/  BAR.SYNC.DEFER_BLOCKING 0x5, 0x180 ;  /* 0x0146000000007b1d */ /* 0x000fe40000010000 */
[----:B0-----:R-:W-:-:S05]  /*dd60*/  LEA R22, R5, R22, 0x18 ;  /* 0x0000001605167211 */ /* 0x001fca00078ec0ff */
[----:B------:R-:W0:Y:S02]  /*dd70*/  LDS.128 R4, [R22+0x308d0] ;  /* 0x0308d00016047984 */ /* 0x000e240000000c00 */
[----:B0-----:R-:W-:Y:S02]  /*dd80*/  R2UR UR5, R5 ;  /* 0x00000000050572ca */ /* 0x001fe400000e0000 */
[----:B------:R-:W-:Y:S02]  /*dd90*/  R2UR UR7, R6 ;  /* 0x00000000060772ca */ /* 0x000fe400000e0000 */
[----:B------:R-:W-:Y:S01]  /*dda0*/  R2UR UR6, R7 ;  /* 0x00000000070672ca */ /* 0x000fe200000e0000 */
[----:B------:R-:W-:Y:S06]  /*ddb0*/  BAR.ARV 0x4, 0x180 ;  /* 0x0106000000007b1d */ /* 0x000fec0000002000 */
[----:B------:R-:W-:Y:S08]  /*ddc0*/  @P0 BRA `(.L_x_1333) ;  /* 0x0000001c00dc0947 */ /* 0x000ff00003800000 */
[----:B------:R-:W0:Y:S01]  /*ddd0*/  S2R R7, SR_SWINHI ;  /* 0x0000000000077919 */ /* 0x000e220000002f00 */
[----:B------:R-:W-:Y:S01]  /*dde0*/  F2FP.BF16.F32.PACK_AB R24, R25, R24 ;  /* 0x000000181918723e */ /* 0x000fe200000010ff */
[----:B------:R-:W-:Y:S01]  /*ddf0*/  ULDC.64 UR8, c[0x0][0xc00] ;  /* 0x0003000000087ab9 */ /* 0x000fe20000000a00 */
[----:B------:R-:W-:Y:S01]  /*de00*/  F2FP.BF16.F32.PACK_AB R25, R161, R26 ;  /* 0x0000001aa119723e */ /* 0x000fe200000010ff */
[----:B------:R-:W-:Y:S01]  /*de10*/  UISETP.NE.U32.AND UP0, UPT, UR8, URZ, UPT ;  /* 0x0000003f0800728c */ /* 0x000fe2000bf05070 */
[----:B------:R-:W-:Y:S02]  /*de20*/  F2FP.BF16.F32.PACK_AB R26, R29, R28 ;  /* 0x0000001c1d1a723e */ /* 0x000fe400000010ff */
[----:B------:R-:W-:Y:S01]  /*de30*/  F2FP.BF16.F32.PACK_AB R27, R8, R27 ;  /* 0x0000001b081b723e */ /* 0x000fe200000010ff */
[----:B------:R-:W-:Y:S01]  /*de40*/  UISETP.NE.AND.EX UP0, UPT, UR9, URZ, UPT, UP0 ;  /* 0x0000003f0900728c */ /* 0x000fe2000bf05300 */
[----:B------:R-:W-:Y:S02]  /*de50*/  F2FP.BF16.F32.PACK_AB R32, R33, R32 ;  /* 0x000000202120723e */ /* 0x000fe400000010ff */
[----:B------:R-:W-:Y:S01]  /*de60*/  F2FP.BF16.F32.PACK_AB R33, R160, R34 ;  /* 0x00000022a021723e */ /* 0x000fe200000010ff */
[----:B------:R-:W-:Y:S01]  /*de70*/  ULDC.64 UR8, c[0x0][0xc00] ;  /* 0x0003000000087ab9 */ /* 0x000fe20000000a00 */
        /* <DEDUP_REMOVED lines=10> */
[----:B------:R-:W-:Y:S02]  /*df20*/  MOV R4, R22 ;  /* 0x0000001600047202 */ /* 0x000fe40000000f00 */
[----:B0-----:R-:W-:Y:S02]  /*df30*/  MOV R5, R7 ;  /* 0x0000000700057202 */ /* 0x001fe40000000f00 */
[----:B------:R-:W-:-:S02]  /*df40*/  F2FP.BF16.F32.PACK_AB R51, R155, R51 ;  /* 0x000000339b33723e */ /* 0x000fc400000010ff */
[----:B------:R-:W-:Y:S01]  /*df50*/  F2FP.BF16.F32.PACK_AB R57, R154, R58 ;  /* 0x0000003a9a39723e */ /* 0x000fe200000010ff */
[----:B------:R-:W-:Y:S01]  /*df60*/  IMAD.WIDE R102, R213, 0x2, R4 ;  /* 0x00000002d5667825 */ /* 0x000fe200078e0204 */
[----:B------:R-:W-:Y:S02]  /*df70*/  F2FP.BF16.F32.PACK_AB R64, R65, R64 ;  /* 0x000000404140723e */ /* 0x000fe400000010ff */
[----:B------:R-:W-:Y:S02]  /*df80*/  F2FP.BF16.F32.PACK_AB R58, R61, R60 ;  /* 0x0000003c3d3a723e */ /* 0x000fe400000010ff */
[C---:B------:R-:W-:Y:S02]  /*df90*/  IADD3 R169, P1, R102.reuse, 0x20, RZ ;  /* 0x0000002066a97810 */ /* 0x040fe40007f3e0ff */
[----:B------:R-:W-:Y:S02]  /*dfa0*/  IADD3 R171, P0, R102, 0x40, RZ ;  /* 0x0000004066ab7810 */ /* 0x000fe40007f1e0ff */
[----:B------:R-:W-:-:S02]  /*dfb0*/  IADD3.X R11, RZ, R103, RZ, P1, !PT ;  /* 0x00000067ff0b7210 */ /* 0x000fc40000ffe4ff */
[C---:B------:R-:W-:Y:S01]  /*dfc0*/  IADD3 R183, P1, R102.reuse, 0x8000, RZ ;  /* 0x0000800066b77810 */ /* 0x040fe20007f3e0ff */
[--C-:B------:R-:W-:Y:S01]  /*dfd0*/  IMAD.X R13, RZ, RZ, R103.reuse, P0 ;  /* 0x000000ffff0d7224 */ /* 0x100fe200000e0667 */
[C---:B------:R-:W-:Y:S02]  /*dfe0*/  IADD3 R173, P4, R102.reuse, 0x60, RZ ;  /* 0x0000006066ad7810 */ /* 0x040fe40007f9e0ff */
[C---:B------:R-:W-:Y:S02]  /*dff0*/  IADD3 R179, P5, R102.reuse, 0x4040, RZ ;  /* 0x0000404066b37810 */ /* 0x040fe40007fbe0ff */
[C---:B------:R-:W-:Y:S01]  /*e000*/  IADD3 R175, P3, R102.reuse, 0x4000, RZ ;  /* 0x0000400066af7810 */ /* 0x040fe20007f7e0ff */
[--C-:B------:R-:W-:Y:S01]  /*e010*/  IMAD.X R15, RZ, RZ, R103.reuse, P4 ;  /* 0x000000ffff0f7224 */ /* 0x100fe200020e0667 */
[----:B------:R-:W-:Y:S01]  /*e020*/  IADD3.X R47, RZ, R103, RZ, P1, !PT ;  /* 0x00000067ff2f7210 */ /* 0x000fe20000ffe4ff */
[--C-:B------:R-:W-:Y:S01]  /*e030*/  IMAD.X R31, RZ, RZ, R103.reuse, P5 ;  /* 0x000000ffff1f7224 */ /* 0x100fe200028e0667 */
[C---:B------:R-:W-:Y:S01]  /*e040*/  LOP3.LUT R7, R102.reuse, 0x380, RZ, 0xc0, !PT ;  /* 0x0000038066077812 */ /* 0x040fe200078ec0ff */
[----:B------:R-:W-:Y:S01]  /*e050*/  IMAD.X R17, RZ, RZ, R103, P3 ;  /* 0x000000ffff117224 */ /* 0x000fe200018e0667 */
[----:B------:R-:W-:-:S02]  /*e060*/  IADD3 R167, P1, R102, 0xc060, RZ ;  /* 0x0000c06066a77810 */ /* 0x000fc40007f3e0ff */
[----:B------:R-:W-:Y:S02]  /*e070*/  LOP3.LUT R10, R169, 0x380, RZ, 0xc0, !PT ;  /* 0x00000380a90a7812 */ /* 0x000fe400078ec0ff */
[C---:B------:R-:W-:Y:S02]  /*e080*/  IADD3 R177, P6, R102.reuse, 0x4020, RZ ;  /* 0x0000402066b17810 */ /* 0x040fe40007fde0ff */
[----:B------:R-:W-:Y:S02]  /*e090*/  IADD3 R181, P2, R102, 0x4060, RZ ;  /* 0x0000406066b57810 */ /* 0x000fe40007f5e0ff */
[----:B------:R-:W-:Y:S01]  /*e0a0*/  LOP3.LUT R12, R171, 0x380, RZ, 0xc0, !PT ;  /* 0x00000380ab0c7812 */ /* 0x000fe200078ec0ff */
[--C-:B------:R-:W-:Y:S01]  /*e0b0*/  IMAD.X R21, RZ, RZ, R103.reuse, P6 ;  /* 0x000000ffff157224 */ /* 0x100fe200030e0667 */
[----:B------:R-:W-:Y:S01]  /*e0c0*/  LOP3.LUT R14, R173, 0x380, RZ, 0xc0, !PT ;  /* 0x00000380ad0e7812 */ /* 0x000fe200078ec0ff */
[----:B------:R-:W-:Y:S01]  /*e0d0*/  IMAD.X R39, RZ, RZ, R103, P2 ;  /* 0x000000ffff277224 */ /* 0x000fe200010e0667 */
[----:B------:R-:W-:-:S02]  /*e0e0*/  LOP3.LUT R16, R175, 0x380, RZ, 0xc0, !PT ;  /* 0x00000380af107812 */ /* 0x000fc400078ec0ff */
[----:B------:R-:W-:Y:S02]  /*e0f0*/  IADD3 R6, P5, R102, 0xc020, RZ ;  /* 0x0000c02066067810 */ /* 0x000fe40007fbe0ff */
[----:B------:R-:W-:Y:S02]  /*e100*/  SHF.R.U64 R7, R7, 0x3, RZ ;  /* 0x0000000307077819 */ /* 0x000fe400000012ff */
[----:B------:R-:W-:Y:S01]  /*e110*/  SHF.R.U64 R10, R10, 0x3, RZ ;  /* 0x000000030a0a7819 */ /* 0x000fe200000012ff */
[----:B------:R-:W-:Y:S01]  /*e120*/  IMAD.X R99, RZ, RZ, R103, P5 ;  /* 0x000000ffff637224 */ /* 0x000fe200028e0667 */
[----:B------:R-:W-:Y:S02]  /*e130*/  LOP3.LUT R161, R167, 0x380, RZ, 0xc0, !PT ;  /* 0x00000380a7a17812 */ /* 0x000fe400078ec0ff */
[----:B------:R-:W-:Y:S02]  /*e140*/  IADD3 R54, P0, R102, 0x8020, RZ ;  /* 0x0000802066367810 */ /* 0x000fe40007f1e0ff */
[----:B------:R-:W-:-:S02]  /*e150*/  SHF.R.U64 R12, R12, 0x3, RZ ;  /* 0x000000030c0c7819 */ /* 0x000fc400000012ff */
[----:B------:R-:W-:Y:S01]  /*e160*/  LOP3.LUT R20, R177, 0x380, RZ, 0xc0, !PT ;  /* 0x00000380b1147812 */ /* 0x000fe200078ec0ff */
[--C-:B------:R-:W-:Y:S01]  /*e170*/  IMAD.X R55, RZ, RZ, R103.reuse, P0 ;  /* 0x000000ffff377224 */ /* 0x100fe200000e0667 */
[----:B------:R-:W-:Y:S02]  /*e180*/  IADD3 R62, P4, R102, 0x8040, RZ ;  /* 0x00008040663e7810 */ /* 0x000fe40007f9e0ff */
[----:B------:R-:W-:Y:S02]  /*e190*/  SHF.R.U64 R14, R14, 0x3, RZ ;  /* 0x000000030e0e7819 */ /* 0x000fe400000012ff */
[----:B------:R-:W-:Y:S01]  /*e1a0*/  LOP3.LUT R30, R179, 0x380, RZ, 0xc0, !PT ;  /* 0x00000380b31e7812 */ /* 0x000fe200078ec0ff */
[----:B------:R-:W-:Y:S01]  /*e1b0*/  IMAD.X R63, RZ, RZ, R103, P4 ;  /* 0x000000ffff3f7224 */ /* 0x000fe200020e0667 */
[C---:B------:R-:W-:Y:S02]  /*e1c0*/  IADD3 R70, P3, R102.reuse, 0x8060, RZ ;  /* 0x0000806066467810 */ /* 0x040fe40007f7e0ff */
[----:B------:R-:W-:-:S02]  /*e1d0*/  IADD3 R94, P6, R102, 0xc000, RZ ;  /* 0x0000c000665e7810 */ /* 0x000fc40007fde0ff */
[----:B------:R-:W-:Y:S01]  /*e1e0*/  IADD3 R168, P2, R102, 0xc040, RZ ;  /* 0x0000c04066a87810 */ /* 0x000fe20007f5e0ff */
[--C-:B------:R-:W-:Y:S01]  /*e1f0*/  IMAD.X R71, RZ, RZ, R103.reuse, P3 ;  /* 0x000000ffff477224 */ /* 0x100fe200018e0667 */
[----:B------:R-:W-:Y:S01]  /*e200*/  SHF.R.U64 R16, R16, 0x3, RZ ;  /* 0x0000000310107819 */ /* 0x000fe200000012ff */
[--C-:B------:R-:W-:Y:S01]  /*e210*/  IMAD.X R95, RZ, RZ, R103.reuse, P6 ;  /* 0x000000ffff5f7224 */ /* 0x100fe200030e0667 */
[----:B------:R-:W-:Y:S02]  /*e220*/  LOP3.LUT R38, R181, 0x380, RZ, 0xc0, !PT ;  /* 0x00000380b5267812 */ /* 0x000fe400078ec0ff */
[----:B------:R-:W-:Y:S01]  /*e230*/  LOP3.LUT R102, R7, R102, RZ, 0x3c, !PT ;  /* 0x0000006607667212 */ /* 0x000fe200078e3cff */
[----:B------:R-:W-:Y:S01]  /*e240*/  IMAD.X R7, RZ, RZ, R103, P2 ;  /* 0x000000ffff077224 */ /* 0x000fe200010e0667 */
[----:B------:R-:W-:Y:S02]  /*e250*/  LOP3.LUT R10, R10, R169, RZ, 0x3c, !PT ;  /* 0x000000a90a0a7212 */ /* 0x000fe400078e3cff */
[----:B------:R-:W-:-:S02]  /*e260*/  LOP3.LUT R46, R183, 0x380, RZ, 0xc0, !PT ;  /* 0x00000380b72e7812 */ /* 0x000fc400078ec0ff */
[----:B------:R-:W-:Y:S02]  /*e270*/  LOP3.LUT R98, R6, 0x380, RZ, 0xc0, !PT ;  /* 0x0000038006627812 */ /* 0x000fe400078ec0ff */
[----:B------:R-:W-:Y:S02]  /*e280*/  SHF.R.U64 R28, R161, 0x3, RZ ;  /* 0x00000003a11c7819 */ /* 0x000fe400000012ff */
[----:B------:R-:W-:Y:S02]  /*e290*/  LOP3.LUT R12, R12, R171, RZ, 0x3c, !PT ;  /* 0x000000ab0c0c7212 */ /* 0x000fe400078e3cff */
[----:B------:R-:W-:Y:S02]  /*e2a0*/  SHF.R.U64 R20, R20, 0x3, RZ ;  /* 0x0000000314147819 */ /* 0x000fe400000012ff */
[----:B------:R-:W-:Y:S02]  /*e2b0*/  LOP3.LUT R169, R54, 0x380, RZ, 0xc0, !PT ;  /* 0x0000038036a97812 */ /* 0x000fe400078ec0ff */
[----:B------:R-:W-:-:S02]  /*e2c0*/  LOP3.LUT R14, R14, R173, RZ, 0x3c, !PT ;  /* 0x000000ad0e0e7212 */ /* 0x000fc400078e3cff */
[----:B------:R-:W-:Y:S02]  /*e2d0*/  SHF.R.U64 R30, R30, 0x3, RZ ;  /* 0x000000031e1e7819 */ /* 0x000fe400000012ff */
[----:B------:R-:W-:Y:S02]  /*e2e0*/  LOP3.LUT R171, R62, 0x380, RZ, 0xc0, !PT ;  /* 0x000003803eab7812 */ /* 0x000fe400078ec0ff */
[----:B------:R-:W-:Y:S02]  /*e2f0*/  LOP3.LUT R16, R16, R175, RZ, 0x3c, !PT ;  /* 0x000000af10107212 */ /* 0x000fe400078e3cff */
[----:B------:R-:W-:Y:S02]  /*e300*/  SHF.R.U64 R38, R38, 0x3, RZ ;  /* 0x0000000326267819 */ /* 0x000fe400000012ff */
[----:B------:R-:W-:Y:S02]  /*e310*/  LOP3.LUT R173, R70, 0x380, RZ, 0xc0, !PT ;  /* 0x0000038046ad7812 */ /* 0x000fe400078ec0ff */
[----:B------:R-:W-:-:S02]  /*e320*/  SHF.R.U64 R46, R46, 0x3, RZ ;  /* 0x000000032e2e7819 */ /* 0x000fc400000012ff */
[----:B------:R-:W-:Y:S02]  /*e330*/  LOP3.LUT R175, R94, 0x380, RZ, 0xc0, !PT ;  /* 0x000003805eaf7812 */ /* 0x000fe400078ec0ff */
[----:B------:R-:W-:Y:S01]  /*e340*/  MOV R102, R102 ;  /* 0x0000006600667202 */ /* 0x000fe20000000f00 */
[----:B------:R-:W-:Y:S01]  /*e350*/  BAR.SYNC.DEFER_BLOCKING 0x1, 0x100 ;  /* 0x0044000000007b1d */ /* 0x000fe20000010000 */
[----:B------:R-:W-:Y:S02]  /*e360*/  SHF.R.U64 R29, R98, 0x3, RZ ;  /* 0x00000003621d7819 */ /* 0x000fe400000012ff */
[----:B------:R-:W-:Y:S02]  /*e370*/  LOP3.LUT R8, R28, R167, RZ, 0x3c, !PT ;  /* 0x000000a71c087212 */ /* 0x000fe400078e3cff */
[----:B------:R-:W-:Y:S02]  /*e380*/  IADD3.X R9, RZ, R103, RZ, P1, !PT ;  /* 0x00000067ff097210 */ /* 0x000fe40000ffe4ff */
[----:B------:R-:W-:-:S02]  /*e390*/  LOP3.LUT R20, R20, R177, RZ, 0x3c, !PT ;  /* 0x000000b114147212 */ /* 0x000fc400078e3cff */
[----:B------:R-:W-:Y:S02]  /*e3a0*/  SHF.R.U64 R169, R169, 0x3, RZ ;  /* 0x00000003a9a97819 */ /* 0x000fe400000012ff */
[----:B------:R-:W-:Y:S02]  /*e3b0*/  MOV R28, R10 ;  /* 0x0000000a001c7202 */ /* 0x000fe40000000f00 */
[----:B------:R-:W-:Y:S02]  /*e3c0*/  LOP3.LUT R30, R30, R179, RZ, 0x3c, !PT ;  /* 0x000000b31e1e7212 */ /* 0x000fe400078e3cff */
[----:B------:R-:W-:Y:S02]  /*e3d0*/  SHF.R.U64 R171, R171, 0x3, RZ ;  /* 0x00000003abab7819 */ /* 0x000fe400000012ff */
[----:B------:R-:W-:Y:S02]  /*e3e0*/  LOP3.LUT R103, R168, 0x380, RZ, 0xc0, !PT ;  /* 0x00000380a8677812 */ /* 0x000fe400078ec0ff */
[----:B------:R-:W-:-:S02]  /*e3f0*/  MOV R12, R12 ;  /* 0x0000000c000c7202 */ /* 0x000fc40000000f00 */
[----:B------:R-:W-:Y:S02]  /*e400*/  LOP3.LUT R38, R38, R181, RZ, 0x3c, !PT ;  /* 0x000000b526267212 */ /* 0x000fe400078e3cff */
[----:B------:R-:W-:Y:S01]  /*e410*/  SHF.R.U64 R173, R173, 0x3, RZ ;  /* 0x00000003adad7819 */ /* 0x000fe200000012ff */
[----:B------:R-:W-:Y:S01]  /*e420*/  STSM.16.M88.4 [R102], R24 ;  /* 0x0000001866007844 */ /* 0x000fe20000000200 */
[----:B------:R-:W-:Y:S02]  /*e430*/  MOV R14, R14 ;  /* 0x0000000e000e7202 */ /* 0x000fe40000000f00 */
[----:B------:R-:W-:Y:S01]  /*e440*/  LOP3.LUT R46, R46, R183, RZ, 0x3c, !PT ;  /* 0x000000b72e2e7212 */ /* 0x000fe200078e3cff */
[----:B------:R-:W-:Y:S01]  /*e450*/  STSM.16.M88.4 [R28], R32 ;  /* 0x000000201c007844 */ /* 0x000fe20000000200 */
[----:B------:R-:W-:Y:S02]  /*e460*/  SHF.R.U64 R175, R175, 0x3, RZ ;  /* 0x00000003afaf7819 */ /* 0x000fe400000012ff */
[----:B------:R-:W-:Y:S01]  /*e470*/  LOP3.LUT R98, R29, R6, RZ, 0x3c, !PT ;  /* 0x000000061d627212 */ /* 0x000fe200078e3cff */
[----:B------:R0:W-:Y:S01]  /*e480*/  STSM.16.M88.4 [R12], R40 ;  /* 0x000000280c007844 */ /* 0x0001e20000000200 */
[----:B------:R-:W-:-:S02]  /*e490*/  MOV R16, R16 ;  /* 0x0000001000107202 */ /* 0x000fc40000000f00 */
[----:B------:R-:W-:Y:S01]  /*e4a0*/  F2FP.BF16.F32.PACK_AB R59, R153, R59 ;  /* 0x0000003b993b723e */ /* 0x000fe200000010ff */
[----:B------:R-:W-:Y:S01]  /*e4b0*/  STSM.16.M88.4 [R14], R48 ;  /* 0x000000300e007844 */ /* 0x000fe20000000200 */
[----:B------:R-:W-:Y:S02]  /*e4c0*/  F2FP.BF16.F32.PACK_AB R65, R152, R66 ;  /* 0x000000429841723e */ /* 0x000fe400000010ff */
[----:B------:R-:W-:Y:S01]  /*e4d0*/  F2FP.BF16.F32.PACK_AB R72, R73, R72 ;  /* 0x000000484948723e */ /* 0x000fe200000010ff */
[----:B------:R-:W-:Y:S01]  /*e4e0*/  STSM.16.M88.4 [R16], R56 ;  /* 0x0000003810007844 */ /* 0x000fe20000000200 */
[----:B------:R-:W-:Y:S02]  /*e4f0*/  LOP3.LUT R54, R169, R54, RZ, 0x3c, !PT ;  /* 0x00000036a9367212 */ /* 0x000fe400078e3cff */
[----:B------:R-:W-:Y:S02]  /*e500*/  MOV R20, R20 ;  /* 0x0000001400147202 */ /* 0x000fe40000000f00 */
[----:B------:R-:W-:-:S02]  /*e510*/  F2FP.BF16.F32.PACK_AB R66, R69, R68 ;  /* 0x000000444542723e */ /* 0x000fc400000010ff */
[----:B------:R-:W-:Y:S02]  /*e520*/  F2FP.BF16.F32.PACK_AB R67, R18, R67 ;  /* 0x000000431243723e */ /* 0x000fe400000010ff */
[----:B------:R-:W-:Y:S02]  /*e530*/  F2FP.BF16.F32.PACK_AB R73, R3, R74 ;  /* 0x0000004a0349723e */ /* 0x000fe400000010ff */
[----:B------:R-:W-:Y:S01]  /*e540*/  F2FP.BF16.F32.PACK_AB R80, R81, R80 ;  /* 0x000000505150723e */ /* 0x000fe200000010ff */
[----:B------:R-:W-:Y:S01]  /*e550*/  STSM.16.M88.4 [R20], R64 ;  /* 0x0000004014007844 */ /* 0x000fe20000000200 */
[----:B------:R-:W-:Y:S02]  /*e560*/  LOP3.LUT R62, R171, R62, RZ, 0x3c, !PT ;  /* 0x0000003eab3e7212 */ /* 0x000fe400078e3cff */
        /* <DEDUP_REMOVED lines=9> */
[----:B------:R-:W-:Y:S01]  /*e600*/  R2UR UR4, R208 ;  /* 0x00000000d00472ca */ /* 0x000fe200000e0000 */
[----:B------:R-:W-:Y:S01]  /*e610*/  ULDC UR10, c[0x0][0xa88] ;  /* 0x0002a200000a7ab9 */ /* 0x000fe20000000800 */
[----:B------:R-:W-:Y:S01]  /*e620*/  SHF.R.U64 R103, R103, 0x3, RZ ;  /* 0x0000000367677819 */ /* 0x000fe200000012ff */
[----:B------:R-:W1:Y:S01]  /*e630*/  LDC R18, c[0x0][0xbe8] ;  /* 0x0002fa00ff127b82 */ /* 0x000e620000000800 */
[----:B------:R-:W-:Y:S02]  /*e640*/  MOV R30, R30 ;  /* 0x0000001e001e7202 */ /* 0x000fe40000000f00 */
[----:B------:R-:W-:Y:S02]  /*e650*/  F2FP.BF16.F32.PACK_AB R74, R77, R76 ;  /* 0x0000004c4d4a723e */ /* 0x000fe400000010ff */
[----:B------:R-:W-:-:S02]  /*e660*/  F2FP.BF16.F32.PACK_AB R81, R83, R82 ;  /* 0x000000525351723e */ /* 0x000fc400000010ff */
[----:B------:R-:W-:Y:S01]  /*e670*/  LOP3.LUT R70, R173, R70, RZ, 0x3c, !PT ;  /* 0x00000046ad467212 */ /* 0x000fe200078e3cff */
[----:B------:R-:W-:Y:S01]  /*e680*/  STSM.16.M88.4 [R30], R72 ;  /* 0x000000481e007844 */ /* 0x000fe20000000200 */
[----:B------:R-:W-:Y:S01]  /*e690*/  MOV R38, R38 ;  /* 0x0000002600267202 */ /* 0x000fe20000000f00 */
[----:B------:R-:W-:Y:S01]  /*e6a0*/  UIMAD.WIDE UR8, UR4, 0x4, UR8 ;  /* 0x00000004040878a5 */ /* 0x000fe2000f8e0208 */
[----:B------:R-:W-:Y:S02]  /*e6b0*/  F2FP.BF16.F32.PACK_AB R82, R85, R84 ;  /* 0x000000545552723e */ /* 0x000fe400000010ff */
[----:B------:R-:W-:Y:S02]  /*e6c0*/  F2FP.BF16.F32.PACK_AB R83, R87, R86 ;  /* 0x000000565753723e */ /* 0x000fe400000010ff */
[----:B------:R-:W-:Y:S02]  /*e6d0*/  LOP3.LUT R94, R175, R94, RZ, 0x3c, !PT ;  /* 0x0000005eaf5e7212 */ /* 0x000fe400078e3cff */
[----:B------:R-:W-:Y:S01]  /*e6e0*/  MOV R46, R46 ;  /* 0x0000002e002e7202 */ /* 0x000fe20000000f00 */
[----:B------:R-:W-:Y:S01]  /*e6f0*/  STSM.16.M88.4 [R38], R80 ;  /* 0x0000005026007844 */ /* 0x000fe20000000200 */
[----:B------:R-:W-:-:S02]  /*e700*/  MOV R11, R98 ;  /* 0x00000062000b7202 */ /* 0x000fc40000000f00 */
[----:B------:R-:W-:Y:S02]  /*e710*/  F2FP.BF16.F32.PACK_AB R76, R89, R88 ;  /* 0x00000058594c723e */ /* 0x000fe400000010ff */
[----:B------:R-:W-:Y:S02]  /*e720*/  F2FP.BF16.F32.PACK_AB R77, R91, R90 ;  /* 0x0000005a5b4d723e */ /* 0x000fe400000010ff */
[----:B------:R-:W-:Y:S02]  /*e730*/  F2FP.BF16.F32.PACK_AB R78, R93, R92 ;  /* 0x0000005c5d4e723e */ /* 0x000fe400000010ff */
[----:B------:R-:W-:Y:S02]  /*e740*/  MOV R54, R54 ;  /* 0x0000003600367202 */ /* 0x000fe40000000f00 */
[----:B------:R-:W-:Y:S01]  /*e750*/  F2FP.BF16.F32.PACK_AB R97, R164, R163 ;  /* 0x000000a3a461723e */ /* 0x000fe200000010ff */
[----:B------:R-:W-:Y:S01]  /*e760*/  STSM.16.M88.4 [R46], R76 ;  /* 0x0000004c2e007844 */ /* 0x000fe20000000200 */
[----:B------:R-:W-:-:S02]  /*e770*/  F2FP.BF16.F32.PACK_AB R98, R101, R100 ;  /* 0x000000646562723e */ /* 0x000fc400000010ff */
[----:B------:R-:W-:Y:S02]  /*e780*/  F2FP.BF16.F32.PACK_AB R99, R166, R165 ;  /* 0x000000a5a663723e */ /* 0x000fe400000010ff */
[----:B------:R-:W-:Y:S02]  /*e790*/  F2FP.BF16.F32.PACK_AB R105, R107, R106 ;  /* 0x0000006a6b69723e */ /* 0x000fe400000010ff */
[----:B------:R-:W-:Y:S01]  /*e7a0*/  LOP3.LUT R6, R103, R168, RZ, 0x3c, !PT ;  /* 0x000000a867067212 */ /* 0x000fe200078e3cff */
[----:B------:R-:W-:Y:S01]  /*e7b0*/  STSM.16.M88.4 [R54], R96 ;  /* 0x0000006036007844 */ /* 0x000fe20000000200 */
[----:B------:R-:W-:Y:S02]  /*e7c0*/  MOV R62, R62 ;  /* 0x0000003e003e7202 */ /* 0x000fe40000000f00 */
[----:B------:R-:W-:Y:S02]  /*e7d0*/  F2FP.BF16.F32.PACK_AB R106, R109, R108 ;  /* 0x0000006c6d6a723e */ /* 0x000fe400000010ff */
[----:B------:R-:W-:-:S02]  /*e7e0*/  F2FP.BF16.F32.PACK_AB R107, R111, R110 ;  /* 0x0000006e6f6b723e */ /* 0x000fc400000010ff */
[----:B------:R-:W-:Y:S02]  /*e7f0*/  F2FP.BF16.F32.PACK_AB R113, R115, R114 ;  /* 0x000000727371723e */ /* 0x000fe400000010ff */
[----:B------:R-:W-:Y:S01]  /*e800*/  MOV R70, R70 ;  /* 0x0000004600467202 */ /* 0x000fe20000000f00 */
[----:B------:R-:W-:Y:S01]  /*e810*/  STSM.16.M88.4 [R62], R104 ;  /* 0x000000683e007844 */ /* 0x000fe20000000200 */
[----:B------:R-:W-:Y:S02]  /*e820*/  F2FP.BF16.F32.PACK_AB R114, R117, R116 ;  /* 0x000000747572723e */ /* 0x000fe400000010ff */
[----:B------:R-:W-:Y:S02]  /*e830*/  F2FP.BF16.F32.PACK_AB R115, R119, R118 ;  /* 0x000000767773723e */ /* 0x000fe400000010ff */
[----:B------:R-:W-:Y:S02]  /*e840*/  F2FP.BF16.F32.PACK_AB R121, R123, R122 ;  /* 0x0000007a7b79723e */ /* 0x000fe400000010ff */
[----:B------:R-:W-:Y:S01]  /*e850*/  MOV R94, R94 ;  /* 0x0000005e005e7202 */ /* 0x000fe20000000f00 */
[----:B------:R-:W-:Y:S01]  /*e860*/  STSM.16.M88.4 [R70], R112 ;  /* 0x0000007046007844 */ /* 0x000fe20000000200 */
[----:B------:R-:W-:-:S02]  /*e870*/  F2FP.BF16.F32.PACK_AB R122, R125, R124 ;  /* 0x0000007c7d7a723e */ /* 0x000fc400000010ff */
[----:B------:R-:W-:Y:S02]  /*e880*/  F2FP.BF16.F32.PACK_AB R123, R127, R126 ;  /* 0x0000007e7f7b723e */ /* 0x000fe400000010ff */
[----:B------:R-:W-:Y:S02]  /*e890*/  F2FP.BF16.F32.PACK_AB R129, R131, R130 ;  /* 0x000000828381723e */ /* 0x000fe400000010ff */
[----:B------:R-:W-:Y:S01]  /*e8a0*/  F2FP.BF16.F32.PACK_AB R130, R133, R132 ;  /* 0x000000848582723e */ /* 0x000fe200000010ff */
[----:B------:R-:W-:Y:S01]  /*e8b0*/  STSM.16.M88.4 [R94], R120 ;  /* 0x000000785e007844 */ /* 0x000fe20000000200 */
[----:B------:R-:W-:Y:S02]  /*e8c0*/  F2FP.BF16.F32.PACK_AB R131, R135, R134 ;  /* 0x000000868783723e */ /* 0x000fe400000010ff */
[----:B------:R-:W-:Y:S02]  /*e8d0*/  F2FP.BF16.F32.PACK_AB R137, R139, R138 ;  /* 0x0000008a8b89723e */ /* 0x000fe400000010ff */
[----:B------:R-:W-:Y:S01]  /*e8e0*/  MOV R10, R6 ;  /* 0x00000006000a7202 */ /* 0x000fe20000000f00 */
[----:B------:R-:W-:Y:S01]  /*e8f0*/  STSM.16.M88.4 [R11], R128 ;  /* 0x000000800b007844 */ /* 0x000fe20000000200 */
        /* <DEDUP_REMOVED lines=13> */
[----:B------:R-:W4:Y:S01]  /*e9d0*/  @P0 LDG.E R3, desc[UR36][R6.64] ;  /* 0x0000002406030981 */ /* 0x000f22000c1e1900 */
[----:B------:R-:W-:Y:S01]  /*e9e0*/  UISETP.NE.U32.AND UP1, UPT, UR8, URZ, UPT ;  /* 0x0000003f0800728c */ /* 0x000fe2000bf25070 */
[----:B-1----:R-:W-:-:S03]  /*e9f0*/  ISETP.NE.AND P1, PT, R18, 0x1, PT ;  /* 0x000000011200780c */ /* 0x002fc60003f25270 */
[----:B------:R-:W-:-:S06]  /*ea00*/  UISETP.NE.AND.EX UP1, UPT, UR9, URZ, UPT, UP1 ;  /* 0x0000003f0900728c */ /* 0x000fcc000bf25310 */
[----:B------:R-:W-:-:S04]  /*ea10*/  PLOP3.LUT P2, PT, PT, PT, UP1, 0x80, 0x0 ;  /* 0x000000000000781c */ /* 0x000fc80003f4f018 */
[----:B------:R-:W1:Y:S01]  /*ea20*/  @P1 LDC R9, c[0x0][0xbec] ;  /* 0x0002fb00ff091b82 */ /* 0x000e620000000800 */
[----:B------:R-:W-:Y:S02]  /*ea30*/  @UP1 ULDC.64 UR8, c[0x0][0xc08] ;  /* 0x0003020000081ab9 */ /* 0x000fe40000000a00 */
[----:B------:R-:W-:-:S03]  /*ea40*/  @UP1 UIMAD.WIDE UR8, UR4, 0x4, UR8 ;  /* 0x00000004040818a5 */ /* 0x000fc6000f8e0208 */
[----:B------:R-:W-:Y:S02]  /*ea50*/  UMOV UR4, URZ ;  /* 0x0000003f00047c82 */ /* 0x000fe40008000000 */
[----:B0-----:R-:W0:Y:S01]  /*ea60*/  @P1 LDC R12, c[0x0][0xbf0] ;  /* 0x0002fc00ff0c1b82 */ /* 0x001e220000000800 */
[----:B--2---:R-:W-:Y:S02]  /*ea70*/  IMAD.U32 R10, RZ, RZ, UR8 ;  /* 0x00000008ff0a7e24 */ /* 0x004fe4000f8e00ff */
[----:B------:R-:W-:Y:S01]  /*ea80*/  IMAD.U32 R11, RZ, RZ, UR9 ;  /* 0x00000009ff0b7e24 */ /* 0x000fe2000f8e00ff */
[----:B----4-:R-:W-:Y:S01]  /*ea90*/  @P0 R2UR UR4, R3 ;  /* 0x00000000030402ca */ /* 0x010fe200000e0000 */
[----:B------:R-:W-:-:S06]  /*eaa0*/  IMAD.U32 R3, RZ, RZ, UR10 ;  /* 0x0000000aff037e24 */ /* 0x000fcc000f8e00ff */
[----:B------:R3:W5:Y:S01]  /*eab0*/  @P2 LDG.E R3, desc[UR36][R10.64] ;  /* 0x000000240a032981 */ /* 0x000762000c1e1900 */
[----:B01----:R-:W-:Y:S07]  /*eac0*/  @P2 BRA `(.L_x_1334) ;  /* 0x0000000000102947 */ /* 0x003fee0003800000 */
[----:B------:R-:W-:Y:S05]  /*ead0*/  @!P0 BRA `(.L_x_1334) ;  /* 0x00000000000c8947 */ /* 0x000fea0003800000 */
[----:B---3--:R-:W2:Y:S04]  /*eae0*/  LDG.E R8, desc[UR36][R6.64] ;  /* 0x0000002406087981 */ /* 0x008ea8000c1e1900 */
[----:B-----5:R-:W2:Y:S02]  /*eaf0*/  LDG.E R3, desc[UR36][R6.64+0x4] ;  /* 0x0000042406037981 */ /* 0x020ea4000c1e1900 */
[----:B--2---:R-:W-:-:S07]  /*eb00*/  IMAD.IADD R3, R3, 0x1, -R8 ;  /* 0x0000000103037824 */ /* 0x004fce00078e0a08 */
.L_x_1334:
[----:B------:R-:W-:Y:S01]  /*eb10*/  R2UR UR19, R206 ;  /* 0x00000000ce1372ca */ /* 0x000fe200000e0000 */
[----:B------:R-:W-:Y:S01]  /*eb20*/  USHF.R.S32.HI UR9, URZ, 0x1f, UR4 ;  /* 0x0000001f3f097899 */ /* 0x000fe20008011404 */
[----:B------:R-:W-:Y:S01]  /*eb30*/  R2UR UR13, R208 ;  /* 0x00000000d00d72ca */ /* 0x000fe200000e0000 */
[----:B------:R-:W-:Y:S01]  /*eb40*/  ULDC.64 UR14, c[0x0][0xb90] ;  /* 0x0002e400000e7ab9 */ /* 0x000fe20000000a00 */
[----:B---3--:R-:W-:Y:S01]  /*eb50*/  IADD3 R8, R200, UR61, RZ ;  /* 0x0000003dc8087c10 */ /* 0x008fe2000fffe0ff */
[----:B------:R-:W-:Y:S01]  /*eb60*/  UMOV UR8, UR4 ;  /* 0x0000000400087c82 */ /* 0x000fe20008000000 */
[----:B------:R-:W-:Y:S01]  /*eb70*/  IADD3 R26, R212, UR61, RZ ;  /* 0x0000003dd41a7c10 */ /* 0x000fe2000fffe0ff */
[----:B-----5:R-:W-:Y:S02]  /*eb80*/  IMAD R79, R3, R18, RZ ;  /* 0x00000012034f7224 */ /* 0x020fe400078e02ff */
[----:B------:R-:W-:-:S04]  /*eb90*/  @P1 IMAD.HI.U32 R7, R8, R9, RZ ;  /* 0x0000000908071227 */ /* 0x000fc800078e00ff */
[----:B------:R-:W-:Y:S01]  /*eba0*/  USHF.R.S32.HI UR16, URZ, 0x1f, UR19 ;  /* 0x0000001f3f107899 */ /* 0x000fe20008011413 */
[----:B------:R-:W-:Y:S01]  /*ebb0*/  IMAD.MOV.U32 R6, RZ, RZ, R8 ;  /* 0x000000ffff067224 */ /* 0x000fe200078e0008 */
[----:B------:R-:W-:Y:S01]  /*ebc0*/  UIMAD.WIDE.U32 UR10, UR19, UR14, UR8 ;  /* 0x0000000e130a72a5 */ /* 0x000fe2000f8e0008 */
[----:B------:R-:W-:Y:S01]  /*ebd0*/  @P1 SHF.R.U32.HI R6, RZ, R12, R7 ;  /* 0x0000000cff061219 */ /* 0x000fe20000011607 */
[----:B------:R-:W-:Y:S01]  /*ebe0*/  USHF.R.S32.HI UR8, URZ, 0x1f, UR13 ;  /* 0x0000001f3f087899 */ /* 0x000fe2000801140d */
[----:B------:R-:W-:Y:S01]  /*ebf0*/  IMAD R7, R207, 0x40, R23 ;  /* 0x00000040cf077824 */ /* 0x000fe200078e0217 */
[----:B------:R-:W-:Y:S02]  /*ec00*/  UIMAD UR12, UR16, UR14, URZ ;  /* 0x0000000e100c72a4 */ /* 0x000fe4000f8e023f */
[----:B------:R-:W-:Y:S01]  /*ec10*/  USEL UR18, UR8, URZ, !UP0 ;  /* 0x0000003f08127287 */ /* 0x000fe2000c000000 */
[----:B------:R-:W-:Y:S01]  /*ec20*/  IMAD.MOV R9, RZ, RZ, -R6 ;  /* 0x000000ffff097224 */ /* 0x000fe200078e0a06 */
[----:B------:R-:W-:Y:S01]  /*ec30*/  UIMAD UR12, UR19, UR15, UR12 ;  /* 0x0000000f130c72a4 */ /* 0x000fe2000f8e020c */
[----:B------:R-:W-:Y:S01]  /*ec40*/  IMAD.WIDE R4, R7, 0x2, R4 ;  /* 0x0000000207047825 */ /* 0x000fe200078e0204 */
[----:B------:R-:W-:Y:S01]  /*ec50*/  USEL UR17, UR13, URZ, !UP0 ;  /* 0x0000003f0d117287 */ /* 0x000fe2000c000000 */
[----:B------:R-:W-:Y:S01]  /*ec60*/  SHF.R.S32.HI R7, RZ, 0x1f, R6 ;  /* 0x0000001fff077819 */ /* 0x000fe20000011406 */
[----:B------:R-:W-:Y:S01]  /*ec70*/  ULDC.64 UR14, c[0x0][0xb98] ;  /* 0x0002e600000e7ab9 */ /* 0x000fe20000000a00 */
[----:B------:R-:W-:Y:S01]  /*ec80*/  UIADD3 UR11, UR11, UR12, URZ ;  /* 0x0000000c0b0b7290 */ /* 0x000fe2000fffe03f */
[----:B------:R-:W-:Y:S01]  /*ec90*/  IMAD R9, R18, R9, R8 ;  /* 0x0000000912097224 */ /* 0x000fe200078e0208 */
[----:B------:R-:W-:Y:S01]  /*eca0*/  UIMAD UR8, UR18, UR14, URZ ;  /* 0x0000000e120872a4 */ /* 0x000fe2000f8e023f */
[C---:B------:R-:W-:Y:S01]  /*ecb0*/  IADD3 R11, P5, R4.reuse, 0x1000, RZ ;  /* 0x00001000040b7810 */ /* 0x040fe20007fbe0ff */
[----:B------:R-:W-:Y:S01]  /*ecc0*/  UIMAD.WIDE.U32 UR10, UR17, UR14, UR10 ;  /* 0x0000000e110a72a5 */ /* 0x000fe2000f8e000a */
[C---:B------:R-:W-:Y:S01]  /*ecd0*/  IADD3 R53, P3, R4.reuse, 0x4000, RZ ;  /* 0x0000400004357810 */ /* 0x040fe20007f7e0ff */
[----:B------:R-:W-:Y:S01]  /*ece0*/  UIMAD UR8, UR17, UR15, UR8 ;  /* 0x0000000f110872a4 */ /* 0x000fe2000f8e0208 */
[----:B------:R-:W-:Y:S01]  /*ecf0*/  SHF.R.S32.HI R8, RZ, 0x1f, R9 ;  /* 0x0000001fff087819 */ /* 0x000fe20000011409 */
[----:B------:R-:W-:Y:S01]  /*ed00*/  ULDC.64 UR12, c[0x0][0xaa0] ;  /* 0x0002a800000c7ab9 */ /* 0x000fe20000000a00 */
[----:B------:R-:W-:-:S02]  /*ed10*/  IADD3 R29, P2, R4, 0x5000, RZ ;  /* 0x00005000041d7810 */ /* 0x000fc40007f5e0ff */
[----:B------:R-:W-:Y:S01]  /*ed20*/  IADD3 R6, P0, R6, UR10, RZ ;  /* 0x0000000a06067c10 */ /* 0x000fe2000ff1e0ff */
[----:B------:R-:W-:Y:S01]  /*ed30*/  IMAD.U32 R10, RZ, RZ, UR8 ;  /* 0x00000008ff0a7e24 */ /* 0x000fe2000f8e00ff */
[----:B------:R-:W-:Y:S02]  /*ed40*/  LOP3.LUT R52, R53, 0x380, RZ, 0xc0, !PT ;  /* 0x0000038035347812 */ /* 0x000fe400078ec0ff */
[----:B------:R-:W-:Y:S02]  /*ed50*/  LOP3.LUT R28, R29, 0x380, RZ, 0xc0, !PT ;  /* 0x000003801d1c7812 */ /* 0x000fe400078ec0ff */
[----:B------:R-:W-:Y:S01]  /*ed60*/  IADD3.X R7, R7, UR11, R10, P0, !PT ;  /* 0x0000000b07077c10 */ /* 0x000fe200087fe40a */
[----:B------:R-:W-:Y:S01]  /*ed70*/  ULDC.64 UR10, c[0x0][0xb88] ;  /* 0x0002e200000a7ab9 */ /* 0x000fe20000000a00 */
[----:B------:R-:W-:Y:S01]  /*ed80*/  SHF.R.U64 R52, R52, 0x3, RZ ;  /* 0x0000000334347819 */ /* 0x000fe200000012ff */
[----:B------:R-:W-:Y:S01]  /*ed90*/  IMAD R10, R8, UR10, RZ ;  /* 0x0000000a080a7c24 */ /* 0x000fe2000f8e02ff */
[----:B------:R-:W-:Y:S01]  /*eda0*/  LOP3.LUT R8, R11, 0x380, RZ, 0xc0, !PT ;  /* 0x000003800b087812 */ /* 0x000fe200078ec0ff */
[----:B------:R-:W-:Y:S01]  /*edb0*/  IMAD.WIDE.U32 R6, R9, UR10, R6 ;  /* 0x0000000a09067c25 */ /* 0x000fe2000f8e0006 */
[----:B------:R-:W-:-:S02]  /*edc0*/  SHF.R.U64 R28, R28, 0x3, RZ ;  /* 0x000000031c1c7819 */ /* 0x000fc400000012ff */
[----:B------:R-:W-:Y:S01]  /*edd0*/  SHF.R.U64 R8, R8, 0x3, RZ ;  /* 0x0000000308087819 */ /* 0x000fe200000012ff */
[----:B------:R-:W-:Y:S01]  /*ede0*/  IMAD R15, R9, UR11, R10 ;  /* 0x0000000b090f7c24 */ /* 0x000fe2000f8e020a */
[----:B------:R-:W-:Y:S01]  /*edf0*/  ULDC.64 UR10, c[0x0][0xb50] ;  /* 0x0002d400000a7ab9 */ /* 0x000fe20000000a00 */
[----:B------:R-:W-:Y:S01]  /*ee00*/  LOP3.LUT R52, R52, R53, RZ, 0x3c, !PT ;  /* 0x0000003534347212 */ /* 0x000fe200078e3cff */
[----:B------:R-:W-:Y:S01]  /*ee10*/  IMAD.X R53, RZ, RZ, R5, P3 ;  /* 0x000000ffff357224 */ /* 0x000fe200018e0605 */
[----:B------:R-:W-:Y:S01]  /*ee20*/  LEA R14, P0, R6, UR10, 0x2 ;  /* 0x0000000a060e7c11 */ /* 0x000fe2000f8010ff */
[----:B------:R-:W-:Y:S01]  /*ee30*/  IMAD.IADD R7, R7, 0x1, R15 ;  /* 0x0000000107077824 */ /* 0x000fe200078e020f */
[----:B------:R-:W-:Y:S01]  /*ee40*/  LOP3.LUT R8, R8, R11, RZ, 0x3c, !PT ;  /* 0x0000000b08087212 */ /* 0x000fe200078e3cff */
[----:B------:R-:W-:Y:S01]  /*ee50*/  IMAD.X R9, RZ, RZ, R5, P5 ;  /* 0x000000ffff097224 */ /* 0x000fe200028e0605 */
[----:B------:R-:W-:Y:S01]  /*ee60*/  IADD3 R41, P3, R4, 0xa000, RZ ;  /* 0x0000a00004297810 */ /* 0x000fe20007f7e0ff */
[----:B------:R-:W-:Y:S01]  /*ee70*/  SHFL.IDX PT, R16, R14, RZ, 0x1c1f ;  /* 0x001c1fff0e107589 */ /* 0x000fe200000e0000 */
[----:B------:R-:W-:Y:S01]  /*ee80*/  LEA.HI.X R11, R6, UR11, R7, 0x2, P0 ;  /* 0x0000000b060b7c11 */ /* 0x000fe200080f1407 */
[----:B------:R-:W-:Y:S01]  /*ee90*/  VIADD R6, R26, 0x8 ;  /* 0x000000081a067836 */ /* 0x000fe20000000000 */
[----:B------:R-:W-:Y:S01]  /*eea0*/  IADD3 R25, P0, R4, 0x3000, RZ ;  /* 0x0000300004197810 */ /* 0x000fe20007f1e0ff */
[----:B------:R-:W-:Y:S01]  /*eeb0*/  SHFL.IDX PT, R20, R14, 0x1, 0x1c1f ;  /* 0x003c1f000e147f89 */ /* 0x000fe200000e0000 */
[----:B------:R-:W-:Y:S01]  /*eec0*/  LOP3.LUT R28, R28, R29, RZ, 0x3c, !PT ;  /* 0x0000001d1c1c7212 */ /* 0x000fe200078e3cff */
[----:B------:R-:W-:Y:S01]  /*eed0*/  IMAD.X R29, RZ, RZ, R5, P2 ;  /* 0x000000ffff1d7224 */ /* 0x000fe200010e0605 */
[----:B------:R-:W-:Y:S01]  /*eee0*/  LOP3.LUT R24, R25, 0x380, RZ, 0xc0, !PT ;  /* 0x0000038019187812 */ /* 0x000fe200078ec0ff */
[----:B------:R-:W0:Y:S01]  /*eef0*/  SHFL.IDX PT, R17, R11, RZ, 0x1c1f ;  /* 0x001c1fff0b117589 */ /* 0x000e2200000e0000 */
[----:B------:R-:W-:-:S02]  /*ef00*/  LOP3.LUT R40, R41, 0x380, RZ, 0xc0, !PT ;  /* 0x0000038029287812 */ /* 0x000fc400078ec0ff */
[----:B------:R-:W-:Y:S01]  /*ef10*/  SHF.R.U64 R24, R24, 0x3, RZ ;  /* 0x0000000318187819 */ /* 0x000fe200000012ff */
[----:B------:R-:W1:Y:S01]  /*ef20*/  SHFL.IDX PT, R21, R11, 0x1, 0x1c1f ;  /* 0x003c1f000b157f89 */ /* 0x000e6200000e0000 */
[----:B------:R-:W-:Y:S02]  /*ef30*/  IADD3 R45, P2, R4, 0xb000, RZ ;  /* 0x0000b000042d7810 */ /* 0x000fe40007f5e0ff */
[----:B------:R-:W-:Y:S01]  /*ef40*/  LOP3.LUT R24, R24, R25, RZ, 0x3c, !PT ;  /* 0x0000001918187212 */ /* 0x000fe200078e3cff */
[----:B------:R-:W-:Y:S01]  /*ef50*/  IMAD.X R25, RZ, RZ, R5, P0 ;  /* 0x000000ffff197224 */ /* 0x000fe200000e0605 */
[----:B------:R-:W-:Y:S02]  /*ef60*/  IADD3 R57, P0, R4, 0x9000, RZ ;  /* 0x0000900004397810 */ /* 0x000fe40007f1e0ff */
[----:B------:R-:W-:Y:S02]  /*ef70*/  SHF.R.U64 R40, R40, 0x3, RZ ;  /* 0x0000000328287819 */ /* 0x000fe400000012ff */
[----:B------:R-:W-:-:S02]  /*ef80*/  LOP3.LUT R56, R57, 0x380, RZ, 0xc0, !PT ;  /* 0x0000038039387812 */ /* 0x000fc400078ec0ff */
[----:B------:R-:W-:Y:S02]  /*ef90*/  LOP3.LUT R44, R45, 0x380, RZ, 0xc0, !PT ;  /* 0x000003802d2c7812 */ /* 0x000fe400078ec0ff */
[----:B------:R-:W-:Y:S02]  /*efa0*/  SHF.R.U64 R56, R56, 0x3, RZ ;  /* 0x0000000338387819 */ /* 0x000fe400000012ff */
[----:B------:R-:W-:Y:S01]  /*efb0*/  LOP3.LUT R40, R40, R41, RZ, 0x3c, !PT ;  /* 0x0000002928287212 */ /* 0x000fe200078e3cff */
[--C-:B------:R-:W-:Y:S01]  /*efc0*/  IMAD.X R41, RZ, RZ, R5.reuse, P3 ;  /* 0x000000ffff297224 */ /* 0x100fe200018e0605 */
[----:B------:R-:W-:Y:S01]  /*efd0*/  LOP3.LUT R56, R56, R57, RZ, 0x3c, !PT ;  /* 0x0000003938387212 */ /* 0x000fe200078e3cff */
[----:B------:R-:W-:Y:S01]  /*efe0*/  IMAD.X R57, RZ, RZ, R5, P0 ;  /* 0x000000ffff397224 */ /* 0x000fe200000e0605 */
[----:B------:R-:W-:Y:S02]  /*eff0*/  SHF.R.U64 R44, R44, 0x3, RZ ;  /* 0x000000032c2c7819 */ /* 0x000fe400000012ff */
[----:B------:R-:W-:-:S02]  /*f000*/  LOP3.LUT P0, RZ, R210, 0x3, RZ, 0xc0, !PT ;  /* 0x00000003d2ff7812 */ /* 0x000fc4000780c0ff */
[----:B------:R-:W-:Y:S02]  /*f010*/  IADD3 R10, P3, R4, 0xf000, RZ ;  /* 0x0000f000040a7810 */ /* 0x000fe40007f7e0ff */
[----:B------:R-:W-:Y:S01]  /*f020*/  LOP3.LUT R44, R44, R45, RZ, 0x3c, !PT ;  /* 0x0000002d2c2c7212 */ /* 0x000fe200078e3cff */
[--C-:B------:R-:W-:Y:S01]  /*f030*/  IMAD.X R45, RZ, RZ, R5.reuse, P2 ;  /* 0x000000ffff2d7224 */ /* 0x100fe200010e0605 */
[-C--:B------:R-:W-:Y:S02]  /*f040*/  ISETP.GE.OR P2, PT, R26, R79.reuse, P0 ;  /* 0x0000004f1a00720c */ /* 0x080fe40000746670 */
[----:B------:R-:W-:Y:S01]  /*f050*/  IADD3 R13, P4, R4, 0x2000, RZ ;  /* 0x00002000040d7810 */ /* 0x000fe20007f9e0ff */
[----:B------:R-:W-:Y:S01]  /*f060*/  UIMAD UR10, UR9, UR12, URZ ;  /* 0x0000000c090a72a4 */ /* 0x000fe2000f8e023f */
[----:B------:R-:W-:Y:S01]  /*f070*/  LOP3.LUT R3, R10, 0x380, RZ, 0xc0, !PT ;  /* 0x000003800a037812 */ /* 0x000fe200078ec0ff */
[----:B------:R-:W-:Y:S01]  /*f080*/  IMAD.X R49, RZ, RZ, R5, P3 ;  /* 0x000000ffff317224 */ /* 0x000fe200018e0605 */
[----:B------:R-:W-:-:S02]  /*f090*/  ISETP.GE.OR P0, PT, R6, R79, P0 ;  /* 0x0000004f0600720c */ /* 0x000fc40000706670 */
[----:B------:R-:W-:Y:S02]  /*f0a0*/  SHF.R.U64 R3, R3, 0x3, RZ ;  /* 0x0000000303037819 */ /* 0x000fe400000012ff */
        /* <DEDUP_REMOVED lines=8> */
[----:B------:R-:W-:Y:S02]  /*f130*/  IADD3.X R13, RZ, R5, RZ, P4, !PT ;  /* 0x00000005ff0d7210 */ /* 0x000fe400027fe4ff */
[C---:B------:R-:W-:Y:S01]  /*f140*/  IADD3 R37, P5, R4.reuse, 0x7000, RZ ;  /* 0x0000700004257810 */ /* 0x040fe20007fbe0ff */
[----:B------:R-:W-:Y:S01]  /*f150*/  UIMAD.WIDE.U32 UR8, UR4, UR12, URZ ;  /* 0x0000000c040872a5 */ /* 0x000fe2000f8e003f */
[----:B------:R-:W-:Y:S01]  /*f160*/  IADD3 R65, P4, R4, 0x8000, RZ ;  /* 0x0000800004417810 */ /* 0x000fe20007f9e0ff */
[----:B------:R-:W-:Y:S01]  /*f170*/  UIMAD UR10, UR4, UR13, UR10 ;  /* 0x0000000d040a72a4 */ /* 0x000fe2000f8e020a */
[----:B------:R-:W-:Y:S01]  /*f180*/  LOP3.LUT R32, R33, 0x380, RZ, 0xc0, !PT ;  /* 0x0000038021207812 */ /* 0x000fe200078ec0ff */
[----:B0-----:R-:W-:Y:S01]  /*f190*/  IMAD R0, R205, 0x20, R207 ;  /* 0x00000020cd007824 */ /* 0x001fe200078e02cf */
[----:B------:R-:W-:Y:S01]  /*f1a0*/  LOP3.LUT R36, R37, 0x380, RZ, 0xc0, !PT ;  /* 0x0000038025247812 */ /* 0x000fe200078ec0ff */
[----:B-1----:R-:W0:Y:S01]  /*f1b0*/  @P1 LDC R21, c[0x0][0xbf0] ;  /* 0x0002fc00ff151b82 */ /* 0x002e220000000800 */
[----:B------:R-:W-:Y:S01]  /*f1c0*/  LOP3.LUT R64, R65, 0x380, RZ, 0xc0, !PT ;  /* 0x0000038041407812 */ /* 0x000fe200078ec0ff */
[----:B------:R-:W-:Y:S01]  /*f1d0*/  ULDC.64 UR12, c[0x0][0xae8] ;  /* 0x0002ba00000c7ab9 */ /* 0x000fe20000000a00 */
[----:B------:R-:W-:Y:S01]  /*f1e0*/  SHF.R.U64 R32, R32, 0x3, RZ ;  /* 0x0000000320207819 */ /* 0x000fe200000012ff */
[----:B------:R-:W-:Y:S01]  /*f1f0*/  UIADD3 UR9, UR9, UR10, URZ ;  /* 0x0000000a09097290 */ /* 0x000fe2000fffe03f */
[----:B------:R-:W-:Y:S01]  /*f200*/  SHF.R.U64 R36, R36, 0x3, RZ ;  /* 0x0000000324247819 */ /* 0x000fe200000012ff */
[----:B------:R-:W-:Y:S01]  /*f210*/  UIMAD UR4, UR16, UR12, URZ ;  /* 0x0000000c100472a4 */ /* 0x000fe2000f8e023f */
[----:B------:R-:W-:Y:S01]  /*f220*/  SHF.R.U64 R64, R64, 0x3, RZ ;  /* 0x0000000340407819 */ /* 0x000fe200000012ff */
[----:B------:R-:W-:Y:S01]  /*f230*/  VIADD R16, R0, UR61 ;  /* 0x0000003d00107c36 */ /* 0x000fe20008000000 */
[----:B------:R-:W-:Y:S01]  /*f240*/  LOP3.LUT R32, R32, R33, RZ, 0x3c, !PT ;  /* 0x0000002120207212 */ /* 0x000fe200078e3cff */
[--C-:B------:R-:W-:Y:S01]  /*f250*/  IMAD.X R33, RZ, RZ, R5.reuse, P6 ;  /* 0x000000ffff217224 */ /* 0x100fe200030e0605 */
[----:B------:R-:W-:Y:S01]  /*f260*/  LOP3.LUT R36, R36, R37, RZ, 0x3c, !PT ;  /* 0x0000002524247212 */ /* 0x000fe200078e3cff */
[--C-:B------:R-:W-:Y:S01]  /*f270*/  IMAD.X R37, RZ, RZ, R5.reuse, P5 ;  /* 0x000000ffff257224 */ /* 0x100fe200028e0605 */
[----:B------:R-:W-:Y:S01]  /*f280*/  LOP3.LUT R64, R64, R65, RZ, 0x3c, !PT ;  /* 0x0000004140407212 */ /* 0x000fe200078e3cff */
[----:B------:R-:W-:Y:S01]  /*f290*/  IMAD.X R65, RZ, RZ, R5, P4 ;  /* 0x000000ffff417224 */ /* 0x000fe200020e0605 */
[----:B------:R-:W-:Y:S01]  /*f2a0*/  UIMAD UR4, UR19, UR13, UR4 ;  /* 0x0000000d130472a4 */ /* 0x000fe2000f8e0204 */
[C---:B------:R-:W-:Y:S01]  /*f2b0*/  IADD3 R73, P6, R4.reuse, 0xc000, RZ ;  /* 0x0000c00004497810 */ /* 0x040fe20007fde0ff */
[----:B------:R-:W-:Y:S01]  /*f2c0*/  UIMAD.WIDE.U32 UR8, UR19, UR12, UR8 ;  /* 0x0000000c130872a5 */ /* 0x000fe2000f8e0008 */
[C---:B------:R-:W-:Y:S01]  /*f2d0*/  IADD3 R69, P5, R4.reuse, 0xd000, RZ ;  /* 0x0000d00004457810 */ /* 0x040fe20007fbe0ff */
[----:B------:R-:W-:Y:S01]  /*f2e0*/  ULDC.64 UR10, c[0x0][0xaf0] ;  /* 0x0002bc00000a7ab9 */ /* 0x000fe20000000a00 */
[----:B------:R-:W-:Y:S01]  /*f2f0*/  IADD3 R61, P4, R4, 0xe000, RZ ;  /* 0x0000e000043d7810 */ /* 0x000fe20007f9e0ff */
[----:B--2---:R-:W-:Y:S01]  /*f300*/  @P1 IMAD.HI.U32 R0, R16, R3, RZ ;  /* 0x0000000310001227 */ /* 0x004fe200078e00ff */
[----:B------:R-:W-:Y:S01]  /*f310*/  UIADD3 UR9, UR9, UR4, URZ ;  /* 0x0000000409097290 */ /* 0x000fe2000fffe03f */
[----:B------:R-:W-:Y:S01]  /*f320*/  LOP3.LUT R72, R73, 0x380, RZ, 0xc0, !PT ;  /* 0x0000038049487812 */ /* 0x000fe200078ec0ff */
[----:B------:R-:W-:Y:S01]  /*f330*/  UIMAD UR4, UR18, UR10, URZ ;  /* 0x0000000a120472a4 */ /* 0x000fe2000f8e023f */
[----:B------:R-:W-:Y:S01]  /*f340*/  LOP3.LUT R68, R69, 0x380, RZ, 0xc0, !PT ;  /* 0x0000038045447812 */ /* 0x000fe200078ec0ff */
[----:B------:R-:W-:Y:S01]  /*f350*/  IMAD.MOV.U32 R17, RZ, RZ, R16 ;  /* 0x000000ffff117224 */ /* 0x000fe200078e0010 */
[----:B------:R-:W-:-:S02]  /*f360*/  LOP3.LUT R60, R61, 0x380, RZ, 0xc0, !PT ;  /* 0x000003803d3c7812 */ /* 0x000fc400078ec0ff */
[----:B------:R-:W-:Y:S01]  /*f370*/  LOP3.LUT R7, R4, 0x380, RZ, 0xc0, !PT ;  /* 0x0000038004077812 */ /* 0x000fe200078ec0ff */
[----:B------:R-:W-:Y:S01]  /*f380*/  UIMAD UR4, UR17, UR11, UR4 ;  /* 0x0000000b110472a4 */ /* 0x000fe2000f8e0204 */
[----:B0-----:R-:W-:Y:S01]  /*f390*/  @P1 SHF.R.U32.HI R17, RZ, R21, R0 ;  /* 0x00000015ff111219 */ /* 0x001fe20000011600 */
[----:B------:R-:W-:Y:S01]  /*f3a0*/  UIMAD.WIDE.U32 UR8, UR17, UR10, UR8 ;  /* 0x0000000a110872a5 */ /* 0x000fe2000f8e0008 */
[----:B------:R-:W-:Y:S01]  /*f3b0*/  SHF.R.U64 R72, R72, 0x3, RZ ;  /* 0x0000000348487819 */ /* 0x000fe200000012ff */
[----:B------:R-:W5:Y:S01]  /*f3c0*/  LD.E.128 R8, desc[UR36][R8.64] ;  /* 0x0000002408087980 */ /* 0x000f62000c101d00 */
[----:B------:R-:W-:Y:S02]  /*f3d0*/  SHF.R.U64 R68, R68, 0x3, RZ ;  /* 0x0000000344447819 */ /* 0x000fe400000012ff */
[----:B------:R-:W-:Y:S01]  /*f3e0*/  SHF.R.U64 R60, R60, 0x3, RZ ;  /* 0x000000033c3c7819 */ /* 0x000fe200000012ff */
[----:B------:R-:W5:Y:S01]  /*f3f0*/  LD.E.128 R12, desc[UR36][R12.64] ;  /* 0x000000240c0c7980 */ /* 0x000f62000c101d00 */
[----:B------:R-:W-:Y:S01]  /*f400*/  SHF.R.U64 R7, R7, 0x3, RZ ;  /* 0x0000000307077819 */ /* 0x000fe200000012ff */
[----:B------:R-:W-:Y:S01]  /*f410*/  UIADD3 UR4, UR9, UR4, URZ ;  /* 0x0000000409047290 */ /* 0x000fe2000fffe03f */
[--C-:B------:R-:W-:Y:S01]  /*f420*/  SHF.R.S32.HI R0, RZ, 0x1f, R17.reuse ;  /* 0x0000001fff007819 */ /* 0x100fe20000011411 */
[----:B------:R-:W-:Y:S01]  /*f430*/  IMAD.MOV R21, RZ, RZ, -R17 ;  /* 0x000000ffff157224 */ /* 0x000fe200078e0a11 */
[----:B------:R-:W-:Y:S01]  /*f440*/  LOP3.LUT R72, R72, R73, RZ, 0x3c, !PT ;  /* 0x0000004948487212 */ /* 0x000fe200078e3cff */
[--C-:B------:R-:W-:Y:S01]  /*f450*/  IMAD.X R73, RZ, RZ, R5.reuse, P6 ;  /* 0x000000ffff497224 */ /* 0x100fe200030e0605 */
[----:B------:R-:W-:Y:S01]  /*f460*/  LOP3.LUT R68, R68, R69, RZ, 0x3c, !PT ;  /* 0x0000004544447212 */ /* 0x000fe200078e3cff */
[----:B------:R-:W-:Y:S01]  /*f470*/  IMAD.X R69, RZ, RZ, R5, P5 ;  /* 0x000000ffff457224 */ /* 0x000fe200028e0605 */
[----:B------:R-:W-:Y:S01]  /*f480*/  LOP3.LUT R60, R60, R61, RZ, 0x3c, !PT ;  /* 0x0000003d3c3c7212 */ /* 0x000fe200078e3cff */
[----:B------:R-:W-:Y:S01]  /*f490*/  ULDC.64 UR10, c[0x0][0xae0] ;  /* 0x0002b800000a7ab9 */ /* 0x000fe20000000a00 */
[----:B------:R-:W-:Y:S01]  /*f4a0*/  LOP3.LUT R4, R7, R4, RZ, 0x3c, !PT ;  /* 0x0000000407047212 */ /* 0x000fe200078e3cff */
[----:B------:R-:W-:Y:S01]  /*f4b0*/  IMAD R21, R18, R21, R16 ;  /* 0x0000001512157224 */ /* 0x000fe200078e0210 */
[----:B------:R-:W-:Y:S01]  /*f4c0*/  IADD3.X R61, RZ, R5, RZ, P4, !PT ;  /* 0x00000005ff3d7210 */ /* 0x000fe200027fe4ff */
[----:B------:R-:W-:Y:S01]  /*f4d0*/  IMAD R0, R0, UR10, RZ ;  /* 0x0000000a00007c24 */ /* 0x000fe2000f8e02ff */
[----:B------:R-:W-:Y:S01]  /*f4e0*/  MOV R3, UR9 ;  /* 0x0000000900037c02 */ /* 0x000fe20008000f00 */
[----:B------:R-:W-:Y:S01]  /*f4f0*/  IMAD.U32 R2, RZ, RZ, UR8 ;  /* 0x00000008ff027e24 */ /* 0x000fe2000f8e00ff */
[----:B------:R-:W5:Y:S01]  /*f500*/  LD.E.128 R4, desc[UR36][R4.64] ;  /* 0x0000002404047980 */ /* 0x000f62000c101d00 */
[----:B------:R-:W-:Y:S01]  /*f510*/  IMAD.U32 R3, RZ, RZ, UR4 ;  /* 0x00000004ff037e24 */ /* 0x000fe2000f8e00ff */
[----:B------:R-:W-:Y:S01]  /*f520*/  ULDC.64 UR8, c[0x0][0xad8] ;  /* 0x0002b60000087ab9 */ /* 0x000fe20000000a00 */
[----:B------:R-:W-:Y:S01]  /*f530*/  IMAD R77, R17, UR11, R0 ;  /* 0x0000000b114d7c24 */ /* 0x000fe2000f8e0200 */
[----:B------:R-:W5:Y:S01]  /*f540*/  LD.E.128 R24, desc[UR36][R24.64] ;  /* 0x0000002418187980 */ /* 0x000f62000c101d00 */
[----:B------:R-:W-:-:S03]  /*f550*/  SHF.R.S32.HI R0, RZ, 0x1f, R21 ;  /* 0x0000001fff007819 */ /* 0x000fc60000011415 */
[----:B------:R-:W5:Y:S01]  /*f560*/  LD.E.128 R52, desc[UR36][R52.64] ;  /* 0x0000002434347980 */ /* 0x000f62000c101d00 */
[----:B------:R-:W-:-:S03]  /*f570*/  IMAD.WIDE.U32 R2, R17, UR10, R2 ;  /* 0x0000000a11027c25 */ /* 0x000fc6000f8e0002 */
[----:B------:R-:W5:Y:S04]  /*f580*/  LD.E.128 R28, desc[UR36][R28.64] ;  /* 0x000000241c1c7980 */ /* 0x000f68000c101d00 */
        /* <DEDUP_REMOVED lines=18> */
[----:B------:R-:W-:Y:S02]  /*f6b0*/  VIADD R80, R207, UR61 ;  /* 0x0000003dcf507c36 */ /* 0x000fe40008000000 */
[C---:B------:R-:W-:Y:S02]  /*f6c0*/  IMAD R17, R21.reuse, UR9, R16 ;  /* 0x0000000915117c24 */ /* 0x040fe4000f8e0210 */
[----:B------:R-:W-:Y:S01]  /*f6d0*/  IMAD.WIDE.U32 R2, R21, UR8, R2 ;  /* 0x0000000815027c25 */ /* 0x000fe2000f8e0002 */
[C---:B------:R-:W-:Y:S01]  /*f6e0*/  ISETP.GE.AND P2, PT, R80.reuse, R79, PT ;  /* 0x0000004f5000720c */ /* 0x040fe20003f46270 */
[----:B------:R-:W-:Y:S02]  /*f6f0*/  ULDC.64 UR8, c[0x0][0xa80] ;  /* 0x0002a00000087ab9 */ /* 0x000fe40000000a00 */
[----:B------:R-:W-:Y:S01]  /*f700*/  VIADD R0, R80, 0x20 ;  /* 0x0000002050007836 */ /* 0x000fe20000000000 */
[----:B------:R-:W-:Y:S01]  /*f710*/  IADD3 R3, R3, R17, RZ ;  /* 0x0000001103037210 */ /* 0x000fe20007ffe0ff */
[----:B------:R-:W-:Y:S01]  /*f720*/  VIADD R22, R22, 0x30820 ;  /* 0x0003082016167836 */ /* 0x000fe20000000000 */
[----:B------:R-:W-:-:S02]  /*f730*/  LEA R18, P3, R2, UR8, 0x1 ;  /* 0x0000000802127c11 */ /* 0x000fc4000f8608ff */
[-C--:B------:R-:W-:Y:S01]  /*f740*/  ISETP.GE.AND P1, PT, R0, R79.reuse, PT ;  /* 0x0000004f0000720c */ /* 0x080fe20003f26270 */
[----:B------:R-:W-:Y:S01]  /*f750*/  VIADD R0, R80, 0x40 ;  /* 0x0000004050007836 */ /* 0x000fe20000000000 */
[----:B------:R-:W-:Y:S02]  /*f760*/  LEA.HI.X R78, R2, UR9, R3, 0x1, P3 ;  /* 0x00000009024e7c11 */ /* 0x000fe400098f0c03 */
[----:B------:R-:W-:Y:S01]  /*f770*/  PRMT R22, RZ, 0x654, R22 ;  /* 0x00000654ff167816 */ /* 0x000fe20000000016 */
[----:B0-----:R0:W1:Y:S01]  /*f780*/  SHFL.IDX PT, R76, R18, RZ, 0x181f ;  /* 0x00181fff124c7589 */ /* 0x00106200000e0000 */
[----:B------:R-:W-:Y:S01]  /*f790*/  ISETP.GE.AND P0, PT, R0, R79, PT ;  /* 0x0000004f0000720c */ /* 0x000fe20003f06270 */
[----:B------:R-:W-:Y:S01]  /*f7a0*/  BSSY B1, `(.L_x_1335) ;  /* 0x0000015000017945 */ /* 0x000fe20003800000 */
[----:B------:R0:W-:Y:S01]  /*f7b0*/  SYNCS.ARRIVE.TRANS64.RED.A1T0 RZ, [R22+URZ], RZ ;  /* 0x000000ff16ff79a7 */ /* 0x0001e2000810043f */
[----:B------:R0:W2:Y:S02]  /*f7c0*/  SHFL.IDX PT, R0, R78, RZ, 0x181f ;  /* 0x00181fff4e007589 */ /* 0x0000a400000e0000 */
[----:B------:R-:W-:Y:S08]  /*f7d0*/  @P2 BRA `(.L_x_1336) ;  /* 0x0000000000442947 */ /* 0x000ff00003800000 */
        /* <DEDUP_REMOVED lines=17> */
.L_x_1336:
[----:B------:R-:W-:Y:S05]  /*f8f0*/  BSYNC B1 ;  /* 0x0000000000017941 */ /* 0x000fea0003800000 */
.L_x_1335:
        /* <DEDUP_REMOVED lines=21> */
.L_x_1338:
[----:B------:R-:W-:Y:S05]  /*fa50*/  BSYNC B1 ;  /* 0x0000000000017941 */ /* 0x000fea0003800000 */
.L_x_1337:
        /* <DEDUP_REMOVED lines=21> */
.L_x_1340:
[----:B------:R-:W-:Y:S05]  /*fbb0*/  BSYNC B1 ;  /* 0x0000000000017941 */ /* 0x000fea0003800000 */
.L_x_1339:
        /* <DEDUP_REMOVED lines=20> */
[----:B----4-:R-:W-:-:S04]  /*fd00*/  LEA R2, P0, R204, R18, 0x1 ;  /* 0x00000012cc027211 */ /* 0x010fc800078008ff */
[----:B------:R-:W-:-:S05]  /*fd10*/  LEA.HI.X R3, R204, R78, R215, 0x1, P0 ;  /* 0x0000004ecc037211 */ /* 0x000fca00000f0cd7 */
[----:B------:R0:W-:Y:S01]  /*fd20*/  ST.E.128 desc[UR36][R2.64], R48 ;  /* 0x0000003002007985 */ /* 0x0001e2000c101d24 */
[----:B------:R-:W-:Y:S05]  /*fd30*/  BRA `(.L_x_1341) ;  /* 0x0000000c00747947 */ /* 0x000fea0003800000 */
.L_x_1333:
[----:B------:R-:W-:Y:S01]  /*fd40*/  R2UR UR4, R208 ;  /* 0x00000000d00472ca */ /* 0x000fe200000e0000 */
[----:B------:R-:W-:Y:S01]  /*fd50*/  ULDC.64 UR8, c[0x0][0xc00] ;  /* 0x0003000000087ab9 */ /* 0x000fe20000000a00 */
[----:B------:R-:W0:Y:S01]  /*fd60*/  LDC R11, c[0x0][0xbe8] ;  /* 0x0002fa00ff0b7b82 */ /* 0x000e220000000800 */
[----:B------:R-:W-:Y:S01]  /*fd70*/  UISETP.NE.U32.AND UP0, UPT, UR8, URZ, UPT ;  /* 0x0000003f0800728c */ /* 0x000fe2000bf05070 */
[----:B------:R-:W-:-:S03]  /*fd80*/  R2UR UR10, R206 ;  /* 0x00000000ce0a72ca */ /* 0x000fc600000e0000 */
[----:B------:R-:W-:-:S03]  /*fd90*/  UISETP.NE.AND.EX UP0, UPT, UR9, URZ, UPT, UP0 ;  /* 0x0000003f0900728c */ /* 0x000fc6000bf05300 */
[----:B------:R-:W-:-:S03]  /*fda0*/  ULDC.64 UR8, c[0x0][0xc00] ;  /* 0x0003000000087ab9 */ /* 0x000fc60000000a00 */
[----:B------:R-:W-:Y:S01]  /*fdb0*/  UIMAD.WIDE UR8, UR4, 0x4, UR8 ;  /* 0x00000004040878a5 */ /* 0x000fe2000f8e0208 */
[----:B------:R-:W-:-:S05]  /*fdc0*/  PLOP3.LUT P2, PT, PT, PT, UP0, 0x80, 0x0 ;  /* 0x000000000000781c */ /* 0x000fca0003f4f008 */
[----:B------:R-:W-:Y:S02]  /*fdd0*/  IMAD.U32 R2, RZ, RZ, UR8 ;  /* 0x00000008ff027e24 */ /* 0x000fe4000f8e00ff */
[----:B------:R-:W-:Y:S01]  /*fde0*/  IMAD.U32 R3, RZ, RZ, UR9 ;  /* 0x00000009ff037e24 */ /* 0x000fe2000f8e00ff */
[----:B------:R-:W-:Y:S02]  /*fdf0*/  ULDC.64 UR8, c[0x0][0xc08] ;  /* 0x0003020000087ab9 */ /* 0x000fe40000000a00 */
[----:B------:R-:W-:-:S03]  /*fe00*/  UISETP.NE.U32.AND UP1, UPT, UR8, URZ, UPT ;  /* 0x0000003f0800728c */ /* 0x000fc6000bf25070 */
[----:B------:R-:W2:Y:S01]  /*fe10*/  @P2 LDG.E R6, desc[UR36][R2.64] ;  /* 0x0000002402062981 */ /* 0x000ea2000c1e1900 */
[----:B------:R-:W-:-:S06]  /*fe20*/  UISETP.NE.AND.EX UP1, UPT, UR9, URZ, UPT, UP1 ;  /* 0x0000003f0900728c */ /* 0x000fcc000bf25310 */
[----:B------:R-:W-:-:S05]  /*fe30*/  PLOP3.LUT P3, PT, PT, PT, UP1, 0x80, 0x0 ;  /* 0x000000000000781c */ /* 0x000fca0003f6f018 */
[----:B------:R-:W-:Y:S02]  /*fe40*/  @UP1 ULDC.64 UR8, c[0x0][0xc08] ;  /* 0x0003020000081ab9 */ /* 0x000fe40000000a00 */
[----:B------:R-:W-:-:S03]  /*fe50*/  @UP1 UIMAD.WIDE UR8, UR4, 0x4, UR8 ;  /* 0x00000004040818a5 */ /* 0x000fc6000f8e0208 */
[----:B------:R-:W-:Y:S02]  /*fe60*/  ULDC UR4, c[0x0][0xa88] ;  /* 0x0002a20000047ab9 */ /* 0x000fe40000000800 */
[----:B------:R-:W-:Y:S02]  /*fe70*/  IMAD.U32 R0, RZ, RZ, UR4 ;  /* 0x00000004ff007e24 */ /* 0x000fe4000f8e00ff */
[----:B------:R-:W-:Y:S02]  /*fe80*/  IMAD.U32 R4, RZ, RZ, UR8 ;  /* 0x00000008ff047e24 */ /* 0x000fe4000f8e00ff */
[----:B------:R-:W-:-:S05]  /*fe90*/  IMAD.U32 R5, RZ, RZ, UR9 ;  /* 0x00000009ff057e24 */ /* 0x000fca000f8e00ff */
[----:B------:R1:W5:Y:S01]  /*fea0*/  @P3 LDG.E R0, desc[UR36][R4.64] ;  /* 0x0000002404003981 */ /* 0x000362000c1e1900 */
[----:B0-----:R-:W-:Y:S01]  /*feb0*/  ISETP.NE.AND P0, PT, R11, 0x1, PT ;  /* 0x000000010b00780c */ /* 0x001fe20003f05270 */
[----:B------:R-:W-:Y:S01]  /*fec0*/  UMOV UR4, URZ ;  /* 0x0000003f00047c82 */ /* 0x000fe20008000000 */
[----:B------:R-:W-:Y:S01]  /*fed0*/  USHF.R.S32.HI UR12, URZ, 0x1f, UR10 ;  /* 0x0000001f3f0c7899 */ /* 0x000fe2000801140a */
[----:B------:R-:W-:-:S10]  /*fee0*/  ISETP.GE.AND P1, PT, R219, 0x80, PT ;  /* 0x00000080db00780c */ /* 0x000fd40003f26270 */
[----:B------:R-:W0:Y:S01]  /*fef0*/  @P0 LDC R9, c[0x0][0xbec] ;  /* 0x0002fb00ff090b82 */ /* 0x000e220000000800 */
[----:B--2---:R-:W-:Y:S01]  /*ff00*/  @P2 R2UR UR4, R6 ;  /* 0x00000000060422ca */ /* 0x004fe200000e0000 */
[----:B01----:R-:W-:-:S14]  /*ff10*/  @P3 BRA `(.L_x_1342) ;  /* 0x0000000000103947 */ /* 0x003fdc0003800000 */
[----:B------:R-:W-:Y:S05]  /*ff20*/  @!P2 BRA `(.L_x_1342) ;  /* 0x00000000000ca947 */ /* 0x000fea0003800000 */
[----:B------:R-:W2:Y:S04]  /*ff30*/  LDG.E R5, desc[UR36][R2.64] ;  /* 0x0000002402057981 */ /* 0x000ea8000c1e1900 */
[----:B-----5:R-:W2:Y:S02]  /*ff40*/  LDG.E R0, desc[UR36][R2.64+0x4] ;  /* 0x0000042402007981 */ /* 0x020ea4000c1e1900 */
[----:B--2---:R-:W-:-:S07]  /*ff50*/  IADD3 R0, -R5, R0, RZ ;  /* 0x0000000005007210 */ /* 0x004fce0007ffe1ff */
.L_x_1342:
[----:B------:R-:W-:Y:S01]  /*ff60*/  R2UR UR9, R208 ;  /* 0x00000000d00972ca */ /* 0x000fe200000e0000 */
[----:B------:R-:W-:Y:S01]  /*ff70*/  USHF.R.S32.HI UR11, URZ, 0x1f, UR4 ;  /* 0x0000001f3f0b7899 */ /* 0x000fe20008011404 */
[----:B------:R-:W-:Y:S11]  /*ff80*/  BSSY B1, `(.L_x_1343) ;  /* 0x000002f000017945 */ /* 0x000ff60003800000 */
[----:B------:R-:W-:-:S02]  /*ff90*/  USHF.R.S32.HI UR8, URZ, 0x1f, UR9 ;  /* 0x0000001f3f087899 */ /* 0x000fc40008011409 */
[----:B------:R-:W-:Y:S02]  /*ffa0*/  USEL UR13, UR9, URZ, !UP0 ;  /* 0x0000003f090d7287 */ /* 0x000fe4000c000000 */
[----:B------:R-:W-:Y:S01]  /*ffb0*/  USEL UR14, UR8, URZ, !UP0 ;  /* 0x0000003f080e7287 */ /* 0x000fe2000c000000 */
[----:B------:R-:W-:Y:S11]  /*ffc0*/  @P1 BRA `(.L_x_1344) ;  /* 0x0000000000a81947 */ /* 0x000ff60003800000 */
[----:B------:R-:W0:Y:S01]  /*ffd0*/  S2R R4, SR_TID.X ;  /* 0x0000000000047919 */ /* 0x000e220000002100 */
[----:B------:R-:W1:Y:S01]  /*ffe0*/  LDC R7, c[0x0][0xbe8] ;  /* 0x0002fa00ff077b82 */ /* 0x000e620000000800 */
[----:B------:R-:W-:Y:S02]  /*fff0*/  IMAD.U32 R3, RZ, RZ, UR61 ;  /* 0x0000003dff037e24 */ /* 0x000fe4000f8e00ff */
[----:B-1---5:R-:W-:-:S03]  /*10000*/  IMAD R2, R0, R7, RZ ;  /* 0x0000000700027224 */ /* 0x022fc600078e02ff */
[----:B0-----:R-:W-:-:S04]  /*10010*/  IADD3 R4, R3, -0x80, R4 ;  /* 0xffffff8003047810 */ /* 0x001fc80007ffe004 */
[----:B------:R-:W-:-:S13]  /*10020*/  ISETP.GE.AND P1, PT, R4, R2, PT ;  /* 0x000000020400720c */ /* 0x000fda0003f26270 */
[----:B------:R-:W-:Y:S05]  /*10030*/  @P1 BRA `(.L_x_1344) ;  /* 0x00000000008c1947 */ /* 0x000fea0003800000 */
[----:B------:R-:W-:Y:S01]  /*10040*/  ISETP.NE.AND P1, PT, R7, 0x1, PT ;  /* 0x000000010700780c */ /* 0x000fe20003f25270 */
[----:B------:R-:W-:Y:S01]  /*10050*/  ULDC.64 UR16, c[0x0][0xb90] ;  /* 0x0002e40000107ab9 */ /* 0x000fe20000000a00 */
[----:B------:R-:W-:Y:S01]  /*10060*/  R2UR UR15, R206 ;  /* 0x00000000ce0f72ca */ /* 0x000fe200000e0000 */
[----:B------:R-:W-:Y:S01]  /*10070*/  UIMAD UR10, UR12, UR16, URZ ;  /* 0x000000100c0a72a4 */ /* 0x000fe2000f8e023f */
[----:B------:R-:W-:Y:S01]  /*10080*/  IMAD.MOV.U32 R2, RZ, RZ, R4 ;  /* 0x000000ffff027224 */ /* 0x000fe200078e0004 */
        /* <DEDUP_REMOVED lines=30> */
.L_x_1344:
[----:B------:R-:W-:Y:S05]  /*10270*/  BSYNC B1 ;  /* 0x0000000000017941 */ /* 0x000fea0003800000 */
.L_x_1343:
[----:B0-----:R-:W0:Y:S01]  /*10280*/  @P0 LDC R3, c[0x0][0xbf0] ;  /* 0x0002fc00ff030b82 */ /* 0x001e220000000800 */
[----:B------:R-:W-:Y:S01]  /*10290*/  ULDC.64 UR16, c[0x0][0xaa0] ;  /* 0x0002a80000107ab9 */ /* 0x000fe20000000a00 */
[----:B------:R-:W-:Y:S01]  /*102a0*/  R2UR UR15, R206 ;  /* 0x00000000ce0f72ca */ /* 0x000fe200000e0000 */
[----:B------:R-:W-:Y:S01]  /*102b0*/  UIMAD UR10, UR11, UR16, URZ ;  /* 0x000000100b0a72a4 */ /* 0x000fe2000f8e023f */
[----:B------:R-:W-:Y:S01]  /*102c0*/  LEA R2, R205, R207, 0x5 ;  /* 0x000000cfcd027211 */ /* 0x000fe200078e28ff */
[----:B------:R-:W-:Y:S01]  /*102d0*/  UIMAD.WIDE.U32 UR8, UR4, UR16, URZ ;  /* 0x00000010040872a5 */ /* 0x000fe2000f8e003f */
[----:B------:R-:W-:Y:S01]  /*102e0*/  BSSY B1, `(.L_x_1345) ;  /* 0x0000040000017945 */ /* 0x000fe20003800000 */
[----:B------:R-:W-:Y:S02]  /*102f0*/  UIMAD UR10, UR4, UR17, UR10 ;  /* 0x00000011040a72a4 */ /* 0x000fe4000f8e020a */
[----:B------:R-:W-:Y:S01]  /*10300*/  VIADD R6, R2, UR61 ;  /* 0x0000003d02067c36 */ /* 0x000fe20008000000 */
[----:B------:R-:W-:Y:S01]  /*10310*/  ULDC.64 UR16, c[0x0][0xae8] ;  /* 0x0002ba0000107ab9 */ /* 0x000fe20000000a00 */
[----:B------:R-:W-:-:S02]  /*10320*/  UIADD3 UR9, UR9, UR10, URZ ;  /* 0x0000000a09097290 */ /* 0x000fc4000fffe03f */
[----:B------:R-:W-:Y:S01]  /*10330*/  UIMAD UR4, UR12, UR16, URZ ;  /* 0x000000100c0472a4 */ /* 0x000fe2000f8e023f */
[----:B------:R-:W-:Y:S01]  /*10340*/  @P0 IMAD.HI.U32 R2, R6, R9, RZ ;  /* 0x0000000906020227 */ /* 0x000fe200078e00ff */
[----:B------:R-:W-:Y:S02]  /*10350*/  UIMAD.WIDE.U32 UR8, UR15, UR16, UR8 ;  /* 0x000000100f0872a5 */ /* 0x000fe4000f8e0008 */
[----:B------:R-:W-:Y:S01]  /*10360*/  UIMAD UR4, UR15, UR17, UR4 ;  /* 0x000000110f0472a4 */ /* 0x000fe2000f8e0204 */
[----:B------:R-:W-:Y:S01]  /*10370*/  IMAD.MOV.U32 R5, RZ, RZ, R6 ;  /* 0x000000ffff057224 */ /* 0x000fe200078e0006 */
[----:B------:R-:W-:Y:S02]  /*10380*/  ULDC.64 UR10, c[0x0][0xaf0] ;  /* 0x0002bc00000a7ab9 */ /* 0x000fe40000000a00 */
[----:B------:R-:W-:Y:S02]  /*10390*/  UIADD3 UR9, UR9, UR4, URZ ;  /* 0x0000000409097290 */ /* 0x000fe4000fffe03f */
[----:B------:R-:W-:Y:S01]  /*103a0*/  UIMAD UR4, UR14, UR10, URZ ;  /* 0x0000000a0e0472a4 */ /* 0x000fe2000f8e023f */
[----:B0-----:R-:W-:Y:S01]  /*103b0*/  @P0 SHF.R.U32.HI R5, RZ, R3, R2 ;  /* 0x00000003ff050219 */ /* 0x001fe20000011602 */
[----:B------:R-:W-:-:S02]  /*103c0*/  UIMAD.WIDE.U32 UR8, UR13, UR10, UR8 ;  /* 0x0000000a0d0872a5 */ /* 0x000fc4000f8e0008 */
[----:B------:R-:W-:Y:S01]  /*103d0*/  UIMAD UR4, UR13, UR11, UR4 ;  /* 0x0000000b0d0472a4 */ /* 0x000fe2000f8e0204 */
[--C-:B------:R-:W-:Y:S01]  /*103e0*/  SHF.R.S32.HI R2, RZ, 0x1f, R5.reuse ;  /* 0x0000001fff027819 */ /* 0x100fe20000011405 */
[----:B------:R-:W-:Y:S01]  /*103f0*/  IMAD.MOV R7, RZ, RZ, -R5 ;  /* 0x000000ffff077224 */ /* 0x000fe200078e0a05 */
[----:B------:R-:W-:Y:S01]  /*10400*/  ULDC.64 UR10, c[0x0][0xae0] ;  /* 0x0002b800000a7ab9 */ /* 0x000fe20000000a00 */
[----:B------:R-:W-:Y:S02]  /*10410*/  UIADD3 UR4, UR9, UR4, URZ ;  /* 0x0000000409047290 */ /* 0x000fe4000fffe03f */
[----:B------:R-:W-:Y:S02]  /*10420*/  IMAD.U32 R3, RZ, RZ, UR9 ;  /* 0x00000009ff037e24 */ /* 0x000fe4000f8e00ff */
[----:B------:R-:W-:Y:S02]  /*10430*/  IMAD R4, R2, UR10, RZ ;  /* 0x0000000a02047c24 */ /* 0x000fe4000f8e02ff */
[----:B------:R-:W-:Y:S01]  /*10440*/  IMAD.U32 R2, RZ, RZ, UR8 ;  /* 0x00000008ff027e24 */ /* 0x000fe2000f8e00ff */
[----:B------:R-:W-:Y:S01]  /*10450*/  ULDC.64 UR8, c[0x0][0xad8] ;  /* 0x0002b60000087ab9 */ /* 0x000fe20000000a00 */
[----:B------:R-:W-:-:S02]  /*10460*/  IMAD.U32 R3, RZ, RZ, UR4 ;  /* 0x00000004ff037e24 */ /* 0x000fc4000f8e00ff */
[----:B------:R-:W-:Y:S02]  /*10470*/  IMAD R7, R11, R7, R6 ;  /* 0x000000070b077224 */ /* 0x000fe400078e0206 */
[C---:B------:R-:W-:Y:S02]  /*10480*/  IMAD R9, R5.reuse, UR11, R4 ;  /* 0x0000000b05097c24 */ /* 0x040fe4000f8e0204 */
[----:B------:R-:W-:Y:S01]  /*10490*/  IMAD.WIDE.U32 R2, R5, UR10, R2 ;  /* 0x0000000a05027c25 */ /* 0x000fe2000f8e0002 */
[----:B------:R-:W-:-:S03]  /*104a0*/  SHF.R.S32.HI R4, RZ, 0x1f, R7 ;  /* 0x0000001fff047819 */ /* 0x000fc60000011407 */
[----:B------:R-:W-:Y:S01]  /*104b0*/  VIADD R6, R207, UR61 ;  /* 0x0000003dcf067c36 */ /* 0x000fe20008000000 */
[----:B------:R-:W-:Y:S01]  /*104c0*/  IADD3 R3, R3, R9, RZ ;  /* 0x0000000903037210 */ /* 0x000fe20007ffe0ff */
[----:B------:R-:W-:Y:S02]  /*104d0*/  IMAD R4, R4, UR8, RZ ;  /* 0x0000000804047c24 */ /* 0x000fe4000f8e02ff */
[----:B-----5:R-:W-:Y:S02]  /*104e0*/  IMAD R11, R0, R11, RZ ;  /* 0x0000000b000b7224 */ /* 0x020fe400078e02ff */
[C---:B------:R-:W-:Y:S02]  /*104f0*/  IMAD R5, R7.reuse, UR9, R4 ;  /* 0x0000000907057c24 */ /* 0x040fe4000f8e0204 */
[----:B------:R-:W-:Y:S01]  /*10500*/  IMAD.WIDE.U32 R2, R7, UR8, R2 ;  /* 0x0000000807027c25 */ /* 0x000fe2000f8e0002 */
[----:B------:R-:W-:Y:S01]  /*10510*/  ISETP.GE.AND P2, PT, R6, R11, PT ;  /* 0x0000000b0600720c */ /* 0x000fe20003f46270 */
[----:B------:R-:W-:-:S02]  /*10520*/  ULDC.64 UR8, c[0x0][0xa80] ;  /* 0x0002a00000087ab9 */ /* 0x000fc40000000a00 */
        /* <DEDUP_REMOVED lines=27> */
.L_x_1346:
[----:B------:R-:W-:Y:S05]  /*106e0*/  BSYNC B1 ;  /* 0x0000000000017941 */ /* 0x000fea0003800000 */
.L_x_1345:
        /* <DEDUP_REMOVED lines=21> */
.L_x_1348:
[----:B------:R-:W-:Y:S05]  /*10840*/  BSYNC B1 ;  /* 0x0000000000017941 */ /* 0x000fea0003800000 */
.L_x_1347:
        /* <DEDUP_REMOVED lines=21> */
.L_x_1350:
[----:B------:R-:W-:Y:S05]  /*109a0*/  BSYNC B1 ;  /* 0x0000000000017941 */ /* 0x000fea0003800000 */
.L_x_1349:
        /* <DEDUP_REMOVED lines=22> */
.L_x_1341:
[----:B------:R-:W-:Y:S05]  /*10b10*/  BSYNC B0 ;  /* 0x0000000000007941 */ /* 0x000fea0003800000 */
.L_x_1332:
[----:B------:R-:W-:Y:S02]  /*10b20*/  ULDC UR4, c[0x0][0xc3c] ;  /* 0x00030f0000047ab9 */ /* 0x000fe40000000800 */
[----:B------:R-:W-:-:S06]  /*10b30*/  UISETP.GE.AND UP0, UPT, UR6, UR4, UPT ;  /* 0x000000040600728c */ /* 0x000fcc000bf06270 */
[----:B------:R-:W-:-:S13]  /*10b40*/  PLOP3.LUT P0, PT, PT, PT, UP0, 0x80, 0x0 ;  /* 0x000000000000781c */ /* 0x000fda0003f0f008 */
[----:B------:R-:W-:Y:S05]  /*10b50*/  @!P0 BRA `(.L_x_1351) ;  /* 0xffffff0000908947 */ /* 0x000fea000383ffff */
[----:B------:R-:W-:Y:S05]  /*10b60*/  EXIT ;  /* 0x000000000000794d */ /* 0x000fea0003800000 */
.L_x_1242:
[----:B------:R-:W-:-:S08]  /*10b70*/  NOP ;  /* 0x0000000000007918 */ /* 0x000fd00000000000 */
[----:B0-----:R-:W0:-:S00]  /*10b80*/  USETMAXREG.DEALLOC.CTAPOOL 0x28 ;  /* 0x00000028000079c8 */ /* 0x001e0000080e0500 */
        /* <DEDUP_REMOVED lines=14> */
.L_x_1352:
[----:B------:R-:W-:Y:S01]  /*10c70*/  LOP3.LUT R5, R0, 0x1f, RZ, 0xc0, !PT ;  /* 0x0000001f00057812 */ /* 0x000fe200078ec0ff */
[----:B------:R-:W-:Y:S01]  /*10c80*/  ULDC UR4, c[0x0][0xc3c] ;  /* 0x00030f0000047ab9 */ /* 0x000fe20000000800 */
[----:B------:R-:W0:Y:S01]  /*10c90*/  S2UR UR6, SR_CTAID.X ;  /* 0x00000000000679c3 */ /* 0x000e220000002500 */
[----:B------:R-:W-:Y:S01]  /*10ca0*/  ULDC UR5, c[0x0][0xc38] ;  /* 0x00030e0000057ab9 */ /* 0x000fe20000000800 */
[----:B------:R-:W-:-:S04]  /*10cb0*/  ISETP.NE.AND P0, PT, R5, 0x1f, PT ;  /* 0x0000001f0500780c */ /* 0x000fc80003f05270 */
[----:B------:R-:W-:-:S13]  /*10cc0*/  ISETP.GE.OR P1, PT, R5, UR4, !P0 ;  /* 0x0000000405007c0c */ /* 0x000fda000c726670 */
[----:B------:R-:W1:Y:S02]  /*10cd0*/  @!P1 LDC.64 R2, c[0x0][0xc80] ;  /* 0x00032000ff029b82 */ /* 0x000e640000000a00 */
[----:B-1----:R-:W-:-:S05]  /*10ce0*/  @!P1 IMAD.WIDE.U32 R2, R5, 0x4, R2 ;  /* 0x0000000405029825 */ /* 0x002fca00078e0002 */
        /* <DEDUP_REMOVED lines=8> */
[----:B--2---:R-:W1:Y:S02]  /*10d70*/  SHFL.UP PT, R6, R4, 0x1, RZ ;  /* 0x0420000004067989 */ /* 0x004e6400000e00ff */
[----:B-1----:R-:W-:-:S04]  /*10d80*/  SEL R7, R6, RZ, P1 ;  /* 0x000000ff06077207 */ /* 0x002fc80000800000 */
[----:B------:R-:W-:-:S05]  /*10d90*/  IADD3 R7, R4, R7, RZ ;  /* 0x0000000704077210 */ /* 0x000fca0007ffe0ff */
        /* <DEDUP_REMOVED lines=17> */
[----:B------:R-:W-:Y:S01]  /*10eb0*/  MOV R6, R3 ;  /* 0x0000000300067202 */ /* 0x000fe20000000f00 */
[----:B------:R-:W-:Y:S01]  /*10ec0*/  UMOV UR4, URZ ;  /* 0x0000003f00047c82 */ /* 0x000fe20008000000 */
[----:B------:R-:W-:-:S05]  /*10ed0*/  ULDC UR5, c[0x0][0xc38] ;  /* 0x00030e0000057ab9 */ /* 0x000fca0000000800 */
.L_x_1358:
[----:B------:R-:W0:Y:S01]  /*10ee0*/  LDC R2, c[0x0][0xc3c] ;  /* 0x00030f00ff027b82 */ /* 0x000e220000000800 */
[----:B------:R-:W-:-:S06]  /*10ef0*/  UIADD3 UR4, UR4, 0x1f, URZ ;  /* 0x0000001f04047890 */ /* 0x000fcc000fffe03f */
[----:B0-----:R-:W-:-:S13]  /*10f00*/  ISETP.LE.AND P6, PT, R2, UR4, PT ;  /* 0x0000000402007c0c */ /* 0x001fda000bfc3270 */
[----:B------:R-:W-:Y:S05]  /*10f10*/  @P6 BRA `(.L_x_1355) ;  /* 0x0000000400b06947 */ /* 0x000fea0003800000 */
[----:B------:R-:W-:Y:S01]  /*10f20*/  VIADD R7, R5, UR4 ;  /* 0x0000000405077c36 */ /* 0x000fe20008000000 */
[----:B------:R-:W-:Y:S01]  /*10f30*/  BSSY B0, `(.L_x_1356) ;  /* 0x0000007000007945 */ /* 0x000fe20003800000 */
[----:B------:R-:W-:-:S03]  /*10f40*/  IMAD.MOV.U32 R4, RZ, RZ, RZ ;  /* 0x000000ffff047224 */ /* 0x000fc600078e00ff */
[----:B------:R-:W-:-:S13]  /*10f50*/  ISETP.GE.OR P6, PT, R7, R2, !P0 ;  /* 0x000000020700720c */ /* 0x000fda00047c6670 */
[----:B------:R-:W-:Y:S05]  /*10f60*/  @P6 BRA `(.L_x_1357) ;  /* 0x00000000000c6947 */ /* 0x000fea0003800000 */
[----:B------:R-:W0:Y:S02]  /*10f70*/  LDC.64 R2, c[0x0][0xc80] ;  /* 0x00032000ff027b82 */ /* 0x000e240000000a00 */
[----:B0-----:R-:W-:-:S05]  /*10f80*/  IMAD.WIDE R2, R7, 0x4, R2 ;  /* 0x0000000407027825 */ /* 0x001fca00078e0202 */
[----:B------:R0:W5:Y:S02]  /*10f90*/  LDG.E R4, desc[UR36][R2.64] ;  /* 0x0000002402047981 */ /* 0x000164000c1e1900 */
.L_x_1357:
[----:B------:R-:W-:Y:S05]  /*10fa0*/  BSYNC B0 ;  /* 0x0000000000007941 */ /* 0x000fea0003800000 */
.L_x_1356:
        /* <DEDUP_REMOVED lines=15> */
[----:B------:R-:W0:Y:S02]  /*110a0*/  SHFL.IDX PT, R3, R8, 0x1f, 0x1f ;  /* 0x03e01f0008037f89 */ /* 0x000e2400000e0000 */
[----:B0-----:R-:W-:-:S04]  /*110b0*/  IMAD R3, R3, UR5, RZ ;  /* 0x0000000503037c24 */ /* 0x001fc8000f8e02ff */
[----:B------:R-:W-:-:S05]  /*110c0*/  IMAD.IADD R6, R3, 0x1, R6 ;  /* 0x0000000103067824 */ /* 0x000fca00078e0206 */
[----:B------:R-:W-:-:S13]  /*110d0*/  ISETP.GT.AND P6, PT, R6, UR6, PT ;  /* 0x0000000606007c0c */ /* 0x000fda000bfc4270 */
[----:B------:R-:W-:Y:S05]  /*110e0*/  @!P6 BRA `(.L_x_1358) ;  /* 0xfffffffc007ce947 */ /* 0x000fea000383ffff */
.L_x_1354:
[----:B------:R-:W-:-:S04]  /*110f0*/  IMAD.IADD R13, R6, 0x1, -R3 ;  /* 0x00000001060d7824 */ /* 0x000fc800078e0a03 */
[----:B------:R-:W-:-:S05]  /*11100*/  IMAD R2, R8, UR5, R13 ;  /* 0x0000000508027c24 */ /* 0x000fca000f8e020d */
[----:B------:R-:W-:Y:S02]  /*11110*/  ISETP.GT.AND P0, PT, R2, UR6, PT ;  /* 0x0000000602007c0c */ /* 0x000fe4000bf04270 */
[----:B------:R-:W0:Y:S11]  /*11120*/  LDC.64 R2, c[0x0][0xc90] ;  /* 0x00032400ff027b82 */ /* 0x000e360000000a00 */
[----:B------:R-:W-:-:S04]  /*11130*/  VOTE.ANY R9, PT, !P0 ;  /* 0x0000000000097806 */ /* 0x000fc800040e0100 */
[----:B------:R-:W1:Y:S02]  /*11140*/  POPC R15, R9 ;  /* 0x00000009000f7309 */ /* 0x000e640000000000 */
[----:B-1----:R-:W-:-:S04]  /*11150*/  VIADD R19, R15, UR4 ;  /* 0x000000040f137c36 */ /* 0x002fc80008000000 */
[----:B0-----:R-:W-:-:S05]  /*11160*/  IMAD.WIDE R2, R19, 0x4, R2 ;  /* 0x0000000413027825 */ /* 0x001fca00078e0202 */
[----:B------:R-:W2:Y:S01]  /*11170*/  LDG.E R7, desc[UR36][R2.64] ;  /* 0x0000002402077981 */ /* 0x000ea2000c1e1900 */
[----:B------:R-:W-:-:S03]  /*11180*/  ISETP.NE.AND P0, PT, R9, RZ, PT ;  /* 0x000000ff0900720c */ /* 0x000fc60003f05270 */
[----:B------:R-:W2:Y:S02]  /*11190*/  SHFL.IDX PT, R4, R4, R15, 0x1f ;  /* 0x00001f0f04047589 */ /* 0x000ea400000e0000 */
[----:B--2---:R-:W-:-:S05]  /*111a0*/  IMAD R6, R4, R7, RZ ;  /* 0x0000000704067224 */ /* 0x004fca00078e02ff */
[----:B------:R-:W-:-:S04]  /*111b0*/  IABS R12, R6 ;  /* 0x00000006000c7213 */ /* 0x000fc80000000000 */
[----:B------:R-:W0:Y:S08]  /*111c0*/  I2F.RP R10, R12 ;  /* 0x0000000c000a7306 */ /* 0x000e300000209400 */
[----:B0-----:R-:W0:Y:S02]  /*111d0*/  MUFU.RCP R10, R10 ;  /* 0x0000000a000a7308 */ /* 0x001e240000001000 */
[----:B0-----:R-:W-:-:S06]  /*111e0*/  VIADD R11, R10, 0xffffffe ;  /* 0x0ffffffe0a0b7836 */ /* 0x001fcc0000000000 */
[----:B------:R0:W1:Y:S01]  /*111f0*/  F2I.FTZ.U32.TRUNC.NTZ R3, R11 ;  /* 0x0000000b00037305 */ /* 0x000062000021f000 */
[----:B------:R-:W-:Y:S05]  /*11200*/  @!P0 BRA `(.L_x_1359) ;  /* 0x0000000000088947 */ /* 0x000fea0003800000 */
[----:B------:R-:W-:-:S05]  /*11210*/  VIADD R9, R15, 0xffffffff ;  /* 0xffffffff0f097836 */ /* 0x000fca0000000000 */
[----:B------:R2:W3:Y:S02]  /*11220*/  SHFL.IDX PT, R16, R8, R9, 0x1f ;  /* 0x00001f0908107589 */ /* 0x0004e400000e0000 */
.L_x_1359:
[----:B---3--:R-:W-:Y:S01]  /*11230*/  IMAD R16, R16, UR5, R13 ;  /* 0x0000000510107c24 */ /* 0x008fe2000f8e020d */
[----:B------:R-:W-:Y:S01]  /*11240*/  IABS R2, R6 ;  /* 0x0000000600027213 */ /* 0x000fe20000000000 */
[----:B01----:R-:W-:-:S03]  /*11250*/  IMAD.MOV R11, RZ, RZ, -R3 ;  /* 0x000000ffff0b7224 */ /* 0x003fc600078e0a03 */
[----:B--2---:R-:W-:Y:S01]  /*11260*/  IADD3 R9, -R16, UR6, RZ ;  /* 0x0000000610097c10 */ /* 0x004fe2000fffe1ff */
        /* <DEDUP_REMOVED lines=17> */
[----:B------:R-:W-:Y:S02]  /*11380*/  @!P2 IADD3 R2, -R2, RZ, RZ ;  /* 0x000000ff0202a210 */ /* 0x000fe40007ffe1ff */
[----:B------:R-:W-:-:S05]  /*11390*/  @!P1 LOP3.LUT R2, RZ, R6, RZ, 0x33, !PT ;  /* 0x00000006ff029212 */ /* 0x000fca00078e33ff */
[----:B------:R-:W-:Y:S02]  /*113a0*/  IMAD R13, R7, R2, RZ ;  /* 0x00000002070d7224 */ /* 0x000fe400078e02ff */
[----:B------:R-:W-:Y:S02]  /*113b0*/  IMAD.MOV R2, RZ, RZ, -R2 ;  /* 0x000000ffff027224 */ /* 0x000fe400078e0a02 */
[----:B------:R-:W-:Y:S02]  /*113c0*/  IMAD.MOV R8, RZ, RZ, -R13 ;  /* 0x000000ffff087224 */ /* 0x000fe400078e0a0d */
[----:B------:R-:W-:Y:S02]  /*113d0*/  IMAD R6, R6, R2, R9 ;  /* 0x0000000206067224 */ /* 0x000fe400078e0209 */
[----:B------:R-:W-:Y:S01]  /*113e0*/  IMAD.MOV.U32 R2, RZ, RZ, RZ ;  /* 0x000000ffff027224 */ /* 0x000fe200078e00ff */
[----:B------:R-:W-:Y:S02]  /*113f0*/  VIADDMNMX R15, R8, UR5, R7, PT ;  /* 0x00000005080f7c46 */ /* 0x000fe4000b800107 */
[----:B------:R-:W-:-:S02]  /*11400*/  IABS R11, R6 ;  /* 0x00000006000b7213 */ /* 0x000fc40000000000 */
[----:B------:R-:W-:Y:S01]  /*11410*/  IABS R8, R15 ;  /* 0x0000000f00087213 */ /* 0x000fe20000000000 */
[----:B------:R-:W-:-:S03]  /*11420*/  IMAD.MOV R18, RZ, RZ, -R15 ;  /* 0x000000ffff127224 */ /* 0x000fc600078e0a0f */
[----:B------:R-:W0:Y:S08]  /*11430*/  I2F.RP R7, R8 ;  /* 0x0000000800077306 */ /* 0x000e300000209400 */
[----:B0-----:R-:W0:Y:S02]  /*11440*/  MUFU.RCP R7, R7 ;  /* 0x0000000700077308 */ /* 0x001e240000001000 */
[----:B0-----:R-:W-:-:S06]  /*11450*/  VIADD R3, R7, 0xffffffe ;  /* 0x0ffffffe07037836 */ /* 0x001fcc0000000000 */
[----:B------:R-:W0:Y:S02]  /*11460*/  F2I.FTZ.U32.TRUNC.NTZ R3, R3 ;  /* 0x0000000300037305 */ /* 0x000e24000021f000 */
[----:B0-----:R-:W-:-:S04]  /*11470*/  IMAD.MOV R10, RZ, RZ, -R3 ;  /* 0x000000ffff0a7224 */ /* 0x001fc800078e0a03 */
[----:B------:R-:W-:Y:S01]  /*11480*/  IMAD.MOV.U32 R9, RZ, RZ, R10 ;  /* 0x000000ffff097224 */ /* 0x000fe200078e000a */
[----:B------:R-:W-:-:S03]  /*11490*/  IABS R10, R15 ;  /* 0x0000000f000a7213 */ /* 0x000fc60000000000 */
[----:B------:R-:W-:-:S04]  /*114a0*/  IMAD R9, R9, R8, RZ ;  /* 0x0000000809097224 */ /* 0x000fc800078e02ff */
[----:B------:R-:W-:Y:S01]  /*114b0*/  IMAD.HI.U32 R2, R3, R9, R2 ;  /* 0x0000000903027227 */ /* 0x000fe200078e0002 */
[----:B------:R-:W-:-:S05]  /*114c0*/  IADD3 R3, RZ, -R10, RZ ;  /* 0x8000000aff037210 */ /* 0x000fca0007ffe0ff */
        /* <DEDUP_REMOVED lines=8> */
[----:B------:R-:W-:Y:S01]  /*11550*/  ISETP.GE.AND P2, PT, R3, RZ, PT ;  /* 0x000000ff0300720c */ /* 0x000fe20003f46270 */
[----:B------:R-:W-:-:S06]  /*11560*/  IMAD.IADD R3, R6, 0x1, R13 ;  /* 0x0000000106037824 */ /* 0x000fcc00078e020d */
[----:B------:R-:W-:-:S06]  /*11570*/  @P0 VIADD R2, R2, 0x1 ;  /* 0x0000000102020836 */ /* 0x000fcc0000000000 */
[----:B------:R-:W-:Y:S01]  /*11580*/  @!P2 IMAD.MOV R2, RZ, RZ, -R2 ;  /* 0x000000ffff02a224 */ /* 0x000fe200078e0a02 */
[----:B------:R-:W-:-:S04]  /*11590*/  @!P1 LOP3.LUT R2, RZ, R15, RZ, 0x33, !PT ;  /* 0x0000000fff029212 */ /* 0x000fc800078e33ff */
[----:B------:R-:W-:Y:S01]  /*115a0*/  LOP3.LUT R17, RZ, R2, RZ, 0x33, !PT ;  /* 0x00000002ff117212 */ /* 0x000fe200078e33ff */
[----:B------:R-:W-:-:S03]  /*115b0*/  IMAD R18, R2, R18, R3 ;  /* 0x0000001202127224 */ /* 0x000fc600078e0203 */
[----:B------:R-:W-:Y:S01]  /*115c0*/  IADD3 R17, R4, R17, RZ ;  /* 0x0000001104117210 */ /* 0x000fe20007ffe0ff */
[----:B------:R-:W-:Y:S06]  /*115d0*/  BRA `(.L_x_1360) ;  /* 0x0000000000147947 */ /* 0x000fec0003800000 */
.L_x_1355:
[----:B------:R-:W-:Y:S01]  /*115e0*/  ULDC UR4, c[0x0][0xc3c] ;  /* 0x00030f0000047ab9 */ /* 0x000fe20000000800 */
[----:B------:R-:W-:Y:S02]  /*115f0*/  IMAD.MOV.U32 R17, RZ, RZ, RZ ;  /* 0x000000ffff117224 */ /* 0x000fe400078e00ff */
[----:B------:R-:W-:Y:S02]  /*11600*/  IMAD.U32 R16, RZ, RZ, UR6 ;  /* 0x00000006ff107e24 */ /* 0x000fe4000f8e00ff */
[----:B------:R-:W-:Y:S02]  /*11610*/  IMAD.MOV.U32 R18, RZ, RZ, RZ ;  /* 0x000000ffff127224 */ /* 0x000fe400078e00ff */
[----:B------:R-:W-:-:S07]  /*11620*/  IMAD.U32 R19, RZ, RZ, UR4 ;  /* 0x00000004ff137e24 */ /* 0x000fce000f8e00ff */
.L_x_1360:
[----:B------:R-:W-:-:S13]  /*11630*/  ISETP.NE.AND P0, PT, R5, RZ, PT ;  /* 0x000000ff0500720c */ /* 0x000fda0003f05270 */
[----:B------:R-:W0:Y:S01]  /*11640*/  @!P0 S2R R3, SR_CgaCtaId ;  /* 0x0000000000038919 */ /* 0x000e220000008800 */
[----:B------:R-:W-:-:S04]  /*11650*/  @!P0 MOV R2, 0x400 ;  /* 0x0000040000028802 */ /* 0x000fc80000000f00 */
[----:B0-----:R-:W-:-:S05]  /*11660*/  @!P0 LEA R2, R3, R2, 0x18 ;  /* 0x0000000203028211 */ /* 0x001fca00078ec0ff */
[----:B------:R1:W-:Y:S01]  /*11670*/  @!P0 STS.128 [R2+0x308d0], R16 ;  /* 0x0308d01002008388 */ /* 0x0003e20000000c00 */
[----:B------:R-:W-:Y:S06]  /*11680*/  BAR.ARV 0x5, 0x180 ;  /* 0x0146000000007b1d */ /* 0x000fec0000002000 */
.L_x_1353:
[----:B------:R2:W-:Y:S01]  /*11690*/  STL [R1+0x1c], RZ ;  /* 0x00001cff01007387 */ /* 0x0005e20000100800 */
[----:B------:R-:W-:Y:S01]  /*116a0*/  ULDC UR4, c[0x0][0xc3c] ;  /* 0x00030f0000047ab9 */ /* 0x000fe20000000800 */
[----:B------:R-:W-:Y:S01]  /*116b0*/  IMAD.MOV.U32 R28, RZ, RZ, 0x1 ;  /* 0x00000001ff1c7424 */ /* 0x000fe200078e00ff */
[----:B0-----:R-:W-:Y:S01]  /*116c0*/  ISETP.GE.AND P0, PT, R19, UR4, PT ;  /* 0x0000000413007c0c */ /* 0x001fe2000bf06270 */
[----:B------:R-:W-:-:S12]  /*116d0*/  IMAD.MOV.U32 R25, RZ, RZ, RZ ;  /* 0x000000ffff197224 */ /* 0x000fd800078e00ff */
[----:B--2---:R-:W-:Y:S05]  /*116e0*/  @P0 BRA `(.L_x_1361) ;  /* 0x0000004800c80947 */ /* 0x004fea0003800000 */
[----:B-1----:R-:W2:Y:S01]  /*116f0*/  LDL R2, [R1+0x20] ;  /* 0x0000200001027983 */ /* 0x002ea20000100800 */
[----:B------:R-:W0:Y:S01]  /*11700*/  S2UR UR5, SR_CgaCtaId ;  /* 0x00000000000579c3 */ /* 0x000e220000008800 */
[----:B------:R-:W-:Y:S01]  /*11710*/  SHF.L.U32 R34, R0, 0x3, RZ ;  /* 0x0000000300227819 */ /* 0x000fe200000006ff */
[----:B------:R-:W-:Y:S01]  /*11720*/  BSSY B8, `(.L_x_1361) ;  /* 0x00004ae000087945 */ /* 0x000fe20003800000 */
[----:B------:R1:W-:Y:S01]  /*11730*/  STL [R1+0x1c], RZ ;  /* 0x00001cff01007387 */ /* 0x0003e20000100800 */
[----:B------:R-:W-:Y:S01]  /*11740*/  IMAD.MOV.U32 R28, RZ, RZ, 0x1 ;  /* 0x00000001ff1c7424 */ /* 0x000fe200078e00ff */
[----:B------:R-:W-:Y:S01]  /*11750*/  LOP3.LUT R3, R34, 0x1f8, RZ, 0xc0, !PT ;  /* 0x000001f822037812 */ /* 0x000fe200078ec0ff */
[----:B------:R-:W-:Y:S01]  /*11760*/  IMAD.MOV.U32 R25, RZ, RZ, RZ ;  /* 0x000000ffff197224 */ /* 0x000fe200078e00ff */
[----:B------:R-:W-:Y:S02]  /*11770*/  ULDC UR39, c[0x0][0xc] ;  /* 0x0000030000277ab9 */ /* 0x000fe40000000800 */
[----:B------:R-:W-:-:S04]  /*11780*/  LOP3.LUT R3, R3, 0x38, R0, 0x78, !PT ;  /* 0x0000003803037812 */ /* 0x000fc800078e7800 */
[----:B------:R-:W-:Y:S02]  /*11790*/  LOP3.LUT R32, R3, 0x200, R34, 0xf8, !PT ;  /* 0x0000020003207812 */ /* 0x000fe400078ef822 */
[----:B------:R-:W-:-:S04]  /*117a0*/  LOP3.LUT R34, R34, 0x38, RZ, 0xc0, !PT ;  /* 0x0000003822227812 */ /* 0x000fc800078ec0ff */
[C---:B------:R-:W-:Y:S02]  /*117b0*/  LOP3.LUT R37, R34.reuse, 0x80, RZ, 0xfc, !PT ;  /* 0x0000008022257812 */ /* 0x040fe400078efcff */
[----:B------:R-:W-:Y:S02]  /*117c0*/  LOP3.LUT R36, R34, 0xc0, RZ, 0xfc, !PT ;  /* 0x000000c022247812 */ /* 0x000fe400078efcff */
[----:B--2---:R-:W-:Y:S02]  /*117d0*/  R2UR UR4, R2 ;  /* 0x00000000020472ca */ /* 0x004fe400000e0000 */
[C---:B------:R-:W-:Y:S01]  /*117e0*/  LOP3.LUT R2, R0.reuse, 0x7f, RZ, 0xc0, !PT ;  /* 0x0000007f00027812 */ /* 0x040fe200078ec0ff */
[----:B------:R-:W-:-:S03]  /*117f0*/  IMAD.SHL.U32 R0, R0, 0x10, RZ ;  /* 0x0000001000007824 */ /* 0x000fc600078e00ff */
[----:B------:R-:W-:-:S04]  /*11800*/  SHF.R.U32.HI R2, RZ, 0x3, R2 ;  /* 0x00000003ff027819 */ /* 0x000fc80000011602 */
[----:B------:R-:W-:Y:S02]  /*11810*/  LOP3.LUT R2, R2, 0x70, R0, 0xf8, !PT ;  /* 0x0000007002027812 */ /* 0x000fe400078ef800 */
[----:B------:R-:W-:Y:S01]  /*11820*/  LOP3.LUT R0, R34, 0x40, RZ, 0xfc, !PT ;  /* 0x0000004022007812 */ /* 0x000fe200078efcff */
[----:B------:R-:W-:-:S03]  /*11830*/  ULOP3.LUT UR38, UR4, 0x2, URZ, 0xfc, !UPT ;  /* 0x0000000204267892 */ /* 0x000fc6000f8efc3f */
[----:B------:R-:W-:Y:S02]  /*11840*/  UMOV UR4, 0x400 ;  /* 0x0000040000047882 */ /* 0x000fe40000000000 */
[----:B0-----:R-:W-:-:S06]  /*11850*/  ULEA UR4, UR5, UR4, 0x18 ;  /* 0x0000000405047291 */ /* 0x001fcc000f8ec03f */
[----:B------:R-:W-:-:S04]  /*11860*/  IMAD.U32 R22, RZ, RZ, UR4 ;  /* 0x00000004ff167e24 */ /* 0x000fc8000f8e00ff */
[----:B-1----:R-:W-:-:S07]  /*11870*/  IMAD R33, R32, 0x2, R22 ;  /* 0x0000000220217824 */ /* 0x002fce00078e0216 */
.L_x_1432:
[----:B------:R-:W-:Y:S05]  /*11880*/  YIELD ;  /* 0x0000000000007946 */ /* 0x000fea0003800000 */
[----:B------:R-:W-:Y:S01]  /*11890*/  ULDC.64 UR4, c[0x0][0xa28] ;  /* 0x00028a0000047ab9 */ /* 0x000fe20000000a00 */
[----:B------:R-:W-:Y:S01]  /*118a0*/  IMAD.MOV.U32 R24, RZ, RZ, RZ ;  /* 0x000000ffff187224 */ /* 0x000fe200078e00ff */
[----:B------:R-:W-:-:S04]  /*118b0*/  ISETP.NE.U32.AND P0, PT, RZ, UR4, PT ;  /* 0x00000004ff007c0c */ /* 0x000fc8000bf05070 */
[----:B------:R-:W-:Y:S01]  /*118c0*/  ISETP.NE.AND.EX P0, PT, RZ, UR5, PT, P0 ;  /* 0x00000005ff007c0c */ /* 0x000fe2000bf05300 */
[----:B------:R-:W-:-:S12]  /*118d0*/  ULDC.64 UR4, c[0x0][0xa18] ;  /* 0x0002860000047ab9 */ /* 0x000fd80000000a00 */
[----:B0-----:R-:W0:Y:S02]  /*118e0*/  @P0 LDC.64 R2, c[0x0][0xa28] ;  /* 0x00028a00ff020b82 */ /* 0x001e240000000a00 */
[----:B0-----:R-:W-:-:S05]  /*118f0*/  @P0 IMAD.WIDE R2, R19, 0x4, R2 ;  /* 0x0000000413020825 */ /* 0x001fca00078e0202 */
[----:B------:R0:W2:Y:S01]  /*11900*/  @P0 LDG.E R24, desc[UR36][R2.64] ;  /* 0x0000002402180981 */ /* 0x0000a2000c1e1900 */
[----:B------:R-:W-:Y:S02]  /*11910*/  ISETP.NE.U32.AND P0, PT, RZ, UR4, PT ;  /* 0x00000004ff007c0c */ /* 0x000fe4000bf05070 */
[----:B------:R-:W-:Y:S02]  /*11920*/  MOV R35, RZ ;  /* 0x000000ff00237202 */ /* 0x000fe40000000f00 */
[----:B------:R-:W-:Y:S01]  /*11930*/  ISETP.NE.AND.EX P1, PT, RZ, UR5, PT, P0 ;  /* 0x00000005ff007c0c */ /* 0x000fe2000bf25300 */
[----:B------:R-:W-:Y:S01]  /*11940*/  ULDC.64 UR4, c[0x0][0xa00] ;  /* 0x0002800000047ab9 */ /* 0x000fe20000000a00 */
[----:B------:R-:W-:Y:S02]  /*11950*/  LOP3.LUT R23, R23, 0xfffffeff, RZ, 0xc0, !PT ;  /* 0xfffffeff17177812 */ /* 0x000fe400078ec0ff */
[----:B------:R-:W-:Y:S01]  /*11960*/  ISETP.NE.U32.AND P0, PT, RZ, UR4, PT ;  /* 0x00000004ff007c0c */ /* 0x000fe2000bf05070 */
[----:B0-----:R-:W0:Y:S03]  /*11970*/  LDC.64 R2, c[0x0][0xa00] ;  /* 0x00028000ff027b82 */ /* 0x001e260000000a00 */
[----:B------:R-:W-:Y:S01]  /*11980*/  ISETP.NE.AND.EX P2, PT, RZ, UR5, PT, P0 ;  /* 0x00000005ff007c0c */ /* 0x000fe2000bf45300 */
[----:B------:R-:W-:-:S04]  /*11990*/  ULDC.64 UR4, c[0x0][0x418] ;  /* 0x0001060000047ab9 */ /* 0x000fc80000000a00 */
[----:B-1----:R-:W1:Y:S08]  /*119a0*/  @P1 LDC.64 R4, c[0x0][0xa18] ;  /* 0x00028600ff041b82 */ /* 0x002e700000000a00 */
[----:B------:R-:W-:Y:S01]  /*119b0*/  @P2 LOP3.LUT R23, R23, 0x100, RZ, 0xfc, !PT ;  /* 0x0000010017172812 */ /* 0x000fe200078efcff */
[----:B0-----:R-:W-:-:S05]  /*119c0*/  IMAD.WIDE R2, R19, 0x4, R2 ;  /* 0x0000000413027825 */ /* 0x001fca00078e0202 */
[----:B------:R0:W5:Y:S01]  /*119d0*/  @P2 LDG.E R35, desc[UR36][R2.64] ;  /* 0x0000002402232981 */ /* 0x000162000c1e1900 */
[----:B-1----:R-:W-:-:S05]  /*119e0*/  @P1 IMAD.WIDE R4, R19, 0x4, R4 ;  /* 0x0000000413041825 */ /* 0x002fca00078e0204 */
[----:B------:R0:W5:Y:S01]  /*119f0*/  @P1 LDG.E R29, desc[UR36][R4.64] ;  /* 0x00000024041d1981 */ /* 0x000162000c1e1900 */
[----:B------:R-:W-:-:S03]  /*11a00*/  UISETP.NE.U32.AND UP0, UPT, UR4, URZ, UPT ;  /* 0x0000003f0400728c */ /* 0x000fc6000bf05070 */
[----:B------:R-:W-:Y:S01]  /*11a10*/  ULDC UR4, c[0x0][0x424] ;  /* 0x0001090000047ab9 */ /* 0x000fe20000000800 */
[----:B------:R-:W-:-:S03]  /*11a20*/  UISETP.NE.AND.EX UP0, UPT, UR5, URZ, UPT, UP0 ;  /* 0x0000003f0500728c */ /* 0x000fc6000bf05300 */
[----:B------:R-:W-:Y:S01]  /*11a30*/  ULDC UR5, c[0x0][0x2f0] ;  /* 0x0000bc0000057ab9 */ /* 0x000fe20000000800 */
[----:B------:R-:W-:-:S04]  /*11a40*/  USEL UR4, UR4, 0x1, UP0 ;  /* 0x0000000104047887 */ /* 0x000fc80008000000 */
[----:B------:R-:W-:-:S06]  /*11a50*/  UIMAD UR4, UR4, UR5, URZ ;  /* 0x00000005040472a4 */ /* 0x000fcc000f8e023f */
[----:B------:R-:W-:Y:S01]  /*11a60*/  IMAD.U32 R0, RZ, RZ, UR4 ;  /* 0x00000004ff007e24 */ /* 0x000fe2000f8e00ff */
[----:B--2---:R0:W-:Y:S01]  /*11a70*/  STL [R1+0x4], R24 ;  /* 0x0000041801007387 */ /* 0x0041e20000100800 */
[----:B---3--:R-:W-:Y:S05]  /*11a80*/  @P1 BRA `(.L_x_1362) ;  /* 0x0000000000181947 */ /* 0x008fea0003800000 */
[----:B------:R-:W-:Y:S02]  /*11a90*/  ULDC UR4, c[0x0][0x288] ;  /* 0x0000a20000047ab9 */ /* 0x000fe40000000800 */
[----:B-----5:R-:W-:Y:S01]  /*11aa0*/  IMAD.U32 R29, RZ, RZ, UR4 ;  /* 0x00000004ff1d7e24 */ /* 0x020fe2000f8e00ff */
[----:B------:R-:W-:Y:S06]  /*11ab0*/  @!P2 BRA `(.L_x_1362) ;  /* 0x00000000000ca947 */ /* 0x000fec0003800000 */
[----:B0-----:R-:W2:Y:S04]  /*11ac0*/  LDG.E R4, desc[UR36][R2.64] ;  /* 0x0000002402047981 */ /* 0x001ea8000c1e1900 */
[----:B------:R-:W2:Y:S02]  /*11ad0*/  LDG.E R29, desc[UR36][R2.64+0x4] ;  /* 0x00000424021d7981 */ /* 0x000ea4000c1e1900 */
[----:B--2---:R-:W-:-:S07]  /*11ae0*/  IMAD.IADD R29, R29, 0x1, -R4 ;  /* 0x000000011d1d7824 */ /* 0x004fce00078e0a04 */
.L_x_1362:
[----:B------:R-:W-:Y:S02]  /*11af0*/  ULDC.64 UR4, c[0x0][0xa20] ;  /* 0x0002880000047ab9 */ /* 0x000fe40000000a00 */
[----:B------:R-:W-:-:S04]  /*11b00*/  ISETP.NE.U32.AND P0, PT, RZ, UR4, PT ;  /* 0x00000004ff007c0c */ /* 0x000fc8000bf05070 */
[----:B------:R-:W-:-:S13]  /*11b10*/  ISETP.NE.AND.EX P0, PT, RZ, UR5, PT, P0 ;  /* 0x00000005ff007c0c */ /* 0x000fda000bf05300 */
[----:B------:R-:W-:Y:S05]  /*11b20*/  @!P0 BRA `(.L_x_1363) ;  /* 0x0000000000108947 */ /* 0x000fea0003800000 */
[----:B0-----:R-:W0:Y:S02]  /*11b30*/  LDC.64 R2, c[0x0][0xa20] ;  /* 0x00028800ff027b82 */ /* 0x001e240000000a00 */
[----:B0-----:R-:W-:-:S05]  /*11b40*/  IMAD.WIDE R2, R19, 0x4, R2 ;  /* 0x0000000413027825 */ /* 0x001fca00078e0202 */
[----:B------:R0:W5:Y:S01]  /*11b50*/  LDG.E R0, desc[UR36][R2.64] ;  /* 0x0000002402007981 */ /* 0x000162000c1e1900 */
[----:B------:R-:W-:Y:S05]  /*11b60*/  BRA `(.L_x_1364) ;  /* 0x0000000000247947 */ /* 0x000fea0003800000 */
.L_x_1363:
[----:B------:R-:W-:Y:S02]  /*11b70*/  ULDC.64 UR4, c[0x0][0xa08] ;  /* 0x0002820000047ab9 */ /* 0x000fe40000000a00 */
[----:B------:R-:W-:-:S04]  /*11b80*/  ISETP.NE.U32.AND P0, PT, RZ, UR4, PT ;  /* 0x00000004ff007c0c */ /* 0x000fc8000bf05070 */
[----:B------:R-:W-:-:S13]  /*11b90*/  ISETP.NE.AND.EX P0, PT, RZ, UR5, PT, P0 ;  /* 0x00000005ff007c0c */ /* 0x000fda000bf05300 */
[----:B------:R-:W-:Y:S05]  /*11ba0*/  @!P0 BRA `(.L_x_1364) ;  /* 0x0000000000148947 */ /* 0x000fea0003800000 */
[----:B0-----:R-:W0:Y:S02]  /*11bb0*/  LDC.64 R2, c[0x0][0xa08] ;  /* 0x00028200ff027b82 */ /* 0x001e240000000a00 */
[----:B0-----:R-:W-:-:S05]  /*11bc0*/  IMAD.WIDE R2, R19, 0x4, R2 ;  /* 0x0000000413027825 */ /* 0x001fca00078e0202 */
[----:B------:R-:W2:Y:S04]  /*11bd0*/  LDG.E R0, desc[UR36][R2.64] ;  /* 0x0000002402007981 */ /* 0x000ea8000c1e1900 */
[----:B------:R-:W2:Y:S02]  /*11be0*/  LDG.E R5, desc[UR36][R2.64+0x4] ;  /* 0x0000042402057981 */ /* 0x000ea4000c1e1900 */
[----:B--2---:R-:W-:-:S07]  /*11bf0*/  IMAD.IADD R0, R5, 0x1, -R0 ;  /* 0x0000000105007824 */ /* 0x004fce00078e0a00 */
.L_x_1364:
[----:B0-----:R-:W0:Y:S01]  /*11c00*/  LDC R2, c[0x0][0x448] ;  /* 0x00011200ff027b82 */ /* 0x001e220000000800 */
[----:B-----5:R-:W-:Y:S01]  /*11c10*/  IADD3 R26, -R24, R0, RZ ;  /* 0x00000000181a7210 */ /* 0x020fe20007ffe1ff */
[----:B------:R-:W-:Y:S01]  /*11c20*/  IMAD.SHL.U32 R27, R17, 0x80, RZ ;  /* 0x00000080111b7824 */ /* 0x000fe200078e00ff */
[----:B------:R-:W-:-:S03]  /*11c30*/  LOP3.LUT R23, R23, 0xffffff7f, RZ, 0xc0, !PT ;  /* 0xffffff7f17177812 */ /* 0x000fc600078ec0ff */
[----:B------:R1:W-:Y:S01]  /*11c40*/  STL [R1], R26 ;  /* 0x0000001a01007387 */ /* 0x0003e20000100800 */
[----:B------:R-:W-:Y:S01]  /*11c50*/  VIADD R4, R27, 0x7f ;  /* 0x0000007f1b047836 */ /* 0x000fe20000000000 */
[----:B0-----:R-:W-:Y:S02]  /*11c60*/  ISETP.NE.AND P2, PT, R2, 0x1, PT ;  /* 0x000000010200780c */ /* 0x001fe40003f45270 */
[----:B------:R-:W0:Y:S11]  /*11c70*/  LDC.64 R2, c[0x0][0x9e0] ;  /* 0x00027800ff027b82 */ /* 0x000e360000000a00 */
[----:B------:R-:W2:Y:S01]  /*11c80*/  @P2 LDC R5, c[0x0][0x44c] ;  /* 0x00011300ff052b82 */ /* 0x000ea20000000800 */
[----:B------:R-:W-:-:S07]  /*11c90*/  @P2 LOP3.LUT R23, R23, 0x80, RZ, 0xfc, !PT ;  /* 0x0000008017172812 */ /* 0x000fce00078efcff */
[----:B------:R-:W3:Y:S01]  /*11ca0*/  @P2 LDC R6, c[0x0][0x450] ;  /* 0x00011400ff062b82 */ /* 0x000ee20000000800 */
[----:B0-----:R-:W-:Y:S01]  /*11cb0*/  ISETP.GE.AND P1, PT, R3, 0x1, PT ;  /* 0x000000010300780c */ /* 0x001fe20003f26270 */
[----:B--2---:R-:W-:-:S05]  /*11cc0*/  @P2 IMAD.HI.U32 R5, R4, R5, RZ ;  /* 0x0000000504052227 */ /* 0x004fca00078e00ff */
[----:B---3--:R-:W-:Y:S02]  /*11cd0*/  @P2 SHF.R.U32.HI R4, RZ, R6, R5 ;  /* 0x00000006ff042219 */ /* 0x008fe40000011605 */
[----:B------:R-:W-:-:S05]  /*11ce0*/  IADD3 R5, R26, 0x1, -R29 ;  /* 0x000000011a057810 */ /* 0x000fca0007ffe81d */
[----:B------:R-:W-:-:S04]  /*11cf0*/  IMAD.IADD R7, R5, 0x1, R4 ;  /* 0x0000000105077824 */ /* 0x000fc800078e0204 */
[----:B------:R-:W-:Y:S01]  /*11d00*/  IMAD.IADD R2, R7, 0x1, R2 ;  /* 0x0000000107027824 */ /* 0x000fe200078e0202 */
[----:B-1----:R-:W-:Y:S06]  /*11d10*/  @!P1 BRA `(.L_x_1365) ;  /* 0x0000000000489947 */ /* 0x002fec0003800000 */
[C---:B------:R-:W-:Y:S01]  /*11d20*/  ISETP.GT.AND P0, PT, R7.reuse, RZ, PT ;  /* 0x000000ff0700720c */ /* 0x040fe20003f04270 */
[----:B------:R-:W-:Y:S01]  /*11d30*/  BSSY B0, `(.L_x_1366) ;  /* 0x000000e000007945 */ /* 0x000fe20003800000 */
[----:B------:R-:W-:-:S11]  /*11d40*/  VIADD R0, R7, 0xffffffff ;  /* 0xffffffff07007836 */ /* 0x000fd60000000000 */
[----:B------:R-:W-:Y:S05]  /*11d50*/  @P0 BRA `(.L_x_1367) ;  /* 0x00000000001c0947 */ /* 0x000fea0003800000 */
[----:B------:R-:W-:Y:S01]  /*11d60*/  ISETP.NE.AND P0, PT, R3, 0x1, PT ;  /* 0x000000010300780c */ /* 0x000fe20003f05270 */
[----:B------:R-:W-:-:S12]  /*11d70*/  IMAD.MOV R7, RZ, RZ, -R7 ;  /* 0x000000ffff077224 */ /* 0x000fd800078e0a07 */
[----:B------:R-:W0:Y:S02]  /*11d80*/  @P0 LDC.64 R4, c[0x0][0x9e8] ;  /* 0x00027a00ff040b82 */ /* 0x000e240000000a00 */
[----:B0-----:R-:W-:-:S05]  /*11d90*/  @P0 IMAD.HI.U32 R4, R7, R4, RZ ;  /* 0x0000000407040227 */ /* 0x001fca00078e00ff */
[----:B------:R-:W-:-:S04]  /*11da0*/  @P0 SHF.R.U32.HI R7, RZ, R5, R4 ;  /* 0x00000005ff070219 */ /* 0x000fc80000011604 */
[----:B------:R-:W-:Y:S01]  /*11db0*/  LOP3.LUT R0, RZ, R7, RZ, 0x33, !PT ;  /* 0x00000007ff007212 */ /* 0x000fe200078e33ff */
[----:B------:R-:W-:Y:S06]  /*11dc0*/  BRA `(.L_x_1368) ;  /* 0x0000000000107947 */ /* 0x000fec0003800000 */
.L_x_1367:
[----:B------:R-:W-:-:S13]  /*11dd0*/  ISETP.NE.AND P0, PT, R3, 0x1, PT ;  /* 0x000000010300780c */ /* 0x000fda0003f05270 */
[----:B------:R-:W0:Y:S02]  /*11de0*/  @P0 LDC.64 R4, c[0x0][0x9e8] ;  /* 0x00027a00ff040b82 */ /* 0x000e240000000a00 */
[----:B0-----:R-:W-:-:S05]  /*11df0*/  @P0 IMAD.HI.U32 R4, R0, R4, RZ ;  /* 0x0000000400040227 */ /* 0x001fca00078e00ff */
[----:B------:R-:W-:-:S07]  /*11e00*/  @P0 SHF.R.U32.HI R0, RZ, R5, R4 ;  /* 0x00000005ff000219 */ /* 0x000fce0000011604 */
.L_x_1368:
[----:B------:R-:W-:Y:S05]  /*11e10*/  BSYNC B0 ;  /* 0x0000000000007941 */ /* 0x000fea0003800000 */
.L_x_1366:
[----:B------:R-:W-:-:S05]  /*11e20*/  IMAD R5, R0, R3, R3 ;  /* 0x0000000300057224 */ /* 0x000fca00078e0203 */
[----:B------:R-:W-:-:S07]  /*11e30*/  VIMNMX R2, R2, R5, PT ;  /* 0x0000000502027248 */ /* 0x000fce0003fe0100 */
.L_x_1365:
[----:B------:R-:W0:Y:S01]  /*11e40*/  @P2 LDC R4, c[0x0][0x44c] ;  /* 0x00011300ff042b82 */ /* 0x000e220000000800 */
[----:B------:R-:W-:Y:S01]  /*11e50*/  VIADD R2, R2, 0x3f ;  /* 0x0000003f02027836 */ /* 0x000fe20000000000 */
[----:B------:R-:W-:Y:S01]  /*11e60*/  ULDC UR4, c[0x0][0x9dc] ;  /* 0x0002770000047ab9 */ /* 0x000fe20000000800 */
[----:B------:R-:W-:-:S05]  /*11e70*/  IMAD.MOV.U32 R0, RZ, RZ, R27 ;  /* 0x000000ffff007224 */ /* 0x000fca00078e001b */
[----:B------:R-:W1:Y:S01]  /*11e80*/  @P2 LDC R5, c[0x0][0x450] ;  /* 0x00011400ff052b82 */ /* 0x000e620000000800 */
[----:B0-----:R-:W-:-:S05]  /*11e90*/  @P2 IMAD.HI.U32 R4, R27, R4, RZ ;  /* 0x000000041b042227 */ /* 0x001fca00078e00ff */
[----:B-1----:R-:W-:Y:S02]  /*11ea0*/  @P2 SHF.R.U32.HI R0, RZ, R5, R4 ;  /* 0x00000005ff002219 */ /* 0x002fe40000011604 */
[----:B------:R-:W-:-:S04]  /*11eb0*/  SHF.R.S32.HI R5, RZ, 0x1f, R2 ;  /* 0x0000001fff057819 */ /* 0x000fc80000011402 */
[----:B------:R-:W-:Y:S02]  /*11ec0*/  LEA.HI R4, R5, R2, RZ, 0x6 ;  /* 0x0000000205047211 */ /* 0x000fe400078f30ff */
[----:B------:R-:W-:Y:S02]  /*11ed0*/  IADD3 R2, R26, 0x3f, RZ ;  /* 0x0000003f1a027810 */ /* 0x000fe40007ffe0ff */
[----:B------:R-:W-:Y:S02]  /*11ee0*/  SHF.R.S32.HI R4, RZ, 0x6, R4 ;  /* 0x00000006ff047819 */ /* 0x000fe40000011404 */
[----:B------:R-:W-:-:S04]  /*11ef0*/  SHF.R.S32.HI R5, RZ, 0x1f, R2 ;  /* 0x0000001fff057819 */ /* 0x000fc80000011402 */
[----:B------:R-:W-:Y:S02]  /*11f00*/  LEA.HI R5, R5, R2, RZ, 0x6 ;  /* 0x0000000205057211 */ /* 0x000fe400078f30ff */
[----:B------:R-:W-:Y:S02]  /*11f10*/  IADD3 R2, R0, R26, -R29 ;  /* 0x0000001a00027210 */ /* 0x000fe40007ffe81d */
[----:B------:R-:W-:-:S03]  /*11f20*/  SHF.R.S32.HI R5, RZ, 0x6, R5 ;  /* 0x00000006ff057819 */ /* 0x000fc60000011405 */
[----:B------:R-:W-:Y:S01]  /*11f30*/  VIADD R0, R2, -UR4 ;  /* 0x8000000402007c36 */ /* 0x000fe20008000000 */
[----:B------:R-:W-:-:S05]  /*11f40*/  VIMNMX R30, R5, R4, PT ;  /* 0x00000004051e7248 */ /* 0x000fca0003fe0100 */
[----:B------:R0:W-:Y:S01]  /*11f50*/  STL [R1+0x18], R30 ;  /* 0x0000181e01007387 */ /* 0x0001e20000100800 */
[----:B------:R-:W-:Y:S05]  /*11f60*/  @!P1 BRA `(.L_x_1369) ;  /* 0x0000000000449947 */ /* 0x000fea0003800000 */
[----:B------:R-:W-:Y:S01]  /*11f70*/  ISETP.GT.AND P0, PT, R2, -0x1, PT ;  /* 0xffffffff0200780c */ /* 0x000fe20003f04270 */
[----:B------:R-:W-:-:S12]  /*11f80*/  BSSY B0, `(.L_x_1370) ;  /* 0x000000d000007945 */ /* 0x000fd80003800000 */
[----:B------:R-:W-:Y:S05]  /*11f90*/  @P0 BRA `(.L_x_1371) ;  /* 0x00000000001c0947 */ /* 0x000fea0003800000 */
[----:B------:R-:W-:Y:S02]  /*11fa0*/  ISETP.NE.AND P0, PT, R3, 0x1, PT ;  /* 0x000000010300780c */ /* 0x000fe40003f05270 */
[----:B------:R-:W-:-:S11]  /*11fb0*/  LOP3.LUT R7, RZ, R2, RZ, 0x33, !PT ;  /* 0x00000002ff077212 */ /* 0x000fd600078e33ff */
[----:B------:R-:W1:Y:S02]  /*11fc0*/  @P0 LDC.64 R4, c[0x0][0x9e8] ;  /* 0x00027a00ff040b82 */ /* 0x000e640000000a00 */
[----:B-1----:R-:W-:-:S05]  /*11fd0*/  @P0 IMAD.HI.U32 R4, R7, R4, RZ ;  /* 0x0000000407040227 */ /* 0x002fca00078e00ff */
[----:B------:R-:W-:-:S04]  /*11fe0*/  @P0 SHF.R.U32.HI R7, RZ, R5, R4 ;  /* 0x00000005ff070219 */ /* 0x000fc80000011604 */
[----:B------:R-:W-:Y:S01]  /*11ff0*/  LOP3.LUT R2, RZ, R7, RZ, 0x33, !PT ;  /* 0x00000007ff027212 */ /* 0x000fe200078e33ff */
[----:B------:R-:W-:Y:S06]  /*12000*/  BRA `(.L_x_1372) ;  /* 0x0000000000107947 */ /* 0x000fec0003800000 */
.L_x_1371:
[----:B------:R-:W-:-:S13]  /*12010*/  ISETP.NE.AND P0, PT, R3, 0x1, PT ;  /* 0x000000010300780c */ /* 0x000fda0003f05270 */
[----:B------:R-:W1:Y:S02]  /*12020*/  @P0 LDC.64 R4, c[0x0][0x9e8] ;  /* 0x00027a00ff040b82 */ /* 0x000e640000000a00 */
[----:B-1----:R-:W-:-:S05]  /*12030*/  @P0 IMAD.HI.U32 R4, R2, R4, RZ ;  /* 0x0000000402040227 */ /* 0x002fca00078e00ff */
[----:B------:R-:W-:-:S07]  /*12040*/  @P0 SHF.R.U32.HI R2, RZ, R5, R4 ;  /* 0x00000005ff020219 */ /* 0x000fce0000011604 */
.L_x_1372:
[----:B------:R-:W-:Y:S05]  /*12050*/  BSYNC B0 ;  /* 0x0000000000007941 */ /* 0x000fea0003800000 */
.L_x_1370:
[----:B------:R-:W-:-:S05]  /*12060*/  IMAD R3, R2, R3, RZ ;  /* 0x0000000302037224 */ /* 0x000fca00078e02ff */
[----:B------:R-:W-:-:S07]  /*12070*/  VIMNMX R0, R0, R3, !PT ;  /* 0x0000000300007248 */ /* 0x000fce0007fe0100 */
.L_x_1369:
[----:B------:R-:W-:Y:S01]  /*12080*/  SHF.R.S32.HI R3, RZ, 0x1f, R0 ;  /* 0x0000001fff037819 */ /* 0x000fe20000011400 */
[----:B------:R-:W-:Y:S03]  /*12090*/  BSSY B7, `(.L_x_1373) ;  /* 0x0000355000077945 */ /* 0x000fe60003800000 */
[----:B------:R-:W-:-:S04]  /*120a0*/  LEA.HI R3, R3, R0, RZ, 0x6 ;  /* 0x0000000003037211 */ /* 0x000fc800078f30ff */
[----:B------:R-:W-:-:S04]  /*120b0*/  SHF.R.S32.HI R3, RZ, 0x6, R3 ;  /* 0x00000006ff037819 */ /* 0x000fc80000011403 */
[----:B------:R-:W-:-:S04]  /*120c0*/  VIMNMX R2, RZ, R3, !PT ;  /* 0x00000003ff027248 */ /* 0x000fc80007fe0100 */
[----:B------:R-:W-:Y:S01]  /*120d0*/  ISETP.GT.AND P0, PT, R30, R2, PT ;  /* 0x000000021e00720c */ /* 0x000fe20003f04270 */
[----:B------:R1:W-:-:S12]  /*120e0*/  STL [R1+0x8], R2 ;  /* 0x0000080201007387 */ /* 0x0003d80000100800 */
[----:B-1----:R-:W-:Y:S05]  /*120f0*/  @P0 BRA `(.L_x_1374) ;  /* 0x0000000000440947 */ /* 0x002fea0003800000 */
[----:B------:R-:W1:Y:S02]  /*12100*/  S2R R2, SR_TID.X ;  /* 0x0000000000027919 */ /* 0x000e640000002100 */
        /* <DEDUP_REMOVED lines=10> */
[----:B------:R-:W1:Y:S02]  /*121b0*/  S2R R4, SR_LTMASK ;  /* 0x0000000000047919 */ /* 0x000e640000003900 */
[----:B-1----:R-:W-:-:S04]  /*121c0*/  LOP3.LUT R4, R4, UR4, RZ, 0xc0, !PT ;  /* 0x0000000404047c12 */ /* 0x002fc8000f8ec0ff */
[----:B------:R-:W1:Y:S01]  /*121d0*/  POPC R7, R4 ;  /* 0x0000000400077309 */ /* 0x000e620000000000 */
[----:B--2---:R-:W1:Y:S02]  /*121e0*/  SHFL.IDX PT, R0, R3, R0, 0x1f ;  /* 0x00001f0003007589 */ /* 0x004e6400000e0000 */
[----:B-1----:R-:W-:Y:S01]  /*121f0*/  IADD3 R16, R0, UR39, R7 ;  /* 0x0000002700107c10 */ /* 0x002fe2000fffe007 */
[----:B------:R-:W-:Y:S06]  /*12200*/  BRA `(.L_x_1375) ;  /* 0x0000003000f47947 */ /* 0x000fec0003800000 */
.L_x_1374:
        /* <DEDUP_REMOVED lines=9> */
[----:B------:R-:W-:Y:S01]  /*122a0*/  MOV R10, UR4 ;  /* 0x00000004000a7c02 */ /* 0x000fe20008000f00 */
[----:B------:R-:W1:Y:S01]  /*122b0*/  LDC.64 R2, c[0x4][R2] ;  /* 0x0100000002027b82 */ /* 0x000e620000000a00 */
        /* <DEDUP_REMOVED lines=8> */
[----:B01----:R-:W-:Y:S05]  /*12340*/  CALL.ABS.NOINC R2 ;  /* 0x0000000002007343 */ /* 0x003fea0003c00000 */
.L_x_1377:
[----:B------:R-:W-:Y:S05]  /*12350*/  BSYNC B6 ;  /* 0x0000000000067941 */ /* 0x000fea0003800000 */
.L_x_1376:
        /* <DEDUP_REMOVED lines=9> */
[----:B------:R-:W-:Y:S01]  /*123f0*/  IMAD.U32 R4, RZ, RZ, UR6 ;  /* 0x00000006ff047e24 */ /* 0x000fe2000f8e00ff */
[----:B------:R-:W-:Y:S01]  /*12400*/  MOV R5, UR7 ;  /* 0x0000000700057c02 */ /* 0x000fe20008000f00 */
[----:B------:R-:W-:Y:S01]  /*12410*/  IMAD.U32 R6, RZ, RZ, UR8 ;  /* 0x00000008ff067e24 */ /* 0x000fe2000f8e00ff */
[----:B------:R-:W-:Y:S01]  /*12420*/  MOV R13, RZ ;  /* 0x000000ff000d7202 */ /* 0x000fe20000000f00 */
[----:B------:R-:W-:Y:S02]  /*12430*/  IMAD.U32 R7, RZ, RZ, UR9 ;  /* 0x00000009ff077e24 */ /* 0x000fe4000f8e00ff */
[----:B------:R-:W-:-:S02]  /*12440*/  IMAD.U32 R10, RZ, RZ, UR4 ;  /* 0x00000004ff0a7e24 */ /* 0x000fc4000f8e00ff */
[----:B------:R-:W-:Y:S02]  /*12450*/  IMAD.U32 R11, RZ, RZ, UR5 ;  /* 0x00000005ff0b7e24 */ /* 0x000fe4000f8e00ff */
[----:B------:R-:W-:Y:S02]  /*12460*/  IMAD.MOV.U32 R8, RZ, RZ, 0x70 ;  /* 0x00000070ff087424 */ /* 0x000fe400078e00ff */
[----:B-1----:R-:W-:-:S07]  /*12470*/  IMAD.MOV.U32 R12, RZ, RZ, 0x1 ;  /* 0x00000001ff0c7424 */ /* 0x002fce00078e00ff */
[----:B------:R-:W-:-:S07]  /*12480*/  LEPC R20, `(.L_x_1380) ;  /* 0x000000001014794e */ /* 0x000fce0000000000 */
[----:B0-2---:R-:W-:Y:S05]  /*12490*/  CALL.ABS.NOINC R2 ;  /* 0x0000000002007343 */ /* 0x005fea0003c00000 */
.L_x_1380:
[----:B------:R0:W1:Y:S01]  /*124a0*/  LDC.64 R2, c[0x4][R17] ;  /* 0x0100000011027b82 */ /* 0x0000620000000a00 */
[----:B------:R-:W-:Y:S01]  /*124b0*/  ULDC.64 UR6, c[0x4][0x138] ;  /* 0x01004e0000067ab9 */ /* 0x000fe20000000a00 */
[----:B------:R-:W-:Y:S01]  /*124c0*/  ULDC.64 UR8, c[0x4][0x140] ;  /* 0x0100500000087ab9 */ /* 0x000fe20000000a00 */
[----:B------:R-:W-:Y:S01]  /*124d0*/  ULDC.64 UR4, c[0x4][0xd0] ;  /* 0x0100340000047ab9 */ /* 0x000fe20000000a00 */
[----:B------:R-:W-:Y:S01]  /*124e0*/  IMAD.U32 R4, RZ, RZ, UR6 ;  /* 0x00000006ff047e24 */ /* 0x000fe2000f8e00ff */
[----:B------:R-:W-:Y:S01]  /*124f0*/  MOV R8, 0x70 ;  /* 0x0000007000087802 */ /* 0x000fe20000000f00 */
[----:B------:R-:W-:Y:S02]  /*12500*/  IMAD.U32 R5, RZ, RZ, UR7 ;  /* 0x00000007ff057e24 */ /* 0x000fe4000f8e00ff */
[----:B------:R-:W-:Y:S02]  /*12510*/  IMAD.U32 R6, RZ, RZ, UR8 ;  /* 0x00000008ff067e24 */ /* 0x000fe4000f8e00ff */
[----:B------:R-:W-:-:S02]  /*12520*/  IMAD.U32 R7, RZ, RZ, UR9 ;  /* 0x00000009ff077e24 */ /* 0x000fc4000f8e00ff */
[----:B------:R-:W-:Y:S02]  /*12530*/  IMAD.U32 R10, RZ, RZ, UR4 ;  /* 0x00000004ff0a7e24 */ /* 0x000fe4000f8e00ff */
[----:B------:R-:W-:Y:S02]  /*12540*/  IMAD.U32 R11, RZ, RZ, UR5 ;  /* 0x00000005ff0b7e24 */ /* 0x000fe4000f8e00ff */
[----:B------:R-:W-:Y:S02]  /*12550*/  IMAD.MOV.U32 R12, RZ, RZ, 0x1 ;  /* 0x00000001ff0c7424 */ /* 0x000fe400078e00ff */
[----:B0-----:R-:W-:-:S07]  /*12560*/  IMAD.MOV.U32 R13, RZ, RZ, RZ ;  /* 0x000000ffff0d7224 */ /* 0x001fce00078e00ff */
[----:B------:R-:W-:-:S07]  /*12570*/  LEPC R20, `(.L_x_1379) ;  /* 0x000000001014794e */ /* 0x000fce0000000000 */
[----:B-1----:R-:W-:Y:S05]  /*12580*/  CALL.ABS.NOINC R2 ;  /* 0x0000000002007343 */ /* 0x002fea0003c00000 */
.L_x_1379:
[----:B------:R-:W-:Y:S05]  /*12590*/  BSYNC B6 ;  /* 0x0000000000067941 */ /* 0x000fea0003800000 */
.L_x_1378:
[----:B------:R-:W-:Y:S01]  /*125a0*/  ULDC.64 UR4, c[0x0][0x9f8] ;  /* 0x00027e0000047ab9 */ /* 0x000fe20000000a00 */
[----:B------:R-:W-:Y:S01]  /*125b0*/  IMAD.MOV.U32 R31, RZ, RZ, R19 ;  /* 0x000000ffff1f7224 */ /* 0x000fe200078e0013 */
[----:B------:R-:W-:Y:S01]  /*125c0*/  ISETP.NE.U32.AND P0, PT, RZ, UR4, PT ;  /* 0x00000004ff007c0c */ /* 0x000fe2000bf05070 */
[----:B------:R-:W-:Y:S01]  /*125d0*/  ULDC UR4, c[0x0][0x2f4] ;  /* 0x0000bd0000047ab9 */ /* 0x000fe20000000800 */
[----:B------:R-:W1:Y:S02]  /*125e0*/  LDC R10, c[0x0][0x430] ;  /* 0x00010c00ff0a7b82 */ /* 0x000e640000000800 */
[----:B------:R-:W-:-:S13]  /*125f0*/  ISETP.NE.AND.EX P0, PT, RZ, UR5, PT, P0 ;  /* 0x00000005ff007c0c */ /* 0x000fda000bf05300 */
[----:B------:R-:W2:Y:S01]  /*12600*/  @P0 LDC.64 R2, c[0x0][0x9f8] ;  /* 0x00027e00ff020b82 */ /* 0x000ea20000000a00 */
[----:B------:R-:W-:Y:S02]  /*12610*/  LOP3.LUT R17, R34, 0x40, RZ, 0xfc, !PT ;  /* 0x0000004022117812 */ /* 0x000fe400078efcff */
[----:B------:R-:W-:Y:S02]  /*12620*/  LOP3.LUT R23, R23, 0xffffffef, RZ, 0xc0, !PT ;  /* 0xffffffef17177812 */ /* 0x000fe400078ec0ff */
[----:B------:R-:W-:Y:S01]  /*12630*/  ISETP.GE.AND P2, PT, R17, UR4, PT ;  /* 0x0000000411007c0c */ /* 0x000fe2000bf46270 */
[----:B--2---:R-:W-:-:S05]  /*12640*/  @P0 IMAD.WIDE R2, R19, 0x4, R2 ;  /* 0x0000000413020825 */ /* 0x004fca00078e0202 */
[----:B------:R2:W5:Y:S01]  /*12650*/  @P0 LDG.E R31, desc[UR36][R2.64] ;  /* 0x00000024021f0981 */ /* 0x000562000c1e1900 */
[----:B------:R-:W-:Y:S01]  /*12660*/  ISETP.GE.AND P0, PT, R34, UR4, PT ;  /* 0x0000000422007c0c */ /* 0x000fe2000bf06270 */
[----:B------:R-:W-:Y:S01]  /*12670*/  UMOV UR5, 0xffffffff ;  /* 0xffffffff00057882 */ /* 0x000fe20000000000 */
[----:B------:R-:W-:Y:S01]  /*12680*/  ISETP.GE.AND P1, PT, R37, UR4, PT ;  /* 0x0000000425007c0c */ /* 0x000fe2000bf26270 */
[----:B------:R-:W-:-:S10]  /*12690*/  VIADD R7, R30, 0xffffffff ;  /* 0xffffffff1e077836 */ /* 0x000fd40000000000 */
[----:B------:R-:W-:Y:S02]  /*126a0*/  @P0 LOP3.LUT R23, R23, 0x10, RZ, 0xfc, !PT ;  /* 0x0000001017170812 */ /* 0x000fe400078efcff */
[----:B------:R-:W-:Y:S02]  /*126b0*/  ISETP.GE.AND P0, PT, R36, UR4, PT ;  /* 0x0000000424007c0c */ /* 0x000fe4000bf06270 */
[----:B------:R-:W-:-:S04]  /*126c0*/  LOP3.LUT R23, R23, 0xfffffff7, RZ, 0xc0, !PT ;  /* 0xfffffff717177812 */ /* 0x000fc800078ec0ff */
[----:B------:R-:W-:-:S04]  /*126d0*/  @P2 LOP3.LUT R23, R23, 0x8, RZ, 0xfc, !PT ;  /* 0x0000000817172812 */ /* 0x000fc800078efcff */
[----:B------:R-:W-:-:S04]  /*126e0*/  LOP3.LUT R23, R23, 0xfffffffb, RZ, 0xc0, !PT ;  /* 0xfffffffb17177812 */ /* 0x000fc800078ec0ff */
[----:B------:R-:W-:-:S04]  /*126f0*/  @P1 LOP3.LUT R23, R23, 0x4, RZ, 0xfc, !PT ;  /* 0x0000000417171812 */ /* 0x000fc800078efcff */
[----:B------:R-:W-:-:S04]  /*12700*/  LOP3.LUT R23, R23, 0xfffffffd, RZ, 0xc0, !PT ;  /* 0xfffffffd17177812 */ /* 0x000fc800078ec0ff */
[----:B------:R-:W-:Y:S01]  /*12710*/  @P0 LOP3.LUT R23, R23, 0x2, RZ, 0xfc, !PT ;  /* 0x0000000217170812 */ /* 0x000fe200078efcff */
[----:B-12---:R-:W-:Y:S06]  /*12720*/  BRA.DIV UR5, `(.L_x_1381) ;  /* 0x00000042057c7947 */ /* 0x006fec000b800000 */
.L_x_1449:
[----:B------:R-:W1:Y:S01]  /*12730*/  S2R R0, SR_TID.X ;  /* 0x0000000000007919 */ /* 0x000e620000002100 */
[----:B------:R-:W-:Y:S02]  /*12740*/  ISETP.NE.AND P1, PT, R10, 0x1, PT ;  /* 0x000000010a00780c */ /* 0x000fe40003f25270 */
[----:B-----5:R-:W-:Y:S01]  /*12750*/  SHF.R.S32.HI R11, RZ, 0x1f, R31 ;  /* 0x0000001fff0b7819 */ /* 0x020fe2000001141f */
[----:B------:R-:W2:Y:S01]  /*12760*/  S2R R9, SR_TID.X ;  /* 0x0000000000097919 */ /* 0x000ea20000002100 */
[----:B------:R-:W-:-:S03]  /*12770*/  LOP3.LUT R23, R23, 0xffffffbf, RZ, 0xc0, !PT ;  /* 0xffffffbf17177812 */ /* 0x000fc600078ec0ff */
[----:B------:R3:W-:Y:S06]  /*12780*/  STL [R1+0xc], R11 ;  /* 0x00000c0b01007387 */ /* 0x0007ec0000100800 */
[----:B------:R-:W4:Y:S01]  /*12790*/  @P1 LDC R5, c[0x0][0x434] ;  /* 0x00010d00ff051b82 */ /* 0x000f220000000800 */
[----:B------:R-:W-:Y:S02]  /*127a0*/  @P1 LOP3.LUT R23, R23, 0x40, RZ, 0xfc, !PT ;  /* 0x0000004017171812 */ /* 0x000fe400078efcff */
[----:B-1----:R-:W-:Y:S01]  /*127b0*/  LOP3.LUT R0, R0, 0x7f, RZ, 0xc0, !PT ;  /* 0x0000007f00007812 */ /* 0x002fe200078ec0ff */
[----:B--2---:R-:W-:-:S03]  /*127c0*/  IMAD.SHL.U32 R9, R9, 0x10, RZ ;  /* 0x0000001009097824 */ /* 0x004fc600078e00ff */
[----:B------:R-:W-:-:S04]  /*127d0*/  SHF.R.U32.HI R0, RZ, 0x3, R0 ;  /* 0x00000003ff007819 */ /* 0x000fc80000011600 */
[----:B------:R-:W-:Y:S02]  /*127e0*/  LOP3.LUT R9, R0, 0x70, R9, 0xf8, !PT ;  /* 0x0000007000097812 */ /* 0x000fe400078ef809 */
[----:B------:R-:W1:Y:S03]  /*127f0*/  @P1 LDC R0, c[0x0][0x438] ;  /* 0x00010e00ff001b82 */ /* 0x000e660000000800 */
[----:B------:R-:W-:-:S05]  /*12800*/  IMAD R6, R7, 0x40, R9 ;  /* 0x0000004007067824 */ /* 0x000fca00078e0209 */
[C---:B------:R-:W-:Y:S02]  /*12810*/  ISETP.GE.AND P0, PT, R6.reuse, R26, PT ;  /* 0x0000001a0600720c */ /* 0x040fe40003f06270 */
[----:B------:R-:W-:Y:S02]  /*12820*/  IADD3 R6, R6, R24, RZ ;  /* 0x0000001806067210 */ /* 0x000fe40007ffe0ff */
[----:B------:R-:W-:-:S03]  /*12830*/  ISETP.GT.U32.OR P0, PT, R9, 0x3f, P0 ;  /* 0x0000003f0900780c */ /* 0x000fc60000704470 */
[----:B----4-:R-:W-:-:S04]  /*12840*/  @P1 IMAD.HI.U32 R5, R6, R5, RZ ;  /* 0x0000000506051227 */ /* 0x010fc800078e00ff */
[----:B------:R-:W-:Y:S01]  /*12850*/  IMAD.MOV.U32 R8, RZ, RZ, R6 ;  /* 0x000000ffff087224 */ /* 0x000fe200078e0006 */
[----:B-1----:R-:W-:-:S05]  /*12860*/  @P1 SHF.R.U32.HI R8, RZ, R0, R5 ;  /* 0x00000000ff081219 */ /* 0x002fca0000011605 */
[----:B------:R-:W1:Y:S01]  /*12870*/  @!P0 LDC.64 R2, c[0x0][0x428] ;  /* 0x00010a00ff028b82 */ /* 0x000e620000000a00 */
[--C-:B------:R-:W-:Y:S01]  /*12880*/  @!P0 SHF.R.S32.HI R5, RZ, 0x1f, R8.reuse ;  /* 0x0000001fff058819 */ /* 0x100fe20000011408 */
[----:B------:R-:W-:Y:S02]  /*12890*/  @!P0 IMAD.MOV.U32 R4, RZ, RZ, R8 ;  /* 0x000000ffff048224 */ /* 0x000fe400078e0008 */
[-C--:B-1----:R-:W-:Y:S02]  /*128a0*/  @!P0 IMAD R0, R11, R2.reuse, RZ ;  /* 0x000000020b008224 */ /* 0x082fe400078e02ff */
[----:B------:R-:W-:-:S04]  /*128b0*/  @!P0 IMAD.WIDE.U32 R4, R31, R2, R4 ;  /* 0x000000021f048225 */ /* 0x000fc800078e0004 */
[----:B------:R-:W-:Y:S02]  /*128c0*/  @!P0 IMAD R0, R31, R3, R0 ;  /* 0x000000031f008224 */ /* 0x000fe400078e0200 */
[----:B------:R-:W1:Y:S02]  /*128d0*/  @!P0 LDC.64 R2, c[0x0][0x418] ;  /* 0x00010600ff028b82 */ /* 0x000e640000000a00 */
[----:B------:R-:W-:Y:S02]  /*128e0*/  @!P0 IMAD.IADD R0, R5, 0x1, R0 ;  /* 0x0000000105008824 */ /* 0x000fe400078e0200 */
[----:B------:R-:W-:Y:S01]  /*128f0*/  IMAD.MOV R5, RZ, RZ, -R8 ;  /* 0x000000ffff057224 */ /* 0x000fe200078e0a08 */
[----:B-1----:R-:W-:-:S04]  /*12900*/  @!P0 LEA R2, P1, R4, R2, 0x2 ;  /* 0x0000000204028211 */ /* 0x002fc800078210ff */
[----:B------:R-:W-:Y:S01]  /*12910*/  @!P0 LEA.HI.X R3, R4, R3, R0, 0x2, P1 ;  /* 0x0000000304038211 */ /* 0x000fe200008f1400 */
[----:B------:R-:W-:Y:S02]  /*12920*/  IMAD R4, R10, R5, R6 ;  /* 0x000000050a047224 */ /* 0x000fe400078e0206 */
[----:B------:R-:W-:Y:S02]  /*12930*/  IMAD.U32 R5, RZ, RZ, UR38 ;  /* 0x00000026ff057e24 */ /* 0x000fe4000f8e00ff */
[----:B------:R-:W-:-:S03]  /*12940*/  IMAD.MOV.U32 R0, RZ, RZ, RZ ;  /* 0x000000ffff007224 */ /* 0x000fc600078e00ff */
[----:B------:R-:W-:-:S03]  /*12950*/  ISETP.NE.AND P2, PT, R5, 0x3, PT ;  /* 0x000000030500780c */ /* 0x000fc60003f45270 */
[----:B------:R3:W5:Y:S01]  /*12960*/  @!P0 LDG.E R0, desc[UR36][R2.64] ;  /* 0x0000002402008981 */ /* 0x000762000c1e1900 */
[----:B------:R-:W-:Y:S02]  /*12970*/  ISETP.GT.U32.AND P0, PT, R9, 0x3f, PT ;  /* 0x0000003f0900780c */ /* 0x000fe40003f04070 */
[----:B------:R-:W-:Y:S02]  /*12980*/  LOP3.LUT R23, R23, 0xffffffdf, RZ, 0xc0, !PT ;  /* 0xffffffdf17177812 */ /* 0x000fe400078ec0ff */
[----:B0-----:R-:W-:Y:S02]  /*12990*/  SHF.R.S32.HI R30, RZ, 0x1f, R18 ;  /* 0x0000001fff1e7819 */ /* 0x001fe40000011412 */
[----:B------:R-:W-:-:S03]  /*129a0*/  MOV R26, R7 ;  /* 0x00000007001a7202 */ /* 0x000fc60000000f00 */
[----:B------:R-:W-:-:S04]  /*129b0*/  @P2 LOP3.LUT R23, R23, 0x20, RZ, 0xfc, !PT ;  /* 0x0000002017172812 */ /* 0x000fc800078efcff */
[----:B------:R-:W-:-:S04]  /*129c0*/  LOP3.LUT R23, R23, 0xfffffffe, RZ, 0xc0, !PT ;  /* 0xfffffffe17177812 */ /* 0x000fc800078ec0ff */
[----:B------:R-:W-:Y:S01]  /*129d0*/  @P0 LOP3.LUT R23, R23, 0x1, RZ, 0xfc, !PT ;  /* 0x0000000117170812 */ /* 0x000fe200078efcff */
[----:B---3--:R-:W-:Y:S06]  /*129e0*/  @!P2 BRA `(.L_x_1382) ;  /* 0x000000000004a947 */ /* 0x008fec0003800000 */
[----:B------:R-:W-:Y:S01]  /*129f0*/  BPT.TRAP 0x1 ;  /* 0x000000040000795c */ /* 0x000fe20000300000 */
.L_x_1382:
        /* <DEDUP_REMOVED lines=25> */
.L_x_1450:
[----:B------:R-:W-:Y:S05]  /*12b90*/  BSYNC B0 ;  /* 0x0000000000007941 */ /* 0x000fea0003800000 */
.L_x_1383:
[----:B------:R-:W2:Y:S01]  /*12ba0*/  LDL R10, [R1] ;  /* 0x00000000010a7983 */ /* 0x000ea20000100800 */
[----:B------:R-:W-:Y:S01]  /*12bb0*/  ULDC.64 UR4, c[0x0][0x300] ;  /* 0x0000c00000047ab9 */ /* 0x000fe20000000a00 */
[----:B------:R-:W-:Y:S01]  /*12bc0*/  LOP3.LUT P5, RZ, R23, 0x10, RZ, 0xc0, !PT ;  /* 0x0000001017ff7812 */ /* 0x000fe200078ac0ff */
[----:B------:R-:W-:Y:S01]  /*12bd0*/  IMAD R5, R5, UR4, RZ ;  /* 0x0000000405057c24 */ /* 0x000fe2000f8e02ff */
[----:B------:R-:W1:Y:S01]  /*12be0*/  S2R R9, SR_TID.X ;  /* 0x0000000000097919 */ /* 0x000e620000002100 */
[C---:B0-----:R-:W-:Y:S01]  /*12bf0*/  IMAD.WIDE.U32 R2, R4.reuse, UR4, RZ ;  /* 0x0000000404027c25 */ /* 0x041fe2000f8e00ff */
[C---:B------:R-:W-:Y:S02]  /*12c00*/  LOP3.LUT P4, RZ, R23.reuse, 0x8, RZ, 0xc0, !PT ;  /* 0x0000000817ff7812 */ /* 0x040fe4000788c0ff */
[C---:B------:R-:W-:Y:S01]  /*12c10*/  LOP3.LUT P3, RZ, R23.reuse, 0x4, RZ, 0xc0, !PT ;  /* 0x0000000417ff7812 */ /* 0x040fe2000786c0ff */
[----:B------:R-:W-:Y:S01]  /*12c20*/  IMAD R5, R4, UR5, R5 ;  /* 0x0000000504057c24 */ /* 0x000fe2000f8e0205 */
[----:B------:R-:W-:Y:S01]  /*12c30*/  ULDC.64 UR4, c[0x0][0x310] ;  /* 0x0000c40000047ab9 */ /* 0x000fe20000000a00 */
[----:B------:R-:W-:Y:S01]  /*12c40*/  LOP3.LUT P2, RZ, R23, 0x2, RZ, 0xc0, !PT ;  /* 0x0000000217ff7812 */ /* 0x000fe2000784c0ff */
[----:B------:R-:W-:-:S02]  /*12c50*/  IMAD R8, R8, UR4, RZ ;  /* 0x0000000408087c24 */ /* 0x000fc4000f8e02ff */
        /* <DEDUP_REMOVED lines=9> */
[C---:B------:R-:W-:Y:S01]  /*12cf0*/  LEA R4, P0, R2.reuse, UR4, 0x1 ;  /* 0x0000000402047c11 */ /* 0x040fe2000f8008ff */
[----:B------:R-:W-:Y:S01]  /*12d00*/  UMOV UR4, 0xffffffff ;  /* 0xffffffff00047882 */ /* 0x000fe20000000000 */
[----:B------:R-:W-:Y:S02]  /*12d10*/  IADD3 R0, R3, R0, RZ ;  /* 0x0000000003007210 */ /* 0x000fe40007ffe0ff */
[----:B-1----:R-:W-:Y:S02]  /*12d20*/  LOP3.LUT R9, R9, 0x7f, RZ, 0xc0, !PT ;  /* 0x0000007f09097812 */ /* 0x002fe400078ec0ff */
[----:B------:R-:W-:Y:S02]  /*12d30*/  LEA.HI.X R0, R2, UR5, R0, 0x1, P0 ;  /* 0x0000000502007c11 */ /* 0x000fe400080f0c00 */
[----:B------:R-:W-:Y:S01]  /*12d40*/  SHF.R.U32.HI R9, RZ, 0x3, R9 ;  /* 0x00000003ff097819 */ /* 0x000fe20000011609 */
[----:B--2---:R-:W-:-:S02]  /*12d50*/  IMAD R5, R7, -0x40, R10 ;  /* 0xffffffc007057824 */ /* 0x004fc400078e020a */
[----:B------:R-:W-:Y:S02]  /*12d60*/  IMAD R7, R25, 0x4000, R32 ;  /* 0x0000400019077824 */ /* 0x000fe400078e0220 */
[----:B------:R-:W-:-:S05]  /*12d70*/  IMAD.IADD R5, R5, 0x1, -R9 ;  /* 0x0000000105057824 */ /* 0x000fca00078e0a09 */
[----:B------:R-:W-:Y:S01]  /*12d80*/  ISETP.GE.AND P0, PT, R5, 0x1, PT ;  /* 0x000000010500780c */ /* 0x000fe20003f06270 */
[----:B------:R-:W-:-:S12]  /*12d90*/  BRA.DIV UR4, `(.L_x_1385) ;  /* 0x0000003e04287947 */ /* 0x000fd8000b800000 */
[----:B------:R-:W0:Y:S01]  /*12da0*/  SHFL.IDX PT, R3, R4, RZ, 0x181f ;  /* 0x00181fff04037589 */ /* 0x000e2200000e0000 */
[----:B------:R-:W-:-:S03]  /*12db0*/  @P0 IMAD R9, R7, 0x2, R22 ;  /* 0x0000000207090824 */ /* 0x000fc600078e0216 */
[----:B------:R-:W1:Y:S04]  /*12dc0*/  SHFL.IDX PT, R2, R0, RZ, 0x181f ;  /* 0x00181fff00027589 */ /* 0x000e6800000e0000 */
[----:B------:R-:W-:Y:S01]  /*12dd0*/  SHFL.IDX PT, R8, R0, 0x1, 0x181f ;  /* 0x00381f0000087f89 */ /* 0x000fe200000e0000 */
[----:B0-----:R-:W-:-:S05]  /*12de0*/  @P0 LEA R3, P1, R34, R3, 0x1 ;  /* 0x0000000322030211 */ /* 0x001fca00078208ff */
[----:B-1----:R-:W-:-:S05]  /*12df0*/  @P0 IMAD.X R2, RZ, RZ, R2, P1 ;  /* 0x000000ffff020224 */ /* 0x002fca00008e0602 */
        /* <DEDUP_REMOVED lines=20> */
[----:B0-----:R-:W-:-:S04]  /*12f40*/  @P0 LEA R2, P1, R34, R2, 0x1 ;  /* 0x0000000222020211 */ /* 0x001fc800078208ff */
[----:B------:R-:W-:Y:S02]  /*12f50*/  @P0 IADD3.X R3, RZ, R8, RZ, P1, !PT ;  /* 0x00000008ff030210 */ /* 0x000fe40000ffe4ff */
[----:B------:R0:W1:Y:S04]  /*12f60*/  SHFL.IDX PT, R8, R0, 0x3, 0x181f ;  /* 0x00781f0000087f89 */ /* 0x00006800000e0000 */
[----:B------:R-:W-:Y:S04]  /*12f70*/  @P0 LDGSTS.E.BYPASS.LTC128B.128 [R9+0x21400], desc[UR36][R2.64], !P5 ;  /* 0x2140000002090fae */ /* 0x000fe8000e901d64 */
[----:B------:R-:W-:Y:S04]  /*12f80*/  @P0 LDGSTS.E.BYPASS.LTC128B.128 [R9+0x23400], desc[UR36][R2.64+0x80], !P4 ;  /* 0x2340008002090fae */ /* 0x000fe8000e101d64 */
[----:B------:R-:W-:Y:S04]  /*12f90*/  @P0 LDGSTS.E.BYPASS.LTC128B.128 [R9+0x25400], desc[UR36][R2.64+0x100], !P3 ;  /* 0x2540010002090fae */ /* 0x000fe8000d901d64 */
[----:B------:R2:W-:Y:S04]  /*12fa0*/  @P0 LDGSTS.E.BYPASS.LTC128B.128 [R9+0x27400], desc[UR36][R2.64+0x180], !P2 ;  /* 0x2740018002090fae */ /* 0x0005e8000d101d64 */
[----:B-12---:R0:W2:Y:S02]  /*12fb0*/  SHFL.IDX PT, R2, R4, 0x3, 0x181f ;  /* 0x00781f0004027f89 */ /* 0x0060a400000e0000 */
.L_x_1460:
[----:B------:R-:W-:-:S13]  /*12fc0*/  ISETP.GE.AND P0, PT, R5, 0x31, PT ;  /* 0x000000310500780c */ /* 0x000fda0003f06270 */
[----:B--2---:R-:W-:Y:S01]  /*12fd0*/  @P0 LEA R2, P1, R34, R2, 0x1 ;  /* 0x0000000222020211 */ /* 0x004fe200078208ff */
[----:B------:R-:W-:-:S04]  /*12fe0*/  @P0 IMAD R7, R7, 0x2, R22 ;  /* 0x0000000207070824 */ /* 0x000fc800078e0216 */
        /* <DEDUP_REMOVED lines=10> */
.L_x_1386:
        /* <DEDUP_REMOVED lines=10> */
.L_x_1387:
[----:B------:R2:W-:Y:S02]  /*13130*/  SYNCS.ARRIVE.TRANS64.A1T0 RZ, [R6+URZ+0x30830], RZ ;  /* 0x030830ff06ff79a7 */ /* 0x0005e4000810003f */
[----:B------:R-:W-:Y:S05]  /*13140*/  WARPSYNC.ALL ;  /* 0x0000000000007948 */ /* 0x000fea0003800000 */
[----:B------:R-:W-:Y:S01]  /*13150*/  ULDC.64 UR4, c[0x0][0x298] ;  /* 0x0000a60000047ab9 */ /* 0x000fe20000000a00 */
[----:B-1----:R-:W-:Y:S01]  /*13160*/  VIADD R2, R22, 0x10400 ;  /* 0x0001040016027836 */ /* 0x002fe20000000000 */
[----:B0-----:R-:W-:Y:S01]  /*13170*/  SHF.R.S32.HI R0, RZ, 0x1f, R35 ;  /* 0x0000001fff007819 */ /* 0x001fe20000011423 */
[----:B------:R-:W-:Y:S01]  /*13180*/  IMAD.WIDE.U32 R4, R35, UR4, RZ ;  /* 0x0000000423047c25 */ /* 0x000fe2000f8e00ff */
[----:B------:R-:W-:Y:S01]  /*13190*/  BSSY B6, `(.L_x_1388) ;  /* 0x0000018000067945 */ /* 0x000fe20003800000 */
[----:B------:R-:W-:Y:S01]  /*131a0*/  BAR.SYNC.DEFER_BLOCKING 0x8, 0x180 ;  /* 0x0206000000007b1d */ /* 0x000fe20000010000 */
[----:B------:R-:W-:Y:S01]  /*131b0*/  LOP3.LUT P0, RZ, R2, 0x3ff, RZ, 0xc0, !PT ;  /* 0x000003ff02ff7812 */ /* 0x000fe2000780c0ff */
[----:B------:R-:W-:-:S04]  /*131c0*/  IMAD R0, R0, UR4, RZ ;  /* 0x0000000400007c24 */ /* 0x000fc8000f8e02ff */
[----:B------:R-:W-:Y:S01]  /*131d0*/  IMAD R0, R35, UR5, R0 ;  /* 0x0000000523007c24 */ /* 0x000fe2000f8e0200 */
[----:B------:R0:W-:Y:S03]  /*131e0*/  STL.64 [R1+0x10], R4 ;  /* 0x0000100401007387 */ /* 0x0001e60000100a00 */
[----:B------:R-:W-:-:S04]  /*131f0*/  IMAD.IADD R35, R5, 0x1, R0 ;  /* 0x0000000105237824 */ /* 0x000fc800078e0200 */
        /* <DEDUP_REMOVED lines=8> */
[----:B--2---:R-:W-:Y:S01]  /*13280*/  IMAD.U32 R6, RZ, RZ, UR8 ;  /* 0x00000008ff067e24 */ /* 0x004fe2000f8e00ff */
        /* <DEDUP_REMOVED lines=8> */
.L_x_1389:
[----:B------:R-:W-:Y:S05]  /*13310*/  BSYNC B6 ;  /* 0x0000000000067941 */ /* 0x000fea0003800000 */
.L_x_1388:
[----:B------:R-:W3:Y:S01]  /*13320*/  LDL.LU.64 R20, [R1+0x10] ;  /* 0x0000100001147983 */ /* 0x000ee20000300a00 */
[----:B------:R-:W-:Y:S01]  /*13330*/  ULDC.64 UR4, c[0x0][0x2d8] ;  /* 0x0000b60000047ab9 */ /* 0x000fe20000000a00 */
[----:B------:R-:W-:Y:S01]  /*13340*/  LOP3.LUT P6, RZ, R23, 0x100, RZ, 0xc0, !PT ;  /* 0x0000010017ff7812 */ /* 0x000fe200078cc0ff */
[----:B------:R-:W-:Y:S01]  /*13350*/  IMAD R0, R30, UR4, RZ ;  /* 0x000000041e007c24 */ /* 0x000fe2000f8e02ff */
[----:B------:R-:W-:Y:S01]  /*13360*/  LOP3.LUT R7, R34, 0x40, RZ, 0xfc, !PT ;  /* 0x0000004022077812 */ /* 0x000fe200078efcff */
[----:B------:R-:W-:Y:S01]  /*13370*/  IMAD.MOV.U32 R3, RZ, RZ, R35 ;  /* 0x000000ffff037224 */ /* 0x000fe200078e0023 */
[----:B0-----:R-:W-:Y:S01]  /*13380*/  SEL R4, R19, RZ, !P6 ;  /* 0x000000ff13047207 */ /* 0x001fe20007000000 */
[----:B------:R-:W-:Y:S01]  /*13390*/  IMAD R5, R18, UR5, R0 ;  /* 0x0000000512057c24 */ /* 0x000fe2000f8e0200 */
[----:B------:R-:W-:-:S04]  /*133a0*/  SHF.R.S32.HI R0, RZ, 0x1f, R19 ;  /* 0x0000001fff007819 */ /* 0x000fc80000011413 */
[----:B------:R-:W-:Y:S01]  /*133b0*/  SEL R0, R0, RZ, !P6 ;  /* 0x000000ff00007207 */ /* 0x000fe20007000000 */
[----:B---3--:R-:W-:Y:S01]  /*133c0*/  IMAD.MOV.U32 R2, RZ, RZ, R20 ;  /* 0x000000ffff027224 */ /* 0x008fe200078e0014 */
[----:B------:R-:W0:Y:S01]  /*133d0*/  LDC R21, c[0x0][0x448] ;  /* 0x00011200ff157b82 */ /* 0x000e220000000800 */
[----:B------:R-:W1:Y:S02]  /*133e0*/  S2R R20, SR_TID.X ;  /* 0x0000000000147919 */ /* 0x000e640000002100 */
[----:B------:R-:W-:Y:S01]  /*133f0*/  IMAD.WIDE.U32 R2, R18, UR4, R2 ;  /* 0x0000000412027c25 */ /* 0x000fe2000f8e0002 */
[----:B------:R-:W-:-:S03]  /*13400*/  ULDC.64 UR4, c[0x0][0x2e0] ;  /* 0x0000b80000047ab9 */ /* 0x000fc60000000a00 */
[----:B------:R-:W-:Y:S02]  /*13410*/  IMAD.IADD R3, R3, 0x1, R5 ;  /* 0x0000000103037824 */ /* 0x000fe400078e0205 */
[----:B------:R-:W-:Y:S02]  /*13420*/  IMAD R0, R0, UR4, RZ ;  /* 0x0000000400007c24 */ /* 0x000fe4000f8e02ff */
[----:B------:R-:W-:-:S04]  /*13430*/  IMAD.WIDE.U32 R2, R4, UR4, R2 ;  /* 0x0000000404027c25 */ /* 0x000fc8000f8e0002 */
[----:B------:R-:W-:Y:S01]  /*13440*/  IMAD R0, R4, UR5, R0 ;  /* 0x0000000504007c24 */ /* 0x000fe2000f8e0200 */
[----:B------:R-:W-:-:S03]  /*13450*/  ULDC.64 UR4, c[0x0][0x2d0] ;  /* 0x0000b40000047ab9 */ /* 0x000fc60000000a00 */
[----:B------:R-:W-:Y:S01]  /*13460*/  IMAD.IADD R3, R3, 0x1, R0 ;  /* 0x0000000103037824 */ /* 0x000fe200078e0200 */
[----:B0-----:R-:W-:Y:S02]  /*13470*/  ISETP.NE.AND P6, PT, R21, 0x1, PT ;  /* 0x000000011500780c */ /* 0x001fe40003fc5270 */
[----:B-1----:R-:W-:-:S04]  /*13480*/  LOP3.LUT R20, R20, 0x7f, RZ, 0xc0, !PT ;  /* 0x0000007f14147812 */ /* 0x002fc800078ec0ff */
[----:B------:R-:W-:-:S07]  /*13490*/  SHF.R.U32.HI R21, RZ, 0x3, R20 ;  /* 0x00000003ff157819 */ /* 0x000fce0000011614 */
[----:B--2---:R-:W0:Y:S01]  /*134a0*/  @P6 LDC R6, c[0x0][0x44c] ;  /* 0x00011300ff066b82 */ /* 0x004e220000000800 */
[----:B------:R-:W1:Y:S07]  /*134b0*/  S2R R20, SR_TID.X ;  /* 0x0000000000147919 */ /* 0x000e6e0000002100 */
[----:B------:R-:W2:Y:S01]  /*134c0*/  @P6 LDC R5, c[0x0][0x450] ;  /* 0x00011400ff056b82 */ /* 0x000ea20000000800 */
[----:B-1----:R-:W-:-:S05]  /*134d0*/  IMAD.SHL.U32 R20, R20, 0x10, RZ ;  /* 0x0000001014147824 */ /* 0x002fca00078e00ff */
[----:B------:R-:W-:-:S05]  /*134e0*/  LOP3.LUT R20, R21, 0x70, R20, 0xf8, !PT ;  /* 0x0000007015147812 */ /* 0x000fca00078ef814 */
[----:B------:R-:W-:Y:S02]  /*134f0*/  IMAD.IADD R0, R20, 0x1, R27 ;  /* 0x0000000114007824 */ /* 0x000fe400078e021b */
[----:B------:R-:W1:Y:S02]  /*13500*/  S2R R20, SR_TID.X ;  /* 0x0000000000147919 */ /* 0x000e640000002100 */
[----:B0-----:R-:W-:Y:S01]  /*13510*/  @P6 IMAD.HI.U32 R6, R0, R6, RZ ;  /* 0x0000000600066227 */ /* 0x001fe200078e00ff */
[----:B------:R-:W-:-:S04]  /*13520*/  MOV R4, R0 ;  /* 0x0000000000047202 */ /* 0x000fc80000000f00 */
[----:B--2---:R-:W-:Y:S02]  /*13530*/  @P6 SHF.R.U32.HI R4, RZ, R5, R6 ;  /* 0x00000005ff046219 */ /* 0x004fe40000011606 */
[----:B------:R-:W0:Y:S03]  /*13540*/  LDC R6, c[0x0][0x448] ;  /* 0x00011200ff067b82 */ /* 0x000e260000000800 */
[----:B------:R-:W-:Y:S02]  /*13550*/  IMAD.MOV R5, RZ, RZ, -R4 ;  /* 0x000000ffff057224 */ /* 0x000fe400078e0a04 */
[----:B------:R-:W-:Y:S01]  /*13560*/  IMAD.WIDE.U32 R2, R4, UR4, R2 ;  /* 0x0000000404027c25 */ /* 0x000fe2000f8e0002 */
[----:B-1----:R-:W-:-:S03]  /*13570*/  LOP3.LUT R20, R20, 0x7f, RZ, 0xc0, !PT ;  /* 0x0000007f14147812 */ /* 0x002fc600078ec0ff */
[----:B0-----:R-:W-:Y:S01]  /*13580*/  IMAD R0, R6, R5, R0 ;  /* 0x0000000506007224 */ /* 0x001fe200078e0200 */
[----:B------:R-:W-:Y:S02]  /*13590*/  SHF.R.S32.HI R5, RZ, 0x1f, R4 ;  /* 0x0000001fff057819 */ /* 0x000fe40000011404 */
[----:B------:R-:W-:-:S03]  /*135a0*/  SHF.R.U32.HI R8, RZ, 0x3, R20 ;  /* 0x00000003ff087819 */ /* 0x000fc60000011614 */
        /* <DEDUP_REMOVED lines=10> */
[----:B------:R-:W-:Y:S01]  /*13650*/  IMAD.IADD R0, R3, 0x1, R5 ;  /* 0x0000000103007824 */ /* 0x000fe200078e0205 */
[----:B------:R-:W-:Y:S02]  /*13660*/  ULDC UR4, c[0x0][0x2b8] ;  /* 0x0000ae0000047ab9 */ /* 0x000fe40000000800 */
[----:B------:R-:W-:Y:S02]  /*13670*/  ISETP.GE.AND P4, PT, R34, UR4, PT ;  /* 0x0000000422007c0c */ /* 0x000fe4000bf86270 */
[----:B------:R-:W-:Y:S01]  /*13680*/  LEA.HI.X R0, R2, UR5, R0, 0x1, P0 ;  /* 0x0000000502007c11 */ /* 0x000fe200080f0c00 */
[----:B------:R-:W-:Y:S01]  /*13690*/  UMOV UR5, 0xffffffff ;  /* 0xffffffff00057882 */ /* 0x000fe20000000000 */
[----:B------:R-:W-:-:S02]  /*136a0*/  ISETP.GE.AND P3, PT, R7, UR4, PT ;  /* 0x0000000407007c0c */ /* 0x000fc4000bf66270 */
[----:B------:R-:W-:Y:S02]  /*136b0*/  ISETP.GE.AND P2, PT, R37, UR4, PT ;  /* 0x0000000425007c0c */ /* 0x000fe4000bf46270 */
[----:B------:R-:W-:Y:S01]  /*136c0*/  ISETP.GE.AND P1, PT, R36, UR4, PT ;  /* 0x0000000424007c0c */ /* 0x000fe2000bf26270 */
[----:B------:R-:W-:-:S12]  /*136d0*/  BRA.DIV UR5, `(.L_x_1390) ;  /* 0x0000003a05347947 */ /* 0x000fd8000b800000 */
[----:B------:R-:W0:Y:S01]  /*136e0*/  SHFL.IDX PT, R3, R4, RZ, 0x181f ;  /* 0x00181fff04037589 */ /* 0x000e2200000e0000 */
[----:B------:R-:W-:Y:S02]  /*136f0*/  IMAD R5, R29, R6, RZ ;  /* 0x000000061d057224 */ /* 0x000fe400078e02ff */
[----:B------:R-:W-:Y:S01]  /*13700*/  IMAD.IADD R27, R8, 0x1, R27 ;  /* 0x00000001081b7824 */ /* 0x000fe200078e021b */
[----:B------:R-:W1:Y:S04]  /*13710*/  SHFL.IDX PT, R2, R0, RZ, 0x181f ;  /* 0x00181fff00027589 */ /* 0x000e6800000e0000 */
[----:B------:R-:W-:Y:S01]  /*13720*/  ISETP.GE.AND P0, PT, R27, R5, PT ;  /* 0x000000051b00720c */ /* 0x000fe20003f06270 */
[----:B------:R-:W-:-:S12]  /*13730*/  SHFL.IDX PT, R14, R4, 0x7, 0x181f ;  /* 0x00f81f00040e7f89 */ /* 0x000fd800000e0000 */
[----:B0-----:R-:W-:-:S05]  /*13740*/  @!P0 LEA R6, P5, R34, R3, 0x1 ;  /* 0x0000000322068211 */ /* 0x001fca00078a08ff */
[----:B-1----:R-:W-:Y:S02]  /*13750*/  @!P0 IMAD.X R3, RZ, RZ, R2, P5 ;  /* 0x000000ffff038224 */ /* 0x002fe400028e0602 */
[----:B------:R-:W-:Y:S01]  /*13760*/  @!P0 IMAD.MOV.U32 R2, RZ, RZ, R6 ;  /* 0x000000ffff028224 */ /* 0x000fe200078e0006 */
[----:B------:R-:W-:-:S04]  /*13770*/  IADD3 R6, R27, 0x10, RZ ;  /* 0x000000101b067810 */ /* 0x000fc80007ffe0ff */
        /* <DEDUP_REMOVED lines=22> */
[----:B------:R-:W-:Y:S01]  /*138e0*/  VIADD R6, R27, 0x30 ;  /* 0x000000301b067836 */ /* 0x000fe20000000000 */
[----:B------:R-:W-:-:S05]  /*138f0*/  @!P0 MOV R3, R7 ;  /* 0x0000000700038202 */ /* 0x000fca0000000f00 */
        /* <DEDUP_REMOVED lines=43> */
[----:B0-----:R-:W-:-:S04]  /*13bb0*/  @!P0 LEA R6, P5, R34, R3, 0x1 ;  /* 0x0000000322068211 */ /* 0x001fc800078a08ff */
[----:B-1----:R-:W-:Y:S01]  /*13bc0*/  @!P0 IADD3.X R7, RZ, R2, RZ, P5, !PT ;  /* 0x00000002ff078210 */ /* 0x002fe20002ffe4ff */
[----:B------:R-:W-:Y:S02]  /*13bd0*/  @!P0 IMAD.MOV.U32 R2, RZ, RZ, R6 ;  /* 0x000000ffff028224 */ /* 0x000fe400078e0006 */
[----:B------:R0:W1:Y:S02]  /*13be0*/  SHFL.IDX PT, R6, R0, 0x7, 0x181f ;  /* 0x00f81f0000067f89 */ /* 0x00006400000e0000 */
[----:B------:R-:W-:-:S05]  /*13bf0*/  @!P0 IMAD.MOV.U32 R3, RZ, RZ, R7 ;  /* 0x000000ffff038224 */ /* 0x000fca00078e0007 */
[----:B------:R0:W-:Y:S04]  /*13c00*/  @!P0 LDGSTS.E.BYPASS.LTC128B.128 [R33+0x13400], desc[UR36][R2.64], !P4 ;  /* 0x1340000002218fae */ /* 0x0001e8000e101d64 */
[----:B------:R0:W-:Y:S04]  /*13c10*/  @!P0 LDGSTS.E.BYPASS.LTC128B.128 [R33+0x17400], desc[UR36][R2.64+0x80], !P3 ;  /* 0x1740008002218fae */ /* 0x0001e8000d901d64 */
[----:B------:R0:W-:Y:S04]  /*13c20*/  @!P0 LDGSTS.E.BYPASS.LTC128B.128 [R33+0x1b400], desc[UR36][R2.64+0x100], !P2 ;  /* 0x1b40010002218fae */ /* 0x0001e8000d101d64 */
[----:B------:R0:W-:Y:S02]  /*13c30*/  @!P0 LDGSTS.E.BYPASS.LTC128B.128 [R33+0x1f400], desc[UR36][R2.64+0x180], !P1 ;  /* 0x1f40018002218fae */ /* 0x0001e4000c901d64 */
.L_x_1477:
[----:B0-----:R-:W-:Y:S01]  /*13c40*/  VIADD R0, R27, 0x70 ;  /* 0x000000701b007836 */ /* 0x001fe20000000000 */
[----:B------:R-:W-:Y:S04]  /*13c50*/  BSSY B0, `(.L_x_1391) ;  /* 0x000000c000007945 */ /* 0x000fe80003800000 */
[----:B------:R-:W-:-:S13]  /*13c60*/  ISETP.GE.AND P0, PT, R0, R5, PT ;  /* 0x000000050000720c */ /* 0x000fda0003f06270 */
[----:B------:R-:W-:Y:S05]  /*13c70*/  @P0 BRA `(.L_x_1392) ;  /* 0x0000000000240947 */ /* 0x000fea0003800000 */
[----:B------:R-:W-:-:S05]  /*13c80*/  LEA R2, P0, R34, R14, 0x1 ;  /* 0x0000000e22027211 */ /* 0x000fca00078008ff */
        /* <DEDUP_REMOVED lines=8> */
.L_x_1392:
[----:B------:R-:W-:Y:S05]  /*13d10*/  BSYNC B0 ;  /* 0x0000000000007941 */ /* 0x000fea0003800000 */
.L_x_1391:
[----:B------:R-:W-:Y:S01]  /*13d20*/  NOP ;  /* 0x0000000000007918 */ /* 0x000fe20000000000 */
[----:B------:R-:W-:-:S13]  /*13d30*/  PLOP3.LUT P0, PT, PT, PT, PT, 0x80, 0x0 ;  /* 0x000000000000781c */ /* 0x000fda0003f0f070 */
.L_x_1393:
[----:B------:R-:W-:Y:S02]  /*13d40*/  PLOP3.LUT P1, PT, P1, P0, PT, 0xa2, 0x0 ;  /* 0x000000000000781c */ /* 0x000fe40000f21472 */
[----:B------:R-:W-:-:S08]  /*13d50*/  @P0 R2UR P1, UR4, R22 ;  /* 0x00000000160402ca */ /* 0x000fd00000020000 */
[----:B------:R-:W-:-:S05]  /*13d60*/  @P0 PLOP3.LUT P0, PT, P1, PT, PT, 0x80, 0x0 ;  /* 0x000000000000081c */ /* 0x000fca0000f0f070 */
[----:B------:R-:W-:Y:S01]  /*13d70*/  @!P1 SYNCS.ARRIVE.TRANS64.RED.A0T1 RZ, [UR4+0x30800], RZ ;  /* 0x030800ffffff99a7 */ /* 0x000fe20008200404 */
[----:B------:R-:W-:Y:S07]  /*13d80*/  @!P1 ARRIVES.LDGSTSBAR.64.TRANSCNT [UR4+0x30800] ;  /* 0x03080000ff0099b0 */ /* 0x000fee0008000a84 */
[----:B------:R-:W-:Y:S05]  /*13d90*/  @P0 BRA.U.ANY `(.L_x_1393) ;  /* 0xfffffffd00e80947 */ /* 0x000fea000393ffff */
[----:B0-----:R-:W2:Y:S04]  /*13da0*/  LDL.LU R3, [R1+0x1c] ;  /* 0x00001c0001037983 */ /* 0x001ea80000300800 */
[----:B------:R-:W3:Y:S01]  /*13db0*/  LDL.LU R2, [R1+0x18] ;  /* 0x0000180001027983 */ /* 0x000ee20000300800 */
[----:B--2---:R-:W-:Y:S01]  /*13dc0*/  VIADD R3, R3, 0x1 ;  /* 0x0000000103037836 */ /* 0x004fe20000000000 */
[----:B---3--:R-:W-:-:S04]  /*13dd0*/  IADD3 R7, R2, -0x2, RZ ;  /* 0xfffffffe02077810 */ /* 0x008fc80007ffe0ff */
[----:B------:R0:W-:Y:S01]  /*13de0*/  STL [R1+0x1c], R3 ;  /* 0x00001c0301007387 */ /* 0x0001e20000100800 */
[----:B------:R-:W-:-:S04]  /*13df0*/  LEA.HI R0, R3, R3, RZ, 0x1 ;  /* 0x0000000303007211 */ /* 0x000fc800078f08ff */
[----:B------:R-:W-:-:S05]  /*13e00*/  LOP3.LUT R0, R0, 0xfffffffe, RZ, 0xc0, !PT ;  /* 0xfffffffe00007812 */ /* 0x000fca00078ec0ff */
[----:B------:R-:W-:-:S05]  /*13e10*/  IMAD.IADD R0, R3, 0x1, -R0 ;  /* 0x0000000103007824 */ /* 0x000fca00078e0a00 */
[----:B0-----:R-:W-:Y:S01]  /*13e20*/  SHF.L.U32 R3, R0, 0x1f, RZ ;  /* 0x0000001f00037819 */ /* 0x001fe200000006ff */
[----:B------:R-:W-:Y:S01]  /*13e30*/  NOP ;  /* 0x0000000000007918 */ /* 0x000fe20000000000 */
[----:B------:R0:W-:Y:S01]  /*13e40*/  SYNCS.ARRIVE.TRANS64.A1T0 RZ, [R22+URZ+0x30800], RZ ;  /* 0x030800ff16ff79a7 */ /* 0x0001e2000810003f */
[----:B------:R-:W-:Y:S01]  /*13e50*/  BSSY B0, `(.L_x_1394) ;  /* 0x0000003000007945 */ /* 0x000fe20003800000 */
[----:B------:R-:W2:Y:S03]  /*13e60*/  SYNCS.PHASECHK.TRANS64.TRYWAIT P0, [R22+URZ+0x30820], R3 ;  /* 0x03082003160075a7 */ /* 0x000ea6000800017f */
[----:B0-2---:R-:W-:Y:S05]  /*13e70*/  @!P0 BRA `(.L_x_1395) ;  /* 0x0000003c00208947 */ /* 0x005fea0003800000 */
.L_x_1478:
[----:B------:R-:W-:Y:S05]  /*13e80*/  BSYNC B0 ;  /* 0x0000000000007941 */ /* 0x000fea0003800000 */
.L_x_1394:
[----:B------:R-:W2:Y:S01]  /*13e90*/  LDL R0, [R1+0x8] ;  /* 0x0000080001007983 */ /* 0x000ea20000100800 */
[----:B------:R-:W-:Y:S01]  /*13ea0*/  BSSY B0, `(.L_x_1396) ;  /* 0x0000102000007945 */ /* 0x000fe20003800000 */
[----:B--2---:R-:W-:-:S13]  /*13eb0*/  ISETP.GE.AND P0, PT, R7, R0, PT ;  /* 0x000000000700720c */ /* 0x004fda0003f06270 */
[----:B------:R-:W-:Y:S05]  /*13ec0*/  @!P0 BRA `(.L_x_1397) ;  /* 0x0000000c00fc8947 */ /* 0x000fea0003800000 */
[C---:B------:R-:W-:Y:S01]  /*13ed0*/  LOP3.LUT R0, R34.reuse, 0x40, RZ, 0xfc, !PT ;  /* 0x0000004022007812 */ /* 0x040fe200078efcff */
[----:B------:R-:W-:Y:S01]  /*13ee0*/  ULDC UR4, c[0x0][0x2f4] ;  /* 0x0000bd0000047ab9 */ /* 0x000fe20000000800 */
[----:B------:R-:W-:Y:S01]  /*13ef0*/  IMAD.MOV.U32 R10, RZ, RZ, R28 ;  /* 0x000000ffff0a7224 */ /* 0x000fe200078e001c */
[----:B------:R-:W-:Y:S01]  /*13f00*/  ISETP.GE.AND P4, PT, R34, UR4, PT ;  /* 0x0000000422007c0c */ /* 0x000fe2000bf86270 */
[----:B-1----:R-:W-:Y:S01]  /*13f10*/  IMAD.MOV.U32 R6, RZ, RZ, R25 ;  /* 0x000000ffff067224 */ /* 0x002fe200078e0019 */
[----:B------:R-:W-:Y:S01]  /*13f20*/  ISETP.GE.AND P3, PT, R0, UR4, PT ;  /* 0x0000000400007c0c */ /* 0x000fe2000bf66270 */
[----:B------:R-:W-:Y:S01]  /*13f30*/  IMAD.MOV.U32 R29, RZ, RZ, R26 ;  /* 0x000000ffff1d7224 */ /* 0x000fe200078e001a */
[----:B------:R-:W-:Y:S02]  /*13f40*/  ISETP.GE.AND P2, PT, R37, UR4, PT ;  /* 0x0000000425007c0c */ /* 0x000fe4000bf46270 */
[----:B------:R-:W-:-:S13]  /*13f50*/  ISETP.GE.AND P1, PT, R36, UR4, PT ;  /* 0x0000000424007c0c */ /* 0x000fda000bf26270 */
.L_x_1410:
[----:B------:R-:W2:Y:S04]  /*13f60*/  LDL R0, [R1+0x4] ;  /* 0x0000040001007983 */ /* 0x000ea80000100800 */
[----:B------:R-:W3:Y:S01]  /*13f70*/  LDL R8, [R1+0xc] ;  /* 0x00000c0001087983 */ /* 0x000ee20000100800 */
[----:B------:R-:W1:Y:S01]  /*13f80*/  S2R R2, SR_TID.X ;  /* 0x0000000000027919 */ /* 0x000e620000002100 */
[----:B------:R-:W4:Y:S01]  /*13f90*/  S2R R9, SR_TID.X ;  /* 0x0000000000097919 */ /* 0x000f220000002100 */
[----:B-1----:R-:W-:-:S04]  /*13fa0*/  LOP3.LUT R2, R2, 0x7f, RZ, 0xc0, !PT ;  /* 0x0000007f02027812 */ /* 0x002fc800078ec0ff */
[----:B0-----:R-:W-:Y:S02]  /*13fb0*/  SHF.R.U32.HI R3, RZ, 0x3, R2 ;  /* 0x00000003ff037819 */ /* 0x001fe40000011602 */
[----:B------:R-:W0:Y:S01]  /*13fc0*/  LDC R2, c[0x0][0x430] ;  /* 0x00010c00ff027b82 */ /* 0x000e220000000800 */
[----:B----4-:R-:W-:-:S05]  /*13fd0*/  IMAD.SHL.U32 R9, R9, 0x10, RZ ;  /* 0x0000001009097824 */ /* 0x010fca00078e00ff */
[----:B------:R-:W-:-:S04]  /*13fe0*/  LOP3.LUT R9, R3, 0x70, R9, 0xf8, !PT ;  /* 0x0000007003097812 */ /* 0x000fc800078ef809 */
[----:B------:R-:W-:-:S13]  /*13ff0*/  ISETP.GT.U32.AND P6, PT, R9, 0x3f, PT ;  /* 0x0000003f0900780c */ /* 0x000fda0003fc4070 */
[----:B------:R-:W1:Y:S01]  /*14000*/  @!P6 LDC.64 R4, c[0x0][0x428] ;  /* 0x00010a00ff04eb82 */ /* 0x000e620000000a00 */
[----:B0-----:R-:W-:-:S13]  /*14010*/  ISETP.NE.AND P0, PT, R2, 0x1, PT ;  /* 0x000000010200780c */ /* 0x001fda0003f05270 */
[----:B------:R-:W0:Y:S08]  /*14020*/  @P0 LDC R3, c[0x0][0x434] ;  /* 0x00010d00ff030b82 */ /* 0x000e300000000800 */
[----:B------:R-:W4:Y:S01]  /*14030*/  @P0 LDC R2, c[0x0][0x438] ;  /* 0x00010e00ff020b82 */ /* 0x000f220000000800 */
[----:B------:R-:W-:Y:S05]  /*14040*/  YIELD ;  /* 0x0000000000007946 */ /* 0x000fea0003800000 */
[----:B------:R-:W-:Y:S01]  /*14050*/  ULDC UR4, c[0x0][0x430] ;  /* 0x00010c0000047ab9 */ /* 0x000fe20000000800 */
[----:B--2---:R-:W-:-:S04]  /*14060*/  IMAD R0, R7, 0x40, R0 ;  /* 0x0000004007007824 */ /* 0x004fc800078e0200 */
[----:B------:R-:W-:-:S04]  /*14070*/  IMAD.IADD R0, R9, 0x1, R0 ;  /* 0x0000000109007824 */ /* 0x000fc800078e0200 */
[----:B0-----:R-:W-:Y:S01]  /*14080*/  @P0 IMAD.HI.U32 R3, R0, R3, RZ ;  /* 0x0000000300030227 */ /* 0x001fe200078e00ff */
[----:B------:R-:W-:-:S04]  /*14090*/  MOV R11, R0 ;  /* 0x00000000000b7202 */ /* 0x000fc80000000f00 */
[----:B----4-:R-:W-:-:S04]  /*140a0*/  @P0 SHF.R.U32.HI R11, RZ, R2, R3 ;  /* 0x00000002ff0b0219 */ /* 0x010fc80000011603 */
[--C-:B------:R-:W-:Y:S01]  /*140b0*/  @!P6 SHF.R.S32.HI R3, RZ, 0x1f, R11.reuse ;  /* 0x0000001fff03e819 */ /* 0x100fe2000001140b */
[----:B------:R-:W-:-:S04]  /*140c0*/  @!P6 IMAD.MOV.U32 R2, RZ, RZ, R11 ;  /* 0x000000ffff02e224 */ /* 0x000fc800078e000b */
[----:B-1----:R-:W-:-:S04]  /*140d0*/  @!P6 IMAD.WIDE.U32 R2, R31, R4, R2 ;  /* 0x000000041f02e225 */ /* 0x002fc800078e0002 */
[----:B---3--:R-:W-:Y:S02]  /*140e0*/  @!P6 IMAD R4, R8, R4, RZ ;  /* 0x000000040804e224 */ /* 0x008fe400078e02ff */
[----:B------:R-:W0:Y:S02]  /*140f0*/  @!P6 LDC.64 R8, c[0x0][0x418] ;  /* 0x00010600ff08eb82 */ /* 0x000e240000000a00 */
[----:B------:R-:W-:-:S04]  /*14100*/  @!P6 IMAD R5, R31, R5, R4 ;  /* 0x000000051f05e224 */ /* 0x000fc800078e0204 */
[----:B------:R-:W-:Y:S02]  /*14110*/  @!P6 IMAD.IADD R3, R5, 0x1, R3 ;  /* 0x000000010503e824 */ /* 0x000fe400078e0203 */
[----:B------:R-:W-:-:S04]  /*14120*/  IMAD.MOV R5, RZ, RZ, -R11 ;  /* 0x000000ffff057224 */ /* 0x000fc800078e0a0b */
[----:B------:R-:W-:Y:S02]  /*14130*/  IMAD R5, R5, UR4, R0 ;  /* 0x0000000405057c24 */ /* 0x000fe4000f8e0200 */
[----:B------:R-:W-:Y:S01]  /*14140*/  IMAD.MOV.U32 R0, RZ, RZ, RZ ;  /* 0x000000ffff007224 */ /* 0x000fe200078e00ff */
[----:B0-----:R-:W-:-:S04]  /*14150*/  @!P6 LEA R8, P0, R2, R8, 0x2 ;  /* 0x000000080208e211 */ /* 0x001fc800078010ff */
[----:B------:R-:W-:-:S05]  /*14160*/  @!P6 LEA.HI.X R9, R2, R9, R3, 0x2, P0 ;  /* 0x000000090209e211 */ /* 0x000fca00000f1403 */
[----:B------:R0:W5:Y:S01]  /*14170*/  @!P6 LDG.E R0, desc[UR36][R8.64] ;  /* 0x000000240800e981 */ /* 0x000162000c1e1900 */
[----:B------:R-:W-:Y:S01]  /*14180*/  LOP3.LUT P5, RZ, R23, 0x20, RZ, 0xc0, !PT ;  /* 0x0000002017ff7812 */ /* 0x000fe200078ac0ff */
[----:B------:R-:W-:-:S05]  /*14190*/  VIADD R25, R6, 0x1 ;  /* 0x0000000106197836 */ /* 0x000fca0000000000 */
[----:B------:R-:W-:-:S04]  /*141a0*/  ISETP.NE.AND P0, PT, R25, 0x2, PT ;  /* 0x000000021900780c */ /* 0x000fc80003f05270 */
[----:B------:R-:W-:Y:S01]  /*141b0*/  SEL R28, RZ, 0x1, P0 ;  /* 0x00000001ff1c7807 */ /* 0x000fe20000000000 */
[----:B------:R-:W-:Y:S01]  /*141c0*/  IMAD.MOV.U32 R26, RZ, RZ, R7 ;  /* 0x000000ffff1a7224 */ /* 0x000fe200078e0007 */
[----:B------:R-:W-:Y:S02]  /*141d0*/  SEL R25, R25, RZ, P0 ;  /* 0x000000ff19197207 */ /* 0x000fe40000000000 */
[----:B------:R-:W-:Y:S01]  /*141e0*/  LOP3.LUT R28, R10, R28, RZ, 0x3c, !PT ;  /* 0x0000001c0a1c7212 */ /* 0x000fe200078e3cff */
[----:B0-----:R-:W-:Y:S06]  /*141f0*/  @!P5 BRA `(.L_x_1398) ;  /* 0x000000000004d947 */ /* 0x001fec0003800000 */
[----:B------:R-:W-:Y:S01]  /*14200*/  BPT.TRAP 0x1 ;  /* 0x000000040000795c */ /* 0x000fe20000300000 */
.L_x_1398:
[----:B------:R-:W-:Y:S01]  /*14210*/  LEA R7, R25, R22, 0x3 ;  /* 0x0000001619077211 */ /* 0x000fe200078e18ff */
[----:B------:R-:W-:Y:S01]  /*14220*/  BSSY B1, `(.L_x_1399) ;  /* 0x0000004000017945 */ /* 0x000fe20003800000 */
[----:B------:R-:W-:-:S04]  /*14230*/  SHF.L.U32 R2, R28, 0x1f, RZ ;  /* 0x0000001f1c027819 */ /* 0x000fc800000006ff */
[----:B------:R-:W0:Y:S02]  /*14240*/  SYNCS.PHASECHK.TRANS64.TRYWAIT P0, [R7+URZ+0x30840], R2 ;  /* 0x03084002070075a7 */ /* 0x000e24000800017f */
[----:B0-----:R-:W-:Y:S05]  /*14250*/  @!P0 BRA `(.L_x_1400) ;  /* 0x00000038003c8947 */ /* 0x001fea0003800000 */
.L_x_1479:
[----:B------:R-:W-:Y:S05]  /*14260*/  BSYNC B1 ;  /* 0x0000000000017941 */ /* 0x000fea0003800000 */
.L_x_1399:
        /* <DEDUP_REMOVED lines=27> */
[----:B------:R-:W-:Y:S01]  /*14420*/  LEA R20, R20, R22, 0x1 ;  /* 0x0000001614147211 */ /* 0x000fe200078e08ff */
[----:B------:R-:W1:Y:S01]  /*14430*/  SHFL.IDX PT, R3, R27, RZ, 0x181f ;  /* 0x00181fff1b037589 */ /* 0x000e6200000e0000 */
[----:B------:R-:W-:-:S03]  /*14440*/  @P2 LOP3.LUT R23, R23, 0x1000, RZ, 0xfc, !PT ;  /* 0x0000100017172812 */ /* 0x000fc600078efcff */
        /* <DEDUP_REMOVED lines=31> */
.L_x_1489:
        /* <DEDUP_REMOVED lines=17> */
.L_x_1402:
        /* <DEDUP_REMOVED lines=10> */
.L_x_1403:
[----:B------:R2:W-:Y:S01]  /*147f0*/  SYNCS.ARRIVE.TRANS64.A1T0 RZ, [R7+URZ+0x30830], RZ ;  /* 0x030830ff07ff79a7 */ /* 0x0005e2000810003f */
[----:B------:R-:W-:Y:S05]  /*14800*/  @!P6 BRA `(.L_x_1404) ;  /* 0x000000000004e947 */ /* 0x000fea0003800000 */
[----:B------:R-:W-:Y:S01]  /*14810*/  BPT.TRAP 0x1 ;  /* 0x000000040000795c */ /* 0x000fe20000300000 */
.L_x_1404:
[----:B-1----:R-:W-:Y:S01]  /*14820*/  SHF.L.U32 R2, R10, 0x1f, RZ ;  /* 0x0000001f0a027819 */ /* 0x002fe200000006ff */
[----:B--2---:R-:W-:Y:S01]  /*14830*/  IMAD R7, R6, 0x8, R22 ;  /* 0x0000000806077824 */ /* 0x004fe200078e0216 */
[----:B------:R-:W-:Y:S03]  /*14840*/  BSSY B1, `(.L_x_1405) ;  /* 0x0000003000017945 */ /* 0x000fe60003800000 */
[----:B------:R-:W1:Y:S02]  /*14850*/  SYNCS.PHASECHK.TRANS64.TRYWAIT P0, [R7+URZ+0x30860], R2 ;  /* 0x03086002070075a7 */ /* 0x000e64000800017f */
[----:B-1----:R-:W-:Y:S05]  /*14860*/  @!P0 BRA `(.L_x_1406) ;  /* 0x0000003800408947 */ /* 0x002fea0003800000 */
.L_x_1490:
[----:B------:R-:W-:Y:S05]  /*14870*/  BSYNC B1 ;  /* 0x0000000000017941 */ /* 0x000fea0003800000 */
.L_x_1405:
        /* <DEDUP_REMOVED lines=11> */
[----:B------:R-:W1:Y:S01]  /*14930*/  SHFL.IDX PT, R3, R24, RZ, 0x181f ;  /* 0x00181fff18037589 */ /* 0x000e6200000e0000 */
[----:B0-----:R-:W-:-:S04]  /*14940*/  IADD3 R2, P0, R2, R4, RZ ;  /* 0x0000000402027210 */ /* 0x001fc80007f1e0ff */
[----:B-1----:R-:W-:Y:S02]  /*14950*/  IADD3.X R3, RZ, R3, RZ, P0, !PT ;  /* 0x00000003ff037210 */ /* 0x002fe400007fe4ff */
        /* <DEDUP_REMOVED lines=35> */
.L_x_1500:
[----:B-1----:R-:W-:Y:S01]  /*14b90*/  IADD3 R2, P0, R2, R4, RZ ;  /* 0x0000000402027210 */ /* 0x002fe20007f1e0ff */
        /* <DEDUP_REMOVED lines=15> */
[----:B-1----:R-:W-:Y:S01]  /*14c90*/  IMAD.WIDE.U32 R2, R5, UR4, RZ ;  /* 0x0000000405027c25 */ /* 0x002fe2000f8e00ff */
[----:B------:R-:W-:-:S03]  /*14ca0*/  ULDC.64 UR4, c[0x0][0x338] ;  /* 0x0000ce0000047ab9 */ /* 0x000fc60000000a00 */
[----:B------:R-:W-:Y:S02]  /*14cb0*/  IMAD.IADD R3, R3, 0x1, R9 ;  /* 0x0000000103037824 */ /* 0x000fe400078e0209 */
[----:B------:R-:W-:Y:S02]  /*14cc0*/  IMAD R21, R21, UR4, RZ ;  /* 0x0000000415157c24 */ /* 0x000fe4000f8e02ff */
[----:B------:R-:W-:-:S04]  /*14cd0*/  IMAD.WIDE.U32 R2, R0, UR4, R2 ;  /* 0x0000000400027c25 */ /* 0x000fc8000f8e0002 */
[----:B------:R-:W-:Y:S01]  /*14ce0*/  IMAD R21, R0, UR5, R21 ;  /* 0x0000000500157c24 */ /* 0x000fe2000f8e0215 */
[----:B------:R-:W-:Y:S01]  /*14cf0*/  ULDC.64 UR4, c[0x0][0x330] ;  /* 0x0000cc0000047ab9 */ /* 0x000fe20000000a00 */
[----:B------:R-:W-:Y:S01]  /*14d00*/  NOP ;  /* 0x0000000000007918 */ /* 0x000fe20000000000 */
[----:B------:R-:W-:Y:S02]  /*14d10*/  IMAD R5, R30, UR4, RZ ;  /* 0x000000041e057c24 */ /* 0x000fe4000f8e02ff */
[----:B------:R-:W-:Y:S02]  /*14d20*/  IMAD.IADD R3, R3, 0x1, R21 ;  /* 0x0000000103037824 */ /* 0x000fe400078e0215 */
[C---:B------:R-:W-:Y:S02]  /*14d30*/  IMAD R5, R18.reuse, UR5, R5 ;  /* 0x0000000512057c24 */ /* 0x040fe4000f8e0205 */
[----:B------:R-:W-:Y:S01]  /*14d40*/  IMAD.WIDE.U32 R2, R18, UR4, R2 ;  /* 0x0000000412027c25 */ /* 0x000fe2000f8e0002 */
[----:B------:R-:W-:-:S04]  /*14d50*/  ULDC.64 UR4, c[0x0][0x318] ;  /* 0x0000c60000047ab9 */ /* 0x000fc80000000a00 */
[----:B------:R-:W-:Y:S02]  /*14d60*/  IADD3 R3, R5, R3, RZ ;  /* 0x0000000305037210 */ /* 0x000fe40007ffe0ff */
[----:B0-----:R-:W-:-:S04]  /*14d70*/  LEA R17, P0, R2, UR4, 0x1 ;  /* 0x0000000402117c11 */ /* 0x001fc8000f8008ff */
[----:B------:R-:W-:Y:S02]  /*14d80*/  LEA.HI.X R24, R2, UR5, R3, 0x1, P0 ;  /* 0x0000000502187c11 */ /* 0x000fe400080f0c03 */
[----:B------:R-:W-:-:S13]  /*14d90*/  PLOP3.LUT P0, PT, PT, PT, PT, 0x80, 0x0 ;  /* 0x000000000000781c */ /* 0x000fda0003f0f070 */
.L_x_1408:
        /* <DEDUP_REMOVED lines=10> */
.L_x_1409:
[----:B------:R-:W2:Y:S01]  /*14e40*/  LDL R0, [R1+0x8] ;  /* 0x0000080001007983 */ /* 0x000ea20000100800 */
[----:B------:R0:W-:Y:S01]  /*14e50*/  SYNCS.ARRIVE.TRANS64.A1T0 RZ, [R7+URZ+0x30850], RZ ;  /* 0x030850ff07ff79a7 */ /* 0x0001e2000810003f */
[----:B------:R-:W-:Y:S02]  /*14e60*/  IMAD.MOV.U32 R10, RZ, RZ, R28 ;  /* 0x000000ffff0a7224 */ /* 0x000fe400078e001c */
[----:B------:R-:W-:Y:S02]  /*14e70*/  IMAD.MOV.U32 R6, RZ, RZ, R25 ;  /* 0x000000ffff067224 */ /* 0x000fe400078e0019 */
[----:B------:R-:W-:Y:S02]  /*14e80*/  IMAD.MOV.U32 R29, RZ, RZ, R26 ;  /* 0x000000ffff1d7224 */ /* 0x000fe400078e001a */
[C---:B0-----:R-:W-:Y:S01]  /*14e90*/  VIADD R7, R26.reuse, 0xffffffff ;  /* 0xffffffff1a077836 */ /* 0x041fe20000000000 */
[----:B--2---:R-:W-:-:S13]  /*14ea0*/  ISETP.GT.AND P0, PT, R26, R0, PT ;  /* 0x000000001a00720c */ /* 0x004fda0003f04270 */
[----:B------:R-:W-:Y:S05]  /*14eb0*/  @P0 BRA `(.L_x_1410) ;  /* 0xfffffff000280947 */ /* 0x000fea000383ffff */
.L_x_1397:
[----:B------:R-:W-:Y:S05]  /*14ec0*/  BSYNC B0 ;  /* 0x0000000000007941 */ /* 0x000fea0003800000 */
.L_x_1396:
        /* <DEDUP_REMOVED lines=8> */
[----:B------:R-:W2:Y:S02]  /*14f50*/  FLO.U32 R0, UR4 ;  /* 0x0000000400007d00 */ /* 0x000ea400080e0000 */
[----:B--2---:R-:W-:-:S06]  /*14f60*/  ISETP.EQ.U32.AND P0, PT, R0, R5, PT ;  /* 0x000000050000720c */ /* 0x004fcc0003f02070 */
[----:B------:R-:W0:Y:S07]  /*14f70*/  POPC R5, UR4 ;  /* 0x0000000400057d09 */ /* 0x000e2e0008000000 */
[----:B0-----:R-:W2:Y:S01]  /*14f80*/  @P0 ATOMG.E.ADD.STRONG.GPU PT, R3, desc[UR36][R2.64], R5 ;  /* 0x00000005020309a8 */ /* 0x001ea200081ee1e4 */
[----:B------:R-:W0:Y:S02]  /*14f90*/  S2R R4, SR_LTMASK ;  /* 0x0000000000047919 */ /* 0x000e240000003900 */
[----:B0-----:R-:W-:-:S04]  /*14fa0*/  LOP3.LUT R4, R4, UR4, RZ, 0xc0, !PT ;  /* 0x0000000404047c12 */ /* 0x001fc8000f8ec0ff */
[----:B------:R-:W0:Y:S01]  /*14fb0*/  POPC R7, R4 ;  /* 0x0000000400077309 */ /* 0x000e220000000000 */
[----:B--2---:R-:W0:Y:S02]  /*14fc0*/  SHFL.IDX PT, R0, R3, R0, 0x1f ;  /* 0x00001f0003007589 */ /* 0x004e2400000e0000 */
[----:B0-----:R-:W-:-:S07]  /*14fd0*/  IADD3 R16, R0, UR39, R7 ;  /* 0x0000002700107c10 */ /* 0x001fce000fffe007 */
.L_x_1412:
[----:B------:R-:W-:Y:S05]  /*14fe0*/  BSYNC B0 ;  /* 0x0000000000007941 */ /* 0x000fea0003800000 */
.L_x_1411:
[----:B------:R-:W-:-:S13]  /*14ff0*/  LOP3.LUT P0, RZ, R23, 0x20, RZ, 0xc0, !PT ;  /* 0x0000002017ff7812 */ /* 0x000fda000780c0ff */
[----:B------:R-:W-:Y:S05]  /*15000*/  @!P0 BRA `(.L_x_1413) ;  /* 0x0000000000048947 */ /* 0x000fea0003800000 */
[----:B------:R-:W-:Y:S01]  /*15010*/  BPT.TRAP 0x1 ;  /* 0x000000040000795c */ /* 0x000fe20000300000 */
.L_x_1413:
[----:B------:R-:W2:Y:S01]  /*15020*/  LDL.LU R2, [R1] ;  /* 0x0000000001027983 */ /* 0x000ea20000300800 */
[----:B------:R-:W-:Y:S01]  /*15030*/  IMAD R0, R25, 0x8, R22 ;  /* 0x0000000819007824 */ /* 0x000fe200078e0216 */
[----:B0-----:R-:W-:Y:S01]  /*15040*/  SHF.L.U32 R3, R28, 0x1f, RZ ;  /* 0x0000001f1c037819 */ /* 0x001fe200000006ff */
[----:B------:R-:W-:Y:S03]  /*15050*/  BSSY B0, `(.L_x_1414) ;  /* 0x0000004000007945 */ /* 0x000fe60003800000 */
[----:B------:R-:W0:Y:S01]  /*15060*/  SYNCS.PHASECHK.TRANS64.TRYWAIT P0, [R0+URZ+0x30860], R3 ;  /* 0x03086003000075a7 */ /* 0x000e22000800017f */
[----:B--2---:R-:W-:Y:S01]  /*15070*/  IMAD R5, R26, -0x40, R2 ;  /* 0xffffffc01a057824 */ /* 0x004fe200078e0202 */
[----:B0-----:R-:W-:Y:S06]  /*15080*/  @!P0 BRA `(.L_x_1415) ;  /* 0x0000003400c88947 */ /* 0x001fec0003800000 */
.L_x_1501:
[----:B------:R-:W-:Y:S05]  /*15090*/  BSYNC B0 ;  /* 0x0000000000007941 */ /* 0x000fea0003800000 */
.L_x_1414:
[----:B------:R-:W2:Y:S01]  /*150a0*/  S2R R2, SR_TID.X ;  /* 0x0000000000027919 */ /* 0x000ea20000002100 */
[----:B------:R-:W-:Y:S01]  /*150b0*/  UMOV UR4, 0xffffffff ;  /* 0xffffffff00047882 */ /* 0x000fe20000000000 */
[----:B------:R-:W-:Y:S02]  /*150c0*/  LEA R7, R25, R32, 0xe ;  /* 0x0000002019077211 */ /* 0x000fe400078e70ff */
[----:B--2---:R-:W-:-:S04]  /*150d0*/  LOP3.LUT R2, R2, 0x7f, RZ, 0xc0, !PT ;  /* 0x0000007f02027812 */ /* 0x004fc800078ec0ff */
[----:B------:R-:W-:-:S05]  /*150e0*/  SHF.R.U32.HI R2, RZ, 0x3, R2 ;  /* 0x00000003ff027819 */ /* 0x000fca0000011602 */
[----:B------:R-:W-:Y:S01]  /*150f0*/  IMAD.IADD R5, R5, 0x1, -R2 ;  /* 0x0000000105057824 */ /* 0x000fe200078e0a02 */
[----:B------:R-:W-:Y:S06]  /*15100*/  BRA.DIV UR4, `(.L_x_1416) ;  /* 0x0000003604bc7947 */ /* 0x000fec000b800000 */
[----:B------:R-:W2:Y:S01]  /*15110*/  SHFL.IDX PT, R14, R17, RZ, 0x181f ;  /* 0x00181fff110e7589 */ /* 0x000ea200000e0000 */
[----:B------:R-:W-:Y:S01]  /*15120*/  ULDC UR4, c[0x0][0x2f4] ;  /* 0x0000bd0000047ab9 */ /* 0x000fe20000000800 */
[C---:B-1----:R-:W-:Y:S01]  /*15130*/  IMAD.SHL.U32 R6, R34.reuse, 0x2, RZ ;  /* 0x0000000222067824 */ /* 0x042fe200078e00ff */
[C---:B------:R-:W-:Y:S01]  /*15140*/  ISETP.GE.AND P3, PT, R34.reuse, UR4, PT ;  /* 0x0000000422007c0c */ /* 0x040fe2000bf66270 */
[----:B0-----:R-:W0:Y:S01]  /*15150*/  SHFL.IDX PT, R3, R24, RZ, 0x181f ;  /* 0x00181fff18037589 */ /* 0x001e2200000e0000 */
[----:B------:R-:W-:Y:S01]  /*15160*/  LOP3.LUT R8, R34, 0x40, RZ, 0xfc, !PT ;  /* 0x0000004022087812 */ /* 0x000fe200078efcff */
[----:B------:R-:W-:Y:S01]  /*15170*/  IMAD R4, R7, 0x2, R22 ;  /* 0x0000000207047824 */ /* 0x000fe200078e0216 */
[----:B------:R-:W-:Y:S01]  /*15180*/  ISETP.LT.OR P4, PT, R5, 0x1, P3 ;  /* 0x000000010500780c */ /* 0x000fe20001f81670 */
[----:B------:R-:W-:Y:S01]  /*15190*/  SHFL.IDX PT, R7, R24, 0x1, 0x181f ;  /* 0x00381f0018077f89 */ /* 0x000fe200000e0000 */
[----:B------:R-:W-:Y:S02]  /*151a0*/  ISETP.GE.AND P2, PT, R8, UR4, PT ;  /* 0x0000000408007c0c */ /* 0x000fe4000bf46270 */
[----:B------:R-:W-:-:S02]  /*151b0*/  ISETP.GE.AND P1, PT, R37, UR4, PT ;  /* 0x0000000425007c0c */ /* 0x000fc4000bf26270 */
[----:B--2---:R-:W-:Y:S02]  /*151c0*/  IADD3 R2, P0, R14, R6, RZ ;  /* 0x000000060e027210 */ /* 0x004fe40007f1e0ff */
[----:B------:R-:W1:Y:S03]  /*151d0*/  SHFL.IDX PT, R14, R17, 0x1, 0x181f ;  /* 0x00381f00110e7f89 */ /* 0x000e6600000e0000 */
        /* <DEDUP_REMOVED lines=8> */
[----:B------:R1:W-:Y:S02]  /*15260*/  LDGSTS.E.BYPASS.LTC128B.128 [R4+0x6400], desc[UR36][R2.64+0x180], !P4 ;  /* 0x0640018002047fae */ /* 0x0003e4000e101d64 */
[----:B-1----:R-:W-:Y:S02]  /*15270*/  IADD3 R2, P4, R14, R6, RZ ;  /* 0x000000060e027210 */ /* 0x002fe40007f9e0ff */
[----:B------:R-:W0:Y:S03]  /*15280*/  SHFL.IDX PT, R14, R17, 0x2, 0x181f ;  /* 0x00581f00110e7f89 */ /* 0x000e2600000e0000 */
        /* <DEDUP_REMOVED lines=12> */
[----:B------:R0:W3:Y:S03]  /*15350*/  SHFL.IDX PT, R14, R17, 0x3, 0x181f ;  /* 0x00781f00110e7f89 */ /* 0x0000e600000e0000 */
        /* <DEDUP_REMOVED lines=9> */
.L_x_1511:
[C---:B------:R-:W-:Y:S02]  /*153f0*/  ISETP.LT.OR P3, PT, R5.reuse, 0x31, P3 ;  /* 0x000000310500780c */ /* 0x040fe40001f61670 */
[C---:B------:R-:W-:Y:S02]  /*15400*/  ISETP.LT.OR P2, PT, R5.reuse, 0x31, P2 ;  /* 0x000000310500780c */ /* 0x040fe40001741670 */
[C---:B------:R-:W-:Y:S02]  /*15410*/  ISETP.LT.OR P1, PT, R5.reuse, 0x31, P1 ;  /* 0x000000310500780c */ /* 0x040fe40000f21670 */
[----:B01----:R-:W-:Y:S02]  /*15420*/  IADD3 R2, P4, R14, R6, RZ ;  /* 0x000000060e027210 */ /* 0x003fe40007f9e0ff */
        /* <DEDUP_REMOVED lines=11> */
.L_x_1417:
        /* <DEDUP_REMOVED lines=10> */
.L_x_1418:
[----:B------:R1:W-:Y:S01]  /*15580*/  SYNCS.ARRIVE.TRANS64.A1T0 RZ, [R0+URZ+0x30850], RZ ;  /* 0x030850ff00ff79a7 */ /* 0x0003e2000810003f */
[----:B------:R-:W-:-:S04]  /*15590*/  IADD3 R25, R25, 0x1, RZ ;  /* 0x0000000119197810 */ /* 0x000fc80007ffe0ff */
[----:B------:R-:W-:-:S04]  /*155a0*/  ISETP.NE.AND P0, PT, R25, 0x2, PT ;  /* 0x000000021900780c */ /* 0x000fc80003f05270 */
[----:B0-----:R-:W-:Y:S02]  /*155b0*/  SEL R3, RZ, 0x1, P0 ;  /* 0x00000001ff037807 */ /* 0x001fe40000000000 */
[----:B------:R-:W-:Y:S02]  /*155c0*/  SEL R25, R25, RZ, P0 ;  /* 0x000000ff19197207 */ /* 0x000fe40000000000 */
[----:B-1----:R-:W-:-:S07]  /*155d0*/  LOP3.LUT R28, R28, R3, RZ, 0x3c, !PT ;  /* 0x000000031c1c7212 */ /* 0x002fce00078e3cff */
.L_x_1375:
[----:B------:R-:W-:Y:S05]  /*155e0*/  BSYNC B7 ;  /* 0x0000000000077941 */ /* 0x000fea0003800000 */
.L_x_1373:
        /* <DEDUP_REMOVED lines=8> */
[----:B------:R1:W2:Y:S01]  /*15670*/  LDS.128 R16, [R22+0x308d0] ;  /* 0x0308d00016107984 */ /* 0x0002a20000000c00 */
[----:B------:R-:W-:Y:S06]  /*15680*/  BAR.ARV 0x4, 0x180 ;  /* 0x0106000000007b1d */ /* 0x000fec0000002000 */
[----:B------:R-:W-:Y:S05]  /*15690*/  BRA `(.L_x_1420) ;  /* 0x0000000800cc7947 */ /* 0x000fea0003800000 */
.L_x_1419:
        /* <DEDUP_REMOVED lines=11> */
[----:B------:R-:W-:Y:S01]  /*15750*/  IMAD.MOV.U32 R5, RZ, RZ, RZ ;  /* 0x000000ffff057224 */ /* 0x000fe200078e00ff */
[C---:B------:R-:W-:Y:S02]  /*15760*/  ISETP.GE.U32.AND P2, PT, R8.reuse, 0x2, PT ;  /* 0x000000020800780c */ /* 0x040fe40003f46070 */
[C---:B------:R-:W-:Y:S01]  /*15770*/  ISETP.GE.U32.AND P3, PT, R8.reuse, 0x4, PT ;  /* 0x000000040800780c */ /* 0x040fe20003f66070 */
[----:B------:R-:W-:Y:S01]  /*15780*/  SHFL.IDX PT, R0, R16, RZ, 0x1f ;  /* 0x00001fff10007589 */ /* 0x000fe200000e0000 */
[C---:B------:R-:W-:Y:S02]  /*15790*/  ISETP.GE.U32.AND P4, PT, R8.reuse, 0x8, PT ;  /* 0x000000080800780c */ /* 0x040fe40003f86070 */
[C---:B------:R-:W-:Y:S01]  /*157a0*/  ISETP.GE.U32.AND P5, PT, R8.reuse, 0x10, PT ;  /* 0x000000100800780c */ /* 0x040fe20003fa6070 */
[----:B------:R-:W-:Y:S01]  /*157b0*/  SHFL.IDX PT, R4, R16, 0x1, 0x1f ;  /* 0x00201f0010047f89 */ /* 0x000fe200000e0000 */
[----:B--2---:R-:W-:Y:S01]  /*157c0*/  @!P1 IMAD.MOV.U32 R5, RZ, RZ, R2 ;  /* 0x000000ffff059224 */ /* 0x004fe200078e0002 */
[----:B------:R-:W-:-:S04]  /*157d0*/  ISETP.NE.AND P1, PT, R8, RZ, PT ;  /* 0x000000ff0800720c */ /* 0x000fc80003f25270 */
[----:B------:R-:W1:Y:S02]  /*157e0*/  SHFL.UP PT, R14, R5, 0x1, RZ ;  /* 0x04200000050e7989 */ /* 0x000e6400000e00ff */
[----:B-1----:R-:W-:-:S05]  /*157f0*/  SEL R6, R14, RZ, P1 ;  /* 0x000000ff0e067207 */ /* 0x002fca0000800000 */
[----:B------:R-:W-:-:S05]  /*15800*/  IMAD.IADD R6, R5, 0x1, R6 ;  /* 0x0000000105067824 */ /* 0x000fca00078e0206 */
[----:B------:R-:W1:Y:S02]  /*15810*/  SHFL.UP PT, R14, R6, 0x2, RZ ;  /* 0x04400000060e7989 */ /* 0x000e6400000e00ff */
[----:B-1----:R-:W-:-:S05]  /*15820*/  SEL R7, R14, RZ, P2 ;  /* 0x000000ff0e077207 */ /* 0x002fca0001000000 */
[----:B------:R-:W-:-:S05]  /*15830*/  IMAD.IADD R7, R6, 0x1, R7 ;  /* 0x0000000106077824 */ /* 0x000fca00078e0207 */
[----:B------:R-:W1:Y:S02]  /*15840*/  SHFL.UP PT, R14, R7, 0x4, RZ ;  /* 0x04800000070e7989 */ /* 0x000e6400000e00ff */
        /* <DEDUP_REMOVED lines=8> */
[----:B------:R1:W2:Y:S02]  /*158d0*/  SHFL.IDX PT, R14, R6, 0x1f, 0x1f ;  /* 0x03e01f00060e7f89 */ /* 0x0002a400000e0000 */
.L_x_1521:
[----:B------:R-:W-:Y:S02]  /*158e0*/  ULDC UR4, c[0x0][0xc38] ;  /* 0x00030e0000047ab9 */ /* 0x000fe40000000800 */
[----:B------:R-:W-:-:S04]  /*158f0*/  IMAD.U32 R7, RZ, RZ, UR4 ;  /* 0x00000004ff077e24 */ /* 0x000fc8000f8e00ff */
[----:B--2---:R-:W-:-:S04]  /*15900*/  IMAD R14, R14, R7, RZ ;  /* 0x000000070e0e7224 */ /* 0x004fc800078e02ff */
[----:B------:R-:W-:-:S05]  /*15910*/  IMAD.IADD R9, R4, 0x1, R14 ;  /* 0x0000000104097824 */ /* 0x000fca00078e020e */
[----:B------:R-:W-:-:S13]  /*15920*/  ISETP.GT.AND P6, PT, R9, R0, PT ;  /* 0x000000000900720c */ /* 0x000fda0003fc4270 */
[----:B------:R-:W-:Y:S05]  /*15930*/  @P6 BRA `(.L_x_1422) ;  /* 0x00000000009c6947 */ /* 0x000fea0003800000 */
.L_x_1427:
[----:B------:R-:W2:Y:S01]  /*15940*/  LDC R2, c[0x0][0xc3c] ;  /* 0x00030f00ff027b82 */ /* 0x000ea20000000800 */
[----:B------:R-:W-:-:S05]  /*15950*/  VIADD R19, R19, 0x1f ;  /* 0x0000001f13137836 */ /* 0x000fca0000000000 */
[----:B--2---:R-:W-:-:S13]  /*15960*/  ISETP.GE.AND P6, PT, R19, R2, PT ;  /* 0x000000021300720c */ /* 0x004fda0003fc6270 */
[----:B------:R-:W-:Y:S05]  /*15970*/  @P6 BRA `(.L_x_1423) ;  /* 0x0000000400d06947 */ /* 0x000fea0003800000 */
[----:B------:R-:W2:Y:S01]  /*15980*/  S2R R3, SR_TID.X ;  /* 0x0000000000037919 */ /* 0x000ea20000002100 */
[----:B------:R-:W-:Y:S01]  /*15990*/  BSSY B0, `(.L_x_1424) ;  /* 0x0000009000007945 */ /* 0x000fe20003800000 */
[----:B------:R-:W-:Y:S02]  /*159a0*/  MOV R5, RZ ;  /* 0x000000ff00057202 */ /* 0x000fe40000000f00 */
[----:B--2---:R-:W-:-:S05]  /*159b0*/  LOP3.LUT R3, R3, 0x1f, RZ, 0xc0, !PT ;  /* 0x0000001f03037812 */ /* 0x004fca00078ec0ff */
[----:B------:R-:W-:-:S05]  /*159c0*/  IMAD.IADD R7, R19, 0x1, R3 ;  /* 0x0000000113077824 */ /* 0x000fca00078e0203 */
[----:B------:R-:W-:-:S13]  /*159d0*/  ISETP.GE.OR P6, PT, R7, R2, !P0 ;  /* 0x000000020700720c */ /* 0x000fda00047c6670 */
[----:B------:R-:W-:Y:S05]  /*159e0*/  @P6 BRA `(.L_x_1425) ;  /* 0x00000000000c6947 */ /* 0x000fea0003800000 */
[----:B------:R-:W2:Y:S02]  /*159f0*/  LDC.64 R2, c[0x0][0xc80] ;  /* 0x00032000ff027b82 */ /* 0x000ea40000000a00 */
[----:B--2---:R-:W-:-:S05]  /*15a00*/  IMAD.WIDE R2, R7, 0x4, R2 ;  /* 0x0000000407027825 */ /* 0x004fca00078e0202 */
[----:B------:R2:W5:Y:S02]  /*15a10*/  LDG.E R5, desc[UR36][R2.64] ;  /* 0x0000002402057981 */ /* 0x000564000c1e1900 */
.L_x_1425:
[----:B------:R-:W-:Y:S05]  /*15a20*/  BSYNC B0 ;  /* 0x0000000000007941 */ /* 0x000fea0003800000 */
.L_x_1424:
[----:B------:R-:W-:-:S03]  /*15a30*/  UMOV UR4, 0xffffffff ;  /* 0xffffffff00047882 */ /* 0x000fc60000000000 */
[----:B------:R-:W-:Y:S05]  /*15a40*/  BRA.DIV UR4, `(.L_x_1426) ;  /* 0x0000003a04307947 */ /* 0x000fea000b800000 */
[----:B-----5:R-:W3:Y:S02]  /*15a50*/  SHFL.UP PT, R14, R5, 0x1, RZ ;  /* 0x04200000050e7989 */ /* 0x020ee400000e00ff */
[----:B---3--:R-:W-:-:S05]  /*15a60*/  SEL R14, R14, RZ, P1 ;  /* 0x000000ff0e0e7207 */ /* 0x008fca0000800000 */
[----:B------:R-:W-:-:S05]  /*15a70*/  IMAD.IADD R13, R5, 0x1, R14 ;  /* 0x00000001050d7824 */ /* 0x000fca00078e020e */
[----:B------:R-:W2:Y:S02]  /*15a80*/  SHFL.UP PT, R14, R13, 0x2, RZ ;  /* 0x044000000d0e7989 */ /* 0x000ea400000e00ff */
[----:B--2---:R-:W-:-:S05]  /*15a90*/  SEL R2, R14, RZ, P2 ;  /* 0x000000ff0e027207 */ /* 0x004fca0001000000 */
        /* <DEDUP_REMOVED lines=9> */
[----:B-1----:R-:W-:-:S05]  /*15b30*/  IMAD.IADD R6, R4, 0x1, R7 ;  /* 0x0000000104067824 */ /* 0x002fca00078e0207 */
[----:B------:R1:W2:Y:S02]  /*15b40*/  SHFL.IDX PT, R14, R6, 0x1f, 0x1f ;  /* 0x03e01f00060e7f89 */ /* 0x0002a400000e0000 */
.L_x_1529:
[----:B------:R-:W-:Y:S02]  /*15b50*/  ULDC UR4, c[0x0][0xc38] ;  /* 0x00030e0000047ab9 */ /* 0x000fe40000000800 */
[----:B------:R-:W-:-:S04]  /*15b60*/  IMAD.U32 R7, RZ, RZ, UR4 ;  /* 0x00000004ff077e24 */ /* 0x000fc8000f8e00ff */
[----:B--2---:R-:W-:-:S05]  /*15b70*/  IMAD R14, R14, R7, RZ ;  /* 0x000000070e0e7224 */ /* 0x004fca00078e02ff */
[----:B------:R-:W-:-:S04]  /*15b80*/  IADD3 R9, R14, R9, RZ ;  /* 0x000000090e097210 */ /* 0x000fc80007ffe0ff */
[----:B------:R-:W-:-:S13]  /*15b90*/  ISETP.GT.AND P6, PT, R9, R0, PT ;  /* 0x000000000900720c */ /* 0x000fda0003fc4270 */
[----:B------:R-:W-:Y:S05]  /*15ba0*/  @!P6 BRA `(.L_x_1427) ;  /* 0xfffffffc0064e947 */ /* 0x000fea000383ffff */
.L_x_1422:
[----:B------:R-:W-:Y:S01]  /*15bb0*/  IMAD.IADD R16, R9, 0x1, -R14 ;  /* 0x0000000109107824 */ /* 0x000fe200078e0a0e */
[----:B------:R-:W-:-:S03]  /*15bc0*/  UMOV UR4, 0xffffffff ;  /* 0xffffffff00047882 */ /* 0x000fc60000000000 */
[----:B------:R-:W-:-:S05]  /*15bd0*/  IMAD R3, R6, R7, R16 ;  /* 0x0000000706037224 */ /* 0x000fca00078e0210 */
[----:B------:R-:W-:Y:S01]  /*15be0*/  ISETP.GT.AND P6, PT, R3, R0, PT ;  /* 0x000000000300720c */ /* 0x000fe20003fc4270 */
[----:B------:R-:W-:-:S12]  /*15bf0*/  BRA.DIV UR4, `(.L_x_1428) ;  /* 0x0000003a04807947 */ /* 0x000fd8000b800000 */
[----:B------:R-:W-:-:S04]  /*15c00*/  VOTE.ANY R2, PT, !P6 ;  /* 0x0000000000027806 */ /* 0x000fc800070e0100 */
[----:B------:R-:W2:Y:S02]  /*15c10*/  POPC R4, R2 ;  /* 0x0000000200047309 */ /* 0x000ea40000000000 */
[----:B--2---:R2:W3:Y:S02]  /*15c20*/  SHFL.IDX PT, R5, R5, R4, 0x1f ;  /* 0x00001f0405057589 */ /* 0x0044e400000e0000 */
.L_x_1533:
[----:B------:R-:W-:Y:S01]  /*15c30*/  ISETP.NE.AND P0, PT, R2, RZ, PT ;  /* 0x000000ff0200720c */ /* 0x000fe20003f05270 */
[----:B------:R-:W-:-:S12]  /*15c40*/  IMAD.MOV.U32 R14, RZ, RZ, RZ ;  /* 0x000000ffff0e7224 */ /* 0x000fd800078e00ff */
[----:B------:R-:W-:Y:S05]  /*15c50*/  @!P0 BRA `(.L_x_1429) ;  /* 0x0000000000108947 */ /* 0x000fea0003800000 */
[----:B------:R-:W-:Y:S01]  /*15c60*/  UMOV UR4, 0xffffffff ;  /* 0xffffffff00047882 */ /* 0x000fe20000000000 */
[----:B------:R-:W-:Y:S02]  /*15c70*/  VIADD R12, R4, 0xffffffff ;  /* 0xffffffff040c7836 */ /* 0x000fe40000000000 */
[----:B------:R-:W-:Y:S05]  /*15c80*/  BRA.DIV UR4, `(.L_x_1430) ;  /* 0x0000003a04a47947 */ /* 0x000fea000b800000 */
[----:B------:R4:W0:Y:S02]  /*15c90*/  SHFL.IDX PT, R14, R6, R12, 0x1f ;  /* 0x00001f0c060e7589 */ /* 0x00082400000e0000 */
.L_x_1429:
[----:B------:R-:W5:Y:S01]  /*15ca0*/  LDC.64 R2, c[0x0][0xc90] ;  /* 0x00032400ff027b82 */ /* 0x000f620000000a00 */
[----:B------:R-:W-:-:S04]  /*15cb0*/  IMAD.IADD R19, R4, 0x1, R19 ;  /* 0x0000000104137824 */ /* 0x000fc800078e0213 */
[----:B-----5:R-:W-:-:S05]  /*15cc0*/  IMAD.WIDE R2, R19, 0x4, R2 ;  /* 0x0000000413027825 */ /* 0x020fca00078e0202 */
[----:B-1--4-:R1:W2:Y:S01]  /*15cd0*/  LDG.E R6, desc[UR36][R2.64] ;  /* 0x0000002402067981 */ /* 0x0122a2000c1e1900 */
[----:B0-----:R-:W-:Y:S01]  /*15ce0*/  IMAD R16, R14, R7, R16 ;  /* 0x000000070e107224 */ /* 0x001fe200078e0210 */
[----:B-1----:R-:W-:Y:S01]  /*15cf0*/  MOV R2, RZ ;  /* 0x000000ff00027202 */ /* 0x002fe20000000f00 */
[----:B--23--:R-:W-:-:S05]  /*15d00*/  IMAD R4, R5, R6, RZ ;  /* 0x0000000605047224 */ /* 0x00cfca00078e02ff */
[----:B------:R-:W-:-:S04]  /*15d10*/  IABS R8, R4 ;  /* 0x0000000400087213 */ /* 0x000fc80000000000 */
[----:B------:R-:W0:Y:S08]  /*15d20*/  I2F.RP R10, R8 ;  /* 0x00000008000a7306 */ /* 0x000e300000209400 */
[----:B0-----:R-:W0:Y:S02]  /*15d30*/  MUFU.RCP R10, R10 ;  /* 0x0000000a000a7308 */ /* 0x001e240000001000 */
[----:B0-----:R-:W-:-:S06]  /*15d40*/  VIADD R11, R10, 0xffffffe ;  /* 0x0ffffffe0a0b7836 */ /* 0x001fcc0000000000 */
[----:B------:R-:W0:Y:S02]  /*15d50*/  F2I.FTZ.U32.TRUNC.NTZ R3, R11 ;  /* 0x0000000b00037305 */ /* 0x000e24000021f000 */
[----:B0-----:R-:W-:-:S04]  /*15d60*/  IMAD.MOV R9, RZ, RZ, -R3 ;  /* 0x000000ffff097224 */ /* 0x001fc800078e0a03 */
[----:B------:R-:W-:-:S04]  /*15d70*/  IMAD R9, R9, R8, RZ ;  /* 0x0000000809097224 */ /* 0x000fc800078e02ff */
[----:B------:R-:W-:-:S04]  /*15d80*/  IMAD.HI.U32 R2, R3, R9, R2 ;  /* 0x0000000903027227 */ /* 0x000fc800078e0002 */
[----:B------:R-:W-:Y:S01]  /*15d90*/  IMAD.IADD R9, R0, 0x1, -R16 ;  /* 0x0000000100097824 */ /* 0x000fe200078e0a10 */
[----:B------:R-:W-:-:S04]  /*15da0*/  IABS R0, R4 ;  /* 0x0000000400007213 */ /* 0x000fc80000000000 */
[----:B------:R-:W-:Y:S01]  /*15db0*/  IABS R3, R9 ;  /* 0x0000000900037213 */ /* 0x000fe20000000000 */
[----:B------:R-:W-:-:S04]  /*15dc0*/  IMAD.MOV R0, RZ, RZ, -R0 ;  /* 0x000000ffff007224 */ /* 0x000fc800078e0a00 */
        /* <DEDUP_REMOVED lines=12> */
[----:B------:R-:W-:Y:S02]  /*15e90*/  IMAD R0, R6, R2, RZ ;  /* 0x0000000206007224 */ /* 0x000fe400078e02ff */
[----:B------:R-:W-:-:S03]  /*15ea0*/  IMAD.MOV R2, RZ, RZ, -R2 ;  /* 0x000000ffff027224 */ /* 0x000fc600078e0a02 */
[----:B------:R-:W-:Y:S01]  /*15eb0*/  IADD3 R3, -R0, RZ, RZ ;  /* 0x000000ff00037210 */ /* 0x000fe20007ffe1ff */
[----:B------:R-:W-:-:S03]  /*15ec0*/  IMAD R9, R4, R2, R9 ;  /* 0x0000000204097224 */ /* 0x000fc600078e0209 */
[----:B------:R-:W-:-:S04]  /*15ed0*/  VIADDMNMX R6, R3, R7, R6, PT ;  /* 0x0000000703067246 */ /* 0x000fc80003800106 */
[-C--:B------:R-:W-:Y:S02]  /*15ee0*/  IABS R7, R6.reuse ;  /* 0x0000000600077213 */ /* 0x080fe40000000000 */
[----:B------:R-:W-:Y:S02]  /*15ef0*/  IABS R4, R6 ;  /* 0x0000000600047213 */ /* 0x000fe40000000000 */
[----:B------:R-:W0:Y:S03]  /*15f00*/  I2F.RP R8, R7 ;  /* 0x0000000700087306 */ /* 0x000e260000209400 */
[----:B------:R-:W-:-:S05]  /*15f10*/  IMAD.MOV R4, RZ, RZ, -R4 ;  /* 0x000000ffff047224 */ /* 0x000fca00078e0a04 */
[----:B0-----:R-:W0:Y:S02]  /*15f20*/  MUFU.RCP R8, R8 ;  /* 0x0000000800087308 */ /* 0x001e240000001000 */
[----:B0-----:R-:W-:-:S06]  /*15f30*/  VIADD R3, R8, 0xffffffe ;  /* 0x0ffffffe08037836 */ /* 0x001fcc0000000000 */
[----:B------:R-:W0:Y:S02]  /*15f40*/  F2I.FTZ.U32.TRUNC.NTZ R3, R3 ;  /* 0x0000000300037305 */ /* 0x000e24000021f000 */
[----:B0-----:R-:W-:-:S04]  /*15f50*/  IMAD.MOV R2, RZ, RZ, -R3 ;  /* 0x000000ffff027224 */ /* 0x001fc800078e0a03 */
[----:B------:R-:W-:Y:S02]  /*15f60*/  IMAD R11, R2, R7, RZ ;  /* 0x00000007020b7224 */ /* 0x000fe400078e02ff */
[----:B------:R-:W-:-:S04]  /*15f70*/  IMAD.MOV.U32 R2, RZ, RZ, RZ ;  /* 0x000000ffff027224 */ /* 0x000fc800078e00ff */
[----:B------:R-:W-:Y:S01]  /*15f80*/  IMAD.HI.U32 R2, R3, R11, R2 ;  /* 0x0000000b03027227 */ /* 0x000fe200078e0002 */
[----:B------:R-:W-:Y:S02]  /*15f90*/  IABS R11, R9 ;  /* 0x00000009000b7213 */ /* 0x000fe40000000000 */
[C---:B------:R-:W-:Y:S01]  /*15fa0*/  LOP3.LUT R3, R9.reuse, R6, RZ, 0x3c, !PT ;  /* 0x0000000609037212 */ /* 0x040fe200078e3cff */
[----:B------:R-:W-:Y:S02]  /*15fb0*/  IMAD.IADD R9, R9, 0x1, R0 ;  /* 0x0000000109097824 */ /* 0x000fe400078e0200 */
[----:B------:R-:W-:Y:S01]  /*15fc0*/  IMAD.HI.U32 R2, R2, R11, RZ ;  /* 0x0000000b02027227 */ /* 0x000fe200078e00ff */
[----:B------:R-:W-:-:S03]  /*15fd0*/  ISETP.GE.AND P2, PT, R3, RZ, PT ;  /* 0x000000ff0300720c */ /* 0x000fc60003f46270 */
[----:B------:R-:W-:-:S05]  /*15fe0*/  IMAD R4, R2, R4, R11 ;  /* 0x0000000402047224 */ /* 0x000fca00078e020b */
[----:B------:R-:W-:-:S13]  /*15ff0*/  ISETP.GT.U32.AND P1, PT, R7, R4, PT ;  /* 0x000000040700720c */ /* 0x000fda0003f24070 */
[----:B------:R-:W-:Y:S01]  /*16000*/  @!P1 IMAD.IADD R4, R4, 0x1, -R7 ;  /* 0x0000000104049824 */ /* 0x000fe200078e0a07 */
[----:B------:R-:W-:Y:S02]  /*16010*/  @!P1 IADD3 R2, R2, 0x1, RZ ;  /* 0x0000000102029810 */ /* 0x000fe40007ffe0ff */
[----:B------:R-:W-:Y:S02]  /*16020*/  ISETP.NE.AND P1, PT, R6, RZ, PT ;  /* 0x000000ff0600720c */ /* 0x000fe40003f25270 */
[----:B------:R-:W-:-:S13]  /*16030*/  ISETP.GE.U32.AND P0, PT, R4, R7, PT ;  /* 0x000000070400720c */ /* 0x000fda0003f06070 */
[----:B------:R-:W-:-:S04]  /*16040*/  @P0 VIADD R2, R2, 0x1 ;  /* 0x0000000102020836 */ /* 0x000fc80000000000 */
[----:B------:R-:W-:Y:S01]  /*16050*/  @!P2 IMAD.MOV R2, RZ, RZ, -R2 ;  /* 0x000000ffff02a224 */ /* 0x000fe200078e0a02 */
[----:B------:R-:W-:Y:S01]  /*16060*/  @!P1 LOP3.LUT R2, RZ, R6, RZ, 0x33, !PT ;  /* 0x00000006ff029212 */ /* 0x000fe200078e33ff */
[----:B------:R-:W-:-:S04]  /*16070*/  IMAD.MOV R6, RZ, RZ, -R6 ;  /* 0x000000ffff067224 */ /* 0x000fc800078e0a06 */
[----:B------:R-:W-:Y:S01]  /*16080*/  IMAD R18, R2, R6, R9 ;  /* 0x0000000602127224 */ /* 0x000fe200078e0209 */
[----:B------:R-:W-:-:S05]  /*16090*/  LOP3.LUT R2, RZ, R2, RZ, 0x33, !PT ;  /* 0x00000002ff027212 */ /* 0x000fca00078e33ff */
[----:B------:R-:W-:Y:S01]  /*160a0*/  IMAD.IADD R17, R5, 0x1, R2 ;  /* 0x0000000105117824 */ /* 0x000fe200078e0202 */
[----:B------:R-:W-:Y:S06]  /*160b0*/  BRA `(.L_x_1431) ;  /* 0x00000000001c7947 */ /* 0x000fec0003800000 */
.L_x_1423:
[----:B------:R-:W-:Y:S01]  /*160c0*/  UMOV UR4, URZ ;  /* 0x0000003f00047c82 */ /* 0x000fe20008000000 */
[----:B------:R-:W-:Y:S01]  /*160d0*/  UMOV UR5, URZ ;  /* 0x0000003f00057c82 */ /* 0x000fe20008000000 */
[----:B------:R-:W-:Y:S01]  /*160e0*/  ULDC UR6, c[0x0][0xc3c] ;  /* 0x00030f0000067ab9 */ /* 0x000fe20000000800 */
[----:B------:R-:W-:Y:S01]  /*160f0*/  IMAD.MOV.U32 R16, RZ, RZ, R0 ;  /* 0x000000ffff107224 */ /* 0x000fe200078e0000 */
[----:B------:R-:W-:Y:S01]  /*16100*/  MOV R17, UR4 ;  /* 0x0000000400117c02 */ /* 0x000fe20008000f00 */
[----:B------:R-:W-:Y:S02]  /*16110*/  IMAD.U32 R18, RZ, RZ, UR5 ;  /* 0x00000005ff127e24 */ /* 0x000fe4000f8e00ff */
[----:B------:R-:W-:-:S07]  /*16120*/  IMAD.U32 R19, RZ, RZ, UR6 ;  /* 0x00000006ff137e24 */ /* 0x000fce000f8e00ff */
.L_x_1431:
[----:B------:R-:W2:Y:S01]  /*16130*/  S2R R0, SR_TID.X ;  /* 0x0000000000007919 */ /* 0x000ea20000002100 */
[----:B------:R-:W-:Y:S05]  /*16140*/  WARPSYNC.ALL ;  /* 0x0000000000007948 */ /* 0x000fea0003800000 */
[----:B------:R-:W-:Y:S01]  /*16150*/  BAR.SYNC.DEFER_BLOCKING 0x4, 0x180 ;  /* 0x0106000000007b1d */ /* 0x000fe20000010000 */
[----:B--2---:R-:W-:-:S04]  /*16160*/  LOP3.LUT R0, R0, 0x1f, RZ, 0xc0, !PT ;  /* 0x0000001f00007812 */ /* 0x004fc800078ec0ff */
[----:B------:R-:W-:-:S13]  /*16170*/  ISETP.NE.AND P0, PT, R0, RZ, PT ;  /* 0x000000ff0000720c */ /* 0x000fda0003f05270 */
[----:B------:R-:W2:Y:S01]  /*16180*/  @!P0 S2R R3, SR_CgaCtaId ;  /* 0x0000000000038919 */ /* 0x000ea20000008800 */
[----:B------:R-:W-:-:S04]  /*16190*/  @!P0 MOV R0, 0x400 ;  /* 0x0000040000008802 */ /* 0x000fc80000000f00 */
[----:B--2---:R-:W-:-:S05]  /*161a0*/  @!P0 LEA R22, R3, R0, 0x18 ;  /* 0x0000000003168211 */ /* 0x004fca00078ec0ff */
[----:B------:R3:W-:Y:S01]  /*161b0*/  @!P0 STS.128 [R22+0x308d0], R16 ;  /* 0x0308d01016008388 */ /* 0x0007e20000000c00 */
[----:B------:R-:W-:Y:S06]  /*161c0*/  BAR.ARV 0x5, 0x180 ;  /* 0x0146000000007b1d */ /* 0x000fec0000002000 */
.L_x_1420:
[----:B------:R-:W-:Y:S02]  /*161d0*/  ULDC UR4, c[0x0][0xc3c] ;  /* 0x00030f0000047ab9 */ /* 0x000fe40000000800 */
[----:B--2---:R-:W-:-:S13]  /*161e0*/  ISETP.GE.AND P0, PT, R19, UR4, PT ;  /* 0x0000000413007c0c */ /* 0x004fda000bf06270 */
[----:B------:R-:W-:Y:S05]  /*161f0*/  @!P0 BRA `(.L_x_1432) ;  /* 0xffffffb400a08947 */ /* 0x000fea000383ffff */
[----:B------:R-:W-:Y:S05]  /*16200*/  BSYNC B8 ;  /* 0x0000000000087941 */ /* 0x000fea0003800000 */
.L_x_1361:
[----:B------:R-:W2:Y:S01]  /*16210*/  LDL.LU R0, [R1+0x1c] ;  /* 0x00001c0001007983 */ /* 0x000ea20000300800 */
[----:B------:R-:W-:Y:S01]  /*16220*/  BSSY B0, `(.L_x_1433) ;  /* 0x000000b000007945 */ /* 0x000fe20003800000 */
[----:B------:R-:W4:Y:S01]  /*16230*/  S2R R5, SR_CgaCtaId ;  /* 0x0000000000057919 */ /* 0x000f220000008800 */
[----:B--2---:R-:W-:-:S05]  /*16240*/  VIADD R0, R0, 0x1 ;  /* 0x0000000100007836 */ /* 0x004fca0000000000 */
[----:B-1----:R-:W-:-:S04]  /*16250*/  LEA.HI R2, R0, R0, RZ, 0x1 ;  /* 0x0000000000027211 */ /* 0x002fc800078f08ff */
[----:B------:R-:W-:Y:S02]  /*16260*/  LOP3.LUT R3, R2, 0xfffffffe, RZ, 0xc0, !PT ;  /* 0xfffffffe02037812 */ /* 0x000fe400078ec0ff */
[----:B------:R-:W-:-:S03]  /*16270*/  MOV R2, 0x400 ;  /* 0x0000040000027802 */ /* 0x000fc60000000f00 */
[----:B------:R-:W-:Y:S01]  /*16280*/  IMAD.IADD R0, R0, 0x1, -R3 ;  /* 0x0000000100007824 */ /* 0x000fe200078e0a03 */
[----:B----4-:R-:W-:-:S04]  /*16290*/  LEA R4, R5, R2, 0x18 ;  /* 0x0000000205047211 */ /* 0x010fc800078ec0ff */
[----:B------:R-:W-:-:S04]  /*162a0*/  SHF.L.U32 R0, R0, 0x1f, RZ ;  /* 0x0000001f00007819 */ /* 0x000fc800000006ff */
[----:B------:R-:W1:Y:S02]  /*162b0*/  SYNCS.PHASECHK.TRANS64.TRYWAIT P0, [R4+URZ+0x30820], R0 ;  /* 0x03082000040075a7 */ /* 0x000e64000800017f */
[----:B-1----:R-:W-:Y:S05]  /*162c0*/  @!P0 BRA `(.L_x_1434) ;  /* 0x0000003400388947 */ /* 0x002fea0003800000 */
.L_x_1536:
[----:B------:R-:W-:Y:S05]  /*162d0*/  BSYNC B0 ;  /* 0x0000000000007941 */ /* 0x000fea0003800000 */
.L_x_1433:
[----:B------:R-:W-:-:S03]  /*162e0*/  UMOV UR4, 0xffffffff ;  /* 0xffffffff00047882 */ /* 0x000fc60000000000 */
[----:B------:R-:W-:Y:S05]  /*162f0*/  BRA.DIV UR4, `(.L_x_1435) ;  /* 0x0000003604407947 */ /* 0x000fea000b800000 */
[----:B-1----:R-:W1:Y:S02]  /*16300*/  S2R R0, SR_TID.X ;  /* 0x0000000000007919 */ /* 0x002e640000002100 */
[----:B-1----:R-:W-:-:S04]  /*16310*/  SHF.R.U32.HI R0, RZ, 0x5, R0 ;  /* 0x00000005ff007819 */ /* 0x002fc80000011600 */
[----:B------:R-:W-:-:S05]  /*16320*/  LOP3.LUT R0, R0, 0x3, RZ, 0xc0, !PT ;  /* 0x0000000300007812 */ /* 0x000fca00078ec0ff */
[----:B------:R1:W2:Y:S02]  /*16330*/  SHFL.IDX PT, R14, R0, RZ, 0x1f ;  /* 0x00001fff000e7589 */ /* 0x0002a400000e0000 */
.L_x_1539:
[----:B--2---:R-:W-:Y:S01]  /*16340*/  ISETP.NE.AND P0, PT, R14, RZ, PT ;  /* 0x000000ff0e00720c */ /* 0x004fe20003f05270 */
[----:B------:R-:W-:-:S12]  /*16350*/  BSSY B0, `(.L_x_1436) ;  /* 0x0000026000007945 */ /* 0x000fd80003800000 */
[----:B------:R-:W-:Y:S05]  /*16360*/  @P0 BRA `(.L_x_1437) ;  /* 0x0000000000900947 */ /* 0x000fea0003800000 */
[----:B------:R-:W-:-:S03]  /*16370*/  UMOV UR4, 0xffffffff ;  /* 0xffffffff00047882 */ /* 0x000fc60000000000 */
[----:B------:R-:W-:Y:S05]  /*16380*/  BRA.DIV UR4, `(.L_x_1438) ;  /* 0x0000003604507947 */ /* 0x000fea000b800000 */
[----:B------:R-:W-:-:S13]  /*16390*/  ELECT P6, URZ, PT ;  /* 0x00000000003f782f */ /* 0x000fda00038c0000 */
.L_x_1542:
        /* <DEDUP_REMOVED lines=8> */
.L_x_1439:
[C---:B------:R-:W-:Y:S01]  /*16420*/  IMAD R5, R25.reuse, 0x8, R4 ;  /* 0x0000000819057824 */ /* 0x040fe200078e0204 */
[----:B------:R-:W-:Y:S02]  /*16430*/  SHF.L.U32 R0, R28, 0x1f, RZ ;  /* 0x0000001f1c007819 */ /* 0x000fe400000006ff */
[----:B------:R-:W-:Y:S02]  /*16440*/  IADD3 R25, R25, 0x1, RZ ;  /* 0x0000000119197810 */ /* 0x000fe40007ffe0ff */
[----:B------:R-:W1:Y:S02]  /*16450*/  SYNCS.PHASECHK.TRANS64.TRYWAIT P1, [R5+URZ+0x30840], R0 ;  /* 0x03084000050075a7 */ /* 0x000e64000802017f */
[----:B------:R-:W-:-:S04]  /*16460*/  ISETP.NE.AND P2, PT, R25, 0x2, PT ;  /* 0x000000021900780c */ /* 0x000fc80003f45270 */
[----:B------:R-:W-:Y:S01]  /*16470*/  SEL R3, RZ, 0x1, P2 ;  /* 0x00000001ff037807 */ /* 0x000fe20001000000 */
[----:B-1----:R-:W-:Y:S08]  /*16480*/  @!P1 BRA `(.L_x_1440) ;  /* 0x0000003400309947 */ /* 0x002ff00003800000 */
.L_x_1543:
[----:B------:R-:W-:Y:S02]  /*16490*/  SEL R25, R25, RZ, P2 ;  /* 0x000000ff19197207 */ /* 0x000fe40001000000 */
[----:B------:R-:W-:Y:S01]  /*164a0*/  LOP3.LUT R2, R28, R3, RZ, 0x3c, !PT ;  /* 0x000000031c027212 */ /* 0x000fe200078e3cff */
[----:B------:R-:W-:Y:S06]  /*164b0*/  @!P0 BRA `(.L_x_1441) ;  /* 0x0000000000048947 */ /* 0x000fec0003800000 */
[----:B------:R-:W-:Y:S01]  /*164c0*/  BPT.TRAP 0x1 ;  /* 0x000000040000795c */ /* 0x000fe20000300000 */
.L_x_1441:
[----:B------:R-:W-:Y:S01]  /*164d0*/  IMAD R25, R25, 0x8, R4 ;  /* 0x0000000819197824 */ /* 0x000fe200078e0204 */
[----:B------:R-:W-:-:S04]  /*164e0*/  SHF.L.U32 R2, R2, 0x1f, RZ ;  /* 0x0000001f02027819 */ /* 0x000fc800000006ff */
[----:B------:R-:W2:Y:S02]  /*164f0*/  SYNCS.PHASECHK.TRANS64.TRYWAIT P1, [R25+URZ+0x30840], R2 ;  /* 0x03084002190075a7 */ /* 0x000ea4000802017f */
[----:B--2---:R-:W-:Y:S05]  /*16500*/  @!P1 BRA `(.L_x_1442) ;  /* 0x0000003400249947 */ /* 0x004fea0003800000 */
.L_x_1544:
[----:B------:R-:W-:Y:S05]  /*16510*/  @!P0 BRA `(.L_x_1443) ;  /* 0x0000000000048947 */ /* 0x000fea0003800000 */
[----:B------:R-:W-:Y:S01]  /*16520*/  BPT.TRAP 0x1 ;  /* 0x000000040000795c */ /* 0x000fe20000300000 */
.L_x_1443:
[----:B------:R-:W4:Y:S02]  /*16530*/  SYNCS.PHASECHK.TRANS64.TRYWAIT P1, [R5+URZ+0x30860], R0 ;  /* 0x03086000050075a7 */ /* 0x000f24000802017f */
[----:B----4-:R-:W-:Y:S05]  /*16540*/  @!P1 BRA `(.L_x_1444) ;  /* 0x0000003400289947 */ /* 0x010fea0003800000 */
.L_x_1545:
[----:B------:R-:W-:Y:S05]  /*16550*/  @!P0 BRA `(.L_x_1445) ;  /* 0x0000000000048947 */ /* 0x000fea0003800000 */
[----:B------:R-:W-:Y:S01]  /*16560*/  BPT.TRAP 0x1 ;  /* 0x000000040000795c */ /* 0x000fe20000300000 */
.L_x_1445:
[----:B------:R0:W0:Y:S02]  /*16570*/  SYNCS.PHASECHK.TRANS64.TRYWAIT P0, [R25+URZ+0x30860], R2 ;  /* 0x03086002190075a7 */ /* 0x000024000800017f */
[----:B0-----:R-:W-:Y:S05]  /*16580*/  @!P0 NANOSLEEP.SYNCS 0x989680 ;  /* 0x009896800000895d */ /* 0x001fea0003900000 */
[----:B------:R-:W0:Y:S02]  /*16590*/  @!P0 SYNCS.PHASECHK.TRANS64 P0, [R25+URZ+0x30860], R2 ;  /* 0x03086002190085a7 */ /* 0x000e24000800007f */
[----:B0-----:R-:W-:Y:S05]  /*165a0*/  @!P0 BRA `(.L_x_1445) ;  /* 0xfffffffc00f08947 */ /* 0x001fea000383ffff */
.L_x_1437:
[----:B------:R-:W-:Y:S05]  /*165b0*/  BSYNC B0 ;  /* 0x0000000000007941 */ /* 0x000fea0003800000 */
.L_x_1436:
[----:B------:R-:W-:Y:S05]  /*165c0*/  EXIT ;  /* 0x000000000000794d */ /* 0x000fea0003800000 */
.L_x_1255:
[----:B0-----:R-:W-:-:S04]  /*165d0*/  IMAD.U32 R3, RZ, RZ, UR40 ;  /* 0x00000028ff037e24 */ /* 0x001fc8000f8e00ff */
[----:B------:R0:W1:Y:S03]  /*165e0*/  SYNCS.PHASECHK.TRANS64.TRYWAIT P1, [R3+URZ+0x30800], R0 ;  /* 0x03080000030075a7 */ /* 0x000066000802017f */
[----:B-1----:R-:W-:Y:S05]  /*165f0*/  @!P1 NANOSLEEP.SYNCS 0x989680 ;  /* 0x009896800000995d */ /* 0x002fea0003900000 */
[----:B------:R-:W1:Y:S02]  /*16600*/  @!P1 SYNCS.PHASECHK.TRANS64 P1, [R3+URZ+0x30800], R0 ;  /* 0x03080000030095a7 */ /* 0x000e64000802007f */
[----:B-1----:R-:W-:Y:S05]  /*16610*/  @!P1 BRA `(.L_x_1255) ;  /* 0xfffffffc00ec9947 */ /* 0x002fea000383ffff */
[----:B------:R-:W-:Y:S05]  /*16620*/  BRA `(.L_x_1446) ;  /* 0xfffffeb400f87947 */ /* 0x000fea000383ffff */
.L_x_1259:
[----:B-1----:R1:W2:Y:S02]  /*16630*/  SYNCS.PHASECHK.TRANS64.TRYWAIT P1, [R3+URZ+0x30830], R0 ;  /* 0x03083000030075a7 */ /* 0x0022a4000802017f */
[----:B--2---:R-:W-:Y:S05]  /*16640*/  @!P1 NANOSLEEP.SYNCS 0x989680 ;  /* 0x009896800000995d */ /* 0x004fea0003900000 */
[----:B------:R-:W2:Y:S02]  /*16650*/  @!P1 SYNCS.PHASECHK.TRANS64 P1, [R3+URZ+0x30830], R0 ;  /* 0x03083000030095a7 */ /* 0x000ea4000802007f */
[----:B--2---:R-:W-:Y:S05]  /*16660*/  @!P1 BRA `(.L_x_1259) ;  /* 0xfffffffc00f09947 */ /* 0x004fea000383ffff */
[----:B------:R-:W-:Y:S05]  /*16670*/  BRA `(.L_x_1258) ;  /* 0xfffffeb800147947 */ /* 0x000fea000383ffff */
.L_x_1276:
[----:B-1----:R-:W-:-:S04]  /*16680*/  IMAD.U32 R4, RZ, RZ, UR7 ;  /* 0x00000007ff047e24 */ /* 0x002fc8000f8e00ff */
[----:B------:R1:W2:Y:S03]  /*16690*/  SYNCS.PHASECHK.TRANS64.TRYWAIT P1, [R4+URZ+0x30830], R3 ;  /* 0x03083003040075a7 */ /* 0x0002a6000802017f */
[----:B--2---:R-:W-:Y:S05]  /*166a0*/  @!P1 NANOSLEEP.SYNCS 0x989680 ;  /* 0x009896800000995d */ /* 0x004fea0003900000 */
[----:B------:R-:W2:Y:S02]  /*166b0*/  @!P1 SYNCS.PHASECHK.TRANS64 P1, [R4+URZ+0x30830], R3 ;  /* 0x03083003040095a7 */ /* 0x000ea4000802007f */
[----:B--2---:R-:W-:Y:S05]  /*166c0*/  @!P1 BRA `(.L_x_1276) ;  /* 0xfffffffc00ec9947 */ /* 0x004fea000383ffff */
[----:B------:R-:W-:Y:S05]  /*166d0*/  BRA `(.L_x_1275) ;  /* 0xfffffee400407947 */ /* 0x000fea000383ffff */
.L_x_1280:
[----:B01----:R-:W-:-:S04]  /*166e0*/  IMAD.U32 R3, RZ, RZ, UR14 ;  /* 0x0000000eff037e24 */ /* 0x003fc8000f8e00ff */
[----:B------:R0:W1:Y:S03]  /*166f0*/  SYNCS.PHASECHK.TRANS64.TRYWAIT P1, [R3+URZ+0x30850], R0 ;  /* 0x03085000030075a7 */ /* 0x000066000802017f */
[----:B-1----:R-:W-:Y:S05]  /*16700*/  @!P1 NANOSLEEP.SYNCS 0x989680 ;  /* 0x009896800000995d */ /* 0x002fea0003900000 */
[----:B------:R-:W1:Y:S02]  /*16710*/  @!P1 SYNCS.PHASECHK.TRANS64 P1, [R3+URZ+0x30850], R0 ;  /* 0x03085000030095a7 */ /* 0x000e64000802007f */
[----:B-1----:R-:W-:Y:S05]  /*16720*/  @!P1 BRA `(.L_x_1280) ;  /* 0xfffffffc00ec9947 */ /* 0x002fea000383ffff */
[----:B------:R-:W-:Y:S05]  /*16730*/  BRA `(.L_x_1279) ;  /* 0xfffffef000e47947 */ /* 0x000fea000383ffff */
.L_x_1299:
[----:B-1----:R-:W-:-:S04]  /*16740*/  IMAD.U32 R4, RZ, RZ, UR7 ;  /* 0x00000007ff047e24 */ /* 0x002fc8000f8e00ff */
[----:B------:R1:W2:Y:S03]  /*16750*/  SYNCS.PHASECHK.TRANS64.TRYWAIT P1, [R4+URZ+0x30830], R3 ;  /* 0x03083003040075a7 */ /* 0x0002a6000802017f */
[----:B--2---:R-:W-:Y:S05]  /*16760*/  @!P1 NANOSLEEP.SYNCS 0x989680 ;  /* 0x009896800000995d */ /* 0x004fea0003900000 */
[----:B------:R-:W2:Y:S02]  /*16770*/  @!P1 SYNCS.PHASECHK.TRANS64 P1, [R4+URZ+0x30830], R3 ;  /* 0x03083003040095a7 */ /* 0x000ea4000802007f */
[----:B--2---:R-:W-:Y:S05]  /*16780*/  @!P1 BRA `(.L_x_1299) ;  /* 0xfffffffc00ec9947 */ /* 0x004fea000383ffff */
[----:B------:R-:W-:Y:S05]  /*16790*/  BRA `(.L_x_1298) ;  /* 0xffffff1000dc7947 */ /* 0x000fea000383ffff */
.L_x_1303:
[----:B01----:R-:W-:-:S04]  /*167a0*/  IMAD.U32 R3, RZ, RZ, UR14 ;  /* 0x0000000eff037e24 */ /* 0x003fc8000f8e00ff */
[----:B------:R0:W1:Y:S03]  /*167b0*/  SYNCS.PHASECHK.TRANS64.TRYWAIT P1, [R3+URZ+0x30850], R0 ;  /* 0x03085000030075a7 */ /* 0x000066000802017f */
[----:B-1----:R-:W-:Y:S05]  /*167c0*/  @!P1 NANOSLEEP.SYNCS 0x989680 ;  /* 0x009896800000995d */ /* 0x002fea0003900000 */
[----:B------:R-:W1:Y:S02]  /*167d0*/  @!P1 SYNCS.PHASECHK.TRANS64 P1, [R3+URZ+0x30850], R0 ;  /* 0x03085000030095a7 */ /* 0x000e64000802007f */
[----:B-1----:R-:W-:Y:S05]  /*167e0*/  @!P1 BRA `(.L_x_1303) ;  /* 0xfffffffc00ec9947 */ /* 0x002fea000383ffff */
[----:B------:R-:W-:Y:S05]  /*167f0*/  BRA `(.L_x_1302) ;  /* 0xffffff2000807947 */ /* 0x000fea000383ffff */
.L_x_1311:
[----:B-1----:R-:W-:-:S04]  /*16800*/  MOV R4, UR6 ;  /* 0x0000000600047c02 */ /* 0x002fc80008000f00 */
[----:B------:R1:W2:Y:S03]  /*16810*/  SYNCS.PHASECHK.TRANS64.TRYWAIT P1, [R4+URZ+0x30830], R3 ;  /* 0x03083003040075a7 */ /* 0x0002a6000802017f */
[----:B--2---:R-:W-:Y:S05]  /*16820*/  @!P1 NANOSLEEP.SYNCS 0x989680 ;  /* 0x009896800000995d */ /* 0x004fea0003900000 */
[----:B------:R-:W2:Y:S02]  /*16830*/  @!P1 SYNCS.PHASECHK.TRANS64 P1, [R4+URZ+0x30830], R3 ;  /* 0x03083003040095a7 */ /* 0x000ea4000802007f */
[----:B--2---:R-:W-:Y:S05]  /*16840*/  @!P1 BRA `(.L_x_1311) ;  /* 0xfffffffc00ec9947 */ /* 0x004fea000383ffff */
[----:B------:R-:W-:Y:S05]  /*16850*/  BRA `(.L_x_1310) ;  /* 0xffffff3400147947 */ /* 0x000fea000383ffff */
.L_x_1315:
[----:B01----:R-:W-:-:S04]  /*16860*/  IMAD.U32 R3, RZ, RZ, UR10 ;  /* 0x0000000aff037e24 */ /* 0x003fc8000f8e00ff */
[----:B------:R0:W1:Y:S03]  /*16870*/  SYNCS.PHASECHK.TRANS64.TRYWAIT P1, [R3+URZ+0x30850], R0 ;  /* 0x03085000030075a7 */ /* 0x000066000802017f */
[----:B-1----:R-:W-:Y:S05]  /*16880*/  @!P1 NANOSLEEP.SYNCS 0x989680 ;  /* 0x009896800000995d */ /* 0x002fea0003900000 */
[----:B------:R-:W1:Y:S02]  /*16890*/  @!P1 SYNCS.PHASECHK.TRANS64 P1, [R3+URZ+0x30850], R0 ;  /* 0x03085000030095a7 */ /* 0x000e64000802007f */
[----:B-1----:R-:W-:Y:S05]  /*168a0*/  @!P1 BRA `(.L_x_1315) ;  /* 0xfffffffc00ec9947 */ /* 0x002fea000383ffff */
[----:B------:R-:W-:Y:S05]  /*168b0*/  BRA `(.L_x_1314) ;  /* 0xffffff4000b87947 */ /* 0x000fea000383ffff */
.L_x_1330:
[----:B-1----:R-:W-:-:S04]  /*168c0*/  IMAD.U32 R7, RZ, RZ, UR5 ;  /* 0x00000005ff077e24 */ /* 0x002fc8000f8e00ff */
[----:B------:R1:W2:Y:S03]  /*168d0*/  SYNCS.PHASECHK.TRANS64.TRYWAIT P1, [R7+URZ+0x30850], R0 ;  /* 0x03085000070075a7 */ /* 0x0002a6000802017f */
[----:B--2---:R-:W-:Y:S05]  /*168e0*/  @!P1 NANOSLEEP.SYNCS 0x989680 ;  /* 0x009896800000995d */ /* 0x004fea0003900000 */
[----:B------:R-:W2:Y:S02]  /*168f0*/  @!P1 SYNCS.PHASECHK.TRANS64 P1, [R7+URZ+0x30850], R0 ;  /* 0x03085000070095a7 */ /* 0x000ea4000802007f */
[----:B--2---:R-:W-:Y:S05]  /*16900*/  @!P1 BRA `(.L_x_1330) ;  /* 0xfffffffc00ec9947 */ /* 0x004fea000383ffff */
[----:B------:R-:W-:Y:S05]  /*16910*/  BRA `(.L_x_1329) ;  /* 0xffffff6400e47947 */ /* 0x000fea000383ffff */
.L_x_1381:
        /* <DEDUP_REMOVED lines=8> */
[----:B0----5:R-:W-:Y:S05]  /*169a0*/  WARPSYNC.COLLECTIVE R15, `(.L_x_1448) ;  /* 0x000000000f087348 */ /* 0x021fea0003c00000 */
[----:B------:R1:W2:Y:S02]  /*169b0*/  SHFL.IDX P6, R14, R13, R12, R11 ;  /* 0x0000000c0d0e7389 */ /* 0x0002a400000c000b */
[----:B012--5:R-:W-:Y:S01]  /*169c0*/  ENDCOLLECTIVE ;  /* 0x000000000000791b */ /* 0x027fe20003800000 */
.L_x_1448:
[----:B------:R-:W-:Y:S05]  /*169d0*/  BSYNC B0 ;  /* 0x0000000000007941 */ /* 0x000fea0003800000 */
.L_x_1447:
[----:B------:R-:W-:Y:S05]  /*169e0*/  BRA `(.L_x_1449) ;  /* 0xffffffbc00507947 */ /* 0x000fea000383ffff */
.L_x_1384:
[----:B0-----:R0:W1:Y:S02]  /*169f0*/  SYNCS.PHASECHK.TRANS64.TRYWAIT P0, [R6+URZ+0x30840], R2 ;  /* 0x03084002060075a7 */ /* 0x001064000800017f */
[----:B-1----:R-:W-:Y:S05]  /*16a00*/  @!P0 NANOSLEEP.SYNCS 0x989680 ;  /* 0x009896800000895d */ /* 0x002fea0003900000 */
[----:B------:R-:W1:Y:S02]  /*16a10*/  @!P0 SYNCS.PHASECHK.TRANS64 P0, [R6+URZ+0x30840], R2 ;  /* 0x03084002060085a7 */ /* 0x000e64000800007f */
[----:B-1----:R-:W-:Y:S05]  /*16a20*/  @!P0 BRA `(.L_x_1384) ;  /* 0xfffffffc00f08947 */ /* 0x002fea000383ffff */
[----:B------:R-:W-:Y:S05]  /*16a30*/  BRA `(.L_x_1450) ;  /* 0xffffffc000547947 */ /* 0x000fea000383ffff */
.L_x_1385:
        /* <DEDUP_REMOVED lines=8> */
.L_x_1452:
[----:B------:R-:W-:Y:S05]  /*16ac0*/  BSYNC B0 ;  /* 0x0000000000007941 */ /* 0x000fea0003800000 */
.L_x_1451:
[----:B------:R-:W-:Y:S01]  /*16ad0*/  IMAD.MOV.U32 R13, RZ, RZ, R4 ;  /* 0x000000ffff0d7224 */ /* 0x000fe200078e0004 */
[----:B------:R-:W-:Y:S01]  /*16ae0*/  MOV R11, 0x181f ;  /* 0x0000181f000b7802 */ /* 0x000fe20000000f00 */
[----:B------:R-:W-:Y:S02]  /*16af0*/  IMAD.MOV.U32 R12, RZ, RZ, RZ ;  /* 0x000000ffff0c7224 */ /* 0x000fe400078e00ff */
[----:B------:R-:W-:Y:S02]  /*16b00*/  IMAD.MOV.U32 R15, RZ, RZ, -0x1 ;  /* 0xffffffffff0f7424 */ /* 0x000fe400078e00ff */
[----:B------:R-:W-:Y:S02]  /*16b10*/  IMAD.MOV.U32 R2, RZ, RZ, R14 ;  /* 0x000000ffff027224 */ /* 0x000fe400078e000e */
[----:B------:R-:W-:-:S07]  /*16b20*/  @P0 IMAD R9, R7, 0x2, R22 ;  /* 0x0000000207090824 */ /* 0x000fce00078e0216 */
[----:B------:R-:W-:Y:S05]  /*16b30*/  WARPSYNC.COLLECTIVE R15, `(.L_x_1453) ;  /* 0x000000000f087348 */ /* 0x000fea0003c00000 */
[----:B------:R0:W1:Y:S02]  /*16b40*/  SHFL.IDX P6, R14, R13, R12, R11 ;  /* 0x0000000c0d0e7389 */ /* 0x00006400000c000b */
[----:B01----:R-:W-:Y:S01]  /*16b50*/  ENDCOLLECTIVE ;  /* 0x000000000000791b */ /* 0x003fe20003800000 */
.L_x_1453:
[----:B------:R-:W-:Y:S02]  /*16b60*/  IMAD.MOV.U32 R13, RZ, RZ, R0 ;  /* 0x000000ffff0d7224 */ /* 0x000fe400078e0000 */
[----:B------:R-:W-:Y:S02]  /*16b70*/  IMAD.MOV.U32 R12, RZ, RZ, 0x1 ;  /* 0x00000001ff0c7424 */ /* 0x000fe400078e00ff */
[----:B------:R-:W-:-:S07]  /*16b80*/  IMAD.MOV.U32 R3, RZ, RZ, R14 ;  /* 0x000000ffff037224 */ /* 0x000fce00078e000e */
[----:B------:R-:W-:Y:S05]  /*16b90*/  WARPSYNC.COLLECTIVE R15, `(.L_x_1454) ;  /* 0x000000000f087348 */ /* 0x000fea0003c00000 */
[----:B------:R0:W1:Y:S02]  /*16ba0*/  SHFL.IDX P6, R14, R13, R12, R11 ;  /* 0x0000000c0d0e7389 */ /* 0x00006400000c000b */
[----:B01----:R-:W-:Y:S01]  /*16bb0*/  ENDCOLLECTIVE ;  /* 0x000000000000791b */ /* 0x003fe20003800000 */
.L_x_1454:
[----:B------:R-:W-:-:S05]  /*16bc0*/  @P0 LEA R3, P1, R34, R3, 0x1 ;  /* 0x0000000322030211 */ /* 0x000fca00078208ff */
[----:B------:R-:W-:-:S05]  /*16bd0*/  @P0 IMAD.X R2, RZ, RZ, R2, P1 ;  /* 0x000000ffff020224 */ /* 0x000fca00008e0602 */
[----:B------:R-:W-:Y:S01]  /*16be0*/  @P0 LOP3.LUT R3, R3, R2, RZ, 0x3c, !PT ;  /* 0x0000000203030212 */ /* 0x000fe200078e3cff */
[----:B------:R-:W-:-:S03]  /*16bf0*/  IMAD.MOV.U32 R13, RZ, RZ, R4 ;  /* 0x000000ffff0d7224 */ /* 0x000fc600078e0004 */
[----:B------:R-:W-:-:S04]  /*16c00*/  @P0 LOP3.LUT R2, R3, R2, RZ, 0x3c, !PT ;  /* 0x0000000203020212 */ /* 0x000fc800078e3cff */
[----:B------:R-:W-:Y:S02]  /*16c10*/  @P0 LOP3.LUT R3, R3, R2, RZ, 0x3c, !PT ;  /* 0x0000000203030212 */ /* 0x000fe400078e3cff */
[----:B------:R-:W-:-:S07]  /*16c20*/  MOV R8, R14 ;  /* 0x0000000e00087202 */ /* 0x000fce0000000f00 */
[----:B------:R-:W-:Y:S05]  /*16c30*/  WARPSYNC.COLLECTIVE R15, `(.L_x_1455) ;  /* 0x000000000f087348 */ /* 0x000fea0003c00000 */
[----:B------:R0:W1:Y:S02]  /*16c40*/  SHFL.IDX P6, R14, R13, R12, R11 ;  /* 0x0000000c0d0e7389 */ /* 0x00006400000c000b */
[----:B01----:R-:W-:Y:S01]  /*16c50*/  ENDCOLLECTIVE ;  /* 0x000000000000791b */ /* 0x003fe20003800000 */
.L_x_1455:
        /* <DEDUP_REMOVED lines=14> */
.L_x_1456:
[----:B------:R-:W-:Y:S01]  /*16d40*/  @P0 IMAD R21, R7, 0x2, R22 ;  /* 0x0000000207150824 */ /* 0x000fe200078e0216 */
        /* <DEDUP_REMOVED lines=15> */
.L_x_1457:
[----:B------:R-:W-:Y:S02]  /*16e40*/  @P0 IMAD R9, R7, 0x2, R22 ;  /* 0x0000000207090824 */ /* 0x000fe400078e0216 */
[----:B------:R-:W-:Y:S02]  /*16e50*/  IMAD.MOV.U32 R13, RZ, RZ, R0 ;  /* 0x000000ffff0d7224 */ /* 0x000fe400078e0000 */
[----:B------:R-:W-:Y:S02]  /*16e60*/  IMAD.MOV.U32 R12, RZ, RZ, 0x3 ;  /* 0x00000003ff0c7424 */ /* 0x000fe400078e00ff */
[----:B------:R-:W-:-:S07]  /*16e70*/  IMAD.MOV.U32 R2, RZ, RZ, R14 ;  /* 0x000000ffff027224 */ /* 0x000fce00078e000e */
[----:B------:R-:W-:Y:S05]  /*16e80*/  WARPSYNC.COLLECTIVE R15, `(.L_x_1458) ;  /* 0x000000000f087348 */ /* 0x000fea0003c00000 */
[----:B------:R0:W1:Y:S02]  /*16e90*/  SHFL.IDX P6, R14, R13, R12, R11 ;  /* 0x0000000c0d0e7389 */ /* 0x00006400000c000b */
[----:B01----:R-:W-:Y:S01]  /*16ea0*/  ENDCOLLECTIVE ;  /* 0x000000000000791b */ /* 0x003fe20003800000 */
.L_x_1458:
        /* <DEDUP_REMOVED lines=10> */
[----:B------:R0:W-:Y:S04]  /*16f50*/  @P0 LDGSTS.E.BYPASS.LTC128B.128 [R9+0x27400], desc[UR36][R2.64+0x180], !P2 ;  /* 0x2740018002090fae */ /* 0x0001e8000d101d64 */
[----:B0-----:R-:W-:Y:S05]  /*16f60*/  WARPSYNC.COLLECTIVE R15, `(.L_x_1459) ;  /* 0x000000000f087348 */ /* 0x001fea0003c00000 */
[----:B------:R1:W2:Y:S02]  /*16f70*/  SHFL.IDX P6, R14, R13, R12, R11 ;  /* 0x0000000c0d0e7389 */ /* 0x0002a400000c000b */
[----:B012---:R-:W-:Y:S01]  /*16f80*/  ENDCOLLECTIVE ;  /* 0x000000000000791b */ /* 0x007fe20003800000 */
.L_x_1459:
[----:B------:R-:W-:Y:S01]  /*16f90*/  IMAD.MOV.U32 R2, RZ, RZ, R14 ;  /* 0x000000ffff027224 */ /* 0x000fe200078e000e */
[----:B------:R-:W-:Y:S06]  /*16fa0*/  BRA `(.L_x_1460) ;  /* 0xffffffc000047947 */ /* 0x000fec000383ffff */
.L_x_1390:
[----:B------:R-:W-:Y:S02]  /*16fb0*/  IMAD.MOV.U32 R13, RZ, RZ, R0 ;  /* 0x000000ffff0d7224 */ /* 0x000fe400078e0000 */
[----:B------:R-:W-:Y:S02]  /*16fc0*/  IMAD.MOV.U32 R12, RZ, RZ, RZ ;  /* 0x000000ffff0c7224 */ /* 0x000fe400078e00ff */
[----:B------:R-:W-:Y:S02]  /*16fd0*/  IMAD.MOV.U32 R11, RZ, RZ, 0x181f ;  /* 0x0000181fff0b7424 */ /* 0x000fe400078e00ff */
[----:B------:R-:W-:Y:S02]  /*16fe0*/  IMAD.MOV.U32 R15, RZ, RZ, -0x1 ;  /* 0xffffffffff0f7424 */ /* 0x000fe400078e00ff */
[----:B------:R-:W-:Y:S02]  /*16ff0*/  IMAD R5, R29, R6, RZ ;  /* 0x000000061d057224 */ /* 0x000fe400078e02ff */
[----:B------:R-:W-:-:S07]  /*17000*/  IMAD.IADD R27, R8, 0x1, R27 ;  /* 0x00000001081b7824 */ /* 0x000fce00078e021b */
[----:B------:R-:W-:Y:S05]  /*17010*/  WARPSYNC.COLLECTIVE R15, `(.L_x_1461) ;  /* 0x000000000f087348 */ /* 0x000fea0003c00000 */
[----:B------:R0:W1:Y:S02]  /*17020*/  SHFL.IDX P6, R14, R13, R12, R11 ;  /* 0x0000000c0d0e7389 */ /* 0x00006400000c000b */
[----:B01----:R-:W-:Y:S01]  /*17030*/  ENDCOLLECTIVE ;  /* 0x000000000000791b */ /* 0x003fe20003800000 */
.L_x_1461:
[----:B------:R-:W-:Y:S01]  /*17040*/  ISETP.GE.AND P0, PT, R27, R5, PT ;  /* 0x000000051b00720c */ /* 0x000fe20003f06270 */
[----:B------:R-:W-:Y:S01]  /*17050*/  IMAD.MOV.U32 R13, RZ, RZ, R4 ;  /* 0x000000ffff0d7224 */ /* 0x000fe200078e0004 */
[----:B------:R-:W-:-:S11]  /*17060*/  MOV R2, R14 ;  /* 0x0000000e00027202 */ /* 0x000fd60000000f00 */
[----:B------:R-:W-:Y:S05]  /*17070*/  WARPSYNC.COLLECTIVE R15, `(.L_x_1462) ;  /* 0x000000000f087348 */ /* 0x000fea0003c00000 */
[----:B------:R0:W1:Y:S02]  /*17080*/  SHFL.IDX P6, R14, R13, R12, R11 ;  /* 0x0000000c0d0e7389 */ /* 0x00006400000c000b */
[----:B01----:R-:W-:Y:S01]  /*17090*/  ENDCOLLECTIVE ;  /* 0x000000000000791b */ /* 0x003fe20003800000 */
.L_x_1462:
[----:B------:R-:W-:Y:S01]  /*170a0*/  MOV R13, R0 ;  /* 0x00000000000d7202 */ /* 0x000fe20000000f00 */
[----:B------:R-:W-:Y:S02]  /*170b0*/  IMAD.MOV.U32 R12, RZ, RZ, 0x1 ;  /* 0x00000001ff0c7424 */ /* 0x000fe400078e00ff */
[----:B------:R-:W-:-:S07]  /*170c0*/  IMAD.MOV.U32 R3, RZ, RZ, R14 ;  /* 0x000000ffff037224 */ /* 0x000fce00078e000e */
[----:B------:R-:W-:Y:S05]  /*170d0*/  WARPSYNC.COLLECTIVE R15, `(.L_x_1463) ;  /* 0x000000000f087348 */ /* 0x000fea0003c00000 */
[----:B------:R0:W1:Y:S02]  /*170e0*/  SHFL.IDX P6, R14, R13, R12, R11 ;  /* 0x0000000c0d0e7389 */ /* 0x00006400000c000b */
[----:B01----:R-:W-:Y:S01]  /*170f0*/  ENDCOLLECTIVE ;  /* 0x000000000000791b */ /* 0x003fe20003800000 */
.L_x_1463:
[----:B------:R-:W-:-:S05]  /*17100*/  @!P0 LEA R6, P5, R34, R3, 0x1 ;  /* 0x0000000322068211 */ /* 0x000fca00078a08ff */
[----:B------:R-:W-:Y:S02]  /*17110*/  @!P0 IMAD.X R3, RZ, RZ, R2, P5 ;  /* 0x000000ffff038224 */ /* 0x000fe400028e0602 */
[----:B------:R-:W-:Y:S02]  /*17120*/  @!P0 IMAD.MOV.U32 R2, RZ, RZ, R6 ;  /* 0x000000ffff028224 */ /* 0x000fe400078e0006 */
[----:B------:R-:W-:Y:S02]  /*17130*/  VIADD R6, R27, 0x10 ;  /* 0x000000101b067836 */ /* 0x000fe40000000000 */
[----:B------:R-:W-:Y:S01]  /*17140*/  IMAD.MOV.U32 R13, RZ, RZ, R4 ;  /* 0x000000ffff0d7224 */ /* 0x000fe200078e0004 */
[----:B------:R-:W-:Y:S01]  /*17150*/  @!PT LDS RZ, [RZ] ;  /* 0x00000000fffff984 */ /* 0x000fe20000000800 */
[----:B------:R-:W-:Y:S01]  /*17160*/  @!PT LDS RZ, [RZ] ;  /* 0x00000000fffff984 */ /* 0x000fe20000000800 */
[----:B------:R-:W-:Y:S01]  /*17170*/  @!PT LDS RZ, [RZ] ;  /* 0x00000000fffff984 */ /* 0x000fe20000000800 */
[----:B------:R-:W-:Y:S04]  /*17180*/  @!P0 LDGSTS.E.BYPASS.LTC128B.128 [R33+0x10400], desc[UR36][R2.64], !P4 ;  /* 0x1040000002218fae */ /* 0x000fe8000e101d64 */
[----:B------:R-:W-:Y:S04]  /*17190*/  @!P0 LDGSTS.E.BYPASS.LTC128B.128 [R33+0x14400], desc[UR36][R2.64+0x80], !P3 ;  /* 0x1440008002218fae */ /* 0x000fe8000d901d64 */
[----:B------:R-:W-:Y:S04]  /*171a0*/  @!P0 LDGSTS.E.BYPASS.LTC128B.128 [R33+0x18400], desc[UR36][R2.64+0x100], !P2 ;  /* 0x1840010002218fae */ /* 0x000fe8000d101d64 */
[----:B------:R0:W-:Y:S01]  /*171b0*/  @!P0 LDGSTS.E.BYPASS.LTC128B.128 [R33+0x1c400], desc[UR36][R2.64+0x180], !P1 ;  /* 0x1c40018002218fae */ /* 0x0001e2000c901d64 */
[----:B------:R-:W-:Y:S01]  /*171c0*/  ISETP.GE.AND P0, PT, R6, R5, PT ;  /* 0x000000050600720c */ /* 0x000fe20003f06270 */
[----:B0-----:R-:W-:-:S12]  /*171d0*/  IMAD.MOV.U32 R2, RZ, RZ, R14 ;  /* 0x000000ffff027224 */ /* 0x001fd800078e000e */
[----:B------:R-:W-:Y:S05]  /*171e0*/  WARPSYNC.COLLECTIVE R15, `(.L_x_1464) ;  /* 0x000000000f087348 */ /* 0x000fea0003c00000 */
[----:B------:R0:W1:Y:S02]  /*171f0*/  SHFL.IDX P6, R14, R13, R12, R11 ;  /* 0x0000000c0d0e7389 */ /* 0x00006400000c000b */
[----:B01----:R-:W-:Y:S01]  /*17200*/  ENDCOLLECTIVE ;  /* 0x000000000000791b */ /* 0x003fe20003800000 */
.L_x_1464:
[----:B------:R-:W-:Y:S02]  /*17210*/  IMAD.MOV.U32 R13, RZ, RZ, R0 ;  /* 0x000000ffff0d7224 */ /* 0x000fe400078e0000 */
[----:B------:R-:W-:Y:S02]  /*17220*/  IMAD.MOV.U32 R12, RZ, RZ, 0x2 ;  /* 0x00000002ff0c7424 */ /* 0x000fe400078e00ff */
[----:B------:R-:W-:-:S07]  /*17230*/  IMAD.MOV.U32 R3, RZ, RZ, R14 ;  /* 0x000000ffff037224 */ /* 0x000fce00078e000e */
[----:B------:R-:W-:Y:S05]  /*17240*/  WARPSYNC.COLLECTIVE R15, `(.L_x_1465) ;  /* 0x000000000f087348 */ /* 0x000fea0003c00000 */
[----:B------:R0:W1:Y:S02]  /*17250*/  SHFL.IDX P6, R14, R13, R12, R11 ;  /* 0x0000000c0d0e7389 */ /* 0x00006400000c000b */
[----:B01----:R-:W-:Y:S01]  /*17260*/  ENDCOLLECTIVE ;  /* 0x000000000000791b */ /* 0x003fe20003800000 */
.L_x_1465:
[----:B------:R-:W-:-:S05]  /*17270*/  @!P0 LEA R6, P5, R34, R3, 0x1 ;  /* 0x0000000322068211 */ /* 0x000fca00078a08ff */
[----:B------:R-:W-:Y:S02]  /*17280*/  @!P0 IMAD.X R7, RZ, RZ, R2, P5 ;  /* 0x000000ffff078224 */ /* 0x000fe400028e0602 */
[----:B------:R-:W-:Y:S02]  /*17290*/  @!P0 IMAD.MOV.U32 R2, RZ, RZ, R6 ;  /* 0x000000ffff028224 */ /* 0x000fe400078e0006 */
[----:B------:R-:W-:Y:S01]  /*172a0*/  VIADD R6, R27, 0x20 ;  /* 0x000000201b067836 */ /* 0x000fe20000000000 */
[----:B------:R-:W-:Y:S01]  /*172b0*/  @!P0 MOV R3, R7 ;  /* 0x0000000700038202 */ /* 0x000fe20000000f00 */
[----:B------:R-:W-:-:S04]  /*172c0*/  IMAD.MOV.U32 R13, RZ, RZ, R4 ;  /* 0x000000ffff0d7224 */ /* 0x000fc800078e0004 */
        /* <DEDUP_REMOVED lines=12> */
.L_x_1466:
[----:B------:R-:W-:Y:S02]  /*17390*/  IMAD.MOV.U32 R13, RZ, RZ, R0 ;  /* 0x000000ffff0d7224 */ /* 0x000fe400078e0000 */
[----:B------:R-:W-:Y:S02]  /*173a0*/  IMAD.MOV.U32 R12, RZ, RZ, 0x3 ;  /* 0x00000003ff0c7424 */ /* 0x000fe400078e00ff */
[----:B------:R-:W-:-:S07]  /*173b0*/  IMAD.MOV.U32 R3, RZ, RZ, R14 ;  /* 0x000000ffff037224 */ /* 0x000fce00078e000e */
[----:B------:R-:W-:Y:S05]  /*173c0*/  WARPSYNC.COLLECTIVE R15, `(.L_x_1467) ;  /* 0x000000000f087348 */ /* 0x000fea0003c00000 */
[----:B------:R0:W1:Y:S02]  /*173d0*/  SHFL.IDX P6, R14, R13, R12, R11 ;  /* 0x0000000c0d0e7389 */ /* 0x00006400000c000b */
[----:B01----:R-:W-:Y:S01]  /*173e0*/  ENDCOLLECTIVE ;  /* 0x000000000000791b */ /* 0x003fe20003800000 */
.L_x_1467:
[----:B------:R-:W-:-:S04]  /*173f0*/  @!P0 LEA R6, P5, R34, R3, 0x1 ;  /* 0x0000000322068211 */ /* 0x000fc800078a08ff */
[----:B------:R-:W-:Y:S01]  /*17400*/  @!P0 IADD3.X R7, RZ, R2, RZ, P5, !PT ;  /* 0x00000002ff078210 */ /* 0x000fe20002ffe4ff */
[----:B------:R-:W-:Y:S02]  /*17410*/  @!P0 IMAD.MOV.U32 R2, RZ, RZ, R6 ;  /* 0x000000ffff028224 */ /* 0x000fe400078e0006 */
[----:B------:R-:W-:Y:S02]  /*17420*/  VIADD R6, R27, 0x30 ;  /* 0x000000301b067836 */ /* 0x000fe40000000000 */
[----:B------:R-:W-:Y:S01]  /*17430*/  @!P0 IMAD.MOV.U32 R3, RZ, RZ, R7 ;  /* 0x000000ffff038224 */ /* 0x000fe200078e0007 */
[----:B------:R-:W-:-:S04]  /*17440*/  MOV R13, R4 ;  /* 0x00000004000d7202 */ /* 0x000fc80000000f00 */
        /* <DEDUP_REMOVED lines=12> */
.L_x_1468:
[----:B------:R-:W-:Y:S01]  /*17510*/  IMAD.MOV.U32 R13, RZ, RZ, R0 ;  /* 0x000000ffff0d7224 */ /* 0x000fe200078e0000 */
[----:B------:R-:W-:Y:S01]  /*17520*/  MOV R12, 0x4 ;  /* 0x00000004000c7802 */ /* 0x000fe20000000f00 */
[----:B------:R-:W-:-:S07]  /*17530*/  IMAD.MOV.U32 R3, RZ, RZ, R14 ;  /* 0x000000ffff037224 */ /* 0x000fce00078e000e */
[----:B------:R-:W-:Y:S05]  /*17540*/  WARPSYNC.COLLECTIVE R15, `(.L_x_1469) ;  /* 0x000000000f087348 */ /* 0x000fea0003c00000 */
[----:B------:R0:W1:Y:S02]  /*17550*/  SHFL.IDX P6, R14, R13, R12, R11 ;  /* 0x0000000c0d0e7389 */ /* 0x00006400000c000b */
[----:B01----:R-:W-:Y:S01]  /*17560*/  ENDCOLLECTIVE ;  /* 0x000000000000791b */ /* 0x003fe20003800000 */
.L_x_1469:
[----:B------:R-:W-:-:S05]  /*17570*/  @!P0 LEA R6, P5, R34, R3, 0x1 ;  /* 0x0000000322068211 */ /* 0x000fca00078a08ff */
[----:B------:R-:W-:Y:S02]  /*17580*/  @!P0 IMAD.X R7, RZ, RZ, R2, P5 ;  /* 0x000000ffff078224 */ /* 0x000fe400028e0602 */
[----:B------:R-:W-:Y:S02]  /*17590*/  @!P0 IMAD.MOV.U32 R2, RZ, RZ, R6 ;  /* 0x000000ffff028224 */ /* 0x000fe400078e0006 */
[----:B------:R-:W-:Y:S02]  /*175a0*/  @!P0 IMAD.MOV.U32 R3, RZ, RZ, R7 ;  /* 0x000000ffff038224 */ /* 0x000fe400078e0007 */
[----:B------:R-:W-:Y:S02]  /*175b0*/  IMAD.MOV.U32 R13, RZ, RZ, R4 ;  /* 0x000000ffff0d7224 */ /* 0x000fe400078e0004 */
[----:B------:R-:W-:Y:S01]  /*175c0*/  VIADD R6, R27, 0x40 ;  /* 0x000000401b067836 */ /* 0x000fe20000000000 */
        /* <DEDUP_REMOVED lines=12> */
.L_x_1470:
[----:B------:R-:W-:Y:S02]  /*17690*/  IMAD.MOV.U32 R13, RZ, RZ, R0 ;  /* 0x000000ffff0d7224 */ /* 0x000fe400078e0000 */
[----:B------:R-:W-:Y:S02]  /*176a0*/  IMAD.MOV.U32 R12, RZ, RZ, 0x5 ;  /* 0x00000005ff0c7424 */ /* 0x000fe400078e00ff */
[----:B------:R-:W-:-:S07]  /*176b0*/  IMAD.MOV.U32 R3, RZ, RZ, R14 ;  /* 0x000000ffff037224 */ /* 0x000fce00078e000e */
[----:B------:R-:W-:Y:S05]  /*176c0*/  WARPSYNC.COLLECTIVE R15, `(.L_x_1471) ;  /* 0x000000000f087348 */ /* 0x000fea0003c00000 */
[----:B------:R0:W1:Y:S02]  /*176d0*/  SHFL.IDX P6, R14, R13, R12, R11 ;  /* 0x0000000c0d0e7389 */ /* 0x00006400000c000b */
[----:B01----:R-:W-:Y:S01]  /*176e0*/  ENDCOLLECTIVE ;  /* 0x000000000000791b */ /* 0x003fe20003800000 */
.L_x_1471:
[----:B------:R-:W-:-:S05]  /*176f0*/  @!P0 LEA R6, P5, R34, R3, 0x1 ;  /* 0x0000000322068211 */ /* 0x000fca00078a08ff */
[----:B------:R-:W-:Y:S02]  /*17700*/  @!P0 IMAD.X R7, RZ, RZ, R2, P5 ;  /* 0x000000ffff078224 */ /* 0x000fe400028e0602 */
[----:B------:R-:W-:Y:S01]  /*17710*/  @!P0 IMAD.MOV.U32 R2, RZ, RZ, R6 ;  /* 0x000000ffff028224 */ /* 0x000fe200078e0006 */
[----:B------:R-:W-:Y:S01]  /*17720*/  IADD3 R6, R27, 0x50, RZ ;  /* 0x000000501b067810 */ /* 0x000fe20007ffe0ff */
[----:B------:R-:W-:Y:S02]  /*17730*/  @!P0 IMAD.MOV.U32 R3, RZ, RZ, R7 ;  /* 0x000000ffff038224 */ /* 0x000fe400078e0007 */
[----:B------:R-:W-:-:S03]  /*17740*/  IMAD.MOV.U32 R13, RZ, RZ, R4 ;  /* 0x000000ffff0d7224 */ /* 0x000fc600078e0004 */
        /* <DEDUP_REMOVED lines=12> */
.L_x_1472:
[----:B------:R-:W-:Y:S02]  /*17810*/  IMAD.MOV.U32 R13, RZ, RZ, R0 ;  /* 0x000000ffff0d7224 */ /* 0x000fe400078e0000 */
[----:B------:R-:W-:Y:S02]  /*17820*/  IMAD.MOV.U32 R12, RZ, RZ, 0x6 ;  /* 0x00000006ff0c7424 */ /* 0x000fe400078e00ff */
[----:B------:R-:W-:-:S07]  /*17830*/  IMAD.MOV.U32 R3, RZ, RZ, R14 ;  /* 0x000000ffff037224 */ /* 0x000fce00078e000e */
[----:B------:R-:W-:Y:S05]  /*17840*/  WARPSYNC.COLLECTIVE R15, `(.L_x_1473) ;  /* 0x000000000f087348 */ /* 0x000fea0003c00000 */
[----:B------:R0:W1:Y:S02]  /*17850*/  SHFL.IDX P6, R14, R13, R12, R11 ;  /* 0x0000000c0d0e7389 */ /* 0x00006400000c000b */
[----:B01----:R-:W-:Y:S01]  /*17860*/  ENDCOLLECTIVE ;  /* 0x000000000000791b */ /* 0x003fe20003800000 */
.L_x_1473:
[----:B------:R-:W-:-:S05]  /*17870*/  @!P0 LEA R6, P5, R34, R3, 0x1 ;  /* 0x0000000322068211 */ /* 0x000fca00078a08ff */
[----:B------:R-:W-:Y:S01]  /*17880*/  @!P0 IMAD.X R7, RZ, RZ, R2, P5 ;  /* 0x000000ffff078224 */ /* 0x000fe200028e0602 */
[----:B------:R-:W-:Y:S01]  /*17890*/  @!P0 MOV R2, R6 ;  /* 0x0000000600028202 */ /* 0x000fe20000000f00 */
[----:B------:R-:W-:Y:S02]  /*178a0*/  VIADD R6, R27, 0x60 ;  /* 0x000000601b067836 */ /* 0x000fe40000000000 */
        /* <DEDUP_REMOVED lines=14> */
.L_x_1474:
[----:B------:R-:W-:Y:S02]  /*17990*/  IMAD.MOV.U32 R13, RZ, RZ, R0 ;  /* 0x000000ffff0d7224 */ /* 0x000fe400078e0000 */
[----:B------:R-:W-:Y:S01]  /*179a0*/  IMAD.MOV.U32 R12, RZ, RZ, 0x7 ;  /* 0x00000007ff0c7424 */ /* 0x000fe200078e00ff */
[----:B------:R-:W-:-:S07]  /*179b0*/  MOV R3, R14 ;  /* 0x0000000e00037202 */ /* 0x000fce0000000f00 */
[----:B------:R-:W-:Y:S05]  /*179c0*/  WARPSYNC.COLLECTIVE R15, `(.L_x_1475) ;  /* 0x000000000f087348 */ /* 0x000fea0003c00000 */
[----:B------:R0:W1:Y:S02]  /*179d0*/  SHFL.IDX P6, R14, R13, R12, R11 ;  /* 0x0000000c0d0e7389 */ /* 0x00006400000c000b */
[----:B01----:R-:W-:Y:S01]  /*179e0*/  ENDCOLLECTIVE ;  /* 0x000000000000791b */ /* 0x003fe20003800000 */
.L_x_1475:
[----:B------:R-:W-:-:S05]  /*179f0*/  @!P0 LEA R6, P5, R34, R3, 0x1 ;  /* 0x0000000322068211 */ /* 0x000fca00078a08ff */
[----:B------:R-:W-:Y:S02]  /*17a00*/  @!P0 IMAD.X R7, RZ, RZ, R2, P5 ;  /* 0x000000ffff078224 */ /* 0x000fe400028e0602 */
[----:B------:R-:W-:Y:S02]  /*17a10*/  @!P0 IMAD.MOV.U32 R2, RZ, RZ, R6 ;  /* 0x000000ffff028224 */ /* 0x000fe400078e0006 */
[----:B------:R-:W-:Y:S01]  /*17a20*/  @!P0 IMAD.MOV.U32 R3, RZ, RZ, R7 ;  /* 0x000000ffff038224 */ /* 0x000fe200078e0007 */
[----:B------:R-:W-:-:S04]  /*17a30*/  MOV R13, R4 ;  /* 0x00000004000d7202 */ /* 0x000fc80000000f00 */
[----:B------:R-:W-:Y:S01]  /*17a40*/  @!PT LDS RZ, [RZ] ;  /* 0x00000000fffff984 */ /* 0x000fe20000000800 */
[----:B------:R-:W-:Y:S01]  /*17a50*/  @!PT LDS RZ, [RZ] ;  /* 0x00000000fffff984 */ /* 0x000fe20000000800 */
[----:B------:R-:W-:Y:S01]  /*17a60*/  @!PT LDS RZ, [RZ] ;  /* 0x00000000fffff984 */ /* 0x000fe20000000800 */
[----:B------:R0:W-:Y:S04]  /*17a70*/  @!P0 LDGSTS.E.BYPASS.LTC128B.128 [R33+0x13400], desc[UR36][R2.64], !P4 ;  /* 0x1340000002218fae */ /* 0x0001e8000e101d64 */
[----:B------:R0:W-:Y:S04]  /*17a80*/  @!P0 LDGSTS.E.BYPASS.LTC128B.128 [R33+0x17400], desc[UR36][R2.64+0x80], !P3 ;  /* 0x1740008002218fae */ /* 0x0001e8000d901d64 */
[----:B------:R0:W-:Y:S01]  /*17a90*/  @!P0 LDGSTS.E.BYPASS.LTC128B.128 [R33+0x1b400], desc[UR36][R2.64+0x100], !P2 ;  /* 0x1b40010002218fae */ /* 0x0001e2000d101d64 */
[----:B------:R-:W-:-:S03]  /*17aa0*/  IMAD.MOV.U32 R6, RZ, RZ, R14 ;  /* 0x000000ffff067224 */ /* 0x000fc600078e000e */
[----:B------:R0:W-:Y:S04]  /*17ab0*/  @!P0 LDGSTS.E.BYPASS.LTC128B.128 [R33+0x1f400], desc[UR36][R2.64+0x180], !P1 ;  /* 0x1f40018002218fae */ /* 0x0001e8000c901d64 */
[----:B0-----:R-:W-:Y:S05]  /*17ac0*/  WARPSYNC.COLLECTIVE R15, `(.L_x_1476) ;  /* 0x000000000f087348 */ /* 0x001fea0003c00000 */
[----:B------:R1:W2:Y:S02]  /*17ad0*/  SHFL.IDX P6, R14, R13, R12, R11 ;  /* 0x0000000c0d0e7389 */ /* 0x0002a400000c000b */
[----:B012---:R-:W-:Y:S01]  /*17ae0*/  ENDCOLLECTIVE ;  /* 0x000000000000791b */ /* 0x007fe20003800000 */
.L_x_1476:
[----:B------:R-:W-:Y:S05]  /*17af0*/  BRA `(.L_x_1477) ;  /* 0xffffffc000507947 */ /* 0x000fea000383ffff */
.L_x_1395:
[----:B0-----:R0:W2:Y:S02]  /*17b00*/  SYNCS.PHASECHK.TRANS64.TRYWAIT P0, [R22+URZ+0x30820], R3 ;  /* 0x03082003160075a7 */ /* 0x0010a4000800017f */
[----:B--2---:R-:W-:Y:S05]  /*17b10*/  @!P0 NANOSLEEP.SYNCS 0x989680 ;  /* 0x009896800000895d */ /* 0x004fea0003900000 */
[----:B------:R-:W2:Y:S02]  /*17b20*/  @!P0 SYNCS.PHASECHK.TRANS64 P0, [R22+URZ+0x30820], R3 ;  /* 0x03082003160085a7 */ /* 0x000ea4000800007f */
[----:B--2---:R-:W-:Y:S05]  /*17b30*/  @!P0 BRA `(.L_x_1395) ;  /* 0xfffffffc00f08947 */ /* 0x004fea000383ffff */
[----:B------:R-:W-:Y:S05]  /*17b40*/  BRA `(.L_x_1478) ;  /* 0xffffffc000cc7947 */ /* 0x000fea000383ffff */
.L_x_1400:
[----:B0-----:R0:W1:Y:S02]  /*17b50*/  SYNCS.PHASECHK.TRANS64.TRYWAIT P0, [R7+URZ+0x30840], R2 ;  /* 0x03084002070075a7 */ /* 0x001064000800017f */
[----:B-1----:R-:W-:Y:S05]  /*17b60*/  @!P0 NANOSLEEP.SYNCS 0x989680 ;  /* 0x009896800000895d */ /* 0x002fea0003900000 */
[----:B------:R-:W1:Y:S02]  /*17b70*/  @!P0 SYNCS.PHASECHK.TRANS64 P0, [R7+URZ+0x30840], R2 ;  /* 0x03084002070085a7 */ /* 0x000e64000800007f */
[----:B-1----:R-:W-:Y:S05]  /*17b80*/  @!P0 BRA `(.L_x_1400) ;  /* 0xfffffffc00f08947 */ /* 0x002fea000383ffff */
[----:B------:R-:W-:Y:S05]  /*17b90*/  BRA `(.L_x_1479) ;  /* 0xffffffc400b07947 */ /* 0x000fea000383ffff */
.L_x_1401:
        /* <DEDUP_REMOVED lines=8> */
.L_x_1481:
[----:B------:R-:W-:Y:S05]  /*17c20*/  BSYNC B1 ;  /* 0x0000000000017941 */ /* 0x000fea0003800000 */
.L_x_1480:
[----:B------:R-:W-:Y:S01]  /*17c30*/  IMAD.MOV.U32 R13, RZ, RZ, R9 ;  /* 0x000000ffff0d7224 */ /* 0x000fe200078e0009 */
[----:B------:R-:W-:Y:S01]  /*17c40*/  MOV R12, RZ ;  /* 0x000000ff000c7202 */ /* 0x000fe20000000f00 */
[----:B------:R-:W-:Y:S01]  /*17c50*/  IMAD.MOV.U32 R11, RZ, RZ, 0x181f ;  /* 0x0000181fff0b7424 */ /* 0x000fe200078e00ff */
[----:B------:R-:W-:Y:S01]  /*17c60*/  LOP3.LUT R23, R23, 0xffffdfff, RZ, 0xc0, !PT ;  /* 0xffffdfff17177812 */ /* 0x000fe200078ec0ff */
[----:B------:R-:W-:Y:S02]  /*17c70*/  IMAD.MOV.U32 R15, RZ, RZ, -0x1 ;  /* 0xffffffffff0f7424 */ /* 0x000fe400078e00ff */
[----:B------:R-:W-:Y:S01]  /*17c80*/  IMAD.MOV.U32 R3, RZ, RZ, R14 ;  /* 0x000000ffff037224 */ /* 0x000fe200078e000e */
[----:B------:R-:W-:Y:S01]  /*17c90*/  @P3 LOP3.LUT R23, R23, 0x2000, RZ, 0xfc, !PT ;  /* 0x0000200017173812 */ /* 0x000fe200078efcff */
[----:B------:R-:W-:-:S07]  /*17ca0*/  IMAD.SHL.U32 R4, R34, 0x2, RZ ;  /* 0x0000000222047824 */ /* 0x000fce00078e00ff */
[----:B------:R-:W-:Y:S05]  /*17cb0*/  WARPSYNC.COLLECTIVE R15, `(.L_x_1482) ;  /* 0x000000000f087348 */ /* 0x000fea0003c00000 */
[----:B------:R0:W1:Y:S02]  /*17cc0*/  SHFL.IDX P6, R14, R13, R12, R11 ;  /* 0x0000000c0d0e7389 */ /* 0x00006400000c000b */
[----:B01----:R-:W-:Y:S01]  /*17cd0*/  ENDCOLLECTIVE ;  /* 0x000000000000791b */ /* 0x003fe20003800000 */
.L_x_1482:
[----:B------:R-:W-:Y:S01]  /*17ce0*/  IMAD R20, R20, 0x2, R22 ;  /* 0x0000000214147824 */ /* 0x000fe200078e0216 */
[C---:B------:R-:W-:Y:S02]  /*17cf0*/  LOP3.LUT P3, RZ, R23.reuse, 0x10, RZ, 0xc0, !PT ;  /* 0x0000001017ff7812 */ /* 0x040fe4000786c0ff */
[----:B------:R-:W-:-:S04]  /*17d00*/  LOP3.LUT R23, R23, 0xffffefff, RZ, 0xc0, !PT ;  /* 0xffffefff17177812 */ /* 0x000fc800078ec0ff */
[----:B------:R-:W-:-:S04]  /*17d10*/  @P2 LOP3.LUT R23, R23, 0x1000, RZ, 0xfc, !PT ;  /* 0x0000100017172812 */ /* 0x000fc800078efcff */
[C---:B------:R-:W-:Y:S02]  /*17d20*/  LOP3.LUT P2, RZ, R23.reuse, 0x8, RZ, 0xc0, !PT ;  /* 0x0000000817ff7812 */ /* 0x040fe4000784c0ff */
[----:B------:R-:W-:Y:S01]  /*17d30*/  MOV R13, R27 ;  /* 0x0000001b000d7202 */ /* 0x000fe20000000f00 */
[----:B------:R-:W-:Y:S01]  /*17d40*/  IMAD.MOV.U32 R12, RZ, RZ, 0x1 ;  /* 0x00000001ff0c7424 */ /* 0x000fe200078e00ff */
[----:B------:R-:W-:-:S04]  /*17d50*/  LOP3.LUT R23, R23, 0xfffff7ff, RZ, 0xc0, !PT ;  /* 0xfffff7ff17177812 */ /* 0x000fc800078ec0ff */
[----:B------:R-:W-:Y:S01]  /*17d60*/  @P1 LOP3.LUT R23, R23, 0x800, RZ, 0xfc, !PT ;  /* 0x0000080017171812 */ /* 0x000fe200078efcff */
[----:B------:R-:W-:-:S03]  /*17d70*/  IMAD.MOV.U32 R2, RZ, RZ, R14 ;  /* 0x000000ffff027224 */ /* 0x000fc600078e000e */
[----:B------:R-:W-:-:S13]  /*17d80*/  LOP3.LUT P1, RZ, R23, 0x4, RZ, 0xc0, !PT ;  /* 0x0000000417ff7812 */ /* 0x000fda000782c0ff */
[----:B------:R-:W-:Y:S05]  /*17d90*/  WARPSYNC.COLLECTIVE R15, `(.L_x_1483) ;  /* 0x000000000f087348 */ /* 0x000fea0003c00000 */
[----:B------:R0:W1:Y:S02]  /*17da0*/  SHFL.IDX P6, R14, R13, R12, R11 ;  /* 0x0000000c0d0e7389 */ /* 0x00006400000c000b */
[----:B01----:R-:W-:Y:S01]  /*17db0*/  ENDCOLLECTIVE ;  /* 0x000000000000791b */ /* 0x003fe20003800000 */
.L_x_1483:
        /* <DEDUP_REMOVED lines=14> */
.L_x_1484:
[----:B------:R-:W-:Y:S01]  /*17ea0*/  IMAD.MOV.U32 R13, RZ, RZ, R27 ;  /* 0x000000ffff0d7224 */ /* 0x000fe200078e001b */
[----:B------:R-:W-:Y:S01]  /*17eb0*/  MOV R12, 0x2 ;  /* 0x00000002000c7802 */ /* 0x000fe20000000f00 */
[----:B------:R-:W-:-:S07]  /*17ec0*/  IMAD.MOV.U32 R2, RZ, RZ, R14 ;  /* 0x000000ffff027224 */ /* 0x000fce00078e000e */
[----:B------:R-:W-:Y:S05]  /*17ed0*/  WARPSYNC.COLLECTIVE R15, `(.L_x_1485) ;  /* 0x000000000f087348 */ /* 0x000fea0003c00000 */
[----:B------:R0:W1:Y:S02]  /*17ee0*/  SHFL.IDX P6, R14, R13, R12, R11 ;  /* 0x0000000c0d0e7389 */ /* 0x00006400000c000b */
[----:B01----:R-:W-:Y:S01]  /*17ef0*/  ENDCOLLECTIVE ;  /* 0x000000000000791b */ /* 0x003fe20003800000 */
.L_x_1485:
        /* <DEDUP_REMOVED lines=14> */
.L_x_1486:
[----:B------:R-:W-:Y:S02]  /*17fe0*/  IMAD.MOV.U32 R13, RZ, RZ, R27 ;  /* 0x000000ffff0d7224 */ /* 0x000fe400078e001b */
[----:B------:R-:W-:Y:S02]  /*17ff0*/  IMAD.MOV.U32 R12, RZ, RZ, 0x3 ;  /* 0x00000003ff0c7424 */ /* 0x000fe400078e00ff */
[----:B------:R-:W-:-:S07]  /*18000*/  IMAD.MOV.U32 R2, RZ, RZ, R14 ;  /* 0x000000ffff027224 */ /* 0x000fce00078e000e */
[----:B------:R-:W-:Y:S05]  /*18010*/  WARPSYNC.COLLECTIVE R15, `(.L_x_1487) ;  /* 0x000000000f087348 */ /* 0x000fea0003c00000 */
[----:B------:R0:W1:Y:S02]  /*18020*/  SHFL.IDX P6, R14, R13, R12, R11 ;  /* 0x0000000c0d0e7389 */ /* 0x00006400000c000b */
[----:B01----:R-:W-:Y:S01]  /*18030*/  ENDCOLLECTIVE ;  /* 0x000000000000791b */ /* 0x003fe20003800000 */
.L_x_1487:
[----:B------:R-:W-:-:S05]  /*18040*/  IADD3 R2, P0, R2, R4, RZ ;  /* 0x0000000402027210 */ /* 0x000fca0007f1e0ff */
[----:B------:R-:W-:-:S05]  /*18050*/  IMAD.X R3, RZ, RZ, R35, P0 ;  /* 0x000000ffff037224 */ /* 0x000fca00000e0623 */
[----:B------:R-:W-:Y:S01]  /*18060*/  @!PT LDS RZ, [RZ] ;  /* 0x00000000fffff984 */ /* 0x000fe20000000800 */
[----:B------:R-:W-:Y:S01]  /*18070*/  @!PT LDS RZ, [RZ] ;  /* 0x00000000fffff984 */ /* 0x000fe20000000800 */
[----:B------:R-:W-:Y:S01]  /*18080*/  @!PT LDS RZ, [RZ] ;  /* 0x00000000fffff984 */ /* 0x000fe20000000800 */
[----:B------:R0:W-:Y:S01]  /*18090*/  LDGSTS.E.BYPASS.LTC128B.128 [R20+0x21400], desc[UR36][R2.64], !P3 ;  /* 0x2140000002147fae */ /* 0x0001e2000d901d64 */
[----:B------:R-:W-:Y:S01]  /*180a0*/  IMAD.MOV.U32 R13, RZ, RZ, R9 ;  /* 0x000000ffff0d7224 */ /* 0x000fe200078e0009 */
[C---:B------:R-:W-:Y:S02]  /*180b0*/  LOP3.LUT P3, RZ, R23.reuse, 0x2000, RZ, 0xc0, !PT ;  /* 0x0000200017ff7812 */ /* 0x040fe4000786c0ff */
[----:B------:R0:W-:Y:S01]  /*180c0*/  LDGSTS.E.BYPASS.LTC128B.128 [R20+0x23400], desc[UR36][R2.64+0x80], !P2 ;  /* 0x2340008002147fae */ /* 0x0001e2000d101d64 */
[----:B------:R-:W-:-:S03]  /*180d0*/  LOP3.LUT P2, RZ, R23, 0x1000, RZ, 0xc0, !PT ;  /* 0x0000100017ff7812 */ /* 0x000fc6000784c0ff */
[----:B------:R0:W-:Y:S01]  /*180e0*/  LDGSTS.E.BYPASS.LTC128B.128 [R20+0x25400], desc[UR36][R2.64+0x100], !P1 ;  /* 0x2540010002147fae */ /* 0x0001e2000c901d64 */
[----:B------:R-:W-:Y:S02]  /*180f0*/  LOP3.LUT P1, RZ, R23, 0x800, RZ, 0xc0, !PT ;  /* 0x0000080017ff7812 */ /* 0x000fe4000782c0ff */
[----:B------:R-:W-:Y:S01]  /*18100*/  MOV R35, R14 ;  /* 0x0000000e00237202 */ /* 0x000fe20000000f00 */
[----:B------:R0:W-:Y:S10]  /*18110*/  LDGSTS.E.BYPASS.LTC128B.128 [R20+0x27400], desc[UR36][R2.64+0x180], !P5 ;  /* 0x2740018002147fae */ /* 0x0001f4000e901d64 */
[----:B0-----:R-:W-:Y:S05]  /*18120*/  WARPSYNC.COLLECTIVE R15, `(.L_x_1488) ;  /* 0x000000000f087348 */ /* 0x001fea0003c00000 */
[----:B------:R1:W2:Y:S02]  /*18130*/  SHFL.IDX P6, R14, R13, R12, R11 ;  /* 0x0000000c0d0e7389 */ /* 0x0002a400000c000b */
[----:B012---:R-:W-:Y:S01]  /*18140*/  ENDCOLLECTIVE ;  /* 0x000000000000791b */ /* 0x007fe20003800000 */
.L_x_1488:
[----:B------:R-:W-:Y:S01]  /*18150*/  IMAD.MOV.U32 R2, RZ, RZ, R14 ;  /* 0x000000ffff027224 */ /* 0x000fe200078e000e */
[----:B------:R-:W-:Y:S06]  /*18160*/  BRA `(.L_x_1489) ;  /* 0xffffffc400347947 */ /* 0x000fec000383ffff */
.L_x_1406:
[----:B-1----:R1:W2:Y:S02]  /*18170*/  SYNCS.PHASECHK.TRANS64.TRYWAIT P0, [R7+URZ+0x30860], R2 ;  /* 0x03086002070075a7 */ /* 0x0022a4000800017f */
[----:B--2---:R-:W-:Y:S05]  /*18180*/  @!P0 NANOSLEEP.SYNCS 0x989680 ;  /* 0x009896800000895d */ /* 0x004fea0003900000 */
[----:B------:R-:W2:Y:S02]  /*18190*/  @!P0 SYNCS.PHASECHK.TRANS64 P0, [R7+URZ+0x30860], R2 ;  /* 0x03086002070085a7 */ /* 0x000ea4000800007f */
[----:B--2---:R-:W-:Y:S05]  /*181a0*/  @!P0 BRA `(.L_x_1406) ;  /* 0xfffffffc00f08947 */ /* 0x004fea000383ffff */
[----:B------:R-:W-:Y:S05]  /*181b0*/  BRA `(.L_x_1490) ;  /* 0xffffffc400ac7947 */ /* 0x000fea000383ffff */
.L_x_1407:
[----:B------:R-:W-:Y:S01]  /*181c0*/  BSSY B1, `(.L_x_1491) ;  /* 0x0000008000017945 */ /* 0x000fe20003800000 */
[----:B------:R-:W-:Y:S02]  /*181d0*/  IMAD.MOV.U32 R13, RZ, RZ, R24 ;  /* 0x000000ffff0d7224 */ /* 0x000fe400078e0018 */
[----:B------:R-:W-:Y:S02]  /*181e0*/  IMAD.MOV.U32 R12, RZ, RZ, RZ ;  /* 0x000000ffff0c7224 */ /* 0x000fe400078e00ff */
[----:B------:R-:W-:Y:S02]  /*181f0*/  IMAD.MOV.U32 R11, RZ, RZ, 0x181f ;  /* 0x0000181fff0b7424 */ /* 0x000fe400078e00ff */
[----:B------:R-:W-:-:S07]  /*18200*/  IMAD.MOV.U32 R15, RZ, RZ, -0x1 ;  /* 0xffffffffff0f7424 */ /* 0x000fce00078e00ff */
[----:B-1----:R-:W-:Y:S05]  /*18210*/  WARPSYNC.COLLECTIVE R15, `(.L_x_1492) ;  /* 0x000000000f087348 */ /* 0x002fea0003c00000 */
[----:B------:R0:W2:Y:S02]  /*18220*/  SHFL.IDX P6, R14, R13, R12, R11 ;  /* 0x0000000c0d0e7389 */ /* 0x0000a400000c000b */
[----:B012---:R-:W-:Y:S01]  /*18230*/  ENDCOLLECTIVE ;  /* 0x000000000000791b */ /* 0x007fe20003800000 */
.L_x_1492:
[----:B------:R-:W-:Y:S05]  /*18240*/  BSYNC B1 ;  /* 0x0000000000017941 */ /* 0x000fea0003800000 */
.L_x_1491:
[----:B------:R-:W-:Y:S01]  /*18250*/  IMAD.MOV.U32 R13, RZ, RZ, R17 ;  /* 0x000000ffff0d7224 */ /* 0x000fe200078e0011 */
[----:B------:R-:W-:Y:S01]  /*18260*/  MOV R3, R14 ;  /* 0x0000000e00037202 */ /* 0x000fe20000000f00 */
[----:B------:R-:W-:Y:S01]  /*18270*/  IMAD.MOV.U32 R12, RZ, RZ, RZ ;  /* 0x000000ffff0c7224 */ /* 0x000fe200078e00ff */
[----:B------:R-:W-:Y:S01]  /*18280*/  LEA R6, R6, R22, 0x1 ;  /* 0x0000001606067211 */ /* 0x000fe200078e08ff */
[----:B------:R-:W-:Y:S02]  /*18290*/  IMAD.MOV.U32 R11, RZ, RZ, 0x181f ;  /* 0x0000181fff0b7424 */ /* 0x000fe400078e00ff */
[----:B------:R-:W-:-:S07]  /*182a0*/  IMAD.MOV.U32 R15, RZ, RZ, -0x1 ;  /* 0xffffffffff0f7424 */ /* 0x000fce00078e00ff */
[----:B------:R-:W-:Y:S05]  /*182b0*/  WARPSYNC.COLLECTIVE R15, `(.L_x_1493) ;  /* 0x000000000f087348 */ /* 0x000fea0003c00000 */
[----:B------:R0:W1:Y:S02]  /*182c0*/  SHFL.IDX P6, R14, R13, R12, R11 ;  /* 0x0000000c0d0e7389 */ /* 0x00006400000c000b */
[----:B01----:R-:W-:Y:S01]  /*182d0*/  ENDCOLLECTIVE ;  /* 0x000000000000791b */ /* 0x003fe20003800000 */
.L_x_1493:
[----:B------:R-:W-:Y:S02]  /*182e0*/  IMAD.MOV.U32 R13, RZ, RZ, R24 ;  /* 0x000000ffff0d7224 */ /* 0x000fe400078e0018 */
[----:B------:R-:W-:Y:S02]  /*182f0*/  IMAD.MOV.U32 R12, RZ, RZ, 0x1 ;  /* 0x00000001ff0c7424 */ /* 0x000fe400078e00ff */
[----:B------:R-:W-:-:S07]  /*18300*/  IMAD.MOV.U32 R2, RZ, RZ, R14 ;  /* 0x000000ffff027224 */ /* 0x000fce00078e000e */
[----:B------:R-:W-:Y:S05]  /*18310*/  WARPSYNC.COLLECTIVE R15, `(.L_x_1494) ;  /* 0x000000000f087348 */ /* 0x000fea0003c00000 */
[----:B------:R0:W1:Y:S02]  /*18320*/  SHFL.IDX P6, R14, R13, R12, R11 ;  /* 0x0000000c0d0e7389 */ /* 0x00006400000c000b */
[----:B01----:R-:W-:Y:S01]  /*18330*/  ENDCOLLECTIVE ;  /* 0x000000000000791b */ /* 0x003fe20003800000 */
.L_x_1494:
        /* <DEDUP_REMOVED lines=18> */
.L_x_1495:
[----:B------:R-:W-:Y:S01]  /*18460*/  MOV R13, R24 ;  /* 0x00000018000d7202 */ /* 0x000fe20000000f00 */
[----:B------:R-:W-:Y:S02]  /*18470*/  IMAD.MOV.U32 R12, RZ, RZ, 0x2 ;  /* 0x00000002ff0c7424 */ /* 0x000fe400078e00ff */
[----:B------:R-:W-:-:S07]  /*18480*/  IMAD.MOV.U32 R2, RZ, RZ, R14 ;  /* 0x000000ffff027224 */ /* 0x000fce00078e000e */
[----:B------:R-:W-:Y:S05]  /*18490*/  WARPSYNC.COLLECTIVE R15, `(.L_x_1496) ;  /* 0x000000000f087348 */ /* 0x000fea0003c00000 */
[----:B------:R0:W1:Y:S02]  /*184a0*/  SHFL.IDX P6, R14, R13, R12, R11 ;  /* 0x0000000c0d0e7389 */ /* 0x00006400000c000b */
[----:B01----:R-:W-:Y:S01]  /*184b0*/  ENDCOLLECTIVE ;  /* 0x000000000000791b */ /* 0x003fe20003800000 */
.L_x_1496:
        /* <DEDUP_REMOVED lines=18> */
.L_x_1497:
[----:B------:R-:W-:Y:S01]  /*185e0*/  IMAD.MOV.U32 R13, RZ, RZ, R24 ;  /* 0x000000ffff0d7224 */ /* 0x000fe200078e0018 */
[----:B------:R-:W-:Y:S01]  /*185f0*/  MOV R12, 0x3 ;  /* 0x00000003000c7802 */ /* 0x000fe20000000f00 */
[----:B------:R-:W-:-:S07]  /*18600*/  IMAD.MOV.U32 R2, RZ, RZ, R14 ;  /* 0x000000ffff027224 */ /* 0x000fce00078e000e */
[----:B------:R-:W-:Y:S05]  /*18610*/  WARPSYNC.COLLECTIVE R15, `(.L_x_1498) ;  /* 0x000000000f087348 */ /* 0x000fea0003c00000 */
[----:B------:R0:W1:Y:S02]  /*18620*/  SHFL.IDX P6, R14, R13, R12, R11 ;  /* 0x0000000c0d0e7389 */ /* 0x00006400000c000b */
[----:B01----:R-:W-:Y:S01]  /*18630*/  ENDCOLLECTIVE ;  /* 0x000000000000791b */ /* 0x003fe20003800000 */
.L_x_1498:
[----:B------:R-:W-:-:S05]  /*18640*/  IADD3 R2, P0, R2, R4, RZ ;  /* 0x0000000402027210 */ /* 0x000fca0007f1e0ff */
        /* <DEDUP_REMOVED lines=12> */
.L_x_1499:
[----:B------:R-:W-:Y:S01]  /*18710*/  @!PT LDS RZ, [RZ] ;  /* 0x00000000fffff984 */ /* 0x000fe20000000800 */
[----:B------:R-:W-:Y:S01]  /*18720*/  @!PT LDS RZ, [RZ] ;  /* 0x00000000fffff984 */ /* 0x000fe20000000800 */
[----:B------:R-:W-:Y:S01]  /*18730*/  @!PT LDS RZ, [RZ] ;  /* 0x00000000fffff984 */ /* 0x000fe20000000800 */
[----:B------:R-:W-:Y:S01]  /*18740*/  LDGSTS.E.BYPASS.LTC128B.128 [R6+0x3400], desc[UR36][R2.64+0x80], !P0 ;  /* 0x0340008002067fae */ /* 0x000fe2000c101d64 */
[----:B------:R-:W-:-:S13]  /*18750*/  ISETP.LT.OR P0, PT, R9, 0x21, P2 ;  /* 0x000000210900780c */ /* 0x000fda0001701670 */
[----:B------:R-:W-:Y:S01]  /*18760*/  LDGSTS.E.BYPASS.LTC128B.128 [R6+0x5400], desc[UR36][R2.64+0x100], !P0 ;  /* 0x0540010002067fae */ /* 0x000fe2000c101d64 */
[----:B------:R-:W-:-:S13]  /*18770*/  ISETP.LT.OR P0, PT, R9, 0x21, P1 ;  /* 0x000000210900780c */ /* 0x000fda0000f01670 */
[----:B------:R0:W-:Y:S02]  /*18780*/  LDGSTS.E.BYPASS.LTC128B.128 [R6+0x7400], desc[UR36][R2.64+0x180], !P0 ;  /* 0x0740018002067fae */ /* 0x0001e4000c101d64 */
[----:B0-----:R-:W-:Y:S01]  /*18790*/  IMAD.MOV.U32 R2, RZ, RZ, R14 ;  /* 0x000000ffff027224 */ /* 0x001fe200078e000e */
[----:B------:R-:W-:Y:S06]  /*187a0*/  BRA `(.L_x_1500) ;  /* 0xffffffc000f87947 */ /* 0x000fec000383ffff */
.L_x_1415:
[----:B0-----:R0:W2:Y:S02]  /*187b0*/  SYNCS.PHASECHK.TRANS64.TRYWAIT P0, [R0+URZ+0x30860], R3 ;  /* 0x03086003000075a7 */ /* 0x0010a4000800017f */
[----:B--2---:R-:W-:Y:S05]  /*187c0*/  @!P0 NANOSLEEP.SYNCS 0x989680 ;  /* 0x009896800000895d */ /* 0x004fea0003900000 */
[----:B------:R-:W2:Y:S02]  /*187d0*/  @!P0 SYNCS.PHASECHK.TRANS64 P0, [R0+URZ+0x30860], R3 ;  /* 0x03086003000085a7 */ /* 0x000ea4000800007f */
[----:B--2---:R-:W-:Y:S05]  /*187e0*/  @!P0 BRA `(.L_x_1415) ;  /* 0xfffffffc00f08947 */ /* 0x004fea000383ffff */
[----:B------:R-:W-:Y:S05]  /*187f0*/  BRA `(.L_x_1501) ;  /* 0xffffffc800247947 */ /* 0x000fea000383ffff */
.L_x_1416:
[----:B------:R-:W-:Y:S01]  /*18800*/  BSSY B0, `(.L_x_1502) ;  /* 0x0000008000007945 */ /* 0x000fe20003800000 */
[----:B------:R-:W-:Y:S01]  /*18810*/  IMAD.MOV.U32 R13, RZ, RZ, R24 ;  /* 0x000000ffff0d7224 */ /* 0x000fe200078e0018 */
[----:B------:R-:W-:Y:S01]  /*18820*/  MOV R15, 0xffffffff ;  /* 0xffffffff000f7802 */ /* 0x000fe20000000f00 */
[----:B------:R-:W-:Y:S02]  /*18830*/  IMAD.MOV.U32 R12, RZ, RZ, RZ ;  /* 0x000000ffff0c7224 */ /* 0x000fe400078e00ff */
[----:B------:R-:W-:-:S07]  /*18840*/  IMAD.MOV.U32 R11, RZ, RZ, 0x181f ;  /* 0x0000181fff0b7424 */ /* 0x000fce00078e00ff */
[----:B01----:R-:W-:Y:S05]  /*18850*/  WARPSYNC.COLLECTIVE R15, `(.L_x_1503) ;  /* 0x000000000f087348 */ /* 0x003fea0003c00000 */
[----:B------:R2:W3:Y:S02]  /*18860*/  SHFL.IDX P6, R14, R13, R12, R11 ;  /* 0x0000000c0d0e7389 */ /* 0x0004e400000c000b */
[----:B0123--:R-:W-:Y:S01]  /*18870*/  ENDCOLLECTIVE ;  /* 0x000000000000791b */ /* 0x00ffe20003800000 */
.L_x_1503:
[----:B------:R-:W-:Y:S05]  /*18880*/  BSYNC B0 ;  /* 0x0000000000007941 */ /* 0x000fea0003800000 */
.L_x_1502:
[----:B------:R-:W-:Y:S01]  /*18890*/  IMAD.MOV.U32 R13, RZ, RZ, R17 ;  /* 0x000000ffff0d7224 */ /* 0x000fe200078e0011 */
[C---:B------:R-:W-:Y:S01]  /*188a0*/  LOP3.LUT R4, R34.reuse, 0x40, RZ, 0xfc, !PT ;  /* 0x0000004022047812 */ /* 0x040fe200078efcff */
[----:B------:R-:W-:Y:S02]  /*188b0*/  IMAD.MOV.U32 R12, RZ, RZ, RZ ;  /* 0x000000ffff0c7224 */ /* 0x000fe400078e00ff */
[----:B------:R-:W-:Y:S02]  /*188c0*/  IMAD.MOV.U32 R11, RZ, RZ, 0x181f ;  /* 0x0000181fff0b7424 */ /* 0x000fe400078e00ff */
[----:B------:R-:W-:Y:S02]  /*188d0*/  IMAD.MOV.U32 R15, RZ, RZ, -0x1 ;  /* 0xffffffffff0f7424 */ /* 0x000fe400078e00ff */
[----:B------:R-:W-:Y:S02]  /*188e0*/  IMAD.MOV.U32 R3, RZ, RZ, R14 ;  /* 0x000000ffff037224 */ /* 0x000fe400078e000e */
[----:B------:R-:W-:-:S07]  /*188f0*/  IMAD.SHL.U32 R6, R34, 0x2, RZ ;  /* 0x0000000222067824 */ /* 0x000fce00078e00ff */
[----:B------:R-:W-:Y:S05]  /*18900*/  WARPSYNC.COLLECTIVE R15, `(.L_x_1504) ;  /* 0x000000000f087348 */ /* 0x000fea0003c00000 */
[----:B------:R0:W1:Y:S02]  /*18910*/  SHFL.IDX P6, R14, R13, R12, R11 ;  /* 0x0000000c0d0e7389 */ /* 0x00006400000c000b */
[----:B01----:R-:W-:Y:S01]  /*18920*/  ENDCOLLECTIVE ;  /* 0x000000000000791b */ /* 0x003fe20003800000 */
.L_x_1504:
        /* <DEDUP_REMOVED lines=8> */
[----:B------:R-:W-:-:S04]  /*189b0*/  IADD3 R2, P0, R14, R6, RZ ;  /* 0x000000060e027210 */ /* 0x000fc80007f1e0ff */
[----:B------:R-:W-:Y:S02]  /*189c0*/  IADD3.X R3, RZ, R3, RZ, P0, !PT ;  /* 0x00000003ff037210 */ /* 0x000fe400007fe4ff */
[----:B------:R-:W-:-:S03]  /*189d0*/  ISETP.LT.OR P0, PT, R5, 0x1, P2 ;  /* 0x000000010500780c */ /* 0x000fc60001701670 */
[----:B------:R-:W-:Y:S01]  /*189e0*/  @!PT LDS RZ, [RZ] ;  /* 0x00000000fffff984 */ /* 0x000fe20000000800 */
[----:B------:R-:W-:Y:S01]  /*189f0*/  @!PT LDS RZ, [RZ] ;  /* 0x00000000fffff984 */ /* 0x000fe20000000800 */
[----:B------:R-:W-:Y:S01]  /*18a00*/  @!PT LDS RZ, [RZ] ;  /* 0x00000000fffff984 */ /* 0x000fe20000000800 */
[----:B------:R0:W-:Y:S01]  /*18a10*/  LDGSTS.E.BYPASS.LTC128B.128 [R4+0x400], desc[UR36][R2.64], !P4 ;  /* 0x0040000002047fae */ /* 0x0001e2000e101d64 */
[----:B------:R-:W-:-:S09]  /*18a20*/  ISETP.LT.OR P4, PT, R5, 0x1, P1 ;  /* 0x000000010500780c */ /* 0x000fd20000f81670 */
[----:B------:R0:W-:Y:S01]  /*18a30*/  LDGSTS.E.BYPASS.LTC128B.128 [R4+0x2400], desc[UR36][R2.64+0x80], !P0 ;  /* 0x0240008002047fae */ /* 0x0001e2000c101d64 */
[----:B------:R-:W-:-:S13]  /*18a40*/  ISETP.GE.AND P0, PT, R36, UR4, PT ;  /* 0x0000000424007c0c */ /* 0x000fda000bf06270 */
[----:B0-----:R-:W-:Y:S05]  /*18a50*/  WARPSYNC.COLLECTIVE R15, `(.L_x_1505) ;  /* 0x000000000f087348 */ /* 0x001fea0003c00000 */
[----:B------:R1:W2:Y:S02]  /*18a60*/  SHFL.IDX P6, R14, R13, R12, R11 ;  /* 0x0000000c0d0e7389 */ /* 0x0002a400000c000b */
[----:B012---:R-:W-:Y:S01]  /*18a70*/  ENDCOLLECTIVE ;  /* 0x000000000000791b */ /* 0x007fe20003800000 */
.L_x_1505:
[----:B------:R-:W-:Y:S01]  /*18a80*/  @!PT LDS RZ, [RZ] ;  /* 0x00000000fffff984 */ /* 0x000fe20000000800 */
[----:B------:R-:W-:Y:S01]  /*18a90*/  @!PT LDS RZ, [RZ] ;  /* 0x00000000fffff984 */ /* 0x000fe20000000800 */
[----:B------:R-:W-:Y:S01]  /*18aa0*/  @!PT LDS RZ, [RZ] ;  /* 0x00000000fffff984 */ /* 0x000fe20000000800 */
[----:B------:R0:W-:Y:S01]  /*18ab0*/  LDGSTS.E.BYPASS.LTC128B.128 [R4+0x4400], desc[UR36][R2.64+0x100], !P4 ;  /* 0x0440010002047fae */ /* 0x0001e2000e101d64 */
[----:B------:R-:W-:Y:S01]  /*18ac0*/  ISETP.LT.OR P4, PT, R5, 0x1, P0 ;  /* 0x000000010500780c */ /* 0x000fe20000781670 */
[----:B------:R-:W-:-:S12]  /*18ad0*/  IMAD.MOV.U32 R13, RZ, RZ, R17 ;  /* 0x000000ffff0d7224 */ /* 0x000fd800078e0011 */
[----:B------:R0:W-:Y:S01]  /*18ae0*/  LDGSTS.E.BYPASS.LTC128B.128 [R4+0x6400], desc[UR36][R2.64+0x180], !P4 ;  /* 0x0640018002047fae */ /* 0x0001e2000e101d64 */
[----:B------:R-:W-:-:S07]  /*18af0*/  IMAD.MOV.U32 R7, RZ, RZ, R14 ;  /* 0x000000ffff077224 */ /* 0x000fce00078e000e */
[----:B0-----:R-:W-:Y:S05]  /*18b00*/  WARPSYNC.COLLECTIVE R15, `(.L_x_1506) ;  /* 0x000000000f087348 */ /* 0x001fea0003c00000 */
[----:B------:R1:W2:Y:S02]  /*18b10*/  SHFL.IDX P6, R14, R13, R12, R11 ;  /* 0x0000000c0d0e7389 */ /* 0x0002a400000c000b */
[----:B012---:R-:W-:Y:S01]  /*18b20*/  ENDCOLLECTIVE ;  /* 0x000000000000791b */ /* 0x007fe20003800000 */
.L_x_1506:
[----:B------:R-:W-:Y:S01]  /*18b30*/  MOV R13, R24 ;  /* 0x00000018000d7202 */ /* 0x000fe20000000f00 */
[----:B------:R-:W-:Y:S01]  /*18b40*/  IMAD.MOV.U32 R12, RZ, RZ, 0x2 ;  /* 0x00000002ff0c7424 */ /* 0x000fe200078e00ff */
[----:B------:R-:W-:-:S13]  /*18b50*/  IADD3 R2, P4, R14, R6, RZ ;  /* 0x000000060e027210 */ /* 0x000fda0007f9e0ff */
[----:B------:R-:W-:Y:S05]  /*18b60*/  WARPSYNC.COLLECTIVE R15, `(.L_x_1507) ;  /* 0x000000000f087348 */ /* 0x000fea0003c00000 */
[----:B------:R0:W1:Y:S02]  /*18b70*/  SHFL.IDX P6, R14, R13, R12, R11 ;  /* 0x0000000c0d0e7389 */ /* 0x00006400000c000b */
[----:B01----:R-:W-:Y:S01]  /*18b80*/  ENDCOLLECTIVE ;  /* 0x000000000000791b */ /* 0x003fe20003800000 */
.L_x_1507:
        /* <DEDUP_REMOVED lines=12> */
.L_x_1508:
        /* <DEDUP_REMOVED lines=14> */
.L_x_1509:
        /* <DEDUP_REMOVED lines=12> */
.L_x_1510:
        /* <DEDUP_REMOVED lines=9> */
.L_x_1421:
        /* <DEDUP_REMOVED lines=8> */
.L_x_1513:
[----:B------:R-:W-:Y:S05]  /*18f00*/  BSYNC B0 ;  /* 0x0000000000007941 */ /* 0x000fea0003800000 */
.L_x_1512:
[----:B------:R-:W-:Y:S01]  /*18f10*/  MOV R13, R16 ;  /* 0x00000010000d7202 */ /* 0x000fe20000000f00 */
[----:B------:R-:W-:Y:S02]  /*18f20*/  IMAD.MOV.U32 R12, RZ, RZ, 0x1 ;  /* 0x00000001ff0c7424 */ /* 0x000fe400078e00ff */
[----:B------:R-:W-:Y:S02]  /*18f30*/  IMAD.MOV.U32 R11, RZ, RZ, 0x1f ;  /* 0x0000001fff0b7424 */ /* 0x000fe400078e00ff */
[----:B------:R-:W-:Y:S02]  /*18f40*/  IMAD.MOV.U32 R15, RZ, RZ, -0x1 ;  /* 0xffffffffff0f7424 */ /* 0x000fe400078e00ff */
[----:B------:R-:W-:Y:S02]  /*18f50*/  IMAD.IADD R5, R19, 0x1, R8 ;  /* 0x0000000113057824 */ /* 0x000fe400078e0208 */
[----:B------:R-:W-:-:S07]  /*18f60*/  IMAD.MOV.U32 R0, RZ, RZ, R14 ;  /* 0x000000ffff007224 */ /* 0x000fce00078e000e */
[----:B------:R-:W-:Y:S05]  /*18f70*/  WARPSYNC.COLLECTIVE R15, `(.L_x_1514) ;  /* 0x000000000f087348 */ /* 0x000fea0003c00000 */
[----:B------:R0:W1:Y:S02]  /*18f80*/  SHFL.IDX P6, R14, R13, R12, R11 ;  /* 0x0000000c0d0e7389 */ /* 0x00006400000c000b */
[----:B01----:R-:W-:Y:S01]  /*18f90*/  ENDCOLLECTIVE ;  /* 0x000000000000791b */ /* 0x003fe20003800000 */
.L_x_1514:
[----:B------:R-:W-:Y:S02]  /*18fa0*/  ULDC UR4, c[0x0][0xc3c] ;  /* 0x00030f0000047ab9 */ /* 0x000fe40000000800 */
[----:B------:R-:W-:-:S13]  /*18fb0*/  ISETP.GE.OR P1, PT, R5, UR4, !P0 ;  /* 0x0000000405007c0c */ /* 0x000fda000c726670 */
[----:B------:R-:W0:Y:S01]  /*18fc0*/  @!P1 LDC.64 R2, c[0x0][0xc80] ;  /* 0x00032000ff029b82 */ /* 0x000e220000000a00 */
[----:B------:R-:W-:Y:S02]  /*18fd0*/  IMAD.MOV.U32 R11, RZ, RZ, RZ ;  /* 0x000000ffff0b7224 */ /* 0x000fe400078e00ff */
[----:B------:R-:W-:Y:S02]  /*18fe0*/  IMAD.MOV.U32 R4, RZ, RZ, R14 ;  /* 0x000000ffff047224 */ /* 0x000fe400078e000e */
[----:B0-----:R-:W-:-:S06]  /*18ff0*/  @!P1 IMAD.WIDE R2, R5, 0x4, R2 ;  /* 0x0000000405029825 */ /* 0x001fcc00078e0202 */
[----:B------:R-:W2:Y:S01]  /*19000*/  @!P1 LDG.E R2, desc[UR36][R2.64] ;  /* 0x0000002402029981 */ /* 0x000ea2000c1e1900 */
[----:B------:R-:W-:Y:S01]  /*19010*/  IMAD.MOV.U32 R5, RZ, RZ, RZ ;  /* 0x000000ffff057224 */ /* 0x000fe200078e00ff */
[C---:B------:R-:W-:Y:S02]  /*19020*/  ISETP.GE.U32.AND P2, PT, R8.reuse, 0x2, PT ;  /* 0x000000020800780c */ /* 0x040fe40003f46070 */
[C---:B------:R-:W-:Y:S02]  /*19030*/  ISETP.GE.U32.AND P3, PT, R8.reuse, 0x4, PT ;  /* 0x000000040800780c */ /* 0x040fe40003f66070 */
[C---:B------:R-:W-:Y:S02]  /*19040*/  ISETP.GE.U32.AND P4, PT, R8.reuse, 0x8, PT ;  /* 0x000000080800780c */ /* 0x040fe40003f86070 */
[----:B------:R-:W-:Y:S02]  /*19050*/  ISETP.GE.U32.AND P5, PT, R8, 0x10, PT ;  /* 0x000000100800780c */ /* 0x000fe40003fa6070 */
[----:B--2---:R-:W-:-:S02]  /*19060*/  @!P1 MOV R5, R2 ;  /* 0x0000000200059202 */ /* 0x004fc40000000f00 */
[----:B------:R-:W-:-:S03]  /*19070*/  ISETP.NE.AND P1, PT, R8, RZ, PT ;  /* 0x000000ff0800720c */ /* 0x000fc60003f25270 */
[----:B------:R-:W-:-:S10]  /*19080*/  IMAD.MOV.U32 R13, RZ, RZ, R5 ;  /* 0x000000ffff0d7224 */ /* 0x000fd400078e0005 */
[----:B------:R-:W-:Y:S05]  /*19090*/  WARPSYNC.COLLECTIVE R15, `(.L_x_1515) ;  /* 0x000000000f087348 */ /* 0x000fea0003c00000 */
[----:B------:R0:W1:Y:S02]  /*190a0*/  SHFL.UP P6, R14, R13, R12, R11 ;  /* 0x0400000c0d0e7389 */ /* 0x00006400000c000b */
[----:B01----:R-:W-:Y:S01]  /*190b0*/  ENDCOLLECTIVE ;  /* 0x000000000000791b */ /* 0x003fe20003800000 */
.L_x_1515:
[----:B------:R-:W-:Y:S01]  /*190c0*/  IMAD.MOV.U32 R12, RZ, RZ, 0x2 ;  /* 0x00000002ff0c7424 */ /* 0x000fe200078e00ff */
[----:B------:R-:W-:-:S05]  /*190d0*/  SEL R6, R14, RZ, P1 ;  /* 0x000000ff0e067207 */ /* 0x000fca0000800000 */
[----:B------:R-:W-:-:S04]  /*190e0*/  IMAD.IADD R6, R5, 0x1, R6 ;  /* 0x0000000105067824 */ /* 0x000fc800078e0206 */
[----:B------:R-:W-:-:S07]  /*190f0*/  IMAD.MOV.U32 R13, RZ, RZ, R6 ;  /* 0x000000ffff0d7224 */ /* 0x000fce00078e0006 */
[----:B------:R-:W-:Y:S05]  /*19100*/  WARPSYNC.COLLECTIVE R15, `(.L_x_1516) ;  /* 0x000000000f087348 */ /* 0x000fea0003c00000 */
[----:B------:R0:W1:Y:S02]  /*19110*/  SHFL.UP P6, R14, R13, R12, R11 ;  /* 0x0400000c0d0e7389 */ /* 0x00006400000c000b */
[----:B01----:R-:W-:Y:S01]  /*19120*/  ENDCOLLECTIVE ;  /* 0x000000000000791b */ /* 0x003fe20003800000 */
.L_x_1516:
[----:B------:R-:W-:Y:S01]  /*19130*/  IMAD.MOV.U32 R12, RZ, RZ, 0x4 ;  /* 0x00000004ff0c7424 */ /* 0x000fe200078e00ff */
[----:B------:R-:W-:-:S05]  /*19140*/  SEL R7, R14, RZ, P2 ;  /* 0x000000ff0e077207 */ /* 0x000fca0001000000 */
[----:B------:R-:W-:-:S05]  /*19150*/  IMAD.IADD R7, R6, 0x1, R7 ;  /* 0x0000000106077824 */ /* 0x000fca00078e0207 */
[----:B------:R-:W-:-:S07]  /*19160*/  MOV R13, R7 ;  /* 0x00000007000d7202 */ /* 0x000fce0000000f00 */
[----:B------:R-:W-:Y:S05]  /*19170*/  WARPSYNC.COLLECTIVE R15, `(.L_x_1517) ;  /* 0x000000000f087348 */ /* 0x000fea0003c00000 */
[----:B------:R0:W1:Y:S02]  /*19180*/  SHFL.UP P6, R14, R13, R12, R11 ;  /* 0x0400000c0d0e7389 */ /* 0x00006400000c000b */
[----:B01----:R-:W-:Y:S01]  /*19190*/  ENDCOLLECTIVE ;  /* 0x000000000000791b */ /* 0x003fe20003800000 */
.L_x_1517:
[----:B------:R-:W-:Y:S01]  /*191a0*/  IMAD.MOV.U32 R12, RZ, RZ, 0x8 ;  /* 0x00000008ff0c7424 */ /* 0x000fe200078e00ff */
[----:B------:R-:W-:-:S05]  /*191b0*/  SEL R2, R14, RZ, P3 ;  /* 0x000000ff0e027207 */ /* 0x000fca0001800000 */
[----:B------:R-:W-:-:S04]  /*191c0*/  IMAD.IADD R2, R7, 0x1, R2 ;  /* 0x0000000107027824 */ /* 0x000fc800078e0202 */
[----:B------:R-:W-:-:S07]  /*191d0*/  IMAD.MOV.U32 R13, RZ, RZ, R2 ;  /* 0x000000ffff0d7224 */ /* 0x000fce00078e0002 */
[----:B------:R-:W-:Y:S05]  /*191e0*/  WARPSYNC.COLLECTIVE R15, `(.L_x_1518) ;  /* 0x000000000f087348 */ /* 0x000fea0003c00000 */
[----:B------:R0:W1:Y:S02]  /*191f0*/  SHFL.UP P6, R14, R13, R12, R11 ;  /* 0x0400000c0d0e7389 */ /* 0x00006400000c000b */
[----:B01----:R-:W-:Y:S01]  /*19200*/  ENDCOLLECTIVE ;  /* 0x000000000000791b */ /* 0x003fe20003800000 */
.L_x_1518:
[----:B------:R-:W-:Y:S02]  /*19210*/  MOV R12, 0x10 ;  /* 0x00000010000c7802 */ /* 0x000fe40000000f00 */
[----:B------:R-:W-:-:S05]  /*19220*/  SEL R3, R14, RZ, P4 ;  /* 0x000000ff0e037207 */ /* 0x000fca0002000000 */
[----:B------:R-:W-:-:S04]  /*19230*/  IMAD.IADD R3, R2, 0x1, R3 ;  /* 0x0000000102037824 */ /* 0x000fc800078e0203 */
[----:B------:R-:W-:-:S07]  /*19240*/  IMAD.MOV.U32 R13, RZ, RZ, R3 ;  /* 0x000000ffff0d7224 */ /* 0x000fce00078e0003 */
[----:B------:R-:W-:Y:S05]  /*19250*/  WARPSYNC.COLLECTIVE R15, `(.L_x_1519) ;  /* 0x000000000f087348 */ /* 0x000fea0003c00000 */
[----:B------:R0:W1:Y:S02]  /*19260*/  SHFL.UP P6, R14, R13, R12, R11 ;  /* 0x0400000c0d0e7389 */ /* 0x00006400000c000b */
[----:B01----:R-:W-:Y:S01]  /*19270*/  ENDCOLLECTIVE ;  /* 0x000000000000791b */ /* 0x003fe20003800000 */
.L_x_1519:
        /* <DEDUP_REMOVED lines=8> */
.L_x_1520:
[----:B------:R-:W-:Y:S05]  /*19300*/  BRA `(.L_x_1521) ;  /* 0xffffffc400747947 */ /* 0x000fea000383ffff */
.L_x_1426:
[----:B------:R-:W-:Y:S01]  /*19310*/  BSSY B0, `(.L_x_1522) ;  /* 0x0000008000007945 */ /* 0x000fe20003800000 */
[----:B-----5:R-:W-:Y:S01]  /*19320*/  IMAD.MOV.U32 R13, RZ, RZ, R5 ;  /* 0x000000ffff0d7224 */ /* 0x020fe200078e0005 */
[----:B------:R-:W-:Y:S01]  /*19330*/  MOV R11, RZ ;  /* 0x000000ff000b7202 */ /* 0x000fe20000000f00 */
[----:B------:R-:W-:Y:S02]  /*19340*/  IMAD.MOV.U32 R12, RZ, RZ, 0x1 ;  /* 0x00000001ff0c7424 */ /* 0x000fe400078e00ff */
[----:B------:R-:W-:-:S07]  /*19350*/  IMAD.MOV.U32 R15, RZ, RZ, -0x1 ;  /* 0xffffffffff0f7424 */ /* 0x000fce00078e00ff */
[----:B012---:R-:W-:Y:S05]  /*19360*/  WARPSYNC.COLLECTIVE R15, `(.L_x_1523) ;  /* 0x000000000f087348 */ /* 0x007fea0003c00000 */
[----:B------:R3:W4:Y:S02]  /*19370*/  SHFL.UP P6, R14, R13, R12, R11 ;  /* 0x0400000c0d0e7389 */ /* 0x00072400000c000b */
[----:B01234-:R-:W-:Y:S01]  /*19380*/  ENDCOLLECTIVE ;  /* 0x000000000000791b */ /* 0x01ffe20003800000 */
.L_x_1523:
[----:B------:R-:W-:Y:S05]  /*19390*/  BSYNC B0 ;  /* 0x0000000000007941 */ /* 0x000fea0003800000 */
.L_x_1522:
        /* <DEDUP_REMOVED lines=8> */
.L_x_1524:
[----:B------:R-:W-:Y:S01]  /*19420*/  IMAD.MOV.U32 R12, RZ, RZ, 0x4 ;  /* 0x00000004ff0c7424 */ /* 0x000fe200078e00ff */
[----:B------:R-:W-:-:S05]  /*19430*/  SEL R2, R14, RZ, P2 ;  /* 0x000000ff0e027207 */ /* 0x000fca0001000000 */
[----:B------:R-:W-:-:S05]  /*19440*/  IMAD.IADD R2, R13, 0x1, R2 ;  /* 0x000000010d027824 */ /* 0x000fca00078e0202 */
[----:B------:R-:W-:-:S07]  /*19450*/  MOV R13, R2 ;  /* 0x00000002000d7202 */ /* 0x000fce0000000f00 */
[----:B------:R-:W-:Y:S05]  /*19460*/  WARPSYNC.COLLECTIVE R15, `(.L_x_1525) ;  /* 0x000000000f087348 */ /* 0x000fea0003c00000 */
[----:B------:R0:W1:Y:S02]  /*19470*/  SHFL.UP P6, R14, R13, R12, R11 ;  /* 0x0400000c0d0e7389 */ /* 0x00006400000c000b */
[----:B01----:R-:W-:Y:S01]  /*19480*/  ENDCOLLECTIVE ;  /* 0x000000000000791b */ /* 0x003fe20003800000 */
.L_x_1525:
[----:B------:R-:W-:Y:S01]  /*19490*/  IMAD.MOV.U32 R12, RZ, RZ, 0x8 ;  /* 0x00000008ff0c7424 */ /* 0x000fe200078e00ff */
[----:B------:R-:W-:-:S05]  /*194a0*/  SEL R3, R14, RZ, P3 ;  /* 0x000000ff0e037207 */ /* 0x000fca0001800000 */
[----:B------:R-:W-:-:S04]  /*194b0*/  IMAD.IADD R3, R2, 0x1, R3 ;  /* 0x0000000102037824 */ /* 0x000fc800078e0203 */
[----:B------:R-:W-:-:S07]  /*194c0*/  IMAD.MOV.U32 R13, RZ, RZ, R3 ;  /* 0x000000ffff0d7224 */ /* 0x000fce00078e0003 */
[----:B------:R-:W-:Y:S05]  /*194d0*/  WARPSYNC.COLLECTIVE R15, `(.L_x_1526) ;  /* 0x000000000f087348 */ /* 0x000fea0003c00000 */
[----:B------:R0:W1:Y:S02]  /*194e0*/  SHFL.UP P6, R14, R13, R12, R11 ;  /* 0x0400000c0d0e7389 */ /* 0x00006400000c000b */
[----:B01----:R-:W-:Y:S01]  /*194f0*/  ENDCOLLECTIVE ;  /* 0x000000000000791b */ /* 0x003fe20003800000 */
.L_x_1526:
[----:B------:R-:W-:Y:S02]  /*19500*/  MOV R12, 0x10 ;  /* 0x00000010000c7802 */ /* 0x000fe40000000f00 */
[----:B------:R-:W-:-:S05]  /*19510*/  SEL R4, R14, RZ, P4 ;  /* 0x000000ff0e047207 */ /* 0x000fca0002000000 */
[----:B------:R-:W-:-:S04]  /*19520*/  IMAD.IADD R4, R3, 0x1, R4 ;  /* 0x0000000103047824 */ /* 0x000fc800078e0204 */
[----:B------:R-:W-:-:S07]  /*19530*/  IMAD.MOV.U32 R13, RZ, RZ, R4 ;  /* 0x000000ffff0d7224 */ /* 0x000fce00078e0004 */
[----:B------:R-:W-:Y:S05]  /*19540*/  WARPSYNC.COLLECTIVE R15, `(.L_x_1527) ;  /* 0x000000000f087348 */ /* 0x000fea0003c00000 */
[----:B------:R0:W1:Y:S02]  /*19550*/  SHFL.UP P6, R14, R13, R12, R11 ;  /* 0x0400000c0d0e7389 */ /* 0x00006400000c000b */
[----:B01----:R-:W-:Y:S01]  /*19560*/  ENDCOLLECTIVE ;  /* 0x000000000000791b */ /* 0x003fe20003800000 */
.L_x_1527:
        /* <DEDUP_REMOVED lines=8> */
.L_x_1528:
[----:B------:R-:W-:Y:S05]  /*195f0*/  BRA `(.L_x_1529) ;  /* 0xffffffc400547947 */ /* 0x000fea000383ffff */
.L_x_1428:
[----:B------:R-:W-:Y:S01]  /*19600*/  BSSY B0, `(.L_x_1530) ;  /* 0x0000006000007945 */ /* 0x000fe20003800000 */
[----:B------:R-:W-:Y:S01]  /*19610*/  PLOP3.LUT P6, PT, P6, PT, PT, 0x8, 0x0 ;  /* 0x000000000000781c */ /* 0x000fe200037ce170 */
[----:B------:R-:W-:-:S12]  /*19620*/  IMAD.MOV.U32 R15, RZ, RZ, -0x1 ;  /* 0xffffffffff0f7424 */ /* 0x000fd800078e00ff */
[----:B01----:R-:W-:Y:S05]  /*19630*/  WARPSYNC.COLLECTIVE R15, `(.L_x_1531) ;  /* 0x000000000f087348 */ /* 0x003fea0003c00000 */
[----:B------:R-:W-:Y:S01]  /*19640*/  VOTE.ANY R14, PT, P6 ;  /* 0x00000000000e7806 */ /* 0x000fe200030e0100 */
[----:B01----:R-:W-:Y:S06]  /*19650*/  ENDCOLLECTIVE ;  /* 0x000000000000791b */ /* 0x003fec0003800000 */
.L_x_1531:
[----:B------:R-:W-:Y:S05]  /*19660*/  BSYNC B0 ;  /* 0x0000000000007941 */ /* 0x000fea0003800000 */
.L_x_1530:
[----:B------:R-:W-:Y:S01]  /*19670*/  IMAD.MOV.U32 R2, RZ, RZ, R14 ;  /* 0x000000ffff027224 */ /* 0x000fe200078e000e */
[----:B------:R-:W-:Y:S01]  /*19680*/  MOV R13, R5 ;  /* 0x00000005000d7202 */ /* 0x000fe20000000f00 */
[----:B------:R-:W-:Y:S02]  /*19690*/  IMAD.MOV.U32 R11, RZ, RZ, 0x1f ;  /* 0x0000001fff0b7424 */ /* 0x000fe400078e00ff */
[----:B------:R-:W0:Y:S01]  /*196a0*/  POPC R4, R2 ;  /* 0x0000000200047309 */ /* 0x000e220000000000 */
[----:B------:R-:W-:Y:S02]  /*196b0*/  IMAD.MOV.U32 R15, RZ, RZ, -0x1 ;  /* 0xffffffffff0f7424 */ /* 0x000fe400078e00ff */
[----:B0-----:R-:W-:-:S07]  /*196c0*/  IMAD.MOV.U32 R12, RZ, RZ, R4 ;  /* 0x000000ffff0c7224 */ /* 0x001fce00078e0004 */
[----:B------:R-:W-:Y:S05]  /*196d0*/  WARPSYNC.COLLECTIVE R15, `(.L_x_1532) ;  /* 0x000000000f087348 */ /* 0x000fea0003c00000 */
[----:B------:R0:W1:Y:S02]  /*196e0*/  SHFL.IDX P6, R14, R13, R12, R11 ;  /* 0x0000000c0d0e7389 */ /* 0x00006400000c000b */
[----:B01----:R-:W-:Y:S01]  /*196f0*/  ENDCOLLECTIVE ;  /* 0x000000000000791b */ /* 0x003fe20003800000 */
.L_x_1532:
[----:B------:R-:W-:Y:S01]  /*19700*/  IMAD.MOV.U32 R5, RZ, RZ, R14 ;  /* 0x000000ffff057224 */ /* 0x000fe200078e000e */
[----:B------:R-:W-:Y:S06]  /*19710*/  BRA `(.L_x_1533) ;  /* 0xffffffc400447947 */ /* 0x000fec000383ffff */
.L_x_1430:
[----:B------:R-:W-:Y:S01]  /*19720*/  BSSY B0, `(.L_x_1534) ;  /* 0x0000007000007945 */ /* 0x000fe20003800000 */
[----:B------:R-:W-:Y:S01]  /*19730*/  IMAD.MOV.U32 R13, RZ, RZ, R6 ;  /* 0x000000ffff0d7224 */ /* 0x000fe200078e0006 */
[----:B------:R-:W-:Y:S01]  /*19740*/  MOV R15, 0xffffffff ;  /* 0xffffffff000f7802 */ /* 0x000fe20000000f00 */
[----:B------:R-:W-:-:S07]  /*19750*/  IMAD.MOV.U32 R11, RZ, RZ, 0x1f ;  /* 0x0000001fff0b7424 */ /* 0x000fce00078e00ff */
[----:B0123--:R-:W-:Y:S05]  /*19760*/  WARPSYNC.COLLECTIVE R15, `(.L_x_1535) ;  /* 0x000000000f087348 */ /* 0x00ffea0003c00000 */
[----:B------:R4:W0:Y:S02]  /*19770*/  SHFL.IDX P6, R14, R13, R12, R11 ;  /* 0x0000000c0d0e7389 */ /* 0x00082400000c000b */
[----:B01234-:R-:W-:Y:S01]  /*19780*/  ENDCOLLECTIVE ;  /* 0x000000000000791b */ /* 0x01ffe20003800000 */
.L_x_1535:
[----:B------:R-:W-:Y:S05]  /*19790*/  BSYNC B0 ;  /* 0x0000000000007941 */ /* 0x000fea0003800000 */
.L_x_1534:
[----:B------:R-:W-:Y:S05]  /*197a0*/  BRA `(.L_x_1429) ;  /* 0xffffffc4003c7947 */ /* 0x000fea000383ffff */
.L_x_1434:
[----:B-1----:R1:W2:Y:S02]  /*197b0*/  SYNCS.PHASECHK.TRANS64.TRYWAIT P0, [R4+URZ+0x30820], R0 ;  /* 0x03082000040075a7 */ /* 0x0022a4000800017f */
[----:B--2---:R-:W-:Y:S05]  /*197c0*/  @!P0 NANOSLEEP.SYNCS 0x989680 ;  /* 0x009896800000895d */ /* 0x004fea0003900000 */
[----:B------:R-:W2:Y:S02]  /*197d0*/  @!P0 SYNCS.PHASECHK.TRANS64 P0, [R4+URZ+0x30820], R0 ;  /* 0x03082000040085a7 */ /* 0x000ea4000800007f */
[----:B--2---:R-:W-:Y:S05]  /*197e0*/  @!P0 BRA `(.L_x_1434) ;  /* 0xfffffffc00f08947 */ /* 0x004fea000383ffff */
[----:B------:R-:W-:Y:S05]  /*197f0*/  BRA `(.L_x_1536) ;  /* 0xffffffc800b47947 */ /* 0x000fea000383ffff */
.L_x_1435:
[----:B------:R-:W2:Y:S01]  /*19800*/  S2R R2, SR_TID.X ;  /* 0x0000000000027919 */ /* 0x000ea20000002100 */
[----:B------:R-:W-:Y:S01]  /*19810*/  BSSY B0, `(.L_x_1537) ;  /* 0x000000a000007945 */ /* 0x000fe20003800000 */
[----:B------:R-:W-:Y:S02]  /*19820*/  IMAD.MOV.U32 R12, RZ, RZ, RZ ;  /* 0x000000ffff0c7224 */ /* 0x000fe400078e00ff */
[----:B------:R-:W-:Y:S02]  /*19830*/  IMAD.MOV.U32 R11, RZ, RZ, 0x1f ;  /* 0x0000001fff0b7424 */ /* 0x000fe400078e00ff */
[----:B------:R-:W-:Y:S01]  /*19840*/  IMAD.MOV.U32 R15, RZ, RZ, -0x1 ;  /* 0xffffffffff0f7424 */ /* 0x000fe200078e00ff */
[----:B--2---:R-:W-:-:S04]  /*19850*/  SHF.R.U32.HI R2, RZ, 0x5, R2 ;  /* 0x00000005ff027819 */ /* 0x004fc80000011602 */
[----:B------:R-:W-:-:S05]  /*19860*/  LOP3.LUT R2, R2, 0x3, RZ, 0xc0, !PT ;  /* 0x0000000302027812 */ /* 0x000fca00078ec0ff */
[----:B------:R-:W-:-:S07]  /*19870*/  IMAD.MOV.U32 R13, RZ, RZ, R2 ;  /* 0x000000ffff0d7224 */ /* 0x000fce00078e0002 */
[----:B01-3--:R-:W-:Y:S05]  /*19880*/  WARPSYNC.COLLECTIVE R15, `(.L_x_1538) ;  /* 0x000000000f087348 */ /* 0x00bfea0003c00000 */
[----:B------:R2:W4:Y:S02]  /*19890*/  SHFL.IDX P6, R14, R13, R12, R11 ;  /* 0x0000000c0d0e7389 */ /* 0x00052400000c000b */
[----:B01234-:R-:W-:Y:S01]  /*198a0*/  ENDCOLLECTIVE ;  /* 0x000000000000791b */ /* 0x01ffe20003800000 */
.L_x_1538:
[----:B------:R-:W-:Y:S05]  /*198b0*/  BSYNC B0 ;  /* 0x0000000000007941 */ /* 0x000fea0003800000 */
.L_x_1537:
[----:B------:R-:W-:Y:S05]  /*198c0*/  BRA `(.L_x_1539) ;  /* 0xffffffc8009c7947 */ /* 0x000fea000383ffff */
.L_x_1438:
[----:B------:R-:W-:Y:S01]  /*198d0*/  BSSY B1, `(.L_x_1540) ;  /* 0x0000006000017945 */ /* 0x000fe20003800000 */
[----:B------:R-:W-:-:S07]  /*198e0*/  IMAD.MOV.U32 R15, RZ, RZ, -0x1 ;  /* 0xffffffffff0f7424 */ /* 0x000fce00078e00ff */
[----:B01-3--:R-:W-:Y:S05]  /*198f0*/  WARPSYNC.COLLECTIVE R15, `(.L_x_1541) ;  /* 0x000000000f0c7348 */ /* 0x00bfea0003c00000 */
[----:B------:R-:W-:Y:S02]  /*19900*/  ELECT P6, UR62, PT ;  /* 0x00000000003e782f */ /* 0x000fe400038c0000 */
[----:B------:R-:W-:Y:S01]  /*19910*/  MOV R14, UR62 ;  /* 0x0000003e000e7c02 */ /* 0x000fe20008000f00 */
[----:B01-3--:R-:W-:Y:S10]  /*19920*/  ENDCOLLECTIVE ;  /* 0x000000000000791b */ /* 0x00bff40003800000 */
.L_x_1541:
[----:B------:R-:W-:Y:S05]  /*19930*/  BSYNC B1 ;  /* 0x0000000000017941 */ /* 0x000fea0003800000 */
.L_x_1540:
[----:B------:R-:W-:Y:S05]  /*19940*/  BRA `(.L_x_1542) ;  /* 0xffffffc800947947 */ /* 0x000fea000383ffff */
.L_x_1440:
[----:B-1----:R1:W2:Y:S02]  /*19950*/  SYNCS.PHASECHK.TRANS64.TRYWAIT P1, [R5+URZ+0x30840], R0 ;  /* 0x03084000050075a7 */ /* 0x0022a4000802017f */
[----:B--2---:R-:W-:Y:S05]  /*19960*/  @!P1 NANOSLEEP.SYNCS 0x989680 ;  /* 0x009896800000995d */ /* 0x004fea0003900000 */
[----:B------:R-:W2:Y:S02]  /*19970*/  @!P1 SYNCS.PHASECHK.TRANS64 P1, [R5+URZ+0x30840], R0 ;  /* 0x03084000050095a7 */ /* 0x000ea4000802007f */
[----:B--2---:R-:W-:Y:S05]  /*19980*/  @!P1 BRA `(.L_x_1440) ;  /* 0xfffffffc00f09947 */ /* 0x004fea000383ffff */
[----:B------:R-:W-:Y:S05]  /*19990*/  BRA `(.L_x_1543) ;  /* 0xffffffc800bc7947 */ /* 0x000fea000383ffff */
.L_x_1442:
[----:B--2---:R2:W4:Y:S02]  /*199a0*/  SYNCS.PHASECHK.TRANS64.TRYWAIT P1, [R25+URZ+0x30840], R2 ;  /* 0x03084002190075a7 */ /* 0x004524000802017f */
[----:B----4-:R-:W-:Y:S05]  /*199b0*/  @!P1 NANOSLEEP.SYNCS 0x989680 ;  /* 0x009896800000995d */ /* 0x010fea0003900000 */
[----:B------:R-:W4:Y:S02]  /*199c0*/  @!P1 SYNCS.PHASECHK.TRANS64 P1, [R25+URZ+0x30840], R2 ;  /* 0x03084002190095a7 */ /* 0x000f24000802007f */
[----:B----4-:R-:W-:Y:S05]  /*199d0*/  @!P1 BRA `(.L_x_1442) ;  /* 0xfffffffc00f09947 */ /* 0x010fea000383ffff */
[----:B------:R-:W-:Y:S05]  /*199e0*/  BRA `(.L_x_1544) ;  /* 0xffffffc800c87947 */ /* 0x000fea000383ffff */
.L_x_1444:
[----:B----4-:R4:W0:Y:S02]  /*199f0*/  SYNCS.PHASECHK.TRANS64.TRYWAIT P1, [R5+URZ+0x30860], R0 ;  /* 0x03086000050075a7 */ /* 0x010824000802017f */
[----:B0-----:R-:W-:Y:S05]  /*19a00*/  @!P1 NANOSLEEP.SYNCS 0x989680 ;  /* 0x009896800000995d */ /* 0x001fea0003900000 */
[----:B------:R-:W0:Y:S02]  /*19a10*/  @!P1 SYNCS.PHASECHK.TRANS64 P1, [R5+URZ+0x30860], R0 ;  /* 0x03086000050095a7 */ /* 0x000e24000802007f */
[----:B0-----:R-:W-:Y:S05]  /*19a20*/  @!P1 BRA `(.L_x_1444) ;  /* 0xfffffffc00f09947 */ /* 0x001fea000383ffff */
[----:B------:R-:W-:Y:S05]  /*19a30*/  BRA `(.L_x_1545) ;  /* 0xffffffc800c47947 */ /* 0x000fea000383ffff */
.L_x_1546:
        /* <DEDUP_REMOVED lines=12> */
.L_x_15829:


//--------------------- .text._ZN7cutlass13device_kernelIN5flash11enable_sm90INS1_16FlashAttnFwdSm90INS1_25CollectiveMainloopFwdSm90ILi2EN4cute5tupleIJNS5_1CILi1EEES8_S8_EEENS6_IJNS7_ILi128EEENS7_ILi64EEENS7_ILi256EEEEEELi256ENS_10bfloat16_tEfNS_4arch4Sm90ELb0ELb1ELb1ELb1ELb1ELb1ELb0ELb1ELb1ELb1ELb0ELb0EEENS1_21CollectiveEpilogueFwdINS6_IJSA_SC_SB_EEES9_SE_SG_Li256ELb1ELb1ELb0ELb0EEENS1_36VarlenDynamicPersistentTileSchedulerILi128ELi64ELi256ELi128ELb0ELb1ELb1ELb1ELb0ELb1EEEEEEEEEvNT_6ParamsE --------------------------
	.section	.text._ZN7cutlass13device_kernelIN5flash11enable_sm90INS1_16FlashAttnFwdSm90INS1_25CollectiveMainloopFwdSm90ILi2EN4cute5tupleIJNS5_1CILi1EEES8_S8_EEENS6_IJNS7_ILi128EEENS7_ILi64EEENS7_ILi256EEEEEELi256ENS_10bfloat16_tEfNS_4arch4Sm90ELb0ELb1ELb1ELb1ELb1ELb1ELb0ELb1ELb1ELb1ELb0ELb0EEENS1_21CollectiveEpilogueFwdINS6_IJSA_SC_SB_EEES9_SE_SG_Li256ELb1ELb1ELb0ELb0EEENS1_36VarlenDynamicPersistentTileSchedulerILi128ELi64ELi256ELi128ELb0ELb1ELb1ELb1ELb0ELb1EEEEEEEEEvNT_6ParamsE,"ax",@progbits
	.align	128
.text._ZN7cutlass13device_kernelIN5flash11enable_sm90INS1_16FlashAttnFwdSm90INS1_25CollectiveMainloopFwdSm90ILi2EN4cute5tupleIJNS5_1CILi1EEES8_S8_EEENS6_IJNS7_ILi128EEENS7_ILi64EEENS7_ILi256EEEEEELi256ENS_10bfloat16_tEfNS_4arch4Sm90ELb0ELb1ELb1ELb1ELb1ELb1ELb0ELb1ELb1ELb1ELb0ELb0EEENS1_21CollectiveEpilogueFwdINS6_IJSA_SC_SB_EEES9_SE_SG_Li256ELb1ELb1ELb0ELb0EEENS1_36VarlenDynamicPersistentTileSchedulerILi128ELi64ELi256ELi128ELb0ELb1ELb1ELb1ELb0ELb1EEEEEEEEEvNT_6ParamsE:
        .type           _ZN7cutlass13device_kernelIN5flash11enable_sm90INS1_16FlashAttnFwdSm90INS1_25CollectiveMainloopFwdSm90ILi2EN4cute5tupleIJNS5_1CILi1EEES8_S8_EEENS6_IJNS7_ILi128EEENS7_ILi64EEENS7_ILi256EEEEEELi256ENS_10bfloat16_tEfNS_4arch4Sm90ELb0ELb1ELb1ELb1ELb1ELb1ELb0ELb1ELb1ELb1ELb0ELb0EEENS1_21CollectiveEpilogueFwdINS6_IJSA_SC_SB_EEES9_SE_SG_Li256ELb1ELb1ELb0ELb0EEENS1_36VarlenDynamicPersistentTileSchedulerILi128ELi64ELi256ELi128ELb0ELb1ELb1ELb1ELb0ELb1EEEEEEEEEvNT_6ParamsE,@function
        .size           _ZN7cutlass13device_kernelIN5flash11enable_sm90INS1_16FlashAttnFwdSm90INS1_25CollectiveMainloopFwdSm90ILi2EN4cute5tupleIJNS5_1CILi1EEES8_S8_EEENS6_IJNS7_ILi128EEENS7_ILi64EEENS7_ILi256EEEEEELi256ENS_10bfloat16_tEfNS_4arch4Sm90ELb0ELb1ELb1ELb1ELb1ELb1ELb0ELb1ELb1ELb1ELb0ELb0EEENS1_21CollectiveEpilogueFwdINS6_IJSA_SC_SB_EEES9_SE_SG_Li256ELb1ELb1ELb0ELb0EEENS1_36VarlenDynamicPersistentTileSchedulerILi128ELi64ELi256ELi128ELb0ELb1ELb1ELb1ELb0ELb1EEEEEEEEEvNT_6ParamsE,(.L_x_15830 - _ZN7cutlass13device_kernelIN5flash11enable_sm90INS1_16FlashAttnFwdSm90INS1_25CollectiveMainloopFwdSm90ILi2EN4cute5tupleIJNS5_1CILi1EEES8_S8_EEENS6_IJNS7_ILi128EEENS7_ILi64EEENS7_ILi256EEEEEELi256ENS_10bfloat16_tEfNS_4arch4Sm90ELb0ELb1ELb1ELb1ELb1ELb1ELb0ELb1ELb1ELb1ELb0ELb0EEENS1_21CollectiveEpilogueFwdINS6_IJSA_SC_SB_EEES9_SE_SG_Li256ELb1ELb1ELb0ELb0EEENS1_36VarlenDynamicPersistentTileSchedulerILi128ELi64ELi256ELi128ELb0ELb1ELb1ELb1ELb0ELb1EEEEEEEEEvNT_6ParamsE)
        .other          _ZN7cutlass13device_kernelIN5flash11enable_sm90INS1_16FlashAttnFwdSm90INS1_25CollectiveMainloopFwdSm90ILi2EN4cute5tupleIJNS5_1CILi1EEES8_S8_EEENS6_IJNS7_ILi128EEENS7_ILi64EEENS7_ILi256EEEEEELi256ENS_10bfloat16_tEfNS_4arch4Sm90ELb0ELb1ELb1ELb1ELb1ELb1ELb0ELb1ELb1ELb1ELb0ELb0EEENS1_21CollectiveEpilogueFwdINS6_IJSA_SC_SB_EEES9_SE_SG_Li256ELb1ELb1ELb0ELb0EEENS1_36VarlenDynamicPersistentTileSchedulerILi128ELi64ELi256ELi128ELb0ELb1ELb1ELb1ELb0ELb1EEEEEEEEEvNT_6ParamsE,@"STO_CUDA_ENTRY STV_DEFAULT"
_ZN7cutlass13device_kernelIN5flash11enable_sm90INS1_16FlashAttnFwdSm90INS1_25CollectiveMainloopFwdSm90ILi2EN4cute5tupleIJNS5_1CILi1EEES8_S8_EEENS6_IJNS7_ILi128EEENS7_ILi64EEENS7_ILi256EEEEEELi256ENS_10bfloat16_tEfNS_4arch4Sm90ELb0ELb1ELb1ELb1ELb1ELb1ELb0ELb1ELb1ELb1ELb0ELb0EEENS1_21CollectiveEpilogueFwdINS6_IJSA_SC_SB_EEES9_SE_SG_Li256ELb1ELb1ELb0ELb0EEENS1_36VarlenDynamicPersistentTileSchedulerILi128ELi64ELi256ELi128ELb0ELb1ELb1ELb1ELb0ELb1EEEEEEEEEvNT_6ParamsE:
[----:B------:R-:W0:Y:S02]  /*0000*/  LDC R1, c[0x0][0x28] ;  /* 0x00000a00ff017b82 */ /* 0x000e240000000800 */
[----:B0-----:R-:W-:Y:S01]  /*0010*/  VIADD R1, R1, 0xffffff28 ;  /* 0xffffff2801017836 */ /* 0x001fe20000000000 */
[----:B------:R-:W0:Y:S01]  /*0020*/  S2R R0, SR_TID.X ;  /* 0x0000000000007919 */ /* 0x000e220000002100 */
[----:B------:R-:W-:Y:S01]  /*0030*/  ELECT P0, URZ, PT ;  /* 0x00000000003f782f */ /* 0x000fe20003800000 */
[----:B------:R-:W-:Y:S01]  /*0040*/  BSSY B0, `(.L_x_1547) ;  /* 0x000000d000007945 */ /* 0x000fe20003800000 */
[----:B0-----:R-:W-:-:S05]  /*0050*/  SHF.R.U32.HI R2, RZ, 0x5, R0 ;  /* 0x00000005ff027819 */ /* 0x001fca0000011600 */
[----:B------:R-:W0:Y:S02]  /*0060*/  SHFL.IDX PT, R3, R2, RZ, 0x1f ;  /* 0x00001fff02037589 */ /* 0x000e2400000e0000 */
[----:B0-----:R-:W-:-:S13]  /*0070*/  ISETP.EQ.AND P0, PT, R3, RZ, P0 ;  /* 0x000000ff0300720c */ /* 0x001fda0000702270 */
        /* <DEDUP_REMOVED lines=9> */
.L_x_1548:
[----:B------:R-:W-:Y:S05]  /*0110*/  BSYNC B0 ;  /* 0x0000000000007941 */ /* 0x000fea0003800000 */
.L_x_1547:
[----:B------:R-:W-:Y:S01]  /*0120*/  VOTEU.ANY UP0, P0 ;  /* 0x00000000003f7886 */ /* 0x000fe20000000100 */
[----:B------:R-:W0:Y:S01]  /*0130*/  SHFL.IDX PT, R3, R2, RZ, 0x1f ;  /* 0x00001fff02037589 */ /* 0x000e2200000e0000 */
[----:B------:R-:W-:Y:S01]  /*0140*/  UMOV UR4, 0x80 ;  /* 0x0000008000047882 */ /* 0x000fe20000000000 */
[----:B------:R-:W-:Y:S01]  /*0150*/  UMOV UR7, 0x100 ;  /* 0x0000010000077882 */ /* 0x000fe20000000000 */
[----:B------:R-:W-:Y:S01]  /*0160*/  VOTEU.ANY UP1, P0 ;  /* 0x00000000003f7886 */ /* 0x000fe20000020100 */
[----:B------:R-:W1:Y:S01]  /*0170*/  @UP0 S2UR UR8, SR_CgaCtaId ;  /* 0x00000000000809c3 */ /* 0x000e620000008800 */
[----:B------:R-:W-:Y:S01]  /*0180*/  @UP0 UMOV UR6, 0x400 ;  /* 0x0000040000060882 */ /* 0x000fe20000000000 */
[----:B------:R-:W-:-:S04]  /*0190*/  @UP0 UIADD3 UR4, -UR4, 0x100000, URZ ;  /* 0x0010000004040890 */ /* 0x000fc8000fffe13f */
[----:B------:R-:W-:Y:S02]  /*01a0*/  @UP0 USHF.L.U32 UR5, UR4, 0xb, URZ ;  /* 0x0000000b04050899 */ /* 0x000fe4000800063f */
[----:B------:R-:W-:Y:S01]  /*01b0*/  @UP0 USHF.L.U32 UR4, UR4, 0x1, URZ ;  /* 0x0000000104040899 */ /* 0x000fe2000800063f */
[----:B0-----:R-:W-:Y:S02]  /*01c0*/  ISETP.NE.AND P1, PT, R3, RZ, PT ;  /* 0x000000ff0300720c */ /* 0x001fe40003f25270 */
[----:B------:R-:W-:Y:S01]  /*01d0*/  SHF.R.U32.HI R3, RZ, 0x7, R0 ;  /* 0x00000007ff037819 */ /* 0x000fe20000011600 */
[----:B-1----:R-:W-:Y:S02]  /*01e0*/  @UP0 ULEA UR8, UR8, UR6, 0x18 ;  /* 0x0000000608080291 */ /* 0x002fe4000f8ec03f */
[----:B------:R-:W-:-:S04]  /*01f0*/  @UP0 UIADD3 UR6, -UR7, 0x100000, URZ ;  /* 0x0010000007060890 */ /* 0x000fc8000fffe13f */
[----:B------:R-:W-:Y:S02]  /*0200*/  @UP0 USHF.L.U32 UR7, UR6, 0xb, URZ ;  /* 0x0000000b06070899 */ /* 0x000fe4000800063f */
[----:B------:R-:W-:Y:S01]  /*0210*/  @UP0 USHF.L.U32 UR6, UR6, 0x1, URZ ;  /* 0x0000000106060899 */ /* 0x000fe2000800063f */
[----:B------:R-:W-:Y:S01]  /*0220*/  VOTEU.ANY UP0, P0 ;  /* 0x00000000003f7886 */ /* 0x000fe20000000100 */
[----:B------:R-:W0:Y:S04]  /*0230*/  SHFL.IDX PT, R3, R3, RZ, 0x1f ;  /* 0x00001fff03037589 */ /* 0x000e2800000e0000 */
[----:B------:R-:W1:Y:S02]  /*0240*/  FENCE.VIEW.ASYNC.S ;  /* 0x00000000000073c6 */ /* 0x000e640000000000 */
[----:B-1----:R1:W2:Y:S04]  /*0250*/  @UP0 SYNCS.EXCH.64 URZ, [UR8+0x30800], UR4 ;  /* 0x03080004083f05b2 */ /* 0x0022a80008000100 */
[----:B------:R1:W3:Y:S01]  /*0260*/  @UP1 SYNCS.EXCH.64 URZ, [UR8+0x30820], UR6 ;  /* 0x03082006083f15b2 */ /* 0x0002e20008000100 */
[----:B------:R-:W-:Y:S05]  /*0270*/  @P1 BRA `(.L_x_1549) ;  /* 0x0000000000481947 */ /* 0x000fea0003800000 */
[----:B-1----:R-:W1:Y:S01]  /*0280*/  S2UR UR5, SR_CgaCtaId ;  /* 0x00000000000579c3 */ /* 0x002e620000008800 */
[----:B------:R-:W-:Y:S01]  /*0290*/  UMOV UR4, 0x400 ;  /* 0x0000040000047882 */ /* 0x000fe20000000000 */
[----:B------:R-:W-:Y:S01]  /*02a0*/  UMOV UR6, 0x80 ;  /* 0x0000008000067882 */ /* 0x000fe20000000000 */
[----:B------:R-:W-:Y:S01]  /*02b0*/  UMOV UR7, 0x100 ;  /* 0x0000010000077882 */ /* 0x000fe20000000000 */
[----:B------:R-:W-:Y:S01]  /*02c0*/  ELECT P0, URZ, PT ;  /* 0x00000000003f782f */ /* 0x000fe20003800000 */
[----:B-1----:R-:W-:Y:S02]  /*02d0*/  ULEA UR8, UR5, UR4, 0x18 ;  /* 0x0000000405087291 */ /* 0x002fe4000f8ec03f */
[----:B------:R-:W-:-:S04]  /*02e0*/  UIADD3 UR4, -UR6, 0x100000, URZ ;  /* 0x0010000006047890 */ /* 0x000fc8000fffe13f */
[----:B------:R-:W-:Y:S02]  /*02f0*/  USHF.L.U32 UR5, UR4, 0xb, URZ ;  /* 0x0000000b04057899 */ /* 0x000fe4000800063f */
[----:B------:R-:W-:Y:S02]  /*0300*/  USHF.L.U32 UR4, UR4, 0x1, URZ ;  /* 0x0000000104047899 */ /* 0x000fe4000800063f */
[----:B------:R-:W-:-:S04]  /*0310*/  UIADD3 UR6, -UR7, 0x100000, URZ ;  /* 0x0010000007067890 */ /* 0x000fc8000fffe13f */
[----:B------:R-:W-:Y:S02]  /*0320*/  USHF.L.U32 UR7, UR6, 0xb, URZ ;  /* 0x0000000b06077899 */ /* 0x000fe4000800063f */
[----:B------:R-:W-:Y:S01]  /*0330*/  USHF.L.U32 UR6, UR6, 0x1, URZ ;  /* 0x0000000106067899 */ /* 0x000fe2000800063f */
[----:B------:R-:W1:Y:S03]  /*0340*/  FENCE.VIEW.ASYNC.S ;  /* 0x00000000000073c6 */ /* 0x000e660000000000 */
[----:B-1----:R4:W1:Y:S08]  /*0350*/  SYNCS.EXCH.64 URZ, [UR8+0x30830], UR4 ;  /* 0x03083004083f75b2 */ /* 0x0028700008000100 */
[----:B------:R4:W0:Y:S01]  /*0360*/  SYNCS.EXCH.64 URZ, [UR8+0x30840], UR6 ;  /* 0x03084006083f75b2 */ /* 0x0008220008000100 */
[----:B------:R4:W0:Y:S01]  /*0370*/  SYNCS.EXCH.64 URZ, [UR8+0x30838], UR4 ;  /* 0x03083804083f75b2 */ /* 0x0008220008000100 */
[----:B------:R4:W0:Y:S02]  /*0380*/  SYNCS.EXCH.64 URZ, [UR8+0x30848], UR6 ;  /* 0x03084806083f75b2 */ /* 0x0008240008000100 */
[----:B----4-:R-:W-:Y:S01]  /*0390*/  NOP ;  /* 0x0000000000007918 */ /* 0x010fe20000000000 */
.L_x_1549:
[----:B------:R-:W4:Y:S01]  /*03a0*/  SHFL.IDX PT, R4, R2, RZ, 0x1f ;  /* 0x00001fff02047589 */ /* 0x000f2200000e0000 */
[----:B------:R-:W-:Y:S01]  /*03b0*/  NOP ;  /* 0x0000000000007918 */ /* 0x000fe20000000000 */
[----:B----4-:R-:W-:-:S13]  /*03c0*/  ISETP.NE.AND P0, PT, R4, RZ, PT ;  /* 0x000000ff0400720c */ /* 0x010fda0003f05270 */
        /* <DEDUP_REMOVED lines=19> */
.L_x_1550:
[----:B------:R-:W4:Y:S01]  /*0500*/  SHFL.IDX PT, R4, R2, RZ, 0x1f ;  /* 0x00001fff02047589 */ /* 0x000f2200000e0000 */
[----:B------:R-:W-:Y:S01]  /*0510*/  NOP ;  /* 0x0000000000007918 */ /* 0x000fe20000000000 */
[----:B----4-:R-:W-:-:S13]  /*0520*/  ISETP.NE.AND P0, PT, R4, RZ, PT ;  /* 0x000000ff0400720c */ /* 0x010fda0003f05270 */
[----:B------:R-:W-:Y:S05]  /*0530*/  @P0 BRA `(.L_x_1551) ;  /* 0x0000000000380947 */ /* 0x000fea0003800000 */
[----:B-1----:R-:W1:Y:S01]  /*0540*/  S2UR UR5, SR_CgaCtaId ;  /* 0x00000000000579c3 */ /* 0x002e620000008800 */
[----:B------:R-:W-:Y:S01]  /*0550*/  UMOV UR4, 0x400 ;  /* 0x0000040000047882 */ /* 0x000fe20000000000 */
[----:B------:R-:W-:Y:S01]  /*0560*/  UMOV UR7, 0x80 ;  /* 0x0000008000077882 */ /* 0x000fe20000000000 */
[----:B------:R-:W-:Y:S01]  /*0570*/  ELECT P0, URZ, PT ;  /* 0x00000000003f782f */ /* 0x000fe20003800000 */
[----:B-1----:R-:W-:Y:S02]  /*0580*/  ULEA UR6, UR5, UR4, 0x18 ;  /* 0x0000000405067291 */ /* 0x002fe4000f8ec03f */
[----:B------:R-:W-:-:S04]  /*0590*/  UIADD3 UR4, -UR7, 0x100000, URZ ;  /* 0x0010000007047890 */ /* 0x000fc8000fffe13f */
[----:B------:R-:W-:Y:S02]  /*05a0*/  USHF.L.U32 UR5, UR4, 0xb, URZ ;  /* 0x0000000b04057899 */ /* 0x000fe4000800063f */
[----:B------:R-:W-:Y:S01]  /*05b0*/  USHF.L.U32 UR4, UR4, 0x1, URZ ;  /* 0x0000000104047899 */ /* 0x000fe2000800063f */
[----:B------:R-:W1:Y:S11]  /*05c0*/  FENCE.VIEW.ASYNC.S ;  /* 0x00000000000073c6 */ /* 0x000e760000000000 */
[----:B-1----:R4:W1:Y:S01]  /*05d0*/  SYNCS.EXCH.64 URZ, [UR6+0x30870], UR4 ;  /* 0x03087004063f75b2 */ /* 0x0028620008000100 */
[----:B------:R4:W0:Y:S01]  /*05e0*/  SYNCS.EXCH.64 URZ, [UR6+0x30880], UR4 ;  /* 0x03088004063f75b2 */ /* 0x0008220008000100 */
[----:B------:R4:W0:Y:S01]  /*05f0*/  SYNCS.EXCH.64 URZ, [UR6+0x30878], UR4 ;  /* 0x03087804063f75b2 */ /* 0x0008220008000100 */
[----:B------:R4:W0:Y:S02]  /*0600*/  SYNCS.EXCH.64 URZ, [UR6+0x30888], UR4 ;  /* 0x03088804063f75b2 */ /* 0x0008240008000100 */
[----:B----4-:R-:W-:Y:S01]  /*0610*/  NOP ;  /* 0x0000000000007918 */ /* 0x010fe20000000000 */
.L_x_1551:
        /* <DEDUP_REMOVED lines=22> */
.L_x_1552:
        /* <DEDUP_REMOVED lines=22> */
.L_x_1553:
[----:B0-----:R-:W-:Y:S01]  /*08e0*/  ISETP.NE.AND P0, PT, R3, RZ, PT ;  /* 0x000000ff0300720c */ /* 0x001fe20003f05270 */
[----:B------:R-:W-:Y:S01]  /*08f0*/  IMAD.MOV.U32 R3, RZ, RZ, 0x1 ;  /* 0x00000001ff037424 */ /* 0x000fe200078e00ff */
[----:B------:R-:W-:Y:S01]  /*0900*/  NOP ;  /* 0x0000000000007918 */ /* 0x000fe20000000000 */
[----:B------:R-:W-:Y:S01]  /*0910*/  ULDC.64 UR60, c[0x0][0x208] ;  /* 0x00008200003c7ab9 */ /* 0x000fe20000000a00 */
[----:B------:R-:W-:Y:S02]  /*0920*/  BSSY B9, `(.L_x_1554) ;  /* 0x0002a33000097945 */ /* 0x000fe40003800000 */
[----:B------:R-:W-:-:S05]  /*0930*/  SEL R3, R3, 0x2, !P0 ;  /* 0x0000000203037807 */ /* 0x000fca0004000000 */
[----:B------:R0:W-:Y:S01]  /*0940*/  STL [R1+0x20], R3 ;  /* 0x0000200301007387 */ /* 0x0001e20000100800 */
[----:B-123--:R-:W-:Y:S06]  /*0950*/  BAR.SYNC.DEFER_BLOCKING 0x0 ;  /* 0x0000000000007b1d */ /* 0x00efec0000010000 */
[----:B------:R-:W-:Y:S05]  /*0960*/  @!P0 BRA `(.L_x_1555) ;  /* 0x0000022800508947 */ /* 0x000fea0003800000 */
.L_x_1556:
[----:B------:R-:W-:-:S08]  /*0970*/  NOP ;  /* 0x0000000000007918 */ /* 0x000fd00000000000 */
[----:B------:R-:W1:Y:S02]  /*0980*/  USETMAXREG.TRY_ALLOC.CTAPOOL UP0, 0xe8 ;  /* 0x000000e8000079c8 */ /* 0x000e640008000600 */
[----:B-1----:R-:W-:-:S13]  /*0990*/  PLOP3.LUT P0, PT, PT, PT, UP0, 0x80, 0x0 ;  /* 0x000000000000781c */ /* 0x002fda0003f0f008 */
[----:B------:R-:W-:Y:S05]  /*09a0*/  @!P0 BRA `(.L_x_1556) ;  /* 0xfffffffc00f08947 */ /* 0x000fea000383ffff */
[----:B------:R-:W1:Y:S08]  /*09b0*/  S2UR UR4, SR_CgaCtaId ;  /* 0x00000000000479c3 */ /* 0x000e700000008800 */
[----:B------:R-:W-:Y:S06]  /*09c0*/  BAR.ARV 0x8, 0x180 ;  /* 0x0206000000007b1d */ /* 0x000fec0000002000 */
[----:B------:R-:W-:-:S02]  /*09d0*/  MOV R18, 0x400 ;  /* 0x0000040000127802 */ /* 0x000fc40000000f00 */
[----:B------:R-:W-:Y:S01]  /*09e0*/  BAR.SYNC.DEFER_BLOCKING 0x5, 0x180 ;  /* 0x0146000000007b1d */ /* 0x000fe20000010000 */
[----:B-1----:R-:W-:-:S05]  /*09f0*/  IMAD.U32 R2, RZ, RZ, UR4 ;  /* 0x00000004ff027e24 */ /* 0x002fca000f8e00ff */
[----:B------:R-:W-:Y:S01]  /*0a00*/  ULDC UR4, c[0x0][0xc3c] ;  /* 0x00030f0000047ab9 */ /* 0x000fe20000000800 */
[----:B------:R-:W-:Y:S01]  /*0a10*/  LEA R18, R2, R18, 0x18 ;  /* 0x0000001202127211 */ /* 0x000fe200078ec0ff */
[----:B------:R-:W-:Y:S04]  /*0a20*/  STL [R1+0x8], R2 ;  /* 0x0000080201007387 */ /* 0x000fe80000100800 */
[----:B------:R-:W1:Y:S01]  /*0a30*/  LDS.128 R36, [R18+0x308d0] ;  /* 0x0308d00012247984 */ /* 0x000e620000000c00 */
[----:B------:R-:W-:Y:S06]  /*0a40*/  BAR.ARV 0x4, 0x180 ;  /* 0x0106000000007b1d */ /* 0x000fec0000002000 */
[----:B-1----:R-:W-:-:S13]  /*0a50*/  ISETP.GE.AND P0, PT, R39, UR4, PT ;  /* 0x0000000427007c0c */ /* 0x002fda000bf06270 */
[----:B------:R-:W-:Y:S05]  /*0a60*/  @P0 BRA `(.L_x_1557) ;  /* 0x000002a000780947 */ /* 0x000fea0003800000 */
[----:B------:R-:W-:-:S05]  /*0a70*/  VIADD R0, R0, 0xffffff80 ;  /* 0xffffff8000007836 */ /* 0x000fca0000000000 */
[----:B0-----:R-:W-:-:S04]  /*0a80*/  SHF.R.S32.HI R3, RZ, 0x1f, R0 ;  /* 0x0000001fff037819 */ /* 0x001fc80000011400 */
[CC--:B------:R-:W-:Y:S02]  /*0a90*/  LEA.HI R2, R3.reuse, R0.reuse, RZ, 0x4 ;  /* 0x0000000003027211 */ /* 0x0c0fe400078f20ff */
[CC--:B------:R-:W-:Y:S02]  /*0aa0*/  LEA.HI R4, R3.reuse, R0.reuse, RZ, 0x5 ;  /* 0x0000000003047211 */ /* 0x0c0fe400078f28ff */
[----:B------:R-:W-:Y:S02]  /*0ab0*/  LEA.HI R5, R3, R0, RZ, 0x2 ;  /* 0x0000000003057211 */ /* 0x000fe400078f10ff */
[----:B------:R-:W-:Y:S01]  /*0ac0*/  SHF.R.S32.HI R7, RZ, 0x4, R2 ;  /* 0x00000004ff077819 */ /* 0x000fe20000011402 */
[----:B------:R-:W-:Y:S01]  /*0ad0*/  IMAD.SHL.U32 R4, R4, 0x20, RZ ;  /* 0x0000002004047824 */ /* 0x000fe200078e00ff */
[----:B------:R-:W-:Y:S02]  /*0ae0*/  LOP3.LUT R13, R5, 0xfffffffc, RZ, 0xc0, !PT ;  /* 0xfffffffc050d7812 */ /* 0x000fe400078ec0ff */
[----:B------:R-:W-:-:S02]  /*0af0*/  LOP3.LUT R5, R2, 0x3fffff0, RZ, 0xc0, !PT ;  /* 0x03fffff002057812 */ /* 0x000fc400078ec0ff */
[----:B------:R-:W-:Y:S01]  /*0b00*/  LEA.HI R2, R2, R7, RZ, 0x1 ;  /* 0x0000000702027211 */ /* 0x000fe200078f08ff */
[C---:B------:R-:W-:Y:S01]  /*0b10*/  IMAD.IADD R13, R0.reuse, 0x1, -R13 ;  /* 0x00000001000d7824 */ /* 0x040fe200078e0a0d */
[CC--:B------:R-:W-:Y:S01]  /*0b20*/  LEA.HI R6, R3.reuse, R0.reuse, RZ, 0x3 ;  /* 0x0000000003067211 */ /* 0x0c0fe200078f18ff */
[----:B------:R-:W-:Y:S01]  /*0b30*/  IMAD.IADD R5, R0, 0x1, -R5 ;  /* 0x0000000100057824 */ /* 0x000fe200078e0a05 */
[CC--:B------:R-:W-:Y:S02]  /*0b40*/  LEA.HI R8, R3.reuse, R0.reuse, RZ, 0x6 ;  /* 0x0000000003087211 */ /* 0x0c0fe400078f30ff */
[----:B------:R-:W-:Y:S02]  /*0b50*/  LEA.HI R3, R3, R0, RZ, 0x7 ;  /* 0x0000000003037211 */ /* 0x000fe400078f38ff */
[----:B------:R-:W-:Y:S01]  /*0b60*/  LOP3.LUT R4, R4, 0xfffffc00, RZ, 0xc0, !PT ;  /* 0xfffffc0004047812 */ /* 0x000fe200078ec0ff */
[----:B------:R-:W-:Y:S01]  /*0b70*/  IMAD.SHL.U32 R8, R8, 0x8, RZ ;  /* 0x0000000808087824 */ /* 0x000fe200078e00ff */
[----:B------:R-:W-:-:S02]  /*0b80*/  LOP3.LUT R2, R2, 0x1ffffffe, RZ, 0xc0, !PT ;  /* 0x1ffffffe02027812 */ /* 0x000fc400078ec0ff */
[----:B------:R-:W-:Y:S01]  /*0b90*/  LOP3.LUT R9, R6, 0xfffffff8, RZ, 0xc0, !PT ;  /* 0xfffffff806097812 */ /* 0x000fe200078ec0ff */
[----:B------:R-:W-:Y:S01]  /*0ba0*/  IMAD R5, R5, 0x40, R4 ;  /* 0x0000004005057824 */ /* 0x000fe200078e0204 */
[----:B------:R-:W-:Y:S01]  /*0bb0*/  LOP3.LUT R11, R3, 0xffffff80, RZ, 0xc0, !PT ;  /* 0xffffff80030b7812 */ /* 0x000fe200078ec0ff */
[----:B------:R-:W-:Y:S01]  /*0bc0*/  IMAD.IADD R2, R7, 0x1, -R2 ;  /* 0x0000000107027824 */ /* 0x000fe200078e0a02 */
[----:B------:R-:W-:Y:S01]  /*0bd0*/  SHF.R.S32.HI R19, RZ, 0x3, R6 ;  /* 0x00000003ff137819 */ /* 0x000fe20000011406 */
[C---:B------:R-:W-:Y:S01]  /*0be0*/  IMAD.IADD R10, R0.reuse, 0x1, -R9 ;  /* 0x00000001000a7824 */ /* 0x040fe200078e0a09 */
[----:B------:R-:W-:Y:S01]  /*0bf0*/  SHF.R.S32.HI R26, RZ, 0x7, R3 ;  /* 0x00000007ff1a7819 */ /* 0x000fe20000011403 */
[----:B------:R-:W-:Y:S01]  /*0c00*/  IMAD.IADD R21, R0, 0x1, -R11 ;  /* 0x0000000100157824 */ /* 0x000fe200078e0a0b */
[----:B------:R-:W-:Y:S01]  /*0c10*/  LEA.HI R0, R13, R13, RZ, 0x1 ;  /* 0x0000000d0d007211 */ /* 0x000fe200078f08ff */
[----:B------:R-:W-:Y:S01]  /*0c20*/  IMAD R2, R2, 0x8, R5 ;  /* 0x0000000802027824 */ /* 0x000fe200078e0205 */
[----:B------:R-:W-:Y:S01]  /*0c30*/  STL [R1+0x68], R10 ;  /* 0x0000680a01007387 */ /* 0x000fe20000100800 */
[C---:B------:R-:W-:Y:S01]  /*0c40*/  VIADD R25, R19.reuse, 0x20 ;  /* 0x0000002013197836 */ /* 0x040fe20000000000 */
[----:B------:R-:W-:Y:S01]  /*0c50*/  LOP3.LUT R0, R0, 0x1ffffffe, RZ, 0xc0, !PT ;  /* 0x1ffffffe00007812 */ /* 0x000fe200078ec0ff */
[----:B------:R-:W-:Y:S01]  /*0c60*/  VIADD R6, R19, 0x40 ;  /* 0x0000004013067836 */ /* 0x000fe20000000000 */
[----:B------:R-:W-:Y:S01]  /*0c70*/  STL [R1+0x7c], R21 ;  /* 0x00007c1501007387 */ /* 0x000fe20000100800 */
[----:B------:R-:W-:-:S02]  /*0c80*/  IMAD.SHL.U32 R219, R10, 0x4, RZ ;  /* 0x000000040adb7824 */ /* 0x000fc400078e00ff */
[----:B------:R-:W-:Y:S01]  /*0c90*/  IMAD.IADD R13, R13, 0x1, -R0 ;  /* 0x000000010d0d7824 */ /* 0x000fe200078e0a00 */
[----:B------:R-:W-:Y:S01]  /*0ca0*/  STL [R1+0x10], R19 ;  /* 0x0000101301007387 */ /* 0x000fe20000100800 */
[----:B------:R-:W-:Y:S01]  /*0cb0*/  SHF.R.S32.HI R5, RZ, 0x1f, R6 ;  /* 0x0000001fff057819 */ /* 0x000fe20000011406 */
[----:B------:R-:W-:Y:S01]  /*0cc0*/  VIADD R4, R219, 0x40 ;  /* 0x00000040db047836 */ /* 0x000fe20000000000 */
[----:B------:R-:W-:Y:S01]  /*0cd0*/  SHF.R.S32.HI R0, RZ, 0x1f, R21 ;  /* 0x0000001fff007819 */ /* 0x000fe20000011415 */
[----:B------:R0:W-:Y:S01]  /*0ce0*/  STL [R1+0xb0], R2 ;  /* 0x0000b00201007387 */ /* 0x0001e20000100800 */
[----:B------:R-:W-:Y:S01]  /*0cf0*/  LEA.HI R9, R5, R6, RZ, 0x3 ;  /* 0x0000000605097211 */ /* 0x000fe200078f18ff */
[----:B------:R-:W-:Y:S02]  /*0d00*/  IMAD.SHL.U32 R6, R6, 0x40, RZ ;  /* 0x0000004006067824 */ /* 0x000fe400078e00ff */
[----:B------:R1:W-:Y:S01]  /*0d10*/  STL [R1+0x9c], R25 ;  /* 0x00009c1901007387 */ /* 0x0003e20000100800 */
[----:B------:R-:W-:-:S02]  /*0d20*/  IMAD.IADD R219, R219, 0x1, R4 ;  /* 0x00000001dbdb7824 */ /* 0x000fc400078e0204 */
[----:B------:R-:W-:Y:S01]  /*0d30*/  VIADD R12, R19, 0x60 ;  /* 0x00000060130c7836 */ /* 0x000fe20000000000 */
[----:B------:R-:W2:Y:S01]  /*0d40*/  LDL.LU R23, [R1+0x20] ;  /* 0x0000200001177983 */ /* 0x000ea20000300800 */
[----:B------:R-:W-:Y:S01]  /*0d50*/  LOP3.LUT R7, R6, 0x1c0, RZ, 0xc0, !PT ;  /* 0x000001c006077812 */ /* 0x000fe200078ec0ff */
[----:B------:R-:W-:Y:S01]  /*0d60*/  IMAD.SHL.U32 R16, R10, 0x8, RZ ;  /* 0x000000080a107824 */ /* 0x000fe200078e00ff */
[----:B0-----:R-:W-:Y:S01]  /*0d70*/  LEA.HI R2, R0, R21, RZ, 0x2 ;  /* 0x0000001500027211 */ /* 0x001fe200078f10ff */
[----:B------:R-:W-:Y:S01]  /*0d80*/  IMAD.SHL.U32 R10, R9, 0x40, RZ ;  /* 0x00000040090a7824 */ /* 0x000fe200078e00ff */
[----:B------:R-:W-:Y:S02]  /*0d90*/  SHF.R.S32.HI R6, RZ, 0x1f, R219 ;  /* 0x0000001fff067819 */ /* 0x000fe400000114db */
[----:B------:R-:W-:Y:S02]  /*0da0*/  SHF.R.S32.HI R11, RZ, 0x1f, R12 ;  /* 0x0000001fff0b7819 */ /* 0x000fe4000001140c */
[----:B------:R-:W-:-:S02]  /*0db0*/  SHF.R.S32.HI R4, RZ, 0x2, R2 ;  /* 0x00000002ff047819 */ /* 0x000fc40000011402 */
[----:B------:R-:W-:Y:S02]  /*0dc0*/  SHF.R.S32.HI R5, RZ, 0x1f, R2 ;  /* 0x0000001fff057819 */ /* 0x000fe40000011402 */
[----:B------:R-:W-:Y:S02]  /*0dd0*/  LEA.HI R201, R6, R219, RZ, 0x3 ;  /* 0x000000db06c97211 */ /* 0x000fe400078f18ff */
[----:B------:R-:W-:Y:S02]  /*0de0*/  LEA.HI R15, R11, R12, RZ, 0x3 ;  /* 0x0000000c0b0f7211 */ /* 0x000fe400078f18ff */
[----:B------:R-:W-:Y:S02]  /*0df0*/  LEA.HI R5, R5, R4, RZ, 0x3 ;  /* 0x0000000405057211 */ /* 0x000fe400078f18ff */
[----:B------:R-:W-:Y:S01]  /*0e00*/  LOP3.LUT R9, R7, 0x38, R16, 0xf8, !PT ;  /* 0x0000003807097812 */ /* 0x000fe200078ef810 */
[----:B------:R-:W-:Y:S01]  /*0e10*/  IMAD.SHL.U32 R15, R15, 0x40, RZ ;  /* 0x000000400f0f7824 */ /* 0x000fe200078e00ff */
[----:B------:R-:W-:-:S02]  /*0e20*/  SHF.R.U32.HI R11, RZ, 0x3, R7 ;  /* 0x00000003ff0b7819 */ /* 0x000fc40000011607 */
[----:B------:R-:W-:Y:S01]  /*0e30*/  LOP3.LUT R14, R7, 0x38, R201, 0xf8, !PT ;  /* 0x00000038070e7812 */ /* 0x000fe200078ef8c9 */
[----:B------:R-:W-:Y:S01]  /*0e40*/  IMAD.SHL.U32 R7, R12, 0x40, RZ ;  /* 0x000000400c077824 */ /* 0x000fe200078e00ff */
[----:B------:R-:W-:Y:S02]  /*0e50*/  LOP3.LUT R5, R5, 0xfffffff8, RZ, 0xc0, !PT ;  /* 0xfffffff805057812 */ /* 0x000fe400078ec0ff */
[----:B------:R-:W-:Y:S02]  /*0e60*/  LOP3.LUT R10, R10, 0xfffffe00, RZ, 0xc0, !PT ;  /* 0xfffffe000a0a7812 */ /* 0x000fe400078ec0ff */
[----:B------:R-:W-:Y:S01]  /*0e70*/  LOP3.LUT R7, R7, 0x1c0, RZ, 0xc0, !PT ;  /* 0x000001c007077812 */ /* 0x000fe200078ec0ff */
[----:B------:R-:W-:Y:S01]  /*0e80*/  IMAD.IADD R5, R4, 0x1, -R5 ;  /* 0x0000000104057824 */ /* 0x000fe200078e0a05 */
[----:B------:R-:W-:Y:S02]  /*0e90*/  LEA.HI R0, R0, R21, RZ, 0x5 ;  /* 0x0000001500007211 */ /* 0x000fe400078f28ff */
[----:B------:R-:W-:-:S02]  /*0ea0*/  LEA.HI R6, R6, R219, RZ, 0x6 ;  /* 0x000000db06067211 */ /* 0x000fc400078f30ff */
[----:B------:R-:W-:Y:S02]  /*0eb0*/  LOP3.LUT R12, R10, R9, R11, 0xf6, !PT ;  /* 0x000000090a0c7212 */ /* 0x000fe400078ef60b */
[----:B------:R-:W-:Y:S01]  /*0ec0*/  LOP3.LUT R4, R7, 0x38, R16, 0xf8, !PT ;  /* 0x0000003807047812 */ /* 0x000fe200078ef810 */
[----:B------:R-:W-:Y:S01]  /*0ed0*/  IMAD.SHL.U32 R6, R6, 0x80, RZ ;  /* 0x0000008006067824 */ /* 0x000fe200078e00ff */
[----:B------:R-:W-:Y:S02]  /*0ee0*/  SHF.R.U32.HI R9, RZ, 0x3, R7 ;  /* 0x00000003ff097819 */ /* 0x000fe40000011607 */
[----:B------:R-:W-:Y:S02]  /*0ef0*/  LOP3.LUT R15, R15, 0xfffffe00, RZ, 0xc0, !PT ;  /* 0xfffffe000f0f7812 */ /* 0x000fe400078ec0ff */
[----:B------:R-:W-:Y:S02]  /*0f00*/  SHF.R.S32.HI R0, RZ, 0x5, R0 ;  /* 0x00000005ff007819 */ /* 0x000fe40000011400 */
[----:B------:R-:W-:-:S02]  /*0f10*/  LOP3.LUT R20, R15, R4, R9, 0xf6, !PT ;  /* 0x000000040f147212 */ /* 0x000fc400078ef609 */
[----:B------:R-:W-:Y:S01]  /*0f20*/  LOP3.LUT R22, R7, 0x38, R201, 0xf8, !PT ;  /* 0x0000003807167812 */ /* 0x000fe200078ef8c9 */
[----:B------:R-:W-:Y:S01]  /*0f30*/  IMAD R4, R0, 0x10, R5 ;  /* 0x0000001000047824 */ /* 0x000fe200078e0205 */
[----:B------:R-:W-:Y:S01]  /*0f40*/  LOP3.LUT R7, R6, 0xffffe000, RZ, 0xc0, !PT ;  /* 0xffffe00006077812 */ /* 0x000fe200078ec0ff */
[----:B------:R-:W-:Y:S01]  /*0f50*/  IMAD.SHL.U32 R0, R19, 0x40, RZ ;  /* 0x0000004013007824 */ /* 0x000fe200078e00ff */
[----:B------:R-:W-:Y:S01]  /*0f60*/  SHF.R.S32.HI R6, RZ, 0x1f, R25 ;  /* 0x0000001fff067819 */ /* 0x000fe20000011419 */
[----:B------:R-:W-:Y:S01]  /*0f70*/  IMAD.SHL.U32 R5, R25, 0x40, RZ ;  /* 0x0000004019057824 */ /* 0x000fe200078e00ff */
[----:B------:R-:W-:Y:S02]  /*0f80*/  LEA.HI R3, R3, R26, RZ, 0x1 ;  /* 0x0000001a03037211 */ /* 0x000fe400078f08ff */
[----:B------:R-:W-:Y:S02]  /*0f90*/  LOP3.LUT R19, R0, 0x1c0, RZ, 0xc0, !PT ;  /* 0x000001c000137812 */ /* 0x000fe400078ec0ff */
[----:B------:R-:W-:-:S02]  /*0fa0*/  LEA.HI R6, R6, R25, RZ, 0x3 ;  /* 0x0000001906067211 */ /* 0x000fc400078f18ff */
[----:B-1----:R-:W-:Y:S02]  /*0fb0*/  SHF.R.U32.HI R25, RZ, 0x3, R19 ;  /* 0x00000003ff197819 */ /* 0x002fe40000011613 */
[----:B------:R-:W-:Y:S01]  /*0fc0*/  LOP3.LUT R0, R19, 0x38, R201, 0xf8, !PT ;  /* 0x0000003813007812 */ /* 0x000fe200078ef8c9 */
[----:B------:R-:W-:Y:S01]  /*0fd0*/  IMAD.SHL.U32 R6, R6, 0x40, RZ ;  /* 0x0000004006067824 */ /* 0x000fe200078e00ff */
[----:B------:R-:W-:Y:S02]  /*0fe0*/  LOP3.LUT R14, R14, R11, RZ, 0x3c, !PT ;  /* 0x0000000b0e0e7212 */ /* 0x000fe400078e3cff */
[----:B------:R-:W-:Y:S02]  /*0ff0*/  LOP3.LUT R3, R3, 0x3fffffe, RZ, 0xc0, !PT ;  /* 0x03fffffe03037812 */ /* 0x000fe400078ec0ff */
[----:B------:R-:W-:Y:S02]  /*1000*/  LOP3.LUT R24, R8, 0xfffffe00, RZ, 0xc0, !PT ;  /* 0xfffffe0008187812 */ /* 0x000fe400078ec0ff */
[----:B------:R-:W-:-:S02]  /*1010*/  LOP3.LUT R11, R5, 0x1c0, RZ, 0xc0, !PT ;  /* 0x000001c0050b7812 */ /* 0x000fc400078ec0ff */
[----:B------:R-:W-:Y:S02]  /*1020*/  LOP3.LUT R0, R0, R25, RZ, 0x3c, !PT ;  /* 0x0000001900007212 */ /* 0x000fe400078e3cff */
[----:B------:R-:W-:Y:S01]  /*1030*/  LOP3.LUT R22, R22, R9, RZ, 0x3c, !PT ;  /* 0x0000000916167212 */ /* 0x000fe200078e3cff */
[----:B------:R-:W-:Y:S01]  /*1040*/  IMAD.IADD R3, R26, 0x1, -R3 ;  /* 0x000000011a037824 */ /* 0x000fe200078e0a03 */
[----:B------:R-:W-:Y:S02]  /*1050*/  IADD3 R14, R14, R7, R10 ;  /* 0x000000070e0e7210 */ /* 0x000fe40007ffe00a */
[----:B------:R-:W-:Y:S02]  /*1060*/  LOP3.LUT R9, R6, 0xfffffe00, RZ, 0xc0, !PT ;  /* 0xfffffe0006097812 */ /* 0x000fe400078ec0ff */
[----:B------:R-:W-:Y:S02]  /*1070*/  SHF.R.U32.HI R10, RZ, 0x3, R11 ;  /* 0x00000003ff0a7819 */ /* 0x000fe4000001160b */
[----:B------:R-:W-:-:S02]  /*1080*/  LOP3.LUT R5, R11, 0x38, R201, 0xf8, !PT ;  /* 0x000000380b057812 */ /* 0x000fc400078ef8c9 */
[----:B------:R-:W-:Y:S01]  /*1090*/  IADD3 R6, R0, R7, R24 ;  /* 0x0000000700067210 */ /* 0x000fe20007ffe018 */
[----:B------:R-:W-:Y:S01]  /*10a0*/  STL [R1+0xa8], R26 ;  /* 0x0000a81a01007387 */ /* 0x000fe20000100800 */
[----:B------:R-:W-:Y:S01]  /*10b0*/  LOP3.LUT R0, R19, 0x38, R16, 0xf8, !PT ;  /* 0x0000003813007812 */ /* 0x000fe200078ef810 */
[----:B------:R-:W-:Y:S01]  /*10c0*/  IMAD R4, R3, 0x40, R4 ;  /* 0x0000004003047824 */ /* 0x000fe200078e0204 */
[----:B------:R-:W-:Y:S01]  /*10d0*/  LOP3.LUT R2, R2, 0x7ffffffc, RZ, 0xc0, !PT ;  /* 0x7ffffffc02027812 */ /* 0x000fe200078ec0ff */
[----:B------:R-:W-:Y:S01]  /*10e0*/  STL [R1+0x58], R24 ;  /* 0x0000581801007387 */ /* 0x000fe20000100800 */
[----:B------:R-:W-:Y:S02]  /*10f0*/  LOP3.LUT R8, R5, R10, RZ, 0x3c, !PT ;  /* 0x0000000a05087212 */ /* 0x000fe400078e3cff */
[----:B------:R-:W-:Y:S01]  /*1100*/  LOP3.LUT R5, R24, R0, R25, 0xf6, !PT ;  /* 0x0000000018057212 */ /* 0x000fe200078ef619 */
[----:B------:R-:W-:Y:S01]  /*1110*/  STL [R1+0x50], R19 ;  /* 0x0000501301007387 */ /* 0x000fe20000100800 */
[----:B------:R-:W-:-:S03]  /*1120*/  LOP3.LUT R0, R11, 0x38, R16, 0xf8, !PT ;  /* 0x000000380b007812 */ /* 0x000fc600078ef810 */
[----:B------:R-:W-:Y:S01]  /*1130*/  STL [R1+0x4c], R11 ;  /* 0x00004c0b01007387 */ /* 0x000fe20000100800 */
[----:B------:R-:W-:-:S03]  /*1140*/  IMAD.IADD R2, R21, 0x1, -R2 ;  /* 0x0000000115027824 */ /* 0x000fc600078e0a02 */
[----:B------:R-:W-:Y:S01]  /*1150*/  STL [R1+0xa4], R25 ;  /* 0x0000a41901007387 */ /* 0x000fe20000100800 */
[----:B------:R-:W-:-:S03]  /*1160*/  VIADD R3, R18, 0x10400 ;  /* 0x0001040012037836 */ /* 0x000fc60000000000 */
[----:B------:R-:W-:Y:S01]  /*1170*/  STL [R1+0xa0], R10 ;  /* 0x0000a00a01007387 */ /* 0x000fe20000100800 */
[----:B------:R-:W-:-:S03]  /*1180*/  LOP3.LUT R0, R9, R0, R10, 0xf6, !PT ;  /* 0x0000000009007212 */ /* 0x000fc600078ef60a */
[----:B------:R0:W-:Y:S01]  /*1190*/  STL [R1+0x54], R9 ;  /* 0x0000540901007387 */ /* 0x0001e20000100800 */
[----:B------:R-:W-:-:S03]  /*11a0*/  IADD3 R8, R8, R7, R9 ;  /* 0x0000000708087210 */ /* 0x000fc60007ffe009 */
[----:B------:R-:W-:Y:S04]  /*11b0*/  STL [R1+0xac], R4 ;  /* 0x0000ac0401007387 */ /* 0x000fe80000100800 */
[----:B------:R-:W-:Y:S01]  /*11c0*/  STL [R1+0x78], RZ ;  /* 0x000078ff01007387 */ /* 0x000fe20000100800 */
[----:B------:R-:W-:Y:S01]  /*11d0*/  IADD3 R22, R22, R7, R15 ;  /* 0x0000000716167210 */ /* 0x000fe20007ffe00f */
[--C-:B0-----:R-:W-:Y:S02]  /*11e0*/  IMAD R9, R12, 0x2, R3.reuse ;  /* 0x000000020c097824 */ /* 0x101fe400078e0203 */
[----:B------:R-:W-:Y:S01]  /*11f0*/  STL [R1+0x1c], RZ ;  /* 0x00001cff01007387 */ /* 0x000fe20000100800 */
[----:B------:R-:W-:-:S03]  /*1200*/  IMAD R7, R0, 0x2, R3 ;  /* 0x0000000200077824 */ /* 0x000fc600078e0203 */
[----:B------:R-:W-:Y:S01]  /*1210*/  STL [R1+0x6c], R5 ;  /* 0x00006c0501007387 */ /* 0x000fe20000100800 */
[----:B------:R-:W-:-:S03]  /*1220*/  IMAD R0, R6, 0x2, R3 ;  /* 0x0000000206007824 */ /* 0x000fc600078e0203 */
[----:B------:R0:W-:Y:S01]  /*1230*/  STL [R1+0xc], R2 ;  /* 0x00000c0201007387 */ /* 0x0001e20000100800 */
[----:B------:R-:W-:-:S03]  /*1240*/  IMAD R6, R14, 0x2, R3 ;  /* 0x000000020e067824 */ /* 0x000fc600078e0203 */
[----:B------:R-:W-:Y:S01]  /*1250*/  STL [R1+0x8c], R9 ;  /* 0x00008c0901007387 */ /* 0x000fe20000100800 */
[----:B0-----:R-:W-:-:S05]  /*1260*/  IMAD R2, R20, 0x2, R3 ;  /* 0x0000000214027824 */ /* 0x001fca00078e0203 */
[----:B------:R0:W-:Y:S04]  /*1270*/  STL [R1+0x84], R2 ;  /* 0x0000840201007387 */ /* 0x0001e80000100800 */
[----:B------:R-:W-:Y:S04]  /*1280*/  STL [R1+0x94], R7 ;  /* 0x0000940701007387 */ /* 0x000fe80000100800 */
[----:B------:R1:W-:Y:S01]  /*1290*/  STL [R1+0x98], R0 ;  /* 0x0000980001007387 */ /* 0x0003e20000100800 */
[----:B0-----:R-:W-:-:S05]  /*12a0*/  IMAD R2, R8, 0x2, R3 ;  /* 0x0000000208027824 */ /* 0x001fca00078e0203 */
[----:B------:R0:W-:Y:S01]  /*12b0*/  STL [R1+0x90], R2 ;  /* 0x0000900201007387 */ /* 0x0001e20000100800 */
[----:B-1----:R-:W-:-:S03]  /*12c0*/  IMAD R0, R22, 0x2, R3 ;  /* 0x0000000216007824 */ /* 0x002fc600078e0203 */
[----:B------:R-:W-:Y:S04]  /*12d0*/  STL [R1+0x88], R6 ;  /* 0x0000880601007387 */ /* 0x000fe80000100800 */
[----:B------:R1:W-:Y:S01]  /*12e0*/  STL [R1+0x80], R0 ;  /* 0x0000800001007387 */ /* 0x0003e20000100800 */
[----:B0-----:R-:W-:Y:S02]  /*12f0*/  IMAD R2, R5, 0x2, R3 ;  /* 0x0000000205027824 */ /* 0x001fe400078e0203 */
[----:B-1----:R-:W-:-:S03]  /*1300*/  IMAD R0, R13, 0x8, R4 ;  /* 0x000000080d007824 */ /* 0x002fc600078e0204 */
[----:B------:R0:W-:Y:S04]  /*1310*/  STL [R1+0x5c], R2 ;  /* 0x00005c0201007387 */ /* 0x0001e80000100800 */
[----:B------:R0:W-:Y:S01]  /*1320*/  STL [R1+0x60], R0 ;  /* 0x0000600001007387 */ /* 0x0001e20000100800 */
[----:B------:R-:W-:Y:S01]  /*1330*/  VIADD R19, R16, 0x80 ;  /* 0x0000008010137836 */ /* 0x000fe20000000000 */
[----:B------:R-:W-:Y:S01]  /*1340*/  LOP3.LUT R201, R201, 0xfffffff8, RZ, 0xc0, !PT ;  /* 0xfffffff8c9c97812 */ /* 0x000fe200078ec0ff */
[----:B------:R-:W-:Y:S01]  /*1350*/  IMAD.MOV.U32 R200, RZ, RZ, RZ ;  /* 0x000000ffffc87224 */ /* 0x000fe200078e00ff */
[----:B------:R-:W-:Y:S02]  /*1360*/  CS2R R202, SRZ ;  /* 0x0000000000ca7805 */ /* 0x000fe4000001ff00 */
[----:B------:R-:W-:-:S02]  /*1370*/  SHF.R.S32.HI R17, RZ, 0x1f, R16 ;  /* 0x0000001fff117819 */ /* 0x000fc40000011410 */
[----:B------:R-:W-:Y:S02]  /*1380*/  SHF.R.S32.HI R229, RZ, 0x1f, R19 ;  /* 0x0000001fffe57819 */ /* 0x000fe40000011413 */
[----:B------:R-:W-:Y:S02]  /*1390*/  SHF.R.S32.HI R224, RZ, 0x1f, R201 ;  /* 0x0000001fffe07819 */ /* 0x000fe400000114c9 */
[----:B--2---:R-:W-:Y:S01]  /*13a0*/  LOP3.LUT R225, R23, 0x1, RZ, 0xfc, !PT ;  /* 0x0000000117e17812 */ /* 0x004fe200078efcff */
[----:B------:R-:W-:-:S05]  /*13b0*/  VIADD R23, R16, 0xc0 ;  /* 0x000000c010177836 */ /* 0x000fca0000000000 */
[----:B0-----:R-:W-:-:S07]  /*13c0*/  SHF.R.S32.HI R228, RZ, 0x1f, R23 ;  /* 0x0000001fffe47819 */ /* 0x001fce0000011417 */
.L_x_1860:
[----:B------:R-:W-:Y:S01]  /*13d0*/  ULDC.64 UR4, c[0x0][0xa28] ;  /* 0x00028a0000047ab9 */ /* 0x000fe20000000a00 */
[----:B01-34-:R-:W0:Y:S01]  /*13e0*/  LDC.64 R4, c[0x0][0xa08] ;  /* 0x00028200ff047b82 */ /* 0x01be220000000a00 */
[----:B------:R-:W-:Y:S01]  /*13f0*/  ISETP.NE.U32.AND P0, PT, RZ, UR4, PT ;  /* 0x00000004ff007c0c */ /* 0x000fe2000bf05070 */
[----:B------:R-:W-:Y:S01]  /*1400*/  IMAD.MOV.U32 R0, RZ, RZ, RZ ;  /* 0x000000ffff007224 */ /* 0x000fe200078e00ff */
[----:B------:R-:W-:Y:S01]  /*1410*/  ULDC.64 UR6, c[0x0][0xa20] ;  /* 0x0002880000067ab9 */ /* 0x000fe20000000a00 */
[----:B------:R-:W-:Y:S01]  /*1420*/  IMAD.MOV.U32 R26, RZ, RZ, RZ ;  /* 0x000000ffff1a7224 */ /* 0x000fe200078e00ff */
[----:B------:R-:W-:Y:S01]  /*1430*/  ISETP.NE.AND.EX P0, PT, RZ, UR5, PT, P0 ;  /* 0x00000005ff007c0c */ /* 0x000fe2000bf05300 */
[----:B------:R-:W-:Y:S02]  /*1440*/  ULDC.64 UR4, c[0x0][0xa18] ;  /* 0x0002860000047ab9 */ /* 0x000fe40000000a00 */
[----:B------:R-:W-:-:S04]  /*1450*/  ISETP.NE.U32.AND P1, PT, RZ, UR4, PT ;  /* 0x00000004ff007c0c */ /* 0x000fc8000bf25070 */
[----:B------:R-:W-:Y:S01]  /*1460*/  ISETP.NE.AND.EX P1, PT, RZ, UR5, PT, P1 ;  /* 0x00000005ff007c0c */ /* 0x000fe2000bf25310 */
[----:B------:R-:W-:Y:S02]  /*1470*/  ULDC.64 UR4, c[0x0][0xa08] ;  /* 0x0002820000047ab9 */ /* 0x000fe40000000a00 */
[----:B------:R-:W-:-:S03]  /*1480*/  ISETP.NE.U32.AND P3, PT, RZ, UR4, PT ;  /* 0x00000004ff007c0c */ /* 0x000fc6000bf65070 */
[----:B------:R-:W1:Y:S01]  /*1490*/  @P0 LDC.64 R2, c[0x0][0xa28] ;  /* 0x00028a00ff020b82 */ /* 0x000e620000000a00 */
[----:B------:R-:W-:Y:S01]  /*14a0*/  ISETP.NE.AND.EX P3, PT, RZ, UR5, PT, P3 ;  /* 0x00000005ff007c0c */ /* 0x000fe2000bf65330 */
[----:B0-----:R-:W-:-:S06]  /*14b0*/  IMAD.WIDE R8, R39, 0x4, R4 ;  /* 0x0000000427087825 */ /* 0x001fcc00078e0204 */
[----:B------:R-:W0:Y:S01]  /*14c0*/  @P1 LDC.64 R6, c[0x0][0xa18] ;  /* 0x00028600ff061b82 */ /* 0x000e220000000a00 */
[----:B------:R-:W-:Y:S02]  /*14d0*/  ULDC UR4, c[0x0][0x288] ;  /* 0x0000a20000047ab9 */ /* 0x000fe40000000800 */
[----:B------:R-:W-:Y:S01]  /*14e0*/  IMAD.U32 R218, RZ, RZ, UR4 ;  /* 0x00000004ffda7e24 */ /* 0x000fe2000f8e00ff */
[----:B------:R2:W-:Y:S01]  /*14f0*/  STL [R1+0x70], R38 ;  /* 0x0000702601007387 */ /* 0x0005e20000100800 */
[----:B------:R-:W-:-:S03]  /*1500*/  ULDC.64 UR4, c[0x0][0x418] ;  /* 0x0001060000047ab9 */ /* 0x000fc60000000a00 */
[----:B------:R2:W5:Y:S01]  /*1510*/  @P3 LDG.E R26, desc[UR60][R8.64] ;  /* 0x0000003c081a3981 */ /* 0x000562000c1e1900 */
[----:B-1----:R-:W-:-:S05]  /*1520*/  @P0 IMAD.WIDE R2, R39, 0x4, R2 ;  /* 0x0000000427020825 */ /* 0x002fca00078e0202 */
[----:B------:R2:W5:Y:S01]  /*1530*/  @P0 LDG.E R0, desc[UR60][R2.64] ;  /* 0x0000003c02000981 */ /* 0x000562000c1e1900 */
[----:B0-----:R-:W-:-:S05]  /*1540*/  @P1 IMAD.WIDE R4, R39, 0x4, R6 ;  /* 0x0000000427041825 */ /* 0x001fca00078e0206 */
[----:B------:R2:W5:Y:S04]  /*1550*/  @P1 LDG.E R218, desc[UR60][R4.64] ;  /* 0x0000003c04da1981 */ /* 0x000568000c1e1900 */
[----:B------:R2:W-:Y:S01]  /*1560*/  STL [R1+0x74], R39 ;  /* 0x0000742701007387 */ /* 0x0005e20000100800 */
[----:B------:R-:W-:-:S03]  /*1570*/  UISETP.NE.U32.AND UP0, UPT, UR4, URZ, UPT ;  /* 0x0000003f0400728c */ /* 0x000fc6000bf05070 */
[----:B------:R-:W-:Y:S01]  /*1580*/  ULDC UR4, c[0x0][0x424] ;  /* 0x0001090000047ab9 */ /* 0x000fe20000000800 */
[----:B------:R-:W-:Y:S01]  /*1590*/  UISETP.NE.AND.EX UP0, UPT, UR5, URZ, UPT, UP0 ;  /* 0x0000003f0500728c */ /* 0x000fe2000bf05300 */
[----:B------:R-:W-:Y:S02]  /*15a0*/  ISETP.NE.U32.AND P2, PT, RZ, UR6, PT ;  /* 0x00000006ff007c0c */ /* 0x000fe4000bf45070 */
[----:B------:R-:W-:Y:S01]  /*15b0*/  ULDC UR5, c[0x0][0x2f0] ;  /* 0x0000bc0000057ab9 */ /* 0x000fe20000000800 */
[----:B------:R-:W-:Y:S01]  /*15c0*/  USEL UR4, UR4, 0x1, UP0 ;  /* 0x0000000104047887 */ /* 0x000fe20008000000 */
[----:B------:R-:W-:-:S03]  /*15d0*/  ISETP.NE.AND.EX P2, PT, RZ, UR7, PT, P2 ;  /* 0x00000007ff007c0c */ /* 0x000fc6000bf45320 */
[----:B------:R-:W-:-:S03]  /*15e0*/  UIMAD UR4, UR4, UR5, URZ ;  /* 0x00000005040472a4 */ /* 0x000fc6000f8e023f */
[----:B------:R-:W-:Y:S01]  /*15f0*/  ULDC UR5, c[0x0][0x348] ;  /* 0x0000d20000057ab9 */ /* 0x000fe20000000800 */
[----:B--2---:R-:W-:Y:S08]  /*1600*/  @P1 BRA `(.L_x_1558) ;  /* 0x0000000000241947 */ /* 0x004ff00003800000 */
[----:B------:R-:W-:Y:S02]  /*1610*/  ULDC.64 UR6, c[0x0][0xa00] ;  /* 0x0002800000067ab9 */ /* 0x000fe40000000a00 */
[----:B------:R-:W-:-:S04]  /*1620*/  ISETP.NE.U32.AND P0, PT, RZ, UR6, PT ;  /* 0x00000006ff007c0c */ /* 0x000fc8000bf05070 */
[----:B------:R-:W-:-:S13]  /*1630*/  ISETP.NE.AND.EX P0, PT, RZ, UR7, PT, P0 ;  /* 0x00000007ff007c0c */ /* 0x000fda000bf05300 */
[----:B------:R-:W-:Y:S05]  /*1640*/  @!P0 BRA `(.L_x_1558) ;  /* 0x0000000000148947 */ /* 0x000fea0003800000 */
[----:B------:R-:W0:Y:S02]  /*1650*/  LDC.64 R2, c[0x0][0xa00] ;  /* 0x00028000ff027b82 */ /* 0x000e240000000a00 */
[----:B0-----:R-:W-:-:S05]  /*1660*/  IMAD.WIDE R2, R39, 0x4, R2 ;  /* 0x0000000427027825 */ /* 0x001fca00078e0202 */
[----:B-----5:R-:W2:Y:S04]  /*1670*/  LDG.E R218, desc[UR60][R2.64] ;  /* 0x0000003c02da7981 */ /* 0x020ea8000c1e1900 */
[----:B------:R-:W2:Y:S02]  /*1680*/  LDG.E R5, desc[UR60][R2.64+0x4] ;  /* 0x0000043c02057981 */ /* 0x000ea4000c1e1900 */
[----:B--2---:R-:W-:-:S07]  /*1690*/  IMAD.IADD R218, R5, 0x1, -R218 ;  /* 0x0000000105da7824 */ /* 0x004fce00078e0ada */
.L_x_1558:
[----:B------:R-:W-:Y:S02]  /*16a0*/  IMAD.U32 R2, RZ, RZ, UR5 ;  /* 0x00000005ff027e24 */ /* 0x000fe4000f8e00ff */
[----:B------:R-:W-:Y:S01]  /*16b0*/  IMAD.U32 R27, RZ, RZ, UR4 ;  /* 0x00000004ff1b7e24 */ /* 0x000fe2000f8e00ff */
[----:B------:R-:W-:Y:S06]  /*16c0*/  @!P2 BRA `(.L_x_1559) ;  /* 0x000000000010a947 */ /* 0x000fec0003800000 */
[----:B------:R-:W0:Y:S02]  /*16d0*/  LDC.64 R4, c[0x0][0xa20] ;  /* 0x00028800ff047b82 */ /* 0x000e240000000a00 */
[----:B0-----:R-:W-:-:S05]  /*16e0*/  IMAD.WIDE R4, R39, 0x4, R4 ;  /* 0x0000000427047825 */ /* 0x001fca00078e0204 */
[----:B------:R0:W5:Y:S01]  /*16f0*/  LDG.E R27, desc[UR60][R4.64] ;  /* 0x0000003c041b7981 */ /* 0x000162000c1e1900 */
[----:B------:R-:W-:Y:S05]  /*1700*/  BRA `(.L_x_1560) ;  /* 0x0000000000107947 */ /* 0x000fea0003800000 */
.L_x_1559:
[----:B------:R-:W-:Y:S05]  /*1710*/  @!P3 BRA `(.L_x_1560) ;  /* 0x00000000000cb947 */ /* 0x000fea0003800000 */
[----:B------:R-:W2:Y:S04]  /*1720*/  LDG.E R4, desc[UR60][R8.64] ;  /* 0x0000003c08047981 */ /* 0x000ea8000c1e1900 */
[----:B------:R-:W2:Y:S02]  /*1730*/  LDG.E R27, desc[UR60][R8.64+0x4] ;  /* 0x0000043c081b7981 */ /* 0x000ea4000c1e1900 */
[----:B--2---:R-:W-:-:S07]  /*1740*/  IMAD.IADD R27, R27, 0x1, -R4 ;  /* 0x000000011b1b7824 */ /* 0x004fce00078e0a04 */
.L_x_1560:
[----:B------:R-:W-:Y:S01]  /*1750*/  ULDC.64 UR4, c[0x0][0xa10] ;  /* 0x0002840000047ab9 */ /* 0x000fe20000000a00 */
[----:B------:R-:W1:Y:S01]  /*1760*/  LDC R9, c[0x0][0x448] ;  /* 0x00011200ff097b82 */ /* 0x000e620000000800 */
[----:B------:R-:W-:-:S04]  /*1770*/  ISETP.NE.U32.AND P0, PT, RZ, UR4, PT ;  /* 0x00000004ff007c0c */ /* 0x000fc8000bf05070 */
[----:B------:R-:W-:Y:S01]  /*1780*/  ISETP.NE.AND.EX P0, PT, RZ, UR5, PT, P0 ;  /* 0x00000005ff007c0c */ /* 0x000fe2000bf05300 */
[----:B------:R-:W-:Y:S02]  /*1790*/  ULDC.64 UR4, c[0x0][0xa30] ;  /* 0x00028c0000047ab9 */ /* 0x000fe40000000a00 */
[----:B------:R-:W-:Y:S01]  /*17a0*/  ISETP.NE.U32.AND P1, PT, RZ, UR4, PT ;  /* 0x00000004ff007c0c */ /* 0x000fe2000bf25070 */
[----:B-----5:R-:W-:Y:S01]  /*17b0*/  IMAD.MOV.U32 R96, RZ, RZ, R27 ;  /* 0x000000ffff607224 */ /* 0x020fe200078e001b */
[----:B------:R-:W2:Y:S02]  /*17c0*/  LDC.64 R12, c[0x0][0x9e0] ;  /* 0x00027800ff0c7b82 */ /* 0x000ea40000000a00 */
[----:B------:R-:W-:-:S06]  /*17d0*/  ISETP.NE.AND.EX P1, PT, RZ, UR5, PT, P1 ;  /* 0x00000005ff007c0c */ /* 0x000fcc000bf25310 */
[----:B0-----:R-:W0:Y:S08]  /*17e0*/  @P0 LDC.64 R4, c[0x0][0xa10] ;  /* 0x00028400ff040b82 */ /* 0x001e300000000a00 */
[----:B------:R-:W3:Y:S01]  /*17f0*/  @P1 LDC.64 R6, c[0x0][0xa30] ;  /* 0x00028c00ff061b82 */ /* 0x000ee20000000a00 */
[----:B0-----:R-:W-:-:S05]  /*1800*/  @P0 IMAD.WIDE R4, R39, 0x4, R4 ;  /* 0x0000000427040825 */ /* 0x001fca00078e0204 */
[----:B------:R-:W4:Y:S04]  /*1810*/  @P0 LDG.E R3, desc[UR60][R4.64] ;  /* 0x0000003c04030981 */ /* 0x000f28000c1e1900 */
[----:B------:R0:W4:Y:S01]  /*1820*/  @P0 LDG.E R8, desc[UR60][R4.64+0x4] ;  /* 0x0000043c04080981 */ /* 0x000122000c1e1900 */
[----:B---3--:R-:W-:-:S05]  /*1830*/  @P1 IMAD.WIDE R6, R39, 0x4, R6 ;  /* 0x0000000427061825 */ /* 0x008fca00078e0206 */
[----:B------:R3:W5:Y:S01]  /*1840*/  @P1 LDG.E R96, desc[UR60][R6.64] ;  /* 0x0000003c06601981 */ /* 0x000762000c1e1900 */
[----:B-1----:R-:W-:Y:S01]  /*1850*/  ISETP.NE.AND P1, PT, R9, 0x1, PT ;  /* 0x000000010900780c */ /* 0x002fe20003f25270 */
[----:B------:R-:W-:Y:S01]  /*1860*/  IMAD.SHL.U32 R14, R37, 0x80, RZ ;  /* 0x00000080250e7824 */ /* 0x000fe200078e00ff */
[----:B--2---:R-:W-:Y:S01]  /*1870*/  ISETP.GE.AND P2, PT, R13, 0x1, PT ;  /* 0x000000010d00780c */ /* 0x004fe20003f46270 */
[----:B------:R-:W-:Y:S02]  /*1880*/  IMAD.IADD R11, R27, 0x1, -R0 ;  /* 0x000000011b0b7824 */ /* 0x000fe400078e0a00 */
[----:B------:R-:W-:Y:S01]  /*1890*/  VIADD R0, R14, 0x7f ;  /* 0x0000007f0e007836 */ /* 0x000fe20000000000 */
[----:B------:R1:W-:Y:S03]  /*18a0*/  STL [R1+0x48], R14 ;  /* 0x0000480e01007387 */ /* 0x0003e60000100800 */
[----:B0-----:R-:W-:-:S04]  /*18b0*/  IMAD.MOV.U32 R4, RZ, RZ, R0 ;  /* 0x000000ffff047224 */ /* 0x001fc800078e0000 */
[----:B------:R-:W0:Y:S08]  /*18c0*/  @P1 LDC R9, c[0x0][0x44c] ;  /* 0x00011300ff091b82 */ /* 0x000e300000000800 */
[----:B------:R-:W2:Y:S01]  /*18d0*/  @P1 LDC R10, c[0x0][0x450] ;  /* 0x00011400ff0a1b82 */ /* 0x000ea20000000800 */
[----:B----4-:R-:W-:Y:S02]  /*18e0*/  @P0 IMAD.IADD R2, R8, 0x1, -R3 ;  /* 0x0000000108020824 */ /* 0x010fe400078e0a03 */
[----:B0-----:R-:W-:-:S04]  /*18f0*/  @P1 IMAD.HI.U32 R3, R0, R9, RZ ;  /* 0x0000000900031227 */ /* 0x001fc800078e00ff */
[----:B------:R-:W-:Y:S01]  /*1900*/  IMAD.IADD R220, R11, 0x1, R2 ;  /* 0x000000010bdc7824 */ /* 0x000fe200078e0202 */
[----:B--2---:R-:W-:-:S03]  /*1910*/  @P1 SHF.R.U32.HI R4, RZ, R10, R3 ;  /* 0x0000000aff041219 */ /* 0x004fc60000011603 */
[C---:B------:R-:W-:Y:S01]  /*1920*/  VIADD R0, R220.reuse, 0x3f ;  /* 0x0000003fdc007836 */ /* 0x040fe20000000000 */
[----:B------:R-:W-:-:S04]  /*1930*/  IADD3 R5, R220, 0x1, -R218 ;  /* 0x00000001dc057810 */ /* 0x000fc80007ffe8da */
[----:B------:R-:W-:Y:S01]  /*1940*/  SHF.R.S32.HI R3, RZ, 0x1f, R0 ;  /* 0x0000001fff037819 */ /* 0x000fe20000011400 */
[----:B---3--:R-:W-:-:S03]  /*1950*/  IMAD.IADD R7, R5, 0x1, R4 ;  /* 0x0000000105077824 */ /* 0x008fc600078e0204 */
[----:B------:R-:W-:Y:S01]  /*1960*/  LEA.HI R3, R3, R0, RZ, 0x6 ;  /* 0x0000000003037211 */ /* 0x000fe200078f30ff */
[----:B------:R-:W-:-:S03]  /*1970*/  IMAD.IADD R0, R7, 0x1, R12 ;  /* 0x0000000107007824 */ /* 0x000fc600078e020c */
[----:B------:R-:W-:Y:S01]  /*1980*/  SHF.R.S32.HI R97, RZ, 0x6, R3 ;  /* 0x00000006ff617819 */ /* 0x000fe20000011403 */
        /* <DEDUP_REMOVED lines=12> */
.L_x_1563:
[----:B------:R-:W-:-:S13]  /*1a50*/  ISETP.NE.AND P0, PT, R13, 0x1, PT ;  /* 0x000000010d00780c */ /* 0x000fda0003f05270 */
[----:B------:R-:W0:Y:S02]  /*1a60*/  @P0 LDC.64 R4, c[0x0][0x9e8] ;  /* 0x00027a00ff040b82 */ /* 0x000e240000000a00 */
[----:B0-----:R-:W-:-:S05]  /*1a70*/  @P0 IMAD.HI.U32 R4, R3, R4, RZ ;  /* 0x0000000403040227 */ /* 0x001fca00078e00ff */
[----:B------:R-:W-:-:S07]  /*1a80*/  @P0 SHF.R.U32.HI R3, RZ, R5, R4 ;  /* 0x00000005ff030219 */ /* 0x000fce0000011604 */
.L_x_1564:
[----:B------:R-:W-:Y:S05]  /*1a90*/  BSYNC B0 ;  /* 0x0000000000007941 */ /* 0x000fea0003800000 */
.L_x_1562:
[----:B------:R-:W-:-:S05]  /*1aa0*/  IMAD R3, R3, R13, R13 ;  /* 0x0000000d03037224 */ /* 0x000fca00078e020d */
[----:B------:R-:W-:-:S07]  /*1ab0*/  VIMNMX R0, R0, R3, PT ;  /* 0x0000000300007248 */ /* 0x000fce0003fe0100 */
.L_x_1561:
[----:B------:R-:W0:Y:S01]  /*1ac0*/  @P1 LDC R4, c[0x0][0x44c] ;  /* 0x00011300ff041b82 */ /* 0x000e220000000800 */
[----:B------:R-:W-:Y:S01]  /*1ad0*/  IMAD.MOV.U32 R3, RZ, RZ, R14 ;  /* 0x000000ffff037224 */ /* 0x000fe200078e000e */
[----:B------:R-:W-:Y:S01]  /*1ae0*/  ULDC UR4, c[0x0][0x9dc] ;  /* 0x0002770000047ab9 */ /* 0x000fe20000000800 */
[----:B------:R-:W-:-:S05]  /*1af0*/  IMAD.IADD R102, R220, 0x1, -R218 ;  /* 0x00000001dc667824 */ /* 0x000fca00078e0ada */
[----:B------:R-:W1:Y:S01]  /*1b00*/  @P1 LDC R5, c[0x0][0x450] ;  /* 0x00011400ff051b82 */ /* 0x000e620000000800 */
[----:B0-----:R-:W-:-:S05]  /*1b10*/  @P1 IMAD.HI.U32 R4, R14, R4, RZ ;  /* 0x000000040e041227 */ /* 0x001fca00078e00ff */
[----:B-1----:R-:W-:-:S05]  /*1b20*/  @P1 SHF.R.U32.HI R3, RZ, R5, R4 ;  /* 0x00000005ff031219 */ /* 0x002fca0000011604 */
[----:B------:R-:W-:-:S04]  /*1b30*/  IMAD.IADD R3, R102, 0x1, R3 ;  /* 0x0000000166037824 */ /* 0x000fc800078e0203 */
[----:B------:R-:W-:Y:S01]  /*1b40*/  VIADD R4, R3, -UR4 ;  /* 0x8000000403047c36 */ /* 0x000fe20008000000 */
[----:B------:R-:W-:Y:S06]  /*1b50*/  @!P2 BRA `(.L_x_1565) ;  /* 0x000000000044a947 */ /* 0x000fec0003800000 */
[----:B------:R-:W-:Y:S01]  /*1b60*/  ISETP.GT.AND P0, PT, R3, -0x1, PT ;  /* 0xffffffff0300780c */ /* 0x000fe20003f04270 */
[----:B------:R-:W-:-:S12]  /*1b70*/  BSSY B0, `(.L_x_1566) ;  /* 0x000000d000007945 */ /* 0x000fd80003800000 */
[----:B------:R-:W-:Y:S05]  /*1b80*/  @P0 BRA `(.L_x_1567) ;  /* 0x00000000001c0947 */ /* 0x000fea0003800000 */
[----:B------:R-:W-:Y:S02]  /*1b90*/  ISETP.NE.AND P0, PT, R13, 0x1, PT ;  /* 0x000000010d00780c */ /* 0x000fe40003f05270 */
[----:B------:R-:W-:-:S11]  /*1ba0*/  LOP3.LUT R3, RZ, R3, RZ, 0x33, !PT ;  /* 0x00000003ff037212 */ /* 0x000fd600078e33ff */
[----:B------:R-:W0:Y:S02]  /*1bb0*/  @P0 LDC.64 R6, c[0x0][0x9e8] ;  /* 0x00027a00ff060b82 */ /* 0x000e240000000a00 */
[----:B0-----:R-:W-:-:S05]  /*1bc0*/  @P0 IMAD.HI.U32 R6, R3, R6, RZ ;  /* 0x0000000603060227 */ /* 0x001fca00078e00ff */
[----:B------:R-:W-:-:S04]  /*1bd0*/  @P0 SHF.R.U32.HI R3, RZ, R7, R6 ;  /* 0x00000007ff030219 */ /* 0x000fc80000011606 */
[----:B------:R-:W-:Y:S01]  /*1be0*/  LOP3.LUT R3, RZ, R3, RZ, 0x33, !PT ;  /* 0x00000003ff037212 */ /* 0x000fe200078e33ff */
[----:B------:R-:W-:Y:S06]  /*1bf0*/  BRA `(.L_x_1568) ;  /* 0x0000000000107947 */ /* 0x000fec0003800000 */
.L_x_1567:
[----:B------:R-:W-:-:S13]  /*1c00*/  ISETP.NE.AND P0, PT, R13, 0x1, PT ;  /* 0x000000010d00780c */ /* 0x000fda0003f05270 */
[----:B------:R-:W0:Y:S02]  /*1c10*/  @P0 LDC.64 R6, c[0x0][0x9e8] ;  /* 0x00027a00ff060b82 */ /* 0x000e240000000a00 */
[----:B0-----:R-:W-:-:S05]  /*1c20*/  @P0 IMAD.HI.U32 R6, R3, R6, RZ ;  /* 0x0000000603060227 */ /* 0x001fca00078e00ff */
[----:B------:R-:W-:-:S07]  /*1c30*/  @P0 SHF.R.U32.HI R3, RZ, R7, R6 ;  /* 0x00000007ff030219 */ /* 0x000fce0000011606 */
.L_x_1568:
[----:B------:R-:W-:Y:S05]  /*1c40*/  BSYNC B0 ;  /* 0x0000000000007941 */ /* 0x000fea0003800000 */
.L_x_1566:
[----:B------:R-:W-:-:S05]  /*1c50*/  IMAD R3, R3, R13, RZ ;  /* 0x0000000d03037224 */ /* 0x000fca00078e02ff */
[----:B------:R-:W-:-:S07]  /*1c60*/  VIMNMX R4, R4, R3, !PT ;  /* 0x0000000304047248 */ /* 0x000fce0007fe0100 */
.L_x_1565:
[----:B------:R-:W-:Y:S01]  /*1c70*/  VIADD R0, R0, 0x3f ;  /* 0x0000003f00007836 */ /* 0x000fe20000000000 */
[----:B------:R-:W-:-:S04]  /*1c80*/  SHF.R.S32.HI R5, RZ, 0x1f, R4 ;  /* 0x0000001fff057819 */ /* 0x000fc80000011404 */
[----:B------:R-:W-:Y:S02]  /*1c90*/  SHF.R.S32.HI R3, RZ, 0x1f, R0 ;  /* 0x0000001fff037819 */ /* 0x000fe40000011400 */
[----:B------:R-:W-:Y:S02]  /*1ca0*/  LEA.HI R5, R5, R4, RZ, 0x6 ;  /* 0x0000000405057211 */ /* 0x000fe400078f30ff */
[----:B------:R-:W-:Y:S02]  /*1cb0*/  LEA.HI R3, R3, R0, RZ, 0x6 ;  /* 0x0000000003037211 */ /* 0x000fe400078f30ff */
[----:B------:R-:W-:Y:S02]  /*1cc0*/  SHF.R.S32.HI R5, RZ, 0x6, R5 ;  /* 0x00000006ff057819 */ /* 0x000fe40000011405 */
[----:B------:R-:W-:Y:S02]  /*1cd0*/  SHF.R.S32.HI R0, RZ, 0x6, R3 ;  /* 0x00000006ff007819 */ /* 0x000fe40000011403 */
[----:B------:R-:W-:-:S02]  /*1ce0*/  VIMNMX R5, RZ, R5, !PT ;  /* 0x00000005ff057248 */ /* 0x000fc40007fe0100 */
[----:B------:R-:W-:-:S03]  /*1cf0*/  VIMNMX R0, R97, R0, PT ;  /* 0x0000000061007248 */ /* 0x000fc60003fe0100 */
[--C-:B------:R-:W-:Y:S02]  /*1d00*/  IMAD R5, R5, 0x40, -R11.reuse ;  /* 0x0000004005057824 */ /* 0x100fe400078e0a0b */
[----:B------:R-:W-:-:S03]  /*1d10*/  IMAD R3, R0, 0x40, -R11 ;  /* 0x0000004000037824 */ /* 0x000fc600078e0a0b */
[----:B------:R-:W-:Y:S02]  /*1d20*/  VIMNMX R5, RZ, R5, !PT ;  /* 0x00000005ff057248 */ /* 0x000fe40007fe0100 */
[----:B------:R-:W-:Y:S02]  /*1d30*/  VIMNMX R0, R3, R2, PT ;  /* 0x0000000203007248 */ /* 0x000fe40003fe0100 */
[----:B------:R-:W-:Y:S02]  /*1d40*/  SHF.R.U32.HI R24, RZ, 0x6, R5 ;  /* 0x00000006ff187819 */ /* 0x000fe40000011605 */
[----:B------:R-:W-:-:S03]  /*1d50*/  ISETP.GT.AND P0, PT, R0, R5, PT ;  /* 0x000000050000720c */ /* 0x000fc60003f04270 */
[----:B------:R-:W-:-:S10]  /*1d60*/  IMAD.MOV.U32 R25, RZ, RZ, R24 ;  /* 0x000000ffff197224 */ /* 0x000fd400078e0018 */
[----:B------:R-:W-:-:S05]  /*1d70*/  @P0 VIADD R0, R0, 0x3f ;  /* 0x0000003f00000836 */ /* 0x000fca0000000000 */
[----:B------:R-:W-:-:S04]  /*1d80*/  @P0 SHF.R.S32.HI R3, RZ, 0x1f, R0 ;  /* 0x0000001fff030819 */ /* 0x000fc80000011400 */
[----:B------:R-:W-:-:S04]  /*1d90*/  @P0 LEA.HI R3, R3, R0, RZ, 0x6 ;  /* 0x0000000003030211 */ /* 0x000fc800078f30ff */
[----:B------:R-:W-:Y:S02]  /*1da0*/  @P0 SHF.R.S32.HI R25, RZ, 0x6, R3 ;  /* 0x00000006ff190819 */ /* 0x000fe40000011403 */
[----:B------:R-:W-:Y:S02]  /*1db0*/  PLOP3.LUT P0, PT, PT, PT, PT, 0x80, 0x0 ;  /* 0x000000000000781c */ /* 0x000fe40003f0f070 */
[----:B------:R-:W-:-:S13]  /*1dc0*/  ISETP.GT.AND P1, PT, R25, R24, PT ;  /* 0x000000181900720c */ /* 0x000fda0003f24270 */
[----:B------:R-:W-:Y:S05]  /*1dd0*/  @!P1 BRA `(.L_x_1569) ;  /* 0x0000006c00209947 */ /* 0x000fea0003800000 */
        /* <DEDUP_REMOVED lines=19> */
[----:B-1---5:R-:W-:Y:S05]  /*1f10*/  CALL.ABS.NOINC R14 ;  /* 0x000000000e007343 */ /* 0x022fea0003c00000 */
.L_x_1571:
[----:B------:R-:W-:Y:S05]  /*1f20*/  BSYNC B6 ;  /* 0x0000000000067941 */ /* 0x000fea0003800000 */
.L_x_1570:
        /* <DEDUP_REMOVED lines=20> */
.L_x_1573:
[----:B------:R-:W-:Y:S05]  /*2070*/  BSYNC B6 ;  /* 0x0000000000067941 */ /* 0x000fea0003800000 */
.L_x_1572:
[----:B------:R-:W2:Y:S01]  /*2080*/  LDL R30, [R1+0x10] ;  /* 0x00001000011e7983 */ /* 0x000ea20000100800 */
[----:B------:R-:W-:-:S03]  /*2090*/  ULDC.64 UR4, c[0x0][0x9f8] ;  /* 0x00027e0000047ab9 */ /* 0x000fc60000000a00 */
[----:B------:R-:W3:Y:S01]  /*20a0*/  LDL R29, [R1+0x68] ;  /* 0x00006800011d7983 */ /* 0x000ee20000100800 */
[----:B------:R-:W-:-:S03]  /*20b0*/  ISETP.NE.U32.AND P0, PT, RZ, UR4, PT ;  /* 0x00000004ff007c0c */ /* 0x000fc6000bf05070 */
[----:B------:R-:W4:Y:S01]  /*20c0*/  LDL R36, [R1+0x50] ;  /* 0x0000500001247983 */ /* 0x000f220000100800 */
[----:B------:R-:W-:-:S03]  /*20d0*/  ISETP.NE.AND.EX P0, PT, RZ, UR5, PT, P0 ;  /* 0x00000005ff007c0c */ /* 0x000fc6000bf05300 */
[----:B------:R-:W4:Y:S04]  /*20e0*/  LDL R34, [R1+0x4c] ;  /* 0x00004c0001227983 */ /* 0x000f280000100800 */
[----:B------:R-:W4:Y:S04]  /*20f0*/  LDL R32, [R1+0xa4] ;  /* 0x0000a40001207983 */ /* 0x000f280000100800 */
[----:B------:R-:W4:Y:S04]  /*2100*/  LDL R31, [R1+0xa0] ;  /* 0x0000a000011f7983 */ /* 0x000f280000100800 */
[----:B------:R-:W4:Y:S01]  /*2110*/  LDL R21, [R1+0x58] ;  /* 0x0000580001157983 */ /* 0x000f220000100800 */
[----:B------:R-:W0:Y:S03]  /*2120*/  @P0 LDC.64 R4, c[0x0][0x9f8] ;  /* 0x00027e00ff040b82 */ /* 0x000e260000000a00 */
[----:B------:R-:W4:Y:S01]  /*2130*/  LDL R20, [R1+0x54] ;  /* 0x0000540001147983 */ /* 0x000f220000100800 */
[----:B------:R-:W-:Y:S01]  /*2140*/  IMAD.MOV.U32 R3, RZ, RZ, R39 ;  /* 0x000000ffff037224 */ /* 0x000fe200078e0027 */
[----:B------:R-:W-:-:S03]  /*2150*/  ULDC UR4, c[0x0][0x2f4] ;  /* 0x0000bd0000047ab9 */ /* 0x000fc60000000800 */
[----:B------:R-:W1:Y:S08]  /*2160*/  LDC.64 R8, c[0x0][0x3f8] ;  /* 0x0000fe00ff087b82 */ /* 0x000e700000000a00 */
[----:B------:R-:W1:Y:S01]  /*2170*/  LDC R95, c[0x0][0x3f4] ;  /* 0x0000fd00ff5f7b82 */ /* 0x000e620000000800 */
[----:B0-----:R-:W-:-:S07]  /*2180*/  @P0 IMAD.WIDE R4, R39, 0x4, R4 ;  /* 0x0000000427040825 */ /* 0x001fce00078e0204 */
[----:B------:R-:W0:Y:S01]  /*2190*/  LDC.64 R12, c[0x0][0x408] ;  /* 0x00010200ff0c7b82 */ /* 0x000e220000000a00 */
[----:B------:R3:W4:Y:S01]  /*21a0*/  @P0 LDG.E R3, desc[UR60][R4.64] ;  /* 0x0000003c04030981 */ /* 0x000722000c1e1900 */
[----:B------:R-:W-:Y:S02]  /*21b0*/  ISETP.GE.AND P1, PT, R219, UR4, PT ;  /* 0x00000004db007c0c */ /* 0x000fe4000bf26270 */
[----:B------:R-:W-:Y:S02]  /*21c0*/  ISETP.GE.AND P0, PT, R16, UR4, PT ;  /* 0x0000000410007c0c */ /* 0x000fe4000bf06270 */
[----:B------:R-:W-:Y:S02]  /*21d0*/  SEL R6, RZ, 0xffffffff, P1 ;  /* 0xffffffffff067807 */ /* 0x000fe40000800000 */
[----:B------:R-:W-:-:S03]  /*21e0*/  SEL R0, RZ, 0x1, P0 ;  /* 0x00000001ff007807 */ /* 0x000fc60000000000 */
[----:B------:R-:W-:Y:S01]  /*21f0*/  IMAD.SHL.U32 R7, R6, 0x2, RZ ;  /* 0x0000000206077824 */ /* 0x000fe200078e00ff */
[----:B------:R-:W-:-:S04]  /*2200*/  ISETP.GE.AND P2, PT, R19, UR4, PT ;  /* 0x0000000413007c0c */ /* 0x000fc8000bf46270 */
[----:B------:R-:W-:Y:S02]  /*2210*/  LOP3.LUT R6, R7, 0x2, R0, 0xe2, !PT ;  /* 0x0000000207067812 */ /* 0x000fe400078ee200 */
[----:B------:R-:W-:Y:S02]  /*2220*/  SEL R7, RZ, 0x4, P2 ;  /* 0x00000004ff077807 */ /* 0x000fe40001000000 */
[CC--:B-1----:R-:W-:Y:S02]  /*2230*/  ISETP.GE.AND P2, PT, R16.reuse, R95.reuse, PT ;  /* 0x0000005f1000720c */ /* 0x0c2fe40003f46270 */
[----:B------:R-:W-:Y:S02]  /*2240*/  ISETP.GE.AND P1, PT, R219, R95, PT ;  /* 0x0000005fdb00720c */ /* 0x000fe40003f26270 */
[C---:B------:R-:W-:Y:S02]  /*2250*/  SEL R15, R95.reuse, RZ, P2 ;  /* 0x000000ff5f0f7207 */ /* 0x040fe40001000000 */
[----:B------:R-:W-:Y:S01]  /*2260*/  SEL R14, R95, RZ, P1 ;  /* 0x000000ff5f0e7207 */ /* 0x000fe20000800000 */
[----:B------:R-:W1:Y:S02]  /*2270*/  S2R R98, SR_TID.X ;  /* 0x0000000000627919 */ /* 0x000e640000002100 */
[----:B------:R-:W-:-:S02]  /*2280*/  IMAD.IADD R15, R16, 0x1, R15 ;  /* 0x00000001100f7824 */ /* 0x000fc400078e020f */
[----:B------:R-:W-:Y:S01]  /*2290*/  IMAD.IADD R14, R219, 0x1, R14 ;  /* 0x00000001db0e7824 */ /* 0x000fe200078e020e */
[----:B------:R-:W-:Y:S02]  /*22a0*/  LOP3.LUT R28, R6, R7, RZ, 0xfc, !PT ;  /* 0x00000007061c7212 */ /* 0x000fe400078efcff */
[----:B------:R-:W-:Y:S01]  /*22b0*/  ISETP.GE.AND P0, PT, R23, UR4, PT ;  /* 0x0000000417007c0c */ /* 0x000fe2000bf06270 */
[----:B------:R-:W-:Y:S01]  /*22c0*/  IMAD.IADD R0, R26, 0x1, R27 ;  /* 0x000000011a007824 */ /* 0x000fe200078e021b */
[----:B------:R-:W-:Y:S01]  /*22d0*/  SHF.R.S32.HI R26, RZ, 0x1f, R38 ;  /* 0x0000001fff1a7819 */ /* 0x000fe20000011426 */
[----:B------:R-:W-:Y:S01]  /*22e0*/  IMAD.SHL.U32 R95, R95, 0x2, RZ ;  /* 0x000000025f5f7824 */ /* 0x000fe200078e00ff */
[----:B-1----:R-:W-:Y:S02]  /*22f0*/  LEA.HI R98, R98, 0x8, RZ, 0x19 ;  /* 0x0000000862627811 */ /* 0x002fe400078fc8ff */
[----:B--2---:R-:W-:Y:S01]  /*2300*/  SHF.R.S32.HI R11, RZ, 0x1f, R30 ;  /* 0x0000001fff0b7819 */ /* 0x004fe2000001141e */
[----:B---3--:R-:W-:-:S04]  /*2310*/  IMAD.SHL.U32 R78, R29, 0x4, RZ ;  /* 0x000000041d4e7824 */ /* 0x008fc800078e00ff */
[-C--:B------:R-:W-:Y:S02]  /*2320*/  IMAD R10, R11, R8.reuse, RZ ;  /* 0x000000080b0a7224 */ /* 0x080fe400078e02ff */
[----:B------:R-:W-:Y:S01]  /*2330*/  IMAD.WIDE.U32 R4, R30, R8, R16 ;  /* 0x000000081e047225 */ /* 0x000fe200078e0010 */
[----:B------:R-:W-:-:S03]  /*2340*/  SHF.R.S32.HI R79, RZ, 0x1f, R78 ;  /* 0x0000001fff4f7819 */ /* 0x000fc6000001144e */
[C---:B------:R-:W-:Y:S02]  /*2350*/  IMAD R83, R30.reuse, R9, R10 ;  /* 0x000000091e537224 */ /* 0x040fe400078e020a */
[----:B------:R-:W-:Y:S02]  /*2360*/  IMAD.MOV.U32 R80, RZ, RZ, R4 ;  /* 0x000000ffff507224 */ /* 0x000fe400078e0004 */
[----:B------:R-:W-:Y:S02]  /*2370*/  IMAD.IADD R81, R83, 0x1, R5 ;  /* 0x0000000153517824 */ /* 0x000fe400078e0205 */
[----:B------:R-:W-:-:S04]  /*2380*/  IMAD.WIDE.U32 R4, R30, R8, R78 ;  /* 0x000000081e047225 */ /* 0x000fc800078e004e */
[----:B------:R-:W-:Y:S01]  /*2390*/  IMAD.MOV.U32 R82, RZ, RZ, R4 ;  /* 0x000000ffff527224 */ /* 0x000fe200078e0004 */
[----:B------:R-:W-:Y:S01]  /*23a0*/  SHF.R.S32.HI R4, RZ, 0x1f, R15 ;  /* 0x0000001fff047819 */ /* 0x000fe2000001140f */
[----:B------:R-:W-:Y:S01]  /*23b0*/  IMAD.IADD R83, R5, 0x1, R83 ;  /* 0x0000000105537824 */ /* 0x000fe200078e0253 */
[----:B------:R-:W-:Y:S01]  /*23c0*/  SHF.R.S32.HI R5, RZ, 0x1f, R14 ;  /* 0x0000001fff057819 */ /* 0x000fe2000001140e */
[----:B0-----:R-:W-:Y:S01]  /*23d0*/  IMAD R6, R11, R12, RZ ;  /* 0x0000000c0b067224 */ /* 0x001fe200078e02ff */
[CC--:B------:R-:W-:Y:S02]  /*23e0*/  LEA.HI R33, R4.reuse, R15.reuse, RZ, 0x3 ;  /* 0x0000000f04217211 */ /* 0x0c0fe400078f18ff */
[----:B------:R-:W-:Y:S02]  /*23f0*/  LEA.HI R4, R4, R15, RZ, 0x6 ;  /* 0x0000000f04047211 */ /* 0x000fe400078f30ff */
[C---:B------:R-:W-:Y:S01]  /*2400*/  LEA.HI R35, R5.reuse, R14, RZ, 0x3 ;  /* 0x0000000e05237211 */ /* 0x040fe200078f18ff */
[----:B------:R-:W-:Y:S01]  /*2410*/  IMAD.WIDE.U32 R10, R30, R12, R16 ;  /* 0x0000000c1e0a7225 */ /* 0x000fe200078e0010 */
[----:B------:R-:W-:-:S03]  /*2420*/  LEA.HI R14, R5, R14, RZ, 0x6 ;  /* 0x0000000e050e7211 */ /* 0x000fc600078f30ff */
[C---:B------:R-:W-:Y:S02]  /*2430*/  IMAD R87, R30.reuse, R13, R6 ;  /* 0x0000000d1e577224 */ /* 0x040fe400078e0206 */
[----:B------:R-:W-:-:S04]  /*2440*/  IMAD.WIDE.U32 R6, R30, R12, R78 ;  /* 0x0000000c1e067225 */ /* 0x000fc800078e004e */
[----:B------:R-:W-:Y:S01]  /*2450*/  IMAD.SHL.U32 R5, R4, 0x40, RZ ;  /* 0x0000004004057824 */ /* 0x000fe200078e00ff */
[----:B----4-:R-:W-:Y:S01]  /*2460*/  LOP3.LUT R4, R36, 0x38, R33, 0xf8, !PT ;  /* 0x0000003824047812 */ /* 0x010fe200078ef821 */
[----:B------:R-:W-:Y:S01]  /*2470*/  IMAD.IADD R85, R87, 0x1, R11 ;  /* 0x0000000157557824 */ /* 0x000fe200078e020b */
[----:B------:R-:W-:Y:S01]  /*2480*/  LOP3.LUT R11, R34, 0x38, R35, 0xf8, !PT ;  /* 0x00000038220b7812 */ /* 0x000fe200078ef823 */
[----:B------:R-:W-:Y:S02]  /*2490*/  IMAD.SHL.U32 R14, R14, 0x40, RZ ;  /* 0x000000400e0e7824 */ /* 0x000fe400078e00ff */
[----:B------:R-:W-:Y:S01]  /*24a0*/  IMAD.IADD R87, R7, 0x1, R87 ;  /* 0x0000000107577824 */ /* 0x000fe200078e0257 */
[----:B------:R-:W-:Y:S01]  /*24b0*/  LOP3.LUT R7, R34, 0x38, R33, 0xf8, !PT ;  /* 0x0000003822077812 */ /* 0x000fe200078ef821 */
[----:B------:R-:W-:Y:S01]  /*24c0*/  IMAD.MOV.U32 R86, RZ, RZ, R6 ;  /* 0x000000ffff567224 */ /* 0x000fe200078e0006 */
[----:B-----5:R-:W-:Y:S02]  /*24d0*/  SHF.R.S32.HI R15, RZ, 0x1f, R96 ;  /* 0x0000001fff0f7819 */ /* 0x020fe40000011460 */
[----:B------:R-:W-:-:S02]  /*24e0*/  LOP3.LUT R6, R36, 0x38, R35, 0xf8, !PT ;  /* 0x0000003824067812 */ /* 0x000fc400078ef823 */
[----:B------:R-:W-:Y:S02]  /*24f0*/  LOP3.LUT R5, R5, 0xfffff000, RZ, 0xc0, !PT ;  /* 0xfffff00005057812 */ /* 0x000fe400078ec0ff */
[-C--:B------:R-:W-:Y:S01]  /*2500*/  LOP3.LUT R4, R4, R32.reuse, RZ, 0x3c, !PT ;  /* 0x0000002004047212 */ /* 0x080fe200078e3cff */
[----:B------:R-:W-:Y:S01]  /*2510*/  IMAD.MOV.U32 R84, RZ, RZ, R10 ;  /* 0x000000ffff547224 */ /* 0x000fe200078e000a */
[----:B------:R-:W-:Y:S02]  /*2520*/  LOP3.LUT R14, R14, 0xfffff000, RZ, 0xc0, !PT ;  /* 0xfffff0000e0e7812 */ /* 0x000fe400078ec0ff */
[-C--:B------:R-:W-:Y:S02]  /*2530*/  LOP3.LUT R11, R11, R31.reuse, RZ, 0x3c, !PT ;  /* 0x0000001f0b0b7212 */ /* 0x080fe400078e3cff */
[----:B------:R-:W-:Y:S02]  /*2540*/  LOP3.LUT R10, R7, R31, RZ, 0x3c, !PT ;  /* 0x0000001f070a7212 */ /* 0x000fe400078e3cff */
[----:B------:R-:W-:Y:S01]  /*2550*/  LOP3.LUT R7, R6, R32, RZ, 0x3c, !PT ;  /* 0x0000002006077212 */ /* 0x000fe200078e3cff */
[C---:B------:R-:W-:Y:S01]  /*2560*/  IMAD R6, R15.reuse, R8, RZ ;  /* 0x000000080f067224 */ /* 0x040fe200078e02ff */
[----:B------:R-:W-:Y:S01]  /*2570*/  IADD3 R93, R4, R5, R21 ;  /* 0x00000005045d7210 */ /* 0x000fe20007ffe015 */
[----:B------:R-:W-:Y:S01]  /*2580*/  IMAD R15, R15, R12, RZ ;  /* 0x0000000c0f0f7224 */ /* 0x000fe200078e02ff */
[----:B------:R-:W-:-:S02]  /*2590*/  IADD3 R4, R11, R14, R20 ;  /* 0x0000000e0b047210 */ /* 0x000fc40007ffe014 */
[----:B------:R-:W-:Y:S01]  /*25a0*/  SEL R11, RZ, 0x8, P0 ;  /* 0x00000008ff0b7807 */ /* 0x000fe20000000000 */
[C---:B------:R-:W-:Y:S01]  /*25b0*/  IMAD R41, R96.reuse, R9, R6 ;  /* 0x0000000960297224 */ /* 0x040fe200078e0206 */
[----:B------:R-:W-:Y:S01]  /*25c0*/  SHF.R.S32.HI R32, RZ, 0x3, R33 ;  /* 0x00000003ff207819 */ /* 0x000fe20000011421 */
[-C--:B------:R-:W-:Y:S01]  /*25d0*/  IMAD.WIDE.U32 R80, R96, R8.reuse, R80 ;  /* 0x0000000860507225 */ /* 0x080fe200078e0050 */
[----:B------:R-:W-:Y:S02]  /*25e0*/  SHF.R.S32.HI R34, RZ, 0x3, R35 ;  /* 0x00000003ff227819 */ /* 0x000fe40000011423 */
[----:B------:R-:W-:Y:S01]  /*25f0*/  LOP3.LUT R11, R28, R11, RZ, 0xfc, !PT ;  /* 0x0000000b1c0b7212 */ /* 0x000fe200078efcff */
[C---:B------:R-:W-:Y:S01]  /*2600*/  IMAD.WIDE.U32 R82, R96.reuse, R8, R82 ;  /* 0x0000000860527225 */ /* 0x040fe200078e0052 */
[----:B------:R-:W-:Y:S02]  /*2610*/  LOP3.LUT R33, R33, 0xfffffff8, RZ, 0xc0, !PT ;  /* 0xfffffff821217812 */ /* 0x000fe400078ec0ff */
[----:B------:R-:W-:Y:S01]  /*2620*/  LOP3.LUT R35, R35, 0xfffffff8, RZ, 0xc0, !PT ;  /* 0xfffffff823237812 */ /* 0x000fe200078ec0ff */
[----:B------:R-:W-:-:S02]  /*2630*/  IMAD R15, R96, R13, R15 ;  /* 0x0000000d600f7224 */ /* 0x000fc400078e020f */
[----:B------:R-:W-:Y:S01]  /*2640*/  IMAD.WIDE.U32 R84, R96, R12, R84 ;  /* 0x0000000c60547225 */ /* 0x000fe200078e0054 */
[----:B------:R-:W-:-:S03]  /*2650*/  IADD3 R91, R10, R5, R20 ;  /* 0x000000050a5b7210 */ /* 0x000fc60007ffe014 */
[----:B------:R-:W-:Y:S01]  /*2660*/  IMAD.WIDE.U32 R86, R96, R12, R86 ;  /* 0x0000000c60567225 */ /* 0x000fe200078e0056 */
[----:B------:R-:W-:Y:S02]  /*2670*/  IADD3 R92, R7, R14, R21 ;  /* 0x0000000e075c7210 */ /* 0x000fe40007ffe015 */
[C-C-:B------:R-:W-:Y:S01]  /*2680*/  SHF.L.U64.HI R5, R8.reuse, 0x6, R9.reuse ;  /* 0x0000000608057819 */ /* 0x140fe20000010209 */
[C---:B------:R-:W-:Y:S01]  /*2690*/  IMAD.SHL.U32 R7, R8.reuse, 0x40, RZ ;  /* 0x0000004008077824 */ /* 0x040fe200078e00ff */
[----:B------:R-:W-:Y:S01]  /*26a0*/  SHF.L.U64.HI R6, R8, 0x5, R9 ;  /* 0x0000000508067819 */ /* 0x000fe20000010209 */
[----:B------:R-:W-:Y:S01]  /*26b0*/  IMAD R27, R29, 0x20, R30 ;  /* 0x000000201d1b7824 */ /* 0x000fe200078e021e */
[--C-:B------:R-:W-:Y:S01]  /*26c0*/  SHF.L.U64.HI R9, R12, 0x6, R13.reuse ;  /* 0x000000060c097819 */ /* 0x100fe2000001020d */
[----:B------:R-:W-:Y:S01]  /*26d0*/  IMAD.SHL.U32 R8, R8, 0x20, RZ ;  /* 0x0000002008087824 */ /* 0x000fe200078e00ff */
[C---:B------:R-:W-:Y:S01]  /*26e0*/  SHF.L.U64.HI R10, R12.reuse, 0x5, R13 ;  /* 0x000000050c0a7819 */ /* 0x040fe2000001020d */
[----:B------:R-:W-:Y:S01]  /*26f0*/  IMAD.SHL.U32 R20, R12, 0x40, RZ ;  /* 0x000000400c147824 */ /* 0x000fe200078e00ff */
[----:B------:R-:W-:Y:S01]  /*2700*/  LOP3.LUT R28, R28, 0x1, RZ, 0xc0, !PT ;  /* 0x000000011c1c7812 */ /* 0x000fe200078ec0ff */
[----:B------:R-:W-:Y:S01]  /*2710*/  IMAD.SHL.U32 R21, R12, 0x20, RZ ;  /* 0x000000200c157824 */ /* 0x000fe200078e00ff */
[----:B------:R-:W-:Y:S01]  /*2720*/  SHF.R.S32.HI R29, RZ, 0x1f, R3 ;  /* 0x0000001fff1d7819 */ /* 0x000fe20000011403 */
[----:B------:R-:W-:Y:S01]  /*2730*/  IMAD.IADD R30, R41, 0x1, R81 ;  /* 0x00000001291e7824 */ /* 0x000fe200078e0251 */
[----:B------:R-:W-:Y:S01]  /*2740*/  LOP3.LUT R36, R11, 0x2, RZ, 0xc0, !PT ;  /* 0x000000020b247812 */ /* 0x000fe200078ec0ff */
[----:B------:R-:W-:Y:S01]  /*2750*/  IMAD.IADD R31, R15, 0x1, R85 ;  /* 0x000000010f1f7824 */ /* 0x000fe200078e0255 */
[----:B------:R-:W-:Y:S01]  /*2760*/  LOP3.LUT R37, R11, 0x4, RZ, 0xc0, !PT ;  /* 0x000000040b257812 */ /* 0x000fe200078ec0ff */
[----:B------:R-:W-:Y:S01]  /*2770*/  IMAD.IADD R76, R83, 0x1, R41 ;  /* 0x00000001534c7824 */ /* 0x000fe200078e0229 */
[----:B------:R-:W-:Y:S01]  /*2780*/  LOP3.LUT R39, R11, 0x8, RZ, 0xc0, !PT ;  /* 0x000000080b277812 */ /* 0x000fe200078ec0ff */
[----:B------:R-:W-:Y:S01]  /*2790*/  IMAD.IADD R77, R87, 0x1, R15 ;  /* 0x00000001574d7824 */ /* 0x000fe200078e020f */
[----:B------:R-:W-:-:S02]  /*27a0*/  SHF.R.S32.HI R88, RZ, 0x1f, R33 ;  /* 0x0000001fff587819 */ /* 0x000fc40000011421 */
[----:B------:R-:W-:-:S07]  /*27b0*/  SHF.R.S32.HI R89, RZ, 0x1f, R35 ;  /* 0x0000001fff597819 */ /* 0x000fce0000011423 */
.L_x_1655:
[----:B------:R-:W2:Y:S01]  /*27c0*/  LDL R40, [R1+0x6c] ;  /* 0x00006c0001287983 */ /* 0x000ea20000100800 */
[----:B0-----:R-:W0:Y:S01]  /*27d0*/  LDC R103, c[0x0][0x430] ;  /* 0x00010c00ff677b82 */ /* 0x001e220000000800 */
[----:B------:R-:W-:Y:S02]  /*27e0*/  VIADD R25, R25, 0xffffffff ;  /* 0xffffffff19197836 */ /* 0x000fe40000000000 */
[----:B------:R-:W-:Y:S02]  /*27f0*/  IMAD.MOV.U32 R104, RZ, RZ, RZ ;  /* 0x000000ffff687224 */ /* 0x000fe400078e00ff */
[----:B------:R-:W-:-:S03]  /*2800*/  IMAD R11, R25, 0x40, R27 ;  /* 0x00000040190b7824 */ /* 0x000fc600078e021b */
[----:B-1----:R-:W1:Y:S01]  /*2810*/  LDC R106, c[0x0][0x3f4] ;  /* 0x0000fd00ff6a7b82 */ /* 0x002e620000000800 */
[----:B------:R-:W-:Y:S01]  /*2820*/  IMAD.IADD R41, R0, 0x1, R11 ;  /* 0x0000000100297824 */ /* 0x000fe200078e020b */
[----:B------:R-:W-:-:S03]  /*2830*/  ISETP.GE.AND P0, PT, R11, R2, PT ;  /* 0x000000020b00720c */ /* 0x000fc60003f06270 */
[----:B------:R-:W-:Y:S01]  /*2840*/  IMAD.MOV.U32 R11, RZ, RZ, R41 ;  /* 0x000000ffff0b7224 */ /* 0x000fe200078e0029 */
[----:B------:R-:W-:Y:S02]  /*2850*/  ISETP.GT.OR P0, PT, R27, 0x3f, P0 ;  /* 0x0000003f1b00780c */ /* 0x000fe40000704670 */
[----:B0-----:R-:W-:-:S11]  /*2860*/  ISETP.NE.AND P3, PT, R103, 0x1, PT ;  /* 0x000000016700780c */ /* 0x001fd60003f65270 */
[----:B------:R-:W0:Y:S08]  /*2870*/  @!P0 LDC.64 R14, c[0x0][0x428] ;  /* 0x00010a00ff0e8b82 */ /* 0x000e300000000a00 */
[----:B---3--:R-:W3:Y:S08]  /*2880*/  @!P0 LDC.64 R42, c[0x0][0x418] ;  /* 0x00010600ff2a8b82 */ /* 0x008ef00000000a00 */
[----:B----4-:R-:W4:Y:S08]  /*2890*/  @P3 LDC R12, c[0x0][0x434] ;  /* 0x00010d00ff0c3b82 */ /* 0x010f300000000800 */
[----:B------:R-:W1:Y:S01]  /*28a0*/  @P3 LDC R13, c[0x0][0x438] ;  /* 0x00010e00ff0d3b82 */ /* 0x000e620000000800 */
[----:B----4-:R-:W-:-:S05]  /*28b0*/  @P3 IMAD.HI.U32 R12, R41, R12, RZ ;  /* 0x0000000c290c3227 */ /* 0x010fca00078e00ff */
[----:B-1----:R-:W-:Y:S01]  /*28c0*/  @P3 SHF.R.U32.HI R11, RZ, R13, R12 ;  /* 0x0000000dff0b3219 */ /* 0x002fe2000001160c */
[----:B0-----:R-:W-:-:S03]  /*28d0*/  @!P0 IMAD R12, R29, R14, RZ ;  /* 0x0000000e1d0c8224 */ /* 0x001fc600078e02ff */
[--C-:B------:R-:W-:Y:S01]  /*28e0*/  @!P0 SHF.R.S32.HI R13, RZ, 0x1f, R11.reuse ;  /* 0x0000001fff0d8819 */ /* 0x100fe2000001140b */
[----:B------:R-:W-:Y:S02]  /*28f0*/  @!P0 IMAD R15, R3, R15, R12 ;  /* 0x0000000f030f8224 */ /* 0x000fe400078e020c */
[----:B------:R-:W-:-:S04]  /*2900*/  @!P0 IMAD.MOV.U32 R12, RZ, RZ, R11 ;  /* 0x000000ffff0c8224 */ /* 0x000fc800078e000b */
[----:B------:R-:W-:-:S04]  /*2910*/  @!P0 IMAD.WIDE.U32 R12, R3, R14, R12 ;  /* 0x0000000e030c8225 */ /* 0x000fc800078e000c */
[----:B------:R-:W-:Y:S01]  /*2920*/  @!P0 IMAD.IADD R13, R13, 0x1, R15 ;  /* 0x000000010d0d8824 */ /* 0x000fe200078e020f */
[----:B---3--:R-:W-:-:S04]  /*2930*/  @!P0 LEA R14, P3, R12, R42, 0x2 ;  /* 0x0000002a0c0e8211 */ /* 0x008fc800078610ff */
[----:B------:R-:W-:-:S05]  /*2940*/  @!P0 LEA.HI.X R15, R12, R43, R13, 0x2, P3 ;  /* 0x0000002b0c0f8211 */ /* 0x000fca00018f140d */
[----:B------:R0:W5:Y:S01]  /*2950*/  @!P0 LDG.E R104, desc[UR60][R14.64] ;  /* 0x0000003c0e688981 */ /* 0x000162000c1e1900 */
[----:B------:R-:W-:Y:S01]  /*2960*/  ISETP.GE.AND P0, PT, R106, 0x1, PT ;  /* 0x000000016a00780c */ /* 0x000fe20003f06270 */
[----:B------:R-:W-:Y:S01]  /*2970*/  IMAD.MOV R12, RZ, RZ, -R11 ;  /* 0x000000ffff0c7224 */ /* 0x000fe200078e0a0b */
[----:B------:R-:W-:Y:S05]  /*2980*/  YIELD ;  /* 0x0000000000007946 */ /* 0x000fea0003800000 */
[----:B------:R-:W-:Y:S01]  /*2990*/  BSSY B0, `(.L_x_1574) ;  /* 0x0000599000007945 */ /* 0x000fe20003800000 */
[----:B------:R-:W-:Y:S01]  /*29a0*/  IMAD R103, R103, R12, R41 ;  /* 0x0000000c67677224 */ /* 0x000fe200078e0229 */
[----:B------:R-:W-:Y:S01]  /*29b0*/  ISETP.GT.AND P3, PT, R25, R24, PT ;  /* 0x000000181900720c */ /* 0x000fe20003f64270 */
[----:B--2---:R-:W-:-:S04]  /*29c0*/  IMAD R11, R200, 0x4000, R40 ;  /* 0x00004000c80b7824 */ /* 0x004fc800078e0228 */
        /* <DEDUP_REMOVED lines=9> */
[-C--:B------:R-:W-:Y:S02]  /*2a60*/  IMAD R40, R9, R25.reuse, RZ ;  /* 0x0000001909287224 */ /* 0x080fe400078e02ff */
[----:B------:R-:W-:Y:S01]  /*2a70*/  IMAD R11, R103, UR5, R14 ;  /* 0x00000005670b7c24 */ /* 0x000fe2000f8e020e */
[----:B------:R-:W-:Y:S01]  /*2a80*/  ULDC.64 UR4, c[0x0][0x310] ;  /* 0x0000c40000047ab9 */ /* 0x000fe20000000a00 */
[----:B------:R-:W-:-:S02]  /*2a90*/  IMAD R14, R5, R25, RZ ;  /* 0x00000019050e7224 */ /* 0x000fc400078e02ff */
[----:B------:R-:W-:Y:S02]  /*2aa0*/  IMAD R15, R100, UR4, RZ ;  /* 0x00000004640f7c24 */ /* 0x000fe4000f8e02ff */
[----:B------:R-:W-:Y:S01]  /*2ab0*/  IMAD.IADD R13, R13, 0x1, R11 ;  /* 0x000000010d0d7824 */ /* 0x000fe200078e020b */
[----:B------:R-:W-:Y:S01]  /*2ac0*/  SHF.R.S32.HI R11, RZ, 0x1f, R25 ;  /* 0x0000001fff0b7819 */ /* 0x000fe20000011419 */
[C---:B------:R-:W-:Y:S02]  /*2ad0*/  IMAD R15, R104.reuse, UR5, R15 ;  /* 0x00000005680f7c24 */ /* 0x040fe4000f8e020f */
[----:B------:R-:W-:Y:S01]  /*2ae0*/  IMAD.WIDE.U32 R12, R104, UR4, R12 ;  /* 0x00000004680c7c25 */ /* 0x000fe2000f8e000c */
[----:B------:R-:W-:-:S03]  /*2af0*/  ULDC.64 UR4, c[0x0][0x308] ;  /* 0x0000c20000047ab9 */ /* 0x000fc60000000a00 */
[----:B------:R-:W-:Y:S02]  /*2b00*/  IMAD.IADD R13, R13, 0x1, R15 ;  /* 0x000000010d0d7824 */ /* 0x000fe400078e020f */
[----:B------:R-:W-:Y:S02]  /*2b10*/  IMAD R15, R26, UR4, RZ ;  /* 0x000000041a0f7c24 */ /* 0x000fe4000f8e02ff */
[C---:B------:R-:W-:Y:S02]  /*2b20*/  IMAD R41, R11.reuse, R7, R14 ;  /* 0x000000070b297224 */ /* 0x040fe400078e020e */
[----:B------:R-:W-:Y:S02]  /*2b30*/  IMAD R43, R11, R20, R40 ;  /* 0x000000140b2b7224 */ /* 0x000fe400078e0228 */
[C---:B------:R-:W-:Y:S02]  /*2b40*/  IMAD R11, R38.reuse, UR5, R15 ;  /* 0x00000005260b7c24 */ /* 0x040fe4000f8e020f */
[----:B------:R-:W-:Y:S01]  /*2b50*/  IMAD.WIDE.U32 R114, R38, UR4, R12 ;  /* 0x0000000426727c25 */ /* 0x000fe2000f8e000c */
[----:B------:R-:W-:-:S03]  /*2b60*/  ULDC.64 UR4, c[0x0][0x2e8] ;  /* 0x0000ba0000047ab9 */ /* 0x000fc60000000a00 */
[----:B------:R-:W-:Y:S01]  /*2b70*/  IMAD.IADD R11, R115, 0x1, R11 ;  /* 0x00000001730b7824 */ /* 0x000fe200078e020b */
[C---:B------:R-:W-:Y:S01]  /*2b80*/  LEA R107, P4, R114.reuse, UR4, 0x1 ;  /* 0x00000004726b7c11 */ /* 0x040fe2000f8808ff */
[----:B------:R-:W-:Y:S02]  /*2b90*/  IMAD R99, R25, -0x40, R2 ;  /* 0xffffffc019637824 */ /* 0x000fe400078e0202 */
[-C--:B------:R-:W-:Y:S01]  /*2ba0*/  IMAD.WIDE.U32 R14, R7, R25.reuse, RZ ;  /* 0x00000019070e7225 */ /* 0x080fe200078e00ff */
[----:B------:R-:W-:Y:S02]  /*2bb0*/  LEA.HI.X R114, R114, UR5, R11, 0x1, P4 ;  /* 0x0000000572727c11 */ /* 0x000fe4000a0f0c0b */
[----:B------:R-:W-:Y:S01]  /*2bc0*/  VIMNMX R99, R99, 0x40, PT ;  /* 0x0000004063637848 */ /* 0x000fe20003fe0100 */
[----:B------:R-:W-:-:S04]  /*2bd0*/  IMAD.WIDE.U32 R12, R20, R25, RZ ;  /* 0x00000019140c7225 */ /* 0x000fc800078e00ff */
[----:B------:R-:W-:Y:S02]  /*2be0*/  IMAD.IADD R73, R15, 0x1, R41 ;  /* 0x000000010f497824 */ /* 0x000fe400078e0229 */
[----:B------:R-:W-:Y:S01]  /*2bf0*/  IMAD.IADD R72, R13, 0x1, R43 ;  /* 0x000000010d487824 */ /* 0x000fe200078e022b */
[----:B------:R-:W-:Y:S06]  /*2c00*/  @!P0 BRA `(.L_x_1576) ;  /* 0x0000002400e88947 */ /* 0x000fec0003800000 */
[----:B------:R-:W2:Y:S01]  /*2c10*/  LDL R42, [R1+0x10] ;  /* 0x00001000012a7983 */ /* 0x000ea20000100800 */
[----:B------:R-:W-:Y:S01]  /*2c20*/  BSSY B1, `(.L_x_1577) ;  /* 0x000002d000017945 */ /* 0x000fe20003800000 */
[C---:B------:R-:W-:Y:S01]  /*2c30*/  VIADD R111, R78.reuse, 0x20 ;  /* 0x000000204e6f7836 */ /* 0x040fe20000000000 */
[----:B------:R-:W-:Y:S01]  /*2c40*/  CS2R R40, SRZ ;  /* 0x0000000000287805 */ /* 0x000fe2000001ff00 */
[C---:B------:R-:W-:Y:S01]  /*2c50*/  VIADD R109, R78.reuse, 0x40 ;  /* 0x000000404e6d7836 */ /* 0x040fe20000000000 */
[----:B------:R-:W-:Y:S01]  /*2c60*/  CS2R R56, SRZ ;  /* 0x0000000000387805 */ /* 0x000fe2000001ff00 */
[----:B------:R-:W-:Y:S01]  /*2c70*/  VIADD R75, R78, 0x60 ;  /* 0x000000604e4b7836 */ /* 0x000fe20000000000 */
[----:B------:R-:W-:Y:S02]  /*2c80*/  CS2R R60, SRZ ;  /* 0x00000000003c7805 */ /* 0x000fe4000001ff00 */
[----:B------:R-:W-:Y:S02]  /*2c90*/  CS2R R64, SRZ ;  /* 0x0000000000407805 */ /* 0x000fe4000001ff00 */
[----:B------:R-:W-:-:S02]  /*2ca0*/  CS2R R68, SRZ ;  /* 0x0000000000447805 */ /* 0x000fc4000001ff00 */
[----:B------:R-:W-:Y:S02]  /*2cb0*/  CS2R R58, SRZ ;  /* 0x00000000003a7805 */ /* 0x000fe4000001ff00 */
[----:B------:R-:W-:Y:S02]  /*2cc0*/  CS2R R62, SRZ ;  /* 0x00000000003e7805 */ /* 0x000fe4000001ff00 */
[----:B------:R-:W-:Y:S02]  /*2cd0*/  CS2R R66, SRZ ;  /* 0x0000000000427805 */ /* 0x000fe4000001ff00 */
[----:B------:R-:W-:Y:S02]  /*2ce0*/  CS2R R70, SRZ ;  /* 0x0000000000467805 */ /* 0x000fe4000001ff00 */
[----:B--2---:R-:W-:-:S13]  /*2cf0*/  ISETP.GE.AND P0, PT, R42, R99, PT ;  /* 0x000000632a00720c */ /* 0x004fda0003f06270 */
[----:B------:R-:W-:Y:S05]  /*2d00*/  @P0 BRA `(.L_x_1578) ;  /* 0x0000000000780947 */ /* 0x000fea0003800000 */
[----:B------:R-:W-:Y:S01]  /*2d10*/  IADD3 R43, P4, R82, R14, RZ ;  /* 0x0000000e522b7210 */ /* 0x000fe20007f9e0ff */
[----:B------:R-:W-:Y:S01]  /*2d20*/  ULDC.64 UR4, c[0x0][0x3e8] ;  /* 0x0000fa0000047ab9 */ /* 0x000fe20000000a00 */
[----:B------:R-:W-:Y:S02]  /*2d30*/  IADD3 R11, P5, R86, R12, RZ ;  /* 0x0000000c560b7210 */ /* 0x000fe40007fbe0ff */
[----:B------:R-:W-:Y:S02]  /*2d40*/  CS2R R68, SRZ ;  /* 0x0000000000447805 */ /* 0x000fe4000001ff00 */
[----:B------:R-:W-:Y:S01]  /*2d50*/  ISETP.GE.AND P6, PT, R78, R106, PT ;  /* 0x0000006a4e00720c */ /* 0x000fe20003fc6270 */
[----:B------:R-:W-:Y:S01]  /*2d60*/  IMAD.X R44, R73, 0x1, R76, P4 ;  /* 0x00000001492c7824 */ /* 0x000fe200020e064c */
[----:B------:R-:W-:Y:S01]  /*2d70*/  LEA R42, P4, R43, UR4, 0x1 ;  /* 0x000000042b2a7c11 */ /* 0x000fe2000f8808ff */
[----:B------:R-:W-:Y:S01]  /*2d80*/  IMAD.X R46, R72, 0x1, R77, P5 ;  /* 0x00000001482e7824 */ /* 0x000fe200028e064d */
[----:B------:R-:W-:-:S02]  /*2d90*/  CS2R R70, SRZ ;  /* 0x0000000000467805 */ /* 0x000fc4000001ff00 */
[-C--:B------:R-:W-:Y:S02]  /*2da0*/  ISETP.GE.AND P5, PT, R111, R106.reuse, PT ;  /* 0x0000006a6f00720c */ /* 0x080fe40003fa6270 */
[----:B------:R-:W-:Y:S01]  /*2db0*/  LEA.HI.X R43, R43, UR5, R44, 0x1, P4 ;  /* 0x000000052b2b7c11 */ /* 0x000fe2000a0f0c2c */
[----:B------:R-:W-:Y:S02]  /*2dc0*/  ULDC.64 UR4, c[0x0][0x400] ;  /* 0x0001000000047ab9 */ /* 0x000fe40000000a00 */
[C---:B------:R-:W-:Y:S02]  /*2dd0*/  LEA R44, P4, R11.reuse, UR4, 0x1 ;  /* 0x000000040b2c7c11 */ /* 0x040fe4000f8808ff */
[----:B------:R0:W5:Y:S02]  /*2de0*/  @!P6 LDG.E.64 R68, desc[UR60][R42.64] ;  /* 0x0000003c2a44e981 */ /* 0x000164000c1e1b00 */
[----:B------:R-:W-:Y:S02]  /*2df0*/  LEA.HI.X R45, R11, UR5, R46, 0x1, P4 ;  /* 0x000000050b2d7c11 */ /* 0x000fe4000a0f0c2e */
[----:B------:R-:W-:-:S03]  /*2e00*/  ISETP.GE.AND P4, PT, R109, R106, PT ;  /* 0x0000006a6d00720c */ /* 0x000fc60003f86270 */
[----:B------:R0:W5:Y:S01]  /*2e10*/  @!P6 LDG.E.64 R70, desc[UR60][R44.64] ;  /* 0x0000003c2c46e981 */ /* 0x000162000c1e1b00 */
[----:B------:R-:W-:Y:S02]  /*2e20*/  ISETP.GE.AND P6, PT, R75, R106, PT ;  /* 0x0000006a4b00720c */ /* 0x000fe40003fc6270 */
[----:B------:R-:W-:Y:S02]  /*2e30*/  CS2R R64, SRZ ;  /* 0x0000000000407805 */ /* 0x000fe4000001ff00 */
[----:B------:R-:W-:Y:S02]  /*2e40*/  CS2R R60, SRZ ;  /* 0x00000000003c7805 */ /* 0x000fe4000001ff00 */
[----:B------:R-:W-:Y:S02]  /*2e50*/  CS2R R56, SRZ ;  /* 0x0000000000387805 */ /* 0x000fe4000001ff00 */
[----:B------:R-:W-:Y:S02]  /*2e60*/  CS2R R66, SRZ ;  /* 0x0000000000427805 */ /* 0x000fe4000001ff00 */
[----:B------:R-:W-:-:S02]  /*2e70*/  CS2R R62, SRZ ;  /* 0x00000000003e7805 */ /* 0x000fc4000001ff00 */
[----:B------:R-:W-:Y:S01]  /*2e80*/  CS2R R58, SRZ ;  /* 0x00000000003a7805 */ /* 0x000fe2000001ff00 */
[----:B------:R0:W5:Y:S04]  /*2e90*/  @!P5 LDG.E.64 R64, desc[UR60][R42.64+0x40] ;  /* 0x0000403c2a40d981 */ /* 0x000168000c1e1b00 */
[----:B------:R0:W5:Y:S04]  /*2ea0*/  @!P4 LDG.E.64 R60, desc[UR60][R42.64+0x80] ;  /* 0x0000803c2a3cc981 */ /* 0x000168000c1e1b00 */
[----:B------:R0:W5:Y:S04]  /*2eb0*/  @!P6 LDG.E.64 R56, desc[UR60][R42.64+0xc0] ;  /* 0x0000c03c2a38e981 */ /* 0x000168000c1e1b00 */
[----:B------:R0:W5:Y:S04]  /*2ec0*/  @!P5 LDG.E.64 R66, desc[UR60][R44.64+0x40] ;  /* 0x0000403c2c42d981 */ /* 0x000168000c1e1b00 */
[----:B------:R0:W5:Y:S04]  /*2ed0*/  @!P4 LDG.E.64 R62, desc[UR60][R44.64+0x80] ;  /* 0x0000803c2c3ec981 */ /* 0x000168000c1e1b00 */
[----:B------:R0:W5:Y:S02]  /*2ee0*/  @!P6 LDG.E.64 R58, desc[UR60][R44.64+0xc0] ;  /* 0x0000c03c2c3ae981 */ /* 0x000164000c1e1b00 */
.L_x_1578:
[----:B------:R-:W-:Y:S05]  /*2ef0*/  BSYNC B1 ;  /* 0x0000000000017941 */ /* 0x000fea0003800000 */
.L_x_1577:
[----:B------:R-:W2:Y:S01]  /*2f00*/  LDL R11, [R1+0x9c] ;  /* 0x00009c00010b7983 */ /* 0x000ea20000100800 */
[----:B------:R-:W-:Y:S01]  /*2f10*/  BSSY B1, `(.L_x_1579) ;  /* 0x000002a000017945 */ /* 0x000fe20003800000 */
[----:B0-----:R-:W-:Y:S02]  /*2f20*/  CS2R R44, SRZ ;  /* 0x00000000002c7805 */ /* 0x001fe4000001ff00 */
[----:B------:R-:W-:Y:S02]  /*2f30*/  CS2R R48, SRZ ;  /* 0x0000000000307805 */ /* 0x000fe4000001ff00 */
[----:B------:R-:W-:Y:S02]  /*2f40*/  CS2R R52, SRZ ;  /* 0x0000000000347805 */ /* 0x000fe4000001ff00 */
[----:B------:R-:W-:Y:S02]  /*2f50*/  CS2R R42, SRZ ;  /* 0x00000000002a7805 */ /* 0x000fe4000001ff00 */
[----:B------:R-:W-:-:S02]  /*2f60*/  CS2R R46, SRZ ;  /* 0x00000000002e7805 */ /* 0x000fc4000001ff00 */
[----:B------:R-:W-:Y:S01]  /*2f70*/  CS2R R50, SRZ ;  /* 0x0000000000327805 */ /* 0x000fe2000001ff00 */
[----:B-----5:R-:W-:Y:S01]  /*2f80*/  IMAD.MOV.U32 R74, RZ, RZ, R56 ;  /* 0x000000ffff4a7224 */ /* 0x020fe200078e0038 */
[----:B------:R-:W-:Y:S01]  /*2f90*/  CS2R R54, SRZ ;  /* 0x0000000000367805 */ /* 0x000fe2000001ff00 */
[----:B------:R-:W-:Y:S01]  /*2fa0*/  IMAD.MOV.U32 R90, RZ, RZ, R57 ;  /* 0x000000ffff5a7224 */ /* 0x000fe200078e0039 */
[----:B--2---:R-:W-:-:S13]  /*2fb0*/  ISETP.GE.AND P4, PT, R11, R99, PT ;  /* 0x000000630b00720c */ /* 0x004fda0003f86270 */
[----:B------:R-:W-:Y:S05]  /*2fc0*/  @P4 BRA `(.L_x_1580) ;  /* 0x0000000000784947 */ /* 0x000fea0003800000 */
        /* <DEDUP_REMOVED lines=30> */
.L_x_1580:
[----:B------:R-:W-:Y:S05]  /*31b0*/  BSYNC B1 ;  /* 0x0000000000017941 */ /* 0x000fea0003800000 */
.L_x_1579:
[----:B------:R-:W-:Y:S01]  /*31c0*/  IMAD.MOV.U32 R11, RZ, RZ, R60 ;  /* 0x000000ffff0b7224 */ /* 0x000fe200078e003c */
[----:B------:R-:W-:Y:S01]  /*31d0*/  ISETP.NE.AND P5, PT, R225, 0x3, PT ;  /* 0x00000003e100780c */ /* 0x000fe20003fa5270 */
        /* <DEDUP_REMOVED lines=63> */
.L_x_1581:
[----:B------:R-:W2:Y:S01]  /*35d0*/  LDL R11, [R1+0x1c] ;  /* 0x00001c00010b7983 */ /* 0x000ea20000100800 */
[----:B------:R-:W-:Y:S01]  /*35e0*/  IMAD R90, R200, 0x8, R18 ;  /* 0x00000008c85a7824 */ /* 0x000fe200078e0212 */
[----:B------:R-:W-:Y:S01]  /*35f0*/  BSSY B1, `(.L_x_1582) ;  /* 0x0000004000017945 */ /* 0x000fe20003800000 */
[----:B--2---:R-:W-:-:S04]  /*3600*/  SHF.L.U32 R105, R11, 0x1f, RZ ;  /* 0x0000001f0b697819 */ /* 0x004fc800000006ff */
[----:B------:R-:W0:Y:S02]  /*3610*/  SYNCS.PHASECHK.TRANS64.TRYWAIT P6, [R90+URZ+0x30890], R105 ;  /* 0x030890695a0075a7 */ /* 0x000e2400080c017f */
[----:B0-----:R-:W-:Y:S05]  /*3620*/  @!P6 BRA `(.L_x_1583) ;  /* 0x000002740090e947 */ /* 0x001fea0003800000 */
.L_x_2005:
[----:B------:R-:W-:Y:S05]  /*3630*/  BSYNC B1 ;  /* 0x0000000000017941 */ /* 0x000fea0003800000 */
.L_x_1582:
[----:B------:R-:W-:-:S03]  /*3640*/  UMOV UR4, 0xffffffff ;  /* 0xffffffff00047882 */ /* 0x000fc60000000000 */
[----:B------:R-:W-:Y:S05]  /*3650*/  BRA.DIV UR4, `(.L_x_1584) ;  /* 0x0000027604987947 */ /* 0x000fea000b800000 */
[----:B------:R1:W2:Y:S04]  /*3660*/  SHFL.IDX PT, R74, R114, RZ, 0x181f ;  /* 0x00181fff724a7589 */ /* 0x0002a800000e0000 */
[----:B------:R1:W3:Y:S02]  /*3670*/  SHFL.IDX PT, R108, R107, RZ, 0x181f ;  /* 0x00181fff6b6c7589 */ /* 0x0002e400000e0000 */
.L_x_2009:
[----:B------:R-:W-:Y:S04]  /*3680*/  BSSY B1, `(.L_x_1585) ;  /* 0x00000e6000017945 */ /* 0x000fe80003800000 */
[----:B------:R-:W-:Y:S05]  /*3690*/  @P0 BRA `(.L_x_1586) ;  /* 0x0000000c00900947 */ /* 0x000fea0003800000 */
[----:B------:R-:W-:Y:S01]  /*36a0*/  ISETP.NE.AND P0, PT, R28, RZ, PT ;  /* 0x000000ff1c00720c */ /* 0x000fe20003f05270 */
[----:B------:R-:W-:-:S12]  /*36b0*/  BSSY B2, `(.L_x_1587) ;  /* 0x0000037000027945 */ /* 0x000fd80003800000 */
[----:B------:R-:W-:Y:S05]  /*36c0*/  @!P0 BRA `(.L_x_1588) ;  /* 0x0000000000d48947 */ /* 0x000fea0003800000 */
[----:B------:R4:W0:Y:S01]  /*36d0*/  LDS.128 R12, [R94+0x20400] ;  /* 0x020400005e0c7984 */ /* 0x0008220000000c00 */
[----:B------:R-:W-:Y:S01]  /*36e0*/  ISETP.GE.AND P6, PT, R78, R106, PT ;  /* 0x0000006a4e00720c */ /* 0x000fe20003fc6270 */
[----:B------:R-:W-:Y:S01]  /*36f0*/  BSSY B3, `(.L_x_1589) ;  /* 0x0000031000037945 */ /* 0x000fe20003800000 */
[----:B---3--:R-:W-:-:S04]  /*3700*/  LEA R72, P0, R16, R108, 0x1 ;  /* 0x0000006c10487211 */ /* 0x008fc800078008ff */
[----:B--2---:R-:W-:-:S07]  /*3710*/  LEA.HI.X R73, R16, R74, R17, 0x1, P0 ;  /* 0x0000004a10497211 */ /* 0x004fce00000f0c11 */
[----:B----4-:R-:W-:Y:S05]  /*3720*/  @P6 BRA `(.L_x_1590) ;  /* 0x0000000000b46947 */ /* 0x010fea0003800000 */
[----:B------:R-:W-:Y:S02]  /*3730*/  SHF.R.U64 R141, R70, 0x10, R71 ;  /* 0x00000010468d7819 */ /* 0x000fe40000001247 */
[----:B------:R-:W-:Y:S01]  /*3740*/  SHF.R.U64 R11, R68, 0x10, R69 ;  /* 0x00000010440b7819 */ /* 0x000fe20000001245 */
[----:B0-----:R-:W-:Y:S01]  /*3750*/  IMAD.U32 R68, R14, 0x10000, RZ ;  /* 0x000100000e447824 */ /* 0x001fe200078e00ff */
[----:B------:R-:W-:Y:S02]  /*3760*/  SHF.R.U32.HI R143, RZ, 0x10, R71 ;  /* 0x00000010ff8f7819 */ /* 0x000fe40000011647 */
[----:B------:R-:W-:Y:S02]  /*3770*/  SHF.R.U32.HI R139, RZ, 0x10, R69 ;  /* 0x00000010ff8b7819 */ /* 0x000fe40000011645 */
[----:B------:R-:W-:Y:S02]  /*3780*/  PRMT R141, R142, 0x5410, R141 ;  /* 0x000054108e8d7816 */ /* 0x000fe4000000008d */
[----:B------:R-:W-:Y:S01]  /*3790*/  PRMT R71, R138, 0x5410, R11 ;  /* 0x000054108a477816 */ /* 0x000fe2000000000b */
[----:B------:R-:W-:Y:S01]  /*37a0*/  IMAD.U32 R11, R12, 0x10000, RZ ;  /* 0x000100000c0b7824 */ /* 0x000fe200078e00ff */
[----:B------:R-:W-:Y:S01]  /*37b0*/  LOP3.LUT R69, R14, 0xffff0000, RZ, 0xc0, !PT ;  /* 0xffff00000e457812 */ /* 0x000fe200078ec0ff */
[----:B------:R-:W-:Y:S01]  /*37c0*/  IMAD.U32 R14, R13, 0x10000, RZ ;  /* 0x000100000d0e7824 */ /* 0x000fe200078e00ff */
[----:B------:R-:W-:-:S02]  /*37d0*/  PRMT R143, R144, 0x5410, R143 ;  /* 0x00005410908f7816 */ /* 0x000fc4000000008f */
[----:B------:R-:W-:Y:S02]  /*37e0*/  PRMT R139, R140, 0x5410, R139 ;  /* 0x000054108c8b7816 */ /* 0x000fe4000000008b */
        /* <DEDUP_REMOVED lines=12> */
[----:B------:R-:W-:Y:S01]  /*38b0*/  FMUL.FTZ R69, R69, R140 ;  /* 0x0000008c45457220 */ /* 0x000fe20000410000 */
[----:B------:R-:W-:Y:S01]  /*38c0*/  LOP3.LUT R139, R139, 0xffff0000, RZ, 0xc0, !PT ;  /* 0xffff00008b8b7812 */ /* 0x000fe200078ec0ff */
[----:B------:R-:W-:Y:S02]  /*38d0*/  IMAD.U32 R71, R71, 0x10000, RZ ;  /* 0x0001000047477824 */ /* 0x000fe400078e00ff */
[C---:B------:R-:W-:Y:S01]  /*38e0*/  FFMA.FTZ R145, R14.reuse, R138, -R145 ;  /* 0x0000008a0e917223 */ /* 0x040fe20000010891 */
[----:B------:R-:W-:Y:S01]  /*38f0*/  FFMA.FTZ R142, R14, R142, R13 ;  /* 0x0000008e0e8e7223 */ /* 0x000fe2000001000d */
[----:B------:R-:W-:Y:S01]  /*3900*/  FFMA.FTZ R147, R68, R140, -R147 ;  /* 0x0000008c44937223 */ /* 0x000fe20000010893 */
[----:B------:R-:W-:Y:S01]  /*3910*/  FMUL.FTZ R14, R12, R141 ;  /* 0x0000008d0c0e7220 */ /* 0x000fe20000410000 */
[----:B------:R-:W-:Y:S02]  /*3920*/  IMAD.U32 R15, R15, 0x10000, RZ ;  /* 0x000100000f0f7824 */ /* 0x000fe400078e00ff */
[----:B------:R-:W-:Y:S01]  /*3930*/  FFMA.FTZ R68, R68, R144, R69 ;  /* 0x0000009044447223 */ /* 0x000fe20000010045 */
        /* <DEDUP_REMOVED lines=11> */
[----:B------:R-:W-:-:S07]  /*39f0*/  F2FP.BF16.F32.PACK_AB R15, R15, R138 ;  /* 0x0000008a0f0f723e */ /* 0x000fce00000010ff */
.L_x_1590:
[----:B------:R-:W-:Y:S05]  /*3a00*/  BSYNC B3 ;  /* 0x0000000000037941 */ /* 0x000fea0003800000 */
.L_x_1589:
[----:B0-----:R4:W-:Y:S02]  /*3a10*/  ST.E.128 desc[UR60][R72.64], R12 ;  /* 0x0000000c48007985 */ /* 0x0019e4000c101d3c */
.L_x_1588:
[----:B------:R-:W-:Y:S05]  /*3a20*/  BSYNC B2 ;  /* 0x0000000000027941 */ /* 0x000fea0003800000 */
.L_x_1587:
[----:B------:R-:W-:Y:S01]  /*3a30*/  ISETP.NE.AND P0, PT, R36, RZ, PT ;  /* 0x000000ff2400720c */ /* 0x000fe20003f05270 */
[----:B------:R-:W-:-:S12]  /*3a40*/  BSSY B2, `(.L_x_1591) ;  /* 0x0000037000027945 */ /* 0x000fd80003800000 */
[----:B------:R-:W-:Y:S05]  /*3a50*/  @!P0 BRA `(.L_x_1592) ;  /* 0x0000000000d48947 */ /* 0x000fea0003800000 */
[----:B----4-:R4:W0:Y:S01]  /*3a60*/  LDS.128 R12, [R94+0x22400] ;  /* 0x022400005e0c7984 */ /* 0x0108220000000c00 */
        /* <DEDUP_REMOVED lines=50> */
.L_x_1594:
[----:B------:R-:W-:Y:S05]  /*3d90*/  BSYNC B3 ;  /* 0x0000000000037941 */ /* 0x000fea0003800000 */
.L_x_1593:
[----:B0-----:R0:W-:Y:S02]  /*3da0*/  ST.E.128 desc[UR60][R68.64], R12 ;  /* 0x0000000c44007985 */ /* 0x0011e4000c101d3c */
.L_x_1592:
[----:B------:R-:W-:Y:S05]  /*3db0*/  BSYNC B2 ;  /* 0x0000000000027941 */ /* 0x000fea0003800000 */
.L_x_1591:
[----:B------:R-:W-:Y:S01]  /*3dc0*/  ISETP.NE.AND P0, PT, R37, RZ, PT ;  /* 0x000000ff2500720c */ /* 0x000fe20003f05270 */
[----:B------:R-:W-:-:S12]  /*3dd0*/  BSSY B2, `(.L_x_1595) ;  /* 0x0000038000027945 */ /* 0x000fd80003800000 */
[----:B------:R-:W-:Y:S05]  /*3de0*/  @!P0 BRA `(.L_x_1596) ;  /* 0x0000000000d88947 */ /* 0x000fea0003800000 */
[----:B0---4-:R0:W4:Y:S01]  /*3df0*/  LDS.128 R12, [R94+0x24400] ;  /* 0x024400005e0c7984 */ /* 0x0111220000000c00 */
[----:B------:R-:W-:Y:S01]  /*3e00*/  ISETP.GE.AND P6, PT, R109, R106, PT ;  /* 0x0000006a6d00720c */ /* 0x000fe20003fc6270 */
[----:B------:R-:W-:Y:S01]  /*3e10*/  BSSY B3, `(.L_x_1597) ;  /* 0x0000032000037945 */ /* 0x000fe20003800000 */
[----:B---3--:R-:W-:-:S04]  /*3e20*/  LEA R64, P0, R19, R108, 0x1 ;  /* 0x0000006c13407211 */ /* 0x008fc800078008ff */
[----:B--2---:R-:W-:-:S07]  /*3e30*/  LEA.HI.X R65, R19, R74, R229, 0x1, P0 ;  /* 0x0000004a13417211 */ /* 0x004fce00000f0ce5 */
        /* <DEDUP_REMOVED lines=47> */
.L_x_1598:
[----:B------:R-:W-:Y:S05]  /*4130*/  BSYNC B3 ;  /* 0x0000000000037941 */ /* 0x000fea0003800000 */
.L_x_1597:
[----:B----4-:R0:W-:Y:S02]  /*4140*/  ST.E.128 desc[UR60][R64.64], R12 ;  /* 0x0000000c40007985 */ /* 0x0101e4000c101d3c */
.L_x_1596:
[----:B------:R-:W-:Y:S05]  /*4150*/  BSYNC B2 ;  /* 0x0000000000027941 */ /* 0x000fea0003800000 */
.L_x_1595:
[----:B------:R-:W-:-:S13]  /*4160*/  ISETP.NE.AND P0, PT, R39, RZ, PT ;  /* 0x000000ff2700720c */ /* 0x000fda0003f05270 */
        /* <DEDUP_REMOVED lines=53> */
.L_x_1600:
[----:B------:R-:W-:Y:S05]  /*44c0*/  BSYNC B2 ;  /* 0x0000000000027941 */ /* 0x000fea0003800000 */
.L_x_1599:
[----:B----4-:R0:W-:Y:S02]  /*44d0*/  ST.E.128 desc[UR60][R60.64], R12 ;  /* 0x0000000c3c007985 */ /* 0x0101e4000c101d3c */
.L_x_1586:
[----:B------:R-:W-:Y:S05]  /*44e0*/  BSYNC B1 ;  /* 0x0000000000017941 */ /* 0x000fea0003800000 */
.L_x_1585:
[----:B------:R-:W-:-:S03]  /*44f0*/  UMOV UR4, 0xffffffff ;  /* 0xffffffff00047882 */ /* 0x000fc60000000000 */
[----:B------:R-:W-:Y:S05]  /*4500*/  BRA.DIV UR4, `(.L_x_1601) ;  /* 0x0000026a04387947 */ /* 0x000fea000b800000 */
[----:B-1----:R-:W1:Y:S04]  /*4510*/  SHFL.IDX PT, R114, R114, 0x1, 0x181f ;  /* 0x00381f0072727f89 */ /* 0x002e6800000e0000 */
[----:B------:R0:W0:Y:S02]  /*4520*/  SHFL.IDX PT, R58, R107, 0x1, 0x181f ;  /* 0x00381f006b3a7f89 */ /* 0x00002400000e0000 */
.L_x_2013:
        /* <DEDUP_REMOVED lines=8> */
[----:B-1----:R-:W-:-:S07]  /*45b0*/  LEA.HI.X R57, R16, R114, R17, 0x1, P0 ;  /* 0x0000007210397211 */ /* 0x002fce00000f0c11 */
[----:B0-----:R-:W-:Y:S05]  /*45c0*/  @P4 BRA `(.L_x_1606) ;  /* 0x0000000000b84947 */ /* 0x001fea0003800000 */
[----:B------:R-:W-:Y:S02]  /*45d0*/  SHF.R.U64 R11, R54, 0x10, R55 ;  /* 0x00000010360b7819 */ /* 0x000fe40000001237 */
[----:B------:R-:W-:Y:S01]  /*45e0*/  SHF.R.U64 R59, R52, 0x10, R53 ;  /* 0x00000010343b7819 */ /* 0x000fe20000001235 */
[----:B----4-:R-:W-:Y:S01]  /*45f0*/  IMAD.U32 R52, R14, 0x10000, RZ ;  /* 0x000100000e347824 */ /* 0x010fe200078e00ff */
[----:B------:R-:W-:Y:S02]  /*4600*/  SHF.R.U32.HI R60, RZ, 0x10, R55 ;  /* 0x00000010ff3c7819 */ /* 0x000fe40000011637 */
[----:B------:R-:W-:Y:S02]  /*4610*/  SHF.R.U32.HI R62, RZ, 0x10, R53 ;  /* 0x00000010ff3e7819 */ /* 0x000fe40000011635 */
[----:B------:R-:W-:Y:S01]  /*4620*/  PRMT R126, R126, 0x5410, R11 ;  /* 0x000054107e7e7816 */ /* 0x000fe2000000000b */
[----:B------:R-:W-:Y:S01]  /*4630*/  IMAD.U32 R11, R12, 0x10000, RZ ;  /* 0x000100000c0b7824 */ /* 0x000fe200078e00ff */
        /* <DEDUP_REMOVED lines=10> */
[----:B------:R-:W-:Y:S01]  /*46e0*/  FMUL.FTZ R65, R53, R61 ;  /* 0x0000003d35417220 */ /* 0x000fe20000410000 */
[----:B------:R-:W-:Y:S01]  /*46f0*/  LOP3.LUT R54, R15, 0xffff0000, RZ, 0xc0, !PT ;  /* 0xffff00000f367812 */ /* 0x000fe200078ec0ff */
[C---:B------:R-:W-:Y:S01]  /*4700*/  FMUL.FTZ R63, R13.reuse, R60 ;  /* 0x0000003c0d3f7220 */ /* 0x040fe20000410000 */
[----:B------:R-:W-:Y:S01]  /*4710*/  LOP3.LUT R12, R12, 0xffff0000, RZ, 0xc0, !PT ;  /* 0xffff00000c0c7812 */ /* 0x000fe200078ec0ff */
[----:B------:R-:W-:Y:S01]  /*4720*/  FMUL.FTZ R13, R13, R55 ;  /* 0x000000370d0d7220 */ /* 0x000fe20000410000 */
[----:B------:R-:W-:Y:S01]  /*4730*/  LOP3.LUT R127, R127, 0xffff0000, RZ, 0xc0, !PT ;  /* 0xffff00007f7f7812 */ /* 0x000fe200078ec0ff */
[----:B------:R-:W-:Y:S01]  /*4740*/  FMUL.FTZ R53, R53, R59 ;  /* 0x0000003b35357220 */ /* 0x000fe20000410000 */
[----:B------:R-:W-:Y:S01]  /*4750*/  LOP3.LUT R125, R125, 0xffff0000, RZ, 0xc0, !PT ;  /* 0xffff00007d7d7812 */ /* 0x000fe200078ec0ff */
[----:B------:R-:W-:-:S02]  /*4760*/  IMAD.U32 R126, R126, 0x10000, RZ ;  /* 0x000100007e7e7824 */ /* 0x000fc400078e00ff */
[----:B------:R-:W-:Y:S01]  /*4770*/  FFMA.FTZ R63, R14, R55, -R63 ;  /* 0x000000370e3f7223 */ /* 0x000fe2000001083f */
[----:B------:R-:W-:Y:S02]  /*4780*/  IMAD.U32 R124, R124, 0x10000, RZ ;  /* 0x000100007c7c7824 */ /* 0x000fe400078e00ff */
[----:B------:R-:W-:Y:S01]  /*4790*/  FFMA.FTZ R60, R14, R60, R13 ;  /* 0x0000003c0e3c7223 */ /* 0x000fe2000001000d */
[C---:B------:R-:W-:Y:S01]  /*47a0*/  FFMA.FTZ R65, R52.reuse, R59, -R65 ;  /* 0x0000003b34417223 */ /* 0x040fe20000010841 */
[----:B------:R-:W-:Y:S02]  /*47b0*/  IMAD.U32 R15, R15, 0x10000, RZ ;  /* 0x000100000f0f7824 */ /* 0x000fe400078e00ff */
[----:B------:R-:W-:Y:S01]  /*47c0*/  FFMA.FTZ R52, R52, R61, R53 ;  /* 0x0000003d34347223 */ /* 0x000fe20000010035 */
        /* <DEDUP_REMOVED lines=14> */
.L_x_1606:
[----:B------:R-:W-:Y:S05]  /*48b0*/  BSYNC B2 ;  /* 0x0000000000027941 */ /* 0x000fea0003800000 */
.L_x_1605:
[----:B----4-:R0:W-:Y:S02]  /*48c0*/  ST.E.128 desc[UR60][R56.64], R12 ;  /* 0x0000000c38007985 */ /* 0x0101e4000c101d3c */
.L_x_1604:
[----:B------:R-:W-:Y:S05]  /*48d0*/  BSYNC B1 ;  /* 0x0000000000017941 */ /* 0x000fea0003800000 */
.L_x_1603:
        /* <DEDUP_REMOVED lines=55> */
.L_x_1610:
[----:B------:R-:W-:Y:S05]  /*4c50*/  BSYNC B2 ;  /* 0x0000000000027941 */ /* 0x000fea0003800000 */
.L_x_1609:
[----:B----4-:R0:W-:Y:S02]  /*4c60*/  ST.E.128 desc[UR60][R52.64], R12 ;  /* 0x0000000c34007985 */ /* 0x0101e4000c101d3c */
.L_x_1608:
[----:B------:R-:W-:Y:S05]  /*4c70*/  BSYNC B1 ;  /* 0x0000000000017941 */ /* 0x000fea0003800000 */
.L_x_1607:
        /* <DEDUP_REMOVED lines=55> */
.L_x_1614:
[----:B------:R-:W-:Y:S05]  /*4ff0*/  BSYNC B2 ;  /* 0x0000000000027941 */ /* 0x000fea0003800000 */
.L_x_1613:
[----:B----4-:R0:W-:Y:S02]  /*5000*/  ST.E.128 desc[UR60][R48.64], R12 ;  /* 0x0000000c30007985 */ /* 0x0101e4000c101d3c */
.L_x_1612:
[----:B------:R-:W-:Y:S05]  /*5010*/  BSYNC B1 ;  /* 0x0000000000017941 */ /* 0x000fea0003800000 */
.L_x_1611:
[----:B------:R-:W-:-:S13]  /*5020*/  ISETP.NE.AND P0, PT, R39, RZ, PT ;  /* 0x000000ff2700720c */ /* 0x000fda0003f05270 */
        /* <DEDUP_REMOVED lines=19> */
[----:B------:R-:W-:Y:S01]  /*5160*/  LOP3.LUT R13, R13, 0xffff0000, RZ, 0xc0, !PT ;  /* 0xffff00000d0d7812 */ /* 0x000fe200078ec0ff */
[----:B------:R-:W-:Y:S01]  /*5170*/  IMAD.U32 R11, R12, 0x10000, RZ ;  /* 0x000100000c0b7824 */ /* 0x000fe200078e00ff */
[C---:B------:R-:W-:Y:S01]  /*5180*/  LOP3.LUT R45, R113.reuse, 0xffff0000, RZ, 0xc0, !PT ;  /* 0xffff0000712d7812 */ /* 0x040fe200078ec0ff */
[----:B------:R-:W-:Y:S01]  /*5190*/  IMAD.U32 R44, R112, 0x10000, RZ ;  /* 0x00010000702c7824 */ /* 0x000fe200078e00ff */
[----:B------:R-:W-:Y:S01]  /*51a0*/  LOP3.LUT R43, R110, 0xffff0000, RZ, 0xc0, !PT ;  /* 0xffff00006e2b7812 */ /* 0x000fe200078ec0ff */
[----:B------:R-:W-:Y:S01]  /*51b0*/  IMAD.U32 R113, R113, 0x10000, RZ ;  /* 0x0001000071717824 */ /* 0x000fe200078e00ff */
[----:B------:R-:W-:Y:S01]  /*51c0*/  LOP3.LUT R12, R12, 0xffff0000, RZ, 0xc0, !PT ;  /* 0xffff00000c0c7812 */ /* 0x000fe200078ec0ff */
[----:B------:R-:W-:Y:S01]  /*51d0*/  FMUL.FTZ R47, R13, R45 ;  /* 0x0000002d0d2f7220 */ /* 0x000fe20000410000 */
[----:B------:R-:W-:Y:S01]  /*51e0*/  LOP3.LUT R42, R15, 0xffff0000, RZ, 0xc0, !PT ;  /* 0xffff00000f2a7812 */ /* 0x000fe200078ec0ff */
[----:B------:R-:W-:Y:S01]  /*51f0*/  FMUL.FTZ R48, R13, R43 ;  /* 0x0000002b0d307220 */ /* 0x000fe20000410000 */
        /* <DEDUP_REMOVED lines=24> */
.L_x_1616:
[----:B------:R-:W-:Y:S05]  /*5380*/  BSYNC B1 ;  /* 0x0000000000017941 */ /* 0x000fea0003800000 */
.L_x_1615:
[----:B----4-:R0:W-:Y:S01]  /*5390*/  ST.E.128 desc[UR60][R58.64], R12 ;  /* 0x0000000c3a007985 */ /* 0x0101e2000c101d3c */
[----:B------:R-:W-:Y:S05]  /*53a0*/  BRA `(.L_x_1602) ;  /* 0x0000002c00dc7947 */ /* 0x000fea0003800000 */
.L_x_1576:
[----:B------:R-:W2:Y:S01]  /*53b0*/  LDL R11, [R1+0x10] ;  /* 0x00001000010b7983 */ /* 0x000ea20000100800 */
[----:B------:R-:W-:Y:S01]  /*53c0*/  BSSY B1, `(.L_x_1617) ;  /* 0x0000024000017945 */ /* 0x000fe20003800000 */
        /* <DEDUP_REMOVED lines=31> */
[----:B------:R0:W5:Y:S04]  /*55c0*/  @!P6 LDG.E.128 R40, desc[UR60][R56.64+0x80] ;  /* 0x0000803c3828e981 */ /* 0x000168000c1e1d00 */
[----:B------:R0:W5:Y:S04]  /*55d0*/  @!P5 LDG.E.128 R44, desc[UR60][R56.64] ;  /* 0x0000003c382cd981 */ /* 0x000168000c1e1d00 */
[----:B------:R0:W5:Y:S04]  /*55e0*/  @!P5 LDG.E.128 R52, desc[UR60][R60.64] ;  /* 0x0000003c3c34d981 */ /* 0x000168000c1e1d00 */
[----:B------:R0:W5:Y:S02]  /*55f0*/  @!P6 LDG.E.128 R48, desc[UR60][R60.64+0x80] ;  /* 0x0000803c3c30e981 */ /* 0x000164000c1e1d00 */
.L_x_1618:
[----:B------:R-:W-:Y:S05]  /*5600*/  BSYNC B1 ;  /* 0x0000000000017941 */ /* 0x000fea0003800000 */
.L_x_1617:
        /* <DEDUP_REMOVED lines=25> */
[----:B------:R-:W-:Y:S02]  /*57a0*/  LEA R12, P6, R15, UR4, 0x1 ;  /* 0x000000040f0c7c11 */ /* 0x000fe4000f8c08ff */
        /* <DEDUP_REMOVED lines=11> */
.L_x_1620:
[----:B------:R-:W-:Y:S05]  /*5860*/  BSYNC B1 ;  /* 0x0000000000017941 */ /* 0x000fea0003800000 */
.L_x_1619:
        /* <DEDUP_REMOVED lines=65> */
.L_x_1621:
[----:B------:R-:W2:Y:S01]  /*5c80*/  LDL R11, [R1+0x1c] ;  /* 0x00001c00010b7983 */ /* 0x000ea20000100800 */
[----:B------:R-:W-:Y:S01]  /*5c90*/  IMAD R90, R200, 0x8, R18 ;  /* 0x00000008c85a7824 */ /* 0x000fe200078e0212 */
[----:B------:R-:W0:Y:S01]  /*5ca0*/  LDC R116, c[0x0][0x2f4] ;  /* 0x0000bd00ff747b82 */ /* 0x000e220000000800 */
[----:B------:R-:W-:Y:S01]  /*5cb0*/  BSSY B1, `(.L_x_1622) ;  /* 0x0000004000017945 */ /* 0x000fe20003800000 */
[----:B--2---:R-:W-:-:S04]  /*5cc0*/  SHF.L.U32 R105, R11, 0x1f, RZ ;  /* 0x0000001f0b697819 */ /* 0x004fc800000006ff */
[----:B------:R-:W1:Y:S02]  /*5cd0*/  SYNCS.PHASECHK.TRANS64.TRYWAIT P6, [R90+URZ+0x30890], R105 ;  /* 0x030890695a0075a7 */ /* 0x000e6400080c017f */
[----:B01----:R-:W-:Y:S05]  /*5ce0*/  @!P6 BRA `(.L_x_1623) ;  /* 0x00000250008ce947 */ /* 0x003fea0003800000 */
.L_x_2014:
[----:B------:R-:W-:Y:S05]  /*5cf0*/  BSYNC B1 ;  /* 0x0000000000017941 */ /* 0x000fea0003800000 */
.L_x_1622:
[----:B------:R-:W-:Y:S01]  /*5d00*/  UMOV UR4, 0xffffffff ;  /* 0xffffffff00047882 */ /* 0x000fe20000000000 */
[----:B------:R-:W-:Y:S02]  /*5d10*/  IMAD.IADD R118, R116, 0x1, -R95 ;  /* 0x0000000174767824 */ /* 0x000fe400078e0a5f */
[----:B------:R-:W-:Y:S05]  /*5d20*/  BRA.DIV UR4, `(.L_x_1624) ;  /* 0x0000025204907947 */ /* 0x000fea000b800000 */
[----:B------:R1:W2:Y:S04]  /*5d30*/  SHFL.IDX PT, R109, R114, RZ, 0x181f ;  /* 0x00181fff726d7589 */ /* 0x0002a800000e0000 */
[----:B------:R1:W3:Y:S02]  /*5d40*/  SHFL.IDX PT, R108, R107, RZ, 0x181f ;  /* 0x00181fff6b6c7589 */ /* 0x0002e400000e0000 */
.L_x_2018:
[----:B------:R-:W-:Y:S04]  /*5d50*/  BSSY B1, `(.L_x_1625) ;  /* 0x00000ff000017945 */ /* 0x000fe80003800000 */
[----:B------:R-:W-:Y:S05]  /*5d60*/  @P0 BRA `(.L_x_1626) ;  /* 0x0000000c00f40947 */ /* 0x000fea0003800000 */
[----:B------:R-:W-:Y:S01]  /*5d70*/  ISETP.NE.AND P0, PT, R28, RZ, PT ;  /* 0x000000ff1c00720c */ /* 0x000fe20003f05270 */
[----:B------:R-:W-:-:S12]  /*5d80*/  BSSY B2, `(.L_x_1627) ;  /* 0x000007d000027945 */ /* 0x000fd80003800000 */
[----:B------:R-:W-:Y:S05]  /*5d90*/  @!P0 BRA `(.L_x_1628) ;  /* 0x0000000400ec8947 */ /* 0x000fea0003800000 */
[----:B------:R-:W4:Y:S04]  /*5da0*/  LDL R15, [R1+0x50] ;  /* 0x00005000010f7983 */ /* 0x000f280000100800 */
[----:B------:R-:W5:Y:S04]  /*5db0*/  LDL R14, [R1+0xa4] ;  /* 0x0000a400010e7983 */ /* 0x000f680000100800 */
[----:B------:R-:W5:Y:S01]  /*5dc0*/  LDL R13, [R1+0x58] ;  /* 0x00005800010d7983 */ /* 0x000f620000100800 */
[----:B------:R-:W-:Y:S01]  /*5dd0*/  SEL R11, R95, R118, !P2 ;  /* 0x000000765f0b7207 */ /* 0x000fe20005000000 */
[----:B------:R-:W-:Y:S01]  /*5de0*/  BSSY B3, `(.L_x_1629) ;  /* 0x0000074000037945 */ /* 0x000fe20003800000 */
[----:B---3--:R-:W-:-:S02]  /*5df0*/  LEA R110, P6, R33, R108, 0x1 ;  /* 0x0000006c216e7211 */ /* 0x008fc400078c08ff */
[----:B------:R-:W-:Y:S02]  /*5e00*/  SHF.R.S32.HI R12, RZ, 0x1f, R11 ;  /* 0x0000001fff0c7819 */ /* 0x000fe4000001140b */
[----:B--2---:R-:W-:Y:S02]  /*5e10*/  LEA.HI.X R111, R33, R109, R88, 0x1, P6 ;  /* 0x0000006d216f7211 */ /* 0x004fe400030f0c58 */
[----:B------:R-:W-:Y:S02]  /*5e20*/  LEA.HI R11, R12, R11, RZ, 0x4 ;  /* 0x0000000b0c0b7211 */ /* 0x000fe400078f20ff */
[----:B------:R-:W-:Y:S02]  /*5e30*/  ISETP.GE.AND P6, PT, R16, R106, PT ;  /* 0x0000006a1000720c */ /* 0x000fe40003fc6270 */
[----:B------:R-:W-:-:S04]  /*5e40*/  LEA.HI.SX32 R11, R11, R32, 0x1c ;  /* 0x000000200b0b7211 */ /* 0x000fc800078fe2ff */
[----:B------:R-:W-:Y:S01]  /*5e50*/  SHF.R.S32.HI R12, RZ, 0x1f, R11 ;  /* 0x0000001fff0c7819 */ /* 0x000fe2000001140b */
[----:B------:R-:W-:-:S03]  /*5e60*/  IMAD.SHL.U32 R113, R11, 0x8, RZ ;  /* 0x000000080b717824 */ /* 0x000fc600078e00ff */
[----:B------:R-:W-:Y:S02]  /*5e70*/  LEA.HI R12, R12, R11, RZ, 0x3 ;  /* 0x0000000b0c0c7211 */ /* 0x000fe400078f18ff */
[----:B------:R-:W-:-:S03]  /*5e80*/  ISETP.GE.AND P0, PT, R113, R116, PT ;  /* 0x000000747100720c */ /* 0x000fc60003f06270 */
[----:B------:R-:W-:-:S05]  /*5e90*/  IMAD.SHL.U32 R12, R12, 0x200, RZ ;  /* 0x000002000c0c7824 */ /* 0x000fca00078e00ff */
[----:B------:R-:W-:Y:S02]  /*5ea0*/  LOP3.LUT R12, R12, 0x7ffff000, RZ, 0xc0, !PT ;  /* 0x7ffff0000c0c7812 */ /* 0x000fe400078ec0ff */
[----:B----4-:R-:W-:-:S03]  /*5eb0*/  LOP3.LUT R11, R15, 0x38, R113, 0xf8, !PT ;  /* 0x000000380f0b7812 */ /* 0x010fc600078ef871 */
[----:B------:R-:W-:Y:S01]  /*5ec0*/  @!P0 IMAD.WIDE R112, R113, 0x2, R108 ;  /* 0x0000000271708825 */ /* 0x000fe200078e026c */
[----:B-----5:R-:W-:-:S04]  /*5ed0*/  LOP3.LUT R11, R11, R14, RZ, 0x3c, !PT ;  /* 0x0000000e0b0b7212 */ /* 0x020fc800078e3cff */
[----:B------:R-:W-:Y:S01]  /*5ee0*/  IADD3 R13, R11, R12, R13 ;  /* 0x0000000c0b0d7210 */ /* 0x000fe20007ffe00d */
[----:B------:R-:W-:-:S04]  /*5ef0*/  IMAD R11, R200, 0x4000, R93 ;  /* 0x00004000c80b7824 */ /* 0x000fc800078e025d */
[----:B------:R-:W-:Y:S02]  /*5f00*/  IMAD R13, R200, 0x4000, R13 ;  /* 0x00004000c80d7824 */ /* 0x000fe400078e020d */
[--C-:B------:R-:W-:Y:S02]  /*5f10*/  IMAD R11, R11, 0x2, R18.reuse ;  /* 0x000000020b0b7824 */ /* 0x100fe400078e0212 */
[----:B------:R-:W-:-:S03]  /*5f20*/  IMAD R72, R13, 0x2, R18 ;  /* 0x000000020d487824 */ /* 0x000fc600078e0212 */
[----:B------:R2:W3:Y:S04]  /*5f30*/  LDS.128 R12, [R11+0x20400] ;  /* 0x020400000b0c7984 */ /* 0x0004e80000000c00 */
[----:B------:R-:W4:Y:S01]  /*5f40*/  LDS.128 R72, [R72+0x20400] ;  /* 0x0204000048487984 */ /* 0x000f220000000c00 */
[----:B------:R-:W-:Y:S05]  /*5f50*/  @P6 BRA `(.L_x_1630) ;  /* 0x0000000400706947 */ /* 0x000fea0003800000 */
[----:B------:R-:W-:Y:S01]  /*5f60*/  SHF.R.U32.HI R147, RZ, 0x10, R53 ;  /* 0x00000010ff937819 */ /* 0x000fe20000011635 */
[----:B----4-:R-:W-:Y:S01]  /*5f70*/  IMAD.U32 R143, R75, 0x10000, RZ ;  /* 0x000100004b8f7824 */ /* 0x010fe200078e00ff */
[----:B------:R-:W-:Y:S01]  /*5f80*/  SHF.R.U32.HI R144, RZ, 0x10, R45 ;  /* 0x00000010ff907819 */ /* 0x000fe2000001162d */
[----:B---3--:R-:W-:Y:S01]  /*5f90*/  IMAD.U32 R141, R15, 0x10000, RZ ;  /* 0x000100000f8d7824 */ /* 0x008fe200078e00ff */
[--C-:B------:R-:W-:Y:S01]  /*5fa0*/  SHF.R.U64 R46, R46, 0x10, R47.reuse ;  /* 0x000000102e2e7819 */ /* 0x100fe2000000122f */
[----:B--2---:R-:W-:Y:S01]  /*5fb0*/  IMAD.U32 R11, R14, 0x10000, RZ ;  /* 0x000100000e0b7824 */ /* 0x004fe200078e00ff */
[----:B------:R-:W-:Y:S02]  /*5fc0*/  SHF.R.U32.HI R145, RZ, 0x10, R47 ;  /* 0x00000010ff917819 */ /* 0x000fe4000001162f */
[----:B------:R-:W-:Y:S01]  /*5fd0*/  SHF.R.U64 R148, R44, 0x10, R45 ;  /* 0x000000102c947819 */ /* 0x000fe2000000122d */
[----:B------:R-:W-:Y:S01]  /*5fe0*/  IMAD.U32 R44, R13, 0x10000, RZ ;  /* 0x000100000d2c7824 */ /* 0x000fe200078e00ff */
[----:B------:R-:W-:Y:S01]  /*5ff0*/  SHF.R.U64 R47, R54, 0x10, R55 ;  /* 0x00000010362f7819 */ /* 0x000fe20000001237 */
[----:B------:R-:W-:Y:S01]  /*6000*/  IMAD.U32 R45, R12, 0x10000, RZ ;  /* 0x000100000c2d7824 */ /* 0x000fe200078e00ff */
[----:B------:R-:W-:-:S02]  /*6010*/  PRMT R147, R153, 0x5410, R147 ;  /* 0x0000541099937816 */ /* 0x000fc40000000093 */
[----:B------:R-:W-:Y:S02]  /*6020*/  SHF.R.U32.HI R149, RZ, 0x10, R55 ;  /* 0x00000010ff957819 */ /* 0x000fe40000011637 */
[----:B------:R-:W-:Y:S02]  /*6030*/  LOP3.LUT R54, R75, 0xffff0000, RZ, 0xc0, !PT ;  /* 0xffff00004b367812 */ /* 0x000fe400078ec0ff */
[----:B------:R-:W-:Y:S01]  /*6040*/  LOP3.LUT R55, R13, 0xffff0000, RZ, 0xc0, !PT ;  /* 0xffff00000d377812 */ /* 0x000fe200078ec0ff */
[----:B------:R-:W-:Y:S01]  /*6050*/  IMAD.U32 R13, R73, 0x10000, RZ ;  /* 0x00010000490d7824 */ /* 0x000fe200078e00ff */
[----:B------:R-:W-:Y:S02]  /*6060*/  PRMT R75, R119, 0x5432, R144 ;  /* 0x00005432774b7816 */ /* 0x000fe40000000090 */
[----:B------:R-:W-:Y:S02]  /*6070*/  LOP3.LUT R142, R73, 0xffff0000, RZ, 0xc0, !PT ;  /* 0xffff0000498e7812 */ /* 0x000fe400078ec0ff */
[----:B------:R-:W-:Y:S01]  /*6080*/  PRMT R73, R117, 0x5432, R148 ;  /* 0x0000543275497816 */ /* 0x000fe20000000094 */
[----:B------:R-:W-:Y:S01]  /*6090*/  IMAD.U32 R148, R147, 0x10000, RZ ;  /* 0x0001000093947824 */ /* 0x000fe200078e00ff */
[----:B------:R-:W-:Y:S01]  /*60a0*/  PRMT R149, R152, 0x5410, R149 ;  /* 0x0000541098957816 */ /* 0x000fe20000000095 */
[----:B------:R-:W-:Y:S01]  /*60b0*/  IMAD.U32 R144, R75, 0x10000, RZ ;  /* 0x000100004b907824 */ /* 0x000fe200078e00ff */
[----:B------:R-:W-:Y:S01]  /*60c0*/  PRMT R47, R151, 0x5410, R47 ;  /* 0x00005410972f7816 */ /* 0x000fe2000000002f */
[----:B------:R-:W-:Y:S01]  /*60d0*/  FMUL.FTZ R151, R13, R148 ;  /* 0x000000940d977220 */ /* 0x000fe20000410000 */
[----:B------:R-:W-:Y:S01]  /*60e0*/  LOP3.LUT R147, R147, 0xffff0000, RZ, 0xc0, !PT ;  /* 0xffff000093937812 */ /* 0x000fe200078ec0ff */
[-C--:B------:R-:W-:Y:S01]  /*60f0*/  FMUL.FTZ R153, R13, R144.reuse ;  /* 0x000000900d997220 */ /* 0x080fe20000410000 */
[----:B------:R-:W-:Y:S01]  /*6100*/  SHF.R.U64 R146, R52, 0x10, R53 ;  /* 0x0000001034927819 */ /* 0x000fe20000001235 */
[----:B------:R-:W-:Y:S01]  /*6110*/  FFMA.FTZ R13, R44, R144, -R151 ;  /* 0x000000902c0d7223 */ /* 0x000fe20000010897 */
[----:B------:R-:W-:Y:S01]  /*6120*/  PRMT R145, R150, 0x5410, R145 ;  /* 0x0000541096917816 */ /* 0x000fe20000000091 */
[----:B------:R-:W-:Y:S01]  /*6130*/  IMAD.U32 R150, R149, 0x10000, RZ ;  /* 0x0001000095967824 */ /* 0x000fe200078e00ff */
[----:B------:R-:W-:Y:S01]  /*6140*/  LOP3.LUT R75, R75, 0xffff0000, RZ, 0xc0, !PT ;  /* 0xffff00004b4b7812 */ /* 0x000fe200078ec0ff */
[----:B------:R-:W-:Y:S01]  /*6150*/  FMUL.FTZ R152, R142, R147 ;  /* 0x000000938e987220 */ /* 0x000fe20000410000 */
[----:B------:R-:W-:Y:S01]  /*6160*/  PRMT R146, R120, 0x5432, R146 ;  /* 0x0000543278927816 */ /* 0x000fe20000000092 */
[----:B------:R-:W-:-:S02]  /*6170*/  IMAD.U32 R144, R145, 0x10000, RZ ;  /* 0x0001000091907824 */ /* 0x000fc400078e00ff */
[----:B------:R-:W-:Y:S01]  /*6180*/  FFMA.FTZ R44, R44, R148, R153 ;  /* 0x000000942c2c7223 */ /* 0x000fe20000010099 */
[-C--:B------:R-:W-:Y:S01]  /*6190*/  FMUL.FTZ R142, R142, R75.reuse ;  /* 0x0000004b8e8e7220 */ /* 0x080fe20000410000 */
[----:B------:R-:W-:Y:S01]  /*61a0*/  FMUL.FTZ R148, R143, R150 ;  /* 0x000000968f947220 */ /* 0x000fe20000410000 */
[----:B------:R-:W-:Y:S01]  /*61b0*/  LOP3.LUT R149, R149, 0xffff0000, RZ, 0xc0, !PT ;  /* 0xffff000095957812 */ /* 0x000fe200078ec0ff */
[----:B------:R-:W-:Y:S01]  /*61c0*/  FFMA.FTZ R152, R55, R75, -R152 ;  /* 0x0000004b37987223 */ /* 0x000fe20000010898 */
[----:B------:R-:W-:Y:S01]  /*61d0*/  LOP3.LUT R145, R145, 0xffff0000, RZ, 0xc0, !PT ;  /* 0xffff000091917812 */ /* 0x000fe200078ec0ff */
[----:B------:R-:W-:Y:S02]  /*61e0*/  IMAD.U32 R52, R72, 0x10000, RZ ;  /* 0x0001000048347824 */ /* 0x000fe400078e00ff */
[-C--:B------:R-:W-:Y:S01]  /*61f0*/  FMUL.FTZ R143, R143, R144.reuse ;  /* 0x000000908f8f7220 */ /* 0x080fe20000410000 */
[----:B------:R-:W-:Y:S02]  /*6200*/  IMAD.U32 R75, R146, 0x10000, RZ ;  /* 0x00010000924b7824 */ /* 0x000fe400078e00ff */
[----:B------:R-:W-:Y:S01]  /*6210*/  FFMA.FTZ R147, R55, R147, R142 ;  /* 0x0000009337937223 */ /* 0x000fe2000001008e */
[----:B------:R-:W-:Y:S01]  /*6220*/  FFMA.FTZ R148, R141, R144, -R148 ;  /* 0x000000908d947223 */ /* 0x000fe20000010894 */
[----:B------:R-:W-:-:S02]  /*6230*/  IMAD.U32 R55, R73, 0x10000, RZ ;  /* 0x0001000049377824 */ /* 0x000fc400078e00ff */
[C---:B------:R-:W-:Y:S01]  /*6240*/  FMUL.FTZ R142, R54.reuse, R149 ;  /* 0x00000095368e7220 */ /* 0x040fe20000410000 */
[----:B------:R-:W-:Y:S01]  /*6250*/  FMUL.FTZ R144, R54, R145 ;  /* 0x0000009136907220 */ /* 0x000fe20000410000 */
[----:B------:R-:W-:Y:S01]  /*6260*/  LOP3.LUT R53, R15, 0xffff0000, RZ, 0xc0, !PT ;  /* 0xffff00000f357812 */ /* 0x000fe200078ec0ff */
[----:B------:R-:W-:Y:S01]  /*6270*/  FFMA.FTZ R150, R141, R150, R143 ;  /* 0x000000968d967223 */ /* 0x000fe2000001008f */
[----:B------:R-:W-:Y:S01]  /*6280*/  FMUL.FTZ R54, R52, R75 ;  /* 0x0000004b34367220 */ /* 0x000fe20000410000 */
[----:B------:R-:W-:Y:S01]  /*6290*/  LOP3.LUT R72, R72, 0xffff0000, RZ, 0xc0, !PT ;  /* 0xffff000048487812 */ /* 0x000fe200078ec0ff */
[-C--:B------:R-:W-:Y:S01]  /*62a0*/  FMUL.FTZ R52, R52, R55.reuse ;  /* 0x0000003734347220 */ /* 0x080fe20000410000 */
[----:B------:R-:W-:Y:S01]  /*62b0*/  LOP3.LUT R141, R146, 0xffff0000, RZ, 0xc0, !PT ;  /* 0xffff0000928d7812 */ /* 0x000fe200078ec0ff */
[----:B------:R-:W-:Y:S01]  /*62c0*/  FFMA.FTZ R55, R45, R55, -R54 ;  /* 0x000000372d377223 */ /* 0x000fe20000010836 */
[----:B------:R-:W-:Y:S01]  /*62d0*/  PRMT R46, R115, 0x5432, R46 ;  /* 0x00005432732e7816 */ /* 0x000fe2000000002e */
[----:B------:R-:W-:Y:S01]  /*62e0*/  IMAD.U32 R15, R74, 0x10000, RZ ;  /* 0x000100004a0f7824 */ /* 0x000fe200078e00ff */
[----:B------:R-:W-:Y:S01]  /*62f0*/  LOP3.LUT R73, R73, 0xffff0000, RZ, 0xc0, !PT ;  /* 0xffff000049497812 */ /* 0x000fe200078ec0ff */
[C---:B------:R-:W-:Y:S01]  /*6300*/  FFMA.FTZ R145, R53.reuse, R145, -R142 ;  /* 0x0000009135917223 */ /* 0x040fe2000001088e */
[----:B------:R-:W-:Y:S01]  /*6310*/  LOP3.LUT R12, R12, 0xffff0000, RZ, 0xc0, !PT ;  /* 0xffff00000c0c7812 */ /* 0x000fe200078ec0ff */
[----:B------:R-:W-:Y:S01]  /*6320*/  FFMA.FTZ R149, R53, R149, R144 ;  /* 0x0000009535957223 */ /* 0x000fe20000010090 */
[----:B------:R-:W-:Y:S01]  /*6330*/  IMAD.U32 R54, R47, 0x10000, RZ ;  /* 0x000100002f367824 */ /* 0x000fe200078e00ff */
[----:B------:R-:W-:Y:S01]  /*6340*/  LOP3.LUT R74, R74, 0xffff0000, RZ, 0xc0, !PT ;  /* 0xffff00004a4a7812 */ /* 0x000fe200078ec0ff */
[C---:B------:R-:W-:Y:S01]  /*6350*/  FMUL.FTZ R53, R72.reuse, R141 ;  /* 0x0000008d48357220 */ /* 0x040fe20000410000 */
[----:B------:R-:W-:Y:S01]  /*6360*/  FFMA.FTZ R75, R45, R75, R52 ;  /* 0x0000004b2d4b7223 */ /* 0x000fe20000010034 */
[----:B------:R-:W-:Y:S01]  /*6370*/  LOP3.LUT R47, R47, 0xffff0000, RZ, 0xc0, !PT ;  /* 0xffff00002f2f7812 */ /* 0x000fe200078ec0ff */
[----:B------:R-:W-:Y:S01]  /*6380*/  FMUL.FTZ R143, R72, R73 ;  /* 0x00000049488f7220 */ /* 0x000fe20000410000 */
[C---:B------:R-:W-:Y:S01]  /*6390*/  LOP3.LUT R45, R46.reuse, 0xffff0000, RZ, 0xc0, !PT ;  /* 0xffff00002e2d7812 */ /* 0x040fe200078ec0ff */
[----:B------:R-:W-:-:S02]  /*63a0*/  IMAD.U32 R52, R46, 0x10000, RZ ;  /* 0x000100002e347824 */ /* 0x000fc400078e00ff */
[----:B------:R-:W-:Y:S01]  /*63b0*/  FFMA.FTZ R72, R12, R73, -R53 ;  /* 0x000000490c487223 */ /* 0x000fe20000010835 */
[----:B------:R-:W-:Y:S01]  /*63c0*/  LOP3.LUT R14, R14, 0xffff0000, RZ, 0xc0, !PT ;  /* 0xffff00000e0e7812 */ /* 0x000fe200078ec0ff */
[C---:B------:R-:W-:Y:S01]  /*63d0*/  FMUL.FTZ R46, R15.reuse, R54 ;  /* 0x000000360f2e7220 */ /* 0x040fe20000410000 */
[----:B------:R-:W-:Y:S01]  /*63e0*/  FMUL.FTZ R53, R74, R47 ;  /* 0x0000002f4a357220 */ /* 0x000fe20000410000 */
[----:B------:R-:W-:Y:S01]  /*63f0*/  FFMA.FTZ R12, R12, R141, R143 ;  /* 0x0000008d0c0c7223 */ /* 0x000fe2000001008f */
[----:B------:R-:W-:Y:S01]  /*6400*/  FMUL.FTZ R15, R15, R52 ;  /* 0x000000340f0f7220 */ /* 0x000fe20000410000 */
[----:B------:R-:W-:Y:S01]  /*6410*/  FMUL.FTZ R74, R74, R45 ;  /* 0x0000002d4a4a7220 */ /* 0x000fe20000410000 */
[----:B------:R-:W-:Y:S01]  /*6420*/  F2FP.BF16.F32.PACK_AB R73, R147, R44 ;  /* 0x0000002c9349723e */ /* 0x000fe200000010ff */
[C---:B------:R-:W-:Y:S01]  /*6430*/  FFMA.FTZ R46, R11.reuse, R52, -R46 ;  /* 0x000000340b2e7223 */ /* 0x040fe2000001082e */
[----:B------:R-:W-:Y:S01]  /*6440*/  FFMA.FTZ R15, R11, R54, R15 ;  /* 0x000000360b0f7223 */ /* 0x000fe2000001000f */
[----:B------:R-:W-:Y:S01]  /*6450*/  FFMA.FTZ R74, R14, R47, R74 ;  /* 0x0000002f0e4a7223 */ /* 0x000fe2000001004a */
[----:B------:R-:W-:Y:S01]  /*6460*/  F2FP.BF16.F32.PACK_AB R72, R72, R55 ;  /* 0x000000374848723e */ /* 0x000fe200000010ff */
        /* <DEDUP_REMOVED lines=11> */
.L_x_1630:
[----:B------:R-:W-:Y:S05]  /*6520*/  BSYNC B3 ;  /* 0x0000000000037941 */ /* 0x000fea0003800000 */
.L_x_1629:
[----:B---3--:R3:W-:Y:S04]  /*6530*/  ST.E.128 desc[UR60][R110.64], R12 ;  /* 0x0000000c6e007985 */ /* 0x0087e8000c101d3c */
[----:B----4-:R3:W-:Y:S02]  /*6540*/  @!P0 ST.E.128 desc[UR60][R112.64], R72 ;  /* 0x0000004870008985 */ /* 0x0107e4000c101d3c */
.L_x_1628:
[----:B------:R-:W-:Y:S05]  /*6550*/  BSYNC B2 ;  /* 0x0000000000027941 */ /* 0x000fea0003800000 */
.L_x_1627:
[----:B------:R-:W-:-:S13]  /*6560*/  ISETP.NE.AND P0, PT, R36, RZ, PT ;  /* 0x000000ff2400720c */ /* 0x000fda0003f05270 */
[----:B------:R-:W-:Y:S05]  /*6570*/  @!P0 BRA `(.L_x_1626) ;  /* 0x0000000400f08947 */ /* 0x000fea0003800000 */
[----:B---3--:R-:W3:Y:S04]  /*6580*/  LDL R15, [R1+0x50] ;  /* 0x00005000010f7983 */ /* 0x008ee80000100800 */
[----:B------:R-:W4:Y:S04]  /*6590*/  LDL R14, [R1+0xa4] ;  /* 0x0000a400010e7983 */ /* 0x000f280000100800 */
[----:B------:R-:W5:Y:S01]  /*65a0*/  LDL R13, [R1+0x58] ;  /* 0x00005800010d7983 */ /* 0x000f620000100800 */
[----:B--2---:R-:W-:Y:S01]  /*65b0*/  SEL R11, R95, R118, !P1 ;  /* 0x000000765f0b7207 */ /* 0x004fe20004800000 */
[----:B------:R-:W-:Y:S01]  /*65c0*/  BSSY B2, `(.L_x_1631) ;  /* 0x0000075000027945 */ /* 0x000fe20003800000 */
[----:B------:R-:W-:-:S02]  /*65d0*/  LEA R52, P6, R35, R108, 0x1 ;  /* 0x0000006c23347211 */ /* 0x000fc400078c08ff */
[----:B------:R-:W-:Y:S02]  /*65e0*/  SHF.R.S32.HI R12, RZ, 0x1f, R11 ;  /* 0x0000001fff0c7819 */ /* 0x000fe4000001140b */
[----:B------:R-:W-:Y:S02]  /*65f0*/  LEA.HI.X R53, R35, R109, R89, 0x1, P6 ;  /* 0x0000006d23357211 */ /* 0x000fe400030f0c59 */
        /* <DEDUP_REMOVED lines=8> */
[----:B------:R-:W-:-:S05]  /*6680*/  LOP3.LUT R12, R12, 0x7ffff000, RZ, 0xc0, !PT ;  /* 0x7ffff0000c0c7812 */ /* 0x000fca00078ec0ff */
[----:B------:R-:W-:Y:S01]  /*6690*/  @!P0 IMAD.WIDE R108, R55, 0x2, R108 ;  /* 0x00000002376c8825 */ /* 0x000fe200078e026c */
[----:B---3--:R-:W-:-:S04]  /*66a0*/  LOP3.LUT R11, R15, 0x38, R55, 0xf8, !PT ;  /* 0x000000380f0b7812 */ /* 0x008fc800078ef837 */
[----:B----4-:R-:W-:-:S04]  /*66b0*/  LOP3.LUT R11, R11, R14, RZ, 0x3c, !PT ;  /* 0x0000000e0b0b7212 */ /* 0x010fc800078e3cff */
[----:B-----5:R-:W-:Y:S01]  /*66c0*/  IADD3 R13, R11, R12, R13 ;  /* 0x0000000c0b0d7210 */ /* 0x020fe20007ffe00d */
        /* <DEDUP_REMOVED lines=8> */
[----:B--23--:R-:W-:Y:S01]  /*6750*/  IMAD.U32 R11, R14, 0x10000, RZ ;  /* 0x000100000e0b7824 */ /* 0x00cfe200078e00ff */
[----:B------:R-:W-:Y:S02]  /*6760*/  SHF.R.U32.HI R111, RZ, 0x10, R41 ;  /* 0x00000010ff6f7819 */ /* 0x000fe40000011629 */
[----:B------:R-:W-:Y:S02]  /*6770*/  SHF.R.U64 R54, R42, 0x10, R43 ;  /* 0x000000102a367819 */ /* 0x000fe4000000122b */
[----:B------:R-:W-:Y:S02]  /*6780*/  PRMT R140, R140, 0x5410, R73 ;  /* 0x000054108c8c7816 */ /* 0x000fe40000000049 */
[----:B------:R-:W-:Y:S02]  /*6790*/  PRMT R136, R136, 0x5410, R111 ;  /* 0x0000541088887816 */ /* 0x000fe4000000006f */
[----:B------:R-:W-:-:S02]  /*67a0*/  SHF.R.U32.HI R55, RZ, 0x10, R51 ;  /* 0x00000010ff377819 */ /* 0x000fc40000011633 */
[----:B------:R-:W-:Y:S01]  /*67b0*/  SHF.R.U64 R74, R48, 0x10, R49 ;  /* 0x00000010304a7819 */ /* 0x000fe20000001231 */
[----:B----4-:R-:W-:Y:S01]  /*67c0*/  IMAD.U32 R48, R45, 0x10000, RZ ;  /* 0x000100002d307824 */ /* 0x010fe200078e00ff */
[----:B------:R-:W-:Y:S01]  /*67d0*/  SHF.R.U64 R72, R50, 0x10, R51 ;  /* 0x0000001032487819 */ /* 0x000fe20000001233 */
[----:B------:R-:W-:Y:S01]  /*67e0*/  IMAD.U32 R51, R136, 0x10000, RZ ;  /* 0x0001000088337824 */ /* 0x000fe200078e00ff */
[----:B------:R-:W-:Y:S01]  /*67f0*/  PRMT R133, R133, 0x5410, R54 ;  /* 0x0000541085857816 */ /* 0x000fe20000000036 */
[----:B------:R-:W-:Y:S01]  /*6800*/  IMAD.U32 R54, R140, 0x10000, RZ ;  /* 0x000100008c367824 */ /* 0x000fe200078e00ff */
[----:B------:R-:W-:Y:S01]  /*6810*/  SHF.R.U32.HI R75, RZ, 0x10, R43 ;  /* 0x00000010ff4b7819 */ /* 0x000fe2000001162b */
[----:B------:R-:W-:Y:S01]  /*6820*/  IMAD.U32 R50, R47, 0x10000, RZ ;  /* 0x000100002f327824 */ /* 0x000fe200078e00ff */
[----:B------:R-:W-:Y:S01]  /*6830*/  PRMT R138, R138, 0x5410, R55 ;  /* 0x000054108a8a7816 */ /* 0x000fe20000000037 */
[----:B------:R-:W-:Y:S01]  /*6840*/  IMAD.U32 R43, R15, 0x10000, RZ ;  /* 0x000100000f2b7824 */ /* 0x000fe200078e00ff */
[----:B------:R-:W-:Y:S01]  /*6850*/  SHF.R.U64 R110, R40, 0x10, R41 ;  /* 0x00000010286e7819 */ /* 0x000fe20000001229 */
[----:B------:R-:W-:Y:S01]  /*6860*/  IMAD.U32 R41, R13, 0x10000, RZ ;  /* 0x000100000d297824 */ /* 0x000fe200078e00ff */
[----:B------:R-:W-:Y:S01]  /*6870*/  PRMT R137, R137, 0x5410, R72 ;  /* 0x0000541089897816 */ /* 0x000fe20000000048 */
[----:B------:R-:W-:Y:S01]  /*6880*/  FMUL.FTZ R72, R48, R54 ;  /* 0x0000003630487220 */ /* 0x000fe20000410000 */
[----:B------:R-:W-:Y:S01]  /*6890*/  LOP3.LUT R49, R45, 0xffff0000, RZ, 0xc0, !PT ;  /* 0xffff00002d317812 */ /* 0x000fe200078ec0ff */
[----:B------:R-:W-:Y:S01]  /*68a0*/  IMAD.U32 R45, R44, 0x10000, RZ ;  /* 0x000100002c2d7824 */ /* 0x000fe200078e00ff */
[----:B------:R-:W-:Y:S01]  /*68b0*/  PRMT R139, R139, 0x5410, R74 ;  /* 0x000054108b8b7816 */ /* 0x000fe2000000004a */
[-C--:B------:R-:W-:Y:S01]  /*68c0*/  FMUL.FTZ R74, R48, R51.reuse ;  /* 0x00000033304a7220 */ /* 0x080fe20000410000 */
[----:B------:R-:W-:Y:S01]  /*68d0*/  LOP3.LUT R140, R140, 0xffff0000, RZ, 0xc0, !PT ;  /* 0xffff00008c8c7812 */ /* 0x000fe200078ec0ff */
[----:B------:R-:W-:Y:S01]  /*68e0*/  IMAD.U32 R48, R138, 0x10000, RZ ;  /* 0x000100008a307824 */ /* 0x000fe200078e00ff */
[----:B------:R-:W-:Y:S01]  /*68f0*/  PRMT R134, R134, 0x5410, R75 ;  /* 0x0000541086867816 */ /* 0x000fe2000000004b */
[----:B------:R-:W-:Y:S01]  /*6900*/  FFMA.FTZ R72, R41, R51, -R72 ;  /* 0x0000003329487223 */ /* 0x000fe20000010848 */
[----:B------:R-:W-:Y:S01]  /*6910*/  LOP3.LUT R136, R136, 0xffff0000, RZ, 0xc0, !PT ;  /* 0xffff000088887812 */ /* 0x000fe200078ec0ff */
[----:B------:R-:W-:Y:S01]  /*6920*/  FMUL.FTZ R51, R49, R140 ;  /* 0x0000008c31337220 */ /* 0x000fe20000410000 */
[----:B------:R-:W-:Y:S01]  /*6930*/  LOP3.LUT R42, R13, 0xffff0000, RZ, 0xc0, !PT ;  /* 0xffff00000d2a7812 */ /* 0x000fe200078ec0ff */
[----:B------:R-:W-:Y:S01]  /*6940*/  FFMA.FTZ R74, R41, R54, R74 ;  /* 0x00000036294a7223 */ /* 0x000fe2000001004a */
[----:B------:R-:W-:-:S02]  /*6950*/  IMAD.U32 R41, R134, 0x10000, RZ ;  /* 0x0001000086297824 */ /* 0x000fc400078e00ff */
[----:B------:R-:W-:Y:S01]  /*6960*/  FMUL.FTZ R49, R49, R136 ;  /* 0x0000008831317220 */ /* 0x000fe20000410000 */
[----:B------:R-:W-:Y:S01]  /*6970*/  PRMT R135, R135, 0x5410, R110 ;  /* 0x0000541087877816 */ /* 0x000fe2000000006e */
[----:B------:R-:W-:Y:S01]  /*6980*/  FMUL.FTZ R54, R50, R48 ;  /* 0x0000003032367220 */ /* 0x000fe20000410000 */
[----:B------:R-:W-:Y:S01]  /*6990*/  FFMA.FTZ R51, R42, R136, -R51 ;  /* 0x000000882a337223 */ /* 0x000fe20000010833 */
[-C--:B------:R-:W-:Y:S01]  /*69a0*/  FMUL.FTZ R55, R50, R41.reuse ;  /* 0x0000002932377220 */ /* 0x080fe20000410000 */
[----:B------:R-:W-:Y:S01]  /*69b0*/  FFMA.FTZ R49, R42, R140, R49 ;  /* 0x0000008c2a317223 */ /* 0x000fe20000010031 */
[----:B------:R-:W-:Y:S01]  /*69c0*/  FFMA.FTZ R54, R43, R41, -R54 ;  /* 0x000000292b367223 */ /* 0x000fe20000010836 */
[----:B------:R-:W-:Y:S01]  /*69d0*/  IMAD.U32 R42, R139, 0x10000, RZ ;  /* 0x000100008b2a7824 */ /* 0x000fe200078e00ff */
[----:B------:R-:W-:Y:S01]  /*69e0*/  LOP3.LUT R47, R47, 0xffff0000, RZ, 0xc0, !PT ;  /* 0xffff00002f2f7812 */ /* 0x000fe200078ec0ff */
[----:B------:R-:W-:Y:S01]  /*69f0*/  IMAD.U32 R41, R135, 0x10000, RZ ;  /* 0x0001000087297824 */ /* 0x000fe200078e00ff */
[----:B------:R-:W-:Y:S01]  /*6a00*/  LOP3.LUT R138, R138, 0xffff0000, RZ, 0xc0, !PT ;  /* 0xffff00008a8a7812 */ /* 0x000fe200078ec0ff */
[----:B------:R-:W-:Y:S01]  /*6a10*/  FFMA.FTZ R55, R43, R48, R55 ;  /* 0x000000302b377223 */ /* 0x000fe20000010037 */
[----:B------:R-:W-:Y:S01]  /*6a20*/  LOP3.LUT R134, R134, 0xffff0000, RZ, 0xc0, !PT ;  /* 0xffff000086867812 */ /* 0x000fe200078ec0ff */
[----:B------:R-:W-:Y:S01]  /*6a30*/  FMUL.FTZ R43, R45, R42 ;  /* 0x0000002a2d2b7220 */ /* 0x000fe20000410000 */
[----:B------:R-:W-:Y:S01]  /*6a40*/  IMAD.U32 R40, R12, 0x10000, RZ ;  /* 0x000100000c287824 */ /* 0x000fe200078e00ff */
[----:B------:R-:W-:Y:S01]  /*6a50*/  LOP3.LUT R15, R15, 0xffff0000, RZ, 0xc0, !PT ;  /* 0xffff00000f0f7812 */ /* 0x000fe200078ec0ff */
[-C--:B------:R-:W-:Y:S01]  /*6a60*/  FMUL.FTZ R45, R45, R41.reuse ;  /* 0x000000292d2d7220 */ /* 0x080fe20000410000 */
[----:B------:R-:W-:Y:S01]  /*6a70*/  LOP3.LUT R44, R44, 0xffff0000, RZ, 0xc0, !PT ;  /* 0xffff00002c2c7812 */ /* 0x000fe200078ec0ff */
[C---:B------:R-:W-:Y:S01]  /*6a80*/  FMUL.FTZ R48, R47.reuse, R138 ;  /* 0x0000008a2f307220 */ /* 0x040fe20000410000 */
[----:B------:R-:W-:Y:S01]  /*6a90*/  FMUL.FTZ R50, R47, R134 ;  /* 0x000000862f327220 */ /* 0x000fe20000410000 */
[----:B------:R-:W-:Y:S01]  /*6aa0*/  LOP3.LUT R139, R139, 0xffff0000, RZ, 0xc0, !PT ;  /* 0xffff00008b8b7812 */ /* 0x000fe200078ec0ff */
[----:B------:R-:W-:Y:S01]  /*6ab0*/  FFMA.FTZ R45, R40, R42, R45 ;  /* 0x0000002a282d7223 */ /* 0x000fe2000001002d */
[----:B------:R-:W-:Y:S01]  /*6ac0*/  LOP3.LUT R135, R135, 0xffff0000, RZ, 0xc0, !PT ;  /* 0xffff000087877812 */ /* 0x000fe200078ec0ff */
[----:B------:R-:W-:Y:S01]  /*6ad0*/  IMAD.U32 R13, R46, 0x10000, RZ ;  /* 0x000100002e0d7824 */ /* 0x000fe200078e00ff */
[----:B------:R-:W-:Y:S01]  /*6ae0*/  LOP3.LUT R12, R12, 0xffff0000, RZ, 0xc0, !PT ;  /* 0xffff00000c0c7812 */ /* 0x000fe200078ec0ff */
[C---:B------:R-:W-:Y:S01]  /*6af0*/  FFMA.FTZ R47, R15.reuse, R134, -R48 ;  /* 0x000000860f2f7223 */ /* 0x040fe20000010830 */
[----:B------:R-:W-:Y:S01]  /*6b00*/  FFMA.FTZ R50, R15, R138, R50 ;  /* 0x0000008a0f327223 */ /* 0x000fe20000010032 */
[----:B------:R-:W-:Y:S01]  /*6b10*/  FFMA.FTZ R43, R40, R41, -R43 ;  /* 0x00000029282b7223 */ /* 0x000fe2000001082b */
[----:B------:R-:W-:Y:S01]  /*6b20*/  IMAD.U32 R42, R137, 0x10000, RZ ;  /* 0x00010000892a7824 */ /* 0x000fe200078e00ff */
[----:B------:R-:W-:Y:S01]  /*6b30*/  LOP3.LUT R46, R46, 0xffff0000, RZ, 0xc0, !PT ;  /* 0xffff00002e2e7812 */ /* 0x000fe200078ec0ff */
[C---:B------:R-:W-:Y:S01]  /*6b40*/  FMUL.FTZ R15, R44.reuse, R139 ;  /* 0x0000008b2c0f7220 */ /* 0x040fe20000410000 */
[----:B------:R-:W-:Y:S01]  /*6b50*/  IMAD.U32 R40, R133, 0x10000, RZ ;  /* 0x0001000085287824 */ /* 0x000fe200078e00ff */
[----:B------:R-:W-:Y:S01]  /*6b60*/  LOP3.LUT R137, R137, 0xffff0000, RZ, 0xc0, !PT ;  /* 0xffff000089897812 */ /* 0x000fe200078ec0ff */
[-C--:B------:R-:W-:Y:S01]  /*6b70*/  FMUL.FTZ R41, R44, R135.reuse ;  /* 0x000000872c297220 */ /* 0x080fe20000410000 */
[----:B------:R-:W-:Y:S01]  /*6b80*/  LOP3.LUT R133, R133, 0xffff0000, RZ, 0xc0, !PT ;  /* 0xffff000085857812 */ /* 0x000fe200078ec0ff */
[----:B------:R-:W-:Y:S01]  /*6b90*/  FFMA.FTZ R44, R12, R135, -R15 ;  /* 0x000000870c2c7223 */ /* 0x000fe2000001080f */
[----:B------:R-:W-:Y:S01]  /*6ba0*/  LOP3.LUT R14, R14, 0xffff0000, RZ, 0xc0, !PT ;  /* 0xffff00000e0e7812 */ /* 0x000fe200078ec0ff */
[C---:B------:R-:W-:Y:S01]  /*6bb0*/  FMUL.FTZ R48, R13.reuse, R42 ;  /* 0x0000002a0d307220 */ /* 0x040fe20000410000 */
[C---:B------:R-:W-:Y:S01]  /*6bc0*/  FMUL.FTZ R15, R46.reuse, R137 ;  /* 0x000000892e0f7220 */ /* 0x040fe20000410000 */
[-C--:B------:R-:W-:Y:S01]  /*6bd0*/  FMUL.FTZ R13, R13, R40.reuse ;  /* 0x000000280d0d7220 */ /* 0x080fe20000410000 */
[-C--:B------:R-:W-:Y:S01]  /*6be0*/  FMUL.FTZ R46, R46, R133.reuse ;  /* 0x000000852e2e7220 */ /* 0x080fe20000410000 */
[C---:B------:R-:W-:Y:S01]  /*6bf0*/  FFMA.FTZ R48, R11.reuse, R40, -R48 ;  /* 0x000000280b307223 */ /* 0x040fe20000010830 */
        /* <DEDUP_REMOVED lines=14> */
[----:B------:R-:W-:-:S02]  /*6ce0*/  IMAD.MOV.U32 R13, RZ, RZ, R51 ;  /* 0x000000ffff0d7224 */ /* 0x000fc400078e0033 */
[----:B------:R-:W-:Y:S02]  /*6cf0*/  IMAD.MOV.U32 R45, RZ, RZ, R49 ;  /* 0x000000ffff2d7224 */ /* 0x000fe400078e0031 */
[----:B------:R-:W-:-:S07]  /*6d00*/  IMAD.MOV.U32 R47, RZ, RZ, R55 ;  /* 0x000000ffff2f7224 */ /* 0x000fce00078e0037 */
.L_x_1632:
[----:B------:R-:W-:Y:S05]  /*6d10*/  BSYNC B2 ;  /* 0x0000000000027941 */ /* 0x000fea0003800000 */
.L_x_1631:
[----:B---3--:R3:W-:Y:S04]  /*6d20*/  ST.E.128 desc[UR60][R52.64], R12 ;  /* 0x0000000c34007985 */ /* 0x0087e8000c101d3c */
[----:B----4-:R3:W-:Y:S02]  /*6d30*/  @!P0 ST.E.128 desc[UR60][R108.64], R44 ;  /* 0x0000002c6c008985 */ /* 0x0107e4000c101d3c */
.L_x_1626:
[----:B------:R-:W-:Y:S05]  /*6d40*/  BSYNC B1 ;  /* 0x0000000000017941 */ /* 0x000fea0003800000 */
.L_x_1625:
[----:B------:R-:W-:-:S03]  /*6d50*/  UMOV UR4, 0xffffffff ;  /* 0xffffffff00047882 */ /* 0x000fc60000000000 */
[----:B------:R-:W-:Y:S05]  /*6d60*/  BRA.DIV UR4, `(.L_x_1633) ;  /* 0x0000024204cc7947 */ /* 0x000fea000b800000 */
[----:B---3--:R3:W4:Y:S04]  /*6d70*/  SHFL.IDX PT, R45, R114, 0x1, 0x181f ;  /* 0x00381f00722d7f89 */ /* 0x00872800000e0000 */
[----:B------:R3:W0:Y:S02]  /*6d80*/  SHFL.IDX PT, R44, R107, 0x1, 0x181f ;  /* 0x00381f006b2c7f89 */ /* 0x00062400000e0000 */
.L_x_2022:
[----:B------:R-:W-:Y:S05]  /*6d90*/  @P4 BRA `(.L_x_1602) ;  /* 0x0000001400604947 */ /* 0x000fea0003800000 */
[----:B------:R-:W-:Y:S01]  /*6da0*/  ISETP.NE.AND P0, PT, R28, RZ, PT ;  /* 0x000000ff1c00720c */ /* 0x000fe20003f05270 */
[----:B------:R-:W-:-:S12]  /*6db0*/  BSSY B1, `(.L_x_1634) ;  /* 0x000007d000017945 */ /* 0x000fd80003800000 */
[----:B------:R-:W-:Y:S05]  /*6dc0*/  @!P0 BRA `(.L_x_1635) ;  /* 0x0000000400ec8947 */ /* 0x000fea0003800000 */
[----:B------:R-:W5:Y:S04]  /*6dd0*/  LDL R15, [R1+0x4c] ;  /* 0x00004c00010f7983 */ /* 0x000f680000100800 */
[----:B------:R-:W3:Y:S04]  /*6de0*/  LDL R14, [R1+0xa0] ;  /* 0x0000a000010e7983 */ /* 0x000ee80000100800 */
[----:B------:R-:W3:Y:S01]  /*6df0*/  LDL R13, [R1+0x54] ;  /* 0x00005400010d7983 */ /* 0x000ee20000100800 */
[----:B--2---:R-:W-:Y:S01]  /*6e00*/  SEL R11, R95, R118, !P2 ;  /* 0x000000765f0b7207 */ /* 0x004fe20005000000 */
[----:B------:R-:W-:Y:S01]  /*6e10*/  BSSY B2, `(.L_x_1636) ;  /* 0x0000074000027945 */ /* 0x000fe20003800000 */
[----:B------:R-:W-:-:S02]  /*6e20*/  ISETP.GE.AND P4, PT, R16, R106, PT ;  /* 0x0000006a1000720c */ /* 0x000fc40003f86270 */
[----:B------:R-:W-:Y:S02]  /*6e30*/  SHF.R.S32.HI R12, RZ, 0x1f, R11 ;  /* 0x0000001fff0c7819 */ /* 0x000fe4000001140b */
[C---:B0-----:R-:W-:Y:S02]  /*6e40*/  LEA R46, P0, R33.reuse, R44, 0x1 ;  /* 0x0000002c212e7211 */ /* 0x041fe400078008ff */
[----:B------:R-:W-:Y:S02]  /*6e50*/  LEA.HI R11, R12, R11, RZ, 0x4 ;  /* 0x0000000b0c0b7211 */ /* 0x000fe400078f20ff */
[----:B----4-:R-:W-:Y:S02]  /*6e60*/  LEA.HI.X R47, R33, R45, R88, 0x1, P0 ;  /* 0x0000002d212f7211 */ /* 0x010fe400000f0c58 */
[----:B------:R-:W-:-:S04]  /*6e70*/  LEA.HI.SX32 R11, R11, R32, 0x1c ;  /* 0x000000200b0b7211 */ /* 0x000fc800078fe2ff */
[----:B------:R-:W-:Y:S01]  /*6e80*/  SHF.R.S32.HI R12, RZ, 0x1f, R11 ;  /* 0x0000001fff0c7819 */ /* 0x000fe2000001140b */
[----:B------:R-:W-:-:S03]  /*6e90*/  IMAD.SHL.U32 R49, R11, 0x8, RZ ;  /* 0x000000080b317824 */ /* 0x000fc600078e00ff */
[----:B------:R-:W-:Y:S02]  /*6ea0*/  LEA.HI R12, R12, R11, RZ, 0x3 ;  /* 0x0000000b0c0c7211 */ /* 0x000fe400078f18ff */
[----:B------:R-:W-:-:S03]  /*6eb0*/  ISETP.GE.AND P6, PT, R49, R116, PT ;  /* 0x000000743100720c */ /* 0x000fc60003fc6270 */
[----:B------:R-:W-:-:S05]  /*6ec0*/  IMAD.SHL.U32 R12, R12, 0x200, RZ ;  /* 0x000002000c0c7824 */ /* 0x000fca00078e00ff */
[----:B------:R-:W-:Y:S02]  /*6ed0*/  LOP3.LUT R12, R12, 0x7ffff000, RZ, 0xc0, !PT ;  /* 0x7ffff0000c0c7812 */ /* 0x000fe400078ec0ff */
[----:B-----5:R-:W-:-:S03]  /*6ee0*/  LOP3.LUT R11, R15, 0x38, R49, 0xf8, !PT ;  /* 0x000000380f0b7812 */ /* 0x020fc600078ef831 */
[----:B------:R-:W-:Y:S01]  /*6ef0*/  @!P6 IMAD.WIDE R48, R49, 0x2, R44 ;  /* 0x000000023130e825 */ /* 0x000fe200078e022c */
[----:B---3--:R-:W-:-:S04]  /*6f00*/  LOP3.LUT R11, R11, R14, RZ, 0x3c, !PT ;  /* 0x0000000e0b0b7212 */ /* 0x008fc800078e3cff */
[----:B------:R-:W-:Y:S01]  /*6f10*/  IADD3 R13, R11, R12, R13 ;  /* 0x0000000c0b0d7210 */ /* 0x000fe20007ffe00d */
[----:B------:R-:W-:-:S04]  /*6f20*/  IMAD R11, R200, 0x4000, R91 ;  /* 0x00004000c80b7824 */ /* 0x000fc800078e025b */
[----:B------:R-:W-:Y:S02]  /*6f30*/  IMAD R13, R200, 0x4000, R13 ;  /* 0x00004000c80d7824 */ /* 0x000fe400078e020d */
[--C-:B------:R-:W-:Y:S02]  /*6f40*/  IMAD R11, R11, 0x2, R18.reuse ;  /* 0x000000020b0b7824 */ /* 0x100fe400078e0212 */
[----:B------:R-:W-:-:S03]  /*6f50*/  IMAD R40, R13, 0x2, R18 ;  /* 0x000000020d287824 */ /* 0x000fc600078e0212 */
[----:B------:R0:W2:Y:S04]  /*6f60*/  LDS.128 R12, [R11+0x20400] ;  /* 0x020400000b0c7984 */ /* 0x0000a80000000c00 */
[----:B------:R-:W3:Y:S01]  /*6f70*/  LDS.128 R40, [R40+0x20400] ;  /* 0x0204000028287984 */ /* 0x000ee20000000c00 */
[----:B------:R-:W-:Y:S05]  /*6f80*/  @P4 BRA `(.L_x_1637) ;  /* 0x0000000400704947 */ /* 0x000fea0003800000 */
[----:B------:R-:W-:Y:S01]  /*6f90*/  SHF.R.U64 R74, R60, 0x10, R61 ;  /* 0x000000103c4a7819 */ /* 0x000fe2000000123d */
[----:B---3--:R-:W-:Y:S01]  /*6fa0*/  IMAD.U32 R53, R41, 0x10000, RZ ;  /* 0x0001000029357824 */ /* 0x008fe200078e00ff */
        /* <DEDUP_REMOVED lines=10> */
[----:B------:R-:W-:Y:S01]  /*7050*/  SHF.R.U64 R68, R70, 0x10, R71 ;  /* 0x0000001046447819 */ /* 0x000fe20000001247 */
[----:B------:R-:W-:Y:S01]  /*7060*/  IMAD.U32 R61, R128, 0x10000, RZ ;  /* 0x00010000803d7824 */ /* 0x000fe200078e00ff */
[----:B------:R-:W-:Y:S02]  /*7070*/  SHF.R.U32.HI R63, RZ, 0x10, R63 ;  /* 0x00000010ff3f7819 */ /* 0x000fe4000001163f */
[----:B------:R-:W-:Y:S01]  /*7080*/  SHF.R.U32.HI R71, RZ, 0x10, R71 ;  /* 0x00000010ff477819 */ /* 0x000fe20000011647 */
[----:B------:R-:W-:Y:S01]  /*7090*/  FMUL.FTZ R69, R53, R61 ;  /* 0x0000003d35457220 */ /* 0x000fe20000410000 */
[----:B------:R-:W-:Y:S01]  /*70a0*/  PRMT R125, R125, 0x5410, R62 ;  /* 0x000054107d7d7816 */ /* 0x000fe2000000003e */
[----:B------:R-:W-:Y:S01]  /*70b0*/  IMAD.U32 R62, R132, 0x10000, RZ ;  /* 0x00010000843e7824 */ /* 0x000fe200078e00ff */
[----:B------:R-:W-:-:S02]  /*70c0*/  PRMT R126, R126, 0x5410, R63 ;  /* 0x000054107e7e7816 */ /* 0x000fc4000000003f */
[----:B------:R-:W-:Y:S01]  /*70d0*/  PRMT R130, R130, 0x5410, R71 ;  /* 0x0000541082827816 */ /* 0x000fe20000000047 */
[-C--:B------:R-:W-:Y:S01]  /*70e0*/  FMUL.FTZ R63, R53, R62.reuse ;  /* 0x0000003e353f7220 */ /* 0x080fe20000410000 */
[----:B------:R-:W-:Y:S01]  /*70f0*/  LOP3.LUT R54, R41, 0xffff0000, RZ, 0xc0, !PT ;  /* 0xffff000029367812 */ /* 0x000fe200078ec0ff */
[----:B------:R-:W-:Y:S01]  /*7100*/  FFMA.FTZ R69, R50, R62, R69 ;  /* 0x0000003e32457223 */ /* 0x000fe20000010045 */
[----:B------:R-:W-:Y:S01]  /*7110*/  LOP3.LUT R132, R132, 0xffff0000, RZ, 0xc0, !PT ;  /* 0xffff000084847812 */ /* 0x000fe200078ec0ff */
[----:B------:R-:W-:Y:S01]  /*7120*/  FFMA.FTZ R63, R50, R61, -R63 ;  /* 0x0000003d323f7223 */ /* 0x000fe2000001083f */
[----:B------:R-:W-:Y:S01]  /*7130*/  LOP3.LUT R128, R128, 0xffff0000, RZ, 0xc0, !PT ;  /* 0xffff000080807812 */ /* 0x000fe200078ec0ff */
[----:B------:R-:W-:Y:S01]  /*7140*/  IMAD.U32 R53, R130, 0x10000, RZ ;  /* 0x0001000082357824 */ /* 0x000fe200078e00ff */
[----:B------:R-:W-:Y:S01]  /*7150*/  PRMT R129, R129, 0x5410, R68 ;  /* 0x0000541081817816 */ /* 0x000fe20000000044 */
[----:B------:R-:W-:Y:S01]  /*7160*/  IMAD.U32 R50, R126, 0x10000, RZ ;  /* 0x000100007e327824 */ /* 0x000fe200078e00ff */
[----:B------:R-:W-:Y:S01]  /*7170*/  LOP3.LUT R13, R13, 0xffff0000, RZ, 0xc0, !PT ;  /* 0xffff00000d0d7812 */ /* 0x000fe200078ec0ff */
[----:B------:R-:W-:Y:S01]  /*7180*/  FMUL.FTZ R68, R54, R132 ;  /* 0x0000008436447220 */ /* 0x000fe20000410000 */
[----:B------:R-:W-:Y:S01]  /*7190*/  LOP3.LUT R52, R40, 0xffff0000, RZ, 0xc0, !PT ;  /* 0xffff000028347812 */ /* 0x000fe200078ec0ff */
[----:B------:R-:W-:Y:S01]  /*71a0*/  FMUL.FTZ R54, R54, R128 ;  /* 0x0000008036367220 */ /* 0x000fe20000410000 */
[----:B------:R-:W-:Y:S01]  /*71b0*/  LOP3.LUT R60, R43, 0xffff0000, RZ, 0xc0, !PT ;  /* 0xffff00002b3c7812 */ /* 0x000fe200078ec0ff */
[----:B------:R-:W-:Y:S01]  /*71c0*/  IMAD.U32 R40, R15, 0x10000, RZ ;  /* 0x000100000f287824 */ /* 0x000fe200078e00ff */
[----:B------:R-:W-:Y:S01]  /*71d0*/  LOP3.LUT R130, R130, 0xffff0000, RZ, 0xc0, !PT ;  /* 0xffff000082827812 */ /* 0x000fe200078ec0ff */
[-C--:B------:R-:W-:Y:S01]  /*71e0*/  FMUL.FTZ R61, R55, R53.reuse ;  /* 0x00000035373d7220 */ /* 0x080fe20000410000 */
[----:B------:R-:W-:Y:S01]  /*71f0*/  PRMT R131, R131, 0x5410, R72 ;  /* 0x0000541083837816 */ /* 0x000fe20000000048 */
[----:B------:R-:W-:Y:S01]  /*7200*/  FMUL.FTZ R62, R55, R50 ;  /* 0x00000032373e7220 */ /* 0x000fe20000410000 */
[----:B------:R-:W-:Y:S01]  /*7210*/  PRMT R127, R127, 0x5410, R74 ;  /* 0x000054107f7f7816 */ /* 0x000fe2000000004a */
[----:B------:R-:W-:Y:S01]  /*7220*/  FFMA.FTZ R132, R13, R132, R54 ;  /* 0x000000840d847223 */ /* 0x000fe20000010036 */
[----:B------:R-:W-:Y:S01]  /*7230*/  LOP3.LUT R126, R126, 0xffff0000, RZ, 0xc0, !PT ;  /* 0xffff00007e7e7812 */ /* 0x000fe200078ec0ff */
[----:B------:R-:W-:Y:S01]  /*7240*/  FFMA.FTZ R61, R40, R50, -R61 ;  /* 0x00000032283d7223 */ /* 0x000fe2000001083d */
[----:B------:R-:W-:Y:S01]  /*7250*/  LOP3.LUT R41, R15, 0xffff0000, RZ, 0xc0, !PT ;  /* 0xffff00000f297812 */ /* 0x000fe200078ec0ff */
[----:B------:R-:W-:Y:S01]  /*7260*/  FMUL.FTZ R54, R60, R130 ;  /* 0x000000823c367220 */ /* 0x000fe20000410000 */
[----:B------:R-:W-:Y:S01]  /*7270*/  FFMA.FTZ R62, R40, R53, R62 ;  /* 0x00000035283e7223 */ /* 0x000fe2000001003e */
[----:B------:R-:W-:-:S02]  /*7280*/  IMAD.U32 R50, R131, 0x10000, RZ ;  /* 0x0001000083327824 */ /* 0x000fc400078e00ff */
[-C--:B------:R-:W-:Y:S01]  /*7290*/  FMUL.FTZ R60, R60, R126.reuse ;  /* 0x0000007e3c3c7220 */ /* 0x080fe20000410000 */
[----:B------:R-:W-:Y:S02]  /*72a0*/  IMAD.U32 R40, R127, 0x10000, RZ ;  /* 0x000100007f287824 */ /* 0x000fe400078e00ff */
[----:B------:R-:W-:Y:S01]  /*72b0*/  FFMA.FTZ R126, R41, R126, -R54 ;  /* 0x0000007e297e7223 */ /* 0x000fe20000010836 */
[----:B------:R-:W-:Y:S01]  /*72c0*/  FMUL.FTZ R54, R51, R50 ;  /* 0x0000003233367220 */ /* 0x000fe20000410000 */
[----:B------:R-:W-:Y:S01]  /*72d0*/  LOP3.LUT R131, R131, 0xffff0000, RZ, 0xc0, !PT ;  /* 0xffff000083837812 */ /* 0x000fe200078ec0ff */
[----:B------:R-:W-:Y:S01]  /*72e0*/  FMUL.FTZ R51, R51, R40 ;  /* 0x0000002833337220 */ /* 0x000fe20000410000 */
[----:B------:R-:W-:Y:S01]  /*72f0*/  LOP3.LUT R127, R127, 0xffff0000, RZ, 0xc0, !PT ;  /* 0xffff00007f7f7812 */ /* 0x000fe200078ec0ff */
[----:B------:R-:W-:Y:S01]  /*7300*/  FFMA.FTZ R68, R13, R128, -R68 ;  /* 0x000000800d447223 */ /* 0x000fe20000010844 */
[----:B------:R-:W-:Y:S01]  /*7310*/  LOP3.LUT R12, R12, 0xffff0000, RZ, 0xc0, !PT ;  /* 0xffff00000c0c7812 */ /* 0x000fe200078ec0ff */
[----:B------:R-:W-:Y:S01]  /*7320*/  FFMA.FTZ R51, R11, R50, R51 ;  /* 0x000000320b337223 */ /* 0x000fe20000010033 */
[----:B------:R-:W-:-:S02]  /*7330*/  IMAD.U32 R43, R42, 0x10000, RZ ;  /* 0x000100002a2b7824 */ /* 0x000fc400078e00ff */
[----:B------:R-:W-:Y:S01]  /*7340*/  FMUL.FTZ R13, R52, R131 ;  /* 0x00000083340d7220 */ /* 0x000fe20000410000 */
[----:B------:R-:W-:Y:S01]  /*7350*/  FFMA.FTZ R54, R11, R40, -R54 ;  /* 0x000000280b367223 */ /* 0x000fe20000010836 */
[----:B------:R-:W-:Y:S01]  /*7360*/  IMAD.U32 R50, R129, 0x10000, RZ ;  /* 0x0001000081327824 */ /* 0x000fe200078e00ff */
[----:B------:R-:W-:Y:S01]  /*7370*/  LOP3.LUT R42, R42, 0xffff0000, RZ, 0xc0, !PT ;  /* 0xffff00002a2a7812 */ /* 0x000fe200078ec0ff */
[-C--:B------:R-:W-:Y:S01]  /*7380*/  FMUL.FTZ R11, R52, R127.reuse ;  /* 0x0000007f340b7220 */ /* 0x080fe20000410000 */
[----:B------:R-:W-:Y:S01]  /*7390*/  IMAD.U32 R40, R125, 0x10000, RZ ;  /* 0x000100007d287824 */ /* 0x000fe200078e00ff */
[----:B------:R-:W-:Y:S01]  /*73a0*/  LOP3.LUT R129, R129, 0xffff0000, RZ, 0xc0, !PT ;  /* 0xffff000081817812 */ /* 0x000fe200078ec0ff */
[----:B------:R-:W-:Y:S01]  /*73b0*/  FFMA.FTZ R13, R12, R127, -R13 ;  /* 0x0000007f0c0d7223 */ /* 0x000fe2000001080d */
[----:B------:R-:W-:Y:S01]  /*73c0*/  LOP3.LUT R125, R125, 0xffff0000, RZ, 0xc0, !PT ;  /* 0xffff00007d7d7812 */ /* 0x000fe200078ec0ff */
[----:B------:R-:W-:Y:S02]  /*73d0*/  IMAD.U32 R15, R14, 0x10000, RZ ;  /* 0x000100000e0f7824 */ /* 0x000fe400078e00ff */
[----:B------:R-:W-:Y:S01]  /*73e0*/  FFMA.FTZ R12, R12, R131, R11 ;  /* 0x000000830c0c7223 */ /* 0x000fe2000001000b */
[----:B------:R-:W-:Y:S01]  /*73f0*/  FMUL.FTZ R52, R43, R50 ;  /* 0x000000322b347220 */ /* 0x000fe20000410000 */
[----:B------:R-:W-:Y:S01]  /*7400*/  LOP3.LUT R14, R14, 0xffff0000, RZ, 0xc0, !PT ;  /* 0xffff00000e0e7812 */ /* 0x000fe200078ec0ff */
[----:B------:R-:W-:Y:S01]  /*7410*/  FFMA.FTZ R41, R41, R130, R60 ;  /* 0x0000008229297223 */ /* 0x000fe2000001003c */
[-C--:B------:R-:W-:Y:S01]  /*7420*/  FMUL.FTZ R43, R43, R40.reuse ;  /* 0x000000282b2b7220 */ /* 0x080fe20000410000 */
[C---:B------:R-:W-:Y:S01]  /*7430*/  FMUL.FTZ R11, R42.reuse, R129 ;  /* 0x000000812a0b7220 */ /* 0x040fe20000410000 */
[----:B------:R-:W-:Y:S01]  /*7440*/  FMUL.FTZ R42, R42, R125 ;  /* 0x0000007d2a2a7220 */ /* 0x000fe20000410000 */
[C---:B------:R-:W-:Y:S01]  /*7450*/  FFMA.FTZ R52, R15.reuse, R40, -R52 ;  /* 0x000000280f347223 */ /* 0x040fe20000010834 */
[----:B------:R-:W-:Y:S01]  /*7460*/  FFMA.FTZ R43, R15, R50, R43 ;  /* 0x000000320f2b7223 */ /* 0x000fe2000001002b */
[----:B------:R-:W-:Y:S01]  /*7470*/  F2FP.BF16.F32.PACK_AB R50, R41, R62 ;  /* 0x0000003e2932723e */ /* 0x000fe200000010ff */
[C---:B------:R-:W-:Y:S01]  /*7480*/  FFMA.FTZ R42, R14.reuse, R129, R42 ;  /* 0x000000810e2a7223 */ /* 0x040fe2000001002a */
        /* <DEDUP_REMOVED lines=11> */
[----:B------:R-:W-:-:S07]  /*7540*/  F2FP.BF16.F32.PACK_AB R14, R11, R52 ;  /* 0x000000340b0e723e */ /* 0x000fce00000010ff */
.L_x_1637:
[----:B------:R-:W-:Y:S05]  /*7550*/  BSYNC B2 ;  /* 0x0000000000027941 */ /* 0x000fea0003800000 */
.L_x_1636:
[----:B--2---:R2:W-:Y:S04]  /*7560*/  ST.E.128 desc[UR60][R46.64], R12 ;  /* 0x0000000c2e007985 */ /* 0x0045e8000c101d3c */
[----:B---3--:R2:W-:Y:S02]  /*7570*/  @!P6 ST.E.128 desc[UR60][R48.64], R40 ;  /* 0x000000283000e985 */ /* 0x0085e4000c101d3c */
.L_x_1635:
[----:B------:R-:W-:Y:S05]  /*7580*/  BSYNC B1 ;  /* 0x0000000000017941 */ /* 0x000fea0003800000 */
.L_x_1634:
[----:B------:R-:W-:-:S13]  /*7590*/  ISETP.NE.AND P0, PT, R36, RZ, PT ;  /* 0x000000ff2400720c */ /* 0x000fda0003f05270 */
[----:B------:R-:W-:Y:S05]  /*75a0*/  @!P0 BRA `(.L_x_1602) ;  /* 0x0000000c005c8947 */ /* 0x000fea0003800000 */
[----:B--2---:R-:W2:Y:S04]  /*75b0*/  LDL R40, [R1+0x4c] ;  /* 0x00004c0001287983 */ /* 0x004ea80000100800 */
[----:B------:R-:W5:Y:S04]  /*75c0*/  LDL R15, [R1+0xa0] ;  /* 0x0000a000010f7983 */ /* 0x000f680000100800 */
[----:B------:R-:W3:Y:S01]  /*75d0*/  LDL R14, [R1+0x54] ;  /* 0x00005400010e7983 */ /* 0x000ee20000100800 */
[----:B------:R-:W-:Y:S01]  /*75e0*/  SEL R118, R95, R118, !P1 ;  /* 0x000000765f767207 */ /* 0x000fe20004800000 */
[----:B------:R-:W-:Y:S01]  /*75f0*/  BSSY B1, `(.L_x_1638) ;  /* 0x0000072000017945 */ /* 0x000fe20003800000 */
[----:B------:R-:W-:-:S02]  /*7600*/  ISETP.GE.AND P4, PT, R219, R106, PT ;  /* 0x0000006adb00720c */ /* 0x000fc40003f86270 */
[----:B0-----:R-:W-:Y:S02]  /*7610*/  SHF.R.S32.HI R11, RZ, 0x1f, R118 ;  /* 0x0000001fff0b7819 */ /* 0x001fe40000011476 */
[----:B------:R-:W-:Y:S02]  /*7620*/  LEA R46, P0, R35, R44, 0x1 ;  /* 0x0000002c232e7211 */ /* 0x000fe400078008ff */
[----:B------:R-:W-:Y:S02]  /*7630*/  LEA.HI R11, R11, R118, RZ, 0x4 ;  /* 0x000000760b0b7211 */ /* 0x000fe400078f20ff */
[----:B----4-:R-:W-:Y:S02]  /*7640*/  LEA.HI.X R47, R35, R45, R89, 0x1, P0 ;  /* 0x0000002d232f7211 */ /* 0x010fe400000f0c59 */
[----:B------:R-:W-:-:S04]  /*7650*/  LEA.HI.SX32 R12, R11, R34, 0x1c ;  /* 0x000000220b0c7211 */ /* 0x000fc800078fe2ff */
[----:B------:R-:W-:Y:S01]  /*7660*/  SHF.R.S32.HI R13, RZ, 0x1f, R12 ;  /* 0x0000001fff0d7819 */ /* 0x000fe2000001140c */
[----:B------:R-:W-:-:S03]  /*7670*/  IMAD.SHL.U32 R11, R12, 0x8, RZ ;  /* 0x000000080c0b7824 */ /* 0x000fc600078e00ff */
[----:B------:R-:W-:-:S05]  /*7680*/  LEA.HI R13, R13, R12, RZ, 0x3 ;  /* 0x0000000c0d0d7211 */ /* 0x000fca00078f18ff */
[----:B------:R-:W-:-:S05]  /*7690*/  IMAD.SHL.U32 R13, R13, 0x200, RZ ;  /* 0x000002000d0d7824 */ /* 0x000fca00078e00ff */
[----:B------:R-:W-:Y:S02]  /*76a0*/  LOP3.LUT R13, R13, 0x7ffff000, RZ, 0xc0, !PT ;  /* 0x7ffff0000d0d7812 */ /* 0x000fe400078ec0ff */
[----:B--2---:R-:W-:-:S04]  /*76b0*/  LOP3.LUT R12, R40, 0x38, R11, 0xf8, !PT ;  /* 0x00000038280c7812 */ /* 0x004fc800078ef80b */
[----:B-----5:R-:W-:-:S04]  /*76c0*/  LOP3.LUT R12, R12, R15, RZ, 0x3c, !PT ;  /* 0x0000000f0c0c7212 */ /* 0x020fc800078e3cff */
[----:B---3--:R-:W-:Y:S01]  /*76d0*/  IADD3 R15, R12, R13, R14 ;  /* 0x0000000d0c0f7210 */ /* 0x008fe20007ffe00e */
[----:B------:R-:W-:-:S04]  /*76e0*/  IMAD R13, R200, 0x4000, R4 ;  /* 0x00004000c80d7824 */ /* 0x000fc800078e0204 */
[----:B------:R-:W-:Y:S02]  /*76f0*/  IMAD R15, R200, 0x4000, R15 ;  /* 0x00004000c80f7824 */ /* 0x000fe400078e020f */
[--C-:B------:R-:W-:Y:S02]  /*7700*/  IMAD R13, R13, 0x2, R18.reuse ;  /* 0x000000020d0d7824 */ /* 0x100fe400078e0212 */
[----:B------:R-:W-:-:S04]  /*7710*/  IMAD R40, R15, 0x2, R18 ;  /* 0x000000020f287824 */ /* 0x000fc800078e0212 */
[----:B------:R-:W0:Y:S04]  /*7720*/  LDS.128 R12, [R13+0x20400] ;  /* 0x020400000d0c7984 */ /* 0x000e280000000c00 */
[----:B------:R-:W2:Y:S01]  /*7730*/  LDS.128 R40, [R40+0x20400] ;  /* 0x0204000028287984 */ /* 0x000ea20000000c00 */
[----:B------:R-:W-:Y:S05]  /*7740*/  @P4 BRA `(.L_x_1639) ;  /* 0x0000000400704947 */ /* 0x000fea0003800000 */
[----:B------:R-:W-:Y:S01]  /*7750*/  SHF.R.U64 R62, R58, 0x10, R59 ;  /* 0x000000103a3e7819 */ /* 0x000fe2000000123b */
[----:B--2---:R-:W-:Y:S01]  /*7760*/  IMAD.U32 R52, R41, 0x10000, RZ ;  /* 0x0001000029347824 */ /* 0x004fe200078e00ff */
[----:B------:R-:W-:Y:S01]  /*7770*/  SHF.R.U64 R68, R56, 0x10, R57 ;  /* 0x0000001038447819 */ /* 0x000fe20000001239 */
[----:B0-----:R-:W-:Y:S01]  /*7780*/  IMAD.U32 R48, R13, 0x10000, RZ ;  /* 0x000100000d307824 */ /* 0x001fe200078e00ff */
[----:B------:R-:W-:Y:S01]  /*7790*/  SHF.R.U64 R58, R64, 0x10, R65 ;  /* 0x00000010403a7819 */ /* 0x000fe20000001241 */
[----:B------:R-:W-:Y:S01]  /*77a0*/  IMAD.U32 R54, R43, 0x10000, RZ ;  /* 0x000100002b367824 */ /* 0x000fe200078e00ff */
[----:B------:R-:W-:Y:S01]  /*77b0*/  SHF.R.U32.HI R57, RZ, 0x10, R57 ;  /* 0x00000010ff397819 */ /* 0x000fe20000011639 */
[----:B------:R-:W-:Y:S01]  /*77c0*/  IMAD.U32 R50, R40, 0x10000, RZ ;  /* 0x0001000028327824 */ /* 0x000fe200078e00ff */
[----:B------:R-:W-:Y:S02]  /*77d0*/  SHF.R.U32.HI R65, RZ, 0x10, R65 ;  /* 0x00000010ff417819 */ /* 0x000fe40000011641 */
[----:B------:R-:W-:-:S02]  /*77e0*/  PRMT R120, R120, 0x5410, R57 ;  /* 0x0000541078787816 */ /* 0x000fc40000000039 */
[----:B------:R-:W-:Y:S02]  /*77f0*/  PRMT R124, R124, 0x5410, R65 ;  /* 0x000054107c7c7816 */ /* 0x000fe40000000041 */
[----:B------:R-:W-:Y:S01]  /*7800*/  SHF.R.U32.HI R60, RZ, 0x10, R59 ;  /* 0x00000010ff3c7819 */ /* 0x000fe2000001163b */
[----:B------:R-:W-:Y:S01]  /*7810*/  IMAD.U32 R57, R120, 0x10000, RZ ;  /* 0x0001000078397824 */ /* 0x000fe200078e00ff */
[--C-:B------:R-:W-:Y:S01]  /*7820*/  SHF.R.U64 R56, R66, 0x10, R67.reuse ;  /* 0x0000001042387819 */ /* 0x100fe20000001243 */
[----:B------:R-:W-:Y:S01]  /*7830*/  IMAD.U32 R59, R124, 0x10000, RZ ;  /* 0x000100007c3b7824 */ /* 0x000fe200078e00ff */
[----:B------:R-:W-:Y:S01]  /*7840*/  SHF.R.U32.HI R67, RZ, 0x10, R67 ;  /* 0x00000010ff437819 */ /* 0x000fe20000011643 */
[C---:B------:R-:W-:Y:S01]  /*7850*/  FMUL.FTZ R63, R52.reuse, R57 ;  /* 0x00000039343f7220 */ /* 0x040fe20000410000 */
[----:B------:R-:W-:Y:S01]  /*7860*/  LOP3.LUT R53, R41, 0xffff0000, RZ, 0xc0, !PT ;  /* 0xffff000029357812 */ /* 0x000fe200078ec0ff */
[-C--:B------:R-:W-:Y:S01]  /*7870*/  FMUL.FTZ R61, R52, R59.reuse ;  /* 0x0000003b343d7220 */ /* 0x080fe20000410000 */
[----:B------:R-:W-:Y:S01]  /*7880*/  PRMT R122, R122, 0x5410, R67 ;  /* 0x000054107a7a7816 */ /* 0x000fe20000000043 */
[----:B------:R-:W-:Y:S01]  /*7890*/  FFMA.FTZ R63, R48, R59, R63 ;  /* 0x0000003b303f7223 */ /* 0x000fe2000001003f */
[----:B------:R-:W-:-:S02]  /*78a0*/  LOP3.LUT R120, R120, 0xffff0000, RZ, 0xc0, !PT ;  /* 0xffff000078787812 */ /* 0x000fc400078ec0ff */
[----:B------:R-:W-:Y:S02]  /*78b0*/  LOP3.LUT R124, R124, 0xffff0000, RZ, 0xc0, !PT ;  /* 0xffff00007c7c7812 */ /* 0x000fe400078ec0ff */
[----:B------:R-:W-:Y:S02]  /*78c0*/  PRMT R117, R117, 0x5410, R60 ;  /* 0x0000541075757816 */ /* 0x000fe4000000003c */
[----:B------:R-:W-:Y:S01]  /*78d0*/  PRMT R121, R121, 0x5410, R56 ;  /* 0x0000541079797816 */ /* 0x000fe20000000038 */
[----:B------:R-:W-:Y:S01]  /*78e0*/  FFMA.FTZ R56, R48, R57, -R61 ;  /* 0x0000003930387223 */ /* 0x000fe2000001083d */
[----:B------:R-:W-:Y:S01]  /*78f0*/  LOP3.LUT R49, R13, 0xffff0000, RZ, 0xc0, !PT ;  /* 0xffff00000d317812 */ /* 0x000fe200078ec0ff */
[C---:B------:R-:W-:Y:S02]  /*7900*/  IMAD.U32 R61, R122.reuse, 0x10000, RZ ;  /* 0x000100007a3d7824 */ /* 0x040fe400078e00ff */
[----:B------:R-:W-:Y:S01]  /*7910*/  FMUL.FTZ R48, R53, R120 ;  /* 0x0000007835307220 */ /* 0x000fe20000410000 */
[----:B------:R-:W-:Y:S01]  /*7920*/  LOP3.LUT R55, R43, 0xffff0000, RZ, 0xc0, !PT ;  /* 0xffff00002b377812 */ /* 0x000fe200078ec0ff */
[-C--:B------:R-:W-:Y:S01]  /*7930*/  FMUL.FTZ R52, R53, R124.reuse ;  /* 0x0000007c35347220 */ /* 0x080fe20000410000 */
[----:B------:R-:W-:Y:S01]  /*7940*/  LOP3.LUT R122, R122, 0xffff0000, RZ, 0xc0, !PT ;  /* 0xffff00007a7a7812 */ /* 0x000fe200078ec0ff */
[----:B------:R-:W-:Y:S01]  /*7950*/  IMAD.U32 R57, R117, 0x10000, RZ ;  /* 0x0001000075397824 */ /* 0x000fe200078e00ff */
[----:B------:R-:W-:Y:S01]  /*7960*/  PRMT R123, R123, 0x5410, R58 ;  /* 0x000054107b7b7816 */ /* 0x000fe2000000003a */
[C---:B------:R-:W-:Y:S01]  /*7970*/  FFMA.FTZ R124, R49.reuse, R124, R48 ;  /* 0x0000007c317c7223 */ /* 0x040fe20000010030 */
[----:B------:R-:W-:Y:S01]  /*7980*/  LOP3.LUT R51, R40, 0xffff0000, RZ, 0xc0, !PT ;  /* 0xffff000028337812 */ /* 0x000fe200078ec0ff */
[----:B------:R-:W-:Y:S01]  /*7990*/  FFMA.FTZ R59, R49, R120, -R52 ;  /* 0x00000078313b7223 */ /* 0x000fe20000010834 */
[----:B------:R-:W-:Y:S01]  /*79a0*/  LOP3.LUT R41, R15, 0xffff0000, RZ, 0xc0, !PT ;  /* 0xffff00000f297812 */ /* 0x000fe200078ec0ff */
[C---:B------:R-:W-:Y:S01]  /*79b0*/  FMUL.FTZ R53, R54.reuse, R61 ;  /* 0x0000003d36357220 */ /* 0x040fe20000410000 */
[----:B------:R-:W-:Y:S01]  /*79c0*/  LOP3.LUT R48, R117, 0xffff0000, RZ, 0xc0, !PT ;  /* 0xffff000075307812 */ /* 0x000fe200078ec0ff */
[----:B------:R-:W-:Y:S01]  /*79d0*/  IMAD.U32 R40, R15, 0x10000, RZ ;  /* 0x000100000f287824 */ /* 0x000fe200078e00ff */
[----:B------:R-:W-:Y:S01]  /*79e0*/  PRMT R119, R119, 0x5410, R68 ;  /* 0x0000541077777816 */ /* 0x000fe20000000044 */
[----:B------:R-:W-:Y:S01]  /*79f0*/  FMUL.FTZ R54, R54, R57 ;  /* 0x0000003936367220 */ /* 0x000fe20000410000 */
[----:B------:R-:W-:Y:S01]  /*7a00*/  FMUL.FTZ R52, R55, R122 ;  /* 0x0000007a37347220 */ /* 0x000fe20000410000 */
[----:B------:R-:W-:-:S02]  /*7a10*/  IMAD.U32 R49, R123, 0x10000, RZ ;  /* 0x000100007b317824 */ /* 0x000fc400078e00ff */
[C---:B------:R-:W-:Y:S01]  /*7a20*/  FFMA.FTZ R57, R40.reuse, R57, -R53 ;  /* 0x0000003928397223 */ /* 0x040fe20000010835 */
[----:B------:R-:W-:Y:S01]  /*7a30*/  FFMA.FTZ R54, R40, R61, R54 ;  /* 0x0000003d28367223 */ /* 0x000fe20000010036 */
[-C--:B------:R-:W-:Y:S01]  /*7a40*/  FMUL.FTZ R60, R55, R48.reuse ;  /* 0x00000030373c7220 */ /* 0x080fe20000410000 */
[----:B------:R-:W-:Y:S01]  /*7a50*/  FFMA.FTZ R58, R41, R48, -R52 ;  /* 0x00000030293a7223 */ /* 0x000fe20000010834 */
[----:B------:R-:W-:Y:S01]  /*7a60*/  IMAD.U32 R13, R12, 0x10000, RZ ;  /* 0x000100000c0d7824 */ /* 0x000fe200078e00ff */
[----:B------:R-:W-:Y:S01]  /*7a70*/  LOP3.LUT R123, R123, 0xffff0000, RZ, 0xc0, !PT ;  /* 0xffff00007b7b7812 */ /* 0x000fe200078ec0ff */
[----:B------:R-:W-:Y:S02]  /*7a80*/  IMAD.U32 R40, R119, 0x10000, RZ ;  /* 0x0001000077287824 */ /* 0x000fe400078e00ff */
[----:B------:R-:W-:Y:S01]  /*7a90*/  FMUL.FTZ R48, R50, R49 ;  /* 0x0000003132307220 */ /* 0x000fe20000410000 */
[----:B------:R-:W-:Y:S01]  /*7aa0*/  PRMT R115, R115, 0x5410, R62 ;  /* 0x0000541073737816 */ /* 0x000fe2000000003e */
[----:B------:R-:W-:Y:S01]  /*7ab0*/  FFMA.FTZ R55, R41, R122, R60 ;  /* 0x0000007a29377223 */ /* 0x000fe2000001003c */
[----:B------:R-:W-:Y:S01]  /*7ac0*/  LOP3.LUT R119, R119, 0xffff0000, RZ, 0xc0, !PT ;  /* 0xffff000077777812 */ /* 0x000fe200078ec0ff */
[----:B------:R-:W-:Y:S01]  /*7ad0*/  FFMA.FTZ R41, R13, R40, -R48 ;  /* 0x000000280d297223 */ /* 0x000fe20000010830 */
[----:B------:R-:W-:Y:S01]  /*7ae0*/  LOP3.LUT R12, R12, 0xffff0000, RZ, 0xc0, !PT ;  /* 0xffff00000c0c7812 */ /* 0x000fe200078ec0ff */
[----:B------:R-:W-:-:S02]  /*7af0*/  IMAD.U32 R43, R42, 0x10000, RZ ;  /* 0x000100002a2b7824 */ /* 0x000fc400078e00ff */
[----:B------:R-:W-:Y:S01]  /*7b00*/  FMUL.FTZ R50, R50, R40 ;  /* 0x0000002832327220 */ /* 0x000fe20000410000 */
[----:B------:R-:W-:Y:S01]  /*7b10*/  FMUL.FTZ R53, R51, R123 ;  /* 0x0000007b33357220 */ /* 0x000fe20000410000 */
[----:B------:R-:W-:Y:S01]  /*7b20*/  IMAD.U32 R48, R121, 0x10000, RZ ;  /* 0x0001000079307824 */ /* 0x000fe200078e00ff */
[----:B------:R-:W-:Y:S01]  /*7b30*/  LOP3.LUT R42, R42, 0xffff0000, RZ, 0xc0, !PT ;  /* 0xffff00002a2a7812 */ /* 0x000fe200078ec0ff */
[----:B------:R-:W-:Y:S01]  /*7b40*/  FMUL.FTZ R51, R51, R119 ;  /* 0x0000007733337220 */ /* 0x000fe20000410000 */
[----:B------:R-:W-:Y:S01]  /*7b50*/  IMAD.U32 R40, R115, 0x10000, RZ ;  /* 0x0001000073287824 */ /* 0x000fe200078e00ff */
[----:B------:R-:W-:Y:S01]  /*7b60*/  LOP3.LUT R121, R121, 0xffff0000, RZ, 0xc0, !PT ;  /* 0xffff000079797812 */ /* 0x000fe200078ec0ff */
[C---:B------:R-:W-:Y:S01]  /*7b70*/  IMAD.U32 R15, R14.reuse, 0x10000, RZ ;  /* 0x000100000e0f7824 */ /* 0x040fe200078e00ff */
[----:B------:R-:W-:Y:S01]  /*7b80*/  LOP3.LUT R115, R115, 0xffff0000, RZ, 0xc0, !PT ;  /* 0xffff000073737812 */ /* 0x000fe200078ec0ff */
[----:B------:R-:W-:Y:S01]  /*7b90*/  FFMA.FTZ R50, R13, R49, R50 ;  /* 0x000000310d327223 */ /* 0x000fe20000010032 */
[----:B------:R-:W-:Y:S01]  /*7ba0*/  LOP3.LUT R14, R14, 0xffff0000, RZ, 0xc0, !PT ;  /* 0xffff00000e0e7812 */ /* 0x000fe200078ec0ff */
[C---:B------:R-:W-:Y:S01]  /*7bb0*/  FFMA.FTZ R52, R12.reuse, R119, -R53 ;  /* 0x000000770c347223 */ /* 0x040fe20000010835 */
        /* <DEDUP_REMOVED lines=21> */
.L_x_1639:
[----:B------:R-:W-:Y:S05]  /*7d10*/  BSYNC B1 ;  /* 0x0000000000017941 */ /* 0x000fea0003800000 */
.L_x_1638:
[----:B0-----:R0:W-:Y:S01]  /*7d20*/  ST.E.128 desc[UR60][R46.64], R12 ;  /* 0x0000000c2e007985 */ /* 0x0011e2000c101d3c */
[----:B------:R-:W-:-:S13]  /*7d30*/  ISETP.GE.AND P0, PT, R11, R116, PT ;  /* 0x000000740b00720c */ /* 0x000fda0003f06270 */
[----:B------:R-:W-:Y:S05]  /*7d40*/  @P0 BRA `(.L_x_1602) ;  /* 0x0000000400740947 */ /* 0x000fea0003800000 */
[----:B------:R-:W-:-:S05]  /*7d50*/  IMAD.WIDE R44, R11, 0x2, R44 ;  /* 0x000000020b2c7825 */ /* 0x000fca00078e022c */
[----:B--2---:R2:W-:Y:S01]  /*7d60*/  ST.E.128 desc[UR60][R44.64], R40 ;  /* 0x000000282c007985 */ /* 0x0045e2000c101d3c */
[----:B------:R-:W-:Y:S05]  /*7d70*/  BRA `(.L_x_1602) ;  /* 0x0000000400687947 */ /* 0x000fea0003800000 */
.L_x_1575:
[----:B------:R-:W-:-:S13]  /*7d80*/  ISETP.NE.AND P5, PT, R225, 0x3, PT ;  /* 0x00000003e100780c */ /* 0x000fda0003fa5270 */
[----:B------:R-:W-:Y:S05]  /*7d90*/  @!P5 BRA `(.L_x_1640) ;  /* 0x000000000004d947 */ /* 0x000fea0003800000 */
[----:B------:R-:W-:Y:S01]  /*7da0*/  BPT.TRAP 0x1 ;  /* 0x000000040000795c */ /* 0x000fe20000300000 */
.L_x_1640:
[----:B------:R-:W2:Y:S01]  /*7db0*/  LDL R11, [R1+0x1c] ;  /* 0x00001c00010b7983 */ /* 0x000ea20000100800 */
[----:B------:R-:W-:Y:S01]  /*7dc0*/  IMAD R90, R200, 0x8, R18 ;  /* 0x00000008c85a7824 */ /* 0x000fe200078e0212 */
[----:B------:R-:W-:Y:S01]  /*7dd0*/  BSSY B1, `(.L_x_1641) ;  /* 0x0000005000017945 */ /* 0x000fe20003800000 */
[----:B------:R-:W-:Y:S02]  /*7de0*/  SHF.R.S32.HI R101, RZ, 0x1f, R103 ;  /* 0x0000001fff657819 */ /* 0x000fe40000011467 */
[----:B--2---:R-:W-:-:S04]  /*7df0*/  SHF.L.U32 R105, R11, 0x1f, RZ ;  /* 0x0000001f0b697819 */ /* 0x004fc800000006ff */
[----:B------:R-:W0:Y:S02]  /*7e00*/  SYNCS.PHASECHK.TRANS64.TRYWAIT P0, [R90+URZ+0x30890], R105 ;  /* 0x030890695a0075a7 */ /* 0x000e24000800017f */
[----:B0-----:R-:W-:Y:S05]  /*7e10*/  @!P0 BRA `(.L_x_1642) ;  /* 0x0000023000ec8947 */ /* 0x001fea0003800000 */
.L_x_2023:
[----:B------:R-:W-:Y:S05]  /*7e20*/  BSYNC B1 ;  /* 0x0000000000017941 */ /* 0x000fea0003800000 */
.L_x_1641:
[----:B------:R-:W2:Y:S01]  /*7e30*/  LDL R40, [R1+0x10] ;  /* 0x0000100001287983 */ /* 0x000ea20000100800 */
        /* <DEDUP_REMOVED lines=20> */
[----:B------:R-:W-:-:S03]  /*7f80*/  UMOV UR4, 0xffffffff ;  /* 0xffffffff00047882 */ /* 0x000fc60000000000 */
[----:B------:R-:W-:Y:S01]  /*7f90*/  LEA.HI.X R43, R12, UR5, R11, 0x1, P0 ;  /* 0x000000050c2b7c11 */ /* 0x000fe200080f0c0b */
[----:B--2---:R-:W-:-:S05]  /*7fa0*/  IMAD.IADD R50, R99, 0x1, -R40 ;  /* 0x0000000163327824 */ /* 0x004fca00078e0a28 */
[----:B------:R-:W-:Y:S01]  /*7fb0*/  ISETP.GE.AND P0, PT, R50, 0x1, PT ;  /* 0x000000013200780c */ /* 0x000fe20003f06270 */
[----:B------:R-:W-:-:S12]  /*7fc0*/  BRA.DIV UR4, `(.L_x_1643) ;  /* 0x0000023204947947 */ /* 0x000fd8000b800000 */
[----:B------:R1:W2:Y:S04]  /*7fd0*/  SHFL.IDX PT, R40, R43, RZ, 0x181f ;  /* 0x00181fff2b287589 */ /* 0x0002a800000e0000 */
[----:B------:R1:W3:Y:S02]  /*7fe0*/  SHFL.IDX PT, R42, R41, RZ, 0x181f ;  /* 0x00181fff292a7589 */ /* 0x0002e400000e0000 */
.L_x_2027:
[----:B------:R-:W-:Y:S04]  /*7ff0*/  BSSY B1, `(.L_x_1644) ;  /* 0x0000017000017945 */ /* 0x000fe80003800000 */
[----:B------:R-:W-:Y:S05]  /*8000*/  @!P0 BRA `(.L_x_1645) ;  /* 0x0000000000548947 */ /* 0x000fea0003800000 */
[----:B------:R-:W-:Y:S02]  /*8010*/  ULDC UR4, c[0x0][0x2f4] ;  /* 0x0000bd0000047ab9 */ /* 0x000fe40000000800 */
        /* <DEDUP_REMOVED lines=20> */
.L_x_1645:
[----:B------:R-:W-:Y:S05]  /*8160*/  BSYNC B1 ;  /* 0x0000000000017941 */ /* 0x000fea0003800000 */
.L_x_1644:
[----:B------:R-:W-:-:S03]  /*8170*/  UMOV UR4, 0xffffffff ;  /* 0xffffffff00047882 */ /* 0x000fc60000000000 */
[----:B------:R-:W-:Y:S05]  /*8180*/  BRA.DIV UR4, `(.L_x_1646) ;  /* 0x0000023204707947 */ /* 0x000fea000b800000 */
[----:B--2---:R2:W0:Y:S04]  /*8190*/  SHFL.IDX PT, R40, R43, 0x1, 0x181f ;  /* 0x00381f002b287f89 */ /* 0x00442800000e0000 */
[----:B---3--:R2:W3:Y:S02]  /*81a0*/  SHFL.IDX PT, R42, R41, 0x1, 0x181f ;  /* 0x00381f00292a7f89 */ /* 0x0084e400000e0000 */
.L_x_2031:
[----:B------:R-:W-:-:S13]  /*81b0*/  ISETP.GE.AND P0, PT, R50, 0x21, PT ;  /* 0x000000213200780c */ /* 0x000fda0003f06270 */
[----:B------:R-:W-:Y:S05]  /*81c0*/  @!P0 BRA `(.L_x_1602) ;  /* 0x0000000000548947 */ /* 0x000fea0003800000 */
[----:B------:R-:W-:Y:S02]  /*81d0*/  ULDC UR4, c[0x0][0x2f4] ;  /* 0x0000bd0000047ab9 */ /* 0x000fe40000000800 */
[----:B------:R-:W-:Y:S02]  /*81e0*/  ISETP.GE.AND P6, PT, R16, UR4, PT ;  /* 0x0000000410007c0c */ /* 0x000fe4000bfc6270 */
[----:B------:R-:W-:-:S11]  /*81f0*/  ISETP.GE.AND P4, PT, R219, UR4, PT ;  /* 0x00000004db007c0c */ /* 0x000fd6000bf86270 */
[----:B----4-:R-:W4:Y:S01]  /*8200*/  @!P6 LDS.128 R12, [R94+0x21400] ;  /* 0x021400005e0ce984 */ /* 0x010f220000000c00 */
[----:B---3--:R-:W-:-:S04]  /*8210*/  @!P6 LEA R44, P0, R16, R42, 0x1 ;  /* 0x0000002a102ce211 */ /* 0x008fc800078008ff */
[----:B0-----:R-:W-:Y:S02]  /*8220*/  @!P6 LEA.HI.X R45, R16, R40, R17, 0x1, P0 ;  /* 0x00000028102de211 */ /* 0x001fe400000f0c11 */
[----:B------:R-:W-:-:S03]  /*8230*/  ISETP.GE.AND P0, PT, R19, UR4, PT ;  /* 0x0000000413007c0c */ /* 0x000fc6000bf06270 */
[----:B----4-:R-:W-:Y:S01]  /*8240*/  @!P6 ST.E.128 desc[UR60][R44.64], R12 ;  /* 0x0000000c2c00e985 */ /* 0x010fe2000c101d3c */
        /* <DEDUP_REMOVED lines=11> */
[----:B-12---:R-:W-:-:S05]  /*8300*/  @!P4 LEA.HI.X R43, R23, R40, R228, 0x1, P0 ;  /* 0x00000028172bc211 */ /* 0x006fca00000f0ce4 */
[----:B0-----:R0:W-:Y:S04]  /*8310*/  @!P4 ST.E.128 desc[UR60][R42.64], R12 ;  /* 0x0000000c2a00c985 */ /* 0x0011e8000c101d3c */
.L_x_1602:
[----:B------:R-:W-:Y:S05]  /*8320*/  BSYNC B0 ;  /* 0x0000000000007941 */ /* 0x000fea0003800000 */
.L_x_1574:
[----:B0-2---:R-:W0:Y:S01]  /*8330*/  S2R R11, SR_TID.X ;  /* 0x00000000000b7919 */ /* 0x005e220000002100 */
[----:B------:R-:W-:Y:S01]  /*8340*/  @!PT LDS RZ, [RZ] ;  /* 0x00000000fffff984 */ /* 0x000fe20000000800 */
[----:B------:R-:W-:Y:S01]  /*8350*/  @!PT LDS RZ, [RZ] ;  /* 0x00000000fffff984 */ /* 0x000fe20000000800 */
[----:B------:R-:W-:Y:S01]  /*8360*/  @!PT LDS RZ, [RZ] ;  /* 0x00000000fffff984 */ /* 0x000fe20000000800 */
[----:B------:R-:W-:Y:S01]  /*8370*/  @!PT LDS RZ, [RZ] ;  /* 0x00000000fffff984 */ /* 0x000fe20000000800 */
[----:B------:R2:W-:Y:S06]  /*8380*/  MEMBAR.ALL.CTA ;  /* 0x0000000000007992 */ /* 0x0005ec0000008000 */
[----:B--2---:R-:W2:Y:S01]  /*8390*/  FENCE.VIEW.ASYNC.S ;  /* 0x00000000000073c6 */ /* 0x004ea20000000000 */
[----:B------:R-:W-:Y:S05]  /*83a0*/  WARPSYNC.ALL ;  /* 0x0000000000007948 */ /* 0x000fea0003800000 */
[----:B------:R-:W-:Y:S01]  /*83b0*/  BSSY B0, `(.L_x_1647) ;  /* 0x0000009000007945 */ /* 0x000fe20003800000 */
[----:B0-----:R-:W-:Y:S01]  /*83c0*/  LOP3.LUT R11, R11, 0x7f, RZ, 0xc0, !PT ;  /* 0x0000007f0b0b7812 */ /* 0x001fe200078ec0ff */
[----:B--2---:R0:W-:Y:S03]  /*83d0*/  BAR.SYNC.DEFER_BLOCKING R98, 0x80 ;  /* 0x000200620000751d */ /* 0x0041e60000010000 */
[----:B------:R-:W-:-:S13]  /*83e0*/  ISETP.NE.AND P0, PT, R11, RZ, PT ;  /* 0x000000ff0b00720c */ /* 0x000fda0003f05270 */
[----:B------:R-:W-:-:S05]  /*83f0*/  @!P0 VIADD R11, R90, 0x308a0 ;  /* 0x000308a05a0b8836 */ /* 0x000fca0000000000 */
[----:B------:R-:W-:-:S04]  /*8400*/  @!P0 PRMT R11, RZ, 0x654, R11 ;  /* 0x00000654ff0b8816 */ /* 0x000fc8000000000b */
[----:B------:R0:W-:Y:S01]  /*8410*/  @!P0 SYNCS.ARRIVE.TRANS64.RED.A1T0 RZ, [R11+URZ], RZ ;  /* 0x000000ff0bff89a7 */ /* 0x0001e2000810043f */
[----:B------:R-:W-:Y:S05]  /*8420*/  @!P5 BRA `(.L_x_1648) ;  /* 0x000000000004d947 */ /* 0x000fea0003800000 */
[----:B------:R-:W-:Y:S01]  /*8430*/  BPT.TRAP 0x1 ;  /* 0x000000040000795c */ /* 0x000fe20000300000 */
.L_x_1648:
[----:B------:R-:W-:Y:S05]  /*8440*/  BSYNC B0 ;  /* 0x0000000000007941 */ /* 0x000fea0003800000 */
.L_x_1647:
[----:B------:R-:W2:Y:S01]  /*8450*/  SYNCS.PHASECHK.TRANS64.TRYWAIT P4, [R90+URZ+0x308b0], R105 ;  /* 0x0308b0695a0075a7 */ /* 0x000ea2000808017f */
[----:B------:R-:W-:Y:S04]  /*8460*/  BSSY B0, `(.L_x_1649) ;  /* 0x0000002000007945 */ /* 0x000fe80003800000 */
[----:B--2---:R-:W-:Y:S05]  /*8470*/  @!P4 BRA `(.L_x_1650) ;  /* 0x000002300000c947 */ /* 0x004fea0003800000 */
.L_x_2032:
[----:B------:R-:W-:Y:S05]  /*8480*/  BSYNC B0 ;  /* 0x0000000000007941 */ /* 0x000fea0003800000 */
.L_x_1649:
[----:B----4-:R-:W4:Y:S01]  /*8490*/  LDL R15, [R1+0x10] ;  /* 0x00001000010f7983 */ /* 0x010f220000100800 */
[----:B------:R-:W-:Y:S01]  /*84a0*/  ULDC.64 UR4, c[0x0][0x328] ;  /* 0x0000ca0000047ab9 */ /* 0x000fe20000000a00 */
[----:B------:R-:W-:Y:S01]  /*84b0*/  BSSY B0, `(.L_x_1651) ;  /* 0x000002c000007945 */ /* 0x000fe20003800000 */
[----:B------:R-:W-:Y:S02]  /*84c0*/  IMAD R14, R101, UR4, RZ ;  /* 0x00000004650e7c24 */ /* 0x000fe4000f8e02ff */
[----:B------:R-:W-:-:S04]  /*84d0*/  IMAD.WIDE.U32 R12, R103, UR4, RZ ;  /* 0x00000004670c7c25 */ /* 0x000fc8000f8e00ff */
[----:B------:R-:W-:Y:S01]  /*84e0*/  IMAD R103, R103, UR5, R14 ;  /* 0x0000000567677c24 */ /* 0x000fe2000f8e020e */
[----:B------:R-:W-:Y:S02]  /*84f0*/  ULDC.64 UR4, c[0x0][0x338] ;  /* 0x0000ce0000047ab9 */ /* 0x000fe40000000a00 */
[----:B0-----:R-:W-:Y:S02]  /*8500*/  IMAD R11, R100, UR4, RZ ;  /* 0x00000004640b7c24 */ /* 0x001fe4000f8e02ff */
[----:B------:R-:W-:Y:S02]  /*8510*/  IMAD.IADD R13, R13, 0x1, R103 ;  /* 0x000000010d0d7824 */ /* 0x000fe400078e0267 */
[C---:B------:R-:W-:Y:S02]  /*8520*/  IMAD R11, R104.reuse, UR5, R11 ;  /* 0x00000005680b7c24 */ /* 0x040fe4000f8e020b */
[----:B--2---:R-:W-:Y:S01]  /*8530*/  IMAD.WIDE.U32 R104, R104, UR4, R12 ;  /* 0x0000000468687c25 */ /* 0x004fe2000f8e000c */
        /* <DEDUP_REMOVED lines=10> */
[----:B------:R0:W0:Y:S01]  /*85e0*/  SHFL.IDX PT, R48, R11, RZ, 0x181f ;  /* 0x00181fff0b307589 */ /* 0x00002200000e0000 */
[----:B----4-:R-:W-:-:S05]  /*85f0*/  IMAD.IADD R99, R99, 0x1, -R15 ;  /* 0x0000000163637824 */ /* 0x010fca00078e0a0f */
[----:B------:R-:W-:-:S13]  /*8600*/  ISETP.GE.AND P4, PT, R99, 0x1, PT ;  /* 0x000000016300780c */ /* 0x000fda0003f86270 */
[----:B0-2---:R-:W-:Y:S05]  /*8610*/  @!P4 BRA `(.L_x_1652) ;  /* 0x000000000054c947 */ /* 0x005fea0003800000 */
[----:B------:R-:W-:Y:S02]  /*8620*/  ULDC UR4, c[0x0][0x2f4] ;  /* 0x0000bd0000047ab9 */ /* 0x000fe40000000800 */
[----:B------:R-:W-:Y:S02]  /*8630*/  ISETP.GE.AND P6, PT, R16, UR4, PT ;  /* 0x0000000410007c0c */ /* 0x000fe4000bfc6270 */
[----:B------:R-:W-:-:S11]  /*8640*/  ISETP.GE.AND P5, PT, R219, UR4, PT ;  /* 0x00000004db007c0c */ /* 0x000fd6000bfa6270 */
[----:B------:R-:W0:Y:S01]  /*8650*/  @!P6 LDS.128 R12, [R94+0x400] ;  /* 0x000400005e0ce984 */ /* 0x000e220000000c00 */
[----:B------:R-:W-:-:S04]  /*8660*/  @!P6 LEA R40, P4, R16, R50, 0x1 ;  /* 0x000000321028e211 */ /* 0x000fc800078808ff */
[----:B-1----:R-:W-:Y:S02]  /*8670*/  @!P6 LEA.HI.X R41, R16, R48, R17, 0x1, P4 ;  /* 0x000000301029e211 */ /* 0x002fe400020f0c11 */
[----:B------:R-:W-:-:S03]  /*8680*/  ISETP.GE.AND P4, PT, R19, UR4, PT ;  /* 0x0000000413007c0c */ /* 0x000fc6000bf86270 */
[----:B0-----:R-:W-:Y:S01]  /*8690*/  @!P6 ST.E.128 desc[UR60][R40.64], R12 ;  /* 0x0000000c2800e985 */ /* 0x001fe2000c101d3c */
[----:B---3--:R-:W-:-:S03]  /*86a0*/  @!P5 LEA R42, P6, R201, R50, 0x1 ;  /* 0x00000032c92ad211 */ /* 0x008fc600078c08ff */
        /* <DEDUP_REMOVED lines=12> */
.L_x_1652:
[----:B------:R-:W-:Y:S05]  /*8770*/  BSYNC B0 ;  /* 0x0000000000007941 */ /* 0x000fea0003800000 */
.L_x_1651:
[----:B------:R-:W-:Y:S01]  /*8780*/  ISETP.GE.AND P4, PT, R99, 0x21, PT ;  /* 0x000000216300780c */ /* 0x000fe20003f86270 */
[----:B------:R2:W4:Y:S01]  /*8790*/  SHFL.IDX PT, R48, R11, 0x1, 0x181f ;  /* 0x00381f000b307f89 */ /* 0x00052200000e0000 */
[----:B------:R-:W-:Y:S03]  /*87a0*/  BSSY B0, `(.L_x_1653) ;  /* 0x0000018000007945 */ /* 0x000fe60003800000 */
[----:B------:R-:W0:Y:S08]  /*87b0*/  SHFL.IDX PT, R46, R46, 0x1, 0x181f ;  /* 0x00381f002e2e7f89 */ /* 0x000e3000000e0000 */
[----:B--2---:R-:W-:Y:S05]  /*87c0*/  @!P4 BRA `(.L_x_1654) ;  /* 0x000000000054c947 */ /* 0x004fea0003800000 */
[----:B------:R-:W-:Y:S02]  /*87d0*/  ULDC UR4, c[0x0][0x2f4] ;  /* 0x0000bd0000047ab9 */ /* 0x000fe40000000800 */
[----:B------:R-:W-:Y:S02]  /*87e0*/  ISETP.GE.AND P6, PT, R16, UR4, PT ;  /* 0x0000000410007c0c */ /* 0x000fe4000bfc6270 */
[----:B------:R-:W-:-:S11]  /*87f0*/  ISETP.GE.AND P5, PT, R219, UR4, PT ;  /* 0x00000004db007c0c */ /* 0x000fd6000bfa6270 */
[----:B0-----:R-:W0:Y:S01]  /*8800*/  @!P6 LDS.128 R12, [R94+0x1400] ;  /* 0x001400005e0ce984 */ /* 0x001e220000000c00 */
[----:B------:R-:W-:-:S04]  /*8810*/  @!P6 LEA R40, P4, R16, R46, 0x1 ;  /* 0x0000002e1028e211 */ /* 0x000fc800078808ff */
[----:B-1--4-:R-:W-:Y:S02]  /*8820*/  @!P6 LEA.HI.X R41, R16, R48, R17, 0x1, P4 ;  /* 0x000000301029e211 */ /* 0x012fe400020f0c11 */
        /* <DEDUP_REMOVED lines=15> */
.L_x_1654:
[----:B------:R-:W-:Y:S05]  /*8920*/  BSYNC B0 ;  /* 0x0000000000007941 */ /* 0x000fea0003800000 */
.L_x_1653:
[----:B0-2---:R-:W2:Y:S01]  /*8930*/  LDL.LU R12, [R1+0x1c] ;  /* 0x00001c00010c7983 */ /* 0x005ea20000300800 */
[----:B------:R-:W-:Y:S02]  /*8940*/  VIADD R200, R200, 0x1 ;  /* 0x00000001c8c87836 */ /* 0x000fe40000000000 */
[----:B------:R-:W-:Y:S01]  /*8950*/  @!P0 VIADD R90, R90, 0x308c0 ;  /* 0x000308c05a5a8836 */ /* 0x000fe20000000000 */
[----:B------:R-:W-:Y:S01]  /*8960*/  @!PT LDS RZ, [RZ] ;  /* 0x00000000fffff984 */ /* 0x000fe20000000800 */
[----:B------:R-:W-:Y:S01]  /*8970*/  @!PT LDS RZ, [RZ] ;  /* 0x00000000fffff984 */ /* 0x000fe20000000800 */
[----:B------:R-:W-:Y:S01]  /*8980*/  @!PT LDS RZ, [RZ] ;  /* 0x00000000fffff984 */ /* 0x000fe20000000800 */
[----:B------:R-:W-:Y:S01]  /*8990*/  @!PT LDS RZ, [RZ] ;  /* 0x00000000fffff984 */ /* 0x000fe20000000800 */
[----:B------:R0:W-:Y:S06]  /*89a0*/  MEMBAR.ALL.CTA ;  /* 0x0000000000007992 */ /* 0x0001ec0000008000 */
[----:B0-----:R-:W0:Y:S02]  /*89b0*/  FENCE.VIEW.ASYNC.S ;  /* 0x00000000000073c6 */ /* 0x001e240000000000 */
[----:B0-----:R0:W-:Y:S01]  /*89c0*/  BAR.SYNC.DEFER_BLOCKING R98, 0x80 ;  /* 0x000200620000751d */ /* 0x0011e20000010000 */
[----:B------:R-:W-:-:S02]  /*89d0*/  ISETP.NE.AND P4, PT, R200, 0x2, PT ;  /* 0x00000002c800780c */ /* 0x000fc40003f85270 */
[----:B------:R-:W-:Y:S02]  /*89e0*/  @!P0 PRMT R90, RZ, 0x654, R90 ;  /* 0x00000654ff5a8816 */ /* 0x000fe4000000005a */
[----:B------:R-:W-:Y:S02]  /*89f0*/  SEL R11, RZ, 0x1, P4 ;  /* 0x00000001ff0b7807 */ /* 0x000fe40002000000 */
[----:B------:R-:W-:Y:S01]  /*8a00*/  SEL R200, R200, RZ, P4 ;  /* 0x000000ffc8c87207 */ /* 0x000fe20002000000 */
[----:B------:R0:W-:Y:S01]  /*8a10*/  @!P0 SYNCS.ARRIVE.TRANS64.RED.A1T0 RZ, [R90+URZ], RZ ;  /* 0x000000ff5aff89a7 */ /* 0x0001e2000810043f */
[----:B------:R-:W-:Y:S02]  /*8a20*/  PLOP3.LUT P0, PT, PT, PT, PT, 0x8, 0x0 ;  /* 0x000000000000781c */ /* 0x000fe40003f0e170 */
[----:B--2---:R-:W-:-:S05]  /*8a30*/  LOP3.LUT R12, R12, R11, RZ, 0x3c, !PT ;  /* 0x0000000b0c0c7212 */ /* 0x004fca00078e3cff */
[----:B------:R0:W-:Y:S01]  /*8a40*/  STL [R1+0x1c], R12 ;  /* 0x00001c0c01007387 */ /* 0x0001e20000100800 */
[----:B------:R-:W-:Y:S05]  /*8a50*/  @P3 BRA `(.L_x_1655) ;  /* 0xffffff9c00583947 */ /* 0x000fea000383ffff */
.L_x_1569:
[----:B------:R-:W2:Y:S01]  /*8a60*/  LDL R11, [R1+0x48] ;  /* 0x00004800010b7983 */ /* 0x000ea20000100800 */
[----:B------:R-:W1:Y:S01]  /*8a70*/  LDC R0, c[0x0][0x448] ;  /* 0x00011200ff007b82 */ /* 0x000e620000000800 */
[----:B------:R-:W-:Y:S01]  /*8a80*/  IADD3 R5, R220, 0x1, -R218 ;  /* 0x00000001dc057810 */ /* 0x000fe20007ffe8da */
[----:B------:R-:W-:Y:S06]  /*8a90*/  BSSY B0, `(.L_x_1656) ;  /* 0x000000d000007945 */ /* 0x000fec0003800000 */
[----:B------:R-:W3:Y:S01]  /*8aa0*/  LDC.64 R6, c[0x0][0x9e0] ;  /* 0x00027800ff067b82 */ /* 0x000ee20000000a00 */
[----:B-1----:R-:W-:-:S02]  /*8ab0*/  ISETP.NE.AND P1, PT, R0, 0x1, PT ;  /* 0x000000010000780c */ /* 0x002fc40003f25270 */
[----:B---3--:R-:W-:-:S11]  /*8ac0*/  ISETP.GE.AND P2, PT, R7, 0x1, PT ;  /* 0x000000010700780c */ /* 0x008fd60003f46270 */
[----:B------:R-:W1:Y:S08]  /*8ad0*/  @P1 LDC R3, c[0x0][0x44c] ;  /* 0x00011300ff031b82 */ /* 0x000e700000000800 */
[----:B------:R-:W3:Y:S01]  /*8ae0*/  @P1 LDC R2, c[0x0][0x450] ;  /* 0x00011400ff021b82 */ /* 0x000ee20000000800 */
[----:B--2---:R-:W-:-:S04]  /*8af0*/  VIADD R0, R11, 0x7f ;  /* 0x0000007f0b007836 */ /* 0x004fc80000000000 */
[----:B-1----:R-:W-:-:S05]  /*8b00*/  @P1 IMAD.HI.U32 R3, R0, R3, RZ ;  /* 0x0000000300031227 */ /* 0x002fca00078e00ff */
[----:B---3--:R-:W-:-:S05]  /*8b10*/  @P1 SHF.R.U32.HI R0, RZ, R2, R3 ;  /* 0x00000002ff001219 */ /* 0x008fca0000011603 */
[----:B------:R-:W-:Y:S01]  /*8b20*/  IMAD.IADD R3, R5, 0x1, R0 ;  /* 0x0000000105037824 */ /* 0x000fe200078e0200 */
[----:B------:R-:W-:Y:S06]  /*8b30*/  @P0 BRA `(.L_x_1657) ;  /* 0x0000000000080947 */ /* 0x000fec0003800000 */
[----:B------:R-:W1:Y:S02]  /*8b40*/  FENCE.VIEW.ASYNC.G ;  /* 0x00000000000073c6 */ /* 0x000e640000000100 */
[----:B-1----:R-:W-:Y:S06]  /*8b50*/  BAR.ARV 0xc, 0x180 ;  /* 0x0306000000007b1d */ /* 0x002fec0000002000 */
.L_x_1657:
[----:B------:R-:W-:Y:S05]  /*8b60*/  BSYNC B0 ;  /* 0x0000000000007941 */ /* 0x000fea0003800000 */
.L_x_1656:
[----:B------:R-:W-:Y:S01]  /*8b70*/  IMAD.IADD R0, R3, 0x1, R6 ;  /* 0x0000000103007824 */ /* 0x000fe200078e0206 */
[----:B------:R-:W-:Y:S06]  /*8b80*/  @!P2 BRA `(.L_x_1658) ;  /* 0x000000000048a947 */ /* 0x000fec0003800000 */
[C---:B------:R-:W-:Y:S01]  /*8b90*/  ISETP.GT.AND P0, PT, R3.reuse, RZ, PT ;  /* 0x000000ff0300720c */ /* 0x040fe20003f04270 */
[----:B------:R-:W-:Y:S01]  /*8ba0*/  BSSY B0, `(.L_x_1659) ;  /* 0x000000e000007945 */ /* 0x000fe20003800000 */
[----:B------:R-:W-:-:S11]  /*8bb0*/  VIADD R2, R3, 0xffffffff ;  /* 0xffffffff03027836 */ /* 0x000fd60000000000 */
[----:B------:R-:W-:Y:S05]  /*8bc0*/  @P0 BRA `(.L_x_1660) ;  /* 0x00000000001c0947 */ /* 0x000fea0003800000 */
[----:B------:R-:W-:Y:S01]  /*8bd0*/  ISETP.NE.AND P0, PT, R7, 0x1, PT ;  /* 0x000000010700780c */ /* 0x000fe20003f05270 */
[----:B------:R-:W-:-:S12]  /*8be0*/  IMAD.MOV R3, RZ, RZ, -R3 ;  /* 0x000000ffff037224 */ /* 0x000fd800078e0a03 */
[----:B------:R-:W1:Y:S02]  /*8bf0*/  @P0 LDC.64 R4, c[0x0][0x9e8] ;  /* 0x00027a00ff040b82 */ /* 0x000e640000000a00 */
[----:B-1----:R-:W-:-:S05]  /*8c00*/  @P0 IMAD.HI.U32 R2, R3, R4, RZ ;  /* 0x0000000403020227 */ /* 0x002fca00078e00ff */
[----:B------:R-:W-:-:S04]  /*8c10*/  @P0 SHF.R.U32.HI R3, RZ, R5, R2 ;  /* 0x00000005ff030219 */ /* 0x000fc80000011602 */
[----:B------:R-:W-:Y:S01]  /*8c20*/  LOP3.LUT R2, RZ, R3, RZ, 0x33, !PT ;  /* 0x00000003ff027212 */ /* 0x000fe200078e33ff */
[----:B------:R-:W-:Y:S06]  /*8c30*/  BRA `(.L_x_1661) ;  /* 0x0000000000107947 */ /* 0x000fec0003800000 */
.L_x_1660:
[----:B------:R-:W-:-:S13]  /*8c40*/  ISETP.NE.AND P0, PT, R7, 0x1, PT ;  /* 0x000000010700780c */ /* 0x000fda0003f05270 */
[----:B------:R-:W1:Y:S02]  /*8c50*/  @P0 LDC.64 R4, c[0x0][0x9e8] ;  /* 0x00027a00ff040b82 */ /* 0x000e640000000a00 */
[----:B-1----:R-:W-:-:S05]  /*8c60*/  @P0 IMAD.HI.U32 R4, R2, R4, RZ ;  /* 0x0000000402040227 */ /* 0x002fca00078e00ff */
[----:B------:R-:W-:-:S07]  /*8c70*/  @P0 SHF.R.U32.HI R2, RZ, R5, R4 ;  /* 0x00000005ff020219 */ /* 0x000fce0000011604 */
.L_x_1661:
[----:B------:R-:W-:Y:S05]  /*8c80*/  BSYNC B0 ;  /* 0x0000000000007941 */ /* 0x000fea0003800000 */
.L_x_1659:
[----:B------:R-:W-:-:S05]  /*8c90*/  IMAD R3, R2, R7, R7 ;  /* 0x0000000702037224 */ /* 0x000fca00078e0207 */
[----:B------:R-:W-:-:S07]  /*8ca0*/  VIMNMX R0, R0, R3, PT ;  /* 0x0000000300007248 */ /* 0x000fce0003fe0100 */
.L_x_1658:
[----:B------:R-:W1:Y:S01]  /*8cb0*/  @P1 LDC R2, c[0x0][0x44c] ;  /* 0x00011300ff021b82 */ /* 0x000e620000000800 */
[----:B------:R-:W-:Y:S01]  /*8cc0*/  VIADD R0, R0, 0x3f ;  /* 0x0000003f00007836 */ /* 0x000fe20000000000 */
[----:B------:R-:W-:Y:S01]  /*8cd0*/  ULDC UR4, c[0x0][0x9dc] ;  /* 0x0002770000047ab9 */ /* 0x000fe20000000800 */
[----:B------:R-:W-:-:S03]  /*8ce0*/  IMAD.MOV.U32 R5, RZ, RZ, R11 ;  /* 0x000000ffff057224 */ /* 0x000fc600078e000b */
[----:B------:R-:W-:Y:S02]  /*8cf0*/  SHF.R.S32.HI R3, RZ, 0x1f, R0 ;  /* 0x0000001fff037819 */ /* 0x000fe40000011400 */
[----:B------:R-:W2:Y:S02]  /*8d00*/  @P1 LDC R9, c[0x0][0x450] ;  /* 0x00011400ff091b82 */ /* 0x000ea40000000800 */
[----:B------:R-:W-:-:S04]  /*8d10*/  LEA.HI R3, R3, R0, RZ, 0x6 ;  /* 0x0000000003037211 */ /* 0x000fc800078f30ff */
[----:B------:R-:W-:-:S04]  /*8d20*/  SHF.R.S32.HI R0, RZ, 0x6, R3 ;  /* 0x00000006ff007819 */ /* 0x000fc80000011403 */
[----:B------:R-:W-:Y:S01]  /*8d30*/  VIMNMX R97, R97, R0, PT ;  /* 0x0000000061617248 */ /* 0x000fe20003fe0100 */
[----:B-1----:R-:W-:-:S05]  /*8d40*/  @P1 IMAD.HI.U32 R2, R11, R2, RZ ;  /* 0x000000020b021227 */ /* 0x002fca00078e00ff */
[----:B--2---:R-:W-:-:S05]  /*8d50*/  @P1 SHF.R.U32.HI R5, RZ, R9, R2 ;  /* 0x00000009ff051219 */ /* 0x004fca0000011602 */
        /* <DEDUP_REMOVED lines=13> */
.L_x_1664:
[----:B------:R-:W-:-:S13]  /*8e30*/  ISETP.NE.AND P0, PT, R7, 0x1, PT ;  /* 0x000000010700780c */ /* 0x000fda0003f05270 */
[----:B------:R-:W1:Y:S02]  /*8e40*/  @P0 LDC.64 R4, c[0x0][0x9e8] ;  /* 0x00027a00ff040b82 */ /* 0x000e640000000a00 */
[----:B-1----:R-:W-:-:S05]  /*8e50*/  @P0 IMAD.HI.U32 R0, R2, R4, RZ ;  /* 0x0000000402000227 */ /* 0x002fca00078e00ff */
[----:B------:R-:W-:-:S07]  /*8e60*/  @P0 SHF.R.U32.HI R2, RZ, R5, R0 ;  /* 0x00000005ff020219 */ /* 0x000fce0000011600 */
.L_x_1665:
[----:B------:R-:W-:Y:S05]  /*8e70*/  BSYNC B0 ;  /* 0x0000000000007941 */ /* 0x000fea0003800000 */
.L_x_1663:
[----:B------:R-:W-:-:S05]  /*8e80*/  IMAD R2, R2, R7, RZ ;  /* 0x0000000702027224 */ /* 0x000fca00078e02ff */
[----:B------:R-:W-:-:S07]  /*8e90*/  VIMNMX R3, R3, R2, !PT ;  /* 0x0000000203037248 */ /* 0x000fce0007fe0100 */
.L_x_1662:
[----:B------:R-:W-:Y:S01]  /*8ea0*/  SHF.R.S32.HI R2, RZ, 0x1f, R3 ;  /* 0x0000001fff027819 */ /* 0x000fe20000011403 */
[----:B------:R-:W-:Y:S01]  /*8eb0*/  IMAD.MOV.U32 R0, RZ, RZ, RZ ;  /* 0x000000ffff007224 */ /* 0x000fe200078e00ff */
[----:B------:R-:W-:Y:S02]  /*8ec0*/  PLOP3.LUT P0, PT, PT, PT, PT, 0x80, 0x0 ;  /* 0x000000000000781c */ /* 0x000fe40003f0f070 */
[----:B------:R-:W-:Y:S02]  /*8ed0*/  CS2R R4, SRZ ;  /* 0x0000000000047805 */ /* 0x000fe4000001ff00 */
[----:B------:R-:W-:Y:S02]  /*8ee0*/  LEA.HI R6, R2, R3, RZ, 0x6 ;  /* 0x0000000302067211 */ /* 0x000fe400078f30ff */
[----:B------:R-:W-:Y:S02]  /*8ef0*/  CS2R R150, SRZ ;  /* 0x0000000000967805 */ /* 0x000fe4000001ff00 */
[----:B------:R-:W-:-:S02]  /*8f00*/  CS2R R148, SRZ ;  /* 0x0000000000947805 */ /* 0x000fc4000001ff00 */
[----:B------:R-:W-:Y:S02]  /*8f10*/  CS2R R146, SRZ ;  /* 0x0000000000927805 */ /* 0x000fe4000001ff00 */
[----:B------:R-:W-:Y:S02]  /*8f20*/  SHF.R.S32.HI R6, RZ, 0x6, R6 ;  /* 0x00000006ff067819 */ /* 0x000fe40000011406 */
[----:B------:R-:W-:Y:S02]  /*8f30*/  CS2R R144, SRZ ;  /* 0x0000000000907805 */ /* 0x000fe4000001ff00 */
[----:B------:R-:W-:Y:S02]  /*8f40*/  CS2R R142, SRZ ;  /* 0x00000000008e7805 */ /* 0x000fe4000001ff00 */
[----:B------:R-:W-:Y:S02]  /*8f50*/  CS2R R140, SRZ ;  /* 0x00000000008c7805 */ /* 0x000fe4000001ff00 */
[----:B------:R-:W-:-:S02]  /*8f60*/  VIMNMX R7, RZ, R6, !PT ;  /* 0x00000006ff077248 */ /* 0x000fc40007fe0100 */
[----:B------:R-:W-:Y:S02]  /*8f70*/  CS2R R138, SRZ ;  /* 0x00000000008a7805 */ /* 0x000fe4000001ff00 */
[----:B------:R-:W-:Y:S02]  /*8f80*/  CS2R R136, SRZ ;  /* 0x0000000000887805 */ /* 0x000fe4000001ff00 */
[----:B------:R-:W-:Y:S02]  /*8f90*/  CS2R R134, SRZ ;  /* 0x0000000000867805 */ /* 0x000fe4000001ff00 */
[----:B------:R-:W-:Y:S01]  /*8fa0*/  ISETP.GT.AND P1, PT, R97, R7, PT ;  /* 0x000000076100720c */ /* 0x000fe20003f24270 */
[----:B------:R1:W-:Y:S01]  /*8fb0*/  STL [R1+0x64], R7 ;  /* 0x0000640701007387 */ /* 0x0003e20000100800 */
[----:B------:R-:W-:Y:S02]  /*8fc0*/  CS2R R132, SRZ ;  /* 0x0000000000847805 */ /* 0x000fe4000001ff00 */
[----:B------:R-:W-:-:S02]  /*8fd0*/  CS2R R100, SRZ ;  /* 0x0000000000647805 */ /* 0x000fc4000001ff00 */
[----:B------:R-:W-:Y:S02]  /*8fe0*/  CS2R R92, SRZ ;  /* 0x00000000005c7805 */ /* 0x000fe4000001ff00 */
[----:B------:R-:W-:Y:S01]  /*8ff0*/  CS2R R108, SRZ ;  /* 0x00000000006c7805 */ /* 0x000fe2000001ff00 */
[----:B------:R-:W-:Y:S01]  /*9000*/  IMAD.MOV.U32 R172, RZ, RZ, RZ ;  /* 0x000000ffffac7224 */ /* 0x000fe200078e00ff */
        /* <DEDUP_REMOVED lines=16> */
[----:B----4-:R-:W-:Y:S02]  /*9110*/  CS2R R48, SRZ ;  /* 0x0000000000307805 */ /* 0x010fe4000001ff00 */
[----:B------:R-:W-:Y:S02]  /*9120*/  CS2R R168, SRZ ;  /* 0x0000000000a87805 */ /* 0x000fe4000001ff00 */
[----:B------:R-:W-:Y:S02]  /*9130*/  CS2R R44, SRZ ;  /* 0x00000000002c7805 */ /* 0x000fe4000001ff00 */
[----:B------:R-:W-:Y:S02]  /*9140*/  CS2R R40, SRZ ;  /* 0x0000000000287805 */ /* 0x000fe4000001ff00 */
[----:B0-----:R-:W-:Y:S02]  /*9150*/  CS2R R98, SRZ ;  /* 0x0000000000627805 */ /* 0x001fe4000001ff00 */
        /* <DEDUP_REMOVED lines=29> */
[----:B------:R-:W-:Y:S01]  /*9330*/  CS2R R24, SRZ ;  /* 0x0000000000187805 */ /* 0x000fe2000001ff00 */
[----:B-1----:R-:W-:Y:S06]  /*9340*/  @!P1 BRA `(.L_x_1666) ;  /* 0x0000017000889947 */ /* 0x002fec0003800000 */
[----:B------:R-:W2:Y:S01]  /*9350*/  LDL R7, [R1+0xa8] ;  /* 0x0000a80001077983 */ /* 0x000ea20000100800 */
[----:B------:R-:W-:Y:S03]  /*9360*/  BSSY B6, `(.L_x_1667) ;  /* 0x000001c000067945 */ /* 0x000fe60003800000 */
[----:B--2---:R-:W0:Y:S02]  /*9370*/  SHFL.IDX PT, R0, R7, RZ, 0x1f ;  /* 0x00001fff07007589 */ /* 0x004e2400000e0000 */
[----:B0-----:R-:W-:-:S04]  /*9380*/  LEA.HI R2, R0, R0, RZ, 0x1 ;  /* 0x0000000000027211 */ /* 0x001fc800078f08ff */
[----:B------:R-:W-:Y:S01]  /*9390*/  LOP3.LUT R3, R2, 0x1e, RZ, 0xc0, !PT ;  /* 0x0000001e02037812 */ /* 0x000fe200078ec0ff */
[----:B------:R-:W-:-:S04]  /*93a0*/  VIADD R2, R18, 0x10400 ;  /* 0x0001040012027836 */ /* 0x000fc80000000000 */
[----:B------:R-:W-:Y:S01]  /*93b0*/  IMAD.IADD R3, R0, 0x1, -R3 ;  /* 0x0000000100037824 */ /* 0x000fe200078e0a03 */
[----:B------:R-:W-:-:S03]  /*93c0*/  LOP3.LUT P0, RZ, R2, 0x3ff, RZ, 0xc0, !PT ;  /* 0x000003ff02ff7812 */ /* 0x000fc6000780c0ff */
[----:B------:R-:W-:Y:S01]  /*93d0*/  IMAD R3, R3, 0x2000, R2 ;  /* 0x0000200003037824 */ /* 0x000fe200078e0202 */
[----:B------:R-:W-:-:S04]  /*93e0*/  P2R R24, PR, RZ, 0x1 ;  /* 0x00000001ff187803 */ /* 0x000fc80000000000 */
[----:B------:R-:W-:-:S04]  /*93f0*/  SHF.R.U32.HI R2, RZ, 0x4, R3 ;  /* 0x00000004ff027819 */ /* 0x000fc80000011603 */
[----:B------:R-:W-:Y:S01]  /*9400*/  LOP3.LUT R2, R2, 0x3fff, RZ, 0xc0, !PT ;  /* 0x00003fff02027812 */ /* 0x000fe200078ec0ff */
[----:B------:R-:W-:Y:S06]  /*9410*/  @!P0 BRA `(.L_x_1668) ;  /* 0x0000000000408947 */ /* 0x000fec0003800000 */
        /* <DEDUP_REMOVED lines=16> */
.L_x_1668:
[----:B------:R-:W-:Y:S05]  /*9520*/  BSYNC B6 ;  /* 0x0000000000067941 */ /* 0x000fea0003800000 */
.L_x_1667:
        /* <DEDUP_REMOVED lines=13> */
.L_x_1672:
[----:B-1----:R1:W2:Y:S02]  /*9600*/  SYNCS.PHASECHK.TRANS64.TRYWAIT P0, [R18+URZ+0x30800], R3 ;  /* 0x03080003120075a7 */ /* 0x0022a4000800017f */
[----:B--2---:R-:W-:Y:S05]  /*9610*/  @!P0 NANOSLEEP.SYNCS 0x989680 ;  /* 0x009896800000895d */ /* 0x004fea0003900000 */
[----:B------:R-:W2:Y:S02]  /*9620*/  @!P0 SYNCS.PHASECHK.TRANS64 P0, [R18+URZ+0x30800], R3 ;  /* 0x03080003120085a7 */ /* 0x000ea4000800007f */
[----:B--2---:R-:W-:Y:S05]  /*9630*/  @!P0 BRA `(.L_x_1672) ;  /* 0xfffffffc00f08947 */ /* 0x004fea000383ffff */
.L_x_1671:
[----:B------:R-:W-:Y:S05]  /*9640*/  BSYNC B0 ;  /* 0x0000000000007941 */ /* 0x000fea0003800000 */
.L_x_1670:
[----:B------:R-:W-:Y:S05]  /*9650*/  BRA `(.L_x_1673) ;  /* 0x0000009c00807947 */ /* 0x000fea0003800000 */
.L_x_1669:
[----:B------:R-:W-:Y:S01]  /*9660*/  ISETP.NE.AND P0, PT, R24, RZ, PT ;  /* 0x000000ff1800720c */ /* 0x000fe20003f05270 */
[----:B------:R-:W-:Y:S01]  /*9670*/  ULDC.64 UR4, c[0x0][0x3f8] ;  /* 0x0000fe0000047ab9 */ /* 0x000fe20000000a00 */
[----:B-----5:R-:W-:Y:S01]  /*9680*/  SHF.R.S32.HI R0, RZ, 0x1f, R96 ;  /* 0x0000001fff007819 */ /* 0x020fe20000011460 */
[----:B------:R-:W-:Y:S01]  /*9690*/  ULDC.64 UR6, c[0x0][0x408] ;  /* 0x0001020000067ab9 */ /* 0x000fe20000000a00 */
[----:B------:R-:W-:Y:S01]  /*96a0*/  IMAD.WIDE.U32 R24, R96, UR4, RZ ;  /* 0x0000000460187c25 */ /* 0x000fe2000f8e00ff */
[----:B------:R-:W-:Y:S03]  /*96b0*/  BSSY B6, `(.L_x_1674) ;  /* 0x0000019000067945 */ /* 0x000fe60003800000 */
[C---:B------:R-:W-:Y:S02]  /*96c0*/  IMAD R3, R0.reuse, UR4, RZ ;  /* 0x0000000400037c24 */ /* 0x040fe4000f8e02ff */
[----:B------:R-:W-:-:S02]  /*96d0*/  IMAD R5, R0, UR6, RZ ;  /* 0x0000000600057c24 */ /* 0x000fc4000f8e02ff */
[C---:B------:R-:W-:Y:S02]  /*96e0*/  IMAD R3, R96.reuse, UR5, R3 ;  /* 0x0000000560037c24 */ /* 0x040fe4000f8e0203 */
[C---:B------:R-:W-:Y:S02]  /*96f0*/  IMAD R5, R96.reuse, UR7, R5 ;  /* 0x0000000760057c24 */ /* 0x040fe4000f8e0205 */
[----:B------:R-:W-:-:S04]  /*9700*/  IMAD.WIDE.U32 R26, R96, UR6, RZ ;  /* 0x00000006601a7c25 */ /* 0x000fc8000f8e00ff */
[----:B------:R-:W-:Y:S02]  /*9710*/  IMAD.IADD R29, R3, 0x1, R25 ;  /* 0x00000001031d7824 */ /* 0x000fe400078e0219 */
[----:B------:R-:W-:Y:S01]  /*9720*/  IMAD.IADD R31, R5, 0x1, R27 ;  /* 0x00000001051f7824 */ /* 0x000fe200078e021b */
        /* <DEDUP_REMOVED lines=17> */
.L_x_1675:
[----:B------:R-:W-:Y:S05]  /*9840*/  BSYNC B6 ;  /* 0x0000000000067941 */ /* 0x000fea0003800000 */
.L_x_1674:
[----:B------:R-:W2:Y:S01]  /*9850*/  LDL R149, [R1+0x48] ;  /* 0x0000480001957983 */ /* 0x000ea20000100800 */
[----:B------:R-:W-:-:S03]  /*9860*/  ULDC.U8 UR4, c[0x0][0x410] ;  /* 0x0001040000047ab9 */ /* 0x000fc60000000000 */
[----:B------:R-:W2:Y:S04]  /*9870*/  LDL R128, [R1+0x10] ;  /* 0x0000100001807983 */ /* 0x000ea80000100800 */
[----:B------:R-:W3:Y:S01]  /*9880*/  LDL R21, [R1+0x68] ;  /* 0x0000680001157983 */ /* 0x000ee20000100800 */
[----:B------:R-:W-:Y:S01]  /*9890*/  ISETP.NE.AND P0, PT, RZ, UR4, PT ;  /* 0x00000004ff007c0c */ /* 0x000fe2000bf05270 */
[----:B------:R-:W-:Y:S01]  /*98a0*/  BSSY B0, `(.L_x_1676) ;  /* 0x00009b3000007945 */ /* 0x000fe20003800000 */
[C---:B--2---:R-:W-:Y:S02]  /*98b0*/  IMAD.IADD R84, R128.reuse, 0x1, R149 ;  /* 0x0000000180547824 */ /* 0x044fe400078e0295 */
[C---:B------:R-:W-:Y:S02]  /*98c0*/  VIADD R20, R128.reuse, 0x40 ;  /* 0x0000004080147836 */ /* 0x040fe40000000000 */
[----:B------:R-:W-:-:S02]  /*98d0*/  VIADD R3, R128, 0x60 ;  /* 0x0000006080037836 */ /* 0x000fc40000000000 */
[----:B---3--:R-:W-:-:S05]  /*98e0*/  IMAD R7, R21, 0x20, R84 ;  /* 0x0000002015077824 */ /* 0x008fca00078e0254 */
[----:B------:R-:W-:Y:S05]  /*98f0*/  @!P0 BRA `(.L_x_1677) ;  /* 0x0000004c00488947 */ /* 0x000fea0003800000 */
[----:B------:R-:W0:Y:S01]  /*9900*/  LDC R111, c[0x0][0x448] ;  /* 0x00011200ff6f7b82 */ /* 0x000e220000000800 */
[----:B------:R-:W-:Y:S01]  /*9910*/  ULDC.64 UR4, c[0x0][0x3f8] ;  /* 0x0000fe0000047ab9 */ /* 0x000fe20000000a00 */
[----:B------:R-:W-:Y:S01]  /*9920*/  ULDC.64 UR6, c[0x0][0x408] ;  /* 0x0001020000067ab9 */ /* 0x000fe20000000a00 */
[----:B------:R-:W-:Y:S02]  /*9930*/  IMAD.MOV.U32 R4, RZ, RZ, R24 ;  /* 0x000000ffff047224 */ /* 0x000fe400078e0018 */
[----:B------:R-:W-:Y:S02]  /*9940*/  IMAD.MOV.U32 R8, RZ, RZ, R26 ;  /* 0x000000ffff087224 */ /* 0x000fe400078e001a */
[----:B------:R-:W-:Y:S02]  /*9950*/  IMAD.MOV.U32 R9, RZ, RZ, R31 ;  /* 0x000000ffff097224 */ /* 0x000fe400078e001f */
[----:B------:R-:W-:-:S04]  /*9960*/  IMAD.SHL.U32 R74, R21, 0x4, RZ ;  /* 0x00000004154a7824 */ /* 0x000fc800078e00ff */
[C---:B------:R-:W-:Y:S02]  /*9970*/  VIADD R73, R74.reuse, 0x40 ;  /* 0x000000404a497836 */ /* 0x040fe40000000000 */
[C---:B------:R-:W-:Y:S02]  /*9980*/  VIADD R72, R74.reuse, 0x60 ;  /* 0x000000604a487836 */ /* 0x040fe40000000000 */
[----:B------:R-:W-:Y:S01]  /*9990*/  VIADD R21, R74, 0x20 ;  /* 0x000000204a157836 */ /* 0x000fe20000000000 */
[----:B------:R-:W-:Y:S02]  /*99a0*/  SHF.R.S32.HI R88, RZ, 0x1f, R73 ;  /* 0x0000001fff587819 */ /* 0x000fe40000011449 */
[----:B------:R-:W-:Y:S02]  /*99b0*/  SHF.R.S32.HI R85, RZ, 0x1f, R72 ;  /* 0x0000001fff557819 */ /* 0x000fe40000011448 */
[----:B------:R-:W-:Y:S02]  /*99c0*/  SHF.R.S32.HI R86, RZ, 0x1f, R21 ;  /* 0x0000001fff567819 */ /* 0x000fe40000011415 */
[----:B0-----:R-:W-:-:S13]  /*99d0*/  ISETP.NE.AND P0, PT, R111, 0x1, PT ;  /* 0x000000016f00780c */ /* 0x001fda0003f05270 */
[----:B------:R-:W0:Y:S08]  /*99e0*/  @P0 LDC R0, c[0x0][0x44c] ;  /* 0x00011300ff000b82 */ /* 0x000e300000000800 */
[----:B------:R-:W1:Y:S01]  /*99f0*/  @P0 LDC R5, c[0x0][0x450] ;  /* 0x00011400ff050b82 */ /* 0x000e620000000800 */
[----:B0-----:R-:W-:-:S05]  /*9a00*/  @P0 IMAD.HI.U32 R0, R7, R0, RZ ;  /* 0x0000000007000227 */ /* 0x001fca00078e00ff */
[----:B-1----:R-:W-:Y:S01]  /*9a10*/  @P0 SHF.R.U32.HI R7, RZ, R5, R0 ;  /* 0x00000005ff070219 */ /* 0x002fe20000011600 */
[----:B------:R-:W-:-:S03]  /*9a20*/  IMAD.MOV.U32 R5, RZ, RZ, R29 ;  /* 0x000000ffff057224 */ /* 0x000fc600078e001d */
[----:B------:R-:W-:Y:S01]  /*9a30*/  SHF.R.S32.HI R0, RZ, 0x1f, R7 ;  /* 0x0000001fff007819 */ /* 0x000fe20000011407 */
[----:B------:R-:W-:-:S04]  /*9a40*/  IMAD.WIDE.U32 R4, R7, UR4, R4 ;  /* 0x0000000407047c25 */ /* 0x000fc8000f8e0004 */
[C---:B------:R-:W-:Y:S02]  /*9a50*/  IMAD R6, R0.reuse, UR4, RZ ;  /* 0x0000000400067c24 */ /* 0x040fe4000f8e02ff */
[----:B------:R-:W-:Y:S02]  /*9a60*/  IMAD R0, R0, UR6, RZ ;  /* 0x0000000600007c24 */ /* 0x000fe4000f8e02ff */
[C---:B------:R-:W-:Y:S01]  /*9a70*/  IMAD R11, R7.reuse, UR5, R6 ;  /* 0x00000005070b7c24 */ /* 0x040fe2000f8e0206 */
[----:B------:R-:W-:Y:S01]  /*9a80*/  ULDC.64 UR4, c[0x0][0x3e8] ;  /* 0x0000fa0000047ab9 */ /* 0x000fe20000000a00 */
[C---:B------:R-:W-:Y:S01]  /*9a90*/  IMAD.WIDE.U32 R8, R7.reuse, UR6, R8 ;  /* 0x0000000607087c25 */ /* 0x040fe2000f8e0008 */
[----:B------:R-:W-:Y:S01]  /*9aa0*/  LEA R6, P0, R4, UR4, 0x1 ;  /* 0x0000000404067c11 */ /* 0x000fe2000f8008ff */
[----:B------:R-:W-:Y:S02]  /*9ab0*/  UMOV UR4, 0xffffffff ;  /* 0xffffffff00047882 */ /* 0x000fe40000000000 */
[----:B------:R-:W-:Y:S01]  /*9ac0*/  IMAD R13, R7, UR7, R0 ;  /* 0x00000007070d7c24 */ /* 0x000fe2000f8e0200 */
[----:B------:R-:W-:Y:S01]  /*9ad0*/  ULDC.64 UR6, c[0x0][0x400] ;  /* 0x0001000000067ab9 */ /* 0x000fe20000000a00 */
[----:B------:R-:W-:Y:S01]  /*9ae0*/  IMAD.IADD R7, R5, 0x1, R11 ;  /* 0x0000000105077824 */ /* 0x000fe200078e020b */
[----:B------:R-:W-:Y:S01]  /*9af0*/  LEA R0, P1, R8, UR6, 0x1 ;  /* 0x0000000608007c11 */ /* 0x000fe2000f8208ff */
[----:B------:R-:W-:-:S03]  /*9b00*/  IMAD.IADD R5, R9, 0x1, R13 ;  /* 0x0000000109057824 */ /* 0x000fc600078e020d */
[----:B------:R-:W-:Y:S02]  /*9b10*/  LEA.HI.X R7, R4, UR5, R7, 0x1, P0 ;  /* 0x0000000504077c11 */ /* 0x000fe400080f0c07 */
[----:B------:R-:W-:Y:S01]  /*9b20*/  LEA.HI.X R8, R8, UR7, R5, 0x1, P1 ;  /* 0x0000000708087c11 */ /* 0x000fe200088f0c05 */
[----:B------:R-:W-:Y:S06]  /*9b30*/  BRA.DIV UR4, `(.L_x_1678) ;  /* 0x0000021a04647947 */ /* 0x000fec000b800000 */
[----:B------:R0:W1:Y:S04]  /*9b40*/  SHFL.IDX PT, R5, R7, RZ, 0x181f ;  /* 0x00181fff07057589 */ /* 0x00006800000e0000 */
[----:B------:R0:W2:Y:S04]  /*9b50*/  SHFL.IDX PT, R4, R6, RZ, 0x181f ;  /* 0x00181fff06047589 */ /* 0x0000a800000e0000 */
[----:B------:R0:W3:Y:S04]  /*9b60*/  SHFL.IDX PT, R9, R8, RZ, 0x181f ;  /* 0x00181fff08097589 */ /* 0x0000e800000e0000 */
[----:B------:R0:W4:Y:S02]  /*9b70*/  SHFL.IDX PT, R14, R0, RZ, 0x181f ;  /* 0x00181fff000e7589 */ /* 0x00012400000e0000 */
.L_x_2038:
[----:B------:R-:W-:Y:S01]  /*9b80*/  IMAD R111, R218, R111, RZ ;  /* 0x0000006fda6f7224 */ /* 0x000fe200078e02ff */
        /* <DEDUP_REMOVED lines=8> */
[----:B------:R-:W-:Y:S02]  /*9c10*/  CS2R R76, SRZ ;  /* 0x00000000004c7805 */ /* 0x000fe4000001ff00 */
[----:B------:R-:W-:-:S03]  /*9c20*/  CS2R R80, SRZ ;  /* 0x0000000000507805 */ /* 0x000fc6000001ff00 */
[----:B------:R-:W-:Y:S05]  /*9c30*/  @P0 BRA `(.L_x_1680) ;  /* 0x0000000000a80947 */ /* 0x000fea0003800000 */
[----:B------:R-:W-:Y:S01]  /*9c40*/  ULDC UR4, c[0x0][0x3f4] ;  /* 0x0000fd0000047ab9 */ /* 0x000fe20000000800 */
[----:B------:R-:W-:Y:S02]  /*9c50*/  CS2R R82, SRZ ;  /* 0x0000000000527805 */ /* 0x000fe4000001ff00 */
[----:B------:R-:W-:Y:S02]  /*9c60*/  ISETP.GE.AND P2, PT, R21, UR4, PT ;  /* 0x0000000415007c0c */ /* 0x000fe4000bf46270 */
[----:B------:R-:W-:Y:S02]  /*9c70*/  CS2R R80, SRZ ;  /* 0x0000000000507805 */ /* 0x000fe4000001ff00 */
[----:B------:R-:W-:Y:S02]  /*9c80*/  ISETP.GE.AND P1, PT, R73, UR4, PT ;  /* 0x0000000449007c0c */ /* 0x000fe4000bf26270 */
[----:B------:R-:W-:Y:S02]  /*9c90*/  ISETP.GE.AND P0, PT, R72, UR4, PT ;  /* 0x0000000448007c0c */ /* 0x000fe4000bf06270 */
[----:B------:R-:W-:-:S05]  /*9ca0*/  ISETP.GE.AND P3, PT, R74, UR4, PT ;  /* 0x000000044a007c0c */ /* 0x000fca000bf66270 */
[C---:B------:R-:W-:Y:S01]  /*9cb0*/  @!P2 IMAD.SHL.U32 R27, R21.reuse, 0x2, RZ ;  /* 0x00000002151ba824 */ /* 0x040fe200078e00ff */
[----:B------:R-:W-:-:S03]  /*9cc0*/  @!P2 SHF.L.U64.HI R32, R21, 0x1, R86 ;  /* 0x000000011520a819 */ /* 0x000fc60000010256 */
[C---:B------:R-:W-:Y:S01]  /*9cd0*/  @!P1 IMAD.SHL.U32 R11, R73.reuse, 0x2, RZ ;  /* 0x00000002490b9824 */ /* 0x040fe200078e00ff */
[----:B------:R-:W-:Y:S01]  /*9ce0*/  @!P1 SHF.L.U64.HI R34, R73, 0x1, R88 ;  /* 0x0000000149229819 */ /* 0x000fe20000010258 */
[----:B------:R-:W-:Y:S01]  /*9cf0*/  @!P0 IMAD.SHL.U32 R31, R72, 0x2, RZ ;  /* 0x00000002481f8824 */ /* 0x000fe200078e00ff */
[-C--:B--2---:R-:W-:Y:S01]  /*9d00*/  @!P2 IADD3 R24, P4, R4, R27.reuse, RZ ;  /* 0x0000001b0418a210 */ /* 0x084fe20007f9e0ff */
[----:B---3--:R-:W-:Y:S01]  /*9d10*/  @!P3 IMAD.MOV.U32 R15, RZ, RZ, R9 ;  /* 0x000000ffff0fb224 */ /* 0x008fe200078e0009 */
[----:B----4-:R-:W-:Y:S02]  /*9d20*/  @!P2 IADD3 R26, P6, R14, R27, RZ ;  /* 0x0000001b0e1aa210 */ /* 0x010fe40007fde0ff */
[-C--:B------:R-:W-:Y:S01]  /*9d30*/  @!P1 IADD3 R28, P5, R4, R11.reuse, RZ ;  /* 0x0000000b041c9210 */ /* 0x080fe20007fbe0ff */
[----:B-1----:R-:W-:Y:S01]  /*9d40*/  @!P2 IMAD.X R25, R5, 0x1, R32, P4 ;  /* 0x000000010519a824 */ /* 0x002fe200020e0620 */
[----:B------:R-:W-:Y:S01]  /*9d50*/  @!P1 IADD3 R30, P4, R14, R11, RZ ;  /* 0x0000000b0e1e9210 */ /* 0x000fe20007f9e0ff */
[----:B------:R-:W-:-:S04]  /*9d60*/  @!P3 IMAD.WIDE R10, R74, 0x2, R4 ;  /* 0x000000024a0ab825 */ /* 0x000fc800078e0204 */
[----:B------:R-:W-:Y:S01]  /*9d70*/  @!P3 IMAD.WIDE R12, R74, 0x2, R14 ;  /* 0x000000024a0cb825 */ /* 0x000fe200078e020e */
[----:B------:R-:W-:Y:S02]  /*9d80*/  CS2R R78, SRZ ;  /* 0x00000000004e7805 */ /* 0x000fe4000001ff00 */
[----:B------:R-:W-:Y:S02]  /*9d90*/  CS2R R76, SRZ ;  /* 0x00000000004c7805 */ /* 0x000fe4000001ff00 */
[----:B------:R-:W-:Y:S01]  /*9da0*/  CS2R R70, SRZ ;  /* 0x0000000000467805 */ /* 0x000fe2000001ff00 */
[----:B------:R-:W-:Y:S01]  /*9db0*/  @!P2 IMAD.X R27, R9, 0x1, R32, P6 ;  /* 0x00000001091ba824 */ /* 0x000fe200030e0620 */
[-C--:B------:R-:W-:Y:S01]  /*9dc0*/  @!P0 IADD3 R4, P6, R4, R31.reuse, RZ ;  /* 0x0000001f04048210 */ /* 0x080fe20007fde0ff */
[----:B------:R-:W-:Y:S01]  /*9dd0*/  @!P1 IMAD.X R29, R5, 0x1, R34, P5 ;  /* 0x00000001051d9824 */ /* 0x000fe200028e0622 */
[----:B------:R-:W-:Y:S02]  /*9de0*/  @!P0 IADD3 R14, P5, R14, R31, RZ ;  /* 0x0000001f0e0e8210 */ /* 0x000fe40007fbe0ff */
[----:B------:R-:W-:-:S02]  /*9df0*/  CS2R R68, SRZ ;  /* 0x0000000000447805 */ /* 0x000fc4000001ff00 */
[----:B------:R-:W-:Y:S02]  /*9e00*/  @!P0 SHF.L.U64.HI R32, R72, 0x1, R85 ;  /* 0x0000000148208819 */ /* 0x000fe40000010255 */
[----:B------:R-:W-:Y:S02]  /*9e10*/  CS2R R60, SRZ ;  /* 0x00000000003c7805 */ /* 0x000fe4000001ff00 */
[----:B------:R-:W-:Y:S01]  /*9e20*/  CS2R R62, SRZ ;  /* 0x00000000003e7805 */ /* 0x000fe2000001ff00 */
[----:B------:R-:W-:Y:S01]  /*9e30*/  @!P1 IMAD.X R31, R9, 0x1, R34, P4 ;  /* 0x00000001091f9824 */ /* 0x000fe200020e0622 */
[----:B------:R1:W5:Y:S01]  /*9e40*/  @!P3 LD.E.64 R82, desc[UR60][R10.64] ;  /* 0x0000003c0a52b980 */ /* 0x000362000c101b00 */
[--C-:B------:R-:W-:Y:S02]  /*9e50*/  @!P0 IMAD.X R5, R5, 0x1, R32.reuse, P6 ;  /* 0x0000000105058824 */ /* 0x100fe400030e0620 */
[----:B------:R-:W-:Y:S01]  /*9e60*/  @!P0 IMAD.X R15, R9, 0x1, R32, P5 ;  /* 0x00000001090f8824 */ /* 0x000fe200028e0620 */
[----:B------:R1:W5:Y:S04]  /*9e70*/  @!P3 LD.E.64 R80, desc[UR60][R12.64] ;  /* 0x0000003c0c50b980 */ /* 0x000368000c101b00 */
[----:B------:R1:W5:Y:S04]  /*9e80*/  @!P2 LD.E.64 R78, desc[UR60][R24.64] ;  /* 0x0000003c184ea980 */ /* 0x000368000c101b00 */
[----:B------:R1:W5:Y:S04]  /*9e90*/  @!P2 LD.E.64 R76, desc[UR60][R26.64] ;  /* 0x0000003c1a4ca980 */ /* 0x000368000c101b00 */
[----:B------:R1:W5:Y:S04]  /*9ea0*/  @!P1 LD.E.64 R70, desc[UR60][R28.64] ;  /* 0x0000003c1c469980 */ /* 0x000368000c101b00 */
[----:B------:R1:W5:Y:S04]  /*9eb0*/  @!P1 LD.E.64 R68, desc[UR60][R30.64] ;  /* 0x0000003c1e449980 */ /* 0x000368000c101b00 */
[----:B------:R1:W5:Y:S04]  /*9ec0*/  @!P0 LD.E.64 R60, desc[UR60][R4.64] ;  /* 0x0000003c043c8980 */ /* 0x000368000c101b00 */
[----:B------:R1:W5:Y:S02]  /*9ed0*/  @!P0 LD.E.64 R62, desc[UR60][R14.64] ;  /* 0x0000003c0e3e8980 */ /* 0x000364000c101b00 */
.L_x_1680:
[----:B------:R-:W-:Y:S05]  /*9ee0*/  BSYNC B1 ;  /* 0x0000000000017941 */ /* 0x000fea0003800000 */
.L_x_1679:
[----:B-12--5:R-:W-:Y:S01]  /*9ef0*/  IMAD.MOV.U32 R4, RZ, RZ, R60 ;  /* 0x000000ffff047224 */ /* 0x026fe200078e003c */
[----:B------:R-:W-:Y:S01]  /*9f00*/  UMOV UR4, 0xffffffff ;  /* 0xffffffff00047882 */ /* 0x000fe20000000000 */
[----:B------:R-:W-:Y:S01]  /*9f10*/  IMAD.MOV.U32 R5, RZ, RZ, R61 ;  /* 0x000000ffff057224 */ /* 0x000fe200078e003d */
[----:B------:R-:W-:Y:S01]  /*9f20*/  CS2R R48, SRZ ;  /* 0x0000000000307805 */ /* 0x000fe2000001ff00 */
[----:B---3--:R-:W-:Y:S01]  /*9f30*/  IMAD.MOV.U32 R9, RZ, RZ, R70 ;  /* 0x000000ffff097224 */ /* 0x008fe200078e0046 */
        /* <DEDUP_REMOVED lines=28> */
[----:B------:R-:W-:Y:S01]  /*a100*/  PRMT R148, R10, 0x7610, R148 ;  /* 0x000076100a947816 */ /* 0x000fe20000000094 */
[----:B------:R-:W-:Y:S06]  /*a110*/  BRA.DIV UR4, `(.L_x_1681) ;  /* 0x00000216045c7947 */ /* 0x000fec000b800000 */
[----:B------:R1:W2:Y:S04]  /*a120*/  SHFL.IDX PT, R5, R7, 0x1, 0x181f ;  /* 0x00381f0007057f89 */ /* 0x0002a800000e0000 */
[----:B------:R1:W3:Y:S04]  /*a130*/  SHFL.IDX PT, R4, R6, 0x1, 0x181f ;  /* 0x00381f0006047f89 */ /* 0x0002e800000e0000 */
[----:B------:R1:W0:Y:S04]  /*a140*/  SHFL.IDX PT, R9, R8, 0x1, 0x181f ;  /* 0x00381f0008097f89 */ /* 0x00022800000e0000 */
[----:B----4-:R1:W4:Y:S02]  /*a150*/  SHFL.IDX PT, R14, R0, 0x1, 0x181f ;  /* 0x00381f00000e7f89 */ /* 0x01032400000e0000 */
.L_x_2044:
[----:B------:R-:W-:Y:S01]  /*a160*/  VIADD R10, R84, 0x20 ;  /* 0x00000020540a7836 */ /* 0x000fe20000000000 */
        /* <DEDUP_REMOVED lines=8> */
[----:B------:R-:W-:-:S05]  /*a1f0*/  CS2R R66, SRZ ;  /* 0x0000000000427805 */ /* 0x000fca000001ff00 */
        /* <DEDUP_REMOVED lines=13> */
[-C--:B---3--:R-:W-:Y:S01]  /*a2d0*/  @!P2 IADD3 R24, P4, R4, R27.reuse, RZ ;  /* 0x0000001b0418a210 */ /* 0x088fe20007f9e0ff */
[----:B0-----:R-:W-:Y:S01]  /*a2e0*/  @!P3 IMAD.MOV.U32 R15, RZ, RZ, R9 ;  /* 0x000000ffff0fb224 */ /* 0x001fe200078e0009 */
[----:B----4-:R-:W-:Y:S01]  /*a2f0*/  @!P2 IADD3 R26, P6, R14, R27, RZ ;  /* 0x0000001b0e1aa210 */ /* 0x010fe20007fde0ff */
[----:B--2---:R-:W-:Y:S01]  /*a300*/  @!P3 IMAD.WIDE R28, R74, 0x2, R4 ;  /* 0x000000024a1cb825 */ /* 0x004fe200078e0204 */
[----:B------:R-:W-:-:S03]  /*a310*/  @!P1 IADD3 R12, P5, R4, R11, RZ ;  /* 0x0000000b040c9210 */ /* 0x000fc60007fbe0ff */
[----:B------:R-:W-:Y:S01]  /*a320*/  @!P2 IMAD.X R25, R5, 0x1, R32, P4 ;  /* 0x000000010519a824 */ /* 0x000fe200020e0620 */
[----:B------:R-:W-:Y:S01]  /*a330*/  @!P1 IADD3 R10, P4, R14, R11, RZ ;  /* 0x0000000b0e0a9210 */ /* 0x000fe20007f9e0ff */
[----:B------:R-:W-:Y:S01]  /*a340*/  @!P3 IMAD.WIDE R30, R74, 0x2, R14 ;  /* 0x000000024a1eb825 */ /* 0x000fe200078e020e */
[----:B------:R-:W-:Y:S02]  /*a350*/  CS2R R56, SRZ ;  /* 0x0000000000387805 */ /* 0x000fe4000001ff00 */
[----:B------:R-:W-:Y:S02]  /*a360*/  CS2R R58, SRZ ;  /* 0x00000000003a7805 */ /* 0x000fe4000001ff00 */
[----:B------:R-:W-:Y:S01]  /*a370*/  CS2R R52, SRZ ;  /* 0x0000000000347805 */ /* 0x000fe2000001ff00 */
[----:B------:R-:W-:Y:S01]  /*a380*/  @!P2 IMAD.X R27, R9, 0x1, R32, P6 ;  /* 0x00000001091ba824 */ /* 0x000fe200030e0620 */
[-C--:B------:R-:W-:Y:S01]  /*a390*/  @!P0 IADD3 R4, P6, R4, R33.reuse, RZ ;  /* 0x0000002104048210 */ /* 0x080fe20007fde0ff */
[----:B------:R-:W-:Y:S01]  /*a3a0*/  @!P1 IMAD.X R13, R5, 0x1, R34, P5 ;  /* 0x00000001050d9824 */ /* 0x000fe200028e0622 */
[----:B------:R-:W-:-:S02]  /*a3b0*/  @!P0 IADD3 R14, P5, R14, R33, RZ ;  /* 0x000000210e0e8210 */ /* 0x000fc40007fbe0ff */
[----:B------:R-:W-:Y:S02]  /*a3c0*/  CS2R R54, SRZ ;  /* 0x0000000000367805 */ /* 0x000fe4000001ff00 */
        /* <DEDUP_REMOVED lines=14> */
.L_x_1683:
[----:B------:R-:W-:Y:S05]  /*a4b0*/  BSYNC B1 ;  /* 0x0000000000017941 */ /* 0x000fea0003800000 */
.L_x_1682:
[----:B0--3-5:R-:W-:Y:S01]  /*a4c0*/  IMAD.MOV.U32 R4, RZ, RZ, R48 ;  /* 0x000000ffff047224 */ /* 0x029fe200078e0030 */
[----:B------:R-:W-:Y:S01]  /*a4d0*/  UMOV UR4, 0xffffffff ;  /* 0xffffffff00047882 */ /* 0x000fe20000000000 */
[----:B--2---:R-:W-:Y:S02]  /*a4e0*/  IMAD.MOV.U32 R5, RZ, RZ, R49 ;  /* 0x000000ffff057224 */ /* 0x004fe400078e0031 */
        /* <DEDUP_REMOVED lines=34> */
[----:B----4-:R4:W0:Y:S02]  /*a710*/  SHFL.IDX PT, R14, R0, 0x2, 0x181f ;  /* 0x00581f00000e7f89 */ /* 0x01082400000e0000 */
.L_x_2050:
        /* <DEDUP_REMOVED lines=23> */
[----:B0-----:R-:W-:Y:S01]  /*a890*/  @!P3 IMAD.MOV.U32 R15, RZ, RZ, R9 ;  /* 0x000000ffff0fb224 */ /* 0x001fe200078e0009 */
[-C--:B---3--:R-:W-:Y:S01]  /*a8a0*/  @!P2 IADD3 R26, P4, R4, R25.reuse, RZ ;  /* 0x00000019041aa210 */ /* 0x088fe20007f9e0ff */
[----:B------:R-:W-:Y:S01]  /*a8b0*/  @!P0 IMAD.SHL.U32 R33, R72, 0x2, RZ ;  /* 0x0000000248218824 */ /* 0x000fe200078e00ff */
[----:B------:R-:W-:Y:S01]  /*a8c0*/  @!P2 IADD3 R24, P6, R14, R25, RZ ;  /* 0x000000190e18a210 */ /* 0x000fe20007fde0ff */
[----:B--2---:R-:W-:Y:S01]  /*a8d0*/  @!P3 IMAD.WIDE R28, R74, 0x2, R4 ;  /* 0x000000024a1cb825 */ /* 0x004fe200078e0204 */
[----:B------:R-:W-:-:S03]  /*a8e0*/  @!P1 IADD3 R12, P5, R4, R11, RZ ;  /* 0x0000000b040c9210 */ /* 0x000fc60007fbe0ff */
[----:B------:R-:W-:Y:S01]  /*a8f0*/  @!P2 IMAD.X R27, R5, 0x1, R32, P4 ;  /* 0x00000001051ba824 */ /* 0x000fe200020e0620 */
[----:B------:R-:W-:Y:S01]  /*a900*/  @!P1 IADD3 R10, P4, R14, R11, RZ ;  /* 0x0000000b0e0a9210 */ /* 0x000fe20007f9e0ff */
[----:B------:R-:W-:Y:S01]  /*a910*/  @!P3 IMAD.WIDE R30, R74, 0x2, R14 ;  /* 0x000000024a1eb825 */ /* 0x000fe200078e020e */
[----:B------:R0:W5:Y:S03]  /*a920*/  @!P3 LD.E.64 R44, desc[UR60][R28.64] ;  /* 0x0000003c1c2cb980 */ /* 0x000166000c101b00 */
[----:B------:R-:W-:Y:S01]  /*a930*/  @!P2 IMAD.X R25, R9, 0x1, R32, P6 ;  /* 0x000000010919a824 */ /* 0x000fe200030e0620 */
[-C--:B------:R-:W-:Y:S01]  /*a940*/  @!P0 IADD3 R4, P6, R4, R33.reuse, RZ ;  /* 0x0000002104048210 */ /* 0x080fe20007fde0ff */
[----:B------:R-:W-:Y:S01]  /*a950*/  @!P1 IMAD.X R13, R5, 0x1, R34, P5 ;  /* 0x00000001050d9824 */ /* 0x000fe200028e0622 */
[----:B------:R-:W-:Y:S01]  /*a960*/  @!P0 IADD3 R14, P5, R14, R33, RZ ;  /* 0x000000210e0e8210 */ /* 0x000fe20007fbe0ff */
[----:B------:R2:W5:Y:S01]  /*a970*/  @!P3 LD.E.64 R46, desc[UR60][R30.64] ;  /* 0x0000003c1e2eb980 */ /* 0x000562000c101b00 */
[----:B------:R-:W-:-:S02]  /*a980*/  @!P0 SHF.L.U64.HI R32, R72, 0x1, R85 ;  /* 0x0000000148208819 */ /* 0x000fc40000010255 */
[----:B------:R-:W-:Y:S02]  /*a990*/  CS2R R40, SRZ ;  /* 0x0000000000287805 */ /* 0x000fe4000001ff00 */
[----:B------:R-:W-:Y:S02]  /*a9a0*/  CS2R R42, SRZ ;  /* 0x00000000002a7805 */ /* 0x000fe4000001ff00 */
[----:B------:R-:W-:Y:S02]  /*a9b0*/  CS2R R36, SRZ ;  /* 0x0000000000247805 */ /* 0x000fe4000001ff00 */
[----:B------:R-:W-:Y:S02]  /*a9c0*/  CS2R R38, SRZ ;  /* 0x0000000000267805 */ /* 0x000fe4000001ff00 */
[----:B0-----:R-:W-:Y:S01]  /*a9d0*/  CS2R R28, SRZ ;  /* 0x00000000001c7805 */ /* 0x001fe2000001ff00 */
[----:B------:R-:W-:Y:S01]  /*a9e0*/  @!P1 IMAD.X R11, R9, 0x1, R34, P4 ;  /* 0x00000001090b9824 */ /* 0x000fe200020e0622 */
[----:B------:R0:W5:Y:S01]  /*a9f0*/  @!P2 LD.E.64 R40, desc[UR60][R26.64] ;  /* 0x0000003c1a28a980 */ /* 0x000162000c101b00 */
[--C-:B------:R-:W-:Y:S01]  /*aa00*/  @!P0 IMAD.X R5, R5, 0x1, R32.reuse, P6 ;  /* 0x0000000105058824 */ /* 0x100fe200030e0620 */
[----:B--2---:R-:W-:Y:S01]  /*aa10*/  CS2R R30, SRZ ;  /* 0x00000000001e7805 */ /* 0x004fe2000001ff00 */
[----:B------:R-:W-:Y:S01]  /*aa20*/  @!P0 IMAD.X R15, R9, 0x1, R32, P5 ;  /* 0x00000001090f8824 */ /* 0x000fe200028e0620 */
[----:B------:R0:W5:Y:S04]  /*aa30*/  @!P2 LD.E.64 R42, desc[UR60][R24.64] ;  /* 0x0000003c182aa980 */ /* 0x000168000c101b00 */
[----:B------:R0:W5:Y:S04]  /*aa40*/  @!P1 LD.E.64 R36, desc[UR60][R12.64] ;  /* 0x0000003c0c249980 */ /* 0x000168000c101b00 */
[----:B------:R0:W5:Y:S04]  /*aa50*/  @!P1 LD.E.64 R38, desc[UR60][R10.64] ;  /* 0x0000003c0a269980 */ /* 0x000168000c101b00 */
[----:B------:R0:W5:Y:S04]  /*aa60*/  @!P0 LD.E.64 R30, desc[UR60][R4.64] ;  /* 0x0000003c041e8980 */ /* 0x000168000c101b00 */
[----:B------:R0:W5:Y:S02]  /*aa70*/  @!P0 LD.E.64 R28, desc[UR60][R14.64] ;  /* 0x0000003c0e1c8980 */ /* 0x000164000c101b00 */
.L_x_1686:
[----:B------:R-:W-:Y:S05]  /*aa80*/  BSYNC B1 ;  /* 0x0000000000017941 */ /* 0x000fea0003800000 */
.L_x_1685:
        /* <DEDUP_REMOVED lines=33> */
[----:B------:R-:W-:Y:S01]  /*aca0*/  PRMT R120, R10, 0x7610, R120 ;  /* 0x000076100a787816 */ /* 0x000fe20000000078 */
[----:B------:R-:W-:Y:S06]  /*acb0*/  BRA.DIV UR4, `(.L_x_1687) ;  /* 0x0000020e04547947 */ /* 0x000fec000b800000 */
[----:B------:R0:W2:Y:S04]  /*acc0*/  SHFL.IDX PT, R9, R7, 0x3, 0x181f ;  /* 0x00781f0007097f89 */ /* 0x0000a800000e0000 */
[----:B------:R0:W3:Y:S04]  /*acd0*/  SHFL.IDX PT, R10, R6, 0x3, 0x181f ;  /* 0x00781f00060a7f89 */ /* 0x0000e800000e0000 */
[----:B------:R0:W0:Y:S04]  /*ace0*/  SHFL.IDX PT, R75, R8, 0x3, 0x181f ;  /* 0x00781f00084b7f89 */ /* 0x00002800000e0000 */
[----:B-1--4-:R-:W1:Y:S02]  /*acf0*/  SHFL.IDX PT, R0, R0, 0x3, 0x181f ;  /* 0x00781f0000007f89 */ /* 0x012e6400000e0000 */
.L_x_2056:
[----:B0-----:R-:W4:Y:S01]  /*ad00*/  LDL R7, [R1+0x78] ;  /* 0x0000780001077983 */ /* 0x001f220000100800 */
        /* <DEDUP_REMOVED lines=9> */
[----:B----4-:R-:W-:-:S04]  /*ada0*/  LEA.HI R6, R7, R7, RZ, 0x1 ;  /* 0x0000000707067211 */ /* 0x010fc800078f08ff */
[----:B------:R-:W-:-:S05]  /*adb0*/  LOP3.LUT R6, R6, 0xfffffffe, RZ, 0xc0, !PT ;  /* 0xfffffffe06067812 */ /* 0x000fca00078ec0ff */
[----:B------:R-:W-:Y:S01]  /*adc0*/  IMAD.IADD R127, R7, 0x1, -R6 ;  /* 0x00000001077f7824 */ /* 0x000fe200078e0a06 */
[----:B------:R-:W-:-:S04]  /*add0*/  CS2R R6, SRZ ;  /* 0x0000000000067805 */ /* 0x000fc8000001ff00 */
[----:B------:R-:W-:Y:S01]  /*ade0*/  SHF.L.U32 R127, R127, 0x1f, RZ ;  /* 0x0000001f7f7f7819 */ /* 0x000fe200000006ff */
[----:B------:R-:W-:Y:S06]  /*adf0*/  @P0 BRA `(.L_x_1689) ;  /* 0x0000000000b00947 */ /* 0x000fec0003800000 */
        /* <DEDUP_REMOVED lines=12> */
[C---:B---3--:R-:W-:Y:S01]  /*aec0*/  @!P2 IADD3 R90, P4, R10.reuse, R89, RZ ;  /* 0x000000590a5aa210 */ /* 0x048fe20007f9e0ff */
[----:B------:R-:W-:Y:S01]  /*aed0*/  @!P3 IMAD.MOV.U32 R8, RZ, RZ, R10 ;  /* 0x000000ffff08b224 */ /* 0x000fe200078e000a */
[----:B------:R-:W-:Y:S01]  /*aee0*/  @!P1 IADD3 R86, P5, R10, R5, RZ ;  /* 0x000000050a569210 */ /* 0x000fe20007fbe0ff */
[----:B-1----:R-:W-:Y:S01]  /*aef0*/  @!P3 IMAD.MOV.U32 R6, RZ, RZ, R0 ;  /* 0x000000ffff06b224 */ /* 0x002fe200078e0000 */
[C---:B------:R-:W-:Y:S01]  /*af00*/  @!P2 IADD3 R88, P6, R0.reuse, R89, RZ ;  /* 0x000000590058a210 */ /* 0x040fe20007fde0ff */
[----:B------:R-:W-:Y:S02]  /*af10*/  @!P3 IMAD.MOV.U32 R7, RZ, RZ, R75 ;  /* 0x000000ffff07b224 */ /* 0x000fe400078e004b */
[----:B--2---:R-:W-:Y:S01]  /*af20*/  @!P2 IMAD.X R91, R9, 0x1, R12, P4 ;  /* 0x00000001095ba824 */ /* 0x004fe200020e060c */
[----:B------:R-:W-:Y:S01]  /*af30*/  @!P1 IADD3 R84, P4, R0, R5, RZ ;  /* 0x0000000500549210 */ /* 0x000fe20007f9e0ff */
[----:B------:R-:W-:-:S04]  /*af40*/  @!P3 IMAD.WIDE R4, R74, 0x2, R8 ;  /* 0x000000024a04b825 */ /* 0x000fc800078e0208 */
[----:B------:R-:W-:Y:S01]  /*af50*/  @!P1 IMAD.X R87, R9, 0x1, R14, P5 ;  /* 0x0000000109579824 */ /* 0x000fe200028e060e */
[-C--:B------:R-:W-:Y:S01]  /*af60*/  @!P0 IADD3 R8, P5, R0, R11.reuse, RZ ;  /* 0x0000000b00088210 */ /* 0x080fe20007fbe0ff */
[----:B------:R-:W-:Y:S01]  /*af70*/  @!P3 IMAD.WIDE R6, R74, 0x2, R6 ;  /* 0x000000024a06b825 */ /* 0x000fe200078e0206 */
[----:B------:R-:W-:Y:S01]  /*af80*/  @!P0 SHF.L.U64.HI R0, R72, 0x1, R85 ;  /* 0x0000000148008819 */ /* 0x000fe20000010255 */
[----:B------:R0:W5:Y:S02]  /*af90*/  @!P3 LD.E.64 R32, desc[UR60][R4.64] ;  /* 0x0000003c0420b980 */ /* 0x000164000c101b00 */
[C---:B------:R-:W-:Y:S01]  /*afa0*/  @!P2 IMAD.X R89, R75.reuse, 0x1, R12, P6 ;  /* 0x000000014b59a824 */ /* 0x040fe200030e060c */
[----:B------:R-:W-:Y:S01]  /*afb0*/  @!P0 IADD3 R10, P6, R10, R11, RZ ;  /* 0x0000000b0a0a8210 */ /* 0x000fe20007fde0ff */
[----:B------:R1:W5:Y:S01]  /*afc0*/  @!P3 LD.E.64 R34, desc[UR60][R6.64] ;  /* 0x0000003c0622b980 */ /* 0x000362000c101b00 */
[----:B------:R-:W-:Y:S01]  /*afd0*/  @!P1 IMAD.X R85, R75, 0x1, R14, P4 ;  /* 0x000000014b559824 */ /* 0x000fe200020e060e */
[----:B------:R-:W-:-:S02]  /*afe0*/  CS2R R24, SRZ ;  /* 0x0000000000187805 */ /* 0x000fc4000001ff00 */
[----:B------:R-:W-:Y:S01]  /*aff0*/  CS2R R26, SRZ ;  /* 0x00000000001a7805 */ /* 0x000fe2000001ff00 */
[--C-:B------:R-:W-:Y:S01]  /*b000*/  @!P0 IMAD.X R11, R9, 0x1, R0.reuse, P6 ;  /* 0x00000001090b8824 */ /* 0x100fe200030e0600 */
[----:B------:R-:W-:Y:S02]  /*b010*/  CS2R R14, SRZ ;  /* 0x00000000000e7805 */ /* 0x000fe4000001ff00 */
[----:B------:R-:W-:Y:S02]  /*b020*/  CS2R R12, SRZ ;  /* 0x00000000000c7805 */ /* 0x000fe4000001ff00 */
[----:B0-----:R-:W-:Y:S01]  /*b030*/  CS2R R4, SRZ ;  /* 0x0000000000047805 */ /* 0x001fe2000001ff00 */
[----:B------:R-:W-:Y:S01]  /*b040*/  @!P0 IMAD.X R9, R75, 0x1, R0, P5 ;  /* 0x000000014b098824 */ /* 0x000fe200028e0600 */
[----:B------:R0:W5:Y:S01]  /*b050*/  @!P2 LD.E.64 R24, desc[UR60][R90.64] ;  /* 0x0000003c5a18a980 */ /* 0x000162000c101b00 */
[----:B-1----:R-:W-:-:S03]  /*b060*/  CS2R R6, SRZ ;  /* 0x0000000000067805 */ /* 0x002fc6000001ff00 */
[----:B------:R0:W5:Y:S04]  /*b070*/  @!P2 LD.E.64 R26, desc[UR60][R88.64] ;  /* 0x0000003c581aa980 */ /* 0x000168000c101b00 */
[----:B------:R0:W5:Y:S04]  /*b080*/  @!P1 LD.E.64 R14, desc[UR60][R86.64] ;  /* 0x0000003c560e9980 */ /* 0x000168000c101b00 */
[----:B------:R0:W5:Y:S04]  /*b090*/  @!P1 LD.E.64 R12, desc[UR60][R84.64] ;  /* 0x0000003c540c9980 */ /* 0x000168000c101b00 */
[----:B------:R0:W5:Y:S04]  /*b0a0*/  @!P0 LD.E.64 R4, desc[UR60][R10.64] ;  /* 0x0000003c0a048980 */ /* 0x000168000c101b00 */
[----:B------:R0:W5:Y:S02]  /*b0b0*/  @!P0 LD.E.64 R6, desc[UR60][R8.64] ;  /* 0x0000003c08068980 */ /* 0x000164000c101b00 */
.L_x_1689:
[----:B------:R-:W-:Y:S05]  /*b0c0*/  BSYNC B1 ;  /* 0x0000000000017941 */ /* 0x000fea0003800000 */
.L_x_1688:
[----:B------:R-:W4:Y:S01]  /*b0d0*/  SYNCS.PHASECHK.TRANS64.TRYWAIT P0, [R18+URZ+0x30800], R127 ;  /* 0x0308007f120075a7 */ /* 0x000f22000800017f */
[----:B0----5:R-:W-:Y:S01]  /*b0e0*/  IMAD.MOV.U32 R8, RZ, RZ, R5 ;  /* 0x000000ffff087224 */ /* 0x021fe200078e0005 */
[----:B------:R-:W-:Y:S01]  /*b0f0*/  BSSY B1, `(.L_x_1690) ;  /* 0x0000021000017945 */ /* 0x000fe20003800000 */
[----:B--2---:R-:W-:Y:S02]  /*b100*/  IMAD.MOV.U32 R9, RZ, RZ, R14 ;  /* 0x000000ffff097224 */ /* 0x004fe400078e000e */
[----:B---3--:R-:W-:Y:S01]  /*b110*/  IMAD.MOV.U32 R10, RZ, RZ, R32 ;  /* 0x000000ffff0a7224 */ /* 0x008fe200078e0020 */
[----:B------:R-:W-:Y:S01]  /*b120*/  PRMT R75, R8, 0x7610, R75 ;  /* 0x00007610084b7816 */ /* 0x000fe2000000004b */
[----:B------:R-:W-:Y:S01]  /*b130*/  IMAD.MOV.U32 R8, RZ, RZ, R24 ;  /* 0x000000ffff087224 */ /* 0x000fe200078e0018 */
[----:B------:R-:W-:Y:S01]  /*b140*/  PRMT R87, R9, 0x7610, R87 ;  /* 0x0000761009577816 */ /* 0x000fe20000000057 */
[----:B------:R-:W-:Y:S01]  /*b150*/  IMAD.MOV.U32 R9, RZ, RZ, R25 ;  /* 0x000000ffff097224 */ /* 0x000fe200078e0019 */
[----:B------:R-:W-:Y:S01]  /*b160*/  PRMT R125, R10, 0x7610, R125 ;  /* 0x000076100a7d7816 */ /* 0x000fe2000000007d */
[----:B-1----:R-:W-:Y:S01]  /*b170*/  IMAD.MOV.U32 R0, RZ, RZ, R4 ;  /* 0x000000ffff007224 */ /* 0x002fe200078e0004 */
        /* <DEDUP_REMOVED lines=14> */
[----:B------:R-:W-:Y:S01]  /*b260*/  VIADDMNMX R0, R111, -R149, 0x80, PT ;  /* 0x000000806f007446 */ /* 0x000fe20003800995 */
[----:B------:R-:W-:Y:S01]  /*b270*/  IMAD.MOV.U32 R11, RZ, RZ, R27 ;  /* 0x000000ffff0b7224 */ /* 0x000fe200078e001b */
[----:B------:R-:W-:Y:S01]  /*b280*/  PRMT R89, R8, 0x7610, R89 ;  /* 0x0000761008597816 */ /* 0x000fe20000000059 */
[----:B------:R-:W-:Y:S01]  /*b290*/  IMAD.MOV.U32 R8, RZ, RZ, R34 ;  /* 0x000000ffff087224 */ /* 0x000fe200078e0022 */
[----:B------:R-:W-:Y:S01]  /*b2a0*/  PRMT R90, R9, 0x7610, R90 ;  /* 0x00007610095a7816 */ /* 0x000fe2000000005a */
[----:B------:R-:W-:Y:S01]  /*b2b0*/  IMAD.MOV.U32 R9, RZ, RZ, R35 ;  /* 0x000000ffff097224 */ /* 0x000fe200078e0023 */
[----:B------:R-:W-:-:S02]  /*b2c0*/  ISETP.GE.AND P1, PT, R128, R0, PT ;  /* 0x000000008000720c */ /* 0x000fc40003f26270 */
[----:B------:R-:W-:Y:S02]  /*b2d0*/  PRMT R111, R10, 0x7610, R111 ;  /* 0x000076100a6f7816 */ /* 0x000fe4000000006f */
[----:B------:R-:W-:Y:S01]  /*b2e0*/  PRMT R112, R11, 0x7610, R112 ;  /* 0x000076100b707816 */ /* 0x000fe20000000070 */
[----:B----4-:R-:W-:Y:S08]  /*b2f0*/  @!P0 BRA `(.L_x_1691) ;  /* 0x0000020800388947 */ /* 0x010ff00003800000 */
.L_x_2057:
[----:B------:R-:W-:Y:S05]  /*b300*/  BSYNC B1 ;  /* 0x0000000000017941 */ /* 0x000fea0003800000 */
.L_x_1690:
[----:B------:R-:W-:Y:S01]  /*b310*/  BSSY B1, `(.L_x_1692) ;  /* 0x00000cc000017945 */ /* 0x000fe20003800000 */
[----:B0-----:R-:W-:Y:S02]  /*b320*/  PRMT R127, R8, 0x7610, R127 ;  /* 0x00007610087f7816 */ /* 0x001fe4000000007f */
[----:B------:R-:W-:Y:S01]  /*b330*/  PRMT R128, R9, 0x7610, R128 ;  /* 0x0000761009807816 */ /* 0x000fe20000000080 */
[----:B------:R-:W-:Y:S06]  /*b340*/  @P1 BRA `(.L_x_1693) ;  /* 0x0000000c00201947 */ /* 0x000fec0003800000 */
[----:B------:R0:W5:Y:S01]  /*b350*/  LDL R154, [R1+0x5c] ;  /* 0x00005c00019a7983 */ /* 0x0001620000100800 */
[----:B------:R-:W1:Y:S01]  /*b360*/  LDC R8, c[0x0][0x3f4] ;  /* 0x0000fd00ff087b82 */ /* 0x000e620000000800 */
[----:B------:R-:W-:Y:S01]  /*b370*/  BSSY B2, `(.L_x_1694) ;  /* 0x0000034000027945 */ /* 0x000fe20003800000 */
[-C--:B-1----:R-:W-:Y:S02]  /*b380*/  ISETP.GE.AND P0, PT, R74, R8.reuse, PT ;  /* 0x000000084a00720c */ /* 0x082fe40003f06270 */
[-C--:B------:R-:W-:Y:S02]  /*b390*/  ISETP.GE.AND P1, PT, R21, R8.reuse, PT ;  /* 0x000000081500720c */ /* 0x080fe40003f26270 */
[-C--:B------:R-:W-:Y:S02]  /*b3a0*/  ISETP.GE.AND P2, PT, R73, R8.reuse, PT ;  /* 0x000000084900720c */ /* 0x080fe40003f46270 */
[----:B------:R-:W-:-:S07]  /*b3b0*/  ISETP.GE.AND P3, PT, R72, R8, PT ;  /* 0x000000084800720c */ /* 0x000fce0003f66270 */
[----:B0-----:R-:W-:Y:S06]  /*b3c0*/  @P0 BRA `(.L_x_1695) ;  /* 0x0000000000b80947 */ /* 0x001fec0003800000 */
[----:B-----5:R-:W0:Y:S01]  /*b3d0*/  LDS.128 R8, [R154] ;  /* 0x000000009a087984 */ /* 0x020e220000000c00 */
[--C-:B------:R-:W-:Y:S02]  /*b3e0*/  SHF.R.U64 R80, R80, 0x10, R81.reuse ;  /* 0x0000001050507819 */ /* 0x100fe40000001251 */
[----:B------:R-:W-:Y:S02]  /*b3f0*/  SHF.R.U32.HI R81, RZ, 0x10, R81 ;  /* 0x00000010ff517819 */ /* 0x000fe40000011651 */
[--C-:B------:R-:W-:Y:S02]  /*b400*/  SHF.R.U64 R82, R82, 0x10, R83.reuse ;  /* 0x0000001052527819 */ /* 0x100fe40000001253 */
[----:B------:R-:W-:Y:S02]  /*b410*/  SHF.R.U32.HI R83, RZ, 0x10, R83 ;  /* 0x00000010ff537819 */ /* 0x000fe40000011653 */
[----:B------:R-:W-:Y:S02]  /*b420*/  PRMT R148, R148, 0x5410, R81 ;  /* 0x0000541094947816 */ /* 0x000fe40000000051 */
[----:B------:R-:W-:-:S02]  /*b430*/  PRMT R146, R146, 0x5410, R83 ;  /* 0x0000541092927816 */ /* 0x000fc40000000053 */
[----:B------:R-:W-:Y:S01]  /*b440*/  PRMT R149, R147, 0x5410, R80 ;  /* 0x0000541093957816 */ /* 0x000fe20000000050 */
[C---:B------:R-:W-:Y:S01]  /*b450*/  IMAD.U32 R150, R148.reuse, 0x10000, RZ ;  /* 0x0001000094967824 */ /* 0x040fe200078e00ff */
[----:B------:R-:W-:Y:S01]  /*b460*/  LOP3.LUT R148, R148, 0xffff0000, RZ, 0xc0, !PT ;  /* 0xffff000094947812 */ /* 0x000fe200078ec0ff */
[C---:B------:R-:W-:Y:S01]  /*b470*/  IMAD.U32 R147, R146.reuse, 0x10000, RZ ;  /* 0x0001000092937824 */ /* 0x040fe200078e00ff */
[----:B------:R-:W-:Y:S02]  /*b480*/  PRMT R145, R145, 0x5410, R82 ;  /* 0x0000541091917816 */ /* 0x000fe40000000052 */
[----:B------:R-:W-:Y:S02]  /*b490*/  LOP3.LUT R146, R146, 0xffff0000, RZ, 0xc0, !PT ;  /* 0xffff000092927812 */ /* 0x000fe400078ec0ff */
[C---:B0-----:R-:W-:Y:S01]  /*b4a0*/  LOP3.LUT R81, R10.reuse, 0xffff0000, RZ, 0xc0, !PT ;  /* 0xffff00000a517812 */ /* 0x041fe200078ec0ff */
[----:B------:R-:W-:Y:S01]  /*b4b0*/  IMAD.U32 R80, R10, 0x10000, RZ ;  /* 0x000100000a507824 */ /* 0x000fe200078e00ff */
[C---:B------:R-:W-:Y:S01]  /*b4c0*/  LOP3.LUT R83, R11.reuse, 0xffff0000, RZ, 0xc0, !PT ;  /* 0xffff00000b537812 */ /* 0x040fe200078ec0ff */
[----:B------:R-:W-:-:S02]  /*b4d0*/  IMAD.U32 R82, R11, 0x10000, RZ ;  /* 0x000100000b527824 */ /* 0x000fc400078e00ff */
[C---:B------:R-:W-:Y:S01]  /*b4e0*/  FMUL.FTZ R151, R81.reuse, R150 ;  /* 0x0000009651977220 */ /* 0x040fe20000410000 */
[-C--:B------:R-:W-:Y:S01]  /*b4f0*/  FMUL.FTZ R81, R81, R147.reuse ;  /* 0x0000009351517220 */ /* 0x080fe20000410000 */
[----:B------:R-:W-:Y:S01]  /*b500*/  FMUL.FTZ R153, R83, R148 ;  /* 0x0000009453997220 */ /* 0x000fe20000410000 */
[----:B------:R-:W-:Y:S02]  /*b510*/  IMAD.U32 R10, R8, 0x10000, RZ ;  /* 0x00010000080a7824 */ /* 0x000fe400078e00ff */
[C---:B------:R-:W-:Y:S01]  /*b520*/  FFMA.FTZ R151, R80.reuse, R147, -R151 ;  /* 0x0000009350977223 */ /* 0x040fe20000010897 */
[----:B------:R-:W-:Y:S02]  /*b530*/  IMAD.U32 R11, R9, 0x10000, RZ ;  /* 0x00010000090b7824 */ /* 0x000fe400078e00ff */
[----:B------:R-:W-:Y:S01]  /*b540*/  FFMA.FTZ R150, R80, R150, R81 ;  /* 0x0000009650967223 */ /* 0x000fe20000010051 */
[-C--:B------:R-:W-:Y:S01]  /*b550*/  FMUL.FTZ R147, R83, R146.reuse ;  /* 0x0000009253937220 */ /* 0x080fe20000410000 */
[----:B------:R-:W-:Y:S01]  /*b560*/  FFMA.FTZ R153, R82, R146, -R153 ;  /* 0x0000009252997223 */ /* 0x000fe20000010899 */
[----:B------:R-:W-:Y:S01]  /*b570*/  LOP3.LUT R8, R8, 0xffff0000, RZ, 0xc0, !PT ;  /* 0xffff000008087812 */ /* 0x000fe200078ec0ff */
[----:B------:R-:W-:Y:S01]  /*b580*/  IMAD.U32 R83, R149, 0x10000, RZ ;  /* 0x0001000095537824 */ /* 0x000fe200078e00ff */
[----:B------:R-:W-:Y:S01]  /*b590*/  LOP3.LUT R9, R9, 0xffff0000, RZ, 0xc0, !PT ;  /* 0xffff000009097812 */ /* 0x000fe200078ec0ff */
[----:B------:R-:W-:Y:S01]  /*b5a0*/  IMAD.U32 R81, R145, 0x10000, RZ ;  /* 0x0001000091517824 */ /* 0x000fe200078e00ff */
[----:B------:R-:W-:Y:S01]  /*b5b0*/  LOP3.LUT R146, R149, 0xffff0000, RZ, 0xc0, !PT ;  /* 0xffff000095927812 */ /* 0x000fe200078ec0ff */
[----:B------:R-:W-:Y:S01]  /*b5c0*/  FFMA.FTZ R152, R82, R148, R147 ;  /* 0x0000009452987223 */ /* 0x000fe20000010093 */
[----:B------:R-:W-:Y:S01]  /*b5d0*/  LOP3.LUT R80, R145, 0xffff0000, RZ, 0xc0, !PT ;  /* 0xffff000091507812 */ /* 0x000fe200078ec0ff */
[C---:B------:R-:W-:Y:S01]  /*b5e0*/  FMUL.FTZ R145, R8.reuse, R83 ;  /* 0x0000005308917220 */ /* 0x040fe20000410000 */
[----:B------:R-:W-:Y:S01]  /*b5f0*/  FMUL.FTZ R82, R8, R81 ;  /* 0x0000005108527220 */ /* 0x000fe20000410000 */
[----:B------:R-:W-:-:S02]  /*b600*/  FMUL.FTZ R148, R9, R146 ;  /* 0x0000009209947220 */ /* 0x000fc40000410000 */
[-C--:B------:R-:W-:Y:S01]  /*b610*/  FMUL.FTZ R147, R9, R80.reuse ;  /* 0x0000005009937220 */ /* 0x080fe20000410000 */
[C---:B------:R-:W-:Y:S01]  /*b620*/  FFMA.FTZ R8, R10.reuse, R81, -R145 ;  /* 0x000000510a087223 */ /* 0x040fe20000010891 */
[----:B------:R-:W-:Y:S01]  /*b630*/  FFMA.FTZ R83, R10, R83, R82 ;  /* 0x000000530a537223 */ /* 0x000fe20000010052 */
[C---:B------:R-:W-:Y:S01]  /*b640*/  FFMA.FTZ R9, R11.reuse, R80, -R148 ;  /* 0x000000500b097223 */ /* 0x040fe20000010894 */
[----:B------:R-:W-:Y:S01]  /*b650*/  FFMA.FTZ R146, R11, R146, R147 ;  /* 0x000000920b927223 */ /* 0x000fe20000010093 */
[----:B------:R-:W-:Y:S02]  /*b660*/  F2FP.BF16.F32.PACK_AB R10, R150, R151 ;  /* 0x00000097960a723e */ /* 0x000fe400000010ff */
[----:B------:R-:W-:Y:S02]  /*b670*/  F2FP.BF16.F32.PACK_AB R11, R152, R153 ;  /* 0x00000099980b723e */ /* 0x000fe400000010ff */
[----:B------:R-:W-:Y:S02]  /*b680*/  F2FP.BF16.F32.PACK_AB R8, R83, R8 ;  /* 0x000000085308723e */ /* 0x000fe400000010ff */
[----:B------:R-:W-:-:S05]  /*b690*/  F2FP.BF16.F32.PACK_AB R9, R146, R9 ;  /* 0x000000099209723e */ /* 0x000fca00000010ff */
[----:B------:R0:W-:Y:S02]  /*b6a0*/  STS.128 [R154], R8 ;  /* 0x000000089a007388 */ /* 0x0001e40000000c00 */
.L_x_1695:
[----:B------:R-:W-:Y:S05]  /*b6b0*/  BSYNC B2 ;  /* 0x0000000000027941 */ /* 0x000fea0003800000 */
.L_x_1694:
[----:B------:R-:W-:Y:S04]  /*b6c0*/  BSSY B2, `(.L_x_1696) ;  /* 0x0000030000027945 */ /* 0x000fe80003800000 */
[----:B------:R-:W-:Y:S05]  /*b6d0*/  @P1 BRA `(.L_x_1697) ;  /* 0x0000000000b81947 */ /* 0x000fea0003800000 */
[----:B0----5:R-:W0:Y:S01]  /*b6e0*/  LDS.128 R8, [R154+0x4000] ;  /* 0x004000009a087984 */ /* 0x021e220000000c00 */
[----:B------:R-:W-:Y:S02]  /*b6f0*/  SHF.R.U64 R78, R78, 0x10, R79 ;  /* 0x000000104e4e7819 */ /* 0x000fe4000000124f */
[----:B------:R-:W-:Y:S02]  /*b700*/  SHF.R.U64 R76, R76, 0x10, R77 ;  /* 0x000000104c4c7819 */ /* 0x000fe4000000124d */
[----:B------:R-:W-:Y:S02]  /*b710*/  SHF.R.U32.HI R79, RZ, 0x10, R79 ;  /* 0x00000010ff4f7819 */ /* 0x000fe4000001164f */
[----:B------:R-:W-:Y:S02]  /*b720*/  SHF.R.U32.HI R77, RZ, 0x10, R77 ;  /* 0x00000010ff4d7819 */ /* 0x000fe4000001164d */
[----:B------:R-:W-:Y:S02]  /*b730*/  PRMT R142, R142, 0x5410, R79 ;  /* 0x000054108e8e7816 */ /* 0x000fe4000000004f */
[----:B------:R-:W-:-:S02]  /*b740*/  PRMT R144, R144, 0x5410, R77 ;  /* 0x0000541090907816 */ /* 0x000fc4000000004d */
[----:B------:R-:W-:Y:S01]  /*b750*/  PRMT R143, R143, 0x5410, R76 ;  /* 0x000054108f8f7816 */ /* 0x000fe2000000004c */
[C---:B------:R-:W-:Y:S01]  /*b760*/  IMAD.U32 R80, R142.reuse, 0x10000, RZ ;  /* 0x000100008e507824 */ /* 0x040fe200078e00ff */
[----:B------:R-:W-:Y:S01]  /*b770*/  LOP3.LUT R142, R142, 0xffff0000, RZ, 0xc0, !PT ;  /* 0xffff00008e8e7812 */ /* 0x000fe200078ec0ff */
[C---:B------:R-:W-:Y:S01]  /*b780*/  IMAD.U32 R81, R144.reuse, 0x10000, RZ ;  /* 0x0001000090517824 */ /* 0x040fe200078e00ff */
[----:B------:R-:W-:Y:S02]  /*b790*/  LOP3.LUT R144, R144, 0xffff0000, RZ, 0xc0, !PT ;  /* 0xffff000090907812 */ /* 0x000fe400078ec0ff */
[----:B------:R-:W-:Y:S02]  /*b7a0*/  PRMT R141, R141, 0x5410, R78 ;  /* 0x000054108d8d7816 */ /* 0x000fe4000000004e */
        /* <DEDUP_REMOVED lines=8> */
[C---:B------:R-:W-:Y:S01]  /*b830*/  FFMA.FTZ R146, R76.reuse, R81, R82 ;  /* 0x000000514c927223 */ /* 0x040fe20000010052 */
[----:B------:R-:W-:Y:S02]  /*b840*/  IMAD.U32 R11, R9, 0x10000, RZ ;  /* 0x00010000090b7824 */ /* 0x000fe400078e00ff */
[----:B------:R-:W-:Y:S01]  /*b850*/  FFMA.FTZ R145, R76, R80, -R83 ;  /* 0x000000504c917223 */ /* 0x000fe20000010853 */
[-C--:B------:R-:W-:Y:S01]  /*b860*/  FMUL.FTZ R81, R79, R142.reuse ;  /* 0x0000008e4f517220 */ /* 0x080fe20000410000 */
[----:B------:R-:W-:Y:S01]  /*b870*/  LOP3.LUT R8, R8, 0xffff0000, RZ, 0xc0, !PT ;  /* 0xffff000008087812 */ /* 0x000fe200078ec0ff */
[C---:B------:R-:W-:Y:S01]  /*b880*/  FFMA.FTZ R142, R78.reuse, R142, -R77 ;  /* 0x0000008e4e8e7223 */ /* 0x040fe2000001084d */
[----:B------:R-:W-:Y:S01]  /*b890*/  LOP3.LUT R9, R9, 0xffff0000, RZ, 0xc0, !PT ;  /* 0xffff000009097812 */ /* 0x000fe200078ec0ff */
[C---:B------:R-:W-:Y:S01]  /*b8a0*/  IMAD.U32 R79, R143.reuse, 0x10000, RZ ;  /* 0x000100008f4f7824 */ /* 0x040fe200078e00ff */
[----:B------:R-:W-:Y:S01]  /*b8b0*/  LOP3.LUT R80, R143, 0xffff0000, RZ, 0xc0, !PT ;  /* 0xffff00008f507812 */ /* 0x000fe200078ec0ff */
[C---:B------:R-:W-:Y:S01]  /*b8c0*/  IMAD.U32 R77, R141.reuse, 0x10000, RZ ;  /* 0x000100008d4d7824 */ /* 0x040fe200078e00ff */
        /* <DEDUP_REMOVED lines=15> */
.L_x_1697:
[----:B------:R-:W-:Y:S05]  /*b9c0*/  BSYNC B2 ;  /* 0x0000000000027941 */ /* 0x000fea0003800000 */
.L_x_1696:
[----:B------:R-:W-:Y:S04]  /*b9d0*/  BSSY B2, `(.L_x_1698) ;  /* 0x0000030000027945 */ /* 0x000fe80003800000 */
[----:B------:R-:W-:Y:S05]  /*b9e0*/  @P2 BRA `(.L_x_1699) ;  /* 0x0000000000b82947 */ /* 0x000fea0003800000 */
[----:B01---5:R-:W0:Y:S01]  /*b9f0*/  LDS.128 R8, [R154+0x8000] ;  /* 0x008000009a087984 */ /* 0x023e220000000c00 */
[--C-:B------:R-:W-:Y:S02]  /*ba00*/  SHF.R.U64 R77, R70, 0x10, R71.reuse ;  /* 0x00000010464d7819 */ /* 0x100fe40000001247 */
[----:B------:R-:W-:Y:S02]  /*ba10*/  SHF.R.U32.HI R70, RZ, 0x10, R71 ;  /* 0x00000010ff467819 */ /* 0x000fe40000011647 */
[--C-:B------:R-:W-:Y:S02]  /*ba20*/  SHF.R.U64 R71, R68, 0x10, R69.reuse ;  /* 0x0000001044477819 */ /* 0x100fe40000001245 */
[----:B------:R-:W-:Y:S02]  /*ba30*/  SHF.R.U32.HI R68, RZ, 0x10, R69 ;  /* 0x00000010ff447819 */ /* 0x000fe40000011645 */
[----:B------:R-:W-:Y:S02]  /*ba40*/  PRMT R139, R139, 0x5410, R70 ;  /* 0x000054108b8b7816 */ /* 0x000fe40000000046 */
[----:B------:R-:W-:-:S02]  /*ba50*/  PRMT R137, R137, 0x5410, R68 ;  /* 0x0000541089897816 */ /* 0x000fc40000000044 */
[----:B------:R-:W-:Y:S01]  /*ba60*/  PRMT R140, R140, 0x5410, R77 ;  /* 0x000054108c8c7816 */ /* 0x000fe2000000004d */
[----:B------:R-:W-:Y:S01]  /*ba70*/  IMAD.U32 R76, R139, 0x10000, RZ ;  /* 0x000100008b4c7824 */ /* 0x000fe200078e00ff */
[----:B------:R-:W-:Y:S01]  /*ba80*/  PRMT R138, R138, 0x5410, R71 ;  /* 0x000054108a8a7816 */ /* 0x000fe20000000047 */
[C---:B------:R-:W-:Y:S01]  /*ba90*/  IMAD.U32 R77, R137.reuse, 0x10000, RZ ;  /* 0x00010000894d7824 */ /* 0x040fe200078e00ff */
[----:B------:R-:W-:Y:S02]  /*baa0*/  LOP3.LUT R137, R137, 0xffff0000, RZ, 0xc0, !PT ;  /* 0xffff000089897812 */ /* 0x000fe400078ec0ff */
[----:B------:R-:W-:Y:S02]  /*bab0*/  LOP3.LUT R139, R139, 0xffff0000, RZ, 0xc0, !PT ;  /* 0xffff00008b8b7812 */ /* 0x000fe400078ec0ff */
[C---:B0-----:R-:W-:Y:S01]  /*bac0*/  LOP3.LUT R69, R10.reuse, 0xffff0000, RZ, 0xc0, !PT ;  /* 0xffff00000a457812 */ /* 0x041fe200078ec0ff */
[----:B------:R-:W-:Y:S01]  /*bad0*/  IMAD.U32 R68, R10, 0x10000, RZ ;  /* 0x000100000a447824 */ /* 0x000fe200078e00ff */
[C---:B------:R-:W-:Y:S01]  /*bae0*/  LOP3.LUT R71, R11.reuse, 0xffff0000, RZ, 0xc0, !PT ;  /* 0xffff00000b477812 */ /* 0x040fe200078ec0ff */
[----:B------:R-:W-:-:S02]  /*baf0*/  IMAD.U32 R70, R11, 0x10000, RZ ;  /* 0x000100000b467824 */ /* 0x000fc400078e00ff */
[CC--:B------:R-:W-:Y:S01]  /*bb00*/  FMUL.FTZ R78, R69.reuse, R76.reuse ;  /* 0x0000004c454e7220 */ /* 0x0c0fe20000410000 */
[----:B------:R-:W-:Y:S01]  /*bb10*/  FMUL.FTZ R79, R69, R77 ;  /* 0x0000004d454f7220 */ /* 0x000fe20000410000 */
[C---:B------:R-:W-:Y:S01]  /*bb20*/  FMUL.FTZ R69, R71.reuse, R137 ;  /* 0x0000008947457220 */ /* 0x040fe20000410000 */
[----:B------:R-:W-:Y:S02]  /*bb30*/  IMAD.U32 R10, R8, 0x10000, RZ ;  /* 0x00010000080a7824 */ /* 0x000fe400078e00ff */
[----:B------:R-:W-:Y:S01]  /*bb40*/  FFMA.FTZ R81, R68, R77, R78 ;  /* 0x0000004d44517223 */ /* 0x000fe2000001004e */
[-C--:B------:R-:W-:Y:S01]  /*bb50*/  FMUL.FTZ R77, R71, R139.reuse ;  /* 0x0000008b474d7220 */ /* 0x080fe20000410000 */
[----:B------:R-:W-:Y:S01]  /*bb60*/  FFMA.FTZ R139, R70, R139, -R69 ;  /* 0x0000008b468b7223 */ /* 0x000fe20000010845 */
[C---:B------:R-:W-:Y:S01]  /*bb70*/  IMAD.U32 R11, R9.reuse, 0x10000, RZ ;  /* 0x00010000090b7824 */ /* 0x040fe200078e00ff */
[----:B------:R-:W-:Y:S01]  /*bb80*/  LOP3.LUT R8, R8, 0xffff0000, RZ, 0xc0, !PT ;  /* 0xffff000008087812 */ /* 0x000fe200078ec0ff */
[----:B------:R-:W-:Y:S01]  /*bb90*/  IMAD.U32 R71, R138, 0x10000, RZ ;  /* 0x000100008a477824 */ /* 0x000fe200078e00ff */
[----:B------:R-:W-:Y:S01]  /*bba0*/  LOP3.LUT R9, R9, 0xffff0000, RZ, 0xc0, !PT ;  /* 0xffff000009097812 */ /* 0x000fe200078ec0ff */
[----:B------:R-:W-:Y:S01]  /*bbb0*/  IMAD.U32 R69, R140, 0x10000, RZ ;  /* 0x000100008c457824 */ /* 0x000fe200078e00ff */
[----:B------:R-:W-:Y:S01]  /*bbc0*/  LOP3.LUT R138, R138, 0xffff0000, RZ, 0xc0, !PT ;  /* 0xffff00008a8a7812 */ /* 0x000fe200078ec0ff */
[----:B------:R-:W-:Y:S01]  /*bbd0*/  FFMA.FTZ R76, R68, R76, -R79 ;  /* 0x0000004c444c7223 */ /* 0x000fe2000001084f */
        /* <DEDUP_REMOVED lines=15> */
.L_x_1699:
[----:B------:R-:W-:Y:S05]  /*bcd0*/  BSYNC B2 ;  /* 0x0000000000027941 */ /* 0x000fea0003800000 */
.L_x_1698:
[----:B------:R-:W-:Y:S05]  /*bce0*/  @P3 BRA `(.L_x_1693) ;  /* 0x0000000000b83947 */ /* 0x000fea0003800000 */
[----:B012--5:R-:W0:Y:S01]  /*bcf0*/  LDS.128 R8, [R154+0xc000] ;  /* 0x00c000009a087984 */ /* 0x027e220000000c00 */
[----:B------:R-:W-:Y:S02]  /*bd00*/  SHF.R.U64 R69, R60, 0x10, R61 ;  /* 0x000000103c457819 */ /* 0x000fe4000000123d */
[----:B------:R-:W-:Y:S02]  /*bd10*/  SHF.R.U64 R60, R62, 0x10, R63 ;  /* 0x000000103e3c7819 */ /* 0x000fe4000000123f */
[----:B------:R-:W-:Y:S02]  /*bd20*/  SHF.R.U32.HI R68, RZ, 0x10, R61 ;  /* 0x00000010ff447819 */ /* 0x000fe4000001163d */
        /* <DEDUP_REMOVED lines=13> */
[C---:B------:R-:W-:Y:S01]  /*be00*/  FMUL.FTZ R76, R61.reuse, R68 ;  /* 0x000000443d4c7220 */ /* 0x040fe20000410000 */
[-C--:B------:R-:W-:Y:S01]  /*be10*/  FMUL.FTZ R71, R61, R69.reuse ;  /* 0x000000453d477220 */ /* 0x080fe20000410000 */
[C---:B------:R-:W-:Y:S01]  /*be20*/  FMUL.FTZ R61, R63.reuse, R136 ;  /* 0x000000883f3d7220 */ /* 0x040fe20000410000 */
[----:B------:R-:W-:Y:S02]  /*be30*/  IMAD.U32 R10, R8, 0x10000, RZ ;  /* 0x00010000080a7824 */ /* 0x000fe400078e00ff */
[----:B------:R-:W-:Y:S01]  /*be40*/  FFMA.FTZ R77, R60, R69, R76 ;  /* 0x000000453c4d7223 */ /* 0x000fe2000001004c */
[-C--:B------:R-:W-:Y:S01]  /*be50*/  FMUL.FTZ R69, R63, R133.reuse ;  /* 0x000000853f457220 */ /* 0x080fe20000410000 */
[----:B------:R-:W-:Y:S01]  /*be60*/  FFMA.FTZ R133, R62, R133, -R61 ;  /* 0x000000853e857223 */ /* 0x000fe2000001083d */
[----:B------:R-:W-:Y:S02]  /*be70*/  IMAD.U32 R11, R9, 0x10000, RZ ;  /* 0x00010000090b7824 */ /* 0x000fe400078e00ff */
        /* <DEDUP_REMOVED lines=8> */
[----:B------:R-:W-:Y:S01]  /*bf00*/  LOP3.LUT R134, R134, 0xffff0000, RZ, 0xc0, !PT ;  /* 0xffff000086867812 */ /* 0x000fe200078ec0ff */
[----:B------:R-:W-:-:S02]  /*bf10*/  FMUL.FTZ R62, R8, R61 ;  /* 0x0000003d083e7220 */ /* 0x000fc40000410000 */
[C---:B------:R-:W-:Y:S01]  /*bf20*/  FMUL.FTZ R68, R9.reuse, R60 ;  /* 0x0000003c09447220 */ /* 0x040fe20000410000 */
[C---:B------:R-:W-:Y:S01]  /*bf30*/  FFMA.FTZ R8, R10.reuse, R61, -R69 ;  /* 0x0000003d0a087223 */ /* 0x040fe20000010845 */
[-C--:B------:R-:W-:Y:S01]  /*bf40*/  FMUL.FTZ R71, R9, R134.reuse ;  /* 0x0000008609477220 */ /* 0x080fe20000410000 */
[----:B------:R-:W-:Y:S01]  /*bf50*/  FFMA.FTZ R63, R10, R63, R62 ;  /* 0x0000003f0a3f7223 */ /* 0x000fe2000001003e */
[----:B------:R-:W-:Y:S01]  /*bf60*/  FFMA.FTZ R9, R11, R134, -R68 ;  /* 0x000000860b097223 */ /* 0x000fe20000010844 */
[----:B------:R-:W-:Y:S01]  /*bf70*/  F2FP.BF16.F32.PACK_AB R10, R77, R70 ;  /* 0x000000464d0a723e */ /* 0x000fe200000010ff */
[----:B------:R-:W-:Y:S01]  /*bf80*/  FFMA.FTZ R60, R11, R60, R71 ;  /* 0x0000003c0b3c7223 */ /* 0x000fe20000010047 */
[----:B------:R-:W-:Y:S02]  /*bf90*/  F2FP.BF16.F32.PACK_AB R11, R136, R133 ;  /* 0x00000085880b723e */ /* 0x000fe400000010ff */
[----:B------:R-:W-:Y:S02]  /*bfa0*/  F2FP.BF16.F32.PACK_AB R8, R63, R8 ;  /* 0x000000083f08723e */ /* 0x000fe400000010ff */
[----:B------:R-:W-:-:S05]  /*bfb0*/  F2FP.BF16.F32.PACK_AB R9, R60, R9 ;  /* 0x000000093c09723e */ /* 0x000fca00000010ff */
[----:B------:R3:W-:Y:S02]  /*bfc0*/  STS.128 [R154+0xc000], R8 ;  /* 0x00c000089a007388 */ /* 0x0007e40000000c00 */
.L_x_1693:
[----:B------:R-:W-:Y:S05]  /*bfd0*/  BSYNC B1 ;  /* 0x0000000000017941 */ /* 0x000fea0003800000 */
.L_x_1692:
[----:B0123--:R-:W2:Y:S01]  /*bfe0*/  LDL R8, [R1+0x9c] ;  /* 0x00009c0001087983 */ /* 0x00fea20000100800 */
[----:B------:R-:W-:Y:S01]  /*bff0*/  BSSY B1, `(.L_x_1700) ;  /* 0x00000cb000017945 */ /* 0x000fe20003800000 */
[----:B--2---:R-:W-:-:S13]  /*c000*/  ISETP.GE.AND P0, PT, R8, R0, PT ;  /* 0x000000000800720c */ /* 0x004fda0003f06270 */
[----:B------:R-:W-:Y:S05]  /*c010*/  @P0 BRA `(.L_x_1701) ;  /* 0x0000000c00200947 */ /* 0x000fea0003800000 */
        /* <DEDUP_REMOVED lines=8> */
[----:B-----5:R-:W0:Y:S01]  /*c0a0*/  LDS.128 R8, [R70+0x1000] ;  /* 0x0010000046087984 */ /* 0x020e220000000c00 */
        /* <DEDUP_REMOVED lines=45> */
.L_x_1703:
[----:B------:R-:W-:Y:S05]  /*c380*/  BSYNC B2 ;  /* 0x0000000000027941 */ /* 0x000fea0003800000 */
.L_x_1702:
        /* <DEDUP_REMOVED lines=48> */
.L_x_1705:
[----:B------:R-:W-:Y:S05]  /*c690*/  BSYNC B2 ;  /* 0x0000000000027941 */ /* 0x000fea0003800000 */
.L_x_1704:
[----:B------:R-:W-:Y:S04]  /*c6a0*/  BSSY B2, `(.L_x_1706) ;  /* 0x0000030000027945 */ /* 0x000fe80003800000 */
[----:B------:R-:W-:Y:S05]  /*c6b0*/  @P2 BRA `(.L_x_1707) ;  /* 0x0000000000b82947 */ /* 0x000fea0003800000 */
[----:B01---5:R-:W0:Y:S01]  /*c6c0*/  LDS.128 R8, [R70+0x9000] ;  /* 0x0090000046087984 */ /* 0x023e220000000c00 */
        /* <DEDUP_REMOVED lines=45> */
.L_x_1707:
[----:B------:R-:W-:Y:S05]  /*c9a0*/  BSYNC B2 ;  /* 0x0000000000027941 */ /* 0x000fea0003800000 */
.L_x_1706:
[----:B------:R-:W-:Y:S05]  /*c9b0*/  @P3 BRA `(.L_x_1701) ;  /* 0x0000000000b83947 */ /* 0x000fea0003800000 */
[----:B012--5:R-:W0:Y:S01]  /*c9c0*/  LDS.128 R8, [R70+0xd000] ;  /* 0x00d0000046087984 */ /* 0x027e220000000c00 */
        /* <DEDUP_REMOVED lines=45> */
.L_x_1701:
[----:B------:R-:W-:Y:S05]  /*cca0*/  BSYNC B1 ;  /* 0x0000000000017941 */ /* 0x000fea0003800000 */
.L_x_1700:
[----:B------:R-:W-:Y:S01]  /*ccb0*/  ISETP.GE.AND P0, PT, R20, R0, PT ;  /* 0x000000001400720c */ /* 0x000fe20003f06270 */
[----:B------:R-:W-:-:S12]  /*ccc0*/  BSSY B1, `(.L_x_1708) ;  /* 0x00000ca000017945 */ /* 0x000fd80003800000 */
[----:B------:R-:W-:Y:S05]  /*ccd0*/  @P0 BRA `(.L_x_1709) ;  /* 0x0000000c00200947 */ /* 0x000fea0003800000 */
[----:B------:R4:W5:Y:S01]  /*cce0*/  LDL R52, [R1+0x5c] ;  /* 0x00005c0001347983 */ /* 0x0009620000100800 */
[----:B0123--:R-:W0:Y:S01]  /*ccf0*/  LDC R8, c[0x0][0x3f4] ;  /* 0x0000fd00ff087b82 */ /* 0x00fe220000000800 */
[----:B------:R-:W-:Y:S01]  /*cd00*/  BSSY B2, `(.L_x_1710) ;  /* 0x0000034000027945 */ /* 0x000fe20003800000 */
[-C--:B0-----:R-:W-:Y:S02]  /*cd10*/  ISETP.GE.AND P0, PT, R74, R8.reuse, PT ;  /* 0x000000084a00720c */ /* 0x081fe40003f06270 */
[-C--:B------:R-:W-:Y:S02]  /*cd20*/  ISETP.GE.AND P1, PT, R21, R8.reuse, PT ;  /* 0x000000081500720c */ /* 0x080fe40003f26270 */
[-C--:B------:R-:W-:Y:S02]  /*cd30*/  ISETP.GE.AND P2, PT, R73, R8.reuse, PT ;  /* 0x000000084900720c */ /* 0x080fe40003f46270 */
[----:B------:R-:W-:-:S07]  /*cd40*/  ISETP.GE.AND P3, PT, R72, R8, PT ;  /* 0x000000084800720c */ /* 0x000fce0003f66270 */
[----:B----4-:R-:W-:Y:S06]  /*cd50*/  @P0 BRA `(.L_x_1711) ;  /* 0x0000000000b80947 */ /* 0x010fec0003800000 */
        /* <DEDUP_REMOVED lines=10> */
[----:B------:R-:W-:Y:S01]  /*ce00*/  IMAD.U32 R47, R118, 0x10000, RZ ;  /* 0x00010000762f7824 */ /* 0x000fe200078e00ff */
        /* <DEDUP_REMOVED lines=8> */
[----:B------:R-:W-:Y:S02]  /*ce90*/  IMAD.U32 R10, R8, 0x10000, RZ ;  /* 0x00010000080a7824 */ /* 0x000fe400078e00ff */
[----:B------:R-:W-:Y:S01]  /*cea0*/  FMUL.FTZ R48, R46, R120 ;  /* 0x000000782e307220 */ /* 0x000fe20000410000 */
[C---:B------:R-:W-:Y:S02]  /*ceb0*/  IMAD.U32 R11, R9.reuse, 0x10000, RZ ;  /* 0x00010000090b7824 */ /* 0x040fe400078e00ff */
[C---:B------:R-:W-:Y:S01]  /*cec0*/  FFMA.FTZ R50, R20.reuse, R47, -R51 ;  /* 0x0000002f14327223 */ /* 0x040fe20000010833 */
[----:B------:R-:W-:Y:S01]  /*ced0*/  FFMA.FTZ R53, R20, R49, R44 ;  /* 0x0000003114357223 */ /* 0x000fe2000001002c */
[----:B------:R-:W-:Y:S01]  /*cee0*/  LOP3.LUT R8, R8, 0xffff0000, RZ, 0xc0, !PT ;  /* 0xffff000008087812 */ /* 0x000fe200078ec0ff */
[-C--:B------:R-:W-:Y:S01]  /*cef0*/  FMUL.FTZ R46, R46, R118.reuse ;  /* 0x000000762e2e7220 */ /* 0x080fe20000410000 */
[----:B------:R-:W-:Y:S01]  /*cf00*/  LOP3.LUT R9, R9, 0xffff0000, RZ, 0xc0, !PT ;  /* 0xffff000009097812 */ /* 0x000fe200078ec0ff */
[C---:B------:R-:W-:Y:S01]  /*cf10*/  IMAD.U32 R49, R119.reuse, 0x10000, RZ ;  /* 0x0001000077317824 */ /* 0x040fe200078e00ff */
[----:B------:R-:W-:Y:S01]  /*cf20*/  LOP3.LUT R44, R119, 0xffff0000, RZ, 0xc0, !PT ;  /* 0xffff0000772c7812 */ /* 0x000fe200078ec0ff */
[C---:B------:R-:W-:Y:S01]  /*cf30*/  IMAD.U32 R47, R117.reuse, 0x10000, RZ ;  /* 0x00010000752f7824 */ /* 0x040fe200078e00ff */
[----:B------:R-:W-:Y:S01]  /*cf40*/  LOP3.LUT R20, R117, 0xffff0000, RZ, 0xc0, !PT ;  /* 0xffff000075147812 */ /* 0x000fe200078ec0ff */
        /* <DEDUP_REMOVED lines=15> */
.L_x_1711:
[----:B------:R-:W-:Y:S05]  /*d040*/  BSYNC B2 ;  /* 0x0000000000027941 */ /* 0x000fea0003800000 */
.L_x_1710:
[----:B------:R-:W-:Y:S04]  /*d050*/  BSSY B2, `(.L_x_1712) ;  /* 0x0000030000027945 */ /* 0x000fe80003800000 */
[----:B------:R-:W-:Y:S05]  /*d060*/  @P1 BRA `(.L_x_1713) ;  /* 0x0000000000b81947 */ /* 0x000fea0003800000 */
[----:B0----5:R-:W0:Y:S01]  /*d070*/  LDS.128 R8, [R52+0x6000] ;  /* 0x0060000034087984 */ /* 0x021e220000000c00 */
        /* <DEDUP_REMOVED lines=17> */
[----:B------:R-:W-:Y:S01]  /*d190*/  FMUL.FTZ R40, R40, R43 ;  /* 0x0000002b28287220 */ /* 0x000fe20000410000 */
[----:B------:R-:W-:Y:S02]  /*d1a0*/  IMAD.U32 R10, R8, 0x10000, RZ ;  /* 0x00010000080a7824 */ /* 0x000fe400078e00ff */
[----:B------:R-:W-:Y:S01]  /*d1b0*/  FMUL.FTZ R46, R42, R105 ;  /* 0x000000692a2e7220 */ /* 0x000fe20000410000 */
[C---:B------:R-:W-:Y:S02]  /*d1c0*/  IMAD.U32 R11, R9.reuse, 0x10000, RZ ;  /* 0x00010000090b7824 */ /* 0x040fe400078e00ff */
[C---:B------:R-:W-:Y:S01]  /*d1d0*/  FFMA.FTZ R49, R20.reuse, R45, R40 ;  /* 0x0000002d14317223 */ /* 0x040fe20000010028 */
[----:B------:R-:W-:Y:S01]  /*d1e0*/  FFMA.FTZ R44, R20, R43, -R47 ;  /* 0x0000002b142c7223 */ /* 0x000fe2000001082f */
[----:B------:R-:W-:Y:S01]  /*d1f0*/  IMAD.U32 R45, R104, 0x10000, RZ ;  /* 0x00010000682d7824 */ /* 0x000fe200078e00ff */
[----:B------:R-:W-:Y:S01]  /*d200*/  LOP3.LUT R8, R8, 0xffff0000, RZ, 0xc0, !PT ;  /* 0xffff000008087812 */ /* 0x000fe200078ec0ff */
[-C--:B------:R-:W-:Y:S01]  /*d210*/  FMUL.FTZ R42, R42, R103.reuse ;  /* 0x000000672a2a7220 */ /* 0x080fe20000410000 */
        /* <DEDUP_REMOVED lines=19> */
.L_x_1713:
[----:B------:R-:W-:Y:S05]  /*d350*/  BSYNC B2 ;  /* 0x0000000000027941 */ /* 0x000fea0003800000 */
.L_x_1712:
        /* <DEDUP_REMOVED lines=23> */
[C---:B------:R-:W-:Y:S01]  /*d4d0*/  FFMA.FTZ R40, R20.reuse, R39, -R43 ;  /* 0x0000002714287223 */ /* 0x040fe2000001082b */
[C---:B------:R-:W-:Y:S02]  /*d4e0*/  IMAD.U32 R11, R9.reuse, 0x10000, RZ ;  /* 0x00010000090b7824 */ /* 0x040fe400078e00ff */
[----:B------:R-:W-:Y:S01]  /*d4f0*/  FFMA.FTZ R45, R20, R41, R36 ;  /* 0x00000029142d7223 */ /* 0x000fe20000010024 */
[----:B------:R-:W-:Y:S01]  /*d500*/  IMAD.U32 R39, R96, 0x10000, RZ ;  /* 0x0001000060277824 */ /* 0x000fe200078e00ff */
[----:B------:R-:W-:Y:S01]  /*d510*/  LOP3.LUT R8, R8, 0xffff0000, RZ, 0xc0, !PT ;  /* 0xffff000008087812 */ /* 0x000fe200078ec0ff */
[-C--:B------:R-:W-:Y:S01]  /*d520*/  FMUL.FTZ R38, R38, R98.reuse ;  /* 0x0000006226267220 */ /* 0x080fe20000410000 */
[----:B------:R-:W-:Y:S01]  /*d530*/  LOP3.LUT R9, R9, 0xffff0000, RZ, 0xc0, !PT ;  /* 0xffff000009097812 */ /* 0x000fe200078ec0ff */
[C---:B------:R-:W-:Y:S01]  /*d540*/  IMAD.U32 R41, R99.reuse, 0x10000, RZ ;  /* 0x0001000063297824 */ /* 0x040fe200078e00ff */
        /* <DEDUP_REMOVED lines=17> */
.L_x_1715:
[----:B------:R-:W-:Y:S05]  /*d660*/  BSYNC B2 ;  /* 0x0000000000027941 */ /* 0x000fea0003800000 */
.L_x_1714:
        /* <DEDUP_REMOVED lines=8> */
[----:B------:R-:W-:Y:S02]  /*d6f0*/  PRMT R92, R92, 0x5410, R37 ;  /* 0x000054105c5c7816 */ /* 0x000fe40000000025 */
[----:B------:R-:W-:Y:S01]  /*d700*/  PRMT R94, R94, 0x5410, R31 ;  /* 0x000054105e5e7816 */ /* 0x000fe2000000001f */
[C---:B------:R-:W-:Y:S01]  /*d710*/  IMAD.U32 R37, R95.reuse, 0x10000, RZ ;  /* 0x000100005f257824 */ /* 0x040fe200078e00ff */
[----:B------:R-:W-:Y:S01]  /*d720*/  LOP3.LUT R95, R95, 0xffff0000, RZ, 0xc0, !PT ;  /* 0xffff00005f5f7812 */ /* 0x000fe200078ec0ff */
[C---:B------:R-:W-:Y:S01]  /*d730*/  IMAD.U32 R31, R93.reuse, 0x10000, RZ ;  /* 0x000100005d1f7824 */ /* 0x040fe200078e00ff */
        /* <DEDUP_REMOVED lines=9> */
[C---:B------:R-:W-:Y:S01]  /*d7d0*/  FFMA.FTZ R36, R20.reuse, R31, -R39 ;  /* 0x0000001f14247223 */ /* 0x040fe20000010827 */
[----:B------:R-:W-:Y:S01]  /*d7e0*/  FFMA.FTZ R41, R20, R37, R28 ;  /* 0x0000002514297223 */ /* 0x000fe2000001001c */
[C---:B------:R-:W-:Y:S01]  /*d7f0*/  IMAD.U32 R11, R9.reuse, 0x10000, RZ ;  /* 0x00010000090b7824 */ /* 0x040fe200078e00ff */
[----:B------:R-:W-:Y:S01]  /*d800*/  LOP3.LUT R8, R8, 0xffff0000, RZ, 0xc0, !PT ;  /* 0xffff000008087812 */ /* 0x000fe200078ec0ff */
[----:B------:R-:W-:Y:S01]  /*d810*/  IMAD.U32 R37, R94, 0x10000, RZ ;  /* 0x000100005e257824 */ /* 0x000fe200078e00ff */
[----:B------:R-:W-:Y:S01]  /*d820*/  LOP3.LUT R9, R9, 0xffff0000, RZ, 0xc0, !PT ;  /* 0xffff000009097812 */ /* 0x000fe200078ec0ff */
[----:B------:R-:W-:-:S02]  /*d830*/  IMAD.U32 R31, R92, 0x10000, RZ ;  /* 0x000100005c1f7824 */ /* 0x000fc400078e00ff */
[-C--:B------:R-:W-:Y:S01]  /*d840*/  FMUL.FTZ R30, R30, R93.reuse ;  /* 0x0000005d1e1e7220 */ /* 0x080fe20000410000 */
        /* <DEDUP_REMOVED lines=17> */
.L_x_1709:
[----:B------:R-:W-:Y:S05]  /*d960*/  BSYNC B1 ;  /* 0x0000000000017941 */ /* 0x000fea0003800000 */
.L_x_1708:
[----:B------:R-:W-:-:S13]  /*d970*/  ISETP.GE.AND P0, PT, R3, R0, PT ;  /* 0x000000000300720c */ /* 0x000fda0003f06270 */
        /* <DEDUP_REMOVED lines=9> */
[----:B--2345:R-:W0:Y:S01]  /*da10*/  LDS.128 R8, [R36+0x3000] ;  /* 0x0030000024087984 */ /* 0x03ce220000000c00 */
        /* <DEDUP_REMOVED lines=11> */
[----:B------:R-:W-:Y:S01]  /*dad0*/  PRMT R127, R127, 0x5410, R0 ;  /* 0x000054107f7f7816 */ /* 0x000fe20000000000 */
        /* <DEDUP_REMOVED lines=8> */
[----:B------:R-:W-:Y:S01]  /*db60*/  FMUL.FTZ R28, R11, R128 ;  /* 0x000000800b1c7220 */ /* 0x000fe20000410000 */
[----:B------:R-:W-:-:S02]  /*db70*/  IMAD.U32 R8, R9, 0x10000, RZ ;  /* 0x0001000009087824 */ /* 0x000fc400078e00ff */
[C---:B------:R-:W-:Y:S01]  /*db80*/  FFMA.FTZ R33, R20.reuse, R29, -R33 ;  /* 0x0000001d14217223 */ /* 0x040fe20000010821 */
[----:B------:R-:W-:Y:S01]  /*db90*/  FFMA.FTZ R30, R20, R31, R10 ;  /* 0x0000001f141e7223 */ /* 0x000fe2000001000a */
[-C--:B------:R-:W-:Y:S01]  /*dba0*/  FMUL.FTZ R20, R11, R126.reuse ;  /* 0x0000007e0b147220 */ /* 0x080fe20000410000 */
        /* <DEDUP_REMOVED lines=20> */
.L_x_1718:
[----:B------:R-:W-:Y:S05]  /*dcf0*/  BSYNC B1 ;  /* 0x0000000000017941 */ /* 0x000fea0003800000 */
.L_x_1717:
[----:B------:R-:W-:Y:S04]  /*dd00*/  BSSY B1, `(.L_x_1719) ;  /* 0x0000030000017945 */ /* 0x000fe80003800000 */
[----:B------:R-:W-:Y:S05]  /*dd10*/  @P1 BRA `(.L_x_1720) ;  /* 0x0000000000b81947 */ /* 0x000fea0003800000 */
[----:B0-2345:R-:W0:Y:S01]  /*dd20*/  LDS.128 R8, [R36+0x7000] ;  /* 0x0070000024087984 */ /* 0x03de220000000c00 */
        /* <DEDUP_REMOVED lines=27> */
[C---:B------:R-:W-:Y:S01]  /*dee0*/  IMAD.U32 R10, R110.reuse, 0x10000, RZ ;  /* 0x000100006e0a7824 */ /* 0x040fe200078e00ff */
[----:B------:R-:W-:Y:S01]  /*def0*/  LOP3.LUT R111, R111, 0xffff0000, RZ, 0xc0, !PT ;  /* 0xffff00006f6f7812 */ /* 0x000fe200078ec0ff */
[C---:B------:R-:W-:Y:S01]  /*df00*/  FFMA.FTZ R28, R21.reuse, R24, -R28 ;  /* 0x00000018151c7223 */ /* 0x040fe2000001081c */
[----:B------:R-:W-:Y:S01]  /*df10*/  LOP3.LUT R110, R110, 0xffff0000, RZ, 0xc0, !PT ;  /* 0xffff00006e6e7812 */ /* 0x000fe200078ec0ff */
        /* <DEDUP_REMOVED lines=14> */
.L_x_1720:
[----:B------:R-:W-:Y:S05]  /*e000*/  BSYNC B1 ;  /* 0x0000000000017941 */ /* 0x000fea0003800000 */
.L_x_1719:
[----:B------:R-:W-:Y:S04]  /*e010*/  BSSY B1, `(.L_x_1721) ;  /* 0x0000030000017945 */ /* 0x000fe80003800000 */
[----:B------:R-:W-:Y:S05]  /*e020*/  @P2 BRA `(.L_x_1722) ;  /* 0x0000000000b82947 */ /* 0x000fea0003800000 */
[----:B012345:R-:W0:Y:S01]  /*e030*/  LDS.128 R8, [R36+0xb000] ;  /* 0x00b0000024087984 */ /* 0x03fe220000000c00 */
        /* <DEDUP_REMOVED lines=45> */
.L_x_1722:
[----:B------:R-:W-:Y:S05]  /*e310*/  BSYNC B1 ;  /* 0x0000000000017941 */ /* 0x000fea0003800000 */
.L_x_1721:
        /* <DEDUP_REMOVED lines=18> */
[----:B------:R-:W-:Y:S01]  /*e440*/  FMUL.FTZ R14, R6, R12 ;  /* 0x0000000c060e7220 */ /* 0x000fe20000410000 */
[----:B------:R-:W-:-:S02]  /*e450*/  IMAD.U32 R0, R8, 0x10000, RZ ;  /* 0x0001000008007824 */ /* 0x000fc400078e00ff */
[----:B------:R-:W-:Y:S01]  /*e460*/  FMUL.FTZ R13, R6, R11 ;  /* 0x0000000b060d7220 */ /* 0x000fe20000410000 */
[C---:B------:R-:W-:Y:S01]  /*e470*/  FMUL.FTZ R6, R10.reuse, R86 ;  /* 0x000000560a067220 */ /* 0x040fe20000410000 */
[-C--:B------:R-:W-:Y:S01]  /*e480*/  FMUL.FTZ R10, R10, R75.reuse ;  /* 0x0000004b0a0a7220 */ /* 0x080fe20000410000 */
[----:B------:R-:W-:Y:S01]  /*e490*/  LOP3.LUT R3, R8, 0xffff0000, RZ, 0xc0, !PT ;  /* 0xffff000008037812 */ /* 0x000fe200078ec0ff */
[----:B------:R-:W-:Y:S02]  /*e4a0*/  IMAD.U32 R4, R9, 0x10000, RZ ;  /* 0x0001000009047824 */ /* 0x000fe400078e00ff */
[----:B------:R-:W-:Y:S01]  /*e4b0*/  FFMA.FTZ R75, R7, R75, -R6 ;  /* 0x0000004b074b7223 */ /* 0x000fe20000010806 */
[----:B------:R-:W-:Y:S01]  /*e4c0*/  IMAD.U32 R6, R85, 0x10000, RZ ;  /* 0x0001000055067824 */ /* 0x000fe200078e00ff */
[----:B------:R-:W-:Y:S01]  /*e4d0*/  LOP3.LUT R8, R9, 0xffff0000, RZ, 0xc0, !PT ;  /* 0xffff000009087812 */ /* 0x000fe200078ec0ff */
[C---:B------:R-:W-:Y:S01]  /*e4e0*/  FFMA.FTZ R14, R5.reuse, R11, -R14 ;  /* 0x0000000b050e7223 */ /* 0x040fe2000001080e */
[----:B------:R-:W-:Y:S01]  /*e4f0*/  FFMA.FTZ R13, R5, R12, R13 ;  /* 0x0000000c050d7223 */ /* 0x000fe2000001000d */
[----:B------:R-:W-:Y:S01]  /*e500*/  LOP3.LUT R85, R85, 0xffff0000, RZ, 0xc0, !PT ;  /* 0xffff000055557812 */ /* 0x000fe200078ec0ff */
[C---:B------:R-:W-:Y:S01]  /*e510*/  IMAD.U32 R5, R84.reuse, 0x10000, RZ ;  /* 0x0001000054057824 */ /* 0x040fe200078e00ff */
[----:B------:R-:W-:Y:S01]  /*e520*/  LOP3.LUT R9, R84, 0xffff0000, RZ, 0xc0, !PT ;  /* 0xffff000054097812 */ /* 0x000fe200078ec0ff */
[----:B------:R-:W-:Y:S01]  /*e530*/  FFMA.FTZ R10, R7, R86, R10 ;  /* 0x00000056070a7223 */ /* 0x000fe2000001000a */
[CC--:B------:R-:W-:Y:S01]  /*e540*/  FMUL.FTZ R7, R3.reuse, R6.reuse ;  /* 0x0000000603077220 */ /* 0x0c0fe20000410000 */
        /* <DEDUP_REMOVED lines=11> */
[----:B------:R0:W-:Y:S01]  /*e600*/  STS.128 [R36+0xf000], R4 ;  /* 0x00f0000424007388 */ /* 0x0001e20000000c00 */
[----:B------:R-:W-:Y:S05]  /*e610*/  BRA `(.L_x_1716) ;  /* 0x0000004c006c7947 */ /* 0x000fea0003800000 */
.L_x_1677:
[----:B------:R-:W0:Y:S01]  /*e620*/  LDC R89, c[0x0][0x448] ;  /* 0x00011200ff597b82 */ /* 0x000e220000000800 */
[----:B------:R-:W-:Y:S01]  /*e630*/  ULDC.64 UR4, c[0x0][0x3f8] ;  /* 0x0000fe0000047ab9 */ /* 0x000fe20000000a00 */
[----:B------:R-:W-:Y:S01]  /*e640*/  ULDC.64 UR6, c[0x0][0x408] ;  /* 0x0001020000067ab9 */ /* 0x000fe20000000a00 */
[----:B------:R-:W-:Y:S02]  /*e650*/  IMAD.MOV.U32 R25, RZ, RZ, R29 ;  /* 0x000000ffff197224 */ /* 0x000fe400078e001d */
[----:B------:R-:W-:Y:S01]  /*e660*/  IMAD.MOV.U32 R27, RZ, RZ, R31 ;  /* 0x000000ffff1b7224 */ /* 0x000fe200078e001f */
[----:B0-----:R-:W-:-:S13]  /*e670*/  ISETP.NE.AND P0, PT, R89, 0x1, PT ;  /* 0x000000015900780c */ /* 0x001fda0003f05270 */
[----:B------:R-:W0:Y:S08]  /*e680*/  @P0 LDC R0, c[0x0][0x44c] ;  /* 0x00011300ff000b82 */ /* 0x000e300000000800 */
[----:B------:R-:W1:Y:S01]  /*e690*/  @P0 LDC R5, c[0x0][0x450] ;  /* 0x00011400ff050b82 */ /* 0x000e620000000800 */
[----:B0-----:R-:W-:-:S05]  /*e6a0*/  @P0 IMAD.HI.U32 R0, R7, R0, RZ ;  /* 0x0000000007000227 */ /* 0x001fca00078e00ff */
[----:B-1----:R-:W-:-:S04]  /*e6b0*/  @P0 SHF.R.U32.HI R7, RZ, R5, R0 ;  /* 0x00000005ff070219 */ /* 0x002fc80000011600 */
        /* <DEDUP_REMOVED lines=21> */
.L_x_2063:
        /* <DEDUP_REMOVED lines=16> */
[----:B------:R-:W-:-:S09]  /*e910*/  ISETP.GE.AND P5, PT, R219, UR4, PT ;  /* 0x00000004db007c0c */ /* 0x000fd2000bfa6270 */
[C---:B------:R-:W-:Y:S01]  /*e920*/  @!P4 IMAD.SHL.U32 R12, R16.reuse, 0x2, RZ ;  /* 0x00000002100cc824 */ /* 0x040fe200078e00ff */
[----:B------:R-:W-:-:S03]  /*e930*/  @!P4 SHF.L.U64.HI R13, R16, 0x1, R17 ;  /* 0x00000001100dc819 */ /* 0x000fc60000010211 */
[----:B------:R-:W-:Y:S01]  /*e940*/  @!P5 IMAD.SHL.U32 R15, R201, 0x2, RZ ;  /* 0x00000002c90fd824 */ /* 0x000fe200078e00ff */
[CC--:B--2---:R-:W-:Y:S02]  /*e950*/  @!P4 IADD3 R10, P0, R7.reuse, R12.reuse, RZ ;  /* 0x0000000c070ac210 */ /* 0x0c4fe40007f1e0ff */
[----:B----4-:R-:W-:Y:S02]  /*e960*/  @!P4 IADD3 R12, P1, R14, R12, RZ ;  /* 0x0000000c0e0cc210 */ /* 0x010fe40007f3e0ff */
[-C--:B------:R-:W-:Y:S01]  /*e970*/  @!P5 IADD3 R24, P2, R7, R15.reuse, RZ ;  /* 0x0000000f0718d210 */ /* 0x080fe20007f5e0ff */
[----:B-1----:R-:W-:Y:S01]  /*e980*/  @!P4 IMAD.X R11, R6, 0x1, R13, P0 ;  /* 0x00000001060bc824 */ /* 0x002fe200000e060d */
[----:B------:R-:W-:Y:S02]  /*e990*/  @!P5 IADD3 R14, P3, R14, R15, RZ ;  /* 0x0000000f0e0ed210 */ /* 0x000fe40007f7e0ff */
[----:B------:R-:W-:Y:S02]  /*e9a0*/  CS2R R58, SRZ ;  /* 0x00000000003a7805 */ /* 0x000fe4000001ff00 */
[----:B------:R-:W-:-:S02]  /*e9b0*/  @!P5 SHF.L.U64.HI R7, R201, 0x1, R224 ;  /* 0x00000001c907d819 */ /* 0x000fc400000102e0 */
[----:B------:R-:W-:Y:S02]  /*e9c0*/  CS2R R56, SRZ ;  /* 0x0000000000387805 */ /* 0x000fe4000001ff00 */
[----:B------:R-:W-:Y:S02]  /*e9d0*/  CS2R R70, SRZ ;  /* 0x0000000000467805 */ /* 0x000fe4000001ff00 */
[----:B------:R-:W-:Y:S02]  /*e9e0*/  CS2R R68, SRZ ;  /* 0x0000000000447805 */ /* 0x000fe4000001ff00 */
[----:B------:R-:W-:Y:S02]  /*e9f0*/  CS2R R62, SRZ ;  /* 0x00000000003e7805 */ /* 0x000fe4000001ff00 */
[----:B------:R-:W-:Y:S01]  /*ea00*/  CS2R R60, SRZ ;  /* 0x00000000003c7805 */ /* 0x000fe2000001ff00 */
[----:B---3--:R-:W-:Y:S01]  /*ea10*/  @!P4 IMAD.X R13, R9, 0x1, R13, P1 ;  /* 0x00000001090dc824 */ /* 0x008fe200008e060d */
[----:B------:R1:W5:Y:S01]  /*ea20*/  @!P4 LD.E.128 R64, desc[UR60][R10.64] ;  /* 0x0000003c0a40c980 */ /* 0x000362000c101d00 */
[----:B------:R-:W-:-:S02]  /*ea30*/  @!P5 IMAD.X R25, R6, 0x1, R7, P2 ;  /* 0x000000010619d824 */ /* 0x000fc400010e0607 */
[----:B------:R-:W-:Y:S01]  /*ea40*/  @!P5 IMAD.X R15, R9, 0x1, R7, P3 ;  /* 0x00000001090fd824 */ /* 0x000fe200018e0607 */
[----:B------:R1:W5:Y:S04]  /*ea50*/  @!P4 LD.E.128 R56, desc[UR60][R12.64] ;  /* 0x0000003c0c38c980 */ /* 0x000368000c101d00 */
[----:B------:R1:W5:Y:S04]  /*ea60*/  @!P5 LD.E.128 R68, desc[UR60][R24.64] ;  /* 0x0000003c1844d980 */ /* 0x000368000c101d00 */
[----:B------:R1:W5:Y:S02]  /*ea70*/  @!P5 LD.E.128 R60, desc[UR60][R14.64] ;  /* 0x0000003c0e3cd980 */ /* 0x000364000c101d00 */
.L_x_1725:
[----:B------:R-:W-:Y:S05]  /*ea80*/  BSYNC B1 ;  /* 0x0000000000017941 */ /* 0x000fea0003800000 */
.L_x_1724:
[----:B-1---5:R-:W-:Y:S01]  /*ea90*/  IMAD.MOV.U32 R6, RZ, RZ, R70 ;  /* 0x000000ffff067224 */ /* 0x022fe200078e0046 */
[----:B------:R-:W-:Y:S01]  /*eaa0*/  UMOV UR4, 0xffffffff ;  /* 0xffffffff00047882 */ /* 0x000fe20000000000 */
[----:B--2---:R-:W-:Y:S01]  /*eab0*/  IMAD.MOV.U32 R7, RZ, RZ, R71 ;  /* 0x000000ffff077224 */ /* 0x004fe200078e0047 */
        /* <DEDUP_REMOVED lines=36> */
.L_x_2069:
        /* <DEDUP_REMOVED lines=19> */
[CC--:B---3--:R-:W-:Y:S02]  /*ee30*/  @!P4 IADD3 R10, P0, R7.reuse, R12.reuse, RZ ;  /* 0x0000000c070ac210 */ /* 0x0c8fe40007f1e0ff */
[----:B----4-:R-:W-:Y:S02]  /*ee40*/  @!P4 IADD3 R12, P1, R14, R12, RZ ;  /* 0x0000000c0e0cc210 */ /* 0x010fe40007f3e0ff */
[-C--:B------:R-:W-:Y:S01]  /*ee50*/  @!P5 IADD3 R24, P2, R7, R15.reuse, RZ ;  /* 0x0000000f0718d210 */ /* 0x080fe20007f5e0ff */
[----:B--2---:R-:W-:Y:S01]  /*ee60*/  @!P4 IMAD.X R11, R6, 0x1, R13, P0 ;  /* 0x00000001060bc824 */ /* 0x004fe200000e060d */
        /* <DEDUP_REMOVED lines=8> */
[----:B0-----:R-:W-:Y:S01]  /*eef0*/  @!P4 IMAD.X R13, R9, 0x1, R13, P1 ;  /* 0x00000001090dc824 */ /* 0x001fe200008e060d */
[----:B------:R0:W5:Y:S01]  /*ef00*/  @!P4 LD.E.128 R48, desc[UR60][R10.64] ;  /* 0x0000003c0a30c980 */ /* 0x000162000c101d00 */
[----:B------:R-:W-:-:S02]  /*ef10*/  @!P5 IMAD.X R25, R6, 0x1, R7, P2 ;  /* 0x000000010619d824 */ /* 0x000fc400010e0607 */
[----:B------:R-:W-:Y:S01]  /*ef20*/  @!P5 IMAD.X R15, R9, 0x1, R7, P3 ;  /* 0x00000001090fd824 */ /* 0x000fe200018e0607 */
[----:B------:R0:W5:Y:S04]  /*ef30*/  @!P4 LD.E.128 R40, desc[UR60][R12.64] ;  /* 0x0000003c0c28c980 */ /* 0x000168000c101d00 */
[----:B------:R0:W5:Y:S04]  /*ef40*/  @!P5 LD.E.128 R52, desc[UR60][R24.64] ;  /* 0x0000003c1834d980 */ /* 0x000168000c101d00 */
[----:B------:R0:W5:Y:S02]  /*ef50*/  @!P5 LD.E.128 R44, desc[UR60][R14.64] ;  /* 0x0000003c0e2cd980 */ /* 0x000164000c101d00 */
.L_x_1728:
[----:B------:R-:W-:Y:S05]  /*ef60*/  BSYNC B1 ;  /* 0x0000000000017941 */ /* 0x000fea0003800000 */
.L_x_1727:
[----:B--2--5:R-:W-:Y:S01]  /*ef70*/  IMAD.MOV.U32 R6, RZ, RZ, R54 ;  /* 0x000000ffff067224 */ /* 0x024fe200078e0036 */
[----:B------:R-:W-:Y:S01]  /*ef80*/  UMOV UR4, 0xffffffff ;  /* 0xffffffff00047882 */ /* 0x000fe20000000000 */
[----:B---3--:R-:W-:Y:S02]  /*ef90*/  IMAD.MOV.U32 R7, RZ, RZ, R55 ;  /* 0x000000ffff077224 */ /* 0x008fe400078e0037 */
        /* <DEDUP_REMOVED lines=35> */
.L_x_2075:
        /* <DEDUP_REMOVED lines=21> */
[----:B0-----:R-:W-:Y:S02]  /*f320*/  @!P4 IADD3 R10, P1, R14, R10, RZ ;  /* 0x0000000a0e0ac210 */ /* 0x001fe40007f3e0ff */
        /* <DEDUP_REMOVED lines=10> */
[----:B------:R-:W-:Y:S01]  /*f3d0*/  @!P4 IMAD.X R11, R9, 0x1, R11, P1 ;  /* 0x00000001090bc824 */ /* 0x000fe200008e060b */
[----:B------:R0:W5:Y:S01]  /*f3e0*/  @!P4 LD.E.128 R32, desc[UR60][R72.64] ;  /* 0x0000003c4820c980 */ /* 0x000162000c101d00 */
[----:B------:R-:W-:-:S02]  /*f3f0*/  @!P5 IMAD.X R13, R6, 0x1, R7, P2 ;  /* 0x00000001060dd824 */ /* 0x000fc400010e0607 */
[----:B------:R-:W-:Y:S01]  /*f400*/  @!P5 IMAD.X R15, R9, 0x1, R7, P3 ;  /* 0x00000001090fd824 */ /* 0x000fe200018e0607 */
[----:B------:R0:W5:Y:S04]  /*f410*/  @!P4 LD.E.128 R24, desc[UR60][R10.64] ;  /* 0x0000003c0a18c980 */ /* 0x000168000c101d00 */
[----:B------:R0:W5:Y:S04]  /*f420*/  @!P5 LD.E.128 R36, desc[UR60][R12.64] ;  /* 0x0000003c0c24d980 */ /* 0x000168000c101d00 */
[----:B------:R0:W5:Y:S02]  /*f430*/  @!P5 LD.E.128 R28, desc[UR60][R14.64] ;  /* 0x0000003c0e1cd980 */ /* 0x000164000c101d00 */
.L_x_1731:
[----:B------:R-:W-:Y:S05]  /*f440*/  BSYNC B1 ;  /* 0x0000000000017941 */ /* 0x000fea0003800000 */
.L_x_1730:
        /* <DEDUP_REMOVED lines=39> */
.L_x_2081:
[----:B------:R-:W4:Y:S01]  /*f6c0*/  LDL R13, [R1+0x78] ;  /* 0x00007800010d7983 */ /* 0x000f220000100800 */
[----:B------:R-:W-:Y:S01]  /*f6d0*/  VIADD R84, R84, 0x60 ;  /* 0x0000006054547836 */ /* 0x000fe20000000000 */
[----:B------:R-:W-:Y:S01]  /*f6e0*/  BSSY B1, `(.L_x_1733) ;  /* 0x0000029000017945 */ /* 0x000fe20003800000 */
[----:B0-----:R-:W-:Y:S02]  /*f6f0*/  CS2R R4, SRZ ;  /* 0x0000000000047805 */ /* 0x001fe4000001ff00 */
[----:B------:R-:W-:Y:S02]  /*f700*/  CS2R R10, SRZ ;  /* 0x00000000000a7805 */ /* 0x000fe4000001ff00 */
[----:B------:R-:W-:Y:S02]  /*f710*/  CS2R R14, SRZ ;  /* 0x00000000000e7805 */ /* 0x000fe4000001ff00 */
[----:B------:R-:W-:Y:S02]  /*f720*/  ISETP.GE.AND P0, PT, R84, R89, PT ;  /* 0x000000595400720c */ /* 0x000fe40003f06270 */
[----:B------:R-:W-:-:S02]  /*f730*/  CS2R R74, SRZ ;  /* 0x00000000004a7805 */ /* 0x000fc4000001ff00 */
[----:B------:R-:W-:Y:S02]  /*f740*/  CS2R R72, SRZ ;  /* 0x0000000000487805 */ /* 0x000fe4000001ff00 */
[----:B----4-:R-:W-:-:S04]  /*f750*/  LEA.HI R8, R13, R13, RZ, 0x1 ;  /* 0x0000000d0d087211 */ /* 0x010fc800078f08ff */
[----:B------:R-:W-:Y:S02]  /*f760*/  LOP3.LUT R12, R8, 0xfffffffe, RZ, 0xc0, !PT ;  /* 0xfffffffe080c7812 */ /* 0x000fe400078ec0ff */
[----:B------:R-:W-:-:S03]  /*f770*/  CS2R R8, SRZ ;  /* 0x0000000000087805 */ /* 0x000fc6000001ff00 */
        /* <DEDUP_REMOVED lines=12> */
[-C--:B---3--:R-:W-:Y:S02]  /*f840*/  @!P4 IADD3 R82, P0, R76, R79.reuse, RZ ;  /* 0x0000004f4c52c210 */ /* 0x088fe40007f1e0ff */
[----:B-1----:R-:W-:Y:S02]  /*f850*/  @!P4 IADD3 R78, P1, R0, R79, RZ ;  /* 0x0000004f004ec210 */ /* 0x002fe40007f3e0ff */
[-C--:B------:R-:W-:Y:S01]  /*f860*/  @!P5 IADD3 R80, P2, R76, R5.reuse, RZ ;  /* 0x000000054c50d210 */ /* 0x080fe20007f5e0ff */
[--C-:B--2---:R-:W-:Y:S01]  /*f870*/  @!P4 IMAD.X R83, R21, 0x1, R4.reuse, P0 ;  /* 0x000000011553c824 */ /* 0x104fe200000e0604 */
[----:B------:R-:W-:Y:S01]  /*f880*/  @!P5 IADD3 R76, P3, R0, R5, RZ ;  /* 0x00000005004cd210 */ /* 0x000fe20007f7e0ff */
[----:B------:R-:W-:Y:S01]  /*f890*/  @!P4 IMAD.X R79, R77, 0x1, R4, P1 ;  /* 0x000000014d4fc824 */ /* 0x000fe200008e0604 */
[----:B------:R-:W-:Y:S02]  /*f8a0*/  @!P5 SHF.L.U64.HI R0, R201, 0x1, R224 ;  /* 0x00000001c900d819 */ /* 0x000fe400000102e0 */
[----:B------:R-:W-:-:S02]  /*f8b0*/  CS2R R74, SRZ ;  /* 0x00000000004a7805 */ /* 0x000fc4000001ff00 */
[----:B------:R-:W-:Y:S02]  /*f8c0*/  CS2R R72, SRZ ;  /* 0x0000000000487805 */ /* 0x000fe4000001ff00 */
[----:B------:R-:W-:Y:S02]  /*f8d0*/  CS2R R6, SRZ ;  /* 0x0000000000067805 */ /* 0x000fe4000001ff00 */
[----:B------:R-:W-:Y:S02]  /*f8e0*/  CS2R R4, SRZ ;  /* 0x0000000000047805 */ /* 0x000fe4000001ff00 */
[----:B------:R-:W-:Y:S02]  /*f8f0*/  CS2R R14, SRZ ;  /* 0x00000000000e7805 */ /* 0x000fe4000001ff00 */
[----:B------:R-:W-:Y:S01]  /*f900*/  CS2R R12, SRZ ;  /* 0x00000000000c7805 */ /* 0x000fe2000001ff00 */
[--C-:B------:R-:W-:Y:S01]  /*f910*/  @!P5 IMAD.X R81, R21, 0x1, R0.reuse, P2 ;  /* 0x000000011551d824 */ /* 0x100fe200010e0600 */
[----:B------:R0:W5:Y:S01]  /*f920*/  @!P4 LD.E.128 R8, desc[UR60][R82.64] ;  /* 0x0000003c5208c980 */ /* 0x000162000c101d00 */
[----:B------:R-:W-:-:S03]  /*f930*/  @!P5 IMAD.X R77, R77, 0x1, R0, P3 ;  /* 0x000000014d4dd824 */ /* 0x000fc600018e0600 */
[----:B------:R0:W5:Y:S04]  /*f940*/  @!P4 LD.E.128 R72, desc[UR60][R78.64] ;  /* 0x0000003c4e48c980 */ /* 0x000168000c101d00 */
[----:B------:R0:W5:Y:S04]  /*f950*/  @!P5 LD.E.128 R4, desc[UR60][R80.64] ;  /* 0x0000003c5004d980 */ /* 0x000168000c101d00 */
[----:B------:R0:W5:Y:S02]  /*f960*/  @!P5 LD.E.128 R12, desc[UR60][R76.64] ;  /* 0x0000003c4c0cd980 */ /* 0x000164000c101d00 */
.L_x_1734:
[----:B------:R-:W-:Y:S05]  /*f970*/  BSYNC B1 ;  /* 0x0000000000017941 */ /* 0x000fea0003800000 */
.L_x_1733:
[----:B0-----:R-:W4:Y:S01]  /*f980*/  LDL R79, [R1+0x48] ;  /* 0x00004800014f7983 */ /* 0x001f220000100800 */
[----:B------:R-:W0:Y:S03]  /*f990*/  SYNCS.PHASECHK.TRANS64.TRYWAIT P0, [R18+URZ+0x30800], R109 ;  /* 0x0308006d120075a7 */ /* 0x000e26000800017f */
[----:B------:R-:W4:Y:S01]  /*f9a0*/  LDL R78, [R1+0x10] ;  /* 0x00001000014e7983 */ /* 0x000f220000100800 */
[----:B-1---5:R-:W-:Y:S01]  /*f9b0*/  IMAD.MOV.U32 R0, RZ, RZ, R6 ;  /* 0x000000ffff007224 */ /* 0x022fe200078e0006 */
[----:B------:R-:W-:Y:S01]  /*f9c0*/  BSSY B1, `(.L_x_1735) ;  /* 0x0000024000017945 */ /* 0x000fe20003800000 */
[----:B---3--:R-:W-:Y:S02]  /*f9d0*/  IMAD.MOV.U32 R76, RZ, RZ, R5 ;  /* 0x000000ffff4c7224 */ /* 0x008fe400078e0005 */
[----:B------:R-:W-:Y:S01]  /*f9e0*/  IMAD.MOV.U32 R77, RZ, RZ, R10 ;  /* 0x000000ffff4d7224 */ /* 0x000fe200078e000a */
[----:B------:R-:W-:Y:S01]  /*f9f0*/  PRMT R84, R0, 0x7610, R84 ;  /* 0x0000761000547816 */ /* 0x000fe20000000054 */
[----:B--2---:R-:W-:Y:S01]  /*fa00*/  IMAD.MOV.U32 R21, RZ, RZ, R7 ;  /* 0x000000ffff157224 */ /* 0x004fe200078e0007 */
        /* <DEDUP_REMOVED lines=19> */
[----:B------:R-:W-:-:S03]  /*fb40*/  IMAD.MOV.U32 R77, RZ, RZ, R75 ;  /* 0x000000ffff4d7224 */ /* 0x000fc600078e004b */
[----:B------:R-:W-:Y:S01]  /*fb50*/  PRMT R106, R76, 0x7610, R106 ;  /* 0x000076104c6a7816 */ /* 0x000fe2000000006a */
[----:B------:R-:W-:Y:S01]  /*fb60*/  IMAD.MOV.U32 R76, RZ, RZ, R73 ;  /* 0x000000ffff4c7224 */ /* 0x000fe200078e0049 */
[----:B------:R-:W-:Y:S02]  /*fb70*/  PRMT R107, R77, 0x7610, R107 ;  /* 0x000076104d6b7816 */ /* 0x000fe4000000006b */
[----:B----4-:R-:W-:Y:S02]  /*fb80*/  VIADDMNMX R21, R89, -R79, 0x80, PT ;  /* 0x0000008059157446 */ /* 0x010fe4000380094f */
[----:B------:R-:W-:Y:S02]  /*fb90*/  PRMT R89, R0, 0x7610, R89 ;  /* 0x0000761000597816 */ /* 0x000fe40000000059 */
[----:B------:R-:W-:Y:S01]  /*fba0*/  ISETP.GE.AND P1, PT, R78, R21, PT ;  /* 0x000000154e00720c */ /* 0x000fe20003f26270 */
[----:B------:R-:W-:Y:S01]  /*fbb0*/  IMAD.MOV.U32 R78, RZ, RZ, R72 ;  /* 0x000000ffff4e7224 */ /* 0x000fe200078e0048 */
[----:B------:R-:W-:-:S04]  /*fbc0*/  SHF.R.S32.HI R0, RZ, 0x1f, R219 ;  /* 0x0000001fff007819 */ /* 0x000fc800000114db */
[----:B------:R-:W-:Y:S02]  /*fbd0*/  PRMT R108, R78, 0x7610, R108 ;  /* 0x000076104e6c7816 */ /* 0x000fe4000000006c */
[----:B------:R-:W-:Y:S01]  /*fbe0*/  LEA.HI R0, R0, R219, RZ, 0x3 ;  /* 0x000000db00007211 */ /* 0x000fe200078f18ff */
[----:B0-----:R-:W-:Y:S06]  /*fbf0*/  @!P0 BRA `(.L_x_1736) ;  /* 0x000001c400d08947 */ /* 0x001fec0003800000 */
.L_x_2082:
[----:B------:R-:W-:Y:S05]  /*fc00*/  BSYNC B1 ;  /* 0x0000000000017941 */ /* 0x000fea0003800000 */
.L_x_1735:
[----:B------:R-:W-:Y:S01]  /*fc10*/  BSSY B1, `(.L_x_1737) ;  /* 0x00000dd000017945 */ /* 0x000fe20003800000 */
[----:B0-----:R-:W-:Y:S02]  /*fc20*/  PRMT R109, R76, 0x7610, R109 ;  /* 0x000076104c6d7816 */ /* 0x001fe4000000006d */
[----:B------:R-:W-:Y:S01]  /*fc30*/  SHF.R.S32.HI R0, RZ, 0x3, R0 ;  /* 0x00000003ff007819 */ /* 0x000fe20000011400 */
[----:B------:R-:W-:Y:S06]  /*fc40*/  @P1 BRA `(.L_x_1738) ;  /* 0x0000000c00641947 */ /* 0x000fec0003800000 */
[----:B------:R0:W5:Y:S01]  /*fc50*/  LDL R163, [R1+0x50] ;  /* 0x0000500001a37983 */ /* 0x0001620000100800 */
[----:B------:R-:W1:Y:S03]  /*fc60*/  LDC R143, c[0x0][0x3f4] ;  /* 0x0000fd00ff8f7b82 */ /* 0x000e660000000800 */
[----:B------:R0:W5:Y:S04]  /*fc70*/  LDL R162, [R1+0xa4] ;  /* 0x0000a40001a27983 */ /* 0x0001680000100800 */
[----:B------:R0:W5:Y:S01]  /*fc80*/  LDL R161, [R1+0x58] ;  /* 0x0000580001a17983 */ /* 0x0001620000100800 */
[----:B------:R-:W-:Y:S01]  /*fc90*/  BSSY B2, `(.L_x_1739) ;  /* 0x000006c000027945 */ /* 0x000fe20003800000 */
[----:B-1----:R-:W-:-:S02]  /*fca0*/  ISETP.GE.AND P0, PT, R16, R143, PT ;  /* 0x0000008f1000720c */ /* 0x002fc40003f06270 */
[----:B------:R-:W-:-:S11]  /*fcb0*/  ISETP.GE.AND P1, PT, R219, R143, PT ;  /* 0x0000008fdb00720c */ /* 0x000fd60003f26270 */
[----:B0-----:R-:W-:Y:S05]  /*fcc0*/  @P0 BRA `(.L_x_1740) ;  /* 0x0000000400a00947 */ /* 0x001fea0003800000 */
[----:B------:R-:W2:Y:S04]  /*fcd0*/  LDL R77, [R1+0x68] ;  /* 0x00006800014d7983 */ /* 0x000ea80000100800 */
[----:B------:R-:W3:Y:S01]  /*fce0*/  LDL R164, [R1+0x5c] ;  /* 0x00005c0001a47983 */ /* 0x000ee20000100800 */
[----:B------:R-:W-:Y:S02]  /*fcf0*/  SHF.R.U64 R153, R64, 0x10, R65 ;  /* 0x0000001040997819 */ /* 0x000fe40000001241 */
[----:B------:R-:W-:Y:S02]  /*fd00*/  SHF.R.U64 R149, R66, 0x10, R67 ;  /* 0x0000001042957819 */ /* 0x000fe40000001243 */
[--C-:B------:R-:W-:Y:S02]  /*fd10*/  SHF.R.U64 R66, R56, 0x10, R57.reuse ;  /* 0x0000001038427819 */ /* 0x100fe40000001239 */
[----:B------:R-:W-:-:S02]  /*fd20*/  SHF.R.U32.HI R64, RZ, 0x10, R57 ;  /* 0x00000010ff407819 */ /* 0x000fc40000011639 */
[----:B------:R-:W-:Y:S02]  /*fd30*/  PRMT R146, R146, 0x5410, R153 ;  /* 0x0000541092927816 */ /* 0x000fe40000000099 */
[----:B------:R-:W-:Y:S02]  /*fd40*/  PRMT R153, R147, 0x5410, R66 ;  /* 0x0000541093997816 */ /* 0x000fe40000000042 */
[----:B------:R-:W-:Y:S02]  /*fd50*/  SHF.R.U32.HI R148, RZ, 0x10, R67 ;  /* 0x00000010ff947819 */ /* 0x000fe40000011643 */
[----:B------:R-:W-:Y:S01]  /*fd60*/  PRMT R155, R145, 0x5410, R64 ;  /* 0x00005410919b7816 */ /* 0x000fe20000000040 */
[----:B------:R-:W-:Y:S01]  /*fd70*/  IMAD.U32 R154, R153, 0x10000, RZ ;  /* 0x00010000999a7824 */ /* 0x000fe200078e00ff */
[----:B------:R-:W-:Y:S02]  /*fd80*/  SHF.R.U32.HI R151, RZ, 0x10, R65 ;  /* 0x00000010ff977819 */ /* 0x000fe40000011641 */
[--C-:B------:R-:W-:Y:S01]  /*fd90*/  SHF.R.U64 R65, R58, 0x10, R59.reuse ;  /* 0x000000103a417819 */ /* 0x100fe2000000123b */
[----:B------:R-:W-:Y:S01]  /*fda0*/  IMAD.U32 R156, R155, 0x10000, RZ ;  /* 0x000100009b9c7824 */ /* 0x000fe200078e00ff */
[----:B------:R-:W-:-:S02]  /*fdb0*/  SHF.R.U32.HI R58, RZ, 0x10, R59 ;  /* 0x00000010ff3a7819 */ /* 0x000fc4000001163b */
[----:B------:R-:W-:Y:S02]  /*fdc0*/  PRMT R57, R88, 0x5432, R149 ;  /* 0x0000543258397816 */ /* 0x000fe40000000095 */
[----:B------:R-:W-:Y:S02]  /*fdd0*/  PRMT R144, R144, 0x5410, R151 ;  /* 0x0000541090907816 */ /* 0x000fe40000000097 */
[----:B------:R-:W-:Y:S02]  /*fde0*/  PRMT R58, R85, 0x5432, R58 ;  /* 0x00005432553a7816 */ /* 0x000fe4000000003a */
[----:B------:R-:W-:Y:S02]  /*fdf0*/  PRMT R56, R87, 0x5432, R148 ;  /* 0x0000543257387816 */ /* 0x000fe40000000094 */
[----:B------:R-:W-:Y:S01]  /*fe00*/  PRMT R65, R86, 0x5432, R65 ;  /* 0x0000543256417816 */ /* 0x000fe20000000041 */
[----:B------:R-:W-:Y:S01]  /*fe10*/  IMAD.U32 R157, R58, 0x10000, RZ ;  /* 0x000100003a9d7824 */ /* 0x000fe200078e00ff */
[----:B------:R-:W-:-:S02]  /*fe20*/  LOP3.LUT R155, R155, 0xffff0000, RZ, 0xc0, !PT ;  /* 0xffff00009b9b7812 */ /* 0x000fc400078ec0ff */
[----:B--2---:R-:W-:-:S04]  /*fe30*/  LEA.HI R76, R143, R77, RZ, 0x1d ;  /* 0x0000004d8f4c7211 */ /* 0x004fc800078fe8ff */
[----:B------:R-:W-:Y:S01]  /*fe40*/  SHF.R.S32.HI R79, RZ, 0x1f, R76 ;  /* 0x0000001fff4f7819 */ /* 0x000fe2000001144c */
[----:B------:R-:W-:-:S03]  /*fe50*/  IMAD.SHL.U32 R77, R76, 0x8, RZ ;  /* 0x000000084c4d7824 */ /* 0x000fc600078e00ff */
[----:B------:R-:W-:Y:S02]  /*fe60*/  LEA.HI R79, R79, R76, RZ, 0x3 ;  /* 0x0000004c4f4f7211 */ /* 0x000fe400078f18ff */
[----:B-----5:R-:W-:-:S03]  /*fe70*/  LOP3.LUT R77, R163, 0x38, R77, 0xf8, !PT ;  /* 0x00000038a34d7812 */ /* 0x020fc600078ef84d */
[----:B------:R-:W-:Y:S01]  /*fe80*/  IMAD.SHL.U32 R79, R79, 0x400, RZ ;  /* 0x000004004f4f7824 */ /* 0x000fe200078e00ff */
[----:B------:R-:W-:-:S04]  /*fe90*/  LOP3.LUT R76, R77, R162, RZ, 0x3c, !PT ;  /* 0x000000a24d4c7212 */ /* 0x000fc800078e3cff */
[----:B------:R-:W-:-:S04]  /*fea0*/  LOP3.LUT R79, R79, 0x7fffe000, RZ, 0xc0, !PT ;  /* 0x7fffe0004f4f7812 */ /* 0x000fc800078ec0ff */
[----:B------:R-:W-:Y:S02]  /*feb0*/  IADD3 R81, R76, R79, R161 ;  /* 0x0000004f4c517210 */ /* 0x000fe40007ffe0a1 */
[----:B---3--:R-:W0:Y:S03]  /*fec0*/  LDS.128 R76, [R164] ;  /* 0x00000000a44c7984 */ /* 0x008e260000000c00 */
        /* <DEDUP_REMOVED lines=12> */
[----:B------:R-:W-:Y:S01]  /*ff90*/  IMAD.U32 R80, R146, 0x10000, RZ ;  /* 0x0001000092507824 */ /* 0x000fe200078e00ff */
[----:B------:R-:W-:Y:S01]  /*ffa0*/  LOP3.LUT R151, R81, 0xffff0000, RZ, 0xc0, !PT ;  /* 0xffff000051977812 */ /* 0x000fe200078ec0ff */
[----:B------:R-:W-:Y:S01]  /*ffb0*/  FMUL.FTZ R158, R77, R154 ;  /* 0x0000009a4d9e7220 */ /* 0x000fe20000410000 */
[----:B------:R-:W-:-:S02]  /*ffc0*/  IMAD.U32 R150, R81, 0x10000, RZ ;  /* 0x0001000051967824 */ /* 0x000fc400078e00ff */
[-C--:B------:R-:W-:Y:S01]  /*ffd0*/  FMUL.FTZ R160, R77, R80.reuse ;  /* 0x000000504da07220 */ /* 0x080fe20000410000 */
[C---:B------:R-:W-:Y:S02]  /*ffe0*/  IMAD.U32 R81, R82.reuse, 0x10000, RZ ;  /* 0x0001000052517824 */ /* 0x040fe400078e00ff */
[----:B------:R-:W-:Y:S01]  /*fff0*/  FFMA.FTZ R77, R145, R80, -R158 ;  /* 0x00000050914d7223 */ /* 0x000fe2000001089e */
[----:B------:R-:W-:Y:S01]  /*10000*/  LOP3.LUT R66, R82, 0xffff0000, RZ, 0xc0, !PT ;  /* 0xffff000052427812 */ /* 0x000fe200078ec0ff */
[----:B------:R-:W-:Y:S01]  /*10010*/  IMAD.U32 R80, R144, 0x10000, RZ ;  /* 0x0001000090507824 */ /* 0x000fe200078e00ff */
[C---:B------:R-:W-:Y:S01]  /*10020*/  LOP3.LUT R82, R83.reuse, 0xffff0000, RZ, 0xc0, !PT ;  /* 0xffff000053527812 */ /* 0x040fe200078ec0ff */
[----:B------:R-:W-:Y:S02]  /*10030*/  IMAD.U32 R152, R83, 0x10000, RZ ;  /* 0x0001000053987824 */ /* 0x000fe400078e00ff */
[----:B------:R-:W-:Y:S01]  /*10040*/  FMUL.FTZ R158, R150, R156 ;  /* 0x0000009c969e7220 */ /* 0x000fe20000410000 */
[----:B------:R-:W-:-:S02]  /*10050*/  IMAD.U32 R83, R56, 0x10000, RZ ;  /* 0x0001000038537824 */ /* 0x000fc400078e00ff */
[----:B------:R-:W-:Y:S01]  /*10060*/  FMUL.FTZ R150, R150, R80 ;  /* 0x0000005096967220 */ /* 0x000fe20000410000 */
[----:B------:R-:W-:Y:S01]  /*10070*/  FFMA.FTZ R79, R145, R154, R160 ;  /* 0x0000009a914f7223 */ /* 0x000fe200000100a0 */
[C---:B------:R-:W-:Y:S01]  /*10080*/  FMUL.FTZ R159, R152.reuse, R157 ;  /* 0x0000009d989f7220 */ /* 0x040fe20000410000 */
[----:B------:R-:W-:Y:S01]  /*10090*/  LOP3.LUT R154, R153, 0xffff0000, RZ, 0xc0, !PT ;  /* 0xffff0000999a7812 */ /* 0x000fe200078ec0ff */
[-C--:B------:R-:W-:Y:S01]  /*100a0*/  FMUL.FTZ R152, R152, R83.reuse ;  /* 0x0000005398987220 */ /* 0x080fe20000410000 */
[----:B------:R-:W-:Y:S01]  /*100b0*/  FFMA.FTZ R145, R147, R156, R150 ;  /* 0x0000009c93917223 */ /* 0x000fe20000010096 */
[----:B------:R-:W-:Y:S01]  /*100c0*/  LOP3.LUT R150, R146, 0xffff0000, RZ, 0xc0, !PT ;  /* 0xffff000092967812 */ /* 0x000fe200078ec0ff */
[C---:B------:R-:W-:Y:S01]  /*100d0*/  FFMA.FTZ R83, R148.reuse, R83, -R159 ;  /* 0x0000005394537223 */ /* 0x040fe2000001089f */
[----:B------:R-:W-:Y:S01]  /*100e0*/  FFMA.FTZ R146, R148, R157, R152 ;  /* 0x0000009d94927223 */ /* 0x000fe20000010098 */
[C---:B------:R-:W-:Y:S01]  /*100f0*/  FMUL.FTZ R148, R149.reuse, R154 ;  /* 0x0000009a95947220 */ /* 0x040fe20000410000 */
[----:B------:R-:W-:Y:S01]  /*10100*/  LOP3.LUT R144, R144, 0xffff0000, RZ, 0xc0, !PT ;  /* 0xffff000090907812 */ /* 0x000fe200078ec0ff */
[----:B------:R-:W-:Y:S01]  /*10110*/  FMUL.FTZ R152, R149, R150 ;  /* 0x0000009695987220 */ /* 0x000fe20000410000 */
[----:B------:R-:W-:Y:S01]  /*10120*/  FFMA.FTZ R80, R147, R80, -R158 ;  /* 0x0000005093507223 */ /* 0x000fe2000001089e */
[----:B------:R-:W-:Y:S01]  /*10130*/  FFMA.FTZ R150, R67, R150, -R148 ;  /* 0x0000009643967223 */ /* 0x000fe20000010894 */
[----:B------:R-:W-:-:S02]  /*10140*/  IMAD.U32 R148, R65, 0x10000, RZ ;  /* 0x0001000041947824 */ /* 0x000fc400078e00ff */
[----:B------:R-:W-:Y:S01]  /*10150*/  FFMA.FTZ R152, R67, R154, R152 ;  /* 0x0000009a43987223 */ /* 0x000fe20000010098 */
[----:B------:R-:W-:Y:S02]  /*10160*/  IMAD.U32 R147, R57, 0x10000, RZ ;  /* 0x0001000039937824 */ /* 0x000fe400078e00ff */
[----:B------:R-:W-:Y:S01]  /*10170*/  FMUL.FTZ R149, R151, R155 ;  /* 0x0000009b97957220 */ /* 0x000fe20000410000 */
[----:B------:R-:W-:Y:S01]  /*10180*/  FMUL.FTZ R67, R81, R148 ;  /* 0x0000009451437220 */ /* 0x000fe20000410000 */
[-C--:B------:R-:W-:Y:S01]  /*10190*/  FMUL.FTZ R156, R151, R144.reuse ;  /* 0x00000090979c7220 */ /* 0x080fe20000410000 */
[-C--:B------:R-:W-:Y:S01]  /*101a0*/  FMUL.FTZ R151, R81, R147.reuse ;  /* 0x0000009351977220 */ /* 0x080fe20000410000 */
[----:B------:R-:W-:Y:S01]  /*101b0*/  LOP3.LUT R57, R57, 0xffff0000, RZ, 0xc0, !PT ;  /* 0xffff000039397812 */ /* 0x000fe200078ec0ff */
[----:B------:R-:W-:Y:S01]  /*101c0*/  FFMA.FTZ R147, R64, R147, -R67 ;  /* 0x0000009340937223 */ /* 0x000fe20000010843 */
[----:B------:R-:W-:Y:S01]  /*101d0*/  LOP3.LUT R67, R65, 0xffff0000, RZ, 0xc0, !PT ;  /* 0xffff000041437812 */ /* 0x000fe200078ec0ff */
[----:B------:R-:W-:Y:S01]  /*101e0*/  FFMA.FTZ R149, R76, R144, -R149 ;  /* 0x000000904c957223 */ /* 0x000fe20000010895 */
[----:B------:R-:W-:Y:S01]  /*101f0*/  LOP3.LUT R81, R58, 0xffff0000, RZ, 0xc0, !PT ;  /* 0xffff00003a517812 */ /* 0x000fe200078ec0ff */
[----:B------:R-:W-:Y:S01]  /*10200*/  FFMA.FTZ R156, R76, R155, R156 ;  /* 0x0000009b4c9c7223 */ /* 0x000fe2000001009c */
[----:B------:R-:W-:Y:S01]  /*10210*/  LOP3.LUT R65, R56, 0xffff0000, RZ, 0xc0, !PT ;  /* 0xffff000038417812 */ /* 0x000fe200078ec0ff */
[C---:B------:R-:W-:Y:S01]  /*10220*/  FMUL.FTZ R56, R66.reuse, R67 ;  /* 0x0000004342387220 */ /* 0x040fe20000410000 */
[----:B------:R-:W-:Y:S01]  /*10230*/  FMUL.FTZ R66, R66, R57 ;  /* 0x0000003942427220 */ /* 0x000fe20000410000 */
[----:B------:R-:W-:Y:S01]  /*10240*/  FMUL.FTZ R153, R82, R81 ;  /* 0x0000005152997220 */ /* 0x000fe20000410000 */
[----:B------:R-:W-:Y:S01]  /*10250*/  FFMA.FTZ R151, R64, R148, R151 ;  /* 0x0000009440977223 */ /* 0x000fe20000010097 */
        /* <DEDUP_REMOVED lines=15> */
.L_x_1740:
[----:B------:R-:W-:Y:S05]  /*10350*/  BSYNC B2 ;  /* 0x0000000000027941 */ /* 0x000fea0003800000 */
.L_x_1739:
[----:B------:R-:W-:Y:S05]  /*10360*/  @P1 BRA `(.L_x_1738) ;  /* 0x00000004009c1947 */ /* 0x000fea0003800000 */
[----:B------:R-:W2:Y:S01]  /*10370*/  LDL R144, [R1+0x98] ;  /* 0x0000980001907983 */ /* 0x000ea20000100800 */
[----:B------:R-:W-:Y:S02]  /*10380*/  LEA.HI R143, R143, R0, RZ, 0x1d ;  /* 0x000000008f8f7211 */ /* 0x000fe400078fe8ff */
[----:B------:R-:W-:Y:S02]  /*10390*/  SHF.R.U64 R77, R68, 0x10, R69 ;  /* 0x00000010444d7819 */ /* 0x000fe40000001245 */
[----:B0-----:R-:W-:Y:S01]  /*103a0*/  SHF.R.S32.HI R58, RZ, 0x1f, R143 ;  /* 0x0000001fff3a7819 */ /* 0x001fe2000001148f */
[----:B------:R-:W-:Y:S01]  /*103b0*/  IMAD.SHL.U32 R56, R143, 0x8, RZ ;  /* 0x000000088f387824 */ /* 0x000fe200078e00ff */
[----:B------:R-:W-:Y:S02]  /*103c0*/  SHF.R.U64 R68, R60, 0x10, R61 ;  /* 0x000000103c447819 */ /* 0x000fe4000000123d */
[----:B------:R-:W-:Y:S02]  /*103d0*/  LEA.HI R58, R58, R143, RZ, 0x3 ;  /* 0x0000008f3a3a7211 */ /* 0x000fe400078f18ff */
[----:B-----5:R-:W-:-:S02]  /*103e0*/  LOP3.LUT R56, R163, 0x38, R56, 0xf8, !PT ;  /* 0x00000038a3387812 */ /* 0x020fc400078ef838 */
[----:B------:R-:W-:Y:S01]  /*103f0*/  SHF.R.U32.HI R61, RZ, 0x10, R61 ;  /* 0x00000010ff3d7819 */ /* 0x000fe2000001163d */
[----:B------:R-:W-:Y:S01]  /*10400*/  IMAD.SHL.U32 R58, R58, 0x400, RZ ;  /* 0x000004003a3a7824 */ /* 0x000fe200078e00ff */
[----:B------:R-:W-:Y:S02]  /*10410*/  LOP3.LUT R57, R56, R162, RZ, 0x3c, !PT ;  /* 0x000000a238397212 */ /* 0x000fe400078e3cff */
[----:B------:R-:W-:Y:S02]  /*10420*/  PRMT R140, R140, 0x5410, R77 ;  /* 0x000054108c8c7816 */ /* 0x000fe4000000004d */
[----:B------:R-:W-:Y:S02]  /*10430*/  LOP3.LUT R58, R58, 0x7fffe000, RZ, 0xc0, !PT ;  /* 0x7fffe0003a3a7812 */ /* 0x000fe400078ec0ff */
[----:B------:R-:W-:Y:S01]  /*10440*/  PRMT R137, R137, 0x5410, R68 ;  /* 0x0000541089897816 */ /* 0x000fe20000000044 */
[----:B------:R-:W-:Y:S01]  /*10450*/  IMAD.U32 R77, R140, 0x10000, RZ ;  /* 0x000100008c4d7824 */ /* 0x000fe200078e00ff */
[----:B------:R-:W-:-:S02]  /*10460*/  IADD3 R65, R57, R58, R161 ;  /* 0x0000003a39417210 */ /* 0x000fc40007ffe0a1 */
[----:B------:R-:W-:Y:S01]  /*10470*/  SHF.R.U32.HI R78, RZ, 0x10, R69 ;  /* 0x00000010ff4e7819 */ /* 0x000fe20000011645 */
[----:B------:R-:W-:Y:S01]  /*10480*/  IMAD.U32 R79, R137, 0x10000, RZ ;  /* 0x00010000894f7824 */ /* 0x000fe200078e00ff */
[----:B------:R-:W-:Y:S01]  /*10490*/  SHF.R.U64 R60, R62, 0x10, R63 ;  /* 0x000000103e3c7819 */ /* 0x000fe2000000123f */
[----:B------:R-:W-:Y:S01]  /*104a0*/  IMAD R76, R65, 0x2, R18 ;  /* 0x00000002414c7824 */ /* 0x000fe200078e0212 */
[----:B------:R-:W-:Y:S02]  /*104b0*/  PRMT R138, R138, 0x5410, R61 ;  /* 0x000054108a8a7816 */ /* 0x000fe4000000003d */
[----:B------:R-:W-:Y:S02]  /*104c0*/  SHF.R.U64 R70, R70, 0x10, R71 ;  /* 0x0000001046467819 */ /* 0x000fe40000001247 */
[----:B------:R-:W0:Y:S01]  /*104d0*/  LDS.128 R64, [R76+0x10400] ;  /* 0x010400004c407984 */ /* 0x000e220000000c00 */
[----:B------:R-:W-:Y:S02]  /*104e0*/  SHF.R.U32.HI R63, RZ, 0x10, R63 ;  /* 0x00000010ff3f7819 */ /* 0x000fe4000001163f */
[----:B------:R-:W-:-:S02]  /*104f0*/  SHF.R.U32.HI R71, RZ, 0x10, R71 ;  /* 0x00000010ff477819 */ /* 0x000fc40000011647 */
[----:B------:R-:W-:Y:S01]  /*10500*/  PRMT R141, R141, 0x5410, R78 ;  /* 0x000054108d8d7816 */ /* 0x000fe2000000004e */
[----:B------:R-:W-:Y:S01]  /*10510*/  IMAD.U32 R78, R138, 0x10000, RZ ;  /* 0x000100008a4e7824 */ /* 0x000fe200078e00ff */
[----:B------:R-:W-:Y:S02]  /*10520*/  PRMT R135, R135, 0x5410, R60 ;  /* 0x0000541087877816 */ /* 0x000fe4000000003c */
[----:B------:R-:W-:Y:S02]  /*10530*/  PRMT R136, R136, 0x5410, R63 ;  /* 0x0000541088887816 */ /* 0x000fe4000000003f */
[----:B------:R-:W-:Y:S02]  /*10540*/  PRMT R134, R134, 0x5410, R71 ;  /* 0x0000541086867816 */ /* 0x000fe40000000047 */
[----:B------:R-:W-:Y:S01]  /*10550*/  LOP3.LUT R137, R137, 0xffff0000, RZ, 0xc0, !PT ;  /* 0xffff000089897812 */ /* 0x000fe200078ec0ff */
[----:B------:R-:W-:Y:S01]  /*10560*/  IMAD.U32 R80, R136, 0x10000, RZ ;  /* 0x0001000088507824 */ /* 0x000fe200078e00ff */
[----:B------:R-:W-:-:S02]  /*10570*/  LOP3.LUT R138, R138, 0xffff0000, RZ, 0xc0, !PT ;  /* 0xffff00008a8a7812 */ /* 0x000fc400078ec0ff */
[----:B------:R-:W-:Y:S02]  /*10580*/  PRMT R139, R139, 0x5410, R70 ;  /* 0x000054108b8b7816 */ /* 0x000fe40000000046 */
[----:B------:R-:W-:Y:S01]  /*10590*/  LOP3.LUT R136, R136, 0xffff0000, RZ, 0xc0, !PT ;  /* 0xffff000088887812 */ /* 0x000fe200078ec0ff */
[C---:B0-----:R-:W-:Y:S01]  /*105a0*/  IMAD.U32 R68, R64.reuse, 0x10000, RZ ;  /* 0x0001000040447824 */ /* 0x041fe200078e00ff */
[----:B------:R-:W-:Y:S01]  /*105b0*/  LOP3.LUT R64, R64, 0xffff0000, RZ, 0xc0, !PT ;  /* 0xffff000040407812 */ /* 0x000fe200078ec0ff */
[C---:B------:R-:W-:Y:S01]  /*105c0*/  IMAD.U32 R69, R65.reuse, 0x10000, RZ ;  /* 0x0001000041457824 */ /* 0x040fe200078e00ff */
[----:B------:R-:W-:Y:S01]  /*105d0*/  LOP3.LUT R65, R65, 0xffff0000, RZ, 0xc0, !PT ;  /* 0xffff000041417812 */ /* 0x000fe200078ec0ff */
[C---:B------:R-:W-:Y:S01]  /*105e0*/  FMUL.FTZ R81, R68.reuse, R79 ;  /* 0x0000004f44517220 */ /* 0x040fe20000410000 */
[-C--:B------:R-:W-:Y:S01]  /*105f0*/  FMUL.FTZ R83, R68, R77.reuse ;  /* 0x0000004d44537220 */ /* 0x080fe20000410000 */
[----:B------:R-:W-:Y:S02]  /*10600*/  IMAD.U32 R68, R141, 0x10000, RZ ;  /* 0x000100008d447824 */ /* 0x000fe400078e00ff */
[----:B------:R-:W-:Y:S01]  /*10610*/  FMUL.FTZ R82, R69, R78 ;  /* 0x0000004e45527220 */ /* 0x000fe20000410000 */
[C---:B------:R-:W-:Y:S01]  /*10620*/  IMAD.U32 R71, R67.reuse, 0x10000, RZ ;  /* 0x0001000043477824 */ /* 0x040fe200078e00ff */
[----:B------:R-:W-:Y:S01]  /*10630*/  LOP3.LUT R67, R67, 0xffff0000, RZ, 0xc0, !PT ;  /* 0xffff000043437812 */ /* 0x000fe200078ec0ff */
[----:B------:R-:W-:Y:S01]  /*10640*/  FMUL.FTZ R142, R69, R68 ;  /* 0x00000044458e7220 */ /* 0x000fe20000410000 */
[C---:B------:R-:W-:Y:S01]  /*10650*/  IMAD.U32 R70, R66.reuse, 0x10000, RZ ;  /* 0x0001000042467824 */ /* 0x040fe200078e00ff */
[----:B------:R-:W-:Y:S01]  /*10660*/  LOP3.LUT R66, R66, 0xffff0000, RZ, 0xc0, !PT ;  /* 0xffff000042427812 */ /* 0x000fe200078ec0ff */
[----:B--2---:R-:W0:Y:S02]  /*10670*/  LDS.128 R56, [R144] ;  /* 0x0000000090387984 */ /* 0x004e240000000c00 */
[C---:B0-----:R-:W-:Y:S01]  /*10680*/  IMAD.U32 R60, R56.reuse, 0x10000, RZ ;  /* 0x00010000383c7824 */ /* 0x041fe200078e00ff */
[----:B------:R-:W-:Y:S01]  /*10690*/  LOP3.LUT R56, R56, 0xffff0000, RZ, 0xc0, !PT ;  /* 0xffff000038387812 */ /* 0x000fe200078ec0ff */
[C---:B------:R-:W-:Y:S01]  /*106a0*/  IMAD.U32 R61, R57.reuse, 0x10000, RZ ;  /* 0x00010000393d7824 */ /* 0x040fe200078e00ff */
[----:B------:R-:W-:Y:S01]  /*106b0*/  LOP3.LUT R57, R57, 0xffff0000, RZ, 0xc0, !PT ;  /* 0xffff000039397812 */ /* 0x000fe200078ec0ff */
[C---:B------:R-:W-:Y:S01]  /*106c0*/  FFMA.FTZ R81, R60.reuse, R77, -R81 ;  /* 0x0000004d3c517223 */ /* 0x040fe20000010851 */
[----:B------:R-:W-:Y:S01]  /*106d0*/  FFMA.FTZ R83, R60, R79, R83 ;  /* 0x0000004f3c537223 */ /* 0x000fe20000010053 */
[----:B------:R-:W-:-:S02]  /*106e0*/  IMAD.U32 R60, R134, 0x10000, RZ ;  /* 0x00010000863c7824 */ /* 0x000fc400078e00ff */
[----:B------:R-:W-:Y:S01]  /*106f0*/  FFMA.FTZ R82, R61, R68, -R82 ;  /* 0x000000443d527223 */ /* 0x000fe20000010852 */
[----:B------:R-:W-:Y:S01]  /*10700*/  FMUL.FTZ R68, R71, R80 ;  /* 0x0000005047447220 */ /* 0x000fe20000410000 */
[----:B------:R-:W-:Y:S02]  /*10710*/  IMAD.U32 R63, R59, 0x10000, RZ ;  /* 0x000100003b3f7824 */ /* 0x000fe400078e00ff */
[----:B------:R-:W-:Y:S01]  /*10720*/  FMUL.FTZ R71, R71, R60 ;  /* 0x0000003c47477220 */ /* 0x000fe20000410000 */
[----:B------:R-:W-:Y:S01]  /*10730*/  FFMA.FTZ R142, R61, R78, R142 ;  /* 0x0000004e3d8e7223 */ /* 0x000fe2000001008e */
[----:B------:R-:W-:Y:S01]  /*10740*/  LOP3.LUT R61, R140, 0xffff0000, RZ, 0xc0, !PT ;  /* 0xffff00008c3d7812 */ /* 0x000fe200078ec0ff */
[C---:B------:R-:W-:Y:S01]  /*10750*/  FFMA.FTZ R77, R63.reuse, R60, -R68 ;  /* 0x0000003c3f4d7223 */ /* 0x040fe20000010844 */
[----:B------:R-:W-:Y:S01]  /*10760*/  FFMA.FTZ R80, R63, R80, R71 ;  /* 0x000000503f507223 */ /* 0x000fe20000010047 */
[C---:B------:R-:W-:Y:S01]  /*10770*/  FMUL.FTZ R63, R64.reuse, R137 ;  /* 0x00000089403f7220 */ /* 0x040fe20000410000 */
[----:B------:R-:W-:Y:S01]  /*10780*/  LOP3.LUT R60, R141, 0xffff0000, RZ, 0xc0, !PT ;  /* 0xffff00008d3c7812 */ /* 0x000fe200078ec0ff */
[-C--:B------:R-:W-:Y:S01]  /*10790*/  FMUL.FTZ R69, R64, R61.reuse ;  /* 0x0000003d40457220 */ /* 0x080fe20000410000 */
[----:B------:R-:W-:Y:S01]  /*107a0*/  FMUL.FTZ R78, R65, R138 ;  /* 0x0000008a414e7220 */ /* 0x000fe20000410000 */
[----:B------:R-:W-:Y:S01]  /*107b0*/  FFMA.FTZ R64, R56, R61, -R63 ;  /* 0x0000003d38407223 */ /* 0x000fe2000001083f */
[----:B------:R-:W-:-:S02]  /*107c0*/  IMAD.U32 R63, R135, 0x10000, RZ ;  /* 0x00010000873f7824 */ /* 0x000fc400078e00ff */
[-C--:B------:R-:W-:Y:S01]  /*107d0*/  FMUL.FTZ R71, R65, R60.reuse ;  /* 0x0000003c41477220 */ /* 0x080fe20000410000 */
[----:B------:R-:W-:Y:S02]  /*107e0*/  IMAD.U32 R61, R139, 0x10000, RZ ;  /* 0x000100008b3d7824 */ /* 0x000fe400078e00ff */
[----:B------:R-:W-:Y:S01]  /*107f0*/  FFMA.FTZ R68, R56, R137, R69 ;  /* 0x0000008938447223 */ /* 0x000fe20000010045 */
[----:B------:R-:W-:Y:S02]  /*10800*/  IMAD.U32 R62, R58, 0x10000, RZ ;  /* 0x000100003a3e7824 */ /* 0x000fe400078e00ff */
[C---:B------:R-:W-:Y:S01]  /*10810*/  FMUL.FTZ R69, R70.reuse, R63 ;  /* 0x0000003f46457220 */ /* 0x040fe20000410000 */
[C---:B------:R-:W-:Y:S01]  /*10820*/  FFMA.FTZ R65, R57.reuse, R60, -R78 ;  /* 0x0000003c39417223 */ /* 0x040fe2000001084e */
[----:B------:R-:W-:Y:S01]  /*10830*/  FFMA.FTZ R71, R57, R138, R71 ;  /* 0x0000008a39477223 */ /* 0x000fe20000010047 */
[-C--:B------:R-:W-:Y:S01]  /*10840*/  FMUL.FTZ R57, R70, R61.reuse ;  /* 0x0000003d46397220 */ /* 0x080fe20000410000 */
[----:B------:R-:W-:Y:S01]  /*10850*/  LOP3.LUT R135, R135, 0xffff0000, RZ, 0xc0, !PT ;  /* 0xffff000087877812 */ /* 0x000fe200078ec0ff */
[C---:B------:R-:W-:Y:S01]  /*10860*/  FFMA.FTZ R69, R62.reuse, R61, -R69 ;  /* 0x0000003d3e457223 */ /* 0x040fe20000010845 */
[----:B------:R-:W-:Y:S01]  /*10870*/  LOP3.LUT R139, R139, 0xffff0000, RZ, 0xc0, !PT ;  /* 0xffff00008b8b7812 */ /* 0x000fe200078ec0ff */
[----:B------:R-:W-:Y:S01]  /*10880*/  FFMA.FTZ R62, R62, R63, R57 ;  /* 0x0000003f3e3e7223 */ /* 0x000fe20000010039 */
[----:B------:R-:W-:Y:S01]  /*10890*/  LOP3.LUT R134, R134, 0xffff0000, RZ, 0xc0, !PT ;  /* 0xffff000086867812 */ /* 0x000fe200078ec0ff */
[----:B------:R-:W-:Y:S01]  /*108a0*/  FMUL.FTZ R57, R66, R135 ;  /* 0x0000008742397220 */ /* 0x000fe20000410000 */
[----:B------:R-:W-:Y:S01]  /*108b0*/  LOP3.LUT R58, R58, 0xffff0000, RZ, 0xc0, !PT ;  /* 0xffff00003a3a7812 */ /* 0x000fe200078ec0ff */
[----:B------:R-:W-:Y:S01]  /*108c0*/  FMUL.FTZ R60, R67, R136 ;  /* 0x00000088433c7220 */ /* 0x000fe20000410000 */
[----:B------:R-:W-:Y:S01]  /*108d0*/  LOP3.LUT R59, R59, 0xffff0000, RZ, 0xc0, !PT ;  /* 0xffff00003b3b7812 */ /* 0x000fe200078ec0ff */
[-C--:B------:R-:W-:Y:S01]  /*108e0*/  FMUL.FTZ R56, R66, R139.reuse ;  /* 0x0000008b42387220 */ /* 0x080fe20000410000 */
[----:B------:R-:W-:Y:S01]  /*108f0*/  FMUL.FTZ R67, R67, R134 ;  /* 0x0000008643437220 */ /* 0x000fe20000410000 */
[C---:B------:R-:W-:Y:S01]  /*10900*/  FFMA.FTZ R66, R58.reuse, R139, -R57 ;  /* 0x0000008b3a427223 */ /* 0x040fe20000010839 */
[----:B------:R-:W-:Y:S01]  /*10910*/  F2FP.BF16.F32.PACK_AB R57, R65, R82 ;  /* 0x000000524139723e */ /* 0x000fe200000010ff */
        /* <DEDUP_REMOVED lines=12> */
.L_x_1738:
[----:B------:R-:W-:Y:S05]  /*109e0*/  BSYNC B1 ;  /* 0x0000000000017941 */ /* 0x000fea0003800000 */
.L_x_1737:
[----:B01----:R-:W2:Y:S01]  /*109f0*/  LDL R56, [R1+0x9c] ;  /* 0x00009c0001387983 */ /* 0x003ea20000100800 */
[----:B------:R-:W-:Y:S01]  /*10a00*/  BSSY B1, `(.L_x_1741) ;  /* 0x00000dc000017945 */ /* 0x000fe20003800000 */
[----:B--2---:R-:W-:-:S13]  /*10a10*/  ISETP.GE.AND P0, PT, R56, R21, PT ;  /* 0x000000153800720c */ /* 0x004fda0003f06270 */
[----:B------:R-:W-:Y:S05]  /*10a20*/  @P0 BRA `(.L_x_1742) ;  /* 0x0000000c00640947 */ /* 0x000fea0003800000 */
        /* <DEDUP_REMOVED lines=10> */
[--C-:B------:R-:W-:Y:S02]  /*10ad0*/  SHF.R.U64 R69, R48, 0x10, R49.reuse ;  /* 0x0000001030457819 */ /* 0x100fe40000001231 */
[----:B------:R-:W-:Y:S02]  /*10ae0*/  SHF.R.U32.HI R48, RZ, 0x10, R49 ;  /* 0x00000010ff307819 */ /* 0x000fe40000011631 */
[--C-:B------:R-:W-:Y:S02]  /*10af0*/  SHF.R.U64 R49, R40, 0x10, R41.reuse ;  /* 0x0000001028317819 */ /* 0x100fe40000001229 */
[----:B------:R-:W-:-:S02]  /*10b00*/  SHF.R.U32.HI R40, RZ, 0x10, R41 ;  /* 0x00000010ff287819 */ /* 0x000fc40000011629 */
        /* <DEDUP_REMOVED lines=8> */
[----:B------:R-:W-:Y:S02]  /*10b90*/  PRMT R130, R130, 0x5410, R41 ;  /* 0x0000541082827816 */ /* 0x000fe40000000029 */
[----:B------:R-:W-:Y:S02]  /*10ba0*/  PRMT R129, R129, 0x5410, R48 ;  /* 0x0000541081817816 */ /* 0x000fe40000000030 */
[----:B------:R-:W-:Y:S02]  /*10bb0*/  PRMT R127, R127, 0x5410, R50 ;  /* 0x000054107f7f7816 */ /* 0x000fe40000000032 */
[----:B------:R-:W-:Y:S02]  /*10bc0*/  PRMT R131, R131, 0x5410, R42 ;  /* 0x0000541083837816 */ /* 0x000fe4000000002a */
[----:B------:R-:W-:Y:S01]  /*10bd0*/  PRMT R126, R126, 0x5410, R67 ;  /* 0x000054107e7e7816 */ /* 0x000fe20000000043 */
[----:B------:R-:W-:Y:S01]  /*10be0*/  IMAD.U32 R67, R128, 0x10000, RZ ;  /* 0x0001000080437824 */ /* 0x000fe200078e00ff */
[----:B------:R-:W-:-:S02]  /*10bf0*/  LOP3.LUT R132, R132, 0xffff0000, RZ, 0xc0, !PT ;  /* 0xffff000084847812 */ /* 0x000fc400078ec0ff */
[----:B------:R-:W-:Y:S02]  /*10c00*/  LOP3.LUT R128, R128, 0xffff0000, RZ, 0xc0, !PT ;  /* 0xffff000080807812 */ /* 0x000fe400078ec0ff */
        /* <DEDUP_REMOVED lines=24> */
[C---:B------:R-:W-:Y:S01]  /*10d90*/  IMAD.U32 R59, R62.reuse, 0x10000, RZ ;  /* 0x000100003e3b7824 */ /* 0x040fe200078e00ff */
[----:B------:R-:W-:Y:S01]  /*10da0*/  LOP3.LUT R61, R62, 0xffff0000, RZ, 0xc0, !PT ;  /* 0xffff00003e3d7812 */ /* 0x000fe200078ec0ff */
[C---:B------:R-:W-:Y:S01]  /*10db0*/  IMAD.U32 R66, R63.reuse, 0x10000, RZ ;  /* 0x000100003f427824 */ /* 0x040fe200078e00ff */
[----:B------:R-:W-:Y:S01]  /*10dc0*/  LOP3.LUT R62, R63, 0xffff0000, RZ, 0xc0, !PT ;  /* 0xffff00003f3e7812 */ /* 0x000fe200078ec0ff */
[----:B------:R-:W-:Y:S01]  /*10dd0*/  FMUL.FTZ R71, R50, R69 ;  /* 0x0000004532477220 */ /* 0x000fe20000410000 */
[----:B------:R-:W-:-:S02]  /*10de0*/  IMAD.U32 R63, R133, 0x10000, RZ ;  /* 0x00010000853f7824 */ /* 0x000fc400078e00ff */
[-C--:B------:R-:W-:Y:S01]  /*10df0*/  FMUL.FTZ R77, R50, R67.reuse ;  /* 0x00000043324d7220 */ /* 0x080fe20000410000 */
[----:B------:R-:W-:Y:S02]  /*10e00*/  IMAD.U32 R50, R129, 0x10000, RZ ;  /* 0x0001000081327824 */ /* 0x000fe400078e00ff */
[C---:B------:R-:W-:Y:S01]  /*10e10*/  FFMA.FTZ R71, R40.reuse, R67, -R71 ;  /* 0x0000004328477223 */ /* 0x040fe20000010847 */
[----:B------:R-:W-:Y:S01]  /*10e20*/  FMUL.FTZ R79, R57, R63 ;  /* 0x0000003f394f7220 */ /* 0x000fe20000410000 */
[----:B------:R-:W-:Y:S02]  /*10e30*/  IMAD.U32 R67, R131, 0x10000, RZ ;  /* 0x0001000083437824 */ /* 0x000fe400078e00ff */
[----:B------:R-:W-:Y:S01]  /*10e40*/  FFMA.FTZ R77, R40, R69, R77 ;  /* 0x00000045284d7223 */ /* 0x000fe2000001004d */
[-C--:B------:R-:W-:Y:S01]  /*10e50*/  FMUL.FTZ R57, R57, R50.reuse ;  /* 0x0000003239397220 */ /* 0x080fe20000410000 */
[----:B------:R-:W-:Y:S01]  /*10e60*/  FFMA.FTZ R79, R42, R50, -R79 ;  /* 0x000000322a4f7223 */ /* 0x000fe2000001084f */
[----:B------:R-:W-:-:S02]  /*10e70*/  IMAD.U32 R40, R127, 0x10000, RZ ;  /* 0x000100007f287824 */ /* 0x000fc400078e00ff */
[----:B------:R-:W-:Y:S01]  /*10e80*/  FMUL.FTZ R50, R66, R67 ;  /* 0x0000004342327220 */ /* 0x000fe20000410000 */
[----:B------:R-:W-:Y:S01]  /*10e90*/  FFMA.FTZ R57, R42, R63, R57 ;  /* 0x0000003f2a397223 */ /* 0x000fe20000010039 */
[----:B------:R-:W-:Y:S01]  /*10ea0*/  LOP3.LUT R129, R129, 0xffff0000, RZ, 0xc0, !PT ;  /* 0xffff000081817812 */ /* 0x000fe200078ec0ff */
[-C--:B------:R-:W-:Y:S01]  /*10eb0*/  FMUL.FTZ R66, R66, R40.reuse ;  /* 0x0000002842427220 */ /* 0x080fe20000410000 */
[----:B------:R-:W-:Y:S01]  /*10ec0*/  FFMA.FTZ R63, R49, R40, -R50 ;  /* 0x00000028313f7223 */ /* 0x000fe20000010832 */
[----:B------:R-:W-:Y:S01]  /*10ed0*/  LOP3.LUT R133, R133, 0xffff0000, RZ, 0xc0, !PT ;  /* 0xffff000085857812 */ /* 0x000fe200078ec0ff */
[----:B------:R-:W-:Y:S01]  /*10ee0*/  FMUL.FTZ R40, R51, R132 ;  /* 0x0000008433287220 */ /* 0x000fe20000410000 */
[----:B------:R-:W-:Y:S01]  /*10ef0*/  FFMA.FTZ R67, R49, R67, R66 ;  /* 0x0000004331437223 */ /* 0x000fe20000010042 */
[-C--:B------:R-:W-:Y:S01]  /*10f00*/  FMUL.FTZ R50, R51, R128.reuse ;  /* 0x0000008033327220 */ /* 0x080fe20000410000 */
[----:B------:R-:W-:Y:S02]  /*10f10*/  IMAD.U32 R42, R130, 0x10000, RZ ;  /* 0x00010000822a7824 */ /* 0x000fe400078e00ff */
[----:B------:R-:W-:Y:S01]  /*10f20*/  FFMA.FTZ R128, R41, R128, -R40 ;  /* 0x0000008029807223 */ /* 0x000fe20000010828 */
[C---:B------:R-:W-:Y:S01]  /*10f30*/  FMUL.FTZ R49, R60.reuse, R133 ;  /* 0x000000853c317220 */ /* 0x040fe20000410000 */
[-C--:B------:R-:W-:Y:S01]  /*10f40*/  FMUL.FTZ R66, R60, R129.reuse ;  /* 0x000000813c427220 */ /* 0x080fe20000410000 */
[----:B------:R-:W-:Y:S01]  /*10f50*/  IMAD.U32 R40, R126, 0x10000, RZ ;  /* 0x000100007e287824 */ /* 0x000fe200078e00ff */
[----:B------:R-:W-:Y:S01]  /*10f60*/  LOP3.LUT R130, R130, 0xffff0000, RZ, 0xc0, !PT ;  /* 0xffff000082827812 */ /* 0x000fe200078ec0ff */
[----:B------:R-:W-:Y:S01]  /*10f70*/  FMUL.FTZ R68, R59, R42 ;  /* 0x0000002a3b447220 */ /* 0x000fe20000410000 */
[----:B------:R-:W-:Y:S01]  /*10f80*/  LOP3.LUT R131, R131, 0xffff0000, RZ, 0xc0, !PT ;  /* 0xffff000083837812 */ /* 0x000fe200078ec0ff */
[----:B------:R-:W-:Y:S01]  /*10f90*/  FFMA.FTZ R60, R56, R129, -R49 ;  /* 0x00000081383c7223 */ /* 0x000fe20000010831 */
[----:B------:R-:W-:Y:S01]  /*10fa0*/  LOP3.LUT R126, R126, 0xffff0000, RZ, 0xc0, !PT ;  /* 0xffff00007e7e7812 */ /* 0x000fe200078ec0ff */
[----:B------:R-:W-:Y:S01]  /*10fb0*/  FFMA.FTZ R66, R56, R133, R66 ;  /* 0x0000008538427223 */ /* 0x000fe20000010042 */
[----:B------:R-:W-:Y:S01]  /*10fc0*/  LOP3.LUT R127, R127, 0xffff0000, RZ, 0xc0, !PT ;  /* 0xffff00007f7f7812 */ /* 0x000fe200078ec0ff */
[----:B------:R-:W-:Y:S01]  /*10fd0*/  FFMA.FTZ R50, R41, R132, R50 ;  /* 0x0000008429327223 */ /* 0x000fe20000010032 */
[----:B------:R-:W-:Y:S01]  /*10fe0*/  FMUL.FTZ R56, R59, R40 ;  /* 0x000000283b387220 */ /* 0x000fe20000410000 */
[----:B------:R-:W-:Y:S01]  /*10ff0*/  FMUL.FTZ R41, R61, R130 ;  /* 0x000000823d297220 */ /* 0x000fe20000410000 */
[----:B------:R-:W-:Y:S01]  /*11000*/  FFMA.FTZ R68, R43, R40, -R68 ;  /* 0x000000282b447223 */ /* 0x000fe20000010844 */
[C---:B------:R-:W-:Y:S01]  /*11010*/  FMUL.FTZ R49, R62.reuse, R131 ;  /* 0x000000833e317220 */ /* 0x040fe20000410000 */
[----:B------:R-:W-:Y:S01]  /*11020*/  FMUL.FTZ R61, R61, R126 ;  /* 0x0000007e3d3d7220 */ /* 0x000fe20000410000 */
[-C--:B------:R-:W-:Y:S01]  /*11030*/  FMUL.FTZ R40, R62, R127.reuse ;  /* 0x0000007f3e287220 */ /* 0x080fe20000410000 */
[----:B------:R-:W-:Y:S01]  /*11040*/  FFMA.FTZ R56, R43, R42, R56 ;  /* 0x0000002a2b387223 */ /* 0x000fe20000010038 */
[----:B------:R-:W-:Y:S01]  /*11050*/  FFMA.FTZ R43, R48, R126, -R41 ;  /* 0x0000007e302b7223 */ /* 0x000fe20000010829 */
[----:B------:R-:W-:Y:S01]  /*11060*/  FFMA.FTZ R62, R58, R127, -R49 ;  /* 0x0000007f3a3e7223 */ /* 0x000fe20000010831 */
[----:B------:R-:W-:Y:S01]  /*11070*/  FFMA.FTZ R61, R48, R130, R61 ;  /* 0x00000082303d7223 */ /* 0x000fe2000001003d */
        /* <DEDUP_REMOVED lines=11> */
.L_x_1744:
[----:B------:R-:W-:Y:S05]  /*11130*/  BSYNC B2 ;  /* 0x0000000000027941 */ /* 0x000fea0003800000 */
.L_x_1743:
[----:B------:R-:W-:Y:S05]  /*11140*/  @P1 BRA `(.L_x_1742) ;  /* 0x00000004009c1947 */ /* 0x000fea0003800000 */
[----:B------:R-:W2:Y:S01]  /*11150*/  LDL R66, [R1+0x90] ;  /* 0x0000900001427983 */ /* 0x000ea20000100800 */
[----:B------:R-:W-:Y:S02]  /*11160*/  LEA.HI R65, R65, R0, RZ, 0x1d ;  /* 0x0000000041417211 */ /* 0x000fe400078fe8ff */
[----:B------:R-:W-:Y:S02]  /*11170*/  SHF.R.U64 R59, R52, 0x10, R53 ;  /* 0x00000010343b7819 */ /* 0x000fe40000001235 */
[----:B0-----:R-:W-:Y:S01]  /*11180*/  SHF.R.S32.HI R42, RZ, 0x1f, R65 ;  /* 0x0000001fff2a7819 */ /* 0x001fe20000011441 */
[----:B------:R-:W-:Y:S01]  /*11190*/  IMAD.SHL.U32 R40, R65, 0x8, RZ ;  /* 0x0000000841287824 */ /* 0x000fe200078e00ff */
[----:B------:R-:W-:Y:S02]  /*111a0*/  SHF.R.U32.HI R52, RZ, 0x10, R53 ;  /* 0x00000010ff347819 */ /* 0x000fe40000011635 */
[----:B------:R-:W-:Y:S02]  /*111b0*/  LEA.HI R42, R42, R65, RZ, 0x3 ;  /* 0x000000412a2a7211 */ /* 0x000fe400078f18ff */
[----:B-----5:R-:W-:-:S02]  /*111c0*/  LOP3.LUT R40, R78, 0x38, R40, 0xf8, !PT ;  /* 0x000000384e287812 */ /* 0x020fc400078ef828 */
[--C-:B------:R-:W-:Y:S01]  /*111d0*/  SHF.R.U64 R53, R44, 0x10, R45.reuse ;  /* 0x000000102c357819 */ /* 0x100fe2000000122d */
[----:B------:R-:W-:Y:S01]  /*111e0*/  IMAD.SHL.U32 R42, R42, 0x400, RZ ;  /* 0x000004002a2a7824 */ /* 0x000fe200078e00ff */
[----:B------:R-:W-:Y:S02]  /*111f0*/  LOP3.LUT R40, R40, R76, RZ, 0x3c, !PT ;  /* 0x0000004c28287212 */ /* 0x000fe400078e3cff */
[----:B------:R-:W-:Y:S02]  /*11200*/  SHF.R.U32.HI R44, RZ, 0x10, R45 ;  /* 0x00000010ff2c7819 */ /* 0x000fe4000001162d */
[----:B------:R-:W-:Y:S02]  /*11210*/  LOP3.LUT R49, R42, 0x7fffe000, RZ, 0xc0, !PT ;  /* 0x7fffe0002a317812 */ /* 0x000fe400078ec0ff */
[----:B------:R-:W-:Y:S02]  /*11220*/  SHF.R.U64 R57, R54, 0x10, R55 ;  /* 0x0000001036397819 */ /* 0x000fe40000001237 */
[----:B------:R-:W-:-:S02]  /*11230*/  IADD3 R49, R40, R49, R70 ;  /* 0x0000003128317210 */ /* 0x000fc40007ffe046 */
[----:B------:R-:W-:Y:S02]  /*11240*/  PRMT R120, R120, 0x5410, R59 ;  /* 0x0000541078787816 */ /* 0x000fe4000000003b */
[----:B------:R-:W-:Y:S01]  /*11250*/  PRMT R124, R124, 0x5410, R53 ;  /* 0x000054107c7c7816 */ /* 0x000fe20000000035 */
[----:B------:R-:W-:Y:S01]  /*11260*/  IMAD R56, R49, 0x2, R18 ;  /* 0x0000000231387824 */ /* 0x000fe200078e0212 */
[--C-:B------:R-:W-:Y:S02]  /*11270*/  SHF.R.U64 R45, R46, 0x10, R47.reuse ;  /* 0x000000102e2d7819 */ /* 0x100fe4000000122f */
[----:B------:R-:W-:Y:S01]  /*11280*/  PRMT R125, R125, 0x5410, R44 ;  /* 0x000054107d7d7816 */ /* 0x000fe2000000002c */
[----:B------:R-:W-:Y:S01]  /*11290*/  IMAD.U32 R59, R124, 0x10000, RZ ;  /* 0x000100007c3b7824 */ /* 0x000fe200078e00ff */
[----:B------:R-:W0:Y:S01]  /*112a0*/  LDS.128 R48, [R56+0x10400] ;  /* 0x0104000038307984 */ /* 0x000e220000000c00 */
[----:B------:R-:W-:Y:S02]  /*112b0*/  SHF.R.U32.HI R46, RZ, 0x10, R47 ;  /* 0x00000010ff2e7819 */ /* 0x000fe4000001162f */
[----:B------:R-:W-:Y:S01]  /*112c0*/  PRMT R121, R121, 0x5410, R52 ;  /* 0x0000541079797816 */ /* 0x000fe20000000034 */
[----:B------:R-:W-:Y:S01]  /*112d0*/  IMAD.U32 R58, R125, 0x10000, RZ ;  /* 0x000100007d3a7824 */ /* 0x000fe200078e00ff */
[----:B------:R-:W-:Y:S01]  /*112e0*/  PRMT R118, R118, 0x5410, R57 ;  /* 0x0000541076767816 */ /* 0x000fe20000000039 */
[----:B------:R-:W-:Y:S01]  /*112f0*/  IMAD.U32 R57, R120, 0x10000, RZ ;  /* 0x0001000078397824 */ /* 0x000fe200078e00ff */
[----:B------:R-:W-:-:S02]  /*11300*/  SHF.R.U32.HI R54, RZ, 0x10, R55 ;  /* 0x00000010ff367819 */ /* 0x000fc40000011637 */
[----:B------:R-:W-:Y:S02]  /*11310*/  PRMT R123, R123, 0x5410, R46 ;  /* 0x000054107b7b7816 */ /* 0x000fe4000000002e */
[----:B------:R-:W-:Y:S02]  /*11320*/  PRMT R119, R119, 0x5410, R54 ;  /* 0x0000541077777816 */ /* 0x000fe40000000036 */
[----:B------:R-:W-:Y:S01]  /*11330*/  PRMT R122, R122, 0x5410, R45 ;  /* 0x000054107a7a7816 */ /* 0x000fe2000000002d */
[----:B------:R-:W-:Y:S02]  /*11340*/  IMAD.U32 R60, R123, 0x10000, RZ ;  /* 0x000100007b3c7824 */ /* 0x000fe400078e00ff */
[C---:B0-----:R-:W-:Y:S01]  /*11350*/  IMAD.U32 R52, R48.reuse, 0x10000, RZ ;  /* 0x0001000030347824 */ /* 0x041fe200078e00ff */
[----:B------:R-:W-:Y:S01]  /*11360*/  LOP3.LUT R48, R48, 0xffff0000, RZ, 0xc0, !PT ;  /* 0xffff000030307812 */ /* 0x000fe200078ec0ff */
[C---:B------:R-:W-:Y:S01]  /*11370*/  IMAD.U32 R53, R49.reuse, 0x10000, RZ ;  /* 0x0001000031357824 */ /* 0x040fe200078e00ff */
[----:B------:R-:W-:Y:S01]  /*11380*/  LOP3.LUT R49, R49, 0xffff0000, RZ, 0xc0, !PT ;  /* 0xffff000031317812 */ /* 0x000fe200078ec0ff */
[C---:B------:R-:W-:Y:S01]  /*11390*/  FMUL.FTZ R61, R52.reuse, R59 ;  /* 0x0000003b343d7220 */ /* 0x040fe20000410000 */
[----:B------:R-:W-:Y:S01]  /*113a0*/  FMUL.FTZ R63, R52, R57 ;  /* 0x00000039343f7220 */ /* 0x000fe20000410000 */
[----:B------:R-:W-:-:S02]  /*113b0*/  IMAD.U32 R52, R121, 0x10000, RZ ;  /* 0x0001000079347824 */ /* 0x000fc400078e00ff */
[----:B------:R-:W-:Y:S01]  /*113c0*/  FMUL.FTZ R62, R53, R58 ;  /* 0x0000003a353e7220 */ /* 0x000fe20000410000 */
[C---:B------:R-:W-:Y:S01]  /*113d0*/  IMAD.U32 R55, R51.reuse, 0x10000, RZ ;  /* 0x0001000033377824 */ /* 0x040fe200078e00ff */
[----:B------:R-:W-:Y:S01]  /*113e0*/  LOP3.LUT R51, R51, 0xffff0000, RZ, 0xc0, !PT ;  /* 0xffff000033337812 */ /* 0x000fe200078ec0ff */
[----:B------:R-:W-:Y:S01]  /*113f0*/  FMUL.FTZ R64, R53, R52 ;  /* 0x0000003435407220 */ /* 0x000fe20000410000 */
[----:B------:R-:W-:Y:S01]  /*11400*/  LOP3.LUT R53, R124, 0xffff0000, RZ, 0xc0, !PT ;  /* 0xffff00007c357812 */ /* 0x000fe200078ec0ff */
        /* <DEDUP_REMOVED lines=21> */
[----:B------:R-:W-:Y:S01]  /*11560*/  LOP3.LUT R52, R125, 0xffff0000, RZ, 0xc0, !PT ;  /* 0xffff00007d347812 */ /* 0x000fe200078ec0ff */
[----:B------:R-:W-:Y:S01]  /*11570*/  FFMA.FTZ R48, R40, R45, -R47 ;  /* 0x0000002d28307223 */ /* 0x000fe2000001082f */
[----:B------:R-:W-:-:S02]  /*11580*/  IMAD.U32 R47, R122, 0x10000, RZ ;  /* 0x000100007a2f7824 */ /* 0x000fc400078e00ff */
[----:B------:R-:W-:Y:S01]  /*11590*/  FFMA.FTZ R58, R40, R53, R55 ;  /* 0x00000035283a7223 */ /* 0x000fe20000010037 */
[----:B------:R-:W-:Y:S02]  /*115a0*/  IMAD.U32 R46, R42, 0x10000, RZ ;  /* 0x000100002a2e7824 */ /* 0x000fe400078e00ff */
[C---:B------:R-:W-:Y:S01]  /*115b0*/  FMUL.FTZ R60, R49.reuse, R52 ;  /* 0x00000034313c7220 */ /* 0x040fe20000410000 */
[----:B------:R-:W-:Y:S02]  /*115c0*/  IMAD.U32 R45, R118, 0x10000, RZ ;  /* 0x00010000762d7824 */ /* 0x000fe400078e00ff */
[C---:B------:R-:W-:Y:S01]  /*115d0*/  FMUL.FTZ R53, R54.reuse, R47 ;  /* 0x0000002f36357220 */ /* 0x040fe20000410000 */
[-C--:B------:R-:W-:Y:S01]  /*115e0*/  FMUL.FTZ R57, R49, R44.reuse ;  /* 0x0000002c31397220 */ /* 0x080fe20000410000 */
[C---:B------:R-:W-:Y:S01]  /*115f0*/  FFMA.FTZ R49, R41.reuse, R44, -R60 ;  /* 0x0000002c29317223 */ /* 0x040fe2000001083c */
[-C--:B------:R-:W-:Y:S01]  /*11600*/  FMUL.FTZ R55, R54, R45.reuse ;  /* 0x0000002d36377220 */ /* 0x080fe20000410000 */
[----:B------:R-:W-:Y:S01]  /*11610*/  FFMA.FTZ R53, R46, R45, -R53 ;  /* 0x0000002d2e357223 */ /* 0x000fe20000010835 */
[----:B------:R-:W-:Y:S01]  /*11620*/  FFMA.FTZ R57, R41, R52, R57 ;  /* 0x0000003429397223 */ /* 0x000fe20000010039 */
[----:B------:R-:W-:Y:S01]  /*11630*/  LOP3.LUT R45, R122, 0xffff0000, RZ, 0xc0, !PT ;  /* 0xffff00007a2d7812 */ /* 0x000fe200078ec0ff */
[----:B------:R-:W-:Y:S01]  /*11640*/  FFMA.FTZ R46, R46, R47, R55 ;  /* 0x0000002f2e2e7223 */ /* 0x000fe20000010037 */
[----:B------:R-:W-:-:S02]  /*11650*/  LOP3.LUT R41, R118, 0xffff0000, RZ, 0xc0, !PT ;  /* 0xffff000076297812 */ /* 0x000fc400078ec0ff */
[----:B------:R-:W-:Y:S01]  /*11660*/  LOP3.LUT R44, R123, 0xffff0000, RZ, 0xc0, !PT ;  /* 0xffff00007b2c7812 */ /* 0x000fe200078ec0ff */
[C---:B------:R-:W-:Y:S01]  /*11670*/  FMUL.FTZ R47, R50.reuse, R45 ;  /* 0x0000002d322f7220 */ /* 0x040fe20000410000 */
[----:B------:R-:W-:Y:S01]  /*11680*/  LOP3.LUT R40, R119, 0xffff0000, RZ, 0xc0, !PT ;  /* 0xffff000077287812 */ /* 0x000fe200078ec0ff */
[-C--:B------:R-:W-:Y:S01]  /*11690*/  FMUL.FTZ R52, R50, R41.reuse ;  /* 0x0000002932347220 */ /* 0x080fe20000410000 */
[----:B------:R-:W-:Y:S01]  /*116a0*/  LOP3.LUT R42, R42, 0xffff0000, RZ, 0xc0, !PT ;  /* 0xffff00002a2a7812 */ /* 0x000fe200078ec0ff */
[----:B------:R-:W-:Y:S01]  /*116b0*/  FMUL.FTZ R54, R51, R44 ;  /* 0x0000002c33367220 */ /* 0x000fe20000410000 */
[----:B------:R-:W-:Y:S01]  /*116c0*/  LOP3.LUT R43, R43, 0xffff0000, RZ, 0xc0, !PT ;  /* 0xffff00002b2b7812 */ /* 0x000fe200078ec0ff */
[-C--:B------:R-:W-:Y:S02]  /*116d0*/  FMUL.FTZ R51, R51, R40.reuse ;  /* 0x0000002833337220 */ /* 0x080fe40000410000 */
        /* <DEDUP_REMOVED lines=14> */
.L_x_1742:
[----:B------:R-:W-:Y:S05]  /*117c0*/  BSYNC B1 ;  /* 0x0000000000017941 */ /* 0x000fea0003800000 */
.L_x_1741:
[----:B------:R-:W-:Y:S01]  /*117d0*/  ISETP.GE.AND P0, PT, R20, R21, PT ;  /* 0x000000151400720c */ /* 0x000fe20003f06270 */
[----:B------:R-:W-:-:S12]  /*117e0*/  BSSY B1, `(.L_x_1745) ;  /* 0x00000df000017945 */ /* 0x000fd80003800000 */
[----:B------:R-:W-:Y:S05]  /*117f0*/  @P0 BRA `(.L_x_1746) ;  /* 0x0000000c00740947 */ /* 0x000fea0003800000 */
[----:B0-----:R-:W0:Y:S01]  /*11800*/  LDC R49, c[0x0][0x3f4] ;  /* 0x0000fd00ff317b82 */ /* 0x001e220000000800 */
[----:B-1----:R-:W-:Y:S01]  /*11810*/  SHF.R.S32.HI R41, RZ, 0x1f, R20 ;  /* 0x0000001fff297819 */ /* 0x002fe20000011414 */
[----:B------:R-:W-:Y:S01]  /*11820*/  IMAD.SHL.U32 R50, R20, 0x40, RZ ;  /* 0x0000004014327824 */ /* 0x000fe200078e00ff */
[----:B------:R-:W-:Y:S02]  /*11830*/  BSSY B2, `(.L_x_1747) ;  /* 0x0000071000027945 */ /* 0x000fe40003800000 */
[----:B------:R-:W-:Y:S02]  /*11840*/  LEA.HI R41, R41, R20, RZ, 0x3 ;  /* 0x0000001429297211 */ /* 0x000fe400078f18ff */
[----:B------:R-:W-:-:S03]  /*11850*/  LOP3.LUT R50, R50, 0x1c0, RZ, 0xc0, !PT ;  /* 0x000001c032327812 */ /* 0x000fc600078ec0ff */
[----:B------:R-:W-:Y:S01]  /*11860*/  IMAD.SHL.U32 R20, R41, 0x40, RZ ;  /* 0x0000004029147824 */ /* 0x000fe200078e00ff */
[----:B------:R-:W-:-:S04]  /*11870*/  SHF.R.U32.HI R48, RZ, 0x3, R50 ;  /* 0x00000003ff307819 */ /* 0x000fc80000011632 */
[----:B------:R-:W-:Y:S02]  /*11880*/  LOP3.LUT R20, R20, 0xfffffe00, RZ, 0xc0, !PT ;  /* 0xfffffe0014147812 */ /* 0x000fe400078ec0ff */
[-C--:B0-----:R-:W-:Y:S02]  /*11890*/  ISETP.GE.AND P0, PT, R16, R49.reuse, PT ;  /* 0x000000311000720c */ /* 0x081fe40003f06270 */
[----:B------:R-:W-:-:S11]  /*118a0*/  ISETP.GE.AND P1, PT, R219, R49, PT ;  /* 0x00000031db00720c */ /* 0x000fd60003f26270 */
[----:B------:R-:W-:Y:S05]  /*118b0*/  @P0 BRA `(.L_x_1748) ;  /* 0x0000000400a00947 */ /* 0x000fea0003800000 */
        /* <DEDUP_REMOVED lines=104> */
.L_x_1748:
[----:B------:R-:W-:Y:S05]  /*11f40*/  BSYNC B2 ;  /* 0x0000000000027941 */ /* 0x000fea0003800000 */
.L_x_1747:
[----:B------:R-:W-:Y:S05]  /*11f50*/  @P1 BRA `(.L_x_1746) ;  /* 0x00000004009c1947 */ /* 0x000fea0003800000 */
[----:B0-----:R-:W2:Y:S01]  /*11f60*/  LDL R51, [R1+0x88] ;  /* 0x0000880001337983 */ /* 0x001ea20000100800 */
[----:B------:R-:W-:Y:S02]  /*11f70*/  LEA.HI R49, R49, R0, RZ, 0x1d ;  /* 0x0000000031317211 */ /* 0x000fe400078fe8ff */
[----:B------:R-:W-:Y:S02]  /*11f80*/  SHF.R.U64 R43, R36, 0x10, R37 ;  /* 0x00000010242b7819 */ /* 0x000fe40000001225 */
[----:B------:R-:W-:Y:S01]  /*11f90*/  SHF.R.S32.HI R24, RZ, 0x1f, R49 ;  /* 0x0000001fff187819 */ /* 0x000fe20000011431 */
[----:B------:R-:W-:Y:S01]  /*11fa0*/  IMAD.SHL.U32 R25, R49, 0x8, RZ ;  /* 0x0000000831197824 */ /* 0x000fe200078e00ff */
[----:B------:R-:W-:Y:S02]  /*11fb0*/  SHF.R.U64 R28, R28, 0x10, R29 ;  /* 0x000000101c1c7819 */ /* 0x000fe4000000121d */
[----:B------:R-:W-:Y:S02]  /*11fc0*/  LEA.HI R24, R24, R49, RZ, 0x3 ;  /* 0x0000003118187211 */ /* 0x000fe400078f18ff */
[----:B------:R-:W-:-:S02]  /*11fd0*/  LOP3.LUT R25, R50, 0x38, R25, 0xf8, !PT ;  /* 0x0000003832197812 */ /* 0x000fc400078ef819 */
[----:B------:R-:W-:Y:S01]  /*11fe0*/  SHF.R.U32.HI R36, RZ, 0x10, R37 ;  /* 0x00000010ff247819 */ /* 0x000fe20000011625 */
        /* <DEDUP_REMOVED lines=9> */
[----:B------:R-:W-:Y:S02]  /*12080*/  SHF.R.U64 R29, R30, 0x10, R31 ;  /* 0x000000101e1d7819 */ /* 0x000fe4000000121f */
        /* <DEDUP_REMOVED lines=12> */
[----:B------:R-:W-:Y:S01]  /*12150*/  IMAD.U32 R42, R98, 0x10000, RZ ;  /* 0x00010000622a7824 */ /* 0x000fe200078e00ff */
[----:B------:R-:W-:Y:S02]  /*12160*/  LOP3.LUT R99, R99, 0xffff0000, RZ, 0xc0, !PT ;  /* 0xffff000063637812 */ /* 0x000fe400078ec0ff */
[----:B------:R-:W-:Y:S02]  /*12170*/  LOP3.LUT R100, R100, 0xffff0000, RZ, 0xc0, !PT ;  /* 0xffff000064647812 */ /* 0x000fe400078ec0ff */
[----:B------:R-:W-:Y:S01]  /*12180*/  LOP3.LUT R98, R98, 0xffff0000, RZ, 0xc0, !PT ;  /* 0xffff000062627812 */ /* 0x000fe200078ec0ff */
        /* <DEDUP_REMOVED lines=31> */
[----:B------:R-:W-:Y:S01]  /*12380*/  FMUL.FTZ R37, R32, R29 ;  /* 0x0000001d20257220 */ /* 0x000fe20000410000 */
[----:B------:R-:W-:-:S02]  /*12390*/  IMAD.U32 R30, R26, 0x10000, RZ ;  /* 0x000100001a1e7824 */ /* 0x000fc400078e00ff */
[----:B------:R-:W-:Y:S01]  /*123a0*/  FFMA.FTZ R32, R24, R29, -R31 ;  /* 0x0000001d18207223 */ /* 0x000fe2000001081f */
[----:B------:R-:W-:Y:S02]  /*123b0*/  IMAD.U32 R31, R96, 0x10000, RZ ;  /* 0x00010000601f7824 */ /* 0x000fe400078e00ff */
[----:B------:R-:W-:Y:S01]  /*123c0*/  FFMA.FTZ R36, R24, R99, R37 ;  /* 0x0000006318247223 */ /* 0x000fe20000010025 */
[----:B------:R-:W-:Y:S02]  /*123d0*/  IMAD.U32 R29, R92, 0x10000, RZ ;  /* 0x000100005c1d7824 */ /* 0x000fe400078e00ff */
[C---:B------:R-:W-:Y:S01]  /*123e0*/  FMUL.FTZ R40, R33.reuse, R100 ;  /* 0x0000006421287220 */ /* 0x040fe20000410000 */
[C---:B------:R-:W-:Y:S01]  /*123f0*/  FMUL.FTZ R37, R38.reuse, R31 ;  /* 0x0000001f26257220 */ /* 0x040fe20000410000 */
[-C--:B------:R-:W-:Y:S01]  /*12400*/  FMUL.FTZ R39, R33, R28.reuse ;  /* 0x0000001c21277220 */ /* 0x080fe20000410000 */
[-C--:B------:R-:W-:Y:S01]  /*12410*/  FMUL.FTZ R41, R38, R29.reuse ;  /* 0x0000001d26297220 */ /* 0x080fe20000410000 */
[C---:B------:R-:W-:Y:S01]  /*12420*/  FFMA.FTZ R33, R25.reuse, R28, -R40 ;  /* 0x0000001c19217223 */ /* 0x040fe20000010828 */
[----:B------:R-:W-:Y:S01]  /*12430*/  FFMA.FTZ R37, R30, R29, -R37 ;  /* 0x0000001d1e257223 */ /* 0x000fe20000010825 */
[----:B------:R-:W-:Y:S01]  /*12440*/  FFMA.FTZ R39, R25, R100, R39 ;  /* 0x0000006419277223 */ /* 0x000fe20000010027 */
        /* <DEDUP_REMOVED lines=8> */
[----:B------:R-:W-:Y:S01]  /*124d0*/  LOP3.LUT R27, R27, 0xffff0000, RZ, 0xc0, !PT ;  /* 0xffff00001b1b7812 */ /* 0x000fe200078ec0ff */
[----:B------:R-:W-:-:S02]  /*124e0*/  FMUL.FTZ R35, R35, R24 ;  /* 0x0000001823237220 */ /* 0x000fc40000410000 */
[C---:B------:R-:W-:Y:S01]  /*124f0*/  FFMA.FTZ R34, R26.reuse, R25, -R31 ;  /* 0x000000191a227223 */ /* 0x040fe2000001081f */
[----:B------:R-:W-:Y:S01]  /*12500*/  FFMA.FTZ R31, R26, R29, R28 ;  /* 0x0000001d1a1f7223 */ /* 0x000fe2000001001c */
[C---:B------:R-:W-:Y:S01]  /*12510*/  FFMA.FTZ R38, R27.reuse, R24, -R38 ;  /* 0x000000181b267223 */ /* 0x040fe20000010826 */
[----:B------:R-:W-:Y:S01]  /*12520*/  FFMA.FTZ R35, R27, R98, R35 ;  /* 0x000000621b237223 */ /* 0x000fe20000010023 */
[----:B------:R-:W-:Y:S02]  /*12530*/  F2FP.BF16.F32.PACK_AB R24, R32, R45 ;  /* 0x0000002d2018723e */ /* 0x000fe400000010ff */
[----:B------:R-:W-:Y:S02]  /*12540*/  F2FP.BF16.F32.PACK_AB R25, R33, R44 ;  /* 0x0000002c2119723e */ /* 0x000fe400000010ff */
[----:B------:R-:W-:Y:S02]  /*12550*/  F2FP.BF16.F32.PACK_AB R26, R34, R37 ;  /* 0x00000025221a723e */ /* 0x000fe400000010ff */
[----:B------:R-:W-:-:S02]  /*12560*/  F2FP.BF16.F32.PACK_AB R30, R31, R30 ;  /* 0x0000001e1f1e723e */ /* 0x000fc400000010ff */
[----:B------:R-:W-:Y:S02]  /*12570*/  F2FP.BF16.F32.PACK_AB R27, R38, R43 ;  /* 0x0000002b261b723e */ /* 0x000fe400000010ff */
[----:B------:R-:W-:Y:S02]  /*12580*/  F2FP.BF16.F32.PACK_AB R28, R36, R47 ;  /* 0x0000002f241c723e */ /* 0x000fe400000010ff */
[----:B------:R-:W-:Y:S01]  /*12590*/  F2FP.BF16.F32.PACK_AB R29, R39, R46 ;  /* 0x0000002e271d723e */ /* 0x000fe200000010ff */
[----:B------:R2:W-:Y:S01]  /*125a0*/  STS.128 [R51], R24 ;  /* 0x0000001833007388 */ /* 0x0005e20000000c00 */
[----:B------:R-:W-:-:S05]  /*125b0*/  F2FP.BF16.F32.PACK_AB R31, R35, R42 ;  /* 0x0000002a231f723e */ /* 0x000fca00000010ff */
[----:B------:R2:W-:Y:S02]  /*125c0*/  STS.128 [R20+0x10400], R28 ;  /* 0x0104001c14007388 */ /* 0x0005e40000000c00 */
.L_x_1746:
[----:B------:R-:W-:Y:S05]  /*125d0*/  BSYNC B1 ;  /* 0x0000000000017941 */ /* 0x000fea0003800000 */
.L_x_1745:
[----:B------:R-:W-:-:S13]  /*125e0*/  ISETP.GE.AND P0, PT, R3, R21, PT ;  /* 0x000000150300720c */ /* 0x000fda0003f06270 */
[----:B------:R-:W-:Y:S05]  /*125f0*/  @P0 BRA `(.L_x_1716) ;  /* 0x0000000c00740947 */ /* 0x000fea0003800000 */
[----:B-1----:R-:W1:Y:S01]  /*12600*/  LDC R47, c[0x0][0x3f4] ;  /* 0x0000fd00ff2f7b82 */ /* 0x002e620000000800 */
[----:B0-2---:R-:W-:Y:S01]  /*12610*/  SHF.R.S32.HI R24, RZ, 0x1f, R3 ;  /* 0x0000001fff187819 */ /* 0x005fe20000011403 */
[----:B------:R-:W-:Y:S01]  /*12620*/  IMAD.SHL.U32 R20, R3, 0x40, RZ ;  /* 0x0000004003147824 */ /* 0x000fe200078e00ff */
[----:B------:R-:W-:Y:S02]  /*12630*/  BSSY B1, `(.L_x_1749) ;  /* 0x0000071000017945 */ /* 0x000fe40003800000 */
[----:B------:R-:W-:Y:S02]  /*12640*/  LEA.HI R24, R24, R3, RZ, 0x3 ;  /* 0x0000000318187211 */ /* 0x000fe400078f18ff */
[----:B------:R-:W-:-:S03]  /*12650*/  LOP3.LUT R40, R20, 0x1c0, RZ, 0xc0, !PT ;  /* 0x000001c014287812 */ /* 0x000fc600078ec0ff */
[----:B------:R-:W-:Y:S01]  /*12660*/  IMAD.SHL.U32 R24, R24, 0x40, RZ ;  /* 0x0000004018187824 */ /* 0x000fe200078e00ff */
[----:B------:R-:W-:-:S04]  /*12670*/  SHF.R.U32.HI R42, RZ, 0x3, R40 ;  /* 0x00000003ff2a7819 */ /* 0x000fc80000011628 */
[----:B------:R-:W-:Y:S02]  /*12680*/  LOP3.LUT R44, R24, 0xfffffe00, RZ, 0xc0, !PT ;  /* 0xfffffe00182c7812 */ /* 0x000fe400078ec0ff */
[-C--:B-1----:R-:W-:Y:S02]  /*12690*/  ISETP.GE.AND P0, PT, R16, R47.reuse, PT ;  /* 0x0000002f1000720c */ /* 0x082fe40003f06270 */
[----:B------:R-:W-:-:S11]  /*126a0*/  ISETP.GE.AND P1, PT, R219, R47, PT ;  /* 0x0000002fdb00720c */ /* 0x000fd60003f26270 */
[----:B------:R-:W-:Y:S05]  /*126b0*/  @P0 BRA `(.L_x_1750) ;  /* 0x0000000400a00947 */ /* 0x000fea0003800000 */
[----:B------:R-:W2:Y:S04]  /*126c0*/  LDL R25, [R1+0x68] ;  /* 0x0000680001197983 */ /* 0x000ea80000100800 */
[----:B------:R-:W3:Y:S01]  /*126d0*/  LDL R46, [R1+0x84] ;  /* 0x00008400012e7983 */ /* 0x000ee20000100800 */
[----:B------:R-:W-:Y:S02]  /*126e0*/  SHF.R.U64 R21, R8, 0x10, R9 ;  /* 0x0000001008157819 */ /* 0x000fe40000001209 */
[--C-:B------:R-:W-:Y:S02]  /*126f0*/  SHF.R.U64 R8, R10, 0x10, R11.reuse ;  /* 0x000000100a087819 */ /* 0x100fe4000000120b */
[----:B------:R-:W-:Y:S02]  /*12700*/  SHF.R.U32.HI R10, RZ, 0x10, R11 ;  /* 0x00000010ff0a7819 */ /* 0x000fe4000001160b */
[----:B------:R-:W-:-:S02]  /*12710*/  SHF.R.U64 R11, R72, 0x10, R73 ;  /* 0x00000010480b7819 */ /* 0x000fc40000001249 */
[----:B------:R-:W-:Y:S02]  /*12720*/  PRMT R101, R101, 0x5410, R8 ;  /* 0x0000541065657816 */ /* 0x000fe40000000008 */
[----:B------:R-:W-:Y:S02]  /*12730*/  PRMT R108, R108, 0x5410, R11 ;  /* 0x000054106c6c7816 */ /* 0x000fe4000000000b */
[----:B------:R-:W-:Y:S02]  /*12740*/  PRMT R104, R104, 0x5410, R21 ;  /* 0x0000541068687816 */ /* 0x000fe40000000015 */
[----:B------:R-:W-:Y:S01]  /*12750*/  PRMT R103, R103, 0x5410, R10 ;  /* 0x0000541067677816 */ /* 0x000fe2000000000a */
[----:B------:R-:W-:Y:S01]  /*12760*/  IMAD.U32 R35, R108, 0x10000, RZ ;  /* 0x000100006c237824 */ /* 0x000fe200078e00ff */
[----:B------:R-:W-:Y:S01]  /*12770*/  SHF.R.U32.HI R72, RZ, 0x10, R73 ;  /* 0x00000010ff487819 */ /* 0x000fe20000011649 */
[----:B------:R-:W-:Y:S01]  /*12780*/  IMAD.U32 R34, R104, 0x10000, RZ ;  /* 0x0001000068227824 */ /* 0x000fe200078e00ff */
[----:B------:R-:W-:-:S02]  /*12790*/  LOP3.LUT R108, R108, 0xffff0000, RZ, 0xc0, !PT ;  /* 0xffff00006c6c7812 */ /* 0x000fc400078ec0ff */
[----:B------:R-:W-:Y:S02]  /*127a0*/  PRMT R109, R109, 0x5410, R72 ;  /* 0x000054106d6d7816 */ /* 0x000fe40000000048 */
[----:B------:R-:W-:-:S03]  /*127b0*/  LOP3.LUT R104, R104, 0xffff0000, RZ, 0xc0, !PT ;  /* 0xffff000068687812 */ /* 0x000fc600078ec0ff */
[C---:B------:R-:W-:Y:S01]  /*127c0*/  IMAD.U32 R37, R109.reuse, 0x10000, RZ ;  /* 0x000100006d257824 */ /* 0x040fe200078e00ff */
[----:B------:R-:W-:Y:S02]  /*127d0*/  LOP3.LUT R109, R109, 0xffff0000, RZ, 0xc0, !PT ;  /* 0xffff00006d6d7812 */ /* 0x000fe400078ec0ff */
[----:B--2---:R-:W-:-:S04]  /*127e0*/  LEA.HI R3, R47, R25, RZ, 0x1d ;  /* 0x000000192f037211 */ /* 0x004fc800078fe8ff */
[----:B------:R-:W-:Y:S01]  /*127f0*/  SHF.R.S32.HI R24, RZ, 0x1f, R3 ;  /* 0x0000001fff187819 */ /* 0x000fe20000011403 */
[----:B------:R-:W-:-:S03]  /*12800*/  IMAD.SHL.U32 R20, R3, 0x8, RZ ;  /* 0x0000000803147824 */ /* 0x000fc600078e00ff */
[----:B------:R-:W-:Y:S02]  /*12810*/  LEA.HI R24, R24, R3, RZ, 0x3 ;  /* 0x0000000318187211 */ /* 0x000fe400078f18ff */
[----:B------:R-:W-:Y:S02]  /*12820*/  LOP3.LUT R3, R40, 0x38, R20, 0xf8, !PT ;  /* 0x0000003828037812 */ /* 0x000fe400078ef814 */
[----:B------:R-:W-:Y:S01]  /*12830*/  SHF.R.U32.HI R20, RZ, 0x10, R9 ;  /* 0x00000010ff147819 */ /* 0x000fe20000011609 */
[----:B------:R-:W-:Y:S01]  /*12840*/  IMAD.SHL.U32 R24, R24, 0x400, RZ ;  /* 0x0000040018187824 */ /* 0x000fe200078e00ff */
[----:B------:R-:W-:Y:S02]  /*12850*/  LOP3.LUT R3, R3, R42, RZ, 0x3c, !PT ;  /* 0x0000002a03037212 */ /* 0x000fe400078e3cff */
[----:B------:R-:W-:Y:S02]  /*12860*/  SHF.R.U64 R9, R74, 0x10, R75 ;  /* 0x000000104a097819 */ /* 0x000fe4000000124b */
[----:B------:R-:W-:-:S02]  /*12870*/  LOP3.LUT R24, R24, 0x7fffe000, RZ, 0xc0, !PT ;  /* 0x7fffe00018187812 */ /* 0x000fc400078ec0ff */
[----:B------:R-:W-:Y:S02]  /*12880*/  PRMT R106, R106, 0x5410, R9 ;  /* 0x000054106a6a7816 */ /* 0x000fe40000000009 */
[----:B------:R-:W-:Y:S02]  /*12890*/  IADD3 R3, R3, R24, R44 ;  /* 0x0000001803037210 */ /* 0x000fe40007ffe02c */
[----:B---3--:R-:W0:Y:S01]  /*128a0*/  LDS.128 R24, [R46] ;  /* 0x000000002e187984 */ /* 0x008e220000000c00 */
[----:B------:R-:W-:Y:S02]  /*128b0*/  SHF.R.U32.HI R74, RZ, 0x10, R75 ;  /* 0x00000010ff4a7819 */ /* 0x000fe4000001164b */
[----:B------:R-:W-:Y:S01]  /*128c0*/  IMAD R3, R3, 0x2, R18 ;  /* 0x0000000203037824 */ /* 0x000fe200078e0212 */
[----:B------:R-:W-:Y:S02]  /*128d0*/  PRMT R105, R105, 0x5410, R20 ;  /* 0x0000541069697816 */ /* 0x000fe40000000014 */
[----:B------:R-:W-:-:S02]  /*128e0*/  PRMT R107, R107, 0x5410, R74 ;  /* 0x000054106b6b7816 */ /* 0x000fc4000000004a */
        /* <DEDUP_REMOVED lines=18> */
[----:B------:R-:W-:Y:S02]  /*12a10*/  IMAD.U32 R33, R31, 0x10000, RZ ;  /* 0x000100001f217824 */ /* 0x000fe400078e00ff */
[----:B------:R-:W-:Y:S01]  /*12a20*/  FFMA.FTZ R41, R8, R35, R41 ;  /* 0x0000002308297223 */ /* 0x000fe20000010029 */
[----:B------:R-:W-:Y:S02]  /*12a30*/  IMAD.U32 R34, R107, 0x10000, RZ ;  /* 0x000100006b227824 */ /* 0x000fe400078e00ff */
[-C--:B------:R-:W-:Y:S01]  /*12a40*/  FMUL.FTZ R35, R32, R25.reuse ;  /* 0x0000001920237220 */ /* 0x080fe20000410000 */
[----:B------:R-:W-:Y:S01]  /*12a50*/  IMAD.U32 R8, R103, 0x10000, RZ ;  /* 0x0001000067087824 */ /* 0x000fe200078e00ff */
[----:B------:R-:W-:Y:S01]  /*12a60*/  LOP3.LUT R105, R105, 0xffff0000, RZ, 0xc0, !PT ;  /* 0xffff000069697812 */ /* 0x000fe200078ec0ff */
[C---:B------:R-:W-:Y:S01]  /*12a70*/  FMUL.FTZ R32, R33.reuse, R34 ;  /* 0x0000002221207220 */ /* 0x040fe20000410000 */
[C---:B------:R-:W-:Y:S01]  /*12a80*/  FFMA.FTZ R43, R10.reuse, R25, -R43 ;  /* 0x000000190a2b7223 */ /* 0x040fe2000001082b */
[-C--:B------:R-:W-:Y:S01]  /*12a90*/  FMUL.FTZ R45, R33, R8.reuse ;  /* 0x00000008212d7220 */ /* 0x080fe20000410000 */
[----:B------:R-:W-:Y:S01]  /*12aa0*/  FFMA.FTZ R25, R10, R37, R35 ;  /* 0x000000250a197223 */ /* 0x000fe20000010023 */
[----:B------:R-:W-:Y:S01]  /*12ab0*/  FFMA.FTZ R33, R21, R8, -R32 ;  /* 0x0000000815217223 */ /* 0x000fe20000010820 */
[C---:B------:R-:W-:Y:S01]  /*12ac0*/  FMUL.FTZ R8, R27.reuse, R108 ;  /* 0x0000006c1b087220 */ /* 0x040fe20000410000 */
[----:B------:R-:W-:Y:S01]  /*12ad0*/  FMUL.FTZ R32, R27, R104 ;  /* 0x000000681b207220 */ /* 0x000fe20000410000 */
[----:B------:R-:W-:-:S02]  /*12ae0*/  IMAD.U32 R29, R30, 0x10000, RZ ;  /* 0x000100001e1d7824 */ /* 0x000fc400078e00ff */
[----:B------:R-:W-:Y:S01]  /*12af0*/  FFMA.FTZ R45, R21, R34, R45 ;  /* 0x00000022152d7223 */ /* 0x000fe2000001002d */
[C---:B------:R-:W-:Y:S01]  /*12b00*/  FFMA.FTZ R104, R9.reuse, R104, -R8 ;  /* 0x0000006809687223 */ /* 0x040fe20000010808 */
[----:B------:R-:W-:Y:S02]  /*12b10*/  IMAD.U32 R10, R106, 0x10000, RZ ;  /* 0x000100006a0a7824 */ /* 0x000fe400078e00ff */
[----:B------:R-:W-:Y:S01]  /*12b20*/  FFMA.FTZ R32, R9, R108, R32 ;  /* 0x0000006c09207223 */ /* 0x000fe20000010020 */
[----:B------:R-:W-:Y:S01]  /*12b30*/  LOP3.LUT R30, R30, 0xffff0000, RZ, 0xc0, !PT ;  /* 0xffff00001e1e7812 */ /* 0x000fe200078ec0ff */
[C---:B------:R-:W-:Y:S02]  /*12b40*/  IMAD.U32 R8, R101.reuse, 0x10000, RZ ;  /* 0x0001000065087824 */ /* 0x040fe400078e00ff */
[----:B------:R-:W-:Y:S01]  /*12b50*/  FMUL.FTZ R21, R28, R109 ;  /* 0x0000006d1c157220 */ /* 0x000fe20000410000 */
[----:B------:R-:W-:Y:S01]  /*12b60*/  LOP3.LUT R9, R106, 0xffff0000, RZ, 0xc0, !PT ;  /* 0xffff00006a097812 */ /* 0x000fe200078ec0ff */
[-C--:B------:R-:W-:Y:S01]  /*12b70*/  FMUL.FTZ R34, R28, R105.reuse ;  /* 0x000000691c227220 */ /* 0x080fe20000410000 */
[----:B------:R-:W-:Y:S01]  /*12b80*/  LOP3.LUT R101, R101, 0xffff0000, RZ, 0xc0, !PT ;  /* 0xffff000065657812 */ /* 0x000fe200078ec0ff */
[----:B------:R-:W-:Y:S01]  /*12b90*/  FMUL.FTZ R36, R29, R10 ;  /* 0x0000000a1d247220 */ /* 0x000fe20000410000 */
[----:B------:R-:W-:Y:S01]  /*12ba0*/  LOP3.LUT R31, R31, 0xffff0000, RZ, 0xc0, !PT ;  /* 0xffff00001f1f7812 */ /* 0x000fe200078ec0ff */
[C---:B------:R-:W-:Y:S01]  /*12bb0*/  FFMA.FTZ R28, R24.reuse, R105, -R21 ;  /* 0x00000069181c7223 */ /* 0x040fe20000010815 */
[----:B------:R-:W-:Y:S01]  /*12bc0*/  LOP3.LUT R107, R107, 0xffff0000, RZ, 0xc0, !PT ;  /* 0xffff00006b6b7812 */ /* 0x000fe200078ec0ff */
[----:B------:R-:W-:Y:S01]  /*12bd0*/  FFMA.FTZ R34, R24, R109, R34 ;  /* 0x0000006d18227223 */ /* 0x000fe20000010022 */
[----:B------:R-:W-:Y:S01]  /*12be0*/  LOP3.LUT R103, R103, 0xffff0000, RZ, 0xc0, !PT ;  /* 0xffff000067677812 */ /* 0x000fe200078ec0ff */
[C---:B------:R-:W-:Y:S01]  /*12bf0*/  FMUL.FTZ R21, R30.reuse, R9 ;  /* 0x000000091e157220 */ /* 0x040fe20000410000 */
[-C--:B------:R-:W-:Y:S01]  /*12c00*/  FMUL.FTZ R24, R29, R8.reuse ;  /* 0x000000081d187220 */ /* 0x080fe20000410000 */
[----:B------:R-:W-:Y:S01]  /*12c10*/  FMUL.FTZ R30, R30, R101 ;  /* 0x000000651e1e7220 */ /* 0x000fe20000410000 */
[----:B------:R-:W-:Y:S01]  /*12c20*/  FFMA.FTZ R36, R11, R8, -R36 ;  /* 0x000000080b247223 */ /* 0x000fe20000010824 */
[C---:B------:R-:W-:Y:S01]  /*12c30*/  FMUL.FTZ R27, R31.reuse, R107 ;  /* 0x0000006b1f1b7220 */ /* 0x040fe20000410000 */
[----:B------:R-:W-:Y:S01]  /*12c40*/  FMUL.FTZ R8, R31, R103 ;  /* 0x000000671f087220 */ /* 0x000fe20000410000 */
[----:B------:R-:W-:Y:S01]  /*12c50*/  FFMA.FTZ R11, R11, R10, R24 ;  /* 0x0000000a0b0b7223 */ /* 0x000fe20000010018 */
        /* <DEDUP_REMOVED lines=14> */
.L_x_1750:
[----:B------:R-:W-:Y:S05]  /*12d40*/  BSYNC B1 ;  /* 0x0000000000017941 */ /* 0x000fea0003800000 */
.L_x_1749:
        /* <DEDUP_REMOVED lines=16> */
[----:B------:R-:W-:Y:S02]  /*12e50*/  SHF.R.U64 R5, R14, 0x10, R15 ;  /* 0x000000100e057819 */ /* 0x000fe4000000120f */
[----:B------:R-:W-:Y:S01]  /*12e60*/  SHF.R.U32.HI R12, RZ, 0x10, R13 ;  /* 0x00000010ff0c7819 */ /* 0x000fe2000001160d */
[----:B------:R-:W-:Y:S01]  /*12e70*/  IMAD R3, R3, 0x2, R18 ;  /* 0x0000000203037824 */ /* 0x000fe200078e0212 */
[----:B------:R-:W-:Y:S02]  /*12e80*/  PRMT R87, R87, 0x5410, R4 ;  /* 0x0000541057577816 */ /* 0x000fe40000000004 */
[----:B------:R-:W-:Y:S02]  /*12e90*/  PRMT R85, R85, 0x5410, R6 ;  /* 0x0000541055557816 */ /* 0x000fe40000000006 */
[----:B------:R-:W0:Y:S01]  /*12ea0*/  LDS.128 R24, [R3+0x10400] ;  /* 0x0104000003187984 */ /* 0x000e220000000c00 */
[----:B------:R-:W-:Y:S01]  /*12eb0*/  PRMT R90, R90, 0x5410, R7 ;  /* 0x000054105a5a7816 */ /* 0x000fe20000000007 */
[----:B------:R-:W-:Y:S01]  /*12ec0*/  IMAD.U32 R28, R87, 0x10000, RZ ;  /* 0x00010000571c7824 */ /* 0x000fe200078e00ff */
[----:B------:R-:W-:-:S02]  /*12ed0*/  PRMT R88, R88, 0x5410, R5 ;  /* 0x0000541058587816 */ /* 0x000fc40000000005 */
[----:B------:R-:W-:Y:S02]  /*12ee0*/  PRMT R86, R86, 0x5410, R29 ;  /* 0x0000541056567816 */ /* 0x000fe4000000001d */
[----:B------:R-:W-:Y:S02]  /*12ef0*/  PRMT R91, R91, 0x5410, R12 ;  /* 0x000054105b5b7816 */ /* 0x000fe4000000000c */
[----:B------:R-:W-:Y:S02]  /*12f00*/  SHF.R.U32.HI R14, RZ, 0x10, R15 ;  /* 0x00000010ff0e7819 */ /* 0x000fe4000001160f */
[----:B------:R-:W-:Y:S01]  /*12f10*/  PRMT R84, R84, 0x5410, R21 ;  /* 0x0000541054547816 */ /* 0x000fe20000000015 */
[----:B------:R-:W-:Y:S01]  /*12f20*/  IMAD.U32 R21, R86, 0x10000, RZ ;  /* 0x0001000056157824 */ /* 0x000fe200078e00ff */
[----:B------:R-:W-:Y:S01]  /*12f30*/  PRMT R89, R89, 0x5410, R14 ;  /* 0x0000541059597816 */ /* 0x000fe2000000000e */
[C---:B------:R-:W-:Y:S01]  /*12f40*/  IMAD.U32 R30, R91.reuse, 0x10000, RZ ;  /* 0x000100005b1e7824 */ /* 0x040fe200078e00ff */
[----:B------:R-:W-:-:S02]  /*12f50*/  LOP3.LUT R91, R91, 0xffff0000, RZ, 0xc0, !PT ;  /* 0xffff00005b5b7812 */ /* 0x000fc400078ec0ff */
[----:B------:R-:W-:Y:S02]  /*12f60*/  LOP3.LUT R87, R87, 0xffff0000, RZ, 0xc0, !PT ;  /* 0xffff000057577812 */ /* 0x000fe400078ec0ff */
[----:B0-----:R-:W-:Y:S01]  /*12f70*/  LOP3.LUT R12, R24, 0xffff0000, RZ, 0xc0, !PT ;  /* 0xffff0000180c7812 */ /* 0x001fe200078ec0ff */
[----:B------:R-:W-:Y:S01]  /*12f80*/  IMAD.U32 R13, R25, 0x10000, RZ ;  /* 0x00010000190d7824 */ /* 0x000fe200078e00ff */
[C---:B------:R-:W-:Y:S01]  /*12f90*/  LOP3.LUT R15, R26.reuse, 0xffff0000, RZ, 0xc0, !PT ;  /* 0xffff00001a0f7812 */ /* 0x040fe200078ec0ff */
[----:B------:R-:W-:Y:S02]  /*12fa0*/  IMAD.U32 R20, R27, 0x10000, RZ ;  /* 0x000100001b147824 */ /* 0x000fe400078e00ff */
[C---:B------:R-:W-:Y:S01]  /*12fb0*/  FMUL.FTZ R32, R13.reuse, R30 ;  /* 0x0000001e0d207220 */ /* 0x040fe20000410000 */
[----:B------:R-:W-:Y:S01]  /*12fc0*/  FMUL.FTZ R34, R13, R28 ;  /* 0x0000001c0d227220 */ /* 0x000fe20000410000 */
[----:B------:R-:W-:Y:S01]  /*12fd0*/  IMAD.U32 R14, R26, 0x10000, RZ ;  /* 0x000100001a0e7824 */ /* 0x000fe200078e00ff */
[----:B------:R-:W-:Y:S01]  /*12fe0*/  LOP3.LUT R26, R27, 0xffff0000, RZ, 0xc0, !PT ;  /* 0xffff00001b1a7812 */ /* 0x000fe200078ec0ff */
[----:B--2---:R-:W0:Y:S02]  /*12ff0*/  LDS.128 R8, [R31] ;  /* 0x000000001f087984 */ /* 0x004e240000000c00 */
        /* <DEDUP_REMOVED lines=8> */
[----:B------:R-:W-:Y:S01]  /*13080*/  IMAD.U32 R11, R24, 0x10000, RZ ;  /* 0x00010000180b7824 */ /* 0x000fe200078e00ff */
[----:B------:R-:W-:Y:S01]  /*13090*/  LOP3.LUT R24, R25, 0xffff0000, RZ, 0xc0, !PT ;  /* 0xffff000019187812 */ /* 0x000fe200078ec0ff */
[----:B------:R-:W-:-:S02]  /*130a0*/  IMAD.U32 R25, R90, 0x10000, RZ ;  /* 0x000100005a197824 */ /* 0x000fc400078e00ff */
[C---:B------:R-:W-:Y:S01]  /*130b0*/  FFMA.FTZ R32, R5.reuse, R28, -R32 ;  /* 0x0000001c05207223 */ /* 0x040fe20000010820 */
[----:B------:R-:W-:Y:S01]  /*130c0*/  FFMA.FTZ R34, R5, R30, R34 ;  /* 0x0000001e05227223 */ /* 0x000fe20000010022 */
[----:B------:R-:W-:Y:S01]  /*130d0*/  LOP3.LUT R5, R86, 0xffff0000, RZ, 0xc0, !PT ;  /* 0xffff000056057812 */ /* 0x000fe200078ec0ff */
[C---:B------:R-:W-:Y:S01]  /*130e0*/  FMUL.FTZ R29, R11.reuse, R25 ;  /* 0x000000190b1d7220 */ /* 0x040fe20000410000 */
[----:B------:R-:W-:-:S03]  /*130f0*/  FMUL.FTZ R11, R11, R21 ;  /* 0x000000150b0b7220 */ /* 0x000fc60000410000 */
[C---:B------:R-:W-:Y:S01]  /*13100*/  FFMA.FTZ R29, R0.reuse, R21, -R29 ;  /* 0x00000015001d7223 */ /* 0x040fe2000001081d */
[----:B------:R-:W-:Y:S02]  /*13110*/  IMAD.U32 R21, R89, 0x10000, RZ ;  /* 0x0001000059157824 */ /* 0x000fe400078e00ff */
[----:B------:R-:W-:Y:S01]  /*13120*/  FFMA.FTZ R25, R0, R25, R11 ;  /* 0x0000001900197223 */ /* 0x000fe2000001000b */
[----:B------:R-:W-:Y:S01]  /*13130*/  IMAD.U32 R0, R85, 0x10000, RZ ;  /* 0x0001000055007824 */ /* 0x000fe200078e00ff */
[----:B------:R-:W-:Y:S01]  /*13140*/  LOP3.LUT R11, R90, 0xffff0000, RZ, 0xc0, !PT ;  /* 0xffff00005a0b7812 */ /* 0x000fe200078ec0ff */
[----:B------:R-:W-:Y:S01]  /*13150*/  FMUL.FTZ R28, R20, R21 ;  /* 0x00000015141c7220 */ /* 0x000fe20000410000 */
[----:B------:R-:W-:Y:S01]  /*13160*/  FMUL.FTZ R13, R12, R5 ;  /* 0x000000050c0d7220 */ /* 0x000fe20000410000 */
[-C--:B------:R-:W-:Y:S01]  /*13170*/  FMUL.FTZ R20, R20, R0.reuse ;  /* 0x0000000014147220 */ /* 0x080fe20000410000 */
[----:B------:R-:W-:Y:S01]  /*13180*/  LOP3.LUT R89, R89, 0xffff0000, RZ, 0xc0, !PT ;  /* 0xffff000059597812 */ /* 0x000fe200078ec0ff */
[----:B------:R-:W-:Y:S01]  /*13190*/  FFMA.FTZ R28, R9, R0, -R28 ;  /* 0x00000000091c7223 */ /* 0x000fe2000001081c */
[----:B------:R-:W-:Y:S01]  /*131a0*/  LOP3.LUT R85, R85, 0xffff0000, RZ, 0xc0, !PT ;  /* 0xffff000055557812 */ /* 0x000fe200078ec0ff */
[----:B------:R-:W-:Y:S01]  /*131b0*/  FFMA.FTZ R20, R9, R21, R20 ;  /* 0x0000001509147223 */ /* 0x000fe20000010014 */
[-C--:B------:R-:W-:Y:S01]  /*131c0*/  FMUL.FTZ R9, R12, R11.reuse ;  /* 0x0000000b0c097220 */ /* 0x080fe20000410000 */
[----:B------:R-:W-:Y:S01]  /*131d0*/  FFMA.FTZ R12, R4, R11, R13 ;  /* 0x0000000b040c7223 */ /* 0x000fe2000001000d */
[C---:B------:R-:W-:Y:S01]  /*131e0*/  FMUL.FTZ R21, R24.reuse, R91 ;  /* 0x0000005b18157220 */ /* 0x040fe20000410000 */
[----:B------:R-:W-:Y:S01]  /*131f0*/  FMUL.FTZ R24, R24, R87 ;  /* 0x0000005718187220 */ /* 0x000fe20000410000 */
[----:B------:R-:W-:Y:S01]  /*13200*/  FFMA.FTZ R0, R4, R5, -R9 ;  /* 0x0000000504007223 */ /* 0x000fe20000010809 */
[C---:B------:R-:W-:Y:S01]  /*13210*/  IMAD.U32 R9, R88.reuse, 0x10000, RZ ;  /* 0x0001000058097824 */ /* 0x040fe200078e00ff */
[----:B------:R-:W-:Y:S01]  /*13220*/  LOP3.LUT R88, R88, 0xffff0000, RZ, 0xc0, !PT ;  /* 0xffff000058587812 */ /* 0x000fe200078ec0ff */
[C---:B------:R-:W-:Y:S01]  /*13230*/  IMAD.U32 R5, R84.reuse, 0x10000, RZ ;  /* 0x0001000054057824 */ /* 0x040fe200078e00ff */
[----:B------:R-:W-:Y:S01]  /*13240*/  LOP3.LUT R84, R84, 0xffff0000, RZ, 0xc0, !PT ;  /* 0xffff000054547812 */ /* 0x000fe200078ec0ff */
[----:B------:R-:W-:Y:S01]  /*13250*/  FMUL.FTZ R11, R14, R9 ;  /* 0x000000090e0b7220 */ /* 0x000fe20000410000 */
[----:B------:R-:W-:Y:S01]  /*13260*/  FFMA.FTZ R21, R8, R87, -R21 ;  /* 0x0000005708157223 */ /* 0x000fe20000010815 */
[-C--:B------:R-:W-:Y:S01]  /*13270*/  FMUL.FTZ R13, R14, R5.reuse ;  /* 0x000000050e0d7220 */ /* 0x080fe20000410000 */
[C---:B------:R-:W-:Y:S01]  /*13280*/  FMUL.FTZ R4, R15.reuse, R88 ;  /* 0x000000580f047220 */ /* 0x040fe20000410000 */
[----:B------:R-:W-:Y:S01]  /*13290*/  FFMA.FTZ R11, R6, R5, -R11 ;  /* 0x00000005060b7223 */ /* 0x000fe2000001080b */
[-C--:B------:R-:W-:Y:S01]  /*132a0*/  FMUL.FTZ R15, R15, R84.reuse ;  /* 0x000000540f0f7220 */ /* 0x080fe20000410000 */
[C---:B------:R-:W-:Y:S01]  /*132b0*/  FMUL.FTZ R5, R26.reuse, R89 ;  /* 0x000000591a057220 */ /* 0x040fe20000410000 */
[----:B------:R-:W-:Y:S01]  /*132c0*/  FMUL.FTZ R26, R26, R85 ;  /* 0x000000551a1a7220 */ /* 0x000fe20000410000 */
[----:B------:R-:W-:Y:S01]  /*132d0*/  FFMA.FTZ R13, R6, R9, R13 ;  /* 0x00000009060d7223 */ /* 0x000fe2000001000d */
[C---:B------:R-:W-:Y:S01]  /*132e0*/  FFMA.FTZ R6, R7.reuse, R84, -R4 ;  /* 0x0000005407067223 */ /* 0x040fe20000010804 */
[----:B------:R-:W-:Y:S01]  /*132f0*/  FFMA.FTZ R88, R7, R88, R15 ;  /* 0x0000005807587223 */ /* 0x000fe2000001000f */
        /* <DEDUP_REMOVED lines=13> */
.L_x_1716:
[----:B------:R-:W-:Y:S05]  /*133d0*/  BSYNC B0 ;  /* 0x0000000000007941 */ /* 0x000fea0003800000 */
.L_x_1676:
        /* <DEDUP_REMOVED lines=8> */
.L_x_1673:
[----:B------:R-:W-:-:S13]  /*13460*/  ISETP.NE.AND P0, PT, R225, 0x3, PT ;  /* 0x00000003e100780c */ /* 0x000fda0003f05270 */
[----:B------:R-:W-:Y:S05]  /*13470*/  @!P0 BRA `(.L_x_1751) ;  /* 0x0000000000048947 */ /* 0x000fea0003800000 */
[----:B------:R-:W-:Y:S01]  /*13480*/  BPT.TRAP 0x1 ;  /* 0x000000040000795c */ /* 0x000fe20000300000 */
.L_x_1751:
[----:B------:R-:W-:Y:S01]  /*13490*/  IMAD R58, R202, 0x8, R18 ;  /* 0x00000008ca3a7824 */ /* 0x000fe200078e0212 */
[----:B01-3--:R-:W-:-:S04]  /*134a0*/  SHF.L.U32 R3, R203, 0x1f, RZ ;  /* 0x0000001fcb037819 */ /* 0x00bfc800000006ff */
[----:B------:R0:W1:Y:S01]  /*134b0*/  SYNCS.PHASECHK.TRANS64.TRYWAIT P1, [R58+URZ+0x30830], R3 ;  /* 0x030830033a0075a7 */ /* 0x000062000802017f */
[----:B------:R-:W-:Y:S05]  /*134c0*/  @!P0 BRA `(.L_x_1752) ;  /* 0x0000000000048947 */ /* 0x000fea0003800000 */
[----:B------:R-:W-:Y:S01]  /*134d0*/  BPT.TRAP 0x1 ;  /* 0x000000040000795c */ /* 0x000fe20000300000 */
.L_x_1752:
[----:B------:R-:W-:Y:S01]  /*134e0*/  VIADD R0, R18, 0x20400 ;  /* 0x0002040012007836 */ /* 0x000fe20000000000 */
[----:B------:R-:W-:Y:S01]  /*134f0*/  LOP3.LUT R6, R2, 0x10000, RZ, 0xfc, !PT ;  /* 0x0001000002067812 */ /* 0x000fe200078efcff */
[----:B------:R-:W-:-:S03]  /*13500*/  IMAD.MOV.U32 R7, RZ, RZ, 0x40000040 ;  /* 0x40000040ff077424 */ /* 0x000fc600078e00ff */
[----:B------:R-:W-:-:S04]  /*13510*/  SHF.R.U32.HI R0, RZ, 0x4, R0 ;  /* 0x00000004ff007819 */ /* 0x000fc80000011600 */
[----:B------:R-:W-:-:S04]  /*13520*/  LOP3.LUT R0, R0, 0x3fff, RZ, 0xc0, !PT ;  /* 0x00003fff00007812 */ /* 0x000fc800078ec0ff */
[----:B------:R-:W-:-:S05]  /*13530*/  LOP3.LUT R0, R0, 0x10000, RZ, 0xfc, !PT ;  /* 0x0001000000007812 */ /* 0x000fca00078efcff */
[----:B------:R3:W-:Y:S01]  /*13540*/  STL [R1+0x40], R0 ;  /* 0x0000400001007387 */ /* 0x0007e20000100800 */
[----:B-1----:R-:W-:Y:S05]  /*13550*/  @P1 BRA `(.L_x_1753) ;  /* 0x0000000000081947 */ /* 0x002fea0003800000 */
[----:B------:R-:W1:Y:S02]  /*13560*/  SYNCS.PHASECHK.TRANS64.TRYWAIT P1, [R58+URZ+0x30830], R3 ;  /* 0x030830033a0075a7 */ /* 0x000e64000802017f */
[----:B-1----:R-:W-:Y:S05]  /*13570*/  @!P1 BRA `(.L_x_1754) ;  /* 0x0000018c00849947 */ /* 0x002fea0003800000 */
.L_x_1753:
[----:B---3--:R-:W3:Y:S01]  /*13580*/  LDL R0, [R1+0x40] ;  /* 0x0000400001007983 */ /* 0x008ee20000100800 */
[----:B01----:R-:W-:Y:S01]  /*13590*/  IMAD.MOV.U32 R3, RZ, RZ, 0x40000040 ;  /* 0x40000040ff037424 */ /* 0x003fe200078e00ff */
[----:B------:R-:W-:Y:S05]  /*135a0*/  WARPSYNC.ALL ;  /* 0x0000000000007948 */ /* 0x000fea0003800000 */
[C---:B------:R-:W-:Y:S01]  /*135b0*/  R2UR UR4, R6.reuse ;  /* 0x00000000060472ca */ /* 0x040fe200000e0000 */
[----:B--2-45:R-:W-:Y:S01]  /*135c0*/  WARPGROUP.ARRIVE ;  /* 0x00000000000079c5 */ /* 0x034fe20000000000 */
[----:B------:R-:W-:Y:S01]  /*135d0*/  R2UR UR5, R7 ;  /* 0x00000000070572ca */ /* 0x000fe200000e0000 */
[----:B------:R-:W-:Y:S01]  /*135e0*/  VIADD R62, R6, 0x2 ;  /* 0x00000002063e7836 */ /* 0x000fe20000000000 */
[----:B------:R-:W-:Y:S01]  /*135f0*/  R2UR UR7, R3 ;  /* 0x00000000030772ca */ /* 0x000fe200000e0000 */
[----:B------:R-:W-:-:S02]  /*13600*/  IMAD.MOV.U32 R63, RZ, RZ, 0x40000040 ;  /* 0x40000040ff3f7424 */ /* 0x000fc400078e00ff */
[----:B------:R-:W-:Y:S02]  /*13610*/  IMAD.MOV.U32 R5, RZ, RZ, 0x40000040 ;  /* 0x40000040ff057424 */ /* 0x000fe400078e00ff */
[C---:B------:R-:W-:Y:S01]  /*13620*/  VIADD R60, R6.reuse, 0x4 ;  /* 0x00000004063c7836 */ /* 0x040fe20000000000 */
[----:B------:R0:W-:Y:S01]  /*13630*/  STL.64 [R1+0x38], R62 ;  /* 0x0000383e01007387 */ /* 0x0001e20000100a00 */
[----:B------:R-:W-:Y:S02]  /*13640*/  IMAD.MOV.U32 R61, RZ, RZ, 0x40000040 ;  /* 0x40000040ff3d7424 */ /* 0x000fe400078e00ff */
[C---:B------:R-:W-:Y:S02]  /*13650*/  VIADD R56, R6.reuse, 0x6 ;  /* 0x0000000606387836 */ /* 0x040fe40000000000 */
[----:B------:R-:W-:Y:S01]  /*13660*/  IMAD.MOV.U32 R57, RZ, RZ, 0x40000040 ;  /* 0x40000040ff397424 */ /* 0x000fe200078e00ff */
[----:B------:R0:W-:Y:S01]  /*13670*/  STL.64 [R1+0x30], R60 ;  /* 0x0000303c01007387 */ /* 0x0001e20000100a00 */
[----:B------:R-:W-:-:S02]  /*13680*/  VIADD R12, R6, 0x400 ;  /* 0x00000400060c7836 */ /* 0x000fc40000000000 */
[----:B------:R-:W-:Y:S01]  /*13690*/  IMAD.MOV.U32 R13, RZ, RZ, 0x40000040 ;  /* 0x40000040ff0d7424 */ /* 0x000fe200078e00ff */
[----:B------:R0:W-:Y:S01]  /*136a0*/  STL.64 [R1+0x28], R56 ;  /* 0x0000283801007387 */ /* 0x0001e20000100a00 */
[C---:B------:R-:W-:Y:S02]  /*136b0*/  VIADD R216, R6.reuse, 0x402 ;  /* 0x0000040206d87836 */ /* 0x040fe40000000000 */
[----:B------:R-:W-:Y:S01]  /*136c0*/  IMAD.MOV.U32 R217, RZ, RZ, 0x40000040 ;  /* 0x40000040ffd97424 */ /* 0x000fe200078e00ff */
[----:B------:R0:W-:Y:S01]  /*136d0*/  STL.64 [R1+0x20], R12 ;  /* 0x0000200c01007387 */ /* 0x0001e20000100a00 */
[C---:B------:R-:W-:Y:S02]  /*136e0*/  VIADD R214, R6.reuse, 0x404 ;  /* 0x0000040406d67836 */ /* 0x040fe40000000000 */
[----:B------:R-:W-:Y:S02]  /*136f0*/  IMAD.MOV.U32 R215, RZ, RZ, 0x40000040 ;  /* 0x40000040ffd77424 */ /* 0x000fe400078e00ff */
[----:B------:R-:W-:-:S02]  /*13700*/  VIADD R212, R6, 0x406 ;  /* 0x0000040606d47836 */ /* 0x000fc40000000000 */
[----:B------:R-:W-:Y:S02]  /*13710*/  IMAD.MOV.U32 R213, RZ, RZ, 0x40000040 ;  /* 0x40000040ffd57424 */ /* 0x000fe400078e00ff */
[C---:B------:R-:W-:Y:S02]  /*13720*/  VIADD R210, R6.reuse, 0x800 ;  /* 0x0000080006d27836 */ /* 0x040fe40000000000 */
[----:B------:R-:W-:Y:S02]  /*13730*/  IMAD.MOV.U32 R211, RZ, RZ, 0x40000040 ;  /* 0x40000040ffd37424 */ /* 0x000fe400078e00ff */
        /* <DEDUP_REMOVED lines=12> */
[----:B------:R-:W-:Y:S02]  /*13800*/  VIADD R8, R6, 0xc06 ;  /* 0x00000c0606087836 */ /* 0x000fe40000000000 */
[----:B------:R-:W-:Y:S02]  /*13810*/  IMAD.MOV.U32 R9, RZ, RZ, 0x40000040 ;  /* 0x40000040ff097424 */ /* 0x000fe400078e00ff */
[----:B------:R-:W-:-:S02]  /*13820*/  IMAD.MOV.U32 R3, RZ, RZ, 0x40000040 ;  /* 0x40000040ff037424 */ /* 0x000fc400078e00ff */
[----:B---3--:R-:W-:-:S04]  /*13830*/  IMAD R2, R202, 0x800, R0 ;  /* 0x00000800ca027824 */ /* 0x008fc800078e0200 */
[C---:B------:R-:W-:Y:S01]  /*13840*/  VIADD R4, R2.reuse, 0x2 ;  /* 0x0000000202047836 */ /* 0x040fe20000000000 */
[----:B------:R-:W-:-:S13]  /*13850*/  R2UR UR6, R2 ;  /* 0x00000000020672ca */ /* 0x000fda00000e0000 */
[----:B------:R-:W-:Y:S01]  /*13860*/  HGMMA.64x64x16.F32.BF16 R24, gdesc[UR4], RZ, !UPT, gsb0 ;  /* 0x00e00000041879f0 */ /* 0x000fe2000c0018ff */
[----:B------:R-:W-:Y:S02]  /*13870*/  R2UR UR4, R62 ;  /* 0x000000003e0472ca */ /* 0x000fe400000e0000 */
[----:B------:R-:W-:Y:S02]  /*13880*/  R2UR UR5, R63 ;  /* 0x000000003f0572ca */ /* 0x000fe400000e0000 */
[----:B------:R-:W-:Y:S01]  /*13890*/  R2UR UR6, R4 ;  /* 0x00000000040672ca */ /* 0x000fe200000e0000 */
[----:B------:R-:W-:Y:S01]  /*138a0*/  VIADD R4, R2, 0x4 ;  /* 0x0000000402047836 */ /* 0x000fe20000000000 */
[----:B------:R-:W-:Y:S01]  /*138b0*/  R2UR UR7, R5 ;  /* 0x00000000050772ca */ /* 0x000fe200000e0000 */
[----:B------:R-:W-:Y:S01]  /*138c0*/  IMAD.MOV.U32 R5, RZ, RZ, 0x40000040 ;  /* 0x40000040ff057424 */ /* 0x000fe200078e00ff */
[----:B------:R-:W-:Y:S02]  /*138d0*/  WARPGROUP.DEPBAR.LE gsb0, 0x0 ;  /* 0x00008000000079c5 */ /* 0x000fe40000010000 */
[----:B------:R-:W-:-:S09]  /*138e0*/  WARPGROUP.ARRIVE ;  /* 0x00000000000079c5 */ /* 0x000fd20000000000 */
[----:B------:R-:W-:Y:S01]  /*138f0*/  HGMMA.64x64x16.F32.BF16 R24, gdesc[UR4], R24, gsb0 ;  /* 0x00e00000041879f0 */ /* 0x000fe20008001818 */
        /* <DEDUP_REMOVED lines=102> */
[C---:B------:R-:W-:Y:S01]  /*13f60*/  VIADD R4, R2.reuse, 0x604 ;  /* 0x0000060402047836 */ /* 0x040fe20000000000 */
[----:B------:R-:W-:Y:S01]  /*13f70*/  R2UR UR7, R5 ;  /* 0x00000000050772ca */ /* 0x000fe200000e0000 */
[----:B------:R-:W-:Y:S02]  /*13f80*/  IMAD.MOV.U32 R5, RZ, RZ, 0x40000040 ;  /* 0x40000040ff057424 */ /* 0x000fe400078e00ff */
[----:B------:R-:W-:Y:S01]  /*13f90*/  VIADD R2, R2, 0x606 ;  /* 0x0000060602027836 */ /* 0x000fe20000000000 */
[----:B------:R-:W-:-:S02]  /*13fa0*/  WARPGROUP.DEPBAR.LE gsb0, 0x0 ;  /* 0x00008000000079c5 */ /* 0x000fc40000010000 */
[----:B------:R-:W-:-:S07]  /*13fb0*/  WARPGROUP.ARRIVE ;  /* 0x00000000000079c5 */ /* 0x000fce0000000000 */
[----:B------:R-:W-:Y:S01]  /*13fc0*/  HGMMA.64x64x16.F32.BF16 R24, gdesc[UR4], R24, gsb0 ;  /* 0x00e00000041879f0 */ /* 0x000fe20008001818 */
[----:B------:R-:W-:Y:S02]  /*13fd0*/  R2UR UR4, R10 ;  /* 0x000000000a0472ca */ /* 0x000fe400000e0000 */
[----:B------:R-:W-:Y:S02]  /*13fe0*/  R2UR UR5, R11 ;  /* 0x000000000b0572ca */ /* 0x000fe400000e0000 */
[----:B------:R-:W-:Y:S02]  /*13ff0*/  R2UR UR6, R4 ;  /* 0x00000000040672ca */ /* 0x000fe400000e0000 */
[----:B------:R-:W-:Y:S01]  /*14000*/  R2UR UR7, R5 ;  /* 0x00000000050772ca */ /* 0x000fe200000e0000 */
[----:B------:R-:W-:Y:S02]  /*14010*/  WARPGROUP.DEPBAR.LE gsb0, 0x0 ;  /* 0x00008000000079c5 */ /* 0x000fe40000010000 */
[----:B------:R-:W-:-:S10]  /*14020*/  WARPGROUP.ARRIVE ;  /* 0x00000000000079c5 */ /* 0x000fd40000000000 */
[----:B------:R-:W-:Y:S01]  /*14030*/  HGMMA.64x64x16.F32.BF16 R24, gdesc[UR4], R24, gsb0 ;  /* 0x00e00000041879f0 */ /* 0x000fe20008001818 */
[----:B------:R-:W-:Y:S02]  /*14040*/  R2UR UR4, R8 ;  /* 0x00000000080472ca */ /* 0x000fe400000e0000 */
[----:B------:R-:W-:Y:S02]  /*14050*/  R2UR UR5, R9 ;  /* 0x00000000090572ca */ /* 0x000fe400000e0000 */
[----:B------:R-:W-:Y:S02]  /*14060*/  R2UR UR6, R2 ;  /* 0x00000000020672ca */ /* 0x000fe400000e0000 */
[----:B------:R-:W-:Y:S01]  /*14070*/  R2UR UR7, R3 ;  /* 0x00000000030772ca */ /* 0x000fe200000e0000 */
[----:B------:R-:W-:Y:S02]  /*14080*/  WARPGROUP.DEPBAR.LE gsb0, 0x0 ;  /* 0x00008000000079c5 */ /* 0x000fe40000010000 */
[----:B------:R-:W-:-:S10]  /*14090*/  WARPGROUP.ARRIVE ;  /* 0x00000000000079c5 */ /* 0x000fd40000000000 */
[----:B------:R-:W-:Y:S03]  /*140a0*/  HGMMA.64x64x16.F32.BF16 R24, gdesc[UR4], R24, gsb0 ;  /* 0x00e00000041879f0 */ /* 0x000fe60008001818 */
[----:B------:R-:W-:Y:S02]  /*140b0*/  WARPGROUP.DEPBAR.LE gsb0, 0x0 ;  /* 0x00008000000079c5 */ /* 0x000fe40000010000 */
[----:B0-----:R-:W-:Y:S05]  /*140c0*/  @!P0 BRA `(.L_x_1755) ;  /* 0x0000000000048947 */ /* 0x001fea0003800000 */
[----:B------:R-:W-:Y:S01]  /*140d0*/  BPT.TRAP 0x1 ;  /* 0x000000040000795c */ /* 0x000fe20000300000 */
.L_x_1755:
[----:B------:R-:W2:Y:S01]  /*140e0*/  LDL R12, [R1+0x60] ;  /* 0x00006000010c7983 */ /* 0x000ea20000100800 */
[----:B------:R-:W0:Y:S01]  /*140f0*/  LDC R74, c[0x0][0x448] ;  /* 0x00011200ff4a7b82 */ /* 0x000e220000000800 */
[----:B------:R-:W-:Y:S02]  /*14100*/  ULDC UR4, c[0x0][0x9d8] ;  /* 0x0002760000047ab9 */ /* 0x000fe40000000800 */
[----:B------:R-:W2:Y:S04]  /*14110*/  LDL R72, [R1+0x48] ;  /* 0x0000480001487983 */ /* 0x000ea80000100800 */
[----:B------:R-:W3:Y:S04]  /*14120*/  LDL R76, [R1+0xc] ;  /* 0x00000c00014c7983 */ /* 0x000ee80000100800 */
[----:B------:R-:W4:Y:S01]  /*14130*/  LDL R64, [R1+0x8] ;  /* 0x0000080001407983 */ /* 0x000f220000100800 */
[----:B0-----:R-:W-:Y:S01]  /*14140*/  ISETP.NE.AND P1, PT, R74, 0x1, PT ;  /* 0x000000014a00780c */ /* 0x001fe20003f25270 */
[----:B------:R-:W-:-:S12]  /*14150*/  FMUL.FTZ R0, R26, UR4 ;  /* 0x000000041a007c20 */ /* 0x000fd80008410000 */
[----:B------:R-:W0:Y:S08]  /*14160*/  @P1 LDC R13, c[0x0][0x44c] ;  /* 0x00011300ff0d1b82 */ /* 0x000e300000000800 */
[----:B------:R-:W1:Y:S01]  /*14170*/  @P1 LDC R26, c[0x0][0x450] ;  /* 0x00011400ff1a1b82 */ /* 0x000e620000000800 */
[----:B------:R-:W-:-:S04]  /*14180*/  FMUL.FTZ R25, R25, UR4 ;  /* 0x0000000419197c20 */ /* 0x000fc80008410000 */
[----:B------:R5:W0:Y:S02]  /*14190*/  MUFU.TANH R57, R25 ;  /* 0x0000001900397308 */ /* 0x000a240000002400 */
[----:B-----5:R-:W-:Y:S01]  /*141a0*/  FMUL.FTZ R25, R34, UR4 ;  /* 0x0000000422197c20 */ /* 0x020fe20008410000 */
[----:B------:R-:W-:Y:S01]  /*141b0*/  FMUL.FTZ R28, R28, UR4 ;  /* 0x000000041c1c7c20 */ /* 0x000fe20008410000 */
[----:B------:R-:W-:Y:S01]  /*141c0*/  FMUL.FTZ R43, R43, UR4 ;  /* 0x000000042b2b7c20 */ /* 0x000fe20008410000 */
[----:B------:R-:W-:-:S03]  /*141d0*/  FMUL.FTZ R47, R47, UR4 ;  /* 0x000000042f2f7c20 */ /* 0x000fc60008410000 */
[----:B------:R5:W0:Y:S01]  /*141e0*/  MUFU.TANH R59, R28 ;  /* 0x0000001c003b7308 */ /* 0x000a220000002400 */
[----:B------:R-:W-:Y:S01]  /*141f0*/  FMUL.FTZ R29, R29, UR4 ;  /* 0x000000041d1d7c20 */ /* 0x000fe20008410000 */
[----:B------:R-:W-:Y:S01]  /*14200*/  FMUL.FTZ R32, R32, UR4 ;  /* 0x0000000420207c20 */ /* 0x000fe20008410000 */
[----:B------:R-:W-:Y:S01]  /*14210*/  FMUL.FTZ R56, R24, UR4 ;  /* 0x0000000418387c20 */ /* 0x000fe20008410000 */
[----:B-----5:R-:W-:-:S04]  /*14220*/  IMAD.MOV.U32 R28, RZ, RZ, -0x40 ;  /* 0xffffffc0ff1c7424 */ /* 0x020fc800078e00ff */
[----:B------:R-:W0:Y:S01]  /*14230*/  MUFU.TANH R62, R43 ;  /* 0x0000002b003e7308 */ /* 0x000e220000002400 */
[----:B------:R-:W-:Y:S01]  /*14240*/  FMUL.FTZ R24, R31, UR4 ;  /* 0x000000041f187c20 */ /* 0x000fe20008410000 */
[----:B------:R-:W-:Y:S01]  /*14250*/  LOP3.LUT R22, R22, 0xffffffbf, RZ, 0xc0, !PT ;  /* 0xffffffbf16167812 */ /* 0x000fe200078ec0ff */
[----:B------:R-:W-:-:S05]  /*14260*/  FMUL.FTZ R4, R30, UR4 ;  /* 0x000000041e047c20 */ /* 0x000fca0008410000 */
[----:B------:R5:W0:Y:S01]  /*14270*/  MUFU.TANH R63, R47 ;  /* 0x0000002f003f7308 */ /* 0x000a220000002400 */
[----:B------:R-:W-:Y:S01]  /*14280*/  FMUL.FTZ R2, R27, UR4 ;  /* 0x000000041b027c20 */ /* 0x000fe20008410000 */
[----:B------:R-:W-:Y:S01]  /*14290*/  FMUL.FTZ R33, R33, UR4 ;  /* 0x0000000421217c20 */ /* 0x000fe20008410000 */
[----:B------:R-:W-:Y:S01]  /*142a0*/  FMUL.FTZ R30, R35, UR4 ;  /* 0x00000004231e7c20 */ /* 0x000fe20008410000 */
[----:B------:R-:W-:Y:S01]  /*142b0*/  FMUL.FTZ R37, R37, UR4 ;  /* 0x0000000425257c20 */ /* 0x000fe20008410000 */
[----:B-----5:R-:W-:-:S03]  /*142c0*/  IMAD R47, R97, R28, 0x40 ;  /* 0x00000040612f7424 */ /* 0x020fc600078e021c */
[----:B------:R5:W0:Y:S01]  /*142d0*/  MUFU.TANH R60, R29 ;  /* 0x0000001d003c7308 */ /* 0x000a220000002400 */
[----:B------:R-:W-:Y:S01]  /*142e0*/  FMUL.FTZ R40, R40, UR4 ;  /* 0x0000000428287c20 */ /* 0x000fe20008410000 */
[----:B------:R-:W-:Y:S01]  /*142f0*/  FMUL.FTZ R41, R41, UR4 ;  /* 0x0000000429297c20 */ /* 0x000fe20008410000 */
[----:B------:R-:W-:Y:S01]  /*14300*/  FMUL.FTZ R42, R42, UR4 ;  /* 0x000000042a2a7c20 */ /* 0x000fe20008410000 */
[----:B------:R-:W-:Y:S01]  /*14310*/  FMUL.FTZ R45, R45, UR4 ;  /* 0x000000042d2d7c20 */ /* 0x000fe20008410000 */
[----:B------:R-:W-:Y:S01]  /*14320*/  FMUL.FTZ R46, R46, UR4 ;  /* 0x000000042e2e7c20 */ /* 0x000fe20008410000 */
[----:B------:R-:W-:Y:S01]  /*14330*/  FMUL.FTZ R48, R48, UR4 ;  /* 0x0000000430307c20 */ /* 0x000fe20008410000 */
[----:B------:R-:W-:Y:S01]  /*14340*/  FMUL.FTZ R49, R49, UR4 ;  /* 0x0000000431317c20 */ /* 0x000fe20008410000 */
[----:B------:R1:W0:Y:S01]  /*14350*/  MUFU.TANH R31, R32 ;  /* 0x00000020001f7308 */ /* 0x0002220000002400 */
[----:B-----5:R-:W-:Y:S02]  /*14360*/  VIADD R29, R47, 0x1 ;  /* 0x000000012f1d7836 */ /* 0x020fe40000000000 */
[----:B------:R-:W-:Y:S01]  /*14370*/  FMUL.FTZ R5, R50, UR4 ;  /* 0x0000000432057c20 */ /* 0x000fe20008410000 */
[----:B------:R-:W-:Y:S01]  /*14380*/  FMUL.FTZ R3, R51, UR4 ;  /* 0x0000000433037c20 */ /* 0x000fe20008410000 */
[----:B------:R-:W-:Y:S01]  /*14390*/  FMUL.FTZ R52, R52, UR4 ;  /* 0x0000000434347c20 */ /* 0x000fe20008410000 */
[----:B------:R-:W-:Y:S01]  /*143a0*/  FMUL.FTZ R53, R53, UR4 ;  /* 0x0000000435357c20 */ /* 0x000fe20008410000 */
[----:B------:R-:W-:Y:S01]  /*143b0*/  FMUL.FTZ R28, R55, UR4 ;  /* 0x00000004371c7c20 */ /* 0x000fe20008410000 */
[----:B------:R-:W-:Y:S01]  /*143c0*/  @P1 LOP3.LUT R22, R22, 0x40, RZ, 0xfc, !PT ;  /* 0x0000004016161812 */ /* 0x000fe200078efcff */
[----:B-1----:R-:W-:Y:S01]  /*143d0*/  FMUL.FTZ R32, R38, UR4 ;  /* 0x0000000426207c20 */ /* 0x002fe20008410000 */
[----:B------:R-:W-:Y:S01]  /*143e0*/  FMUL.FTZ R36, R36, UR4 ;  /* 0x0000000424247c20 */ /* 0x000fe20008410000 */
[----:B------:R-:W-:Y:S01]  /*143f0*/  FMUL.FTZ R39, R39, UR4 ;  /* 0x0000000427277c20 */ /* 0x000fe20008410000 */
[----:B------:R-:W-:Y:S01]  /*14400*/  FMUL.FTZ R44, R44, UR4 ;  /* 0x000000042c2c7c20 */ /* 0x000fe20008410000 */
[----:B------:R-:W-:Y:S01]  /*14410*/  FMUL.FTZ R54, R54, UR4 ;  /* 0x0000000436367c20 */ /* 0x000fe20008410000 */
[----:B------:R-:W-:Y:S01]  /*14420*/  ULDC UR4, c[0x0][0x9dc] ;  /* 0x0002770000047ab9 */ /* 0x000fe20000000800 */
[----:B------:R-:W1:Y:S01]  /*14430*/  MUFU.TANH R56, R56 ;  /* 0x0000003800387308 */ /* 0x000e620000002400 */
[----:B------:R-:W-:-:S07]  /*14440*/  ULOP3.LUT UR5, URZ, UR4, URZ, 0x33, !UPT ;  /* 0x000000043f057292 */ /* 0x000fce000f8e333f */
        /* <DEDUP_REMOVED lines=18> */
[----:B--2---:R-:W-:-:S04]  /*14570*/  IMAD.IADD R12, R12, 0x1, R72 ;  /* 0x000000010c0c7824 */ /* 0x004fc800078e0248 */
[----:B0-----:R-:W-:-:S04]  /*14580*/  @P1 IMAD.HI.U32 R13, R12, R13, RZ ;  /* 0x0000000d0c0d1227 */ /* 0x001fc800078e00ff */
[----:B------:R-:W-:Y:S01]  /*14590*/  IMAD.MOV.U32 R34, RZ, RZ, R12 ;  /* 0x000000ffff227224 */ /* 0x000fe200078e000c */
[----:B------:R-:W-:Y:S02]  /*145a0*/  @P1 SHF.R.U32.HI R34, RZ, R26, R13 ;  /* 0x0000001aff221219 */ /* 0x000fe4000001160d */
[----:B------:R-:W0:Y:S03]  /*145b0*/  LDC.64 R12, c[0x0][0x9e0] ;  /* 0x00027800ff0c7b82 */ /* 0x000e260000000a00 */
[----:B------:R-:W2:Y:S01]  /*145c0*/  SHFL.IDX PT, R43, R34, RZ, 0x1c1f ;  /* 0x001c1fff222b7589 */ /* 0x000ea200000e0000 */
[----:B------:R-:W-:Y:S02]  /*145d0*/  VIADD R26, R58, 0x30840 ;  /* 0x000308403a1a7836 */ /* 0x000fe40000000000 */
[----:B---3--:R-:W-:Y:S01]  /*145e0*/  IMAD R29, R76, -0x2, R29 ;  /* 0xfffffffe4c1d7824 */ /* 0x008fe200078e021d */
[----:B------:R-:W3:Y:S02]  /*145f0*/  MUFU.TANH R52, R52 ;  /* 0x0000003400347308 */ /* 0x000ee40000002400 */
[----:B----4-:R-:W-:-:S02]  /*14600*/  PRMT R27, R64, 0x654, R26 ;  /* 0x00000654401b7816 */ /* 0x010fc4000000001a */
[----:B------:R-:W-:Y:S02]  /*14610*/  IADD3 R29, -R218, R29, R220 ;  /* 0x0000001dda1d7210 */ /* 0x000fe40007ffe1dc */
[----:B------:R4:W-:Y:S02]  /*14620*/  SYNCS.ARRIVE.TRANS64.RED.A1T0 RZ, [R27+URZ], RZ ;  /* 0x000000ff1bff79a7 */ /* 0x0009e4000810043f */
[----:B------:R-:W0:Y:S02]  /*14630*/  MUFU.TANH R53, R53 ;  /* 0x0000003500357308 */ /* 0x000e240000002400 */
[----:B0-----:R-:W-:-:S06]  /*14640*/  ISETP.GE.AND P1, PT, R13, 0x1, PT ;  /* 0x000000010d00780c */ /* 0x001fcc0003f26270 */
[----:B------:R-:W0:Y:S01]  /*14650*/  MUFU.TANH R28, R28 ;  /* 0x0000001c001c7308 */ /* 0x000e220000002400 */
[----:B----4-:R-:W-:Y:S01]  /*14660*/  IMAD.IADD R27, R220, 0x1, R47 ;  /* 0x00000001dc1b7824 */ /* 0x010fe200078e022f */
[----:B------:R-:W-:Y:S01]  /*14670*/  LOP3.LUT R22, R22, 0xffffffdf, RZ, 0xc0, !PT ;  /* 0xffffffdf16167812 */ /* 0x000fe200078ec0ff */
[----:B------:R-:W-:Y:S02]  /*14680*/  IMAD.IADD R51, R29, 0x1, R12 ;  /* 0x000000011d337824 */ /* 0x000fe400078e020c */
[----:B------:R-:W-:-:S03]  /*14690*/  IMAD R50, R76, -0x2, R27 ;  /* 0xfffffffe4c327824 */ /* 0x000fc600078e021b */
[----:B------:R4:W0:Y:S08]  /*146a0*/  MUFU.TANH R35, R36 ;  /* 0x0000002400237308 */ /* 0x0008300000002400 */
[----:B------:R5:W0:Y:S01]  /*146b0*/  MUFU.TANH R26, R54 ;  /* 0x00000036001a7308 */ /* 0x000a220000002400 */
[----:B----4-:R-:W-:Y:S01]  /*146c0*/  IMAD.U32 R36, RZ, RZ, UR5 ;  /* 0x00000005ff247e24 */ /* 0x010fe2000f8e00ff */
[----:B------:R-:W-:-:S04]  /*146d0*/  @P1 LOP3.LUT R22, R22, 0x20, RZ, 0xfc, !PT ;  /* 0x0000002016161812 */ /* 0x000fc800078efcff */
[----:B------:R4:W-:Y:S01]  /*146e0*/  STL [R1], R36 ;  /* 0x0000002401007387 */ /* 0x0009e20000100800 */
[----:B-----5:R-:W-:Y:S01]  /*146f0*/  VIADD R54, R29, UR5 ;  /* 0x000000051d367c36 */ /* 0x020fe20008000000 */
[----:B------:R-:W0:Y:S03]  /*14700*/  MUFU.TANH R61, R39 ;  /* 0x00000027003d7308 */ /* 0x000e260000002400 */
[----:B--2---:R-:W-:Y:S01]  /*14710*/  IMAD.IADD R29, R54, 0x1, R43 ;  /* 0x00000001361d7824 */ /* 0x004fe200078e022b */
[----:B----4-:R-:W-:-:S04]  /*14720*/  VIADDMNMX R36, R43, R51, R50, PT ;  /* 0x000000332b247246 */ /* 0x010fc80003800132 */
[----:B------:R2:W4:Y:S02]  /*14730*/  MUFU.TANH R39, R44 ;  /* 0x0000002c00277308 */ /* 0x0005240000002400 */
[----:B--2---:R-:W-:Y:S01]  /*14740*/  LEA R44, R97, 0xffffffc0, 0x6 ;  /* 0xffffffc0612c7811 */ /* 0x004fe200078e30ff */
[----:B01-3--:R-:W-:Y:S06]  /*14750*/  @!P1 BRA `(.L_x_1756) ;  /* 0x0000000000509947 */ /* 0x00bfec0003800000 */
[----:B------:R-:W-:Y:S01]  /*14760*/  IADD3 R27, -R218, R220, R43 ;  /* 0x000000dcda1b7210 */ /* 0x000fe20007ffe12b */
[----:B------:R-:W-:Y:S03]  /*14770*/  BSSY B0, `(.L_x_1757) ;  /* 0x000000e000007945 */ /* 0x000fe60003800000 */
[----:B------:R-:W-:-:S13]  /*14780*/  ISETP.GT.AND P1, PT, R27, -0x1, PT ;  /* 0xffffffff1b00780c */ /* 0x000fda0003f24270 */
        /* <DEDUP_REMOVED lines=8> */
.L_x_1758:
[----:B------:R-:W-:-:S13]  /*14810*/  ISETP.NE.AND P1, PT, R13, 0x1, PT ;  /* 0x000000010d00780c */ /* 0x000fda0003f25270 */
[----:B------:R-:W0:Y:S02]  /*14820*/  @P1 LDC.64 R64, c[0x0][0x9e8] ;  /* 0x00027a00ff401b82 */ /* 0x000e240000000a00 */
[----:B0-----:R-:W-:-:S05]  /*14830*/  @P1 IMAD.HI.U32 R38, R27, R64, RZ ;  /* 0x000000401b261227 */ /* 0x001fca00078e00ff */
[----:B------:R-:W-:-:S07]  /*14840*/  @P1 SHF.R.U32.HI R27, RZ, R65, R38 ;  /* 0x00000041ff1b1219 */ /* 0x000fce0000011626 */
.L_x_1759:
[----:B------:R-:W-:Y:S05]  /*14850*/  BSYNC B0 ;  /* 0x0000000000007941 */ /* 0x000fea0003800000 */
.L_x_1757:
[----:B------:R-:W-:-:S04]  /*14860*/  IMAD R27, R27, R13, -R44 ;  /* 0x0000000d1b1b7224 */ /* 0x000fc800078e0a2c */
[----:B------:R-:W-:-:S05]  /*14870*/  IMAD R38, R76, -0x2, R27 ;  /* 0xfffffffe4c267824 */ /* 0x000fca00078e021b */
[----:B------:R-:W-:Y:S02]  /*14880*/  VIMNMX R29, R29, R38, !PT ;  /* 0x000000261d1d7248 */ /* 0x000fe40007fe0100 */
[----:B------:R-:W-:-:S07]  /*14890*/  VIADDMNMX R36, R38, R13, R36, PT ;  /* 0x0000000d26247246 */ /* 0x000fce0003800124 */
.L_x_1756:
[C---:B------:R-:W-:Y:S02]  /*148a0*/  ISETP.GE.AND P2, PT, R47.reuse, 0x9, PT ;  /* 0x000000092f00780c */ /* 0x040fe40003f46270 */
[----:B------:R-:W-:Y:S02]  /*148b0*/  ISETP.GE.AND P1, PT, R47, 0x2, PT ;  /* 0x000000022f00780c */ /* 0x000fe40003f26270 */
[C---:B------:R-:W-:Y:S02]  /*148c0*/  ISETP.GT.AND P3, PT, R29.reuse, 0x8, !P2 ;  /* 0x000000081d00780c */ /* 0x040fe40005764270 */
[----:B------:R-:W-:Y:S02]  /*148d0*/  ISETP.GT.AND P4, PT, R29, 0x1, !P1 ;  /* 0x000000011d00780c */ /* 0x000fe40004f84270 */
[----:B------:R-:W-:Y:S02]  /*148e0*/  ISETP.LT.OR P3, PT, R36, 0x9, P3 ;  /* 0x000000092400780c */ /* 0x000fe40001f61670 */
[----:B------:R-:W-:-:S02]  /*148f0*/  ISETP.GE.AND P5, PT, R47, 0xa, PT ;  /* 0x0000000a2f00780c */ /* 0x000fc40003fa6270 */
[----:B------:R-:W-:Y:S02]  /*14900*/  FSEL R71, R59, -INF , !P3 ;  /* 0xff8000003b477808 */ /* 0x000fe40005800000 */
[C---:B------:R-:W-:Y:S02]  /*14910*/  ISETP.LT.OR P4, PT, R36.reuse, 0x2, P4 ;  /* 0x000000022400780c */ /* 0x040fe40002781670 */
[----:B------:R-:W-:Y:S02]  /*14920*/  ISETP.GT.AND P3, PT, R29, 0x9, !P5 ;  /* 0x000000091d00780c */ /* 0x000fe40006f64270 */
[----:B------:R-:W-:Y:S02]  /*14930*/  FSEL R67, R57, -INF , !P4 ;  /* 0xff80000039437808 */ /* 0x000fe40006000000 */
        /* <DEDUP_REMOVED lines=16> */
[----:B------:R-:W-:Y:S02]  /*14a40*/  ISETP.GE.AND P4, PT, R47, 0x1a, PT ;  /* 0x0000001a2f00780c */ /* 0x000fe40003f86270 */
[----:B------:R-:W-:Y:S02]  /*14a50*/  FSEL R79, R35, -INF , !P3 ;  /* 0xff800000234f7808 */ /* 0x000fe40005800000 */
[----:B------:R-:W-:Y:S02]  /*14a60*/  ISETP.GT.AND P3, PT, R29, 0x19, !P4 ;  /* 0x000000191d00780c */ /* 0x000fe40006764270 */
[----:B------:R-:W-:-:S02]  /*14a70*/  P2R R60, PR, RZ, 0x10 ;  /* 0x00000010ff3c7803 */ /* 0x000fc40000000000 */
[C---:B------:R-:W-:Y:S02]  /*14a80*/  ISETP.LT.OR P3, PT, R36.reuse, 0x1a, P3 ;  /* 0x0000001a2400780c */ /* 0x040fe40001f61670 */
[----:B------:R-:W-:Y:S02]  /*14a90*/  ISETP.GE.AND P4, PT, R47, 0x21, PT ;  /* 0x000000212f00780c */ /* 0x000fe40003f86270 */
[----:B------:R-:W-:Y:S02]  /*14aa0*/  FSEL R81, R37, -INF , !P3 ;  /* 0xff80000025517808 */ /* 0x000fe40005800000 */
[----:B------:R-:W-:Y:S01]  /*14ab0*/  ISETP.GT.AND P3, PT, R29, 0x20, !P4 ;  /* 0x000000201d00780c */ /* 0x000fe20006764270 */
[----:B------:R-:W0:Y:S01]  /*14ac0*/  SHFL.IDX PT, R37, R34, 0x1, 0x1c1f ;  /* 0x003c1f0022257f89 */ /* 0x000e2200000e0000 */
        /* <DEDUP_REMOVED lines=11> */
[----:B------:R-:W-:Y:S01]  /*14b80*/  ISETP.LT.OR P3, PT, R36, 0x29, P3 ;  /* 0x000000292400780c */ /* 0x000fe20001f61670 */
[----:B0-----:R-:W-:Y:S01]  /*14b90*/  IMAD.IADD R40, R54, 0x1, R37 ;  /* 0x0000000136287824 */ /* 0x001fe200078e0225 */
[----:B------:R-:W-:Y:S02]  /*14ba0*/  ISETP.GE.AND P4, PT, R47, 0x2a, PT ;  /* 0x0000002a2f00780c */ /* 0x000fe40003f86270 */
[----:B----4-:R-:W-:-:S02]  /*14bb0*/  FSEL R39, R39, -INF , !P3 ;  /* 0xff80000027277808 */ /* 0x010fc40005800000 */
        /* <DEDUP_REMOVED lines=15> */
[----:B------:R-:W-:Y:S02]  /*14cb0*/  ISETP.GE.AND P3, PT, R47, 0x39, PT ;  /* 0x000000392f00780c */ /* 0x000fe40003f66270 */
[----:B------:R-:W-:Y:S02]  /*14cc0*/  P2R R55, PR, RZ, 0x20 ;  /* 0x00000020ff377803 */ /* 0x000fe40000000000 */
[----:B------:R-:W-:-:S02]  /*14cd0*/  ISETP.GT.AND P4, PT, R29, 0x38, !P3 ;  /* 0x000000381d00780c */ /* 0x000fc40005f84270 */
[----:B------:R-:W-:Y:S02]  /*14ce0*/  ISETP.GE.AND P5, PT, R47, 0x3a, PT ;  /* 0x0000003a2f00780c */ /* 0x000fe40003fa6270 */
[----:B------:R-:W-:Y:S02]  /*14cf0*/  ISETP.LT.OR P4, PT, R36, 0x39, P4 ;  /* 0x000000392400780c */ /* 0x000fe40002781670 */
[----:B------:R-:W-:Y:S02]  /*14d00*/  VIADDMNMX R38, R37, R51, R50, PT ;  /* 0x0000003325267246 */ /* 0x000fe40003800132 */
[----:B------:R-:W-:Y:S02]  /*14d10*/  FSEL R27, R52, -INF , !P4 ;  /* 0xff800000341b7808 */ /* 0x000fe40006000000 */
[----:B------:R-:W-:-:S04]  /*14d20*/  ISETP.GT.AND P4, PT, R29, RZ, !P6 ;  /* 0x000000ff1d00720c */ /* 0x000fc80007784270 */
[----:B------:R-:W-:-:S04]  /*14d30*/  ISETP.LT.OR P4, PT, R36, 0x1, P4 ;  /* 0x000000012400780c */ /* 0x000fc80002781670 */
[----:B------:R-:W-:Y:S02]  /*14d40*/  FSEL R65, R56, -INF , !P4 ;  /* 0xff80000038417808 */ /* 0x000fe40006000000 */
[----:B------:R-:W-:-:S04]  /*14d50*/  ISETP.GT.AND P4, PT, R29, 0x39, !P5 ;  /* 0x000000391d00780c */ /* 0x000fc80006f84270 */
[----:B------:R-:W-:-:S04]  /*14d60*/  ISETP.LT.OR P4, PT, R36, 0x3a, P4 ;  /* 0x0000003a2400780c */ /* 0x000fc80002781670 */
[----:B------:R-:W-:Y:S02]  /*14d70*/  FSEL R29, R53, -INF , !P4 ;  /* 0xff800000351d7808 */ /* 0x000fe40006000000 */
[----:B------:R-:W-:-:S13]  /*14d80*/  ISETP.GE.AND P4, PT, R13, 0x1, PT ;  /* 0x000000010d00780c */ /* 0x000fda0003f86270 */
[----:B------:R-:W-:Y:S05]  /*14d90*/  @!P4 BRA `(.L_x_1760) ;  /* 0x000000000050c947 */ /* 0x000fea0003800000 */
        /* <DEDUP_REMOVED lines=11> */
.L_x_1762:
[----:B------:R-:W-:-:S13]  /*14e50*/  ISETP.NE.AND P4, PT, R13, 0x1, PT ;  /* 0x000000010d00780c */ /* 0x000fda0003f85270 */
[----:B------:R-:W0:Y:S02]  /*14e60*/  @P4 LDC.64 R36, c[0x0][0x9e8] ;  /* 0x00027a00ff244b82 */ /* 0x000e240000000a00 */
[----:B0-----:R-:W-:-:S05]  /*14e70*/  @P4 IMAD.HI.U32 R36, R34, R36, RZ ;  /* 0x0000002422244227 */ /* 0x001fca00078e00ff */
[----:B------:R-:W-:-:S07]  /*14e80*/  @P4 SHF.R.U32.HI R34, RZ, R37, R36 ;  /* 0x00000025ff224219 */ /* 0x000fce0000011624 */
.L_x_1763:
[----:B------:R-:W-:Y:S05]  /*14e90*/  BSYNC B0 ;  /* 0x0000000000007941 */ /* 0x000fea0003800000 */
.L_x_1761:
[----:B------:R-:W-:-:S04]  /*14ea0*/  IMAD R34, R34, R13, -R44 ;  /* 0x0000000d22227224 */ /* 0x000fc800078e0a2c */
[----:B------:R-:W-:-:S05]  /*14eb0*/  IMAD R37, R76, -0x2, R34 ;  /* 0xfffffffe4c257824 */ /* 0x000fca00078e0222 */
[----:B------:R-:W-:Y:S02]  /*14ec0*/  VIMNMX R40, R40, R37, !PT ;  /* 0x0000002528287248 */ /* 0x000fe40007fe0100 */
[----:B------:R-:W-:-:S07]  /*14ed0*/  VIADDMNMX R38, R37, R13, R38, PT ;  /* 0x0000000d25267246 */ /* 0x000fce0003800126 */
.L_x_1760:
[C---:B------:R-:W-:Y:S01]  /*14ee0*/  ISETP.GT.AND P1, PT, R40.reuse, 0x1, !P1 ;  /* 0x000000012800780c */ /* 0x040fe20004f24270 */
[----:B------:R-:W-:Y:S01]  /*14ef0*/  ULDC UR4, c[0x0][0x988] ;  /* 0x0002620000047ab9 */ /* 0x000fe20000000800 */
[----:B------:R-:W-:Y:S02]  /*14f00*/  ISETP.GT.AND P6, PT, R40, RZ, !P6 ;  /* 0x000000ff2800720c */ /* 0x000fe400077c4270 */
[C---:B------:R-:W-:Y:S02]  /*14f10*/  ISETP.LT.OR P1, PT, R38.reuse, 0x2, P1 ;  /* 0x000000022600780c */ /* 0x040fe40000f21670 */
[----:B------:R-:W-:Y:S02]  /*14f20*/  ISETP.LT.OR P6, PT, R38, 0x1, P6 ;  /* 0x000000012600780c */ /* 0x000fe400037c1670 */
[----:B------:R-:W-:Y:S01]  /*14f30*/  FSEL R34, R2, -INF , !P1 ;  /* 0xff80000002227808 */ /* 0x000fe20004800000 */
[----:B------:R-:W-:Y:S01]  /*14f40*/  IMAD.U32 R2, RZ, RZ, UR4 ;  /* 0x00000004ff027e24 */ /* 0x000fe2000f8e00ff */
[----:B------:R-:W-:-:S02]  /*14f50*/  ISETP.NE.AND P1, PT, R55, RZ, PT ;  /* 0x000000ff3700720c */ /* 0x000fc40003f25270 */
[----:B------:R-:W-:Y:S02]  /*14f60*/  FSEL R37, R0, -INF , !P6 ;  /* 0xff80000000257808 */ /* 0x000fe40007000000 */
        /* <DEDUP_REMOVED lines=35> */
[----:B------:R-:W-:Y:S02]  /*151a0*/  ISETP.GT.AND P1, PT, R40, 0x20, !P1 ;  /* 0x000000202800780c */ /* 0x000fe40004f24270 */
[----:B------:R-:W-:Y:S02]  /*151b0*/  FMNMX.FTZ R0, R33, R0, !PT ;  /* 0x0000000021007209 */ /* 0x000fe40007810000 */
[----:B------:R-:W-:Y:S02]  /*151c0*/  ISETP.LT.OR P1, PT, R38, 0x21, P1 ;  /* 0x000000212600780c */ /* 0x000fe40000f21670 */
[----:B------:R-:W-:Y:S02]  /*151d0*/  ISETP.NE.AND P4, PT, R69, RZ, PT ;  /* 0x000000ff4500720c */ /* 0x000fe40003f85270 */
        /* <DEDUP_REMOVED lines=8> */
[----:B------:R-:W-:Y:S02]  /*15260*/  ISETP.GT.AND P1, PT, R40, 0x28, !P2 ;  /* 0x000000282800780c */ /* 0x000fe40005724270 */
[----:B------:R-:W-:Y:S02]  /*15270*/  ISETP.NE.AND P2, PT, R70, RZ, PT ;  /* 0x000000ff4600720c */ /* 0x000fe40003f45270 */
[----:B------:R-:W-:Y:S02]  /*15280*/  ISETP.LT.OR P1, PT, R38, 0x29, P1 ;  /* 0x000000292600780c */ /* 0x000fe40000f21670 */
[----:B------:R-:W-:Y:S02]  /*15290*/  ISETP.GT.AND P3, PT, R40, 0x38, !P3 ;  /* 0x000000382800780c */ /* 0x000fe40005f64270 */
[----:B------:R-:W-:Y:S02]  /*152a0*/  FSEL R61, R46, -INF , !P1 ;  /* 0xff8000002e3d7808 */ /* 0x000fe40004800000 */
[----:B------:R-:W-:-:S02]  /*152b0*/  ISETP.GT.AND P1, PT, R40, 0x29, !P4 ;  /* 0x000000292800780c */ /* 0x000fc40006724270 */
[----:B------:R-:W-:Y:S02]  /*152c0*/  ISETP.NE.AND P4, PT, R48, RZ, PT ;  /* 0x000000ff3000720c */ /* 0x000fe40003f85270 */
[----:B------:R-:W-:Y:S02]  /*152d0*/  ISETP.LT.OR P1, PT, R38, 0x2a, P1 ;  /* 0x0000002a2600780c */ /* 0x000fe40000f21670 */
[----:B------:R-:W-:Y:S02]  /*152e0*/  ISETP.GT.AND P5, PT, R40, 0x39, !P5 ;  /* 0x000000392800780c */ /* 0x000fe40006fa4270 */
[----:B------:R-:W-:Y:S02]  /*152f0*/  FSEL R25, R63, -INF , !P1 ;  /* 0xff8000003f197808 */ /* 0x000fe40004800000 */
[----:B------:R-:W0:Y:S01]  /*15300*/  SHFL.BFLY PT, R63, R24, 0x2, 0x1f ;  /* 0x0c401f00183f7f89 */ /* 0x000e2200000e0000 */
[C---:B------:R-:W-:Y:S02]  /*15310*/  ISETP.LT.OR P3, PT, R38.reuse, 0x39, P3 ;  /* 0x000000392600780c */ /* 0x040fe40001f61670 */
[----:B------:R-:W-:-:S02]  /*15320*/  ISETP.LT.OR P5, PT, R38, 0x3a, P5 ;  /* 0x0000003a2600780c */ /* 0x000fc40002fa1670 */
[----:B0-----:R-:W-:-:S05]  /*15330*/  FMNMX.FTZ R63, R24, R63, !PT ;  /* 0x0000003f183f7209 */ /* 0x001fca0007810000 */
[----:B------:R-:W0:Y:S02]  /*15340*/  SHFL.BFLY PT, R4, R63, 0x1, 0x1f ;  /* 0x0c201f003f047f89 */ /* 0x000e2400000e0000 */
[----:B0-----:R-:W-:-:S04]  /*15350*/  FMNMX.FTZ R4, R63, R4, !PT ;  /* 0x000000043f047209 */ /* 0x001fc80007810000 */
[C---:B------:R-:W-:Y:S01]  /*15360*/  FSETP.NEU.FTZ.AND P1, PT, R4.reuse, -INF , PT ;  /* 0xff8000000400780b */ /* 0x040fe20003f3d000 */
[----:B------:R-:W-:-:S05]  /*15370*/  FMUL.FTZ R0, R4, R2 ;  /* 0x0000000204007220 */ /* 0x000fca0000410000 */
[----:B------:R-:W-:Y:S02]  /*15380*/  FSEL R30, R0, RZ, P1 ;  /* 0x000000ff001e7208 */ /* 0x000fe40000800000 */
[----:B------:R-:W-:Y:S02]  /*15390*/  FMNMX.FTZ R0, R37, R34, !PT ;  /* 0x0000002225007209 */ /* 0x000fe40007810000 */
[C---:B------:R-:W-:Y:S01]  /*153a0*/  ISETP.GT.AND P1, PT, R40.reuse, 0x30, !P2 ;  /* 0x000000302800780c */ /* 0x040fe20005724270 */
[--C-:B------:R-:W-:Y:S01]  /*153b0*/  FFMA.FTZ R24, R65, R2, -R30.reuse ;  /* 0x0000000241187223 */ /* 0x100fe2000001081e */
[----:B------:R-:W-:Y:S01]  /*153c0*/  FMNMX.FTZ R0, R45, R0, !PT ;  /* 0x000000002d007209 */ /* 0x000fe20007810000 */
[--C-:B------:R-:W-:Y:S01]  /*153d0*/  FFMA.FTZ R32, R67, R2, -R30.reuse ;  /* 0x0000000243207223 */ /* 0x100fe2000001081e */
[----:B------:R-:W-:Y:S01]  /*153e0*/  ISETP.GT.AND P2, PT, R40, 0x31, !P4 ;  /* 0x000000312800780c */ /* 0x000fe20006744270 */
[----:B------:R0:W-:Y:S01]  /*153f0*/  MUFU.EX2 R196, R24 ;  /* 0x0000001800c47308 */ /* 0x0001e20000000800 */
[----:B------:R-:W-:Y:S01]  /*15400*/  FMNMX.FTZ R0, R47, R0, !PT ;  /* 0x000000002f007209 */ /* 0x000fe20007810000 */
[-CC-:B------:R-:W-:Y:S01]  /*15410*/  FFMA.FTZ R29, R29, R2.reuse, -R30.reuse ;  /* 0x000000021d1d7223 */ /* 0x180fe2000001081e */
[C---:B------:R-:W-:Y:S01]  /*15420*/  ISETP.LT.OR P1, PT, R38.reuse, 0x31, P1 ;  /* 0x000000312600780c */ /* 0x040fe20000f21670 */
[--C-:B------:R-:W-:Y:S01]  /*15430*/  FFMA.FTZ R36, R79, R2, -R30.reuse ;  /* 0x000000024f247223 */ /* 0x100fe2000001081e */
[----:B------:R-:W-:Y:S01]  /*15440*/  FMNMX.FTZ R0, R49, R0, !PT ;  /* 0x0000000031007209 */ /* 0x000fe20007810000 */
[--C-:B------:R-:W-:Y:S01]  /*15450*/  FFMA.FTZ R31, R31, R2, -R30.reuse ;  /* 0x000000021f1f7223 */ /* 0x100fe2000001081e */
[----:B------:R-:W-:Y:S01]  /*15460*/  ISETP.LT.OR P2, PT, R38, 0x32, P2 ;  /* 0x000000322600780c */ /* 0x000fe20001741670 */
[----:B------:R1:W2:Y:S01]  /*15470*/  MUFU.EX2 R69, R32 ;  /* 0x0000002000457308 */ /* 0x0002a20000000800 */
[----:B------:R-:W-:Y:S01]  /*15480*/  FMNMX.FTZ R0, R51, R0, !PT ;  /* 0x0000000033007209 */ /* 0x000fe20007810000 */
[-CC-:B0-----:R-:W-:Y:S01]  /*15490*/  FFMA.FTZ R24, R71, R2.reuse, -R30.reuse ;  /* 0x0000000247187223 */ /* 0x181fe2000001081e */
[----:B------:R-:W-:Y:S01]  /*154a0*/  FSEL R5, R5, -INF , !P1 ;  /* 0xff80000005057808 */ /* 0x000fe20004800000 */
[--C-:B------:R-:W-:Y:S01]  /*154b0*/  FFMA.FTZ R38, R81, R2, -R30.reuse ;  /* 0x0000000251267223 */ /* 0x100fe2000001081e */
[----:B------:R-:W-:Y:S01]  /*154c0*/  FMNMX.FTZ R0, R53, R0, !PT ;  /* 0x0000000035007209 */ /* 0x000fe20007810000 */
[--C-:B------:R-:W-:Y:S01]  /*154d0*/  FFMA.FTZ R43, R43, R2, -R30.reuse ;  /* 0x000000022b2b7223 */ /* 0x100fe2000001081e */
[----:B------:R-:W-:Y:S01]  /*154e0*/  FSEL R63, R3, -INF , !P2 ;  /* 0xff800000033f7808 */ /* 0x000fe20005000000 */
[----:B------:R-:W-:Y:S01]  /*154f0*/  MUFU.EX2 R198, R24 ;  /* 0x0000001800c67308 */ /* 0x000fe20000000800 */
[----:B------:R-:W-:Y:S01]  /*15500*/  FMNMX.FTZ R0, R55, R0, !PT ;  /* 0x0000000037007209 */ /* 0x000fe20007810000 */
[-CC-:B-1----:R-:W-:Y:S01]  /*15510*/  FFMA.FTZ R32, R77, R2.reuse, -R30.reuse ;  /* 0x000000024d207223 */ /* 0x182fe2000001081e */
[----:B------:R-:W-:Y:S01]  /*15520*/  FSEL R65, R26, -INF , !P3 ;  /* 0xff8000001a417808 */ /* 0x000fe20005800000 */
[--C-:B------:R-:W-:Y:S01]  /*15530*/  FFMA.FTZ R26, R73, R2, -R30.reuse ;  /* 0x00000002491a7223 */ /* 0x100fe2000001081e */
[----:B------:R-:W-:Y:S01]  /*15540*/  FMNMX.FTZ R0, R57, R0, !PT ;  /* 0x0000000039007209 */ /* 0x000fe20007810000 */
[-CC-:B------:R-:W-:Y:S01]  /*15550*/  FFMA.FTZ R41, R41, R2.reuse, -R30.reuse ;  /* 0x0000000229297223 */ /* 0x180fe2000001081e */
[----:B------:R-:W-:Y:S01]  /*15560*/  FSEL R67, R28, -INF , !P5 ;  /* 0xff8000001c437808 */ /* 0x000fe20006800000 */
[--C-:B------:R-:W-:Y:S01]  /*15570*/  FFMA.FTZ R28, R75, R2, -R30.reuse ;  /* 0x000000024b1c7223 */ /* 0x100fe2000001081e */
[----:B------:R-:W-:Y:S01]  /*15580*/  FMNMX.FTZ R0, R59, R0, !PT ;  /* 0x000000003b007209 */ /* 0x000fe20007810000 */
[----:B------:R-:W-:Y:S01]  /*15590*/  MUFU.EX2 R71, R26 ;  /* 0x0000001a00477308 */ /* 0x000fe20000000800 */
[----:B------:R-:W-:Y:S01]  /*155a0*/  ISETP.NE.AND P4, PT, R74, 0x1, PT ;  /* 0x000000014a00780c */ /* 0x000fe20003f85270 */
[--C-:B------:R-:W-:Y:S01]  /*155b0*/  FFMA.FTZ R39, R39, R2, -R30.reuse ;  /* 0x0000000227277223 */ /* 0x100fe2000001081e */
[----:B------:R-:W-:Y:S01]  /*155c0*/  FMNMX.FTZ R0, R61, R0, !PT ;  /* 0x000000003d007209 */ /* 0x000fe20007810000 */
[-CC-:B------:R-:W-:Y:S01]  /*155d0*/  FFMA.FTZ R35, R35, R2.reuse, -R30.reuse ;  /* 0x0000000223237223 */ /* 0x180fe2000001081e */
[-CC-:B------:R-:W-:Y:S01]  /*155e0*/  FFMA.FTZ R33, R33, R2.reuse, -R30.reuse ;  /* 0x0000000221217223 */ /* 0x180fe2000001081e */
[----:B------:R-:W-:Y:S01]  /*155f0*/  FFMA.FTZ R27, R27, R2, -R30 ;  /* 0x000000021b1b7223 */ /* 0x000fe2000001081e */
[----:B------:R-:W-:Y:S01]  /*15600*/  FMNMX.FTZ R0, R25, R0, !PT ;  /* 0x0000000019007209 */ /* 0x000fe20007810000 */
[----:B------:R-:W-:Y:S03]  /*15610*/  MUFU.EX2 R28, R28 ;  /* 0x0000001c001c7308 */ /* 0x000fe60000000800 */
[----:B------:R-:W-:-:S03]  /*15620*/  FMNMX.FTZ R0, R5, R0, !PT ;  /* 0x0000000005007209 */ /* 0x000fc60007810000 */
[----:B------:R-:W0:Y:S01]  /*15630*/  @P4 LDC R44, c[0x0][0x450] ;  /* 0x00011400ff2c4b82 */ /* 0x000e220000000800 */
[----:B------:R-:W-:Y:S01]  /*15640*/  FMNMX.FTZ R0, R63, R0, !PT ;  /* 0x000000003f007209 */ /* 0x000fe20007810000 */
[----:B------:R-:W1:Y:S03]  /*15650*/  MUFU.EX2 R73, R32 ;  /* 0x0000002000497308 */ /* 0x000e660000000800 */
[----:B------:R-:W-:-:S04]  /*15660*/  FMNMX.FTZ R0, R65, R0, !PT ;  /* 0x0000000041007209 */ /* 0x000fc80007810000 */
[----:B------:R-:W-:Y:S01]  /*15670*/  FMNMX.FTZ R0, R67, R0, !PT ;  /* 0x0000000043007209 */ /* 0x000fe20007810000 */
[----:B------:R2:W-:Y:S04]  /*15680*/  MUFU.EX2 R186, R29 ;  /* 0x0000001d00ba7308 */ /* 0x0005e80000000800 */
[----:B------:R-:W3:Y:S04]  /*15690*/  SHFL.BFLY PT, R3, R0, 0x2, 0x1f ;  /* 0x0c401f0000037f89 */ /* 0x000ee800000e0000 */
[----:B------:R4:W-:Y:S01]  /*156a0*/  MUFU.EX2 R75, R38 ;  /* 0x00000026004b7308 */ /* 0x0009e20000000800 */
[----:B--2---:R-:W-:Y:S01]  /*156b0*/  FADD.FTZ R29, R196, R69 ;  /* 0x00000045c41d7221 */ /* 0x004fe20000010000 */
[----:B-1----:R-:W-:-:S02]  /*156c0*/  F2FP.BF16.F32.PACK_AB R192, R73, R28 ;  /* 0x0000001c49c0723e */ /* 0x002fc400000010ff */
[----:B------:R-:W-:-:S04]  /*156d0*/  F2FP.BF16.F32.PACK_AB R196, R69, R196 ;  /* 0x000000c445c4723e */ /* 0x000fc800000010ff */
[----:B------:R-:W1:Y:S01]  /*156e0*/  MUFU.EX2 R36, R36 ;  /* 0x0000002400247308 */ /* 0x000e620000000800 */
[----:B----4-:R-:W-:Y:S01]  /*156f0*/  FADD.FTZ R38, R198, R29 ;  /* 0x0000001dc6267221 */ /* 0x010fe20000010000 */
[----:B------:R-:W-:-:S03]  /*15700*/  F2FP.BF16.F32.PACK_AB R198, R71, R198 ;  /* 0x000000c647c6723e */ /* 0x000fc600000010ff */
[----:B------:R-:W-:-:S03]  /*15710*/  FADD.FTZ R29, R71, R38 ;  /* 0x00000026471d7221 */ /* 0x000fc60000010000 */
[----:B------:R2:W-:Y:S01]  /*15720*/  MUFU.EX2 R184, R31 ;  /* 0x0000001f00b87308 */ /* 0x0005e20000000800 */
[----:B------:R-:W-:Y:S01]  /*15730*/  FADD.FTZ R40, R28, R29 ;  /* 0x0000001d1c287221 */ /* 0x000fe20000010000 */
[----:B---3--:R-:W-:-:S06]  /*15740*/  FMNMX.FTZ R24, R0, R3, !PT ;  /* 0x0000000300187209 */ /* 0x008fcc0007810000 */
[----:B------:R-:W-:Y:S01]  /*15750*/  MUFU.EX2 R43, R43 ;  /* 0x0000002b002b7308 */ /* 0x000fe20000000800 */
[----:B------:R-:W3:Y:S01]  /*15760*/  SHFL.BFLY PT, R3, R24, 0x1, 0x1f ;  /* 0x0c201f0018037f89 */ /* 0x000ee200000e0000 */
[----:B--2---:R-:W-:Y:S01]  /*15770*/  FADD.FTZ R31, R73, R40 ;  /* 0x00000028491f7221 */ /* 0x004fe20000010000 */
[----:B-1----:R-:W-:-:S03]  /*15780*/  F2FP.BF16.F32.PACK_AB R194, R75, R36 ;  /* 0x000000244bc2723e */ /* 0x002fc600000010ff */
[----:B------:R-:W-:Y:S02]  /*15790*/  FADD.FTZ R42, R36, R31 ;  /* 0x0000001f242a7221 */ /* 0x000fe40000010000 */
[----:B------:R1:W-:Y:S02]  /*157a0*/  MUFU.EX2 R188, R41 ;  /* 0x0000002900bc7308 */ /* 0x0003e40000000800 */
[----:B------:R-:W-:-:S06]  /*157b0*/  FADD.FTZ R42, R75, R42 ;  /* 0x0000002a4b2a7221 */ /* 0x000fcc0000010000 */
[----:B------:R-:W-:Y:S01]  /*157c0*/  MUFU.EX2 R39, R39 ;  /* 0x0000002700277308 */ /* 0x000fe20000000800 */
[----:B-1----:R-:W1:Y:S07]  /*157d0*/  @P4 LDC R41, c[0x0][0x44c] ;  /* 0x00011300ff294b82 */ /* 0x002e6e0000000800 */
[----:B------:R2:W-:Y:S01]  /*157e0*/  MUFU.EX2 R190, R35 ;  /* 0x0000002300be7308 */ /* 0x0005e20000000800 */
[----:B---3--:R-:W-:-:S04]  /*157f0*/  FMNMX.FTZ R3, R24, R3, !PT ;  /* 0x0000000318037209 */ /* 0x008fc80007810000 */
[C---:B------:R-:W-:Y:S01]  /*15800*/  FSETP.NEU.FTZ.AND P1, PT, R3.reuse, -INF , PT ;  /* 0xff8000000300780b */ /* 0x040fe20003f3d000 */
[----:B------:R-:W-:Y:S02]  /*15810*/  FMUL.FTZ R0, R3, R2 ;  /* 0x0000000203007220 */ /* 0x000fe40000410000 */
[----:B------:R-:W-:Y:S01]  /*15820*/  MUFU.EX2 R33, R33 ;  /* 0x0000002100217308 */ /* 0x000fe20000000800 */
[----:B--2---:R-:W-:Y:S02]  /*15830*/  IMAD.MOV.U32 R35, RZ, RZ, R72 ;  /* 0x000000ffff237224 */ /* 0x004fe400078e0048 */
[----:B------:R-:W-:-:S05]  /*15840*/  FSEL R0, R0, RZ, P1 ;  /* 0x000000ff00007208 */ /* 0x000fca0000800000 */
[-CC-:B------:R-:W-:Y:S01]  /*15850*/  FFMA.FTZ R37, R37, R2.reuse, -R0.reuse ;  /* 0x0000000225257223 */ /* 0x180fe20000010800 */
[-CC-:B------:R-:W-:Y:S01]  /*15860*/  FFMA.FTZ R34, R34, R2.reuse, -R0.reuse ;  /* 0x0000000222227223 */ /* 0x180fe20000010800 */
[-CC-:B------:R-:W-:Y:S01]  /*15870*/  FFMA.FTZ R45, R45, R2.reuse, -R0.reuse ;  /* 0x000000022d2d7223 */ /* 0x180fe20000010800 */
[-CC-:B------:R-:W-:Y:S01]  /*15880*/  FFMA.FTZ R47, R47, R2.reuse, -R0.reuse ;  /* 0x000000022f2f7223 */ /* 0x180fe20000010800 */
[-CC-:B------:R-:W-:Y:S01]  /*15890*/  FFMA.FTZ R49, R49, R2.reuse, -R0.reuse ;  /* 0x0000000231317223 */ /* 0x180fe20000010800 */
[-CC-:B------:R-:W-:Y:S01]  /*158a0*/  FFMA.FTZ R51, R51, R2.reuse, -R0.reuse ;  /* 0x0000000233337223 */ /* 0x180fe20000010800 */
[----:B------:R-:W-:Y:S01]  /*158b0*/  MUFU.EX2 R37, R37 ;  /* 0x0000002500257308 */ /* 0x000fe20000000800 */
[-CC-:B------:R-:W-:Y:S01]  /*158c0*/  FFMA.FTZ R53, R53, R2.reuse, -R0.reuse ;  /* 0x0000000235357223 */ /* 0x180fe20000010800 */
[-CC-:B------:R-:W-:Y:S01]  /*158d0*/  FFMA.FTZ R55, R55, R2.reuse, -R0.reuse ;  /* 0x0000000237377223 */ /* 0x180fe20000010800 */
[-CC-:B------:R-:W-:Y:S01]  /*158e0*/  FFMA.FTZ R57, R57, R2.reuse, -R0.reuse ;  /* 0x0000000239397223 */ /* 0x180fe20000010800 */
[-CC-:B------:R-:W-:Y:S01]  /*158f0*/  FFMA.FTZ R59, R59, R2.reuse, -R0.reuse ;  /* 0x000000023b3b7223 */ /* 0x180fe20000010800 */
[-CC-:B------:R-:W-:Y:S01]  /*15900*/  FFMA.FTZ R61, R61, R2.reuse, -R0.reuse ;  /* 0x000000023d3d7223 */ /* 0x180fe20000010800 */
[-CC-:B------:R-:W-:Y:S01]  /*15910*/  FFMA.FTZ R25, R25, R2.reuse, -R0.reuse ;  /* 0x0000000219197223 */ /* 0x180fe20000010800 */
[-CC-:B------:R-:W-:Y:S01]  /*15920*/  FFMA.FTZ R5, R5, R2.reuse, -R0.reuse ;  /* 0x0000000205057223 */ /* 0x180fe20000010800 */
[----:B------:R-:W2:Y:S01]  /*15930*/  MUFU.EX2 R34, R34 ;  /* 0x0000002200227308 */ /* 0x000ea20000000800 */
[-CC-:B------:R-:W-:Y:S01]  /*15940*/  FFMA.FTZ R63, R63, R2.reuse, -R0.reuse ;  /* 0x000000023f3f7223 */ /* 0x180fe20000010800 */
[-CC-:B------:R-:W-:Y:S01]  /*15950*/  FFMA.FTZ R65, R65, R2.reuse, -R0.reuse ;  /* 0x0000000241417223 */ /* 0x180fe20000010800 */
[----:B------:R-:W-:Y:S01]  /*15960*/  FFMA.FTZ R67, R67, R2, -R0 ;  /* 0x0000000243437223 */ /* 0x000fe20000010800 */
[----:B-1----:R-:W-:-:S04]  /*15970*/  @P4 IMAD.HI.U32 R41, R72, R41, RZ ;  /* 0x0000002948294227 */ /* 0x002fc800078e00ff */
[----:B------:R-:W1:Y:S01]  /*15980*/  MUFU.EX2 R45, R45 ;  /* 0x0000002d002d7308 */ /* 0x000e620000000800 */
[----:B0-----:R-:W-:Y:S02]  /*15990*/  @P4 SHF.R.U32.HI R35, RZ, R44, R41 ;  /* 0x0000002cff234219 */ /* 0x001fe40000011629 */
[----:B------:R-:W-:-:S03]  /*159a0*/  ISETP.GE.AND P4, PT, R13, 0x1, PT ;  /* 0x000000010d00780c */ /* 0x000fc60003f86270 */
[----:B------:R-:W-:Y:S02]  /*159b0*/  IMAD.IADD R31, R102, 0x1, R35 ;  /* 0x00000001661f7824 */ /* 0x000fe400078e0223 */
[----:B------:R-:W0:Y:S01]  /*159c0*/  MUFU.EX2 R24, R47 ;  /* 0x0000002f00187308 */ /* 0x000e220000000800 */
[----:B--2---:R-:W-:Y:S01]  /*159d0*/  FADD.FTZ R38, R37, R34 ;  /* 0x0000002225267221 */ /* 0x004fe20000010000 */
[----:B------:R-:W-:Y:S01]  /*159e0*/  F2FP.BF16.F32.PACK_AB R197, R34, R37 ;  /* 0x0000002522c5723e */ /* 0x000fe200000010ff */
[----:B------:R-:W-:-:S05]  /*159f0*/  IMAD.IADD R12, R31, 0x1, R12 ;  /* 0x000000011f0c7824 */ /* 0x000fca00078e020c */
[----:B------:R-:W2:Y:S01]  /*15a00*/  MUFU.EX2 R49, R49 ;  /* 0x0000003100317308 */ /* 0x000ea20000000800 */
[----:B-1----:R-:W-:-:S07]  /*15a10*/  FADD.FTZ R29, R45, R38 ;  /* 0x000000262d1d7221 */ /* 0x002fce0000010000 */
[----:B------:R-:W1:Y:S01]  /*15a20*/  MUFU.EX2 R26, R51 ;  /* 0x00000033001a7308 */ /* 0x000e620000000800 */
[C---:B0-----:R-:W-:Y:S01]  /*15a30*/  FADD.FTZ R40, R24.reuse, R29 ;  /* 0x0000001d18287221 */ /* 0x041fe20000010000 */
[----:B------:R-:W-:-:S06]  /*15a40*/  F2FP.BF16.F32.PACK_AB R199, R24, R45 ;  /* 0x0000002d18c7723e */ /* 0x000fcc00000010ff */
[----:B------:R-:W-:Y:S01]  /*15a50*/  MUFU.EX2 R53, R53 ;  /* 0x0000003500357308 */ /* 0x000fe20000000800 */
[----:B--2---:R-:W-:-:S07]  /*15a60*/  FADD.FTZ R29, R49, R40 ;  /* 0x00000028311d7221 */ /* 0x004fce0000010000 */
[----:B------:R-:W0:Y:S01]  /*15a70*/  MUFU.EX2 R30, R55 ;  /* 0x00000037001e7308 */ /* 0x000e220000000800 */
[C---:B-1----:R-:W-:Y:S01]  /*15a80*/  FADD.FTZ R40, R26.reuse, R29 ;  /* 0x0000001d1a287221 */ /* 0x042fe20000010000 */
[----:B------:R-:W-:Y:S01]  /*15a90*/  FADD.FTZ R29, R43, R42 ;  /* 0x0000002a2b1d7221 */ /* 0x000fe20000010000 */
[----:B------:R-:W-:-:S03]  /*15aa0*/  F2FP.BF16.F32.PACK_AB R193, R26, R49 ;  /* 0x000000311ac1723e */ /* 0x000fc600000010ff */
[C---:B------:R-:W-:Y:S01]  /*15ab0*/  FADD.FTZ R42, R188.reuse, R29 ;  /* 0x0000001dbc2a7221 */ /* 0x040fe20000010000 */
[----:B------:R-:W-:Y:S01]  /*15ac0*/  F2FP.BF16.F32.PACK_AB R188, R188, R43 ;  /* 0x0000002bbcbc723e */ /* 0x000fe200000010ff */
[----:B------:R-:W-:Y:S02]  /*15ad0*/  MUFU.EX2 R57, R57 ;  /* 0x0000003900397308 */ /* 0x000fe40000000800 */
[----:B------:R-:W-:-:S04]  /*15ae0*/  FADD.FTZ R29, R39, R42 ;  /* 0x0000002a271d7221 */ /* 0x000fc80000010000 */
[C---:B------:R-:W-:Y:S01]  /*15af0*/  FADD.FTZ R42, R190.reuse, R29 ;  /* 0x0000001dbe2a7221 */ /* 0x040fe20000010000 */
[----:B------:R-:W-:Y:S01]  /*15b00*/  F2FP.BF16.F32.PACK_AB R190, R190, R39 ;  /* 0x00000027bebe723e */ /* 0x000fe200000010ff */
[----:B------:R-:W1:Y:S01]  /*15b10*/  MUFU.EX2 R32, R59 ;  /* 0x0000003b00207308 */ /* 0x000e620000000800 */
[----:B0-----:R-:W-:Y:S01]  /*15b20*/  F2FP.BF16.F32.PACK_AB R195, R30, R53 ;  /* 0x000000351ec3723e */ /* 0x001fe200000010ff */
[----:B------:R-:W-:-:S06]  /*15b30*/  FADD.FTZ R29, R33, R42 ;  /* 0x0000002a211d7221 */ /* 0x000fcc0000010000 */
[----:B------:R-:W-:Y:S08]  /*15b40*/  MUFU.EX2 R61, R61 ;  /* 0x0000003d003d7308 */ /* 0x000ff00000000800 */
[----:B------:R0:W2:Y:S01]  /*15b50*/  MUFU.EX2 R38, R25 ;  /* 0x0000001900267308 */ /* 0x0000a20000000800 */
[----:B-1----:R-:W-:-:S07]  /*15b60*/  F2FP.BF16.F32.PACK_AB R189, R32, R57 ;  /* 0x0000003920bd723e */ /* 0x002fce00000010ff */
[----:B------:R-:W1:Y:S01]  /*15b70*/  MUFU.EX2 R5, R5 ;  /* 0x0000000500057308 */ /* 0x000e620000000800 */
[----:B0-----:R-:W-:-:S04]  /*15b80*/  FADD.FTZ R25, R53, R40 ;  /* 0x0000002835197221 */ /* 0x001fc80000010000 */
[----:B------:R-:W-:-:S03]  /*15b90*/  FADD.FTZ R40, R30, R25 ;  /* 0x000000191e287221 */ /* 0x000fc60000010000 */
[----:B------:R-:W0:Y:S01]  /*15ba0*/  MUFU.EX2 R0, R63 ;  /* 0x0000003f00007308 */ /* 0x000e220000000800 */
[----:B------:R-:W-:Y:S01]  /*15bb0*/  FADD.FTZ R25, R57, R40 ;  /* 0x0000002839197221 */ /* 0x000fe20000010000 */
[----:B--2---:R-:W-:-:S03]  /*15bc0*/  F2FP.BF16.F32.PACK_AB R191, R38, R61 ;  /* 0x0000003d26bf723e */ /* 0x004fc600000010ff */
[----:B------:R-:W-:-:S03]  /*15bd0*/  FADD.FTZ R40, R32, R25 ;  /* 0x0000001920287221 */ /* 0x000fc60000010000 */
[----:B------:R-:W2:Y:S01]  /*15be0*/  MUFU.EX2 R27, R27 ;  /* 0x0000001b001b7308 */ /* 0x000ea20000000800 */
[----:B------:R-:W-:Y:S01]  /*15bf0*/  FADD.FTZ R25, R61, R40 ;  /* 0x000000283d197221 */ /* 0x000fe20000010000 */
[C---:B------:R-:W-:Y:S01]  /*15c00*/  FADD.FTZ R40, R184.reuse, R29 ;  /* 0x0000001db8287221 */ /* 0x040fe20000010000 */
[----:B------:R-:W-:Y:S02]  /*15c10*/  F2FP.BF16.F32.PACK_AB R184, R184, R33 ;  /* 0x00000021b8b8723e */ /* 0x000fe400000010ff */
[----:B------:R-:W-:-:S03]  /*15c20*/  FADD.FTZ R36, R38, R25 ;  /* 0x0000001926247221 */ /* 0x000fc60000010000 */
[----:B------:R-:W3:Y:S01]  /*15c30*/  MUFU.EX2 R65, R65 ;  /* 0x0000004100417308 */ /* 0x000ee20000000800 */
[----:B-1----:R-:W-:Y:S01]  /*15c40*/  FADD.FTZ R25, R5, R36 ;  /* 0x0000002405197221 */ /* 0x002fe20000010000 */
[C---:B0-----:R-:W-:Y:S01]  /*15c50*/  F2FP.BF16.F32.PACK_AB R185, R0.reuse, R5 ;  /* 0x0000000500b9723e */ /* 0x041fe200000010ff */
[----:B------:R-:W-:Y:S02]  /*15c60*/  VIADD R5, R97, 0xfffffffe ;  /* 0xfffffffe61057836 */ /* 0x000fe40000000000 */
[----:B------:R-:W-:-:S03]  /*15c70*/  FADD.FTZ R34, R0, R25 ;  /* 0x0000001900227221 */ /* 0x000fc60000010000 */
[----:B------:R-:W0:Y:S01]  /*15c80*/  MUFU.EX2 R28, R67 ;  /* 0x00000043001c7308 */ /* 0x000e220000000800 */
[----:B--2---:R-:W-:-:S04]  /*15c90*/  FADD.FTZ R223, R27, R40 ;  /* 0x000000281bdf7221 */ /* 0x004fc80000010000 */
[C---:B------:R-:W-:Y:S01]  /*15ca0*/  FADD.FTZ R223, R186.reuse, R223 ;  /* 0x000000dfbadf7221 */ /* 0x040fe20000010000 */
[----:B------:R-:W-:Y:S01]  /*15cb0*/  F2FP.BF16.F32.PACK_AB R186, R186, R27 ;  /* 0x0000001bbaba723e */ /* 0x000fe200000010ff */
[----:B---3--:R-:W-:-:S04]  /*15cc0*/  FADD.FTZ R221, R65, R34 ;  /* 0x0000002241dd7221 */ /* 0x008fc80000010000 */
[C---:B0-----:R-:W-:Y:S01]  /*15cd0*/  FADD.FTZ R221, R28.reuse, R221 ;  /* 0x000000dd1cdd7221 */ /* 0x041fe20000010000 */
[----:B------:R-:W-:Y:S01]  /*15ce0*/  F2FP.BF16.F32.PACK_AB R187, R28, R65 ;  /* 0x000000411cbb723e */ /* 0x000fe200000010ff */
[----:B------:R-:W-:Y:S06]  /*15cf0*/  @!P4 BRA `(.L_x_1764) ;  /* 0x000000000048c947 */ /* 0x000fec0003800000 */
        /* <DEDUP_REMOVED lines=11> */
.L_x_1766:
[----:B------:R-:W-:-:S13]  /*15db0*/  ISETP.NE.AND P1, PT, R13, 0x1, PT ;  /* 0x000000010d00780c */ /* 0x000fda0003f25270 */
[----:B------:R-:W0:Y:S02]  /*15dc0*/  @P1 LDC.64 R24, c[0x0][0x9e8] ;  /* 0x00027a00ff181b82 */ /* 0x000e240000000a00 */
[----:B0-----:R-:W-:-:S05]  /*15dd0*/  @P1 IMAD.HI.U32 R24, R0, R24, RZ ;  /* 0x0000001800181227 */ /* 0x001fca00078e00ff */
[----:B------:R-:W-:-:S07]  /*15de0*/  @P1 SHF.R.U32.HI R0, RZ, R25, R24 ;  /* 0x00000019ff001219 */ /* 0x000fce0000011618 */
.L_x_1767:
[----:B------:R-:W-:Y:S05]  /*15df0*/  BSYNC B0 ;  /* 0x0000000000007941 */ /* 0x000fea0003800000 */
.L_x_1765:
[----:B------:R-:W-:-:S05]  /*15e00*/  IMAD R13, R0, R13, R13 ;  /* 0x0000000d000d7224 */ /* 0x000fca00078e020d */
[----:B------:R-:W-:-:S07]  /*15e10*/  VIMNMX R12, R12, R13, PT ;  /* 0x0000000d0c0c7248 */ /* 0x000fce0003fe0100 */
.L_x_1764:
[----:B------:R-:W2:Y:S01]  /*15e20*/  LDL R24, [R1+0x64] ;  /* 0x0000640001187983 */ /* 0x000ea20000100800 */
[----:B------:R-:W-:Y:S01]  /*15e30*/  SHF.R.S32.HI R13, RZ, 0x1f, R12 ;  /* 0x0000001fff0d7819 */ /* 0x000fe2000001140c */
[----:B------:R-:W-:Y:S01]  /*15e40*/  BSSY B1, `(.L_x_1768) ;  /* 0x000036a000017945 */ /* 0x000fe20003800000 */
[----:B------:R-:W-:Y:S01]  /*15e50*/  IMAD.MOV.U32 R0, RZ, RZ, 0x3f800000 ;  /* 0x3f800000ff007424 */ /* 0x000fe200078e00ff */
[----:B------:R-:W-:Y:S02]  /*15e60*/  CS2R R150, SRZ ;  /* 0x0000000000967805 */ /* 0x000fe4000001ff00 */
[----:B------:R-:W-:Y:S01]  /*15e70*/  LEA.HI R13, R13, R12, RZ, 0x6 ;  /* 0x0000000c0d0d7211 */ /* 0x000fe200078f30ff */
[----:B------:R-:W-:Y:S01]  /*15e80*/  IMAD.MOV.U32 R12, RZ, RZ, 0x3f800000 ;  /* 0x3f800000ff0c7424 */ /* 0x000fe200078e00ff */
[----:B------:R-:W-:Y:S02]  /*15e90*/  CS2R R148, SRZ ;  /* 0x0000000000947805 */ /* 0x000fe4000001ff00 */
[----:B------:R-:W-:-:S02]  /*15ea0*/  CS2R R146, SRZ ;  /* 0x0000000000927805 */ /* 0x000fc4000001ff00 */
[----:B------:R-:W-:Y:S02]  /*15eb0*/  SHF.R.S32.HI R13, RZ, 0x6, R13 ;  /* 0x00000006ff0d7819 */ /* 0x000fe4000001140d */
        /* <DEDUP_REMOVED lines=60> */
[----:B--2---:R-:W-:-:S04]  /*16280*/  VIMNMX R24, R24, R13, !PT ;  /* 0x0000000d18187248 */ /* 0x004fc80007fe0100 */
[----:B------:R-:W-:Y:S01]  /*16290*/  ISETP.GE.AND P1, PT, R5, R24, PT ;  /* 0x000000180500720c */ /* 0x000fe20003f26270 */
[----:B------:R0:W-:Y:S02]  /*162a0*/  STL [R1+0x14], R24 ;  /* 0x0000141801007387 */ /* 0x0001e40000100800 */
[----:B0-----:R-:W-:-:S10]  /*162b0*/  CS2R R24, SRZ ;  /* 0x0000000000187805 */ /* 0x001fd4000001ff00 */
[----:B------:R-:W-:Y:S05]  /*162c0*/  @!P1 BRA `(.L_x_1769) ;  /* 0x0000003000849947 */ /* 0x000fea0003800000 */
[----:B------:R-:W-:Y:S01]  /*162d0*/  BSSY B0, `(.L_x_1770) ;  /* 0x000031c000007945 */ /* 0x000fe20003800000 */
[----:B------:R-:W-:Y:S02]  /*162e0*/  IMAD.MOV.U32 R0, RZ, RZ, 0x3f800000 ;  /* 0x3f800000ff007424 */ /* 0x000fe400078e00ff */
[----:B------:R-:W-:-:S07]  /*162f0*/  IMAD.MOV.U32 R151, RZ, RZ, RZ ;  /* 0x000000ffff977224 */ /* 0x000fce00078e00ff */
.L_x_1791:
[----:B------:R-:W-:-:S05]  /*16300*/  VIADD R222, R202, 0x1 ;  /* 0x00000001cade7836 */ /* 0x000fca0000000000 */
[----:B------:R-:W-:-:S04]  /*16310*/  ISETP.NE.AND P1, PT, R222, 0x2, PT ;  /* 0x00000002de00780c */ /* 0x000fc80003f25270 */
[----:B------:R-:W-:Y:S02]  /*16320*/  SEL R226, RZ, 0x1, P1 ;  /* 0x00000001ffe27807 */ /* 0x000fe40000800000 */
[----:B------:R-:W-:Y:S02]  /*16330*/  SEL R222, R222, RZ, P1 ;  /* 0x000000ffdede7207 */ /* 0x000fe40000800000 */
[----:B------:R-:W-:Y:S01]  /*16340*/  LOP3.LUT R226, R203, R226, RZ, 0x3c, !PT ;  /* 0x000000e2cbe27212 */ /* 0x000fe200078e3cff */
[----:B------:R-:W-:Y:S06]  /*16350*/  @!P0 BRA `(.L_x_1771) ;  /* 0x0000000000048947 */ /* 0x000fec0003800000 */
[----:B------:R-:W-:Y:S01]  /*16360*/  BPT.TRAP 0x1 ;  /* 0x000000040000795c */ /* 0x000fe20000300000 */
.L_x_1771:
[----:B------:R-:W-:Y:S01]  /*16370*/  IMAD R2, R222, 0x8, R18 ;  /* 0x00000008de027824 */ /* 0x000fe200078e0212 */
[----:B------:R-:W-:-:S04]  /*16380*/  SHF.L.U32 R152, R226, 0x1f, RZ ;  /* 0x0000001fe2987819 */ /* 0x000fc800000006ff */
[----:B------:R0:W1:Y:S01]  /*16390*/  SYNCS.PHASECHK.TRANS64.TRYWAIT P1, [R2+URZ+0x30830], R152 ;  /* 0x03083098020075a7 */ /* 0x000062000802017f */
[----:B------:R-:W-:Y:S05]  /*163a0*/  @!P0 BRA `(.L_x_1772) ;  /* 0x0000000000048947 */ /* 0x000fea0003800000 */
[----:B------:R-:W-:Y:S01]  /*163b0*/  BPT.TRAP 0x1 ;  /* 0x000000040000795c */ /* 0x000fe20000300000 */
.L_x_1772:
[----:B------:R-:W2:Y:S01]  /*163c0*/  LDL R13, [R1+0x40] ;  /* 0x00004000010d7983 */ /* 0x000ea20000100800 */
[----:B------:R-:W-:Y:S01]  /*163d0*/  BSSY B2, `(.L_x_1773) ;  /* 0x0000007000027945 */ /* 0x000fe20003800000 */
[----:B--2---:R-:W-:-:S04]  /*163e0*/  IMAD R13, R222, 0x800, R13 ;  /* 0x00000800de0d7824 */ /* 0x004fc800078e020d */
[C---:B------:R-:W-:Y:S02]  /*163f0*/  VIADD R156, R13.reuse, 0x2 ;  /* 0x000000020d9c7836 */ /* 0x040fe40000000000 */
[----:B------:R-:W-:Y:S01]  /*16400*/  VIADD R155, R13, 0x4 ;  /* 0x000000040d9b7836 */ /* 0x000fe20000000000 */
[----:B-1----:R-:W-:Y:S06]  /*16410*/  @P1 BRA `(.L_x_1774) ;  /* 0x0000000000081947 */ /* 0x002fec0003800000 */
[----:B------:R-:W1:Y:S02]  /*16420*/  SYNCS.PHASECHK.TRANS64.TRYWAIT P1, [R2+URZ+0x30830], R152 ;  /* 0x03083098020075a7 */ /* 0x000e64000802017f */
[----:B-1----:R-:W-:Y:S05]  /*16430*/  @!P1 BRA `(.L_x_1775) ;  /* 0x0000015c00e89947 */ /* 0x002fea0003800000 */
.L_x_1774:
[----:B------:R-:W-:Y:S05]  /*16440*/  BSYNC B2 ;  /* 0x0000000000027941 */ /* 0x000fea0003800000 */
.L_x_1773:
[----:B------:R-:W-:Y:S04]  /*16450*/  STL.64 [R1+0xc8], R16 ;  /* 0x0000c81001007387 */ /* 0x000fe80000100a00 */
[----:B------:R2:W-:Y:S04]  /*16460*/  STL.64 [R1+0xc0], R4 ;  /* 0x0000c00401007387 */ /* 0x0005e80000100a00 */
[----:B--2---:R-:W2:Y:S04]  /*16470*/  LDL.64 R4, [R1+0x30] ;  /* 0x0000300001047983 */ /* 0x004ea80000100a00 */
[----:B------:R3:W-:Y:S04]  /*16480*/  STL.64 [R1+0xb8], R2 ;  /* 0x0000b80201007387 */ /* 0x0007e80000100a00 */
[----:B------:R-:W4:Y:S01]  /*16490*/  LDL.64 R16, [R1+0x38] ;  /* 0x0000380001107983 */ /* 0x000f220000100a00 */
[----:B01----:R-:W-:-:S05]  /*164a0*/  IMAD.MOV.U32 R152, RZ, RZ, R13 ;  /* 0x000000ffff987224 */ /* 0x003fca00078e000d */
[----:B------:R-:W-:Y:S01]  /*164b0*/  R2UR UR6, R152 ;  /* 0x00000000980672ca */ /* 0x000fe200000e0000 */
[----:B------:R-:W-:Y:S01]  /*164c0*/  IMAD.MOV.U32 R152, RZ, RZ, R156 ;  /* 0x000000ffff987224 */ /* 0x000fe200078e009c */
[----:B---3--:R-:W3:Y:S01]  /*164d0*/  LDL.64 R2, [R1+0x28] ;  /* 0x0000280001027983 */ /* 0x008ee20000100a00 */
[C---:B------:R-:W-:Y:S02]  /*164e0*/  VIADD R154, R13.reuse, 0x6 ;  /* 0x000000060d9a7836 */ /* 0x040fe40000000000 */
[----:B------:R-:W-:Y:S01]  /*164f0*/  IMAD.MOV.U32 R153, RZ, RZ, 0x40000040 ;  /* 0x40000040ff997424 */ /* 0x000fe200078e00ff */
[----:B------:R-:W-:Y:S01]  /*16500*/  R2UR UR4, R152 ;  /* 0x00000000980472ca */ /* 0x000fe200000e0000 */
[----:B------:R-:W-:Y:S01]  /*16510*/  IMAD.MOV.U32 R152, RZ, RZ, R155 ;  /* 0x000000ffff987224 */ /* 0x000fe200078e009b */
[----:B------:R-:W-:Y:S01]  /*16520*/  R2UR UR10, R154 ;  /* 0x000000009a0a72ca */ /* 0x000fe200000e0000 */
[----:B------:R-:W-:Y:S02]  /*16530*/  IMAD.MOV.U32 R155, RZ, RZ, 0x40000040 ;  /* 0x40000040ff9b7424 */ /* 0x000fe400078e00ff */
[-C--:B------:R-:W-:Y:S01]  /*16540*/  FMUL.FTZ R24, R24, R12.reuse ;  /* 0x0000000c18187220 */ /* 0x080fe20000410000 */
[C---:B------:R-:W-:Y:S01]  /*16550*/  VIADD R156, R13.reuse, 0x204 ;  /* 0x000002040d9c7836 */ /* 0x040fe20000000000 */
[----:B------:R-:W-:Y:S01]  /*16560*/  R2UR UR8, R152 ;  /* 0x00000000980872ca */ /* 0x000fe200000e0000 */
[----:B------:R-:W-:Y:S01]  /*16570*/  VIADD R152, R13, 0x200 ;  /* 0x000002000d987836 */ /* 0x000fe20000000000 */
[----:B------:R-:W-:Y:S01]  /*16580*/  R2UR UR11, R155 ;  /* 0x000000009b0b72ca */ /* 0x000fe200000e0000 */
[-C--:B------:R-:W-:Y:S01]  /*16590*/  FMUL.FTZ R25, R25, R12.reuse ;  /* 0x0000000c19197220 */ /* 0x080fe20000410000 */
[-C--:B------:R-:W-:Y:S01]  /*165a0*/  FMUL.FTZ R28, R28, R12.reuse ;  /* 0x0000000c1c1c7220 */ /* 0x080fe20000410000 */
[----:B------:R-:W-:Y:S01]  /*165b0*/  FMUL.FTZ R29, R29, R12 ;  /* 0x0000000c1d1d7220 */ /* 0x000fe20000410000 */
[----:B------:R-:W-:Y:S01]  /*165c0*/  R2UR UR14, R152 ;  /* 0x00000000980e72ca */ /* 0x000fe200000e0000 */
[C---:B------:R-:W-:Y:S01]  /*165d0*/  VIADD R152, R13.reuse, 0x206 ;  /* 0x000002060d987836 */ /* 0x040fe20000000000 */
[----:B------:R-:W-:Y:S01]  /*165e0*/  R2UR UR22, R156 ;  /* 0x000000009c1672ca */ /* 0x000fe200000e0000 */
[----:B------:R-:W-:-:S02]  /*165f0*/  VIADD R156, R13, 0x400 ;  /* 0x000004000d9c7836 */ /* 0x000fc40000000000 */
[-C--:B------:R-:W-:Y:S01]  /*16600*/  FMUL.FTZ R32, R32, R12.reuse ;  /* 0x0000000c20207220 */ /* 0x080fe20000410000 */
[-C--:B------:R-:W-:Y:S01]  /*16610*/  FMUL.FTZ R33, R33, R12.reuse ;  /* 0x0000000c21217220 */ /* 0x080fe20000410000 */
[-C--:B------:R-:W-:Y:S01]  /*16620*/  FMUL.FTZ R36, R36, R12.reuse ;  /* 0x0000000c24247220 */ /* 0x080fe20000410000 */
[-C--:B------:R-:W-:Y:S01]  /*16630*/  FMUL.FTZ R37, R37, R12.reuse ;  /* 0x0000000c25257220 */ /* 0x080fe20000410000 */
[-C--:B------:R-:W-:Y:S01]  /*16640*/  FMUL.FTZ R40, R40, R12.reuse ;  /* 0x0000000c28287220 */ /* 0x080fe20000410000 */
[----:B------:R-:W-:Y:S02]  /*16650*/  MOV R154, UR11 ;  /* 0x0000000b009a7c02 */ /* 0x000fe40008000f00 */
[----:B------:R-:W-:Y:S01]  /*16660*/  R2UR UR26, R152 ;  /* 0x00000000981a72ca */ /* 0x000fe200000e0000 */
[----:B------:R-:W-:Y:S02]  /*16670*/  VIADD R152, R13, 0x404 ;  /* 0x000004040d987836 */ /* 0x000fe40000000000 */
[----:B------:R-:W-:Y:S01]  /*16680*/  FMUL.FTZ R41, R41, R12 ;  /* 0x0000000c29297220 */ /* 0x000fe20000410000 */
[----:B------:R0:W-:Y:S01]  /*16690*/  STL [R1+0x4], R154 ;  /* 0x0000049a01007387 */ /* 0x0001e20000100800 */
        /* <DEDUP_REMOVED lines=9> */
[----:B0-----:R-:W-:Y:S02]  /*16730*/  VIADD R154, R13, 0x202 ;  /* 0x000002020d9a7836 */ /* 0x001fe40000000000 */
[-C--:B------:R-:W-:Y:S01]  /*16740*/  FMUL.FTZ R53, R53, R12.reuse ;  /* 0x0000000c35357220 */ /* 0x080fe20000410000 */
[-C--:B------:R-:W-:Y:S01]  /*16750*/  FMUL.FTZ R56, R56, R12.reuse ;  /* 0x0000000c38387220 */ /* 0x080fe20000410000 */
[-C--:B------:R-:W-:Y:S01]  /*16760*/  FMUL.FTZ R57, R57, R12.reuse ;  /* 0x0000000c39397220 */ /* 0x080fe20000410000 */
[----:B------:R-:W-:Y:S01]  /*16770*/  FMUL.FTZ R60, R60, R12 ;  /* 0x0000000c3c3c7220 */ /* 0x000fe20000410000 */
[----:B------:R-:W-:Y:S01]  /*16780*/  R2UR UR18, R154 ;  /* 0x000000009a1272ca */ /* 0x000fe200000e0000 */
[C---:B------:R-:W-:Y:S01]  /*16790*/  VIADD R154, R13.reuse, 0x402 ;  /* 0x000004020d9a7836 */ /* 0x040fe20000000000 */
[----:B------:R-:W-:Y:S01]  /*167a0*/  R2UR UR42, R156 ;  /* 0x000000009c2a72ca */ /* 0x000fe200000e0000 */
[C---:B------:R-:W-:Y:S01]  /*167b0*/  VIADD R156, R13.reuse, 0x602 ;  /* 0x000006020d9c7836 */ /* 0x040fe20000000000 */
        /* <DEDUP_REMOVED lines=50> */
[----:B------:R-:W3:Y:S01]  /*16ae0*/  LDL.64 R12, [R1+0x20] ;  /* 0x00002000010c7983 */ /* 0x000ee20000100a00 */
        /* <DEDUP_REMOVED lines=63> */
[C---:B------:R-:W-:Y:S01]  /*16ee0*/  R2UR UR5, R153.reuse ;  /* 0x00000000990572ca */ /* 0x040fe200000e0000 */
[----:B------:R-:W3:Y:S01]  /*16ef0*/  LDL.LU R0, [R1+0x4] ;  /* 0x0000040001007983 */ /* 0x000ee20000300800 */
[----:B------:R-:W-:Y:S01]  /*16f00*/  MOV R227, UR10 ;  /* 0x0000000a00e37c02 */ /* 0x000fe20008000f00 */
[----:B------:R-:W-:Y:S01]  /*16f10*/  UMOV UR10, UR4 ;  /* 0x00000004000a7c82 */ /* 0x000fe20008000000 */
[----:B------:R-:W-:Y:S01]  /*16f20*/  R2UR UR7, R153 ;  /* 0x00000000990772ca */ /* 0x000fe200000e0000 */
[----:B------:R-:W-:Y:S01]  /*16f30*/  IMAD.MOV.U32 R157, RZ, RZ, 0x40000040 ;  /* 0x40000040ff9d7424 */ /* 0x000fe200078e00ff */
[----:B------:R-:W-:-:S02]  /*16f40*/  R2UR UR4, R6 ;  /* 0x00000000060472ca */ /* 0x000fc400000e0000 */
[----:B------:R-:W-:-:S05]  /*16f50*/  R2UR UR9, R153 ;  /* 0x00000000990972ca */ /* 0x000fca00000e0000 */
[----:B------:R-:W-:Y:S01]  /*16f60*/  UMOV UR11, UR5 ;  /* 0x00000005000b7c82 */ /* 0x000fe20008000000 */
[----:B------:R-:W-:Y:S02]  /*16f70*/  R2UR UR5, R7 ;  /* 0x00000000070572ca */ /* 0x000fe400000e0000 */
[----:B------:R-:W-:Y:S02]  /*16f80*/  R2UR UR15, R153 ;  /* 0x00000000990f72ca */ /* 0x000fe400000e0000 */
[----:B------:R-:W-:Y:S02]  /*16f90*/  R2UR UR19, R155 ;  /* 0x000000009b1372ca */ /* 0x000fe400000e0000 */
[----:B------:R-:W-:Y:S02]  /*16fa0*/  R2UR UR23, R157 ;  /* 0x000000009d1772ca */ /* 0x000fe400000e0000 */
[----:B------:R-:W-:Y:S02]  /*16fb0*/  R2UR UR27, R153 ;  /* 0x00000000991b72ca */ /* 0x000fe400000e0000 */
[----:B------:R-:W-:-:S02]  /*16fc0*/  R2UR UR31, R157 ;  /* 0x000000009d1f72ca */ /* 0x000fc400000e0000 */
        /* <DEDUP_REMOVED lines=10> */
[----:B------:R-:W-:-:S06]  /*17070*/  WARPGROUP.ARRIVE ;  /* 0x00000000000079c5 */ /* 0x000fcc0000000000 */
[----:B------:R-:W-:Y:S01]  /*17080*/  HGMMA.64x64x16.F32.BF16 R152, gdesc[UR4], RZ, !UPT, gsb0 ;  /* 0x00e00000049879f0 */ /* 0x000fe2000c0018ff */
[----:B------:R-:W-:Y:S01]  /*17090*/  UMOV UR6, UR8 ;  /* 0x0000000800067c82 */ /* 0x000fe20008000000 */
[----:B------:R-:W-:Y:S01]  /*170a0*/  UMOV UR7, UR9 ;  /* 0x0000000900077c82 */ /* 0x000fe20008000000 */
[----:B----4-:R-:W-:Y:S02]  /*170b0*/  R2UR UR8, R16 ;  /* 0x00000000100872ca */ /* 0x010fe400000e0000 */
[----:B------:R-:W-:Y:S01]  /*170c0*/  R2UR UR9, R17 ;  /* 0x00000000110972ca */ /* 0x000fe200000e0000 */
[----:B------:R-:W-:Y:S02]  /*170d0*/  WARPGROUP.DEPBAR.LE gsb0, 0x0 ;  /* 0x00008000000079c5 */ /* 0x000fe40000010000 */
[----:B------:R-:W-:Y:S01]  /*170e0*/  WARPGROUP.ARRIVE ;  /* 0x00000000000079c5 */ /* 0x000fe20000000000 */
[----:B--2---:R-:W-:Y:S01]  /*170f0*/  R2UR UR4, R4 ;  /* 0x00000000040472ca */ /* 0x004fe200000e0000 */
[----:B------:R0:W5:Y:S08]  /*17100*/  LDL.LU.64 R16, [R1+0xc8] ;  /* 0x0000c80001107983 */ /* 0x0001700000300a00 */
[----:B------:R-:W-:Y:S01]  /*17110*/  HGMMA.64x64x16.F32.BF16 R152, gdesc[UR8], R152, gsb0 ;  /* 0x00e00000089879f0 */ /* 0x000fe20008001898 */
[----:B------:R-:W-:-:S02]  /*17120*/  R2UR UR5, R5 ;  /* 0x00000000050572ca */ /* 0x000fc400000e0000 */
[----:B------:R-:W-:Y:S01]  /*17130*/  R2UR UR10, R227 ;  /* 0x00000000e30a72ca */ /* 0x000fe200000e0000 */
[----:B------:R0:W5:Y:S01]  /*17140*/  LDL.LU.64 R4, [R1+0xc0] ;  /* 0x0000c00001047983 */ /* 0x0001620000300a00 */
[----:B------:R-:W-:Y:S02]  /*17150*/  WARPGROUP.DEPBAR.LE gsb0, 0x0 ;  /* 0x00008000000079c5 */ /* 0x000fe40000010000 */
[----:B------:R-:W-:-:S07]  /*17160*/  WARPGROUP.ARRIVE ;  /* 0x00000000000079c5 */ /* 0x000fce0000000000 */
[----:B------:R-:W-:Y:S01]  /*17170*/  HGMMA.64x64x16.F32.BF16 R152, gdesc[UR4], R152, gsb0 ;  /* 0x00e00000049879f0 */ /* 0x000fe20008001898 */
[----:B---3--:R-:W-:Y:S02]  /*17180*/  R2UR UR8, R2 ;  /* 0x00000000020872ca */ /* 0x008fe400000e0000 */
[----:B------:R-:W-:Y:S02]  /*17190*/  R2UR UR9, R3 ;  /* 0x00000000030972ca */ /* 0x000fe400000e0000 */
[----:B------:R-:W-:Y:S01]  /*171a0*/  R2UR UR16, R216 ;  /* 0x00000000d81072ca */ /* 0x000fe200000e0000 */
[----:B------:R0:W5:Y:S01]  /*171b0*/  LDL.LU.64 R2, [R1+0xb8] ;  /* 0x0000b80001027983 */ /* 0x0001620000300a00 */
[----:B------:R-:W-:Y:S01]  /*171c0*/  R2UR UR11, R0 ;  /* 0x00000000000b72ca */ /* 0x000fe200000e0000 */
[----:B------:R-:W-:Y:S02]  /*171d0*/  WARPGROUP.DEPBAR.LE gsb0, 0x0 ;  /* 0x00008000000079c5 */ /* 0x000fe40000010000 */
[----:B------:R-:W-:-:S10]  /*171e0*/  WARPGROUP.ARRIVE ;  /* 0x00000000000079c5 */ /* 0x000fd40000000000 */
[----:B------:R-:W-:Y:S01]  /*171f0*/  HGMMA.64x64x16.F32.BF16 R152, gdesc[UR8], R152, gsb0 ;  /* 0x00e00000089879f0 */ /* 0x000fe20008001898 */
[----:B------:R-:W-:Y:S02]  /*17200*/  R2UR UR12, R12 ;  /* 0x000000000c0c72ca */ /* 0x000fe400000e0000 */
[----:B------:R-:W-:Y:S01]  /*17210*/  R2UR UR13, R13 ;  /* 0x000000000d0d72ca */ /* 0x000fe200000e0000 */
[----:B------:R-:W-:Y:S02]  /*17220*/  WARPGROUP.DEPBAR.LE gsb0, 0x0 ;  /* 0x00008000000079c5 */ /* 0x000fe40000010000 */
[----:B------:R-:W-:-:S10]  /*17230*/  WARPGROUP.ARRIVE ;  /* 0x00000000000079c5 */ /* 0x000fd40000000000 */
[----:B------:R-:W-:Y:S01]  /*17240*/  HGMMA.64x64x16.F32.BF16 R152, gdesc[UR12], R152, gsb0 ;  /* 0x00e000000c9879f0 */ /* 0x000fe20008001898 */
[----:B------:R-:W-:Y:S02]  /*17250*/  R2UR UR17, R217 ;  /* 0x00000000d91172ca */ /* 0x000fe400000e0000 */
[----:B------:R-:W-:Y:S02]  /*17260*/  WARPGROUP.DEPBAR.LE gsb0, 0x0 ;  /* 0x00008000000079c5 */ /* 0x000fe40000010000 */
[----:B------:R-:W-:-:S09]  /*17270*/  WARPGROUP.ARRIVE ;  /* 0x00000000000079c5 */ /* 0x000fd20000000000 */
[----:B------:R-:W-:Y:S01]  /*17280*/  HGMMA.64x64x16.F32.BF16 R152, gdesc[UR16], R152, gsb0 ;  /* 0x00e00000109879f0 */ /* 0x000fe20008001898 */
[----:B------:R-:W-:Y:S02]  /*17290*/  R2UR UR20, R214 ;  /* 0x00000000d61472ca */ /* 0x000fe400000e0000 */
        /* <DEDUP_REMOVED lines=52> */
.L_x_1776:
[----:B------:R-:W-:Y:S01]  /*175e0*/  SHF.L.U32 R0, R203, 0x1f, RZ ;  /* 0x0000001fcb007819 */ /* 0x000fe200000006ff */
[----:B------:R-:W-:-:S04]  /*175f0*/  IMAD R203, R202, 0x8, R18 ;  /* 0x00000008cacb7824 */ /* 0x000fc800078e0212 */
[----:B------:R0:W1:Y:S01]  /*17600*/  SYNCS.PHASECHK.TRANS64.TRYWAIT P1, [R203+URZ+0x30850], R0 ;  /* 0x03085000cb0075a7 */ /* 0x000062000802017f */
[----:B------:R-:W-:Y:S05]  /*17610*/  @!P0 BRA `(.L_x_1777) ;  /* 0x0000000000048947 */ /* 0x000fea0003800000 */
[----:B------:R-:W-:Y:S01]  /*17620*/  BPT.TRAP 0x1 ;  /* 0x000000040000795c */ /* 0x000fe20000300000 */
.L_x_1777:
[----:B------:R-:W-:Y:S04]  /*17630*/  BSSY B2, `(.L_x_1778) ;  /* 0x0000004000027945 */ /* 0x000fe80003800000 */
[----:B-1----:R-:W-:Y:S05]  /*17640*/  @P1 BRA `(.L_x_1779) ;  /* 0x0000000000081947 */ /* 0x002fea0003800000 */
[----:B------:R-:W1:Y:S02]  /*17650*/  SYNCS.PHASECHK.TRANS64.TRYWAIT P1, [R203+URZ+0x30850], R0 ;  /* 0x03085000cb0075a7 */ /* 0x000e64000802017f */
[----:B-1----:R-:W-:Y:S05]  /*17660*/  @!P1 BRA `(.L_x_1780) ;  /* 0x0000014c00709947 */ /* 0x002fea0003800000 */
.L_x_1779:
[----:B------:R-:W-:Y:S05]  /*17670*/  BSYNC B2 ;  /* 0x0000000000027941 */ /* 0x000fea0003800000 */
.L_x_1778:
[----:B01----:R-:W-:Y:S01]  /*17680*/  VIADD R0, R18, 0x400 ;  /* 0x0000040012007836 */ /* 0x003fe20000000000 */
[----:B------:R-:W-:Y:S01]  /*17690*/  WARPGROUP.ARRIVE ;  /* 0x00000000000079c5 */ /* 0x000fe20000000000 */
[----:B------:R-:W-:-:S03]  /*176a0*/  IMAD.MOV.U32 R13, RZ, RZ, 0x40000040 ;  /* 0x40000040ff0d7424 */ /* 0x000fc600078e00ff */
[----:B------:R-:W-:Y:S02]  /*176b0*/  SHF.R.U32.HI R0, RZ, 0x4, R0 ;  /* 0x00000004ff007819 */ /* 0x000fe40000011600 */
[----:B------:R-:W-:Y:S01]  /*176c0*/  R2UR UR7, R13 ;  /* 0x000000000d0772ca */ /* 0x000fe200000e0000 */
[----:B------:R-:W-:Y:S01]  /*176d0*/  IMAD.MOV.U32 R13, RZ, RZ, 0x40000040 ;  /* 0x40000040ff0d7424 */ /* 0x000fe200078e00ff */
[----:B------:R-:W-:-:S04]  /*176e0*/  LOP3.LUT R12, R0, 0x3fff, RZ, 0xc0, !PT ;  /* 0x00003fff000c7812 */ /* 0x000fc800078ec0ff */
[----:B------:R-:W-:-:S05]  /*176f0*/  LOP3.LUT R12, R12, 0x2000000, RZ, 0xfc, !PT ;  /* 0x020000000c0c7812 */ /* 0x000fca00078efcff */
[----:B------:R-:W-:-:S05]  /*17700*/  IMAD R12, R202, 0x800, R12 ;  /* 0x00000800ca0c7824 */ /* 0x000fca00078e020c */
[----:B------:R-:W-:-:S13]  /*17710*/  R2UR UR6, R12 ;  /* 0x000000000c0672ca */ /* 0x000fda00000e0000 */
[----:B------:R-:W-:Y:S03]  /*17720*/  HGMMA.64x256x16.F32.BF16 R24, R196, gdesc[UR4].tnspB, R24, gsb0 ;  /* 0x43e00004c4187df0 */ /* 0x000fe60008001818 */
[----:B------:R-:W-:Y:S02]  /*17730*/  WARPGROUP.DEPBAR.LE gsb0, 0x0 ;  /* 0x00008000000079c5 */ /* 0x000fe40000010000 */
[----:B------:R-:W-:Y:S01]  /*17740*/  VIADD R196, R12, 0x80 ;  /* 0x000000800cc47836 */ /* 0x000fe20000000000 */
[----:B------:R-:W-:Y:S01]  /*17750*/  WARPGROUP.ARRIVE ;  /* 0x00000000000079c5 */ /* 0x000fe20000000000 */
[----:B------:R-:W-:-:S03]  /*17760*/  IMAD.MOV.U32 R197, RZ, RZ, 0x40000040 ;  /* 0x40000040ffc57424 */ /* 0x000fc600078e00ff */
[----:B------:R-:W-:Y:S02]  /*17770*/  R2UR UR6, R196 ;  /* 0x00000000c40672ca */ /* 0x000fe400000e0000 */
[----:B------:R-:W-:-:S15]  /*17780*/  R2UR UR7, R197 ;  /* 0x00000000c50772ca */ /* 0x000fde00000e0000 */
[----:B------:R-:W-:-:S01]  /*17790*/  NOP ;  /* 0x0000000000007918 */ /* 0x000fc20000000000 */
[----:B------:R-:W-:Y:S03]  /*177a0*/  HGMMA.64x256x16.F32.BF16 R24, R192, gdesc[UR4].tnspB, R24, gsb0 ;  /* 0x43e00004c0187df0 */ /* 0x000fe60008001818 */
[----:B------:R-:W-:Y:S02]  /*177b0*/  WARPGROUP.DEPBAR.LE gsb0, 0x0 ;  /* 0x00008000000079c5 */ /* 0x000fe40000010000 */
[C---:B------:R-:W-:Y:S01]  /*177c0*/  VIADD R192, R12.reuse, 0x100 ;  /* 0x000001000cc07836 */ /* 0x040fe20000000000 */
[----:B------:R-:W-:Y:S01]  /*177d0*/  WARPGROUP.ARRIVE ;  /* 0x00000000000079c5 */ /* 0x000fe20000000000 */
[----:B------:R-:W-:Y:S02]  /*177e0*/  IMAD.MOV.U32 R193, RZ, RZ, 0x40000040 ;  /* 0x40000040ffc17424 */ /* 0x000fe400078e00ff */
[----:B------:R-:W-:Y:S01]  /*177f0*/  VIADD R12, R12, 0x180 ;  /* 0x000001800c0c7836 */ /* 0x000fe20000000000 */
[----:B------:R-:W-:-:S02]  /*17800*/  R2UR UR6, R192 ;  /* 0x00000000c00672ca */ /* 0x000fc400000e0000 */
[----:B------:R-:W-:-:S15]  /*17810*/  R2UR UR7, R193 ;  /* 0x00000000c10772ca */ /* 0x000fde00000e0000 */
[----:B------:R-:W-:-:S01]  /*17820*/  NOP ;  /* 0x0000000000007918 */ /* 0x000fc20000000000 */
        /* <DEDUP_REMOVED lines=10> */
.L_x_1781:
[----:B------:R-:W2:Y:S01]  /*178d0*/  LDL R12, [R1] ;  /* 0x00000000010c7983 */ /* 0x000ea20000100800 */
[----:B------:R-:W0:Y:S01]  /*178e0*/  LDC R13, c[0x0][0x448] ;  /* 0x00011200ff0d7b82 */ /* 0x000e220000000800 */
[----:B------:R-:W-:Y:S02]  /*178f0*/  ULDC UR5, c[0x0][0x9d8] ;  /* 0x0002760000057ab9 */ /* 0x000fe40000000800 */
[----:B------:R-:W3:Y:S04]  /*17900*/  LDL R184, [R1+0x48] ;  /* 0x0000480001b87983 */ /* 0x000ee80000100800 */
[----:B------:R-:W3:Y:S04]  /*17910*/  LDL R0, [R1+0x60] ;  /* 0x0000600001007983 */ /* 0x000ee80000100800 */
[----:B------:R-:W4:Y:S04]  /*17920*/  LDL R190, [R1+0x8] ;  /* 0x0000080001be7983 */ /* 0x000f280000100800 */
[----:B------:R-:W4:Y:S01]  /*17930*/  LDL R191, [R1+0xc] ;  /* 0x00000c0001bf7983 */ /* 0x000f220000100800 */
[----:B0-----:R-:W-:-:S13]  /*17940*/  ISETP.NE.AND P1, PT, R13, 0x1, PT ;  /* 0x000000010d00780c */ /* 0x001fda0003f25270 */
[----:B------:R-:W0:Y:S01]  /*17950*/  @P1 LDC R13, c[0x0][0x44c] ;  /* 0x00011300ff0d1b82 */ /* 0x000e220000000800 */
[----:B-----5:R-:W-:Y:S02]  /*17960*/  VIADD R2, R2, 0x30840 ;  /* 0x0003084002027836 */ /* 0x020fe40000000000 */
        /* <DEDUP_REMOVED lines=16> */
[----:B------:R-:W-:Y:S01]  /*17a70*/  LOP3.LUT P5, RZ, R22, 0x20, RZ, 0xc0, !PT ;  /* 0x0000002016ff7812 */ /* 0x000fe200078ac0ff */
        /* <DEDUP_REMOVED lines=16> */
[----:B--2---:R-:W-:-:S02]  /*17b80*/  R2UR UR4, R12 ;  /* 0x000000000c0472ca */ /* 0x004fc400000e0000 */
[----:B------:R-:W2:Y:S01]  /*17b90*/  @P1 LDC R12, c[0x0][0x450] ;  /* 0x00011400ff0c1b82 */ /* 0x000ea20000000800 */
[----:B---3--:R-:W-:-:S04]  /*17ba0*/  IMAD.IADD R0, R0, 0x1, R184 ;  /* 0x0000000100007824 */ /* 0x008fc800078e02b8 */
[----:B0-----:R-:W-:Y:S01]  /*17bb0*/  @P1 IMAD.HI.U32 R13, R0, R13, RZ ;  /* 0x0000000d000d1227 */ /* 0x001fe200078e00ff */
[----:B----4-:R-:W-:-:S03]  /*17bc0*/  PRMT R2, R190, 0x654, R2 ;  /* 0x00000654be027816 */ /* 0x010fc60000000002 */
[----:B------:R-:W-:Y:S01]  /*17bd0*/  FMUL.FTZ R184, R170, UR5 ;  /* 0x00000005aab87c20 */ /* 0x000fe20008410000 */
[----:B------:R0:W-:Y:S01]  /*17be0*/  SYNCS.ARRIVE.TRANS64.RED.A1T0 RZ, [R2+URZ], RZ ;  /* 0x000000ff02ff79a7 */ /* 0x0001e2000810043f */
[----:B------:R-:W-:Y:S01]  /*17bf0*/  FMUL.FTZ R170, R171, UR5 ;  /* 0x00000005abaa7c20 */ /* 0x000fe20008410000 */
[----:B--2---:R-:W-:Y:S01]  /*17c00*/  @P1 SHF.R.U32.HI R0, RZ, R12, R13 ;  /* 0x0000000cff001219 */ /* 0x004fe2000001160d */
[----:B0-----:R-:W-:Y:S02]  /*17c10*/  IMAD.SHL.U32 R2, R5, 0x40, RZ ;  /* 0x0000004005027824 */ /* 0x001fe400078e00ff */
        /* <DEDUP_REMOVED lines=13> */
[----:B------:R-:W-:Y:S01]  /*17cf0*/  IADD3 R160, -R2, 0x1, RZ ;  /* 0x0000000102a07810 */ /* 0x000fe20007ffe1ff */
[----:B------:R-:W-:Y:S01]  /*17d00*/  FMUL.FTZ R159, R161, UR5 ;  /* 0x00000005a19f7c20 */ /* 0x000fe20008410000 */
[----:B------:R-:W-:Y:S01]  /*17d10*/  FMUL.FTZ R180, R181, UR5 ;  /* 0x00000005b5b47c20 */ /* 0x000fe20008410000 */
[----:B------:R-:W2:Y:S01]  /*17d20*/  MUFU.TANH R12, R12 ;  /* 0x0000000c000c7308 */ /* 0x000ea20000002400 */
[----:B------:R-:W-:Y:S01]  /*17d30*/  ULDC UR5, c[0x0][0x9e0] ;  /* 0x0002780000057ab9 */ /* 0x000fe20000000800 */
[----:B------:R-:W-:-:S06]  /*17d40*/  IMAD R160, R191, -0x2, R160 ;  /* 0xfffffffebfa07824 */ /* 0x000fcc00078e02a0 */
[----:B------:R-:W3:Y:S01]  /*17d50*/  MUFU.TANH R152, R152 ;  /* 0x0000009800987308 */ /* 0x000ee20000002400 */
[----:B------:R-:W-:-:S07]  /*17d60*/  IADD3 R160, -R218, R160, R220 ;  /* 0x000000a0daa07210 */ /* 0x000fce0007ffe1dc */
        /* <DEDUP_REMOVED lines=12> */
[----:B------:R-:W1:Y:S08]  /*17e30*/  MUFU.TANH R179, R179 ;  /* 0x000000b300b37308 */ /* 0x000e700000002400 */
[----:B------:R-:W1:Y:S01]  /*17e40*/  MUFU.TANH R180, R180 ;  /* 0x000000b400b47308 */ /* 0x000e620000002400 */
[----:B------:R-:W-:-:S02]  /*17e50*/  VIADD R187, R160, UR5 ;  /* 0x00000005a0bb7c36 */ /* 0x000fc40008000000 */
[----:B------:R-:W-:Y:S02]  /*17e60*/  VIADD R183, R160, UR4 ;  /* 0x00000004a0b77c36 */ /* 0x000fe40008000000 */
[--C-:B0-----:R-:W-:Y:S02]  /*17e70*/  IMAD.IADD R182, R187, 0x1, R188.reuse ;  /* 0x00000001bbb67824 */ /* 0x101fe400078e02bc */
[----:B------:R-:W-:Y:S01]  /*17e80*/  IMAD.IADD R181, R183, 0x1, R188 ;  /* 0x00000001b7b57824 */ /* 0x000fe200078e02bc */
[----:B--234-:R-:W-:Y:S06]  /*17e90*/  @!P5 BRA `(.L_x_1782) ;  /* 0x000000000060d947 */ /* 0x01cfec0003800000 */
[----:B------:R-:W-:Y:S01]  /*17ea0*/  IADD3 R188, -R218, R220, R188 ;  /* 0x000000dcdabc7210 */ /* 0x000fe20007ffe1bc */
[----:B------:R-:W-:Y:S03]  /*17eb0*/  BSSY B2, `(.L_x_1783) ;  /* 0x0000012000027945 */ /* 0x000fe60003800000 */
        /* <DEDUP_REMOVED lines=11> */
.L_x_1784:
[----:B------:R-:W-:Y:S02]  /*17f70*/  ULDC UR4, c[0x0][0x9e4] ;  /* 0x0002790000047ab9 */ /* 0x000fe40000000800 */
[----:B------:R-:W-:-:S05]  /*17f80*/  IMAD.U32 R189, RZ, RZ, UR4 ;  /* 0x00000004ffbd7e24 */ /* 0x000fca000f8e00ff */
[----:B------:R-:W-:-:S13]  /*17f90*/  ISETP.NE.AND P1, PT, R189, 0x1, PT ;  /* 0x00000001bd00780c */ /* 0x000fda0003f25270 */
[----:B------:R-:W0:Y:S02]  /*17fa0*/  @P1 LDC.64 R160, c[0x0][0x9e8] ;  /* 0x00027a00ffa01b82 */ /* 0x000e240000000a00 */
[----:B0-----:R-:W-:-:S05]  /*17fb0*/  @P1 IMAD.HI.U32 R160, R188, R160, RZ ;  /* 0x000000a0bca01227 */ /* 0x001fca00078e00ff */
[----:B------:R-:W-:-:S07]  /*17fc0*/  @P1 SHF.R.U32.HI R188, RZ, R161, R160 ;  /* 0x000000a1ffbc1219 */ /* 0x000fce00000116a0 */
.L_x_1785:
[----:B------:R-:W-:Y:S05]  /*17fd0*/  BSYNC B2 ;  /* 0x0000000000027941 */ /* 0x000fea0003800000 */
.L_x_1783:
[----:B------:R-:W-:-:S04]  /*17fe0*/  IMAD R188, R188, R189, -R2 ;  /* 0x000000bdbcbc7224 */ /* 0x000fc800078e0a02 */
[----:B------:R-:W-:-:S05]  /*17ff0*/  IMAD R188, R191, -0x2, R188 ;  /* 0xfffffffebfbc7824 */ /* 0x000fca00078e02bc */
[----:B------:R-:W-:Y:S02]  /*18000*/  VIMNMX R181, R181, R188, !PT ;  /* 0x000000bcb5b57248 */ /* 0x000fe40007fe0100 */
[----:B------:R-:W-:-:S07]  /*18010*/  VIADDMNMX R182, R188, R189, R182, PT ;  /* 0x000000bdbcb67246 */ /* 0x000fce00038001b6 */
.L_x_1782:
[----:B------:R-:W-:Y:S01]  /*18020*/  ISETP.GT.AND P1, PT, R5, -0x1, PT ;  /* 0xffffffff0500780c */ /* 0x000fe20003f24270 */
[----:B------:R-:W0:Y:S03]  /*18030*/  SHFL.IDX PT, R0, R0, 0x1, 0x1c1f ;  /* 0x003c1f0000007f89 */ /* 0x000e2600000e0000 */
[C---:B------:R-:W-:Y:S02]  /*18040*/  ISETP.GT.AND P2, PT, R181.reuse, RZ, P1 ;  /* 0x000000ffb500720c */ /* 0x040fe40000f44270 */
[C---:B------:R-:W-:Y:S02]  /*18050*/  ISETP.GT.AND P4, PT, R181.reuse, 0x1, P1 ;  /* 0x00000001b500780c */ /* 0x040fe40000f84270 */
[----:B------:R-:W-:Y:S02]  /*18060*/  ISETP.LT.OR P3, PT, R182, 0x1, P2 ;  /* 0x00000001b600780c */ /* 0x000fe40001761670 */
[----:B------:R-:W-:-:S02]  /*18070*/  ISETP.GT.AND P2, PT, R181, 0x8, P1 ;  /* 0x00000008b500780c */ /* 0x000fc40000f44270 */
[----:B------:R-:W-:Y:S02]  /*18080*/  FSEL R12, R12, -INF , !P3 ;  /* 0xff8000000c0c7808 */ /* 0x000fe40005800000 */
[----:B------:R-:W-:Y:S02]  /*18090*/  ISETP.GT.AND P3, PT, R181, 0x9, P1 ;  /* 0x00000009b500780c */ /* 0x000fe40000f64270 */
[C---:B------:R-:W-:Y:S02]  /*180a0*/  ISETP.LT.OR P4, PT, R182.reuse, 0x2, P4 ;  /* 0x00000002b600780c */ /* 0x040fe40002781670 */
[C---:B------:R-:W-:Y:S02]  /*180b0*/  ISETP.LT.OR P2, PT, R182.reuse, 0x9, P2 ;  /* 0x00000009b600780c */ /* 0x040fe40001741670 */
[----:B------:R-:W-:Y:S02]  /*180c0*/  ISETP.LT.OR P3, PT, R182, 0xa, P3 ;  /* 0x0000000ab600780c */ /* 0x000fe40001f61670 */
[----:B------:R-:W-:-:S02]  /*180d0*/  FSEL R152, R152, -INF , !P4 ;  /* 0xff80000098987808 */ /* 0x000fc40006000000 */
[----:B------:R-:W-:Y:S01]  /*180e0*/  FSEL R160, R154, -INF , !P2 ;  /* 0xff8000009aa07808 */ /* 0x000fe20005000000 */
[--C-:B0-----:R-:W-:Y:S01]  /*180f0*/  IMAD.IADD R187, R187, 0x1, R0.reuse ;  /* 0x00000001bbbb7824 */ /* 0x101fe200078e0200 */
[----:B------:R-:W-:Y:S01]  /*18100*/  FSEL R161, R155, -INF , !P3 ;  /* 0xff8000009ba17808 */ /* 0x000fe20005800000 */
[----:B------:R-:W-:Y:S01]  /*18110*/  IMAD.IADD R183, R183, 0x1, R0 ;  /* 0x00000001b7b77824 */ /* 0x000fe200078e0200 */
[C---:B------:R-:W-:Y:S02]  /*18120*/  ISETP.GT.AND P4, PT, R181.reuse, 0x10, P1 ;  /* 0x00000010b500780c */ /* 0x040fe40000f84270 */
[C---:B------:R-:W-:Y:S02]  /*18130*/  ISETP.GT.AND P2, PT, R181.reuse, 0x11, P1 ;  /* 0x00000011b500780c */ /* 0x040fe40000f44270 */
[----:B------:R-:W-:Y:S02]  /*18140*/  ISETP.GT.AND P3, PT, R181, 0x18, P1 ;  /* 0x00000018b500780c */ /* 0x000fe40000f64270 */
[----:B------:R-:W-:-:S02]  /*18150*/  ISETP.LT.OR P4, PT, R182, 0x11, P4 ;  /* 0x00000011b600780c */ /* 0x000fc40002781670 */
[C---:B------:R-:W-:Y:S02]  /*18160*/  ISETP.LT.OR P2, PT, R182.reuse, 0x12, P2 ;  /* 0x00000012b600780c */ /* 0x040fe40001741670 */
[----:B------:R-:W-:Y:S02]  /*18170*/  ISETP.LT.OR P3, PT, R182, 0x19, P3 ;  /* 0x00000019b600780c */ /* 0x000fe40001f61670 */
[----:B------:R-:W-:Y:S02]  /*18180*/  FSEL R158, R158, -INF , !P4 ;  /* 0xff8000009e9e7808 */ /* 0x000fe40006000000 */
[----:B------:R-:W-:Y:S02]  /*18190*/  FSEL R159, R159, -INF , !P2 ;  /* 0xff8000009f9f7808 */ /* 0x000fe40005000000 */
[----:B------:R-:W-:Y:S02]  /*181a0*/  FSEL R164, R164, -INF , !P3 ;  /* 0xff800000a4a47808 */ /* 0x000fe40005800000 */
[----:B------:R-:W-:-:S02]  /*181b0*/  ISETP.GT.AND P4, PT, R181, 0x19, P1 ;  /* 0x00000019b500780c */ /* 0x000fc40000f84270 */
[C---:B------:R-:W-:Y:S02]  /*181c0*/  ISETP.GT.AND P2, PT, R181.reuse, 0x20, P1 ;  /* 0x00000020b500780c */ /* 0x040fe40000f44270 */
[----:B------:R-:W-:Y:S02]  /*181d0*/  ISETP.GT.AND P3, PT, R181, 0x21, P1 ;  /* 0x00000021b500780c */ /* 0x000fe40000f64270 */
[C---:B------:R-:W-:Y:S02]  /*181e0*/  ISETP.LT.OR P4, PT, R182.reuse, 0x1a, P4 ;  /* 0x0000001ab600780c */ /* 0x040fe40002781670 */
[C---:B------:R-:W-:Y:S02]  /*181f0*/  ISETP.LT.OR P2, PT, R182.reuse, 0x21, P2 ;  /* 0x00000021b600780c */ /* 0x040fe40001741670 */
[----:B------:R-:W-:Y:S02]  /*18200*/  ISETP.LT.OR P3, PT, R182, 0x22, P3 ;  /* 0x00000022b600780c */ /* 0x000fe40001f61670 */
[----:B------:R-:W-:-:S02]  /*18210*/  FSEL R165, R165, -INF , !P4 ;  /* 0xff800000a5a57808 */ /* 0x000fc40006000000 */
[----:B------:R-:W-:Y:S02]  /*18220*/  FSEL R168, R168, -INF , !P2 ;  /* 0xff800000a8a87808 */ /* 0x000fe40005000000 */
[----:B------:R-:W-:Y:S02]  /*18230*/  FSEL R169, R169, -INF , !P3 ;  /* 0xff800000a9a97808 */ /* 0x000fe40005800000 */
        /* <DEDUP_REMOVED lines=16> */
[----:B-1----:R-:W-:Y:S02]  /*18340*/  FSEL R179, R179, -INF , !P2 ;  /* 0xff800000b3b37808 */ /* 0x002fe40005000000 */
[----:B------:R-:W-:Y:S01]  /*18350*/  FSEL R180, R180, -INF , !P3 ;  /* 0xff800000b4b47808 */ /* 0x000fe20005800000 */
[----:B------:R-:W-:Y:S06]  /*18360*/  @!P5 BRA `(.L_x_1786) ;  /* 0x000000000060d947 */ /* 0x000fec0003800000 */
        /* <DEDUP_REMOVED lines=13> */
.L_x_1788:
[----:B------:R-:W-:Y:S02]  /*18440*/  ULDC UR4, c[0x0][0x9e4] ;  /* 0x0002790000047ab9 */ /* 0x000fe40000000800 */
[----:B------:R-:W-:-:S05]  /*18450*/  IMAD.U32 R181, RZ, RZ, UR4 ;  /* 0x00000004ffb57e24 */ /* 0x000fca000f8e00ff */
[----:B------:R-:W-:-:S13]  /*18460*/  ISETP.NE.AND P2, PT, R181, 0x1, PT ;  /* 0x00000001b500780c */ /* 0x000fda0003f45270 */
[----:B------:R-:W0:Y:S02]  /*18470*/  @P2 LDC.64 R154, c[0x0][0x9e8] ;  /* 0x00027a00ff9a2b82 */ /* 0x000e240000000a00 */
[----:B0-----:R-:W-:-:S05]  /*18480*/  @P2 IMAD.HI.U32 R154, R0, R154, RZ ;  /* 0x0000009a009a2227 */ /* 0x001fca00078e00ff */
[----:B------:R-:W-:-:S07]  /*18490*/  @P2 SHF.R.U32.HI R0, RZ, R155, R154 ;  /* 0x0000009bff002219 */ /* 0x000fce000001169a */
.L_x_1789:
[----:B------:R-:W-:Y:S05]  /*184a0*/  BSYNC B2 ;  /* 0x0000000000027941 */ /* 0x000fea0003800000 */
.L_x_1787:
[----:B------:R-:W-:-:S04]  /*184b0*/  IMAD R0, R0, R181, -R2 ;  /* 0x000000b500007224 */ /* 0x000fc800078e0a02 */
[----:B------:R-:W-:-:S05]  /*184c0*/  IMAD R0, R191, -0x2, R0 ;  /* 0xfffffffebf007824 */ /* 0x000fca00078e0200 */
[----:B------:R-:W-:Y:S02]  /*184d0*/  VIMNMX R183, R183, R0, !PT ;  /* 0x00000000b7b77248 */ /* 0x000fe40007fe0100 */
[----:B------:R-:W-:-:S07]  /*184e0*/  VIADDMNMX R187, R0, R181, R187, PT ;  /* 0x000000b500bb7246 */ /* 0x000fce00038001bb */
.L_x_1786:
[----:B------:R-:W-:Y:S01]  /*184f0*/  FMNMX.FTZ R2, R12, R4, !PT ;  /* 0x000000040c027209 */ /* 0x000fe20007810000 */
[----:B------:R-:W-:Y:S01]  /*18500*/  ULDC UR4, c[0x0][0x988] ;  /* 0x0002620000047ab9 */ /* 0x000fe20000000800 */
[----:B------:R-:W-:Y:S02]  /*18510*/  LOP3.LUT R22, R22, 0xffffdfff, RZ, 0xc0, !PT ;  /* 0xffffdfff16167812 */ /* 0x000fe400078ec0ff */
[----:B------:R-:W-:Y:S02]  /*18520*/  FMNMX.FTZ R2, R152, R2, !PT ;  /* 0x0000000298027209 */ /* 0x000fe40007810000 */
[C---:B------:R-:W-:Y:S02]  /*18530*/  ISETP.GT.AND P2, PT, R183.reuse, 0x1, P1 ;  /* 0x00000001b700780c */ /* 0x040fe40000f44270 */
[----:B------:R-:W-:Y:S02]  /*18540*/  FMNMX.FTZ R2, R160, R2, !PT ;  /* 0x00000002a0027209 */ /* 0x000fe40007810000 */
[----:B------:R-:W-:-:S02]  /*18550*/  ISETP.GT.AND P3, PT, R183, 0x8, P1 ;  /* 0x00000008b700780c */ /* 0x000fc40000f64270 */
[----:B------:R-:W-:Y:S02]  /*18560*/  FMNMX.FTZ R2, R161, R2, !PT ;  /* 0x00000002a1027209 */ /* 0x000fe40007810000 */
[----:B------:R-:W-:Y:S02]  /*18570*/  @P0 LOP3.LUT R22, R22, 0x2000, RZ, 0xfc, !PT ;  /* 0x0000200016160812 */ /* 0x000fe400078efcff */
[----:B------:R-:W-:Y:S02]  /*18580*/  FMNMX.FTZ R2, R158, R2, !PT ;  /* 0x000000029e027209 */ /* 0x000fe40007810000 */
[----:B------:R-:W-:Y:S02]  /*18590*/  ISETP.LT.OR P2, PT, R187, 0x2, P2 ;  /* 0x00000002bb00780c */ /* 0x000fe40001741670 */
[----:B------:R-:W-:Y:S02]  /*185a0*/  FMNMX.FTZ R2, R159, R2, !PT ;  /* 0x000000029f027209 */ /* 0x000fe40007810000 */
[----:B------:R-:W-:-:S02]  /*185b0*/  ISETP.LT.OR P3, PT, R187, 0x9, P3 ;  /* 0x00000009bb00780c */ /* 0x000fc40001f61670 */
[----:B------:R-:W-:Y:S02]  /*185c0*/  FMNMX.FTZ R2, R164, R2, !PT ;  /* 0x00000002a4027209 */ /* 0x000fe40007810000 */
[----:B------:R-:W-:Y:S02]  /*185d0*/  ISETP.GT.AND P0, PT, R183, 0x21, P1 ;  /* 0x00000021b700780c */ /* 0x000fe40000f04270 */
[----:B------:R-:W-:Y:S02]  /*185e0*/  FMNMX.FTZ R2, R165, R2, !PT ;  /* 0x00000002a5027209 */ /* 0x000fe40007810000 */
[----:B------:R-:W-:Y:S02]  /*185f0*/  FSEL R0, R153, -INF , !P2 ;  /* 0xff80000099007808 */ /* 0x000fe40005000000 */
[----:B------:R-:W-:Y:S02]  /*18600*/  FMNMX.FTZ R2, R168, R2, !PT ;  /* 0x00000002a8027209 */ /* 0x000fe40007810000 */
[----:B------:R-:W-:-:S02]  /*18610*/  FSEL R156, R156, -INF , !P3 ;  /* 0xff8000009c9c7808 */ /* 0x000fc40005800000 */
[----:B------:R-:W-:Y:S02]  /*18620*/  FMNMX.FTZ R2, R169, R2, !PT ;  /* 0x00000002a9027209 */ /* 0x000fe40007810000 */
[----:B------:R-:W-:Y:S02]  /*18630*/  ISETP.GT.AND P4, PT, R183, 0x9, P1 ;  /* 0x00000009b700780c */ /* 0x000fe40000f84270 */
[----:B------:R-:W-:Y:S02]  /*18640*/  FMNMX.FTZ R2, R185, R2, !PT ;  /* 0x00000002b9027209 */ /* 0x000fe40007810000 */
[C---:B------:R-:W-:Y:S02]  /*18650*/  ISETP.GT.AND P2, PT, R183.reuse, 0x10, P1 ;  /* 0x00000010b700780c */ /* 0x040fe40000f44270 */
[----:B------:R-:W-:Y:S02]  /*18660*/  FMNMX.FTZ R2, R186, R2, !PT ;  /* 0x00000002ba027209 */ /* 0x000fe40007810000 */
[----:B------:R-:W-:-:S02]  /*18670*/  ISETP.GT.AND P3, PT, R183, 0x11, P1 ;  /* 0x00000011b700780c */ /* 0x000fc40000f64270 */
[----:B------:R-:W-:Y:S02]  /*18680*/  FMNMX.FTZ R2, R175, R2, !PT ;  /* 0x00000002af027209 */ /* 0x000fe40007810000 */
[C---:B------:R-:W-:Y:S02]  /*18690*/  ISETP.LT.OR P4, PT, R187.reuse, 0xa, P4 ;  /* 0x0000000abb00780c */ /* 0x040fe40002781670 */
[----:B------:R-:W-:Y:S02]  /*186a0*/  FMNMX.FTZ R2, R176, R2, !PT ;  /* 0x00000002b0027209 */ /* 0x000fe40007810000 */
[----:B------:R-:W-:Y:S02]  /*186b0*/  ISETP.LT.OR P2, PT, R187, 0x11, P2 ;  /* 0x00000011bb00780c */ /* 0x000fe40001741670 */
[----:B------:R-:W-:Y:S02]  /*186c0*/  FMNMX.FTZ R2, R179, R2, !PT ;  /* 0x00000002b3027209 */ /* 0x000fe40007810000 */
[----:B------:R-:W-:-:S02]  /*186d0*/  ISETP.LT.OR P3, PT, R187, 0x12, P3 ;  /* 0x00000012bb00780c */ /* 0x000fc40001f61670 */
[----:B------:R-:W-:Y:S02]  /*186e0*/  FMNMX.FTZ R2, R180, R2, !PT ;  /* 0x00000002b4027209 */ /* 0x000fe40007810000 */
[----:B------:R-:W-:Y:S02]  /*186f0*/  LOP3.LUT R22, R22, 0xffff7fff, RZ, 0xc0, !PT ;  /* 0xffff7fff16167812 */ /* 0x000fe400078ec0ff */
[----:B------:R-:W-:Y:S01]  /*18700*/  FSEL R157, R157, -INF , !P4 ;  /* 0xff8000009d9d7808 */ /* 0x000fe20006000000 */
[----:B------:R-:W0:Y:S01]  /*18710*/  SHFL.BFLY PT, R153, R2, 0x2, 0x1f ;  /* 0x0c401f0002997f89 */ /* 0x000e2200000e0000 */
[----:B------:R-:W-:Y:S02]  /*18720*/  FSEL R162, R162, -INF , !P2 ;  /* 0xff800000a2a27808 */ /* 0x000fe40005000000 */
[----:B------:R-:W-:Y:S02]  /*18730*/  FSEL R163, R163, -INF , !P3 ;  /* 0xff800000a3a37808 */ /* 0x000fe40005800000 */
[----:B------:R-:W-:-:S02]  /*18740*/  ISETP.GT.AND P4, PT, R183, 0x18, P1 ;  /* 0x00000018b700780c */ /* 0x000fc40000f84270 */
[C---:B------:R-:W-:Y:S02]  /*18750*/  ISETP.GT.AND P2, PT, R183.reuse, 0x19, P1 ;  /* 0x00000019b700780c */ /* 0x040fe40000f44270 */
[C---:B------:R-:W-:Y:S02]  /*18760*/  ISETP.GT.AND P3, PT, R183.reuse, 0x20, P1 ;  /* 0x00000020b700780c */ /* 0x040fe40000f64270 */
[----:B------:R-:W-:Y:S02]  /*18770*/  @P0 LOP3.LUT R22, R22, 0x8000, RZ, 0xfc, !PT ;  /* 0x0000800016160812 */ /* 0x000fe400078efcff */
[----:B------:R-:W-:Y:S02]  /*18780*/  ISETP.GT.AND P0, PT, R183, RZ, P1 ;  /* 0x000000ffb700720c */ /* 0x000fe40000f04270 */
[C---:B------:R-:W-:Y:S02]  /*18790*/  ISETP.LT.OR P4, PT, R187.reuse, 0x19, P4 ;  /* 0x00000019bb00780c */ /* 0x040fe40002781670 */
[----:B------:R-:W-:-:S02]  /*187a0*/  ISETP.LT.OR P2, PT, R187, 0x1a, P2 ;  /* 0x0000001abb00780c */ /* 0x000fc40001741670 */
[----:B------:R-:W-:Y:S02]  /*187b0*/  ISETP.LT.OR P3, PT, R187, 0x21, P3 ;  /* 0x00000021bb00780c */ /* 0x000fe40001f61670 */
[----:B------:R-:W-:Y:S02]  /*187c0*/  FSEL R166, R166, -INF , !P4 ;  /* 0xff800000a6a67808 */ /* 0x000fe40006000000 */
[----:B------:R-:W-:Y:S02]  /*187d0*/  FSEL R167, R167, -INF , !P2 ;  /* 0xff800000a7a77808 */ /* 0x000fe40005000000 */
[----:B------:R-:W-:Y:S02]  /*187e0*/  FSEL R184, R184, -INF , !P3 ;  /* 0xff800000b8b87808 */ /* 0x000fe40005800000 */
[C---:B------:R-:W-:Y:S02]  /*187f0*/  ISETP.GT.AND P2, PT, R183.reuse, 0x28, P1 ;  /* 0x00000028b700780c */ /* 0x040fe40000f44270 */
[----:B------:R-:W-:-:S02]  /*18800*/  ISETP.GT.AND P3, PT, R183, 0x29, P1 ;  /* 0x00000029b700780c */ /* 0x000fc40000f64270 */
[C---:B------:R-:W-:Y:S02]  /*18810*/  ISETP.GT.AND P4, PT, R183.reuse, 0x30, P1 ;  /* 0x00000030b700780c */ /* 0x040fe40000f84270 */
[C---:B------:R-:W-:Y:S02]  /*18820*/  ISETP.GT.AND P5, PT, R183.reuse, 0x31, P1 ;  /* 0x00000031b700780c */ /* 0x040fe40000fa4270 */
[C---:B------:R-:W-:Y:S02]  /*18830*/  ISETP.GT.AND P6, PT, R183.reuse, 0x38, P1 ;  /* 0x00000038b700780c */ /* 0x040fe40000fc4270 */
[----:B------:R-:W-:Y:S02]  /*18840*/  LOP3.LUT R22, R22, 0xfffffff7, RZ, 0xc0, !PT ;  /* 0xfffffff716167812 */ /* 0x000fe400078ec0ff */
[----:B------:R-:W-:Y:S02]  /*18850*/  ISETP.GT.AND P1, PT, R183, 0x39, P1 ;  /* 0x00000039b700780c */ /* 0x000fe40000f24270 */
[----:B------:R-:W-:-:S02]  /*18860*/  @P0 LOP3.LUT R22, R22, 0x8, RZ, 0xfc, !PT ;  /* 0x0000000816160812 */ /* 0x000fc400078efcff */
[----:B0-----:R-:W-:Y:S02]  /*18870*/  FMNMX.FTZ R153, R2, R153, !PT ;  /* 0x0000009902997209 */ /* 0x001fe40007810000 */
[C---:B------:R-:W-:Y:S02]  /*18880*/  LOP3.LUT P0, RZ, R22.reuse, 0x8000, RZ, 0xc0, !PT ;  /* 0x0000800016ff7812 */ /* 0x040fe4000780c0ff */
[----:B------:R-:W-:Y:S01]  /*18890*/  LOP3.LUT R22, R22, 0xfffffffd, RZ, 0xc0, !PT ;  /* 0xfffffffd16167812 */ /* 0x000fe200078ec0ff */
[----:B------:R-:W0:Y:S01]  /*188a0*/  SHFL.BFLY PT, R2, R153, 0x1, 0x1f ;  /* 0x0c201f0099027f89 */ /* 0x000e2200000e0000 */
[C---:B------:R-:W-:Y:S02]  /*188b0*/  ISETP.LT.OR P0, PT, R187.reuse, 0x22, P0 ;  /* 0x00000022bb00780c */ /* 0x040fe40000701670 */
[----:B------:R-:W-:Y:S02]  /*188c0*/  ISETP.LT.OR P4, PT, R187, 0x31, P4 ;  /* 0x00000031bb00780c */ /* 0x000fe40002781670 */
[----:B------:R-:W-:-:S02]  /*188d0*/  @P1 LOP3.LUT R22, R22, 0x2, RZ, 0xfc, !PT ;  /* 0x0000000216161812 */ /* 0x000fc400078efcff */
[C---:B------:R-:W-:Y:S02]  /*188e0*/  ISETP.LT.OR P5, PT, R187.reuse, 0x32, P5 ;  /* 0x00000032bb00780c */ /* 0x040fe40002fa1670 */
[C---:B------:R-:W-:Y:S02]  /*188f0*/  LOP3.LUT P1, RZ, R22.reuse, 0x8, RZ, 0xc0, !PT ;  /* 0x0000000816ff7812 */ /* 0x040fe4000782c0ff */
[----:B------:R-:W-:Y:S02]  /*18900*/  LOP3.LUT R22, R22, 0xffffffef, RZ, 0xc0, !PT ;  /* 0xffffffef16167812 */ /* 0x000fe400078ec0ff */
[----:B------:R-:W-:Y:S02]  /*18910*/  ISETP.LT.OR P1, PT, R187, 0x1, P1 ;  /* 0x00000001bb00780c */ /* 0x000fe40000f21670 */
[----:B------:R-:W-:Y:S02]  /*18920*/  @P0 LOP3.LUT R22, R22, 0x10, RZ, 0xfc, !PT ;  /* 0x0000001016160812 */ /* 0x000fe400078efcff */
[----:B------:R-:W-:-:S02]  /*18930*/  FSEL R13, R13, -INF , !P1 ;  /* 0xff8000000d0d7808 */ /* 0x000fc40004800000 */
[----:B------:R-:W-:Y:S02]  /*18940*/  ISETP.LT.OR P0, PT, R187, 0x29, P2 ;  /* 0x00000029bb00780c */ /* 0x000fe40001701670 */
[----:B------:R-:W-:Y:S02]  /*18950*/  FMNMX.FTZ R155, R13, R3, !PT ;  /* 0x000000030d9b7209 */ /* 0x000fe40007810000 */
[----:B------:R-:W-:Y:S02]  /*18960*/  LOP3.LUT P2, RZ, R22, 0x2, RZ, 0xc0, !PT ;  /* 0x0000000216ff7812 */ /* 0x000fe4000784c0ff */
[----:B------:R-:W-:Y:S02]  /*18970*/  FMNMX.FTZ R155, R0, R155, !PT ;  /* 0x0000009b009b7209 */ /* 0x000fe40007810000 */
[----:B------:R-:W-:Y:S02]  /*18980*/  LOP3.LUT R22, R22, 0xfffffffb, RZ, 0xc0, !PT ;  /* 0xfffffffb16167812 */ /* 0x000fe400078ec0ff */
[----:B0-----:R-:W-:-:S02]  /*18990*/  FMNMX.FTZ R153, R153, R2, !PT ;  /* 0x0000000299997209 */ /* 0x001fc40007810000 */
[----:B------:R-:W-:Y:S02]  /*189a0*/  FMNMX.FTZ R155, R156, R155, !PT ;  /* 0x0000009b9c9b7209 */ /* 0x000fe40007810000 */
[----:B------:R-:W-:Y:S02]  /*189b0*/  @P0 LOP3.LUT R22, R22, 0x4, RZ, 0xfc, !PT ;  /* 0x0000000416160812 */ /* 0x000fe400078efcff */
[----:B------:R-:W-:Y:S02]  /*189c0*/  ISETP.LT.OR P0, PT, R187, 0x2a, P3 ;  /* 0x0000002abb00780c */ /* 0x000fe40001f01670 */
[----:B------:R-:W-:Y:S02]  /*189d0*/  FSETP.NEU.FTZ.AND P3, PT, R153, -INF , PT ;  /* 0xff8000009900780b */ /* 0x000fe40003f7d000 */
[----:B------:R-:W-:Y:S02]  /*189e0*/  FMNMX.FTZ R155, R157, R155, !PT ;  /* 0x0000009b9d9b7209 */ /* 0x000fe40007810000 */
[----:B------:R-:W-:-:S02]  /*189f0*/  FSEL R2, R153, RZ, P3 ;  /* 0x000000ff99027208 */ /* 0x000fc40001800000 */
[----:B------:R-:W-:Y:S02]  /*18a00*/  FMNMX.FTZ R155, R162, R155, !PT ;  /* 0x0000009ba29b7209 */ /* 0x000fe40007810000 */
[----:B------:R-:W-:Y:S01]  /*18a10*/  LOP3.LUT R22, R22, 0xffffbfff, RZ, 0xc0, !PT ;  /* 0xffffbfff16167812 */ /* 0x000fe200078ec0ff */
[----:B------:R-:W-:Y:S01]  /*18a20*/  FADD.FTZ R4, -R2, R4 ;  /* 0x0000000402047221 */ /* 0x000fe20000010100 */
[----:B------:R-:W-:Y:S01]  /*18a30*/  FMNMX.FTZ R155, R163, R155, !PT ;  /* 0x0000009ba39b7209 */ /* 0x000fe20007810000 */
[----:B------:R-:W-:Y:S01]  /*18a40*/  IMAD.U32 R2, RZ, RZ, UR4 ;  /* 0x00000004ff027e24 */ /* 0x000fe2000f8e00ff */
[----:B------:R-:W-:Y:S02]  /*18a50*/  @P0 LOP3.LUT R22, R22, 0x4000, RZ, 0xfc, !PT ;  /* 0x0000400016160812 */ /* 0x000fe400078efcff */
[----:B------:R-:W-:Y:S01]  /*18a60*/  FMNMX.FTZ R155, R166, R155, !PT ;  /* 0x0000009ba69b7209 */ /* 0x000fe20007810000 */
[----:B------:R-:W-:Y:S01]  /*18a70*/  FMUL.FTZ R154, R153, R2 ;  /* 0x00000002999a7220 */ /* 0x000fe20000410000 */
[----:B------:R-:W-:-:S02]  /*18a80*/  LOP3.LUT P0, RZ, R22, 0x10, RZ, 0xc0, !PT ;  /* 0x0000001016ff7812 */ /* 0x000fc4000780c0ff */
[----:B------:R-:W-:Y:S02]  /*18a90*/  FMNMX.FTZ R155, R167, R155, !PT ;  /* 0x0000009ba79b7209 */ /* 0x000fe40007810000 */
[----:B------:R-:W-:Y:S02]  /*18aa0*/  FSEL R154, R154, RZ, P3 ;  /* 0x000000ff9a9a7208 */ /* 0x000fe40001800000 */
[----:B------:R-:W-:Y:S02]  /*18ab0*/  LOP3.LUT P3, RZ, R22, 0x4, RZ, 0xc0, !PT ;  /* 0x0000000416ff7812 */ /* 0x000fe4000786c0ff */
[----:B------:R-:W-:Y:S01]  /*18ac0*/  FSEL R170, R170, -INF , !P0 ;  /* 0xff800000aaaa7808 */ /* 0x000fe20004000000 */
[-CC-:B------:R-:W-:Y:S01]  /*18ad0*/  FFMA.FTZ R12, R12, R2.reuse, -R154.reuse ;  /* 0x000000020c0c7223 */ /* 0x180fe2000001089a */
[----:B------:R-:W-:Y:S01]  /*18ae0*/  FMNMX.FTZ R155, R184, R155, !PT ;  /* 0x0000009bb89b7209 */ /* 0x000fe20007810000 */
[-CC-:B------:R-:W-:Y:S01]  /*18af0*/  FFMA.FTZ R152, R152, R2.reuse, -R154.reuse ;  /* 0x0000000298987223 */ /* 0x180fe2000001089a */
[----:B------:R-:W-:Y:S01]  /*18b00*/  LOP3.LUT P0, RZ, R22, 0x4000, RZ, 0xc0, !PT ;  /* 0x0000400016ff7812 */ /* 0x000fe2000780c0ff */
[-CC-:B------:R-:W-:Y:S01]  /*18b10*/  FFMA.FTZ R160, R160, R2.reuse, -R154.reuse ;  /* 0x00000002a0a07223 */ /* 0x180fe2000001089a */
[----:B------:R-:W-:Y:S01]  /*18b20*/  FSEL R171, R171, -INF , !P3 ;  /* 0xff800000abab7808 */ /* 0x000fe20005800000 */
[-CC-:B------:R-:W-:Y:S01]  /*18b30*/  FFMA.FTZ R161, R161, R2.reuse, -R154.reuse ;  /* 0x00000002a1a17223 */ /* 0x180fe2000001089a */
[----:B------:R-:W-:Y:S01]  /*18b40*/  FMNMX.FTZ R155, R170, R155, !PT ;  /* 0x0000009baa9b7209 */ /* 0x000fe20007810000 */
        /* <DEDUP_REMOVED lines=9> */
[----:B------:R-:W-:Y:S01]  /*18be0*/  ISETP.LT.OR P6, PT, R187, 0x39, P6 ;  /* 0x00000039bb00780c */ /* 0x000fe200037c1670 */
        /* <DEDUP_REMOVED lines=11> */
[----:B------:R-:W-:Y:S01]  /*18ca0*/  FSEL R178, R178, -INF , !P2 ;  /* 0xff800000b2b27808 */ /* 0x000fe20005000000 */
[----:B------:R-:W-:Y:S01]  /*18cb0*/  FFMA.FTZ R154, R180, R2, -R154 ;  /* 0x00000002b49a7223 */ /* 0x000fe2000001089a */
[----:B------:R-:W-:Y:S01]  /*18cc0*/  FMNMX.FTZ R155, R177, R155, !PT ;  /* 0x0000009bb19b7209 */ /* 0x000fe20007810000 */
[----:B------:R-:W-:Y:S01]  /*18cd0*/  MUFU.EX2 R196, R12 ;  /* 0x0000000c00c47308 */ /* 0x000fe20000000800 */
[----:B------:R-:W-:-:S02]  /*18ce0*/  LOP3.LUT P0, RZ, R22, 0x2000, RZ, 0xc0, !PT ;  /* 0x0000200016ff7812 */ /* 0x000fc4000780c0ff */
[----:B------:R-:W-:-:S05]  /*18cf0*/  FMNMX.FTZ R180, R178, R155, !PT ;  /* 0x0000009bb2b47209 */ /* 0x000fca0007810000 */
[----:B------:R-:W0:Y:S01]  /*18d00*/  SHFL.BFLY PT, R155, R180, 0x2, 0x1f ;  /* 0x0c401f00b49b7f89 */ /* 0x000e2200000e0000 */
[----:B------:R-:W-:Y:S08]  /*18d10*/  MUFU.EX2 R160, R160 ;  /* 0x000000a000a07308 */ /* 0x000ff00000000800 */
[----:B------:R-:W-:Y:S08]  /*18d20*/  MUFU.EX2 R161, R161 ;  /* 0x000000a100a17308 */ /* 0x000ff00000000800 */
[----:B------:R-:W-:Y:S01]  /*18d30*/  MUFU.EX2 R158, R158 ;  /* 0x0000009e009e7308 */ /* 0x000fe20000000800 */
[----:B0-----:R-:W-:-:S07]  /*18d40*/  FMNMX.FTZ R180, R180, R155, !PT ;  /* 0x0000009bb4b47209 */ /* 0x001fce0007810000 */
[----:B------:R-:W-:Y:S01]  /*18d50*/  MUFU.EX2 R159, R159 ;  /* 0x0000009f009f7308 */ /* 0x000fe20000000800 */
[----:B------:R-:W0:Y:S07]  /*18d60*/  SHFL.BFLY PT, R181, R180, 0x1, 0x1f ;  /* 0x0c201f00b4b57f89 */ /* 0x000e2e00000e0000 */
[----:B------:R0:W-:Y:S08]  /*18d70*/  MUFU.EX2 R155, R152 ;  /* 0x00000098009b7308 */ /* 0x0001f00000000800 */
[----:B------:R-:W-:Y:S08]  /*18d80*/  MUFU.EX2 R164, R164 ;  /* 0x000000a400a47308 */ /* 0x000ff00000000800 */
[----:B------:R-:W-:Y:S01]  /*18d90*/  MUFU.EX2 R165, R165 ;  /* 0x000000a500a57308 */ /* 0x000fe20000000800 */
[----:B0-----:R-:W-:Y:S01]  /*18da0*/  FMNMX.FTZ R152, R180, R181, !PT ;  /* 0x000000b5b4987209 */ /* 0x001fe20007810000 */
[----:B------:R-:W-:-:S03]  /*18db0*/  FMUL.FTZ R180, R4, R2 ;  /* 0x0000000204b47220 */ /* 0x000fc60000410000 */
[----:B------:R-:W-:-:S03]  /*18dc0*/  FSETP.NEU.FTZ.AND P1, PT, R152, -INF , PT ;  /* 0xff8000009800780b */ /* 0x000fc60003f3d000 */
[----:B------:R-:W-:Y:S01]  /*18dd0*/  MUFU.EX2 R168, R168 ;  /* 0x000000a800a87308 */ /* 0x000fe20000000800 */
[----:B------:R-:W-:-:S05]  /*18de0*/  FSEL R12, R152, RZ, P1 ;  /* 0x000000ff980c7208 */ /* 0x000fca0000800000 */
[----:B------:R-:W-:Y:S01]  /*18df0*/  FADD.FTZ R3, -R12, R3 ;  /* 0x000000030c037221 */ /* 0x000fe20000010100 */
[-C--:B------:R-:W-:Y:S01]  /*18e00*/  FMUL.FTZ R12, R152, R2.reuse ;  /* 0x00000002980c7220 */ /* 0x080fe20000410000 */
[----:B------:R-:W-:Y:S02]  /*18e10*/  MUFU.EX2 R169, R169 ;  /* 0x000000a900a97308 */ /* 0x000fe40000000800 */
[----:B------:R-:W-:Y:S02]  /*18e20*/  FMUL.FTZ R3, R3, R2 ;  /* 0x0000000203037220 */ /* 0x000fe40000410000 */
[----:B------:R-:W-:-:S04]  /*18e30*/  FSEL R4, R12, RZ, P1 ;  /* 0x000000ff0c047208 */ /* 0x000fc80000800000 */
[----:B------:R-:W0:Y:S01]  /*18e40*/  MUFU.EX2 R12, R180 ;  /* 0x000000b4000c7308 */ /* 0x000e220000000800 */
[-CC-:B------:R-:W-:Y:S01]  /*18e50*/  FFMA.FTZ R13, R13, R2.reuse, -R4.reuse ;  /* 0x000000020d0d7223 */ /* 0x180fe20000010804 */
        /* <DEDUP_REMOVED lines=13> */
[-C--:B------:R-:W-:Y:S01]  /*18f30*/  FFMA.FTZ R174, R174, R2.reuse, -R4 ;  /* 0x00000002aeae7223 */ /* 0x080fe20000010804 */
[----:B------:R-:W-:Y:S01]  /*18f40*/  MUFU.EX2 R13, R13 ;  /* 0x0000000d000d7308 */ /* 0x000fe20000000800 */
[----:B0-----:R-:W-:Y:S01]  /*18f50*/  FFMA.FTZ R223, R12, R223, R196 ;  /* 0x000000df0cdf7223 */ /* 0x001fe200000100c4 */
[-CC-:B------:R-:W-:Y:S01]  /*18f60*/  FFMA.FTZ R177, R177, R2.reuse, -R4.reuse ;  /* 0x00000002b1b17223 */ /* 0x180fe20000010804 */
[----:B------:R-:W-:-:S05]  /*18f70*/  FFMA.FTZ R4, R178, R2, -R4 ;  /* 0x00000002b2047223 */ /* 0x000fca0000010804 */
[----:B------:R0:W1:Y:S08]  /*18f80*/  MUFU.EX2 R0, R3 ;  /* 0x0000000300007308 */ /* 0x0000700000000800 */
[----:B------:R-:W2:Y:S01]  /*18f90*/  MUFU.EX2 R156, R156 ;  /* 0x0000009c009c7308 */ /* 0x000ea20000000800 */
[----:B0-----:R-:W-:-:S04]  /*18fa0*/  FADD.FTZ R3, R155, R223 ;  /* 0x000000df9b037221 */ /* 0x001fc80000010000 */
[----:B------:R-:W-:-:S03]  /*18fb0*/  FADD.FTZ R3, R160, R3 ;  /* 0x00000003a0037221 */ /* 0x000fc60000010000 */
[----:B------:R-:W0:Y:S01]  /*18fc0*/  MUFU.EX2 R157, R157 ;  /* 0x0000009d009d7308 */ /* 0x000e220000000800 */
[----:B-1----:R-:W-:Y:S01]  /*18fd0*/  FFMA.FTZ R221, R0, R221, R13 ;  /* 0x000000dd00dd7223 */ /* 0x002fe2000001000d */
[----:B------:R-:W-:-:S03]  /*18fe0*/  FADD.FTZ R3, R161, R3 ;  /* 0x00000003a1037221 */ /* 0x000fc60000010000 */
[----:B------:R-:W-:Y:S01]  /*18ff0*/  FADD.FTZ R178, R197, R221 ;  /* 0x000000ddc5b27221 */ /* 0x000fe20000010000 */
[----:B------:R-:W-:Y:S02]  /*19000*/  FADD.FTZ R3, R158, R3 ;  /* 0x000000039e037221 */ /* 0x000fe40000010000 */
[----:B------:R-:W1:Y:S01]  /*19010*/  MUFU.EX2 R162, R162 ;  /* 0x000000a200a27308 */ /* 0x000e620000000800 */
[----:B--2---:R-:W-:Y:S01]  /*19020*/  FADD.FTZ R178, R156, R178 ;  /* 0x000000b29cb27221 */ /* 0x004fe20000010000 */
[----:B------:R-:W-:-:S04]  /*19030*/  FADD.FTZ R3, R159, R3 ;  /* 0x000000039f037221 */ /* 0x000fc80000010000 */
[----:B------:R-:W-:Y:S02]  /*19040*/  FADD.FTZ R3, R164, R3 ;  /* 0x00000003a4037221 */ /* 0x000fe40000010000 */
[----:B------:R-:W2:Y:S01]  /*19050*/  MUFU.EX2 R163, R163 ;  /* 0x000000a300a37308 */ /* 0x000ea20000000800 */
[----:B0-----:R-:W-:Y:S01]  /*19060*/  FADD.FTZ R178, R157, R178 ;  /* 0x000000b29db27221 */ /* 0x001fe20000010000 */
[----:B------:R-:W-:-:S04]  /*19070*/  FADD.FTZ R3, R165, R3 ;  /* 0x00000003a5037221 */ /* 0x000fc80000010000 */
[----:B------:R-:W-:Y:S02]  /*19080*/  FADD.FTZ R3, R168, R3 ;  /* 0x00000003a8037221 */ /* 0x000fe40000010000 */
[----:B------:R-:W0:Y:S01]  /*19090*/  MUFU.EX2 R166, R166 ;  /* 0x000000a600a67308 */ /* 0x000e220000000800 */
[----:B-1----:R-:W-:Y:S01]  /*190a0*/  FADD.FTZ R178, R162, R178 ;  /* 0x000000b2a2b27221 */ /* 0x002fe20000010000 */
[----:B------:R-:W-:-:S06]  /*190b0*/  FADD.FTZ R3, R169, R3 ;  /* 0x00000003a9037221 */ /* 0x000fcc0000010000 */
        /* <DEDUP_REMOVED lines=34> */
.L_x_1790:
[----:B------:R-:W2:Y:S01]  /*192e0*/  LDL R3, [R1+0x14] ;  /* 0x0000140001037983 */ /* 0x000ea20000100800 */
[----:B------:R-:W-:Y:S01]  /*192f0*/  VIADD R203, R203, 0x30860 ;  /* 0x00030860cbcb7836 */ /* 0x000fe20000000000 */
[----:B------:R-:W-:Y:S01]  /*19300*/  F2FP.BF16.F32.PACK_AB R189, R170, R184 ;  /* 0x000000b8aabd723e */ /* 0x000fe200000010ff */
[----:B------:R-:W-:Y:S01]  /*19310*/  IMAD.MOV.U32 R202, RZ, RZ, R222 ;  /* 0x000000ffffca7224 */ /* 0x000fe200078e00de */
[----:B------:R-:W-:Y:S01]  /*19320*/  F2FP.BF16.F32.PACK_AB R187, R4, R177 ;  /* 0x000000b104bb723e */ /* 0x000fe200000010ff */
[----:B------:R-:W-:Y:S01]  /*19330*/  IMAD.MOV.U32 R4, RZ, RZ, R153 ;  /* 0x000000ffff047224 */ /* 0x000fe200078e0099 */
[----:B------:R-:W-:Y:S02]  /*19340*/  PRMT R203, R190, 0x654, R203 ;  /* 0x00000654becb7816 */ /* 0x000fe400000000cb */
[----:B------:R-:W-:Y:S02]  /*19350*/  F2FP.BF16.F32.PACK_AB R190, R186, R185 ;  /* 0x000000b9babe723e */ /* 0x000fe400000010ff */
[----:B------:R0:W-:Y:S01]  /*19360*/  SYNCS.ARRIVE.TRANS64.RED.A1T0 RZ, [R203+URZ], RZ ;  /* 0x000000ffcbff79a7 */ /* 0x0001e2000810043f */
[----:B------:R-:W-:-:S02]  /*19370*/  F2FP.BF16.F32.PACK_AB R196, R155, R196 ;  /* 0x000000c49bc4723e */ /* 0x000fc400000010ff */
[----:B------:R-:W-:Y:S02]  /*19380*/  F2FP.BF16.F32.PACK_AB R197, R197, R13 ;  /* 0x0000000dc5c5723e */ /* 0x000fe400000010ff */
[----:B------:R-:W-:Y:S02]  /*19390*/  F2FP.BF16.F32.PACK_AB R198, R161, R160 ;  /* 0x000000a0a1c6723e */ /* 0x000fe400000010ff */
[----:B------:R-:W-:Y:S01]  /*193a0*/  F2FP.BF16.F32.PACK_AB R199, R157, R156 ;  /* 0x0000009c9dc7723e */ /* 0x000fe200000010ff */
[----:B0-----:R-:W-:Y:S01]  /*193b0*/  IMAD.MOV.U32 R203, RZ, RZ, R226 ;  /* 0x000000ffffcb7224 */ /* 0x001fe200078e00e2 */
        /* <DEDUP_REMOVED lines=9> */
[C---:B--2---:R-:W-:Y:S01]  /*19450*/  ISETP.GT.AND P1, PT, R5.reuse, R3, PT ;  /* 0x000000030500720c */ /* 0x044fe20003f24270 */
[----:B------:R-:W-:Y:S02]  /*19460*/  VIADD R5, R5, 0xffffffff ;  /* 0xffffffff05057836 */ /* 0x000fe40000000000 */
[----:B------:R-:W-:-:S10]  /*19470*/  IMAD.MOV.U32 R3, RZ, RZ, R152 ;  /* 0x000000ffff037224 */ /* 0x000fd400078e0098 */
[----:B------:R-:W-:Y:S05]  /*19480*/  @P1 BRA `(.L_x_1791) ;  /* 0xffffffcc009c1947 */ /* 0x000fea000383ffff */
[----:B------:R-:W-:Y:S05]  /*19490*/  BSYNC B0 ;  /* 0x0000000000007941 */ /* 0x000fea0003800000 */
.L_x_1770:
[----:B------:R-:W-:Y:S02]  /*194a0*/  IMAD.MOV.U32 R3, RZ, RZ, R152 ;  /* 0x000000ffff037224 */ /* 0x000fe400078e0098 */
[----:B------:R-:W-:Y:S02]  /*194b0*/  IMAD.MOV.U32 R4, RZ, RZ, R153 ;  /* 0x000000ffff047224 */ /* 0x000fe400078e0099 */
[----:B------:R-:W-:Y:S02]  /*194c0*/  IMAD.MOV.U32 R202, RZ, RZ, R222 ;  /* 0x000000ffffca7224 */ /* 0x000fe400078e00de */
[----:B------:R-:W-:-:S07]  /*194d0*/  IMAD.MOV.U32 R203, RZ, RZ, R226 ;  /* 0x000000ffffcb7224 */ /* 0x000fce00078e00e2 */
.L_x_1769:
[----:B------:R-:W-:Y:S05]  /*194e0*/  BSYNC B1 ;  /* 0x0000000000017941 */ /* 0x000fea0003800000 */
.L_x_1768:
[----:B------:R-:W2:Y:S01]  /*194f0*/  LDL R152, [R1+0x48] ;  /* 0x0000480001987983 */ /* 0x000ea20000100800 */
[----:B------:R-:W0:Y:S01]  /*19500*/  LDC R13, c[0x0][0x448] ;  /* 0x00011200ff0d7b82 */ /* 0x000e220000000800 */
[----:B------:R-:W-:Y:S01]  /*19510*/  LOP3.LUT R22, R22, 0xffffffdf, RZ, 0xc0, !PT ;  /* 0xffffffdf16167812 */ /* 0x000fe200078ec0ff */
[----:B------:R-:W-:-:S06]  /*19520*/  ULDC UR4, c[0x0][0x9dc] ;  /* 0x0002770000047ab9 */ /* 0x000fcc0000000800 */
[----:B------:R-:W1:Y:S01]  /*19530*/  LDC R155, c[0x0][0x9e4] ;  /* 0x00027900ff9b7b82 */ /* 0x000e620000000800 */
[----:B0-----:R-:W-:-:S13]  /*19540*/  ISETP.NE.AND P1, PT, R13, 0x1, PT ;  /* 0x000000010d00780c */ /* 0x001fda0003f25270 */
[----:B------:R-:W0:Y:S01]  /*19550*/  @P1 LDC R153, c[0x0][0x44c] ;  /* 0x00011300ff991b82 */ /* 0x000e220000000800 */
[----:B------:R-:W-:-:S04]  /*19560*/  @P1 LOP3.LUT R22, R22, 0x20, RZ, 0xfc, !PT ;  /* 0x0000002016161812 */ /* 0x000fc800078efcff */
[----:B------:R-:W-:-:S03]  /*19570*/  LOP3.LUT R22, R22, 0xffffffbf, RZ, 0xc0, !PT ;  /* 0xffffffbf16167812 */ /* 0x000fc600078ec0ff */
[----:B------:R-:W3:Y:S01]  /*19580*/  @P1 LDC R13, c[0x0][0x450] ;  /* 0x00011400ff0d1b82 */ /* 0x000ee20000000800 */
[----:B--2---:R-:W-:-:S04]  /*19590*/  VIADD R152, R152, 0x7f ;  /* 0x0000007f98987836 */ /* 0x004fc80000000000 */
[----:B0-----:R-:W-:-:S05]  /*195a0*/  @P1 IMAD.HI.U32 R153, R152, R153, RZ ;  /* 0x0000009998991227 */ /* 0x001fca00078e00ff */
[----:B---3--:R-:W-:Y:S02]  /*195b0*/  @P1 SHF.R.U32.HI R152, RZ, R13, R153 ;  /* 0x0000000dff981219 */ /* 0x008fe40000011699 */
[----:B-1----:R-:W-:Y:S02]  /*195c0*/  ISETP.GE.AND P1, PT, R155, 0x1, PT ;  /* 0x000000019b00780c */ /* 0x002fe40003f26270 */
[----:B------:R-:W-:-:S05]  /*195d0*/  IADD3 R13, R220, 0x1, -R218 ;  /* 0x00000001dc0d7810 */ /* 0x000fca0007ffe8da */
[----:B------:R-:W-:-:S04]  /*195e0*/  IMAD.IADD R152, R13, 0x1, R152 ;  /* 0x000000010d987824 */ /* 0x000fc800078e0298 */
[----:B------:R-:W-:Y:S02]  /*195f0*/  VIADD R13, R152, -UR4 ;  /* 0x80000004980d7c36 */ /* 0x000fe40008000000 */
[----:B------:R-:W-:Y:S01]  /*19600*/  @P1 LOP3.LUT R22, R22, 0x40, RZ, 0xfc, !PT ;  /* 0x0000004016161812 */ /* 0x000fe200078efcff */
[----:B------:R-:W-:Y:S06]  /*19610*/  @!P1 BRA `(.L_x_1792) ;  /* 0x0000000000489947 */ /* 0x000fec0003800000 */
[----:B------:R-:W-:Y:S01]  /*19620*/  IMAD.MOV.U32 R154, RZ, RZ, R152 ;  /* 0x000000ffff9a7224 */ /* 0x000fe200078e0098 */
[----:B------:R-:W-:Y:S04]  /*19630*/  BSSY B0, `(.L_x_1793) ;  /* 0x000000e000007945 */ /* 0x000fe80003800000 */
        /* <DEDUP_REMOVED lines=9> */
.L_x_1794:
[----:B------:R-:W-:-:S13]  /*196d0*/  ISETP.NE.AND P1, PT, R155, 0x1, PT ;  /* 0x000000019b00780c */ /* 0x000fda0003f25270 */
[----:B------:R-:W0:Y:S02]  /*196e0*/  @P1 LDC.64 R152, c[0x0][0x9e8] ;  /* 0x00027a00ff981b82 */ /* 0x000e240000000a00 */
[----:B0-----:R-:W-:-:S05]  /*196f0*/  @P1 IMAD.HI.U32 R152, R154, R152, RZ ;  /* 0x000000989a981227 */ /* 0x001fca00078e00ff */
[----:B------:R-:W-:-:S07]  /*19700*/  @P1 SHF.R.U32.HI R154, RZ, R153, R152 ;  /* 0x00000099ff9a1219 */ /* 0x000fce0000011698 */
.L_x_1795:
[----:B------:R-:W-:Y:S05]  /*19710*/  BSYNC B0 ;  /* 0x0000000000007941 */ /* 0x000fea0003800000 */
.L_x_1793:
[----:B------:R-:W-:-:S05]  /*19720*/  IMAD R154, R154, R155, RZ ;  /* 0x0000009b9a9a7224 */ /* 0x000fca00078e02ff */
[----:B------:R-:W-:-:S07]  /*19730*/  VIMNMX R13, R13, R154, !PT ;  /* 0x0000009a0d0d7248 */ /* 0x000fce0007fe0100 */
.L_x_1792:
[----:B------:R-:W2:Y:S01]  /*19740*/  LDL R153, [R1+0x64] ;  /* 0x0000640001997983 */ /* 0x000ea20000100800 */
[----:B------:R-:W-:Y:S01]  /*19750*/  VIADD R13, R13, 0x3f ;  /* 0x0000003f0d0d7836 */ /* 0x000fe20000000000 */
[----:B------:R-:W-:Y:S04]  /*19760*/  BSSY B0, `(.L_x_1796) ;  /* 0x0000265000007945 */ /* 0x000fe80003800000 */
[----:B------:R-:W-:-:S04]  /*19770*/  SHF.R.S32.HI R152, RZ, 0x1f, R13 ;  /* 0x0000001fff987819 */ /* 0x000fc8000001140d */
[----:B------:R-:W-:-:S04]  /*19780*/  LEA.HI R152, R152, R13, RZ, 0x6 ;  /* 0x0000000d98987211 */ /* 0x000fc800078f30ff */
[----:B------:R-:W-:-:S04]  /*19790*/  SHF.R.S32.HI R152, RZ, 0x6, R152 ;  /* 0x00000006ff987819 */ /* 0x000fc80000011498 */
[----:B--2---:R-:W-:-:S04]  /*197a0*/  VIMNMX R153, R153, R152, !PT ;  /* 0x0000009899997248 */ /* 0x004fc80007fe0100 */
[----:B------:R-:W-:Y:S01]  /*197b0*/  ISETP.GE.AND P1, PT, R5, R153, PT ;  /* 0x000000990500720c */ /* 0x000fe20003f26270 */
[----:B------:R0:W-:-:S12]  /*197c0*/  STL [R1+0x44], R153 ;  /* 0x0000449901007387 */ /* 0x0001d80000100800 */
[----:B0-----:R-:W-:Y:S05]  /*197d0*/  @!P1 BRA `(.L_x_1797) ;  /* 0x0000002400749947 */ /* 0x001fea0003800000 */
[----:B------:R-:W-:Y:S01]  /*197e0*/  BSSY B1, `(.L_x_1798) ;  /* 0x000025b000017945 */ /* 0x000fe20003800000 */
[----:B------:R0:W-:Y:S01]  /*197f0*/  STL [R1+0x4], R5 ;  /* 0x0000040501007387 */ /* 0x0001e20000100800 */
[----:B------:R-:W-:Y:S02]  /*19800*/  IMAD.MOV.U32 R227, RZ, RZ, R3 ;  /* 0x000000ffffe37224 */ /* 0x000fe400078e0003 */
[----:B------:R-:W-:Y:S02]  /*19810*/  IMAD.MOV.U32 R226, RZ, RZ, R4 ;  /* 0x000000ffffe27224 */ /* 0x000fe400078e0004 */
[----:B------:R-:W-:Y:S02]  /*19820*/  IMAD.MOV.U32 R13, RZ, RZ, R203 ;  /* 0x000000ffff0d7224 */ /* 0x000fe400078e00cb */
[----:B0-----:R-:W-:-:S07]  /*19830*/  IMAD.MOV.U32 R5, RZ, RZ, R202 ;  /* 0x000000ffff057224 */ /* 0x001fce00078e00ca */
.L_x_1811:
[----:B------:R-:W-:-:S04]  /*19840*/  ISETP.NE.AND P1, PT, R5, 0x1, PT ;  /* 0x000000010500780c */ /* 0x000fc80003f25270 */
[----:B------:R-:W-:-:S04]  /*19850*/  SEL R203, RZ, 0x1, P1 ;  /* 0x00000001ffcb7807 */ /* 0x000fc80000800000 */
[----:B------:R-:W-:Y:S01]  /*19860*/  LOP3.LUT R203, R13, R203, RZ, 0x3c, !PT ;  /* 0x000000cb0dcb7212 */ /* 0x000fe200078e3cff */
[----:B0-----:R-:W-:Y:S06]  /*19870*/  @!P0 BRA `(.L_x_1799) ;  /* 0x0000000000048947 */ /* 0x001fec0003800000 */
[----:B------:R-:W-:Y:S01]  /*19880*/  BPT.TRAP 0x1 ;  /* 0x000000040000795c */ /* 0x000fe20000300000 */
.L_x_1799:
        /* <DEDUP_REMOVED lines=8> */
.L_x_1800:
        /* <DEDUP_REMOVED lines=8> */
.L_x_1802:
[----:B------:R-:W-:Y:S05]  /*19990*/  BSYNC B2 ;  /* 0x0000000000027941 */ /* 0x000fea0003800000 */
.L_x_1801:
[----:B------:R-:W-:Y:S04]  /*199a0*/  STL.64 [R1+0xd0], R22 ;  /* 0x0000d01601007387 */ /* 0x000fe80000100a00 */
[----:B------:R-:W-:Y:S04]  /*199b0*/  STL [R1+0xc8], R5 ;  /* 0x0000c80501007387 */ /* 0x000fe80000100800 */
[----:B------:R2:W-:Y:S04]  /*199c0*/  STL.64 [R1+0xc0], R18 ;  /* 0x0000c01201007387 */ /* 0x0005e80000100a00 */
[----:B--2---:R-:W2:Y:S04]  /*199d0*/  LDL.64 R18, [R1+0x30] ;  /* 0x0000300001127983 */ /* 0x004ea80000100a00 */
[----:B------:R3:W-:Y:S04]  /*199e0*/  STL.64 [R1+0xb8], R16 ;  /* 0x0000b81001007387 */ /* 0x0007e80000100a00 */
[----:B------:R-:W4:Y:S04]  /*199f0*/  LDL.64 R22, [R1+0x38] ;  /* 0x0000380001167983 */ /* 0x000f280000100a00 */
[----:B---3--:R-:W3:Y:S01]  /*19a00*/  LDL.64 R16, [R1+0x28] ;  /* 0x0000280001107983 */ /* 0x008ee20000100a00 */
[----:B01----:R-:W-:-:S02]  /*19a10*/  IMAD.MOV.U32 R2, RZ, RZ, R4 ;  /* 0x000000ffff027224 */ /* 0x003fc400078e0004 */
[----:B------:R-:W-:Y:S02]  /*19a20*/  VIADD R152, R4, 0x6 ;  /* 0x0000000604987836 */ /* 0x000fe40000000000 */
[----:B------:R-:W-:Y:S01]  /*19a30*/  IMAD.MOV.U32 R3, RZ, RZ, 0x40000040 ;  /* 0x40000040ff037424 */ /* 0x000fe200078e00ff */
[----:B------:R-:W-:Y:S01]  /*19a40*/  R2UR UR6, R2 ;  /* 0x00000000020672ca */ /* 0x000fe200000e0000 */
[----:B------:R-:W-:Y:S01]  /*19a50*/  IMAD.MOV.U32 R2, RZ, RZ, R154 ;  /* 0x000000ffff027224 */ /* 0x000fe200078e009a */
[----:B------:R-:W-:Y:S01]  /*19a60*/  R2UR UR10, R152 ;  /* 0x00000000980a72ca */ /* 0x000fe200000e0000 */
[C---:B------:R-:W-:Y:S01]  /*19a70*/  VIADD R154, R4.reuse, 0x204 ;  /* 0x00000204049a7836 */ /* 0x040fe20000000000 */
[----:B------:R-:W-:Y:S01]  /*19a80*/  R2UR UR5, R3 ;  /* 0x00000000030572ca */ /* 0x000fe200000e0000 */
[----:B------:R-:W-:Y:S01]  /*19a90*/  VIADD R152, R4, 0x202 ;  /* 0x0000020204987836 */ /* 0x000fe20000000000 */
[----:B------:R-:W-:Y:S01]  /*19aa0*/  R2UR UR4, R2 ;  /* 0x00000000020472ca */ /* 0x000fe200000e0000 */
[----:B------:R-:W-:Y:S01]  /*19ab0*/  IMAD.MOV.U32 R2, RZ, RZ, R153 ;  /* 0x000000ffff027224 */ /* 0x000fe200078e0099 */
[----:B------:R-:W-:Y:S01]  /*19ac0*/  R2UR UR22, R154 ;  /* 0x000000009a1672ca */ /* 0x000fe200000e0000 */
[----:B------:R-:W-:Y:S01]  /*19ad0*/  IMAD.MOV.U32 R153, RZ, RZ, 0x40000040 ;  /* 0x40000040ff997424 */ /* 0x000fe200078e00ff */
[----:B------:R-:W-:Y:S01]  /*19ae0*/  R2UR UR18, R152 ;  /* 0x00000000981272ca */ /* 0x000fe200000e0000 */
[----:B------:R-:W-:Y:S01]  /*19af0*/  VIADD R154, R4, 0x400 ;  /* 0x00000400049a7836 */ /* 0x000fe20000000000 */
[----:B------:R-:W-:Y:S01]  /*19b00*/  R2UR UR8, R2 ;  /* 0x00000000020872ca */ /* 0x000fe200000e0000 */
[C---:B------:R-:W-:Y:S01]  /*19b10*/  VIADD R2, R4.reuse, 0x200 ;  /* 0x0000020004027836 */ /* 0x040fe20000000000 */
[----:B------:R-:W-:Y:S01]  /*19b20*/  R2UR UR11, R153 ;  /* 0x00000000990b72ca */ /* 0x000fe200000e0000 */
[----:B------:R-:W-:Y:S01]  /*19b30*/  VIADD R152, R4, 0x402 ;  /* 0x0000040204987836 */ /* 0x000fe20000000000 */
[----:B------:R-:W-:Y:S01]  /*19b40*/  R2UR UR30, R154 ;  /* 0x000000009a1e72ca */ /* 0x000fe200000e0000 */
[----:B------:R-:W-:Y:S01]  /*19b50*/  VIADD R154, R4, 0x406 ;  /* 0x00000406049a7836 */ /* 0x000fe20000000000 */
[----:B------:R-:W-:Y:S01]  /*19b60*/  R2UR UR14, R2 ;  /* 0x00000000020e72ca */ /* 0x000fe200000e0000 */
[----:B------:R-:W-:Y:S01]  /*19b70*/  VIADD R2, R4, 0x206 ;  /* 0x0000020604027836 */ /* 0x000fe20000000000 */
[----:B------:R-:W-:Y:S01]  /*19b80*/  MOV R5, UR10 ;  /* 0x0000000a00057c02 */ /* 0x000fe20008000f00 */
[----:B------:R-:W-:Y:S01]  /*19b90*/  UMOV UR10, UR4 ;  /* 0x00000004000a7c82 */ /* 0x000fe20008000000 */
[----:B------:R-:W-:Y:S01]  /*19ba0*/  R2UR UR7, R3 ;  /* 0x00000000030772ca */ /* 0x000fe200000e0000 */
[----:B------:R-:W-:Y:S01]  /*19bb0*/  IMAD.MOV.U32 R155, RZ, RZ, 0x40000040 ;  /* 0x40000040ff9b7424 */ /* 0x000fe200078e00ff */
[----:B------:R-:W-:Y:S01]  /*19bc0*/  R2UR UR26, R2 ;  /* 0x00000000021a72ca */ /* 0x000fe200000e0000 */
[----:B------:R-:W-:Y:S01]  /*19bd0*/  VIADD R2, R4, 0x404 ;  /* 0x0000040404027836 */ /* 0x000fe20000000000 */
[----:B------:R-:W-:Y:S01]  /*19be0*/  R2UR UR34, R152 ;  /* 0x00000000982272ca */ /* 0x000fe200000e0000 */
[----:B------:R-:W-:Y:S01]  /*19bf0*/  VIADD R152, R4, 0x604 ;  /* 0x0000060404987836 */ /* 0x000fe20000000000 */
[----:B------:R-:W-:Y:S01]  /*19c00*/  MOV R156, UR11 ;  /* 0x0000000b009c7c02 */ /* 0x000fe20008000f00 */
[----:B------:R-:W-:Y:S01]  /*19c10*/  UMOV UR11, UR5 ;  /* 0x00000005000b7c82 */ /* 0x000fe20008000000 */
[----:B------:R-:W-:Y:S01]  /*19c20*/  R2UR UR38, R2 ;  /* 0x00000000022672ca */ /* 0x000fe200000e0000 */
[----:B------:R-:W-:Y:S01]  /*19c30*/  VIADD R2, R4, 0x600 ;  /* 0x0000060004027836 */ /* 0x000fe20000000000 */
[----:B------:R-:W-:Y:S01]  /*19c40*/  R2UR UR42, R154 ;  /* 0x000000009a2a72ca */ /* 0x000fe200000e0000 */
[----:B------:R-:W-:Y:S01]  /*19c50*/  VIADD R154, R4, 0x602 ;  /* 0x00000602049a7836 */ /* 0x000fe20000000000 */
[----:B------:R-:W-:-:S02]  /*19c60*/  R2UR UR4, R6 ;  /* 0x00000000060472ca */ /* 0x000fc400000e0000 */
[----:B------:R-:W-:Y:S02]  /*19c70*/  R2UR UR5, R7 ;  /* 0x00000000070572ca */ /* 0x000fe400000e0000 */
[----:B------:R-:W-:Y:S01]  /*19c80*/  R2UR UR46, R2 ;  /* 0x00000000022e72ca */ /* 0x000fe200000e0000 */
[----:B------:R-:W-:Y:S01]  /*19c90*/  VIADD R2, R4, 0x606 ;  /* 0x0000060604027836 */ /* 0x000fe20000000000 */
[----:B------:R-:W-:Y:S01]  /*19ca0*/  R2UR UR19, R153 ;  /* 0x00000000991372ca */ /* 0x000fe200000e0000 */
[----:B------:R-:W-:Y:S01]  /*19cb0*/  IMAD.MOV.U32 R4, RZ, RZ, R156 ;  /* 0x000000ffff047224 */ /* 0x000fe200078e009c */
[C---:B------:R-:W-:Y:S02]  /*19cc0*/  R2UR UR23, R155.reuse ;  /* 0x000000009b1772ca */ /* 0x040fe400000e0000 */
[----:B------:R-:W-:Y:S02]  /*19cd0*/  R2UR UR31, R155 ;  /* 0x000000009b1f72ca */ /* 0x000fe400000e0000 */
[----:B------:R-:W-:-:S02]  /*19ce0*/  R2UR UR35, R153 ;  /* 0x00000000992372ca */ /* 0x000fc400000e0000 */
[C---:B------:R-:W-:Y:S02]  /*19cf0*/  R2UR UR43, R155.reuse ;  /* 0x000000009b2b72ca */ /* 0x040fe400000e0000 */
[----:B------:R-:W-:Y:S02]  /*19d00*/  R2UR UR50, R154 ;  /* 0x000000009a3272ca */ /* 0x000fe400000e0000 */
[----:B------:R-:W-:Y:S02]  /*19d10*/  R2UR UR51, R155 ;  /* 0x000000009b3372ca */ /* 0x000fe400000e0000 */
[----:B------:R-:W-:Y:S02]  /*19d20*/  R2UR UR54, R152 ;  /* 0x00000000983672ca */ /* 0x000fe400000e0000 */
[----:B------:R-:W-:Y:S02]  /*19d30*/  R2UR UR55, R153 ;  /* 0x00000000993772ca */ /* 0x000fe400000e0000 */
[----:B------:R-:W-:Y:S01]  /*19d40*/  WARPGROUP.ARRIVE ;  /* 0x00000000000079c5 */ /* 0x000fe20000000000 */
[----:B------:R-:W-:-:S02]  /*19d50*/  R2UR UR9, R3 ;  /* 0x00000000030972ca */ /* 0x000fc400000e0000 */
[C---:B------:R-:W-:Y:S02]  /*19d60*/  R2UR UR15, R3.reuse ;  /* 0x00000000030f72ca */ /* 0x040fe400000e0000 */
[C---:B------:R-:W-:Y:S01]  /*19d70*/  R2UR UR27, R3.reuse ;  /* 0x00000000031b72ca */ /* 0x040fe200000e0000 */
[----:B------:R-:W-:Y:S01]  /*19d80*/  HGMMA.64x64x16.F32.BF16 R152, gdesc[UR4], RZ, !UPT, gsb0 ;  /* 0x00e00000049879f0 */ /* 0x000fe2000c0018ff */
[C---:B------:R-:W-:Y:S02]  /*19d90*/  R2UR UR39, R3.reuse ;  /* 0x00000000032772ca */ /* 0x040fe400000e0000 */
[C---:B------:R-:W-:Y:S02]  /*19da0*/  R2UR UR47, R3.reuse ;  /* 0x00000000032f72ca */ /* 0x040fe400000e0000 */
[----:B------:R-:W-:Y:S02]  /*19db0*/  R2UR UR58, R2 ;  /* 0x00000000023a72ca */ /* 0x000fe400000e0000 */
[----:B------:R-:W-:-:S02]  /*19dc0*/  R2UR UR59, R3 ;  /* 0x00000000033b72ca */ /* 0x000fc400000e0000 */
[----:B------:R-:W3:Y:S01]  /*19dd0*/  LDL.64 R2, [R1+0x20] ;  /* 0x0000200001027983 */ /* 0x000ee20000100a00 */
[----:B------:R-:W-:Y:S01]  /*19de0*/  UMOV UR6, UR8 ;  /* 0x0000000800067c82 */ /* 0x000fe20008000000 */
[----:B------:R-:W-:Y:S01]  /*19df0*/  UMOV UR7, UR9 ;  /* 0x0000000900077c82 */ /* 0x000fe20008000000 */
[----:B------:R-:W-:Y:S02]  /*19e00*/  WARPGROUP.DEPBAR.LE gsb0, 0x0 ;  /* 0x00008000000079c5 */ /* 0x000fe40000010000 */
[----:B------:R-:W-:Y:S01]  /*19e10*/  WARPGROUP.ARRIVE ;  /* 0x00000000000079c5 */ /* 0x000fe20000000000 */
[----:B----4-:R-:W-:Y:S02]  /*19e20*/  R2UR UR8, R22 ;  /* 0x00000000160872ca */ /* 0x010fe400000e0000 */
[----:B------:R-:W-:Y:S02]  /*19e30*/  R2UR UR9, R23 ;  /* 0x00000000170972ca */ /* 0x000fe400000e0000 */
[----:B--2---:R-:W-:Y:S01]  /*19e40*/  R2UR UR4, R18 ;  /* 0x00000000120472ca */ /* 0x004fe200000e0000 */
[----:B------:R0:W5:Y:S10]  /*19e50*/  LDL.LU.64 R22, [R1+0xd0] ;  /* 0x0000d00001167983 */ /* 0x0001740000300a00 */
[----:B------:R-:W-:Y:S01]  /*19e60*/  HGMMA.64x64x16.F32.BF16 R152, gdesc[UR8], R152, gsb0 ;  /* 0x00e00000089879f0 */ /* 0x000fe20008001898 */
[----:B------:R-:W-:-:S02]  /*19e70*/  R2UR UR5, R19 ;  /* 0x00000000130572ca */ /* 0x000fc400000e0000 */
[----:B------:R-:W-:Y:S02]  /*19e80*/  WARPGROUP.DEPBAR.LE gsb0, 0x0 ;  /* 0x00008000000079c5 */ /* 0x000fe40000010000 */
[----:B------:R-:W-:-:S09]  /*19e90*/  WARPGROUP.ARRIVE ;  /* 0x00000000000079c5 */ /* 0x000fd20000000000 */
[----:B------:R-:W-:Y:S01]  /*19ea0*/  HGMMA.64x64x16.F32.BF16 R152, gdesc[UR4], R152, gsb0 ;  /* 0x00e00000049879f0 */ /* 0x000fe20008001898 */
[----:B------:R-:W-:Y:S02]  /*19eb0*/  R2UR UR11, R4 ;  /* 0x00000000040b72ca */ /* 0x000fe400000e0000 */
[----:B------:R-:W-:Y:S02]  /*19ec0*/  R2UR UR10, R5 ;  /* 0x00000000050a72ca */ /* 0x000fe400000e0000 */
[----:B---3--:R-:W-:Y:S01]  /*19ed0*/  R2UR UR8, R16 ;  /* 0x00000000100872ca */ /* 0x008fe200000e0000 */
[----:B------:R0:W5:Y:S01]  /*19ee0*/  LDL.LU R5, [R1+0xc8] ;  /* 0x0000c80001057983 */ /* 0x0001620000300800 */
[----:B------:R-:W-:Y:S02]  /*19ef0*/  R2UR UR9, R17 ;  /* 0x00000000110972ca */ /* 0x000fe400000e0000 */
[----:B------:R-:W-:Y:S01]  /*19f00*/  R2UR UR12, R2 ;  /* 0x00000000020c72ca */ /* 0x000fe200000e0000 */
[----:B------:R0:W5:Y:S01]  /*19f10*/  LDL.LU.64 R18, [R1+0xc0] ;  /* 0x0000c00001127983 */ /* 0x0001620000300a00 */
[----:B------:R-:W-:-:S02]  /*19f20*/  R2UR UR13, R3 ;  /* 0x00000000030d72ca */ /* 0x000fc400000e0000 */
[----:B------:R-:W-:Y:S01]  /*19f30*/  R2UR UR16, R216 ;  /* 0x00000000d81072ca */ /* 0x000fe200000e0000 */
[----:B------:R0:W5:Y:S01]  /*19f40*/  LDL.LU.64 R16, [R1+0xb8] ;  /* 0x0000b80001107983 */ /* 0x0001620000300a00 */
[----:B------:R-:W-:Y:S02]  /*19f50*/  WARPGROUP.DEPBAR.LE gsb0, 0x0 ;  /* 0x00008000000079c5 */ /* 0x000fe40000010000 */
[----:B------:R-:W-:-:S06]  /*19f60*/  WARPGROUP.ARRIVE ;  /* 0x00000000000079c5 */ /* 0x000fcc0000000000 */
[----:B------:R-:W-:Y:S03]  /*19f70*/  HGMMA.64x64x16.F32.BF16 R152, gdesc[UR8], R152, gsb0 ;  /* 0x00e00000089879f0 */ /* 0x000fe60008001898 */
[----:B------:R-:W-:Y:S02]  /*19f80*/  WARPGROUP.DEPBAR.LE gsb0, 0x0 ;  /* 0x00008000000079c5 */ /* 0x000fe40000010000 */
[----:B------:R-:W-:-:S06]  /*19f90*/  WARPGROUP.ARRIVE ;  /* 0x00000000000079c5 */ /* 0x000fcc0000000000 */
        /* <DEDUP_REMOVED lines=184> */
[----:B0-----:R-:W-:Y:S06]  /*1ab20*/  @!P0 BRA `(.L_x_1804) ;  /* 0x0000000000048947 */ /* 0x001fec0003800000 */
[----:B------:R-:W-:Y:S01]  /*1ab30*/  BPT.TRAP 0x1 ;  /* 0x000000040000795c */ /* 0x000fe20000300000 */
.L_x_1804:
[----:B------:R-:W-:Y:S01]  /*1ab40*/  SHF.L.U32 R0, R13, 0x1f, RZ ;  /* 0x0000001f0d007819 */ /* 0x000fe200000006ff */
[----:B-----5:R-:W-:-:S04]  /*1ab50*/  IMAD R13, R5, 0x8, R18 ;  /* 0x00000008050d7824 */ /* 0x020fc800078e0212 */
[----:B------:R0:W1:Y:S01]  /*1ab60*/  SYNCS.PHASECHK.TRANS64.TRYWAIT P1, [R13+URZ+0x30850], R0 ;  /* 0x030850000d0075a7 */ /* 0x000062000802017f */
[----:B------:R-:W-:Y:S05]  /*1ab70*/  @!P0 BRA `(.L_x_1805) ;  /* 0x0000000000048947 */ /* 0x000fea0003800000 */
[----:B------:R-:W-:Y:S01]  /*1ab80*/  BPT.TRAP 0x1 ;  /* 0x000000040000795c */ /* 0x000fe20000300000 */
.L_x_1805:
[----:B------:R-:W-:Y:S04]  /*1ab90*/  BSSY B2, `(.L_x_1806) ;  /* 0x0000004000027945 */ /* 0x000fe80003800000 */
[----:B-1----:R-:W-:Y:S05]  /*1aba0*/  @P1 BRA `(.L_x_1807) ;  /* 0x0000000000081947 */ /* 0x002fea0003800000 */
[----:B------:R-:W1:Y:S02]  /*1abb0*/  SYNCS.PHASECHK.TRANS64.TRYWAIT P1, [R13+URZ+0x30850], R0 ;  /* 0x030850000d0075a7 */ /* 0x000e64000802017f */
[----:B-1----:R-:W-:Y:S05]  /*1abc0*/  @!P1 BRA `(.L_x_1808) ;  /* 0x0000011800409947 */ /* 0x002fea0003800000 */
.L_x_1807:
[----:B------:R-:W-:Y:S05]  /*1abd0*/  BSYNC B2 ;  /* 0x0000000000027941 */ /* 0x000fea0003800000 */
.L_x_1806:
[----:B------:R-:W-:Y:S01]  /*1abe0*/  VIADD R2, R18, 0x400 ;  /* 0x0000040012027836 */ /* 0x000fe20000000000 */
[----:B------:R-:W-:Y:S01]  /*1abf0*/  WARPGROUP.ARRIVE ;  /* 0x00000000000079c5 */ /* 0x000fe20000000000 */
[----:B------:R-:W-:-:S03]  /*1ac00*/  IMAD.MOV.U32 R3, RZ, RZ, 0x40000040 ;  /* 0x40000040ff037424 */ /* 0x000fc600078e00ff */
[----:B------:R-:W-:Y:S02]  /*1ac10*/  SHF.R.U32.HI R2, RZ, 0x4, R2 ;  /* 0x00000004ff027819 */ /* 0x000fe40000011602 */
[----:B------:R-:W-:Y:S01]  /*1ac20*/  R2UR UR7, R3 ;  /* 0x00000000030772ca */ /* 0x000fe200000e0000 */
[----:B------:R-:W-:Y:S01]  /*1ac30*/  IMAD.MOV.U32 R3, RZ, RZ, 0x40000040 ;  /* 0x40000040ff037424 */ /* 0x000fe200078e00ff */
[----:B------:R-:W-:-:S04]  /*1ac40*/  LOP3.LUT R2, R2, 0x3fff, RZ, 0xc0, !PT ;  /* 0x00003fff02027812 */ /* 0x000fc800078ec0ff */
[----:B------:R-:W-:-:S05]  /*1ac50*/  LOP3.LUT R2, R2, 0x2000000, RZ, 0xfc, !PT ;  /* 0x0200000002027812 */ /* 0x000fca00078efcff */
[----:B------:R-:W-:Y:S02]  /*1ac60*/  IMAD R2, R5, 0x800, R2 ;  /* 0x0000080005027824 */ /* 0x000fe400078e0202 */
[----:B------:R-:W-:Y:S02]  /*1ac70*/  IMAD.MOV.U32 R5, RZ, RZ, 0x40000040 ;  /* 0x40000040ff057424 */ /* 0x000fe400078e00ff */
[C---:B------:R-:W-:Y:S01]  /*1ac80*/  VIADD R4, R2.reuse, 0x80 ;  /* 0x0000008002047836 */ /* 0x040fe20000000000 */
[----:B------:R-:W-:-:S13]  /*1ac90*/  R2UR UR6, R2 ;  /* 0x00000000020672ca */ /* 0x000fda00000e0000 */
[----:B------:R-:W-:Y:S01]  /*1aca0*/  HGMMA.64x256x16.F32.BF16 R24, R196, gdesc[UR4].tnspB, R24, gsb0 ;  /* 0x43e00004c4187df0 */ /* 0x000fe20008001818 */
[----:B------:R-:W-:Y:S01]  /*1acb0*/  R2UR UR6, R4 ;  /* 0x00000000040672ca */ /* 0x000fe200000e0000 */
[C---:B------:R-:W-:Y:S01]  /*1acc0*/  VIADD R4, R2.reuse, 0x100 ;  /* 0x0000010002047836 */ /* 0x040fe20000000000 */
[----:B------:R-:W-:Y:S01]  /*1acd0*/  R2UR UR7, R5 ;  /* 0x00000000050772ca */ /* 0x000fe200000e0000 */
[----:B------:R-:W-:Y:S02]  /*1ace0*/  IMAD.MOV.U32 R5, RZ, RZ, 0x40000040 ;  /* 0x40000040ff057424 */ /* 0x000fe400078e00ff */
[----:B------:R-:W-:Y:S01]  /*1acf0*/  VIADD R2, R2, 0x180 ;  /* 0x0000018002027836 */ /* 0x000fe20000000000 */
[----:B------:R-:W-:Y:S02]  /*1ad00*/  WARPGROUP.DEPBAR.LE gsb0, 0x0 ;  /* 0x00008000000079c5 */ /* 0x000fe40000010000 */
[----:B------:R-:W-:-:S15]  /*1ad10*/  WARPGROUP.ARRIVE ;  /* 0x00000000000079c5 */ /* 0x000fde0000000000 */
[----:B------:R-:W-:-:S04]  /*1ad20*/  NOP ;  /* 0x0000000000007918 */ /* 0x000fc80000000000 */
        /* <DEDUP_REMOVED lines=16> */
.L_x_1809:
[----:B------:R-:W-:Y:S01]  /*1ae30*/  ULDC UR4, c[0x0][0x9d8] ;  /* 0x0002760000047ab9 */ /* 0x000fe20000000800 */
[----:B------:R-:W2:Y:S01]  /*1ae40*/  LDL R186, [R1+0x8] ;  /* 0x0000080001ba7983 */ /* 0x000ea20000100800 */
[----:B01----:R-:W-:Y:S01]  /*1ae50*/  FMUL.FTZ R0, R152, UR4 ;  /* 0x0000000498007c20 */ /* 0x003fe20008410000 */
        /* <DEDUP_REMOVED lines=22> */
[----:B0-----:R-:W-:Y:S01]  /*1afc0*/  FMNMX.FTZ R2, R0, R226, !PT ;  /* 0x000000e200027209 */ /* 0x001fe20007810000 */
        /* <DEDUP_REMOVED lines=16> */
[----:B------:R-:W-:Y:S01]  /*1b0d0*/  ULDC UR4, c[0x0][0x988] ;  /* 0x0002620000047ab9 */ /* 0x000fe20000000800 */
[----:B------:R-:W-:-:S05]  /*1b0e0*/  VIADD R222, R222, 0x30840 ;  /* 0x00030840dede7836 */ /* 0x000fca0000000000 */
[----:B------:R-:W3:Y:S01]  /*1b0f0*/  MUFU.TANH R156, R156 ;  /* 0x0000009c009c7308 */ /* 0x000ee20000002400 */
[----:B0-----:R-:W-:-:S07]  /*1b100*/  FMNMX.FTZ R2, R152, R2, !PT ;  /* 0x0000000298027209 */ /* 0x001fce0007810000 */
[----:B------:R-:W0:Y:S01]  /*1b110*/  MUFU.TANH R157, R157 ;  /* 0x0000009d009d7308 */ /* 0x000e220000002400 */
[----:B-1----:R-:W-:-:S07]  /*1b120*/  FMNMX.FTZ R2, R153, R2, !PT ;  /* 0x0000000299027209 */ /* 0x002fce0007810000 */
[----:B------:R-:W1:Y:S01]  /*1b130*/  MUFU.TANH R160, R160 ;  /* 0x000000a000a07308 */ /* 0x000e620000002400 */
[----:B---3--:R-:W-:-:S07]  /*1b140*/  FMNMX.FTZ R2, R156, R2, !PT ;  /* 0x000000029c027209 */ /* 0x008fce0007810000 */
        /* <DEDUP_REMOVED lines=19> */
[----:B0-----:R-:W-:-:S05]  /*1b280*/  FMNMX.FTZ R4, R176, R4, !PT ;  /* 0x00000004b0047209 */ /* 0x001fca0007810000 */
[----:B------:R-:W0:Y:S02]  /*1b290*/  SHFL.BFLY PT, R2, R4, 0x2, 0x1f ;  /* 0x0c401f0004027f89 */ /* 0x000e2400000e0000 */
[----:B------:R-:W4:Y:S08]  /*1b2a0*/  MUFU.TANH R158, R158 ;  /* 0x0000009e009e7308 */ /* 0x000f300000002400 */
[----:B------:R-:W5:Y:S08]  /*1b2b0*/  MUFU.TANH R159, R159 ;  /* 0x0000009f009f7308 */ /* 0x000f700000002400 */
[----:B------:R-:W5:Y:S01]  /*1b2c0*/  MUFU.TANH R162, R162 ;  /* 0x000000a200a27308 */ /* 0x000f620000002400 */
[----:B0-----:R-:W-:-:S07]  /*1b2d0*/  FMNMX.FTZ R4, R4, R2, !PT ;  /* 0x0000000204047209 */ /* 0x001fce0007810000 */
[----:B------:R-:W0:Y:S01]  /*1b2e0*/  MUFU.TANH R163, R163 ;  /* 0x000000a300a37308 */ /* 0x000e220000002400 */
[----:B------:R-:W1:Y:S07]  /*1b2f0*/  SHFL.BFLY PT, R2, R4, 0x1, 0x1f ;  /* 0x0c201f0004027f89 */ /* 0x000e6e00000e0000 */
[----:B------:R-:W0:Y:S08]  /*1b300*/  MUFU.TANH R166, R166 ;  /* 0x000000a600a67308 */ /* 0x000e300000002400 */
[----:B------:R-:W0:Y:S08]  /*1b310*/  MUFU.TANH R167, R167 ;  /* 0x000000a700a77308 */ /* 0x000e300000002400 */
[----:B------:R-:W0:Y:S01]  /*1b320*/  MUFU.TANH R170, R170 ;  /* 0x000000aa00aa7308 */ /* 0x000e220000002400 */
[----:B-1----:R-:W-:-:S02]  /*1b330*/  FMNMX.FTZ R4, R4, R2, !PT ;  /* 0x0000000204047209 */ /* 0x002fc40007810000 */
[----:B------:R-:W-:-:S05]  /*1b340*/  FMNMX.FTZ R2, R154, R227, !PT ;  /* 0x000000e39a027209 */ /* 0x000fca0007810000 */
[----:B------:R-:W1:Y:S01]  /*1b350*/  MUFU.TANH R171, R171 ;  /* 0x000000ab00ab7308 */ /* 0x000e620000002400 */
[----:B---3--:R-:W-:Y:S01]  /*1b360*/  FMNMX.FTZ R2, R155, R2, !PT ;  /* 0x000000029b027209 */ /* 0x008fe20007810000 */
[----:B------:R-:W-:-:S03]  /*1b370*/  FADD.FTZ R185, -R4, R226 ;  /* 0x000000e204b97221 */ /* 0x000fc60000010100 */
[----:B----4-:R-:W-:-:S03]  /*1b380*/  FMNMX.FTZ R2, R158, R2, !PT ;  /* 0x000000029e027209 */ /* 0x010fc60007810000 */
[----:B------:R-:W3:Y:S01]  /*1b390*/  MUFU.TANH R174, R174 ;  /* 0x000000ae00ae7308 */ /* 0x000ee20000002400 */
[----:B-----5:R-:W-:-:S04]  /*1b3a0*/  FMNMX.FTZ R2, R159, R2, !PT ;  /* 0x000000029f027209 */ /* 0x020fc80007810000 */
[----:B------:R-:W-:-:S03]  /*1b3b0*/  FMNMX.FTZ R2, R162, R2, !PT ;  /* 0x00000002a2027209 */ /* 0x000fc60007810000 */
[----:B------:R-:W4:Y:S01]  /*1b3c0*/  MUFU.TANH R175, R175 ;  /* 0x000000af00af7308 */ /* 0x000f220000002400 */
[----:B0-----:R-:W-:-:S04]  /*1b3d0*/  FMNMX.FTZ R2, R163, R2, !PT ;  /* 0x00000002a3027209 */ /* 0x001fc80007810000 */
[----:B------:R-:W-:-:S03]  /*1b3e0*/  FMNMX.FTZ R2, R166, R2, !PT ;  /* 0x00000002a6027209 */ /* 0x000fc60007810000 */
[----:B------:R-:W0:Y:S01]  /*1b3f0*/  MUFU.TANH R177, R177 ;  /* 0x000000b100b17308 */ /* 0x000e220000002400 */
[----:B------:R-:W-:-:S04]  /*1b400*/  FMNMX.FTZ R2, R167, R2, !PT ;  /* 0x00000002a7027209 */ /* 0x000fc80007810000 */
[----:B------:R-:W-:-:S03]  /*1b410*/  FMNMX.FTZ R2, R170, R2, !PT ;  /* 0x00000002aa027209 */ /* 0x000fc60007810000 */
[----:B------:R-:W5:Y:S01]  /*1b420*/  MUFU.TANH R178, R178 ;  /* 0x000000b200b27308 */ /* 0x000f620000002400 */
[----:B-1----:R-:W-:-:S04]  /*1b430*/  FMNMX.FTZ R2, R171, R2, !PT ;  /* 0x00000002ab027209 */ /* 0x002fc80007810000 */
[----:B---3--:R-:W-:-:S03]  /*1b440*/  FMNMX.FTZ R2, R174, R2, !PT ;  /* 0x00000002ae027209 */ /* 0x008fc60007810000 */
[----:B------:R-:W1:Y:S01]  /*1b450*/  MUFU.TANH R179, R179 ;  /* 0x000000b300b37308 */ /* 0x000e620000002400 */
[----:B----4-:R-:W-:-:S04]  /*1b460*/  FMNMX.FTZ R2, R175, R2, !PT ;  /* 0x00000002af027209 */ /* 0x010fc80007810000 */
[----:B0-----:R-:W-:-:S03]  /*1b470*/  FMNMX.FTZ R2, R177, R2, !PT ;  /* 0x00000002b1027209 */ /* 0x001fc60007810000 */
[----:B------:R-:W0:Y:S01]  /*1b480*/  MUFU.TANH R180, R180 ;  /* 0x000000b400b47308 */ /* 0x000e220000002400 */
[----:B-----5:R-:W-:-:S04]  /*1b490*/  FMNMX.FTZ R2, R178, R2, !PT ;  /* 0x00000002b2027209 */ /* 0x020fc80007810000 */
[----:B-1----:R-:W-:-:S04]  /*1b4a0*/  FMNMX.FTZ R2, R179, R2, !PT ;  /* 0x00000002b3027209 */ /* 0x002fc80007810000 */
[----:B0-----:R-:W-:-:S05]  /*1b4b0*/  FMNMX.FTZ R2, R180, R2, !PT ;  /* 0x00000002b4027209 */ /* 0x001fca0007810000 */
[----:B------:R-:W0:Y:S01]  /*1b4c0*/  SHFL.BFLY PT, R3, R2, 0x2, 0x1f ;  /* 0x0c401f0002037f89 */ /* 0x000e2200000e0000 */
[----:B--2---:R-:W-:Y:S02]  /*1b4d0*/  PRMT R222, R186, 0x654, R222 ;  /* 0x00000654bade7816 */ /* 0x004fe400000000de */
[----:B0-----:R-:W-:Y:S02]  /*1b4e0*/  FMNMX.FTZ R3, R2, R3, !PT ;  /* 0x0000000302037209 */ /* 0x001fe40007810000 */
[----:B------:R0:W-:Y:S03]  /*1b4f0*/  SYNCS.ARRIVE.TRANS64.RED.A1T0 RZ, [R222+URZ], RZ ;  /* 0x000000ffdeff79a7 */ /* 0x0001e6000810043f */
[----:B------:R-:W1:Y:S02]  /*1b500*/  SHFL.BFLY PT, R2, R3, 0x1, 0x1f ;  /* 0x0c201f0003027f89 */ /* 0x000e6400000e0000 */
[----:B-1----:R-:W-:Y:S01]  /*1b510*/  FMNMX.FTZ R3, R3, R2, !PT ;  /* 0x0000000203037209 */ /* 0x002fe20007810000 */
[----:B------:R-:W-:-:S04]  /*1b520*/  IMAD.U32 R2, RZ, RZ, UR4 ;  /* 0x00000004ff027e24 */ /* 0x000fc8000f8e00ff */
[-C--:B------:R-:W-:Y:S01]  /*1b530*/  FMUL.FTZ R181, R4, R2.reuse ;  /* 0x0000000204b57220 */ /* 0x080fe20000410000 */
[----:B------:R-:W-:Y:S01]  /*1b540*/  FADD.FTZ R184, -R3, R227 ;  /* 0x000000e303b87221 */ /* 0x000fe20000010100 */
[-C--:B------:R-:W-:Y:S02]  /*1b550*/  FMUL.FTZ R185, R185, R2.reuse ;  /* 0x00000002b9b97220 */ /* 0x080fe40000410000 */
        /* <DEDUP_REMOVED lines=16> */
[-C--:B------:R-:W-:Y:S01]  /*1b660*/  FMUL.FTZ R181, R3, R2.reuse ;  /* 0x0000000203b57220 */ /* 0x080fe20000410000 */
[-C--:B------:R-:W-:Y:S01]  /*1b670*/  FMUL.FTZ R184, R184, R2.reuse ;  /* 0x00000002b8b87220 */ /* 0x080fe20000410000 */
[----:B------:R-:W-:Y:S02]  /*1b680*/  MUFU.EX2 R12, R185 ;  /* 0x000000b9000c7308 */ /* 0x000fe40000000800 */
        /* <DEDUP_REMOVED lines=14> */
[----:B------:R-:W1:Y:S01]  /*1b770*/  MUFU.EX2 R182, R182 ;  /* 0x000000b600b67308 */ /* 0x000e620000000800 */
[-CC-:B------:R-:W-:Y:S01]  /*1b780*/  FFMA.FTZ R178, R178, R2.reuse, -R181.reuse ;  /* 0x00000002b2b27223 */ /* 0x180fe200000108b5 */
[-CC-:B------:R-:W-:Y:S01]  /*1b790*/  FFMA.FTZ R179, R179, R2.reuse, -R181.reuse ;  /* 0x00000002b3b37223 */ /* 0x180fe200000108b5 */
[----:B------:R-:W-:-:S05]  /*1b7a0*/  FFMA.FTZ R187, R180, R2, -R181 ;  /* 0x00000002b4bb7223 */ /* 0x000fca00000108b5 */
[----:B------:R-:W2:Y:S08]  /*1b7b0*/  MUFU.EX2 R154, R154 ;  /* 0x0000009a009a7308 */ /* 0x000eb00000000800 */
[----:B------:R-:W3:Y:S01]  /*1b7c0*/  MUFU.EX2 R183, R183 ;  /* 0x000000b700b77308 */ /* 0x000ee20000000800 */
[----:B-1----:R-:W-:-:S07]  /*1b7d0*/  FFMA.FTZ R223, R12, R223, R182 ;  /* 0x000000df0cdf7223 */ /* 0x002fce00000100b6 */
[----:B------:R-:W1:Y:S01]  /*1b7e0*/  MUFU.EX2 R155, R155 ;  /* 0x0000009b009b7308 */ /* 0x000e620000000800 */
[----:B--2---:R-:W-:-:S07]  /*1b7f0*/  FFMA.FTZ R221, R0, R221, R154 ;  /* 0x000000dd00dd7223 */ /* 0x004fce000001009a */
[----:B------:R-:W2:Y:S01]  /*1b800*/  MUFU.EX2 R5, R5 ;  /* 0x0000000500057308 */ /* 0x000ea20000000800 */
[----:B---3--:R-:W-:-:S07]  /*1b810*/  FADD.FTZ R180, R183, R223 ;  /* 0x000000dfb7b47221 */ /* 0x008fce0000010000 */
[----:B------:R-:W3:Y:S01]  /*1b820*/  MUFU.EX2 R158, R158 ;  /* 0x0000009e009e7308 */ /* 0x000ee20000000800 */
[----:B-1----:R-:W-:-:S07]  /*1b830*/  FADD.FTZ R181, R155, R221 ;  /* 0x000000dd9bb57221 */ /* 0x002fce0000010000 */
[----:B------:R-:W1:Y:S01]  /*1b840*/  MUFU.EX2 R152, R152 ;  /* 0x0000009800987308 */ /* 0x000e620000000800 */
[----:B--2---:R-:W-:-:S07]  /*1b850*/  FADD.FTZ R180, R5, R180 ;  /* 0x000000b405b47221 */ /* 0x004fce0000010000 */
        /* <DEDUP_REMOVED lines=49> */
[----:B---3--:R-:W-:Y:S01]  /*1bb70*/  FADD.FTZ R181, R179, R181 ;  /* 0x000000b5b3b57221 */ /* 0x008fe20000010000 */
[----:B-1----:R-:W-:-:S03]  /*1bb80*/  FADD.FTZ R223, R176, R180 ;  /* 0x000000b4b0df7221 */ /* 0x002fc60000010000 */
[----:B--2---:R-:W-:Y:S01]  /*1bb90*/  FADD.FTZ R221, R187, R181 ;  /* 0x000000b5bbdd7221 */ /* 0x004fe20000010000 */
[----:B0-----:R-:W-:Y:S06]  /*1bba0*/  @!P0 BRA `(.L_x_1810) ;  /* 0x0000000000048947 */ /* 0x001fec0003800000 */
[----:B------:R-:W-:Y:S01]  /*1bbb0*/  BPT.TRAP 0x1 ;  /* 0x000000040000795c */ /* 0x000fe20000300000 */
.L_x_1810:
[----:B------:R-:W2:Y:S04]  /*1bbc0*/  LDL R181, [R1+0x44] ;  /* 0x0000440001b57983 */ /* 0x000ea80000100800 */
[----:B------:R-:W3:Y:S01]  /*1bbd0*/  LDL.LU R180, [R1+0x4] ;  /* 0x0000040001b47983 */ /* 0x000ee20000300800 */
[----:B------:R-:W-:Y:S01]  /*1bbe0*/  F2FP.BF16.F32.PACK_AB R198, R152, R5 ;  /* 0x0000000598c6723e */ /* 0x000fe200000010ff */
[----:B------:R-:W-:Y:S01]  /*1bbf0*/  VIADD R13, R13, 0x30860 ;  /* 0x000308600d0d7836 */ /* 0x000fe20000000000 */
[----:B------:R-:W-:Y:S01]  /*1bc00*/  F2FP.BF16.F32.PACK_AB R196, R183, R182 ;  /* 0x000000b6b7c4723e */ /* 0x000fe200000010ff */
[----:B------:R-:W-:Y:S01]  /*1bc10*/  IMAD.MOV.U32 R227, RZ, RZ, R3 ;  /* 0x000000ffffe37224 */ /* 0x000fe200078e0003 */
[----:B------:R-:W-:Y:S01]  /*1bc20*/  F2FP.BF16.F32.PACK_AB R197, R155, R154 ;  /* 0x0000009a9bc5723e */ /* 0x000fe200000010ff */
[----:B------:R-:W-:Y:S01]  /*1bc30*/  IMAD.MOV.U32 R226, RZ, RZ, R4 ;  /* 0x000000ffffe27224 */ /* 0x000fe200078e0004 */
[----:B------:R-:W-:Y:S01]  /*1bc40*/  PRMT R13, R186, 0x654, R13 ;  /* 0x00000654ba0d7816 */ /* 0x000fe2000000000d */
[----:B------:R-:W-:Y:S01]  /*1bc50*/  IMAD.MOV.U32 R5, RZ, RZ, R202 ;  /* 0x000000ffff057224 */ /* 0x000fe200078e00ca */
[----:B------:R-:W-:-:S02]  /*1bc60*/  F2FP.BF16.F32.PACK_AB R199, R159, R158 ;  /* 0x0000009e9fc7723e */ /* 0x000fc400000010ff */
[----:B------:R0:W-:Y:S01]  /*1bc70*/  SYNCS.ARRIVE.TRANS64.RED.A1T0 RZ, [R13+URZ], RZ ;  /* 0x000000ff0dff79a7 */ /* 0x0001e2000810043f */
[----:B------:R-:W-:Y:S02]  /*1bc80*/  F2FP.BF16.F32.PACK_AB R192, R156, R153 ;  /* 0x000000999cc0723e */ /* 0x000fe400000010ff */
[----:B------:R-:W-:Y:S02]  /*1bc90*/  F2FP.BF16.F32.PACK_AB R193, R163, R162 ;  /* 0x000000a2a3c1723e */ /* 0x000fe400000010ff */
[----:B------:R-:W-:Y:S02]  /*1bca0*/  F2FP.BF16.F32.PACK_AB R194, R160, R157 ;  /* 0x0000009da0c2723e */ /* 0x000fe400000010ff */
[----:B------:R-:W-:Y:S01]  /*1bcb0*/  F2FP.BF16.F32.PACK_AB R195, R167, R166 ;  /* 0x000000a6a7c3723e */ /* 0x000fe200000010ff */
[----:B0-----:R-:W-:Y:S01]  /*1bcc0*/  IMAD.MOV.U32 R13, RZ, RZ, R203 ;  /* 0x000000ffff0d7224 */ /* 0x001fe200078e00cb */
        /* <DEDUP_REMOVED lines=8> */
[C---:B---3--:R-:W-:Y:S01]  /*1bd50*/  VIADD R152, R180.reuse, 0xffffffff ;  /* 0xffffffffb4987836 */ /* 0x048fe20000000000 */
[----:B--2---:R-:W-:-:S04]  /*1bd60*/  ISETP.GT.AND P1, PT, R180, R181, PT ;  /* 0x000000b5b400720c */ /* 0x004fc80003f24270 */
[----:B------:R0:W-:Y:S09]  /*1bd70*/  STL [R1+0x4], R152 ;  /* 0x0000049801007387 */ /* 0x0001f20000100800 */
[----:B------:R-:W-:Y:S05]  /*1bd80*/  @P1 BRA `(.L_x_1811) ;  /* 0xffffffd800ac1947 */ /* 0x000fea000383ffff */
[----:B------:R-:W-:Y:S05]  /*1bd90*/  BSYNC B1 ;  /* 0x0000000000017941 */ /* 0x000fea0003800000 */
.L_x_1798:
[----:B------:R-:W-:-:S07]  /*1bda0*/  IMAD.MOV.U32 R5, RZ, RZ, R152 ;  /* 0x000000ffff057224 */ /* 0x000fce00078e0098 */
.L_x_1797:
[----:B------:R-:W-:Y:S05]  /*1bdb0*/  BSYNC B0 ;  /* 0x0000000000007941 */ /* 0x000fea0003800000 */
.L_x_1796:
[----:B------:R-:W2:Y:S01]  /*1bdc0*/  LDL R13, [R1+0x64] ;  /* 0x00006400010d7983 */ /* 0x000ea20000100800 */
[----:B------:R-:W-:Y:S01]  /*1bdd0*/  BSSY B0, `(.L_x_1812) ;  /* 0x0000324000007945 */ /* 0x000fe20003800000 */
[----:B--2---:R-:W-:-:S13]  /*1bde0*/  ISETP.GE.AND P1, PT, R5, R13, PT ;  /* 0x0000000d0500720c */ /* 0x004fda0003f26270 */
[----:B------:R-:W-:Y:S05]  /*1bdf0*/  @!P1 BRA `(.L_x_1813) ;  /* 0x0000003000849947 */ /* 0x000fea0003800000 */
[----:B------:R-:W-:Y:S02]  /*1be00*/  IMAD.MOV.U32 R227, RZ, RZ, R3 ;  /* 0x000000ffffe37224 */ /* 0x000fe400078e0003 */
[----:B------:R-:W-:Y:S02]  /*1be10*/  IMAD.MOV.U32 R226, RZ, RZ, R4 ;  /* 0x000000ffffe27224 */ /* 0x000fe400078e0004 */
[----:B------:R-:W-:Y:S02]  /*1be20*/  IMAD.MOV.U32 R222, RZ, RZ, R203 ;  /* 0x000000ffffde7224 */ /* 0x000fe400078e00cb */
[----:B------:R-:W-:-:S07]  /*1be30*/  IMAD.MOV.U32 R13, RZ, RZ, R202 ;  /* 0x000000ffff0d7224 */ /* 0x000fce00078e00ca */
.L_x_1834:
[----:B------:R-:W-:-:S04]  /*1be40*/  ISETP.NE.AND P1, PT, R13, 0x1, PT ;  /* 0x000000010d00780c */ /* 0x000fc80003f25270 */
[----:B------:R-:W-:-:S04]  /*1be50*/  SEL R203, RZ, 0x1, P1 ;  /* 0x00000001ffcb7807 */ /* 0x000fc80000800000 */
[----:B------:R-:W-:Y:S01]  /*1be60*/  LOP3.LUT R203, R222, R203, RZ, 0x3c, !PT ;  /* 0x000000cbdecb7212 */ /* 0x000fe200078e3cff */
[----:B------:R-:W-:Y:S06]  /*1be70*/  @!P0 BRA `(.L_x_1814) ;  /* 0x0000000000048947 */ /* 0x000fec0003800000 */
[----:B------:R-:W-:Y:S01]  /*1be80*/  BPT.TRAP 0x1 ;  /* 0x000000040000795c */ /* 0x000fe20000300000 */
.L_x_1814:
[----:B------:R-:W-:Y:S01]  /*1be90*/  VIADD R202, R13, 0x1 ;  /* 0x000000010dca7836 */ /* 0x000fe20000000000 */
[----:B------:R-:W-:-:S04]  /*1bea0*/  SHF.L.U32 R2, R203, 0x1f, RZ ;  /* 0x0000001fcb027819 */ /* 0x000fc800000006ff */
[----:B------:R-:W-:-:S04]  /*1beb0*/  ISETP.NE.AND P1, PT, R202, 0x2, PT ;  /* 0x00000002ca00780c */ /* 0x000fc80003f25270 */
[----:B------:R-:W-:-:S05]  /*1bec0*/  SEL R202, R202, RZ, P1 ;  /* 0x000000ffcaca7207 */ /* 0x000fca0000800000 */
[----:B------:R-:W-:-:S04]  /*1bed0*/  IMAD R4, R202, 0x8, R18 ;  /* 0x00000008ca047824 */ /* 0x000fc800078e0212 */
[----:B------:R1:W2:Y:S01]  /*1bee0*/  SYNCS.PHASECHK.TRANS64.TRYWAIT P1, [R4+URZ+0x30830], R2 ;  /* 0x03083002040075a7 */ /* 0x0002a2000802017f */
[----:B------:R-:W-:Y:S05]  /*1bef0*/  @!P0 BRA `(.L_x_1815) ;  /* 0x0000000000048947 */ /* 0x000fea0003800000 */
[----:B------:R-:W-:Y:S01]  /*1bf00*/  BPT.TRAP 0x1 ;  /* 0x000000040000795c */ /* 0x000fe20000300000 */
.L_x_1815:
[----:B------:R-:W3:Y:S01]  /*1bf10*/  LDL R3, [R1+0x40] ;  /* 0x0000400001037983 */ /* 0x000ee20000100800 */
[----:B------:R-:W-:Y:S01]  /*1bf20*/  BSSY B1, `(.L_x_1816) ;  /* 0x0000007000017945 */ /* 0x000fe20003800000 */
[----:B---3--:R-:W-:-:S04]  /*1bf30*/  IMAD R156, R202, 0x800, R3 ;  /* 0x00000800ca9c7824 */ /* 0x008fc800078e0203 */
[C---:B------:R-:W-:Y:S02]  /*1bf40*/  VIADD R154, R156.reuse, 0x2 ;  /* 0x000000029c9a7836 */ /* 0x040fe40000000000 */
[----:B------:R-:W-:Y:S01]  /*1bf50*/  VIADD R153, R156, 0x4 ;  /* 0x000000049c997836 */ /* 0x000fe20000000000 */
[----:B--2---:R-:W-:Y:S06]  /*1bf60*/  @P1 BRA `(.L_x_1817) ;  /* 0x0000000000081947 */ /* 0x004fec0003800000 */
[----:B------:R-:W2:Y:S02]  /*1bf70*/  SYNCS.PHASECHK.TRANS64.TRYWAIT P1, [R4+URZ+0x30830], R2 ;  /* 0x03083002040075a7 */ /* 0x000ea4000802017f */
[----:B--2---:R-:W-:Y:S05]  /*1bf80*/  @!P1 BRA `(.L_x_1818) ;  /* 0x0000010400649947 */ /* 0x004fea0003800000 */
.L_x_1817:
[----:B------:R-:W-:Y:S05]  /*1bf90*/  BSYNC B1 ;  /* 0x0000000000017941 */ /* 0x000fea0003800000 */
.L_x_1816:
[----:B------:R-:W-:Y:S04]  /*1bfa0*/  STL.64 [R1+0xd0], R18 ;  /* 0x0000d01201007387 */ /* 0x000fe80000100a00 */
[----:B------:R-:W-:Y:S04]  /*1bfb0*/  STL [R1+0xc8], R13 ;  /* 0x0000c80d01007387 */ /* 0x000fe80000100800 */
[----:B------:R3:W-:Y:S04]  /*1bfc0*/  STL.64 [R1+0xc0], R16 ;  /* 0x0000c01001007387 */ /* 0x0007e80000100a00 */
[----:B---3--:R-:W3:Y:S04]  /*1bfd0*/  LDL.64 R16, [R1+0x30] ;  /* 0x0000300001107983 */ /* 0x008ee80000100a00 */
[----:B------:R4:W-:Y:S04]  /*1bfe0*/  STL.64 [R1+0xb8], R4 ;  /* 0x0000b80401007387 */ /* 0x0009e80000100a00 */
[----:B------:R-:W3:Y:S01]  /*1bff0*/  LDL.64 R18, [R1+0x38] ;  /* 0x0000380001127983 */ /* 0x000ee20000100a00 */
[----:B-12---:R-:W-:-:S05]  /*1c000*/  IMAD.MOV.U32 R2, RZ, RZ, R156 ;  /* 0x000000ffff027224 */ /* 0x006fca00078e009c */
[----:B------:R-:W-:Y:S01]  /*1c010*/  R2UR UR6, R2 ;  /* 0x00000000020672ca */ /* 0x000fe200000e0000 */
[----:B------:R-:W-:Y:S01]  /*1c020*/  IMAD.MOV.U32 R2, RZ, RZ, R154 ;  /* 0x000000ffff027224 */ /* 0x000fe200078e009a */
[----:B----4-:R-:W2:Y:S01]  /*1c030*/  LDL.64 R4, [R1+0x28] ;  /* 0x0000280001047983 */ /* 0x010ea20000100a00 */
[----:B0-----:R-:W-:Y:S02]  /*1c040*/  VIADD R152, R156, 0x6 ;  /* 0x000000069c987836 */ /* 0x001fe40000000000 */
[----:B------:R-:W-:Y:S01]  /*1c050*/  IMAD.MOV.U32 R3, RZ, RZ, 0x40000040 ;  /* 0x40000040ff037424 */ /* 0x000fe200078e00ff */
[----:B------:R-:W-:Y:S01]  /*1c060*/  R2UR UR4, R2 ;  /* 0x00000000020472ca */ /* 0x000fe200000e0000 */
[----:B------:R-:W-:Y:S01]  /*1c070*/  IMAD.MOV.U32 R2, RZ, RZ, R153 ;  /* 0x000000ffff027224 */ /* 0x000fe200078e0099 */
[----:B------:R-:W-:Y:S01]  /*1c080*/  R2UR UR10, R152 ;  /* 0x00000000980a72ca */ /* 0x000fe200000e0000 */
[----:B------:R-:W-:Y:S01]  /*1c090*/  IMAD.MOV.U32 R153, RZ, RZ, 0x40000040 ;  /* 0x40000040ff997424 */ /* 0x000fe200078e00ff */
[----:B------:R-:W-:-:S02]  /*1c0a0*/  R2UR UR7, R3 ;  /* 0x00000000030772ca */ /* 0x000fc400000e0000 */
[----:B------:R-:W-:Y:S01]  /*1c0b0*/  R2UR UR8, R2 ;  /* 0x00000000020872ca */ /* 0x000fe200000e0000 */
[----:B------:R-:W-:Y:S01]  /*1c0c0*/  VIADD R2, R156, 0x200 ;  /* 0x000002009c027836 */ /* 0x000fe20000000000 */
[----:B------:R-:W-:Y:S01]  /*1c0d0*/  R2UR UR11, R153 ;  /* 0x00000000990b72ca */ /* 0x000fe200000e0000 */
[----:B------:R-:W-:Y:S01]  /*1c0e0*/  FMUL.FTZ R24, R24, R12 ;  /* 0x0000000c18187220 */ /* 0x000fe20000410000 */
[C---:B------:R-:W-:Y:S02]  /*1c0f0*/  R2UR UR5, R3.reuse ;  /* 0x00000000030572ca */ /* 0x040fe400000e0000 */
[----:B------:R-:W-:Y:S01]  /*1c100*/  R2UR UR14, R2 ;  /* 0x00000000020e72ca */ /* 0x000fe200000e0000 */
[----:B------:R-:W-:Y:S01]  /*1c110*/  VIADD R2, R156, 0x206 ;  /* 0x000002069c027836 */ /* 0x000fe20000000000 */
[----:B------:R-:W-:-:S04]  /*1c120*/  R2UR UR9, R3 ;  /* 0x00000000030972ca */ /* 0x000fc800000e0000 */
[----:B------:R-:W-:Y:S01]  /*1c130*/  R2UR UR26, R2 ;  /* 0x00000000021a72ca */ /* 0x000fe200000e0000 */
[----:B------:R-:W-:Y:S02]  /*1c140*/  VIADD R2, R156, 0x404 ;  /* 0x000004049c027836 */ /* 0x000fe40000000000 */
[----:B------:R-:W-:-:S03]  /*1c150*/  MOV R152, UR11 ;  /* 0x0000000b00987c02 */ /* 0x000fc60008000f00 */
[----:B------:R-:W-:Y:S01]  /*1c160*/  R2UR UR38, R2 ;  /* 0x00000000022672ca */ /* 0x000fe200000e0000 */
[----:B------:R-:W-:-:S05]  /*1c170*/  VIADD R2, R156, 0x600 ;  /* 0x000006009c027836 */ /* 0x000fca0000000000 */
[----:B------:R-:W-:Y:S01]  /*1c180*/  R2UR UR46, R2 ;  /* 0x00000000022e72ca */ /* 0x000fe200000e0000 */
[----:B------:R-:W-:Y:S01]  /*1c190*/  VIADD R2, R156, 0x606 ;  /* 0x000006069c027836 */ /* 0x000fe20000000000 */
[----:B------:R0:W-:Y:S01]  /*1c1a0*/  STL [R1+0x14], R152 ;  /* 0x0000149801007387 */ /* 0x0001e20000100800 */
[----:B------:R-:W-:Y:S01]  /*1c1b0*/  R2UR UR15, R3 ;  /* 0x00000000030f72ca */ /* 0x000fe200000e0000 */
[-C--:B------:R-:W-:Y:S01]  /*1c1c0*/  FMUL.FTZ R25, R25, R12.reuse ;  /* 0x0000000c19197220 */ /* 0x080fe20000410000 */
[C---:B------:R-:W-:Y:S01]  /*1c1d0*/  R2UR UR27, R3.reuse ;  /* 0x00000000031b72ca */ /* 0x040fe200000e0000 */
[-C--:B------:R-:W-:Y:S01]  /*1c1e0*/  FMUL.FTZ R28, R28, R12.reuse ;  /* 0x0000000c1c1c7220 */ /* 0x080fe20000410000 */
[----:B------:R-:W-:Y:S01]  /*1c1f0*/  R2UR UR39, R3 ;  /* 0x00000000032772ca */ /* 0x000fe200000e0000 */
[-C--:B------:R-:W-:Y:S01]  /*1c200*/  FMUL.FTZ R29, R29, R12.reuse ;  /* 0x0000000c1d1d7220 */ /* 0x080fe20000410000 */
[----:B------:R-:W-:Y:S01]  /*1c210*/  R2UR UR47, R3 ;  /* 0x00000000032f72ca */ /* 0x000fe200000e0000 */
[-C--:B------:R-:W-:Y:S01]  /*1c220*/  FMUL.FTZ R32, R32, R12.reuse ;  /* 0x0000000c20207220 */ /* 0x080fe20000410000 */
[----:B------:R-:W-:Y:S01]  /*1c230*/  R2UR UR58, R2 ;  /* 0x00000000023a72ca */ /* 0x000fe200000e0000 */
[-C--:B------:R-:W-:Y:S01]  /*1c240*/  FMUL.FTZ R33, R33, R12.reuse ;  /* 0x0000000c21217220 */ /* 0x080fe20000410000 */
[----:B------:R-:W-:Y:S01]  /*1c250*/  R2UR UR59, R3 ;  /* 0x00000000033b72ca */ /* 0x000fe200000e0000 */
[-C--:B------:R-:W-:Y:S01]  /*1c260*/  FMUL.FTZ R36, R36, R12.reuse ;  /* 0x0000000c24247220 */ /* 0x080fe20000410000 */
[----:B------:R-:W4:Y:S01]  /*1c270*/  LDL.64 R2, [R1+0x20] ;  /* 0x0000200001027983 */ /* 0x000f220000100a00 */
        /* <DEDUP_REMOVED lines=56> */
[----:B------:R-:W-:-:S02]  /*1c600*/  FMUL.FTZ R149, R149, R12 ;  /* 0x0000000c95957220 */ /* 0x000fc40000410000 */
[----:B------:R-:W4:Y:S01]  /*1c610*/  LDL.LU R12, [R1+0x14] ;  /* 0x00001400010c7983 */ /* 0x000f220000300800 */
[C---:B------:R-:W-:Y:S02]  /*1c620*/  VIADD R154, R156.reuse, 0x204 ;  /* 0x000002049c9a7836 */ /* 0x040fe40000000000 */
[----:B0-----:R-:W-:-:S03]  /*1c630*/  VIADD R152, R156, 0x202 ;  /* 0x000002029c987836 */ /* 0x001fc60000000000 */
[----:B------:R-:W-:Y:S01]  /*1c640*/  R2UR UR22, R154 ;  /* 0x000000009a1672ca */ /* 0x000fe200000e0000 */
[----:B------:R-:W-:Y:S01]  /*1c650*/  VIADD R154, R156, 0x400 ;  /* 0x000004009c9a7836 */ /* 0x000fe20000000000 */
[----:B------:R-:W-:Y:S01]  /*1c660*/  R2UR UR18, R152 ;  /* 0x00000000981272ca */ /* 0x000fe200000e0000 */
[----:B------:R-:W-:-:S03]  /*1c670*/  VIADD R152, R156, 0x402 ;  /* 0x000004029c987836 */ /* 0x000fc60000000000 */
[----:B------:R-:W-:Y:S01]  /*1c680*/  R2UR UR30, R154 ;  /* 0x000000009a1e72ca */ /* 0x000fe200000e0000 */
[----:B------:R-:W-:Y:S01]  /*1c690*/  VIADD R154, R156, 0x406 ;  /* 0x000004069c9a7836 */ /* 0x000fe20000000000 */
[----:B------:R-:W-:Y:S01]  /*1c6a0*/  MOV R13, UR10 ;  /* 0x0000000a000d7c02 */ /* 0x000fe20008000f00 */
[----:B------:R-:W-:Y:S01]  /*1c6b0*/  UMOV UR10, UR4 ;  /* 0x00000004000a7c82 */ /* 0x000fe20008000000 */
[----:B------:R-:W-:Y:S01]  /*1c6c0*/  UMOV UR11, UR5 ;  /* 0x00000005000b7c82 */ /* 0x000fe20008000000 */
[----:B------:R-:W-:Y:S01]  /*1c6d0*/  R2UR UR34, R152 ;  /* 0x00000000982272ca */ /* 0x000fe200000e0000 */
[----:B------:R-:W-:Y:S01]  /*1c6e0*/  IMAD.MOV.U32 R155, RZ, RZ, 0x40000040 ;  /* 0x40000040ff9b7424 */ /* 0x000fe200078e00ff */
[----:B------:R-:W-:Y:S01]  /*1c6f0*/  R2UR UR42, R154 ;  /* 0x000000009a2a72ca */ /* 0x000fe200000e0000 */
[----:B------:R-:W-:Y:S01]  /*1c700*/  VIADD R154, R156, 0x602 ;  /* 0x000006029c9a7836 */ /* 0x000fe20000000000 */
[----:B------:R-:W-:Y:S01]  /*1c710*/  R2UR UR4, R6 ;  /* 0x00000000060472ca */ /* 0x000fe200000e0000 */
[----:B------:R-:W-:Y:S01]  /*1c720*/  VIADD R152, R156, 0x604 ;  /* 0x000006049c987836 */ /* 0x000fe20000000000 */
[----:B------:R-:W-:-:S02]  /*1c730*/  R2UR UR5, R7 ;  /* 0x00000000070572ca */ /* 0x000fc400000e0000 */
[----:B------:R-:W-:Y:S02]  /*1c740*/  R2UR UR19, R153 ;  /* 0x00000000991372ca */ /* 0x000fe400000e0000 */
[C---:B------:R-:W-:Y:S02]  /*1c750*/  R2UR UR23, R155.reuse ;  /* 0x000000009b1772ca */ /* 0x040fe400000e0000 */
[----:B------:R-:W-:Y:S02]  /*1c760*/  R2UR UR31, R155 ;  /* 0x000000009b1f72ca */ /* 0x000fe400000e0000 */
[----:B------:R-:W-:Y:S02]  /*1c770*/  R2UR UR35, R153 ;  /* 0x00000000992372ca */ /* 0x000fe400000e0000 */
[----:B------:R-:W-:Y:S02]  /*1c780*/  R2UR UR43, R155 ;  /* 0x000000009b2b72ca */ /* 0x000fe400000e0000 */
[----:B------:R-:W-:-:S02]  /*1c790*/  R2UR UR50, R154 ;  /* 0x000000009a3272ca */ /* 0x000fc400000e0000 */
[----:B------:R-:W-:Y:S02]  /*1c7a0*/  R2UR UR51, R155 ;  /* 0x000000009b3372ca */ /* 0x000fe400000e0000 */
[----:B------:R-:W-:Y:S02]  /*1c7b0*/  R2UR UR54, R152 ;  /* 0x00000000983672ca */ /* 0x000fe400000e0000 */
[----:B------:R-:W-:Y:S02]  /*1c7c0*/  R2UR UR55, R153 ;  /* 0x00000000993772ca */ /* 0x000fe400000e0000 */
[----:B------:R-:W-:-:S06]  /*1c7d0*/  WARPGROUP.ARRIVE ;  /* 0x00000000000079c5 */ /* 0x000fcc0000000000 */
[----:B------:R-:W-:Y:S01]  /*1c7e0*/  HGMMA.64x64x16.F32.BF16 R152, gdesc[UR4], RZ, !UPT, gsb0 ;  /* 0x00e00000049879f0 */ /* 0x000fe2000c0018ff */
[----:B------:R-:W-:Y:S01]  /*1c7f0*/  UMOV UR6, UR8 ;  /* 0x0000000800067c82 */ /* 0x000fe20008000000 */
[----:B------:R-:W-:Y:S01]  /*1c800*/  UMOV UR7, UR9 ;  /* 0x0000000900077c82 */ /* 0x000fe20008000000 */
[----:B------:R-:W-:Y:S02]  /*1c810*/  WARPGROUP.DEPBAR.LE gsb0, 0x0 ;  /* 0x00008000000079c5 */ /* 0x000fe40000010000 */
[----:B------:R-:W-:Y:S01]  /*1c820*/  WARPGROUP.ARRIVE ;  /* 0x00000000000079c5 */ /* 0x000fe20000000000 */
[----:B---3--:R-:W-:Y:S02]  /*1c830*/  R2UR UR8, R18 ;  /* 0x00000000120872ca */ /* 0x008fe400000e0000 */
[----:B------:R-:W-:Y:S02]  /*1c840*/  R2UR UR9, R19 ;  /* 0x00000000130972ca */ /* 0x000fe400000e0000 */
[----:B------:R-:W-:Y:S01]  /*1c850*/  R2UR UR4, R16 ;  /* 0x00000000100472ca */ /* 0x000fe200000e0000 */
[----:B------:R0:W5:Y:S10]  /*1c860*/  LDL.LU.64 R18, [R1+0xd0] ;  /* 0x0000d00001127983 */ /* 0x0001740000300a00 */
[----:B------:R-:W-:Y:S01]  /*1c870*/  HGMMA.64x64x16.F32.BF16 R152, gdesc[UR8], R152, gsb0 ;  /* 0x00e00000089879f0 */ /* 0x000fe20008001898 */
[----:B------:R-:W-:-:S02]  /*1c880*/  R2UR UR5, R17 ;  /* 0x00000000110572ca */ /* 0x000fc400000e0000 */
[----:B------:R-:W-:Y:S02]  /*1c890*/  WARPGROUP.DEPBAR.LE gsb0, 0x0 ;  /* 0x00008000000079c5 */ /* 0x000fe40000010000 */
[----:B------:R-:W-:-:S09]  /*1c8a0*/  WARPGROUP.ARRIVE ;  /* 0x00000000000079c5 */ /* 0x000fd20000000000 */
[----:B------:R-:W-:Y:S01]  /*1c8b0*/  HGMMA.64x64x16.F32.BF16 R152, gdesc[UR4], R152, gsb0 ;  /* 0x00e00000049879f0 */ /* 0x000fe20008001898 */
[----:B------:R-:W-:Y:S02]  /*1c8c0*/  R2UR UR10, R13 ;  /* 0x000000000d0a72ca */ /* 0x000fe400000e0000 */
[----:B--2---:R-:W-:Y:S01]  /*1c8d0*/  R2UR UR8, R4 ;  /* 0x00000000040872ca */ /* 0x004fe200000e0000 */
[----:B------:R0:W5:Y:S01]  /*1c8e0*/  LDL.LU R13, [R1+0xc8] ;  /* 0x0000c800010d7983 */ /* 0x0001620000300800 */
[----:B------:R-:W-:Y:S02]  /*1c8f0*/  R2UR UR9, R5 ;  /* 0x00000000050972ca */ /* 0x000fe400000e0000 */
[----:B----4-:R-:W-:Y:S01]  /*1c900*/  R2UR UR12, R2 ;  /* 0x00000000020c72ca */ /* 0x010fe200000e0000 */
[----:B------:R0:W5:Y:S01]  /*1c910*/  LDL.LU.64 R16, [R1+0xc0] ;  /* 0x0000c00001107983 */ /* 0x0001620000300a00 */
[----:B------:R-:W-:Y:S02]  /*1c920*/  R2UR UR13, R3 ;  /* 0x00000000030d72ca */ /* 0x000fe400000e0000 */
[----:B------:R-:W-:Y:S01]  /*1c930*/  R2UR UR16, R216 ;  /* 0x00000000d81072ca */ /* 0x000fe200000e0000 */
[----:B------:R0:W5:Y:S01]  /*1c940*/  LDL.LU.64 R4, [R1+0xb8] ;  /* 0x0000b80001047983 */ /* 0x0001620000300a00 */
[----:B------:R-:W-:Y:S01]  /*1c950*/  R2UR UR11, R12 ;  /* 0x000000000c0b72ca */ /* 0x000fe200000e0000 */
[----:B------:R-:W-:-:S02]  /*1c960*/  WARPGROUP.DEPBAR.LE gsb0, 0x0 ;  /* 0x00008000000079c5 */ /* 0x000fc40000010000 */
[----:B------:R-:W-:-:S10]  /*1c970*/  WARPGROUP.ARRIVE ;  /* 0x00000000000079c5 */ /* 0x000fd40000000000 */
        /* <DEDUP_REMOVED lines=123> */
[----:B0-----:R-:W-:Y:S05]  /*1d130*/  @!P0 BRA `(.L_x_1819) ;  /* 0x0000000000048947 */ /* 0x001fea0003800000 */
[----:B------:R-:W-:Y:S01]  /*1d140*/  BPT.TRAP 0x1 ;  /* 0x000000040000795c */ /* 0x000fe20000300000 */
.L_x_1819:
[----:B------:R-:W-:Y:S01]  /*1d150*/  SHF.L.U32 R0, R222, 0x1f, RZ ;  /* 0x0000001fde007819 */ /* 0x000fe200000006ff */
[----:B-----5:R-:W-:-:S04]  /*1d160*/  IMAD R222, R13, 0x8, R18 ;  /* 0x000000080dde7824 */ /* 0x020fc800078e0212 */
[----:B------:R0:W1:Y:S01]  /*1d170*/  SYNCS.PHASECHK.TRANS64.TRYWAIT P1, [R222+URZ+0x30850], R0 ;  /* 0x03085000de0075a7 */ /* 0x000062000802017f */
[----:B------:R-:W-:Y:S05]  /*1d180*/  @!P0 BRA `(.L_x_1820) ;  /* 0x0000000000048947 */ /* 0x000fea0003800000 */
[----:B------:R-:W-:Y:S01]  /*1d190*/  BPT.TRAP 0x1 ;  /* 0x000000040000795c */ /* 0x000fe20000300000 */
.L_x_1820:
[----:B------:R-:W-:Y:S04]  /*1d1a0*/  BSSY B1, `(.L_x_1821) ;  /* 0x0000004000017945 */ /* 0x000fe80003800000 */
[----:B-1----:R-:W-:Y:S05]  /*1d1b0*/  @P1 BRA `(.L_x_1822) ;  /* 0x0000000000081947 */ /* 0x002fea0003800000 */
[----:B------:R-:W1:Y:S02]  /*1d1c0*/  SYNCS.PHASECHK.TRANS64.TRYWAIT P1, [R222+URZ+0x30850], R0 ;  /* 0x03085000de0075a7 */ /* 0x000e64000802017f */
[----:B-1----:R-:W-:Y:S05]  /*1d1d0*/  @!P1 BRA `(.L_x_1823) ;  /* 0x000000f000e49947 */ /* 0x002fea0003800000 */
.L_x_1822:
[----:B------:R-:W-:Y:S05]  /*1d1e0*/  BSYNC B1 ;  /* 0x0000000000017941 */ /* 0x000fea0003800000 */
.L_x_1821:
        /* <DEDUP_REMOVED lines=37> */
.L_x_1824:
[----:B------:R-:W2:Y:S01]  /*1d440*/  LDL R2, [R1] ;  /* 0x0000000001027983 */ /* 0x000ea20000100800 */
[----:B------:R-:W3:Y:S03]  /*1d450*/  LDC R3, c[0x0][0x448] ;  /* 0x00011200ff037b82 */ /* 0x000ee60000000800 */
[----:B------:R-:W4:Y:S01]  /*1d460*/  LDL R12, [R1+0x48] ;  /* 0x00004800010c7983 */ /* 0x000f220000100800 */
[----:B------:R-:W-:-:S03]  /*1d470*/  ULDC UR5, c[0x0][0x9d8] ;  /* 0x0002760000057ab9 */ /* 0x000fc60000000800 */
[----:B01----:R-:W4:Y:S01]  /*1d480*/  LDL R0, [R1+0x60] ;  /* 0x0000600001007983 */ /* 0x003f220000100800 */
[----:B------:R-:W0:Y:S03]  /*1d490*/  LDC R187, c[0x0][0x9e4] ;  /* 0x00027900ffbb7b82 */ /* 0x000e260000000800 */
[----:B------:R-:W5:Y:S04]  /*1d4a0*/  LDL R188, [R1+0x8] ;  /* 0x0000080001bc7983 */ /* 0x000f680000100800 */
[----:B------:R-:W5:Y:S01]  /*1d4b0*/  LDL R189, [R1+0xc] ;  /* 0x00000c0001bd7983 */ /* 0x000f620000100800 */
[----:B---3--:R-:W-:-:S13]  /*1d4c0*/  ISETP.NE.AND P1, PT, R3, 0x1, PT ;  /* 0x000000010300780c */ /* 0x008fda0003f25270 */
[----:B------:R-:W1:Y:S01]  /*1d4d0*/  @P1 LDC R3, c[0x0][0x44c] ;  /* 0x00011300ff031b82 */ /* 0x000e620000000800 */
[----:B------:R-:W-:Y:S02]  /*1d4e0*/  VIADD R4, R4, 0x30840 ;  /* 0x0003084004047836 */ /* 0x000fe40000000000 */
        /* <DEDUP_REMOVED lines=11> */
[----:B0-----:R-:W-:Y:S01]  /*1d5a0*/  ISETP.GE.AND P5, PT, R187, 0x1, PT ;  /* 0x00000001bb00780c */ /* 0x001fe20003fa6270 */
[----:B------:R-:W0:Y:S08]  /*1d5b0*/  MUFU.TANH R13, R13 ;  /* 0x0000000d000d7308 */ /* 0x000e300000002400 */
[----:B------:R-:W3:Y:S08]  /*1d5c0*/  MUFU.TANH R155, R155 ;  /* 0x0000009b009b7308 */ /* 0x000ef00000002400 */
        /* <DEDUP_REMOVED lines=11> */
[----:B----4-:R-:W-:-:S04]  /*1d680*/  IMAD.IADD R0, R0, 0x1, R12 ;  /* 0x0000000100007824 */ /* 0x010fc800078e020c */
[----:B-1----:R-:W-:Y:S01]  /*1d690*/  @P1 IMAD.HI.U32 R3, R0, R3, RZ ;  /* 0x0000000300031227 */ /* 0x002fe200078e00ff */
[----:B-----5:R-:W-:-:S03]  /*1d6a0*/  PRMT R4, R188, 0x654, R4 ;  /* 0x00000654bc047816 */ /* 0x020fc60000000004 */
[----:B------:R-:W-:Y:S01]  /*1d6b0*/  FMUL.FTZ R12, R153, UR5 ;  /* 0x00000005990c7c20 */ /* 0x000fe20008410000 */
[----:B------:R-:W-:Y:S01]  /*1d6c0*/  FMUL.FTZ R153, R157, UR5 ;  /* 0x000000059d997c20 */ /* 0x000fe20008410000 */
[----:B------:R-:W-:Y:S01]  /*1d6d0*/  FMUL.FTZ R157, R161, UR5 ;  /* 0x00000005a19d7c20 */ /* 0x000fe20008410000 */
[----:B------:R1:W-:Y:S01]  /*1d6e0*/  SYNCS.ARRIVE.TRANS64.RED.A1T0 RZ, [R4+URZ], RZ ;  /* 0x000000ff04ff79a7 */ /* 0x0003e2000810043f */
[----:B------:R-:W-:Y:S01]  /*1d6f0*/  FMUL.FTZ R161, R163, UR5 ;  /* 0x00000005a3a17c20 */ /* 0x000fe20008410000 */
[----:B------:R-:W-:Y:S01]  /*1d700*/  FMUL.FTZ R163, R165, UR5 ;  /* 0x00000005a5a37c20 */ /* 0x000fe20008410000 */
[----:B--2---:R-:W-:Y:S01]  /*1d710*/  @P1 SHF.R.U32.HI R0, RZ, R2, R3 ;  /* 0x00000002ff001219 */ /* 0x004fe20000011603 */
[----:B------:R-:W-:Y:S01]  /*1d720*/  FMUL.FTZ R2, R152, UR5 ;  /* 0x0000000598027c20 */ /* 0x000fe20008410000 */
[----:B------:R-:W-:Y:S01]  /*1d730*/  FMUL.FTZ R152, R156, UR5 ;  /* 0x000000059c987c20 */ /* 0x000fe20008410000 */
[----:B------:R-:W-:Y:S01]  /*1d740*/  FMUL.FTZ R156, R160, UR5 ;  /* 0x00000005a09c7c20 */ /* 0x000fe20008410000 */
[----:B------:R-:W-:Y:S01]  /*1d750*/  FMUL.FTZ R160, R162, UR5 ;  /* 0x00000005a2a07c20 */ /* 0x000fe20008410000 */
[----:B------:R-:W2:Y:S01]  /*1d760*/  SHFL.IDX PT, R186, R0, RZ, 0x1c1f ;  /* 0x001c1fff00ba7589 */ /* 0x000ea200000e0000 */
[----:B-1----:R-:W-:-:S02]  /*1d770*/  IMAD.SHL.U32 R4, R5, 0x40, RZ ;  /* 0x0000004005047824 */ /* 0x002fc400078e00ff */
        /* <DEDUP_REMOVED lines=13> */
[----:B------:R-:W1:Y:S01]  /*1d850*/  MUFU.TANH R2, R2 ;  /* 0x0000000200027308 */ /* 0x000e620000002400 */
[----:B------:R-:W-:Y:S01]  /*1d860*/  ULDC UR5, c[0x0][0x9e0] ;  /* 0x0002780000057ab9 */ /* 0x000fe20000000800 */
[----:B------:R-:W-:-:S06]  /*1d870*/  IMAD R158, R189, -0x2, R158 ;  /* 0xfffffffebd9e7824 */ /* 0x000fcc00078e029e */
[----:B------:R-:W4:Y:S01]  /*1d880*/  MUFU.TANH R12, R12 ;  /* 0x0000000c000c7308 */ /* 0x000f220000002400 */
[----:B------:R-:W-:-:S07]  /*1d890*/  IADD3 R158, -R218, R158, R220 ;  /* 0x0000009eda9e7210 */ /* 0x000fce0007ffe1dc */
        /* <DEDUP_REMOVED lines=19> */
[----:B------:R-:W-:-:S02]  /*1d9d0*/  VIADD R183, R158, UR5 ;  /* 0x000000059eb77c36 */ /* 0x000fc40008000000 */
[----:B------:R-:W-:Y:S02]  /*1d9e0*/  VIADD R182, R158, UR4 ;  /* 0x000000049eb67c36 */ /* 0x000fe40008000000 */
[--C-:B--2---:R-:W-:Y:S02]  /*1d9f0*/  IMAD.IADD R181, R183, 0x1, R186.reuse ;  /* 0x00000001b7b57824 */ /* 0x104fe400078e02ba */
[----:B------:R-:W-:Y:S01]  /*1da00*/  IMAD.IADD R180, R182, 0x1, R186 ;  /* 0x00000001b6b47824 */ /* 0x000fe200078e02ba */
[----:B-1-34-:R-:W-:Y:S06]  /*1da10*/  @!P5 BRA `(.L_x_1825) ;  /* 0x000000000060d947 */ /* 0x01afec0003800000 */
        /* <DEDUP_REMOVED lines=13> */
.L_x_1827:
[----:B------:R-:W-:Y:S02]  /*1daf0*/  ULDC UR4, c[0x0][0x9e4] ;  /* 0x0002790000047ab9 */ /* 0x000fe40000000800 */
[----:B------:R-:W-:-:S05]  /*1db00*/  IMAD.U32 R187, RZ, RZ, UR4 ;  /* 0x00000004ffbb7e24 */ /* 0x000fca000f8e00ff */
[----:B------:R-:W-:-:S13]  /*1db10*/  ISETP.NE.AND P1, PT, R187, 0x1, PT ;  /* 0x00000001bb00780c */ /* 0x000fda0003f25270 */
[----:B------:R-:W1:Y:S02]  /*1db20*/  @P1 LDC.64 R158, c[0x0][0x9e8] ;  /* 0x00027a00ff9e1b82 */ /* 0x000e640000000a00 */
[----:B-1----:R-:W-:-:S05]  /*1db30*/  @P1 IMAD.HI.U32 R158, R186, R158, RZ ;  /* 0x0000009eba9e1227 */ /* 0x002fca00078e00ff */
[----:B------:R-:W-:-:S07]  /*1db40*/  @P1 SHF.R.U32.HI R186, RZ, R159, R158 ;  /* 0x0000009fffba1219 */ /* 0x000fce000001169e */
.L_x_1828:
[----:B------:R-:W-:Y:S05]  /*1db50*/  BSYNC B1 ;  /* 0x0000000000017941 */ /* 0x000fea0003800000 */
.L_x_1826:
[----:B------:R-:W-:-:S04]  /*1db60*/  IMAD R186, R186, R187, -R4 ;  /* 0x000000bbbaba7224 */ /* 0x000fc800078e0a04 */
[----:B------:R-:W-:-:S05]  /*1db70*/  IMAD R186, R189, -0x2, R186 ;  /* 0xfffffffebdba7824 */ /* 0x000fca00078e02ba */
[----:B------:R-:W-:Y:S02]  /*1db80*/  VIMNMX R180, R180, R186, !PT ;  /* 0x000000bab4b47248 */ /* 0x000fe40007fe0100 */
[----:B------:R-:W-:-:S07]  /*1db90*/  VIADDMNMX R181, R186, R187, R181, PT ;  /* 0x000000bbbab57246 */ /* 0x000fce00038001b5 */
.L_x_1825:
[----:B------:R-:W-:Y:S01]  /*1dba0*/  ISETP.GT.AND P1, PT, R5, -0x1, PT ;  /* 0xffffffff0500780c */ /* 0x000fe20003f24270 */
[----:B------:R-:W1:Y:S03]  /*1dbb0*/  SHFL.IDX PT, R0, R0, 0x1, 0x1c1f ;  /* 0x003c1f0000007f89 */ /* 0x000e6600000e0000 */
        /* <DEDUP_REMOVED lines=10> */
[----:B0-----:R-:W-:Y:S01]  /*1dc60*/  FSEL R159, R152, -INF , !P2 ;  /* 0xff800000989f7808 */ /* 0x001fe20005000000 */
[--C-:B-1----:R-:W-:Y:S01]  /*1dc70*/  IMAD.IADD R183, R183, 0x1, R0.reuse ;  /* 0x00000001b7b77824 */ /* 0x102fe200078e0200 */
        /* <DEDUP_REMOVED lines=52> */
.L_x_1831:
[----:B------:R-:W-:Y:S02]  /*1dfc0*/  ULDC UR4, c[0x0][0x9e4] ;  /* 0x0002790000047ab9 */ /* 0x000fe40000000800 */
[----:B------:R-:W-:-:S05]  /*1dfd0*/  IMAD.U32 R2, RZ, RZ, UR4 ;  /* 0x00000004ff027e24 */ /* 0x000fca000f8e00ff */
[----:B------:R-:W-:-:S13]  /*1dfe0*/  ISETP.NE.AND P2, PT, R2, 0x1, PT ;  /* 0x000000010200780c */ /* 0x000fda0003f45270 */
[----:B------:R-:W0:Y:S02]  /*1dff0*/  @P2 LDC.64 R152, c[0x0][0x9e8] ;  /* 0x00027a00ff982b82 */ /* 0x000e240000000a00 */
[----:B0-----:R-:W-:-:S05]  /*1e000*/  @P2 IMAD.HI.U32 R152, R0, R152, RZ ;  /* 0x0000009800982227 */ /* 0x001fca00078e00ff */
[----:B------:R-:W-:-:S07]  /*1e010*/  @P2 SHF.R.U32.HI R0, RZ, R153, R152 ;  /* 0x00000099ff002219 */ /* 0x000fce0000011698 */
.L_x_1832:
[----:B------:R-:W-:Y:S05]  /*1e020*/  BSYNC B1 ;  /* 0x0000000000017941 */ /* 0x000fea0003800000 */
.L_x_1830:
[----:B------:R-:W-:-:S04]  /*1e030*/  IMAD R0, R0, R2, -R4 ;  /* 0x0000000200007224 */ /* 0x000fc800078e0a04 */
[----:B------:R-:W-:-:S05]  /*1e040*/  IMAD R0, R189, -0x2, R0 ;  /* 0xfffffffebd007824 */ /* 0x000fca00078e0200 */
[----:B------:R-:W-:Y:S02]  /*1e050*/  VIMNMX R182, R182, R0, !PT ;  /* 0x00000000b6b67248 */ /* 0x000fe40007fe0100 */
[----:B------:R-:W-:-:S07]  /*1e060*/  VIADDMNMX R183, R0, R2, R183, PT ;  /* 0x0000000200b77246 */ /* 0x000fce00038001b7 */
.L_x_1829:
        /* <DEDUP_REMOVED lines=28> */
[C---:B------:R-:W-:Y:S02]  /*1e230*/  ISETP.LT.OR P2, PT, R183.reuse, 0x11, P2 ;  /* 0x00000011b700780c */ /* 0x040fe40001741670 */
[----:B------:R-:W-:Y:S02]  /*1e240*/  ISETP.LT.OR P3, PT, R183, 0x12, P3 ;  /* 0x00000012b700780c */ /* 0x000fe40001f61670 */
[----:B------:R-:W-:-:S02]  /*1e250*/  LOP3.LUT R22, R22, 0xffff7fff, RZ, 0xc0, !PT ;  /* 0xffff7fff16167812 */ /* 0x000fc400078ec0ff */
[----:B------:R-:W-:Y:S02]  /*1e260*/  FMNMX.FTZ R0, R178, R0, !PT ;  /* 0x00000000b2007209 */ /* 0x000fe40007810000 */
[----:B------:R-:W-:Y:S02]  /*1e270*/  FSEL R155, R155, -INF , !P4 ;  /* 0xff8000009b9b7808 */ /* 0x000fe40006000000 */
[----:B------:R-:W-:Y:S02]  /*1e280*/  FSEL R160, R160, -INF , !P2 ;  /* 0xff800000a0a07808 */ /* 0x000fe40005000000 */
[----:B------:R-:W-:Y:S02]  /*1e290*/  FSEL R161, R161, -INF , !P3 ;  /* 0xff800000a1a17808 */ /* 0x000fe40005800000 */
[C---:B------:R-:W-:Y:S02]  /*1e2a0*/  ISETP.GT.AND P4, PT, R182.reuse, 0x18, P1 ;  /* 0x00000018b600780c */ /* 0x040fe40000f84270 */
[----:B------:R-:W-:-:S02]  /*1e2b0*/  ISETP.GT.AND P2, PT, R182, 0x19, P1 ;  /* 0x00000019b600780c */ /* 0x000fc40000f44270 */
[----:B------:R-:W-:Y:S02]  /*1e2c0*/  ISETP.GT.AND P3, PT, R182, 0x20, P1 ;  /* 0x00000020b600780c */ /* 0x000fe40000f64270 */
[----:B------:R-:W-:Y:S02]  /*1e2d0*/  @P0 LOP3.LUT R22, R22, 0x8000, RZ, 0xfc, !PT ;  /* 0x0000800016160812 */ /* 0x000fe400078efcff */
[----:B------:R-:W-:Y:S02]  /*1e2e0*/  ISETP.GT.AND P0, PT, R182, RZ, P1 ;  /* 0x000000ffb600720c */ /* 0x000fe40000f04270 */
[----:B------:R-:W-:Y:S02]  /*1e2f0*/  FMNMX.FTZ R0, R179, R0, !PT ;  /* 0x00000000b3007209 */ /* 0x000fe40007810000 */
[C---:B------:R-:W-:Y:S02]  /*1e300*/  ISETP.LT.OR P4, PT, R183.reuse, 0x19, P4 ;  /* 0x00000019b700780c */ /* 0x040fe40002781670 */
[C---:B------:R-:W-:Y:S01]  /*1e310*/  ISETP.LT.OR P2, PT, R183.reuse, 0x1a, P2 ;  /* 0x0000001ab700780c */ /* 0x040fe20001741670 */
[----:B------:R-:W0:Y:S01]  /*1e320*/  SHFL.BFLY PT, R2, R0, 0x2, 0x1f ;  /* 0x0c401f0000027f89 */ /* 0x000e2200000e0000 */
[----:B------:R-:W-:-:S02]  /*1e330*/  ISETP.LT.OR P3, PT, R183, 0x21, P3 ;  /* 0x00000021b700780c */ /* 0x000fc40001f61670 */
[----:B------:R-:W-:Y:S02]  /*1e340*/  FSEL R164, R164, -INF , !P4 ;  /* 0xff800000a4a47808 */ /* 0x000fe40006000000 */
[----:B------:R-:W-:Y:S02]  /*1e350*/  FSEL R165, R165, -INF , !P2 ;  /* 0xff800000a5a57808 */ /* 0x000fe40005000000 */
[----:B------:R-:W-:Y:S02]  /*1e360*/  FSEL R168, R168, -INF , !P3 ;  /* 0xff800000a8a87808 */ /* 0x000fe40005800000 */
[C---:B------:R-:W-:Y:S02]  /*1e370*/  ISETP.GT.AND P2, PT, R182.reuse, 0x28, P1 ;  /* 0x00000028b600780c */ /* 0x040fe40000f44270 */
[C---:B------:R-:W-:Y:S02]  /*1e380*/  ISETP.GT.AND P3, PT, R182.reuse, 0x29, P1 ;  /* 0x00000029b600780c */ /* 0x040fe40000f64270 */
[----:B------:R-:W-:-:S02]  /*1e390*/  ISETP.GT.AND P4, PT, R182, 0x30, P1 ;  /* 0x00000030b600780c */ /* 0x000fc40000f84270 */
[C---:B------:R-:W-:Y:S02]  /*1e3a0*/  ISETP.GT.AND P5, PT, R182.reuse, 0x31, P1 ;  /* 0x00000031b600780c */ /* 0x040fe40000fa4270 */
[----:B------:R-:W-:Y:S02]  /*1e3b0*/  ISETP.GT.AND P6, PT, R182, 0x38, P1 ;  /* 0x00000038b600780c */ /* 0x000fe40000fc4270 */
[----:B------:R-:W-:Y:S02]  /*1e3c0*/  LOP3.LUT R22, R22, 0xfffffff7, RZ, 0xc0, !PT ;  /* 0xfffffff716167812 */ /* 0x000fe400078ec0ff */
[----:B------:R-:W-:Y:S02]  /*1e3d0*/  ISETP.GT.AND P1, PT, R182, 0x39, P1 ;  /* 0x00000039b600780c */ /* 0x000fe40000f24270 */
[----:B------:R-:W-:Y:S02]  /*1e3e0*/  @P0 LOP3.LUT R22, R22, 0x8, RZ, 0xfc, !PT ;  /* 0x0000000816160812 */ /* 0x000fe400078efcff */
[----:B0-----:R-:W-:-:S02]  /*1e3f0*/  FMNMX.FTZ R2, R0, R2, !PT ;  /* 0x0000000200027209 */ /* 0x001fc40007810000 */
[C---:B------:R-:W-:Y:S02]  /*1e400*/  LOP3.LUT P0, RZ, R22.reuse, 0x8000, RZ, 0xc0, !PT ;  /* 0x0000800016ff7812 */ /* 0x040fe4000780c0ff */
[----:B------:R-:W-:Y:S01]  /*1e410*/  LOP3.LUT R22, R22, 0xfffffffd, RZ, 0xc0, !PT ;  /* 0xfffffffd16167812 */ /* 0x000fe200078ec0ff */
[----:B------:R-:W0:Y:S01]  /*1e420*/  SHFL.BFLY PT, R4, R2, 0x1, 0x1f ;  /* 0x0c201f0002047f89 */ /* 0x000e2200000e0000 */
[C---:B------:R-:W-:Y:S02]  /*1e430*/  ISETP.LT.OR P0, PT, R183.reuse, 0x22, P0 ;  /* 0x00000022b700780c */ /* 0x040fe40000701670 */
[C---:B------:R-:W-:Y:S02]  /*1e440*/  ISETP.LT.OR P4, PT, R183.reuse, 0x31, P4 ;  /* 0x00000031b700780c */ /* 0x040fe40002781670 */
[----:B------:R-:W-:Y:S02]  /*1e450*/  @P1 LOP3.LUT R22, R22, 0x2, RZ, 0xfc, !PT ;  /* 0x0000000216161812 */ /* 0x000fe400078efcff */
[----:B------:R-:W-:-:S02]  /*1e460*/  ISETP.LT.OR P5, PT, R183, 0x32, P5 ;  /* 0x00000032b700780c */ /* 0x000fc40002fa1670 */
[C---:B------:R-:W-:Y:S02]  /*1e470*/  LOP3.LUT P1, RZ, R22.reuse, 0x8, RZ, 0xc0, !PT ;  /* 0x0000000816ff7812 */ /* 0x040fe4000782c0ff */
[----:B------:R-:W-:Y:S02]  /*1e480*/  LOP3.LUT R22, R22, 0xffffffef, RZ, 0xc0, !PT ;  /* 0xffffffef16167812 */ /* 0x000fe400078ec0ff */
[----:B------:R-:W-:Y:S02]  /*1e490*/  ISETP.LT.OR P1, PT, R183, 0x1, P1 ;  /* 0x00000001b700780c */ /* 0x000fe40000f21670 */
[----:B------:R-:W-:Y:S02]  /*1e4a0*/  @P0 LOP3.LUT R22, R22, 0x10, RZ, 0xfc, !PT ;  /* 0x0000001016160812 */ /* 0x000fe400078efcff */
[----:B------:R-:W-:Y:S02]  /*1e4b0*/  FSEL R153, R3, -INF , !P1 ;  /* 0xff80000003997808 */ /* 0x000fe40004800000 */
[----:B------:R-:W-:-:S02]  /*1e4c0*/  ISETP.LT.OR P0, PT, R183, 0x29, P2 ;  /* 0x00000029b700780c */ /* 0x000fc40001701670 */
[----:B------:R-:W-:Y:S02]  /*1e4d0*/  FMNMX.FTZ R3, R153, R227, !PT ;  /* 0x000000e399037209 */ /* 0x000fe40007810000 */
[C---:B------:R-:W-:Y:S02]  /*1e4e0*/  LOP3.LUT P2, RZ, R22.reuse, 0x2, RZ, 0xc0, !PT ;  /* 0x0000000216ff7812 */ /* 0x040fe4000784c0ff */
[----:B------:R-:W-:Y:S02]  /*1e4f0*/  FMNMX.FTZ R3, R13, R3, !PT ;  /* 0x000000030d037209 */ /* 0x000fe40007810000 */
[----:B------:R-:W-:Y:S02]  /*1e500*/  LOP3.LUT R22, R22, 0xfffffffb, RZ, 0xc0, !PT ;  /* 0xfffffffb16167812 */ /* 0x000fe400078ec0ff */
[----:B------:R-:W-:Y:S02]  /*1e510*/  FMNMX.FTZ R3, R154, R3, !PT ;  /* 0x000000039a037209 */ /* 0x000fe40007810000 */
[----:B0-----:R-:W-:Y:S01]  /*1e520*/  FMNMX.FTZ R4, R2, R4, !PT ;  /* 0x0000000402047209 */ /* 0x001fe20007810000 */
[----:B------:R-:W-:Y:S01]  /*1e530*/  IMAD.U32 R2, RZ, RZ, UR4 ;  /* 0x00000004ff027e24 */ /* 0x000fe2000f8e00ff */
[----:B------:R-:W-:-:S02]  /*1e540*/  @P0 LOP3.LUT R22, R22, 0x4, RZ, 0xfc, !PT ;  /* 0x0000000416160812 */ /* 0x000fc400078efcff */
[----:B------:R-:W-:Y:S01]  /*1e550*/  ISETP.LT.OR P0, PT, R183, 0x2a, P3 ;  /* 0x0000002ab700780c */ /* 0x000fe20001f01670 */
[----:B------:R-:W-:Y:S01]  /*1e560*/  FMUL.FTZ R152, R4, R2 ;  /* 0x0000000204987220 */ /* 0x000fe20000410000 */
[----:B------:R-:W-:Y:S02]  /*1e570*/  FMNMX.FTZ R3, R155, R3, !PT ;  /* 0x000000039b037209 */ /* 0x000fe40007810000 */
[----:B------:R-:W-:Y:S02]  /*1e580*/  LOP3.LUT R22, R22, 0xffffbfff, RZ, 0xc0, !PT ;  /* 0xffffbfff16167812 */ /* 0x000fe400078ec0ff */
[----:B------:R-:W-:Y:S02]  /*1e590*/  FMNMX.FTZ R3, R160, R3, !PT ;  /* 0x00000003a0037209 */ /* 0x000fe40007810000 */
[----:B------:R-:W-:Y:S02]  /*1e5a0*/  FSETP.NEU.FTZ.AND P3, PT, R4, -INF , PT ;  /* 0xff8000000400780b */ /* 0x000fe40003f7d000 */
[----:B------:R-:W-:-:S02]  /*1e5b0*/  FMNMX.FTZ R3, R161, R3, !PT ;  /* 0x00000003a1037209 */ /* 0x000fc40007810000 */
[----:B------:R-:W-:Y:S02]  /*1e5c0*/  FSEL R0, R4, RZ, P3 ;  /* 0x000000ff04007208 */ /* 0x000fe40001800000 */
[----:B------:R-:W-:Y:S02]  /*1e5d0*/  @P0 LOP3.LUT R22, R22, 0x4000, RZ, 0xfc, !PT ;  /* 0x0000400016160812 */ /* 0x000fe400078efcff */
[----:B------:R-:W-:Y:S01]  /*1e5e0*/  FMNMX.FTZ R3, R164, R3, !PT ;  /* 0x00000003a4037209 */ /* 0x000fe20007810000 */
[----:B------:R-:W-:Y:S01]  /*1e5f0*/  FADD.FTZ R0, -R0, R226 ;  /* 0x000000e200007221 */ /* 0x000fe20000010100 */
[----:B------:R-:W-:Y:S02]  /*1e600*/  LOP3.LUT P0, RZ, R22, 0x10, RZ, 0xc0, !PT ;  /* 0x0000001016ff7812 */ /* 0x000fe4000780c0ff */
[----:B------:R-:W-:Y:S01]  /*1e610*/  FMNMX.FTZ R3, R165, R3, !PT ;  /* 0x00000003a5037209 */ /* 0x000fe20007810000 */
[----:B------:R-:W-:Y:S01]  /*1e620*/  FMUL.FTZ R180, R0, R2 ;  /* 0x0000000200b47220 */ /* 0x000fe20000410000 */
[----:B------:R-:W-:-:S02]  /*1e630*/  FSEL R152, R152, RZ, P3 ;  /* 0x000000ff98987208 */ /* 0x000fc40001800000 */
        /* <DEDUP_REMOVED lines=34> */
[----:B------:R0:W-:Y:S01]  /*1e860*/  MUFU.EX2 R196, R12 ;  /* 0x0000000c00c47308 */ /* 0x0001e20000000800 */
[----:B------:R-:W-:-:S02]  /*1e870*/  LOP3.LUT P0, RZ, R22, 0x2000, RZ, 0xc0, !PT ;  /* 0x0000200016ff7812 */ /* 0x000fc4000780c0ff */
[----:B------:R-:W-:-:S05]  /*1e880*/  FMNMX.FTZ R3, R177, R3, !PT ;  /* 0x00000003b1037209 */ /* 0x000fca0007810000 */
[----:B------:R-:W1:Y:S01]  /*1e890*/  SHFL.BFLY PT, R179, R3, 0x2, 0x1f ;  /* 0x0c401f0003b37f89 */ /* 0x000e6200000e0000 */
[----:B------:R-:W-:Y:S08]  /*1e8a0*/  MUFU.EX2 R158, R158 ;  /* 0x0000009e009e7308 */ /* 0x000ff00000000800 */
[----:B------:R-:W-:Y:S08]  /*1e8b0*/  MUFU.EX2 R159, R159 ;  /* 0x0000009f009f7308 */ /* 0x000ff00000000800 */
[----:B------:R-:W-:Y:S01]  /*1e8c0*/  MUFU.EX2 R186, R186 ;  /* 0x000000ba00ba7308 */ /* 0x000fe20000000800 */
[----:B-1----:R-:W-:-:S07]  /*1e8d0*/  FMNMX.FTZ R3, R3, R179, !PT ;  /* 0x000000b303037209 */ /* 0x002fce0007810000 */
[----:B------:R-:W-:Y:S01]  /*1e8e0*/  MUFU.EX2 R156, R156 ;  /* 0x0000009c009c7308 */ /* 0x000fe20000000800 */
[----:B------:R-:W1:Y:S07]  /*1e8f0*/  SHFL.BFLY PT, R179, R3, 0x1, 0x1f ;  /* 0x0c201f0003b37f89 */ /* 0x000e6e00000e0000 */
[----:B------:R-:W-:Y:S08]  /*1e900*/  MUFU.EX2 R157, R157 ;  /* 0x0000009d009d7308 */ /* 0x000ff00000000800 */
[----:B------:R-:W-:Y:S08]  /*1e910*/  MUFU.EX2 R162, R162 ;  /* 0x000000a200a27308 */ /* 0x000ff00000000800 */
[----:B------:R-:W-:Y:S01]  /*1e920*/  MUFU.EX2 R163, R163 ;  /* 0x000000a300a37308 */ /* 0x000fe20000000800 */
[----:B-1----:R-:W-:-:S04]  /*1e930*/  FMNMX.FTZ R3, R3, R179, !PT ;  /* 0x000000b303037209 */ /* 0x002fc80007810000 */
[C---:B------:R-:W-:Y:S01]  /*1e940*/  FSETP.NEU.FTZ.AND P1, PT, R3.reuse, -INF , PT ;  /* 0xff8000000300780b */ /* 0x040fe20003f3d000 */
[C---:B0-----:R-:W-:Y:S02]  /*1e950*/  FMUL.FTZ R12, R3.reuse, R2 ;  /* 0x00000002030c7220 */ /* 0x041fe40000410000 */
[----:B------:R-:W-:Y:S01]  /*1e960*/  MUFU.EX2 R166, R166 ;  /* 0x000000a600a67308 */ /* 0x000fe20000000800 */
[----:B------:R-:W-:Y:S02]  /*1e970*/  FSEL R179, R3, RZ, P1 ;  /* 0x000000ff03b37208 */ /* 0x000fe40000800000 */
[----:B------:R-:W-:-:S03]  /*1e980*/  FSEL R0, R12, RZ, P1 ;  /* 0x000000ff0c007208 */ /* 0x000fc60000800000 */
[----:B------:R-:W-:Y:S02]  /*1e990*/  FADD.FTZ R179, -R179, R227 ;  /* 0x000000e3b3b37221 */ /* 0x000fe40000010100 */
[----:B------:R-:W0:Y:S01]  /*1e9a0*/  MUFU.EX2 R12, R180 ;  /* 0x000000b4000c7308 */ /* 0x000e220000000800 */
[-CC-:B------:R-:W-:Y:S01]  /*1e9b0*/  FFMA.FTZ R153, R153, R2.reuse, -R0.reuse ;  /* 0x0000000299997223 */ /* 0x180fe20000010800 */
[-CC-:B------:R-:W-:Y:S01]  /*1e9c0*/  FFMA.FTZ R13, R13, R2.reuse, -R0.reuse ;  /* 0x000000020d0d7223 */ /* 0x180fe20000010800 */
[-C--:B------:R-:W-:Y:S01]  /*1e9d0*/  FMUL.FTZ R179, R179, R2.reuse ;  /* 0x00000002b3b37220 */ /* 0x080fe20000410000 */
        /* <DEDUP_REMOVED lines=13> */
[----:B------:R-:W-:Y:S01]  /*1eab0*/  FFMA.FTZ R177, R177, R2, -R0 ;  /* 0x00000002b1b17223 */ /* 0x000fe20000010800 */
[----:B------:R-:W-:Y:S01]  /*1eac0*/  MUFU.EX2 R153, R153 ;  /* 0x0000009900997308 */ /* 0x000fe20000000800 */
[----:B0-----:R-:W-:-:S07]  /*1ead0*/  FFMA.FTZ R223, R12, R223, R158 ;  /* 0x000000df0cdf7223 */ /* 0x001fce000001009e */
[----:B------:R0:W1:Y:S08]  /*1eae0*/  MUFU.EX2 R0, R179 ;  /* 0x000000b300007308 */ /* 0x0000700000000800 */
[----:B------:R-:W2:Y:S01]  /*1eaf0*/  MUFU.EX2 R13, R13 ;  /* 0x0000000d000d7308 */ /* 0x000ea20000000800 */
[----:B0-----:R-:W-:-:S04]  /*1eb00*/  FADD.FTZ R179, R196, R223 ;  /* 0x000000dfc4b37221 */ /* 0x001fc80000010000 */
[----:B------:R-:W-:-:S03]  /*1eb10*/  FADD.FTZ R179, R159, R179 ;  /* 0x000000b39fb37221 */ /* 0x000fc60000010000 */
[----:B------:R-:W0:Y:S01]  /*1eb20*/  MUFU.EX2 R154, R154 ;  /* 0x0000009a009a7308 */ /* 0x000e220000000800 */
[----:B-1----:R-:W-:Y:S01]  /*1eb30*/  FFMA.FTZ R221, R0, R221, R153 ;  /* 0x000000dd00dd7223 */ /* 0x002fe20000010099 */
[----:B------:R-:W-:-:S04]  /*1eb40*/  FADD.FTZ R179, R186, R179 ;  /* 0x000000b3bab37221 */ /* 0x000fc80000010000 */
        /* <DEDUP_REMOVED lines=45> */
[----:B-1----:R-:W-:-:S03]  /*1ee20*/  FADD.FTZ R223, R152, R179 ;  /* 0x000000b398df7221 */ /* 0x002fc60000010000 */
[----:B--2---:R-:W-:Y:S01]  /*1ee30*/  FADD.FTZ R221, R177, R180 ;  /* 0x000000b4b1dd7221 */ /* 0x004fe20000010000 */
[----:B------:R-:W-:Y:S06]  /*1ee40*/  @!P0 BRA `(.L_x_1833) ;  /* 0x0000000000048947 */ /* 0x000fec0003800000 */
[----:B------:R-:W-:Y:S01]  /*1ee50*/  BPT.TRAP 0x1 ;  /* 0x000000040000795c */ /* 0x000fe20000300000 */
.L_x_1833:
[----:B------:R-:W2:Y:S01]  /*1ee60*/  LDL R179, [R1+0x64] ;  /* 0x0000640001b37983 */ /* 0x000ea20000100800 */
[----:B------:R-:W-:Y:S01]  /*1ee70*/  VIADD R222, R222, 0x30860 ;  /* 0x00030860dede7836 */ /* 0x000fe20000000000 */
[----:B------:R-:W-:Y:S01]  /*1ee80*/  F2FP.BF16.F32.PACK_AB R197, R13, R153 ;  /* 0x000000990dc5723e */ /* 0x000fe200000010ff */
[----:B------:R-:W-:Y:S01]  /*1ee90*/  IMAD.MOV.U32 R227, RZ, RZ, R3 ;  /* 0x000000ffffe37224 */ /* 0x000fe200078e0003 */
[----:B------:R-:W-:Y:S01]  /*1eea0*/  F2FP.BF16.F32.PACK_AB R198, R186, R159 ;  /* 0x0000009fbac6723e */ /* 0x000fe200000010ff */
[----:B------:R-:W-:Y:S01]  /*1eeb0*/  IMAD.MOV.U32 R226, RZ, RZ, R4 ;  /* 0x000000ffffe27224 */ /* 0x000fe200078e0004 */
[----:B------:R-:W-:Y:S01]  /*1eec0*/  PRMT R222, R188, 0x654, R222 ;  /* 0x00000654bcde7816 */ /* 0x000fe200000000de */
[----:B------:R-:W-:Y:S01]  /*1eed0*/  IMAD.MOV.U32 R13, RZ, RZ, R202 ;  /* 0x000000ffff0d7224 */ /* 0x000fe200078e00ca */
        /* <DEDUP_REMOVED lines=17> */
[----:B------:R-:W-:-:S12]  /*1eff0*/  VIADD R5, R5, 0xffffffff ;  /* 0xffffffff05057836 */ /* 0x000fd80000000000 */
[----:B------:R-:W-:Y:S05]  /*1f000*/  @P1 BRA `(.L_x_1834) ;  /* 0xffffffcc008c1947 */ /* 0x000fea000383ffff */
.L_x_1813:
[----:B------:R-:W-:Y:S05]  /*1f010*/  BSYNC B0 ;  /* 0x0000000000007941 */ /* 0x000fea0003800000 */
.L_x_1812:
        /* <DEDUP_REMOVED lines=131> */
.L_x_1835:
[----:B------:R-:W-:Y:S01]  /*1f850*/  IMAD R12, R202, 0x8, R18 ;  /* 0x00000008ca0c7824 */ /* 0x000fe200078e0212 */
[----:B------:R-:W-:-:S04]  /*1f860*/  SHF.L.U32 R5, R203, 0x1f, RZ ;  /* 0x0000001fcb057819 */ /* 0x000fc800000006ff */
[----:B------:R1:W2:Y:S01]  /*1f870*/  SYNCS.PHASECHK.TRANS64.TRYWAIT P1, [R12+URZ+0x30850], R5 ;  /* 0x030850050c0075a7 */ /* 0x0002a2000802017f */
[----:B------:R-:W-:Y:S05]  /*1f880*/  @!P0 BRA `(.L_x_1836) ;  /* 0x0000000000048947 */ /* 0x000fea0003800000 */
[----:B------:R-:W-:Y:S01]  /*1f890*/  BPT.TRAP 0x1 ;  /* 0x000000040000795c */ /* 0x000fe20000300000 */
.L_x_1836:
[----:B------:R-:W-:Y:S01]  /*1f8a0*/  VIADD R18, R18, 0x400 ;  /* 0x0000040012127836 */ /* 0x000fe20000000000 */
[----:B------:R-:W-:Y:S04]  /*1f8b0*/  BSSY B0, `(.L_x_1837) ;  /* 0x0000008000007945 */ /* 0x000fe80003800000 */
[----:B------:R-:W-:-:S04]  /*1f8c0*/  SHF.R.U32.HI R18, RZ, 0x4, R18 ;  /* 0x00000004ff127819 */ /* 0x000fc80000011612 */
[----:B------:R-:W-:-:S04]  /*1f8d0*/  LOP3.LUT R18, R18, 0x3fff, RZ, 0xc0, !PT ;  /* 0x00003fff12127812 */ /* 0x000fc800078ec0ff */
[----:B------:R-:W-:-:S05]  /*1f8e0*/  LOP3.LUT R7, R18, 0x2000000, RZ, 0xfc, !PT ;  /* 0x0200000012077812 */ /* 0x000fca00078efcff */
[----:B------:R-:W-:Y:S01]  /*1f8f0*/  IMAD R0, R202, 0x800, R7 ;  /* 0x00000800ca007824 */ /* 0x000fe200078e0207 */
[----:B--2---:R-:W-:Y:S06]  /*1f900*/  @P1 BRA `(.L_x_1838) ;  /* 0x0000000000081947 */ /* 0x004fec0003800000 */
[----:B------:R-:W2:Y:S02]  /*1f910*/  SYNCS.PHASECHK.TRANS64.TRYWAIT P1, [R12+URZ+0x30850], R5 ;  /* 0x030850050c0075a7 */ /* 0x000ea4000802017f */
[----:B--2---:R-:W-:Y:S05]  /*1f920*/  @!P1 BRA `(.L_x_1839) ;  /* 0x000000cc00249947 */ /* 0x004fea0003800000 */
.L_x_1838:
[----:B------:R-:W-:Y:S05]  /*1f930*/  BSYNC B0 ;  /* 0x0000000000007941 */ /* 0x000fea0003800000 */
.L_x_1837:
[----:B------:R-:W-:Y:S01]  /*1f940*/  IMAD.MOV.U32 R6, RZ, RZ, R0 ;  /* 0x000000ffff067224 */ /* 0x000fe200078e0000 */
[----:B------:R-:W-:Y:S01]  /*1f950*/  WARPGROUP.ARRIVE ;  /* 0x00000000000079c5 */ /* 0x000fe20000000000 */
[----:B------:R-:W-:-:S03]  /*1f960*/  IMAD.MOV.U32 R7, RZ, RZ, 0x40000040 ;  /* 0x40000040ff077424 */ /* 0x000fc600078e00ff */
        /* <DEDUP_REMOVED lines=17> */
[----:B------:R-:W3:Y:S02]  /*1fa80*/  SHFL.BFLY PT, R0, R223, 0x2, 0x1f ;  /* 0x0c401f00df007f89 */ /* 0x000ee400000e0000 */
[----:B---3--:R-:W-:-:S05]  /*1fa90*/  FADD.FTZ R0, R0, R223 ;  /* 0x000000df00007221 */ /* 0x008fca0000010000 */
[----:B-12---:R-:W1:Y:S02]  /*1faa0*/  SHFL.BFLY PT, R5, R0, 0x1, 0x1f ;  /* 0x0c201f0000057f89 */ /* 0x006e6400000e0000 */
[----:B-1----:R-:W-:Y:S01]  /*1fab0*/  FADD.FTZ R13, R0, R5 ;  /* 0x00000005000d7221 */ /* 0x002fe20000010000 */
[----:B------:R-:W-:Y:S02]  /*1fac0*/  IMAD.MOV.U32 R5, RZ, RZ, -0x800000 ;  /* 0xff800000ff057424 */ /* 0x000fe400078e00ff */
[----:B------:R-:W-:Y:S02]  /*1fad0*/  IMAD.MOV.U32 R0, RZ, RZ, -0x800000 ;  /* 0xff800000ff007424 */ /* 0x000fe400078e00ff */
[----:B------:R-:W-:-:S13]  /*1fae0*/  FSETP.NE.FTZ.AND P1, PT, R13, RZ, PT ;  /* 0x000000ff0d00720b */ /* 0x000fda0003f35000 */
[----:B------:R-:W1:Y:S01]  /*1faf0*/  @P1 MUFU.LG2 R10, R13 ;  /* 0x0000000d000a1308 */ /* 0x000e620000000c00 */
[----:B------:R-:W-:Y:S01]  /*1fb00*/  @P1 FMUL.FTZ R9, R2, 0.69314718246459960938 ;  /* 0x3f31721802091820 */ /* 0x000fe20000410000 */
[----:B-1----:R-:W-:-:S04]  /*1fb10*/  @P1 FMUL.FTZ R10, R10, 0.69314718246459960938 ;  /* 0x3f3172180a0a1820 */ /* 0x002fc80000410000 */
[----:B------:R-:W-:Y:S01]  /*1fb20*/  @P1 FFMA.FTZ R5, R9, R4, R10 ;  /* 0x0000000409051223 */ /* 0x000fe2000001000a */
[----:B------:R-:W-:Y:S02]  /*1fb30*/  WARPGROUP.DEPBAR.LE gsb0, 0x0 ;  /* 0x00008000000079c5 */ /* 0x000fe40000010000 */
[----:B------:R-:W-:-:S06]  /*1fb40*/  WARPGROUP.ARRIVE ;  /* 0x00000000000079c5 */ /* 0x000fcc0000000000 */
[----:B------:R-:W-:Y:S01]  /*1fb50*/  HGMMA.64x256x16.F32.BF16 R24, R188, gdesc[UR4].tnspB, R24, gsb0 ;  /* 0x43e00004bc187df0 */ /* 0x000fe20008001818 */
[----:B------:R-:W-:Y:S02]  /*1fb60*/  R2UR UR6, R6 ;  /* 0x00000000060672ca */ /* 0x000fe400000e0000 */
[----:B------:R-:W-:Y:S01]  /*1fb70*/  R2UR UR7, R7 ;  /* 0x00000000070772ca */ /* 0x000fe200000e0000 */
[----:B------:R-:W1:Y:S02]  /*1fb80*/  SHFL.BFLY PT, R6, R221, 0x2, 0x1f ;  /* 0x0c401f00dd067f89 */ /* 0x000e6400000e0000 */
[----:B-1----:R-:W-:-:S05]  /*1fb90*/  FADD.FTZ R8, R6, R221 ;  /* 0x000000dd06087221 */ /* 0x002fca0000010000 */
[----:B------:R-:W1:Y:S02]  /*1fba0*/  SHFL.BFLY PT, R7, R8, 0x1, 0x1f ;  /* 0x0c201f0008077f89 */ /* 0x000e6400000e0000 */
[----:B-1----:R-:W-:Y:S01]  /*1fbb0*/  FADD.FTZ R14, R8, R7 ;  /* 0x00000007080e7221 */ /* 0x002fe20000010000 */
[----:B------:R-:W-:-:S04]  /*1fbc0*/  CS2R R6, SRZ ;  /* 0x0000000000067805 */ /* 0x000fc8000001ff00 */
[----:B------:R-:W-:Y:S02]  /*1fbd0*/  FSETP.NE.FTZ.AND P2, PT, R14, RZ, PT ;  /* 0x000000ff0e00720b */ /* 0x000fe40003f55000 */
[----:B------:R-:W-:Y:S11]  /*1fbe0*/  @P1 MUFU.RCP R7, R13 ;  /* 0x0000000d00071308 */ /* 0x000ff60000001000 */
[----:B------:R-:W1:Y:S01]  /*1fbf0*/  @P2 MUFU.LG2 R11, R14 ;  /* 0x0000000e000b2308 */ /* 0x000e620000000c00 */
[----:B------:R-:W-:-:S07]  /*1fc00*/  @P2 FMUL.FTZ R15, R2, 0.69314718246459960938 ;  /* 0x3f317218020f2820 */ /* 0x000fce0000410000 */
[----:B------:R2:W3:Y:S01]  /*1fc10*/  @P2 MUFU.RCP R6, R14 ;  /* 0x0000000e00062308 */ /* 0x0004e20000001000 */
        /* <DEDUP_REMOVED lines=8> */
.L_x_1840:
[----:B------:R-:W2:Y:S01]  /*1fca0*/  LDL.LU R2, [R1+0x8] ;  /* 0x0000080001027983 */ /* 0x000ea20000300800 */
[----:B------:R-:W-:Y:S02]  /*1fcb0*/  VIADD R4, R12, 0x30860 ;  /* 0x000308600c047836 */ /* 0x000fe40000000000 */
[-C--:B------:R-:W-:Y:S01]  /*1fcc0*/  FMUL.FTZ R24, R24, R7.reuse ;  /* 0x0000000718187220 */ /* 0x080fe20000410000 */
[----:B------:R-:W-:Y:S01]  /*1fcd0*/  FMUL.FTZ R25, R25, R7 ;  /* 0x0000000719197220 */ /* 0x000fe20000410000 */
[----:B------:R-:W3:Y:S01]  /*1fce0*/  LDL.LU R20, [R1+0x78] ;  /* 0x0000780001147983 */ /* 0x000ee20000300800 */
[----:B------:R-:W-:-:S05]  /*1fcf0*/  VIADD R202, R202, 0x1 ;  /* 0x00000001caca7836 */ /* 0x000fca0000000000 */
[----:B------:R-:W-:Y:S01]  /*1fd00*/  ISETP.NE.AND P1, PT, R202, 0x2, PT ;  /* 0x00000002ca00780c */ /* 0x000fe20003f25270 */
[-C--:B0-----:R-:W-:Y:S01]  /*1fd10*/  FMUL.FTZ R152, R32, R7.reuse ;  /* 0x0000000720987220 */ /* 0x081fe20000410000 */
        /* <DEDUP_REMOVED lines=128> */
[----:B---3--:R-:W-:-:S03]  /*20520*/  VIADD R20, R20, 0x1 ;  /* 0x0000000114147836 */ /* 0x008fc60000000000 */
[----:B------:R0:W-:Y:S02]  /*20530*/  SYNCS.ARRIVE.TRANS64.RED.A1T0 RZ, [R4+URZ], RZ ;  /* 0x000000ff04ff79a7 */ /* 0x0001e4000810043f */
[----:B------:R1:W-:Y:S01]  /*20540*/  STL [R1+0x78], R20 ;  /* 0x0000781401007387 */ /* 0x0003e20000100800 */
[----:B------:R-:W-:Y:S01]  /*20550*/  FMUL.FTZ R2, R37, R7 ;  /* 0x0000000725027220 */ /* 0x000fe20000410000 */
[----:B0-----:R-:W-:-:S07]  /*20560*/  FMUL.FTZ R4, R47, R6 ;  /* 0x000000062f047220 */ /* 0x001fce0000410000 */
.L_x_1666:
[----:B------:R-:W0:Y:S08]  /*20570*/  S2UR UR4, SR_CgaCtaId ;  /* 0x00000000000479c3 */ /* 0x000e300000008800 */
[----:B------:R-:W-:Y:S01]  /*20580*/  BAR.SYNC.DEFER_BLOCKING 0x5, 0x180 ;  /* 0x0146000000007b1d */ /* 0x000fe20000010000 */
[----:B------:R-:W-:-:S05]  /*20590*/  MOV R18, 0x400 ;  /* 0x0000040000127802 */ /* 0x000fca0000000f00 */
[----:B------:R-:W-:Y:S01]  /*205a0*/  BSSY B0, `(.L_x_1841) ;  /* 0x00002cc000007945 */ /* 0x000fe20003800000 */
[----:B0-----:R-:W-:-:S05]  /*205b0*/  IMAD.U32 R6, RZ, RZ, UR4 ;  /* 0x00000004ff067e24 */ /* 0x001fca000f8e00ff */
[----:B------:R0:W-:Y:S01]  /*205c0*/  STL [R1+0x8], R6 ;  /* 0x0000080601007387 */ /* 0x0001e20000100800 */
[----:B------:R-:W-:-:S05]  /*205d0*/  LEA R18, R6, R18, 0x18 ;  /* 0x0000001206127211 */ /* 0x000fca00078ec0ff */
[----:B------:R0:W2:Y:S01]  /*205e0*/  LDS.128 R36, [R18+0x308d0] ;  /* 0x0308d00012247984 */ /* 0x0000a20000000c00 */
[----:B------:R-:W-:Y:S06]  /*205f0*/  BAR.ARV 0x4, 0x180 ;  /* 0x0106000000007b1d */ /* 0x000fec0000002000 */
[----:B------:R-:W-:Y:S05]  /*20600*/  @P0 BRA `(.L_x_1842) ;  /* 0x0000001c00cc0947 */ /* 0x000fea0003800000 */
[----:B-1----:R-:W3:Y:S01]  /*20610*/  LDL R20, [R1+0xb0] ;  /* 0x0000b00001147983 */ /* 0x002ee20000100800 */
[----:B------:R-:W-:-:S03]  /*20620*/  ULDC.64 UR4, c[0x0][0xc00] ;  /* 0x0003000000047ab9 */ /* 0x000fc60000000a00 */
[----:B------:R-:W4:Y:S01]  /*20630*/  LDL R176, [R1+0x74] ;  /* 0x0000740001b07983 */ /* 0x000f220000100800 */
[----:B------:R-:W1:Y:S03]  /*20640*/  S2R R21, SR_SWINHI ;  /* 0x0000000000157919 */ /* 0x000e660000002f00 */
[----:B------:R-:W4:Y:S01]  /*20650*/  LDL R174, [R1+0x70] ;  /* 0x0000700001ae7983 */ /* 0x000f220000100800 */
[----:B0-----:R-:W-:Y:S02]  /*20660*/  MOV R6, R18 ;  /* 0x0000001200067202 */ /* 0x001fe40000000f00 */
[----:B-1----:R-:W-:Y:S02]  /*20670*/  MOV R7, R21 ;  /* 0x0000001500077202 */ /* 0x002fe40000000f00 */
        /* <DEDUP_REMOVED lines=27> */
[----:B------:R-:W-:Y:S01]  /*20830*/  F2FP.BF16.F32.PACK_AB R147, R151, R150 ;  /* 0x000000969793723e */ /* 0x000fe200000010ff */
[----:B------:R-:W-:Y:S01]  /*20840*/  IMAD.MOV.U32 R2, RZ, RZ, RZ ;  /* 0x000000ffff027224 */ /* 0x000fe200078e00ff */
[----:B------:R-:W-:Y:S01]  /*20850*/  BAR.SYNC.DEFER_BLOCKING 0x1, 0x100 ;  /* 0x0044000000007b1d */ /* 0x000fe20000010000 */
[----:B---3--:R-:W-:-:S03]  /*20860*/  IMAD.WIDE R20, R20, 0x2, R6 ;  /* 0x0000000214147825 */ /* 0x008fc600078e0206 */
[C---:B------:R-:W-:Y:S02]  /*20870*/  IADD3 R43, P1, R20.reuse, 0x20, RZ ;  /* 0x00000020142b7810 */ /* 0x040fe40007f3e0ff */
[----:B------:R-:W-:Y:S02]  /*20880*/  IADD3 R47, P0, R20, 0x40, RZ ;  /* 0x00000040142f7810 */ /* 0x000fe40007f1e0ff */
[----:B------:R-:W-:Y:S02]  /*20890*/  LOP3.LUT R42, R43, 0x380, RZ, 0xc0, !PT ;  /* 0x000003802b2a7812 */ /* 0x000fe400078ec0ff */
[----:B------:R-:W-:Y:S02]  /*208a0*/  LOP3.LUT R46, R47, 0x380, RZ, 0xc0, !PT ;  /* 0x000003802f2e7812 */ /* 0x000fe400078ec0ff */
[----:B------:R-:W-:Y:S02]  /*208b0*/  SHF.R.U64 R42, R42, 0x3, RZ ;  /* 0x000000032a2a7819 */ /* 0x000fe400000012ff */
[----:B------:R-:W-:-:S02]  /*208c0*/  IADD3 R111, P5, R20, 0x4040, RZ ;  /* 0x00004040146f7810 */ /* 0x000fc40007fbe0ff */
[----:B------:R-:W-:Y:S02]  /*208d0*/  SHF.R.U64 R46, R46, 0x3, RZ ;  /* 0x000000032e2e7819 */ /* 0x000fe400000012ff */
[----:B------:R-:W-:Y:S01]  /*208e0*/  LOP3.LUT R42, R42, R43, RZ, 0x3c, !PT ;  /* 0x0000002b2a2a7212 */ /* 0x000fe200078e3cff */
[----:B------:R-:W-:Y:S01]  /*208f0*/  IMAD.X R43, RZ, RZ, R21, P1 ;  /* 0x000000ffff2b7224 */ /* 0x000fe200008e0615 */
[C---:B------:R-:W-:Y:S02]  /*20900*/  IADD3 R97, P4, R20.reuse, 0x60, RZ ;  /* 0x0000006014617810 */ /* 0x040fe40007f9e0ff */
[C---:B------:R-:W-:Y:S02]  /*20910*/  IADD3 R103, P3, R20.reuse, 0x4000, RZ ;  /* 0x0000400014677810 */ /* 0x040fe40007f7e0ff */
[C---:B------:R-:W-:Y:S02]  /*20920*/  IADD3 R107, P6, R20.reuse, 0x4020, RZ ;  /* 0x00004020146b7810 */ /* 0x040fe40007fde0ff */
[----:B------:R-:W-:-:S02]  /*20930*/  IADD3 R115, P2, R20, 0x4060, RZ ;  /* 0x0000406014737810 */ /* 0x000fc40007f5e0ff */
[----:B------:R-:W-:Y:S02]  /*20940*/  IADD3 R119, P1, R20, 0x8000, RZ ;  /* 0x0000800014777810 */ /* 0x000fe40007f3e0ff */
[----:B------:R-:W-:Y:S02]  /*20950*/  LOP3.LUT R110, R111, 0x380, RZ, 0xc0, !PT ;  /* 0x000003806f6e7812 */ /* 0x000fe400078ec0ff */
[----:B------:R-:W-:Y:S01]  /*20960*/  LOP3.LUT R46, R46, R47, RZ, 0x3c, !PT ;  /* 0x0000002f2e2e7212 */ /* 0x000fe200078e3cff */
[----:B------:R-:W-:Y:S01]  /*20970*/  IMAD.X R47, RZ, RZ, R21, P0 ;  /* 0x000000ffff2f7224 */ /* 0x000fe200000e0615 */
[----:B-----5:R-:W-:Y:S02]  /*20980*/  LOP3.LUT R96, R97, 0x380, RZ, 0xc0, !PT ;  /* 0x0000038061607812 */ /* 0x020fe400078ec0ff */
[----:B------:R-:W-:Y:S02]  /*20990*/  LOP3.LUT R102, R103, 0x380, RZ, 0xc0, !PT ;  /* 0x0000038067667812 */ /* 0x000fe400078ec0ff */
[----:B------:R-:W-:-:S02]  /*209a0*/  LOP3.LUT R106, R107, 0x380, RZ, 0xc0, !PT ;  /* 0x000003806b6a7812 */ /* 0x000fc400078ec0ff */
[----:B------:R-:W-:Y:S02]  /*209b0*/  LOP3.LUT R114, R115, 0x380, RZ, 0xc0, !PT ;  /* 0x0000038073727812 */ /* 0x000fe400078ec0ff */
[----:B------:R-:W-:Y:S02]  /*209c0*/  LOP3.LUT R118, R119, 0x380, RZ, 0xc0, !PT ;  /* 0x0000038077767812 */ /* 0x000fe400078ec0ff */
[----:B------:R-:W-:Y:S02]  /*209d0*/  IADD3 R123, P0, R20, 0x8020, RZ ;  /* 0x00008020147b7810 */ /* 0x000fe40007f1e0ff */
[----:B------:R-:W-:Y:S02]  /*209e0*/  SHF.R.U64 R110, R110, 0x3, RZ ;  /* 0x000000036e6e7819 */ /* 0x000fe400000012ff */
[----:B------:R-:W-:Y:S02]  /*209f0*/  LOP3.LUT R131, R20, 0x380, RZ, 0xc0, !PT ;  /* 0x0000038014837812 */ /* 0x000fe400078ec0ff */
[----:B------:R-:W-:-:S02]  /*20a00*/  SHF.R.U64 R96, R96, 0x3, RZ ;  /* 0x0000000360607819 */ /* 0x000fc400000012ff */
[----:B------:R-:W-:Y:S02]  /*20a10*/  SHF.R.U64 R102, R102, 0x3, RZ ;  /* 0x0000000366667819 */ /* 0x000fe400000012ff */
[----:B------:R-:W-:Y:S02]  /*20a20*/  SHF.R.U64 R106, R106, 0x3, RZ ;  /* 0x000000036a6a7819 */ /* 0x000fe400000012ff */
[----:B------:R-:W-:Y:S02]  /*20a30*/  SHF.R.U64 R114, R114, 0x3, RZ ;  /* 0x0000000372727819 */ /* 0x000fe400000012ff */
[----:B------:R-:W-:Y:S02]  /*20a40*/  SHF.R.U64 R118, R118, 0x3, RZ ;  /* 0x0000000376767819 */ /* 0x000fe400000012ff */
[----:B------:R-:W-:Y:S02]  /*20a50*/  LOP3.LUT R122, R123, 0x380, RZ, 0xc0, !PT ;  /* 0x000003807b7a7812 */ /* 0x000fe400078ec0ff */
[----:B------:R-:W-:Y:S01]  /*20a60*/  LOP3.LUT R110, R110, R111, RZ, 0x3c, !PT ;  /* 0x0000006f6e6e7212 */ /* 0x000fe200078e3cff */
[----:B------:R-:W-:Y:S01]  /*20a70*/  IMAD.X R111, RZ, RZ, R21, P5 ;  /* 0x000000ffff6f7224 */ /* 0x000fe200028e0615 */
[----:B------:R-:W-:-:S02]  /*20a80*/  SHF.R.U64 R131, R131, 0x3, RZ ;  /* 0x0000000383837819 */ /* 0x000fc400000012ff */
[----:B------:R-:W-:Y:S02]  /*20a90*/  IADD3 R173, P5, R20, 0xc020, RZ ;  /* 0x0000c02014ad7810 */ /* 0x000fe40007fbe0ff */
        /* <DEDUP_REMOVED lines=10> */
[----:B------:R-:W-:-:S02]  /*20b40*/  SHF.R.U64 R122, R122, 0x3, RZ ;  /* 0x000000037a7a7819 */ /* 0x000fc400000012ff */
[C---:B------:R-:W-:Y:S02]  /*20b50*/  IADD3 R125, P4, R20.reuse, 0x8040, RZ ;  /* 0x00008040147d7810 */ /* 0x040fe40007f9e0ff */
[C---:B------:R-:W-:Y:S02]  /*20b60*/  IADD3 R127, P3, R20.reuse, 0x8060, RZ ;  /* 0x00008060147f7810 */ /* 0x040fe40007f7e0ff */
[C---:B------:R-:W-:Y:S02]  /*20b70*/  IADD3 R129, P6, R20.reuse, 0xc000, RZ ;  /* 0x0000c00014817810 */ /* 0x040fe40007fde0ff */
[----:B------:R-:W-:Y:S02]  /*20b80*/  LOP3.LUT R130, R131, R20, RZ, 0x3c, !PT ;  /* 0x0000001483827212 */ /* 0x000fe400078e3cff */
[C---:B------:R-:W-:Y:S02]  /*20b90*/  IADD3 R175, P2, R20.reuse, 0xc040, RZ ;  /* 0x0000c04014af7810 */ /* 0x040fe40007f5e0ff */
[----:B------:R-:W-:Y:S01]  /*20ba0*/  IADD3 R177, P1, R20, 0xc060, RZ ;  /* 0x0000c06014b17810 */ /* 0x000fe20007f3e0ff */
[----:B------:R-:W-:Y:S01]  /*20bb0*/  IMAD.MOV.U32 R131, RZ, RZ, R21 ;  /* 0x000000ffff837224 */ /* 0x000fe200078e0015 */
[----:B------:R-:W-:-:S02]  /*20bc0*/  LOP3.LUT R20, R173, 0x380, RZ, 0xc0, !PT ;  /* 0x00000380ad147812 */ /* 0x000fc400078ec0ff */
[----:B------:R-:W-:Y:S01]  /*20bd0*/  LOP3.LUT R122, R122, R123, RZ, 0x3c, !PT ;  /* 0x0000007b7a7a7212 */ /* 0x000fe200078e3cff */
[--C-:B------:R-:W-:Y:S01]  /*20be0*/  IMAD.X R123, RZ, RZ, R21.reuse, P0 ;  /* 0x000000ffff7b7224 */ /* 0x100fe200000e0615 */
[----:B------:R-:W-:Y:S02]  /*20bf0*/  ISETP.NE.U32.AND P0, PT, RZ, UR4, PT ;  /* 0x00000004ff007c0c */ /* 0x000fe4000bf05070 */
[----:B------:R-:W-:Y:S02]  /*20c00*/  SHF.R.U64 R20, R20, 0x3, RZ ;  /* 0x0000000314147819 */ /* 0x000fe400000012ff */
[----:B------:R-:W-:Y:S02]  /*20c10*/  LOP3.LUT R32, R175, 0x380, RZ, 0xc0, !PT ;  /* 0x00000380af207812 */ /* 0x000fe400078ec0ff */
[----:B------:R-:W-:Y:S01]  /*20c20*/  LOP3.LUT R34, R177, 0x380, RZ, 0xc0, !PT ;  /* 0x00000380b1227812 */ /* 0x000fe200078ec0ff */
[----:B------:R-:W-:Y:S01]  /*20c30*/  IMAD.X R29, RZ, RZ, R21, P5 ;  /* 0x000000ffff1d7224 */ /* 0x000fe200028e0615 */
[----:B------:R-:W-:-:S02]  /*20c40*/  LOP3.LUT R124, R125, 0x380, RZ, 0xc0, !PT ;  /* 0x000003807d7c7812 */ /* 0x000fc400078ec0ff */
[----:B------:R-:W-:Y:S02]  /*20c50*/  MOV R30, R130 ;  /* 0x00000082001e7202 */ /* 0x000fe40000000f00 */
[----:B------:R-:W-:Y:S02]  /*20c60*/  LOP3.LUT R126, R127, 0x380, RZ, 0xc0, !PT ;  /* 0x000003807f7e7812 */ /* 0x000fe400078ec0ff */
[----:B------:R-:W-:Y:S01]  /*20c70*/  ISETP.NE.AND.EX P0, PT, RZ, UR5, PT, P0 ;  /* 0x00000005ff007c0c */ /* 0x000fe2000bf05300 */
[----:B------:R-:W-:Y:S01]  /*20c80*/  ULDC.64 UR4, c[0x0][0xc08] ;  /* 0x0003020000047ab9 */ /* 0x000fe20000000a00 */
[----:B------:R-:W-:Y:S01]  /*20c90*/  LOP3.LUT R28, R20, R173, RZ, 0x3c, !PT ;  /* 0x000000ad141c7212 */ /* 0x000fe200078e3cff */
[----:B------:R-:W-:Y:S01]  /*20ca0*/  IMAD.X R131, RZ, RZ, R21, P2 ;  /* 0x000000ffff837224 */ /* 0x000fe200010e0615 */
[----:B------:R-:W-:Y:S02]  /*20cb0*/  LOP3.LUT R128, R129, 0x380, RZ, 0xc0, !PT ;  /* 0x0000038081807812 */ /* 0x000fe400078ec0ff */
[----:B------:R-:W-:-:S02]  /*20cc0*/  SHF.R.U64 R32, R32, 0x3, RZ ;  /* 0x0000000320207819 */ /* 0x000fc400000012ff */
[----:B------:R-:W-:Y:S02]  /*20cd0*/  SHF.R.U64 R34, R34, 0x3, RZ ;  /* 0x0000000322227819 */ /* 0x000fe400000012ff */
[----:B------:R-:W-:Y:S01]  /*20ce0*/  MOV R42, R42 ;  /* 0x0000002a002a7202 */ /* 0x000fe20000000f00 */
[----:B------:R0:W-:Y:S01]  /*20cf0*/  STSM.16.M88.4 [R30], R24 ;  /* 0x000000181e007844 */ /* 0x0001e20000000200 */
[----:B------:R-:W-:Y:S02]  /*20d00*/  SHF.R.U64 R124, R124, 0x3, RZ ;  /* 0x000000037c7c7819 */ /* 0x000fe400000012ff */
[----:B------:R-:W-:Y:S02]  /*20d10*/  ISETP.NE.U32.AND P2, PT, RZ, UR4, PT ;  /* 0x00000004ff007c0c */ /* 0x000fe4000bf45070 */
[----:B------:R-:W-:Y:S02]  /*20d20*/  SHF.R.U64 R126, R126, 0x3, RZ ;  /* 0x000000037e7e7819 */ /* 0x000fe400000012ff */
[----:B------:R-:W-:-:S02]  /*20d30*/  MOV R46, R46 ;  /* 0x0000002e002e7202 */ /* 0x000fc40000000f00 */
[----:B------:R-:W-:Y:S02]  /*20d40*/  MOV R96, R96 ;  /* 0x0000006000607202 */ /* 0x000fe40000000f00 */
[----:B--2---:R-:W-:Y:S01]  /*20d50*/  MOV R36, R28 ;  /* 0x0000001c00247202 */ /* 0x004fe20000000f00 */
[----:B------:R1:W-:Y:S01]  /*20d60*/  STSM.16.M88.4 [R42], R8 ;  /* 0x000000082a007844 */ /* 0x0003e20000000200 */
[----:B------:R-:W-:Y:S02]  /*20d70*/  SHF.R.U64 R128, R128, 0x3, RZ ;  /* 0x0000000380807819 */ /* 0x000fe400000012ff */
[----:B------:R-:W-:Y:S02]  /*20d80*/  LOP3.LUT R130, R32, R175, RZ, 0x3c, !PT ;  /* 0x000000af20827212 */ /* 0x000fe400078e3cff */
[----:B0-----:R-:W-:Y:S02]  /*20d90*/  F2FP.BF16.F32.PACK_AB R24, R49, R156 ;  /* 0x0000009c3118723e */ /* 0x001fe400000010ff */
[----:B------:R-:W-:-:S02]  /*20da0*/  F2FP.BF16.F32.PACK_AB R25, R51, R50 ;  /* 0x000000323319723e */ /* 0x000fc400000010ff */
[----:B------:R-:W-:Y:S02]  /*20db0*/  F2FP.BF16.F32.PACK_AB R26, R53, R157 ;  /* 0x0000009d351a723e */ /* 0x000fe400000010ff */
[----:B------:R-:W-:Y:S02]  /*20dc0*/  F2FP.BF16.F32.PACK_AB R27, R55, R54 ;  /* 0x00000036371b723e */ /* 0x000fe400000010ff */
[----:B------:R-:W-:Y:S02]  /*20dd0*/  LOP3.LUT R20, R34, R177, RZ, 0x3c, !PT ;  /* 0x000000b122147212 */ /* 0x000fe400078e3cff */
[----:B------:R-:W-:Y:S02]  /*20de0*/  MOV R102, R102 ;  /* 0x0000006600667202 */ /* 0x000fe40000000f00 */
[----:B------:R-:W-:Y:S02]  /*20df0*/  F2FP.BF16.F32.PACK_AB R28, R57, R158 ;  /* 0x0000009e391c723e */ /* 0x000fe400000010ff */
[----:B------:R-:W-:-:S02]  /*20e00*/  F2FP.BF16.F32.PACK_AB R29, R59, R58 ;  /* 0x0000003a3b1d723e */ /* 0x000fc400000010ff */
[----:B------:R-:W-:Y:S02]  /*20e10*/  F2FP.BF16.F32.PACK_AB R30, R61, R159 ;  /* 0x0000009f3d1e723e */ /* 0x000fe400000010ff */
[----:B------:R-:W-:Y:S01]  /*20e20*/  LOP3.LUT R124, R124, R125, RZ, 0x3c, !PT ;  /* 0x0000007d7c7c7212 */ /* 0x000fe200078e3cff */
[--C-:B------:R-:W-:Y:S01]  /*20e30*/  IMAD.X R125, RZ, RZ, R21.reuse, P4 ;  /* 0x000000ffff7d7224 */ /* 0x100fe200020e0615 */
[----:B------:R-:W-:Y:S02]  /*20e40*/  MOV R106, R106 ;  /* 0x0000006a006a7202 */ /* 0x000fe40000000f00 */
[----:B------:R-:W-:Y:S02]  /*20e50*/  F2FP.BF16.F32.PACK_AB R32, R65, R64 ;  /* 0x000000404120723e */ /* 0x000fe400000010ff */
[----:B------:R-:W-:Y:S02]  /*20e60*/  F2FP.BF16.F32.PACK_AB R34, R69, R160 ;  /* 0x000000a04522723e */ /* 0x000fe400000010ff */
[----:B------:R-:W-:Y:S01]  /*20e70*/  ISETP.NE.AND.EX P2, PT, RZ, UR5, PT, P2 ;  /* 0x00000005ff007c0c */ /* 0x000fe2000bf45320 */
[----:B------:R0:W-:Y:S01]  /*20e80*/  STSM.16.M88.4 [R46], R12 ;  /* 0x0000000c2e007844 */ /* 0x0001e20000000200 */
[----:B------:R-:W-:Y:S01]  /*20e90*/  LOP3.LUT R126, R126, R127, RZ, 0x3c, !PT ;  /* 0x0000007f7e7e7212 */ /* 0x000fe200078e3cff */
[----:B------:R-:W-:Y:S01]  /*20ea0*/  IMAD.X R127, RZ, RZ, R21, P3 ;  /* 0x000000ffff7f7224 */ /* 0x000fe200018e0615 */
[----:B------:R-:W-:-:S02]  /*20eb0*/  MOV R110, R110 ;  /* 0x0000006e006e7202 */ /* 0x000fc40000000f00 */
[----:B-1----:R-:W-:Y:S02]  /*20ec0*/  F2FP.BF16.F32.PACK_AB R8, R73, R161 ;  /* 0x000000a14908723e */ /* 0x002fe400000010ff */
[----:B------:R-:W-:Y:S02]  /*20ed0*/  F2FP.BF16.F32.PACK_AB R9, R75, R74 ;  /* 0x0000004a4b09723e */ /* 0x000fe400000010ff */
[----:B------:R-:W-:Y:S02]  /*20ee0*/  F2FP.BF16.F32.PACK_AB R10, R77, R162 ;  /* 0x000000a24d0a723e */ /* 0x000fe400000010ff */
[----:B------:R-:W-:Y:S01]  /*20ef0*/  F2FP.BF16.F32.PACK_AB R11, R79, R78 ;  /* 0x0000004e4f0b723e */ /* 0x000fe200000010ff */
[----:B------:R1:W-:Y:S01]  /*20f00*/  STSM.16.M88.4 [R96], R24 ;  /* 0x0000001860007844 */ /* 0x0003e20000000200 */
[----:B------:R-:W-:Y:S01]  /*20f10*/  LOP3.LUT R128, R128, R129, RZ, 0x3c, !PT ;  /* 0x0000008180807212 */ /* 0x000fe200078e3cff */
[----:B------:R-:W-:Y:S01]  /*20f20*/  IMAD.X R129, RZ, RZ, R21, P6 ;  /* 0x000000ffff817224 */ /* 0x000fe200030e0615 */
[----:B------:R-:W-:Y:S01]  /*20f30*/  MOV R114, R114 ;  /* 0x0000007200727202 */ /* 0x000fe20000000f00 */
[----:B------:R-:W-:Y:S01]  /*20f40*/  STSM.16.M88.4 [R102], R28 ;  /* 0x0000001c66007844 */ /* 0x000fe20000000200 */
[----:B0-----:R-:W-:-:S02]  /*20f50*/  F2FP.BF16.F32.PACK_AB R12, R81, R163 ;  /* 0x000000a3510c723e */ /* 0x001fc400000010ff */
[----:B------:R-:W-:Y:S02]  /*20f60*/  F2FP.BF16.F32.PACK_AB R13, R83, R82 ;  /* 0x00000052530d723e */ /* 0x000fe400000010ff */
[----:B------:R-:W-:Y:S02]  /*20f70*/  F2FP.BF16.F32.PACK_AB R14, R85, R164 ;  /* 0x000000a4550e723e */ /* 0x000fe400000010ff */
[----:B------:R-:W-:Y:S01]  /*20f80*/  F2FP.BF16.F32.PACK_AB R15, R87, R86 ;  /* 0x00000056570f723e */ /* 0x000fe200000010ff */
[----:B------:R-:W-:Y:S01]  /*20f90*/  STSM.16.M88.4 [R106], R32 ;  /* 0x000000206a007844 */ /* 0x000fe20000000200 */
[----:B------:R-:W-:Y:S02]  /*20fa0*/  MOV R118, R118 ;  /* 0x0000007600767202 */ /* 0x000fe40000000f00 */
[----:B------:R-:W-:Y:S02]  /*20fb0*/  MOV R122, R122 ;  /* 0x0000007a007a7202 */ /* 0x000fe40000000f00 */
[----:B-1----:R-:W-:-:S02]  /*20fc0*/  F2FP.BF16.F32.PACK_AB R24, R89, R165 ;  /* 0x000000a55918723e */ /* 0x002fc400000010ff */
[----:B------:R-:W-:Y:S02]  /*20fd0*/  F2FP.BF16.F32.PACK_AB R25, R91, R90 ;  /* 0x0000005a5b19723e */ /* 0x000fe400000010ff */
[----:B------:R-:W-:Y:S02]  /*20fe0*/  F2FP.BF16.F32.PACK_AB R26, R93, R166 ;  /* 0x000000a65d1a723e */ /* 0x000fe400000010ff */
[----:B------:R-:W-:Y:S01]  /*20ff0*/  F2FP.BF16.F32.PACK_AB R27, R95, R94 ;  /* 0x0000005e5f1b723e */ /* 0x000fe200000010ff */
[----:B------:R0:W-:Y:S01]  /*21000*/  STSM.16.M88.4 [R110], R8 ;  /* 0x000000086e007844 */ /* 0x0001e20000000200 */
[----:B------:R-:W-:Y:S02]  /*21010*/  F2FP.BF16.F32.PACK_AB R64, R3, R167 ;  /* 0x000000a70340723e */ /* 0x000fe400000010ff */
[----:B------:R-:W-:Y:S01]  /*21020*/  F2FP.BF16.F32.PACK_AB R65, R99, R98 ;  /* 0x000000626341723e */ /* 0x000fe200000010ff */
[----:B------:R-:W-:Y:S01]  /*21030*/  IMAD.X R21, RZ, RZ, R21, P1 ;  /* 0x000000ffff157224 */ /* 0x000fe200008e0615 */
[----:B------:R-:W-:-:S02]  /*21040*/  MOV R124, R124 ;  /* 0x0000007c007c7202 */ /* 0x000fc40000000f00 */
[----:B------:R-:W-:Y:S02]  /*21050*/  F2FP.BF16.F32.PACK_AB R42, R109, R170 ;  /* 0x000000aa6d2a723e */ /* 0x000fe400000010ff */
[----:B------:R-:W-:Y:S01]  /*21060*/  F2FP.BF16.F32.PACK_AB R43, R60, R56 ;  /* 0x000000383c2b723e */ /* 0x000fe200000010ff */
[----:B------:R1:W-:Y:S01]  /*21070*/  STSM.16.M88.4 [R114], R12 ;  /* 0x0000000c72007844 */ /* 0x0003e20000000200 */
[----:B------:R-:W-:Y:S02]  /*21080*/  MOV R126, R126 ;  /* 0x0000007e007e7202 */ /* 0x000fe40000000f00 */
[----:B------:R-:W-:Y:S01]  /*21090*/  MOV R128, R128 ;  /* 0x0000008000807202 */ /* 0x000fe20000000f00 */
[----:B------:R2:W-:Y:S01]  /*210a0*/  STSM.16.M88.4 [R118], R24 ;  /* 0x0000001876007844 */ /* 0x0005e20000000200 */
[----:B0-----:R-:W-:Y:S02]  /*210b0*/  F2FP.BF16.F32.PACK_AB R8, R113, R112 ;  /* 0x000000707108723e */ /* 0x001fe400000010ff */
[----:B------:R-:W-:-:S02]  /*210c0*/  F2FP.BF16.F32.PACK_AB R9, R68, R62 ;  /* 0x0000003e4409723e */ /* 0x000fc400000010ff */
[----:B------:R-:W-:Y:S02]  /*210d0*/  F2FP.BF16.F32.PACK_AB R10, R117, R116 ;  /* 0x00000074750a723e */ /* 0x000fe400000010ff */
[----:B------:R-:W-:Y:S01]  /*210e0*/  F2FP.BF16.F32.PACK_AB R11, R72, R70 ;  /* 0x00000046480b723e */ /* 0x000fe200000010ff */
[----:B------:R-:W-:Y:S01]  /*210f0*/  STSM.16.M88.4 [R122], R64 ;  /* 0x000000407a007844 */ /* 0x000fe20000000200 */
[----:B------:R-:W-:Y:S02]  /*21100*/  F2FP.BF16.F32.PACK_AB R109, R100, R92 ;  /* 0x0000005c646d723e */ /* 0x000fe400000010ff */
[----:B-1----:R-:W-:Y:S02]  /*21110*/  F2FP.BF16.F32.PACK_AB R12, R121, R120 ;  /* 0x00000078790c723e */ /* 0x002fe400000010ff */
[----:B------:R-:W-:Y:S02]  /*21120*/  F2FP.BF16.F32.PACK_AB R13, R80, R76 ;  /* 0x0000004c500d723e */ /* 0x000fe400000010ff */
[----:B------:R-:W-:-:S02]  /*21130*/  F2FP.BF16.F32.PACK_AB R14, R104, R171 ;  /* 0x000000ab680e723e */ /* 0x000fc400000010ff */
[----:B------:R-:W-:Y:S01]  /*21140*/  F2FP.BF16.F32.PACK_AB R15, R88, R84 ;  /* 0x00000054580f723e */ /* 0x000fe200000010ff */
[----:B------:R-:W-:Y:S01]  /*21150*/  STSM.16.M88.4 [R124], R40 ;  /* 0x000000287c007844 */ /* 0x000fe20000000200 */
[----:B------:R-:W-:Y:S01]  /*21160*/  F2FP.BF16.F32.PACK_AB R110, R133, R132 ;  /* 0x00000084856e723e */ /* 0x000fe200000010ff */
[----:B--2---:R-:W4:Y:S01]  /*21170*/  LDC.64 R24, c[0x0][0xc00] ;  /* 0x00030000ff187b82 */ /* 0x004f220000000a00 */
[----:B------:R-:W-:Y:S01]  /*21180*/  F2FP.BF16.F32.PACK_AB R111, R135, R134 ;  /* 0x00000086876f723e */ /* 0x000fe200000010ff */
[----:B------:R0:W-:Y:S01]  /*21190*/  STSM.16.M88.4 [R126], R8 ;  /* 0x000000087e007844 */ /* 0x0001e20000000200 */
[----:B------:R-:W-:Y:S02]  /*211a0*/  MOV R130, R130 ;  /* 0x0000008200827202 */ /* 0x000fe40000000f00 */
[----:B------:R-:W-:Y:S01]  /*211b0*/  MOV R20, R20 ;  /* 0x0000001400147202 */ /* 0x000fe20000000f00 */
[----:B------:R-:W-:Y:S01]  /*211c0*/  STSM.16.M88.4 [R128], R12 ;  /* 0x0000000c80007844 */ /* 0x000fe20000000200 */
[----:B------:R-:W-:Y:S01]  /*211d0*/  ULDC UR4, c[0x0][0xa88] ;  /* 0x0002a20000047ab9 */ /* 0x000fe20000000800 */
[----:B------:R-:W1:Y:S02]  /*211e0*/  LDC R21, c[0x0][0xbe8] ;  /* 0x0002fa00ff157b82 */ /* 0x000e640000000800 */
[----:B------:R-:W-:Y:S04]  /*211f0*/  STSM.16.M88.4 [R36], R108 ;  /* 0x0000006c24007844 */ /* 0x000fe80000000200 */
[----:B------:R-:W-:Y:S02]  /*21200*/  STSM.16.M88.4 [R130], R136 ;  /* 0x0000008882007844 */ /* 0x000fe40000000200 */
[----:B0-----:R-:W0:Y:S02]  /*21210*/  @P2 LDC.64 R8, c[0x0][0xc08] ;  /* 0x00030200ff082b82 */ /* 0x001e240000000a00 */
[----:B------:R2:W-:Y:S01]  /*21220*/  STSM.16.M88.4 [R20], R144 ;  /* 0x0000009014007844 */ /* 0x0005e20000000200 */
[----:B------:R-:W-:-:S02]  /*21230*/  IMAD.U32 R4, RZ, RZ, UR4 ;  /* 0x00000004ff047e24 */ /* 0x000fc4000f8e00ff */
[----:B----4-:R-:W-:-:S03]  /*21240*/  IMAD.WIDE R24, R176, 0x4, R24 ;  /* 0x00000004b0187825 */ /* 0x010fc600078e0218 */
[----:B------:R-:W-:Y:S01]  /*21250*/  BAR.SYNC.DEFER_BLOCKING 0x1, 0x100 ;  /* 0x0044000000007b1d */ /* 0x000fe20000010000 */
[----:B0-----:R-:W-:-:S05]  /*21260*/  @P2 IMAD.WIDE R8, R176, 0x4, R8 ;  /* 0x00000004b0082825 */ /* 0x001fca00078e0208 */
[----:B------:R0:W5:Y:S04]  /*21270*/  @P0 LDG.E R2, desc[UR60][R24.64] ;  /* 0x0000003c18020981 */ /* 0x000168000c1e1900 */
[----:B------:R0:W5:Y:S01]  /*21280*/  @P2 LDG.E R4, desc[UR60][R8.64] ;  /* 0x0000003c08042981 */ /* 0x000162000c1e1900 */
[----:B-1----:R-:W-:-:S13]  /*21290*/  ISETP.NE.AND P1, PT, R21, 0x1, PT ;  /* 0x000000011500780c */ /* 0x002fda0003f25270 */
[----:B------:R-:W1:Y:S08]  /*212a0*/  @P1 LDC R10, c[0x0][0xbec] ;  /* 0x0002fb00ff0a1b82 */ /* 0x000e700000000800 */
[----:B------:R-:W3:Y:S01]  /*212b0*/  @P1 LDC R27, c[0x0][0xbf0] ;  /* 0x0002fc00ff1b1b82 */ /* 0x000ee20000000800 */
[----:B--2---:R-:W-:Y:S01]  /*212c0*/  SHF.R.S32.HI R20, RZ, 0x1f, R174 ;  /* 0x0000001fff147819 */ /* 0x004fe200000114ae */
[----:B0-----:R-:W-:Y:S06]  /*212d0*/  @P2 BRA `(.L_x_1843) ;  /* 0x0000000000102947 */ /* 0x001fec0003800000 */
[----:B------:R-:W-:Y:S05]  /*212e0*/  @!P0 BRA `(.L_x_1843) ;  /* 0x00000000000c8947 */ /* 0x000fea0003800000 */
[----:B------:R-:W2:Y:S04]  /*212f0*/  LDG.E R3, desc[UR60][R24.64] ;  /* 0x0000003c18037981 */ /* 0x000ea8000c1e1900 */
[----:B-----5:R-:W2:Y:S02]  /*21300*/  LDG.E R4, desc[UR60][R24.64+0x4] ;  /* 0x0000043c18047981 */ /* 0x020ea4000c1e1900 */
[----:B--2---:R-:W-:-:S07]  /*21310*/  IMAD.IADD R4, R4, 0x1, -R3 ;  /* 0x0000000104047824 */ /* 0x004fce00078e0a03 */
.L_x_1843:
[----:B------:R-:W2:Y:S01]  /*21320*/  LDL R9, [R1+0x60] ;  /* 0x0000600001097983 */ /* 0x000ea20000100800 */
[----:B------:R-:W-:-:S03]  /*21330*/  ULDC.64 UR4, c[0x0][0xb90] ;  /* 0x0002e40000047ab9 */ /* 0x000fc60000000a00 */
[----:B------:R-:W4:Y:S01]  /*21340*/  LDL R82, [R1+0x68] ;  /* 0x0000680001527983 */ /* 0x000f220000100800 */
[----:B-----5:R-:W-:Y:S01]  /*21350*/  SHF.R.S32.HI R3, RZ, 0x1f, R2 ;  /* 0x0000001fff037819 */ /* 0x020fe20000011402 */
[----:B------:R-:W0:Y:S02]  /*21360*/  @P1 LDC R85, c[0x0][0xbec] ;  /* 0x0002fb00ff551b82 */ /* 0x000e240000000800 */
[----:B------:R-:W2:Y:S04]  /*21370*/  LDL.LU R86, [R1+0x48] ;  /* 0x0000480001567983 */ /* 0x000ea80000300800 */
[----:B------:R-:W4:Y:S01]  /*21380*/  LDL R84, [R1+0x10] ;  /* 0x0000100001547983 */ /* 0x000f220000100800 */
[----:B------:R-:W-:Y:S01]  /*21390*/  IMAD R8, R20, UR4, RZ ;  /* 0x0000000414087c24 */ /* 0x000fe2000f8e02ff */
[----:B------:R-:W-:-:S02]  /*213a0*/  SHF.R.S32.HI R36, RZ, 0x1f, R176 ;  /* 0x0000001fff247819 */ /* 0x000fc400000114b0 */
[----:B------:R-:W-:Y:S01]  /*213b0*/  SEL R80, R176, RZ, !P0 ;  /* 0x000000ffb0507207 */ /* 0x000fe20004000000 */
[----:B------:R-:W4:Y:S01]  /*213c0*/  LDL R30, [R1+0xac] ;  /* 0x0000ac00011e7983 */ /* 0x000f220000100800 */
[----:B------:R-:W-:Y:S01]  /*213d0*/  IMAD R15, R174, UR5, R8 ;  /* 0x00000005ae0f7c24 */ /* 0x000fe2000f8e0208 */
[----:B------:R-:W-:Y:S01]  /*213e0*/  SEL R36, R36, RZ, !P0 ;  /* 0x000000ff24247207 */ /* 0x000fe20004000000 */
[----:B------:R-:W-:Y:S01]  /*213f0*/  IMAD R81, R4, R21, RZ ;  /* 0x0000001504517224 */ /* 0x000fe200078e02ff */
[----:B------:R-:W0:Y:S01]  /*21400*/  @P1 LDC R87, c[0x0][0xbf0] ;  /* 0x0002fc00ff571b82 */ /* 0x000e220000000800 */
[----:B--2---:R-:W-:Y:S02]  /*21410*/  IMAD.IADD R25, R9, 0x1, R86 ;  /* 0x0000000109197824 */ /* 0x004fe400078e0256 */
[----:B------:R-:W-:Y:S01]  /*21420*/  IMAD.WIDE.U32 R8, R174, UR4, R2 ;  /* 0x00000004ae087c25 */ /* 0x000fe2000f8e0002 */
[----:B------:R-:W-:-:S03]  /*21430*/  ULDC.64 UR4, c[0x0][0xb98] ;  /* 0x0002e60000047ab9 */ /* 0x000fc60000000a00 */
[----:B-1----:R-:W-:-:S04]  /*21440*/  @P1 IMAD.HI.U32 R10, R25, R10, RZ ;  /* 0x0000000a190a1227 */ /* 0x002fc800078e00ff */
[----:B------:R-:W-:Y:S01]  /*21450*/  IMAD.MOV.U32 R11, RZ, RZ, R25 ;  /* 0x000000ffff0b7224 */ /* 0x000fe200078e0019 */
[----:B---3--:R-:W-:Y:S01]  /*21460*/  @P1 SHF.R.U32.HI R11, RZ, R27, R10 ;  /* 0x0000001bff0b1219 */ /* 0x008fe2000001160a */
[----:B----4-:R-:W-:Y:S01]  /*21470*/  IMAD R13, R84, 0x8, R82 ;  /* 0x00000008540d7824 */ /* 0x010fe200078e0252 */
[----:B------:R-:W2:Y:S01]  /*21480*/  LDL R27, [R1+0x7c] ;  /* 0x00007c00011b7983 */ /* 0x000ea20000100800 */
[----:B------:R-:W-:Y:S02]  /*21490*/  IMAD.IADD R9, R9, 0x1, R15 ;  /* 0x0000000109097824 */ /* 0x000fe400078e020f */
[----:B------:R-:W-:Y:S02]  /*214a0*/  IMAD.SHL.U32 R13, R13, 0x8, RZ ;  /* 0x000000080d0d7824 */ /* 0x000fe400078e00ff */
[----:B------:R-:W-:Y:S02]  /*214b0*/  IMAD.MOV R10, RZ, RZ, -R11 ;  /* 0x000000ffff0a7224 */ /* 0x000fe400078e0a0b */
[----:B------:R-:W-:-:S04]  /*214c0*/  IMAD.WIDE.U32 R8, R80, UR4, R8 ;  /* 0x0000000450087c25 */ /* 0x000fc8000f8e0008 */
[----:B------:R-:W-:-:S04]  /*214d0*/  IMAD.WIDE R6, R13, 0x2, R6 ;  /* 0x000000020d067825 */ /* 0x000fc800078e0206 */
[----:B------:R-:W-:Y:S02]  /*214e0*/  IMAD R15, R36, UR4, RZ ;  /* 0x00000004240f7c24 */ /* 0x000fe4000f8e02ff */
[----:B------:R-:W-:Y:S01]  /*214f0*/  IMAD R13, R21, R10, R25 ;  /* 0x0000000a150d7224 */ /* 0x000fe200078e0219 */
[----:B------:R-:W-:Y:S01]  /*21500*/  IADD3 R10, P0, R11, R8, RZ ;  /* 0x000000080b0a7210 */ /* 0x000fe20007f1e0ff */
[----:B------:R-:W-:Y:S01]  /*21510*/  IMAD R12, R80, UR5, R15 ;  /* 0x00000005500c7c24 */ /* 0x000fe2000f8e020f */
[----:B------:R-:W-:Y:S01]  /*21520*/  SHF.R.S32.HI R15, RZ, 0x1f, R11 ;  /* 0x0000001fff0f7819 */ /* 0x000fe2000001140b */
[----:B------:R-:W-:Y:S01]  /*21530*/  ULDC.64 UR4, c[0x0][0xb88] ;  /* 0x0002e20000047ab9 */ /* 0x000fe20000000a00 */
[----:B------:R-:W-:Y:S02]  /*21540*/  SHF.R.S32.HI R8, RZ, 0x1f, R13 ;  /* 0x0000001fff087819 */ /* 0x000fe4000001140d */
[----:B------:R-:W-:Y:S02]  /*21550*/  IADD3.X R11, R15, R9, R12, P0, !PT ;  /* 0x000000090f0b7210 */ /* 0x000fe400007fe40c */
[----:B------:R-:W-:Y:S01]  /*21560*/  IADD3 R25, P5, R6, 0x1000, RZ ;  /* 0x0000100006197810 */ /* 0x000fe20007fbe0ff */
[----:B------:R-:W-:-:S02]  /*21570*/  IMAD R14, R8, UR4, RZ ;  /* 0x00000004080e7c24 */ /* 0x000fc4000f8e02ff */
[----:B------:R-:W-:Y:S01]  /*21580*/  IMAD.WIDE.U32 R10, R13, UR4, R10 ;  /* 0x000000040d0a7c25 */ /* 0x000fe2000f8e000a */
[----:B------:R-:W-:-:S03]  /*21590*/  LOP3.LUT R8, R25, 0x380, RZ, 0xc0, !PT ;  /* 0x0000038019087812 */ /* 0x000fc600078ec0ff */
[----:B------:R-:W-:Y:S01]  /*215a0*/  IMAD R15, R13, UR5, R14 ;  /* 0x000000050d0f7c24 */ /* 0x000fe2000f8e020e */
[----:B------:R-:W-:Y:S01]  /*215b0*/  ULDC.64 UR4, c[0x0][0xb50] ;  /* 0x0002d40000047ab9 */ /* 0x000fe20000000a00 */
[----:B------:R-:W-:Y:S02]  /*215c0*/  SHF.R.U64 R8, R8, 0x3, RZ ;  /* 0x0000000308087819 */ /* 0x000fe400000012ff */
[----:B------:R-:W-:Y:S01]  /*215d0*/  IMAD.IADD R11, R11, 0x1, R15 ;  /* 0x000000010b0b7824 */ /* 0x000fe200078e020f */
[----:B------:R-:W-:Y:S02]  /*215e0*/  LEA R14, P0, R10, UR4, 0x2 ;  /* 0x000000040a0e7c11 */ /* 0x000fe4000f8010ff */
[----:B------:R-:W-:Y:S02]  /*215f0*/  LOP3.LUT R8, R8, R25, RZ, 0x3c, !PT ;  /* 0x0000001908087212 */ /* 0x000fe400078e3cff */
[----:B------:R-:W-:Y:S02]  /*21600*/  LEA.HI.X R26, R10, UR5, R11, 0x2, P0 ;  /* 0x000000050a1a7c11 */ /* 0x000fe400080f140b */
[----:B------:R-:W-:-:S02]  /*21610*/  IADD3 R33, P2, R6, 0x5000, RZ ;  /* 0x0000500006217810 */ /* 0x000fc40007f5e0ff */
[C---:B------:R-:W-:Y:S02]  /*21620*/  IADD3 R9, P4, R6.reuse, 0x2000, RZ ;  /* 0x0000200006097810 */ /* 0x040fe40007f9e0ff */
[C---:B------:R-:W-:Y:S01]  /*21630*/  IADD3 R29, P3, R6.reuse, 0x4000, RZ ;  /* 0x00004000061d7810 */ /* 0x040fe20007f7e0ff */
[----:B------:R-:W-:Y:S01]  /*21640*/  SHFL.IDX PT, R54, R14, RZ, 0x1c1f ;  /* 0x001c1fff0e367589 */ /* 0x000fe200000e0000 */
[----:B------:R-:W-:Y:S01]  /*21650*/  IADD3 R25, P0, R6, 0x3000, RZ ;  /* 0x0000300006197810 */ /* 0x000fe20007f1e0ff */
[----:B------:R-:W-:Y:S01]  /*21660*/  IMAD.IADD R30, R30, 0x1, R86 ;  /* 0x000000011e1e7824 */ /* 0x000fe200078e0256 */
[----:B------:R-:W-:Y:S01]  /*21670*/  IADD3 R41, P6, R6, 0x6000, RZ ;  /* 0x0000600006297810 */ /* 0x000fe20007fde0ff */
[----:B------:R-:W-:Y:S01]  /*21680*/  SHFL.IDX PT, R58, R14, 0x1, 0x1c1f ;  /* 0x003c1f000e3a7f89 */ /* 0x000fe200000e0000 */
[----:B------:R-:W-:Y:S01]  /*21690*/  LOP3.LUT R24, R25, 0x380, RZ, 0xc0, !PT ;  /* 0x0000038019187812 */ /* 0x000fe200078ec0ff */
[----:B------:R-:W-:Y:S01]  /*216a0*/  ULDC.64 UR4, c[0x0][0xaa0] ;  /* 0x0002a80000047ab9 */ /* 0x000fe20000000a00 */
[----:B------:R-:W-:-:S02]  /*216b0*/  LOP3.LUT R32, R33, 0x380, RZ, 0xc0, !PT ;  /* 0x0000038021207812 */ /* 0x000fc400078ec0ff */
[----:B------:R-:W-:Y:S02]  /*216c0*/  SHF.R.U64 R24, R24, 0x3, RZ ;  /* 0x0000000318187819 */ /* 0x000fe400000012ff */
[----:B------:R-:W-:Y:S02]  /*216d0*/  SHF.R.U64 R32, R32, 0x3, RZ ;  /* 0x0000000320207819 */ /* 0x000fe400000012ff */
[----:B------:R-:W-:Y:S01]  /*216e0*/  LOP3.LUT R24, R24, R25, RZ, 0x3c, !PT ;  /* 0x0000001918187212 */ /* 0x000fe200078e3cff */
[--C-:B------:R-:W-:Y:S01]  /*216f0*/  IMAD.X R25, RZ, RZ, R7.reuse, P0 ;  /* 0x000000ffff197224 */ /* 0x100fe200000e0607 */
[----:B------:R-:W-:Y:S02]  /*21700*/  IADD3 R53, P0, R6, 0x9000, RZ ;  /* 0x0000900006357810 */ /* 0x000fe40007f1e0ff */
[----:B------:R-:W-:Y:S01]  /*21710*/  LOP3.LUT R32, R32, R33, RZ, 0x3c, !PT ;  /* 0x0000002120207212 */ /* 0x000fe200078e3cff */
[----:B------:R-:W-:Y:S01]  /*21720*/  IMAD.X R33, RZ, RZ, R7, P2 ;  /* 0x000000ffff217224 */ /* 0x000fe200010e0607 */
[----:B------:R-:W-:-:S02]  /*21730*/  LOP3.LUT R52, R53, 0x380, RZ, 0xc0, !PT ;  /* 0x0000038035347812 */ /* 0x000fc400078ec0ff */
[----:B------:R-:W-:Y:S01]  /*21740*/  IADD3 R61, P2, R6, 0xb000, RZ ;  /* 0x0000b000063d7810 */ /* 0x000fe20007f5e0ff */
[----:B------:R-:W1:Y:S01]  /*21750*/  SHFL.IDX PT, R55, R26, RZ, 0x1c1f ;  /* 0x001c1fff1a377589 */ /* 0x000e6200000e0000 */
[----:B------:R-:W-:Y:S02]  /*21760*/  LOP3.LUT R12, R9, 0x380, RZ, 0xc0, !PT ;  /* 0x00000380090c7812 */ /* 0x000fe400078ec0ff */
[----:B------:R-:W-:Y:S01]  /*21770*/  LOP3.LUT R28, R29, 0x380, RZ, 0xc0, !PT ;  /* 0x000003801d1c7812 */ /* 0x000fe200078ec0ff */
[----:B------:R-:W3:Y:S01]  /*21780*/  SHFL.IDX PT, R59, R26, 0x1, 0x1c1f ;  /* 0x003c1f001a3b7f89 */ /* 0x000ee200000e0000 */
[----:B------:R-:W-:Y:S02]  /*21790*/  SHF.R.U64 R52, R52, 0x3, RZ ;  /* 0x0000000334347819 */ /* 0x000fe400000012ff */
[----:B------:R-:W-:Y:S02]  /*217a0*/  LOP3.LUT R60, R61, 0x380, RZ, 0xc0, !PT ;  /* 0x000003803d3c7812 */ /* 0x000fe400078ec0ff */
[----:B------:R-:W-:-:S02]  /*217b0*/  SHF.R.U64 R12, R12, 0x3, RZ ;  /* 0x000000030c0c7819 */ /* 0x000fc400000012ff */
[----:B------:R-:W-:Y:S02]  /*217c0*/  SHF.R.U64 R28, R28, 0x3, RZ ;  /* 0x000000031c1c7819 */ /* 0x000fe400000012ff */
[----:B------:R-:W-:Y:S01]  /*217d0*/  LOP3.LUT R52, R52, R53, RZ, 0x3c, !PT ;  /* 0x0000003534347212 */ /* 0x000fe200078e3cff */
[--C-:B------:R-:W-:Y:S01]  /*217e0*/  IMAD.X R53, RZ, RZ, R7.reuse, P0 ;  /* 0x000000ffff357224 */ /* 0x100fe200000e0607 */
[----:B------:R-:W-:Y:S01]  /*217f0*/  SHF.R.U64 R60, R60, 0x3, RZ ;  /* 0x000000033c3c7819 */ /* 0x000fe200000012ff */
[----:B------:R-:W-:Y:S01]  /*21800*/  VIADD R10, R30, 0x8 ;  /* 0x000000081e0a7836 */ /* 0x000fe20000000000 */
[----:B------:R-:W-:Y:S01]  /*21810*/  LOP3.LUT R12, R12, R9, RZ, 0x3c, !PT ;  /* 0x000000090c0c7212 */ /* 0x000fe200078e3cff */
[--C-:B------:R-:W-:Y:S01]  /*21820*/  IMAD.X R9, RZ, RZ, R7.reuse, P5 ;  /* 0x000000ffff097224 */ /* 0x100fe200028e0607 */
[----:B------:R-:W-:Y:S01]  /*21830*/  LOP3.LUT R28, R28, R29, RZ, 0x3c, !PT ;  /* 0x0000001d1c1c7212 */ /* 0x000fe200078e3cff */
[--C-:B------:R-:W-:Y:S01]  /*21840*/  IMAD.X R13, RZ, RZ, R7.reuse, P4 ;  /* 0x000000ffff0d7224 */ /* 0x100fe200020e0607 */
[C---:B------:R-:W-:Y:S01]  /*21850*/  IADD3 R45, P5, R6.reuse, 0x7000, RZ ;  /* 0x00007000062d7810 */ /* 0x040fe20007fbe0ff */
[----:B------:R-:W-:Y:S01]  /*21860*/  IMAD.X R29, RZ, RZ, R7, P3 ;  /* 0x000000ffff1d7224 */ /* 0x000fe200018e0607 */
[----:B------:R-:W-:-:S02]  /*21870*/  IADD3 R49, P4, R6, 0x8000, RZ ;  /* 0x0000800006317810 */ /* 0x000fc40007f9e0ff */
[----:B------:R-:W-:Y:S01]  /*21880*/  LOP3.LUT R60, R60, R61, RZ, 0x3c, !PT ;  /* 0x0000003d3c3c7212 */ /* 0x000fe200078e3cff */
[----:B------:R-:W-:Y:S01]  /*21890*/  IMAD.X R61, RZ, RZ, R7, P2 ;  /* 0x000000ffff3d7224 */ /* 0x000fe200010e0607 */
[----:B------:R-:W-:Y:S01]  /*218a0*/  IADD3 R57, P3, R6, 0xa000, RZ ;  /* 0x0000a00006397810 */ /* 0x000fe20007f7e0ff */
[----:B------:R-:W-:Y:S01]  /*218b0*/  IMAD R3, R3, UR4, RZ ;  /* 0x0000000403037c24 */ /* 0x000fe2000f8e02ff */
[----:B------:R-:W-:Y:S02]  /*218c0*/  LOP3.LUT R40, R41, 0x380, RZ, 0xc0, !PT ;  /* 0x0000038029287812 */ /* 0x000fe400078ec0ff */
[----:B------:R-:W-:Y:S02]  /*218d0*/  LOP3.LUT R44, R45, 0x380, RZ, 0xc0, !PT ;  /* 0x000003802d2c7812 */ /* 0x000fe400078ec0ff */
[----:B------:R-:W-:Y:S02]  /*218e0*/  LOP3.LUT R48, R49, 0x380, RZ, 0xc0, !PT ;  /* 0x0000038031307812 */ /* 0x000fe400078ec0ff */
[----:B------:R-:W-:Y:S01]  /*218f0*/  LOP3.LUT R56, R57, 0x380, RZ, 0xc0, !PT ;  /* 0x0000038039387812 */ /* 0x000fe200078ec0ff */
[----:B------:R-:W-:Y:S01]  /*21900*/  IMAD R83, R2, UR5, R3 ;  /* 0x0000000502537c24 */ /* 0x000fe2000f8e0203 */
[----:B------:R-:W-:Y:S01]  /*21910*/  SHF.R.U64 R40, R40, 0x3, RZ ;  /* 0x0000000328287819 */ /* 0x000fe200000012ff */
[----:B------:R-:W-:Y:S01]  /*21920*/  IMAD.WIDE.U32 R2, R2, UR4, RZ ;  /* 0x0000000402027c25 */ /* 0x000fe2000f8e00ff */
[----:B------:R-:W-:Y:S01]  /*21930*/  SHF.R.U64 R44, R44, 0x3, RZ ;  /* 0x000000032c2c7819 */ /* 0x000fe200000012ff */
[----:B------:R-:W-:Y:S01]  /*21940*/  ULDC.64 UR4, c[0x0][0xae8] ;  /* 0x0002ba0000047ab9 */ /* 0x000fe20000000a00 */
[----:B------:R-:W-:Y:S01]  /*21950*/  SHF.R.U64 R48, R48, 0x3, RZ ;  /* 0x0000000330307819 */ /* 0x000fe200000012ff */
[----:B------:R-:W-:Y:S01]  /*21960*/  IMAD R82, R82, 0x20, R84 ;  /* 0x0000002052527824 */ /* 0x000fe200078e0254 */
[----:B------:R-:W-:Y:S01]  /*21970*/  SHF.R.U64 R56, R56, 0x3, RZ ;  /* 0x0000000338387819 */ /* 0x000fe200000012ff */
[----:B------:R-:W-:Y:S01]  /*21980*/  IMAD.IADD R3, R3, 0x1, R83 ;  /* 0x0000000103037824 */ /* 0x000fe200078e0253 */
[----:B------:R-:W-:Y:S01]  /*21990*/  LOP3.LUT R40, R40, R41, RZ, 0x3c, !PT ;  /* 0x0000002928287212 */ /* 0x000fe200078e3cff */
[----:B------:R-:W-:Y:S01]  /*219a0*/  IMAD R20, R20, UR4, RZ ;  /* 0x0000000414147c24 */ /* 0x000fe2000f8e02ff */
[----:B------:R-:W-:Y:S01]  /*219b0*/  LOP3.LUT R44, R44, R45, RZ, 0x3c, !PT ;  /* 0x0000002d2c2c7212 */ /* 0x000fe200078e3cff */
[--C-:B------:R-:W-:Y:S01]  /*219c0*/  IMAD.X R41, RZ, RZ, R7.reuse, P6 ;  /* 0x000000ffff297224 */ /* 0x100fe200030e0607 */
[----:B------:R-:W-:Y:S01]  /*219d0*/  LOP3.LUT R48, R48, R49, RZ, 0x3c, !PT ;  /* 0x0000003130307212 */ /* 0x000fe200078e3cff */
[--C-:B------:R-:W-:Y:S01]  /*219e0*/  IMAD.X R45, RZ, RZ, R7.reuse, P5 ;  /* 0x000000ffff2d7224 */ /* 0x100fe200028e0607 */
[----:B------:R-:W-:Y:S01]  /*219f0*/  LOP3.LUT R56, R56, R57, RZ, 0x3c, !PT ;  /* 0x0000003938387212 */ /* 0x000fe200078e3cff */
[--C-:B------:R-:W-:Y:S01]  /*21a00*/  IMAD.X R49, RZ, RZ, R7.reuse, P4 ;  /* 0x000000ffff317224 */ /* 0x100fe200020e0607 */
[----:B------:R-:W-:Y:S01]  /*21a10*/  IADD3 R65, P6, R6, 0xc000, RZ ;  /* 0x0000c00006417810 */ /* 0x000fe20007fde0ff */
[----:B------:R-:W-:Y:S01]  /*21a20*/  IMAD.IADD R82, R86, 0x1, R82 ;  /* 0x0000000156527824 */ /* 0x000fe200078e0252 */
[C---:B------:R-:W-:Y:S01]  /*21a30*/  IADD3 R69, P5, R6.reuse, 0xd000, RZ ;  /* 0x0000d00006457810 */ /* 0x040fe20007fbe0ff */
[----:B------:R-:W-:Y:S01]  /*21a40*/  IMAD.X R57, RZ, RZ, R7, P3 ;  /* 0x000000ffff397224 */ /* 0x000fe200018e0607 */
[----:B------:R-:W-:Y:S01]  /*21a50*/  IADD3 R73, P4, R6, 0xe000, RZ ;  /* 0x0000e00006497810 */ /* 0x000fe20007f9e0ff */
[----:B------:R-:W-:Y:S01]  /*21a60*/  IMAD R83, R174, UR5, R20 ;  /* 0x00000005ae537c24 */ /* 0x000fe2000f8e0214 */
[----:B------:R-:W-:Y:S01]  /*21a70*/  IADD3 R11, P3, R6, 0xf000, RZ ;  /* 0x0000f000060b7810 */ /* 0x000fe20007f7e0ff */
[----:B------:R-:W-:Y:S01]  /*21a80*/  IMAD.WIDE.U32 R2, R174, UR4, R2 ;  /* 0x00000004ae027c25 */ /* 0x000fe2000f8e0002 */
[----:B------:R-:W-:Y:S01]  /*21a90*/  LOP3.LUT R64, R65, 0x380, RZ, 0xc0, !PT ;  /* 0x0000038041407812 */ /* 0x000fe200078ec0ff */
[----:B------:R-:W-:Y:S01]  /*21aa0*/  ULDC.64 UR4, c[0x0][0xaf0] ;  /* 0x0002bc0000047ab9 */ /* 0x000fe20000000a00 */
[----:B------:R-:W-:-:S02]  /*21ab0*/  LOP3.LUT R68, R69, 0x380, RZ, 0xc0, !PT ;  /* 0x0000038045447812 */ /* 0x000fc400078ec0ff */
[----:B------:R-:W-:Y:S01]  /*21ac0*/  LOP3.LUT R72, R73, 0x380, RZ, 0xc0, !PT ;  /* 0x0000038049487812 */ /* 0x000fe200078ec0ff */
[----:B------:R-:W-:Y:S01]  /*21ad0*/  IMAD.IADD R3, R3, 0x1, R83 ;  /* 0x0000000103037824 */ /* 0x000fe200078e0253 */
[----:B------:R-:W-:Y:S02]  /*21ae0*/  LOP3.LUT R15, R6, 0x380, RZ, 0xc0, !PT ;  /* 0x00000380060f7812 */ /* 0x000fe400078ec0ff */
[----:B------:R-:W-:Y:S01]  /*21af0*/  LOP3.LUT R4, R11, 0x380, RZ, 0xc0, !PT ;  /* 0x000003800b047812 */ /* 0x000fe200078ec0ff */
[----:B------:R-:W-:Y:S01]  /*21b00*/  IMAD.MOV.U32 R83, RZ, RZ, R82 ;  /* 0x000000ffff537224 */ /* 0x000fe200078e0052 */
[----:B------:R-:W-:Y:S02]  /*21b10*/  SHF.R.U64 R64, R64, 0x3, RZ ;  /* 0x0000000340407819 */ /* 0x000fe400000012ff */
[----:B------:R-:W-:Y:S02]  /*21b20*/  SHF.R.U64 R68, R68, 0x3, RZ ;  /* 0x0000000344447819 */ /* 0x000fe400000012ff */
[----:B------:R-:W-:-:S02]  /*21b30*/  SHF.R.U64 R72, R72, 0x3, RZ ;  /* 0x0000000348487819 */ /* 0x000fc400000012ff */
[----:B------:R-:W-:Y:S02]  /*21b40*/  SHF.R.U64 R15, R15, 0x3, RZ ;  /* 0x000000030f0f7819 */ /* 0x000fe400000012ff */
[----:B------:R-:W-:Y:S01]  /*21b50*/  SHF.R.U64 R4, R4, 0x3, RZ ;  /* 0x0000000304047819 */ /* 0x000fe200000012ff */
[--C-:B------:R-:W-:Y:S01]  /*21b60*/  IMAD.X R77, RZ, RZ, R7.reuse, P3 ;  /* 0x000000ffff4d7224 */ /* 0x100fe200018e0607 */
[----:B------:R-:W-:Y:S01]  /*21b70*/  LOP3.LUT R64, R64, R65, RZ, 0x3c, !PT ;  /* 0x0000004140407212 */ /* 0x000fe200078e3cff */
[--C-:B------:R-:W-:Y:S01]  /*21b80*/  IMAD.X R65, RZ, RZ, R7.reuse, P6 ;  /* 0x000000ffff417224 */ /* 0x100fe200030e0607 */
[----:B------:R-:W-:Y:S01]  /*21b90*/  LOP3.LUT R68, R68, R69, RZ, 0x3c, !PT ;  /* 0x0000004544447212 */ /* 0x000fe200078e3cff */
[--C-:B------:R-:W-:Y:S01]  /*21ba0*/  IMAD.X R69, RZ, RZ, R7.reuse, P5 ;  /* 0x000000ffff457224 */ /* 0x100fe200028e0607 */
[----:B------:R-:W-:Y:S01]  /*21bb0*/  LOP3.LUT R72, R72, R73, RZ, 0x3c, !PT ;  /* 0x0000004948487212 */ /* 0x000fe200078e3cff */
[----:B------:R-:W-:Y:S01]  /*21bc0*/  IMAD.X R73, RZ, RZ, R7, P4 ;  /* 0x000000ffff497224 */ /* 0x000fe200020e0607 */
[----:B------:R-:W-:Y:S01]  /*21bd0*/  LOP3.LUT R6, R15, R6, RZ, 0x3c, !PT ;  /* 0x000000060f067212 */ /* 0x000fe200078e3cff */
[----:B------:R-:W-:Y:S01]  /*21be0*/  IMAD.WIDE.U32 R2, R80, UR4, R2 ;  /* 0x0000000450027c25 */ /* 0x000fe2000f8e0002 */
[----:B------:R-:W-:-:S03]  /*21bf0*/  LOP3.LUT R76, R4, R11, RZ, 0x3c, !PT ;  /* 0x0000000b044c7212 */ /* 0x000fc600078e3cff */
[----:B------:R-:W-:Y:S01]  /*21c00*/  IMAD.IADD R86, R84, 0x1, R86 ;  /* 0x0000000154567824 */ /* 0x000fe200078e0256 */
[----:B------:R-:W-:Y:S01]  /*21c10*/  BSSY B1, `(.L_x_1844) ;  /* 0x000004e000017945 */ /* 0x000fe20003800000 */
[----:B--2---:R-:W-:-:S04]  /*21c20*/  LOP3.LUT P0, RZ, R27, 0x3, RZ, 0xc0, !PT ;  /* 0x000000031bff7812 */ /* 0x004fc8000780c0ff */
[-C--:B------:R-:W-:Y:S02]  /*21c30*/  ISETP.GE.OR P2, PT, R30, R81.reuse, P0 ;  /* 0x000000511e00720c */ /* 0x080fe40000746670 */
[----:B------:R-:W-:-:S11]  /*21c40*/  ISETP.GE.OR P0, PT, R10, R81, P0 ;  /* 0x000000510a00720c */ /* 0x000fd60000706670 */
[----:B-1----:R1:W-:Y:S04]  /*21c50*/  @!P2 ST.E desc[UR60][R54.64], R5 ;  /* 0x000000053600a985 */ /* 0x0023e8000c10193c */
[----:B---3--:R0:W-:Y:S04]  /*21c60*/  @!P0 ST.E desc[UR60][R58.64], R0 ;  /* 0x000000003a008985 */ /* 0x0081e8000c10193c */
[----:B------:R-:W5:Y:S04]  /*21c70*/  LD.E.128 R8, desc[UR60][R8.64] ;  /* 0x0000003c08087980 */ /* 0x000f68000c101d00 */
[----:B-1----:R-:W5:Y:S01]  /*21c80*/  LD.E.128 R4, desc[UR60][R6.64] ;  /* 0x0000003c06047980 */ /* 0x002f62000c101d00 */
[----:B0-----:R-:W-:-:S03]  /*21c90*/  @P1 IMAD.HI.U32 R0, R82, R85, RZ ;  /* 0x0000005552001227 */ /* 0x001fc600078e00ff */
[----:B------:R-:W5:Y:S02]  /*21ca0*/  LD.E.128 R12, desc[UR60][R12.64] ;  /* 0x0000003c0c0c7980 */ /* 0x000f64000c101d00 */
[----:B------:R-:W-:Y:S01]  /*21cb0*/  @P1 SHF.R.U32.HI R83, RZ, R87, R0 ;  /* 0x00000057ff531219 */ /* 0x000fe20000011600 */
[----:B------:R-:W-:Y:S01]  /*21cc0*/  IMAD R85, R36, UR4, RZ ;  /* 0x0000000424557c24 */ /* 0x000fe2000f8e02ff */
[----:B------:R-:W5:Y:S02]  /*21cd0*/  LD.E.128 R24, desc[UR60][R24.64] ;  /* 0x0000003c18187980 */ /* 0x000f64000c101d00 */
[--C-:B------:R-:W-:Y:S01]  /*21ce0*/  SHF.R.S32.HI R0, RZ, 0x1f, R83.reuse ;  /* 0x0000001fff007819 */ /* 0x100fe20000011453 */
[----:B------:R-:W-:Y:S01]  /*21cf0*/  IMAD.MOV R20, RZ, RZ, -R83 ;  /* 0x000000ffff147224 */ /* 0x000fe200078e0a53 */
[----:B------:R-:W5:Y:S01]  /*21d00*/  LD.E.128 R28, desc[UR60][R28.64] ;  /* 0x0000003c1c1c7980 */ /* 0x000f62000c101d00 */
[----:B------:R-:W-:Y:S01]  /*21d10*/  IMAD R85, R80, UR5, R85 ;  /* 0x0000000550557c24 */ /* 0x000fe2000f8e0255 */
[----:B------:R-:W-:Y:S01]  /*21d20*/  ULDC.64 UR4, c[0x0][0xae0] ;  /* 0x0002b80000047ab9 */ /* 0x000fe20000000a00 */
[----:B------:R-:W-:Y:S01]  /*21d30*/  IMAD R21, R21, R20, R82 ;  /* 0x0000001415157224 */ /* 0x000fe200078e0252 */
[----:B------:R-:W5:Y:S01]  /*21d40*/  LD.E.128 R32, desc[UR60][R32.64] ;  /* 0x0000003c20207980 */ /* 0x000f62000c101d00 */
[----:B------:R-:W-:-:S02]  /*21d50*/  IMAD R0, R0, UR4, RZ ;  /* 0x0000000400007c24 */ /* 0x000fc4000f8e02ff */
[----:B------:R-:W-:Y:S01]  /*21d60*/  IMAD.IADD R3, R3, 0x1, R85 ;  /* 0x0000000103037824 */ /* 0x000fe200078e0255 */
[----:B------:R-:W5:Y:S01]  /*21d70*/  LD.E.128 R40, desc[UR60][R40.64] ;  /* 0x0000003c28287980 */ /* 0x000f62000c101d00 */
[----:B------:R-:W-:-:S03]  /*21d80*/  IMAD R85, R83, UR5, R0 ;  /* 0x0000000553557c24 */ /* 0x000fc6000f8e0200 */
[----:B------:R-:W5:Y:S01]  /*21d90*/  LD.E.128 R44, desc[UR60][R44.64] ;  /* 0x0000003c2c2c7980 */ /* 0x000f62000c101d00 */
[----:B------:R-:W-:-:S03]  /*21da0*/  SHF.R.S32.HI R0, RZ, 0x1f, R21 ;  /* 0x0000001fff007819 */ /* 0x000fc60000011415 */
        /* <DEDUP_REMOVED lines=18> */
[----:B------:R-:W-:Y:S02]  /*21ed0*/  VIADD R0, R86, 0x20 ;  /* 0x0000002056007836 */ /* 0x000fe40000000000 */
[C---:B------:R-:W-:Y:S02]  /*21ee0*/  IMAD R83, R21.reuse, UR5, R20 ;  /* 0x0000000515537c24 */ /* 0x040fe4000f8e0214 */
[----:B------:R-:W-:Y:S01]  /*21ef0*/  IMAD.WIDE.U32 R2, R21, UR4, R2 ;  /* 0x0000000415027c25 */ /* 0x000fe2000f8e0002 */
[-C--:B------:R-:W-:Y:S01]  /*21f00*/  ISETP.GE.AND P1, PT, R0, R81.reuse, PT ;  /* 0x000000510000720c */ /* 0x080fe20003f26270 */
[----:B------:R-:W-:Y:S01]  /*21f10*/  ULDC.64 UR4, c[0x0][0xa80] ;  /* 0x0002a00000047ab9 */ /* 0x000fe20000000a00 */
[----:B------:R-:W-:Y:S01]  /*21f20*/  ISETP.GE.AND P2, PT, R86, R81, PT ;  /* 0x000000515600720c */ /* 0x000fe20003f46270 */
[----:B------:R-:W-:Y:S01]  /*21f30*/  VIADD R0, R18, 0x30820 ;  /* 0x0003082012007836 */ /* 0x000fe20000000000 */
[----:B------:R-:W-:Y:S01]  /*21f40*/  LEA R36, P3, R2, UR4, 0x1 ;  /* 0x0000000402247c11 */ /* 0x000fe2000f8608ff */
[----:B------:R-:W-:-:S03]  /*21f50*/  IMAD.IADD R3, R3, 0x1, R83 ;  /* 0x0000000103037824 */ /* 0x000fc600078e0253 */
[----:B------:R-:W-:Y:S02]  /*21f60*/  PRMT R0, RZ, 0x654, R0 ;  /* 0x00000654ff007816 */ /* 0x000fe40000000000 */
[----:B------:R-:W-:Y:S01]  /*21f70*/  LEA.HI.X R80, R2, UR5, R3, 0x1, P3 ;  /* 0x0000000502507c11 */ /* 0x000fe200098f0c03 */
[----:B------:R-:W-:Y:S01]  /*21f80*/  VIADD R20, R86, 0x40 ;  /* 0x0000004056147836 */ /* 0x000fe20000000000 */
[----:B0-----:R0:W1:Y:S01]  /*21f90*/  SHFL.IDX PT, R84, R36, RZ, 0x181f ;  /* 0x00181fff24547589 */ /* 0x00106200000e0000 */
[----:B------:R2:W-:Y:S03]  /*21fa0*/  SYNCS.ARRIVE.TRANS64.RED.A1T0 RZ, [R0+URZ], RZ ;  /* 0x000000ff00ff79a7 */ /* 0x0005e6000810043f */
[----:B------:R-:W-:Y:S01]  /*21fb0*/  ISETP.GE.AND P0, PT, R20, R81, PT ;  /* 0x000000511400720c */ /* 0x000fe20003f06270 */
[----:B--2---:R0:W2:Y:S01]  /*21fc0*/  SHFL.IDX PT, R0, R80, RZ, 0x181f ;  /* 0x00181fff50007589 */ /* 0x0040a200000e0000 */
[----:B------:R-:W-:Y:S11]  /*21fd0*/  @P2 BRA `(.L_x_1845) ;  /* 0x0000000000442947 */ /* 0x000ff60003800000 */
        /* <DEDUP_REMOVED lines=17> */
.L_x_1845:
[----:B------:R-:W-:Y:S05]  /*220f0*/  BSYNC B1 ;  /* 0x0000000000017941 */ /* 0x000fea0003800000 */
.L_x_1844:
        /* <DEDUP_REMOVED lines=9> */
[CC--:B---3--:R-:W-:Y:S02]  /*22190*/  @!P4 LEA R2, P6, R16.reuse, R20.reuse, 0x1 ;  /* 0x000000141002c211 */ /* 0x0c8fe400078c08ff */
        /* <DEDUP_REMOVED lines=11> */
.L_x_1847:
[----:B------:R-:W-:Y:S05]  /*22250*/  BSYNC B1 ;  /* 0x0000000000017941 */ /* 0x000fea0003800000 */
.L_x_1846:
        /* <DEDUP_REMOVED lines=9> */
[CC--:B---3--:R-:W-:Y:S02]  /*222f0*/  @!P3 LEA R2, P6, R16.reuse, R8.reuse, 0x1 ;  /* 0x000000081002b211 */ /* 0x0c8fe400078c08ff */
        /* <DEDUP_REMOVED lines=11> */
.L_x_1849:
[----:B------:R-:W-:Y:S05]  /*223b0*/  BSYNC B1 ;  /* 0x0000000000017941 */ /* 0x000fea0003800000 */
.L_x_1848:
        /* <DEDUP_REMOVED lines=9> */
[CC--:B--2---:R-:W-:Y:S02]  /*22450*/  @!P3 LEA R2, P0, R16.reuse, R36.reuse, 0x1 ;  /* 0x000000241002b211 */ /* 0x0c4fe400078008ff */
[-C--:B------:R-:W-:Y:S02]  /*22460*/  @!P4 LEA R4, P1, R201, R36.reuse, 0x1 ;  /* 0x00000024c904c211 */ /* 0x080fe400078208ff */
[----:B------:R-:W-:Y:S02]  /*22470*/  @!P5 LEA R6, P2, R19, R36, 0x1 ;  /* 0x000000241306d211 */ /* 0x000fe400078408ff */
        /* <DEDUP_REMOVED lines=12> */
.L_x_1842:
[----:B------:R-:W3:Y:S01]  /*22540*/  LDL R9, [R1+0x74] ;  /* 0x0000740001097983 */ /* 0x000ee20000100800 */
[----:B------:R-:W-:Y:S01]  /*22550*/  ULDC.64 UR4, c[0x0][0xc00] ;  /* 0x0003000000047ab9 */ /* 0x000fe20000000a00 */
[----:B------:R-:W3:Y:S01]  /*22560*/  LDC.64 R2, c[0x0][0xc00] ;  /* 0x00030000ff027b82 */ /* 0x000ee20000000a00 */
[----:B------:R-:W-:Y:S01]  /*22570*/  ISETP.NE.U32.AND P0, PT, RZ, UR4, PT ;  /* 0x00000004ff007c0c */ /* 0x000fe2000bf05070 */
[----:B0-----:R-:W-:-:S03]  /*22580*/  IMAD.MOV.U32 R6, RZ, RZ, RZ ;  /* 0x000000ffff067224 */ /* 0x001fc600078e00ff */
[----:B------:R-:W-:Y:S01]  /*22590*/  ISETP.NE.AND.EX P0, PT, RZ, UR5, PT, P0 ;  /* 0x00000005ff007c0c */ /* 0x000fe2000bf05300 */
[----:B------:R-:W-:Y:S02]  /*225a0*/  ULDC.64 UR4, c[0x0][0xc08] ;  /* 0x0003020000047ab9 */ /* 0x000fe40000000a00 */
[----:B------:R-:W-:Y:S01]  /*225b0*/  ISETP.NE.U32.AND P1, PT, RZ, UR4, PT ;  /* 0x00000004ff007c0c */ /* 0x000fe2000bf25070 */
[----:B------:R-:W0:Y:S03]  /*225c0*/  LDC R25, c[0x0][0xbe8] ;  /* 0x0002fa00ff197b82 */ /* 0x000e260000000800 */
[----:B------:R-:W-:-:S13]  /*225d0*/  ISETP.NE.AND.EX P1, PT, RZ, UR5, PT, P1 ;  /* 0x00000005ff007c0c */ /* 0x000fda000bf25310 */
[----:B------:R-:W4:Y:S01]  /*225e0*/  @P1 LDC.64 R4, c[0x0][0xc08] ;  /* 0x00030200ff041b82 */ /* 0x000f220000000a00 */
[----:B------:R-:W-:Y:S02]  /*225f0*/  ULDC UR4, c[0x0][0xa88] ;  /* 0x0002a20000047ab9 */ /* 0x000fe40000000800 */
[----:B------:R-:W-:Y:S01]  /*22600*/  IMAD.U32 R0, RZ, RZ, UR4 ;  /* 0x00000004ff007e24 */ /* 0x000fe2000f8e00ff */
[----:B------:R-:W1:Y:S01]  /*22610*/  S2R R8, SR_TID.X ;  /* 0x0000000000087919 */ /* 0x000e620000002100 */
[----:B---3--:R-:W-:-:S04]  /*22620*/  IMAD.WIDE R2, R9, 0x4, R2 ;  /* 0x0000000409027825 */ /* 0x008fc800078e0202 */
[----:B----4-:R-:W-:Y:S01]  /*22630*/  @P1 IMAD.WIDE R4, R9, 0x4, R4 ;  /* 0x0000000409041825 */ /* 0x010fe200078e0204 */
[----:B------:R3:W5:Y:S04]  /*22640*/  @P0 LDG.E R6, desc[UR60][R2.64] ;  /* 0x0000003c02060981 */ /* 0x000768000c1e1900 */
[----:B------:R3:W5:Y:S01]  /*22650*/  @P1 LDG.E R0, desc[UR60][R4.64] ;  /* 0x0000003c04001981 */ /* 0x000762000c1e1900 */
[----:B0-----:R-:W-:Y:S01]  /*22660*/  ISETP.NE.AND P2, PT, R25, 0x1, PT ;  /* 0x000000011900780c */ /* 0x001fe20003f45270 */
[----:B-1----:R-:W-:-:S05]  /*22670*/  VIADD R7, R8, 0xffffff80 ;  /* 0xffffff8008077836 */ /* 0x002fca0000000000 */
[----:B------:R-:W-:Y:S02]  /*22680*/  ISETP.GE.AND P3, PT, R7, 0x80, PT ;  /* 0x000000800700780c */ /* 0x000fe40003f66270 */
[----:B------:R-:W-:-:S05]  /*22690*/  SHF.R.S32.HI R7, RZ, 0x1f, R9 ;  /* 0x0000001fff077819 */ /* 0x000fca0000011409 */
[----:B------:R-:W0:Y:S08]  /*226a0*/  @P2 LDC R14, c[0x0][0xbec] ;  /* 0x0002fb00ff0e2b82 */ /* 0x000e300000000800 */
[----:B------:R-:W1:Y:S01]  /*226b0*/  @P2 LDC R27, c[0x0][0xbf0] ;  /* 0x0002fc00ff1b2b82 */ /* 0x000e620000000800 */
[----:B---3--:R-:W-:Y:S05]  /*226c0*/  @P1 BRA `(.L_x_1851) ;  /* 0x0000000000101947 */ /* 0x008fea0003800000 */
[----:B------:R-:W-:Y:S05]  /*226d0*/  @!P0 BRA `(.L_x_1851) ;  /* 0x00000000000c8947 */ /* 0x000fea0003800000 */
[----:B------:R-:W3:Y:S04]  /*226e0*/  LDG.E R5, desc[UR60][R2.64] ;  /* 0x0000003c02057981 */ /* 0x000ee8000c1e1900 */
[----:B-----5:R-:W3:Y:S02]  /*226f0*/  LDG.E R0, desc[UR60][R2.64+0x4] ;  /* 0x0000043c02007981 */ /* 0x020ee4000c1e1900 */
[----:B---3--:R-:W-:-:S07]  /*22700*/  IMAD.IADD R0, R0, 0x1, -R5 ;  /* 0x0000000100007824 */ /* 0x008fce00078e0a05 */
.L_x_1851:
[----:B------:R-:W3:Y:S04]  /*22710*/  LDL R24, [R1+0x70] ;  /* 0x0000700001187983 */ /* 0x000ee80000100800 */
[----:B------:R4:W5:Y:S01]  /*22720*/  LDL R20, [R1+0x48] ;  /* 0x0000480001147983 */ /* 0x0009620000100800 */
[----:B------:R-:W-:Y:S01]  /*22730*/  BSSY B1, `(.L_x_1852) ;  /* 0x000002c000017945 */ /* 0x000fe20003800000 */
[----:B------:R-:W-:Y:S02]  /*22740*/  SEL R13, R9, RZ, !P0 ;  /* 0x000000ff090d7207 */ /* 0x000fe40004000000 */
[----:B------:R-:W-:Y:S02]  /*22750*/  SEL R12, R7, RZ, !P0 ;  /* 0x000000ff070c7207 */ /* 0x000fe40004000000 */
[----:B-----5:R-:W-:-:S02]  /*22760*/  SHF.R.S32.HI R11, RZ, 0x1f, R6 ;  /* 0x0000001fff0b7819 */ /* 0x020fc40000011406 */
[----:B---3--:R-:W-:Y:S01]  /*22770*/  SHF.R.S32.HI R10, RZ, 0x1f, R24 ;  /* 0x0000001fff0a7819 */ /* 0x008fe20000011418 */
[----:B----4-:R-:W-:Y:S06]  /*22780*/  @P3 BRA `(.L_x_1853) ;  /* 0x0000000000983947 */ /* 0x010fec0003800000 */
[----:B------:R-:W3:Y:S01]  /*22790*/  LDC R9, c[0x0][0xbe8] ;  /* 0x0002fa00ff097b82 */ /* 0x000ee20000000800 */
[----:B------:R-:W-:Y:S01]  /*227a0*/  IADD3 R8, R20, -0x80, R8 ;  /* 0xffffff8014087810 */ /* 0x000fe20007ffe008 */
[----:B---3--:R-:W-:-:S05]  /*227b0*/  IMAD R2, R0, R9, RZ ;  /* 0x0000000900027224 */ /* 0x008fca00078e02ff */
[----:B------:R-:W-:-:S13]  /*227c0*/  ISETP.GE.AND P0, PT, R8, R2, PT ;  /* 0x000000020800720c */ /* 0x000fda0003f06270 */
[----:B------:R-:W-:Y:S05]  /*227d0*/  @P0 BRA `(.L_x_1853) ;  /* 0x0000000000840947 */ /* 0x000fea0003800000 */
[----:B------:R-:W-:Y:S01]  /*227e0*/  ISETP.NE.AND P0, PT, R9, 0x1, PT ;  /* 0x000000010900780c */ /* 0x000fe20003f05270 */
[----:B------:R-:W-:Y:S01]  /*227f0*/  ULDC.64 UR4, c[0x0][0xb90] ;  /* 0x0002e40000047ab9 */ /* 0x000fe20000000a00 */
[----:B------:R-:W-:Y:S02]  /*22800*/  IMAD.MOV.U32 R2, RZ, RZ, R6 ;  /* 0x000000ffff027224 */ /* 0x000fe400078e0006 */
[----:B------:R-:W-:Y:S02]  /*22810*/  IMAD R7, R10, UR4, RZ ;  /* 0x000000040a077c24 */ /* 0x000fe4000f8e02ff */
[----:B------:R-:W-:Y:S02]  /*22820*/  IMAD.MOV.U32 R3, RZ, RZ, R11 ;  /* 0x000000ffff037224 */ /* 0x000fe400078e000b */
[----:B------:R-:W-:Y:S02]  /*22830*/  IMAD.MOV.U32 R5, RZ, RZ, R8 ;  /* 0x000000ffff057224 */ /* 0x000fe400078e0008 */
[----:B------:R-:W-:-:S03]  /*22840*/  IMAD.WIDE.U32 R2, R24, UR4, R2 ;  /* 0x0000000418027c25 */ /* 0x000fc6000f8e0002 */
[----:B------:R-:W3:Y:S01]  /*22850*/  @P0 LDC R15, c[0x0][0xbec] ;  /* 0x0002fb00ff0f0b82 */ /* 0x000ee20000000800 */
[----:B------:R-:W-:Y:S01]  /*22860*/  IMAD R7, R24, UR5, R7 ;  /* 0x0000000518077c24 */ /* 0x000fe2000f8e0207 */
[----:B------:R-:W-:-:S03]  /*22870*/  ULDC.64 UR4, c[0x0][0xb98] ;  /* 0x0002e60000047ab9 */ /* 0x000fc60000000a00 */
[----:B------:R-:W-:-:S03]  /*22880*/  IMAD.IADD R3, R3, 0x1, R7 ;  /* 0x0000000103037824 */ /* 0x000fc600078e0207 */
[----:B------:R-:W4:Y:S01]  /*22890*/  @P0 LDC R21, c[0x0][0xbf0] ;  /* 0x0002fc00ff150b82 */ /* 0x000f220000000800 */
[----:B------:R-:W-:-:S04]  /*228a0*/  IMAD.WIDE.U32 R2, R13, UR4, R2 ;  /* 0x000000040d027c25 */ /* 0x000fc8000f8e0002 */
[----:B---3--:R-:W-:-:S05]  /*228b0*/  @P0 IMAD.HI.U32 R4, R8, R15, RZ ;  /* 0x0000000f08040227 */ /* 0x008fca00078e00ff */
[----:B----4-:R-:W-:Y:S01]  /*228c0*/  @P0 SHF.R.U32.HI R5, RZ, R21, R4 ;  /* 0x00000015ff050219 */ /* 0x010fe20000011604 */
        /* <DEDUP_REMOVED lines=18> */
.L_x_1853:
[----:B------:R-:W-:Y:S05]  /*229f0*/  BSYNC B1 ;  /* 0x0000000000017941 */ /* 0x000fea0003800000 */
.L_x_1852:
[----:B---3--:R-:W3:Y:S01]  /*22a00*/  LDL R4, [R1+0x68] ;  /* 0x0000680001047983 */ /* 0x008ee20000100800 */
[----:B------:R-:W-:-:S03]  /*22a10*/  ULDC.64 UR4, c[0x0][0xaa0] ;  /* 0x0002a80000047ab9 */ /* 0x000fc60000000a00 */
[----:B------:R-:W3:Y:S01]  /*22a20*/  LDL R8, [R1+0x10] ;  /* 0x0000100001087983 */ /* 0x000ee20000100800 */
[----:B------:R-:W-:Y:S01]  /*22a30*/  IMAD R3, R11, UR4, RZ ;  /* 0x000000040b037c24 */ /* 0x000fe2000f8e02ff */
[----:B------:R-:W-:Y:S03]  /*22a40*/  BSSY B1, `(.L_x_1854) ;  /* 0x000003f000017945 */ /* 0x000fe60003800000 */
        /* <DEDUP_REMOVED lines=14> */
[----:B---3--:R-:W-:Y:S02]  /*22b30*/  IMAD R4, R4, 0x20, R8 ;  /* 0x0000002004047824 */ /* 0x008fe400078e0208 */
[----:B------:R-:W-:Y:S02]  /*22b40*/  IMAD.IADD R8, R8, 0x1, R20 ;  /* 0x0000000108087824 */ /* 0x000fe400078e0214 */
[----:B------:R-:W-:-:S04]  /*22b50*/  IMAD.IADD R9, R20, 0x1, R4 ;  /* 0x0000000114097824 */ /* 0x000fc800078e0204 */
[----:B0-----:R-:W-:-:S04]  /*22b60*/  @P2 IMAD.HI.U32 R4, R9, R14, RZ ;  /* 0x0000000e09042227 */ /* 0x001fc800078e00ff */
[----:B------:R-:W-:Y:S01]  /*22b70*/  IMAD.MOV.U32 R5, RZ, RZ, R9 ;  /* 0x000000ffff057224 */ /* 0x000fe200078e0009 */
[----:B-1----:R-:W-:-:S04]  /*22b80*/  @P2 SHF.R.U32.HI R5, RZ, R27, R4 ;  /* 0x0000001bff052219 */ /* 0x002fc80000011604 */
[--C-:B------:R-:W-:Y:S01]  /*22b90*/  SHF.R.S32.HI R4, RZ, 0x1f, R5.reuse ;  /* 0x0000001fff047819 */ /* 0x100fe20000011405 */
[----:B------:R-:W-:Y:S02]  /*22ba0*/  IMAD.MOV R6, RZ, RZ, -R5 ;  /* 0x000000ffff067224 */ /* 0x000fe400078e0a05 */
[----:B------:R-:W-:-:S04]  /*22bb0*/  IMAD.WIDE.U32 R2, R5, UR4, R2 ;  /* 0x0000000405027c25 */ /* 0x000fc8000f8e0002 */
[----:B------:R-:W-:Y:S02]  /*22bc0*/  IMAD R4, R4, UR4, RZ ;  /* 0x0000000404047c24 */ /* 0x000fe4000f8e02ff */
[----:B------:R-:W-:Y:S02]  /*22bd0*/  IMAD R7, R25, R6, R9 ;  /* 0x0000000619077224 */ /* 0x000fe400078e0209 */
[----:B------:R-:W-:Y:S01]  /*22be0*/  IMAD R9, R5, UR5, R4 ;  /* 0x0000000505097c24 */ /* 0x000fe2000f8e0204 */
[----:B------:R-:W-:Y:S01]  /*22bf0*/  ULDC.64 UR4, c[0x0][0xad8] ;  /* 0x0002b60000047ab9 */ /* 0x000fe20000000a00 */
[----:B------:R-:W-:Y:S01]  /*22c00*/  IMAD R25, R0, R25, RZ ;  /* 0x0000001900197224 */ /* 0x000fe200078e02ff */
[----:B------:R-:W-:Y:S01]  /*22c10*/  SHF.R.S32.HI R4, RZ, 0x1f, R7 ;  /* 0x0000001fff047819 */ /* 0x000fe20000011407 */
[----:B------:R-:W-:Y:S02]  /*22c20*/  IMAD.IADD R3, R3, 0x1, R9 ;  /* 0x0000000103037824 */ /* 0x000fe400078e0209 */
[C---:B------:R-:W-:Y:S01]  /*22c30*/  VIADD R0, R8.reuse, 0x20 ;  /* 0x0000002008007836 */ /* 0x040fe20000000000 */
[----:B------:R-:W-:Y:S01]  /*22c40*/  ISETP.GE.AND P2, PT, R8, R25, PT ;  /* 0x000000190800720c */ /* 0x000fe20003f46270 */
[----:B------:R-:W-:-:S02]  /*22c50*/  IMAD R4, R4, UR4, RZ ;  /* 0x0000000404047c24 */ /* 0x000fc4000f8e02ff */
[----:B------:R-:W-:Y:S01]  /*22c60*/  IMAD.WIDE.U32 R2, R7, UR4, R2 ;  /* 0x0000000407027c25 */ /* 0x000fe2000f8e0002 */
[----:B------:R-:W-:-:S03]  /*22c70*/  ISETP.GE.AND P1, PT, R0, R25, PT ;  /* 0x000000190000720c */ /* 0x000fc60003f26270 */
[----:B------:R-:W-:Y:S01]  /*22c80*/  IMAD R5, R7, UR5, R4 ;  /* 0x0000000507057c24 */ /* 0x000fe2000f8e0204 */
[----:B------:R-:W-:Y:S01]  /*22c90*/  ULDC.64 UR4, c[0x0][0xa80] ;  /* 0x0002a00000047ab9 */ /* 0x000fe20000000a00 */
[----:B------:R-:W-:Y:S01]  /*22ca0*/  VIADD R0, R8, 0x40 ;  /* 0x0000004008007836 */ /* 0x000fe20000000000 */
[----:B------:R-:W-:Y:S01]  /*22cb0*/  LEA R4, P3, R2, UR4, 0x1 ;  /* 0x0000000402047c11 */ /* 0x000fe2000f8608ff */
[----:B------:R-:W-:-:S03]  /*22cc0*/  IMAD.IADD R3, R3, 0x1, R5 ;  /* 0x0000000103037824 */ /* 0x000fc600078e0205 */
[----:B------:R-:W-:Y:S02]  /*22cd0*/  ISETP.GE.AND P0, PT, R0, R25, PT ;  /* 0x000000190000720c */ /* 0x000fe40003f06270 */
[----:B------:R-:W-:Y:S02]  /*22ce0*/  LEA.HI.X R5, R2, UR5, R3, 0x1, P3 ;  /* 0x0000000502057c11 */ /* 0x000fe400098f0c03 */
[----:B------:R0:W1:Y:S04]  /*22cf0*/  SHFL.IDX PT, R2, R4, RZ, 0x181f ;  /* 0x00181fff04027589 */ /* 0x00006800000e0000 */
[----:B------:R0:W3:Y:S01]  /*22d00*/  SHFL.IDX PT, R0, R5, RZ, 0x181f ;  /* 0x00181fff05007589 */ /* 0x0000e200000e0000 */
[----:B------:R-:W-:Y:S05]  /*22d10*/  @P2 BRA `(.L_x_1855) ;  /* 0x0000000000442947 */ /* 0x000fea0003800000 */
[----:B------:R-:W-:Y:S02]  /*22d20*/  ULDC UR4, c[0x0][0xac8] ;  /* 0x0002b20000047ab9 */ /* 0x000fe40000000800 */
[----:B------:R-:W-:Y:S02]  /*22d30*/  ISETP.GE.AND P5, PT, R16, UR4, PT ;  /* 0x0000000410007c0c */ /* 0x000fe4000bfa6270 */
[----:B------:R-:W-:Y:S02]  /*22d40*/  ISETP.GE.AND P4, PT, R219, UR4, PT ;  /* 0x00000004db007c0c */ /* 0x000fe4000bf86270 */
[----:B------:R-:W-:Y:S02]  /*22d50*/  ISETP.GE.AND P3, PT, R19, UR4, PT ;  /* 0x0000000413007c0c */ /* 0x000fe4000bf66270 */
[----:B------:R-:W-:-:S07]  /*22d60*/  ISETP.GE.AND P2, PT, R23, UR4, PT ;  /* 0x0000000417007c0c */ /* 0x000fce000bf46270 */
[----:B-1----:R-:W-:-:S04]  /*22d70*/  @!P5 LEA R6, P6, R16, R2, 0x1 ;  /* 0x000000021006d211 */ /* 0x002fc800078c08ff */
[----:B---3--:R-:W-:Y:S02]  /*22d80*/  @!P5 LEA.HI.X R7, R16, R0, R17, 0x1, P6 ;  /* 0x000000001007d211 */ /* 0x008fe400030f0c11 */
        /* <DEDUP_REMOVED lines=10> */
.L_x_1855:
[----:B------:R-:W-:Y:S05]  /*22e30*/  BSYNC B1 ;  /* 0x0000000000017941 */ /* 0x000fea0003800000 */
.L_x_1854:
[----:B---3--:R3:W0:Y:S01]  /*22e40*/  SHFL.IDX PT, R0, R5, 0x1, 0x181f ;  /* 0x00381f0005007f89 */ /* 0x00862200000e0000 */
[----:B------:R-:W-:Y:S03]  /*22e50*/  BSSY B1, `(.L_x_1856) ;  /* 0x0000014000017945 */ /* 0x000fe60003800000 */
[----:B-1--4-:R3:W1:Y:S01]  /*22e60*/  SHFL.IDX PT, R2, R4, 0x1, 0x181f ;  /* 0x00381f0004027f89 */ /* 0x01266200000e0000 */
[----:B------:R-:W-:Y:S05]  /*22e70*/  @P1 BRA `(.L_x_1857) ;  /* 0x0000000000441947 */ /* 0x000fea0003800000 */
[----:B------:R-:W-:Y:S02]  /*22e80*/  ULDC UR4, c[0x0][0xac8] ;  /* 0x0002b20000047ab9 */ /* 0x000fe40000000800 */
[----:B------:R-:W-:Y:S02]  /*22e90*/  ISETP.GE.AND P4, PT, R16, UR4, PT ;  /* 0x0000000410007c0c */ /* 0x000fe4000bf86270 */
[----:B------:R-:W-:Y:S02]  /*22ea0*/  ISETP.GE.AND P3, PT, R219, UR4, PT ;  /* 0x00000004db007c0c */ /* 0x000fe4000bf66270 */
[----:B------:R-:W-:Y:S02]  /*22eb0*/  ISETP.GE.AND P2, PT, R19, UR4, PT ;  /* 0x0000000413007c0c */ /* 0x000fe4000bf46270 */
[----:B------:R-:W-:-:S07]  /*22ec0*/  ISETP.GE.AND P1, PT, R23, UR4, PT ;  /* 0x0000000417007c0c */ /* 0x000fce000bf26270 */
[CC--:B-1----:R-:W-:Y:S02]  /*22ed0*/  @!P4 LEA R6, P6, R16.reuse, R2.reuse, 0x1 ;  /* 0x000000021006c211 */ /* 0x0c2fe400078c08ff */
[----:B------:R-:W-:Y:S02]  /*22ee0*/  @!P3 LEA R10, P5, R201, R2, 0x1 ;  /* 0x00000002c90ab211 */ /* 0x000fe400078a08ff */
[----:B0-----:R-:W-:Y:S02]  /*22ef0*/  @!P4 LEA.HI.X R7, R16, R0, R17, 0x1, P6 ;  /* 0x000000001007c211 */ /* 0x001fe400030f0c11 */
        /* <DEDUP_REMOVED lines=9> */
.L_x_1857:
[----:B------:R-:W-:Y:S05]  /*22f90*/  BSYNC B1 ;  /* 0x0000000000017941 */ /* 0x000fea0003800000 */
.L_x_1856:
[----:B0-----:R0:W0:Y:S01]  /*22fa0*/  SHFL.IDX PT, R0, R5, 0x2, 0x181f ;  /* 0x00581f0005007f89 */ /* 0x00102200000e0000 */
[----:B------:R-:W-:Y:S03]  /*22fb0*/  BSSY B1, `(.L_x_1858) ;  /* 0x0000014000017945 */ /* 0x000fe60003800000 */
[----:B-1--4-:R1:W4:Y:S01]  /*22fc0*/  SHFL.IDX PT, R2, R4, 0x2, 0x181f ;  /* 0x00581f0004027f89 */ /* 0x01232200000e0000 */
[----:B------:R-:W-:Y:S05]  /*22fd0*/  @P0 BRA `(.L_x_1859) ;  /* 0x0000000000440947 */ /* 0x000fea0003800000 */
[----:B------:R-:W-:Y:S02]  /*22fe0*/  ULDC UR4, c[0x0][0xac8] ;  /* 0x0002b20000047ab9 */ /* 0x000fe40000000800 */
[----:B------:R-:W-:Y:S02]  /*22ff0*/  ISETP.GE.AND P3, PT, R16, UR4, PT ;  /* 0x0000000410007c0c */ /* 0x000fe4000bf66270 */
[----:B------:R-:W-:Y:S02]  /*23000*/  ISETP.GE.AND P2, PT, R219, UR4, PT ;  /* 0x00000004db007c0c */ /* 0x000fe4000bf46270 */
[----:B------:R-:W-:Y:S02]  /*23010*/  ISETP.GE.AND P1, PT, R19, UR4, PT ;  /* 0x0000000413007c0c */ /* 0x000fe4000bf26270 */
[----:B------:R-:W-:-:S07]  /*23020*/  ISETP.GE.AND P0, PT, R23, UR4, PT ;  /* 0x0000000417007c0c */ /* 0x000fce000bf06270 */
[CC--:B----4-:R-:W-:Y:S02]  /*23030*/  @!P3 LEA R6, P6, R16.reuse, R2.reuse, 0x1 ;  /* 0x000000021006b211 */ /* 0x0d0fe400078c08ff */
        /* <DEDUP_REMOVED lines=11> */
.L_x_1859:
[----:B------:R-:W-:Y:S05]  /*230f0*/  BSYNC B1 ;  /* 0x0000000000017941 */ /* 0x000fea0003800000 */
.L_x_1858:
[----:B0-----:R-:W-:Y:S01]  /*23100*/  VIADD R0, R8, 0x60 ;  /* 0x0000006008007836 */ /* 0x001fe20000000000 */
[----:B------:R0:W0:Y:S04]  /*23110*/  SHFL.IDX PT, R6, R5, 0x3, 0x181f ;  /* 0x00781f0005067f89 */ /* 0x00002800000e0000 */
[----:B------:R-:W-:Y:S01]  /*23120*/  ISETP.GE.AND P0, PT, R0, R25, PT ;  /* 0x000000190000720c */ /* 0x000fe20003f06270 */
[----:B----4-:R4:W0:-:S12]  /*23130*/  SHFL.IDX PT, R2, R4, 0x3, 0x181f ;  /* 0x00781f0004027f89 */ /* 0x01081800000e0000 */
[----:B----4-:R-:W-:Y:S05]  /*23140*/  @P0 BRA `(.L_x_1850) ;  /* 0x0000000000440947 */ /* 0x010fea0003800000 */
[----:B------:R-:W-:Y:S02]  /*23150*/  ULDC UR4, c[0x0][0xac8] ;  /* 0x0002b20000047ab9 */ /* 0x000fe40000000800 */
[----:B------:R-:W-:Y:S02]  /*23160*/  ISETP.GE.AND P3, PT, R16, UR4, PT ;  /* 0x0000000410007c0c */ /* 0x000fe4000bf66270 */
[----:B------:R-:W-:Y:S02]  /*23170*/  ISETP.GE.AND P2, PT, R219, UR4, PT ;  /* 0x00000004db007c0c */ /* 0x000fe4000bf46270 */
[----:B------:R-:W-:Y:S02]  /*23180*/  ISETP.GE.AND P1, PT, R19, UR4, PT ;  /* 0x0000000413007c0c */ /* 0x000fe4000bf26270 */
[----:B------:R-:W-:-:S07]  /*23190*/  ISETP.GE.AND P0, PT, R23, UR4, PT ;  /* 0x0000000417007c0c */ /* 0x000fce000bf06270 */
[CC--:B01-3--:R-:W-:Y:S02]  /*231a0*/  @!P3 LEA R4, P6, R16.reuse, R2.reuse, 0x1 ;  /* 0x000000021004b211 */ /* 0x0cbfe400078c08ff */
[-C--:B------:R-:W-:Y:S02]  /*231b0*/  @!P2 LEA R8, P5, R201, R2.reuse, 0x1 ;  /* 0x00000002c908a211 */ /* 0x080fe400078a08ff */
[----:B------:R-:W-:Y:S02]  /*231c0*/  @!P1 LEA R10, P4, R19, R2, 0x1 ;  /* 0x00000002130a9211 */ /* 0x000fe400078808ff */
[----:B------:R-:W-:Y:S02]  /*231d0*/  @!P3 LEA.HI.X R5, R16, R6, R17, 0x1, P6 ;  /* 0x000000061005b211 */ /* 0x000fe400030f0c11 */
        /* <DEDUP_REMOVED lines=8> */
.L_x_1850:
[----:B------:R-:W-:Y:S05]  /*23260*/  BSYNC B0 ;  /* 0x0000000000007941 */ /* 0x000fea0003800000 */
.L_x_1841:
[----:B------:R-:W-:Y:S02]  /*23270*/  ULDC UR4, c[0x0][0xc3c] ;  /* 0x00030f0000047ab9 */ /* 0x000fe40000000800 */
[----:B--2---:R-:W-:-:S13]  /*23280*/  ISETP.GE.AND P0, PT, R39, UR4, PT ;  /* 0x0000000427007c0c */ /* 0x004fda000bf06270 */
[----:B------:R-:W-:Y:S05]  /*23290*/  @!P0 BRA `(.L_x_1860) ;  /* 0xfffffde0004c8947 */ /* 0x000fea000383ffff */
[----:B------:R-:W-:Y:S05]  /*232a0*/  BRA `(.L_x_1557) ;  /* 0x0000007800687947 */ /* 0x000fea0003800000 */
.L_x_1555:
        /* <DEDUP_REMOVED lines=16> */
.L_x_1861:
        /* <DEDUP_REMOVED lines=41> */
.L_x_1867:
[----:B------:R-:W-:Y:S01]  /*23640*/  UIADD3 UR4, UR4, 0x1f, URZ ;  /* 0x0000001f04047890 */ /* 0x000fe2000fffe03f */
[----:B------:R-:W-:-:S05]  /*23650*/  IMAD.U32 R19, RZ, RZ, UR7 ;  /* 0x00000007ff137e24 */ /* 0x000fca000f8e00ff */
        /* <DEDUP_REMOVED lines=10> */
.L_x_1866:
[----:B------:R-:W-:Y:S05]  /*23700*/  BSYNC B0 ;  /* 0x0000000000007941 */ /* 0x000fea0003800000 */
.L_x_1865:
        /* <DEDUP_REMOVED lines=20> */
.L_x_1863:
        /* <DEDUP_REMOVED lines=20> */
.L_x_1868:
[----:B---3--:R-:W-:Y:S01]  /*23990*/  IMAD R16, R16, UR5, R13 ;  /* 0x0000000510107c24 */ /* 0x008fe2000f8e020d */
[----:B------:R-:W-:Y:S01]  /*239a0*/  IABS R2, R6 ;  /* 0x0000000600027213 */ /* 0x000fe20000000000 */
[----:B01----:R-:W-:-:S03]  /*239b0*/  IMAD.MOV R11, RZ, RZ, -R3 ;  /* 0x000000ffff0b7224 */ /* 0x003fc600078e0a03 */
[----:B--2---:R-:W-:Y:S01]  /*239c0*/  IADD3 R9, -R16, UR6, RZ ;  /* 0x0000000610097c10 */ /* 0x004fe2000fffe1ff */
[----:B------:R-:W-:Y:S02]  /*239d0*/  IMAD.MOV R10, RZ, RZ, -R2 ;  /* 0x000000ffff0a7224 */ /* 0x000fe400078e0a02 */
[----:B------:R-:W-:Y:S01]  /*239e0*/  IMAD R11, R11, R12, RZ ;  /* 0x0000000c0b0b7224 */ /* 0x000fe200078e02ff */
[----:B------:R-:W-:Y:S01]  /*239f0*/  IABS R8, R9 ;  /* 0x0000000900087213 */ /* 0x000fe20000000000 */
[----:B------:R-:W-:-:S04]  /*23a00*/  IMAD.MOV.U32 R2, RZ, RZ, RZ ;  /* 0x000000ffff027224 */ /* 0x000fc800078e00ff */
        /* <DEDUP_REMOVED lines=15> */
[----:B------:R-:W-:Y:S02]  /*23b00*/  IMAD R8, R7, R2, RZ ;  /* 0x0000000207087224 */ /* 0x000fe400078e02ff */
[----:B------:R-:W-:Y:S02]  /*23b10*/  IMAD.MOV R2, RZ, RZ, -R2 ;  /* 0x000000ffff027224 */ /* 0x000fe400078e0a02 */
[----:B------:R-:W-:Y:S02]  /*23b20*/  IMAD.MOV R10, RZ, RZ, -R8 ;  /* 0x000000ffff0a7224 */ /* 0x000fe400078e0a08 */
[----:B------:R-:W-:Y:S02]  /*23b30*/  IMAD R13, R6, R2, R9 ;  /* 0x00000002060d7224 */ /* 0x000fe400078e0209 */
[----:B------:R-:W-:Y:S01]  /*23b40*/  IMAD.MOV.U32 R2, RZ, RZ, RZ ;  /* 0x000000ffff027224 */ /* 0x000fe200078e00ff */
[----:B------:R-:W-:-:S04]  /*23b50*/  VIADDMNMX R18, R10, UR5, R7, PT ;  /* 0x000000050a127c46 */ /* 0x000fc8000b800107 */
[-C--:B------:R-:W-:Y:S02]  /*23b60*/  IABS R10, R18.reuse ;  /* 0x00000012000a7213 */ /* 0x080fe40000000000 */
[----:B------:R-:W-:Y:S02]  /*23b70*/  IABS R6, R18 ;  /* 0x0000001200067213 */ /* 0x000fe40000000000 */
        /* <DEDUP_REMOVED lines=8> */
[----:B------:R-:W-:-:S04]  /*23c00*/  IMAD.HI.U32 R2, R3, R9, R2 ;  /* 0x0000000903027227 */ /* 0x000fc800078e0002 */
[----:B------:R-:W-:Y:S02]  /*23c10*/  IMAD.MOV R3, RZ, RZ, -R6 ;  /* 0x000000ffff037224 */ /* 0x000fe400078e0a06 */
        /* <DEDUP_REMOVED lines=12> */
[----:B------:R-:W-:Y:S01]  /*23ce0*/  @!P1 LOP3.LUT R2, RZ, R18, RZ, 0x33, !PT ;  /* 0x00000012ff029212 */ /* 0x000fe200078e33ff */
[----:B------:R-:W-:-:S03]  /*23cf0*/  IMAD.MOV R18, RZ, RZ, -R18 ;  /* 0x000000ffff127224 */ /* 0x000fc600078e0a12 */
[----:B------:R-:W-:Y:S01]  /*23d00*/  LOP3.LUT R17, RZ, R2, RZ, 0x33, !PT ;  /* 0x00000002ff117212 */ /* 0x000fe200078e33ff */
[----:B------:R-:W-:-:S04]  /*23d10*/  IMAD R18, R2, R18, R3 ;  /* 0x0000001202127224 */ /* 0x000fc800078e0203 */
[----:B------:R-:W-:Y:S01]  /*23d20*/  IMAD.IADD R17, R4, 0x1, R17 ;  /* 0x0000000104117824 */ /* 0x000fe200078e0211 */
[----:B------:R-:W-:Y:S06]  /*23d30*/  BRA `(.L_x_1869) ;  /* 0x00000000000c7947 */ /* 0x000fec0003800000 */
.L_x_1864:
[----:B------:R-:W-:Y:S02]  /*23d40*/  IMAD.MOV.U32 R17, RZ, RZ, RZ ;  /* 0x000000ffff117224 */ /* 0x000fe400078e00ff */
[----:B------:R-:W-:Y:S02]  /*23d50*/  IMAD.U32 R16, RZ, RZ, UR6 ;  /* 0x00000006ff107e24 */ /* 0x000fe4000f8e00ff */
[----:B------:R-:W-:-:S07]  /*23d60*/  IMAD.MOV.U32 R18, RZ, RZ, RZ ;  /* 0x000000ffff127224 */ /* 0x000fce00078e00ff */
.L_x_1869:
[----:B------:R-:W-:-:S13]  /*23d70*/  ISETP.NE.AND P0, PT, R5, RZ, PT ;  /* 0x000000ff0500720c */ /* 0x000fda0003f05270 */
[----:B------:R-:W0:Y:S01]  /*23d80*/  @!P0 S2R R3, SR_CgaCtaId ;  /* 0x0000000000038919 */ /* 0x000e220000008800 */
[----:B------:R-:W-:-:S04]  /*23d90*/  @!P0 MOV R2, 0x400 ;  /* 0x0000040000028802 */ /* 0x000fc80000000f00 */
[----:B0-----:R-:W-:-:S05]  /*23da0*/  @!P0 LEA R2, R3, R2, 0x18 ;  /* 0x0000000203028211 */ /* 0x001fca00078ec0ff */
[----:B------:R0:W-:Y:S01]  /*23db0*/  @!P0 STS.128 [R2+0x308d0], R16 ;  /* 0x0308d01002008388 */ /* 0x0001e20000000c00 */
[----:B------:R-:W-:Y:S06]  /*23dc0*/  BAR.ARV 0x5, 0x180 ;  /* 0x0146000000007b1d */ /* 0x000fec0000002000 */
.L_x_1862:
[----:B------:R2:W-:Y:S01]  /*23dd0*/  STL [R1+0x34], RZ ;  /* 0x000034ff01007387 */ /* 0x0005e20000100800 */
[----:B------:R-:W-:Y:S01]  /*23de0*/  ULDC UR4, c[0x0][0xc3c] ;  /* 0x00030f0000047ab9 */ /* 0x000fe20000000800 */
[----:B------:R-:W-:Y:S01]  /*23df0*/  IMAD.MOV.U32 R29, RZ, RZ, 0x1 ;  /* 0x00000001ff1d7424 */ /* 0x000fe200078e00ff */
[----:B-1----:R-:W-:Y:S01]  /*23e00*/  ISETP.GE.AND P0, PT, R19, UR4, PT ;  /* 0x0000000413007c0c */ /* 0x002fe2000bf06270 */
[----:B------:R-:W-:-:S12]  /*23e10*/  IMAD.MOV.U32 R25, RZ, RZ, RZ ;  /* 0x000000ffff197224 */ /* 0x000fd800078e00ff */
[----:B--2---:R-:W-:Y:S05]  /*23e20*/  @P0 BRA `(.L_x_1870) ;  /* 0x0000006800ac0947 */ /* 0x004fea0003800000 */
[----:B------:R-:W2:Y:S01]  /*23e30*/  LDL R4, [R1+0x20] ;  /* 0x0000200001047983 */ /* 0x000ea20000100800 */
[C---:B------:R-:W-:Y:S01]  /*23e40*/  IMAD.SHL.U32 R37, R0.reuse, 0x8, RZ ;  /* 0x0000000800257824 */ /* 0x040fe200078e00ff */
[----:B0-----:R-:W-:Y:S01]  /*23e50*/  LOP3.LUT R2, R0, 0x7f, RZ, 0xc0, !PT ;  /* 0x0000007f00027812 */ /* 0x001fe200078ec0ff */
[----:B------:R-:W0:Y:S01]  /*23e60*/  S2UR UR5, SR_CgaCtaId ;  /* 0x00000000000579c3 */ /* 0x000e220000008800 */
[----:B------:R-:W-:Y:S01]  /*23e70*/  UMOV UR4, 0x400 ;  /* 0x0000040000047882 */ /* 0x000fe20000000000 */
[----:B------:R-:W-:Y:S01]  /*23e80*/  BSSY B8, `(.L_x_1870) ;  /* 0x00006a5000087945 */ /* 0x000fe20003800000 */
[----:B------:R-:W-:Y:S01]  /*23e90*/  LOP3.LUT R3, R37, 0x1f8, RZ, 0xc0, !PT ;  /* 0x000001f825037812 */ /* 0x000fe200078ec0ff */
[----:B------:R-:W-:Y:S01]  /*23ea0*/  IMAD.SHL.U32 R34, R2, 0x8, RZ ;  /* 0x0000000802227824 */ /* 0x000fe200078e00ff */
[----:B------:R-:W-:Y:S01]  /*23eb0*/  SHF.R.U32.HI R2, RZ, 0x3, R2 ;  /* 0x00000003ff027819 */ /* 0x000fe20000011602 */
[----:B------:R-:W-:Y:S01]  /*23ec0*/  IMAD.MOV.U32 R30, RZ, RZ, 0x1 ;  /* 0x00000001ff1e7424 */ /* 0x000fe200078e00ff */
[----:B------:R-:W-:Y:S01]  /*23ed0*/  LOP3.LUT R3, R3, 0x38, R0, 0x78, !PT ;  /* 0x0000003803037812 */ /* 0x000fe200078e7800 */
[----:B------:R-:W-:Y:S01]  /*23ee0*/  IMAD.SHL.U32 R0, R0, 0x10, RZ ;  /* 0x0000001000007824 */ /* 0x000fe200078e00ff */
[----:B------:R-:W-:Y:S01]  /*23ef0*/  LOP3.LUT R37, R37, 0x38, RZ, 0xc0, !PT ;  /* 0x0000003825257812 */ /* 0x000fe200078ec0ff */
[----:B------:R-:W-:Y:S01]  /*23f00*/  IMAD.MOV.U32 R27, RZ, RZ, RZ ;  /* 0x000000ffff1b7224 */ /* 0x000fe200078e00ff */
[----:B------:R-:W-:Y:S01]  /*23f10*/  LOP3.LUT R34, R3, 0x200, R34, 0xf8, !PT ;  /* 0x0000020003227812 */ /* 0x000fe200078ef822 */
[----:B------:R-:W-:Y:S01]  /*23f20*/  IMAD.MOV.U32 R25, RZ, RZ, RZ ;  /* 0x000000ffff197224 */ /* 0x000fe200078e00ff */
[----:B------:R-:W-:Y:S01]  /*23f30*/  LOP3.LUT R0, R2, 0x70, R0, 0xf8, !PT ;  /* 0x0000007002007812 */ /* 0x000fe200078ef800 */
[----:B------:R-:W-:Y:S01]  /*23f40*/  IMAD.MOV.U32 R29, RZ, RZ, 0x1 ;  /* 0x00000001ff1d7424 */ /* 0x000fe200078e00ff */
[C---:B------:R-:W-:Y:S01]  /*23f50*/  LOP3.LUT R2, R37.reuse, 0x80, RZ, 0xfc, !PT ;  /* 0x0000008025027812 */ /* 0x040fe200078efcff */
[----:B------:R-:W-:Y:S01]  /*23f60*/  ULDC.64 UR36, c[0x0][0x198] ;  /* 0x0000660000247ab9 */ /* 0x000fe20000000a00 */
[----:B------:R-:W-:Y:S01]  /*23f70*/  LOP3.LUT R0, R37, 0xc0, RZ, 0xfc, !PT ;  /* 0x000000c025007812 */ /* 0x000fe200078efcff */
[----:B------:R-:W-:Y:S01]  /*23f80*/  ULDC UR38, c[0x0][0xc] ;  /* 0x0000030000267ab9 */ /* 0x000fe20000000800 */
[----:B0-----:R-:W-:-:S06]  /*23f90*/  ULEA UR4, UR5, UR4, 0x18 ;  /* 0x0000000405047291 */ /* 0x001fcc000f8ec03f */
[----:B------:R-:W-:-:S04]  /*23fa0*/  IMAD.U32 R23, RZ, RZ, UR4 ;  /* 0x00000004ff177e24 */ /* 0x000fc8000f8e00ff */
[----:B------:R-:W-:Y:S01]  /*23fb0*/  IMAD R36, R34, 0x2, R23 ;  /* 0x0000000222247824 */ /* 0x000fe200078e0217 */
[----:B--2---:R-:W-:-:S05]  /*23fc0*/  LOP3.LUT R3, R4, 0x2, RZ, 0xfc, !PT ;  /* 0x0000000204037812 */ /* 0x004fca00078efcff */
[----:B------:R0:W-:Y:S04]  /*23fd0*/  STL [R1+0x44], R3 ;  /* 0x0000440301007387 */ /* 0x0001e80000100800 */
[----:B------:R1:W-:Y:S01]  /*23fe0*/  STL [R1+0x34], RZ ;  /* 0x000034ff01007387 */ /* 0x0003e20000100800 */
[----:B0-----:R-:W-:-:S07]  /*23ff0*/  LOP3.LUT R3, R37, 0x40, RZ, 0xfc, !PT ;  /* 0x0000004025037812 */ /* 0x001fce00078efcff */
.L_x_1993:
[----:B------:R-:W-:Y:S05]  /*24000*/  YIELD ;  /* 0x0000000000007946 */ /* 0x000fea0003800000 */
[----:B------:R-:W-:Y:S01]  /*24010*/  ULDC.64 UR4, c[0x0][0xa28] ;  /* 0x00028a0000047ab9 */ /* 0x000fe20000000a00 */
[----:B------:R-:W-:Y:S01]  /*24020*/  IMAD.MOV.U32 R11, RZ, RZ, RZ ;  /* 0x000000ffff0b7224 */ /* 0x000fe200078e00ff */
[----:B------:R-:W-:Y:S01]  /*24030*/  ISETP.NE.U32.AND P0, PT, RZ, UR4, PT ;  /* 0x00000004ff007c0c */ /* 0x000fe2000bf05070 */
[----:B0-----:R-:W0:Y:S01]  /*24040*/  LDC.64 R4, c[0x0][0xa00] ;  /* 0x00028000ff047b82 */ /* 0x001e220000000a00 */
[----:B------:R-:W-:Y:S02]  /*24050*/  ULDC.64 UR6, c[0x0][0xa10] ;  /* 0x0002840000067ab9 */ /* 0x000fe40000000a00 */
[----:B------:R-:W-:Y:S01]  /*24060*/  ISETP.NE.AND.EX P0, PT, RZ, UR5, PT, P0 ;  /* 0x00000005ff007c0c */ /* 0x000fe2000bf05300 */
[----:B------:R-:W-:-:S12]  /*24070*/  ULDC.64 UR4, c[0x0][0xa18] ;  /* 0x0002860000047ab9 */ /* 0x000fd80000000a00 */
[----:B--2---:R-:W2:Y:S01]  /*24080*/  @P0 LDC.64 R2, c[0x0][0xa28] ;  /* 0x00028a00ff020b82 */ /* 0x004ea20000000a00 */
[----:B------:R-:W-:Y:S01]  /*24090*/  ISETP.NE.U32.AND P1, PT, RZ, UR6, PT ;  /* 0x00000006ff007c0c */ /* 0x000fe2000bf25070 */
[----:B--2---:R-:W-:-:S05]  /*240a0*/  @P0 IMAD.WIDE R2, R19, 0x4, R2 ;  /* 0x0000000413020825 */ /* 0x004fca00078e0202 */
[----:B------:R2:W3:Y:S01]  /*240b0*/  @P0 LDG.E R11, desc[UR60][R2.64] ;  /* 0x0000003c020b0981 */ /* 0x0004e2000c1e1900 */
[----:B------:R-:W-:Y:S01]  /*240c0*/  ISETP.NE.U32.AND P0, PT, RZ, UR4, PT ;  /* 0x00000004ff007c0c */ /* 0x000fe2000bf05070 */
[----:B------:R-:W-:Y:S01]  /*240d0*/  IMAD.MOV.U32 R35, RZ, RZ, RZ ;  /* 0x000000ffff237224 */ /* 0x000fe200078e00ff */
[----:B------:R-:W-:Y:S01]  /*240e0*/  ISETP.NE.AND.EX P1, PT, RZ, UR7, PT, P1 ;  /* 0x00000007ff007c0c */ /* 0x000fe2000bf25310 */
[----:B------:R-:W-:Y:S01]  /*240f0*/  IMAD.MOV.U32 R0, RZ, RZ, RZ ;  /* 0x000000ffff007224 */ /* 0x000fe200078e00ff */
[----:B------:R-:W-:Y:S01]  /*24100*/  ISETP.NE.AND.EX P2, PT, RZ, UR5, PT, P0 ;  /* 0x00000005ff007c0c */ /* 0x000fe2000bf45300 */
[----:B------:R-:W-:Y:S01]  /*24110*/  ULDC.64 UR4, c[0x0][0xa00] ;  /* 0x0002800000047ab9 */ /* 0x000fe20000000a00 */
[----:B0-----:R-:W-:Y:S01]  /*24120*/  IMAD.WIDE R4, R19, 0x4, R4 ;  /* 0x0000000413047825 */ /* 0x001fe200078e0204 */
[----:B------:R-:W-:Y:S01]  /*24130*/  ISETP.NE.U32.AND P0, PT, RZ, UR4, PT ;  /* 0x00000004ff007c0c */ /* 0x000fe2000bf05070 */
[----:B--2---:R-:W0:Y:S03]  /*24140*/  LDC.64 R2, c[0x0][0xa10] ;  /* 0x00028400ff027b82 */ /* 0x004e260000000a00 */
[----:B------:R-:W-:-:S06]  /*24150*/  ISETP.NE.AND.EX P0, PT, RZ, UR5, PT, P0 ;  /* 0x00000005ff007c0c */ /* 0x000fcc000bf05300 */
[----:B------:R-:W2:Y:S07]  /*24160*/  @P2 LDC.64 R6, c[0x0][0xa18] ;  /* 0x00028600ff062b82 */ /* 0x000eae0000000a00 */
[----:B------:R-:W5:Y:S01]  /*24170*/  @P0 LDG.E R35, desc[UR60][R4.64] ;  /* 0x0000003c04230981 */ /* 0x000f62000c1e1900 */
[----:B0-----:R-:W-:-:S05]  /*24180*/  IMAD.WIDE R2, R19, 0x4, R2 ;  /* 0x0000000413027825 */ /* 0x001fca00078e0202 */
[----:B------:R-:W5:Y:S01]  /*24190*/  @P1 LDG.E R0, desc[UR60][R2.64] ;  /* 0x0000003c02001981 */ /* 0x000f62000c1e1900 */
[----:B------:R-:W-:Y:S02]  /*241a0*/  ULDC UR4, c[0x0][0x288] ;  /* 0x0000a20000047ab9 */ /* 0x000fe40000000800 */
[----:B------:R-:W-:Y:S01]  /*241b0*/  IMAD.U32 R31, RZ, RZ, UR4 ;  /* 0x00000004ff1f7e24 */ /* 0x000fe2000f8e00ff */
[----:B------:R-:W-:Y:S02]  /*241c0*/  ULDC.64 UR4, c[0x0][0x418] ;  /* 0x0001060000047ab9 */ /* 0x000fe40000000a00 */
[----:B------:R-:W-:-:S03]  /*241d0*/  UISETP.NE.U32.AND UP0, UPT, UR4, URZ, UPT ;  /* 0x0000003f0400728c */ /* 0x000fc6000bf05070 */
[----:B------:R-:W-:Y:S01]  /*241e0*/  ULDC UR4, c[0x0][0x424] ;  /* 0x0001090000047ab9 */ /* 0x000fe20000000800 */
[----:B------:R-:W-:Y:S01]  /*241f0*/  UISETP.NE.AND.EX UP0, UPT, UR5, URZ, UPT, UP0 ;  /* 0x0000003f0500728c */ /* 0x000fe2000bf05300 */
[----:B--2---:R-:W-:Y:S02]  /*24200*/  @P2 IMAD.WIDE R6, R19, 0x4, R6 ;  /* 0x0000000413062825 */ /* 0x004fe400078e0206 */
[----:B------:R-:W-:Y:S01]  /*24210*/  ULDC UR5, c[0x0][0x2f0] ;  /* 0x0000bc0000057ab9 */ /* 0x000fe20000000800 */
[----:B------:R-:W-:Y:S02]  /*24220*/  USEL UR4, UR4, 0x1, UP0 ;  /* 0x0000000104047887 */ /* 0x000fe40008000000 */
[----:B------:R0:W5:Y:S02]  /*24230*/  @P2 LDG.E R31, desc[UR60][R6.64] ;  /* 0x0000003c061f2981 */ /* 0x000164000c1e1900 */
[----:B------:R-:W-:-:S03]  /*24240*/  UIMAD UR4, UR4, UR5, URZ ;  /* 0x00000005040472a4 */ /* 0x000fc6000f8e023f */
[----:B------:R-:W-:-:S03]  /*24250*/  ULDC UR5, c[0x0][0x348] ;  /* 0x0000d20000057ab9 */ /* 0x000fc60000000800 */
[----:B------:R-:W-:Y:S02]  /*24260*/  IMAD.U32 R9, RZ, RZ, UR4 ;  /* 0x00000004ff097e24 */ /* 0x000fe4000f8e00ff */
[----:B0-----:R-:W-:Y:S01]  /*24270*/  IMAD.U32 R6, RZ, RZ, UR5 ;  /* 0x00000005ff067e24 */ /* 0x001fe2000f8e00ff */
[----:B---3--:R0:W-:Y:S01]  /*24280*/  STL [R1+0x10], R11 ;  /* 0x0000100b01007387 */ /* 0x0081e20000100800 */
[----:B------:R-:W-:Y:S05]  /*24290*/  @P2 BRA `(.L_x_1871) ;  /* 0x0000000000102947 */ /* 0x000fea0003800000 */
[----:B------:R-:W-:Y:S05]  /*242a0*/  @!P0 BRA `(.L_x_1871) ;  /* 0x00000000000c8947 */ /* 0x000fea0003800000 */
[----:B------:R-:W2:Y:S04]  /*242b0*/  LDG.E R8, desc[UR60][R4.64] ;  /* 0x0000003c04087981 */ /* 0x000ea8000c1e1900 */
[----:B-----5:R-:W2:Y:S02]  /*242c0*/  LDG.E R31, desc[UR60][R4.64+0x4] ;  /* 0x0000043c041f7981 */ /* 0x020ea4000c1e1900 */
[----:B--2---:R-:W-:-:S07]  /*242d0*/  IMAD.IADD R31, R31, 0x1, -R8 ;  /* 0x000000011f1f7824 */ /* 0x004fce00078e0a08 */
.L_x_1871:
[----:B------:R-:W-:Y:S02]  /*242e0*/  ULDC.64 UR4, c[0x0][0xa20] ;  /* 0x0002880000047ab9 */ /* 0x000fe40000000a00 */
[----:B------:R-:W-:-:S04]  /*242f0*/  ISETP.NE.U32.AND P0, PT, RZ, UR4, PT ;  /* 0x00000004ff007c0c */ /* 0x000fc8000bf05070 */
[----:B------:R-:W-:-:S13]  /*24300*/  ISETP.NE.AND.EX P0, PT, RZ, UR5, PT, P0 ;  /* 0x00000005ff007c0c */ /* 0x000fda000bf05300 */
[----:B------:R-:W-:Y:S05]  /*24310*/  @!P0 BRA `(.L_x_1872) ;  /* 0x0000000000108947 */ /* 0x000fea0003800000 */
[----:B------:R-:W2:Y:S02]  /*24320*/  LDC.64 R4, c[0x0][0xa20] ;  /* 0x00028800ff047b82 */ /* 0x000ea40000000a00 */
[----:B--2---:R-:W-:-:S05]  /*24330*/  IMAD.WIDE R4, R19, 0x4, R4 ;  /* 0x0000000413047825 */ /* 0x004fca00078e0204 */
[----:B------:R2:W5:Y:S01]  /*24340*/  LDG.E R9, desc[UR60][R4.64] ;  /* 0x0000003c04097981 */ /* 0x000562000c1e1900 */
[----:B------:R-:W-:Y:S05]  /*24350*/  BRA `(.L_x_1873) ;  /* 0x0000000000247947 */ /* 0x000fea0003800000 */
.L_x_1872:
[----:B------:R-:W-:Y:S02]  /*24360*/  ULDC.64 UR4, c[0x0][0xa08] ;  /* 0x0002820000047ab9 */ /* 0x000fe40000000a00 */
[----:B------:R-:W-:-:S04]  /*24370*/  ISETP.NE.U32.AND P0, PT, RZ, UR4, PT ;  /* 0x00000004ff007c0c */ /* 0x000fc8000bf05070 */
[----:B------:R-:W-:-:S13]  /*24380*/  ISETP.NE.AND.EX P0, PT, RZ, UR5, PT, P0 ;  /* 0x00000005ff007c0c */ /* 0x000fda000bf05300 */
[----:B------:R-:W-:Y:S05]  /*24390*/  @!P0 BRA `(.L_x_1873) ;  /* 0x0000000000148947 */ /* 0x000fea0003800000 */
[----:B------:R-:W2:Y:S02]  /*243a0*/  LDC.64 R4, c[0x0][0xa08] ;  /* 0x00028200ff047b82 */ /* 0x000ea40000000a00 */
[----:B--2---:R-:W-:-:S05]  /*243b0*/  IMAD.WIDE R4, R19, 0x4, R4 ;  /* 0x0000000413047825 */ /* 0x004fca00078e0204 */
[----:B------:R-:W2:Y:S04]  /*243c0*/  LDG.E R9, desc[UR60][R4.64] ;  /* 0x0000003c04097981 */ /* 0x000ea8000c1e1900 */
[----:B------:R-:W2:Y:S02]  /*243d0*/  LDG.E R8, desc[UR60][R4.64+0x4] ;  /* 0x0000043c04087981 */ /* 0x000ea4000c1e1900 */
[----:B--2---:R-:W-:-:S07]  /*243e0*/  IMAD.IADD R9, R8, 0x1, -R9 ;  /* 0x0000000108097824 */ /* 0x004fce00078e0a09 */
.L_x_1873:
[----:B------:R-:W3:Y:S01]  /*243f0*/  @P1 LDG.E R8, desc[UR60][R2.64] ;  /* 0x0000003c02081981 */ /* 0x000ee2000c1e1900 */
[----:B--2---:R-:W2:Y:S03]  /*24400*/  LDC R4, c[0x0][0x448] ;  /* 0x00011200ff047b82 */ /* 0x004ea60000000800 */
[----:B------:R-:W3:Y:S01]  /*24410*/  @P1 LDG.E R5, desc[UR60][R2.64+0x4] ;  /* 0x0000043c02051981 */ /* 0x000ee2000c1e1900 */
[----:B-----5:R-:W-:Y:S02]  /*24420*/  IMAD.IADD R9, R9, 0x1, -R11 ;  /* 0x0000000109097824 */ /* 0x020fe400078e0a0b */
[----:B------:R-:W-:-:S04]  /*24430*/  IMAD.SHL.U32 R28, R17, 0x80, RZ ;  /* 0x00000080111c7824 */ /* 0x000fc800078e00ff */
[----:B------:R-:W-:Y:S01]  /*24440*/  VIADD R7, R28, 0x7f ;  /* 0x0000007f1c077836 */ /* 0x000fe20000000000 */
[----:B--2---:R-:W-:-:S13]  /*24450*/  ISETP.NE.AND P2, PT, R4, 0x1, PT ;  /* 0x000000010400780c */ /* 0x004fda0003f45270 */
[----:B------:R-:W2:Y:S08]  /*24460*/  @P2 LDC R10, c[0x0][0x44c] ;  /* 0x00011300ff0a2b82 */ /* 0x000eb00000000800 */
[----:B------:R-:W4:Y:S01]  /*24470*/  @P2 LDC R4, c[0x0][0x450] ;  /* 0x00011400ff042b82 */ /* 0x000f220000000800 */
[----:B---3--:R-:W-:Y:S02]  /*24480*/  @P1 IMAD.IADD R6, R5, 0x1, -R8 ;  /* 0x0000000105061824 */ /* 0x008fe400078e0a08 */
[----:B--2---:R-:W-:-:S04]  /*24490*/  @P2 IMAD.HI.U32 R5, R7, R10, RZ ;  /* 0x0000000a07052227 */ /* 0x004fc800078e00ff */
[----:B------:R-:W-:Y:S01]  /*244a0*/  IMAD.IADD R12, R9, 0x1, R6 ;  /* 0x00000001090c7824 */ /* 0x000fe200078e0206 */
[----:B----4-:R-:W-:-:S03]  /*244b0*/  @P2 SHF.R.U32.HI R7, RZ, R4, R5 ;  /* 0x00000004ff072219 */ /* 0x010fc60000011605 */
[C---:B------:R-:W-:Y:S01]  /*244c0*/  VIADD R2, R12.reuse, 0x3f ;  /* 0x0000003f0c027836 */ /* 0x040fe20000000000 */
[----:B------:R2:W-:Y:S01]  /*244d0*/  STL [R1+0xc], R12 ;  /* 0x00000c0c01007387 */ /* 0x0005e20000100800 */
[----:B------:R-:W-:-:S03]  /*244e0*/  IADD3 R8, R12, 0x1, -R31 ;  /* 0x000000010c087810 */ /* 0x000fc60007ffe81f */
[----:B------:R-:W-:Y:S02]  /*244f0*/  SHF.R.S32.HI R3, RZ, 0x1f, R2 ;  /* 0x0000001fff037819 */ /* 0x000fe40000011402 */
[----:B------:R-:W-:Y:S02]  /*24500*/  IMAD.IADD R7, R8, 0x1, R7 ;  /* 0x0000000108077824 */ /* 0x000fe400078e0207 */
[----:B------:R-:W-:Y:S02]  /*24510*/  LEA.HI R10, R3, R2, RZ, 0x6 ;  /* 0x00000002030a7211 */ /* 0x000fe400078f30ff */
[----:B------:R-:W3:Y:S02]  /*24520*/  LDC.64 R2, c[0x0][0x9e0] ;  /* 0x00027800ff027b82 */ /* 0x000ee40000000a00 */
[----:B------:R-:W-:Y:S02]  /*24530*/  SHF.R.S32.HI R10, RZ, 0x6, R10 ;  /* 0x00000006ff0a7819 */ /* 0x000fe4000001140a */
[----:B---3--:R-:W-:Y:S01]  /*24540*/  ISETP.GE.AND P3, PT, R3, 0x1, PT ;  /* 0x000000010300780c */ /* 0x008fe20003f66270 */
[----:B------:R-:W-:-:S12]  /*24550*/  IMAD.IADD R2, R7, 0x1, R2 ;  /* 0x0000000107027824 */ /* 0x000fd800078e0202 */
[----:B--2---:R-:W-:Y:S05]  /*24560*/  @!P3 BRA `(.L_x_1874) ;  /* 0x000000000048b947 */ /* 0x004fea0003800000 */
[C---:B------:R-:W-:Y:S01]  /*24570*/  ISETP.GT.AND P0, PT, R7.reuse, RZ, PT ;  /* 0x000000ff0700720c */ /* 0x040fe20003f04270 */
[----:B------:R-:W-:Y:S01]  /*24580*/  BSSY B0, `(.L_x_1875) ;  /* 0x000000e000007945 */ /* 0x000fe20003800000 */
[----:B0-----:R-:W-:-:S11]  /*24590*/  VIADD R11, R7, 0xffffffff ;  /* 0xffffffff070b7836 */ /* 0x001fd60000000000 */
        /* <DEDUP_REMOVED lines=8> */
.L_x_1876:
[----:B------:R-:W-:-:S13]  /*24620*/  ISETP.NE.AND P0, PT, R3, 0x1, PT ;  /* 0x000000010300780c */ /* 0x000fda0003f05270 */
[----:B------:R-:W0:Y:S02]  /*24630*/  @P0 LDC.64 R4, c[0x0][0x9e8] ;  /* 0x00027a00ff040b82 */ /* 0x000e240000000a00 */
[----:B0-----:R-:W-:-:S05]  /*24640*/  @P0 IMAD.HI.U32 R4, R11, R4, RZ ;  /* 0x000000040b040227 */ /* 0x001fca00078e00ff */
[----:B------:R-:W-:-:S07]  /*24650*/  @P0 SHF.R.U32.HI R11, RZ, R5, R4 ;  /* 0x00000005ff0b0219 */ /* 0x000fce0000011604 */
.L_x_1877:
[----:B------:R-:W-:Y:S05]  /*24660*/  BSYNC B0 ;  /* 0x0000000000007941 */ /* 0x000fea0003800000 */
.L_x_1875:
[----:B------:R-:W-:-:S05]  /*24670*/  IMAD R11, R11, R3, R3 ;  /* 0x000000030b0b7224 */ /* 0x000fca00078e0203 */
[----:B------:R-:W-:-:S07]  /*24680*/  VIMNMX R2, R2, R11, PT ;  /* 0x0000000b02027248 */ /* 0x000fce0003fe0100 */
.L_x_1874:
[----:B------:R-:W2:Y:S01]  /*24690*/  @P2 LDC R7, c[0x0][0x44c] ;  /* 0x00011300ff072b82 */ /* 0x000ea20000000800 */
[----:B------:R-:W-:Y:S01]  /*246a0*/  IMAD.MOV.U32 R4, RZ, RZ, R28 ;  /* 0x000000ffff047224 */ /* 0x000fe200078e001c */
[----:B------:R-:W-:-:S06]  /*246b0*/  ULDC UR4, c[0x0][0x9dc] ;  /* 0x0002770000047ab9 */ /* 0x000fcc0000000800 */
[----:B------:R-:W3:Y:S01]  /*246c0*/  @P2 LDC R5, c[0x0][0x450] ;  /* 0x00011400ff052b82 */ /* 0x000ee20000000800 */
[----:B--2---:R-:W-:-:S05]  /*246d0*/  @P2 IMAD.HI.U32 R7, R28, R7, RZ ;  /* 0x000000071c072227 */ /* 0x004fca00078e00ff */
[----:B---3--:R-:W-:Y:S01]  /*246e0*/  @P2 SHF.R.U32.HI R4, RZ, R5, R7 ;  /* 0x00000005ff042219 */ /* 0x008fe20000011607 */
[----:B------:R-:W-:-:S04]  /*246f0*/  IMAD.IADD R7, R12, 0x1, -R31 ;  /* 0x000000010c077824 */ /* 0x000fc800078e0a1f */
[----:B------:R-:W-:-:S04]  /*24700*/  IMAD.IADD R12, R7, 0x1, R4 ;  /* 0x00000001070c7824 */ /* 0x000fc800078e0204 */
[----:B0-----:R-:W-:Y:S01]  /*24710*/  VIADD R11, R12, -UR4 ;  /* 0x800000040c0b7c36 */ /* 0x001fe20008000000 */
        /* <DEDUP_REMOVED lines=11> */
.L_x_1880:
[----:B------:R-:W-:-:S13]  /*247d0*/  ISETP.NE.AND P0, PT, R3, 0x1, PT ;  /* 0x000000010300780c */ /* 0x000fda0003f05270 */
[----:B------:R-:W0:Y:S02]  /*247e0*/  @P0 LDC.64 R4, c[0x0][0x9e8] ;  /* 0x00027a00ff040b82 */ /* 0x000e240000000a00 */
[----:B0-----:R-:W-:-:S05]  /*247f0*/  @P0 IMAD.HI.U32 R4, R12, R4, RZ ;  /* 0x000000040c040227 */ /* 0x001fca00078e00ff */
[----:B------:R-:W-:-:S07]  /*24800*/  @P0 SHF.R.U32.HI R12, RZ, R5, R4 ;  /* 0x00000005ff0c0219 */ /* 0x000fce0000011604 */
.L_x_1881:
[----:B------:R-:W-:Y:S05]  /*24810*/  BSYNC B0 ;  /* 0x0000000000007941 */ /* 0x000fea0003800000 */
.L_x_1879:
[----:B------:R-:W-:-:S05]  /*24820*/  IMAD R12, R12, R3, RZ ;  /* 0x000000030c0c7224 */ /* 0x000fca00078e02ff */
[----:B------:R-:W-:-:S07]  /*24830*/  VIMNMX R11, R11, R12, !PT ;  /* 0x0000000c0b0b7248 */ /* 0x000fce0007fe0100 */
.L_x_1878:
[----:B------:R-:W-:Y:S01]  /*24840*/  VIADD R2, R2, 0x3f ;  /* 0x0000003f02027836 */ /* 0x000fe20000000000 */
[----:B------:R-:W-:Y:S01]  /*24850*/  SHF.R.S32.HI R4, RZ, 0x1f, R11 ;  /* 0x0000001fff047819 */ /* 0x000fe2000001140b */
[----:B------:R-:W-:Y:S03]  /*24860*/  BSSY B0, `(.L_x_1882) ;  /* 0x0000196000007945 */ /* 0x000fe60003800000 */
[----:B------:R-:W-:Y:S02]  /*24870*/  SHF.R.S32.HI R3, RZ, 0x1f, R2 ;  /* 0x0000001fff037819 */ /* 0x000fe40000011402 */
[----:B------:R-:W-:Y:S02]  /*24880*/  LEA.HI R4, R4, R11, RZ, 0x6 ;  /* 0x0000000b04047211 */ /* 0x000fe400078f30ff */
[----:B------:R-:W-:Y:S02]  /*24890*/  LEA.HI R2, R3, R2, RZ, 0x6 ;  /* 0x0000000203027211 */ /* 0x000fe400078f30ff */
[----:B------:R-:W-:-:S02]  /*248a0*/  SHF.R.S32.HI R4, RZ, 0x6, R4 ;  /* 0x00000006ff047819 */ /* 0x000fc40000011404 */
[----:B------:R-:W-:Y:S02]  /*248b0*/  SHF.R.S32.HI R3, RZ, 0x6, R2 ;  /* 0x00000006ff037819 */ /* 0x000fe40000011402 */
[----:B------:R-:W-:Y:S02]  /*248c0*/  VIMNMX R2, RZ, R4, !PT ;  /* 0x00000004ff027248 */ /* 0x000fe40007fe0100 */
[----:B------:R-:W-:-:S03]  /*248d0*/  VIMNMX R4, R10, R3, PT ;  /* 0x000000030a047248 */ /* 0x000fc60003fe0100 */
[--C-:B------:R-:W-:Y:S02]  /*248e0*/  IMAD R2, R2, 0x40, -R9.reuse ;  /* 0x0000004002027824 */ /* 0x100fe400078e0a09 */
[----:B------:R-:W-:-:S03]  /*248f0*/  IMAD R9, R4, 0x40, -R9 ;  /* 0x0000004004097824 */ /* 0x000fc600078e0a09 */
[----:B------:R-:W-:Y:S02]  /*24900*/  VIMNMX R2, RZ, R2, !PT ;  /* 0x00000002ff027248 */ /* 0x000fe40007fe0100 */
[----:B------:R-:W-:Y:S02]  /*24910*/  VIMNMX R9, R9, R6, PT ;  /* 0x0000000609097248 */ /* 0x000fe40003fe0100 */
[----:B------:R-:W-:Y:S02]  /*24920*/  SHF.R.U32.HI R5, RZ, 0x6, R2 ;  /* 0x00000006ff057819 */ /* 0x000fe40000011602 */
[----:B------:R-:W-:-:S13]  /*24930*/  ISETP.GT.AND P0, PT, R9, R2, PT ;  /* 0x000000020900720c */ /* 0x000fda0003f04270 */
[----:B------:R-:W-:-:S05]  /*24940*/  @P0 VIADD R3, R9, 0x3f ;  /* 0x0000003f09030836 */ /* 0x000fca0000000000 */
[----:B------:R-:W-:-:S04]  /*24950*/  @P0 SHF.R.S32.HI R2, RZ, 0x1f, R3 ;  /* 0x0000001fff020819 */ /* 0x000fc80000011403 */
[----:B------:R-:W-:Y:S01]  /*24960*/  @P0 LEA.HI R3, R2, R3, RZ, 0x6 ;  /* 0x0000000302030211 */ /* 0x000fe200078f30ff */
[----:B------:R-:W-:-:S03]  /*24970*/  IMAD.MOV.U32 R2, RZ, RZ, R5 ;  /* 0x000000ffff027224 */ /* 0x000fc600078e0005 */
[----:B------:R-:W-:Y:S02]  /*24980*/  @P0 SHF.R.S32.HI R2, RZ, 0x6, R3 ;  /* 0x00000006ff020819 */ /* 0x000fe40000011403 */
        /* <DEDUP_REMOVED lines=9> */
[----:B------:R0:W2:Y:S02]  /*24a20*/  SHFL.IDX PT, R14, R3, RZ, 0x1f ;  /* 0x00001fff030e7589 */ /* 0x0000a400000e0000 */
.L_x_2085:
[----:B--2---:R-:W-:Y:S02]  /*24a30*/  ISETP.NE.AND P0, PT, R14, RZ, PT ;  /* 0x000000ff0e00720c */ /* 0x004fe40003f05270 */
[----:B------:R-:W-:-:S11]  /*24a40*/  PLOP3.LUT P6, PT, PT, PT, PT, 0x8, 0x0 ;  /* 0x000000000000781c */ /* 0x000fd60003fce170 */
[----:B------:R-:W-:Y:S05]  /*24a50*/  @P0 BRA `(.L_x_1885) ;  /* 0x00000000000c0947 */ /* 0x000fea0003800000 */
[----:B------:R-:W-:-:S03]  /*24a60*/  UMOV UR4, 0xffffffff ;  /* 0xffffffff00047882 */ /* 0x000fc60000000000 */
[----:B------:R-:W-:Y:S05]  /*24a70*/  BRA.DIV UR4, `(.L_x_1886) ;  /* 0x0000007e04187947 */ /* 0x000fea000b800000 */
[----:B------:R-:W-:-:S13]  /*24a80*/  ELECT P6, URZ, PT ;  /* 0x00000000003f782f */ /* 0x000fda00038c0000 */
.L_x_1885:
        /* <DEDUP_REMOVED lines=9> */
.L_x_2088:
[----:B------:R-:W-:Y:S05]  /*24b20*/  BSYNC B1 ;  /* 0x0000000000017941 */ /* 0x000fea0003800000 */
.L_x_1887:
[----:B------:R-:W-:Y:S04]  /*24b30*/  BSSY B1, `(.L_x_1889) ;  /* 0x00000ac000017945 */ /* 0x000fe80003800000 */
[----:B------:R-:W-:Y:S05]  /*24b40*/  @!P6 BRA `(.L_x_1890) ;  /* 0x0000000800a8e947 */ /* 0x000fea0003800000 */
[----:B------:R-:W-:Y:S01]  /*24b50*/  IMAD R13, R27, 0x8, R23 ;  /* 0x000000081b0d7824 */ /* 0x000fe200078e0217 */
[----:B------:R-:W-:Y:S01]  /*24b60*/  SHF.L.U32 R12, R30, 0x1f, RZ ;  /* 0x0000001f1e0c7819 */ /* 0x000fe200000006ff */
[----:B------:R-:W2:Y:S01]  /*24b70*/  S2R R3, SR_TID.X ;  /* 0x0000000000037919 */ /* 0x000ea20000002100 */
[----:B------:R-:W-:Y:S02]  /*24b80*/  BSSY B2, `(.L_x_1891) ;  /* 0x0000005000027945 */ /* 0x000fe40003800000 */
[----:B------:R-:W3:Y:S01]  /*24b90*/  SYNCS.PHASECHK.TRANS64.TRYWAIT P0, [R13+URZ+0x308a0], R12 ;  /* 0x0308a00c0d0075a7 */ /* 0x000ee2000800017f */
[----:B--2---:R-:W-:-:S04]  /*24ba0*/  LOP3.LUT R3, R3, 0x7f, RZ, 0xc0, !PT ;  /* 0x0000007f03037812 */ /* 0x004fc800078ec0ff */
[----:B------:R-:W-:Y:S01]  /*24bb0*/  ISETP.NE.AND P1, PT, R3, RZ, PT ;  /* 0x000000ff0300720c */ /* 0x000fe20003f25270 */
[----:B---3--:R-:W-:-:S12]  /*24bc0*/  @!P0 BRA `(.L_x_1892) ;  /* 0x0000007800f88947 */ /* 0x008fd80003800000 */
.L_x_2089:
[----:B------:R-:W-:Y:S05]  /*24bd0*/  BSYNC B2 ;  /* 0x0000000000027941 */ /* 0x000fea0003800000 */
.L_x_1891:
[----:B------:R-:W-:Y:S04]  /*24be0*/  BSSY B2, `(.L_x_1893) ;  /* 0x0000009000027945 */ /* 0x000fe80003800000 */
[----:B------:R-:W-:Y:S05]  /*24bf0*/  @P1 BRA `(.L_x_1894) ;  /* 0x00000000001c1947 */ /* 0x000fea0003800000 */
[----:B0-----:R-:W0:Y:S01]  /*24c00*/  S2R R6, SR_TID.X ;  /* 0x0000000000067919 */ /* 0x001e220000002100 */
[----:B------:R-:W-:-:S04]  /*24c10*/  IMAD.MOV.U32 R3, RZ, RZ, 0x8000 ;  /* 0x00008000ff037424 */ /* 0x000fc800078e00ff */
[----:B------:R3:W-:Y:S01]  /*24c20*/  SYNCS.ARRIVE.TRANS64 RZ, [R13+URZ+0x30890], R3 ;  /* 0x030890030dff79a7 */ /* 0x0007e2000800003f */
[----:B0-----:R-:W-:-:S04]  /*24c30*/  LOP3.LUT R6, R6, 0x1f, RZ, 0xc0, !PT ;  /* 0x0000001f06067812 */ /* 0x001fc800078ec0ff */
[----:B------:R-:W-:-:S13]  /*24c40*/  ISETP.NE.AND P0, PT, R6, RZ, PT ;  /* 0x000000ff0600720c */ /* 0x000fda0003f05270 */
[----:B---3--:R-:W-:Y:S05]  /*24c50*/  @!P0 BRA `(.L_x_1894) ;  /* 0x0000000000048947 */ /* 0x008fea0003800000 */
[----:B------:R-:W-:Y:S01]  /*24c60*/  BPT.TRAP 0x1 ;  /* 0x000000040000795c */ /* 0x000fe20000300000 */
.L_x_1894:
[----:B------:R-:W-:Y:S05]  /*24c70*/  BSYNC B2 ;  /* 0x0000000000027941 */ /* 0x000fea0003800000 */
.L_x_1893:
[----:B------:R-:W-:Y:S01]  /*24c80*/  IMAD.MOV.U32 R17, RZ, RZ, RZ ;  /* 0x000000ffff117224 */ /* 0x000fe200078e00ff */
[----:B------:R-:W-:Y:S01]  /*24c90*/  UIADD3 UR4, UP0, UR36, 0x570, URZ ;  /* 0x0000057024047890 */ /* 0x000fe2000ff1e03f */
[----:B------:R-:W-:Y:S01]  /*24ca0*/  IMAD R11, R2, 0x40, R0 ;  /* 0x00000040020b7824 */ /* 0x000fe200078e0200 */
[----:B------:R-:W-:Y:S01]  /*24cb0*/  PLOP3.LUT P0, PT, PT, PT, PT, 0x80, 0x0 ;  /* 0x000000000000781c */ /* 0x000fe20003f0f070 */
[----:B------:R-:W-:Y:S01]  /*24cc0*/  IMAD R9, R27, 0x8000, R23 ;  /* 0x000080001b097824 */ /* 0x000fe200078e0217 */
[----:B------:R-:W-:Y:S01]  /*24cd0*/  R2UR UR10, R17 ;  /* 0x00000000110a72ca */ /* 0x000fe200000e0000 */
[----:B------:R-:W-:Y:S01]  /*24ce0*/  VIADD R11, R11, 0xffffffc0 ;  /* 0xffffffc00b0b7836 */ /* 0x000fe20000000000 */
[----:B------:R-:W-:Y:S01]  /*24cf0*/  UIADD3.X UR5, URZ, UR37, URZ, UP0, !UPT ;  /* 0x000000253f057290 */ /* 0x000fe200087fe43f */
[----:B0-----:R-:W-:Y:S01]  /*24d00*/  IMAD.SHL.U32 R6, R27, 0x4000, RZ ;  /* 0x000040001b067824 */ /* 0x001fe200078e00ff */
[----:B------:R-:W-:Y:S01]  /*24d10*/  UMOV UR6, 0x0 ;  /* 0x0000000000067882 */ /* 0x000fe20000000000 */
[----:B------:R-:W-:Y:S01]  /*24d20*/  VIADD R3, R13, 0x30890 ;  /* 0x000308900d037836 */ /* 0x000fe20000000000 */
[----:B------:R-:W-:Y:S01]  /*24d30*/  UMOV UR7, 0x12f00000 ;  /* 0x12f0000000077882 */ /* 0x000fe20000000000 */
[----:B------:R-:W-:-:S08]  /*24d40*/  VIADD R14, R9, 0x20400 ;  /* 0x00020400090e7836 */ /* 0x000fd00000000000 */
.L_x_1895:
        /* <DEDUP_REMOVED lines=16> */
.L_x_1896:
        /* <DEDUP_REMOVED lines=16> */
.L_x_1897:
        /* <DEDUP_REMOVED lines=16> */
.L_x_1898:
        /* <DEDUP_REMOVED lines=13> */
.L_x_2090:
[----:B------:R-:W-:Y:S05]  /*25120*/  BSYNC B2 ;  /* 0x0000000000027941 */ /* 0x000fea0003800000 */
.L_x_1899:
[----:B------:R-:W-:Y:S01]  /*25130*/  BSSY B2, `(.L_x_1901) ;  /* 0x000000b000027945 */ /* 0x000fe20003800000 */
[----:B------:R-:W-:Y:S02]  /*25140*/  IMAD.MOV.U32 R14, RZ, RZ, 0x0 ;  /* 0x00000000ff0e7424 */ /* 0x000fe400078e00ff */
[----:B------:R-:W-:Y:S01]  /*25150*/  IMAD.MOV.U32 R15, RZ, RZ, 0x12f00000 ;  /* 0x12f00000ff0f7424 */ /* 0x000fe200078e00ff */
[----:B------:R-:W-:Y:S06]  /*25160*/  @P1 BRA `(.L_x_1902) ;  /* 0x00000000001c1947 */ /* 0x000fec0003800000 */
[----:B------:R-:W3:Y:S01]  /*25170*/  S2R R9, SR_TID.X ;  /* 0x0000000000097919 */ /* 0x000ee20000002100 */
[----:B------:R-:W-:-:S04]  /*25180*/  IMAD.MOV.U32 R3, RZ, RZ, 0x8000 ;  /* 0x00008000ff037424 */ /* 0x000fc800078e00ff */
[----:B------:R4:W-:Y:S01]  /*25190*/  SYNCS.ARRIVE.TRANS64 RZ, [R13+URZ+0x308b0], R3 ;  /* 0x0308b0030dff79a7 */ /* 0x0009e2000800003f */
[----:B---3--:R-:W-:-:S04]  /*251a0*/  LOP3.LUT R9, R9, 0x1f, RZ, 0xc0, !PT ;  /* 0x0000001f09097812 */ /* 0x008fc800078ec0ff */
[----:B------:R-:W-:-:S13]  /*251b0*/  ISETP.NE.AND P0, PT, R9, RZ, PT ;  /* 0x000000ff0900720c */ /* 0x000fda0003f05270 */
[----:B----4-:R-:W-:Y:S05]  /*251c0*/  @!P0 BRA `(.L_x_1902) ;  /* 0x0000000000048947 */ /* 0x010fea0003800000 */
[----:B------:R-:W-:Y:S01]  /*251d0*/  BPT.TRAP 0x1 ;  /* 0x000000040000795c */ /* 0x000fe20000300000 */
.L_x_1902:
[----:B------:R-:W-:Y:S05]  /*251e0*/  BSYNC B2 ;  /* 0x0000000000027941 */ /* 0x000fea0003800000 */
.L_x_1901:
[----:B------:R-:W-:Y:S01]  /*251f0*/  R2UR UR10, R17 ;  /* 0x00000000110a72ca */ /* 0x000fe200000e0000 */
[----:B------:R-:W-:Y:S01]  /*25200*/  IMAD R6, R6, 0x2, R23 ;  /* 0x0000000206067824 */ /* 0x000fe200078e0217 */
[----:B------:R-:W-:Y:S01]  /*25210*/  R2UR UR6, R14 ;  /* 0x000000000e0672ca */ /* 0x000fe200000e0000 */
[----:B------:R-:W-:Y:S01]  /*25220*/  UIADD3 UR4, UP0, UR36, 0x670, URZ ;  /* 0x0000067024047890 */ /* 0x000fe2000ff1e03f */
[----:B------:R-:W-:Y:S01]  /*25230*/  R2UR UR7, R15 ;  /* 0x000000000f0772ca */ /* 0x000fe200000e0000 */
[----:B0-2---:R-:W-:Y:S01]  /*25240*/  VIADD R13, R13, 0x308b0 ;  /* 0x000308b00d0d7836 */ /* 0x005fe20000000000 */
[----:B------:R-:W-:Y:S01]  /*25250*/  PLOP3.LUT P0, PT, PT, PT, PT, 0x80, 0x0 ;  /* 0x000000000000781c */ /* 0x000fe20003f0f070 */
[----:B------:R-:W-:Y:S01]  /*25260*/  VIADD R3, R6, 0x400 ;  /* 0x0000040006037836 */ /* 0x000fe20000000000 */
[----:B------:R-:W-:-:S12]  /*25270*/  UIADD3.X UR5, URZ, UR37, URZ, UP0, !UPT ;  /* 0x000000253f057290 */ /* 0x000fd800087fe43f */
.L_x_1903:
        /* <DEDUP_REMOVED lines=15> */
.L_x_1904:
        /* <DEDUP_REMOVED lines=15> */
.L_x_1905:
        /* <DEDUP_REMOVED lines=15> */
.L_x_1906:
        /* <DEDUP_REMOVED lines=9> */
[----:B--2---:R-:W-:Y:S05]  /*255e0*/  @P0 BRA.U.ANY `(.L_x_1906) ;  /* 0xfffffffd00d80947 */ /* 0x004fea000393ffff */
.L_x_1890:
[----:B------:R-:W-:Y:S05]  /*255f0*/  BSYNC B1 ;  /* 0x0000000000017941 */ /* 0x000fea0003800000 */
.L_x_1889:
        /* <DEDUP_REMOVED lines=9> */
.L_x_1925:
[----:B------:R-:W-:Y:S05]  /*25690*/  YIELD ;  /* 0x0000000000007946 */ /* 0x000fea0003800000 */
[----:B------:R-:W-:Y:S04]  /*256a0*/  BSSY B1, `(.L_x_1907) ;  /* 0x00000a9000017945 */ /* 0x000fe80003800000 */
[----:B------:R-:W-:Y:S05]  /*256b0*/  @!P6 BRA `(.L_x_1908) ;  /* 0x00000008009ce947 */ /* 0x000fea0003800000 */
[----:B0-----:R-:W-:Y:S01]  /*256c0*/  IMAD R6, R27, 0x8, R23 ;  /* 0x000000081b067824 */ /* 0x001fe200078e0217 */
[----:B------:R-:W-:Y:S01]  /*256d0*/  SHF.L.U32 R3, R30, 0x1f, RZ ;  /* 0x0000001f1e037819 */ /* 0x000fe200000006ff */
[----:B------:R-:W0:Y:S01]  /*256e0*/  S2R R2, SR_TID.X ;  /* 0x0000000000027919 */ /* 0x000e220000002100 */
[----:B------:R-:W-:Y:S02]  /*256f0*/  BSSY B2, `(.L_x_1909) ;  /* 0x0000005000027945 */ /* 0x000fe40003800000 */
[----:B------:R-:W2:Y:S01]  /*25700*/  SYNCS.PHASECHK.TRANS64.TRYWAIT P1, [R6+URZ+0x308a0], R3 ;  /* 0x0308a003060075a7 */ /* 0x000ea2000802017f */
[----:B0-----:R-:W-:-:S04]  /*25710*/  LOP3.LUT R2, R2, 0x7f, RZ, 0xc0, !PT ;  /* 0x0000007f02027812 */ /* 0x001fc800078ec0ff */
[----:B------:R-:W-:Y:S01]  /*25720*/  ISETP.NE.AND P2, PT, R2, RZ, PT ;  /* 0x000000ff0200720c */ /* 0x000fe20003f45270 */
[----:B--2---:R-:W-:-:S12]  /*25730*/  @!P1 BRA `(.L_x_1910) ;  /* 0x0000007000449947 */ /* 0x004fd80003800000 */
.L_x_2091:
[----:B------:R-:W-:Y:S05]  /*25740*/  BSYNC B2 ;  /* 0x0000000000027941 */ /* 0x000fea0003800000 */
.L_x_1909:
[----:B------:R-:W-:Y:S04]  /*25750*/  BSSY B2, `(.L_x_1911) ;  /* 0x0000009000027945 */ /* 0x000fe80003800000 */
[----:B------:R-:W-:Y:S05]  /*25760*/  @P2 BRA `(.L_x_1912) ;  /* 0x00000000001c2947 */ /* 0x000fea0003800000 */
[----:B------:R-:W2:Y:S01]  /*25770*/  S2R R11, SR_TID.X ;  /* 0x00000000000b7919 */ /* 0x000ea20000002100 */
[----:B------:R-:W-:-:S04]  /*25780*/  IMAD.MOV.U32 R2, RZ, RZ, 0x8000 ;  /* 0x00008000ff027424 */ /* 0x000fc800078e00ff */
[----:B------:R3:W-:Y:S01]  /*25790*/  SYNCS.ARRIVE.TRANS64 RZ, [R6+URZ+0x30890], R2 ;  /* 0x0308900206ff79a7 */ /* 0x0007e2000800003f */
[----:B--2---:R-:W-:-:S04]  /*257a0*/  LOP3.LUT R11, R11, 0x1f, RZ, 0xc0, !PT ;  /* 0x0000001f0b0b7812 */ /* 0x004fc800078ec0ff */
[----:B------:R-:W-:-:S13]  /*257b0*/  ISETP.NE.AND P1, PT, R11, RZ, PT ;  /* 0x000000ff0b00720c */ /* 0x000fda0003f25270 */
[----:B---3--:R-:W-:Y:S05]  /*257c0*/  @!P1 BRA `(.L_x_1912) ;  /* 0x0000000000049947 */ /* 0x008fea0003800000 */
[----:B------:R-:W-:Y:S01]  /*257d0*/  BPT.TRAP 0x1 ;  /* 0x000000040000795c */ /* 0x000fe20000300000 */
.L_x_1912:
[----:B------:R-:W-:Y:S05]  /*257e0*/  BSYNC B2 ;  /* 0x0000000000027941 */ /* 0x000fea0003800000 */
.L_x_1911:
        /* <DEDUP_REMOVED lines=8> */
[----:B------:R-:W-:Y:S01]  /*25870*/  VIADD R13, R11, 0x20400 ;  /* 0x000204000b0d7836 */ /* 0x000fe20000000000 */
[----:B------:R-:W-:Y:S01]  /*25880*/  UMOV UR6, 0x0 ;  /* 0x0000000000067882 */ /* 0x000fe20000000000 */
[----:B------:R-:W-:-:S10]  /*25890*/  UMOV UR7, 0x12f00000 ;  /* 0x12f0000000077882 */ /* 0x000fd40000000000 */
.L_x_1913:
        /* <DEDUP_REMOVED lines=10> */
[----:B------:R-:W-:Y:S01]  /*25940*/  IMAD.MOV.U32 R20, RZ, RZ, 0x40 ;  /* 0x00000040ff147424 */ /* 0x000fe200078e00ff */
[----:B------:R-:W-:Y:S01]  /*25950*/  PLOP3.LUT P1, PT, PT, PT, PT, 0x80, 0x0 ;  /* 0x000000000000781c */ /* 0x000fe20003f2f070 */
[----:B------:R-:W-:Y:S01]  /*25960*/  VIADD R13, R11, 0x22400 ;  /* 0x000224000b0d7836 */ /* 0x000fe20000000000 */
[----:B------:R-:W-:Y:S01]  /*25970*/  UMOV UR6, 0x0 ;  /* 0x0000000000067882 */ /* 0x000fe20000000000 */
[----:B------:R-:W-:Y:S01]  /*25980*/  UMOV UR7, 0x12f00000 ;  /* 0x12f0000000077882 */ /* 0x000fe20000000000 */
[----:B------:R-:W-:-:S15]  /*25990*/  R2UR UR10, R20 ;  /* 0x00000000140a72ca */ /* 0x000fde00000e0000 */
.L_x_1914:
        /* <DEDUP_REMOVED lines=16> */
.L_x_1915:
        /* <DEDUP_REMOVED lines=16> */
.L_x_1916:
        /* <DEDUP_REMOVED lines=10> */
[----:B------:R-:W2:Y:S01]  /*25c40*/  SYNCS.PHASECHK.TRANS64.TRYWAIT P1, [R6+URZ+0x308c0], R3 ;  /* 0x0308c003060075a7 */ /* 0x000ea2000802017f */
[----:B------:R-:W-:Y:S04]  /*25c50*/  BSSY B2, `(.L_x_1917) ;  /* 0x0000002000027945 */ /* 0x000fe80003800000 */
[----:B--2---:R-:W-:Y:S05]  /*25c60*/  @!P1 BRA `(.L_x_1918) ;  /* 0x0000006c000c9947 */ /* 0x004fea0003800000 */
.L_x_2092:
[----:B------:R-:W-:Y:S05]  /*25c70*/  BSYNC B2 ;  /* 0x0000000000027941 */ /* 0x000fea0003800000 */
.L_x_1917:
[----:B------:R-:W-:Y:S01]  /*25c80*/  BSSY B2, `(.L_x_1919) ;  /* 0x000000b000027945 */ /* 0x000fe20003800000 */
[----:B------:R-:W-:Y:S02]  /*25c90*/  IMAD.MOV.U32 R2, RZ, RZ, 0x0 ;  /* 0x00000000ff027424 */ /* 0x000fe400078e00ff */
[----:B0-2---:R-:W-:Y:S01]  /*25ca0*/  IMAD.MOV.U32 R3, RZ, RZ, 0x12f00000 ;  /* 0x12f00000ff037424 */ /* 0x005fe200078e00ff */
[----:B------:R-:W-:Y:S06]  /*25cb0*/  @P2 BRA `(.L_x_1920) ;  /* 0x00000000001c2947 */ /* 0x000fec0003800000 */
[----:B------:R-:W0:Y:S01]  /*25cc0*/  S2R R21, SR_TID.X ;  /* 0x0000000000157919 */ /* 0x000e220000002100 */
[----:B------:R-:W-:-:S04]  /*25cd0*/  IMAD.MOV.U32 R13, RZ, RZ, 0x8000 ;  /* 0x00008000ff0d7424 */ /* 0x000fc800078e00ff */
[----:B------:R2:W-:Y:S01]  /*25ce0*/  SYNCS.ARRIVE.TRANS64 RZ, [R6+URZ+0x308b0], R13 ;  /* 0x0308b00d06ff79a7 */ /* 0x0005e2000800003f */
[----:B0-----:R-:W-:-:S04]  /*25cf0*/  LOP3.LUT R21, R21, 0x1f, RZ, 0xc0, !PT ;  /* 0x0000001f15157812 */ /* 0x001fc800078ec0ff */
[----:B------:R-:W-:-:S13]  /*25d00*/  ISETP.NE.AND P1, PT, R21, RZ, PT ;  /* 0x000000ff1500720c */ /* 0x000fda0003f25270 */
[----:B--2---:R-:W-:Y:S05]  /*25d10*/  @!P1 BRA `(.L_x_1920) ;  /* 0x0000000000049947 */ /* 0x004fea0003800000 */
[----:B------:R-:W-:Y:S01]  /*25d20*/  BPT.TRAP 0x1 ;  /* 0x000000040000795c */ /* 0x000fe20000300000 */
.L_x_1920:
[----:B------:R-:W-:Y:S05]  /*25d30*/  BSYNC B2 ;  /* 0x0000000000027941 */ /* 0x000fea0003800000 */
.L_x_1919:
[----:B------:R-:W-:Y:S01]  /*25d40*/  R2UR UR10, R14 ;  /* 0x000000000e0a72ca */ /* 0x000fe200000e0000 */
[----:B------:R-:W-:Y:S01]  /*25d50*/  UIADD3 UR4, UP0, UR36, 0x670, URZ ;  /* 0x0000067024047890 */ /* 0x000fe2000ff1e03f */
[----:B------:R-:W-:Y:S01]  /*25d60*/  R2UR UR6, R2 ;  /* 0x00000000020672ca */ /* 0x000fe200000e0000 */
[----:B------:R-:W-:Y:S01]  /*25d70*/  VIADD R6, R6, 0x308b0 ;  /* 0x000308b006067836 */ /* 0x000fe20000000000 */
[----:B------:R-:W-:Y:S01]  /*25d80*/  R2UR UR7, R3 ;  /* 0x00000000030772ca */ /* 0x000fe200000e0000 */
[----:B------:R-:W-:Y:S01]  /*25d90*/  VIADD R13, R11, 0x400 ;  /* 0x000004000b0d7836 */ /* 0x000fe20000000000 */
[----:B------:R-:W-:Y:S01]  /*25da0*/  PLOP3.LUT P1, PT, PT, PT, PT, 0x80, 0x0 ;  /* 0x000000000000781c */ /* 0x000fe20003f2f070 */
[----:B------:R-:W-:-:S12]  /*25db0*/  UIADD3.X UR5, URZ, UR37, URZ, UP0, !UPT ;  /* 0x000000253f057290 */ /* 0x000fd800087fe43f */
.L_x_1921:
        /* <DEDUP_REMOVED lines=15> */
.L_x_1922:
        /* <DEDUP_REMOVED lines=15> */
.L_x_1923:
        /* <DEDUP_REMOVED lines=15> */
.L_x_1924:
        /* <DEDUP_REMOVED lines=10> */
.L_x_1908:
[----:B------:R-:W-:Y:S05]  /*26130*/  BSYNC B1 ;  /* 0x0000000000017941 */ /* 0x000fea0003800000 */
.L_x_1907:
[----:B------:R-:W-:Y:S01]  /*26140*/  ISETP.GT.AND P2, PT, R9, R5, PT ;  /* 0x000000050900720c */ /* 0x000fe20003f44270 */
[----:B------:R-:W-:Y:S02]  /*26150*/  VIADD R27, R27, 0x1 ;  /* 0x000000011b1b7836 */ /* 0x000fe40000000000 */
[----:B------:R-:W-:-:S03]  /*26160*/  VIADD R9, R9, 0xffffffff ;  /* 0xffffffff09097836 */ /* 0x000fc60000000000 */
[----:B------:R-:W-:-:S04]  /*26170*/  ISETP.NE.AND P1, PT, R27, 0x2, PT ;  /* 0x000000021b00780c */ /* 0x000fc80003f25270 */
[----:B------:R-:W-:Y:S02]  /*26180*/  SEL R3, RZ, 0x1, P1 ;  /* 0x00000001ff037807 */ /* 0x000fe40000800000 */
[----:B------:R-:W-:Y:S02]  /*26190*/  SEL R27, R27, RZ, P1 ;  /* 0x000000ff1b1b7207 */ /* 0x000fe40000800000 */
[----:B------:R-:W-:Y:S01]  /*261a0*/  LOP3.LUT R30, R30, R3, RZ, 0x3c, !PT ;  /* 0x000000031e1e7212 */ /* 0x000fe200078e3cff */
[----:B------:R-:W-:Y:S06]  /*261b0*/  @P2 BRA `(.L_x_1925) ;  /* 0xfffffff400342947 */ /* 0x000fec000383ffff */
.L_x_1883:
[----:B------:R-:W-:Y:S05]  /*261c0*/  BSYNC B0 ;  /* 0x0000000000007941 */ /* 0x000fea0003800000 */
.L_x_1882:
[----:B------:R-:W2:Y:S01]  /*261d0*/  LDC R0, c[0x0][0x448] ;  /* 0x00011200ff007b82 */ /* 0x000ea20000000800 */
[----:B------:R-:W-:Y:S01]  /*261e0*/  VIADD R5, R28, 0x7f ;  /* 0x0000007f1c057836 */ /* 0x000fe20000000000 */
[----:B------:R-:W-:Y:S06]  /*261f0*/  @!P0 WARPSYNC.ALL ;  /* 0x0000000000008948 */ /* 0x000fec0003800000 */
[----:B------:R-:W-:Y:S01]  /*26200*/  @!P0 BAR.SYNC.DEFER_BLOCKING 0xc, 0x180 ;  /* 0x0306000000008b1d */ /* 0x000fe20000010000 */
[----:B--2---:R-:W-:-:S13]  /*26210*/  ISETP.NE.AND P1, PT, R0, 0x1, PT ;  /* 0x000000010000780c */ /* 0x004fda0003f25270 */
[----:B------:R-:W2:Y:S08]  /*26220*/  @P1 LDC R0, c[0x0][0x44c] ;  /* 0x00011300ff001b82 */ /* 0x000eb00000000800 */
[----:B------:R-:W3:Y:S01]  /*26230*/  @P1 LDC R3, c[0x0][0x450] ;  /* 0x00011400ff031b82 */ /* 0x000ee20000000800 */
[----:B--2---:R-:W-:-:S05]  /*26240*/  @P1 IMAD.HI.U32 R0, R5, R0, RZ ;  /* 0x0000000005001227 */ /* 0x004fca00078e00ff */
[----:B---3--:R-:W-:Y:S02]  /*26250*/  @P1 SHF.R.U32.HI R5, RZ, R3, R0 ;  /* 0x00000003ff051219 */ /* 0x008fe40000011600 */
[----:B------:R-:W2:Y:S03]  /*26260*/  LDC.64 R2, c[0x0][0x9e0] ;  /* 0x00027800ff027b82 */ /* 0x000ea60000000a00 */
[----:B------:R-:W-:Y:S01]  /*26270*/  IMAD.IADD R9, R8, 0x1, R5 ;  /* 0x0000000108097824 */ /* 0x000fe200078e0205 */
[----:B--2---:R-:W-:-:S03]  /*26280*/  ISETP.GE.AND P2, PT, R3, 0x1, PT ;  /* 0x000000010300780c */ /* 0x004fc60003f46270 */
[----:B------:R-:W-:-:S10]  /*26290*/  IMAD.IADD R2, R9, 0x1, R2 ;  /* 0x0000000109027824 */ /* 0x000fd400078e0202 */
[----:B------:R-:W-:Y:S05]  /*262a0*/  @!P2 BRA `(.L_x_1926) ;  /* 0x000000000048a947 */ /* 0x000fea0003800000 */
[C---:B------:R-:W-:Y:S01]  /*262b0*/  ISETP.GT.AND P0, PT, R9.reuse, RZ, PT ;  /* 0x000000ff0900720c */ /* 0x040fe20003f04270 */
[----:B------:R-:W-:Y:S01]  /*262c0*/  BSSY B0, `(.L_x_1927) ;  /* 0x000000e000007945 */ /* 0x000fe20003800000 */
[----:B------:R-:W-:-:S11]  /*262d0*/  VIADD R0, R9, 0xffffffff ;  /* 0xffffffff09007836 */ /* 0x000fd60000000000 */
[----:B------:R-:W-:Y:S05]  /*262e0*/  @P0 BRA `(.L_x_1928) ;  /* 0x00000000001c0947 */ /* 0x000fea0003800000 */
[----:B------:R-:W-:Y:S01]  /*262f0*/  ISETP.NE.AND P0, PT, R3, 0x1, PT ;  /* 0x000000010300780c */ /* 0x000fe20003f05270 */
[----:B------:R-:W-:-:S12]  /*26300*/  IMAD.MOV R9, RZ, RZ, -R9 ;  /* 0x000000ffff097224 */ /* 0x000fd800078e0a09 */
[----:B------:R-:W2:Y:S02]  /*26310*/  @P0 LDC.64 R4, c[0x0][0x9e8] ;  /* 0x00027a00ff040b82 */ /* 0x000ea40000000a00 */
[----:B--2---:R-:W-:-:S05]  /*26320*/  @P0 IMAD.HI.U32 R4, R9, R4, RZ ;  /* 0x0000000409040227 */ /* 0x004fca00078e00ff */
[----:B------:R-:W-:-:S04]  /*26330*/  @P0 SHF.R.U32.HI R9, RZ, R5, R4 ;  /* 0x00000005ff090219 */ /* 0x000fc80000011604 */
[----:B------:R-:W-:Y:S01]  /*26340*/  LOP3.LUT R0, RZ, R9, RZ, 0x33, !PT ;  /* 0x00000009ff007212 */ /* 0x000fe200078e33ff */
[----:B------:R-:W-:Y:S06]  /*26350*/  BRA `(.L_x_1929) ;  /* 0x0000000000107947 */ /* 0x000fec0003800000 */
.L_x_1928:
[----:B------:R-:W-:-:S13]  /*26360*/  ISETP.NE.AND P0, PT, R3, 0x1, PT ;  /* 0x000000010300780c */ /* 0x000fda0003f05270 */
[----:B------:R-:W2:Y:S02]  /*26370*/  @P0 LDC.64 R4, c[0x0][0x9e8] ;  /* 0x00027a00ff040b82 */ /* 0x000ea40000000a00 */
[----:B--2---:R-:W-:-:S05]  /*26380*/  @P0 IMAD.HI.U32 R4, R0, R4, RZ ;  /* 0x0000000400040227 */ /* 0x004fca00078e00ff */
[----:B------:R-:W-:-:S07]  /*26390*/  @P0 SHF.R.U32.HI R0, RZ, R5, R4 ;  /* 0x00000005ff000219 */ /* 0x000fce0000011604 */
.L_x_1929:
[----:B------:R-:W-:Y:S05]  /*263a0*/  BSYNC B0 ;  /* 0x0000000000007941 */ /* 0x000fea0003800000 */
.L_x_1927:
[----:B------:R-:W-:-:S05]  /*263b0*/  IMAD R5, R0, R3, R3 ;  /* 0x0000000300057224 */ /* 0x000fca00078e0203 */
[----:B------:R-:W-:-:S07]  /*263c0*/  VIMNMX R2, R2, R5, PT ;  /* 0x0000000502027248 */ /* 0x000fce0003fe0100 */
.L_x_1926:
[----:B------:R-:W-:Y:S01]  /*263d0*/  VIADD R2, R2, 0x3f ;  /* 0x0000003f02027836 */ /* 0x000fe20000000000 */
[----:B------:R-:W2:Y:S01]  /*263e0*/  @P1 LDC R9, c[0x0][0x44c] ;  /* 0x00011300ff091b82 */ /* 0x000ea20000000800 */
[----:B------:R-:W-:-:S03]  /*263f0*/  ULDC UR4, c[0x0][0x9dc] ;  /* 0x0002770000047ab9 */ /* 0x000fc60000000800 */
[----:B------:R-:W-:-:S04]  /*26400*/  SHF.R.S32.HI R5, RZ, 0x1f, R2 ;  /* 0x0000001fff057819 */ /* 0x000fc80000011402 */
[----:B------:R-:W3:Y:S01]  /*26410*/  @P1 LDC R0, c[0x0][0x450] ;  /* 0x00011400ff001b82 */ /* 0x000ee20000000800 */
[----:B------:R-:W-:Y:S01]  /*26420*/  LEA.HI R5, R5, R2, RZ, 0x6 ;  /* 0x0000000205057211 */ /* 0x000fe200078f30ff */
[----:B------:R-:W-:-:S03]  /*26430*/  IMAD.MOV.U32 R2, RZ, RZ, R28 ;  /* 0x000000ffff027224 */ /* 0x000fc600078e001c */
[----:B------:R-:W-:-:S04]  /*26440*/  SHF.R.S32.HI R5, RZ, 0x6, R5 ;  /* 0x00000006ff057819 */ /* 0x000fc80000011405 */
[----:B------:R-:W-:-:S05]  /*26450*/  VIMNMX R26, R10, R5, PT ;  /* 0x000000050a1a7248 */ /* 0x000fca0003fe0100 */
[----:B------:R4:W-:Y:S01]  /*26460*/  STL [R1+0x30], R26 ;  /* 0x0000301a01007387 */ /* 0x0009e20000100800 */
[----:B--2---:R-:W-:-:S05]  /*26470*/  @P1 IMAD.HI.U32 R9, R28, R9, RZ ;  /* 0x000000091c091227 */ /* 0x004fca00078e00ff */
[----:B---3--:R-:W-:-:S05]  /*26480*/  @P1 SHF.R.U32.HI R2, RZ, R0, R9 ;  /* 0x00000000ff021219 */ /* 0x008fca0000011609 */
[----:B------:R-:W-:-:S04]  /*26490*/  IMAD.IADD R7, R7, 0x1, R2 ;  /* 0x0000000107077824 */ /* 0x000fc800078e0202 */
[----:B------:R-:W-:Y:S01]  /*264a0*/  VIADD R0, R7, -UR4 ;  /* 0x8000000407007c36 */ /* 0x000fe20008000000 */
[----:B----4-:R-:W-:Y:S06]  /*264b0*/  @!P2 BRA `(.L_x_1930) ;  /* 0x000000000044a947 */ /* 0x010fec0003800000 */
[----:B------:R-:W-:Y:S01]  /*264c0*/  ISETP.GT.AND P0, PT, R7, -0x1, PT ;  /* 0xffffffff0700780c */ /* 0x000fe20003f04270 */
[----:B------:R-:W-:-:S12]  /*264d0*/  BSSY B0, `(.L_x_1931) ;  /* 0x000000d000007945 */ /* 0x000fd80003800000 */
[----:B------:R-:W-:Y:S05]  /*264e0*/  @P0 BRA `(.L_x_1932) ;  /* 0x00000000001c0947 */ /* 0x000fea0003800000 */
[----:B------:R-:W-:Y:S02]  /*264f0*/  ISETP.NE.AND P0, PT, R3, 0x1, PT ;  /* 0x000000010300780c */ /* 0x000fe40003f05270 */
[----:B------:R-:W-:-:S11]  /*26500*/  LOP3.LUT R7, RZ, R7, RZ, 0x33, !PT ;  /* 0x00000007ff077212 */ /* 0x000fd600078e33ff */
[----:B------:R-:W2:Y:S02]  /*26510*/  @P0 LDC.64 R4, c[0x0][0x9e8] ;  /* 0x00027a00ff040b82 */ /* 0x000ea40000000a00 */
[----:B--2---:R-:W-:-:S05]  /*26520*/  @P0 IMAD.HI.U32 R4, R7, R4, RZ ;  /* 0x0000000407040227 */ /* 0x004fca00078e00ff */
[----:B------:R-:W-:-:S04]  /*26530*/  @P0 SHF.R.U32.HI R7, RZ, R5, R4 ;  /* 0x00000005ff070219 */ /* 0x000fc80000011604 */
[----:B------:R-:W-:Y:S01]  /*26540*/  LOP3.LUT R7, RZ, R7, RZ, 0x33, !PT ;  /* 0x00000007ff077212 */ /* 0x000fe200078e33ff */
[----:B------:R-:W-:Y:S06]  /*26550*/  BRA `(.L_x_1933) ;  /* 0x0000000000107947 */ /* 0x000fec0003800000 */
.L_x_1932:
[----:B------:R-:W-:-:S13]  /*26560*/  ISETP.NE.AND P0, PT, R3, 0x1, PT ;  /* 0x000000010300780c */ /* 0x000fda0003f05270 */
[----:B------:R-:W2:Y:S02]  /*26570*/  @P0 LDC.64 R4, c[0x0][0x9e8] ;  /* 0x00027a00ff040b82 */ /* 0x000ea40000000a00 */
[----:B--2---:R-:W-:-:S05]  /*26580*/  @P0 IMAD.HI.U32 R4, R7, R4, RZ ;  /* 0x0000000407040227 */ /* 0x004fca00078e00ff */
[----:B------:R-:W-:-:S07]  /*26590*/  @P0 SHF.R.U32.HI R7, RZ, R5, R4 ;  /* 0x00000005ff070219 */ /* 0x000fce0000011604 */
.L_x_1933:
[----:B------:R-:W-:Y:S05]  /*265a0*/  BSYNC B0 ;  /* 0x0000000000007941 */ /* 0x000fea0003800000 */
.L_x_1931:
[----:B------:R-:W-:-:S05]  /*265b0*/  IMAD R3, R7, R3, RZ ;  /* 0x0000000307037224 */ /* 0x000fca00078e02ff */
[----:B------:R-:W-:-:S07]  /*265c0*/  VIMNMX R0, R0, R3, !PT ;  /* 0x0000000300007248 */ /* 0x000fce0007fe0100 */
.L_x_1930:
[----:B------:R-:W-:Y:S01]  /*265d0*/  SHF.R.S32.HI R3, RZ, 0x1f, R0 ;  /* 0x0000001fff037819 */ /* 0x000fe20000011400 */
[----:B------:R-:W-:Y:S03]  /*265e0*/  BSSY B7, `(.L_x_1934) ;  /* 0x000036d000077945 */ /* 0x000fe60003800000 */
[----:B------:R-:W-:-:S04]  /*265f0*/  LEA.HI R3, R3, R0, RZ, 0x6 ;  /* 0x0000000003037211 */ /* 0x000fc800078f30ff */
[----:B------:R-:W-:-:S04]  /*26600*/  SHF.R.S32.HI R3, RZ, 0x6, R3 ;  /* 0x00000006ff037819 */ /* 0x000fc80000011403 */
[----:B------:R-:W-:-:S04]  /*26610*/  VIMNMX R2, RZ, R3, !PT ;  /* 0x00000003ff027248 */ /* 0x000fc80007fe0100 */
[----:B------:R-:W-:Y:S01]  /*26620*/  ISETP.GT.AND P0, PT, R26, R2, PT ;  /* 0x000000021a00720c */ /* 0x000fe20003f04270 */
[----:B------:R2:W-:-:S12]  /*26630*/  STL [R1+0x14], R2 ;  /* 0x0000140201007387 */ /* 0x0005d80000100800 */
[----:B--2---:R-:W-:Y:S05]  /*26640*/  @P0 BRA `(.L_x_1935) ;  /* 0x0000000000440947 */ /* 0x004fea0003800000 */
[----:B------:R-:W2:Y:S02]  /*26650*/  S2R R2, SR_TID.X ;  /* 0x0000000000027919 */ /* 0x000ea40000002100 */
[----:B--2---:R-:W-:-:S04]  /*26660*/  LOP3.LUT R2, R2, 0x7f, RZ, 0xc0, !PT ;  /* 0x0000007f02027812 */ /* 0x004fc800078ec0ff */
[----:B------:R-:W-:-:S13]  /*26670*/  ISETP.NE.AND P0, PT, R2, RZ, PT ;  /* 0x000000ff0200720c */ /* 0x000fda0003f05270 */
[----:B------:R-:W-:Y:S05]  /*26680*/  @P0 BRA `(.L_x_1936) ;  /* 0x0000003400880947 */ /* 0x000fea0003800000 */
[----:B------:R-:W2:Y:S01]  /*26690*/  S2R R5, SR_LANEID ;  /* 0x0000000000057919 */ /* 0x000ea20000000000 */
[----:B------:R-:W-:Y:S01]  /*266a0*/  VOTEU.ANY UR4, UPT, PT ;  /* 0x0000000000047886 */ /* 0x000fe200038e0100 */
[----:B------:R-:W3:Y:S01]  /*266b0*/  LDC.64 R2, c[0x0][0xc60] ;  /* 0x00031800ff027b82 */ /* 0x000ee20000000a00 */
[----:B------:R-:W2:Y:S02]  /*266c0*/  FLO.U32 R0, UR4 ;  /* 0x0000000400007d00 */ /* 0x000ea400080e0000 */
[----:B--2---:R-:W-:-:S06]  /*266d0*/  ISETP.EQ.U32.AND P0, PT, R0, R5, PT ;  /* 0x000000050000720c */ /* 0x004fcc0003f02070 */
[----:B------:R-:W3:Y:S07]  /*266e0*/  POPC R5, UR4 ;  /* 0x0000000400057d09 */ /* 0x000eee0008000000 */
[----:B---3--:R-:W2:Y:S01]  /*266f0*/  @P0 ATOMG.E.ADD.STRONG.GPU PT, R3, desc[UR60][R2.64], R5 ;  /* 0x00000005020309a8 */ /* 0x008ea200081ee1fc */
[----:B------:R-:W3:Y:S02]  /*26700*/  S2R R4, SR_LTMASK ;  /* 0x0000000000047919 */ /* 0x000ee40000003900 */
[----:B---3--:R-:W-:-:S04]  /*26710*/  LOP3.LUT R4, R4, UR4, RZ, 0xc0, !PT ;  /* 0x0000000404047c12 */ /* 0x008fc8000f8ec0ff */
[----:B------:R-:W3:Y:S01]  /*26720*/  POPC R7, R4 ;  /* 0x0000000400077309 */ /* 0x000ee20000000000 */
[----:B--2---:R-:W3:Y:S02]  /*26730*/  SHFL.IDX PT, R0, R3, R0, 0x1f ;  /* 0x00001f0003007589 */ /* 0x004ee400000e0000 */
[----:B---3--:R-:W-:Y:S01]  /*26740*/  IADD3 R16, R0, UR38, R7 ;  /* 0x0000002600107c10 */ /* 0x008fe2000fffe007 */
[----:B------:R-:W-:Y:S06]  /*26750*/  BRA `(.L_x_1936) ;  /* 0x0000003400547947 */ /* 0x000fec0003800000 */
.L_x_1935:
        /* <DEDUP_REMOVED lines=8> */
[----:B------:R-:W-:Y:S02]  /*267e0*/  IMAD.U32 R4, RZ, RZ, UR6 ;  /* 0x00000006ff047e24 */ /* 0x000fe4000f8e00ff */
[----:B------:R-:W2:Y:S01]  /*267f0*/  LDC.64 R2, c[0x4][R2] ;  /* 0x0100000002027b82 */ /* 0x000ea20000000a00 */
[----:B------:R-:W-:Y:S02]  /*26800*/  IMAD.U32 R5, RZ, RZ, UR7 ;  /* 0x00000007ff057e24 */ /* 0x000fe4000f8e00ff */
[----:B0-----:R-:W-:Y:S02]  /*26810*/  IMAD.U32 R6, RZ, RZ, UR8 ;  /* 0x00000008ff067e24 */ /* 0x001fe4000f8e00ff */
[----:B------:R-:W-:-:S02]  /*26820*/  IMAD.U32 R7, RZ, RZ, UR9 ;  /* 0x00000009ff077e24 */ /* 0x000fc4000f8e00ff */
[----:B------:R-:W-:Y:S02]  /*26830*/  IMAD.U32 R10, RZ, RZ, UR4 ;  /* 0x00000004ff0a7e24 */ /* 0x000fe4000f8e00ff */
[----:B------:R-:W-:Y:S02]  /*26840*/  IMAD.U32 R11, RZ, RZ, UR5 ;  /* 0x00000005ff0b7e24 */ /* 0x000fe4000f8e00ff */
[----:B------:R-:W-:Y:S02]  /*26850*/  IMAD.MOV.U32 R8, RZ, RZ, 0x70 ;  /* 0x00000070ff087424 */ /* 0x000fe400078e00ff */
[----:B------:R-:W-:Y:S02]  /*26860*/  IMAD.MOV.U32 R12, RZ, RZ, 0x1 ;  /* 0x00000001ff0c7424 */ /* 0x000fe400078e00ff */
[----:B------:R-:W-:-:S07]  /*26870*/  IMAD.MOV.U32 R13, RZ, RZ, RZ ;  /* 0x000000ffff0d7224 */ /* 0x000fce00078e00ff */
[----:B------:R-:W-:-:S07]  /*26880*/  LEPC R20, `(.L_x_1938) ;  /* 0x000000001014794e */ /* 0x000fce0000000000 */
[----:B-12---:R-:W-:Y:S05]  /*26890*/  CALL.ABS.NOINC R2 ;  /* 0x0000000002007343 */ /* 0x006fea0003c00000 */
.L_x_1938:
[----:B------:R-:W-:Y:S05]  /*268a0*/  BSYNC B6 ;  /* 0x0000000000067941 */ /* 0x000fea0003800000 */
.L_x_1937:
        /* <DEDUP_REMOVED lines=8> */
[----:B------:R2:W3:Y:S01]  /*26930*/  LDC.64 R2, c[0x4][R17] ;  /* 0x0100000011027b82 */ /* 0x0004e20000000a00 */
[----:B------:R-:W-:Y:S02]  /*26940*/  IMAD.U32 R4, RZ, RZ, UR6 ;  /* 0x00000006ff047e24 */ /* 0x000fe4000f8e00ff */
[----:B------:R-:W-:Y:S02]  /*26950*/  IMAD.U32 R5, RZ, RZ, UR7 ;  /* 0x00000007ff057e24 */ /* 0x000fe4000f8e00ff */
[----:B0-----:R-:W-:Y:S02]  /*26960*/  IMAD.U32 R6, RZ, RZ, UR8 ;  /* 0x00000008ff067e24 */ /* 0x001fe4000f8e00ff */
[----:B------:R-:W-:-:S02]  /*26970*/  IMAD.U32 R7, RZ, RZ, UR9 ;  /* 0x00000009ff077e24 */ /* 0x000fc4000f8e00ff */
[----:B------:R-:W-:Y:S02]  /*26980*/  IMAD.U32 R10, RZ, RZ, UR4 ;  /* 0x00000004ff0a7e24 */ /* 0x000fe4000f8e00ff */
[----:B------:R-:W-:Y:S02]  /*26990*/  IMAD.U32 R11, RZ, RZ, UR5 ;  /* 0x00000005ff0b7e24 */ /* 0x000fe4000f8e00ff */
[----:B------:R-:W-:Y:S02]  /*269a0*/  IMAD.MOV.U32 R8, RZ, RZ, 0x70 ;  /* 0x00000070ff087424 */ /* 0x000fe400078e00ff */
[----:B------:R-:W-:Y:S02]  /*269b0*/  IMAD.MOV.U32 R12, RZ, RZ, 0x1 ;  /* 0x00000001ff0c7424 */ /* 0x000fe400078e00ff */
[----:B--2---:R-:W-:-:S07]  /*269c0*/  IMAD.MOV.U32 R13, RZ, RZ, RZ ;  /* 0x000000ffff0d7224 */ /* 0x004fce00078e00ff */
[----:B------:R-:W-:-:S07]  /*269d0*/  LEPC R20, `(.L_x_1941) ;  /* 0x000000001014794e */ /* 0x000fce0000000000 */
[----:B-1-3--:R-:W-:Y:S05]  /*269e0*/  CALL.ABS.NOINC R2 ;  /* 0x0000000002007343 */ /* 0x00afea0003c00000 */
.L_x_1941:
[----:B------:R0:W1:Y:S01]  /*269f0*/  LDC.64 R2, c[0x4][R17] ;  /* 0x0100000011027b82 */ /* 0x0000620000000a00 */
[----:B------:R-:W-:Y:S01]  /*26a00*/  ULDC.64 UR4, c[0x4][0x138] ;  /* 0x01004e0000047ab9 */ /* 0x000fe20000000a00 */
[----:B------:R-:W-:Y:S01]  /*26a10*/  ULDC.64 UR6, c[0x4][0x140] ;  /* 0x0100500000067ab9 */ /* 0x000fe20000000a00 */
[----:B------:R-:W-:Y:S01]  /*26a20*/  ULDC.64 UR8, c[0x4][0xd0] ;  /* 0x0100340000087ab9 */ /* 0x000fe20000000a00 */
[----:B------:R-:W-:Y:S02]  /*26a30*/  IMAD.U32 R4, RZ, RZ, UR4 ;  /* 0x00000004ff047e24 */ /* 0x000fe4000f8e00ff */
[----:B------:R-:W-:Y:S02]  /*26a40*/  IMAD.U32 R5, RZ, RZ, UR5 ;  /* 0x00000005ff057e24 */ /* 0x000fe4000f8e00ff */
[----:B------:R-:W-:Y:S02]  /*26a50*/  IMAD.U32 R6, RZ, RZ, UR6 ;  /* 0x00000006ff067e24 */ /* 0x000fe4000f8e00ff */
[----:B------:R-:W-:-:S02]  /*26a60*/  IMAD.U32 R7, RZ, RZ, UR7 ;  /* 0x00000007ff077e24 */ /* 0x000fc4000f8e00ff */
[----:B------:R-:W-:Y:S02]  /*26a70*/  IMAD.U32 R10, RZ, RZ, UR8 ;  /* 0x00000008ff0a7e24 */ /* 0x000fe4000f8e00ff */
[----:B------:R-:W-:Y:S02]  /*26a80*/  IMAD.U32 R11, RZ, RZ, UR9 ;  /* 0x00000009ff0b7e24 */ /* 0x000fe4000f8e00ff */
[----:B------:R-:W-:Y:S02]  /*26a90*/  IMAD.MOV.U32 R8, RZ, RZ, 0x70 ;  /* 0x00000070ff087424 */ /* 0x000fe400078e00ff */
[----:B------:R-:W-:Y:S02]  /*26aa0*/  IMAD.MOV.U32 R12, RZ, RZ, 0x1 ;  /* 0x00000001ff0c7424 */ /* 0x000fe400078e00ff */
[----:B0-----:R-:W-:-:S07]  /*26ab0*/  IMAD.MOV.U32 R13, RZ, RZ, RZ ;  /* 0x000000ffff0d7224 */ /* 0x001fce00078e00ff */
[----:B------:R-:W-:-:S07]  /*26ac0*/  LEPC R20, `(.L_x_1940) ;  /* 0x000000001014794e */ /* 0x000fce0000000000 */
[----:B-1----:R-:W-:Y:S05]  /*26ad0*/  CALL.ABS.NOINC R2 ;  /* 0x0000000002007343 */ /* 0x002fea0003c00000 */
.L_x_1940:
[----:B------:R-:W-:Y:S05]  /*26ae0*/  BSYNC B6 ;  /* 0x0000000000067941 */ /* 0x000fea0003800000 */
.L_x_1939:
[----:B------:R-:W-:Y:S01]  /*26af0*/  ULDC.64 UR4, c[0x0][0x9f8] ;  /* 0x00027e0000047ab9 */ /* 0x000fe20000000a00 */
[----:B------:R-:W2:Y:S01]  /*26b00*/  LDL R24, [R1+0xc] ;  /* 0x00000c0001187983 */ /* 0x000ea20000100800 */
[----:B------:R-:W-:-:S03]  /*26b10*/  ISETP.NE.U32.AND P0, PT, RZ, UR4, PT ;  /* 0x00000004ff007c0c */ /* 0x000fc6000bf05070 */
[----:B------:R-:W3:Y:S01]  /*26b20*/  LDL R21, [R1+0x10] ;  /* 0x0000100001157983 */ /* 0x000ee20000100800 */
[----:B------:R-:W-:Y:S01]  /*26b30*/  ISETP.NE.AND.EX P0, PT, RZ, UR5, PT, P0 ;  /* 0x00000005ff007c0c */ /* 0x000fe2000bf05300 */
[----:B------:R-:W-:Y:S01]  /*26b40*/  IMAD.MOV.U32 R33, RZ, RZ, R19 ;  /* 0x000000ffff217224 */ /* 0x000fe200078e0013 */
[----:B------:R-:W4:Y:S01]  /*26b50*/  LDC R7, c[0x0][0x430] ;  /* 0x00010c00ff077b82 */ /* 0x000f220000000800 */
[----:B------:R-:W3:Y:S01]  /*26b60*/  LDL R17, [R1+0x44] ;  /* 0x0000440001117983 */ /* 0x000ee20000100800 */
[----:B------:R-:W0:Y:S01]  /*26b70*/  S2R R20, SR_TID.X ;  /* 0x0000000000147919 */ /* 0x000e220000002100 */
[----:B------:R-:W-:Y:S01]  /*26b80*/  VIADD R8, R26, 0xffffffff ;  /* 0xffffffff1a087836 */ /* 0x000fe20000000000 */
[----:B------:R-:W-:Y:S01]  /*26b90*/  LOP3.LUT R22, R22, 0xfffffffe, RZ, 0xc0, !PT ;  /* 0xfffffffe16167812 */ /* 0x000fe200078ec0ff */
[----:B------:R-:W-:-:S06]  /*26ba0*/  ULDC UR4, c[0x0][0x2f4] ;  /* 0x0000bd0000047ab9 */ /* 0x000fcc0000000800 */
[----:B------:R-:W1:Y:S02]  /*26bb0*/  @P0 LDC.64 R2, c[0x0][0x9f8] ;  /* 0x00027e00ff020b82 */ /* 0x000e640000000a00 */
[----:B-1----:R-:W-:Y:S01]  /*26bc0*/  @P0 IMAD.WIDE R2, R19, 0x4, R2 ;  /* 0x0000000413020825 */ /* 0x002fe200078e0202 */
[----:B0-----:R-:W-:-:S04]  /*26bd0*/  LOP3.LUT R20, R20, 0x7f, RZ, 0xc0, !PT ;  /* 0x0000007f14147812 */ /* 0x001fc800078ec0ff */
[----:B------:R0:W3:Y:S01]  /*26be0*/  @P0 LDG.E R33, desc[UR60][R2.64] ;  /* 0x0000003c02210981 */ /* 0x0000e2000c1e1900 */
[----:B------:R-:W-:Y:S02]  /*26bf0*/  SHF.R.U32.HI R32, RZ, 0x3, R20 ;  /* 0x00000003ff207819 */ /* 0x000fe40000011614 */
[----:B------:R-:W1:Y:S01]  /*26c00*/  S2R R20, SR_TID.X ;  /* 0x0000000000147919 */ /* 0x000e620000002100 */
[----:B----4-:R-:W-:-:S13]  /*26c10*/  ISETP.NE.AND P1, PT, R7, 0x1, PT ;  /* 0x000000010700780c */ /* 0x010fda0003f25270 */
[----:B------:R-:W4:Y:S08]  /*26c20*/  @P1 LDC R6, c[0x0][0x434] ;  /* 0x00010d00ff061b82 */ /* 0x000f300000000800 */
[----:B------:R-:W0:Y:S01]  /*26c30*/  @P1 LDC R0, c[0x0][0x438] ;  /* 0x00010e00ff001b82 */ /* 0x000e220000000800 */
[----:B-1----:R-:W-:-:S05]  /*26c40*/  IMAD.SHL.U32 R20, R20, 0x10, RZ ;  /* 0x0000001014147824 */ /* 0x002fca00078e00ff */
[----:B------:R-:W-:-:S05]  /*26c50*/  LOP3.LUT R20, R32, 0x70, R20, 0xf8, !PT ;  /* 0x0000007020147812 */ /* 0x000fca00078ef814 */
[----:B------:R-:W-:Y:S01]  /*26c60*/  IMAD R5, R8, 0x40, R20 ;  /* 0x0000004008057824 */ /* 0x000fe200078e0214 */
[----:B------:R-:W-:-:S04]  /*26c70*/  LOP3.LUT R11, R37, 0x40, RZ, 0xfc, !PT ;  /* 0x00000040250b7812 */ /* 0x000fc800078efcff */
[----:B------:R-:W-:Y:S02]  /*26c80*/  ISETP.GE.AND P3, PT, R11, UR4, PT ;  /* 0x000000040b007c0c */ /* 0x000fe4000bf66270 */
[----:B------:R-:W-:-:S04]  /*26c90*/  LOP3.LUT R10, R37, 0x80, RZ, 0xfc, !PT ;  /* 0x00000080250a7812 */ /* 0x000fc800078efcff */
[----:B------:R-:W-:Y:S01]  /*26ca0*/  ISETP.GE.AND P2, PT, R10, UR4, PT ;  /* 0x000000040a007c0c */ /* 0x000fe2000bf46270 */
[----:B------:R-:W-:Y:S01]  /*26cb0*/  UMOV UR5, 0xffffffff ;  /* 0xffffffff00057882 */ /* 0x000fe20000000000 */
[----:B--2---:R-:W-:-:S04]  /*26cc0*/  ISETP.GE.AND P0, PT, R5, R24, PT ;  /* 0x000000180500720c */ /* 0x004fc80003f06270 */
[----:B------:R-:W-:Y:S01]  /*26cd0*/  ISETP.GT.U32.OR P0, PT, R20, 0x3f, P0 ;  /* 0x0000003f1400780c */ /* 0x000fe20000704470 */
[----:B---3--:R-:W-:-:S04]  /*26ce0*/  IMAD.IADD R5, R5, 0x1, R21 ;  /* 0x0000000105057824 */ /* 0x008fc800078e0215 */
[----:B----4-:R-:W-:-:S08]  /*26cf0*/  @P1 IMAD.HI.U32 R6, R5, R6, RZ ;  /* 0x0000000605061227 */ /* 0x010fd000078e00ff */
[----:B0-----:R-:W0:Y:S01]  /*26d00*/  @!P0 LDC.64 R2, c[0x0][0x428] ;  /* 0x00010a00ff028b82 */ /* 0x001e220000000a00 */
[----:B------:R-:W-:Y:S01]  /*26d10*/  IMAD.MOV.U32 R4, RZ, RZ, R5 ;  /* 0x000000ffff047224 */ /* 0x000fe200078e0005 */
[----:B------:R-:W-:-:S05]  /*26d20*/  @P1 SHF.R.U32.HI R4, RZ, R0, R6 ;  /* 0x00000000ff041219 */ /* 0x000fca0000011606 */
[----:B------:R-:W-:-:S04]  /*26d30*/  IMAD.MOV R0, RZ, RZ, -R4 ;  /* 0x000000ffff007224 */ /* 0x000fc800078e0a04 */
[----:B------:R-:W-:Y:S01]  /*26d40*/  IMAD R0, R7, R0, R5 ;  /* 0x0000000007007224 */ /* 0x000fe200078e0205 */
[--C-:B------:R-:W-:Y:S02]  /*26d50*/  @!P0 SHF.R.S32.HI R5, RZ, 0x1f, R4.reuse ;  /* 0x0000001fff058819 */ /* 0x100fe40000011404 */
[----:B------:R-:W-:Y:S01]  /*26d60*/  SHF.R.S32.HI R9, RZ, 0x1f, R33 ;  /* 0x0000001fff097819 */ /* 0x000fe20000011421 */
[----:B0-----:R-:W-:-:S04]  /*26d70*/  @!P0 IMAD.WIDE.U32 R4, R33, R2, R4 ;  /* 0x0000000221048225 */ /* 0x001fc800078e0004 */
[----:B------:R-:W-:-:S04]  /*26d80*/  @!P0 IMAD R6, R9, R2, RZ ;  /* 0x0000000209068224 */ /* 0x000fc800078e02ff */
[----:B------:R-:W-:Y:S02]  /*26d90*/  @!P0 IMAD R7, R33, R3, R6 ;  /* 0x0000000321078224 */ /* 0x000fe400078e0206 */
[----:B------:R-:W0:Y:S02]  /*26da0*/  @!P0 LDC.64 R2, c[0x0][0x418] ;  /* 0x00010600ff028b82 */ /* 0x000e240000000a00 */
[----:B------:R-:W-:Y:S01]  /*26db0*/  @!P0 IMAD.IADD R7, R5, 0x1, R7 ;  /* 0x0000000105078824 */ /* 0x000fe200078e0207 */
[----:B0-----:R-:W-:Y:S01]  /*26dc0*/  @!P0 LEA R6, P1, R4, R2, 0x2 ;  /* 0x0000000204068211 */ /* 0x001fe200078210ff */
[----:B------:R-:W-:-:S03]  /*26dd0*/  IMAD.MOV.U32 R2, RZ, RZ, RZ ;  /* 0x000000ffff027224 */ /* 0x000fc600078e00ff */
[----:B------:R-:W-:Y:S02]  /*26de0*/  @!P0 LEA.HI.X R7, R4, R3, R7, 0x2, P1 ;  /* 0x0000000304078211 */ /* 0x000fe400008f1407 */
[----:B------:R-:W-:-:S03]  /*26df0*/  ISETP.GT.U32.AND P1, PT, R20, 0x3f, PT ;  /* 0x0000003f1400780c */ /* 0x000fc60003f24070 */
[----:B------:R0:W5:Y:S01]  /*26e00*/  @!P0 LDG.E R2, desc[UR60][R6.64] ;  /* 0x0000003c06028981 */ /* 0x000162000c1e1900 */
[----:B------:R-:W-:-:S09]  /*26e10*/  ISETP.NE.AND P0, PT, R17, 0x3, PT ;  /* 0x000000031100780c */ /* 0x000fd20003f05270 */
[----:B------:R-:W-:Y:S02]  /*26e20*/  @P1 LOP3.LUT R22, R22, 0x1, RZ, 0xfc, !PT ;  /* 0x0000000116161812 */ /* 0x000fe400078efcff */
[----:B------:R-:W-:Y:S02]  /*26e30*/  ISETP.GE.AND P1, PT, R37, UR4, PT ;  /* 0x0000000425007c0c */ /* 0x000fe4000bf26270 */
[----:B------:R-:W-:-:S04]  /*26e40*/  LOP3.LUT R22, R22, 0xffffffdf, RZ, 0xc0, !PT ;  /* 0xffffffdf16167812 */ /* 0x000fc800078ec0ff */
[----:B------:R-:W-:-:S04]  /*26e50*/  @P0 LOP3.LUT R22, R22, 0x20, RZ, 0xfc, !PT ;  /* 0x0000002016160812 */ /* 0x000fc800078efcff */
[----:B------:R-:W-:-:S04]  /*26e60*/  LOP3.LUT R22, R22, 0xffffffef, RZ, 0xc0, !PT ;  /* 0xffffffef16167812 */ /* 0x000fc800078ec0ff */
[----:B------:R-:W-:Y:S01]  /*26e70*/  @P1 LOP3.LUT R22, R22, 0x10, RZ, 0xfc, !PT ;  /* 0x0000001016161812 */ /* 0x000fe200078efcff */
[----:B------:R1:W-:Y:S03]  /*26e80*/  STL [R1+0x18], R9 ;  /* 0x0000180901007387 */ /* 0x0003e60000100800 */
[----:B------:R-:W-:-:S04]  /*26e90*/  LOP3.LUT R22, R22, 0xfffffff7, RZ, 0xc0, !PT ;  /* 0xfffffff716167812 */ /* 0x000fc800078ec0ff */
[----:B------:R-:W-:Y:S02]  /*26ea0*/  @P3 LOP3.LUT R22, R22, 0x8, RZ, 0xfc, !PT ;  /* 0x0000000816163812 */ /* 0x000fe400078efcff */
[----:B-1----:R-:W-:Y:S02]  /*26eb0*/  LOP3.LUT R9, R37, 0xc0, RZ, 0xfc, !PT ;  /* 0x000000c025097812 */ /* 0x002fe400078efcff */
[----:B------:R-:W-:Y:S02]  /*26ec0*/  LOP3.LUT R22, R22, 0xfffffffd, RZ, 0xc0, !PT ;  /* 0xfffffffd16167812 */ /* 0x000fe400078ec0ff */
[----:B------:R-:W-:Y:S02]  /*26ed0*/  ISETP.GE.AND P1, PT, R9, UR4, PT ;  /* 0x0000000409007c0c */ /* 0x000fe4000bf26270 */
[----:B------:R-:W-:-:S04]  /*26ee0*/  LOP3.LUT R22, R22, 0xfffffffb, RZ, 0xc0, !PT ;  /* 0xfffffffb16167812 */ /* 0x000fc800078ec0ff */
[----:B------:R-:W-:-:S07]  /*26ef0*/  @P2 LOP3.LUT R22, R22, 0x4, RZ, 0xfc, !PT ;  /* 0x0000000416162812 */ /* 0x000fce00078efcff */
[----:B------:R-:W-:Y:S01]  /*26f00*/  @P1 LOP3.LUT R22, R22, 0x2, RZ, 0xfc, !PT ;  /* 0x0000000216161812 */ /* 0x000fe200078efcff */
[----:B0-----:R-:W-:Y:S06]  /*26f10*/  BRA.DIV UR5, `(.L_x_1942) ;  /* 0x0000005a05747947 */ /* 0x001fec000b800000 */
.L_x_2095:
[----:B------:R-:W-:Y:S01]  /*26f20*/  SHF.R.S32.HI R32, RZ, 0x1f, R18 ;  /* 0x0000001fff207819 */ /* 0x000fe20000011412 */
[----:B------:R-:W-:Y:S01]  /*26f30*/  IMAD.MOV.U32 R26, RZ, RZ, R8 ;  /* 0x000000ffff1a7224 */ /* 0x000fe200078e0008 */
[----:B------:R-:W-:Y:S06]  /*26f40*/  @!P0 BRA `(.L_x_1943) ;  /* 0x0000000000048947 */ /* 0x000fec0003800000 */
[----:B------:R-:W-:Y:S01]  /*26f50*/  BPT.TRAP 0x1 ;  /* 0x000000040000795c */ /* 0x000fe20000300000 */
.L_x_1943:
        /* <DEDUP_REMOVED lines=19> */
[C---:B------:R-:W-:Y:S02]  /*27090*/  LEA R17, P0, R4.reuse, UR4, 0x1 ;  /* 0x0000000404117c11 */ /* 0x040fe4000f8008ff */
[----:B------:R-:W-:Y:S02]  /*270a0*/  SHF.L.U32 R5, R29, 0x1f, RZ ;  /* 0x0000001f1d057819 */ /* 0x000fe400000006ff */
[----:B------:R-:W-:Y:S01]  /*270b0*/  LEA.HI.X R24, R4, UR5, R24, 0x1, P0 ;  /* 0x0000000504187c11 */ /* 0x000fe200080f0c18 */
[----:B------:R-:W-:-:S07]  /*270c0*/  IMAD R4, R25, 0x8, R23 ;  /* 0x0000000819047824 */ /* 0x000fce00078e0217 */
[----:B------:R-:W0:Y:S02]  /*270d0*/  SYNCS.PHASECHK.TRANS64.TRYWAIT P0, [R4+URZ+0x30840], R5 ;  /* 0x03084005040075a7 */ /* 0x000e24000800017f */
[----:B0-----:R-:W-:Y:S05]  /*270e0*/  @!P0 BRA `(.L_x_1945) ;  /* 0x0000005800348947 */ /* 0x001fea0003800000 */
.L_x_2096:
[----:B------:R-:W-:Y:S05]  /*270f0*/  BSYNC B0 ;  /* 0x0000000000007941 */ /* 0x000fea0003800000 */
.L_x_1944:
[----:B------:R-:W0:Y:S01]  /*27100*/  LDL R11, [R1+0xc] ;  /* 0x00000c00010b7983 */ /* 0x000e220000100800 */
[----:B------:R-:W-:Y:S01]  /*27110*/  ULDC.64 UR4, c[0x0][0x300] ;  /* 0x0000c00000047ab9 */ /* 0x000fe20000000a00 */
[----:B------:R-:W-:Y:S01]  /*27120*/  LOP3.LUT P5, RZ, R22, 0x10, RZ, 0xc0, !PT ;  /* 0x0000001016ff7812 */ /* 0x000fe200078ac0ff */
[----:B------:R-:W-:Y:S01]  /*27130*/  IMAD R3, R3, UR4, RZ ;  /* 0x0000000403037c24 */ /* 0x000fe2000f8e02ff */
[----:B------:R-:W1:Y:S01]  /*27140*/  S2R R10, SR_TID.X ;  /* 0x00000000000a7919 */ /* 0x000e620000002100 */
[----:B------:R-:W-:Y:S01]  /*27150*/  IMAD.WIDE.U32 R6, R0, UR4, RZ ;  /* 0x0000000400067c25 */ /* 0x000fe2000f8e00ff */
[C---:B------:R-:W-:Y:S02]  /*27160*/  LOP3.LUT P4, RZ, R22.reuse, 0x8, RZ, 0xc0, !PT ;  /* 0x0000000816ff7812 */ /* 0x040fe4000788c0ff */
[----:B------:R-:W-:Y:S01]  /*27170*/  LOP3.LUT P3, RZ, R22, 0x4, RZ, 0xc0, !PT ;  /* 0x0000000416ff7812 */ /* 0x000fe2000786c0ff */
[----:B------:R-:W-:Y:S01]  /*27180*/  IMAD R3, R0, UR5, R3 ;  /* 0x0000000500037c24 */ /* 0x000fe2000f8e0203 */
[----:B------:R-:W-:Y:S01]  /*27190*/  ULDC.64 UR4, c[0x0][0x310] ;  /* 0x0000c40000047ab9 */ /* 0x000fe20000000a00 */
[----:B------:R-:W-:Y:S01]  /*271a0*/  LOP3.LUT P2, RZ, R22, 0x2, RZ, 0xc0, !PT ;  /* 0x0000000216ff7812 */ /* 0x000fe2000784c0ff */
[----:B------:R-:W-:-:S02]  /*271b0*/  IMAD R9, R9, UR4, RZ ;  /* 0x0000000409097c24 */ /* 0x000fc4000f8e02ff */
[----:B------:R-:W-:Y:S02]  /*271c0*/  IMAD.IADD R7, R7, 0x1, R3 ;  /* 0x0000000107077824 */ /* 0x000fe400078e0203 */
[----:B------:R-:W-:-:S04]  /*271d0*/  IMAD.WIDE.U32 R6, R2, UR4, R6 ;  /* 0x0000000402067c25 */ /* 0x000fc8000f8e0006 */
[----:B------:R-:W-:Y:S01]  /*271e0*/  IMAD R2, R2, UR5, R9 ;  /* 0x0000000502027c24 */ /* 0x000fe2000f8e0209 */
[----:B------:R-:W-:Y:S02]  /*271f0*/  ULDC.64 UR4, c[0x0][0x308] ;  /* 0x0000c20000047ab9 */ /* 0x000fe40000000a00 */
[----:B------:R-:W-:Y:S02]  /*27200*/  IMAD R0, R32, UR4, RZ ;  /* 0x0000000420007c24 */ /* 0x000fe4000f8e02ff */
[----:B------:R-:W-:Y:S02]  /*27210*/  IMAD.IADD R3, R7, 0x1, R2 ;  /* 0x0000000107037824 */ /* 0x000fe400078e0202 */
[----:B------:R-:W-:Y:S02]  /*27220*/  IMAD.MOV.U32 R2, RZ, RZ, R6 ;  /* 0x000000ffff027224 */ /* 0x000fe400078e0006 */
[C---:B------:R-:W-:Y:S02]  /*27230*/  IMAD R0, R18.reuse, UR5, R0 ;  /* 0x0000000512007c24 */ /* 0x040fe4000f8e0200 */
[----:B------:R-:W-:Y:S01]  /*27240*/  IMAD.WIDE.U32 R2, R18, UR4, R2 ;  /* 0x0000000412027c25 */ /* 0x000fe2000f8e0002 */
[----:B------:R-:W-:Y:S01]  /*27250*/  ULDC.64 UR4, c[0x0][0x2e8] ;  /* 0x0000ba0000047ab9 */ /* 0x000fe20000000a00 */
[----:B-1----:R-:W-:-:S02]  /*27260*/  LOP3.LUT R10, R10, 0x7f, RZ, 0xc0, !PT ;  /* 0x0000007f0a0a7812 */ /* 0x002fc400078ec0ff */
[----:B------:R-:W-:Y:S01]  /*27270*/  IMAD.IADD R6, R3, 0x1, R0 ;  /* 0x0000000103067824 */ /* 0x000fe200078e0200 */
[C---:B------:R-:W-:Y:S01]  /*27280*/  LEA R0, P0, R2.reuse, UR4, 0x1 ;  /* 0x0000000402007c11 */ /* 0x040fe2000f8008ff */
[----:B------:R-:W-:Y:S01]  /*27290*/  UMOV UR4, 0xffffffff ;  /* 0xffffffff00047882 */ /* 0x000fe20000000000 */
[----:B------:R-:W-:Y:S01]  /*272a0*/  SHF.R.U32.HI R10, RZ, 0x3, R10 ;  /* 0x00000003ff0a7819 */ /* 0x000fe2000001160a */
[----:B------:R-:W-:Y:S01]  /*272b0*/  IMAD R7, R25, 0x4000, R34 ;  /* 0x0000400019077824 */ /* 0x000fe200078e0222 */
[----:B------:R-:W-:Y:S01]  /*272c0*/  LEA.HI.X R6, R2, UR5, R6, 0x1, P0 ;  /* 0x0000000502067c11 */ /* 0x000fe200080f0c06 */
[----:B0-----:R-:W-:-:S04]  /*272d0*/  IMAD R5, R8, -0x40, R11 ;  /* 0xffffffc008057824 */ /* 0x001fc800078e020b */
        /* <DEDUP_REMOVED lines=37> */
.L_x_2106:
[----:B------:R-:W-:-:S13]  /*27530*/  ISETP.GE.AND P0, PT, R5, 0x31, PT ;  /* 0x000000310500780c */ /* 0x000fda0003f06270 */
[----:B0-----:R-:W-:Y:S01]  /*27540*/  @P0 LEA R2, P1, R37, R0, 0x1 ;  /* 0x0000000025020211 */ /* 0x001fe200078208ff */
[----:B------:R-:W-:-:S04]  /*27550*/  @P0 IMAD R7, R7, 0x2, R23 ;  /* 0x0000000207070824 */ /* 0x000fc800078e0217 */
[----:B--2---:R-:W-:-:S05]  /*27560*/  @P0 IMAD.X R3, RZ, RZ, R8, P1 ;  /* 0x000000ffff030224 */ /* 0x004fca00008e0608 */
        /* <DEDUP_REMOVED lines=9> */
.L_x_1947:
[----:B------:R-:W-:Y:S02]  /*27600*/  PLOP3.LUT P1, PT, P1, P0, PT, 0xa2, 0x0 ;  /* 0x000000000000781c */ /* 0x000fe40000f21472 */
[----:B------:R-:W-:-:S08]  /*27610*/  @P0 R2UR P1, UR4, R4 ;  /* 0x00000000040402ca */ /* 0x000fd00000020000 */
[----:B------:R-:W-:-:S05]  /*27620*/  @P0 PLOP3.LUT P0, PT, P1, PT, PT, 0x80, 0x0 ;  /* 0x000000000000081c */ /* 0x000fca0000f0f070 */
[----:B------:R-:W-:Y:S01]  /*27630*/  @!P1 SYNCS.ARRIVE.TRANS64.RED.A0T1 RZ, [UR4+0x30830], RZ ;  /* 0x030830ffffff99a7 */ /* 0x000fe20008200404 */
[----:B------:R-:W-:Y:S07]  /*27640*/  @!P1 ARRIVES.LDGSTSBAR.64.TRANSCNT [UR4+0x30830] ;  /* 0x03083000ff0099b0 */ /* 0x000fee0008000a84 */
[----:B------:R-:W-:Y:S05]  /*27650*/  @P0 BRA.U.ANY `(.L_x_1947) ;  /* 0xfffffffd00e80947 */ /* 0x000fea000393ffff */
[----:B------:R-:W-:Y:S01]  /*27660*/  NOP ;  /* 0x0000000000007918 */ /* 0x000fe20000000000 */
[----:B------:R-:W2:Y:S02]  /*27670*/  LDL R0, [R1+0x44] ;  /* 0x0000440001007983 */ /* 0x000ea40000100800 */
[----:B--2---:R-:W-:-:S13]  /*27680*/  ISETP.NE.AND P2, PT, R0, 0x3, PT ;  /* 0x000000030000780c */ /* 0x004fda0003f45270 */
[----:B------:R-:W-:Y:S05]  /*27690*/  @!P2 BRA `(.L_x_1948) ;  /* 0x000000000004a947 */ /* 0x000fea0003800000 */
[----:B------:R-:W-:Y:S01]  /*276a0*/  BPT.TRAP 0x1 ;  /* 0x000000040000795c */ /* 0x000fe20000300000 */
.L_x_1948:
[----:B------:R1:W-:Y:S02]  /*276b0*/  SYNCS.ARRIVE.TRANS64.A1T0 RZ, [R4+URZ+0x30830], RZ ;  /* 0x030830ff04ff79a7 */ /* 0x0003e4000810003f */
[----:B------:R-:W-:Y:S05]  /*276c0*/  WARPSYNC.ALL ;  /* 0x0000000000007948 */ /* 0x000fea0003800000 */
[----:B------:R-:W-:Y:S01]  /*276d0*/  ULDC.64 UR4, c[0x0][0xa00] ;  /* 0x0002800000047ab9 */ /* 0x000fe20000000a00 */
[----:B------:R-:W-:Y:S01]  /*276e0*/  VIADD R0, R23, 0x10400 ;  /* 0x0001040017007836 */ /* 0x000fe20000000000 */
[----:B------:R-:W-:Y:S01]  /*276f0*/  BAR.SYNC.DEFER_BLOCKING 0x8, 0x180 ;  /* 0x0206000000007b1d */ /* 0x000fe20000010000 */
[----:B------:R-:W-:-:S03]  /*27700*/  ISETP.NE.U32.AND P0, PT, RZ, UR4, PT ;  /* 0x00000004ff007c0c */ /* 0x000fc6000bf05070 */
[----:B------:R-:W-:Y:S02]  /*27710*/  LOP3.LUT P1, RZ, R0, 0x3ff, RZ, 0xc0, !PT ;  /* 0x000003ff00ff7812 */ /* 0x000fe4000782c0ff */
[----:B------:R-:W-:Y:S01]  /*27720*/  ISETP.NE.AND.EX P0, PT, RZ, UR5, PT, P0 ;  /* 0x00000005ff007c0c */ /* 0x000fe2000bf05300 */
[----:B------:R-:W-:Y:S01]  /*27730*/  ULDC.64 UR4, c[0x0][0x298] ;  /* 0x0000a60000047ab9 */ /* 0x000fe20000000a00 */
[----:B------:R-:W-:Y:S01]  /*27740*/  SHF.R.S32.HI R0, RZ, 0x1f, R19 ;  /* 0x0000001fff007819 */ /* 0x000fe20000011413 */
[----:B------:R-:W-:Y:S01]  /*27750*/  BSSY B6, `(.L_x_1949) ;  /* 0x000001c000067945 */ /* 0x000fe20003800000 */
[----:B0-----:R-:W-:Y:S02]  /*27760*/  SEL R2, R19, RZ, !P0 ;  /* 0x000000ff13027207 */ /* 0x001fe40004000000 */
[----:B------:R-:W-:-:S05]  /*27770*/  SEL R0, R0, RZ, !P0 ;  /* 0x000000ff00007207 */ /* 0x000fca0004000000 */
[----:B------:R0:W-:Y:S04]  /*27780*/  STL [R1+0x38], R0 ;  /* 0x0000380001007387 */ /* 0x0001e80000100800 */
[----:B------:R2:W-:Y:S01]  /*27790*/  STL [R1+0x24], R2 ;  /* 0x0000240201007387 */ /* 0x0005e20000100800 */
[----:B0-----:R-:W-:Y:S01]  /*277a0*/  SHF.R.S32.HI R0, RZ, 0x1f, R35 ;  /* 0x0000001fff007819 */ /* 0x001fe20000011423 */
[----:B--2---:R-:W-:-:S04]  /*277b0*/  IMAD.WIDE.U32 R2, R35, UR4, RZ ;  /* 0x0000000423027c25 */ /* 0x004fc8000f8e00ff */
[----:B------:R-:W-:Y:S01]  /*277c0*/  IMAD R0, R0, UR4, RZ ;  /* 0x0000000400007c24 */ /* 0x000fe2000f8e02ff */
[----:B------:R0:W-:Y:S03]  /*277d0*/  STL.64 [R1+0x28], R2 ;  /* 0x0000280201007387 */ /* 0x0001e60000100a00 */
[----:B------:R-:W-:-:S04]  /*277e0*/  IMAD R0, R35, UR5, R0 ;  /* 0x0000000523007c24 */ /* 0x000fc8000f8e0200 */
[----:B------:R-:W-:Y:S01]  /*277f0*/  IMAD.IADD R35, R3, 0x1, R0 ;  /* 0x0000000103237824 */ /* 0x000fe200078e0200 */
[----:B------:R-:W-:Y:S06]  /*27800*/  @!P1 BRA `(.L_x_1950) ;  /* 0x0000000000409947 */ /* 0x000fec0003800000 */
[----:B0-----:R-:W-:Y:S01]  /*27810*/  MOV R2, 0x0 ;  /* 0x0000000000027802 */ /* 0x001fe20000000f00 */
[----:B------:R-:W-:Y:S01]  /*27820*/  ULDC.64 UR4, c[0x4][0x138] ;  /* 0x01004e0000047ab9 */ /* 0x000fe20000000a00 */
[----:B------:R-:W-:Y:S01]  /*27830*/  ULDC.64 UR6, c[0x4][0x140] ;  /* 0x0100500000067ab9 */ /* 0x000fe20000000a00 */
[----:B------:R-:W-:Y:S01]  /*27840*/  ULDC.64 UR8, c[0x4][0xb0] ;  /* 0x01002c0000087ab9 */ /* 0x000fe20000000a00 */
[----:B-1----:R-:W-:Y:S02]  /*27850*/  IMAD.U32 R4, RZ, RZ, UR4 ;  /* 0x00000004ff047e24 */ /* 0x002fe4000f8e00ff */
[----:B------:R-:W0:Y:S01]  /*27860*/  LDC.64 R2, c[0x4][R2] ;  /* 0x0100000002027b82 */ /* 0x000e220000000a00 */
[----:B------:R-:W-:Y:S02]  /*27870*/  IMAD.U32 R5, RZ, RZ, UR5 ;  /* 0x00000005ff057e24 */ /* 0x000fe4000f8e00ff */
[----:B------:R-:W-:Y:S02]  /*27880*/  IMAD.U32 R6, RZ, RZ, UR6 ;  /* 0x00000006ff067e24 */ /* 0x000fe4000f8e00ff */
[----:B------:R-:W-:-:S02]  /*27890*/  IMAD.U32 R7, RZ, RZ, UR7 ;  /* 0x00000007ff077e24 */ /* 0x000fc4000f8e00ff */
[----:B------:R-:W-:Y:S02]  /*278a0*/  IMAD.U32 R10, RZ, RZ, UR8 ;  /* 0x00000008ff0a7e24 */ /* 0x000fe4000f8e00ff */
[----:B------:R-:W-:Y:S02]  /*278b0*/  IMAD.U32 R11, RZ, RZ, UR9 ;  /* 0x00000009ff0b7e24 */ /* 0x000fe4000f8e00ff */
[----:B------:R-:W-:Y:S02]  /*278c0*/  IMAD.MOV.U32 R8, RZ, RZ, 0x70 ;  /* 0x00000070ff087424 */ /* 0x000fe400078e00ff */
[----:B------:R-:W-:Y:S02]  /*278d0*/  IMAD.MOV.U32 R12, RZ, RZ, 0x1 ;  /* 0x00000001ff0c7424 */ /* 0x000fe400078e00ff */
[----:B------:R-:W-:-:S07]  /*278e0*/  IMAD.MOV.U32 R13, RZ, RZ, RZ ;  /* 0x000000ffff0d7224 */ /* 0x000fce00078e00ff */
[----:B------:R-:W-:-:S07]  /*278f0*/  LEPC R20, `(.L_x_1950) ;  /* 0x000000001014794e */ /* 0x000fce0000000000 */
[----:B0-----:R-:W-:Y:S05]  /*27900*/  CALL.ABS.NOINC R2 ;  /* 0x0000000002007343 */ /* 0x001fea0003c00000 */
.L_x_1950:
[----:B------:R-:W-:Y:S05]  /*27910*/  BSYNC B6 ;  /* 0x0000000000067941 */ /* 0x000fea0003800000 */
.L_x_1949:
[----:B------:R-:W2:Y:S01]  /*27920*/  LDL.LU R20, [R1+0x38] ;  /* 0x0000380001147983 */ /* 0x000ea20000300800 */
[----:B------:R-:W-:Y:S01]  /*27930*/  ULDC.64 UR4, c[0x0][0x2d8] ;  /* 0x0000b60000047ab9 */ /* 0x000fe20000000a00 */
[----:B------:R-:W3:Y:S02]  /*27940*/  LDC R7, c[0x0][0x448] ;  /* 0x00011200ff077b82 */ /* 0x000ee40000000800 */
[----:B------:R-:W4:Y:S04]  /*27950*/  LDL.LU R21, [R1+0x24] ;  /* 0x0000240001157983 */ /* 0x000f280000300800 */
[----:B0-----:R-:W5:Y:S01]  /*27960*/  LDL.LU.64 R2, [R1+0x28] ;  /* 0x0000280001027983 */ /* 0x001f620000300a00 */
[----:B------:R-:W-:Y:S01]  /*27970*/  IMAD R0, R32, UR4, RZ ;  /* 0x0000000420007c24 */ /* 0x000fe2000f8e02ff */
[----:B------:R-:W-:-:S02]  /*27980*/  LOP3.LUT R10, R37, 0x40, RZ, 0xfc, !PT ;  /* 0x00000040250a7812 */ /* 0x000fc400078efcff */
[C---:B------:R-:W-:Y:S01]  /*27990*/  LOP3.LUT R8, R37.reuse, 0x80, RZ, 0xfc, !PT ;  /* 0x0000008025087812 */ /* 0x040fe200078efcff */
[----:B------:R-:W-:Y:S01]  /*279a0*/  IMAD R0, R18, UR5, R0 ;  /* 0x0000000512007c24 */ /* 0x000fe2000f8e0200 */
[----:B------:R-:W-:Y:S02]  /*279b0*/  LOP3.LUT R9, R37, 0xc0, RZ, 0xfc, !PT ;  /* 0x000000c025097812 */ /* 0x000fe400078efcff */
[----:B---3--:R-:W-:-:S13]  /*279c0*/  ISETP.NE.AND P0, PT, R7, 0x1, PT ;  /* 0x000000010700780c */ /* 0x008fda0003f05270 */
[----:B------:R-:W0:Y:S08]  /*279d0*/  @P0 LDC R5, c[0x0][0x44c] ;  /* 0x00011300ff050b82 */ /* 0x000e300000000800 */
[----:B------:R-:W3:Y:S01]  /*279e0*/  @P0 LDC R6, c[0x0][0x450] ;  /* 0x00011400ff060b82 */ /* 0x000ee20000000800 */
[----:B-----5:R-:W-:Y:S02]  /*279f0*/  IMAD.MOV.U32 R3, RZ, RZ, R35 ;  /* 0x000000ffff037224 */ /* 0x020fe400078e0023 */
[----:B------:R-:W-:Y:S01]  /*27a00*/  IMAD.WIDE.U32 R2, R18, UR4, R2 ;  /* 0x0000000412027c25 */ /* 0x000fe2000f8e0002 */
[----:B------:R-:W-:-:S03]  /*27a10*/  ULDC.64 UR4, c[0x0][0x2e0] ;  /* 0x0000b80000047ab9 */ /* 0x000fc60000000a00 */
[----:B------:R-:W-:Y:S02]  /*27a20*/  IMAD.IADD R3, R3, 0x1, R0 ;  /* 0x0000000103037824 */ /* 0x000fe400078e0200 */
[----:B--2---:R-:W-:Y:S02]  /*27a30*/  IMAD R0, R20, UR4, RZ ;  /* 0x0000000414007c24 */ /* 0x004fe4000f8e02ff */
[----:B------:R-:W2:Y:S01]  /*27a40*/  S2R R20, SR_TID.X ;  /* 0x0000000000147919 */ /* 0x000ea20000002100 */
[----:B----4-:R-:W-:-:S04]  /*27a50*/  IMAD.WIDE.U32 R2, R21, UR4, R2 ;  /* 0x0000000415027c25 */ /* 0x010fc8000f8e0002 */
[----:B------:R-:W-:Y:S01]  /*27a60*/  IMAD R0, R21, UR5, R0 ;  /* 0x0000000515007c24 */ /* 0x000fe2000f8e0200 */
[----:B------:R-:W-:-:S03]  /*27a70*/  ULDC.64 UR4, c[0x0][0x2d0] ;  /* 0x0000b40000047ab9 */ /* 0x000fc60000000a00 */
[----:B------:R-:W-:Y:S01]  /*27a80*/  IMAD.IADD R3, R3, 0x1, R0 ;  /* 0x0000000103037824 */ /* 0x000fe200078e0200 */
[----:B--2---:R-:W-:-:S04]  /*27a90*/  LOP3.LUT R20, R20, 0x7f, RZ, 0xc0, !PT ;  /* 0x0000007f14147812 */ /* 0x004fc800078ec0ff */
[----:B------:R-:W-:Y:S02]  /*27aa0*/  SHF.R.U32.HI R21, RZ, 0x3, R20 ;  /* 0x00000003ff157819 */ /* 0x000fe40000011614 */
[----:B------:R-:W2:Y:S02]  /*27ab0*/  S2R R20, SR_TID.X ;  /* 0x0000000000147919 */ /* 0x000ea40000002100 */
[----:B--2---:R-:W-:-:S05]  /*27ac0*/  IMAD.SHL.U32 R20, R20, 0x10, RZ ;  /* 0x0000001014147824 */ /* 0x004fca00078e00ff */
[----:B------:R-:W-:-:S05]  /*27ad0*/  LOP3.LUT R20, R21, 0x70, R20, 0xf8, !PT ;  /* 0x0000007015147812 */ /* 0x000fca00078ef814 */
[----:B------:R-:W-:Y:S02]  /*27ae0*/  IMAD.IADD R0, R20, 0x1, R28 ;  /* 0x0000000114007824 */ /* 0x000fe400078e021c */
[----:B------:R-:W2:Y:S02]  /*27af0*/  S2R R20, SR_TID.X ;  /* 0x0000000000147919 */ /* 0x000ea40000002100 */
[----:B0-----:R-:W-:-:S04]  /*27b00*/  @P0 IMAD.HI.U32 R5, R0, R5, RZ ;  /* 0x0000000500050227 */ /* 0x001fc800078e00ff */
[----:B-1----:R-:W-:Y:S01]  /*27b10*/  IMAD.MOV.U32 R4, RZ, RZ, R0 ;  /* 0x000000ffff047224 */ /* 0x002fe200078e0000 */
[----:B---3--:R-:W-:-:S05]  /*27b20*/  @P0 SHF.R.U32.HI R4, RZ, R6, R5 ;  /* 0x00000006ff040219 */ /* 0x008fca0000011605 */
[----:B------:R-:W-:Y:S02]  /*27b30*/  IMAD.MOV R5, RZ, RZ, -R4 ;  /* 0x000000ffff057224 */ /* 0x000fe400078e0a04 */
[----:B------:R-:W-:-:S04]  /*27b40*/  IMAD.WIDE.U32 R2, R4, UR4, R2 ;  /* 0x0000000404027c25 */ /* 0x000fc8000f8e0002 */
[----:B------:R-:W-:Y:S01]  /*27b50*/  IMAD R0, R7, R5, R0 ;  /* 0x0000000507007224 */ /* 0x000fe200078e0200 */
[----:B------:R-:W-:-:S05]  /*27b60*/  SHF.R.S32.HI R5, RZ, 0x1f, R4 ;  /* 0x0000001fff057819 */ /* 0x000fca0000011404 */
[----:B------:R-:W-:-:S04]  /*27b70*/  IMAD R5, R5, UR4, RZ ;  /* 0x0000000405057c24 */ /* 0x000fc8000f8e02ff */
[----:B------:R-:W-:Y:S01]  /*27b80*/  IMAD R5, R4, UR5, R5 ;  /* 0x0000000504057c24 */ /* 0x000fe2000f8e0205 */
[----:B------:R-:W-:Y:S01]  /*27b90*/  SHF.R.S32.HI R4, RZ, 0x1f, R0 ;  /* 0x0000001fff047819 */ /* 0x000fe20000011400 */
[----:B------:R-:W-:Y:S02]  /*27ba0*/  ULDC.64 UR4, c[0x0][0x2c8] ;  /* 0x0000b20000047ab9 */ /* 0x000fe40000000a00 */
[----:B------:R-:W-:Y:S01]  /*27bb0*/  IMAD.IADD R3, R3, 0x1, R5 ;  /* 0x0000000103037824 */ /* 0x000fe200078e0205 */
[----:B--2---:R-:W-:Y:S01]  /*27bc0*/  LOP3.LUT R20, R20, 0x7f, RZ, 0xc0, !PT ;  /* 0x0000007f14147812 */ /* 0x004fe200078ec0ff */
[----:B------:R-:W-:Y:S02]  /*27bd0*/  IMAD R4, R4, UR4, RZ ;  /* 0x0000000404047c24 */ /* 0x000fe4000f8e02ff */
[----:B------:R-:W-:-:S04]  /*27be0*/  IMAD.WIDE.U32 R2, R0, UR4, R2 ;  /* 0x0000000400027c25 */ /* 0x000fc8000f8e0002 */
[----:B------:R-:W-:Y:S01]  /*27bf0*/  IMAD R0, R0, UR5, R4 ;  /* 0x0000000500007c24 */ /* 0x000fe2000f8e0204 */
[----:B------:R-:W-:Y:S02]  /*27c00*/  ULDC.64 UR4, c[0x0][0x280] ;  /* 0x0000a00000047ab9 */ /* 0x000fe40000000a00 */
[C---:B------:R-:W-:Y:S01]  /*27c10*/  LEA R4, P0, R2.reuse, UR4, 0x1 ;  /* 0x0000000402047c11 */ /* 0x040fe2000f8008ff */
[----:B------:R-:W-:Y:S01]  /*27c20*/  IMAD.IADD R0, R3, 0x1, R0 ;  /* 0x0000000103007824 */ /* 0x000fe200078e0200 */
[----:B------:R-:W-:Y:S02]  /*27c30*/  ULDC UR4, c[0x0][0x2b8] ;  /* 0x0000ae0000047ab9 */ /* 0x000fe40000000800 */
[----:B------:R-:W-:Y:S02]  /*27c40*/  ISETP.GE.AND P4, PT, R37, UR4, PT ;  /* 0x0000000425007c0c */ /* 0x000fe4000bf86270 */
[----:B------:R-:W-:Y:S01]  /*27c50*/  LEA.HI.X R0, R2, UR5, R0, 0x1, P0 ;  /* 0x0000000502007c11 */ /* 0x000fe200080f0c00 */
[----:B------:R-:W-:Y:S01]  /*27c60*/  UMOV UR5, 0xffffffff ;  /* 0xffffffff00057882 */ /* 0x000fe20000000000 */
[----:B------:R-:W-:-:S02]  /*27c70*/  ISETP.GE.AND P3, PT, R10, UR4, PT ;  /* 0x000000040a007c0c */ /* 0x000fc4000bf66270 */
[----:B------:R-:W-:Y:S02]  /*27c80*/  ISETP.GE.AND P2, PT, R8, UR4, PT ;  /* 0x0000000408007c0c */ /* 0x000fe4000bf46270 */
[----:B------:R-:W-:Y:S02]  /*27c90*/  ISETP.GE.AND P1, PT, R9, UR4, PT ;  /* 0x0000000409007c0c */ /* 0x000fe4000bf26270 */
[----:B------:R-:W-:Y:S01]  /*27ca0*/  SHF.R.U32.HI R8, RZ, 0x3, R20 ;  /* 0x00000003ff087819 */ /* 0x000fe20000011614 */
[----:B------:R-:W-:Y:S10]  /*27cb0*/  BRA.DIV UR5, `(.L_x_1951) ;  /* 0x0000005205b07947 */ /* 0x000ff4000b800000 */
[----:B------:R-:W0:Y:S01]  /*27cc0*/  SHFL.IDX PT, R3, R4, RZ, 0x181f ;  /* 0x00181fff04037589 */ /* 0x000e2200000e0000 */
[----:B------:R-:W-:Y:S02]  /*27cd0*/  IMAD R5, R31, R7, RZ ;  /* 0x000000071f057224 */ /* 0x000fe400078e02ff */
[----:B------:R-:W-:Y:S01]  /*27ce0*/  IMAD.IADD R28, R8, 0x1, R28 ;  /* 0x00000001081c7824 */ /* 0x000fe200078e021c */
[----:B------:R-:W1:Y:S03]  /*27cf0*/  SHFL.IDX PT, R2, R0, RZ, 0x181f ;  /* 0x00181fff00027589 */ /* 0x000e6600000e0000 */
[C---:B------:R-:W-:Y:S01]  /*27d00*/  VIADD R6, R28.reuse, 0x10 ;  /* 0x000000101c067836 */ /* 0x040fe20000000000 */
[----:B------:R-:W-:Y:S01]  /*27d10*/  ISETP.GE.AND P0, PT, R28, R5, PT ;  /* 0x000000051c00720c */ /* 0x000fe20003f06270 */
[----:B------:R-:W-:-:S12]  /*27d20*/  SHFL.IDX PT, R14, R4, 0x7, 0x181f ;  /* 0x00f81f00040e7f89 */ /* 0x000fd800000e0000 */
[----:B0-----:R-:W-:-:S05]  /*27d30*/  @!P0 LEA R3, P5, R37, R3, 0x1 ;  /* 0x0000000325038211 */ /* 0x001fca00078a08ff */
[----:B-1----:R-:W-:-:S05]  /*27d40*/  @!P0 IMAD.X R2, RZ, RZ, R2, P5 ;  /* 0x000000ffff028224 */ /* 0x002fca00028e0602 */
[----:B------:R-:W-:-:S04]  /*27d50*/  @!P0 LOP3.LUT R3, R3, R2, RZ, 0x3c, !PT ;  /* 0x0000000203038212 */ /* 0x000fc800078e3cff */
[----:B------:R-:W-:-:S04]  /*27d60*/  @!P0 LOP3.LUT R2, R3, R2, RZ, 0x3c, !PT ;  /* 0x0000000203028212 */ /* 0x000fc800078e3cff */
[----:B------:R-:W-:-:S05]  /*27d70*/  @!P0 LOP3.LUT R3, R3, R2, RZ, 0x3c, !PT ;  /* 0x0000000203038212 */ /* 0x000fca00078e3cff */
[----:B------:R-:W-:Y:S04]  /*27d80*/  @!P0 LDGSTS.E.BYPASS.LTC128B.128 [R36+0x10400], desc[UR60][R2.64], !P4 ;  /* 0x1040000002248fae */ /* 0x000fe8000e101d7c */
[----:B------:R-:W-:Y:S04]  /*27d90*/  @!P0 LDGSTS.E.BYPASS.LTC128B.128 [R36+0x14400], desc[UR60][R2.64+0x80], !P3 ;  /* 0x1440008002248fae */ /* 0x000fe8000d901d7c */
[----:B------:R-:W-:Y:S04]  /*27da0*/  @!P0 LDGSTS.E.BYPASS.LTC128B.128 [R36+0x18400], desc[UR60][R2.64+0x100], !P2 ;  /* 0x1840010002248fae */ /* 0x000fe8000d101d7c */
[----:B------:R0:W-:Y:S01]  /*27db0*/  @!P0 LDGSTS.E.BYPASS.LTC128B.128 [R36+0x1c400], desc[UR60][R2.64+0x180], !P1 ;  /* 0x1c40018002248fae */ /* 0x0001e2000c901d7c */
[----:B------:R-:W-:Y:S01]  /*27dc0*/  ISETP.GE.AND P0, PT, R6, R5, PT ;  /* 0x000000050600720c */ /* 0x000fe20003f06270 */
[----:B------:R-:W-:-:S02]  /*27dd0*/  VIADD R6, R28, 0x20 ;  /* 0x000000201c067836 */ /* 0x000fc40000000000 */
[----:B0-----:R-:W0:Y:S04]  /*27de0*/  SHFL.IDX PT, R3, R4, 0x1, 0x181f ;  /* 0x00381f0004037f89 */ /* 0x001e2800000e0000 */
[----:B------:R-:W1:Y:S06]  /*27df0*/  SHFL.IDX PT, R2, R0, 0x1, 0x181f ;  /* 0x00381f0000027f89 */ /* 0x000e6c00000e0000 */
        /* <DEDUP_REMOVED lines=61> */
[----:B------:R-:W-:-:S03]  /*281d0*/  ISETP.GE.AND P0, PT, R6, R5, PT ;  /* 0x000000050600720c */ /* 0x000fc60003f06270 */
[----:B------:R-:W-:Y:S04]  /*281e0*/  SHFL.IDX PT, R6, R0, 0x7, 0x181f ;  /* 0x00f81f0000067f89 */ /* 0x000fe800000e0000 */
[----:B0-----:R-:W0:Y:S04]  /*281f0*/  SHFL.IDX PT, R3, R4, 0x6, 0x181f ;  /* 0x00d81f0004037f89 */ /* 0x001e2800000e0000 */
[----:B------:R-:W1:Y:S02]  /*28200*/  SHFL.IDX PT, R2, R0, 0x6, 0x181f ;  /* 0x00d81f0000027f89 */ /* 0x000e6400000e0000 */
[----:B0-----:R-:W-:-:S05]  /*28210*/  @!P0 LEA R3, P5, R37, R3, 0x1 ;  /* 0x0000000325038211 */ /* 0x001fca00078a08ff */
[----:B-1----:R-:W-:-:S05]  /*28220*/  @!P0 IMAD.X R2, RZ, RZ, R2, P5 ;  /* 0x000000ffff028224 */ /* 0x002fca00028e0602 */
[----:B------:R-:W-:-:S04]  /*28230*/  @!P0 LOP3.LUT R3, R3, R2, RZ, 0x3c, !PT ;  /* 0x0000000203038212 */ /* 0x000fc800078e3cff */
[----:B------:R-:W-:-:S04]  /*28240*/  @!P0 LOP3.LUT R2, R3, R2, RZ, 0x3c, !PT ;  /* 0x0000000203028212 */ /* 0x000fc800078e3cff */
[----:B------:R-:W-:-:S05]  /*28250*/  @!P0 LOP3.LUT R3, R3, R2, RZ, 0x3c, !PT ;  /* 0x0000000203038212 */ /* 0x000fca00078e3cff */
[----:B------:R0:W-:Y:S04]  /*28260*/  @!P0 LDGSTS.E.BYPASS.LTC128B.128 [R36+0x13400], desc[UR60][R2.64], !P4 ;  /* 0x1340000002248fae */ /* 0x0001e8000e101d7c */
[----:B------:R0:W-:Y:S04]  /*28270*/  @!P0 LDGSTS.E.BYPASS.LTC128B.128 [R36+0x17400], desc[UR60][R2.64+0x80], !P3 ;  /* 0x1740008002248fae */ /* 0x0001e8000d901d7c */
[----:B------:R0:W-:Y:S04]  /*28280*/  @!P0 LDGSTS.E.BYPASS.LTC128B.128 [R36+0x1b400], desc[UR60][R2.64+0x100], !P2 ;  /* 0x1b40010002248fae */ /* 0x0001e8000d101d7c */
[----:B------:R0:W-:Y:S02]  /*28290*/  @!P0 LDGSTS.E.BYPASS.LTC128B.128 [R36+0x1f400], desc[UR60][R2.64+0x180], !P1 ;  /* 0x1f40018002248fae */ /* 0x0001e4000c901d7c */
.L_x_2123:
[----:B------:R-:W-:Y:S01]  /*282a0*/  VIADD R28, R28, 0x70 ;  /* 0x000000701c1c7836 */ /* 0x000fe20000000000 */
[----:B------:R-:W-:Y:S04]  /*282b0*/  BSSY B0, `(.L_x_1952) ;  /* 0x000000c000007945 */ /* 0x000fe80003800000 */
[----:B------:R-:W-:-:S13]  /*282c0*/  ISETP.GE.AND P0, PT, R28, R5, PT ;  /* 0x000000051c00720c */ /* 0x000fda0003f06270 */
[----:B------:R-:W-:Y:S05]  /*282d0*/  @P0 BRA `(.L_x_1953) ;  /* 0x0000000000240947 */ /* 0x000fea0003800000 */
[----:B0-----:R-:W-:-:S05]  /*282e0*/  LEA R2, P0, R37, R14, 0x1 ;  /* 0x0000000e25027211 */ /* 0x001fca00078008ff */
        /* <DEDUP_REMOVED lines=8> */
.L_x_1953:
[----:B------:R-:W-:Y:S05]  /*28370*/  BSYNC B0 ;  /* 0x0000000000007941 */ /* 0x000fea0003800000 */
.L_x_1952:
[----:B------:R-:W-:Y:S01]  /*28380*/  NOP ;  /* 0x0000000000007918 */ /* 0x000fe20000000000 */
[----:B------:R-:W-:-:S13]  /*28390*/  PLOP3.LUT P0, PT, PT, PT, PT, 0x80, 0x0 ;  /* 0x000000000000781c */ /* 0x000fda0003f0f070 */
.L_x_1954:
[----:B------:R-:W-:Y:S02]  /*283a0*/  PLOP3.LUT P1, PT, P1, P0, PT, 0xa2, 0x0 ;  /* 0x000000000000781c */ /* 0x000fe40000f21472 */
[----:B------:R-:W-:-:S08]  /*283b0*/  @P0 R2UR P1, UR4, R23 ;  /* 0x00000000170402ca */ /* 0x000fd00000020000 */
[----:B------:R-:W-:-:S05]  /*283c0*/  @P0 PLOP3.LUT P0, PT, P1, PT, PT, 0x80, 0x0 ;  /* 0x000000000000081c */ /* 0x000fca0000f0f070 */
[----:B------:R-:W-:Y:S01]  /*283d0*/  @!P1 SYNCS.ARRIVE.TRANS64.RED.A0T1 RZ, [UR4+0x30800], RZ ;  /* 0x030800ffffff99a7 */ /* 0x000fe20008200404 */
[----:B------:R-:W-:Y:S07]  /*283e0*/  @!P1 ARRIVES.LDGSTSBAR.64.TRANSCNT [UR4+0x30800] ;  /* 0x03080000ff0099b0 */ /* 0x000fee0008000a84 */
[----:B------:R-:W-:Y:S05]  /*283f0*/  @P0 BRA.U.ANY `(.L_x_1954) ;  /* 0xfffffffd00e80947 */ /* 0x000fea000393ffff */
[----:B01----:R-:W2:Y:S04]  /*28400*/  LDL.LU R3, [R1+0x34] ;  /* 0x0000340001037983 */ /* 0x003ea80000300800 */
[----:B------:R-:W3:Y:S01]  /*28410*/  LDL.LU R2, [R1+0x30] ;  /* 0x0000300001027983 */ /* 0x000ee20000300800 */
[----:B--2---:R-:W-:Y:S02]  /*28420*/  VIADD R3, R3, 0x1 ;  /* 0x0000000103037836 */ /* 0x004fe40000000000 */
[----:B---3--:R-:W-:-:S03]  /*28430*/  VIADD R4, R2, 0xfffffffe ;  /* 0xfffffffe02047836 */ /* 0x008fc60000000000 */
[----:B------:R0:W-:Y:S01]  /*28440*/  STL [R1+0x34], R3 ;  /* 0x0000340301007387 */ /* 0x0001e20000100800 */
        /* <DEDUP_REMOVED lines=9> */
.L_x_2124:
[----:B------:R-:W-:Y:S05]  /*284e0*/  BSYNC B0 ;  /* 0x0000000000007941 */ /* 0x000fea0003800000 */
.L_x_1955:
[----:B------:R-:W2:Y:S01]  /*284f0*/  LDL R2, [R1+0x14] ;  /* 0x0000140001027983 */ /* 0x000ea20000100800 */
[----:B------:R-:W-:Y:S01]  /*28500*/  BSSY B0, `(.L_x_1957) ;  /* 0x0000105000007945 */ /* 0x000fe20003800000 */
[----:B--2---:R-:W-:-:S13]  /*28510*/  ISETP.GE.AND P0, PT, R4, R2, PT ;  /* 0x000000020400720c */ /* 0x004fda0003f06270 */
[----:B------:R-:W-:Y:S05]  /*28520*/  @!P0 BRA `(.L_x_1958) ;  /* 0x0000001000088947 */ /* 0x000fea0003800000 */
[C---:B------:R-:W-:Y:S01]  /*28530*/  LOP3.LUT R5, R37.reuse, 0x40, RZ, 0xfc, !PT ;  /* 0x0000004025057812 */ /* 0x040fe200078efcff */
[----:B------:R-:W-:Y:S01]  /*28540*/  ULDC UR4, c[0x0][0x2f4] ;  /* 0x0000bd0000047ab9 */ /* 0x000fe20000000800 */
[C---:B------:R-:W-:Y:S01]  /*28550*/  LOP3.LUT R3, R37.reuse, 0x80, RZ, 0xfc, !PT ;  /* 0x0000008025037812 */ /* 0x040fe200078efcff */
[----:B------:R-:W-:Y:S01]  /*28560*/  IMAD.MOV.U32 R6, RZ, RZ, R25 ;  /* 0x000000ffff067224 */ /* 0x000fe200078e0019 */
[C---:B------:R-:W-:Y:S01]  /*28570*/  LOP3.LUT R2, R37.reuse, 0xc0, RZ, 0xfc, !PT ;  /* 0x000000c025027812 */ /* 0x040fe200078efcff */
[----:B------:R-:W-:Y:S01]  /*28580*/  IMAD.MOV.U32 R10, RZ, RZ, R29 ;  /* 0x000000ffff0a7224 */ /* 0x000fe200078e001d */
[----:B------:R-:W-:Y:S01]  /*28590*/  ISETP.GE.AND P4, PT, R37, UR4, PT ;  /* 0x0000000425007c0c */ /* 0x000fe2000bf86270 */
[----:B------:R-:W-:Y:S01]  /*285a0*/  IMAD.MOV.U32 R31, RZ, RZ, R26 ;  /* 0x000000ffff1f7224 */ /* 0x000fe200078e001a */
[----:B------:R-:W-:Y:S02]  /*285b0*/  ISETP.GE.AND P3, PT, R5, UR4, PT ;  /* 0x0000000405007c0c */ /* 0x000fe4000bf66270 */
[----:B------:R-:W-:-:S02]  /*285c0*/  ISETP.GE.AND P2, PT, R3, UR4, PT ;  /* 0x0000000403007c0c */ /* 0x000fc4000bf46270 */
[----:B------:R-:W-:-:S13]  /*285d0*/  ISETP.GE.AND P1, PT, R2, UR4, PT ;  /* 0x0000000402007c0c */ /* 0x000fda000bf26270 */
.L_x_1971:
[----:B------:R-:W2:Y:S01]  /*285e0*/  LDL R3, [R1+0x10] ;  /* 0x0000100001037983 */ /* 0x000ea20000100800 */
[----:B------:R-:W1:Y:S03]  /*285f0*/  LDC R5, c[0x0][0x430] ;  /* 0x00010c00ff057b82 */ /* 0x000e660000000800 */
[----:B------:R-:W3:Y:S04]  /*28600*/  LDL R12, [R1+0x18] ;  /* 0x00001800010c7983 */ /* 0x000ee80000100800 */
[----:B------:R-:W4:Y:S01]  /*28610*/  LDL R11, [R1+0x44] ;  /* 0x00004400010b7983 */ /* 0x000f220000100800 */
[----:B0-----:R-:W0:Y:S01]  /*28620*/  S2R R0, SR_TID.X ;  /* 0x0000000000007919 */ /* 0x001e220000002100 */
[----:B------:R-:W0:Y:S01]  /*28630*/  S2R R8, SR_TID.X ;  /* 0x0000000000087919 */ /* 0x000e220000002100 */
[----:B-1----:R-:W-:-:S13]  /*28640*/  ISETP.NE.AND P0, PT, R5, 0x1, PT ;  /* 0x000000010500780c */ /* 0x002fda0003f05270 */
[----:B------:R-:W1:Y:S01]  /*28650*/  @P0 LDC R2, c[0x0][0x434] ;  /* 0x00010d00ff020b82 */ /* 0x000e620000000800 */
[----:B0-----:R-:W-:Y:S01]  /*28660*/  LOP3.LUT R0, R0, 0x7f, RZ, 0xc0, !PT ;  /* 0x0000007f00007812 */ /* 0x001fe200078ec0ff */
[----:B------:R-:W-:-:S03]  /*28670*/  IMAD.SHL.U32 R8, R8, 0x10, RZ ;  /* 0x0000001008087824 */ /* 0x000fc600078e00ff */
[----:B------:R-:W-:-:S04]  /*28680*/  SHF.R.U32.HI R0, RZ, 0x3, R0 ;  /* 0x00000003ff007819 */ /* 0x000fc80000011600 */
[----:B------:R-:W-:Y:S02]  /*28690*/  LOP3.LUT R8, R0, 0x70, R8, 0xf8, !PT ;  /* 0x0000007000087812 */ /* 0x000fe400078ef808 */
[----:B------:R-:W0:Y:S02]  /*286a0*/  @P0 LDC R0, c[0x0][0x438] ;  /* 0x00010e00ff000b82 */ /* 0x000e240000000800 */
[----:B------:R-:W-:Y:S01]  /*286b0*/  ISETP.GT.U32.AND P5, PT, R8, 0x3f, PT ;  /* 0x0000003f0800780c */ /* 0x000fe20003fa4070 */
[----:B------:R-:W-:Y:S01]  /*286c0*/  VIADD R25, R6, 0x1 ;  /* 0x0000000106197836 */ /* 0x000fe20000000000 */
[----:B------:R-:W-:Y:S05]  /*286d0*/  YIELD ;  /* 0x0000000000007946 */ /* 0x000fea0003800000 */
[----:B------:R-:W-:-:S02]  /*286e0*/  IMAD.MOV.U32 R26, RZ, RZ, R4 ;  /* 0x000000ffff1a7224 */ /* 0x000fc400078e0004 */
[----:B--2---:R-:W-:-:S04]  /*286f0*/  IMAD R3, R4, 0x40, R3 ;  /* 0x0000004004037824 */ /* 0x004fc800078e0203 */
[----:B------:R-:W-:Y:S02]  /*28700*/  IMAD.IADD R3, R8, 0x1, R3 ;  /* 0x0000000108037824 */ /* 0x000fe400078e0203 */
[----:B------:R-:W3:Y:S02]  /*28710*/  @!P5 LDC.64 R8, c[0x0][0x428] ;  /* 0x00010a00ff08db82 */ /* 0x000ee40000000a00 */
[----:B-1----:R-:W-:-:S04]  /*28720*/  @P0 IMAD.HI.U32 R7, R3, R2, RZ ;  /* 0x0000000203070227 */ /* 0x002fc800078e00ff */
[----:B------:R-:W-:Y:S01]  /*28730*/  IMAD.MOV.U32 R2, RZ, RZ, R3 ;  /* 0x000000ffff027224 */ /* 0x000fe200078e0003 */
[----:B0-----:R-:W-:-:S05]  /*28740*/  @P0 SHF.R.U32.HI R2, RZ, R0, R7 ;  /* 0x00000000ff020219 */ /* 0x001fca0000011607 */
[----:B------:R-:W-:-:S04]  /*28750*/  IMAD.MOV R0, RZ, RZ, -R2 ;  /* 0x000000ffff007224 */ /* 0x000fc800078e0a02 */
[----:B------:R-:W-:Y:S01]  /*28760*/  IMAD R5, R5, R0, R3 ;  /* 0x0000000005057224 */ /* 0x000fe200078e0203 */
[--C-:B------:R-:W-:Y:S01]  /*28770*/  @!P5 SHF.R.S32.HI R3, RZ, 0x1f, R2.reuse ;  /* 0x0000001fff03d819 */ /* 0x100fe20000011402 */
[-C--:B---3--:R-:W-:Y:S02]  /*28780*/  @!P5 IMAD R0, R12, R8.reuse, RZ ;  /* 0x000000080c00d224 */ /* 0x088fe400078e02ff */
[----:B------:R-:W-:-:S04]  /*28790*/  @!P5 IMAD.WIDE.U32 R2, R33, R8, R2 ;  /* 0x000000082102d225 */ /* 0x000fc800078e0002 */
[----:B------:R-:W-:Y:S02]  /*287a0*/  @!P5 IMAD R0, R33, R9, R0 ;  /* 0x000000092100d224 */ /* 0x000fe400078e0200 */
[----:B------:R-:W0:Y:S02]  /*287b0*/  @!P5 LDC.64 R8, c[0x0][0x418] ;  /* 0x00010600ff08db82 */ /* 0x000e240000000a00 */
[----:B------:R-:W-:Y:S01]  /*287c0*/  @!P5 IMAD.IADD R0, R0, 0x1, R3 ;  /* 0x000000010000d824 */ /* 0x000fe200078e0203 */
[----:B0-----:R-:W-:-:S04]  /*287d0*/  @!P5 LEA R8, P0, R2, R8, 0x2 ;  /* 0x000000080208d211 */ /* 0x001fc800078010ff */
[----:B------:R-:W-:Y:S01]  /*287e0*/  @!P5 LEA.HI.X R9, R2, R9, R0, 0x2, P0 ;  /* 0x000000090209d211 */ /* 0x000fe200000f1400 */
[----:B------:R-:W-:-:S06]  /*287f0*/  IMAD.MOV.U32 R0, RZ, RZ, RZ ;  /* 0x000000ffff007224 */ /* 0x000fcc00078e00ff */
[----:B------:R0:W5:Y:S01]  /*28800*/  @!P5 LDG.E R0, desc[UR60][R8.64] ;  /* 0x0000003c0800d981 */ /* 0x000162000c1e1900 */
[----:B----4-:R-:W-:Y:S02]  /*28810*/  ISETP.NE.AND P5, PT, R11, 0x3, PT ;  /* 0x000000030b00780c */ /* 0x010fe40003fa5270 */
[----:B------:R-:W-:-:S04]  /*28820*/  ISETP.NE.AND P0, PT, R25, 0x2, PT ;  /* 0x000000021900780c */ /* 0x000fc80003f05270 */
[----:B------:R-:W-:Y:S02]  /*28830*/  SEL R29, RZ, 0x1, P0 ;  /* 0x00000001ff1d7807 */ /* 0x000fe40000000000 */
[----:B------:R-:W-:Y:S02]  /*28840*/  SEL R25, R25, RZ, P0 ;  /* 0x000000ff19197207 */ /* 0x000fe40000000000 */
[----:B------:R-:W-:-:S03]  /*28850*/  LOP3.LUT R29, R10, R29, RZ, 0x3c, !PT ;  /* 0x0000001d0a1d7212 */ /* 0x000fc600078e3cff */
[----:B0-----:R-:W-:Y:S05]  /*28860*/  @!P5 BRA `(.L_x_1959) ;  /* 0x000000000004d947 */ /* 0x001fea0003800000 */
[----:B------:R-:W-:Y:S01]  /*28870*/  BPT.TRAP 0x1 ;  /* 0x000000040000795c */ /* 0x000fe20000300000 */
.L_x_1959:
[----:B------:R-:W-:Y:S01]  /*28880*/  IMAD R7, R25, 0x8, R23 ;  /* 0x0000000819077824 */ /* 0x000fe200078e0217 */
[----:B------:R-:W-:Y:S01]  /*28890*/  SHF.L.U32 R2, R29, 0x1f, RZ ;  /* 0x0000001f1d027819 */ /* 0x000fe200000006ff */
[----:B------:R-:W-:Y:S03]  /*288a0*/  BSSY B1, `(.L_x_1960) ;  /* 0x0000003000017945 */ /* 0x000fe60003800000 */
[----:B------:R-:W0:Y:S02]  /*288b0*/  SYNCS.PHASECHK.TRANS64.TRYWAIT P0, [R7+URZ+0x30840], R2 ;  /* 0x03084002070075a7 */ /* 0x000e24000800017f */
[----:B0-----:R-:W-:Y:S05]  /*288c0*/  @!P0 BRA `(.L_x_1961) ;  /* 0x0000005000b48947 */ /* 0x001fea0003800000 */
.L_x_2125:
[----:B------:R-:W-:Y:S05]  /*288d0*/  BSYNC B1 ;  /* 0x0000000000017941 */ /* 0x000fea0003800000 */
.L_x_1960:
        /* <DEDUP_REMOVED lines=61> */
.L_x_2135:
        /* <DEDUP_REMOVED lines=17> */
.L_x_1963:
[----:B------:R-:W-:Y:S02]  /*28dc0*/  PLOP3.LUT P5, PT, P5, P0, PT, 0xa2, 0x0 ;  /* 0x000000000000781c */ /* 0x000fe40002fa1472 */
[----:B------:R-:W-:-:S08]  /*28dd0*/  @P0 R2UR P5, UR4, R7 ;  /* 0x00000000070402ca */ /* 0x000fd000000a0000 */
[----:B------:R-:W-:-:S05]  /*28de0*/  @P0 PLOP3.LUT P0, PT, P5, PT, PT, 0x80, 0x0 ;  /* 0x000000000000081c */ /* 0x000fca0002f0f070 */
[----:B------:R-:W-:Y:S01]  /*28df0*/  @!P5 SYNCS.ARRIVE.TRANS64.RED.A0T1 RZ, [UR4+0x30830], RZ ;  /* 0x030830ffffffd9a7 */ /* 0x000fe20008200404 */
[----:B------:R-:W-:Y:S07]  /*28e00*/  @!P5 ARRIVES.LDGSTSBAR.64.TRANSCNT [UR4+0x30830] ;  /* 0x03083000ff00d9b0 */ /* 0x000fee0008000a84 */
[----:B------:R-:W-:Y:S05]  /*28e10*/  @P0 BRA.U.ANY `(.L_x_1963) ;  /* 0xfffffffd00e80947 */ /* 0x000fea000393ffff */
[----:B------:R-:W-:Y:S01]  /*28e20*/  NOP ;  /* 0x0000000000007918 */ /* 0x000fe20000000000 */
[----:B-1----:R-:W2:Y:S02]  /*28e30*/  LDL R2, [R1+0x44] ;  /* 0x0000440001027983 */ /* 0x002ea40000100800 */
[----:B--2---:R-:W-:-:S13]  /*28e40*/  ISETP.NE.AND P6, PT, R2, 0x3, PT ;  /* 0x000000030200780c */ /* 0x004fda0003fc5270 */
[----:B------:R-:W-:Y:S05]  /*28e50*/  @!P6 BRA `(.L_x_1964) ;  /* 0x000000000004e947 */ /* 0x000fea0003800000 */
[----:B------:R-:W-:Y:S01]  /*28e60*/  BPT.TRAP 0x1 ;  /* 0x000000040000795c */ /* 0x000fe20000300000 */
.L_x_1964:
[----:B------:R1:W-:Y:S01]  /*28e70*/  SYNCS.ARRIVE.TRANS64.A1T0 RZ, [R7+URZ+0x30830], RZ ;  /* 0x030830ff07ff79a7 */ /* 0x0003e2000810003f */
[----:B------:R-:W-:Y:S05]  /*28e80*/  @!P6 BRA `(.L_x_1965) ;  /* 0x000000000004e947 */ /* 0x000fea0003800000 */
[----:B------:R-:W-:Y:S01]  /*28e90*/  BPT.TRAP 0x1 ;  /* 0x000000040000795c */ /* 0x000fe20000300000 */
.L_x_1965:
[----:B------:R-:W-:Y:S01]  /*28ea0*/  SHF.L.U32 R2, R10, 0x1f, RZ ;  /* 0x0000001f0a027819 */ /* 0x000fe200000006ff */
[----:B-1----:R-:W-:Y:S01]  /*28eb0*/  IMAD R7, R6, 0x8, R23 ;  /* 0x0000000806077824 */ /* 0x002fe200078e0217 */
[----:B------:R-:W-:Y:S03]  /*28ec0*/  BSSY B1, `(.L_x_1966) ;  /* 0x0000003000017945 */ /* 0x000fe60003800000 */
[----:B------:R-:W1:Y:S02]  /*28ed0*/  SYNCS.PHASECHK.TRANS64.TRYWAIT P0, [R7+URZ+0x30860], R2 ;  /* 0x03086002070075a7 */ /* 0x000e64000800017f */
[----:B-1----:R-:W-:Y:S05]  /*28ee0*/  @!P0 BRA `(.L_x_1967) ;  /* 0x0000005000b48947 */ /* 0x002fea0003800000 */
.L_x_2136:
[----:B------:R-:W-:Y:S05]  /*28ef0*/  BSYNC B1 ;  /* 0x0000000000017941 */ /* 0x000fea0003800000 */
.L_x_1966:
        /* <DEDUP_REMOVED lines=49> */
.L_x_2146:
[----:B-1----:R-:W-:Y:S01]  /*29210*/  IADD3 R2, P0, R2, R4, RZ ;  /* 0x0000000402027210 */ /* 0x002fe20007f1e0ff */
        /* <DEDUP_REMOVED lines=32> */
.L_x_1969:
        /* <DEDUP_REMOVED lines=11> */
.L_x_1970:
[----:B------:R-:W2:Y:S01]  /*294d0*/  LDL R0, [R1+0x14] ;  /* 0x0000140001007983 */ /* 0x000ea20000100800 */
[----:B------:R1:W-:Y:S01]  /*294e0*/  SYNCS.ARRIVE.TRANS64.A1T0 RZ, [R7+URZ+0x30850], RZ ;  /* 0x030850ff07ff79a7 */ /* 0x0003e2000810003f */
[C---:B------:R-:W-:Y:S02]  /*294f0*/  VIADD R4, R26.reuse, 0xffffffff ;  /* 0xffffffff1a047836 */ /* 0x040fe40000000000 */
[----:B------:R-:W-:Y:S02]  /*29500*/  IMAD.MOV.U32 R6, RZ, RZ, R25 ;  /* 0x000000ffff067224 */ /* 0x000fe400078e0019 */
[----:B------:R-:W-:Y:S02]  /*29510*/  IMAD.MOV.U32 R10, RZ, RZ, R29 ;  /* 0x000000ffff0a7224 */ /* 0x000fe400078e001d */
[----:B------:R-:W-:Y:S01]  /*29520*/  IMAD.MOV.U32 R31, RZ, RZ, R26 ;  /* 0x000000ffff1f7224 */ /* 0x000fe200078e001a */
[----:B--2---:R-:W-:-:S13]  /*29530*/  ISETP.GT.AND P0, PT, R26, R0, PT ;  /* 0x000000001a00720c */ /* 0x004fda0003f04270 */
[----:B-1----:R-:W-:Y:S05]  /*29540*/  @P0 BRA `(.L_x_1971) ;  /* 0xfffffff000240947 */ /* 0x002fea000383ffff */
.L_x_1958:
[----:B------:R-:W-:Y:S05]  /*29550*/  BSYNC B0 ;  /* 0x0000000000007941 */ /* 0x000fea0003800000 */
.L_x_1957:
        /* <DEDUP_REMOVED lines=8> */
[----:B------:R-:W0:Y:S02]  /*295e0*/  FLO.U32 R0, UR4 ;  /* 0x0000000400007d00 */ /* 0x000e2400080e0000 */
[----:B0-----:R-:W-:-:S06]  /*295f0*/  ISETP.EQ.U32.AND P0, PT, R0, R5, PT ;  /* 0x000000050000720c */ /* 0x001fcc0003f02070 */
[----:B------:R-:W1:Y:S07]  /*29600*/  POPC R5, UR4 ;  /* 0x0000000400057d09 */ /* 0x000e6e0008000000 */
[----:B-1----:R-:W2:Y:S01]  /*29610*/  @P0 ATOMG.E.ADD.STRONG.GPU PT, R3, desc[UR60][R2.64], R5 ;  /* 0x00000005020309a8 */ /* 0x002ea200081ee1fc */
[----:B------:R-:W0:Y:S02]  /*29620*/  S2R R4, SR_LTMASK ;  /* 0x0000000000047919 */ /* 0x000e240000003900 */
[----:B0-----:R-:W-:-:S04]  /*29630*/  LOP3.LUT R4, R4, UR4, RZ, 0xc0, !PT ;  /* 0x0000000404047c12 */ /* 0x001fc8000f8ec0ff */
[----:B------:R-:W0:Y:S01]  /*29640*/  POPC R7, R4 ;  /* 0x0000000400077309 */ /* 0x000e220000000000 */
[----:B--2---:R-:W0:Y:S02]  /*29650*/  SHFL.IDX PT, R0, R3, R0, 0x1f ;  /* 0x00001f0003007589 */ /* 0x004e2400000e0000 */
[----:B0-----:R-:W-:-:S07]  /*29660*/  IADD3 R16, R0, UR38, R7 ;  /* 0x0000002600107c10 */ /* 0x001fce000fffe007 */
.L_x_1973:
[----:B------:R-:W-:Y:S05]  /*29670*/  BSYNC B0 ;  /* 0x0000000000007941 */ /* 0x000fea0003800000 */
.L_x_1972:
[----:B------:R-:W2:Y:S02]  /*29680*/  LDL R0, [R1+0x44] ;  /* 0x0000440001007983 */ /* 0x000ea40000100800 */
[----:B--2---:R-:W-:-:S13]  /*29690*/  ISETP.NE.AND P0, PT, R0, 0x3, PT ;  /* 0x000000030000780c */ /* 0x004fda0003f05270 */
[----:B------:R-:W-:Y:S05]  /*296a0*/  @!P0 BRA `(.L_x_1974) ;  /* 0x0000000000048947 */ /* 0x000fea0003800000 */
[----:B------:R-:W-:Y:S01]  /*296b0*/  BPT.TRAP 0x1 ;  /* 0x000000040000795c */ /* 0x000fe20000300000 */
.L_x_1974:
[----:B------:R-:W2:Y:S01]  /*296c0*/  LDL.LU R0, [R1+0xc] ;  /* 0x00000c0001007983 */ /* 0x000ea20000300800 */
[----:B------:R-:W-:Y:S01]  /*296d0*/  IMAD R4, R25, 0x8, R23 ;  /* 0x0000000819047824 */ /* 0x000fe200078e0217 */
[----:B------:R-:W-:Y:S01]  /*296e0*/  SHF.L.U32 R3, R29, 0x1f, RZ ;  /* 0x0000001f1d037819 */ /* 0x000fe200000006ff */
[----:B------:R-:W-:Y:S03]  /*296f0*/  BSSY B0, `(.L_x_1975) ;  /* 0x0000004000007945 */ /* 0x000fe60003800000 */
[----:B------:R-:W0:Y:S01]  /*29700*/  SYNCS.PHASECHK.TRANS64.TRYWAIT P0, [R4+URZ+0x30860], R3 ;  /* 0x03086003040075a7 */ /* 0x000e22000800017f */
[----:B--2---:R-:W-:Y:S01]  /*29710*/  IMAD R5, R26, -0x40, R0 ;  /* 0xffffffc01a057824 */ /* 0x004fe200078e0200 */
[----:B0-----:R-:W-:Y:S06]  /*29720*/  @!P0 BRA `(.L_x_1976) ;  /* 0x0000005000348947 */ /* 0x001fec0003800000 */
.L_x_2147:
[----:B------:R-:W-:Y:S05]  /*29730*/  BSYNC B0 ;  /* 0x0000000000007941 */ /* 0x000fea0003800000 */
.L_x_1975:
[----:B------:R-:W1:Y:S01]  /*29740*/  S2R R0, SR_TID.X ;  /* 0x0000000000007919 */ /* 0x000e620000002100 */
[----:B------:R-:W-:Y:S01]  /*29750*/  UMOV UR4, 0xffffffff ;  /* 0xffffffff00047882 */ /* 0x000fe20000000000 */
[----:B-1----:R-:W-:-:S04]  /*29760*/  LOP3.LUT R0, R0, 0x7f, RZ, 0xc0, !PT ;  /* 0x0000007f00007812 */ /* 0x002fc800078ec0ff */
[----:B------:R-:W-:-:S05]  /*29770*/  SHF.R.U32.HI R0, RZ, 0x3, R0 ;  /* 0x00000003ff007819 */ /* 0x000fca0000011600 */
[----:B------:R-:W-:Y:S02]  /*29780*/  IMAD.IADD R5, R5, 0x1, -R0 ;  /* 0x0000000105057824 */ /* 0x000fe400078e0a00 */
[----:B------:R-:W-:Y:S01]  /*29790*/  IMAD R0, R25, 0x4000, R34 ;  /* 0x0000400019007824 */ /* 0x000fe200078e0222 */
[----:B------:R-:W-:Y:S06]  /*297a0*/  BRA.DIV UR4, `(.L_x_1977) ;  /* 0x0000005204287947 */ /* 0x000fec000b800000 */
[----:B------:R-:W1:Y:S01]  /*297b0*/  SHFL.IDX PT, R14, R17, RZ, 0x181f ;  /* 0x00181fff110e7589 */ /* 0x000e6200000e0000 */
[----:B------:R-:W-:Y:S01]  /*297c0*/  ULDC UR4, c[0x0][0x2f4] ;  /* 0x0000bd0000047ab9 */ /* 0x000fe20000000800 */
[C---:B------:R-:W-:Y:S01]  /*297d0*/  IMAD.SHL.U32 R8, R37.reuse, 0x2, RZ ;  /* 0x0000000225087824 */ /* 0x040fe200078e00ff */
[C---:B------:R-:W-:Y:S01]  /*297e0*/  ISETP.GE.AND P3, PT, R37.reuse, UR4, PT ;  /* 0x0000000425007c0c */ /* 0x040fe2000bf66270 */
[----:B0-----:R-:W0:Y:S01]  /*297f0*/  SHFL.IDX PT, R3, R24, RZ, 0x181f ;  /* 0x00181fff18037589 */ /* 0x001e2200000e0000 */
[----:B------:R-:W-:Y:S01]  /*29800*/  LOP3.LUT R2, R37, 0x40, RZ, 0xfc, !PT ;  /* 0x0000004025027812 */ /* 0x000fe200078efcff */
[----:B------:R-:W-:Y:S01]  /*29810*/  IMAD R0, R0, 0x2, R23 ;  /* 0x0000000200007824 */ /* 0x000fe200078e0217 */
[----:B------:R-:W-:Y:S02]  /*29820*/  ISETP.LT.OR P4, PT, R5, 0x1, P3 ;  /* 0x000000010500780c */ /* 0x000fe40001f81670 */
[----:B------:R-:W-:Y:S02]  /*29830*/  ISETP.GE.AND P2, PT, R2, UR4, PT ;  /* 0x0000000402007c0c */ /* 0x000fe4000bf46270 */
[----:B------:R-:W-:-:S04]  /*29840*/  LOP3.LUT R2, R37, 0x80, RZ, 0xfc, !PT ;  /* 0x0000008025027812 */ /* 0x000fc800078efcff */
        /* <DEDUP_REMOVED lines=28> */
[----:B------:R1:W3:Y:S03]  /*29a10*/  SHFL.IDX PT, R14, R17, 0x3, 0x181f ;  /* 0x00781f00110e7f89 */ /* 0x0002e600000e0000 */
        /* <DEDUP_REMOVED lines=9> */
.L_x_2157:
        /* <DEDUP_REMOVED lines=15> */
.L_x_1978:
[----:B------:R-:W-:Y:S02]  /*29ba0*/  PLOP3.LUT P1, PT, P1, P0, PT, 0xa2, 0x0 ;  /* 0x000000000000781c */ /* 0x000fe40000f21472 */
[----:B------:R-:W-:-:S08]  /*29bb0*/  @P0 R2UR P1, UR4, R4 ;  /* 0x00000000040402ca */ /* 0x000fd00000020000 */
[----:B------:R-:W-:-:S05]  /*29bc0*/  @P0 PLOP3.LUT P0, PT, P1, PT, PT, 0x80, 0x0 ;  /* 0x000000000000081c */ /* 0x000fca0000f0f070 */
[----:B------:R-:W-:Y:S01]  /*29bd0*/  @!P1 SYNCS.ARRIVE.TRANS64.RED.A0T1 RZ, [UR4+0x30850], RZ ;  /* 0x030850ffffff99a7 */ /* 0x000fe20008200404 */
[----:B------:R-:W-:Y:S07]  /*29be0*/  @!P1 ARRIVES.LDGSTSBAR.64.TRANSCNT [UR4+0x30850] ;  /* 0x03085000ff0099b0 */ /* 0x000fee0008000a84 */
[----:B------:R-:W-:Y:S05]  /*29bf0*/  @P0 BRA.U.ANY `(.L_x_1978) ;  /* 0xfffffffd00e80947 */ /* 0x000fea000393ffff */
[----:B------:R-:W-:Y:S01]  /*29c00*/  NOP ;  /* 0x0000000000007918 */ /* 0x000fe20000000000 */
[----:B0-----:R-:W2:Y:S02]  /*29c10*/  LDL R0, [R1+0x44] ;  /* 0x0000440001007983 */ /* 0x001ea40000100800 */
[----:B--2---:R-:W-:-:S13]  /*29c20*/  ISETP.NE.AND P2, PT, R0, 0x3, PT ;  /* 0x000000030000780c */ /* 0x004fda0003f45270 */
[----:B------:R-:W-:Y:S05]  /*29c30*/  @!P2 BRA `(.L_x_1979) ;  /* 0x000000000004a947 */ /* 0x000fea0003800000 */
[----:B------:R-:W-:Y:S01]  /*29c40*/  BPT.TRAP 0x1 ;  /* 0x000000040000795c */ /* 0x000fe20000300000 */
.L_x_1979:
[----:B------:R2:W-:Y:S01]  /*29c50*/  SYNCS.ARRIVE.TRANS64.A1T0 RZ, [R4+URZ+0x30850], RZ ;  /* 0x030850ff04ff79a7 */ /* 0x0005e2000810003f */
[----:B------:R-:W-:-:S05]  /*29c60*/  VIADD R25, R25, 0x1 ;  /* 0x0000000119197836 */ /* 0x000fca0000000000 */
[----:B------:R-:W-:-:S04]  /*29c70*/  ISETP.NE.AND P0, PT, R25, 0x2, PT ;  /* 0x000000021900780c */ /* 0x000fc80003f05270 */
[----:B------:R-:W-:Y:S02]  /*29c80*/  SEL R0, RZ, 0x1, P0 ;  /* 0x00000001ff007807 */ /* 0x000fe40000000000 */
[----:B------:R-:W-:Y:S02]  /*29c90*/  SEL R25, R25, RZ, P0 ;  /* 0x000000ff19197207 */ /* 0x000fe40000000000 */
[----:B--2---:R-:W-:-:S07]  /*29ca0*/  LOP3.LUT R29, R29, R0, RZ, 0x3c, !PT ;  /* 0x000000001d1d7212 */ /* 0x004fce00078e3cff */
.L_x_1936:
[----:B------:R-:W-:Y:S05]  /*29cb0*/  BSYNC B7 ;  /* 0x0000000000077941 */ /* 0x000fea0003800000 */
.L_x_1934:
[----:B------:R-:W-:-:S13]  /*29cc0*/  LOP3.LUT P0, RZ, R22, 0x40, RZ, 0xc0, !PT ;  /* 0x0000004016ff7812 */ /* 0x000fda000780c0ff */
[----:B------:R-:W-:Y:S05]  /*29cd0*/  @!P0 BRA `(.L_x_1980) ;  /* 0x0000000000248947 */ /* 0x000fea0003800000 */
[----:B------:R-:W-:Y:S05]  /*29ce0*/  WARPSYNC.ALL ;  /* 0x0000000000007948 */ /* 0x000fea0003800000 */
[----:B------:R-:W2:Y:S08]  /*29cf0*/  S2UR UR5, SR_CgaCtaId ;  /* 0x00000000000579c3 */ /* 0x000eb00000008800 */
[----:B------:R-:W-:Y:S06]  /*29d00*/  BAR.SYNC.DEFER_BLOCKING 0x5, 0x180 ;  /* 0x0146000000007b1d */ /* 0x000fec0000010000 */
[----:B------:R-:W-:-:S02]  /*29d10*/  UMOV UR4, 0x400 ;  /* 0x0000040000047882 */ /* 0x000fc40000000000 */
[----:B--2---:R-:W-:-:S06]  /*29d20*/  ULEA UR4, UR5, UR4, 0x18 ;  /* 0x0000000405047291 */ /* 0x004fcc000f8ec03f */
[----:B0-----:R-:W-:-:S05]  /*29d30*/  IMAD.U32 R23, RZ, RZ, UR4 ;  /* 0x00000004ff177e24 */ /* 0x001fca000f8e00ff */
[----:B------:R2:W3:Y:S01]  /*29d40*/  LDS.128 R16, [R23+0x308d0] ;  /* 0x0308d00017107984 */ /* 0x0004e20000000c00 */
[----:B------:R-:W-:Y:S06]  /*29d50*/  BAR.ARV 0x4, 0x180 ;  /* 0x0106000000007b1d */ /* 0x000fec0000002000 */
[----:B------:R-:W-:Y:S05]  /*29d60*/  BRA `(.L_x_1981) ;  /* 0x0000000800cc7947 */ /* 0x000fea0003800000 */
.L_x_1980:
[----:B------:R-:W2:Y:S01]  /*29d70*/  S2R R8, SR_TID.X ;  /* 0x0000000000087919 */ /* 0x000ea20000002100 */
[----:B------:R-:W-:Y:S01]  /*29d80*/  UMOV UR4, 0xffffffff ;  /* 0xffffffff00047882 */ /* 0x000fe20000000000 */
[----:B--2---:R-:W-:-:S04]  /*29d90*/  LOP3.LUT R8, R8, 0x1f, RZ, 0xc0, !PT ;  /* 0x0000001f08087812 */ /* 0x004fc800078ec0ff */
[----:B------:R-:W-:Y:S01]  /*29da0*/  ISETP.NE.AND P0, PT, R8, 0x1f, PT ;  /* 0x0000001f0800780c */ /* 0x000fe20003f05270 */
[----:B------:R-:W-:-:S12]  /*29db0*/  BRA.DIV UR4, `(.L_x_1982) ;  /* 0x00000052044c7947 */ /* 0x000fd8000b800000 */
[----:B------:R-:W-:Y:S01]  /*29dc0*/  IMAD.IADD R5, R19, 0x1, R8 ;  /* 0x0000000113057824 */ /* 0x000fe200078e0208 */
[----:B------:R-:W-:-:S04]  /*29dd0*/  ULDC UR4, c[0x0][0xc3c] ;  /* 0x00030f0000047ab9 */ /* 0x000fc80000000800 */
[----:B------:R-:W-:-:S13]  /*29de0*/  ISETP.GE.OR P1, PT, R5, UR4, !P0 ;  /* 0x0000000405007c0c */ /* 0x000fda000c726670 */
[----:B------:R-:W2:Y:S02]  /*29df0*/  @!P1 LDC.64 R2, c[0x0][0xc80] ;  /* 0x00032000ff029b82 */ /* 0x000ea40000000a00 */
[----:B--2---:R-:W-:-:S06]  /*29e00*/  @!P1 IMAD.WIDE R2, R5, 0x4, R2 ;  /* 0x0000000405029825 */ /* 0x004fcc00078e0202 */
[----:B------:R-:W2:Y:S01]  /*29e10*/  @!P1 LDG.E R2, desc[UR60][R2.64] ;  /* 0x0000003c02029981 */ /* 0x000ea2000c1e1900 */
[----:B------:R-:W-:Y:S01]  /*29e20*/  IMAD.MOV.U32 R17, RZ, RZ, RZ ;  /* 0x000000ffff117224 */ /* 0x000fe200078e00ff */
[C---:B------:R-:W-:Y:S02]  /*29e30*/  ISETP.GE.U32.AND P2, PT, R8.reuse, 0x2, PT ;  /* 0x000000020800780c */ /* 0x040fe40003f46070 */
[C---:B------:R-:W-:Y:S01]  /*29e40*/  ISETP.GE.U32.AND P3, PT, R8.reuse, 0x4, PT ;  /* 0x000000040800780c */ /* 0x040fe20003f66070 */
[----:B------:R-:W-:Y:S01]  /*29e50*/  SHFL.IDX PT, R0, R16, RZ, 0x1f ;  /* 0x00001fff10007589 */ /* 0x000fe200000e0000 */
[C---:B------:R-:W-:Y:S02]  /*29e60*/  ISETP.GE.U32.AND P4, PT, R8.reuse, 0x8, PT ;  /* 0x000000080800780c */ /* 0x040fe40003f86070 */
[C---:B------:R-:W-:Y:S01]  /*29e70*/  ISETP.GE.U32.AND P5, PT, R8.reuse, 0x10, PT ;  /* 0x000000100800780c */ /* 0x040fe20003fa6070 */
[----:B--2---:R-:W-:Y:S01]  /*29e80*/  @!P1 IMAD.MOV.U32 R17, RZ, RZ, R2 ;  /* 0x000000ffff119224 */ /* 0x004fe200078e0002 */
[----:B------:R-:W-:-:S04]  /*29e90*/  ISETP.NE.AND P1, PT, R8, RZ, PT ;  /* 0x000000ff0800720c */ /* 0x000fc80003f25270 */
[----:B------:R-:W2:Y:S02]  /*29ea0*/  SHFL.UP PT, R14, R17, 0x1, RZ ;  /* 0x04200000110e7989 */ /* 0x000ea400000e00ff */
[----:B--2---:R-:W-:-:S05]  /*29eb0*/  SEL R4, R14, RZ, P1 ;  /* 0x000000ff0e047207 */ /* 0x004fca0000800000 */
[----:B------:R-:W-:-:S05]  /*29ec0*/  IMAD.IADD R4, R17, 0x1, R4 ;  /* 0x0000000111047824 */ /* 0x000fca00078e0204 */
[----:B------:R-:W2:Y:S02]  /*29ed0*/  SHFL.UP PT, R14, R4, 0x2, RZ ;  /* 0x04400000040e7989 */ /* 0x000ea400000e00ff */
[----:B--2---:R-:W-:-:S05]  /*29ee0*/  SEL R5, R14, RZ, P2 ;  /* 0x000000ff0e057207 */ /* 0x004fca0001000000 */
[----:B0-----:R-:W-:Y:S02]  /*29ef0*/  IMAD.IADD R6, R4, 0x1, R5 ;  /* 0x0000000104067824 */ /* 0x001fe400078e0205 */
[----:B------:R-:W-:Y:S04]  /*29f00*/  SHFL.IDX PT, R5, R16, 0x1, 0x1f ;  /* 0x00201f0010057f89 */ /* 0x000fe800000e0000 */
        /* <DEDUP_REMOVED lines=9> */
[----:B------:R0:W2:Y:S02]  /*29fa0*/  SHFL.IDX PT, R14, R2, 0x1f, 0x1f ;  /* 0x03e01f00020e7f89 */ /* 0x0000a400000e0000 */
.L_x_2167:
[----:B------:R-:W-:Y:S02]  /*29fb0*/  ULDC UR4, c[0x0][0xc38] ;  /* 0x00030e0000047ab9 */ /* 0x000fe40000000800 */
[----:B------:R-:W-:-:S04]  /*29fc0*/  IMAD.U32 R4, RZ, RZ, UR4 ;  /* 0x00000004ff047e24 */ /* 0x000fc8000f8e00ff */
[----:B--2---:R-:W-:-:S04]  /*29fd0*/  IMAD R14, R14, R4, RZ ;  /* 0x000000040e0e7224 */ /* 0x004fc800078e02ff */
[----:B------:R-:W-:-:S05]  /*29fe0*/  IMAD.IADD R5, R5, 0x1, R14 ;  /* 0x0000000105057824 */ /* 0x000fca00078e020e */
[----:B------:R-:W-:-:S13]  /*29ff0*/  ISETP.GT.AND P6, PT, R5, R0, PT ;  /* 0x000000000500720c */ /* 0x000fda0003fc4270 */
[----:B------:R-:W-:Y:S05]  /*2a000*/  @P6 BRA `(.L_x_1983) ;  /* 0x00000000009c6947 */ /* 0x000fea0003800000 */
.L_x_1988:
[----:B0-----:R-:W0:Y:S01]  /*2a010*/  LDC R2, c[0x0][0xc3c] ;  /* 0x00030f00ff027b82 */ /* 0x001e220000000800 */
[----:B------:R-:W-:-:S05]  /*2a020*/  VIADD R19, R19, 0x1f ;  /* 0x0000001f13137836 */ /* 0x000fca0000000000 */
[----:B0-----:R-:W-:-:S13]  /*2a030*/  ISETP.GE.AND P6, PT, R19, R2, PT ;  /* 0x000000021300720c */ /* 0x001fda0003fc6270 */
[----:B------:R-:W-:Y:S05]  /*2a040*/  @P6 BRA `(.L_x_1984) ;  /* 0x0000000400d06947 */ /* 0x000fea0003800000 */
[----:B------:R-:W0:Y:S01]  /*2a050*/  S2R R3, SR_TID.X ;  /* 0x0000000000037919 */ /* 0x000e220000002100 */
[----:B------:R-:W-:Y:S01]  /*2a060*/  BSSY B0, `(.L_x_1985) ;  /* 0x0000009000007945 */ /* 0x000fe20003800000 */
[----:B------:R-:W-:Y:S01]  /*2a070*/  IMAD.MOV.U32 R17, RZ, RZ, RZ ;  /* 0x000000ffff117224 */ /* 0x000fe200078e00ff */
[----:B0-----:R-:W-:-:S05]  /*2a080*/  LOP3.LUT R3, R3, 0x1f, RZ, 0xc0, !PT ;  /* 0x0000001f03037812 */ /* 0x001fca00078ec0ff */
[----:B------:R-:W-:-:S05]  /*2a090*/  IMAD.IADD R7, R19, 0x1, R3 ;  /* 0x0000000113077824 */ /* 0x000fca00078e0203 */
[----:B------:R-:W-:-:S13]  /*2a0a0*/  ISETP.GE.OR P6, PT, R7, R2, !P0 ;  /* 0x000000020700720c */ /* 0x000fda00047c6670 */
[----:B------:R-:W-:Y:S05]  /*2a0b0*/  @P6 BRA `(.L_x_1986) ;  /* 0x00000000000c6947 */ /* 0x000fea0003800000 */
[----:B------:R-:W0:Y:S02]  /*2a0c0*/  LDC.64 R2, c[0x0][0xc80] ;  /* 0x00032000ff027b82 */ /* 0x000e240000000a00 */
[----:B0-----:R-:W-:-:S05]  /*2a0d0*/  IMAD.WIDE R2, R7, 0x4, R2 ;  /* 0x0000000407027825 */ /* 0x001fca00078e0202 */
[----:B------:R0:W5:Y:S02]  /*2a0e0*/  LDG.E R17, desc[UR60][R2.64] ;  /* 0x0000003c02117981 */ /* 0x000164000c1e1900 */
.L_x_1986:
[----:B------:R-:W-:Y:S05]  /*2a0f0*/  BSYNC B0 ;  /* 0x0000000000007941 */ /* 0x000fea0003800000 */
.L_x_1985:
[----:B------:R-:W-:-:S03]  /*2a100*/  UMOV UR4, 0xffffffff ;  /* 0xffffffff00047882 */ /* 0x000fc60000000000 */
[----:B------:R-:W-:Y:S05]  /*2a110*/  BRA.DIV UR4, `(.L_x_1987) ;  /* 0x0000005204987947 */ /* 0x000fea000b800000 */
[----:B-----5:R-:W2:Y:S02]  /*2a120*/  SHFL.UP PT, R14, R17, 0x1, RZ ;  /* 0x04200000110e7989 */ /* 0x020ea400000e00ff */
[----:B--2---:R-:W-:-:S05]  /*2a130*/  SEL R14, R14, RZ, P1 ;  /* 0x000000ff0e0e7207 */ /* 0x004fca0000800000 */
        /* <DEDUP_REMOVED lines=14> */
.L_x_2175:
[----:B------:R-:W-:Y:S02]  /*2a220*/  ULDC UR4, c[0x0][0xc38] ;  /* 0x00030e0000047ab9 */ /* 0x000fe40000000800 */
[----:B------:R-:W-:-:S04]  /*2a230*/  IMAD.U32 R4, RZ, RZ, UR4 ;  /* 0x00000004ff047e24 */ /* 0x000fc8000f8e00ff */
[----:B--2---:R-:W-:-:S04]  /*2a240*/  IMAD R14, R14, R4, RZ ;  /* 0x000000040e0e7224 */ /* 0x004fc800078e02ff */
[----:B------:R-:W-:-:S05]  /*2a250*/  IMAD.IADD R5, R14, 0x1, R5 ;  /* 0x000000010e057824 */ /* 0x000fca00078e0205 */
[----:B------:R-:W-:-:S13]  /*2a260*/  ISETP.GT.AND P6, PT, R5, R0, PT ;  /* 0x000000000500720c */ /* 0x000fda0003fc4270 */
[----:B------:R-:W-:Y:S05]  /*2a270*/  @!P6 BRA `(.L_x_1988) ;  /* 0xfffffffc0064e947 */ /* 0x000fea000383ffff */
.L_x_1983:
        /* <DEDUP_REMOVED lines=8> */
.L_x_2179:
[----:B------:R-:W-:Y:S01]  /*2a300*/  ISETP.NE.AND P0, PT, R3, RZ, PT ;  /* 0x000000ff0300720c */ /* 0x000fe20003f05270 */
[----:B------:R-:W-:-:S12]  /*2a310*/  IMAD.MOV.U32 R14, RZ, RZ, RZ ;  /* 0x000000ffff0e7224 */ /* 0x000fd800078e00ff */
[----:B------:R-:W-:Y:S05]  /*2a320*/  @!P0 BRA `(.L_x_1990) ;  /* 0x0000000000108947 */ /* 0x000fea0003800000 */
[----:B------:R-:W-:Y:S01]  /*2a330*/  UMOV UR4, 0xffffffff ;  /* 0xffffffff00047882 */ /* 0x000fe20000000000 */
[----:B------:R-:W-:Y:S02]  /*2a340*/  VIADD R12, R6, 0xffffffff ;  /* 0xffffffff060c7836 */ /* 0x000fe40000000000 */
[----:B------:R-:W-:Y:S05]  /*2a350*/  BRA.DIV UR4, `(.L_x_1991) ;  /* 0x00000056040c7947 */ /* 0x000fea000b800000 */
[----:B------:R4:W0:Y:S02]  /*2a360*/  SHFL.IDX PT, R14, R2, R12, 0x1f ;  /* 0x00001f0c020e7589 */ /* 0x00082400000e0000 */
.L_x_1990:
[----:B0---4-:R-:W0:Y:S01]  /*2a370*/  LDC.64 R2, c[0x0][0xc90] ;  /* 0x00032400ff027b82 */ /* 0x011e220000000a00 */
[----:B------:R-:W-:-:S04]  /*2a380*/  IMAD.IADD R19, R6, 0x1, R19 ;  /* 0x0000000106137824 */ /* 0x000fc800078e0213 */
[----:B0-----:R-:W-:-:S05]  /*2a390*/  IMAD.WIDE R2, R19, 0x4, R2 ;  /* 0x0000000413027825 */ /* 0x001fca00078e0202 */
[----:B------:R0:W2:Y:S01]  /*2a3a0*/  LDG.E R7, desc[UR60][R2.64] ;  /* 0x0000003c02077981 */ /* 0x0000a2000c1e1900 */
[----:B------:R-:W-:Y:S02]  /*2a3b0*/  IMAD R16, R14, R4, R5 ;  /* 0x000000040e107224 */ /* 0x000fe400078e0205 */
[----:B0-----:R-:W-:Y:S02]  /*2a3c0*/  IMAD.MOV.U32 R2, RZ, RZ, RZ ;  /* 0x000000ffff027224 */ /* 0x001fe400078e00ff */
        /* <DEDUP_REMOVED lines=26> */
[----:B------:R-:W-:Y:S02]  /*2a570*/  IMAD.MOV R2, RZ, RZ, -R2 ;  /* 0x000000ffff027224 */ /* 0x000fe400078e0a02 */
[----:B------:R-:W-:Y:S02]  /*2a580*/  IMAD.MOV R3, RZ, RZ, -R0 ;  /* 0x000000ffff037224 */ /* 0x000fe400078e0a00 */
        /* <DEDUP_REMOVED lines=20> */
[----:B------:R-:W-:Y:S02]  /*2a6d0*/  @!P1 IMAD.IADD R6, R6, 0x1, -R7 ;  /* 0x0000000106069824 */ /* 0x000fe400078e0a07 */
[----:B------:R-:W-:Y:S01]  /*2a6e0*/  @!P1 VIADD R2, R2, 0x1 ;  /* 0x0000000102029836 */ /* 0x000fe20000000000 */
        /* <DEDUP_REMOVED lines=10> */
.L_x_1984:
[----:B------:R-:W-:Y:S01]  /*2a790*/  UMOV UR4, URZ ;  /* 0x0000003f00047c82 */ /* 0x000fe20008000000 */
[----:B------:R-:W-:Y:S01]  /*2a7a0*/  UMOV UR5, URZ ;  /* 0x0000003f00057c82 */ /* 0x000fe20008000000 */
[----:B------:R-:W-:Y:S01]  /*2a7b0*/  ULDC UR6, c[0x0][0xc3c] ;  /* 0x00030f0000067ab9 */ /* 0x000fe20000000800 */
[----:B------:R-:W-:Y:S02]  /*2a7c0*/  IMAD.MOV.U32 R16, RZ, RZ, R0 ;  /* 0x000000ffff107224 */ /* 0x000fe400078e0000 */
[----:B------:R-:W-:Y:S02]  /*2a7d0*/  IMAD.U32 R17, RZ, RZ, UR4 ;  /* 0x00000004ff117e24 */ /* 0x000fe4000f8e00ff */
[----:B------:R-:W-:Y:S02]  /*2a7e0*/  IMAD.U32 R18, RZ, RZ, UR5 ;  /* 0x00000005ff127e24 */ /* 0x000fe4000f8e00ff */
[----:B------:R-:W-:-:S07]  /*2a7f0*/  IMAD.U32 R19, RZ, RZ, UR6 ;  /* 0x00000006ff137e24 */ /* 0x000fce000f8e00ff */
.L_x_1992:
[----:B------:R-:W0:Y:S01]  /*2a800*/  S2R R0, SR_TID.X ;  /* 0x0000000000007919 */ /* 0x000e220000002100 */
[----:B------:R-:W-:Y:S05]  /*2a810*/  WARPSYNC.ALL ;  /* 0x0000000000007948 */ /* 0x000fea0003800000 */
[----:B------:R-:W-:Y:S01]  /*2a820*/  BAR.SYNC.DEFER_BLOCKING 0x4, 0x180 ;  /* 0x0106000000007b1d */ /* 0x000fe20000010000 */
[----:B0-----:R-:W-:-:S04]  /*2a830*/  LOP3.LUT R0, R0, 0x1f, RZ, 0xc0, !PT ;  /* 0x0000001f00007812 */ /* 0x001fc800078ec0ff */
[----:B------:R-:W-:-:S13]  /*2a840*/  ISETP.NE.AND P0, PT, R0, RZ, PT ;  /* 0x000000ff0000720c */ /* 0x000fda0003f05270 */
[----:B------:R-:W0:Y:S01]  /*2a850*/  @!P0 S2R R3, SR_CgaCtaId ;  /* 0x0000000000038919 */ /* 0x000e220000008800 */
[----:B------:R-:W-:-:S04]  /*2a860*/  @!P0 MOV R0, 0x400 ;  /* 0x0000040000008802 */ /* 0x000fc80000000f00 */
[----:B0-----:R-:W-:-:S05]  /*2a870*/  @!P0 LEA R23, R3, R0, 0x18 ;  /* 0x0000000003178211 */ /* 0x001fca00078ec0ff */
[----:B------:R0:W-:Y:S01]  /*2a880*/  @!P0 STS.128 [R23+0x308d0], R16 ;  /* 0x0308d01017008388 */ /* 0x0001e20000000c00 */
[----:B------:R-:W-:Y:S06]  /*2a890*/  BAR.ARV 0x5, 0x180 ;  /* 0x0146000000007b1d */ /* 0x000fec0000002000 */
.L_x_1981:
[----:B------:R-:W-:Y:S02]  /*2a8a0*/  ULDC UR4, c[0x0][0xc3c] ;  /* 0x00030f0000047ab9 */ /* 0x000fe40000000800 */
[----:B---3--:R-:W-:-:S13]  /*2a8b0*/  ISETP.GE.AND P0, PT, R19, UR4, PT ;  /* 0x0000000413007c0c */ /* 0x008fda000bf06270 */
[----:B------:R-:W-:Y:S05]  /*2a8c0*/  @!P0 BRA `(.L_x_1993) ;  /* 0xffffff9400cc8947 */ /* 0x000fea000383ffff */
[----:B------:R-:W-:Y:S05]  /*2a8d0*/  BSYNC B8 ;  /* 0x0000000000087941 */ /* 0x000fea0003800000 */
.L_x_1870:
[----:B------:R-:W3:Y:S01]  /*2a8e0*/  LDL.LU R0, [R1+0x34] ;  /* 0x0000340001007983 */ /* 0x000ee20000300800 */
[----:B------:R-:W-:Y:S01]  /*2a8f0*/  BSSY B0, `(.L_x_1994) ;  /* 0x000000b000007945 */ /* 0x000fe20003800000 */
[----:B------:R-:W4:Y:S01]  /*2a900*/  S2R R5, SR_CgaCtaId ;  /* 0x0000000000057919 */ /* 0x000f220000008800 */
[----:B---3--:R-:W-:-:S05]  /*2a910*/  VIADD R0, R0, 0x1 ;  /* 0x0000000100007836 */ /* 0x008fca0000000000 */
[----:B0-----:R-:W-:-:S04]  /*2a920*/  LEA.HI R2, R0, R0, RZ, 0x1 ;  /* 0x0000000000027211 */ /* 0x001fc800078f08ff */
[----:B------:R-:W-:Y:S02]  /*2a930*/  LOP3.LUT R3, R2, 0xfffffffe, RZ, 0xc0, !PT ;  /* 0xfffffffe02037812 */ /* 0x000fe400078ec0ff */
[----:B------:R-:W-:-:S03]  /*2a940*/  MOV R2, 0x400 ;  /* 0x0000040000027802 */ /* 0x000fc60000000f00 */
[----:B------:R-:W-:Y:S01]  /*2a950*/  IMAD.IADD R0, R0, 0x1, -R3 ;  /* 0x0000000100007824 */ /* 0x000fe200078e0a03 */
[----:B----4-:R-:W-:-:S04]  /*2a960*/  LEA R5, R5, R2, 0x18 ;  /* 0x0000000205057211 */ /* 0x010fc800078ec0ff */
[----:B------:R-:W-:-:S04]  /*2a970*/  SHF.L.U32 R0, R0, 0x1f, RZ ;  /* 0x0000001f00007819 */ /* 0x000fc800000006ff */
[----:B------:R-:W0:Y:S02]  /*2a980*/  SYNCS.PHASECHK.TRANS64.TRYWAIT P0, [R5+URZ+0x30820], R0 ;  /* 0x03082000050075a7 */ /* 0x000e24000800017f */
[----:B0-----:R-:W-:Y:S05]  /*2a990*/  @!P0 BRA `(.L_x_1995) ;  /* 0x0000004c00a08947 */ /* 0x001fea0003800000 */
.L_x_2182:
[----:B------:R-:W-:Y:S05]  /*2a9a0*/  BSYNC B0 ;  /* 0x0000000000007941 */ /* 0x000fea0003800000 */
.L_x_1994:
[----:B------:R-:W-:-:S03]  /*2a9b0*/  UMOV UR4, 0xffffffff ;  /* 0xffffffff00047882 */ /* 0x000fc60000000000 */
[----:B------:R-:W-:Y:S05]  /*2a9c0*/  BRA.DIV UR4, `(.L_x_1996) ;  /* 0x0000004e04a87947 */ /* 0x000fea000b800000 */
[----:B0-----:R-:W0:Y:S02]  /*2a9d0*/  S2R R0, SR_TID.X ;  /* 0x0000000000007919 */ /* 0x001e240000002100 */
[----:B0-----:R-:W-:-:S04]  /*2a9e0*/  SHF.R.U32.HI R0, RZ, 0x5, R0 ;  /* 0x00000005ff007819 */ /* 0x001fc80000011600 */
[----:B------:R-:W-:-:S05]  /*2a9f0*/  LOP3.LUT R0, R0, 0x3, RZ, 0xc0, !PT ;  /* 0x0000000300007812 */ /* 0x000fca00078ec0ff */
[----:B------:R0:W3:Y:S02]  /*2aa00*/  SHFL.IDX PT, R14, R0, RZ, 0x1f ;  /* 0x00001fff000e7589 */ /* 0x0000e400000e0000 */
.L_x_2185:
[----:B---3--:R-:W-:-:S13]  /*2aa10*/  ISETP.NE.AND P0, PT, R14, RZ, PT ;  /* 0x000000ff0e00720c */ /* 0x008fda0003f05270 */
[----:B------:R-:W-:Y:S05]  /*2aa20*/  @P0 BRA `(.L_x_1557) ;  /* 0x0000000000880947 */ /* 0x000fea0003800000 */
[----:B------:R-:W-:-:S03]  /*2aa30*/  UMOV UR4, 0xffffffff ;  /* 0xffffffff00047882 */ /* 0x000fc60000000000 */
[----:B------:R-:W-:Y:S05]  /*2aa40*/  BRA.DIV UR4, `(.L_x_1997) ;  /* 0x0000004e04bc7947 */ /* 0x000fea000b800000 */
[----:B------:R-:W-:-:S13]  /*2aa50*/  ELECT P6, URZ, PT ;  /* 0x00000000003f782f */ /* 0x000fda00038c0000 */
.L_x_2188:
[----:B------:R-:W-:Y:S05]  /*2aa60*/  @!P6 BRA `(.L_x_1557) ;  /* 0x000000000078e947 */ /* 0x000fea0003800000 */
[----:B0-----:R-:W3:Y:S02]  /*2aa70*/  LDL.LU R0, [R1+0x20] ;  /* 0x0000200001007983 */ /* 0x001ee40000300800 */
[----:B---3--:R-:W-:-:S04]  /*2aa80*/  LOP3.LUT R0, R0, 0x2, RZ, 0xfc, !PT ;  /* 0x0000000200007812 */ /* 0x008fc800078efcff */
[----:B------:R-:W-:-:S13]  /*2aa90*/  ISETP.NE.AND P0, PT, R0, 0x3, PT ;  /* 0x000000030000780c */ /* 0x000fda0003f05270 */
[----:B------:R-:W-:Y:S05]  /*2aaa0*/  @!P0 BRA `(.L_x_1998) ;  /* 0x0000000000048947 */ /* 0x000fea0003800000 */
[----:B------:R-:W-:Y:S01]  /*2aab0*/  BPT.TRAP 0x1 ;  /* 0x000000040000795c */ /* 0x000fe20000300000 */
.L_x_1998:
[----:B------:R-:W-:Y:S01]  /*2aac0*/  IMAD R3, R25, 0x8, R5 ;  /* 0x0000000819037824 */ /* 0x000fe200078e0205 */
[----:B------:R-:W-:Y:S01]  /*2aad0*/  SHF.L.U32 R2, R29, 0x1f, RZ ;  /* 0x0000001f1d027819 */ /* 0x000fe200000006ff */
[----:B------:R-:W-:-:S03]  /*2aae0*/  VIADD R25, R25, 0x1 ;  /* 0x0000000119197836 */ /* 0x000fc60000000000 */
[----:B------:R-:W0:Y:S02]  /*2aaf0*/  SYNCS.PHASECHK.TRANS64.TRYWAIT P1, [R3+URZ+0x30840], R2 ;  /* 0x03084002030075a7 */ /* 0x000e24000802017f */
[----:B------:R-:W-:-:S04]  /*2ab00*/  ISETP.NE.AND P2, PT, R25, 0x2, PT ;  /* 0x000000021900780c */ /* 0x000fc80003f45270 */
[----:B------:R-:W-:Y:S01]  /*2ab10*/  SEL R0, RZ, 0x1, P2 ;  /* 0x00000001ff007807 */ /* 0x000fe20001000000 */
[----:B0-----:R-:W-:Y:S08]  /*2ab20*/  @!P1 BRA `(.L_x_1999) ;  /* 0x0000004c00a49947 */ /* 0x001ff00003800000 */
.L_x_2189:
[----:B------:R-:W-:Y:S02]  /*2ab30*/  SEL R25, R25, RZ, P2 ;  /* 0x000000ff19197207 */ /* 0x000fe40001000000 */
[----:B------:R-:W-:Y:S01]  /*2ab40*/  LOP3.LUT R0, R29, R0, RZ, 0x3c, !PT ;  /* 0x000000001d007212 */ /* 0x000fe200078e3cff */
[----:B------:R-:W-:Y:S06]  /*2ab50*/  @!P0 BRA `(.L_x_2000) ;  /* 0x0000000000048947 */ /* 0x000fec0003800000 */
[----:B------:R-:W-:Y:S01]  /*2ab60*/  BPT.TRAP 0x1 ;  /* 0x000000040000795c */ /* 0x000fe20000300000 */
.L_x_2000:
[----:B------:R-:W-:Y:S01]  /*2ab70*/  IMAD R25, R25, 0x8, R5 ;  /* 0x0000000819197824 */ /* 0x000fe200078e0205 */
[----:B------:R-:W-:-:S04]  /*2ab80*/  SHF.L.U32 R0, R0, 0x1f, RZ ;  /* 0x0000001f00007819 */ /* 0x000fc800000006ff */
[----:B------:R-:W3:Y:S02]  /*2ab90*/  SYNCS.PHASECHK.TRANS64.TRYWAIT P1, [R25+URZ+0x30840], R0 ;  /* 0x03084000190075a7 */ /* 0x000ee4000802017f */
[----:B---3--:R-:W-:Y:S05]  /*2aba0*/  @!P1 BRA `(.L_x_2001) ;  /* 0x0000004c00989947 */ /* 0x008fea0003800000 */
.L_x_2190:
[----:B------:R-:W-:Y:S05]  /*2abb0*/  @!P0 BRA `(.L_x_2002) ;  /* 0x0000000000048947 */ /* 0x000fea0003800000 */
[----:B------:R-:W-:Y:S01]  /*2abc0*/  BPT.TRAP 0x1 ;  /* 0x000000040000795c */ /* 0x000fe20000300000 */
.L_x_2002:
[----:B------:R-:W4:Y:S02]  /*2abd0*/  SYNCS.PHASECHK.TRANS64.TRYWAIT P1, [R3+URZ+0x30860], R2 ;  /* 0x03086002030075a7 */ /* 0x000f24000802017f */
[----:B----4-:R-:W-:Y:S05]  /*2abe0*/  @!P1 BRA `(.L_x_2003) ;  /* 0x0000004c009c9947 */ /* 0x010fea0003800000 */
.L_x_2191:
[----:B------:R-:W-:Y:S05]  /*2abf0*/  @!P0 BRA `(.L_x_2004) ;  /* 0x0000000000048947 */ /* 0x000fea0003800000 */
[----:B------:R-:W-:Y:S01]  /*2ac00*/  BPT.TRAP 0x1 ;  /* 0x000000040000795c */ /* 0x000fe20000300000 */
.L_x_2004:
[----:B------:R0:W0:Y:S02]  /*2ac10*/  SYNCS.PHASECHK.TRANS64.TRYWAIT P0, [R25+URZ+0x30860], R0 ;  /* 0x03086000190075a7 */ /* 0x000024000800017f */
[----:B0-----:R-:W-:Y:S05]  /*2ac20*/  @!P0 NANOSLEEP.SYNCS 0x989680 ;  /* 0x009896800000895d */ /* 0x001fea0003900000 */
[----:B------:R-:W0:Y:S02]  /*2ac30*/  @!P0 SYNCS.PHASECHK.TRANS64 P0, [R25+URZ+0x30860], R0 ;  /* 0x03086000190085a7 */ /* 0x000e24000800007f */
[----:B0-----:R-:W-:Y:S05]  /*2ac40*/  @!P0 BRA `(.L_x_2004) ;  /* 0xfffffffc00f08947 */ /* 0x001fea000383ffff */
.L_x_1557:
[----:B------:R-:W-:Y:S05]  /*2ac50*/  BSYNC B9 ;  /* 0x0000000000097941 */ /* 0x000fea0003800000 */
.L_x_1554:
[----:B------:R-:W-:Y:S05]  /*2ac60*/  EXIT ;  /* 0x000000000000794d */ /* 0x000fea0003800000 */
.L_x_1583:
[----:B0-----:R0:W1:Y:S02]  /*2ac70*/  SYNCS.PHASECHK.TRANS64.TRYWAIT P6, [R90+URZ+0x30890], R105 ;  /* 0x030890695a0075a7 */ /* 0x00106400080c017f */
[----:B-1----:R-:W-:Y:S05]  /*2ac80*/  @!P6 NANOSLEEP.SYNCS 0x989680 ;  /* 0x009896800000e95d */ /* 0x002fea0003900000 */
[----:B------:R-:W1:Y:S02]  /*2ac90*/  @!P6 SYNCS.PHASECHK.TRANS64 P6, [R90+URZ+0x30890], R105 ;  /* 0x030890695a00e5a7 */ /* 0x000e6400080c007f */
[----:B-1----:R-:W-:Y:S05]  /*2aca0*/  @!P6 BRA `(.L_x_1583) ;  /* 0xfffffffc00f0e947 */ /* 0x002fea000383ffff */
[----:B------:R-:W-:Y:S05]  /*2acb0*/  BRA `(.L_x_2005) ;  /* 0xfffffd88005c7947 */ /* 0x000fea000383ffff */
.L_x_1584:
        /* <DEDUP_REMOVED lines=8> */
.L_x_2007:
[----:B------:R-:W-:Y:S05]  /*2ad40*/  BSYNC B1 ;  /* 0x0000000000017941 */ /* 0x000fea0003800000 */
.L_x_2006:
        /* <DEDUP_REMOVED lines=8> */
.L_x_2008:
[----:B------:R-:W-:Y:S01]  /*2add0*/  IMAD.MOV.U32 R108, RZ, RZ, R14 ;  /* 0x000000ffff6c7224 */ /* 0x000fe200078e000e */
[----:B------:R-:W-:Y:S06]  /*2ade0*/  BRA `(.L_x_2009) ;  /* 0xfffffd8800247947 */ /* 0x000fec000383ffff */
.L_x_1601:
        /* <DEDUP_REMOVED lines=8> */
.L_x_2011:
[----:B------:R-:W-:Y:S05]  /*2ae70*/  BSYNC B1 ;  /* 0x0000000000017941 */ /* 0x000fea0003800000 */
.L_x_2010:
        /* <DEDUP_REMOVED lines=8> */
.L_x_2012:
[----:B------:R-:W-:Y:S01]  /*2af00*/  IMAD.MOV.U32 R58, RZ, RZ, R14 ;  /* 0x000000ffff3a7224 */ /* 0x000fe200078e000e */
[----:B------:R-:W-:Y:S06]  /*2af10*/  BRA `(.L_x_2013) ;  /* 0xfffffd9400847947 */ /* 0x000fec000383ffff */
.L_x_1623:
[----:B0-----:R0:W1:Y:S02]  /*2af20*/  SYNCS.PHASECHK.TRANS64.TRYWAIT P6, [R90+URZ+0x30890], R105 ;  /* 0x030890695a0075a7 */ /* 0x00106400080c017f */
[----:B-1----:R-:W-:Y:S05]  /*2af30*/  @!P6 NANOSLEEP.SYNCS 0x989680 ;  /* 0x009896800000e95d */ /* 0x002fea0003900000 */
[----:B------:R-:W1:Y:S02]  /*2af40*/  @!P6 SYNCS.PHASECHK.TRANS64 P6, [R90+URZ+0x30890], R105 ;  /* 0x030890695a00e5a7 */ /* 0x000e6400080c007f */
[----:B-1----:R-:W-:Y:S05]  /*2af50*/  @!P6 BRA `(.L_x_1623) ;  /* 0xfffffffc00f0e947 */ /* 0x002fea000383ffff */
[----:B------:R-:W-:Y:S05]  /*2af60*/  BRA `(.L_x_2014) ;  /* 0xfffffdac00607947 */ /* 0x000fea000383ffff */
.L_x_1624:
        /* <DEDUP_REMOVED lines=8> */
.L_x_2016:
[----:B------:R-:W-:Y:S05]  /*2aff0*/  BSYNC B1 ;  /* 0x0000000000017941 */ /* 0x000fea0003800000 */
.L_x_2015:
        /* <DEDUP_REMOVED lines=8> */
.L_x_2017:
[----:B------:R-:W-:Y:S01]  /*2b080*/  IMAD.MOV.U32 R108, RZ, RZ, R14 ;  /* 0x000000ffff6c7224 */ /* 0x000fe200078e000e */
[----:B------:R-:W-:Y:S06]  /*2b090*/  BRA `(.L_x_2018) ;  /* 0xfffffdac002c7947 */ /* 0x000fec000383ffff */
.L_x_1633:
[----:B------:R-:W-:Y:S01]  /*2b0a0*/  BSSY B1, `(.L_x_2019) ;  /* 0x0000008000017945 */ /* 0x000fe20003800000 */
[----:B---3--:R-:W-:Y:S02]  /*2b0b0*/  IMAD.MOV.U32 R13, RZ, RZ, R114 ;  /* 0x000000ffff0d7224 */ /* 0x008fe400078e0072 */
[----:B------:R-:W-:Y:S02]  /*2b0c0*/  IMAD.MOV.U32 R12, RZ, RZ, 0x1 ;  /* 0x00000001ff0c7424 */ /* 0x000fe400078e00ff */
[----:B--2---:R-:W-:Y:S02]  /*2b0d0*/  IMAD.MOV.U32 R11, RZ, RZ, 0x181f ;  /* 0x0000181fff0b7424 */ /* 0x004fe400078e00ff */
[----:B------:R-:W-:-:S07]  /*2b0e0*/  IMAD.MOV.U32 R15, RZ, RZ, -0x1 ;  /* 0xffffffffff0f7424 */ /* 0x000fce00078e00ff */
[----:B01----:R-:W-:Y:S05]  /*2b0f0*/  WARPSYNC.COLLECTIVE R15, `(.L_x_2020) ;  /* 0x000000000f087348 */ /* 0x003fea0003c00000 */
[----:B------:R2:W3:Y:S02]  /*2b100*/  SHFL.IDX P6, R14, R13, R12, R11 ;  /* 0x0000000c0d0e7389 */ /* 0x0004e400000c000b */
[----:B0123--:R-:W-:Y:S01]  /*2b110*/  ENDCOLLECTIVE ;  /* 0x000000000000791b */ /* 0x00ffe20003800000 */
.L_x_2020:
[----:B------:R-:W-:Y:S05]  /*2b120*/  BSYNC B1 ;  /* 0x0000000000017941 */ /* 0x000fea0003800000 */
.L_x_2019:
        /* <DEDUP_REMOVED lines=8> */
.L_x_2021:
[----:B------:R-:W-:Y:S01]  /*2b1b0*/  IMAD.MOV.U32 R44, RZ, RZ, R14 ;  /* 0x000000ffff2c7224 */ /* 0x000fe200078e000e */
[----:B------:R-:W-:Y:S06]  /*2b1c0*/  BRA `(.L_x_2022) ;  /* 0xfffffdb800f07947 */ /* 0x000fec000383ffff */
.L_x_1642:
[----:B0-----:R0:W1:Y:S02]  /*2b1d0*/  SYNCS.PHASECHK.TRANS64.TRYWAIT P0, [R90+URZ+0x30890], R105 ;  /* 0x030890695a0075a7 */ /* 0x001064000800017f */
[----:B-1----:R-:W-:Y:S05]  /*2b1e0*/  @!P0 NANOSLEEP.SYNCS 0x989680 ;  /* 0x009896800000895d */ /* 0x002fea0003900000 */
[----:B------:R-:W1:Y:S02]  /*2b1f0*/  @!P0 SYNCS.PHASECHK.TRANS64 P0, [R90+URZ+0x30890], R105 ;  /* 0x030890695a0085a7 */ /* 0x000e64000800007f */
[----:B-1----:R-:W-:Y:S05]  /*2b200*/  @!P0 BRA `(.L_x_1642) ;  /* 0xfffffffc00f08947 */ /* 0x002fea000383ffff */
[----:B------:R-:W-:Y:S05]  /*2b210*/  BRA `(.L_x_2023) ;  /* 0xfffffdcc00007947 */ /* 0x000fea000383ffff */
.L_x_1643:
        /* <DEDUP_REMOVED lines=8> */
.L_x_2025:
[----:B------:R-:W-:Y:S05]  /*2b2a0*/  BSYNC B1 ;  /* 0x0000000000017941 */ /* 0x000fea0003800000 */
.L_x_2024:
        /* <DEDUP_REMOVED lines=8> */
.L_x_2026:
[----:B------:R-:W-:Y:S01]  /*2b330*/  IMAD.MOV.U32 R42, RZ, RZ, R14 ;  /* 0x000000ffff2a7224 */ /* 0x000fe200078e000e */
[----:B------:R-:W-:Y:S06]  /*2b340*/  BRA `(.L_x_2027) ;  /* 0xfffffdcc00287947 */ /* 0x000fec000383ffff */
.L_x_1646:
        /* <DEDUP_REMOVED lines=8> */
.L_x_2029:
[----:B------:R-:W-:Y:S05]  /*2b3d0*/  BSYNC B1 ;  /* 0x0000000000017941 */ /* 0x000fea0003800000 */
.L_x_2028:
        /* <DEDUP_REMOVED lines=8> */
.L_x_2030:
[----:B------:R-:W-:Y:S01]  /*2b460*/  IMAD.MOV.U32 R42, RZ, RZ, R14 ;  /* 0x000000ffff2a7224 */ /* 0x000fe200078e000e */
[----:B------:R-:W-:Y:S06]  /*2b470*/  BRA `(.L_x_2031) ;  /* 0xfffffdcc004c7947 */ /* 0x000fec000383ffff */
.L_x_1650:
[----:B--2---:R2:W0:Y:S02]  /*2b480*/  SYNCS.PHASECHK.TRANS64.TRYWAIT P4, [R90+URZ+0x308b0], R105 ;  /* 0x0308b0695a0075a7 */ /* 0x004424000808017f */
[----:B0-----:R-:W-:Y:S05]  /*2b490*/  @!P4 NANOSLEEP.SYNCS 0x989680 ;  /* 0x009896800000c95d */ /* 0x001fea0003900000 */
[----:B------:R-:W0:Y:S02]  /*2b4a0*/  @!P4 SYNCS.PHASECHK.TRANS64 P4, [R90+URZ+0x308b0], R105 ;  /* 0x0308b0695a00c5a7 */ /* 0x000e24000808007f */
[----:B0-----:R-:W-:Y:S05]  /*2b4b0*/  @!P4 BRA `(.L_x_1650) ;  /* 0xfffffffc00f0c947 */ /* 0x001fea000383ffff */
[----:B------:R-:W-:Y:S05]  /*2b4c0*/  BRA `(.L_x_2032) ;  /* 0xfffffdcc00ec7947 */ /* 0x000fea000383ffff */
.L_x_1678:
        /* <DEDUP_REMOVED lines=8> */
.L_x_2034:
[----:B------:R-:W-:Y:S05]  /*2b550*/  BSYNC B1 ;  /* 0x0000000000017941 */ /* 0x000fea0003800000 */
.L_x_2033:
        /* <DEDUP_REMOVED lines=8> */
.L_x_2035:
[----:B------:R-:W-:Y:S02]  /*2b5e0*/  IMAD.MOV.U32 R13, RZ, RZ, R8 ;  /* 0x000000ffff0d7224 */ /* 0x000fe400078e0008 */
[----:B------:R-:W-:-:S07]  /*2b5f0*/  IMAD.MOV.U32 R4, RZ, RZ, R14 ;  /* 0x000000ffff047224 */ /* 0x000fce00078e000e */
[----:B------:R-:W-:Y:S05]  /*2b600*/  WARPSYNC.COLLECTIVE R15, `(.L_x_2036) ;  /* 0x000000000f087348 */ /* 0x000fea0003c00000 */
[----:B------:R0:W1:Y:S02]  /*2b610*/  SHFL.IDX P6, R14, R13, R12, R11 ;  /* 0x0000000c0d0e7389 */ /* 0x00006400000c000b */
[----:B01----:R-:W-:Y:S01]  /*2b620*/  ENDCOLLECTIVE ;  /* 0x000000000000791b */ /* 0x003fe20003800000 */
.L_x_2036:
[----:B------:R-:W-:Y:S02]  /*2b630*/  IMAD.MOV.U32 R13, RZ, RZ, R0 ;  /* 0x000000ffff0d7224 */ /* 0x000fe400078e0000 */
[----:B------:R-:W-:-:S07]  /*2b640*/  IMAD.MOV.U32 R9, RZ, RZ, R14 ;  /* 0x000000ffff097224 */ /* 0x000fce00078e000e */
[----:B------:R-:W-:Y:S05]  /*2b650*/  WARPSYNC.COLLECTIVE R15, `(.L_x_2037) ;  /* 0x000000000f087348 */ /* 0x000fea0003c00000 */
[----:B------:R0:W1:Y:S02]  /*2b660*/  SHFL.IDX P6, R14, R13, R12, R11 ;  /* 0x0000000c0d0e7389 */ /* 0x00006400000c000b */
[----:B01----:R-:W-:Y:S01]  /*2b670*/  ENDCOLLECTIVE ;  /* 0x000000000000791b */ /* 0x003fe20003800000 */
.L_x_2037:
[----:B------:R-:W-:Y:S05]  /*2b680*/  BRA `(.L_x_2038) ;  /* 0xfffffde4003c7947 */ /* 0x000fea000383ffff */
.L_x_1681:
[----:B------:R-:W-:Y:S01]  /*2b690*/  BSSY B1, `(.L_x_2039) ;  /* 0x0000008000017945 */ /* 0x000fe20003800000 */
[----:B------:R-:W-:Y:S02]  /*2b6a0*/  IMAD.MOV.U32 R13, RZ, RZ, R7 ;  /* 0x000000ffff0d7224 */ /* 0x000fe400078e0007 */
[----:B------:R-:W-:Y:S02]  /*2b6b0*/  IMAD.MOV.U32 R12, RZ, RZ, 0x1 ;  /* 0x00000001ff0c7424 */ /* 0x000fe400078e00ff */
[----:B------:R-:W-:Y:S02]  /*2b6c0*/  IMAD.MOV.U32 R11, RZ, RZ, 0x181f ;  /* 0x0000181fff0b7424 */ /* 0x000fe400078e00ff */
[----:B------:R-:W-:-:S07]  /*2b6d0*/  IMAD.MOV.U32 R15, RZ, RZ, -0x1 ;  /* 0xffffffffff0f7424 */ /* 0x000fce00078e00ff */
[----:B0---4-:R-:W-:Y:S05]  /*2b6e0*/  WARPSYNC.COLLECTIVE R15, `(.L_x_2040) ;  /* 0x000000000f087348 */ /* 0x011fea0003c00000 */
[----:B----4-:R1:W2:Y:S02]  /*2b6f0*/  SHFL.IDX P6, R14, R13, R12, R11 ;  /* 0x0000000c0d0e7389 */ /* 0x0102a400000c000b */
[----:B012---:R-:W-:Y:S01]  /*2b700*/  ENDCOLLECTIVE ;  /* 0x000000000000791b */ /* 0x007fe20003800000 */
.L_x_2040:
[----:B------:R-:W-:Y:S05]  /*2b710*/  BSYNC B1 ;  /* 0x0000000000017941 */ /* 0x000fea0003800000 */
.L_x_2039:
        /* <DEDUP_REMOVED lines=8> */
.L_x_2041:
[----:B------:R-:W-:Y:S02]  /*2b7a0*/  IMAD.MOV.U32 R13, RZ, RZ, R8 ;  /* 0x000000ffff0d7224 */ /* 0x000fe400078e0008 */
[----:B------:R-:W-:-:S07]  /*2b7b0*/  IMAD.MOV.U32 R4, RZ, RZ, R14 ;  /* 0x000000ffff047224 */ /* 0x000fce00078e000e */
[----:B------:R-:W-:Y:S05]  /*2b7c0*/  WARPSYNC.COLLECTIVE R15, `(.L_x_2042) ;  /* 0x000000000f087348 */ /* 0x000fea0003c00000 */
[----:B------:R0:W1:Y:S02]  /*2b7d0*/  SHFL.IDX P6, R14, R13, R12, R11 ;  /* 0x0000000c0d0e7389 */ /* 0x00006400000c000b */
[----:B01----:R-:W-:Y:S01]  /*2b7e0*/  ENDCOLLECTIVE ;  /* 0x000000000000791b */ /* 0x003fe20003800000 */
.L_x_2042:
[----:B------:R-:W-:Y:S02]  /*2b7f0*/  IMAD.MOV.U32 R13, RZ, RZ, R0 ;  /* 0x000000ffff0d7224 */ /* 0x000fe400078e0000 */
[----:B------:R-:W-:-:S07]  /*2b800*/  IMAD.MOV.U32 R9, RZ, RZ, R14 ;  /* 0x000000ffff097224 */ /* 0x000fce00078e000e */
[----:B------:R-:W-:Y:S05]  /*2b810*/  WARPSYNC.COLLECTIVE R15, `(.L_x_2043) ;  /* 0x000000000f087348 */ /* 0x000fea0003c00000 */
[----:B------:R0:W1:Y:S02]  /*2b820*/  SHFL.IDX P6, R14, R13, R12, R11 ;  /* 0x0000000c0d0e7389 */ /* 0x00006400000c000b */
[----:B01----:R-:W-:Y:S01]  /*2b830*/  ENDCOLLECTIVE ;  /* 0x000000000000791b */ /* 0x003fe20003800000 */
.L_x_2043:
[----:B------:R-:W-:Y:S05]  /*2b840*/  BRA `(.L_x_2044) ;  /* 0xfffffde800447947 */ /* 0x000fea000383ffff */
.L_x_1684:
[----:B------:R-:W-:Y:S01]  /*2b850*/  BSSY B1, `(.L_x_2045) ;  /* 0x0000008000017945 */ /* 0x000fe20003800000 */
[----:B------:R-:W-:Y:S02]  /*2b860*/  IMAD.MOV.U32 R13, RZ, RZ, R7 ;  /* 0x000000ffff0d7224 */ /* 0x000fe400078e0007 */
[----:B------:R-:W-:Y:S02]  /*2b870*/  IMAD.MOV.U32 R12, RZ, RZ, 0x2 ;  /* 0x00000002ff0c7424 */ /* 0x000fe400078e00ff */
[----:B------:R-:W-:Y:S02]  /*2b880*/  IMAD.MOV.U32 R11, RZ, RZ, 0x181f ;  /* 0x0000181fff0b7424 */ /* 0x000fe400078e00ff */
[----:B------:R-:W-:-:S07]  /*2b890*/  IMAD.MOV.U32 R15, RZ, RZ, -0x1 ;  /* 0xffffffffff0f7424 */ /* 0x000fce00078e00ff */
[----:B-1--4-:R-:W-:Y:S05]  /*2b8a0*/  WARPSYNC.COLLECTIVE R15, `(.L_x_2046) ;  /* 0x000000000f087348 */ /* 0x012fea0003c00000 */
[----:B----4-:R0:W2:Y:S02]  /*2b8b0*/  SHFL.IDX P6, R14, R13, R12, R11 ;  /* 0x0000000c0d0e7389 */ /* 0x0100a400000c000b */
[----:B012---:R-:W-:Y:S01]  /*2b8c0*/  ENDCOLLECTIVE ;  /* 0x000000000000791b */ /* 0x007fe20003800000 */
.L_x_2046:
[----:B------:R-:W-:Y:S05]  /*2b8d0*/  BSYNC B1 ;  /* 0x0000000000017941 */ /* 0x000fea0003800000 */
.L_x_2045:
        /* <DEDUP_REMOVED lines=8> */
.L_x_2047:
[----:B------:R-:W-:Y:S02]  /*2b960*/  IMAD.MOV.U32 R13, RZ, RZ, R8 ;  /* 0x000000ffff0d7224 */ /* 0x000fe400078e0008 */
[----:B------:R-:W-:-:S07]  /*2b970*/  IMAD.MOV.U32 R4, RZ, RZ, R14 ;  /* 0x000000ffff047224 */ /* 0x000fce00078e000e */
[----:B------:R-:W-:Y:S05]  /*2b980*/  WARPSYNC.COLLECTIVE R15, `(.L_x_2048) ;  /* 0x000000000f087348 */ /* 0x000fea0003c00000 */
[----:B------:R0:W1:Y:S02]  /*2b990*/  SHFL.IDX P6, R14, R13, R12, R11 ;  /* 0x0000000c0d0e7389 */ /* 0x00006400000c000b */
[----:B01----:R-:W-:Y:S01]  /*2b9a0*/  ENDCOLLECTIVE ;  /* 0x000000000000791b */ /* 0x003fe20003800000 */
.L_x_2048:
[----:B------:R-:W-:Y:S02]  /*2b9b0*/  IMAD.MOV.U32 R13, RZ, RZ, R0 ;  /* 0x000000ffff0d7224 */ /* 0x000fe400078e0000 */
[----:B------:R-:W-:-:S07]  /*2b9c0*/  IMAD.MOV.U32 R9, RZ, RZ, R14 ;  /* 0x000000ffff097224 */ /* 0x000fce00078e000e */
[----:B------:R-:W-:Y:S05]  /*2b9d0*/  WARPSYNC.COLLECTIVE R15, `(.L_x_2049) ;  /* 0x000000000f087348 */ /* 0x000fea0003c00000 */
[----:B------:R0:W1:Y:S02]  /*2b9e0*/  SHFL.IDX P6, R14, R13, R12, R11 ;  /* 0x0000000c0d0e7389 */ /* 0x00006400000c000b */
[----:B01----:R-:W-:Y:S01]  /*2b9f0*/  ENDCOLLECTIVE ;  /* 0x000000000000791b */ /* 0x003fe20003800000 */
.L_x_2049:
[----:B------:R-:W-:Y:S05]  /*2ba00*/  BRA `(.L_x_2050) ;  /* 0xfffffdec00447947 */ /* 0x000fea000383ffff */
.L_x_1687:
[----:B------:R-:W-:Y:S01]  /*2ba10*/  BSSY B1, `(.L_x_2051) ;  /* 0x0000008000017945 */ /* 0x000fe20003800000 */
[----:B------:R-:W-:Y:S02]  /*2ba20*/  IMAD.MOV.U32 R13, RZ, RZ, R7 ;  /* 0x000000ffff0d7224 */ /* 0x000fe400078e0007 */
[----:B------:R-:W-:Y:S02]  /*2ba30*/  IMAD.MOV.U32 R12, RZ, RZ, 0x3 ;  /* 0x00000003ff0c7424 */ /* 0x000fe400078e00ff */
[----:B------:R-:W-:Y:S02]  /*2ba40*/  IMAD.MOV.U32 R11, RZ, RZ, 0x181f ;  /* 0x0000181fff0b7424 */ /* 0x000fe400078e00ff */
[----:B------:R-:W-:-:S07]  /*2ba50*/  IMAD.MOV.U32 R15, RZ, RZ, -0x1 ;  /* 0xffffffffff0f7424 */ /* 0x000fce00078e00ff */
[----:B-1--4-:R-:W-:Y:S05]  /*2ba60*/  WARPSYNC.COLLECTIVE R15, `(.L_x_2052) ;  /* 0x000000000f087348 */ /* 0x012fea0003c00000 */
[----:B------:R0:W2:Y:S02]  /*2ba70*/  SHFL.IDX P6, R14, R13, R12, R11 ;  /* 0x0000000c0d0e7389 */ /* 0x0000a400000c000b */
[----:B012-4-:R-:W-:Y:S01]  /*2ba80*/  ENDCOLLECTIVE ;  /* 0x000000000000791b */ /* 0x017fe20003800000 */
.L_x_2052:
[----:B------:R-:W-:Y:S05]  /*2ba90*/  BSYNC B1 ;  /* 0x0000000000017941 */ /* 0x000fea0003800000 */
.L_x_2051:
        /* <DEDUP_REMOVED lines=8> */
.L_x_2053:
[----:B------:R-:W-:Y:S02]  /*2bb20*/  IMAD.MOV.U32 R13, RZ, RZ, R8 ;  /* 0x000000ffff0d7224 */ /* 0x000fe400078e0008 */
[----:B------:R-:W-:-:S07]  /*2bb30*/  IMAD.MOV.U32 R10, RZ, RZ, R14 ;  /* 0x000000ffff0a7224 */ /* 0x000fce00078e000e */
[----:B------:R-:W-:Y:S05]  /*2bb40*/  WARPSYNC.COLLECTIVE R15, `(.L_x_2054) ;  /* 0x000000000f087348 */ /* 0x000fea0003c00000 */
[----:B------:R0:W1:Y:S02]  /*2bb50*/  SHFL.IDX P6, R14, R13, R12, R11 ;  /* 0x0000000c0d0e7389 */ /* 0x00006400000c000b */
[----:B01----:R-:W-:Y:S01]  /*2bb60*/  ENDCOLLECTIVE ;  /* 0x000000000000791b */ /* 0x003fe20003800000 */
.L_x_2054:
[----:B------:R-:W-:Y:S02]  /*2bb70*/  IMAD.MOV.U32 R13, RZ, RZ, R0 ;  /* 0x000000ffff0d7224 */ /* 0x000fe400078e0000 */
[----:B------:R-:W-:-:S07]  /*2bb80*/  IMAD.MOV.U32 R75, RZ, RZ, R14 ;  /* 0x000000ffff4b7224 */ /* 0x000fce00078e000e */
[----:B------:R-:W-:Y:S05]  /*2bb90*/  WARPSYNC.COLLECTIVE R15, `(.L_x_2055) ;  /* 0x000000000f087348 */ /* 0x000fea0003c00000 */
[----:B------:R0:W1:Y:S02]  /*2bba0*/  SHFL.IDX P6, R14, R13, R12, R11 ;  /* 0x0000000c0d0e7389 */ /* 0x00006400000c000b */
[----:B01----:R-:W-:Y:S01]  /*2bbb0*/  ENDCOLLECTIVE ;  /* 0x000000000000791b */ /* 0x003fe20003800000 */
.L_x_2055:
[----:B------:R-:W-:Y:S01]  /*2bbc0*/  IMAD.MOV.U32 R0, RZ, RZ, R14 ;  /* 0x000000ffff007224 */ /* 0x000fe200078e000e */
[----:B------:R-:W-:Y:S06]  /*2bbd0*/  BRA `(.L_x_2056) ;  /* 0xfffffdf000487947 */ /* 0x000fec000383ffff */
.L_x_1691:
[----:B0-----:R0:W1:Y:S02]  /*2bbe0*/  SYNCS.PHASECHK.TRANS64.TRYWAIT P0, [R18+URZ+0x30800], R127 ;  /* 0x0308007f120075a7 */ /* 0x001064000800017f */
[----:B-1----:R-:W-:Y:S05]  /*2bbf0*/  @!P0 NANOSLEEP.SYNCS 0x989680 ;  /* 0x009896800000895d */ /* 0x002fea0003900000 */
[----:B------:R-:W1:Y:S02]  /*2bc00*/  @!P0 SYNCS.PHASECHK.TRANS64 P0, [R18+URZ+0x30800], R127 ;  /* 0x0308007f120085a7 */ /* 0x000e64000800007f */
[----:B-1----:R-:W-:Y:S05]  /*2bc10*/  @!P0 BRA `(.L_x_1691) ;  /* 0xfffffffc00f08947 */ /* 0x002fea000383ffff */
[----:B------:R-:W-:Y:S05]  /*2bc20*/  BRA `(.L_x_2057) ;  /* 0xfffffdf400b47947 */ /* 0x000fea000383ffff */
.L_x_1723:
        /* <DEDUP_REMOVED lines=8> */
.L_x_2059:
[----:B------:R-:W-:Y:S05]  /*2bcb0*/  BSYNC B1 ;  /* 0x0000000000017941 */ /* 0x000fea0003800000 */
.L_x_2058:
        /* <DEDUP_REMOVED lines=8> */
.L_x_2060:
[----:B------:R-:W-:Y:S02]  /*2bd40*/  IMAD.MOV.U32 R13, RZ, RZ, R8 ;  /* 0x000000ffff0d7224 */ /* 0x000fe400078e0008 */
[----:B------:R-:W-:-:S07]  /*2bd50*/  IMAD.MOV.U32 R7, RZ, RZ, R14 ;  /* 0x000000ffff077224 */ /* 0x000fce00078e000e */
[----:B------:R-:W-:Y:S05]  /*2bd60*/  WARPSYNC.COLLECTIVE R15, `(.L_x_2061) ;  /* 0x000000000f087348 */ /* 0x000fea0003c00000 */
[----:B------:R0:W1:Y:S02]  /*2bd70*/  SHFL.IDX P6, R14, R13, R12, R11 ;  /* 0x0000000c0d0e7389 */ /* 0x00006400000c000b */
[----:B01----:R-:W-:Y:S01]  /*2bd80*/  ENDCOLLECTIVE ;  /* 0x000000000000791b */ /* 0x003fe20003800000 */
.L_x_2061:
[----:B------:R-:W-:Y:S02]  /*2bd90*/  IMAD.MOV.U32 R13, RZ, RZ, R0 ;  /* 0x000000ffff0d7224 */ /* 0x000fe400078e0000 */
[----:B------:R-:W-:-:S07]  /*2bda0*/  IMAD.MOV.U32 R9, RZ, RZ, R14 ;  /* 0x000000ffff097224 */ /* 0x000fce00078e000e */
[----:B------:R-:W-:Y:S05]  /*2bdb0*/  WARPSYNC.COLLECTIVE R15, `(.L_x_2062) ;  /* 0x000000000f087348 */ /* 0x000fea0003c00000 */
[----:B------:R0:W1:Y:S02]  /*2bdc0*/  SHFL.IDX P6, R14, R13, R12, R11 ;  /* 0x0000000c0d0e7389 */ /* 0x00006400000c000b */
[----:B01----:R-:W-:Y:S01]  /*2bdd0*/  ENDCOLLECTIVE ;  /* 0x000000000000791b */ /* 0x003fe20003800000 */
.L_x_2062:
[----:B------:R-:W-:Y:S05]  /*2bde0*/  BRA `(.L_x_2063) ;  /* 0xfffffe2800887947 */ /* 0x000fea000383ffff */
.L_x_1726:
        /* <DEDUP_REMOVED lines=8> */
.L_x_2065:
[----:B------:R-:W-:Y:S05]  /*2be70*/  BSYNC B1 ;  /* 0x0000000000017941 */ /* 0x000fea0003800000 */
.L_x_2064:
        /* <DEDUP_REMOVED lines=8> */
.L_x_2066:
[----:B------:R-:W-:Y:S02]  /*2bf00*/  IMAD.MOV.U32 R13, RZ, RZ, R8 ;  /* 0x000000ffff0d7224 */ /* 0x000fe400078e0008 */
[----:B------:R-:W-:-:S07]  /*2bf10*/  IMAD.MOV.U32 R7, RZ, RZ, R14 ;  /* 0x000000ffff077224 */ /* 0x000fce00078e000e */
[----:B------:R-:W-:Y:S05]  /*2bf20*/  WARPSYNC.COLLECTIVE R15, `(.L_x_2067) ;  /* 0x000000000f087348 */ /* 0x000fea0003c00000 */
[----:B------:R0:W1:Y:S02]  /*2bf30*/  SHFL.IDX P6, R14, R13, R12, R11 ;  /* 0x0000000c0d0e7389 */ /* 0x00006400000c000b */
[----:B01----:R-:W-:Y:S01]  /*2bf40*/  ENDCOLLECTIVE ;  /* 0x000000000000791b */ /* 0x003fe20003800000 */
.L_x_2067:
[----:B------:R-:W-:Y:S02]  /*2bf50*/  IMAD.MOV.U32 R13, RZ, RZ, R0 ;  /* 0x000000ffff0d7224 */ /* 0x000fe400078e0000 */
[----:B------:R-:W-:-:S07]  /*2bf60*/  IMAD.MOV.U32 R9, RZ, RZ, R14 ;  /* 0x000000ffff097224 */ /* 0x000fce00078e000e */
[----:B------:R-:W-:Y:S05]  /*2bf70*/  WARPSYNC.COLLECTIVE R15, `(.L_x_2068) ;  /* 0x000000000f087348 */ /* 0x000fea0003c00000 */
[----:B------:R0:W1:Y:S02]  /*2bf80*/  SHFL.IDX P6, R14, R13, R12, R11 ;  /* 0x0000000c0d0e7389 */ /* 0x00006400000c000b */
[----:B01----:R-:W-:Y:S01]  /*2bf90*/  ENDCOLLECTIVE ;  /* 0x000000000000791b */ /* 0x003fe20003800000 */
.L_x_2068:
[----:B------:R-:W-:Y:S05]  /*2bfa0*/  BRA `(.L_x_2069) ;  /* 0xfffffe2c00547947 */ /* 0x000fea000383ffff */
.L_x_1729:
        /* <DEDUP_REMOVED lines=8> */
.L_x_2071:
[----:B------:R-:W-:Y:S05]  /*2c030*/  BSYNC B1 ;  /* 0x0000000000017941 */ /* 0x000fea0003800000 */
.L_x_2070:
        /* <DEDUP_REMOVED lines=8> */
.L_x_2072:
[----:B------:R-:W-:Y:S02]  /*2c0c0*/  IMAD.MOV.U32 R13, RZ, RZ, R8 ;  /* 0x000000ffff0d7224 */ /* 0x000fe400078e0008 */
[----:B------:R-:W-:-:S07]  /*2c0d0*/  IMAD.MOV.U32 R7, RZ, RZ, R14 ;  /* 0x000000ffff077224 */ /* 0x000fce00078e000e */
[----:B------:R-:W-:Y:S05]  /*2c0e0*/  WARPSYNC.COLLECTIVE R15, `(.L_x_2073) ;  /* 0x000000000f087348 */ /* 0x000fea0003c00000 */
[----:B------:R0:W1:Y:S02]  /*2c0f0*/  SHFL.IDX P6, R14, R13, R12, R11 ;  /* 0x0000000c0d0e7389 */ /* 0x00006400000c000b */
[----:B01----:R-:W-:Y:S01]  /*2c100*/  ENDCOLLECTIVE ;  /* 0x000000000000791b */ /* 0x003fe20003800000 */
.L_x_2073:
[----:B------:R-:W-:Y:S02]  /*2c110*/  IMAD.MOV.U32 R13, RZ, RZ, R0 ;  /* 0x000000ffff0d7224 */ /* 0x000fe400078e0000 */
[----:B------:R-:W-:-:S07]  /*2c120*/  IMAD.MOV.U32 R9, RZ, RZ, R14 ;  /* 0x000000ffff097224 */ /* 0x000fce00078e000e */
[----:B------:R-:W-:Y:S05]  /*2c130*/  WARPSYNC.COLLECTIVE R15, `(.L_x_2074) ;  /* 0x000000000f087348 */ /* 0x000fea0003c00000 */
[----:B------:R0:W1:Y:S02]  /*2c140*/  SHFL.IDX P6, R14, R13, R12, R11 ;  /* 0x0000000c0d0e7389 */ /* 0x00006400000c000b */
[----:B01----:R-:W-:Y:S01]  /*2c150*/  ENDCOLLECTIVE ;  /* 0x000000000000791b */ /* 0x003fe20003800000 */
.L_x_2074:
[----:B------:R-:W-:Y:S05]  /*2c160*/  BRA `(.L_x_2075) ;  /* 0xfffffe3000187947 */ /* 0x000fea000383ffff */
.L_x_1732:
        /* <DEDUP_REMOVED lines=8> */
.L_x_2077:
[----:B------:R-:W-:Y:S05]  /*2c1f0*/  BSYNC B1 ;  /* 0x0000000000017941 */ /* 0x000fea0003800000 */
.L_x_2076:
        /* <DEDUP_REMOVED lines=8> */
.L_x_2078:
[----:B------:R-:W-:Y:S02]  /*2c280*/  IMAD.MOV.U32 R13, RZ, RZ, R8 ;  /* 0x000000ffff0d7224 */ /* 0x000fe400078e0008 */
[----:B------:R-:W-:-:S07]  /*2c290*/  IMAD.MOV.U32 R76, RZ, RZ, R14 ;  /* 0x000000ffff4c7224 */ /* 0x000fce00078e000e */
[----:B------:R-:W-:Y:S05]  /*2c2a0*/  WARPSYNC.COLLECTIVE R15, `(.L_x_2079) ;  /* 0x000000000f087348 */ /* 0x000fea0003c00000 */
[----:B------:R0:W1:Y:S02]  /*2c2b0*/  SHFL.IDX P6, R14, R13, R12, R11 ;  /* 0x0000000c0d0e7389 */ /* 0x00006400000c000b */
[----:B01----:R-:W-:Y:S01]  /*2c2c0*/  ENDCOLLECTIVE ;  /* 0x000000000000791b */ /* 0x003fe20003800000 */
.L_x_2079:
[----:B------:R-:W-:Y:S02]  /*2c2d0*/  IMAD.MOV.U32 R13, RZ, RZ, R0 ;  /* 0x000000ffff0d7224 */ /* 0x000fe400078e0000 */
[----:B------:R-:W-:-:S07]  /*2c2e0*/  IMAD.MOV.U32 R77, RZ, RZ, R14 ;  /* 0x000000ffff4d7224 */ /* 0x000fce00078e000e */
[----:B------:R-:W-:Y:S05]  /*2c2f0*/  WARPSYNC.COLLECTIVE R15, `(.L_x_2080) ;  /* 0x000000000f087348 */ /* 0x000fea0003c00000 */
[----:B------:R0:W1:Y:S02]  /*2c300*/  SHFL.IDX P6, R14, R13, R12, R11 ;  /* 0x0000000c0d0e7389 */ /* 0x00006400000c000b */
[----:B01----:R-:W-:Y:S01]  /*2c310*/  ENDCOLLECTIVE ;  /* 0x000000000000791b */ /* 0x003fe20003800000 */
.L_x_2080:
[----:B------:R-:W-:Y:S01]  /*2c320*/  IMAD.MOV.U32 R0, RZ, RZ, R14 ;  /* 0x000000ffff007224 */ /* 0x000fe200078e000e */
[----:B------:R-:W-:Y:S06]  /*2c330*/  BRA `(.L_x_2081) ;  /* 0xfffffe3000e07947 */ /* 0x000fec000383ffff */
.L_x_1736:
[----:B0-----:R0:W1:Y:S02]  /*2c340*/  SYNCS.PHASECHK.TRANS64.TRYWAIT P0, [R18+URZ+0x30800], R109 ;  /* 0x0308006d120075a7 */ /* 0x001064000800017f */
[----:B-1----:R-:W-:Y:S05]  /*2c350*/  @!P0 NANOSLEEP.SYNCS 0x989680 ;  /* 0x009896800000895d */ /* 0x002fea0003900000 */
[----:B------:R-:W1:Y:S02]  /*2c360*/  @!P0 SYNCS.PHASECHK.TRANS64 P0, [R18+URZ+0x30800], R109 ;  /* 0x0308006d120085a7 */ /* 0x000e64000800007f */
[----:B-1----:R-:W-:Y:S05]  /*2c370*/  @!P0 BRA `(.L_x_1736) ;  /* 0xfffffffc00f08947 */ /* 0x002fea000383ffff */
[----:B------:R-:W-:Y:S05]  /*2c380*/  BRA `(.L_x_2082) ;  /* 0xfffffe38001c7947 */ /* 0x000fea000383ffff */
.L_x_1754:
[----:B-1----:R1:W0:Y:S02]  /*2c390*/  SYNCS.PHASECHK.TRANS64.TRYWAIT P1, [R58+URZ+0x30830], R3 ;  /* 0x030830033a0075a7 */ /* 0x002224000802017f */
[----:B0-----:R-:W-:Y:S05]  /*2c3a0*/  @!P1 NANOSLEEP.SYNCS 0x989680 ;  /* 0x009896800000995d */ /* 0x001fea0003900000 */
[----:B------:R-:W0:Y:S02]  /*2c3b0*/  @!P1 SYNCS.PHASECHK.TRANS64 P1, [R58+URZ+0x30830], R3 ;  /* 0x030830033a0095a7 */ /* 0x000e24000802007f */
[----:B0-----:R-:W-:Y:S05]  /*2c3c0*/  @!P1 BRA `(.L_x_1754) ;  /* 0xfffffffc00f09947 */ /* 0x001fea000383ffff */
[----:B------:R-:W-:Y:S05]  /*2c3d0*/  BRA `(.L_x_1753) ;  /* 0xfffffe7000687947 */ /* 0x000fea000383ffff */
.L_x_1775:
[----:B-1----:R1:W2:Y:S02]  /*2c3e0*/  SYNCS.PHASECHK.TRANS64.TRYWAIT P1, [R2+URZ+0x30830], R152 ;  /* 0x03083098020075a7 */ /* 0x0022a4000802017f */
[----:B--2---:R-:W-:Y:S05]  /*2c3f0*/  @!P1 NANOSLEEP.SYNCS 0x989680 ;  /* 0x009896800000995d */ /* 0x004fea0003900000 */
[----:B------:R-:W2:Y:S02]  /*2c400*/  @!P1 SYNCS.PHASECHK.TRANS64 P1, [R2+URZ+0x30830], R152 ;  /* 0x03083098020095a7 */ /* 0x000ea4000802007f */
[----:B--2---:R-:W-:Y:S05]  /*2c410*/  @!P1 BRA `(.L_x_1775) ;  /* 0xfffffffc00f09947 */ /* 0x004fea000383ffff */
[----:B------:R-:W-:Y:S05]  /*2c420*/  BRA `(.L_x_1774) ;  /* 0xfffffea000047947 */ /* 0x000fea000383ffff */
.L_x_1780:
[----:B-1----:R1:W2:Y:S02]  /*2c430*/  SYNCS.PHASECHK.TRANS64.TRYWAIT P1, [R203+URZ+0x30850], R0 ;  /* 0x03085000cb0075a7 */ /* 0x0022a4000802017f */
[----:B--2---:R-:W-:Y:S05]  /*2c440*/  @!P1 NANOSLEEP.SYNCS 0x989680 ;  /* 0x009896800000995d */ /* 0x004fea0003900000 */
[----:B------:R-:W2:Y:S02]  /*2c450*/  @!P1 SYNCS.PHASECHK.TRANS64 P1, [R203+URZ+0x30850], R0 ;  /* 0x03085000cb0095a7 */ /* 0x000ea4000802007f */
[----:B--2---:R-:W-:Y:S05]  /*2c460*/  @!P1 BRA `(.L_x_1780) ;  /* 0xfffffffc00f09947 */ /* 0x004fea000383ffff */
[----:B------:R-:W-:Y:S05]  /*2c470*/  BRA `(.L_x_1779) ;  /* 0xfffffeb0007c7947 */ /* 0x000fea000383ffff */
.L_x_1803:
[----:B-1----:R1:W2:Y:S02]  /*2c480*/  SYNCS.PHASECHK.TRANS64.TRYWAIT P1, [R222+URZ+0x30830], R2 ;  /* 0x03083002de0075a7 */ /* 0x0022a4000802017f */
[----:B--2---:R-:W-:Y:S05]  /*2c490*/  @!P1 NANOSLEEP.SYNCS 0x989680 ;  /* 0x009896800000995d */ /* 0x004fea0003900000 */
[----:B------:R-:W2:Y:S02]  /*2c4a0*/  @!P1 SYNCS.PHASECHK.TRANS64 P1, [R222+URZ+0x30830], R2 ;  /* 0x03083002de0095a7 */ /* 0x000ea4000802007f */
[----:B--2---:R-:W-:Y:S05]  /*2c4b0*/  @!P1 BRA `(.L_x_1803) ;  /* 0xfffffffc00f09947 */ /* 0x004fea000383ffff */
[----:B------:R-:W-:Y:S05]  /*2c4c0*/  BRA `(.L_x_1802) ;  /* 0xfffffed400307947 */ /* 0x000fea000383ffff */
.L_x_1808:
[----:B-1----:R1:W2:Y:S02]  /*2c4d0*/  SYNCS.PHASECHK.TRANS64.TRYWAIT P1, [R13+URZ+0x30850], R0 ;  /* 0x030850000d0075a7 */ /* 0x0022a4000802017f */
[----:B--2---:R-:W-:Y:S05]  /*2c4e0*/  @!P1 NANOSLEEP.SYNCS 0x989680 ;  /* 0x009896800000995d */ /* 0x004fea0003900000 */
[----:B------:R-:W2:Y:S02]  /*2c4f0*/  @!P1 SYNCS.PHASECHK.TRANS64 P1, [R13+URZ+0x30850], R0 ;  /* 0x030850000d0095a7 */ /* 0x000ea4000802007f */
[----:B--2---:R-:W-:Y:S05]  /*2c500*/  @!P1 BRA `(.L_x_1808) ;  /* 0xfffffffc00f09947 */ /* 0x004fea000383ffff */
[----:B------:R-:W-:Y:S05]  /*2c510*/  BRA `(.L_x_1807) ;  /* 0xfffffee400ac7947 */ /* 0x000fea000383ffff */
.L_x_1818:
[----:B--2---:R2:W3:Y:S02]  /*2c520*/  SYNCS.PHASECHK.TRANS64.TRYWAIT P1, [R4+URZ+0x30830], R2 ;  /* 0x03083002040075a7 */ /* 0x0044e4000802017f */
[----:B---3--:R-:W-:Y:S05]  /*2c530*/  @!P1 NANOSLEEP.SYNCS 0x989680 ;  /* 0x009896800000995d */ /* 0x008fea0003900000 */
[----:B------:R-:W3:Y:S02]  /*2c540*/  @!P1 SYNCS.PHASECHK.TRANS64 P1, [R4+URZ+0x30830], R2 ;  /* 0x03083002040095a7 */ /* 0x000ee4000802007f */
[----:B---3--:R-:W-:Y:S05]  /*2c550*/  @!P1 BRA `(.L_x_1818) ;  /* 0xfffffffc00f09947 */ /* 0x008fea000383ffff */
[----:B------:R-:W-:Y:S05]  /*2c560*/  BRA `(.L_x_1817) ;  /* 0xfffffef800887947 */ /* 0x000fea000383ffff */
.L_x_1823:
[----:B-1----:R1:W2:Y:S02]  /*2c570*/  SYNCS.PHASECHK.TRANS64.TRYWAIT P1, [R222+URZ+0x30850], R0 ;  /* 0x03085000de0075a7 */ /* 0x0022a4000802017f */
[----:B--2---:R-:W-:Y:S05]  /*2c580*/  @!P1 NANOSLEEP.SYNCS 0x989680 ;  /* 0x009896800000995d */ /* 0x004fea0003900000 */
[----:B------:R-:W2:Y:S02]  /*2c590*/  @!P1 SYNCS.PHASECHK.TRANS64 P1, [R222+URZ+0x30850], R0 ;  /* 0x03085000de0095a7 */ /* 0x000ea4000802007f */
[----:B--2---:R-:W-:Y:S05]  /*2c5a0*/  @!P1 BRA `(.L_x_1823) ;  /* 0xfffffffc00f09947 */ /* 0x004fea000383ffff */
[----:B------:R-:W-:Y:S05]  /*2c5b0*/  BRA `(.L_x_1822) ;  /* 0xffffff0c00087947 */ /* 0x000fea000383ffff */
.L_x_1839:
[----:B--2---:R2:W3:Y:S02]  /*2c5c0*/  SYNCS.PHASECHK.TRANS64.TRYWAIT P1, [R12+URZ+0x30850], R5 ;  /* 0x030850050c0075a7 */ /* 0x0044e4000802017f */
[----:B---3--:R-:W-:Y:S05]  /*2c5d0*/  @!P1 NANOSLEEP.SYNCS 0x989680 ;  /* 0x009896800000995d */ /* 0x008fea0003900000 */
[----:B------:R-:W3:Y:S02]  /*2c5e0*/  @!P1 SYNCS.PHASECHK.TRANS64 P1, [R12+URZ+0x30850], R5 ;  /* 0x030850050c0095a7 */ /* 0x000ee4000802007f */
[----:B---3--:R-:W-:Y:S05]  /*2c5f0*/  @!P1 BRA `(.L_x_1839) ;  /* 0xfffffffc00f09947 */ /* 0x008fea000383ffff */
[----:B------:R-:W-:Y:S05]  /*2c600*/  BRA `(.L_x_1838) ;  /* 0xffffff3000c87947 */ /* 0x000fea000383ffff */
.L_x_1884:
[----:B------:R-:W0:Y:S01]  /*2c610*/  S2R R12, SR_TID.X ;  /* 0x00000000000c7919 */ /* 0x000e220000002100 */
[----:B------:R-:W-:Y:S01]  /*2c620*/  BSSY B1, `(.L_x_2083) ;  /* 0x000000a000017945 */ /* 0x000fe20003800000 */
[----:B------:R-:W-:Y:S02]  /*2c630*/  IMAD.MOV.U32 R11, RZ, RZ, 0x1f ;  /* 0x0000001fff0b7424 */ /* 0x000fe400078e00ff */
[----:B------:R-:W-:Y:S01]  /*2c640*/  IMAD.MOV.U32 R15, RZ, RZ, -0x1 ;  /* 0xffffffffff0f7424 */ /* 0x000fe200078e00ff */
[----:B0-----:R-:W-:-:S04]  /*2c650*/  SHF.R.U32.HI R12, RZ, 0x5, R12 ;  /* 0x00000005ff0c7819 */ /* 0x001fc8000001160c */
[----:B------:R-:W-:-:S05]  /*2c660*/  LOP3.LUT R12, R12, 0x3, RZ, 0xc0, !PT ;  /* 0x000000030c0c7812 */ /* 0x000fca00078ec0ff */
[----:B------:R-:W-:Y:S02]  /*2c670*/  IMAD.MOV.U32 R13, RZ, RZ, R12 ;  /* 0x000000ffff0d7224 */ /* 0x000fe400078e000c */
[----:B------:R-:W-:-:S07]  /*2c680*/  IMAD.MOV.U32 R12, RZ, RZ, RZ ;  /* 0x000000ffff0c7224 */ /* 0x000fce00078e00ff */
[----:B-1----:R-:W-:Y:S05]  /*2c690*/  WARPSYNC.COLLECTIVE R15, `(.L_x_2084) ;  /* 0x000000000f087348 */ /* 0x002fea0003c00000 */
[----:B------:R0:W2:Y:S02]  /*2c6a0*/  SHFL.IDX P6, R14, R13, R12, R11 ;  /* 0x0000000c0d0e7389 */ /* 0x0000a400000c000b */
[----:B012---:R-:W-:Y:S01]  /*2c6b0*/  ENDCOLLECTIVE ;  /* 0x000000000000791b */ /* 0x007fe20003800000 */
.L_x_2084:
[----:B------:R-:W-:Y:S05]  /*2c6c0*/  BSYNC B1 ;  /* 0x0000000000017941 */ /* 0x000fea0003800000 */
.L_x_2083:
[----:B------:R-:W-:Y:S05]  /*2c6d0*/  BRA `(.L_x_2085) ;  /* 0xffffff8000d47947 */ /* 0x000fea000383ffff */
.L_x_1886:
[----:B------:R-:W-:Y:S01]  /*2c6e0*/  BSSY B1, `(.L_x_2086) ;  /* 0x0000006000017945 */ /* 0x000fe20003800000 */
[----:B------:R-:W-:-:S07]  /*2c6f0*/  IMAD.MOV.U32 R15, RZ, RZ, -0x1 ;  /* 0xffffffffff0f7424 */ /* 0x000fce00078e00ff */
[----:B01----:R-:W-:Y:S05]  /*2c700*/  WARPSYNC.COLLECTIVE R15, `(.L_x_2087) ;  /* 0x000000000f0c7348 */ /* 0x003fea0003c00000 */
[----:B------:R-:W-:Y:S02]  /*2c710*/  ELECT P6, UR62, PT ;  /* 0x00000000003e782f */ /* 0x000fe400038c0000 */
[----:B------:R-:W-:Y:S01]  /*2c720*/  MOV R14, UR62 ;  /* 0x0000003e000e7c02 */ /* 0x000fe20008000f00 */
[----:B01----:R-:W-:Y:S10]  /*2c730*/  ENDCOLLECTIVE ;  /* 0x000000000000791b */ /* 0x003ff40003800000 */
.L_x_2087:
[----:B------:R-:W-:Y:S05]  /*2c740*/  BSYNC B1 ;  /* 0x0000000000017941 */ /* 0x000fea0003800000 */
.L_x_2086:
[----:B------:R-:W-:Y:S05]  /*2c750*/  BRA `(.L_x_1885) ;  /* 0xffffff8000cc7947 */ /* 0x000fea000383ffff */
.L_x_1888:
[----:B0-----:R0:W2:Y:S02]  /*2c760*/  SYNCS.PHASECHK.TRANS64.TRYWAIT P0, [R23+URZ+0x30820], R6 ;  /* 0x03082006170075a7 */ /* 0x0010a4000800017f */
[----:B--2---:R-:W-:Y:S05]  /*2c770*/  @!P0 NANOSLEEP.SYNCS 0x989680 ;  /* 0x009896800000895d */ /* 0x004fea0003900000 */
[----:B------:R-:W2:Y:S02]  /*2c780*/  @!P0 SYNCS.PHASECHK.TRANS64 P0, [R23+URZ+0x30820], R6 ;  /* 0x03082006170085a7 */ /* 0x000ea4000800007f */
[----:B--2---:R-:W-:Y:S05]  /*2c790*/  @!P0 BRA `(.L_x_1888) ;  /* 0xfffffffc00f08947 */ /* 0x004fea000383ffff */
[----:B------:R-:W-:Y:S05]  /*2c7a0*/  BRA `(.L_x_2088) ;  /* 0xffffff8000dc7947 */ /* 0x000fea000383ffff */
.L_x_1892:
[----:B--2---:R2:W3:Y:S02]  /*2c7b0*/  SYNCS.PHASECHK.TRANS64.TRYWAIT P0, [R13+URZ+0x308a0], R12 ;  /* 0x0308a00c0d0075a7 */ /* 0x0044e4000800017f */
[----:B---3--:R-:W-:Y:S05]  /*2c7c0*/  @!P0 NANOSLEEP.SYNCS 0x989680 ;  /* 0x009896800000895d */ /* 0x008fea0003900000 */
[----:B------:R-:W3:Y:S02]  /*2c7d0*/  @!P0 SYNCS.PHASECHK.TRANS64 P0, [R13+URZ+0x308a0], R12 ;  /* 0x0308a00c0d0085a7 */ /* 0x000ee4000800007f */
[----:B---3--:R-:W-:Y:S05]  /*2c7e0*/  @!P0 BRA `(.L_x_1892) ;  /* 0xfffffffc00f08947 */ /* 0x008fea000383ffff */
[----:B------:R-:W-:Y:S05]  /*2c7f0*/  BRA `(.L_x_2089) ;  /* 0xffffff8000f47947 */ /* 0x000fea000383ffff */
.L_x_1900:
[----:B0-----:R0:W3:Y:S02]  /*2c800*/  SYNCS.PHASECHK.TRANS64.TRYWAIT P0, [R13+URZ+0x308c0], R12 ;  /* 0x0308c00c0d0075a7 */ /* 0x0010e4000800017f */
[----:B---3--:R-:W-:Y:S05]  /*2c810*/  @!P0 NANOSLEEP.SYNCS 0x989680 ;  /* 0x009896800000895d */ /* 0x008fea0003900000 */
[----:B------:R-:W3:Y:S02]  /*2c820*/  @!P0 SYNCS.PHASECHK.TRANS64 P0, [R13+URZ+0x308c0], R12 ;  /* 0x0308c00c0d0085a7 */ /* 0x000ee4000800007f */
[----:B---3--:R-:W-:Y:S05]  /*2c830*/  @!P0 BRA `(.L_x_1900) ;  /* 0xfffffffc00f08947 */ /* 0x008fea000383ffff */
[----:B------:R-:W-:Y:S05]  /*2c840*/  BRA `(.L_x_2090) ;  /* 0xffffff8800347947 */ /* 0x000fea000383ffff */
.L_x_1910:
[----:B0-----:R0:W2:Y:S02]  /*2c850*/  SYNCS.PHASECHK.TRANS64.TRYWAIT P1, [R6+URZ+0x308a0], R3 ;  /* 0x0308a003060075a7 */ /* 0x0010a4000802017f */
[----:B--2---:R-:W-:Y:S05]  /*2c860*/  @!P1 NANOSLEEP.SYNCS 0x989680 ;  /* 0x009896800000995d */ /* 0x004fea0003900000 */
[----:B------:R-:W2:Y:S02]  /*2c870*/  @!P1 SYNCS.PHASECHK.TRANS64 P1, [R6+URZ+0x308a0], R3 ;  /* 0x0308a003060095a7 */ /* 0x000ea4000802007f */
[----:B--2---:R-:W-:Y:S05]  /*2c880*/  @!P1 BRA `(.L_x_1910) ;  /* 0xfffffffc00f09947 */ /* 0x004fea000383ffff */
[----:B------:R-:W-:Y:S05]  /*2c890*/  BRA `(.L_x_2091) ;  /* 0xffffff8c00a87947 */ /* 0x000fea000383ffff */
.L_x_1918:
[----:B--2---:R2:W3:Y:S02]  /*2c8a0*/  SYNCS.PHASECHK.TRANS64.TRYWAIT P1, [R6+URZ+0x308c0], R3 ;  /* 0x0308c003060075a7 */ /* 0x0044e4000802017f */
[----:B---3--:R-:W-:Y:S05]  /*2c8b0*/  @!P1 NANOSLEEP.SYNCS 0x989680 ;  /* 0x009896800000995d */ /* 0x008fea0003900000 */
[----:B------:R-:W3:Y:S02]  /*2c8c0*/  @!P1 SYNCS.PHASECHK.TRANS64 P1, [R6+URZ+0x308c0], R3 ;  /* 0x0308c003060095a7 */ /* 0x000ee4000802007f */
[----:B---3--:R-:W-:Y:S05]  /*2c8d0*/  @!P1 BRA `(.L_x_1918) ;  /* 0xfffffffc00f09947 */ /* 0x008fea000383ffff */
[----:B------:R-:W-:Y:S05]  /*2c8e0*/  BRA `(.L_x_2092) ;  /* 0xffffff9000e07947 */ /* 0x000fea000383ffff */
.L_x_1942:
        /* <DEDUP_REMOVED lines=11> */
.L_x_2094:
[----:B------:R-:W-:Y:S05]  /*2c9a0*/  BSYNC B0 ;  /* 0x0000000000007941 */ /* 0x000fea0003800000 */
.L_x_2093:
[----:B------:R-:W-:Y:S05]  /*2c9b0*/  BRA `(.L_x_2095) ;  /* 0xffffffa400587947 */ /* 0x000fea000383ffff */
.L_x_1945:
[----:B0-----:R0:W1:Y:S02]  /*2c9c0*/  SYNCS.PHASECHK.TRANS64.TRYWAIT P0, [R4+URZ+0x30840], R5 ;  /* 0x03084005040075a7 */ /* 0x001064000800017f */
[----:B-1----:R-:W-:Y:S05]  /*2c9d0*/  @!P0 NANOSLEEP.SYNCS 0x989680 ;  /* 0x009896800000895d */ /* 0x002fea0003900000 */
[----:B------:R-:W1:Y:S02]  /*2c9e0*/  @!P0 SYNCS.PHASECHK.TRANS64 P0, [R4+URZ+0x30840], R5 ;  /* 0x03084005040085a7 */ /* 0x000e64000800007f */
[----:B-1----:R-:W-:Y:S05]  /*2c9f0*/  @!P0 BRA `(.L_x_1945) ;  /* 0xfffffffc00f08947 */ /* 0x002fea000383ffff */
[----:B------:R-:W-:Y:S05]  /*2ca00*/  BRA `(.L_x_2096) ;  /* 0xffffffa400b87947 */ /* 0x000fea000383ffff */
.L_x_1946:
        /* <DEDUP_REMOVED lines=8> */
.L_x_2098:
[----:B------:R-:W-:Y:S05]  /*2ca90*/  BSYNC B0 ;  /* 0x0000000000007941 */ /* 0x000fea0003800000 */
.L_x_2097:
[----:B------:R-:W-:Y:S02]  /*2caa0*/  IMAD.MOV.U32 R13, RZ, RZ, R0 ;  /* 0x000000ffff0d7224 */ /* 0x000fe400078e0000 */
[----:B------:R-:W-:Y:S02]  /*2cab0*/  IMAD.MOV.U32 R12, RZ, RZ, RZ ;  /* 0x000000ffff0c7224 */ /* 0x000fe400078e00ff */
[----:B------:R-:W-:Y:S02]  /*2cac0*/  IMAD.MOV.U32 R11, RZ, RZ, 0x181f ;  /* 0x0000181fff0b7424 */ /* 0x000fe400078e00ff */
[----:B------:R-:W-:Y:S02]  /*2cad0*/  IMAD.MOV.U32 R15, RZ, RZ, -0x1 ;  /* 0xffffffffff0f7424 */ /* 0x000fe400078e00ff */
[----:B------:R-:W-:Y:S02]  /*2cae0*/  IMAD.MOV.U32 R2, RZ, RZ, R14 ;  /* 0x000000ffff027224 */ /* 0x000fe400078e000e */
[----:B------:R-:W-:-:S07]  /*2caf0*/  @P0 IMAD R9, R7, 0x2, R23 ;  /* 0x0000000207090824 */ /* 0x000fce00078e0217 */
[----:B------:R-:W-:Y:S05]  /*2cb00*/  WARPSYNC.COLLECTIVE R15, `(.L_x_2099) ;  /* 0x000000000f087348 */ /* 0x000fea0003c00000 */
[----:B------:R0:W1:Y:S02]  /*2cb10*/  SHFL.IDX P6, R14, R13, R12, R11 ;  /* 0x0000000c0d0e7389 */ /* 0x00006400000c000b */
[----:B01----:R-:W-:Y:S01]  /*2cb20*/  ENDCOLLECTIVE ;  /* 0x000000000000791b */ /* 0x003fe20003800000 */
.L_x_2099:
[----:B------:R-:W-:Y:S02]  /*2cb30*/  IMAD.MOV.U32 R13, RZ, RZ, R6 ;  /* 0x000000ffff0d7224 */ /* 0x000fe400078e0006 */
[----:B------:R-:W-:Y:S02]  /*2cb40*/  IMAD.MOV.U32 R12, RZ, RZ, 0x1 ;  /* 0x00000001ff0c7424 */ /* 0x000fe400078e00ff */
[----:B------:R-:W-:-:S07]  /*2cb50*/  IMAD.MOV.U32 R3, RZ, RZ, R14 ;  /* 0x000000ffff037224 */ /* 0x000fce00078e000e */
[----:B------:R-:W-:Y:S05]  /*2cb60*/  WARPSYNC.COLLECTIVE R15, `(.L_x_2100) ;  /* 0x000000000f087348 */ /* 0x000fea0003c00000 */
[----:B------:R0:W1:Y:S02]  /*2cb70*/  SHFL.IDX P6, R14, R13, R12, R11 ;  /* 0x0000000c0d0e7389 */ /* 0x00006400000c000b */
[----:B01----:R-:W-:Y:S01]  /*2cb80*/  ENDCOLLECTIVE ;  /* 0x000000000000791b */ /* 0x003fe20003800000 */
.L_x_2100:
        /* <DEDUP_REMOVED lines=10> */
.L_x_2101:
        /* <DEDUP_REMOVED lines=14> */
.L_x_2102:
        /* <DEDUP_REMOVED lines=16> */
.L_x_2103:
[----:B------:R-:W-:Y:S02]  /*2ce10*/  @P0 IMAD R9, R7, 0x2, R23 ;  /* 0x0000000207090824 */ /* 0x000fe400078e0217 */
[----:B------:R-:W-:Y:S02]  /*2ce20*/  IMAD.MOV.U32 R13, RZ, RZ, R6 ;  /* 0x000000ffff0d7224 */ /* 0x000fe400078e0006 */
[----:B------:R-:W-:Y:S02]  /*2ce30*/  IMAD.MOV.U32 R12, RZ, RZ, 0x3 ;  /* 0x00000003ff0c7424 */ /* 0x000fe400078e00ff */
[----:B------:R-:W-:-:S07]  /*2ce40*/  IMAD.MOV.U32 R2, RZ, RZ, R14 ;  /* 0x000000ffff027224 */ /* 0x000fce00078e000e */
[----:B------:R-:W-:Y:S05]  /*2ce50*/  WARPSYNC.COLLECTIVE R15, `(.L_x_2104) ;  /* 0x000000000f087348 */ /* 0x000fea0003c00000 */
[----:B------:R0:W1:Y:S02]  /*2ce60*/  SHFL.IDX P6, R14, R13, R12, R11 ;  /* 0x0000000c0d0e7389 */ /* 0x00006400000c000b */
[----:B01----:R-:W-:Y:S01]  /*2ce70*/  ENDCOLLECTIVE ;  /* 0x000000000000791b */ /* 0x003fe20003800000 */
.L_x_2104:
        /* <DEDUP_REMOVED lines=14> */
.L_x_2105:
[----:B------:R-:W-:Y:S01]  /*2cf60*/  IMAD.MOV.U32 R0, RZ, RZ, R14 ;  /* 0x000000ffff007224 */ /* 0x000fe200078e000e */
[----:B------:R-:W-:Y:S06]  /*2cf70*/  BRA `(.L_x_2106) ;  /* 0xffffffa4006c7947 */ /* 0x000fec000383ffff */
.L_x_1951:
        /* <DEDUP_REMOVED lines=9> */
.L_x_2107:
[C---:B------:R-:W-:Y:S01]  /*2d010*/  VIADD R6, R28.reuse, 0x10 ;  /* 0x000000101c067836 */ /* 0x040fe20000000000 */
[----:B------:R-:W-:Y:S01]  /*2d020*/  ISETP.GE.AND P0, PT, R28, R5, PT ;  /* 0x000000051c00720c */ /* 0x000fe20003f06270 */
[----:B------:R-:W-:Y:S02]  /*2d030*/  IMAD.MOV.U32 R13, RZ, RZ, R4 ;  /* 0x000000ffff0d7224 */ /* 0x000fe400078e0004 */
[----:B------:R-:W-:-:S10]  /*2d040*/  IMAD.MOV.U32 R2, RZ, RZ, R14 ;  /* 0x000000ffff027224 */ /* 0x000fd400078e000e */
[----:B------:R-:W-:Y:S05]  /*2d050*/  WARPSYNC.COLLECTIVE R15, `(.L_x_2108) ;  /* 0x000000000f087348 */ /* 0x000fea0003c00000 */
[----:B------:R0:W1:Y:S02]  /*2d060*/  SHFL.IDX P6, R14, R13, R12, R11 ;  /* 0x0000000c0d0e7389 */ /* 0x00006400000c000b */
[----:B01----:R-:W-:Y:S01]  /*2d070*/  ENDCOLLECTIVE ;  /* 0x000000000000791b */ /* 0x003fe20003800000 */
.L_x_2108:
[----:B------:R-:W-:Y:S02]  /*2d080*/  IMAD.MOV.U32 R13, RZ, RZ, R0 ;  /* 0x000000ffff0d7224 */ /* 0x000fe400078e0000 */
[----:B------:R-:W-:Y:S02]  /*2d090*/  IMAD.MOV.U32 R12, RZ, RZ, 0x1 ;  /* 0x00000001ff0c7424 */ /* 0x000fe400078e00ff */
[----:B------:R-:W-:-:S07]  /*2d0a0*/  IMAD.MOV.U32 R3, RZ, RZ, R14 ;  /* 0x000000ffff037224 */ /* 0x000fce00078e000e */
[----:B------:R-:W-:Y:S05]  /*2d0b0*/  WARPSYNC.COLLECTIVE R15, `(.L_x_2109) ;  /* 0x000000000f087348 */ /* 0x000fea0003c00000 */
[----:B------:R0:W1:Y:S02]  /*2d0c0*/  SHFL.IDX P6, R14, R13, R12, R11 ;  /* 0x0000000c0d0e7389 */ /* 0x00006400000c000b */
[----:B01----:R-:W-:Y:S01]  /*2d0d0*/  ENDCOLLECTIVE ;  /* 0x000000000000791b */ /* 0x003fe20003800000 */
.L_x_2109:
[----:B------:R-:W-:-:S05]  /*2d0e0*/  @!P0 LEA R3, P5, R37, R3, 0x1 ;  /* 0x0000000325038211 */ /* 0x000fca00078a08ff */
[----:B------:R-:W-:-:S05]  /*2d0f0*/  @!P0 IMAD.X R2, RZ, RZ, R2, P5 ;  /* 0x000000ffff028224 */ /* 0x000fca00028e0602 */
[----:B------:R-:W-:Y:S01]  /*2d100*/  @!P0 LOP3.LUT R3, R3, R2, RZ, 0x3c, !PT ;  /* 0x0000000203038212 */ /* 0x000fe200078e3cff */
[----:B------:R-:W-:-:S03]  /*2d110*/  IMAD.MOV.U32 R13, RZ, RZ, R4 ;  /* 0x000000ffff0d7224 */ /* 0x000fc600078e0004 */
[----:B------:R-:W-:-:S04]  /*2d120*/  @!P0 LOP3.LUT R2, R3, R2, RZ, 0x3c, !PT ;  /* 0x0000000203028212 */ /* 0x000fc800078e3cff */
[----:B------:R-:W-:-:S05]  /*2d130*/  @!P0 LOP3.LUT R3, R3, R2, RZ, 0x3c, !PT ;  /* 0x0000000203038212 */ /* 0x000fca00078e3cff */
        /* <DEDUP_REMOVED lines=12> */
.L_x_2110:
[----:B------:R-:W-:Y:S02]  /*2d200*/  IMAD.MOV.U32 R13, RZ, RZ, R0 ;  /* 0x000000ffff0d7224 */ /* 0x000fe400078e0000 */
[----:B------:R-:W-:Y:S02]  /*2d210*/  IMAD.MOV.U32 R12, RZ, RZ, 0x2 ;  /* 0x00000002ff0c7424 */ /* 0x000fe400078e00ff */
[----:B------:R-:W-:-:S07]  /*2d220*/  IMAD.MOV.U32 R3, RZ, RZ, R14 ;  /* 0x000000ffff037224 */ /* 0x000fce00078e000e */
[----:B------:R-:W-:Y:S05]  /*2d230*/  WARPSYNC.COLLECTIVE R15, `(.L_x_2111) ;  /* 0x000000000f087348 */ /* 0x000fea0003c00000 */
[----:B------:R0:W1:Y:S02]  /*2d240*/  SHFL.IDX P6, R14, R13, R12, R11 ;  /* 0x0000000c0d0e7389 */ /* 0x00006400000c000b */
[----:B01----:R-:W-:Y:S01]  /*2d250*/  ENDCOLLECTIVE ;  /* 0x000000000000791b */ /* 0x003fe20003800000 */
.L_x_2111:
        /* <DEDUP_REMOVED lines=12> */
[----:B------:R0:W-:Y:S02]  /*2d320*/  @!P0 LDGSTS.E.BYPASS.LTC128B.128 [R36+0x1cc00], desc[UR60][R2.64+0x180], !P1 ;  /* 0x1cc0018002248fae */ /* 0x0001e4000c901d7c */
[----:B0-----:R-:W-:-:S05]  /*2d330*/  VIADD R2, R28, 0x20 ;  /* 0x000000201c027836 */ /* 0x001fca0000000000 */
[----:B------:R-:W-:Y:S01]  /*2d340*/  ISETP.GE.AND P0, PT, R2, R5, PT ;  /* 0x000000050200720c */ /* 0x000fe20003f06270 */
[----:B------:R-:W-:-:S12]  /*2d350*/  IMAD.MOV.U32 R2, RZ, RZ, R14 ;  /* 0x000000ffff027224 */ /* 0x000fd800078e000e */
[----:B------:R-:W-:Y:S05]  /*2d360*/  WARPSYNC.COLLECTIVE R15, `(.L_x_2112) ;  /* 0x000000000f087348 */ /* 0x000fea0003c00000 */
[----:B------:R0:W1:Y:S02]  /*2d370*/  SHFL.IDX P6, R14, R13, R12, R11 ;  /* 0x0000000c0d0e7389 */ /* 0x00006400000c000b */
[----:B01----:R-:W-:Y:S01]  /*2d380*/  ENDCOLLECTIVE ;  /* 0x000000000000791b */ /* 0x003fe20003800000 */
.L_x_2112:
[----:B------:R-:W-:Y:S02]  /*2d390*/  IMAD.MOV.U32 R13, RZ, RZ, R0 ;  /* 0x000000ffff0d7224 */ /* 0x000fe400078e0000 */
[----:B------:R-:W-:Y:S02]  /*2d3a0*/  IMAD.MOV.U32 R12, RZ, RZ, 0x3 ;  /* 0x00000003ff0c7424 */ /* 0x000fe400078e00ff */
[----:B------:R-:W-:-:S07]  /*2d3b0*/  IMAD.MOV.U32 R3, RZ, RZ, R14 ;  /* 0x000000ffff037224 */ /* 0x000fce00078e000e */
[----:B------:R-:W-:Y:S05]  /*2d3c0*/  WARPSYNC.COLLECTIVE R15, `(.L_x_2113) ;  /* 0x000000000f087348 */ /* 0x000fea0003c00000 */
[----:B------:R0:W1:Y:S02]  /*2d3d0*/  SHFL.IDX P6, R14, R13, R12, R11 ;  /* 0x0000000c0d0e7389 */ /* 0x00006400000c000b */
[----:B01----:R-:W-:Y:S01]  /*2d3e0*/  ENDCOLLECTIVE ;  /* 0x000000000000791b */ /* 0x003fe20003800000 */
.L_x_2113:
        /* <DEDUP_REMOVED lines=19> */
.L_x_2114:
[----:B------:R-:W-:Y:S02]  /*2d520*/  IMAD.MOV.U32 R13, RZ, RZ, R0 ;  /* 0x000000ffff0d7224 */ /* 0x000fe400078e0000 */
[----:B------:R-:W-:Y:S02]  /*2d530*/  IMAD.MOV.U32 R12, RZ, RZ, 0x4 ;  /* 0x00000004ff0c7424 */ /* 0x000fe400078e00ff */
[----:B------:R-:W-:-:S07]  /*2d540*/  IMAD.MOV.U32 R3, RZ, RZ, R14 ;  /* 0x000000ffff037224 */ /* 0x000fce00078e000e */
[----:B------:R-:W-:Y:S05]  /*2d550*/  WARPSYNC.COLLECTIVE R15, `(.L_x_2115) ;  /* 0x000000000f087348 */ /* 0x000fea0003c00000 */
[----:B------:R0:W1:Y:S02]  /*2d560*/  SHFL.IDX P6, R14, R13, R12, R11 ;  /* 0x0000000c0d0e7389 */ /* 0x00006400000c000b */
[----:B01----:R-:W-:Y:S01]  /*2d570*/  ENDCOLLECTIVE ;  /* 0x000000000000791b */ /* 0x003fe20003800000 */
.L_x_2115:
        /* <DEDUP_REMOVED lines=19> */
.L_x_2116:
[----:B------:R-:W-:Y:S02]  /*2d6b0*/  IMAD.MOV.U32 R13, RZ, RZ, R0 ;  /* 0x000000ffff0d7224 */ /* 0x000fe400078e0000 */
[----:B------:R-:W-:Y:S02]  /*2d6c0*/  IMAD.MOV.U32 R12, RZ, RZ, 0x5 ;  /* 0x00000005ff0c7424 */ /* 0x000fe400078e00ff */
[----:B------:R-:W-:-:S07]  /*2d6d0*/  IMAD.MOV.U32 R3, RZ, RZ, R14 ;  /* 0x000000ffff037224 */ /* 0x000fce00078e000e */
[----:B------:R-:W-:Y:S05]  /*2d6e0*/  WARPSYNC.COLLECTIVE R15, `(.L_x_2117) ;  /* 0x000000000f087348 */ /* 0x000fea0003c00000 */
[----:B------:R0:W1:Y:S02]  /*2d6f0*/  SHFL.IDX P6, R14, R13, R12, R11 ;  /* 0x0000000c0d0e7389 */ /* 0x00006400000c000b */
[----:B01----:R-:W-:Y:S01]  /*2d700*/  ENDCOLLECTIVE ;  /* 0x000000000000791b */ /* 0x003fe20003800000 */
.L_x_2117:
        /* <DEDUP_REMOVED lines=19> */
.L_x_2118:
[----:B------:R-:W-:Y:S02]  /*2d840*/  IMAD.MOV.U32 R13, RZ, RZ, R0 ;  /* 0x000000ffff0d7224 */ /* 0x000fe400078e0000 */
[----:B------:R-:W-:Y:S02]  /*2d850*/  IMAD.MOV.U32 R12, RZ, RZ, 0x6 ;  /* 0x00000006ff0c7424 */ /* 0x000fe400078e00ff */
[----:B------:R-:W-:-:S07]  /*2d860*/  IMAD.MOV.U32 R3, RZ, RZ, R14 ;  /* 0x000000ffff037224 */ /* 0x000fce00078e000e */
[----:B------:R-:W-:Y:S05]  /*2d870*/  WARPSYNC.COLLECTIVE R15, `(.L_x_2119) ;  /* 0x000000000f087348 */ /* 0x000fea0003c00000 */
[----:B------:R0:W1:Y:S02]  /*2d880*/  SHFL.IDX P6, R14, R13, R12, R11 ;  /* 0x0000000c0d0e7389 */ /* 0x00006400000c000b */
[----:B01----:R-:W-:Y:S01]  /*2d890*/  ENDCOLLECTIVE ;  /* 0x000000000000791b */ /* 0x003fe20003800000 */
.L_x_2119:
        /* <DEDUP_REMOVED lines=19> */
.L_x_2120:
[----:B------:R-:W-:Y:S02]  /*2d9d0*/  IMAD.MOV.U32 R13, RZ, RZ, R0 ;  /* 0x000000ffff0d7224 */ /* 0x000fe400078e0000 */
[----:B------:R-:W-:Y:S02]  /*2d9e0*/  IMAD.MOV.U32 R12, RZ, RZ, 0x7 ;  /* 0x00000007ff0c7424 */ /* 0x000fe400078e00ff */
[----:B------:R-:W-:-:S07]  /*2d9f0*/  IMAD.MOV.U32 R3, RZ, RZ, R14 ;  /* 0x000000ffff037224 */ /* 0x000fce00078e000e */
[----:B------:R-:W-:Y:S05]  /*2da00*/  WARPSYNC.COLLECTIVE R15, `(.L_x_2121) ;  /* 0x000000000f087348 */ /* 0x000fea0003c00000 */
[----:B------:R0:W1:Y:S02]  /*2da10*/  SHFL.IDX P6, R14, R13, R12, R11 ;  /* 0x0000000c0d0e7389 */ /* 0x00006400000c000b */
[----:B01----:R-:W-:Y:S01]  /*2da20*/  ENDCOLLECTIVE ;  /* 0x000000000000791b */ /* 0x003fe20003800000 */
.L_x_2121:
[----:B------:R-:W-:-:S05]  /*2da30*/  @!P0 LEA R3, P5, R37, R3, 0x1 ;  /* 0x0000000325038211 */ /* 0x000fca00078a08ff */
[----:B------:R-:W-:-:S05]  /*2da40*/  @!P0 IMAD.X R2, RZ, RZ, R2, P5 ;  /* 0x000000ffff028224 */ /* 0x000fca00028e0602 */
[----:B------:R-:W-:Y:S01]  /*2da50*/  @!P0 LOP3.LUT R3, R3, R2, RZ, 0x3c, !PT ;  /* 0x0000000203038212 */ /* 0x000fe200078e3cff */
[----:B------:R-:W-:-:S03]  /*2da60*/  IMAD.MOV.U32 R13, RZ, RZ, R4 ;  /* 0x000000ffff0d7224 */ /* 0x000fc600078e0004 */
[----:B------:R-:W-:-:S04]  /*2da70*/  @!P0 LOP3.LUT R2, R3, R2, RZ, 0x3c, !PT ;  /* 0x0000000203028212 */ /* 0x000fc800078e3cff */
[----:B------:R-:W-:Y:S01]  /*2da80*/  @!P0 LOP3.LUT R3, R3, R2, RZ, 0x3c, !PT ;  /* 0x0000000203038212 */ /* 0x000fe200078e3cff */
[----:B------:R-:W-:-:S04]  /*2da90*/  IMAD.MOV.U32 R6, RZ, RZ, R14 ;  /* 0x000000ffff067224 */ /* 0x000fc800078e000e */
        /* <DEDUP_REMOVED lines=10> */
.L_x_2122:
[----:B------:R-:W-:Y:S05]  /*2db40*/  BRA `(.L_x_2123) ;  /* 0xffffffa400d47947 */ /* 0x000fea000383ffff */
.L_x_1956:
[----:B0-----:R0:W1:Y:S02]  /*2db50*/  SYNCS.PHASECHK.TRANS64.TRYWAIT P0, [R23+URZ+0x30820], R0 ;  /* 0x03082000170075a7 */ /* 0x001064000800017f */
[----:B-1----:R-:W-:Y:S05]  /*2db60*/  @!P0 NANOSLEEP.SYNCS 0x989680 ;  /* 0x009896800000895d */ /* 0x002fea0003900000 */
[----:B------:R-:W1:Y:S02]  /*2db70*/  @!P0 SYNCS.PHASECHK.TRANS64 P0, [R23+URZ+0x30820], R0 ;  /* 0x03082000170085a7 */ /* 0x000e64000800007f */
[----:B-1----:R-:W-:Y:S05]  /*2db80*/  @!P0 BRA `(.L_x_1956) ;  /* 0xfffffffc00f08947 */ /* 0x002fea000383ffff */
[----:B------:R-:W-:Y:S05]  /*2db90*/  BRA `(.L_x_2124) ;  /* 0xffffffa800507947 */ /* 0x000fea000383ffff */
.L_x_1961:
[----:B0-----:R0:W1:Y:S02]  /*2dba0*/  SYNCS.PHASECHK.TRANS64.TRYWAIT P0, [R7+URZ+0x30840], R2 ;  /* 0x03084002070075a7 */ /* 0x001064000800017f */
[----:B-1----:R-:W-:Y:S05]  /*2dbb0*/  @!P0 NANOSLEEP.SYNCS 0x989680 ;  /* 0x009896800000895d */ /* 0x002fea0003900000 */
[----:B------:R-:W1:Y:S02]  /*2dbc0*/  @!P0 SYNCS.PHASECHK.TRANS64 P0, [R7+URZ+0x30840], R2 ;  /* 0x03084002070085a7 */ /* 0x000e64000800007f */
[----:B-1----:R-:W-:Y:S05]  /*2dbd0*/  @!P0 BRA `(.L_x_1961) ;  /* 0xfffffffc00f08947 */ /* 0x002fea000383ffff */
[----:B------:R-:W-:Y:S05]  /*2dbe0*/  BRA `(.L_x_2125) ;  /* 0xffffffac00387947 */ /* 0x000fea000383ffff */
.L_x_1962:
        /* <DEDUP_REMOVED lines=8> */
.L_x_2127:
[----:B------:R-:W-:Y:S05]  /*2dc70*/  BSYNC B1 ;  /* 0x0000000000017941 */ /* 0x000fea0003800000 */
.L_x_2126:
        /* <DEDUP_REMOVED lines=12> */
.L_x_2128:
[----:B------:R-:W-:Y:S01]  /*2dd40*/  LOP3.LUT R22, R22, 0xffffbfff, RZ, 0xc0, !PT ;  /* 0xffffbfff16167812 */ /* 0x000fe200078ec0ff */
[----:B------:R-:W-:-:S03]  /*2dd50*/  IMAD R9, R9, 0x2, R23 ;  /* 0x0000000209097824 */ /* 0x000fc600078e0217 */
[----:B------:R-:W-:-:S04]  /*2dd60*/  @P2 LOP3.LUT R22, R22, 0x4000, RZ, 0xfc, !PT ;  /* 0x0000400016162812 */ /* 0x000fc800078efcff */
[C---:B------:R-:W-:Y:S02]  /*2dd70*/  LOP3.LUT P2, RZ, R22.reuse, 0x8, RZ, 0xc0, !PT ;  /* 0x0000000816ff7812 */ /* 0x040fe4000784c0ff */
[----:B------:R-:W-:Y:S01]  /*2dd80*/  LOP3.LUT R22, R22, 0xffffdfff, RZ, 0xc0, !PT ;  /* 0xffffdfff16167812 */ /* 0x000fe200078ec0ff */
[----:B------:R-:W-:-:S03]  /*2dd90*/  IMAD.MOV.U32 R13, RZ, RZ, R21 ;  /* 0x000000ffff0d7224 */ /* 0x000fc600078e0015 */
[----:B------:R-:W-:Y:S01]  /*2dda0*/  @P1 LOP3.LUT R22, R22, 0x2000, RZ, 0xfc, !PT ;  /* 0x0000200016161812 */ /* 0x000fe200078efcff */
[----:B------:R-:W-:-:S03]  /*2ddb0*/  IMAD.MOV.U32 R12, RZ, RZ, 0x1 ;  /* 0x00000001ff0c7424 */ /* 0x000fc600078e00ff */
[----:B------:R-:W-:Y:S01]  /*2ddc0*/  LOP3.LUT P1, RZ, R22, 0x4, RZ, 0xc0, !PT ;  /* 0x0000000416ff7812 */ /* 0x000fe2000782c0ff */
[----:B------:R-:W-:-:S12]  /*2ddd0*/  IMAD.MOV.U32 R2, RZ, RZ, R14 ;  /* 0x000000ffff027224 */ /* 0x000fd800078e000e */
[----:B------:R-:W-:Y:S05]  /*2dde0*/  WARPSYNC.COLLECTIVE R15, `(.L_x_2129) ;  /* 0x000000000f087348 */ /* 0x000fea0003c00000 */
[----:B------:R0:W1:Y:S02]  /*2ddf0*/  SHFL.IDX P6, R14, R13, R12, R11 ;  /* 0x0000000c0d0e7389 */ /* 0x00006400000c000b */
[----:B01----:R-:W-:Y:S01]  /*2de00*/  ENDCOLLECTIVE ;  /* 0x000000000000791b */ /* 0x003fe20003800000 */
.L_x_2129:
        /* <DEDUP_REMOVED lines=14> */
.L_x_2130:
[----:B------:R-:W-:Y:S02]  /*2def0*/  IMAD.MOV.U32 R13, RZ, RZ, R21 ;  /* 0x000000ffff0d7224 */ /* 0x000fe400078e0015 */
[----:B------:R-:W-:Y:S02]  /*2df00*/  IMAD.MOV.U32 R12, RZ, RZ, 0x2 ;  /* 0x00000002ff0c7424 */ /* 0x000fe400078e00ff */
[----:B------:R-:W-:-:S07]  /*2df10*/  IMAD.MOV.U32 R2, RZ, RZ, R14 ;  /* 0x000000ffff027224 */ /* 0x000fce00078e000e */
[----:B------:R-:W-:Y:S05]  /*2df20*/  WARPSYNC.COLLECTIVE R15, `(.L_x_2131) ;  /* 0x000000000f087348 */ /* 0x000fea0003c00000 */
[----:B------:R0:W1:Y:S02]  /*2df30*/  SHFL.IDX P6, R14, R13, R12, R11 ;  /* 0x0000000c0d0e7389 */ /* 0x00006400000c000b */
[----:B01----:R-:W-:Y:S01]  /*2df40*/  ENDCOLLECTIVE ;  /* 0x000000000000791b */ /* 0x003fe20003800000 */
.L_x_2131:
        /* <DEDUP_REMOVED lines=14> */
.L_x_2132:
[----:B------:R-:W-:Y:S02]  /*2e030*/  IMAD.MOV.U32 R13, RZ, RZ, R21 ;  /* 0x000000ffff0d7224 */ /* 0x000fe400078e0015 */
[----:B------:R-:W-:Y:S02]  /*2e040*/  IMAD.MOV.U32 R12, RZ, RZ, 0x3 ;  /* 0x00000003ff0c7424 */ /* 0x000fe400078e00ff */
[----:B------:R-:W-:-:S07]  /*2e050*/  IMAD.MOV.U32 R2, RZ, RZ, R14 ;  /* 0x000000ffff027224 */ /* 0x000fce00078e000e */
[----:B------:R-:W-:Y:S05]  /*2e060*/  WARPSYNC.COLLECTIVE R15, `(.L_x_2133) ;  /* 0x000000000f087348 */ /* 0x000fea0003c00000 */
[----:B------:R0:W1:Y:S02]  /*2e070*/  SHFL.IDX P6, R14, R13, R12, R11 ;  /* 0x0000000c0d0e7389 */ /* 0x00006400000c000b */
[----:B01----:R-:W-:Y:S01]  /*2e080*/  ENDCOLLECTIVE ;  /* 0x000000000000791b */ /* 0x003fe20003800000 */
.L_x_2133:
        /* <DEDUP_REMOVED lines=17> */
.L_x_2134:
[----:B------:R-:W-:Y:S01]  /*2e1a0*/  IMAD.MOV.U32 R2, RZ, RZ, R14 ;  /* 0x000000ffff027224 */ /* 0x000fe200078e000e */
[----:B------:R-:W-:Y:S06]  /*2e1b0*/  BRA `(.L_x_2135) ;  /* 0xffffffa800bc7947 */ /* 0x000fec000383ffff */
.L_x_1967:
[----:B-1----:R1:W2:Y:S02]  /*2e1c0*/  SYNCS.PHASECHK.TRANS64.TRYWAIT P0, [R7+URZ+0x30860], R2 ;  /* 0x03086002070075a7 */ /* 0x0022a4000800017f */
[----:B--2---:R-:W-:Y:S05]  /*2e1d0*/  @!P0 NANOSLEEP.SYNCS 0x989680 ;  /* 0x009896800000895d */ /* 0x004fea0003900000 */
[----:B------:R-:W2:Y:S02]  /*2e1e0*/  @!P0 SYNCS.PHASECHK.TRANS64 P0, [R7+URZ+0x30860], R2 ;  /* 0x03086002070085a7 */ /* 0x000ea4000800007f */
[----:B--2---:R-:W-:Y:S05]  /*2e1f0*/  @!P0 BRA `(.L_x_1967) ;  /* 0xfffffffc00f08947 */ /* 0x004fea000383ffff */
[----:B------:R-:W-:Y:S05]  /*2e200*/  BRA `(.L_x_2136) ;  /* 0xffffffac00387947 */ /* 0x000fea000383ffff */
.L_x_1968:
        /* <DEDUP_REMOVED lines=8> */
.L_x_2138:
[----:B------:R-:W-:Y:S05]  /*2e290*/  BSYNC B1 ;  /* 0x0000000000017941 */ /* 0x000fea0003800000 */
.L_x_2137:
        /* <DEDUP_REMOVED lines=9> */
.L_x_2139:
[----:B------:R-:W-:Y:S02]  /*2e330*/  IMAD.MOV.U32 R13, RZ, RZ, R24 ;  /* 0x000000ffff0d7224 */ /* 0x000fe400078e0018 */
[----:B------:R-:W-:Y:S02]  /*2e340*/  IMAD.MOV.U32 R12, RZ, RZ, 0x1 ;  /* 0x00000001ff0c7424 */ /* 0x000fe400078e00ff */
[----:B------:R-:W-:-:S07]  /*2e350*/  IMAD.MOV.U32 R2, RZ, RZ, R14 ;  /* 0x000000ffff027224 */ /* 0x000fce00078e000e */
[----:B------:R-:W-:Y:S05]  /*2e360*/  WARPSYNC.COLLECTIVE R15, `(.L_x_2140) ;  /* 0x000000000f087348 */ /* 0x000fea0003c00000 */
[----:B------:R0:W1:Y:S02]  /*2e370*/  SHFL.IDX P6, R14, R13, R12, R11 ;  /* 0x0000000c0d0e7389 */ /* 0x00006400000c000b */
[----:B01----:R-:W-:Y:S01]  /*2e380*/  ENDCOLLECTIVE ;  /* 0x000000000000791b */ /* 0x003fe20003800000 */
.L_x_2140:
        /* <DEDUP_REMOVED lines=18> */
.L_x_2141:
[----:B------:R-:W-:Y:S02]  /*2e4b0*/  IMAD.MOV.U32 R13, RZ, RZ, R24 ;  /* 0x000000ffff0d7224 */ /* 0x000fe400078e0018 */
[----:B------:R-:W-:Y:S02]  /*2e4c0*/  IMAD.MOV.U32 R12, RZ, RZ, 0x2 ;  /* 0x00000002ff0c7424 */ /* 0x000fe400078e00ff */
[----:B------:R-:W-:-:S07]  /*2e4d0*/  IMAD.MOV.U32 R2, RZ, RZ, R14 ;  /* 0x000000ffff027224 */ /* 0x000fce00078e000e */
[----:B------:R-:W-:Y:S05]  /*2e4e0*/  WARPSYNC.COLLECTIVE R15, `(.L_x_2142) ;  /* 0x000000000f087348 */ /* 0x000fea0003c00000 */
[----:B------:R0:W1:Y:S02]  /*2e4f0*/  SHFL.IDX P6, R14, R13, R12, R11 ;  /* 0x0000000c0d0e7389 */ /* 0x00006400000c000b */
[----:B01----:R-:W-:Y:S01]  /*2e500*/  ENDCOLLECTIVE ;  /* 0x000000000000791b */ /* 0x003fe20003800000 */
.L_x_2142:
        /* <DEDUP_REMOVED lines=18> */
.L_x_2143:
[----:B------:R-:W-:Y:S02]  /*2e630*/  IMAD.MOV.U32 R13, RZ, RZ, R24 ;  /* 0x000000ffff0d7224 */ /* 0x000fe400078e0018 */
[----:B------:R-:W-:Y:S02]  /*2e640*/  IMAD.MOV.U32 R12, RZ, RZ, 0x3 ;  /* 0x00000003ff0c7424 */ /* 0x000fe400078e00ff */
[----:B------:R-:W-:-:S07]  /*2e650*/  IMAD.MOV.U32 R2, RZ, RZ, R14 ;  /* 0x000000ffff027224 */ /* 0x000fce00078e000e */
[----:B------:R-:W-:Y:S05]  /*2e660*/  WARPSYNC.COLLECTIVE R15, `(.L_x_2144) ;  /* 0x000000000f087348 */ /* 0x000fea0003c00000 */
[----:B------:R0:W1:Y:S02]  /*2e670*/  SHFL.IDX P6, R14, R13, R12, R11 ;  /* 0x0000000c0d0e7389 */ /* 0x00006400000c000b */
[----:B01----:R-:W-:Y:S01]  /*2e680*/  ENDCOLLECTIVE ;  /* 0x000000000000791b */ /* 0x003fe20003800000 */
.L_x_2144:
        /* <DEDUP_REMOVED lines=13> */
.L_x_2145:
        /* <DEDUP_REMOVED lines=10> */
.L_x_1976:
[----:B0-----:R0:W1:Y:S02]  /*2e800*/  SYNCS.PHASECHK.TRANS64.TRYWAIT P0, [R4+URZ+0x30860], R3 ;  /* 0x03086003040075a7 */ /* 0x001064000800017f */
[----:B-1----:R-:W-:Y:S05]  /*2e810*/  @!P0 NANOSLEEP.SYNCS 0x989680 ;  /* 0x009896800000895d */ /* 0x002fea0003900000 */
[----:B------:R-:W1:Y:S02]  /*2e820*/  @!P0 SYNCS.PHASECHK.TRANS64 P0, [R4+URZ+0x30860], R3 ;  /* 0x03086003040085a7 */ /* 0x000e64000800007f */
[----:B-1----:R-:W-:Y:S05]  /*2e830*/  @!P0 BRA `(.L_x_1976) ;  /* 0xfffffffc00f08947 */ /* 0x002fea000383ffff */
[----:B------:R-:W-:Y:S05]  /*2e840*/  BRA `(.L_x_2147) ;  /* 0xffffffac00b87947 */ /* 0x000fea000383ffff */
.L_x_1977:
        /* <DEDUP_REMOVED lines=8> */
.L_x_2149:
[----:B------:R-:W-:Y:S05]  /*2e8d0*/  BSYNC B0 ;  /* 0x0000000000007941 */ /* 0x000fea0003800000 */
.L_x_2148:
        /* <DEDUP_REMOVED lines=11> */
.L_x_2150:
[----:B------:R-:W-:Y:S01]  /*2e990*/  ULDC UR4, c[0x0][0x2f4] ;  /* 0x0000bd0000047ab9 */ /* 0x000fe20000000800 */
[----:B------:R-:W-:Y:S01]  /*2e9a0*/  IMAD R0, R0, 0x2, R23 ;  /* 0x0000000200007824 */ /* 0x000fe200078e0217 */
[----:B------:R-:W-:Y:S02]  /*2e9b0*/  ISETP.GE.AND P3, PT, R37, UR4, PT ;  /* 0x0000000425007c0c */ /* 0x000fe4000bf66270 */
[----:B------:R-:W-:Y:S02]  /*2e9c0*/  ISETP.GE.AND P2, PT, R7, UR4, PT ;  /* 0x0000000407007c0c */ /* 0x000fe4000bf46270 */
        /* <DEDUP_REMOVED lines=18> */
.L_x_2151:
[----:B------:R-:W-:Y:S01]  /*2eaf0*/  @!PT LDS RZ, [RZ] ;  /* 0x00000000fffff984 */ /* 0x000fe20000000800 */
[----:B------:R-:W-:Y:S01]  /*2eb00*/  @!PT LDS RZ, [RZ] ;  /* 0x00000000fffff984 */ /* 0x000fe20000000800 */
[----:B------:R-:W-:Y:S01]  /*2eb10*/  @!PT LDS RZ, [RZ] ;  /* 0x00000000fffff984 */ /* 0x000fe20000000800 */
[----:B------:R-:W-:Y:S01]  /*2eb20*/  LDGSTS.E.BYPASS.LTC128B.128 [R0+0x4400], desc[UR60][R2.64+0x100], !P4 ;  /* 0x0440010002007fae */ /* 0x000fe2000e101d7c */
[----:B------:R-:W-:Y:S01]  /*2eb30*/  ISETP.LT.OR P4, PT, R5, 0x1, P0 ;  /* 0x000000010500780c */ /* 0x000fe20000781670 */
[----:B------:R-:W-:-:S12]  /*2eb40*/  IMAD.MOV.U32 R13, RZ, RZ, R17 ;  /* 0x000000ffff0d7224 */ /* 0x000fd800078e0011 */
[----:B------:R0:W-:Y:S02]  /*2eb50*/  LDGSTS.E.BYPASS.LTC128B.128 [R0+0x6400], desc[UR60][R2.64+0x180], !P4 ;  /* 0x0640018002007fae */ /* 0x0001e4000e101d7c */
[----:B0-----:R-:W-:-:S07]  /*2eb60*/  IMAD.MOV.U32 R3, RZ, RZ, R14 ;  /* 0x000000ffff037224 */ /* 0x001fce00078e000e */
[----:B------:R-:W-:Y:S05]  /*2eb70*/  WARPSYNC.COLLECTIVE R15, `(.L_x_2152) ;  /* 0x000000000f087348 */ /* 0x000fea0003c00000 */
[----:B------:R0:W1:Y:S02]  /*2eb80*/  SHFL.IDX P6, R14, R13, R12, R11 ;  /* 0x0000000c0d0e7389 */ /* 0x00006400000c000b */
[----:B01----:R-:W-:Y:S01]  /*2eb90*/  ENDCOLLECTIVE ;  /* 0x000000000000791b */ /* 0x003fe20003800000 */
.L_x_2152:
[----:B------:R-:W-:Y:S02]  /*2eba0*/  IMAD.MOV.U32 R13, RZ, RZ, R24 ;  /* 0x000000ffff0d7224 */ /* 0x000fe400078e0018 */
[----:B------:R-:W-:Y:S01]  /*2ebb0*/  IMAD.MOV.U32 R12, RZ, RZ, 0x2 ;  /* 0x00000002ff0c7424 */ /* 0x000fe200078e00ff */
[----:B------:R-:W-:-:S13]  /*2ebc0*/  IADD3 R2, P4, R14, R8, RZ ;  /* 0x000000080e027210 */ /* 0x000fda0007f9e0ff */
[----:B------:R-:W-:Y:S05]  /*2ebd0*/  WARPSYNC.COLLECTIVE R15, `(.L_x_2153) ;  /* 0x000000000f087348 */ /* 0x000fea0003c00000 */
[----:B------:R0:W1:Y:S02]  /*2ebe0*/  SHFL.IDX P6, R14, R13, R12, R11 ;  /* 0x0000000c0d0e7389 */ /* 0x00006400000c000b */
[----:B01----:R-:W-:Y:S01]  /*2ebf0*/  ENDCOLLECTIVE ;  /* 0x000000000000791b */ /* 0x003fe20003800000 */
.L_x_2153:
        /* <DEDUP_REMOVED lines=12> */
.L_x_2154:
        /* <DEDUP_REMOVED lines=14> */
.L_x_2155:
        /* <DEDUP_REMOVED lines=12> */
.L_x_2156:
        /* <DEDUP_REMOVED lines=9> */
.L_x_1982:
[----:B------:R-:W-:Y:S01]  /*2eef0*/  BSSY B0, `(.L_x_2158) ;  /* 0x0000008000007945 */ /* 0x000fe20003800000 */
[----:B------:R-:W-:Y:S02]  /*2ef00*/  IMAD.MOV.U32 R13, RZ, RZ, R16 ;  /* 0x000000ffff0d7224 */ /* 0x000fe400078e0010 */
[----:B------:R-:W-:Y:S02]  /*2ef10*/  IMAD.MOV.U32 R12, RZ, RZ, RZ ;  /* 0x000000ffff0c7224 */ /* 0x000fe400078e00ff */
[----:B------:R-:W-:Y:S02]  /*2ef20*/  IMAD.MOV.U32 R11, RZ, RZ, 0x1f ;  /* 0x0000001fff0b7424 */ /* 0x000fe400078e00ff */
[----:B------:R-:W-:-:S07]  /*2ef30*/  IMAD.MOV.U32 R15, RZ, RZ, -0x1 ;  /* 0xffffffffff0f7424 */ /* 0x000fce00078e00ff */
[----:B01----:R-:W-:Y:S05]  /*2ef40*/  WARPSYNC.COLLECTIVE R15, `(.L_x_2159) ;  /* 0x000000000f087348 */ /* 0x003fea0003c00000 */
[----:B------:R2:W3:Y:S02]  /*2ef50*/  SHFL.IDX P6, R14, R13, R12, R11 ;  /* 0x0000000c0d0e7389 */ /* 0x0004e400000c000b */
[----:B0123--:R-:W-:Y:S01]  /*2ef60*/  ENDCOLLECTIVE ;  /* 0x000000000000791b */ /* 0x00ffe20003800000 */
.L_x_2159:
[----:B------:R-:W-:Y:S05]  /*2ef70*/  BSYNC B0 ;  /* 0x0000000000007941 */ /* 0x000fea0003800000 */
.L_x_2158:
[----:B------:R-:W-:Y:S02]  /*2ef80*/  IMAD.MOV.U32 R13, RZ, RZ, R16 ;  /* 0x000000ffff0d7224 */ /* 0x000fe400078e0010 */
        /* <DEDUP_REMOVED lines=8> */
.L_x_2160:
        /* <DEDUP_REMOVED lines=18> */
.L_x_2161:
[----:B------:R-:W-:Y:S01]  /*2f130*/  IMAD.MOV.U32 R12, RZ, RZ, 0x2 ;  /* 0x00000002ff0c7424 */ /* 0x000fe200078e00ff */
[----:B------:R-:W-:-:S05]  /*2f140*/  SEL R4, R14, RZ, P1 ;  /* 0x000000ff0e047207 */ /* 0x000fca0000800000 */
[----:B------:R-:W-:-:S04]  /*2f150*/  IMAD.IADD R4, R17, 0x1, R4 ;  /* 0x0000000111047824 */ /* 0x000fc800078e0204 */
[----:B------:R-:W-:-:S07]  /*2f160*/  IMAD.MOV.U32 R13, RZ, RZ, R4 ;  /* 0x000000ffff0d7224 */ /* 0x000fce00078e0004 */
[----:B------:R-:W-:Y:S05]  /*2f170*/  WARPSYNC.COLLECTIVE R15, `(.L_x_2162) ;  /* 0x000000000f087348 */ /* 0x000fea0003c00000 */
[----:B------:R0:W1:Y:S02]  /*2f180*/  SHFL.UP P6, R14, R13, R12, R11 ;  /* 0x0400000c0d0e7389 */ /* 0x00006400000c000b */
[----:B01----:R-:W-:Y:S01]  /*2f190*/  ENDCOLLECTIVE ;  /* 0x000000000000791b */ /* 0x003fe20003800000 */
.L_x_2162:
[----:B------:R-:W-:Y:S01]  /*2f1a0*/  IMAD.MOV.U32 R12, RZ, RZ, 0x4 ;  /* 0x00000004ff0c7424 */ /* 0x000fe200078e00ff */
[----:B------:R-:W-:-:S05]  /*2f1b0*/  SEL R3, R14, RZ, P2 ;  /* 0x000000ff0e037207 */ /* 0x000fca0001000000 */
[----:B------:R-:W-:-:S04]  /*2f1c0*/  IMAD.IADD R6, R4, 0x1, R3 ;  /* 0x0000000104067824 */ /* 0x000fc800078e0203 */
[----:B------:R-:W-:-:S07]  /*2f1d0*/  IMAD.MOV.U32 R13, RZ, RZ, R6 ;  /* 0x000000ffff0d7224 */ /* 0x000fce00078e0006 */
[----:B------:R-:W-:Y:S05]  /*2f1e0*/  WARPSYNC.COLLECTIVE R15, `(.L_x_2163) ;  /* 0x000000000f087348 */ /* 0x000fea0003c00000 */
[----:B------:R0:W1:Y:S02]  /*2f1f0*/  SHFL.UP P6, R14, R13, R12, R11 ;  /* 0x0400000c0d0e7389 */ /* 0x00006400000c000b */
[----:B01----:R-:W-:Y:S01]  /*2f200*/  ENDCOLLECTIVE ;  /* 0x000000000000791b */ /* 0x003fe20003800000 */
.L_x_2163:
[----:B------:R-:W-:Y:S01]  /*2f210*/  IMAD.MOV.U32 R12, RZ, RZ, 0x8 ;  /* 0x00000008ff0c7424 */ /* 0x000fe200078e00ff */
[----:B------:R-:W-:-:S05]  /*2f220*/  SEL R3, R14, RZ, P3 ;  /* 0x000000ff0e037207 */ /* 0x000fca0001800000 */
[----:B------:R-:W-:-:S04]  /*2f230*/  IMAD.IADD R2, R6, 0x1, R3 ;  /* 0x0000000106027824 */ /* 0x000fc800078e0203 */
[----:B------:R-:W-:-:S07]  /*2f240*/  IMAD.MOV.U32 R13, RZ, RZ, R2 ;  /* 0x000000ffff0d7224 */ /* 0x000fce00078e0002 */
[----:B------:R-:W-:Y:S05]  /*2f250*/  WARPSYNC.COLLECTIVE R15, `(.L_x_2164) ;  /* 0x000000000f087348 */ /* 0x000fea0003c00000 */
[----:B------:R0:W1:Y:S02]  /*2f260*/  SHFL.UP P6, R14, R13, R12, R11 ;  /* 0x0400000c0d0e7389 */ /* 0x00006400000c000b */
[----:B01----:R-:W-:Y:S01]  /*2f270*/  ENDCOLLECTIVE ;  /* 0x000000000000791b */ /* 0x003fe20003800000 */
.L_x_2164:
[----:B------:R-:W-:Y:S01]  /*2f280*/  IMAD.MOV.U32 R12, RZ, RZ, 0x10 ;  /* 0x00000010ff0c7424 */ /* 0x000fe200078e00ff */
[----:B------:R-:W-:-:S05]  /*2f290*/  SEL R3, R14, RZ, P4 ;  /* 0x000000ff0e037207 */ /* 0x000fca0002000000 */
[----:B------:R-:W-:-:S04]  /*2f2a0*/  IMAD.IADD R3, R2, 0x1, R3 ;  /* 0x0000000102037824 */ /* 0x000fc800078e0203 */
[----:B------:R-:W-:-:S07]  /*2f2b0*/  IMAD.MOV.U32 R13, RZ, RZ, R3 ;  /* 0x000000ffff0d7224 */ /* 0x000fce00078e0003 */
[----:B------:R-:W-:Y:S05]  /*2f2c0*/  WARPSYNC.COLLECTIVE R15, `(.L_x_2165) ;  /* 0x000000000f087348 */ /* 0x000fea0003c00000 */
[----:B------:R0:W1:Y:S02]  /*2f2d0*/  SHFL.UP P6, R14, R13, R12, R11 ;  /* 0x0400000c0d0e7389 */ /* 0x00006400000c000b */
[----:B01----:R-:W-:Y:S01]  /*2f2e0*/  ENDCOLLECTIVE ;  /* 0x000000000000791b */ /* 0x003fe20003800000 */
.L_x_2165:
        /* <DEDUP_REMOVED lines=8> */
.L_x_2166:
[----:B------:R-:W-:Y:S05]  /*2f370*/  BRA `(.L_x_2167) ;  /* 0xffffffac000c7947 */ /* 0x000fea000383ffff */
.L_x_1987:
[----:B------:R-:W-:Y:S01]  /*2f380*/  BSSY B0, `(.L_x_2168) ;  /* 0x0000008000007945 */ /* 0x000fe20003800000 */
[----:B-----5:R-:W-:Y:S02]  /*2f390*/  IMAD.MOV.U32 R13, RZ, RZ, R17 ;  /* 0x000000ffff0d7224 */ /* 0x020fe400078e0011 */
[----:B------:R-:W-:Y:S02]  /*2f3a0*/  IMAD.MOV.U32 R12, RZ, RZ, 0x1 ;  /* 0x00000001ff0c7424 */ /* 0x000fe400078e00ff */
[----:B------:R-:W-:Y:S02]  /*2f3b0*/  IMAD.MOV.U32 R11, RZ, RZ, RZ ;  /* 0x000000ffff0b7224 */ /* 0x000fe400078e00ff */
[----:B------:R-:W-:-:S07]  /*2f3c0*/  IMAD.MOV.U32 R15, RZ, RZ, -0x1 ;  /* 0xffffffffff0f7424 */ /* 0x000fce00078e00ff */
[----:B01----:R-:W-:Y:S05]  /*2f3d0*/  WARPSYNC.COLLECTIVE R15, `(.L_x_2169) ;  /* 0x000000000f087348 */ /* 0x003fea0003c00000 */
[----:B------:R2:W3:Y:S02]  /*2f3e0*/  SHFL.UP P6, R14, R13, R12, R11 ;  /* 0x0400000c0d0e7389 */ /* 0x0004e400000c000b */
[----:B0123--:R-:W-:Y:S01]  /*2f3f0*/  ENDCOLLECTIVE ;  /* 0x000000000000791b */ /* 0x00ffe20003800000 */
.L_x_2169:
[----:B------:R-:W-:Y:S05]  /*2f400*/  BSYNC B0 ;  /* 0x0000000000007941 */ /* 0x000fea0003800000 */
.L_x_2168:
        /* <DEDUP_REMOVED lines=8> */
.L_x_2170:
[----:B------:R-:W-:Y:S01]  /*2f490*/  IMAD.MOV.U32 R12, RZ, RZ, 0x4 ;  /* 0x00000004ff0c7424 */ /* 0x000fe200078e00ff */
[----:B------:R-:W-:-:S05]  /*2f4a0*/  SEL R2, R14, RZ, P2 ;  /* 0x000000ff0e027207 */ /* 0x000fca0001000000 */
[----:B------:R-:W-:-:S04]  /*2f4b0*/  IMAD.IADD R2, R13, 0x1, R2 ;  /* 0x000000010d027824 */ /* 0x000fc800078e0202 */
[----:B------:R-:W-:-:S07]  /*2f4c0*/  IMAD.MOV.U32 R13, RZ, RZ, R2 ;  /* 0x000000ffff0d7224 */ /* 0x000fce00078e0002 */
[----:B------:R-:W-:Y:S05]  /*2f4d0*/  WARPSYNC.COLLECTIVE R15, `(.L_x_2171) ;  /* 0x000000000f087348 */ /* 0x000fea0003c00000 */
[----:B------:R0:W1:Y:S02]  /*2f4e0*/  SHFL.UP P6, R14, R13, R12, R11 ;  /* 0x0400000c0d0e7389 */ /* 0x00006400000c000b */
[----:B01----:R-:W-:Y:S01]  /*2f4f0*/  ENDCOLLECTIVE ;  /* 0x000000000000791b */ /* 0x003fe20003800000 */
.L_x_2171:
[----:B------:R-:W-:Y:S01]  /*2f500*/  IMAD.MOV.U32 R12, RZ, RZ, 0x8 ;  /* 0x00000008ff0c7424 */ /* 0x000fe200078e00ff */
[----:B------:R-:W-:-:S05]  /*2f510*/  SEL R3, R14, RZ, P3 ;  /* 0x000000ff0e037207 */ /* 0x000fca0001800000 */
[----:B------:R-:W-:-:S04]  /*2f520*/  IMAD.IADD R3, R2, 0x1, R3 ;  /* 0x0000000102037824 */ /* 0x000fc800078e0203 */
[----:B------:R-:W-:-:S07]  /*2f530*/  IMAD.MOV.U32 R13, RZ, RZ, R3 ;  /* 0x000000ffff0d7224 */ /* 0x000fce00078e0003 */
[----:B------:R-:W-:Y:S05]  /*2f540*/  WARPSYNC.COLLECTIVE R15, `(.L_x_2172) ;  /* 0x000000000f087348 */ /* 0x000fea0003c00000 */
[----:B------:R0:W1:Y:S02]  /*2f550*/  SHFL.UP P6, R14, R13, R12, R11 ;  /* 0x0400000c0d0e7389 */ /* 0x00006400000c000b */
[----:B01----:R-:W-:Y:S01]  /*2f560*/  ENDCOLLECTIVE ;  /* 0x000000000000791b */ /* 0x003fe20003800000 */
.L_x_2172:
[----:B------:R-:W-:Y:S01]  /*2f570*/  IMAD.MOV.U32 R12, RZ, RZ, 0x10 ;  /* 0x00000010ff0c7424 */ /* 0x000fe200078e00ff */
[----:B------:R-:W-:-:S05]  /*2f580*/  SEL R4, R14, RZ, P4 ;  /* 0x000000ff0e047207 */ /* 0x000fca0002000000 */
[----:B------:R-:W-:-:S04]  /*2f590*/  IMAD.IADD R4, R3, 0x1, R4 ;  /* 0x0000000103047824 */ /* 0x000fc800078e0204 */
[----:B------:R-:W-:-:S07]  /*2f5a0*/  IMAD.MOV.U32 R13, RZ, RZ, R4 ;  /* 0x000000ffff0d7224 */ /* 0x000fce00078e0004 */
[----:B------:R-:W-:Y:S05]  /*2f5b0*/  WARPSYNC.COLLECTIVE R15, `(.L_x_2173) ;  /* 0x000000000f087348 */ /* 0x000fea0003c00000 */
[----:B------:R0:W1:Y:S02]  /*2f5c0*/  SHFL.UP P6, R14, R13, R12, R11 ;  /* 0x0400000c0d0e7389 */ /* 0x00006400000c000b */
[----:B01----:R-:W-:Y:S01]  /*2f5d0*/  ENDCOLLECTIVE ;  /* 0x000000000000791b */ /* 0x003fe20003800000 */
.L_x_2173:
        /* <DEDUP_REMOVED lines=8> */
.L_x_2174:
[----:B------:R-:W-:Y:S05]  /*2f660*/  BRA `(.L_x_2175) ;  /* 0xffffffa800ec7947 */ /* 0x000fea000383ffff */
.L_x_1989:
[----:B------:R-:W-:Y:S01]  /*2f670*/  BSSY B0, `(.L_x_2176) ;  /* 0x0000006000007945 */ /* 0x000fe20003800000 */
[----:B------:R-:W-:Y:S01]  /*2f680*/  PLOP3.LUT P6, PT, P6, PT, PT, 0x8, 0x0 ;  /* 0x000000000000781c */ /* 0x000fe200037ce170 */
[----:B------:R-:W-:-:S12]  /*2f690*/  IMAD.MOV.U32 R15, RZ, RZ, -0x1 ;  /* 0xffffffffff0f7424 */ /* 0x000fd800078e00ff */
[----:B01----:R-:W-:Y:S05]  /*2f6a0*/  WARPSYNC.COLLECTIVE R15, `(.L_x_2177) ;  /* 0x000000000f087348 */ /* 0x003fea0003c00000 */
[----:B------:R-:W-:Y:S01]  /*2f6b0*/  VOTE.ANY R14, PT, P6 ;  /* 0x00000000000e7806 */ /* 0x000fe200030e0100 */
[----:B01----:R-:W-:Y:S06]  /*2f6c0*/  ENDCOLLECTIVE ;  /* 0x000000000000791b */ /* 0x003fec0003800000 */
.L_x_2177:
[----:B------:R-:W-:Y:S05]  /*2f6d0*/  BSYNC B0 ;  /* 0x0000000000007941 */ /* 0x000fea0003800000 */
.L_x_2176:
[----:B------:R-:W-:Y:S02]  /*2f6e0*/  IMAD.MOV.U32 R3, RZ, RZ, R14 ;  /* 0x000000ffff037224 */ /* 0x000fe400078e000e */
[----:B------:R-:W-:Y:S02]  /*2f6f0*/  IMAD.MOV.U32 R13, RZ, RZ, R17 ;  /* 0x000000ffff0d7224 */ /* 0x000fe400078e0011 */
[----:B------:R-:W0:Y:S01]  /*2f700*/  POPC R6, R3 ;  /* 0x0000000300067309 */ /* 0x000e220000000000 */
[----:B------:R-:W-:Y:S02]  /*2f710*/  IMAD.MOV.U32 R11, RZ, RZ, 0x1f ;  /* 0x0000001fff0b7424 */ /* 0x000fe400078e00ff */
[----:B------:R-:W-:Y:S02]  /*2f720*/  IMAD.MOV.U32 R15, RZ, RZ, -0x1 ;  /* 0xffffffffff0f7424 */ /* 0x000fe400078e00ff */
[----:B0-----:R-:W-:-:S07]  /*2f730*/  IMAD.MOV.U32 R12, RZ, RZ, R6 ;  /* 0x000000ffff0c7224 */ /* 0x001fce00078e0006 */
[----:B------:R-:W-:Y:S05]  /*2f740*/  WARPSYNC.COLLECTIVE R15, `(.L_x_2178) ;  /* 0x000000000f087348 */ /* 0x000fea0003c00000 */
[----:B------:R0:W1:Y:S02]  /*2f750*/  SHFL.IDX P6, R14, R13, R12, R11 ;  /* 0x0000000c0d0e7389 */ /* 0x00006400000c000b */
[----:B01----:R-:W-:Y:S01]  /*2f760*/  ENDCOLLECTIVE ;  /* 0x000000000000791b */ /* 0x003fe20003800000 */
.L_x_2178:
[----:B------:R-:W-:Y:S01]  /*2f770*/  IMAD.MOV.U32 R17, RZ, RZ, R14 ;  /* 0x000000ffff117224 */ /* 0x000fe200078e000e */
[----:B------:R-:W-:Y:S06]  /*2f780*/  BRA `(.L_x_2179) ;  /* 0xffffffa800dc7947 */ /* 0x000fec000383ffff */
.L_x_1991:
[----:B------:R-:W-:Y:S01]  /*2f790*/  BSSY B0, `(.L_x_2180) ;  /* 0x0000007000007945 */ /* 0x000fe20003800000 */
[----:B------:R-:W-:Y:S02]  /*2f7a0*/  IMAD.MOV.U32 R13, RZ, RZ, R2 ;  /* 0x000000ffff0d7224 */ /* 0x000fe400078e0002 */
[----:B------:R-:W-:Y:S02]  /*2f7b0*/  IMAD.MOV.U32 R11, RZ, RZ, 0x1f ;  /* 0x0000001fff0b7424 */ /* 0x000fe400078e00ff */
[----:B------:R-:W-:-:S07]  /*2f7c0*/  IMAD.MOV.U32 R15, RZ, RZ, -0x1 ;  /* 0xffffffffff0f7424 */ /* 0x000fce00078e00ff */
[----:B0123--:R-:W-:Y:S05]  /*2f7d0*/  WARPSYNC.COLLECTIVE R15, `(.L_x_2181) ;  /* 0x000000000f087348 */ /* 0x00ffea0003c00000 */
[----:B------:R4:W0:Y:S02]  /*2f7e0*/  SHFL.IDX P6, R14, R13, R12, R11 ;  /* 0x0000000c0d0e7389 */ /* 0x00082400000c000b */
[----:B01234-:R-:W-:Y:S01]  /*2f7f0*/  ENDCOLLECTIVE ;  /* 0x000000000000791b */ /* 0x01ffe20003800000 */
.L_x_2181:
[----:B------:R-:W-:Y:S05]  /*2f800*/  BSYNC B0 ;  /* 0x0000000000007941 */ /* 0x000fea0003800000 */
.L_x_2180:
[----:B------:R-:W-:Y:S05]  /*2f810*/  BRA `(.L_x_1990) ;  /* 0xffffffa800d47947 */ /* 0x000fea000383ffff */
.L_x_1995:
[----:B0-----:R0:W3:Y:S02]  /*2f820*/  SYNCS.PHASECHK.TRANS64.TRYWAIT P0, [R5+URZ+0x30820], R0 ;  /* 0x03082000050075a7 */ /* 0x0010e4000800017f */
[----:B---3--:R-:W-:Y:S05]  /*2f830*/  @!P0 NANOSLEEP.SYNCS 0x989680 ;  /* 0x009896800000895d */ /* 0x008fea0003900000 */
[----:B------:R-:W3:Y:S02]  /*2f840*/  @!P0 SYNCS.PHASECHK.TRANS64 P0, [R5+URZ+0x30820], R0 ;  /* 0x03082000050085a7 */ /* 0x000ee4000800007f */
[----:B---3--:R-:W-:Y:S05]  /*2f850*/  @!P0 BRA `(.L_x_1995) ;  /* 0xfffffffc00f08947 */ /* 0x008fea000383ffff */
[----:B------:R-:W-:Y:S05]  /*2f860*/  BRA `(.L_x_2182) ;  /* 0xffffffb0004c7947 */ /* 0x000fea000383ffff */
.L_x_1996:
[----:B------:R-:W3:Y:S01]  /*2f870*/  S2R R2, SR_TID.X ;  /* 0x0000000000027919 */ /* 0x000ee20000002100 */
[----:B------:R-:W-:Y:S01]  /*2f880*/  BSSY B0, `(.L_x_2183) ;  /* 0x000000a000007945 */ /* 0x000fe20003800000 */
[----:B------:R-:W-:Y:S02]  /*2f890*/  IMAD.MOV.U32 R12, RZ, RZ, RZ ;  /* 0x000000ffff0c7224 */ /* 0x000fe400078e00ff */
        /* <DEDUP_REMOVED lines=8> */
.L_x_2184:
[----:B------:R-:W-:Y:S05]  /*2f920*/  BSYNC B0 ;  /* 0x0000000000007941 */ /* 0x000fea0003800000 */
.L_x_2183:
[----:B------:R-:W-:Y:S05]  /*2f930*/  BRA `(.L_x_2185) ;  /* 0xffffffb000347947 */ /* 0x000fea000383ffff */
.L_x_1997:
[----:B------:R-:W-:Y:S01]  /*2f940*/  BSSY B0, `(.L_x_2186) ;  /* 0x0000006000007945 */ /* 0x000fe20003800000 */
[----:B------:R-:W-:-:S07]  /*2f950*/  IMAD.MOV.U32 R15, RZ, RZ, -0x1 ;  /* 0xffffffffff0f7424 */ /* 0x000fce00078e00ff */
[----:B012---:R-:W-:Y:S05]  /*2f960*/  WARPSYNC.COLLECTIVE R15, `(.L_x_2187) ;  /* 0x000000000f0c7348 */ /* 0x007fea0003c00000 */
[----:B------:R-:W-:Y:S02]  /*2f970*/  ELECT P6, UR62, PT ;  /* 0x00000000003e782f */ /* 0x000fe400038c0000 */
[----:B------:R-:W-:Y:S01]  /*2f980*/  MOV R14, UR62 ;  /* 0x0000003e000e7c02 */ /* 0x000fe20008000f00 */
[----:B012---:R-:W-:Y:S10]  /*2f990*/  ENDCOLLECTIVE ;  /* 0x000000000000791b */ /* 0x007ff40003800000 */
.L_x_2187:
[----:B------:R-:W-:Y:S05]  /*2f9a0*/  BSYNC B0 ;  /* 0x0000000000007941 */ /* 0x000fea0003800000 */
.L_x_2186:
[----:B------:R-:W-:Y:S05]  /*2f9b0*/  BRA `(.L_x_2188) ;  /* 0xffffffb000287947 */ /* 0x000fea000383ffff */
.L_x_1999:
[----:B0-----:R0:W3:Y:S02]  /*2f9c0*/  SYNCS.PHASECHK.TRANS64.TRYWAIT P1, [R3+URZ+0x30840], R2 ;  /* 0x03084002030075a7 */ /* 0x0010e4000802017f */
[----:B---3--:R-:W-:Y:S05]  /*2f9d0*/  @!P1 NANOSLEEP.SYNCS 0x989680 ;  /* 0x009896800000995d */ /* 0x008fea0003900000 */
[----:B------:R-:W3:Y:S02]  /*2f9e0*/  @!P1 SYNCS.PHASECHK.TRANS64 P1, [R3+URZ+0x30840], R2 ;  /* 0x03084002030095a7 */ /* 0x000ee4000802007f */
[----:B---3--:R-:W-:Y:S05]  /*2f9f0*/  @!P1 BRA `(.L_x_1999) ;  /* 0xfffffffc00f09947 */ /* 0x008fea000383ffff */
[----:B------:R-:W-:Y:S05]  /*2fa00*/  BRA `(.L_x_2189) ;  /* 0xffffffb000487947 */ /* 0x000fea000383ffff */
.L_x_2001:
[----:B---3--:R3:W4:Y:S02]  /*2fa10*/  SYNCS.PHASECHK.TRANS64.TRYWAIT P1, [R25+URZ+0x30840], R0 ;  /* 0x03084000190075a7 */ /* 0x008724000802017f */
[----:B----4-:R-:W-:Y:S05]  /*2fa20*/  @!P1 NANOSLEEP.SYNCS 0x989680 ;  /* 0x009896800000995d */ /* 0x010fea0003900000 */
[----:B------:R-:W4:Y:S02]  /*2fa30*/  @!P1 SYNCS.PHASECHK.TRANS64 P1, [R25+URZ+0x30840], R0 ;  /* 0x03084000190095a7 */ /* 0x000f24000802007f */
[----:B----4-:R-:W-:Y:S05]  /*2fa40*/  @!P1 BRA `(.L_x_2001) ;  /* 0xfffffffc00f09947 */ /* 0x010fea000383ffff */
[----:B------:R-:W-:Y:S05]  /*2fa50*/  BRA `(.L_x_2190) ;  /* 0xffffffb000547947 */ /* 0x000fea000383ffff */
.L_x_2003:
[----:B----4-:R4:W0:Y:S02]  /*2fa60*/  SYNCS.PHASECHK.TRANS64.TRYWAIT P1, [R3+URZ+0x30860], R2 ;  /* 0x03086002030075a7 */ /* 0x010824000802017f */
[----:B0-----:R-:W-:Y:S05]  /*2fa70*/  @!P1 NANOSLEEP.SYNCS 0x989680 ;  /* 0x009896800000995d */ /* 0x001fea0003900000 */
[----:B------:R-:W0:Y:S02]  /*2fa80*/  @!P1 SYNCS.PHASECHK.TRANS64 P1, [R3+URZ+0x30860], R2 ;  /* 0x03086002030095a7 */ /* 0x000e24000802007f */
[----:B0-----:R-:W-:Y:S05]  /*2fa90*/  @!P1 BRA `(.L_x_2003) ;  /* 0xfffffffc00f09947 */ /* 0x001fea000383ffff */
[----:B------:R-:W-:Y:S05]  /*2faa0*/  BRA `(.L_x_2191) ;  /* 0xffffffb000507947 */ /* 0x000fea000383ffff */
.L_x_2192:
        /* <DEDUP_REMOVED lines=13> */
.L_x_15830:


//--------------------- .text._ZN7cutlass13device_kernelIN5flash11enable_sm90INS1_16FlashAttnFwdSm90INS1_25CollectiveMainloopFwdSm90ILi2EN4cute5tupleIJNS5_1CILi1EEES8_S8_EEENS6_IJNS7_ILi128EEENS7_ILi80EEENS7_ILi256EEEEEELi256ENS_10bfloat16_tEfNS_4arch4Sm90ELb1ELb0ELb1ELb0ELb1ELb0ELb0ELb1ELb1ELb1ELb0ELb0EEENS1_21CollectiveEpilogueFwdINS6_IJSA_SC_SB_EEES9_SE_SG_Li256ELb0ELb1ELb0ELb0EEENS1_30DynamicPersistentTileSchedulerILi256ELi128ELb0ELb1ELb1EEEEEEEEEvNT_6ParamsE --------------------------
	.section	.text._ZN7cutlass13device_kernelIN5flash11enable_sm90INS1_16FlashAttnFwdSm90INS1_25CollectiveMainloopFwdSm90ILi2EN4cute5tupleIJNS5_1CILi1EEES8_S8_EEENS6_IJNS7_ILi128EEENS7_ILi80EEENS7_ILi256EEEEEELi256ENS_10bfloat16_tEfNS_4arch4Sm90ELb1ELb0ELb1ELb0ELb1ELb0ELb0ELb1ELb1ELb1ELb0ELb0EEENS1_21CollectiveEpilogueFwdINS6_IJSA_SC_SB_EEES9_SE_SG_Li256ELb0ELb1ELb0ELb0EEENS1_30DynamicPersistentTileSchedulerILi256ELi128ELb0ELb1ELb1EEEEEEEEEvNT_6ParamsE,"ax",@progbits
	.align	128
.text._ZN7cutlass13device_kernelIN5flash11enable_sm90INS1_16FlashAttnFwdSm90INS1_25CollectiveMainloopFwdSm90ILi2EN4cute5tupleIJNS5_1CILi1EEES8_S8_EEENS6_IJNS7_ILi128EEENS7_ILi80EEENS7_ILi256EEEEEELi256ENS_10bfloat16_tEfNS_4arch4Sm90ELb1ELb0ELb1ELb0ELb1ELb0ELb0ELb1ELb1ELb1ELb0ELb0EEENS1_21CollectiveEpilogueFwdINS6_IJSA_SC_SB_EEES9_SE_SG_Li256ELb0ELb1ELb0ELb0EEENS1_30DynamicPersistentTileSchedulerILi256ELi128ELb0ELb1ELb1EEEEEEEEEvNT_6ParamsE:
        .type           _ZN7cutlass13device_kernelIN5flash11enable_sm90INS1_16FlashAttnFwdSm90INS1_25CollectiveMainloopFwdSm90ILi2EN4cute5tupleIJNS5_1CILi1EEES8_S8_EEENS6_IJNS7_ILi128EEENS7_ILi80EEENS7_ILi256EEEEEELi256ENS_10bfloat16_tEfNS_4arch4Sm90ELb1ELb0ELb1ELb0ELb1ELb0ELb0ELb1ELb1ELb1ELb0ELb0EEENS1_21CollectiveEpilogueFwdINS6_IJSA_SC_SB_EEES9_SE_SG_Li256ELb0ELb1ELb0ELb0EEENS1_30DynamicPersistentTileSchedulerILi256ELi128ELb0ELb1ELb1EEEEEEEEEvNT_6ParamsE,@function
        .size           _ZN7cutlass13device_kernelIN5flash11enable_sm90INS1_16FlashAttnFwdSm90INS1_25CollectiveMainloopFwdSm90ILi2EN4cute5tupleIJNS5_1CILi1EEES8_S8_EEENS6_IJNS7_ILi128EEENS7_ILi80EEENS7_ILi256EEEEEELi256ENS_10bfloat16_tEfNS_4arch4Sm90ELb1ELb0ELb1ELb0ELb1ELb0ELb0ELb1ELb1ELb1ELb0ELb0EEENS1_21CollectiveEpilogueFwdINS6_IJSA_SC_SB_EEES9_SE_SG_Li256ELb0ELb1ELb0ELb0EEENS1_30DynamicPersistentTileSchedulerILi256ELi128ELb0ELb1ELb1EEEEEEEEEvNT_6ParamsE,(.L_x_15831 - _ZN7cutlass13device_kernelIN5flash11enable_sm90INS1_16FlashAttnFwdSm90INS1_25CollectiveMainloopFwdSm90ILi2EN4cute5tupleIJNS5_1CILi1EEES8_S8_EEENS6_IJNS7_ILi128EEENS7_ILi80EEENS7_ILi256EEEEEELi256ENS_10bfloat16_tEfNS_4arch4Sm90ELb1ELb0ELb1ELb0ELb1ELb0ELb0ELb1ELb1ELb1ELb0ELb0EEENS1_21CollectiveEpilogueFwdINS6_IJSA_SC_SB_EEES9_SE_SG_Li256ELb0ELb1ELb0ELb0EEENS1_30DynamicPersistentTileSchedulerILi256ELi128ELb0ELb1ELb1EEEEEEEEEvNT_6ParamsE)
        .other          _ZN7cutlass13device_kernelIN5flash11enable_sm90INS1_16FlashAttnFwdSm90INS1_25CollectiveMainloopFwdSm90ILi2EN4cute5tupleIJNS5_1CILi1EEES8_S8_EEENS6_IJNS7_ILi128EEENS7_ILi80EEENS7_ILi256EEEEEELi256ENS_10bfloat16_tEfNS_4arch4Sm90ELb1ELb0ELb1ELb0ELb1ELb0ELb0ELb1ELb1ELb1ELb0ELb0EEENS1_21CollectiveEpilogueFwdINS6_IJSA_SC_SB_EEES9_SE_SG_Li256ELb0ELb1ELb0ELb0EEENS1_30DynamicPersistentTileSchedulerILi256ELi128ELb0ELb1ELb1EEEEEEEEEvNT_6ParamsE,@"STO_CUDA_ENTRY STV_DEFAULT"
_ZN7cutlass13device_kernelIN5flash11enable_sm90INS1_16FlashAttnFwdSm90INS1_25CollectiveMainloopFwdSm90ILi2EN4cute5tupleIJNS5_1CILi1EEES8_S8_EEENS6_IJNS7_ILi128EEENS7_ILi80EEENS7_ILi256EEEEEELi256ENS_10bfloat16_tEfNS_4arch4Sm90ELb1ELb0ELb1ELb0ELb1ELb0ELb0ELb1ELb1ELb1ELb0ELb0EEENS1_21CollectiveEpilogueFwdINS6_IJSA_SC_SB_EEES9_SE_SG_Li256ELb0ELb1ELb0ELb0EEENS1_30DynamicPersistentTileSchedulerILi256ELi128ELb0ELb1ELb1EEEEEEEEEvNT_6ParamsE:
        /* <DEDUP_REMOVED lines=45> */
.L_x_2193:
        /* <DEDUP_REMOVED lines=22> */
.L_x_2194:
        /* <DEDUP_REMOVED lines=18> */
.L_x_2195:
        /* <DEDUP_REMOVED lines=22> */
.L_x_2196:
        /* <DEDUP_REMOVED lines=23> */
.L_x_2197:
        /* <DEDUP_REMOVED lines=10> */
.L_x_2199:
        /* <DEDUP_REMOVED lines=10> */
[----:B------:R-:W2:Y:S01]  /*0960*/  LDL R3, [R1+0x4] ;  /* 0x0000040001037983 */ /* 0x000ea20000100800 */
[----:B------:R-:W-:Y:S01]  /*0970*/  UMOV UR36, URZ ;  /* 0x0000003f00247c82 */ /* 0x000fe20008000000 */
[----:B0-----:R-:W0:Y:S02]  /*0980*/  S2R R2, SR_TID.X ;  /* 0x0000000000027919 */ /* 0x001e240000002100 */
[----:B0-----:R-:W-:-:S05]  /*0990*/  VIADD R12, R2, 0xffffff80 ;  /* 0xffffff80020c7836 */ /* 0x001fca0000000000 */
[----:B------:R-:W-:-:S04]  /*09a0*/  SHF.R.S32.HI R0, RZ, 0x1f, R12 ;  /* 0x0000001fff007819 */ /* 0x000fc8000001140c */
[CC--:B------:R-:W-:Y:S02]  /*09b0*/  LEA.HI R2, R0.reuse, R12.reuse, RZ, 0x7 ;  /* 0x0000000c00027211 */ /* 0x0c0fe400078f38ff */
[-C--:B------:R-:W-:Y:S02]  /*09c0*/  LEA.HI R4, R0, R12.reuse, RZ, 0x5 ;  /* 0x0000000c00047211 */ /* 0x080fe400078f28ff */
[----:B------:R-:W-:Y:S02]  /*09d0*/  LOP3.LUT R224, R2, 0xffffff80, RZ, 0xc0, !PT ;  /* 0xffffff8002e07812 */ /* 0x000fe400078ec0ff */
[----:B------:R-:W-:Y:S01]  /*09e0*/  LEA.HI R11, R0, R12, RZ, 0x2 ;  /* 0x0000000c000b7211 */ /* 0x000fe200078f10ff */
[----:B------:R-:W-:Y:S01]  /*09f0*/  IMAD.SHL.U32 R5, R4, 0x20, RZ ;  /* 0x0000002004057824 */ /* 0x000fe200078e00ff */
[----:B------:R-:W-:Y:S01]  /*0a00*/  SHF.R.S32.HI R225, RZ, 0x7, R2 ;  /* 0x00000007ffe17819 */ /* 0x000fe20000011402 */
[----:B------:R-:W-:Y:S01]  /*0a10*/  IMAD.IADD R224, R12, 0x1, -R224 ;  /* 0x000000010ce07824 */ /* 0x000fe200078e0ae0 */
[----:B------:R-:W-:-:S02]  /*0a20*/  LOP3.LUT R11, R11, 0xfffffffc, RZ, 0xc0, !PT ;  /* 0xfffffffc0b0b7812 */ /* 0x000fc400078ec0ff */
[----:B------:R-:W-:Y:S02]  /*0a30*/  LOP3.LUT R5, R5, 0xfffffc00, RZ, 0xc0, !PT ;  /* 0xfffffc0005057812 */ /* 0x000fe400078ec0ff */
[----:B------:R-:W-:Y:S01]  /*0a40*/  SHF.R.S32.HI R7, RZ, 0x1f, R224 ;  /* 0x0000001fff077819 */ /* 0x000fe200000114e0 */
[----:B------:R-:W-:Y:S01]  /*0a50*/  IMAD.IADD R11, R12, 0x1, -R11 ;  /* 0x000000010c0b7824 */ /* 0x000fe200078e0a0b */
[----:B------:R-:W-:Y:S02]  /*0a60*/  LEA.HI R2, R2, R225, RZ, 0x1 ;  /* 0x000000e102027211 */ /* 0x000fe400078f08ff */
[CC--:B------:R-:W-:Y:S02]  /*0a70*/  LEA.HI R8, R7.reuse, R224.reuse, RZ, 0x2 ;  /* 0x000000e007087211 */ /* 0x0c0fe400078f10ff */
[----:B------:R-:W-:Y:S02]  /*0a80*/  LEA.HI R7, R7, R224, RZ, 0x5 ;  /* 0x000000e007077211 */ /* 0x000fe400078f28ff */
[----:B------:R-:W-:-:S02]  /*0a90*/  SHF.R.S32.HI R9, RZ, 0x2, R8 ;  /* 0x00000002ff097819 */ /* 0x000fc40000011408 */
[----:B------:R-:W-:Y:S02]  /*0aa0*/  SHF.R.S32.HI R10, RZ, 0x1f, R8 ;  /* 0x0000001fff0a7819 */ /* 0x000fe40000011408 */
[----:B------:R-:W-:Y:S02]  /*0ab0*/  SHF.R.S32.HI R7, RZ, 0x5, R7 ;  /* 0x00000005ff077819 */ /* 0x000fe40000011407 */
[----:B------:R-:W-:Y:S02]  /*0ac0*/  LEA.HI R10, R10, R9, RZ, 0x3 ;  /* 0x000000090a0a7211 */ /* 0x000fe400078f18ff */
[----:B------:R-:W-:Y:S02]  /*0ad0*/  LOP3.LUT R2, R2, 0x3fffffe, RZ, 0xc0, !PT ;  /* 0x03fffffe02027812 */ /* 0x000fe400078ec0ff */
[----:B------:R-:W-:Y:S02]  /*0ae0*/  LOP3.LUT R10, R10, 0xfffffff8, RZ, 0xc0, !PT ;  /* 0xfffffff80a0a7812 */ /* 0x000fe400078ec0ff */
[----:B------:R-:W-:-:S03]  /*0af0*/  IADD3 R2, R225, -R2, RZ ;  /* 0x80000002e1027210 */ /* 0x000fc60007ffe0ff */
[----:B------:R-:W-:-:S04]  /*0b00*/  IMAD.IADD R10, R9, 0x1, -R10 ;  /* 0x00000001090a7824 */ /* 0x000fc800078e0a0a */
[----:B------:R-:W-:-:S04]  /*0b10*/  IMAD R7, R7, 0x10, R10 ;  /* 0x0000001007077824 */ /* 0x000fc800078e020a */
[----:B------:R-:W-:Y:S01]  /*0b20*/  IMAD R226, R2, 0x40, R7 ;  /* 0x0000004002e27824 */ /* 0x000fe200078e0207 */
[----:B--2---:R-:W-:Y:S02]  /*0b30*/  R2UR UR5, R3 ;  /* 0x00000000030572ca */ /* 0x004fe400000e0000 */
[CC--:B------:R-:W-:Y:S02]  /*0b40*/  LEA.HI R3, R0.reuse, R12.reuse, RZ, 0x4 ;  /* 0x0000000c00037211 */ /* 0x0c0fe400078f20ff */
[----:B------:R-:W-:Y:S02]  /*0b50*/  LEA.HI R0, R0, R12, RZ, 0x3 ;  /* 0x0000000c00007211 */ /* 0x000fe400078f18ff */
[----:B------:R-:W-:Y:S02]  /*0b60*/  SHF.R.S32.HI R6, RZ, 0x4, R3 ;  /* 0x00000004ff067819 */ /* 0x000fe40000011403 */
[C---:B------:R-:W-:Y:S02]  /*0b70*/  LOP3.LUT R4, R3.reuse, 0x3fffff0, RZ, 0xc0, !PT ;  /* 0x03fffff003047812 */ /* 0x040fe400078ec0ff */
[----:B------:R-:W-:-:S02]  /*0b80*/  LEA.HI R3, R3, R6, RZ, 0x1 ;  /* 0x0000000603037211 */ /* 0x000fc400078f08ff */
[----:B------:R-:W-:Y:S01]  /*0b90*/  IADD3 R4, R12, -R4, RZ ;  /* 0x800000040c047210 */ /* 0x000fe20007ffe0ff */
[----:B------:R-:W-:Y:S01]  /*0ba0*/  ULOP3.LUT UR6, UR5, 0x1, URZ, 0xfc, !UPT ;  /* 0x0000000105067892 */ /* 0x000fe2000f8efc3f */
[----:B------:R-:W-:Y:S02]  /*0bb0*/  LOP3.LUT R219, R0, 0xfffffff8, RZ, 0xc0, !PT ;  /* 0xfffffff800db7812 */ /* 0x000fe400078ec0ff */
[----:B------:R-:W-:Y:S01]  /*0bc0*/  LOP3.LUT R3, R3, 0x1ffffffe, RZ, 0xc0, !PT ;  /* 0x1ffffffe03037812 */ /* 0x000fe200078ec0ff */
[----:B------:R-:W-:Y:S01]  /*0bd0*/  IMAD R4, R4, 0x40, R5 ;  /* 0x0000004004047824 */ /* 0x000fe200078e0205 */
[----:B------:R-:W-:Y:S01]  /*0be0*/  LEA.HI R5, R11, R11, RZ, 0x1 ;  /* 0x0000000b0b057211 */ /* 0x000fe200078f08ff */
[----:B------:R-:W-:Y:S01]  /*0bf0*/  IMAD.IADD R219, R12, 0x1, -R219 ;  /* 0x000000010cdb7824 */ /* 0x000fe200078e0adb */
[----:B------:R-:W-:Y:S01]  /*0c00*/  MOV R2, UR6 ;  /* 0x0000000600027c02 */ /* 0x000fe20008000f00 */
[----:B------:R-:W-:Y:S01]  /*0c10*/  IMAD.IADD R3, R6, 0x1, -R3 ;  /* 0x0000000106037824 */ /* 0x000fe200078e0a03 */
[----:B------:R-:W-:Y:S01]  /*0c20*/  LOP3.LUT R6, R5, 0x1ffffffe, RZ, 0xc0, !PT ;  /* 0x1ffffffe05067812 */ /* 0x000fe200078ec0ff */
[----:B------:R-:W-:Y:S01]  /*0c30*/  IMAD.SHL.U32 R22, R219, 0x8, RZ ;  /* 0x00000008db167824 */ /* 0x000fe200078e00ff */
[----:B------:R-:W-:Y:S01]  /*0c40*/  UMOV UR5, URZ ;  /* 0x0000003f00057c82 */ /* 0x000fe20008000000 */
[----:B------:R-:W-:Y:S01]  /*0c50*/  IMAD R227, R3, 0x8, R4 ;  /* 0x0000000803e37824 */ /* 0x000fe200078e0204 */
[----:B------:R-:W-:Y:S01]  /*0c60*/  LOP3.LUT R3, R8, 0x7ffffffc, RZ, 0xc0, !PT ;  /* 0x7ffffffc08037812 */ /* 0x000fe200078ec0ff */
[----:B------:R-:W-:Y:S01]  /*0c70*/  IMAD.IADD R215, R11, 0x1, -R6 ;  /* 0x000000010bd77824 */ /* 0x000fe200078e0a06 */
[----:B------:R-:W-:Y:S01]  /*0c80*/  SHF.R.S32.HI R222, RZ, 0x3, R0 ;  /* 0x00000003ffde7819 */ /* 0x000fe20000011400 */
[C---:B------:R-:W-:Y:S01]  /*0c90*/  VIADD R217, R22.reuse, 0x40 ;  /* 0x0000004016d97836 */ /* 0x040fe20000000000 */
[----:B------:R-:W-:Y:S01]  /*0ca0*/  SHF.R.S32.HI R0, RZ, 0x1f, R22 ;  /* 0x0000001fff007819 */ /* 0x000fe20000011416 */
[C---:B------:R-:W-:Y:S01]  /*0cb0*/  VIADD R216, R22.reuse, 0x80 ;  /* 0x0000008016d87836 */ /* 0x040fe20000000000 */
[----:B------:R0:W-:Y:S01]  /*0cc0*/  STL [R1], R2 ;  /* 0x0000000201007387 */ /* 0x0001e20000100800 */
[----:B------:R-:W-:Y:S01]  /*0cd0*/  VIADD R218, R22, 0xc0 ;  /* 0x000000c016da7836 */ /* 0x000fe20000000000 */
[----:B------:R-:W-:Y:S01]  /*0ce0*/  SHF.R.S32.HI R4, RZ, 0x1f, R217 ;  /* 0x0000001fff047819 */ /* 0x000fe200000114d9 */
[----:B------:R-:W-:Y:S01]  /*0cf0*/  IMAD.U32 R223, RZ, RZ, UR5 ;  /* 0x00000005ffdf7e24 */ /* 0x000fe2000f8e00ff */
[----:B------:R-:W-:Y:S01]  /*0d00*/  LEA R215, R215, R226, 0x3 ;  /* 0x000000e2d7d77211 */ /* 0x000fe200078e18ff */
[----:B------:R-:W-:Y:S01]  /*0d10*/  IMAD.IADD R214, R224, 0x1, -R3 ;  /* 0x00000001e0d67824 */ /* 0x000fe200078e0a03 */
[----:B------:R-:W-:Y:S01]  /*0d20*/  SHF.R.S32.HI R0, RZ, 0x1f, R218 ;  /* 0x0000001fff007819 */ /* 0x000fe200000114da */
[----:B------:R-:W-:Y:S01]  /*0d30*/  IMAD.U32 R17, RZ, RZ, UR5 ;  /* 0x00000005ff117e24 */ /* 0x000fe2000f8e00ff */
[----:B0-----:R-:W-:-:S07]  /*0d40*/  SHF.R.S32.HI R2, RZ, 0x1f, R216 ;  /* 0x0000001fff027819 */ /* 0x001fce00000114d8 */
.L_x_2256:
        /* <DEDUP_REMOVED lines=21> */
.L_x_2200:
[----:B------:R-:W-:Y:S01]  /*0ea0*/  ULDC UR8, c[0x0][0xc54] ;  /* 0x0003150000087ab9 */ /* 0x000fe20000000800 */
[----:B------:R-:W-:Y:S01]  /*0eb0*/  UMOV UR4, UR9 ;  /* 0x0000000900047c82 */ /* 0x000fe20008000000 */
[----:B------:R-:W-:-:S11]  /*0ec0*/  UISETP.NE.AND UP0, UPT, UR8, 0x1, UPT ;  /* 0x000000010800788c */ /* 0x000fd6000bf05270 */
[----:B------:R-:W-:Y:S02]  /*0ed0*/  @UP0 ULDC.64 UR10, c[0x0][0xc58] ;  /* 0x00031600000a0ab9 */ /* 0x000fe40000000a00 */
[----:B------:R-:W-:-:S04]  /*0ee0*/  UIMAD.WIDE.U32 UR6, UR9, UR10, URZ ;  /* 0x0000000a090672a5 */ /* 0x000fc8000f8e003f */
[----:B------:R-:W-:-:S04]  /*0ef0*/  @UP0 USHF.R.U32.HI UR4, URZ, UR11, UR7 ;  /* 0x0000000b3f040299 */ /* 0x000fc80008011607 */
[----:B------:R-:W-:-:S12]  /*0f00*/  UIMAD UR6, UR4, UR8, URZ ;  /* 0x00000008040672a4 */ /* 0x000fd8000f8e023f */
.L_x_2201:
[----:B------:R-:W-:Y:S01]  /*0f10*/  ULDC.64 UR10, c[0x0][0x418] ;  /* 0x00010600000a7ab9 */ /* 0x000fe20000000a00 */
[----:B------:R-:W-:Y:S01]  /*0f20*/  ULOP3.LUT UR4, URZ, UR4, URZ, 0x33, !UPT ;  /* 0x000000043f047292 */ /* 0x000fe2000f8e333f */
[----:B------:R-:W-:Y:S01]  /*0f30*/  PLOP3.LUT P0, PT, PT, PT, PT, 0x80, 0x0 ;  /* 0x000000000000781c */ /* 0x000fe20003f0f070 */
[----:B------:R-:W-:Y:S01]  /*0f40*/  UISETP.NE.U32.AND UP0, UPT, UR10, URZ, UPT ;  /* 0x0000003f0a00728c */ /* 0x000fe2000bf05070 */
[----:B------:R-:W-:Y:S01]  /*0f50*/  CS2R R2, SRZ ;  /* 0x0000000000027805 */ /* 0x000fe2000001ff00 */
[----:B------:R-:W-:Y:S01]  /*0f60*/  UIADD3 UR10, UR9, -UR6, URZ ;  /* 0x80000006090a7290 */ /* 0x000fe2000fffe03f */
[----:B------:R-:W-:Y:S01]  /*0f70*/  IMAD.MOV.U32 R0, RZ, RZ, RZ ;  /* 0x000000ffff007224 */ /* 0x000fe200078e00ff */
[----:B------:R-:W-:Y:S01]  /*0f80*/  ULDC UR7, c[0x0][0x448] ;  /* 0x0001120000077ab9 */ /* 0x000fe20000000800 */
[----:B------:R-:W-:Y:S01]  /*0f90*/  ULDC UR6, c[0x0][0xc3c] ;  /* 0x00030f0000067ab9 */ /* 0x000fe20000000800 */
[----:B------:R-:W-:Y:S01]  /*0fa0*/  UISETP.NE.AND UP2, UPT, UR7, 0x1, UPT ;  /* 0x000000010700788c */ /* 0x000fe2000bf45270 */
[----:B------:R-:W-:Y:S01]  /*0fb0*/  CS2R R164, SRZ ;  /* 0x0000000000a47805 */ /* 0x000fe2000001ff00 */
[----:B------:R-:W-:Y:S01]  /*0fc0*/  UIADD3 UR4, UR4, UR6, URZ ;  /* 0x0000000604047290 */ /* 0x000fe2000fffe03f */
[----:B------:R-:W-:Y:S01]  /*0fd0*/  CS2R R162, SRZ ;  /* 0x0000000000a27805 */ /* 0x000fe2000001ff00 */
[----:B------:R-:W-:Y:S01]  /*0fe0*/  UP2UR UR6, UPR, URZ, 0x4 ;  /* 0x000000043f067883 */ /* 0x000fe20008000000 */
[----:B------:R-:W-:Y:S01]  /*0ff0*/  CS2R R148, SRZ ;  /* 0x0000000000947805 */ /* 0x000fe2000001ff00 */
[----:B------:R-:W-:Y:S01]  /*1000*/  USHF.L.U32 UR4, UR4, 0x7, URZ ;  /* 0x0000000704047899 */ /* 0x000fe2000800063f */
[----:B------:R-:W-:Y:S01]  /*1010*/  CS2R R160, SRZ ;  /* 0x0000000000a07805 */ /* 0x000fe2000001ff00 */
[----:B------:R-:W-:Y:S01]  /*1020*/  UISETP.NE.AND.EX UP0, UPT, UR11, URZ, UPT, UP0 ;  /* 0x0000003f0b00728c */ /* 0x000fe2000bf05300 */
[----:B------:R-:W-:Y:S01]  /*1030*/  CS2R R144, SRZ ;  /* 0x0000000000907805 */ /* 0x000fe2000001ff00 */
[----:B------:R-:W-:Y:S01]  /*1040*/  IMAD.U32 R212, RZ, RZ, UR6 ;  /* 0x00000006ffd47e24 */ /* 0x000fe2000f8e00ff */
[----:B------:R-:W-:Y:S01]  /*1050*/  ULDC UR9, c[0x0][0x424] ;  /* 0x0001090000097ab9 */ /* 0x000fe20000000800 */
[----:B------:R-:W-:Y:S01]  /*1060*/  IMAD.U32 R213, RZ, RZ, UR4 ;  /* 0x00000004ffd57e24 */ /* 0x000fe2000f8e00ff */
[----:B------:R-:W-:Y:S01]  /*1070*/  UIADD3 UR4, UR4, 0x7f, URZ ;  /* 0x0000007f04047890 */ /* 0x000fe2000fffe03f */
[----:B------:R-:W-:Y:S01]  /*1080*/  CS2R R128, SRZ ;  /* 0x0000000000807805 */ /* 0x000fe2000001ff00 */
[----:B------:R-:W-:Y:S01]  /*1090*/  ULDC UR8, c[0x0][0x288] ;  /* 0x0000a20000087ab9 */ /* 0x000fe20000000800 */
[----:B------:R-:W-:Y:S01]  /*10a0*/  @UP2 ULDC UR6, c[0x0][0x44c] ;  /* 0x0001130000062ab9 */ /* 0x000fe20000000800 */
[----:B------:R-:W-:Y:S01]  /*10b0*/  UIADD3 UR8, -UR8, 0x50, URZ ;  /* 0x0000005008087890 */ /* 0x000fe2000fffe13f */
[----:B------:R-:W-:Y:S01]  /*10c0*/  CS2R R140, SRZ ;  /* 0x00000000008c7805 */ /* 0x000fe2000001ff00 */
[----:B------:R-:W-:Y:S01]  /*10d0*/  UIMAD.WIDE.U32 UR6, UR4, UR6, URZ ;  /* 0x00000006040672a5 */ /* 0x000fe2000f8e003f */
[----:B------:R-:W-:Y:S01]  /*10e0*/  CS2R R124, SRZ ;  /* 0x00000000007c7805 */ /* 0x000fe2000001ff00 */
[----:B------:R-:W-:Y:S01]  /*10f0*/  USEL UR14, UR9, 0x1, UP0 ;  /* 0x00000001090e7887 */ /* 0x000fe20008000000 */
[----:B------:R-:W-:Y:S01]  /*1100*/  CS2R R96, SRZ ;  /* 0x0000000000607805 */ /* 0x000fe2000001ff00 */
[----:B------:R-:W-:Y:S01]  /*1110*/  ULDC UR12, c[0x0][0x2f0] ;  /* 0x0000bc00000c7ab9 */ /* 0x000fe20000000800 */
[----:B------:R-:W-:Y:S01]  /*1120*/  @UP2 ULDC UR9, c[0x0][0x450] ;  /* 0x0001140000092ab9 */ /* 0x000fe20000000800 */
[----:B------:R-:W-:Y:S01]  /*1130*/  UIMAD UR8, UR14, UR12, UR8 ;  /* 0x0000000c0e0872a4 */ /* 0x000fe2000f8e0208 */
[----:B------:R-:W-:Y:S01]  /*1140*/  CS2R R136, SRZ ;  /* 0x0000000000887805 */ /* 0x000fe2000001ff00 */
[----:B------:R-:W-:Y:S01]  /*1150*/  @UP2 USHF.R.U32.HI UR4, URZ, UR9, UR7 ;  /* 0x000000093f042299 */ /* 0x000fe20008011607 */
[----:B------:R-:W-:Y:S01]  /*1160*/  MOV R23, UR14 ;  /* 0x0000000e00177c02 */ /* 0x000fe20008000f00 */
[----:B------:R-:W-:Y:S01]  /*1170*/  UIMAD UR6, UR14, UR12, 0x4f ;  /* 0x0000004f0e0674a4 */ /* 0x000fe2000f8e020c */
[----:B------:R-:W-:Y:S01]  /*1180*/  CS2R R92, SRZ ;  /* 0x00000000005c7805 */ /* 0x000fe2000001ff00 */
[----:B------:R-:W-:Y:S01]  /*1190*/  UIADD3 UR8, UR8, UR4, URZ ;  /* 0x0000000408087290 */ /* 0x000fe2000fffe03f */
[----:B------:R-:W-:Y:S01]  /*11a0*/  CS2R R88, SRZ ;  /* 0x0000000000587805 */ /* 0x000fe2000001ff00 */
[----:B------:R-:W-:Y:S01]  /*11b0*/  UIMAD.WIDE UR6, UR6, 0x66666667, URZ ;  /* 0x66666667060678a5 */ /* 0x000fe2000f8e023f */
[----:B------:R-:W-:Y:S01]  /*11c0*/  CS2R R132, SRZ ;  /* 0x0000000000847805 */ /* 0x000fe2000001ff00 */
[----:B------:R-:W-:Y:S01]  /*11d0*/  UIMAD.WIDE UR8, UR8, 0x66666667, URZ ;  /* 0x66666667080878a5 */ /* 0x000fe2000f8e023f */
[----:B------:R-:W-:Y:S01]  /*11e0*/  CS2R R84, SRZ ;  /* 0x0000000000547805 */ /* 0x000fe2000001ff00 */
[----:B------:R-:W-:Y:S01]  /*11f0*/  ULDC UR13, c[0x0][0xc54] ;  /* 0x00031500000d7ab9 */ /* 0x000fe20000000800 */
[----:B------:R-:W-:Y:S01]  /*1200*/  USHF.R.U32.HI UR4, URZ, 0x1f, UR7 ;  /* 0x0000001f3f047899 */ /* 0x000fe20008011607 */
[----:B------:R-:W-:Y:S01]  /*1210*/  CS2R R80, SRZ ;  /* 0x0000000000507805 */ /* 0x000fe2000001ff00 */
[----:B------:R-:W-:Y:S01]  /*1220*/  UIMAD UR12, UR5, UR13, UR10 ;  /* 0x0000000d050c72a4 */ /* 0x000fe2000f8e020a */
[----:B------:R-:W-:Y:S01]  /*1230*/  CS2R R194, SRZ ;  /* 0x0000000000c27805 */ /* 0x000fe2000001ff00 */
[----:B------:R-:W-:Y:S01]  /*1240*/  USHF.R.U32.HI UR5, URZ, 0x1f, UR9 ;  /* 0x0000001f3f057899 */ /* 0x000fe20008011609 */
[----:B------:R-:W-:Y:S01]  /*1250*/  CS2R R76, SRZ ;  /* 0x00000000004c7805 */ /* 0x000fe2000001ff00 */
[----:B------:R-:W-:Y:S01]  /*1260*/  ULDC UR11, c[0x0][0xc48] ;  /* 0x00031200000b7ab9 */ /* 0x000fe20000000800 */
[----:B------:R-:W-:Y:S01]  /*1270*/  ULEA.HI.SX32 UR7, UR7, UR4, 0x1b ;  /* 0x0000000407077291 */ /* 0x000fe2000f8fda3f */
[----:B------:R-:W-:Y:S01]  /*1280*/  CS2R R72, SRZ ;  /* 0x0000000000487805 */ /* 0x000fe2000001ff00 */
[----:B------:R-:W-:Y:S01]  /*1290*/  UISETP.NE.AND UP1, UPT, UR11, 0x1, UPT ;  /* 0x000000010b00788c */ /* 0x000fe2000bf25270 */
[----:B------:R-:W-:Y:S01]  /*12a0*/  CS2R R68, SRZ ;  /* 0x0000000000447805 */ /* 0x000fe2000001ff00 */
[----:B------:R-:W-:Y:S01]  /*12b0*/  ULEA.HI.SX32 UR9, UR9, UR5, 0x1b ;  /* 0x0000000509097291 */ /* 0x000fe2000f8fda3f */
[----:B------:R-:W-:Y:S01]  /*12c0*/  CS2R R64, SRZ ;  /* 0x0000000000407805 */ /* 0x000fe2000001ff00 */
[----:B------:R-:W-:Y:S01]  /*12d0*/  UMOV UR14, UR12 ;  /* 0x0000000c000e7c82 */ /* 0x000fe20008000000 */
[----:B------:R-:W-:Y:S01]  /*12e0*/  CS2R R170, SRZ ;  /* 0x0000000000aa7805 */ /* 0x000fe2000001ff00 */
[----:B------:R-:W-:Y:S01]  /*12f0*/  UISETP.LT.AND UP0, UPT, UR7, UR9, UPT ;  /* 0x000000090700728c */ /* 0x000fe2000bf01270 */
[----:B------:R-:W-:-:S02]  /*1300*/  CS2R R192, SRZ ;  /* 0x0000000000c07805 */ /* 0x000fc4000001ff00 */
[----:B------:R-:W-:Y:S02]  /*1310*/  CS2R R60, SRZ ;  /* 0x00000000003c7805 */ /* 0x000fe4000001ff00 */
[----:B------:R-:W-:Y:S01]  /*1320*/  CS2R R56, SRZ ;  /* 0x0000000000387805 */ /* 0x000fe2000001ff00 */
[----:B------:R-:W-:Y:S01]  /*1330*/  USEL UR61, UR7, UR9, UP0 ;  /* 0x00000009073d7287 */ /* 0x000fe20008000000 */
[----:B------:R-:W-:Y:S01]  /*1340*/  CS2R R168, SRZ ;  /* 0x0000000000a87805 */ /* 0x000fe2000001ff00 */
[----:B------:R-:W-:Y:S01]  /*1350*/  @UP1 ULDC UR10, c[0x0][0xc4c] ;  /* 0x00031300000a1ab9 */ /* 0x000fe20000000800 */
[----:B------:R-:W-:Y:S01]  /*1360*/  @UP1 ULDC UR6, c[0x0][0xc50] ;  /* 0x0003140000061ab9 */ /* 0x000fe20000000800 */
[----:B------:R-:W-:Y:S01]  /*1370*/  UIMAD.WIDE.U32 UR4, UR12, UR10, URZ ;  /* 0x0000000a0c0472a5 */ /* 0x000fe2000f8e003f */
[----:B------:R-:W-:Y:S01]  /*1380*/  CS2R R52, SRZ ;  /* 0x0000000000347805 */ /* 0x000fe2000001ff00 */
[----:B------:R-:W-:Y:S01]  /*1390*/  UISETP.GE.AND UP0, UPT, UR61, 0x1, UPT ;  /* 0x000000013d00788c */ /* 0x000fe2000bf06270 */
[----:B------:R-:W-:Y:S01]  /*13a0*/  CS2R R48, SRZ ;  /* 0x0000000000307805 */ /* 0x000fe2000001ff00 */
[----:B------:R-:W-:Y:S01]  /*13b0*/  @UP1 USHF.R.U32.HI UR14, URZ, UR6, UR5 ;  /* 0x000000063f0e1299 */ /* 0x000fe20008011605 */
[----:B------:R-:W-:-:S02]  /*13c0*/  CS2R R190, SRZ ;  /* 0x0000000000be7805 */ /* 0x000fc4000001ff00 */
[----:B------:R-:W-:Y:S02]  /*13d0*/  CS2R R44, SRZ ;  /* 0x00000000002c7805 */ /* 0x000fe4000001ff00 */
[----:B------:R-:W-:Y:S02]  /*13e0*/  CS2R R40, SRZ ;  /* 0x0000000000287805 */ /* 0x000fe4000001ff00 */
[----:B------:R-:W-:Y:S01]  /*13f0*/  PLOP3.LUT P1, PT, PT, PT, UP0, 0x80, 0x0 ;  /* 0x000000000000781c */ /* 0x000fe20003f2f008 */
[----:B------:R-:W-:Y:S02]  /*1400*/  UIADD3 UR4, -UR14, URZ, URZ ;  /* 0x0000003f0e047290 */ /* 0x000fe4000fffe13f */
[----:B------:R-:W-:Y:S01]  /*1410*/  IMAD.U32 R221, RZ, RZ, UR14 ;  /* 0x0000000effdd7e24 */ /* 0x000fe2000f8e00ff */
[----:B------:R-:W-:Y:S02]  /*1420*/  CS2R R166, SRZ ;  /* 0x0000000000a67805 */ /* 0x000fe4000001ff00 */
[----:B------:R-:W-:Y:S01]  /*1430*/  CS2R R36, SRZ ;  /* 0x0000000000247805 */ /* 0x000fe2000001ff00 */
[----:B------:R-:W-:Y:S01]  /*1440*/  UIMAD UR4, UR11, UR4, UR12 ;  /* 0x000000040b0472a4 */ /* 0x000fe2000f8e020c */
[----:B------:R-:W-:-:S02]  /*1450*/  CS2R R32, SRZ ;  /* 0x0000000000207805 */ /* 0x000fc4000001ff00 */
[----:B------:R-:W-:Y:S01]  /*1460*/  CS2R R188, SRZ ;  /* 0x0000000000bc7805 */ /* 0x000fe2000001ff00 */
[----:B------:R-:W-:Y:S01]  /*1470*/  IMAD.MOV.U32 R16, RZ, RZ, RZ ;  /* 0x000000ffff107224 */ /* 0x000fe200078e00ff */
[----:B------:R-:W-:Y:S02]  /*1480*/  CS2R R98, SRZ ;  /* 0x0000000000627805 */ /* 0x000fe4000001ff00 */
[----:B------:R-:W-:Y:S01]  /*1490*/  CS2R R186, SRZ ;  /* 0x0000000000ba7805 */ /* 0x000fe2000001ff00 */
[----:B------:R-:W-:Y:S01]  /*14a0*/  IMAD.U32 R220, RZ, RZ, UR4 ;  /* 0x00000004ffdc7e24 */ /* 0x000fe2000f8e00ff */
        /* <DEDUP_REMOVED lines=33> */
[----:B------:R-:W-:Y:S02]  /*16c0*/  UIADD3 UR6, UR7, 0x14400, URZ ;  /* 0x0001440007067890 */ /* 0x000fe4000fffe03f */
[----:B------:R-:W-:Y:S02]  /*16d0*/  IMAD.U32 R16, RZ, RZ, UR7 ;  /* 0x00000007ff107e24 */ /* 0x000fe4000f8e00ff */
        /* <DEDUP_REMOVED lines=18> */
[----:B------:R-:W-:Y:S01]  /*1800*/  IMAD.U32 R7, RZ, RZ, UR5 ;  /* 0x00000005ff077e24 */ /* 0x000fe2000f8e00ff */
[----:B------:R-:W-:Y:S01]  /*1810*/  MOV R13, RZ ;  /* 0x000000ff000d7202 */ /* 0x000fe20000000f00 */
[----:B------:R-:W-:-:S02]  /*1820*/  IMAD.U32 R11, RZ, RZ, UR7 ;  /* 0x00000007ff0b7e24 */ /* 0x000fc4000f8e00ff */
[----:B------:R-:W-:Y:S02]  /*1830*/  IMAD.MOV.U32 R8, RZ, RZ, 0x70 ;  /* 0x00000070ff087424 */ /* 0x000fe400078e00ff */
[----:B0-----:R-:W-:-:S07]  /*1840*/  IMAD.MOV.U32 R12, RZ, RZ, 0x1 ;  /* 0x00000001ff0c7424 */ /* 0x001fce00078e00ff */
[----:B------:R-:W-:-:S07]  /*1850*/  LEPC R20, `(.L_x_2203) ;  /* 0x000000001014794e */ /* 0x000fce0000000000 */
[----:B-1----:R-:W-:Y:S05]  /*1860*/  CALL.ABS.NOINC R2 ;  /* 0x0000000002007343 */ /* 0x002fea0003c00000 */
.L_x_2203:
[----:B------:R-:W2:Y:S01]  /*1870*/  LDL R2, [R1] ;  /* 0x0000000001027983 */ /* 0x000ea20000100800 */
[----:B------:R-:W-:Y:S02]  /*1880*/  R2UR UR7, R223 ;  /* 0x00000000df0772ca */ /* 0x000fe400000e0000 */
[----:B------:R-:W-:-:S11]  /*1890*/  R2UR UR6, R16 ;  /* 0x00000000100672ca */ /* 0x000fd600000e0000 */
[----:B------:R-:W-:-:S04]  /*18a0*/  ULEA.HI UR4, UR7, UR7, URZ, 0x1 ;  /* 0x0000000707047291 */ /* 0x000fc8000f8f083f */
[----:B------:R-:W-:-:S04]  /*18b0*/  ULOP3.LUT UR4, UR4, 0xfffffffe, URZ, 0xc0, !UPT ;  /* 0xfffffffe04047892 */ /* 0x000fc8000f8ec03f */
[----:B------:R-:W-:-:S06]  /*18c0*/  UIADD3 UR4, UR7, -UR4, URZ ;  /* 0x8000000407047290 */ /* 0x000fcc000fffe03f */
[----:B------:R-:W-:-:S05]  /*18d0*/  IMAD.U32 R0, RZ, RZ, UR4 ;  /* 0x00000004ff007e24 */ /* 0x000fca000f8e00ff */
[----:B------:R-:W-:-:S04]  /*18e0*/  SHF.L.U32 R0, R0, 0x1f, RZ ;  /* 0x0000001f00007819 */ /* 0x000fc800000006ff */
[----:B------:R-:W0:Y:S01]  /*18f0*/  SYNCS.PHASECHK.TRANS64.TRYWAIT P1, [UR6+0x38800], R0 ;  /* 0x03880000ff0075a7 */ /* 0x000e220008020146 */
[----:B--2---:R-:W-:-:S13]  /*1900*/  R2UR UR5, R2 ;  /* 0x00000000020572ca */ /* 0x004fda00000e0000 */
[----:B------:R-:W-:-:S05]  /*1910*/  IMAD.U32 R2, RZ, RZ, UR5 ;  /* 0x00000005ff027e24 */ /* 0x000fca000f8e00ff */
[----:B------:R-:W-:Y:S01]  /*1920*/  ISETP.NE.AND P0, PT, R2, 0x3, PT ;  /* 0x000000030200780c */ /* 0x000fe20003f05270 */
[----:B0-----:R-:W-:-:S12]  /*1930*/  @!P1 BRA `(.L_x_2204) ;  /* 0x0000014800ac9947 */ /* 0x001fd80003800000 */
.L_x_2322:
[----:B------:R-:W-:Y:S05]  /*1940*/  @!P0 BRA `(.L_x_2205) ;  /* 0x0000000000048947 */ /* 0x000fea0003800000 */
[----:B------:R-:W-:Y:S01]  /*1950*/  BPT.TRAP 0x1 ;  /* 0x000000040000795c */ /* 0x000fe20000300000 */
.L_x_2205:
[----:B------:R-:W-:Y:S01]  /*1960*/  R2UR UR5, R17 ;  /* 0x00000000110572ca */ /* 0x000fe200000e0000 */
[----:B0-----:R-:W-:Y:S01]  /*1970*/  IMAD.U32 R0, RZ, RZ, UR36 ;  /* 0x00000024ff007e24 */ /* 0x001fe2000f8e00ff */
[----:B------:R-:W-:-:S11]  /*1980*/  R2UR UR4, R16 ;  /* 0x00000000100472ca */ /* 0x000fd600000e0000 */
[----:B------:R-:W-:Y:S02]  /*1990*/  IMAD.U32 R3, RZ, RZ, UR5 ;  /* 0x00000005ff037e24 */ /* 0x000fe4000f8e00ff */
[----:B------:R-:W-:-:S03]  /*19a0*/  LEA R0, R0, UR4, 0x3 ;  /* 0x0000000400007c11 */ /* 0x000fc6000f8e18ff */
[----:B------:R-:W-:-:S04]  /*19b0*/  SHF.L.U32 R3, R3, 0x1f, RZ ;  /* 0x0000001f03037819 */ /* 0x000fc800000006ff */
[----:B------:R0:W1:Y:S01]  /*19c0*/  SYNCS.PHASECHK.TRANS64.TRYWAIT P1, [R0+URZ+0x38830], R3 ;  /* 0x03883003000075a7 */ /* 0x000062000802017f */
[----:B------:R-:W-:Y:S05]  /*19d0*/  @!P0 BRA `(.L_x_2206) ;  /* 0x0000000000048947 */ /* 0x000fea0003800000 */
[----:B------:R-:W-:Y:S01]  /*19e0*/  BPT.TRAP 0x1 ;  /* 0x000000040000795c */ /* 0x000fe20000300000 */
.L_x_2206:
[----:B-1----:R-:W-:Y:S05]  /*19f0*/  @P1 BRA `(.L_x_2207) ;  /* 0x0000000000081947 */ /* 0x002fea0003800000 */
[----:B------:R-:W1:Y:S02]  /*1a00*/  SYNCS.PHASECHK.TRANS64.TRYWAIT P1, [R0+URZ+0x38830], R3 ;  /* 0x03883003000075a7 */ /* 0x000e64000802017f */
[----:B-1----:R-:W-:Y:S05]  /*1a10*/  @!P1 BRA `(.L_x_2208) ;  /* 0x0000014800909947 */ /* 0x002fea0003800000 */
.L_x_2207:
[----:B------:R-:W-:Y:S05]  /*1a20*/  WARPSYNC.ALL ;  /* 0x0000000000007948 */ /* 0x000fea0003800000 */
[----:B------:R-:W-:Y:S01]  /*1a30*/  R2UR UR4, R16 ;  /* 0x00000000100472ca */ /* 0x000fe200000e0000 */
[----:B------:R-:W-:Y:S01]  /*1a40*/  ULOP3.LUT UR5, UR37, 0x10000, URZ, 0xfc, !UPT ;  /* 0x0001000025057892 */ /* 0x000fe2000f8efc3f */
[----:B------:R-:W-:Y:S01]  /*1a50*/  WARPGROUP.ARRIVE ;  /* 0x00000000000079c5 */ /* 0x000fe20000000000 */
[----:B------:R-:W-:Y:S01]  /*1a60*/  UMOV UR17, 0x40000040 ;  /* 0x4000004000117882 */ /* 0x000fe20000000000 */
[----:B------:R-:W-:Y:S01]  /*1a70*/  UMOV UR19, 0x40000040 ;  /* 0x4000004000137882 */ /* 0x000fe20000000000 */
[----:B------:R-:W-:Y:S01]  /*1a80*/  UMOV UR9, UR17 ;  /* 0x0000001100097c82 */ /* 0x000fe20008000000 */
[----:B------:R-:W-:Y:S01]  /*1a90*/  UMOV UR11, 0x40000040 ;  /* 0x40000040000b7882 */ /* 0x000fe20000000000 */
[----:B------:R-:W-:Y:S01]  /*1aa0*/  UMOV UR13, UR17 ;  /* 0x00000011000d7c82 */ /* 0x000fe20008000000 */
[----:B------:R-:W-:Y:S01]  /*1ab0*/  UMOV UR16, UR5 ;  /* 0x0000000500107c82 */ /* 0x000fe20008000000 */
[----:B------:R-:W-:Y:S01]  /*1ac0*/  UMOV UR15, 0x40000040 ;  /* 0x40000040000f7882 */ /* 0x000fe20000000000 */
[----:B------:R-:W-:Y:S01]  /*1ad0*/  UMOV UR8, UR16 ;  /* 0x0000001000087c82 */ /* 0x000fe20008000000 */
[----:B------:R-:W-:Y:S01]  /*1ae0*/  UMOV UR12, UR16 ;  /* 0x00000010000c7c82 */ /* 0x000fe20008000000 */
[----:B------:R-:W-:Y:S01]  /*1af0*/  MOV R14, UR16 ;  /* 0x00000010000e7c02 */ /* 0x000fe20008000f00 */
[----:B------:R-:W-:Y:S01]  /*1b00*/  UIADD3 UR4, UR4, 0x24400, URZ ;  /* 0x0002440004047890 */ /* 0x000fe2000fffe03f */
[----:B------:R-:W-:Y:S01]  /*1b10*/  IMAD.U32 R15, RZ, RZ, UR17 ;  /* 0x00000011ff0f7e24 */ /* 0x000fe2000f8e00ff */
[----:B------:R-:W-:Y:S01]  /*1b20*/  UMOV UR23, 0x40000040 ;  /* 0x4000004000177882 */ /* 0x000fe20000000000 */
[----:B------:R-:W-:Y:S01]  /*1b30*/  UMOV UR27, 0x40000040 ;  /* 0x40000040001b7882 */ /* 0x000fe20000000000 */
[----:B------:R-:W-:Y:S01]  /*1b40*/  USHF.R.U32.HI UR4, URZ, 0x4, UR4 ;  /* 0x000000043f047899 */ /* 0x000fe20008011604 */
[----:B------:R-:W-:Y:S01]  /*1b50*/  MOV R4, UR39 ;  /* 0x0000002700047c02 */ /* 0x000fe20008000f00 */
[----:B------:R-:W-:Y:S01]  /*1b60*/  UMOV UR31, 0x40000040 ;  /* 0x40000040001f7882 */ /* 0x000fe20000000000 */
[----:B------:R-:W-:Y:S01]  /*1b70*/  UMOV UR35, 0x40000040 ;  /* 0x4000004000237882 */ /* 0x000fe20000000000 */
[----:B------:R-:W-:Y:S01]  /*1b80*/  ULOP3.LUT UR4, UR4, 0x3fff, URZ, 0xc0, !UPT ;  /* 0x00003fff04047892 */ /* 0x000fe2000f8ec03f */
[----:B------:R-:W-:Y:S01]  /*1b90*/  MOV R5, UR38 ;  /* 0x0000002600057c02 */ /* 0x000fe20008000f00 */
[----:B------:R-:W-:Y:S01]  /*1ba0*/  UMOV UR43, 0x40000040 ;  /* 0x40000040002b7882 */ /* 0x000fe20000000000 */
[----:B------:R-:W-:Y:S01]  /*1bb0*/  UMOV UR47, 0x40000040 ;  /* 0x40000040002f7882 */ /* 0x000fe20000000000 */
[----:B------:R-:W-:Y:S01]  /*1bc0*/  ULOP3.LUT UR6, UR4, 0x10000, URZ, 0xfc, !UPT ;  /* 0x0001000004067892 */ /* 0x000fe2000f8efc3f */
[----:B------:R-:W-:Y:S01]  /*1bd0*/  MOV R18, UR36 ;  /* 0x0000002400127c02 */ /* 0x000fe20008000f00 */
[----:B------:R-:W-:Y:S01]  /*1be0*/  UMOV UR51, 0x40000040 ;  /* 0x4000004000337882 */ /* 0x000fe20000000000 */
[----:B------:R-:W-:Y:S01]  /*1bf0*/  UMOV UR55, 0x40000040 ;  /* 0x4000004000377882 */ /* 0x000fe20000000000 */
[----:B------:R-:W-:-:S02]  /*1c00*/  UIMAD UR4, UR36, 0xa00, UR6 ;  /* 0x00000a00240478a4 */ /* 0x000fc4000f8e0206 */
[----:B------:R-:W-:Y:S01]  /*1c10*/  IMAD.U32 R19, RZ, RZ, UR6 ;  /* 0x00000006ff137e24 */ /* 0x000fe2000f8e00ff */
[----:B------:R-:W-:Y:S01]  /*1c20*/  UMOV UR59, 0x40000040 ;  /* 0x40000040003b7882 */ /* 0x000fe20000000000 */
[----:B------:R-:W-:Y:S02]  /*1c30*/  UIADD3 UR10, UR4, 0x80, URZ ;  /* 0x00000080040a7890 */ /* 0x000fe4000fffe03f */
[----:B------:R-:W-:Y:S02]  /*1c40*/  UIADD3 UR14, UR4, 0x100, URZ ;  /* 0x00000100040e7890 */ /* 0x000fe4000fffe03f */
[----:B------:R-:W-:Y:S01]  /*1c50*/  UMOV UR18, UR4 ;  /* 0x0000000400127c82 */ /* 0x000fe20008000000 */
[----:B------:R-:W-:Y:S01]  /*1c60*/  UIADD3 UR6, UR4, 0x180, URZ ;  /* 0x0000018004067890 */ /* 0x000fe2000fffe03f */
[----:B------:R-:W-:Y:S01]  /*1c70*/  HGMMA.64x16x16.F32.BF16 R56, gdesc[UR16], RZ, !UPT, gsb0 ;  /* 0x00200000103879f0 */ /* 0x000fe2000c0018ff */
[----:B------:R-:W-:Y:S01]  /*1c80*/  UIADD3 UR7, UR4, 0x200, URZ ;  /* 0x0000020004077890 */ /* 0x000fe2000fffe03f */
[----:B------:R-:W-:Y:S01]  /*1c90*/  UMOV UR19, 0x40000040 ;  /* 0x4000004000137882 */ /* 0x000fe20000000000 */
[----:B------:R-:W-:-:S02]  /*1ca0*/  UIADD3 UR22, UR4, 0x384, URZ ;  /* 0x0000038404167890 */ /* 0x000fc4000fffe03f */
[----:B------:R-:W-:Y:S02]  /*1cb0*/  UIADD3 UR26, UR4, 0x386, URZ ;  /* 0x00000386041a7890 */ /* 0x000fe4000fffe03f */
[----:B------:R-:W-:Y:S02]  /*1cc0*/  UIADD3 UR30, UR4, 0x600, URZ ;  /* 0x00000600041e7890 */ /* 0x000fe4000fffe03f */
[----:B------:R-:W-:Y:S02]  /*1cd0*/  UIADD3 UR34, UR4, 0x602, URZ ;  /* 0x0000060204227890 */ /* 0x000fe4000fffe03f */
[----:B------:R-:W-:Y:S02]  /*1ce0*/  UIADD3 UR42, UR4, 0x584, URZ ;  /* 0x00000584042a7890 */ /* 0x000fe4000fffe03f */
[----:B------:R-:W-:Y:S02]  /*1cf0*/  UIADD3 UR46, UR4, 0x586, URZ ;  /* 0x00000586042e7890 */ /* 0x000fe4000fffe03f */
[----:B------:R-:W-:-:S02]  /*1d00*/  UIADD3 UR50, UR4, 0x800, URZ ;  /* 0x0000080004327890 */ /* 0x000fc4000fffe03f */
[----:B------:R-:W-:Y:S02]  /*1d10*/  UIADD3 UR54, UR4, 0x802, URZ ;  /* 0x0000080204367890 */ /* 0x000fe4000fffe03f */
        /* <DEDUP_REMOVED lines=177> */
[----:B------:R-:W-:Y:S02]  /*2830*/  MOV R2, UR13 ;  /* 0x0000000d00027c02 */ /* 0x000fe40008000f00 */
[----:B01----:R-:W-:Y:S01]  /*2840*/  MOV R3, UR12 ;  /* 0x0000000c00037c02 */ /* 0x003fe20008000f00 */
        /* <DEDUP_REMOVED lines=308> */
[----:B------:R-:W-:-:S07]  /*3b90*/  UIADD3 UR6, UR4, 0x786, URZ ;  /* 0x0000078604067890 */ /* 0x000fce000fffe03f */
[----:B------:R-:W-:Y:S01]  /*3ba0*/  UMOV UR14, UR6 ;  /* 0x00000006000e7c82 */ /* 0x000fe20008000000 */
[----:B------:R-:W-:Y:S01]  /*3bb0*/  UIADD3 UR6, UR4, 0x906, URZ ;  /* 0x0000090604067890 */ /* 0x000fe2000fffe03f */
[----:B------:R-:W-:Y:S02]  /*3bc0*/  WARPGROUP.DEPBAR.LE gsb0, 0x0 ;  /* 0x00008000000079c5 */ /* 0x000fe40000010000 */
[----:B------:R-:W-:-:S06]  /*3bd0*/  WARPGROUP.ARRIVE ;  /* 0x00000000000079c5 */ /* 0x000fcc0000000000 */
[----:B------:R-:W-:Y:S01]  /*3be0*/  HGMMA.64x16x16.F32.BF16 R32, gdesc[UR52], R32, gsb0 ;  /* 0x00200000342079f0 */ /* 0x000fe20008001820 */
[----:B------:R-:W-:Y:S01]  /*3bf0*/  UMOV UR54, UR7 ;  /* 0x0000000700367c82 */ /* 0x000fe20008000000 */
[----:B------:R-:W-:Y:S01]  /*3c00*/  UMOV UR55, 0x40000040 ;  /* 0x4000004000377882 */ /* 0x000fe20000000000 */
        /* <DEDUP_REMOVED lines=35> */
.L_x_2209:
[----:B------:R-:W-:Y:S01]  /*3e40*/  R2UR UR4, R212 ;  /* 0x00000000d40472ca */ /* 0x000fe200000e0000 */
[----:B------:R-:W-:Y:S01]  /*3e50*/  ULDC UR6, c[0x0][0x9d8] ;  /* 0x0002760000067ab9 */ /* 0x000fe20000000800 */
[----:B------:R-:W-:Y:S01]  /*3e60*/  R2UR UR7, R213 ;  /* 0x00000000d50772ca */ /* 0x000fe200000e0000 */
[----:B------:R-:W-:Y:S01]  /*3e70*/  ULDC UR10, c[0x0][0x2f0] ;  /* 0x0000bc00000a7ab9 */ /* 0x000fe20000000800 */
[----:B------:R-:W-:Y:S01]  /*3e80*/  R2UR UR18, R23 ;  /* 0x00000000171272ca */ /* 0x000fe200000e0000 */
[----:B------:R-:W-:Y:S01]  /*3e90*/  FMUL.FTZ R49, R49, UR6 ;  /* 0x0000000631317c20 */ /* 0x000fe20008410000 */
[----:B------:R-:W-:Y:S01]  /*3ea0*/  FMUL.FTZ R58, R58, UR6 ;  /* 0x000000063a3a7c20 */ /* 0x000fe20008410000 */
[----:B------:R-:W-:Y:S01]  /*3eb0*/  FMUL.FTZ R59, R59, UR6 ;  /* 0x000000063b3b7c20 */ /* 0x000fe20008410000 */
[----:B------:R-:W-:Y:S01]  /*3ec0*/  FMUL.FTZ R62, R62, UR6 ;  /* 0x000000063e3e7c20 */ /* 0x000fe20008410000 */
[----:B------:R0:W-:Y:S01]  /*3ed0*/  MUFU.TANH R68, R49 ;  /* 0x0000003100447308 */ /* 0x0001e20000002400 */
[----:B------:R-:W-:Y:S01]  /*3ee0*/  FMUL.FTZ R63, R63, UR6 ;  /* 0x000000063f3f7c20 */ /* 0x000fe20008410000 */
[----:B------:R-:W-:Y:S01]  /*3ef0*/  ULDC UR14, c[0x0][0x288] ;  /* 0x0000a200000e7ab9 */ /* 0x000fe20000000800 */
[----:B------:R-:W-:Y:S01]  /*3f00*/  FMUL.FTZ R50, R50, UR6 ;  /* 0x0000000632327c20 */ /* 0x000fe20008410000 */
[----:B------:R-:W-:Y:S01]  /*3f10*/  UISETP.NE.AND UP0, UPT, UR4, URZ, UPT ;  /* 0x0000003f0400728c */ /* 0x000fe2000bf05270 */
[----:B------:R-:W-:Y:S01]  /*3f20*/  FMUL.FTZ R56, R56, UR6 ;  /* 0x0000000638387c20 */ /* 0x000fe20008410000 */
[----:B------:R-:W-:-:S02]  /*3f30*/  VIADD R3, R215, UR7 ;  /* 0x00000007d7037c36 */ /* 0x000fc40008000000 */
[----:B------:R-:W-:Y:S01]  /*3f40*/  FMUL.FTZ R57, R57, UR6 ;  /* 0x0000000639397c20 */ /* 0x000fe20008410000 */
[----:B------:R-:W1:Y:S01]  /*3f50*/  MUFU.TANH R58, R58 ;  /* 0x0000003a003a7308 */ /* 0x000e620000002400 */
[----:B0-----:R-:W-:Y:S01]  /*3f60*/  MOV R49, UR10 ;  /* 0x0000000a00317c02 */ /* 0x001fe20008000f00 */
[----:B------:R-:W-:Y:S01]  /*3f70*/  FMUL.FTZ R52, R52, UR6 ;  /* 0x0000000634347c20 */ /* 0x000fe20008410000 */
[----:B------:R-:W-:Y:S01]  /*3f80*/  PLOP3.LUT P1, PT, PT, PT, UP0, 0x80, 0x0 ;  /* 0x000000000000781c */ /* 0x000fe20003f2f008 */
[----:B------:R-:W-:Y:S01]  /*3f90*/  FMUL.FTZ R51, R51, UR6 ;  /* 0x0000000633337c20 */ /* 0x000fe20008410000 */
[----:B------:R-:W-:Y:S01]  /*3fa0*/  PLOP3.LUT P2, PT, PT, PT, UP0, 0x80, 0x0 ;  /* 0x000000000000781c */ /* 0x000fe20003f4f008 */
[----:B------:R-:W-:Y:S01]  /*3fb0*/  FMUL.FTZ R42, R42, UR6 ;  /* 0x000000062a2a7c20 */ /* 0x000fe20008410000 */
[----:B------:R-:W-:Y:S01]  /*3fc0*/  @UP0 ULDC UR4, c[0x0][0x44c] ;  /* 0x0001130000040ab9 */ /* 0x000fe20000000800 */
        /* <DEDUP_REMOVED lines=8> */
[----:B------:R-:W-:Y:S01]  /*4050*/  @P1 IMAD.HI.U32 R2, R3, UR4, RZ ;  /* 0x0000000403021c27 */ /* 0x000fe2000f8e00ff */
[----:B------:R-:W-:Y:S01]  /*4060*/  @UP0 ULDC UR4, c[0x0][0x450] ;  /* 0x0001140000040ab9 */ /* 0x000fe20000000800 */
[----:B------:R-:W2:Y:S02]  /*4070*/  MUFU.TANH R62, R62 ;  /* 0x0000003e003e7308 */ /* 0x000ea40000002400 */
[----:B------:R-:W-:Y:S01]  /*4080*/  FMUL.FTZ R35, R35, UR6 ;  /* 0x0000000623237c20 */ /* 0x000fe20008410000 */
[----:B------:R-:W-:Y:S01]  /*4090*/  FMUL.FTZ R34, R34, UR6 ;  /* 0x0000000622227c20 */ /* 0x000fe20008410000 */
[----:B------:R-:W-:Y:S01]  /*40a0*/  @P2 SHF.R.U32.HI R3, RZ, UR4, R2 ;  /* 0x00000004ff032c19 */ /* 0x000fe20008011602 */
[----:B------:R-:W-:Y:S01]  /*40b0*/  UIMAD UR4, UR61, -0x50, URZ ;  /* 0xffffffb03d0478a4 */ /* 0x000fe2000f8e023f */
[----:B------:R-:W-:Y:S01]  /*40c0*/  FMUL.FTZ R38, R38, UR6 ;  /* 0x0000000626267c20 */ /* 0x000fe20008410000 */
[----:B------:R-:W-:Y:S01]  /*40d0*/  FMUL.FTZ R39, R39, UR6 ;  /* 0x0000000627277c20 */ /* 0x000fe20008410000 */
[----:B------:R-:W-:Y:S01]  /*40e0*/  FMUL.FTZ R26, R26, UR6 ;  /* 0x000000061a1a7c20 */ /* 0x000fe20008410000 */
[----:B------:R-:W3:Y:S01]  /*40f0*/  SHFL.IDX PT, R18, R3, 0x1, 0x1c1f ;  /* 0x003c1f0003127f89 */ /* 0x000ee200000e0000 */
[----:B------:R-:W-:Y:S01]  /*4100*/  UIADD3 UR5, UR4, 0x51, URZ ;  /* 0x0000005104057890 */ /* 0x000fe2000fffe03f */
[----:B------:R-:W4:Y:S01]  /*4110*/  MUFU.TANH R63, R63 ;  /* 0x0000003f003f7308 */ /* 0x000f220000002400 */
[----:B------:R-:W-:Y:S01]  /*4120*/  UIMAD UR4, UR18, UR10, UR4 ;  /* 0x0000000a120472a4 */ /* 0x000fe2000f8e0204 */
[----:B------:R-:W-:Y:S01]  /*4130*/  FMUL.FTZ R27, R27, UR6 ;  /* 0x000000061b1b7c20 */ /* 0x000fe20008410000 */
[----:B------:R-:W-:Y:S01]  /*4140*/  FMUL.FTZ R30, R30, UR6 ;  /* 0x000000061e1e7c20 */ /* 0x000fe20008410000 */
[----:B------:R-:W-:Y:S01]  /*4150*/  FMUL.FTZ R31, R31, UR6 ;  /* 0x000000061f1f7c20 */ /* 0x000fe20008410000 */
[----:B------:R-:W-:Y:S01]  /*4160*/  IMAD.U32 R5, RZ, RZ, UR5 ;  /* 0x00000005ff057e24 */ /* 0x000fe2000f8e00ff */
[----:B------:R-:W-:Y:S01]  /*4170*/  UIADD3 UR4, UR4, 0x50, URZ ;  /* 0x0000005004047890 */ /* 0x000fe2000fffe03f */
[----:B------:R-:W-:Y:S01]  /*4180*/  FMUL.FTZ R61, R61, UR6 ;  /* 0x000000063d3d7c20 */ /* 0x000fe20008410000 */
[----:B------:R-:W-:Y:S01]  /*4190*/  MUFU.TANH R50, R50 ;  /* 0x0000003200327308 */ /* 0x000fe20000002400 */
[----:B------:R-:W-:Y:S01]  /*41a0*/  IMAD R2, R214, -0x2, R5 ;  /* 0xfffffffed6027824 */ /* 0x000fe200078e0205 */
[----:B------:R-:W5:Y:S01]  /*41b0*/  SHFL.IDX PT, R3, R3, RZ, 0x1c1f ;  /* 0x001c1fff03037589 */ /* 0x000f6200000e0000 */
[----:B------:R-:W-:Y:S01]  /*41c0*/  FMUL.FTZ R53, R53, UR6 ;  /* 0x0000000635357c20 */ /* 0x000fe20008410000 */
[----:B------:R-:W-:-:S02]  /*41d0*/  IMAD.U32 R21, RZ, RZ, UR4 ;  /* 0x00000004ff157e24 */ /* 0x000fc4000f8e00ff */
[----:B------:R-:W-:Y:S01]  /*41e0*/  FMUL.FTZ R40, R40, UR6 ;  /* 0x0000000628287c20 */ /* 0x000fe20008410000 */
[----:B------:R-:W-:Y:S02]  /*41f0*/  IMAD R5, R49, UR18, R2 ;  /* 0x0000001231057c24 */ /* 0x000fe4000f8e0202 */
[----:B------:R-:W-:Y:S01]  /*4200*/  FMUL.FTZ R24, R24, UR6 ;  /* 0x0000000618187c20 */ /* 0x000fe20008410000 */
[----:B------:R-:W-:Y:S01]  /*4210*/  IMAD R4, R214, -0x2, R21 ;  /* 0xfffffffed6047824 */ /* 0x000fe200078e0215 */
[----:B------:R-:W-:Y:S01]  /*4220*/  MUFU.TANH R20, R56 ;  /* 0x0000003800147308 */ /* 0x000fe20000002400 */
[----:B------:R-:W-:Y:S01]  /*4230*/  FMUL.FTZ R41, R41, UR6 ;  /* 0x0000000629297c20 */ /* 0x000fe20008410000 */
[----:B------:R-:W-:Y:S01]  /*4240*/  FMUL.FTZ R44, R44, UR6 ;  /* 0x000000062c2c7c20 */ /* 0x000fe20008410000 */
[----:B------:R-:W-:Y:S01]  /*4250*/  FMUL.FTZ R25, R25, UR6 ;  /* 0x0000000619197c20 */ /* 0x000fe20008410000 */
[----:B------:R-:W-:Y:S01]  /*4260*/  FMUL.FTZ R45, R45, UR6 ;  /* 0x000000062d2d7c20 */ /* 0x000fe20008410000 */
[----:B---3--:R-:W-:Y:S01]  /*4270*/  IADD3 R21, R18, -UR14, R5 ;  /* 0x8000000e12157c10 */ /* 0x008fe2000fffe005 */
[----:B------:R-:W-:-:S02]  /*4280*/  VIADD R5, R5, -UR14 ;  /* 0x8000000e05057c36 */ /* 0x000fc40008000000 */
[----:B------:R-:W-:Y:S01]  /*4290*/  FMUL.FTZ R32, R32, UR6 ;  /* 0x0000000620207c20 */ /* 0x000fe20008410000 */
[----:B------:R-:W-:Y:S01]  /*42a0*/  MUFU.TANH R64, R57 ;  /* 0x0000003900407308 */ /* 0x000fe20000002400 */
[----:B------:R-:W-:Y:S01]  /*42b0*/  VIMNMX R21, R4, R21, PT ;  /* 0x0000001504157248 */ /* 0x000fe20003fe0100 */
[----:B------:R-:W-:Y:S01]  /*42c0*/  FMUL.FTZ R33, R33, UR6 ;  /* 0x0000000621217c20 */ /* 0x000fe20008410000 */
[----:B------:R-:W-:Y:S01]  /*42d0*/  FMUL.FTZ R28, R28, UR6 ;  /* 0x000000061c1c7c20 */ /* 0x000fe20008410000 */
[----:B------:R-:W-:Y:S01]  /*42e0*/  FMUL.FTZ R36, R36, UR6 ;  /* 0x0000000624247c20 */ /* 0x000fe20008410000 */
[----:B------:R-:W-:Y:S01]  /*42f0*/  ISETP.GT.AND P1, PT, R21, RZ, PT ;  /* 0x000000ff1500720c */ /* 0x000fe20003f24270 */
[----:B------:R-:W-:Y:S01]  /*4300*/  FMUL.FTZ R29, R29, UR6 ;  /* 0x000000061d1d7c20 */ /* 0x000fe20008410000 */
[C---:B------:R-:W-:Y:S01]  /*4310*/  ISETP.GT.AND P2, PT, R21.reuse, 0x1, PT ;  /* 0x000000011500780c */ /* 0x040fe20003f44270 */
[----:B------:R-:W-:Y:S01]  /*4320*/  MUFU.TANH R69, R52 ;  /* 0x0000003400457308 */ /* 0x000fe20000002400 */
[----:B------:R-:W-:Y:S01]  /*4330*/  ISETP.GT.AND P3, PT, R21, 0x8, PT ;  /* 0x000000081500780c */ /* 0x000fe20003f64270 */
[----:B------:R-:W-:Y:S01]  /*4340*/  ULDC UR5, c[0x0][0x988] ;  /* 0x0002620000057ab9 */ /* 0x000fe20000000800 */
[----:B-----5:R-:W-:Y:S01]  /*4350*/  VIADDMNMX R5, R3, R5, R4, PT ;  /* 0x0000000503057246 */ /* 0x020fe20003800104 */
[----:B------:R-:W-:Y:S01]  /*4360*/  FMUL.FTZ R37, R37, UR6 ;  /* 0x0000000625257c20 */ /* 0x000fe20008410000 */
[----:B------:R-:W-:Y:S01]  /*4370*/  R2UR UR4, R0 ;  /* 0x00000000000472ca */ /* 0x000fe200000e0000 */
[----:B------:R-:W-:Y:S01]  /*4380*/  @UP0 ULDC UR6, c[0x0][0x44c] ;  /* 0x0001130000060ab9 */ /* 0x000fe20000000800 */
[----:B------:R-:W-:Y:S01]  /*4390*/  UMOV UR11, UR7 ;  /* 0x00000007000b7c82 */ /* 0x000fe20008000000 */
[----:B------:R-:W3:Y:S01]  /*43a0*/  MUFU.TANH R56, R51 ;  /* 0x0000003300387308 */ /* 0x000ee20000002400 */
[----:B------:R-:W-:Y:S01]  /*43b0*/  UIMAD.WIDE.U32 UR6, UR7, UR6, URZ ;  /* 0x00000006070672a5 */ /* 0x000fe2000f8e003f */
[----:B------:R-:W-:Y:S01]  /*43c0*/  CS2R R150, SRZ ;  /* 0x0000000000967805 */ /* 0x000fe2000001ff00 */
[----:B------:R-:W-:Y:S01]  /*43d0*/  @UP0 ULDC UR15, c[0x0][0x450] ;  /* 0x00011400000f0ab9 */ /* 0x000fe20000000800 */
[----:B------:R-:W-:Y:S01]  /*43e0*/  UIMAD UR10, UR18, UR10, -UR14 ;  /* 0x0000000a120a72a4 */ /* 0x000fe2000f8e0a0e */
[----:B------:R-:W5:Y:S01]  /*43f0*/  S2UR UR18, SR_CgaCtaId ;  /* 0x00000000001279c3 */ /* 0x000f620000008800 */
[----:B------:R-:W-:Y:S01]  /*4400*/  @UP0 USHF.R.U32.HI UR11, URZ, UR15, UR7 ;  /* 0x0000000f3f0b0299 */ /* 0x000fe20008011607 */
[----:B------:R-:W-:Y:S01]  /*4410*/  CS2R R148, SRZ ;  /* 0x0000000000947805 */ /* 0x000fe2000001ff00 */
[----:B------:R1:W-:Y:S01]  /*4420*/  MUFU.TANH R52, R42 ;  /* 0x0000002a00347308 */ /* 0x0003e20000002400 */
[----:B------:R-:W-:Y:S01]  /*4430*/  UIADD3 UR61, UR61, -0x2, URZ ;  /* 0xfffffffe3d3d7890 */ /* 0x000fe2000fffe03f */
[----:B------:R-:W-:Y:S01]  /*4440*/  CS2R R146, SRZ ;  /* 0x0000000000927805 */ /* 0x000fe2000001ff00 */
[----:B------:R-:W-:Y:S01]  /*4450*/  UIADD3 UR6, UR10, UR11, URZ ;  /* 0x0000000b0a067290 */ /* 0x000fe2000fffe03f */
[----:B------:R-:W-:Y:S01]  /*4460*/  CS2R R144, SRZ ;  /* 0x0000000000907805 */ /* 0x000fe2000001ff00 */
[----:B------:R-:W-:Y:S01]  /*4470*/  UIADD3 UR4, UR4, 0x38840, URZ ;  /* 0x0003884004047890 */ /* 0x000fe2000fffe03f */
[----:B------:R-:W-:Y:S01]  /*4480*/  CS2R R142, SRZ ;  /* 0x00000000008e7805 */ /* 0x000fe2000001ff00 */
[----:B------:R-:W-:Y:S01]  /*4490*/  UIMAD.WIDE UR6, UR6, 0x66666667, URZ ;  /* 0x66666667060678a5 */ /* 0x000fe2000f8e023f */
[----:B------:R0:W-:Y:S01]  /*44a0*/  MUFU.TANH R57, R43 ;  /* 0x0000002b00397308 */ /* 0x0001e20000002400 */
[----:B-1----:R-:W-:-:S02]  /*44b0*/  FSEL R42, R58, -INF , P1 ;  /* 0xff8000003a2a7808 */ /* 0x002fc40000800000 */
[----:B------:R-:W-:Y:S02]  /*44c0*/  CS2R R140, SRZ ;  /* 0x00000000008c7805 */ /* 0x000fe4000001ff00 */
[----:B------:R-:W-:Y:S01]  /*44d0*/  ISETP.GT.AND P1, PT, R21, 0x9, PT ;  /* 0x000000091500780c */ /* 0x000fe20003f24270 */
[----:B------:R-:W-:Y:S01]  /*44e0*/  USHF.R.U32.HI UR6, URZ, 0x1f, UR7 ;  /* 0x0000001f3f067899 */ /* 0x000fe20008011607 */
[----:B------:R-:W-:Y:S02]  /*44f0*/  CS2R R138, SRZ ;  /* 0x00000000008a7805 */ /* 0x000fe4000001ff00 */
[----:B------:R-:W-:Y:S02]  /*4500*/  CS2R R136, SRZ ;  /* 0x0000000000887805 */ /* 0x000fe4000001ff00 */
[----:B------:R-:W-:Y:S01]  /*4510*/  CS2R R134, SRZ ;  /* 0x0000000000867805 */ /* 0x000fe2000001ff00 */
[----:B------:R-:W-:Y:S01]  /*4520*/  MUFU.TANH R65, R60 ;  /* 0x0000003c00417308 */ /* 0x000fe20000002400 */
[----:B0-----:R-:W-:Y:S01]  /*4530*/  FSEL R43, R59, -INF , P2 ;  /* 0xff8000003b2b7808 */ /* 0x001fe20001000000 */
[----:B------:R-:W-:Y:S01]  /*4540*/  ULEA.HI.SX32 UR6, UR7, UR6, 0x1b ;  /* 0x0000000607067291 */ /* 0x000fe2000f8fda3f */
[----:B------:R-:W-:-:S02]  /*4550*/  ISETP.GT.AND P2, PT, R21, 0x10, PT ;  /* 0x000000101500780c */ /* 0x000fc40003f44270 */
[----:B------:R-:W-:Y:S02]  /*4560*/  CS2R R132, SRZ ;  /* 0x0000000000847805 */ /* 0x000fe4000001ff00 */
[----:B------:R-:W-:Y:S01]  /*4570*/  FMNMX.FTZ R49, R42, R43, !PT ;  /* 0x0000002b2a317209 */ /* 0x000fe20007810000 */
[----:B------:R-:W-:Y:S01]  /*4580*/  UISETP.LT.AND UP0, UPT, URZ, UR6, UPT ;  /* 0x000000063f00728c */ /* 0x000fe2000bf01270 */
[----:B------:R-:W-:Y:S01]  /*4590*/  CS2R R130, SRZ ;  /* 0x0000000000827805 */ /* 0x000fe2000001ff00 */
[----:B------:R-:W0:Y:S01]  /*45a0*/  MUFU.TANH R54, R54 ;  /* 0x0000003600367308 */ /* 0x000e220000002400 */
[----:B-----5:R-:W-:Y:S01]  /*45b0*/  UPRMT UR4, UR18, 0x654, UR4 ;  /* 0x0000065412047896 */ /* 0x020fe20008000004 */
[----:B------:R-:W-:Y:S01]  /*45c0*/  CS2R R128, SRZ ;  /* 0x0000000000807805 */ /* 0x000fe2000001ff00 */
[----:B------:R-:W-:Y:S01]  /*45d0*/  USEL UR10, URZ, UR6, !UP0 ;  /* 0x000000063f0a7287 */ /* 0x000fe2000c000000 */
[----:B------:R-:W-:Y:S02]  /*45e0*/  CS2R R126, SRZ ;  /* 0x00000000007e7805 */ /* 0x000fe4000001ff00 */
[----:B------:R-:W-:-:S02]  /*45f0*/  CS2R R124, SRZ ;  /* 0x00000000007c7805 */ /* 0x000fc4000001ff00 */
[----:B------:R-:W-:Y:S01]  /*4600*/  CS2R R122, SRZ ;  /* 0x00000000007a7805 */ /* 0x000fe2000001ff00 */
[----:B------:R-:W-:Y:S01]  /*4610*/  UISETP.GE.AND UP0, UPT, UR61, UR10, UPT ;  /* 0x0000000a3d00728c */ /* 0x000fe2000bf06270 */
[----:B------:R2:W-:Y:S01]  /*4620*/  MUFU.TANH R60, R46 ;  /* 0x0000002e003c7308 */ /* 0x0005e20000002400 */
[----:B------:R-:W-:Y:S01]  /*4630*/  IMAD.U32 R229, RZ, RZ, UR10 ;  /* 0x0000000affe57e24 */ /* 0x000fe2000f8e00ff */
[----:B------:R-:W-:Y:S01]  /*4640*/  SYNCS.ARRIVE.TRANS64.RED.A1T0 RZ, [UR4], RZ ;  /* 0x000000ffffff79a7 */ /* 0x000fe20008100404 */
[----:B------:R-:W-:Y:S02]  /*4650*/  CS2R R120, SRZ ;  /* 0x0000000000787805 */ /* 0x000fe4000001ff00 */
[----:B------:R-:W-:Y:S02]  /*4660*/  CS2R R118, SRZ ;  /* 0x0000000000767805 */ /* 0x000fe4000001ff00 */
[----:B------:R-:W-:Y:S02]  /*4670*/  CS2R R116, SRZ ;  /* 0x0000000000747805 */ /* 0x000fe4000001ff00 */
[----:B------:R-:W-:-:S02]  /*4680*/  CS2R R114, SRZ ;  /* 0x0000000000727805 */ /* 0x000fc4000001ff00 */
[----:B------:R-:W-:Y:S01]  /*4690*/  CS2R R112, SRZ ;  /* 0x0000000000707805 */ /* 0x000fe2000001ff00 */
[----:B------:R-:W1:Y:S01]  /*46a0*/  MUFU.TANH R55, R55 ;  /* 0x0000003700377308 */ /* 0x000e620000002400 */
[----:B--2---:R-:W-:Y:S02]  /*46b0*/  FSEL R46, R62, -INF , P3 ;  /* 0xff8000003e2e7808 */ /* 0x004fe40001800000 */
[----:B------:R-:W-:Y:S02]  /*46c0*/  CS2R R110, SRZ ;  /* 0x00000000006e7805 */ /* 0x000fe4000001ff00 */
[----:B------:R-:W-:Y:S02]  /*46d0*/  ISETP.GT.AND P3, PT, R5, 0x8, PT ;  /* 0x000000080500780c */ /* 0x000fe40003f64270 */
[----:B------:R-:W-:Y:S02]  /*46e0*/  CS2R R108, SRZ ;  /* 0x00000000006c7805 */ /* 0x000fe4000001ff00 */
[----:B------:R-:W-:-:S02]  /*46f0*/  FMNMX.FTZ R2, R46, R49, !PT ;  /* 0x000000312e027209 */ /* 0x000fc40007810000 */
[----:B------:R-:W-:Y:S02]  /*4700*/  CS2R R106, SRZ ;  /* 0x00000000006a7805 */ /* 0x000fe4000001ff00 */
[----:B------:R-:W-:Y:S01]  /*4710*/  CS2R R104, SRZ ;  /* 0x0000000000687805 */ /* 0x000fe2000001ff00 */
[----:B------:R4:W2:Y:S01]  /*4720*/  MUFU.TANH R18, R47 ;  /* 0x0000002f00127308 */ /* 0x0008a20000002400 */
[----:B------:R-:W-:Y:S02]  /*4730*/  CS2R R102, SRZ ;  /* 0x0000000000667805 */ /* 0x000fe4000001ff00 */
[----:B------:R-:W-:Y:S02]  /*4740*/  CS2R R100, SRZ ;  /* 0x0000000000647805 */ /* 0x000fe4000001ff00 */
[----:B------:R-:W-:Y:S02]  /*4750*/  CS2R R98, SRZ ;  /* 0x0000000000627805 */ /* 0x000fe4000001ff00 */
[----:B------:R-:W-:-:S02]  /*4760*/  CS2R R96, SRZ ;  /* 0x0000000000607805 */ /* 0x000fc4000001ff00 */
[----:B------:R-:W-:Y:S02]  /*4770*/  CS2R R94, SRZ ;  /* 0x00000000005e7805 */ /* 0x000fe4000001ff00 */
[----:B------:R-:W-:Y:S02]  /*4780*/  CS2R R92, SRZ ;  /* 0x00000000005c7805 */ /* 0x000fe4000001ff00 */
[----:B------:R-:W-:Y:S01]  /*4790*/  CS2R R90, SRZ ;  /* 0x00000000005a7805 */ /* 0x000fe2000001ff00 */
[----:B------:R5:W-:Y:S01]  /*47a0*/  MUFU.TANH R67, R48 ;  /* 0x0000003000437308 */ /* 0x000be20000002400 */
[----:B----4-:R-:W-:Y:S02]  /*47b0*/  FSEL R47, R63, -INF , P1 ;  /* 0xff8000003f2f7808 */ /* 0x010fe40000800000 */
[----:B------:R-:W-:Y:S02]  /*47c0*/  CS2R R88, SRZ ;  /* 0x0000000000587805 */ /* 0x000fe4000001ff00 */
[----:B------:R-:W-:-:S02]  /*47d0*/  ISETP.GT.AND P1, PT, R21, 0x11, PT ;  /* 0x000000111500780c */ /* 0x000fc40003f24270 */
[----:B------:R-:W-:Y:S02]  /*47e0*/  CS2R R86, SRZ ;  /* 0x0000000000567805 */ /* 0x000fe4000001ff00 */
[----:B------:R-:W-:Y:S02]  /*47f0*/  FMNMX.FTZ R51, R47, R2, !PT ;  /* 0x000000022f337209 */ /* 0x000fe40007810000 */
[----:B------:R-:W-:Y:S02]  /*4800*/  CS2R R84, SRZ ;  /* 0x0000000000547805 */ /* 0x000fe4000001ff00 */
[----:B---3--:R-:W-:Y:S01]  /*4810*/  FSEL R49, R56, -INF , P1 ;  /* 0xff80000038317808 */ /* 0x008fe20000800000 */
[----:B------:R3:W-:Y:S01]  /*4820*/  MUFU.TANH R58, R35 ;  /* 0x00000023003a7308 */ /* 0x0007e20000002400 */
[----:B-----5:R-:W-:Y:S02]  /*4830*/  FSEL R48, R50, -INF , P2 ;  /* 0xff80000032307808 */ /* 0x020fe40001000000 */
[----:B------:R-:W-:-:S02]  /*4840*/  CS2R R82, SRZ ;  /* 0x0000000000527805 */ /* 0x000fc4000001ff00 */
[C---:B------:R-:W-:Y:S02]  /*4850*/  ISETP.GT.AND P2, PT, R21.reuse, 0x18, PT ;  /* 0x000000181500780c */ /* 0x040fe40003f44270 */
[----:B------:R-:W-:Y:S02]  /*4860*/  CS2R R80, SRZ ;  /* 0x0000000000507805 */ /* 0x000fe4000001ff00 */
[----:B------:R-:W-:Y:S02]  /*4870*/  FMNMX.FTZ R2, R48, R51, !PT ;  /* 0x0000003330027209 */ /* 0x000fe40007810000 */
[----:B------:R-:W-:Y:S02]  /*4880*/  CS2R R78, SRZ ;  /* 0x00000000004e7805 */ /* 0x000fe4000001ff00 */
[----:B------:R-:W-:Y:S01]  /*4890*/  ISETP.GT.AND P1, PT, R21, 0x19, PT ;  /* 0x000000191500780c */ /* 0x000fe20003f24270 */
[----:B------:R-:W4:Y:S01]  /*48a0*/  MUFU.TANH R34, R34 ;  /* 0x0000002200227308 */ /* 0x000f220000002400 */
[----:B0-----:R-:W-:-:S02]  /*48b0*/  FSEL R50, R54, -INF , P2 ;  /* 0xff80000036327808 */ /* 0x001fc40001000000 */
[----:B------:R-:W-:Y:S02]  /*48c0*/  CS2R R76, SRZ ;  /* 0x00000000004c7805 */ /* 0x000fe4000001ff00 */
[----:B---3--:R-:W-:Y:S02]  /*48d0*/  FMNMX.FTZ R35, R49, R2, !PT ;  /* 0x0000000231237209 */ /* 0x008fe40007810000 */
[----:B------:R-:W-:Y:S02]  /*48e0*/  CS2R R74, SRZ ;  /* 0x00000000004a7805 */ /* 0x000fe4000001ff00 */
[----:B------:R-:W-:Y:S02]  /*48f0*/  ISETP.GT.AND P2, PT, R21, 0x20, PT ;  /* 0x000000201500780c */ /* 0x000fe40003f44270 */
[----:B------:R-:W-:Y:S02]  /*4900*/  CS2R R72, SRZ ;  /* 0x0000000000487805 */ /* 0x000fe4000001ff00 */
[----:B-1----:R-:W-:Y:S01]  /*4910*/  FSEL R51, R55, -INF , P1 ;  /* 0xff80000037337808 */ /* 0x002fe20000800000 */
[----:B------:R-:W0:Y:S01]  /*4920*/  MUFU.TANH R38, R38 ;  /* 0x0000002600267308 */ /* 0x000e220000002400 */
[----:B------:R-:W-:-:S02]  /*4930*/  FMNMX.FTZ R2, R50, R35, !PT ;  /* 0x0000002332027209 */ /* 0x000fc40007810000 */
[----:B------:R-:W-:Y:S02]  /*4940*/  ISETP.GT.AND P1, PT, R21, 0x21, PT ;  /* 0x000000211500780c */ /* 0x000fe40003f24270 */
[----:B------:R-:W-:Y:S02]  /*4950*/  FSEL R52, R52, -INF , P2 ;  /* 0xff80000034347808 */ /* 0x000fe40001000000 */
[----:B------:R-:W-:Y:S01]  /*4960*/  FMNMX.FTZ R35, R51, R2, !PT ;  /* 0x0000000233237209 */ /* 0x000fe20007810000 */
[----:B------:R-:W1:Y:S01]  /*4970*/  MUFU.TANH R39, R39 ;  /* 0x0000002700277308 */ /* 0x000e620000002400 */
[----:B------:R-:W-:Y:S02]  /*4980*/  ISETP.GT.AND P2, PT, R21, 0x28, PT ;  /* 0x000000281500780c */ /* 0x000fe40003f44270 */
[----:B------:R-:W-:Y:S02]  /*4990*/  FSEL R54, R57, -INF , P1 ;  /* 0xff80000039367808 */ /* 0x000fe40000800000 */
[----:B------:R-:W-:-:S02]  /*49a0*/  FMNMX.FTZ R35, R52, R35, !PT ;  /* 0x0000002334237209 */ /* 0x000fc40007810000 */
[C---:B------:R-:W-:Y:S01]  /*49b0*/  ISETP.GT.AND P1, PT, R21.reuse, 0x29, PT ;  /* 0x000000291500780c */ /* 0x040fe20003f24270 */
[----:B------:R-:W-:Y:S01]  /*49c0*/  MUFU.TANH R26, R26 ;  /* 0x0000001a001a7308 */ /* 0x000fe20000002400 */
[----:B------:R-:W-:Y:S02]  /*49d0*/  FSEL R55, R60, -INF , P2 ;  /* 0xff8000003c377808 */ /* 0x000fe40001000000 */
[----:B------:R-:W-:Y:S02]  /*49e0*/  FMNMX.FTZ R2, R54, R35, !PT ;  /* 0x0000002336027209 */ /* 0x000fe40007810000 */
[----:B------:R-:W-:Y:S02]  /*49f0*/  ISETP.GT.AND P2, PT, R21, 0x30, PT ;  /* 0x000000301500780c */ /* 0x000fe40003f44270 */
[----:B--2---:R-:W-:Y:S01]  /*4a00*/  FSEL R56, R18, -INF , P1 ;  /* 0xff80000012387808 */ /* 0x004fe20000800000 */
[----:B------:R2:W3:Y:S01]  /*4a10*/  MUFU.TANH R62, R27 ;  /* 0x0000001b003e7308 */ /* 0x0004e20000002400 */
[----:B------:R-:W-:-:S02]  /*4a20*/  FMNMX.FTZ R35, R55, R2, !PT ;  /* 0x0000000237237209 */ /* 0x000fc40007810000 */
[C---:B------:R-:W-:Y:S02]  /*4a30*/  ISETP.GT.AND P1, PT, R21.reuse, 0x31, PT ;  /* 0x000000311500780c */ /* 0x040fe40003f24270 */
[----:B----4-:R-:W-:Y:S02]  /*4a40*/  FSEL R57, R34, -INF , P2 ;  /* 0xff80000022397808 */ /* 0x010fe40001000000 */
[----:B------:R-:W-:Y:S01]  /*4a50*/  FMNMX.FTZ R2, R56, R35, !PT ;  /* 0x0000002338027209 */ /* 0x000fe20007810000 */
[----:B------:R-:W4:Y:S01]  /*4a60*/  MUFU.TANH R30, R30 ;  /* 0x0000001e001e7308 */ /* 0x000f220000002400 */
[----:B------:R-:W-:Y:S02]  /*4a70*/  ISETP.GT.AND P2, PT, R21, 0x38, PT ;  /* 0x000000381500780c */ /* 0x000fe40003f44270 */
[----:B------:R-:W-:Y:S02]  /*4a80*/  FSEL R58, R58, -INF , P1 ;  /* 0xff8000003a3a7808 */ /* 0x000fe40000800000 */
[----:B--2---:R-:W-:-:S02]  /*4a90*/  FMNMX.FTZ R27, R57, R2, !PT ;  /* 0x00000002391b7209 */ /* 0x004fc40007810000 */
[C---:B------:R-:W-:Y:S01]  /*4aa0*/  ISETP.GT.AND P1, PT, R21.reuse, 0x39, PT ;  /* 0x000000391500780c */ /* 0x040fe20003f24270 */
[----:B------:R-:W2:Y:S01]  /*4ab0*/  MUFU.TANH R31, R31 ;  /* 0x0000001f001f7308 */ /* 0x000ea20000002400 */
[----:B0-----:R-:W-:Y:S02]  /*4ac0*/  FSEL R59, R38, -INF , P2 ;  /* 0xff800000263b7808 */ /* 0x001fe40001000000 */
[----:B------:R-:W-:Y:S02]  /*4ad0*/  FMNMX.FTZ R2, R58, R27, !PT ;  /* 0x0000001b3a027209 */ /* 0x000fe40007810000 */
[----:B------:R-:W-:Y:S02]  /*4ae0*/  ISETP.GT.AND P2, PT, R21, 0x40, PT ;  /* 0x000000401500780c */ /* 0x000fe40003f44270 */
[----:B-1----:R-:W-:Y:S01]  /*4af0*/  FSEL R60, R39, -INF , P1 ;  /* 0xff800000273c7808 */ /* 0x002fe20000800000 */
[----:B------:R0:W1:Y:S01]  /*4b00*/  MUFU.TANH R66, R61 ;  /* 0x0000003d00427308 */ /* 0x0000620000002400 */
[----:B------:R-:W-:-:S02]  /*4b10*/  FMNMX.FTZ R27, R59, R2, !PT ;  /* 0x000000023b1b7209 */ /* 0x000fc40007810000 */
[C---:B------:R-:W-:Y:S02]  /*4b20*/  ISETP.GT.AND P1, PT, R21.reuse, 0x41, PT ;  /* 0x000000411500780c */ /* 0x040fe40003f24270 */
[----:B------:R-:W-:Y:S02]  /*4b30*/  FMNMX.FTZ R2, R60, R27, !PT ;  /* 0x0000001b3c027209 */ /* 0x000fe40007810000 */
[----:B---3--:R-:W-:Y:S01]  /*4b40*/  FSEL R62, R62, -INF , P1 ;  /* 0xff8000003e3e7808 */ /* 0x008fe20000800000 */
[----:B------:R-:W3:Y:S01]  /*4b50*/  MUFU.TANH R53, R53 ;  /* 0x0000003500357308 */ /* 0x000ee20000002400 */
[----:B0-----:R-:W-:Y:S02]  /*4b60*/  FSEL R61, R26, -INF , P2 ;  /* 0xff8000001a3d7808 */ /* 0x001fe40001000000 */
[----:B------:R-:W-:Y:S02]  /*4b70*/  ISETP.GT.AND P2, PT, R21, 0x48, PT ;  /* 0x000000481500780c */ /* 0x000fe40003f44270 */
[----:B------:R-:W-:-:S02]  /*4b80*/  FMNMX.FTZ R27, R61, R2, !PT ;  /* 0x000000023d1b7209 */ /* 0x000fc40007810000 */
[----:B------:R-:W-:Y:S01]  /*4b90*/  ISETP.GT.AND P1, PT, R21, 0x49, PT ;  /* 0x000000491500780c */ /* 0x000fe20003f24270 */
[----:B------:R-:W0:Y:S01]  /*4ba0*/  MUFU.TANH R40, R40 ;  /* 0x0000002800287308 */ /* 0x000e220000002400 */
[----:B----4-:R-:W-:Y:S02]  /*4bb0*/  FSEL R63, R30, -INF , P2 ;  /* 0xff8000001e3f7808 */ /* 0x010fe40001000000 */
[----:B------:R-:W-:Y:S02]  /*4bc0*/  FMNMX.FTZ R18, R62, R27, !PT ;  /* 0x0000001b3e127209 */ /* 0x000fe40007810000 */
[----:B--2---:R-:W-:Y:S02]  /*4bd0*/  FSEL R2, R31, -INF , P1 ;  /* 0xff8000001f027808 */ /* 0x004fe40000800000 */
[----:B------:R-:W-:Y:S01]  /*4be0*/  FMNMX.FTZ R21, R63, R18, !PT ;  /* 0x000000123f157209 */ /* 0x000fe20007810000 */
[----:B------:R2:W-:Y:S01]  /*4bf0*/  MUFU.TANH R71, R24 ;  /* 0x0000001800477308 */ /* 0x0005e20000002400 */
[----:B------:R-:W-:-:S02]  /*4c00*/  ISETP.GT.AND P1, PT, R5, RZ, PT ;  /* 0x000000ff0500720c */ /* 0x000fc40003f24270 */
[----:B------:R-:W-:Y:S02]  /*4c10*/  FMNMX.FTZ R21, R2, R21, !PT ;  /* 0x0000001502157209 */ /* 0x000fe40007810000 */
[----:B------:R-:W-:-:S03]  /*4c20*/  ISETP.GT.AND P2, PT, R5, 0x1, PT ;  /* 0x000000010500780c */ /* 0x000fc60003f44270 */
[----:B------:R-:W4:Y:S01]  /*4c30*/  SHFL.BFLY PT, R18, R21, 0x2, 0x1f ;  /* 0x0c401f0015127f89 */ /* 0x000f2200000e0000 */
[----:B------:R-:W5:Y:S08]  /*4c40*/  MUFU.TANH R41, R41 ;  /* 0x0000002900297308 */ /* 0x000f700000002400 */
[----:B------:R-:W5:Y:S08]  /*4c50*/  MUFU.TANH R44, R44 ;  /* 0x0000002c002c7308 */ /* 0x000f700000002400 */
[----:B------:R-:W5:Y:S01]  /*4c60*/  MUFU.TANH R34, R45 ;  /* 0x0000002d00227308 */ /* 0x000f620000002400 */
[----:B----4-:R-:W-:-:S07]  /*4c70*/  FMNMX.FTZ R30, R21, R18, !PT ;  /* 0x00000012151e7209 */ /* 0x010fce0007810000 */
[----:B------:R-:W4:Y:S01]  /*4c80*/  MUFU.TANH R38, R32 ;  /* 0x0000002000267308 */ /* 0x000f220000002400 */
[----:B------:R-:W-:Y:S02]  /*4c90*/  FSEL R18, R20, -INF , P1 ;  /* 0xff80000014127808 */ /* 0x000fe40000800000 */
[----:B------:R-:W-:Y:S01]  /*4ca0*/  FSEL R21, R64, -INF , P2 ;  /* 0xff80000040157808 */ /* 0x000fe20001000000 */
[----:B------:R-:W3:Y:S01]  /*4cb0*/  SHFL.BFLY PT, R31, R30, 0x1, 0x1f ;  /* 0x0c201f001e1f7f89 */ /* 0x000ee200000e0000 */
[----:B------:R-:W-:Y:S02]  /*4cc0*/  ISETP.GT.AND P1, PT, R5, 0x9, PT ;  /* 0x000000090500780c */ /* 0x000fe40003f24270 */
[----:B------:R-:W-:Y:S01]  /*4cd0*/  FSEL R20, R65, -INF , P3 ;  /* 0xff80000041147808 */ /* 0x000fe20001800000 */
[----:B------:R0:W-:Y:S01]  /*4ce0*/  MUFU.TANH R64, R25 ;  /* 0x0000001900407308 */ /* 0x0001e20000002400 */
[----:B------:R-:W-:Y:S02]  /*4cf0*/  FMNMX.FTZ R3, R18, R21, !PT ;  /* 0x0000001512037209 */ /* 0x000fe40007810000 */
[----:B------:R-:W-:-:S02]  /*4d00*/  ISETP.GT.AND P2, PT, R5, 0x10, PT ;  /* 0x000000100500780c */ /* 0x000fc40003f44270 */
[----:B-1----:R-:W-:Y:S02]  /*4d10*/  FSEL R26, R66, -INF , P1 ;  /* 0xff800000421a7808 */ /* 0x002fe40000800000 */
[----:B------:R-:W-:Y:S01]  /*4d20*/  FMNMX.FTZ R27, R20, R3, !PT ;  /* 0x00000003141b7209 */ /* 0x000fe20007810000 */
[----:B------:R-:W1:Y:S01]  /*4d30*/  MUFU.TANH R39, R33 ;  /* 0x0000002100277308 */ /* 0x000e620000002400 */
[----:B------:R-:W-:Y:S02]  /*4d40*/  ISETP.GT.AND P1, PT, R5, 0x11, PT ;  /* 0x000000110500780c */ /* 0x000fe40003f24270 */
[----:B--2---:R-:W-:Y:S02]  /*4d50*/  FSEL R24, R67, -INF , P2 ;  /* 0xff80000043187808 */ /* 0x004fe40001000000 */
[C---:B------:R-:W-:Y:S02]  /*4d60*/  ISETP.GT.AND P2, PT, R5.reuse, 0x18, PT ;  /* 0x000000180500780c */ /* 0x040fe40003f44270 */
[----:B------:R-:W-:Y:S01]  /*4d70*/  ISETP.GT.AND P3, PT, R5, 0x28, PT ;  /* 0x000000280500780c */ /* 0x000fe20003f64270 */
[----:B------:R2:W-:Y:S01]  /*4d80*/  MUFU.TANH R65, R28 ;  /* 0x0000001c00417308 */ /* 0x0005e20000002400 */
[----:B0-----:R-:W-:-:S02]  /*4d90*/  FSEL R25, R69, -INF , P2 ;  /* 0xff80000045197808 */ /* 0x001fc40001000000 */
[----:B------:R-:W-:Y:S02]  /*4da0*/  ISETP.GT.AND P2, PT, R5, 0x20, PT ;  /* 0x000000200500780c */ /* 0x000fe40003f44270 */
[----:B---3--:R-:W-:Y:S02]  /*4db0*/  FMNMX.FTZ R3, R30, R31, !PT ;  /* 0x0000001f1e037209 */ /* 0x008fe40007810000 */
[----:B------:R-:W-:Y:S01]  /*4dc0*/  FMNMX.FTZ R31, R26, R27, !PT ;  /* 0x0000001b1a1f7209 */ /* 0x000fe20007810000 */
[----:B------:R-:W0:Y:S01]  /*4dd0*/  MUFU.TANH R36, R36 ;  /* 0x0000002400247308 */ /* 0x000e220000002400 */
[----:B------:R-:W-:Y:S01]  /*4de0*/  FSEL R27, R68, -INF , P1 ;  /* 0xff800000441b7808 */ /* 0x000fe20000800000 */
[----:B------:R-:W-:Y:S01]  /*4df0*/  FMUL.FTZ R32, R3, UR5 ;  /* 0x0000000503207c20 */ /* 0x000fe20008410000 */
[----:B------:R-:W-:Y:S02]  /*4e00*/  FMNMX.FTZ R4, R24, R31, !PT ;  /* 0x0000001f18047209 */ /* 0x000fe40007810000 */
[----:B------:R-:W-:-:S02]  /*4e10*/  CS2R R68, SRZ ;  /* 0x0000000000447805 */ /* 0x000fc4000001ff00 */
[----:B------:R-:W-:Y:S02]  /*4e20*/  ISETP.GT.AND P1, PT, R5, 0x19, PT ;  /* 0x000000190500780c */ /* 0x000fe40003f24270 */
[----:B------:R-:W-:Y:S01]  /*4e30*/  FMNMX.FTZ R4, R27, R4, !PT ;  /* 0x000000041b047209 */ /* 0x000fe20007810000 */
[----:B------:R3:W-:Y:S01]  /*4e40*/  MUFU.TANH R66, R29 ;  /* 0x0000001d00427308 */ /* 0x0007e20000002400 */
[----:B------:R-:W-:Y:S02]  /*4e50*/  FSEL R30, R53, -INF , P1 ;  /* 0xff800000351e7808 */ /* 0x000fe40000800000 */
[----:B------:R-:W-:Y:S02]  /*4e60*/  FMNMX.FTZ R31, R25, R4, !PT ;  /* 0x00000004191f7209 */ /* 0x000fe40007810000 */
[----:B------:R-:W-:Y:S02]  /*4e70*/  ISETP.GT.AND P1, PT, R5, 0x21, PT ;  /* 0x000000210500780c */ /* 0x000fe40003f24270 */
[----:B--2---:R-:W-:Y:S01]  /*4e80*/  FSEL R28, R40, -INF , P2 ;  /* 0xff800000281c7808 */ /* 0x004fe20001000000 */
[----:B------:R2:W0:Y:S01]  /*4e90*/  MUFU.TANH R70, R37 ;  /* 0x0000002500467308 */ /* 0x0004220000002400 */
[----:B------:R-:W-:-:S02]  /*4ea0*/  FMNMX.FTZ R33, R30, R31, !PT ;  /* 0x0000001f1e217209 */ /* 0x000fc40007810000 */
[----:B-----5:R-:W-:Y:S02]  /*4eb0*/  FSEL R31, R41, -INF , P1 ;  /* 0xff800000291f7808 */ /* 0x020fe40000800000 */
[----:B------:R-:W-:Y:S02]  /*4ec0*/  FMNMX.FTZ R4, R28, R33, !PT ;  /* 0x000000211c047209 */ /* 0x000fe40007810000 */
[----:B------:R-:W-:Y:S02]  /*4ed0*/  FSETP.NEU.FTZ.AND P2, PT, R3, -INF , PT ;  /* 0xff8000000300780b */ /* 0x000fe40003f5d000 */
[----:B------:R-:W-:Y:S02]  /*4ee0*/  ISETP.GT.AND P1, PT, R5, 0x29, PT ;  /* 0x000000290500780c */ /* 0x000fe40003f24270 */
[----:B---3--:R-:W-:Y:S02]  /*4ef0*/  FSEL R29, R44, -INF , P3 ;  /* 0xff8000002c1d7808 */ /* 0x008fe40001800000 */
[----:B------:R-:W-:-:S02]  /*4f00*/  FMNMX.FTZ R4, R31, R4, !PT ;  /* 0x000000041f047209 */ /* 0x000fc40007810000 */
[----:B------:R-:W-:Y:S02]  /*4f10*/  FSEL R45, R32, RZ, P2 ;  /* 0x000000ff202d7208 */ /* 0x000fe40001000000 */
[----:B------:R-:W-:Y:S02]  /*4f20*/  ISETP.GT.AND P2, PT, R5, 0x30, PT ;  /* 0x000000300500780c */ /* 0x000fe40003f44270 */
[----:B------:R-:W-:Y:S01]  /*4f30*/  FSEL R32, R34, -INF , P1 ;  /* 0xff80000022207808 */ /* 0x000fe20000800000 */
[--C-:B------:R-:W-:Y:S01]  /*4f40*/  FFMA.FTZ R42, R42, UR5, -R45.reuse ;  /* 0x000000052a2a7c23 */ /* 0x100fe2000801082d */
[----:B------:R-:W-:Y:S01]  /*4f50*/  FMNMX.FTZ R35, R29, R4, !PT ;  /* 0x000000041d237209 */ /* 0x000fe20007810000 */
[--C-:B------:R-:W-:Y:S01]  /*4f60*/  FFMA.FTZ R43, R43, UR5, -R45.reuse ;  /* 0x000000052b2b7c23 */ /* 0x100fe2000801082d */
[----:B------:R-:W-:Y:S01]  /*4f70*/  ISETP.GT.AND P1, PT, R5, 0x31, PT ;  /* 0x000000310500780c */ /* 0x000fe20003f24270 */
[--C-:B------:R-:W-:Y:S01]  /*4f80*/  FFMA.FTZ R46, R46, UR5, -R45.reuse ;  /* 0x000000052e2e7c23 */ /* 0x100fe2000801082d */
[----:B----4-:R-:W-:Y:S01]  /*4f90*/  FSEL R33, R38, -INF , P2 ;  /* 0xff80000026217808 */ /* 0x010fe20001000000 */
[----:B------:R-:W-:Y:S01]  /*4fa0*/  MUFU.EX2 R42, R42 ;  /* 0x0000002a002a7308 */ /* 0x000fe20000000800 */
[----:B------:R-:W-:Y:S01]  /*4fb0*/  FMNMX.FTZ R4, R32, R35, !PT ;  /* 0x0000002320047209 */ /* 0x000fe20007810000 */
[--C-:B------:R-:W-:Y:S01]  /*4fc0*/  FFMA.FTZ R47, R47, UR5, -R45.reuse ;  /* 0x000000052f2f7c23 */ /* 0x100fe2000801082d */
[----:B------:R-:W-:Y:S01]  /*4fd0*/  ISETP.GT.AND P2, PT, R5, 0x38, PT ;  /* 0x000000380500780c */ /* 0x000fe20003f44270 */
[--C-:B------:R-:W-:Y:S01]  /*4fe0*/  FFMA.FTZ R48, R48, UR5, -R45.reuse ;  /* 0x0000000530307c23 */ /* 0x100fe2000801082d */
[----:B-1----:R-:W-:Y:S01]  /*4ff0*/  FSEL R34, R39, -INF , P1 ;  /* 0xff80000027227808 */ /* 0x002fe20000800000 */
[--C-:B------:R-:W-:Y:S01]  /*5000*/  FFMA.FTZ R49, R49, UR5, -R45.reuse ;  /* 0x0000000531317c23 */ /* 0x100fe2000801082d */
[----:B--2---:R-:W-:Y:S01]  /*5010*/  FMNMX.FTZ R37, R33, R4, !PT ;  /* 0x0000000421257209 */ /* 0x004fe20007810000 */
[----:B------:R-:W1:Y:S01]  /*5020*/  MUFU.EX2 R43, R43 ;  /* 0x0000002b002b7308 */ /* 0x000e620000000800 */
[----:B------:R-:W-:Y:S01]  /*5030*/  ISETP.GT.AND P1, PT, R5, 0x39, PT ;  /* 0x000000390500780c */ /* 0x000fe20003f24270 */
[--C-:B------:R-:W-:Y:S01]  /*5040*/  FFMA.FTZ R50, R50, UR5, -R45.reuse ;  /* 0x0000000532327c23 */ /* 0x100fe2000801082d */
[----:B0-----:R-:W-:Y:S01]  /*5050*/  FSEL R35, R36, -INF , P2 ;  /* 0xff80000024237808 */ /* 0x001fe20001000000 */
[--C-:B------:R-:W-:Y:S01]  /*5060*/  FFMA.FTZ R51, R51, UR5, -R45.reuse ;  /* 0x0000000533337c23 */ /* 0x100fe2000801082d */
[----:B------:R-:W-:Y:S01]  /*5070*/  FMNMX.FTZ R4, R34, R37, !PT ;  /* 0x0000002522047209 */ /* 0x000fe20007810000 */
[--C-:B------:R-:W-:Y:S01]  /*5080*/  FFMA.FTZ R52, R52, UR5, -R45.reuse ;  /* 0x0000000534347c23 */ /* 0x100fe2000801082d */
[----:B------:R-:W-:Y:S01]  /*5090*/  ISETP.GT.AND P2, PT, R5, 0x40, PT ;  /* 0x000000400500780c */ /* 0x000fe20003f44270 */
[----:B------:R-:W0:Y:S01]  /*50a0*/  MUFU.EX2 R46, R46 ;  /* 0x0000002e002e7308 */ /* 0x000e220000000800 */
[----:B------:R-:W-:Y:S01]  /*50b0*/  FSEL R36, R70, -INF , P1 ;  /* 0xff80000046247808 */ /* 0x000fe20000800000 */
[--C-:B------:R-:W-:Y:S01]  /*50c0*/  FFMA.FTZ R54, R54, UR5, -R45.reuse ;  /* 0x0000000536367c23 */ /* 0x100fe2000801082d */
[----:B------:R-:W-:Y:S01]  /*50d0*/  FMNMX.FTZ R39, R35, R4, !PT ;  /* 0x0000000423277209 */ /* 0x000fe20007810000 */
[--C-:B------:R-:W-:Y:S01]  /*50e0*/  FFMA.FTZ R55, R55, UR5, -R45.reuse ;  /* 0x0000000537377c23 */ /* 0x100fe2000801082d */
[----:B------:R-:W-:Y:S01]  /*50f0*/  ISETP.GT.AND P1, PT, R5, 0x41, PT ;  /* 0x000000410500780c */ /* 0x000fe20003f24270 */
[--C-:B------:R-:W-:Y:S01]  /*5100*/  FFMA.FTZ R56, R56, UR5, -R45.reuse ;  /* 0x0000000538387c23 */ /* 0x100fe2000801082d */
[----:B------:R-:W-:Y:S01]  /*5110*/  FSEL R37, R71, -INF , P2 ;  /* 0xff80000047257808 */ /* 0x000fe20001000000 */
[----:B------:R-:W2:Y:S01]  /*5120*/  MUFU.EX2 R47, R47 ;  /* 0x0000002f002f7308 */ /* 0x000ea20000000800 */
[----:B------:R-:W-:Y:S01]  /*5130*/  FMNMX.FTZ R4, R36, R39, !PT ;  /* 0x0000002724047209 */ /* 0x000fe20007810000 */
[--C-:B------:R-:W-:Y:S01]  /*5140*/  FFMA.FTZ R57, R57, UR5, -R45.reuse ;  /* 0x0000000539397c23 */ /* 0x100fe2000801082d */
[----:B------:R-:W-:Y:S01]  /*5150*/  ISETP.GT.AND P2, PT, R5, 0x48, PT ;  /* 0x000000480500780c */ /* 0x000fe20003f44270 */
[--C-:B------:R-:W-:Y:S01]  /*5160*/  FFMA.FTZ R58, R58, UR5, -R45.reuse ;  /* 0x000000053a3a7c23 */ /* 0x100fe2000801082d */
[----:B------:R-:W-:Y:S01]  /*5170*/  FSEL R38, R64, -INF , P1 ;  /* 0xff80000040267808 */ /* 0x000fe20000800000 */
[--C-:B------:R-:W-:Y:S01]  /*5180*/  FFMA.FTZ R59, R59, UR5, -R45.reuse ;  /* 0x000000053b3b7c23 */ /* 0x100fe2000801082d */
[----:B------:R-:W-:Y:S01]  /*5190*/  FMNMX.FTZ R39, R37, R4, !PT ;  /* 0x0000000425277209 */ /* 0x000fe20007810000 */
[----:B------:R-:W-:Y:S01]  /*51a0*/  MUFU.EX2 R48, R48 ;  /* 0x0000003000307308 */ /* 0x000fe20000000800 */
[----:B------:R-:W-:Y:S01]  /*51b0*/  ISETP.GT.AND P1, PT, R5, 0x49, PT ;  /* 0x000000490500780c */ /* 0x000fe20003f24270 */
[----:B------:R-:W-:Y:S01]  /*51c0*/  FFMA.FTZ R60, R60, UR5, -R45 ;  /* 0x000000053c3c7c23 */ /* 0x000fe2000801082d */
[----:B------:R-:W-:Y:S01]  /*51d0*/  FSEL R5, R65, -INF , P2 ;  /* 0xff80000041057808 */ /* 0x000fe20001000000 */
[----:B-1----:R-:W-:Y:S01]  /*51e0*/  FADD.FTZ R65, R42, R43 ;  /* 0x0000002b2a417221 */ /* 0x002fe20000010000 */
[----:B------:R-:W-:Y:S01]  /*51f0*/  FMNMX.FTZ R4, R38, R39, !PT ;  /* 0x0000002726047209 */ /* 0x000fe20007810000 */
[----:B------:R-:W-:Y:S01]  /*5200*/  FFMA.FTZ R61, R61, UR5, -R45 ;  /* 0x000000053d3d7c23 */ /* 0x000fe2000801082d */
[----:B------:R-:W-:Y:S01]  /*5210*/  FSEL R39, R66, -INF , P1 ;  /* 0xff80000042277808 */ /* 0x000fe20000800000 */
[----:B------:R-:W1:Y:S01]  /*5220*/  MUFU.EX2 R49, R49 ;  /* 0x0000003100317308 */ /* 0x000e620000000800 */
[----:B------:R-:W-:Y:S01]  /*5230*/  FMNMX.FTZ R4, R5, R4, !PT ;  /* 0x0000000405047209 */ /* 0x000fe20007810000 */
[----:B0-----:R-:W-:Y:S01]  /*5240*/  FADD.FTZ R44, R46, R65 ;  /* 0x000000412e2c7221 */ /* 0x001fe20000010000 */
[--C-:B------:R-:W-:Y:S01]  /*5250*/  FFMA.FTZ R62, R62, UR5, -R45.reuse ;  /* 0x000000053e3e7c23 */ /* 0x100fe2000801082d */
[--C-:B------:R-:W-:Y:S01]  /*5260*/  FFMA.FTZ R63, R63, UR5, -R45.reuse ;  /* 0x000000053f3f7c23 */ /* 0x100fe2000801082d */
[----:B------:R-:W-:Y:S01]  /*5270*/  FMNMX.FTZ R4, R39, R4, !PT ;  /* 0x0000000427047209 */ /* 0x000fe20007810000 */
[----:B--2---:R-:W-:Y:S01]  /*5280*/  FADD.FTZ R65, R47, R44 ;  /* 0x0000002c2f417221 */ /* 0x004fe20000010000 */
[----:B------:R-:W-:Y:S01]  /*5290*/  FFMA.FTZ R2, R2, UR5, -R45 ;  /* 0x0000000502027c23 */ /* 0x000fe2000801082d */
[----:B------:R-:W-:Y:S01]  /*52a0*/  MUFU.EX2 R50, R50 ;  /* 0x0000003200327308 */ /* 0x000fe20000000800 */
[----:B------:R-:W-:Y:S01]  /*52b0*/  F2FP.BF16.F32.PACK_AB R209, R43, R42 ;  /* 0x0000002a2bd1723e */ /* 0x000fe200000010ff */
[----:B------:R-:W0:Y:S01]  /*52c0*/  SHFL.BFLY PT, R41, R4, 0x2, 0x1f ;  /* 0x0c401f0004297f89 */ /* 0x000e2200000e0000 */
[----:B------:R-:W-:-:S02]  /*52d0*/  F2FP.BF16.F32.PACK_AB R211, R47, R46 ;  /* 0x0000002e2fd3723e */ /* 0x000fc400000010ff */
[----:B------:R-:W-:Y:S02]  /*52e0*/  CS2R R70, SRZ ;  /* 0x0000000000467805 */ /* 0x000fe4000001ff00 */
[----:B------:R-:W-:Y:S02]  /*52f0*/  CS2R R66, SRZ ;  /* 0x0000000000427805 */ /* 0x000fe4000001ff00 */
[----:B------:R-:W-:Y:S01]  /*5300*/  CS2R R46, SRZ ;  /* 0x00000000002e7805 */ /* 0x000fe2000001ff00 */
[----:B------:R-:W2:Y:S01]  /*5310*/  MUFU.EX2 R51, R51 ;  /* 0x0000003300337308 */ /* 0x000ea20000000800 */
[----:B-1----:R-:W-:-:S07]  /*5320*/  F2FP.BF16.F32.PACK_AB R205, R49, R48 ;  /* 0x0000003031cd723e */ /* 0x002fce00000010ff */
[----:B------:R-:W-:Y:S08]  /*5330*/  MUFU.EX2 R52, R52 ;  /* 0x0000003400347308 */ /* 0x000ff00000000800 */
[----:B------:R-:W-:Y:S01]  /*5340*/  MUFU.EX2 R201, R54 ;  /* 0x0000003600c97308 */ /* 0x000fe20000000800 */
[----:B--2---:R-:W-:Y:S02]  /*5350*/  F2FP.BF16.F32.PACK_AB R207, R51, R50 ;  /* 0x0000003233cf723e */ /* 0x004fe400000010ff */
[----:B0-----:R-:W-:-:S05]  /*5360*/  FMNMX.FTZ R41, R4, R41, !PT ;  /* 0x0000002904297209 */ /* 0x001fca0007810000 */
[----:B------:R-:W0:Y:S01]  /*5370*/  SHFL.BFLY PT, R4, R41, 0x1, 0x1f ;  /* 0x0c201f0029047f89 */ /* 0x000e2200000e0000 */
[----:B------:R-:W-:Y:S08]  /*5380*/  MUFU.EX2 R55, R55 ;  /* 0x0000003700377308 */ /* 0x000ff00000000800 */
[----:B------:R-:W1:Y:S08]  /*5390*/  MUFU.EX2 R56, R56 ;  /* 0x0000003800387308 */ /* 0x000e700000000800 */
[----:B------:R-:W-:Y:S01]  /*53a0*/  MUFU.EX2 R57, R57 ;  /* 0x0000003900397308 */ /* 0x000fe20000000800 */
[----:B0-----:R-:W-:-:S07]  /*53b0*/  FMNMX.FTZ R4, R41, R4, !PT ;  /* 0x0000000429047209 */ /* 0x001fce0007810000 */
[----:B------:R-:W0:Y:S01]  /*53c0*/  MUFU.EX2 R58, R58 ;  /* 0x0000003a003a7308 */ /* 0x000e220000000800 */
[----:B-1----:R-:W-:Y:S02]  /*53d0*/  F2FP.BF16.F32.PACK_AB R203, R56, R55 ;  /* 0x0000003738cb723e */ /* 0x002fe400000010ff */
[C---:B------:R-:W-:Y:S01]  /*53e0*/  FSETP.NEU.FTZ.AND P1, PT, R4.reuse, -INF , PT ;  /* 0xff8000000400780b */ /* 0x040fe20003f3d000 */
[----:B------:R-:W-:-:S04]  /*53f0*/  FMUL.FTZ R40, R4, UR5 ;  /* 0x0000000504287c20 */ /* 0x000fc80008410000 */
[----:B------:R-:W-:Y:S01]  /*5400*/  MUFU.EX2 R59, R59 ;  /* 0x0000003b003b7308 */ /* 0x000fe20000000800 */
[----:B------:R-:W-:Y:S02]  /*5410*/  FSEL R40, R40, RZ, P1 ;  /* 0x000000ff28287208 */ /* 0x000fe40000800000 */
[----:B------:R-:W-:-:S03]  /*5420*/  PLOP3.LUT P1, PT, PT, PT, UP0, 0x80, 0x0 ;  /* 0x000000000000781c */ /* 0x000fc60003f2f008 */
        /* <DEDUP_REMOVED lines=20> */
[--C-:B------:R-:W-:Y:S01]  /*5570*/  FFMA.FTZ R5, R5, UR5, -R40.reuse ;  /* 0x0000000505057c23 */ /* 0x100fe20008010828 */
[----:B------:R-:W-:Y:S01]  /*5580*/  FFMA.FTZ R39, R39, UR5, -R40 ;  /* 0x0000000527277c23 */ /* 0x000fe20008010828 */
[----:B------:R-:W2:Y:S01]  /*5590*/  MUFU.EX2 R20, R20 ;  /* 0x0000001400147308 */ /* 0x000ea20000000800 */
[----:B0-----:R-:W-:-:S07]  /*55a0*/  F2FP.BF16.F32.PACK_AB R197, R58, R57 ;  /* 0x000000393ac5723e */ /* 0x001fce00000010ff */
[----:B------:R2:W0:Y:S01]  /*55b0*/  MUFU.EX2 R41, R26 ;  /* 0x0000001a00297308 */ /* 0x0004220000000800 */
[----:B-1----:R-:W-:Y:S01]  /*55c0*/  FADD.FTZ R53, R18, R21 ;  /* 0x0000001512357221 */ /* 0x002fe20000010000 */
[----:B------:R-:W-:-:S06]  /*55d0*/  F2FP.BF16.F32.PACK_AB R208, R21, R18 ;  /* 0x0000001215d0723e */ /* 0x000fcc00000010ff */
[----:B------:R-:W1:Y:S01]  /*55e0*/  MUFU.EX2 R24, R24 ;  /* 0x0000001800187308 */ /* 0x000e620000000800 */
[----:B--2---:R-:W-:-:S07]  /*55f0*/  FADD.FTZ R26, R20, R53 ;  /* 0x00000035141a7221 */ /* 0x004fce0000010000 */
[----:B------:R-:W2:Y:S01]  /*5600*/  MUFU.EX2 R27, R27 ;  /* 0x0000001b001b7308 */ /* 0x000ea20000000800 */
[C---:B0-----:R-:W-:Y:S01]  /*5610*/  FADD.FTZ R53, R41.reuse, R26 ;  /* 0x0000001a29357221 */ /* 0x041fe20000010000 */
[----:B------:R-:W-:Y:S01]  /*5620*/  FADD.FTZ R26, R48, R65 ;  /* 0x00000041301a7221 */ /* 0x000fe20000010000 */
[----:B------:R-:W-:Y:S02]  /*5630*/  F2FP.BF16.F32.PACK_AB R210, R41, R20 ;  /* 0x0000001429d2723e */ /* 0x000fe400000010ff */
[----:B------:R-:W-:Y:S02]  /*5640*/  CS2R R64, SRZ ;  /* 0x0000000000407805 */ /* 0x000fe4000001ff00 */
[----:B------:R-:W-:Y:S01]  /*5650*/  CS2R R40, SRZ ;  /* 0x0000000000287805 */ /* 0x000fe2000001ff00 */
[----:B------:R-:W-:Y:S01]  /*5660*/  FADD.FTZ R45, R49, R26 ;  /* 0x0000001a312d7221 */ /* 0x000fe20000010000 */
[----:B------:R-:W-:Y:S01]  /*5670*/  CS2R R48, SRZ ;  /* 0x0000000000307805 */ /* 0x000fe2000001ff00 */
[----:B------:R-:W0:Y:S01]  /*5680*/  MUFU.EX2 R25, R25 ;  /* 0x0000001900197308 */ /* 0x000e220000000800 */
[----:B-1----:R-:W-:-:S07]  /*5690*/  FADD.FTZ R0, R24, R53 ;  /* 0x0000003518007221 */ /* 0x002fce0000010000 */
[----:B------:R-:W1:Y:S01]  /*56a0*/  MUFU.EX2 R30, R30 ;  /* 0x0000001e001e7308 */ /* 0x000e620000000800 */
[C---:B--2---:R-:W-:Y:S01]  /*56b0*/  FADD.FTZ R0, R27.reuse, R0 ;  /* 0x000000001b007221 */ /* 0x044fe20000010000 */
[----:B------:R-:W-:-:S06]  /*56c0*/  F2FP.BF16.F32.PACK_AB R204, R27, R24 ;  /* 0x000000181bcc723e */ /* 0x000fcc00000010ff */
[----:B------:R-:W2:Y:S01]  /*56d0*/  MUFU.EX2 R28, R28 ;  /* 0x0000001c001c7308 */ /* 0x000ea20000000800 */
[----:B0-----:R-:W-:Y:S01]  /*56e0*/  FADD.FTZ R53, R25, R0 ;  /* 0x0000000019357221 */ /* 0x001fe20000010000 */
[----:B------:R-:W-:-:S04]  /*56f0*/  FADD.FTZ R0, R50, R45 ;  /* 0x0000002d32007221 */ /* 0x000fc80000010000 */
[----:B------:R-:W-:Y:S01]  /*5700*/  FADD.FTZ R45, R51, R0 ;  /* 0x00000000332d7221 */ /* 0x000fe20000010000 */
[----:B------:R-:W-:Y:S01]  /*5710*/  CS2R R50, SRZ ;  /* 0x0000000000327805 */ /* 0x000fe2000001ff00 */
[----:B------:R-:W0:Y:S01]  /*5720*/  MUFU.EX2 R31, R31 ;  /* 0x0000001f001f7308 */ /* 0x000e220000000800 */
[----:B-1----:R-:W-:Y:S01]  /*5730*/  FADD.FTZ R53, R30, R53 ;  /* 0x000000351e357221 */ /* 0x002fe20000010000 */
[----:B------:R-:W-:Y:S01]  /*5740*/  FADD.FTZ R26, R52, R45 ;  /* 0x0000002d341a7221 */ /* 0x000fe20000010000 */
[----:B------:R-:W-:-:S03]  /*5750*/  F2FP.BF16.F32.PACK_AB R206, R30, R25 ;  /* 0x000000191ece723e */ /* 0x000fc600000010ff */
[C---:B------:R-:W-:Y:S01]  /*5760*/  FADD.FTZ R26, R201.reuse, R26 ;  /* 0x0000001ac91a7221 */ /* 0x040fe20000010000 */
[----:B------:R-:W-:Y:S01]  /*5770*/  F2FP.BF16.F32.PACK_AB R201, R201, R52 ;  /* 0x00000034c9c9723e */ /* 0x000fe200000010ff */
[----:B------:R-:W1:Y:S01]  /*5780*/  MUFU.EX2 R29, R29 ;  /* 0x0000001d001d7308 */ /* 0x000e620000000800 */
[----:B--2---:R-:W-:Y:S01]  /*5790*/  FADD.FTZ R0, R28, R53 ;  /* 0x000000351c007221 */ /* 0x004fe20000010000 */
[----:B------:R-:W-:Y:S01]  /*57a0*/  FADD.FTZ R45, R55, R26 ;  /* 0x0000001a372d7221 */ /* 0x000fe20000010000 */
[----:B------:R-:W-:Y:S02]  /*57b0*/  CS2R R54, SRZ ;  /* 0x0000000000367805 */ /* 0x000fe4000001ff00 */
[----:B------:R-:W-:Y:S01]  /*57c0*/  CS2R R52, SRZ ;  /* 0x0000000000347805 */ /* 0x000fe2000001ff00 */
[----:B------:R-:W-:Y:S01]  /*57d0*/  FADD.FTZ R26, R56, R45 ;  /* 0x0000002d381a7221 */ /* 0x000fe20000010000 */
[----:B------:R-:W-:Y:S01]  /*57e0*/  CS2R R44, SRZ ;  /* 0x00000000002c7805 */ /* 0x000fe2000001ff00 */
[----:B------:R-:W2:Y:S01]  /*57f0*/  MUFU.EX2 R32, R32 ;  /* 0x0000002000207308 */ /* 0x000ea20000000800 */
[----:B0-----:R-:W-:Y:S01]  /*5800*/  FADD.FTZ R0, R31, R0 ;  /* 0x000000001f007221 */ /* 0x001fe20000010000 */
[----:B------:R-:W-:Y:S01]  /*5810*/  FADD.FTZ R21, R57, R26 ;  /* 0x0000001a39157221 */ /* 0x000fe20000010000 */
[----:B------:R-:W-:-:S02]  /*5820*/  F2FP.BF16.F32.PACK_AB R200, R31, R28 ;  /* 0x0000001c1fc8723e */ /* 0x000fc400000010ff */
[----:B------:R-:W-:Y:S02]  /*5830*/  CS2R R56, SRZ ;  /* 0x0000000000387805 */ /* 0x000fe4000001ff00 */
[----:B------:R-:W-:Y:S01]  /*5840*/  CS2R R30, SRZ ;  /* 0x00000000001e7805 */ /* 0x000fe2000001ff00 */
[----:B------:R-:W-:Y:S01]  /*5850*/  FADD.FTZ R18, R58, R21 ;  /* 0x000000153a127221 */ /* 0x000fe20000010000 */
[----:B------:R-:W-:Y:S01]  /*5860*/  CS2R R26, SRZ ;  /* 0x00000000001a7805 */ /* 0x000fe2000001ff00 */
[----:B------:R-:W0:Y:S01]  /*5870*/  MUFU.EX2 R33, R33 ;  /* 0x0000002100217308 */ /* 0x000e220000000800 */
[----:B-1----:R-:W-:Y:S01]  /*5880*/  FADD.FTZ R43, R29, R0 ;  /* 0x000000001d2b7221 */ /* 0x002fe20000010000 */
[----:B------:R-:W-:-:S06]  /*5890*/  FADD.FTZ R25, R59, R18 ;  /* 0x000000123b197221 */ /* 0x000fcc0000010000 */
[----:B------:R-:W1:Y:S01]  /*58a0*/  MUFU.EX2 R34, R34 ;  /* 0x0000002200227308 */ /* 0x000e620000000800 */
[C---:B--2---:R-:W-:Y:S01]  /*58b0*/  FADD.FTZ R0, R32.reuse, R43 ;  /* 0x0000002b20007221 */ /* 0x044fe20000010000 */
[----:B------:R-:W-:Y:S02]  /*58c0*/  F2FP.BF16.F32.PACK_AB R202, R32, R29 ;  /* 0x0000001d20ca723e */ /* 0x000fe400000010ff */
[----:B------:R-:W-:-:S04]  /*58d0*/  CS2R R28, SRZ ;  /* 0x00000000001c7805 */ /* 0x000fc8000001ff00 */
[----:B------:R-:W2:Y:S01]  /*58e0*/  MUFU.EX2 R35, R35 ;  /* 0x0000002300237308 */ /* 0x000ea20000000800 */
[----:B0-----:R-:W-:-:S07]  /*58f0*/  FADD.FTZ R43, R33, R0 ;  /* 0x00000000212b7221 */ /* 0x001fce0000010000 */
[----:B------:R-:W0:Y:S01]  /*5900*/  MUFU.EX2 R36, R36 ;  /* 0x0000002400247308 */ /* 0x000e220000000800 */
[C---:B-1----:R-:W-:Y:S01]  /*5910*/  FADD.FTZ R0, R34.reuse, R43 ;  /* 0x0000002b22007221 */ /* 0x042fe20000010000 */
[----:B------:R-:W-:Y:S02]  /*5920*/  F2FP.BF16.F32.PACK_AB R196, R34, R33 ;  /* 0x0000002122c4723e */ /* 0x000fe400000010ff */
[----:B------:R-:W-:Y:S02]  /*5930*/  CS2R R42, SRZ ;  /* 0x00000000002a7805 */ /* 0x000fe4000001ff00 */
[----:B------:R-:W-:Y:S02]  /*5940*/  CS2R R32, SRZ ;  /* 0x0000000000207805 */ /* 0x000fe4000001ff00 */
[----:B------:R-:W1:Y:S01]  /*5950*/  MUFU.EX2 R60, R60 ;  /* 0x0000003c003c7308 */ /* 0x000e620000000800 */
[----:B--2---:R-:W-:-:S07]  /*5960*/  FADD.FTZ R21, R35, R0 ;  /* 0x0000000023157221 */ /* 0x004fce0000010000 */
[----:B------:R-:W2:Y:S01]  /*5970*/  MUFU.EX2 R37, R37 ;  /* 0x0000002500257308 */ /* 0x000ea20000000800 */
[C---:B0-----:R-:W-:Y:S01]  /*5980*/  FADD.FTZ R0, R36.reuse, R21 ;  /* 0x0000001524007221 */ /* 0x041fe20000010000 */
[----:B------:R-:W-:Y:S02]  /*5990*/  F2FP.BF16.F32.PACK_AB R198, R36, R35 ;  /* 0x0000002324c6723e */ /* 0x000fe400000010ff */
[----:B------:R-:W-:-:S04]  /*59a0*/  CS2R R34, SRZ ;  /* 0x0000000000227805 */ /* 0x000fc8000001ff00 */
[----:B------:R-:W0:Y:S01]  /*59b0*/  MUFU.EX2 R61, R61 ;  /* 0x0000003d003d7308 */ /* 0x000e220000000800 */
[C---:B-1----:R-:W-:Y:S01]  /*59c0*/  FADD.FTZ R18, R60.reuse, R25 ;  /* 0x000000193c127221 */ /* 0x042fe20000010000 */
[----:B------:R-:W-:Y:S02]  /*59d0*/  F2FP.BF16.F32.PACK_AB R199, R60, R59 ;  /* 0x0000003b3cc7723e */ /* 0x000fe400000010ff */
[----:B------:R-:W-:-:S04]  /*59e0*/  CS2R R58, SRZ ;  /* 0x00000000003a7805 */ /* 0x000fc8000001ff00 */
[----:B------:R-:W1:Y:S01]  /*59f0*/  MUFU.EX2 R38, R38 ;  /* 0x0000002600267308 */ /* 0x000e620000000800 */
[----:B--2---:R-:W-:-:S07]  /*5a00*/  FADD.FTZ R21, R37, R0 ;  /* 0x0000000025157221 */ /* 0x004fce0000010000 */
[----:B------:R-:W2:Y:S01]  /*5a10*/  MUFU.EX2 R62, R62 ;  /* 0x0000003e003e7308 */ /* 0x000ea20000000800 */
[----:B0-----:R-:W-:-:S07]  /*5a20*/  FADD.FTZ R25, R61, R18 ;  /* 0x000000123d197221 */ /* 0x001fce0000010000 */
[----:B------:R-:W0:Y:S01]  /*5a30*/  MUFU.EX2 R5, R5 ;  /* 0x0000000500057308 */ /* 0x000e220000000800 */
[C---:B-1----:R-:W-:Y:S01]  /*5a40*/  FADD.FTZ R0, R38.reuse, R21 ;  /* 0x0000001526007221 */ /* 0x042fe20000010000 */
[----:B------:R-:W-:Y:S02]  /*5a50*/  F2FP.BF16.F32.PACK_AB R192, R38, R37 ;  /* 0x0000002526c0723e */ /* 0x000fe400000010ff */
[----:B------:R-:W-:-:S04]  /*5a60*/  CS2R R36, SRZ ;  /* 0x0000000000247805 */ /* 0x000fc8000001ff00 */
[----:B------:R-:W1:Y:S01]  /*5a70*/  MUFU.EX2 R63, R63 ;  /* 0x0000003f003f7308 */ /* 0x000e620000000800 */
[C---:B--2---:R-:W-:Y:S01]  /*5a80*/  FADD.FTZ R18, R62.reuse, R25 ;  /* 0x000000193e127221 */ /* 0x044fe20000010000 */
[----:B------:R-:W-:Y:S02]  /*5a90*/  F2FP.BF16.F32.PACK_AB R193, R62, R61 ;  /* 0x0000003d3ec1723e */ /* 0x000fe400000010ff */
[----:B------:R-:W-:-:S04]  /*5aa0*/  CS2R R60, SRZ ;  /* 0x00000000003c7805 */ /* 0x000fc8000001ff00 */
[----:B------:R2:W3:Y:S01]  /*5ab0*/  MUFU.EX2 R194, R39 ;  /* 0x0000002700c27308 */ /* 0x0004e20000000800 */
[----:B0-----:R-:W-:Y:S01]  /*5ac0*/  FADD.FTZ R21, R5, R0 ;  /* 0x0000000005157221 */ /* 0x001fe20000010000 */
[----:B------:R-:W-:-:S06]  /*5ad0*/  IMAD.MOV.U32 R0, RZ, RZ, 0x3f800000 ;  /* 0x3f800000ff007424 */ /* 0x000fcc00078e00ff */
[----:B------:R-:W0:Y:S01]  /*5ae0*/  MUFU.EX2 R2, R2 ;  /* 0x0000000200027308 */ /* 0x000e220000000800 */
[----:B-1----:R-:W-:Y:S01]  /*5af0*/  FADD.FTZ R25, R63, R18 ;  /* 0x000000123f197221 */ /* 0x002fe20000010000 */
[----:B--2---:R-:W-:Y:S01]  /*5b00*/  CS2R R38, SRZ ;  /* 0x0000000000267805 */ /* 0x004fe2000001ff00 */
[C---:B---3--:R-:W-:Y:S01]  /*5b10*/  FADD.FTZ R18, R194.reuse, R21 ;  /* 0x00000015c2127221 */ /* 0x048fe20000010000 */
[----:B------:R-:W-:Y:S01]  /*5b20*/  F2FP.BF16.F32.PACK_AB R194, R194, R5 ;  /* 0x00000005c2c2723e */ /* 0x000fe200000010ff */
[C---:B0-----:R-:W-:Y:S01]  /*5b30*/  FADD.FTZ R5, R2.reuse, R25 ;  /* 0x0000001902057221 */ /* 0x041fe20000010000 */
[----:B------:R-:W-:Y:S01]  /*5b40*/  F2FP.BF16.F32.PACK_AB R195, R2, R63 ;  /* 0x0000003f02c3723e */ /* 0x000fe200000010ff */
[----:B------:R-:W-:Y:S01]  /*5b50*/  IMAD.MOV.U32 R2, RZ, RZ, 0x3f800000 ;  /* 0x3f800000ff027424 */ /* 0x000fe200078e00ff */
[----:B------:R-:W-:Y:S02]  /*5b60*/  CS2R R62, SRZ ;  /* 0x00000000003e7805 */ /* 0x000fe4000001ff00 */
[----:B------:R-:W-:Y:S01]  /*5b70*/  CS2R R24, SRZ ;  /* 0x0000000000187805 */ /* 0x000fe2000001ff00 */
[----:B------:R-:W-:Y:S06]  /*5b80*/  @!P1 BRA `(.L_x_2210) ;  /* 0x0000004000d49947 */ /* 0x000fec0003800000 */
[----:B------:R-:W-:Y:S01]  /*5b90*/  R2UR UR4, R17 ;  /* 0x00000000110472ca */ /* 0x000fe200000e0000 */
[----:B------:R-:W-:Y:S01]  /*5ba0*/  IMAD.MOV.U32 R21, RZ, RZ, R4 ;  /* 0x000000ffff157224 */ /* 0x000fe200078e0004 */
[----:B------:R-:W-:Y:S01]  /*5bb0*/  MOV R228, R3 ;  /* 0x0000000300e47202 */ /* 0x000fe20000000f00 */
[----:B------:R-:W-:Y:S01]  /*5bc0*/  IMAD.MOV.U32 R2, RZ, RZ, 0x3f800000 ;  /* 0x3f800000ff027424 */ /* 0x000fe200078e00ff */
[----:B------:R-:W-:Y:S01]  /*5bd0*/  UMOV UR60, UR36 ;  /* 0x00000024003c7c82 */ /* 0x000fe20008000000 */
[----:B------:R-:W-:Y:S01]  /*5be0*/  IMAD.MOV.U32 R151, RZ, RZ, RZ ;  /* 0x000000ffff977224 */ /* 0x000fe200078e00ff */
[----:B------:R-:W-:-:S07]  /*5bf0*/  ULDC UR37, c[0x0][0x9d8] ;  /* 0x0002760000257ab9 */ /* 0x000fce0000000800 */
[----:B------:R-:W-:-:S07]  /*5c00*/  IMAD.U32 R20, RZ, RZ, UR4 ;  /* 0x00000004ff147e24 */ /* 0x000fce000f8e00ff */
.L_x_2221:
[----:B------:R-:W-:Y:S01]  /*5c10*/  R2UR UR5, R20 ;  /* 0x00000000140572ca */ /* 0x000fe200000e0000 */
[----:B------:R-:W-:-:S04]  /*5c20*/  UISETP.NE.AND UP0, UPT, UR60, 0x1, UPT ;  /* 0x000000013c00788c */ /* 0x000fc8000bf05270 */
[----:B------:R-:W-:-:S08]  /*5c30*/  USEL UR4, URZ, 0x1, UP0 ;  /* 0x000000013f047887 */ /* 0x000fd00008000000 */
[----:B------:R-:W-:-:S06]  /*5c40*/  ULOP3.LUT UR4, UR5, UR4, URZ, 0x3c, !UPT ;  /* 0x0000000405047292 */ /* 0x000fcc000f8e3c3f */
[----:B------:R-:W-:Y:S01]  /*5c50*/  IMAD.U32 R17, RZ, RZ, UR4 ;  /* 0x00000004ff117e24 */ /* 0x000fe2000f8e00ff */
[----:B------:R-:W-:Y:S06]  /*5c60*/  @!P0 BRA `(.L_x_2211) ;  /* 0x0000000000048947 */ /* 0x000fec0003800000 */
[----:B------:R-:W-:Y:S01]  /*5c70*/  BPT.TRAP 0x1 ;  /* 0x000000040000795c */ /* 0x000fe20000300000 */
.L_x_2211:
[----:B------:R-:W-:Y:S01]  /*5c80*/  R2UR UR4, R16 ;  /* 0x00000000100472ca */ /* 0x000fe200000e0000 */
[----:B------:R-:W-:Y:S01]  /*5c90*/  UIADD3 UR36, UR60, 0x1, URZ ;  /* 0x000000013c247890 */ /* 0x000fe2000fffe03f */
[----:B------:R-:W-:-:S03]  /*5ca0*/  R2UR UR5, R17 ;  /* 0x00000000110572ca */ /* 0x000fc600000e0000 */
[----:B------:R-:W-:-:S04]  /*5cb0*/  UISETP.NE.AND UP0, UPT, UR36, 0x2, UPT ;  /* 0x000000022400788c */ /* 0x000fc8000bf05270 */
[----:B------:R-:W-:-:S04]  /*5cc0*/  USEL UR36, UR36, URZ, UP0 ;  /* 0x0000003f24247287 */ /* 0x000fc80008000000 */
[----:B------:R-:W-:Y:S02]  /*5cd0*/  ULEA UR4, UR36, UR4, 0x3 ;  /* 0x0000000424047291 */ /* 0x000fe4000f8e183f */
[----:B------:R-:W-:-:S04]  /*5ce0*/  MOV R4, UR5 ;  /* 0x0000000500047c02 */ /* 0x000fc80008000f00 */
[----:B------:R-:W-:Y:S01]  /*5cf0*/  SHF.L.U32 R4, R4, 0x1f, RZ ;  /* 0x0000001f04047819 */ /* 0x000fe200000006ff */
[----:B------:R-:W-:-:S03]  /*5d00*/  IMAD.U32 R3, RZ, RZ, UR4 ;  /* 0x00000004ff037e24 */ /* 0x000fc6000f8e00ff */
[----:B------:R0:W1:Y:S01]  /*5d10*/  SYNCS.PHASECHK.TRANS64.TRYWAIT P1, [UR4+0x38830], R4 ;  /* 0x03883004ff0075a7 */ /* 0x0000620008020144 */
[----:B------:R-:W-:Y:S05]  /*5d20*/  @!P0 BRA `(.L_x_2212) ;  /* 0x0000000000048947 */ /* 0x000fea0003800000 */
[----:B------:R-:W-:Y:S01]  /*5d30*/  BPT.TRAP 0x1 ;  /* 0x000000040000795c */ /* 0x000fe20000300000 */
.L_x_2212:
[----:B-1----:R-:W-:Y:S05]  /*5d40*/  @P1 BRA `(.L_x_2213) ;  /* 0x00000000000c1947 */ /* 0x002fea0003800000 */
[----:B------:R-:W-:-:S13]  /*5d50*/  R2UR UR4, R3 ;  /* 0x00000000030472ca */ /* 0x000fda00000e0000 */
[----:B------:R-:W1:Y:S02]  /*5d60*/  SYNCS.PHASECHK.TRANS64.TRYWAIT P1, [UR4+0x38830], R4 ;  /* 0x03883004ff0075a7 */ /* 0x000e640008020144 */
[----:B-1----:R-:W-:Y:S05]  /*5d70*/  @!P1 BRA `(.L_x_2214) ;  /* 0x0000010400cc9947 */ /* 0x002fea0003800000 */
.L_x_2213:
        /* <DEDUP_REMOVED lines=23> */
[----:B------:R-:W-:Y:S01]  /*5ef0*/  UIADD3 UR58, UR4, 0x80, URZ ;  /* 0x00000080043a7890 */ /* 0x000fe2000fffe03f */
[-C--:B------:R-:W-:Y:S01]  /*5f00*/  FMUL.FTZ R28, R28, R0.reuse ;  /* 0x000000001c1c7220 */ /* 0x080fe20000410000 */
        /* <DEDUP_REMOVED lines=57> */
[----:B------:R-:W-:Y:S01]  /*62a0*/  UIADD3 UR58, UR4, 0x100, URZ ;  /* 0x00000100043a7890 */ /* 0x000fe2000fffe03f */
[-C--:B------:R-:W-:Y:S01]  /*62b0*/  FMUL.FTZ R109, R109, R0.reuse ;  /* 0x000000006d6d7220 */ /* 0x080fe20000410000 */
[----:B------:R-:W-:Y:S01]  /*62c0*/  UMOV UR56, UR6 ;  /* 0x0000000600387c82 */ /* 0x000fe20008000000 */
[----:B------:R-:W-:Y:S01]  /*62d0*/  UMOV UR57, UR7 ;  /* 0x0000000700397c82 */ /* 0x000fe20008000000 */
        /* <DEDUP_REMOVED lines=95> */
[----:B------:R-:W-:Y:S01]  /*68d0*/  UIADD3 UR58, UR4, 0x200, URZ ;  /* 0x00000200043a7890 */ /* 0x000fe2000fffe03f */
[----:B------:R-:W-:Y:S01]  /*68e0*/  UMOV UR56, UR6 ;  /* 0x0000000600387c82 */ /* 0x000fe20008000000 */
[----:B------:R-:W-:Y:S01]  /*68f0*/  UMOV UR57, UR7 ;  /* 0x0000000700397c82 */ /* 0x000fe20008000000 */
[----:B------:R-:W-:Y:S01]  /*6900*/  UMOV UR59, 0x40000040 ;  /* 0x40000040003b7882 */ /* 0x000fe20000000000 */
        /* <DEDUP_REMOVED lines=141> */
[----:B------:R-:W-:Y:S02]  /*71e0*/  R2UR UR10, R6 ;  /* 0x00000000060a72ca */ /* 0x000fe400000e0000 */
[----:B------:R-:W-:-:S11]  /*71f0*/  R2UR UR11, R7 ;  /* 0x00000000070b72ca */ /* 0x000fd600000e0000 */
[----:B------:R-:W-:Y:S02]  /*7200*/  UMOV UR56, UR10 ;  /* 0x0000000a00387c82 */ /* 0x000fe40008000000 */
[----:B------:R-:W-:Y:S01]  /*7210*/  UMOV UR57, UR11 ;  /* 0x0000000b00397c82 */ /* 0x000fe20008000000 */
[----:B------:R-:W-:Y:S01]  /*7220*/  UMOV UR5, UR11 ;  /* 0x0000000b00057c82 */ /* 0x000fe20008000000 */
        /* <DEDUP_REMOVED lines=22> */
[----:B------:R-:W-:Y:S03]  /*7390*/  HGMMA.64x16x16.F32.BF16 R152, gdesc[UR12], R152, gsb0 ;  /* 0x002000000c9879f0 */ /* 0x000fe60008001898 */
        /* <DEDUP_REMOVED lines=236> */
[----:B------:R-:W-:Y:S05]  /*8260*/  @!P0 BRA `(.L_x_2215) ;  /* 0x0000000000048947 */ /* 0x000fea0003800000 */
[----:B------:R-:W-:Y:S01]  /*8270*/  BPT.TRAP 0x1 ;  /* 0x000000040000795c */ /* 0x000fe20000300000 */
.L_x_2215:
        /* <DEDUP_REMOVED lines=8> */
.L_x_2216:
[----:B--2---:R-:W-:Y:S05]  /*8300*/  @P1 BRA `(.L_x_2217) ;  /* 0x0000000000081947 */ /* 0x004fea0003800000 */
[----:B------:R-:W2:Y:S02]  /*8310*/  SYNCS.PHASECHK.TRANS64.TRYWAIT P1, [UR4+0x38850], R0 ;  /* 0x03885000ff0075a7 */ /* 0x000ea40008020144 */
[----:B--2---:R-:W-:Y:S05]  /*8320*/  @!P1 BRA `(.L_x_2218) ;  /* 0x000000e0007c9947 */ /* 0x004fea0003800000 */
.L_x_2217:
        /* <DEDUP_REMOVED lines=37> */
.L_x_2219:
[----:B------:R-:W-:Y:S01]  /*8580*/  R2UR UR6, R212 ;  /* 0x00000000d40672ca */ /* 0x000fe200000e0000 */
[----:B-12---:R-:W-:Y:S01]  /*8590*/  FMUL.FTZ R0, R187, UR37 ;  /* 0x00000025bb007c20 */ /* 0x006fe20008410000 */
[----:B------:R-:W-:Y:S01]  /*85a0*/  R2UR UR5, R213 ;  /* 0x00000000d50572ca */ /* 0x000fe200000e0000 */
[----:B------:R-:W-:Y:S01]  /*85b0*/  FMUL.FTZ R187, R188, UR37 ;  /* 0x00000025bcbb7c20 */ /* 0x000fe20008410000 */
[----:B------:R-:W-:Y:S01]  /*85c0*/  FMUL.FTZ R188, R177, UR37 ;  /* 0x00000025b1bc7c20 */ /* 0x000fe20008410000 */
[----:B------:R-:W-:Y:S01]  /*85d0*/  FMUL.FTZ R177, R179, UR37 ;  /* 0x00000025b3b17c20 */ /* 0x000fe20008410000 */
[----:B------:R-:W1:Y:S01]  /*85e0*/  LDC R193, c[0x0][0x2f0] ;  /* 0x0000bc00ffc17b82 */ /* 0x000e620000000800 */
[----:B------:R-:W-:Y:S01]  /*85f0*/  FMUL.FTZ R2, R186, UR37 ;  /* 0x00000025ba027c20 */ /* 0x000fe20008410000 */
[----:B------:R-:W-:Y:S01]  /*8600*/  FMUL.FTZ R186, R189, UR37 ;  /* 0x00000025bdba7c20 */ /* 0x000fe20008410000 */
[----:B------:R-:W-:Y:S01]  /*8610*/  R2UR UR7, R23 ;  /* 0x00000000170772ca */ /* 0x000fe200000e0000 */
[----:B------:R-:W-:Y:S01]  /*8620*/  FMUL.FTZ R192, R184, UR37 ;  /* 0x00000025b8c07c20 */ /* 0x000fe20008410000 */
[----:B------:R-:W-:Y:S01]  /*8630*/  FMUL.FTZ R184, R191, UR37 ;  /* 0x00000025bfb87c20 */ /* 0x000fe20008410000 */
[----:B------:R-:W-:Y:S01]  /*8640*/  FMUL.FTZ R191, R181, UR37 ;  /* 0x00000025b5bf7c20 */ /* 0x000fe20008410000 */
[----:B------:R-:W-:Y:S01]  /*8650*/  UISETP.NE.AND UP0, UPT, UR6, URZ, UPT ;  /* 0x0000003f0600728c */ /* 0x000fe2000bf05270 */
[----:B------:R-:W-:Y:S01]  /*8660*/  FMUL.FTZ R181, R169, UR37 ;  /* 0x00000025a9b57c20 */ /* 0x000fe20008410000 */
[----:B0-----:R-:W-:-:S02]  /*8670*/  VIADD R4, R215, UR5 ;  /* 0x00000005d7047c36 */ /* 0x001fc40008000000 */
[----:B------:R-:W-:Y:S01]  /*8680*/  FMUL.FTZ R185, R185, UR37 ;  /* 0x00000025b9b97c20 */ /* 0x000fe20008410000 */
[----:B------:R-:W-:Y:S01]  /*8690*/  IMAD.MOV.U32 R169, RZ, RZ, -0x2 ;  /* 0xfffffffeffa97424 */ /* 0x000fe200078e00ff */
[----:B------:R-:W0:Y:S01]  /*86a0*/  MUFU.TANH R192, R192 ;  /* 0x000000c000c07308 */ /* 0x000e220000002400 */
[----:B------:R-:W-:Y:S01]  /*86b0*/  PLOP3.LUT P1, PT, PT, PT, UP0, 0x80, 0x0 ;  /* 0x000000000000781c */ /* 0x000fe20003f2f008 */
[----:B------:R-:W-:Y:S01]  /*86c0*/  ULDC UR6, c[0x0][0x288] ;  /* 0x0000a20000067ab9 */ /* 0x000fe20000000800 */
[----:B------:R-:W-:Y:S01]  /*86d0*/  PLOP3.LUT P2, PT, PT, PT, UP0, 0x80, 0x0 ;  /* 0x000000000000781c */ /* 0x000fe20003f4f008 */
[----:B------:R-:W-:Y:S01]  /*86e0*/  FMUL.FTZ R20, R190, UR37 ;  /* 0x00000025be147c20 */ /* 0x000fe20008410000 */
[----:B------:R-:W-:Y:S01]  /*86f0*/  FMUL.FTZ R190, R176, UR37 ;  /* 0x00000025b0be7c20 */ /* 0x000fe20008410000 */
[----:B------:R-:W-:Y:S01]  /*8700*/  @UP0 ULDC UR5, c[0x0][0x44c] ;  /* 0x0001130000050ab9 */ /* 0x000fe20000000800 */
[----:B------:R-:W-:Y:S01]  /*8710*/  FMUL.FTZ R176, R178, UR37 ;  /* 0x00000025b2b07c20 */ /* 0x000fe20008410000 */
[----:B------:R-:W2:Y:S01]  /*8720*/  MUFU.TANH R185, R185 ;  /* 0x000000b900b97308 */ /* 0x000ea20000002400 */
[----:B------:R-:W-:Y:S01]  /*8730*/  FMUL.FTZ R178, R180, UR37 ;  /* 0x00000025b4b27c20 */ /* 0x000fe20008410000 */
[----:B------:R-:W-:Y:S01]  /*8740*/  FMUL.FTZ R180, R172, UR37 ;  /* 0x00000025acb47c20 */ /* 0x000fe20008410000 */
[----:B------:R-:W-:Y:S01]  /*8750*/  FMUL.FTZ R170, R170, UR37 ;  /* 0x00000025aaaa7c20 */ /* 0x000fe20008410000 */
[----:B------:R-:W-:Y:S01]  /*8760*/  FMUL.FTZ R171, R171, UR37 ;  /* 0x00000025abab7c20 */ /* 0x000fe20008410000 */
[----:B------:R-:W-:Y:S01]  /*8770*/  FMUL.FTZ R174, R174, UR37 ;  /* 0x00000025aeae7c20 */ /* 0x000fe20008410000 */
[----:B------:R-:W-:Y:S01]  /*8780*/  @P1 IMAD.HI.U32 R179, R4, UR5, RZ ;  /* 0x0000000504b31c27 */ /* 0x000fe2000f8e00ff */
[----:B------:R-:W-:Y:S01]  /*8790*/  @UP0 ULDC UR5, c[0x0][0x450] ;  /* 0x0001140000050ab9 */ /* 0x000fe20000000800 */
[----:B------:R-:W3:Y:S02]  /*87a0*/  MUFU.TANH R187, R187 ;  /* 0x000000bb00bb7308 */ /* 0x000ee40000002400 */
[----:B------:R-:W-:Y:S01]  /*87b0*/  FMUL.FTZ R175, R175, UR37 ;  /* 0x00000025afaf7c20 */ /* 0x000fe20008410000 */
[----:B------:R-:W-:Y:S01]  /*87c0*/  FMUL.FTZ R162, R162, UR37 ;  /* 0x00000025a2a27c20 */ /* 0x000fe20008410000 */
[----:B------:R-:W-:Y:S01]  /*87d0*/  @P2 SHF.R.U32.HI R4, RZ, UR5, R179 ;  /* 0x00000005ff042c19 */ /* 0x000fe200080116b3 */
[----:B------:R-:W-:Y:S01]  /*87e0*/  UMOV UR5, 0x1 ;  /* 0x0000000100057882 */ /* 0x000fe20000000000 */
[----:B------:R-:W-:Y:S01]  /*87f0*/  FMUL.FTZ R179, R168, UR37 ;  /* 0x00000025a8b37c20 */ /* 0x000fe20008410000 */
[----:B------:R-:W-:Y:S01]  /*8800*/  UIMAD UR5, UR61, -0x50, UR5 ;  /* 0xffffffb03d0578a4 */ /* 0x000fe2000f8e0205 */
[----:B------:R-:W-:Y:S01]  /*8810*/  FMUL.FTZ R159, R159, UR37 ;  /* 0x000000259f9f7c20 */ /* 0x000fe20008410000 */
[----:B------:R-:W4:Y:S01]  /*8820*/  SHFL.IDX PT, R189, R4, RZ, 0x1c1f ;  /* 0x001c1fff04bd7589 */ /* 0x000f2200000e0000 */
[----:B------:R-:W5:Y:S01]  /*8830*/  MUFU.TANH R186, R186 ;  /* 0x000000ba00ba7308 */ /* 0x000f620000002400 */
[----:B------:R-:W-:Y:S01]  /*8840*/  FMUL.FTZ R163, R163, UR37 ;  /* 0x00000025a3a37c20 */ /* 0x000fe20008410000 */
[----:B------:R-:W-:Y:S01]  /*8850*/  FMUL.FTZ R166, R166, UR37 ;  /* 0x00000025a6a67c20 */ /* 0x000fe20008410000 */
[----:B------:R-:W-:Y:S01]  /*8860*/  IMAD R168, R214, R169, UR5 ;  /* 0x00000005d6a87e24 */ /* 0x000fe2000f8e02a9 */
[----:B------:R-:W-:Y:S01]  /*8870*/  ULDC UR5, c[0x0][0x988] ;  /* 0x0002620000057ab9 */ /* 0x000fe20000000800 */
[----:B------:R-:W-:Y:S01]  /*8880*/  FMUL.FTZ R167, R167, UR37 ;  /* 0x00000025a7a77c20 */ /* 0x000fe20008410000 */
[----:B------:R-:W-:Y:S01]  /*8890*/  FMUL.FTZ R154, R154, UR37 ;  /* 0x000000259a9a7c20 */ /* 0x000fe20008410000 */
[----:B-1----:R-:W-:-:S02]  /*88a0*/  IMAD R168, R193, UR7, R168 ;  /* 0x00000007c1a87c24 */ /* 0x002fc4000f8e02a8 */
[----:B------:R-:W-:Y:S01]  /*88b0*/  FMUL.FTZ R193, R173, UR37 ;  /* 0x00000025adc17c20 */ /* 0x000fe20008410000 */
[----:B------:R-:W1:Y:S01]  /*88c0*/  MUFU.TANH R190, R190 ;  /* 0x000000be00be7308 */ /* 0x000e620000002400 */
[----:B------:R-:W-:Y:S01]  /*88d0*/  FMUL.FTZ R173, R160, UR37 ;  /* 0x00000025a0ad7c20 */ /* 0x000fe20008410000 */
[----:B------:R-:W-:Y:S01]  /*88e0*/  FMUL.FTZ R155, R155, UR37 ;  /* 0x000000259b9b7c20 */ /* 0x000fe20008410000 */
[----:B------:R-:W-:Y:S01]  /*88f0*/  FMUL.FTZ R158, R158, UR37 ;  /* 0x000000259e9e7c20 */ /* 0x000fe20008410000 */
[----:B------:R-:W1:Y:S04]  /*8900*/  S2UR UR7, SR_CgaCtaId ;  /* 0x00000000000779c3 */ /* 0x000e680000008800 */
[----:B------:R-:W1:Y:S01]  /*8910*/  MUFU.TANH R188, R188 ;  /* 0x000000bc00bc7308 */ /* 0x000e620000002400 */
[----:B----4-:R-:W-:-:S07]  /*8920*/  IADD3 R189, R189, -UR6, R168 ;  /* 0x80000006bdbd7c10 */ /* 0x010fce000fffe0a8 */
[----:B------:R-:W4:Y:S01]  /*8930*/  MUFU.TANH R178, R178 ;  /* 0x000000b200b27308 */ /* 0x000f220000002400 */
[C---:B------:R-:W-:Y:S02]  /*8940*/  ISETP.GT.AND P1, PT, R189.reuse, RZ, PT ;  /* 0x000000ffbd00720c */ /* 0x040fe40003f24270 */
[C---:B------:R-:W-:Y:S02]  /*8950*/  ISETP.GT.AND P2, PT, R189.reuse, 0x1, PT ;  /* 0x00000001bd00780c */ /* 0x040fe40003f44270 */
[----:B0-----:R-:W-:Y:S02]  /*8960*/  FSEL R160, R192, -INF , P1 ;  /* 0xff800000c0a07808 */ /* 0x001fe40000800000 */
[----:B------:R-:W-:Y:S01]  /*8970*/  ISETP.GT.AND P1, PT, R189, 0x8, PT ;  /* 0x00000008bd00780c */ /* 0x000fe20003f24270 */
[----:B------:R-:W0:Y:S01]  /*8980*/  MUFU.TANH R191, R191 ;  /* 0x000000bf00bf7308 */ /* 0x000e220000002400 */
[----:B--2---:R-:W-:Y:S01]  /*8990*/  FSEL R169, R185, -INF , P2 ;  /* 0xff800000b9a97808 */ /* 0x004fe20001000000 */
[----:B------:R-:W-:Y:S01]  /*89a0*/  FMUL.FTZ R185, R161, UR37 ;  /* 0x00000025a1b97c20 */ /* 0x000fe20008410000 */
[----:B------:R-:W-:-:S02]  /*89b0*/  FMNMX.FTZ R172, R160, R21, !PT ;  /* 0x00000015a0ac7209 */ /* 0x000fc40007810000 */
[----:B------:R-:W-:Y:S02]  /*89c0*/  ISETP.GT.AND P2, PT, R189, 0x9, PT ;  /* 0x00000009bd00780c */ /* 0x000fe40003f44270 */
[----:B---3--:R-:W-:Y:S01]  /*89d0*/  FSEL R161, R187, -INF , P1 ;  /* 0xff800000bba17808 */ /* 0x008fe20000800000 */
[----:B------:R2:W-:Y:S01]  /*89e0*/  MUFU.TANH R192, R173 ;  /* 0x000000ad00c07308 */ /* 0x0005e20000002400 */
[----:B------:R-:W-:Y:S02]  /*89f0*/  FMNMX.FTZ R194, R169, R172, !PT ;  /* 0x000000aca9c27209 */ /* 0x000fe40007810000 */
[C---:B------:R-:W-:Y:S02]  /*8a00*/  ISETP.GT.AND P1, PT, R189.reuse, 0x10, PT ;  /* 0x00000010bd00780c */ /* 0x040fe40003f24270 */
[----:B-----5:R-:W-:Y:S01]  /*8a10*/  FSEL R172, R186, -INF , P2 ;  /* 0xff800000baac7808 */ /* 0x020fe20001000000 */
[----:B------:R-:W-:Y:S01]  /*8a20*/  FMUL.FTZ R186, R164, UR37 ;  /* 0x00000025a4ba7c20 */ /* 0x000fe20008410000 */
[----:B------:R-:W-:Y:S01]  /*8a30*/  ISETP.GT.AND P2, PT, R189, 0x11, PT ;  /* 0x00000011bd00780c */ /* 0x000fe20003f44270 */
[----:B------:R-:W3:Y:S01]  /*8a40*/  MUFU.TANH R179, R179 ;  /* 0x000000b300b37308 */ /* 0x000ee20000002400 */
[----:B--2---:R-:W-:-:S02]  /*8a50*/  FMNMX.FTZ R173, R161, R194, !PT ;  /* 0x000000c2a1ad7209 */ /* 0x004fc40007810000 */
[----:B-1----:R-:W-:Y:S02]  /*8a60*/  FSEL R164, R190, -INF , P1 ;  /* 0xff800000bea47808 */ /* 0x002fe40000800000 */
[----:B------:R-:W-:Y:S02]  /*8a70*/  FMNMX.FTZ R187, R172, R173, !PT ;  /* 0x000000adacbb7209 */ /* 0x000fe40007810000 */
[----:B------:R-:W-:Y:S01]  /*8a80*/  FSEL R173, R188, -INF , P2 ;  /* 0xff800000bcad7808 */ /* 0x000fe20001000000 */
[----:B------:R-:W1:Y:S01]  /*8a90*/  MUFU.TANH R181, R181 ;  /* 0x000000b500b57308 */ /* 0x000e620000002400 */
[----:B------:R-:W-:Y:S02]  /*8aa0*/  ISETP.GT.AND P1, PT, R189, 0x18, PT ;  /* 0x00000018bd00780c */ /* 0x000fe40003f24270 */
[----:B------:R-:W-:Y:S01]  /*8ab0*/  FMNMX.FTZ R188, R164, R187, !PT ;  /* 0x000000bba4bc7209 */ /* 0x000fe20007810000 */
[----:B------:R-:W-:Y:S01]  /*8ac0*/  FMUL.FTZ R187, R165, UR37 ;  /* 0x00000025a5bb7c20 */ /* 0x000fe20008410000 */
[----:B------:R-:W-:-:S02]  /*8ad0*/  ISETP.GT.AND P2, PT, R189, 0x19, PT ;  /* 0x00000019bd00780c */ /* 0x000fc40003f44270 */
[----:B----4-:R-:W-:Y:S01]  /*8ae0*/  FSEL R178, R178, -INF , P1 ;  /* 0xff800000b2b27808 */ /* 0x010fe20000800000 */
[----:B------:R-:W2:Y:S01]  /*8af0*/  MUFU.TANH R180, R180 ;  /* 0x000000b400b47308 */ /* 0x000ea20000002400 */
[----:B------:R-:W-:Y:S01]  /*8b00*/  FMNMX.FTZ R195, R173, R188, !PT ;  /* 0x000000bcadc37209 */ /* 0x000fe20007810000 */
[----:B------:R-:W-:Y:S01]  /*8b10*/  FMUL.FTZ R188, R152, UR37 ;  /* 0x0000002598bc7c20 */ /* 0x000fe20008410000 */
[----:B------:R-:W-:Y:S02]  /*8b20*/  ISETP.GT.AND P1, PT, R189, 0x20, PT ;  /* 0x00000020bd00780c */ /* 0x000fe40003f24270 */
[----:B0-----:R-:W-:Y:S02]  /*8b30*/  FSEL R165, R191, -INF , P2 ;  /* 0xff800000bfa57808 */ /* 0x001fe40001000000 */
[----:B------:R-:W-:Y:S01]  /*8b40*/  FMNMX.FTZ R190, R178, R195, !PT ;  /* 0x000000c3b2be7209 */ /* 0x000fe20007810000 */
[----:B------:R-:W0:Y:S01]  /*8b50*/  MUFU.TANH R193, R193 ;  /* 0x000000c100c17308 */ /* 0x000e220000002400 */
[----:B------:R-:W-:-:S02]  /*8b60*/  ISETP.GT.AND P2, PT, R189, 0x21, PT ;  /* 0x00000021bd00780c */ /* 0x000fc40003f44270 */
[----:B---3--:R-:W-:Y:S02]  /*8b70*/  FSEL R152, R179, -INF , P1 ;  /* 0xff800000b3987808 */ /* 0x008fe40000800000 */
[----:B------:R-:W-:Y:S01]  /*8b80*/  FMNMX.FTZ R191, R165, R190, !PT ;  /* 0x000000bea5bf7209 */ /* 0x000fe20007810000 */
[----:B------:R-:W-:Y:S01]  /*8b90*/  FMUL.FTZ R190, R153, UR37 ;  /* 0x0000002599be7c20 */ /* 0x000fe20008410000 */
[----:B------:R-:W-:Y:S01]  /*8ba0*/  ISETP.GT.AND P1, PT, R189, 0x28, PT ;  /* 0x00000028bd00780c */ /* 0x000fe20003f24270 */
[----:B------:R-:W3:Y:S01]  /*8bb0*/  MUFU.TANH R185, R185 ;  /* 0x000000b900b97308 */ /* 0x000ee20000002400 */
[----:B-1----:R-:W-:Y:S02]  /*8bc0*/  FSEL R179, R181, -INF , P2 ;  /* 0xff800000b5b37808 */ /* 0x002fe40001000000 */
[----:B------:R-:W-:Y:S01]  /*8bd0*/  FMNMX.FTZ R194, R152, R191, !PT ;  /* 0x000000bf98c27209 */ /* 0x000fe20007810000 */
[----:B------:R-:W-:Y:S01]  /*8be0*/  FMUL.FTZ R191, R156, UR37 ;  /* 0x000000259cbf7c20 */ /* 0x000fe20008410000 */
[----:B------:R-:W-:-:S02]  /*8bf0*/  ISETP.GT.AND P2, PT, R189, 0x29, PT ;  /* 0x00000029bd00780c */ /* 0x000fc40003f44270 */
[----:B--2---:R-:W-:Y:S01]  /*8c00*/  FSEL R153, R180, -INF , P1 ;  /* 0xff800000b4997808 */ /* 0x004fe20000800000 */
[----:B------:R-:W1:Y:S01]  /*8c10*/  MUFU.TANH R186, R186 ;  /* 0x000000ba00ba7308 */ /* 0x000e620000002400 */
[----:B------:R-:W-:Y:S02]  /*8c20*/  FMNMX.FTZ R194, R179, R194, !PT ;  /* 0x000000c2b3c27209 */ /* 0x000fe40007810000 */
[----:B------:R-:W-:Y:S02]  /*8c30*/  ISETP.GT.AND P1, PT, R189, 0x30, PT ;  /* 0x00000030bd00780c */ /* 0x000fe40003f24270 */
[----:B0-----:R-:W-:Y:S02]  /*8c40*/  FSEL R180, R193, -INF , P2 ;  /* 0xff800000c1b47808 */ /* 0x001fe40001000000 */
[----:B------:R-:W-:Y:S01]  /*8c50*/  FMNMX.FTZ R193, R153, R194, !PT ;  /* 0x000000c299c17209 */ /* 0x000fe20007810000 */
[----:B------:R-:W0:Y:S01]  /*8c60*/  MUFU.TANH R187, R187 ;  /* 0x000000bb00bb7308 */ /* 0x000e220000002400 */
[----:B------:R-:W-:-:S02]  /*8c70*/  ISETP.GT.AND P2, PT, R189, 0x31, PT ;  /* 0x00000031bd00780c */ /* 0x000fc40003f44270 */
[----:B------:R-:W-:Y:S02]  /*8c80*/  FSEL R181, R192, -INF , P1 ;  /* 0xff800000c0b57808 */ /* 0x000fe40000800000 */
[----:B------:R-:W-:Y:S01]  /*8c90*/  FMNMX.FTZ R192, R180, R193, !PT ;  /* 0x000000c1b4c07209 */ /* 0x000fe20007810000 */
[----:B------:R-:W-:Y:S01]  /*8ca0*/  FMUL.FTZ R193, R157, UR37 ;  /* 0x000000259dc17c20 */ /* 0x000fe20008410000 */
[----:B------:R-:W-:Y:S01]  /*8cb0*/  ISETP.GT.AND P1, PT, R189, 0x38, PT ;  /* 0x00000038bd00780c */ /* 0x000fe20003f24270 */
[----:B------:R-:W2:Y:S01]  /*8cc0*/  MUFU.TANH R188, R188 ;  /* 0x000000bc00bc7308 */ /* 0x000ea20000002400 */
[----:B---3--:R-:W-:Y:S02]  /*8cd0*/  FSEL R156, R185, -INF , P2 ;  /* 0xff800000b99c7808 */ /* 0x008fe40001000000 */
[----:B------:R-:W-:Y:S01]  /*8ce0*/  FMNMX.FTZ R185, R181, R192, !PT ;  /* 0x000000c0b5b97209 */ /* 0x000fe20007810000 */
[----:B------:R-:W-:Y:S01]  /*8cf0*/  FMUL.FTZ R192, R182, UR37 ;  /* 0x00000025b6c07c20 */ /* 0x000fe20008410000 */
[----:B-1----:R-:W-:-:S02]  /*8d00*/  FSEL R157, R186, -INF , P1 ;  /* 0xff800000ba9d7808 */ /* 0x002fc40000800000 */
[C---:B------:R-:W-:Y:S01]  /*8d10*/  ISETP.GT.AND P2, PT, R189.reuse, 0x39, PT ;  /* 0x00000039bd00780c */ /* 0x040fe20003f44270 */
[----:B------:R-:W1:Y:S01]  /*8d20*/  MUFU.TANH R190, R190 ;  /* 0x000000be00be7308 */ /* 0x000e620000002400 */
[----:B------:R-:W-:Y:S02]  /*8d30*/  FMNMX.FTZ R186, R156, R185, !PT ;  /* 0x000000b99cba7209 */ /* 0x000fe40007810000 */
[----:B------:R-:W-:Y:S02]  /*8d40*/  ISETP.GT.AND P1, PT, R189, 0x40, PT ;  /* 0x00000040bd00780c */ /* 0x000fe40003f24270 */
[----:B0-----:R-:W-:Y:S02]  /*8d50*/  FSEL R185, R187, -INF , P2 ;  /* 0xff800000bbb97808 */ /* 0x001fe40001000000 */
[----:B------:R-:W-:Y:S01]  /*8d60*/  FMNMX.FTZ R194, R157, R186, !PT ;  /* 0x000000ba9dc27209 */ /* 0x000fe20007810000 */
[----:B------:R-:W0:Y:S01]  /*8d70*/  MUFU.TANH R191, R191 ;  /* 0x000000bf00bf7308 */ /* 0x000e220000002400 */
[----:B------:R-:W-:-:S02]  /*8d80*/  ISETP.GT.AND P2, PT, R189, 0x41, PT ;  /* 0x00000041bd00780c */ /* 0x000fc40003f44270 */
[----:B--2---:R-:W-:Y:S02]  /*8d90*/  FSEL R186, R188, -INF , P1 ;  /* 0xff800000bcba7808 */ /* 0x004fe40000800000 */
[----:B------:R-:W-:Y:S02]  /*8da0*/  FMNMX.FTZ R195, R185, R194, !PT ;  /* 0x000000c2b9c37209 */ /* 0x000fe40007810000 */
[----:B------:R-:W-:Y:S01]  /*8db0*/  ISETP.GT.AND P1, PT, R189, 0x48, PT ;  /* 0x00000048bd00780c */ /* 0x000fe20003f24270 */
[----:B------:R-:W2:Y:S01]  /*8dc0*/  MUFU.TANH R193, R193 ;  /* 0x000000c100c17308 */ /* 0x000ea20000002400 */
[----:B-1----:R-:W-:Y:S01]  /*8dd0*/  FSEL R187, R190, -INF , P2 ;  /* 0xff800000bebb7808 */ /* 0x002fe20001000000 */
[----:B------:R-:W-:Y:S01]  /*8de0*/  FMUL.FTZ R190, R183, UR37 ;  /* 0x00000025b7be7c20 */ /* 0x000fe20008410000 */
[----:B------:R-:W-:Y:S02]  /*8df0*/  FMNMX.FTZ R182, R186, R195, !PT ;  /* 0x000000c3bab67209 */ /* 0x000fe40007810000 */
[----:B------:R-:W-:-:S02]  /*8e00*/  ISETP.GT.AND P2, PT, R189, 0x49, PT ;  /* 0x00000049bd00780c */ /* 0x000fc40003f44270 */
[----:B------:R-:W-:Y:S01]  /*8e10*/  FMNMX.FTZ R194, R187, R182, !PT ;  /* 0x000000b6bbc27209 */ /* 0x000fe20007810000 */
[----:B------:R1:W-:Y:S01]  /*8e20*/  MUFU.TANH R188, R192 ;  /* 0x000000c000bc7308 */ /* 0x0003e20000002400 */
[----:B0-----:R-:W-:-:S04]  /*8e30*/  FSEL R183, R191, -INF , P1 ;  /* 0xff800000bfb77808 */ /* 0x001fc80000800000 */
[----:B------:R-:W-:-:S03]  /*8e40*/  FMNMX.FTZ R191, R183, R194, !PT ;  /* 0x000000c2b7bf7209 */ /* 0x000fc60007810000 */
[----:B------:R-:W0:Y:S01]  /*8e50*/  MUFU.TANH R2, R2 ;  /* 0x0000000200027308 */ /* 0x000e220000002400 */
[----:B--2---:R-:W-:-:S04]  /*8e60*/  FSEL R182, R193, -INF , P2 ;  /* 0xff800000c1b67808 */ /* 0x004fc80001000000 */
[----:B-1----:R-:W-:Y:S02]  /*8e70*/  FMNMX.FTZ R192, R182, R191, !PT ;  /* 0x000000bfb6c07209 */ /* 0x002fe40007810000 */
[----:B------:R-:W1:Y:S01]  /*8e80*/  SHFL.IDX PT, R191, R4, 0x1, 0x1c1f ;  /* 0x003c1f0004bf7f89 */ /* 0x000e6200000e0000 */
[----:B------:R-:W2:Y:S03]  /*8e90*/  MUFU.TANH R0, R0 ;  /* 0x0000000000007308 */ /* 0x000ea60000002400 */
[----:B------:R-:W3:Y:S05]  /*8ea0*/  SHFL.BFLY PT, R193, R192, 0x2, 0x1f ;  /* 0x0c401f00c0c17f89 */ /* 0x000eea00000e0000 */
[----:B------:R3:W-:Y:S08]  /*8eb0*/  MUFU.TANH R189, R190 ;  /* 0x000000be00bd7308 */ /* 0x0007f00000002400 */
[----:B------:R-:W4:Y:S01]  /*8ec0*/  MUFU.TANH R20, R20 ;  /* 0x0000001400147308 */ /* 0x000f220000002400 */
[----:B-1----:R-:W-:-:S07]  /*8ed0*/  IADD3 R168, R191, -UR6, R168 ;  /* 0x80000006bfa87c10 */ /* 0x002fce000fffe0a8 */
[----:B------:R-:W1:Y:S01]  /*8ee0*/  MUFU.TANH R184, R184 ;  /* 0x000000b800b87308 */ /* 0x000e620000002400 */
[----:B------:R-:W-:Y:S02]  /*8ef0*/  R2UR UR6, R3 ;  /* 0x00000000030672ca */ /* 0x000fe400000e0000 */
[----:B---3--:R-:W-:Y:S02]  /*8f00*/  FMNMX.FTZ R190, R192, R193, !PT ;  /* 0x000000c1c0be7209 */ /* 0x008fe40007810000 */
[C---:B------:R-:W-:Y:S02]  /*8f10*/  ISETP.GT.AND P1, PT, R168.reuse, RZ, PT ;  /* 0x000000ffa800720c */ /* 0x040fe40003f24270 */
[----:B------:R-:W-:Y:S01]  /*8f20*/  ISETP.GT.AND P2, PT, R168, 0x1, PT ;  /* 0x00000001a800780c */ /* 0x000fe20003f44270 */
[----:B------:R-:W3:Y:S01]  /*8f30*/  SHFL.BFLY PT, R193, R190, 0x1, 0x1f ;  /* 0x0c201f00bec17f89 */ /* 0x000ee200000e0000 */
[----:B------:R-:W5:Y:S01]  /*8f40*/  MUFU.TANH R176, R176 ;  /* 0x000000b000b07308 */ /* 0x000f620000002400 */
[----:B0-----:R-:W-:-:S02]  /*8f50*/  FSEL R2, R2, -INF , P1 ;  /* 0xff80000002027808 */ /* 0x001fc40000800000 */
[----:B------:R-:W-:Y:S02]  /*8f60*/  ISETP.GT.AND P1, PT, R168, 0x8, PT ;  /* 0x00000008a800780c */ /* 0x000fe40003f24270 */
[----:B--2---:R-:W-:Y:S01]  /*8f70*/  FSEL R0, R0, -INF , P2 ;  /* 0xff80000000007808 */ /* 0x004fe20001000000 */
[----:B------:R-:W-:Y:S01]  /*8f80*/  UIADD3 UR6, UR6, 0x38840, URZ ;  /* 0x0003884006067890 */ /* 0x000fe2000fffe03f */
[----:B------:R-:W-:Y:S01]  /*8f90*/  FMNMX.FTZ R191, R2, R228, !PT ;  /* 0x000000e402bf7209 */ /* 0x000fe20007810000 */
[----:B------:R-:W0:Y:S01]  /*8fa0*/  MUFU.TANH R177, R177 ;  /* 0x000000b100b17308 */ /* 0x000e220000002400 */
[----:B------:R-:W-:Y:S01]  /*8fb0*/  ISETP.GT.AND P2, PT, R168, 0x9, PT ;  /* 0x00000009a800780c */ /* 0x000fe20003f44270 */
[----:B------:R-:W-:Y:S01]  /*8fc0*/  UPRMT UR6, UR7, 0x654, UR6 ;  /* 0x0000065407067896 */ /* 0x000fe20008000006 */
[----:B----4-:R-:W-:Y:S02]  /*8fd0*/  FSEL R20, R20, -INF , P1 ;  /* 0xff80000014147808 */ /* 0x010fe40000800000 */
[----:B------:R-:W-:-:S02]  /*8fe0*/  FMNMX.FTZ R191, R0, R191, !PT ;  /* 0x000000bf00bf7209 */ /* 0x000fc40007810000 */
[----:B------:R-:W-:Y:S01]  /*8ff0*/  ISETP.GT.AND P1, PT, R168, 0x10, PT ;  /* 0x00000010a800780c */ /* 0x000fe20003f24270 */
[----:B------:R-:W2:Y:S01]  /*9000*/  MUFU.TANH R170, R170 ;  /* 0x000000aa00aa7308 */ /* 0x000ea20000002400 */
[----:B-1----:R-:W-:Y:S02]  /*9010*/  FSEL R184, R184, -INF , P2 ;  /* 0xff800000b8b87808 */ /* 0x002fe40001000000 */
[----:B------:R-:W-:Y:S01]  /*9020*/  FMNMX.FTZ R191, R20, R191, !PT ;  /* 0x000000bf14bf7209 */ /* 0x000fe20007810000 */
[----:B------:R-:W-:Y:S01]  /*9030*/  SYNCS.ARRIVE.TRANS64.RED.A1T0 RZ, [UR6], RZ ;  /* 0x000000ffffff79a7 */ /* 0x000fe20008100406 */
[----:B------:R-:W-:Y:S02]  /*9040*/  ISETP.GT.AND P2, PT, R168, 0x11, PT ;  /* 0x00000011a800780c */ /* 0x000fe40003f44270 */
[----:B-----5:R-:W-:Y:S01]  /*9050*/  FSEL R176, R176, -INF , P1 ;  /* 0xff800000b0b07808 */ /* 0x020fe20000800000 */
[----:B------:R-:W1:Y:S01]  /*9060*/  MUFU.TANH R171, R171 ;  /* 0x000000ab00ab7308 */ /* 0x000e620000002400 */
[----:B------:R-:W-:-:S02]  /*9070*/  FMNMX.FTZ R191, R184, R191, !PT ;  /* 0x000000bfb8bf7209 */ /* 0x000fc40007810000 */
[----:B---3--:R-:W-:Y:S02]  /*9080*/  FMNMX.FTZ R4, R190, R193, !PT ;  /* 0x000000c1be047209 */ /* 0x008fe40007810000 */
[----:B------:R-:W-:Y:S02]  /*9090*/  ISETP.GT.AND P3, PT, R168, 0x18, PT ;  /* 0x00000018a800780c */ /* 0x000fe40003f64270 */
[----:B0-----:R-:W-:Y:S01]  /*90a0*/  FSEL R177, R177, -INF , P2 ;  /* 0xff800000b1b17808 */ /* 0x001fe20001000000 */
[----:B------:R-:W0:Y:S01]  /*90b0*/  MUFU.TANH R174, R174 ;  /* 0x000000ae00ae7308 */ /* 0x000e220000002400 */
[----:B------:R-:W-:Y:S01]  /*90c0*/  FMNMX.FTZ R190, R176, R191, !PT ;  /* 0x000000bfb0be7209 */ /* 0x000fe20007810000 */
[----:B------:R-:W-:Y:S01]  /*90d0*/  FMUL.FTZ R192, R4, UR5 ;  /* 0x0000000504c07c20 */ /* 0x000fe20008410000 */
[----:B------:R-:W-:Y:S02]  /*90e0*/  ISETP.GT.AND P4, PT, R168, 0x19, PT ;  /* 0x00000019a800780c */ /* 0x000fe40003f84270 */
[----:B------:R-:W-:-:S02]  /*90f0*/  FSEL R188, R188, -INF , P3 ;  /* 0xff800000bcbc7808 */ /* 0x000fc40001800000 */
[----:B------:R-:W-:Y:S01]  /*9100*/  FMNMX.FTZ R191, R177, R190, !PT ;  /* 0x000000beb1bf7209 */ /* 0x000fe20007810000 */
[----:B------:R-:W3:Y:S01]  /*9110*/  MUFU.TANH R175, R175 ;  /* 0x000000af00af7308 */ /* 0x000ee20000002400 */
[----:B------:R-:W-:Y:S02]  /*9120*/  FSETP.NEU.FTZ.AND P1, PT, R4, -INF , PT ;  /* 0xff8000000400780b */ /* 0x000fe40003f3d000 */
[----:B------:R-:W-:Y:S02]  /*9130*/  ISETP.GT.AND P2, PT, R168, 0x20, PT ;  /* 0x00000020a800780c */ /* 0x000fe40003f44270 */
[----:B------:R-:W-:Y:S02]  /*9140*/  FSEL R189, R189, -INF , P4 ;  /* 0xff800000bdbd7808 */ /* 0x000fe40002000000 */
[----:B------:R-:W-:Y:S01]  /*9150*/  FMNMX.FTZ R190, R188, R191, !PT ;  /* 0x000000bfbcbe7209 */ /* 0x000fe20007810000 */
[----:B------:R4:W-:Y:S01]  /*9160*/  MUFU.TANH R3, R159 ;  /* 0x0000009f00037308 */ /* 0x0009e20000002400 */
[----:B------:R-:W-:-:S02]  /*9170*/  ISETP.GT.AND P3, PT, R168, 0x21, PT ;  /* 0x00000021a800780c */ /* 0x000fc40003f64270 */
[----:B--2---:R-:W-:Y:S02]  /*9180*/  FSEL R170, R170, -INF , P2 ;  /* 0xff800000aaaa7808 */ /* 0x004fe40001000000 */
[----:B------:R-:W-:Y:S02]  /*9190*/  FMNMX.FTZ R191, R189, R190, !PT ;  /* 0x000000bebdbf7209 */ /* 0x000fe40007810000 */
[----:B------:R-:W-:Y:S01]  /*91a0*/  ISETP.GT.AND P2, PT, R168, 0x28, PT ;  /* 0x00000028a800780c */ /* 0x000fe20003f44270 */
[----:B------:R-:W2:Y:S01]  /*91b0*/  MUFU.TANH R162, R162 ;  /* 0x000000a200a27308 */ /* 0x000ea20000002400 */
[----:B----4-:R-:W-:Y:S02]  /*91c0*/  FSEL R159, R192, RZ, P1 ;  /* 0x000000ffc09f7208 */ /* 0x010fe40000800000 */
[----:B-1----:R-:W-:Y:S02]  /*91d0*/  FSEL R171, R171, -INF , P3 ;  /* 0xff800000abab7808 */ /* 0x002fe40001800000 */
[----:B------:R-:W-:Y:S01]  /*91e0*/  ISETP.GT.AND P3, PT, R168, 0x29, PT ;  /* 0x00000029a800780c */ /* 0x000fe20003f64270 */
[--C-:B------:R-:W-:Y:S01]  /*91f0*/  FFMA.FTZ R208, R160, UR5, -R159.reuse ;  /* 0x00000005a0d07c23 */ /* 0x100fe2000801089f */
[----:B------:R-:W-:Y:S01]  /*9200*/  FMNMX.FTZ R160, R170, R191, !PT ;  /* 0x000000bfaaa07209 */ /* 0x000fe20007810000 */
[----:B------:R-:W1:Y:S01]  /*9210*/  MUFU.TANH R163, R163 ;  /* 0x000000a300a37308 */ /* 0x000e620000002400 */
[--C-:B------:R-:W-:Y:S01]  /*9220*/  FFMA.FTZ R191, R169, UR5, -R159.reuse ;  /* 0x00000005a9bf7c23 */ /* 0x100fe2000801089f */
[----:B0-----:R-:W-:Y:S01]  /*9230*/  FSEL R174, R174, -INF , P2 ;  /* 0xff800000aeae7808 */ /* 0x001fe20001000000 */
[--C-:B------:R-:W-:Y:S01]  /*9240*/  FFMA.FTZ R210, R161, UR5, -R159.reuse ;  /* 0x00000005a1d27c23 */ /* 0x100fe2000801089f */
[----:B------:R-:W-:Y:S01]  /*9250*/  FMNMX.FTZ R169, R171, R160, !PT ;  /* 0x000000a0aba97209 */ /* 0x000fe20007810000 */
[--C-:B------:R-:W-:Y:S01]  /*9260*/  FFMA.FTZ R204, R164, UR5, -R159.reuse ;  /* 0x00000005a4cc7c23 */ /* 0x100fe2000801089f */
[----:B------:R-:W-:Y:S01]  /*9270*/  ISETP.GT.AND P2, PT, R168, 0x30, PT ;  /* 0x00000030a800780c */ /* 0x000fe20003f44270 */
[--C-:B------:R-:W-:Y:S01]  /*9280*/  FFMA.FTZ R206, R178, UR5, -R159.reuse ;  /* 0x00000005b2ce7c23 */ /* 0x100fe2000801089f */
[----:B------:R-:W0:Y:S01]  /*9290*/  MUFU.TANH R166, R166 ;  /* 0x000000a600a67308 */ /* 0x000e220000002400 */
[----:B---3--:R-:W-:Y:S01]  /*92a0*/  FSEL R175, R175, -INF , P3 ;  /* 0xff800000afaf7808 */ /* 0x008fe20001800000 */
[--C-:B------:R-:W-:Y:S01]  /*92b0*/  FFMA.FTZ R198, R157, UR5, -R159.reuse ;  /* 0x000000059dc67c23 */ /* 0x100fe2000801089f */
[----:B------:R-:W-:Y:S01]  /*92c0*/  FMNMX.FTZ R190, R174, R169, !PT ;  /* 0x000000a9aebe7209 */ /* 0x000fe20007810000 */
[--C-:B------:R-:W-:Y:S01]  /*92d0*/  FFMA.FTZ R200, R152, UR5, -R159.reuse ;  /* 0x0000000598c87c23 */ /* 0x100fe2000801089f */
[----:B------:R-:W-:Y:S01]  /*92e0*/  ISETP.GT.AND P3, PT, R168, 0x31, PT ;  /* 0x00000031a800780c */ /* 0x000fe20003f64270 */
[--C-:B------:R-:W-:Y:S01]  /*92f0*/  FFMA.FTZ R202, R153, UR5, -R159.reuse ;  /* 0x0000000599ca7c23 */ /* 0x100fe2000801089f */
[----:B--2---:R-:W-:Y:S01]  /*9300*/  FSEL R162, R162, -INF , P2 ;  /* 0xff800000a2a27808 */ /* 0x004fe20001000000 */
[----:B------:R-:W2:Y:S01]  /*9310*/  MUFU.TANH R167, R167 ;  /* 0x000000a700a77308 */ /* 0x000ea20000002400 */
[----:B------:R-:W-:Y:S01]  /*9320*/  FMNMX.FTZ R161, R175, R190, !PT ;  /* 0x000000beafa17209 */ /* 0x000fe20007810000 */
[--C-:B------:R-:W-:Y:S01]  /*9330*/  FFMA.FTZ R165, R165, UR5, -R159.reuse ;  /* 0x00000005a5a57c23 */ /* 0x100fe2000801089f */
[----:B------:R-:W-:Y:S01]  /*9340*/  ISETP.GT.AND P2, PT, R168, 0x38, PT ;  /* 0x00000038a800780c */ /* 0x000fe20003f44270 */
[--C-:B------:R-:W-:Y:S01]  /*9350*/  FFMA.FTZ R196, R181, UR5, -R159.reuse ;  /* 0x00000005b5c47c23 */ /* 0x100fe2000801089f */
[----:B-1----:R-:W-:Y:S01]  /*9360*/  FSEL R163, R163, -INF , P3 ;  /* 0xff800000a3a37808 */ /* 0x002fe20001800000 */
[--C-:B------:R-:W-:Y:S01]  /*9370*/  FFMA.FTZ R153, R185, UR5, -R159.reuse ;  /* 0x00000005b9997c23 */ /* 0x100fe2000801089f */
[----:B------:R-:W-:Y:S01]  /*9380*/  FMNMX.FTZ R190, R162, R161, !PT ;  /* 0x000000a1a2be7209 */ /* 0x000fe20007810000 */
[----:B------:R-:W1:Y:S01]  /*9390*/  MUFU.TANH R154, R154 ;  /* 0x0000009a009a7308 */ /* 0x000e620000002400 */
[----:B------:R-:W-:Y:S01]  /*93a0*/  ISETP.GT.AND P3, PT, R168, 0x39, PT ;  /* 0x00000039a800780c */ /* 0x000fe20003f64270 */
[--C-:B------:R-:W-:Y:S01]  /*93b0*/  FFMA.FTZ R161, R172, UR5, -R159.reuse ;  /* 0x00000005aca17c23 */ /* 0x100fe2000801089f */
[----:B0-----:R-:W-:Y:S01]  /*93c0*/  FSEL R166, R166, -INF , P2 ;  /* 0xff800000a6a67808 */ /* 0x001fe20001000000 */
[--C-:B------:R-:W-:Y:S01]  /*93d0*/  FFMA.FTZ R192, R186, UR5, -R159.reuse ;  /* 0x00000005bac07c23 */ /* 0x100fe2000801089f */
[----:B------:R-:W-:Y:S01]  /*93e0*/  FMNMX.FTZ R169, R163, R190, !PT ;  /* 0x000000bea3a97209 */ /* 0x000fe20007810000 */
[--C-:B------:R-:W-:Y:S01]  /*93f0*/  FFMA.FTZ R152, R187, UR5, -R159.reuse ;  /* 0x00000005bb987c23 */ /* 0x100fe2000801089f */
[----:B------:R-:W-:Y:S01]  /*9400*/  ISETP.GT.AND P2, PT, R168, 0x40, PT ;  /* 0x00000040a800780c */ /* 0x000fe20003f44270 */
[----:B------:R-:W0:Y:S01]  /*9410*/  MUFU.TANH R155, R155 ;  /* 0x0000009b009b7308 */ /* 0x000e220000002400 */
[----:B--2---:R-:W-:Y:S01]  /*9420*/  FSEL R167, R167, -INF , P3 ;  /* 0xff800000a7a77808 */ /* 0x004fe20001800000 */
[----:B------:R-:W-:Y:S01]  /*9430*/  FFMA.FTZ R194, R183, UR5, -R159 ;  /* 0x00000005b7c27c23 */ /* 0x000fe2000801089f */
[----:B------:R-:W-:-:S02]  /*9440*/  FMNMX.FTZ R172, R166, R169, !PT ;  /* 0x000000a9a6ac7209 */ /* 0x000fc40007810000 */
[----:B------:R-:W-:-:S03]  /*9450*/  ISETP.GT.AND P3, PT, R168, 0x41, PT ;  /* 0x00000041a800780c */ /* 0x000fc60003f64270 */
[----:B------:R-:W2:Y:S01]  /*9460*/  MUFU.TANH R158, R158 ;  /* 0x0000009e009e7308 */ /* 0x000ea20000002400 */
[----:B-1----:R-:W-:Y:S02]  /*9470*/  FSEL R154, R154, -INF , P2 ;  /* 0xff8000009a9a7808 */ /* 0x002fe40001000000 */
[----:B------:R-:W-:-:S05]  /*9480*/  ISETP.GT.AND P2, PT, R168, 0x48, PT ;  /* 0x00000048a800780c */ /* 0x000fca0003f44270 */
[----:B------:R1:W-:Y:S01]  /*9490*/  MUFU.EX2 R160, R191 ;  /* 0x000000bf00a07308 */ /* 0x0003e20000000800 */
[----:B0-----:R-:W-:Y:S02]  /*94a0*/  FSEL R169, R155, -INF , P3 ;  /* 0xff8000009ba97808 */ /* 0x001fe40001800000 */
[----:B------:R-:W-:Y:S01]  /*94b0*/  ISETP.GT.AND P3, PT, R168, 0x49, PT ;  /* 0x00000049a800780c */ /* 0x000fe20003f64270 */
[----:B------:R-:W-:-:S03]  /*94c0*/  FFMA.FTZ R168, R173, UR5, -R159 ;  /* 0x00000005ada87c23 */ /* 0x000fc6000801089f */
[----:B------:R-:W-:Y:S01]  /*94d0*/  FSEL R173, R3, -INF , P3 ;  /* 0xff80000003ad7808 */ /* 0x000fe20001800000 */
[----:B------:R-:W-:Y:S01]  /*94e0*/  MUFU.EX2 R208, R208 ;  /* 0x000000d000d07308 */ /* 0x000fe20000000800 */
[----:B-1----:R-:W-:Y:S02]  /*94f0*/  FMNMX.FTZ R191, R167, R172, !PT ;  /* 0x000000aca7bf7209 */ /* 0x002fe40007810000 */
[----:B--2---:R-:W-:Y:S02]  /*9500*/  FSEL R172, R158, -INF , P2 ;  /* 0xff8000009eac7808 */ /* 0x004fe40001000000 */
[----:B------:R-:W-:-:S03]  /*9510*/  FMNMX.FTZ R164, R154, R191, !PT ;  /* 0x000000bf9aa47209 */ /* 0x000fc60007810000 */
[----:B------:R-:W-:Y:S01]  /*9520*/  MUFU.EX2 R210, R210 ;  /* 0x000000d200d27308 */ /* 0x000fe20000000800 */
[----:B------:R-:W-:Y:S01]  /*9530*/  FMNMX.FTZ R155, R169, R164, !PT ;  /* 0x000000a4a99b7209 */ /* 0x000fe20007810000 */
[----:B------:R-:W-:-:S03]  /*9540*/  FFMA.FTZ R164, R179, UR5, -R159 ;  /* 0x00000005b3a47c23 */ /* 0x000fc6000801089f */
[----:B------:R-:W-:Y:S01]  /*9550*/  FMNMX.FTZ R158, R172, R155, !PT ;  /* 0x0000009bac9e7209 */ /* 0x000fe20007810000 */
[--C-:B------:R-:W-:Y:S01]  /*9560*/  FFMA.FTZ R155, R156, UR5, -R159.reuse ;  /* 0x000000059c9b7c23 */ /* 0x100fe2000801089f */
[--C-:B------:R-:W-:Y:S01]  /*9570*/  FFMA.FTZ R156, R182, UR5, -R159.reuse ;  /* 0x00000005b69c7c23 */ /* 0x100fe2000801089f */
[----:B------:R-:W-:Y:S01]  /*9580*/  MUFU.EX2 R161, R161 ;  /* 0x000000a100a17308 */ /* 0x000fe20000000800 */
[----:B------:R-:W-:Y:S01]  /*9590*/  FMNMX.FTZ R3, R173, R158, !PT ;  /* 0x0000009ead037209 */ /* 0x000fe20007810000 */
[----:B------:R-:W-:-:S04]  /*95a0*/  FFMA.FTZ R158, R180, UR5, -R159 ;  /* 0x00000005b49e7c23 */ /* 0x000fc8000801089f */
[----:B------:R-:W0:Y:S02]  /*95b0*/  SHFL.BFLY PT, R178, R3, 0x2, 0x1f ;  /* 0x0c401f0003b27f89 */ /* 0x000e2400000e0000 */
[----:B------:R-:W-:Y:S08]  /*95c0*/  MUFU.EX2 R204, R204 ;  /* 0x000000cc00cc7308 */ /* 0x000ff00000000800 */
[----:B------:R-:W-:Y:S08]  /*95d0*/  MUFU.EX2 R168, R168 ;  /* 0x000000a800a87308 */ /* 0x000ff00000000800 */
[----:B------:R-:W-:Y:S01]  /*95e0*/  MUFU.EX2 R206, R206 ;  /* 0x000000ce00ce7308 */ /* 0x000fe20000000800 */
[----:B0-----:R-:W-:-:S07]  /*95f0*/  FMNMX.FTZ R178, R3, R178, !PT ;  /* 0x000000b203b27209 */ /* 0x001fce0007810000 */
[----:B------:R-:W-:Y:S01]  /*9600*/  MUFU.EX2 R165, R165 ;  /* 0x000000a500a57308 */ /* 0x000fe20000000800 */
[----:B------:R-:W0:Y:S07]  /*9610*/  SHFL.BFLY PT, R3, R178, 0x1, 0x1f ;  /* 0x0c201f00b2037f89 */ /* 0x000e2e00000e0000 */
[----:B------:R-:W-:Y:S08]  /*9620*/  MUFU.EX2 R200, R200 ;  /* 0x000000c800c87308 */ /* 0x000ff00000000800 */
[----:B------:R-:W-:Y:S08]  /*9630*/  MUFU.EX2 R164, R164 ;  /* 0x000000a400a47308 */ /* 0x000ff00000000800 */
[----:B------:R-:W-:Y:S01]  /*9640*/  MUFU.EX2 R202, R202 ;  /* 0x000000ca00ca7308 */ /* 0x000fe20000000800 */
[----:B0-----:R-:W-:-:S04]  /*9650*/  FMNMX.FTZ R3, R178, R3, !PT ;  /* 0x00000003b2037209 */ /* 0x001fc80007810000 */
[C---:B------:R-:W-:Y:S01]  /*9660*/  FSETP.NEU.FTZ.AND P2, PT, R3.reuse, -INF , PT ;  /* 0xff8000000300780b */ /* 0x040fe20003f5d000 */
[----:B------:R-:W-:Y:S02]  /*9670*/  FMUL.FTZ R157, R3, UR5 ;  /* 0x00000005039d7c20 */ /* 0x000fe40008410000 */
[----:B------:R-:W-:Y:S03]  /*9680*/  MUFU.EX2 R158, R158 ;  /* 0x0000009e009e7308 */ /* 0x000fe60000000800 */
        /* <DEDUP_REMOVED lines=9> */
[----:B------:R-:W-:Y:S01]  /*9720*/  FSEL R21, R3, RZ, P2 ;  /* 0x000000ff03157208 */ /* 0x000fe20001000000 */
[----:B------:R-:W-:Y:S01]  /*9730*/  MUFU.EX2 R209, R209 ;  /* 0x000000d100d17308 */ /* 0x000fe20000000800 */
[--C-:B------:R-:W-:Y:S01]  /*9740*/  FFMA.FTZ R159, R177, UR5, -R157.reuse ;  /* 0x00000005b19f7c23 */ /* 0x100fe2000801089d */
[----:B------:R-:W-:Y:S01]  /*9750*/  FMUL.FTZ R0, R0, UR5 ;  /* 0x0000000500007c20 */ /* 0x000fe20008410000 */
[--C-:B------:R-:W-:Y:S01]  /*9760*/  FFMA.FTZ R201, R170, UR5, -R157.reuse ;  /* 0x00000005aac97c23 */ /* 0x100fe2000801089d */
[----:B------:R-:W-:Y:S01]  /*9770*/  FADD.FTZ R21, -R21, R228 ;  /* 0x000000e415157221 */ /* 0x000fe20000010100 */
[--C-:B------:R-:W-:Y:S01]  /*9780*/  FFMA.FTZ R170, R175, UR5, -R157.reuse ;  /* 0x00000005afaa7c23 */ /* 0x100fe2000801089d */
[--C-:B------:R-:W-:Y:S01]  /*9790*/  FFMA.FTZ R207, R188, UR5, -R157.reuse ;  /* 0x00000005bccf7c23 */ /* 0x100fe2000801089d */
[--C-:B------:R-:W-:Y:S01]  /*97a0*/  FFMA.FTZ R20, R189, UR5, -R157.reuse ;  /* 0x00000005bd147c23 */ /* 0x100fe2000801089d */
[----:B------:R-:W-:Y:S01]  /*97b0*/  FMUL.FTZ R21, R21, UR5 ;  /* 0x0000000515157c20 */ /* 0x000fe20008410000 */
[----:B------:R-:W0:Y:S01]  /*97c0*/  MUFU.EX2 R0, R0 ;  /* 0x0000000000007308 */ /* 0x000e220000000800 */
[--C-:B------:R-:W-:Y:S01]  /*97d0*/  FFMA.FTZ R197, R162, UR5, -R157.reuse ;  /* 0x00000005a2c57c23 */ /* 0x100fe2000801089d */
[--C-:B------:R-:W-:Y:S01]  /*97e0*/  FFMA.FTZ R171, R171, UR5, -R157.reuse ;  /* 0x00000005abab7c23 */ /* 0x100fe2000801089d */
[--C-:B------:R-:W-:Y:S01]  /*97f0*/  FFMA.FTZ R203, R174, UR5, -R157.reuse ;  /* 0x00000005aecb7c23 */ /* 0x100fe2000801089d */
[--C-:B------:R-:W-:Y:S01]  /*9800*/  FFMA.FTZ R199, R166, UR5, -R157.reuse ;  /* 0x00000005a6c77c23 */ /* 0x100fe2000801089d */
[--C-:B------:R-:W-:Y:S01]  /*9810*/  FFMA.FTZ R163, R163, UR5, -R157.reuse ;  /* 0x00000005a3a37c23 */ /* 0x100fe2000801089d */
[--C-:B------:R-:W-:Y:S01]  /*9820*/  FFMA.FTZ R193, R154, UR5, -R157.reuse ;  /* 0x000000059ac17c23 */ /* 0x100fe2000801089d */
[----:B------:R-:W-:Y:S01]  /*9830*/  FFMA.FTZ R195, R172, UR5, -R157 ;  /* 0x00000005acc37c23 */ /* 0x000fe2000801089d */
[----:B------:R-:W1:Y:S08]  /*9840*/  MUFU.EX2 R2, R21 ;  /* 0x0000001500027308 */ /* 0x000e700000000800 */
[----:B------:R-:W2:Y:S01]  /*9850*/  MUFU.EX2 R179, R179 ;  /* 0x000000b300b37308 */ /* 0x000ea20000000800 */
[----:B0-----:R-:W-:-:S04]  /*9860*/  FFMA.FTZ R175, R0, R18, R208 ;  /* 0x0000001200af7223 */ /* 0x001fc800000100d0 */
[----:B------:R-:W-:-:S03]  /*9870*/  FADD.FTZ R175, R160, R175 ;  /* 0x000000afa0af7221 */ /* 0x000fc60000010000 */
[----:B------:R-:W0:Y:S01]  /*9880*/  MUFU.EX2 R211, R211 ;  /* 0x000000d300d37308 */ /* 0x000e220000000800 */
[----:B-1----:R-:W-:Y:S01]  /*9890*/  FFMA.FTZ R18, R2, R5, R209 ;  /* 0x0000000502127223 */ /* 0x002fe200000100d1 */
[----:B------:R-:W-:-:S04]  /*98a0*/  FADD.FTZ R162, R210, R175 ;  /* 0x000000afd2a27221 */ /* 0x000fc80000010000 */
[----:B------:R-:W-:Y:S01]  /*98b0*/  FADD.FTZ R21, R161, R162 ;  /* 0x000000a2a1157221 */ /* 0x000fe20000010000 */
[----:B------:R-:W-:Y:S01]  /*98c0*/  FFMA.FTZ R162, R167, UR5, -R157 ;  /* 0x00000005a7a27c23 */ /* 0x000fe2000801089d */
        /* <DEDUP_REMOVED lines=19> */
[----:B------:R-:W-:Y:S01]  /*9a00*/  FADD.FTZ R5, R164, R21 ;  /* 0x00000015a4057221 */ /* 0x000fe20000010000 */
[----:B------:R-:W-:-:S03]  /*9a10*/  FFMA.FTZ R21, R169, UR5, -R157 ;  /* 0x00000005a9157c23 */ /* 0x000fc6000801089d */
        /* <DEDUP_REMOVED lines=42> */
.L_x_2220:
[----:B------:R-:W0:Y:S01]  /*9cc0*/  S2UR UR7, SR_CgaCtaId ;  /* 0x00000000000779c3 */ /* 0x000e220000008800 */
[----:B------:R-:W-:Y:S01]  /*9cd0*/  R2UR UR6, R229 ;  /* 0x00000000e50672ca */ /* 0x000fe200000e0000 */
[----:B------:R-:W-:Y:S01]  /*9ce0*/  UIADD3 UR4, UR4, 0x38860, URZ ;  /* 0x0003886004047890 */ /* 0x000fe2000fffe03f */
[----:B------:R-:W-:Y:S01]  /*9cf0*/  F2FP.BF16.F32.PACK_AB R207, R20, R207 ;  /* 0x000000cf14cf723e */ /* 0x000fe200000010ff */
[----:B------:R-:W-:Y:S01]  /*9d00*/  UMOV UR60, UR36 ;  /* 0x00000024003c7c82 */ /* 0x000fe20008000000 */
[----:B------:R-:W-:Y:S01]  /*9d10*/  F2FP.BF16.F32.PACK_AB R193, R21, R193 ;  /* 0x000000c115c1723e */ /* 0x000fe200000010ff */
[----:B------:R-:W-:Y:S01]  /*9d20*/  IMAD.MOV.U32 R228, RZ, RZ, R3 ;  /* 0x000000ffffe47224 */ /* 0x000fe200078e0003 */
[----:B------:R-:W-:Y:S02]  /*9d30*/  F2FP.BF16.F32.PACK_AB R208, R160, R208 ;  /* 0x000000d0a0d0723e */ /* 0x000fe400000010ff */
[----:B------:R-:W-:Y:S02]  /*9d40*/  F2FP.BF16.F32.PACK_AB R209, R179, R209 ;  /* 0x000000d1b3d1723e */ /* 0x000fe400000010ff */
[----:B------:R-:W-:-:S02]  /*9d50*/  F2FP.BF16.F32.PACK_AB R210, R161, R210 ;  /* 0x000000d2a1d2723e */ /* 0x000fc400000010ff */
[----:B------:R-:W-:Y:S01]  /*9d60*/  F2FP.BF16.F32.PACK_AB R211, R178, R211 ;  /* 0x000000d3b2d3723e */ /* 0x000fe200000010ff */
[----:B------:R-:W-:Y:S01]  /*9d70*/  UISETP.GT.AND UP0, UPT, UR61, UR6, UPT ;  /* 0x000000063d00728c */ /* 0x000fe2000bf04270 */
[----:B------:R-:W-:Y:S01]  /*9d80*/  F2FP.BF16.F32.PACK_AB R204, R168, R204 ;  /* 0x000000cca8cc723e */ /* 0x000fe200000010ff */
[----:B------:R-:W-:Y:S01]  /*9d90*/  UIADD3 UR61, UR61, -0x1, URZ ;  /* 0xffffffff3d3d7890 */ /* 0x000fe2000fffe03f */
[----:B------:R-:W-:Y:S02]  /*9da0*/  F2FP.BF16.F32.PACK_AB R205, R159, R205 ;  /* 0x000000cd9fcd723e */ /* 0x000fe400000010ff */
[----:B------:R-:W-:Y:S02]  /*9db0*/  F2FP.BF16.F32.PACK_AB R206, R165, R206 ;  /* 0x000000cea5ce723e */ /* 0x000fe400000010ff */
[----:B------:R-:W-:Y:S02]  /*9dc0*/  PLOP3.LUT P1, PT, PT, PT, UP0, 0x80, 0x0 ;  /* 0x000000000000781c */ /* 0x000fe40003f2f008 */
[----:B------:R-:W-:Y:S01]  /*9dd0*/  F2FP.BF16.F32.PACK_AB R200, R164, R200 ;  /* 0x000000c8a4c8723e */ /* 0x000fe200000010ff */
[----:B0-----:R-:W-:Y:S01]  /*9de0*/  UPRMT UR4, UR7, 0x654, UR4 ;  /* 0x0000065407047896 */ /* 0x001fe20008000004 */
[----:B------:R-:W-:-:S02]  /*9df0*/  F2FP.BF16.F32.PACK_AB R201, R171, R201 ;  /* 0x000000c9abc9723e */ /* 0x000fc400000010ff */
[----:B------:R-:W-:Y:S02]  /*9e00*/  F2FP.BF16.F32.PACK_AB R202, R158, R202 ;  /* 0x000000ca9eca723e */ /* 0x000fe400000010ff */
[----:B------:R-:W-:Y:S02]  /*9e10*/  F2FP.BF16.F32.PACK_AB R203, R170, R203 ;  /* 0x000000cbaacb723e */ /* 0x000fe400000010ff */
[----:B------:R-:W-:Y:S02]  /*9e20*/  F2FP.BF16.F32.PACK_AB R196, R155, R196 ;  /* 0x000000c49bc4723e */ /* 0x000fe400000010ff */
[----:B------:R-:W-:Y:S01]  /*9e30*/  SYNCS.ARRIVE.TRANS64.RED.A1T0 RZ, [UR4], RZ ;  /* 0x000000ffffff79a7 */ /* 0x000fe20008100404 */
[----:B------:R-:W-:Y:S02]  /*9e40*/  R2UR UR4, R17 ;  /* 0x00000000110472ca */ /* 0x000fe400000e0000 */
[----:B------:R-:W-:Y:S02]  /*9e50*/  F2FP.BF16.F32.PACK_AB R197, R163, R197 ;  /* 0x000000c5a3c5723e */ /* 0x000fe400000010ff */
[----:B------:R-:W-:-:S02]  /*9e60*/  F2FP.BF16.F32.PACK_AB R198, R153, R198 ;  /* 0x000000c699c6723e */ /* 0x000fc400000010ff */
[----:B------:R-:W-:Y:S02]  /*9e70*/  F2FP.BF16.F32.PACK_AB R199, R162, R199 ;  /* 0x000000c7a2c7723e */ /* 0x000fe400000010ff */
[----:B------:R-:W-:Y:S02]  /*9e80*/  F2FP.BF16.F32.PACK_AB R192, R152, R192 ;  /* 0x000000c098c0723e */ /* 0x000fe400000010ff */
[----:B------:R-:W-:Y:S02]  /*9e90*/  F2FP.BF16.F32.PACK_AB R194, R156, R194 ;  /* 0x000000c29cc2723e */ /* 0x000fe400000010ff */
[----:B------:R-:W-:Y:S01]  /*9ea0*/  F2FP.BF16.F32.PACK_AB R195, R154, R195 ;  /* 0x000000c39ac3723e */ /* 0x000fe200000010ff */
[----:B------:R-:W-:Y:S01]  /*9eb0*/  IMAD.U32 R20, RZ, RZ, UR4 ;  /* 0x00000004ff147e24 */ /* 0x000fe2000f8e00ff */
[----:B------:R-:W-:Y:S01]  /*9ec0*/  MOV R21, R4 ;  /* 0x0000000400157202 */ /* 0x000fe20000000f00 */
[----:B------:R-:W-:Y:S06]  /*9ed0*/  @P1 BRA `(.L_x_2221) ;  /* 0xffffffbc004c1947 */ /* 0x000fec000383ffff */
.L_x_2210:
[----:B------:R-:W-:-:S13]  /*9ee0*/  ISETP.LE.AND P1, PT, RZ, UR61, PT ;  /* 0x0000003dff007c0c */ /* 0x000fda000bf23270 */
[----:B------:R-:W-:Y:S05]  /*9ef0*/  @!P1 BRA `(.L_x_2222) ;  /* 0x0000004000089947 */ /* 0x000fea0003800000 */
[----:B------:R-:W-:Y:S01]  /*9f00*/  R2UR UR4, R17 ;  /* 0x00000000110472ca */ /* 0x000fe200000e0000 */
[----:B------:R-:W-:Y:S01]  /*9f10*/  IMAD.MOV.U32 R20, RZ, RZ, R3 ;  /* 0x000000ffff147224 */ /* 0x000fe200078e0003 */
[----:B------:R-:W-:Y:S01]  /*9f20*/  UMOV UR60, UR36 ;  /* 0x00000024003c7c82 */ /* 0x000fe20008000000 */
[----:B------:R-:W-:Y:S01]  /*9f30*/  IMAD.MOV.U32 R21, RZ, RZ, R4 ;  /* 0x000000ffff157224 */ /* 0x000fe200078e0004 */
[----:B------:R-:W-:-:S09]  /*9f40*/  ULDC UR37, c[0x0][0x9d8] ;  /* 0x0002760000257ab9 */ /* 0x000fd20000000800 */
[----:B------:R-:W-:-:S07]  /*9f50*/  IMAD.U32 R23, RZ, RZ, UR4 ;  /* 0x00000004ff177e24 */ /* 0x000fce000f8e00ff */
.L_x_2233:
[----:B------:R-:W-:Y:S01]  /*9f60*/  R2UR UR5, R23 ;  /* 0x00000000170572ca */ /* 0x000fe200000e0000 */
[----:B------:R-:W-:-:S04]  /*9f70*/  UIADD3 UR36, UR60, 0x1, URZ ;  /* 0x000000013c247890 */ /* 0x000fc8000fffe03f */
[----:B------:R-:W-:-:S04]  /*9f80*/  UISETP.NE.AND UP0, UPT, UR36, 0x2, UPT ;  /* 0x000000022400788c */ /* 0x000fc8000bf05270 */
[----:B------:R-:W-:Y:S02]  /*9f90*/  USEL UR4, URZ, 0x1, UP0 ;  /* 0x000000013f047887 */ /* 0x000fe40008000000 */
[----:B------:R-:W-:Y:S02]  /*9fa0*/  USEL UR36, UR36, URZ, UP0 ;  /* 0x0000003f24247287 */ /* 0x000fe40008000000 */
[----:B------:R-:W-:-:S06]  /*9fb0*/  ULOP3.LUT UR4, UR5, UR4, URZ, 0x3c, !UPT ;  /* 0x0000000405047292 */ /* 0x000fcc000f8e3c3f */
[----:B------:R-:W-:Y:S01]  /*9fc0*/  IMAD.U32 R17, RZ, RZ, UR4 ;  /* 0x00000004ff117e24 */ /* 0x000fe2000f8e00ff */
[----:B------:R-:W-:Y:S06]  /*9fd0*/  @!P0 BRA `(.L_x_2223) ;  /* 0x0000000000048947 */ /* 0x000fec0003800000 */
[----:B------:R-:W-:Y:S01]  /*9fe0*/  BPT.TRAP 0x1 ;  /* 0x000000040000795c */ /* 0x000fe20000300000 */
.L_x_2223:
[----:B------:R-:W-:Y:S02]  /*9ff0*/  R2UR UR4, R16 ;  /* 0x00000000100472ca */ /* 0x000fe400000e0000 */
[----:B------:R-:W-:-:S11]  /*a000*/  R2UR UR5, R17 ;  /* 0x00000000110572ca */ /* 0x000fd600000e0000 */
[----:B------:R-:W-:Y:S02]  /*a010*/  ULEA UR4, UR36, UR4, 0x3 ;  /* 0x0000000424047291 */ /* 0x000fe4000f8e183f */
[----:B------:R-:W-:-:S04]  /*a020*/  MOV R3, UR5 ;  /* 0x0000000500037c02 */ /* 0x000fc80008000f00 */
[----:B------:R-:W-:-:S04]  /*a030*/  SHF.L.U32 R3, R3, 0x1f, RZ ;  /* 0x0000001f03037819 */ /* 0x000fc800000006ff */
[----:B------:R0:W1:Y:S01]  /*a040*/  SYNCS.PHASECHK.TRANS64.TRYWAIT P1, [UR4+0x38830], R3 ;  /* 0x03883003ff0075a7 */ /* 0x0000620008020144 */
[----:B------:R-:W-:Y:S05]  /*a050*/  @!P0 BRA `(.L_x_2224) ;  /* 0x0000000000048947 */ /* 0x000fea0003800000 */
[----:B------:R-:W-:Y:S01]  /*a060*/  BPT.TRAP 0x1 ;  /* 0x000000040000795c */ /* 0x000fe20000300000 */
.L_x_2224:
[----:B-1----:R-:W-:Y:S05]  /*a070*/  @P1 BRA `(.L_x_2225) ;  /* 0x0000000000081947 */ /* 0x002fea0003800000 */
[----:B------:R-:W1:Y:S02]  /*a080*/  SYNCS.PHASECHK.TRANS64.TRYWAIT P1, [UR4+0x38830], R3 ;  /* 0x03883003ff0075a7 */ /* 0x000e640008020144 */
[----:B-1----:R-:W-:Y:S05]  /*a090*/  @!P1 BRA `(.L_x_2226) ;  /* 0x000000c400389947 */ /* 0x002fea0003800000 */
.L_x_2225:
        /* <DEDUP_REMOVED lines=655> */
.L_x_2227:
[----:B------:R-:W-:Y:S02]  /*c990*/  R2UR UR4, R16 ;  /* 0x00000000100472ca */ /* 0x000fe400000e0000 */
[----:B------:R-:W-:-:S11]  /*c9a0*/  R2UR UR5, R23 ;  /* 0x00000000170572ca */ /* 0x000fd600000e0000 */
[----:B------:R-:W-:Y:S02]  /*c9b0*/  ULEA UR4, UR60, UR4, 0x3 ;  /* 0x000000043c047291 */ /* 0x000fe4000f8e183f */
[----:B------:R-:W-:-:S05]  /*c9c0*/  IMAD.U32 R0, RZ, RZ, UR5 ;  /* 0x00000005ff007e24 */ /* 0x000fca000f8e00ff */
[----:B------:R-:W-:-:S04]  /*c9d0*/  SHF.L.U32 R0, R0, 0x1f, RZ ;  /* 0x0000001f00007819 */ /* 0x000fc800000006ff */
[----:B------:R2:W3:Y:S01]  /*c9e0*/  SYNCS.PHASECHK.TRANS64.TRYWAIT P1, [UR4+0x38850], R0 ;  /* 0x03885000ff0075a7 */ /* 0x0004e20008020144 */
[----:B------:R-:W-:Y:S05]  /*c9f0*/  @!P0 BRA `(.L_x_2228) ;  /* 0x0000000000048947 */ /* 0x000fea0003800000 */
[----:B------:R-:W-:Y:S01]  /*ca00*/  BPT.TRAP 0x1 ;  /* 0x000000040000795c */ /* 0x000fe20000300000 */
.L_x_2228:
[----:B---3--:R-:W-:Y:S05]  /*ca10*/  @P1 BRA `(.L_x_2229) ;  /* 0x0000000000081947 */ /* 0x008fea0003800000 */
[----:B------:R-:W3:Y:S02]  /*ca20*/  SYNCS.PHASECHK.TRANS64.TRYWAIT P1, [UR4+0x38850], R0 ;  /* 0x03885000ff0075a7 */ /* 0x000ee40008020144 */
[----:B---3--:R-:W-:Y:S05]  /*ca30*/  @!P1 BRA `(.L_x_2230) ;  /* 0x0000009800e89947 */ /* 0x008fea0003800000 */
.L_x_2229:
        /* <DEDUP_REMOVED lines=37> */
.L_x_2231:
[----:B------:R-:W-:Y:S01]  /*cc90*/  FMUL.FTZ R23, R184, UR37 ;  /* 0x00000025b8177c20 */ /* 0x000fe20008410000 */
        /* <DEDUP_REMOVED lines=23> */
[----:B01----:R-:W-:Y:S01]  /*ce10*/  FMNMX.FTZ R3, R23, R21, !PT ;  /* 0x0000001517037209 */ /* 0x003fe20007810000 */
[----:B------:R-:W-:Y:S01]  /*ce20*/  FMUL.FTZ R175, R175, UR37 ;  /* 0x00000025afaf7c20 */ /* 0x000fe20008410000 */
[----:B------:R-:W-:Y:S01]  /*ce30*/  FMUL.FTZ R172, R172, UR37 ;  /* 0x00000025acac7c20 */ /* 0x000fe20008410000 */
[----:B------:R-:W-:Y:S01]  /*ce40*/  FMUL.FTZ R162, R162, UR37 ;  /* 0x00000025a2a27c20 */ /* 0x000fe20008410000 */
[----:B------:R-:W-:Y:S01]  /*ce50*/  FMUL.FTZ R173, R173, UR37 ;  /* 0x00000025adad7c20 */ /* 0x000fe20008410000 */
[----:B------:R-:W-:Y:S01]  /*ce60*/  FMUL.FTZ R163, R163, UR37 ;  /* 0x00000025a3a37c20 */ /* 0x000fe20008410000 */
[----:B------:R-:W-:Y:S01]  /*ce70*/  FMUL.FTZ R160, R160, UR37 ;  /* 0x00000025a0a07c20 */ /* 0x000fe20008410000 */
[----:B------:R-:W0:Y:S01]  /*ce80*/  MUFU.TANH R189, R189 ;  /* 0x000000bd00bd7308 */ /* 0x000e220000002400 */
[----:B----4-:R-:W-:Y:S01]  /*ce90*/  FMNMX.FTZ R191, R185, R20, !PT ;  /* 0x00000014b9bf7209 */ /* 0x010fe20007810000 */
[----:B------:R-:W-:Y:S01]  /*cea0*/  FMUL.FTZ R166, R166, UR37 ;  /* 0x00000025a6a67c20 */ /* 0x000fe20008410000 */
[----:B------:R-:W-:Y:S01]  /*ceb0*/  FMUL.FTZ R161, R161, UR37 ;  /* 0x00000025a1a17c20 */ /* 0x000fe20008410000 */
[----:B------:R-:W-:Y:S01]  /*cec0*/  FMUL.FTZ R167, R167, UR37 ;  /* 0x00000025a7a77c20 */ /* 0x000fe20008410000 */
[----:B------:R-:W-:Y:S01]  /*ced0*/  FMUL.FTZ R164, R164, UR37 ;  /* 0x00000025a4a47c20 */ /* 0x000fe20008410000 */
[----:B------:R-:W-:Y:S01]  /*cee0*/  FMUL.FTZ R154, R154, UR37 ;  /* 0x000000259a9a7c20 */ /* 0x000fe20008410000 */
[----:B------:R-:W-:Y:S01]  /*cef0*/  FMUL.FTZ R165, R165, UR37 ;  /* 0x00000025a5a57c20 */ /* 0x000fe20008410000 */
[----:B------:R-:W2:Y:S01]  /*cf00*/  MUFU.TANH R184, R184 ;  /* 0x000000b800b87308 */ /* 0x000ea20000002400 */
[----:B---3--:R-:W-:Y:S01]  /*cf10*/  FMNMX.FTZ R2, R186, R191, !PT ;  /* 0x000000bfba027209 */ /* 0x008fe20007810000 */
[----:B------:R-:W-:Y:S01]  /*cf20*/  FMUL.FTZ R155, R155, UR37 ;  /* 0x000000259b9b7c20 */ /* 0x000fe20008410000 */
[----:B------:R-:W-:Y:S01]  /*cf30*/  FMUL.FTZ R152, R152, UR37 ;  /* 0x0000002598987c20 */ /* 0x000fe20008410000 */
[----:B------:R-:W-:Y:S01]  /*cf40*/  FMUL.FTZ R158, R158, UR37 ;  /* 0x000000259e9e7c20 */ /* 0x000fe20008410000 */
[----:B------:R-:W-:Y:S01]  /*cf50*/  FMUL.FTZ R153, R153, UR37 ;  /* 0x0000002599997c20 */ /* 0x000fe20008410000 */
[----:B------:R-:W-:Y:S01]  /*cf60*/  FMUL.FTZ R159, R159, UR37 ;  /* 0x000000259f9f7c20 */ /* 0x000fe20008410000 */
[----:B------:R-:W-:Y:S01]  /*cf70*/  FMUL.FTZ R156, R156, UR37 ;  /* 0x000000259c9c7c20 */ /* 0x000fe20008410000 */
[----:B------:R-:W1:Y:S01]  /*cf80*/  MUFU.TANH R190, R190 ;  /* 0x000000be00be7308 */ /* 0x000e620000002400 */
[----:B0-----:R-:W-:Y:S01]  /*cf90*/  FMNMX.FTZ R191, R189, R2, !PT ;  /* 0x00000002bdbf7209 */ /* 0x001fe20007810000 */
[----:B------:R-:W-:Y:S01]  /*cfa0*/  FMUL.FTZ R157, R157, UR37 ;  /* 0x000000259d9d7c20 */ /* 0x000fe20008410000 */
[----:B------:R-:W-:Y:S01]  /*cfb0*/  ULDC UR5, c[0x0][0x988] ;  /* 0x0002620000057ab9 */ /* 0x000fe20000000800 */
[----:B------:R-:W0:Y:S01]  /*cfc0*/  S2UR UR7, SR_CgaCtaId ;  /* 0x00000000000779c3 */ /* 0x000e220000008800 */
[----:B------:R-:W-:-:S03]  /*cfd0*/  R2UR UR6, R16 ;  /* 0x00000000100672ca */ /* 0x000fc600000e0000 */
[----:B------:R-:W3:Y:S01]  /*cfe0*/  MUFU.TANH R187, R187 ;  /* 0x000000bb00bb7308 */ /* 0x000ee20000002400 */
[----:B--2---:R-:W-:-:S07]  /*cff0*/  FMNMX.FTZ R0, R184, R3, !PT ;  /* 0x00000003b8007209 */ /* 0x004fce0007810000 */
[----:B------:R-:W2:Y:S01]  /*d000*/  MUFU.TANH R178, R178 ;  /* 0x000000b200b27308 */ /* 0x000ea20000002400 */
[----:B-1----:R-:W-:Y:S01]  /*d010*/  FMNMX.FTZ R191, R190, R191, !PT ;  /* 0x000000bfbebf7209 */ /* 0x002fe20007810000 */
[----:B------:R-:W-:-:S04]  /*d020*/  ULEA UR6, UR36, UR6, 0x3 ;  /* 0x0000000624067291 */ /* 0x000fc8000f8e183f */
[----:B------:R-:W-:Y:S02]  /*d030*/  UIADD3 UR6, UR6, 0x38840, URZ ;  /* 0x0003884006067890 */ /* 0x000fe4000fffe03f */
[----:B------:R-:W1:Y:S01]  /*d040*/  MUFU.TANH R188, R188 ;  /* 0x000000bc00bc7308 */ /* 0x000e620000002400 */
[----:B---3--:R-:W-:Y:S01]  /*d050*/  FMNMX.FTZ R3, R187, R0, !PT ;  /* 0x00000000bb037209 */ /* 0x008fe20007810000 */
[----:B0-----:R-:W-:-:S06]  /*d060*/  UPRMT UR6, UR7, 0x654, UR6 ;  /* 0x0000065407067896 */ /* 0x001fcc0008000006 */
[----:B------:R-:W0:Y:S01]  /*d070*/  MUFU.TANH R179, R179 ;  /* 0x000000b300b37308 */ /* 0x000e220000002400 */
[----:B--2---:R-:W-:Y:S02]  /*d080*/  FMNMX.FTZ R2, R178, R191, !PT ;  /* 0x000000bfb2027209 */ /* 0x004fe40007810000 */
[----:B------:R-:W-:Y:S05]  /*d090*/  SYNCS.ARRIVE.TRANS64.RED.A1T0 RZ, [UR6], RZ ;  /* 0x000000ffffff79a7 */ /* 0x000fea0008100406 */
[----:B------:R-:W2:Y:S01]  /*d0a0*/  MUFU.TANH R176, R176 ;  /* 0x000000b000b07308 */ /* 0x000ea20000002400 */
[----:B-1----:R-:W-:-:S07]  /*d0b0*/  FMNMX.FTZ R3, R188, R3, !PT ;  /* 0x00000003bc037209 */ /* 0x002fce0007810000 */
[----:B------:R-:W1:Y:S01]  /*d0c0*/  MUFU.TANH R182, R182 ;  /* 0x000000b600b67308 */ /* 0x000e620000002400 */
[----:B0-----:R-:W-:-:S07]  /*d0d0*/  FMNMX.FTZ R191, R179, R2, !PT ;  /* 0x00000002b3bf7209 */ /* 0x001fce0007810000 */
[----:B------:R-:W0:Y:S01]  /*d0e0*/  MUFU.TANH R177, R177 ;  /* 0x000000b100b17308 */ /* 0x000e220000002400 */
[----:B--2---:R-:W-:-:S07]  /*d0f0*/  FMNMX.FTZ R0, R176, R3, !PT ;  /* 0x00000003b0007209 */ /* 0x004fce0007810000 */
        /* <DEDUP_REMOVED lines=53> */
[----:B--2---:R-:W-:-:S05]  /*d450*/  FMNMX.FTZ R2, R159, R2, !PT ;  /* 0x000000029f027209 */ /* 0x004fca0007810000 */
[----:B------:R-:W2:Y:S01]  /*d460*/  SHFL.BFLY PT, R193, R2, 0x2, 0x1f ;  /* 0x0c401f0002c17f89 */ /* 0x000ea200000e0000 */
[----:B-1----:R-:W-:-:S04]  /*d470*/  FMNMX.FTZ R0, R156, R3, !PT ;  /* 0x000000039c007209 */ /* 0x002fc80007810000 */
[----:B0-----:R-:W-:-:S05]  /*d480*/  FMNMX.FTZ R0, R157, R0, !PT ;  /* 0x000000009d007209 */ /* 0x001fca0007810000 */
[----:B------:R-:W0:Y:S01]  /*d490*/  SHFL.BFLY PT, R3, R0, 0x2, 0x1f ;  /* 0x0c401f0000037f89 */ /* 0x000e2200000e0000 */
[----:B--2---:R-:W-:-:S05]  /*d4a0*/  FMNMX.FTZ R193, R2, R193, !PT ;  /* 0x000000c102c17209 */ /* 0x004fca0007810000 */
[----:B------:R-:W1:Y:S01]  /*d4b0*/  SHFL.BFLY PT, R192, R193, 0x1, 0x1f ;  /* 0x0c201f00c1c07f89 */ /* 0x000e6200000e0000 */
[----:B0-----:R-:W-:-:S05]  /*d4c0*/  FMNMX.FTZ R191, R0, R3, !PT ;  /* 0x0000000300bf7209 */ /* 0x001fca0007810000 */
[----:B------:R-:W0:Y:S01]  /*d4d0*/  SHFL.BFLY PT, R4, R191, 0x1, 0x1f ;  /* 0x0c201f00bf047f89 */ /* 0x000e2200000e0000 */
[----:B-1----:R-:W-:-:S05]  /*d4e0*/  FMNMX.FTZ R3, R193, R192, !PT ;  /* 0x000000c0c1037209 */ /* 0x002fca0007810000 */
[----:B------:R-:W-:-:S04]  /*d4f0*/  FADD.FTZ R20, -R3, R20 ;  /* 0x0000001403147221 */ /* 0x000fc80000010100 */
[----:B------:R-:W-:-:S06]  /*d500*/  FMUL.FTZ R2, R20, UR5 ;  /* 0x0000000514027c20 */ /* 0x000fcc0008410000 */
[----:B------:R-:W-:Y:S01]  /*d510*/  MUFU.EX2 R2, R2 ;  /* 0x0000000200027308 */ /* 0x000fe20000000800 */
[----:B0-----:R-:W-:-:S05]  /*d520*/  FMNMX.FTZ R4, R191, R4, !PT ;  /* 0x00000004bf047209 */ /* 0x001fca0007810000 */
[C---:B------:R-:W-:Y:S01]  /*d530*/  FMUL.FTZ R20, R4.reuse, UR5 ;  /* 0x0000000504147c20 */ /* 0x040fe20008410000 */
[----:B------:R-:W-:-:S03]  /*d540*/  FADD.FTZ R21, -R4, R21 ;  /* 0x0000001504157221 */ /* 0x000fc60000010100 */
[--C-:B------:R-:W-:Y:S01]  /*d550*/  FFMA.FTZ R192, R152, UR5, -R20.reuse ;  /* 0x0000000598c07c23 */ /* 0x100fe20008010814 */
[----:B------:R-:W-:Y:S01]  /*d560*/  FMUL.FTZ R152, R3, UR5 ;  /* 0x0000000503987c20 */ /* 0x000fe20008410000 */
[--C-:B------:R-:W-:Y:S01]  /*d570*/  FFMA.FTZ R208, R23, UR5, -R20.reuse ;  /* 0x0000000517d07c23 */ /* 0x100fe20008010814 */
[----:B------:R-:W-:Y:S01]  /*d580*/  FMUL.FTZ R21, R21, UR5 ;  /* 0x0000000515157c20 */ /* 0x000fe20008410000 */
[----:B------:R-:W-:Y:S01]  /*d590*/  FFMA.FTZ R191, R184, UR5, -R20 ;  /* 0x00000005b8bf7c23 */ /* 0x000fe20008010814 */
[----:B------:R-:W-:Y:S01]  /*d5a0*/  FFMA.FTZ R209, R185, UR5, -R152 ;  /* 0x00000005b9d17c23 */ /* 0x000fe20008010898 */
[----:B------:R-:W-:Y:S01]  /*d5b0*/  FFMA.FTZ R206, R180, UR5, -R20 ;  /* 0x00000005b4ce7c23 */ /* 0x000fe20008010814 */
[----:B------:R-:W-:Y:S01]  /*d5c0*/  FFMA.FTZ R180, R186, UR5, -R152 ;  /* 0x00000005bab47c23 */ /* 0x000fe20008010898 */
[----:B------:R0:W-:Y:S01]  /*d5d0*/  MUFU.EX2 R0, R21 ;  /* 0x0000001500007308 */ /* 0x0001e20000000800 */
[----:B------:R-:W-:Y:S01]  /*d5e0*/  FFMA.FTZ R210, R187, UR5, -R20 ;  /* 0x00000005bbd27c23 */ /* 0x000fe20008010814 */
[----:B------:R-:W-:Y:S01]  /*d5f0*/  FFMA.FTZ R211, R189, UR5, -R152 ;  /* 0x00000005bdd37c23 */ /* 0x000fe20008010898 */
[--C-:B------:R-:W-:Y:S01]  /*d600*/  FFMA.FTZ R200, R168, UR5, -R20.reuse ;  /* 0x00000005a8c87c23 */ /* 0x100fe20008010814 */
[--C-:B------:R-:W-:Y:S01]  /*d610*/  FFMA.FTZ R184, R188, UR5, -R20.reuse ;  /* 0x00000005bcb87c23 */ /* 0x100fe20008010814 */
[----:B------:R-:W-:Y:S01]  /*d620*/  FFMA.FTZ R168, R173, UR5, -R20 ;  /* 0x00000005ada87c23 */ /* 0x000fe20008010814 */
[----:B------:R-:W-:Y:S01]  /*d630*/  FFMA.FTZ R173, R190, UR5, -R152 ;  /* 0x00000005bead7c23 */ /* 0x000fe20008010898 */
[----:B------:R-:W-:Y:S01]  /*d640*/  FFMA.FTZ R204, R176, UR5, -R20 ;  /* 0x00000005b0cc7c23 */ /* 0x000fe20008010814 */
[----:B------:R-:W1:Y:S01]  /*d650*/  MUFU.EX2 R208, R208 ;  /* 0x000000d000d07308 */ /* 0x000e620000000800 */
[----:B------:R-:W-:Y:S01]  /*d660*/  FFMA.FTZ R205, R178, UR5, -R152 ;  /* 0x00000005b2cd7c23 */ /* 0x000fe20008010898 */
[--C-:B------:R-:W-:Y:S01]  /*d670*/  FFMA.FTZ R177, R177, UR5, -R20.reuse ;  /* 0x00000005b1b17c23 */ /* 0x100fe20008010814 */
[----:B------:R-:W-:Y:S01]  /*d680*/  FFMA.FTZ R202, R172, UR5, -R20 ;  /* 0x00000005acca7c23 */ /* 0x000fe20008010814 */
[--C-:B------:R-:W-:Y:S01]  /*d690*/  FFMA.FTZ R172, R179, UR5, -R152.reuse ;  /* 0x00000005b3ac7c23 */ /* 0x100fe20008010898 */
[----:B------:R-:W-:Y:S01]  /*d6a0*/  FFMA.FTZ R207, R182, UR5, -R152 ;  /* 0x00000005b6cf7c23 */ /* 0x000fe20008010898 */
[--C-:B0-----:R-:W-:Y:S01]  /*d6b0*/  FFMA.FTZ R21, R153, UR5, -R20.reuse ;  /* 0x0000000599157c23 */ /* 0x101fe20008010814 */
[--C-:B------:R-:W-:Y:S01]  /*d6c0*/  FFMA.FTZ R176, R181, UR5, -R20.reuse ;  /* 0x00000005b5b07c23 */ /* 0x100fe20008010814 */
[----:B------:R-:W0:Y:S01]  /*d6d0*/  MUFU.EX2 R209, R209 ;  /* 0x000000d100d17308 */ /* 0x000e220000000800 */
[----:B------:R-:W-:Y:S01]  /*d6e0*/  FFMA.FTZ R23, R165, UR5, -R20 ;  /* 0x00000005a5177c23 */ /* 0x000fe20008010814 */
[--C-:B------:R-:W-:Y:S01]  /*d6f0*/  FFMA.FTZ R165, R183, UR5, -R152.reuse ;  /* 0x00000005b7a57c23 */ /* 0x100fe20008010898 */
[----:B------:R-:W-:Y:S01]  /*d700*/  FFMA.FTZ R201, R170, UR5, -R152 ;  /* 0x00000005aac97c23 */ /* 0x000fe20008010898 */
[--C-:B------:R-:W-:Y:S01]  /*d710*/  FFMA.FTZ R169, R169, UR5, -R20.reuse ;  /* 0x00000005a9a97c23 */ /* 0x100fe20008010814 */
[----:B------:R-:W-:Y:S01]  /*d720*/  FFMA.FTZ R198, R164, UR5, -R20 ;  /* 0x00000005a4c67c23 */ /* 0x000fe20008010814 */
[----:B------:R-:W-:Y:S01]  /*d730*/  FFMA.FTZ R164, R171, UR5, -R152 ;  /* 0x00000005aba47c23 */ /* 0x000fe20008010898 */
[----:B------:R-:W-:Y:S01]  /*d740*/  FFMA.FTZ R194, R156, UR5, -R20 ;  /* 0x000000059cc27c23 */ /* 0x000fe20008010814 */
[----:B------:R-:W2:Y:S01]  /*d750*/  MUFU.EX2 R191, R191 ;  /* 0x000000bf00bf7308 */ /* 0x000ea20000000800 */
[----:B-1----:R-:W-:Y:S01]  /*d760*/  FFMA.FTZ R18, R0, R18, R208 ;  /* 0x0000001200127223 */ /* 0x002fe200000100d0 */
[----:B------:R-:W-:Y:S01]  /*d770*/  FFMA.FTZ R203, R174, UR5, -R152 ;  /* 0x00000005aecb7c23 */ /* 0x000fe20008010898 */
[--C-:B------:R-:W-:Y:S01]  /*d780*/  FFMA.FTZ R196, R160, UR5, -R20.reuse ;  /* 0x00000005a0c47c23 */ /* 0x100fe20008010814 */
[----:B------:R-:W-:Y:S01]  /*d790*/  FFMA.FTZ R160, R161, UR5, -R20 ;  /* 0x00000005a1a07c23 */ /* 0x000fe20008010814 */
[--C-:B------:R-:W-:Y:S01]  /*d7a0*/  FFMA.FTZ R161, R175, UR5, -R152.reuse ;  /* 0x00000005afa17c23 */ /* 0x100fe20008010898 */
[----:B------:R-:W-:Y:S01]  /*d7b0*/  FFMA.FTZ R197, R162, UR5, -R152 ;  /* 0x00000005a2c57c23 */ /* 0x000fe20008010898 */
[----:B------:R-:W-:Y:S01]  /*d7c0*/  FFMA.FTZ R20, R157, UR5, -R20 ;  /* 0x000000059d147c23 */ /* 0x000fe20008010814 */
[----:B------:R-:W1:Y:S01]  /*d7d0*/  MUFU.EX2 R180, R180 ;  /* 0x000000b400b47308 */ /* 0x000e620000000800 */
[----:B0-----:R-:W-:Y:S01]  /*d7e0*/  FFMA.FTZ R5, R2, R5, R209 ;  /* 0x0000000502057223 */ /* 0x001fe200000100d1 */
[--C-:B------:R-:W-:Y:S01]  /*d7f0*/  FFMA.FTZ R157, R163, UR5, -R152.reuse ;  /* 0x00000005a39d7c23 */ /* 0x100fe20008010898 */
[--C-:B------:R-:W-:Y:S01]  /*d800*/  FFMA.FTZ R193, R154, UR5, -R152.reuse ;  /* 0x000000059ac17c23 */ /* 0x100fe20008010898 */
[--C-:B------:R-:W-:Y:S01]  /*d810*/  FFMA.FTZ R199, R166, UR5, -R152.reuse ;  /* 0x00000005a6c77c23 */ /* 0x100fe20008010898 */
[----:B------:R-:W-:-:S03]  /*d820*/  FFMA.FTZ R195, R158, UR5, -R152 ;  /* 0x000000059ec37c23 */ /* 0x000fc60008010898 */
        /* <DEDUP_REMOVED lines=18> */
[----:B------:R-:W-:-:S06]  /*d950*/  FFMA.FTZ R156, R167, UR5, -R152 ;  /* 0x00000005a79c7c23 */ /* 0x000fcc0008010898 */
        /* <DEDUP_REMOVED lines=12> */
[--C-:B------:R-:W-:Y:S01]  /*da20*/  FFMA.FTZ R153, R155, UR5, -R152.reuse ;  /* 0x000000059b997c23 */ /* 0x100fe20008010898 */
[----:B------:R-:W-:-:S05]  /*da30*/  FFMA.FTZ R152, R159, UR5, -R152 ;  /* 0x000000059f987c23 */ /* 0x000fca0008010898 */
        /* <DEDUP_REMOVED lines=46> */
.L_x_2232:
[----:B------:R-:W0:Y:S01]  /*dd20*/  S2UR UR6, SR_CgaCtaId ;  /* 0x00000000000679c3 */ /* 0x000e220000008800 */
[----:B------:R-:W-:Y:S01]  /*dd30*/  UIADD3 UR4, UR4, 0x38860, URZ ;  /* 0x0003886004047890 */ /* 0x000fe2000fffe03f */
[----:B------:R-:W-:Y:S01]  /*dd40*/  ISETP.LT.AND P1, PT, RZ, UR61, PT ;  /* 0x0000003dff007c0c */ /* 0x000fe2000bf21270 */
[----:B------:R-:W-:Y:S01]  /*dd50*/  UIADD3 UR61, UR61, -0x1, URZ ;  /* 0xffffffff3d3d7890 */ /* 0x000fe2000fffe03f */
[----:B------:R-:W-:Y:S01]  /*dd60*/  F2FP.BF16.F32.PACK_AB R198, R23, R198 ;  /* 0x000000c617c6723e */ /* 0x000fe200000010ff */
[----:B------:R-:W-:Y:S01]  /*dd70*/  UMOV UR60, UR36 ;  /* 0x00000024003c7c82 */ /* 0x000fe20008000000 */
        /* <DEDUP_REMOVED lines=25> */
[----:B------:R-:W-:Y:S06]  /*df10*/  @P1 BRA `(.L_x_2233) ;  /* 0xffffffc000101947 */ /* 0x000fec000383ffff */
.L_x_2222:
        /* <DEDUP_REMOVED lines=131> */
.L_x_2234:
[----:B------:R-:W-:Y:S02]  /*e750*/  R2UR UR6, R16 ;  /* 0x00000000100672ca */ /* 0x000fe400000e0000 */
[----:B------:R-:W-:-:S11]  /*e760*/  R2UR UR4, R17 ;  /* 0x00000000110472ca */ /* 0x000fd600000e0000 */
[----:B------:R-:W-:Y:S02]  /*e770*/  ULEA UR7, UR36, UR6, 0x3 ;  /* 0x0000000624077291 */ /* 0x000fe4000f8e183f */
[----:B------:R-:W-:-:S05]  /*e780*/  IMAD.U32 R0, RZ, RZ, UR4 ;  /* 0x00000004ff007e24 */ /* 0x000fca000f8e00ff */
[----:B------:R-:W-:-:S04]  /*e790*/  SHF.L.U32 R0, R0, 0x1f, RZ ;  /* 0x0000001f00007819 */ /* 0x000fc800000006ff */
[----:B------:R0:W1:Y:S01]  /*e7a0*/  SYNCS.PHASECHK.TRANS64.TRYWAIT P1, [UR7+0x38850], R0 ;  /* 0x03885000ff0075a7 */ /* 0x0000620008020147 */
[----:B------:R-:W-:Y:S05]  /*e7b0*/  @!P0 BRA `(.L_x_2235) ;  /* 0x0000000000048947 */ /* 0x000fea0003800000 */
[----:B------:R-:W-:Y:S01]  /*e7c0*/  BPT.TRAP 0x1 ;  /* 0x000000040000795c */ /* 0x000fe20000300000 */
.L_x_2235:
[----:B-1----:R-:W-:Y:S05]  /*e7d0*/  @P1 BRA `(.L_x_2236) ;  /* 0x0000000000081947 */ /* 0x002fea0003800000 */
[----:B------:R-:W1:Y:S02]  /*e7e0*/  SYNCS.PHASECHK.TRANS64.TRYWAIT P1, [UR7+0x38850], R0 ;  /* 0x03885000ff0075a7 */ /* 0x000e640008020147 */
[----:B-1----:R-:W-:Y:S05]  /*e7f0*/  @!P1 BRA `(.L_x_2237) ;  /* 0x0000007c00909947 */ /* 0x002fea0003800000 */
.L_x_2236:
[----:B------:R-:W-:Y:S01]  /*e800*/  R2UR UR4, R16 ;  /* 0x00000000100472ca */ /* 0x000fe200000e0000 */
[----:B------:R-:W-:Y:S01]  /*e810*/  WARPGROUP.ARRIVE ;  /* 0x00000000000079c5 */ /* 0x000fe20000000000 */
[----:B------:R-:W-:Y:S01]  /*e820*/  UMOV UR11, 0x40000040 ;  /* 0x40000040000b7882 */ /* 0x000fe20000000000 */
[----:B-1----:R-:W1:Y:S01]  /*e830*/  SHFL.BFLY PT, R7, R18, 0x2, 0x1f ;  /* 0x0c401f0012077f89 */ /* 0x002e6200000e0000 */
[----:B------:R-:W-:Y:S01]  /*e840*/  MOV R6, RZ ;  /* 0x000000ff00067202 */ /* 0x000fe20000000f00 */
[----:B------:R-:W-:Y:S02]  /*e850*/  IMAD.U32 R13, RZ, RZ, UR5 ;  /* 0x00000005ff0d7e24 */ /* 0x000fe4000f8e00ff */
[----:B0-----:R-:W0:Y:S06]  /*e860*/  SHFL.BFLY PT, R0, R5, 0x2, 0x1f ;  /* 0x0c401f0005007f89 */ /* 0x001e2c00000e0000 */
[----:B------:R-:W-:-:S04]  /*e870*/  UIADD3 UR4, UR4, 0x400, URZ ;  /* 0x0000040004047890 */ /* 0x000fc8000fffe03f */
[----:B------:R-:W-:-:S04]  /*e880*/  USHF.R.U32.HI UR4, URZ, 0x4, UR4 ;  /* 0x000000043f047899 */ /* 0x000fc80008011604 */
[----:B------:R-:W-:-:S04]  /*e890*/  ULOP3.LUT UR4, UR4, 0x3fff, URZ, 0xc0, !UPT ;  /* 0x00003fff04047892 */ /* 0x000fc8000f8ec03f */
[----:B------:R-:W-:Y:S01]  /*e8a0*/  ULOP3.LUT UR4, UR4, 0x2800000, URZ, 0xfc, !UPT ;  /* 0x0280000004047892 */ /* 0x000fe2000f8efc3f */
[----:B-1----:R-:W-:-:S03]  /*e8b0*/  FADD.FTZ R7, R7, R18 ;  /* 0x0000001207077221 */ /* 0x002fc60000010000 */
[----:B------:R-:W-:Y:S01]  /*e8c0*/  UIMAD UR4, UR36, 0xa00, UR4 ;  /* 0x00000a00240478a4 */ /* 0x000fe2000f8e0204 */
[----:B0-----:R-:W-:Y:S01]  /*e8d0*/  FADD.FTZ R2, R0, R5 ;  /* 0x0000000500027221 */ /* 0x001fe20000010000 */
[----:B------:R-:W-:Y:S02]  /*e8e0*/  IMAD.MOV.U32 R5, RZ, RZ, RZ ;  /* 0x000000ffff057224 */ /* 0x000fe400078e00ff */
[----:B------:R-:W-:Y:S01]  /*e8f0*/  UIADD3 UR6, UR4, 0x80, URZ ;  /* 0x0000008004067890 */ /* 0x000fe2000fffe03f */
[----:B------:R-:W0:Y:S02]  /*e900*/  SHFL.BFLY PT, R0, R7, 0x1, 0x1f ;  /* 0x0c201f0007007f89 */ /* 0x000e2400000e0000 */
[----:B------:R-:W-:Y:S02]  /*e910*/  UMOV UR10, UR4 ;  /* 0x00000004000a7c82 */ /* 0x000fe40008000000 */
[----:B------:R-:W-:Y:S01]  /*e920*/  HGMMA.64x256x16.F32.BF16 R24, R208, gdesc[UR8].tnspB, R24, gsb0 ;  /* 0x43e00008d0187df0 */ /* 0x000fe20008001818 */
[----:B------:R-:W-:Y:S01]  /*e930*/  UMOV UR11, 0x40000040 ;  /* 0x40000040000b7882 */ /* 0x000fe20000000000 */
[----:B------:R-:W-:Y:S01]  /*e940*/  UMOV UR10, UR6 ;  /* 0x00000006000a7c82 */ /* 0x000fe20008000000 */
[----:B------:R-:W-:Y:S01]  /*e950*/  UIADD3 UR6, UR4, 0x100, URZ ;  /* 0x0000010004067890 */ /* 0x000fe2000fffe03f */
[----:B------:R-:W1:Y:S01]  /*e960*/  SHFL.BFLY PT, R9, R2, 0x1, 0x1f ;  /* 0x0c201f0002097f89 */ /* 0x000e6200000e0000 */
[----:B0-----:R-:W-:Y:S01]  /*e970*/  FADD.FTZ R11, R7, R0 ;  /* 0x00000000070b7221 */ /* 0x001fe20000010000 */
[----:B------:R-:W-:-:S02]  /*e980*/  IMAD.U32 R7, RZ, RZ, UR5 ;  /* 0x00000005ff077e24 */ /* 0x000fc4000f8e00ff */
[----:B------:R-:W-:Y:S02]  /*e990*/  IMAD.MOV.U32 R0, RZ, RZ, -0x800000 ;  /* 0xff800000ff007424 */ /* 0x000fe400078e00ff */
[----:B------:R-:W-:Y:S01]  /*e9a0*/  FSETP.NE.FTZ.AND P1, PT, R11, RZ, PT ;  /* 0x000000ff0b00720b */ /* 0x000fe20003f35000 */
[----:B-1----:R-:W-:Y:S01]  /*e9b0*/  FADD.FTZ R12, R2, R9 ;  /* 0x00000009020c7221 */ /* 0x002fe20000010000 */
[----:B------:R-:W-:-:S04]  /*e9c0*/  IMAD.MOV.U32 R2, RZ, RZ, -0x800000 ;  /* 0xff800000ff027424 */ /* 0x000fc800078e00ff */
[----:B------:R-:W-:-:S07]  /*e9d0*/  FSETP.NE.FTZ.AND P2, PT, R12, RZ, PT ;  /* 0x000000ff0c00720b */ /* 0x000fce0003f55000 */
[----:B------:R-:W0:Y:S01]  /*e9e0*/  @P1 MUFU.LG2 R8, R11 ;  /* 0x0000000b00081308 */ /* 0x000e220000000c00 */
[----:B------:R-:W-:-:S07]  /*e9f0*/  @P1 FMUL.FTZ R7, R7, 0.69314718246459960938 ;  /* 0x3f31721807071820 */ /* 0x000fce0000410000 */
[----:B------:R-:W1:Y:S01]  /*ea00*/  @P2 MUFU.LG2 R9, R12 ;  /* 0x0000000c00092308 */ /* 0x000e620000000c00 */
[----:B------:R-:W-:-:S07]  /*ea10*/  @P2 FMUL.FTZ R13, R13, 0.69314718246459960938 ;  /* 0x3f3172180d0d2820 */ /* 0x000fce0000410000 */
        /* <DEDUP_REMOVED lines=32> */
.L_x_2238:
[----:B------:R-:W0:Y:S01]  /*ec20*/  S2UR UR8, SR_CgaCtaId ;  /* 0x00000000000879c3 */ /* 0x000e220000008800 */
[----:B------:R-:W-:Y:S01]  /*ec30*/  UIADD3 UR4, UR7, 0x38860, URZ ;  /* 0x0003886007047890 */ /* 0x000fe2000fffe03f */
[----:B------:R-:W-:Y:S01]  /*ec40*/  R2UR UR6, R223 ;  /* 0x00000000df0672ca */ /* 0x000fe200000e0000 */
[----:B------:R-:W-:Y:S01]  /*ec50*/  UIADD3 UR36, UR36, 0x1, URZ ;  /* 0x0000000124247890 */ /* 0x000fe2000fffe03f */
[----:B------:R-:W-:Y:S01]  /*ec60*/  R2UR UR5, R17 ;  /* 0x00000000110572ca */ /* 0x000fe200000e0000 */
        /* <DEDUP_REMOVED lines=133> */
[----:B------:R-:W-:Y:S01]  /*f4c0*/  FMUL.FTZ R162, R147, R5 ;  /* 0x0000000593a27220 */ /* 0x000fe20000410000 */
[----:B------:R-:W-:-:S02]  /*f4d0*/  IMAD.U32 R17, RZ, RZ, UR5 ;  /* 0x00000005ff117e24 */ /* 0x000fc4000f8e00ff */
[-C--:B------:R-:W-:Y:S01]  /*f4e0*/  FMUL.FTZ R163, R150, R5.reuse ;  /* 0x0000000596a37220 */ /* 0x080fe20000410000 */
[----:B------:R-:W-:Y:S01]  /*f4f0*/  FMUL.FTZ R165, R151, R5 ;  /* 0x0000000597a57220 */ /* 0x000fe20000410000 */
[----:B------:R-:W-:-:S12]  /*f500*/  USEL UR36, UR36, URZ, UP0 ;  /* 0x0000003f24247287 */ /* 0x000fd80008000000 */
.L_x_2202:
[----:B------:R-:W0:Y:S08]  /*f510*/  S2UR UR5, SR_CgaCtaId ;  /* 0x00000000000579c3 */ /* 0x000e300000008800 */
[----:B------:R-:W-:Y:S06]  /*f520*/  BAR.SYNC.DEFER_BLOCKING 0x5, 0x180 ;  /* 0x0146000000007b1d */ /* 0x000fec0000010000 */
[----:B------:R-:W-:Y:S01]  /*f530*/  UMOV UR4, 0x400 ;  /* 0x0000040000047882 */ /* 0x000fe20000000000 */
[----:B------:R-:W-:Y:S01]  /*f540*/  BSSY B0, `(.L_x_2239) ;  /* 0x00002a5000007945 */ /* 0x000fe20003800000 */
[----:B0-----:R-:W-:-:S09]  /*f550*/  ULEA UR13, UR5, UR4, 0x18 ;  /* 0x00000004050d7291 */ /* 0x001fd2000f8ec03f */
[----:B------:R-:W0:Y:S02]  /*f560*/  LDS R4, [UR13+0x388d0] ;  /* 0x0388d00dff047984 */ /* 0x000e240008000800 */
[----:B0-----:R-:W-:Y:S01]  /*f570*/  R2UR UR4, R4 ;  /* 0x00000000040472ca */ /* 0x001fe200000e0000 */
[----:B------:R-:W-:Y:S06]  /*f580*/  BAR.ARV 0x4, 0x180 ;  /* 0x0106000000007b1d */ /* 0x000fec0000002000 */
[----:B------:R-:W-:Y:S08]  /*f590*/  @P0 BRA `(.L_x_2240) ;  /* 0x0000001c00700947 */ /* 0x000ff00003800000 */
[----:B------:R-:W0:Y:S01]  /*f5a0*/  S2UR UR5, SR_SWINHI ;  /* 0x00000000000579c3 */ /* 0x000e220000002f00 */
[----:B------:R-:W-:Y:S01]  /*f5b0*/  IMAD.MOV.U32 R18, RZ, RZ, 0x2 ;  /* 0x00000002ff127424 */ /* 0x000fe200078e00ff */
[----:B------:R-:W-:Y:S01]  /*f5c0*/  R2UR UR11, R220 ;  /* 0x00000000dc0b72ca */ /* 0x000fe200000e0000 */
[----:B------:R-:W-:Y:S01]  /*f5d0*/  IMAD R156, R222, 0x40, R22 ;  /* 0x00000040de9c7824 */ /* 0x000fe200078e0216 */
[----:B------:R-:W-:Y:S01]  /*f5e0*/  R2UR UR14, R213 ;  /* 0x00000000d50e72ca */ /* 0x000fe200000e0000 */
[----:B------:R-:W-:-:S03]  /*f5f0*/  IMAD.MOV.U32 R157, RZ, RZ, 0x2 ;  /* 0x00000002ff9d7424 */ /* 0x000fc600078e00ff */
[----:B------:R-:W-:Y:S01]  /*f600*/  BAR.SYNC.DEFER_BLOCKING 0x1, 0x100 ;  /* 0x0044000000007b1d */ /* 0x000fe20000010000 */
[----:B------:R-:W-:Y:S02]  /*f610*/  F2FP.BF16.F32.PACK_AB R24, R25, R24 ;  /* 0x000000181918723e */ /* 0x000fe400000010ff */
[----:B------:R-:W-:Y:S02]  /*f620*/  R2UR UR15, R221 ;  /* 0x00000000dd0f72ca */ /* 0x000fe400000e0000 */
[----:B------:R-:W-:Y:S01]  /*f630*/  F2FP.BF16.F32.PACK_AB R25, R27, R26 ;  /* 0x0000001a1b19723e */ /* 0x000fe200000010ff */
[----:B------:R-:W-:Y:S01]  /*f640*/  ULDC.64 UR8, c[0x0][0xb90] ;  /* 0x0002e40000087ab9 */ /* 0x000fe20000000a00 */
[----:B------:R-:W-:Y:S01]  /*f650*/  F2FP.BF16.F32.PACK_AB R27, R31, R30 ;  /* 0x0000001e1f1b723e */ /* 0x000fe200000010ff */
[----:B------:R-:W-:Y:S01]  /*f660*/  USHF.R.S32.HI UR10, URZ, 0x1f, UR11 ;  /* 0x0000001f3f0a7899 */ /* 0x000fe2000801140b */
[----:B------:R-:W-:Y:S02]  /*f670*/  F2FP.BF16.F32.PACK_AB R26, R29, R28 ;  /* 0x0000001c1d1a723e */ /* 0x000fe400000010ff */
[----:B------:R-:W-:-:S02]  /*f680*/  F2FP.BF16.F32.PACK_AB R161, R162, R161 ;  /* 0x000000a1a2a1723e */ /* 0x000fc400000010ff */
[----:B------:R-:W-:-:S03]  /*f690*/  F2FP.BF16.F32.PACK_AB R162, R149, R148 ;  /* 0x0000009495a2723e */ /* 0x000fc600000010ff */
[----:B------:R-:W-:Y:S01]  /*f6a0*/  USHF.R.S32.HI UR12, URZ, 0x1f, UR15 ;  /* 0x0000001f3f0c7899 */ /* 0x000fe2000801140f */
[----:B------:R-:W-:Y:S01]  /*f6b0*/  F2FP.BF16.F32.PACK_AB R163, R165, R163 ;  /* 0x000000a3a5a3723e */ /* 0x000fe200000010ff */
[----:B------:R-:W-:Y:S01]  /*f6c0*/  UMOV UR6, UR13 ;  /* 0x0000000d00067c82 */ /* 0x000fe20008000000 */
[----:B0-----:R-:W-:Y:S01]  /*f6d0*/  UMOV UR7, UR5 ;  /* 0x0000000500077c82 */ /* 0x001fe20008000000 */
[----:B------:R-:W-:Y:S01]  /*f6e0*/  UIMAD UR5, UR10, UR8, URZ ;  /* 0x000000080a0572a4 */ /* 0x000fe2000f8e023f */
[----:B------:R-:W-:-:S03]  /*f6f0*/  IMAD.WIDE R18, R227, R18, UR6 ;  /* 0x00000006e3127e25 */ /* 0x000fc6000f8e0212 */
[----:B------:R-:W-:Y:S01]  /*f700*/  UIMAD UR5, UR11, UR9, UR5 ;  /* 0x000000090b0572a4 */ /* 0x000fe2000f8e0205 */
[----:B------:R-:W-:Y:S01]  /*f710*/  IMAD.WIDE R156, R156, R157, UR6 ;  /* 0x000000069c9c7e25 */ /* 0x000fe2000f8e029d */
[C---:B------:R-:W-:Y:S01]  /*f720*/  IADD3 R109, P2, R18.reuse, 0x8020, RZ ;  /* 0x00008020126d7810 */ /* 0x040fe20007f5e0ff */
[----:B------:R-:W-:Y:S01]  /*f730*/  UIMAD.WIDE.U32 UR6, UR11, UR8, URZ ;  /* 0x000000080b0672a5 */ /* 0x000fe2000f8e003f */
[C---:B------:R-:W-:Y:S02]  /*f740*/  IADD3 R135, P4, R18.reuse, 0xc040, RZ ;  /* 0x0000c04012877810 */ /* 0x040fe40007f9e0ff */
[C---:B------:R-:W-:Y:S01]  /*f750*/  LOP3.LUT R159, R18.reuse, 0x380, RZ, 0xc0, !PT ;  /* 0x00000380129f7812 */ /* 0x040fe200078ec0ff */
[--C-:B------:R-:W-:Y:S01]  /*f760*/  IMAD.X R147, RZ, RZ, R19.reuse, P2 ;  /* 0x000000ffff937224 */ /* 0x100fe200010e0613 */
[C---:B------:R-:W-:Y:S01]  /*f770*/  IADD3 R15, P3, R18.reuse, 0xc060, RZ ;  /* 0x0000c060120f7810 */ /* 0x040fe20007f7e0ff */
[----:B------:R-:W-:Y:S01]  /*f780*/  ULDC.64 UR8, c[0x0][0xb98] ;  /* 0x0002e60000087ab9 */ /* 0x000fe20000000a00 */
[----:B------:R-:W-:Y:S01]  /*f790*/  LOP3.LUT R10, R109, 0x380, RZ, 0xc0, !PT ;  /* 0x000003806d0a7812 */ /* 0x000fe200078ec0ff */
[----:B------:R-:W-:Y:S01]  /*f7a0*/  UIADD3 UR7, UR7, UR5, URZ ;  /* 0x0000000507077290 */ /* 0x000fe2000fffe03f */
[----:B------:R-:W-:Y:S01]  /*f7b0*/  LOP3.LUT R134, R135, 0x380, RZ, 0xc0, !PT ;  /* 0x0000038087867812 */ /* 0x000fe200078ec0ff */
[----:B------:R-:W-:Y:S01]  /*f7c0*/  UIMAD UR5, UR12, UR8, URZ ;  /* 0x000000080c0572a4 */ /* 0x000fe2000f8e023f */
[C---:B------:R-:W-:Y:S01]  /*f7d0*/  IADD3 R4, P2, R18.reuse, 0x4000, RZ ;  /* 0x0000400012047810 */ /* 0x040fe20007f5e0ff */
[----:B------:R-:W-:Y:S01]  /*f7e0*/  UIMAD.WIDE.U32 UR6, UR15, UR8, UR6 ;  /* 0x000000080f0672a5 */ /* 0x000fe2000f8e0006 */
[----:B------:R-:W-:Y:S01]  /*f7f0*/  SHF.R.U64 R159, R159, 0x3, RZ ;  /* 0x000000039f9f7819 */ /* 0x000fe200000012ff */
[----:B------:R-:W-:Y:S01]  /*f800*/  UIMAD UR5, UR15, UR9, UR5 ;  /* 0x000000090f0572a4 */ /* 0x000fe2000f8e0205 */
[----:B------:R-:W-:Y:S01]  /*f810*/  LOP3.LUT R14, R15, 0x380, RZ, 0xc0, !PT ;  /* 0x000003800f0e7812 */ /* 0x000fe200078ec0ff */
[----:B------:R-:W-:Y:S01]  /*f820*/  IMAD.X R127, RZ, RZ, R19, P2 ;  /* 0x000000ffff7f7224 */ /* 0x000fe200010e0613 */
[----:B------:R-:W-:Y:S01]  /*f830*/  IADD3 R115, P6, R18, 0xc000, RZ ;  /* 0x0000c00012737810 */ /* 0x000fe20007fde0ff */
[----:B------:R-:W-:Y:S01]  /*f840*/  ULDC.64 UR8, c[0x0][0xae8] ;  /* 0x0002ba0000087ab9 */ /* 0x000fe20000000a00 */
[----:B------:R-:W-:-:S02]  /*f850*/  SHF.R.U64 R10, R10, 0x3, RZ ;  /* 0x000000030a0a7819 */ /* 0x000fc400000012ff */
[----:B------:R-:W-:Y:S02]  /*f860*/  IADD3 R113, P0, R18, 0x8060, RZ ;  /* 0x0000806012717810 */ /* 0x000fe40007f1e0ff */
[----:B------:R-:W-:Y:S02]  /*f870*/  SHF.R.U64 R134, R134, 0x3, RZ ;  /* 0x0000000386867819 */ /* 0x000fe400000012ff */
[----:B------:R-:W-:Y:S01]  /*f880*/  LOP3.LUT R158, R159, R18, RZ, 0x3c, !PT ;  /* 0x000000129f9e7212 */ /* 0x000fe200078e3cff */
[----:B------:R-:W-:Y:S01]  /*f890*/  IMAD.X R151, RZ, RZ, R19, P0 ;  /* 0x000000ffff977224 */ /* 0x000fe200000e0613 */
[----:B------:R-:W-:Y:S02]  /*f8a0*/  SHF.R.U64 R14, R14, 0x3, RZ ;  /* 0x000000030e0e7819 */ /* 0x000fe400000012ff */
[----:B------:R-:W-:Y:S02]  /*f8b0*/  LOP3.LUT R8, R115, 0x380, RZ, 0xc0, !PT ;  /* 0x0000038073087812 */ /* 0x000fe400078ec0ff */
[----:B------:R-:W-:-:S02]  /*f8c0*/  MOV R159, R19 ;  /* 0x00000013009f7202 */ /* 0x000fc40000000f00 */
[----:B------:R-:W-:Y:S02]  /*f8d0*/  LOP3.LUT R146, R10, R109, RZ, 0x3c, !PT ;  /* 0x0000006d0a927212 */ /* 0x000fe400078e3cff */
[----:B------:R-:W-:Y:S02]  /*f8e0*/  LOP3.LUT R6, R113, 0x380, RZ, 0xc0, !PT ;  /* 0x0000038071067812 */ /* 0x000fe400078ec0ff */
[----:B------:R-:W-:Y:S02]  /*f8f0*/  IADD3 R109, P2, R156, 0x7000, RZ ;  /* 0x000070009c6d7810 */ /* 0x000fe40007f5e0ff */
[----:B------:R-:W-:Y:S01]  /*f900*/  LOP3.LUT R134, R134, R135, RZ, 0x3c, !PT ;  /* 0x0000008786867212 */ /* 0x000fe200078e3cff */
[--C-:B------:R-:W-:Y:S01]  /*f910*/  IMAD.X R135, RZ, RZ, R19.reuse, P4 ;  /* 0x000000ffff877224 */ /* 0x100fe200020e0613 */
[----:B------:R-:W-:Y:S01]  /*f920*/  LOP3.LUT R14, R14, R15, RZ, 0x3c, !PT ;  /* 0x0000000f0e0e7212 */ /* 0x000fe200078e3cff */
[----:B------:R-:W-:Y:S01]  /*f930*/  IMAD.X R15, RZ, RZ, R19, P3 ;  /* 0x000000ffff0f7224 */ /* 0x000fe200018e0613 */
[----:B------:R-:W-:-:S02]  /*f940*/  SHF.R.U64 R8, R8, 0x3, RZ ;  /* 0x0000000308087819 */ /* 0x000fc400000012ff */
[----:B------:R-:W-:Y:S02]  /*f950*/  MOV R159, R158 ;  /* 0x0000009e009f7202 */ /* 0x000fe40000000f00 */
[----:B------:R-:W-:Y:S01]  /*f960*/  IADD3 R107, P4, R18, 0x8000, RZ ;  /* 0x00008000126b7810 */ /* 0x000fe20007f9e0ff */
[----:B------:R-:W0:Y:S01]  /*f970*/  LDC R158, c[0x0][0xbe8] ;  /* 0x0002fa00ff9e7b82 */ /* 0x000e220000000800 */
[----:B------:R-:W-:Y:S01]  /*f980*/  SHF.R.U64 R6, R6, 0x3, RZ ;  /* 0x0000000306067819 */ /* 0x000fe200000012ff */
[----:B------:R1:W-:Y:S01]  /*f990*/  STSM.16.M88.4 [R159], R24 ;  /* 0x000000189f007844 */ /* 0x0003e20000000200 */
[----:B------:R-:W-:Y:S01]  /*f9a0*/  LOP3.LUT R108, R109, 0x380, RZ, 0xc0, !PT ;  /* 0x000003806d6c7812 */ /* 0x000fe200078ec0ff */
[----:B------:R-:W-:Y:S01]  /*f9b0*/  IMAD.X R155, RZ, RZ, R19, P4 ;  /* 0x000000ffff9b7224 */ /* 0x000fe200020e0613 */
[----:B------:R-:W-:Y:S02]  /*f9c0*/  IADD3 R21, P3, R18, 0x20, RZ ;  /* 0x0000002012157810 */ /* 0x000fe40007f7e0ff */
[----:B------:R-:W-:-:S02]  /*f9d0*/  LOP3.LUT R142, R8, R115, RZ, 0x3c, !PT ;  /* 0x00000073088e7212 */ /* 0x000fc400078e3cff */
[----:B------:R-:W-:Y:S01]  /*f9e0*/  IADD3 R111, P1, R18, 0x8040, RZ ;  /* 0x00008040126f7810 */ /* 0x000fe20007f3e0ff */
[--C-:B------:R-:W-:Y:S01]  /*f9f0*/  IMAD.X R153, RZ, RZ, R19.reuse, P3 ;  /* 0x000000ffff997224 */ /* 0x100fe200018e0613 */
[----:B------:R-:W-:Y:S02]  /*fa00*/  LOP3.LUT R150, R6, R113, RZ, 0x3c, !PT ;  /* 0x0000007106967212 */ /* 0x000fe400078e3cff */
[----:B------:R-:W-:Y:S01]  /*fa10*/  LOP3.LUT R8, R107, 0x380, RZ, 0xc0, !PT ;  /* 0x000003806b087812 */ /* 0x000fe200078ec0ff */
[----:B------:R-:W-:Y:S01]  /*fa20*/  IMAD.X R131, RZ, RZ, R19, P1 ;  /* 0x000000ffff837224 */ /* 0x000fe200008e0613 */
[----:B------:R-:W-:Y:S02]  /*fa30*/  SHF.R.U64 R108, R108, 0x3, RZ ;  /* 0x000000036c6c7819 */ /* 0x000fe400000012ff */
[----:B------:R-:W-:Y:S02]  /*fa40*/  IADD3 R139, P5, R18, 0xc020, RZ ;  /* 0x0000c020128b7810 */ /* 0x000fe40007fbe0ff */
[----:B------:R-:W-:-:S02]  /*fa50*/  LOP3.LUT R6, R21, 0x380, RZ, 0xc0, !PT ;  /* 0x0000038015067812 */ /* 0x000fc400078ec0ff */
[----:B------:R-:W-:Y:S02]  /*fa60*/  SHF.R.U64 R8, R8, 0x3, RZ ;  /* 0x0000000308087819 */ /* 0x000fe400000012ff */
[----:B------:R-:W-:Y:S01]  /*fa70*/  LOP3.LUT R108, R108, R109, RZ, 0x3c, !PT ;  /* 0x0000006d6c6c7212 */ /* 0x000fe200078e3cff */
[----:B------:R-:W-:Y:S01]  /*fa80*/  IMAD.X R109, RZ, RZ, R157, P2 ;  /* 0x000000ffff6d7224 */ /* 0x000fe200010e069d */
[----:B------:R-:W-:Y:S02]  /*fa90*/  LOP3.LUT R138, R139, 0x380, RZ, 0xc0, !PT ;  /* 0x000003808b8a7812 */ /* 0x000fe400078ec0ff */
[----:B------:R-:W-:Y:S02]  /*faa0*/  IADD3 R101, P0, R18, 0x4020, RZ ;  /* 0x0000402012657810 */ /* 0x000fe40007f1e0ff */
[----:B------:R-:W-:Y:S02]  /*fab0*/  SHF.R.U64 R6, R6, 0x3, RZ ;  /* 0x0000000306067819 */ /* 0x000fe400000012ff */
[----:B------:R-:W-:Y:S01]  /*fac0*/  IADD3 R23, P1, R18, 0x40, RZ ;  /* 0x0000004012177810 */ /* 0x000fe20007f3e0ff */
[----:B------:R-:W-:Y:S01]  /*fad0*/  IMAD.X R9, RZ, RZ, R19, P0 ;  /* 0x000000ffff097224 */ /* 0x000fe200000e0613 */
[----:B------:R-:W-:-:S02]  /*fae0*/  IADD3 R123, P2, R156, 0xe000, RZ ;  /* 0x0000e0009c7b7810 */ /* 0x000fc40007f5e0ff */
[----:B------:R-:W-:Y:S01]  /*faf0*/  LOP3.LUT R154, R8, R107, RZ, 0x3c, !PT ;  /* 0x0000006b089a7212 */ /* 0x000fe200078e3cff */
[----:B------:R-:W-:Y:S01]  /*fb00*/  IMAD.X R7, RZ, RZ, R19, P1 ;  /* 0x000000ffff077224 */ /* 0x000fe200008e0613 */
[----:B------:R-:W-:Y:S02]  /*fb10*/  SHF.R.U64 R138, R138, 0x3, RZ ;  /* 0x000000038a8a7819 */ /* 0x000fe400000012ff */
[----:B------:R-:W-:Y:S02]  /*fb20*/  LOP3.LUT R152, R6, R21, RZ, 0x3c, !PT ;  /* 0x0000001506987212 */ /* 0x000fe400078e3cff */
[----:B------:R-:W-:Y:S02]  /*fb30*/  LOP3.LUT R8, R101, 0x380, RZ, 0xc0, !PT ;  /* 0x0000038065087812 */ /* 0x000fe400078ec0ff */
[----:B------:R-:W-:Y:S02]  /*fb40*/  LOP3.LUT R6, R23, 0x380, RZ, 0xc0, !PT ;  /* 0x0000038017067812 */ /* 0x000fe400078ec0ff */
[----:B------:R-:W-:-:S02]  /*fb50*/  LOP3.LUT R122, R123, 0x380, RZ, 0xc0, !PT ;  /* 0x000003807b7a7812 */ /* 0x000fc400078ec0ff */
[----:B------:R-:W-:Y:S01]  /*fb60*/  LOP3.LUT R138, R138, R139, RZ, 0x3c, !PT ;  /* 0x0000008b8a8a7212 */ /* 0x000fe200078e3cff */
[--C-:B------:R-:W-:Y:S01]  /*fb70*/  IMAD.X R139, RZ, RZ, R19.reuse, P5 ;  /* 0x000000ffff8b7224 */ /* 0x100fe200028e0613 */
[----:B------:R-:W-:Y:S02]  /*fb80*/  IADD3.X R143, RZ, R19, RZ, P6, !PT ;  /* 0x00000013ff8f7210 */ /* 0x000fe400037fe4ff */
[----:B------:R-:W-:Y:S02]  /*fb90*/  SHF.R.U64 R8, R8, 0x3, RZ ;  /* 0x0000000308087819 */ /* 0x000fe400000012ff */
[C---:B------:R-:W-:Y:S02]  /*fba0*/  IADD3 R103, P6, R18.reuse, 0x4040, RZ ;  /* 0x0000404012677810 */ /* 0x040fe40007fde0ff */
[----:B------:R-:W-:Y:S02]  /*fbb0*/  IADD3 R20, P3, R18, 0x60, RZ ;  /* 0x0000006012147810 */ /* 0x000fe40007f7e0ff */
[----:B------:R-:W-:Y:S01]  /*fbc0*/  SHF.R.U64 R6, R6, 0x3, RZ ;  /* 0x0000000306067819 */ /* 0x000fe200000012ff */
[--C-:B------:R-:W-:Y:S01]  /*fbd0*/  IMAD.X R11, RZ, RZ, R19.reuse, P6 ;  /* 0x000000ffff0b7224 */ /* 0x100fe200030e0613 */
[----:B------:R-:W-:Y:S01]  /*fbe0*/  SHF.R.U64 R122, R122, 0x3, RZ ;  /* 0x000000037a7a7819 */ /* 0x000fe200000012ff */
[----:B------:R-:W-:Y:S01]  /*fbf0*/  IMAD.X R5, RZ, RZ, R19, P3 ;  /* 0x000000ffff057224 */ /* 0x000fe200018e0613 */
[----:B------:R-:W-:-:S02]  /*fc00*/  IADD3 R105, P5, R18, 0x4060, RZ ;  /* 0x0000406012697810 */ /* 0x000fc40007fbe0ff */
[----:B------:R-:W-:Y:S02]  /*fc10*/  LOP3.LUT R8, R8, R101, RZ, 0x3c, !PT ;  /* 0x0000006508087212 */ /* 0x000fe400078e3cff */
[----:B------:R-:W-:Y:S02]  /*fc20*/  LOP3.LUT R6, R6, R23, RZ, 0x3c, !PT ;  /* 0x0000001706067212 */ /* 0x000fe400078e3cff */
[----:B------:R-:W-:Y:S02]  /*fc30*/  LOP3.LUT R101, R4, 0x380, RZ, 0xc0, !PT ;  /* 0x0000038004657812 */ /* 0x000fe400078ec0ff */
[----:B------:R-:W-:Y:S01]  /*fc40*/  LOP3.LUT R122, R122, R123, RZ, 0x3c, !PT ;  /* 0x0000007b7a7a7212 */ /* 0x000fe200078e3cff */
[----:B------:R-:W-:Y:S01]  /*fc50*/  IMAD.X R123, RZ, RZ, R157, P2 ;  /* 0x000000ffff7b7224 */ /* 0x000fe200010e069d */
[----:B------:R-:W-:Y:S02]  /*fc60*/  IADD3.X R13, RZ, R19, RZ, P5, !PT ;  /* 0x00000013ff0d7210 */ /* 0x000fe40002ffe4ff */
[----:B------:R-:W-:-:S02]  /*fc70*/  LOP3.LUT R23, R20, 0x380, RZ, 0xc0, !PT ;  /* 0x0000038014177812 */ /* 0x000fc400078ec0ff */
[----:B------:R-:W-:Y:S02]  /*fc80*/  IADD3 R19, P3, R156, 0x1000, RZ ;  /* 0x000010009c137810 */ /* 0x000fe40007f7e0ff */
[----:B0-----:R-:W-:Y:S02]  /*fc90*/  ISETP.NE.AND P2, PT, R158, 0x1, PT ;  /* 0x000000019e00780c */ /* 0x001fe40003f45270 */
[----:B------:R-:W-:Y:S02]  /*fca0*/  SHF.R.U64 R101, R101, 0x3, RZ ;  /* 0x0000000365657819 */ /* 0x000fe400000012ff */
[----:B------:R-:W-:Y:S02]  /*fcb0*/  SHF.R.U64 R23, R23, 0x3, RZ ;  /* 0x0000000317177819 */ /* 0x000fe400000012ff */
[----:B------:R-:W-:Y:S02]  /*fcc0*/  LOP3.LUT R18, R19, 0x380, RZ, 0xc0, !PT ;  /* 0x0000038013127812 */ /* 0x000fe400078ec0ff */
[----:B------:R-:W-:-:S02]  /*fcd0*/  LOP3.LUT R12, R111, 0x380, RZ, 0xc0, !PT ;  /* 0x000003806f0c7812 */ /* 0x000fc400078ec0ff */
[----:B------:R-:W-:Y:S02]  /*fce0*/  LOP3.LUT R126, R101, R4, RZ, 0x3c, !PT ;  /* 0x00000004657e7212 */ /* 0x000fe400078e3cff */
[----:B------:R-:W-:Y:S02]  /*fcf0*/  LOP3.LUT R4, R23, R20, RZ, 0x3c, !PT ;  /* 0x0000001417047212 */ /* 0x000fe400078e3cff */
[----:B------:R-:W-:Y:S02]  /*fd00*/  SHF.R.U64 R18, R18, 0x3, RZ ;  /* 0x0000000312127819 */ /* 0x000fe400000012ff */
[----:B------:R-:W-:Y:S02]  /*fd10*/  SHF.R.U64 R12, R12, 0x3, RZ ;  /* 0x000000030c0c7819 */ /* 0x000fe400000012ff */
[----:B------:R-:W-:Y:S02]  /*fd20*/  MOV R142, R142 ;  /* 0x0000008e008e7202 */ /* 0x000fe40000000f00 */
[----:B------:R-:W-:-:S02]  /*fd30*/  MOV R143, R4 ;  /* 0x00000004008f7202 */ /* 0x000fc40000000f00 */
[----:B------:R-:W-:Y:S01]  /*fd40*/  LOP3.LUT R18, R18, R19, RZ, 0x3c, !PT ;  /* 0x0000001312127212 */ /* 0x000fe200078e3cff */
[----:B------:R-:W-:Y:S01]  /*fd50*/  IMAD.X R19, RZ, RZ, R157, P3 ;  /* 0x000000ffff137224 */ /* 0x000fe200018e069d */
[----:B------:R-:W-:Y:S02]  /*fd60*/  F2FP.BF16.F32.PACK_AB R5, R35, R34 ;  /* 0x000000222305723e */ /* 0x000fe400000010ff */
[----:B------:R-:W-:Y:S01]  /*fd70*/  LOP3.LUT R130, R12, R111, RZ, 0x3c, !PT ;  /* 0x0000006f0c827212 */ /* 0x000fe200078e3cff */
[----:B------:R-:W0:Y:S01]  /*fd80*/  @P2 LDC R34, c[0x0][0xbec] ;  /* 0x0002fb00ff222b82 */ /* 0x000e220000000800 */
[----:B------:R-:W-:Y:S02]  /*fd90*/  IADD3 R111, P3, R156, 0x8000, RZ ;  /* 0x000080009c6f7810 */ /* 0x000fe40007f7e0ff */
[----:B------:R-:W-:Y:S02]  /*fda0*/  LOP3.LUT R12, R105, 0x380, RZ, 0xc0, !PT ;  /* 0x00000380690c7812 */ /* 0x000fe400078ec0ff */
[----:B------:R-:W-:-:S02]  /*fdb0*/  LOP3.LUT R110, R111, 0x380, RZ, 0xc0, !PT ;  /* 0x000003806f6e7812 */ /* 0x000fc400078ec0ff */
[----:B------:R-:W-:Y:S01]  /*fdc0*/  SHF.R.U64 R12, R12, 0x3, RZ ;  /* 0x000000030c0c7819 */ /* 0x000fe200000012ff */
[----:B------:R-:W2:Y:S01]  /*fdd0*/  @P2 LDC R35, c[0x0][0xbf0] ;  /* 0x0002fc00ff232b82 */ /* 0x000ea20000000800 */
[----:B------:R-:W-:Y:S02]  /*fde0*/  SHF.R.U64 R110, R110, 0x3, RZ ;  /* 0x000000036e6e7819 */ /* 0x000fe400000012ff */
[----:B------:R-:W-:Y:S02]  /*fdf0*/  LOP3.LUT R12, R12, R105, RZ, 0x3c, !PT ;  /* 0x000000690c0c7212 */ /* 0x000fe400078e3cff */
[----:B------:R-:W-:Y:S02]  /*fe00*/  IADD3 R105, P0, R156, 0x5000, RZ ;  /* 0x000050009c697810 */ /* 0x000fe40007f1e0ff */
[----:B------:R-:W-:Y:S01]  /*fe10*/  LOP3.LUT R110, R110, R111, RZ, 0x3c, !PT ;  /* 0x0000006f6e6e7212 */ /* 0x000fe200078e3cff */
[----:B------:R-:W-:Y:S01]  /*fe20*/  IMAD.X R111, RZ, RZ, R157, P3 ;  /* 0x000000ffff6f7224 */ /* 0x000fe200018e069d */
[----:B------:R-:W-:-:S02]  /*fe30*/  LOP3.LUT R10, R103, 0x380, RZ, 0xc0, !PT ;  /* 0x00000380670a7812 */ /* 0x000fc400078ec0ff */
[----:B------:R-:W-:Y:S02]  /*fe40*/  IADD3 R30, P3, R156, 0xf000, RZ ;  /* 0x0000f0009c1e7810 */ /* 0x000fe40007f7e0ff */
[----:B------:R-:W-:Y:S02]  /*fe50*/  LOP3.LUT R104, R105, 0x380, RZ, 0xc0, !PT ;  /* 0x0000038069687812 */ /* 0x000fe400078ec0ff */
[----:B------:R-:W-:Y:S01]  /*fe60*/  MOV R146, R146 ;  /* 0x0000009200927202 */ /* 0x000fe20000000f00 */
[----:B------:R-:W-:Y:S01]  /*fe70*/  IMAD.X R31, RZ, RZ, R157, P3 ;  /* 0x000000ffff1f7224 */ /* 0x000fe200018e069d */
[----:B------:R-:W-:Y:S02]  /*fe80*/  MOV R147, R6 ;  /* 0x0000000600937202 */ /* 0x000fe40000000f00 */
[----:B------:R-:W-:Y:S02]  /*fe90*/  SHF.R.U64 R10, R10, 0x3, RZ ;  /* 0x000000030a0a7819 */ /* 0x000fe400000012ff */
[----:B------:R-:W-:-:S02]  /*fea0*/  LOP3.LUT R23, R30, 0x380, RZ, 0xc0, !PT ;  /* 0x000003801e177812 */ /* 0x000fc400078ec0ff */
[----:B------:R-:W-:Y:S01]  /*feb0*/  F2FP.BF16.F32.PACK_AB R6, R37, R172 ;  /* 0x000000ac2506723e */ /* 0x000fe200000010ff */
[----:B------:R-:W-:Y:S01]  /*fec0*/  VIADD R37, R215, UR14 ;  /* 0x0000000ed7257c36 */ /* 0x000fe20008000000 */
[----:B------:R-:W-:Y:S02]  /*fed0*/  SHF.R.U64 R104, R104, 0x3, RZ ;  /* 0x0000000368687819 */ /* 0x000fe400000012ff */
[----:B------:R-:W-:Y:S01]  /*fee0*/  LOP3.LUT R10, R10, R103, RZ, 0x3c, !PT ;  /* 0x000000670a0a7212 */ /* 0x000fe200078e3cff */
[----:B0-----:R-:W-:Y:S01]  /*fef0*/  @P2 IMAD.HI.U32 R34, R37, R34, RZ ;  /* 0x0000002225222227 */ /* 0x001fe200078e00ff */
[----:B------:R-:W-:Y:S02]  /*ff00*/  SHF.R.U64 R23, R23, 0x3, RZ ;  /* 0x0000000317177819 */ /* 0x000fe400000012ff */
[----:B------:R-:W-:Y:S01]  /*ff10*/  LOP3.LUT R104, R104, R105, RZ, 0x3c, !PT ;  /* 0x0000006968687212 */ /* 0x000fe200078e3cff */
[----:B------:R-:W-:Y:S01]  /*ff20*/  IMAD.X R105, RZ, RZ, R157, P0 ;  /* 0x000000ffff697224 */ /* 0x000fe200000e069d */
[----:B------:R-:W-:-:S02]  /*ff30*/  MOV R134, R134 ;  /* 0x0000008600867202 */ /* 0x000fc40000000f00 */
[----:B------:R-:W-:Y:S02]  /*ff40*/  MOV R138, R138 ;  /* 0x0000008a008a7202 */ /* 0x000fe40000000f00 */
[----:B------:R-:W-:Y:S02]  /*ff50*/  IADD3 R119, P0, R156, 0xc000, RZ ;  /* 0x0000c0009c777810 */ /* 0x000fe40007f1e0ff */
[----:B------:R-:W-:Y:S02]  /*ff60*/  LOP3.LUT R30, R23, R30, RZ, 0x3c, !PT ;  /* 0x0000001e171e7212 */ /* 0x000fe400078e3cff */
[----:B------:R-:W-:Y:S02]  /*ff70*/  MOV R130, R130 ;  /* 0x0000008200827202 */ /* 0x000fe40000000f00 */
[----:B------:R-:W-:Y:S02]  /*ff80*/  MOV R152, R152 ;  /* 0x0000009800987202 */ /* 0x000fe40000000f00 */
[----:B------:R-:W-:-:S02]  /*ff90*/  MOV R135, R10 ;  /* 0x0000000a00877202 */ /* 0x000fc40000000f00 */
[----:B------:R-:W-:Y:S02]  /*ffa0*/  MOV R139, R8 ;  /* 0x00000008008b7202 */ /* 0x000fe40000000f00 */
[----:B------:R-:W-:Y:S01]  /*ffb0*/  F2FP.BF16.F32.PACK_AB R4, R33, R171 ;  /* 0x000000ab2104723e */ /* 0x000fe200000010ff */
[----:B------:R-:W-:Y:S01]  /*ffc0*/  IMAD.MOV.U32 R33, RZ, RZ, R37 ;  /* 0x000000ffff217224 */ /* 0x000fe200078e0025 */
        /* <DEDUP_REMOVED lines=8> */
[----:B------:R-:W-:Y:S02]  /*10050*/  F2FP.BF16.F32.PACK_AB R12, R49, R175 ;  /* 0x000000af310c723e */ /* 0x000fe400000010ff */
[----:B------:R-:W-:Y:S01]  /*10060*/  F2FP.BF16.F32.PACK_AB R13, R51, R50 ;  /* 0x00000032330d723e */ /* 0x000fe200000010ff */
[----:B------:R3:W-:Y:S01]  /*10070*/  STSM.16.M88.4 [R147], R8 ;  /* 0x0000000893007844 */ /* 0x0007e20000000200 */
[----:B------:R-:W-:-:S02]  /*10080*/  F2FP.BF16.F32.PACK_AB R14, R53, R176 ;  /* 0x000000b0350e723e */ /* 0x000fc400000010ff */
[----:B------:R-:W-:Y:S02]  /*10090*/  F2FP.BF16.F32.PACK_AB R15, R55, R54 ;  /* 0x00000036370f723e */ /* 0x000fe400000010ff */
[----:B--2---:R-:W-:Y:S02]  /*100a0*/  @P2 SHF.R.U32.HI R33, RZ, R35, R34 ;  /* 0x00000023ff212219 */ /* 0x004fe40000011622 */
[----:B------:R-:W-:Y:S01]  /*100b0*/  LOP3.LUT R118, R119, 0x380, RZ, 0xc0, !PT ;  /* 0x0000038077767812 */ /* 0x000fe200078ec0ff */
[----:B------:R2:W-:Y:S01]  /*100c0*/  STSM.16.M88.4 [R143], R12 ;  /* 0x0000000c8f007844 */ /* 0x0005e20000000200 */
[----:B------:R-:W-:Y:S01]  /*100d0*/  MOV R126, R126 ;  /* 0x0000007e007e7202 */ /* 0x000fe20000000f00 */
[----:B------:R-:W-:Y:S01]  /*100e0*/  IMAD.MOV R35, RZ, RZ, -R33 ;  /* 0x000000ffff237224 */ /* 0x000fe200078e0a21 */
[----:B-1----:R-:W-:Y:S02]  /*100f0*/  F2FP.BF16.F32.PACK_AB R24, R57, R177 ;  /* 0x000000b13918723e */ /* 0x002fe400000010ff */
[----:B------:R-:W-:Y:S01]  /*10100*/  F2FP.BF16.F32.PACK_AB R25, R59, R58 ;  /* 0x0000003a3b19723e */ /* 0x000fe200000010ff */
[----:B------:R-:W-:Y:S01]  /*10110*/  IMAD R35, R158, R35, R37 ;  /* 0x000000239e237224 */ /* 0x000fe200078e0225 */
[----:B------:R-:W-:-:S02]  /*10120*/  F2FP.BF16.F32.PACK_AB R26, R61, R178 ;  /* 0x000000b23d1a723e */ /* 0x000fc400000010ff */
[----:B------:R-:W-:Y:S02]  /*10130*/  F2FP.BF16.F32.PACK_AB R27, R63, R62 ;  /* 0x0000003e3f1b723e */ /* 0x000fe400000010ff */
[----:B0-----:R-:W-:Y:S02]  /*10140*/  F2FP.BF16.F32.PACK_AB R4, R65, R179 ;  /* 0x000000b34104723e */ /* 0x001fe400000010ff */
[----:B------:R-:W-:Y:S01]  /*10150*/  F2FP.BF16.F32.PACK_AB R5, R67, R66 ;  /* 0x000000424305723e */ /* 0x000fe200000010ff */
[----:B------:R-:W-:Y:S01]  /*10160*/  STSM.16.M88.4 [R126], R24 ;  /* 0x000000187e007844 */ /* 0x000fe20000000200 */
[----:B------:R-:W-:Y:S02]  /*10170*/  F2FP.BF16.F32.PACK_AB R6, R69, R180 ;  /* 0x000000b44506723e */ /* 0x000fe400000010ff */
[----:B------:R-:W-:Y:S02]  /*10180*/  F2FP.BF16.F32.PACK_AB R7, R71, R70 ;  /* 0x000000464707723e */ /* 0x000fe400000010ff */
[----:B------:R-:W-:-:S02]  /*10190*/  IADD3 R107, P1, R156, 0x6000, RZ ;  /* 0x000060009c6b7810 */ /* 0x000fc40007f3e0ff */
[----:B---3--:R-:W-:Y:S01]  /*101a0*/  F2FP.BF16.F32.PACK_AB R8, R73, R181 ;  /* 0x000000b54908723e */ /* 0x008fe200000010ff */
[----:B------:R-:W-:Y:S01]  /*101b0*/  STSM.16.M88.4 [R139], R4 ;  /* 0x000000048b007844 */ /* 0x000fe20000000200 */
[----:B------:R-:W-:Y:S02]  /*101c0*/  F2FP.BF16.F32.PACK_AB R9, R75, R74 ;  /* 0x0000004a4b09723e */ /* 0x000fe400000010ff */
[----:B------:R-:W-:Y:S02]  /*101d0*/  F2FP.BF16.F32.PACK_AB R10, R77, R182 ;  /* 0x000000b64d0a723e */ /* 0x000fe400000010ff */
[----:B------:R-:W-:Y:S02]  /*101e0*/  F2FP.BF16.F32.PACK_AB R11, R79, R78 ;  /* 0x0000004e4f0b723e */ /* 0x000fe400000010ff */
[----:B------:R-:W-:Y:S02]  /*101f0*/  SHF.R.U64 R118, R118, 0x3, RZ ;  /* 0x0000000376767819 */ /* 0x000fe400000012ff */
[----:B--2---:R-:W-:Y:S01]  /*10200*/  F2FP.BF16.F32.PACK_AB R12, R81, R183 ;  /* 0x000000b7510c723e */ /* 0x004fe200000010ff */
[----:B------:R0:W-:Y:S01]  /*10210*/  STSM.16.M88.4 [R135], R8 ;  /* 0x0000000887007844 */ /* 0x0001e20000000200 */
[----:B------:R-:W-:-:S02]  /*10220*/  F2FP.BF16.F32.PACK_AB R13, R83, R82 ;  /* 0x00000052530d723e */ /* 0x000fc400000010ff */
[----:B------:R-:W-:Y:S02]  /*10230*/  F2FP.BF16.F32.PACK_AB R14, R85, R184 ;  /* 0x000000b8550e723e */ /* 0x000fe400000010ff */
[----:B------:R-:W-:Y:S02]  /*10240*/  F2FP.BF16.F32.PACK_AB R15, R87, R86 ;  /* 0x00000056570f723e */ /* 0x000fe400000010ff */
[----:B------:R-:W-:Y:S02]  /*10250*/  LOP3.LUT R106, R107, 0x380, RZ, 0xc0, !PT ;  /* 0x000003806b6a7812 */ /* 0x000fe400078ec0ff */
[----:B------:R-:W-:Y:S01]  /*10260*/  LOP3.LUT R118, R118, R119, RZ, 0x3c, !PT ;  /* 0x0000007776767212 */ /* 0x000fe200078e3cff */
[----:B------:R-:W-:Y:S01]  /*10270*/  IMAD.X R119, RZ, RZ, R157, P0 ;  /* 0x000000ffff777224 */ /* 0x000fe200000e069d */
[----:B------:R1:W-:Y:S01]  /*10280*/  STSM.16.M88.4 [R131], R12 ;  /* 0x0000000c83007844 */ /* 0x0003e20000000200 */
[----:B------:R-:W-:Y:S02]  /*10290*/  SHF.R.U64 R106, R106, 0x3, RZ ;  /* 0x000000036a6a7819 */ /* 0x000fe400000012ff */
[----:B------:R-:W-:Y:S01]  /*102a0*/  MOV R154, R154 ;  /* 0x0000009a009a7202 */ /* 0x000fe20000000f00 */
[----:B0-----:R-:W-:Y:S01]  /*102b0*/  IMAD.U32 R10, RZ, RZ, UR5 ;  /* 0x00000005ff0a7e24 */ /* 0x001fe2000f8e00ff */
[----:B------:R-:W-:Y:S01]  /*102c0*/  SHF.R.S32.HI R9, RZ, 0x1f, R33 ;  /* 0x0000001fff097819 */ /* 0x000fe20000011421 */
[----:B------:R-:W-:Y:S01]  /*102d0*/  ULDC UR5, c[0x0][0xa88] ;  /* 0x0002a20000057ab9 */ /* 0x000fe20000000800 */
[----:B------:R-:W-:-:S02]  /*102e0*/  SHF.R.S32.HI R8, RZ, 0x1f, R35 ;  /* 0x0000001fff087819 */ /* 0x000fc40000011423 */
[----:B------:R-:W-:Y:S01]  /*102f0*/  LOP3.LUT R106, R106, R107, RZ, 0x3c, !PT ;  /* 0x0000006b6a6a7212 */ /* 0x000fe200078e3cff */
[----:B------:R-:W-:Y:S01]  /*10300*/  IMAD.X R107, RZ, RZ, R157, P1 ;  /* 0x000000ffff6b7224 */ /* 0x000fe200008e069d */
[----:B------:R-:W-:Y:S02]  /*10310*/  IADD3 R121, P1, R156, 0xd000, RZ ;  /* 0x0000d0009c797810 */ /* 0x000fe40007f3e0ff */
[----:B------:R-:W-:Y:S02]  /*10320*/  F2FP.BF16.F32.PACK_AB R24, R89, R185 ;  /* 0x000000b95918723e */ /* 0x000fe400000010ff */
[----:B-1----:R-:W-:Y:S01]  /*10330*/  IADD3 R12, P0, R33, UR6, RZ ;  /* 0x00000006210c7c10 */ /* 0x002fe2000ff1e0ff */
[----:B------:R-:W-:Y:S01]  /*10340*/  VIADD R14, R226, UR14 ;  /* 0x0000000ee20e7c36 */ /* 0x000fe20008000000 */
[----:B------:R-:W-:Y:S02]  /*10350*/  F2FP.BF16.F32.PACK_AB R25, R91, R90 ;  /* 0x0000005a5b19723e */ /* 0x000fe400000010ff */
[----:B------:R-:W-:Y:S01]  /*10360*/  IADD3.X R13, R9, UR7, R10, P0, !PT ;  /* 0x00000007090d7c10 */ /* 0x000fe200087fe40a */
[----:B------:R-:W-:Y:S01]  /*10370*/  ULDC.64 UR6, c[0x0][0xb88] ;  /* 0x0002e20000067ab9 */ /* 0x000fe20000000a00 */
[----:B------:R-:W-:Y:S01]  /*10380*/  F2FP.BF16.F32.PACK_AB R26, R93, R186 ;  /* 0x000000ba5d1a723e */ /* 0x000fe200000010ff */
[----:B------:R-:W-:Y:S01]  /*10390*/  IMAD R8, R8, UR6, RZ ;  /* 0x0000000608087c24 */ /* 0x000fe2000f8e02ff */
[----:B------:R-:W-:Y:S01]  /*103a0*/  F2FP.BF16.F32.PACK_AB R27, R95, R94 ;  /* 0x0000005e5f1b723e */ /* 0x000fe200000010ff */
[----:B------:R-:W-:Y:S01]  /*103b0*/  IMAD.WIDE.U32 R12, R35, UR6, R12 ;  /* 0x00000006230c7c25 */ /* 0x000fe2000f8e000c */
[----:B------:R-:W-:-:S02]  /*103c0*/  F2FP.BF16.F32.PACK_AB R4, R97, R187 ;  /* 0x000000bb6104723e */ /* 0x000fc400000010ff */
[----:B------:R-:W-:Y:S01]  /*103d0*/  F2FP.BF16.F32.PACK_AB R5, R99, R98 ;  /* 0x000000626305723e */ /* 0x000fe200000010ff */
[----:B------:R-:W-:Y:S01]  /*103e0*/  IMAD R35, R35, UR7, R8 ;  /* 0x0000000723237c24 */ /* 0x000fe2000f8e0208 */
[----:B------:R-:W-:Y:S01]  /*103f0*/  F2FP.BF16.F32.PACK_AB R6, R164, R188 ;  /* 0x000000bca406723e */ /* 0x000fe200000010ff */
[----:B------:R-:W-:Y:S01]  /*10400*/  STSM.16.M88.4 [R154], R24 ;  /* 0x000000189a007844 */ /* 0x000fe20000000200 */
[----:B------:R-:W-:Y:S01]  /*10410*/  F2FP.BF16.F32.PACK_AB R7, R16, R3 ;  /* 0x000000031007723e */ /* 0x000fe200000010ff */
[----:B------:R-:W-:Y:S01]  /*10420*/  ULDC.64 UR6, c[0x0][0xb50] ;  /* 0x0002d40000067ab9 */ /* 0x000fe20000000a00 */
[----:B------:R-:W-:Y:S01]  /*10430*/  LOP3.LUT R120, R121, 0x380, RZ, 0xc0, !PT ;  /* 0x0000038079787812 */ /* 0x000fe200078ec0ff */
[----:B------:R-:W-:Y:S01]  /*10440*/  IMAD R3, R158, UR5, RZ ;  /* 0x000000059e037c24 */ /* 0x000fe2000f8e02ff */
[----:B------:R-:W-:Y:S01]  /*10450*/  LEA R16, P3, R12, UR6, 0x2 ;  /* 0x000000060c107c11 */ /* 0x000fe2000f8610ff */
[----:B------:R0:W-:Y:S01]  /*10460*/  STSM.16.M88.4 [R146], R4 ;  /* 0x0000000492007844 */ /* 0x0001e20000000200 */
[----:B------:R-:W-:-:S02]  /*10470*/  SHF.R.U64 R120, R120, 0x3, RZ ;  /* 0x0000000378787819 */ /* 0x000fc400000012ff */
[----:B------:R-:W-:Y:S02]  /*10480*/  LOP3.LUT P0, RZ, R224, 0x3, RZ, 0xc0, !PT ;  /* 0x00000003e0ff7812 */ /* 0x000fe4000780c0ff */
[----:B------:R-:W-:Y:S02]  /*10490*/  F2FP.BF16.F32.PACK_AB R8, R166, R189 ;  /* 0x000000bda608723e */ /* 0x000fe400000010ff */
[----:B------:R-:W-:Y:S02]  /*104a0*/  F2FP.BF16.F32.PACK_AB R9, R36, R32 ;  /* 0x000000202409723e */ /* 0x000fe400000010ff */
[----:B------:R-:W-:Y:S02]  /*104b0*/  F2FP.BF16.F32.PACK_AB R10, R167, R190 ;  /* 0x000000bea70a723e */ /* 0x000fe400000010ff */
[----:B------:R-:W-:Y:S02]  /*104c0*/  F2FP.BF16.F32.PACK_AB R11, R44, R40 ;  /* 0x000000282c0b723e */ /* 0x000fe400000010ff */
[----:B------:R-:W-:Y:S01]  /*104d0*/  LOP3.LUT R120, R120, R121, RZ, 0x3c, !PT ;  /* 0x0000007978787212 */ /* 0x000fe200078e3cff */
[----:B------:R-:W-:Y:S01]  /*104e0*/  IMAD.X R121, RZ, RZ, R157, P1 ;  /* 0x000000ffff797224 */ /* 0x000fe200008e069d */
[C---:B------:R-:W-:Y:S01]  /*104f0*/  ISETP.GE.OR P1, PT, R14.reuse, R3, P0 ;  /* 0x000000030e00720c */ /* 0x040fe20000726670 */
[----:B0-----:R-:W-:Y:S01]  /*10500*/  IMAD.IADD R5, R13, 0x1, R35 ;  /* 0x000000010d057824 */ /* 0x001fe200078e0223 */
[----:B------:R-:W-:Y:S01]  /*10510*/  IADD3 R4, R14, 0x8, RZ ;  /* 0x000000080e047810 */ /* 0x000fe20007ffe0ff */
[----:B------:R0:W-:Y:S01]  /*10520*/  STSM.16.M88.4 [R130], R8 ;  /* 0x0000000882007844 */ /* 0x0001e20000000200 */
[----:B------:R-:W-:-:S02]  /*10530*/  MOV R150, R150 ;  /* 0x0000009600967202 */ /* 0x000fc40000000f00 */
[----:B------:R-:W-:Y:S02]  /*10540*/  LEA.HI.X R27, R12, UR7, R5, 0x2, P3 ;  /* 0x000000070c1b7c11 */ /* 0x000fe400098f1405 */
[----:B------:R-:W-:Y:S02]  /*10550*/  ISETP.GE.OR P0, PT, R4, R3, P0 ;  /* 0x000000030400720c */ /* 0x000fe40000706670 */
[----:B------:R-:W-:Y:S01]  /*10560*/  F2FP.BF16.F32.PACK_AB R4, R168, R191 ;  /* 0x000000bfa804723e */ /* 0x000fe200000010ff */
[----:B------:R-:W-:Y:S01]  /*10570*/  SHFL.IDX PT, R49, R27, RZ, 0x1c1f ;  /* 0x001c1fff1b317589 */ /* 0x000fe200000e0000 */
[----:B------:R-:W-:Y:S02]  /*10580*/  F2FP.BF16.F32.PACK_AB R5, R52, R48 ;  /* 0x000000303405723e */ /* 0x000fe400000010ff */
[----:B------:R-:W-:Y:S01]  /*10590*/  F2FP.BF16.F32.PACK_AB R6, R169, R192 ;  /* 0x000000c0a906723e */ /* 0x000fe200000010ff */
[----:B------:R1:W-:Y:S01]  /*105a0*/  SHFL.IDX PT, R53, R27, 0x1, 0x1c1f ;  /* 0x003c1f001b357f89 */ /* 0x0003e200000e0000 */
[----:B------:R-:W-:-:S02]  /*105b0*/  F2FP.BF16.F32.PACK_AB R7, R60, R56 ;  /* 0x000000383c07723e */ /* 0x000fc400000010ff */
[----:B------:R-:W-:Y:S01]  /*105c0*/  F2FP.BF16.F32.PACK_AB R12, R129, R195 ;  /* 0x000000c3810c723e */ /* 0x000fe200000010ff */
[----:B------:R-:W2:Y:S01]  /*105d0*/  SHFL.IDX PT, R48, R16, RZ, 0x1c1f ;  /* 0x001c1fff10307589 */ /* 0x000ea200000e0000 */
[----:B0-----:R-:W-:Y:S02]  /*105e0*/  F2FP.BF16.F32.PACK_AB R8, R170, R193 ;  /* 0x000000c1aa08723e */ /* 0x001fe400000010ff */
[----:B------:R-:W-:Y:S01]  /*105f0*/  F2FP.BF16.F32.PACK_AB R9, R68, R64 ;  /* 0x000000404409723e */ /* 0x000fe200000010ff */
[----:B------:R-:W-:Y:S01]  /*10600*/  STSM.16.M88.4 [R150], R4 ;  /* 0x0000000496007844 */ /* 0x000fe20000000200 */
[----:B------:R-:W-:Y:S02]  /*10610*/  F2FP.BF16.F32.PACK_AB R10, R125, R194 ;  /* 0x000000c27d0a723e */ /* 0x000fe400000010ff */
[----:B------:R-:W-:Y:S01]  /*10620*/  F2FP.BF16.F32.PACK_AB R11, R76, R72 ;  /* 0x000000484c0b723e */ /* 0x000fe200000010ff */
[----:B------:R-:W0:Y:S01]  /*10630*/  SHFL.IDX PT, R52, R16, 0x1, 0x1c1f ;  /* 0x003c1f0010347f89 */ /* 0x000e2200000e0000 */
[----:B------:R-:W-:-:S02]  /*10640*/  F2FP.BF16.F32.PACK_AB R13, R84, R80 ;  /* 0x00000050540d723e */ /* 0x000fc400000010ff */
[----:B------:R-:W-:Y:S01]  /*10650*/  F2FP.BF16.F32.PACK_AB R14, R133, R132 ;  /* 0x00000084850e723e */ /* 0x000fe200000010ff */
[----:B------:R-:W-:Y:S01]  /*10660*/  STSM.16.M88.4 [R142], R8 ;  /* 0x000000088e007844 */ /* 0x000fe20000000200 */
[----:B------:R-:W-:Y:S02]  /*10670*/  F2FP.BF16.F32.PACK_AB R15, R92, R88 ;  /* 0x000000585c0f723e */ /* 0x000fe400000010ff */
[----:B------:R-:W-:Y:S02]  /*10680*/  F2FP.BF16.F32.PACK_AB R24, R137, R136 ;  /* 0x000000888918723e */ /* 0x000fe400000010ff */
[----:B------:R-:W-:Y:S01]  /*10690*/  F2FP.BF16.F32.PACK_AB R25, R124, R96 ;  /* 0x000000607c19723e */ /* 0x000fe200000010ff */
[----:B------:R-:W-:Y:S01]  /*106a0*/  STSM.16.M88.4 [R138], R12 ;  /* 0x0000000c8a007844 */ /* 0x000fe20000000200 */
[----:B------:R-:W-:Y:S02]  /*106b0*/  F2FP.BF16.F32.PACK_AB R26, R141, R140 ;  /* 0x0000008c8d1a723e */ /* 0x000fe400000010ff */
[----:B-1----:R-:W-:-:S02]  /*106c0*/  F2FP.BF16.F32.PACK_AB R27, R160, R128 ;  /* 0x00000080a01b723e */ /* 0x002fc400000010ff */
[----:B------:R-:W-:Y:S02]  /*106d0*/  F2FP.BF16.F32.PACK_AB R160, R145, R144 ;  /* 0x0000009091a0723e */ /* 0x000fe400000010ff */
[C---:B------:R-:W-:Y:S01]  /*106e0*/  IADD3 R100, P4, R156.reuse, 0x2000, RZ ;  /* 0x000020009c647810 */ /* 0x040fe20007f9e0ff */
[----:B------:R-:W-:Y:S01]  /*106f0*/  STSM.16.M88.4 [R134], R24 ;  /* 0x0000001886007844 */ /* 0x000fe20000000200 */
[----:B------:R-:W-:Y:S02]  /*10700*/  IADD3 R101, P5, R156, 0x3000, RZ ;  /* 0x000030009c657810 */ /* 0x000fe40007fbe0ff */
[----:B------:R-:W-:Y:S01]  /*10710*/  LOP3.LUT R21, R100, 0x380, RZ, 0xc0, !PT ;  /* 0x0000038064157812 */ /* 0x000fe200078ec0ff */
[----:B------:R1:W-:Y:S01]  /*10720*/  STSM.16.M88.4 [R23], R160 ;  /* 0x000000a017007844 */ /* 0x0003e20000000200 */
[----:B------:R-:W-:Y:S02]  /*10730*/  IADD3 R103, P6, R156, 0x4000, RZ ;  /* 0x000040009c677810 */ /* 0x000fe40007fde0ff */
[----:B------:R-:W-:Y:S01]  /*10740*/  SHF.R.U64 R21, R21, 0x3, RZ ;  /* 0x0000000315157819 */ /* 0x000fe200000012ff */
[----:B------:R-:W-:Y:S01]  /*10750*/  BAR.SYNC.DEFER_BLOCKING 0x1, 0x100 ;  /* 0x0044000000007b1d */ /* 0x000fe20000010000 */
[----:B------:R-:W-:-:S02]  /*10760*/  LOP3.LUT R102, R103, 0x380, RZ, 0xc0, !PT ;  /* 0x0000038067667812 */ /* 0x000fc400078ec0ff */
[----:B------:R-:W-:Y:S01]  /*10770*/  LOP3.LUT R20, R21, R100, RZ, 0x3c, !PT ;  /* 0x0000006415147212 */ /* 0x000fe200078e3cff */
[----:B------:R-:W-:Y:S01]  /*10780*/  UIMAD UR5, UR10, UR8, URZ ;  /* 0x000000080a0572a4 */ /* 0x000fe2000f8e023f */
[----:B------:R-:W-:Y:S01]  /*10790*/  LOP3.LUT R100, R101, 0x380, RZ, 0xc0, !PT ;  /* 0x0000038065647812 */ /* 0x000fe200078ec0ff */
[--C-:B------:R-:W-:Y:S01]  /*107a0*/  IMAD.X R21, RZ, RZ, R157.reuse, P4 ;  /* 0x000000ffff157224 */ /* 0x100fe200020e069d */
[----:B------:R-:W-:Y:S02]  /*107b0*/  SHF.R.U64 R102, R102, 0x3, RZ ;  /* 0x0000000366667819 */ /* 0x000fe400000012ff */
[----:B------:R-:W-:Y:S02]  /*107c0*/  SHF.R.U64 R100, R100, 0x3, RZ ;  /* 0x0000000364647819 */ /* 0x000fe400000012ff */
[----:B------:R-:W-:Y:S01]  /*107d0*/  LOP3.LUT R29, R156, 0x380, RZ, 0xc0, !PT ;  /* 0x000003809c1d7812 */ /* 0x000fe200078ec0ff */
[----:B-1----:R-:W1:Y:S01]  /*107e0*/  @P2 LDC R23, c[0x0][0xbf0] ;  /* 0x0002fc00ff172b82 */ /* 0x002e620000000800 */
[----:B------:R-:W-:Y:S01]  /*107f0*/  LOP3.LUT R100, R100, R101, RZ, 0x3c, !PT ;  /* 0x0000006564647212 */ /* 0x000fe200078e3cff */
[----:B------:R-:W-:Y:S01]  /*10800*/  IMAD.X R101, RZ, RZ, R157, P5 ;  /* 0x000000ffff657224 */ /* 0x000fe200028e069d */
[----:B------:R-:W-:Y:S01]  /*10810*/  LOP3.LUT R102, R102, R103, RZ, 0x3c, !PT ;  /* 0x0000006766667212 */ /* 0x000fe200078e3cff */
[----:B--2---:R2:W-:Y:S01]  /*10820*/  @!P1 ST.E desc[UR38][R48.64], R0 ;  /* 0x0000000030009985 */ /* 0x0045e2000c101926 */
[----:B------:R-:W-:Y:S01]  /*10830*/  IADD3.X R103, RZ, R157, RZ, P6, !PT ;  /* 0x0000009dff677210 */ /* 0x000fe200037fe4ff */
[----:B------:R-:W-:Y:S01]  /*10840*/  UIMAD.WIDE.U32 UR6, UR11, UR8, URZ ;  /* 0x000000080b0672a5 */ /* 0x000fe2000f8e003f */
[C---:B------:R-:W-:Y:S01]  /*10850*/  IADD3 R113, P4, R156.reuse, 0x9000, RZ ;  /* 0x000090009c717810 */ /* 0x040fe20007f9e0ff */
[----:B0-----:R0:W-:Y:S01]  /*10860*/  @!P0 ST.E desc[UR38][R52.64], R2 ;  /* 0x0000000234008985 */ /* 0x0011e2000c101926 */
[----:B------:R-:W-:Y:S01]  /*10870*/  UIMAD UR5, UR11, UR9, UR5 ;  /* 0x000000090b0572a4 */ /* 0x000fe2000f8e0205 */
[----:B------:R-:W-:-:S02]  /*10880*/  IADD3 R115, P5, R156, 0xa000, RZ ;  /* 0x0000a0009c737810 */ /* 0x000fc40007fbe0ff */
[----:B------:R3:W5:Y:S01]  /*10890*/  LD.E.128 R36, desc[UR38][R18.64] ;  /* 0x0000002612247980 */ /* 0x000762000c101d00 */
[----:B------:R-:W-:Y:S01]  /*108a0*/  IADD3 R117, P6, R156, 0xb000, RZ ;  /* 0x0000b0009c757810 */ /* 0x000fe20007fde0ff */
[----:B------:R-:W-:Y:S01]  /*108b0*/  ULDC.64 UR10, c[0x0][0xaf0] ;  /* 0x0002bc00000a7ab9 */ /* 0x000fe20000000a00 */
[----:B------:R-:W-:Y:S01]  /*108c0*/  SHF.R.U64 R29, R29, 0x3, RZ ;  /* 0x000000031d1d7819 */ /* 0x000fe200000012ff */
[----:B--2---:R-:W-:Y:S01]  /*108d0*/  IMAD R0, R219, 0x20, R222 ;  /* 0x00000020db007824 */ /* 0x004fe200078e02de */
[----:B------:R-:W-:Y:S01]  /*108e0*/  UIADD3 UR7, UR7, UR5, URZ ;  /* 0x0000000507077290 */ /* 0x000fe2000fffe03f */
[----:B------:R-:W-:Y:S01]  /*108f0*/  LOP3.LUT R112, R113, 0x380, RZ, 0xc0, !PT ;  /* 0x0000038071707812 */ /* 0x000fe200078ec0ff */
[----:B------:R2:W5:Y:S01]  /*10900*/  LD.E.128 R40, desc[UR38][R20.64] ;  /* 0x0000002614287980 */ /* 0x000562000c101d00 */
[----:B------:R-:W-:Y:S01]  /*10910*/  LOP3.LUT R114, R115, 0x380, RZ, 0xc0, !PT ;  /* 0x0000038073727812 */ /* 0x000fe200078ec0ff */
[----:B---3--:R-:W3:Y:S01]  /*10920*/  @P2 LDC R19, c[0x0][0xbec] ;  /* 0x0002fb00ff132b82 */ /* 0x008ee20000000800 */
[----:B0-----:R-:W-:Y:S01]  /*10930*/  VIADD R2, R0, UR14 ;  /* 0x0000000e00027c36 */ /* 0x001fe20008000000 */
[----:B------:R-:W-:Y:S01]  /*10940*/  UIMAD UR8, UR12, UR10, URZ ;  /* 0x0000000a0c0872a4 */ /* 0x000fe2000f8e023f */
[----:B------:R-:W-:Y:S01]  /*10950*/  LOP3.LUT R116, R117, 0x380, RZ, 0xc0, !PT ;  /* 0x0000038075747812 */ /* 0x000fe200078ec0ff */
[----:B------:R-:W-:Y:S01]  /*10960*/  UIMAD.WIDE.U32 UR6, UR15, UR10, UR6 ;  /* 0x0000000a0f0672a5 */ /* 0x000fe2000f8e0006 */
[----:B------:R-:W-:Y:S01]  /*10970*/  SHF.R.U64 R112, R112, 0x3, RZ ;  /* 0x0000000370707819 */ /* 0x000fe200000012ff */
[----:B------:R0:W5:Y:S01]  /*10980*/  LD.E.128 R4, desc[UR38][R100.64] ;  /* 0x0000002664047980 */ /* 0x000162000c101d00 */
[----:B--2---:R-:W-:Y:S01]  /*10990*/  IMAD.MOV.U32 R21, RZ, RZ, R2 ;  /* 0x000000ffff157224 */ /* 0x004fe200078e0002 */
[----:B------:R-:W-:Y:S01]  /*109a0*/  UIMAD UR5, UR15, UR11, UR8 ;  /* 0x0000000b0f0572a4 */ /* 0x000fe2000f8e0208 */
[----:B------:R-:W-:Y:S01]  /*109b0*/  SHF.R.U64 R114, R114, 0x3, RZ ;  /* 0x0000000372727819 */ /* 0x000fe200000012ff */
[----:B------:R0:W5:Y:S01]  /*109c0*/  LD.E.128 R8, desc[UR38][R102.64] ;  /* 0x0000002666087980 */ /* 0x000162000c101d00 */
[----:B------:R-:W-:Y:S01]  /*109d0*/  SHF.R.U64 R116, R116, 0x3, RZ ;  /* 0x0000000374747819 */ /* 0x000fe200000012ff */
[----:B------:R-:W-:Y:S01]  /*109e0*/  UIADD3 UR5, UR7, UR5, URZ ;  /* 0x0000000507057290 */ /* 0x000fe2000fffe03f */
[----:B------:R-:W-:Y:S01]  /*109f0*/  LOP3.LUT R28, R29, R156, RZ, 0x3c, !PT ;  /* 0x0000009c1d1c7212 */ /* 0x000fe200078e3cff */
[----:B------:R-:W-:Y:S01]  /*10a00*/  ULDC.64 UR8, c[0x0][0xae0] ;  /* 0x0002b80000087ab9 */ /* 0x000fe20000000a00 */
[----:B------:R-:W-:Y:S01]  /*10a10*/  LOP3.LUT R112, R112, R113, RZ, 0x3c, !PT ;  /* 0x0000007170707212 */ /* 0x000fe200078e3cff */
[--C-:B------:R-:W-:Y:S01]  /*10a20*/  IMAD.X R113, RZ, RZ, R157.reuse, P4 ;  /* 0x000000ffff717224 */ /* 0x100fe200020e069d */
[----:B------:R-:W-:Y:S01]  /*10a30*/  LOP3.LUT R114, R114, R115, RZ, 0x3c, !PT ;  /* 0x0000007372727212 */ /* 0x000fe200078e3cff */
[----:B------:R0:W5:Y:S01]  /*10a40*/  LD.E.128 R12, desc[UR38][R104.64] ;  /* 0x00000026680c7980 */ /* 0x000162000c101d00 */
[----:B------:R-:W-:Y:S01]  /*10a50*/  LOP3.LUT R116, R116, R117, RZ, 0x3c, !PT ;  /* 0x0000007574747212 */ /* 0x000fe200078e3cff */
[----:B------:R-:W-:Y:S01]  /*10a60*/  IMAD.X R117, RZ, RZ, R157, P6 ;  /* 0x000000ffff757224 */ /* 0x000fe200030e069d */
[-C--:B------:R-:W-:Y:S01]  /*10a70*/  MOV R29, R157.reuse ;  /* 0x0000009d001d7202 */ /* 0x080fe20000000f00 */
[----:B------:R0:W5:Y:S01]  /*10a80*/  LD.E.128 R24, desc[UR38][R106.64] ;  /* 0x000000266a187980 */ /* 0x000162000c101d00 */
[----:B------:R-:W-:Y:S01]  /*10a90*/  IADD3.X R115, RZ, R157, RZ, P5, !PT ;  /* 0x0000009dff737210 */ /* 0x000fe20002ffe4ff */
[----:B---3--:R-:W-:Y:S01]  /*10aa0*/  @P2 IMAD.HI.U32 R0, R2, R19, RZ ;  /* 0x0000001302002227 */ /* 0x008fe200078e00ff */
[----:B------:R-:W-:Y:S01]  /*10ab0*/  MOV R18, UR6 ;  /* 0x0000000600127c02 */ /* 0x000fe20008000f00 */
[----:B------:R0:W5:Y:S03]  /*10ac0*/  LD.E.128 R32, desc[UR38][R28.64] ;  /* 0x000000261c207980 */ /* 0x000166000c101d00 */
[----:B-1----:R-:W-:Y:S01]  /*10ad0*/  @P2 SHF.R.U32.HI R21, RZ, R23, R0 ;  /* 0x00000017ff152219 */ /* 0x002fe20000011600 */
[----:B------:R0:W5:Y:S03]  /*10ae0*/  LD.E.128 R44, desc[UR38][R108.64] ;  /* 0x000000266c2c7980 */ /* 0x000166000c101d00 */
[--C-:B------:R-:W-:Y:S01]  /*10af0*/  SHF.R.S32.HI R0, RZ, 0x1f, R21.reuse ;  /* 0x0000001fff007819 */ /* 0x100fe20000011415 */
[----:B------:R-:W-:Y:S01]  /*10b00*/  IMAD.MOV R23, RZ, RZ, -R21 ;  /* 0x000000ffff177224 */ /* 0x000fe200078e0a15 */
[----:B------:R0:W5:Y:S01]  /*10b10*/  LD.E.128 R64, desc[UR38][R110.64] ;  /* 0x000000266e407980 */ /* 0x000162000c101d00 */
[----:B------:R-:W-:Y:S01]  /*10b20*/  IMAD.U32 R19, RZ, RZ, UR7 ;  /* 0x00000007ff137e24 */ /* 0x000fe2000f8e00ff */
[----:B------:R-:W-:Y:S01]  /*10b30*/  ULDC.64 UR6, c[0x0][0xad8] ;  /* 0x0002b60000067ab9 */ /* 0x000fe20000000a00 */
[----:B------:R-:W-:Y:S01]  /*10b40*/  IMAD R0, R0, UR8, RZ ;  /* 0x0000000800007c24 */ /* 0x000fe2000f8e02ff */
[----:B------:R0:W5:Y:S01]  /*10b50*/  LD.E.128 R48, desc[UR38][R112.64] ;  /* 0x0000002670307980 */ /* 0x000162000c101d00 */
[----:B------:R-:W-:-:S02]  /*10b60*/  IMAD R23, R158, R23, R2 ;  /* 0x000000179e177224 */ /* 0x000fc400078e0202 */
[----:B------:R-:W-:Y:S01]  /*10b70*/  IMAD.U32 R19, RZ, RZ, UR5 ;  /* 0x00000005ff137e24 */ /* 0x000fe2000f8e00ff */
[----:B------:R0:W5:Y:S01]  /*10b80*/  LD.E.128 R52, desc[UR38][R114.64] ;  /* 0x0000002672347980 */ /* 0x000162000c101d00 */
[C---:B------:R-:W-:Y:S01]  /*10b90*/  IMAD R77, R21.reuse, UR9, R0 ;  /* 0x00000009154d7c24 */ /* 0x040fe2000f8e0200 */
[----:B------:R-:W-:Y:S02]  /*10ba0*/  SHF.R.S32.HI R0, RZ, 0x1f, R23 ;  /* 0x0000001fff007819 */ /* 0x000fe40000011417 */
[----:B------:R0:W5:Y:S01]  /*10bb0*/  LD.E.128 R56, desc[UR38][R116.64] ;  /* 0x0000002674387980 */ /* 0x000162000c101d00 */
[----:B------:R-:W-:-:S03]  /*10bc0*/  IMAD.WIDE.U32 R18, R21, UR8, R18 ;  /* 0x0000000815127c25 */ /* 0x000fc6000f8e0012 */
[----:B------:R0:W5:Y:S04]  /*10bd0*/  LD.E.128 R72, desc[UR38][R118.64] ;  /* 0x0000002676487980 */ /* 0x000168000c101d00 */
[----:B------:R0:W5:Y:S04]  /*10be0*/  LD.E.128 R68, desc[UR38][R120.64] ;  /* 0x0000002678447980 */ /* 0x000168000c101d00 */
[----:B------:R0:W5:Y:S04]  /*10bf0*/  LD.E.128 R60, desc[UR38][R122.64] ;  /* 0x000000267a3c7980 */ /* 0x000168000c101d00 */
[----:B------:R-:W5:Y:S01]  /*10c00*/  LD.E.128 R28, desc[UR38][R30.64] ;  /* 0x000000261e1c7980 */ /* 0x000f62000c101d00 */
[----:B------:R-:W-:Y:S01]  /*10c10*/  @!PT LDS RZ, [RZ] ;  /* 0x00000000fffff984 */ /* 0x000fe20000000800 */
[----:B------:R-:W-:Y:S01]  /*10c20*/  @!PT LDS RZ, [RZ] ;  /* 0x00000000fffff984 */ /* 0x000fe20000000800 */
[----:B------:R-:W-:Y:S01]  /*10c30*/  @!PT LDS RZ, [RZ] ;  /* 0x00000000fffff984 */ /* 0x000fe20000000800 */
[----:B------:R-:W-:Y:S01]  /*10c40*/  @!PT LDS RZ, [RZ] ;  /* 0x00000000fffff984 */ /* 0x000fe20000000800 */
[----:B------:R1:W-:Y:S06]  /*10c50*/  MEMBAR.ALL.CTA ;  /* 0x0000000000007992 */ /* 0x0003ec0000008000 */
[----:B-1----:R-:W1:Y:S01]  /*10c60*/  FENCE.VIEW.ASYNC.S ;  /* 0x00000000000073c6 */ /* 0x002e620000000000 */
[----:B------:R-:W-:-:S02]  /*10c70*/  IMAD.IADD R19, R19, 0x1, R77 ;  /* 0x0000000113137824 */ /* 0x000fc400078e024d */
[----:B------:R-:W-:Y:S02]  /*10c80*/  IMAD R2, R0, UR6, RZ ;  /* 0x0000000600027c24 */ /* 0x000fe4000f8e02ff */
[----:B------:R-:W-:Y:S01]  /*10c90*/  VIADD R80, R222, UR14 ;  /* 0x0000000ede507c36 */ /* 0x000fe20008000000 */
[----:B------:R-:W-:Y:S01]  /*10ca0*/  UIADD3 UR5, UR13, 0x38820, URZ ;  /* 0x000388200d057890 */ /* 0x000fe2000fffe03f */
[C---:B------:R-:W-:Y:S02]  /*10cb0*/  IMAD R21, R23.reuse, UR7, R2 ;  /* 0x0000000717157c24 */ /* 0x040fe4000f8e0202 */
[----:B------:R-:W-:Y:S01]  /*10cc0*/  IMAD.WIDE.U32 R18, R23, UR6, R18 ;  /* 0x0000000617127c25 */ /* 0x000fe2000f8e0012 */
[----:B------:R-:W-:Y:S01]  /*10cd0*/  ISETP.GE.AND P2, PT, R80, R3, PT ;  /* 0x000000035000720c */ /* 0x000fe20003f46270 */
[----:B------:R-:W-:Y:S01]  /*10ce0*/  ULDC.64 UR6, c[0x0][0xa80] ;  /* 0x0002a00000067ab9 */ /* 0x000fe20000000a00 */
[----:B------:R-:W-:Y:S01]  /*10cf0*/  UPRMT UR5, URZ, 0x654, UR5 ;  /* 0x000006543f057896 */ /* 0x000fe20008000005 */
[----:B------:R-:W-:Y:S01]  /*10d00*/  IMAD.IADD R19, R19, 0x1, R21 ;  /* 0x0000000113137824 */ /* 0x000fe200078e0215 */
[----:B------:R-:W-:Y:S01]  /*10d10*/  LEA R2, P3, R18, UR6, 0x1 ;  /* 0x0000000612027c11 */ /* 0x000fe2000f8608ff */
[----:B------:R-:W-:-:S03]  /*10d20*/  VIADD R0, R80, 0x20 ;  /* 0x0000002050007836 */ /* 0x000fc60000000000 */
[----:B------:R-:W-:Y:S02]  /*10d30*/  LEA.HI.X R16, R18, UR7, R19, 0x1, P3 ;  /* 0x0000000712107c11 */ /* 0x000fe400098f0c13 */
[-C--:B------:R-:W-:Y:S01]  /*10d40*/  ISETP.GE.AND P1, PT, R0, R3.reuse, PT ;  /* 0x000000030000720c */ /* 0x080fe20003f26270 */
[----:B-1----:R0:W1:Y:S01]  /*10d50*/  SHFL.IDX PT, R79, R2, RZ, 0x181f ;  /* 0x00181fff024f7589 */ /* 0x00206200000e0000 */
[----:B------:R-:W-:Y:S01]  /*10d60*/  IADD3 R0, R80, 0x40, RZ ;  /* 0x0000004050007810 */ /* 0x000fe20007ffe0ff */
[----:B------:R-:W-:Y:S01]  /*10d70*/  BSSY B1, `(.L_x_2241) ;  /* 0x000001a000017945 */ /* 0x000fe20003800000 */
[----:B------:R-:W-:Y:S01]  /*10d80*/  SYNCS.ARRIVE.TRANS64.RED.A1T0 RZ, [UR5], RZ ;  /* 0x000000ffffff79a7 */ /* 0x000fe20008100405 */
[----:B------:R0:W2:Y:S01]  /*10d90*/  SHFL.IDX PT, R23, R16, RZ, 0x181f ;  /* 0x00181fff10177589 */ /* 0x0000a200000e0000 */
[----:B------:R-:W-:Y:S02]  /*10da0*/  ISETP.GE.AND P0, PT, R0, R3, PT ;  /* 0x000000030000720c */ /* 0x000fe40003f06270 */
[----:B------:R-:W-:-:S02]  /*10db0*/  SHF.R.S32.HI R196, RZ, 0x1f, R218 ;  /* 0x0000001fffc47819 */ /* 0x000fc400000114da */
[----:B------:R-:W-:Y:S02]  /*10dc0*/  SHF.R.S32.HI R197, RZ, 0x1f, R216 ;  /* 0x0000001fffc57819 */ /* 0x000fe400000114d8 */
[----:B------:R-:W-:Y:S02]  /*10dd0*/  SHF.R.S32.HI R198, RZ, 0x1f, R217 ;  /* 0x0000001fffc67819 */ /* 0x000fe400000114d9 */
[----:B------:R-:W-:Y:S01]  /*10de0*/  SHF.R.S32.HI R199, RZ, 0x1f, R22 ;  /* 0x0000001fffc77819 */ /* 0x000fe20000011416 */
[----:B0-----:R-:W-:Y:S06]  /*10df0*/  @P2 BRA `(.L_x_2242) ;  /* 0x0000000000442947 */ /* 0x001fec0003800000 */
        /* <DEDUP_REMOVED lines=17> */
.L_x_2242:
[----:B------:R-:W-:Y:S05]  /*10f10*/  BSYNC B1 ;  /* 0x0000000000017941 */ /* 0x000fea0003800000 */
.L_x_2241:
[----:B0-----:R0:W3:Y:S01]  /*10f20*/  SHFL.IDX PT, R21, R16, 0x1, 0x181f ;  /* 0x00381f0010157f89 */ /* 0x0010e200000e0000 */
[----:B------:R-:W-:Y:S03]  /*10f30*/  BSSY B1, `(.L_x_2243) ;  /* 0x0000014000017945 */ /* 0x000fe60003800000 */
[----:B------:R0:W4:Y:S01]  /*10f40*/  SHFL.IDX PT, R19, R2, 0x1, 0x181f ;  /* 0x00381f0002137f89 */ /* 0x00012200000e0000 */
[----:B------:R-:W-:Y:S05]  /*10f50*/  @P1 BRA `(.L_x_2244) ;  /* 0x0000000000441947 */ /* 0x000fea0003800000 */
[----:B------:R-:W-:Y:S02]  /*10f60*/  ULDC UR5, c[0x0][0xac8] ;  /* 0x0002b20000057ab9 */ /* 0x000fe40000000800 */
[----:B------:R-:W-:Y:S02]  /*10f70*/  ISETP.GE.AND P4, PT, R22, UR5, PT ;  /* 0x0000000516007c0c */ /* 0x000fe4000bf86270 */
[----:B------:R-:W-:Y:S02]  /*10f80*/  ISETP.GE.AND P3, PT, R217, UR5, PT ;  /* 0x00000005d9007c0c */ /* 0x000fe4000bf66270 */
[----:B------:R-:W-:Y:S02]  /*10f90*/  ISETP.GE.AND P2, PT, R216, UR5, PT ;  /* 0x00000005d8007c0c */ /* 0x000fe4000bf46270 */
[----:B------:R-:W-:-:S07]  /*10fa0*/  ISETP.GE.AND P1, PT, R218, UR5, PT ;  /* 0x00000005da007c0c */ /* 0x000fce000bf26270 */
[CC--:B----45:R-:W-:Y:S02]  /*10fb0*/  @!P4 LEA R8, P6, R22.reuse, R19.reuse, 0x1 ;  /* 0x000000131608c211 */ /* 0x0f0fe400078c08ff */
[C---:B------:R-:W-:Y:S02]  /*10fc0*/  @!P3 LEA R10, P5, R217.reuse, R19, 0x1 ;  /* 0x00000013d90ab211 */ /* 0x040fe400078a08ff */
        /* <DEDUP_REMOVED lines=10> */
.L_x_2244:
[----:B------:R-:W-:Y:S05]  /*11070*/  BSYNC B1 ;  /* 0x0000000000017941 */ /* 0x000fea0003800000 */
.L_x_2243:
[----:B---3-5:R3:W0:Y:S01]  /*11080*/  SHFL.IDX PT, R15, R16, 0x2, 0x181f ;  /* 0x00581f00100f7f89 */ /* 0x02862200000e0000 */
        /* <DEDUP_REMOVED lines=8> */
[-C--:B0-----:R-:W-:Y:S02]  /*11110*/  @!P3 LEA R8, P6, R22, R11.reuse, 0x1 ;  /* 0x0000000b1608b211 */ /* 0x081fe400078c08ff */
[CC--:B------:R-:W-:Y:S02]  /*11120*/  @!P2 LEA R10, P5, R217.reuse, R11.reuse, 0x1 ;  /* 0x0000000bd90aa211 */ /* 0x0c0fe400078a08ff */
[----:B------:R-:W-:Y:S02]  /*11130*/  @!P1 LEA R12, P4, R216, R11, 0x1 ;  /* 0x0000000bd80c9211 */ /* 0x000fe400078808ff */
[----:B------:R-:W-:Y:S02]  /*11140*/  @!P3 LEA.HI.X R9, R22, R15, R199, 0x1, P6 ;  /* 0x0000000f1609b211 */ /* 0x000fe400030f0cc7 */
        /* <DEDUP_REMOVED lines=8> */
.L_x_2246:
[----:B------:R-:W-:Y:S05]  /*111d0*/  BSYNC B1 ;  /* 0x0000000000017941 */ /* 0x000fea0003800000 */
.L_x_2245:
[----:B------:R-:W-:Y:S01]  /*111e0*/  VIADD R0, R80, 0x60 ;  /* 0x0000006050007836 */ /* 0x000fe20000000000 */
[----:B0-----:R0:W0:Y:S04]  /*111f0*/  SHFL.IDX PT, R13, R16, 0x3, 0x181f ;  /* 0x00781f00100d7f89 */ /* 0x00102800000e0000 */
[----:B------:R-:W-:Y:S01]  /*11200*/  ISETP.GE.AND P0, PT, R0, R3, PT ;  /* 0x000000030000720c */ /* 0x000fe20003f06270 */
[----:B------:R0:W0:-:S12]  /*11210*/  SHFL.IDX PT, R15, R2, 0x3, 0x181f ;  /* 0x00781f00020f7f89 */ /* 0x00001800000e0000 */
[----:B------:R-:W-:Y:S05]  /*11220*/  @P0 BRA `(.L_x_2247) ;  /* 0x0000000c00580947 */ /* 0x000fea0003800000 */
[----:B------:R-:W-:Y:S02]  /*11230*/  ULDC UR5, c[0x0][0xac8] ;  /* 0x0002b20000057ab9 */ /* 0x000fe40000000800 */
[----:B------:R-:W-:Y:S02]  /*11240*/  ISETP.GE.AND P3, PT, R22, UR5, PT ;  /* 0x0000000516007c0c */ /* 0x000fe4000bf66270 */
[----:B------:R-:W-:Y:S02]  /*11250*/  ISETP.GE.AND P4, PT, R217, UR5, PT ;  /* 0x00000005d9007c0c */ /* 0x000fe4000bf86270 */
[----:B------:R-:W-:-:S09]  /*11260*/  ISETP.GE.AND P5, PT, R216, UR5, PT ;  /* 0x00000005d8007c0c */ /* 0x000fd2000bfa6270 */
[-C--:B0--3--:R-:W-:Y:S02]  /*11270*/  @!P3 LEA R2, P0, R22, R15.reuse, 0x1 ;  /* 0x0000000f1602b211 */ /* 0x089fe400078008ff */
[CC--:B------:R-:W-:Y:S02]  /*11280*/  @!P4 LEA R8, P1, R217.reuse, R15.reuse, 0x1 ;  /* 0x0000000fd908c211 */ /* 0x0c0fe400078208ff */
[----:B------:R-:W-:Y:S02]  /*11290*/  @!P5 LEA R10, P2, R216, R15, 0x1 ;  /* 0x0000000fd80ad211 */ /* 0x000fe400078408ff */
[-C--:B------:R-:W-:Y:S02]  /*112a0*/  @!P3 LEA.HI.X R3, R22, R13.reuse, R199, 0x1, P0 ;  /* 0x0000000d1603b211 */ /* 0x080fe400000f0cc7 */
        /* <DEDUP_REMOVED lines=11> */
.L_x_2240:
[----:B------:R-:W0:Y:S01]  /*11360*/  LDC R8, c[0x0][0xbe8] ;  /* 0x0002fa00ff087b82 */ /* 0x000e220000000800 */
[----:B------:R-:W1:Y:S01]  /*11370*/  S2R R0, SR_TID.X ;  /* 0x0000000000007919 */ /* 0x000e620000002100 */
[----:B------:R-:W-:Y:S01]  /*11380*/  R2UR UR6, R220 ;  /* 0x00000000dc0672ca */ /* 0x000fe200000e0000 */
[----:B------:R-:W-:Y:S01]  /*11390*/  BSSY B1, `(.L_x_2248) ;  /* 0x0000036000017945 */ /* 0x000fe20003800000 */
[----:B------:R-:W-:Y:S01]  /*113a0*/  R2UR UR5, R221 ;  /* 0x00000000dd0572ca */ /* 0x000fe200000e0000 */
[----:B------:R-:W-:-:S10]  /*113b0*/  IMAD R6, R219, 0x20, R222 ;  /* 0x00000020db067824 */ /* 0x000fd400078e02de */
[----:B------:R-:W-:Y:S02]  /*113c0*/  USHF.R.S32.HI UR8, URZ, 0x1f, UR6 ;  /* 0x0000001f3f087899 */ /* 0x000fe40008011406 */
[----:B------:R-:W-:Y:S01]  /*113d0*/  USHF.R.S32.HI UR9, URZ, 0x1f, UR5 ;  /* 0x0000001f3f097899 */ /* 0x000fe20008011405 */
[----:B0-----:R-:W-:Y:S01]  /*113e0*/  ISETP.NE.AND P1, PT, R8, 0x1, PT ;  /* 0x000000010800780c */ /* 0x001fe20003f25270 */
[----:B-1----:R-:W-:-:S12]  /*113f0*/  VIADD R0, R0, 0xffffff80 ;  /* 0xffffff8000007836 */ /* 0x002fd80000000000 */
[----:B------:R-:W0:Y:S01]  /*11400*/  @P1 LDC R9, c[0x0][0xbec] ;  /* 0x0002fb00ff091b82 */ /* 0x000e220000000800 */
[----:B------:R-:W-:-:S07]  /*11410*/  ISETP.GE.AND P0, PT, R0, 0x80, PT ;  /* 0x000000800000780c */ /* 0x000fce0003f06270 */
[----:B------:R-:W1:Y:S06]  /*11420*/  @P1 LDC R11, c[0x0][0xbf0] ;  /* 0x0002fc00ff0b1b82 */ /* 0x000e6c0000000800 */
[----:B------:R-:W-:Y:S05]  /*11430*/  @P0 BRA `(.L_x_2249) ;  /* 0x0000000000ac0947 */ /* 0x000fea0003800000 */
[----:B------:R-:W2:Y:S01]  /*11440*/  S2R R0, SR_TID.X ;  /* 0x0000000000007919 */ /* 0x000ea20000002100 */
[----:B------:R-:W3:Y:S01]  /*11450*/  LDC R3, c[0x0][0xbe8] ;  /* 0x0002fa00ff037b82 */ /* 0x000ee20000000800 */
[----:B------:R-:W-:-:S13]  /*11460*/  R2UR UR5, R213 ;  /* 0x00000000d50572ca */ /* 0x000fda00000e0000 */
[----:B------:R-:W-:Y:S01]  /*11470*/  IMAD.U32 R4, RZ, RZ, UR5 ;  /* 0x00000005ff047e24 */ /* 0x000fe2000f8e00ff */
[----:B------:R-:W-:Y:S02]  /*11480*/  ULDC UR5, c[0x0][0xa88] ;  /* 0x0002a20000057ab9 */ /* 0x000fe40000000800 */
[----:B---3--:R-:W-:Y:S02]  /*11490*/  IMAD R5, R3, UR5, RZ ;  /* 0x0000000503057c24 */ /* 0x008fe4000f8e02ff */
[----:B--2---:R-:W-:-:S04]  /*114a0*/  IADD3 R4, R4, -0x80, R0 ;  /* 0xffffff8004047810 */ /* 0x004fc80007ffe000 */
[----:B------:R-:W-:-:S13]  /*114b0*/  ISETP.GE.AND P0, PT, R4, R5, PT ;  /* 0x000000050400720c */ /* 0x000fda0003f06270 */
[----:B------:R-:W-:Y:S05]  /*114c0*/  @P0 BRA `(.L_x_2249) ;  /* 0x0000000000880947 */ /* 0x000fea0003800000 */
[----:B------:R-:W-:Y:S01]  /*114d0*/  ISETP.NE.AND P0, PT, R3, 0x1, PT ;  /* 0x000000010300780c */ /* 0x000fe20003f05270 */
[----:B------:R-:W-:Y:S01]  /*114e0*/  ULDC.64 UR10, c[0x0][0xb90] ;  /* 0x0002e400000a7ab9 */ /* 0x000fe20000000a00 */
[----:B------:R-:W-:Y:S01]  /*114f0*/  R2UR UR13, R220 ;  /* 0x00000000dc0d72ca */ /* 0x000fe200000e0000 */
[----:B------:R-:W-:Y:S01]  /*11500*/  UIMAD UR5, UR8, UR10, URZ ;  /* 0x0000000a080572a4 */ /* 0x000fe2000f8e023f */
[----:B------:R-:W-:Y:S02]  /*11510*/  R2UR UR12, R221 ;  /* 0x00000000dd0c72ca */ /* 0x000fe400000e0000 */
[----:B------:R-:W-:-:S07]  /*11520*/  MOV R2, R4 ;  /* 0x0000000400027202 */ /* 0x000fce0000000f00 */
        /* <DEDUP_REMOVED lines=28> */
.L_x_2249:
[----:B------:R-:W-:Y:S05]  /*116f0*/  BSYNC B1 ;  /* 0x0000000000017941 */ /* 0x000fea0003800000 */
.L_x_2248:
[----:B------:R-:W-:Y:S01]  /*11700*/  R2UR UR12, R213 ;  /* 0x00000000d50c72ca */ /* 0x000fe200000e0000 */
[----:B------:R-:W-:Y:S01]  /*11710*/  ULDC.64 UR10, c[0x0][0xae8] ;  /* 0x0002ba00000a7ab9 */ /* 0x000fe20000000a00 */
[----:B------:R-:W-:Y:S01]  /*11720*/  R2UR UR14, R220 ;  /* 0x00000000dc0e72ca */ /* 0x000fe200000e0000 */
[----:B------:R-:W-:Y:S01]  /*11730*/  UIMAD UR5, UR8, UR10, URZ ;  /* 0x0000000a080572a4 */ /* 0x000fe2000f8e023f */
[----:B------:R-:W-:Y:S01]  /*11740*/  R2UR UR13, R221 ;  /* 0x00000000dd0d72ca */ /* 0x000fe200000e0000 */
[----:B------:R-:W-:Y:S01]  /*11750*/  BSSY B1, `(.L_x_2250) ;  /* 0x0000041000017945 */ /* 0x000fe20003800000 */
[----:B------:R-:W-:Y:S02]  /*11760*/  SHF.R.S32.HI R16, RZ, 0x1f, R218 ;  /* 0x0000001fff107819 */ /* 0x000fe400000114da */
[----:B------:R-:W-:Y:S02]  /*11770*/  SHF.R.S32.HI R18, RZ, 0x1f, R216 ;  /* 0x0000001fff127819 */ /* 0x000fe400000114d8 */
[----:B------:R-:W-:-:S02]  /*11780*/  SHF.R.S32.HI R19, RZ, 0x1f, R217 ;  /* 0x0000001fff137819 */ /* 0x000fc400000114d9 */
[----:B------:R-:W-:Y:S01]  /*11790*/  SHF.R.S32.HI R20, RZ, 0x1f, R22 ;  /* 0x0000001fff147819 */ /* 0x000fe20000011416 */
[----:B------:R-:W-:Y:S02]  /*117a0*/  VIADD R6, R6, UR12 ;  /* 0x0000000c06067c36 */ /* 0x000fe40008000000 */
[----:B------:R-:W-:Y:S02]  /*117b0*/  UIMAD.WIDE.U32 UR6, UR14, UR10, URZ ;  /* 0x0000000a0e0672a5 */ /* 0x000fe4000f8e003f */
[----:B------:R-:W-:Y:S01]  /*117c0*/  UIMAD UR5, UR14, UR11, UR5 ;  /* 0x0000000b0e0572a4 */ /* 0x000fe2000f8e0205 */
[----:B0-----:R-:W-:Y:S01]  /*117d0*/  @P1 IMAD.HI.U32 R0, R6, R9, RZ ;  /* 0x0000000906001227 */ /* 0x001fe200078e00ff */
[----:B--2---:R-:W-:Y:S01]  /*117e0*/  MOV R5, R6 ;  /* 0x0000000600057202 */ /* 0x004fe20000000f00 */
[----:B------:R-:W-:Y:S01]  /*117f0*/  ULDC.64 UR10, c[0x0][0xaf0] ;  /* 0x0002bc00000a7ab9 */ /* 0x000fe20000000a00 */
[----:B------:R-:W-:Y:S02]  /*11800*/  UIADD3 UR7, UR7, UR5, URZ ;  /* 0x0000000507077290 */ /* 0x000fe4000fffe03f */
[----:B------:R-:W-:Y:S01]  /*11810*/  UIMAD UR5, UR9, UR10, URZ ;  /* 0x0000000a090572a4 */ /* 0x000fe2000f8e023f */
[----:B-1----:R-:W-:Y:S01]  /*11820*/  @P1 SHF.R.U32.HI R5, RZ, R11, R0 ;  /* 0x0000000bff051219 */ /* 0x002fe20000011600 */
        /* <DEDUP_REMOVED lines=8> */
[----:B------:R-:W-:Y:S01]  /*118b0*/  IMAD R7, R8, R7, R6 ;  /* 0x0000000708077224 */ /* 0x000fe200078e0206 */
[----:B------:R-:W-:Y:S01]  /*118c0*/  IADD3 R6, R222, UR12, RZ ;  /* 0x0000000cde067c10 */ /* 0x000fe2000fffe0ff */
        /* <DEDUP_REMOVED lines=8> */
[----:B------:R-:W-:Y:S02]  /*11950*/  IMAD R4, R0, UR6, RZ ;  /* 0x0000000600047c24 */ /* 0x000fe4000f8e02ff */
[----:B------:R-:W-:Y:S02]  /*11960*/  IMAD R9, R8, UR5, RZ ;  /* 0x0000000508097c24 */ /* 0x000fe4000f8e02ff */
[C---:B------:R-:W-:Y:S02]  /*11970*/  IMAD R5, R7.reuse, UR7, R4 ;  /* 0x0000000707057c24 */ /* 0x040fe4000f8e0204 */
[----:B------:R-:W-:Y:S01]  /*11980*/  IMAD.WIDE.U32 R2, R7, UR6, R2 ;  /* 0x0000000607027c25 */ /* 0x000fe2000f8e0002 */
[----:B------:R-:W-:Y:S01]  /*11990*/  ISETP.GE.AND P2, PT, R6, R9, PT ;  /* 0x000000090600720c */ /* 0x000fe20003f46270 */
[----:B------:R-:W-:-:S02]  /*119a0*/  ULDC.64 UR6, c[0x0][0xa80] ;  /* 0x0002a00000067ab9 */ /* 0x000fc40000000a00 */
[----:B------:R-:W-:Y:S01]  /*119b0*/  IMAD.IADD R3, R3, 0x1, R5 ;  /* 0x0000000103037824 */ /* 0x000fe200078e0205 */
[----:B------:R-:W-:Y:S01]  /*119c0*/  LEA R4, P3, R2, UR6, 0x1 ;  /* 0x0000000602047c11 */ /* 0x000fe2000f8608ff */
[----:B------:R-:W-:-:S03]  /*119d0*/  VIADD R0, R6, 0x20 ;  /* 0x0000002006007836 */ /* 0x000fc60000000000 */
[----:B------:R-:W-:Y:S01]  /*119e0*/  LEA.HI.X R5, R2, UR7, R3, 0x1, P3 ;  /* 0x0000000702057c11 */ /* 0x000fe200098f0c03 */
[----:B------:R0:W1:Y:S01]  /*119f0*/  SHFL.IDX PT, R7, R4, RZ, 0x181f ;  /* 0x00181fff04077589 */ /* 0x00006200000e0000 */
[-C--:B------:R-:W-:Y:S01]  /*11a00*/  ISETP.GE.AND P1, PT, R0, R9.reuse, PT ;  /* 0x000000090000720c */ /* 0x080fe20003f26270 */
[----:B------:R-:W-:Y:S02]  /*11a10*/  VIADD R0, R6, 0x40 ;  /* 0x0000004006007836 */ /* 0x000fe40000000000 */
[----:B------:R0:W2:Y:S03]  /*11a20*/  SHFL.IDX PT, R3, R5, RZ, 0x181f ;  /* 0x00181fff05037589 */ /* 0x0000a600000e0000 */
[----:B------:R-:W-:Y:S01]  /*11a30*/  ISETP.GE.AND P0, PT, R0, R9, PT ;  /* 0x000000090000720c */ /* 0x000fe20003f06270 */
[----:B------:R-:W-:-:S12]  /*11a40*/  @P2 BRA `(.L_x_2251) ;  /* 0x0000000000442947 */ /* 0x000fd80003800000 */
        /* <DEDUP_REMOVED lines=17> */
.L_x_2251:
[----:B------:R-:W-:Y:S05]  /*11b60*/  BSYNC B1 ;  /* 0x0000000000017941 */ /* 0x000fea0003800000 */
.L_x_2250:
[----:B--23--:R2:W3:Y:S01]  /*11b70*/  SHFL.IDX PT, R3, R5, 0x1, 0x181f ;  /* 0x00381f0005037f89 */ /* 0x00c4e200000e0000 */
[----:B------:R-:W-:Y:S03]  /*11b80*/  BSSY B1, `(.L_x_2252) ;  /* 0x0000014000017945 */ /* 0x000fe60003800000 */
[----:B-1----:R2:W1:Y:S01]  /*11b90*/  SHFL.IDX PT, R7, R4, 0x1, 0x181f ;  /* 0x00381f0004077f89 */ /* 0x00246200000e0000 */
[----:B------:R-:W-:Y:S05]  /*11ba0*/  @P1 BRA `(.L_x_2253) ;  /* 0x0000000000441947 */ /* 0x000fea0003800000 */
[----:B------:R-:W-:Y:S02]  /*11bb0*/  ULDC UR5, c[0x0][0xac8] ;  /* 0x0002b20000057ab9 */ /* 0x000fe40000000800 */
[----:B------:R-:W-:Y:S02]  /*11bc0*/  ISETP.GE.AND P4, PT, R22, UR5, PT ;  /* 0x0000000516007c0c */ /* 0x000fe4000bf86270 */
[----:B------:R-:W-:Y:S02]  /*11bd0*/  ISETP.GE.AND P3, PT, R217, UR5, PT ;  /* 0x00000005d9007c0c */ /* 0x000fe4000bf66270 */
[----:B------:R-:W-:Y:S02]  /*11be0*/  ISETP.GE.AND P2, PT, R216, UR5, PT ;  /* 0x00000005d8007c0c */ /* 0x000fe4000bf46270 */
[----:B------:R-:W-:-:S07]  /*11bf0*/  ISETP.GE.AND P1, PT, R218, UR5, PT ;  /* 0x00000005da007c0c */ /* 0x000fce000bf26270 */
[CC--:B-1----:R-:W-:Y:S02]  /*11c00*/  @!P4 LEA R10, P6, R22.reuse, R7.reuse, 0x1 ;  /* 0x00000007160ac211 */ /* 0x0c2fe400078c08ff */
[C---:B------:R-:W-:Y:S02]  /*11c10*/  @!P3 LEA R12, P5, R217.reuse, R7, 0x1 ;  /* 0x00000007d90cb211 */ /* 0x040fe400078a08ff */
[----:B---3--:R-:W-:Y:S02]  /*11c20*/  @!P4 LEA.HI.X R11, R22, R3, R20, 0x1, P6 ;  /* 0x00000003160bc211 */ /* 0x008fe400030f0c14 */
        /* <DEDUP_REMOVED lines=9> */
.L_x_2253:
[----:B------:R-:W-:Y:S05]  /*11cc0*/  BSYNC B1 ;  /* 0x0000000000017941 */ /* 0x000fea0003800000 */
.L_x_2252:
[----:B---34-:R3:W4:Y:S01]  /*11cd0*/  SHFL.IDX PT, R3, R5, 0x2, 0x181f ;  /* 0x00581f0005037f89 */ /* 0x01872200000e0000 */
        /* <DEDUP_REMOVED lines=8> */
[-C--:B-1----:R-:W-:Y:S02]  /*11d60*/  @!P3 LEA R10, P6, R22, R7.reuse, 0x1 ;  /* 0x00000007160ab211 */ /* 0x082fe400078c08ff */
[CC--:B------:R-:W-:Y:S02]  /*11d70*/  @!P2 LEA R12, P5, R217.reuse, R7.reuse, 0x1 ;  /* 0x00000007d90ca211 */ /* 0x0c0fe400078a08ff */
[----:B------:R-:W-:Y:S02]  /*11d80*/  @!P1 LEA R14, P4, R216, R7, 0x1 ;  /* 0x00000007d80e9211 */ /* 0x000fe400078808ff */
[----:B----4-:R-:W-:Y:S02]  /*11d90*/  @!P3 LEA.HI.X R11, R22, R3, R20, 0x1, P6 ;  /* 0x00000003160bb211 */ /* 0x010fe400030f0c14 */
        /* <DEDUP_REMOVED lines=8> */
.L_x_2255:
[----:B------:R-:W-:Y:S05]  /*11e20*/  BSYNC B1 ;  /* 0x0000000000017941 */ /* 0x000fea0003800000 */
.L_x_2254:
[----:B------:R-:W-:Y:S01]  /*11e30*/  VIADD R0, R6, 0x60 ;  /* 0x0000006006007836 */ /* 0x000fe20000000000 */
[----:B0-23--:R-:W0:Y:S04]  /*11e40*/  SHFL.IDX PT, R5, R5, 0x3, 0x181f ;  /* 0x00781f0005057f89 */ /* 0x00de2800000e0000 */
[----:B------:R-:W-:Y:S01]  /*11e50*/  ISETP.GE.AND P0, PT, R0, R9, PT ;  /* 0x000000090000720c */ /* 0x000fe20003f06270 */
[----:B-1--4-:R1:W2:-:S12]  /*11e60*/  SHFL.IDX PT, R3, R4, 0x3, 0x181f ;  /* 0x00781f0004037f89 */ /* 0x01229800000e0000 */
[----:B-1----:R-:W-:Y:S05]  /*11e70*/  @P0 BRA `(.L_x_2247) ;  /* 0x0000000000440947 */ /* 0x002fea0003800000 */
[----:B------:R-:W-:Y:S02]  /*11e80*/  ULDC UR5, c[0x0][0xac8] ;  /* 0x0002b20000057ab9 */ /* 0x000fe40000000800 */
[----:B------:R-:W-:Y:S02]  /*11e90*/  ISETP.GE.AND P3, PT, R22, UR5, PT ;  /* 0x0000000516007c0c */ /* 0x000fe4000bf66270 */
[----:B------:R-:W-:Y:S02]  /*11ea0*/  ISETP.GE.AND P2, PT, R217, UR5, PT ;  /* 0x00000005d9007c0c */ /* 0x000fe4000bf46270 */
[----:B------:R-:W-:Y:S02]  /*11eb0*/  ISETP.GE.AND P1, PT, R216, UR5, PT ;  /* 0x00000005d8007c0c */ /* 0x000fe4000bf26270 */
[----:B------:R-:W-:-:S07]  /*11ec0*/  ISETP.GE.AND P0, PT, R218, UR5, PT ;  /* 0x00000005da007c0c */ /* 0x000fce000bf06270 */
[-C--:B--2---:R-:W-:Y:S02]  /*11ed0*/  @!P3 LEA R6, P6, R22, R3.reuse, 0x1 ;  /* 0x000000031606b211 */ /* 0x084fe400078c08ff */
[CC--:B------:R-:W-:Y:S02]  /*11ee0*/  @!P2 LEA R8, P5, R217.reuse, R3.reuse, 0x1 ;  /* 0x00000003d908a211 */ /* 0x0c0fe400078a08ff */
        /* <DEDUP_REMOVED lines=10> */
.L_x_2247:
[----:B------:R-:W-:Y:S05]  /*11f90*/  BSYNC B0 ;  /* 0x0000000000007941 */ /* 0x000fea0003800000 */
.L_x_2239:
[----:B------:R-:W-:Y:S02]  /*11fa0*/  ULDC UR5, c[0x0][0xc38] ;  /* 0x00030e0000057ab9 */ /* 0x000fe40000000800 */
[----:B------:R-:W-:-:S06]  /*11fb0*/  UISETP.GE.AND UP0, UPT, UR4, UR5, UPT ;  /* 0x000000050400728c */ /* 0x000fcc000bf06270 */
[----:B------:R-:W-:-:S13]  /*11fc0*/  PLOP3.LUT P0, PT, PT, PT, UP0, 0x80, 0x0 ;  /* 0x000000000000781c */ /* 0x000fda0003f0f008 */
[----:B------:R-:W-:Y:S05]  /*11fd0*/  @!P0 BRA `(.L_x_2256) ;  /* 0xfffffeec005c8947 */ /* 0x000fea000383ffff */
[----:B------:R-:W-:Y:S05]  /*11fe0*/  EXIT ;  /* 0x000000000000794d */ /* 0x000fea0003800000 */
.L_x_2198:
[----:B------:R-:W-:-:S08]  /*11ff0*/  NOP ;  /* 0x0000000000007918 */ /* 0x000fd00000000000 */
[----:B0-----:R-:W0:-:S00]  /*12000*/  USETMAXREG.DEALLOC.CTAPOOL 0x28 ;  /* 0x00000028000079c8 */ /* 0x001e0000080e0500 */
[----:B0-----:R-:W-:-:S06]  /*12010*/  LOP3.LUT R0, R0, 0x3, RZ, 0xc0, !PT ;  /* 0x0000000300007812 */ /* 0x001fcc00078ec0ff */
[----:B------:R-:W0:Y:S01]  /*12020*/  S2UR UR10, SR_CTAID.X ;  /* 0x00000000000a79c3 */ /* 0x000e220000002500 */
[----:B------:R-:W-:Y:S01]  /*12030*/  LOP3.LUT R16, R16, 0xffff7fff, RZ, 0xc0, !PT ;  /* 0xffff7fff10107812 */ /* 0x000fe200078ec0ff */
[----:B------:R-:W-:Y:S01]  /*12040*/  STL [R1], RZ ;  /* 0x000000ff01007387 */ /* 0x000fe20000100800 */
[----:B------:R-:W-:Y:S01]  /*12050*/  IMAD.MOV.U32 R23, RZ, RZ, RZ ;  /* 0x000000ffff177224 */ /* 0x000fe200078e00ff */
[----:B------:R-:W-:Y:S02]  /*12060*/  MOV R26, 0x1 ;  /* 0x00000001001a7802 */ /* 0x000fe40000000f00 */
        /* <DEDUP_REMOVED lines=8> */
[----:B------:R-:W-:Y:S01]  /*120f0*/  ULDC UR9, c[0x0][0x2b8] ;  /* 0x0000ae0000097ab9 */ /* 0x000fe20000000800 */
[----:B------:R-:W-:Y:S01]  /*12100*/  LOP3.LUT R16, R16, 0xfffffff7, RZ, 0xc0, !PT ;  /* 0xfffffff710107812 */ /* 0x000fe200078ec0ff */
[----:B------:R-:W0:Y:S01]  /*12110*/  S2UR UR8, SR_CgaCtaId ;  /* 0x00000000000879c3 */ /* 0x000e220000008800 */
[----:B------:R-:W1:Y:S01]  /*12120*/  S2R R3, SR_TID.X ;  /* 0x0000000000037919 */ /* 0x000e620000002100 */
[----:B------:R-:W-:Y:S01]  /*12130*/  ULDC.64 UR4, c[0x0][0x418] ;  /* 0x0001060000047ab9 */ /* 0x000fe20000000a00 */
[----:B------:R-:W-:Y:S01]  /*12140*/  ULDC UR40, c[0x0][0x288] ;  /* 0x0000a20000287ab9 */ /* 0x000fe20000000800 */
[----:B------:R-:W-:Y:S01]  /*12150*/  UISETP.NE.U32.AND UP0, UPT, UR4, URZ, UPT ;  /* 0x0000003f0400728c */ /* 0x000fe2000bf05070 */
[----:B------:R3:W-:Y:S01]  /*12160*/  STL [R1], RZ ;  /* 0x000000ff01007387 */ /* 0x0007e20000100800 */
[----:B------:R-:W-:Y:S01]  /*12170*/  ULDC UR37, c[0x0][0x448] ;  /* 0x0001120000257ab9 */ /* 0x000fe20000000800 */
[----:B------:R-:W-:Y:S01]  /*12180*/  ULDC UR4, c[0x0][0x424] ;  /* 0x0001090000047ab9 */ /* 0x000fe20000000800 */
[----:B------:R-:W-:Y:S01]  /*12190*/  UISETP.NE.AND.EX UP0, UPT, UR5, URZ, UPT, UP0 ;  /* 0x0000003f0500728c */ /* 0x000fe2000bf05300 */
[----:B------:R-:W-:Y:S01]  /*121a0*/  IMAD.U32 R34, RZ, RZ, UR10 ;  /* 0x0000000aff227e24 */ /* 0x000fe2000f8e00ff */
[----:B------:R-:W-:Y:S01]  /*121b0*/  UIMAD UR37, UR37, UR40, URZ ;  /* 0x00000028252572a4 */ /* 0x000fe2000f8e023f */
[----:B------:R-:W-:Y:S01]  /*121c0*/  IMAD.MOV.U32 R26, RZ, RZ, 0x1 ;  /* 0x00000001ff1a7424 */ /* 0x000fe200078e00ff */
[----:B------:R-:W-:Y:S01]  /*121d0*/  USEL UR4, UR4, 0x1, UP0 ;  /* 0x0000000104047887 */ /* 0x000fe20008000000 */
[----:B------:R-:W-:Y:S01]  /*121e0*/  IMAD.MOV.U32 R23, RZ, RZ, RZ ;  /* 0x000000ffff177224 */ /* 0x000fe200078e00ff */
[----:B------:R-:W-:Y:S01]  /*121f0*/  UMOV UR5, 0x400 ;  /* 0x0000040000057882 */ /* 0x000fe20000000000 */
[----:B------:R-:W-:Y:S01]  /*12200*/  ULDC UR46, c[0x0][0xc] ;  /* 0x00000300002e7ab9 */ /* 0x000fe20000000800 */
[----:B0-----:R-:W-:-:S06]  /*12210*/  ULEA UR8, UR8, UR5, 0x18 ;  /* 0x0000000508087291 */ /* 0x001fcc000f8ec03f */
[----:B------:R-:W-:Y:S01]  /*12220*/  MOV R17, UR8 ;  /* 0x0000000800117c02 */ /* 0x000fe20008000f00 */
[----:B-1----:R-:W-:-:S05]  /*12230*/  IMAD.SHL.U32 R37, R3, 0x8, RZ ;  /* 0x0000000803257824 */ /* 0x002fca00078e00ff */
[----:B------:R-:W-:-:S04]  /*12240*/  LOP3.LUT R0, R37, 0x1f8, RZ, 0xc0, !PT ;  /* 0x000001f825007812 */ /* 0x000fc800078ec0ff */
[----:B------:R-:W-:-:S04]  /*12250*/  LOP3.LUT R0, R0, 0x38, R3, 0x78, !PT ;  /* 0x0000003800007812 */ /* 0x000fc800078e7803 */
[----:B------:R-:W-:Y:S02]  /*12260*/  LOP3.LUT R30, R0, 0x200, R37, 0xf8, !PT ;  /* 0x00000200001e7812 */ /* 0x000fe400078ef825 */
[----:B------:R-:W-:-:S03]  /*12270*/  LOP3.LUT R37, R37, 0x38, RZ, 0xc0, !PT ;  /* 0x0000003825257812 */ /* 0x000fc600078ec0ff */
[----:B------:R-:W-:Y:S01]  /*12280*/  IMAD R31, R30, 0x2, R17 ;  /* 0x000000021e1f7824 */ /* 0x000fe200078e0211 */
[C---:B------:R-:W-:Y:S02]  /*12290*/  LOP3.LUT R0, R37.reuse, 0x40, RZ, 0xfc, !PT ;  /* 0x0000004025007812 */ /* 0x040fe400078efcff */
[----:B------:R-:W-:Y:S02]  /*122a0*/  LOP3.LUT R2, R37, 0x80, RZ, 0xfc, !PT ;  /* 0x0000008025027812 */ /* 0x000fe400078efcff */
[----:B------:R-:W-:Y:S02]  /*122b0*/  ISETP.GE.AND P1, PT, R0, UR9, PT ;  /* 0x0000000900007c0c */ /* 0x000fe4000bf26270 */
[----:B--2---:R-:W-:Y:S02]  /*122c0*/  R2UR UR6, R4 ;  /* 0x00000000040672ca */ /* 0x004fe400000e0000 */
[C---:B------:R-:W-:Y:S01]  /*122d0*/  LOP3.LUT R4, R3.reuse, 0x7f, RZ, 0xc0, !PT ;  /* 0x0000007f03047812 */ /* 0x040fe200078ec0ff */
[----:B------:R-:W-:-:S03]  /*122e0*/  IMAD.SHL.U32 R3, R3, 0x10, RZ ;  /* 0x0000001003037824 */ /* 0x000fc600078e00ff */
[----:B------:R-:W-:-:S07]  /*122f0*/  SHF.R.U32.HI R36, RZ, 0x3, R4 ;  /* 0x00000003ff247819 */ /* 0x000fce0000011604 */
[----:B------:R-:W-:-:S03]  /*12300*/  ULOP3.LUT UR47, UR6, 0x2, URZ, 0xfc, !UPT ;  /* 0x00000002062f7892 */ /* 0x000fc6000f8efc3f */
[----:B------:R-:W-:Y:S02]  /*12310*/  ULDC.64 UR6, c[0x0][0x2f0] ;  /* 0x0000bc0000067ab9 */ /* 0x000fe40000000a00 */
[C---:B------:R-:W-:Y:S01]  /*12320*/  ISETP.GE.AND P2, PT, R0.reuse, UR7, PT ;  /* 0x0000000700007c0c */ /* 0x040fe2000bf46270 */
[----:B------:R-:W-:Y:S01]  /*12330*/  UIMAD UR36, UR4, UR6, URZ ;  /* 0x00000006042472a4 */ /* 0x000fe2000f8e023f */
[----:B------:R-:W-:Y:S02]  /*12340*/  ISETP.GE.AND P0, PT, R0, UR7, PT ;  /* 0x0000000700007c0c */ /* 0x000fe4000bf06270 */
[----:B------:R-:W-:Y:S01]  /*12350*/  LOP3.LUT R0, R36, 0x70, R3, 0xf8, !PT ;  /* 0x0000007024007812 */ /* 0x000fe200078ef803 */
[----:B------:R-:W-:Y:S01]  /*12360*/  UIADD3 UR4, UR36, 0x4f, URZ ;  /* 0x0000004f24047890 */ /* 0x000fe2000fffe03f */
[----:B------:R-:W-:Y:S01]  /*12370*/  LOP3.LUT R0, R37, 0xc0, RZ, 0xfc, !PT ;  /* 0x000000c025007812 */ /* 0x000fe200078efcff */
[----:B------:R-:W-:Y:S02]  /*12380*/  UIADD3 UR40, UR36, 0x50, -UR40 ;  /* 0x0000005024287890 */ /* 0x000fe4000fffe828 */
[----:B------:R-:W-:-:S04]  /*12390*/  UIMAD.WIDE UR4, UR4, 0x66666667, URZ ;  /* 0x66666667040478a5 */ /* 0x000fc8000f8e023f */
[----:B------:R-:W-:Y:S01]  /*123a0*/  @P2 LOP3.LUT R16, R16, 0x8, RZ, 0xfc, !PT ;  /* 0x0000000810102812 */ /* 0x000fe200078efcff */
[----:B------:R-:W-:Y:S01]  /*123b0*/  USHF.R.U32.HI UR41, URZ, 0x1f, UR5 ;  /* 0x0000001f3f297899 */ /* 0x000fe20008011605 */
[----:B------:R-:W-:Y:S02]  /*123c0*/  ISETP.GE.AND P2, PT, R2, UR7, PT ;  /* 0x0000000702007c0c */ /* 0x000fe4000bf46270 */
[----:B------:R-:W-:Y:S01]  /*123d0*/  LOP3.LUT R16, R16, 0xffffdfff, RZ, 0xc0, !PT ;  /* 0xffffdfff10107812 */ /* 0x000fe200078ec0ff */
[----:B------:R-:W-:-:S03]  /*123e0*/  ULEA.HI.SX32 UR41, UR5, UR41, 0x1b ;  /* 0x0000002905297291 */ /* 0x000fc6000f8fda3f */
        /* <DEDUP_REMOVED lines=28> */
[----:B---3--:R-:W-:-:S07]  /*125b0*/  @P0 LOP3.LUT R16, R16, 0x4000, RZ, 0xfc, !PT ;  /* 0x0000400010100812 */ /* 0x008fce00078efcff */
.L_x_2308:
        /* <DEDUP_REMOVED lines=22> */
.L_x_2258:
[----:B------:R-:W-:Y:S01]  /*12720*/  ULDC UR8, c[0x0][0xc54] ;  /* 0x0003150000087ab9 */ /* 0x000fe20000000800 */
[----:B------:R-:W-:Y:S01]  /*12730*/  UMOV UR6, UR7 ;  /* 0x0000000700067c82 */ /* 0x000fe20008000000 */
[----:B------:R-:W-:-:S11]  /*12740*/  UISETP.NE.AND UP0, UPT, UR8, 0x1, UPT ;  /* 0x000000010800788c */ /* 0x000fd6000bf05270 */
[----:B------:R-:W-:Y:S02]  /*12750*/  @UP0 ULDC.64 UR10, c[0x0][0xc58] ;  /* 0x00031600000a0ab9 */ /* 0x000fe40000000a00 */
[----:B------:R-:W-:-:S04]  /*12760*/  UIMAD.WIDE.U32 UR4, UR7, UR10, URZ ;  /* 0x0000000a070472a5 */ /* 0x000fc8000f8e003f */
[----:B------:R-:W-:-:S04]  /*12770*/  @UP0 USHF.R.U32.HI UR6, URZ, UR11, UR5 ;  /* 0x0000000b3f060299 */ /* 0x000fc80008011605 */
[----:B------:R-:W-:-:S12]  /*12780*/  UIMAD UR4, UR6, UR8, URZ ;  /* 0x00000008060472a4 */ /* 0x000fd8000f8e023f */
.L_x_2259:
[----:B------:R-:W-:Y:S01]  /*12790*/  ULDC UR5, c[0x0][0xc48] ;  /* 0x0003120000057ab9 */ /* 0x000fe20000000800 */
[----:B------:R-:W-:Y:S01]  /*127a0*/  ULDC.64 UR8, c[0x0][0xa28] ;  /* 0x00028a0000087ab9 */ /* 0x000fe20000000a00 */
[----:B------:R-:W-:Y:S01]  /*127b0*/  UISETP.NE.AND UP1, UPT, UR5, 0x1, UPT ;  /* 0x000000010500788c */ /* 0x000fe2000bf25270 */
[----:B------:R-:W-:Y:S01]  /*127c0*/  IMAD.MOV.U32 R32, RZ, RZ, RZ ;  /* 0x000000ffff207224 */ /* 0x000fe200078e00ff */
        /* <DEDUP_REMOVED lines=21> */
[----:B------:R-:W-:Y:S01]  /*12920*/  UP2UR UR48, UPR, URZ, 0x4 ;  /* 0x000000043f307883 */ /* 0x000fe20008000000 */
[----:B------:R-:W-:Y:S01]  /*12930*/  BSSY B7, `(.L_x_2260) ;  /* 0x0000356000077945 */ /* 0x000fe20003800000 */
[----:B------:R-:W-:-:S04]  /*12940*/  USHF.L.U32 UR6, UR44, 0x7, URZ ;  /* 0x000000072c067899 */ /* 0x000fc8000800063f */
[----:B------:R-:W-:Y:S01]  /*12950*/  UIADD3 UR6, UR6, 0x7f, URZ ;  /* 0x0000007f06067890 */ /* 0x000fe2000fffe03f */
[----:B------:R-:W-:Y:S01]  /*12960*/  @UP2 ULDC UR4, c[0x0][0x44c] ;  /* 0x0001130000042ab9 */ /* 0x000fe20000000800 */
[----:B------:R-:W-:Y:S02]  /*12970*/  @UP2 ULDC UR7, c[0x0][0x450] ;  /* 0x0001140000072ab9 */ /* 0x000fe40000000800 */
[----:B------:R-:W-:-:S04]  /*12980*/  UIMAD.WIDE.U32 UR4, UR6, UR4, URZ ;  /* 0x00000004060472a5 */ /* 0x000fc8000f8e003f */
[----:B------:R-:W-:-:S04]  /*12990*/  @UP2 USHF.R.U32.HI UR6, URZ, UR7, UR5 ;  /* 0x000000073f062299 */ /* 0x000fc80008011605 */
[----:B------:R-:W-:-:S04]  /*129a0*/  UIADD3 UR4, UR40, UR6, URZ ;  /* 0x0000000628047290 */ /* 0x000fc8000fffe03f */
[----:B------:R-:W-:-:S04]  /*129b0*/  UIMAD.WIDE UR4, UR4, 0x66666667, URZ ;  /* 0x66666667040478a5 */ /* 0x000fc8000f8e023f */
[----:B------:R-:W-:-:S04]  /*129c0*/  USHF.R.U32.HI UR4, URZ, 0x1f, UR5 ;  /* 0x0000001f3f047899 */ /* 0x000fc80008011605 */
[----:B------:R-:W-:-:S04]  /*129d0*/  ULEA.HI.SX32 UR4, UR5, UR4, 0x1b ;  /* 0x0000000405047291 */ /* 0x000fc8000f8fda3f */
[----:B------:R-:W-:-:S04]  /*129e0*/  UISETP.LT.AND UP0, UPT, UR41, UR4, UPT ;  /* 0x000000042900728c */ /* 0x000fc8000bf01270 */
[----:B------:R-:W-:-:S06]  /*129f0*/  USEL UR45, UR41, UR4, UP0 ;  /* 0x00000004292d7287 */ /* 0x000fcc0008000000 */
[----:B------:R-:W-:-:S13]  /*12a00*/  ISETP.LT.AND P0, PT, RZ, UR45, PT ;  /* 0x0000002dff007c0c */ /* 0x000fda000bf01270 */
[----:B0-----:R-:W-:Y:S05]  /*12a10*/  @P0 BRA `(.L_x_2261) ;  /* 0x0000000000440947 */ /* 0x001fea0003800000 */
        /* <DEDUP_REMOVED lines=17> */
.L_x_2261:
[----:B------:R-:W-:Y:S01]  /*12b30*/  VIADD R0, R17, 0x24400 ;  /* 0x0002440011007836 */ /* 0x000fe20000000000 */
[----:B------:R-:W-:Y:S04]  /*12b40*/  BSSY B6, `(.L_x_2263) ;  /* 0x0000013000067945 */ /* 0x000fe80003800000 */
[----:B------:R-:W-:-:S13]  /*12b50*/  LOP3.LUT P0, RZ, R0, 0x3ff, RZ, 0xc0, !PT ;  /* 0x000003ff00ff7812 */ /* 0x000fda000780c0ff */
[----:B------:R-:W-:Y:S05]  /*12b60*/  @!P0 BRA `(.L_x_2264) ;  /* 0x0000000000408947 */ /* 0x000fea0003800000 */
[----:B------:R-:W-:Y:S01]  /*12b70*/  MOV R2, 0x0 ;  /* 0x0000000000027802 */ /* 0x000fe20000000f00 */
[----:B------:R-:W-:Y:S01]  /*12b80*/  ULDC.64 UR4, c[0x4][0x138] ;  /* 0x01004e0000047ab9 */ /* 0x000fe20000000a00 */
[----:B------:R-:W-:Y:S01]  /*12b90*/  ULDC.64 UR6, c[0x4][0x140] ;  /* 0x0100500000067ab9 */ /* 0x000fe20000000a00 */
[----:B------:R-:W-:Y:S01]  /*12ba0*/  MOV R4, UR4 ;  /* 0x0000000400047c02 */ /* 0x000fe20008000f00 */
[----:B------:R-:W-:Y:S01]  /*12bb0*/  IMAD.U32 R5, RZ, RZ, UR5 ;  /* 0x00000005ff057e24 */ /* 0x000fe2000f8e00ff */
[----:B------:R-:W-:Y:S01]  /*12bc0*/  ULDC.64 UR4, c[0x4][0x98] ;  /* 0x0100260000047ab9 */ /* 0x000fe20000000a00 */
[----:B------:R-:W0:Y:S01]  /*12bd0*/  LDC.64 R2, c[0x4][R2] ;  /* 0x0100000002027b82 */ /* 0x000e220000000a00 */
[----:B------:R-:W-:Y:S01]  /*12be0*/  IMAD.U32 R6, RZ, RZ, UR6 ;  /* 0x00000006ff067e24 */ /* 0x000fe2000f8e00ff */
[----:B------:R-:W-:Y:S01]  /*12bf0*/  MOV R8, 0x70 ;  /* 0x0000007000087802 */ /* 0x000fe20000000f00 */
[----:B------:R-:W-:Y:S02]  /*12c00*/  IMAD.U32 R7, RZ, RZ, UR7 ;  /* 0x00000007ff077e24 */ /* 0x000fe4000f8e00ff */
[----:B------:R-:W-:-:S02]  /*12c10*/  IMAD.U32 R10, RZ, RZ, UR4 ;  /* 0x00000004ff0a7e24 */ /* 0x000fc4000f8e00ff */
[----:B------:R-:W-:Y:S02]  /*12c20*/  IMAD.U32 R11, RZ, RZ, UR5 ;  /* 0x00000005ff0b7e24 */ /* 0x000fe4000f8e00ff */
[----:B------:R-:W-:Y:S02]  /*12c30*/  IMAD.MOV.U32 R12, RZ, RZ, 0x1 ;  /* 0x00000001ff0c7424 */ /* 0x000fe400078e00ff */
[----:B------:R-:W-:-:S07]  /*12c40*/  IMAD.MOV.U32 R13, RZ, RZ, RZ ;  /* 0x000000ffff0d7224 */ /* 0x000fce00078e00ff */
[----:B------:R-:W-:-:S07]  /*12c50*/  LEPC R20, `(.L_x_2264) ;  /* 0x000000001014794e */ /* 0x000fce0000000000 */
[----:B0----5:R-:W-:Y:S05]  /*12c60*/  CALL.ABS.NOINC R2 ;  /* 0x0000000002007343 */ /* 0x021fea0003c00000 */
.L_x_2264:
[----:B------:R-:W-:Y:S05]  /*12c70*/  BSYNC B6 ;  /* 0x0000000000067941 */ /* 0x000fea0003800000 */
.L_x_2263:
        /* <DEDUP_REMOVED lines=11> */
[----:B------:R-:W-:Y:S01]  /*12d30*/  MOV R6, UR6 ;  /* 0x0000000600067c02 */ /* 0x000fe20008000f00 */
[----:B------:R-:W-:Y:S01]  /*12d40*/  IMAD.U32 R7, RZ, RZ, UR7 ;  /* 0x00000007ff077e24 */ /* 0x000fe2000f8e00ff */
[----:B------:R-:W-:Y:S01]  /*12d50*/  MOV R13, RZ ;  /* 0x000000ff000d7202 */ /* 0x000fe20000000f00 */
[----:B------:R-:W-:-:S02]  /*12d60*/  IMAD.U32 R10, RZ, RZ, UR4 ;  /* 0x00000004ff0a7e24 */ /* 0x000fc4000f8e00ff */
[----:B------:R-:W-:Y:S02]  /*12d70*/  IMAD.U32 R11, RZ, RZ, UR5 ;  /* 0x00000005ff0b7e24 */ /* 0x000fe4000f8e00ff */
[----:B------:R-:W-:Y:S02]  /*12d80*/  IMAD.MOV.U32 R8, RZ, RZ, 0x70 ;  /* 0x00000070ff087424 */ /* 0x000fe400078e00ff */
[----:B0-----:R-:W-:-:S07]  /*12d90*/  IMAD.MOV.U32 R12, RZ, RZ, 0x1 ;  /* 0x00000001ff0c7424 */ /* 0x001fce00078e00ff */
[----:B------:R-:W-:-:S07]  /*12da0*/  LEPC R20, `(.L_x_2267) ;  /* 0x000000001014794e */ /* 0x000fce0000000000 */
[----:B-1---5:R-:W-:Y:S05]  /*12db0*/  CALL.ABS.NOINC R2 ;  /* 0x0000000002007343 */ /* 0x022fea0003c00000 */
.L_x_2267:
[----:B------:R0:W1:Y:S01]  /*12dc0*/  LDC.64 R2, c[0x4][R18] ;  /* 0x0100000012027b82 */ /* 0x0000620000000a00 */
[----:B------:R-:W-:Y:S01]  /*12dd0*/  ULDC.64 UR4, c[0x4][0x138] ;  /* 0x01004e0000047ab9 */ /* 0x000fe20000000a00 */
[----:B------:R-:W-:Y:S01]  /*12de0*/  ULDC.64 UR6, c[0x4][0x140] ;  /* 0x0100500000067ab9 */ /* 0x000fe20000000a00 */
[----:B------:R-:W-:Y:S02]  /*12df0*/  IMAD.U32 R4, RZ, RZ, UR4 ;  /* 0x00000004ff047e24 */ /* 0x000fe4000f8e00ff */
        /* <DEDUP_REMOVED lines=11> */
.L_x_2266:
[----:B------:R-:W-:Y:S05]  /*12eb0*/  BSYNC B6 ;  /* 0x0000000000067941 */ /* 0x000fea0003800000 */
.L_x_2265:
        /* <DEDUP_REMOVED lines=9> */
[----:B------:R-:W-:Y:S01]  /*12f50*/  MOV R3, UR5 ;  /* 0x0000000500037c02 */ /* 0x000fe20008000f00 */
[----:B------:R-:W-:-:S04]  /*12f60*/  ULDC UR4, c[0x0][0xc48] ;  /* 0x0003120000047ab9 */ /* 0x000fc80000000800 */
[----:B------:R1:W5:Y:S01]  /*12f70*/  @P0 LDG.E R29, desc[UR38][R2.64] ;  /* 0x00000026021d0981 */ /* 0x000362000c1e1900 */
[----:B------:R-:W-:Y:S01]  /*12f80*/  UMOV UR5, 0xffffffff ;  /* 0xffffffff00057882 */ /* 0x000fe20000000000 */
[----:B------:R-:W-:Y:S02]  /*12f90*/  IMAD.U32 R22, RZ, RZ, UR4 ;  /* 0x00000004ff167e24 */ /* 0x000fe4000f8e00ff */
[----:B------:R-:W-:Y:S05]  /*12fa0*/  BRA.DIV UR5, `(.L_x_2268) ;  /* 0x0000003605bc7947 */ /* 0x000fea000b800000 */
.L_x_2324:
[----:B------:R-:W2:Y:S01]  /*12fb0*/  S2R R0, SR_TID.X ;  /* 0x0000000000007919 */ /* 0x000ea20000002100 */
[----:B------:R-:W-:Y:S01]  /*12fc0*/  UIADD3 UR4, UR45, -0x1, URZ ;  /* 0xffffffff2d047890 */ /* 0x000fe2000fffe03f */
[----:B0-----:R-:W-:Y:S02]  /*12fd0*/  ISETP.NE.AND P1, PT, R10, 0x1, PT ;  /* 0x000000010a00780c */ /* 0x001fe40003f25270 */
[----:B-----5:R-:W-:Y:S02]  /*12fe0*/  SHF.R.S32.HI R33, RZ, 0x1f, R29 ;  /* 0x0000001fff217819 */ /* 0x020fe4000001141d */
[----:B------:R-:W-:Y:S01]  /*12ff0*/  LOP3.LUT R16, R16, 0xfffffbff, RZ, 0xc0, !PT ;  /* 0xfffffbff10107812 */ /* 0x000fe200078ec0ff */
[----:B------:R-:W-:-:S08]  /*13000*/  IMAD.U32 R7, RZ, RZ, UR4 ;  /* 0x00000004ff077e24 */ /* 0x000fd0000f8e00ff */
[----:B-1----:R-:W0:Y:S01]  /*13010*/  @P1 LDC R3, c[0x0][0x434] ;  /* 0x00010d00ff031b82 */ /* 0x002e220000000800 */
[----:B------:R-:W-:-:S07]  /*13020*/  @P1 LOP3.LUT R16, R16, 0x400, RZ, 0xfc, !PT ;  /* 0x0000040010101812 */ /* 0x000fce00078efcff */
[----:B------:R-:W1:Y:S01]  /*13030*/  @P1 LDC R5, c[0x0][0x438] ;  /* 0x00010e00ff051b82 */ /* 0x000e620000000800 */
[----:B--2---:R-:W-:-:S05]  /*13040*/  IMAD.SHL.U32 R8, R0, 0x10, RZ ;  /* 0x0000001000087824 */ /* 0x004fca00078e00ff */
[----:B------:R-:W-:-:S05]  /*13050*/  LOP3.LUT R8, R36, 0x70, R8, 0xf8, !PT ;  /* 0x0000007024087812 */ /* 0x000fca00078ef808 */
[----:B------:R-:W-:-:S04]  /*13060*/  IMAD R7, R7, 0x50, R8 ;  /* 0x0000005007077824 */ /* 0x000fc800078e0208 */
[C---:B------:R-:W-:Y:S01]  /*13070*/  IMAD.IADD R0, R7.reuse, 0x1, R32 ;  /* 0x0000000107007824 */ /* 0x040fe200078e0220 */
[----:B------:R-:W-:-:S03]  /*13080*/  ISETP.GE.AND P0, PT, R7, UR36, PT ;  /* 0x0000002407007c0c */ /* 0x000fc6000bf06270 */
[----:B0-----:R-:W-:Y:S01]  /*13090*/  @P1 IMAD.HI.U32 R2, R0, R3, RZ ;  /* 0x0000000300021227 */ /* 0x001fe200078e00ff */
[----:B------:R-:W-:-:S03]  /*130a0*/  ISETP.GT.U32.OR P0, PT, R8, 0x4f, P0 ;  /* 0x0000004f0800780c */ /* 0x000fc60000704470 */
[----:B------:R-:W-:Y:S01]  /*130b0*/  IMAD.MOV.U32 R9, RZ, RZ, R0 ;  /* 0x000000ffff097224 */ /* 0x000fe200078e0000 */
[----:B-1----:R-:W-:-:S09]  /*130c0*/  @P1 SHF.R.U32.HI R9, RZ, R5, R2 ;  /* 0x00000005ff091219 */ /* 0x002fd20000011602 */
[----:B------:R-:W0:Y:S01]  /*130d0*/  @!P0 LDC.64 R6, c[0x0][0x428] ;  /* 0x00010a00ff068b82 */ /* 0x000e220000000a00 */
[----:B------:R-:W-:-:S07]  /*130e0*/  @!P0 SHF.R.S32.HI R3, RZ, 0x1f, R9 ;  /* 0x0000001fff038819 */ /* 0x000fce0000011409 */
[----:B------:R-:W1:Y:S01]  /*130f0*/  @!P0 LDC.64 R4, c[0x0][0x418] ;  /* 0x00010600ff048b82 */ /* 0x000e620000000a00 */
[----:B0-----:R-:W-:-:S04]  /*13100*/  @!P0 IMAD R2, R33, R6, RZ ;  /* 0x0000000621028224 */ /* 0x001fc800078e02ff */
[----:B------:R-:W-:Y:S01]  /*13110*/  @!P0 IMAD R7, R29, R7, R2 ;  /* 0x000000071d078224 */ /* 0x000fe200078e0202 */
[----:B------:R-:W-:-:S05]  /*13120*/  @!P0 MOV R2, R9 ;  /* 0x0000000900028202 */ /* 0x000fca0000000f00 */
[----:B------:R-:W-:-:S04]  /*13130*/  @!P0 IMAD.WIDE.U32 R2, R29, R6, R2 ;  /* 0x000000061d028225 */ /* 0x000fc800078e0002 */
[----:B------:R-:W-:Y:S01]  /*13140*/  @!P0 IMAD.IADD R3, R3, 0x1, R7 ;  /* 0x0000000103038824 */ /* 0x000fe200078e0207 */
[----:B-1----:R-:W-:Y:S01]  /*13150*/  @!P0 LEA R4, P1, R2, R4, 0x2 ;  /* 0x0000000402048211 */ /* 0x002fe200078210ff */
[----:B------:R-:W-:-:S03]  /*13160*/  IMAD.MOV.U32 R6, RZ, RZ, RZ ;  /* 0x000000ffff067224 */ /* 0x000fc600078e00ff */
[----:B------:R-:W-:Y:S01]  /*13170*/  @!P0 LEA.HI.X R5, R2, R5, R3, 0x2, P1 ;  /* 0x0000000502058211 */ /* 0x000fe200008f1403 */
[----:B------:R-:W-:-:S04]  /*13180*/  IMAD.MOV R7, RZ, RZ, -R9 ;  /* 0x000000ffff077224 */ /* 0x000fc800078e0a09 */
[----:B------:R0:W5:Y:S01]  /*13190*/  @!P0 LDG.E R6, desc[UR38][R4.64] ;  /* 0x0000002604068981 */ /* 0x000162000c1e1900 */
[----:B------:R-:W-:Y:S01]  /*131a0*/  ISETP.GT.U32.AND P0, PT, R8, 0x4f, PT ;  /* 0x0000004f0800780c */ /* 0x000fe20003f04070 */
[----:B------:R-:W-:Y:S01]  /*131b0*/  IMAD R3, RZ, RZ, -UR43 ;  /* 0x8000002bff037e24 */ /* 0x000fe2000f8e02ff */
[----:B------:R-:W-:Y:S02]  /*131c0*/  LOP3.LUT R16, R16, 0xfffffdff, RZ, 0xc0, !PT ;  /* 0xfffffdff10107812 */ /* 0x000fe400078ec0ff */
[----:B------:R-:W-:Y:S01]  /*131d0*/  MOV R24, UR4 ;  /* 0x0000000400187c02 */ /* 0x000fe20008000f00 */
[----:B------:R-:W-:Y:S02]  /*131e0*/  IMAD R22, R22, R3, UR42 ;  /* 0x0000002a16167e24 */ /* 0x000fe4000f8e0203 */
[----:B0-----:R-:W-:-:S03]  /*131f0*/  IMAD R5, R10, R7, R0 ;  /* 0x000000070a057224 */ /* 0x001fc600078e0200 */
[----:B------:R-:W-:Y:S01]  /*13200*/  SHF.R.S32.HI R28, RZ, 0x1f, R22 ;  /* 0x0000001fff1c7819 */ /* 0x000fe20000011416 */
[----:B------:R-:W-:-:S05]  /*13210*/  IMAD.U32 R0, RZ, RZ, UR47 ;  /* 0x0000002fff007e24 */ /* 0x000fca000f8e00ff */
[----:B------:R-:W-:-:S13]  /*13220*/  ISETP.NE.AND P2, PT, R0, 0x3, PT ;  /* 0x000000030000780c */ /* 0x000fda0003f45270 */
[----:B------:R-:W-:-:S04]  /*13230*/  @P2 LOP3.LUT R16, R16, 0x200, RZ, 0xfc, !PT ;  /* 0x0000020010102812 */ /* 0x000fc800078efcff */
[----:B------:R-:W-:-:S04]  /*13240*/  LOP3.LUT R16, R16, 0xfffffffe, RZ, 0xc0, !PT ;  /* 0xfffffffe10107812 */ /* 0x000fc800078ec0ff */
[----:B------:R-:W-:Y:S01]  /*13250*/  @P0 LOP3.LUT R16, R16, 0x1, RZ, 0xfc, !PT ;  /* 0x0000000110100812 */ /* 0x000fe200078efcff */
[----:B------:R-:W-:Y:S06]  /*13260*/  @!P2 BRA `(.L_x_2269) ;  /* 0x000000000004a947 */ /* 0x000fec0003800000 */
[----:B------:R-:W-:Y:S01]  /*13270*/  BPT.TRAP 0x1 ;  /* 0x000000040000795c */ /* 0x000fe20000300000 */
.L_x_2269:
[----:B------:R-:W-:Y:S01]  /*13280*/  SHF.R.S32.HI R7, RZ, 0x1f, R5 ;  /* 0x0000001fff077819 */ /* 0x000fe20000011405 */
[----:B------:R-:W-:Y:S01]  /*13290*/  ULDC.64 UR4, c[0x0][0x328] ;  /* 0x0000ca0000047ab9 */ /* 0x000fe20000000a00 */
[----:B-----5:R-:W-:Y:S01]  /*132a0*/  SHF.R.S32.HI R4, RZ, 0x1f, R6 ;  /* 0x0000001fff047819 */ /* 0x020fe20000011406 */
[----:B------:R-:W-:Y:S01]  /*132b0*/  IMAD.WIDE.U32 R2, R5, UR4, RZ ;  /* 0x0000000405027c25 */ /* 0x000fe2000f8e00ff */
[----:B------:R-:W-:Y:S03]  /*132c0*/  BSSY B0, `(.L_x_2270) ;  /* 0x0000015000007945 */ /* 0x000fe60003800000 */
[----:B------:R-:W-:-:S04]  /*132d0*/  IMAD R0, R7, UR4, RZ ;  /* 0x0000000407007c24 */ /* 0x000fc8000f8e02ff */
[----:B------:R-:W-:Y:S01]  /*132e0*/  IMAD R9, R5, UR5, R0 ;  /* 0x0000000505097c24 */ /* 0x000fe2000f8e0200 */
[----:B------:R-:W-:Y:S01]  /*132f0*/  ULDC.64 UR4, c[0x0][0x338] ;  /* 0x0000ce0000047ab9 */ /* 0x000fe20000000a00 */
[----:B------:R-:W-:Y:S02]  /*13300*/  IMAD R0, R23, 0x8, R17 ;  /* 0x0000000817007824 */ /* 0x000fe400078e0211 */
        /* <DEDUP_REMOVED lines=16> */
.L_x_2325:
[----:B------:R-:W-:Y:S05]  /*13410*/  BSYNC B0 ;  /* 0x0000000000007941 */ /* 0x000fea0003800000 */
.L_x_2270:
        /* <DEDUP_REMOVED lines=9> */
[----:B------:R-:W-:Y:S01]  /*134b0*/  ULDC.64 UR4, c[0x0][0x308] ;  /* 0x0000c20000047ab9 */ /* 0x000fe20000000a00 */
[----:B------:R-:W-:-:S03]  /*134c0*/  IMAD.MOV.U32 R7, RZ, RZ, -0x50 ;  /* 0xffffffb0ff077424 */ /* 0x000fc600078e00ff */
[----:B------:R-:W-:Y:S01]  /*134d0*/  IADD3 R3, R3, R5, RZ ;  /* 0x0000000503037210 */ /* 0x000fe20007ffe0ff */
[----:B------:R-:W-:Y:S02]  /*134e0*/  IMAD R5, R28, UR4, RZ ;  /* 0x000000041c057c24 */ /* 0x000fe4000f8e02ff */
[----:B------:R-:W-:Y:S02]  /*134f0*/  IMAD R7, R24, R7, UR36 ;  /* 0x0000002418077e24 */ /* 0x000fe4000f8e0207 */
[C---:B------:R-:W-:Y:S02]  /*13500*/  IMAD R5, R22.reuse, UR5, R5 ;  /* 0x0000000516057c24 */ /* 0x040fe4000f8e0205 */
[----:B------:R-:W-:Y:S01]  /*13510*/  IMAD.WIDE.U32 R2, R22, UR4, R2 ;  /* 0x0000000416027c25 */ /* 0x000fe2000f8e0002 */
[----:B------:R-:W-:-:S03]  /*13520*/  ULDC.64 UR4, c[0x0][0x2e8] ;  /* 0x0000ba0000047ab9 */ /* 0x000fc60000000a00 */
[----:B------:R-:W-:Y:S01]  /*13530*/  IMAD.IADD R3, R3, 0x1, R5 ;  /* 0x0000000103037824 */ /* 0x000fe200078e0205 */
[C---:B------:R-:W-:Y:S01]  /*13540*/  LEA R4, P0, R2.reuse, UR4, 0x1 ;  /* 0x0000000402047c11 */ /* 0x040fe2000f8008ff */
[----:B------:R-:W-:Y:S01]  /*13550*/  IMAD.IADD R7, R7, 0x1, -R36 ;  /* 0x0000000107077824 */ /* 0x000fe200078e0a24 */
[----:B------:R-:W-:Y:S01]  /*13560*/  UMOV UR4, 0xffffffff ;  /* 0xffffffff00047882 */ /* 0x000fe20000000000 */
[----:B------:R-:W-:Y:S01]  /*13570*/  IMAD R5, R23, 0x5000, R30 ;  /* 0x0000500017057824 */ /* 0x000fe200078e021e */
[----:B------:R-:W-:Y:S02]  /*13580*/  LEA.HI.X R6, R2, UR5, R3, 0x1, P0 ;  /* 0x0000000502067c11 */ /* 0x000fe400080f0c03 */
[----:B------:R-:W-:Y:S01]  /*13590*/  ISETP.GE.AND P0, PT, R7, 0x1, PT ;  /* 0x000000010700780c */ /* 0x000fe20003f06270 */
[----:B------:R-:W-:-:S12]  /*135a0*/  BRA.DIV UR4, `(.L_x_2272) ;  /* 0x00000032047c7947 */ /* 0x000fd8000b800000 */
[----:B------:R-:W0:Y:S01]  /*135b0*/  SHFL.IDX PT, R14, R4, RZ, 0x181f ;  /* 0x00181fff040e7589 */ /* 0x000e2200000e0000 */
[C---:B------:R-:W-:Y:S01]  /*135c0*/  LOP3.LUT P5, RZ, R16.reuse, 0x10, RZ, 0xc0, !PT ;  /* 0x0000001010ff7812 */ /* 0x040fe200078ac0ff */
[----:B------:R-:W-:Y:S01]  /*135d0*/  @P0 IMAD R9, R5, 0x2, R17 ;  /* 0x0000000205090824 */ /* 0x000fe200078e0211 */
[C---:B------:R-:W-:Y:S01]  /*135e0*/  LOP3.LUT P4, RZ, R16.reuse, 0x8, RZ, 0xc0, !PT ;  /* 0x0000000810ff7812 */ /* 0x040fe2000788c0ff */
[----:B------:R-:W1:Y:S01]  /*135f0*/  SHFL.IDX PT, R2, R6, RZ, 0x181f ;  /* 0x00181fff06027589 */ /* 0x000e6200000e0000 */
[C---:B------:R-:W-:Y:S02]  /*13600*/  LOP3.LUT P3, RZ, R16.reuse, 0x4, RZ, 0xc0, !PT ;  /* 0x0000000410ff7812 */ /* 0x040fe4000786c0ff */
[----:B------:R-:W-:Y:S01]  /*13610*/  LOP3.LUT P2, RZ, R16, 0x2, RZ, 0xc0, !PT ;  /* 0x0000000210ff7812 */ /* 0x000fe2000784c0ff */
[----:B------:R-:W-:Y:S01]  /*13620*/  SHFL.IDX PT, R8, R6, 0x1, 0x181f ;  /* 0x00381f0006087f89 */ /* 0x000fe200000e0000 */
        /* <DEDUP_REMOVED lines=21> */
[----:B0-----:R-:W-:Y:S02]  /*13780*/  @P0 LEA R14, P1, R37, R14, 0x1 ;  /* 0x0000000e250e0211 */ /* 0x001fe400078208ff */
[----:B------:R-:W-:-:S03]  /*13790*/  @P0 LEA R21, R5, R17, 0x1 ;  /* 0x0000001105150211 */ /* 0x000fc600078e08ff */
        /* <DEDUP_REMOVED lines=14> */
[----:B------:R0:W1:Y:S02]  /*13880*/  SHFL.IDX PT, R8, R6, 0x4, 0x181f ;  /* 0x00981f0006087f89 */ /* 0x00006400000e0000 */
[----:B------:R-:W-:Y:S02]  /*13890*/  @P0 MOV R3, R9 ;  /* 0x0000000900030202 */ /* 0x000fe40000000f00 */
[----:B------:R0:W2:Y:S04]  /*138a0*/  SHFL.IDX PT, R14, R4, 0x4, 0x181f ;  /* 0x00981f00040e7f89 */ /* 0x0000a800000e0000 */
[----:B------:R0:W-:Y:S04]  /*138b0*/  @P0 LDGSTS.E.BYPASS.LTC128B.128 [R25+0x25c00], desc[UR38][R2.64], !P5 ;  /* 0x25c0000002190fae */ /* 0x0001e8000e901d66 */
[----:B------:R0:W-:Y:S04]  /*138c0*/  @P0 LDGSTS.E.BYPASS.LTC128B.128 [R25+0x28400], desc[UR38][R2.64+0x80], !P4 ;  /* 0x2840008002190fae */ /* 0x0001e8000e101d66 */
[----:B------:R0:W-:Y:S04]  /*138d0*/  @P0 LDGSTS.E.BYPASS.LTC128B.128 [R25+0x2ac00], desc[UR38][R2.64+0x100], !P3 ;  /* 0x2ac0010002190fae */ /* 0x0001e8000d901d66 */
[----:B------:R0:W-:Y:S02]  /*138e0*/  @P0 LDGSTS.E.BYPASS.LTC128B.128 [R25+0x2d400], desc[UR38][R2.64+0x180], !P2 ;  /* 0x2d40018002190fae */ /* 0x0001e4000d101d66 */
.L_x_2337:
[----:B------:R-:W-:Y:S01]  /*138f0*/  ISETP.GE.AND P0, PT, R7, 0x41, PT ;  /* 0x000000410700780c */ /* 0x000fe20003f06270 */
[----:B------:R-:W-:-:S12]  /*13900*/  BSSY B0, `(.L_x_2273) ;  /* 0x0000010000007945 */ /* 0x000fd80003800000 */
[----:B------:R-:W-:Y:S05]  /*13910*/  @!P0 BRA `(.L_x_2274) ;  /* 0x0000000000388947 */ /* 0x000fea0003800000 */
[C---:B------:R-:W-:Y:S01]  /*13920*/  LOP3.LUT P4, RZ, R16.reuse, 0x10, RZ, 0xc0, !PT ;  /* 0x0000001010ff7812 */ /* 0x040fe2000788c0ff */
[----:B------:R-:W-:Y:S01]  /*13930*/  IMAD R5, R5, 0x2, R17 ;  /* 0x0000000205057824 */ /* 0x000fe200078e0211 */
[C---:B------:R-:W-:Y:S02]  /*13940*/  LOP3.LUT P3, RZ, R16.reuse, 0x8, RZ, 0xc0, !PT ;  /* 0x0000000810ff7812 */ /* 0x040fe4000786c0ff */
[C---:B------:R-:W-:Y:S02]  /*13950*/  LOP3.LUT P2, RZ, R16.reuse, 0x4, RZ, 0xc0, !PT ;  /* 0x0000000410ff7812 */ /* 0x040fe4000784c0ff */
[----:B------:R-:W-:Y:S02]  /*13960*/  LOP3.LUT P1, RZ, R16, 0x2, RZ, 0xc0, !PT ;  /* 0x0000000210ff7812 */ /* 0x000fe4000782c0ff */
[----:B0-2---:R-:W-:-:S05]  /*13970*/  LEA R2, P0, R37, R14, 0x1 ;  /* 0x0000000e25027211 */ /* 0x005fca00078008ff */
        /* <DEDUP_REMOVED lines=8> */
.L_x_2274:
[----:B------:R-:W-:Y:S05]  /*13a00*/  BSYNC B0 ;  /* 0x0000000000007941 */ /* 0x000fea0003800000 */
.L_x_2273:
[----:B------:R-:W-:Y:S01]  /*13a10*/  NOP ;  /* 0x0000000000007918 */ /* 0x000fe20000000000 */
[----:B------:R-:W-:-:S13]  /*13a20*/  PLOP3.LUT P0, PT, PT, PT, PT, 0x80, 0x0 ;  /* 0x000000000000781c */ /* 0x000fda0003f0f070 */
.L_x_2275:
        /* <DEDUP_REMOVED lines=10> */
.L_x_2276:
[----:B------:R4:W-:Y:S02]  /*13ad0*/  SYNCS.ARRIVE.TRANS64.A1T0 RZ, [R0+URZ+0x38830], RZ ;  /* 0x038830ff00ff79a7 */ /* 0x0009e4000810003f */
[----:B------:R-:W-:Y:S05]  /*13ae0*/  WARPSYNC.ALL ;  /* 0x0000000000007948 */ /* 0x000fea0003800000 */
[----:B------:R-:W-:Y:S01]  /*13af0*/  BSSY B6, `(.L_x_2277) ;  /* 0x0000015000067945 */ /* 0x000fe20003800000 */
[----:B----4-:R-:W-:Y:S01]  /*13b00*/  VIADD R0, R17, 0x14400 ;  /* 0x0001440011007836 */ /* 0x010fe20000000000 */
[----:B------:R-:W-:Y:S04]  /*13b10*/  BAR.SYNC.DEFER_BLOCKING 0x8, 0x180 ;  /* 0x0206000000007b1d */ /* 0x000fe80000010000 */
[----:B------:R-:W-:-:S13]  /*13b20*/  LOP3.LUT P0, RZ, R0, 0x3ff, RZ, 0xc0, !PT ;  /* 0x000003ff00ff7812 */ /* 0x000fda000780c0ff */
        /* <DEDUP_REMOVED lines=9> */
[----:B------:R-:W-:Y:S01]  /*13bc0*/  MOV R13, RZ ;  /* 0x000000ff000d7202 */ /* 0x000fe20000000f00 */
[----:B------:R-:W-:Y:S02]  /*13bd0*/  IMAD.U32 R7, RZ, RZ, UR9 ;  /* 0x00000009ff077e24 */ /* 0x000fe4000f8e00ff */
[----:B------:R-:W-:-:S02]  /*13be0*/  IMAD.U32 R10, RZ, RZ, UR4 ;  /* 0x00000004ff0a7e24 */ /* 0x000fc4000f8e00ff */
[----:B------:R-:W-:Y:S02]  /*13bf0*/  IMAD.U32 R11, RZ, RZ, UR5 ;  /* 0x00000005ff0b7e24 */ /* 0x000fe4000f8e00ff */
[----:B-1----:R-:W-:Y:S02]  /*13c00*/  IMAD.MOV.U32 R8, RZ, RZ, 0x70 ;  /* 0x00000070ff087424 */ /* 0x002fe400078e00ff */
[----:B------:R-:W-:-:S07]  /*13c10*/  IMAD.MOV.U32 R12, RZ, RZ, 0x1 ;  /* 0x00000001ff0c7424 */ /* 0x000fce00078e00ff */
[----:B------:R-:W-:-:S07]  /*13c20*/  LEPC R20, `(.L_x_2278) ;  /* 0x000000001014794e */ /* 0x000fce0000000000 */
[----:B0-2---:R-:W-:Y:S05]  /*13c30*/  CALL.ABS.NOINC R2 ;  /* 0x0000000002007343 */ /* 0x005fea0003c00000 */
.L_x_2278:
[----:B------:R-:W-:Y:S05]  /*13c40*/  BSYNC B6 ;  /* 0x0000000000067941 */ /* 0x000fea0003800000 */
.L_x_2277:
[----:B0--3--:R-:W0:Y:S01]  /*13c50*/  S2R R2, SR_TID.X ;  /* 0x0000000000027919 */ /* 0x009e220000002100 */
[----:B------:R-:W-:Y:S01]  /*13c60*/  UISETP.NE.AND UP0, UPT, UR48, URZ, UPT ;  /* 0x0000003f3000728c */ /* 0x000fe2000bf05270 */
[----:B------:R-:W-:Y:S01]  /*13c70*/  IMAD.U32 R0, RZ, RZ, UR44 ;  /* 0x0000002cff007e24 */ /* 0x000fe2000f8e00ff */
[----:B------:R-:W-:Y:S01]  /*13c80*/  R2UR UR6, R28 ;  /* 0x000000001c0672ca */ /* 0x000fe200000e0000 */
[----:B------:R-:W-:Y:S01]  /*13c90*/  ULDC.64 UR8, c[0x0][0x2d8] ;  /* 0x0000b60000087ab9 */ /* 0x000fe20000000a00 */
[----:B------:R-:W-:Y:S02]  /*13ca0*/  R2UR UR7, R22 ;  /* 0x00000000160772ca */ /* 0x000fe400000e0000 */
[----:B------:R-:W-:Y:S02]  /*13cb0*/  PLOP3.LUT P0, PT, PT, PT, UP0, 0x80, 0x0 ;  /* 0x000000000000781c */ /* 0x000fe40003f0f008 */
[C---:B------:R-:W-:Y:S02]  /*13cc0*/  LOP3.LUT P2, RZ, R16.reuse, 0x4000, RZ, 0xc0, !PT ;  /* 0x0000400010ff7812 */ /* 0x040fe4000784c0ff */
[C---:B------:R-:W-:Y:S01]  /*13cd0*/  LOP3.LUT P3, RZ, R16.reuse, 0x2000, RZ, 0xc0, !PT ;  /* 0x0000200010ff7812 */ /* 0x040fe2000786c0ff */
[----:B------:R-:W-:Y:S01]  /*13ce0*/  @UP0 ULDC UR4, c[0x0][0x44c] ;  /* 0x0001130000040ab9 */ /* 0x000fe20000000800 */
[----:B------:R-:W-:-:S02]  /*13cf0*/  LOP3.LUT P4, RZ, R16, 0x1000, RZ, 0xc0, !PT ;  /* 0x0000100010ff7812 */ /* 0x000fc4000788c0ff */
[----:B------:R-:W-:Y:S01]  /*13d00*/  LOP3.LUT P5, RZ, R16, 0x800, RZ, 0xc0, !PT ;  /* 0x0000080010ff7812 */ /* 0x000fe200078ac0ff */
[----:B------:R-:W-:-:S04]  /*13d10*/  UIMAD UR6, UR6, UR8, URZ ;  /* 0x00000008060672a4 */ /* 0x000fc8000f8e023f */
[----:B------:R-:W-:Y:S02]  /*13d20*/  UIMAD UR7, UR7, UR9, UR6 ;  /* 0x00000009070772a4 */ /* 0x000fe4000f8e0206 */
[----:B------:R-:W-:Y:S01]  /*13d30*/  USHF.R.S32.HI UR6, URZ, 0x1f, UR43 ;  /* 0x0000001f3f067899 */ /* 0x000fe2000801142b */
[----:B0-----:R-:W-:-:S05]  /*13d40*/  IMAD.SHL.U32 R2, R2, 0x10, RZ ;  /* 0x0000001002027824 */ /* 0x001fca00078e00ff */
[----:B------:R-:W-:-:S05]  /*13d50*/  LOP3.LUT R2, R36, 0x70, R2, 0xf8, !PT ;  /* 0x0000007024027812 */ /* 0x000fca00078ef802 */
[----:B------:R-:W-:-:S04]  /*13d60*/  IMAD R0, R0, 0x80, R2 ;  /* 0x0000008000007824 */ /* 0x000fc800078e0202 */
[----:B------:R-:W-:Y:S01]  /*13d70*/  @P0 IMAD.HI.U32 R3, R0, UR4, RZ ;  /* 0x0000000400030c27 */ /* 0x000fe2000f8e00ff */
[----:B------:R-:W-:Y:S01]  /*13d80*/  PLOP3.LUT P0, PT, PT, PT, UP0, 0x80, 0x0 ;  /* 0x000000000000781c */ /* 0x000fe20003f0f008 */
[----:B------:R-:W-:Y:S02]  /*13d90*/  @UP0 ULDC UR4, c[0x0][0x450] ;  /* 0x0001140000040ab9 */ /* 0x000fe40000000800 */
[----:B------:R-:W-:-:S10]  /*13da0*/  IMAD.MOV.U32 R2, RZ, RZ, R0 ;  /* 0x000000ffff027224 */ /* 0x000fd400078e0000 */
        /* <DEDUP_REMOVED lines=14> */
[----:B------:R-:W-:Y:S01]  /*13e90*/  MOV R9, UR8 ;  /* 0x0000000800097c02 */ /* 0x000fe20008000f00 */
        /* <DEDUP_REMOVED lines=15> */
[----:B--2---:R-:W0:Y:S01]  /*13f90*/  SHFL.IDX PT, R14, R5, RZ, 0x181f ;  /* 0x00181fff050e7589 */ /* 0x004e2200000e0000 */
[----:B------:R-:W-:-:S03]  /*13fa0*/  IMAD.U32 R3, RZ, RZ, UR44 ;  /* 0x0000002cff037e24 */ /* 0x000fc6000f8e00ff */
[----:B------:R-:W2:Y:S01]  /*13fb0*/  SHFL.IDX PT, R2, R4, RZ, 0x181f ;  /* 0x00181fff04027589 */ /* 0x000ea200000e0000 */
[----:B------:R-:W-:-:S03]  /*13fc0*/  IMAD R0, R3, 0x80, R36 ;  /* 0x0000008003007824 */ /* 0x000fc600078e0224 */
[----:B------:R-:W-:Y:S01]  /*13fd0*/  SHFL.IDX PT, R6, R4, 0x1, 0x181f ;  /* 0x00381f0004067f89 */ /* 0x000fe200000e0000 */
[C---:B------:R-:W-:Y:S01]  /*13fe0*/  VIADD R7, R0.reuse, 0x10 ;  /* 0x0000001000077836 */ /* 0x040fe20000000000 */
[----:B------:R-:W-:-:S13]  /*13ff0*/  ISETP.GE.AND P0, PT, R0, UR37, PT ;  /* 0x0000002500007c0c */ /* 0x000fda000bf06270 */
[----:B0-----:R-:W-:-:S05]  /*14000*/  @!P0 LEA R14, P1, R37, R14, 0x1 ;  /* 0x0000000e250e8211 */ /* 0x001fca00078208ff */
[----:B--2---:R-:W-:Y:S01]  /*14010*/  @!P0 IMAD.X R3, RZ, RZ, R2, P1 ;  /* 0x000000ffff038224 */ /* 0x004fe200008e0602 */
[----:B------:R-:W-:Y:S02]  /*14020*/  @!P0 MOV R2, R14 ;  /* 0x0000000e00028202 */ /* 0x000fe40000000f00 */
        /* <DEDUP_REMOVED lines=8> */
[----:B--2---:R-:W-:Y:S01]  /*140b0*/  @!P0 IMAD.MOV.U32 R2, RZ, RZ, R14 ;  /* 0x000000ffff028224 */ /* 0x004fe200078e000e */
        /* <DEDUP_REMOVED lines=10> */
[----:B------:R-:W-:Y:S01]  /*14160*/  @!P0 IADD3.X R7, RZ, R6, RZ, P1, !PT ;  /* 0x00000006ff078210 */ /* 0x000fe20000ffe4ff */
[----:B--2---:R-:W-:Y:S01]  /*14170*/  @!P0 IMAD.MOV.U32 R2, RZ, RZ, R14 ;  /* 0x000000ffff028224 */ /* 0x004fe200078e000e */
[----:B------:R-:W-:Y:S03]  /*14180*/  SHFL.IDX PT, R6, R4, 0x3, 0x181f ;  /* 0x00781f0004067f89 */ /* 0x000fe600000e0000 */
[----:B------:R-:W-:Y:S01]  /*14190*/  @!P0 IMAD.MOV.U32 R3, RZ, RZ, R7 ;  /* 0x000000ffff038224 */ /* 0x000fe200078e0007 */
[----:B------:R-:W0:Y:S01]  /*141a0*/  SHFL.IDX PT, R14, R5, 0x3, 0x181f ;  /* 0x00781f00050e7f89 */ /* 0x000e2200000e0000 */
[----:B------:R-:W-:-:S03]  /*141b0*/  VIADD R7, R0, 0x30 ;  /* 0x0000003000077836 */ /* 0x000fc60000000000 */
        /* <DEDUP_REMOVED lines=44> */
[----:B------:R0:W2:Y:S02]  /*14480*/  SHFL.IDX PT, R6, R4, 0x7, 0x181f ;  /* 0x00f81f0004067f89 */ /* 0x0000a400000e0000 */
[----:B------:R-:W-:Y:S02]  /*14490*/  @!P0 MOV R3, R7 ;  /* 0x0000000700038202 */ /* 0x000fe40000000f00 */
[----:B------:R0:W3:Y:S04]  /*144a0*/  SHFL.IDX PT, R14, R5, 0x7, 0x181f ;  /* 0x00f81f00050e7f89 */ /* 0x0000e800000e0000 */
[----:B------:R0:W-:Y:S04]  /*144b0*/  @!P0 LDGSTS.E.BYPASS.LTC128B.128 [R31+0x17400], desc[UR38][R2.64], !P2 ;  /* 0x17400000021f8fae */ /* 0x0001e8000d101d66 */
[----:B------:R0:W-:Y:S04]  /*144c0*/  @!P0 LDGSTS.E.BYPASS.LTC128B.128 [R31+0x1b400], desc[UR38][R2.64+0x80], !P3 ;  /* 0x1b400080021f8fae */ /* 0x0001e8000d901d66 */
[----:B------:R0:W-:Y:S04]  /*144d0*/  @!P0 LDGSTS.E.BYPASS.LTC128B.128 [R31+0x1f400], desc[UR38][R2.64+0x100], !P4 ;  /* 0x1f400100021f8fae */ /* 0x0001e8000e101d66 */
[----:B------:R0:W-:Y:S02]  /*144e0*/  @!P0 LDGSTS.E.BYPASS.LTC128B.128 [R31+0x23400], desc[UR38][R2.64+0x180], !P5 ;  /* 0x23400180021f8fae */ /* 0x0001e4000e901d66 */
.L_x_2354:
[----:B------:R-:W-:-:S05]  /*144f0*/  VIADD R0, R0, 0x70 ;  /* 0x0000007000007836 */ /* 0x000fca0000000000 */
[----:B------:R-:W-:-:S13]  /*14500*/  ISETP.GE.AND P0, PT, R0, UR37, PT ;  /* 0x0000002500007c0c */ /* 0x000fda000bf06270 */
[----:B0--3--:R-:W-:-:S05]  /*14510*/  @!P0 LEA R2, P1, R37, R14, 0x1 ;  /* 0x0000000e25028211 */ /* 0x009fca00078208ff */
        /* <DEDUP_REMOVED lines=10> */
.L_x_2280:
        /* <DEDUP_REMOVED lines=18> */
.L_x_2355:
[----:B------:R-:W-:Y:S05]  /*146e0*/  BSYNC B0 ;  /* 0x0000000000007941 */ /* 0x000fea0003800000 */
.L_x_2281:
[----:B------:R-:W-:-:S06]  /*146f0*/  UISETP.GE.AND UP0, UPT, UR45, 0x2, UPT ;  /* 0x000000022d00788c */ /* 0x000fcc000bf06270 */
[----:B------:R-:W-:-:S13]  /*14700*/  PLOP3.LUT P0, PT, PT, PT, UP0, 0x40, 0x0 ;  /* 0x000000000000781c */ /* 0x000fda0003f0e808 */
[----:B------:R-:W-:Y:S05]  /*14710*/  @P0 BRA `(.L_x_2283) ;  /* 0x0000000c00fc0947 */ /* 0x000fea0003800000 */
[----:B------:R-:W-:Y:S01]  /*14720*/  UIADD3 UR4, UR45, -0x2, URZ ;  /* 0xfffffffe2d047890 */ /* 0x000fe2000fffe03f */
[----:B------:R-:W-:Y:S01]  /*14730*/  BSSY B0, `(.L_x_2283) ;  /* 0x00000fd000007945 */ /* 0x000fe20003800000 */
[----:B------:R-:W-:Y:S01]  /*14740*/  IMAD.MOV.U32 R10, RZ, RZ, R26 ;  /* 0x000000ffff0a7224 */ /* 0x000fe200078e001a */
[----:B------:R-:W-:Y:S01]  /*14750*/  MOV R7, R23 ;  /* 0x0000001700077202 */ /* 0x000fe20000000f00 */
[----:B------:R-:W-:Y:S02]  /*14760*/  IMAD.MOV.U32 R27, RZ, RZ, R24 ;  /* 0x000000ffff1b7224 */ /* 0x000fe400078e0018 */
[----:B0-----:R-:W-:-:S07]  /*14770*/  IMAD.U32 R0, RZ, RZ, UR4 ;  /* 0x00000004ff007e24 */ /* 0x001fce000f8e00ff */
.L_x_2296:
[----:B------:R-:W0:Y:S01]  /*14780*/  S2R R2, SR_TID.X ;  /* 0x0000000000027919 */ /* 0x000e220000002100 */
[----:B------:R-:W2:Y:S01]  /*14790*/  LDC R3, c[0x0][0x430] ;  /* 0x00010c00ff037b82 */ /* 0x000ea20000000800 */
[----:B------:R-:W-:Y:S01]  /*147a0*/  IMAD R6, R0, 0x50, R32 ;  /* 0x0000005000067824 */ /* 0x000fe200078e0220 */
[----:B------:R-:W-:Y:S01]  /*147b0*/  LOP3.LUT P1, RZ, R16, 0x200, RZ, 0xc0, !PT ;  /* 0x0000020010ff7812 */ /* 0x000fe2000782c0ff */
[----:B------:R-:W-:Y:S01]  /*147c0*/  VIADD R23, R7, 0x1 ;  /* 0x0000000107177836 */ /* 0x000fe20000000000 */
[----:B--2---:R-:W-:Y:S01]  /*147d0*/  ISETP.NE.AND P0, PT, R3, 0x1, PT ;  /* 0x000000010300780c */ /* 0x004fe20003f05270 */
[----:B0-----:R-:W-:-:S05]  /*147e0*/  IMAD.SHL.U32 R2, R2, 0x10, RZ ;  /* 0x0000001002027824 */ /* 0x001fca00078e00ff */
[----:B------:R-:W-:-:S07]  /*147f0*/  LOP3.LUT R2, R36, 0x70, R2, 0xf8, !PT ;  /* 0x0000007024027812 */ /* 0x000fce00078ef802 */
[----:B------:R-:W0:Y:S01]  /*14800*/  @P0 LDC R3, c[0x0][0x434] ;  /* 0x00010d00ff030b82 */ /* 0x000e220000000800 */
[C---:B------:R-:W-:Y:S01]  /*14810*/  ISETP.GT.U32.AND P2, PT, R2.reuse, 0x4f, PT ;  /* 0x0000004f0200780c */ /* 0x040fe20003f44070 */
[----:B------:R-:W-:-:S06]  /*14820*/  IMAD.IADD R6, R2, 0x1, R6 ;  /* 0x0000000102067824 */ /* 0x000fcc00078e0206 */
[----:B------:R-:W2:Y:S01]  /*14830*/  @P0 LDC R9, c[0x0][0x438] ;  /* 0x00010e00ff090b82 */ /* 0x000ea20000000800 */
[----:B------:R-:W-:-:S07]  /*14840*/  IMAD.MOV.U32 R11, RZ, RZ, R6 ;  /* 0x000000ffff0b7224 */ /* 0x000fce00078e0006 */
[----:B------:R-:W3:Y:S01]  /*14850*/  @!P2 LDC.64 R4, c[0x0][0x428] ;  /* 0x00010a00ff04ab82 */ /* 0x000ee20000000a00 */
[----:B0-----:R-:W-:-:S05]  /*14860*/  @P0 IMAD.HI.U32 R2, R6, R3, RZ ;  /* 0x0000000306020227 */ /* 0x001fca00078e00ff */
[----:B--2---:R-:W-:Y:S02]  /*14870*/  @P0 SHF.R.U32.HI R11, RZ, R9, R2 ;  /* 0x00000009ff0b0219 */ /* 0x004fe40000011602 */
[----:B-1----:R-:W0:Y:S02]  /*14880*/  @!P2 LDC.64 R8, c[0x0][0x418] ;  /* 0x00010600ff08ab82 */ /* 0x002e240000000a00 */
[----:B------:R-:W-:Y:S01]  /*14890*/  @!P2 SHF.R.S32.HI R3, RZ, 0x1f, R11 ;  /* 0x0000001fff03a819 */ /* 0x000fe2000001140b */
[----:B---3--:R-:W-:-:S04]  /*148a0*/  @!P2 IMAD R2, R33, R4, RZ ;  /* 0x000000042102a224 */ /* 0x008fc800078e02ff */
[----:B------:R-:W-:Y:S01]  /*148b0*/  @!P2 IMAD R5, R29, R5, R2 ;  /* 0x000000051d05a224 */ /* 0x000fe200078e0202 */
[----:B------:R-:W-:-:S05]  /*148c0*/  @!P2 MOV R2, R11 ;  /* 0x0000000b0002a202 */ /* 0x000fca0000000f00 */
[----:B------:R-:W-:-:S04]  /*148d0*/  @!P2 IMAD.WIDE.U32 R2, R29, R4, R2 ;  /* 0x000000041d02a225 */ /* 0x000fc800078e0002 */
[----:B------:R-:W-:Y:S02]  /*148e0*/  @!P2 IMAD.IADD R3, R5, 0x1, R3 ;  /* 0x000000010503a824 */ /* 0x000fe400078e0203 */
[----:B------:R-:W-:Y:S01]  /*148f0*/  IMAD.MOV.U32 R4, RZ, RZ, RZ ;  /* 0x000000ffff047224 */ /* 0x000fe200078e00ff */
[----:B0-----:R-:W-:-:S04]  /*14900*/  @!P2 LEA R8, P0, R2, R8, 0x2 ;  /* 0x000000080208a211 */ /* 0x001fc800078010ff */
[----:B------:R-:W-:Y:S01]  /*14910*/  @!P2 LEA.HI.X R9, R2, R9, R3, 0x2, P0 ;  /* 0x000000090209a211 */ /* 0x000fe200000f1403 */
[----:B------:R-:W-:Y:S01]  /*14920*/  IMAD.MOV R5, RZ, RZ, -R11 ;  /* 0x000000ffff057224 */ /* 0x000fe200078e0a0b */
[----:B------:R-:W-:-:S03]  /*14930*/  ISETP.NE.AND P0, PT, R23, 0x2, PT ;  /* 0x000000021700780c */ /* 0x000fc60003f05270 */
[----:B------:R0:W5:Y:S01]  /*14940*/  @!P2 LDG.E R4, desc[UR38][R8.64] ;  /* 0x000000260804a981 */ /* 0x000162000c1e1900 */
[----:B------:R-:W-:Y:S05]  /*14950*/  YIELD ;  /* 0x0000000000007946 */ /* 0x000fea0003800000 */
[----:B------:R-:W-:Y:S01]  /*14960*/  ULDC UR4, c[0x0][0x430] ;  /* 0x00010c0000047ab9 */ /* 0x000fe20000000800 */
[----:B------:R-:W-:Y:S01]  /*14970*/  SEL R3, RZ, 0x1, P0 ;  /* 0x00000001ff037807 */ /* 0x000fe20000000000 */
[----:B------:R-:W-:Y:S01]  /*14980*/  IMAD R5, R5, UR4, R6 ;  /* 0x0000000405057c24 */ /* 0x000fe2000f8e0206 */
[----:B------:R-:W-:Y:S01]  /*14990*/  SEL R23, R23, RZ, P0 ;  /* 0x000000ff17177207 */ /* 0x000fe20000000000 */
[----:B------:R-:W-:Y:S01]  /*149a0*/  IMAD.MOV.U32 R24, RZ, RZ, R0 ;  /* 0x000000ffff187224 */ /* 0x000fe200078e0000 */
[----:B------:R-:W-:Y:S01]  /*149b0*/  LOP3.LUT R26, R10, R3, RZ, 0x3c, !PT ;  /* 0x000000030a1a7212 */ /* 0x000fe200078e3cff */
[----:B------:R-:W-:Y:S06]  /*149c0*/  @!P1 BRA `(.L_x_2284) ;  /* 0x0000000000049947 */ /* 0x000fec0003800000 */
[----:B------:R-:W-:Y:S01]  /*149d0*/  BPT.TRAP 0x1 ;  /* 0x000000040000795c */ /* 0x000fe20000300000 */
.L_x_2284:
[----:B------:R-:W-:Y:S01]  /*149e0*/  LEA R6, R23, R17, 0x3 ;  /* 0x0000001117067211 */ /* 0x000fe200078e18ff */
[----:B------:R-:W-:Y:S01]  /*149f0*/  BSSY B1, `(.L_x_2285) ;  /* 0x0000004000017945 */ /* 0x000fe20003800000 */
[----:B------:R-:W-:-:S04]  /*14a00*/  SHF.L.U32 R3, R26, 0x1f, RZ ;  /* 0x0000001f1a037819 */ /* 0x000fc800000006ff */
[----:B------:R-:W1:Y:S02]  /*14a10*/  SYNCS.PHASECHK.TRANS64.TRYWAIT P0, [R6+URZ+0x38840], R3 ;  /* 0x03884003060075a7 */ /* 0x000e64000800017f */
[----:B-1----:R-:W-:Y:S05]  /*14a20*/  @!P0 BRA `(.L_x_2286) ;  /* 0x0000002c00e88947 */ /* 0x002fea0003800000 */
.L_x_2356:
[----:B------:R-:W-:Y:S05]  /*14a30*/  BSYNC B1 ;  /* 0x0000000000017941 */ /* 0x000fea0003800000 */
.L_x_2285:
[----:B------:R-:W-:Y:S01]  /*14a40*/  SHF.R.S32.HI R21, RZ, 0x1f, R5 ;  /* 0x0000001fff157819 */ /* 0x000fe20000011405 */
[----:B------:R-:W-:Y:S01]  /*14a50*/  ULDC.64 UR4, c[0x0][0x300] ;  /* 0x0000c00000047ab9 */ /* 0x000fe20000000a00 */
[----:B-----5:R-:W-:Y:S01]  /*14a60*/  SHF.R.S32.HI R25, RZ, 0x1f, R4 ;  /* 0x0000001fff197819 */ /* 0x020fe20000011404 */
[----:B-1----:R-:W-:Y:S01]  /*14a70*/  IMAD.WIDE.U32 R2, R5, UR4, RZ ;  /* 0x0000000405027c25 */ /* 0x002fe2000f8e00ff */
[C---:B------:R-:W-:Y:S02]  /*14a80*/  LOP3.LUT P4, RZ, R16.reuse, 0x10, RZ, 0xc0, !PT ;  /* 0x0000001010ff7812 */ /* 0x040fe4000788c0ff */
[C---:B------:R-:W-:Y:S01]  /*14a90*/  LOP3.LUT P3, RZ, R16.reuse, 0x8, RZ, 0xc0, !PT ;  /* 0x0000000810ff7812 */ /* 0x040fe2000786c0ff */
[----:B------:R-:W-:Y:S01]  /*14aa0*/  IMAD R0, R21, UR4, RZ ;  /* 0x0000000415007c24 */ /* 0x000fe2000f8e02ff */
[C---:B------:R-:W-:Y:S02]  /*14ab0*/  LOP3.LUT P2, RZ, R16.reuse, 0x4, RZ, 0xc0, !PT ;  /* 0x0000000410ff7812 */ /* 0x040fe4000784c0ff */
[----:B------:R-:W-:Y:S01]  /*14ac0*/  LOP3.LUT P1, RZ, R16, 0x2, RZ, 0xc0, !PT ;  /* 0x0000000210ff7812 */ /* 0x000fe2000782c0ff */
[----:B0-----:R-:W-:Y:S01]  /*14ad0*/  IMAD R9, R5, UR5, R0 ;  /* 0x0000000505097c24 */ /* 0x001fe2000f8e0200 */
        /* <DEDUP_REMOVED lines=13> */
[----:B------:R-:W-:Y:S01]  /*14bb0*/  UMOV UR4, 0xffffffff ;  /* 0xffffffff00047882 */ /* 0x000fe20000000000 */
[----:B------:R-:W-:-:S03]  /*14bc0*/  IMAD R9, R23, 0x5000, R30 ;  /* 0x0000500017097824 */ /* 0x000fc600078e021e */
[----:B------:R-:W-:Y:S01]  /*14bd0*/  LEA.HI.X R20, R2, UR5, R3, 0x1, P0 ;  /* 0x0000000502147c11 */ /* 0x000fe200080f0c03 */
[----:B------:R-:W-:Y:S06]  /*14be0*/  BRA.DIV UR4, `(.L_x_2287) ;  /* 0x0000002e048c7947 */ /* 0x000fec000b800000 */
[----:B------:R-:W0:Y:S01]  /*14bf0*/  SHFL.IDX PT, R14, R8, RZ, 0x181f ;  /* 0x00181fff080e7589 */ /* 0x000e2200000e0000 */
[----:B------:R-:W-:Y:S01]  /*14c00*/  IMAD.SHL.U32 R0, R37, 0x2, RZ ;  /* 0x0000000225007824 */ /* 0x000fe200078e00ff */
[----:B------:R-:W-:Y:S02]  /*14c10*/  LEA R9, R9, R17, 0x1 ;  /* 0x0000001109097211 */ /* 0x000fe400078e08ff */
        /* <DEDUP_REMOVED lines=33> */
.L_x_2368:
[----:B0-2---:R-:W-:-:S05]  /*14e30*/  IADD3 R2, P0, R14, R0, RZ ;  /* 0x000000000e027210 */ /* 0x005fca0007f1e0ff */
[----:B-1----:R-:W-:Y:S01]  /*14e40*/  IMAD.X R3, RZ, RZ, R35, P0 ;  /* 0x000000ffff037224 */ /* 0x002fe200000e0623 */
[----:B------:R-:W-:-:S04]  /*14e50*/  PLOP3.LUT P0, PT, PT, PT, PT, 0x80, 0x0 ;  /* 0x000000000000781c */ /* 0x000fc80003f0f070 */
        /* <DEDUP_REMOVED lines=8> */
.L_x_2288:
        /* <DEDUP_REMOVED lines=10> */
.L_x_2289:
[----:B------:R1:W-:Y:S01]  /*14f80*/  SYNCS.ARRIVE.TRANS64.A1T0 RZ, [R6+URZ+0x38830], RZ ;  /* 0x038830ff06ff79a7 */ /* 0x0003e2000810003f */
[----:B------:R-:W-:Y:S05]  /*14f90*/  @!P2 BRA `(.L_x_2290) ;  /* 0x000000000004a947 */ /* 0x000fea0003800000 */
[----:B------:R-:W-:Y:S01]  /*14fa0*/  BPT.TRAP 0x1 ;  /* 0x000000040000795c */ /* 0x000fe20000300000 */
.L_x_2290:
[----:B0-----:R-:W-:Y:S01]  /*14fb0*/  SHF.L.U32 R3, R10, 0x1f, RZ ;  /* 0x0000001f0a037819 */ /* 0x001fe200000006ff */
[----:B-1----:R-:W-:Y:S01]  /*14fc0*/  IMAD R6, R7, 0x8, R17 ;  /* 0x0000000807067824 */ /* 0x002fe200078e0211 */
[----:B------:R-:W-:Y:S03]  /*14fd0*/  BSSY B1, `(.L_x_2291) ;  /* 0x0000003000017945 */ /* 0x000fe60003800000 */
[----:B------:R-:W0:Y:S02]  /*14fe0*/  SYNCS.PHASECHK.TRANS64.TRYWAIT P0, [R6+URZ+0x38860], R3 ;  /* 0x03886003060075a7 */ /* 0x000e24000800017f */
[----:B0-----:R-:W-:Y:S05]  /*14ff0*/  @!P0 BRA `(.L_x_2292) ;  /* 0x0000003000088947 */ /* 0x001fea0003800000 */
.L_x_2369:
[----:B------:R-:W-:Y:S05]  /*15000*/  BSYNC B1 ;  /* 0x0000000000017941 */ /* 0x000fea0003800000 */
.L_x_2291:
[----:B------:R-:W-:Y:S01]  /*15010*/  MOV R2, 0xffffffb0 ;  /* 0xffffffb000027802 */ /* 0x000fe20000000f00 */
[----:B------:R-:W-:Y:S01]  /*15020*/  UMOV UR4, 0xffffffff ;  /* 0xffffffff00047882 */ /* 0x000fe20000000000 */
[C---:B------:R-:W-:Y:S01]  /*15030*/  LOP3.LUT P4, RZ, R16.reuse, 0x100, RZ, 0xc0, !PT ;  /* 0x0000010010ff7812 */ /* 0x040fe2000788c0ff */
[----:B------:R-:W-:Y:S01]  /*15040*/  IMAD R7, R7, 0x5000, R30 ;  /* 0x0000500007077824 */ /* 0x000fe200078e021e */
[C---:B------:R-:W-:Y:S01]  /*15050*/  LOP3.LUT P3, RZ, R16.reuse, 0x80, RZ, 0xc0, !PT ;  /* 0x0000008010ff7812 */ /* 0x040fe2000786c0ff */
[----:B0-----:R-:W-:Y:S01]  /*15060*/  IMAD R3, R27, R2, UR36 ;  /* 0x000000241b037e24 */ /* 0x001fe2000f8e0202 */
[C---:B------:R-:W-:Y:S02]  /*15070*/  LOP3.LUT P2, RZ, R16.reuse, 0x40, RZ, 0xc0, !PT ;  /* 0x0000004010ff7812 */ /* 0x040fe4000784c0ff */
[----:B------:R-:W-:Y:S01]  /*15080*/  LOP3.LUT P1, RZ, R16, 0x20, RZ, 0xc0, !PT ;  /* 0x0000002010ff7812 */ /* 0x000fe2000782c0ff */
[----:B------:R-:W-:Y:S01]  /*15090*/  IMAD.IADD R8, R3, 0x1, -R36 ;  /* 0x0000000103087824 */ /* 0x000fe200078e0a24 */
[----:B------:R-:W-:Y:S11]  /*150a0*/  BRA.DIV UR4, `(.L_x_2293) ;  /* 0x0000002e04f07947 */ /* 0x000ff6000b800000 */
[----:B------:R-:W0:Y:S01]  /*150b0*/  SHFL.IDX PT, R14, R18, RZ, 0x181f ;  /* 0x00181fff120e7589 */ /* 0x000e2200000e0000 */
[----:B------:R-:W-:-:S03]  /*150c0*/  IMAD R7, R7, 0x2, R17 ;  /* 0x0000000207077824 */ /* 0x000fc600078e0211 */
        /* <DEDUP_REMOVED lines=49> */
.L_x_2381:
        /* <DEDUP_REMOVED lines=30> */
[----:B------:R-:W-:-:S04]  /*155c0*/  LEA R18, P0, R2, UR4, 0x1 ;  /* 0x0000000402127c11 */ /* 0x000fc8000f8008ff */
[----:B------:R-:W-:Y:S02]  /*155d0*/  LEA.HI.X R19, R2, UR5, R3, 0x1, P0 ;  /* 0x0000000502137c11 */ /* 0x000fe400080f0c03 */
[----:B------:R-:W-:-:S13]  /*155e0*/  PLOP3.LUT P0, PT, PT, PT, PT, 0x80, 0x0 ;  /* 0x000000000000781c */ /* 0x000fda0003f0f070 */
.L_x_2294:
        /* <DEDUP_REMOVED lines=10> */
.L_x_2295:
        /* <DEDUP_REMOVED lines=8> */
.L_x_2283:
[----:B0-----:R-:W0:Y:S01]  /*15710*/  S2R R0, SR_TID.X ;  /* 0x0000000000007919 */ /* 0x001e220000002100 */
[----:B------:R-:W-:Y:S01]  /*15720*/  BSSY B0, `(.L_x_2297) ;  /* 0x0000010000007945 */ /* 0x000fe20003800000 */
[----:B0-----:R-:W-:-:S04]  /*15730*/  LOP3.LUT R0, R0, 0x7f, RZ, 0xc0, !PT ;  /* 0x0000007f00007812 */ /* 0x001fc800078ec0ff */
[----:B------:R-:W-:-:S13]  /*15740*/  ISETP.NE.AND P2, PT, R0, RZ, PT ;  /* 0x000000ff0000720c */ /* 0x000fda0003f45270 */
[----:B------:R-:W-:Y:S05]  /*15750*/  @P2 BRA `(.L_x_2298) ;  /* 0x0000000000302947 */ /* 0x000fea0003800000 */
[----:B------:R-:W0:Y:S01]  /*15760*/  S2R R7, SR_LANEID ;  /* 0x0000000000077919 */ /* 0x000e220000000000 */
[----:B------:R-:W-:Y:S01]  /*15770*/  VOTEU.ANY UR4, UPT, PT ;  /* 0x0000000000047886 */ /* 0x000fe200038e0100 */
[----:B------:R-:W2:Y:S01]  /*15780*/  LDC.64 R2, c[0x0][0xc80] ;  /* 0x00032000ff027b82 */ /* 0x000ea20000000a00 */
[----:B------:R-:W0:Y:S08]  /*15790*/  FLO.U32 R0, UR4 ;  /* 0x0000000400007d00 */ /* 0x000e3000080e0000 */
[----:B------:R-:W2:Y:S01]  /*157a0*/  POPC R5, UR4 ;  /* 0x0000000400057d09 */ /* 0x000ea20008000000 */
[----:B0-----:R-:W-:-:S13]  /*157b0*/  ISETP.EQ.U32.AND P0, PT, R0, R7, PT ;  /* 0x000000070000720c */ /* 0x001fda0003f02070 */
[----:B--2---:R-:W2:Y:S01]  /*157c0*/  @P0 ATOMG.E.ADD.STRONG.GPU PT, R3, desc[UR38][R2.64], R5 ;  /* 0x00000005020309a8 */ /* 0x004ea200081ee1e6 */
[----:B------:R-:W0:Y:S02]  /*157d0*/  S2R R4, SR_LTMASK ;  /* 0x0000000000047919 */ /* 0x000e240000003900 */
[----:B0-----:R-:W-:-:S04]  /*157e0*/  LOP3.LUT R4, R4, UR4, RZ, 0xc0, !PT ;  /* 0x0000000404047c12 */ /* 0x001fc8000f8ec0ff */
[----:B------:R-:W0:Y:S01]  /*157f0*/  POPC R7, R4 ;  /* 0x0000000400077309 */ /* 0x000e220000000000 */
[----:B--2---:R-:W0:Y:S02]  /*15800*/  SHFL.IDX PT, R0, R3, R0, 0x1f ;  /* 0x00001f0003007589 */ /* 0x004e2400000e0000 */
[----:B0-----:R-:W-:-:S07]  /*15810*/  IADD3 R34, R0, UR46, R7 ;  /* 0x0000002e00227c10 */ /* 0x001fce000fffe007 */
.L_x_2298:
[----:B------:R-:W-:Y:S05]  /*15820*/  BSYNC B0 ;  /* 0x0000000000007941 */ /* 0x000fea0003800000 */
.L_x_2297:
[----:B------:R-:W-:-:S13]  /*15830*/  LOP3.LUT P0, RZ, R16, 0x200, RZ, 0xc0, !PT ;  /* 0x0000020010ff7812 */ /* 0x000fda000780c0ff */
[----:B------:R-:W-:Y:S05]  /*15840*/  @!P0 BRA `(.L_x_2299) ;  /* 0x0000000000048947 */ /* 0x000fea0003800000 */
[----:B------:R-:W-:Y:S01]  /*15850*/  BPT.TRAP 0x1 ;  /* 0x000000040000795c */ /* 0x000fe20000300000 */
.L_x_2299:
[----:B------:R-:W-:Y:S01]  /*15860*/  IMAD R4, R23, 0x8, R17 ;  /* 0x0000000817047824 */ /* 0x000fe200078e0211 */
[----:B------:R-:W-:Y:S01]  /*15870*/  SHF.L.U32 R3, R26, 0x1f, RZ ;  /* 0x0000001f1a037819 */ /* 0x000fe200000006ff */
[----:B------:R-:W-:Y:S01]  /*15880*/  IMAD.MOV.U32 R5, RZ, RZ, -0x50 ;  /* 0xffffffb0ff057424 */ /* 0x000fe200078e00ff */
[----:B------:R-:W-:Y:S02]  /*15890*/  BSSY B0, `(.L_x_2300) ;  /* 0x0000004000007945 */ /* 0x000fe40003800000 */
[----:B------:R-:W0:Y:S01]  /*158a0*/  SYNCS.PHASECHK.TRANS64.TRYWAIT P0, [R4+URZ+0x38860], R3 ;  /* 0x03886003040075a7 */ /* 0x000e22000800017f */
[----:B------:R-:W-:Y:S01]  /*158b0*/  IMAD R5, R24, R5, UR36 ;  /* 0x0000002418057e24 */ /* 0x000fe2000f8e0205 */
[----:B0-----:R-:W-:Y:S06]  /*158c0*/  @!P0 BRA `(.L_x_2301) ;  /* 0x0000002c00b08947 */ /* 0x001fec0003800000 */
.L_x_2382:
[----:B------:R-:W-:Y:S05]  /*158d0*/  BSYNC B0 ;  /* 0x0000000000007941 */ /* 0x000fea0003800000 */
.L_x_2300:
[----:B------:R-:W-:Y:S01]  /*158e0*/  UMOV UR4, 0xffffffff ;  /* 0xffffffff00047882 */ /* 0x000fe20000000000 */
[C---:B------:R-:W-:Y:S01]  /*158f0*/  LOP3.LUT P5, RZ, R16.reuse, 0x100, RZ, 0xc0, !PT ;  /* 0x0000010010ff7812 */ /* 0x040fe200078ac0ff */
[----:B-1----:R-:W-:Y:S01]  /*15900*/  IMAD R8, R23, 0x5000, R30 ;  /* 0x0000500017087824 */ /* 0x002fe200078e021e */
[C---:B------:R-:W-:Y:S01]  /*15910*/  LOP3.LUT P4, RZ, R16.reuse, 0x80, RZ, 0xc0, !PT ;  /* 0x0000008010ff7812 */ /* 0x040fe2000788c0ff */
[----:B------:R-:W-:Y:S01]  /*15920*/  IMAD.IADD R5, R5, 0x1, -R36 ;  /* 0x0000000105057824 */ /* 0x000fe200078e0a24 */
[C---:B------:R-:W-:Y:S02]  /*15930*/  LOP3.LUT P3, RZ, R16.reuse, 0x40, RZ, 0xc0, !PT ;  /* 0x0000004010ff7812 */ /* 0x040fe4000786c0ff */
[----:B------:R-:W-:Y:S01]  /*15940*/  LOP3.LUT P1, RZ, R16, 0x20, RZ, 0xc0, !PT ;  /* 0x0000002010ff7812 */ /* 0x000fe2000782c0ff */
[----:B------:R-:W-:-:S12]  /*15950*/  BRA.DIV UR4, `(.L_x_2302) ;  /* 0x0000002e04a07947 */ /* 0x000fd8000b800000 */
[----:B------:R-:W1:Y:S01]  /*15960*/  SHFL.IDX PT, R14, R18, RZ, 0x181f ;  /* 0x00181fff120e7589 */ /* 0x000e6200000e0000 */
[----:B------:R-:W-:-:S03]  /*15970*/  SHF.L.U32 R6, R37, 0x1, RZ ;  /* 0x0000000125067819 */ /* 0x000fc600000006ff */
        /* <DEDUP_REMOVED lines=15> */
[----:B------:R-:W0:Y:S03]  /*15a70*/  SHFL.IDX PT, R14, R18, 0x2, 0x181f ;  /* 0x00581f00120e7f89 */ /* 0x000e2600000e0000 */
[----:B------:R-:W-:Y:S01]  /*15a80*/  IMAD.X R3, RZ, RZ, R7, P0 ;  /* 0x000000ffff037224 */ /* 0x000fe200000e0607 */
[----:B------:R-:W-:Y:S01]  /*15a90*/  ISETP.LT.OR P0, PT, R5, 0x11, P5 ;  /* 0x000000110500780c */ /* 0x000fe20002f01670 */
[----:B------:R-:W1:-:S12]  /*15aa0*/  SHFL.IDX PT, R7, R19, 0x2, 0x181f ;  /* 0x00581f0013077f89 */ /* 0x000e5800000e0000 */
        /* <DEDUP_REMOVED lines=8> */
[----:B------:R-:W0:Y:S03]  /*15b30*/  SHFL.IDX PT, R14, R18, 0x3, 0x181f ;  /* 0x00781f00120e7f89 */ /* 0x000e2600000e0000 */
[----:B-1----:R-:W-:Y:S01]  /*15b40*/  IMAD.X R3, RZ, RZ, R7, P0 ;  /* 0x000000ffff037224 */ /* 0x002fe200000e0607 */
        /* <DEDUP_REMOVED lines=21> */
.L_x_2394:
[----:B0--3--:R-:W-:-:S04]  /*15ca0*/  IADD3 R2, P0, R14, R6, RZ ;  /* 0x000000060e027210 */ /* 0x009fc80007f1e0ff */
[----:B------:R-:W-:Y:S02]  /*15cb0*/  IADD3.X R3, RZ, R19, RZ, P0, !PT ;  /* 0x00000013ff037210 */ /* 0x000fe400007fe4ff */
        /* <DEDUP_REMOVED lines=13> */
.L_x_2303:
        /* <DEDUP_REMOVED lines=10> */
.L_x_2304:
[----:B------:R1:W-:Y:S01]  /*15e30*/  SYNCS.ARRIVE.TRANS64.A1T0 RZ, [R4+URZ+0x38850], RZ ;  /* 0x038850ff04ff79a7 */ /* 0x0003e2000810003f */
[----:B------:R-:W-:-:S05]  /*15e40*/  VIADD R23, R23, 0x1 ;  /* 0x0000000117177836 */ /* 0x000fca0000000000 */
[----:B------:R-:W-:-:S04]  /*15e50*/  ISETP.NE.AND P0, PT, R23, 0x2, PT ;  /* 0x000000021700780c */ /* 0x000fc80003f05270 */
[----:B0-----:R-:W-:Y:S02]  /*15e60*/  SEL R3, RZ, 0x1, P0 ;  /* 0x00000001ff037807 */ /* 0x001fe40000000000 */
[----:B------:R-:W-:Y:S02]  /*15e70*/  SEL R23, R23, RZ, P0 ;  /* 0x000000ff17177207 */ /* 0x000fe40000000000 */
[----:B-1----:R-:W-:-:S07]  /*15e80*/  LOP3.LUT R26, R26, R3, RZ, 0x3c, !PT ;  /* 0x000000031a1a7212 */ /* 0x002fce00078e3cff */
.L_x_2262:
[----:B------:R-:W-:Y:S05]  /*15e90*/  BSYNC B7 ;  /* 0x0000000000077941 */ /* 0x000fea0003800000 */
.L_x_2260:
        /* <DEDUP_REMOVED lines=11> */
.L_x_2305:
[----:B------:R-:W-:-:S03]  /*15f50*/  UMOV UR4, 0xffffffff ;  /* 0xffffffff00047882 */ /* 0x000fc60000000000 */
[----:B------:R-:W-:Y:S05]  /*15f60*/  BRA.DIV UR4, `(.L_x_2307) ;  /* 0x00000032040c7947 */ /* 0x000fea000b800000 */
[----:B------:R0:W1:Y:S02]  /*15f70*/  SHFL.IDX PT, R14, R34, RZ, 0x1f ;  /* 0x00001fff220e7589 */ /* 0x00006400000e0000 */
.L_x_2397:
        /* <DEDUP_REMOVED lines=8> */
.L_x_2306:
[----:B------:R-:W-:Y:S02]  /*16000*/  ULDC UR4, c[0x0][0xc38] ;  /* 0x00030e0000047ab9 */ /* 0x000fe40000000800 */
[----:B-1----:R-:W-:-:S13]  /*16010*/  ISETP.GE.AND P0, PT, R34, UR4, PT ;  /* 0x0000000422007c0c */ /* 0x002fda000bf06270 */
[----:B------:R-:W-:Y:S05]  /*16020*/  @!P0 BRA `(.L_x_2308) ;  /* 0xffffffc400648947 */ /* 0x000fea000383ffff */
.L_x_2257:
[----:B------:R-:W2:Y:S01]  /*16030*/  LDL.LU R0, [R1] ;  /* 0x0000000001007983 */ /* 0x000ea20000300800 */
[----:B------:R-:W-:Y:S01]  /*16040*/  BSSY B0, `(.L_x_2309) ;  /* 0x000000b000007945 */ /* 0x000fe20003800000 */
[----:B------:R-:W1:Y:S01]  /*16050*/  S2R R5, SR_CgaCtaId ;  /* 0x0000000000057919 */ /* 0x000e620000008800 */
[----:B--2---:R-:W-:-:S05]  /*16060*/  VIADD R0, R0, 0x1 ;  /* 0x0000000100007836 */ /* 0x004fca0000000000 */
        /* <DEDUP_REMOVED lines=8> */
.L_x_2398:
[----:B------:R-:W-:Y:S05]  /*160f0*/  BSYNC B0 ;  /* 0x0000000000007941 */ /* 0x000fea0003800000 */
.L_x_2309:
[----:B------:R-:W-:-:S03]  /*16100*/  UMOV UR4, 0xffffffff ;  /* 0xffffffff00047882 */ /* 0x000fc60000000000 */
[----:B------:R-:W-:Y:S05]  /*16110*/  BRA.DIV UR4, `(.L_x_2311) ;  /* 0x0000002e04dc7947 */ /* 0x000fea000b800000 */
[----:B-1----:R-:W1:Y:S02]  /*16120*/  S2R R0, SR_TID.X ;  /* 0x0000000000007919 */ /* 0x002e640000002100 */
[----:B-1----:R-:W-:-:S04]  /*16130*/  SHF.R.U32.HI R0, RZ, 0x5, R0 ;  /* 0x00000005ff007819 */ /* 0x002fc80000011600 */
[----:B------:R-:W-:-:S05]  /*16140*/  LOP3.LUT R0, R0, 0x3, RZ, 0xc0, !PT ;  /* 0x0000000300007812 */ /* 0x000fca00078ec0ff */
[----:B------:R1:W2:Y:S02]  /*16150*/  SHFL.IDX PT, R14, R0, RZ, 0x1f ;  /* 0x00001fff000e7589 */ /* 0x0002a400000e0000 */
.L_x_2401:
[----:B--2---:R-:W-:Y:S01]  /*16160*/  ISETP.NE.AND P0, PT, R14, RZ, PT ;  /* 0x000000ff0e00720c */ /* 0x004fe20003f05270 */
[----:B------:R-:W-:-:S12]  /*16170*/  BSSY B0, `(.L_x_2312) ;  /* 0x0000026000007945 */ /* 0x000fd80003800000 */
[----:B------:R-:W-:Y:S05]  /*16180*/  @P0 BRA `(.L_x_2313) ;  /* 0x0000000000900947 */ /* 0x000fea0003800000 */
[----:B------:R-:W-:-:S03]  /*16190*/  UMOV UR4, 0xffffffff ;  /* 0xffffffff00047882 */ /* 0x000fc60000000000 */
[----:B------:R-:W-:Y:S05]  /*161a0*/  BRA.DIV UR4, `(.L_x_2314) ;  /* 0x0000002e04ec7947 */ /* 0x000fea000b800000 */
[----:B------:R-:W-:-:S13]  /*161b0*/  ELECT P6, URZ, PT ;  /* 0x00000000003f782f */ /* 0x000fda00038c0000 */
.L_x_2404:
[----:B------:R-:W-:Y:S05]  /*161c0*/  @!P6 BRA `(.L_x_2313) ;  /* 0x000000000080e947 */ /* 0x000fea0003800000 */
[----:B-1----:R-:W2:Y:S02]  /*161d0*/  LDL R0, [R1+0x4] ;  /* 0x0000040001007983 */ /* 0x002ea40000100800 */
[----:B--2---:R-:W-:-:S13]  /*161e0*/  R2UR UR4, R0 ;  /* 0x00000000000472ca */ /* 0x004fda00000e0000 */
[----:B------:R-:W-:-:S06]  /*161f0*/  ULOP3.LUT UR4, UR4, 0x2, URZ, 0xfc, !UPT ;  /* 0x0000000204047892 */ /* 0x000fcc000f8efc3f */
[----:B------:R-:W-:-:S04]  /*16200*/  MOV R0, UR4 ;  /* 0x0000000400007c02 */ /* 0x000fc80008000f00 */
[----:B------:R-:W-:-:S13]  /*16210*/  ISETP.NE.AND P0, PT, R0, 0x3, PT ;  /* 0x000000030000780c */ /* 0x000fda0003f05270 */
[----:B------:R-:W-:Y:S05]  /*16220*/  @!P0 BRA `(.L_x_2315) ;  /* 0x0000000000048947 */ /* 0x000fea0003800000 */
[----:B------:R-:W-:Y:S01]  /*16230*/  BPT.TRAP 0x1 ;  /* 0x000000040000795c */ /* 0x000fe20000300000 */
.L_x_2315:
[C---:B------:R-:W-:Y:S01]  /*16240*/  IMAD R5, R23.reuse, 0x8, R4 ;  /* 0x0000000817057824 */ /* 0x040fe200078e0204 */
[----:B------:R-:W-:Y:S01]  /*16250*/  SHF.L.U32 R0, R26, 0x1f, RZ ;  /* 0x0000001f1a007819 */ /* 0x000fe200000006ff */
[----:B------:R-:W-:-:S03]  /*16260*/  VIADD R23, R23, 0x1 ;  /* 0x0000000117177836 */ /* 0x000fc60000000000 */
[----:B------:R-:W1:Y:S02]  /*16270*/  SYNCS.PHASECHK.TRANS64.TRYWAIT P1, [R5+URZ+0x38840], R0 ;  /* 0x03884000050075a7 */ /* 0x000e64000802017f */
[----:B------:R-:W-:-:S04]  /*16280*/  ISETP.NE.AND P2, PT, R23, 0x2, PT ;  /* 0x000000021700780c */ /* 0x000fc80003f45270 */
[----:B------:R-:W-:Y:S01]  /*16290*/  SEL R3, RZ, 0x1, P2 ;  /* 0x00000001ff037807 */ /* 0x000fe20001000000 */
[----:B-1----:R-:W-:Y:S08]  /*162a0*/  @!P1 BRA `(.L_x_2316) ;  /* 0x0000002c00cc9947 */ /* 0x002ff00003800000 */
.L_x_2405:
[----:B------:R-:W-:Y:S02]  /*162b0*/  SEL R23, R23, RZ, P2 ;  /* 0x000000ff17177207 */ /* 0x000fe40001000000 */
[----:B------:R-:W-:Y:S01]  /*162c0*/  LOP3.LUT R2, R26, R3, RZ, 0x3c, !PT ;  /* 0x000000031a027212 */ /* 0x000fe200078e3cff */
[----:B------:R-:W-:Y:S06]  /*162d0*/  @!P0 BRA `(.L_x_2317) ;  /* 0x0000000000048947 */ /* 0x000fec0003800000 */
[----:B------:R-:W-:Y:S01]  /*162e0*/  BPT.TRAP 0x1 ;  /* 0x000000040000795c */ /* 0x000fe20000300000 */
.L_x_2317:
[----:B------:R-:W-:Y:S01]  /*162f0*/  IMAD R23, R23, 0x8, R4 ;  /* 0x0000000817177824 */ /* 0x000fe200078e0204 */
[----:B------:R-:W-:-:S04]  /*16300*/  SHF.L.U32 R2, R2, 0x1f, RZ ;  /* 0x0000001f02027819 */ /* 0x000fc800000006ff */
[----:B------:R-:W2:Y:S02]  /*16310*/  SYNCS.PHASECHK.TRANS64.TRYWAIT P1, [R23+URZ+0x38840], R2 ;  /* 0x03884002170075a7 */ /* 0x000ea4000802017f */
[----:B--2---:R-:W-:Y:S05]  /*16320*/  @!P1 BRA `(.L_x_2318) ;  /* 0x0000002c00c09947 */ /* 0x004fea0003800000 */
.L_x_2406:
[----:B------:R-:W-:Y:S05]  /*16330*/  @!P0 BRA `(.L_x_2319) ;  /* 0x0000000000048947 */ /* 0x000fea0003800000 */
[----:B------:R-:W-:Y:S01]  /*16340*/  BPT.TRAP 0x1 ;  /* 0x000000040000795c */ /* 0x000fe20000300000 */
.L_x_2319:
[----:B------:R-:W3:Y:S02]  /*16350*/  SYNCS.PHASECHK.TRANS64.TRYWAIT P1, [R5+URZ+0x38860], R0 ;  /* 0x03886000050075a7 */ /* 0x000ee4000802017f */
[----:B---3--:R-:W-:Y:S05]  /*16360*/  @!P1 BRA `(.L_x_2320) ;  /* 0x0000002c00c49947 */ /* 0x008fea0003800000 */
.L_x_2407:
[----:B------:R-:W-:Y:S05]  /*16370*/  @!P0 BRA `(.L_x_2321) ;  /* 0x0000000000048947 */ /* 0x000fea0003800000 */
[----:B------:R-:W-:Y:S01]  /*16380*/  BPT.TRAP 0x1 ;  /* 0x000000040000795c */ /* 0x000fe20000300000 */
.L_x_2321:
[----:B----4-:R4:W0:Y:S02]  /*16390*/  SYNCS.PHASECHK.TRANS64.TRYWAIT P0, [R23+URZ+0x38860], R2 ;  /* 0x03886002170075a7 */ /* 0x010824000800017f */
[----:B0-----:R-:W-:Y:S05]  /*163a0*/  @!P0 NANOSLEEP.SYNCS 0x989680 ;  /* 0x009896800000895d */ /* 0x001fea0003900000 */
[----:B------:R-:W0:Y:S02]  /*163b0*/  @!P0 SYNCS.PHASECHK.TRANS64 P0, [R23+URZ+0x38860], R2 ;  /* 0x03886002170085a7 */ /* 0x000e24000800007f */
[----:B0-----:R-:W-:Y:S05]  /*163c0*/  @!P0 BRA `(.L_x_2321) ;  /* 0xfffffffc00f08947 */ /* 0x001fea000383ffff */
.L_x_2313:
[----:B------:R-:W-:Y:S05]  /*163d0*/  BSYNC B0 ;  /* 0x0000000000007941 */ /* 0x000fea0003800000 */
.L_x_2312:
[----:B------:R-:W-:Y:S05]  /*163e0*/  EXIT ;  /* 0x000000000000794d */ /* 0x000fea0003800000 */
.L_x_2204:
[----:B------:R-:W-:-:S13]  /*163f0*/  R2UR UR4, R16 ;  /* 0x00000000100472ca */ /* 0x000fda00000e0000 */
[----:B0-----:R-:W-:-:S04]  /*16400*/  IMAD.U32 R3, RZ, RZ, UR4 ;  /* 0x00000004ff037e24 */ /* 0x001fc8000f8e00ff */
[----:B------:R0:W1:Y:S03]  /*16410*/  SYNCS.PHASECHK.TRANS64.TRYWAIT P1, [R3+URZ+0x38800], R0 ;  /* 0x03880000030075a7 */ /* 0x000066000802017f */
[----:B-1----:R-:W-:Y:S05]  /*16420*/  @!P1 NANOSLEEP.SYNCS 0x989680 ;  /* 0x009896800000995d */ /* 0x002fea0003900000 */
[----:B------:R-:W1:Y:S02]  /*16430*/  @!P1 SYNCS.PHASECHK.TRANS64 P1, [R3+URZ+0x38800], R0 ;  /* 0x03880000030095a7 */ /* 0x000e64000802007f */
[----:B-1----:R-:W-:Y:S05]  /*16440*/  @!P1 BRA `(.L_x_2204) ;  /* 0xfffffffc00e89947 */ /* 0x002fea000383ffff */
[----:B------:R-:W-:Y:S05]  /*16450*/  BRA `(.L_x_2322) ;  /* 0xfffffeb400387947 */ /* 0x000fea000383ffff */
.L_x_2208:
[----:B-1----:R1:W2:Y:S02]  /*16460*/  SYNCS.PHASECHK.TRANS64.TRYWAIT P1, [R0+URZ+0x38830], R3 ;  /* 0x03883003000075a7 */ /* 0x0022a4000802017f */
[----:B--2---:R-:W-:Y:S05]  /*16470*/  @!P1 NANOSLEEP.SYNCS 0x989680 ;  /* 0x009896800000995d */ /* 0x004fea0003900000 */
[----:B------:R-:W2:Y:S02]  /*16480*/  @!P1 SYNCS.PHASECHK.TRANS64 P1, [R0+URZ+0x38830], R3 ;  /* 0x03883003000095a7 */ /* 0x000ea4000802007f */
[----:B--2---:R-:W-:Y:S05]  /*16490*/  @!P1 BRA `(.L_x_2208) ;  /* 0xfffffffc00f09947 */ /* 0x004fea000383ffff */
[----:B------:R-:W-:Y:S05]  /*164a0*/  BRA `(.L_x_2207) ;  /* 0xfffffeb4005c7947 */ /* 0x000fea000383ffff */
.L_x_2214:
[----:B------:R-:W-:-:S13]  /*164b0*/  R2UR UR4, R3 ;  /* 0x00000000030472ca */ /* 0x000fda00000e0000 */
[----:B-1----:R-:W-:-:S04]  /*164c0*/  IMAD.U32 R153, RZ, RZ, UR4 ;  /* 0x00000004ff997e24 */ /* 0x002fc8000f8e00ff */
[----:B------:R1:W2:Y:S03]  /*164d0*/  SYNCS.PHASECHK.TRANS64.TRYWAIT P1, [R153+URZ+0x38830], R4 ;  /* 0x03883004990075a7 */ /* 0x0002a6000802017f */
[----:B--2---:R-:W-:Y:S05]  /*164e0*/  @!P1 NANOSLEEP.SYNCS 0x989680 ;  /* 0x009896800000995d */ /* 0x004fea0003900000 */
[----:B------:R-:W2:Y:S02]  /*164f0*/  @!P1 SYNCS.PHASECHK.TRANS64 P1, [R153+URZ+0x38830], R4 ;  /* 0x03883004990095a7 */ /* 0x000ea4000802007f */
[----:B--2---:R-:W-:Y:S05]  /*16500*/  @!P1 BRA `(.L_x_2214) ;  /* 0xfffffffc00e89947 */ /* 0x004fea000383ffff */
[----:B------:R-:W-:Y:S05]  /*16510*/  BRA `(.L_x_2213) ;  /* 0xfffffef800187947 */ /* 0x000fea000383ffff */
.L_x_2218:
[----:B--2---:R-:W-:-:S04]  /*16520*/  MOV R2, UR4 ;  /* 0x0000000400027c02 */ /* 0x004fc80008000f00 */
[----:B------:R2:W3:Y:S03]  /*16530*/  SYNCS.PHASECHK.TRANS64.TRYWAIT P1, [R2+URZ+0x38850], R0 ;  /* 0x03885000020075a7 */ /* 0x0004e6000802017f */
[----:B---3--:R-:W-:Y:S05]  /*16540*/  @!P1 NANOSLEEP.SYNCS 0x989680 ;  /* 0x009896800000995d */ /* 0x008fea0003900000 */
[----:B------:R-:W3:Y:S02]  /*16550*/  @!P1 SYNCS.PHASECHK.TRANS64 P1, [R2+URZ+0x38850], R0 ;  /* 0x03885000020095a7 */ /* 0x000ee4000802007f */
[----:B---3--:R-:W-:Y:S05]  /*16560*/  @!P1 BRA `(.L_x_2218) ;  /* 0xfffffffc00ec9947 */ /* 0x008fea000383ffff */
[----:B------:R-:W-:Y:S05]  /*16570*/  BRA `(.L_x_2217) ;  /* 0xffffff1c006c7947 */ /* 0x000fea000383ffff */
.L_x_2226:
[----:B-1----:R-:W-:-:S04]  /*16580*/  IMAD.U32 R4, RZ, RZ, UR4 ;  /* 0x00000004ff047e24 */ /* 0x002fc8000f8e00ff */
[----:B------:R1:W2:Y:S03]  /*16590*/  SYNCS.PHASECHK.TRANS64.TRYWAIT P1, [R4+URZ+0x38830], R3 ;  /* 0x03883003040075a7 */ /* 0x0002a6000802017f */
[----:B--2---:R-:W-:Y:S05]  /*165a0*/  @!P1 NANOSLEEP.SYNCS 0x989680 ;  /* 0x009896800000995d */ /* 0x004fea0003900000 */
[----:B------:R-:W2:Y:S02]  /*165b0*/  @!P1 SYNCS.PHASECHK.TRANS64 P1, [R4+URZ+0x38830], R3 ;  /* 0x03883003040095a7 */ /* 0x000ea4000802007f */
[----:B--2---:R-:W-:Y:S05]  /*165c0*/  @!P1 BRA `(.L_x_2226) ;  /* 0xfffffffc00ec9947 */ /* 0x004fea000383ffff */
[----:B------:R-:W-:Y:S05]  /*165d0*/  BRA `(.L_x_2225) ;  /* 0xffffff3800b07947 */ /* 0x000fea000383ffff */
.L_x_2230:
[----:B---3--:R-:W-:-:S04]  /*165e0*/  IMAD.U32 R2, RZ, RZ, UR4 ;  /* 0x00000004ff027e24 */ /* 0x008fc8000f8e00ff */
[----:B------:R3:W4:Y:S03]  /*165f0*/  SYNCS.PHASECHK.TRANS64.TRYWAIT P1, [R2+URZ+0x38850], R0 ;  /* 0x03885000020075a7 */ /* 0x000726000802017f */
[----:B----4-:R-:W-:Y:S05]  /*16600*/  @!P1 NANOSLEEP.SYNCS 0x989680 ;  /* 0x009896800000995d */ /* 0x010fea0003900000 */
[----:B------:R-:W4:Y:S02]  /*16610*/  @!P1 SYNCS.PHASECHK.TRANS64 P1, [R2+URZ+0x38850], R0 ;  /* 0x03885000020095a7 */ /* 0x000f24000802007f */
[----:B----4-:R-:W-:Y:S05]  /*16620*/  @!P1 BRA `(.L_x_2230) ;  /* 0xfffffffc00ec9947 */ /* 0x010fea000383ffff */
[----:B------:R-:W-:Y:S05]  /*16630*/  BRA `(.L_x_2229) ;  /* 0xffffff6400007947 */ /* 0x000fea000383ffff */
.L_x_2237:
[----:B-1----:R-:W-:-:S04]  /*16640*/  IMAD.U32 R7, RZ, RZ, UR7 ;  /* 0x00000007ff077e24 */ /* 0x002fc8000f8e00ff */
[----:B------:R1:W2:Y:S03]  /*16650*/  SYNCS.PHASECHK.TRANS64.TRYWAIT P1, [R7+URZ+0x38850], R0 ;  /* 0x03885000070075a7 */ /* 0x0002a6000802017f */
[----:B--2---:R-:W-:Y:S05]  /*16660*/  @!P1 NANOSLEEP.SYNCS 0x989680 ;  /* 0x009896800000995d */ /* 0x004fea0003900000 */
[----:B------:R-:W2:Y:S02]  /*16670*/  @!P1 SYNCS.PHASECHK.TRANS64 P1, [R7+URZ+0x38850], R0 ;  /* 0x03885000070095a7 */ /* 0x000ea4000802007f */
[----:B--2---:R-:W-:Y:S05]  /*16680*/  @!P1 BRA `(.L_x_2237) ;  /* 0xfffffffc00ec9947 */ /* 0x004fea000383ffff */
[----:B------:R-:W-:Y:S05]  /*16690*/  BRA `(.L_x_2236) ;  /* 0xffffff8000587947 */ /* 0x000fea000383ffff */
.L_x_2268:
[----:B------:R-:W2:Y:S01]  /*166a0*/  S2R R18, SR_TID.X ;  /* 0x0000000000127919 */ /* 0x000ea20000002100 */
[----:B------:R-:W-:Y:S01]  /*166b0*/  IMAD.MOV.U32 R12, RZ, RZ, RZ ;  /* 0x000000ffff0c7224 */ /* 0x000fe200078e00ff */
[----:B------:R-:W-:Y:S01]  /*166c0*/  MOV R11, 0x1f ;  /* 0x0000001f000b7802 */ /* 0x000fe20000000f00 */
[----:B------:R-:W-:Y:S01]  /*166d0*/  IMAD.MOV.U32 R15, RZ, RZ, -0x1 ;  /* 0xffffffffff0f7424 */ /* 0x000fe200078e00ff */
[----:B--2---:R-:W-:-:S04]  /*166e0*/  SHF.R.U32.HI R18, RZ, 0x5, R18 ;  /* 0x00000005ff127819 */ /* 0x004fc80000011612 */
[----:B------:R-:W-:-:S05]  /*166f0*/  LOP3.LUT R18, R18, 0x3, RZ, 0xc0, !PT ;  /* 0x0000000312127812 */ /* 0x000fca00078ec0ff */
[----:B------:R-:W-:-:S07]  /*16700*/  IMAD.MOV.U32 R13, RZ, RZ, R18 ;  /* 0x000000ffff0d7224 */ /* 0x000fce00078e0012 */
[----:B01---5:R-:W-:Y:S05]  /*16710*/  WARPSYNC.COLLECTIVE R15, `(.L_x_2323) ;  /* 0x000000000f087348 */ /* 0x023fea0003c00000 */
[----:B------:R2:W3:Y:S02]  /*16720*/  SHFL.IDX P6, R14, R13, R12, R11 ;  /* 0x0000000c0d0e7389 */ /* 0x0004e400000c000b */
[----:B0123-5:R-:W-:Y:S01]  /*16730*/  ENDCOLLECTIVE ;  /* 0x000000000000791b */ /* 0x02ffe20003800000 */
.L_x_2323:
[----:B------:R-:W-:Y:S05]  /*16740*/  BRA `(.L_x_2324) ;  /* 0xffffffc800187947 */ /* 0x000fea000383ffff */
.L_x_2271:
[----:B0-----:R0:W1:Y:S02]  /*16750*/  SYNCS.PHASECHK.TRANS64.TRYWAIT P0, [R0+URZ+0x38840], R3 ;  /* 0x03884003000075a7 */ /* 0x001064000800017f */
[----:B-1----:R-:W-:Y:S05]  /*16760*/  @!P0 NANOSLEEP.SYNCS 0x989680 ;  /* 0x009896800000895d */ /* 0x002fea0003900000 */
[----:B------:R-:W1:Y:S02]  /*16770*/  @!P0 SYNCS.PHASECHK.TRANS64 P0, [R0+URZ+0x38840], R3 ;  /* 0x03884003000085a7 */ /* 0x000e64000800007f */
[----:B-1----:R-:W-:Y:S05]  /*16780*/  @!P0 BRA `(.L_x_2271) ;  /* 0xfffffffc00f08947 */ /* 0x002fea000383ffff */
[----:B------:R-:W-:Y:S05]  /*16790*/  BRA `(.L_x_2325) ;  /* 0xffffffcc001c7947 */ /* 0x000fea000383ffff */
.L_x_2272:
        /* <DEDUP_REMOVED lines=8> */
.L_x_2327:
[----:B------:R-:W-:Y:S05]  /*16820*/  BSYNC B0 ;  /* 0x0000000000007941 */ /* 0x000fea0003800000 */
.L_x_2326:
[----:B------:R-:W-:Y:S01]  /*16830*/  IMAD.MOV.U32 R13, RZ, RZ, R4 ;  /* 0x000000ffff0d7224 */ /* 0x000fe200078e0004 */
[----:B------:R-:W-:Y:S01]  /*16840*/  MOV R2, R14 ;  /* 0x0000000e00027202 */ /* 0x000fe20000000f00 */
[----:B------:R-:W-:Y:S01]  /*16850*/  IMAD.MOV.U32 R12, RZ, RZ, RZ ;  /* 0x000000ffff0c7224 */ /* 0x000fe200078e00ff */
[C---:B------:R-:W-:Y:S01]  /*16860*/  LOP3.LUT P5, RZ, R16.reuse, 0x10, RZ, 0xc0, !PT ;  /* 0x0000001010ff7812 */ /* 0x040fe200078ac0ff */
[----:B------:R-:W-:Y:S01]  /*16870*/  IMAD.MOV.U32 R11, RZ, RZ, 0x181f ;  /* 0x0000181fff0b7424 */ /* 0x000fe200078e00ff */
[C---:B------:R-:W-:Y:S01]  /*16880*/  LOP3.LUT P4, RZ, R16.reuse, 0x8, RZ, 0xc0, !PT ;  /* 0x0000000810ff7812 */ /* 0x040fe2000788c0ff */
[----:B------:R-:W-:Y:S01]  /*16890*/  IMAD.MOV.U32 R15, RZ, RZ, -0x1 ;  /* 0xffffffffff0f7424 */ /* 0x000fe200078e00ff */
[C---:B------:R-:W-:Y:S02]  /*168a0*/  LOP3.LUT P3, RZ, R16.reuse, 0x4, RZ, 0xc0, !PT ;  /* 0x0000000410ff7812 */ /* 0x040fe4000786c0ff */
[----:B------:R-:W-:-:S13]  /*168b0*/  LOP3.LUT P2, RZ, R16, 0x2, RZ, 0xc0, !PT ;  /* 0x0000000210ff7812 */ /* 0x000fda000784c0ff */
[----:B------:R-:W-:Y:S05]  /*168c0*/  WARPSYNC.COLLECTIVE R15, `(.L_x_2328) ;  /* 0x000000000f087348 */ /* 0x000fea0003c00000 */
[----:B------:R0:W1:Y:S02]  /*168d0*/  SHFL.IDX P6, R14, R13, R12, R11 ;  /* 0x0000000c0d0e7389 */ /* 0x00006400000c000b */
[----:B01----:R-:W-:Y:S01]  /*168e0*/  ENDCOLLECTIVE ;  /* 0x000000000000791b */ /* 0x003fe20003800000 */
.L_x_2328:
[----:B------:R-:W-:Y:S01]  /*168f0*/  @P0 LEA R9, R5, R17, 0x1 ;  /* 0x0000001105090211 */ /* 0x000fe200078e08ff */
[----:B------:R-:W-:Y:S02]  /*16900*/  IMAD.MOV.U32 R13, RZ, RZ, R6 ;  /* 0x000000ffff0d7224 */ /* 0x000fe400078e0006 */
[----:B------:R-:W-:Y:S01]  /*16910*/  IMAD.MOV.U32 R12, RZ, RZ, 0x1 ;  /* 0x00000001ff0c7424 */ /* 0x000fe200078e00ff */
[----:B------:R-:W-:-:S05]  /*16920*/  @P0 LEA R14, P1, R37, R14, 0x1 ;  /* 0x0000000e250e0211 */ /* 0x000fca00078208ff */
[----:B------:R-:W-:Y:S02]  /*16930*/  @P0 IMAD.X R3, RZ, RZ, R2, P1 ;  /* 0x000000ffff030224 */ /* 0x000fe400008e0602 */
[----:B------:R-:W-:-:S07]  /*16940*/  @P0 IMAD.MOV.U32 R2, RZ, RZ, R14 ;  /* 0x000000ffff020224 */ /* 0x000fce00078e000e */
[----:B------:R-:W-:Y:S05]  /*16950*/  WARPSYNC.COLLECTIVE R15, `(.L_x_2329) ;  /* 0x000000000f087348 */ /* 0x000fea0003c00000 */
[----:B------:R0:W1:Y:S02]  /*16960*/  SHFL.IDX P6, R14, R13, R12, R11 ;  /* 0x0000000c0d0e7389 */ /* 0x00006400000c000b */
[----:B01----:R-:W-:Y:S01]  /*16970*/  ENDCOLLECTIVE ;  /* 0x000000000000791b */ /* 0x003fe20003800000 */
.L_x_2329:
        /* <DEDUP_REMOVED lines=13> */
.L_x_2330:
        /* <DEDUP_REMOVED lines=9> */
.L_x_2331:
        /* <DEDUP_REMOVED lines=9> */
[----:B------:R-:W-:Y:S02]  /*16b70*/  ISETP.GE.AND P0, PT, R7, 0x21, PT ;  /* 0x000000210700780c */ /* 0x000fe40003f06270 */
[----:B------:R-:W-:-:S11]  /*16b80*/  MOV R8, R14 ;  /* 0x0000000e00087202 */ /* 0x000fd60000000f00 */
[----:B0-----:R-:W-:Y:S05]  /*16b90*/  WARPSYNC.COLLECTIVE R15, `(.L_x_2332) ;  /* 0x000000000f087348 */ /* 0x001fea0003c00000 */
[----:B------:R1:W2:Y:S02]  /*16ba0*/  SHFL.IDX P6, R14, R13, R12, R11 ;  /* 0x0000000c0d0e7389 */ /* 0x0002a400000c000b */
[----:B012---:R-:W-:Y:S01]  /*16bb0*/  ENDCOLLECTIVE ;  /* 0x000000000000791b */ /* 0x007fe20003800000 */
.L_x_2332:
[----:B------:R-:W-:Y:S01]  /*16bc0*/  @P0 IMAD R21, R5, 0x2, R17 ;  /* 0x0000000205150824 */ /* 0x000fe200078e0211 */
[----:B------:R-:W-:Y:S01]  /*16bd0*/  MOV R13, R6 ;  /* 0x00000006000d7202 */ /* 0x000fe20000000f00 */
[----:B------:R-:W-:Y:S01]  /*16be0*/  IMAD.MOV.U32 R12, RZ, RZ, 0x3 ;  /* 0x00000003ff0c7424 */ /* 0x000fe200078e00ff */
[----:B------:R-:W-:-:S05]  /*16bf0*/  @P0 LEA R14, P1, R37, R14, 0x1 ;  /* 0x0000000e250e0211 */ /* 0x000fca00078208ff */
[----:B------:R-:W-:-:S08]  /*16c00*/  @P0 IMAD.MOV.U32 R2, RZ, RZ, R14 ;  /* 0x000000ffff020224 */ /* 0x000fd000078e000e */
[----:B------:R-:W-:Y:S05]  /*16c10*/  WARPSYNC.COLLECTIVE R15, `(.L_x_2333) ;  /* 0x000000000f087348 */ /* 0x000fea0003c00000 */
[----:B------:R0:W1:Y:S02]  /*16c20*/  SHFL.IDX P6, R14, R13, R12, R11 ;  /* 0x0000000c0d0e7389 */ /* 0x00006400000c000b */
[----:B01----:R-:W-:Y:S01]  /*16c30*/  ENDCOLLECTIVE ;  /* 0x000000000000791b */ /* 0x003fe20003800000 */
.L_x_2333:
[----:B------:R-:W-:-:S04]  /*16c40*/  @P0 IMAD.X R9, RZ, RZ, R8, P1 ;  /* 0x000000ffff090224 */ /* 0x000fc800008e0608 */
[----:B------:R-:W-:-:S05]  /*16c50*/  @P0 IMAD.MOV.U32 R3, RZ, RZ, R9 ;  /* 0x000000ffff030224 */ /* 0x000fca00078e0009 */
        /* <DEDUP_REMOVED lines=8> */
[----:B------:R-:W-:Y:S01]  /*16ce0*/  IMAD.MOV.U32 R8, RZ, RZ, R14 ;  /* 0x000000ffff087224 */ /* 0x000fe200078e000e */
[----:B------:R-:W-:-:S13]  /*16cf0*/  ISETP.GE.AND P0, PT, R7, 0x31, PT ;  /* 0x000000310700780c */ /* 0x000fda0003f06270 */
[----:B0-----:R-:W-:Y:S05]  /*16d00*/  WARPSYNC.COLLECTIVE R15, `(.L_x_2334) ;  /* 0x000000000f087348 */ /* 0x001fea0003c00000 */
[----:B------:R1:W2:Y:S02]  /*16d10*/  SHFL.IDX P6, R14, R13, R12, R11 ;  /* 0x0000000c0d0e7389 */ /* 0x0002a400000c000b */
[----:B012---:R-:W-:Y:S01]  /*16d20*/  ENDCOLLECTIVE ;  /* 0x000000000000791b */ /* 0x007fe20003800000 */
.L_x_2334:
        /* <DEDUP_REMOVED lines=9> */
.L_x_2335:
        /* <DEDUP_REMOVED lines=9> */
[----:B------:R-:W-:-:S07]  /*16e50*/  IMAD.MOV.U32 R8, RZ, RZ, R14 ;  /* 0x000000ffff087224 */ /* 0x000fce00078e000e */
[----:B0-----:R-:W-:Y:S05]  /*16e60*/  WARPSYNC.COLLECTIVE R15, `(.L_x_2336) ;  /* 0x000000000f087348 */ /* 0x001fea0003c00000 */
[----:B------:R1:W2:Y:S02]  /*16e70*/  SHFL.IDX P6, R14, R13, R12, R11 ;  /* 0x0000000c0d0e7389 */ /* 0x0002a400000c000b */
[----:B012---:R-:W-:Y:S01]  /*16e80*/  ENDCOLLECTIVE ;  /* 0x000000000000791b */ /* 0x007fe20003800000 */
.L_x_2336:
[----:B------:R-:W-:Y:S05]  /*16e90*/  BRA `(.L_x_2337) ;  /* 0xffffffc800947947 */ /* 0x000fea000383ffff */
.L_x_2279:
[----:B------:R-:W-:Y:S01]  /*16ea0*/  MOV R13, R4 ;  /* 0x00000004000d7202 */ /* 0x000fe20000000f00 */
[----:B------:R-:W-:Y:S01]  /*16eb0*/  IMAD.MOV.U32 R12, RZ, RZ, RZ ;  /* 0x000000ffff0c7224 */ /* 0x000fe200078e00ff */
[----:B------:R-:W-:Y:S01]  /*16ec0*/  MOV R3, UR44 ;  /* 0x0000002c00037c02 */ /* 0x000fe20008000f00 */
[----:B------:R-:W-:Y:S02]  /*16ed0*/  IMAD.MOV.U32 R11, RZ, RZ, 0x181f ;  /* 0x0000181fff0b7424 */ /* 0x000fe400078e00ff */
[----:B------:R-:W-:Y:S02]  /*16ee0*/  IMAD.MOV.U32 R15, RZ, RZ, -0x1 ;  /* 0xffffffffff0f7424 */ /* 0x000fe400078e00ff */
[----:B------:R-:W-:-:S07]  /*16ef0*/  IMAD R0, R3, 0x80, R36 ;  /* 0x0000008003007824 */ /* 0x000fce00078e0224 */
[----:B-12---:R-:W-:Y:S05]  /*16f00*/  WARPSYNC.COLLECTIVE R15, `(.L_x_2338) ;  /* 0x000000000f087348 */ /* 0x006fea0003c00000 */
[----:B--2---:R0:W2:Y:S02]  /*16f10*/  SHFL.IDX P6, R14, R13, R12, R11 ;  /* 0x0000000c0d0e7389 */ /* 0x0040a400000c000b */
[----:B012---:R-:W-:Y:S01]  /*16f20*/  ENDCOLLECTIVE ;  /* 0x000000000000791b */ /* 0x007fe20003800000 */
.L_x_2338:
[C---:B------:R-:W-:Y:S01]  /*16f30*/  VIADD R6, R0.reuse, 0x10 ;  /* 0x0000001000067836 */ /* 0x040fe20000000000 */
[----:B------:R-:W-:Y:S01]  /*16f40*/  ISETP.GE.AND P0, PT, R0, UR37, PT ;  /* 0x0000002500007c0c */ /* 0x000fe2000bf06270 */
[----:B------:R-:W-:Y:S02]  /*16f50*/  IMAD.MOV.U32 R13, RZ, RZ, R5 ;  /* 0x000000ffff0d7224 */ /* 0x000fe400078e0005 */
[----:B------:R-:W-:-:S10]  /*16f60*/  IMAD.MOV.U32 R2, RZ, RZ, R14 ;  /* 0x000000ffff027224 */ /* 0x000fd400078e000e */
[----:B------:R-:W-:Y:S05]  /*16f70*/  WARPSYNC.COLLECTIVE R15, `(.L_x_2339) ;  /* 0x000000000f087348 */ /* 0x000fea0003c00000 */
[----:B------:R0:W1:Y:S02]  /*16f80*/  SHFL.IDX P6, R14, R13, R12, R11 ;  /* 0x0000000c0d0e7389 */ /* 0x00006400000c000b */
[----:B01----:R-:W-:Y:S01]  /*16f90*/  ENDCOLLECTIVE ;  /* 0x000000000000791b */ /* 0x003fe20003800000 */
.L_x_2339:
[----:B------:R-:W-:Y:S01]  /*16fa0*/  IMAD.MOV.U32 R13, RZ, RZ, R4 ;  /* 0x000000ffff0d7224 */ /* 0x000fe200078e0004 */
[----:B------:R-:W-:Y:S02]  /*16fb0*/  MOV R12, 0x1 ;  /* 0x00000001000c7802 */ /* 0x000fe40000000f00 */
[----:B------:R-:W-:-:S05]  /*16fc0*/  @!P0 LEA R14, P1, R37, R14, 0x1 ;  /* 0x0000000e250e8211 */ /* 0x000fca00078208ff */
[----:B------:R-:W-:Y:S02]  /*16fd0*/  @!P0 IMAD.X R3, RZ, RZ, R2, P1 ;  /* 0x000000ffff038224 */ /* 0x000fe400008e0602 */
[----:B------:R-:W-:-:S07]  /*16fe0*/  @!P0 IMAD.MOV.U32 R2, RZ, RZ, R14 ;  /* 0x000000ffff028224 */ /* 0x000fce00078e000e */
[----:B------:R-:W-:Y:S05]  /*16ff0*/  WARPSYNC.COLLECTIVE R15, `(.L_x_2340) ;  /* 0x000000000f087348 */ /* 0x000fea0003c00000 */
[----:B------:R0:W1:Y:S02]  /*17000*/  SHFL.IDX P6, R14, R13, R12, R11 ;  /* 0x0000000c0d0e7389 */ /* 0x00006400000c000b */
[----:B01----:R-:W-:Y:S01]  /*17010*/  ENDCOLLECTIVE ;  /* 0x000000000000791b */ /* 0x003fe20003800000 */
.L_x_2340:
        /* <DEDUP_REMOVED lines=13> */
.L_x_2341:
[----:B------:R-:W-:Y:S02]  /*170f0*/  IMAD.MOV.U32 R13, RZ, RZ, R4 ;  /* 0x000000ffff0d7224 */ /* 0x000fe400078e0004 */
[----:B------:R-:W-:Y:S01]  /*17100*/  IMAD.MOV.U32 R12, RZ, RZ, 0x2 ;  /* 0x00000002ff0c7424 */ /* 0x000fe200078e00ff */
[----:B------:R-:W-:-:S05]  /*17110*/  @!P0 LEA R14, P1, R37, R14, 0x1 ;  /* 0x0000000e250e8211 */ /* 0x000fca00078208ff */
[----:B------:R-:W-:-:S08]  /*17120*/  @!P0 IMAD.MOV.U32 R2, RZ, RZ, R14 ;  /* 0x000000ffff028224 */ /* 0x000fd000078e000e */
[----:B------:R-:W-:Y:S05]  /*17130*/  WARPSYNC.COLLECTIVE R15, `(.L_x_2342) ;  /* 0x000000000f087348 */ /* 0x000fea0003c00000 */
[----:B------:R0:W1:Y:S02]  /*17140*/  SHFL.IDX P6, R14, R13, R12, R11 ;  /* 0x0000000c0d0e7389 */ /* 0x00006400000c000b */
[----:B01----:R-:W-:Y:S01]  /*17150*/  ENDCOLLECTIVE ;  /* 0x000000000000791b */ /* 0x003fe20003800000 */
.L_x_2342:
[----:B------:R-:W-:Y:S01]  /*17160*/  @!P0 IMAD.X R7, RZ, RZ, R6, P1 ;  /* 0x000000ffff078224 */ /* 0x000fe200008e0606 */
[----:B------:R-:W-:-:S03]  /*17170*/  IADD3 R6, R0, 0x20, RZ ;  /* 0x0000002000067810 */ /* 0x000fc60007ffe0ff */
        /* <DEDUP_REMOVED lines=14> */
.L_x_2343:
[----:B------:R-:W-:Y:S02]  /*17260*/  IMAD.MOV.U32 R13, RZ, RZ, R4 ;  /* 0x000000ffff0d7224 */ /* 0x000fe400078e0004 */
[----:B------:R-:W-:Y:S01]  /*17270*/  IMAD.MOV.U32 R12, RZ, RZ, 0x3 ;  /* 0x00000003ff0c7424 */ /* 0x000fe200078e00ff */
[----:B------:R-:W-:-:S04]  /*17280*/  @!P0 LEA R14, P1, R37, R14, 0x1 ;  /* 0x0000000e250e8211 */ /* 0x000fc800078208ff */
[----:B------:R-:W-:Y:S01]  /*17290*/  @!P0 MOV R2, R14 ;  /* 0x0000000e00028202 */ /* 0x000fe20000000f00 */
[----:B------:R-:W-:-:S08]  /*172a0*/  @!P0 IMAD.X R7, RZ, RZ, R6, P1 ;  /* 0x000000ffff078224 */ /* 0x000fd000008e0606 */
[----:B------:R-:W-:Y:S05]  /*172b0*/  WARPSYNC.COLLECTIVE R15, `(.L_x_2344) ;  /* 0x000000000f087348 */ /* 0x000fea0003c00000 */
[----:B------:R0:W1:Y:S02]  /*172c0*/  SHFL.IDX P6, R14, R13, R12, R11 ;  /* 0x0000000c0d0e7389 */ /* 0x00006400000c000b */
[----:B01----:R-:W-:Y:S01]  /*172d0*/  ENDCOLLECTIVE ;  /* 0x000000000000791b */ /* 0x003fe20003800000 */
.L_x_2344:
        /* <DEDUP_REMOVED lines=15> */
.L_x_2345:
[----:B------:R-:W-:Y:S02]  /*173d0*/  IMAD.MOV.U32 R13, RZ, RZ, R4 ;  /* 0x000000ffff0d7224 */ /* 0x000fe400078e0004 */
[----:B------:R-:W-:Y:S01]  /*173e0*/  IMAD.MOV.U32 R12, RZ, RZ, 0x4 ;  /* 0x00000004ff0c7424 */ /* 0x000fe200078e00ff */
[----:B------:R-:W-:-:S05]  /*173f0*/  @!P0 LEA R14, P1, R37, R14, 0x1 ;  /* 0x0000000e250e8211 */ /* 0x000fca00078208ff */
[----:B------:R-:W-:-:S08]  /*17400*/  @!P0 IMAD.MOV.U32 R2, RZ, RZ, R14 ;  /* 0x000000ffff028224 */ /* 0x000fd000078e000e */
[----:B------:R-:W-:Y:S05]  /*17410*/  WARPSYNC.COLLECTIVE R15, `(.L_x_2346) ;  /* 0x000000000f087348 */ /* 0x000fea0003c00000 */
[----:B------:R0:W1:Y:S02]  /*17420*/  SHFL.IDX P6, R14, R13, R12, R11 ;  /* 0x0000000c0d0e7389 */ /* 0x00006400000c000b */
[----:B01----:R-:W-:Y:S01]  /*17430*/  ENDCOLLECTIVE ;  /* 0x000000000000791b */ /* 0x003fe20003800000 */
.L_x_2346:
        /* <DEDUP_REMOVED lines=16> */
.L_x_2347:
        /* <DEDUP_REMOVED lines=8> */
.L_x_2348:
        /* <DEDUP_REMOVED lines=15> */
.L_x_2349:
[----:B------:R-:W-:Y:S02]  /*176b0*/  IMAD.MOV.U32 R13, RZ, RZ, R4 ;  /* 0x000000ffff0d7224 */ /* 0x000fe400078e0004 */
[----:B------:R-:W-:Y:S01]  /*176c0*/  IMAD.MOV.U32 R12, RZ, RZ, 0x6 ;  /* 0x00000006ff0c7424 */ /* 0x000fe200078e00ff */
[----:B------:R-:W-:-:S05]  /*176d0*/  @!P0 LEA R14, P1, R37, R14, 0x1 ;  /* 0x0000000e250e8211 */ /* 0x000fca00078208ff */
[----:B------:R-:W-:-:S08]  /*176e0*/  @!P0 IMAD.MOV.U32 R2, RZ, RZ, R14 ;  /* 0x000000ffff028224 */ /* 0x000fd000078e000e */
[----:B------:R-:W-:Y:S05]  /*176f0*/  WARPSYNC.COLLECTIVE R15, `(.L_x_2350) ;  /* 0x000000000f087348 */ /* 0x000fea0003c00000 */
[----:B------:R0:W1:Y:S02]  /*17700*/  SHFL.IDX P6, R14, R13, R12, R11 ;  /* 0x0000000c0d0e7389 */ /* 0x00006400000c000b */
[----:B01----:R-:W-:Y:S01]  /*17710*/  ENDCOLLECTIVE ;  /* 0x000000000000791b */ /* 0x003fe20003800000 */
.L_x_2350:
[----:B------:R-:W-:Y:S02]  /*17720*/  @!P0 IMAD.X R7, RZ, RZ, R6, P1 ;  /* 0x000000ffff078224 */ /* 0x000fe400008e0606 */
[----:B------:R-:W-:-:S03]  /*17730*/  VIADD R6, R0, 0x60 ;  /* 0x0000006000067836 */ /* 0x000fc60000000000 */
[----:B------:R-:W-:-:S05]  /*17740*/  @!P0 MOV R3, R7 ;  /* 0x0000000700038202 */ /* 0x000fca0000000f00 */
[----:B------:R-:W-:Y:S01]  /*17750*/  @!PT LDS RZ, [RZ] ;  /* 0x00000000fffff984 */ /* 0x000fe20000000800 */
[----:B------:R-:W-:Y:S01]  /*17760*/  @!PT LDS RZ, [RZ] ;  /* 0x00000000fffff984 */ /* 0x000fe20000000800 */
[----:B------:R-:W-:Y:S01]  /*17770*/  @!PT LDS RZ, [RZ] ;  /* 0x00000000fffff984 */ /* 0x000fe20000000800 */
[----:B------:R0:W-:Y:S01]  /*17780*/  @!P0 LDGSTS.E.BYPASS.LTC128B.128 [R31+0x16c00], desc[UR38][R2.64], !P2 ;  /* 0x16c00000021f8fae */ /* 0x0001e2000d101d66 */
[----:B------:R-:W-:-:S03]  /*17790*/  MOV R13, R5 ;  /* 0x00000005000d7202 */ /* 0x000fc60000000f00 */
        /* <DEDUP_REMOVED lines=8> */
.L_x_2351:
[----:B------:R-:W-:Y:S01]  /*17820*/  IMAD.MOV.U32 R13, RZ, RZ, R4 ;  /* 0x000000ffff0d7224 */ /* 0x000fe200078e0004 */
[----:B------:R-:W-:Y:S02]  /*17830*/  MOV R12, 0x7 ;  /* 0x00000007000c7802 */ /* 0x000fe40000000f00 */
[----:B------:R-:W-:-:S05]  /*17840*/  @!P0 LEA R14, P1, R37, R14, 0x1 ;  /* 0x0000000e250e8211 */ /* 0x000fca00078208ff */
[----:B------:R-:W-:-:S08]  /*17850*/  @!P0 IMAD.MOV.U32 R2, RZ, RZ, R14 ;  /* 0x000000ffff028224 */ /* 0x000fd000078e000e */
[----:B------:R-:W-:Y:S05]  /*17860*/  WARPSYNC.COLLECTIVE R15, `(.L_x_2352) ;  /* 0x000000000f087348 */ /* 0x000fea0003c00000 */
[----:B------:R0:W1:Y:S02]  /*17870*/  SHFL.IDX P6, R14, R13, R12, R11 ;  /* 0x0000000c0d0e7389 */ /* 0x00006400000c000b */
[----:B01----:R-:W-:Y:S01]  /*17880*/  ENDCOLLECTIVE ;  /* 0x000000000000791b */ /* 0x003fe20003800000 */
.L_x_2352:
        /* <DEDUP_REMOVED lines=14> */
.L_x_2353:
[----:B------:R-:W-:Y:S05]  /*17970*/  BRA `(.L_x_2354) ;  /* 0xffffffc800dc7947 */ /* 0x000fea000383ffff */
.L_x_2282:
[----:B0-----:R0:W2:Y:S02]  /*17980*/  SYNCS.PHASECHK.TRANS64.TRYWAIT P0, [R17+URZ+0x38820], R0 ;  /* 0x03882000110075a7 */ /* 0x0010a4000800017f */
[----:B--2---:R-:W-:Y:S05]  /*17990*/  @!P0 NANOSLEEP.SYNCS 0x989680 ;  /* 0x009896800000895d */ /* 0x004fea0003900000 */
[----:B------:R-:W2:Y:S02]  /*179a0*/  @!P0 SYNCS.PHASECHK.TRANS64 P0, [R17+URZ+0x38820], R0 ;  /* 0x03882000110085a7 */ /* 0x000ea4000800007f */
[----:B--2---:R-:W-:Y:S05]  /*179b0*/  @!P0 BRA `(.L_x_2282) ;  /* 0xfffffffc00f08947 */ /* 0x004fea000383ffff */
[----:B------:R-:W-:Y:S05]  /*179c0*/  BRA `(.L_x_2355) ;  /* 0xffffffcc00447947 */ /* 0x000fea000383ffff */
.L_x_2286:
[----:B-1----:R1:W2:Y:S02]  /*179d0*/  SYNCS.PHASECHK.TRANS64.TRYWAIT P0, [R6+URZ+0x38840], R3 ;  /* 0x03884003060075a7 */ /* 0x0022a4000800017f */
[----:B--2---:R-:W-:Y:S05]  /*179e0*/  @!P0 NANOSLEEP.SYNCS 0x989680 ;  /* 0x009896800000895d */ /* 0x004fea0003900000 */
[----:B------:R-:W2:Y:S02]  /*179f0*/  @!P0 SYNCS.PHASECHK.TRANS64 P0, [R6+URZ+0x38840], R3 ;  /* 0x03884003060085a7 */ /* 0x000ea4000800007f */
[----:B--2---:R-:W-:Y:S05]  /*17a00*/  @!P0 BRA `(.L_x_2286) ;  /* 0xfffffffc00f08947 */ /* 0x004fea000383ffff */
[----:B------:R-:W-:Y:S05]  /*17a10*/  BRA `(.L_x_2356) ;  /* 0xffffffd000047947 */ /* 0x000fea000383ffff */
.L_x_2287:
        /* <DEDUP_REMOVED lines=8> */
.L_x_2358:
[----:B------:R-:W-:Y:S05]  /*17aa0*/  BSYNC B1 ;  /* 0x0000000000017941 */ /* 0x000fea0003800000 */
.L_x_2357:
[----:B------:R-:W-:Y:S01]  /*17ab0*/  IMAD.MOV.U32 R13, RZ, RZ, R8 ;  /* 0x000000ffff0d7224 */ /* 0x000fe200078e0008 */
[----:B------:R-:W-:Y:S01]  /*17ac0*/  MOV R11, 0x181f ;  /* 0x0000181f000b7802 */ /* 0x000fe20000000f00 */
[----:B------:R-:W-:Y:S02]  /*17ad0*/  IMAD.MOV.U32 R12, RZ, RZ, RZ ;  /* 0x000000ffff0c7224 */ /* 0x000fe400078e00ff */
[----:B------:R-:W-:Y:S02]  /*17ae0*/  IMAD.MOV.U32 R15, RZ, RZ, -0x1 ;  /* 0xffffffffff0f7424 */ /* 0x000fe400078e00ff */
[----:B------:R-:W-:Y:S02]  /*17af0*/  IMAD.MOV.U32 R3, RZ, RZ, R14 ;  /* 0x000000ffff037224 */ /* 0x000fe400078e000e */
[----:B------:R-:W-:-:S07]  /*17b00*/  IMAD.SHL.U32 R0, R37, 0x2, RZ ;  /* 0x0000000225007824 */ /* 0x000fce00078e00ff */
[----:B------:R-:W-:Y:S05]  /*17b10*/  WARPSYNC.COLLECTIVE R15, `(.L_x_2359) ;  /* 0x000000000f087348 */ /* 0x000fea0003c00000 */
[----:B------:R0:W1:Y:S02]  /*17b20*/  SHFL.IDX P6, R14, R13, R12, R11 ;  /* 0x0000000c0d0e7389 */ /* 0x00006400000c000b */
[----:B01----:R-:W-:Y:S01]  /*17b30*/  ENDCOLLECTIVE ;  /* 0x000000000000791b */ /* 0x003fe20003800000 */
.L_x_2359:
[----:B------:R-:W-:Y:S01]  /*17b40*/  IMAD R9, R9, 0x2, R17 ;  /* 0x0000000209097824 */ /* 0x000fe200078e0211 */
[----:B------:R-:W-:Y:S01]  /*17b50*/  MOV R13, R20 ;  /* 0x00000014000d7202 */ /* 0x000fe20000000f00 */
[----:B------:R-:W-:Y:S01]  /*17b60*/  IMAD.MOV.U32 R12, RZ, RZ, 0x1 ;  /* 0x00000001ff0c7424 */ /* 0x000fe200078e00ff */
[----:B------:R-:W-:-:S13]  /*17b70*/  IADD3 R2, P0, R14, R0, RZ ;  /* 0x000000000e027210 */ /* 0x000fda0007f1e0ff */
[----:B------:R-:W-:Y:S05]  /*17b80*/  WARPSYNC.COLLECTIVE R15, `(.L_x_2360) ;  /* 0x000000000f087348 */ /* 0x000fea0003c00000 */
[----:B------:R0:W1:Y:S02]  /*17b90*/  SHFL.IDX P6, R14, R13, R12, R11 ;  /* 0x0000000c0d0e7389 */ /* 0x00006400000c000b */
[----:B01----:R-:W-:Y:S01]  /*17ba0*/  ENDCOLLECTIVE ;  /* 0x000000000000791b */ /* 0x003fe20003800000 */
.L_x_2360:
        /* <DEDUP_REMOVED lines=13> */
.L_x_2361:
[----:B------:R-:W-:Y:S01]  /*17c80*/  MOV R13, R20 ;  /* 0x00000014000d7202 */ /* 0x000fe20000000f00 */
[----:B------:R-:W-:Y:S01]  /*17c90*/  IMAD.MOV.U32 R12, RZ, RZ, 0x2 ;  /* 0x00000002ff0c7424 */ /* 0x000fe200078e00ff */
[----:B------:R-:W-:-:S13]  /*17ca0*/  IADD3 R2, P0, R14, R0, RZ ;  /* 0x000000000e027210 */ /* 0x000fda0007f1e0ff */
[----:B------:R-:W-:Y:S05]  /*17cb0*/  WARPSYNC.COLLECTIVE R15, `(.L_x_2362) ;  /* 0x000000000f087348 */ /* 0x000fea0003c00000 */
[----:B------:R0:W1:Y:S02]  /*17cc0*/  SHFL.IDX P6, R14, R13, R12, R11 ;  /* 0x0000000c0d0e7389 */ /* 0x00006400000c000b */
[----:B01----:R-:W-:Y:S01]  /*17cd0*/  ENDCOLLECTIVE ;  /* 0x000000000000791b */ /* 0x003fe20003800000 */
.L_x_2362:
        /* <DEDUP_REMOVED lines=13> */
.L_x_2363:
[----:B------:R-:W-:Y:S01]  /*17db0*/  MOV R13, R20 ;  /* 0x00000014000d7202 */ /* 0x000fe20000000f00 */
[----:B------:R-:W-:Y:S01]  /*17dc0*/  IMAD.MOV.U32 R12, RZ, RZ, 0x3 ;  /* 0x00000003ff0c7424 */ /* 0x000fe200078e00ff */
[----:B------:R-:W-:-:S13]  /*17dd0*/  IADD3 R2, P0, R14, R0, RZ ;  /* 0x000000000e027210 */ /* 0x000fda0007f1e0ff */
[----:B------:R-:W-:Y:S05]  /*17de0*/  WARPSYNC.COLLECTIVE R15, `(.L_x_2364) ;  /* 0x000000000f087348 */ /* 0x000fea0003c00000 */
[----:B------:R0:W1:Y:S02]  /*17df0*/  SHFL.IDX P6, R14, R13, R12, R11 ;  /* 0x0000000c0d0e7389 */ /* 0x00006400000c000b */
[----:B01----:R-:W-:Y:S01]  /*17e00*/  ENDCOLLECTIVE ;  /* 0x000000000000791b */ /* 0x003fe20003800000 */
.L_x_2364:
        /* <DEDUP_REMOVED lines=13> */
.L_x_2365:
[----:B------:R-:W-:Y:S01]  /*17ee0*/  MOV R13, R20 ;  /* 0x00000014000d7202 */ /* 0x000fe20000000f00 */
[----:B------:R-:W-:Y:S01]  /*17ef0*/  IMAD.MOV.U32 R12, RZ, RZ, 0x4 ;  /* 0x00000004ff0c7424 */ /* 0x000fe200078e00ff */
[----:B------:R-:W-:-:S13]  /*17f00*/  IADD3 R2, P0, R14, R0, RZ ;  /* 0x000000000e027210 */ /* 0x000fda0007f1e0ff */
[----:B------:R-:W-:Y:S05]  /*17f10*/  WARPSYNC.COLLECTIVE R15, `(.L_x_2366) ;  /* 0x000000000f087348 */ /* 0x000fea0003c00000 */
[----:B------:R0:W1:Y:S02]  /*17f20*/  SHFL.IDX P6, R14, R13, R12, R11 ;  /* 0x0000000c0d0e7389 */ /* 0x00006400000c000b */
[----:B01----:R-:W-:Y:S01]  /*17f30*/  ENDCOLLECTIVE ;  /* 0x000000000000791b */ /* 0x003fe20003800000 */
.L_x_2366:
        /* <DEDUP_REMOVED lines=13> */
.L_x_2367:
[----:B------:R-:W-:Y:S05]  /*18010*/  BRA `(.L_x_2368) ;  /* 0xffffffcc00847947 */ /* 0x000fea000383ffff */
.L_x_2292:
[----:B0-----:R0:W1:Y:S02]  /*18020*/  SYNCS.PHASECHK.TRANS64.TRYWAIT P0, [R6+URZ+0x38860], R3 ;  /* 0x03886003060075a7 */ /* 0x001064000800017f */
[----:B-1----:R-:W-:Y:S05]  /*18030*/  @!P0 NANOSLEEP.SYNCS 0x989680 ;  /* 0x009896800000895d */ /* 0x002fea0003900000 */
[----:B------:R-:W1:Y:S02]  /*18040*/  @!P0 SYNCS.PHASECHK.TRANS64 P0, [R6+URZ+0x38860], R3 ;  /* 0x03886003060085a7 */ /* 0x000e64000800007f */
[----:B-1----:R-:W-:Y:S05]  /*18050*/  @!P0 BRA `(.L_x_2292) ;  /* 0xfffffffc00f08947 */ /* 0x002fea000383ffff */
[----:B------:R-:W-:Y:S05]  /*18060*/  BRA `(.L_x_2369) ;  /* 0xffffffcc00e47947 */ /* 0x000fea000383ffff */
.L_x_2293:
        /* <DEDUP_REMOVED lines=8> */
.L_x_2371:
[----:B------:R-:W-:Y:S05]  /*180f0*/  BSYNC B1 ;  /* 0x0000000000017941 */ /* 0x000fea0003800000 */
.L_x_2370:
[----:B------:R-:W-:Y:S01]  /*18100*/  IMAD.MOV.U32 R13, RZ, RZ, R18 ;  /* 0x000000ffff0d7224 */ /* 0x000fe200078e0012 */
[----:B------:R-:W-:Y:S01]  /*18110*/  MOV R12, RZ ;  /* 0x000000ff000c7202 */ /* 0x000fe20000000f00 */
[----:B------:R-:W-:Y:S02]  /*18120*/  IMAD.MOV.U32 R11, RZ, RZ, 0x181f ;  /* 0x0000181fff0b7424 */ /* 0x000fe400078e00ff */
[----:B------:R-:W-:Y:S02]  /*18130*/  IMAD.MOV.U32 R15, RZ, RZ, -0x1 ;  /* 0xffffffffff0f7424 */ /* 0x000fe400078e00ff */
[----:B------:R-:W-:Y:S02]  /*18140*/  IMAD.MOV.U32 R3, RZ, RZ, R14 ;  /* 0x000000ffff037224 */ /* 0x000fe400078e000e */
[----:B------:R-:W-:-:S07]  /*18150*/  IMAD R7, R7, 0x2, R17 ;  /* 0x0000000207077824 */ /* 0x000fce00078e0211 */
[----:B------:R-:W-:Y:S05]  /*18160*/  WARPSYNC.COLLECTIVE R15, `(.L_x_2372) ;  /* 0x000000000f087348 */ /* 0x000fea0003c00000 */
[----:B------:R0:W1:Y:S02]  /*18170*/  SHFL.IDX P6, R14, R13, R12, R11 ;  /* 0x0000000c0d0e7389 */ /* 0x00006400000c000b */
[----:B01----:R-:W-:Y:S01]  /*18180*/  ENDCOLLECTIVE ;  /* 0x000000000000791b */ /* 0x003fe20003800000 */
.L_x_2372:
[----:B------:R-:W-:Y:S01]  /*18190*/  MOV R13, R19 ;  /* 0x00000013000d7202 */ /* 0x000fe20000000f00 */
[----:B------:R-:W-:Y:S01]  /*181a0*/  IMAD.MOV.U32 R12, RZ, RZ, 0x1 ;  /* 0x00000001ff0c7424 */ /* 0x000fe200078e00ff */
[----:B------:R-:W-:-:S13]  /*181b0*/  IADD3 R2, P0, R14, R0, RZ ;  /* 0x000000000e027210 */ /* 0x000fda0007f1e0ff */
[----:B------:R-:W-:Y:S05]  /*181c0*/  WARPSYNC.COLLECTIVE R15, `(.L_x_2373) ;  /* 0x000000000f087348 */ /* 0x000fea0003c00000 */
[----:B------:R0:W1:Y:S02]  /*181d0*/  SHFL.IDX P6, R14, R13, R12, R11 ;  /* 0x0000000c0d0e7389 */ /* 0x00006400000c000b */
[----:B01----:R-:W-:Y:S01]  /*181e0*/  ENDCOLLECTIVE ;  /* 0x000000000000791b */ /* 0x003fe20003800000 */
.L_x_2373:
        /* <DEDUP_REMOVED lines=17> */
.L_x_2374:
[----:B------:R-:W-:Y:S01]  /*18300*/  MOV R13, R19 ;  /* 0x00000013000d7202 */ /* 0x000fe20000000f00 */
[----:B------:R-:W-:Y:S01]  /*18310*/  IMAD.MOV.U32 R12, RZ, RZ, 0x2 ;  /* 0x00000002ff0c7424 */ /* 0x000fe200078e00ff */
[----:B------:R-:W-:-:S13]  /*18320*/  IADD3 R2, P0, R14, R0, RZ ;  /* 0x000000000e027210 */ /* 0x000fda0007f1e0ff */
[----:B------:R-:W-:Y:S05]  /*18330*/  WARPSYNC.COLLECTIVE R15, `(.L_x_2375) ;  /* 0x000000000f087348 */ /* 0x000fea0003c00000 */
[----:B------:R0:W1:Y:S02]  /*18340*/  SHFL.IDX P6, R14, R13, R12, R11 ;  /* 0x0000000c0d0e7389 */ /* 0x00006400000c000b */
[----:B01----:R-:W-:Y:S01]  /*18350*/  ENDCOLLECTIVE ;  /* 0x000000000000791b */ /* 0x003fe20003800000 */
.L_x_2375:
        /* <DEDUP_REMOVED lines=17> */
.L_x_2376:
[----:B------:R-:W-:Y:S01]  /*18470*/  MOV R13, R19 ;  /* 0x00000013000d7202 */ /* 0x000fe20000000f00 */
[----:B------:R-:W-:Y:S01]  /*18480*/  IMAD.MOV.U32 R12, RZ, RZ, 0x3 ;  /* 0x00000003ff0c7424 */ /* 0x000fe200078e00ff */
[----:B------:R-:W-:-:S13]  /*18490*/  IADD3 R2, P0, R14, R0, RZ ;  /* 0x000000000e027210 */ /* 0x000fda0007f1e0ff */
[----:B------:R-:W-:Y:S05]  /*184a0*/  WARPSYNC.COLLECTIVE R15, `(.L_x_2377) ;  /* 0x000000000f087348 */ /* 0x000fea0003c00000 */
[----:B------:R0:W1:Y:S02]  /*184b0*/  SHFL.IDX P6, R14, R13, R12, R11 ;  /* 0x0000000c0d0e7389 */ /* 0x00006400000c000b */
[----:B01----:R-:W-:Y:S01]  /*184c0*/  ENDCOLLECTIVE ;  /* 0x000000000000791b */ /* 0x003fe20003800000 */
.L_x_2377:
        /* <DEDUP_REMOVED lines=17> */
.L_x_2378:
[----:B------:R-:W-:Y:S01]  /*185e0*/  MOV R13, R19 ;  /* 0x00000013000d7202 */ /* 0x000fe20000000f00 */
[----:B------:R-:W-:Y:S01]  /*185f0*/  IMAD.MOV.U32 R12, RZ, RZ, 0x4 ;  /* 0x00000004ff0c7424 */ /* 0x000fe200078e00ff */
[----:B------:R-:W-:-:S13]  /*18600*/  IADD3 R2, P0, R14, R0, RZ ;  /* 0x000000000e027210 */ /* 0x000fda0007f1e0ff */
[----:B------:R-:W-:Y:S05]  /*18610*/  WARPSYNC.COLLECTIVE R15, `(.L_x_2379) ;  /* 0x000000000f087348 */ /* 0x000fea0003c00000 */
[----:B------:R0:W1:Y:S02]  /*18620*/  SHFL.IDX P6, R14, R13, R12, R11 ;  /* 0x0000000c0d0e7389 */ /* 0x00006400000c000b */
[----:B01----:R-:W-:Y:S01]  /*18630*/  ENDCOLLECTIVE ;  /* 0x000000000000791b */ /* 0x003fe20003800000 */
.L_x_2379:
        /* <DEDUP_REMOVED lines=12> */
.L_x_2380:
        /* <DEDUP_REMOVED lines=9> */
.L_x_2301:
[----:B0-----:R0:W2:Y:S02]  /*18790*/  SYNCS.PHASECHK.TRANS64.TRYWAIT P0, [R4+URZ+0x38860], R3 ;  /* 0x03886003040075a7 */ /* 0x0010a4000800017f */
[----:B--2---:R-:W-:Y:S05]  /*187a0*/  @!P0 NANOSLEEP.SYNCS 0x989680 ;  /* 0x009896800000895d */ /* 0x004fea0003900000 */
[----:B------:R-:W2:Y:S02]  /*187b0*/  @!P0 SYNCS.PHASECHK.TRANS64 P0, [R4+URZ+0x38860], R3 ;  /* 0x03886003040085a7 */ /* 0x000ea4000800007f */
[----:B--2---:R-:W-:Y:S05]  /*187c0*/  @!P0 BRA `(.L_x_2301) ;  /* 0xfffffffc00f08947 */ /* 0x004fea000383ffff */
[----:B------:R-:W-:Y:S05]  /*187d0*/  BRA `(.L_x_2382) ;  /* 0xffffffd0003c7947 */ /* 0x000fea000383ffff */
.L_x_2302:
        /* <DEDUP_REMOVED lines=8> */
.L_x_2384:
[----:B------:R-:W-:Y:S05]  /*18860*/  BSYNC B0 ;  /* 0x0000000000007941 */ /* 0x000fea0003800000 */
.L_x_2383:
        /* <DEDUP_REMOVED lines=9> */
.L_x_2385:
[----:B------:R-:W-:Y:S02]  /*18900*/  IMAD.MOV.U32 R13, RZ, RZ, R19 ;  /* 0x000000ffff0d7224 */ /* 0x000fe400078e0013 */
[----:B------:R-:W-:Y:S01]  /*18910*/  IMAD.MOV.U32 R12, RZ, RZ, 0x1 ;  /* 0x00000001ff0c7424 */ /* 0x000fe200078e00ff */
[----:B------:R-:W-:-:S13]  /*18920*/  IADD3 R2, P0, R14, R6, RZ ;  /* 0x000000060e027210 */ /* 0x000fda0007f1e0ff */
[----:B------:R-:W-:Y:S05]  /*18930*/  WARPSYNC.COLLECTIVE R15, `(.L_x_2386) ;  /* 0x000000000f087348 */ /* 0x000fea0003c00000 */
[----:B------:R0:W1:Y:S02]  /*18940*/  SHFL.IDX P6, R14, R13, R12, R11 ;  /* 0x0000000c0d0e7389 */ /* 0x00006400000c000b */
[----:B01----:R-:W-:Y:S01]  /*18950*/  ENDCOLLECTIVE ;  /* 0x000000000000791b */ /* 0x003fe20003800000 */
.L_x_2386:
[----:B------:R-:W-:Y:S01]  /*18960*/  IMAD.X R3, RZ, RZ, R0, P0 ;  /* 0x000000ffff037224 */ /* 0x000fe200000e0600 */
[----:B------:R-:W-:Y:S02]  /*18970*/  ISETP.LT.OR P0, PT, R5, 0x1, P5 ;  /* 0x000000010500780c */ /* 0x000fe40002f01670 */
[----:B------:R-:W-:Y:S01]  /*18980*/  LEA R0, R8, R17, 0x1 ;  /* 0x0000001108007211 */ /* 0x000fe200078e08ff */
        /* <DEDUP_REMOVED lines=10> */
.L_x_2387:
        /* <DEDUP_REMOVED lines=14> */
.L_x_2388:
[----:B------:R-:W-:Y:S02]  /*18b10*/  IADD3.X R3, RZ, R7, RZ, P0, !PT ;  /* 0x00000007ff037210 */ /* 0x000fe400007fe4ff */
        /* <DEDUP_REMOVED lines=11> */
.L_x_2389:
        /* <DEDUP_REMOVED lines=14> */
.L_x_2390:
        /* <DEDUP_REMOVED lines=12> */
.L_x_2391:
        /* <DEDUP_REMOVED lines=14> */
.L_x_2392:
        /* <DEDUP_REMOVED lines=12> */
.L_x_2393:
        /* <DEDUP_REMOVED lines=9> */
.L_x_2307:
[----:B------:R-:W-:Y:S01]  /*18fa0*/  BSSY B0, `(.L_x_2395) ;  /* 0x0000008000007945 */ /* 0x000fe20003800000 */
[----:B------:R-:W-:Y:S01]  /*18fb0*/  MOV R13, R34 ;  /* 0x00000022000d7202 */ /* 0x000fe20000000f00 */
[----:B------:R-:W-:Y:S02]  /*18fc0*/  IMAD.MOV.U32 R12, RZ, RZ, RZ ;  /* 0x000000ffff0c7224 */ /* 0x000fe400078e00ff */
[----:B------:R-:W-:Y:S02]  /*18fd0*/  IMAD.MOV.U32 R11, RZ, RZ, 0x1f ;  /* 0x0000001fff0b7424 */ /* 0x000fe400078e00ff */
[----:B------:R-:W-:-:S07]  /*18fe0*/  IMAD.MOV.U32 R15, RZ, RZ, -0x1 ;  /* 0xffffffffff0f7424 */ /* 0x000fce00078e00ff */
[----:B-----5:R-:W-:Y:S05]  /*18ff0*/  WARPSYNC.COLLECTIVE R15, `(.L_x_2396) ;  /* 0x000000000f087348 */ /* 0x020fea0003c00000 */
[----:B------:R0:W1:Y:S02]  /*19000*/  SHFL.IDX P6, R14, R13, R12, R11 ;  /* 0x0000000c0d0e7389 */ /* 0x00006400000c000b */
[----:B01---5:R-:W-:Y:S01]  /*19010*/  ENDCOLLECTIVE ;  /* 0x000000000000791b */ /* 0x023fe20003800000 */
.L_x_2396:
[----:B------:R-:W-:Y:S05]  /*19020*/  BSYNC B0 ;  /* 0x0000000000007941 */ /* 0x000fea0003800000 */
.L_x_2395:
[----:B------:R-:W-:Y:S05]  /*19030*/  BRA `(.L_x_2397) ;  /* 0xffffffcc00d07947 */ /* 0x000fea000383ffff */
.L_x_2310:
[----:B-1----:R1:W2:Y:S02]  /*19040*/  SYNCS.PHASECHK.TRANS64.TRYWAIT P0, [R4+URZ+0x38820], R0 ;  /* 0x03882000040075a7 */ /* 0x0022a4000800017f */
[----:B--2---:R-:W-:Y:S05]  /*19050*/  @!P0 NANOSLEEP.SYNCS 0x989680 ;  /* 0x009896800000895d */ /* 0x004fea0003900000 */
[----:B------:R-:W2:Y:S02]  /*19060*/  @!P0 SYNCS.PHASECHK.TRANS64 P0, [R4+URZ+0x38820], R0 ;  /* 0x03882000040085a7 */ /* 0x000ea4000800007f */
[----:B--2---:R-:W-:Y:S05]  /*19070*/  @!P0 BRA `(.L_x_2310) ;  /* 0xfffffffc00f08947 */ /* 0x004fea000383ffff */
[----:B------:R-:W-:Y:S05]  /*19080*/  BRA `(.L_x_2398) ;  /* 0xffffffd000187947 */ /* 0x000fea000383ffff */
.L_x_2311:
[----:B------:R-:W2:Y:S01]  /*19090*/  S2R R2, SR_TID.X ;  /* 0x0000000000027919 */ /* 0x000ea20000002100 */
[----:B------:R-:W-:Y:S01]  /*190a0*/  BSSY B0, `(.L_x_2399) ;  /* 0x000000a000007945 */ /* 0x000fe20003800000 */
[----:B------:R-:W-:Y:S01]  /*190b0*/  MOV R12, RZ ;  /* 0x000000ff000c7202 */ /* 0x000fe20000000f00 */
[----:B------:R-:W-:Y:S02]  /*190c0*/  IMAD.MOV.U32 R11, RZ, RZ, 0x1f ;  /* 0x0000001fff0b7424 */ /* 0x000fe400078e00ff */
[----:B------:R-:W-:Y:S01]  /*190d0*/  IMAD.MOV.U32 R15, RZ, RZ, -0x1 ;  /* 0xffffffffff0f7424 */ /* 0x000fe200078e00ff */
[----:B--2---:R-:W-:-:S04]  /*190e0*/  SHF.R.U32.HI R2, RZ, 0x5, R2 ;  /* 0x00000005ff027819 */ /* 0x004fc80000011602 */
[----:B------:R-:W-:-:S05]  /*190f0*/  LOP3.LUT R2, R2, 0x3, RZ, 0xc0, !PT ;  /* 0x0000000302027812 */ /* 0x000fca00078ec0ff */
[----:B------:R-:W-:-:S07]  /*19100*/  IMAD.MOV.U32 R13, RZ, RZ, R2 ;  /* 0x000000ffff0d7224 */ /* 0x000fce00078e0002 */
[----:B01---5:R-:W-:Y:S05]  /*19110*/  WARPSYNC.COLLECTIVE R15, `(.L_x_2400) ;  /* 0x000000000f087348 */ /* 0x023fea0003c00000 */
[----:B------:R2:W3:Y:S02]  /*19120*/  SHFL.IDX P6, R14, R13, R12, R11 ;  /* 0x0000000c0d0e7389 */ /* 0x0004e400000c000b */
[----:B0123-5:R-:W-:Y:S01]  /*19130*/  ENDCOLLECTIVE ;  /* 0x000000000000791b */ /* 0x02ffe20003800000 */
.L_x_2400:
[----:B------:R-:W-:Y:S05]  /*19140*/  BSYNC B0 ;  /* 0x0000000000007941 */ /* 0x000fea0003800000 */
.L_x_2399:
[----:B------:R-:W-:Y:S05]  /*19150*/  BRA `(.L_x_2401) ;  /* 0xffffffd000007947 */ /* 0x000fea000383ffff */
.L_x_2314:
[----:B------:R-:W-:Y:S01]  /*19160*/  BSSY B1, `(.L_x_2402) ;  /* 0x0000006000017945 */ /* 0x000fe20003800000 */
[----:B------:R-:W-:-:S07]  /*19170*/  IMAD.MOV.U32 R15, RZ, RZ, -0x1 ;  /* 0xffffffffff0f7424 */ /* 0x000fce00078e00ff */
[----:B01---5:R-:W-:Y:S05]  /*19180*/  WARPSYNC.COLLECTIVE R15, `(.L_x_2403) ;  /* 0x000000000f0c7348 */ /* 0x023fea0003c00000 */
[----:B------:R-:W-:Y:S02]  /*19190*/  ELECT P6, UR62, PT ;  /* 0x00000000003e782f */ /* 0x000fe400038c0000 */
[----:B------:R-:W-:Y:S01]  /*191a0*/  MOV R14, UR62 ;  /* 0x0000003e000e7c02 */ /* 0x000fe20008000f00 */
[----:B01---5:R-:W-:Y:S10]  /*191b0*/  ENDCOLLECTIVE ;  /* 0x000000000000791b */ /* 0x023ff40003800000 */
.L_x_2403:
[----:B------:R-:W-:Y:S05]  /*191c0*/  BSYNC B1 ;  /* 0x0000000000017941 */ /* 0x000fea0003800000 */
.L_x_2402:
[----:B------:R-:W-:Y:S05]  /*191d0*/  BRA `(.L_x_2404) ;  /* 0xffffffcc00f87947 */ /* 0x000fea000383ffff */
.L_x_2316:
[----:B-1----:R1:W2:Y:S02]  /*191e0*/  SYNCS.PHASECHK.TRANS64.TRYWAIT P1, [R5+URZ+0x38840], R0 ;  /* 0x03884000050075a7 */ /* 0x0022a4000802017f */
[----:B--2---:R-:W-:Y:S05]  /*191f0*/  @!P1 NANOSLEEP.SYNCS 0x989680 ;  /* 0x009896800000995d */ /* 0x004fea0003900000 */
[----:B------:R-:W2:Y:S02]  /*19200*/  @!P1 SYNCS.PHASECHK.TRANS64 P1, [R5+URZ+0x38840], R0 ;  /* 0x03884000050095a7 */ /* 0x000ea4000802007f */
[----:B--2---:R-:W-:Y:S05]  /*19210*/  @!P1 BRA `(.L_x_2316) ;  /* 0xfffffffc00f09947 */ /* 0x004fea000383ffff */
[----:B------:R-:W-:Y:S05]  /*19220*/  BRA `(.L_x_2405) ;  /* 0xffffffd000207947 */ /* 0x000fea000383ffff */
.L_x_2318:
[----:B--2---:R2:W3:Y:S02]  /*19230*/  SYNCS.PHASECHK.TRANS64.TRYWAIT P1, [R23+URZ+0x38840], R2 ;  /* 0x03884002170075a7 */ /* 0x0044e4000802017f */
[----:B---3--:R-:W-:Y:S05]  /*19240*/  @!P1 NANOSLEEP.SYNCS 0x989680 ;  /* 0x009896800000995d */ /* 0x008fea0003900000 */
[----:B------:R-:W3:Y:S02]  /*19250*/  @!P1 SYNCS.PHASECHK.TRANS64 P1, [R23+URZ+0x38840], R2 ;  /* 0x03884002170095a7 */ /* 0x000ee4000802007f */
[----:B---3--:R-:W-:Y:S05]  /*19260*/  @!P1 BRA `(.L_x_2318) ;  /* 0xfffffffc00f09947 */ /* 0x008fea000383ffff */
[----:B------:R-:W-:Y:S05]  /*19270*/  BRA `(.L_x_2406) ;  /* 0xffffffd0002c7947 */ /* 0x000fea000383ffff */
.L_x_2320:
[----:B---3--:R3:W4:Y:S02]  /*19280*/  SYNCS.PHASECHK.TRANS64.TRYWAIT P1, [R5+URZ+0x38860], R0 ;  /* 0x03886000050075a7 */ /* 0x008724000802017f */
[----:B----4-:R-:W-:Y:S05]  /*19290*/  @!P1 NANOSLEEP.SYNCS 0x989680 ;  /* 0x009896800000995d */ /* 0x010fea0003900000 */
[----:B------:R-:W4:Y:S02]  /*192a0*/  @!P1 SYNCS.PHASECHK.TRANS64 P1, [R5+URZ+0x38860], R0 ;  /* 0x03886000050095a7 */ /* 0x000f24000802007f */
[----:B----4-:R-:W-:Y:S05]  /*192b0*/  @!P1 BRA `(.L_x_2320) ;  /* 0xfffffffc00f09947 */ /* 0x010fea000383ffff */
[----:B------:R-:W-:Y:S05]  /*192c0*/  BRA `(.L_x_2407) ;  /* 0xffffffd000287947 */ /* 0x000fea000383ffff */
.L_x_2408:
        /* <DEDUP_REMOVED lines=11> */
.L_x_15831:


//--------------------- .text._ZN7cutlass13device_kernelIN5flash11enable_sm90INS1_16FlashAttnFwdSm90INS1_25CollectiveMainloopFwdSm90ILi2EN4cute5tupleIJNS5_1CILi1EEES8_S8_EEENS6_IJNS7_ILi128EEENS7_ILi80EEENS7_ILi256EEEEEELi256ENS_10bfloat16_tEfNS_4arch4Sm90ELb1ELb0ELb1ELb1ELb1ELb0ELb0ELb1ELb1ELb1ELb0ELb0EEENS1_21CollectiveEpilogueFwdINS6_IJSA_SC_SB_EEES9_SE_SG_Li256ELb1ELb1ELb0ELb0EEENS1_36VarlenDynamicPersistentTileSchedulerILi128ELi80ELi256ELi128ELb0ELb1ELb1ELb1ELb1ELb1EEEEEEEEEvNT_6ParamsE --------------------------
	.section	.text._ZN7cutlass13device_kernelIN5flash11enable_sm90INS1_16FlashAttnFwdSm90INS1_25CollectiveMainloopFwdSm90ILi2EN4cute5tupleIJNS5_1CILi1EEES8_S8_EEENS6_IJNS7_ILi128EEENS7_ILi80EEENS7_ILi256EEEEEELi256ENS_10bfloat16_tEfNS_4arch4Sm90ELb1ELb0ELb1ELb1ELb1ELb0ELb0ELb1ELb1ELb1ELb0ELb0EEENS1_21CollectiveEpilogueFwdINS6_IJSA_SC_SB_EEES9_SE_SG_Li256ELb1ELb1ELb0ELb0EEENS1_36VarlenDynamicPersistentTileSchedulerILi128ELi80ELi256ELi128ELb0ELb1ELb1ELb1ELb1ELb1EEEEEEEEEvNT_6ParamsE,"ax",@progbits
	.align	128
.text._ZN7cutlass13device_kernelIN5flash11enable_sm90INS1_16FlashAttnFwdSm90INS1_25CollectiveMainloopFwdSm90ILi2EN4cute5tupleIJNS5_1CILi1EEES8_S8_EEENS6_IJNS7_ILi128EEENS7_ILi80EEENS7_ILi256EEEEEELi256ENS_10bfloat16_tEfNS_4arch4Sm90ELb1ELb0ELb1ELb1ELb1ELb0ELb0ELb1ELb1ELb1ELb0ELb0EEENS1_21CollectiveEpilogueFwdINS6_IJSA_SC_SB_EEES9_SE_SG_Li256ELb1ELb1ELb0ELb0EEENS1_36VarlenDynamicPersistentTileSchedulerILi128ELi80ELi256ELi128ELb0ELb1ELb1ELb1ELb1ELb1EEEEEEEEEvNT_6ParamsE:
        .type           _ZN7cutlass13device_kernelIN5flash11enable_sm90INS1_16FlashAttnFwdSm90INS1_25CollectiveMainloopFwdSm90ILi2EN4cute5tupleIJNS5_1CILi1EEES8_S8_EEENS6_IJNS7_ILi128EEENS7_ILi80EEENS7_ILi256EEEEEELi256ENS_10bfloat16_tEfNS_4arch4Sm90ELb1ELb0ELb1ELb1ELb1ELb0ELb0ELb1ELb1ELb1ELb0ELb0EEENS1_21CollectiveEpilogueFwdINS6_IJSA_SC_SB_EEES9_SE_SG_Li256ELb1ELb1ELb0ELb0EEENS1_36VarlenDynamicPersistentTileSchedulerILi128ELi80ELi256ELi128ELb0ELb1ELb1ELb1ELb1ELb1EEEEEEEEEvNT_6ParamsE,@function
        .size           _ZN7cutlass13device_kernelIN5flash11enable_sm90INS1_16FlashAttnFwdSm90INS1_25CollectiveMainloopFwdSm90ILi2EN4cute5tupleIJNS5_1CILi1EEES8_S8_EEENS6_IJNS7_ILi128EEENS7_ILi80EEENS7_ILi256EEEEEELi256ENS_10bfloat16_tEfNS_4arch4Sm90ELb1ELb0ELb1ELb1ELb1ELb0ELb0ELb1ELb1ELb1ELb0ELb0EEENS1_21CollectiveEpilogueFwdINS6_IJSA_SC_SB_EEES9_SE_SG_Li256ELb1ELb1ELb0ELb0EEENS1_36VarlenDynamicPersistentTileSchedulerILi128ELi80ELi256ELi128ELb0ELb1ELb1ELb1ELb1ELb1EEEEEEEEEvNT_6ParamsE,(.L_x_15832 - _ZN7cutlass13device_kernelIN5flash11enable_sm90INS1_16FlashAttnFwdSm90INS1_25CollectiveMainloopFwdSm90ILi2EN4cute5tupleIJNS5_1CILi1EEES8_S8_EEENS6_IJNS7_ILi128EEENS7_ILi80EEENS7_ILi256EEEEEELi256ENS_10bfloat16_tEfNS_4arch4Sm90ELb1ELb0ELb1ELb1ELb1ELb0ELb0ELb1ELb1ELb1ELb0ELb0EEENS1_21CollectiveEpilogueFwdINS6_IJSA_SC_SB_EEES9_SE_SG_Li256ELb1ELb1ELb0ELb0EEENS1_36VarlenDynamicPersistentTileSchedulerILi128ELi80ELi256ELi128ELb0ELb1ELb1ELb1ELb1ELb1EEEEEEEEEvNT_6ParamsE)
        .other          _ZN7cutlass13device_kernelIN5flash11enable_sm90INS1_16FlashAttnFwdSm90INS1_25CollectiveMainloopFwdSm90ILi2EN4cute5tupleIJNS5_1CILi1EEES8_S8_EEENS6_IJNS7_ILi128EEENS7_ILi80EEENS7_ILi256EEEEEELi256ENS_10bfloat16_tEfNS_4arch4Sm90ELb1ELb0ELb1ELb1ELb1ELb0ELb0ELb1ELb1ELb1ELb0ELb0EEENS1_21CollectiveEpilogueFwdINS6_IJSA_SC_SB_EEES9_SE_SG_Li256ELb1ELb1ELb0ELb0EEENS1_36VarlenDynamicPersistentTileSchedulerILi128ELi80ELi256ELi128ELb0ELb1ELb1ELb1ELb1ELb1EEEEEEEEEvNT_6ParamsE,@"STO_CUDA_ENTRY STV_DEFAULT"
_ZN7cutlass13device_kernelIN5flash11enable_sm90INS1_16FlashAttnFwdSm90INS1_25CollectiveMainloopFwdSm90ILi2EN4cute5tupleIJNS5_1CILi1EEES8_S8_EEENS6_IJNS7_ILi128EEENS7_ILi80EEENS7_ILi256EEEEEELi256ENS_10bfloat16_tEfNS_4arch4Sm90ELb1ELb0ELb1ELb1ELb1ELb0ELb0ELb1ELb1ELb1ELb0ELb0EEENS1_21CollectiveEpilogueFwdINS6_IJSA_SC_SB_EEES9_SE_SG_Li256ELb1ELb1ELb0ELb0EEENS1_36VarlenDynamicPersistentTileSchedulerILi128ELi80ELi256ELi128ELb0ELb1ELb1ELb1ELb1ELb1EEEEEEEEEvNT_6ParamsE:
        /* <DEDUP_REMOVED lines=45> */
.L_x_2409:
        /* <DEDUP_REMOVED lines=22> */
.L_x_2410:
        /* <DEDUP_REMOVED lines=18> */
.L_x_2411:
        /* <DEDUP_REMOVED lines=22> */
.L_x_2412:
        /* <DEDUP_REMOVED lines=23> */
.L_x_2413:
        /* <DEDUP_REMOVED lines=10> */
.L_x_2415:
        /* <DEDUP_REMOVED lines=18> */
[----:B------:R-:W0:Y:S02]  /*09e0*/  S2R R0, SR_TID.X ;  /* 0x0000000000007919 */ /* 0x000e240000002100 */
[----:B0-----:R-:W-:-:S05]  /*09f0*/  VIADD R12, R0, 0xffffff80 ;  /* 0xffffff80000c7836 */ /* 0x001fca0000000000 */
        /* <DEDUP_REMOVED lines=9> */
[C---:B------:R-:W-:Y:S01]  /*0a90*/  IMAD.IADD R4, R12.reuse, 0x1, -R4 ;  /* 0x000000010c047824 */ /* 0x040fe200078e0a04 */
[----:B------:R-:W-:Y:S02]  /*0aa0*/  LOP3.LUT R5, R5, 0xfffffc00, RZ, 0xc0, !PT ;  /* 0xfffffc0005057812 */ /* 0x000fe400078ec0ff */
[----:B------:R-:W-:Y:S01]  /*0ab0*/  LOP3.LUT R3, R3, 0x1ffffffe, RZ, 0xc0, !PT ;  /* 0x1ffffffe03037812 */ /* 0x000fe200078ec0ff */
[----:B------:R-:W-:Y:S01]  /*0ac0*/  IMAD.IADD R11, R12, 0x1, -R11 ;  /* 0x000000010c0b7824 */ /* 0x000fe200078e0a0b */
[----:B------:R-:W-:-:S03]  /*0ad0*/  LEA R4, R4, R5, 0x6 ;  /* 0x0000000504047211 */ /* 0x000fc600078e30ff */
[----:B------:R-:W-:Y:S01]  /*0ae0*/  IMAD.IADD R3, R6, 0x1, -R3 ;  /* 0x0000000106037824 */ /* 0x000fe200078e0a03 */
[----:B------:R-:W-:-:S03]  /*0af0*/  LEA.HI R5, R11, R11, RZ, 0x1 ;  /* 0x0000000b0b057211 */ /* 0x000fc600078f08ff */
[----:B------:R-:W-:Y:S01]  /*0b00*/  IMAD R3, R3, 0x8, R4 ;  /* 0x0000000803037824 */ /* 0x000fe200078e0204 */
[----:B------:R-:W-:-:S04]  /*0b10*/  LOP3.LUT R6, R5, 0x1ffffffe, RZ, 0xc0, !PT ;  /* 0x1ffffffe05067812 */ /* 0x000fc800078ec0ff */
[----:B------:R0:W-:Y:S01]  /*0b20*/  STL [R1+0x4], R3 ;  /* 0x0000040301007387 */ /* 0x0001e20000100800 */
[----:B------:R-:W-:Y:S01]  /*0b30*/  IMAD.IADD R6, R11, 0x1, -R6 ;  /* 0x000000010b067824 */ /* 0x000fe200078e0a06 */
[----:B--2---:R-:W-:Y:S02]  /*0b40*/  R2UR UR4, R2 ;  /* 0x00000000020472ca */ /* 0x004fe400000e0000 */
[CC--:B------:R-:W-:Y:S02]  /*0b50*/  LEA.HI R2, R0.reuse, R12.reuse, RZ, 0x7 ;  /* 0x0000000c00027211 */ /* 0x0c0fe400078f38ff */
[----:B------:R-:W-:Y:S02]  /*0b60*/  LEA.HI R0, R0, R12, RZ, 0x3 ;  /* 0x0000000c00007211 */ /* 0x000fe400078f18ff */
[----:B------:R-:W-:Y:S02]  /*0b70*/  LOP3.LUT R226, R2, 0xffffff80, RZ, 0xc0, !PT ;  /* 0xffffff8002e27812 */ /* 0x000fe400078ec0ff */
[----:B------:R-:W-:-:S02]  /*0b80*/  SHF.R.S32.HI R227, RZ, 0x7, R2 ;  /* 0x00000007ffe37819 */ /* 0x000fc40000011402 */
[----:B------:R-:W-:Y:S01]  /*0b90*/  LOP3.LUT R220, R0, 0xfffffff8, RZ, 0xc0, !PT ;  /* 0xfffffff800dc7812 */ /* 0x000fe200078ec0ff */
[----:B------:R-:W-:Y:S01]  /*0ba0*/  IMAD.IADD R226, R12, 0x1, -R226 ;  /* 0x000000010ce27824 */ /* 0x000fe200078e0ae2 */
[----:B------:R-:W-:Y:S01]  /*0bb0*/  LEA.HI R2, R2, R227, RZ, 0x1 ;  /* 0x000000e302027211 */ /* 0x000fe200078f08ff */
[----:B------:R-:W-:Y:S01]  /*0bc0*/  ULOP3.LUT UR7, UR4, 0x1, URZ, 0xfc, !UPT ;  /* 0x0000000104077892 */ /* 0x000fe2000f8efc3f */
[----:B------:R-:W-:Y:S02]  /*0bd0*/  IADD3 R220, R12, -R220, RZ ;  /* 0x800000dc0cdc7210 */ /* 0x000fe40007ffe0ff */
[----:B------:R-:W-:Y:S01]  /*0be0*/  SHF.R.S32.HI R7, RZ, 0x1f, R226 ;  /* 0x0000001fff077819 */ /* 0x000fe200000114e2 */
[----:B------:R-:W-:Y:S01]  /*0bf0*/  UMOV UR4, URZ ;  /* 0x0000003f00047c82 */ /* 0x000fe20008000000 */
[----:B------:R-:W-:Y:S01]  /*0c00*/  LOP3.LUT R2, R2, 0x3fffffe, RZ, 0xc0, !PT ;  /* 0x03fffffe02027812 */ /* 0x000fe200078ec0ff */
[----:B------:R-:W-:Y:S01]  /*0c10*/  IMAD.SHL.U32 R22, R220, 0x8, RZ ;  /* 0x00000008dc167824 */ /* 0x000fe200078e00ff */
[CC--:B------:R-:W-:Y:S01]  /*0c20*/  LEA.HI R8, R7.reuse, R226.reuse, RZ, 0x2 ;  /* 0x000000e207087211 */ /* 0x0c0fe200078f10ff */
[----:B0-----:R-:W-:Y:S01]  /*0c30*/  IMAD.U32 R3, RZ, RZ, UR7 ;  /* 0x00000007ff037e24 */ /* 0x001fe2000f8e00ff */
[----:B------:R-:W-:Y:S01]  /*0c40*/  LEA.HI R7, R7, R226, RZ, 0x5 ;  /* 0x000000e207077211 */ /* 0x000fe200078f28ff */
[----:B------:R-:W-:Y:S01]  /*0c50*/  IMAD.IADD R2, R227, 0x1, -R2 ;  /* 0x00000001e3027824 */ /* 0x000fe200078e0a02 */
[--C-:B------:R-:W-:Y:S01]  /*0c60*/  SHF.R.S32.HI R9, RZ, 0x2, R8.reuse ;  /* 0x00000002ff097819 */ /* 0x100fe20000011408 */
[C---:B------:R-:W-:Y:S01]  /*0c70*/  VIADD R217, R22.reuse, 0x80 ;  /* 0x0000008016d97836 */ /* 0x040fe20000000000 */
[----:B------:R-:W-:Y:S01]  /*0c80*/  SHF.R.S32.HI R10, RZ, 0x1f, R8 ;  /* 0x0000001fff0a7819 */ /* 0x000fe20000011408 */
[----:B------:R-:W-:Y:S01]  /*0c90*/  VIADD R219, R22, 0xc0 ;  /* 0x000000c016db7836 */ /* 0x000fe20000000000 */
[----:B------:R-:W-:Y:S01]  /*0ca0*/  SHF.R.S32.HI R7, RZ, 0x5, R7 ;  /* 0x00000005ff077819 */ /* 0x000fe20000011407 */
[----:B------:R-:W-:Y:S01]  /*0cb0*/  IMAD.U32 R225, RZ, RZ, UR4 ;  /* 0x00000004ffe17e24 */ /* 0x000fe2000f8e00ff */
[----:B------:R-:W-:Y:S01]  /*0cc0*/  LEA.HI R10, R10, R9, RZ, 0x3 ;  /* 0x000000090a0a7211 */ /* 0x000fe200078f18ff */
[----:B------:R-:W-:Y:S01]  /*0cd0*/  IMAD.U32 R17, RZ, RZ, UR4 ;  /* 0x00000004ff117e24 */ /* 0x000fe2000f8e00ff */
[----:B------:R-:W-:-:S02]  /*0ce0*/  LOP3.LUT R215, R8, 0x7ffffffc, RZ, 0xc0, !PT ;  /* 0x7ffffffc08d77812 */ /* 0x000fc400078ec0ff */
[----:B------:R-:W-:Y:S02]  /*0cf0*/  LOP3.LUT R10, R10, 0xfffffff8, RZ, 0xc0, !PT ;  /* 0xfffffff80a0a7812 */ /* 0x000fe400078ec0ff */
[----:B------:R-:W-:Y:S01]  /*0d00*/  IADD3 R218, R22, 0x40, RZ ;  /* 0x0000004016da7810 */ /* 0x000fe20007ffe0ff */
[----:B------:R-:W-:Y:S01]  /*0d10*/  IMAD.IADD R215, R226, 0x1, -R215 ;  /* 0x00000001e2d77824 */ /* 0x000fe200078e0ad7 */
[----:B------:R-:W-:Y:S01]  /*0d20*/  SHF.R.S32.HI R224, RZ, 0x3, R0 ;  /* 0x00000003ffe07819 */ /* 0x000fe20000011400 */
[----:B------:R-:W-:Y:S01]  /*0d30*/  IMAD.IADD R10, R9, 0x1, -R10 ;  /* 0x00000001090a7824 */ /* 0x000fe200078e0a0a */
[----:B------:R-:W-:Y:S02]  /*0d40*/  SHF.R.S32.HI R0, RZ, 0x1f, R22 ;  /* 0x0000001fff007819 */ /* 0x000fe40000011416 */
[----:B------:R-:W-:Y:S01]  /*0d50*/  SHF.R.S32.HI R4, RZ, 0x1f, R218 ;  /* 0x0000001fff047819 */ /* 0x000fe200000114da */
[----:B------:R-:W-:Y:S01]  /*0d60*/  IMAD R7, R7, 0x10, R10 ;  /* 0x0000001007077824 */ /* 0x000fe200078e020a */
[----:B------:R-:W-:-:S03]  /*0d70*/  SHF.R.S32.HI R0, RZ, 0x1f, R219 ;  /* 0x0000001fff007819 */ /* 0x000fc600000114db */
[----:B------:R-:W-:Y:S02]  /*0d80*/  IMAD R2, R2, 0x40, R7 ;  /* 0x0000004002027824 */ /* 0x000fe400078e0207 */
[----:B------:R-:W-:Y:S02]  /*0d90*/  IMAD.MOV.U32 R7, RZ, RZ, R15 ;  /* 0x000000ffff077224 */ /* 0x000fe400078e000f */
[----:B------:R-:W-:Y:S01]  /*0da0*/  IMAD R216, R6, 0x8, R2 ;  /* 0x0000000806d87824 */ /* 0x000fe200078e0202 */
[----:B------:R-:W-:Y:S04]  /*0db0*/  STL [R1], R2 ;  /* 0x0000000201007387 */ /* 0x000fe80000100800 */
[----:B------:R0:W-:Y:S02]  /*0dc0*/  STL [R1+0x8], R3 ;  /* 0x0000080301007387 */ /* 0x0001e40000100800 */
[----:B0-----:R-:W-:-:S07]  /*0dd0*/  SHF.R.S32.HI R3, RZ, 0x1f, R217 ;  /* 0x0000001fff037819 */ /* 0x001fce00000114d9 */
.L_x_2475:
[----:B012---:R-:W0:Y:S01]  /*0de0*/  LDC.64 R2, c[0x0][0xc88] ;  /* 0x00032200ff027b82 */ /* 0x007e220000000a00 */
[----:B------:R-:W-:Y:S01]  /*0df0*/  ULDC.64 UR8, c[0x0][0xa28] ;  /* 0x00028a0000087ab9 */ /* 0x000fe20000000a00 */
[----:B------:R-:W-:Y:S01]  /*0e00*/  ULDC.64 UR10, c[0x0][0xa18] ;  /* 0x00028600000a7ab9 */ /* 0x000fe20000000a00 */
[----:B0-----:R-:W-:-:S06]  /*0e10*/  IMAD.WIDE R2, R7, 0x4, R2 ;  /* 0x0000000407027825 */ /* 0x001fcc00078e0202 */
[----:B------:R-:W2:Y:S01]  /*0e20*/  LDG.E R2, desc[UR38][R2.64] ;  /* 0x0000002602027981 */ /* 0x000ea2000c1e1900 */
        /* <DEDUP_REMOVED lines=9> */
[----:B------:R-:W-:-:S04]  /*0ec0*/  @UP0 ULEA UR8, UP2, UR4, UR8, 0x2 ;  /* 0x0000000804080291 */ /* 0x000fc8000f84103f */
[----:B------:R-:W-:Y:S02]  /*0ed0*/  @UP0 ULEA.HI.X UR9, UR4, UR9, UR7, 0x2, UP2 ;  /* 0x0000000904090291 */ /* 0x000fe400090f1407 */
[----:B------:R-:W-:Y:S01]  /*0ee0*/  MOV R223, UR7 ;  /* 0x0000000700df7c02 */ /* 0x000fe20008000f00 */
[----:B------:R-:W-:Y:S01]  /*0ef0*/  @UP1 ULEA UR10, UP0, UR4, UR10, 0x2 ;  /* 0x0000000a040a1291 */ /* 0x000fe2000f80103f */
[----:B------:R-:W-:-:S03]  /*0f00*/  IMAD.U32 R2, RZ, RZ, UR8 ;  /* 0x00000008ff027e24 */ /* 0x000fc6000f8e00ff */
[----:B------:R-:W-:Y:S01]  /*0f10*/  @UP1 ULEA.HI.X UR11, UR4, UR11, UR7, 0x2, UP0 ;  /* 0x0000000b040b1291 */ /* 0x000fe200080f1407 */
[----:B------:R-:W-:Y:S01]  /*0f20*/  IMAD.U32 R3, RZ, RZ, UR9 ;  /* 0x00000009ff037e24 */ /* 0x000fe2000f8e00ff */
[----:B------:R-:W-:Y:S01]  /*0f30*/  ULDC.64 UR8, c[0x0][0x418] ;  /* 0x0001060000087ab9 */ /* 0x000fe20000000a00 */
[----:B------:R-:W-:Y:S01]  /*0f40*/  IMAD.U32 R4, RZ, RZ, UR10 ;  /* 0x0000000aff047e24 */ /* 0x000fe2000f8e00ff */
[----:B------:R-:W-:Y:S02]  /*0f50*/  ULDC UR7, c[0x0][0x424] ;  /* 0x0001090000077ab9 */ /* 0x000fe40000000800 */
[----:B------:R-:W-:Y:S01]  /*0f60*/  IMAD.U32 R5, RZ, RZ, UR11 ;  /* 0x0000000bff057e24 */ /* 0x000fe2000f8e00ff */
[----:B------:R-:W2:Y:S01]  /*0f70*/  @P0 LDG.E R2, desc[UR38][R2.64] ;  /* 0x0000002602020981 */ /* 0x000ea2000c1e1900 */
[----:B------:R-:W-:Y:S01]  /*0f80*/  UISETP.NE.U32.AND UP0, UPT, UR8, URZ, UPT ;  /* 0x0000003f0800728c */ /* 0x000fe2000bf05070 */
[----:B------:R-:W-:Y:S02]  /*0f90*/  ULDC.64 UR10, c[0x0][0xa20] ;  /* 0x00028800000a7ab9 */ /* 0x000fe40000000a00 */
[----:B---3--:R-:W3:Y:S01]  /*0fa0*/  @P2 LDG.E R4, desc[UR38][R4.64] ;  /* 0x0000002604042981 */ /* 0x008ee2000c1e1900 */
[----:B------:R-:W-:Y:S01]  /*0fb0*/  UISETP.NE.AND.EX UP0, UPT, UR9, URZ, UPT, UP0 ;  /* 0x0000003f0900728c */ /* 0x000fe2000bf05300 */
[----:B------:R-:W-:Y:S01]  /*0fc0*/  ISETP.NE.U32.AND P1, PT, RZ, UR10, PT ;  /* 0x0000000aff007c0c */ /* 0x000fe2000bf25070 */
[----:B------:R-:W-:Y:S01]  /*0fd0*/  ULDC UR8, c[0x0][0x2f0] ;  /* 0x0000bc0000087ab9 */ /* 0x000fe20000000800 */
[----:B------:R-:W-:Y:S01]  /*0fe0*/  UMOV UR4, URZ ;  /* 0x0000003f00047c82 */ /* 0x000fe20008000000 */
[----:B------:R-:W-:Y:S01]  /*0ff0*/  USEL UR7, UR7, 0x1, UP0 ;  /* 0x0000000107077887 */ /* 0x000fe20008000000 */
[----:B------:R-:W-:Y:S01]  /*1000*/  ISETP.NE.AND.EX P1, PT, RZ, UR11, PT, P1 ;  /* 0x0000000bff007c0c */ /* 0x000fe2000bf25310 */
[----:B------:R-:W-:-:S02]  /*1010*/  IMAD.U32 R222, RZ, RZ, UR6 ;  /* 0x00000006ffde7e24 */ /* 0x000fc4000f8e00ff */
[----:B------:R-:W-:Y:S01]  /*1020*/  UIMAD UR8, UR7, UR8, URZ ;  /* 0x00000008070872a4 */ /* 0x000fe2000f8e023f */
[----:B--2---:R-:W-:Y:S02]  /*1030*/  @P0 R2UR UR4, R2 ;  /* 0x00000000020402ca */ /* 0x004fe400000e0000 */
[----:B---3--:R-:W-:-:S13]  /*1040*/  @P2 R2UR UR7, R4 ;  /* 0x00000000040722ca */ /* 0x008fda00000e0000 */
[----:B------:R-:W-:Y:S01]  /*1050*/  IMAD.U32 R23, RZ, RZ, UR7 ;  /* 0x00000007ff177e24 */ /* 0x000fe2000f8e00ff */
[----:B----4-:R-:W-:Y:S06]  /*1060*/  @P2 BRA `(.L_x_2416) ;  /* 0x0000000000442947 */ /* 0x010fec0003800000 */
[----:B------:R-:W-:Y:S02]  /*1070*/  ULDC.64 UR6, c[0x0][0xa00] ;  /* 0x0002800000067ab9 */ /* 0x000fe40000000a00 */
[----:B------:R-:W-:Y:S01]  /*1080*/  ISETP.NE.U32.AND P0, PT, RZ, UR6, PT ;  /* 0x00000006ff007c0c */ /* 0x000fe2000bf05070 */
[----:B------:R-:W-:Y:S02]  /*1090*/  ULDC UR6, c[0x0][0x288] ;  /* 0x0000a20000067ab9 */ /* 0x000fe40000000800 */
[----:B------:R-:W-:Y:S02]  /*10a0*/  MOV R23, UR6 ;  /* 0x0000000600177c02 */ /* 0x000fe40008000f00 */
        /* <DEDUP_REMOVED lines=11> */
[----:B------:R-:W-:-:S06]  /*1160*/  UIADD3 UR6, -UR6, UR7, URZ ;  /* 0x0000000706067290 */ /* 0x000fcc000fffe13f */
[----:B------:R-:W-:-:S07]  /*1170*/  IMAD.U32 R23, RZ, RZ, UR6 ;  /* 0x00000006ff177e24 */ /* 0x000fce000f8e00ff */
.L_x_2416:
[----:B------:R-:W-:Y:S05]  /*1180*/  @!P1 BRA `(.L_x_2417) ;  /* 0x0000000000249947 */ /* 0x000fea0003800000 */
[----:B------:R-:W-:Y:S02]  /*1190*/  R2UR UR7, R221 ;  /* 0x00000000dd0772ca */ /* 0x000fe400000e0000 */
[----:B------:R-:W-:-:S11]  /*11a0*/  R2UR UR8, R223 ;  /* 0x00000000df0872ca */ /* 0x000fd600000e0000 */
[----:B------:R-:W-:-:S04]  /*11b0*/  ULEA UR6, UP0, UR7, UR10, 0x2 ;  /* 0x0000000a07067291 */ /* 0x000fc8000f80103f */
[----:B------:R-:W-:Y:S02]  /*11c0*/  ULEA.HI.X UR7, UR7, UR11, UR8, 0x2, UP0 ;  /* 0x0000000b07077291 */ /* 0x000fe400080f1408 */
[----:B------:R-:W-:-:S04]  /*11d0*/  IMAD.U32 R2, RZ, RZ, UR6 ;  /* 0x00000006ff027e24 */ /* 0x000fc8000f8e00ff */
[----:B------:R-:W-:-:S05]  /*11e0*/  IMAD.U32 R3, RZ, RZ, UR7 ;  /* 0x00000007ff037e24 */ /* 0x000fca000f8e00ff */
[----:B------:R-:W2:Y:S02]  /*11f0*/  LDG.E R2, desc[UR38][R2.64] ;  /* 0x0000002602027981 */ /* 0x000ea4000c1e1900 */
[----:B--2---:R-:W-:Y:S01]  /*1200*/  R2UR UR8, R2 ;  /* 0x00000000020872ca */ /* 0x004fe200000e0000 */
[----:B------:R-:W-:-:S14]  /*1210*/  BRA `(.L_x_2418) ;  /* 0x0000000000387947 */ /* 0x000fdc0003800000 */
.L_x_2417:
[----:B------:R-:W-:Y:S02]  /*1220*/  ULDC.64 UR6, c[0x0][0xa08] ;  /* 0x0002820000067ab9 */ /* 0x000fe40000000a00 */
[----:B------:R-:W-:-:S04]  /*1230*/  ISETP.NE.U32.AND P0, PT, RZ, UR6, PT ;  /* 0x00000006ff007c0c */ /* 0x000fc8000bf05070 */
[----:B------:R-:W-:-:S13]  /*1240*/  ISETP.NE.AND.EX P0, PT, RZ, UR7, PT, P0 ;  /* 0x00000007ff007c0c */ /* 0x000fda000bf05300 */
[----:B------:R-:W-:Y:S05]  /*1250*/  @!P0 BRA `(.L_x_2418) ;  /* 0x0000000000288947 */ /* 0x000fea0003800000 */
[----:B------:R-:W-:Y:S01]  /*1260*/  R2UR UR8, R221 ;  /* 0x00000000dd0872ca */ /* 0x000fe200000e0000 */
[----:B------:R-:W-:-:S12]  /*1270*/  ULDC.64 UR6, c[0x0][0xa08] ;  /* 0x0002820000067ab9 */ /* 0x000fd80000000a00 */
[----:B------:R-:W-:-:S06]  /*1280*/  UIMAD.WIDE UR6, UR8, 0x4, UR6 ;  /* 0x00000004080678a5 */ /* 0x000fcc000f8e0206 */
[----:B------:R-:W-:Y:S01]  /*1290*/  IMAD.U32 R2, RZ, RZ, UR6 ;  /* 0x00000006ff027e24 */ /* 0x000fe2000f8e00ff */
[----:B------:R-:W-:-:S05]  /*12a0*/  MOV R3, UR7 ;  /* 0x0000000700037c02 */ /* 0x000fca0008000f00 */
[----:B------:R-:W2:Y:S04]  /*12b0*/  LDG.E R4, desc[UR38][R2.64] ;  /* 0x0000002602047981 */ /* 0x000ea8000c1e1900 */
[----:B------:R-:W3:Y:S01]  /*12c0*/  LDG.E R0, desc[UR38][R2.64+0x4] ;  /* 0x0000042602007981 */ /* 0x000ee2000c1e1900 */
[----:B--2---:R-:W-:Y:S02]  /*12d0*/  R2UR UR8, R4 ;  /* 0x00000000040872ca */ /* 0x004fe400000e0000 */
[----:B---3--:R-:W-:-:S13]  /*12e0*/  R2UR UR6, R0 ;  /* 0x00000000000672ca */ /* 0x008fda00000e0000 */
[----:B------:R-:W-:-:S12]  /*12f0*/  UIADD3 UR8, -UR8, UR6, URZ ;  /* 0x0000000608087290 */ /* 0x000fd8000fffe13f */
.L_x_2418:
[----:B------:R-:W-:Y:S01]  /*1300*/  UIADD3 UR9, -UR4, UR8, URZ ;  /* 0x0000000804097290 */ /* 0x000fe2000fffe13f */
[----:B------:R-:W-:Y:S01]  /*1310*/  R2UR UR7, R23 ;  /* 0x00000000170772ca */ /* 0x000fe200000e0000 */
[----:B------:R-:W-:Y:S01]  /*1320*/  USHF.L.U32 UR5, UR5, 0x7, URZ ;  /* 0x0000000705057899 */ /* 0x000fe2000800063f */
[----:B------:R-:W-:Y:S01]  /*1330*/  PLOP3.LUT P0, PT, PT, PT, PT, 0x80, 0x0 ;  /* 0x000000000000781c */ /* 0x000fe20003f0f070 */
[----:B------:R-:W-:Y:S01]  /*1340*/  ULDC UR4, c[0x0][0x448] ;  /* 0x0001120000047ab9 */ /* 0x000fe20000000800 */
[----:B------:R-:W-:Y:S01]  /*1350*/  CS2R R2, SRZ ;  /* 0x0000000000027805 */ /* 0x000fe2000001ff00 */
[----:B------:R-:W-:Y:S01]  /*1360*/  UISETP.NE.AND UP0, UPT, UR4, 0x1, UPT ;  /* 0x000000010400788c */ /* 0x000fe2000bf05270 */
[----:B------:R-:W-:Y:S01]  /*1370*/  IMAD.U32 R212, RZ, RZ, UR9 ;  /* 0x00000009ffd47e24 */ /* 0x000fe2000f8e00ff */
[----:B------:R-:W-:Y:S02]  /*1380*/  UIADD3 UR6, UR5, 0x7f, URZ ;  /* 0x0000007f05067890 */ /* 0x000fe4000fffe03f */
[----:B------:R-:W-:Y:S01]  /*1390*/  IMAD.U32 R214, RZ, RZ, UR5 ;  /* 0x00000005ffd67e24 */ /* 0x000fe2000f8e00ff */
[----:B------:R-:W-:Y:S01]  /*13a0*/  UP2UR UR4, UPR, URZ, 0x1 ;  /* 0x000000013f047883 */ /* 0x000fe20008000000 */
[----:B------:R-:W-:Y:S01]  /*13b0*/  IMAD.MOV.U32 R0, RZ, RZ, RZ ;  /* 0x000000ffff007224 */ /* 0x000fe200078e00ff */
[----:B------:R-:W-:-:S02]  /*13c0*/  CS2R R150, SRZ ;  /* 0x0000000000967805 */ /* 0x000fc4000001ff00 */
[----:B------:R-:W-:Y:S01]  /*13d0*/  CS2R R148, SRZ ;  /* 0x0000000000947805 */ /* 0x000fe2000001ff00 */
[----:B------:R-:W-:Y:S01]  /*13e0*/  UIADD3 UR7, UR9, 0x50, -UR7 ;  /* 0x0000005009077890 */ /* 0x000fe2000fffe807 */
[----:B------:R-:W-:Y:S01]  /*13f0*/  CS2R R146, SRZ ;  /* 0x0000000000927805 */ /* 0x000fe2000001ff00 */
[----:B------:R-:W-:Y:S01]  /*1400*/  IMAD.U32 R213, RZ, RZ, UR4 ;  /* 0x00000004ffd57e24 */ /* 0x000fe2000f8e00ff */
[----:B------:R-:W-:Y:S01]  /*1410*/  @UP0 ULDC UR4, c[0x0][0x44c] ;  /* 0x0001130000040ab9 */ /* 0x000fe20000000800 */
[----:B------:R-:W-:Y:S01]  /*1420*/  @UP0 ULDC UR8, c[0x0][0x450] ;  /* 0x0001140000080ab9 */ /* 0x000fe20000000800 */
[----:B------:R-:W-:Y:S01]  /*1430*/  UIMAD.WIDE.U32 UR4, UR6, UR4, URZ ;  /* 0x00000004060472a5 */ /* 0x000fe2000f8e003f */
[----:B------:R-:W-:Y:S01]  /*1440*/  CS2R R144, SRZ ;  /* 0x0000000000907805 */ /* 0x000fe2000001ff00 */
[----:B------:R-:W-:Y:S01]  /*1450*/  UIADD3 UR4, UR9, 0x4f, URZ ;  /* 0x0000004f09047890 */ /* 0x000fe2000fffe03f */
[----:B------:R-:W-:Y:S01]  /*1460*/  CS2R R142, SRZ ;  /* 0x00000000008e7805 */ /* 0x000fe2000001ff00 */
[----:B------:R-:W-:Y:S01]  /*1470*/  @UP0 USHF.R.U32.HI UR6, URZ, UR8, UR5 ;  /* 0x000000083f060299 */ /* 0x000fe20008011605 */
[----:B------:R-:W-:Y:S01]  /*1480*/  CS2R R140, SRZ ;  /* 0x00000000008c7805 */ /* 0x000fe2000001ff00 */
[----:B------:R-:W-:Y:S01]  /*1490*/  UIMAD.WIDE UR4, UR4, 0x66666667, URZ ;  /* 0x66666667040478a5 */ /* 0x000fe2000f8e023f */
[----:B------:R-:W-:Y:S01]  /*14a0*/  CS2R R138, SRZ ;  /* 0x00000000008a7805 */ /* 0x000fe2000001ff00 */
[----:B------:R-:W-:Y:S01]  /*14b0*/  UIADD3 UR6, UR7, UR6, URZ ;  /* 0x0000000607067290 */ /* 0x000fe2000fffe03f */
[----:B------:R-:W-:Y:S01]  /*14c0*/  CS2R R136, SRZ ;  /* 0x0000000000887805 */ /* 0x000fe2000001ff00 */
[----:B------:R-:W-:Y:S01]  /*14d0*/  USHF.R.U32.HI UR4, URZ, 0x1f, UR5 ;  /* 0x0000001f3f047899 */ /* 0x000fe20008011605 */
[----:B------:R-:W-:Y:S01]  /*14e0*/  CS2R R134, SRZ ;  /* 0x0000000000867805 */ /* 0x000fe2000001ff00 */
[----:B------:R-:W-:Y:S01]  /*14f0*/  UIMAD.WIDE UR6, UR6, 0x66666667, URZ ;  /* 0x66666667060678a5 */ /* 0x000fe2000f8e023f */
[----:B------:R-:W-:Y:S01]  /*1500*/  CS2R R132, SRZ ;  /* 0x0000000000847805 */ /* 0x000fe2000001ff00 */
[----:B------:R-:W-:Y:S01]  /*1510*/  ULEA.HI.SX32 UR4, UR5, UR4, 0x1b ;  /* 0x0000000405047291 */ /* 0x000fe2000f8fda3f */
[----:B------:R-:W-:Y:S01]  /*1520*/  CS2R R130, SRZ ;  /* 0x0000000000827805 */ /* 0x000fe2000001ff00 */
[----:B------:R-:W-:Y:S01]  /*1530*/  USHF.R.U32.HI UR6, URZ, 0x1f, UR7 ;  /* 0x0000001f3f067899 */ /* 0x000fe20008011607 */
[----:B------:R-:W-:-:S02]  /*1540*/  CS2R R128, SRZ ;  /* 0x0000000000807805 */ /* 0x000fc4000001ff00 */
[----:B------:R-:W-:Y:S02]  /*1550*/  CS2R R126, SRZ ;  /* 0x00000000007e7805 */ /* 0x000fe4000001ff00 */
[----:B------:R-:W-:Y:S01]  /*1560*/  CS2R R124, SRZ ;  /* 0x00000000007c7805 */ /* 0x000fe2000001ff00 */
[----:B------:R-:W-:Y:S01]  /*1570*/  ULEA.HI.SX32 UR6, UR7, UR6, 0x1b ;  /* 0x0000000607067291 */ /* 0x000fe2000f8fda3f */
[----:B------:R-:W-:Y:S02]  /*1580*/  CS2R R122, SRZ ;  /* 0x00000000007a7805 */ /* 0x000fe4000001ff00 */
[----:B------:R-:W-:Y:S02]  /*1590*/  CS2R R120, SRZ ;  /* 0x0000000000787805 */ /* 0x000fe4000001ff00 */
[----:B------:R-:W-:Y:S01]  /*15a0*/  CS2R R118, SRZ ;  /* 0x0000000000767805 */ /* 0x000fe2000001ff00 */
[----:B------:R-:W-:Y:S01]  /*15b0*/  UISETP.LT.AND UP0, UPT, UR4, UR6, UPT ;  /* 0x000000060400728c */ /* 0x000fe2000bf01270 */
[----:B------:R-:W-:-:S02]  /*15c0*/  CS2R R116, SRZ ;  /* 0x0000000000747805 */ /* 0x000fc4000001ff00 */
[----:B------:R-:W-:Y:S02]  /*15d0*/  CS2R R114, SRZ ;  /* 0x0000000000727805 */ /* 0x000fe4000001ff00 */
[----:B------:R-:W-:Y:S01]  /*15e0*/  CS2R R112, SRZ ;  /* 0x0000000000707805 */ /* 0x000fe2000001ff00 */
[----:B------:R-:W-:Y:S01]  /*15f0*/  USEL UR61, UR4, UR6, UP0 ;  /* 0x00000006043d7287 */ /* 0x000fe20008000000 */
[----:B------:R-:W-:Y:S02]  /*1600*/  CS2R R110, SRZ ;  /* 0x00000000006e7805 */ /* 0x000fe4000001ff00 */
[----:B------:R-:W-:Y:S02]  /*1610*/  CS2R R108, SRZ ;  /* 0x00000000006c7805 */ /* 0x000fe4000001ff00 */
[----:B------:R-:W-:Y:S01]  /*1620*/  CS2R R106, SRZ ;  /* 0x00000000006a7805 */ /* 0x000fe2000001ff00 */
[----:B------:R-:W-:Y:S01]  /*1630*/  UISETP.GE.AND UP0, UPT, UR61, 0x1, UPT ;  /* 0x000000013d00788c */ /* 0x000fe2000bf06270 */
[----:B------:R-:W-:-:S02]  /*1640*/  CS2R R104, SRZ ;  /* 0x0000000000687805 */ /* 0x000fc4000001ff00 */
[----:B------:R-:W-:Y:S02]  /*1650*/  CS2R R102, SRZ ;  /* 0x0000000000667805 */ /* 0x000fe4000001ff00 */
[----:B------:R-:W-:Y:S01]  /*1660*/  CS2R R100, SRZ ;  /* 0x0000000000647805 */ /* 0x000fe2000001ff00 */
[----:B------:R-:W-:Y:S01]  /*1670*/  IMAD.MOV.U32 R166, RZ, RZ, RZ ;  /* 0x000000ffffa67224 */ /* 0x000fe200078e00ff */
[----:B------:R-:W-:Y:S02]  /*1680*/  CS2R R164, SRZ ;  /* 0x0000000000a47805 */ /* 0x000fe4000001ff00 */
[----:B------:R-:W-:Y:S02]  /*1690*/  PLOP3.LUT P1, PT, PT, PT, UP0, 0x80, 0x0 ;  /* 0x000000000000781c */ /* 0x000fe40003f2f008 */
        /* <DEDUP_REMOVED lines=33> */
[----:B------:R-:W-:-:S02]  /*18b0*/  MOV R8, RZ ;  /* 0x000000ff00087202 */ /* 0x000fc40000000f00 */
        /* <DEDUP_REMOVED lines=36> */
.L_x_2420:
[----:B------:R-:W2:Y:S01]  /*1b00*/  LDL R2, [R1+0x8] ;  /* 0x0000080001027983 */ /* 0x000ea20000100800 */
        /* <DEDUP_REMOVED lines=12> */
.L_x_2564:
[----:B------:R-:W-:Y:S05]  /*1bd0*/  @!P0 BRA `(.L_x_2422) ;  /* 0x0000000000048947 */ /* 0x000fea0003800000 */
[----:B------:R-:W-:Y:S01]  /*1be0*/  BPT.TRAP 0x1 ;  /* 0x000000040000795c */ /* 0x000fe20000300000 */
.L_x_2422:
[----:B------:R-:W-:Y:S01]  /*1bf0*/  R2UR UR5, R17 ;  /* 0x00000000110572ca */ /* 0x000fe200000e0000 */
[----:B0-----:R-:W-:Y:S01]  /*1c00*/  IMAD.U32 R0, RZ, RZ, UR36 ;  /* 0x00000024ff007e24 */ /* 0x001fe2000f8e00ff */
[----:B------:R-:W-:-:S11]  /*1c10*/  R2UR UR4, R16 ;  /* 0x00000000100472ca */ /* 0x000fd600000e0000 */
[----:B------:R-:W-:Y:S02]  /*1c20*/  MOV R3, UR5 ;  /* 0x0000000500037c02 */ /* 0x000fe40008000f00 */
[----:B------:R-:W-:Y:S02]  /*1c30*/  LEA R0, R0, UR4, 0x3 ;  /* 0x0000000400007c11 */ /* 0x000fe4000f8e18ff */
[----:B------:R-:W-:-:S04]  /*1c40*/  SHF.L.U32 R3, R3, 0x1f, RZ ;  /* 0x0000001f03037819 */ /* 0x000fc800000006ff */
[----:B------:R0:W1:Y:S01]  /*1c50*/  SYNCS.PHASECHK.TRANS64.TRYWAIT P1, [R0+URZ+0x38830], R3 ;  /* 0x03883003000075a7 */ /* 0x000062000802017f */
[----:B------:R-:W-:Y:S05]  /*1c60*/  @!P0 BRA `(.L_x_2423) ;  /* 0x0000000000048947 */ /* 0x000fea0003800000 */
[----:B------:R-:W-:Y:S01]  /*1c70*/  BPT.TRAP 0x1 ;  /* 0x000000040000795c */ /* 0x000fe20000300000 */
.L_x_2423:
[----:B-1----:R-:W-:Y:S05]  /*1c80*/  @P1 BRA `(.L_x_2424) ;  /* 0x0000000000081947 */ /* 0x002fea0003800000 */
[----:B------:R-:W1:Y:S02]  /*1c90*/  SYNCS.PHASECHK.TRANS64.TRYWAIT P1, [R0+URZ+0x38830], R3 ;  /* 0x03883003000075a7 */ /* 0x000e64000802017f */
[----:B-1----:R-:W-:Y:S05]  /*1ca0*/  @!P1 BRA `(.L_x_2425) ;  /* 0x0000016400609947 */ /* 0x002fea0003800000 */
.L_x_2424:
        /* <DEDUP_REMOVED lines=13> */
[----:B------:R-:W-:Y:S01]  /*1d80*/  IMAD.U32 R14, RZ, RZ, UR16 ;  /* 0x00000010ff0e7e24 */ /* 0x000fe2000f8e00ff */
        /* <DEDUP_REMOVED lines=104> */
[----:B------:R-:W-:Y:S01]  /*2410*/  MOV R11, UR17 ;  /* 0x00000011000b7c02 */ /* 0x000fe20008000f00 */
        /* <DEDUP_REMOVED lines=459> */
.L_x_2426:
[----:B------:R-:W-:Y:S01]  /*40d0*/  R2UR UR4, R213 ;  /* 0x00000000d50472ca */ /* 0x000fe200000e0000 */
[----:B------:R-:W-:Y:S01]  /*40e0*/  UMOV UR5, 0xffffffb0 ;  /* 0xffffffb000057882 */ /* 0x000fe20000000000 */
[----:B------:R-:W-:Y:S01]  /*40f0*/  R2UR UR7, R214 ;  /* 0x00000000d60772ca */ /* 0x000fe200000e0000 */
[----:B------:R-:W-:Y:S01]  /*4100*/  UIMAD UR5, UR61, UR5, 0x51 ;  /* 0x000000513d0574a4 */ /* 0x000fe2000f8e0205 */
[----:B------:R-:W-:Y:S01]  /*4110*/  R2UR UR14, R212 ;  /* 0x00000000d40e72ca */ /* 0x000fe200000e0000 */
[----:B------:R-:W-:Y:S01]  /*4120*/  ULDC UR6, c[0x0][0x9d8] ;  /* 0x0002760000067ab9 */ /* 0x000fe20000000800 */
[----:B------:R-:W-:Y:S01]  /*4130*/  R2UR UR15, R23 ;  /* 0x00000000170f72ca */ /* 0x000fe200000e0000 */
[----:B------:R-:W-:Y:S01]  /*4140*/  FMUL.FTZ R58, R58, UR6 ;  /* 0x000000063a3a7c20 */ /* 0x000fe20008410000 */
[----:B------:R-:W-:Y:S01]  /*4150*/  FMUL.FTZ R59, R59, UR6 ;  /* 0x000000063b3b7c20 */ /* 0x000fe20008410000 */
[----:B------:R-:W-:Y:S01]  /*4160*/  FMUL.FTZ R62, R62, UR6 ;  /* 0x000000063e3e7c20 */ /* 0x000fe20008410000 */
[----:B------:R-:W-:Y:S01]  /*4170*/  FMUL.FTZ R63, R63, UR6 ;  /* 0x000000063f3f7c20 */ /* 0x000fe20008410000 */
[----:B------:R-:W-:Y:S01]  /*4180*/  FMUL.FTZ R50, R50, UR6 ;  /* 0x0000000632327c20 */ /* 0x000fe20008410000 */
[----:B------:R-:W-:Y:S01]  /*4190*/  FMUL.FTZ R56, R56, UR6 ;  /* 0x0000000638387c20 */ /* 0x000fe20008410000 */
[----:B------:R-:W-:Y:S01]  /*41a0*/  UISETP.NE.AND UP0, UPT, UR4, URZ, UPT ;  /* 0x0000003f0400728c */ /* 0x000fe2000bf05270 */
[----:B------:R-:W0:Y:S01]  /*41b0*/  MUFU.TANH R58, R58 ;  /* 0x0000003a003a7308 */ /* 0x000e220000002400 */
[----:B------:R-:W-:-:S02]  /*41c0*/  VIADD R3, R216, UR7 ;  /* 0x00000007d8037c36 */ /* 0x000fc40008000000 */
[----:B------:R-:W-:Y:S01]  /*41d0*/  FMUL.FTZ R51, R51, UR6 ;  /* 0x0000000633337c20 */ /* 0x000fe20008410000 */
[----:B------:R-:W-:Y:S01]  /*41e0*/  FMUL.FTZ R52, R52, UR6 ;  /* 0x0000000634347c20 */ /* 0x000fe20008410000 */
[----:B------:R-:W-:Y:S01]  /*41f0*/  FMUL.FTZ R42, R42, UR6 ;  /* 0x000000062a2a7c20 */ /* 0x000fe20008410000 */
[----:B------:R-:W-:Y:S01]  /*4200*/  PLOP3.LUT P1, PT, PT, PT, UP0, 0x80, 0x0 ;  /* 0x000000000000781c */ /* 0x000fe20003f2f008 */
[----:B------:R-:W-:Y:S01]  /*4210*/  IMAD.U32 R5, RZ, RZ, UR15 ;  /* 0x0000000fff057e24 */ /* 0x000fe2000f8e00ff */
[----:B------:R-:W-:Y:S01]  /*4220*/  PLOP3.LUT P2, PT, PT, PT, UP0, 0x80, 0x0 ;  /* 0x000000000000781c */ /* 0x000fe20003f4f008 */
[----:B------:R-:W1:Y:S01]  /*4230*/  MUFU.TANH R59, R59 ;  /* 0x0000003b003b7308 */ /* 0x000e620000002400 */
[----:B------:R-:W-:Y:S01]  /*4240*/  FMUL.FTZ R43, R43, UR6 ;  /* 0x000000062b2b7c20 */ /* 0x000fe20008410000 */
[----:B------:R-:W-:Y:S01]  /*4250*/  @UP0 ULDC UR4, c[0x0][0x44c] ;  /* 0x0001130000040ab9 */ /* 0x000fe20000000800 */
[----:B------:R-:W-:Y:S01]  /*4260*/  FMUL.FTZ R57, R57, UR6 ;  /* 0x0000000639397c20 */ /* 0x000fe20008410000 */
[----:B------:R-:W-:Y:S01]  /*4270*/  FMUL.FTZ R54, R54, UR6 ;  /* 0x0000000636367c20 */ /* 0x000fe20008410000 */
[----:B------:R-:W-:Y:S01]  /*4280*/  FMUL.FTZ R46, R46, UR6 ;  /* 0x000000062e2e7c20 */ /* 0x000fe20008410000 */
[----:B------:R-:W-:Y:S01]  /*4290*/  FMUL.FTZ R60, R60, UR6 ;  /* 0x000000063c3c7c20 */ /* 0x000fe20008410000 */
[----:B------:R-:W-:Y:S01]  /*42a0*/  FMUL.FTZ R55, R55, UR6 ;  /* 0x0000000637377c20 */ /* 0x000fe20008410000 */
[----:B------:R-:W2:Y:S01]  /*42b0*/  MUFU.TANH R62, R62 ;  /* 0x0000003e003e7308 */ /* 0x000ea20000002400 */
[----:B------:R-:W-:Y:S01]  /*42c0*/  FMUL.FTZ R47, R47, UR6 ;  /* 0x000000062f2f7c20 */ /* 0x000fe20008410000 */
[----:B------:R-:W-:Y:S01]  /*42d0*/  @P1 IMAD.HI.U32 R2, R3, UR4, RZ ;  /* 0x0000000403021c27 */ /* 0x000fe2000f8e00ff */
[----:B------:R-:W-:-:S03]  /*42e0*/  @UP0 ULDC UR4, c[0x0][0x450] ;  /* 0x0001140000040ab9 */ /* 0x000fc60000000800 */
[----:B------:R-:W-:Y:S01]  /*42f0*/  FMUL.FTZ R48, R48, UR6 ;  /* 0x0000000630307c20 */ /* 0x000fe20008410000 */
[----:B------:R-:W-:Y:S01]  /*4300*/  FMUL.FTZ R49, R49, UR6 ;  /* 0x0000000631317c20 */ /* 0x000fe20008410000 */
[----:B------:R-:W-:Y:S01]  /*4310*/  FMUL.FTZ R34, R34, UR6 ;  /* 0x0000000622227c20 */ /* 0x000fe20008410000 */
[----:B------:R-:W-:Y:S01]  /*4320*/  @P2 SHF.R.U32.HI R3, RZ, UR4, R2 ;  /* 0x00000004ff032c19 */ /* 0x000fe20008011602 */
[----:B------:R-:W-:Y:S01]  /*4330*/  UIMAD UR4, UR61, -0x50, UR14 ;  /* 0xffffffb03d0478a4 */ /* 0x000fe2000f8e020e */
[----:B------:R-:W-:Y:S01]  /*4340*/  IMAD.U32 R2, RZ, RZ, UR5 ;  /* 0x00000005ff027e24 */ /* 0x000fe2000f8e00ff */
[----:B------:R-:W3:Y:S01]  /*4350*/  MUFU.TANH R63, R63 ;  /* 0x0000003f003f7308 */ /* 0x000ee20000002400 */
[----:B------:R-:W-:Y:S01]  /*4360*/  FMUL.FTZ R35, R35, UR6 ;  /* 0x0000000623237c20 */ /* 0x000fe20008410000 */
[----:B------:R-:W4:Y:S01]  /*4370*/  SHFL.IDX PT, R18, R3, 0x1, 0x1c1f ;  /* 0x003c1f0003127f89 */ /* 0x000f2200000e0000 */
[----:B------:R-:W-:Y:S01]  /*4380*/  UIADD3 UR4, UR4, 0x50, URZ ;  /* 0x0000005004047890 */ /* 0x000fe2000fffe03f */
[----:B------:R-:W-:-:S02]  /*4390*/  IMAD R2, R215, -0x2, R2 ;  /* 0xfffffffed7027824 */ /* 0x000fc400078e0202 */
[----:B------:R-:W-:Y:S01]  /*43a0*/  FMUL.FTZ R38, R38, UR6 ;  /* 0x0000000626267c20 */ /* 0x000fe20008410000 */
[----:B------:R-:W-:Y:S01]  /*43b0*/  FMUL.FTZ R39, R39, UR6 ;  /* 0x0000000627277c20 */ /* 0x000fe20008410000 */
[----:B------:R-:W-:Y:S01]  /*43c0*/  FMUL.FTZ R26, R26, UR6 ;  /* 0x000000061a1a7c20 */ /* 0x000fe20008410000 */
[----:B------:R-:W5:Y:S01]  /*43d0*/  MUFU.TANH R50, R50 ;  /* 0x0000003200327308 */ /* 0x000f620000002400 */
[----:B------:R-:W-:Y:S01]  /*43e0*/  MOV R4, UR4 ;  /* 0x0000000400047c02 */ /* 0x000fe20008000f00 */
[----:B------:R-:W-:Y:S01]  /*43f0*/  FMUL.FTZ R27, R27, UR6 ;  /* 0x000000061b1b7c20 */ /* 0x000fe20008410000 */
[----:B------:R-:W-:Y:S01]  /*4400*/  IADD3 R5, -R5, UR14, R2 ;  /* 0x0000000e05057c10 */ /* 0x000fe2000fffe102 */
[----:B------:R-:W-:Y:S01]  /*4410*/  FMUL.FTZ R30, R30, UR6 ;  /* 0x000000061e1e7c20 */ /* 0x000fe20008410000 */
[----:B------:R-:W-:Y:S01]  /*4420*/  FMUL.FTZ R31, R31, UR6 ;  /* 0x000000061f1f7c20 */ /* 0x000fe20008410000 */
[----:B------:R-:W-:Y:S02]  /*4430*/  IMAD R4, R215, -0x2, R4 ;  /* 0xfffffffed7047824 */ /* 0x000fe400078e0204 */
[----:B------:R-:W-:Y:S01]  /*4440*/  FMUL.FTZ R61, R61, UR6 ;  /* 0x000000063d3d7c20 */ /* 0x000fe20008410000 */
[----:B------:R-:W-:Y:S01]  /*4450*/  MUFU.TANH R20, R56 ;  /* 0x0000003800147308 */ /* 0x000fe20000002400 */
[----:B------:R-:W0:Y:S01]  /*4460*/  SHFL.IDX PT, R3, R3, RZ, 0x1c1f ;  /* 0x001c1fff03037589 */ /* 0x000e2200000e0000 */
[----:B------:R-:W-:Y:S01]  /*4470*/  FMUL.FTZ R53, R53, UR6 ;  /* 0x0000000635357c20 */ /* 0x000fe20008410000 */
[----:B------:R-:W-:Y:S01]  /*4480*/  FMUL.FTZ R40, R40, UR6 ;  /* 0x0000000628287c20 */ /* 0x000fe20008410000 */
[----:B------:R-:W-:Y:S01]  /*4490*/  FMUL.FTZ R24, R24, UR6 ;  /* 0x0000000618187c20 */ /* 0x000fe20008410000 */
[----:B------:R-:W-:Y:S01]  /*44a0*/  FMUL.FTZ R41, R41, UR6 ;  /* 0x0000000629297c20 */ /* 0x000fe20008410000 */
[----:B------:R-:W-:Y:S01]  /*44b0*/  FMUL.FTZ R44, R44, UR6 ;  /* 0x000000062c2c7c20 */ /* 0x000fe20008410000 */
[----:B------:R-:W-:Y:S01]  /*44c0*/  FMUL.FTZ R25, R25, UR6 ;  /* 0x0000000619197c20 */ /* 0x000fe20008410000 */
[----:B------:R-:W-:Y:S01]  /*44d0*/  MUFU.TANH R69, R52 ;  /* 0x0000003400457308 */ /* 0x000fe20000002400 */
[----:B------:R-:W-:Y:S01]  /*44e0*/  FMUL.FTZ R45, R45, UR6 ;  /* 0x000000062d2d7c20 */ /* 0x000fe20008410000 */
[-CC-:B----4-:R-:W-:Y:S01]  /*44f0*/  VIADDMNMX R18, R18, R5.reuse, R4.reuse, PT ;  /* 0x0000000512127246 */ /* 0x190fe20003800104 */
[----:B------:R-:W-:Y:S01]  /*4500*/  FMUL.FTZ R32, R32, UR6 ;  /* 0x0000000620207c20 */ /* 0x000fe20008410000 */
[----:B------:R-:W-:Y:S01]  /*4510*/  FMUL.FTZ R28, R28, UR6 ;  /* 0x000000061c1c7c20 */ /* 0x000fe20008410000 */
[----:B------:R-:W-:Y:S01]  /*4520*/  FMUL.FTZ R33, R33, UR6 ;  /* 0x0000000621217c20 */ /* 0x000fe20008410000 */
[C---:B------:R-:W-:Y:S01]  /*4530*/  ISETP.GT.AND P1, PT, R18.reuse, RZ, PT ;  /* 0x000000ff1200720c */ /* 0x040fe20003f24270 */
[----:B------:R-:W-:Y:S01]  /*4540*/  ULDC UR5, c[0x0][0x988] ;  /* 0x0002620000057ab9 */ /* 0x000fe20000000800 */
[C---:B------:R-:W-:Y:S01]  /*4550*/  ISETP.GT.AND P2, PT, R18.reuse, 0x1, PT ;  /* 0x000000011200780c */ /* 0x040fe20003f44270 */
[----:B------:R-:W-:Y:S01]  /*4560*/  MUFU.TANH R51, R51 ;  /* 0x0000003300337308 */ /* 0x000fe20000002400 */
[----:B------:R-:W-:Y:S01]  /*4570*/  ISETP.GT.AND P3, PT, R18, 0x8, PT ;  /* 0x000000081200780c */ /* 0x000fe20003f64270 */
[----:B------:R-:W-:Y:S01]  /*4580*/  FMUL.FTZ R36, R36, UR6 ;  /* 0x0000000624247c20 */ /* 0x000fe20008410000 */
[----:B------:R-:W-:Y:S01]  /*4590*/  FMUL.FTZ R29, R29, UR6 ;  /* 0x000000061d1d7c20 */ /* 0x000fe20008410000 */
[----:B------:R-:W-:Y:S01]  /*45a0*/  FMUL.FTZ R37, R37, UR6 ;  /* 0x0000000625257c20 */ /* 0x000fe20008410000 */
[----:B------:R-:W-:Y:S01]  /*45b0*/  R2UR UR4, R0 ;  /* 0x00000000000472ca */ /* 0x000fe200000e0000 */
[----:B------:R-:W-:Y:S01]  /*45c0*/  @UP0 ULDC UR6, c[0x0][0x44c] ;  /* 0x0001130000060ab9 */ /* 0x000fe20000000800 */
[----:B------:R-:W-:Y:S01]  /*45d0*/  UMOV UR10, UR7 ;  /* 0x00000007000a7c82 */ /* 0x000fe20008000000 */
[----:B------:R4:W-:Y:S01]  /*45e0*/  MUFU.TANH R52, R42 ;  /* 0x0000002a00347308 */ /* 0x0009e20000002400 */
[----:B0-----:R-:W-:Y:S01]  /*45f0*/  VIADDMNMX R4, R3, R5, R4, PT ;  /* 0x0000000503047246 */ /* 0x001fe20003800104 */
[----:B------:R-:W-:Y:S01]  /*4600*/  UIMAD.WIDE.U32 UR6, UR7, UR6, URZ ;  /* 0x00000006070672a5 */ /* 0x000fe2000f8e003f */
[----:B------:R-:W-:Y:S01]  /*4610*/  CS2R R150, SRZ ;  /* 0x0000000000967805 */ /* 0x000fe2000001ff00 */
[----:B------:R-:W-:Y:S01]  /*4620*/  @UP0 ULDC UR11, c[0x0][0x450] ;  /* 0x00011400000b0ab9 */ /* 0x000fe20000000800 */
[----:B------:R-:W-:Y:S01]  /*4630*/  UIADD3 UR61, UR61, -0x2, URZ ;  /* 0xfffffffe3d3d7890 */ /* 0x000fe2000fffe03f */
[----:B------:R-:W-:Y:S01]  /*4640*/  CS2R R148, SRZ ;  /* 0x0000000000947805 */ /* 0x000fe2000001ff00 */
[----:B------:R-:W-:Y:S01]  /*4650*/  @UP0 USHF.R.U32.HI UR10, URZ, UR11, UR7 ;  /* 0x0000000b3f0a0299 */ /* 0x000fe20008011607 */
[----:B------:R1:W-:Y:S01]  /*4660*/  MUFU.TANH R56, R43 ;  /* 0x0000002b00387308 */ /* 0x0003e20000002400 */
[----:B----4-:R-:W-:Y:S01]  /*4670*/  FSEL R42, R58, -INF , P1 ;  /* 0xff8000003a2a7808 */ /* 0x010fe20000800000 */
[----:B------:R-:W-:Y:S01]  /*4680*/  UIADD3 UR4, UR4, 0x38840, URZ ;  /* 0x0003884004047890 */ /* 0x000fe2000fffe03f */
[----:B------:R-:W-:Y:S01]  /*4690*/  ISETP.GT.AND P1, PT, R18, 0x9, PT ;  /* 0x000000091200780c */ /* 0x000fe20003f24270 */
[----:B------:R-:W-:Y:S01]  /*46a0*/  UIADD3 UR6, UR10, UR14, -UR15 ;  /* 0x0000000e0a067290 */ /* 0x000fe2000fffe80f */
[----:B------:R-:W0:Y:S01]  /*46b0*/  S2UR UR14, SR_CgaCtaId ;  /* 0x00000000000e79c3 */ /* 0x000e220000008800 */
[----:B------:R-:W-:-:S02]  /*46c0*/  CS2R R146, SRZ ;  /* 0x0000000000927805 */ /* 0x000fc4000001ff00 */
[----:B------:R-:W-:Y:S01]  /*46d0*/  CS2R R144, SRZ ;  /* 0x0000000000907805 */ /* 0x000fe2000001ff00 */
[----:B------:R-:W-:Y:S01]  /*46e0*/  MUFU.TANH R64, R57 ;  /* 0x0000003900407308 */ /* 0x000fe20000002400 */
[----:B-1----:R-:W-:Y:S01]  /*46f0*/  FSEL R43, R59, -INF , P2 ;  /* 0xff8000003b2b7808 */ /* 0x002fe20001000000 */
[----:B------:R-:W-:Y:S01]  /*4700*/  UIMAD.WIDE UR6, UR6, 0x66666667, URZ ;  /* 0x66666667060678a5 */ /* 0x000fe2000f8e023f */
[----:B------:R-:W-:Y:S02]  /*4710*/  ISETP.GT.AND P2, PT, R18, 0x10, PT ;  /* 0x000000101200780c */ /* 0x000fe40003f44270 */
[----:B------:R-:W-:Y:S02]  /*4720*/  CS2R R142, SRZ ;  /* 0x00000000008e7805 */ /* 0x000fe4000001ff00 */
[----:B------:R-:W-:Y:S01]  /*4730*/  FMNMX.FTZ R21, R42, R43, !PT ;  /* 0x0000002b2a157209 */ /* 0x000fe20007810000 */
[----:B------:R-:W-:Y:S01]  /*4740*/  USHF.R.U32.HI UR6, URZ, 0x1f, UR7 ;  /* 0x0000001f3f067899 */ /* 0x000fe20008011607 */
[----:B------:R-:W-:Y:S01]  /*4750*/  CS2R R140, SRZ ;  /* 0x00000000008c7805 */ /* 0x000fe2000001ff00 */
[----:B------:R-:W1:Y:S01]  /*4760*/  MUFU.TANH R54, R54 ;  /* 0x0000003600367308 */ /* 0x000e620000002400 */
[----:B------:R-:W-:Y:S01]  /*4770*/  CS2R R138, SRZ ;  /* 0x00000000008a7805 */ /* 0x000fe2000001ff00 */
[----:B------:R-:W-:Y:S01]  /*4780*/  ULEA.HI.SX32 UR6, UR7, UR6, 0x1b ;  /* 0x0000000607067291 */ /* 0x000fe2000f8fda3f */
[----:B------:R-:W-:-:S02]  /*4790*/  CS2R R136, SRZ ;  /* 0x0000000000887805 */ /* 0x000fc4000001ff00 */
[----:B------:R-:W-:Y:S02]  /*47a0*/  CS2R R134, SRZ ;  /* 0x0000000000867805 */ /* 0x000fe4000001ff00 */
[----:B------:R-:W-:Y:S01]  /*47b0*/  CS2R R132, SRZ ;  /* 0x0000000000847805 */ /* 0x000fe2000001ff00 */
[----:B------:R-:W-:Y:S01]  /*47c0*/  UISETP.LT.AND UP0, UPT, URZ, UR6, UPT ;  /* 0x000000063f00728c */ /* 0x000fe2000bf01270 */
[----:B------:R-:W-:Y:S01]  /*47d0*/  CS2R R130, SRZ ;  /* 0x0000000000827805 */ /* 0x000fe2000001ff00 */
[----:B------:R2:W-:Y:S01]  /*47e0*/  MUFU.TANH R57, R46 ;  /* 0x0000002e00397308 */ /* 0x0005e20000002400 */
[----:B------:R-:W-:Y:S01]  /*47f0*/  CS2R R128, SRZ ;  /* 0x0000000000807805 */ /* 0x000fe2000001ff00 */
[----:B------:R-:W-:Y:S01]  /*4800*/  USEL UR10, URZ, UR6, !UP0 ;  /* 0x000000063f0a7287 */ /* 0x000fe2000c000000 */
[----:B------:R-:W-:Y:S02]  /*4810*/  CS2R R126, SRZ ;  /* 0x00000000007e7805 */ /* 0x000fe4000001ff00 */
[----:B------:R-:W-:Y:S01]  /*4820*/  CS2R R124, SRZ ;  /* 0x00000000007c7805 */ /* 0x000fe2000001ff00 */
[----:B0-----:R-:W-:Y:S01]  /*4830*/  UPRMT UR4, UR14, 0x654, UR4 ;  /* 0x000006540e047896 */ /* 0x001fe20008000004 */
[----:B------:R-:W-:Y:S01]  /*4840*/  CS2R R122, SRZ ;  /* 0x00000000007a7805 */ /* 0x000fe2000001ff00 */
[----:B------:R-:W-:Y:S01]  /*4850*/  UISETP.GE.AND UP0, UPT, UR61, UR10, UPT ;  /* 0x0000000a3d00728c */ /* 0x000fe2000bf06270 */
[----:B------:R-:W-:Y:S01]  /*4860*/  MUFU.TANH R65, R60 ;  /* 0x0000003c00417308 */ /* 0x000fe20000002400 */
[----:B--2---:R-:W-:Y:S01]  /*4870*/  FSEL R46, R62, -INF , P3 ;  /* 0xff8000003e2e7808 */ /* 0x004fe20001800000 */
[----:B------:R-:W-:Y:S01]  /*4880*/  IMAD.U32 R229, RZ, RZ, UR10 ;  /* 0x0000000affe57e24 */ /* 0x000fe2000f8e00ff */
[----:B------:R-:W-:-:S02]  /*4890*/  ISETP.GT.AND P3, PT, R4, 0x8, PT ;  /* 0x000000080400780c */ /* 0x000fc40003f64270 */
[----:B------:R-:W-:Y:S02]  /*48a0*/  CS2R R120, SRZ ;  /* 0x0000000000787805 */ /* 0x000fe4000001ff00 */
[----:B------:R-:W-:Y:S01]  /*48b0*/  FMNMX.FTZ R2, R46, R21, !PT ;  /* 0x000000152e027209 */ /* 0x000fe20007810000 */
[----:B------:R-:W-:Y:S01]  /*48c0*/  SYNCS.ARRIVE.TRANS64.RED.A1T0 RZ, [UR4], RZ ;  /* 0x000000ffffff79a7 */ /* 0x000fe20008100404 */
[----:B------:R-:W-:Y:S01]  /*48d0*/  CS2R R118, SRZ ;  /* 0x0000000000767805 */ /* 0x000fe2000001ff00 */
[----:B------:R-:W0:Y:S01]  /*48e0*/  MUFU.TANH R55, R55 ;  /* 0x0000003700377308 */ /* 0x000e220000002400 */
[----:B------:R-:W-:Y:S02]  /*48f0*/  CS2R R116, SRZ ;  /* 0x0000000000747805 */ /* 0x000fe4000001ff00 */
[----:B------:R-:W-:Y:S02]  /*4900*/  CS2R R114, SRZ ;  /* 0x0000000000727805 */ /* 0x000fe4000001ff00 */
[----:B------:R-:W-:-:S02]  /*4910*/  CS2R R112, SRZ ;  /* 0x0000000000707805 */ /* 0x000fc4000001ff00 */
[----:B------:R-:W-:Y:S02]  /*4920*/  CS2R R110, SRZ ;  /* 0x00000000006e7805 */ /* 0x000fe4000001ff00 */
[----:B------:R-:W-:Y:S02]  /*4930*/  CS2R R108, SRZ ;  /* 0x00000000006c7805 */ /* 0x000fe4000001ff00 */
[----:B------:R-:W-:Y:S02]  /*4940*/  CS2R R106, SRZ ;  /* 0x00000000006a7805 */ /* 0x000fe4000001ff00 */
[----:B------:R-:W-:Y:S01]  /*4950*/  CS2R R104, SRZ ;  /* 0x0000000000687805 */ /* 0x000fe2000001ff00 */
[----:B------:R3:W2:Y:S01]  /*4960*/  MUFU.TANH R60, R47 ;  /* 0x0000002f003c7308 */ /* 0x0006a20000002400 */
[----:B------:R-:W-:Y:S02]  /*4970*/  CS2R R102, SRZ ;  /* 0x0000000000667805 */ /* 0x000fe4000001ff00 */
[----:B------:R-:W-:-:S02]  /*4980*/  CS2R R100, SRZ ;  /* 0x0000000000647805 */ /* 0x000fc4000001ff00 */
[----:B------:R-:W-:Y:S02]  /*4990*/  CS2R R98, SRZ ;  /* 0x0000000000627805 */ /* 0x000fe4000001ff00 */
[----:B------:R-:W-:Y:S02]  /*49a0*/  CS2R R96, SRZ ;  /* 0x0000000000607805 */ /* 0x000fe4000001ff00 */
[----:B------:R-:W-:Y:S02]  /*49b0*/  CS2R R94, SRZ ;  /* 0x00000000005e7805 */ /* 0x000fe4000001ff00 */
[----:B------:R-:W-:Y:S02]  /*49c0*/  CS2R R92, SRZ ;  /* 0x00000000005c7805 */ /* 0x000fe4000001ff00 */
[----:B------:R-:W-:Y:S01]  /*49d0*/  CS2R R90, SRZ ;  /* 0x00000000005a7805 */ /* 0x000fe2000001ff00 */
[----:B------:R5:W-:Y:S01]  /*49e0*/  MUFU.TANH R67, R48 ;  /* 0x0000003000437308 */ /* 0x000be20000002400 */
[----:B---3--:R-:W-:-:S02]  /*49f0*/  FSEL R47, R63, -INF , P1 ;  /* 0xff8000003f2f7808 */ /* 0x008fc40000800000 */
[----:B------:R-:W-:Y:S02]  /*4a00*/  CS2R R88, SRZ ;  /* 0x0000000000587805 */ /* 0x000fe4000001ff00 */
[----:B------:R-:W-:Y:S02]  /*4a10*/  ISETP.GT.AND P1, PT, R18, 0x11, PT ;  /* 0x000000111200780c */ /* 0x000fe40003f24270 */
[----:B------:R-:W-:Y:S02]  /*4a20*/  CS2R R86, SRZ ;  /* 0x0000000000567805 */ /* 0x000fe4000001ff00 */
[----:B------:R-:W-:Y:S02]  /*4a30*/  FMNMX.FTZ R21, R47, R2, !PT ;  /* 0x000000022f157209 */ /* 0x000fe40007810000 */
[----:B------:R-:W-:Y:S02]  /*4a40*/  CS2R R84, SRZ ;  /* 0x0000000000547805 */ /* 0x000fe4000001ff00 */
[----:B------:R-:W-:Y:S01]  /*4a50*/  CS2R R82, SRZ ;  /* 0x0000000000527805 */ /* 0x000fe2000001ff00 */
[----:B------:R3:W-:Y:S01]  /*4a60*/  MUFU.TANH R68, R49 ;  /* 0x0000003100447308 */ /* 0x0007e20000002400 */
[----:B-----5:R-:W-:-:S02]  /*4a70*/  FSEL R48, R50, -INF , P2 ;  /* 0xff80000032307808 */ /* 0x020fc40001000000 */
[----:B------:R-:W-:Y:S02]  /*4a80*/  CS2R R80, SRZ ;  /* 0x0000000000507805 */ /* 0x000fe4000001ff00 */
[----:B------:R-:W-:Y:S02]  /*4a90*/  ISETP.GT.AND P2, PT, R18, 0x18, PT ;  /* 0x000000181200780c */ /* 0x000fe40003f44270 */
[----:B------:R-:W-:Y:S02]  /*4aa0*/  CS2R R78, SRZ ;  /* 0x00000000004e7805 */ /* 0x000fe4000001ff00 */
[----:B------:R-:W-:Y:S02]  /*4ab0*/  FMNMX.FTZ R2, R48, R21, !PT ;  /* 0x0000001530027209 */ /* 0x000fe40007810000 */
[----:B------:R-:W-:Y:S02]  /*4ac0*/  CS2R R76, SRZ ;  /* 0x00000000004c7805 */ /* 0x000fe4000001ff00 */
[----:B-1----:R-:W-:Y:S01]  /*4ad0*/  FSEL R50, R54, -INF , P2 ;  /* 0xff80000036327808 */ /* 0x002fe20001000000 */
[----:B------:R-:W1:Y:S01]  /*4ae0*/  MUFU.TANH R34, R34 ;  /* 0x0000002200227308 */ /* 0x000e620000002400 */
[----:B---3--:R-:W-:-:S02]  /*4af0*/  FSEL R49, R51, -INF , P1 ;  /* 0xff80000033317808 */ /* 0x008fc40000800000 */
[----:B------:R-:W-:Y:S02]  /*4b00*/  CS2R R74, SRZ ;  /* 0x00000000004a7805 */ /* 0x000fe4000001ff00 */
[C---:B------:R-:W-:Y:S02]  /*4b10*/  ISETP.GT.AND P1, PT, R18.reuse, 0x19, PT ;  /* 0x000000191200780c */ /* 0x040fe40003f24270 */
[----:B------:R-:W-:Y:S02]  /*4b20*/  CS2R R72, SRZ ;  /* 0x0000000000487805 */ /* 0x000fe4000001ff00 */
[----:B------:R-:W-:Y:S02]  /*4b30*/  FMNMX.FTZ R21, R49, R2, !PT ;  /* 0x0000000231157209 */ /* 0x000fe40007810000 */
[----:B------:R-:W-:Y:S01]  /*4b40*/  ISETP.GT.AND P2, PT, R18, 0x20, PT ;  /* 0x000000201200780c */ /* 0x000fe20003f44270 */
[----:B------:R-:W3:Y:S01]  /*4b50*/  MUFU.TANH R35, R35 ;  /* 0x0000002300237308 */ /* 0x000ee20000002400 */
[----:B0-----:R-:W-:-:S02]  /*4b60*/  FSEL R51, R55, -INF , P1 ;  /* 0xff80000037337808 */ /* 0x001fc40000800000 */
[----:B------:R-:W-:Y:S02]  /*4b70*/  FMNMX.FTZ R2, R50, R21, !PT ;  /* 0x0000001532027209 */ /* 0x000fe40007810000 */
[----:B------:R-:W-:Y:S02]  /*4b80*/  ISETP.GT.AND P1, PT, R18, 0x21, PT ;  /* 0x000000211200780c */ /* 0x000fe40003f24270 */
[----:B------:R-:W-:Y:S01]  /*4b90*/  FSEL R52, R52, -INF , P2 ;  /* 0xff80000034347808 */ /* 0x000fe20001000000 */
[----:B------:R-:W0:Y:S01]  /*4ba0*/  MUFU.TANH R38, R38 ;  /* 0x0000002600267308 */ /* 0x000e220000002400 */
[----:B------:R-:W-:Y:S02]  /*4bb0*/  FMNMX.FTZ R21, R51, R2, !PT ;  /* 0x0000000233157209 */ /* 0x000fe40007810000 */
[----:B------:R-:W-:Y:S02]  /*4bc0*/  ISETP.GT.AND P2, PT, R18, 0x28, PT ;  /* 0x000000281200780c */ /* 0x000fe40003f44270 */
[----:B------:R-:W-:-:S02]  /*4bd0*/  FSEL R54, R56, -INF , P1 ;  /* 0xff80000038367808 */ /* 0x000fc40000800000 */
[----:B------:R-:W-:Y:S01]  /*4be0*/  FMNMX.FTZ R21, R52, R21, !PT ;  /* 0x0000001534157209 */ /* 0x000fe20007810000 */
[----:B------:R-:W4:Y:S01]  /*4bf0*/  MUFU.TANH R39, R39 ;  /* 0x0000002700277308 */ /* 0x000f220000002400 */
[----:B------:R-:W-:Y:S02]  /*4c00*/  ISETP.GT.AND P1, PT, R18, 0x29, PT ;  /* 0x000000291200780c */ /* 0x000fe40003f24270 */
[----:B------:R-:W-:Y:S02]  /*4c10*/  FSEL R55, R57, -INF , P2 ;  /* 0xff80000039377808 */ /* 0x000fe40001000000 */
[----:B------:R-:W-:Y:S02]  /*4c20*/  FMNMX.FTZ R2, R54, R21, !PT ;  /* 0x0000001536027209 */ /* 0x000fe40007810000 */
[----:B------:R-:W-:Y:S01]  /*4c30*/  ISETP.GT.AND P2, PT, R18, 0x30, PT ;  /* 0x000000301200780c */ /* 0x000fe20003f44270 */
[----:B------:R-:W-:Y:S01]  /*4c40*/  MUFU.TANH R26, R26 ;  /* 0x0000001a001a7308 */ /* 0x000fe20000002400 */
[----:B--2---:R-:W-:-:S02]  /*4c50*/  FSEL R56, R60, -INF , P1 ;  /* 0xff8000003c387808 */ /* 0x004fc40000800000 */
[----:B------:R-:W-:Y:S02]  /*4c60*/  FMNMX.FTZ R21, R55, R2, !PT ;  /* 0x0000000237157209 */ /* 0x000fe40007810000 */
[----:B------:R-:W-:Y:S02]  /*4c70*/  ISETP.GT.AND P1, PT, R18, 0x31, PT ;  /* 0x000000311200780c */ /* 0x000fe40003f24270 */
[----:B-1----:R-:W-:Y:S01]  /*4c80*/  FSEL R57, R34, -INF , P2 ;  /* 0xff80000022397808 */ /* 0x002fe20001000000 */
[----:B------:R-:W1:Y:S01]  /*4c90*/  MUFU.TANH R27, R27 ;  /* 0x0000001b001b7308 */ /* 0x000e620000002400 */
[----:B------:R-:W-:Y:S02]  /*4ca0*/  FMNMX.FTZ R2, R56, R21, !PT ;  /* 0x0000001538027209 */ /* 0x000fe40007810000 */
[----:B------:R-:W-:Y:S02]  /*4cb0*/  ISETP.GT.AND P2, PT, R18, 0x38, PT ;  /* 0x000000381200780c */ /* 0x000fe40003f44270 */
[----:B---3--:R-:W-:-:S02]  /*4cc0*/  FSEL R58, R35, -INF , P1 ;  /* 0xff800000233a7808 */ /* 0x008fc40000800000 */
[----:B------:R-:W-:Y:S01]  /*4cd0*/  FMNMX.FTZ R21, R57, R2, !PT ;  /* 0x0000000239157209 */ /* 0x000fe20007810000 */
[----:B------:R-:W2:Y:S01]  /*4ce0*/  MUFU.TANH R30, R30 ;  /* 0x0000001e001e7308 */ /* 0x000ea20000002400 */
[----:B------:R-:W-:Y:S02]  /*4cf0*/  ISETP.GT.AND P1, PT, R18, 0x39, PT ;  /* 0x000000391200780c */ /* 0x000fe40003f24270 */
[----:B0-----:R-:W-:Y:S02]  /*4d00*/  FSEL R59, R38, -INF , P2 ;  /* 0xff800000263b7808 */ /* 0x001fe40001000000 */
[----:B------:R-:W-:Y:S02]  /*4d10*/  FMNMX.FTZ R2, R58, R21, !PT ;  /* 0x000000153a027209 */ /* 0x000fe40007810000 */
[----:B------:R-:W-:Y:S01]  /*4d20*/  ISETP.GT.AND P2, PT, R18, 0x40, PT ;  /* 0x000000401200780c */ /* 0x000fe20003f44270 */
[----:B------:R-:W0:Y:S01]  /*4d30*/  MUFU.TANH R31, R31 ;  /* 0x0000001f001f7308 */ /* 0x000e220000002400 */
[----:B----4-:R-:W-:-:S02]  /*4d40*/  FSEL R60, R39, -INF , P1 ;  /* 0xff800000273c7808 */ /* 0x010fc40000800000 */
[----:B------:R-:W-:Y:S02]  /*4d50*/  FMNMX.FTZ R21, R59, R2, !PT ;  /* 0x000000023b157209 */ /* 0x000fe40007810000 */
[----:B------:R-:W-:Y:S02]  /*4d60*/  ISETP.GT.AND P1, PT, R18, 0x41, PT ;  /* 0x000000411200780c */ /* 0x000fe40003f24270 */
[----:B------:R-:W-:Y:S01]  /*4d70*/  FMNMX.FTZ R2, R60, R21, !PT ;  /* 0x000000153c027209 */ /* 0x000fe20007810000 */
[----:B------:R3:W4:Y:S01]  /*4d80*/  MUFU.TANH R66, R61 ;  /* 0x0000003d00427308 */ /* 0x0007220000002400 */
[----:B-1----:R-:W-:Y:S02]  /*4d90*/  FSEL R62, R27, -INF , P1 ;  /* 0xff8000001b3e7808 */ /* 0x002fe40000800000 */
[----:B------:R-:W-:-:S05]  /*4da0*/  ISETP.GT.AND P1, PT, R18, 0x49, PT ;  /* 0x000000491200780c */ /* 0x000fca0003f24270 */
[----:B------:R-:W-:Y:S01]  /*4db0*/  MUFU.TANH R53, R53 ;  /* 0x0000003500357308 */ /* 0x000fe20000002400 */
[----:B---3--:R-:W-:Y:S02]  /*4dc0*/  FSEL R61, R26, -INF , P2 ;  /* 0xff8000001a3d7808 */ /* 0x008fe40001000000 */
[----:B------:R-:W-:Y:S02]  /*4dd0*/  ISETP.GT.AND P2, PT, R18, 0x48, PT ;  /* 0x000000481200780c */ /* 0x000fe40003f44270 */
[----:B------:R-:W-:Y:S02]  /*4de0*/  FMNMX.FTZ R21, R61, R2, !PT ;  /* 0x000000023d157209 */ /* 0x000fe40007810000 */
[----:B--2---:R-:W-:Y:S01]  /*4df0*/  FSEL R63, R30, -INF , P2 ;  /* 0xff8000001e3f7808 */ /* 0x004fe20001000000 */
[----:B------:R-:W1:Y:S01]  /*4e00*/  MUFU.TANH R40, R40 ;  /* 0x0000002800287308 */ /* 0x000e620000002400 */
[----:B------:R-:W-:Y:S02]  /*4e10*/  FMNMX.FTZ R18, R62, R21, !PT ;  /* 0x000000153e127209 */ /* 0x000fe40007810000 */
[----:B0-----:R-:W-:-:S02]  /*4e20*/  FSEL R2, R31, -INF , P1 ;  /* 0xff8000001f027808 */ /* 0x001fc40000800000 */
[----:B------:R-:W-:Y:S02]  /*4e30*/  FMNMX.FTZ R21, R63, R18, !PT ;  /* 0x000000123f157209 */ /* 0x000fe40007810000 */
[----:B------:R-:W-:Y:S01]  /*4e40*/  ISETP.GT.AND P1, PT, R4, RZ, PT ;  /* 0x000000ff0400720c */ /* 0x000fe20003f24270 */
[----:B------:R0:W-:Y:S01]  /*4e50*/  MUFU.TANH R70, R24 ;  /* 0x0000001800467308 */ /* 0x0001e20000002400 */
[----:B------:R-:W-:Y:S02]  /*4e60*/  FMNMX.FTZ R21, R2, R21, !PT ;  /* 0x0000001502157209 */ /* 0x000fe40007810000 */
[----:B------:R-:W-:Y:S02]  /*4e70*/  ISETP.GT.AND P2, PT, R4, 0x1, PT ;  /* 0x000000010400780c */ /* 0x000fe40003f44270 */
[----:B------:R-:W-:Y:S01]  /*4e80*/  FSEL R5, R20, -INF , P1 ;  /* 0xff80000014057808 */ /* 0x000fe20000800000 */
[----:B------:R-:W2:Y:S01]  /*4e90*/  SHFL.BFLY PT, R18, R21, 0x2, 0x1f ;  /* 0x0c401f0015127f89 */ /* 0x000ea200000e0000 */
[----:B------:R-:W-:Y:S01]  /*4ea0*/  ISETP.GT.AND P1, PT, R4, 0x9, PT ;  /* 0x000000090400780c */ /* 0x000fe20003f24270 */
[----:B------:R-:W3:Y:S01]  /*4eb0*/  MUFU.TANH R41, R41 ;  /* 0x0000002900297308 */ /* 0x000ee20000002400 */
[----:B------:R-:W-:-:S02]  /*4ec0*/  FSEL R20, R65, -INF , P3 ;  /* 0xff80000041147808 */ /* 0x000fc40001800000 */
[----:B------:R-:W-:-:S05]  /*4ed0*/  ISETP.GT.AND P3, PT, R4, 0x28, PT ;  /* 0x000000280400780c */ /* 0x000fca0003f64270 */
[----:B------:R-:W5:Y:S08]  /*4ee0*/  MUFU.TANH R44, R44 ;  /* 0x0000002c002c7308 */ /* 0x000f700000002400 */
[----:B------:R-:W5:Y:S01]  /*4ef0*/  MUFU.TANH R34, R45 ;  /* 0x0000002d00227308 */ /* 0x000f620000002400 */
[----:B--2---:R-:W-:Y:S02]  /*4f00*/  FMNMX.FTZ R27, R21, R18, !PT ;  /* 0x00000012151b7209 */ /* 0x004fe40007810000 */
[----:B------:R-:W-:-:S05]  /*4f10*/  FSEL R18, R64, -INF , P2 ;  /* 0xff80000040127808 */ /* 0x000fca0001000000 */
[----:B------:R-:W2:Y:S01]  /*4f20*/  MUFU.TANH R35, R32 ;  /* 0x0000002000237308 */ /* 0x000ea20000002400 */
[----:B------:R-:W-:Y:S01]  /*4f30*/  ISETP.GT.AND P2, PT, R4, 0x10, PT ;  /* 0x000000100400780c */ /* 0x000fe20003f44270 */
[----:B------:R-:W3:Y:S01]  /*4f40*/  SHFL.BFLY PT, R30, R27, 0x1, 0x1f ;  /* 0x0c201f001b1e7f89 */ /* 0x000ee200000e0000 */
[----:B------:R-:W-:Y:S02]  /*4f50*/  FMNMX.FTZ R3, R5, R18, !PT ;  /* 0x0000001205037209 */ /* 0x000fe40007810000 */
[----:B----4-:R-:W-:Y:S02]  /*4f60*/  FSEL R21, R66, -INF , P1 ;  /* 0xff80000042157808 */ /* 0x010fe40000800000 */
[----:B------:R-:W-:Y:S01]  /*4f70*/  FMNMX.FTZ R26, R20, R3, !PT ;  /* 0x00000003141a7209 */ /* 0x000fe20007810000 */
[----:B------:R4:W-:Y:S01]  /*4f80*/  MUFU.TANH R64, R25 ;  /* 0x0000001900407308 */ /* 0x0009e20000002400 */
[----:B------:R-:W-:Y:S02]  /*4f90*/  ISETP.GT.AND P1, PT, R4, 0x11, PT ;  /* 0x000000110400780c */ /* 0x000fe40003f24270 */
[----:B0-----:R-:W-:-:S02]  /*4fa0*/  FSEL R24, R67, -INF , P2 ;  /* 0xff80000043187808 */ /* 0x001fc40001000000 */
[----:B------:R-:W-:-:S03]  /*4fb0*/  ISETP.GT.AND P2, PT, R4, 0x18, PT ;  /* 0x000000180400780c */ /* 0x000fc60003f44270 */
[----:B------:R1:W-:Y:S01]  /*4fc0*/  MUFU.TANH R65, R28 ;  /* 0x0000001c00417308 */ /* 0x0003e20000002400 */
[----:B----4-:R-:W-:Y:S02]  /*4fd0*/  FSEL R25, R69, -INF , P2 ;  /* 0xff80000045197808 */ /* 0x010fe40001000000 */
[----:B------:R-:W-:-:S05]  /*4fe0*/  ISETP.GT.AND P2, PT, R4, 0x20, PT ;  /* 0x000000200400780c */ /* 0x000fca0003f44270 */
[----:B------:R-:W0:Y:S01]  /*4ff0*/  MUFU.TANH R33, R33 ;  /* 0x0000002100217308 */ /* 0x000e220000002400 */
[----:B-1----:R-:W-:Y:S02]  /*5000*/  FSEL R28, R40, -INF , P2 ;  /* 0xff800000281c7808 */ /* 0x002fe40001000000 */
[----:B---3--:R-:W-:Y:S02]  /*5010*/  FMNMX.FTZ R3, R27, R30, !PT ;  /* 0x0000001e1b037209 */ /* 0x008fe40007810000 */
[----:B------:R-:W-:Y:S02]  /*5020*/  FMNMX.FTZ R27, R21, R26, !PT ;  /* 0x0000001a151b7209 */ /* 0x000fe40007810000 */
[----:B------:R-:W-:Y:S01]  /*5030*/  FSEL R26, R68, -INF , P1 ;  /* 0xff800000441a7808 */ /* 0x000fe20000800000 */
[----:B------:R-:W-:Y:S01]  /*5040*/  FMUL.FTZ R32, R3, UR5 ;  /* 0x0000000503207c20 */ /* 0x000fe20008410000 */
[----:B------:R-:W-:Y:S01]  /*5050*/  FMNMX.FTZ R27, R24, R27, !PT ;  /* 0x0000001b181b7209 */ /* 0x000fe20007810000 */
[----:B------:R-:W1:Y:S01]  /*5060*/  MUFU.TANH R38, R36 ;  /* 0x0000002400267308 */ /* 0x000e620000002400 */
[----:B------:R-:W-:-:S02]  /*5070*/  ISETP.GT.AND P1, PT, R4, 0x19, PT ;  /* 0x000000190400780c */ /* 0x000fc40003f24270 */
[----:B------:R-:W-:Y:S02]  /*5080*/  CS2R R68, SRZ ;  /* 0x0000000000447805 */ /* 0x000fe4000001ff00 */
[----:B------:R-:W-:Y:S02]  /*5090*/  FMNMX.FTZ R30, R26, R27, !PT ;  /* 0x0000001b1a1e7209 */ /* 0x000fe40007810000 */
[----:B------:R-:W-:Y:S02]  /*50a0*/  FSEL R27, R53, -INF , P1 ;  /* 0xff800000351b7808 */ /* 0x000fe40000800000 */
[----:B------:R-:W-:Y:S01]  /*50b0*/  FMNMX.FTZ R30, R25, R30, !PT ;  /* 0x0000001e191e7209 */ /* 0x000fe20007810000 */
[----:B------:R5:W-:Y:S01]  /*50c0*/  MUFU.TANH R66, R29 ;  /* 0x0000001d00427308 */ /* 0x000be20000002400 */
[----:B------:R-:W-:Y:S02]  /*50d0*/  ISETP.GT.AND P1, PT, R4, 0x21, PT ;  /* 0x000000210400780c */ /* 0x000fe40003f24270 */
[----:B------:R-:W-:-:S02]  /*50e0*/  FMNMX.FTZ R31, R27, R30, !PT ;  /* 0x0000001e1b1f7209 */ /* 0x000fc40007810000 */
[----:B------:R-:W-:Y:S02]  /*50f0*/  FSETP.NEU.FTZ.AND P2, PT, R3, -INF , PT ;  /* 0xff8000000300780b */ /* 0x000fe40003f5d000 */
[----:B------:R-:W-:Y:S01]  /*5100*/  FSEL R30, R41, -INF , P1 ;  /* 0xff800000291e7808 */ /* 0x000fe20000800000 */
[----:B------:R3:W4:Y:S01]  /*5110*/  MUFU.TANH R39, R37 ;  /* 0x0000002500277308 */ /* 0x0007220000002400 */
[----:B------:R-:W-:Y:S02]  /*5120*/  FMNMX.FTZ R31, R28, R31, !PT ;  /* 0x0000001f1c1f7209 */ /* 0x000fe40007810000 */
[----:B------:R-:W-:Y:S02]  /*5130*/  ISETP.GT.AND P1, PT, R4, 0x29, PT ;  /* 0x000000290400780c */ /* 0x000fe40003f24270 */
[----:B------:R-:W-:Y:S02]  /*5140*/  FSEL R45, R32, RZ, P2 ;  /* 0x000000ff202d7208 */ /* 0x000fe40001000000 */
[----:B-----5:R-:W-:-:S02]  /*5150*/  FSEL R29, R44, -INF , P3 ;  /* 0xff8000002c1d7808 */ /* 0x020fc40001800000 */
        /* <DEDUP_REMOVED lines=8> */
[----:B--2---:R-:W-:Y:S01]  /*51e0*/  FSEL R32, R35, -INF , P2 ;  /* 0xff80000023207808 */ /* 0x004fe20001000000 */
[--C-:B------:R-:W-:Y:S01]  /*51f0*/  FFMA.FTZ R47, R47, UR5, -R45.reuse ;  /* 0x000000052f2f7c23 */ /* 0x100fe2000801082d */
[----:B------:R-:W-:Y:S01]  /*5200*/  ISETP.GT.AND P1, PT, R4, 0x31, PT ;  /* 0x000000310400780c */ /* 0x000fe20003f24270 */
[--C-:B------:R-:W-:Y:S01]  /*5210*/  FFMA.FTZ R48, R48, UR5, -R45.reuse ;  /* 0x0000000530307c23 */ /* 0x100fe2000801082d */
[----:B------:R-:W-:Y:S01]  /*5220*/  FMNMX.FTZ R35, R31, R34, !PT ;  /* 0x000000221f237209 */ /* 0x000fe20007810000 */
[--C-:B------:R-:W-:Y:S01]  /*5230*/  FFMA.FTZ R49, R49, UR5, -R45.reuse ;  /* 0x0000000531317c23 */ /* 0x100fe2000801082d */
[----:B------:R-:W-:Y:S01]  /*5240*/  ISETP.GT.AND P2, PT, R4, 0x38, PT ;  /* 0x000000380400780c */ /* 0x000fe20003f44270 */
[----:B------:R-:W2:Y:S01]  /*5250*/  MUFU.EX2 R209, R43 ;  /* 0x0000002b00d17308 */ /* 0x000ea20000000800 */
[----:B0-----:R-:W-:Y:S01]  /*5260*/  FSEL R33, R33, -INF , P1 ;  /* 0xff80000021217808 */ /* 0x001fe20000800000 */
[--C-:B------:R-:W-:Y:S01]  /*5270*/  FFMA.FTZ R50, R50, UR5, -R45.reuse ;  /* 0x0000000532327c23 */ /* 0x100fe2000801082d */
[----:B------:R-:W-:Y:S01]  /*5280*/  FMNMX.FTZ R36, R32, R35, !PT ;  /* 0x0000002320247209 */ /* 0x000fe20007810000 */
[--C-:B------:R-:W-:Y:S01]  /*5290*/  FFMA.FTZ R51, R51, UR5, -R45.reuse ;  /* 0x0000000533337c23 */ /* 0x100fe2000801082d */
[----:B------:R-:W-:Y:S01]  /*52a0*/  ISETP.GT.AND P1, PT, R4, 0x39, PT ;  /* 0x000000390400780c */ /* 0x000fe20003f24270 */
[--C-:B------:R-:W-:Y:S01]  /*52b0*/  FFMA.FTZ R52, R52, UR5, -R45.reuse ;  /* 0x0000000534347c23 */ /* 0x100fe2000801082d */
[----:B-1----:R-:W-:Y:S01]  /*52c0*/  FSEL R34, R38, -INF , P2 ;  /* 0xff80000026227808 */ /* 0x002fe20001000000 */
[----:B------:R-:W-:Y:S01]  /*52d0*/  MUFU.EX2 R46, R46 ;  /* 0x0000002e002e7308 */ /* 0x000fe20000000800 */
[----:B---3--:R-:W-:Y:S01]  /*52e0*/  FMNMX.FTZ R37, R33, R36, !PT ;  /* 0x0000002421257209 */ /* 0x008fe20007810000 */
[--C-:B------:R-:W-:Y:S01]  /*52f0*/  FFMA.FTZ R54, R54, UR5, -R45.reuse ;  /* 0x0000000536367c23 */ /* 0x100fe2000801082d */
[----:B------:R-:W-:Y:S01]  /*5300*/  ISETP.GT.AND P2, PT, R4, 0x40, PT ;  /* 0x000000400400780c */ /* 0x000fe20003f44270 */
[--C-:B------:R-:W-:Y:S01]  /*5310*/  FFMA.FTZ R55, R55, UR5, -R45.reuse ;  /* 0x0000000537377c23 */ /* 0x100fe2000801082d */
[----:B----4-:R-:W-:Y:S01]  /*5320*/  FSEL R35, R39, -INF , P1 ;  /* 0xff80000027237808 */ /* 0x010fe20000800000 */
[----:B------:R-:W-:Y:S01]  /*5330*/  FFMA.FTZ R56, R56, UR5, -R45 ;  /* 0x0000000538387c23 */ /* 0x000fe2000801082d */
[----:B------:R-:W-:Y:S01]  /*5340*/  FMNMX.FTZ R38, R34, R37, !PT ;  /* 0x0000002522267209 */ /* 0x000fe20007810000 */
[----:B------:R-:W0:Y:S01]  /*5350*/  MUFU.EX2 R47, R47 ;  /* 0x0000002f002f7308 */ /* 0x000e220000000800 */
[----:B------:R-:W-:Y:S01]  /*5360*/  ISETP.GT.AND P1, PT, R4, 0x41, PT ;  /* 0x000000410400780c */ /* 0x000fe20003f24270 */
[----:B--2---:R-:W-:Y:S01]  /*5370*/  FADD.FTZ R53, R42, R209 ;  /* 0x000000d12a357221 */ /* 0x004fe20000010000 */
[----:B------:R-:W-:Y:S01]  /*5380*/  FSEL R36, R70, -INF , P2 ;  /* 0xff80000046247808 */ /* 0x000fe20001000000 */
[--C-:B------:R-:W-:Y:S01]  /*5390*/  FFMA.FTZ R57, R57, UR5, -R45.reuse ;  /* 0x0000000539397c23 */ /* 0x100fe2000801082d */
[----:B------:R-:W-:Y:S01]  /*53a0*/  FMNMX.FTZ R39, R35, R38, !PT ;  /* 0x0000002623277209 */ /* 0x000fe20007810000 */
[--C-:B------:R-:W-:Y:S01]  /*53b0*/  FFMA.FTZ R58, R58, UR5, -R45.reuse ;  /* 0x000000053a3a7c23 */ /* 0x100fe2000801082d */
[----:B------:R-:W-:Y:S01]  /*53c0*/  ISETP.GT.AND P2, PT, R4, 0x48, PT ;  /* 0x000000480400780c */ /* 0x000fe20003f44270 */
[----:B------:R-:W-:Y:S01]  /*53d0*/  MUFU.EX2 R48, R48 ;  /* 0x0000003000307308 */ /* 0x000fe20000000800 */
[----:B------:R-:W-:Y:S01]  /*53e0*/  FSEL R37, R64, -INF , P1 ;  /* 0xff80000040257808 */ /* 0x000fe20000800000 */
[--C-:B------:R-:W-:Y:S01]  /*53f0*/  FFMA.FTZ R59, R59, UR5, -R45.reuse ;  /* 0x000000053b3b7c23 */ /* 0x100fe2000801082d */
[----:B------:R-:W-:Y:S01]  /*5400*/  FMNMX.FTZ R40, R36, R39, !PT ;  /* 0x0000002724287209 */ /* 0x000fe20007810000 */
[--C-:B------:R-:W-:Y:S01]  /*5410*/  FFMA.FTZ R60, R60, UR5, -R45.reuse ;  /* 0x000000053c3c7c23 */ /* 0x100fe2000801082d */
[----:B------:R-:W-:Y:S01]  /*5420*/  ISETP.GT.AND P1, PT, R4, 0x49, PT ;  /* 0x000000490400780c */ /* 0x000fe20003f24270 */
[--C-:B------:R-:W-:Y:S01]  /*5430*/  FFMA.FTZ R61, R61, UR5, -R45.reuse ;  /* 0x000000053d3d7c23 */ /* 0x100fe2000801082d */
[----:B------:R-:W-:Y:S01]  /*5440*/  FSEL R38, R65, -INF , P2 ;  /* 0xff80000041267808 */ /* 0x000fe20001000000 */
[----:B------:R-:W1:Y:S01]  /*5450*/  MUFU.EX2 R49, R49 ;  /* 0x0000003100317308 */ /* 0x000e620000000800 */
[----:B------:R-:W-:Y:S01]  /*5460*/  FMNMX.FTZ R41, R37, R40, !PT ;  /* 0x0000002825297209 */ /* 0x000fe20007810000 */
[--C-:B------:R-:W-:Y:S01]  /*5470*/  FFMA.FTZ R62, R62, UR5, -R45.reuse ;  /* 0x000000053e3e7c23 */ /* 0x100fe2000801082d */
[----:B------:R-:W-:Y:S01]  /*5480*/  FSEL R39, R66, -INF , P1 ;  /* 0xff80000042277808 */ /* 0x000fe20000800000 */
[--C-:B------:R-:W-:Y:S01]  /*5490*/  FFMA.FTZ R63, R63, UR5, -R45.reuse ;  /* 0x000000053f3f7c23 */ /* 0x100fe2000801082d */
[----:B------:R-:W-:Y:S01]  /*54a0*/  FMNMX.FTZ R4, R38, R41, !PT ;  /* 0x0000002926047209 */ /* 0x000fe20007810000 */
[----:B------:R-:W-:Y:S01]  /*54b0*/  FFMA.FTZ R2, R2, UR5, -R45 ;  /* 0x0000000502027c23 */ /* 0x000fe2000801082d */
[----:B------:R-:W-:Y:S01]  /*54c0*/  F2FP.BF16.F32.PACK_AB R209, R209, R42 ;  /* 0x0000002ad1d1723e */ /* 0x000fe200000010ff */
[----:B------:R-:W-:Y:S01]  /*54d0*/  MUFU.EX2 R50, R50 ;  /* 0x0000003200327308 */ /* 0x000fe20000000800 */
[----:B------:R-:W-:-:S02]  /*54e0*/  FMNMX.FTZ R4, R39, R4, !PT ;  /* 0x0000000427047209 */ /* 0x000fc40007810000 */
[----:B------:R-:W-:Y:S02]  /*54f0*/  CS2R R70, SRZ ;  /* 0x0000000000467805 */ /* 0x000fe4000001ff00 */
[----:B0-----:R-:W-:Y:S02]  /*5500*/  F2FP.BF16.F32.PACK_AB R211, R47, R46 ;  /* 0x0000002e2fd3723e */ /* 0x001fe400000010ff */
[----:B------:R-:W-:Y:S02]  /*5510*/  CS2R R66, SRZ ;  /* 0x0000000000427805 */ /* 0x000fe4000001ff00 */
[----:B------:R-:W-:Y:S01]  /*5520*/  CS2R R64, SRZ ;  /* 0x0000000000407805 */ /* 0x000fe2000001ff00 */
[----:B------:R-:W0:Y:S01]  /*5530*/  SHFL.BFLY PT, R41, R4, 0x2, 0x1f ;  /* 0x0c401f0004297f89 */ /* 0x000e2200000e0000 */
[----:B------:R-:W-:Y:S01]  /*5540*/  CS2R R44, SRZ ;  /* 0x00000000002c7805 */ /* 0x000fe2000001ff00 */
[----:B------:R-:W2:Y:S01]  /*5550*/  MUFU.EX2 R51, R51 ;  /* 0x0000003300337308 */ /* 0x000ea20000000800 */
[----:B-1----:R-:W-:-:S07]  /*5560*/  F2FP.BF16.F32.PACK_AB R205, R49, R48 ;  /* 0x0000003031cd723e */ /* 0x002fce00000010ff */
[----:B------:R-:W-:Y:S08]  /*5570*/  MUFU.EX2 R52, R52 ;  /* 0x0000003400347308 */ /* 0x000ff00000000800 */
[----:B------:R-:W-:Y:S01]  /*5580*/  MUFU.EX2 R201, R54 ;  /* 0x0000003600c97308 */ /* 0x000fe20000000800 */
[----:B--2---:R-:W-:Y:S02]  /*5590*/  F2FP.BF16.F32.PACK_AB R207, R51, R50 ;  /* 0x0000003233cf723e */ /* 0x004fe400000010ff */
[----:B0-----:R-:W-:-:S05]  /*55a0*/  FMNMX.FTZ R41, R4, R41, !PT ;  /* 0x0000002904297209 */ /* 0x001fca0007810000 */
[----:B------:R-:W-:Y:S01]  /*55b0*/  MUFU.EX2 R55, R55 ;  /* 0x0000003700377308 */ /* 0x000fe20000000800 */
[----:B------:R-:W0:Y:S07]  /*55c0*/  SHFL.BFLY PT, R4, R41, 0x1, 0x1f ;  /* 0x0c201f0029047f89 */ /* 0x000e2e00000e0000 */
[----:B------:R-:W1:Y:S08]  /*55d0*/  MUFU.EX2 R56, R56 ;  /* 0x0000003800387308 */ /* 0x000e700000000800 */
[----:B------:R-:W-:Y:S08]  /*55e0*/  MUFU.EX2 R57, R57 ;  /* 0x0000003900397308 */ /* 0x000ff00000000800 */
[----:B------:R-:W2:Y:S01]  /*55f0*/  MUFU.EX2 R58, R58 ;  /* 0x0000003a003a7308 */ /* 0x000ea20000000800 */
[----:B-1----:R-:W-:-:S02]  /*5600*/  F2FP.BF16.F32.PACK_AB R203, R56, R55 ;  /* 0x0000003738cb723e */ /* 0x002fc400000010ff */
[----:B0-----:R-:W-:-:S04]  /*5610*/  FMNMX.FTZ R4, R41, R4, !PT ;  /* 0x0000000429047209 */ /* 0x001fc80007810000 */
        /* <DEDUP_REMOVED lines=28> */
[----:B--2---:R-:W-:Y:S01]  /*57e0*/  F2FP.BF16.F32.PACK_AB R197, R58, R57 ;  /* 0x000000393ac5723e */ /* 0x004fe200000010ff */
[----:B------:R-:W-:Y:S01]  /*57f0*/  MUFU.EX2 R20, R20 ;  /* 0x0000001400147308 */ /* 0x000fe20000000800 */
[----:B0-----:R-:W-:-:S07]  /*5800*/  F2FP.BF16.F32.PACK_AB R199, R60, R59 ;  /* 0x0000003b3cc7723e */ /* 0x001fce00000010ff */
[----:B------:R-:W0:Y:S01]  /*5810*/  MUFU.EX2 R21, R21 ;  /* 0x0000001500157308 */ /* 0x000e220000000800 */
[----:B-1----:R-:W-:-:S07]  /*5820*/  F2FP.BF16.F32.PACK_AB R208, R18, R5 ;  /* 0x0000000512d0723e */ /* 0x002fce00000010ff */
[----:B------:R-:W-:Y:S08]  /*5830*/  MUFU.EX2 R24, R24 ;  /* 0x0000001800187308 */ /* 0x000ff00000000800 */
[----:B------:R-:W1:Y:S01]  /*5840*/  MUFU.EX2 R41, R26 ;  /* 0x0000001a00297308 */ /* 0x000e620000000800 */
[----:B0-----:R-:W-:-:S07]  /*5850*/  F2FP.BF16.F32.PACK_AB R210, R21, R20 ;  /* 0x0000001415d2723e */ /* 0x001fce00000010ff */
[----:B------:R0:W-:Y:S08]  /*5860*/  MUFU.EX2 R206, R27 ;  /* 0x0000001b00ce7308 */ /* 0x0001f00000000800 */
[----:B------:R-:W2:Y:S01]  /*5870*/  MUFU.EX2 R25, R25 ;  /* 0x0000001900197308 */ /* 0x000ea20000000800 */
[----:B0-----:R-:W-:Y:S01]  /*5880*/  FADD.FTZ R27, R5, R18 ;  /* 0x00000012051b7221 */ /* 0x001fe20000010000 */
[----:B-1----:R-:W-:-:S03]  /*5890*/  F2FP.BF16.F32.PACK_AB R204, R41, R24 ;  /* 0x0000001829cc723e */ /* 0x002fc600000010ff */
[----:B------:R-:W-:-:S03]  /*58a0*/  FADD.FTZ R26, R20, R27 ;  /* 0x0000001b141a7221 */ /* 0x000fc60000010000 */
[----:B------:R0:W-:Y:S01]  /*58b0*/  MUFU.EX2 R43, R30 ;  /* 0x0000001e002b7308 */ /* 0x0001e20000000800 */
[----:B------:R-:W-:-:S04]  /*58c0*/  FADD.FTZ R27, R21, R26 ;  /* 0x0000001a151b7221 */ /* 0x000fc80000010000 */
[----:B------:R-:W-:-:S03]  /*58d0*/  FADD.FTZ R0, R24, R27 ;  /* 0x0000001b18007221 */ /* 0x000fc60000010000 */
[----:B------:R1:W-:Y:S01]  /*58e0*/  MUFU.EX2 R202, R31 ;  /* 0x0000001f00ca7308 */ /* 0x0003e20000000800 */
[----:B0-----:R-:W-:Y:S01]  /*58f0*/  FADD.FTZ R30, R46, R53 ;  /* 0x000000352e1e7221 */ /* 0x001fe20000010000 */
[----:B------:R-:W-:Y:S01]  /*5900*/  FADD.FTZ R0, R41, R0 ;  /* 0x0000000029007221 */ /* 0x000fe20000010000 */
[----:B------:R-:W-:-:S05]  /*5910*/  CS2R R40, SRZ ;  /* 0x0000000000287805 */ /* 0x000fca000001ff00 */
[----:B------:R-:W0:Y:S01]  /*5920*/  MUFU.EX2 R28, R28 ;  /* 0x0000001c001c7308 */ /* 0x000e220000000800 */
[----:B-1----:R-:W-:Y:S01]  /*5930*/  FADD.FTZ R31, R47, R30 ;  /* 0x0000001e2f1f7221 */ /* 0x002fe20000010000 */
[----:B------:R-:W-:-:S03]  /*5940*/  CS2R R46, SRZ ;  /* 0x00000000002e7805 */ /* 0x000fc6000001ff00 */
[----:B------:R-:W-:Y:S01]  /*5950*/  FADD.FTZ R26, R48, R31 ;  /* 0x0000001f301a7221 */ /* 0x000fe20000010000 */
[----:B--2---:R-:W-:Y:S02]  /*5960*/  FADD.FTZ R31, R25, R0 ;  /* 0x00000000191f7221 */ /* 0x004fe40000010000 */
[----:B------:R-:W1:Y:S01]  /*5970*/  MUFU.EX2 R29, R29 ;  /* 0x0000001d001d7308 */ /* 0x000e620000000800 */
[----:B------:R-:W-:Y:S01]  /*5980*/  FADD.FTZ R27, R49, R26 ;  /* 0x0000001a311b7221 */ /* 0x000fe20000010000 */
[C---:B------:R-:W-:Y:S01]  /*5990*/  FADD.FTZ R31, R206.reuse, R31 ;  /* 0x0000001fce1f7221 */ /* 0x040fe20000010000 */
[----:B------:R-:W-:Y:S02]  /*59a0*/  F2FP.BF16.F32.PACK_AB R206, R206, R25 ;  /* 0x00000019cece723e */ /* 0x000fe400000010ff */
[----:B------:R-:W-:Y:S01]  /*59b0*/  CS2R R48, SRZ ;  /* 0x0000000000307805 */ /* 0x000fe2000001ff00 */
[----:B------:R-:W-:Y:S01]  /*59c0*/  FADD.FTZ R0, R50, R27 ;  /* 0x0000001b32007221 */ /* 0x000fe20000010000 */
[----:B------:R-:W-:Y:S01]  /*59d0*/  CS2R R24, SRZ ;  /* 0x0000000000187805 */ /* 0x000fe2000001ff00 */
[----:B------:R-:W2:Y:S02]  /*59e0*/  MUFU.EX2 R32, R32 ;  /* 0x0000002000207308 */ /* 0x000ea40000000800 */
[----:B------:R-:W-:Y:S01]  /*59f0*/  FADD.FTZ R27, R51, R0 ;  /* 0x00000000331b7221 */ /* 0x000fe20000010000 */
[----:B0-----:R-:W-:Y:S01]  /*5a00*/  FADD.FTZ R0, R28, R31 ;  /* 0x0000001f1c007221 */ /* 0x001fe20000010000 */
[----:B------:R-:W-:-:S02]  /*5a10*/  F2FP.BF16.F32.PACK_AB R200, R43, R28 ;  /* 0x0000001c2bc8723e */ /* 0x000fc400000010ff */
[----:B------:R-:W-:Y:S01]  /*5a20*/  CS2R R50, SRZ ;  /* 0x0000000000327805 */ /* 0x000fe2000001ff00 */
[----:B------:R-:W-:Y:S01]  /*5a30*/  FADD.FTZ R26, R52, R27 ;  /* 0x0000001b341a7221 */ /* 0x000fe20000010000 */
[----:B------:R-:W-:Y:S01]  /*5a40*/  FADD.FTZ R0, R43, R0 ;  /* 0x000000002b007221 */ /* 0x000fe20000010000 */
[----:B------:R-:W-:Y:S01]  /*5a50*/  CS2R R42, SRZ ;  /* 0x00000000002a7805 */ /* 0x000fe2000001ff00 */
[----:B------:R-:W0:Y:S01]  /*5a60*/  MUFU.EX2 R33, R33 ;  /* 0x0000002100217308 */ /* 0x000e220000000800 */
[----:B------:R-:W-:Y:S01]  /*5a70*/  FADD.FTZ R26, R201, R26 ;  /* 0x0000001ac91a7221 */ /* 0x000fe20000010000 */
[----:B-1----:R-:W-:Y:S01]  /*5a80*/  FADD.FTZ R27, R29, R0 ;  /* 0x000000001d1b7221 */ /* 0x002fe20000010000 */
[----:B------:R-:W-:Y:S02]  /*5a90*/  F2FP.BF16.F32.PACK_AB R201, R201, R52 ;  /* 0x00000034c9c9723e */ /* 0x000fe400000010ff */
[----:B------:R-:W-:Y:S01]  /*5aa0*/  CS2R R52, SRZ ;  /* 0x0000000000347805 */ /* 0x000fe2000001ff00 */
[----:B------:R-:W-:Y:S01]  /*5ab0*/  FADD.FTZ R31, R55, R26 ;  /* 0x0000001a371f7221 */ /* 0x000fe20000010000 */
[C---:B------:R-:W-:Y:S01]  /*5ac0*/  FADD.FTZ R27, R202.reuse, R27 ;  /* 0x0000001bca1b7221 */ /* 0x040fe20000010000 */
[----:B------:R-:W-:Y:S01]  /*5ad0*/  F2FP.BF16.F32.PACK_AB R202, R202, R29 ;  /* 0x0000001dcaca723e */ /* 0x000fe200000010ff */
[----:B------:R-:W1:Y:S01]  /*5ae0*/  MUFU.EX2 R34, R34 ;  /* 0x0000002200227308 */ /* 0x000e620000000800 */
[----:B------:R-:W-:Y:S01]  /*5af0*/  FADD.FTZ R0, R56, R31 ;  /* 0x0000001f38007221 */ /* 0x000fe20000010000 */
[----:B--2---:R-:W-:Y:S01]  /*5b00*/  FADD.FTZ R26, R32, R27 ;  /* 0x0000001b201a7221 */ /* 0x004fe20000010000 */
[----:B------:R-:W-:-:S02]  /*5b10*/  CS2R R54, SRZ ;  /* 0x0000000000367805 */ /* 0x000fc4000001ff00 */
[----:B------:R-:W-:Y:S01]  /*5b20*/  CS2R R30, SRZ ;  /* 0x00000000001e7805 */ /* 0x000fe2000001ff00 */
[----:B------:R-:W-:Y:S01]  /*5b30*/  FADD.FTZ R5, R57, R0 ;  /* 0x0000000039057221 */ /* 0x000fe20000010000 */
[----:B------:R-:W-:Y:S02]  /*5b40*/  CS2R R56, SRZ ;  /* 0x0000000000387805 */ /* 0x000fe4000001ff00 */
[----:B------:R-:W-:Y:S01]  /*5b50*/  CS2R R28, SRZ ;  /* 0x00000000001c7805 */ /* 0x000fe2000001ff00 */
[----:B------:R-:W2:Y:S01]  /*5b60*/  MUFU.EX2 R35, R35 ;  /* 0x0000002300237308 */ /* 0x000ea20000000800 */
[C---:B0-----:R-:W-:Y:S01]  /*5b70*/  FADD.FTZ R21, R33.reuse, R26 ;  /* 0x0000001a21157221 */ /* 0x041fe20000010000 */
[----:B------:R-:W-:Y:S01]  /*5b80*/  FADD.FTZ R0, R58, R5 ;  /* 0x000000053a007221 */ /* 0x000fe20000010000 */
[----:B------:R-:W-:Y:S02]  /*5b90*/  F2FP.BF16.F32.PACK_AB R196, R33, R32 ;  /* 0x0000002021c4723e */ /* 0x000fe400000010ff */
[----:B------:R-:W-:-:S02]  /*5ba0*/  CS2R R32, SRZ ;  /* 0x0000000000207805 */ /* 0x000fc4000001ff00 */
        /* <DEDUP_REMOVED lines=13> */
[----:B-1----:R-:W-:-:S07]  /*5c80*/  FADD.FTZ R18, R36, R21 ;  /* 0x0000001524127221 */ /* 0x002fce0000010000 */
[----:B------:R-:W1:Y:S01]  /*5c90*/  MUFU.EX2 R63, R63 ;  /* 0x0000003f003f7308 */ /* 0x000e620000000800 */
[C---:B--2---:R-:W-:Y:S01]  /*5ca0*/  FADD.FTZ R0, R62.reuse, R5 ;  /* 0x000000053e007221 */ /* 0x044fe20000010000 */
[----:B------:R-:W-:Y:S02]  /*5cb0*/  F2FP.BF16.F32.PACK_AB R193, R62, R61 ;  /* 0x0000003d3ec1723e */ /* 0x000fe400000010ff */
[----:B------:R-:W-:-:S04]  /*5cc0*/  CS2R R60, SRZ ;  /* 0x00000000003c7805 */ /* 0x000fc8000001ff00 */
[----:B------:R-:W2:Y:S01]  /*5cd0*/  MUFU.EX2 R38, R38 ;  /* 0x0000002600267308 */ /* 0x000ea20000000800 */
[C---:B0-----:R-:W-:Y:S01]  /*5ce0*/  FADD.FTZ R21, R37.reuse, R18 ;  /* 0x0000001225157221 */ /* 0x041fe20000010000 */
[----:B------:R-:W-:Y:S02]  /*5cf0*/  F2FP.BF16.F32.PACK_AB R192, R37, R36 ;  /* 0x0000002425c0723e */ /* 0x000fe400000010ff */
[----:B------:R-:W-:-:S04]  /*5d00*/  CS2R R36, SRZ ;  /* 0x0000000000247805 */ /* 0x000fc8000001ff00 */
[----:B------:R-:W0:Y:S01]  /*5d10*/  MUFU.EX2 R39, R39 ;  /* 0x0000002700277308 */ /* 0x000e220000000800 */
[----:B-1----:R-:W-:Y:S01]  /*5d20*/  FADD.FTZ R5, R63, R0 ;  /* 0x000000003f057221 */ /* 0x002fe20000010000 */
[----:B------:R-:W-:-:S06]  /*5d30*/  IMAD.MOV.U32 R0, RZ, RZ, 0x3f800000 ;  /* 0x3f800000ff007424 */ /* 0x000fcc00078e00ff */
[----:B------:R-:W1:Y:S01]  /*5d40*/  MUFU.EX2 R2, R2 ;  /* 0x0000000200027308 */ /* 0x000e620000000800 */
[----:B--2---:R-:W-:-:S04]  /*5d50*/  FADD.FTZ R18, R38, R21 ;  /* 0x0000001526127221 */ /* 0x004fc80000010000 */
[C---:B0-----:R-:W-:Y:S01]  /*5d60*/  FADD.FTZ R18, R39.reuse, R18 ;  /* 0x0000001227127221 */ /* 0x041fe20000010000 */
[----:B------:R-:W-:Y:S02]  /*5d70*/  F2FP.BF16.F32.PACK_AB R194, R39, R38 ;  /* 0x0000002627c2723e */ /* 0x000fe400000010ff */
[----:B------:R-:W-:Y:S01]  /*5d80*/  CS2R R38, SRZ ;  /* 0x0000000000267805 */ /* 0x000fe2000001ff00 */
[C---:B-1----:R-:W-:Y:S01]  /*5d90*/  FADD.FTZ R5, R2.reuse, R5 ;  /* 0x0000000502057221 */ /* 0x042fe20000010000 */
[----:B------:R-:W-:Y:S01]  /*5da0*/  F2FP.BF16.F32.PACK_AB R195, R2, R63 ;  /* 0x0000003f02c3723e */ /* 0x000fe200000010ff */
[----:B------:R-:W-:Y:S01]  /*5db0*/  IMAD.MOV.U32 R2, RZ, RZ, 0x3f800000 ;  /* 0x3f800000ff027424 */ /* 0x000fe200078e00ff */
[----:B------:R-:W-:Y:S01]  /*5dc0*/  CS2R R62, SRZ ;  /* 0x00000000003e7805 */ /* 0x000fe2000001ff00 */
[----:B------:R-:W-:Y:S06]  /*5dd0*/  @!P1 BRA `(.L_x_2427) ;  /* 0x0000004000d49947 */ /* 0x000fec0003800000 */
[----:B------:R-:W-:Y:S01]  /*5de0*/  R2UR UR4, R17 ;  /* 0x00000000110472ca */ /* 0x000fe200000e0000 */
[----:B------:R-:W-:Y:S01]  /*5df0*/  IMAD.MOV.U32 R228, RZ, RZ, R3 ;  /* 0x000000ffffe47224 */ /* 0x000fe200078e0003 */
[----:B------:R-:W-:Y:S01]  /*5e00*/  MOV R2, 0x3f800000 ;  /* 0x3f80000000027802 */ /* 0x000fe20000000f00 */
[----:B------:R-:W-:Y:S01]  /*5e10*/  IMAD.MOV.U32 R21, RZ, RZ, R4 ;  /* 0x000000ffff157224 */ /* 0x000fe200078e0004 */
[----:B------:R-:W-:Y:S01]  /*5e20*/  UMOV UR60, UR36 ;  /* 0x00000024003c7c82 */ /* 0x000fe20008000000 */
[----:B------:R-:W-:Y:S01]  /*5e30*/  IMAD.MOV.U32 R151, RZ, RZ, RZ ;  /* 0x000000ffff977224 */ /* 0x000fe200078e00ff */
[----:B------:R-:W-:-:S07]  /*5e40*/  ULDC UR37, c[0x0][0x9d8] ;  /* 0x0002760000257ab9 */ /* 0x000fce0000000800 */
[----:B------:R-:W-:-:S07]  /*5e50*/  IMAD.U32 R20, RZ, RZ, UR4 ;  /* 0x00000004ff147e24 */ /* 0x000fce000f8e00ff */
.L_x_2438:
[----:B------:R-:W-:Y:S01]  /*5e60*/  R2UR UR5, R20 ;  /* 0x00000000140572ca */ /* 0x000fe200000e0000 */
[----:B------:R-:W-:-:S04]  /*5e70*/  UISETP.NE.AND UP0, UPT, UR60, 0x1, UPT ;  /* 0x000000013c00788c */ /* 0x000fc8000bf05270 */
[----:B------:R-:W-:-:S08]  /*5e80*/  USEL UR4, URZ, 0x1, UP0 ;  /* 0x000000013f047887 */ /* 0x000fd00008000000 */
[----:B------:R-:W-:-:S06]  /*5e90*/  ULOP3.LUT UR4, UR5, UR4, URZ, 0x3c, !UPT ;  /* 0x0000000405047292 */ /* 0x000fcc000f8e3c3f */
[----:B------:R-:W-:Y:S01]  /*5ea0*/  IMAD.U32 R17, RZ, RZ, UR4 ;  /* 0x00000004ff117e24 */ /* 0x000fe2000f8e00ff */
[----:B------:R-:W-:Y:S06]  /*5eb0*/  @!P0 BRA `(.L_x_2428) ;  /* 0x0000000000048947 */ /* 0x000fec0003800000 */
[----:B------:R-:W-:Y:S01]  /*5ec0*/  BPT.TRAP 0x1 ;  /* 0x000000040000795c */ /* 0x000fe20000300000 */
.L_x_2428:
[----:B------:R-:W-:Y:S01]  /*5ed0*/  R2UR UR4, R16 ;  /* 0x00000000100472ca */ /* 0x000fe200000e0000 */
[----:B------:R-:W-:Y:S01]  /*5ee0*/  UIADD3 UR36, UR60, 0x1, URZ ;  /* 0x000000013c247890 */ /* 0x000fe2000fffe03f */
[----:B------:R-:W-:-:S03]  /*5ef0*/  R2UR UR5, R17 ;  /* 0x00000000110572ca */ /* 0x000fc600000e0000 */
[----:B------:R-:W-:-:S04]  /*5f00*/  UISETP.NE.AND UP0, UPT, UR36, 0x2, UPT ;  /* 0x000000022400788c */ /* 0x000fc8000bf05270 */
[----:B------:R-:W-:-:S04]  /*5f10*/  USEL UR36, UR36, URZ, UP0 ;  /* 0x0000003f24247287 */ /* 0x000fc80008000000 */
[----:B------:R-:W-:Y:S02]  /*5f20*/  ULEA UR4, UR36, UR4, 0x3 ;  /* 0x0000000424047291 */ /* 0x000fe4000f8e183f */
[----:B------:R-:W-:-:S04]  /*5f30*/  IMAD.U32 R4, RZ, RZ, UR5 ;  /* 0x00000005ff047e24 */ /* 0x000fc8000f8e00ff */
[----:B------:R-:W-:Y:S01]  /*5f40*/  IMAD.U32 R3, RZ, RZ, UR4 ;  /* 0x00000004ff037e24 */ /* 0x000fe2000f8e00ff */
[----:B------:R-:W-:-:S04]  /*5f50*/  SHF.L.U32 R4, R4, 0x1f, RZ ;  /* 0x0000001f04047819 */ /* 0x000fc800000006ff */
[----:B------:R0:W1:Y:S01]  /*5f60*/  SYNCS.PHASECHK.TRANS64.TRYWAIT P1, [UR4+0x38830], R4 ;  /* 0x03883004ff0075a7 */ /* 0x0000620008020144 */
[----:B------:R-:W-:Y:S05]  /*5f70*/  @!P0 BRA `(.L_x_2429) ;  /* 0x0000000000048947 */ /* 0x000fea0003800000 */
[----:B------:R-:W-:Y:S01]  /*5f80*/  BPT.TRAP 0x1 ;  /* 0x000000040000795c */ /* 0x000fe20000300000 */
.L_x_2429:
[----:B-1----:R-:W-:Y:S05]  /*5f90*/  @P1 BRA `(.L_x_2430) ;  /* 0x00000000000c1947 */ /* 0x002fea0003800000 */
[----:B------:R-:W-:-:S13]  /*5fa0*/  R2UR UR4, R3 ;  /* 0x00000000030472ca */ /* 0x000fda00000e0000 */
[----:B------:R-:W1:Y:S02]  /*5fb0*/  SYNCS.PHASECHK.TRANS64.TRYWAIT P1, [UR4+0x38830], R4 ;  /* 0x03883004ff0075a7 */ /* 0x000e640008020144 */
[----:B-1----:R-:W-:Y:S05]  /*5fc0*/  @!P1 BRA `(.L_x_2431) ;  /* 0x0000012000ac9947 */ /* 0x002fea0003800000 */
.L_x_2430:
        /* <DEDUP_REMOVED lines=25> */
[----:B------:R-:W-:Y:S01]  /*6160*/  UMOV UR59, 0x40000040 ;  /* 0x40000040003b7882 */ /* 0x000fe20000000000 */
[----:B------:R-:W-:Y:S01]  /*6170*/  UMOV UR56, UR6 ;  /* 0x0000000600387c82 */ /* 0x000fe20008000000 */
[----:B------:R-:W-:Y:S01]  /*6180*/  UMOV UR57, UR7 ;  /* 0x0000000700397c82 */ /* 0x000fe20008000000 */
        /* <DEDUP_REMOVED lines=56> */
[----:B------:R-:W-:Y:S01]  /*6510*/  UMOV UR59, 0x40000040 ;  /* 0x40000040003b7882 */ /* 0x000fe20000000000 */
[----:B------:R-:W-:Y:S01]  /*6520*/  UMOV UR56, UR6 ;  /* 0x0000000600387c82 */ /* 0x000fe20008000000 */
[----:B------:R-:W-:Y:S01]  /*6530*/  UMOV UR57, UR7 ;  /* 0x0000000700397c82 */ /* 0x000fe20008000000 */
        /* <DEDUP_REMOVED lines=95> */
[----:B------:R-:W-:Y:S01]  /*6b30*/  UMOV UR59, 0x40000040 ;  /* 0x40000040003b7882 */ /* 0x000fe20000000000 */
[----:B------:R-:W-:Y:S01]  /*6b40*/  UMOV UR56, UR6 ;  /* 0x0000000600387c82 */ /* 0x000fe20008000000 */
[----:B------:R-:W-:Y:S01]  /*6b50*/  UMOV UR57, UR7 ;  /* 0x0000000700397c82 */ /* 0x000fe20008000000 */
[----:B------:R-:W-:Y:S02]  /*6b60*/  R2UR UR6, R8 ;  /* 0x00000000080672ca */ /* 0x000fe400000e0000 */
[----:B------:R-:W-:Y:S01]  /*6b70*/  R2UR UR7, R9 ;  /* 0x00000000090772ca */ /* 0x000fe200000e0000 */
[----:B------:R-:W-:Y:S02]  /*6b80*/  WARPGROUP.DEPBAR.LE gsb0, 0x0 ;  /* 0x00008000000079c5 */ /* 0x000fe40000010000 */
[----:B-1----:R-:W-:-:S06]  /*6b90*/  WARPGROUP.ARRIVE ;  /* 0x00000000000079c5 */ /* 0x002fcc0000000000 */
[----:B------:R-:W-:Y:S01]  /*6ba0*/  HGMMA.64x16x16.F32.BF16 R152, gdesc[UR56], RZ, !UPT, gsb0 ;  /* 0x00200000389879f0 */ /* 0x000fe2000c0018ff */
[----:B------:R-:W-:Y:S01]  /*6bb0*/  UIADD3 UR58, UR4, 0x2, URZ ;  /* 0x00000002043a7890 */ /* 0x000fe2000fffe03f */
[----:B------:R-:W-:Y:S01]  /*6bc0*/  UMOV UR59, 0x40000040 ;  /* 0x40000040003b7882 */ /* 0x000fe20000000000 */
[----:B------:R-:W-:Y:S01]  /*6bd0*/  UMOV UR56, UR14 ;  /* 0x0000000e00387c82 */ /* 0x000fe20008000000 */
[----:B------:R-:W-:Y:S01]  /*6be0*/  UMOV UR57, UR15 ;  /* 0x0000000f00397c82 */ /* 0x000fe20008000000 */
[----:B------:R-:W-:Y:S02]  /*6bf0*/  WARPGROUP.DEPBAR.LE gsb0, 0x0 ;  /* 0x00008000000079c5 */ /* 0x000fe40000010000 */
[----:B------:R-:W-:-:S06]  /*6c00*/  WARPGROUP.ARRIVE ;  /* 0x00000000000079c5 */ /* 0x000fcc0000000000 */
[----:B------:R-:W-:Y:S01]  /*6c10*/  HGMMA.64x16x16.F32.BF16 R184, gdesc[UR56], R184, gsb0 ;  /* 0x0020000038b879f0 */ /* 0x000fe200080018b8 */
        /* <DEDUP_REMOVED lines=25> */
[----:B------:R-:W-:Y:S01]  /*6db0*/  UIADD3 UR14, UR4, 0x282, URZ ;  /* 0x00000282040e7890 */ /* 0x000fe2000fffe03f */
[----:B------:R-:W-:Y:S01]  /*6dc0*/  UMOV UR15, 0x40000040 ;  /* 0x40000040000f7882 */ /* 0x000fe20000000000 */
        /* <DEDUP_REMOVED lines=368> */
.L_x_2432:
        /* <DEDUP_REMOVED lines=8> */
.L_x_2433:
[----:B--2---:R-:W-:Y:S05]  /*8550*/  @P1 BRA `(.L_x_2434) ;  /* 0x0000000000081947 */ /* 0x004fea0003800000 */
[----:B------:R-:W2:Y:S02]  /*8560*/  SYNCS.PHASECHK.TRANS64.TRYWAIT P1, [UR4+0x38850], R0 ;  /* 0x03885000ff0075a7 */ /* 0x000ea40008020144 */
[----:B--2---:R-:W-:Y:S05]  /*8570*/  @!P1 BRA `(.L_x_2435) ;  /* 0x000000fc005c9947 */ /* 0x004fea0003800000 */
.L_x_2434:
        /* <DEDUP_REMOVED lines=37> */
.L_x_2436:
[----:B------:R-:W-:Y:S01]  /*87d0*/  R2UR UR6, R213 ;  /* 0x00000000d50672ca */ /* 0x000fe200000e0000 */
[----:B-12---:R-:W-:Y:S01]  /*87e0*/  FMUL.FTZ R0, R187, UR37 ;  /* 0x00000025bb007c20 */ /* 0x006fe20008410000 */
[----:B------:R-:W-:Y:S01]  /*87f0*/  R2UR UR5, R214 ;  /* 0x00000000d60572ca */ /* 0x000fe200000e0000 */
[----:B------:R-:W-:Y:S01]  /*8800*/  FMUL.FTZ R187, R188, UR37 ;  /* 0x00000025bcbb7c20 */ /* 0x000fe20008410000 */
[----:B------:R-:W-:Y:S01]  /*8810*/  FMUL.FTZ R188, R177, UR37 ;  /* 0x00000025b1bc7c20 */ /* 0x000fe20008410000 */
[----:B------:R-:W-:Y:S01]  /*8820*/  FMUL.FTZ R177, R179, UR37 ;  /* 0x00000025b3b17c20 */ /* 0x000fe20008410000 */
[----:B------:R-:W-:Y:S01]  /*8830*/  FMUL.FTZ R2, R186, UR37 ;  /* 0x00000025ba027c20 */ /* 0x000fe20008410000 */
[----:B------:R-:W-:Y:S01]  /*8840*/  FMUL.FTZ R186, R189, UR37 ;  /* 0x00000025bdba7c20 */ /* 0x000fe20008410000 */
[----:B------:R-:W-:Y:S01]  /*8850*/  R2UR UR7, R23 ;  /* 0x00000000170772ca */ /* 0x000fe200000e0000 */
[----:B------:R-:W-:Y:S01]  /*8860*/  FMUL.FTZ R192, R184, UR37 ;  /* 0x00000025b8c07c20 */ /* 0x000fe20008410000 */
[----:B------:R-:W-:Y:S01]  /*8870*/  FMUL.FTZ R184, R191, UR37 ;  /* 0x00000025bfb87c20 */ /* 0x000fe20008410000 */
[----:B------:R-:W-:Y:S01]  /*8880*/  FMUL.FTZ R191, R181, UR37 ;  /* 0x00000025b5bf7c20 */ /* 0x000fe20008410000 */
[----:B------:R-:W-:Y:S01]  /*8890*/  FMUL.FTZ R181, R169, UR37 ;  /* 0x00000025a9b57c20 */ /* 0x000fe20008410000 */
[----:B------:R-:W-:Y:S01]  /*88a0*/  UISETP.NE.AND UP0, UPT, UR6, URZ, UPT ;  /* 0x0000003f0600728c */ /* 0x000fe2000bf05270 */
[----:B------:R-:W-:Y:S01]  /*88b0*/  R2UR UR6, R212 ;  /* 0x00000000d40672ca */ /* 0x000fe200000e0000 */
[----:B------:R-:W-:Y:S01]  /*88c0*/  FMUL.FTZ R185, R185, UR37 ;  /* 0x00000025b9b97c20 */ /* 0x000fe20008410000 */
[----:B0-----:R-:W-:Y:S01]  /*88d0*/  IADD3 R4, R216, UR5, RZ ;  /* 0x00000005d8047c10 */ /* 0x001fe2000fffe0ff */
[----:B------:R-:W0:Y:S01]  /*88e0*/  MUFU.TANH R192, R192 ;  /* 0x000000c000c07308 */ /* 0x000e220000002400 */
[----:B------:R-:W-:Y:S01]  /*88f0*/  FMUL.FTZ R20, R190, UR37 ;  /* 0x00000025be147c20 */ /* 0x000fe20008410000 */
[----:B------:R-:W-:Y:S01]  /*8900*/  PLOP3.LUT P1, PT, PT, PT, UP0, 0x80, 0x0 ;  /* 0x000000000000781c */ /* 0x000fe20003f2f008 */
[----:B------:R-:W-:Y:S01]  /*8910*/  FMUL.FTZ R190, R176, UR37 ;  /* 0x00000025b0be7c20 */ /* 0x000fe20008410000 */
[----:B------:R-:W-:Y:S01]  /*8920*/  PLOP3.LUT P2, PT, PT, PT, UP0, 0x80, 0x0 ;  /* 0x000000000000781c */ /* 0x000fe20003f4f008 */
[----:B------:R-:W-:-:S02]  /*8930*/  IMAD.U32 R169, RZ, RZ, UR7 ;  /* 0x00000007ffa97e24 */ /* 0x000fc4000f8e00ff */
[----:B------:R-:W-:Y:S01]  /*8940*/  FMUL.FTZ R193, R173, UR37 ;  /* 0x00000025adc17c20 */ /* 0x000fe20008410000 */
[----:B------:R-:W-:Y:S01]  /*8950*/  @UP0 ULDC UR5, c[0x0][0x44c] ;  /* 0x0001130000050ab9 */ /* 0x000fe20000000800 */
[----:B------:R-:W1:Y:S01]  /*8960*/  MUFU.TANH R185, R185 ;  /* 0x000000b900b97308 */ /* 0x000e620000002400 */
        /* <DEDUP_REMOVED lines=12> */
[----:B------:R-:W-:Y:S01]  /*8a30*/  UMOV UR5, 0x1 ;  /* 0x0000000100057882 */ /* 0x000fe20000000000 */
[----:B------:R-:W-:Y:S01]  /*8a40*/  FMUL.FTZ R179, R168, UR37 ;  /* 0x00000025a8b37c20 */ /* 0x000fe20008410000 */
[----:B------:R-:W-:Y:S01]  /*8a50*/  UIMAD UR5, UR61, -0x50, UR5 ;  /* 0xffffffb03d0578a4 */ /* 0x000fe2000f8e0205 */
[----:B------:R-:W-:Y:S01]  /*8a60*/  IMAD.MOV.U32 R168, RZ, RZ, -0x2 ;  /* 0xfffffffeffa87424 */ /* 0x000fe200078e00ff */
[----:B------:R-:W3:Y:S01]  /*8a70*/  SHFL.IDX PT, R189, R4, RZ, 0x1c1f ;  /* 0x001c1fff04bd7589 */ /* 0x000ee200000e0000 */
[----:B------:R-:W4:Y:S01]  /*8a80*/  MUFU.TANH R186, R186 ;  /* 0x000000ba00ba7308 */ /* 0x000f220000002400 */
[----:B------:R-:W-:Y:S01]  /*8a90*/  FMUL.FTZ R162, R162, UR37 ;  /* 0x00000025a2a27c20 */ /* 0x000fe20008410000 */
[----:B------:R-:W-:Y:S01]  /*8aa0*/  FMUL.FTZ R159, R159, UR37 ;  /* 0x000000259f9f7c20 */ /* 0x000fe20008410000 */
[----:B------:R-:W-:Y:S01]  /*8ab0*/  IMAD R168, R215, R168, UR5 ;  /* 0x00000005d7a87e24 */ /* 0x000fe2000f8e02a8 */
[----:B------:R-:W-:Y:S01]  /*8ac0*/  ULDC UR5, c[0x0][0x988] ;  /* 0x0002620000057ab9 */ /* 0x000fe20000000800 */
[----:B------:R-:W-:Y:S01]  /*8ad0*/  FMUL.FTZ R163, R163, UR37 ;  /* 0x00000025a3a37c20 */ /* 0x000fe20008410000 */
[----:B------:R-:W-:Y:S01]  /*8ae0*/  FMUL.FTZ R166, R166, UR37 ;  /* 0x00000025a6a67c20 */ /* 0x000fe20008410000 */
[----:B------:R-:W-:Y:S01]  /*8af0*/  FMUL.FTZ R167, R167, UR37 ;  /* 0x00000025a7a77c20 */ /* 0x000fe20008410000 */
[----:B------:R-:W-:Y:S01]  /*8b00*/  IADD3 R168, -R169, UR6, R168 ;  /* 0x00000006a9a87c10 */ /* 0x000fe2000fffe1a8 */
[----:B------:R-:W5:Y:S01]  /*8b10*/  MUFU.TANH R190, R190 ;  /* 0x000000be00be7308 */ /* 0x000f620000002400 */
[----:B------:R-:W-:Y:S01]  /*8b20*/  R2UR UR6, R3 ;  /* 0x00000000030672ca */ /* 0x000fe200000e0000 */
[----:B------:R-:W-:Y:S01]  /*8b30*/  FMUL.FTZ R154, R154, UR37 ;  /* 0x000000259a9a7c20 */ /* 0x000fe20008410000 */
[----:B------:R-:W-:Y:S01]  /*8b40*/  FMUL.FTZ R155, R155, UR37 ;  /* 0x000000259b9b7c20 */ /* 0x000fe20008410000 */
[----:B------:R-:W-:Y:S01]  /*8b50*/  FMUL.FTZ R158, R158, UR37 ;  /* 0x000000259e9e7c20 */ /* 0x000fe20008410000 */
[----:B------:R-:W2:Y:S03]  /*8b60*/  S2UR UR7, SR_CgaCtaId ;  /* 0x00000000000779c3 */ /* 0x000ea60000008800 */
[----:B------:R-:W5:Y:S01]  /*8b70*/  MUFU.TANH R188, R188 ;  /* 0x000000bc00bc7308 */ /* 0x000f620000002400 */
[----:B---3--:R-:W-:-:S05]  /*8b80*/  IMAD.IADD R189, R168, 0x1, R189 ;  /* 0x00000001a8bd7824 */ /* 0x008fca00078e02bd */
[----:B------:R-:W-:Y:S02]  /*8b90*/  UIADD3 UR6, UR6, 0x38840, URZ ;  /* 0x0003884006067890 */ /* 0x000fe4000fffe03f */
[----:B------:R-:W3:Y:S01]  /*8ba0*/  MUFU.TANH R178, R178 ;  /* 0x000000b200b27308 */ /* 0x000ee20000002400 */
[C---:B------:R-:W-:Y:S02]  /*8bb0*/  ISETP.GT.AND P1, PT, R189.reuse, RZ, PT ;  /* 0x000000ffbd00720c */ /* 0x040fe40003f24270 */
[----:B------:R-:W-:Y:S02]  /*8bc0*/  ISETP.GT.AND P2, PT, R189, 0x1, PT ;  /* 0x00000001bd00780c */ /* 0x000fe40003f44270 */
[----:B0-----:R-:W-:-:S03]  /*8bd0*/  FSEL R160, R192, -INF , P1 ;  /* 0xff800000c0a07808 */ /* 0x001fc60000800000 */
[----:B------:R-:W0:Y:S01]  /*8be0*/  MUFU.TANH R191, R191 ;  /* 0x000000bf00bf7308 */ /* 0x000e220000002400 */
[----:B------:R-:W-:Y:S02]  /*8bf0*/  ISETP.GT.AND P1, PT, R189, 0x8, PT ;  /* 0x00000008bd00780c */ /* 0x000fe40003f24270 */
[----:B-1----:R-:W-:Y:S01]  /*8c00*/  FSEL R169, R185, -INF , P2 ;  /* 0xff800000b9a97808 */ /* 0x002fe20001000000 */
[----:B------:R-:W-:Y:S01]  /*8c10*/  FMUL.FTZ R185, R161, UR37 ;  /* 0x00000025a1b97c20 */ /* 0x000fe20008410000 */
[----:B------:R-:W-:Y:S01]  /*8c20*/  FMNMX.FTZ R172, R160, R21, !PT ;  /* 0x00000015a0ac7209 */ /* 0x000fe20007810000 */
[----:B--2---:R-:W-:Y:S01]  /*8c30*/  UPRMT UR6, UR7, 0x654, UR6 ;  /* 0x0000065407067896 */ /* 0x004fe20008000006 */
[----:B------:R-:W-:Y:S01]  /*8c40*/  ISETP.GT.AND P2, PT, R189, 0x9, PT ;  /* 0x00000009bd00780c */ /* 0x000fe20003f44270 */
[----:B------:R1:W-:Y:S01]  /*8c50*/  MUFU.TANH R192, R173 ;  /* 0x000000ad00c07308 */ /* 0x0003e20000002400 */
[----:B------:R-:W-:Y:S02]  /*8c60*/  FSEL R161, R187, -INF , P1 ;  /* 0xff800000bba17808 */ /* 0x000fe40000800000 */
[----:B------:R-:W-:-:S02]  /*8c70*/  FMNMX.FTZ R194, R169, R172, !PT ;  /* 0x000000aca9c27209 */ /* 0x000fc40007810000 */
[----:B------:R-:W-:Y:S02]  /*8c80*/  ISETP.GT.AND P1, PT, R189, 0x10, PT ;  /* 0x00000010bd00780c */ /* 0x000fe40003f24270 */
[----:B----4-:R-:W-:Y:S01]  /*8c90*/  FSEL R172, R186, -INF , P2 ;  /* 0xff800000baac7808 */ /* 0x010fe20001000000 */
[----:B------:R-:W2:Y:S01]  /*8ca0*/  MUFU.TANH R179, R179 ;  /* 0x000000b300b37308 */ /* 0x000ea20000002400 */
[----:B-1----:R-:W-:Y:S01]  /*8cb0*/  FMNMX.FTZ R173, R161, R194, !PT ;  /* 0x000000c2a1ad7209 */ /* 0x002fe20007810000 */
[----:B------:R-:W-:Y:S01]  /*8cc0*/  FMUL.FTZ R186, R164, UR37 ;  /* 0x00000025a4ba7c20 */ /* 0x000fe20008410000 */
[----:B------:R-:W-:Y:S01]  /*8cd0*/  ISETP.GT.AND P2, PT, R189, 0x11, PT ;  /* 0x00000011bd00780c */ /* 0x000fe20003f44270 */
[----:B------:R-:W-:Y:S01]  /*8ce0*/  SYNCS.ARRIVE.TRANS64.RED.A1T0 RZ, [UR6], RZ ;  /* 0x000000ffffff79a7 */ /* 0x000fe20008100406 */
[----:B-----5:R-:W-:Y:S02]  /*8cf0*/  FSEL R164, R190, -INF , P1 ;  /* 0xff800000bea47808 */ /* 0x020fe40000800000 */
[----:B------:R-:W-:Y:S01]  /*8d00*/  FMNMX.FTZ R187, R172, R173, !PT ;  /* 0x000000adacbb7209 */ /* 0x000fe20007810000 */
[----:B------:R-:W1:Y:S01]  /*8d10*/  MUFU.TANH R181, R181 ;  /* 0x000000b500b57308 */ /* 0x000e620000002400 */
[----:B------:R-:W-:-:S02]  /*8d20*/  FSEL R173, R188, -INF , P2 ;  /* 0xff800000bcad7808 */ /* 0x000fc40001000000 */
[----:B------:R-:W-:Y:S02]  /*8d30*/  ISETP.GT.AND P1, PT, R189, 0x18, PT ;  /* 0x00000018bd00780c */ /* 0x000fe40003f24270 */
[----:B------:R-:W-:Y:S01]  /*8d40*/  FMNMX.FTZ R188, R164, R187, !PT ;  /* 0x000000bba4bc7209 */ /* 0x000fe20007810000 */
[----:B------:R-:W-:Y:S01]  /*8d50*/  FMUL.FTZ R187, R165, UR37 ;  /* 0x00000025a5bb7c20 */ /* 0x000fe20008410000 */
[----:B------:R-:W-:Y:S01]  /*8d60*/  ISETP.GT.AND P2, PT, R189, 0x19, PT ;  /* 0x00000019bd00780c */ /* 0x000fe20003f44270 */
[----:B------:R-:W4:Y:S01]  /*8d70*/  MUFU.TANH R180, R180 ;  /* 0x000000b400b47308 */ /* 0x000f220000002400 */
[----:B---3--:R-:W-:Y:S02]  /*8d80*/  FSEL R178, R178, -INF , P1 ;  /* 0xff800000b2b27808 */ /* 0x008fe40000800000 */
[----:B------:R-:W-:Y:S01]  /*8d90*/  FMNMX.FTZ R195, R173, R188, !PT ;  /* 0x000000bcadc37209 */ /* 0x000fe20007810000 */
[----:B------:R-:W-:Y:S01]  /*8da0*/  FMUL.FTZ R188, R152, UR37 ;  /* 0x0000002598bc7c20 */ /* 0x000fe20008410000 */
[----:B------:R-:W-:-:S02]  /*8db0*/  ISETP.GT.AND P1, PT, R189, 0x20, PT ;  /* 0x00000020bd00780c */ /* 0x000fc40003f24270 */
[----:B0-----:R-:W-:Y:S01]  /*8dc0*/  FSEL R165, R191, -INF , P2 ;  /* 0xff800000bfa57808 */ /* 0x001fe20001000000 */
[----:B------:R-:W0:Y:S01]  /*8dd0*/  MUFU.TANH R193, R193 ;  /* 0x000000c100c17308 */ /* 0x000e220000002400 */
[----:B------:R-:W-:Y:S02]  /*8de0*/  FMNMX.FTZ R190, R178, R195, !PT ;  /* 0x000000c3b2be7209 */ /* 0x000fe40007810000 */
[----:B------:R-:W-:Y:S02]  /*8df0*/  ISETP.GT.AND P2, PT, R189, 0x21, PT ;  /* 0x00000021bd00780c */ /* 0x000fe40003f44270 */
[----:B--2---:R-:W-:Y:S02]  /*8e00*/  FSEL R152, R179, -INF , P1 ;  /* 0xff800000b3987808 */ /* 0x004fe40000800000 */
[----:B------:R-:W-:Y:S01]  /*8e10*/  FMNMX.FTZ R191, R165, R190, !PT ;  /* 0x000000bea5bf7209 */ /* 0x000fe20007810000 */
[----:B------:R-:W2:Y:S01]  /*8e20*/  MUFU.TANH R185, R185 ;  /* 0x000000b900b97308 */ /* 0x000ea20000002400 */
[----:B------:R-:W-:Y:S01]  /*8e30*/  ISETP.GT.AND P1, PT, R189, 0x28, PT ;  /* 0x00000028bd00780c */ /* 0x000fe20003f24270 */
[----:B------:R-:W-:Y:S01]  /*8e40*/  FMUL.FTZ R190, R153, UR37 ;  /* 0x0000002599be7c20 */ /* 0x000fe20008410000 */
[----:B-1----:R-:W-:-:S02]  /*8e50*/  FSEL R179, R181, -INF , P2 ;  /* 0xff800000b5b37808 */ /* 0x002fc40001000000 */
[----:B------:R-:W-:Y:S01]  /*8e60*/  FMNMX.FTZ R194, R152, R191, !PT ;  /* 0x000000bf98c27209 */ /* 0x000fe20007810000 */
[----:B------:R-:W-:Y:S01]  /*8e70*/  FMUL.FTZ R191, R156, UR37 ;  /* 0x000000259cbf7c20 */ /* 0x000fe20008410000 */
[----:B------:R-:W-:Y:S01]  /*8e80*/  ISETP.GT.AND P2, PT, R189, 0x29, PT ;  /* 0x00000029bd00780c */ /* 0x000fe20003f44270 */
[----:B------:R-:W1:Y:S01]  /*8e90*/  MUFU.TANH R186, R186 ;  /* 0x000000ba00ba7308 */ /* 0x000e620000002400 */
[----:B----4-:R-:W-:Y:S02]  /*8ea0*/  FSEL R153, R180, -INF , P1 ;  /* 0xff800000b4997808 */ /* 0x010fe40000800000 */
[----:B------:R-:W-:Y:S02]  /*8eb0*/  FMNMX.FTZ R194, R179, R194, !PT ;  /* 0x000000c2b3c27209 */ /* 0x000fe40007810000 */
[----:B------:R-:W-:Y:S02]  /*8ec0*/  ISETP.GT.AND P1, PT, R189, 0x30, PT ;  /* 0x00000030bd00780c */ /* 0x000fe40003f24270 */
[----:B0-----:R-:W-:Y:S01]  /*8ed0*/  FSEL R180, R193, -INF , P2 ;  /* 0xff800000c1b47808 */ /* 0x001fe20001000000 */
[----:B------:R-:W0:Y:S01]  /*8ee0*/  MUFU.TANH R187, R187 ;  /* 0x000000bb00bb7308 */ /* 0x000e220000002400 */
[----:B------:R-:W-:-:S02]  /*8ef0*/  FMNMX.FTZ R193, R153, R194, !PT ;  /* 0x000000c299c17209 */ /* 0x000fc40007810000 */
[C---:B------:R-:W-:Y:S02]  /*8f00*/  ISETP.GT.AND P2, PT, R189.reuse, 0x31, PT ;  /* 0x00000031bd00780c */ /* 0x040fe40003f44270 */
[----:B------:R-:W-:Y:S02]  /*8f10*/  FSEL R181, R192, -INF , P1 ;  /* 0xff800000c0b57808 */ /* 0x000fe40000800000 */
[----:B------:R-:W-:Y:S01]  /*8f20*/  FMNMX.FTZ R192, R180, R193, !PT ;  /* 0x000000c1b4c07209 */ /* 0x000fe20007810000 */
[----:B------:R-:W3:Y:S01]  /*8f30*/  MUFU.TANH R188, R188 ;  /* 0x000000bc00bc7308 */ /* 0x000ee20000002400 */
[----:B------:R-:W-:Y:S01]  /*8f40*/  ISETP.GT.AND P1, PT, R189, 0x38, PT ;  /* 0x00000038bd00780c */ /* 0x000fe20003f24270 */
[----:B------:R-:W-:Y:S01]  /*8f50*/  FMUL.FTZ R193, R182, UR37 ;  /* 0x00000025b6c17c20 */ /* 0x000fe20008410000 */
[----:B--2---:R-:W-:Y:S02]  /*8f60*/  FSEL R156, R185, -INF , P2 ;  /* 0xff800000b99c7808 */ /* 0x004fe40001000000 */
[----:B------:R-:W-:Y:S01]  /*8f70*/  FMNMX.FTZ R185, R181, R192, !PT ;  /* 0x000000c0b5b97209 */ /* 0x000fe20007810000 */
[----:B------:R-:W-:Y:S01]  /*8f80*/  FMUL.FTZ R192, R157, UR37 ;  /* 0x000000259dc07c20 */ /* 0x000fe20008410000 */
[----:B-1----:R-:W-:Y:S01]  /*8f90*/  FSEL R157, R186, -INF , P1 ;  /* 0xff800000ba9d7808 */ /* 0x002fe20000800000 */
[----:B------:R-:W1:Y:S01]  /*8fa0*/  MUFU.TANH R190, R190 ;  /* 0x000000be00be7308 */ /* 0x000e620000002400 */
[----:B------:R-:W-:-:S02]  /*8fb0*/  ISETP.GT.AND P2, PT, R189, 0x39, PT ;  /* 0x00000039bd00780c */ /* 0x000fc40003f44270 */
[----:B------:R-:W-:Y:S02]  /*8fc0*/  FMNMX.FTZ R186, R156, R185, !PT ;  /* 0x000000b99cba7209 */ /* 0x000fe40007810000 */
[----:B------:R-:W-:Y:S02]  /*8fd0*/  ISETP.GT.AND P1, PT, R189, 0x40, PT ;  /* 0x00000040bd00780c */ /* 0x000fe40003f24270 */
[----:B0-----:R-:W-:Y:S01]  /*8fe0*/  FSEL R185, R187, -INF , P2 ;  /* 0xff800000bbb97808 */ /* 0x001fe20001000000 */
[----:B------:R-:W0:Y:S01]  /*8ff0*/  MUFU.TANH R191, R191 ;  /* 0x000000bf00bf7308 */ /* 0x000e220000002400 */
[----:B------:R-:W-:Y:S02]  /*9000*/  FMNMX.FTZ R194, R157, R186, !PT ;  /* 0x000000ba9dc27209 */ /* 0x000fe40007810000 */
[----:B------:R-:W-:Y:S02]  /*9010*/  ISETP.GT.AND P2, PT, R189, 0x41, PT ;  /* 0x00000041bd00780c */ /* 0x000fe40003f44270 */
[----:B---3--:R-:W-:-:S02]  /*9020*/  FSEL R186, R188, -INF , P1 ;  /* 0xff800000bcba7808 */ /* 0x008fc40000800000 */
[----:B------:R-:W-:Y:S01]  /*9030*/  FMNMX.FTZ R195, R185, R194, !PT ;  /* 0x000000c2b9c37209 */ /* 0x000fe20007810000 */
[----:B------:R-:W2:Y:S01]  /*9040*/  MUFU.TANH R192, R192 ;  /* 0x000000c000c07308 */ /* 0x000ea20000002400 */
[----:B------:R-:W-:Y:S02]  /*9050*/  ISETP.GT.AND P1, PT, R189, 0x48, PT ;  /* 0x00000048bd00780c */ /* 0x000fe40003f24270 */
[----:B-1----:R-:W-:Y:S01]  /*9060*/  FSEL R187, R190, -INF , P2 ;  /* 0xff800000bebb7808 */ /* 0x002fe20001000000 */
[----:B------:R-:W-:Y:S01]  /*9070*/  FMUL.FTZ R190, R183, UR37 ;  /* 0x00000025b7be7c20 */ /* 0x000fe20008410000 */
[----:B------:R-:W-:Y:S02]  /*9080*/  FMNMX.FTZ R182, R186, R195, !PT ;  /* 0x000000c3bab67209 */ /* 0x000fe40007810000 */
[----:B------:R-:W-:Y:S01]  /*9090*/  ISETP.GT.AND P2, PT, R189, 0x49, PT ;  /* 0x00000049bd00780c */ /* 0x000fe20003f44270 */
[----:B------:R1:W-:Y:S01]  /*90a0*/  MUFU.TANH R188, R193 ;  /* 0x000000c100bc7308 */ /* 0x0003e20000002400 */
[----:B0-----:R-:W-:-:S02]  /*90b0*/  FSEL R183, R191, -INF , P1 ;  /* 0xff800000bfb77808 */ /* 0x001fc40000800000 */
[----:B------:R-:W-:-:S04]  /*90c0*/  FMNMX.FTZ R194, R187, R182, !PT ;  /* 0x000000b6bbc27209 */ /* 0x000fc80007810000 */
[----:B------:R-:W-:Y:S01]  /*90d0*/  FMNMX.FTZ R191, R183, R194, !PT ;  /* 0x000000c2b7bf7209 */ /* 0x000fe20007810000 */
[----:B------:R0:W-:Y:S01]  /*90e0*/  MUFU.TANH R189, R190 ;  /* 0x000000be00bd7308 */ /* 0x0001e20000002400 */
[----:B--2---:R-:W-:Y:S01]  /*90f0*/  FSEL R182, R192, -INF , P2 ;  /* 0xff800000c0b67808 */ /* 0x004fe20001000000 */
[----:B-1----:R-:W1:Y:S03]  /*9100*/  SHFL.IDX PT, R193, R4, 0x1, 0x1c1f ;  /* 0x003c1f0004c17f89 */ /* 0x002e6600000e0000 */
[----:B------:R-:W-:-:S03]  /*9110*/  FMNMX.FTZ R191, R182, R191, !PT ;  /* 0x000000bfb6bf7209 */ /* 0x000fc60007810000 */
[----:B------:R-:W2:Y:S02]  /*9120*/  MUFU.TANH R2, R2 ;  /* 0x0000000200027308 */ /* 0x000ea40000002400 */
[----:B------:R-:W0:Y:S06]  /*9130*/  SHFL.BFLY PT, R192, R191, 0x2, 0x1f ;  /* 0x0c401f00bfc07f89 */ /* 0x000e2c00000e0000 */
[----:B------:R-:W3:Y:S08]  /*9140*/  MUFU.TANH R0, R0 ;  /* 0x0000000000007308 */ /* 0x000ef00000002400 */
[----:B------:R-:W4:Y:S01]  /*9150*/  MUFU.TANH R20, R20 ;  /* 0x0000001400147308 */ /* 0x000f220000002400 */
[----:B-1----:R-:W-:-:S05]  /*9160*/  IMAD.IADD R168, R168, 0x1, R193 ;  /* 0x00000001a8a87824 */ /* 0x002fca00078e02c1 */
[C---:B------:R-:W-:Y:S02]  /*9170*/  ISETP.GT.AND P1, PT, R168.reuse, RZ, PT ;  /* 0x000000ffa800720c */ /* 0x040fe40003f24270 */
[----:B------:R-:W1:Y:S01]  /*9180*/  MUFU.TANH R184, R184 ;  /* 0x000000b800b87308 */ /* 0x000e620000002400 */
[----:B------:R-:W-:Y:S02]  /*9190*/  ISETP.GT.AND P2, PT, R168, 0x1, PT ;  /* 0x00000001a800780c */ /* 0x000fe40003f44270 */
[----:B0-----:R-:W-:Y:S02]  /*91a0*/  FMNMX.FTZ R190, R191, R192, !PT ;  /* 0x000000c0bfbe7209 */ /* 0x001fe40007810000 */
[----:B--2---:R-:W-:Y:S02]  /*91b0*/  FSEL R2, R2, -INF , P1 ;  /* 0xff80000002027808 */ /* 0x004fe40000800000 */
[----:B------:R-:W-:Y:S01]  /*91c0*/  ISETP.GT.AND P1, PT, R168, 0x8, PT ;  /* 0x00000008a800780c */ /* 0x000fe20003f24270 */
[----:B------:R-:W0:Y:S01]  /*91d0*/  SHFL.BFLY PT, R191, R190, 0x1, 0x1f ;  /* 0x0c201f00bebf7f89 */ /* 0x000e2200000e0000 */
[----:B------:R-:W2:Y:S01]  /*91e0*/  MUFU.TANH R176, R176 ;  /* 0x000000b000b07308 */ /* 0x000ea20000002400 */
[----:B---3--:R-:W-:-:S02]  /*91f0*/  FSEL R0, R0, -INF , P2 ;  /* 0xff80000000007808 */ /* 0x008fc40001000000 */
[----:B------:R-:W-:Y:S02]  /*9200*/  ISETP.GT.AND P2, PT, R168, 0x9, PT ;  /* 0x00000009a800780c */ /* 0x000fe40003f44270 */
[----:B----4-:R-:W-:Y:S02]  /*9210*/  FSEL R20, R20, -INF , P1 ;  /* 0xff80000014147808 */ /* 0x010fe40000800000 */
[----:B------:R-:W-:Y:S01]  /*9220*/  ISETP.GT.AND P1, PT, R168, 0x10, PT ;  /* 0x00000010a800780c */ /* 0x000fe20003f24270 */
[----:B------:R-:W3:Y:S01]  /*9230*/  MUFU.TANH R177, R177 ;  /* 0x000000b100b17308 */ /* 0x000ee20000002400 */
[----:B-1----:R-:W-:Y:S02]  /*9240*/  FSEL R184, R184, -INF , P2 ;  /* 0xff800000b8b87808 */ /* 0x002fe40001000000 */
[C---:B------:R-:W-:Y:S02]  /*9250*/  ISETP.GT.AND P2, PT, R168.reuse, 0x11, PT ;  /* 0x00000011a800780c */ /* 0x040fe40003f44270 */
[----:B------:R-:W-:-:S02]  /*9260*/  ISETP.GT.AND P3, PT, R168, 0x18, PT ;  /* 0x00000018a800780c */ /* 0x000fc40003f64270 */
[----:B------:R-:W-:Y:S01]  /*9270*/  ISETP.GT.AND P4, PT, R168, 0x19, PT ;  /* 0x00000019a800780c */ /* 0x000fe20003f84270 */
[----:B------:R-:W1:Y:S01]  /*9280*/  MUFU.TANH R170, R170 ;  /* 0x000000aa00aa7308 */ /* 0x000e620000002400 */
[----:B--2---:R-:W-:Y:S02]  /*9290*/  FSEL R176, R176, -INF , P1 ;  /* 0xff800000b0b07808 */ /* 0x004fe40000800000 */
[----:B------:R-:W-:Y:S02]  /*92a0*/  FSEL R188, R188, -INF , P3 ;  /* 0xff800000bcbc7808 */ /* 0x000fe40001800000 */
[----:B------:R-:W-:Y:S02]  /*92b0*/  FSEL R189, R189, -INF , P4 ;  /* 0xff800000bdbd7808 */ /* 0x000fe40002000000 */
[----:B0-----:R-:W-:Y:S01]  /*92c0*/  FMNMX.FTZ R4, R190, R191, !PT ;  /* 0x000000bfbe047209 */ /* 0x001fe20007810000 */
[----:B------:R-:W0:Y:S01]  /*92d0*/  MUFU.TANH R171, R171 ;  /* 0x000000ab00ab7308 */ /* 0x000e220000002400 */
[----:B------:R-:W-:-:S02]  /*92e0*/  FMNMX.FTZ R191, R2, R228, !PT ;  /* 0x000000e402bf7209 */ /* 0x000fc40007810000 */
[----:B---3--:R-:W-:Y:S01]  /*92f0*/  FSEL R177, R177, -INF , P2 ;  /* 0xff800000b1b17808 */ /* 0x008fe20001000000 */
[----:B------:R-:W-:Y:S01]  /*9300*/  FMUL.FTZ R192, R4, UR5 ;  /* 0x0000000504c07c20 */ /* 0x000fe20008410000 */
[----:B------:R-:W-:Y:S02]  /*9310*/  FMNMX.FTZ R191, R0, R191, !PT ;  /* 0x000000bf00bf7209 */ /* 0x000fe40007810000 */
[----:B------:R-:W-:Y:S01]  /*9320*/  FSETP.NEU.FTZ.AND P1, PT, R4, -INF , PT ;  /* 0xff8000000400780b */ /* 0x000fe20003f3d000 */
[----:B------:R-:W2:Y:S01]  /*9330*/  MUFU.TANH R174, R174 ;  /* 0x000000ae00ae7308 */ /* 0x000ea20000002400 */
[----:B------:R-:W-:Y:S02]  /*9340*/  FMNMX.FTZ R191, R20, R191, !PT ;  /* 0x000000bf14bf7209 */ /* 0x000fe40007810000 */
[----:B------:R-:W-:Y:S02]  /*9350*/  ISETP.GT.AND P2, PT, R168, 0x20, PT ;  /* 0x00000020a800780c */ /* 0x000fe40003f44270 */
[----:B------:R-:W-:-:S02]  /*9360*/  FMNMX.FTZ R191, R184, R191, !PT ;  /* 0x000000bfb8bf7209 */ /* 0x000fc40007810000 */
[----:B------:R-:W-:Y:S01]  /*9370*/  ISETP.GT.AND P3, PT, R168, 0x21, PT ;  /* 0x00000021a800780c */ /* 0x000fe20003f64270 */
[----:B------:R-:W3:Y:S01]  /*9380*/  MUFU.TANH R175, R175 ;  /* 0x000000af00af7308 */ /* 0x000ee20000002400 */
[----:B------:R-:W-:Y:S02]  /*9390*/  FMNMX.FTZ R190, R176, R191, !PT ;  /* 0x000000bfb0be7209 */ /* 0x000fe40007810000 */
[----:B-1----:R-:W-:Y:S02]  /*93a0*/  FSEL R170, R170, -INF , P2 ;  /* 0xff800000aaaa7808 */ /* 0x002fe40001000000 */
[----:B------:R-:W-:Y:S02]  /*93b0*/  FMNMX.FTZ R191, R177, R190, !PT ;  /* 0x000000beb1bf7209 */ /* 0x000fe40007810000 */
[----:B------:R-:W-:Y:S01]  /*93c0*/  ISETP.GT.AND P2, PT, R168, 0x28, PT ;  /* 0x00000028a800780c */ /* 0x000fe20003f44270 */
[----:B------:R1:W-:Y:S01]  /*93d0*/  MUFU.TANH R3, R159 ;  /* 0x0000009f00037308 */ /* 0x0003e20000002400 */
[----:B------:R-:W-:-:S02]  /*93e0*/  FMNMX.FTZ R190, R188, R191, !PT ;  /* 0x000000bfbcbe7209 */ /* 0x000fc40007810000 */
[----:B0-----:R-:W-:Y:S02]  /*93f0*/  FSEL R171, R171, -INF , P3 ;  /* 0xff800000abab7808 */ /* 0x001fe40001800000 */
[----:B------:R-:W-:Y:S02]  /*9400*/  FMNMX.FTZ R191, R189, R190, !PT ;  /* 0x000000bebdbf7209 */ /* 0x000fe40007810000 */
[----:B------:R-:W-:Y:S01]  /*9410*/  ISETP.GT.AND P3, PT, R168, 0x29, PT ;  /* 0x00000029a800780c */ /* 0x000fe20003f64270 */
[----:B------:R-:W0:Y:S01]  /*9420*/  MUFU.TANH R162, R162 ;  /* 0x000000a200a27308 */ /* 0x000e220000002400 */
[----:B-1----:R-:W-:Y:S02]  /*9430*/  FSEL R159, R192, RZ, P1 ;  /* 0x000000ffc09f7208 */ /* 0x002fe40000800000 */
[----:B--2---:R-:W-:Y:S02]  /*9440*/  FSEL R174, R174, -INF , P2 ;  /* 0xff800000aeae7808 */ /* 0x004fe40001000000 */
[----:B------:R-:W-:Y:S01]  /*9450*/  ISETP.GT.AND P2, PT, R168, 0x30, PT ;  /* 0x00000030a800780c */ /* 0x000fe20003f44270 */
[--C-:B------:R-:W-:Y:S01]  /*9460*/  FFMA.FTZ R208, R160, UR5, -R159.reuse ;  /* 0x00000005a0d07c23 */ /* 0x100fe2000801089f */
[----:B------:R-:W-:Y:S01]  /*9470*/  FMNMX.FTZ R160, R170, R191, !PT ;  /* 0x000000bfaaa07209 */ /* 0x000fe20007810000 */
[----:B------:R-:W1:Y:S01]  /*9480*/  MUFU.TANH R163, R163 ;  /* 0x000000a300a37308 */ /* 0x000e620000002400 */
[--C-:B------:R-:W-:Y:S01]  /*9490*/  FFMA.FTZ R191, R169, UR5, -R159.reuse ;  /* 0x00000005a9bf7c23 */ /* 0x100fe2000801089f */
[----:B---3--:R-:W-:Y:S01]  /*94a0*/  FSEL R175, R175, -INF , P3 ;  /* 0xff800000afaf7808 */ /* 0x008fe20001800000 */
[--C-:B------:R-:W-:Y:S01]  /*94b0*/  FFMA.FTZ R210, R161, UR5, -R159.reuse ;  /* 0x00000005a1d27c23 */ /* 0x100fe2000801089f */
[----:B------:R-:W-:Y:S01]  /*94c0*/  FMNMX.FTZ R169, R171, R160, !PT ;  /* 0x000000a0aba97209 */ /* 0x000fe20007810000 */
[--C-:B------:R-:W-:Y:S01]  /*94d0*/  FFMA.FTZ R204, R164, UR5, -R159.reuse ;  /* 0x00000005a4cc7c23 */ /* 0x100fe2000801089f */
[----:B------:R-:W-:Y:S01]  /*94e0*/  ISETP.GT.AND P3, PT, R168, 0x31, PT ;  /* 0x00000031a800780c */ /* 0x000fe20003f64270 */
[--C-:B------:R-:W-:Y:S01]  /*94f0*/  FFMA.FTZ R206, R178, UR5, -R159.reuse ;  /* 0x00000005b2ce7c23 */ /* 0x100fe2000801089f */
[----:B------:R-:W2:Y:S01]  /*9500*/  MUFU.TANH R166, R166 ;  /* 0x000000a600a67308 */ /* 0x000ea20000002400 */
[----:B------:R-:W-:Y:S01]  /*9510*/  FMNMX.FTZ R190, R174, R169, !PT ;  /* 0x000000a9aebe7209 */ /* 0x000fe20007810000 */
[--C-:B------:R-:W-:Y:S01]  /*9520*/  FFMA.FTZ R198, R157, UR5, -R159.reuse ;  /* 0x000000059dc67c23 */ /* 0x100fe2000801089f */
[----:B0-----:R-:W-:Y:S01]  /*9530*/  FSEL R162, R162, -INF , P2 ;  /* 0xff800000a2a27808 */ /* 0x001fe20001000000 */
[--C-:B------:R-:W-:Y:S01]  /*9540*/  FFMA.FTZ R200, R152, UR5, -R159.reuse ;  /* 0x0000000598c87c23 */ /* 0x100fe2000801089f */
[----:B------:R-:W-:Y:S01]  /*9550*/  FMNMX.FTZ R161, R175, R190, !PT ;  /* 0x000000beafa17209 */ /* 0x000fe20007810000 */
[--C-:B------:R-:W-:Y:S01]  /*9560*/  FFMA.FTZ R202, R153, UR5, -R159.reuse ;  /* 0x0000000599ca7c23 */ /* 0x100fe2000801089f */
[----:B------:R-:W-:Y:S01]  /*9570*/  ISETP.GT.AND P2, PT, R168, 0x38, PT ;  /* 0x00000038a800780c */ /* 0x000fe20003f44270 */
[----:B------:R-:W0:Y:S01]  /*9580*/  MUFU.TANH R167, R167 ;  /* 0x000000a700a77308 */ /* 0x000e220000002400 */
[----:B-1----:R-:W-:Y:S01]  /*9590*/  FSEL R163, R163, -INF , P3 ;  /* 0xff800000a3a37808 */ /* 0x002fe20001800000 */
[--C-:B------:R-:W-:Y:S01]  /*95a0*/  FFMA.FTZ R165, R165, UR5, -R159.reuse ;  /* 0x00000005a5a57c23 */ /* 0x100fe2000801089f */
[----:B------:R-:W-:Y:S01]  /*95b0*/  FMNMX.FTZ R190, R162, R161, !PT ;  /* 0x000000a1a2be7209 */ /* 0x000fe20007810000 */
[--C-:B------:R-:W-:Y:S01]  /*95c0*/  FFMA.FTZ R161, R172, UR5, -R159.reuse ;  /* 0x00000005aca17c23 */ /* 0x100fe2000801089f */
[----:B------:R-:W-:Y:S01]  /*95d0*/  ISETP.GT.AND P3, PT, R168, 0x39, PT ;  /* 0x00000039a800780c */ /* 0x000fe20003f64270 */
[--C-:B------:R-:W-:Y:S01]  /*95e0*/  FFMA.FTZ R196, R181, UR5, -R159.reuse ;  /* 0x00000005b5c47c23 */ /* 0x100fe2000801089f */
[----:B------:R-:W-:Y:S01]  /*95f0*/  FMNMX.FTZ R169, R163, R190, !PT ;  /* 0x000000bea3a97209 */ /* 0x000fe20007810000 */
[----:B------:R-:W1:Y:S01]  /*9600*/  MUFU.TANH R154, R154 ;  /* 0x0000009a009a7308 */ /* 0x000e620000002400 */
[----:B--2---:R-:W-:Y:S01]  /*9610*/  FSEL R166, R166, -INF , P2 ;  /* 0xff800000a6a67808 */ /* 0x004fe20001000000 */
[--C-:B------:R-:W-:Y:S01]  /*9620*/  FFMA.FTZ R153, R185, UR5, -R159.reuse ;  /* 0x00000005b9997c23 */ /* 0x100fe2000801089f */
[----:B------:R-:W-:Y:S01]  /*9630*/  ISETP.GT.AND P2, PT, R168, 0x40, PT ;  /* 0x00000040a800780c */ /* 0x000fe20003f44270 */
[--C-:B------:R-:W-:Y:S01]  /*9640*/  FFMA.FTZ R192, R186, UR5, -R159.reuse ;  /* 0x00000005bac07c23 */ /* 0x100fe2000801089f */
[----:B------:R-:W-:Y:S01]  /*9650*/  FMNMX.FTZ R172, R166, R169, !PT ;  /* 0x000000a9a6ac7209 */ /* 0x000fe20007810000 */
[--C-:B------:R-:W-:Y:S01]  /*9660*/  FFMA.FTZ R152, R187, UR5, -R159.reuse ;  /* 0x00000005bb987c23 */ /* 0x100fe2000801089f */
[----:B------:R-:W-:Y:S01]  /*9670*/  FFMA.FTZ R194, R183, UR5, -R159 ;  /* 0x00000005b7c27c23 */ /* 0x000fe2000801089f */
[----:B------:R-:W2:Y:S01]  /*9680*/  MUFU.TANH R155, R155 ;  /* 0x0000009b009b7308 */ /* 0x000ea20000002400 */
[----:B0-----:R-:W-:-:S02]  /*9690*/  FSEL R167, R167, -INF , P3 ;  /* 0xff800000a7a77808 */ /* 0x001fc40001800000 */
[----:B------:R-:W-:-:S05]  /*96a0*/  ISETP.GT.AND P3, PT, R168, 0x41, PT ;  /* 0x00000041a800780c */ /* 0x000fca0003f64270 */
[----:B------:R-:W0:Y:S01]  /*96b0*/  MUFU.TANH R158, R158 ;  /* 0x0000009e009e7308 */ /* 0x000e220000002400 */
[----:B-1----:R-:W-:Y:S02]  /*96c0*/  FSEL R154, R154, -INF , P2 ;  /* 0xff8000009a9a7808 */ /* 0x002fe40001000000 */
[----:B------:R-:W-:-:S05]  /*96d0*/  ISETP.GT.AND P2, PT, R168, 0x48, PT ;  /* 0x00000048a800780c */ /* 0x000fca0003f44270 */
[----:B------:R1:W-:Y:S01]  /*96e0*/  MUFU.EX2 R160, R191 ;  /* 0x000000bf00a07308 */ /* 0x0003e20000000800 */
[----:B--2---:R-:W-:Y:S02]  /*96f0*/  FSEL R169, R155, -INF , P3 ;  /* 0xff8000009ba97808 */ /* 0x004fe40001800000 */
[----:B------:R-:W-:Y:S01]  /*9700*/  ISETP.GT.AND P3, PT, R168, 0x49, PT ;  /* 0x00000049a800780c */ /* 0x000fe20003f64270 */
[----:B------:R-:W-:-:S03]  /*9710*/  FFMA.FTZ R168, R173, UR5, -R159 ;  /* 0x00000005ada87c23 */ /* 0x000fc6000801089f */
[----:B------:R-:W-:Y:S01]  /*9720*/  FSEL R173, R3, -INF , P3 ;  /* 0xff80000003ad7808 */ /* 0x000fe20001800000 */
[----:B------:R-:W-:Y:S01]  /*9730*/  MUFU.EX2 R208, R208 ;  /* 0x000000d000d07308 */ /* 0x000fe20000000800 */
[----:B-1----:R-:W-:Y:S02]  /*9740*/  FMNMX.FTZ R191, R167, R172, !PT ;  /* 0x000000aca7bf7209 */ /* 0x002fe40007810000 */
[----:B0-----:R-:W-:Y:S02]  /*9750*/  FSEL R172, R158, -INF , P2 ;  /* 0xff8000009eac7808 */ /* 0x001fe40001000000 */
        /* <DEDUP_REMOVED lines=123> */
.L_x_2437:
        /* <DEDUP_REMOVED lines=31> */
[----:B------:R-:W-:Y:S02]  /*a100*/  F2FP.BF16.F32.PACK_AB R195, R154, R195 ;  /* 0x000000c39ac3723e */ /* 0x000fe400000010ff */
[----:B------:R-:W-:Y:S01]  /*a110*/  MOV R20, UR4 ;  /* 0x0000000400147c02 */ /* 0x000fe20008000f00 */
[----:B------:R-:W-:Y:S06]  /*a120*/  @P1 BRA `(.L_x_2438) ;  /* 0xffffffbc004c1947 */ /* 0x000fec000383ffff */
.L_x_2427:
        /* <DEDUP_REMOVED lines=8> */
.L_x_2450:
        /* <DEDUP_REMOVED lines=9> */
.L_x_2440:
        /* <DEDUP_REMOVED lines=8> */
.L_x_2441:
[----:B-1----:R-:W-:Y:S05]  /*a2c0*/  @P1 BRA `(.L_x_2442) ;  /* 0x0000000000081947 */ /* 0x002fea0003800000 */
[----:B------:R-:W1:Y:S02]  /*a2d0*/  SYNCS.PHASECHK.TRANS64.TRYWAIT P1, [UR4+0x38830], R3 ;  /* 0x03883003ff0075a7 */ /* 0x000e640008020144 */
[----:B-1----:R-:W-:Y:S05]  /*a2e0*/  @!P1 BRA `(.L_x_2443) ;  /* 0x000000e000189947 */ /* 0x002fea0003800000 */
.L_x_2442:
        /* <DEDUP_REMOVED lines=655> */
.L_x_2444:
        /* <DEDUP_REMOVED lines=8> */
.L_x_2445:
[----:B---3--:R-:W-:Y:S05]  /*cc60*/  @P1 BRA `(.L_x_2446) ;  /* 0x0000000000081947 */ /* 0x008fea0003800000 */
[----:B------:R-:W3:Y:S02]  /*cc70*/  SYNCS.PHASECHK.TRANS64.TRYWAIT P1, [UR4+0x38850], R0 ;  /* 0x03885000ff0075a7 */ /* 0x000ee40008020144 */
[----:B---3--:R-:W-:Y:S05]  /*cc80*/  @!P1 BRA `(.L_x_2447) ;  /* 0x000000b400c89947 */ /* 0x008fea0003800000 */
.L_x_2446:
        /* <DEDUP_REMOVED lines=37> */
.L_x_2448:
        /* <DEDUP_REMOVED lines=265> */
.L_x_2449:
        /* <DEDUP_REMOVED lines=32> */
.L_x_2439:
        /* <DEDUP_REMOVED lines=131> */
.L_x_2451:
        /* <DEDUP_REMOVED lines=8> */
.L_x_2452:
[----:B-1----:R-:W-:Y:S05]  /*ea20*/  @P1 BRA `(.L_x_2453) ;  /* 0x0000000000081947 */ /* 0x002fea0003800000 */
[----:B------:R-:W1:Y:S02]  /*ea30*/  SYNCS.PHASECHK.TRANS64.TRYWAIT P1, [UR8+0x38850], R0 ;  /* 0x03885000ff0075a7 */ /* 0x000e640008020148 */
[----:B-1----:R-:W-:Y:S05]  /*ea40*/  @!P1 BRA `(.L_x_2454) ;  /* 0x0000009800709947 */ /* 0x002fea0003800000 */
.L_x_2453:
[----:B------:R-:W-:Y:S01]  /*ea50*/  R2UR UR4, R16 ;  /* 0x00000000100472ca */ /* 0x000fe200000e0000 */
[----:B------:R-:W-:Y:S01]  /*ea60*/  WARPGROUP.ARRIVE ;  /* 0x00000000000079c5 */ /* 0x000fe20000000000 */
[----:B------:R-:W-:Y:S01]  /*ea70*/  UMOV UR7, 0x40000040 ;  /* 0x4000004000077882 */ /* 0x000fe20000000000 */
[----:B-1----:R-:W1:Y:S01]  /*ea80*/  SHFL.BFLY PT, R7, R18, 0x2, 0x1f ;  /* 0x0c401f0012077f89 */ /* 0x002e6200000e0000 */
[----:B------:R-:W-:Y:S01]  /*ea90*/  IMAD.MOV.U32 R6, RZ, RZ, RZ ;  /* 0x000000ffff067224 */ /* 0x000fe200078e00ff */
[----:B------:R-:W-:Y:S02]  /*eaa0*/  MOV R13, UR5 ;  /* 0x00000005000d7c02 */ /* 0x000fe40008000f00 */
        /* <DEDUP_REMOVED lines=8> */
[----:B------:R-:W-:Y:S01]  /*eb30*/  IMAD.MOV.U32 R5, RZ, RZ, RZ ;  /* 0x000000ffff057224 */ /* 0x000fe200078e00ff */
[----:B------:R-:W0:Y:S04]  /*eb40*/  SHFL.BFLY PT, R0, R7, 0x1, 0x1f ;  /* 0x0c201f0007007f89 */ /* 0x000e2800000e0000 */
[----:B------:R-:W-:Y:S01]  /*eb50*/  UMOV UR6, UR4 ;  /* 0x0000000400067c82 */ /* 0x000fe20008000000 */
[----:B------:R-:W1:Y:S01]  /*eb60*/  SHFL.BFLY PT, R9, R2, 0x1, 0x1f ;  /* 0x0c201f0002097f89 */ /* 0x000e6200000e0000 */
[----:B------:R-:W-:Y:S01]  /*eb70*/  HGMMA.64x256x16.F32.BF16 R24, R208, gdesc[UR4].tnspB, R24, gsb0 ;  /* 0x43e00004d0187df0 */ /* 0x000fe20008001818 */
[----:B------:R-:W-:Y:S01]  /*eb80*/  UIADD3 UR6, UR4, 0x80, URZ ;  /* 0x0000008004067890 */ /* 0x000fe2000fffe03f */
[----:B------:R-:W-:Y:S01]  /*eb90*/  UMOV UR7, 0x40000040 ;  /* 0x4000004000077882 */ /* 0x000fe20000000000 */
        /* <DEDUP_REMOVED lines=42> */
.L_x_2455:
        /* <DEDUP_REMOVED lines=143> */
.L_x_2419:
[----:B------:R-:W0:Y:S08]  /*f730*/  S2UR UR4, SR_CgaCtaId ;  /* 0x00000000000479c3 */ /* 0x000e300000008800 */
[----:B------:R-:W-:Y:S06]  /*f740*/  BAR.SYNC.DEFER_BLOCKING 0x5, 0x180 ;  /* 0x0146000000007b1d */ /* 0x000fec0000010000 */
[----:B------:R-:W-:Y:S01]  /*f750*/  UMOV UR7, 0x400 ;  /* 0x0000040000077882 */ /* 0x000fe20000000000 */
[----:B------:R-:W-:Y:S01]  /*f760*/  BSSY B0, `(.L_x_2456) ;  /* 0x00002f1000007945 */ /* 0x000fe20003800000 */
[----:B0-----:R-:W-:-:S09]  /*f770*/  ULEA UR7, UR4, UR7, 0x18 ;  /* 0x0000000704077291 */ /* 0x001fd2000f8ec03f */
[----:B------:R-:W0:Y:S02]  /*f780*/  LDS.128 R4, [UR7+0x388d0] ;  /* 0x0388d007ff047984 */ /* 0x000e240008000c00 */
[----:B0-----:R-:W-:Y:S02]  /*f790*/  R2UR UR5, R5 ;  /* 0x00000000050572ca */ /* 0x001fe400000e0000 */
[----:B------:R-:W-:Y:S01]  /*f7a0*/  R2UR UR6, R6 ;  /* 0x00000000060672ca */ /* 0x000fe200000e0000 */
[----:B------:R-:W-:Y:S06]  /*f7b0*/  BAR.ARV 0x4, 0x180 ;  /* 0x0106000000007b1d */ /* 0x000fec0000002000 */
[----:B------:R-:W-:Y:S08]  /*f7c0*/  @P0 BRA `(.L_x_2457) ;  /* 0x0000002000080947 */ /* 0x000ff00003800000 */
[----:B------:R-:W2:Y:S01]  /*f7d0*/  LDL R9, [R1+0x4] ;  /* 0x0000040001097983 */ /* 0x000ea20000100800 */
[----:B------:R-:W0:Y:S01]  /*f7e0*/  S2UR UR4, SR_SWINHI ;  /* 0x00000000000479c3 */ /* 0x000e220000002f00 */
[----:B------:R-:W-:Y:S01]  /*f7f0*/  IMAD.MOV.U32 R98, RZ, RZ, 0x2 ;  /* 0x00000002ff627424 */ /* 0x000fe200078e00ff */
        /* <DEDUP_REMOVED lines=12> */
[----:B------:R-:W-:Y:S02]  /*f8c0*/  F2FP.BF16.F32.PACK_AB R35, R161, R35 ;  /* 0x00000023a123723e */ /* 0x000fe400000010ff */
[----:B------:R-:W-:Y:S02]  /*f8d0*/  F2FP.BF16.F32.PACK_AB R41, R160, R42 ;  /* 0x0000002aa029723e */ /* 0x000fe400000010ff */
[----:B------:R-:W-:Y:S01]  /*f8e0*/  F2FP.BF16.F32.PACK_AB R48, R49, R48 ;  /* 0x000000303130723e */ /* 0x000fe200000010ff */
[----:B------:R-:W-:Y:S01]  /*f8f0*/  UMOV UR8, UR7 ;  /* 0x0000000700087c82 */ /* 0x000fe20008000000 */
[----:B0-----:R-:W-:Y:S01]  /*f900*/  UMOV UR9, UR4 ;  /* 0x0000000400097c82 */ /* 0x001fe20008000000 */
        /* <DEDUP_REMOVED lines=28> */
[----:B------:R-:W-:Y:S02]  /*fad0*/  R2UR UR12, R221 ;  /* 0x00000000dd0c72ca */ /* 0x000fe400000e0000 */
[----:B------:R-:W-:Y:S02]  /*fae0*/  R2UR UR14, R223 ;  /* 0x00000000df0e72ca */ /* 0x000fe400000e0000 */
[----:B------:R-:W-:Y:S01]  /*faf0*/  R2UR UR13, R214 ;  /* 0x00000000d60d72ca */ /* 0x000fe200000e0000 */
[----:B------:R-:W-:Y:S01]  /*fb00*/  BAR.SYNC.DEFER_BLOCKING 0x1, 0x100 ;  /* 0x0044000000007b1d */ /* 0x000fe20000010000 */
[----:B------:R-:W-:-:S02]  /*fb10*/  F2FP.BF16.F32.PACK_AB R82, R85, R84 ;  /* 0x000000545552723e */ /* 0x000fc400000010ff */
[----:B------:R-:W-:Y:S02]  /*fb20*/  F2FP.BF16.F32.PACK_AB R84, R89, R88 ;  /* 0x000000585954723e */ /* 0x000fe400000010ff */
[----:B------:R-:W-:Y:S01]  /*fb30*/  F2FP.BF16.F32.PACK_AB R85, R91, R90 ;  /* 0x0000005a5b55723e */ /* 0x000fe200000010ff */
[----:B------:R-:W-:Y:S01]  /*fb40*/  UMOV UR4, URZ ;  /* 0x0000003f00047c82 */ /* 0x000fe20008000000 */
[----:B------:R-:W-:Y:S01]  /*fb50*/  F2FP.BF16.F32.PACK_AB R86, R93, R92 ;  /* 0x0000005c5d56723e */ /* 0x000fe200000010ff */
[----:B------:R-:W-:Y:S01]  /*fb60*/  UIMAD.WIDE UR10, UR12, 0x4, UR10 ;  /* 0x000000040c0a78a5 */ /* 0x000fe2000f8e020a */
[----:B------:R-:W-:Y:S01]  /*fb70*/  F2FP.BF16.F32.PACK_AB R97, R166, R165 ;  /* 0x000000a5a661723e */ /* 0x000fe200000010ff */
[----:B------:R-:W0:Y:S01]  /*fb80*/  LDC R16, c[0x0][0xbe8] ;  /* 0x0002fa00ff107b82 */ /* 0x000e220000000800 */
        /* <DEDUP_REMOVED lines=18> */
[----:B--2---:R-:W-:-:S03]  /*fcb0*/  IMAD.WIDE R98, R9, R98, UR8 ;  /* 0x0000000809627e25 */ /* 0x004fc6000f8e0262 */
[C---:B------:R-:W-:Y:S02]  /*fcc0*/  IADD3 R167, P1, R98.reuse, 0x20, RZ ;  /* 0x0000002062a77810 */ /* 0x040fe40007f3e0ff */
[C---:B------:R-:W-:Y:S02]  /*fcd0*/  IADD3 R169, P0, R98.reuse, 0x40, RZ ;  /* 0x0000004062a97810 */ /* 0x040fe40007f1e0ff */
[C---:B------:R-:W-:Y:S01]  /*fce0*/  LOP3.LUT R5, R98.reuse, 0x380, RZ, 0xc0, !PT ;  /* 0x0000038062057812 */ /* 0x040fe200078ec0ff */
[--C-:B------:R-:W-:Y:S01]  /*fcf0*/  IMAD.X R11, RZ, RZ, R99.reuse, P1 ;  /* 0x000000ffff0b7224 */ /* 0x100fe200008e0663 */
[C---:B------:R-:W-:Y:S02]  /*fd00*/  IADD3 R171, P4, R98.reuse, 0x60, RZ ;  /* 0x0000006062ab7810 */ /* 0x040fe40007f9e0ff */
[C---:B------:R-:W-:Y:S02]  /*fd10*/  IADD3 R173, P3, R98.reuse, 0x4000, RZ ;  /* 0x0000400062ad7810 */ /* 0x040fe40007f7e0ff */
[C---:B------:R-:W-:Y:S01]  /*fd20*/  IADD3 R175, P6, R98.reuse, 0x4020, RZ ;  /* 0x0000402062af7810 */ /* 0x040fe20007fde0ff */
[--C-:B------:R-:W-:Y:S01]  /*fd30*/  IMAD.X R15, RZ, RZ, R99.reuse, P4 ;  /* 0x000000ffff0f7224 */ /* 0x100fe200020e0663 */
[C---:B------:R-:W-:Y:S01]  /*fd40*/  IADD3 R177, P5, R98.reuse, 0x4040, RZ ;  /* 0x0000404062b17810 */ /* 0x040fe20007fbe0ff */
[--C-:B------:R-:W-:Y:S01]  /*fd50*/  IMAD.X R19, RZ, RZ, R99.reuse, P3 ;  /* 0x000000ffff137224 */ /* 0x100fe200018e0663 */
[C---:B------:R-:W-:Y:S01]  /*fd60*/  IADD3 R179, P2, R98.reuse, 0x4060, RZ ;  /* 0x0000406062b37810 */ /* 0x040fe20007f5e0ff */
[--C-:B------:R-:W-:Y:S01]  /*fd70*/  IMAD.X R21, RZ, RZ, R99.reuse, P6 ;  /* 0x000000ffff157224 */ /* 0x100fe200030e0663 */
[----:B------:R-:W-:Y:S01]  /*fd80*/  IADD3 R181, P1, R98, 0x8000, RZ ;  /* 0x0000800062b57810 */ /* 0x000fe20007f3e0ff */
[--C-:B------:R-:W-:Y:S01]  /*fd90*/  IMAD.X R31, RZ, RZ, R99.reuse, P5 ;  /* 0x000000ffff1f7224 */ /* 0x100fe200028e0663 */
[----:B------:R-:W-:Y:S01]  /*fda0*/  LOP3.LUT R10, R167, 0x380, RZ, 0xc0, !PT ;  /* 0x00000380a70a7812 */ /* 0x000fe200078ec0ff */
[--C-:B------:R-:W-:Y:S01]  /*fdb0*/  IMAD.X R39, RZ, RZ, R99.reuse, P2 ;  /* 0x000000ffff277224 */ /* 0x100fe200010e0663 */
[----:B------:R-:W-:Y:S01]  /*fdc0*/  LOP3.LUT R12, R169, 0x380, RZ, 0xc0, !PT ;  /* 0x00000380a90c7812 */ /* 0x000fe200078ec0ff */
[----:B------:R-:W-:Y:S01]  /*fdd0*/  IMAD.X R47, RZ, RZ, R99, P1 ;  /* 0x000000ffff2f7224 */ /* 0x000fe200008e0663 */
[----:B------:R-:W-:-:S02]  /*fde0*/  SHF.R.U64 R5, R5, 0x3, RZ ;  /* 0x0000000305057819 */ /* 0x000fc400000012ff */
[----:B------:R-:W-:Y:S02]  /*fdf0*/  LOP3.LUT R14, R171, 0x380, RZ, 0xc0, !PT ;  /* 0x00000380ab0e7812 */ /* 0x000fe400078ec0ff */
[----:B------:R-:W-:Y:S02]  /*fe00*/  LOP3.LUT R18, R173, 0x380, RZ, 0xc0, !PT ;  /* 0x00000380ad127812 */ /* 0x000fe400078ec0ff */
[----:B------:R-:W-:Y:S02]  /*fe10*/  IADD3.X R13, RZ, R99, RZ, P0, !PT ;  /* 0x00000063ff0d7210 */ /* 0x000fe400007fe4ff */
[----:B------:R-:W-:Y:S02]  /*fe20*/  SHF.R.U64 R10, R10, 0x3, RZ ;  /* 0x000000030a0a7819 */ /* 0x000fe400000012ff */
[C---:B------:R-:W-:Y:S02]  /*fe30*/  IADD3 R54, P0, R98.reuse, 0x8020, RZ ;  /* 0x0000802062367810 */ /* 0x040fe40007f1e0ff */
[----:B------:R-:W-:-:S02]  /*fe40*/  IADD3 R62, P4, R98, 0x8040, RZ ;  /* 0x00008040623e7810 */ /* 0x000fc40007f9e0ff */
        /* <DEDUP_REMOVED lines=8> */
[----:B------:R-:W-:Y:S01]  /*fed0*/  IMAD.X R95, RZ, RZ, R99, P5 ;  /* 0x000000ffff5f7224 */ /* 0x000fe200028e0663 */
[----:B------:R-:W-:-:S02]  /*fee0*/  SHF.R.U64 R12, R12, 0x3, RZ ;  /* 0x000000030c0c7819 */ /* 0x000fc400000012ff */
[----:B------:R-:W-:Y:S01]  /*fef0*/  LOP3.LUT R20, R175, 0x380, RZ, 0xc0, !PT ;  /* 0x00000380af147812 */ /* 0x000fe200078ec0ff */
[--C-:B------:R-:W-:Y:S01]  /*ff00*/  IMAD.X R9, RZ, RZ, R99.reuse, P1 ;  /* 0x000000ffff097224 */ /* 0x100fe200008e0663 */
[----:B------:R-:W-:Y:S01]  /*ff10*/  LOP3.LUT R98, R5, R98, RZ, 0x3c, !PT ;  /* 0x0000006205627212 */ /* 0x000fe200078e3cff */
[----:B------:R-:W-:Y:S01]  /*ff20*/  IMAD.X R5, RZ, RZ, R99, P2 ;  /* 0x000000ffff057224 */ /* 0x000fe200010e0663 */
[----:B------:R-:W-:Y:S02]  /*ff30*/  SHF.R.U64 R14, R14, 0x3, RZ ;  /* 0x000000030e0e7819 */ /* 0x000fe400000012ff */
[----:B------:R-:W-:Y:S02]  /*ff40*/  LOP3.LUT R30, R177, 0x380, RZ, 0xc0, !PT ;  /* 0x00000380b11e7812 */ /* 0x000fe400078ec0ff */
[----:B------:R-:W-:Y:S02]  /*ff50*/  SHF.R.U64 R18, R18, 0x3, RZ ;  /* 0x0000000312127819 */ /* 0x000fe400000012ff */
[----:B------:R-:W-:-:S02]  /*ff60*/  LOP3.LUT R38, R179, 0x380, RZ, 0xc0, !PT ;  /* 0x00000380b3267812 */ /* 0x000fc400078ec0ff */
[----:B------:R-:W-:Y:S02]  /*ff70*/  LOP3.LUT R10, R10, R167, RZ, 0x3c, !PT ;  /* 0x000000a70a0a7212 */ /* 0x000fe400078e3cff */
[----:B------:R-:W-:Y:S02]  /*ff80*/  LOP3.LUT R46, R181, 0x380, RZ, 0xc0, !PT ;  /* 0x00000380b52e7812 */ /* 0x000fe400078ec0ff */
[----:B------:R-:W-:Y:S02]  /*ff90*/  LOP3.LUT R12, R12, R169, RZ, 0x3c, !PT ;  /* 0x000000a90c0c7212 */ /* 0x000fe400078e3cff */
[----:B------:R-:W-:Y:S02]  /*ffa0*/  SHF.R.U64 R20, R20, 0x3, RZ ;  /* 0x0000000314147819 */ /* 0x000fe400000012ff */
[----:B------:R-:W-:Y:S02]  /*ffb0*/  LOP3.LUT R167, R54, 0x380, RZ, 0xc0, !PT ;  /* 0x0000038036a77812 */ /* 0x000fe400078ec0ff */
[----:B------:R-:W-:-:S02]  /*ffc0*/  IADD3.X R55, RZ, R99, RZ, P0, !PT ;  /* 0x00000063ff377210 */ /* 0x000fc400007fe4ff */
[----:B------:R-:W-:Y:S02]  /*ffd0*/  LOP3.LUT R14, R14, R171, RZ, 0x3c, !PT ;  /* 0x000000ab0e0e7212 */ /* 0x000fe400078e3cff */
[----:B------:R-:W-:Y:S02]  /*ffe0*/  SHF.R.U64 R30, R30, 0x3, RZ ;  /* 0x000000031e1e7819 */ /* 0x000fe400000012ff */
[----:B------:R-:W-:Y:S02]  /*fff0*/  LOP3.LUT R169, R62, 0x380, RZ, 0xc0, !PT ;  /* 0x000003803ea97812 */ /* 0x000fe400078ec0ff */
[----:B------:R-:W-:Y:S02]  /*10000*/  MOV R98, R98 ;  /* 0x0000006200627202 */ /* 0x000fe40000000f00 */
[----:B------:R-:W-:Y:S02]  /*10010*/  LOP3.LUT R18, R18, R173, RZ, 0x3c, !PT ;  /* 0x000000ad12127212 */ /* 0x000fe400078e3cff */
[----:B------:R-:W-:Y:S01]  /*10020*/  SHF.R.U64 R38, R38, 0x3, RZ ;  /* 0x0000000326267819 */ /* 0x000fe200000012ff */
[----:B------:R1:W-:Y:S01]  /*10030*/  STSM.16.M88.4 [R98], R24 ;  /* 0x0000001862007844 */ /* 0x0003e20000000200 */
[----:B------:R-:W-:-:S02]  /*10040*/  LOP3.LUT R171, R70, 0x380, RZ, 0xc0, !PT ;  /* 0x0000038046ab7812 */ /* 0x000fc400078ec0ff */
[----:B------:R-:W-:Y:S02]  /*10050*/  LOP3.LUT R99, R23, 0x380, RZ, 0xc0, !PT ;  /* 0x0000038017637812 */ /* 0x000fe400078ec0ff */
[----:B------:R-:W-:Y:S02]  /*10060*/  SHF.R.U64 R46, R46, 0x3, RZ ;  /* 0x000000032e2e7819 */ /* 0x000fe400000012ff */
[----:B------:R-:W-:Y:S02]  /*10070*/  LOP3.LUT R173, R78, 0x380, RZ, 0xc0, !PT ;  /* 0x000003804ead7812 */ /* 0x000fe400078ec0ff */
[----:B------:R-:W-:Y:S02]  /*10080*/  LOP3.LUT R163, R6, 0x380, RZ, 0xc0, !PT ;  /* 0x0000038006a37812 */ /* 0x000fe400078ec0ff */
[----:B------:R-:W-:Y:S02]  /*10090*/  LOP3.LUT R20, R20, R175, RZ, 0x3c, !PT ;  /* 0x000000af14147212 */ /* 0x000fe400078e3cff */
[----:B------:R-:W-:-:S02]  /*100a0*/  SHF.R.U64 R167, R167, 0x3, RZ ;  /* 0x00000003a7a77819 */ /* 0x000fc400000012ff */
[----:B------:R-:W-:Y:S02]  /*100b0*/  LOP3.LUT R94, R4, 0x380, RZ, 0xc0, !PT ;  /* 0x00000380045e7812 */ /* 0x000fe400078ec0ff */
[----:B------:R-:W-:Y:S02]  /*100c0*/  MOV R10, R10 ;  /* 0x0000000a000a7202 */ /* 0x000fe40000000f00 */
[----:B------:R-:W-:Y:S02]  /*100d0*/  LOP3.LUT R30, R30, R177, RZ, 0x3c, !PT ;  /* 0x000000b11e1e7212 */ /* 0x000fe400078e3cff */
[----:B------:R-:W-:Y:S01]  /*100e0*/  SHF.R.U64 R169, R169, 0x3, RZ ;  /* 0x00000003a9a97819 */ /* 0x000fe200000012ff */
[----:B------:R2:W-:Y:S01]  /*100f0*/  STSM.16.M88.4 [R10], R32 ;  /* 0x000000200a007844 */ /* 0x0005e20000000200 */
[----:B------:R-:W-:Y:S02]  /*10100*/  MOV R12, R12 ;  /* 0x0000000c000c7202 */ /* 0x000fe40000000f00 */
[----:B------:R-:W-:-:S02]  /*10110*/  LOP3.LUT R38, R38, R179, RZ, 0x3c, !PT ;  /* 0x000000b326267212 */ /* 0x000fc400078e3cff */
[----:B------:R-:W-:Y:S01]  /*10120*/  SHF.R.U64 R171, R171, 0x3, RZ ;  /* 0x00000003abab7819 */ /* 0x000fe200000012ff */
[----:B------:R3:W-:Y:S01]  /*10130*/  STSM.16.M88.4 [R12], R40 ;  /* 0x000000280c007844 */ /* 0x0007e20000000200 */
[----:B------:R-:W-:Y:S02]  /*10140*/  SHF.R.U64 R28, R99, 0x3, RZ ;  /* 0x00000003631c7819 */ /* 0x000fe400000012ff */
[----:B------:R-:W-:Y:S02]  /*10150*/  MOV R14, R14 ;  /* 0x0000000e000e7202 */ /* 0x000fe40000000f00 */
[----:B------:R-:W-:Y:S02]  /*10160*/  LOP3.LUT R46, R46, R181, RZ, 0x3c, !PT ;  /* 0x000000b52e2e7212 */ /* 0x000fe400078e3cff */
[----:B------:R-:W-:Y:S01]  /*10170*/  SHF.R.U64 R173, R173, 0x3, RZ ;  /* 0x00000003adad7819 */ /* 0x000fe200000012ff */
[----:B------:R4:W-:Y:S01]  /*10180*/  STSM.16.M88.4 [R14], R48 ;  /* 0x000000300e007844 */ /* 0x0009e20000000200 */
[----:B------:R-:W-:-:S02]  /*10190*/  SHF.R.U64 R99, R163, 0x3, RZ ;  /* 0x00000003a3637819 */ /* 0x000fc400000012ff */
[----:B------:R-:W-:Y:S02]  /*101a0*/  MOV R18, R18 ;  /* 0x0000001200127202 */ /* 0x000fe40000000f00 */
[----:B------:R-:W-:Y:S02]  /*101b0*/  LOP3.LUT R54, R167, R54, RZ, 0x3c, !PT ;  /* 0x00000036a7367212 */ /* 0x000fe400078e3cff */
[----:B------:R-:W-:Y:S01]  /*101c0*/  SHF.R.U64 R29, R94, 0x3, RZ ;  /* 0x000000035e1d7819 */ /* 0x000fe200000012ff */
[----:B------:R4:W-:Y:S01]  /*101d0*/  STSM.16.M88.4 [R18], R56 ;  /* 0x0000003812007844 */ /* 0x0009e20000000200 */
[----:B------:R-:W-:Y:S02]  /*101e0*/  MOV R20, R20 ;  /* 0x0000001400147202 */ /* 0x000fe40000000f00 */
[----:B------:R-:W-:Y:S02]  /*101f0*/  LOP3.LUT R62, R169, R62, RZ, 0x3c, !PT ;  /* 0x0000003ea93e7212 */ /* 0x000fe400078e3cff */
[----:B------:R-:W-:Y:S01]  /*10200*/  MOV R30, R30 ;  /* 0x0000001e001e7202 */ /* 0x000fe20000000f00 */
[----:B------:R4:W-:Y:S01]  /*10210*/  STSM.16.M88.4 [R20], R64 ;  /* 0x0000004014007844 */ /* 0x0009e20000000200 */
[----:B------:R-:W-:-:S02]  /*10220*/  LOP3.LUT R70, R171, R70, RZ, 0x3c, !PT ;  /* 0x00000046ab467212 */ /* 0x000fc400078e3cff */
[----:B------:R-:W-:Y:S01]  /*10230*/  MOV R38, R38 ;  /* 0x0000002600267202 */ /* 0x000fe20000000f00 */
[----:B------:R4:W-:Y:S01]  /*10240*/  STSM.16.M88.4 [R30], R72 ;  /* 0x000000481e007844 */ /* 0x0009e20000000200 */
[----:B------:R-:W-:Y:S02]  /*10250*/  LOP3.LUT R78, R173, R78, RZ, 0x3c, !PT ;  /* 0x0000004ead4e7212 */ /* 0x000fe400078e3cff */
[----:B------:R-:W-:Y:S01]  /*10260*/  LOP3.LUT R8, R99, R6, RZ, 0x3c, !PT ;  /* 0x0000000663087212 */ /* 0x000fe200078e3cff */
[----:B------:R4:W-:Y:S01]  /*10270*/  STSM.16.M88.4 [R38], R80 ;  /* 0x0000005026007844 */ /* 0x0009e20000000200 */
[----:B------:R-:W-:Y:S02]  /*10280*/  MOV R46, R46 ;  /* 0x0000002e002e7202 */ /* 0x000fe40000000f00 */
[----:B------:R-:W-:Y:S02]  /*10290*/  LOP3.LUT R94, R29, R4, RZ, 0x3c, !PT ;  /* 0x000000041d5e7212 */ /* 0x000fe400078e3cff */
[----:B------:R-:W-:Y:S01]  /*102a0*/  MOV R54, R54 ;  /* 0x0000003600367202 */ /* 0x000fe20000000f00 */
[----:B------:R4:W-:Y:S01]  /*102b0*/  STSM.16.M88.4 [R46], R84 ;  /* 0x000000542e007844 */ /* 0x0009e20000000200 */
[----:B-1----:R-:W-:-:S02]  /*102c0*/  F2FP.BF16.F32.PACK_AB R98, R101, R100 ;  /* 0x000000646562723e */ /* 0x002fc400000010ff */
[----:B------:R-:W-:Y:S02]  /*102d0*/  F2FP.BF16.F32.PACK_AB R99, R103, R102 ;  /* 0x000000666763723e */ /* 0x000fe400000010ff */
[----:B------:R-:W-:Y:S02]  /*102e0*/  LOP3.LUT R4, R28, R23, RZ, 0x3c, !PT ;  /* 0x000000171c047212 */ /* 0x000fe400078e3cff */
[----:B------:R-:W-:Y:S01]  /*102f0*/  MOV R62, R62 ;  /* 0x0000003e003e7202 */ /* 0x000fe20000000f00 */
[----:B------:R4:W-:Y:S01]  /*10300*/  STSM.16.M88.4 [R54], R96 ;  /* 0x0000006036007844 */ /* 0x0009e20000000200 */
[----:B------:R-:W-:Y:S02]  /*10310*/  MOV R70, R70 ;  /* 0x0000004600467202 */ /* 0x000fe40000000f00 */
[----:B------:R-:W-:Y:S01]  /*10320*/  MOV R78, R78 ;  /* 0x0000004e004e7202 */ /* 0x000fe20000000f00 */
[----:B------:R4:W-:Y:S01]  /*10330*/  STSM.16.M88.4 [R62], R104 ;  /* 0x000000683e007844 */ /* 0x0009e20000000200 */
[----:B------:R-:W-:-:S02]  /*10340*/  MOV R94, R94 ;  /* 0x0000005e005e7202 */ /* 0x000fc40000000f00 */
[----:B------:R-:W-:Y:S01]  /*10350*/  MOV R6, R4 ;  /* 0x0000000400067202 */ /* 0x000fe20000000f00 */
[----:B------:R4:W-:Y:S01]  /*10360*/  STSM.16.M88.4 [R70], R112 ;  /* 0x0000007046007844 */ /* 0x0009e20000000200 */
[----:B------:R-:W-:Y:S01]  /*10370*/  MOV R8, R8 ;  /* 0x0000000800087202 */ /* 0x000fe20000000f00 */
[----:B------:R-:W-:Y:S01]  /*10380*/  IMAD.U32 R5, RZ, RZ, UR11 ;  /* 0x0000000bff057e24 */ /* 0x000fe2000f8e00ff */
[----:B------:R-:W-:Y:S01]  /*10390*/  PLOP3.LUT P0, PT, PT, PT, UP0, 0x80, 0x0 ;  /* 0x000000000000781c */ /* 0x000fe20003f0f008 */
[----:B------:R4:W-:Y:S01]  /*103a0*/  STSM.16.M88.4 [R78], R120 ;  /* 0x000000784e007844 */ /* 0x0009e20000000200 */
[----:B------:R-:W-:Y:S01]  /*103b0*/  MOV R4, UR10 ;  /* 0x0000000a00047c02 */ /* 0x000fe20008000f00 */
[----:B------:R-:W-:Y:S02]  /*103c0*/  ULDC.64 UR10, c[0x0][0xc08] ;  /* 0x00030200000a7ab9 */ /* 0x000fe40000000a00 */
[----:B------:R4:W-:Y:S04]  /*103d0*/  STSM.16.M88.4 [R94], R128 ;  /* 0x000000805e007844 */ /* 0x0009e80000000200 */
[----:B------:R4:W-:Y:S04]  /*103e0*/  STSM.16.M88.4 [R6], R136 ;  /* 0x0000008806007844 */ /* 0x0009e80000000200 */
[----:B------:R4:W-:Y:S01]  /*103f0*/  STSM.16.M88.4 [R8], R144 ;  /* 0x0000009008007844 */ /* 0x0009e20000000200 */
[----:B------:R-:W-:Y:S06]  /*10400*/  BAR.SYNC.DEFER_BLOCKING 0x1, 0x100 ;  /* 0x0044000000007b1d */ /* 0x000fec0000010000 */
[----:B------:R-:W4:Y:S01]  /*10410*/  @P0 LDG.E R3, desc[UR38][R4.64] ;  /* 0x0000002604030981 */ /* 0x000f22000c1e1900 */
[----:B------:R-:W-:Y:S01]  /*10420*/  UISETP.NE.U32.AND UP1, UPT, UR10, URZ, UPT ;  /* 0x0000003f0a00728c */ /* 0x000fe2000bf25070 */
[----:B0-----:R-:W-:Y:S01]  /*10430*/  ISETP.NE.AND P1, PT, R16, 0x1, PT ;  /* 0x000000011000780c */ /* 0x001fe20003f25270 */
[----:B--2---:R-:W-:-:S02]  /*10440*/  VIADD R10, R216, UR13 ;  /* 0x0000000dd80a7c36 */ /* 0x004fc40008000000 */
[----:B------:R-:W-:-:S06]  /*10450*/  UISETP.NE.AND.EX UP1, UPT, UR11, URZ, UPT, UP1 ;  /* 0x0000003f0b00728c */ /* 0x000fcc000bf25310 */
[----:B------:R-:W-:-:S04]  /*10460*/  PLOP3.LUT P2, PT, PT, PT, UP1, 0x80, 0x0 ;  /* 0x000000000000781c */ /* 0x000fc80003f4f018 */
[----:B------:R-:W0:Y:S01]  /*10470*/  @P1 LDC R9, c[0x0][0xbec] ;  /* 0x0002fb00ff091b82 */ /* 0x000e220000000800 */
[----:B------:R-:W-:-:S04]  /*10480*/  @UP1 ULEA UR10, UP2, UR12, UR10, 0x2 ;  /* 0x0000000a0c0a1291 */ /* 0x000fc8000f84103f */
[----:B------:R-:W-:Y:S02]  /*10490*/  @UP1 ULEA.HI.X UR11, UR12, UR11, UR14, 0x2, UP2 ;  /* 0x0000000b0c0b1291 */ /* 0x000fe400090f140e */
[----:B---3--:R-:W-:Y:S01]  /*104a0*/  IMAD.U32 R12, RZ, RZ, UR10 ;  /* 0x0000000aff0c7e24 */ /* 0x008fe2000f8e00ff */
[----:B------:R-:W-:Y:S01]  /*104b0*/  ULDC UR12, c[0x0][0xa88] ;  /* 0x0002a200000c7ab9 */ /* 0x000fe20000000800 */
[----:B------:R-:W1:Y:S02]  /*104c0*/  @P1 LDC R11, c[0x0][0xbf0] ;  /* 0x0002fc00ff0b1b82 */ /* 0x000e640000000800 */
[----:B------:R-:W-:Y:S01]  /*104d0*/  IMAD.U32 R13, RZ, RZ, UR11 ;  /* 0x0000000bff0d7e24 */ /* 0x000fe2000f8e00ff */
[----:B----4-:R-:W-:Y:S01]  /*104e0*/  @P0 R2UR UR4, R3 ;  /* 0x00000000030402ca */ /* 0x010fe200000e0000 */
[----:B------:R-:W-:-:S06]  /*104f0*/  IMAD.U32 R3, RZ, RZ, UR12 ;  /* 0x0000000cff037e24 */ /* 0x000fcc000f8e00ff */
[----:B------:R2:W5:Y:S01]  /*10500*/  @P2 LDG.E R3, desc[UR38][R12.64] ;  /* 0x000000260c032981 */ /* 0x000562000c1e1900 */
[----:B01----:R-:W-:Y:S07]  /*10510*/  @P2 BRA `(.L_x_2458) ;  /* 0x0000000000102947 */ /* 0x003fee0003800000 */
[----:B------:R-:W-:Y:S05]  /*10520*/  @!P0 BRA `(.L_x_2458) ;  /* 0x00000000000c8947 */ /* 0x000fea0003800000 */
[----:B------:R-:W3:Y:S04]  /*10530*/  LDG.E R6, desc[UR38][R4.64] ;  /* 0x0000002604067981 */ /* 0x000ee8000c1e1900 */
[----:B-----5:R-:W3:Y:S02]  /*10540*/  LDG.E R3, desc[UR38][R4.64+0x4] ;  /* 0x0000042604037981 */ /* 0x020ee4000c1e1900 */
[----:B---3--:R-:W-:-:S07]  /*10550*/  IMAD.IADD R3, R3, 0x1, -R6 ;  /* 0x0000000103037824 */ /* 0x008fce00078e0a06 */
.L_x_2458:
[----:B------:R-:W3:Y:S01]  /*10560*/  LDL R14, [R1] ;  /* 0x00000000010e7983 */ /* 0x000ee20000100800 */
[----:B------:R-:W-:Y:S01]  /*10570*/  R2UR UR21, R222 ;  /* 0x00000000de1572ca */ /* 0x000fe200000e0000 */
[----:B------:R-:W-:Y:S01]  /*10580*/  ULDC.64 UR16, c[0x0][0xb90] ;  /* 0x0002e40000107ab9 */ /* 0x000fe20000000a00 */
[----:B------:R-:W-:Y:S01]  /*10590*/  R2UR UR19, R223 ;  /* 0x00000000df1372ca */ /* 0x000fe200000e0000 */
[----:B------:R-:W-:Y:S01]  /*105a0*/  @P1 IMAD.HI.U32 R4, R10, R9, RZ ;  /* 0x000000090a041227 */ /* 0x000fe200078e00ff */
[----:B------:R-:W-:Y:S01]  /*105b0*/  R2UR UR18, R221 ;  /* 0x00000000dd1272ca */ /* 0x000fe200000e0000 */
[----:B------:R-:W-:Y:S01]  /*105c0*/  USHF.R.S32.HI UR11, URZ, 0x1f, UR4 ;  /* 0x0000001f3f0b7899 */ /* 0x000fe20008011404 */
[----:B------:R-:W-:Y:S01]  /*105d0*/  MOV R8, R10 ;  /* 0x0000000a00087202 */ /* 0x000fe20000000f00 */
[----:B------:R-:W-:Y:S01]  /*105e0*/  UMOV UR10, UR4 ;  /* 0x00000004000a7c82 */ /* 0x000fe20008000000 */
[----:B------:R-:W-:Y:S01]  /*105f0*/  @P1 SHF.R.U32.HI R8, RZ, R11, R4 ;  /* 0x0000000bff081219 */ /* 0x000fe20000011604 */
[----:B------:R-:W-:Y:S01]  /*10600*/  IMAD R4, R224, 0x40, R22 ;  /* 0x00000040e0047824 */ /* 0x000fe200078e0216 */
[----:B------:R-:W-:Y:S01]  /*10610*/  R2UR UR20, R214 ;  /* 0x00000000d61472ca */ /* 0x000fe200000e0000 */
[----:B------:R-:W-:Y:S01]  /*10620*/  IMAD.MOV.U32 R5, RZ, RZ, 0x2 ;  /* 0x00000002ff057424 */ /* 0x000fe200078e00ff */
[--C-:B------:R-:W-:Y:S01]  /*10630*/  SHF.R.S32.HI R9, RZ, 0x1f, R8.reuse ;  /* 0x0000001fff097819 */ /* 0x100fe20000011408 */
[----:B------:R-:W-:Y:S01]  /*10640*/  USHF.R.S32.HI UR15, URZ, 0x1f, UR21 ;  /* 0x0000001f3f0f7899 */ /* 0x000fe20008011415 */
[----:B------:R-:W-:Y:S01]  /*10650*/  IMAD.MOV R11, RZ, RZ, -R8 ;  /* 0x000000ffff0b7224 */ /* 0x000fe200078e0a08 */
[----:B------:R-:W-:Y:S01]  /*10660*/  USEL UR19, UR19, URZ, !UP0 ;  /* 0x0000003f13137287 */ /* 0x000fe2000c000000 */
[----:B------:R-:W-:Y:S01]  /*10670*/  IMAD.WIDE R4, R4, R5, UR8 ;  /* 0x0000000804047e25 */ /* 0x000fe2000f8e0205 */
[----:B------:R-:W-:-:S02]  /*10680*/  UIMAD UR14, UR15, UR16, URZ ;  /* 0x000000100f0e72a4 */ /* 0x000fc4000f8e023f */
[----:B------:R-:W-:Y:S01]  /*10690*/  UIMAD.WIDE.U32 UR12, UR21, UR16, UR10 ;  /* 0x00000010150c72a5 */ /* 0x000fe2000f8e000a */
[----:B------:R-:W-:Y:S01]  /*106a0*/  IMAD R11, R16, R11, R10 ;  /* 0x0000000b100b7224 */ /* 0x000fe200078e020a */
[----:B------:R-:W-:Y:S01]  /*106b0*/  UIMAD UR14, UR21, UR17, UR14 ;  /* 0x00000011150e72a4 */ /* 0x000fe2000f8e020e */
[C---:B------:R-:W-:Y:S01]  /*106c0*/  IADD3 R33, P3, R4.reuse, 0x4000, RZ ;  /* 0x0000400004217810 */ /* 0x040fe20007f7e0ff */
[----:B------:R-:W-:Y:S01]  /*106d0*/  USEL UR18, UR18, URZ, !UP0 ;  /* 0x0000003f12127287 */ /* 0x000fe2000c000000 */
[----:B------:R-:W-:Y:S01]  /*106e0*/  IADD3 R37, P2, R4, 0x5000, RZ ;  /* 0x0000500004257810 */ /* 0x000fe20007f5e0ff */
[----:B------:R-:W-:Y:S01]  /*106f0*/  ULDC.64 UR16, c[0x0][0xb98] ;  /* 0x0002e60000107ab9 */ /* 0x000fe20000000a00 */
[----:B------:R-:W-:Y:S01]  /*10700*/  UIADD3 UR13, UR13, UR14, URZ ;  /* 0x0000000e0d0d7290 */ /* 0x000fe2000fffe03f */
[----:B------:R-:W-:Y:S01]  /*10710*/  SHF.R.S32.HI R6, RZ, 0x1f, R11 ;  /* 0x0000001fff067819 */ /* 0x000fe2000001140b */
[----:B------:R-:W-:Y:S01]  /*10720*/  UIMAD UR10, UR19, UR16, URZ ;  /* 0x00000010130a72a4 */ /* 0x000fe2000f8e023f */
[----:B------:R-:W-:Y:S01]  /*10730*/  LOP3.LUT R32, R33, 0x380, RZ, 0xc0, !PT ;  /* 0x0000038021207812 */ /* 0x000fe200078ec0ff */
[----:B------:R-:W-:Y:S01]  /*10740*/  UIMAD.WIDE.U32 UR12, UR18, UR16, UR12 ;  /* 0x00000010120c72a5 */ /* 0x000fe2000f8e000c */
[----:B------:R-:W-:Y:S01]  /*10750*/  LOP3.LUT R36, R37, 0x380, RZ, 0xc0, !PT ;  /* 0x0000038025247812 */ /* 0x000fe200078ec0ff */
[----:B------:R-:W-:Y:S01]  /*10760*/  UIMAD UR10, UR18, UR17, UR10 ;  /* 0x00000011120a72a4 */ /* 0x000fe2000f8e020a */
[----:B------:R-:W-:Y:S01]  /*10770*/  SHF.R.U64 R32, R32, 0x3, RZ ;  /* 0x0000000320207819 */ /* 0x000fe200000012ff */
[----:B------:R-:W-:Y:S01]  /*10780*/  ULDC.64 UR8, c[0x0][0xb88] ;  /* 0x0002e20000087ab9 */ /* 0x000fe20000000a00 */
[----:B------:R-:W-:Y:S01]  /*10790*/  SHF.R.U64 R36, R36, 0x3, RZ ;  /* 0x0000000324247819 */ /* 0x000fe200000012ff */
[----:B------:R-:W-:Y:S01]  /*107a0*/  IMAD R6, R6, UR8, RZ ;  /* 0x0000000806067c24 */ /* 0x000fe2000f8e02ff */
[----:B------:R-:W-:Y:S01]  /*107b0*/  IADD3 R8, P0, R8, UR12, RZ ;  /* 0x0000000c08087c10 */ /* 0x000fe2000ff1e0ff */
[----:B------:R-:W-:Y:S01]  /*107c0*/  IMAD.U32 R10, RZ, RZ, UR10 ;  /* 0x0000000aff0a7e24 */ /* 0x000fe2000f8e00ff */
[----:B------:R-:W-:Y:S01]  /*107d0*/  LOP3.LUT R32, R32, R33, RZ, 0x3c, !PT ;  /* 0x0000002120207212 */ /* 0x000fe200078e3cff */
[----:B------:R-:W-:Y:S01]  /*107e0*/  IMAD R15, R11, UR9, R6 ;  /* 0x000000090b0f7c24 */ /* 0x000fe2000f8e0206 */
[----:B------:R-:W-:Y:S01]  /*107f0*/  LOP3.LUT R36, R36, R37, RZ, 0x3c, !PT ;  /* 0x0000002524247212 */ /* 0x000fe200078e3cff */
[--C-:B------:R-:W-:Y:S01]  /*10800*/  IMAD.X R33, RZ, RZ, R5.reuse, P3 ;  /* 0x000000ffff217224 */ /* 0x100fe200018e0605 */
[----:B------:R-:W-:Y:S01]  /*10810*/  IADD3.X R9, R9, UR13, R10, P0, !PT ;  /* 0x0000000d09097c10 */ /* 0x000fe200087fe40a */
[----:B------:R-:W-:Y:S01]  /*10820*/  IMAD.X R37, RZ, RZ, R5, P2 ;  /* 0x000000ffff257224 */ /* 0x000fe200010e0605 */
[C---:B------:R-:W-:Y:S01]  /*10830*/  IADD3 R53, P3, R4.reuse, 0xa000, RZ ;  /* 0x0000a00004357810 */ /* 0x040fe20007f7e0ff */
[----:B-----5:R-:W-:Y:S01]  /*10840*/  IMAD R23, R3, R16, RZ ;  /* 0x0000001003177224 */ /* 0x020fe200078e02ff */
[----:B------:R-:W-:Y:S01]  /*10850*/  IADD3 R57, P2, R4, 0xb000, RZ ;  /* 0x0000b00004397810 */ /* 0x000fe20007f5e0ff */
[----:B------:R-:W-:Y:S01]  /*10860*/  IMAD.WIDE.U32 R8, R11, UR8, R8 ;  /* 0x000000080b087c25 */ /* 0x000fe2000f8e0008 */
[----:B------:R-:W-:Y:S01]  /*10870*/  ULDC.64 UR8, c[0x0][0xb50] ;  /* 0x0002d40000087ab9 */ /* 0x000fe20000000a00 */
[----:B------:R-:W-:Y:S01]  /*10880*/  LOP3.LUT R52, R53, 0x380, RZ, 0xc0, !PT ;  /* 0x0000038035347812 */ /* 0x000fe200078ec0ff */
[----:B------:R-:W-:Y:S01]  /*10890*/  ULDC.64 UR12, c[0x0][0xaa0] ;  /* 0x0002a800000c7ab9 */ /* 0x000fe20000000a00 */
[----:B------:R-:W-:Y:S01]  /*108a0*/  IMAD.IADD R9, R9, 0x1, R15 ;  /* 0x0000000109097824 */ /* 0x000fe200078e020f */
[----:B------:R-:W-:-:S02]  /*108b0*/  LEA R10, P0, R8, UR8, 0x2 ;  /* 0x00000008080a7c11 */ /* 0x000fc4000f8010ff */
[----:B------:R-:W-:Y:S02]  /*108c0*/  SHF.R.U64 R52, R52, 0x3, RZ ;  /* 0x0000000334347819 */ /* 0x000fe400000012ff */
[----:B------:R-:W-:Y:S01]  /*108d0*/  LEA.HI.X R11, R8, UR9, R9, 0x2, P0 ;  /* 0x00000009080b7c11 */ /* 0x000fe200080f1409 */
[----:B------:R-:W-:Y:S01]  /*108e0*/  SHFL.IDX PT, R18, R10, RZ, 0x1c1f ;  /* 0x001c1fff0a127589 */ /* 0x000fe200000e0000 */
[----:B------:R-:W-:Y:S02]  /*108f0*/  IADD3 R29, P0, R4, 0x3000, RZ ;  /* 0x00003000041d7810 */ /* 0x000fe40007f1e0ff */
[----:B------:R-:W-:Y:S01]  /*10900*/  LOP3.LUT R56, R57, 0x380, RZ, 0xc0, !PT ;  /* 0x0000038039387812 */ /* 0x000fe200078ec0ff */
[----:B------:R-:W0:Y:S01]  /*10910*/  SHFL.IDX PT, R19, R11, RZ, 0x1c1f ;  /* 0x001c1fff0b137589 */ /* 0x000e2200000e0000 */
[----:B------:R-:W-:Y:S02]  /*10920*/  LOP3.LUT R28, R29, 0x380, RZ, 0xc0, !PT ;  /* 0x000003801d1c7812 */ /* 0x000fe400078ec0ff */
[----:B------:R-:W-:Y:S01]  /*10930*/  LOP3.LUT R52, R52, R53, RZ, 0x3c, !PT ;  /* 0x0000003534347212 */ /* 0x000fe200078e3cff */
[----:B------:R-:W-:Y:S01]  /*10940*/  IMAD.X R53, RZ, RZ, R5, P3 ;  /* 0x000000ffff357224 */ /* 0x000fe200018e0605 */
[----:B------:R-:W-:Y:S01]  /*10950*/  SHF.R.U64 R28, R28, 0x3, RZ ;  /* 0x000000031c1c7819 */ /* 0x000fe200000012ff */
[----:B------:R-:W-:Y:S01]  /*10960*/  SHFL.IDX PT, R20, R10, 0x1, 0x1c1f ;  /* 0x003c1f000a147f89 */ /* 0x000fe200000e0000 */
[----:B--2---:R-:W-:-:S02]  /*10970*/  IADD3 R13, P5, R4, 0x1000, RZ ;  /* 0x00001000040d7810 */ /* 0x004fc40007fbe0ff */
[----:B------:R-:W-:Y:S01]  /*10980*/  LOP3.LUT R28, R28, R29, RZ, 0x3c, !PT ;  /* 0x0000001d1c1c7212 */ /* 0x000fe200078e3cff */
[----:B------:R-:W-:Y:S01]  /*10990*/  IMAD.X R29, RZ, RZ, R5, P0 ;  /* 0x000000ffff1d7224 */ /* 0x000fe200000e0605 */
[C---:B------:R-:W-:Y:S01]  /*109a0*/  IADD3 R49, P0, R4.reuse, 0x9000, RZ ;  /* 0x0000900004317810 */ /* 0x040fe20007f1e0ff */
[----:B------:R-:W1:Y:S01]  /*109b0*/  SHFL.IDX PT, R21, R11, 0x1, 0x1c1f ;  /* 0x003c1f000b157f89 */ /* 0x000e6200000e0000 */
[----:B------:R-:W-:Y:S02]  /*109c0*/  IADD3 R25, P4, R4, 0x2000, RZ ;  /* 0x0000200004197810 */ /* 0x000fe40007f9e0ff */
[----:B------:R-:W-:Y:S02]  /*109d0*/  LOP3.LUT R48, R49, 0x380, RZ, 0xc0, !PT ;  /* 0x0000038031307812 */ /* 0x000fe400078ec0ff */
[----:B------:R-:W-:Y:S02]  /*109e0*/  SHF.R.U64 R56, R56, 0x3, RZ ;  /* 0x0000000338387819 */ /* 0x000fe400000012ff */
[----:B------:R-:W-:-:S02]  /*109f0*/  SHF.R.U64 R48, R48, 0x3, RZ ;  /* 0x0000000330307819 */ /* 0x000fc400000012ff */
[----:B------:R-:W-:Y:S02]  /*10a00*/  IADD3 R8, P3, R4, 0xf000, RZ ;  /* 0x0000f00004087810 */ /* 0x000fe40007f7e0ff */
[----:B------:R-:W-:Y:S01]  /*10a10*/  LOP3.LUT R48, R48, R49, RZ, 0x3c, !PT ;  /* 0x0000003130307212 */ /* 0x000fe200078e3cff */
[--C-:B------:R-:W-:Y:S01]  /*10a20*/  IMAD.X R49, RZ, RZ, R5.reuse, P0 ;  /* 0x000000ffff317224 */ /* 0x100fe200000e0605 */
[----:B------:R-:W-:Y:S02]  /*10a30*/  LOP3.LUT P0, RZ, R226, 0x3, RZ, 0xc0, !PT ;  /* 0x00000003e2ff7812 */ /* 0x000fe4000780c0ff */
[----:B------:R-:W-:Y:S01]  /*10a40*/  IADD3 R41, P6, R4, 0x6000, RZ ;  /* 0x0000600004297810 */ /* 0x000fe20007fde0ff */
[----:B------:R-:W-:Y:S01]  /*10a50*/  UIMAD UR10, UR11, UR12, URZ ;  /* 0x0000000c0b0a72a4 */ /* 0x000fe2000f8e023f */
[----:B------:R-:W-:Y:S01]  /*10a60*/  LOP3.LUT R12, R13, 0x380, RZ, 0xc0, !PT ;  /* 0x000003800d0c7812 */ /* 0x000fe200078ec0ff */
[----:B------:R-:W-:Y:S01]  /*10a70*/  UIMAD.WIDE.U32 UR8, UR4, UR12, URZ ;  /* 0x0000000c040872a5 */ /* 0x000fe2000f8e003f */
[----:B------:R-:W-:Y:S01]  /*10a80*/  LOP3.LUT R24, R25, 0x380, RZ, 0xc0, !PT ;  /* 0x0000038019187812 */ /* 0x000fe200078ec0ff */
[--C-:B------:R-:W-:Y:S01]  /*10a90*/  IMAD.X R61, RZ, RZ, R5.reuse, P3 ;  /* 0x000000ffff3d7224 */ /* 0x100fe200018e0605 */
[----:B------:R-:W-:Y:S01]  /*10aa0*/  LOP3.LUT R56, R56, R57, RZ, 0x3c, !PT ;  /* 0x0000003938387212 */ /* 0x000fe200078e3cff */
[----:B------:R-:W-:Y:S01]  /*10ab0*/  IMAD.X R57, RZ, RZ, R5, P2 ;  /* 0x000000ffff397224 */ /* 0x000fe200010e0605 */
[----:B------:R-:W-:-:S02]  /*10ac0*/  LOP3.LUT R3, R8, 0x380, RZ, 0xc0, !PT ;  /* 0x0000038008037812 */ /* 0x000fc400078ec0ff */
[----:B------:R-:W-:Y:S02]  /*10ad0*/  SHF.R.U64 R12, R12, 0x3, RZ ;  /* 0x000000030c0c7819 */ /* 0x000fe400000012ff */
[----:B------:R-:W-:Y:S02]  /*10ae0*/  SHF.R.U64 R24, R24, 0x3, RZ ;  /* 0x0000000318187819 */ /* 0x000fe400000012ff */
[----:B------:R-:W-:Y:S02]  /*10af0*/  SHF.R.U64 R3, R3, 0x3, RZ ;  /* 0x0000000303037819 */ /* 0x000fe400000012ff */
[----:B------:R-:W-:Y:S01]  /*10b00*/  LOP3.LUT R12, R12, R13, RZ, 0x3c, !PT ;  /* 0x0000000d0c0c7212 */ /* 0x000fe200078e3cff */
[----:B------:R-:W-:Y:S01]  /*10b10*/  IMAD.X R13, RZ, RZ, R5, P5 ;  /* 0x000000ffff0d7224 */ /* 0x000fe200028e0605 */
[----:B------:R-:W-:Y:S02]  /*10b20*/  LOP3.LUT R24, R24, R25, RZ, 0x3c, !PT ;  /* 0x0000001918187212 */ /* 0x000fe400078e3cff */
[----:B------:R-:W-:-:S02]  /*10b30*/  IADD3.X R25, RZ, R5, RZ, P4, !PT ;  /* 0x00000005ff197210 */ /* 0x000fc400027fe4ff */
[C---:B------:R-:W-:Y:S02]  /*10b40*/  IADD3 R45, P5, R4.reuse, 0x7000, RZ ;  /* 0x00007000042d7810 */ /* 0x040fe40007fbe0ff */
[----:B------:R-:W-:Y:S02]  /*10b50*/  IADD3 R69, P4, R4, 0x8000, RZ ;  /* 0x0000800004457810 */ /* 0x000fe40007f9e0ff */
[----:B------:R-:W-:Y:S02]  /*10b60*/  LOP3.LUT R60, R3, R8, RZ, 0x3c, !PT ;  /* 0x00000008033c7212 */ /* 0x000fe400078e3cff */
[----:B------:R-:W2:Y:S01]  /*10b70*/  @P1 LDC R3, c[0x0][0xbec] ;  /* 0x0002fb00ff031b82 */ /* 0x000ea20000000800 */
[----:B------:R-:W-:Y:S02]  /*10b80*/  LOP3.LUT R40, R41, 0x380, RZ, 0xc0, !PT ;  /* 0x0000038029287812 */ /* 0x000fe400078ec0ff */
[----:B------:R-:W-:Y:S02]  /*10b90*/  LOP3.LUT R44, R45, 0x380, RZ, 0xc0, !PT ;  /* 0x000003802d2c7812 */ /* 0x000fe400078ec0ff */
[----:B------:R-:W-:-:S02]  /*10ba0*/  LOP3.LUT R68, R69, 0x380, RZ, 0xc0, !PT ;  /* 0x0000038045447812 */ /* 0x000fc400078ec0ff */
[----:B------:R-:W-:Y:S02]  /*10bb0*/  LOP3.LUT R9, R4, 0x380, RZ, 0xc0, !PT ;  /* 0x0000038004097812 */ /* 0x000fe400078ec0ff */
        /* <DEDUP_REMOVED lines=9> */
[----:B------:R-:W-:Y:S01]  /*10c50*/  IMAD.X R69, RZ, RZ, R5, P4 ;  /* 0x000000ffff457224 */ /* 0x000fe200020e0605 */
[C---:B------:R-:W-:Y:S01]  /*10c60*/  IADD3 R77, P6, R4.reuse, 0xc000, RZ ;  /* 0x0000c000044d7810 */ /* 0x040fe20007fde0ff */
[----:B------:R-:W-:Y:S01]  /*10c70*/  UIMAD UR10, UR4, UR13, UR10 ;  /* 0x0000000d040a72a4 */ /* 0x000fe2000f8e020a */
[----:B------:R-:W-:-:S02]  /*10c80*/  IADD3 R73, P5, R4, 0xd000, RZ ;  /* 0x0000d00004497810 */ /* 0x000fc40007fbe0ff */
[----:B------:R-:W-:Y:S01]  /*10c90*/  IADD3 R65, P4, R4, 0xe000, RZ ;  /* 0x0000e00004417810 */ /* 0x000fe20007f9e0ff */
[----:B------:R-:W-:Y:S01]  /*10ca0*/  ULDC.64 UR12, c[0x0][0xae8] ;  /* 0x0002ba00000c7ab9 */ /* 0x000fe20000000a00 */
[----:B------:R-:W-:Y:S01]  /*10cb0*/  LOP3.LUT R4, R9, R4, RZ, 0x3c, !PT ;  /* 0x0000000409047212 */ /* 0x000fe200078e3cff */
[----:B------:R-:W-:Y:S01]  /*10cc0*/  UIADD3 UR9, UR9, UR10, URZ ;  /* 0x0000000a09097290 */ /* 0x000fe2000fffe03f */
[----:B------:R-:W-:Y:S01]  /*10cd0*/  LOP3.LUT R76, R77, 0x380, RZ, 0xc0, !PT ;  /* 0x000003804d4c7812 */ /* 0x000fe200078ec0ff */
[----:B------:R-:W-:Y:S01]  /*10ce0*/  UIMAD UR4, UR15, UR12, URZ ;  /* 0x0000000c0f0472a4 */ /* 0x000fe2000f8e023f */
[----:B------:R-:W-:Y:S02]  /*10cf0*/  LOP3.LUT R72, R73, 0x380, RZ, 0xc0, !PT ;  /* 0x0000038049487812 */ /* 0x000fe400078ec0ff */
[----:B------:R-:W-:Y:S01]  /*10d00*/  LOP3.LUT R64, R65, 0x380, RZ, 0xc0, !PT ;  /* 0x0000038041407812 */ /* 0x000fe200078ec0ff */
[----:B------:R-:W-:Y:S01]  /*10d10*/  UIMAD UR4, UR21, UR13, UR4 ;  /* 0x0000000d150472a4 */ /* 0x000fe2000f8e0204 */
[----:B------:R-:W-:Y:S01]  /*10d20*/  SHF.R.U64 R76, R76, 0x3, RZ ;  /* 0x000000034c4c7819 */ /* 0x000fe200000012ff */
[----:B------:R-:W-:Y:S01]  /*10d30*/  UIMAD.WIDE.U32 UR8, UR21, UR12, UR8 ;  /* 0x0000000c150872a5 */ /* 0x000fe2000f8e0008 */
[----:B------:R-:W-:Y:S01]  /*10d40*/  SHF.R.U64 R72, R72, 0x3, RZ ;  /* 0x0000000348487819 */ /* 0x000fe200000012ff */
[----:B------:R-:W-:Y:S01]  /*10d50*/  ULDC.64 UR10, c[0x0][0xaf0] ;  /* 0x0002bc00000a7ab9 */ /* 0x000fe20000000a00 */
[----:B------:R-:W-:Y:S01]  /*10d60*/  SHF.R.U64 R64, R64, 0x3, RZ ;  /* 0x0000000340407819 */ /* 0x000fe200000012ff */
[----:B------:R-:W-:Y:S01]  /*10d70*/  UIADD3 UR9, UR9, UR4, URZ ;  /* 0x0000000409097290 */ /* 0x000fe2000fffe03f */
[----:B------:R-:W-:Y:S01]  /*10d80*/  LOP3.LUT R76, R76, R77, RZ, 0x3c, !PT ;  /* 0x0000004d4c4c7212 */ /* 0x000fe200078e3cff */
[----:B------:R-:W-:Y:S01]  /*10d90*/  UIMAD UR4, UR19, UR10, URZ ;  /* 0x0000000a130472a4 */ /* 0x000fe2000f8e023f */
[----:B------:R-:W-:Y:S01]  /*10da0*/  LOP3.LUT R72, R72, R73, RZ, 0x3c, !PT ;  /* 0x0000004948487212 */ /* 0x000fe200078e3cff */
[--C-:B------:R-:W-:Y:S01]  /*10db0*/  IMAD.X R77, RZ, RZ, R5.reuse, P6 ;  /* 0x000000ffff4d7224 */ /* 0x100fe200030e0605 */
[----:B------:R-:W-:Y:S01]  /*10dc0*/  LOP3.LUT R64, R64, R65, RZ, 0x3c, !PT ;  /* 0x0000004140407212 */ /* 0x000fe200078e3cff */
[----:B------:R-:W-:Y:S01]  /*10dd0*/  IMAD.X R73, RZ, RZ, R5, P5 ;  /* 0x000000ffff497224 */ /* 0x000fe200028e0605 */
[----:B------:R-:W-:Y:S01]  /*10de0*/  IADD3.X R65, RZ, R5, RZ, P4, !PT ;  /* 0x00000005ff417210 */ /* 0x000fe200027fe4ff */
[----:B------:R-:W-:-:S02]  /*10df0*/  UIMAD UR4, UR18, UR11, UR4 ;  /* 0x0000000b120472a4 */ /* 0x000fc4000f8e0204 */
[----:B------:R-:W-:-:S03]  /*10e00*/  UIMAD.WIDE.U32 UR8, UR18, UR10, UR8 ;  /* 0x0000000a120872a5 */ /* 0x000fc6000f8e0008 */
[----:B------:R-:W-:Y:S01]  /*10e10*/  ULDC.64 UR10, c[0x0][0xae0] ;  /* 0x0002b800000a7ab9 */ /* 0x000fe20000000a00 */
[----:B------:R-:W-:Y:S01]  /*10e20*/  UIADD3 UR4, UR9, UR4, URZ ;  /* 0x0000000409047290 */ /* 0x000fe2000fffe03f */
[----:B------:R-:W-:Y:S01]  /*10e30*/  VIADD R80, R224, UR20 ;  /* 0x00000014e0507c36 */ /* 0x000fe20008000000 */
[----:B------:R-:W-:-:S04]  /*10e40*/  UIADD3 UR7, UR7, 0x38820, URZ ;  /* 0x0003882007077890 */ /* 0x000fc8000fffe03f */
[----:B------:R-:W-:Y:S01]  /*10e50*/  UPRMT UR7, URZ, 0x654, UR7 ;  /* 0x000006543f077896 */ /* 0x000fe20008000007 */
[----:B------:R-:W-:Y:S01]  /*10e60*/  BSSY B1, `(.L_x_2459) ;  /* 0x0000054000017945 */ /* 0x000fe20003800000 */
[----:B------:R-:W-:Y:S02]  /*10e70*/  SHF.R.S32.HI R81, RZ, 0x1f, R219 ;  /* 0x0000001fff517819 */ /* 0x000fe400000114db */
[----:B------:R-:W-:Y:S02]  /*10e80*/  SHF.R.S32.HI R82, RZ, 0x1f, R217 ;  /* 0x0000001fff527819 */ /* 0x000fe400000114d9 */
[----:B------:R-:W-:Y:S02]  /*10e90*/  SHF.R.S32.HI R83, RZ, 0x1f, R218 ;  /* 0x0000001fff537819 */ /* 0x000fe400000114da */
[----:B------:R-:W-:Y:S02]  /*10ea0*/  SHF.R.S32.HI R84, RZ, 0x1f, R22 ;  /* 0x0000001fff547819 */ /* 0x000fe40000011416 */
[----:B---3--:R-:W-:-:S04]  /*10eb0*/  IADD3 R14, R14, UR20, RZ ;  /* 0x000000140e0e7c10 */ /* 0x008fc8000fffe0ff */
[C---:B------:R-:W-:Y:S01]  /*10ec0*/  ISETP.GE.OR P2, PT, R14.reuse, R23, P0 ;  /* 0x000000170e00720c */ /* 0x040fe20000746670 */
[----:B------:R-:W-:-:S05]  /*10ed0*/  VIADD R6, R14, 0x8 ;  /* 0x000000080e067836 */ /* 0x000fca0000000000 */
[----:B------:R-:W-:-:S07]  /*10ee0*/  ISETP.GE.OR P0, PT, R6, R23, P0 ;  /* 0x000000170600720c */ /* 0x000fce0000706670 */
[----:B0-----:R0:W-:Y:S06]  /*10ef0*/  @!P2 ST.E desc[UR38][R18.64], R0 ;  /* 0x000000001200a985 */ /* 0x0011ec000c101926 */
[----:B-1----:R1:W-:Y:S04]  /*10f00*/  @!P0 ST.E desc[UR38][R20.64], R2 ;  /* 0x0000000214008985 */ /* 0x0023e8000c101926 */
[----:B------:R3:W5:Y:S01]  /*10f10*/  LD.E.128 R8, desc[UR38][R4.64] ;  /* 0x0000002604087980 */ /* 0x000762000c101d00 */
[----:B0-----:R-:W0:Y:S01]  /*10f20*/  @P1 LDC R19, c[0x0][0xbf0] ;  /* 0x0002fc00ff131b82 */ /* 0x001e220000000800 */
[----:B------:R-:W-:-:S02]  /*10f30*/  IMAD R0, R220, 0x20, R224 ;  /* 0x00000020dc007824 */ /* 0x000fc400078e02e0 */
[----:B------:R-:W5:Y:S01]  /*10f40*/  LD.E.128 R12, desc[UR38][R12.64] ;  /* 0x000000260c0c7980 */ /* 0x000f62000c101d00 */
[----:B-1----:R-:W-:-:S03]  /*10f50*/  IMAD.U32 R2, RZ, RZ, UR8 ;  /* 0x00000008ff027e24 */ /* 0x002fc6000f8e00ff */
[----:B------:R-:W5:Y:S01]  /*10f60*/  LD.E.128 R24, desc[UR38][R24.64] ;  /* 0x0000002618187980 */ /* 0x000f62000c101d00 */
[----:B---3--:R-:W-:-:S03]  /*10f70*/  VIADD R4, R0, UR20 ;  /* 0x0000001400047c36 */ /* 0x008fc60008000000 */
[----:B------:R-:W5:Y:S01]  /*10f80*/  LD.E.128 R28, desc[UR38][R28.64] ;  /* 0x000000261c1c7980 */ /* 0x000f62000c101d00 */
[----:B--2---:R-:W-:-:S03]  /*10f90*/  @P1 IMAD.HI.U32 R0, R4, R3, RZ ;  /* 0x0000000304001227 */ /* 0x004fc600078e00ff */
[----:B------:R-:W5:Y:S01]  /*10fa0*/  LD.E.128 R32, desc[UR38][R32.64] ;  /* 0x0000002620207980 */ /* 0x000f62000c101d00 */
[----:B------:R-:W-:-:S03]  /*10fb0*/  IMAD.MOV.U32 R5, RZ, RZ, R4 ;  /* 0x000000ffff057224 */ /* 0x000fc600078e0004 */
[----:B------:R-:W5:Y:S04]  /*10fc0*/  LD.E.128 R36, desc[UR38][R36.64] ;  /* 0x0000002624247980 */ /* 0x000f68000c101d00 */
[----:B------:R-:W5:Y:S01]  /*10fd0*/  LD.E.128 R40, desc[UR38][R40.64] ;  /* 0x0000002628287980 */ /* 0x000f62000c101d00 */
[----:B0-----:R-:W-:-:S03]  /*10fe0*/  @P1 SHF.R.U32.HI R5, RZ, R19, R0 ;  /* 0x00000013ff051219 */ /* 0x001fc60000011600 */
[----:B------:R-:W5:Y:S01]  /*10ff0*/  LD.E.128 R44, desc[UR38][R44.64] ;  /* 0x000000262c2c7980 */ /* 0x000f62000c101d00 */
[--C-:B------:R-:W-:Y:S01]  /*11000*/  SHF.R.S32.HI R0, RZ, 0x1f, R5.reuse ;  /* 0x0000001fff007819 */ /* 0x100fe20000011405 */
[----:B------:R-:W-:Y:S01]  /*11010*/  IMAD.MOV R19, RZ, RZ, -R5 ;  /* 0x000000ffff137224 */ /* 0x000fe200078e0a05 */
[----:B------:R-:W-:Y:S01]  /*11020*/  MOV R3, UR9 ;  /* 0x0000000900037c02 */ /* 0x000fe20008000f00 */
[----:B------:R-:W-:Y:S01]  /*11030*/  IMAD.U32 R3, RZ, RZ, UR4 ;  /* 0x00000004ff037e24 */ /* 0x000fe2000f8e00ff */
[----:B------:R-:W5:Y:S01]  /*11040*/  LD.E.128 R68, desc[UR38][R68.64] ;  /* 0x0000002644447980 */ /* 0x000f62000c101d00 */
[----:B------:R-:W-:Y:S01]  /*11050*/  IMAD R0, R0, UR10, RZ ;  /* 0x0000000a00007c24 */ /* 0x000fe2000f8e02ff */
[----:B------:R-:W-:Y:S01]  /*11060*/  ULDC.64 UR8, c[0x0][0xad8] ;  /* 0x0002b60000087ab9 */ /* 0x000fe20000000a00 */
[----:B------:R-:W-:Y:S01]  /*11070*/  IMAD R19, R16, R19, R4 ;  /* 0x0000001310137224 */ /* 0x000fe200078e0204 */
[----:B------:R-:W5:Y:S01]  /*11080*/  LD.E.128 R48, desc[UR38][R48.64] ;  /* 0x0000002630307980 */ /* 0x000f62000c101d00 */
[----:B------:R-:W-:-:S03]  /*11090*/  IMAD R21, R5, UR11, R0 ;  /* 0x0000000b05157c24 */ /* 0x000fc6000f8e0200 */
[----:B------:R-:W5:Y:S01]  /*110a0*/  LD.E.128 R52, desc[UR38][R52.64] ;  /* 0x0000002634347980 */ /* 0x000f62000c101d00 */
[----:B------:R-:W-:-:S03]  /*110b0*/  SHF.R.S32.HI R0, RZ, 0x1f, R19 ;  /* 0x0000001fff007819 */ /* 0x000fc60000011413 */
[----:B------:R-:W5:Y:S01]  /*110c0*/  LD.E.128 R56, desc[UR38][R56.64] ;  /* 0x0000002638387980 */ /* 0x000f62000c101d00 */
[----:B------:R-:W-:-:S03]  /*110d0*/  IMAD.WIDE.U32 R2, R5, UR10, R2 ;  /* 0x0000000a05027c25 */ /* 0x000fc6000f8e0002 */
[----:B------:R-:W5:Y:S04]  /*110e0*/  LD.E.128 R76, desc[UR38][R76.64] ;  /* 0x000000264c4c7980 */ /* 0x000f68000c101d00 */
[----:B------:R-:W5:Y:S04]  /*110f0*/  LD.E.128 R72, desc[UR38][R72.64] ;  /* 0x0000002648487980 */ /* 0x000f68000c101d00 */
[----:B------:R-:W5:Y:S04]  /*11100*/  LD.E.128 R64, desc[UR38][R64.64] ;  /* 0x0000002640407980 */ /* 0x000f68000c101d00 */
[----:B------:R-:W5:Y:S01]  /*11110*/  LD.E.128 R60, desc[UR38][R60.64] ;  /* 0x000000263c3c7980 */ /* 0x000f62000c101d00 */
[----:B------:R-:W-:Y:S01]  /*11120*/  IMAD.IADD R3, R3, 0x1, R21 ;  /* 0x0000000103037824 */ /* 0x000fe200078e0215 */
[----:B------:R-:W-:Y:S01]  /*11130*/  ISETP.GE.AND P2, PT, R80, R23, PT ;  /* 0x000000175000720c */ /* 0x000fe20003f46270 */
[----:B------:R-:W-:Y:S01]  /*11140*/  IMAD R4, R0, UR8, RZ ;  /* 0x0000000800047c24 */ /* 0x000fe2000f8e02ff */
[----:B------:R-:W-:Y:S01]  /*11150*/  @!PT LDS RZ, [RZ] ;  /* 0x00000000fffff984 */ /* 0x000fe20000000800 */
[----:B------:R-:W-:Y:S01]  /*11160*/  @!PT LDS RZ, [RZ] ;  /* 0x00000000fffff984 */ /* 0x000fe20000000800 */
[----:B------:R-:W-:Y:S01]  /*11170*/  @!PT LDS RZ, [RZ] ;  /* 0x00000000fffff984 */ /* 0x000fe20000000800 */
[----:B------:R-:W-:Y:S01]  /*11180*/  @!PT LDS RZ, [RZ] ;  /* 0x00000000fffff984 */ /* 0x000fe20000000800 */
[----:B------:R0:W-:Y:S06]  /*11190*/  MEMBAR.ALL.CTA ;  /* 0x0000000000007992 */ /* 0x0001ec0000008000 */
[----:B0-----:R-:W0:Y:S01]  /*111a0*/  FENCE.VIEW.ASYNC.S ;  /* 0x00000000000073c6 */ /* 0x001e220000000000 */
[----:B------:R-:W-:-:S04]  /*111b0*/  IMAD.WIDE.U32 R2, R19, UR8, R2 ;  /* 0x0000000813027c25 */ /* 0x000fc8000f8e0002 */
[----:B------:R-:W-:Y:S01]  /*111c0*/  IMAD R5, R19, UR9, R4 ;  /* 0x0000000913057c24 */ /* 0x000fe2000f8e0204 */
[----:B------:R-:W-:Y:S01]  /*111d0*/  ULDC.64 UR8, c[0x0][0xa80] ;  /* 0x0002a00000087ab9 */ /* 0x000fe20000000a00 */
[----:B------:R-:W-:Y:S01]  /*111e0*/  VIADD R0, R80, 0x20 ;  /* 0x0000002050007836 */ /* 0x000fe20000000000 */
[----:B------:R-:W-:Y:S01]  /*111f0*/  LEA R6, P3, R2, UR8, 0x1 ;  /* 0x0000000802067c11 */ /* 0x000fe2000f8608ff */
[----:B------:R-:W-:-:S03]  /*11200*/  IMAD.IADD R3, R3, 0x1, R5 ;  /* 0x0000000103037824 */ /* 0x000fc600078e0205 */
[-C--:B------:R-:W-:Y:S01]  /*11210*/  ISETP.GE.AND P1, PT, R0, R23.reuse, PT ;  /* 0x000000170000720c */ /* 0x080fe20003f26270 */
[----:B------:R-:W-:Y:S01]  /*11220*/  VIADD R0, R80, 0x40 ;  /* 0x0000004050007836 */ /* 0x000fe20000000000 */
[----:B------:R-:W-:Y:S01]  /*11230*/  LEA.HI.X R16, R2, UR9, R3, 0x1, P3 ;  /* 0x0000000902107c11 */ /* 0x000fe200098f0c03 */
[----:B0-----:R0:W1:Y:S03]  /*11240*/  SHFL.IDX PT, R20, R6, RZ, 0x181f ;  /* 0x00181fff06147589 */ /* 0x00106600000e0000 */
[----:B------:R-:W-:Y:S02]  /*11250*/  ISETP.GE.AND P0, PT, R0, R23, PT ;  /* 0x000000170000720c */ /* 0x000fe40003f06270 */
[----:B------:R0:W2:Y:S01]  /*11260*/  SHFL.IDX PT, R0, R16, RZ, 0x181f ;  /* 0x00181fff10007589 */ /* 0x0000a200000e0000 */
[----:B------:R-:W-:Y:S01]  /*11270*/  SYNCS.ARRIVE.TRANS64.RED.A1T0 RZ, [UR7], RZ ;  /* 0x000000ffffff79a7 */ /* 0x000fe20008100407 */
[----:B------:R-:W-:Y:S09]  /*11280*/  @P2 BRA `(.L_x_2460) ;  /* 0x0000000000442947 */ /* 0x000ff20003800000 */
        /* <DEDUP_REMOVED lines=17> */
.L_x_2460:
[----:B------:R-:W-:Y:S05]  /*113a0*/  BSYNC B1 ;  /* 0x0000000000017941 */ /* 0x000fea0003800000 */
.L_x_2459:
[----:B--2---:R2:W4:Y:S01]  /*113b0*/  SHFL.IDX PT, R0, R16, 0x1, 0x181f ;  /* 0x00381f0010007f89 */ /* 0x00452200000e0000 */
        /* <DEDUP_REMOVED lines=9> */
[----:B------:R-:W-:Y:S02]  /*11450*/  @!P3 LEA R4, P5, R218, R10, 0x1 ;  /* 0x0000000ada04b211 */ /* 0x000fe400078a08ff */
        /* <DEDUP_REMOVED lines=10> */
.L_x_2462:
[----:B------:R-:W-:Y:S05]  /*11500*/  BSYNC B1 ;  /* 0x0000000000017941 */ /* 0x000fea0003800000 */
.L_x_2461:
[----:B----4-:R4:W0:Y:S01]  /*11510*/  SHFL.IDX PT, R0, R16, 0x2, 0x181f ;  /* 0x00581f0010007f89 */ /* 0x01082200000e0000 */
        /* <DEDUP_REMOVED lines=20> */
.L_x_2464:
[----:B------:R-:W-:Y:S05]  /*11660*/  BSYNC B1 ;  /* 0x0000000000017941 */ /* 0x000fea0003800000 */
.L_x_2463:
[----:B0-----:R-:W-:Y:S01]  /*11670*/  IADD3 R0, R80, 0x60, RZ ;  /* 0x0000006050007810 */ /* 0x001fe20007ffe0ff */
[----:B--2-4-:R-:W4:Y:S03]  /*11680*/  SHFL.IDX PT, R16, R16, 0x3, 0x181f ;  /* 0x00781f0010107f89 */ /* 0x014f2600000e0000 */
[----:B------:R-:W-:Y:S01]  /*11690*/  ISETP.GE.AND P0, PT, R0, R23, PT ;  /* 0x000000170000720c */ /* 0x000fe20003f06270 */
[----:B------:R-:W0:-:S12]  /*116a0*/  SHFL.IDX PT, R6, R6, 0x3, 0x181f ;  /* 0x00781f0006067f89 */ /* 0x000e1800000e0000 */
[----:B------:R-:W-:Y:S05]  /*116b0*/  @P0 BRA `(.L_x_2465) ;  /* 0x0000000c00ec0947 */ /* 0x000fea0003800000 */
[----:B------:R-:W-:Y:S02]  /*116c0*/  ULDC UR4, c[0x0][0xac8] ;  /* 0x0002b20000047ab9 */ /* 0x000fe40000000800 */
[----:B------:R-:W-:Y:S02]  /*116d0*/  ISETP.GE.AND P3, PT, R22, UR4, PT ;  /* 0x0000000416007c0c */ /* 0x000fe4000bf66270 */
[----:B------:R-:W-:Y:S02]  /*116e0*/  ISETP.GE.AND P4, PT, R218, UR4, PT ;  /* 0x00000004da007c0c */ /* 0x000fe4000bf86270 */
[----:B------:R-:W-:-:S09]  /*116f0*/  ISETP.GE.AND P5, PT, R217, UR4, PT ;  /* 0x00000004d9007c0c */ /* 0x000fd2000bfa6270 */
[-C--:B0-----:R-:W-:Y:S02]  /*11700*/  @!P3 LEA R2, P0, R22, R6.reuse, 0x1 ;  /* 0x000000061602b211 */ /* 0x081fe400078008ff */
[-C--:B------:R-:W-:Y:S02]  /*11710*/  @!P4 LEA R4, P1, R218, R6.reuse, 0x1 ;  /* 0x00000006da04c211 */ /* 0x080fe400078208ff */
[C---:B------:R-:W-:Y:S02]  /*11720*/  @!P5 LEA R8, P2, R217.reuse, R6, 0x1 ;  /* 0x00000006d908d211 */ /* 0x040fe400078408ff */
[-C--:B----4-:R-:W-:Y:S02]  /*11730*/  @!P3 LEA.HI.X R3, R22, R16.reuse, R84, 0x1, P0 ;  /* 0x000000101603b211 */ /* 0x090fe400000f0c54 */
        /* <DEDUP_REMOVED lines=11> */
.L_x_2457:
        /* <DEDUP_REMOVED lines=24> */
[----:B------:R-:W-:-:S05]  /*11970*/  IMAD.U32 R5, RZ, RZ, UR9 ;  /* 0x00000009ff057e24 */ /* 0x000fca000f8e00ff */
        /* <DEDUP_REMOVED lines=14> */
[----:B--2---:R-:W-:-:S07]  /*11a60*/  IADD3 R0, -R5, R0, RZ ;  /* 0x0000000005007210 */ /* 0x004fce0007ffe1ff */
.L_x_2466:
        /* <DEDUP_REMOVED lines=49> */
.L_x_2468:
[----:B------:R-:W-:Y:S05]  /*11d80*/  BSYNC B1 ;  /* 0x0000000000017941 */ /* 0x000fea0003800000 */
.L_x_2467:
[----:B0-----:R-:W0:Y:S01]  /*11d90*/  @P0 LDC R3, c[0x0][0xbf0] ;  /* 0x0002fc00ff030b82 */ /* 0x001e220000000800 */
[----:B------:R-:W-:Y:S01]  /*11da0*/  ULDC.64 UR14, c[0x0][0xaa0] ;  /* 0x0002a800000e7ab9 */ /* 0x000fe20000000a00 */
[----:B------:R-:W-:Y:S01]  /*11db0*/  R2UR UR17, R222 ;  /* 0x00000000de1172ca */ /* 0x000fe200000e0000 */
[----:B------:R-:W-:Y:S01]  /*11dc0*/  UIMAD UR7, UR10, UR14, URZ ;  /* 0x0000000e0a0772a4 */ /* 0x000fe2000f8e023f */
[----:B------:R-:W-:Y:S01]  /*11dd0*/  R2UR UR16, R214 ;  /* 0x00000000d61072ca */ /* 0x000fe200000e0000 */
[----:B------:R-:W-:Y:S01]  /*11de0*/  UIMAD.WIDE.U32 UR8, UR4, UR14, URZ ;  /* 0x0000000e040872a5 */ /* 0x000fe2000f8e003f */
[----:B------:R-:W-:Y:S01]  /*11df0*/  LEA R2, R220, R224, 0x5 ;  /* 0x000000e0dc027211 */ /* 0x000fe200078e28ff */
[----:B------:R-:W-:Y:S01]  /*11e00*/  UIMAD UR7, UR4, UR15, UR7 ;  /* 0x0000000f040772a4 */ /* 0x000fe2000f8e0207 */
[----:B------:R-:W-:Y:S01]  /*11e10*/  BSSY B1, `(.L_x_2469) ;  /* 0x0000043000017945 */ /* 0x000fe20003800000 */
[----:B------:R-:W-:Y:S01]  /*11e20*/  SHF.R.S32.HI R16, RZ, 0x1f, R219 ;  /* 0x0000001fff107819 */ /* 0x000fe200000114db */
[----:B------:R-:W-:Y:S01]  /*11e30*/  ULDC.64 UR14, c[0x0][0xae8] ;  /* 0x0002ba00000e7ab9 */ /* 0x000fe20000000a00 */
[----:B------:R-:W-:Y:S01]  /*11e40*/  UIADD3 UR9, UR9, UR7, URZ ;  /* 0x0000000709097290 */ /* 0x000fe2000fffe03f */
[----:B------:R-:W-:Y:S01]  /*11e50*/  SHF.R.S32.HI R18, RZ, 0x1f, R217 ;  /* 0x0000001fff127819 */ /* 0x000fe200000114d9 */
[----:B------:R-:W-:Y:S01]  /*11e60*/  UIMAD UR4, UR11, UR14, URZ ;  /* 0x0000000e0b0472a4 */ /* 0x000fe2000f8e023f */
[----:B------:R-:W-:Y:S01]  /*11e70*/  SHF.R.S32.HI R19, RZ, 0x1f, R218 ;  /* 0x0000001fff137819 */ /* 0x000fe200000114da */
[----:B------:R-:W-:Y:S01]  /*11e80*/  UIMAD.WIDE.U32 UR8, UR17, UR14, UR8 ;  /* 0x0000000e110872a5 */ /* 0x000fe2000f8e0008 */
[----:B------:R-:W-:Y:S01]  /*11e90*/  SHF.R.S32.HI R20, RZ, 0x1f, R22 ;  /* 0x0000001fff147819 */ /* 0x000fe20000011416 */
[----:B------:R-:W-:Y:S01]  /*11ea0*/  VIADD R6, R2, UR16 ;  /* 0x0000001002067c36 */ /* 0x000fe20008000000 */
        /* <DEDUP_REMOVED lines=15> */
[----:B------:R-:W-:Y:S01]  /*11fa0*/  IMAD.U32 R2, RZ, RZ, UR8 ;  /* 0x00000008ff027e24 */ /* 0x000fe2000f8e00ff */
[----:B------:R-:W-:Y:S01]  /*11fb0*/  ULDC.64 UR8, c[0x0][0xad8] ;  /* 0x0002b60000087ab9 */ /* 0x000fe20000000a00 */
[----:B------:R-:W-:Y:S02]  /*11fc0*/  IMAD.U32 R3, RZ, RZ, UR4 ;  /* 0x00000004ff037e24 */ /* 0x000fe4000f8e00ff */
[----:B------:R-:W-:Y:S02]  /*11fd0*/  IMAD R9, R13, R9, R6 ;  /* 0x000000090d097224 */ /* 0x000fe400078e0206 */
[----:B------:R-:W-:-:S02]  /*11fe0*/  IMAD R11, R5, UR11, R4 ;  /* 0x0000000b050b7c24 */ /* 0x000fc4000f8e0204 */
        /* <DEDUP_REMOVED lines=37> */
.L_x_2470:
[----:B------:R-:W-:Y:S05]  /*12240*/  BSYNC B1 ;  /* 0x0000000000017941 */ /* 0x000fea0003800000 */
.L_x_2469:
        /* <DEDUP_REMOVED lines=21> */
.L_x_2472:
[----:B------:R-:W-:Y:S05]  /*123a0*/  BSYNC B1 ;  /* 0x0000000000017941 */ /* 0x000fea0003800000 */
.L_x_2471:
        /* <DEDUP_REMOVED lines=21> */
.L_x_2474:
[----:B------:R-:W-:Y:S05]  /*12500*/  BSYNC B1 ;  /* 0x0000000000017941 */ /* 0x000fea0003800000 */
.L_x_2473:
        /* <DEDUP_REMOVED lines=22> */
.L_x_2465:
[----:B------:R-:W-:Y:S05]  /*12670*/  BSYNC B0 ;  /* 0x0000000000007941 */ /* 0x000fea0003800000 */
.L_x_2456:
[----:B------:R-:W-:Y:S02]  /*12680*/  ULDC UR4, c[0x0][0xc3c] ;  /* 0x00030f0000047ab9 */ /* 0x000fe40000000800 */
[----:B------:R-:W-:-:S13]  /*12690*/  ISETP.GE.AND P0, PT, R7, UR4, PT ;  /* 0x0000000407007c0c */ /* 0x000fda000bf06270 */
[----:B------:R-:W-:Y:S05]  /*126a0*/  @!P0 BRA `(.L_x_2475) ;  /* 0xfffffee400cc8947 */ /* 0x000fea000383ffff */
[----:B------:R-:W-:Y:S05]  /*126b0*/  EXIT ;  /* 0x000000000000794d */ /* 0x000fea0003800000 */
.L_x_2414:
        /* <DEDUP_REMOVED lines=16> */
.L_x_2476:
        /* <DEDUP_REMOVED lines=37> */
[----:B------:R-:W-:Y:S01]  /*12a10*/  MOV R4, R3 ;  /* 0x0000000300047202 */ /* 0x000fe20000000f00 */
[----:B------:R-:W-:Y:S01]  /*12a20*/  UMOV UR4, URZ ;  /* 0x0000003f00047c82 */ /* 0x000fe20008000000 */
[----:B------:R-:W-:-:S05]  /*12a30*/  ULDC UR5, c[0x0][0xc38] ;  /* 0x00030e0000057ab9 */ /* 0x000fca0000000800 */
.L_x_2482:
        /* <DEDUP_REMOVED lines=12> */
.L_x_2481:
[----:B------:R-:W-:Y:S05]  /*12b00*/  BSYNC B0 ;  /* 0x0000000000007941 */ /* 0x000fea0003800000 */
.L_x_2480:
        /* <DEDUP_REMOVED lines=20> */
.L_x_2478:
        /* <DEDUP_REMOVED lines=20> */
.L_x_2483:
[----:B-1----:R-:W-:Y:S02]  /*12d90*/  IMAD.MOV R2, RZ, RZ, -R3 ;  /* 0x000000ffff027224 */ /* 0x002fe400078e0a03 */
[----:B---3--:R-:W-:-:S03]  /*12da0*/  IMAD R16, R16, UR5, R11 ;  /* 0x0000000510107c24 */ /* 0x008fc6000f8e020b */
[----:B------:R-:W-:Y:S02]  /*12db0*/  MOV R11, R2 ;  /* 0x00000002000b7202 */ /* 0x000fe40000000f00 */
[----:B------:R-:W-:Y:S02]  /*12dc0*/  IABS R2, R4 ;  /* 0x0000000400027213 */ /* 0x000fe40000000000 */
[----:B--2---:R-:W-:Y:S01]  /*12dd0*/  IADD3 R9, -R16, UR6, RZ ;  /* 0x0000000610097c10 */ /* 0x004fe2000fffe1ff */
[----:B------:R-:W-:Y:S02]  /*12de0*/  IMAD R11, R11, R12, RZ ;  /* 0x0000000c0b0b7224 */ /* 0x000fe400078e02ff */
[----:B------:R-:W-:Y:S01]  /*12df0*/  IMAD.MOV R8, RZ, RZ, -R2 ;  /* 0x000000ffff087224 */ /* 0x000fe200078e0a02 */
        /* <DEDUP_REMOVED lines=24> */
[-C--:B------:R-:W-:Y:S01]  /*12f80*/  IABS R8, R13.reuse ;  /* 0x0000000d00087213 */ /* 0x080fe20000000000 */
[----:B------:R-:W-:Y:S01]  /*12f90*/  IMAD.MOV R18, RZ, RZ, -R13 ;  /* 0x000000ffff127224 */ /* 0x000fe200078e0a0d */
[----:B0-----:R-:W-:Y:S02]  /*12fa0*/  IABS R10, R13 ;  /* 0x0000000d000a7213 */ /* 0x001fe40000000000 */
[----:B------:R-:W0:Y:S08]  /*12fb0*/  I2F.RP R6, R8 ;  /* 0x0000000800067306 */ /* 0x000e300000209400 */
[----:B0-----:R-:W0:Y:S02]  /*12fc0*/  MUFU.RCP R6, R6 ;  /* 0x0000000600067308 */ /* 0x001e240000001000 */
[----:B0-----:R-:W-:-:S06]  /*12fd0*/  VIADD R3, R6, 0xffffffe ;  /* 0x0ffffffe06037836 */ /* 0x001fcc0000000000 */
[----:B------:R-:W0:Y:S02]  /*12fe0*/  F2I.FTZ.U32.TRUNC.NTZ R3, R3 ;  /* 0x0000000300037305 */ /* 0x000e24000021f000 */
[----:B0-----:R-:W-:-:S04]  /*12ff0*/  IMAD.MOV R7, RZ, RZ, -R3 ;  /* 0x000000ffff077224 */ /* 0x001fc800078e0a03 */
        /* <DEDUP_REMOVED lines=20> */
.L_x_2479:
[----:B------:R-:W-:Y:S01]  /*13140*/  ULDC UR4, c[0x0][0xc3c] ;  /* 0x00030f0000047ab9 */ /* 0x000fe20000000800 */
[----:B------:R-:W-:Y:S02]  /*13150*/  IMAD.MOV.U32 R17, RZ, RZ, RZ ;  /* 0x000000ffff117224 */ /* 0x000fe400078e00ff */
[----:B------:R-:W-:Y:S02]  /*13160*/  IMAD.U32 R16, RZ, RZ, UR6 ;  /* 0x00000006ff107e24 */ /* 0x000fe4000f8e00ff */
[----:B------:R-:W-:Y:S02]  /*13170*/  IMAD.MOV.U32 R18, RZ, RZ, RZ ;  /* 0x000000ffff127224 */ /* 0x000fe400078e00ff */
[----:B------:R-:W-:-:S07]  /*13180*/  IMAD.U32 R19, RZ, RZ, UR4 ;  /* 0x00000004ff137e24 */ /* 0x000fce000f8e00ff */
.L_x_2484:
[----:B------:R-:W-:-:S13]  /*13190*/  ISETP.NE.AND P0, PT, R5, RZ, PT ;  /* 0x000000ff0500720c */ /* 0x000fda0003f05270 */
[----:B------:R-:W0:Y:S01]  /*131a0*/  @!P0 S2R R3, SR_CgaCtaId ;  /* 0x0000000000038919 */ /* 0x000e220000008800 */
[----:B------:R-:W-:-:S04]  /*131b0*/  @!P0 MOV R0, 0x400 ;  /* 0x0000040000008802 */ /* 0x000fc80000000f00 */
[----:B0-----:R-:W-:-:S05]  /*131c0*/  @!P0 LEA R0, R3, R0, 0x18 ;  /* 0x0000000003008211 */ /* 0x001fca00078ec0ff */
[----:B------:R1:W-:Y:S01]  /*131d0*/  @!P0 STS.128 [R0+0x388d0], R16 ;  /* 0x0388d01000008388 */ /* 0x0003e20000000c00 */
[----:B------:R-:W-:Y:S06]  /*131e0*/  BAR.ARV 0x5, 0x180 ;  /* 0x0146000000007b1d */ /* 0x000fec0000002000 */
.L_x_2477:
        /* <DEDUP_REMOVED lines=8> */
[----:B------:R-:W-:Y:S01]  /*13270*/  BSSY B8, `(.L_x_2485) ;  /* 0x00004b8000087945 */ /* 0x000fe20003800000 */
[----:B------:R-:W-:Y:S01]  /*13280*/  IMAD.MOV.U32 R28, RZ, RZ, 0x1 ;  /* 0x00000001ff1c7424 */ /* 0x000fe200078e00ff */
[----:B------:R-:W1:Y:S01]  /*13290*/  S2R R2, SR_TID.X ;  /* 0x0000000000027919 */ /* 0x000e620000002100 */
[----:B------:R-:W-:Y:S01]  /*132a0*/  IMAD.MOV.U32 R27, RZ, RZ, RZ ;  /* 0x000000ffff1b7224 */ /* 0x000fe200078e00ff */
[----:B------:R-:W-:Y:S01]  /*132b0*/  ULDC UR37, c[0x0][0xc] ;  /* 0x0000030000257ab9 */ /* 0x000fe20000000800 */
[----:B------:R3:W-:Y:S01]  /*132c0*/  STL [R1+0x28], RZ ;  /* 0x000028ff01007387 */ /* 0x0007e20000100800 */
[C---:B-1----:R-:W-:Y:S02]  /*132d0*/  SHF.L.U32 R33, R2.reuse, 0x3, RZ ;  /* 0x0000000302217819 */ /* 0x042fe400000006ff */
[----:B------:R-:W-:-:S04]  /*132e0*/  LOP3.LUT R3, R2, 0x7f, RZ, 0xc0, !PT ;  /* 0x0000007f02037812 */ /* 0x000fc800078ec0ff */
[----:B------:R-:W-:Y:S02]  /*132f0*/  SHF.R.U32.HI R3, RZ, 0x3, R3 ;  /* 0x00000003ff037819 */ /* 0x000fe40000011603 */
[----:B--2---:R-:W-:Y:S02]  /*13300*/  R2UR UR4, R0 ;  /* 0x00000000000472ca */ /* 0x004fe400000e0000 */
[----:B------:R-:W-:-:S04]  /*13310*/  LOP3.LUT R0, R33, 0x1f8, RZ, 0xc0, !PT ;  /* 0x000001f821007812 */ /* 0x000fc800078ec0ff */
[----:B------:R-:W-:Y:S01]  /*13320*/  LOP3.LUT R0, R0, 0x38, R2, 0x78, !PT ;  /* 0x0000003800007812 */ /* 0x000fe200078e7802 */
[----:B------:R-:W-:-:S03]  /*13330*/  IMAD.SHL.U32 R2, R2, 0x10, RZ ;  /* 0x0000001002027824 */ /* 0x000fc600078e00ff */
[----:B------:R-:W-:Y:S02]  /*13340*/  LOP3.LUT R32, R0, 0x200, R33, 0xf8, !PT ;  /* 0x0000020000207812 */ /* 0x000fe400078ef821 */
[----:B------:R-:W-:Y:S01]  /*13350*/  LOP3.LUT R33, R33, 0x38, RZ, 0xc0, !PT ;  /* 0x0000003821217812 */ /* 0x000fe200078ec0ff */
[----:B------:R-:W-:Y:S01]  /*13360*/  ULOP3.LUT UR36, UR4, 0x2, URZ, 0xfc, !UPT ;  /* 0x0000000204247892 */ /* 0x000fe2000f8efc3f */
[----:B------:R-:W-:Y:S02]  /*13370*/  LOP3.LUT R2, R3, 0x70, R2, 0xf8, !PT ;  /* 0x0000007003027812 */ /* 0x000fe400078ef802 */
[----:B------:R-:W-:Y:S01]  /*13380*/  UMOV UR4, 0x400 ;  /* 0x0000040000047882 */ /* 0x000fe20000000000 */
[C---:B------:R-:W-:Y:S01]  /*13390*/  LOP3.LUT R0, R33.reuse, 0x40, RZ, 0xfc, !PT ;  /* 0x0000004021007812 */ /* 0x040fe200078efcff */
[----:B0-----:R-:W-:Y:S01]  /*133a0*/  ULEA UR4, UR5, UR4, 0x18 ;  /* 0x0000000405047291 */ /* 0x001fe2000f8ec03f */
[C---:B------:R-:W-:Y:S02]  /*133b0*/  LOP3.LUT R37, R33.reuse, 0x80, RZ, 0xfc, !PT ;  /* 0x0000008021257812 */ /* 0x040fe400078efcff */
[----:B------:R-:W-:-:S03]  /*133c0*/  LOP3.LUT R36, R33, 0xc0, RZ, 0xfc, !PT ;  /* 0x000000c021247812 */ /* 0x000fc600078efcff */
[----:B------:R-:W-:-:S04]  /*133d0*/  IMAD.U32 R22, RZ, RZ, UR4 ;  /* 0x00000004ff167e24 */ /* 0x000fc8000f8e00ff */
[----:B---3--:R-:W-:-:S07]  /*133e0*/  IMAD R34, R32, 0x2, R22 ;  /* 0x0000000220227824 */ /* 0x008fce00078e0216 */
.L_x_2550:
        /* <DEDUP_REMOVED lines=16> */
[----:B------:R1:W2:Y:S01]  /*134f0*/  @P0 LDG.E R30, desc[UR38][R2.64] ;  /* 0x00000026021e0981 */ /* 0x0002a2000c1e1900 */
        /* <DEDUP_REMOVED lines=32> */
.L_x_2486:
        /* <DEDUP_REMOVED lines=9> */
.L_x_2487:
        /* <DEDUP_REMOVED lines=8> */
[----:B--2---:R-:W-:-:S07]  /*13810*/  IMAD.IADD R0, R5, 0x1, -R0 ;  /* 0x0000000105007824 */ /* 0x004fce00078e0a00 */
.L_x_2488:
[----:B------:R-:W3:Y:S01]  /*13820*/  LDL R5, [R1+0x10] ;  /* 0x0000100001057983 */ /* 0x000ee20000100800 */
[----:B-12---:R-:W1:Y:S01]  /*13830*/  LDC R2, c[0x0][0x448] ;  /* 0x00011200ff027b82 */ /* 0x006e620000000800 */
[----:B-----5:R-:W-:Y:S01]  /*13840*/  IMAD.IADD R0, R0, 0x1, -R30 ;  /* 0x0000000100007824 */ /* 0x020fe200078e0a1e */
[----:B------:R-:W-:Y:S01]  /*13850*/  LOP3.LUT R23, R23, 0xfffffeff, RZ, 0xc0, !PT ;  /* 0xfffffeff17177812 */ /* 0x000fe200078ec0ff */
[----:B------:R-:W-:Y:S03]  /*13860*/  BSSY B7, `(.L_x_2489) ;  /* 0x0000397000077945 */ /* 0x000fe60003800000 */
[----:B------:R2:W-:Y:S01]  /*13870*/  STL [R1+0x4], R0 ;  /* 0x0000040001007387 */ /* 0x0005e20000100800 */
[----:B-1----:R-:W-:Y:S02]  /*13880*/  ISETP.NE.AND P0, PT, R2, 0x1, PT ;  /* 0x000000010200780c */ /* 0x002fe40003f05270 */
[----:B------:R-:W-:-:S05]  /*13890*/  SHF.L.U32 R2, R17, 0x7, RZ ;  /* 0x0000000711027819 */ /* 0x000fca00000006ff */
[----:B------:R-:W-:-:S06]  /*138a0*/  VIADD R2, R2, 0x7f ;  /* 0x0000007f02027836 */ /* 0x000fcc0000000000 */
[----:B------:R-:W1:Y:S01]  /*138b0*/  @P0 LDC R3, c[0x0][0x44c] ;  /* 0x00011300ff030b82 */ /* 0x000e620000000800 */
[----:B------:R-:W-:-:S07]  /*138c0*/  @P0 LOP3.LUT R23, R23, 0x100, RZ, 0xfc, !PT ;  /* 0x0000010017170812 */ /* 0x000fce00078efcff */
[----:B0-----:R-:W0:Y:S01]  /*138d0*/  @P0 LDC R4, c[0x0][0x450] ;  /* 0x00011400ff040b82 */ /* 0x001e220000000800 */
[----:B-1----:R-:W-:-:S05]  /*138e0*/  @P0 IMAD.HI.U32 R3, R2, R3, RZ ;  /* 0x0000000302030227 */ /* 0x002fca00078e00ff */
[----:B0-----:R-:W-:Y:S02]  /*138f0*/  @P0 SHF.R.U32.HI R2, RZ, R4, R3 ;  /* 0x00000004ff020219 */ /* 0x001fe40000011603 */
[C---:B---3--:R-:W-:Y:S01]  /*13900*/  IADD3 R3, R0.reuse, 0x50, -R5 ;  /* 0x0000005000037810 */ /* 0x048fe20007ffe805 */
[----:B--2---:R-:W-:-:S04]  /*13910*/  VIADD R0, R0, 0x4f ;  /* 0x0000004f00007836 */ /* 0x004fc80000000000 */
[----:B------:R-:W-:Y:S02]  /*13920*/  IMAD.IADD R2, R3, 0x1, R2 ;  /* 0x0000000103027824 */ /* 0x000fe400078e0202 */
[----:B------:R-:W-:-:S04]  /*13930*/  IMAD.HI R0, R0, 0x66666667, RZ ;  /* 0x6666666700007827 */ /* 0x000fc800078e02ff */
[----:B------:R-:W-:Y:S01]  /*13940*/  IMAD.HI R2, R2, 0x66666667, RZ ;  /* 0x6666666702027827 */ /* 0x000fe200078e02ff */
[----:B------:R-:W-:-:S04]  /*13950*/  SHF.R.U32.HI R3, RZ, 0x1f, R0 ;  /* 0x0000001fff037819 */ /* 0x000fc80000011600 */
[----:B------:R-:W-:Y:S02]  /*13960*/  SHF.R.U32.HI R5, RZ, 0x1f, R2 ;  /* 0x0000001fff057819 */ /* 0x000fe40000011602 */
[----:B------:R-:W-:Y:S02]  /*13970*/  LEA.HI.SX32 R3, R0, R3, 0x1b ;  /* 0x0000000300037211 */ /* 0x000fe400078fdaff */
[----:B------:R-:W-:-:S04]  /*13980*/  LEA.HI.SX32 R2, R2, R5, 0x1b ;  /* 0x0000000502027211 */ /* 0x000fc800078fdaff */
[----:B------:R-:W-:-:S04]  /*13990*/  VIMNMX R4, R3, R2, PT ;  /* 0x0000000203047248 */ /* 0x000fc80003fe0100 */
[----:B------:R-:W-:Y:S01]  /*139a0*/  ISETP.GT.AND P0, PT, R4, RZ, PT ;  /* 0x000000ff0400720c */ /* 0x000fe20003f04270 */
[----:B------:R0:W-:-:S12]  /*139b0*/  STL [R1+0x14], R4 ;  /* 0x0000140401007387 */ /* 0x0001d80000100800 */
        /* <DEDUP_REMOVED lines=18> */
.L_x_2490:
        /* <DEDUP_REMOVED lines=20> */
.L_x_2493:
[----:B------:R-:W-:Y:S05]  /*13c20*/  BSYNC B6 ;  /* 0x0000000000067941 */ /* 0x000fea0003800000 */
.L_x_2492:
        /* <DEDUP_REMOVED lines=20> */
.L_x_2496:
        /* <DEDUP_REMOVED lines=15> */
.L_x_2495:
[----:B------:R-:W-:Y:S05]  /*13e60*/  BSYNC B6 ;  /* 0x0000000000067941 */ /* 0x000fea0003800000 */
.L_x_2494:
[----:B------:R-:W2:Y:S01]  /*13e70*/  LDL R2, [R1+0x14] ;  /* 0x0000140001027983 */ /* 0x000ea20000100800 */
[----:B------:R-:W-:Y:S01]  /*13e80*/  ULDC.64 UR4, c[0x0][0x9f8] ;  /* 0x00027e0000047ab9 */ /* 0x000fe20000000a00 */
[----:B------:R-:W0:Y:S01]  /*13e90*/  LDC R9, c[0x0][0x430] ;  /* 0x00010c00ff097b82 */ /* 0x000e220000000800 */
[----:B------:R-:W-:-:S04]  /*13ea0*/  ISETP.NE.U32.AND P0, PT, RZ, UR4, PT ;  /* 0x00000004ff007c0c */ /* 0x000fc8000bf05070 */
[----:B------:R-:W-:-:S13]  /*13eb0*/  ISETP.NE.AND.EX P0, PT, RZ, UR5, PT, P0 ;  /* 0x00000005ff007c0c */ /* 0x000fda000bf05300 */
[----:B------:R-:W-:Y:S01]  /*13ec0*/  @P0 IADD3 R24, P1, R24, UR4, RZ ;  /* 0x0000000418180c10 */ /* 0x000fe2000ff3e0ff */
[----:B------:R-:W-:-:S03]  /*13ed0*/  ULDC UR4, c[0x0][0x2f4] ;  /* 0x0000bd0000047ab9 */ /* 0x000fc60000000800 */
[----:B------:R-:W-:-:S05]  /*13ee0*/  @P0 IADD3.X R25, R25, UR5, RZ, P1, !PT ;  /* 0x0000000519190c10 */ /* 0x000fca0008ffe4ff */
[----:B------:R1:W5:Y:S01]  /*13ef0*/  @P0 LDG.E R31, desc[UR38][R24.64] ;  /* 0x00000026181f0981 */ /* 0x000362000c1e1900 */
[C---:B------:R-:W-:Y:S01]  /*13f00*/  ISETP.GE.AND P0, PT, R33.reuse, UR4, PT ;  /* 0x0000000421007c0c */ /* 0x040fe2000bf06270 */
[----:B------:R-:W-:Y:S01]  /*13f10*/  UMOV UR5, 0xffffffff ;  /* 0xffffffff00057882 */ /* 0x000fe20000000000 */
[----:B------:R-:W-:Y:S02]  /*13f20*/  LOP3.LUT R20, R33, 0x40, RZ, 0xfc, !PT ;  /* 0x0000004021147812 */ /* 0x000fe400078efcff */
[----:B------:R-:W-:Y:S02]  /*13f30*/  LOP3.LUT R23, R23, 0xffffffef, RZ, 0xc0, !PT ;  /* 0xffffffef17177812 */ /* 0x000fe400078ec0ff */
[----:B------:R-:W-:Y:S02]  /*13f40*/  ISETP.GE.AND P2, PT, R20, UR4, PT ;  /* 0x0000000414007c0c */ /* 0x000fe4000bf46270 */
[----:B------:R-:W-:-:S05]  /*13f50*/  ISETP.GE.AND P1, PT, R37, UR4, PT ;  /* 0x0000000425007c0c */ /* 0x000fca000bf26270 */
        /* <DEDUP_REMOVED lines=8> */
[----:B--2---:R-:W-:Y:S01]  /*13fe0*/  VIADD R26, R2, 0xffffffff ;  /* 0xffffffff021a7836 */ /* 0x004fe20000000000 */
[----:B01----:R-:W-:Y:S06]  /*13ff0*/  BRA.DIV UR5, `(.L_x_2497) ;  /* 0x00000046051c7947 */ /* 0x003fec000b800000 */
.L_x_2567:
[----:B------:R-:W0:Y:S01]  /*14000*/  S2R R0, SR_TID.X ;  /* 0x0000000000007919 */ /* 0x000e220000002100 */
[----:B------:R-:W1:Y:S01]  /*14010*/  S2R R3, SR_TID.X ;  /* 0x0000000000037919 */ /* 0x000e620000002100 */
[----:B0-----:R-:W-:-:S04]  /*14020*/  LOP3.LUT R0, R0, 0x7f, RZ, 0xc0, !PT ;  /* 0x0000007f00007812 */ /* 0x001fc800078ec0ff */
[----:B------:R-:W-:Y:S02]  /*14030*/  SHF.R.U32.HI R2, RZ, 0x3, R0 ;  /* 0x00000003ff027819 */ /* 0x000fe40000011600 */
[----:B------:R-:W2:Y:S01]  /*14040*/  LDL R0, [R1+0x4] ;  /* 0x0000040001007983 */ /* 0x000ea20000100800 */
[----:B-1----:R-:W-:Y:S02]  /*14050*/  SHF.L.U32 R8, R3, 0x4, RZ ;  /* 0x0000000403087819 */ /* 0x002fe400000006ff */
[----:B------:R-:W-:Y:S02]  /*14060*/  ISETP.NE.AND P1, PT, R9, 0x1, PT ;  /* 0x000000010900780c */ /* 0x000fe40003f25270 */
[----:B------:R-:W-:Y:S02]  /*14070*/  LOP3.LUT R8, R2, 0x70, R8, 0xf8, !PT ;  /* 0x0000007002087812 */ /* 0x000fe400078ef808 */
[----:B-----5:R-:W-:Y:S02]  /*14080*/  SHF.R.S32.HI R10, RZ, 0x1f, R31 ;  /* 0x0000001fff0a7819 */ /* 0x020fe4000001141f */
[----:B------:R-:W-:Y:S01]  /*14090*/  LOP3.LUT R23, R23, 0xffffffbf, RZ, 0xc0, !PT ;  /* 0xffffffbf17177812 */ /* 0x000fe200078ec0ff */
[----:B------:R-:W-:-:S02]  /*140a0*/  IMAD R6, R26, 0x50, R8 ;  /* 0x000000501a067824 */ /* 0x000fc400078e0208 */
[----:B------:R0:W-:Y:S04]  /*140b0*/  STL [R1+0xc], R10 ;  /* 0x00000c0a01007387 */ /* 0x0001e80000100800 */
[----:B------:R-:W1:Y:S01]  /*140c0*/  @P1 LDC R5, c[0x0][0x434] ;  /* 0x00010d00ff051b82 */ /* 0x000e620000000800 */
[----:B------:R-:W-:-:S04]  /*140d0*/  @P1 LOP3.LUT R23, R23, 0x40, RZ, 0xfc, !PT ;  /* 0x0000004017171812 */ /* 0x000fc800078efcff */
[----:B------:R-:W-:Y:S02]  /*140e0*/  LOP3.LUT R23, R23, 0xffffffdf, RZ, 0xc0, !PT ;  /* 0xffffffdf17177812 */ /* 0x000fe400078ec0ff */
[C---:B--2---:R-:W-:Y:S01]  /*140f0*/  ISETP.GE.AND P0, PT, R6.reuse, R0, PT ;  /* 0x000000000600720c */ /* 0x044fe20003f06270 */
[----:B------:R-:W-:Y:S01]  /*14100*/  IMAD.IADD R6, R6, 0x1, R30 ;  /* 0x0000000106067824 */ /* 0x000fe200078e021e */
[----:B------:R-:W2:Y:S02]  /*14110*/  @P1 LDC R0, c[0x0][0x438] ;  /* 0x00010e00ff001b82 */ /* 0x000ea40000000800 */
[----:B------:R-:W-:Y:S01]  /*14120*/  ISETP.GT.U32.OR P0, PT, R8, 0x4f, P0 ;  /* 0x0000004f0800780c */ /* 0x000fe20000704470 */
[----:B-1----:R-:W-:-:S04]  /*14130*/  @P1 IMAD.HI.U32 R4, R6, R5, RZ ;  /* 0x0000000506041227 */ /* 0x002fc800078e00ff */
[----:B------:R-:W-:-:S08]  /*14140*/  IMAD.MOV.U32 R7, RZ, RZ, R6 ;  /* 0x000000ffff077224 */ /* 0x000fd000078e0006 */
[----:B------:R-:W1:Y:S01]  /*14150*/  @!P0 LDC.64 R2, c[0x0][0x428] ;  /* 0x00010a00ff028b82 */ /* 0x000e620000000a00 */
[----:B--2---:R-:W-:-:S04]  /*14160*/  @P1 SHF.R.U32.HI R7, RZ, R0, R4 ;  /* 0x00000000ff071219 */ /* 0x004fc80000011604 */
        /* <DEDUP_REMOVED lines=10> */
[----:B------:R-:W-:Y:S01]  /*14210*/  IMAD R4, R9, R5, R6 ;  /* 0x0000000509047224 */ /* 0x000fe200078e0206 */
[----:B------:R-:W-:Y:S01]  /*14220*/  MOV R5, UR36 ;  /* 0x0000002400057c02 */ /* 0x000fe20008000f00 */
[----:B------:R-:W-:-:S03]  /*14230*/  IMAD.MOV.U32 R0, RZ, RZ, RZ ;  /* 0x000000ffff007224 */ /* 0x000fc600078e00ff */
[----:B------:R-:W-:-:S03]  /*14240*/  ISETP.NE.AND P2, PT, R5, 0x3, PT ;  /* 0x000000030500780c */ /* 0x000fc60003f45270 */
[----:B------:R0:W5:Y:S01]  /*14250*/  @!P0 LDG.E R0, desc[UR38][R2.64] ;  /* 0x0000002602008981 */ /* 0x000162000c1e1900 */
[----:B------:R-:W-:Y:S02]  /*14260*/  ISETP.GT.U32.AND P0, PT, R8, 0x4f, PT ;  /* 0x0000004f0800780c */ /* 0x000fe40003f04070 */
[----:B------:R-:W-:-:S07]  /*14270*/  SHF.R.S32.HI R30, RZ, 0x1f, R18 ;  /* 0x0000001fff1e7819 */ /* 0x000fce0000011412 */
[----:B------:R-:W-:-:S04]  /*14280*/  @P2 LOP3.LUT R23, R23, 0x20, RZ, 0xfc, !PT ;  /* 0x0000002017172812 */ /* 0x000fc800078efcff */
[----:B------:R-:W-:-:S04]  /*14290*/  LOP3.LUT R23, R23, 0xfffffffe, RZ, 0xc0, !PT ;  /* 0xfffffffe17177812 */ /* 0x000fc800078ec0ff */
[----:B------:R-:W-:Y:S01]  /*142a0*/  @P0 LOP3.LUT R23, R23, 0x1, RZ, 0xfc, !PT ;  /* 0x0000000117170812 */ /* 0x000fe200078efcff */
[----:B0-----:R-:W-:Y:S06]  /*142b0*/  @!P2 BRA `(.L_x_2498) ;  /* 0x000000000004a947 */ /* 0x001fec0003800000 */
[----:B------:R-:W-:Y:S01]  /*142c0*/  BPT.TRAP 0x1 ;  /* 0x000000040000795c */ /* 0x000fe20000300000 */
.L_x_2498:
        /* <DEDUP_REMOVED lines=25> */
.L_x_2568:
[----:B------:R-:W-:Y:S05]  /*14460*/  BSYNC B0 ;  /* 0x0000000000007941 */ /* 0x000fea0003800000 */
.L_x_2499:
        /* <DEDUP_REMOVED lines=17> */
[----:B------:R-:W-:-:S03]  /*14580*/  IMAD R7, R27, 0x5000, R32 ;  /* 0x000050001b077824 */ /* 0x000fc600078e0220 */
[----:B------:R-:W-:Y:S02]  /*14590*/  IADD3 R6, R3, R0, RZ ;  /* 0x0000000003067210 */ /* 0x000fe40007ffe0ff */
[----:B-1----:R-:W-:Y:S02]  /*145a0*/  LOP3.LUT R8, R8, 0x7f, RZ, 0xc0, !PT ;  /* 0x0000007f08087812 */ /* 0x002fe400078ec0ff */
[C---:B------:R-:W-:Y:S01]  /*145b0*/  LEA R0, P0, R2.reuse, UR4, 0x1 ;  /* 0x0000000402007c11 */ /* 0x040fe2000f8008ff */
[----:B------:R-:W-:Y:S01]  /*145c0*/  UMOV UR4, 0xffffffff ;  /* 0xffffffff00047882 */ /* 0x000fe20000000000 */
[----:B------:R-:W-:Y:S02]  /*145d0*/  SHF.R.U32.HI R8, RZ, 0x3, R8 ;  /* 0x00000003ff087819 */ /* 0x000fe40000011608 */
[----:B------:R-:W-:Y:S01]  /*145e0*/  LEA.HI.X R6, R2, UR5, R6, 0x1, P0 ;  /* 0x0000000502067c11 */ /* 0x000fe200080f0c06 */
        /* <DEDUP_REMOVED lines=33> */
[----:B------:R-:W-:-:S02]  /*14800*/  @P0 LEA R9, R7, R22, 0x1 ;  /* 0x0000001607090211 */ /* 0x000fc400078e08ff */
        /* <DEDUP_REMOVED lines=18> */
.L_x_2580:
        /* <DEDUP_REMOVED lines=17> */
.L_x_2503:
[----:B------:R-:W-:Y:S05]  /*14a40*/  BSYNC B0 ;  /* 0x0000000000007941 */ /* 0x000fea0003800000 */
.L_x_2502:
[----:B------:R-:W-:Y:S01]  /*14a50*/  NOP ;  /* 0x0000000000007918 */ /* 0x000fe20000000000 */
[----:B------:R-:W-:-:S13]  /*14a60*/  PLOP3.LUT P0, PT, PT, PT, PT, 0x80, 0x0 ;  /* 0x000000000000781c */ /* 0x000fda0003f0f070 */
.L_x_2504:
        /* <DEDUP_REMOVED lines=10> */
.L_x_2505:
        /* <DEDUP_REMOVED lines=27> */
[----:B------:R-:W-:Y:S01]  /*14cc0*/  MOV R12, 0x1 ;  /* 0x00000001000c7802 */ /* 0x000fe20000000f00 */
[----:B------:R-:W-:Y:S02]  /*14cd0*/  IMAD.U32 R7, RZ, RZ, UR9 ;  /* 0x00000009ff077e24 */ /* 0x000fe4000f8e00ff */
[----:B------:R-:W-:-:S02]  /*14ce0*/  IMAD.U32 R10, RZ, RZ, UR4 ;  /* 0x00000004ff0a7e24 */ /* 0x000fc4000f8e00ff */
[----:B------:R-:W-:Y:S02]  /*14cf0*/  IMAD.U32 R11, RZ, RZ, UR5 ;  /* 0x00000005ff0b7e24 */ /* 0x000fe4000f8e00ff */
[----:B--2---:R-:W-:Y:S02]  /*14d00*/  IMAD.MOV.U32 R8, RZ, RZ, 0x70 ;  /* 0x00000070ff087424 */ /* 0x004fe400078e00ff */
[----:B------:R-:W-:-:S07]  /*14d10*/  IMAD.MOV.U32 R13, RZ, RZ, RZ ;  /* 0x000000ffff0d7224 */ /* 0x000fce00078e00ff */
[----:B------:R-:W-:-:S07]  /*14d20*/  LEPC R20, `(.L_x_2507) ;  /* 0x000000001014794e */ /* 0x000fce0000000000 */
[----:B0-----:R-:W-:Y:S05]  /*14d30*/  CALL.ABS.NOINC R2 ;  /* 0x0000000002007343 */ /* 0x001fea0003c00000 */
.L_x_2507:
[----:B------:R-:W-:Y:S05]  /*14d40*/  BSYNC B6 ;  /* 0x0000000000067941 */ /* 0x000fea0003800000 */
.L_x_2506:
[----:B------:R-:W4:Y:S01]  /*14d50*/  LDL.LU R2, [R1+0x18] ;  /* 0x0000180001027983 */ /* 0x000f220000300800 */
[----:B------:R-:W-:-:S03]  /*14d60*/  ULDC.64 UR4, c[0x0][0x2d8] ;  /* 0x0000b60000047ab9 */ /* 0x000fc60000000a00 */
[----:B------:R-:W3:Y:S01]  /*14d70*/  LDL.LU.64 R20, [R1+0x20] ;  /* 0x0000200001147983 */ /* 0x000ee20000300a00 */
[----:B------:R-:W-:Y:S02]  /*14d80*/  IMAD.MOV.U32 R3, RZ, RZ, R35 ;  /* 0x000000ffff037224 */ /* 0x000fe400078e0023 */
[----:B------:R-:W-:Y:S01]  /*14d90*/  IMAD R0, R30, UR4, RZ ;  /* 0x000000041e007c24 */ /* 0x000fe2000f8e02ff */
[----:B------:R0:W5:Y:S03]  /*14da0*/  LDL R9, [R1+0x10] ;  /* 0x0000100001097983 */ /* 0x0001660000100800 */
[C---:B------:R-:W-:Y:S01]  /*14db0*/  IMAD R0, R18.reuse, UR5, R0 ;  /* 0x0000000512007c24 */ /* 0x040fe2000f8e0200 */
[----:B--2---:R-:W-:Y:S01]  /*14dc0*/  LOP3.LUT R8, R33, 0x40, RZ, 0xfc, !PT ;  /* 0x0000004021087812 */ /* 0x004fe200078efcff */
[----:B----4-:R-:W-:Y:S02]  /*14dd0*/  IMAD.MOV.U32 R4, RZ, RZ, R2 ;  /* 0x000000ffff047224 */ /* 0x010fe400078e0002 */
[----:B---3--:R-:W-:Y:S01]  /*14de0*/  IMAD.MOV.U32 R2, RZ, RZ, R20 ;  /* 0x000000ffff027224 */ /* 0x008fe200078e0014 */
[----:B------:R-:W1:Y:S01]  /*14df0*/  S2R R21, SR_TID.X ;  /* 0x0000000000157919 */ /* 0x000e620000002100 */
[----:B------:R-:W2:Y:S02]  /*14e00*/  LDC R20, c[0x0][0x448] ;  /* 0x00011200ff147b82 */ /* 0x000ea40000000800 */
[----:B------:R-:W-:Y:S01]  /*14e10*/  IMAD.WIDE.U32 R2, R18, UR4, R2 ;  /* 0x0000000412027c25 */ /* 0x000fe2000f8e0002 */
[----:B------:R-:W-:-:S03]  /*14e20*/  ULDC.64 UR4, c[0x0][0x2e0] ;  /* 0x0000b80000047ab9 */ /* 0x000fc60000000a00 */
[----:B------:R-:W-:Y:S02]  /*14e30*/  IMAD.IADD R3, R3, 0x1, R0 ;  /* 0x0000000103037824 */ /* 0x000fe400078e0200 */
[----:B------:R-:W-:Y:S02]  /*14e40*/  IMAD R4, R4, UR4, RZ ;  /* 0x0000000404047c24 */ /* 0x000fe4000f8e02ff */
[----:B------:R-:W-:-:S04]  /*14e50*/  IMAD.WIDE.U32 R2, R29, UR4, R2 ;  /* 0x000000041d027c25 */ /* 0x000fc8000f8e0002 */
[----:B------:R-:W-:Y:S01]  /*14e60*/  IMAD R4, R29, UR5, R4 ;  /* 0x000000051d047c24 */ /* 0x000fe2000f8e0204 */
[----:B------:R-:W-:Y:S01]  /*14e70*/  ULDC.64 UR4, c[0x0][0x2d0] ;  /* 0x0000b40000047ab9 */ /* 0x000fe20000000a00 */
[----:B--2---:R-:W-:Y:S02]  /*14e80*/  ISETP.NE.AND P6, PT, R20, 0x1, PT ;  /* 0x000000011400780c */ /* 0x004fe40003fc5270 */
[----:B------:R-:W2:Y:S01]  /*14e90*/  S2R R20, SR_TID.X ;  /* 0x0000000000147919 */ /* 0x000ea20000002100 */
[----:B-1----:R-:W-:-:S04]  /*14ea0*/  LOP3.LUT R21, R21, 0x7f, RZ, 0xc0, !PT ;  /* 0x0000007f15157812 */ /* 0x002fc800078ec0ff */
[----:B------:R-:W-:-:S06]  /*14eb0*/  SHF.R.U32.HI R21, RZ, 0x3, R21 ;  /* 0x00000003ff157819 */ /* 0x000fcc0000011615 */
[----:B------:R-:W1:Y:S08]  /*14ec0*/  @P6 LDC R7, c[0x0][0x44c] ;  /* 0x00011300ff076b82 */ /* 0x000e700000000800 */
[----:B------:R-:W3:Y:S01]  /*14ed0*/  @P6 LDC R5, c[0x0][0x450] ;  /* 0x00011400ff056b82 */ /* 0x000ee20000000800 */
[----:B--2---:R-:W-:-:S05]  /*14ee0*/  IMAD.SHL.U32 R20, R20, 0x10, RZ ;  /* 0x0000001014147824 */ /* 0x004fca00078e00ff */
[----:B------:R-:W-:-:S04]  /*14ef0*/  LOP3.LUT R20, R21, 0x70, R20, 0xf8, !PT ;  /* 0x0000007015147812 */ /* 0x000fc800078ef814 */
[----:B------:R-:W-:-:S05]  /*14f00*/  LEA R6, R17, R20, 0x7 ;  /* 0x0000001411067211 */ /* 0x000fca00078e38ff */
[----:B-1----:R-:W-:-:S04]  /*14f10*/  @P6 IMAD.HI.U32 R7, R6, R7, RZ ;  /* 0x0000000706076227 */ /* 0x002fc800078e00ff */
[----:B------:R-:W-:Y:S01]  /*14f20*/  IMAD.MOV.U32 R0, RZ, RZ, R6 ;  /* 0x000000ffff007224 */ /* 0x000fe200078e0006 */
[----:B---3--:R-:W-:Y:S02]  /*14f30*/  @P6 SHF.R.U32.HI R0, RZ, R5, R7 ;  /* 0x00000005ff006219 */ /* 0x008fe40000011607 */
[----:B------:R-:W1:Y:S01]  /*14f40*/  LDC R5, c[0x0][0x448] ;  /* 0x00011200ff057b82 */ /* 0x000e620000000800 */
[----:B------:R-:W-:Y:S02]  /*14f50*/  IMAD.IADD R3, R3, 0x1, R4 ;  /* 0x0000000103037824 */ /* 0x000fe400078e0204 */
[----:B------:R-:W-:Y:S01]  /*14f60*/  IMAD.MOV R4, RZ, RZ, -R0 ;  /* 0x000000ffff047224 */ /* 0x000fe200078e0a00 */
[----:B------:R-:W2:Y:S01]  /*14f70*/  S2R R20, SR_TID.X ;  /* 0x0000000000147919 */ /* 0x000ea20000002100 */
[----:B------:R-:W-:-:S04]  /*14f80*/  IMAD.WIDE.U32 R2, R0, UR4, R2 ;  /* 0x0000000400027c25 */ /* 0x000fc8000f8e0002 */
[----:B-1----:R-:W-:Y:S01]  /*14f90*/  IMAD R4, R5, R4, R6 ;  /* 0x0000000405047224 */ /* 0x002fe200078e0206 */
[----:B------:R-:W-:-:S05]  /*14fa0*/  SHF.R.S32.HI R6, RZ, 0x1f, R0 ;  /* 0x0000001fff067819 */ /* 0x000fca0000011400 */
        /* <DEDUP_REMOVED lines=11> */
[----:B------:R-:W-:Y:S01]  /*15060*/  ULDC UR4, c[0x0][0x2b8] ;  /* 0x0000ae0000047ab9 */ /* 0x000fe20000000800 */
[----:B--2---:R-:W-:-:S03]  /*15070*/  LOP3.LUT R20, R20, 0x7f, RZ, 0xc0, !PT ;  /* 0x0000007f14147812 */ /* 0x004fc600078ec0ff */
[----:B------:R-:W-:Y:S01]  /*15080*/  LEA.HI.X R0, R2, UR5, R3, 0x1, P0 ;  /* 0x0000000502007c11 */ /* 0x000fe200080f0c03 */
[----:B------:R-:W-:Y:S01]  /*15090*/  UMOV UR5, 0xffffffff ;  /* 0xffffffff00057882 */ /* 0x000fe20000000000 */
[----:B------:R-:W-:Y:S02]  /*150a0*/  ISETP.GE.AND P4, PT, R33, UR4, PT ;  /* 0x0000000421007c0c */ /* 0x000fe4000bf86270 */
[----:B------:R-:W-:Y:S02]  /*150b0*/  ISETP.GE.AND P3, PT, R8, UR4, PT ;  /* 0x0000000408007c0c */ /* 0x000fe4000bf66270 */
[----:B------:R-:W-:Y:S02]  /*150c0*/  ISETP.GE.AND P2, PT, R37, UR4, PT ;  /* 0x0000000425007c0c */ /* 0x000fe4000bf46270 */
[----:B------:R-:W-:Y:S02]  /*150d0*/  ISETP.GE.AND P1, PT, R36, UR4, PT ;  /* 0x0000000424007c0c */ /* 0x000fe4000bf26270 */
[----:B------:R-:W-:Y:S01]  /*150e0*/  SHF.R.U32.HI R8, RZ, 0x3, R20 ;  /* 0x00000003ff087819 */ /* 0x000fe20000011614 */
[----:B0-----:R-:W-:Y:S10]  /*150f0*/  BRA.DIV UR5, `(.L_x_2508) ;  /* 0x0000003a05f47947 */ /* 0x001ff4000b800000 */
[----:B------:R-:W0:Y:S01]  /*15100*/  SHFL.IDX PT, R14, R4, RZ, 0x181f ;  /* 0x00181fff040e7589 */ /* 0x000e2200000e0000 */
[----:B-----5:R-:W-:Y:S02]  /*15110*/  IMAD R5, R9, R5, RZ ;  /* 0x0000000509057224 */ /* 0x020fe400078e02ff */
[----:B------:R-:W-:Y:S01]  /*15120*/  IMAD R17, R17, 0x80, R8 ;  /* 0x0000008011117824 */ /* 0x000fe200078e0208 */
[----:B------:R-:W1:Y:S03]  /*15130*/  SHFL.IDX PT, R2, R0, RZ, 0x181f ;  /* 0x00181fff00027589 */ /* 0x000e6600000e0000 */
[C---:B------:R-:W-:Y:S01]  /*15140*/  VIADD R6, R17.reuse, 0x10 ;  /* 0x0000001011067836 */ /* 0x040fe20000000000 */
[----:B------:R-:W-:-:S13]  /*15150*/  ISETP.GE.AND P0, PT, R17, R5, PT ;  /* 0x000000051100720c */ /* 0x000fda0003f06270 */
        /* <DEDUP_REMOVED lines=8> */
[----:B------:R-:W-:Y:S01]  /*151e0*/  ISETP.GE.AND P0, PT, R6, R5, PT ;  /* 0x000000050600720c */ /* 0x000fe20003f06270 */
[----:B------:R-:W-:-:S02]  /*151f0*/  VIADD R6, R17, 0x20 ;  /* 0x0000002011067836 */ /* 0x000fc40000000000 */
[----:B-1----:R-:W1:Y:S10]  /*15200*/  SHFL.IDX PT, R2, R0, 0x1, 0x181f ;  /* 0x00381f0000027f89 */ /* 0x002e7400000e0000 */
[----:B0-----:R-:W-:-:S05]  /*15210*/  @!P0 LEA R14, P5, R33, R14, 0x1 ;  /* 0x0000000e210e8211 */ /* 0x001fca00078a08ff */
[----:B-1----:R-:W-:Y:S02]  /*15220*/  @!P0 IMAD.X R7, RZ, RZ, R2, P5 ;  /* 0x000000ffff078224 */ /* 0x002fe400028e0602 */
[----:B------:R-:W-:Y:S02]  /*15230*/  @!P0 IMAD.MOV.U32 R2, RZ, RZ, R14 ;  /* 0x000000ffff028224 */ /* 0x000fe400078e000e */
[----:B------:R-:W-:Y:S01]  /*15240*/  @!P0 IMAD.MOV.U32 R3, RZ, RZ, R7 ;  /* 0x000000ffff038224 */ /* 0x000fe200078e0007 */
        /* <DEDUP_REMOVED lines=8> */
[----:B0-----:R-:W-:-:S04]  /*152d0*/  @!P0 LEA R14, P5, R33, R14, 0x1 ;  /* 0x0000000e210e8211 */ /* 0x001fc800078a08ff */
[----:B-1----:R-:W-:Y:S01]  /*152e0*/  @!P0 IADD3.X R7, RZ, R2, RZ, P5, !PT ;  /* 0x00000002ff078210 */ /* 0x002fe20002ffe4ff */
[----:B------:R-:W-:Y:S02]  /*152f0*/  @!P0 IMAD.MOV.U32 R2, RZ, RZ, R14 ;  /* 0x000000ffff028224 */ /* 0x000fe400078e000e */
[----:B------:R-:W0:Y:S02]  /*15300*/  SHFL.IDX PT, R14, R4, 0x3, 0x181f ;  /* 0x00781f00040e7f89 */ /* 0x000e2400000e0000 */
[----:B------:R-:W-:-:S05]  /*15310*/  @!P0 IMAD.MOV.U32 R3, RZ, RZ, R7 ;  /* 0x000000ffff038224 */ /* 0x000fca00078e0007 */
[----:B------:R-:W-:Y:S04]  /*15320*/  @!P0 LDGSTS.E.BYPASS.LTC128B.128 [R34+0x15400], desc[UR38][R2.64], !P4 ;  /* 0x1540000002228fae */ /* 0x000fe8000e101d66 */
[----:B------:R-:W-:Y:S04]  /*15330*/  @!P0 LDGSTS.E.BYPASS.LTC128B.128 [R34+0x19400], desc[UR38][R2.64+0x80], !P3 ;  /* 0x1940008002228fae */ /* 0x000fe8000d901d66 */
[----:B------:R-:W-:Y:S04]  /*15340*/  @!P0 LDGSTS.E.BYPASS.LTC128B.128 [R34+0x1d400], desc[UR38][R2.64+0x100], !P2 ;  /* 0x1d40010002228fae */ /* 0x000fe8000d101d66 */
[----:B------:R1:W-:Y:S01]  /*15350*/  @!P0 LDGSTS.E.BYPASS.LTC128B.128 [R34+0x21400], desc[UR38][R2.64+0x180], !P1 ;  /* 0x2140018002228fae */ /* 0x0003e2000c901d66 */
[----:B------:R-:W-:-:S02]  /*15360*/  ISETP.GE.AND P0, PT, R6, R5, PT ;  /* 0x000000050600720c */ /* 0x000fc40003f06270 */
[----:B------:R-:W-:Y:S01]  /*15370*/  IADD3 R6, R17, 0x40, RZ ;  /* 0x0000004011067810 */ /* 0x000fe20007ffe0ff */
        /* <DEDUP_REMOVED lines=28> */
[----:B------:R-:W0:Y:S01]  /*15540*/  SHFL.IDX PT, R14, R4, 0x6, 0x181f ;  /* 0x00d81f00040e7f89 */ /* 0x000e2200000e0000 */
[----:B------:R-:W-:-:S05]  /*15550*/  @!P0 MOV R3, R7 ;  /* 0x0000000700038202 */ /* 0x000fca0000000f00 */
[----:B------:R-:W-:Y:S04]  /*15560*/  @!P0 LDGSTS.E.BYPASS.LTC128B.128 [R34+0x16c00], desc[UR38][R2.64], !P4 ;  /* 0x16c0000002228fae */ /* 0x000fe8000e101d66 */
[----:B------:R-:W-:Y:S04]  /*15570*/  @!P0 LDGSTS.E.BYPASS.LTC128B.128 [R34+0x1ac00], desc[UR38][R2.64+0x80], !P3 ;  /* 0x1ac0008002228fae */ /* 0x000fe8000d901d66 */
[----:B------:R-:W-:Y:S04]  /*15580*/  @!P0 LDGSTS.E.BYPASS.LTC128B.128 [R34+0x1ec00], desc[UR38][R2.64+0x100], !P2 ;  /* 0x1ec0010002228fae */ /* 0x000fe8000d101d66 */
[----:B------:R1:W-:Y:S01]  /*15590*/  @!P0 LDGSTS.E.BYPASS.LTC128B.128 [R34+0x22c00], desc[UR38][R2.64+0x180], !P1 ;  /* 0x22c0018002228fae */ /* 0x0003e2000c901d66 */
[----:B------:R-:W-:-:S03]  /*155a0*/  ISETP.GE.AND P0, PT, R6, R5, PT ;  /* 0x000000050600720c */ /* 0x000fc60003f06270 */
[----:B------:R-:W-:Y:S04]  /*155b0*/  SHFL.IDX PT, R6, R0, 0x7, 0x181f ;  /* 0x00f81f0000067f89 */ /* 0x000fe800000e0000 */
[----:B-1----:R-:W1:Y:S06]  /*155c0*/  SHFL.IDX PT, R2, R0, 0x6, 0x181f ;  /* 0x00d81f0000027f89 */ /* 0x002e6c00000e0000 */
        /* <DEDUP_REMOVED lines=9> */
.L_x_2597:
[----:B------:R-:W-:Y:S01]  /*15660*/  VIADD R0, R17, 0x70 ;  /* 0x0000007011007836 */ /* 0x000fe20000000000 */
[----:B------:R-:W-:Y:S04]  /*15670*/  BSSY B0, `(.L_x_2509) ;  /* 0x000000c000007945 */ /* 0x000fe80003800000 */
[----:B------:R-:W-:-:S13]  /*15680*/  ISETP.GE.AND P0, PT, R0, R5, PT ;  /* 0x000000050000720c */ /* 0x000fda0003f06270 */
[----:B------:R-:W-:Y:S05]  /*15690*/  @P0 BRA `(.L_x_2510) ;  /* 0x0000000000240947 */ /* 0x000fea0003800000 */
[----:B01----:R-:W-:-:S05]  /*156a0*/  LEA R2, P0, R33, R14, 0x1 ;  /* 0x0000000e21027211 */ /* 0x003fca00078008ff */
        /* <DEDUP_REMOVED lines=8> */
.L_x_2510:
[----:B------:R-:W-:Y:S05]  /*15730*/  BSYNC B0 ;  /* 0x0000000000007941 */ /* 0x000fea0003800000 */
.L_x_2509:
[----:B------:R-:W-:Y:S01]  /*15740*/  NOP ;  /* 0x0000000000007918 */ /* 0x000fe20000000000 */
[----:B------:R-:W-:-:S13]  /*15750*/  PLOP3.LUT P0, PT, PT, PT, PT, 0x80, 0x0 ;  /* 0x000000000000781c */ /* 0x000fda0003f0f070 */
.L_x_2511:
[----:B------:R-:W-:Y:S02]  /*15760*/  PLOP3.LUT P1, PT, P1, P0, PT, 0xa2, 0x0 ;  /* 0x000000000000781c */ /* 0x000fe40000f21472 */
[----:B------:R-:W-:-:S08]  /*15770*/  @P0 R2UR P1, UR4, R22 ;  /* 0x00000000160402ca */ /* 0x000fd00000020000 */
[----:B------:R-:W-:-:S05]  /*15780*/  @P0 PLOP3.LUT P0, PT, P1, PT, PT, 0x80, 0x0 ;  /* 0x000000000000081c */ /* 0x000fca0000f0f070 */
[----:B------:R-:W-:Y:S01]  /*15790*/  @!P1 SYNCS.ARRIVE.TRANS64.RED.A0T1 RZ, [UR4+0x38800], RZ ;  /* 0x038800ffffff99a7 */ /* 0x000fe20008200404 */
[----:B------:R-:W-:Y:S07]  /*157a0*/  @!P1 ARRIVES.LDGSTSBAR.64.TRANSCNT [UR4+0x38800] ;  /* 0x03880000ff0099b0 */ /* 0x000fee0008000a84 */
[----:B------:R-:W-:Y:S05]  /*157b0*/  @P0 BRA.U.ANY `(.L_x_2511) ;  /* 0xfffffffd00e80947 */ /* 0x000fea000393ffff */
[----:B0-2---:R-:W2:Y:S02]  /*157c0*/  LDL.LU R2, [R1+0x28] ;  /* 0x0000280001027983 */ /* 0x005ea40000300800 */
        /* <DEDUP_REMOVED lines=11> */
.L_x_2598:
[----:B------:R-:W-:Y:S05]  /*15880*/  BSYNC B0 ;  /* 0x0000000000007941 */ /* 0x000fea0003800000 */
.L_x_2512:
[----:B------:R-:W2:Y:S01]  /*15890*/  LDL R0, [R1+0x14] ;  /* 0x0000140001007983 */ /* 0x000ea20000100800 */
[----:B------:R-:W-:Y:S01]  /*158a0*/  BSSY B0, `(.L_x_2514) ;  /* 0x0000115000007945 */ /* 0x000fe20003800000 */
[----:B--2---:R-:W-:-:S13]  /*158b0*/  ISETP.GE.AND P0, PT, R0, 0x2, PT ;  /* 0x000000020000780c */ /* 0x004fda0003f06270 */
[----:B------:R-:W-:Y:S05]  /*158c0*/  @!P0 BRA `(.L_x_2515) ;  /* 0x0000001000488947 */ /* 0x000fea0003800000 */
[C---:B------:R-:W-:Y:S01]  /*158d0*/  LOP3.LUT R2, R33.reuse, 0x40, RZ, 0xfc, !PT ;  /* 0x0000004021027812 */ /* 0x040fe200078efcff */
[----:B------:R-:W-:Y:S01]  /*158e0*/  ULDC UR4, c[0x0][0x2f4] ;  /* 0x0000bd0000047ab9 */ /* 0x000fe20000000800 */
[----:B------:R-:W-:Y:S01]  /*158f0*/  VIADD R0, R0, 0xfffffffe ;  /* 0xfffffffe00007836 */ /* 0x000fe20000000000 */
[----:B------:R-:W-:Y:S01]  /*15900*/  ISETP.GE.AND P4, PT, R33, UR4, PT ;  /* 0x0000000421007c0c */ /* 0x000fe2000bf86270 */
[----:B------:R-:W-:Y:S01]  /*15910*/  IMAD.MOV.U32 R17, RZ, RZ, R28 ;  /* 0x000000ffff117224 */ /* 0x000fe200078e001c */
[----:B------:R-:W-:Y:S01]  /*15920*/  ISETP.GE.AND P3, PT, R2, UR4, PT ;  /* 0x0000000402007c0c */ /* 0x000fe2000bf66270 */
[----:B------:R-:W-:Y:S01]  /*15930*/  IMAD.MOV.U32 R7, RZ, RZ, R27 ;  /* 0x000000ffff077224 */ /* 0x000fe200078e001b */
[----:B------:R-:W-:Y:S01]  /*15940*/  ISETP.GE.AND P2, PT, R37, UR4, PT ;  /* 0x0000000425007c0c */ /* 0x000fe2000bf46270 */
[----:B------:R-:W-:Y:S01]  /*15950*/  IMAD.MOV.U32 R29, RZ, RZ, R26 ;  /* 0x000000ffff1d7224 */ /* 0x000fe200078e001a */
[----:B------:R-:W-:-:S13]  /*15960*/  ISETP.GE.AND P1, PT, R36, UR4, PT ;  /* 0x0000000424007c0c */ /* 0x000fda000bf26270 */
.L_x_2528:
[----:B------:R-:W2:Y:S04]  /*15970*/  LDL R6, [R1+0x8] ;  /* 0x0000080001067983 */ /* 0x000ea80000100800 */
[----:B------:R-:W3:Y:S01]  /*15980*/  LDL R8, [R1+0xc] ;  /* 0x00000c0001087983 */ /* 0x000ee20000100800 */
[----:B------:R-:W4:Y:S01]  /*15990*/  S2R R2, SR_TID.X ;  /* 0x0000000000027919 */ /* 0x000f220000002100 */
[----:B------:R-:W1:Y:S01]  /*159a0*/  S2R R4, SR_TID.X ;  /* 0x0000000000047919 */ /* 0x000e620000002100 */
[----:B----4-:R-:W-:-:S04]  /*159b0*/  LOP3.LUT R2, R2, 0x7f, RZ, 0xc0, !PT ;  /* 0x0000007f02027812 */ /* 0x010fc800078ec0ff */
[----:B0-----:R-:W-:Y:S02]  /*159c0*/  SHF.R.U32.HI R3, RZ, 0x3, R2 ;  /* 0x00000003ff037819 */ /* 0x001fe40000011602 */
[----:B------:R-:W0:Y:S01]  /*159d0*/  LDC R2, c[0x0][0x430] ;  /* 0x00010c00ff027b82 */ /* 0x000e220000000800 */
[----:B-1----:R-:W-:-:S05]  /*159e0*/  IMAD.SHL.U32 R9, R4, 0x10, RZ ;  /* 0x0000001004097824 */ /* 0x002fca00078e00ff */
[----:B------:R-:W-:-:S04]  /*159f0*/  LOP3.LUT R9, R3, 0x70, R9, 0xf8, !PT ;  /* 0x0000007003097812 */ /* 0x000fc800078ef809 */
[----:B------:R-:W-:-:S13]  /*15a00*/  ISETP.GT.U32.AND P6, PT, R9, 0x4f, PT ;  /* 0x0000004f0900780c */ /* 0x000fda0003fc4070 */
[----:B------:R-:W3:Y:S01]  /*15a10*/  @!P6 LDC.64 R4, c[0x0][0x428] ;  /* 0x00010a00ff04eb82 */ /* 0x000ee20000000a00 */
[----:B0-----:R-:W-:-:S13]  /*15a20*/  ISETP.NE.AND P0, PT, R2, 0x1, PT ;  /* 0x000000010200780c */ /* 0x001fda0003f05270 */
[----:B------:R-:W0:Y:S08]  /*15a30*/  @P0 LDC R3, c[0x0][0x434] ;  /* 0x00010d00ff030b82 */ /* 0x000e300000000800 */
[----:B------:R-:W1:Y:S01]  /*15a40*/  @P0 LDC R2, c[0x0][0x438] ;  /* 0x00010e00ff020b82 */ /* 0x000e620000000800 */
[----:B--2---:R-:W-:-:S05]  /*15a50*/  IMAD R6, R0, 0x50, R6 ;  /* 0x0000005000067824 */ /* 0x004fca00078e0206 */
[----:B------:R-:W-:-:S05]  /*15a60*/  IADD3 R6, R9, R6, RZ ;  /* 0x0000000609067210 */ /* 0x000fca0007ffe0ff */
        /* <DEDUP_REMOVED lines=9> */
[----:B------:R-:W-:Y:S02]  /*15b00*/  @!P6 IMAD.IADD R5, R5, 0x1, R3 ;  /* 0x000000010505e824 */ /* 0x000fe400078e0203 */
[----:B------:R-:W-:Y:S01]  /*15b10*/  IMAD.MOV.U32 R4, RZ, RZ, RZ ;  /* 0x000000ffff047224 */ /* 0x000fe200078e00ff */
        /* <DEDUP_REMOVED lines=11> */
[----:B------:R-:W-:Y:S02]  /*15bd0*/  SEL R27, R27, RZ, P0 ;  /* 0x000000ff1b1b7207 */ /* 0x000fe40000000000 */
[----:B------:R-:W-:Y:S02]  /*15be0*/  MOV R26, R0 ;  /* 0x00000000001a7202 */ /* 0x000fe40000000f00 */
[----:B------:R-:W-:Y:S01]  /*15bf0*/  LOP3.LUT R28, R17, R28, RZ, 0x3c, !PT ;  /* 0x0000001c111c7212 */ /* 0x000fe200078e3cff */
[----:B0-----:R-:W-:Y:S06]  /*15c00*/  @!P5 BRA `(.L_x_2516) ;  /* 0x000000000004d947 */ /* 0x001fec0003800000 */
[----:B------:R-:W-:Y:S01]  /*15c10*/  BPT.TRAP 0x1 ;  /* 0x000000040000795c */ /* 0x000fe20000300000 */
.L_x_2516:
[----:B------:R-:W-:Y:S01]  /*15c20*/  IMAD R6, R27, 0x8, R22 ;  /* 0x000000081b067824 */ /* 0x000fe200078e0216 */
[----:B------:R-:W-:Y:S01]  /*15c30*/  SHF.L.U32 R3, R28, 0x1f, RZ ;  /* 0x0000001f1c037819 */ /* 0x000fe200000006ff */
[----:B------:R-:W-:Y:S03]  /*15c40*/  BSSY B1, `(.L_x_2517) ;  /* 0x0000003000017945 */ /* 0x000fe60003800000 */
[----:B------:R-:W0:Y:S02]  /*15c50*/  SYNCS.PHASECHK.TRANS64.TRYWAIT P0, [R6+URZ+0x38840], R3 ;  /* 0x03884003060075a7 */ /* 0x000e24000800017f */
[----:B0-----:R-:W-:Y:S05]  /*15c60*/  @!P0 BRA `(.L_x_2518) ;  /* 0x0000003800e48947 */ /* 0x001fea0003800000 */
.L_x_2599:
[----:B------:R-:W-:Y:S05]  /*15c70*/  BSYNC B1 ;  /* 0x0000000000017941 */ /* 0x000fea0003800000 */
.L_x_2517:
        /* <DEDUP_REMOVED lines=69> */
.L_x_2611:
        /* <DEDUP_REMOVED lines=17> */
.L_x_2520:
        /* <DEDUP_REMOVED lines=10> */
.L_x_2521:
[----:B------:R2:W-:Y:S01]  /*16280*/  SYNCS.ARRIVE.TRANS64.A1T0 RZ, [R6+URZ+0x38830], RZ ;  /* 0x038830ff06ff79a7 */ /* 0x0005e2000810003f */
[----:B------:R-:W-:Y:S05]  /*16290*/  @!P6 BRA `(.L_x_2522) ;  /* 0x000000000004e947 */ /* 0x000fea0003800000 */
[----:B------:R-:W-:Y:S01]  /*162a0*/  BPT.TRAP 0x1 ;  /* 0x000000040000795c */ /* 0x000fe20000300000 */
.L_x_2522:
[----:B-1----:R-:W-:Y:S01]  /*162b0*/  SHF.L.U32 R2, R17, 0x1f, RZ ;  /* 0x0000001f11027819 */ /* 0x002fe200000006ff */
[----:B--2---:R-:W-:Y:S01]  /*162c0*/  IMAD R6, R7, 0x8, R22 ;  /* 0x0000000807067824 */ /* 0x004fe200078e0216 */
[----:B------:R-:W-:Y:S03]  /*162d0*/  BSSY B1, `(.L_x_2523) ;  /* 0x0000003000017945 */ /* 0x000fe60003800000 */
[----:B------:R-:W1:Y:S02]  /*162e0*/  SYNCS.PHASECHK.TRANS64.TRYWAIT P0, [R6+URZ+0x38860], R2 ;  /* 0x03886002060075a7 */ /* 0x000e64000800017f */
[----:B-1----:R-:W-:Y:S05]  /*162f0*/  @!P0 BRA `(.L_x_2524) ;  /* 0x0000003c00188947 */ /* 0x002fea0003800000 */
.L_x_2612:
[----:B------:R-:W-:Y:S05]  /*16300*/  BSYNC B1 ;  /* 0x0000000000017941 */ /* 0x000fea0003800000 */
.L_x_2523:
        /* <DEDUP_REMOVED lines=60> */
.L_x_2624:
        /* <DEDUP_REMOVED lines=30> */
[----:B------:R-:W-:-:S04]  /*168b0*/  LEA R24, P0, R2, UR4, 0x1 ;  /* 0x0000000402187c11 */ /* 0x000fc8000f8008ff */
[----:B------:R-:W-:Y:S02]  /*168c0*/  LEA.HI.X R25, R2, UR5, R3, 0x1, P0 ;  /* 0x0000000502197c11 */ /* 0x000fe400080f0c03 */
[----:B------:R-:W-:-:S13]  /*168d0*/  PLOP3.LUT P0, PT, PT, PT, PT, 0x80, 0x0 ;  /* 0x000000000000781c */ /* 0x000fda0003f0f070 */
.L_x_2526:
        /* <DEDUP_REMOVED lines=10> */
.L_x_2527:
[C---:B------:R-:W-:Y:S01]  /*16980*/  ISETP.GT.AND P0, PT, R26.reuse, RZ, PT ;  /* 0x000000ff1a00720c */ /* 0x040fe20003f04270 */
[----:B------:R2:W-:Y:S01]  /*16990*/  SYNCS.ARRIVE.TRANS64.A1T0 RZ, [R6+URZ+0x38850], RZ ;  /* 0x038850ff06ff79a7 */ /* 0x0005e2000810003f */
[----:B------:R-:W-:Y:S02]  /*169a0*/  VIADD R0, R26, 0xffffffff ;  /* 0xffffffff1a007836 */ /* 0x000fe40000000000 */
[----:B------:R-:W-:Y:S02]  /*169b0*/  IMAD.MOV.U32 R17, RZ, RZ, R28 ;  /* 0x000000ffff117224 */ /* 0x000fe400078e001c */
[----:B------:R-:W-:Y:S02]  /*169c0*/  IMAD.MOV.U32 R7, RZ, RZ, R27 ;  /* 0x000000ffff077224 */ /* 0x000fe400078e001b */
[----:B------:R-:W-:-:S05]  /*169d0*/  IMAD.MOV.U32 R29, RZ, RZ, R26 ;  /* 0x000000ffff1d7224 */ /* 0x000fca00078e001a */
[----:B--2---:R-:W-:Y:S05]  /*169e0*/  @P0 BRA `(.L_x_2528) ;  /* 0xffffffec00e00947 */ /* 0x004fea000383ffff */
.L_x_2515:
[----:B------:R-:W-:Y:S05]  /*169f0*/  BSYNC B0 ;  /* 0x0000000000007941 */ /* 0x000fea0003800000 */
.L_x_2514:
        /* <DEDUP_REMOVED lines=17> */
.L_x_2530:
[----:B------:R-:W-:Y:S05]  /*16b10*/  BSYNC B0 ;  /* 0x0000000000007941 */ /* 0x000fea0003800000 */
.L_x_2529:
[----:B------:R-:W-:-:S13]  /*16b20*/  LOP3.LUT P0, RZ, R23, 0x20, RZ, 0xc0, !PT ;  /* 0x0000002017ff7812 */ /* 0x000fda000780c0ff */
[----:B------:R-:W-:Y:S05]  /*16b30*/  @!P0 BRA `(.L_x_2531) ;  /* 0x0000000000048947 */ /* 0x000fea0003800000 */
[----:B------:R-:W-:Y:S01]  /*16b40*/  BPT.TRAP 0x1 ;  /* 0x000000040000795c */ /* 0x000fe20000300000 */
.L_x_2531:
[----:B------:R-:W2:Y:S01]  /*16b50*/  LDL.LU R0, [R1+0x4] ;  /* 0x0000040001007983 */ /* 0x000ea20000300800 */
[----:B------:R-:W-:Y:S01]  /*16b60*/  IMAD R4, R27, 0x8, R22 ;  /* 0x000000081b047824 */ /* 0x000fe200078e0216 */
[----:B0-----:R-:W-:Y:S01]  /*16b70*/  SHF.L.U32 R3, R28, 0x1f, RZ ;  /* 0x0000001f1c037819 */ /* 0x001fe200000006ff */
[----:B------:R-:W-:Y:S03]  /*16b80*/  BSSY B0, `(.L_x_2532) ;  /* 0x0000004000007945 */ /* 0x000fe60003800000 */
[----:B------:R-:W0:Y:S01]  /*16b90*/  SYNCS.PHASECHK.TRANS64.TRYWAIT P0, [R4+URZ+0x38860], R3 ;  /* 0x03886003040075a7 */ /* 0x000e22000800017f */
[----:B--2---:R-:W-:Y:S01]  /*16ba0*/  IMAD R5, R26, -0x50, R0 ;  /* 0xffffffb01a057824 */ /* 0x004fe200078e0200 */
[----:B0-----:R-:W-:Y:S06]  /*16bb0*/  @!P0 BRA `(.L_x_2533) ;  /* 0x0000003800d48947 */ /* 0x001fec0003800000 */
.L_x_2625:
[----:B------:R-:W-:Y:S05]  /*16bc0*/  BSYNC B0 ;  /* 0x0000000000007941 */ /* 0x000fea0003800000 */
.L_x_2532:
[----:B------:R-:W2:Y:S01]  /*16bd0*/  S2R R0, SR_TID.X ;  /* 0x0000000000007919 */ /* 0x000ea20000002100 */
[----:B------:R-:W-:Y:S01]  /*16be0*/  UMOV UR4, 0xffffffff ;  /* 0xffffffff00047882 */ /* 0x000fe20000000000 */
[----:B------:R-:W-:Y:S01]  /*16bf0*/  IMAD R7, R27, 0x5000, R32 ;  /* 0x000050001b077824 */ /* 0x000fe200078e0220 */
[----:B--2---:R-:W-:-:S04]  /*16c00*/  LOP3.LUT R0, R0, 0x7f, RZ, 0xc0, !PT ;  /* 0x0000007f00007812 */ /* 0x004fc800078ec0ff */
        /* <DEDUP_REMOVED lines=61> */
.L_x_2637:
[C---:B------:R-:W-:Y:S02]  /*16fe0*/  ISETP.LT.OR P3, PT, R5.reuse, 0x41, P3 ;  /* 0x000000410500780c */ /* 0x040fe40001f61670 */
[C---:B------:R-:W-:Y:S02]  /*16ff0*/  ISETP.LT.OR P2, PT, R5.reuse, 0x41, P2 ;  /* 0x000000410500780c */ /* 0x040fe40001741670 */
[C---:B------:R-:W-:Y:S02]  /*17000*/  ISETP.LT.OR P1, PT, R5.reuse, 0x41, P1 ;  /* 0x000000410500780c */ /* 0x040fe40000f21670 */
[----:B------:R-:W-:Y:S02]  /*17010*/  ISETP.LT.OR P0, PT, R5, 0x41, P0 ;  /* 0x000000410500780c */ /* 0x000fe40000701670 */
[----:B01----:R-:W-:-:S04]  /*17020*/  IADD3 R2, P4, R14, R8, RZ ;  /* 0x000000080e027210 */ /* 0x003fc80007f9e0ff */
[----:B------:R-:W-:-:S05]  /*17030*/  IADD3.X R3, RZ, R25, RZ, P4, !PT ;  /* 0x00000019ff037210 */ /* 0x000fca00027fe4ff */
        /* <DEDUP_REMOVED lines=9> */
.L_x_2535:
        /* <DEDUP_REMOVED lines=10> */
.L_x_2536:
[----:B------:R1:W-:Y:S01]  /*17170*/  SYNCS.ARRIVE.TRANS64.A1T0 RZ, [R4+URZ+0x38850], RZ ;  /* 0x038850ff04ff79a7 */ /* 0x0003e2000810003f */
[----:B------:R-:W-:-:S05]  /*17180*/  VIADD R27, R27, 0x1 ;  /* 0x000000011b1b7836 */ /* 0x000fca0000000000 */
[----:B------:R-:W-:-:S04]  /*17190*/  ISETP.NE.AND P0, PT, R27, 0x2, PT ;  /* 0x000000021b00780c */ /* 0x000fc80003f05270 */
[----:B0-----:R-:W-:Y:S02]  /*171a0*/  SEL R3, RZ, 0x1, P0 ;  /* 0x00000001ff037807 */ /* 0x001fe40000000000 */
[----:B------:R-:W-:Y:S02]  /*171b0*/  SEL R27, R27, RZ, P0 ;  /* 0x000000ff1b1b7207 */ /* 0x000fe40000000000 */
[----:B-1----:R-:W-:-:S07]  /*171c0*/  LOP3.LUT R28, R28, R3, RZ, 0x3c, !PT ;  /* 0x000000031c1c7212 */ /* 0x002fce00078e3cff */
.L_x_2491:
[----:B------:R-:W-:Y:S05]  /*171d0*/  BSYNC B7 ;  /* 0x0000000000077941 */ /* 0x000fea0003800000 */
.L_x_2489:
        /* <DEDUP_REMOVED lines=8> */
[----:B------:R0:W1:Y:S01]  /*17260*/  LDS.128 R16, [R22+0x388d0] ;  /* 0x0388d00016107984 */ /* 0x0000620000000c00 */
[----:B------:R-:W-:Y:S06]  /*17270*/  BAR.ARV 0x4, 0x180 ;  /* 0x0106000000007b1d */ /* 0x000fec0000002000 */
[----:B------:R-:W-:Y:S05]  /*17280*/  BRA `(.L_x_2538) ;  /* 0x0000000800cc7947 */ /* 0x000fea0003800000 */
.L_x_2537:
[----:B------:R-:W0:Y:S01]  /*17290*/  S2R R0, SR_TID.X ;  /* 0x0000000000007919 */ /* 0x000e220000002100 */
[----:B------:R-:W-:Y:S01]  /*172a0*/  UMOV UR4, 0xffffffff ;  /* 0xffffffff00047882 */ /* 0x000fe20000000000 */
[----:B0-----:R-:W-:-:S04]  /*172b0*/  LOP3.LUT R8, R0, 0x1f, RZ, 0xc0, !PT ;  /* 0x0000001f00087812 */ /* 0x001fc800078ec0ff */
[----:B------:R-:W-:Y:S01]  /*172c0*/  ISETP.NE.AND P0, PT, R8, 0x1f, PT ;  /* 0x0000001f0800780c */ /* 0x000fe20003f05270 */
[----:B------:R-:W-:-:S12]  /*172d0*/  BRA.DIV UR4, `(.L_x_2539) ;  /* 0x0000003e04287947 */ /* 0x000fd8000b800000 */
[----:B------:R-:W-:Y:S01]  /*172e0*/  IMAD.IADD R5, R19, 0x1, R8 ;  /* 0x0000000113057824 */ /* 0x000fe200078e0208 */
[----:B------:R-:W-:-:S04]  /*172f0*/  ULDC UR4, c[0x0][0xc3c] ;  /* 0x00030f0000047ab9 */ /* 0x000fc80000000800 */
[----:B------:R-:W-:-:S13]  /*17300*/  ISETP.GE.OR P1, PT, R5, UR4, !P0 ;  /* 0x0000000405007c0c */ /* 0x000fda000c726670 */
[----:B------:R-:W0:Y:S02]  /*17310*/  @!P1 LDC.64 R2, c[0x0][0xc80] ;  /* 0x00032000ff029b82 */ /* 0x000e240000000a00 */
[----:B0-----:R-:W-:-:S06]  /*17320*/  @!P1 IMAD.WIDE R2, R5, 0x4, R2 ;  /* 0x0000000405029825 */ /* 0x001fcc00078e0202 */
        /* <DEDUP_REMOVED lines=26> */
.L_x_2647:
[----:B------:R-:W-:Y:S02]  /*174d0*/  ULDC UR4, c[0x0][0xc38] ;  /* 0x00030e0000047ab9 */ /* 0x000fe40000000800 */
[----:B------:R-:W-:-:S04]  /*174e0*/  IMAD.U32 R7, RZ, RZ, UR4 ;  /* 0x00000004ff077e24 */ /* 0x000fc8000f8e00ff */
[----:B-1----:R-:W-:-:S04]  /*174f0*/  IMAD R14, R14, R7, RZ ;  /* 0x000000070e0e7224 */ /* 0x002fc800078e02ff */
[----:B------:R-:W-:-:S05]  /*17500*/  IMAD.IADD R9, R4, 0x1, R14 ;  /* 0x0000000104097824 */ /* 0x000fca00078e020e */
[----:B------:R-:W-:-:S13]  /*17510*/  ISETP.GT.AND P6, PT, R9, R0, PT ;  /* 0x000000000900720c */ /* 0x000fda0003fc4270 */
[----:B------:R-:W-:Y:S05]  /*17520*/  @P6 BRA `(.L_x_2540) ;  /* 0x00000000009c6947 */ /* 0x000fea0003800000 */
.L_x_2545:
[----:B------:R-:W1:Y:S01]  /*17530*/  LDC R2, c[0x0][0xc3c] ;  /* 0x00030f00ff027b82 */ /* 0x000e620000000800 */
[----:B------:R-:W-:-:S05]  /*17540*/  VIADD R19, R19, 0x1f ;  /* 0x0000001f13137836 */ /* 0x000fca0000000000 */
[----:B-1----:R-:W-:-:S13]  /*17550*/  ISETP.GE.AND P6, PT, R19, R2, PT ;  /* 0x000000021300720c */ /* 0x002fda0003fc6270 */
[----:B------:R-:W-:Y:S05]  /*17560*/  @P6 BRA `(.L_x_2541) ;  /* 0x0000000400d06947 */ /* 0x000fea0003800000 */
[----:B------:R-:W1:Y:S01]  /*17570*/  S2R R3, SR_TID.X ;  /* 0x0000000000037919 */ /* 0x000e620000002100 */
[----:B------:R-:W-:Y:S01]  /*17580*/  BSSY B0, `(.L_x_2542) ;  /* 0x0000009000007945 */ /* 0x000fe20003800000 */
[----:B------:R-:W-:Y:S01]  /*17590*/  IMAD.MOV.U32 R5, RZ, RZ, RZ ;  /* 0x000000ffff057224 */ /* 0x000fe200078e00ff */
[----:B-1----:R-:W-:-:S04]  /*175a0*/  LOP3.LUT R3, R3, 0x1f, RZ, 0xc0, !PT ;  /* 0x0000001f03037812 */ /* 0x002fc800078ec0ff */
[----:B------:R-:W-:-:S04]  /*175b0*/  IADD3 R7, R19, R3, RZ ;  /* 0x0000000313077210 */ /* 0x000fc80007ffe0ff */
[----:B------:R-:W-:-:S13]  /*175c0*/  ISETP.GE.OR P6, PT, R7, R2, !P0 ;  /* 0x000000020700720c */ /* 0x000fda00047c6670 */
[----:B------:R-:W-:Y:S05]  /*175d0*/  @P6 BRA `(.L_x_2543) ;  /* 0x00000000000c6947 */ /* 0x000fea0003800000 */
[----:B------:R-:W1:Y:S02]  /*175e0*/  LDC.64 R2, c[0x0][0xc80] ;  /* 0x00032000ff027b82 */ /* 0x000e640000000a00 */
[----:B-1----:R-:W-:-:S05]  /*175f0*/  IMAD.WIDE R2, R7, 0x4, R2 ;  /* 0x0000000407027825 */ /* 0x002fca00078e0202 */
[----:B------:R1:W5:Y:S02]  /*17600*/  LDG.E R5, desc[UR38][R2.64] ;  /* 0x0000002602057981 */ /* 0x000364000c1e1900 */
.L_x_2543:
[----:B------:R-:W-:Y:S05]  /*17610*/  BSYNC B0 ;  /* 0x0000000000007941 */ /* 0x000fea0003800000 */
.L_x_2542:
[----:B------:R-:W-:-:S03]  /*17620*/  UMOV UR4, 0xffffffff ;  /* 0xffffffff00047882 */ /* 0x000fc60000000000 */
[----:B------:R-:W-:Y:S05]  /*17630*/  BRA.DIV UR4, `(.L_x_2544) ;  /* 0x0000003e04747947 */ /* 0x000fea000b800000 */
[----:B-----5:R-:W2:Y:S02]  /*17640*/  SHFL.UP PT, R14, R5, 0x1, RZ ;  /* 0x04200000050e7989 */ /* 0x020ea400000e00ff */
[----:B--2---:R-:W-:-:S05]  /*17650*/  SEL R14, R14, RZ, P1 ;  /* 0x000000ff0e0e7207 */ /* 0x004fca0000800000 */
        /* <DEDUP_REMOVED lines=12> */
[----:B0-----:R-:W-:-:S05]  /*17720*/  IMAD.IADD R6, R4, 0x1, R7 ;  /* 0x0000000104067824 */ /* 0x001fca00078e0207 */
[----:B------:R0:W1:Y:S02]  /*17730*/  SHFL.IDX PT, R14, R6, 0x1f, 0x1f ;  /* 0x03e01f00060e7f89 */ /* 0x00006400000e0000 */
.L_x_2655:
[----:B------:R-:W-:Y:S02]  /*17740*/  ULDC UR4, c[0x0][0xc38] ;  /* 0x00030e0000047ab9 */ /* 0x000fe40000000800 */
[----:B------:R-:W-:-:S05]  /*17750*/  MOV R7, UR4 ;  /* 0x0000000400077c02 */ /* 0x000fca0008000f00 */
[----:B-1----:R-:W-:-:S04]  /*17760*/  IMAD R14, R14, R7, RZ ;  /* 0x000000070e0e7224 */ /* 0x002fc800078e02ff */
[----:B------:R-:W-:-:S05]  /*17770*/  IMAD.IADD R9, R14, 0x1, R9 ;  /* 0x000000010e097824 */ /* 0x000fca00078e0209 */
[----:B------:R-:W-:-:S13]  /*17780*/  ISETP.GT.AND P6, PT, R9, R0, PT ;  /* 0x000000000900720c */ /* 0x000fda0003fc4270 */
[----:B------:R-:W-:Y:S05]  /*17790*/  @!P6 BRA `(.L_x_2545) ;  /* 0xfffffffc0064e947 */ /* 0x000fea000383ffff */
.L_x_2540:
        /* <DEDUP_REMOVED lines=8> */
.L_x_2659:
[----:B------:R-:W-:Y:S01]  /*17820*/  ISETP.NE.AND P0, PT, R2, RZ, PT ;  /* 0x000000ff0200720c */ /* 0x000fe20003f05270 */
[----:B------:R-:W-:-:S12]  /*17830*/  IMAD.MOV.U32 R14, RZ, RZ, RZ ;  /* 0x000000ffff0e7224 */ /* 0x000fd800078e00ff */
[----:B------:R-:W-:Y:S05]  /*17840*/  @!P0 BRA `(.L_x_2547) ;  /* 0x0000000000108947 */ /* 0x000fea0003800000 */
[----:B------:R-:W-:Y:S01]  /*17850*/  UMOV UR4, 0xffffffff ;  /* 0xffffffff00047882 */ /* 0x000fe20000000000 */
[----:B------:R-:W-:Y:S02]  /*17860*/  VIADD R12, R4, 0xffffffff ;  /* 0xffffffff040c7836 */ /* 0x000fe40000000000 */
[----:B------:R-:W-:Y:S05]  /*17870*/  BRA.DIV UR4, `(.L_x_2548) ;  /* 0x0000003e04e87947 */ /* 0x000fea000b800000 */
[----:B------:R3:W4:Y:S02]  /*17880*/  SHFL.IDX PT, R14, R6, R12, 0x1f ;  /* 0x00001f0c060e7589 */ /* 0x00072400000e0000 */
.L_x_2547:
[----:B------:R-:W5:Y:S01]  /*17890*/  LDC.64 R2, c[0x0][0xc90] ;  /* 0x00032400ff027b82 */ /* 0x000f620000000a00 */
[----:B------:R-:W-:-:S04]  /*178a0*/  IMAD.IADD R19, R4, 0x1, R19 ;  /* 0x0000000104137824 */ /* 0x000fc800078e0213 */
[----:B-----5:R-:W-:-:S05]  /*178b0*/  IMAD.WIDE R2, R19, 0x4, R2 ;  /* 0x0000000413027825 */ /* 0x020fca00078e0202 */
[----:B0--3--:R0:W1:Y:S01]  /*178c0*/  LDG.E R6, desc[UR38][R2.64] ;  /* 0x0000002602067981 */ /* 0x009062000c1e1900 */
[----:B----4-:R-:W-:Y:S02]  /*178d0*/  IMAD R16, R14, R7, R16 ;  /* 0x000000070e107224 */ /* 0x010fe400078e0210 */
[----:B0-----:R-:W-:Y:S02]  /*178e0*/  IMAD.MOV.U32 R2, RZ, RZ, RZ ;  /* 0x000000ffff027224 */ /* 0x001fe400078e00ff */
[----:B-12---:R-:W-:-:S05]  /*178f0*/  IMAD R4, R5, R6, RZ ;  /* 0x0000000605047224 */ /* 0x006fca00078e02ff */
[----:B------:R-:W-:-:S04]  /*17900*/  IABS R8, R4 ;  /* 0x0000000400087213 */ /* 0x000fc80000000000 */
[----:B------:R-:W0:Y:S08]  /*17910*/  I2F.RP R10, R8 ;  /* 0x00000008000a7306 */ /* 0x000e300000209400 */
[----:B0-----:R-:W0:Y:S02]  /*17920*/  MUFU.RCP R10, R10 ;  /* 0x0000000a000a7308 */ /* 0x001e240000001000 */
[----:B0-----:R-:W-:-:S06]  /*17930*/  VIADD R11, R10, 0xffffffe ;  /* 0x0ffffffe0a0b7836 */ /* 0x001fcc0000000000 */
[----:B------:R-:W0:Y:S02]  /*17940*/  F2I.FTZ.U32.TRUNC.NTZ R3, R11 ;  /* 0x0000000b00037305 */ /* 0x000e24000021f000 */
[----:B0-----:R-:W-:-:S05]  /*17950*/  IADD3 R9, RZ, -R3, RZ ;  /* 0x80000003ff097210 */ /* 0x001fca0007ffe0ff */
        /* <DEDUP_REMOVED lines=15> */
[----:B------:R-:W-:-:S05]  /*17a50*/  @P0 VIADD R2, R2, 0x1 ;  /* 0x0000000102020836 */ /* 0x000fca0000000000 */
[----:B------:R-:W-:Y:S02]  /*17a60*/  @!P2 IADD3 R2, -R2, RZ, RZ ;  /* 0x000000ff0202a210 */ /* 0x000fe40007ffe1ff */
        /* <DEDUP_REMOVED lines=24> */
[-C--:B------:R-:W-:Y:S01]  /*17bf0*/  @!P1 IADD3 R4, R4, -R7.reuse, RZ ;  /* 0x8000000704049210 */ /* 0x080fe20007ffe0ff */
        /* <DEDUP_REMOVED lines=11> */
.L_x_2541:
[----:B------:R-:W-:Y:S01]  /*17cb0*/  UMOV UR4, URZ ;  /* 0x0000003f00047c82 */ /* 0x000fe20008000000 */
[----:B------:R-:W-:Y:S01]  /*17cc0*/  UMOV UR5, URZ ;  /* 0x0000003f00057c82 */ /* 0x000fe20008000000 */
[----:B------:R-:W-:Y:S01]  /*17cd0*/  ULDC UR6, c[0x0][0xc3c] ;  /* 0x00030f0000067ab9 */ /* 0x000fe20000000800 */
[----:B------:R-:W-:Y:S01]  /*17ce0*/  MOV R16, R0 ;  /* 0x0000000000107202 */ /* 0x000fe20000000f00 */
[----:B------:R-:W-:Y:S02]  /*17cf0*/  IMAD.U32 R17, RZ, RZ, UR4 ;  /* 0x00000004ff117e24 */ /* 0x000fe4000f8e00ff */
[----:B------:R-:W-:Y:S02]  /*17d00*/  IMAD.U32 R18, RZ, RZ, UR5 ;  /* 0x00000005ff127e24 */ /* 0x000fe4000f8e00ff */
[----:B------:R-:W-:-:S07]  /*17d10*/  IMAD.U32 R19, RZ, RZ, UR6 ;  /* 0x00000006ff137e24 */ /* 0x000fce000f8e00ff */
.L_x_2549:
[----:B------:R-:W1:Y:S01]  /*17d20*/  S2R R0, SR_TID.X ;  /* 0x0000000000007919 */ /* 0x000e620000002100 */
        /* <DEDUP_REMOVED lines=9> */
.L_x_2538:
[----:B------:R-:W-:Y:S02]  /*17dc0*/  ULDC UR4, c[0x0][0xc3c] ;  /* 0x00030f0000047ab9 */ /* 0x000fe40000000800 */
[----:B-1----:R-:W-:-:S13]  /*17dd0*/  ISETP.GE.AND P0, PT, R19, UR4, PT ;  /* 0x0000000413007c0c */ /* 0x002fda000bf06270 */
[----:B------:R-:W-:Y:S05]  /*17de0*/  @!P0 BRA `(.L_x_2550) ;  /* 0xffffffb400808947 */ /* 0x000fea000383ffff */
[----:B------:R-:W-:Y:S05]  /*17df0*/  BSYNC B8 ;  /* 0x0000000000087941 */ /* 0x000fea0003800000 */
.L_x_2485:
[----:B-1----:R-:W3:Y:S01]  /*17e00*/  LDL.LU R0, [R1+0x28] ;  /* 0x0000280001007983 */ /* 0x002ee20000300800 */
[----:B------:R-:W-:Y:S01]  /*17e10*/  BSSY B0, `(.L_x_2551) ;  /* 0x000000b000007945 */ /* 0x000fe20003800000 */
[----:B------:R-:W1:Y:S01]  /*17e20*/  S2R R5, SR_CgaCtaId ;  /* 0x0000000000057919 */ /* 0x000e620000008800 */
[----:B---3--:R-:W-:-:S05]  /*17e30*/  VIADD R0, R0, 0x1 ;  /* 0x0000000100007836 */ /* 0x008fca0000000000 */
        /* <DEDUP_REMOVED lines=8> */
.L_x_2662:
[----:B------:R-:W-:Y:S05]  /*17ec0*/  BSYNC B0 ;  /* 0x0000000000007941 */ /* 0x000fea0003800000 */
.L_x_2551:
[----:B------:R-:W-:-:S03]  /*17ed0*/  UMOV UR4, 0xffffffff ;  /* 0xffffffff00047882 */ /* 0x000fc60000000000 */
[----:B------:R-:W-:Y:S05]  /*17ee0*/  BRA.DIV UR4, `(.L_x_2553) ;  /* 0x0000003a04847947 */ /* 0x000fea000b800000 */
[----:B-1----:R-:W1:Y:S02]  /*17ef0*/  S2R R0, SR_TID.X ;  /* 0x0000000000007919 */ /* 0x002e640000002100 */
[----:B-1----:R-:W-:-:S04]  /*17f00*/  SHF.R.U32.HI R0, RZ, 0x5, R0 ;  /* 0x00000005ff007819 */ /* 0x002fc80000011600 */
[----:B------:R-:W-:-:S05]  /*17f10*/  LOP3.LUT R0, R0, 0x3, RZ, 0xc0, !PT ;  /* 0x0000000300007812 */ /* 0x000fca00078ec0ff */
[----:B------:R1:W3:Y:S02]  /*17f20*/  SHFL.IDX PT, R14, R0, RZ, 0x1f ;  /* 0x00001fff000e7589 */ /* 0x0002e400000e0000 */
.L_x_2665:
[----:B---3--:R-:W-:Y:S01]  /*17f30*/  ISETP.NE.AND P0, PT, R14, RZ, PT ;  /* 0x000000ff0e00720c */ /* 0x008fe20003f05270 */
[----:B------:R-:W-:-:S12]  /*17f40*/  BSSY B0, `(.L_x_2554) ;  /* 0x0000026000007945 */ /* 0x000fd80003800000 */
[----:B------:R-:W-:Y:S05]  /*17f50*/  @P0 BRA `(.L_x_2555) ;  /* 0x0000000000900947 */ /* 0x000fea0003800000 */
[----:B------:R-:W-:-:S03]  /*17f60*/  UMOV UR4, 0xffffffff ;  /* 0xffffffff00047882 */ /* 0x000fc60000000000 */
[----:B------:R-:W-:Y:S05]  /*17f70*/  BRA.DIV UR4, `(.L_x_2556) ;  /* 0x0000003a04947947 */ /* 0x000fea000b800000 */
[----:B------:R-:W-:-:S13]  /*17f80*/  ELECT P6, URZ, PT ;  /* 0x00000000003f782f */ /* 0x000fda00038c0000 */
.L_x_2668:
[----:B------:R-:W-:Y:S05]  /*17f90*/  @!P6 BRA `(.L_x_2555) ;  /* 0x000000000080e947 */ /* 0x000fea0003800000 */
[----:B-1----:R-:W3:Y:S02]  /*17fa0*/  LDL R0, [R1+0x2c] ;  /* 0x00002c0001007983 */ /* 0x002ee40000100800 */
[----:B---3--:R-:W-:-:S13]  /*17fb0*/  R2UR UR4, R0 ;  /* 0x00000000000472ca */ /* 0x008fda00000e0000 */
[----:B------:R-:W-:-:S06]  /*17fc0*/  ULOP3.LUT UR4, UR4, 0x2, URZ, 0xfc, !UPT ;  /* 0x0000000204047892 */ /* 0x000fcc000f8efc3f */
[----:B------:R-:W-:-:S04]  /*17fd0*/  MOV R0, UR4 ;  /* 0x0000000400007c02 */ /* 0x000fc80008000f00 */
[----:B------:R-:W-:-:S13]  /*17fe0*/  ISETP.NE.AND P0, PT, R0, 0x3, PT ;  /* 0x000000030000780c */ /* 0x000fda0003f05270 */
[----:B------:R-:W-:Y:S05]  /*17ff0*/  @!P0 BRA `(.L_x_2557) ;  /* 0x0000000000048947 */ /* 0x000fea0003800000 */
[----:B------:R-:W-:Y:S01]  /*18000*/  BPT.TRAP 0x1 ;  /* 0x000000040000795c */ /* 0x000fe20000300000 */
.L_x_2557:
[C---:B------:R-:W-:Y:S01]  /*18010*/  IMAD R5, R27.reuse, 0x8, R4 ;  /* 0x000000081b057824 */ /* 0x040fe200078e0204 */
[----:B------:R-:W-:Y:S01]  /*18020*/  SHF.L.U32 R0, R28, 0x1f, RZ ;  /* 0x0000001f1c007819 */ /* 0x000fe200000006ff */
[----:B------:R-:W-:-:S03]  /*18030*/  VIADD R27, R27, 0x1 ;  /* 0x000000011b1b7836 */ /* 0x000fc60000000000 */
[----:B------:R-:W1:Y:S02]  /*18040*/  SYNCS.PHASECHK.TRANS64.TRYWAIT P1, [R5+URZ+0x38840], R0 ;  /* 0x03884000050075a7 */ /* 0x000e64000802017f */
[----:B------:R-:W-:-:S04]  /*18050*/  ISETP.NE.AND P2, PT, R27, 0x2, PT ;  /* 0x000000021b00780c */ /* 0x000fc80003f45270 */
[----:B------:R-:W-:Y:S01]  /*18060*/  SEL R3, RZ, 0x1, P2 ;  /* 0x00000001ff037807 */ /* 0x000fe20001000000 */
[----:B-1----:R-:W-:Y:S08]  /*18070*/  @!P1 BRA `(.L_x_2558) ;  /* 0x0000003800749947 */ /* 0x002ff00003800000 */
.L_x_2669:
[----:B------:R-:W-:Y:S02]  /*18080*/  SEL R27, R27, RZ, P2 ;  /* 0x000000ff1b1b7207 */ /* 0x000fe40001000000 */
[----:B------:R-:W-:Y:S01]  /*18090*/  LOP3.LUT R2, R28, R3, RZ, 0x3c, !PT ;  /* 0x000000031c027212 */ /* 0x000fe200078e3cff */
[----:B------:R-:W-:Y:S06]  /*180a0*/  @!P0 BRA `(.L_x_2559) ;  /* 0x0000000000048947 */ /* 0x000fec0003800000 */
[----:B------:R-:W-:Y:S01]  /*180b0*/  BPT.TRAP 0x1 ;  /* 0x000000040000795c */ /* 0x000fe20000300000 */
.L_x_2559:
[----:B------:R-:W-:Y:S01]  /*180c0*/  IMAD R27, R27, 0x8, R4 ;  /* 0x000000081b1b7824 */ /* 0x000fe200078e0204 */
[----:B------:R-:W-:-:S04]  /*180d0*/  SHF.L.U32 R2, R2, 0x1f, RZ ;  /* 0x0000001f02027819 */ /* 0x000fc800000006ff */
[----:B------:R-:W3:Y:S02]  /*180e0*/  SYNCS.PHASECHK.TRANS64.TRYWAIT P1, [R27+URZ+0x38840], R2 ;  /* 0x038840021b0075a7 */ /* 0x000ee4000802017f */
[----:B---3--:R-:W-:Y:S05]  /*180f0*/  @!P1 BRA `(.L_x_2560) ;  /* 0x0000003800689947 */ /* 0x008fea0003800000 */
.L_x_2670:
[----:B------:R-:W-:Y:S05]  /*18100*/  @!P0 BRA `(.L_x_2561) ;  /* 0x0000000000048947 */ /* 0x000fea0003800000 */
[----:B------:R-:W-:Y:S01]  /*18110*/  BPT.TRAP 0x1 ;  /* 0x000000040000795c */ /* 0x000fe20000300000 */
.L_x_2561:
[----:B------:R-:W4:Y:S02]  /*18120*/  SYNCS.PHASECHK.TRANS64.TRYWAIT P1, [R5+URZ+0x38860], R0 ;  /* 0x03886000050075a7 */ /* 0x000f24000802017f */
[----:B----4-:R-:W-:Y:S05]  /*18130*/  @!P1 BRA `(.L_x_2562) ;  /* 0x00000038006c9947 */ /* 0x010fea0003800000 */
.L_x_2671:
[----:B------:R-:W-:Y:S05]  /*18140*/  @!P0 BRA `(.L_x_2563) ;  /* 0x0000000000048947 */ /* 0x000fea0003800000 */
[----:B------:R-:W-:Y:S01]  /*18150*/  BPT.TRAP 0x1 ;  /* 0x000000040000795c */ /* 0x000fe20000300000 */
.L_x_2563:
[----:B------:R0:W0:Y:S02]  /*18160*/  SYNCS.PHASECHK.TRANS64.TRYWAIT P0, [R27+URZ+0x38860], R2 ;  /* 0x038860021b0075a7 */ /* 0x000024000800017f */
[----:B0-----:R-:W-:Y:S05]  /*18170*/  @!P0 NANOSLEEP.SYNCS 0x989680 ;  /* 0x009896800000895d */ /* 0x001fea0003900000 */
[----:B------:R-:W0:Y:S02]  /*18180*/  @!P0 SYNCS.PHASECHK.TRANS64 P0, [R27+URZ+0x38860], R2 ;  /* 0x038860021b0085a7 */ /* 0x000e24000800007f */
[----:B0-----:R-:W-:Y:S05]  /*18190*/  @!P0 BRA `(.L_x_2563) ;  /* 0xfffffffc00f08947 */ /* 0x001fea000383ffff */
.L_x_2555:
[----:B------:R-:W-:Y:S05]  /*181a0*/  BSYNC B0 ;  /* 0x0000000000007941 */ /* 0x000fea0003800000 */
.L_x_2554:
[----:B------:R-:W-:Y:S05]  /*181b0*/  EXIT ;  /* 0x000000000000794d */ /* 0x000fea0003800000 */
.L_x_2421:
[----:B------:R-:W-:-:S13]  /*181c0*/  R2UR UR4, R16 ;  /* 0x00000000100472ca */ /* 0x000fda00000e0000 */
[----:B0-----:R-:W-:-:S04]  /*181d0*/  IMAD.U32 R3, RZ, RZ, UR4 ;  /* 0x00000004ff037e24 */ /* 0x001fc8000f8e00ff */
[----:B------:R0:W1:Y:S03]  /*181e0*/  SYNCS.PHASECHK.TRANS64.TRYWAIT P1, [R3+URZ+0x38800], R0 ;  /* 0x03880000030075a7 */ /* 0x000066000802017f */
[----:B-1----:R-:W-:Y:S05]  /*181f0*/  @!P1 NANOSLEEP.SYNCS 0x989680 ;  /* 0x009896800000995d */ /* 0x002fea0003900000 */
[----:B------:R-:W1:Y:S02]  /*18200*/  @!P1 SYNCS.PHASECHK.TRANS64 P1, [R3+URZ+0x38800], R0 ;  /* 0x03880000030095a7 */ /* 0x000e64000802007f */
[----:B-1----:R-:W-:Y:S05]  /*18210*/  @!P1 BRA `(.L_x_2421) ;  /* 0xfffffffc00e89947 */ /* 0x002fea000383ffff */
[----:B------:R-:W-:Y:S05]  /*18220*/  BRA `(.L_x_2564) ;  /* 0xfffffe9800687947 */ /* 0x000fea000383ffff */
.L_x_2425:
[----:B-1----:R1:W2:Y:S02]  /*18230*/  SYNCS.PHASECHK.TRANS64.TRYWAIT P1, [R0+URZ+0x38830], R3 ;  /* 0x03883003000075a7 */ /* 0x0022a4000802017f */
[----:B--2---:R-:W-:Y:S05]  /*18240*/  @!P1 NANOSLEEP.SYNCS 0x989680 ;  /* 0x009896800000995d */ /* 0x004fea0003900000 */
[----:B------:R-:W2:Y:S02]  /*18250*/  @!P1 SYNCS.PHASECHK.TRANS64 P1, [R0+URZ+0x38830], R3 ;  /* 0x03883003000095a7 */ /* 0x000ea4000802007f */
[----:B--2---:R-:W-:Y:S05]  /*18260*/  @!P1 BRA `(.L_x_2425) ;  /* 0xfffffffc00f09947 */ /* 0x004fea000383ffff */
[----:B------:R-:W-:Y:S05]  /*18270*/  BRA `(.L_x_2424) ;  /* 0xfffffe98008c7947 */ /* 0x000fea000383ffff */
.L_x_2431:
[----:B------:R-:W-:-:S13]  /*18280*/  R2UR UR4, R3 ;  /* 0x00000000030472ca */ /* 0x000fda00000e0000 */
[----:B-1----:R-:W-:-:S04]  /*18290*/  IMAD.U32 R153, RZ, RZ, UR4 ;  /* 0x00000004ff997e24 */ /* 0x002fc8000f8e00ff */
[----:B------:R1:W2:Y:S03]  /*182a0*/  SYNCS.PHASECHK.TRANS64.TRYWAIT P1, [R153+URZ+0x38830], R4 ;  /* 0x03883004990075a7 */ /* 0x0002a6000802017f */
[----:B--2---:R-:W-:Y:S05]  /*182b0*/  @!P1 NANOSLEEP.SYNCS 0x989680 ;  /* 0x009896800000995d */ /* 0x004fea0003900000 */
[----:B------:R-:W2:Y:S02]  /*182c0*/  @!P1 SYNCS.PHASECHK.TRANS64 P1, [R153+URZ+0x38830], R4 ;  /* 0x03883004990095a7 */ /* 0x000ea4000802007f */
[----:B--2---:R-:W-:Y:S05]  /*182d0*/  @!P1 BRA `(.L_x_2431) ;  /* 0xfffffffc00e89947 */ /* 0x004fea000383ffff */
[----:B------:R-:W-:Y:S05]  /*182e0*/  BRA `(.L_x_2430) ;  /* 0xfffffedc00387947 */ /* 0x000fea000383ffff */
.L_x_2435:
[----:B--2---:R-:W-:-:S04]  /*182f0*/  MOV R2, UR4 ;  /* 0x0000000400027c02 */ /* 0x004fc80008000f00 */
[----:B------:R2:W3:Y:S03]  /*18300*/  SYNCS.PHASECHK.TRANS64.TRYWAIT P1, [R2+URZ+0x38850], R0 ;  /* 0x03885000020075a7 */ /* 0x0004e6000802017f */
[----:B---3--:R-:W-:Y:S05]  /*18310*/  @!P1 NANOSLEEP.SYNCS 0x989680 ;  /* 0x009896800000995d */ /* 0x008fea0003900000 */
[----:B------:R-:W3:Y:S02]  /*18320*/  @!P1 SYNCS.PHASECHK.TRANS64 P1, [R2+URZ+0x38850], R0 ;  /* 0x03885000020095a7 */ /* 0x000ee4000802007f */
[----:B---3--:R-:W-:Y:S05]  /*18330*/  @!P1 BRA `(.L_x_2435) ;  /* 0xfffffffc00ec9947 */ /* 0x008fea000383ffff */
[----:B------:R-:W-:Y:S05]  /*18340*/  BRA `(.L_x_2434) ;  /* 0xffffff00008c7947 */ /* 0x000fea000383ffff */
.L_x_2443:
[----:B-1----:R-:W-:-:S04]  /*18350*/  IMAD.U32 R4, RZ, RZ, UR4 ;  /* 0x00000004ff047e24 */ /* 0x002fc8000f8e00ff */
[----:B------:R1:W2:Y:S03]  /*18360*/  SYNCS.PHASECHK.TRANS64.TRYWAIT P1, [R4+URZ+0x38830], R3 ;  /* 0x03883003040075a7 */ /* 0x0002a6000802017f */
[----:B--2---:R-:W-:Y:S05]  /*18370*/  @!P1 NANOSLEEP.SYNCS 0x989680 ;  /* 0x009896800000995d */ /* 0x004fea0003900000 */
[----:B------:R-:W2:Y:S02]  /*18380*/  @!P1 SYNCS.PHASECHK.TRANS64 P1, [R4+URZ+0x38830], R3 ;  /* 0x03883003040095a7 */ /* 0x000ea4000802007f */
[----:B--2---:R-:W-:Y:S05]  /*18390*/  @!P1 BRA `(.L_x_2443) ;  /* 0xfffffffc00ec9947 */ /* 0x004fea000383ffff */
[----:B------:R-:W-:Y:S05]  /*183a0*/  BRA `(.L_x_2442) ;  /* 0xffffff1c00d07947 */ /* 0x000fea000383ffff */
.L_x_2447:
[----:B---3--:R-:W-:-:S04]  /*183b0*/  IMAD.U32 R2, RZ, RZ, UR4 ;  /* 0x00000004ff027e24 */ /* 0x008fc8000f8e00ff */
[----:B------:R3:W4:Y:S03]  /*183c0*/  SYNCS.PHASECHK.TRANS64.TRYWAIT P1, [R2+URZ+0x38850], R0 ;  /* 0x03885000020075a7 */ /* 0x000726000802017f */
[----:B----4-:R-:W-:Y:S05]  /*183d0*/  @!P1 NANOSLEEP.SYNCS 0x989680 ;  /* 0x009896800000995d */ /* 0x010fea0003900000 */
[----:B------:R-:W4:Y:S02]  /*183e0*/  @!P1 SYNCS.PHASECHK.TRANS64 P1, [R2+URZ+0x38850], R0 ;  /* 0x03885000020095a7 */ /* 0x000f24000802007f */
[----:B----4-:R-:W-:Y:S05]  /*183f0*/  @!P1 BRA `(.L_x_2447) ;  /* 0xfffffffc00ec9947 */ /* 0x010fea000383ffff */
[----:B------:R-:W-:Y:S05]  /*18400*/  BRA `(.L_x_2446) ;  /* 0xffffff4800207947 */ /* 0x000fea000383ffff */
.L_x_2454:
[----:B-1----:R-:W-:-:S04]  /*18410*/  IMAD.U32 R7, RZ, RZ, UR8 ;  /* 0x00000008ff077e24 */ /* 0x002fc8000f8e00ff */
[----:B------:R1:W2:Y:S03]  /*18420*/  SYNCS.PHASECHK.TRANS64.TRYWAIT P1, [R7+URZ+0x38850], R0 ;  /* 0x03885000070075a7 */ /* 0x0002a6000802017f */
[----:B--2---:R-:W-:Y:S05]  /*18430*/  @!P1 NANOSLEEP.SYNCS 0x989680 ;  /* 0x009896800000995d */ /* 0x004fea0003900000 */
[----:B------:R-:W2:Y:S02]  /*18440*/  @!P1 SYNCS.PHASECHK.TRANS64 P1, [R7+URZ+0x38850], R0 ;  /* 0x03885000070095a7 */ /* 0x000ea4000802007f */
[----:B--2---:R-:W-:Y:S05]  /*18450*/  @!P1 BRA `(.L_x_2454) ;  /* 0xfffffffc00ec9947 */ /* 0x004fea000383ffff */
[----:B------:R-:W-:Y:S05]  /*18460*/  BRA `(.L_x_2453) ;  /* 0xffffff6400787947 */ /* 0x000fea000383ffff */
.L_x_2497:
        /* <DEDUP_REMOVED lines=8> */
[----:B-----5:R-:W-:Y:S05]  /*184f0*/  WARPSYNC.COLLECTIVE R15, `(.L_x_2566) ;  /* 0x000000000f087348 */ /* 0x020fea0003c00000 */
[----:B------:R0:W1:Y:S02]  /*18500*/  SHFL.IDX P6, R14, R13, R12, R11 ;  /* 0x0000000c0d0e7389 */ /* 0x00006400000c000b */
[----:B01---5:R-:W-:Y:S01]  /*18510*/  ENDCOLLECTIVE ;  /* 0x000000000000791b */ /* 0x023fe20003800000 */
.L_x_2566:
[----:B------:R-:W-:Y:S05]  /*18520*/  BSYNC B0 ;  /* 0x0000000000007941 */ /* 0x000fea0003800000 */
.L_x_2565:
[----:B------:R-:W-:Y:S05]  /*18530*/  BRA `(.L_x_2567) ;  /* 0xffffffb800b07947 */ /* 0x000fea000383ffff */
.L_x_2500:
[----:B0-----:R0:W1:Y:S02]  /*18540*/  SYNCS.PHASECHK.TRANS64.TRYWAIT P0, [R5+URZ+0x38840], R2 ;  /* 0x03884002050075a7 */ /* 0x001064000800017f */
[----:B-1----:R-:W-:Y:S05]  /*18550*/  @!P0 NANOSLEEP.SYNCS 0x989680 ;  /* 0x009896800000895d */ /* 0x002fea0003900000 */
[----:B------:R-:W1:Y:S02]  /*18560*/  @!P0 SYNCS.PHASECHK.TRANS64 P0, [R5+URZ+0x38840], R2 ;  /* 0x03884002050085a7 */ /* 0x000e64000800007f */
[----:B-1----:R-:W-:Y:S05]  /*18570*/  @!P0 BRA `(.L_x_2500) ;  /* 0xfffffffc00f08947 */ /* 0x002fea000383ffff */
[----:B------:R-:W-:Y:S05]  /*18580*/  BRA `(.L_x_2568) ;  /* 0xffffffbc00b47947 */ /* 0x000fea000383ffff */
.L_x_2501:
        /* <DEDUP_REMOVED lines=8> */
.L_x_2570:
[----:B------:R-:W-:Y:S05]  /*18610*/  BSYNC B0 ;  /* 0x0000000000007941 */ /* 0x000fea0003800000 */
.L_x_2569:
[----:B------:R-:W-:Y:S01]  /*18620*/  IMAD.MOV.U32 R13, RZ, RZ, R0 ;  /* 0x000000ffff0d7224 */ /* 0x000fe200078e0000 */
[----:B------:R-:W-:Y:S01]  /*18630*/  MOV R2, R14 ;  /* 0x0000000e00027202 */ /* 0x000fe20000000f00 */
[----:B------:R-:W-:Y:S01]  /*18640*/  IMAD.MOV.U32 R12, RZ, RZ, RZ ;  /* 0x000000ffff0c7224 */ /* 0x000fe200078e00ff */
[C---:B------:R-:W-:Y:S01]  /*18650*/  LOP3.LUT P5, RZ, R23.reuse, 0x10, RZ, 0xc0, !PT ;  /* 0x0000001017ff7812 */ /* 0x040fe200078ac0ff */
[----:B------:R-:W-:Y:S01]  /*18660*/  IMAD.MOV.U32 R11, RZ, RZ, 0x181f ;  /* 0x0000181fff0b7424 */ /* 0x000fe200078e00ff */
[C---:B------:R-:W-:Y:S01]  /*18670*/  LOP3.LUT P4, RZ, R23.reuse, 0x8, RZ, 0xc0, !PT ;  /* 0x0000000817ff7812 */ /* 0x040fe2000788c0ff */
[----:B------:R-:W-:Y:S01]  /*18680*/  IMAD.MOV.U32 R15, RZ, RZ, -0x1 ;  /* 0xffffffffff0f7424 */ /* 0x000fe200078e00ff */
[----:B------:R-:W-:Y:S01]  /*18690*/  LOP3.LUT P3, RZ, R23, 0x4, RZ, 0xc0, !PT ;  /* 0x0000000417ff7812 */ /* 0x000fe2000786c0ff */
[----:B------:R-:W-:Y:S01]  /*186a0*/  @P0 IMAD R9, R7, 0x2, R22 ;  /* 0x0000000207090824 */ /* 0x000fe200078e0216 */
[----:B------:R-:W-:-:S13]  /*186b0*/  LOP3.LUT P2, RZ, R23, 0x2, RZ, 0xc0, !PT ;  /* 0x0000000217ff7812 */ /* 0x000fda000784c0ff */
[----:B------:R-:W-:Y:S05]  /*186c0*/  WARPSYNC.COLLECTIVE R15, `(.L_x_2571) ;  /* 0x000000000f087348 */ /* 0x000fea0003c00000 */
[----:B------:R0:W1:Y:S02]  /*186d0*/  SHFL.IDX P6, R14, R13, R12, R11 ;  /* 0x0000000c0d0e7389 */ /* 0x00006400000c000b */
[----:B01----:R-:W-:Y:S01]  /*186e0*/  ENDCOLLECTIVE ;  /* 0x000000000000791b */ /* 0x003fe20003800000 */
.L_x_2571:
[----:B------:R-:W-:Y:S02]  /*186f0*/  IMAD.MOV.U32 R13, RZ, RZ, R6 ;  /* 0x000000ffff0d7224 */ /* 0x000fe400078e0006 */
[----:B------:R-:W-:Y:S02]  /*18700*/  IMAD.MOV.U32 R12, RZ, RZ, 0x1 ;  /* 0x00000001ff0c7424 */ /* 0x000fe400078e00ff */
[----:B------:R-:W-:-:S07]  /*18710*/  IMAD.MOV.U32 R3, RZ, RZ, R14 ;  /* 0x000000ffff037224 */ /* 0x000fce00078e000e */
[----:B------:R-:W-:Y:S05]  /*18720*/  WARPSYNC.COLLECTIVE R15, `(.L_x_2572) ;  /* 0x000000000f087348 */ /* 0x000fea0003c00000 */
[----:B------:R0:W1:Y:S02]  /*18730*/  SHFL.IDX P6, R14, R13, R12, R11 ;  /* 0x0000000c0d0e7389 */ /* 0x00006400000c000b */
[----:B01----:R-:W-:Y:S01]  /*18740*/  ENDCOLLECTIVE ;  /* 0x000000000000791b */ /* 0x003fe20003800000 */
.L_x_2572:
[----:B------:R-:W-:-:S04]  /*18750*/  @P0 LEA R3, P1, R33, R3, 0x1 ;  /* 0x0000000321030211 */ /* 0x000fc800078208ff */
[----:B------:R-:W-:-:S04]  /*18760*/  @P0 IADD3.X R2, RZ, R2, RZ, P1, !PT ;  /* 0x00000002ff020210 */ /* 0x000fc80000ffe4ff */
[----:B------:R-:W-:Y:S01]  /*18770*/  @P0 LOP3.LUT R3, R3, R2, RZ, 0x3c, !PT ;  /* 0x0000000203030212 */ /* 0x000fe200078e3cff */
[----:B------:R-:W-:-:S03]  /*18780*/  IMAD.MOV.U32 R13, RZ, RZ, R0 ;  /* 0x000000ffff0d7224 */ /* 0x000fc600078e0000 */
[----:B------:R-:W-:-:S04]  /*18790*/  @P0 LOP3.LUT R2, R3, R2, RZ, 0x3c, !PT ;  /* 0x0000000203020212 */ /* 0x000fc800078e3cff */
[----:B------:R-:W-:Y:S01]  /*187a0*/  @P0 LOP3.LUT R3, R3, R2, RZ, 0x3c, !PT ;  /* 0x0000000203030212 */ /* 0x000fe200078e3cff */
[----:B------:R-:W-:-:S04]  /*187b0*/  IMAD.MOV.U32 R8, RZ, RZ, R14 ;  /* 0x000000ffff087224 */ /* 0x000fc800078e000e */
[----:B------:R-:W-:Y:S01]  /*187c0*/  @!PT LDS RZ, [RZ] ;  /* 0x00000000fffff984 */ /* 0x000fe20000000800 */
[----:B------:R-:W-:Y:S01]  /*187d0*/  @!PT LDS RZ, [RZ] ;  /* 0x00000000fffff984 */ /* 0x000fe20000000800 */
[----:B------:R-:W-:Y:S01]  /*187e0*/  @!PT LDS RZ, [RZ] ;  /* 0x00000000fffff984 */ /* 0x000fe20000000800 */
[----:B------:R0:W-:Y:S03]  /*187f0*/  @P0 LDGSTS.E.BYPASS.LTC128B.128 [R9+0x24400], desc[UR38][R2.64], !P5 ;  /* 0x2440000002090fae */ /* 0x0001e6000e901d66 */
[----:B0-----:R-:W-:Y:S05]  /*18800*/  WARPSYNC.COLLECTIVE R15, `(.L_x_2573) ;  /* 0x000000000f087348 */ /* 0x001fea0003c00000 */
[----:B------:R1:W2:Y:S02]  /*18810*/  SHFL.IDX P6, R14, R13, R12, R11 ;  /* 0x0000000c0d0e7389 */ /* 0x0002a400000c000b */
[----:B012---:R-:W-:Y:S01]  /*18820*/  ENDCOLLECTIVE ;  /* 0x000000000000791b */ /* 0x007fe20003800000 */
.L_x_2573:
[----:B------:R-:W-:Y:S01]  /*18830*/  @!PT LDS RZ, [RZ] ;  /* 0x00000000fffff984 */ /* 0x000fe20000000800 */
[----:B------:R-:W-:Y:S01]  /*18840*/  @!PT LDS RZ, [RZ] ;  /* 0x00000000fffff984 */ /* 0x000fe20000000800 */
[----:B------:R-:W-:Y:S01]  /*18850*/  @!PT LDS RZ, [RZ] ;  /* 0x00000000fffff984 */ /* 0x000fe20000000800 */
[----:B------:R-:W-:Y:S04]  /*18860*/  @P0 LDGSTS.E.BYPASS.LTC128B.128 [R9+0x26c00], desc[UR38][R2.64+0x80], !P4 ;  /* 0x26c0008002090fae */ /* 0x000fe8000e101d66 */
[----:B------:R-:W-:Y:S04]  /*18870*/  @P0 LDGSTS.E.BYPASS.LTC128B.128 [R9+0x29400], desc[UR38][R2.64+0x100], !P3 ;  /* 0x2940010002090fae */ /* 0x000fe8000d901d66 */
[----:B------:R0:W-:Y:S01]  /*18880*/  @P0 LDGSTS.E.BYPASS.LTC128B.128 [R9+0x2bc00], desc[UR38][R2.64+0x180], !P2 ;  /* 0x2bc0018002090fae */ /* 0x0001e2000d101d66 */
[----:B------:R-:W-:Y:S01]  /*18890*/  ISETP.GE.AND P0, PT, R4, 0x11, PT ;  /* 0x000000110400780c */ /* 0x000fe20003f06270 */
[----:B------:R-:W-:-:S02]  /*188a0*/  IMAD.MOV.U32 R13, RZ, RZ, R6 ;  /* 0x000000ffff0d7224 */ /* 0x000fc400078e0006 */
[----:B------:R-:W-:Y:S01]  /*188b0*/  IMAD.MOV.U32 R12, RZ, RZ, 0x2 ;  /* 0x00000002ff0c7424 */ /* 0x000fe200078e00ff */
[----:B0-----:R-:W-:-:S09]  /*188c0*/  MOV R2, R14 ;  /* 0x0000000e00027202 */ /* 0x001fd20000000f00 */
[----:B------:R-:W-:Y:S05]  /*188d0*/  WARPSYNC.COLLECTIVE R15, `(.L_x_2574) ;  /* 0x000000000f087348 */ /* 0x000fea0003c00000 */
[----:B------:R0:W1:Y:S02]  /*188e0*/  SHFL.IDX P6, R14, R13, R12, R11 ;  /* 0x0000000c0d0e7389 */ /* 0x00006400000c000b */
[----:B01----:R-:W-:Y:S01]  /*188f0*/  ENDCOLLECTIVE ;  /* 0x000000000000791b */ /* 0x003fe20003800000 */
.L_x_2574:
[----:B------:R-:W-:Y:S01]  /*18900*/  @P0 IMAD R21, R7, 0x2, R22 ;  /* 0x0000000207150824 */ /* 0x000fe200078e0216 */
[----:B------:R-:W-:-:S05]  /*18910*/  @P0 LEA R2, P1, R33, R2, 0x1 ;  /* 0x0000000221020211 */ /* 0x000fca00078208ff */
[----:B------:R-:W-:-:S05]  /*18920*/  @P0 IMAD.X R3, RZ, RZ, R8, P1 ;  /* 0x000000ffff030224 */ /* 0x000fca00008e0608 */
[----:B------:R-:W-:Y:S01]  /*18930*/  @!PT LDS RZ, [RZ] ;  /* 0x00000000fffff984 */ /* 0x000fe20000000800 */
[----:B------:R-:W-:Y:S01]  /*18940*/  @!PT LDS RZ, [RZ] ;  /* 0x00000000fffff984 */ /* 0x000fe20000000800 */
[----:B------:R-:W-:Y:S01]  /*18950*/  @!PT LDS RZ, [RZ] ;  /* 0x00000000fffff984 */ /* 0x000fe20000000800 */
[----:B------:R0:W-:Y:S01]  /*18960*/  @P0 LDGSTS.E.BYPASS.LTC128B.128 [R21+0x24c00], desc[UR38][R2.64], !P5 ;  /* 0x24c0000002150fae */ /* 0x0001e2000e901d66 */
[----:B------:R-:W-:-:S03]  /*18970*/  MOV R13, R0 ;  /* 0x00000000000d7202 */ /* 0x000fc60000000f00 */
        /* <DEDUP_REMOVED lines=8> */
.L_x_2575:
[----:B------:R-:W-:Y:S02]  /*18a00*/  @P0 IMAD R9, R7, 0x2, R22 ;  /* 0x0000000207090824 */ /* 0x000fe400078e0216 */
[----:B------:R-:W-:Y:S02]  /*18a10*/  IMAD.MOV.U32 R13, RZ, RZ, R6 ;  /* 0x000000ffff0d7224 */ /* 0x000fe400078e0006 */
[----:B------:R-:W-:Y:S02]  /*18a20*/  IMAD.MOV.U32 R12, RZ, RZ, 0x3 ;  /* 0x00000003ff0c7424 */ /* 0x000fe400078e00ff */
[----:B------:R-:W-:-:S07]  /*18a30*/  IMAD.MOV.U32 R2, RZ, RZ, R14 ;  /* 0x000000ffff027224 */ /* 0x000fce00078e000e */
[----:B------:R-:W-:Y:S05]  /*18a40*/  WARPSYNC.COLLECTIVE R15, `(.L_x_2576) ;  /* 0x000000000f087348 */ /* 0x000fea0003c00000 */
[----:B------:R0:W1:Y:S02]  /*18a50*/  SHFL.IDX P6, R14, R13, R12, R11 ;  /* 0x0000000c0d0e7389 */ /* 0x00006400000c000b */
[----:B01----:R-:W-:Y:S01]  /*18a60*/  ENDCOLLECTIVE ;  /* 0x000000000000791b */ /* 0x003fe20003800000 */
.L_x_2576:
        /* <DEDUP_REMOVED lines=15> */
.L_x_2577:
[----:B------:R-:W-:Y:S02]  /*18b60*/  @P0 IMAD R21, R7, 0x2, R22 ;  /* 0x0000000207150824 */ /* 0x000fe400078e0216 */
[----:B------:R-:W-:Y:S01]  /*18b70*/  IMAD.MOV.U32 R13, RZ, RZ, R6 ;  /* 0x000000ffff0d7224 */ /* 0x000fe200078e0006 */
[----:B------:R-:W-:Y:S01]  /*18b80*/  MOV R12, 0x4 ;  /* 0x00000004000c7802 */ /* 0x000fe20000000f00 */
[----:B------:R-:W-:-:S07]  /*18b90*/  IMAD.MOV.U32 R2, RZ, RZ, R14 ;  /* 0x000000ffff027224 */ /* 0x000fce00078e000e */
[----:B------:R-:W-:Y:S05]  /*18ba0*/  WARPSYNC.COLLECTIVE R15, `(.L_x_2578) ;  /* 0x000000000f087348 */ /* 0x000fea0003c00000 */
[----:B------:R0:W1:Y:S02]  /*18bb0*/  SHFL.IDX P6, R14, R13, R12, R11 ;  /* 0x0000000c0d0e7389 */ /* 0x00006400000c000b */
[----:B01----:R-:W-:Y:S01]  /*18bc0*/  ENDCOLLECTIVE ;  /* 0x000000000000791b */ /* 0x003fe20003800000 */
.L_x_2578:
        /* <DEDUP_REMOVED lines=14> */
.L_x_2579:
[----:B------:R-:W-:Y:S01]  /*18cb0*/  IMAD.MOV.U32 R0, RZ, RZ, R14 ;  /* 0x000000ffff007224 */ /* 0x000fe200078e000e */
[----:B------:R-:W-:Y:S06]  /*18cc0*/  BRA `(.L_x_2580) ;  /* 0xffffffbc00187947 */ /* 0x000fec000383ffff */
.L_x_2508:
[----:B------:R-:W-:Y:S01]  /*18cd0*/  IMAD.MOV.U32 R13, RZ, RZ, R0 ;  /* 0x000000ffff0d7224 */ /* 0x000fe200078e0000 */
[----:B------:R-:W-:Y:S01]  /*18ce0*/  MOV R11, 0x181f ;  /* 0x0000181f000b7802 */ /* 0x000fe20000000f00 */
[----:B------:R-:W-:Y:S02]  /*18cf0*/  IMAD.MOV.U32 R12, RZ, RZ, RZ ;  /* 0x000000ffff0c7224 */ /* 0x000fe400078e00ff */
[----:B------:R-:W-:Y:S02]  /*18d00*/  IMAD.MOV.U32 R15, RZ, RZ, -0x1 ;  /* 0xffffffffff0f7424 */ /* 0x000fe400078e00ff */
[----:B-----5:R-:W-:Y:S02]  /*18d10*/  IMAD R5, R9, R5, RZ ;  /* 0x0000000509057224 */ /* 0x020fe400078e02ff */
[----:B------:R-:W-:-:S07]  /*18d20*/  IMAD R17, R17, 0x80, R8 ;  /* 0x0000008011117824 */ /* 0x000fce00078e0208 */
[----:B------:R-:W-:Y:S05]  /*18d30*/  WARPSYNC.COLLECTIVE R15, `(.L_x_2581) ;  /* 0x000000000f087348 */ /* 0x000fea0003c00000 */
[----:B------:R0:W1:Y:S02]  /*18d40*/  SHFL.IDX P6, R14, R13, R12, R11 ;  /* 0x0000000c0d0e7389 */ /* 0x00006400000c000b */
[----:B01----:R-:W-:Y:S01]  /*18d50*/  ENDCOLLECTIVE ;  /* 0x000000000000791b */ /* 0x003fe20003800000 */
.L_x_2581:
[C---:B------:R-:W-:Y:S01]  /*18d60*/  VIADD R6, R17.reuse, 0x10 ;  /* 0x0000001011067836 */ /* 0x040fe20000000000 */
[----:B------:R-:W-:Y:S01]  /*18d70*/  ISETP.GE.AND P0, PT, R17, R5, PT ;  /* 0x000000051100720c */ /* 0x000fe20003f06270 */
[----:B------:R-:W-:Y:S02]  /*18d80*/  IMAD.MOV.U32 R13, RZ, RZ, R4 ;  /* 0x000000ffff0d7224 */ /* 0x000fe400078e0004 */
[----:B------:R-:W-:-:S10]  /*18d90*/  IMAD.MOV.U32 R2, RZ, RZ, R14 ;  /* 0x000000ffff027224 */ /* 0x000fd400078e000e */
[----:B------:R-:W-:Y:S05]  /*18da0*/  WARPSYNC.COLLECTIVE R15, `(.L_x_2582) ;  /* 0x000000000f087348 */ /* 0x000fea0003c00000 */
[----:B------:R0:W1:Y:S02]  /*18db0*/  SHFL.IDX P6, R14, R13, R12, R11 ;  /* 0x0000000c0d0e7389 */ /* 0x00006400000c000b */
[----:B01----:R-:W-:Y:S01]  /*18dc0*/  ENDCOLLECTIVE ;  /* 0x000000000000791b */ /* 0x003fe20003800000 */
.L_x_2582:
        /* <DEDUP_REMOVED lines=8> */
.L_x_2583:
        /* <DEDUP_REMOVED lines=9> */
[----:B------:R-:W-:Y:S02]  /*18ee0*/  VIADD R6, R17, 0x20 ;  /* 0x0000002011067836 */ /* 0x000fe40000000000 */
[----:B0-----:R-:W-:-:S10]  /*18ef0*/  IMAD.MOV.U32 R2, RZ, RZ, R14 ;  /* 0x000000ffff027224 */ /* 0x001fd400078e000e */
[----:B------:R-:W-:Y:S05]  /*18f00*/  WARPSYNC.COLLECTIVE R15, `(.L_x_2584) ;  /* 0x000000000f087348 */ /* 0x000fea0003c00000 */
[----:B------:R0:W1:Y:S02]  /*18f10*/  SHFL.IDX P6, R14, R13, R12, R11 ;  /* 0x0000000c0d0e7389 */ /* 0x00006400000c000b */
[----:B01----:R-:W-:Y:S01]  /*18f20*/  ENDCOLLECTIVE ;  /* 0x000000000000791b */ /* 0x003fe20003800000 */
.L_x_2584:
        /* <DEDUP_REMOVED lines=8> */
.L_x_2585:
[----:B------:R-:W-:-:S05]  /*18fb0*/  @!P0 IMAD.MOV.U32 R3, RZ, RZ, R7 ;  /* 0x000000ffff038224 */ /* 0x000fca00078e0007 */
        /* <DEDUP_REMOVED lines=9> */
[----:B------:R-:W-:Y:S01]  /*19050*/  VIADD R6, R17, 0x30 ;  /* 0x0000003011067836 */ /* 0x000fe20000000000 */
[----:B0-----:R-:W-:-:S11]  /*19060*/  MOV R2, R14 ;  /* 0x0000000e00027202 */ /* 0x001fd60000000f00 */
[----:B------:R-:W-:Y:S05]  /*19070*/  WARPSYNC.COLLECTIVE R15, `(.L_x_2586) ;  /* 0x000000000f087348 */ /* 0x000fea0003c00000 */
[----:B------:R0:W1:Y:S02]  /*19080*/  SHFL.IDX P6, R14, R13, R12, R11 ;  /* 0x0000000c0d0e7389 */ /* 0x00006400000c000b */
[----:B01----:R-:W-:Y:S01]  /*19090*/  ENDCOLLECTIVE ;  /* 0x000000000000791b */ /* 0x003fe20003800000 */
.L_x_2586:
        /* <DEDUP_REMOVED lines=8> */
.L_x_2587:
        /* <DEDUP_REMOVED lines=10> */
[----:B------:R-:W-:Y:S02]  /*191c0*/  VIADD R6, R17, 0x40 ;  /* 0x0000004011067836 */ /* 0x000fe40000000000 */
[----:B0-----:R-:W-:-:S10]  /*191d0*/  IMAD.MOV.U32 R2, RZ, RZ, R14 ;  /* 0x000000ffff027224 */ /* 0x001fd400078e000e */
[----:B------:R-:W-:Y:S05]  /*191e0*/  WARPSYNC.COLLECTIVE R15, `(.L_x_2588) ;  /* 0x000000000f087348 */ /* 0x000fea0003c00000 */
[----:B------:R0:W1:Y:S02]  /*191f0*/  SHFL.IDX P6, R14, R13, R12, R11 ;  /* 0x0000000c0d0e7389 */ /* 0x00006400000c000b */
[----:B01----:R-:W-:Y:S01]  /*19200*/  ENDCOLLECTIVE ;  /* 0x000000000000791b */ /* 0x003fe20003800000 */
.L_x_2588:
        /* <DEDUP_REMOVED lines=8> */
.L_x_2589:
[----:B------:R-:W-:-:S05]  /*19290*/  @!P0 MOV R3, R7 ;  /* 0x0000000700038202 */ /* 0x000fca0000000f00 */
        /* <DEDUP_REMOVED lines=14> */
.L_x_2590:
        /* <DEDUP_REMOVED lines=8> */
.L_x_2591:
        /* <DEDUP_REMOVED lines=15> */
.L_x_2592:
        /* <DEDUP_REMOVED lines=8> */
.L_x_2593:
        /* <DEDUP_REMOVED lines=14> */
.L_x_2594:
        /* <DEDUP_REMOVED lines=8> */
.L_x_2595:
[----:B------:R-:W-:-:S05]  /*196d0*/  @!P0 MOV R3, R7 ;  /* 0x0000000700038202 */ /* 0x000fca0000000f00 */
        /* <DEDUP_REMOVED lines=12> */
.L_x_2596:
[----:B------:R-:W-:Y:S05]  /*197a0*/  BRA `(.L_x_2597) ;  /* 0xffffffbc00ac7947 */ /* 0x000fea000383ffff */
.L_x_2513:
[----:B0-----:R0:W2:Y:S02]  /*197b0*/  SYNCS.PHASECHK.TRANS64.TRYWAIT P0, [R22+URZ+0x38820], R3 ;  /* 0x03882003160075a7 */ /* 0x0010a4000800017f */
[----:B--2---:R-:W-:Y:S05]  /*197c0*/  @!P0 NANOSLEEP.SYNCS 0x989680 ;  /* 0x009896800000895d */ /* 0x004fea0003900000 */
[----:B------:R-:W2:Y:S02]  /*197d0*/  @!P0 SYNCS.PHASECHK.TRANS64 P0, [R22+URZ+0x38820], R3 ;  /* 0x03882003160085a7 */ /* 0x000ea4000800007f */
[----:B--2---:R-:W-:Y:S05]  /*197e0*/  @!P0 BRA `(.L_x_2513) ;  /* 0xfffffffc00f08947 */ /* 0x004fea000383ffff */
[----:B------:R-:W-:Y:S05]  /*197f0*/  BRA `(.L_x_2598) ;  /* 0xffffffc000207947 */ /* 0x000fea000383ffff */
.L_x_2518:
[----:B0-----:R0:W1:Y:S02]  /*19800*/  SYNCS.PHASECHK.TRANS64.TRYWAIT P0, [R6+URZ+0x38840], R3 ;  /* 0x03884003060075a7 */ /* 0x001064000800017f */
[----:B-1----:R-:W-:Y:S05]  /*19810*/  @!P0 NANOSLEEP.SYNCS 0x989680 ;  /* 0x009896800000895d */ /* 0x002fea0003900000 */
[----:B------:R-:W1:Y:S02]  /*19820*/  @!P0 SYNCS.PHASECHK.TRANS64 P0, [R6+URZ+0x38840], R3 ;  /* 0x03884003060085a7 */ /* 0x000e64000800007f */
[----:B-1----:R-:W-:Y:S05]  /*19830*/  @!P0 BRA `(.L_x_2518) ;  /* 0xfffffffc00f08947 */ /* 0x002fea000383ffff */
[----:B------:R-:W-:Y:S05]  /*19840*/  BRA `(.L_x_2599) ;  /* 0xffffffc400087947 */ /* 0x000fea000383ffff */
.L_x_2519:
        /* <DEDUP_REMOVED lines=8> */
.L_x_2601:
[----:B------:R-:W-:Y:S05]  /*198d0*/  BSYNC B1 ;  /* 0x0000000000017941 */ /* 0x000fea0003800000 */
.L_x_2600:
[----:B------:R-:W-:Y:S01]  /*198e0*/  IMAD.MOV.U32 R13, RZ, RZ, R8 ;  /* 0x000000ffff0d7224 */ /* 0x000fe200078e0008 */
[----:B------:R-:W-:Y:S01]  /*198f0*/  MOV R11, 0x181f ;  /* 0x0000181f000b7802 */ /* 0x000fe20000000f00 */
[----:B------:R-:W-:Y:S01]  /*19900*/  IMAD.MOV.U32 R12, RZ, RZ, RZ ;  /* 0x000000ffff0c7224 */ /* 0x000fe200078e00ff */
        /* <DEDUP_REMOVED lines=8> */
.L_x_2602:
        /* <DEDUP_REMOVED lines=14> */
.L_x_2603:
        /* <DEDUP_REMOVED lines=14> */
.L_x_2604:
[----:B------:R-:W-:Y:S01]  /*19b50*/  MOV R13, R10 ;  /* 0x0000000a000d7202 */ /* 0x000fe20000000f00 */
[----:B------:R-:W-:Y:S02]  /*19b60*/  IMAD.MOV.U32 R12, RZ, RZ, 0x2 ;  /* 0x00000002ff0c7424 */ /* 0x000fe400078e00ff */
[----:B------:R-:W-:-:S07]  /*19b70*/  IMAD.MOV.U32 R2, RZ, RZ, R14 ;  /* 0x000000ffff027224 */ /* 0x000fce00078e000e */
[----:B------:R-:W-:Y:S05]  /*19b80*/  WARPSYNC.COLLECTIVE R15, `(.L_x_2605) ;  /* 0x000000000f087348 */ /* 0x000fea0003c00000 */
[----:B------:R0:W1:Y:S02]  /*19b90*/  SHFL.IDX P6, R14, R13, R12, R11 ;  /* 0x0000000c0d0e7389 */ /* 0x00006400000c000b */
[----:B01----:R-:W-:Y:S01]  /*19ba0*/  ENDCOLLECTIVE ;  /* 0x000000000000791b */ /* 0x003fe20003800000 */
.L_x_2605:
        /* <DEDUP_REMOVED lines=14> */
.L_x_2606:
[----:B------:R-:W-:Y:S01]  /*19c90*/  MOV R13, R10 ;  /* 0x0000000a000d7202 */ /* 0x000fe20000000f00 */
[----:B------:R-:W-:Y:S02]  /*19ca0*/  IMAD.MOV.U32 R12, RZ, RZ, 0x3 ;  /* 0x00000003ff0c7424 */ /* 0x000fe400078e00ff */
[----:B------:R-:W-:-:S07]  /*19cb0*/  IMAD.MOV.U32 R2, RZ, RZ, R14 ;  /* 0x000000ffff027224 */ /* 0x000fce00078e000e */
[----:B------:R-:W-:Y:S05]  /*19cc0*/  WARPSYNC.COLLECTIVE R15, `(.L_x_2607) ;  /* 0x000000000f087348 */ /* 0x000fea0003c00000 */
[----:B------:R0:W1:Y:S02]  /*19cd0*/  SHFL.IDX P6, R14, R13, R12, R11 ;  /* 0x0000000c0d0e7389 */ /* 0x00006400000c000b */
[----:B01----:R-:W-:Y:S01]  /*19ce0*/  ENDCOLLECTIVE ;  /* 0x000000000000791b */ /* 0x003fe20003800000 */
.L_x_2607:
        /* <DEDUP_REMOVED lines=14> */
.L_x_2608:
[----:B------:R-:W-:Y:S01]  /*19dd0*/  MOV R13, R10 ;  /* 0x0000000a000d7202 */ /* 0x000fe20000000f00 */
[----:B------:R-:W-:Y:S02]  /*19de0*/  IMAD.MOV.U32 R12, RZ, RZ, 0x4 ;  /* 0x00000004ff0c7424 */ /* 0x000fe400078e00ff */
[----:B------:R-:W-:-:S07]  /*19df0*/  IMAD.MOV.U32 R2, RZ, RZ, R14 ;  /* 0x000000ffff027224 */ /* 0x000fce00078e000e */
[----:B------:R-:W-:Y:S05]  /*19e00*/  WARPSYNC.COLLECTIVE R15, `(.L_x_2609) ;  /* 0x000000000f087348 */ /* 0x000fea0003c00000 */
[----:B------:R0:W1:Y:S02]  /*19e10*/  SHFL.IDX P6, R14, R13, R12, R11 ;  /* 0x0000000c0d0e7389 */ /* 0x00006400000c000b */
[----:B01----:R-:W-:Y:S01]  /*19e20*/  ENDCOLLECTIVE ;  /* 0x000000000000791b */ /* 0x003fe20003800000 */
.L_x_2609:
        /* <DEDUP_REMOVED lines=17> */
.L_x_2610:
[----:B------:R-:W-:Y:S01]  /*19f40*/  IMAD.MOV.U32 R2, RZ, RZ, R14 ;  /* 0x000000ffff027224 */ /* 0x000fe200078e000e */
[----:B------:R-:W-:Y:S06]  /*19f50*/  BRA `(.L_x_2611) ;  /* 0xffffffc0005c7947 */ /* 0x000fec000383ffff */
.L_x_2524:
[----:B-1----:R1:W2:Y:S02]  /*19f60*/  SYNCS.PHASECHK.TRANS64.TRYWAIT P0, [R6+URZ+0x38860], R2 ;  /* 0x03886002060075a7 */ /* 0x0022a4000800017f */
[----:B--2---:R-:W-:Y:S05]  /*19f70*/  @!P0 NANOSLEEP.SYNCS 0x989680 ;  /* 0x009896800000895d */ /* 0x004fea0003900000 */
[----:B------:R-:W2:Y:S02]  /*19f80*/  @!P0 SYNCS.PHASECHK.TRANS64 P0, [R6+URZ+0x38860], R2 ;  /* 0x03886002060085a7 */ /* 0x000ea4000800007f */
[----:B--2---:R-:W-:Y:S05]  /*19f90*/  @!P0 BRA `(.L_x_2524) ;  /* 0xfffffffc00f08947 */ /* 0x004fea000383ffff */
[----:B------:R-:W-:Y:S05]  /*19fa0*/  BRA `(.L_x_2612) ;  /* 0xffffffc000d47947 */ /* 0x000fea000383ffff */
.L_x_2525:
[----:B------:R-:W-:Y:S01]  /*19fb0*/  BSSY B1, `(.L_x_2613) ;  /* 0x0000008000017945 */ /* 0x000fe20003800000 */
[----:B------:R-:W-:Y:S01]  /*19fc0*/  IMAD.MOV.U32 R13, RZ, RZ, R25 ;  /* 0x000000ffff0d7224 */ /* 0x000fe200078e0019 */
[----:B------:R-:W-:Y:S01]  /*19fd0*/  MOV R12, RZ ;  /* 0x000000ff000c7202 */ /* 0x000fe20000000f00 */
[----:B------:R-:W-:Y:S02]  /*19fe0*/  IMAD.MOV.U32 R11, RZ, RZ, 0x181f ;  /* 0x0000181fff0b7424 */ /* 0x000fe400078e00ff */
[----:B------:R-:W-:-:S07]  /*19ff0*/  IMAD.MOV.U32 R15, RZ, RZ, -0x1 ;  /* 0xffffffffff0f7424 */ /* 0x000fce00078e00ff */
[----:B-1----:R-:W-:Y:S05]  /*1a000*/  WARPSYNC.COLLECTIVE R15, `(.L_x_2614) ;  /* 0x000000000f087348 */ /* 0x002fea0003c00000 */
[----:B------:R0:W2:Y:S02]  /*1a010*/  SHFL.IDX P6, R14, R13, R12, R11 ;  /* 0x0000000c0d0e7389 */ /* 0x0000a400000c000b */
[----:B012---:R-:W-:Y:S01]  /*1a020*/  ENDCOLLECTIVE ;  /* 0x000000000000791b */ /* 0x007fe20003800000 */
.L_x_2614:
[----:B------:R-:W-:Y:S05]  /*1a030*/  BSYNC B1 ;  /* 0x0000000000017941 */ /* 0x000fea0003800000 */
.L_x_2613:
        /* <DEDUP_REMOVED lines=9> */
.L_x_2615:
[----:B------:R-:W-:Y:S01]  /*1a0d0*/  IMAD.MOV.U32 R13, RZ, RZ, R25 ;  /* 0x000000ffff0d7224 */ /* 0x000fe200078e0019 */
[----:B------:R-:W-:Y:S01]  /*1a0e0*/  MOV R12, 0x1 ;  /* 0x00000001000c7802 */ /* 0x000fe20000000f00 */
[----:B------:R-:W-:-:S07]  /*1a0f0*/  IMAD.MOV.U32 R2, RZ, RZ, R14 ;  /* 0x000000ffff027224 */ /* 0x000fce00078e000e */
[----:B------:R-:W-:Y:S05]  /*1a100*/  WARPSYNC.COLLECTIVE R15, `(.L_x_2616) ;  /* 0x000000000f087348 */ /* 0x000fea0003c00000 */
[----:B------:R0:W1:Y:S02]  /*1a110*/  SHFL.IDX P6, R14, R13, R12, R11 ;  /* 0x0000000c0d0e7389 */ /* 0x00006400000c000b */
[----:B01----:R-:W-:Y:S01]  /*1a120*/  ENDCOLLECTIVE ;  /* 0x000000000000791b */ /* 0x003fe20003800000 */
.L_x_2616:
        /* <DEDUP_REMOVED lines=18> */
.L_x_2617:
[----:B------:R-:W-:Y:S01]  /*1a250*/  IMAD.MOV.U32 R13, RZ, RZ, R25 ;  /* 0x000000ffff0d7224 */ /* 0x000fe200078e0019 */
[----:B------:R-:W-:Y:S01]  /*1a260*/  MOV R12, 0x2 ;  /* 0x00000002000c7802 */ /* 0x000fe20000000f00 */
[----:B------:R-:W-:-:S07]  /*1a270*/  IMAD.MOV.U32 R2, RZ, RZ, R14 ;  /* 0x000000ffff027224 */ /* 0x000fce00078e000e */
[----:B------:R-:W-:Y:S05]  /*1a280*/  WARPSYNC.COLLECTIVE R15, `(.L_x_2618) ;  /* 0x000000000f087348 */ /* 0x000fea0003c00000 */
[----:B------:R0:W1:Y:S02]  /*1a290*/  SHFL.IDX P6, R14, R13, R12, R11 ;  /* 0x0000000c0d0e7389 */ /* 0x00006400000c000b */
[----:B01----:R-:W-:Y:S01]  /*1a2a0*/  ENDCOLLECTIVE ;  /* 0x000000000000791b */ /* 0x003fe20003800000 */
.L_x_2618:
        /* <DEDUP_REMOVED lines=18> */
.L_x_2619:
[----:B------:R-:W-:Y:S01]  /*1a3d0*/  IMAD.MOV.U32 R13, RZ, RZ, R25 ;  /* 0x000000ffff0d7224 */ /* 0x000fe200078e0019 */
[----:B------:R-:W-:Y:S01]  /*1a3e0*/  MOV R12, 0x3 ;  /* 0x00000003000c7802 */ /* 0x000fe20000000f00 */
[----:B------:R-:W-:-:S07]  /*1a3f0*/  IMAD.MOV.U32 R2, RZ, RZ, R14 ;  /* 0x000000ffff027224 */ /* 0x000fce00078e000e */
[----:B------:R-:W-:Y:S05]  /*1a400*/  WARPSYNC.COLLECTIVE R15, `(.L_x_2620) ;  /* 0x000000000f087348 */ /* 0x000fea0003c00000 */
[----:B------:R0:W1:Y:S02]  /*1a410*/  SHFL.IDX P6, R14, R13, R12, R11 ;  /* 0x0000000c0d0e7389 */ /* 0x00006400000c000b */
[----:B01----:R-:W-:Y:S01]  /*1a420*/  ENDCOLLECTIVE ;  /* 0x000000000000791b */ /* 0x003fe20003800000 */
.L_x_2620:
        /* <DEDUP_REMOVED lines=18> */
.L_x_2621:
[----:B------:R-:W-:Y:S01]  /*1a550*/  IMAD.MOV.U32 R13, RZ, RZ, R25 ;  /* 0x000000ffff0d7224 */ /* 0x000fe200078e0019 */
[----:B------:R-:W-:Y:S01]  /*1a560*/  MOV R12, 0x4 ;  /* 0x00000004000c7802 */ /* 0x000fe20000000f00 */
[----:B------:R-:W-:-:S07]  /*1a570*/  IMAD.MOV.U32 R2, RZ, RZ, R14 ;  /* 0x000000ffff027224 */ /* 0x000fce00078e000e */
[----:B------:R-:W-:Y:S05]  /*1a580*/  WARPSYNC.COLLECTIVE R15, `(.L_x_2622) ;  /* 0x000000000f087348 */ /* 0x000fea0003c00000 */
[----:B------:R0:W1:Y:S02]  /*1a590*/  SHFL.IDX P6, R14, R13, R12, R11 ;  /* 0x0000000c0d0e7389 */ /* 0x00006400000c000b */
[----:B01----:R-:W-:Y:S01]  /*1a5a0*/  ENDCOLLECTIVE ;  /* 0x000000000000791b */ /* 0x003fe20003800000 */
.L_x_2622:
        /* <DEDUP_REMOVED lines=13> */
.L_x_2623:
        /* <DEDUP_REMOVED lines=9> */
.L_x_2533:
[----:B0-----:R0:W2:Y:S02]  /*1a710*/  SYNCS.PHASECHK.TRANS64.TRYWAIT P0, [R4+URZ+0x38860], R3 ;  /* 0x03886003040075a7 */ /* 0x0010a4000800017f */
[----:B--2---:R-:W-:Y:S05]  /*1a720*/  @!P0 NANOSLEEP.SYNCS 0x989680 ;  /* 0x009896800000895d */ /* 0x004fea0003900000 */
[----:B------:R-:W2:Y:S02]  /*1a730*/  @!P0 SYNCS.PHASECHK.TRANS64 P0, [R4+URZ+0x38860], R3 ;  /* 0x03886003040085a7 */ /* 0x000ea4000800007f */
[----:B--2---:R-:W-:Y:S05]  /*1a740*/  @!P0 BRA `(.L_x_2533) ;  /* 0xfffffffc00f08947 */ /* 0x004fea000383ffff */
[----:B------:R-:W-:Y:S05]  /*1a750*/  BRA `(.L_x_2625) ;  /* 0xffffffc400187947 */ /* 0x000fea000383ffff */
.L_x_2534:
[----:B------:R-:W-:Y:S01]  /*1a760*/  BSSY B0, `(.L_x_2626) ;  /* 0x0000008000007945 */ /* 0x000fe20003800000 */
[----:B------:R-:W-:Y:S01]  /*1a770*/  IMAD.MOV.U32 R13, RZ, RZ, R25 ;  /* 0x000000ffff0d7224 */ /* 0x000fe200078e0019 */
[----:B------:R-:W-:Y:S01]  /*1a780*/  MOV R15, 0xffffffff ;  /* 0xffffffff000f7802 */ /* 0x000fe20000000f00 */
[----:B------:R-:W-:Y:S02]  /*1a790*/  IMAD.MOV.U32 R12, RZ, RZ, RZ ;  /* 0x000000ffff0c7224 */ /* 0x000fe400078e00ff */
[----:B------:R-:W-:-:S07]  /*1a7a0*/  IMAD.MOV.U32 R11, RZ, RZ, 0x181f ;  /* 0x0000181fff0b7424 */ /* 0x000fce00078e00ff */
[----:B01----:R-:W-:Y:S05]  /*1a7b0*/  WARPSYNC.COLLECTIVE R15, `(.L_x_2627) ;  /* 0x000000000f087348 */ /* 0x003fea0003c00000 */
[----:B-1----:R1:W2:Y:S02]  /*1a7c0*/  SHFL.IDX P6, R14, R13, R12, R11 ;  /* 0x0000000c0d0e7389 */ /* 0x0022a400000c000b */
[----:B012---:R-:W-:Y:S01]  /*1a7d0*/  ENDCOLLECTIVE ;  /* 0x000000000000791b */ /* 0x007fe20003800000 */
.L_x_2627:
[----:B------:R-:W-:Y:S05]  /*1a7e0*/  BSYNC B0 ;  /* 0x0000000000007941 */ /* 0x000fea0003800000 */
.L_x_2626:
[----:B------:R-:W-:Y:S01]  /*1a7f0*/  IMAD.MOV.U32 R13, RZ, RZ, R24 ;  /* 0x000000ffff0d7224 */ /* 0x000fe200078e0018 */
[C---:B------:R-:W-:Y:S01]  /*1a800*/  SHF.L.U32 R8, R33.reuse, 0x1, RZ ;  /* 0x0000000121087819 */ /* 0x040fe200000006ff */
[----:B------:R-:W-:Y:S01]  /*1a810*/  IMAD.MOV.U32 R12, RZ, RZ, RZ ;  /* 0x000000ffff0c7224 */ /* 0x000fe200078e00ff */
[----:B------:R-:W-:Y:S01]  /*1a820*/  LOP3.LUT R0, R33, 0x40, RZ, 0xfc, !PT ;  /* 0x0000004021007812 */ /* 0x000fe200078efcff */
[----:B------:R-:W-:Y:S02]  /*1a830*/  IMAD.MOV.U32 R11, RZ, RZ, 0x181f ;  /* 0x0000181fff0b7424 */ /* 0x000fe400078e00ff */
[----:B------:R-:W-:Y:S02]  /*1a840*/  IMAD.MOV.U32 R15, RZ, RZ, -0x1 ;  /* 0xffffffffff0f7424 */ /* 0x000fe400078e00ff */
[----:B------:R-:W-:-:S07]  /*1a850*/  IMAD.MOV.U32 R3, RZ, RZ, R14 ;  /* 0x000000ffff037224 */ /* 0x000fce00078e000e */
[----:B------:R-:W-:Y:S05]  /*1a860*/  WARPSYNC.COLLECTIVE R15, `(.L_x_2628) ;  /* 0x000000000f087348 */ /* 0x000fea0003c00000 */
[----:B------:R0:W1:Y:S02]  /*1a870*/  SHFL.IDX P6, R14, R13, R12, R11 ;  /* 0x0000000c0d0e7389 */ /* 0x00006400000c000b */
[----:B01----:R-:W-:Y:S01]  /*1a880*/  ENDCOLLECTIVE ;  /* 0x000000000000791b */ /* 0x003fe20003800000 */
.L_x_2628:
        /* <DEDUP_REMOVED lines=21> */
.L_x_2629:
[----:B------:R-:W-:Y:S01]  /*1a9e0*/  @!PT LDS RZ, [RZ] ;  /* 0x00000000fffff984 */ /* 0x000fe20000000800 */
[----:B------:R-:W-:Y:S01]  /*1a9f0*/  @!PT LDS RZ, [RZ] ;  /* 0x00000000fffff984 */ /* 0x000fe20000000800 */
[----:B------:R-:W-:Y:S01]  /*1aa00*/  @!PT LDS RZ, [RZ] ;  /* 0x00000000fffff984 */ /* 0x000fe20000000800 */
[----:B------:R0:W-:Y:S01]  /*1aa10*/  LDGSTS.E.BYPASS.LTC128B.128 [R0+0x5400], desc[UR38][R2.64+0x100], !P4 ;  /* 0x0540010002007fae */ /* 0x0001e2000e101d66 */
[----:B------:R-:W-:Y:S02]  /*1aa20*/  ISETP.LT.OR P4, PT, R5, 0x1, P0 ;  /* 0x000000010500780c */ /* 0x000fe40000781670 */
[----:B------:R-:W-:-:S11]  /*1aa30*/  MOV R13, R24 ;  /* 0x00000018000d7202 */ /* 0x000fd60000000f00 */
[----:B------:R0:W-:Y:S01]  /*1aa40*/  LDGSTS.E.BYPASS.LTC128B.128 [R0+0x7c00], desc[UR38][R2.64+0x180], !P4 ;  /* 0x07c0018002007fae */ /* 0x0001e2000e101d66 */
[----:B------:R-:W-:-:S07]  /*1aa50*/  IMAD.MOV.U32 R7, RZ, RZ, R14 ;  /* 0x000000ffff077224 */ /* 0x000fce00078e000e */
[----:B0-----:R-:W-:Y:S05]  /*1aa60*/  WARPSYNC.COLLECTIVE R15, `(.L_x_2630) ;  /* 0x000000000f087348 */ /* 0x001fea0003c00000 */
[----:B------:R1:W2:Y:S02]  /*1aa70*/  SHFL.IDX P6, R14, R13, R12, R11 ;  /* 0x0000000c0d0e7389 */ /* 0x0002a400000c000b */
[----:B012---:R-:W-:Y:S01]  /*1aa80*/  ENDCOLLECTIVE ;  /* 0x000000000000791b */ /* 0x007fe20003800000 */
.L_x_2630:
[----:B------:R-:W-:Y:S02]  /*1aa90*/  IMAD.MOV.U32 R13, RZ, RZ, R25 ;  /* 0x000000ffff0d7224 */ /* 0x000fe400078e0019 */
[----:B------:R-:W-:Y:S01]  /*1aaa0*/  IMAD.MOV.U32 R12, RZ, RZ, 0x2 ;  /* 0x00000002ff0c7424 */ /* 0x000fe200078e00ff */
[----:B------:R-:W-:-:S13]  /*1aab0*/  IADD3 R2, P4, R14, R8, RZ ;  /* 0x000000080e027210 */ /* 0x000fda0007f9e0ff */
[----:B------:R-:W-:Y:S05]  /*1aac0*/  WARPSYNC.COLLECTIVE R15, `(.L_x_2631) ;  /* 0x000000000f087348 */ /* 0x000fea0003c00000 */
[----:B------:R0:W1:Y:S02]  /*1aad0*/  SHFL.IDX P6, R14, R13, R12, R11 ;  /* 0x0000000c0d0e7389 */ /* 0x00006400000c000b */
[----:B01----:R-:W-:Y:S01]  /*1aae0*/  ENDCOLLECTIVE ;  /* 0x000000000000791b */ /* 0x003fe20003800000 */
.L_x_2631:
        /* <DEDUP_REMOVED lines=12> */
.L_x_2632:
        /* <DEDUP_REMOVED lines=14> */
.L_x_2633:
        /* <DEDUP_REMOVED lines=12> */
.L_x_2634:
        /* <DEDUP_REMOVED lines=14> */
.L_x_2635:
        /* <DEDUP_REMOVED lines=12> */
.L_x_2636:
        /* <DEDUP_REMOVED lines=9> */
.L_x_2539:
        /* <DEDUP_REMOVED lines=8> */
.L_x_2639:
[----:B------:R-:W-:Y:S05]  /*1b000*/  BSYNC B0 ;  /* 0x0000000000007941 */ /* 0x000fea0003800000 */
.L_x_2638:
        /* <DEDUP_REMOVED lines=9> */
.L_x_2640:
[----:B------:R-:W-:Y:S02]  /*1b0a0*/  ULDC UR4, c[0x0][0xc3c] ;  /* 0x00030f0000047ab9 */ /* 0x000fe40000000800 */
[----:B------:R-:W-:-:S13]  /*1b0b0*/  ISETP.GE.OR P1, PT, R5, UR4, !P0 ;  /* 0x0000000405007c0c */ /* 0x000fda000c726670 */
[----:B------:R-:W0:Y:S01]  /*1b0c0*/  @!P1 LDC.64 R2, c[0x0][0xc80] ;  /* 0x00032000ff029b82 */ /* 0x000e220000000a00 */
[----:B------:R-:W-:Y:S01]  /*1b0d0*/  MOV R11, RZ ;  /* 0x000000ff000b7202 */ /* 0x000fe20000000f00 */
[----:B------:R-:W-:Y:S02]  /*1b0e0*/  IMAD.MOV.U32 R4, RZ, RZ, R14 ;  /* 0x000000ffff047224 */ /* 0x000fe400078e000e */
[----:B0-----:R-:W-:-:S06]  /*1b0f0*/  @!P1 IMAD.WIDE R2, R5, 0x4, R2 ;  /* 0x0000000405029825 */ /* 0x001fcc00078e0202 */
[----:B------:R-:W2:Y:S01]  /*1b100*/  @!P1 LDG.E R2, desc[UR38][R2.64] ;  /* 0x0000002602029981 */ /* 0x000ea2000c1e1900 */
[----:B------:R-:W-:Y:S01]  /*1b110*/  IMAD.MOV.U32 R5, RZ, RZ, RZ ;  /* 0x000000ffff057224 */ /* 0x000fe200078e00ff */
        /* <DEDUP_REMOVED lines=10> */
.L_x_2641:
[----:B------:R-:W-:Y:S01]  /*1b1c0*/  IMAD.MOV.U32 R12, RZ, RZ, 0x2 ;  /* 0x00000002ff0c7424 */ /* 0x000fe200078e00ff */
[----:B------:R-:W-:-:S05]  /*1b1d0*/  SEL R6, R14, RZ, P1 ;  /* 0x000000ff0e067207 */ /* 0x000fca0000800000 */
[----:B------:R-:W-:-:S04]  /*1b1e0*/  IMAD.IADD R6, R5, 0x1, R6 ;  /* 0x0000000105067824 */ /* 0x000fc800078e0206 */
[----:B------:R-:W-:-:S07]  /*1b1f0*/  IMAD.MOV.U32 R13, RZ, RZ, R6 ;  /* 0x000000ffff0d7224 */ /* 0x000fce00078e0006 */
[----:B------:R-:W-:Y:S05]  /*1b200*/  WARPSYNC.COLLECTIVE R15, `(.L_x_2642) ;  /* 0x000000000f087348 */ /* 0x000fea0003c00000 */
[----:B------:R0:W1:Y:S02]  /*1b210*/  SHFL.UP P6, R14, R13, R12, R11 ;  /* 0x0400000c0d0e7389 */ /* 0x00006400000c000b */
[----:B01----:R-:W-:Y:S01]  /*1b220*/  ENDCOLLECTIVE ;  /* 0x000000000000791b */ /* 0x003fe20003800000 */
.L_x_2642:
[----:B------:R-:W-:Y:S02]  /*1b230*/  MOV R12, 0x4 ;  /* 0x00000004000c7802 */ /* 0x000fe40000000f00 */
[----:B------:R-:W-:-:S05]  /*1b240*/  SEL R7, R14, RZ, P2 ;  /* 0x000000ff0e077207 */ /* 0x000fca0001000000 */
[----:B------:R-:W-:-:S04]  /*1b250*/  IMAD.IADD R7, R6, 0x1, R7 ;  /* 0x0000000106077824 */ /* 0x000fc800078e0207 */
[----:B------:R-:W-:-:S07]  /*1b260*/  IMAD.MOV.U32 R13, RZ, RZ, R7 ;  /* 0x000000ffff0d7224 */ /* 0x000fce00078e0007 */
[----:B------:R-:W-:Y:S05]  /*1b270*/  WARPSYNC.COLLECTIVE R15, `(.L_x_2643) ;  /* 0x000000000f087348 */ /* 0x000fea0003c00000 */
[----:B------:R0:W1:Y:S02]  /*1b280*/  SHFL.UP P6, R14, R13, R12, R11 ;  /* 0x0400000c0d0e7389 */ /* 0x00006400000c000b */
[----:B01----:R-:W-:Y:S01]  /*1b290*/  ENDCOLLECTIVE ;  /* 0x000000000000791b */ /* 0x003fe20003800000 */
.L_x_2643:
[----:B------:R-:W-:Y:S01]  /*1b2a0*/  IMAD.MOV.U32 R12, RZ, RZ, 0x8 ;  /* 0x00000008ff0c7424 */ /* 0x000fe200078e00ff */
[----:B------:R-:W-:-:S05]  /*1b2b0*/  SEL R2, R14, RZ, P3 ;  /* 0x000000ff0e027207 */ /* 0x000fca0001800000 */
[----:B------:R-:W-:-:S04]  /*1b2c0*/  IMAD.IADD R2, R7, 0x1, R2 ;  /* 0x0000000107027824 */ /* 0x000fc800078e0202 */
[----:B------:R-:W-:-:S07]  /*1b2d0*/  IMAD.MOV.U32 R13, RZ, RZ, R2 ;  /* 0x000000ffff0d7224 */ /* 0x000fce00078e0002 */
[----:B------:R-:W-:Y:S05]  /*1b2e0*/  WARPSYNC.COLLECTIVE R15, `(.L_x_2644) ;  /* 0x000000000f087348 */ /* 0x000fea0003c00000 */
[----:B------:R0:W1:Y:S02]  /*1b2f0*/  SHFL.UP P6, R14, R13, R12, R11 ;  /* 0x0400000c0d0e7389 */ /* 0x00006400000c000b */
[----:B01----:R-:W-:Y:S01]  /*1b300*/  ENDCOLLECTIVE ;  /* 0x000000000000791b */ /* 0x003fe20003800000 */
.L_x_2644:
[----:B------:R-:W-:Y:S02]  /*1b310*/  MOV R12, 0x10 ;  /* 0x00000010000c7802 */ /* 0x000fe40000000f00 */
[----:B------:R-:W-:-:S05]  /*1b320*/  SEL R3, R14, RZ, P4 ;  /* 0x000000ff0e037207 */ /* 0x000fca0002000000 */
[----:B------:R-:W-:-:S04]  /*1b330*/  IMAD.IADD R3, R2, 0x1, R3 ;  /* 0x0000000102037824 */ /* 0x000fc800078e0203 */
[----:B------:R-:W-:-:S07]  /*1b340*/  IMAD.MOV.U32 R13, RZ, RZ, R3 ;  /* 0x000000ffff0d7224 */ /* 0x000fce00078e0003 */
[----:B------:R-:W-:Y:S05]  /*1b350*/  WARPSYNC.COLLECTIVE R15, `(.L_x_2645) ;  /* 0x000000000f087348 */ /* 0x000fea0003c00000 */
[----:B------:R0:W1:Y:S02]  /*1b360*/  SHFL.UP P6, R14, R13, R12, R11 ;  /* 0x0400000c0d0e7389 */ /* 0x00006400000c000b */
[----:B01----:R-:W-:Y:S01]  /*1b370*/  ENDCOLLECTIVE ;  /* 0x000000000000791b */ /* 0x003fe20003800000 */
.L_x_2645:
        /* <DEDUP_REMOVED lines=8> */
.L_x_2646:
[----:B------:R-:W-:Y:S05]  /*1b400*/  BRA `(.L_x_2647) ;  /* 0xffffffc000307947 */ /* 0x000fea000383ffff */
.L_x_2544:
[----:B------:R-:W-:Y:S01]  /*1b410*/  BSSY B0, `(.L_x_2648) ;  /* 0x0000008000007945 */ /* 0x000fe20003800000 */
[----:B-----5:R-:W-:Y:S01]  /*1b420*/  IMAD.MOV.U32 R13, RZ, RZ, R5 ;  /* 0x000000ffff0d7224 */ /* 0x020fe200078e0005 */
[----:B------:R-:W-:Y:S01]  /*1b430*/  MOV R12, 0x1 ;  /* 0x00000001000c7802 */ /* 0x000fe20000000f00 */
[----:B------:R-:W-:Y:S02]  /*1b440*/  IMAD.MOV.U32 R11, RZ, RZ, RZ ;  /* 0x000000ffff0b7224 */ /* 0x000fe400078e00ff */
[----:B------:R-:W-:-:S07]  /*1b450*/  IMAD.MOV.U32 R15, RZ, RZ, -0x1 ;  /* 0xffffffffff0f7424 */ /* 0x000fce00078e00ff */
[----:B01----:R-:W-:Y:S05]  /*1b460*/  WARPSYNC.COLLECTIVE R15, `(.L_x_2649) ;  /* 0x000000000f087348 */ /* 0x003fea0003c00000 */
[----:B------:R2:W3:Y:S02]  /*1b470*/  SHFL.UP P6, R14, R13, R12, R11 ;  /* 0x0400000c0d0e7389 */ /* 0x0004e400000c000b */
[----:B0123--:R-:W-:Y:S01]  /*1b480*/  ENDCOLLECTIVE ;  /* 0x000000000000791b */ /* 0x00ffe20003800000 */
.L_x_2649:
[----:B------:R-:W-:Y:S05]  /*1b490*/  BSYNC B0 ;  /* 0x0000000000007941 */ /* 0x000fea0003800000 */
.L_x_2648:
        /* <DEDUP_REMOVED lines=8> */
.L_x_2650:
[----:B------:R-:W-:Y:S01]  /*1b520*/  IMAD.MOV.U32 R12, RZ, RZ, 0x4 ;  /* 0x00000004ff0c7424 */ /* 0x000fe200078e00ff */
[----:B------:R-:W-:-:S05]  /*1b530*/  SEL R2, R14, RZ, P2 ;  /* 0x000000ff0e027207 */ /* 0x000fca0001000000 */
[----:B------:R-:W-:-:S04]  /*1b540*/  IMAD.IADD R2, R13, 0x1, R2 ;  /* 0x000000010d027824 */ /* 0x000fc800078e0202 */
[----:B------:R-:W-:-:S07]  /*1b550*/  IMAD.MOV.U32 R13, RZ, RZ, R2 ;  /* 0x000000ffff0d7224 */ /* 0x000fce00078e0002 */
[----:B------:R-:W-:Y:S05]  /*1b560*/  WARPSYNC.COLLECTIVE R15, `(.L_x_2651) ;  /* 0x000000000f087348 */ /* 0x000fea0003c00000 */
[----:B------:R0:W1:Y:S02]  /*1b570*/  SHFL.UP P6, R14, R13, R12, R11 ;  /* 0x0400000c0d0e7389 */ /* 0x00006400000c000b */
[----:B01----:R-:W-:Y:S01]  /*1b580*/  ENDCOLLECTIVE ;  /* 0x000000000000791b */ /* 0x003fe20003800000 */
.L_x_2651:
[----:B------:R-:W-:Y:S02]  /*1b590*/  MOV R12, 0x8 ;  /* 0x00000008000c7802 */ /* 0x000fe40000000f00 */
[----:B------:R-:W-:-:S05]  /*1b5a0*/  SEL R3, R14, RZ, P3 ;  /* 0x000000ff0e037207 */ /* 0x000fca0001800000 */
[----:B------:R-:W-:-:S04]  /*1b5b0*/  IMAD.IADD R3, R2, 0x1, R3 ;  /* 0x0000000102037824 */ /* 0x000fc800078e0203 */
[----:B------:R-:W-:-:S07]  /*1b5c0*/  IMAD.MOV.U32 R13, RZ, RZ, R3 ;  /* 0x000000ffff0d7224 */ /* 0x000fce00078e0003 */
[----:B------:R-:W-:Y:S05]  /*1b5d0*/  WARPSYNC.COLLECTIVE R15, `(.L_x_2652) ;  /* 0x000000000f087348 */ /* 0x000fea0003c00000 */
[----:B------:R0:W1:Y:S02]  /*1b5e0*/  SHFL.UP P6, R14, R13, R12, R11 ;  /* 0x0400000c0d0e7389 */ /* 0x00006400000c000b */
[----:B01----:R-:W-:Y:S01]  /*1b5f0*/  ENDCOLLECTIVE ;  /* 0x000000000000791b */ /* 0x003fe20003800000 */
.L_x_2652:
[----:B------:R-:W-:Y:S01]  /*1b600*/  IMAD.MOV.U32 R12, RZ, RZ, 0x10 ;  /* 0x00000010ff0c7424 */ /* 0x000fe200078e00ff */
[----:B------:R-:W-:-:S05]  /*1b610*/  SEL R4, R14, RZ, P4 ;  /* 0x000000ff0e047207 */ /* 0x000fca0002000000 */
[----:B------:R-:W-:-:S04]  /*1b620*/  IMAD.IADD R4, R3, 0x1, R4 ;  /* 0x0000000103047824 */ /* 0x000fc800078e0204 */
[----:B------:R-:W-:-:S07]  /*1b630*/  IMAD.MOV.U32 R13, RZ, RZ, R4 ;  /* 0x000000ffff0d7224 */ /* 0x000fce00078e0004 */
[----:B------:R-:W-:Y:S05]  /*1b640*/  WARPSYNC.COLLECTIVE R15, `(.L_x_2653) ;  /* 0x000000000f087348 */ /* 0x000fea0003c00000 */
[----:B------:R0:W1:Y:S02]  /*1b650*/  SHFL.UP P6, R14, R13, R12, R11 ;  /* 0x0400000c0d0e7389 */ /* 0x00006400000c000b */
[----:B01----:R-:W-:Y:S01]  /*1b660*/  ENDCOLLECTIVE ;  /* 0x000000000000791b */ /* 0x003fe20003800000 */
.L_x_2653:
[----:B------:R-:W-:Y:S01]  /*1b670*/  MOV R12, 0x1f ;  /* 0x0000001f000c7802 */ /* 0x000fe20000000f00 */
[----:B------:R-:W-:Y:S01]  /*1b680*/  IMAD.MOV.U32 R11, RZ, RZ, 0x1f ;  /* 0x0000001fff0b7424 */ /* 0x000fe200078e00ff */
[----:B------:R-:W-:-:S05]  /*1b690*/  SEL R3, R14, RZ, P5 ;  /* 0x000000ff0e037207 */ /* 0x000fca0002800000 */
[----:B------:R-:W-:-:S04]  /*1b6a0*/  IMAD.IADD R6, R4, 0x1, R3 ;  /* 0x0000000104067824 */ /* 0x000fc800078e0203 */
[----:B------:R-:W-:-:S07]  /*1b6b0*/  IMAD.MOV.U32 R13, RZ, RZ, R6 ;  /* 0x000000ffff0d7224 */ /* 0x000fce00078e0006 */
[----:B------:R-:W-:Y:S05]  /*1b6c0*/  WARPSYNC.COLLECTIVE R15, `(.L_x_2654) ;  /* 0x000000000f087348 */ /* 0x000fea0003c00000 */
[----:B------:R0:W1:Y:S02]  /*1b6d0*/  SHFL.IDX P6, R14, R13, R12, R11 ;  /* 0x0000000c0d0e7389 */ /* 0x00006400000c000b */
[----:B01----:R-:W-:Y:S01]  /*1b6e0*/  ENDCOLLECTIVE ;  /* 0x000000000000791b */ /* 0x003fe20003800000 */
.L_x_2654:
[----:B------:R-:W-:Y:S05]  /*1b6f0*/  BRA `(.L_x_2655) ;  /* 0xffffffc000107947 */ /* 0x000fea000383ffff */
.L_x_2546:
[----:B------:R-:W-:Y:S01]  /*1b700*/  BSSY B0, `(.L_x_2656) ;  /* 0x0000006000007945 */ /* 0x000fe20003800000 */
[----:B------:R-:W-:Y:S01]  /*1b710*/  PLOP3.LUT P6, PT, P6, PT, PT, 0x8, 0x0 ;  /* 0x000000000000781c */ /* 0x000fe200037ce170 */
[----:B------:R-:W-:-:S12]  /*1b720*/  IMAD.MOV.U32 R15, RZ, RZ, -0x1 ;  /* 0xffffffffff0f7424 */ /* 0x000fd800078e00ff */
[----:B0-----:R-:W-:Y:S05]  /*1b730*/  WARPSYNC.COLLECTIVE R15, `(.L_x_2657) ;  /* 0x000000000f087348 */ /* 0x001fea0003c00000 */
[----:B------:R-:W-:Y:S01]  /*1b740*/  VOTE.ANY R14, PT, P6 ;  /* 0x00000000000e7806 */ /* 0x000fe200030e0100 */
[----:B0-----:R-:W-:Y:S06]  /*1b750*/  ENDCOLLECTIVE ;  /* 0x000000000000791b */ /* 0x001fec0003800000 */
.L_x_2657:
[----:B------:R-:W-:Y:S05]  /*1b760*/  BSYNC B0 ;  /* 0x0000000000007941 */ /* 0x000fea0003800000 */
.L_x_2656:
        /* <DEDUP_REMOVED lines=9> */
.L_x_2658:
[----:B------:R-:W-:Y:S01]  /*1b800*/  IMAD.MOV.U32 R5, RZ, RZ, R14 ;  /* 0x000000ffff057224 */ /* 0x000fe200078e000e */
[----:B------:R-:W-:Y:S06]  /*1b810*/  BRA `(.L_x_2659) ;  /* 0xffffffc000007947 */ /* 0x000fec000383ffff */
.L_x_2548:
[----:B------:R-:W-:Y:S01]  /*1b820*/  BSSY B0, `(.L_x_2660) ;  /* 0x0000007000007945 */ /* 0x000fe20003800000 */
[----:B------:R-:W-:Y:S02]  /*1b830*/  IMAD.MOV.U32 R13, RZ, RZ, R6 ;  /* 0x000000ffff0d7224 */ /* 0x000fe400078e0006 */
[----:B------:R-:W-:Y:S02]  /*1b840*/  IMAD.MOV.U32 R11, RZ, RZ, 0x1f ;  /* 0x0000001fff0b7424 */ /* 0x000fe400078e00ff */
[----:B------:R-:W-:-:S07]  /*1b850*/  IMAD.MOV.U32 R15, RZ, RZ, -0x1 ;  /* 0xffffffffff0f7424 */ /* 0x000fce00078e00ff */
[----:B012---:R-:W-:Y:S05]  /*1b860*/  WARPSYNC.COLLECTIVE R15, `(.L_x_2661) ;  /* 0x000000000f087348 */ /* 0x007fea0003c00000 */
[----:B------:R3:W4:Y:S02]  /*1b870*/  SHFL.IDX P6, R14, R13, R12, R11 ;  /* 0x0000000c0d0e7389 */ /* 0x00072400000c000b */
[----:B01234-:R-:W-:Y:S01]  /*1b880*/  ENDCOLLECTIVE ;  /* 0x000000000000791b */ /* 0x01ffe20003800000 */
.L_x_2661:
[----:B------:R-:W-:Y:S05]  /*1b890*/  BSYNC B0 ;  /* 0x0000000000007941 */ /* 0x000fea0003800000 */
.L_x_2660:
[----:B------:R-:W-:Y:S05]  /*1b8a0*/  BRA `(.L_x_2547) ;  /* 0xffffffbc00f87947 */ /* 0x000fea000383ffff */
.L_x_2552:
[----:B-1----:R1:W3:Y:S02]  /*1b8b0*/  SYNCS.PHASECHK.TRANS64.TRYWAIT P0, [R4+URZ+0x38820], R0 ;  /* 0x03882000040075a7 */ /* 0x0022e4000800017f */
[----:B---3--:R-:W-:Y:S05]  /*1b8c0*/  @!P0 NANOSLEEP.SYNCS 0x989680 ;  /* 0x009896800000895d */ /* 0x008fea0003900000 */
[----:B------:R-:W3:Y:S02]  /*1b8d0*/  @!P0 SYNCS.PHASECHK.TRANS64 P0, [R4+URZ+0x38820], R0 ;  /* 0x03882000040085a7 */ /* 0x000ee4000800007f */
[----:B---3--:R-:W-:Y:S05]  /*1b8e0*/  @!P0 BRA `(.L_x_2552) ;  /* 0xfffffffc00f08947 */ /* 0x008fea000383ffff */
[----:B------:R-:W-:Y:S05]  /*1b8f0*/  BRA `(.L_x_2662) ;  /* 0xffffffc400707947 */ /* 0x000fea000383ffff */
.L_x_2553:
[----:B------:R-:W3:Y:S01]  /*1b900*/  S2R R2, SR_TID.X ;  /* 0x0000000000027919 */ /* 0x000ee20000002100 */
[----:B------:R-:W-:Y:S01]  /*1b910*/  BSSY B0, `(.L_x_2663) ;  /* 0x000000a000007945 */ /* 0x000fe20003800000 */
[----:B------:R-:W-:Y:S02]  /*1b920*/  IMAD.MOV.U32 R12, RZ, RZ, RZ ;  /* 0x000000ffff0c7224 */ /* 0x000fe400078e00ff */
[----:B------:R-:W-:Y:S02]  /*1b930*/  IMAD.MOV.U32 R11, RZ, RZ, 0x1f ;  /* 0x0000001fff0b7424 */ /* 0x000fe400078e00ff */
[----:B------:R-:W-:Y:S01]  /*1b940*/  IMAD.MOV.U32 R15, RZ, RZ, -0x1 ;  /* 0xffffffffff0f7424 */ /* 0x000fe200078e00ff */
[----:B---3--:R-:W-:-:S04]  /*1b950*/  SHF.R.U32.HI R2, RZ, 0x5, R2 ;  /* 0x00000005ff027819 */ /* 0x008fc80000011602 */
[----:B------:R-:W-:-:S04]  /*1b960*/  LOP3.LUT R2, R2, 0x3, RZ, 0xc0, !PT ;  /* 0x0000000302027812 */ /* 0x000fc800078ec0ff */
[----:B------:R-:W-:-:S07]  /*1b970*/  MOV R13, R2 ;  /* 0x00000002000d7202 */ /* 0x000fce0000000f00 */
[----:B012---:R-:W-:Y:S05]  /*1b980*/  WARPSYNC.COLLECTIVE R15, `(.L_x_2664) ;  /* 0x000000000f087348 */ /* 0x007fea0003c00000 */
[----:B------:R3:W4:Y:S02]  /*1b990*/  SHFL.IDX P6, R14, R13, R12, R11 ;  /* 0x0000000c0d0e7389 */ /* 0x00072400000c000b */
[----:B01234-:R-:W-:Y:S01]  /*1b9a0*/  ENDCOLLECTIVE ;  /* 0x000000000000791b */ /* 0x01ffe20003800000 */
.L_x_2664:
[----:B------:R-:W-:Y:S05]  /*1b9b0*/  BSYNC B0 ;  /* 0x0000000000007941 */ /* 0x000fea0003800000 */
.L_x_2663:
[----:B------:R-:W-:Y:S05]  /*1b9c0*/  BRA `(.L_x_2665) ;  /* 0xffffffc400587947 */ /* 0x000fea000383ffff */
.L_x_2556:
[----:B------:R-:W-:Y:S01]  /*1b9d0*/  BSSY B1, `(.L_x_2666) ;  /* 0x0000006000017945 */ /* 0x000fe20003800000 */
[----:B------:R-:W-:-:S07]  /*1b9e0*/  IMAD.MOV.U32 R15, RZ, RZ, -0x1 ;  /* 0xffffffffff0f7424 */ /* 0x000fce00078e00ff */
[----:B012---:R-:W-:Y:S05]  /*1b9f0*/  WARPSYNC.COLLECTIVE R15, `(.L_x_2667) ;  /* 0x000000000f0c7348 */ /* 0x007fea0003c00000 */
[----:B------:R-:W-:Y:S02]  /*1ba00*/  ELECT P6, UR62, PT ;  /* 0x00000000003e782f */ /* 0x000fe400038c0000 */
[----:B------:R-:W-:Y:S01]  /*1ba10*/  MOV R14, UR62 ;  /* 0x0000003e000e7c02 */ /* 0x000fe20008000f00 */
[----:B012---:R-:W-:Y:S10]  /*1ba20*/  ENDCOLLECTIVE ;  /* 0x000000000000791b */ /* 0x007ff40003800000 */
.L_x_2667:
[----:B------:R-:W-:Y:S05]  /*1ba30*/  BSYNC B1 ;  /* 0x0000000000017941 */ /* 0x000fea0003800000 */
.L_x_2666:
[----:B------:R-:W-:Y:S05]  /*1ba40*/  BRA `(.L_x_2668) ;  /* 0xffffffc400507947 */ /* 0x000fea000383ffff */
.L_x_2558:
[----:B-1----:R1:W3:Y:S02]  /*1ba50*/  SYNCS.PHASECHK.TRANS64.TRYWAIT P1, [R5+URZ+0x38840], R0 ;  /* 0x03884000050075a7 */ /* 0x0022e4000802017f */
[----:B---3--:R-:W-:Y:S05]  /*1ba60*/  @!P1 NANOSLEEP.SYNCS 0x989680 ;  /* 0x009896800000995d */ /* 0x008fea0003900000 */
[----:B------:R-:W3:Y:S02]  /*1ba70*/  @!P1 SYNCS.PHASECHK.TRANS64 P1, [R5+URZ+0x38840], R0 ;  /* 0x03884000050095a7 */ /* 0x000ee4000802007f */
[----:B---3--:R-:W-:Y:S05]  /*1ba80*/  @!P1 BRA `(.L_x_2558) ;  /* 0xfffffffc00f09947 */ /* 0x008fea000383ffff */
[----:B------:R-:W-:Y:S05]  /*1ba90*/  BRA `(.L_x_2669) ;  /* 0xffffffc400787947 */ /* 0x000fea000383ffff */
.L_x_2560:
[----:B---3--:R3:W4:Y:S02]  /*1baa0*/  SYNCS.PHASECHK.TRANS64.TRYWAIT P1, [R27+URZ+0x38840], R2 ;  /* 0x038840021b0075a7 */ /* 0x008724000802017f */
[----:B----4-:R-:W-:Y:S05]  /*1bab0*/  @!P1 NANOSLEEP.SYNCS 0x989680 ;  /* 0x009896800000995d */ /* 0x010fea0003900000 */
[----:B------:R-:W4:Y:S02]  /*1bac0*/  @!P1 SYNCS.PHASECHK.TRANS64 P1, [R27+URZ+0x38840], R2 ;  /* 0x038840021b0095a7 */ /* 0x000f24000802007f */
[----:B----4-:R-:W-:Y:S05]  /*1bad0*/  @!P1 BRA `(.L_x_2560) ;  /* 0xfffffffc00f09947 */ /* 0x010fea000383ffff */
[----:B------:R-:W-:Y:S05]  /*1bae0*/  BRA `(.L_x_2670) ;  /* 0xffffffc400847947 */ /* 0x000fea000383ffff */
.L_x_2562:
[----:B----4-:R4:W0:Y:S02]  /*1baf0*/  SYNCS.PHASECHK.TRANS64.TRYWAIT P1, [R5+URZ+0x38860], R0 ;  /* 0x03886000050075a7 */ /* 0x010824000802017f */
[----:B0-----:R-:W-:Y:S05]  /*1bb00*/  @!P1 NANOSLEEP.SYNCS 0x989680 ;  /* 0x009896800000995d */ /* 0x001fea0003900000 */
[----:B------:R-:W0:Y:S02]  /*1bb10*/  @!P1 SYNCS.PHASECHK.TRANS64 P1, [R5+URZ+0x38860], R0 ;  /* 0x03886000050095a7 */ /* 0x000e24000802007f */
[----:B0-----:R-:W-:Y:S05]  /*1bb20*/  @!P1 BRA `(.L_x_2562) ;  /* 0xfffffffc00f09947 */ /* 0x001fea000383ffff */
[----:B------:R-:W-:Y:S05]  /*1bb30*/  BRA `(.L_x_2671) ;  /* 0xffffffc400807947 */ /* 0x000fea000383ffff */
.L_x_2672:
        /* <DEDUP_REMOVED lines=12> */
.L_x_15832:


//--------------------- .text._ZN7cutlass13device_kernelIN5flash11enable_sm90INS1_16FlashAttnFwdSm90INS1_25CollectiveMainloopFwdSm90ILi2EN4cute5tupleIJNS5_1CILi1EEES8_S8_EEENS6_IJNS7_ILi128EEENS7_ILi80EEENS7_ILi256EEEEEELi256ENS_10bfloat16_tEfNS_4arch4Sm90ELb1ELb0ELb1ELb1ELb1ELb1ELb0ELb1ELb1ELb1ELb0ELb0EEENS1_21CollectiveEpilogueFwdINS6_IJSA_SC_SB_EEES9_SE_SG_Li256ELb1ELb1ELb0ELb0EEENS1_36VarlenDynamicPersistentTileSchedulerILi128ELi80ELi256ELi128ELb0ELb1ELb1ELb1ELb1ELb1EEEEEEEEEvNT_6ParamsE --------------------------
	.section	.text._ZN7cutlass13device_kernelIN5flash11enable_sm90INS1_16FlashAttnFwdSm90INS1_25CollectiveMainloopFwdSm90ILi2EN4cute5tupleIJNS5_1CILi1EEES8_S8_EEENS6_IJNS7_ILi128EEENS7_ILi80EEENS7_ILi256EEEEEELi256ENS_10bfloat16_tEfNS_4arch4Sm90ELb1ELb0ELb1ELb1ELb1ELb1ELb0ELb1ELb1ELb1ELb0ELb0EEENS1_21CollectiveEpilogueFwdINS6_IJSA_SC_SB_EEES9_SE_SG_Li256ELb1ELb1ELb0ELb0EEENS1_36VarlenDynamicPersistentTileSchedulerILi128ELi80ELi256ELi128ELb0ELb1ELb1ELb1ELb1ELb1EEEEEEEEEvNT_6ParamsE,"ax",@progbits
	.align	128
.text._ZN7cutlass13device_kernelIN5flash11enable_sm90INS1_16FlashAttnFwdSm90INS1_25CollectiveMainloopFwdSm90ILi2EN4cute5tupleIJNS5_1CILi1EEES8_S8_EEENS6_IJNS7_ILi128EEENS7_ILi80EEENS7_ILi256EEEEEELi256ENS_10bfloat16_tEfNS_4arch4Sm90ELb1ELb0ELb1ELb1ELb1ELb1ELb0ELb1ELb1ELb1ELb0ELb0EEENS1_21CollectiveEpilogueFwdINS6_IJSA_SC_SB_EEES9_SE_SG_Li256ELb1ELb1ELb0ELb0EEENS1_36VarlenDynamicPersistentTileSchedulerILi128ELi80ELi256ELi128ELb0ELb1ELb1ELb1ELb1ELb1EEEEEEEEEvNT_6ParamsE:
        .type           _ZN7cutlass13device_kernelIN5flash11enable_sm90INS1_16FlashAttnFwdSm90INS1_25CollectiveMainloopFwdSm90ILi2EN4cute5tupleIJNS5_1CILi1EEES8_S8_EEENS6_IJNS7_ILi128EEENS7_ILi80EEENS7_ILi256EEEEEELi256ENS_10bfloat16_tEfNS_4arch4Sm90ELb1ELb0ELb1ELb1ELb1ELb1ELb0ELb1ELb1ELb1ELb0ELb0EEENS1_21CollectiveEpilogueFwdINS6_IJSA_SC_SB_EEES9_SE_SG_Li256ELb1ELb1ELb0ELb0EEENS1_36VarlenDynamicPersistentTileSchedulerILi128ELi80ELi256ELi128ELb0ELb1ELb1ELb1ELb1ELb1EEEEEEEEEvNT_6ParamsE,@function
        .size           _ZN7cutlass13device_kernelIN5flash11enable_sm90INS1_16FlashAttnFwdSm90INS1_25CollectiveMainloopFwdSm90ILi2EN4cute5tupleIJNS5_1CILi1EEES8_S8_EEENS6_IJNS7_ILi128EEENS7_ILi80EEENS7_ILi256EEEEEELi256ENS_10bfloat16_tEfNS_4arch4Sm90ELb1ELb0ELb1ELb1ELb1ELb1ELb0ELb1ELb1ELb1ELb0ELb0EEENS1_21CollectiveEpilogueFwdINS6_IJSA_SC_SB_EEES9_SE_SG_Li256ELb1ELb1ELb0ELb0EEENS1_36VarlenDynamicPersistentTileSchedulerILi128ELi80ELi256ELi128ELb0ELb1ELb1ELb1ELb1ELb1EEEEEEEEEvNT_6ParamsE,(.L_x_15833 - _ZN7cutlass13device_kernelIN5flash11enable_sm90INS1_16FlashAttnFwdSm90INS1_25CollectiveMainloopFwdSm90ILi2EN4cute5tupleIJNS5_1CILi1EEES8_S8_EEENS6_IJNS7_ILi128EEENS7_ILi80EEENS7_ILi256EEEEEELi256ENS_10bfloat16_tEfNS_4arch4Sm90ELb1ELb0ELb1ELb1ELb1ELb1ELb0ELb1ELb1ELb1ELb0ELb0EEENS1_21CollectiveEpilogueFwdINS6_IJSA_SC_SB_EEES9_SE_SG_Li256ELb1ELb1ELb0ELb0EEENS1_36VarlenDynamicPersistentTileSchedulerILi128ELi80ELi256ELi128ELb0ELb1ELb1ELb1ELb1ELb1EEEEEEEEEvNT_6ParamsE)
        .other          _ZN7cutlass13device_kernelIN5flash11enable_sm90INS1_16FlashAttnFwdSm90INS1_25CollectiveMainloopFwdSm90ILi2EN4cute5tupleIJNS5_1CILi1EEES8_S8_EEENS6_IJNS7_ILi128EEENS7_ILi80EEENS7_ILi256EEEEEELi256ENS_10bfloat16_tEfNS_4arch4Sm90ELb1ELb0ELb1ELb1ELb1ELb1ELb0ELb1ELb1ELb1ELb0ELb0EEENS1_21CollectiveEpilogueFwdINS6_IJSA_SC_SB_EEES9_SE_SG_Li256ELb1ELb1ELb0ELb0EEENS1_36VarlenDynamicPersistentTileSchedulerILi128ELi80ELi256ELi128ELb0ELb1ELb1ELb1ELb1ELb1EEEEEEEEEvNT_6ParamsE,@"STO_CUDA_ENTRY STV_DEFAULT"
_ZN7cutlass13device_kernelIN5flash11enable_sm90INS1_16FlashAttnFwdSm90INS1_25CollectiveMainloopFwdSm90ILi2EN4cute5tupleIJNS5_1CILi1EEES8_S8_EEENS6_IJNS7_ILi128EEENS7_ILi80EEENS7_ILi256EEEEEELi256ENS_10bfloat16_tEfNS_4arch4Sm90ELb1ELb0ELb1ELb1ELb1ELb1ELb0ELb1ELb1ELb1ELb0ELb0EEENS1_21CollectiveEpilogueFwdINS6_IJSA_SC_SB_EEES9_SE_SG_Li256ELb1ELb1ELb0ELb0EEENS1_36VarlenDynamicPersistentTileSchedulerILi128ELi80ELi256ELi128ELb0ELb1ELb1ELb1ELb1ELb1EEEEEEEEEvNT_6ParamsE:
        /* <DEDUP_REMOVED lines=18> */
.L_x_2674:
[----:B------:R-:W-:Y:S05]  /*0120*/  BSYNC B0 ;  /* 0x0000000000007941 */ /* 0x000fea0003800000 */
.L_x_2673:
        /* <DEDUP_REMOVED lines=41> */
.L_x_2675:
        /* <DEDUP_REMOVED lines=22> */
.L_x_2676:
        /* <DEDUP_REMOVED lines=18> */
.L_x_2677:
        /* <DEDUP_REMOVED lines=22> */
.L_x_2678:
        /* <DEDUP_REMOVED lines=22> */
.L_x_2679:
[----:B0-----:R-:W-:Y:S01]  /*0900*/  UMOV UR4, 0x1 ;  /* 0x0000000100047882 */ /* 0x001fe20000000000 */
[----:B------:R-:W-:Y:S01]  /*0910*/  PLOP3.LUT P0, PT, PT, PT, UP0, 0x80, 0x0 ;  /* 0x000000000000781c */ /* 0x000fe20003f0f008 */
[----:B------:R-:W-:Y:S01]  /*0920*/  USEL UR4, UR4, 0x2, !UP0 ;  /* 0x0000000204047887 */ /* 0x000fe2000c000000 */
[----:B------:R-:W-:Y:S01]  /*0930*/  NOP ;  /* 0x0000000000007918 */ /* 0x000fe20000000000 */
[----:B------:R-:W-:Y:S01]  /*0940*/  ULDC.64 UR60, c[0x0][0x208] ;  /* 0x00008200003c7ab9 */ /* 0x000fe20000000a00 */
[----:B------:R-:W-:Y:S03]  /*0950*/  BSSY B9, `(.L_x_2680) ;  /* 0x0002fdc000097945 */ /* 0x000fe60003800000 */
[----:B------:R-:W-:-:S05]  /*0960*/  IMAD.U32 R3, RZ, RZ, UR4 ;  /* 0x00000004ff037e24 */ /* 0x000fca000f8e00ff */
[----:B------:R0:W-:Y:S01]  /*0970*/  STL [R1+0x90], R3 ;  /* 0x0000900301007387 */ /* 0x0001e20000100800 */
[----:B-12-4-:R-:W-:Y:S06]  /*0980*/  BAR.SYNC.DEFER_BLOCKING 0x0 ;  /* 0x0000000000007b1d */ /* 0x016fec0000010000 */
[----:B------:R-:W-:Y:S05]  /*0990*/  @!P0 BRA `(.L_x_2681) ;  /* 0x0000028400f88947 */ /* 0x000fea0003800000 */
.L_x_2682:
        /* <DEDUP_REMOVED lines=10> */
[----:B------:R-:W-:-:S05]  /*0a40*/  LEA R22, R229, R22, 0x18 ;  /* 0x00000016e5167211 */ /* 0x000fca00078ec0ff */
[----:B------:R-:W1:Y:S01]  /*0a50*/  LDS.128 R28, [R22+0x388d0] ;  /* 0x0388d000161c7984 */ /* 0x000e620000000c00 */
[----:B------:R-:W-:Y:S06]  /*0a60*/  BAR.ARV 0x4, 0x180 ;  /* 0x0106000000007b1d */ /* 0x000fec0000002000 */
[----:B-1----:R-:W-:-:S13]  /*0a70*/  ISETP.GE.AND P0, PT, R31, UR4, PT ;  /* 0x000000041f007c0c */ /* 0x002fda000bf06270 */
[----:B------:R-:W-:Y:S05]  /*0a80*/  @P0 BRA `(.L_x_2683) ;  /* 0x000002fc00200947 */ /* 0x000fea0003800000 */
[----:B------:R-:W2:Y:S01]  /*0a90*/  LDL R2, [R1+0x90] ;  /* 0x0000900001027983 */ /* 0x000ea20000100800 */
[----:B------:R-:W-:Y:S01]  /*0aa0*/  VIADD R0, R0, 0xffffff80 ;  /* 0xffffff8000007836 */ /* 0x000fe20000000000 */
[----:B------:R-:W-:Y:S01]  /*0ab0*/  R2UR UR4, R22 ;  /* 0x00000000160472ca */ /* 0x000fe200000e0000 */
[----:B------:R-:W-:Y:S02]  /*0ac0*/  IMAD.MOV.U32 R212, RZ, RZ, RZ ;  /* 0x000000ffffd47224 */ /* 0x000fe400078e00ff */
[----:B------:R-:W-:Y:S01]  /*0ad0*/  IMAD.MOV.U32 R227, RZ, RZ, RZ ;  /* 0x000000ffffe37224 */ /* 0x000fe200078e00ff */
[----:B0-----:R-:W-:Y:S01]  /*0ae0*/  SHF.R.S32.HI R3, RZ, 0x1f, R0 ;  /* 0x0000001fff037819 */ /* 0x001fe20000011400 */
[----:B------:R-:W-:Y:S02]  /*0af0*/  IMAD.MOV.U32 R224, RZ, RZ, RZ ;  /* 0x000000ffffe07224 */ /* 0x000fe400078e00ff */
[----:B------:R-:W-:Y:S01]  /*0b00*/  IMAD.MOV.U32 R219, RZ, RZ, RZ ;  /* 0x000000ffffdb7224 */ /* 0x000fe200078e00ff */
[----:B------:R-:W-:-:S02]  /*0b10*/  LEA.HI R6, R3, R0, RZ, 0x5 ;  /* 0x0000000003067211 */ /* 0x000fc400078f28ff */
[CC--:B------:R-:W-:Y:S02]  /*0b20*/  LEA.HI R4, R3.reuse, R0.reuse, RZ, 0x4 ;  /* 0x0000000003047211 */ /* 0x0c0fe400078f20ff */
[-C--:B------:R-:W-:Y:S01]  /*0b30*/  LEA.HI R13, R3, R0.reuse, RZ, 0x2 ;  /* 0x00000000030d7211 */ /* 0x080fe200078f10ff */
[----:B------:R-:W-:Y:S01]  /*0b40*/  IMAD.SHL.U32 R6, R6, 0x20, RZ ;  /* 0x0000002006067824 */ /* 0x000fe200078e00ff */
[----:B------:R-:W-:Y:S01]  /*0b50*/  LOP3.LUT R7, R4, 0x3fffff0, RZ, 0xc0, !PT ;  /* 0x03fffff004077812 */ /* 0x000fe200078ec0ff */
[----:B------:R-:W-:Y:S01]  /*0b60*/  UIADD3 UR4, UR4, 0x14400, URZ ;  /* 0x0001440004047890 */ /* 0x000fe2000fffe03f */
[----:B------:R-:W-:Y:S02]  /*0b70*/  LOP3.LUT R13, R13, 0xfffffffc, RZ, 0xc0, !PT ;  /* 0xfffffffc0d0d7812 */ /* 0x000fe400078ec0ff */
[----:B------:R-:W-:Y:S01]  /*0b80*/  LOP3.LUT R6, R6, 0xfffffc00, RZ, 0xc0, !PT ;  /* 0xfffffc0006067812 */ /* 0x000fe200078ec0ff */
[C---:B------:R-:W-:Y:S01]  /*0b90*/  IMAD.IADD R7, R0.reuse, 0x1, -R7 ;  /* 0x0000000100077824 */ /* 0x040fe200078e0a07 */
[----:B------:R-:W-:Y:S01]  /*0ba0*/  LEA.HI R220, R3, R0, RZ, 0x3 ;  /* 0x0000000003dc7211 */ /* 0x000fe200078f18ff */
[----:B------:R-:W-:-:S02]  /*0bb0*/  IMAD.IADD R13, R0, 0x1, -R13 ;  /* 0x00000001000d7824 */ /* 0x000fc400078e0a0d */
[----:B------:R-:W-:-:S03]  /*0bc0*/  IMAD R7, R7, 0x40, R6 ;  /* 0x0000004007077824 */ /* 0x000fc600078e0206 */
[----:B------:R-:W-:-:S04]  /*0bd0*/  LEA.HI R6, R13, R13, RZ, 0x1 ;  /* 0x0000000d0d067211 */ /* 0x000fc800078f08ff */
[----:B------:R-:W-:-:S05]  /*0be0*/  LOP3.LUT R6, R6, 0x1ffffffe, RZ, 0xc0, !PT ;  /* 0x1ffffffe06067812 */ /* 0x000fca00078ec0ff */
[----:B------:R-:W-:Y:S01]  /*0bf0*/  IMAD.IADD R13, R13, 0x1, -R6 ;  /* 0x000000010d0d7824 */ /* 0x000fe200078e0a06 */
[----:B--2---:R-:W-:Y:S02]  /*0c00*/  R2UR UR5, R2 ;  /* 0x00000000020572ca */ /* 0x004fe400000e0000 */
[CC--:B------:R-:W-:Y:S02]  /*0c10*/  LEA.HI R2, R3.reuse, R0.reuse, RZ, 0x7 ;  /* 0x0000000003027211 */ /* 0x0c0fe400078f38ff */
[----:B------:R-:W-:Y:S02]  /*0c20*/  LEA.HI R3, R3, R0, RZ, 0x6 ;  /* 0x0000000003037211 */ /* 0x000fe400078f30ff */
[----:B------:R-:W-:-:S03]  /*0c30*/  LOP3.LUT R5, R2, 0xffffff80, RZ, 0xc0, !PT ;  /* 0xffffff8002057812 */ /* 0x000fc600078ec0ff */
[----:B------:R-:W-:Y:S02]  /*0c40*/  IMAD.SHL.U32 R3, R3, 0x8, RZ ;  /* 0x0000000803037824 */ /* 0x000fe400078e00ff */
[----:B------:R-:W-:Y:S01]  /*0c50*/  IMAD.IADD R8, R0, 0x1, -R5 ;  /* 0x0000000100087824 */ /* 0x000fe200078e0a05 */
[----:B------:R-:W-:Y:S01]  /*0c60*/  SHF.R.S32.HI R5, RZ, 0x7, R2 ;  /* 0x00000007ff057819 */ /* 0x000fe20000011402 */
[----:B------:R-:W-:Y:S01]  /*0c70*/  ULOP3.LUT UR5, UR5, 0x1, URZ, 0xfc, !UPT ;  /* 0x0000000105057892 */ /* 0x000fe2000f8efc3f */
[----:B------:R-:W-:Y:S02]  /*0c80*/  LOP3.LUT R3, R3, 0xfffffe00, RZ, 0xc0, !PT ;  /* 0xfffffe0003037812 */ /* 0x000fe400078ec0ff */
[----:B------:R-:W-:Y:S02]  /*0c90*/  SHF.R.S32.HI R9, RZ, 0x1f, R8 ;  /* 0x0000001fff097819 */ /* 0x000fe40000011408 */
[----:B------:R-:W-:Y:S02]  /*0ca0*/  LEA.HI R2, R2, R5, RZ, 0x1 ;  /* 0x0000000502027211 */ /* 0x000fe400078f08ff */
[----:B------:R-:W-:-:S02]  /*0cb0*/  LEA.HI R10, R9, R8, RZ, 0x2 ;  /* 0x00000008090a7211 */ /* 0x000fc400078f10ff */
[----:B------:R-:W-:Y:S02]  /*0cc0*/  LOP3.LUT R2, R2, 0x3fffffe, RZ, 0xc0, !PT ;  /* 0x03fffffe02027812 */ /* 0x000fe400078ec0ff */
[--C-:B------:R-:W-:Y:S02]  /*0cd0*/  SHF.R.S32.HI R11, RZ, 0x2, R10.reuse ;  /* 0x00000002ff0b7819 */ /* 0x100fe4000001140a */
[----:B------:R-:W-:Y:S01]  /*0ce0*/  SHF.R.S32.HI R12, RZ, 0x1f, R10 ;  /* 0x0000001fff0c7819 */ /* 0x000fe2000001140a */
[----:B------:R-:W-:Y:S01]  /*0cf0*/  IMAD.IADD R2, R5, 0x1, -R2 ;  /* 0x0000000105027824 */ /* 0x000fe200078e0a02 */
[----:B------:R-:W-:Y:S02]  /*0d00*/  SHF.R.S32.HI R5, RZ, 0x4, R4 ;  /* 0x00000004ff057819 */ /* 0x000fe40000011404 */
[----:B------:R-:W-:Y:S02]  /*0d10*/  LEA.HI R12, R12, R11, RZ, 0x3 ;  /* 0x0000000b0c0c7211 */ /* 0x000fe400078f18ff */
[----:B------:R-:W-:-:S02]  /*0d20*/  LEA.HI R9, R9, R8, RZ, 0x5 ;  /* 0x0000000809097211 */ /* 0x000fc400078f28ff */
[----:B------:R-:W-:Y:S02]  /*0d30*/  LOP3.LUT R12, R12, 0xfffffff8, RZ, 0xc0, !PT ;  /* 0xfffffff80c0c7812 */ /* 0x000fe400078ec0ff */
[----:B------:R-:W-:Y:S02]  /*0d40*/  LEA.HI R4, R4, R5, RZ, 0x1 ;  /* 0x0000000504047211 */ /* 0x000fe400078f08ff */
[----:B------:R-:W-:Y:S01]  /*0d50*/  SHF.R.S32.HI R9, RZ, 0x5, R9 ;  /* 0x00000005ff097819 */ /* 0x000fe20000011409 */
[----:B------:R-:W-:Y:S01]  /*0d60*/  IMAD.IADD R12, R11, 0x1, -R12 ;  /* 0x000000010b0c7824 */ /* 0x000fe200078e0a0c */
[----:B------:R-:W-:-:S03]  /*0d70*/  LOP3.LUT R4, R4, 0x1ffffffe, RZ, 0xc0, !PT ;  /* 0x1ffffffe04047812 */ /* 0x000fc600078ec0ff */
[----:B------:R-:W-:Y:S02]  /*0d80*/  IMAD R9, R9, 0x10, R12 ;  /* 0x0000001009097824 */ /* 0x000fe400078e020c */
[----:B------:R-:W-:Y:S01]  /*0d90*/  IMAD.IADD R4, R5, 0x1, -R4 ;  /* 0x0000000105047824 */ /* 0x000fe200078e0a04 */
[----:B------:R-:W-:Y:S01]  /*0da0*/  LOP3.LUT R5, R220, 0xfffffff8, RZ, 0xc0, !PT ;  /* 0xfffffff8dc057812 */ /* 0x000fe200078ec0ff */
[----:B------:R-:W-:Y:S01]  /*0db0*/  IMAD R2, R2, 0x40, R9 ;  /* 0x0000004002027824 */ /* 0x000fe200078e0209 */
[----:B------:R-:W-:Y:S01]  /*0dc0*/  LOP3.LUT R9, R10, 0x7ffffffc, RZ, 0xc0, !PT ;  /* 0x7ffffffc0a097812 */ /* 0x000fe200078ec0ff */
[----:B------:R-:W-:Y:S01]  /*0dd0*/  IMAD R6, R4, 0x8, R7 ;  /* 0x0000000804067824 */ /* 0x000fe200078e0207 */
[----:B------:R-:W-:Y:S01]  /*0de0*/  SHF.R.S32.HI R220, RZ, 0x3, R220 ;  /* 0x00000003ffdc7819 */ /* 0x000fe200000114dc */
[----:B------:R-:W-:Y:S02]  /*0df0*/  IMAD.IADD R5, R0, 0x1, -R5 ;  /* 0x0000000100057824 */ /* 0x000fe400078e0a05 */
[----:B------:R-:W-:Y:S01]  /*0e00*/  IMAD.IADD R4, R8, 0x1, -R9 ;  /* 0x0000000108047824 */ /* 0x000fe200078e0a09 */
[----:B------:R-:W-:Y:S01]  /*0e10*/  STL [R1+0x8c], R6 ;  /* 0x00008c0601007387 */ /* 0x000fe20000100800 */
[----:B------:R-:W-:-:S02]  /*0e20*/  IMAD R0, R13, 0x8, R2 ;  /* 0x000000080d007824 */ /* 0x000fc400078e0202 */
[C---:B------:R-:W-:Y:S01]  /*0e30*/  IMAD.SHL.U32 R214, R5.reuse, 0x4, RZ ;  /* 0x0000000405d67824 */ /* 0x040fe200078e00ff */
[----:B------:R0:W-:Y:S01]  /*0e40*/  STL [R1+0x74], R4 ;  /* 0x0000740401007387 */ /* 0x0001e20000100800 */
[----:B------:R-:W-:Y:S02]  /*0e50*/  IMAD.U32 R2, RZ, RZ, UR4 ;  /* 0x00000004ff027e24 */ /* 0x000fe4000f8e00ff */
[----:B------:R-:W-:Y:S01]  /*0e60*/  IMAD.SHL.U32 R228, R220, 0x40, RZ ;  /* 0x00000040dce47824 */ /* 0x000fe200078e00ff */
[----:B------:R1:W-:Y:S01]  /*0e70*/  STL [R1+0x78], R0 ;  /* 0x0000780001007387 */ /* 0x0003e20000100800 */
[----:B------:R-:W-:Y:S02]  /*0e80*/  VIADD R221, R214, 0x40 ;  /* 0x00000040d6dd7836 */ /* 0x000fe40000000000 */
[----:B------:R-:W-:Y:S01]  /*0e90*/  IMAD.SHL.U32 R16, R5, 0x8, RZ ;  /* 0x0000000805107824 */ /* 0x000fe200078e00ff */
[----:B------:R-:W-:Y:S01]  /*0ea0*/  STL [R1+0x88], RZ ;  /* 0x000088ff01007387 */ /* 0x000fe20000100800 */
[----:B------:R-:W-:Y:S01]  /*0eb0*/  LOP3.LUT R228, R228, 0x1c0, RZ, 0xc0, !PT ;  /* 0x000001c0e4e47812 */ /* 0x000fe200078ec0ff */
[----:B0-----:R-:W-:-:S02]  /*0ec0*/  VIADD R4, R220, 0x40 ;  /* 0x00000040dc047836 */ /* 0x001fc40000000000 */
[----:B------:R-:W-:Y:S01]  /*0ed0*/  IMAD.IADD R213, R214, 0x1, R221 ;  /* 0x00000001d6d57824 */ /* 0x000fe200078e02dd */
[----:B------:R-:W-:Y:S01]  /*0ee0*/  SHF.R.S32.HI R17, RZ, 0x1f, R16 ;  /* 0x0000001fff117819 */ /* 0x000fe20000011410 */
[----:B-1----:R-:W-:Y:S02]  /*0ef0*/  IMAD.U32 R0, RZ, RZ, UR5 ;  /* 0x00000005ff007e24 */ /* 0x002fe4000f8e00ff */
[C---:B------:R-:W-:Y:S02]  /*0f00*/  VIADD R18, R16.reuse, 0x80 ;  /* 0x0000008010127836 */ /* 0x040fe40000000000 */
[----:B------:R-:W-:Y:S01]  /*0f10*/  VIADD R19, R16, 0xc0 ;  /* 0x000000c010137836 */ /* 0x000fe20000000000 */
[----:B------:R0:W-:Y:S01]  /*0f20*/  STL [R1+0x5c], R0 ;  /* 0x00005c0001007387 */ /* 0x0001e20000100800 */
[C---:B------:R-:W-:Y:S01]  /*0f30*/  VIADD R222, R214.reuse, 0x20 ;  /* 0x00000020d6de7836 */ /* 0x040fe20000000000 */
[----:B------:R-:W-:Y:S01]  /*0f40*/  SHF.R.S32.HI R218, RZ, 0x1f, R18 ;  /* 0x0000001fffda7819 */ /* 0x000fe20000011412 */
[----:B------:R-:W-:Y:S01]  /*0f50*/  VIADD R223, R214, 0x60 ;  /* 0x00000060d6df7836 */ /* 0x000fe20000000000 */
[----:B------:R-:W-:Y:S01]  /*0f60*/  STL [R1+0x50], R3 ;  /* 0x0000500301007387 */ /* 0x000fe20000100800 */
[----:B------:R-:W-:-:S03]  /*0f70*/  SHF.R.S32.HI R217, RZ, 0x1f, R19 ;  /* 0x0000001fffd97819 */ /* 0x000fc60000011413 */
[----:B------:R1:W-:Y:S01]  /*0f80*/  STL [R1+0x84], R2 ;  /* 0x0000840201007387 */ /* 0x0003e20000100800 */
[----:B0-----:R-:W-:-:S05]  /*0f90*/  VIADD R0, R220, 0x20 ;  /* 0x00000020dc007836 */ /* 0x001fca0000000000 */
[----:B------:R-:W-:Y:S02]  /*0fa0*/  SHF.R.S32.HI R7, RZ, 0x1f, R0 ;  /* 0x0000001fff077819 */ /* 0x000fe40000011400 */
[----:B-1----:R-:W-:Y:S02]  /*0fb0*/  SHF.R.S32.HI R2, RZ, 0x1f, R4 ;  /* 0x0000001fff027819 */ /* 0x002fe40000011404 */
[----:B------:R-:W-:Y:S01]  /*0fc0*/  LEA.HI R7, R7, R0, RZ, 0x3 ;  /* 0x0000000007077211 */ /* 0x000fe200078f18ff */
[----:B------:R-:W-:Y:S01]  /*0fd0*/  IMAD.SHL.U32 R0, R0, 0x40, RZ ;  /* 0x0000004000007824 */ /* 0x000fe200078e00ff */
[----:B------:R-:W-:-:S03]  /*0fe0*/  LEA.HI R2, R2, R4, RZ, 0x3 ;  /* 0x0000000402027211 */ /* 0x000fc600078f18ff */
[----:B------:R-:W-:Y:S01]  /*0ff0*/  IMAD.SHL.U32 R7, R7, 0x40, RZ ;  /* 0x0000004007077824 */ /* 0x000fe200078e00ff */
[----:B------:R-:W-:Y:S01]  /*1000*/  LOP3.LUT R3, R0, 0x1c0, RZ, 0xc0, !PT ;  /* 0x000001c000037812 */ /* 0x000fe200078ec0ff */
[----:B------:R-:W-:Y:S01]  /*1010*/  IMAD.SHL.U32 R2, R2, 0x40, RZ ;  /* 0x0000004002027824 */ /* 0x000fe200078e00ff */
[----:B------:R-:W-:Y:S02]  /*1020*/  SHF.R.U32.HI R0, RZ, 0x3, R228 ;  /* 0x00000003ff007819 */ /* 0x000fe400000116e4 */
[----:B------:R-:W-:Y:S02]  /*1030*/  SHF.R.S32.HI R0, RZ, 0x1f, R213 ;  /* 0x0000001fff007819 */ /* 0x000fe400000114d5 */
[----:B------:R-:W-:Y:S02]  /*1040*/  SHF.R.U32.HI R4, RZ, 0x3, R3 ;  /* 0x00000003ff047819 */ /* 0x000fe40000011603 */
[----:B------:R-:W-:Y:S02]  /*1050*/  LEA.HI R0, R0, R213, RZ, 0x3 ;  /* 0x000000d500007211 */ /* 0x000fe400078f18ff */
[----:B------:R-:W-:-:S02]  /*1060*/  LOP3.LUT R3, R7, 0xfffffe00, RZ, 0xc0, !PT ;  /* 0xfffffe0007037812 */ /* 0x000fc400078ec0ff */
[----:B------:R-:W-:Y:S02]  /*1070*/  LOP3.LUT R23, R0, 0xfffffff8, RZ, 0xc0, !PT ;  /* 0xfffffff800177812 */ /* 0x000fe400078ec0ff */
[----:B------:R-:W-:Y:S01]  /*1080*/  LOP3.LUT R0, R2, 0xfffffe00, RZ, 0xc0, !PT ;  /* 0xfffffe0002007812 */ /* 0x000fe200078ec0ff */
[----:B------:R0:W-:Y:S01]  /*1090*/  STL [R1+0x64], R3 ;  /* 0x0000640301007387 */ /* 0x0001e20000100800 */
[----:B------:R-:W-:-:S03]  /*10a0*/  SHF.R.S32.HI R216, RZ, 0x1f, R23 ;  /* 0x0000001fffd87819 */ /* 0x000fc60000011417 */
[----:B------:R0:W-:Y:S04]  /*10b0*/  STL [R1+0x60], R0 ;  /* 0x0000600001007387 */ /* 0x0001e80000100800 */
.L_x_2955:
[----:B0-234-:R-:W0:Y:S01]  /*10c0*/  LDC.64 R2, c[0x0][0xc88] ;  /* 0x00032200ff027b82 */ /* 0x01de220000000a00 */
        /* <DEDUP_REMOVED lines=13> */
[C---:B------:R-:W-:Y:S02]  /*11a0*/  IMAD.SHL.U32 R26, R8.reuse, 0x4, RZ ;  /* 0x00000004081a7824 */ /* 0x040fe400078e00ff */
[C---:B------:R-:W-:Y:S01]  /*11b0*/  @P2 LEA R2, P3, R8.reuse, UR4, 0x2 ;  /* 0x0000000408022c11 */ /* 0x040fe2000f8610ff */
[----:B------:R0:W-:Y:S01]  /*11c0*/  STL [R1+0x7c], R8 ;  /* 0x00007c0801007387 */ /* 0x0001e20000100800 */
[C-C-:B------:R-:W-:Y:S02]  /*11d0*/  SHF.L.U64.HI R27, R8.reuse, 0x2, R0.reuse ;  /* 0x00000002081b7819 */ /* 0x140fe40000010200 */
[----:B------:R-:W-:Y:S01]  /*11e0*/  @P2 LEA.HI.X R3, R8, UR5, R0, 0x2, P3 ;  /* 0x0000000508032c11 */ /* 0x000fe200098f1400 */
[----:B------:R-:W-:Y:S01]  /*11f0*/  IMAD.MOV.U32 R0, RZ, RZ, RZ ;  /* 0x000000ffff007224 */ /* 0x000fe200078e00ff */
[----:B------:R-:W-:Y:S01]  /*1200*/  ULDC UR4, c[0x0][0x288] ;  /* 0x0000a20000047ab9 */ /* 0x000fe20000000800 */
[----:B------:R-:W-:-:S04]  /*1210*/  IADD3 R6, P4, R26, UR6, RZ ;  /* 0x000000061a067c10 */ /* 0x000fc8000ff9e0ff */
[----:B------:R0:W5:Y:S01]  /*1220*/  @P2 LDG.E R0, desc[UR60][R2.64] ;  /* 0x0000003c02002981 */ /* 0x000162000c1e1900 */
[----:B------:R-:W-:Y:S01]  /*1230*/  @P1 IADD3 R4, P2, R26, UR8, RZ ;  /* 0x000000081a041c10 */ /* 0x000fe2000ff5e0ff */
[----:B------:R-:W-:Y:S01]  /*1240*/  IMAD.U32 R9, RZ, RZ, UR4 ;  /* 0x00000004ff097e24 */ /* 0x000fe2000f8e00ff */
[C---:B------:R-:W-:Y:S01]  /*1250*/  IADD3.X R7, R27.reuse, UR7, RZ, P4, !PT ;  /* 0x000000071b077c10 */ /* 0x040fe2000a7fe4ff */
[----:B------:R-:W-:Y:S01]  /*1260*/  ULDC.64 UR4, c[0x0][0x418] ;  /* 0x0001060000047ab9 */ /* 0x000fe20000000a00 */
[----:B------:R-:W-:Y:S01]  /*1270*/  @P1 IADD3.X R5, R27, UR9, RZ, P2, !PT ;  /* 0x000000091b051c10 */ /* 0x000fe200097fe4ff */
[----:B------:R-:W-:Y:S02]  /*1280*/  ULDC.64 UR6, c[0x0][0xa20] ;  /* 0x0002880000067ab9 */ /* 0x000fe40000000a00 */
[----:B------:R0:W5:Y:S04]  /*1290*/  @P0 LDG.E R118, desc[UR60][R6.64] ;  /* 0x0000003c06760981 */ /* 0x000168000c1e1900 */
[----:B------:R-:W2:Y:S01]  /*12a0*/  @P1 LDG.E R9, desc[UR60][R4.64] ;  /* 0x0000003c04091981 */ /* 0x000ea2000c1e1900 */
        /* <DEDUP_REMOVED lines=9> */
[----:B------:R-:W-:Y:S01]  /*1340*/  IMAD.MOV.U32 R91, RZ, RZ, R8 ;  /* 0x000000ffff5b7224 */ /* 0x000fe200078e0008 */
[----:B--2---:R0:W-:Y:S04]  /*1350*/  STL [R1+0x6c], R9 ;  /* 0x00006c0901007387 */ /* 0x0041e80000100800 */
[----:B------:R0:W-:Y:S01]  /*1360*/  STL [R1+0x80], R30 ;  /* 0x0000801e01007387 */ /* 0x0001e20000100800 */
[----:B------:R-:W-:Y:S01]  /*1370*/  IMAD.MOV.U32 R10, RZ, RZ, R9 ;  /* 0x000000ffff0a7224 */ /* 0x000fe200078e0009 */
[----:B------:R-:W-:Y:S06]  /*1380*/  @P1 BRA `(.L_x_2684) ;  /* 0x0000000000281947 */ /* 0x000fec0003800000 */
        /* <DEDUP_REMOVED lines=8> */
[----:B--2---:R-:W-:-:S05]  /*1410*/  IMAD.IADD R10, R5, 0x1, -R4 ;  /* 0x00000001050a7824 */ /* 0x004fca00078e0a04 */
[----:B------:R1:W-:Y:S02]  /*1420*/  STL [R1+0x6c], R10 ;  /* 0x00006c0a01007387 */ /* 0x0003e40000100800 */
.L_x_2684:
[----:B0-----:R-:W-:Y:S02]  /*1430*/  IMAD.U32 R2, RZ, RZ, UR5 ;  /* 0x00000005ff027e24 */ /* 0x001fe4000f8e00ff */
[----:B------:R-:W-:Y:S01]  /*1440*/  IMAD.U32 R25, RZ, RZ, UR4 ;  /* 0x00000004ff197e24 */ /* 0x000fe2000f8e00ff */
[----:B------:R-:W-:Y:S06]  /*1450*/  @!P2 BRA `(.L_x_2685) ;  /* 0x000000000010a947 */ /* 0x000fec0003800000 */
[----:B------:R-:W-:-:S04]  /*1460*/  IADD3 R4, P0, R26, UR6, RZ ;  /* 0x000000061a047c10 */ /* 0x000fc8000ff1e0ff */
[----:B------:R-:W-:-:S05]  /*1470*/  IADD3.X R5, R27, UR7, RZ, P0, !PT ;  /* 0x000000071b057c10 */ /* 0x000fca00087fe4ff */
[----:B------:R0:W5:Y:S01]  /*1480*/  LDG.E R25, desc[UR60][R4.64] ;  /* 0x0000003c04197981 */ /* 0x000162000c1e1900 */
[----:B------:R-:W-:Y:S05]  /*1490*/  BRA `(.L_x_2686) ;  /* 0x0000000000107947 */ /* 0x000fea0003800000 */
.L_x_2685:
[----:B------:R-:W-:Y:S05]  /*14a0*/  @!P0 BRA `(.L_x_2686) ;  /* 0x00000000000c8947 */ /* 0x000fea0003800000 */
[----:B------:R-:W2:Y:S04]  /*14b0*/  LDG.E R4, desc[UR60][R6.64] ;  /* 0x0000003c06047981 */ /* 0x000ea8000c1e1900 */
[----:B------:R-:W2:Y:S02]  /*14c0*/  LDG.E R25, desc[UR60][R6.64+0x4] ;  /* 0x0000043c06197981 */ /* 0x000ea4000c1e1900 */
[----:B--2---:R-:W-:-:S07]  /*14d0*/  IMAD.IADD R25, R25, 0x1, -R4 ;  /* 0x0000000119197824 */ /* 0x004fce00078e0a04 */
.L_x_2686:
[----:B------:R-:W-:Y:S01]  /*14e0*/  ULDC.64 UR4, c[0x0][0xa10] ;  /* 0x0002840000047ab9 */ /* 0x000fe20000000a00 */
[----:B------:R-:W2:Y:S01]  /*14f0*/  LDC R9, c[0x0][0x448] ;  /* 0x00011200ff097b82 */ /* 0x000ea20000000800 */
[----:B------:R-:W-:-:S04]  /*1500*/  ISETP.NE.U32.AND P0, PT, RZ, UR4, PT ;  /* 0x00000004ff007c0c */ /* 0x000fc8000bf05070 */
[----:B------:R-:W-:Y:S01]  /*1510*/  ISETP.NE.AND.EX P0, PT, RZ, UR5, PT, P0 ;  /* 0x00000005ff007c0c */ /* 0x000fe2000bf05300 */
[----:B------:R-:W-:-:S12]  /*1520*/  ULDC.64 UR4, c[0x0][0xa30] ;  /* 0x00028c0000047ab9 */ /* 0x000fd80000000a00 */
[----:B0-----:R-:W0:Y:S02]  /*1530*/  @P0 LDC.64 R4, c[0x0][0xa10] ;  /* 0x00028400ff040b82 */ /* 0x001e240000000a00 */
[----:B0-----:R-:W-:-:S05]  /*1540*/  @P0 IMAD.WIDE R4, R91, 0x4, R4 ;  /* 0x000000045b040825 */ /* 0x001fca00078e0204 */
[----:B------:R-:W3:Y:S04]  /*1550*/  @P0 LDG.E R3, desc[UR60][R4.64] ;  /* 0x0000003c04030981 */ /* 0x000ee8000c1e1900 */
[----:B------:R0:W3:Y:S01]  /*1560*/  @P0 LDG.E R8, desc[UR60][R4.64+0x4] ;  /* 0x0000043c04080981 */ /* 0x0000e2000c1e1900 */
[----:B------:R-:W-:Y:S01]  /*1570*/  ISETP.NE.U32.AND P1, PT, RZ, UR4, PT ;  /* 0x00000004ff007c0c */ /* 0x000fe2000bf25070 */
[----:B-----5:R-:W-:-:S03]  /*1580*/  IMAD.MOV.U32 R135, RZ, RZ, R25 ;  /* 0x000000ffff877224 */ /* 0x020fc600078e0019 */
[----:B------:R-:W-:-:S13]  /*1590*/  ISETP.NE.AND.EX P1, PT, RZ, UR5, PT, P1 ;  /* 0x00000005ff007c0c */ /* 0x000fda000bf25310 */
[----:B------:R-:W-:-:S04]  /*15a0*/  @P1 IADD3 R6, P2, R26, UR4, RZ ;  /* 0x000000041a061c10 */ /* 0x000fc8000ff5e0ff */
[----:B------:R-:W-:-:S05]  /*15b0*/  @P1 IADD3.X R7, R27, UR5, RZ, P2, !PT ;  /* 0x000000051b071c10 */ /* 0x000fca00097fe4ff */
[----:B------:R4:W5:Y:S01]  /*15c0*/  @P1 LDG.E R135, desc[UR60][R6.64] ;  /* 0x0000003c06871981 */ /* 0x000962000c1e1900 */
[----:B--2---:R-:W-:Y:S01]  /*15d0*/  ISETP.NE.AND P1, PT, R9, 0x1, PT ;  /* 0x000000010900780c */ /* 0x004fe20003f25270 */
[----:B------:R-:W-:-:S04]  /*15e0*/  IMAD.SHL.U32 R11, R29, 0x80, RZ ;  /* 0x000000801d0b7824 */ /* 0x000fc800078e00ff */
[----:B0-----:R-:W-:Y:S01]  /*15f0*/  VIADD R4, R11, 0x7f ;  /* 0x0000007f0b047836 */ /* 0x001fe20000000000 */
[----:B------:R0:W-:Y:S07]  /*1600*/  STL [R1+0x68], R11 ;  /* 0x0000680b01007387 */ /* 0x0001ee0000100800 */
[----:B------:R-:W2:Y:S08]  /*1610*/  @P1 LDC R9, c[0x0][0x44c] ;  /* 0x00011300ff091b82 */ /* 0x000eb00000000800 */
[----:B------:R-:W1:Y:S01]  /*1620*/  @P1 LDC R5, c[0x0][0x450] ;  /* 0x00011400ff051b82 */ /* 0x000e620000000800 */
[----:B---3--:R-:W-:-:S02]  /*1630*/  @P0 IMAD.IADD R2, R8, 0x1, -R3 ;  /* 0x0000000108020824 */ /* 0x008fc400078e0a03 */
[----:B------:R-:W-:Y:S02]  /*1640*/  IMAD.IADD R8, R25, 0x1, -R0 ;  /* 0x0000000119087824 */ /* 0x000fe400078e0a00 */
[----:B--2---:R-:W-:-:S04]  /*1650*/  @P1 IMAD.HI.U32 R0, R4, R9, RZ ;  /* 0x0000000904001227 */ /* 0x004fc800078e00ff */
[----:B----4-:R-:W-:Y:S01]  /*1660*/  IMAD.IADD R6, R8, 0x1, R2 ;  /* 0x0000000108067824 */ /* 0x010fe200078e0202 */
[----:B-1----:R-:W-:Y:S01]  /*1670*/  @P1 SHF.R.U32.HI R4, RZ, R5, R0 ;  /* 0x00000005ff041219 */ /* 0x002fe20000011600 */
[----:B------:R-:W-:Y:S02]  /*1680*/  IMAD.MOV R116, RZ, RZ, -R8 ;  /* 0x000000ffff747224 */ /* 0x000fe400078e0a08 */
[C---:B------:R-:W-:Y:S01]  /*1690*/  VIADD R0, R6.reuse, 0x4f ;  /* 0x0000004f06007836 */ /* 0x040fe20000000000 */
[----:B------:R-:W-:Y:S01]  /*16a0*/  IADD3 R139, R6, 0x50, -R10 ;  /* 0x00000050068b7810 */ /* 0x000fe20007ffe80a */
[----:B------:R0:W-:Y:S01]  /*16b0*/  STL [R1+0x70], R6 ;  /* 0x0000700601007387 */ /* 0x0001e20000100800 */
[----:B------:R-:W-:Y:S01]  /*16c0*/  VIMNMX R116, RZ, R116, !PT ;  /* 0x00000074ff747248 */ /* 0x000fe20007fe0100 */
[----:B------:R-:W-:-:S04]  /*16d0*/  IMAD.HI R0, R0, 0x66666667, RZ ;  /* 0x6666666700007827 */ /* 0x000fc800078e02ff */
[----:B------:R-:W-:Y:S01]  /*16e0*/  IMAD.IADD R4, R139, 0x1, R4 ;  /* 0x000000018b047824 */ /* 0x000fe200078e0204 */
[----:B------:R-:W-:-:S03]  /*16f0*/  SHF.R.U32.HI R3, RZ, 0x1f, R0 ;  /* 0x0000001fff037819 */ /* 0x000fc60000011600 */
[----:B------:R-:W-:Y:S01]  /*1700*/  IMAD.HI R4, R4, 0x66666667, RZ ;  /* 0x6666666704047827 */ /* 0x000fe200078e02ff */
[----:B------:R-:W-:-:S04]  /*1710*/  LEA.HI.SX32 R140, R0, R3, 0x1b ;  /* 0x00000003008c7211 */ /* 0x000fc800078fdaff */
[----:B------:R-:W-:-:S04]  /*1720*/  SHF.R.U32.HI R5, RZ, 0x1f, R4 ;  /* 0x0000001fff057819 */ /* 0x000fc80000011604 */
[----:B------:R-:W-:-:S04]  /*1730*/  LEA.HI.SX32 R5, R4, R5, 0x1b ;  /* 0x0000000504057211 */ /* 0x000fc800078fdaff */
[----:B------:R-:W-:-:S05]  /*1740*/  VIMNMX R5, R140, R5, PT ;  /* 0x000000058c057248 */ /* 0x000fca0003fe0100 */
        /* <DEDUP_REMOVED lines=33> */
.L_x_2689:
[----:B------:R-:W-:Y:S05]  /*1960*/  BSYNC B6 ;  /* 0x0000000000067941 */ /* 0x000fea0003800000 */
.L_x_2688:
        /* <DEDUP_REMOVED lines=20> */
.L_x_2691:
[----:B------:R-:W-:Y:S05]  /*1ab0*/  BSYNC B6 ;  /* 0x0000000000067941 */ /* 0x000fea0003800000 */
.L_x_2690:
[----:B------:R-:W2:Y:S01]  /*1ac0*/  LDL R29, [R1+0x64] ;  /* 0x00006400011d7983 */ /* 0x000ea20000100800 */
[----:B------:R-:W-:Y:S01]  /*1ad0*/  ULDC.64 UR4, c[0x0][0x9f8] ;  /* 0x00027e0000047ab9 */ /* 0x000fe20000000a00 */
[----:B------:R-:W0:Y:S01]  /*1ae0*/  LDC R115, c[0x0][0x3f4] ;  /* 0x0000fd00ff737b82 */ /* 0x000e220000000800 */
[----:B------:R-:W-:Y:S01]  /*1af0*/  ISETP.NE.U32.AND P0, PT, RZ, UR4, PT ;  /* 0x00000004ff007c0c */ /* 0x000fe2000bf05070 */
[----:B------:R-:W3:Y:S04]  /*1b00*/  LDL R31, [R1+0x50] ;  /* 0x00005000011f7983 */ /* 0x000ee80000100800 */
[----:B------:R-:W4:Y:S01]  /*1b10*/  LDL R20, [R1+0x60] ;  /* 0x0000600001147983 */ /* 0x000f220000100800 */
[----:B------:R-:W-:Y:S01]  /*1b20*/  ISETP.NE.AND.EX P0, PT, RZ, UR5, PT, P0 ;  /* 0x00000005ff007c0c */ /* 0x000fe2000bf05300 */
[----:B------:R-:W1:Y:S01]  /*1b30*/  LDC.64 R92, c[0x0][0x408] ;  /* 0x00010200ff5c7b82 */ /* 0x000e620000000a00 */
[----:B------:R-:W0:Y:S07]  /*1b40*/  S2R R0, SR_TID.X ;  /* 0x0000000000007919 */ /* 0x000e2e0000002100 */
[----:B------:R-:W1:Y:S04]  /*1b50*/  LDC.64 R98, c[0x0][0x3f8] ;  /* 0x0000fe00ff627b82 */ /* 0x000e680000000a00 */
[----:B------:R-:W-:Y:S01]  /*1b60*/  @P0 IADD3 R4, P1, R26, UR4, RZ ;  /* 0x000000041a040c10 */ /* 0x000fe2000ff3e0ff */
[----:B------:R-:W-:-:S03]  /*1b70*/  ULDC UR4, c[0x0][0x2f4] ;  /* 0x0000bd0000047ab9 */ /* 0x000fc60000000800 */
[----:B------:R-:W-:-:S05]  /*1b80*/  @P0 IADD3.X R5, R27, UR5, RZ, P1, !PT ;  /* 0x000000051b050c10 */ /* 0x000fca0008ffe4ff */
[----:B------:R0:W4:Y:S01]  /*1b90*/  @P0 LDG.E R91, desc[UR60][R4.64] ;  /* 0x0000003c045b0981 */ /* 0x000122000c1e1900 */
[----:B------:R-:W-:Y:S02]  /*1ba0*/  ISETP.GE.AND P1, PT, R213, UR4, PT ;  /* 0x00000004d5007c0c */ /* 0x000fe4000bf26270 */
[----:B------:R-:W-:Y:S02]  /*1bb0*/  ISETP.GE.AND P0, PT, R16, UR4, PT ;  /* 0x0000000410007c0c */ /* 0x000fe4000bf06270 */
[----:B------:R-:W-:-:S05]  /*1bc0*/  SEL R3, RZ, 0xffffffff, P1 ;  /* 0xffffffffff037807 */ /* 0x000fca0000800000 */
[----:B------:R-:W-:Y:S02]  /*1bd0*/  IMAD.SHL.U32 R3, R3, 0x2, RZ ;  /* 0x0000000203037824 */ /* 0x000fe400078e00ff */
[----:B0-----:R-:W-:Y:S01]  /*1be0*/  VIADD R6, R0, 0xffffff80 ;  /* 0xffffff8000067836 */ /* 0x001fe20000000000 */
[----:B------:R-:W-:Y:S02]  /*1bf0*/  SEL R0, RZ, 0x1, P0 ;  /* 0x00000001ff007807 */ /* 0x000fe40000000000 */
[----:B------:R-:W-:Y:S02]  /*1c00*/  ISETP.GE.AND P0, PT, R18, UR4, PT ;  /* 0x0000000412007c0c */ /* 0x000fe4000bf06270 */
[----:B------:R-:W-:Y:S02]  /*1c10*/  SHF.R.S32.HI R7, RZ, 0x1f, R6 ;  /* 0x0000001fff077819 */ /* 0x000fe40000011406 */
[----:B------:R-:W-:Y:S02]  /*1c20*/  LOP3.LUT R0, R3, 0x2, R0, 0xe2, !PT ;  /* 0x0000000203007812 */ /* 0x000fe400078ee200 */
[----:B------:R-:W-:-:S02]  /*1c30*/  SEL R3, RZ, 0x4, P0 ;  /* 0x00000004ff037807 */ /* 0x000fc40000000000 */
[----:B------:R-:W-:Y:S02]  /*1c40*/  ISETP.GE.AND P2, PT, R16, R115, PT ;  /* 0x000000731000720c */ /* 0x000fe40003f46270 */
[----:B------:R-:W-:Y:S02]  /*1c50*/  SHF.R.S32.HI R9, RZ, 0x1f, R220 ;  /* 0x0000001fff097819 */ /* 0x000fe400000114dc */
[----:B------:R-:W-:Y:S02]  /*1c60*/  LEA.HI R7, R7, R6, RZ, 0x3 ;  /* 0x0000000607077211 */ /* 0x000fe400078f18ff */
[----:B------:R-:W-:Y:S02]  /*1c70*/  LOP3.LUT R5, R0, R3, RZ, 0xfc, !PT ;  /* 0x0000000300057212 */ /* 0x000fe400078efcff */
[----:B------:R-:W-:Y:S01]  /*1c80*/  SEL R3, R115, RZ, P2 ;  /* 0x000000ff73037207 */ /* 0x000fe20001000000 */
[----:B-1----:R-:W-:Y:S01]  /*1c90*/  IMAD R0, R9, R92, RZ ;  /* 0x0000005c09007224 */ /* 0x002fe200078e02ff */
[----:B------:R-:W-:Y:S01]  /*1ca0*/  LOP3.LUT R7, R7, 0xfffffff8, RZ, 0xc0, !PT ;  /* 0xfffffff807077812 */ /* 0x000fe200078ec0ff */
[----:B------:R-:W-:Y:S01]  /*1cb0*/  IMAD R4, R9, R98, RZ ;  /* 0x0000006209047224 */ /* 0x000fe200078e02ff */
[----:B------:R-:W-:Y:S01]  /*1cc0*/  SHF.R.S32.HI R215, RZ, 0x1f, R214 ;  /* 0x0000001fffd77819 */ /* 0x000fe200000114d6 */
[----:B------:R-:W-:Y:S01]  /*1cd0*/  VIADD R21, R220, 0x40 ;  /* 0x00000040dc157836 */ /* 0x000fe20000000000 */
[----:B------:R-:W-:Y:S01]  /*1ce0*/  ISETP.GE.AND P1, PT, R213, R115, PT ;  /* 0x00000073d500720c */ /* 0x000fe20003f26270 */
[----:B------:R-:W-:-:S02]  /*1cf0*/  IMAD.IADD R3, R16, 0x1, R3 ;  /* 0x0000000110037824 */ /* 0x000fc400078e0203 */
[C---:B------:R-:W-:Y:S02]  /*1d00*/  VIADD R33, R220.reuse, 0x20 ;  /* 0x00000020dc217836 */ /* 0x040fe40000000000 */
[----:B------:R-:W-:Y:S02]  /*1d10*/  VIADD R28, R220, 0x20 ;  /* 0x00000020dc1c7836 */ /* 0x000fe40000000000 */
[----:B------:R-:W-:Y:S02]  /*1d20*/  IMAD.IADD R15, R6, 0x1, -R7 ;  /* 0x00000001060f7824 */ /* 0x000fe400078e0a07 */
[C---:B------:R-:W-:Y:S01]  /*1d30*/  IMAD R9, R220.reuse, R93, R0 ;  /* 0x0000005ddc097224 */ /* 0x040fe200078e0200 */
[----:B------:R-:W-:Y:S01]  /*1d40*/  SEL R0, R115, RZ, P1 ;  /* 0x000000ff73007207 */ /* 0x000fe20000800000 */
[C---:B------:R-:W-:Y:S02]  /*1d50*/  IMAD R7, R220.reuse, R99, R4 ;  /* 0x00000063dc077224 */ /* 0x040fe400078e0204 */
[----:B------:R-:W-:Y:S01]  /*1d60*/  IMAD.WIDE.U32 R102, R220, R98, R214 ;  /* 0x00000062dc667225 */ /* 0x000fe200078e00d6 */
[----:B------:R-:W-:-:S03]  /*1d70*/  SHF.R.S32.HI R4, RZ, 0x1f, R3 ;  /* 0x0000001fff047819 */ /* 0x000fc60000011403 */
[----:B------:R-:W-:-:S04]  /*1d80*/  IMAD.WIDE.U32 R100, R220, R98, R16 ;  /* 0x00000062dc647225 */ /* 0x000fc800078e0010 */
[----:B------:R-:W-:Y:S02]  /*1d90*/  IMAD.SHL.U32 R6, R21, 0x40, RZ ;  /* 0x0000004015067824 */ /* 0x000fe400078e00ff */
[----:B------:R-:W-:Y:S02]  /*1da0*/  IMAD.SHL.U32 R33, R33, 0x40, RZ ;  /* 0x0000004021217824 */ /* 0x000fe400078e00ff */
[----:B------:R-:W-:Y:S02]  /*1db0*/  IMAD.SHL.U32 R28, R28, 0x40, RZ ;  /* 0x000000401c1c7824 */ /* 0x000fe400078e00ff */
[----:B------:R-:W-:Y:S02]  /*1dc0*/  IMAD.IADD R103, R103, 0x1, R7 ;  /* 0x0000000167677824 */ /* 0x000fe400078e0207 */
[----:B------:R-:W-:Y:S02]  /*1dd0*/  IMAD.IADD R101, R7, 0x1, R101 ;  /* 0x0000000107657824 */ /* 0x000fe400078e0265 */
[----:B------:R-:W-:Y:S01]  /*1de0*/  IMAD.IADD R7, R213, 0x1, R0 ;  /* 0x00000001d5077824 */ /* 0x000fe200078e0200 */
[----:B------:R-:W-:-:S02]  /*1df0*/  LOP3.LUT R0, R6, 0x1c0, RZ, 0xc0, !PT ;  /* 0x000001c006007812 */ /* 0x000fc400078ec0ff */
[CC--:B------:R-:W-:Y:S02]  /*1e00*/  LEA.HI R6, R4.reuse, R3.reuse, RZ, 0x6 ;  /* 0x0000000304067211 */ /* 0x0c0fe400078f30ff */
[----:B------:R-:W-:Y:S02]  /*1e10*/  LEA.HI R11, R4, R3, RZ, 0x3 ;  /* 0x00000003040b7211 */ /* 0x000fe400078f18ff */
[----:B------:R-:W-:Y:S02]  /*1e20*/  LOP3.LUT R33, R33, 0x1c0, RZ, 0xc0, !PT ;  /* 0x000001c021217812 */ /* 0x000fe400078ec0ff */
[----:B------:R-:W-:Y:S01]  /*1e30*/  LOP3.LUT R28, R28, 0x1c0, RZ, 0xc0, !PT ;  /* 0x000001c01c1c7812 */ /* 0x000fe200078ec0ff */
[CC--:B------:R-:W-:Y:S01]  /*1e40*/  IMAD.WIDE.U32 R96, R220.reuse, R92.reuse, R214 ;  /* 0x0000005cdc607225 */ /* 0x0c0fe200078e00d6 */
[----:B------:R-:W-:Y:S02]  /*1e50*/  SHF.R.S32.HI R4, RZ, 0x1f, R7 ;  /* 0x0000001fff047819 */ /* 0x000fe40000011407 */
[----:B------:R-:W-:Y:S01]  /*1e60*/  SHF.R.S32.HI R6, RZ, 0x6, R6 ;  /* 0x00000006ff067819 */ /* 0x000fe20000011406 */
[----:B------:R-:W-:Y:S01]  /*1e70*/  IMAD.WIDE.U32 R94, R220, R92, R16 ;  /* 0x0000005cdc5e7225 */ /* 0x000fe200078e0010 */
[----:B------:R-:W-:-:S02]  /*1e80*/  LOP3.LUT R8, R33, 0x38, R11, 0xf8, !PT ;  /* 0x0000003821087812 */ /* 0x000fc400078ef80b */
[----:B------:R-:W-:Y:S01]  /*1e90*/  SHF.R.U32.HI R28, RZ, 0x3, R28 ;  /* 0x00000003ff1c7819 */ /* 0x000fe2000001161c */
[----:B------:R-:W0:Y:S01]  /*1ea0*/  S2R R141, SR_TID.X ;  /* 0x00000000008d7919 */ /* 0x000e220000002100 */
[----:B------:R-:W-:Y:S01]  /*1eb0*/  IMAD.IADD R97, R97, 0x1, R9 ;  /* 0x0000000161617824 */ /* 0x000fe200078e0209 */
[----:B------:R-:W-:Y:S01]  /*1ec0*/  LOP3.LUT R3, R228, 0x38, R11, 0xf8, !PT ;  /* 0x00000038e4037812 */ /* 0x000fe200078ef80b */
[----:B------:R-:W-:Y:S01]  /*1ed0*/  IMAD.IADD R95, R9, 0x1, R95 ;  /* 0x00000001095f7824 */ /* 0x000fe200078e025f */
[----:B------:R-:W-:Y:S02]  /*1ee0*/  SHF.R.U32.HI R32, RZ, 0x3, R228 ;  /* 0x00000003ff207819 */ /* 0x000fe400000116e4 */
[-C--:B------:R-:W-:Y:S02]  /*1ef0*/  LEA.HI R21, R4, R7.reuse, RZ, 0x3 ;  /* 0x0000000704157211 */ /* 0x080fe400078f18ff */
[----:B------:R-:W-:Y:S02]  /*1f00*/  LOP3.LUT R9, R8, R28, RZ, 0x3c, !PT ;  /* 0x0000001c08097212 */ /* 0x000fe400078e3cff */
[----:B------:R-:W-:-:S02]  /*1f10*/  LEA.HI R4, R4, R7, RZ, 0x6 ;  /* 0x0000000704047211 */ /* 0x000fc400078f30ff */
[----:B------:R-:W-:Y:S02]  /*1f20*/  SHF.R.U32.HI R138, RZ, 0x3, R0 ;  /* 0x00000003ff8a7819 */ /* 0x000fe40000011600 */
[----:B------:R-:W-:Y:S02]  /*1f30*/  LOP3.LUT R13, R0, 0x38, R11, 0xf8, !PT ;  /* 0x00000038000d7812 */ /* 0x000fe400078ef80b */
[----:B------:R-:W-:Y:S02]  /*1f40*/  LOP3.LUT R3, R3, R32, RZ, 0x3c, !PT ;  /* 0x0000002003037212 */ /* 0x000fe400078e3cff */
[----:B------:R-:W-:Y:S02]  /*1f50*/  SHF.R.S32.HI R4, RZ, 0x6, R4 ;  /* 0x00000006ff047819 */ /* 0x000fe40000011404 */
[----:B------:R-:W-:Y:S02]  /*1f60*/  LOP3.LUT R13, R13, R138, RZ, 0x3c, !PT ;  /* 0x0000008a0d0d7212 */ /* 0x000fe400078e3cff */
[----:B------:R-:W-:-:S02]  /*1f70*/  ISETP.GE.AND P0, PT, R19, UR4, PT ;  /* 0x0000000413007c0c */ /* 0x000fc4000bf06270 */
[----:B------:R-:W-:Y:S01]  /*1f80*/  LOP3.LUT R7, R33, 0x38, R21, 0xf8, !PT ;  /* 0x0000003821077812 */ /* 0x000fe200078ef815 */
[C---:B------:R-:W-:Y:S01]  /*1f90*/  IMAD.SHL.U32 R107, R92.reuse, 0x20, RZ ;  /* 0x000000205c6b7824 */ /* 0x040fe200078e00ff */
[C-C-:B------:R-:W-:Y:S01]  /*1fa0*/  SHF.L.U64.HI R106, R92.reuse, 0x5, R93.reuse ;  /* 0x000000055c6a7819 */ /* 0x140fe2000001025d */
[C---:B------:R-:W-:Y:S01]  /*1fb0*/  IMAD.SHL.U32 R111, R92.reuse, 0x40, RZ ;  /* 0x000000405c6f7824 */ /* 0x040fe200078e00ff */
[----:B------:R-:W-:Y:S01]  /*1fc0*/  LOP3.LUT R8, R7, R28, RZ, 0x3c, !PT ;  /* 0x0000001c07087212 */ /* 0x000fe200078e3cff */
[----:B------:R-:W-:Y:S01]  /*1fd0*/  IMAD R7, R93, 0x50, RZ ;  /* 0x000000505d077824 */ /* 0x000fe200078e02ff */
[----:B------:R-:W-:Y:S01]  /*1fe0*/  SHF.L.U64.HI R110, R92, 0x6, R93 ;  /* 0x000000065c6e7819 */ /* 0x000fe2000001025d */
[CC--:B-----5:R-:W-:Y:S01]  /*1ff0*/  IMAD.WIDE.U32 R96, R135.reuse, R92.reuse, R96 ;  /* 0x0000005c87607225 */ /* 0x0e0fe200078e0060 */
[C-C-:B------:R-:W-:Y:S02]  /*2000*/  SHF.L.U64.HI R104, R98.reuse, 0x5, R99.reuse ;  /* 0x0000000562687819 */ /* 0x140fe40000010263 */
[----:B------:R-:W-:Y:S01]  /*2010*/  SHF.L.U64.HI R108, R98, 0x6, R99 ;  /* 0x00000006626c7819 */ /* 0x000fe20000010263 */
[----:B------:R-:W-:Y:S01]  /*2020*/  IMAD.WIDE.U32 R94, R135, R92, R94 ;  /* 0x0000005c875e7225 */ /* 0x000fe200078e005e */
[----:B------:R-:W-:-:S03]  /*2030*/  LOP3.LUT R10, R11, 0xfffffff8, RZ, 0xc0, !PT ;  /* 0xfffffff80b0a7812 */ /* 0x000fc600078ec0ff */
[----:B------:R-:W-:Y:S02]  /*2040*/  IMAD R121, R99, 0x50, RZ ;  /* 0x0000005063797824 */ /* 0x000fe400078e02ff */
[C---:B------:R-:W-:Y:S02]  /*2050*/  IMAD.SHL.U32 R105, R98.reuse, 0x20, RZ ;  /* 0x0000002062697824 */ /* 0x040fe400078e00ff */
[----:B------:R-:W-:Y:S02]  /*2060*/  IMAD.SHL.U32 R109, R98, 0x40, RZ ;  /* 0x00000040626d7824 */ /* 0x000fe400078e00ff */
[----:B------:R-:W-:-:S04]  /*2070*/  IMAD.WIDE.U32 R102, R135, R98, R102 ;  /* 0x0000006287667225 */ /* 0x000fc800078e0066 */
[----:B------:R-:W-:Y:S01]  /*2080*/  IMAD.WIDE.U32 R100, R135, R98, R100 ;  /* 0x0000006287647225 */ /* 0x000fe200078e0064 */
[----:B0-----:R-:W-:-:S03]  /*2090*/  LEA.HI R141, R141, 0x8, RZ, 0x19 ;  /* 0x000000088d8d7811 */ /* 0x001fc600078fc8ff */
[----:B------:R-:W-:Y:S01]  /*20a0*/  IMAD.IADD R118, R118, 0x1, R25 ;  /* 0x0000000176767824 */ /* 0x000fe200078e0219 */
[----:B------:R-:W-:Y:S01]  /*20b0*/  SHF.R.S32.HI R28, RZ, 0x1f, R10 ;  /* 0x0000001fff1c7819 */ /* 0x000fe2000001140a */
[----:B------:R-:W-:Y:S02]  /*20c0*/  IMAD.SHL.U32 R115, R115, 0x2, RZ ;  /* 0x0000000273737824 */ /* 0x000fe400078e00ff */
[----:B------:R-:W-:Y:S02]  /*20d0*/  IMAD R112, R15, 0x20, R220 ;  /* 0x000000200f707824 */ /* 0x000fe400078e02dc */
[C---:B--2---:R-:W-:Y:S02]  /*20e0*/  IMAD R132, R6.reuse, 0x1400, R29 ;  /* 0x0000140006847824 */ /* 0x044fe400078e021d */
[----:B---3--:R-:W-:Y:S02]  /*20f0*/  IMAD R134, R6, 0x1400, R31 ;  /* 0x0000140006867824 */ /* 0x008fe400078e021f */
[----:B------:R-:W-:Y:S01]  /*2100*/  IMAD.IADD R132, R132, 0x1, R9 ;  /* 0x0000000184847824 */ /* 0x000fe200078e0209 */
[----:B------:R-:W-:Y:S01]  /*2110*/  LOP3.LUT R9, R0, 0x38, R21, 0xf8, !PT ;  /* 0x0000003800097812 */ /* 0x000fe200078ef815 */
[----:B----4-:R-:W-:-:S02]  /*2120*/  IMAD R130, R6, 0x1400, R20 ;  /* 0x0000140006827824 */ /* 0x010fc400078e0214 */
[----:B------:R-:W-:Y:S01]  /*2130*/  IMAD.IADD R134, R134, 0x1, R3 ;  /* 0x0000000186867824 */ /* 0x000fe200078e0203 */
[----:B------:R-:W-:Y:S01]  /*2140*/  LOP3.LUT R3, R228, 0x38, R21, 0xf8, !PT ;  /* 0x00000038e4037812 */ /* 0x000fe200078ef815 */
[C---:B------:R-:W-:Y:S02]  /*2150*/  IMAD R133, R4.reuse, 0x1400, R31 ;  /* 0x0000140004857824 */ /* 0x040fe400078e021f */
[C---:B------:R-:W-:Y:S02]  /*2160*/  IMAD R131, R4.reuse, 0x1400, R29 ;  /* 0x0000140004837824 */ /* 0x040fe400078e021d */
[----:B------:R-:W-:Y:S01]  /*2170*/  IMAD R123, R4, 0x1400, R20 ;  /* 0x00001400047b7824 */ /* 0x000fe200078e0214 */
[----:B------:R-:W-:Y:S01]  /*2180*/  LOP3.LUT R4, R9, R138, RZ, 0x3c, !PT ;  /* 0x0000008a09047212 */ /* 0x000fe200078e3cff */
[----:B------:R-:W-:Y:S01]  /*2190*/  IMAD.IADD R130, R130, 0x1, R13 ;  /* 0x0000000182827824 */ /* 0x000fe200078e020d */
[----:B------:R-:W-:Y:S02]  /*21a0*/  SHF.R.S32.HI R13, RZ, 0x1f, R135 ;  /* 0x0000001fff0d7819 */ /* 0x000fe40000011487 */
[----:B------:R-:W-:Y:S01]  /*21b0*/  LOP3.LUT R6, R3, R32, RZ, 0x3c, !PT ;  /* 0x0000002003067212 */ /* 0x000fe200078e3cff */
[----:B------:R-:W-:-:S02]  /*21c0*/  IMAD.IADD R123, R123, 0x1, R4 ;  /* 0x000000017b7b7824 */ /* 0x000fc400078e0204 */
[----:B------:R-:W-:Y:S02]  /*21d0*/  IMAD R4, R13, R92, RZ ;  /* 0x0000005c0d047224 */ /* 0x000fe400078e02ff */
[----:B------:R-:W-:Y:S02]  /*21e0*/  IMAD.IADD R133, R133, 0x1, R6 ;  /* 0x0000000185857824 */ /* 0x000fe400078e0206 */
[----:B------:R-:W-:Y:S02]  /*21f0*/  IMAD R6, R13, R98, RZ ;  /* 0x000000620d067224 */ /* 0x000fe400078e02ff */
[C---:B------:R-:W-:Y:S01]  /*2200*/  IMAD R13, R135.reuse, R93, R4 ;  /* 0x0000005d870d7224 */ /* 0x040fe200078e0204 */
[----:B------:R-:W-:Y:S01]  /*2210*/  SEL R4, RZ, 0x8, P0 ;  /* 0x00000008ff047807 */ /* 0x000fe20000000000 */
[----:B------:R-:W-:Y:S01]  /*2220*/  IMAD R9, R135, R99, R6 ;  /* 0x0000006387097224 */ /* 0x000fe200078e0206 */
[----:B------:R-:W-:Y:S01]  /*2230*/  SHF.R.S32.HI R20, RZ, 0x3, R21 ;  /* 0x00000003ff147819 */ /* 0x000fe20000011415 */
[----:B------:R-:W-:Y:S01]  /*2240*/  IMAD.WIDE.U32 R92, R92, 0x50, RZ ;  /* 0x000000505c5c7825 */ /* 0x000fe200078e00ff */
[----:B------:R-:W-:-:S02]  /*2250*/  LOP3.LUT R27, R5, R4, RZ, 0xfc, !PT ;  /* 0x00000004051b7212 */ /* 0x000fc400078efcff */
[----:B------:R-:W-:Y:S01]  /*2260*/  LOP3.LUT R21, R21, 0xfffffff8, RZ, 0xc0, !PT ;  /* 0xfffffff815157812 */ /* 0x000fe200078ec0ff */
[----:B------:R-:W-:Y:S01]  /*2270*/  IMAD.WIDE.U32 R98, R98, 0x50, RZ ;  /* 0x0000005062627825 */ /* 0x000fe200078e00ff */
[----:B------:R-:W-:Y:S02]  /*2280*/  LOP3.LUT R4, R5, 0x1, RZ, 0xc0, !PT ;  /* 0x0000000105047812 */ /* 0x000fe400078ec0ff */
[----:B------:R-:W-:Y:S01]  /*2290*/  LOP3.LUT R25, R27, 0x2, RZ, 0xc0, !PT ;  /* 0x000000021b197812 */ /* 0x000fe200078ec0ff */
[----:B------:R-:W-:Y:S01]  /*22a0*/  IMAD.IADD R131, R131, 0x1, R8 ;  /* 0x0000000183837824 */ /* 0x000fe200078e0208 */
[----:B------:R-:W-:Y:S01]  /*22b0*/  LOP3.LUT R26, R27, 0x4, RZ, 0xc0, !PT ;  /* 0x000000041b1a7812 */ /* 0x000fe200078ec0ff */
        /* <DEDUP_REMOVED lines=10> */
[----:B------:R-:W-:-:S07]  /*2360*/  IMAD.IADD R8, R13, 0x1, R95 ;  /* 0x000000010d087824 */ /* 0x000fce00078e025f */
.L_x_2808:
[----:B--2---:R-:W2:Y:S01]  /*2370*/  LDL R34, [R1+0x50] ;  /* 0x0000500001227983 */ /* 0x004ea20000100800 */
[----:B------:R-:W0:Y:S01]  /*2380*/  LDC R84, c[0x0][0x430] ;  /* 0x00010c00ff547b82 */ /* 0x000e220000000800 */
[----:B------:R-:W-:Y:S01]  /*2390*/  VIADD R24, R24, 0xffffffff ;  /* 0xffffffff18187836 */ /* 0x000fe20000000000 */
[----:B------:R-:W-:-:S03]  /*23a0*/  SHF.R.U32.HI R36, RZ, 0x3, R228 ;  /* 0x00000003ff247819 */ /* 0x000fc600000116e4 */
[----:B------:R-:W-:-:S03]  /*23b0*/  IMAD R11, R24, 0x50, R112 ;  /* 0x00000050180b7824 */ /* 0x000fc600078e0270 */
[----:B------:R-:W1:Y:S01]  /*23c0*/  LDC R114, c[0x0][0x3f4] ;  /* 0x0000fd00ff727b82 */ /* 0x000e620000000800 */
        /* <DEDUP_REMOVED lines=17> */
[----:B---3--:R-:W-:Y:S01]  /*24e0*/  @!P0 LEA R12, P3, R14, R12, 0x2 ;  /* 0x0000000c0e0c8211 */ /* 0x008fe200078610ff */
[----:B------:R-:W-:-:S03]  /*24f0*/  IMAD.MOV.U32 R31, RZ, RZ, RZ ;  /* 0x000000ffff1f7224 */ /* 0x000fc600078e00ff */
[----:B------:R-:W-:Y:S02]  /*2500*/  @!P0 LEA.HI.X R13, R14, R13, R15, 0x2, P3 ;  /* 0x0000000d0e0d8211 */ /* 0x000fe400018f140f */
[----:B------:R-:W-:-:S03]  /*2510*/  LOP3.LUT R14, R228, 0x38, R16, 0xf8, !PT ;  /* 0x00000038e40e7812 */ /* 0x000fc600078ef810 */
[----:B------:R0:W5:Y:S01]  /*2520*/  @!P0 LDG.E R31, desc[UR60][R12.64] ;  /* 0x0000003c0c1f8981 */ /* 0x000162000c1e1900 */
[----:B------:R-:W-:Y:S01]  /*2530*/  ISETP.GE.AND P0, PT, R114, 0x1, PT ;  /* 0x000000017200780c */ /* 0x000fe20003f06270 */
[----:B------:R-:W-:Y:S01]  /*2540*/  IMAD.MOV R11, RZ, RZ, -R11 ;  /* 0x000000ffff0b7224 */ /* 0x000fe200078e0a0b */
[----:B------:R-:W-:Y:S01]  /*2550*/  ISETP.GT.AND P3, PT, R24, R116, PT ;  /* 0x000000741800720c */ /* 0x000fe20003f64270 */
[----:B------:R-:W-:Y:S05]  /*2560*/  YIELD ;  /* 0x0000000000007946 */ /* 0x000fea0003800000 */
[----:B------:R-:W-:Y:S01]  /*2570*/  BSSY B0, `(.L_x_2692) ;  /* 0x0000834000007945 */ /* 0x000fe20003800000 */
[----:B------:R-:W-:Y:S01]  /*2580*/  IMAD R84, R84, R11, R35 ;  /* 0x0000000b54547224 */ /* 0x000fe200078e0223 */
[----:B------:R-:W-:-:S02]  /*2590*/  P2R R113, PR, RZ, 0x8 ;  /* 0x00000008ff717803 */ /* 0x000fc40000000000 */
[----:B--2---:R-:W-:-:S05]  /*25a0*/  LOP3.LUT R85, R34, R14, R36, 0xf6, !PT ;  /* 0x0000000e22557212 */ /* 0x004fca00078ef624 */
[----:B------:R-:W-:-:S04]  /*25b0*/  IMAD R85, R212, 0x5000, R85 ;  /* 0x00005000d4557824 */ /* 0x000fc800078e0255 */
[----:B------:R-:W-:Y:S01]  /*25c0*/  IMAD R85, R85, 0x2, R22 ;  /* 0x0000000255557824 */ /* 0x000fe200078e0216 */
[----:B0-----:R-:W-:Y:S06]  /*25d0*/  @!P0 BRA `(.L_x_2693) ;  /* 0x0000007800d48947 */ /* 0x001fec0003800000 */
        /* <DEDUP_REMOVED lines=77> */
.L_x_2696:
[----:B------:R-:W-:Y:S05]  /*2ab0*/  BSYNC B1 ;  /* 0x0000000000017941 */ /* 0x000fea0003800000 */
.L_x_2695:
        /* <DEDUP_REMOVED lines=37> */
[----:B------:R-:W-:-:S02]  /*2d10*/  CS2R R50, SRZ ;  /* 0x0000000000327805 */ /* 0x000fc4000001ff00 */
        /* <DEDUP_REMOVED lines=34> */
.L_x_2698:
[----:B------:R-:W-:Y:S05]  /*2f40*/  BSYNC B1 ;  /* 0x0000000000017941 */ /* 0x000fea0003800000 */
.L_x_2697:
        /* <DEDUP_REMOVED lines=43> */
.L_x_2700:
[----:B------:R-:W-:Y:S05]  /*3200*/  BSYNC B1 ;  /* 0x0000000000017941 */ /* 0x000fea0003800000 */
.L_x_2699:
[----:B------:R-:W2:Y:S01]  /*3210*/  LDL R11, [R1+0x5c] ;  /* 0x00005c00010b7983 */ /* 0x000ea20000100800 */
[----:B0-----:R-:W-:Y:S01]  /*3220*/  IMAD.MOV.U32 R12, RZ, RZ, R52 ;  /* 0x000000ffff0c7224 */ /* 0x001fe200078e0034 */
[----:B------:R-:W-:Y:S01]  /*3230*/  PRMT R150, R81, 0x7610, R150 ;  /* 0x0000761051967816 */ /* 0x000fe20000000096 */
[----:B------:R-:W-:Y:S02]  /*3240*/  IMAD.MOV.U32 R13, RZ, RZ, R53 ;  /* 0x000000ffff0d7224 */ /* 0x000fe400078e0035 */
        /* <DEDUP_REMOVED lines=12> */
[----:B------:R-:W-:Y:S01]  /*3310*/  PRMT R156, R12, 0x7610, R156 ;  /* 0x000076100c9c7816 */ /* 0x000fe2000000009c */
[----:B------:R-:W-:Y:S01]  /*3320*/  IMAD.MOV.U32 R12, RZ, RZ, R62 ;  /* 0x000000ffff0c7224 */ /* 0x000fe200078e003e */
[----:B------:R-:W-:Y:S01]  /*3330*/  PRMT R157, R13, 0x7610, R157 ;  /* 0x000076100d9d7816 */ /* 0x000fe2000000009d */
[----:B------:R-:W-:Y:S01]  /*3340*/  IMAD.MOV.U32 R13, RZ, RZ, R63 ;  /* 0x000000ffff0d7224 */ /* 0x000fe200078e003f */
[----:B------:R-:W-:Y:S02]  /*3350*/  MOV R14, R58 ;  /* 0x0000003a000e7202 */ /* 0x000fe40000000f00 */
        /* <DEDUP_REMOVED lines=27> */
[----:B--2---:R-:W-:Y:S01]  /*3510*/  R2UR UR4, R11 ;  /* 0x000000000b0472ca */ /* 0x004fe200000e0000 */
[----:B------:R-:W-:-:S05]  /*3520*/  IMAD.MOV.U32 R11, RZ, RZ, R49 ;  /* 0x000000ffff0b7224 */ /* 0x000fca00078e0031 */
[----:B------:R-:W-:Y:S01]  /*3530*/  PRMT R151, R11, 0x7610, R151 ;  /* 0x000076100b977816 */ /* 0x000fe20000000097 */
[----:B------:R-:W-:-:S05]  /*3540*/  IMAD.MOV.U32 R11, RZ, RZ, R57 ;  /* 0x000000ffff0b7224 */ /* 0x000fca00078e0039 */
[----:B------:R-:W-:Y:S01]  /*3550*/  PRMT R159, R11, 0x7610, R159 ;  /* 0x000076100b9f7816 */ /* 0x000fe2000000009f */
[----:B------:R-:W-:Y:S01]  /*3560*/  IMAD.MOV.U32 R11, RZ, RZ, R51 ;  /* 0x000000ffff0b7224 */ /* 0x000fe200078e0033 */
[----:B------:R-:W-:-:S04]  /*3570*/  UISETP.NE.AND UP0, UPT, UR4, 0x3, UPT ;  /* 0x000000030400788c */ /* 0x000fc8000bf05270 */
[----:B------:R-:W-:Y:S01]  /*3580*/  PRMT R153, R11, 0x7610, R153 ;  /* 0x000076100b997816 */ /* 0x000fe20000000099 */
[----:B------:R-:W-:Y:S01]  /*3590*/  IMAD.MOV.U32 R11, RZ, RZ, R59 ;  /* 0x000000ffff0b7224 */ /* 0x000fe200078e003b */
[----:B------:R-:W-:-:S04]  /*35a0*/  PLOP3.LUT P0, PT, PT, PT, UP0, 0x80, 0x0 ;  /* 0x000000000000781c */ /* 0x000fc80003f0f008 */
[----:B------:R-:W-:Y:S01]  /*35b0*/  PRMT R161, R11, 0x7610, R161 ;  /* 0x000076100ba17816 */ /* 0x000fe200000000a1 */
[----:B------:R-:W-:-:S05]  /*35c0*/  IMAD.MOV.U32 R11, RZ, RZ, R33 ;  /* 0x000000ffff0b7224 */ /* 0x000fca00078e0021 */
[----:B------:R-:W-:Y:S01]  /*35d0*/  PRMT R126, R11, 0x7610, R126 ;  /* 0x000076100b7e7816 */ /* 0x000fe2000000007e */
[----:B------:R-:W-:-:S05]  /*35e0*/  IMAD.MOV.U32 R11, RZ, RZ, R41 ;  /* 0x000000ffff0b7224 */ /* 0x000fca00078e0029 */
[----:B------:R-:W-:Y:S01]  /*35f0*/  PRMT R144, R11, 0x7610, R144 ;  /* 0x000076100b907816 */ /* 0x000fe20000000090 */
[----:B------:R-:W-:-:S05]  /*3600*/  IMAD.MOV.U32 R11, RZ, RZ, R35 ;  /* 0x000000ffff0b7224 */ /* 0x000fca00078e0023 */
[----:B------:R-:W-:Y:S01]  /*3610*/  PRMT R124, R11, 0x7610, R124 ;  /* 0x000076100b7c7816 */ /* 0x000fe2000000007c */
[----:B------:R-:W-:-:S05]  /*3620*/  IMAD.MOV.U32 R11, RZ, RZ, R42 ;  /* 0x000000ffff0b7224 */ /* 0x000fca00078e002a */
[----:B------:R-:W-:Y:S01]  /*3630*/  PRMT R143, R11, 0x7610, R143 ;  /* 0x000076100b8f7816 */ /* 0x000fe2000000008f */
[----:B------:R-:W-:Y:S06]  /*3640*/  @!P0 BRA `(.L_x_2701) ;  /* 0x0000000000048947 */ /* 0x000fec0003800000 */
[----:B------:R-:W-:Y:S01]  /*3650*/  BPT.TRAP 0x1 ;  /* 0x000000040000795c */ /* 0x000fe20000300000 */
.L_x_2701:
[----:B------:R-:W-:Y:S01]  /*3660*/  IMAD R89, R212, 0x8, R22 ;  /* 0x00000008d4597824 */ /* 0x000fe200078e0216 */
[----:B------:R-:W-:Y:S01]  /*3670*/  SHF.L.U32 R90, R227, 0x1f, RZ ;  /* 0x0000001fe35a7819 */ /* 0x000fe200000006ff */
[----:B------:R-:W-:Y:S03]  /*3680*/  BSSY B1, `(.L_x_2702) ;  /* 0x0000003000017945 */ /* 0x000fe60003800000 */
[----:B------:R-:W0:Y:S02]  /*3690*/  SYNCS.PHASECHK.TRANS64.TRYWAIT P6, [R89+URZ+0x38890], R90 ;  /* 0x0388905a590075a7 */ /* 0x000e2400080c017f */
[----:B0-----:R-:W-:Y:S05]  /*36a0*/  @!P6 BRA `(.L_x_2703) ;  /* 0x000002d00020e947 */ /* 0x001fea0003800000 */
.L_x_3086:
[----:B------:R-:W-:Y:S05]  /*36b0*/  BSYNC B1 ;  /* 0x0000000000017941 */ /* 0x000fea0003800000 */
.L_x_2702:
[----:B------:R-:W-:-:S03]  /*36c0*/  UMOV UR4, 0xffffffff ;  /* 0xffffffff00047882 */ /* 0x000fc60000000000 */
[----:B------:R-:W-:Y:S05]  /*36d0*/  BRA.DIV UR4, `(.L_x_2704) ;  /* 0x000002d204287947 */ /* 0x000fea000b800000 */
[----:B------:R1:W2:Y:S04]  /*36e0*/  SHFL.IDX PT, R83, R119, RZ, 0x181f ;  /* 0x00181fff77537589 */ /* 0x0002a800000e0000 */
[----:B------:R1:W3:Y:S02]  /*36f0*/  SHFL.IDX PT, R82, R120, RZ, 0x181f ;  /* 0x00181fff78527589 */ /* 0x0002e400000e0000 */
.L_x_3090:
        /* <DEDUP_REMOVED lines=13> */
[----:B------:R-:W-:Y:S01]  /*37d0*/  SHF.R.U64 R165, R76, 0x10, R77 ;  /* 0x000000104ca57819 */ /* 0x000fe2000000124d */
[----:B------:R-:W-:Y:S01]  /*37e0*/  IMAD.U32 R76, R14, 0x10000, RZ ;  /* 0x000100000e4c7824 */ /* 0x000fe200078e00ff */
        /* <DEDUP_REMOVED lines=12> */
[----:B------:R-:W-:Y:S01]  /*38b0*/  LOP3.LUT R11, R14, 0xffff0000, RZ, 0xc0, !PT ;  /* 0xffff00000e0b7812 */ /* 0x000fe200078ec0ff */
[----:B------:R-:W-:Y:S01]  /*38c0*/  FMUL.FTZ R171, R171, R170 ;  /* 0x000000aaabab7220 */ /* 0x000fe20000410000 */
[----:B------:R-:W-:Y:S01]  /*38d0*/  LOP3.LUT R14, R15, 0xffff0000, RZ, 0xc0, !PT ;  /* 0xffff00000f0e7812 */ /* 0x000fe200078ec0ff */
[----:B------:R-:W-:-:S02]  /*38e0*/  IMAD.U32 R15, R13, 0x10000, RZ ;  /* 0x000100000d0f7824 */ /* 0x000fc400078e00ff */
[----:B------:R-:W-:Y:S02]  /*38f0*/  IMAD.U32 R169, R77, 0x10000, RZ ;  /* 0x000100004da97824 */ /* 0x000fe400078e00ff */
[----:B------:R-:W-:Y:S01]  /*3900*/  FMUL.FTZ R173, R11, R167 ;  /* 0x000000a70bad7220 */ /* 0x000fe20000410000 */
[C---:B------:R-:W-:Y:S01]  /*3910*/  FFMA.FTZ R172, R15.reuse, R170, -R172 ;  /* 0x000000aa0fac7223 */ /* 0x040fe200000108ac */
[----:B------:R-:W-:Y:S01]  /*3920*/  FFMA.FTZ R171, R15, R168, R171 ;  /* 0x000000a80fab7223 */ /* 0x000fe200000100ab */
[----:B------:R-:W-:Y:S02]  /*3930*/  IMAD.U32 R13, R12, 0x10000, RZ ;  /* 0x000100000c0d7824 */ /* 0x000fe400078e00ff */
[-C--:B------:R-:W-:Y:S01]  /*3940*/  FMUL.FTZ R11, R11, R169.reuse ;  /* 0x000000a90b0b7220 */ /* 0x080fe20000410000 */
[----:B------:R-:W-:Y:S01]  /*3950*/  LOP3.LUT R15, R78, 0xffff0000, RZ, 0xc0, !PT ;  /* 0xffff00004e0f7812 */ /* 0x000fe200078ec0ff */
[----:B------:R-:W-:Y:S01]  /*3960*/  FFMA.FTZ R173, R76, R169, -R173 ;  /* 0x000000a94cad7223 */ /* 0x000fe200000108ad */
[----:B------:R-:W-:Y:S01]  /*3970*/  LOP3.LUT R77, R77, 0xffff0000, RZ, 0xc0, !PT ;  /* 0xffff00004d4d7812 */ /* 0x000fe200078ec0ff */
[----:B------:R-:W-:Y:S01]  /*3980*/  IMAD.U32 R165, R165, 0x10000, RZ ;  /* 0x00010000a5a57824 */ /* 0x000fe200078e00ff */
[----:B------:R-:W-:Y:S01]  /*3990*/  LOP3.LUT R12, R12, 0xffff0000, RZ, 0xc0, !PT ;  /* 0xffff00000c0c7812 */ /* 0x000fe200078ec0ff */
[----:B------:R-:W-:Y:S01]  /*39a0*/  FFMA.FTZ R76, R76, R167, R11 ;  /* 0x000000a74c4c7223 */ /* 0x000fe2000001000b */
[C---:B------:R-:W-:Y:S01]  /*39b0*/  FMUL.FTZ R11, R14.reuse, R15 ;  /* 0x0000000f0e0b7220 */ /* 0x040fe20000410000 */
[----:B------:R-:W-:Y:S01]  /*39c0*/  FMUL.FTZ R78, R14, R77 ;  /* 0x0000004d0e4e7220 */ /* 0x000fe20000410000 */
[----:B------:R-:W-:Y:S01]  /*39d0*/  F2FP.BF16.F32.PACK_AB R171, R171, R172 ;  /* 0x000000acabab723e */ /* 0x000fe200000010ff */
        /* <DEDUP_REMOVED lines=9> */
[----:B------:R-:W-:Y:S02]  /*3a70*/  IMAD.MOV.U32 R14, RZ, RZ, R76 ;  /* 0x000000ffff0e7224 */ /* 0x000fe400078e004c */
[----:B------:R-:W-:-:S07]  /*3a80*/  IMAD.MOV.U32 R13, RZ, RZ, R171 ;  /* 0x000000ffff0d7224 */ /* 0x000fce00078e00ab */
.L_x_2710:
[----:B------:R-:W-:Y:S05]  /*3a90*/  BSYNC B3 ;  /* 0x0000000000037941 */ /* 0x000fea0003800000 */
.L_x_2709:
[----:B0-----:R4:W-:Y:S02]  /*3aa0*/  ST.E.128 desc[UR60][R80.64], R12 ;  /* 0x0000000c50007985 */ /* 0x0019e4000c101d3c */
.L_x_2708:
[----:B------:R-:W-:Y:S05]  /*3ab0*/  BSYNC B2 ;  /* 0x0000000000027941 */ /* 0x000fea0003800000 */
.L_x_2707:
        /* <DEDUP_REMOVED lines=30> */
[----:B------:R-:W-:Y:S02]  /*3ca0*/  IMAD.U32 R13, R12, 0x10000, RZ ;  /* 0x000100000c0d7824 */ /* 0x000fe400078e00ff */
        /* <DEDUP_REMOVED lines=24> */
.L_x_2714:
[----:B------:R-:W-:Y:S05]  /*3e30*/  BSYNC B3 ;  /* 0x0000000000037941 */ /* 0x000fea0003800000 */
.L_x_2713:
[----:B0-----:R0:W-:Y:S02]  /*3e40*/  ST.E.128 desc[UR60][R76.64], R12 ;  /* 0x0000000c4c007985 */ /* 0x0011e4000c101d3c */
.L_x_2712:
[----:B------:R-:W-:Y:S05]  /*3e50*/  BSYNC B2 ;  /* 0x0000000000027941 */ /* 0x000fea0003800000 */
.L_x_2711:
        /* <DEDUP_REMOVED lines=9> */
[--C-:B------:R-:W-:Y:S01]  /*3ef0*/  SHF.R.U64 R74, R68, 0x10, R69.reuse ;  /* 0x00000010444a7819 */ /* 0x100fe20000001245 */
[----:B----4-:R-:W-:Y:S01]  /*3f00*/  IMAD.U32 R68, R14, 0x10000, RZ ;  /* 0x000100000e447824 */ /* 0x010fe200078e00ff */
[----:B------:R-:W-:Y:S02]  /*3f10*/  SHF.R.U32.HI R75, RZ, 0x10, R69 ;  /* 0x00000010ff4b7819 */ /* 0x000fe40000011645 */
[--C-:B------:R-:W-:Y:S02]  /*3f20*/  SHF.R.U64 R69, R70, 0x10, R71.reuse ;  /* 0x0000001046457819 */ /* 0x100fe40000001247 */
[----:B------:R-:W-:Y:S01]  /*3f30*/  SHF.R.U32.HI R70, RZ, 0x10, R71 ;  /* 0x00000010ff467819 */ /* 0x000fe20000011647 */
[----:B------:R-:W-:Y:S01]  /*3f40*/  IMAD.U32 R71, R13, 0x10000, RZ ;  /* 0x000100000d477824 */ /* 0x000fe200078e00ff */
[----:B------:R-:W-:Y:S02]  /*3f50*/  PRMT R182, R182, 0x5410, R69 ;  /* 0x00005410b6b67816 */ /* 0x000fe40000000045 */
[----:B------:R-:W-:-:S02]  /*3f60*/  PRMT R179, R179, 0x5410, R74 ;  /* 0x00005410b3b37816 */ /* 0x000fc4000000004a */
[----:B------:R-:W-:Y:S02]  /*3f70*/  PRMT R183, R183, 0x5410, R70 ;  /* 0x00005410b7b77816 */ /* 0x000fe40000000046 */
[----:B------:R-:W-:Y:S01]  /*3f80*/  LOP3.LUT R77, R13, 0xffff0000, RZ, 0xc0, !PT ;  /* 0xffff00000d4d7812 */ /* 0x000fe200078ec0ff */
[----:B------:R-:W-:Y:S01]  /*3f90*/  IMAD.U32 R13, R12, 0x10000, RZ ;  /* 0x000100000c0d7824 */ /* 0x000fe200078e00ff */
[C---:B------:R-:W-:Y:S01]  /*3fa0*/  LOP3.LUT R74, R182.reuse, 0xffff0000, RZ, 0xc0, !PT ;  /* 0xffff0000b64a7812 */ /* 0x040fe200078ec0ff */
        /* <DEDUP_REMOVED lines=9> */
[C---:B------:R-:W-:Y:S01]  /*4040*/  FFMA.FTZ R70, R71.reuse, R70, -R76 ;  /* 0x0000004647467223 */ /* 0x040fe2000001084c */
[----:B------:R-:W-:Y:S01]  /*4050*/  FFMA.FTZ R71, R71, R74, R77 ;  /* 0x0000004a47477223 */ /* 0x000fe2000001004d */
[C---:B------:R-:W-:Y:S01]  /*4060*/  FMUL.FTZ R79, R14.reuse, R69 ;  /* 0x000000450e4f7220 */ /* 0x040fe20000410000 */
[----:B------:R-:W-:Y:S01]  /*4070*/  LOP3.LUT R74, R183, 0xffff0000, RZ, 0xc0, !PT ;  /* 0xffff0000b74a7812 */ /* 0x000fe200078ec0ff */
[-C--:B------:R-:W-:Y:S01]  /*4080*/  FMUL.FTZ R77, R14, R75.reuse ;  /* 0x0000004b0e4d7220 */ /* 0x080fe20000410000 */
[----:B------:R-:W-:Y:S01]  /*4090*/  LOP3.LUT R180, R180, 0xffff0000, RZ, 0xc0, !PT ;  /* 0xffff0000b4b47812 */ /* 0x000fe200078ec0ff */
[----:B------:R-:W-:Y:S01]  /*40a0*/  IMAD.U32 R179, R179, 0x10000, RZ ;  /* 0x00010000b3b37824 */ /* 0x000fe200078e00ff */
[----:B------:R-:W-:Y:S01]  /*40b0*/  LOP3.LUT R12, R12, 0xffff0000, RZ, 0xc0, !PT ;  /* 0xffff00000c0c7812 */ /* 0x000fe200078ec0ff */
[C---:B------:R-:W-:Y:S01]  /*40c0*/  FFMA.FTZ R14, R68.reuse, R75, -R79 ;  /* 0x0000004b440e7223 */ /* 0x040fe2000001084f */
[----:B------:R-:W-:Y:S01]  /*40d0*/  FFMA.FTZ R69, R68, R69, R77 ;  /* 0x0000004544457223 */ /* 0x000fe2000001004d */
[C---:B------:R-:W-:Y:S01]  /*40e0*/  FMUL.FTZ R76, R11.reuse, R74 ;  /* 0x0000004a0b4c7220 */ /* 0x040fe20000410000 */
[----:B------:R-:W-:Y:S01]  /*40f0*/  FMUL.FTZ R75, R11, R180 ;  /* 0x000000b40b4b7220 */ /* 0x000fe20000410000 */
[----:B------:R-:W-:-:S02]  /*4100*/  IMAD.U32 R15, R15, 0x10000, RZ ;  /* 0x000100000f0f7824 */ /* 0x000fc400078e00ff */
[C---:B------:R-:W-:Y:S01]  /*4110*/  FMUL.FTZ R68, R12.reuse, R182 ;  /* 0x000000b60c447220 */ /* 0x040fe20000410000 */
[-C--:B------:R-:W-:Y:S01]  /*4120*/  FMUL.FTZ R11, R12, R179.reuse ;  /* 0x000000b30c0b7220 */ /* 0x080fe20000410000 */
[----:B------:R-:W-:Y:S01]  /*4130*/  F2FP.BF16.F32.PACK_AB R14, R69, R14 ;  /* 0x0000000e450e723e */ /* 0x000fe200000010ff */
[C---:B------:R-:W-:Y:S01]  /*4140*/  FFMA.FTZ R76, R15.reuse, R180, -R76 ;  /* 0x000000b40f4c7223 */ /* 0x040fe2000001084c */
[----:B------:R-:W-:Y:S01]  /*4150*/  FFMA.FTZ R75, R15, R74, R75 ;  /* 0x0000004a0f4b7223 */ /* 0x000fe2000001004b */
[C---:B------:R-:W-:Y:S01]  /*4160*/  FFMA.FTZ R68, R13.reuse, R179, -R68 ;  /* 0x000000b30d447223 */ /* 0x040fe20000010844 */
[----:B------:R-:W-:Y:S01]  /*4170*/  FFMA.FTZ R11, R13, R182, R11 ;  /* 0x000000b60d0b7223 */ /* 0x000fe2000001000b */
[----:B------:R-:W-:Y:S02]  /*4180*/  F2FP.BF16.F32.PACK_AB R13, R71, R70 ;  /* 0x00000046470d723e */ /* 0x000fe400000010ff */
[----:B------:R-:W-:Y:S02]  /*4190*/  F2FP.BF16.F32.PACK_AB R15, R75, R76 ;  /* 0x0000004c4b0f723e */ /* 0x000fe400000010ff */
[----:B------:R-:W-:-:S07]  /*41a0*/  F2FP.BF16.F32.PACK_AB R12, R11, R68 ;  /* 0x000000440b0c723e */ /* 0x000fce00000010ff */
.L_x_2718:
[----:B------:R-:W-:Y:S05]  /*41b0*/  BSYNC B3 ;  /* 0x0000000000037941 */ /* 0x000fea0003800000 */
.L_x_2717:
[----:B----4-:R0:W-:Y:S02]  /*41c0*/  ST.E.128 desc[UR60][R72.64], R12 ;  /* 0x0000000c48007985 */ /* 0x0101e4000c101d3c */
.L_x_2716:
[----:B------:R-:W-:Y:S05]  /*41d0*/  BSYNC B2 ;  /* 0x0000000000027941 */ /* 0x000fea0003800000 */
.L_x_2715:
        /* <DEDUP_REMOVED lines=8> */
[--C-:B------:R-:W-:Y:S02]  /*4260*/  SHF.R.U64 R66, R66, 0x10, R67.reuse ;  /* 0x0000001042427819 */ /* 0x100fe40000001243 */
[----:B------:R-:W-:Y:S02]  /*4270*/  SHF.R.U32.HI R67, RZ, 0x10, R67 ;  /* 0x00000010ff437819 */ /* 0x000fe40000011643 */
[--C-:B------:R-:W-:Y:S02]  /*4280*/  SHF.R.U32.HI R71, RZ, 0x10, R65.reuse ;  /* 0x00000010ff477819 */ /* 0x100fe40000011641 */
[----:B------:R-:W-:Y:S01]  /*4290*/  SHF.R.U64 R70, R64, 0x10, R65 ;  /* 0x0000001040467819 */ /* 0x000fe20000001241 */
[----:B----4-:R-:W-:Y:S01]  /*42a0*/  IMAD.U32 R64, R14, 0x10000, RZ ;  /* 0x000100000e407824 */ /* 0x010fe200078e00ff */
[----:B------:R-:W-:Y:S02]  /*42b0*/  PRMT R178, R178, 0x5410, R67 ;  /* 0x00005410b2b27816 */ /* 0x000fe40000000043 */
[----:B------:R-:W-:-:S02]  /*42c0*/  PRMT R176, R176, 0x5410, R71 ;  /* 0x00005410b0b07816 */ /* 0x000fc40000000047 */
[----:B------:R-:W-:Y:S01]  /*42d0*/  PRMT R175, R175, 0x5410, R70 ;  /* 0x00005410afaf7816 */ /* 0x000fe20000000046 */
[----:B------:R-:W-:Y:S01]  /*42e0*/  IMAD.U32 R72, R178, 0x10000, RZ ;  /* 0x00010000b2487824 */ /* 0x000fe200078e00ff */
[----:B------:R-:W-:Y:S01]  /*42f0*/  PRMT R177, R177, 0x5410, R66 ;  /* 0x00005410b1b17816 */ /* 0x000fe20000000042 */
[----:B------:R-:W-:Y:S01]  /*4300*/  IMAD.U32 R70, R176, 0x10000, RZ ;  /* 0x00010000b0467824 */ /* 0x000fe200078e00ff */
[----:B------:R-:W-:Y:S01]  /*4310*/  LOP3.LUT R65, R14, 0xffff0000, RZ, 0xc0, !PT ;  /* 0xffff00000e417812 */ /* 0x000fe200078ec0ff */
[C---:B------:R-:W-:Y:S01]  /*4320*/  IMAD.U32 R14, R15.reuse, 0x10000, RZ ;  /* 0x000100000f0e7824 */ /* 0x040fe200078e00ff */
[----:B------:R-:W-:Y:S01]  /*4330*/  LOP3.LUT R11, R15, 0xffff0000, RZ, 0xc0, !PT ;  /* 0xffff00000f0b7812 */ /* 0x000fe200078ec0ff */
[C---:B------:R-:W-:Y:S01]  /*4340*/  IMAD.U32 R66, R13.reuse, 0x10000, RZ ;  /* 0x000100000d427824 */ /* 0x040fe200078e00ff */
[----:B------:R-:W-:Y:S01]  /*4350*/  LOP3.LUT R15, R13, 0xffff0000, RZ, 0xc0, !PT ;  /* 0xffff00000d0f7812 */ /* 0x000fe200078ec0ff */
[----:B------:R-:W-:Y:S01]  /*4360*/  FMUL.FTZ R75, R65, R72 ;  /* 0x00000048414b7220 */ /* 0x000fe20000410000 */
[----:B------:R-:W-:Y:S01]  /*4370*/  LOP3.LUT R71, R177, 0xffff0000, RZ, 0xc0, !PT ;  /* 0xffff0000b1477812 */ /* 0x000fe200078ec0ff */
[-C--:B------:R-:W-:Y:S01]  /*4380*/  FMUL.FTZ R65, R65, R70.reuse ;  /* 0x0000004641417220 */ /* 0x080fe20000410000 */
[----:B------:R-:W-:Y:S01]  /*4390*/  LOP3.LUT R67, R175, 0xffff0000, RZ, 0xc0, !PT ;  /* 0xffff0000af437812 */ /* 0x000fe200078ec0ff */
[----:B------:R-:W-:Y:S01]  /*43a0*/  IMAD.U32 R13, R12, 0x10000, RZ ;  /* 0x000100000c0d7824 */ /* 0x000fe200078e00ff */
[----:B------:R-:W-:Y:S01]  /*43b0*/  LOP3.LUT R178, R178, 0xffff0000, RZ, 0xc0, !PT ;  /* 0xffff0000b2b27812 */ /* 0x000fe200078ec0ff */
[C---:B------:R-:W-:Y:S01]  /*43c0*/  FMUL.FTZ R73, R15.reuse, R71 ;  /* 0x000000470f497220 */ /* 0x040fe20000410000 */
[----:B------:R-:W-:Y:S01]  /*43d0*/  LOP3.LUT R176, R176, 0xffff0000, RZ, 0xc0, !PT ;  /* 0xffff0000b0b07812 */ /* 0x000fe200078ec0ff */
[-C--:B------:R-:W-:Y:S01]  /*43e0*/  FMUL.FTZ R74, R15, R67.reuse ;  /* 0x000000430f4a7220 */ /* 0x080fe20000410000 */
[----:B------:R-:W-:Y:S01]  /*43f0*/  LOP3.LUT R15, R12, 0xffff0000, RZ, 0xc0, !PT ;  /* 0xffff00000c0f7812 */ /* 0x000fe200078ec0ff */
[C---:B------:R-:W-:Y:S01]  /*4400*/  FFMA.FTZ R75, R64.reuse, R70, -R75 ;  /* 0x00000046404b7223 */ /* 0x040fe2000001084b */
[----:B------:R-:W-:Y:S01]  /*4410*/  FFMA.FTZ R72, R64, R72, R65 ;  /* 0x0000004840487223 */ /* 0x000fe20000010041 */
[C---:B------:R-:W-:Y:S01]  /*4420*/  FFMA.FTZ R12, R66.reuse, R67, -R73 ;  /* 0x00000043420c7223 */ /* 0x040fe20000010849 */
[----:B------:R-:W-:Y:S01]  /*4430*/  FFMA.FTZ R71, R66, R71, R74 ;  /* 0x0000004742477223 */ /* 0x000fe2000001004a */
[----:B------:R-:W-:-:S02]  /*4440*/  IMAD.U32 R70, R177, 0x10000, RZ ;  /* 0x00010000b1467824 */ /* 0x000fc400078e00ff */
[----:B------:R-:W-:Y:S01]  /*4450*/  FMUL.FTZ R65, R11, R178 ;  /* 0x000000b20b417220 */ /* 0x000fe20000410000 */
[----:B------:R-:W-:Y:S02]  /*4460*/  IMAD.U32 R66, R175, 0x10000, RZ ;  /* 0x00010000af427824 */ /* 0x000fe400078e00ff */
[----:B------:R-:W-:Y:S01]  /*4470*/  FMUL.FTZ R11, R11, R176 ;  /* 0x000000b00b0b7220 */ /* 0x000fe20000410000 */
[C---:B------:R-:W-:Y:S01]  /*4480*/  FMUL.FTZ R64, R15.reuse, R70 ;  /* 0x000000460f407220 */ /* 0x040fe20000410000 */
[C---:B------:R-:W-:Y:S01]  /*4490*/  FFMA.FTZ R65, R14.reuse, R176, -R65 ;  /* 0x000000b00e417223 */ /* 0x040fe20000010841 */
[----:B------:R-:W-:Y:S01]  /*44a0*/  FMUL.FTZ R15, R15, R66 ;  /* 0x000000420f0f7220 */ /* 0x000fe20000410000 */
[----:B------:R-:W-:Y:S01]  /*44b0*/  FFMA.FTZ R14, R14, R178, R11 ;  /* 0x000000b20e0e7223 */ /* 0x000fe2000001000b */
[C---:B------:R-:W-:Y:S02]  /*44c0*/  FFMA.FTZ R64, R13.reuse, R66, -R64 ;  /* 0x000000420d407223 */ /* 0x040fe40000010840 */
[----:B------:R-:W-:Y:S01]  /*44d0*/  FFMA.FTZ R15, R13, R70, R15 ;  /* 0x000000460d0f7223 */ /* 0x000fe2000001000f */
[----:B------:R-:W-:-:S02]  /*44e0*/  F2FP.BF16.F32.PACK_AB R13, R71, R12 ;  /* 0x0000000c470d723e */ /* 0x000fc400000010ff */
[----:B------:R-:W-:Y:S02]  /*44f0*/  F2FP.BF16.F32.PACK_AB R65, R14, R65 ;  /* 0x000000410e41723e */ /* 0x000fe400000010ff */
[----:B------:R-:W-:Y:S02]  /*4500*/  F2FP.BF16.F32.PACK_AB R12, R15, R64 ;  /* 0x000000400f0c723e */ /* 0x000fe400000010ff */
[----:B------:R-:W-:Y:S01]  /*4510*/  F2FP.BF16.F32.PACK_AB R14, R72, R75 ;  /* 0x0000004b480e723e */ /* 0x000fe200000010ff */
[----:B------:R-:W-:-:S07]  /*4520*/  IMAD.MOV.U32 R15, RZ, RZ, R65 ;  /* 0x000000ffff0f7224 */ /* 0x000fce00078e0041 */
.L_x_2720:
[----:B------:R-:W-:Y:S05]  /*4530*/  BSYNC B2 ;  /* 0x0000000000027941 */ /* 0x000fea0003800000 */
.L_x_2719:
[----:B----4-:R0:W-:Y:S02]  /*4540*/  ST.E.128 desc[UR60][R68.64], R12 ;  /* 0x0000000c44007985 */ /* 0x0101e4000c101d3c */
.L_x_2706:
[----:B------:R-:W-:Y:S05]  /*4550*/  BSYNC B1 ;  /* 0x0000000000017941 */ /* 0x000fea0003800000 */
.L_x_2705:
[----:B------:R-:W-:-:S03]  /*4560*/  UMOV UR4, 0xffffffff ;  /* 0xffffffff00047882 */ /* 0x000fc60000000000 */
[----:B------:R-:W-:Y:S05]  /*4570*/  BRA.DIV UR4, `(.L_x_2721) ;  /* 0x000002c204cc7947 */ /* 0x000fea000b800000 */
[----:B------:R0:W0:Y:S04]  /*4580*/  SHFL.IDX PT, R67, R119, 0x1, 0x181f ;  /* 0x00381f0077437f89 */ /* 0x00002800000e0000 */
[----:B------:R0:W0:Y:S02]  /*4590*/  SHFL.IDX PT, R66, R120, 0x1, 0x181f ;  /* 0x00381f0078427f89 */ /* 0x00002400000e0000 */
.L_x_3094:
        /* <DEDUP_REMOVED lines=11> */
[--C-:B------:R-:W-:Y:S01]  /*4650*/  SHF.R.U64 R69, R60, 0x10, R61.reuse ;  /* 0x000000103c457819 */ /* 0x100fe2000000123d */
[----:B----4-:R-:W-:Y:S01]  /*4660*/  IMAD.U32 R60, R14, 0x10000, RZ ;  /* 0x000100000e3c7824 */ /* 0x010fe200078e00ff */
[----:B------:R-:W-:Y:S02]  /*4670*/  SHF.R.U32.HI R68, RZ, 0x10, R61 ;  /* 0x00000010ff447819 */ /* 0x000fe4000001163d */
[----:B------:R-:W-:Y:S02]  /*4680*/  SHF.R.U64 R61, R62, 0x10, R63 ;  /* 0x000000103e3d7819 */ /* 0x000fe4000000123f */
        /* <DEDUP_REMOVED lines=20> */
[----:B------:R-:W-:Y:S01]  /*47d0*/  FFMA.FTZ R61, R15, R70, R61 ;  /* 0x000000460f3d7223 */ /* 0x000fe2000001003d */
[----:B------:R-:W-:Y:S01]  /*47e0*/  FMUL.FTZ R15, R62, R63 ;  /* 0x0000003f3e0f7220 */ /* 0x000fe20000410000 */
[----:B------:R-:W-:Y:S01]  /*47f0*/  LOP3.LUT R174, R174, 0xffff0000, RZ, 0xc0, !PT ;  /* 0xffff0000aeae7812 */ /* 0x000fe200078ec0ff */
[----:B------:R-:W-:Y:S02]  /*4800*/  IMAD.U32 R13, R12, 0x10000, RZ ;  /* 0x000100000c0d7824 */ /* 0x000fe400078e00ff */
[-C--:B------:R-:W-:Y:S01]  /*4810*/  FMUL.FTZ R71, R62, R69.reuse ;  /* 0x000000453e477220 */ /* 0x080fe20000410000 */
[----:B------:R-:W-:Y:S01]  /*4820*/  LOP3.LUT R12, R12, 0xffff0000, RZ, 0xc0, !PT ;  /* 0xffff00000c0c7812 */ /* 0x000fe200078ec0ff */
[C---:B------:R-:W-:Y:S01]  /*4830*/  FFMA.FTZ R62, R60.reuse, R69, R15 ;  /* 0x000000453c3e7223 */ /* 0x040fe2000001000f */
[C---:B------:R-:W-:Y:S01]  /*4840*/  FMUL.FTZ R15, R11.reuse, R174 ;  /* 0x000000ae0b0f7220 */ /* 0x040fe20000410000 */
[----:B------:R-:W-:Y:S01]  /*4850*/  FFMA.FTZ R71, R60, R63, -R71 ;  /* 0x0000003f3c477223 */ /* 0x000fe20000010847 */
        /* <DEDUP_REMOVED lines=10> */
[----:B------:R-:W-:-:S07]  /*4900*/  F2FP.BF16.F32.PACK_AB R12, R11, R60 ;  /* 0x0000003c0b0c723e */ /* 0x000fce00000010ff */
.L_x_2727:
[----:B------:R-:W-:Y:S05]  /*4910*/  BSYNC B3 ;  /* 0x0000000000037941 */ /* 0x000fea0003800000 */
.L_x_2726:
[----:B----4-:R0:W-:Y:S02]  /*4920*/  ST.E.128 desc[UR60][R64.64], R12 ;  /* 0x0000000c40007985 */ /* 0x0101e4000c101d3c */
.L_x_2725:
[----:B------:R-:W-:Y:S05]  /*4930*/  BSYNC B2 ;  /* 0x0000000000027941 */ /* 0x000fea0003800000 */
.L_x_2724:
        /* <DEDUP_REMOVED lines=55> */
.L_x_2731:
[----:B------:R-:W-:Y:S05]  /*4cb0*/  BSYNC B3 ;  /* 0x0000000000037941 */ /* 0x000fea0003800000 */
.L_x_2730:
[----:B----4-:R0:W-:Y:S02]  /*4cc0*/  ST.E.128 desc[UR60][R60.64], R12 ;  /* 0x0000000c3c007985 */ /* 0x0101e4000c101d3c */
.L_x_2729:
[----:B------:R-:W-:Y:S05]  /*4cd0*/  BSYNC B2 ;  /* 0x0000000000027941 */ /* 0x000fea0003800000 */
.L_x_2728:
        /* <DEDUP_REMOVED lines=55> */
.L_x_2735:
[----:B------:R-:W-:Y:S05]  /*5050*/  BSYNC B3 ;  /* 0x0000000000037941 */ /* 0x000fea0003800000 */
.L_x_2734:
[----:B----4-:R0:W-:Y:S02]  /*5060*/  ST.E.128 desc[UR60][R56.64], R12 ;  /* 0x0000000c38007985 */ /* 0x0101e4000c101d3c */
.L_x_2733:
[----:B------:R-:W-:Y:S05]  /*5070*/  BSYNC B2 ;  /* 0x0000000000027941 */ /* 0x000fea0003800000 */
.L_x_2732:
        /* <DEDUP_REMOVED lines=54> */
.L_x_2737:
[----:B------:R-:W-:Y:S05]  /*53e0*/  BSYNC B2 ;  /* 0x0000000000027941 */ /* 0x000fea0003800000 */
.L_x_2736:
[----:B----4-:R0:W-:Y:S02]  /*53f0*/  ST.E.128 desc[UR60][R52.64], R12 ;  /* 0x0000000c34007985 */ /* 0x0101e4000c101d3c */
.L_x_2723:
[----:B------:R-:W-:Y:S05]  /*5400*/  BSYNC B1 ;  /* 0x0000000000017941 */ /* 0x000fea0003800000 */
.L_x_2722:
[----:B------:R-:W-:-:S03]  /*5410*/  UMOV UR4, 0xffffffff ;  /* 0xffffffff00047882 */ /* 0x000fc60000000000 */
[----:B------:R-:W-:Y:S05]  /*5420*/  BRA.DIV UR4, `(.L_x_2738) ;  /* 0x000002b6046c7947 */ /* 0x000fea000b800000 */
[----:B01----:R-:W0:Y:S04]  /*5430*/  SHFL.IDX PT, R119, R119, 0x2, 0x181f ;  /* 0x00581f0077777f89 */ /* 0x003e2800000e0000 */
[----:B------:R-:W1:Y:S02]  /*5440*/  SHFL.IDX PT, R120, R120, 0x2, 0x181f ;  /* 0x00581f0078787f89 */ /* 0x000e6400000e0000 */
.L_x_3098:
        /* <DEDUP_REMOVED lines=10> */
[----:B------:R-:W-:Y:S01]  /*54f0*/  SHF.R.U64 R51, R44, 0x10, R45 ;  /* 0x000000102c337819 */ /* 0x000fe2000000122d */
[----:B--2---:R-:W-:Y:S01]  /*5500*/  IMAD.U32 R44, R14, 0x10000, RZ ;  /* 0x000100000e2c7824 */ /* 0x004fe200078e00ff */
        /* <DEDUP_REMOVED lines=44> */
.L_x_2743:
[----:B------:R-:W-:Y:S05]  /*57d0*/  BSYNC B2 ;  /* 0x0000000000027941 */ /* 0x000fea0003800000 */
.L_x_2742:
[----:B--2---:R0:W-:Y:S02]  /*57e0*/  ST.E.128 desc[UR60][R48.64], R12 ;  /* 0x0000000c30007985 */ /* 0x0041e4000c101d3c */
.L_x_2741:
[----:B------:R-:W-:Y:S05]  /*57f0*/  BSYNC B1 ;  /* 0x0000000000017941 */ /* 0x000fea0003800000 */
.L_x_2740:
        /* <DEDUP_REMOVED lines=55> */
.L_x_2747:
[----:B------:R-:W-:Y:S05]  /*5b70*/  BSYNC B2 ;  /* 0x0000000000027941 */ /* 0x000fea0003800000 */
.L_x_2746:
[----:B----4-:R0:W-:Y:S02]  /*5b80*/  ST.E.128 desc[UR60][R44.64], R12 ;  /* 0x0000000c2c007985 */ /* 0x0101e4000c101d3c */
.L_x_2745:
[----:B------:R-:W-:Y:S05]  /*5b90*/  BSYNC B1 ;  /* 0x0000000000017941 */ /* 0x000fea0003800000 */
.L_x_2744:
        /* <DEDUP_REMOVED lines=55> */
.L_x_2751:
[----:B------:R-:W-:Y:S05]  /*5f10*/  BSYNC B2 ;  /* 0x0000000000027941 */ /* 0x000fea0003800000 */
.L_x_2750:
[----:B----4-:R0:W-:Y:S02]  /*5f20*/  ST.E.128 desc[UR60][R40.64], R12 ;  /* 0x0000000c28007985 */ /* 0x0101e4000c101d3c */
.L_x_2749:
[----:B------:R-:W-:Y:S05]  /*5f30*/  BSYNC B1 ;  /* 0x0000000000017941 */ /* 0x000fea0003800000 */
.L_x_2748:
        /* <DEDUP_REMOVED lines=54> */
.L_x_2753:
[----:B------:R-:W-:Y:S05]  /*62a0*/  BSYNC B1 ;  /* 0x0000000000017941 */ /* 0x000fea0003800000 */
.L_x_2752:
[----:B----4-:R0:W-:Y:S01]  /*62b0*/  ST.E.128 desc[UR60][R36.64], R12 ;  /* 0x0000000c24007985 */ /* 0x0101e2000c101d3c */
[----:B------:R-:W-:Y:S05]  /*62c0*/  BRA `(.L_x_2739) ;  /* 0x0000004400787947 */ /* 0x000fea0003800000 */
.L_x_2694:
        /* <DEDUP_REMOVED lines=37> */
.L_x_2755:
[----:B------:R-:W-:Y:S05]  /*6520*/  BSYNC B1 ;  /* 0x0000000000017941 */ /* 0x000fea0003800000 */
.L_x_2754:
        /* <DEDUP_REMOVED lines=31> */
[----:B------:R-:W-:Y:S02]  /*6720*/  PRMT R147, R147, 0x5410, R49 ;  /* 0x0000541093937816 */ /* 0x000fe40000000031 */
[----:B------:R-:W-:Y:S02]  /*6730*/  CS2R R58, SRZ ;  /* 0x00000000003a7805 */ /* 0x000fe4000001ff00 */
[----:B------:R-:W-:Y:S02]  /*6740*/  PRMT R172, R48, 0x7610, R172 ;  /* 0x0000761030ac7816 */ /* 0x000fe400000000ac */
[----:B------:R-:W-:Y:S02]  /*6750*/  CS2R R48, SRZ ;  /* 0x0000000000307805 */ /* 0x000fe4000001ff00 */
[----:B------:R-:W-:-:S02]  /*6760*/  PRMT R148, R148, 0x5410, R52 ;  /* 0x0000541094947816 */ /* 0x000fc40000000034 */
[----:B------:R-:W-:Y:S02]  /*6770*/  CS2R R56, SRZ ;  /* 0x0000000000387805 */ /* 0x000fe4000001ff00 */
[----:B------:R-:W-:Y:S02]  /*6780*/  PRMT R149, R149, 0x5410, R53 ;  /* 0x0000541095957816 */ /* 0x000fe40000000035 */
        /* <DEDUP_REMOVED lines=28> */
.L_x_2757:
[----:B------:R-:W-:Y:S05]  /*6950*/  BSYNC B1 ;  /* 0x0000000000017941 */ /* 0x000fea0003800000 */
.L_x_2756:
        /* <DEDUP_REMOVED lines=15> */
[----:B------:R-:W-:Y:S02]  /*6a50*/  ULDC.64 UR6, c[0x0][0x400] ;  /* 0x0001000000067ab9 */ /* 0x000fe40000000a00 */
        /* <DEDUP_REMOVED lines=17> */
.L_x_2759:
[----:B------:R-:W-:Y:S05]  /*6b70*/  BSYNC B1 ;  /* 0x0000000000017941 */ /* 0x000fea0003800000 */
.L_x_2758:
        /* <DEDUP_REMOVED lines=69> */
.L_x_2760:
[----:B------:R-:W-:Y:S01]  /*6fd0*/  IMAD R89, R212, 0x8, R22 ;  /* 0x00000008d4597824 */ /* 0x000fe200078e0216 */
[----:B------:R-:W-:Y:S01]  /*6fe0*/  SHF.L.U32 R90, R227, 0x1f, RZ ;  /* 0x0000001fe35a7819 */ /* 0x000fe200000006ff */
[----:B------:R-:W0:Y:S01]  /*6ff0*/  LDC R136, c[0x0][0x2f4] ;  /* 0x0000bd00ff887b82 */ /* 0x000e220000000800 */
[----:B------:R-:W-:Y:S02]  /*7000*/  BSSY B1, `(.L_x_2761) ;  /* 0x0000003000017945 */ /* 0x000fe40003800000 */
[----:B------:R-:W1:Y:S02]  /*7010*/  SYNCS.PHASECHK.TRANS64.TRYWAIT P6, [R89+URZ+0x38890], R90 ;  /* 0x0388905a590075a7 */ /* 0x000e6400080c017f */
[----:B-1----:R-:W-:Y:S05]  /*7020*/  @!P6 BRA `(.L_x_2762) ;  /* 0x0000029800b8e947 */ /* 0x002fea0003800000 */
.L_x_3099:
[----:B------:R-:W-:Y:S05]  /*7030*/  BSYNC B1 ;  /* 0x0000000000017941 */ /* 0x000fea0003800000 */
.L_x_2761:
[----:B------:R-:W-:Y:S01]  /*7040*/  UMOV UR4, 0xffffffff ;  /* 0xffffffff00047882 */ /* 0x000fe20000000000 */
[----:B0-----:R-:W-:Y:S02]  /*7050*/  IMAD.IADD R137, R136, 0x1, -R115 ;  /* 0x0000000188897824 */ /* 0x001fe400078e0a73 */
[----:B------:R-:W-:Y:S05]  /*7060*/  BRA.DIV UR4, `(.L_x_2763) ;  /* 0x0000029a04bc7947 */ /* 0x000fea000b800000 */
[----:B------:R0:W2:Y:S04]  /*7070*/  SHFL.IDX PT, R125, R119, RZ, 0x181f ;  /* 0x00181fff777d7589 */ /* 0x0000a800000e0000 */
[----:B------:R0:W3:Y:S02]  /*7080*/  SHFL.IDX PT, R124, R120, RZ, 0x181f ;  /* 0x00181fff787c7589 */ /* 0x0000e400000e0000 */
.L_x_3103:
[----:B------:R-:W-:Y:S04]  /*7090*/  BSSY B1, `(.L_x_2764) ;  /* 0x00000fe000017945 */ /* 0x000fe80003800000 */
[----:B------:R-:W-:Y:S05]  /*70a0*/  @P3 BRA `(.L_x_2765) ;  /* 0x0000000c00f03947 */ /* 0x000fea0003800000 */
[----:B------:R-:W-:Y:S01]  /*70b0*/  ISETP.NE.AND P3, PT, R4, RZ, PT ;  /* 0x000000ff0400720c */ /* 0x000fe20003f65270 */
[----:B------:R-:W-:-:S12]  /*70c0*/  BSSY B2, `(.L_x_2766) ;  /* 0x000007d000027945 */ /* 0x000fd80003800000 */
[----:B------:R-:W-:Y:S05]  /*70d0*/  @!P3 BRA `(.L_x_2767) ;  /* 0x0000000400ecb947 */ /* 0x000fea0003800000 */
[----:B------:R-:W4:Y:S01]  /*70e0*/  LDL R14, [R1+0x50] ;  /* 0x00005000010e7983 */ /* 0x000f220000100800 */
        /* <DEDUP_REMOVED lines=14> */
[----:B------:R-:W-:Y:S02]  /*71d0*/  ISETP.GE.AND P3, PT, R129, R136, PT ;  /* 0x000000888100720c */ /* 0x000fe40003f66270 */
[----:B------:R-:W-:Y:S01]  /*71e0*/  LOP3.LUT R11, R11, R13, RZ, 0x3c, !PT ;  /* 0x0000000d0b0b7212 */ /* 0x000fe200078e3cff */
[----:B------:R-:W-:-:S10]  /*71f0*/  IMAD R13, R212, 0x5000, R134 ;  /* 0x00005000d40d7824 */ /* 0x000fd400078e0286 */
[----:B------:R-:W-:-:S04]  /*7200*/  @!P3 IMAD.WIDE R128, R129, 0x2, R124 ;  /* 0x000000028180b825 */ /* 0x000fc800078e027c */
[----:B----4-:R-:W-:-:S04]  /*7210*/  IMAD R12, R12, 0x1400, R14 ;  /* 0x000014000c0c7824 */ /* 0x010fc800078e020e */
[----:B------:R-:W-:Y:S02]  /*7220*/  IMAD.IADD R11, R12, 0x1, R11 ;  /* 0x000000010c0b7824 */ /* 0x000fe400078e020b */
[----:B------:R-:W-:Y:S02]  /*7230*/  IMAD R12, R13, 0x2, R22 ;  /* 0x000000020d0c7824 */ /* 0x000fe400078e0216 */
[----:B------:R-:W-:-:S04]  /*7240*/  IMAD R11, R212, 0x5000, R11 ;  /* 0x00005000d40b7824 */ /* 0x000fc800078e020b */
[----:B------:R-:W-:Y:S01]  /*7250*/  IMAD R80, R11, 0x2, R22 ;  /* 0x000000020b507824 */ /* 0x000fe200078e0216 */
[----:B------:R-:W2:Y:S05]  /*7260*/  LDS.128 R12, [R12+0x24400] ;  /* 0x024400000c0c7984 */ /* 0x000eaa0000000c00 */
[----:B------:R-:W3:Y:S01]  /*7270*/  LDS.128 R80, [R80+0x24400] ;  /* 0x0244000050507984 */ /* 0x000ee20000000c00 */
[----:B------:R-:W-:Y:S05]  /*7280*/  @P6 BRA `(.L_x_2769) ;  /* 0x0000000400746947 */ /* 0x000fea0003800000 */
[--C-:B------:R-:W-:Y:S01]  /*7290*/  SHF.R.U64 R11, R36, 0x10, R37.reuse ;  /* 0x00000010240b7819 */ /* 0x100fe20000001225 */
[----:B---3--:R-:W-:Y:S01]  /*72a0*/  IMAD.U32 R162, R81, 0x10000, RZ ;  /* 0x0001000051a27824 */ /* 0x008fe200078e00ff */
[----:B------:R-:W-:Y:S01]  /*72b0*/  SHF.R.U32.HI R36, RZ, 0x10, R37 ;  /* 0x00000010ff247819 */ /* 0x000fe20000011625 */
[----:B------:R-:W-:Y:S01]  /*72c0*/  IMAD.U32 R167, R83, 0x10000, RZ ;  /* 0x0001000053a77824 */ /* 0x000fe200078e00ff */
[----:B------:R-:W-:Y:S01]  /*72d0*/  SHF.R.U64 R37, R38, 0x10, R39 ;  /* 0x0000001026257819 */ /* 0x000fe20000001227 */
[----:B--2---:R-:W-:Y:S01]  /*72e0*/  IMAD.U32 R165, R15, 0x10000, RZ ;  /* 0x000100000fa57824 */ /* 0x004fe200078e00ff */
[--C-:B------:R-:W-:Y:S01]  /*72f0*/  SHF.R.U64 R38, R44, 0x10, R45.reuse ;  /* 0x000000102c267819 */ /* 0x100fe2000000122d */
[----:B------:R-:W-:Y:S01]  /*7300*/  IMAD.U32 R164, R14, 0x10000, RZ ;  /* 0x000100000ea47824 */ /* 0x000fe200078e00ff */
        /* <DEDUP_REMOVED lines=23> */
[----:B------:R-:W-:Y:S01]  /*7480*/  PRMT R45, R172, 0x5410, R45 ;  /* 0x00005410ac2d7816 */ /* 0x000fe2000000002d */
[----:B------:R-:W-:-:S02]  /*7490*/  IMAD.U32 R172, R46, 0x10000, RZ ;  /* 0x000100002eac7824 */ /* 0x000fc400078e00ff */
[-C--:B------:R-:W-:Y:S01]  /*74a0*/  FMUL.FTZ R176, R163, R36.reuse ;  /* 0x00000024a3b07220 */ /* 0x080fe20000410000 */
[----:B------:R-:W-:Y:S02]  /*74b0*/  IMAD.U32 R168, R39, 0x10000, RZ ;  /* 0x0001000027a87824 */ /* 0x000fe400078e00ff */
[----:B------:R-:W-:Y:S01]  /*74c0*/  FFMA.FTZ R47, R161, R36, -R174 ;  /* 0x00000024a12f7223 */ /* 0x000fe200000108ae */
[----:B------:R-:W-:Y:S01]  /*74d0*/  FMUL.FTZ R36, R167, R172 ;  /* 0x000000aca7247220 */ /* 0x000fe20000410000 */
[----:B------:R-:W-:Y:S01]  /*74e0*/  FFMA.FTZ R161, R161, R44, R176 ;  /* 0x0000002ca1a17223 */ /* 0x000fe200000100b0 */
        /* <DEDUP_REMOVED lines=55> */
.L_x_2769:
[----:B------:R-:W-:Y:S05]  /*7860*/  BSYNC B3 ;  /* 0x0000000000037941 */ /* 0x000fea0003800000 */
.L_x_2768:
[----:B--2---:R4:W-:Y:S04]  /*7870*/  ST.E.128 desc[UR60][R126.64], R12 ;  /* 0x0000000c7e007985 */ /* 0x0049e8000c101d3c */
[----:B---3--:R4:W-:Y:S02]  /*7880*/  @!P3 ST.E.128 desc[UR60][R128.64], R80 ;  /* 0x000000508000b985 */ /* 0x0089e4000c101d3c */
.L_x_2767:
[----:B------:R-:W-:Y:S05]  /*7890*/  BSYNC B2 ;  /* 0x0000000000027941 */ /* 0x000fea0003800000 */
.L_x_2766:
[----:B------:R-:W-:-:S13]  /*78a0*/  ISETP.NE.AND P3, PT, R25, RZ, PT ;  /* 0x000000ff1900720c */ /* 0x000fda0003f65270 */
[----:B------:R-:W-:Y:S05]  /*78b0*/  @!P3 BRA `(.L_x_2765) ;  /* 0x0000000400ecb947 */ /* 0x000fea0003800000 */
[----:B----4-:R-:W4:Y:S01]  /*78c0*/  LDL R15, [R1+0x50] ;  /* 0x00005000010f7983 */ /* 0x010f220000100800 */
        /* <DEDUP_REMOVED lines=15> */
[----:B------:R-:W-:-:S11]  /*79c0*/  LOP3.LUT R12, R12, R14, RZ, 0x3c, !PT ;  /* 0x0000000e0c0c7212 */ /* 0x000fd600078e3cff */
[----:B------:R-:W-:-:S04]  /*79d0*/  @!P3 IMAD.WIDE R124, R11, 0x2, R124 ;  /* 0x000000020b7cb825 */ /* 0x000fc800078e027c */
[----:B----4-:R-:W-:-:S04]  /*79e0*/  IMAD R13, R13, 0x1400, R15 ;  /* 0x000014000d0d7824 */ /* 0x010fc800078e020f */
[----:B------:R-:W-:Y:S02]  /*79f0*/  IMAD.IADD R15, R13, 0x1, R12 ;  /* 0x000000010d0f7824 */ /* 0x000fe400078e020c */
[C---:B------:R-:W-:Y:S02]  /*7a00*/  IMAD R13, R212.reuse, 0x5000, R133 ;  /* 0x00005000d40d7824 */ /* 0x040fe400078e0285 */
[----:B------:R-:W-:Y:S02]  /*7a10*/  IMAD R15, R212, 0x5000, R15 ;  /* 0x00005000d40f7824 */ /* 0x000fe400078e020f */
[--C-:B------:R-:W-:Y:S02]  /*7a20*/  IMAD R13, R13, 0x2, R22.reuse ;  /* 0x000000020d0d7824 */ /* 0x100fe400078e0216 */
[----:B------:R-:W-:-:S04]  /*7a30*/  IMAD R36, R15, 0x2, R22 ;  /* 0x000000020f247824 */ /* 0x000fc800078e0216 */
[----:B------:R-:W2:Y:S04]  /*7a40*/  LDS.128 R12, [R13+0x24400] ;  /* 0x024400000d0c7984 */ /* 0x000ea80000000c00 */
        /* <DEDUP_REMOVED lines=11> */
[----:B------:R-:W-:-:S02]  /*7b00*/  PRMT R32, R143, 0x5432, R32 ;  /* 0x000054328f207816 */ /* 0x000fc40000000020 */
[----:B------:R-:W-:Y:S02]  /*7b10*/  PRMT R40, R145, 0x5432, R40 ;  /* 0x0000543291287816 */ /* 0x000fe40000000028 */
[--C-:B------:R-:W-:Y:S01]  /*7b20*/  SHF.R.U64 R41, R42, 0x10, R43.reuse ;  /* 0x000000102a297819 */ /* 0x100fe2000000122b */
[----:B------:R-:W-:Y:S01]  /*7b30*/  IMAD.U32 R162, R32, 0x10000, RZ ;  /* 0x0001000020a27824 */ /* 0x000fe200078e00ff */
[C---:B------:R-:W-:Y:S01]  /*7b40*/  LOP3.LUT R127, R40.reuse, 0xffff0000, RZ, 0xc0, !PT ;  /* 0xffff0000287f7812 */ /* 0x040fe200078ec0ff */
[----:B------:R-:W-:Y:S01]  /*7b50*/  IMAD.U32 R128, R40, 0x10000, RZ ;  /* 0x0001000028807824 */ /* 0x000fe200078e00ff */
[----:B------:R-:W-:Y:S01]  /*7b60*/  SHF.R.U32.HI R42, RZ, 0x10, R43 ;  /* 0x00000010ff2a7819 */ /* 0x000fe2000001162b */
[C---:B------:R-:W-:Y:S01]  /*7b70*/  FMUL.FTZ R40, R47.reuse, R162 ;  /* 0x000000a22f287220 */ /* 0x040fe20000410000 */
[----:B------:R-:W-:Y:S01]  /*7b80*/  SHF.R.U32.HI R35, RZ, 0x10, R35 ;  /* 0x00000010ff237819 */ /* 0x000fe20000011623 */
[----:B------:R-:W-:Y:S01]  /*7b90*/  FMUL.FTZ R164, R47, R128 ;  /* 0x000000802fa47220 */ /* 0x000fe20000410000 */
[----:B------:R-:W-:Y:S01]  /*7ba0*/  LOP3.LUT R80, R37, 0xffff0000, RZ, 0xc0, !PT ;  /* 0xffff000025507812 */ /* 0x000fe200078ec0ff */
[C---:B------:R-:W-:Y:S01]  /*7bb0*/  IMAD.U32 R43, R13.reuse, 0x10000, RZ ;  /* 0x000100000d2b7824 */ /* 0x040fe200078e00ff */
[----:B------:R-:W-:Y:S01]  /*7bc0*/  LOP3.LUT R47, R32, 0xffff0000, RZ, 0xc0, !PT ;  /* 0xffff0000202f7812 */ /* 0x000fe200078ec0ff */
[----:B------:R-:W-:Y:S01]  /*7bd0*/  IMAD.U32 R37, R36, 0x10000, RZ ;  /* 0x0001000024257824 */ /* 0x000fe200078e00ff */
[----:B------:R-:W-:Y:S01]  /*7be0*/  PRMT R42, R142, 0x5432, R42 ;  /* 0x000054328e2a7816 */ /* 0x000fe2000000002a */
[C---:B------:R-:W-:Y:S01]  /*7bf0*/  FMUL.FTZ R161, R80.reuse, R127 ;  /* 0x0000007f50a17220 */ /* 0x040fe20000410000 */
[----:B------:R-:W-:Y:S01]  /*7c00*/  LOP3.LUT R46, R13, 0xffff0000, RZ, 0xc0, !PT ;  /* 0xffff00000d2e7812 */ /* 0x000fe200078ec0ff */
[----:B------:R-:W-:Y:S01]  /*7c10*/  FMUL.FTZ R163, R80, R47 ;  /* 0x0000002f50a37220 */ /* 0x000fe20000410000 */
[----:B------:R-:W-:Y:S01]  /*7c20*/  PRMT R35, R187, 0x5410, R35 ;  /* 0x00005410bb237816 */ /* 0x000fe20000000023 */
[C---:B------:R-:W-:Y:S01]  /*7c30*/  FFMA.FTZ R164, R43.reuse, R162, -R164 ;  /* 0x000000a22ba47223 */ /* 0x040fe200000108a4 */
[----:B------:R-:W-:Y:S01]  /*7c40*/  PRMT R34, R144, 0x5432, R34 ;  /* 0x0000543290227816 */ /* 0x000fe20000000022 */
[----:B------:R-:W-:Y:S01]  /*7c50*/  IMAD.U32 R129, R42, 0x10000, RZ ;  /* 0x000100002a817824 */ /* 0x000fe200078e00ff */
[----:B------:R-:W-:Y:S01]  /*7c60*/  PRMT R11, R190, 0x5410, R11 ;  /* 0x00005410be0b7816 */ /* 0x000fe2000000000b */
[----:B------:R-:W-:Y:S01]  /*7c70*/  FFMA.FTZ R40, R43, R128, R40 ;  /* 0x000000802b287223 */ /* 0x000fe20000010028 */
[----:B------:R-:W-:-:S02]  /*7c80*/  IMAD.U32 R43, R35, 0x10000, RZ ;  /* 0x00010000232b7824 */ /* 0x000fc400078e00ff */
[C---:B------:R-:W-:Y:S01]  /*7c90*/  FFMA.FTZ R161, R46.reuse, R47, -R161 ;  /* 0x0000002f2ea17223 */ /* 0x040fe200000108a1 */
[----:B------:R-:W-:Y:S01]  /*7ca0*/  FFMA.FTZ R163, R46, R127, R163 ;  /* 0x0000007f2ea37223 */ /* 0x000fe200000100a3 */
[----:B------:R-:W-:Y:S02]  /*7cb0*/  IMAD.U32 R46, R34, 0x10000, RZ ;  /* 0x00010000222e7824 */ /* 0x000fe400078e00ff */
[C---:B------:R-:W-:Y:S01]  /*7cc0*/  FMUL.FTZ R47, R126.reuse, R129 ;  /* 0x000000817e2f7220 */ /* 0x040fe20000410000 */
        /* <DEDUP_REMOVED lines=8> */
[C---:B------:R-:W-:Y:S01]  /*7d50*/  FMUL.FTZ R34, R37.reuse, R46 ;  /* 0x0000002e25227220 */ /* 0x040fe20000410000 */
[----:B------:R-:W-:Y:S01]  /*7d60*/  LOP3.LUT R36, R36, 0xffff0000, RZ, 0xc0, !PT ;  /* 0xffff000024247812 */ /* 0x000fe200078ec0ff */
[----:B------:R-:W-:Y:S01]  /*7d70*/  FMUL.FTZ R37, R37, R32 ;  /* 0x0000002025257220 */ /* 0x000fe20000410000 */
[----:B------:R-:W-:Y:S01]  /*7d80*/  PRMT R41, R189, 0x5410, R41 ;  /* 0x00005410bd297816 */ /* 0x000fe20000000029 */
[----:B------:R-:W-:Y:S01]  /*7d90*/  FFMA.FTZ R126, R82, R129, R126 ;  /* 0x00000081527e7223 */ /* 0x000fe2000001007e */
[----:B------:R-:W-:Y:S01]  /*7da0*/  LOP3.LUT R11, R11, 0xffff0000, RZ, 0xc0, !PT ;  /* 0xffff00000b0b7812 */ /* 0x000fe200078ec0ff */
[C---:B------:R-:W-:Y:S01]  /*7db0*/  FMUL.FTZ R128, R39.reuse, R42 ;  /* 0x0000002a27807220 */ /* 0x040fe20000410000 */
[----:B------:R-:W-:Y:S01]  /*7dc0*/  PRMT R33, R188, 0x5410, R33 ;  /* 0x00005410bc217816 */ /* 0x000fe20000000021 */
[----:B------:R-:W-:Y:S01]  /*7dd0*/  FMUL.FTZ R82, R39, R80 ;  /* 0x0000005027527220 */ /* 0x000fe20000410000 */
[----:B------:R-:W-:Y:S01]  /*7de0*/  LOP3.LUT R12, R12, 0xffff0000, RZ, 0xc0, !PT ;  /* 0xffff00000c0c7812 */ /* 0x000fe200078ec0ff */
[----:B------:R-:W-:Y:S01]  /*7df0*/  FFMA.FTZ R32, R13, R32, -R34 ;  /* 0x000000200d207223 */ /* 0x000fe20000010822 */
[----:B------:R-:W-:Y:S01]  /*7e00*/  LOP3.LUT R15, R15, 0xffff0000, RZ, 0xc0, !PT ;  /* 0xffff00000f0f7812 */ /* 0x000fe200078ec0ff */
[----:B------:R-:W-:Y:S01]  /*7e10*/  FMUL.FTZ R39, R36, R35 ;  /* 0x0000002324277220 */ /* 0x000fe20000410000 */
[----:B------:R-:W-:Y:S01]  /*7e20*/  LOP3.LUT R83, R14, 0xffff0000, RZ, 0xc0, !PT ;  /* 0xffff00000e537812 */ /* 0x000fe200078ec0ff */
[----:B------:R-:W-:Y:S01]  /*7e30*/  FFMA.FTZ R13, R13, R46, R37 ;  /* 0x0000002e0d0d7223 */ /* 0x000fe20000010025 */
[----:B------:R-:W-:-:S02]  /*7e40*/  IMAD.U32 R14, R38, 0x10000, RZ ;  /* 0x00010000260e7824 */ /* 0x000fc400078e00ff */
[-C--:B------:R-:W-:Y:S01]  /*7e50*/  FMUL.FTZ R37, R36, R11.reuse ;  /* 0x0000000b24257220 */ /* 0x080fe20000410000 */
[----:B------:R-:W-:Y:S01]  /*7e60*/  IMAD.U32 R34, R41, 0x10000, RZ ;  /* 0x0001000029227824 */ /* 0x000fe200078e00ff */
[----:B------:R-:W-:Y:S01]  /*7e70*/  LOP3.LUT R38, R38, 0xffff0000, RZ, 0xc0, !PT ;  /* 0xffff000026267812 */ /* 0x000fe200078ec0ff */
[----:B------:R-:W-:Y:S01]  /*7e80*/  IMAD.U32 R36, R33, 0x10000, RZ ;  /* 0x0001000021247824 */ /* 0x000fe200078e00ff */
[----:B------:R-:W-:Y:S01]  /*7e90*/  LOP3.LUT R41, R41, 0xffff0000, RZ, 0xc0, !PT ;  /* 0xffff000029297812 */ /* 0x000fe200078ec0ff */
[----:B------:R-:W-:Y:S01]  /*7ea0*/  FFMA.FTZ R80, R15, R80, -R128 ;  /* 0x000000500f507223 */ /* 0x000fe20000010880 */
[----:B------:R-:W-:Y:S01]  /*7eb0*/  LOP3.LUT R33, R33, 0xffff0000, RZ, 0xc0, !PT ;  /* 0xffff000021217812 */ /* 0x000fe200078ec0ff */
[C---:B------:R-:W-:Y:S01]  /*7ec0*/  FFMA.FTZ R11, R12.reuse, R11, -R39 ;  /* 0x0000000b0c0b7223 */ /* 0x040fe20000010827 */
[----:B------:R-:W-:Y:S01]  /*7ed0*/  FFMA.FTZ R15, R15, R42, R82 ;  /* 0x0000002a0f0f7223 */ /* 0x000fe20000010052 */
        /* <DEDUP_REMOVED lines=19> */
[----:B------:R-:W-:Y:S01]  /*8010*/  F2FP.BF16.F32.PACK_AB R37, R163, R40 ;  /* 0x00000028a325723e */ /* 0x000fe200000010ff */
[----:B------:R-:W-:-:S02]  /*8020*/  IMAD.MOV.U32 R15, RZ, RZ, R47 ;  /* 0x000000ffff0f7224 */ /* 0x000fc400078e002f */
[----:B------:R-:W-:-:S07]  /*8030*/  IMAD.MOV.U32 R38, RZ, RZ, R34 ;  /* 0x000000ffff267224 */ /* 0x000fce00078e0022 */
.L_x_2771:
[----:B------:R-:W-:Y:S05]  /*8040*/  BSYNC B2 ;  /* 0x0000000000027941 */ /* 0x000fea0003800000 */
.L_x_2770:
[----:B--2---:R2:W-:Y:S04]  /*8050*/  ST.E.128 desc[UR60][R44.64], R12 ;  /* 0x0000000c2c007985 */ /* 0x0045e8000c101d3c */
[----:B---3--:R2:W-:Y:S02]  /*8060*/  @!P3 ST.E.128 desc[UR60][R124.64], R36 ;  /* 0x000000247c00b985 */ /* 0x0085e4000c101d3c */
.L_x_2765:
[----:B------:R-:W-:Y:S05]  /*8070*/  BSYNC B1 ;  /* 0x0000000000017941 */ /* 0x000fea0003800000 */
.L_x_2764:
[----:B------:R-:W-:-:S03]  /*8080*/  UMOV UR4, 0xffffffff ;  /* 0xffffffff00047882 */ /* 0x000fc60000000000 */
[----:B------:R-:W-:Y:S05]  /*8090*/  BRA.DIV UR4, `(.L_x_2772) ;  /* 0x0000028a04fc7947 */ /* 0x000fea000b800000 */
[----:B--2---:R2:W0:Y:S04]  /*80a0*/  SHFL.IDX PT, R37, R119, 0x1, 0x181f ;  /* 0x00381f0077257f89 */ /* 0x00442800000e0000 */
[----:B------:R2:W0:Y:S02]  /*80b0*/  SHFL.IDX PT, R36, R120, 0x1, 0x181f ;  /* 0x00381f0078247f89 */ /* 0x00042400000e0000 */
.L_x_3107:
[----:B------:R-:W-:Y:S04]  /*80c0*/  BSSY B1, `(.L_x_2773) ;  /* 0x000010a000017945 */ /* 0x000fe80003800000 */
[----:B------:R-:W-:Y:S05]  /*80d0*/  @P4 BRA `(.L_x_2774) ;  /* 0x0000001000204947 */ /* 0x000fea0003800000 */
[----:B------:R-:W-:Y:S01]  /*80e0*/  ISETP.NE.AND P3, PT, R4, RZ, PT ;  /* 0x000000ff0400720c */ /* 0x000fe20003f65270 */
[----:B------:R-:W-:-:S12]  /*80f0*/  BSSY B2, `(.L_x_2775) ;  /* 0x0000084000027945 */ /* 0x000fd80003800000 */
[----:B------:R-:W-:Y:S05]  /*8100*/  @!P3 BRA `(.L_x_2776) ;  /* 0x000000080008b947 */ /* 0x000fea0003800000 */
[----:B----4-:R-:W4:Y:S01]  /*8110*/  LDL R14, [R1+0x64] ;  /* 0x00006400010e7983 */ /* 0x010f220000100800 */
[----:B------:R-:W-:Y:S01]  /*8120*/  SEL R11, R115, R137, !P2 ;  /* 0x00000089730b7207 */ /* 0x000fe20005000000 */
[----:B------:R-:W-:Y:S01]  /*8130*/  VIADD R13, R220, 0x20 ;  /* 0x00000020dc0d7836 */ /* 0x000fe20000000000 */
[----:B0-----:R-:W-:Y:S01]  /*8140*/  LEA R38, P4, R10, R36, 0x1 ;  /* 0x000000240a267211 */ /* 0x001fe200078808ff */
        /* <DEDUP_REMOVED lines=14> */
[----:B------:R-:W-:-:S02]  /*8230*/  ISETP.GE.AND P4, PT, R16, R114, PT ;  /* 0x000000721000720c */ /* 0x000fc40003f86270 */
        /* <DEDUP_REMOVED lines=10> */
[----:B------:R-:W-:-:S03]  /*82e0*/  IMAD R32, R13, 0x2, R22 ;  /* 0x000000020d207824 */ /* 0x000fc600078e0216 */
[----:B------:R0:W4:Y:S04]  /*82f0*/  LDS.128 R12, [R11+0x24400] ;  /* 0x024400000b0c7984 */ /* 0x0001280000000c00 */
[----:B------:R-:W0:Y:S01]  /*8300*/  LDS.128 R32, [R32+0x24400] ;  /* 0x0244000020207984 */ /* 0x000e220000000c00 */
[----:B------:R-:W-:Y:S05]  /*8310*/  @P4 BRA `(.L_x_2778) ;  /* 0x0000000400784947 */ /* 0x000fea0003800000 */
[--C-:B------:R-:W-:Y:S01]  /*8320*/  SHF.R.U64 R43, R60, 0x10, R61.reuse ;  /* 0x000000103c2b7819 */ /* 0x100fe2000000123d */
[----:B0-----:R-:W-:Y:S01]  /*8330*/  IMAD.U32 R47, R33, 0x10000, RZ ;  /* 0x00010000212f7824 */ /* 0x001fe200078e00ff */
[----:B------:R-:W-:Y:S01]  /*8340*/  SHF.R.U32.HI R61, RZ, 0x10, R61 ;  /* 0x00000010ff3d7819 */ /* 0x000fe2000001163d */
[----:B----4-:R-:W-:Y:S01]  /*8350*/  IMAD.U32 R44, R13, 0x10000, RZ ;  /* 0x000100000d2c7824 */ /* 0x010fe200078e00ff */
[--C-:B------:R-:W-:Y:S01]  /*8360*/  SHF.R.U64 R42, R52, 0x10, R53.reuse ;  /* 0x00000010342a7819 */ /* 0x100fe20000001235 */
[----:B------:R-:W-:Y:S01]  /*8370*/  IMAD.U32 R80, R35, 0x10000, RZ ;  /* 0x0001000023507824 */ /* 0x000fe200078e00ff */
[----:B------:R-:W-:Y:S01]  /*8380*/  SHF.R.U32.HI R52, RZ, 0x10, R53 ;  /* 0x00000010ff347819 */ /* 0x000fe20000011635 */
[----:B------:R-:W-:Y:S01]  /*8390*/  IMAD.U32 R60, R15, 0x10000, RZ ;  /* 0x000100000f3c7824 */ /* 0x000fe200078e00ff */
[----:B------:R-:W-:Y:S02]  /*83a0*/  PRMT R182, R182, 0x5410, R61 ;  /* 0x00005410b6b67816 */ /* 0x000fe4000000003d */
[----:B------:R-:W-:-:S02]  /*83b0*/  SHF.R.U64 R11, R54, 0x10, R55 ;  /* 0x00000010360b7819 */ /* 0x000fc40000001237 */
[--C-:B------:R-:W-:Y:S02]  /*83c0*/  SHF.R.U64 R45, R62, 0x10, R63.reuse ;  /* 0x000000103e2d7819 */ /* 0x100fe4000000123f */
[----:B------:R-:W-:Y:S02]  /*83d0*/  PRMT R185, R185, 0x5410, R52 ;  /* 0x00005410b9b97816 */ /* 0x000fe40000000034 */
[----:B------:R-:W-:Y:S02]  /*83e0*/  SHF.R.U32.HI R62, RZ, 0x10, R63 ;  /* 0x00000010ff3e7819 */ /* 0x000fe4000001163f */
[----:B------:R-:W-:Y:S01]  /*83f0*/  PRMT R183, R183, 0x5410, R42 ;  /* 0x00005410b7b77816 */ /* 0x000fe2000000002a */
[----:B------:R-:W-:Y:S01]  /*8400*/  IMAD.U32 R42, R182, 0x10000, RZ ;  /* 0x00010000b62a7824 */ /* 0x000fe200078e00ff */
[----:B------:R-:W-:Y:S01]  /*8410*/  SHF.R.U32.HI R54, RZ, 0x10, R55 ;  /* 0x00000010ff367819 */ /* 0x000fe20000011637 */
[----:B------:R-:W-:Y:S01]  /*8420*/  IMAD.U32 R55, R14, 0x10000, RZ ;  /* 0x000100000e377824 */ /* 0x000fe200078e00ff */
[----:B------:R-:W-:Y:S01]  /*8430*/  PRMT R184, R184, 0x5410, R11 ;  /* 0x00005410b8b87816 */ /* 0x000fe2000000000b */
[----:B------:R-:W-:Y:S01]  /*8440*/  IMAD.U32 R11, R185, 0x10000, RZ ;  /* 0x00010000b90b7824 */ /* 0x000fe200078e00ff */
[----:B------:R-:W-:Y:S01]  /*8450*/  PRMT R180, R180, 0x5410, R45 ;  /* 0x00005410b4b47816 */ /* 0x000fe2000000002d */
[-C--:B------:R-:W-:Y:S01]  /*8460*/  FMUL.FTZ R45, R47, R42.reuse ;  /* 0x0000002a2f2d7220 */ /* 0x080fe20000410000 */
[----:B------:R-:W-:Y:S01]  /*8470*/  PRMT R181, R181, 0x5410, R62 ;  /* 0x00005410b5b57816 */ /* 0x000fe2000000003e */
[-C--:B------:R-:W-:Y:S01]  /*8480*/  FMUL.FTZ R61, R47, R11.reuse ;  /* 0x0000000b2f3d7220 */ /* 0x080fe20000410000 */
[----:B------:R-:W-:Y:S01]  /*8490*/  PRMT R179, R179, 0x5410, R54 ;  /* 0x00005410b3b37816 */ /* 0x000fe20000000036 */
[----:B------:R-:W-:Y:S01]  /*84a0*/  FFMA.FTZ R11, R44, R11, -R45 ;  /* 0x0000000b2c0b7223 */ /* 0x000fe2000001082d */
[----:B------:R-:W-:Y:S01]  /*84b0*/  PRMT R186, R186, 0x5410, R43 ;  /* 0x00005410baba7816 */ /* 0x000fe2000000002b */
[----:B------:R-:W-:Y:S01]  /*84c0*/  IMAD.U32 R47, R181, 0x10000, RZ ;  /* 0x00010000b52f7824 */ /* 0x000fe200078e00ff */
[----:B------:R-:W-:Y:S01]  /*84d0*/  LOP3.LUT R53, R33, 0xffff0000, RZ, 0xc0, !PT ;  /* 0xffff000021357812 */ /* 0x000fe200078ec0ff */
[----:B------:R-:W-:Y:S01]  /*84e0*/  IMAD.U32 R45, R179, 0x10000, RZ ;  /* 0x00010000b32d7824 */ /* 0x000fe200078e00ff */
[----:B------:R-:W-:Y:S01]  /*84f0*/  LOP3.LUT R43, R182, 0xffff0000, RZ, 0xc0, !PT ;  /* 0xffff0000b62b7812 */ /* 0x000fe200078ec0ff */
[----:B------:R-:W-:Y:S01]  /*8500*/  FFMA.FTZ R44, R44, R42, R61 ;  /* 0x0000002a2c2c7223 */ /* 0x000fe2000001003d */
[----:B------:R-:W-:Y:S01]  /*8510*/  LOP3.LUT R185, R185, 0xffff0000, RZ, 0xc0, !PT ;  /* 0xffff0000b9b97812 */ /* 0x000fe200078ec0ff */
[C---:B------:R-:W-:Y:S01]  /*8520*/  FMUL.FTZ R61, R80.reuse, R47 ;  /* 0x0000002f503d7220 */ /* 0x040fe20000410000 */
[----:B------:R-:W-:Y:S01]  /*8530*/  LOP3.LUT R46, R13, 0xffff0000, RZ, 0xc0, !PT ;  /* 0xffff00000d2e7812 */ /* 0x000fe200078ec0ff */
[----:B------:R-:W-:Y:S01]  /*8540*/  FMUL.FTZ R81, R53, R43 ;  /* 0x0000002b35517220 */ /* 0x000fe20000410000 */
[----:B------:R-:W-:Y:S01]  /*8550*/  LOP3.LUT R35, R35, 0xffff0000, RZ, 0xc0, !PT ;  /* 0xffff000023237812 */ /* 0x000fe200078ec0ff */
[----:B------:R-:W-:Y:S01]  /*8560*/  FMUL.FTZ R53, R53, R185 ;  /* 0x000000b935357220 */ /* 0x000fe20000410000 */
        /* <DEDUP_REMOVED lines=13> */
[----:B------:R-:W-:Y:S01]  /*8640*/  IMAD.U32 R54, R183, 0x10000, RZ ;  /* 0x00010000b7367824 */ /* 0x000fe200078e00ff */
[----:B------:R-:W-:Y:S01]  /*8650*/  LOP3.LUT R32, R32, 0xffff0000, RZ, 0xc0, !PT ;  /* 0xffff000020207812 */ /* 0x000fe200078ec0ff */
[----:B------:R-:W-:Y:S02]  /*8660*/  IMAD.U32 R13, R12, 0x10000, RZ ;  /* 0x000100000c0d7824 */ /* 0x000fe400078e00ff */
[C---:B------:R-:W-:Y:S01]  /*8670*/  FMUL.FTZ R80, R33.reuse, R62 ;  /* 0x0000003e21507220 */ /* 0x040fe20000410000 */
[----:B------:R-:W-:Y:S01]  /*8680*/  FMUL.FTZ R47, R33, R54 ;  /* 0x00000036212f7220 */ /* 0x000fe20000410000 */
[----:B------:R-:W-:Y:S01]  /*8690*/  LOP3.LUT R35, R186, 0xffff0000, RZ, 0xc0, !PT ;  /* 0xffff0000ba237812 */ /* 0x000fe200078ec0ff */
[----:B------:R-:W-:Y:S01]  /*86a0*/  FFMA.FTZ R15, R15, R52, R82 ;  /* 0x000000340f0f7223 */ /* 0x000fe20000010052 */
[----:B------:R-:W-:Y:S01]  /*86b0*/  LOP3.LUT R183, R183, 0xffff0000, RZ, 0xc0, !PT ;  /* 0xffff0000b7b77812 */ /* 0x000fe200078ec0ff */
[C---:B------:R-:W-:Y:S01]  /*86c0*/  FFMA.FTZ R33, R13.reuse, R54, -R80 ;  /* 0x000000360d217223 */ /* 0x040fe20000010850 */
[----:B------:R-:W-:Y:S01]  /*86d0*/  LOP3.LUT R63, R14, 0xffff0000, RZ, 0xc0, !PT ;  /* 0xffff00000e3f7812 */ /* 0x000fe200078ec0ff */
[----:B------:R-:W-:Y:S01]  /*86e0*/  FFMA.FTZ R13, R13, R62, R47 ;  /* 0x0000003e0d0d7223 */ /* 0x000fe2000001002f */
[C---:B------:R-:W-:Y:S01]  /*86f0*/  IMAD.U32 R14, R34.reuse, 0x10000, RZ ;  /* 0x00010000220e7824 */ /* 0x040fe200078e00ff */
[----:B------:R-:W-:Y:S01]  /*8700*/  LOP3.LUT R34, R34, 0xffff0000, RZ, 0xc0, !PT ;  /* 0xffff000022227812 */ /* 0x000fe200078ec0ff */
[C---:B------:R-:W-:Y:S01]  /*8710*/  IMAD.U32 R47, R180.reuse, 0x10000, RZ ;  /* 0x00010000b42f7824 */ /* 0x040fe200078e00ff */
[----:B------:R-:W-:Y:S01]  /*8720*/  LOP3.LUT R180, R180, 0xffff0000, RZ, 0xc0, !PT ;  /* 0xffff0000b4b47812 */ /* 0x000fe200078ec0ff */
[----:B------:R-:W-:Y:S01]  /*8730*/  FMUL.FTZ R53, R32, R35 ;  /* 0x0000002320357220 */ /* 0x000fe20000410000 */
[----:B------:R-:W-:Y:S01]  /*8740*/  LOP3.LUT R12, R12, 0xffff0000, RZ, 0xc0, !PT ;  /* 0xffff00000c0c7812 */ /* 0x000fe200078ec0ff */
[----:B------:R-:W-:Y:S01]  /*8750*/  FMUL.FTZ R61, R32, R183 ;  /* 0x000000b7203d7220 */ /* 0x000fe20000410000 */
[C---:B------:R-:W-:Y:S01]  /*8760*/  IMAD.U32 R32, R184.reuse, 0x10000, RZ ;  /* 0x00010000b8207824 */ /* 0x040fe200078e00ff */
[----:B------:R-:W-:Y:S01]  /*8770*/  LOP3.LUT R184, R184, 0xffff0000, RZ, 0xc0, !PT ;  /* 0xffff0000b8b87812 */ /* 0x000fe200078ec0ff */
[----:B------:R-:W-:Y:S01]  /*8780*/  FMUL.FTZ R54, R14, R47 ;  /* 0x0000002f0e367220 */ /* 0x000fe20000410000 */
[----:B------:R-:W-:Y:S01]  /*8790*/  FMUL.FTZ R62, R34, R180 ;  /* 0x000000b4223e7220 */ /* 0x000fe20000410000 */
[C---:B------:R-:W-:Y:S01]  /*87a0*/  FFMA.FTZ R52, R12.reuse, R183, -R53 ;  /* 0x000000b70c347223 */ /* 0x040fe20000010835 */
        /* <DEDUP_REMOVED lines=21> */
.L_x_2778:
[----:B------:R-:W-:Y:S05]  /*8900*/  BSYNC B3 ;  /* 0x0000000000037941 */ /* 0x000fea0003800000 */
.L_x_2777:
[----:B----4-:R4:W-:Y:S04]  /*8910*/  ST.E.128 desc[UR60][R38.64], R12 ;  /* 0x0000000c26007985 */ /* 0x0109e8000c101d3c */
[----:B0-----:R4:W-:Y:S02]  /*8920*/  @!P3 ST.E.128 desc[UR60][R40.64], R32 ;  /* 0x000000202800b985 */ /* 0x0019e4000c101d3c */
.L_x_2776:
[----:B------:R-:W-:Y:S05]  /*8930*/  BSYNC B2 ;  /* 0x0000000000027941 */ /* 0x000fea0003800000 */
.L_x_2775:
[----:B------:R-:W-:-:S13]  /*8940*/  ISETP.NE.AND P3, PT, R25, RZ, PT ;  /* 0x000000ff1900720c */ /* 0x000fda0003f65270 */
[----:B------:R-:W-:Y:S05]  /*8950*/  @!P3 BRA `(.L_x_2774) ;  /* 0x000000080000b947 */ /* 0x000fea0003800000 */
[----:B----4-:R-:W4:Y:S01]  /*8960*/  LDL R14, [R1+0x64] ;  /* 0x00006400010e7983 */ /* 0x010f220000100800 */
[----:B------:R-:W-:Y:S01]  /*8970*/  SEL R11, R115, R137, !P1 ;  /* 0x00000089730b7207 */ /* 0x000fe20004800000 */
[C---:B------:R-:W-:Y:S01]  /*8980*/  VIADD R13, R220.reuse, 0x20 ;  /* 0x00000020dc0d7836 */ /* 0x040fe20000000000 */
        /* <DEDUP_REMOVED lines=34> */
[----:B------:R-:W-:Y:S01]  /*8bb0*/  SHF.R.U32.HI R60, RZ, 0x10, R49 ;  /* 0x00000010ff3c7819 */ /* 0x000fe20000011631 */
[----:B------:R-:W-:Y:S01]  /*8bc0*/  IMAD.U32 R42, R13, 0x10000, RZ ;  /* 0x000100000d2a7824 */ /* 0x000fe200078e00ff */
[----:B------:R-:W-:Y:S01]  /*8bd0*/  PRMT R178, R178, 0x5410, R57 ;  /* 0x00005410b2b27816 */ /* 0x000fe20000000039 */
[----:B------:R-:W-:Y:S01]  /*8be0*/  IMAD.U32 R40, R12, 0x10000, RZ ;  /* 0x000100000c287824 */ /* 0x000fe200078e00ff */
[----:B------:R-:W-:Y:S01]  /*8bf0*/  SHF.R.U64 R53, R48, 0x10, R49 ;  /* 0x0000001030357819 */ /* 0x000fe20000001231 */
[----:B------:R-:W-:Y:S01]  /*8c00*/  IMAD.U32 R48, R35, 0x10000, RZ ;  /* 0x0001000023307824 */ /* 0x000fe200078e00ff */
[----:B------:R-:W-:Y:S01]  /*8c10*/  SHF.R.U64 R49, R50, 0x10, R51 ;  /* 0x0000001032317819 */ /* 0x000fe20000001233 */
[----:B------:R-:W-:Y:S01]  /*8c20*/  IMAD.U32 R11, R14, 0x10000, RZ ;  /* 0x000100000e0b7824 */ /* 0x000fe200078e00ff */
[----:B------:R-:W-:-:S02]  /*8c30*/  PRMT R171, R171, 0x5410, R60 ;  /* 0x00005410abab7816 */ /* 0x000fc4000000003c */
[--C-:B------:R-:W-:Y:S02]  /*8c40*/  SHF.R.U64 R50, R58, 0x10, R59.reuse ;  /* 0x000000103a327819 */ /* 0x100fe4000000123b */
[----:B------:R-:W-:Y:S01]  /*8c50*/  LOP3.LUT R43, R35, 0xffff0000, RZ, 0xc0, !PT ;  /* 0xffff0000232b7812 */ /* 0x000fe200078ec0ff */
[----:B------:R-:W-:Y:S01]  /*8c60*/  IMAD.U32 R35, R178, 0x10000, RZ ;  /* 0x00010000b2237824 */ /* 0x000fe200078e00ff */
[----:B------:R-:W-:Y:S02]  /*8c70*/  SHF.R.U32.HI R58, RZ, 0x10, R59 ;  /* 0x00000010ff3a7819 */ /* 0x000fe4000001163b */
[----:B------:R-:W-:Y:S02]  /*8c80*/  SHF.R.U32.HI R54, RZ, 0x10, R51 ;  /* 0x00000010ff367819 */ /* 0x000fe40000011633 */
[----:B------:R-:W-:Y:S01]  /*8c90*/  LOP3.LUT R41, R15, 0xffff0000, RZ, 0xc0, !PT ;  /* 0xffff00000f297812 */ /* 0x000fe200078ec0ff */
[----:B------:R-:W-:Y:S01]  /*8ca0*/  IMAD.U32 R15, R171, 0x10000, RZ ;  /* 0x00010000ab0f7824 */ /* 0x000fe200078e00ff */
[----:B------:R-:W-:Y:S01]  /*8cb0*/  PRMT R158, R158, 0x5410, R49 ;  /* 0x000054109e9e7816 */ /* 0x000fe20000000031 */
[C---:B------:R-:W-:Y:S01]  /*8cc0*/  FMUL.FTZ R49, R46.reuse, R35 ;  /* 0x000000232e317220 */ /* 0x040fe20000410000 */
[----:B------:R-:W-:Y:S01]  /*8cd0*/  PRMT R175, R175, 0x5410, R58 ;  /* 0x00005410afaf7816 */ /* 0x000fe2000000003a */
[-C--:B------:R-:W-:Y:S01]  /*8ce0*/  FMUL.FTZ R51, R46, R15.reuse ;  /* 0x0000000f2e337220 */ /* 0x080fe20000410000 */
[----:B------:R-:W-:Y:S01]  /*8cf0*/  PRMT R159, R159, 0x5410, R54 ;  /* 0x000054109f9f7816 */ /* 0x000fe20000000036 */
[----:B------:R-:W-:Y:S01]  /*8d00*/  FFMA.FTZ R15, R42, R15, -R49 ;  /* 0x0000000f2a0f7223 */ /* 0x000fe20000010831 */
[----:B------:R-:W-:Y:S01]  /*8d10*/  LOP3.LUT R47, R33, 0xffff0000, RZ, 0xc0, !PT ;  /* 0xffff0000212f7812 */ /* 0x000fe200078ec0ff */
[----:B------:R-:W-:Y:S01]  /*8d20*/  IMAD.U32 R49, R175, 0x10000, RZ ;  /* 0x00010000af317824 */ /* 0x000fe200078e00ff */
[----:B------:R-:W-:Y:S01]  /*8d30*/  LOP3.LUT R178, R178, 0xffff0000, RZ, 0xc0, !PT ;  /* 0xffff0000b2b27812 */ /* 0x000fe200078ec0ff */
[----:B------:R-:W-:Y:S01]  /*8d40*/  IMAD.U32 R46, R159, 0x10000, RZ ;  /* 0x000100009f2e7824 */ /* 0x000fe200078e00ff */
[----:B------:R-:W-:Y:S01]  /*8d50*/  LOP3.LUT R171, R171, 0xffff0000, RZ, 0xc0, !PT ;  /* 0xffff0000abab7812 */ /* 0x000fe200078ec0ff */
[----:B------:R-:W-:Y:S01]  /*8d60*/  FFMA.FTZ R35, R42, R35, R51 ;  /* 0x000000232a237223 */ /* 0x000fe20000010033 */
[----:B------:R-:W-:Y:S01]  /*8d70*/  PRMT R177, R177, 0x5410, R52 ;  /* 0x00005410b1b17816 */ /* 0x000fe20000000034 */
[----:B------:R-:W-:Y:S01]  /*8d80*/  FMUL.FTZ R52, R48, R49 ;  /* 0x0000003130347220 */ /* 0x000fe20000410000 */
[----:B------:R-:W-:Y:S01]  /*8d90*/  PRMT R160, R160, 0x5410, R53 ;  /* 0x00005410a0a07816 */ /* 0x000fe20000000035 */
[----:B------:R-:W-:Y:S01]  /*8da0*/  FMUL.FTZ R53, R47, R178 ;  /* 0x000000b22f357220 */ /* 0x000fe20000410000 */
[----:B------:R-:W-:Y:S01]  /*8db0*/  PRMT R173, R173, 0x5410, R50 ;  /* 0x00005410adad7816 */ /* 0x000fe20000000032 */
[-C--:B------:R-:W-:Y:S01]  /*8dc0*/  FMUL.FTZ R47, R47, R171.reuse ;  /* 0x000000ab2f2f7220 */ /* 0x080fe20000410000 */
[----:B------:R-:W-:Y:S01]  /*8dd0*/  LOP3.LUT R44, R13, 0xffff0000, RZ, 0xc0, !PT ;  /* 0xffff00000d2c7812 */ /* 0x000fe200078ec0ff */
[-C--:B------:R-:W-:Y:S01]  /*8de0*/  FMUL.FTZ R48, R48, R46.reuse ;  /* 0x0000002e30307220 */ /* 0x080fe20000410000 */
[----:B------:R-:W-:Y:S01]  /*8df0*/  LOP3.LUT R50, R175, 0xffff0000, RZ, 0xc0, !PT ;  /* 0xffff0000af327812 */ /* 0x000fe200078ec0ff */
[----:B------:R-:W-:Y:S01]  /*8e00*/  FFMA.FTZ R52, R45, R46, -R52 ;  /* 0x0000002e2d347223 */ /* 0x000fe20000010834 */
[----:B------:R-:W-:Y:S01]  /*8e10*/  LOP3.LUT R46, R159, 0xffff0000, RZ, 0xc0, !PT ;  /* 0xffff00009f2e7812 */ /* 0x000fe200078ec0ff */
[C---:B------:R-:W-:Y:S01]  /*8e20*/  FFMA.FTZ R42, R44.reuse, R171, -R53 ;  /* 0x000000ab2c2a7223 */ /* 0x040fe20000010835 */
[----:B------:R-:W-:Y:S01]  /*8e30*/  FFMA.FTZ R178, R44, R178, R47 ;  /* 0x000000b22cb27223 */ /* 0x000fe2000001002f */
[----:B------:R-:W-:Y:S01]  /*8e40*/  FFMA.FTZ R48, R45, R49, R48 ;  /* 0x000000312d307223 */ /* 0x000fe20000010030 */
[----:B------:R-:W-:Y:S01]  /*8e50*/  FMUL.FTZ R54, R43, R50 ;  /* 0x000000322b367220 */ /* 0x000fe20000410000 */
[C---:B------:R-:W-:Y:S01]  /*8e60*/  IMAD.U32 R33, R32.reuse, 0x10000, RZ ;  /* 0x0001000020217824 */ /* 0x040fe200078e00ff */
[----:B------:R-:W-:Y:S01]  /*8e70*/  LOP3.LUT R32, R32, 0xffff0000, RZ, 0xc0, !PT ;  /* 0xffff000020207812 */ /* 0x000fe200078ec0ff */
[----:B------:R-:W-:-:S02]  /*8e80*/  IMAD.U32 R44, R160, 0x10000, RZ ;  /* 0x00010000a02c7824 */ /* 0x000fc400078e00ff */
[-C--:B------:R-:W-:Y:S01]  /*8e90*/  FMUL.FTZ R56, R43, R46.reuse ;  /* 0x0000002e2b387220 */ /* 0x080fe20000410000 */
[----:B------:R-:W-:Y:S02]  /*8ea0*/  IMAD.U32 R45, R177, 0x10000, RZ ;  /* 0x00010000b12d7824 */ /* 0x000fe400078e00ff */
[----:B------:R-:W-:Y:S01]  /*8eb0*/  FFMA.FTZ R49, R41, R46, -R54 ;  /* 0x0000002e29317223 */ /* 0x000fe20000010836 */
[----:B------:R-:W-:Y:S01]  /*8ec0*/  LOP3.LUT R177, R177, 0xffff0000, RZ, 0xc0, !PT ;  /* 0xffff0000b1b17812 */ /* 0x000fe200078ec0ff */
[CC--:B------:R-:W-:Y:S01]  /*8ed0*/  FMUL.FTZ R46, R33.reuse, R44.reuse ;  /* 0x0000002c212e7220 */ /* 0x0c0fe20000410000 */
[----:B------:R-:W-:Y:S01]  /*8ee0*/  FMUL.FTZ R47, R33, R45 ;  /* 0x0000002d212f7220 */ /* 0x000fe20000410000 */
[----:B------:R-:W-:Y:S01]  /*8ef0*/  LOP3.LUT R43, R160, 0xffff0000, RZ, 0xc0, !PT ;  /* 0xffff0000a02b7812 */ /* 0x000fe200078ec0ff */
[----:B------:R-:W-:Y:S01]  /*8f00*/  IMAD.U32 R13, R34, 0x10000, RZ ;  /* 0x00010000220d7824 */ /* 0x000fe200078e00ff */
[----:B------:R-:W-:Y:S01]  /*8f10*/  LOP3.LUT R12, R12, 0xffff0000, RZ, 0xc0, !PT ;  /* 0xffff00000c0c7812 */ /* 0x000fe200078ec0ff */
[----:B------:R-:W-:Y:S01]  /*8f20*/  FMUL.FTZ R33, R32, R177 ;  /* 0x000000b120217220 */ /* 0x000fe20000410000 */
[C---:B------:R-:W-:Y:S01]  /*8f30*/  FFMA.FTZ R47, R40.reuse, R44, -R47 ;  /* 0x0000002c282f7223 */ /* 0x040fe2000001082f */
[----:B------:R-:W-:Y:S01]  /*8f40*/  FFMA.FTZ R46, R40, R45, R46 ;  /* 0x0000002d282e7223 */ /* 0x000fe2000001002e */
[----:B------:R-:W-:Y:S01]  /*8f50*/  FFMA.FTZ R51, R41, R50, R56 ;  /* 0x0000003229337223 */ /* 0x000fe20000010038 */
[C---:B------:R-:W-:Y:S01]  /*8f60*/  IMAD.U32 R40, R173.reuse, 0x10000, RZ ;  /* 0x00010000ad287824 */ /* 0x040fe200078e00ff */
[----:B------:R-:W-:Y:S01]  /*8f70*/  LOP3.LUT R34, R34, 0xffff0000, RZ, 0xc0, !PT ;  /* 0xffff000022227812 */ /* 0x000fe200078ec0ff */
[-C--:B------:R-:W-:Y:S01]  /*8f80*/  FMUL.FTZ R41, R32, R43.reuse ;  /* 0x0000002b20297220 */ /* 0x080fe20000410000 */
[----:B------:R-:W-:Y:S01]  /*8f90*/  LOP3.LUT R173, R173, 0xffff0000, RZ, 0xc0, !PT ;  /* 0xffff0000adad7812 */ /* 0x000fe200078ec0ff */
[----:B------:R-:W-:Y:S01]  /*8fa0*/  FFMA.FTZ R44, R12, R43, -R33 ;  /* 0x0000002b0c2c7223 */ /* 0x000fe20000010821 */
        /* <DEDUP_REMOVED lines=24> */
.L_x_2780:
[----:B------:R-:W-:Y:S05]  /*9130*/  BSYNC B2 ;  /* 0x0000000000027941 */ /* 0x000fea0003800000 */
.L_x_2779:
[----:B----4-:R4:W-:Y:S04]  /*9140*/  ST.E.128 desc[UR60][R38.64], R12 ;  /* 0x0000000c26007985 */ /* 0x0109e8000c101d3c */
[----:B0-----:R4:W-:Y:S02]  /*9150*/  @!P3 ST.E.128 desc[UR60][R36.64], R32 ;  /* 0x000000202400b985 */ /* 0x0019e4000c101d3c */
.L_x_2774:
[----:B------:R-:W-:Y:S05]  /*9160*/  BSYNC B1 ;  /* 0x0000000000017941 */ /* 0x000fea0003800000 */
.L_x_2773:
[----:B------:R-:W-:-:S03]  /*9170*/  UMOV UR4, 0xffffffff ;  /* 0xffffffff00047882 */ /* 0x000fc60000000000 */
[----:B------:R-:W-:Y:S05]  /*9180*/  BRA.DIV UR4, `(.L_x_2781) ;  /* 0x0000027e040c7947 */ /* 0x000fea000b800000 */
[----:B0---4-:R0:W4:Y:S04]  /*9190*/  SHFL.IDX PT, R37, R119, 0x2, 0x181f ;  /* 0x00581f0077257f89 */ /* 0x01112800000e0000 */
[----:B------:R0:W0:Y:S02]  /*91a0*/  SHFL.IDX PT, R36, R120, 0x2, 0x181f ;  /* 0x00581f0078247f89 */ /* 0x00002400000e0000 */
.L_x_3111:
[----:B------:R-:W-:Y:S05]  /*91b0*/  @P5 BRA `(.L_x_2739) ;  /* 0x0000001400bc5947 */ /* 0x000fea0003800000 */
[----:B------:R-:W-:Y:S01]  /*91c0*/  ISETP.NE.AND P3, PT, R4, RZ, PT ;  /* 0x000000ff0400720c */ /* 0x000fe20003f65270 */
[----:B------:R-:W-:-:S12]  /*91d0*/  BSSY B1, `(.L_x_2782) ;  /* 0x000007a000017945 */ /* 0x000fd80003800000 */
[----:B------:R-:W-:Y:S05]  /*91e0*/  @!P3 BRA `(.L_x_2783) ;  /* 0x0000000400e0b947 */ /* 0x000fea0003800000 */
[----:B------:R-:W5:Y:S01]  /*91f0*/  LDL R13, [R1+0x60] ;  /* 0x00006000010d7983 */ /* 0x000f620000100800 */
[----:B------:R-:W-:Y:S01]  /*9200*/  SEL R11, R115, R137, !P2 ;  /* 0x00000089730b7207 */ /* 0x000fe20005000000 */
[----:B------:R-:W-:Y:S01]  /*9210*/  BSSY B2, `(.L_x_2784) ;  /* 0x0000073000027945 */ /* 0x000fe20003800000 */
[----:B------:R-:W-:Y:S02]  /*9220*/  ISETP.GE.AND P4, PT, R16, R114, PT ;  /* 0x000000721000720c */ /* 0x000fe40003f86270 */
[----:B------:R-:W-:Y:S02]  /*9230*/  SHF.R.S32.HI R12, RZ, 0x1f, R11 ;  /* 0x0000001fff0c7819 */ /* 0x000fe4000001140b */
[----:B0-----:R-:W-:Y:S02]  /*9240*/  LEA R38, P3, R10, R36, 0x1 ;  /* 0x000000240a267211 */ /* 0x001fe400078608ff */
[----:B------:R-:W-:Y:S02]  /*9250*/  LEA.HI R12, R12, R11, RZ, 0x4 ;  /* 0x0000000b0c0c7211 */ /* 0x000fe400078f20ff */
[----:B----4-:R-:W-:-:S02]  /*9260*/  LEA.HI.X R39, R10, R37, R28, 0x1, P3 ;  /* 0x000000250a277211 */ /* 0x010fc400018f0c1c */
[----:B------:R-:W-:-:S04]  /*9270*/  LEA.HI.SX32 R12, R12, R9, 0x1c ;  /* 0x000000090c0c7211 */ /* 0x000fc800078fe2ff */
[----:B------:R-:W-:Y:S01]  /*9280*/  SHF.R.S32.HI R11, RZ, 0x1f, R12 ;  /* 0x0000001fff0b7819 */ /* 0x000fe2000001140c */
[----:B------:R-:W-:-:S03]  /*9290*/  IMAD.SHL.U32 R41, R12, 0x8, RZ ;  /* 0x000000080c297824 */ /* 0x000fc600078e00ff */
[----:B------:R-:W-:Y:S02]  /*92a0*/  LEA.HI R11, R11, R12, RZ, 0x3 ;  /* 0x0000000c0b0b7211 */ /* 0x000fe400078f18ff */
[----:B------:R-:W-:Y:S02]  /*92b0*/  ISETP.GE.AND P5, PT, R41, R136, PT ;  /* 0x000000882900720c */ /* 0x000fe40003fa6270 */
[----:B------:R-:W-:Y:S02]  /*92c0*/  SHF.R.S32.HI R12, RZ, 0x3, R11 ;  /* 0x00000003ff0c7819 */ /* 0x000fe4000001140b */
[----:B------:R-:W-:-:S04]  /*92d0*/  LOP3.LUT R11, R0, 0x38, R41, 0xf8, !PT ;  /* 0x00000038000b7812 */ /* 0x000fc800078ef829 */
[----:B------:R-:W-:-:S05]  /*92e0*/  LOP3.LUT R11, R11, R138, RZ, 0x3c, !PT ;  /* 0x0000008a0b0b7212 */ /* 0x000fca00078e3cff */
[----:B------:R-:W-:-:S04]  /*92f0*/  @!P5 IMAD.WIDE R40, R41, 0x2, R36 ;  /* 0x000000022928d825 */ /* 0x000fc800078e0224 */
[----:B-----5:R-:W-:-:S04]  /*9300*/  IMAD R12, R12, 0x1400, R13 ;  /* 0x000014000c0c7824 */ /* 0x020fc800078e020d */
        /* <DEDUP_REMOVED lines=11> */
[----:B------:R-:W-:Y:S01]  /*93c0*/  IMAD.U32 R48, R35, 0x10000, RZ ;  /* 0x0001000023307824 */ /* 0x000fe200078e00ff */
[--C-:B------:R-:W-:Y:S01]  /*93d0*/  SHF.R.U64 R55, R68, 0x10, R69.reuse ;  /* 0x0000001044377819 */ /* 0x100fe20000001245 */
[----:B----4-:R-:W-:Y:S01]  /*93e0*/  IMAD.U32 R45, R15, 0x10000, RZ ;  /* 0x000100000f2d7824 */ /* 0x010fe200078e00ff */
[----:B------:R-:W-:Y:S01]  /*93f0*/  SHF.R.U32.HI R68, RZ, 0x10, R69 ;  /* 0x00000010ff447819 */ /* 0x000fe20000011645 */
[----:B------:R-:W-:Y:S01]  /*9400*/  IMAD.U32 R42, R12, 0x10000, RZ ;  /* 0x000100000c2a7824 */ /* 0x000fe200078e00ff */
[----:B------:R-:W-:Y:S01]  /*9410*/  PRMT R157, R157, 0x5410, R76 ;  /* 0x000054109d9d7816 */ /* 0x000fe2000000004c */
[----:B------:R-:W-:Y:S01]  /*9420*/  IMAD.U32 R11, R14, 0x10000, RZ ;  /* 0x000100000e0b7824 */ /* 0x000fe200078e00ff */
[----:B------:R-:W-:-:S02]  /*9430*/  PRMT R153, R153, 0x5410, R68 ;  /* 0x0000541099997816 */ /* 0x000fc40000000044 */
[----:B------:R-:W-:Y:S01]  /*9440*/  SHF.R.U64 R53, R70, 0x10, R71 ;  /* 0x0000001046357819 */ /* 0x000fe20000001247 */
[----:B------:R-:W-:Y:S01]  /*9450*/  IMAD.U32 R50, R157, 0x10000, RZ ;  /* 0x000100009d327824 */ /* 0x000fe200078e00ff */
[----:B------:R-:W-:Y:S02]  /*9460*/  SHF.R.U64 R51, R78, 0x10, R79 ;  /* 0x000000104e337819 */ /* 0x000fe4000000124f */
[----:B------:R-:W-:Y:S01]  /*9470*/  PRMT R156, R156, 0x5410, R49 ;  /* 0x000054109c9c7816 */ /* 0x000fe20000000031 */
[----:B------:R-:W-:Y:S01]  /*9480*/  IMAD.U32 R49, R153, 0x10000, RZ ;  /* 0x0001000099317824 */ /* 0x000fe200078e00ff */
[----:B------:R-:W-:Y:S01]  /*9490*/  SHF.R.U32.HI R70, RZ, 0x10, R71 ;  /* 0x00000010ff467819 */ /* 0x000fe20000011647 */
[C---:B------:R-:W-:Y:S01]  /*94a0*/  FMUL.FTZ R52, R46.reuse, R50 ;  /* 0x000000322e347220 */ /* 0x040fe20000410000 */
[----:B------:R-:W-:Y:S01]  /*94b0*/  SHF.R.U32.HI R78, RZ, 0x10, R79 ;  /* 0x00000010ff4e7819 */ /* 0x000fe2000001164f */
[----:B------:R-:W-:Y:S01]  /*94c0*/  FMUL.FTZ R54, R46, R49 ;  /* 0x000000312e367220 */ /* 0x000fe20000410000 */
[----:B------:R-:W-:-:S02]  /*94d0*/  SHF.L.U32 R43, R13, 0x10, RZ ;  /* 0x000000100d2b7819 */ /* 0x000fc400000006ff */
[----:B------:R-:W-:Y:S01]  /*94e0*/  LOP3.LUT R47, R33, 0xffff0000, RZ, 0xc0, !PT ;  /* 0xffff0000212f7812 */ /* 0x000fe200078ec0ff */
[----:B------:R-:W-:Y:S01]  /*94f0*/  IMAD.U32 R33, R32, 0x10000, RZ ;  /* 0x0001000020217824 */ /* 0x000fe200078e00ff */
[----:B------:R-:W-:Y:S01]  /*9500*/  LOP3.LUT R157, R157, 0xffff0000, RZ, 0xc0, !PT ;  /* 0xffff00009d9d7812 */ /* 0x000fe200078ec0ff */
[----:B------:R-:W-:Y:S01]  /*9510*/  FFMA.FTZ R52, R43, R49, -R52 ;  /* 0x000000312b347223 */ /* 0x000fe20000010834 */
[----:B------:R-:W-:Y:S01]  /*9520*/  LOP3.LUT R153, R153, 0xffff0000, RZ, 0xc0, !PT ;  /* 0xffff000099997812 */ /* 0x000fe200078ec0ff */
[----:B------:R-:W-:Y:S01]  /*9530*/  FFMA.FTZ R54, R43, R50, R54 ;  /* 0x000000322b367223 */ /* 0x000fe20000010036 */
[----:B------:R-:W-:Y:S01]  /*9540*/  PRMT R151, R151, 0x5410, R70 ;  /* 0x0000541097977816 */ /* 0x000fe20000000046 */
[----:B------:R-:W-:Y:S01]  /*9550*/  FMUL.FTZ R49, R47, R157 ;  /* 0x0000009d2f317220 */ /* 0x000fe20000410000 */
[----:B------:R-:W-:Y:S01]  /*9560*/  PRMT R155, R155, 0x5410, R78 ;  /* 0x000054109b9b7816 */ /* 0x000fe2000000004e */
[-C--:B------:R-:W-:Y:S01]  /*9570*/  FMUL.FTZ R47, R47, R153.reuse ;  /* 0x000000992f2f7220 */ /* 0x080fe20000410000 */
[----:B------:R-:W-:Y:S01]  /*9580*/  LOP3.LUT R44, R13, 0xffff0000, RZ, 0xc0, !PT ;  /* 0xffff00000d2c7812 */ /* 0x000fe200078ec0ff */
[----:B------:R-:W-:Y:S01]  /*9590*/  IMAD.U32 R43, R151, 0x10000, RZ ;  /* 0x00010000972b7824 */ /* 0x000fe200078e00ff */
[----:B------:R-:W-:Y:S01]  /*95a0*/  LOP3.LUT R35, R35, 0xffff0000, RZ, 0xc0, !PT ;  /* 0xffff000023237812 */ /* 0x000fe200078ec0ff */
[C---:B------:R-:W-:Y:S01]  /*95b0*/  IMAD.U32 R46, R155.reuse, 0x10000, RZ ;  /* 0x000100009b2e7824 */ /* 0x040fe200078e00ff */
[----:B------:R-:W-:Y:S01]  /*95c0*/  LOP3.LUT R50, R155, 0xffff0000, RZ, 0xc0, !PT ;  /* 0xffff00009b327812 */ /* 0x000fe200078ec0ff */
[C---:B------:R-:W-:Y:S01]  /*95d0*/  FFMA.FTZ R153, R44.reuse, R153, -R49 ;  /* 0x000000992c997223 */ /* 0x040fe20000010831 */
[----:B------:R-:W-:Y:S01]  /*95e0*/  FFMA.FTZ R157, R44, R157, R47 ;  /* 0x0000009d2c9d7223 */ /* 0x000fe2000001002f */
[CC--:B------:R-:W-:Y:S01]  /*95f0*/  FMUL.FTZ R56, R48.reuse, R46.reuse ;  /* 0x0000002e30387220 */ /* 0x0c0fe20000410000 */
[-C--:B------:R-:W-:Y:S01]  /*9600*/  FMUL.FTZ R49, R48, R43.reuse ;  /* 0x0000002b30317220 */ /* 0x080fe20000410000 */
[----:B------:R-:W-:Y:S01]  /*9610*/  LOP3.LUT R44, R151, 0xffff0000, RZ, 0xc0, !PT ;  /* 0xffff0000972c7812 */ /* 0x000fe200078ec0ff */
[----:B------:R-:W-:Y:S01]  /*9620*/  IMAD.U32 R13, R34, 0x10000, RZ ;  /* 0x00010000220d7824 */ /* 0x000fe200078e00ff */
[----:B------:R-:W-:Y:S01]  /*9630*/  PRMT R150, R150, 0x5410, R55 ;  /* 0x0000541096967816 */ /* 0x000fe20000000037 */
[----:B------:R-:W-:Y:S01]  /*9640*/  FFMA.FTZ R56, R45, R43, -R56 ;  /* 0x0000002b2d387223 */ /* 0x000fe20000010838 */
[----:B------:R-:W-:Y:S01]  /*9650*/  LOP3.LUT R15, R15, 0xffff0000, RZ, 0xc0, !PT ;  /* 0xffff00000f0f7812 */ /* 0x000fe200078ec0ff */
[----:B------:R-:W-:Y:S01]  /*9660*/  FFMA.FTZ R48, R45, R46, R49 ;  /* 0x0000002e2d307223 */ /* 0x000fe20000010031 */
[----:B------:R-:W-:Y:S01]  /*9670*/  LOP3.LUT R32, R32, 0xffff0000, RZ, 0xc0, !PT ;  /* 0xffff000020207812 */ /* 0x000fe200078ec0ff */
[----:B------:R-:W-:Y:S01]  /*9680*/  FMUL.FTZ R46, R35, R50 ;  /* 0x00000032232e7220 */ /* 0x000fe20000410000 */
[----:B------:R-:W-:-:S02]  /*9690*/  IMAD.U32 R45, R156, 0x10000, RZ ;  /* 0x000100009c2d7824 */ /* 0x000fc400078e00ff */
[-C--:B------:R-:W-:Y:S01]  /*96a0*/  FMUL.FTZ R58, R35, R44.reuse ;  /* 0x0000002c233a7220 */ /* 0x080fe20000410000 */
[----:B------:R-:W-:Y:S01]  /*96b0*/  LOP3.LUT R47, R156, 0xffff0000, RZ, 0xc0, !PT ;  /* 0xffff00009c2f7812 */ /* 0x000fe200078ec0ff */
[----:B------:R-:W-:Y:S01]  /*96c0*/  IMAD.U32 R43, R150, 0x10000, RZ ;  /* 0x00010000962b7824 */ /* 0x000fe200078e00ff */
[----:B------:R-:W-:Y:S01]  /*96d0*/  PRMT R152, R152, 0x5410, R53 ;  /* 0x0000541098987816 */ /* 0x000fe20000000035 */
[----:B------:R-:W-:Y:S01]  /*96e0*/  FMUL.FTZ R49, R33, R45 ;  /* 0x0000002d21317220 */ /* 0x000fe20000410000 */
[----:B------:R-:W-:Y:S01]  /*96f0*/  PRMT R154, R154, 0x5410, R51 ;  /* 0x000054109a9a7816 */ /* 0x000fe20000000033 */
[C---:B------:R-:W-:Y:S01]  /*9700*/  FFMA.FTZ R51, R15.reuse, R44, -R46 ;  /* 0x0000002c0f337223 */ /* 0x040fe2000001082e */
[----:B------:R-:W-:Y:S01]  /*9710*/  LOP3.LUT R12, R12, 0xffff0000, RZ, 0xc0, !PT ;  /* 0xffff00000c0c7812 */ /* 0x000fe200078ec0ff */
[----:B------:R-:W-:Y:S01]  /*9720*/  FFMA.FTZ R53, R15, R50, R58 ;  /* 0x000000320f357223 */ /* 0x000fe2000001003a */
[----:B------:R-:W-:Y:S01]  /*9730*/  LOP3.LUT R35, R150, 0xffff0000, RZ, 0xc0, !PT ;  /* 0xffff000096237812 */ /* 0x000fe200078ec0ff */
[----:B------:R-:W-:Y:S01]  /*9740*/  FMUL.FTZ R44, R33, R43 ;  /* 0x0000002b212c7220 */ /* 0x000fe20000410000 */
[----:B------:R-:W-:Y:S01]  /*9750*/  FMUL.FTZ R15, R32, R47 ;  /* 0x0000002f200f7220 */ /* 0x000fe20000410000 */
[----:B------:R-:W-:Y:S01]  /*9760*/  FFMA.FTZ R49, R42, R43, -R49 ;  /* 0x0000002b2a317223 */ /* 0x000fe20000010831 */
[----:B------:R-:W-:Y:S01]  /*9770*/  LOP3.LUT R34, R34, 0xffff0000, RZ, 0xc0, !PT ;  /* 0xffff000022227812 */ /* 0x000fe200078ec0ff */
[----:B------:R-:W-:Y:S01]  /*9780*/  FFMA.FTZ R44, R42, R45, R44 ;  /* 0x0000002d2a2c7223 */ /* 0x000fe2000001002c */
[-C--:B------:R-:W-:Y:S01]  /*9790*/  FMUL.FTZ R43, R32, R35.reuse ;  /* 0x00000023202b7220 */ /* 0x080fe20000410000 */
[----:B------:R-:W-:Y:S01]  /*97a0*/  FFMA.FTZ R46, R12, R35, -R15 ;  /* 0x000000230c2e7223 */ /* 0x000fe2000001080f */
[C---:B------:R-:W-:Y:S01]  /*97b0*/  LOP3.LUT R33, R154.reuse, 0xffff0000, RZ, 0xc0, !PT ;  /* 0xffff00009a217812 */ /* 0x040fe200078ec0ff */
[----:B------:R-:W-:Y:S01]  /*97c0*/  IMAD.U32 R42, R154, 0x10000, RZ ;  /* 0x000100009a2a7824 */ /* 0x000fe200078e00ff */
[C---:B------:R-:W-:Y:S01]  /*97d0*/  LOP3.LUT R15, R152.reuse, 0xffff0000, RZ, 0xc0, !PT ;  /* 0xffff0000980f7812 */ /* 0x040fe200078ec0ff */
[----:B------:R-:W-:-:S02]  /*97e0*/  IMAD.U32 R32, R152, 0x10000, RZ ;  /* 0x0001000098207824 */ /* 0x000fc400078e00ff */
        /* <DEDUP_REMOVED lines=19> */
[----:B------:R-:W-:-:S02]  /*9920*/  F2FP.BF16.F32.PACK_AB R33, R157, R54 ;  /* 0x000000369d21723e */ /* 0x000fc400000010ff */
[----:B------:R-:W-:-:S07]  /*9930*/  F2FP.BF16.F32.PACK_AB R32, R43, R44 ;  /* 0x0000002c2b20723e */ /* 0x000fce00000010ff */
.L_x_2785:
[----:B------:R-:W-:Y:S05]  /*9940*/  BSYNC B2 ;  /* 0x0000000000027941 */ /* 0x000fea0003800000 */
.L_x_2784:
[----:B----4-:R4:W-:Y:S04]  /*9950*/  ST.E.128 desc[UR60][R38.64], R12 ;  /* 0x0000000c26007985 */ /* 0x0109e8000c101d3c */
[----:B0-----:R4:W-:Y:S02]  /*9960*/  @!P5 ST.E.128 desc[UR60][R40.64], R32 ;  /* 0x000000202800d985 */ /* 0x0019e4000c101d3c */
.L_x_2783:
[----:B------:R-:W-:Y:S05]  /*9970*/  BSYNC B1 ;  /* 0x0000000000017941 */ /* 0x000fea0003800000 */
.L_x_2782:
[----:B------:R-:W-:-:S13]  /*9980*/  ISETP.NE.AND P3, PT, R25, RZ, PT ;  /* 0x000000ff1900720c */ /* 0x000fda0003f65270 */
[----:B------:R-:W-:Y:S05]  /*9990*/  @!P3 BRA `(.L_x_2739) ;  /* 0x0000000c00c4b947 */ /* 0x000fea0003800000 */
[----:B----4-:R-:W4:Y:S01]  /*99a0*/  LDL R14, [R1+0x60] ;  /* 0x00006000010e7983 */ /* 0x010f220000100800 */
[----:B------:R-:W-:Y:S01]  /*99b0*/  SEL R137, R115, R137, !P1 ;  /* 0x0000008973897207 */ /* 0x000fe20004800000 */
[----:B------:R-:W-:Y:S01]  /*99c0*/  BSSY B1, `(.L_x_2786) ;  /* 0x0000070000017945 */ /* 0x000fe20003800000 */
[----:B------:R-:W-:Y:S02]  /*99d0*/  ISETP.GE.AND P4, PT, R213, R114, PT ;  /* 0x00000072d500720c */ /* 0x000fe40003f86270 */
[----:B------:R-:W-:Y:S02]  /*99e0*/  SHF.R.S32.HI R12, RZ, 0x1f, R137 ;  /* 0x0000001fff0c7819 */ /* 0x000fe40000011489 */
[C---:B0-----:R-:W-:Y:S02]  /*99f0*/  LEA R38, P3, R21.reuse, R36, 0x1 ;  /* 0x0000002415267211 */ /* 0x041fe400078608ff */
[----:B------:R-:W-:Y:S02]  /*9a00*/  LEA.HI R137, R12, R137, RZ, 0x4 ;  /* 0x000000890c897211 */ /* 0x000fe400078f20ff */
[----:B------:R-:W-:-:S02]  /*9a10*/  LEA.HI.X R39, R21, R37, R29, 0x1, P3 ;  /* 0x0000002515277211 */ /* 0x000fc400018f0c1d */
[----:B------:R-:W-:-:S04]  /*9a20*/  LEA.HI.SX32 R137, R137, R20, 0x1c ;  /* 0x0000001489897211 */ /* 0x000fc800078fe2ff */
[----:B------:R-:W-:Y:S01]  /*9a30*/  SHF.R.S32.HI R12, RZ, 0x1f, R137 ;  /* 0x0000001fff0c7819 */ /* 0x000fe20000011489 */
[----:B------:R-:W-:-:S03]  /*9a40*/  IMAD.SHL.U32 R11, R137, 0x8, RZ ;  /* 0x00000008890b7824 */ /* 0x000fc600078e00ff */
[----:B------:R-:W-:Y:S02]  /*9a50*/  LEA.HI R12, R12, R137, RZ, 0x3 ;  /* 0x000000890c0c7211 */ /* 0x000fe400078f18ff */
[----:B------:R-:W-:Y:S02]  /*9a60*/  LOP3.LUT R13, R0, 0x38, R11, 0xf8, !PT ;  /* 0x00000038000d7812 */ /* 0x000fe400078ef80b */
[----:B------:R-:W-:Y:S02]  /*9a70*/  SHF.R.S32.HI R12, RZ, 0x3, R12 ;  /* 0x00000003ff0c7819 */ /* 0x000fe4000001140c */
[----:B------:R-:W-:-:S03]  /*9a80*/  LOP3.LUT R13, R13, R138, RZ, 0x3c, !PT ;  /* 0x0000008a0d0d7212 */ /* 0x000fc600078e3cff */
[----:B----4-:R-:W-:-:S04]  /*9a90*/  IMAD R12, R12, 0x1400, R14 ;  /* 0x000014000c0c7824 */ /* 0x010fc800078e020e */
[----:B------:R-:W-:Y:S02]  /*9aa0*/  IMAD.IADD R15, R12, 0x1, R13 ;  /* 0x000000010c0f7824 */ /* 0x000fe400078e020d */
[C---:B------:R-:W-:Y:S02]  /*9ab0*/  IMAD R13, R212.reuse, 0x5000, R123 ;  /* 0x00005000d40d7824 */ /* 0x040fe400078e027b */
[----:B------:R-:W-:Y:S02]  /*9ac0*/  IMAD R15, R212, 0x5000, R15 ;  /* 0x00005000d40f7824 */ /* 0x000fe400078e020f */
[--C-:B------:R-:W-:Y:S02]  /*9ad0*/  IMAD R13, R13, 0x2, R22.reuse ;  /* 0x000000020d0d7824 */ /* 0x100fe400078e0216 */
[----:B------:R-:W-:-:S04]  /*9ae0*/  IMAD R32, R15, 0x2, R22 ;  /* 0x000000020f207824 */ /* 0x000fc800078e0216 */
[----:B------:R-:W0:Y:S04]  /*9af0*/  LDS.128 R12, [R13+0x24400] ;  /* 0x024400000d0c7984 */ /* 0x000e280000000c00 */
[----:B------:R-:W4:Y:S01]  /*9b00*/  LDS.128 R32, [R32+0x24400] ;  /* 0x0244000020207984 */ /* 0x000f220000000c00 */
[----:B------:R-:W-:Y:S05]  /*9b10*/  @P4 BRA `(.L_x_2787) ;  /* 0x0000000400684947 */ /* 0x000fea0003800000 */
[----:B------:R-:W-:Y:S01]  /*9b20*/  SHF.R.U64 R55, R64, 0x10, R65 ;  /* 0x0000001040377819 */ /* 0x000fe20000001241 */
[----:B----4-:R-:W-:Y:S01]  /*9b30*/  IMAD.U32 R44, R33, 0x10000, RZ ;  /* 0x00010000212c7824 */ /* 0x010fe200078e00ff */
[----:B------:R-:W-:Y:S01]  /*9b40*/  SHF.R.U64 R49, R72, 0x10, R73 ;  /* 0x0000001048317819 */ /* 0x000fe20000001249 */
[----:B0-----:R-:W-:Y:S01]  /*9b50*/  IMAD.U32 R40, R13, 0x10000, RZ ;  /* 0x000100000d287824 */ /* 0x001fe200078e00ff */
[----:B------:R-:W-:Y:S01]  /*9b60*/  SHF.R.U32.HI R64, RZ, 0x10, R65 ;  /* 0x00000010ff407819 */ /* 0x000fe20000011641 */
[----:B------:R-:W-:Y:S01]  /*9b70*/  IMAD.U32 R46, R35, 0x10000, RZ ;  /* 0x00010000232e7824 */ /* 0x000fe200078e00ff */
[----:B------:R-:W-:Y:S01]  /*9b80*/  SHF.R.U32.HI R72, RZ, 0x10, R73 ;  /* 0x00000010ff487819 */ /* 0x000fe20000011649 */
[----:B------:R-:W-:Y:S01]  /*9b90*/  IMAD.U32 R42, R32, 0x10000, RZ ;  /* 0x00010000202a7824 */ /* 0x000fe200078e00ff */
[----:B------:R-:W-:Y:S02]  /*9ba0*/  SHF.R.U64 R51, R66, 0x10, R67 ;  /* 0x0000001042337819 */ /* 0x000fe40000001243 */
[----:B------:R-:W-:-:S02]  /*9bb0*/  PRMT R145, R145, 0x5410, R64 ;  /* 0x0000541091917816 */ /* 0x000fc40000000040 */
[----:B------:R-:W-:Y:S02]  /*9bc0*/  PRMT R149, R149, 0x5410, R72 ;  /* 0x0000541095957816 */ /* 0x000fe40000000048 */
[----:B------:R-:W-:Y:S02]  /*9bd0*/  SHF.R.U64 R53, R74, 0x10, R75 ;  /* 0x000000104a357819 */ /* 0x000fe4000000124b */
[----:B------:R-:W-:Y:S01]  /*9be0*/  PRMT R142, R142, 0x5410, R51 ;  /* 0x000054108e8e7816 */ /* 0x000fe20000000033 */
[----:B------:R-:W-:Y:S01]  /*9bf0*/  IMAD.U32 R51, R149, 0x10000, RZ ;  /* 0x0001000095337824 */ /* 0x000fe200078e00ff */
[----:B------:R-:W-:Y:S01]  /*9c00*/  PRMT R148, R148, 0x5410, R49 ;  /* 0x0000541094947816 */ /* 0x000fe20000000031 */
[----:B------:R-:W-:Y:S01]  /*9c10*/  IMAD.U32 R49, R145, 0x10000, RZ ;  /* 0x0001000091317824 */ /* 0x000fe200078e00ff */
[----:B------:R-:W-:Y:S02]  /*9c20*/  SHF.R.U32.HI R74, RZ, 0x10, R75 ;  /* 0x00000010ff4a7819 */ /* 0x000fe4000001164b */
[----:B------:R-:W-:-:S02]  /*9c30*/  SHF.R.U32.HI R66, RZ, 0x10, R67 ;  /* 0x00000010ff427819 */ /* 0x000fc40000011643 */
[----:B------:R-:W-:Y:S01]  /*9c40*/  PRMT R144, R144, 0x5410, R55 ;  /* 0x0000541090907816 */ /* 0x000fe20000000037 */
[----:B------:R-:W-:Y:S01]  /*9c50*/  FMUL.FTZ R55, R44, R49 ;  /* 0x000000312c377220 */ /* 0x000fe20000410000 */
[----:B------:R-:W-:Y:S01]  /*9c60*/  PRMT R146, R146, 0x5410, R53 ;  /* 0x0000541092927816 */ /* 0x000fe20000000035 */
[-C--:B------:R-:W-:Y:S01]  /*9c70*/  FMUL.FTZ R53, R44, R51.reuse ;  /* 0x000000332c357220 */ /* 0x080fe20000410000 */
[----:B------:R-:W-:Y:S01]  /*9c80*/  LOP3.LUT R45, R33, 0xffff0000, RZ, 0xc0, !PT ;  /* 0xffff0000212d7812 */ /* 0x000fe200078ec0ff */
[C---:B------:R-:W-:Y:S01]  /*9c90*/  FFMA.FTZ R55, R40.reuse, R51, R55 ;  /* 0x0000003328377223 */ /* 0x040fe20000010037 */
[----:B------:R-:W-:Y:S01]  /*9ca0*/  PRMT R147, R147, 0x5410, R74 ;  /* 0x0000541093937816 */ /* 0x000fe2000000004a */
[----:B------:R-:W-:Y:S01]  /*9cb0*/  FFMA.FTZ R50, R40, R49, -R53 ;  /* 0x0000003128327223 */ /* 0x000fe20000010835 */
[----:B------:R-:W-:Y:S02]  /*9cc0*/  LOP3.LUT R48, R149, 0xffff0000, RZ, 0xc0, !PT ;  /* 0xffff000095307812 */ /* 0x000fe400078ec0ff */
[----:B------:R-:W-:Y:S01]  /*9cd0*/  PRMT R143, R143, 0x5410, R66 ;  /* 0x000054108f8f7816 */ /* 0x000fe20000000042 */
[----:B------:R-:W-:Y:S01]  /*9ce0*/  IMAD.U32 R53, R147, 0x10000, RZ ;  /* 0x0001000093357824 */ /* 0x000fe200078e00ff */
[----:B------:R-:W-:Y:S01]  /*9cf0*/  LOP3.LUT R44, R145, 0xffff0000, RZ, 0xc0, !PT ;  /* 0xffff0000912c7812 */ /* 0x000fe200078ec0ff */
[----:B------:R-:W-:Y:S01]  /*9d00*/  FMUL.FTZ R52, R45, R48 ;  /* 0x000000302d347220 */ /* 0x000fe20000410000 */
[----:B------:R-:W-:Y:S01]  /*9d10*/  LOP3.LUT R41, R13, 0xffff0000, RZ, 0xc0, !PT ;  /* 0xffff00000d297812 */ /* 0x000fe200078ec0ff */
[----:B------:R-:W-:Y:S01]  /*9d20*/  IMAD.U32 R49, R143, 0x10000, RZ ;  /* 0x000100008f317824 */ /* 0x000fe200078e00ff */
[----:B------:R-:W-:Y:S01]  /*9d30*/  LOP3.LUT R43, R32, 0xffff0000, RZ, 0xc0, !PT ;  /* 0xffff0000202b7812 */ /* 0x000fe200078ec0ff */
[-C--:B------:R-:W-:Y:S01]  /*9d40*/  FMUL.FTZ R40, R45, R44.reuse ;  /* 0x0000002c2d287220 */ /* 0x080fe20000410000 */
[C---:B------:R-:W-:Y:S01]  /*9d50*/  FMUL.FTZ R51, R46.reuse, R53 ;  /* 0x000000352e337220 */ /* 0x040fe20000410000 */
[----:B------:R-:W-:Y:S01]  /*9d60*/  FFMA.FTZ R45, R41, R44, -R52 ;  /* 0x0000002c292d7223 */ /* 0x000fe20000010834 */
[----:B------:R-:W-:Y:S01]  /*9d70*/  IMAD.U32 R32, R15, 0x10000, RZ ;  /* 0x000100000f207824 */ /* 0x000fe200078e00ff */
[----:B------:R-:W-:Y:S01]  /*9d80*/  LOP3.LUT R47, R35, 0xffff0000, RZ, 0xc0, !PT ;  /* 0xffff0000232f7812 */ /* 0x000fe200078ec0ff */
[----:B------:R-:W-:Y:S01]  /*9d90*/  FMUL.FTZ R46, R46, R49 ;  /* 0x000000312e2e7220 */ /* 0x000fe20000410000 */
[----:B------:R-:W-:Y:S01]  /*9da0*/  LOP3.LUT R44, R147, 0xffff0000, RZ, 0xc0, !PT ;  /* 0xffff0000932c7812 */ /* 0x000fe200078ec0ff */
[----:B------:R-:W-:Y:S01]  /*9db0*/  FFMA.FTZ R48, R41, R48, R40 ;  /* 0x0000003029307223 */ /* 0x000fe20000010028 */
[----:B------:R-:W-:Y:S01]  /*9dc0*/  LOP3.LUT R40, R143, 0xffff0000, RZ, 0xc0, !PT ;  /* 0xffff00008f287812 */ /* 0x000fe200078ec0ff */
[C---:B------:R-:W-:Y:S01]  /*9dd0*/  FFMA.FTZ R53, R32.reuse, R53, R46 ;  /* 0x0000003520357223 */ /* 0x040fe2000001002e */
[----:B------:R-:W-:Y:S01]  /*9de0*/  LOP3.LUT R33, R15, 0xffff0000, RZ, 0xc0, !PT ;  /* 0xffff00000f217812 */ /* 0x000fe200078ec0ff */
[----:B------:R-:W-:Y:S01]  /*9df0*/  FFMA.FTZ R51, R32, R49, -R51 ;  /* 0x0000003120337223 */ /* 0x000fe20000010833 */
[----:B------:R-:W-:Y:S01]  /*9e00*/  FMUL.FTZ R46, R47, R44 ;  /* 0x0000002c2f2e7220 */ /* 0x000fe20000410000 */
[----:B------:R-:W-:-:S02]  /*9e10*/  IMAD.U32 R41, R148, 0x10000, RZ ;  /* 0x0001000094297824 */ /* 0x000fc400078e00ff */
[-C--:B------:R-:W-:Y:S01]  /*9e20*/  FMUL.FTZ R54, R47, R40.reuse ;  /* 0x000000282f367220 */ /* 0x080fe20000410000 */
[----:B------:R-:W-:Y:S01]  /*9e30*/  IMAD.U32 R32, R144, 0x10000, RZ ;  /* 0x0001000090207824 */ /* 0x000fe200078e00ff */
[----:B------:R-:W-:Y:S01]  /*9e40*/  LOP3.LUT R148, R148, 0xffff0000, RZ, 0xc0, !PT ;  /* 0xffff000094947812 */ /* 0x000fe200078ec0ff */
[C---:B------:R-:W-:Y:S02]  /*9e50*/  IMAD.U32 R13, R12.reuse, 0x10000, RZ ;  /* 0x000100000c0d7824 */ /* 0x040fe400078e00ff */
[C---:B------:R-:W-:Y:S01]  /*9e60*/  FFMA.FTZ R52, R33.reuse, R40, -R46 ;  /* 0x0000002821347223 */ /* 0x040fe2000001082e */
[----:B------:R-:W-:Y:S01]  /*9e70*/  LOP3.LUT R12, R12, 0xffff0000, RZ, 0xc0, !PT ;  /* 0xffff00000c0c7812 */ /* 0x000fe200078ec0ff */
[----:B------:R-:W-:Y:S01]  /*9e80*/  FMUL.FTZ R46, R42, R32 ;  /* 0x000000202a2e7220 */ /* 0x000fe20000410000 */
[----:B------:R-:W-:Y:S01]  /*9e90*/  LOP3.LUT R144, R144, 0xffff0000, RZ, 0xc0, !PT ;  /* 0xffff000090907812 */ /* 0x000fe200078ec0ff */
[----:B------:R-:W-:Y:S01]  /*9ea0*/  FFMA.FTZ R54, R33, R44, R54 ;  /* 0x0000002c21367223 */ /* 0x000fe20000010036 */
[----:B------:R-:W-:Y:S01]  /*9eb0*/  FMUL.FTZ R33, R43, R148 ;  /* 0x000000942b217220 */ /* 0x000fe20000410000 */
[-C--:B------:R-:W-:Y:S01]  /*9ec0*/  FMUL.FTZ R40, R42, R41.reuse ;  /* 0x000000292a287220 */ /* 0x080fe20000410000 */
[----:B------:R-:W-:Y:S01]  /*9ed0*/  FFMA.FTZ R46, R13, R41, R46 ;  /* 0x000000290d2e7223 */ /* 0x000fe2000001002e */
[----:B------:R-:W-:-:S02]  /*9ee0*/  IMAD.U32 R35, R34, 0x10000, RZ ;  /* 0x0001000022237824 */ /* 0x000fc400078e00ff */
[----:B------:R-:W-:Y:S01]  /*9ef0*/  FFMA.FTZ R41, R12, R144, -R33 ;  /* 0x000000900c297223 */ /* 0x000fe20000010821 */
[----:B------:R-:W-:Y:S01]  /*9f00*/  LOP3.LUT R34, R34, 0xffff0000, RZ, 0xc0, !PT ;  /* 0xffff000022227812 */ /* 0x000fe200078ec0ff */
[----:B------:R-:W-:Y:S01]  /*9f10*/  FFMA.FTZ R42, R13, R32, -R40 ;  /* 0x000000200d2a7223 */ /* 0x000fe20000010828 */
[----:B------:R-:W-:Y:S01]  /*9f20*/  FMUL.FTZ R43, R43, R144 ;  /* 0x000000902b2b7220 */ /* 0x000fe20000410000 */
[C---:B------:R-:W-:Y:S01]  /*9f30*/  LOP3.LUT R33, R146.reuse, 0xffff0000, RZ, 0xc0, !PT ;  /* 0xffff000092217812 */ /* 0x040fe200078ec0ff */
[----:B------:R-:W-:Y:S01]  /*9f40*/  IMAD.U32 R40, R146, 0x10000, RZ ;  /* 0x0001000092287824 */ /* 0x000fe200078e00ff */
[C---:B------:R-:W-:Y:S01]  /*9f50*/  LOP3.LUT R13, R142.reuse, 0xffff0000, RZ, 0xc0, !PT ;  /* 0xffff00008e0d7812 */ /* 0x040fe200078ec0ff */
[----:B------:R-:W-:Y:S02]  /*9f60*/  IMAD.U32 R32, R142, 0x10000, RZ ;  /* 0x000100008e207824 */ /* 0x000fe400078e00ff */
[----:B------:R-:W-:Y:S01]  /*9f70*/  FFMA.FTZ R43, R12, R148, R43 ;  /* 0x000000940c2b7223 */ /* 0x000fe2000001002b */
[C---:B------:R-:W-:Y:S01]  /*9f80*/  IMAD.U32 R15, R14.reuse, 0x10000, RZ ;  /* 0x000100000e0f7824 */ /* 0x040fe200078e00ff */
        /* <DEDUP_REMOVED lines=16> */
[----:B------:R-:W-:Y:S02]  /*a090*/  F2FP.BF16.F32.PACK_AB R15, R52, R51 ;  /* 0x00000033340f723e */ /* 0x000fe400000010ff */
[----:B------:R-:W-:-:S02]  /*a0a0*/  F2FP.BF16.F32.PACK_AB R33, R48, R55 ;  /* 0x000000373021723e */ /* 0x000fc400000010ff */
[----:B------:R-:W-:-:S07]  /*a0b0*/  F2FP.BF16.F32.PACK_AB R32, R43, R46 ;  /* 0x0000002e2b20723e */ /* 0x000fce00000010ff */
.L_x_2787:
[----:B------:R-:W-:Y:S05]  /*a0c0*/  BSYNC B1 ;  /* 0x0000000000017941 */ /* 0x000fea0003800000 */
.L_x_2786:
[----:B0-----:R0:W-:Y:S01]  /*a0d0*/  ST.E.128 desc[UR60][R38.64], R12 ;  /* 0x0000000c26007985 */ /* 0x0011e2000c101d3c */
[----:B------:R-:W-:-:S13]  /*a0e0*/  ISETP.GE.AND P3, PT, R11, R136, PT ;  /* 0x000000880b00720c */ /* 0x000fda0003f66270 */
[----:B------:R-:W-:Y:S05]  /*a0f0*/  @P3 BRA `(.L_x_2739) ;  /* 0x0000000400ec3947 */ /* 0x000fea0003800000 */
[----:B------:R-:W-:-:S05]  /*a100*/  IMAD.WIDE R36, R11, 0x2, R36 ;  /* 0x000000020b247825 */ /* 0x000fca00078e0224 */
[----:B----4-:R4:W-:Y:S01]  /*a110*/  ST.E.128 desc[UR60][R36.64], R32 ;  /* 0x0000002024007985 */ /* 0x0109e2000c101d3c */
[----:B------:R-:W-:Y:S05]  /*a120*/  BRA `(.L_x_2739) ;  /* 0x0000000400e07947 */ /* 0x000fea0003800000 */
.L_x_2693:
[----:B------:R-:W2:Y:S02]  /*a130*/  LDL R11, [R1+0x5c] ;  /* 0x00005c00010b7983 */ /* 0x000ea40000100800 */
[----:B--2---:R-:W-:-:S13]  /*a140*/  R2UR UR4, R11 ;  /* 0x000000000b0472ca */ /* 0x004fda00000e0000 */
[----:B------:R-:W-:-:S06]  /*a150*/  UISETP.NE.AND UP0, UPT, UR4, 0x3, UPT ;  /* 0x000000030400788c */ /* 0x000fcc000bf05270 */
[----:B------:R-:W-:-:S13]  /*a160*/  PLOP3.LUT P0, PT, PT, PT, UP0, 0x80, 0x0 ;  /* 0x000000000000781c */ /* 0x000fda0003f0f008 */
[----:B------:R-:W-:Y:S05]  /*a170*/  @!P0 BRA `(.L_x_2788) ;  /* 0x0000000000048947 */ /* 0x000fea0003800000 */
[----:B------:R-:W-:Y:S01]  /*a180*/  BPT.TRAP 0x1 ;  /* 0x000000040000795c */ /* 0x000fe20000300000 */
.L_x_2788:
[----:B------:R-:W-:Y:S01]  /*a190*/  IMAD R89, R212, 0x8, R22 ;  /* 0x00000008d4597824 */ /* 0x000fe200078e0216 */
[----:B------:R-:W-:Y:S01]  /*a1a0*/  SHF.L.U32 R90, R227, 0x1f, RZ ;  /* 0x0000001fe35a7819 */ /* 0x000fe200000006ff */
[----:B------:R-:W-:Y:S01]  /*a1b0*/  BSSY B1, `(.L_x_2789) ;  /* 0x0000004000017945 */ /* 0x000fe20003800000 */
[----:B------:R-:W-:Y:S02]  /*a1c0*/  SHF.R.S32.HI R86, RZ, 0x1f, R84 ;  /* 0x0000001fff567819 */ /* 0x000fe40000011454 */
[----:B------:R-:W0:Y:S02]  /*a1d0*/  SYNCS.PHASECHK.TRANS64.TRYWAIT P3, [R89+URZ+0x38890], R90 ;  /* 0x0388905a590075a7 */ /* 0x000e24000806017f */
[----:B0-----:R-:W-:Y:S05]  /*a1e0*/  @!P3 BRA `(.L_x_2790) ;  /* 0x0000026c0040b947 */ /* 0x001fea0003800000 */
.L_x_3112:
[----:B------:R-:W-:Y:S05]  /*a1f0*/  BSYNC B1 ;  /* 0x0000000000017941 */ /* 0x000fea0003800000 */
.L_x_2789:
        /* <DEDUP_REMOVED lines=27> */
.L_x_3116:
        /* <DEDUP_REMOVED lines=23> */
.L_x_2793:
[----:B------:R-:W-:Y:S05]  /*a520*/  BSYNC B1 ;  /* 0x0000000000017941 */ /* 0x000fea0003800000 */
.L_x_2792:
[----:B------:R-:W-:-:S03]  /*a530*/  UMOV UR4, 0xffffffff ;  /* 0xffffffff00047882 */ /* 0x000fc60000000000 */
[----:B------:R-:W-:Y:S05]  /*a540*/  BRA.DIV UR4, `(.L_x_2794) ;  /* 0x0000026a04c87947 */ /* 0x000fea000b800000 */
[----:B--2---:R2:W0:Y:S04]  /*a550*/  SHFL.IDX PT, R39, R41, 0x1, 0x181f ;  /* 0x00381f0029277f89 */ /* 0x00442800000e0000 */
[----:B---3--:R2:W3:Y:S02]  /*a560*/  SHFL.IDX PT, R38, R40, 0x1, 0x181f ;  /* 0x00381f0028267f89 */ /* 0x0084e400000e0000 */
.L_x_3120:
[----:B------:R-:W-:Y:S01]  /*a570*/  ISETP.GE.AND P3, PT, R42, 0x21, PT ;  /* 0x000000212a00780c */ /* 0x000fe20003f66270 */
[----:B------:R-:W-:-:S12]  /*a580*/  BSSY B1, `(.L_x_2795) ;  /* 0x0000017000017945 */ /* 0x000fd80003800000 */
        /* <DEDUP_REMOVED lines=22> */
.L_x_2796:
[----:B------:R-:W-:Y:S05]  /*a6f0*/  BSYNC B1 ;  /* 0x0000000000017941 */ /* 0x000fea0003800000 */
.L_x_2795:
[----:B------:R-:W-:-:S03]  /*a700*/  UMOV UR4, 0xffffffff ;  /* 0xffffffff00047882 */ /* 0x000fc60000000000 */
[----:B------:R-:W-:Y:S05]  /*a710*/  BRA.DIV UR4, `(.L_x_2797) ;  /* 0x0000026a04a07947 */ /* 0x000fea000b800000 */
[----:B0-----:R0:W0:Y:S04]  /*a720*/  SHFL.IDX PT, R39, R41, 0x2, 0x181f ;  /* 0x00581f0029277f89 */ /* 0x00102800000e0000 */
[----:B---3--:R3:W0:Y:S02]  /*a730*/  SHFL.IDX PT, R38, R40, 0x2, 0x181f ;  /* 0x00581f0028267f89 */ /* 0x00862400000e0000 */
.L_x_3124:
[----:B------:R-:W-:-:S13]  /*a740*/  ISETP.GE.AND P3, PT, R42, 0x41, PT ;  /* 0x000000412a00780c */ /* 0x000fda0003f66270 */
[----:B------:R-:W-:Y:S05]  /*a750*/  @!P3 BRA `(.L_x_2739) ;  /* 0x000000000054b947 */ /* 0x000fea0003800000 */
[----:B------:R-:W-:Y:S02]  /*a760*/  ULDC UR4, c[0x0][0x2f4] ;  /* 0x0000bd0000047ab9 */ /* 0x000fe40000000800 */
[----:B------:R-:W-:Y:S02]  /*a770*/  ISETP.GE.AND P5, PT, R16, UR4, PT ;  /* 0x0000000410007c0c */ /* 0x000fe4000bfa6270 */
[----:B------:R-:W-:-:S11]  /*a780*/  ISETP.GE.AND P4, PT, R213, UR4, PT ;  /* 0x00000004d5007c0c */ /* 0x000fd6000bf86270 */
[----:B----4-:R-:W4:Y:S01]  /*a790*/  @!P5 LDS.128 R12, [R85+0x26400] ;  /* 0x02640000550cd984 */ /* 0x010f220000000c00 */
[----:B0-----:R-:W-:-:S04]  /*a7a0*/  @!P5 LEA R32, P3, R16, R38, 0x1 ;  /* 0x000000261020d211 */ /* 0x001fc800078608ff */
[----:B------:R-:W-:Y:S02]  /*a7b0*/  @!P5 LEA.HI.X R33, R16, R39, R17, 0x1, P3 ;  /* 0x000000271021d211 */ /* 0x000fe400018f0c11 */
        /* <DEDUP_REMOVED lines=15> */
.L_x_2739:
[----:B------:R-:W-:Y:S05]  /*a8b0*/  BSYNC B0 ;  /* 0x0000000000007941 */ /* 0x000fea0003800000 */
.L_x_2692:
[----:B------:R-:W5:Y:S01]  /*a8c0*/  S2R R11, SR_TID.X ;  /* 0x00000000000b7919 */ /* 0x000f620000002100 */
        /* <DEDUP_REMOVED lines=8> */
[----:B-----5:R-:W-:Y:S01]  /*a950*/  LOP3.LUT R11, R11, 0x7f, RZ, 0xc0, !PT ;  /* 0x0000007f0b0b7812 */ /* 0x020fe200078ec0ff */
[----:B--2---:R2:W-:Y:S03]  /*a960*/  BAR.SYNC.DEFER_BLOCKING R141, 0x80 ;  /* 0x0002008d0000751d */ /* 0x0045e60000010000 */
[----:B------:R-:W-:-:S13]  /*a970*/  ISETP.NE.AND P3, PT, R11, RZ, PT ;  /* 0x000000ff0b00720c */ /* 0x000fda0003f65270 */
[----:B------:R-:W-:-:S05]  /*a980*/  @!P3 VIADD R11, R89, 0x388a0 ;  /* 0x000388a0590bb836 */ /* 0x000fca0000000000 */
[----:B------:R-:W-:-:S04]  /*a990*/  @!P3 PRMT R11, RZ, 0x654, R11 ;  /* 0x00000654ff0bb816 */ /* 0x000fc8000000000b */
[----:B------:R2:W-:Y:S01]  /*a9a0*/  @!P3 SYNCS.ARRIVE.TRANS64.RED.A1T0 RZ, [R11+URZ], RZ ;  /* 0x000000ff0bffb9a7 */ /* 0x0005e2000810043f */
[----:B------:R-:W-:Y:S05]  /*a9b0*/  @!P0 BRA `(.L_x_2799) ;  /* 0x0000000000048947 */ /* 0x000fea0003800000 */
[----:B------:R-:W-:Y:S01]  /*a9c0*/  BPT.TRAP 0x1 ;  /* 0x000000040000795c */ /* 0x000fe20000300000 */
.L_x_2799:
[----:B------:R-:W-:Y:S05]  /*a9d0*/  BSYNC B0 ;  /* 0x0000000000007941 */ /* 0x000fea0003800000 */
.L_x_2798:
[----:B------:R-:W5:Y:S01]  /*a9e0*/  SYNCS.PHASECHK.TRANS64.TRYWAIT P0, [R89+URZ+0x388b0], R90 ;  /* 0x0388b05a590075a7 */ /* 0x000f62000800017f */
[----:B------:R-:W-:Y:S04]  /*a9f0*/  BSSY B0, `(.L_x_2800) ;  /* 0x0000002000007945 */ /* 0x000fe80003800000 */
[----:B-----5:R-:W-:Y:S05]  /*aa00*/  @!P0 BRA `(.L_x_2801) ;  /* 0x0000026800308947 */ /* 0x020fea0003800000 */
.L_x_3125:
[----:B------:R-:W-:Y:S05]  /*aa10*/  BSYNC B0 ;  /* 0x0000000000007941 */ /* 0x000fea0003800000 */
.L_x_2800:
[----:B------:R-:W-:Y:S01]  /*aa20*/  ULDC.64 UR4, c[0x0][0x328] ;  /* 0x0000ca0000047ab9 */ /* 0x000fe20000000a00 */
[----:B------:R-:W-:Y:S01]  /*aa30*/  IMAD.IADD R88, R88, 0x1, -R220 ;  /* 0x0000000158587824 */ /* 0x000fe200078e0adc */
[----:B------:R-:W-:Y:S01]  /*aa40*/  BSSY B0, `(.L_x_2802) ;  /* 0x000002c000007945 */ /* 0x000fe20003800000 */
[----:B--2---:R-:W-:Y:S02]  /*aa50*/  IMAD R11, R86, UR4, RZ ;  /* 0x00000004560b7c24 */ /* 0x004fe4000f8e02ff */
[----:B0---4-:R-:W-:Y:S01]  /*aa60*/  IMAD.WIDE.U32 R12, R84, UR4, RZ ;  /* 0x00000004540c7c25 */ /* 0x011fe2000f8e00ff */
[C---:B------:R-:W-:Y:S02]  /*aa70*/  ISETP.GE.AND P4, PT, R88.reuse, 0x1, PT ;  /* 0x000000015800780c */ /* 0x040fe40003f86270 */
[----:B------:R-:W-:Y:S01]  /*aa80*/  ISETP.GE.AND P0, PT, R88, 0x21, PT ;  /* 0x000000215800780c */ /* 0x000fe20003f06270 */
[----:B------:R-:W-:Y:S01]  /*aa90*/  IMAD R11, R84, UR5, R11 ;  /* 0x00000005540b7c24 */ /* 0x000fe2000f8e020b */
[----:B------:R-:W-:-:S02]  /*aaa0*/  ULDC.64 UR4, c[0x0][0x338] ;  /* 0x0000ce0000047ab9 */ /* 0x000fc40000000a00 */
[----:B------:R-:W-:Y:S02]  /*aab0*/  IMAD R14, R87, UR4, RZ ;  /* 0x00000004570e7c24 */ /* 0x000fe4000f8e02ff */
[----:B------:R-:W-:Y:S02]  /*aac0*/  IMAD.IADD R13, R13, 0x1, R11 ;  /* 0x000000010d0d7824 */ /* 0x000fe400078e020b */
        /* <DEDUP_REMOVED lines=14> */
[----:B------:R-:W-:Y:S02]  /*abb0*/  ULDC UR4, c[0x0][0x2f4] ;  /* 0x0000bd0000047ab9 */ /* 0x000fe40000000800 */
[----:B------:R-:W-:-:S13]  /*abc0*/  ISETP.GE.AND P5, PT, R16, UR4, PT ;  /* 0x0000000410007c0c */ /* 0x000fda000bfa6270 */
        /* <DEDUP_REMOVED lines=19> */
.L_x_2803:
[----:B------:R-:W-:Y:S05]  /*ad00*/  BSYNC B0 ;  /* 0x0000000000007941 */ /* 0x000fea0003800000 */
.L_x_2802:
[----:B----4-:R4:W0:Y:S01]  /*ad10*/  SHFL.IDX PT, R39, R11, 0x1, 0x181f ;  /* 0x00381f000b277f89 */ /* 0x01082200000e0000 */
[----:B------:R-:W-:Y:S03]  /*ad20*/  BSSY B0, `(.L_x_2804) ;  /* 0x0000018000007945 */ /* 0x000fe60003800000 */
[----:B--2---:R4:W2:Y:S01]  /*ad30*/  SHFL.IDX PT, R38, R31, 0x1, 0x181f ;  /* 0x00381f001f267f89 */ /* 0x0048a200000e0000 */
[----:B------:R-:W-:Y:S05]  /*ad40*/  @!P0 BRA `(.L_x_2805) ;  /* 0x0000000000548947 */ /* 0x000fea0003800000 */
[----:B------:R-:W-:Y:S02]  /*ad50*/  ULDC UR4, c[0x0][0x2f4] ;  /* 0x0000bd0000047ab9 */ /* 0x000fe40000000800 */
[----:B------:R-:W-:Y:S02]  /*ad60*/  ISETP.GE.AND P5, PT, R16, UR4, PT ;  /* 0x0000000410007c0c */ /* 0x000fe4000bfa6270 */
        /* <DEDUP_REMOVED lines=19> */
.L_x_2805:
[----:B------:R-:W-:Y:S05]  /*aea0*/  BSYNC B0 ;  /* 0x0000000000007941 */ /* 0x000fea0003800000 */
.L_x_2804:
[----:B------:R-:W-:Y:S01]  /*aeb0*/  ISETP.GE.AND P0, PT, R88, 0x41, PT ;  /* 0x000000415800780c */ /* 0x000fe20003f06270 */
[----:B0---4-:R-:W0:Y:S01]  /*aec0*/  SHFL.IDX PT, R11, R11, 0x2, 0x181f ;  /* 0x00581f000b0b7f89 */ /* 0x011e2200000e0000 */
[----:B------:R-:W-:Y:S03]  /*aed0*/  BSSY B0, `(.L_x_2806) ;  /* 0x0000018000007945 */ /* 0x000fe60003800000 */
[----:B------:R-:W4:Y:S08]  /*aee0*/  SHFL.IDX PT, R31, R31, 0x2, 0x181f ;  /* 0x00581f001f1f7f89 */ /* 0x000f3000000e0000 */
[----:B------:R-:W-:Y:S05]  /*aef0*/  @!P0 BRA `(.L_x_2807) ;  /* 0x0000000000548947 */ /* 0x000fea0003800000 */
[----:B------:R-:W-:Y:S02]  /*af00*/  ULDC UR4, c[0x0][0x2f4] ;  /* 0x0000bd0000047ab9 */ /* 0x000fe40000000800 */
[----:B------:R-:W-:Y:S02]  /*af10*/  ISETP.GE.AND P5, PT, R16, UR4, PT ;  /* 0x0000000410007c0c */ /* 0x000fe4000bfa6270 */
        /* <DEDUP_REMOVED lines=19> */
.L_x_2807:
[----:B------:R-:W-:Y:S05]  /*b050*/  BSYNC B0 ;  /* 0x0000000000007941 */ /* 0x000fea0003800000 */
.L_x_2806:
        /* <DEDUP_REMOVED lines=18> */
.L_x_2687:
[----:B------:R-:W4:Y:S01]  /*b180*/  LDL R11, [R1+0x68] ;  /* 0x00006800010b7983 */ /* 0x000f220000100800 */
[----:B------:R-:W0:Y:S01]  /*b190*/  LDC R0, c[0x0][0x448] ;  /* 0x00011200ff007b82 */ /* 0x000e220000000800 */
        /* <DEDUP_REMOVED lines=15> */
[----:B---3--:R-:W-:Y:S02]  /*b290*/  CS2R R124, SRZ ;  /* 0x00000000007c7805 */ /* 0x008fe4000001ff00 */
[----:B------:R-:W-:Y:S02]  /*b2a0*/  CS2R R122, SRZ ;  /* 0x00000000007a7805 */ /* 0x000fe4000001ff00 */
[----:B------:R-:W-:Y:S02]  /*b2b0*/  CS2R R120, SRZ ;  /* 0x0000000000787805 */ /* 0x000fe4000001ff00 */
[----:B------:R-:W-:Y:S02]  /*b2c0*/  CS2R R118, SRZ ;  /* 0x0000000000767805 */ /* 0x000fe4000001ff00 */
[----:B------:R-:W-:-:S02]  /*b2d0*/  CS2R R116, SRZ ;  /* 0x0000000000747805 */ /* 0x000fc4000001ff00 */
[----:B------:R-:W-:Y:S02]  /*b2e0*/  CS2R R114, SRZ ;  /* 0x0000000000727805 */ /* 0x000fe4000001ff00 */
[----:B------:R-:W-:Y:S02]  /*b2f0*/  CS2R R112, SRZ ;  /* 0x0000000000707805 */ /* 0x000fe4000001ff00 */
[----:B------:R-:W-:Y:S02]  /*b300*/  CS2R R44, SRZ ;  /* 0x00000000002c7805 */ /* 0x000fe4000001ff00 */
[----:B0-----:R-:W-:Y:S02]  /*b310*/  ISETP.NE.AND P1, PT, R0, 0x1, PT ;  /* 0x000000010000780c */ /* 0x001fe40003f25270 */
        /* <DEDUP_REMOVED lines=12> */
[----:B------:R-:W0:Y:S01]  /*b3e0*/  @P1 LDC R3, c[0x0][0x44c] ;  /* 0x00011300ff031b82 */ /* 0x000e220000000800 */
[----:B------:R-:W-:Y:S02]  /*b3f0*/  CS2R R86, SRZ ;  /* 0x0000000000567805 */ /* 0x000fe4000001ff00 */
[----:B------:R-:W-:-:S02]  /*b400*/  CS2R R60, SRZ ;  /* 0x00000000003c7805 */ /* 0x000fc4000001ff00 */
[----:B------:R-:W-:Y:S02]  /*b410*/  CS2R R82, SRZ ;  /* 0x0000000000527805 */ /* 0x000fe4000001ff00 */
[----:B------:R-:W-:Y:S02]  /*b420*/  CS2R R56, SRZ ;  /* 0x0000000000387805 */ /* 0x000fe4000001ff00 */
[----:B------:R-:W-:Y:S02]  /*b430*/  CS2R R166, SRZ ;  /* 0x0000000000a67805 */ /* 0x000fe4000001ff00 */
[----:B------:R-:W-:Y:S02]  /*b440*/  CS2R R78, SRZ ;  /* 0x00000000004e7805 */ /* 0x000fe4000001ff00 */
[----:B------:R-:W-:Y:S01]  /*b450*/  CS2R R48, SRZ ;  /* 0x0000000000307805 */ /* 0x000fe2000001ff00 */
[----:B------:R-:W1:Y:S01]  /*b460*/  @P1 LDC R2, c[0x0][0x450] ;  /* 0x00011400ff021b82 */ /* 0x000e620000000800 */
        /* <DEDUP_REMOVED lines=15> */
[----:B--2---:R-:W-:Y:S01]  /*b560*/  CS2R R38, SRZ ;  /* 0x0000000000267805 */ /* 0x004fe2000001ff00 */
[----:B------:R-:W-:Y:S01]  /*b570*/  IMAD.MOV.U32 R24, RZ, RZ, RZ ;  /* 0x000000ffff187224 */ /* 0x000fe200078e00ff */
[----:B------:R-:W-:Y:S02]  /*b580*/  CS2R R34, SRZ ;  /* 0x0000000000227805 */ /* 0x000fe4000001ff00 */
[----:B------:R-:W-:Y:S01]  /*b590*/  CS2R R32, SRZ ;  /* 0x0000000000207805 */ /* 0x000fe2000001ff00 */
[----:B------:R-:W-:Y:S02]  /*b5a0*/  IMAD.MOV.U32 R4, RZ, RZ, RZ ;  /* 0x000000ffff047224 */ /* 0x000fe400078e00ff */
[----:B------:R-:W-:-:S02]  /*b5b0*/  IMAD.MOV.U32 R9, RZ, RZ, RZ ;  /* 0x000000ffff097224 */ /* 0x000fc400078e00ff */
[----:B------:R-:W-:Y:S02]  /*b5c0*/  IMAD.MOV.U32 R26, RZ, RZ, RZ ;  /* 0x000000ffff1a7224 */ /* 0x000fe400078e00ff */
[----:B----4-:R-:W-:Y:S01]  /*b5d0*/  VIADD R0, R11, 0x7f ;  /* 0x0000007f0b007836 */ /* 0x010fe20000000000 */
[----:B------:R-:W-:-:S03]  /*b5e0*/  CS2R R10, SRZ ;  /* 0x00000000000a7805 */ /* 0x000fc6000001ff00 */
[----:B0-----:R-:W-:-:S05]  /*b5f0*/  @P1 IMAD.HI.U32 R3, R0, R3, RZ ;  /* 0x0000000300031227 */ /* 0x001fca00078e00ff */
[----:B-1----:R-:W-:Y:S02]  /*b600*/  @P1 SHF.R.U32.HI R0, RZ, R2, R3 ;  /* 0x00000002ff001219 */ /* 0x002fe40000011603 */
[----:B------:R-:W-:-:S03]  /*b610*/  PLOP3.LUT P1, PT, PT, PT, PT, 0x80, 0x0 ;  /* 0x000000000000781c */ /* 0x000fc60003f2f070 */
[----:B------:R-:W-:Y:S01]  /*b620*/  IMAD.IADD R0, R139, 0x1, R0 ;  /* 0x000000018b007824 */ /* 0x000fe200078e0200 */
[----:B------:R-:W-:-:S03]  /*b630*/  CS2R R138, SRZ ;  /* 0x00000000008a7805 */ /* 0x000fc6000001ff00 */
[----:B------:R-:W-:-:S05]  /*b640*/  IMAD.HI R0, R0, 0x66666667, RZ ;  /* 0x6666666700007827 */ /* 0x000fca00078e02ff */
[----:B------:R-:W-:-:S04]  /*b650*/  SHF.R.U32.HI R3, RZ, 0x1f, R0 ;  /* 0x0000001fff037819 */ /* 0x000fc80000011600 */
[----:B------:R-:W-:Y:S01]  /*b660*/  LEA.HI.SX32 R3, R0, R3, 0x1b ;  /* 0x0000000300037211 */ /* 0x000fe200078fdaff */
[----:B------:R-:W-:-:S03]  /*b670*/  IMAD.MOV.U32 R0, RZ, RZ, RZ ;  /* 0x000000ffff007224 */ /* 0x000fc600078e00ff */
[----:B------:R-:W-:Y:S02]  /*b680*/  VIMNMX R2, R140, R3, PT ;  /* 0x000000038c027248 */ /* 0x000fe40003fe0100 */
[----:B------:R-:W-:Y:S01]  /*b690*/  CS2R R140, SRZ ;  /* 0x00000000008c7805 */ /* 0x000fe2000001ff00 */
[----:B------:R-:W-:Y:S01]  /*b6a0*/  IMAD.MOV.U32 R3, RZ, RZ, RZ ;  /* 0x000000ffff037224 */ /* 0x000fe200078e00ff */
[----:B------:R-:W-:Y:S01]  /*b6b0*/  ISETP.GE.AND P2, PT, R2, 0x1, PT ;  /* 0x000000010200780c */ /* 0x000fe20003f46270 */
[----:B------:R-:W-:-:S12]  /*b6c0*/  @P0 BRA `(.L_x_2810) ;  /* 0x0000000000080947 */ /* 0x000fd80003800000 */
[----:B------:R-:W0:Y:S02]  /*b6d0*/  FENCE.VIEW.ASYNC.G ;  /* 0x00000000000073c6 */ /* 0x000e240000000100 */
[----:B0-----:R-:W-:Y:S06]  /*b6e0*/  BAR.ARV 0xc, 0x180 ;  /* 0x0306000000007b1d */ /* 0x001fec0000002000 */
.L_x_2810:
[----:B------:R-:W-:Y:S05]  /*b6f0*/  BSYNC B0 ;  /* 0x0000000000007941 */ /* 0x000fea0003800000 */
.L_x_2809:
        /* <DEDUP_REMOVED lines=36> */
.L_x_2812:
        /* <DEDUP_REMOVED lines=13> */
.L_x_2816:
[----:B-1----:R1:W2:Y:S02]  /*ba10*/  SYNCS.PHASECHK.TRANS64.TRYWAIT P0, [R22+URZ+0x38800], R3 ;  /* 0x03880003160075a7 */ /* 0x0022a4000800017f */
[----:B--2---:R-:W-:Y:S05]  /*ba20*/  @!P0 NANOSLEEP.SYNCS 0x989680 ;  /* 0x009896800000895d */ /* 0x004fea0003900000 */
[----:B------:R-:W2:Y:S02]  /*ba30*/  @!P0 SYNCS.PHASECHK.TRANS64 P0, [R22+URZ+0x38800], R3 ;  /* 0x03880003160085a7 */ /* 0x000ea4000800007f */
[----:B--2---:R-:W-:Y:S05]  /*ba40*/  @!P0 BRA `(.L_x_2816) ;  /* 0xfffffffc00f08947 */ /* 0x004fea000383ffff */
.L_x_2815:
[----:B------:R-:W-:Y:S05]  /*ba50*/  BSYNC B0 ;  /* 0x0000000000007941 */ /* 0x000fea0003800000 */
.L_x_2814:
[----:B------:R-:W-:Y:S05]  /*ba60*/  BRA `(.L_x_2817) ;  /* 0x000000a000447947 */ /* 0x000fea0003800000 */
.L_x_2813:
[----:B------:R-:W2:Y:S01]  /*ba70*/  LDL R30, [R1+0x84] ;  /* 0x00008400011e7983 */ /* 0x000ea20000100800 */
[----:B-----5:R-:W-:Y:S01]  /*ba80*/  SHF.R.S32.HI R0, RZ, 0x1f, R135 ;  /* 0x0000001fff007819 */ /* 0x020fe20000011487 */
[----:B------:R-:W-:Y:S02]  /*ba90*/  ULDC.64 UR6, c[0x0][0x408] ;  /* 0x0001020000067ab9 */ /* 0x000fe40000000a00 */
[----:B------:R-:W-:Y:S01]  /*baa0*/  IMAD.WIDE.U32 R26, R135, UR6, RZ ;  /* 0x00000006871a7c25 */ /* 0x000fe2000f8e00ff */
[----:B--2---:R-:W-:-:S13]  /*bab0*/  R2UR UR4, R30 ;  /* 0x000000001e0472ca */ /* 0x004fda00000e0000 */
[----:B------:R-:W-:-:S03]  /*bac0*/  ULOP3.LUT UP0, URZ, UR4, 0x3ff, URZ, 0xc0, !UPT ;  /* 0x000003ff043f7892 */ /* 0x000fc6000f80c03f */
[----:B------:R-:W-:Y:S02]  /*bad0*/  ULDC.64 UR4, c[0x0][0x3f8] ;  /* 0x0000fe0000047ab9 */ /* 0x000fe40000000a00 */
[C---:B------:R-:W-:Y:S01]  /*bae0*/  IMAD R4, R0.reuse, UR4, RZ ;  /* 0x0000000400047c24 */ /* 0x040fe2000f8e02ff */
[----:B------:R-:W-:Y:S01]  /*baf0*/  PLOP3.LUT P0, PT, PT, PT, UP0, 0x80, 0x0 ;  /* 0x000000000000781c */ /* 0x000fe20003f0f008 */
[----:B------:R-:W-:Y:S02]  /*bb00*/  IMAD R0, R0, UR6, RZ ;  /* 0x0000000600007c24 */ /* 0x000fe4000f8e02ff */
[----:B------:R-:W-:-:S04]  /*bb10*/  IMAD.WIDE.U32 R24, R135, UR4, RZ ;  /* 0x0000000487187c25 */ /* 0x000fc8000f8e00ff */
[C---:B------:R-:W-:Y:S02]  /*bb20*/  IMAD R29, R135.reuse, UR5, R4 ;  /* 0x00000005871d7c24 */ /* 0x040fe4000f8e0204 */
[----:B------:R-:W-:Y:S02]  /*bb30*/  IMAD R31, R135, UR7, R0 ;  /* 0x00000007871f7c24 */ /* 0x000fe4000f8e0200 */
        /* <DEDUP_REMOVED lines=19> */
.L_x_2818:
[----:B------:R-:W2:Y:S01]  /*bc70*/  LDL R20, [R1+0x50] ;  /* 0x0000500001147983 */ /* 0x000ea20000100800 */
[----:B------:R-:W-:-:S03]  /*bc80*/  ULDC.U8 UR4, c[0x0][0x410] ;  /* 0x0001040000047ab9 */ /* 0x000fc60000000000 */
[----:B------:R-:W3:Y:S01]  /*bc90*/  LDL R150, [R1+0x68] ;  /* 0x0000680001967983 */ /* 0x000ee20000100800 */
[----:B------:R-:W-:Y:S01]  /*bca0*/  R2UR UR5, R30 ;  /* 0x000000001e0572ca */ /* 0x000fe200000e0000 */
[----:B------:R-:W-:Y:S01]  /*bcb0*/  BSSY B0, `(.L_x_2819) ;  /* 0x00009e4000007945 */ /* 0x000fe20003800000 */
[----:B------:R-:W-:Y:S01]  /*bcc0*/  ISETP.NE.AND P0, PT, RZ, UR4, PT ;  /* 0x00000004ff007c0c */ /* 0x000fe2000bf05270 */
[C---:B------:R-:W-:Y:S01]  /*bcd0*/  VIADD R3, R220.reuse, 0x60 ;  /* 0x00000060dc037836 */ /* 0x040fe20000000000 */
[----:B------:R-:W-:Y:S01]  /*bce0*/  LEA.HI R33, R33, R28, RZ, 0x3 ;  /* 0x0000001c21217211 */ /* 0x000fe200078f18ff */
[----:B------:R-:W-:Y:S01]  /*bcf0*/  VIADD R89, R220, 0x20 ;  /* 0x00000020dc597836 */ /* 0x000fe20000000000 */
[----:B------:R-:W-:Y:S02]  /*bd00*/  SHF.R.U32.HI R21, RZ, 0x3, R228 ;  /* 0x00000003ff157819 */ /* 0x000fe400000116e4 */
[----:B------:R-:W-:Y:S02]  /*bd10*/  LOP3.LUT R0, R228, 0x38, R16, 0xf8, !PT ;  /* 0x00000038e4007812 */ /* 0x000fe400078ef810 */
[----:B------:R-:W-:-:S02]  /*bd20*/  LOP3.LUT R33, R33, 0xfffffff8, RZ, 0xc0, !PT ;  /* 0xfffffff821217812 */ /* 0x000fc400078ec0ff */
[----:B--2---:R-:W-:-:S03]  /*bd30*/  LOP3.LUT R87, R20, R0, R21, 0xf6, !PT ;  /* 0x0000000014577212 */ /* 0x004fc600078ef615 */
[----:B------:R-:W-:Y:S02]  /*bd40*/  IMAD.IADD R0, R28, 0x1, -R33 ;  /* 0x000000011c007824 */ /* 0x000fe400078e0a21 */
[----:B---3--:R-:W-:Y:S01]  /*bd50*/  IMAD.IADD R83, R220, 0x1, R150 ;  /* 0x00000001dc537824 */ /* 0x008fe200078e0296 */
[----:B------:R-:W-:-:S03]  /*bd60*/  LEA R87, R87, UR5, 0x1 ;  /* 0x0000000557577c11 */ /* 0x000fc6000f8e08ff */
[----:B------:R-:W-:Y:S01]  /*bd70*/  IMAD R7, R0, 0x20, R83 ;  /* 0x0000002000077824 */ /* 0x000fe200078e0253 */
[----:B------:R-:W-:Y:S06]  /*bd80*/  @!P0 BRA `(.L_x_2820) ;  /* 0x0000004c00588947 */ /* 0x000fec0003800000 */
[----:B------:R-:W0:Y:S01]  /*bd90*/  LDC R86, c[0x0][0x448] ;  /* 0x00011200ff567b82 */ /* 0x000e220000000800 */
[----:B------:R-:W-:Y:S01]  /*bda0*/  ULDC.64 UR4, c[0x0][0x3f8] ;  /* 0x0000fe0000047ab9 */ /* 0x000fe20000000a00 */
[----:B------:R-:W-:Y:S01]  /*bdb0*/  ULDC.64 UR6, c[0x0][0x408] ;  /* 0x0001020000067ab9 */ /* 0x000fe20000000a00 */
[----:B------:R-:W-:Y:S01]  /*bdc0*/  IMAD.MOV.U32 R4, RZ, RZ, R24 ;  /* 0x000000ffff047224 */ /* 0x000fe200078e0018 */
[----:B------:R-:W-:Y:S01]  /*bdd0*/  SHF.R.S32.HI R82, RZ, 0x1f, R223 ;  /* 0x0000001fff527819 */ /* 0x000fe200000114df */
[----:B------:R-:W-:Y:S01]  /*bde0*/  IMAD.MOV.U32 R8, RZ, RZ, R26 ;  /* 0x000000ffff087224 */ /* 0x000fe200078e001a */
[----:B------:R-:W-:Y:S01]  /*bdf0*/  SHF.R.S32.HI R77, RZ, 0x1f, R222 ;  /* 0x0000001fff4d7819 */ /* 0x000fe200000114de */
[----:B------:R-:W-:Y:S01]  /*be00*/  IMAD.MOV.U32 R9, RZ, RZ, R31 ;  /* 0x000000ffff097224 */ /* 0x000fe200078e001f */
[----:B------:R-:W-:Y:S02]  /*be10*/  SHF.R.S32.HI R94, RZ, 0x1f, R221 ;  /* 0x0000001fff5e7819 */ /* 0x000fe400000114dd */
[----:B------:R-:W-:-:S02]  /*be20*/  SHF.R.S32.HI R85, RZ, 0x1f, R214 ;  /* 0x0000001fff557819 */ /* 0x000fc400000114d6 */
        /* <DEDUP_REMOVED lines=27> */
.L_x_3131:
[----:B------:R-:W5:Y:S01]  /*bfe0*/  LDL R10, [R1+0x6c] ;  /* 0x00006c00010a7983 */ /* 0x000f620000100800 */
        /* <DEDUP_REMOVED lines=9> */
[----:B-----5:R-:W-:-:S05]  /*c080*/  IMAD R86, R10, R86, RZ ;  /* 0x000000560a567224 */ /* 0x020fca00078e02ff */
[----:B------:R-:W-:-:S13]  /*c090*/  ISETP.GE.AND P0, PT, R83, R86, PT ;  /* 0x000000565300720c */ /* 0x000fda0003f06270 */
        /* <DEDUP_REMOVED lines=14> */
[----:B------:R-:W-:Y:S01]  /*c180*/  @!P0 IMAD.SHL.U32 R15, R223, 0x2, RZ ;  /* 0x00000002df0f8824 */ /* 0x000fe200078e00ff */
[----:B----4-:R-:W-:Y:S02]  /*c190*/  @!P3 IADD3 R12, P4, R14, R12, RZ ;  /* 0x0000000c0e0cb210 */ /* 0x010fe40007f9e0ff */
[-C--:B------:R-:W-:Y:S01]  /*c1a0*/  @!P2 IADD3 R20, P6, R5, R24.reuse, RZ ;  /* 0x000000180514a210 */ /* 0x080fe20007fde0ff */
[--C-:B-1----:R-:W-:Y:S01]  /*c1b0*/  @!P3 IMAD.X R11, R4, 0x1, R13.reuse, P5 ;  /* 0x00000001040bb824 */ /* 0x102fe200028e060d */
[----:B------:R-:W-:Y:S01]  /*c1c0*/  @!P1 SHF.L.U64.HI R29, R221, 0x1, R94 ;  /* 0x00000001dd1d9819 */ /* 0x000fe2000001025e */
[----:B---3--:R-:W-:Y:S01]  /*c1d0*/  @!P3 IMAD.X R13, R9, 0x1, R13, P4 ;  /* 0x00000001090db824 */ /* 0x008fe200020e060d */
[----:B------:R-:W-:Y:S01]  /*c1e0*/  @!P2 IADD3 R24, P5, R14, R24, RZ ;  /* 0x000000180e18a210 */ /* 0x000fe20007fbe0ff */
[----:B------:R-:W-:Y:S01]  /*c1f0*/  @!P2 IMAD.X R21, R4, 0x1, R25, P6 ;  /* 0x000000010415a824 */ /* 0x000fe200030e0619 */
[----:B------:R-:W-:-:S02]  /*c200*/  @!P1 IADD3 R26, P4, R5, R28, RZ ;  /* 0x0000001c051a9210 */ /* 0x000fc40007f9e0ff */
[----:B------:R-:W-:Y:S02]  /*c210*/  CS2R R74, SRZ ;  /* 0x00000000004a7805 */ /* 0x000fe4000001ff00 */
[----:B------:R-:W-:Y:S01]  /*c220*/  @!P1 IADD3 R28, P6, R14, R28, RZ ;  /* 0x0000001c0e1c9210 */ /* 0x000fe20007fde0ff */
[----:B------:R-:W-:Y:S01]  /*c230*/  @!P2 IMAD.X R25, R9, 0x1, R25, P5 ;  /* 0x000000010919a824 */ /* 0x000fe200028e0619 */
[----:B------:R-:W-:Y:S01]  /*c240*/  @!P0 SHF.L.U64.HI R32, R223, 0x1, R82 ;  /* 0x00000001df208819 */ /* 0x000fe20000010252 */
[----:B------:R-:W-:Y:S01]  /*c250*/  @!P1 IMAD.X R27, R4, 0x1, R29, P4 ;  /* 0x00000001041b9824 */ /* 0x000fe200020e061d */
[-C--:B------:R-:W-:Y:S02]  /*c260*/  @!P0 IADD3 R30, P5, R5, R15.reuse, RZ ;  /* 0x0000000f051e8210 */ /* 0x080fe40007fbe0ff */
[----:B------:R-:W-:Y:S02]  /*c270*/  CS2R R72, SRZ ;  /* 0x0000000000487805 */ /* 0x000fe4000001ff00 */
[----:B------:R-:W-:-:S02]  /*c280*/  @!P0 IADD3 R14, P4, R14, R15, RZ ;  /* 0x0000000f0e0e8210 */ /* 0x000fc40007f9e0ff */
[----:B------:R-:W-:Y:S02]  /*c290*/  CS2R R68, SRZ ;  /* 0x0000000000447805 */ /* 0x000fe4000001ff00 */
[----:B------:R-:W-:Y:S02]  /*c2a0*/  CS2R R66, SRZ ;  /* 0x0000000000427805 */ /* 0x000fe4000001ff00 */
[----:B------:R-:W-:Y:S02]  /*c2b0*/  CS2R R64, SRZ ;  /* 0x0000000000407805 */ /* 0x000fe4000001ff00 */
[----:B------:R-:W-:Y:S01]  /*c2c0*/  CS2R R62, SRZ ;  /* 0x00000000003e7805 */ /* 0x000fe2000001ff00 */
[C---:B------:R-:W-:Y:S01]  /*c2d0*/  @!P1 IMAD.X R29, R9.reuse, 0x1, R29, P6 ;  /* 0x00000001091d9824 */ /* 0x040fe200030e061d */
        /* <DEDUP_REMOVED lines=10> */
.L_x_2823:
[----:B------:R-:W-:Y:S05]  /*c380*/  BSYNC B1 ;  /* 0x0000000000017941 */ /* 0x000fea0003800000 */
.L_x_2822:
        /* <DEDUP_REMOVED lines=39> */
.L_x_3137:
        /* <DEDUP_REMOVED lines=24> */
[----:B------:R-:W-:Y:S01]  /*c780*/  @!P0 IMAD.SHL.U32 R31, R223, 0x2, RZ ;  /* 0x00000002df1f8824 */ /* 0x000fe200078e00ff */
[----:B----4-:R-:W-:Y:S02]  /*c790*/  @!P3 IADD3 R12, P4, R14, R12, RZ ;  /* 0x0000000c0e0cb210 */ /* 0x010fe40007f9e0ff */
[-C--:B------:R-:W-:Y:S01]  /*c7a0*/  @!P2 IADD3 R20, P6, R5, R24.reuse, RZ ;  /* 0x000000180514a210 */ /* 0x080fe20007fde0ff */
[--C-:B--2---:R-:W-:Y:S01]  /*c7b0*/  @!P3 IMAD.X R11, R4, 0x1, R13.reuse, P5 ;  /* 0x00000001040bb824 */ /* 0x104fe200028e060d */
[----:B------:R-:W-:Y:S01]  /*c7c0*/  @!P1 SHF.L.U64.HI R29, R221, 0x1, R94 ;  /* 0x00000001dd1d9819 */ /* 0x000fe2000001025e */
[----:B0-----:R-:W-:Y:S01]  /*c7d0*/  @!P3 IMAD.X R13, R9, 0x1, R13, P4 ;  /* 0x00000001090db824 */ /* 0x001fe200020e060d */
        /* <DEDUP_REMOVED lines=26> */
.L_x_2826:
[----:B------:R-:W-:Y:S05]  /*c980*/  BSYNC B1 ;  /* 0x0000000000017941 */ /* 0x000fea0003800000 */
.L_x_2825:
        /* <DEDUP_REMOVED lines=29> */
[----:B------:R-:W-:Y:S02]  /*cb60*/  PRMT R128, R4, 0x7610, R128 ;  /* 0x0000761004807816 */ /* 0x000fe40000000080 */
        /* <DEDUP_REMOVED lines=8> */
.L_x_3143:
        /* <DEDUP_REMOVED lines=26> */
[----:B0-----:R-:W-:Y:S02]  /*cd90*/  @!P3 IADD3 R32, P4, R14, R32, RZ ;  /* 0x000000200e20b210 */ /* 0x001fe40007f9e0ff */
[-C--:B------:R-:W-:Y:S01]  /*cda0*/  @!P2 IADD3 R30, P6, R5, R24.reuse, RZ ;  /* 0x00000018051ea210 */ /* 0x080fe20007fde0ff */
[--C-:B--2---:R-:W-:Y:S01]  /*cdb0*/  @!P3 IMAD.X R71, R4, 0x1, R10.reuse, P5 ;  /* 0x000000010447b824 */ /* 0x104fe200028e060a */
[----:B------:R-:W-:Y:S01]  /*cdc0*/  @!P2 IADD3 R24, P5, R14, R24, RZ ;  /* 0x000000180e18a210 */ /* 0x000fe20007fbe0ff */
[----:B------:R-:W-:Y:S01]  /*cdd0*/  @!P3 IMAD.X R33, R9, 0x1, R10, P4 ;  /* 0x000000010921b824 */ /* 0x000fe200020e060a */
[----:B------:R-:W-:Y:S01]  /*cde0*/  @!P1 SHF.L.U64.HI R13, R221, 0x1, R94 ;  /* 0x00000001dd0d9819 */ /* 0x000fe2000001025e */
[--C-:B------:R-:W-:Y:S01]  /*cdf0*/  @!P2 IMAD.X R31, R4, 0x1, R11.reuse, P6 ;  /* 0x00000001041fa824 */ /* 0x100fe200030e060b */
[-C--:B------:R-:W-:Y:S01]  /*ce00*/  @!P1 IADD3 R20, P4, R5, R12.reuse, RZ ;  /* 0x0000000c05149210 */ /* 0x080fe20007f9e0ff */
[----:B------:R-:W-:Y:S01]  /*ce10*/  @!P2 IMAD.X R25, R9, 0x1, R11, P5 ;  /* 0x000000010919a824 */ /* 0x000fe200028e060b */
[----:B------:R-:W-:-:S02]  /*ce20*/  @!P1 IADD3 R10, P6, R14, R12, RZ ;  /* 0x0000000c0e0a9210 */ /* 0x000fc40007fde0ff */
[----:B------:R-:W-:Y:S02]  /*ce30*/  CS2R R38, SRZ ;  /* 0x0000000000267805 */ /* 0x000fe4000001ff00 */
[----:B------:R-:W-:Y:S01]  /*ce40*/  @!P0 SHF.L.U64.HI R15, R223, 0x1, R82 ;  /* 0x00000001df0f8819 */ /* 0x000fe20000010252 */
[--C-:B------:R-:W-:Y:S01]  /*ce50*/  @!P1 IMAD.X R21, R4, 0x1, R13.reuse, P4 ;  /* 0x0000000104159824 */ /* 0x100fe200020e060d */
[-C--:B------:R-:W-:Y:S01]  /*ce60*/  @!P0 IADD3 R12, P5, R5, R26.reuse, RZ ;  /* 0x0000001a050c8210 */ /* 0x080fe20007fbe0ff */
[----:B------:R-:W-:Y:S01]  /*ce70*/  @!P1 IMAD.X R11, R9, 0x1, R13, P6 ;  /* 0x00000001090b9824 */ /* 0x000fe200030e060d */
[----:B------:R-:W-:Y:S02]  /*ce80*/  @!P0 IADD3 R14, P4, R14, R26, RZ ;  /* 0x0000001a0e0e8210 */ /* 0x000fe40007f9e0ff */
[----:B------:R-:W-:Y:S02]  /*ce90*/  CS2R R40, SRZ ;  /* 0x0000000000287805 */ /* 0x000fe4000001ff00 */
[----:B------:R-:W-:Y:S01]  /*cea0*/  CS2R R34, SRZ ;  /* 0x0000000000227805 */ /* 0x000fe2000001ff00 */
[----:B------:R-:W-:Y:S01]  /*ceb0*/  @!P0 IMAD.X R13, R4, 0x1, R15, P5 ;  /* 0x00000001040d8824 */ /* 0x000fe200028e060f */
[----:B------:R-:W-:-:S02]  /*cec0*/  CS2R R36, SRZ ;  /* 0x0000000000247805 */ /* 0x000fc4000001ff00 */
[----:B------:R-:W-:Y:S02]  /*ced0*/  CS2R R28, SRZ ;  /* 0x00000000001c7805 */ /* 0x000fe4000001ff00 */
[----:B------:R-:W-:Y:S01]  /*cee0*/  CS2R R26, SRZ ;  /* 0x00000000001a7805 */ /* 0x000fe2000001ff00 */
[----:B------:R-:W-:Y:S01]  /*cef0*/  @!P0 IMAD.X R15, R9, 0x1, R15, P4 ;  /* 0x00000001090f8824 */ /* 0x000fe200020e060f */
[----:B------:R0:W5:Y:S04]  /*cf00*/  @!P3 LD.E.64 R42, desc[UR60][R70.64] ;  /* 0x0000003c462ab980 */ /* 0x000168000c101b00 */
[----:B------:R0:W5:Y:S04]  /*cf10*/  @!P3 LD.E.64 R44, desc[UR60][R32.64] ;  /* 0x0000003c202cb980 */ /* 0x000168000c101b00 */
[----:B------:R0:W5:Y:S04]  /*cf20*/  @!P2 LD.E.64 R38, desc[UR60][R30.64] ;  /* 0x0000003c1e26a980 */ /* 0x000168000c101b00 */
[----:B------:R0:W5:Y:S04]  /*cf30*/  @!P2 LD.E.64 R40, desc[UR60][R24.64] ;  /* 0x0000003c1828a980 */ /* 0x000168000c101b00 */
[----:B------:R0:W5:Y:S04]  /*cf40*/  @!P1 LD.E.64 R34, desc[UR60][R20.64] ;  /* 0x0000003c14229980 */ /* 0x000168000c101b00 */
[----:B------:R0:W5:Y:S04]  /*cf50*/  @!P1 LD.E.64 R36, desc[UR60][R10.64] ;  /* 0x0000003c0a249980 */ /* 0x000168000c101b00 */
[----:B------:R0:W5:Y:S04]  /*cf60*/  @!P0 LD.E.64 R28, desc[UR60][R12.64] ;  /* 0x0000003c0c1c8980 */ /* 0x000168000c101b00 */
[----:B------:R0:W5:Y:S02]  /*cf70*/  @!P0 LD.E.64 R26, desc[UR60][R14.64] ;  /* 0x0000003c0e1a8980 */ /* 0x000164000c101b00 */
.L_x_2829:
[----:B------:R-:W-:Y:S05]  /*cf80*/  BSYNC B1 ;  /* 0x0000000000017941 */ /* 0x000fea0003800000 */
.L_x_2828:
        /* <DEDUP_REMOVED lines=38> */
[----:B------:R0:W0:Y:S02]  /*d1f0*/  SHFL.IDX PT, R14, R0, 0x3, 0x181f ;  /* 0x00781f00000e7f89 */ /* 0x00002400000e0000 */
.L_x_3149:
[----:B01----:R-:W4:Y:S01]  /*d200*/  LDL R8, [R1+0x88] ;  /* 0x0000880001087983 */ /* 0x003f220000100800 */
        /* <DEDUP_REMOVED lines=29> */
[----:B------:R-:W-:Y:S02]  /*d3e0*/  @!P3 IADD3 R114, P4, R14, R114, RZ ;  /* 0x000000720e72b210 */ /* 0x000fe40007f9e0ff */
[----:B------:R-:W-:Y:S01]  /*d3f0*/  @!P1 SHF.L.U64.HI R5, R221, 0x1, R94 ;  /* 0x00000001dd059819 */ /* 0x000fe2000001025e */
[--C-:B--2---:R-:W-:Y:S01]  /*d400*/  @!P3 IMAD.X R117, R70, 0x1, R85.reuse, P5 ;  /* 0x000000014675b824 */ /* 0x104fe200028e0655 */
[-C--:B------:R-:W-:Y:S01]  /*d410*/  @!P2 IADD3 R108, P6, R71, R106.reuse, RZ ;  /* 0x0000006a476ca210 */ /* 0x080fe20007fde0ff */
[----:B------:R-:W-:Y:S01]  /*d420*/  @!P3 IMAD.X R115, R76, 0x1, R85, P4 ;  /* 0x000000014c73b824 */ /* 0x000fe200020e0655 */
[----:B------:R-:W-:-:S02]  /*d430*/  @!P2 IADD3 R106, P5, R14, R106, RZ ;  /* 0x0000006a0e6aa210 */ /* 0x000fc40007fbe0ff */
[-C--:B------:R-:W-:Y:S01]  /*d440*/  @!P1 IADD3 R94, P4, R71, R12.reuse, RZ ;  /* 0x0000000c475e9210 */ /* 0x080fe20007f9e0ff */
[--C-:B------:R-:W-:Y:S01]  /*d450*/  @!P2 IMAD.X R109, R70, 0x1, R77.reuse, P6 ;  /* 0x00000001466da824 */ /* 0x100fe200030e064d */
[----:B------:R-:W-:Y:S01]  /*d460*/  @!P0 SHF.L.U64.HI R7, R223, 0x1, R82 ;  /* 0x00000001df078819 */ /* 0x000fe20000010252 */
[----:B------:R-:W-:Y:S01]  /*d470*/  @!P2 IMAD.X R107, R76, 0x1, R77, P5 ;  /* 0x000000014c6ba824 */ /* 0x000fe200028e064d */
[----:B------:R-:W-:Y:S01]  /*d480*/  @!P1 IADD3 R12, P6, R14, R12, RZ ;  /* 0x0000000c0e0c9210 */ /* 0x000fe20007fde0ff */
[--C-:B------:R-:W-:Y:S01]  /*d490*/  @!P1 IMAD.X R95, R70, 0x1, R5.reuse, P4 ;  /* 0x00000001465f9824 */ /* 0x100fe200020e0605 */
[-C--:B------:R-:W-:Y:S02]  /*d4a0*/  @!P0 IADD3 R82, P5, R71, R15.reuse, RZ ;  /* 0x0000000f47528210 */ /* 0x080fe40007fbe0ff */
[----:B------:R-:W-:Y:S02]  /*d4b0*/  CS2R R20, SRZ ;  /* 0x0000000000147805 */ /* 0x000fe4000001ff00 */
[----:B------:R-:W-:Y:S01]  /*d4c0*/  @!P0 IADD3 R14, P4, R14, R15, RZ ;  /* 0x0000000f0e0e8210 */ /* 0x000fe20007f9e0ff */
[----:B------:R-:W-:Y:S01]  /*d4d0*/  @!P1 IMAD.X R13, R76, 0x1, R5, P6 ;  /* 0x000000014c0d9824 */ /* 0x000fe200030e0605 */
[----:B------:R-:W-:Y:S01]  /*d4e0*/  CS2R R24, SRZ ;  /* 0x0000000000187805 */ /* 0x000fe2000001ff00 */
[--C-:B------:R-:W-:Y:S01]  /*d4f0*/  @!P0 IMAD.X R83, R70, 0x1, R7.reuse, P5 ;  /* 0x0000000146538824 */ /* 0x100fe200028e0607 */
[----:B------:R-:W-:Y:S01]  /*d500*/  CS2R R10, SRZ ;  /* 0x00000000000a7805 */ /* 0x000fe2000001ff00 */
[----:B------:R-:W-:Y:S01]  /*d510*/  @!P0 IMAD.X R15, R76, 0x1, R7, P4 ;  /* 0x000000014c0f8824 */ /* 0x000fe200020e0607 */
[----:B------:R-:W-:-:S02]  /*d520*/  CS2R R6, SRZ ;  /* 0x0000000000067805 */ /* 0x000fc4000001ff00 */
[----:B------:R-:W-:Y:S02]  /*d530*/  CS2R R4, SRZ ;  /* 0x0000000000047805 */ /* 0x000fe4000001ff00 */
[----:B------:R-:W-:Y:S01]  /*d540*/  CS2R R8, SRZ ;  /* 0x0000000000087805 */ /* 0x000fe2000001ff00 */
        /* <DEDUP_REMOVED lines=8> */
.L_x_2832:
[----:B------:R-:W-:Y:S05]  /*d5d0*/  BSYNC B1 ;  /* 0x0000000000017941 */ /* 0x000fea0003800000 */
.L_x_2831:
[----:B------:R-:W1:Y:S01]  /*d5e0*/  SYNCS.PHASECHK.TRANS64.TRYWAIT P0, [R22+URZ+0x38800], R151 ;  /* 0x03880097160075a7 */ /* 0x000e62000800017f */
[----:B0----5:R-:W-:Y:S01]  /*d5f0*/  IMAD.MOV.U32 R12, RZ, RZ, R5 ;  /* 0x000000ffff0c7224 */ /* 0x021fe200078e0005 */
[----:B------:R-:W-:Y:S01]  /*d600*/  BSSY B1, `(.L_x_2833) ;  /* 0x0000021000017945 */ /* 0x000fe20003800000 */
[----:B------:R-:W-:Y:S02]  /*d610*/  IMAD.MOV.U32 R13, RZ, RZ, R6 ;  /* 0x000000ffff0d7224 */ /* 0x000fe400078e0006 */
[----:B------:R-:W-:Y:S01]  /*d620*/  IMAD.MOV.U32 R14, RZ, RZ, R30 ;  /* 0x000000ffff0e7224 */ /* 0x000fe200078e001e */
[----:B---3--:R-:W-:Y:S01]  /*d630*/  PRMT R71, R12, 0x7610, R71 ;  /* 0x000076100c477816 */ /* 0x008fe20000000047 */
        /* <DEDUP_REMOVED lines=9> */
[----:B--2---:R-:W-:Y:S01]  /*d6d0*/  PRMT R70, R0, 0x7610, R70 ;  /* 0x0000761000467816 */ /* 0x004fe20000000046 */
        /* <DEDUP_REMOVED lines=18> */
[----:B-1----:R-:W-:Y:S08]  /*d800*/  @!P0 BRA `(.L_x_2834) ;  /* 0x0000024000848947 */ /* 0x002ff00003800000 */
.L_x_3150:
[----:B------:R-:W-:Y:S05]  /*d810*/  BSYNC B1 ;  /* 0x0000000000017941 */ /* 0x000fea0003800000 */
.L_x_2833:
[----:B------:R-:W-:Y:S01]  /*d820*/  BSSY B1, `(.L_x_2835) ;  /* 0x00000cb000017945 */ /* 0x000fe20003800000 */
[----:B------:R-:W-:Y:S02]  /*d830*/  PRMT R107, R12, 0x7610, R107 ;  /* 0x000076100c6b7816 */ /* 0x000fe4000000006b */
[----:B------:R-:W-:Y:S01]  /*d840*/  PRMT R108, R13, 0x7610, R108 ;  /* 0x000076100d6c7816 */ /* 0x000fe2000000006c */
[----:B------:R-:W-:Y:S06]  /*d850*/  @P1 BRA `(.L_x_2836) ;  /* 0x0000000c001c1947 */ /* 0x000fec0003800000 */
[----:B------:R-:W1:Y:S01]  /*d860*/  LDC R12, c[0x0][0x3f4] ;  /* 0x0000fd00ff0c7b82 */ /* 0x000e620000000800 */
[----:B------:R-:W-:Y:S01]  /*d870*/  BSSY B2, `(.L_x_2837) ;  /* 0x0000034000027945 */ /* 0x000fe20003800000 */
[-C--:B-1----:R-:W-:Y:S02]  /*d880*/  ISETP.GE.AND P0, PT, R214, R12.reuse, PT ;  /* 0x0000000cd600720c */ /* 0x082fe40003f06270 */
[-C--:B------:R-:W-:Y:S02]  /*d890*/  ISETP.GE.AND P1, PT, R222, R12.reuse, PT ;  /* 0x0000000cde00720c */ /* 0x080fe40003f26270 */
[-C--:B------:R-:W-:Y:S02]  /*d8a0*/  ISETP.GE.AND P2, PT, R221, R12.reuse, PT ;  /* 0x0000000cdd00720c */ /* 0x080fe40003f46270 */
[----:B------:R-:W-:-:S07]  /*d8b0*/  ISETP.GE.AND P3, PT, R223, R12, PT ;  /* 0x0000000cdf00720c */ /* 0x000fce0003f66270 */
[----:B------:R-:W-:Y:S06]  /*d8c0*/  @P0 BRA `(.L_x_2838) ;  /* 0x0000000000b80947 */ /* 0x000fec0003800000 */
[----:B------:R-:W1:Y:S01]  /*d8d0*/  LDS.128 R12, [R87] ;  /* 0x00000000570c7984 */ /* 0x000e620000000c00 */
        /* <DEDUP_REMOVED lines=12> */
[C---:B-1----:R-:W-:Y:S01]  /*d9a0*/  LOP3.LUT R79, R14.reuse, 0xffff0000, RZ, 0xc0, !PT ;  /* 0xffff00000e4f7812 */ /* 0x042fe200078ec0ff */
[----:B------:R-:W-:Y:S01]  /*d9b0*/  IMAD.U32 R78, R14, 0x10000, RZ ;  /* 0x000100000e4e7824 */ /* 0x000fe200078e00ff */
[C---:B------:R-:W-:Y:S01]  /*d9c0*/  LOP3.LUT R81, R15.reuse, 0xffff0000, RZ, 0xc0, !PT ;  /* 0xffff00000f517812 */ /* 0x040fe200078ec0ff */
[----:B------:R-:W-:-:S02]  /*d9d0*/  IMAD.U32 R80, R15, 0x10000, RZ ;  /* 0x000100000f507824 */ /* 0x000fc400078e00ff */
[CC--:B------:R-:W-:Y:S01]  /*d9e0*/  FMUL.FTZ R115, R79.reuse, R114.reuse ;  /* 0x000000724f737220 */ /* 0x0c0fe20000410000 */
[----:B------:R-:W-:Y:S01]  /*d9f0*/  FMUL.FTZ R79, R79, R109 ;  /* 0x0000006d4f4f7220 */ /* 0x000fe20000410000 */
[C---:B0-----:R-:W-:Y:S01]  /*da00*/  FMUL.FTZ R151, R81.reuse, R149 ;  /* 0x0000009551977220 */ /* 0x041fe20000410000 */
[----:B------:R-:W-:Y:S02]  /*da10*/  IMAD.U32 R14, R12, 0x10000, RZ ;  /* 0x000100000c0e7824 */ /* 0x000fe400078e00ff */
[C---:B------:R-:W-:Y:S01]  /*da20*/  FFMA.FTZ R116, R78.reuse, R109, -R115 ;  /* 0x0000006d4e747223 */ /* 0x040fe20000010873 */
[----:B------:R-:W-:Y:S01]  /*da30*/  FFMA.FTZ R117, R78, R114, R79 ;  /* 0x000000724e757223 */ /* 0x000fe2000001004f */
[-C--:B------:R-:W-:Y:S01]  /*da40*/  FMUL.FTZ R109, R81, R147.reuse ;  /* 0x00000093516d7220 */ /* 0x080fe20000410000 */
        /* <DEDUP_REMOVED lines=22> */
.L_x_2838:
[----:B------:R-:W-:Y:S05]  /*dbb0*/  BSYNC B2 ;  /* 0x0000000000027941 */ /* 0x000fea0003800000 */
.L_x_2837:
[----:B------:R-:W-:Y:S04]  /*dbc0*/  BSSY B2, `(.L_x_2839) ;  /* 0x0000030000027945 */ /* 0x000fe80003800000 */
[----:B------:R-:W-:Y:S05]  /*dbd0*/  @P1 BRA `(.L_x_2840) ;  /* 0x0000000000b81947 */ /* 0x000fea0003800000 */
[----:B-1----:R-:W1:Y:S01]  /*dbe0*/  LDS.128 R12, [R87+0x4000] ;  /* 0x00400000570c7984 */ /* 0x002e620000000c00 */
        /* <DEDUP_REMOVED lines=12> */
[C---:B-1----:R-:W-:Y:S01]  /*dcb0*/  LOP3.LUT R73, R14.reuse, 0xffff0000, RZ, 0xc0, !PT ;  /* 0xffff00000e497812 */ /* 0x042fe200078ec0ff */
        /* <DEDUP_REMOVED lines=32> */
.L_x_2840:
[----:B------:R-:W-:Y:S05]  /*dec0*/  BSYNC B2 ;  /* 0x0000000000027941 */ /* 0x000fea0003800000 */
.L_x_2839:
[----:B------:R-:W-:Y:S04]  /*ded0*/  BSSY B2, `(.L_x_2841) ;  /* 0x0000030000027945 */ /* 0x000fe80003800000 */
[----:B------:R-:W-:Y:S05]  /*dee0*/  @P2 BRA `(.L_x_2842) ;  /* 0x0000000000b82947 */ /* 0x000fea0003800000 */
[----:B-12---:R-:W1:Y:S01]  /*def0*/  LDS.128 R12, [R87+0x8000] ;  /* 0x00800000570c7984 */ /* 0x006e620000000c00 */
        /* <DEDUP_REMOVED lines=17> */
[----:B------:R-:W-:Y:S01]  /*e010*/  FMUL.FTZ R75, R67, R73 ;  /* 0x00000049434b7220 */ /* 0x000fe20000410000 */
[C---:B------:R-:W-:Y:S01]  /*e020*/  FMUL.FTZ R67, R69.reuse, R141 ;  /* 0x0000008d45437220 */ /* 0x040fe20000410000 */
[----:B------:R-:W-:Y:S02]  /*e030*/  IMAD.U32 R14, R12, 0x10000, RZ ;  /* 0x000100000c0e7824 */ /* 0x000fe400078e00ff */
[C---:B------:R-:W-:Y:S01]  /*e040*/  FFMA.FTZ R79, R66.reuse, R73, R78 ;  /* 0x00000049424f7223 */ /* 0x040fe2000001004e */
[----:B------:R-:W-:Y:S01]  /*e050*/  FMUL.FTZ R73, R69, R138 ;  /* 0x0000008a45497220 */ /* 0x000fe20000410000 */
[C---:B------:R-:W-:Y:S02]  /*e060*/  IMAD.U32 R15, R13.reuse, 0x10000, RZ ;  /* 0x000100000d0f7824 */ /* 0x040fe400078e00ff */
[----:B------:R-:W-:Y:S01]  /*e070*/  FFMA.FTZ R74, R66, R72, -R75 ;  /* 0x00000048424a7223 */ /* 0x000fe2000001084b */
[----:B------:R-:W-:Y:S01]  /*e080*/  IMAD.U32 R69, R140, 0x10000, RZ ;  /* 0x000100008c457824 */ /* 0x000fe200078e00ff */
[----:B------:R-:W-:Y:S01]  /*e090*/  LOP3.LUT R12, R12, 0xffff0000, RZ, 0xc0, !PT ;  /* 0xffff00000c0c7812 */ /* 0x000fe200078ec0ff */
[----:B------:R-:W-:Y:S01]  /*e0a0*/  FFMA.FTZ R138, R68, R138, -R67 ;  /* 0x0000008a448a7223 */ /* 0x000fe20000010843 */
[----:B------:R-:W-:Y:S01]  /*e0b0*/  LOP3.LUT R13, R13, 0xffff0000, RZ, 0xc0, !PT ;  /* 0xffff00000d0d7812 */ /* 0x000fe200078ec0ff */
[C---:B------:R-:W-:Y:S01]  /*e0c0*/  IMAD.U32 R67, R139.reuse, 0x10000, RZ ;  /* 0x000100008b437824 */ /* 0x040fe200078e00ff */
        /* <DEDUP_REMOVED lines=15> */
[----:B------:R3:W-:Y:S02]  /*e1c0*/  STS.128 [R87+0x8000], R12 ;  /* 0x0080000c57007388 */ /* 0x0007e40000000c00 */
.L_x_2842:
[----:B------:R-:W-:Y:S05]  /*e1d0*/  BSYNC B2 ;  /* 0x0000000000027941 */ /* 0x000fea0003800000 */
.L_x_2841:
[----:B------:R-:W-:Y:S05]  /*e1e0*/  @P3 BRA `(.L_x_2836) ;  /* 0x0000000000b83947 */ /* 0x000fea0003800000 */
[----:B-123--:R-:W1:Y:S01]  /*e1f0*/  LDS.128 R12, [R87+0xc000] ;  /* 0x00c00000570c7984 */ /* 0x00ee620000000c00 */
        /* <DEDUP_REMOVED lines=45> */
.L_x_2836:
[----:B------:R-:W-:Y:S05]  /*e4d0*/  BSYNC B1 ;  /* 0x0000000000017941 */ /* 0x000fea0003800000 */
.L_x_2835:
[----:B------:R-:W-:Y:S01]  /*e4e0*/  ISETP.GE.AND P0, PT, R89, R0, PT ;  /* 0x000000005900720c */ /* 0x000fe20003f06270 */
[----:B------:R-:W-:-:S12]  /*e4f0*/  BSSY B1, `(.L_x_2843) ;  /* 0x00000c9000017945 */ /* 0x000fd80003800000 */
[----:B------:R-:W-:Y:S05]  /*e500*/  @P0 BRA `(.L_x_2844) ;  /* 0x0000000c001c0947 */ /* 0x000fea0003800000 */
[----:B-1234-:R-:W1:Y:S01]  /*e510*/  LDC R12, c[0x0][0x3f4] ;  /* 0x0000fd00ff0c7b82 */ /* 0x01ee620000000800 */
[----:B------:R-:W-:Y:S01]  /*e520*/  BSSY B2, `(.L_x_2845) ;  /* 0x0000034000027945 */ /* 0x000fe20003800000 */
[-C--:B-1----:R-:W-:Y:S02]  /*e530*/  ISETP.GE.AND P0, PT, R214, R12.reuse, PT ;  /* 0x0000000cd600720c */ /* 0x082fe40003f06270 */
[-C--:B------:R-:W-:Y:S02]  /*e540*/  ISETP.GE.AND P1, PT, R222, R12.reuse, PT ;  /* 0x0000000cde00720c */ /* 0x080fe40003f26270 */
[-C--:B------:R-:W-:Y:S02]  /*e550*/  ISETP.GE.AND P2, PT, R221, R12.reuse, PT ;  /* 0x0000000cdd00720c */ /* 0x080fe40003f46270 */
[----:B------:R-:W-:-:S07]  /*e560*/  ISETP.GE.AND P3, PT, R223, R12, PT ;  /* 0x0000000cdf00720c */ /* 0x000fce0003f66270 */
[----:B------:R-:W-:Y:S06]  /*e570*/  @P0 BRA `(.L_x_2846) ;  /* 0x0000000000b80947 */ /* 0x000fec0003800000 */
[----:B------:R-:W1:Y:S01]  /*e580*/  LDS.128 R12, [R87+0x1000] ;  /* 0x00100000570c7984 */ /* 0x000e620000000c00 */
        /* <DEDUP_REMOVED lines=45> */
.L_x_2846:
[----:B------:R-:W-:Y:S05]  /*e860*/  BSYNC B2 ;  /* 0x0000000000027941 */ /* 0x000fea0003800000 */
.L_x_2845:
[----:B------:R-:W-:Y:S04]  /*e870*/  BSSY B2, `(.L_x_2847) ;  /* 0x0000030000027945 */ /* 0x000fe80003800000 */
[----:B------:R-:W-:Y:S05]  /*e880*/  @P1 BRA `(.L_x_2848) ;  /* 0x0000000000b81947 */ /* 0x000fea0003800000 */
[----:B-1----:R-:W1:Y:S01]  /*e890*/  LDS.128 R12, [R87+0x5000] ;  /* 0x00500000570c7984 */ /* 0x002e620000000c00 */
        /* <DEDUP_REMOVED lines=45> */
.L_x_2848:
[----:B------:R-:W-:Y:S05]  /*eb70*/  BSYNC B2 ;  /* 0x0000000000027941 */ /* 0x000fea0003800000 */
.L_x_2847:
        /* <DEDUP_REMOVED lines=48> */
.L_x_2850:
[----:B------:R-:W-:Y:S05]  /*ee80*/  BSYNC B2 ;  /* 0x0000000000027941 */ /* 0x000fea0003800000 */
.L_x_2849:
        /* <DEDUP_REMOVED lines=47> */
.L_x_2844:
[----:B------:R-:W-:Y:S05]  /*f180*/  BSYNC B1 ;  /* 0x0000000000017941 */ /* 0x000fea0003800000 */
.L_x_2843:
[----:B-1234-:R-:W-:Y:S01]  /*f190*/  VIADD R12, R220, 0x40 ;  /* 0x00000040dc0c7836 */ /* 0x01efe20000000000 */
[----:B------:R-:W-:Y:S04]  /*f1a0*/  BSSY B1, `(.L_x_2851) ;  /* 0x00000ca000017945 */ /* 0x000fe80003800000 */
[----:B------:R-:W-:-:S13]  /*f1b0*/  ISETP.GE.AND P0, PT, R12, R0, PT ;  /* 0x000000000c00720c */ /* 0x000fda0003f06270 */
[----:B------:R-:W-:Y:S05]  /*f1c0*/  @P0 BRA `(.L_x_2852) ;  /* 0x0000000c001c0947 */ /* 0x000fea0003800000 */
[----:B------:R-:W1:Y:S01]  /*f1d0*/  LDC R12, c[0x0][0x3f4] ;  /* 0x0000fd00ff0c7b82 */ /* 0x000e620000000800 */
        /* <DEDUP_REMOVED lines=52> */
.L_x_2854:
[----:B------:R-:W-:Y:S05]  /*f520*/  BSYNC B2 ;  /* 0x0000000000027941 */ /* 0x000fea0003800000 */
.L_x_2853:
        /* <DEDUP_REMOVED lines=48> */
.L_x_2856:
[----:B------:R-:W-:Y:S05]  /*f830*/  BSYNC B2 ;  /* 0x0000000000027941 */ /* 0x000fea0003800000 */
.L_x_2855:
[----:B------:R-:W-:Y:S04]  /*f840*/  BSSY B2, `(.L_x_2857) ;  /* 0x0000030000027945 */ /* 0x000fe80003800000 */
[----:B------:R-:W-:Y:S05]  /*f850*/  @P2 BRA `(.L_x_2858) ;  /* 0x0000000000b82947 */ /* 0x000fea0003800000 */
[----:B-12---:R-:W1:Y:S01]  /*f860*/  LDS.128 R12, [R87+0xa000] ;  /* 0x00a00000570c7984 */ /* 0x006e620000000c00 */
        /* <DEDUP_REMOVED lines=27> */
[----:B------:R-:W-:Y:S01]  /*fa20*/  IMAD.U32 R35, R97, 0x10000, RZ ;  /* 0x0001000061237824 */ /* 0x000fe200078e00ff */
[C---:B------:R-:W-:Y:S01]  /*fa30*/  SHF.L.U32 R37, R99.reuse, 0x10, RZ ;  /* 0x0000001063257819 */ /* 0x040fe200000006ff */
[----:B------:R-:W-:Y:S01]  /*fa40*/  FFMA.FTZ R45, R36, R100, R39 ;  /* 0x00000064242d7223 */ /* 0x000fe20000010027 */
[----:B------:R-:W-:Y:S01]  /*fa50*/  LOP3.LUT R38, R99, 0xffff0000, RZ, 0xc0, !PT ;  /* 0xffff000063267812 */ /* 0x000fe200078ec0ff */
[C---:B------:R-:W-:Y:S01]  /*fa60*/  FMUL.FTZ R36, R12.reuse, R35 ;  /* 0x000000230c247220 */ /* 0x040fe20000410000 */
[----:B------:R-:W-:Y:S01]  /*fa70*/  LOP3.LUT R34, R97, 0xffff0000, RZ, 0xc0, !PT ;  /* 0xffff000061227812 */ /* 0x000fe200078ec0ff */
[----:B------:R-:W-:-:S02]  /*fa80*/  FMUL.FTZ R39, R12, R37 ;  /* 0x000000250c277220 */ /* 0x000fc40000410000 */
[C---:B------:R-:W-:Y:S01]  /*fa90*/  FMUL.FTZ R40, R13.reuse, R38 ;  /* 0x000000260d287220 */ /* 0x040fe20000410000 */
[C---:B------:R-:W-:Y:S01]  /*faa0*/  FFMA.FTZ R37, R14.reuse, R37, R36 ;  /* 0x000000250e257223 */ /* 0x040fe20000010024 */
[-C--:B------:R-:W-:Y:S01]  /*fab0*/  FMUL.FTZ R41, R13, R34.reuse ;  /* 0x000000220d297220 */ /* 0x080fe20000410000 */
[----:B------:R-:W-:Y:S01]  /*fac0*/  FFMA.FTZ R12, R14, R35, -R39 ;  /* 0x000000230e0c7223 */ /* 0x000fe20000010827 */
[----:B------:R-:W-:Y:S01]  /*fad0*/  FFMA.FTZ R13, R15, R34, -R40 ;  /* 0x000000220f0d7223 */ /* 0x000fe20000010828 */
[----:B------:R-:W-:Y:S01]  /*fae0*/  F2FP.BF16.F32.PACK_AB R14, R43, R42 ;  /* 0x0000002a2b0e723e */ /* 0x000fe200000010ff */
[----:B------:R-:W-:Y:S01]  /*faf0*/  FFMA.FTZ R38, R15, R38, R41 ;  /* 0x000000260f267223 */ /* 0x000fe20000010029 */
[----:B------:R-:W-:Y:S02]  /*fb00*/  F2FP.BF16.F32.PACK_AB R15, R45, R98 ;  /* 0x000000622d0f723e */ /* 0x000fe400000010ff */
[----:B------:R-:W-:Y:S02]  /*fb10*/  F2FP.BF16.F32.PACK_AB R12, R37, R12 ;  /* 0x0000000c250c723e */ /* 0x000fe400000010ff */
[----:B------:R-:W-:-:S05]  /*fb20*/  F2FP.BF16.F32.PACK_AB R13, R38, R13 ;  /* 0x0000000d260d723e */ /* 0x000fca00000010ff */
[----:B------:R3:W-:Y:S02]  /*fb30*/  STS.128 [R87+0xa000], R12 ;  /* 0x00a0000c57007388 */ /* 0x0007e40000000c00 */
.L_x_2858:
[----:B------:R-:W-:Y:S05]  /*fb40*/  BSYNC B2 ;  /* 0x0000000000027941 */ /* 0x000fea0003800000 */
.L_x_2857:
[----:B------:R-:W-:Y:S05]  /*fb50*/  @P3 BRA `(.L_x_2852) ;  /* 0x0000000000b83947 */ /* 0x000fea0003800000 */
[----:B-123--:R-:W1:Y:S01]  /*fb60*/  LDS.128 R12, [R87+0xe000] ;  /* 0x00e00000570c7984 */ /* 0x00ee620000000c00 */
        /* <DEDUP_REMOVED lines=45> */
.L_x_2852:
[----:B------:R-:W-:Y:S05]  /*fe40*/  BSYNC B1 ;  /* 0x0000000000017941 */ /* 0x000fea0003800000 */
.L_x_2851:
[----:B------:R-:W-:-:S13]  /*fe50*/  ISETP.GE.AND P0, PT, R3, R0, PT ;  /* 0x000000000300720c */ /* 0x000fda0003f06270 */
[----:B------:R-:W-:Y:S05]  /*fe60*/  @P0 BRA `(.L_x_2859) ;  /* 0x0000005c00200947 */ /* 0x000fea0003800000 */
[----:B------:R-:W5:Y:S01]  /*fe70*/  LDC R0, c[0x0][0x3f4] ;  /* 0x0000fd00ff007b82 */ /* 0x000f620000000800 */
[----:B------:R-:W-:Y:S01]  /*fe80*/  BSSY B1, `(.L_x_2860) ;  /* 0x0000034000017945 */ /* 0x000fe20003800000 */
[-C--:B-----5:R-:W-:Y:S02]  /*fe90*/  ISETP.GE.AND P0, PT, R214, R0.reuse, PT ;  /* 0x00000000d600720c */ /* 0x0a0fe40003f06270 */
[-C--:B------:R-:W-:Y:S02]  /*fea0*/  ISETP.GE.AND P1, PT, R222, R0.reuse, PT ;  /* 0x00000000de00720c */ /* 0x080fe40003f26270 */
[-C--:B------:R-:W-:Y:S02]  /*feb0*/  ISETP.GE.AND P2, PT, R221, R0.reuse, PT ;  /* 0x00000000dd00720c */ /* 0x080fe40003f46270 */
[----:B------:R-:W-:-:S07]  /*fec0*/  ISETP.GE.AND P3, PT, R223, R0, PT ;  /* 0x00000000df00720c */ /* 0x000fce0003f66270 */
[----:B------:R-:W-:Y:S06]  /*fed0*/  @P0 BRA `(.L_x_2861) ;  /* 0x0000000000b80947 */ /* 0x000fec0003800000 */
[----:B-1234-:R-:W1:Y:S01]  /*fee0*/  LDS.128 R12, [R87+0x3000] ;  /* 0x00300000570c7984 */ /* 0x01ee620000000c00 */
        /* <DEDUP_REMOVED lines=12> */
[C---:B-1----:R-:W-:Y:S01]  /*ffb0*/  IMAD.U32 R26, R14.reuse, 0x10000, RZ ;  /* 0x000100000e1a7824 */ /* 0x042fe200078e00ff */
        /* <DEDUP_REMOVED lines=32> */
.L_x_2861:
[----:B------:R-:W-:Y:S05]  /*101c0*/  BSYNC B1 ;  /* 0x0000000000017941 */ /* 0x000fea0003800000 */
.L_x_2860:
[----:B------:R-:W-:Y:S04]  /*101d0*/  BSSY B1, `(.L_x_2862) ;  /* 0x0000030000017945 */ /* 0x000fe80003800000 */
[----:B------:R-:W-:Y:S05]  /*101e0*/  @P1 BRA `(.L_x_2863) ;  /* 0x0000000000b81947 */ /* 0x000fea0003800000 */
        /* <DEDUP_REMOVED lines=46> */
.L_x_2863:
[----:B------:R-:W-:Y:S05]  /*104d0*/  BSYNC B1 ;  /* 0x0000000000017941 */ /* 0x000fea0003800000 */
.L_x_2862:
        /* <DEDUP_REMOVED lines=29> */
[----:B------:R-:W-:Y:S01]  /*106b0*/  FFMA.FTZ R24, R7, R15, -R24 ;  /* 0x0000000f07187223 */ /* 0x000fe20000010818 */
[----:B------:R-:W-:Y:S01]  /*106c0*/  LOP3.LUT R85, R85, 0xffff0000, RZ, 0xc0, !PT ;  /* 0xffff000055557812 */ /* 0x000fe200078ec0ff */
[----:B------:R-:W-:Y:S01]  /*106d0*/  FFMA.FTZ R21, R7, R20, R21 ;  /* 0x0000001407157223 */ /* 0x000fe20000010015 */
[C---:B------:R-:W-:Y:S01]  /*106e0*/  LOP3.LUT R13, R82.reuse, 0xffff0000, RZ, 0xc0, !PT ;  /* 0xffff0000520d7812 */ /* 0x040fe200078ec0ff */
[----:B------:R-:W-:-:S02]  /*106f0*/  IMAD.U32 R7, R82, 0x10000, RZ ;  /* 0x0001000052077824 */ /* 0x000fc400078e00ff */
[----:B------:R-:W-:Y:S01]  /*10700*/  FFMA.FTZ R86, R11, R86, R14 ;  /* 0x000000560b567223 */ /* 0x000fe2000001000e */
[CC--:B------:R-:W-:Y:S01]  /*10710*/  FMUL.FTZ R11, R3.reuse, R10.reuse ;  /* 0x0000000a030b7220 */ /* 0x0c0fe20000410000 */
[C---:B------:R-:W-:Y:S01]  /*10720*/  FMUL.FTZ R15, R12.reuse, R85 ;  /* 0x000000550c0f7220 */ /* 0x040fe20000410000 */
        /* <DEDUP_REMOVED lines=11> */
.L_x_2865:
[----:B------:R-:W-:Y:S05]  /*107e0*/  BSYNC B1 ;  /* 0x0000000000017941 */ /* 0x000fea0003800000 */
.L_x_2864:
        /* <DEDUP_REMOVED lines=14> */
[----:B------:R-:W-:Y:S02]  /*108d0*/  LOP3.LUT R11, R76, 0xffff0000, RZ, 0xc0, !PT ;  /* 0xffff00004c0b7812 */ /* 0x000fe400078ec0ff */
[C---:B-1----:R-:W-:Y:S01]  /*108e0*/  LOP3.LUT R6, R14.reuse, 0xffff0000, RZ, 0xc0, !PT ;  /* 0xffff00000e067812 */ /* 0x042fe200078ec0ff */
[----:B------:R-:W-:Y:S01]  /*108f0*/  IMAD.U32 R5, R14, 0x10000, RZ ;  /* 0x000100000e057824 */ /* 0x000fe200078e00ff */
[C---:B------:R-:W-:Y:S01]  /*10900*/  LOP3.LUT R14, R15.reuse, 0xffff0000, RZ, 0xc0, !PT ;  /* 0xffff00000f0e7812 */ /* 0x040fe200078ec0ff */
[----:B------:R-:W-:Y:S01]  /*10910*/  IMAD.U32 R7, R15, 0x10000, RZ ;  /* 0x000100000f077824 */ /* 0x000fe200078e00ff */
[----:B------:R-:W-:Y:S01]  /*10920*/  LOP3.LUT R3, R12, 0xffff0000, RZ, 0xc0, !PT ;  /* 0xffff00000c037812 */ /* 0x000fe200078ec0ff */
[C---:B------:R-:W-:Y:S01]  /*10930*/  FMUL.FTZ R10, R6.reuse, R9 ;  /* 0x00000009060a7220 */ /* 0x040fe20000410000 */
[----:B------:R-:W-:Y:S01]  /*10940*/  FMUL.FTZ R6, R6, R8 ;  /* 0x0000000806067220 */ /* 0x000fe20000410000 */
[----:B------:R-:W-:Y:S01]  /*10950*/  FMUL.FTZ R20, R14, R77 ;  /* 0x0000004d0e147220 */ /* 0x000fe20000410000 */
[----:B------:R-:W-:-:S02]  /*10960*/  IMAD.U32 R0, R12, 0x10000, RZ ;  /* 0x000100000c007824 */ /* 0x000fc400078e00ff */
[----:B------:R-:W-:Y:S01]  /*10970*/  FMUL.FTZ R14, R14, R71 ;  /* 0x000000470e0e7220 */ /* 0x000fe20000410000 */
[----:B------:R-:W-:Y:S01]  /*10980*/  FFMA.FTZ R15, R5, R9, R6 ;  /* 0x00000009050f7223 */ /* 0x000fe20000010006 */
[----:B------:R-:W-:Y:S01]  /*10990*/  LOP3.LUT R12, R13, 0xffff0000, RZ, 0xc0, !PT ;  /* 0xffff00000d0c7812 */ /* 0x000fe200078ec0ff */
[----:B------:R-:W-:Y:S01]  /*109a0*/  FFMA.FTZ R10, R5, R8, -R10 ;  /* 0x00000008050a7223 */ /* 0x000fe2000001080a */
[----:B------:R-:W-:Y:S01]  /*109b0*/  IMAD.U32 R6, R76, 0x10000, RZ ;  /* 0x000100004c067824 */ /* 0x000fe200078e00ff */
[C---:B------:R-:W-:Y:S01]  /*109c0*/  LOP3.LUT R9, R70.reuse, 0xffff0000, RZ, 0xc0, !PT ;  /* 0xffff000046097812 */ /* 0x040fe200078ec0ff */
[----:B------:R-:W-:Y:S02]  /*109d0*/  IMAD.U32 R5, R70, 0x10000, RZ ;  /* 0x0001000046057824 */ /* 0x000fe400078e00ff */
[C---:B------:R-:W-:Y:S01]  /*109e0*/  FFMA.FTZ R20, R7.reuse, R71, -R20 ;  /* 0x0000004707147223 */ /* 0x040fe20000010814 */
[----:B------:R-:W-:Y:S01]  /*109f0*/  FFMA.FTZ R77, R7, R77, R14 ;  /* 0x0000004d074d7223 */ /* 0x000fe2000001000e */
[----:B------:R-:W-:-:S02]  /*10a00*/  IMAD.U32 R4, R13, 0x10000, RZ ;  /* 0x000100000d047824 */ /* 0x000fc400078e00ff */
        /* <DEDUP_REMOVED lines=8> */
[----:B------:R-:W-:Y:S02]  /*10a90*/  F2FP.BF16.F32.PACK_AB R6, R15, R10 ;  /* 0x0000000a0f06723e */ /* 0x000fe400000010ff */
[----:B------:R-:W-:-:S02]  /*10aa0*/  F2FP.BF16.F32.PACK_AB R4, R0, R5 ;  /* 0x000000050004723e */ /* 0x000fc400000010ff */
[----:B------:R-:W-:Y:S02]  /*10ab0*/  F2FP.BF16.F32.PACK_AB R7, R77, R20 ;  /* 0x000000144d07723e */ /* 0x000fe400000010ff */
[----:B------:R-:W-:-:S05]  /*10ac0*/  F2FP.BF16.F32.PACK_AB R5, R12, R13 ;  /* 0x0000000d0c05723e */ /* 0x000fca00000010ff */
[----:B------:R1:W-:Y:S01]  /*10ad0*/  STS.128 [R87+0xf000], R4 ;  /* 0x00f0000457007388 */ /* 0x0003e20000000c00 */
[----:B------:R-:W-:Y:S05]  /*10ae0*/  BRA `(.L_x_2859) ;  /* 0x0000005000007947 */ /* 0x000fea0003800000 */
.L_x_2820:
        /* <DEDUP_REMOVED lines=31> */
.L_x_3156:
        /* <DEDUP_REMOVED lines=22> */
[C---:B----4-:R-:W-:Y:S02]  /*10e40*/  @!P4 IADD3 R20, P1, R14.reuse, R20, RZ ;  /* 0x000000140e14c210 */ /* 0x050fe40007f3e0ff */
[-C--:B------:R-:W-:Y:S02]  /*10e50*/  @!P5 IADD3 R24, P2, R7, R15.reuse, RZ ;  /* 0x0000000f0718d210 */ /* 0x080fe40007f5e0ff */
[----:B------:R-:W-:Y:S02]  /*10e60*/  CS2R R58, SRZ ;  /* 0x00000000003a7805 */ /* 0x000fe4000001ff00 */
[----:B------:R-:W-:Y:S02]  /*10e70*/  @!P5 IADD3 R14, P3, R14, R15, RZ ;  /* 0x0000000f0e0ed210 */ /* 0x000fe40007f7e0ff */
[----:B------:R-:W-:-:S02]  /*10e80*/  CS2R R56, SRZ ;  /* 0x0000000000387805 */ /* 0x000fc4000001ff00 */
[----:B------:R-:W-:Y:S02]  /*10e90*/  @!P5 SHF.L.U64.HI R7, R23, 0x1, R216 ;  /* 0x000000011707d819 */ /* 0x000fe400000102d8 */
[----:B------:R-:W-:Y:S02]  /*10ea0*/  CS2R R70, SRZ ;  /* 0x0000000000467805 */ /* 0x000fe4000001ff00 */
[----:B------:R-:W-:Y:S02]  /*10eb0*/  CS2R R68, SRZ ;  /* 0x0000000000447805 */ /* 0x000fe4000001ff00 */
[----:B------:R-:W-:Y:S02]  /*10ec0*/  CS2R R62, SRZ ;  /* 0x00000000003e7805 */ /* 0x000fe4000001ff00 */
[----:B------:R-:W-:Y:S01]  /*10ed0*/  CS2R R60, SRZ ;  /* 0x00000000003c7805 */ /* 0x000fe2000001ff00 */
[--C-:B-1----:R-:W-:Y:S02]  /*10ee0*/  @!P4 IMAD.X R13, R6, 0x1, R11.reuse, P0 ;  /* 0x00000001060dc824 */ /* 0x102fe400000e060b */
[----:B---3--:R-:W-:-:S02]  /*10ef0*/  @!P4 IMAD.X R21, R10, 0x1, R11, P1 ;  /* 0x000000010a15c824 */ /* 0x008fc400008e060b */
[--C-:B------:R-:W-:Y:S01]  /*10f00*/  @!P5 IMAD.X R25, R6, 0x1, R7.reuse, P2 ;  /* 0x000000010619d824 */ /* 0x100fe200010e0607 */
[----:B------:R1:W5:Y:S01]  /*10f10*/  @!P4 LD.E.128 R64, desc[UR60][R12.64] ;  /* 0x0000003c0c40c980 */ /* 0x000362000c101d00 */
[----:B------:R-:W-:-:S03]  /*10f20*/  @!P5 IMAD.X R15, R10, 0x1, R7, P3 ;  /* 0x000000010a0fd824 */ /* 0x000fc600018e0607 */
[----:B------:R1:W5:Y:S04]  /*10f30*/  @!P4 LD.E.128 R56, desc[UR60][R20.64] ;  /* 0x0000003c1438c980 */ /* 0x000368000c101d00 */
[----:B------:R1:W5:Y:S04]  /*10f40*/  @!P5 LD.E.128 R68, desc[UR60][R24.64] ;  /* 0x0000003c1844d980 */ /* 0x000368000c101d00 */
[----:B------:R1:W5:Y:S02]  /*10f50*/  @!P5 LD.E.128 R60, desc[UR60][R14.64] ;  /* 0x0000003c0e3cd980 */ /* 0x000364000c101d00 */
.L_x_2868:
[----:B------:R-:W-:Y:S05]  /*10f60*/  BSYNC B1 ;  /* 0x0000000000017941 */ /* 0x000fea0003800000 */
.L_x_2867:
        /* <DEDUP_REMOVED lines=39> */
.L_x_3162:
        /* <DEDUP_REMOVED lines=30> */
[--C-:B--2---:R-:W-:Y:S02]  /*113c0*/  @!P4 IMAD.X R13, R6, 0x1, R11.reuse, P0 ;  /* 0x00000001060dc824 */ /* 0x104fe400000e060b */
[----:B0-----:R-:W-:-:S02]  /*113d0*/  @!P4 IMAD.X R21, R10, 0x1, R11, P1 ;  /* 0x000000010a15c824 */ /* 0x001fc400008e060b */
[--C-:B------:R-:W-:Y:S01]  /*113e0*/  @!P5 IMAD.X R25, R6, 0x1, R7.reuse, P2 ;  /* 0x000000010619d824 */ /* 0x100fe200010e0607 */
[----:B------:R0:W5:Y:S01]  /*113f0*/  @!P4 LD.E.128 R48, desc[UR60][R12.64] ;  /* 0x0000003c0c30c980 */ /* 0x000162000c101d00 */
[----:B------:R-:W-:-:S03]  /*11400*/  @!P5 IMAD.X R15, R10, 0x1, R7, P3 ;  /* 0x000000010a0fd824 */ /* 0x000fc600018e0607 */
[----:B------:R0:W5:Y:S04]  /*11410*/  @!P4 LD.E.128 R40, desc[UR60][R20.64] ;  /* 0x0000003c1428c980 */ /* 0x000168000c101d00 */
[----:B------:R0:W5:Y:S04]  /*11420*/  @!P5 LD.E.128 R52, desc[UR60][R24.64] ;  /* 0x0000003c1834d980 */ /* 0x000168000c101d00 */
[----:B------:R0:W5:Y:S02]  /*11430*/  @!P5 LD.E.128 R44, desc[UR60][R14.64] ;  /* 0x0000003c0e2cd980 */ /* 0x000164000c101d00 */
.L_x_2871:
[----:B------:R-:W-:Y:S05]  /*11440*/  BSYNC B1 ;  /* 0x0000000000017941 */ /* 0x000fea0003800000 */
.L_x_2870:
        /* <DEDUP_REMOVED lines=38> */
.L_x_3168:
        /* <DEDUP_REMOVED lines=21> */
[C---:B0-----:R-:W-:Y:S02]  /*11800*/  @!P4 IADD3 R12, P1, R14.reuse, R12, RZ ;  /* 0x0000000c0e0cc210 */ /* 0x041fe40007f3e0ff */
        /* <DEDUP_REMOVED lines=10> */
[----:B------:R-:W-:-:S02]  /*118b0*/  @!P4 IMAD.X R13, R10, 0x1, R11, P1 ;  /* 0x000000010a0dc824 */ /* 0x000fc400008e060b */
[--C-:B------:R-:W-:Y:S01]  /*118c0*/  @!P5 IMAD.X R21, R6, 0x1, R7.reuse, P2 ;  /* 0x000000010615d824 */ /* 0x100fe200010e0607 */
[----:B------:R0:W5:Y:S01]  /*118d0*/  @!P4 LD.E.128 R32, desc[UR60][R72.64] ;  /* 0x0000003c4820c980 */ /* 0x000162000c101d00 */
[----:B------:R-:W-:-:S03]  /*118e0*/  @!P5 IMAD.X R15, R10, 0x1, R7, P3 ;  /* 0x000000010a0fd824 */ /* 0x000fc600018e0607 */
[----:B------:R0:W5:Y:S04]  /*118f0*/  @!P4 LD.E.128 R24, desc[UR60][R12.64] ;  /* 0x0000003c0c18c980 */ /* 0x000168000c101d00 */
[----:B------:R0:W5:Y:S04]  /*11900*/  @!P5 LD.E.128 R36, desc[UR60][R20.64] ;  /* 0x0000003c1424d980 */ /* 0x000168000c101d00 */
[----:B------:R0:W5:Y:S02]  /*11910*/  @!P5 LD.E.128 R28, desc[UR60][R14.64] ;  /* 0x0000003c0e1cd980 */ /* 0x000164000c101d00 */
.L_x_2874:
[----:B------:R-:W-:Y:S05]  /*11920*/  BSYNC B1 ;  /* 0x0000000000017941 */ /* 0x000fea0003800000 */
.L_x_2873:
        /* <DEDUP_REMOVED lines=39> */
.L_x_3174:
[----:B------:R-:W5:Y:S01]  /*11ba0*/  LDL R13, [R1+0x88] ;  /* 0x00008800010d7983 */ /* 0x000f620000100800 */
[----:B------:R-:W-:Y:S01]  /*11bb0*/  VIADD R83, R83, 0x60 ;  /* 0x0000006053537836 */ /* 0x000fe20000000000 */
[----:B------:R-:W-:Y:S01]  /*11bc0*/  BSSY B1, `(.L_x_2876) ;  /* 0x0000029000017945 */ /* 0x000fe20003800000 */
[----:B01--4-:R-:W-:Y:S02]  /*11bd0*/  CS2R R4, SRZ ;  /* 0x0000000000047805 */ /* 0x013fe4000001ff00 */
[----:B------:R-:W-:Y:S02]  /*11be0*/  CS2R R10, SRZ ;  /* 0x00000000000a7805 */ /* 0x000fe4000001ff00 */
[----:B------:R-:W-:Y:S02]  /*11bf0*/  CS2R R14, SRZ ;  /* 0x00000000000e7805 */ /* 0x000fe4000001ff00 */
[----:B------:R-:W-:Y:S02]  /*11c00*/  ISETP.GE.AND P0, PT, R83, R86, PT ;  /* 0x000000565300720c */ /* 0x000fe40003f06270 */
[----:B------:R-:W-:-:S02]  /*11c10*/  CS2R R74, SRZ ;  /* 0x00000000004a7805 */ /* 0x000fc4000001ff00 */
[----:B------:R-:W-:Y:S02]  /*11c20*/  CS2R R72, SRZ ;  /* 0x0000000000487805 */ /* 0x000fe4000001ff00 */
[----:B-----5:R-:W-:-:S04]  /*11c30*/  LEA.HI R8, R13, R13, RZ, 0x1 ;  /* 0x0000000d0d087211 */ /* 0x020fc800078f08ff */
        /* <DEDUP_REMOVED lines=13> */
[C---:B------:R-:W-:Y:S01]  /*11d10*/  @!P5 IMAD.SHL.U32 R82, R23.reuse, 0x2, RZ ;  /* 0x000000021752d824 */ /* 0x040fe200078e00ff */
[----:B------:R-:W-:Y:S02]  /*11d20*/  @!P5 SHF.L.U64.HI R7, R23, 0x1, R216 ;  /* 0x000000011707d819 */ /* 0x000fe400000102d8 */
[C---:B---3--:R-:W-:Y:S02]  /*11d30*/  @!P4 IADD3 R90, P0, R21.reuse, R78, RZ ;  /* 0x0000004e155ac210 */ /* 0x048fe40007f1e0ff */
[----:B------:R-:W-:Y:S02]  /*11d40*/  @!P5 IADD3 R80, P2, R21, R82, RZ ;  /* 0x000000521550d210 */ /* 0x000fe40007f5e0ff */
[C---:B------:R-:W-:Y:S01]  /*11d50*/  @!P4 IADD3 R78, P1, R77.reuse, R78, RZ ;  /* 0x0000004e4d4ec210 */ /* 0x040fe20007f3e0ff */
[C---:B--2---:R-:W-:Y:S01]  /*11d60*/  @!P4 IMAD.X R91, R20.reuse, 0x1, R5, P0 ;  /* 0x00000001145bc824 */ /* 0x044fe200000e0605 */
[----:B------:R-:W-:Y:S01]  /*11d70*/  @!P5 IADD3 R82, P3, R77, R82, RZ ;  /* 0x000000524d52d210 */ /* 0x000fe20007f7e0ff */
[----:B------:R-:W-:Y:S01]  /*11d80*/  @!P5 IMAD.X R81, R20, 0x1, R7, P2 ;  /* 0x000000011451d824 */ /* 0x000fe200010e0607 */
[----:B------:R-:W-:Y:S01]  /*11d90*/  CS2R R74, SRZ ;  /* 0x00000000004a7805 */ /* 0x000fe2000001ff00 */
[C---:B------:R-:W-:Y:S01]  /*11da0*/  @!P4 IMAD.X R79, R76.reuse, 0x1, R5, P1 ;  /* 0x000000014c4fc824 */ /* 0x040fe200008e0605 */
[----:B------:R-:W-:Y:S01]  /*11db0*/  CS2R R72, SRZ ;  /* 0x0000000000487805 */ /* 0x000fe2000001ff00 */
[----:B------:R-:W-:Y:S01]  /*11dc0*/  @!P5 IMAD.X R83, R76, 0x1, R7, P3 ;  /* 0x000000014c53d824 */ /* 0x000fe200018e0607 */
[----:B------:R-:W-:-:S02]  /*11dd0*/  CS2R R6, SRZ ;  /* 0x0000000000067805 */ /* 0x000fc4000001ff00 */
[----:B------:R-:W-:Y:S02]  /*11de0*/  CS2R R4, SRZ ;  /* 0x0000000000047805 */ /* 0x000fe4000001ff00 */
[----:B------:R-:W-:Y:S02]  /*11df0*/  CS2R R14, SRZ ;  /* 0x00000000000e7805 */ /* 0x000fe4000001ff00 */
[----:B------:R-:W-:Y:S01]  /*11e00*/  CS2R R12, SRZ ;  /* 0x00000000000c7805 */ /* 0x000fe2000001ff00 */
[----:B------:R0:W5:Y:S04]  /*11e10*/  @!P4 LD.E.128 R8, desc[UR60][R90.64] ;  /* 0x0000003c5a08c980 */ /* 0x000168000c101d00 */
[----:B------:R0:W5:Y:S04]  /*11e20*/  @!P4 LD.E.128 R72, desc[UR60][R78.64] ;  /* 0x0000003c4e48c980 */ /* 0x000168000c101d00 */
[----:B------:R0:W5:Y:S04]  /*11e30*/  @!P5 LD.E.128 R4, desc[UR60][R80.64] ;  /* 0x0000003c5004d980 */ /* 0x000168000c101d00 */
[----:B------:R0:W5:Y:S02]  /*11e40*/  @!P5 LD.E.128 R12, desc[UR60][R82.64] ;  /* 0x0000003c520cd980 */ /* 0x000164000c101d00 */
.L_x_2877:
[----:B------:R-:W-:Y:S05]  /*11e50*/  BSYNC B1 ;  /* 0x0000000000017941 */ /* 0x000fea0003800000 */
.L_x_2876:
[----:B0-----:R-:W4:Y:S01]  /*11e60*/  LDL R78, [R1+0x68] ;  /* 0x00006800014e7983 */ /* 0x001f220000100800 */
[----:B------:R-:W0:Y:S01]  /*11e70*/  SYNCS.PHASECHK.TRANS64.TRYWAIT P0, [R22+URZ+0x38800], R85 ;  /* 0x03880055160075a7 */ /* 0x000e22000800017f */
[----:B--2--5:R-:W-:Y:S01]  /*11e80*/  IMAD.MOV.U32 R20, RZ, RZ, R6 ;  /* 0x000000ffff147224 */ /* 0x024fe200078e0006 */
[----:B------:R-:W-:Y:S01]  /*11e90*/  BSSY B1, `(.L_x_2878) ;  /* 0x0000024000017945 */ /* 0x000fe20003800000 */
[----:B---3--:R-:W-:Y:S02]  /*11ea0*/  IMAD.MOV.U32 R21, RZ, RZ, R7 ;  /* 0x000000ffff157224 */ /* 0x008fe400078e0007 */
        /* <DEDUP_REMOVED lines=25> */
[----:B------:R-:W-:-:S02]  /*12040*/  SHF.R.S32.HI R20, RZ, 0x1f, R213 ;  /* 0x0000001fff147819 */ /* 0x000fc400000114d5 */
[----:B------:R-:W-:Y:S02]  /*12050*/  PRMT R109, R21, 0x7610, R109 ;  /* 0x00007610156d7816 */ /* 0x000fe4000000006d */
[----:B------:R-:W-:Y:S01]  /*12060*/  PRMT R110, R76, 0x7610, R110 ;  /* 0x000076104c6e7816 */ /* 0x000fe2000000006e */
[----:B------:R-:W-:Y:S01]  /*12070*/  IMAD.MOV.U32 R76, RZ, RZ, R73 ;  /* 0x000000ffff4c7224 */ /* 0x000fe200078e0049 */
[----:B------:R-:W-:Y:S02]  /*12080*/  PRMT R111, R77, 0x7610, R111 ;  /* 0x000076104d6f7816 */ /* 0x000fe4000000006f */
[----:B------:R-:W-:Y:S02]  /*12090*/  LEA.HI R21, R20, R213, RZ, 0x3 ;  /* 0x000000d514157211 */ /* 0x000fe400078f18ff */
[----:B----4-:R-:W-:-:S04]  /*120a0*/  VIADDMNMX R86, R86, -R78, 0x80, PT ;  /* 0x0000008056567446 */ /* 0x010fc8000380094e */
[----:B------:R-:W-:Y:S01]  /*120b0*/  ISETP.GE.AND P1, PT, R220, R86, PT ;  /* 0x00000056dc00720c */ /* 0x000fe20003f26270 */
[----:B0-----:R-:W-:-:S12]  /*120c0*/  @!P0 BRA `(.L_x_2879) ;  /* 0x00000200002c8947 */ /* 0x001fd80003800000 */
.L_x_3175:
[----:B------:R-:W-:Y:S05]  /*120d0*/  BSYNC B1 ;  /* 0x0000000000017941 */ /* 0x000fea0003800000 */
.L_x_2878:
[----:B------:R-:W-:Y:S01]  /*120e0*/  BSSY B1, `(.L_x_2880) ;  /* 0x00000e2000017945 */ /* 0x000fe20003800000 */
[----:B------:R-:W-:Y:S02]  /*120f0*/  PRMT R112, R76, 0x7610, R112 ;  /* 0x000076104c707816 */ /* 0x000fe40000000070 */
[----:B0-----:R-:W-:Y:S01]  /*12100*/  SHF.R.S32.HI R85, RZ, 0x3, R21 ;  /* 0x00000003ff557819 */ /* 0x001fe20000011415 */
[----:B------:R-:W-:Y:S06]  /*12110*/  @P1 BRA `(.L_x_2881) ;  /* 0x0000000c00781947 */ /* 0x000fec0003800000 */
[----:B------:R0:W5:Y:S01]  /*12120*/  LDL R163, [R1+0x50] ;  /* 0x0000500001a37983 */ /* 0x0001620000100800 */
[----:B------:R-:W1:Y:S01]  /*12130*/  LDC R145, c[0x0][0x3f4] ;  /* 0x0000fd00ff917b82 */ /* 0x000e620000000800 */
[----:B------:R-:W-:Y:S01]  /*12140*/  BSSY B2, `(.L_x_2882) ;  /* 0x000006b000027945 */ /* 0x000fe20003800000 */
[----:B------:R-:W-:Y:S02]  /*12150*/  SHF.R.U32.HI R165, RZ, 0x3, R228 ;  /* 0x00000003ffa57819 */ /* 0x000fe400000116e4 */
[-C--:B-1----:R-:W-:Y:S02]  /*12160*/  ISETP.GE.AND P0, PT, R16, R145.reuse, PT ;  /* 0x000000911000720c */ /* 0x082fe40003f06270 */
[----:B------:R-:W-:-:S11]  /*12170*/  ISETP.GE.AND P1, PT, R213, R145, PT ;  /* 0x00000091d500720c */ /* 0x000fd60003f26270 */
[----:B0-----:R-:W-:Y:S05]  /*12180*/  @P0 BRA `(.L_x_2883) ;  /* 0x0000000400980947 */ /* 0x001fea0003800000 */
[----:B------:R-:W-:Y:S02]  /*12190*/  LEA.HI R76, R145, R0, RZ, 0x1d ;  /* 0x00000000914c7211 */ /* 0x000fe400078fe8ff */
[--C-:B------:R-:W-:Y:S02]  /*121a0*/  SHF.R.U64 R157, R64, 0x10, R65.reuse ;  /* 0x00000010409d7819 */ /* 0x100fe40000001241 */
[----:B------:R-:W-:Y:S01]  /*121b0*/  SHF.R.S32.HI R79, RZ, 0x1f, R76 ;  /* 0x0000001fff4f7819 */ /* 0x000fe2000001144c */
[----:B------:R-:W-:Y:S01]  /*121c0*/  IMAD.SHL.U32 R77, R76, 0x8, RZ ;  /* 0x000000084c4d7824 */ /* 0x000fe200078e00ff */
[----:B------:R-:W-:Y:S02]  /*121d0*/  SHF.R.U32.HI R64, RZ, 0x10, R65 ;  /* 0x00000010ff407819 */ /* 0x000fe40000011641 */
[----:B------:R-:W-:Y:S02]  /*121e0*/  LEA.HI R79, R79, R76, RZ, 0x3 ;  /* 0x0000004c4f4f7211 */ /* 0x000fe400078f18ff */
[----:B------:R-:W-:-:S02]  /*121f0*/  LOP3.LUT R77, R228, 0x38, R77, 0xf8, !PT ;  /* 0x00000038e44d7812 */ /* 0x000fc400078ef84d */
[--C-:B------:R-:W-:Y:S01]  /*12200*/  SHF.R.U64 R65, R56, 0x10, R57.reuse ;  /* 0x0000001038417819 */ /* 0x100fe20000001239 */
[----:B------:R-:W-:Y:S01]  /*12210*/  IMAD.SHL.U32 R79, R79, 0x400, RZ ;  /* 0x000004004f4f7824 */ /* 0x000fe200078e00ff */
[----:B------:R-:W-:Y:S02]  /*12220*/  LOP3.LUT R76, R77, R165, RZ, 0x3c, !PT ;  /* 0x000000a54d4c7212 */ /* 0x000fe400078e3cff */
[----:B------:R-:W-:Y:S02]  /*12230*/  SHF.R.U32.HI R56, RZ, 0x10, R57 ;  /* 0x00000010ff387819 */ /* 0x000fe40000011639 */
[----:B------:R-:W-:Y:S02]  /*12240*/  LOP3.LUT R79, R79, 0x7fffe000, RZ, 0xc0, !PT ;  /* 0x7fffe0004f4f7812 */ /* 0x000fe400078ec0ff */
[----:B------:R-:W-:Y:S02]  /*12250*/  SHF.R.U64 R155, R66, 0x10, R67 ;  /* 0x00000010429b7819 */ /* 0x000fe40000001243 */
[----:B-----5:R-:W-:-:S02]  /*12260*/  IADD3 R81, R76, R79, R163 ;  /* 0x0000004f4c517210 */ /* 0x020fc40007ffe0a3 */
[----:B------:R-:W0:Y:S01]  /*12270*/  LDS.128 R76, [R87] ;  /* 0x00000000574c7984 */ /* 0x000e220000000c00 */
[----:B------:R-:W-:Y:S02]  /*12280*/  SHF.R.U64 R57, R58, 0x10, R59 ;  /* 0x000000103a397819 */ /* 0x000fe4000000123b */
[----:B------:R-:W-:Y:S01]  /*12290*/  IMAD R146, R81, 0x2, R22 ;  /* 0x0000000251927824 */ /* 0x000fe200078e0216 */
[----:B------:R-:W-:Y:S02]  /*122a0*/  PRMT R149, R149, 0x5410, R56 ;  /* 0x0000541095957816 */ /* 0x000fe40000000038 */
[----:B------:R-:W-:Y:S02]  /*122b0*/  SHF.R.U32.HI R66, RZ, 0x10, R67 ;  /* 0x00000010ff427819 */ /* 0x000fe40000011643 */
[----:B------:R-:W1:Y:S01]  /*122c0*/  LDS.128 R80, [R146+0x14400] ;  /* 0x0144000092507984 */ /* 0x000e620000000c00 */
[----:B------:R-:W-:Y:S02]  /*122d0*/  SHF.R.U32.HI R58, RZ, 0x10, R59 ;  /* 0x00000010ff3a7819 */ /* 0x000fe4000001163b */
[----:B------:R-:W-:-:S02]  /*122e0*/  PRMT R150, R150, 0x5410, R65 ;  /* 0x0000541096967816 */ /* 0x000fc40000000041 */
[----:B------:R-:W-:Y:S02]  /*122f0*/  PRMT R154, R154, 0x5410, R157 ;  /* 0x000054109a9a7816 */ /* 0x000fe4000000009d */
[----:B------:R-:W-:Y:S01]  /*12300*/  PRMT R153, R153, 0x5410, R64 ;  /* 0x0000541099997816 */ /* 0x000fe20000000040 */
[----:B------:R-:W-:Y:S01]  /*12310*/  IMAD.U32 R160, R150, 0x10000, RZ ;  /* 0x0001000096a07824 */ /* 0x000fe200078e00ff */
[----:B------:R-:W-:Y:S01]  /*12320*/  SHF.L.U32 R157, R149, 0x10, RZ ;  /* 0x00000010959d7819 */ /* 0x000fe200000006ff */
[----:B------:R-:W-:Y:S01]  /*12330*/  IMAD.U32 R158, R154, 0x10000, RZ ;  /* 0x000100009a9e7824 */ /* 0x000fe200078e00ff */
[----:B------:R-:W-:Y:S02]  /*12340*/  PRMT R151, R151, 0x5410, R66 ;  /* 0x0000541097977816 */ /* 0x000fe40000000042 */
[----:B------:R-:W-:Y:S02]  /*12350*/  PRMT R148, R148, 0x5410, R57 ;  /* 0x0000541094947816 */ /* 0x000fe40000000039 */
[----:B------:R-:W-:-:S02]  /*12360*/  PRMT R147, R147, 0x5410, R58 ;  /* 0x0000541093937816 */ /* 0x000fc4000000003a */
[----:B------:R-:W-:Y:S02]  /*12370*/  PRMT R152, R152, 0x5410, R155 ;  /* 0x0000541098987816 */ /* 0x000fe4000000009b */
[----:B------:R-:W-:Y:S01]  /*12380*/  LOP3.LUT R149, R149, 0xffff0000, RZ, 0xc0, !PT ;  /* 0xffff000095957812 */ /* 0x000fe200078ec0ff */
        /* <DEDUP_REMOVED lines=9> */
[C---:B------:R-:W-:Y:S01]  /*12420*/  LOP3.LUT R66, R80.reuse, 0xffff0000, RZ, 0xc0, !PT ;  /* 0xffff000050427812 */ /* 0x040fe200078ec0ff */
[----:B------:R-:W-:Y:S01]  /*12430*/  IMAD.U32 R65, R80, 0x10000, RZ ;  /* 0x0001000050417824 */ /* 0x000fe200078e00ff */
[----:B------:R-:W-:Y:S01]  /*12440*/  LOP3.LUT R80, R81, 0xffff0000, RZ, 0xc0, !PT ;  /* 0xffff000051507812 */ /* 0x000fe200078ec0ff */
[C---:B------:R-:W-:Y:S01]  /*12450*/  IMAD.U32 R64, R82.reuse, 0x10000, RZ ;  /* 0x0001000052407824 */ /* 0x040fe200078e00ff */
[----:B------:R-:W-:Y:S01]  /*12460*/  LOP3.LUT R59, R82, 0xffff0000, RZ, 0xc0, !PT ;  /* 0xffff0000523b7812 */ /* 0x000fe200078ec0ff */
[C---:B------:R-:W-:Y:S01]  /*12470*/  IMAD.U32 R79, R83.reuse, 0x10000, RZ ;  /* 0x00010000534f7824 */ /* 0x040fe200078e00ff */
[----:B------:R-:W-:Y:S01]  /*12480*/  LOP3.LUT R82, R83, 0xffff0000, RZ, 0xc0, !PT ;  /* 0xffff000053527812 */ /* 0x000fe200078ec0ff */
[----:B------:R-:W-:-:S02]  /*12490*/  IMAD.U32 R81, R153, 0x10000, RZ ;  /* 0x0001000099517824 */ /* 0x000fc400078e00ff */
[----:B------:R-:W-:Y:S01]  /*124a0*/  FMUL.FTZ R83, R77, R157 ;  /* 0x0000009d4d537220 */ /* 0x000fe20000410000 */
[C---:B------:R-:W-:Y:S01]  /*124b0*/  FMUL.FTZ R162, R65.reuse, R160 ;  /* 0x000000a041a27220 */ /* 0x040fe20000410000 */
[-C--:B------:R-:W-:Y:S01]  /*124c0*/  FMUL.FTZ R164, R65, R158.reuse ;  /* 0x0000009e41a47220 */ /* 0x080fe20000410000 */
[-C--:B------:R-:W-:Y:S01]  /*124d0*/  FMUL.FTZ R159, R77, R81.reuse ;  /* 0x000000514d9f7220 */ /* 0x080fe20000410000 */
[----:B------:R-:W-:Y:S01]  /*124e0*/  FFMA.FTZ R77, R156, R81, -R83 ;  /* 0x000000519c4d7223 */ /* 0x000fe20000010853 */
[----:B------:R-:W-:Y:S01]  /*124f0*/  LOP3.LUT R83, R150, 0xffff0000, RZ, 0xc0, !PT ;  /* 0xffff000096537812 */ /* 0x000fe200078ec0ff */
[----:B------:R-:W-:Y:S01]  /*12500*/  FFMA.FTZ R65, R67, R158, -R162 ;  /* 0x0000009e43417223 */ /* 0x000fe200000108a2 */
[----:B------:R-:W-:Y:S01]  /*12510*/  IMAD.U32 R162, R147, 0x10000, RZ ;  /* 0x0001000093a27824 */ /* 0x000fe200078e00ff */
[----:B------:R-:W-:Y:S01]  /*12520*/  LOP3.LUT R81, R154, 0xffff0000, RZ, 0xc0, !PT ;  /* 0xffff00009a517812 */ /* 0x000fe200078ec0ff */
[----:B------:R-:W-:Y:S02]  /*12530*/  IMAD.U32 R158, R151, 0x10000, RZ ;  /* 0x00010000979e7824 */ /* 0x000fe400078e00ff */
[----:B------:R-:W-:Y:S01]  /*12540*/  FFMA.FTZ R156, R156, R157, R159 ;  /* 0x0000009d9c9c7223 */ /* 0x000fe2000001009f */
[----:B------:R-:W-:Y:S01]  /*12550*/  FFMA.FTZ R67, R67, R160, R164 ;  /* 0x000000a043437223 */ /* 0x000fe200000100a4 */
[C---:B------:R-:W-:Y:S01]  /*12560*/  FMUL.FTZ R157, R66.reuse, R83 ;  /* 0x00000053429d7220 */ /* 0x040fe20000410000 */
[C---:B------:R-:W-:Y:S01]  /*12570*/  FMUL.FTZ R160, R79.reuse, R162 ;  /* 0x000000a24fa07220 */ /* 0x040fe20000410000 */
[-C--:B------:R-:W-:Y:S01]  /*12580*/  FMUL.FTZ R161, R79, R158.reuse ;  /* 0x0000009e4fa17220 */ /* 0x080fe20000410000 */
[----:B------:R-:W-:Y:S01]  /*12590*/  LOP3.LUT R153, R153, 0xffff0000, RZ, 0xc0, !PT ;  /* 0xffff000099997812 */ /* 0x000fe200078ec0ff */
[-C--:B------:R-:W-:Y:S01]  /*125a0*/  FMUL.FTZ R159, R66, R81.reuse ;  /* 0x00000051429f7220 */ /* 0x080fe20000410000 */
[----:B------:R-:W-:Y:S01]  /*125b0*/  FFMA.FTZ R66, R56, R81, -R157 ;  /* 0x0000005138427223 */ /* 0x000fe2000001089d */
[----:B------:R-:W-:Y:S01]  /*125c0*/  FFMA.FTZ R79, R155, R158, -R160 ;  /* 0x0000009e9b4f7223 */ /* 0x000fe200000108a0 */
[----:B------:R-:W-:-:S02]  /*125d0*/  IMAD.U32 R157, R148, 0x10000, RZ ;  /* 0x00010000949d7824 */ /* 0x000fc400078e00ff */
[----:B------:R-:W-:Y:S01]  /*125e0*/  FFMA.FTZ R155, R155, R162, R161 ;  /* 0x000000a29b9b7223 */ /* 0x000fe200000100a1 */
[C---:B------:R-:W-:Y:S01]  /*125f0*/  FMUL.FTZ R161, R80.reuse, R149 ;  /* 0x0000009550a17220 */ /* 0x040fe20000410000 */
[----:B------:R-:W-:Y:S01]  /*12600*/  FMUL.FTZ R154, R80, R153 ;  /* 0x00000099509a7220 */ /* 0x000fe20000410000 */
[----:B------:R-:W-:Y:S01]  /*12610*/  FFMA.FTZ R80, R56, R83, R159 ;  /* 0x0000005338507223 */ /* 0x000fe2000001009f */
[----:B------:R-:W-:Y:S02]  /*12620*/  IMAD.U32 R81, R152, 0x10000, RZ ;  /* 0x0001000098517824 */ /* 0x000fe400078e00ff */
[----:B------:R-:W-:Y:S01]  /*12630*/  FMUL.FTZ R83, R64, R157 ;  /* 0x0000009d40537220 */ /* 0x000fe20000410000 */
[----:B------:R-:W-:Y:S01]  /*12640*/  LOP3.LUT R148, R148, 0xffff0000, RZ, 0xc0, !PT ;  /* 0xffff000094947812 */ /* 0x000fe200078ec0ff */
[----:B------:R-:W-:Y:S01]  /*12650*/  FFMA.FTZ R150, R76, R153, -R161 ;  /* 0x000000994c967223 */ /* 0x000fe200000108a1 */
[----:B------:R-:W-:Y:S01]  /*12660*/  LOP3.LUT R147, R147, 0xffff0000, RZ, 0xc0, !PT ;  /* 0xffff000093937812 */ /* 0x000fe200078ec0ff */
[-C--:B------:R-:W-:Y:S01]  /*12670*/  FMUL.FTZ R153, R64, R81.reuse ;  /* 0x0000005140997220 */ /* 0x080fe20000410000 */
[----:B------:R-:W-:Y:S01]  /*12680*/  LOP3.LUT R152, R152, 0xffff0000, RZ, 0xc0, !PT ;  /* 0xffff000098987812 */ /* 0x000fe200078ec0ff */
[----:B------:R-:W-:Y:S01]  /*12690*/  FFMA.FTZ R83, R58, R81, -R83 ;  /* 0x000000513a537223 */ /* 0x000fe20000010853 */
[----:B------:R-:W-:Y:S01]  /*126a0*/  LOP3.LUT R151, R151, 0xffff0000, RZ, 0xc0, !PT ;  /* 0xffff000097977812 */ /* 0x000fe200078ec0ff */
[C---:B------:R-:W-:Y:S01]  /*126b0*/  FMUL.FTZ R56, R59.reuse, R148 ;  /* 0x000000943b387220 */ /* 0x040fe20000410000 */
[----:B------:R-:W-:Y:S01]  /*126c0*/  FMUL.FTZ R81, R82, R147 ;  /* 0x0000009352517220 */ /* 0x000fe20000410000 */
[-C--:B------:R-:W-:Y:S01]  /*126d0*/  FMUL.FTZ R59, R59, R152.reuse ;  /* 0x000000983b3b7220 */ /* 0x080fe20000410000 */
[----:B------:R-:W-:Y:S01]  /*126e0*/  FFMA.FTZ R149, R76, R149, R154 ;  /* 0x000000954c957223 */ /* 0x000fe2000001009a */
[----:B------:R-:W-:Y:S01]  /*126f0*/  FMUL.FTZ R82, R82, R151 ;  /* 0x0000009752527220 */ /* 0x000fe20000410000 */
[----:B------:R-:W-:Y:S01]  /*12700*/  FFMA.FTZ R153, R58, R157, R153 ;  /* 0x0000009d3a997223 */ /* 0x000fe20000010099 */
        /* <DEDUP_REMOVED lines=14> */
.L_x_2883:
[----:B------:R-:W-:Y:S05]  /*127f0*/  BSYNC B2 ;  /* 0x0000000000027941 */ /* 0x000fea0003800000 */
.L_x_2882:
[----:B------:R-:W-:Y:S05]  /*12800*/  @P1 BRA `(.L_x_2881) ;  /* 0x0000000400bc1947 */ /* 0x000fea0003800000 */
[----:B0-----:R-:W2:Y:S01]  /*12810*/  LDL R56, [R1+0x84] ;  /* 0x0000840001387983 */ /* 0x001ea20000100800 */
[----:B------:R-:W-:Y:S02]  /*12820*/  LEA.HI R145, R145, R85, RZ, 0x1d ;  /* 0x0000005591917211 */ /* 0x000fe400078fe8ff */
[----:B------:R-:W-:Y:S02]  /*12830*/  LEA.HI R58, R20, R213, RZ, 0x6 ;  /* 0x000000d5143a7211 */ /* 0x000fe400078f30ff */
[----:B------:R-:W-:Y:S02]  /*12840*/  LOP3.LUT R57, R228, 0x38, R21, 0xf8, !PT ;  /* 0x00000038e4397812 */ /* 0x000fe400078ef815 */
[----:B------:R-:W-:Y:S01]  /*12850*/  SHF.R.U64 R78, R68, 0x10, R69 ;  /* 0x00000010444e7819 */ /* 0x000fe20000001245 */
[----:B------:R-:W-:Y:S01]  /*12860*/  IMAD.SHL.U32 R58, R58, 0x80, RZ ;  /* 0x000000803a3a7824 */ /* 0x000fe200078e00ff */
[----:B------:R-:W-:Y:S02]  /*12870*/  LOP3.LUT R57, R57, R165, RZ, 0x3c, !PT ;  /* 0x000000a539397212 */ /* 0x000fe400078e3cff */
[----:B------:R-:W-:-:S02]  /*12880*/  SHF.R.U64 R68, R60, 0x10, R61 ;  /* 0x000000103c447819 */ /* 0x000fc4000000123d */
[----:B------:R-:W-:Y:S02]  /*12890*/  LOP3.LUT R58, R58, 0xffffe000, RZ, 0xc0, !PT ;  /* 0xffffe0003a3a7812 */ /* 0x000fe400078ec0ff */
[----:B------:R-:W-:Y:S02]  /*128a0*/  SHF.R.U64 R60, R62, 0x10, R63 ;  /* 0x000000103e3c7819 */ /* 0x000fe4000000123f */
[----:B-----5:R-:W-:Y:S02]  /*128b0*/  IADD3 R57, R57, R58, R163 ;  /* 0x0000003a39397210 */ /* 0x020fe40007ffe0a3 */
[----:B------:R-:W-:Y:S02]  /*128c0*/  PRMT R143, R143, 0x5410, R68 ;  /* 0x000054108f8f7816 */ /* 0x000fe40000000044 */
[----:B------:R-:W-:Y:S02]  /*128d0*/  SHF.R.U32.HI R63, RZ, 0x10, R63 ;  /* 0x00000010ff3f7819 */ /* 0x000fe4000001163f */
[----:B------:R-:W-:Y:S01]  /*128e0*/  SHF.R.U32.HI R61, RZ, 0x10, R61 ;  /* 0x00000010ff3d7819 */ /* 0x000fe2000001163d */
[----:B------:R-:W-:Y:S01]  /*128f0*/  IMAD.U32 R81, R143, 0x10000, RZ ;  /* 0x000100008f517824 */ /* 0x000fe200078e00ff */
[----:B------:R-:W-:-:S02]  /*12900*/  PRMT R139, R139, 0x5410, R78 ;  /* 0x000054108b8b7816 */ /* 0x000fc4000000004e */
[----:B------:R-:W-:Y:S02]  /*12910*/  PRMT R141, R141, 0x5410, R60 ;  /* 0x000054108d8d7816 */ /* 0x000fe4000000003c */
[----:B------:R-:W-:Y:S02]  /*12920*/  SHF.R.U32.HI R69, RZ, 0x10, R69 ;  /* 0x00000010ff457819 */ /* 0x000fe40000011645 */
[----:B------:R-:W-:Y:S02]  /*12930*/  PRMT R142, R142, 0x5410, R63 ;  /* 0x000054108e8e7816 */ /* 0x000fe4000000003f */
[----:B------:R-:W-:Y:S02]  /*12940*/  SHF.R.U64 R70, R70, 0x10, R71 ;  /* 0x0000001046467819 */ /* 0x000fe40000001247 */
[----:B------:R-:W-:Y:S01]  /*12950*/  PRMT R144, R144, 0x5410, R61 ;  /* 0x0000541090907816 */ /* 0x000fe2000000003d */
[----:B------:R-:W-:Y:S01]  /*12960*/  IMAD.U32 R83, R142, 0x10000, RZ ;  /* 0x000100008e537824 */ /* 0x000fe200078e00ff */
[----:B------:R-:W-:-:S02]  /*12970*/  SHF.R.U32.HI R71, RZ, 0x10, R71 ;  /* 0x00000010ff477819 */ /* 0x000fc40000011647 */
[----:B------:R-:W-:Y:S01]  /*12980*/  PRMT R140, R140, 0x5410, R69 ;  /* 0x000054108c8c7816 */ /* 0x000fe20000000045 */
[----:B------:R-:W-:Y:S01]  /*12990*/  IMAD.U32 R82, R144, 0x10000, RZ ;  /* 0x0001000090527824 */ /* 0x000fe200078e00ff */
[----:B------:R-:W-:Y:S02]  /*129a0*/  PRMT R138, R138, 0x5410, R71 ;  /* 0x000054108a8a7816 */ /* 0x000fe40000000047 */
[----:B------:R-:W-:Y:S02]  /*129b0*/  PRMT R137, R137, 0x5410, R70 ;  /* 0x0000541089897816 */ /* 0x000fe40000000046 */
[----:B------:R-:W-:Y:S02]  /*129c0*/  LOP3.LUT R143, R143, 0xffff0000, RZ, 0xc0, !PT ;  /* 0xffff00008f8f7812 */ /* 0x000fe400078ec0ff */
[----:B--2---:R-:W-:Y:S02]  /*129d0*/  R2UR UR4, R56 ;  /* 0x00000000380472ca */ /* 0x004fe400000e0000 */
[----:B------:R-:W-:-:S04]  /*129e0*/  SHF.R.S32.HI R56, RZ, 0x1f, R145 ;  /* 0x0000001fff387819 */ /* 0x000fc80000011491 */
[----:B------:R-:W-:Y:S01]  /*129f0*/  LEA.HI R56, R56, R145, RZ, 0x3 ;  /* 0x0000009138387211 */ /* 0x000fe200078f18ff */
[----:B------:R-:W-:-:S04]  /*12a00*/  IMAD.SHL.U32 R145, R145, 0x8, RZ ;  /* 0x0000000891917824 */ /* 0x000fc800078e00ff */
[----:B------:R-:W-:Y:S01]  /*12a10*/  IMAD.SHL.U32 R56, R56, 0x400, RZ ;  /* 0x0000040038387824 */ /* 0x000fe200078e00ff */
[----:B------:R-:W-:Y:S02]  /*12a20*/  LOP3.LUT R145, R228, 0x38, R145, 0xf8, !PT ;  /* 0x00000038e4917812 */ /* 0x000fe400078ef891 */
[----:B------:R-:W-:Y:S02]  /*12a30*/  LEA R76, R57, UR4, 0x1 ;  /* 0x00000004394c7c11 */ /* 0x000fe4000f8e08ff */
[----:B------:R-:W-:Y:S02]  /*12a40*/  LOP3.LUT R145, R145, R165, RZ, 0x3c, !PT ;  /* 0x000000a591917212 */ /* 0x000fe400078e3cff */
[----:B------:R-:W-:-:S04]  /*12a50*/  LOP3.LUT R56, R56, 0x7fffe000, RZ, 0xc0, !PT ;  /* 0x7fffe00038387812 */ /* 0x000fc800078ec0ff */
[----:B------:R-:W-:Y:S02]  /*12a60*/  IADD3 R77, R145, R56, R163 ;  /* 0x00000038914d7210 */ /* 0x000fe40007ffe0a3 */
        /* <DEDUP_REMOVED lines=15> */
[----:B------:R-:W-:-:S02]  /*12b60*/  IMAD.U32 R65, R139, 0x10000, RZ ;  /* 0x000100008b417824 */ /* 0x000fc400078e00ff */
[----:B------:R-:W-:Y:S01]  /*12b70*/  FMUL.FTZ R80, R60, R81 ;  /* 0x000000513c507220 */ /* 0x000fe20000410000 */
[----:B------:R-:W-:Y:S01]  /*12b80*/  IMAD.U32 R64, R67, 0x10000, RZ ;  /* 0x0001000043407824 */ /* 0x000fe200078e00ff */
[----:B------:R-:W-:Y:S01]  /*12b90*/  LOP3.LUT R59, R66, 0xffff0000, RZ, 0xc0, !PT ;  /* 0xffff0000423b7812 */ /* 0x000fe200078ec0ff */
[-C--:B------:R-:W-:Y:S01]  /*12ba0*/  FMUL.FTZ R146, R60, R65.reuse ;  /* 0x000000413c927220 */ /* 0x080fe20000410000 */
[----:B------:R-:W-:Y:S01]  /*12bb0*/  FFMA.FTZ R60, R61, R65, -R80 ;  /* 0x000000413d3c7223 */ /* 0x000fe20000010850 */
[----:B------:R-:W-:Y:S02]  /*12bc0*/  IMAD.U32 R80, R140, 0x10000, RZ ;  /* 0x000100008c507824 */ /* 0x000fe400078e00ff */
[----:B------:R-:W-:Y:S01]  /*12bd0*/  FMUL.FTZ R148, R63, R82 ;  /* 0x000000523f947220 */ /* 0x000fe20000410000 */
[----:B------:R-:W-:Y:S01]  /*12be0*/  IMAD.U32 R79, R66, 0x10000, RZ ;  /* 0x00010000424f7824 */ /* 0x000fe200078e00ff */
[----:B------:R-:W-:Y:S01]  /*12bf0*/  LOP3.LUT R66, R67, 0xffff0000, RZ, 0xc0, !PT ;  /* 0xffff000043427812 */ /* 0x000fe200078ec0ff */
[----:B------:R-:W-:Y:S01]  /*12c00*/  FFMA.FTZ R61, R61, R81, R146 ;  /* 0x000000513d3d7223 */ /* 0x000fe20000010092 */
[----:B------:R-:W-:-:S02]  /*12c10*/  IMAD.U32 R67, R138, 0x10000, RZ ;  /* 0x000100008a437824 */ /* 0x000fc400078e00ff */
[-C--:B------:R-:W-:Y:S01]  /*12c20*/  FMUL.FTZ R146, R63, R80.reuse ;  /* 0x000000503f927220 */ /* 0x080fe20000410000 */
[C---:B------:R-:W-:Y:S01]  /*12c30*/  FMUL.FTZ R81, R64.reuse, R83 ;  /* 0x0000005340517220 */ /* 0x040fe20000410000 */
[C---:B------:R-:W-:Y:S01]  /*12c40*/  FFMA.FTZ R63, R69.reuse, R80, -R148 ;  /* 0x00000050453f7223 */ /* 0x040fe20000010894 */
[-C--:B------:R-:W-:Y:S01]  /*12c50*/  FMUL.FTZ R80, R64, R67.reuse ;  /* 0x0000004340507220 */ /* 0x080fe20000410000 */
[----:B------:R-:W-:Y:S01]  /*12c60*/  FFMA.FTZ R65, R69, R82, R146 ;  /* 0x0000005245417223 */ /* 0x000fe20000010092 */
[----:B------:R-:W-:Y:S01]  /*12c70*/  FFMA.FTZ R64, R70, R67, -R81 ;  /* 0x0000004346407223 */ /* 0x000fe20000010851 */
[----:B------:R-:W-:Y:S01]  /*12c80*/  LOP3.LUT R67, R140, 0xffff0000, RZ, 0xc0, !PT ;  /* 0xffff00008c437812 */ /* 0x000fe200078ec0ff */
[----:B------:R-:W-:Y:S01]  /*12c90*/  FFMA.FTZ R87, R70, R83, R80 ;  /* 0x0000005346577223 */ /* 0x000fe20000010050 */
[----:B------:R-:W-:Y:S01]  /*12ca0*/  LOP3.LUT R69, R144, 0xffff0000, RZ, 0xc0, !PT ;  /* 0xffff000090457812 */ /* 0x000fe200078ec0ff */
[C---:B------:R-:W-:Y:S01]  /*12cb0*/  IMAD.U32 R80, R141.reuse, 0x10000, RZ ;  /* 0x000100008d507824 */ /* 0x040fe200078e00ff */
[----:B------:R-:W-:Y:S01]  /*12cc0*/  LOP3.LUT R141, R141, 0xffff0000, RZ, 0xc0, !PT ;  /* 0xffff00008d8d7812 */ /* 0x000fe200078ec0ff */
[----:B------:R-:W-:Y:S01]  /*12cd0*/  FMUL.FTZ R82, R78, R67 ;  /* 0x000000434e527220 */ /* 0x000fe20000410000 */
[----:B------:R-:W-:-:S02]  /*12ce0*/  IMAD.U32 R70, R137, 0x10000, RZ ;  /* 0x0001000089467824 */ /* 0x000fc400078e00ff */
[-C--:B------:R-:W-:Y:S01]  /*12cf0*/  FMUL.FTZ R83, R78, R69.reuse ;  /* 0x000000454e537220 */ /* 0x080fe20000410000 */
[----:B------:R-:W-:Y:S01]  /*12d00*/  FMUL.FTZ R140, R79, R80 ;  /* 0x000000504f8c7220 */ /* 0x000fe20000410000 */
[C---:B------:R-:W-:Y:S01]  /*12d10*/  FFMA.FTZ R82, R62.reuse, R69, R82 ;  /* 0x000000453e527223 */ /* 0x040fe20000010052 */
[----:B------:R-:W-:Y:S01]  /*12d20*/  LOP3.LUT R137, R137, 0xffff0000, RZ, 0xc0, !PT ;  /* 0xffff000089897812 */ /* 0x000fe200078ec0ff */
[----:B------:R-:W-:Y:S01]  /*12d30*/  FFMA.FTZ R78, R62, R67, -R83 ;  /* 0x000000433e4e7223 */ /* 0x000fe20000010853 */
[-C--:B------:R-:W-:Y:S01]  /*12d40*/  FMUL.FTZ R62, R79, R70.reuse ;  /* 0x000000464f3e7220 */ /* 0x080fe20000410000 */
[----:B------:R-:W-:Y:S01]  /*12d50*/  LOP3.LUT R139, R139, 0xffff0000, RZ, 0xc0, !PT ;  /* 0xffff00008b8b7812 */ /* 0x000fe200078ec0ff */
[C---:B------:R-:W-:Y:S01]  /*12d60*/  FFMA.FTZ R140, R57.reuse, R70, -R140 ;  /* 0x00000046398c7223 */ /* 0x040fe2000001088c */
[----:B------:R-:W-:Y:S01]  /*12d70*/  LOP3.LUT R69, R142, 0xffff0000, RZ, 0xc0, !PT ;  /* 0xffff00008e457812 */ /* 0x000fe200078ec0ff */
[----:B------:R-:W-:Y:S01]  /*12d80*/  FFMA.FTZ R62, R57, R80, R62 ;  /* 0x00000050393e7223 */ /* 0x000fe2000001003e */
[----:B------:R-:W-:Y:S01]  /*12d90*/  LOP3.LUT R67, R138, 0xffff0000, RZ, 0xc0, !PT ;  /* 0xffff00008a437812 */ /* 0x000fe200078ec0ff */
[----:B------:R-:W-:Y:S01]  /*12da0*/  FMUL.FTZ R81, R71, R143 ;  /* 0x0000008f47517220 */ /* 0x000fe20000410000 */
[C---:B------:R-:W-:Y:S01]  /*12db0*/  FMUL.FTZ R57, R59.reuse, R141 ;  /* 0x0000008d3b397220 */ /* 0x040fe20000410000 */
[----:B------:R-:W-:Y:S01]  /*12dc0*/  FMUL.FTZ R70, R59, R137 ;  /* 0x000000893b467220 */ /* 0x000fe20000410000 */
[----:B------:R-:W-:Y:S01]  /*12dd0*/  FMUL.FTZ R71, R71, R139 ;  /* 0x0000008b47477220 */ /* 0x000fe20000410000 */
[C---:B------:R-:W-:Y:S01]  /*12de0*/  FMUL.FTZ R59, R66.reuse, R69 ;  /* 0x00000045423b7220 */ /* 0x040fe20000410000 */
[----:B------:R-:W-:Y:S01]  /*12df0*/  FMUL.FTZ R66, R66, R67 ;  /* 0x0000004342427220 */ /* 0x000fe20000410000 */
[C---:B------:R-:W-:Y:S01]  /*12e00*/  FFMA.FTZ R81, R68.reuse, R139, -R81 ;  /* 0x0000008b44517223 */ /* 0x040fe20000010851 */
        /* <DEDUP_REMOVED lines=15> */
.L_x_2881:
[----:B------:R-:W-:Y:S05]  /*12f00*/  BSYNC B1 ;  /* 0x0000000000017941 */ /* 0x000fea0003800000 */
.L_x_2880:
[----:B------:R-:W-:Y:S01]  /*12f10*/  ISETP.GE.AND P0, PT, R89, R86, PT ;  /* 0x000000565900720c */ /* 0x000fe20003f06270 */
[----:B------:R-:W-:-:S12]  /*12f20*/  BSSY B1, `(.L_x_2884) ;  /* 0x00000ea000017945 */ /* 0x000fd80003800000 */
[----:B------:R-:W-:Y:S05]  /*12f30*/  @P0 BRA `(.L_x_2885) ;  /* 0x0000000c00a00947 */ /* 0x000fea0003800000 */
[----:B------:R2:W5:Y:S01]  /*12f40*/  LDL R82, [R1+0x84] ;  /* 0x0000840001527983 */ /* 0x0005620000100800 */
[----:B0-----:R-:W0:Y:S03]  /*12f50*/  LDC R64, c[0x0][0x3f4] ;  /* 0x0000fd00ff407b82 */ /* 0x001e260000000800 */
        /* <DEDUP_REMOVED lines=9> */
[-C--:B0-----:R-:W-:Y:S02]  /*12ff0*/  ISETP.GE.AND P0, PT, R16, R64.reuse, PT ;  /* 0x000000401000720c */ /* 0x081fe40003f06270 */
[----:B------:R-:W-:-:S11]  /*13000*/  ISETP.GE.AND P1, PT, R213, R64, PT ;  /* 0x00000040d500720c */ /* 0x000fd60003f26270 */
[----:B--2---:R-:W-:Y:S05]  /*13010*/  @P0 BRA `(.L_x_2887) ;  /* 0x0000000400a80947 */ /* 0x004fea0003800000 */
[----:B-1----:R-:W-:Y:S02]  /*13020*/  LEA.HI R56, R64, R0, RZ, 0x1d ;  /* 0x0000000040387211 */ /* 0x002fe400078fe8ff */
[----:B-----5:R-:W-:Y:S02]  /*13030*/  R2UR UR4, R82 ;  /* 0x00000000520472ca */ /* 0x020fe400000e0000 */
[----:B------:R-:W-:Y:S01]  /*13040*/  SHF.R.S32.HI R59, RZ, 0x1f, R56 ;  /* 0x0000001fff3b7819 */ /* 0x000fe20000011438 */
[----:B------:R-:W-:Y:S01]  /*13050*/  IMAD.SHL.U32 R57, R56, 0x8, RZ ;  /* 0x0000000838397824 */ /* 0x000fe200078e00ff */
[----:B------:R-:W-:Y:S02]  /*13060*/  LOP3.LUT R58, R81, 0x38, R16, 0xf8, !PT ;  /* 0x00000038513a7812 */ /* 0x000fe400078ef810 */
[----:B------:R-:W-:Y:S02]  /*13070*/  LEA.HI R59, R59, R56, RZ, 0x3 ;  /* 0x000000383b3b7211 */ /* 0x000fe400078f18ff */
[----:B------:R-:W-:-:S02]  /*13080*/  LOP3.LUT R56, R81, 0x38, R57, 0xf8, !PT ;  /* 0x0000003851387812 */ /* 0x000fc400078ef839 */
[----:B------:R-:W-:Y:S01]  /*13090*/  LOP3.LUT R58, R78, R58, R80, 0xf6, !PT ;  /* 0x0000003a4e3a7212 */ /* 0x000fe200078ef650 */
[----:B------:R-:W-:Y:S01]  /*130a0*/  IMAD.SHL.U32 R59, R59, 0x400, RZ ;  /* 0x000004003b3b7824 */ /* 0x000fe200078e00ff */
[----:B------:R-:W-:Y:S02]  /*130b0*/  LOP3.LUT R56, R56, R80, RZ, 0x3c, !PT ;  /* 0x0000005038387212 */ /* 0x000fe400078e3cff */
[----:B------:R-:W-:Y:S02]  /*130c0*/  LEA R65, R58, UR4, 0x1 ;  /* 0x000000043a417c11 */ /* 0x000fe4000f8e08ff */
[----:B------:R-:W-:Y:S02]  /*130d0*/  LOP3.LUT R59, R59, 0x7fffe000, RZ, 0xc0, !PT ;  /* 0x7fffe0003b3b7812 */ /* 0x000fe400078ec0ff */
[----:B------:R-:W-:Y:S02]  /*130e0*/  SHF.R.U64 R68, R48, 0x10, R49 ;  /* 0x0000001030447819 */ /* 0x000fe40000001231 */
[----:B------:R-:W-:-:S02]  /*130f0*/  IADD3 R61, R56, R59, R78 ;  /* 0x0000003b383d7210 */ /* 0x000fc40007ffe04e */
[----:B------:R-:W0:Y:S01]  /*13100*/  LDS.128 R56, [R65] ;  /* 0x0000000041387984 */ /* 0x000e220000000c00 */
[----:B------:R-:W-:Y:S02]  /*13110*/  SHF.R.U64 R48, R40, 0x10, R41 ;  /* 0x0000001028307819 */ /* 0x000fe40000001229 */
[----:B------:R-:W-:Y:S01]  /*13120*/  IMAD R66, R61, 0x2, R22 ;  /* 0x000000023d427824 */ /* 0x000fe200078e0216 */
[----:B------:R-:W-:Y:S02]  /*13130*/  SHF.R.U64 R50, R50, 0x10, R51 ;  /* 0x0000001032327819 */ /* 0x000fe40000001233 */
[----:B------:R-:W-:Y:S02]  /*13140*/  SHF.R.U32.HI R41, RZ, 0x10, R41 ;  /* 0x00000010ff297819 */ /* 0x000fe40000011629 */
[----:B------:R-:W1:Y:S01]  /*13150*/  LDS.128 R60, [R66+0x14400] ;  /* 0x01440000423c7984 */ /* 0x000e620000000c00 */
[----:B------:R-:W-:Y:S02]  /*13160*/  SHF.R.U64 R40, R42, 0x10, R43 ;  /* 0x000000102a287819 */ /* 0x000fe4000000122b */
[----:B------:R-:W-:-:S02]  /*13170*/  PRMT R131, R131, 0x5410, R68 ;  /* 0x0000541083837816 */ /* 0x000fc40000000044 */
[----:B------:R-:W-:Y:S02]  /*13180*/  PRMT R135, R135, 0x5410, R48 ;  /* 0x0000541087877816 */ /* 0x000fe40000000030 */
[----:B------:R-:W-:Y:S01]  /*13190*/  SHF.R.U32.HI R51, RZ, 0x10, R51 ;  /* 0x00000010ff337819 */ /* 0x000fe20000011633 */
[----:B------:R-:W-:Y:S01]  /*131a0*/  IMAD.U32 R69, R131, 0x10000, RZ ;  /* 0x0001000083457824 */ /* 0x000fe200078e00ff */
[----:B------:R-:W-:Y:S01]  /*131b0*/  SHF.R.U32.HI R43, RZ, 0x10, R43 ;  /* 0x00000010ff2b7819 */ /* 0x000fe2000001162b */
[----:B------:R-:W-:Y:S01]  /*131c0*/  IMAD.U32 R71, R135, 0x10000, RZ ;  /* 0x0001000087477824 */ /* 0x000fe200078e00ff */
[----:B------:R-:W-:Y:S02]  /*131d0*/  SHF.R.U32.HI R49, RZ, 0x10, R49 ;  /* 0x00000010ff317819 */ /* 0x000fe40000011631 */
[----:B------:R-:W-:Y:S02]  /*131e0*/  PRMT R129, R129, 0x5410, R50 ;  /* 0x0000541081817816 */ /* 0x000fe40000000032 */
[----:B------:R-:W-:-:S02]  /*131f0*/  PRMT R136, R136, 0x5410, R41 ;  /* 0x0000541088887816 */ /* 0x000fc40000000029 */
[----:B------:R-:W-:Y:S02]  /*13200*/  PRMT R133, R133, 0x5410, R40 ;  /* 0x0000541085857816 */ /* 0x000fe40000000028 */
[----:B------:R-:W-:Y:S02]  /*13210*/  PRMT R130, R130, 0x5410, R51 ;  /* 0x0000541082827816 */ /* 0x000fe40000000033 */
[----:B------:R-:W-:Y:S02]  /*13220*/  PRMT R134, R134, 0x5410, R43 ;  /* 0x0000541086867816 */ /* 0x000fe4000000002b */
[----:B------:R-:W-:-:S03]  /*13230*/  PRMT R132, R132, 0x5410, R49 ;  /* 0x0000541084847816 */ /* 0x000fc60000000031 */
[----:B------:R-:W-:Y:S02]  /*13240*/  IMAD.U32 R68, R134, 0x10000, RZ ;  /* 0x0001000086447824 */ /* 0x000fe400078e00ff */
        /* <DEDUP_REMOVED lines=14> */
[----:B------:R-:W-:-:S02]  /*13330*/  IMAD.U32 R67, R63, 0x10000, RZ ;  /* 0x000100003f437824 */ /* 0x000fc400078e00ff */
[C---:B------:R-:W-:Y:S01]  /*13340*/  FMUL.FTZ R77, R50.reuse, R71 ;  /* 0x00000047324d7220 */ /* 0x040fe20000410000 */
[----:B------:R-:W-:Y:S01]  /*13350*/  LOP3.LUT R62, R63, 0xffff0000, RZ, 0xc0, !PT ;  /* 0xffff00003f3e7812 */ /* 0x000fe200078ec0ff */
[-C--:B------:R-:W-:Y:S01]  /*13360*/  FMUL.FTZ R79, R50, R69.reuse ;  /* 0x00000045324f7220 */ /* 0x080fe20000410000 */
[----:B------:R-:W-:Y:S02]  /*13370*/  IMAD.U32 R63, R136, 0x10000, RZ ;  /* 0x00010000883f7824 */ /* 0x000fe400078e00ff */
[----:B------:R-:W-:Y:S01]  /*13380*/  FFMA.FTZ R77, R40, R69, -R77 ;  /* 0x00000045284d7223 */ /* 0x000fe2000001084d */
[----:B------:R-:W-:Y:S02]  /*13390*/  IMAD.U32 R50, R132, 0x10000, RZ ;  /* 0x0001000084327824 */ /* 0x000fe400078e00ff */
[----:B------:R-:W-:Y:S01]  /*133a0*/  FFMA.FTZ R79, R40, R71, R79 ;  /* 0x00000047284f7223 */ /* 0x000fe2000001004f */
[----:B------:R-:W-:Y:S01]  /*133b0*/  FMUL.FTZ R69, R57, R63 ;  /* 0x0000003f39457220 */ /* 0x000fe20000410000 */
[----:B------:R-:W-:-:S02]  /*133c0*/  IMAD.U32 R40, R130, 0x10000, RZ ;  /* 0x0001000082287824 */ /* 0x000fc400078e00ff */
[----:B------:R-:W-:Y:S01]  /*133d0*/  FMUL.FTZ R70, R67, R68 ;  /* 0x0000004443467220 */ /* 0x000fe20000410000 */
[-C--:B------:R-:W-:Y:S01]  /*133e0*/  FMUL.FTZ R57, R57, R50.reuse ;  /* 0x0000003239397220 */ /* 0x080fe20000410000 */
[C---:B------:R-:W-:Y:S01]  /*133f0*/  FFMA.FTZ R69, R42.reuse, R50, -R69 ;  /* 0x000000322a457223 */ /* 0x040fe20000010845 */
[-C--:B------:R-:W-:Y:S01]  /*13400*/  FMUL.FTZ R71, R67, R40.reuse ;  /* 0x0000002843477220 */ /* 0x080fe20000410000 */
[----:B------:R-:W-:Y:S01]  /*13410*/  LOP3.LUT R50, R135, 0xffff0000, RZ, 0xc0, !PT ;  /* 0xffff000087327812 */ /* 0x000fe200078ec0ff */
[----:B------:R-:W-:Y:S01]  /*13420*/  FFMA.FTZ R67, R49, R40, -R70 ;  /* 0x0000002831437223 */ /* 0x000fe20000010846 */
[----:B------:R-:W-:Y:S01]  /*13430*/  FFMA.FTZ R63, R42, R63, R57 ;  /* 0x0000003f2a3f7223 */ /* 0x000fe20000010039 */
[----:B------:R-:W-:Y:S01]  /*13440*/  LOP3.LUT R40, R131, 0xffff0000, RZ, 0xc0, !PT ;  /* 0xffff000083287812 */ /* 0x000fe200078ec0ff */
[----:B------:R-:W-:Y:S01]  /*13450*/  FFMA.FTZ R71, R49, R68, R71 ;  /* 0x0000004431477223 */ /* 0x000fe20000010047 */
[----:B------:R-:W-:Y:S01]  /*13460*/  LOP3.LUT R57, R136, 0xffff0000, RZ, 0xc0, !PT ;  /* 0xffff000088397812 */ /* 0x000fe200078ec0ff */
[C---:B------:R-:W-:Y:S01]  /*13470*/  FMUL.FTZ R42, R51.reuse, R50 ;  /* 0x00000032332a7220 */ /* 0x040fe20000410000 */
[----:B------:R-:W-:Y:S01]  /*13480*/  LOP3.LUT R49, R132, 0xffff0000, RZ, 0xc0, !PT ;  /* 0xffff000084317812 */ /* 0x000fe200078ec0ff */
[----:B------:R-:W-:-:S02]  /*13490*/  FMUL.FTZ R70, R51, R40 ;  /* 0x0000002833467220 */ /* 0x000fc40000410000 */
[C---:B------:R-:W-:Y:S01]  /*134a0*/  FMUL.FTZ R51, R60.reuse, R57 ;  /* 0x000000393c337220 */ /* 0x040fe20000410000 */
[----:B------:R-:W-:Y:S01]  /*134b0*/  FFMA.FTZ R68, R41, R40, -R42 ;  /* 0x0000002829447223 */ /* 0x000fe2000001082a */
[-C--:B------:R-:W-:Y:S01]  /*134c0*/  FMUL.FTZ R60, R60, R49.reuse ;  /* 0x000000313c3c7220 */ /* 0x080fe20000410000 */
[----:B------:R-:W-:Y:S02]  /*134d0*/  IMAD.U32 R42, R133, 0x10000, RZ ;  /* 0x00010000852a7824 */ /* 0x000fe400078e00ff */
[----:B------:R-:W-:Y:S01]  /*134e0*/  FFMA.FTZ R70, R41, R50, R70 ;  /* 0x0000003229467223 */ /* 0x000fe20000010046 */
[----:B------:R-:W-:Y:S02]  /*134f0*/  IMAD.U32 R40, R129, 0x10000, RZ ;  /* 0x0001000081287824 */ /* 0x000fe400078e00ff */
[C---:B------:R-:W-:Y:S01]  /*13500*/  FFMA.FTZ R50, R56.reuse, R49, -R51 ;  /* 0x0000003138327223 */ /* 0x040fe20000010833 */
[----:B------:R-:W-:Y:S01]  /*13510*/  FFMA.FTZ R60, R56, R57, R60 ;  /* 0x00000039383c7223 */ /* 0x000fe2000001003c */
[C---:B------:R-:W-:Y:S01]  /*13520*/  FMUL.FTZ R76, R59.reuse, R42 ;  /* 0x0000002a3b4c7220 */ /* 0x040fe20000410000 */
[----:B------:R-:W-:Y:S01]  /*13530*/  FMUL.FTZ R56, R59, R40 ;  /* 0x000000283b387220 */ /* 0x000fe20000410000 */
[----:B------:R-:W-:-:S02]  /*13540*/  LOP3.LUT R133, R133, 0xffff0000, RZ, 0xc0, !PT ;  /* 0xffff000085857812 */ /* 0x000fc400078ec0ff */
[----:B------:R-:W-:Y:S01]  /*13550*/  LOP3.LUT R49, R134, 0xffff0000, RZ, 0xc0, !PT ;  /* 0xffff000086317812 */ /* 0x000fe200078ec0ff */
[----:B------:R-:W-:Y:S01]  /*13560*/  FFMA.FTZ R76, R43, R40, -R76 ;  /* 0x000000282b4c7223 */ /* 0x000fe2000001084c */
[----:B------:R-:W-:Y:S01]  /*13570*/  LOP3.LUT R129, R129, 0xffff0000, RZ, 0xc0, !PT ;  /* 0xffff000081817812 */ /* 0x000fe200078ec0ff */
[----:B------:R-:W-:Y:S01]  /*13580*/  FFMA.FTZ R56, R43, R42, R56 ;  /* 0x0000002a2b387223 */ /* 0x000fe20000010038 */
[----:B------:R-:W-:Y:S01]  /*13590*/  LOP3.LUT R41, R130, 0xffff0000, RZ, 0xc0, !PT ;  /* 0xffff000082297812 */ /* 0x000fe200078ec0ff */
[C---:B------:R-:W-:Y:S01]  /*135a0*/  FMUL.FTZ R43, R61.reuse, R133 ;  /* 0x000000853d2b7220 */ /* 0x040fe20000410000 */
[C---:B------:R-:W-:Y:S01]  /*135b0*/  FMUL.FTZ R51, R62.reuse, R49 ;  /* 0x000000313e337220 */ /* 0x040fe20000410000 */
[----:B------:R-:W-:Y:S02]  /*135c0*/  FMUL.FTZ R40, R61, R129 ;  /* 0x000000813d287220 */ /* 0x000fe40000410000 */
        /* <DEDUP_REMOVED lines=15> */
.L_x_2887:
[----:B------:R-:W-:Y:S05]  /*136c0*/  BSYNC B2 ;  /* 0x0000000000027941 */ /* 0x000fea0003800000 */
.L_x_2886:
[----:B------:R-:W-:Y:S05]  /*136d0*/  @P1 BRA `(.L_x_2885) ;  /* 0x0000000400b81947 */ /* 0x000fea0003800000 */
[----:B------:R-:W-:Y:S02]  /*136e0*/  LEA.HI R64, R64, R85, RZ, 0x1d ;  /* 0x0000005540407211 */ /* 0x000fe400078fe8ff */
[----:B0-----:R-:W-:Y:S02]  /*136f0*/  LEA.HI R40, R20, R213, RZ, 0x6 ;  /* 0x000000d514287211 */ /* 0x001fe400078f30ff */
[----:B------:R-:W-:Y:S02]  /*13700*/  SHF.R.S32.HI R41, RZ, 0x1f, R64 ;  /* 0x0000001fff297819 */ /* 0x000fe40000011440 */
[----:B-----5:R-:W-:Y:S01]  /*13710*/  R2UR UR4, R82 ;  /* 0x00000000520472ca */ /* 0x020fe200000e0000 */
[----:B------:R-:W-:Y:S01]  /*13720*/  IMAD.SHL.U32 R42, R40, 0x80, RZ ;  /* 0x00000080282a7824 */ /* 0x000fe200078e00ff */
[----:B------:R-:W-:Y:S01]  /*13730*/  LEA.HI R41, R41, R64, RZ, 0x3 ;  /* 0x0000004029297211 */ /* 0x000fe200078f18ff */
[----:B------:R-:W-:Y:S01]  /*13740*/  IMAD.SHL.U32 R40, R64, 0x8, RZ ;  /* 0x0000000840287824 */ /* 0x000fe200078e00ff */
[----:B------:R-:W-:-:S02]  /*13750*/  LOP3.LUT R43, R81, 0x38, R21, 0xf8, !PT ;  /* 0x00000038512b7812 */ /* 0x000fc400078ef815 */
[----:B------:R-:W-:Y:S01]  /*13760*/  LOP3.LUT R42, R42, 0xffffe000, RZ, 0xc0, !PT ;  /* 0xffffe0002a2a7812 */ /* 0x000fe200078ec0ff */
[----:B------:R-:W-:Y:S01]  /*13770*/  IMAD.SHL.U32 R41, R41, 0x400, RZ ;  /* 0x0000040029297824 */ /* 0x000fe200078e00ff */
[----:B------:R-:W-:Y:S02]  /*13780*/  LOP3.LUT R40, R81, 0x38, R40, 0xf8, !PT ;  /* 0x0000003851287812 */ /* 0x000fe400078ef828 */
[-C--:B------:R-:W-:Y:S02]  /*13790*/  LOP3.LUT R43, R43, R80.reuse, RZ, 0x3c, !PT ;  /* 0x000000502b2b7212 */ /* 0x080fe400078e3cff */
[----:B------:R-:W-:Y:S02]  /*137a0*/  LOP3.LUT R40, R40, R80, RZ, 0x3c, !PT ;  /* 0x0000005028287212 */ /* 0x000fe400078e3cff */
[----:B------:R-:W-:Y:S02]  /*137b0*/  LOP3.LUT R41, R41, 0x7fffe000, RZ, 0xc0, !PT ;  /* 0x7fffe00029297812 */ /* 0x000fe400078ec0ff */
[----:B------:R-:W-:-:S02]  /*137c0*/  IADD3 R42, R43, R42, R78 ;  /* 0x0000002a2b2a7210 */ /* 0x000fc40007ffe04e */
[----:B-1----:R-:W-:Y:S02]  /*137d0*/  IADD3 R57, R40, R41, R78 ;  /* 0x0000002928397210 */ /* 0x002fe40007ffe04e */
[----:B------:R-:W-:Y:S02]  /*137e0*/  LEA R56, R42, UR4, 0x1 ;  /* 0x000000042a387c11 */ /* 0x000fe4000f8e08ff */
[----:B------:R-:W-:Y:S01]  /*137f0*/  SHF.R.U64 R59, R52, 0x10, R53 ;  /* 0x00000010343b7819 */ /* 0x000fe20000001235 */
[----:B------:R-:W-:Y:S01]  /*13800*/  IMAD R57, R57, 0x2, R22 ;  /* 0x0000000239397824 */ /* 0x000fe200078e0216 */
[--C-:B------:R-:W-:Y:S01]  /*13810*/  SHF.R.U64 R52, R44, 0x10, R45.reuse ;  /* 0x000000102c347819 */ /* 0x100fe2000000122d */
[----:B------:R-:W0:Y:S01]  /*13820*/  LDS.128 R40, [R56] ;  /* 0x0000000038287984 */ /* 0x000e220000000c00 */
[----:B------:R-:W-:Y:S02]  /*13830*/  SHF.R.U32.HI R45, RZ, 0x10, R45 ;  /* 0x00000010ff2d7819 */ /* 0x000fe4000001162d */
[----:B------:R-:W-:Y:S01]  /*13840*/  PRMT R122, R122, 0x5410, R59 ;  /* 0x000054107a7a7816 */ /* 0x000fe2000000003b */
[----:B------:R-:W1:Y:S01]  /*13850*/  LDS.128 R48, [R57+0x14400] ;  /* 0x0144000039307984 */ /* 0x000e620000000c00 */
[----:B------:R-:W-:-:S02]  /*13860*/  PRMT R127, R127, 0x5410, R52 ;  /* 0x000054107f7f7816 */ /* 0x000fc40000000034 */
[----:B------:R-:W-:Y:S01]  /*13870*/  SHF.R.U32.HI R58, RZ, 0x10, R53 ;  /* 0x00000010ff3a7819 */ /* 0x000fe20000011635 */
[----:B------:R-:W-:Y:S01]  /*13880*/  IMAD.U32 R59, R122, 0x10000, RZ ;  /* 0x000100007a3b7824 */ /* 0x000fe200078e00ff */
[----:B------:R-:W-:Y:S01]  /*13890*/  SHF.R.U64 R53, R54, 0x10, R55 ;  /* 0x0000001036357819 */ /* 0x000fe20000001237 */
[----:B------:R-:W-:Y:S01]  /*138a0*/  IMAD.U32 R61, R127, 0x10000, RZ ;  /* 0x000100007f3d7824 */ /* 0x000fe200078e00ff */
[----:B------:R-:W-:Y:S02]  /*138b0*/  SHF.R.U64 R44, R46, 0x10, R47 ;  /* 0x000000102e2c7819 */ /* 0x000fe4000000122f */
[----:B------:R-:W-:Y:S02]  /*138c0*/  PRMT R128, R128, 0x5410, R45 ;  /* 0x0000541080807816 */ /* 0x000fe4000000002d */
[----:B------:R-:W-:Y:S02]  /*138d0*/  SHF.R.U32.HI R47, RZ, 0x10, R47 ;  /* 0x00000010ff2f7819 */ /* 0x000fe4000001162f */
[----:B------:R-:W-:-:S02]  /*138e0*/  SHF.R.U32.HI R54, RZ, 0x10, R55 ;  /* 0x00000010ff367819 */ /* 0x000fc40000011637 */
[----:B------:R-:W-:Y:S01]  /*138f0*/  PRMT R121, R121, 0x5410, R58 ;  /* 0x0000541079797816 */ /* 0x000fe2000000003a */
[----:B------:R-:W-:Y:S01]  /*13900*/  IMAD.U32 R58, R128, 0x10000, RZ ;  /* 0x00010000803a7824 */ /* 0x000fe200078e00ff */
[----:B------:R-:W-:Y:S02]  /*13910*/  PRMT R124, R124, 0x5410, R53 ;  /* 0x000054107c7c7816 */ /* 0x000fe40000000035 */
[----:B------:R-:W-:Y:S02]  /*13920*/  PRMT R125, R125, 0x5410, R44 ;  /* 0x000054107d7d7816 */ /* 0x000fe4000000002c */
[----:B------:R-:W-:Y:S02]  /*13930*/  PRMT R126, R126, 0x5410, R47 ;  /* 0x000054107e7e7816 */ /* 0x000fe4000000002f */
[----:B------:R-:W-:Y:S02]  /*13940*/  PRMT R123, R123, 0x5410, R54 ;  /* 0x000054107b7b7816 */ /* 0x000fe40000000036 */
[----:B------:R-:W-:Y:S01]  /*13950*/  LOP3.LUT R127, R127, 0xffff0000, RZ, 0xc0, !PT ;  /* 0xffff00007f7f7812 */ /* 0x000fe200078ec0ff */
[----:B------:R-:W-:Y:S01]  /*13960*/  IMAD.U32 R60, R126, 0x10000, RZ ;  /* 0x000100007e3c7824 */ /* 0x000fe200078e00ff */
[----:B------:R-:W-:-:S02]  /*13970*/  LOP3.LUT R128, R128, 0xffff0000, RZ, 0xc0, !PT ;  /* 0xffff000080807812 */ /* 0x000fc400078ec0ff */
[----:B------:R-:W-:Y:S01]  /*13980*/  LOP3.LUT R126, R126, 0xffff0000, RZ, 0xc0, !PT ;  /* 0xffff00007e7e7812 */ /* 0x000fe200078ec0ff */
        /* <DEDUP_REMOVED lines=12> */
[----:B------:R-:W-:Y:S02]  /*13a50*/  IMAD.U32 R55, R51, 0x10000, RZ ;  /* 0x0001000033377824 */ /* 0x000fe400078e00ff */
[C---:B------:R-:W-:Y:S01]  /*13a60*/  FFMA.FTZ R63, R44.reuse, R59, -R63 ;  /* 0x0000003b2c3f7223 */ /* 0x040fe2000001083f */
[----:B------:R-:W-:Y:S01]  /*13a70*/  FFMA.FTZ R65, R44, R61, R65 ;  /* 0x0000003d2c417223 */ /* 0x000fe20000010041 */
[----:B------:R-:W-:Y:S02]  /*13a80*/  IMAD.U32 R44, R123, 0x10000, RZ ;  /* 0x000100007b2c7824 */ /* 0x000fe400078e00ff */
[-C--:B------:R-:W-:Y:S01]  /*13a90*/  FMUL.FTZ R64, R53, R52.reuse ;  /* 0x0000003435407220 */ /* 0x080fe20000410000 */
[----:B------:R-:W-:Y:S01]  /*13aa0*/  FFMA.FTZ R62, R45, R52, -R62 ;  /* 0x000000342d3e7223 */ /* 0x000fe2000001083e */
[----:B------:R-:W-:Y:S01]  /*13ab0*/  FMUL.FTZ R52, R55, R60 ;  /* 0x0000003c37347220 */ /* 0x000fe20000410000 */
[----:B------:R-:W-:-:S02]  /*13ac0*/  IMAD.U32 R47, R43, 0x10000, RZ ;  /* 0x000100002b2f7824 */ /* 0x000fc400078e00ff */
        /* <DEDUP_REMOVED lines=8> */
[----:B------:R-:W-:Y:S02]  /*13b50*/  IMAD.U32 R54, R50, 0x10000, RZ ;  /* 0x0001000032367824 */ /* 0x000fe400078e00ff */
[----:B------:R-:W-:Y:S01]  /*13b60*/  FFMA.FTZ R48, R40, R45, -R47 ;  /* 0x0000002d28307223 */ /* 0x000fe2000001082f */
[----:B------:R-:W-:-:S02]  /*13b70*/  IMAD.U32 R47, R125, 0x10000, RZ ;  /* 0x000100007d2f7824 */ /* 0x000fc400078e00ff */
[C---:B------:R-:W-:Y:S01]  /*13b80*/  FMUL.FTZ R58, R49.reuse, R128 ;  /* 0x00000080313a7220 */ /* 0x040fe20000410000 */
[-C--:B------:R-:W-:Y:S01]  /*13b90*/  FMUL.FTZ R55, R49, R44.reuse ;  /* 0x0000002c31377220 */ /* 0x080fe20000410000 */
[----:B------:R-:W-:Y:S01]  /*13ba0*/  FFMA.FTZ R52, R40, R127, R53 ;  /* 0x0000007f28347223 */ /* 0x000fe20000010035 */
[----:B------:R-:W-:Y:S01]  /*13bb0*/  IMAD.U32 R46, R42, 0x10000, RZ ;  /* 0x000100002a2e7824 */ /* 0x000fe200078e00ff */
[----:B------:R-:W-:Y:S01]  /*13bc0*/  LOP3.LUT R50, R50, 0xffff0000, RZ, 0xc0, !PT ;  /* 0xffff000032327812 */ /* 0x000fe200078ec0ff */
[----:B------:R-:W-:Y:S01]  /*13bd0*/  IMAD.U32 R45, R124, 0x10000, RZ ;  /* 0x000100007c2d7824 */ /* 0x000fe200078e00ff */
[----:B------:R-:W-:Y:S01]  /*13be0*/  LOP3.LUT R51, R51, 0xffff0000, RZ, 0xc0, !PT ;  /* 0xffff000033337812 */ /* 0x000fe200078ec0ff */
[C---:B------:R-:W-:Y:S01]  /*13bf0*/  FMUL.FTZ R53, R54.reuse, R47 ;  /* 0x0000002f36357220 */ /* 0x040fe20000410000 */
[C---:B------:R-:W-:Y:S01]  /*13c00*/  FFMA.FTZ R49, R41.reuse, R44, -R58 ;  /* 0x0000002c29317223 */ /* 0x040fe2000001083a */
[----:B------:R-:W-:Y:S01]  /*13c10*/  FFMA.FTZ R55, R41, R128, R55 ;  /* 0x0000008029377223 */ /* 0x000fe20000010037 */
[----:B------:R-:W-:Y:S01]  /*13c20*/  LOP3.LUT R125, R125, 0xffff0000, RZ, 0xc0, !PT ;  /* 0xffff00007d7d7812 */ /* 0x000fe200078ec0ff */
[-C--:B------:R-:W-:Y:S01]  /*13c30*/  FMUL.FTZ R59, R54, R45.reuse ;  /* 0x0000002d363b7220 */ /* 0x080fe20000410000 */
[----:B------:R-:W-:Y:S01]  /*13c40*/  LOP3.LUT R41, R124, 0xffff0000, RZ, 0xc0, !PT ;  /* 0xffff00007c297812 */ /* 0x000fe200078ec0ff */
[----:B------:R-:W-:Y:S01]  /*13c50*/  FFMA.FTZ R53, R46, R45, -R53 ;  /* 0x0000002d2e357223 */ /* 0x000fe20000010835 */
[----:B------:R-:W-:Y:S01]  /*13c60*/  LOP3.LUT R40, R123, 0xffff0000, RZ, 0xc0, !PT ;  /* 0xffff00007b287812 */ /* 0x000fe200078ec0ff */
[----:B------:R-:W-:Y:S01]  /*13c70*/  FMUL.FTZ R45, R50, R125 ;  /* 0x0000007d322d7220 */ /* 0x000fe20000410000 */
[----:B------:R-:W-:Y:S01]  /*13c80*/  LOP3.LUT R42, R42, 0xffff0000, RZ, 0xc0, !PT ;  /* 0xffff00002a2a7812 */ /* 0x000fe200078ec0ff */
[----:B------:R-:W-:Y:S01]  /*13c90*/  FMUL.FTZ R54, R51, R126 ;  /* 0x0000007e33367220 */ /* 0x000fe20000410000 */
[----:B------:R-:W-:Y:S01]  /*13ca0*/  LOP3.LUT R43, R43, 0xffff0000, RZ, 0xc0, !PT ;  /* 0xffff00002b2b7812 */ /* 0x000fe200078ec0ff */
[----:B------:R-:W-:Y:S01]  /*13cb0*/  FMUL.FTZ R44, R50, R41 ;  /* 0x00000029322c7220 */ /* 0x000fe20000410000 */
[-C--:B------:R-:W-:Y:S01]  /*13cc0*/  FMUL.FTZ R51, R51, R40.reuse ;  /* 0x0000002833337220 */ /* 0x080fe20000410000 */
        /* <DEDUP_REMOVED lines=15> */
.L_x_2885:
[----:B------:R-:W-:Y:S05]  /*13dc0*/  BSYNC B1 ;  /* 0x0000000000017941 */ /* 0x000fea0003800000 */
.L_x_2884:
[----:B0-2---:R-:W-:Y:S01]  /*13dd0*/  VIADD R40, R220, 0x40 ;  /* 0x00000040dc287836 */ /* 0x005fe20000000000 */
[----:B------:R-:W-:Y:S04]  /*13de0*/  BSSY B1, `(.L_x_2888) ;  /* 0x00000e7000017945 */ /* 0x000fe80003800000 */
[----:B------:R-:W-:-:S13]  /*13df0*/  ISETP.GE.AND P0, PT, R40, R86, PT ;  /* 0x000000562800720c */ /* 0x000fda0003f06270 */
[----:B------:R-:W-:Y:S05]  /*13e00*/  @P0 BRA `(.L_x_2889) ;  /* 0x0000000c00900947 */ /* 0x000fea0003800000 */
[----:B-1----:R0:W5:Y:S01]  /*13e10*/  LDL R62, [R1+0x84] ;  /* 0x00008400013e7983 */ /* 0x0021620000100800 */
[----:B------:R-:W1:Y:S03]  /*13e20*/  LDC R48, c[0x0][0x3f4] ;  /* 0x0000fd00ff307b82 */ /* 0x000e660000000800 */
[----:B------:R0:W5:Y:S01]  /*13e30*/  LDL R60, [R1+0x60] ;  /* 0x00006000013c7983 */ /* 0x0001620000100800 */
[----:B------:R-:W-:Y:S01]  /*13e40*/  IMAD.SHL.U32 R49, R40, 0x40, RZ ;  /* 0x0000004028317824 */ /* 0x000fe200078e00ff */
[----:B------:R-:W-:Y:S04]  /*13e50*/  BSSY B2, `(.L_x_2890) ;  /* 0x0000070000027945 */ /* 0x000fe80003800000 */
[----:B------:R-:W-:-:S04]  /*13e60*/  LOP3.LUT R49, R49, 0x1c0, RZ, 0xc0, !PT ;  /* 0x000001c031317812 */ /* 0x000fc800078ec0ff */
[----:B------:R-:W-:Y:S02]  /*13e70*/  SHF.R.U32.HI R50, RZ, 0x3, R49 ;  /* 0x00000003ff327819 */ /* 0x000fe40000011631 */
[-C--:B-1----:R-:W-:Y:S02]  /*13e80*/  ISETP.GE.AND P0, PT, R16, R48.reuse, PT ;  /* 0x000000301000720c */ /* 0x082fe40003f06270 */
[----:B------:R-:W-:-:S11]  /*13e90*/  ISETP.GE.AND P1, PT, R213, R48, PT ;  /* 0x00000030d500720c */ /* 0x000fd60003f26270 */
[----:B0-----:R-:W-:Y:S05]  /*13ea0*/  @P0 BRA `(.L_x_2891) ;  /* 0x0000000400a80947 */ /* 0x001fea0003800000 */
[----:B------:R-:W-:Y:S02]  /*13eb0*/  LEA.HI R40, R48, R0, RZ, 0x1d ;  /* 0x0000000030287211 */ /* 0x000fe400078fe8ff */
        /* <DEDUP_REMOVED lines=105> */
.L_x_2891:
[----:B------:R-:W-:Y:S05]  /*14550*/  BSYNC B2 ;  /* 0x0000000000027941 */ /* 0x000fea0003800000 */
.L_x_2890:
[----:B------:R-:W-:Y:S05]  /*14560*/  @P1 BRA `(.L_x_2889) ;  /* 0x0000000400b81947 */ /* 0x000fea0003800000 */
[----:B------:R-:W-:Y:S02]  /*14570*/  LEA.HI R48, R48, R85, RZ, 0x1d ;  /* 0x0000005530307211 */ /* 0x000fe400078fe8ff */
[----:B0-----:R-:W-:Y:S02]  /*14580*/  LEA.HI R24, R20, R213, RZ, 0x6 ;  /* 0x000000d514187211 */ /* 0x001fe400078f30ff */
[----:B------:R-:W-:Y:S02]  /*14590*/  SHF.R.S32.HI R25, RZ, 0x1f, R48 ;  /* 0x0000001fff197819 */ /* 0x000fe40000011430 */
[----:B------:R-:W-:Y:S01]  /*145a0*/  LOP3.LUT R27, R49, 0x38, R21, 0xf8, !PT ;  /* 0x00000038311b7812 */ /* 0x000fe200078ef815 */
[----:B------:R-:W-:Y:S01]  /*145b0*/  IMAD.SHL.U32 R24, R24, 0x80, RZ ;  /* 0x0000008018187824 */ /* 0x000fe200078e00ff */
[----:B------:R-:W-:Y:S01]  /*145c0*/  LEA.HI R25, R25, R48, RZ, 0x3 ;  /* 0x0000003019197211 */ /* 0x000fe200078f18ff */
[----:B------:R-:W-:Y:S01]  /*145d0*/  IMAD.SHL.U32 R48, R48, 0x8, RZ ;  /* 0x0000000830307824 */ /* 0x000fe200078e00ff */
[----:B------:R-:W-:-:S02]  /*145e0*/  LOP3.LUT R27, R27, R50, RZ, 0x3c, !PT ;  /* 0x000000321b1b7212 */ /* 0x000fc400078e3cff */
[----:B------:R-:W-:Y:S01]  /*145f0*/  LOP3.LUT R24, R24, 0xffffe000, RZ, 0xc0, !PT ;  /* 0xffffe00018187812 */ /* 0x000fe200078ec0ff */
[----:B------:R-:W-:Y:S01]  /*14600*/  IMAD.SHL.U32 R25, R25, 0x400, RZ ;  /* 0x0000040019197824 */ /* 0x000fe200078e00ff */
[----:B------:R-:W-:Y:S02]  /*14610*/  LOP3.LUT R49, R49, 0x38, R48, 0xf8, !PT ;  /* 0x0000003831317812 */ /* 0x000fe400078ef830 */
[----:B-----5:R-:W-:Y:S02]  /*14620*/  IADD3 R27, R27, R24, R60 ;  /* 0x000000181b1b7210 */ /* 0x020fe40007ffe03c */
[----:B------:R-:W-:Y:S02]  /*14630*/  R2UR UR4, R62 ;  /* 0x000000003e0472ca */ /* 0x000fe400000e0000 */
[----:B------:R-:W-:Y:S02]  /*14640*/  LOP3.LUT R49, R49, R50, RZ, 0x3c, !PT ;  /* 0x0000003231317212 */ /* 0x000fe400078e3cff */
[----:B------:R-:W-:-:S02]  /*14650*/  LOP3.LUT R24, R25, 0x7fffe000, RZ, 0xc0, !PT ;  /* 0x7fffe00019187812 */ /* 0x000fc400078ec0ff */
[----:B------:R-:W-:Y:S02]  /*14660*/  SHF.R.U64 R41, R36, 0x10, R37 ;  /* 0x0000001024297819 */ /* 0x000fe40000001225 */
[----:B------:R-:W-:Y:S02]  /*14670*/  IADD3 R49, R49, R24, R60 ;  /* 0x0000001831317210 */ /* 0x000fe40007ffe03c */
[----:B------:R-:W-:Y:S02]  /*14680*/  SHF.R.U64 R36, R28, 0x10, R29 ;  /* 0x000000101c247819 */ /* 0x000fe4000000121d */
[----:B------:R-:W-:Y:S01]  /*14690*/  SHF.R.U64 R28, R30, 0x10, R31 ;  /* 0x000000101e1c7819 */ /* 0x000fe2000000121f */
[----:B------:R-:W-:Y:S01]  /*146a0*/  IMAD R49, R49, 0x2, R22 ;  /* 0x0000000231317824 */ /* 0x000fe200078e0216 */
[----:B------:R-:W-:Y:S02]  /*146b0*/  LEA R50, R27, UR4, 0x1 ;  /* 0x000000041b327c11 */ /* 0x000fe4000f8e08ff */
[----:B------:R-:W-:-:S02]  /*146c0*/  PRMT R103, R103, 0x5410, R36 ;  /* 0x0000541067677816 */ /* 0x000fc40000000024 */
[----:B------:R-:W0:Y:S01]  /*146d0*/  LDS.128 R32, [R49+0x14400] ;  /* 0x0144000031207984 */ /* 0x000e220000000c00 */
[----:B------:R-:W-:Y:S02]  /*146e0*/  PRMT R98, R98, 0x5410, R41 ;  /* 0x0000541062627816 */ /* 0x000fe40000000029 */
[----:B------:R-:W-:Y:S01]  /*146f0*/  IMAD.U32 R43, R103, 0x10000, RZ ;  /* 0x00010000672b7824 */ /* 0x000fe200078e00ff */
[----:B------:R-:W1:Y:S01]  /*14700*/  LDS.128 R24, [R50] ;  /* 0x0000000032187984 */ /* 0x000e620000000c00 */
[----:B------:R-:W-:Y:S01]  /*14710*/  SHF.R.U32.HI R29, RZ, 0x10, R29 ;  /* 0x00000010ff1d7819 */ /* 0x000fe2000001161d */
[----:B------:R-:W-:Y:S01]  /*14720*/  IMAD.U32 R41, R98, 0x10000, RZ ;  /* 0x0001000062297824 */ /* 0x000fe200078e00ff */
[----:B------:R-:W-:Y:S02]  /*14730*/  PRMT R101, R101, 0x5410, R28 ;  /* 0x0000541065657816 */ /* 0x000fe4000000001c */
[----:B------:R-:W-:Y:S02]  /*14740*/  SHF.R.U32.HI R40, RZ, 0x10, R37 ;  /* 0x00000010ff287819 */ /* 0x000fe40000011625 */
[----:B------:R-:W-:-:S02]  /*14750*/  SHF.R.U64 R37, R38, 0x10, R39 ;  /* 0x0000001026257819 */ /* 0x000fc40000001227 */
[----:B------:R-:W-:Y:S02]  /*14760*/  PRMT R104, R104, 0x5410, R29 ;  /* 0x0000541068687816 */ /* 0x000fe4000000001d */
[----:B------:R-:W-:Y:S02]  /*14770*/  SHF.R.U32.HI R31, RZ, 0x10, R31 ;  /* 0x00000010ff1f7819 */ /* 0x000fe4000001161f */
[----:B------:R-:W-:Y:S02]  /*14780*/  PRMT R97, R97, 0x5410, R40 ;  /* 0x0000541061617816 */ /* 0x000fe40000000028 */
[----:B------:R-:W-:Y:S02]  /*14790*/  PRMT R100, R100, 0x5410, R37 ;  /* 0x0000541064647816 */ /* 0x000fe40000000025 */
[----:B------:R-:W-:Y:S02]  /*147a0*/  LOP3.LUT R103, R103, 0xffff0000, RZ, 0xc0, !PT ;  /* 0xffff000067677812 */ /* 0x000fe400078ec0ff */
[----:B------:R-:W-:-:S02]  /*147b0*/  SHF.R.U32.HI R38, RZ, 0x10, R39 ;  /* 0x00000010ff267819 */ /* 0x000fc40000011627 */
[----:B------:R-:W-:Y:S02]  /*147c0*/  PRMT R102, R102, 0x5410, R31 ;  /* 0x0000541066667816 */ /* 0x000fe4000000001f */
[----:B------:R-:W-:Y:S01]  /*147d0*/  PRMT R99, R99, 0x5410, R38 ;  /* 0x0000541063637816 */ /* 0x000fe20000000026 */
[C---:B0-----:R-:W-:Y:S01]  /*147e0*/  IMAD.U32 R36, R32.reuse, 0x10000, RZ ;  /* 0x0001000020247824 */ /* 0x041fe200078e00ff */
[----:B------:R-:W-:Y:S01]  /*147f0*/  LOP3.LUT R32, R32, 0xffff0000, RZ, 0xc0, !PT ;  /* 0xffff000020207812 */ /* 0x000fe200078ec0ff */
[C---:B------:R-:W-:Y:S01]  /*14800*/  IMAD.U32 R37, R33.reuse, 0x10000, RZ ;  /* 0x0001000021257824 */ /* 0x040fe200078e00ff */
[----:B------:R-:W-:Y:S01]  /*14810*/  LOP3.LUT R33, R33, 0xffff0000, RZ, 0xc0, !PT ;  /* 0xffff000021217812 */ /* 0x000fe200078ec0ff */
[----:B-1----:R-:W-:Y:S02]  /*14820*/  IMAD.U32 R28, R24, 0x10000, RZ ;  /* 0x00010000181c7824 */ /* 0x002fe400078e00ff */
[C---:B------:R-:W-:Y:S01]  /*14830*/  FMUL.FTZ R45, R36.reuse, R43 ;  /* 0x0000002b242d7220 */ /* 0x040fe20000410000 */
[-C--:B------:R-:W-:Y:S01]  /*14840*/  FMUL.FTZ R47, R36, R41.reuse ;  /* 0x00000029242f7220 */ /* 0x080fe20000410000 */
[----:B------:R-:W-:Y:S01]  /*14850*/  IMAD.U32 R36, R104, 0x10000, RZ ;  /* 0x0001000068247824 */ /* 0x000fe200078e00ff */
[----:B------:R-:W-:Y:S01]  /*14860*/  LOP3.LUT R24, R24, 0xffff0000, RZ, 0xc0, !PT ;  /* 0xffff000018187812 */ /* 0x000fe200078ec0ff */
[----:B------:R-:W-:Y:S01]  /*14870*/  FFMA.FTZ R45, R28, R41, -R45 ;  /* 0x000000291c2d7223 */ /* 0x000fe2000001082d */
[----:B------:R-:W-:Y:S01]  /*14880*/  LOP3.LUT R41, R98, 0xffff0000, RZ, 0xc0, !PT ;  /* 0xffff000062297812 */ /* 0x000fe200078ec0ff */
[----:B------:R-:W-:Y:S01]  /*14890*/  FFMA.FTZ R47, R28, R43, R47 ;  /* 0x0000002b1c2f7223 */ /* 0x000fe2000001002f */
[----:B------:R-:W-:-:S02]  /*148a0*/  IMAD.U32 R29, R25, 0x10000, RZ ;  /* 0x00010000191d7824 */ /* 0x000fc400078e00ff */
[C---:B------:R-:W-:Y:S01]  /*148b0*/  FMUL.FTZ R51, R32.reuse, R103 ;  /* 0x0000006720337220 */ /* 0x040fe20000410000 */
[----:B------:R-:W-:Y:S02]  /*148c0*/  IMAD.U32 R28, R97, 0x10000, RZ ;  /* 0x00010000611c7824 */ /* 0x000fe400078e00ff */
[----:B------:R-:W-:Y:S01]  /*148d0*/  FMUL.FTZ R43, R32, R41 ;  /* 0x00000029202b7220 */ /* 0x000fe20000410000 */
[----:B------:R-:W-:Y:S01]  /*148e0*/  FMUL.FTZ R44, R37, R36 ;  /* 0x00000024252c7220 */ /* 0x000fe20000410000 */
[----:B------:R-:W-:Y:S02]  /*148f0*/  IMAD.U32 R39, R35, 0x10000, RZ ;  /* 0x0001000023277824 */ /* 0x000fe400078e00ff */
[-C--:B------:R-:W-:Y:S01]  /*14900*/  FMUL.FTZ R37, R37, R28.reuse ;  /* 0x0000001c25257220 */ /* 0x080fe20000410000 */
[----:B------:R-:W-:Y:S02]  /*14910*/  IMAD.U32 R32, R102, 0x10000, RZ ;  /* 0x0001000066207824 */ /* 0x000fe400078e00ff */
[----:B------:R-:W-:Y:S01]  /*14920*/  FFMA.FTZ R44, R29, R28, -R44 ;  /* 0x0000001c1d2c7223 */ /* 0x000fe2000001082c */
[----:B------:R-:W-:-:S02]  /*14930*/  IMAD.U32 R31, R27, 0x10000, RZ ;  /* 0x000100001b1f7824 */ /* 0x000fc400078e00ff */
[C---:B------:R-:W-:Y:S01]  /*14940*/  FFMA.FTZ R40, R24.reuse, R41, -R51 ;  /* 0x0000002918287223 */ /* 0x040fe20000010833 */
[----:B------:R-:W-:Y:S01]  /*14950*/  FFMA.FTZ R42, R24, R103, R43 ;  /* 0x00000067182a7223 */ /* 0x000fe2000001002b */
[----:B------:R-:W-:Y:S02]  /*14960*/  IMAD.U32 R28, R99, 0x10000, RZ ;  /* 0x00010000631c7824 */ /* 0x000fe400078e00ff */
[----:B------:R-:W-:Y:S01]  /*14970*/  FMUL.FTZ R46, R39, R32 ;  /* 0x00000020272e7220 */ /* 0x000fe20000410000 */
[----:B------:R-:W-:Y:S01]  /*14980*/  LOP3.LUT R104, R104, 0xffff0000, RZ, 0xc0, !PT ;  /* 0xffff000068687812 */ /* 0x000fe200078ec0ff */
[----:B------:R-:W-:Y:S01]  /*14990*/  FFMA.FTZ R36, R29, R36, R37 ;  /* 0x000000241d247223 */ /* 0x000fe20000010025 */
[----:B------:R-:W-:Y:S01]  /*149a0*/  LOP3.LUT R24, R97, 0xffff0000, RZ, 0xc0, !PT ;  /* 0xffff000061187812 */ /* 0x000fe200078ec0ff */
[-C--:B------:R-:W-:Y:S01]  /*149b0*/  FMUL.FTZ R48, R39, R28.reuse ;  /* 0x0000001c27307220 */ /* 0x080fe20000410000 */
[----:B------:R-:W-:Y:S01]  /*149c0*/  FFMA.FTZ R46, R31, R28, -R46 ;  /* 0x0000001c1f2e7223 */ /* 0x000fe2000001082e */
[----:B------:R-:W-:Y:S01]  /*149d0*/  LOP3.LUT R25, R25, 0xffff0000, RZ, 0xc0, !PT ;  /* 0xffff000019197812 */ /* 0x000fe200078ec0ff */
[----:B------:R-:W-:Y:S01]  /*149e0*/  FMUL.FTZ R28, R33, R104 ;  /* 0x00000068211c7220 */ /* 0x000fe20000410000 */
[----:B------:R-:W-:-:S02]  /*149f0*/  IMAD.U32 R38, R34, 0x10000, RZ ;  /* 0x0001000022267824 */ /* 0x000fc400078e00ff */
[----:B------:R-:W-:Y:S01]  /*14a00*/  FMUL.FTZ R33, R33, R24 ;  /* 0x0000001821217220 */ /* 0x000fe20000410000 */
[----:B------:R-:W-:Y:S02]  /*14a10*/  IMAD.U32 R37, R101, 0x10000, RZ ;  /* 0x0001000065257824 */ /* 0x000fe400078e00ff */
        /* <DEDUP_REMOVED lines=35> */
.L_x_2889:
[----:B------:R-:W-:Y:S05]  /*14c50*/  BSYNC B1 ;  /* 0x0000000000017941 */ /* 0x000fea0003800000 */
.L_x_2888:
[----:B------:R-:W-:-:S13]  /*14c60*/  ISETP.GE.AND P0, PT, R3, R86, PT ;  /* 0x000000560300720c */ /* 0x000fda0003f06270 */
[----:B------:R-:W-:Y:S05]  /*14c70*/  @P0 BRA `(.L_x_2859) ;  /* 0x0000000c009c0947 */ /* 0x000fea0003800000 */
[----:B------:R3:W5:Y:S01]  /*14c80*/  LDL R46, [R1+0x84] ;  /* 0x00008400012e7983 */ /* 0x0007620000100800 */
[----:B------:R-:W4:Y:S01]  /*14c90*/  LDC R40, c[0x0][0x3f4] ;  /* 0x0000fd00ff287b82 */ /* 0x000f220000000800 */
        /* <DEDUP_REMOVED lines=11> */
[----:B------:R-:W-:Y:S02]  /*14d50*/  LEA.HI R0, R40, R0, RZ, 0x1d ;  /* 0x0000000028007211 */ /* 0x000fe400078fe8ff */
[----:B-----5:R-:W-:Y:S02]  /*14d60*/  R2UR UR4, R46 ;  /* 0x000000002e0472ca */ /* 0x020fe400000e0000 */
[----:B------:R-:W-:Y:S01]  /*14d70*/  SHF.R.S32.HI R25, RZ, 0x1f, R0 ;  /* 0x0000001fff197819 */ /* 0x000fe20000011400 */
[----:B------:R-:W-:Y:S01]  /*14d80*/  IMAD.SHL.U32 R3, R0, 0x8, RZ ;  /* 0x0000000800037824 */ /* 0x000fe200078e00ff */
[C---:B------:R-:W-:Y:S02]  /*14d90*/  LOP3.LUT R24, R42.reuse, 0x38, R16, 0xf8, !PT ;  /* 0x000000382a187812 */ /* 0x040fe400078ef810 */
[----:B------:R-:W-:Y:S02]  /*14da0*/  LEA.HI R25, R25, R0, RZ, 0x3 ;  /* 0x0000000019197211 */ /* 0x000fe400078f18ff */
[----:B------:R-:W-:-:S02]  /*14db0*/  LOP3.LUT R0, R42, 0x38, R3, 0xf8, !PT ;  /* 0x000000382a007812 */ /* 0x000fc400078ef803 */
[----:B------:R-:W-:Y:S01]  /*14dc0*/  LOP3.LUT R24, R44, R24, R43, 0xf6, !PT ;  /* 0x000000182c187212 */ /* 0x000fe200078ef62b */
[----:B------:R-:W-:Y:S01]  /*14dd0*/  IMAD.SHL.U32 R25, R25, 0x400, RZ ;  /* 0x0000040019197824 */ /* 0x000fe200078e00ff */
[----:B------:R-:W-:Y:S02]  /*14de0*/  LOP3.LUT R0, R0, R43, RZ, 0x3c, !PT ;  /* 0x0000002b00007212 */ /* 0x000fe400078e3cff */
[----:B------:R-:W-:Y:S02]  /*14df0*/  LEA R45, R24, UR4, 0x1 ;  /* 0x00000004182d7c11 */ /* 0x000fe4000f8e08ff */
[----:B------:R-:W-:Y:S02]  /*14e00*/  LOP3.LUT R3, R25, 0x7fffe000, RZ, 0xc0, !PT ;  /* 0x7fffe00019037812 */ /* 0x000fe400078ec0ff */
[----:B------:R-:W-:Y:S01]  /*14e10*/  SHF.R.U64 R32, R8, 0x10, R9 ;  /* 0x0000001008207819 */ /* 0x000fe20000001209 */
[----:B------:R-:W0:Y:S01]  /*14e20*/  LDS.128 R24, [R45] ;  /* 0x000000002d187984 */ /* 0x000e220000000c00 */
[----:B------:R-:W-:-:S02]  /*14e30*/  IADD3 R3, R0, R3, R44 ;  /* 0x0000000300037210 */ /* 0x000fc40007ffe02c */
[----:B------:R-:W-:Y:S02]  /*14e40*/  SHF.R.U64 R8, R72, 0x10, R73 ;  /* 0x0000001048087819 */ /* 0x000fe40000001249 */
[----:B------:R-:W-:Y:S01]  /*14e50*/  SHF.R.U64 R10, R10, 0x10, R11 ;  /* 0x000000100a0a7819 */ /* 0x000fe2000000120b */
[----:B------:R-:W-:Y:S01]  /*14e60*/  IMAD R3, R3, 0x2, R22 ;  /* 0x0000000203037824 */ /* 0x000fe200078e0216 */
[----:B------:R-:W-:Y:S02]  /*14e70*/  SHF.R.U64 R0, R74, 0x10, R75 ;  /* 0x000000104a007819 */ /* 0x000fe4000000124b */
[----:B------:R-:W-:Y:S02]  /*14e80*/  SHF.R.U32.HI R9, RZ, 0x10, R9 ;  /* 0x00000010ff097819 */ /* 0x000fe40000011609 */
[----:B------:R-:W2:Y:S01]  /*14e90*/  LDS.128 R28, [R3+0x14400] ;  /* 0x01440000031c7984 */ /* 0x000ea20000000c00 */
[----:B------:R-:W-:Y:S02]  /*14ea0*/  SHF.R.U32.HI R11, RZ, 0x10, R11 ;  /* 0x00000010ff0b7819 */ /* 0x000fe4000001160b */
[----:B------:R-:W-:-:S02]  /*14eb0*/  PRMT R111, R111, 0x5410, R8 ;  /* 0x000054106f6f7816 */ /* 0x000fc40000000008 */
[----:B------:R-:W-:Y:S02]  /*14ec0*/  PRMT R107, R107, 0x5410, R32 ;  /* 0x000054106b6b7816 */ /* 0x000fe40000000020 */
[----:B------:R-:W-:Y:S01]  /*14ed0*/  PRMT R109, R109, 0x5410, R0 ;  /* 0x000054106d6d7816 */ /* 0x000fe20000000000 */
[----:B------:R-:W-:Y:S01]  /*14ee0*/  IMAD.U32 R36, R111, 0x10000, RZ ;  /* 0x000100006f247824 */ /* 0x000fe200078e00ff */
[----:B------:R-:W-:Y:S01]  /*14ef0*/  SHF.R.U32.HI R73, RZ, 0x10, R73 ;  /* 0x00000010ff497819 */ /* 0x000fe20000011649 */
[----:B------:R-:W-:Y:S01]  /*14f00*/  IMAD.U32 R35, R107, 0x10000, RZ ;  /* 0x000100006b237824 */ /* 0x000fe200078e00ff */
[----:B------:R-:W-:Y:S02]  /*14f10*/  PRMT R108, R108, 0x5410, R9 ;  /* 0x000054106c6c7816 */ /* 0x000fe40000000009 */
[----:B------:R-:W-:Y:S02]  /*14f20*/  PRMT R105, R105, 0x5410, R10 ;  /* 0x0000541069697816 */ /* 0x000fe4000000000a */
[----:B------:R-:W-:-:S02]  /*14f30*/  PRMT R106, R106, 0x5410, R11 ;  /* 0x000054106a6a7816 */ /* 0x000fc4000000000b */
[----:B------:R-:W-:Y:S02]  /*14f40*/  SHF.R.U32.HI R75, RZ, 0x10, R75 ;  /* 0x00000010ff4b7819 */ /* 0x000fe4000001164b */
[----:B------:R-:W-:Y:S02]  /*14f50*/  PRMT R112, R112, 0x5410, R73 ;  /* 0x0000541070707816 */ /* 0x000fe40000000049 */
[----:B------:R-:W-:Y:S02]  /*14f60*/  PRMT R110, R110, 0x5410, R75 ;  /* 0x000054106e6e7816 */ /* 0x000fe4000000004b */
        /* <DEDUP_REMOVED lines=12> */
[C---:B--2---:R-:W-:Y:S01]  /*15030*/  IMAD.U32 R27, R28.reuse, 0x10000, RZ ;  /* 0x000100001c1b7824 */ /* 0x044fe200078e00ff */
        /* <DEDUP_REMOVED lines=12> */
[----:B------:R-:W-:Y:S02]  /*15100*/  IMAD.U32 R0, R106, 0x10000, RZ ;  /* 0x000100006a007824 */ /* 0x000fe400078e00ff */
[C---:B------:R-:W-:Y:S01]  /*15110*/  FFMA.FTZ R38, R9.reuse, R27, -R38 ;  /* 0x0000001b09267223 */ /* 0x040fe20000010826 */
[C---:B------:R-:W-:Y:S01]  /*15120*/  FMUL.FTZ R36, R34.reuse, R35 ;  /* 0x0000002322247220 */ /* 0x040fe20000410000 */
[----:B------:R-:W-:Y:S01]  /*15130*/  FFMA.FTZ R37, R9, R37, R32 ;  /* 0x0000002509257223 */ /* 0x000fe20000010020 */
[-C--:B------:R-:W-:Y:S01]  /*15140*/  FMUL.FTZ R34, R34, R0.reuse ;  /* 0x0000000022227220 */ /* 0x080fe20000410000 */
[----:B------:R-:W-:Y:S01]  /*15150*/  FMUL.FTZ R9, R28, R111 ;  /* 0x0000006f1c097220 */ /* 0x000fe20000410000 */
[----:B------:R-:W-:Y:S01]  /*15160*/  FFMA.FTZ R36, R25, R0, -R36 ;  /* 0x0000000019247223 */ /* 0x000fe20000010824 */
[----:B------:R-:W-:-:S02]  /*15170*/  IMAD.U32 R33, R30, 0x10000, RZ ;  /* 0x000100001e217824 */ /* 0x000fc400078e00ff */
[----:B------:R-:W-:Y:S01]  /*15180*/  FFMA.FTZ R34, R25, R35, R34 ;  /* 0x0000002319227223 */ /* 0x000fe20000010022 */
[-C--:B------:R-:W-:Y:S01]  /*15190*/  FMUL.FTZ R25, R28, R107.reuse ;  /* 0x0000006b1c197220 */ /* 0x080fe20000410000 */
[----:B------:R-:W-:Y:S01]  /*151a0*/  FFMA.FTZ R28, R8, R107, -R9 ;  /* 0x0000006b081c7223 */ /* 0x000fe20000010809 */
[----:B------:R-:W-:Y:S01]  /*151b0*/  IMAD.U32 R9, R109, 0x10000, RZ ;  /* 0x000100006d097824 */ /* 0x000fe200078e00ff */
[----:B------:R-:W-:Y:S01]  /*151c0*/  LOP3.LUT R30, R30, 0xffff0000, RZ, 0xc0, !PT ;  /* 0xffff00001e1e7812 */ /* 0x000fe200078ec0ff */
[----:B------:R-:W-:Y:S02]  /*151d0*/  IMAD.U32 R0, R105, 0x10000, RZ ;  /* 0x0001000069007824 */ /* 0x000fe400078e00ff */
        /* <DEDUP_REMOVED lines=8> */
[----:B------:R-:W-:Y:S01]  /*15260*/  FFMA.FTZ R33, R10, R9, R33 ;  /* 0x000000090a217223 */ /* 0x000fe20000010021 */
[----:B------:R-:W-:Y:S01]  /*15270*/  LOP3.LUT R108, R108, 0xffff0000, RZ, 0xc0, !PT ;  /* 0xffff00006c6c7812 */ /* 0x000fe200078ec0ff */
[-C--:B------:R-:W-:Y:S01]  /*15280*/  FMUL.FTZ R30, R30, R105.reuse ;  /* 0x000000691e1e7220 */ /* 0x080fe20000410000 */
[----:B------:R-:W-:Y:S01]  /*15290*/  LOP3.LUT R106, R106, 0xffff0000, RZ, 0xc0, !PT ;  /* 0xffff00006a6a7812 */ /* 0x000fe200078ec0ff */
[----:B------:R-:W-:Y:S01]  /*152a0*/  FMUL.FTZ R27, R29, R112 ;  /* 0x000000701d1b7220 */ /* 0x000fe20000410000 */
[----:B------:R-:W-:Y:S01]  /*152b0*/  FMUL.FTZ R9, R31, R110 ;  /* 0x0000006e1f097220 */ /* 0x000fe20000410000 */
[----:B------:R-:W-:Y:S01]  /*152c0*/  FMUL.FTZ R29, R29, R108 ;  /* 0x0000006c1d1d7220 */ /* 0x000fe20000410000 */
[----:B------:R-:W-:Y:S01]  /*152d0*/  FFMA.FTZ R105, R11, R105, -R8 ;  /* 0x000000690b697223 */ /* 0x000fe20000010808 */
[----:B------:R-:W-:Y:S01]  /*152e0*/  FMUL.FTZ R31, R31, R106 ;  /* 0x0000006a1f1f7220 */ /* 0x000fe20000410000 */
[----:B------:R-:W-:Y:S01]  /*152f0*/  FFMA.FTZ R30, R11, R109, R30 ;  /* 0x0000006d0b1e7223 */ /* 0x000fe2000001001e */
[----:B------:R-:W-:Y:S01]  /*15300*/  FFMA.FTZ R27, R24, R108, -R27 ;  /* 0x0000006c181b7223 */ /* 0x000fe2000001081b */
        /* <DEDUP_REMOVED lines=14> */
.L_x_2893:
[----:B------:R-:W-:Y:S05]  /*153f0*/  BSYNC B1 ;  /* 0x0000000000017941 */ /* 0x000fea0003800000 */
.L_x_2892:
[----:B------:R-:W-:Y:S05]  /*15400*/  @P1 BRA `(.L_x_2859) ;  /* 0x0000000400b81947 */ /* 0x000fea0003800000 */
[----:B------:R-:W-:Y:S02]  /*15410*/  LEA.HI R40, R40, R85, RZ, 0x1d ;  /* 0x0000005528287211 */ /* 0x000fe400078fe8ff */
[----:B------:R-:W-:Y:S02]  /*15420*/  LOP3.LUT R0, R42, 0x38, R21, 0xf8, !PT ;  /* 0x000000382a007812 */ /* 0x000fe400078ef815 */
[----:B0-----:R-:W-:Y:S02]  /*15430*/  SHF.R.S32.HI R3, RZ, 0x1f, R40 ;  /* 0x0000001fff037819 */ /* 0x001fe40000011428 */
[----:B------:R-:W-:Y:S01]  /*15440*/  LOP3.LUT R8, R0, R43, RZ, 0x3c, !PT ;  /* 0x0000002b00087212 */ /* 0x000fe200078e3cff */
[----:B------:R-:W-:Y:S01]  /*15450*/  IMAD.SHL.U32 R0, R40, 0x8, RZ ;  /* 0x0000000828007824 */ /* 0x000fe200078e00ff */
[----:B------:R-:W-:Y:S02]  /*15460*/  LEA.HI R3, R3, R40, RZ, 0x3 ;  /* 0x0000002803037211 */ /* 0x000fe400078f18ff */
[----:B------:R-:W-:-:S02]  /*15470*/  LEA.HI R20, R20, R213, RZ, 0x6 ;  /* 0x000000d514147211 */ /* 0x000fc400078f30ff */
[----:B-----5:R-:W-:Y:S01]  /*15480*/  R2UR UR4, R46 ;  /* 0x000000002e0472ca */ /* 0x020fe200000e0000 */
[----:B------:R-:W-:Y:S01]  /*15490*/  IMAD.SHL.U32 R3, R3, 0x400, RZ ;  /* 0x0000040003037824 */ /* 0x000fe200078e00ff */
[----:B------:R-:W-:Y:S01]  /*154a0*/  LOP3.LUT R0, R42, 0x38, R0, 0xf8, !PT ;  /* 0x000000382a007812 */ /* 0x000fe200078ef800 */
[----:B------:R-:W-:Y:S01]  /*154b0*/  IMAD.SHL.U32 R20, R20, 0x80, RZ ;  /* 0x0000008014147824 */ /* 0x000fe200078e00ff */
[----:B------:R-:W-:Y:S02]  /*154c0*/  SHF.R.U32.HI R21, RZ, 0x10, R5 ;  /* 0x00000010ff157819 */ /* 0x000fe40000011605 */
[----:B------:R-:W-:Y:S02]  /*154d0*/  LOP3.LUT R0, R0, R43, RZ, 0x3c, !PT ;  /* 0x0000002b00007212 */ /* 0x000fe400078e3cff */
[----:B------:R-:W-:Y:S02]  /*154e0*/  LOP3.LUT R3, R3, 0x7fffe000, RZ, 0xc0, !PT ;  /* 0x7fffe00003037812 */ /* 0x000fe400078ec0ff */
[----:B------:R-:W-:-:S02]  /*154f0*/  LOP3.LUT R9, R20, 0xffffe000, RZ, 0xc0, !PT ;  /* 0xffffe00014097812 */ /* 0x000fc400078ec0ff */
[--C-:B------:R-:W-:Y:S02]  /*15500*/  IADD3 R3, R0, R3, R44.reuse ;  /* 0x0000000300037210 */ /* 0x100fe40007ffe02c */
[----:B------:R-:W-:Y:S02]  /*15510*/  IADD3 R8, R8, R9, R44 ;  /* 0x0000000908087210 */ /* 0x000fe40007ffe02c */
[----:B------:R-:W-:Y:S01]  /*15520*/  SHF.R.U64 R20, R4, 0x10, R5 ;  /* 0x0000001004147819 */ /* 0x000fe20000001205 */
[----:B------:R-:W-:Y:S01]  /*15530*/  IMAD R3, R3, 0x2, R22 ;  /* 0x0000000203037824 */ /* 0x000fe200078e0216 */
[----:B------:R-:W-:Y:S02]  /*15540*/  LEA R33, R8, UR4, 0x1 ;  /* 0x0000000408217c11 */ /* 0x000fe4000f8e08ff */
[--C-:B------:R-:W-:Y:S02]  /*15550*/  SHF.R.U64 R4, R12, 0x10, R13.reuse ;  /* 0x000000100c047819 */ /* 0x100fe4000000120d */
[----:B------:R-:W0:Y:S01]  /*15560*/  LDS.128 R24, [R3+0x14400] ;  /* 0x0144000003187984 */ /* 0x000e220000000c00 */
[----:B------:R-:W-:-:S02]  /*15570*/  SHF.R.U32.HI R13, RZ, 0x10, R13 ;  /* 0x00000010ff0d7819 */ /* 0x000fc4000001160d */
[----:B------:R-:W-:Y:S01]  /*15580*/  SHF.R.U64 R5, R6, 0x10, R7 ;  /* 0x0000001006057819 */ /* 0x000fe20000001207 */
[----:B------:R-:W2:Y:S01]  /*15590*/  LDS.128 R8, [R33] ;  /* 0x0000000021087984 */ /* 0x000ea20000000c00 */
[----:B------:R-:W-:Y:S02]  /*155a0*/  SHF.R.U64 R0, R14, 0x10, R15 ;  /* 0x000000100e007819 */ /* 0x000fe4000000120f */
[----:B------:R-:W-:Y:S02]  /*155b0*/  PRMT R96, R96, 0x5410, R13 ;  /* 0x0000541060607816 */ /* 0x000fe4000000000d */
[----:B------:R-:W-:Y:S02]  /*155c0*/  SHF.R.U32.HI R7, RZ, 0x10, R7 ;  /* 0x00000010ff077819 */ /* 0x000fe40000011607 */
[----:B------:R-:W-:Y:S01]  /*155d0*/  SHF.R.U32.HI R15, RZ, 0x10, R15 ;  /* 0x00000010ff0f7819 */ /* 0x000fe2000001160f */
[----:B------:R-:W-:Y:S01]  /*155e0*/  IMAD.U32 R30, R96, 0x10000, RZ ;  /* 0x00010000601e7824 */ /* 0x000fe200078e00ff */
[----:B------:R-:W-:-:S02]  /*155f0*/  PRMT R92, R92, 0x5410, R21 ;  /* 0x000054105c5c7816 */ /* 0x000fc40000000015 */
[----:B------:R-:W-:Y:S02]  /*15600*/  PRMT R95, R95, 0x5410, R4 ;  /* 0x000054105f5f7816 */ /* 0x000fe40000000004 */
[----:B------:R-:W-:Y:S01]  /*15610*/  PRMT R93, R93, 0x5410, R0 ;  /* 0x000054105d5d7816 */ /* 0x000fe20000000000 */
[----:B------:R-:W-:Y:S01]  /*15620*/  IMAD.U32 R28, R92, 0x10000, RZ ;  /* 0x000100005c1c7824 */ /* 0x000fe200078e00ff */
[----:B------:R-:W-:Y:S02]  /*15630*/  PRMT R88, R88, 0x5410, R5 ;  /* 0x0000541058587816 */ /* 0x000fe40000000005 */
[----:B------:R-:W-:Y:S02]  /*15640*/  PRMT R90, R90, 0x5410, R7 ;  /* 0x000054105a5a7816 */ /* 0x000fe40000000007 */
[----:B------:R-:W-:Y:S02]  /*15650*/  PRMT R94, R94, 0x5410, R15 ;  /* 0x000054105e5e7816 */ /* 0x000fe4000000000f */
[----:B------:R-:W-:-:S02]  /*15660*/  PRMT R91, R91, 0x5410, R20 ;  /* 0x000054105b5b7816 */ /* 0x000fc40000000014 */
[----:B------:R-:W-:Y:S01]  /*15670*/  LOP3.LUT R21, R96, 0xffff0000, RZ, 0xc0, !PT ;  /* 0xffff000060157812 */ /* 0x000fe200078ec0ff */
[----:B0-----:R-:W-:Y:S01]  /*15680*/  IMAD.U32 R13, R25, 0x10000, RZ ;  /* 0x00010000190d7824 */ /* 0x001fe200078e00ff */
[----:B------:R-:W-:Y:S01]  /*15690*/  LOP3.LUT R12, R24, 0xffff0000, RZ, 0xc0, !PT ;  /* 0xffff0000180c7812 */ /* 0x000fe200078ec0ff */
[----:B------:R-:W-:Y:S01]  /*156a0*/  IMAD.U32 R20, R27, 0x10000, RZ ;  /* 0x000100001b147824 */ /* 0x000fe200078e00ff */
[----:B------:R-:W-:Y:S01]  /*156b0*/  LOP3.LUT R15, R26, 0xffff0000, RZ, 0xc0, !PT ;  /* 0xffff00001a0f7812 */ /* 0x000fe200078ec0ff */
[C---:B--2---:R-:W-:Y:S01]  /*156c0*/  IMAD.U32 R0, R8.reuse, 0x10000, RZ ;  /* 0x0001000008007824 */ /* 0x044fe200078e00ff */
        /* <DEDUP_REMOVED lines=17> */
[----:B------:R-:W-:Y:S01]  /*157e0*/  LOP3.LUT R26, R27, 0xffff0000, RZ, 0xc0, !PT ;  /* 0xffff00001b1a7812 */ /* 0x000fe200078ec0ff */
[----:B------:R-:W-:Y:S01]  /*157f0*/  FMUL.FTZ R27, R24, R21 ;  /* 0x00000015181b7220 */ /* 0x000fe20000410000 */
[----:B------:R-:W-:Y:S01]  /*15800*/  LOP3.LUT R5, R92, 0xffff0000, RZ, 0xc0, !PT ;  /* 0xffff00005c057812 */ /* 0x000fe200078ec0ff */
[-C--:B------:R-:W-:Y:S01]  /*15810*/  FMUL.FTZ R20, R20, R13.reuse ;  /* 0x0000000d14147220 */ /* 0x080fe20000410000 */
[----:B------:R-:W-:Y:S01]  /*15820*/  FFMA.FTZ R28, R9, R13, -R28 ;  /* 0x0000000d091c7223 */ /* 0x000fe2000001081c */
[----:B------:R-:W-:-:S02]  /*15830*/  IMAD.U32 R13, R93, 0x10000, RZ ;  /* 0x000100005d0d7824 */ /* 0x000fc400078e00ff */
[-C--:B------:R-:W-:Y:S01]  /*15840*/  FMUL.FTZ R24, R24, R5.reuse ;  /* 0x0000000518187220 */ /* 0x080fe20000410000 */
[----:B------:R-:W-:Y:S01]  /*15850*/  FFMA.FTZ R27, R8, R5, -R27 ;  /* 0x00000005081b7223 */ /* 0x000fe2000001081b */
[----:B------:R-:W-:Y:S01]  /*15860*/  FFMA.FTZ R29, R9, R25, R20 ;  /* 0x00000019091d7223 */ /* 0x000fe20000010014 */
[----:B------:R-:W-:Y:S02]  /*15870*/  IMAD.U32 R5, R88, 0x10000, RZ ;  /* 0x0001000058057824 */ /* 0x000fe400078e00ff */
[----:B------:R-:W-:Y:S01]  /*15880*/  FMUL.FTZ R9, R14, R13 ;  /* 0x0000000d0e097220 */ /* 0x000fe20000410000 */
[----:B------:R-:W-:Y:S01]  /*15890*/  FFMA.FTZ R21, R8, R21, R24 ;  /* 0x0000001508157223 */ /* 0x000fe20000010018 */
[----:B------:R-:W-:Y:S01]  /*158a0*/  LOP3.LUT R8, R93, 0xffff0000, RZ, 0xc0, !PT ;  /* 0xffff00005d087812 */ /* 0x000fe200078ec0ff */
[-C--:B------:R-:W-:Y:S01]  /*158b0*/  FMUL.FTZ R25, R14, R5.reuse ;  /* 0x000000050e197220 */ /* 0x080fe20000410000 */
[----:B------:R-:W-:Y:S01]  /*158c0*/  LOP3.LUT R88, R88, 0xffff0000, RZ, 0xc0, !PT ;  /* 0xffff000058587812 */ /* 0x000fe200078ec0ff */
[----:B------:R-:W-:Y:S01]  /*158d0*/  FFMA.FTZ R14, R6, R5, -R9 ;  /* 0x00000005060e7223 */ /* 0x000fe20000010809 */
[----:B------:R-:W-:Y:S01]  /*158e0*/  LOP3.LUT R9, R94, 0xffff0000, RZ, 0xc0, !PT ;  /* 0xffff00005e097812 */ /* 0x000fe200078ec0ff */
[C---:B------:R-:W-:Y:S01]  /*158f0*/  FMUL.FTZ R20, R15.reuse, R8 ;  /* 0x000000080f147220 */ /* 0x040fe20000410000 */
[----:B------:R-:W-:Y:S01]  /*15900*/  LOP3.LUT R5, R90, 0xffff0000, RZ, 0xc0, !PT ;  /* 0xffff00005a057812 */ /* 0x000fe200078ec0ff */
[-C--:B------:R-:W-:Y:S01]  /*15910*/  FMUL.FTZ R15, R15, R88.reuse ;  /* 0x000000580f0f7220 */ /* 0x080fe20000410000 */
[----:B------:R-:W-:Y:S01]  /*15920*/  FFMA.FTZ R25, R6, R13, R25 ;  /* 0x0000000d06197223 */ /* 0x000fe20000010019 */
[C---:B------:R-:W-:Y:S01]  /*15930*/  FMUL.FTZ R31, R26.reuse, R9 ;  /* 0x000000091a1f7220 */ /* 0x040fe20000410000 */
[C---:B------:R-:W-:Y:S01]  /*15940*/  FFMA.FTZ R13, R7.reuse, R88, -R20 ;  /* 0x00000058070d7223 */ /* 0x040fe20000010814 */
[----:B------:R-:W-:Y:S01]  /*15950*/  FFMA.FTZ R20, R7, R8, R15 ;  /* 0x0000000807147223 */ /* 0x000fe2000001000f */
[-C--:B------:R-:W-:Y:S01]  /*15960*/  FMUL.FTZ R7, R26, R5.reuse ;  /* 0x000000051a077220 */ /* 0x080fe20000410000 */
[C---:B------:R-:W-:Y:S01]  /*15970*/  FFMA.FTZ R31, R10.reuse, R5, -R31 ;  /* 0x000000050a1f7223 */ /* 0x040fe2000001081f */
[----:B------:R-:W-:Y:S01]  /*15980*/  IMAD.U32 R6, R95, 0x10000, RZ ;  /* 0x000100005f067824 */ /* 0x000fe200078e00ff */
[----:B------:R-:W-:Y:S01]  /*15990*/  SHF.L.U32 R5, R91, 0x10, RZ ;  /* 0x000000105b057819 */ /* 0x000fe200000006ff */
[----:B------:R-:W-:Y:S01]  /*159a0*/  FFMA.FTZ R24, R10, R9, R7 ;  /* 0x000000090a187223 */ /* 0x000fe20000010007 */
[----:B------:R-:W-:Y:S01]  /*159b0*/  LOP3.LUT R95, R95, 0xffff0000, RZ, 0xc0, !PT ;  /* 0xffff00005f5f7812 */ /* 0x000fe200078ec0ff */
[----:B------:R-:W-:Y:S01]  /*159c0*/  FMUL.FTZ R7, R11, R6 ;  /* 0x000000060b077220 */ /* 0x000fe20000410000 */
[----:B------:R-:W-:Y:S01]  /*159d0*/  LOP3.LUT R91, R91, 0xffff0000, RZ, 0xc0, !PT ;  /* 0xffff00005b5b7812 */ /* 0x000fe200078ec0ff */
[----:B------:R-:W-:Y:S01]  /*159e0*/  FMUL.FTZ R11, R11, R5 ;  /* 0x000000050b0b7220 */ /* 0x000fe20000410000 */
[----:B------:R-:W-:Y:S01]  /*159f0*/  F2FP.BF16.F32.PACK_AB R10, R13, R14 ;  /* 0x0000000e0d0a723e */ /* 0x000fe200000010ff */
[----:B------:R-:W-:Y:S01]  /*15a00*/  FMUL.FTZ R9, R12, R95 ;  /* 0x0000005f0c097220 */ /* 0x000fe20000410000 */
[----:B------:R-:W-:Y:S01]  /*15a10*/  FFMA.FTZ R8, R0, R5, -R7 ;  /* 0x0000000500087223 */ /* 0x000fe20000010807 */
[-C--:B------:R-:W-:Y:S01]  /*15a20*/  FMUL.FTZ R12, R12, R91.reuse ;  /* 0x0000005b0c0c7220 */ /* 0x080fe20000410000 */
[----:B------:R-:W-:Y:S01]  /*15a30*/  FFMA.FTZ R0, R0, R6, R11 ;  /* 0x0000000600007223 */ /* 0x000fe2000001000b */
[C---:B------:R-:W-:Y:S01]  /*15a40*/  FFMA.FTZ R91, R4.reuse, R91, -R9 ;  /* 0x0000005b045b7223 */ /* 0x040fe20000010809 */
[----:B------:R-:W-:Y:S01]  /*15a50*/  F2FP.BF16.F32.PACK_AB R9, R27, R32 ;  /* 0x000000201b09723e */ /* 0x000fe200000010ff */
[----:B------:R-:W-:Y:S01]  /*15a60*/  FFMA.FTZ R95, R4, R95, R12 ;  /* 0x0000005f045f7223 */ /* 0x000fe2000001000c */
[----:B------:R-:W-:-:S02]  /*15a70*/  F2FP.BF16.F32.PACK_AB R11, R31, R28 ;  /* 0x0000001c1f0b723e */ /* 0x000fc400000010ff */
[----:B------:R-:W-:Y:S02]  /*15a80*/  F2FP.BF16.F32.PACK_AB R8, R91, R8 ;  /* 0x000000085b08723e */ /* 0x000fe400000010ff */
[----:B------:R-:W-:Y:S02]  /*15a90*/  F2FP.BF16.F32.PACK_AB R5, R21, R34 ;  /* 0x000000221505723e */ /* 0x000fe400000010ff */
[----:B------:R-:W-:Y:S01]  /*15aa0*/  F2FP.BF16.F32.PACK_AB R6, R20, R25 ;  /* 0x000000191406723e */ /* 0x000fe200000010ff */
[----:B------:R3:W-:Y:S01]  /*15ab0*/  STS.128 [R33], R8 ;  /* 0x0000000821007388 */ /* 0x0007e20000000c00 */
[----:B------:R-:W-:Y:S02]  /*15ac0*/  F2FP.BF16.F32.PACK_AB R7, R24, R29 ;  /* 0x0000001d1807723e */ /* 0x000fe400000010ff */
[----:B------:R-:W-:-:S05]  /*15ad0*/  F2FP.BF16.F32.PACK_AB R4, R95, R0 ;  /* 0x000000005f04723e */ /* 0x000fca00000010ff */
[----:B------:R3:W-:Y:S02]  /*15ae0*/  STS.128 [R3+0x14400], R4 ;  /* 0x0144000403007388 */ /* 0x0007e40000000c00 */
.L_x_2859:
[----:B------:R-:W-:Y:S05]  /*15af0*/  BSYNC B0 ;  /* 0x0000000000007941 */ /* 0x000fea0003800000 */
.L_x_2819:
[----:B------:R-:W-:Y:S01]  /*15b00*/  @!PT LDS RZ, [RZ] ;  /* 0x00000000fffff984 */ /* 0x000fe20000000800 */
[----:B------:R-:W-:Y:S01]  /*15b10*/  @!PT LDS RZ, [RZ] ;  /* 0x00000000fffff984 */ /* 0x000fe20000000800 */
[----:B------:R-:W-:Y:S01]  /*15b20*/  @!PT LDS RZ, [RZ] ;  /* 0x00000000fffff984 */ /* 0x000fe20000000800 */
[----:B------:R-:W-:Y:S01]  /*15b30*/  @!PT LDS RZ, [RZ] ;  /* 0x00000000fffff984 */ /* 0x000fe20000000800 */
[----:B------:R0:W-:Y:S06]  /*15b40*/  MEMBAR.ALL.CTA ;  /* 0x0000000000007992 */ /* 0x0001ec0000008000 */
[----:B0-----:R-:W0:Y:S01]  /*15b50*/  FENCE.VIEW.ASYNC.S ;  /* 0x00000000000073c6 */ /* 0x001e220000000000 */
[----:B------:R-:W-:Y:S05]  /*15b60*/  WARPSYNC.ALL ;  /* 0x0000000000007948 */ /* 0x000fea0003800000 */
[----:B0-----:R-:W-:Y:S06]  /*15b70*/  BAR.SYNC.DEFER_BLOCKING 0xd, 0x100 ;  /* 0x0344000000007b1d */ /* 0x001fec0000010000 */
.L_x_2817:
[----:B------:R-:W2:Y:S02]  /*15b80*/  LDL R0, [R1+0x5c] ;  /* 0x00005c0001007983 */ /* 0x000ea40000100800 */
[----:B--2---:R-:W-:-:S13]  /*15b90*/  R2UR UR4, R0 ;  /* 0x00000000000472ca */ /* 0x004fda00000e0000 */
[----:B------:R-:W-:-:S05]  /*15ba0*/  IMAD.U32 R0, RZ, RZ, UR4 ;  /* 0x00000004ff007e24 */ /* 0x000fca000f8e00ff */
[----:B------:R-:W-:-:S13]  /*15bb0*/  ISETP.NE.AND P0, PT, R0, 0x3, PT ;  /* 0x000000030000780c */ /* 0x000fda0003f05270 */
[----:B------:R-:W-:Y:S05]  /*15bc0*/  @!P0 BRA `(.L_x_2894) ;  /* 0x0000000000048947 */ /* 0x000fea0003800000 */
[----:B------:R-:W-:Y:S01]  /*15bd0*/  BPT.TRAP 0x1 ;  /* 0x000000040000795c */ /* 0x000fe20000300000 */
.L_x_2894:
[----:B------:R-:W-:Y:S01]  /*15be0*/  IMAD R0, R219, 0x8, R22 ;  /* 0x00000008db007824 */ /* 0x000fe200078e0216 */
[----:B01-3--:R-:W-:-:S04]  /*15bf0*/  SHF.L.U32 R3, R224, 0x1f, RZ ;  /* 0x0000001fe0037819 */ /* 0x00bfc800000006ff */
[----:B------:R0:W1:Y:S01]  /*15c00*/  SYNCS.PHASECHK.TRANS64.TRYWAIT P1, [R0+URZ+0x38830], R3 ;  /* 0x03883003000075a7 */ /* 0x000062000802017f */
[----:B------:R-:W-:Y:S05]  /*15c10*/  @!P0 BRA `(.L_x_2895) ;  /* 0x0000000000048947 */ /* 0x000fea0003800000 */
[----:B------:R-:W-:Y:S01]  /*15c20*/  BPT.TRAP 0x1 ;  /* 0x000000040000795c */ /* 0x000fe20000300000 */
.L_x_2895:
[----:B-1----:R-:W-:Y:S05]  /*15c30*/  @P1 BRA `(.L_x_2896) ;  /* 0x0000000000081947 */ /* 0x002fea0003800000 */
[----:B------:R-:W1:Y:S02]  /*15c40*/  SYNCS.PHASECHK.TRANS64.TRYWAIT P1, [R0+URZ+0x38830], R3 ;  /* 0x03883003000075a7 */ /* 0x000e64000802017f */
[----:B-1----:R-:W-:Y:S05]  /*15c50*/  @!P1 BRA `(.L_x_2897) ;  /* 0x000001c4005c9947 */ /* 0x002fea0003800000 */
.L_x_2896:
[----:B------:R-:W-:Y:S05]  /*15c60*/  WARPSYNC.ALL ;  /* 0x0000000000007948 */ /* 0x000fea0003800000 */
[----:B01----:R-:W-:Y:S01]  /*15c70*/  VIADD R3, R22, 0x24400 ;  /* 0x0002440016037836 */ /* 0x003fe20000000000 */
[----:B------:R-:W-:Y:S01]  /*15c80*/  R2UR UR20, R84 ;  /* 0x00000000541472ca */ /* 0x000fe200000e0000 */
[----:B------:R-:W-:Y:S01]  /*15c90*/  IMAD.MOV.U32 R5, RZ, RZ, 0x40000040 ;  /* 0x40000040ff057424 */ /* 0x000fe200078e00ff */
[----:B-----5:R-:W-:Y:S01]  /*15ca0*/  WARPGROUP.ARRIVE ;  /* 0x00000000000079c5 */ /* 0x020fe20000000000 */
[----:B------:R-:W-:Y:S01]  /*15cb0*/  UMOV UR25, 0x40000040 ;  /* 0x4000004000197882 */ /* 0x000fe20000000000 */
[----:B------:R-:W-:Y:S01]  /*15cc0*/  SHF.R.U32.HI R3, RZ, 0x4, R3 ;  /* 0x00000004ff037819 */ /* 0x000fe20000011603 */
[----:B------:R-:W-:Y:S01]  /*15cd0*/  IMAD.MOV.U32 R7, RZ, RZ, 0x40000040 ;  /* 0x40000040ff077424 */ /* 0x000fe200078e00ff */
[----:B------:R-:W-:Y:S01]  /*15ce0*/  R2UR UR27, R5 ;  /* 0x00000000051b72ca */ /* 0x000fe200000e0000 */
[----:B------:R-:W-:Y:S01]  /*15cf0*/  UMOV UR17, UR25 ;  /* 0x0000001900117c82 */ /* 0x000fe20008000000 */
[----:B------:R-:W-:Y:S01]  /*15d00*/  LOP3.LUT R3, R3, 0x3fff, RZ, 0xc0, !PT ;  /* 0x00003fff03037812 */ /* 0x000fe200078ec0ff */
[----:B------:R-:W-:Y:S01]  /*15d10*/  UMOV UR5, UR17 ;  /* 0x0000001100057c82 */ /* 0x000fe20008000000 */
[----:B------:R-:W-:Y:S01]  /*15d20*/  R2UR UR7, R7 ;  /* 0x00000000070772ca */ /* 0x000fe200000e0000 */
[----:B------:R-:W-:Y:S01]  /*15d30*/  IMAD.MOV.U32 R9, RZ, RZ, 0x40000040 ;  /* 0x40000040ff097424 */ /* 0x000fe200078e00ff */
[----:B------:R-:W-:Y:S01]  /*15d40*/  LOP3.LUT R4, R3, 0x10000, RZ, 0xfc, !PT ;  /* 0x0001000003047812 */ /* 0x000fe200078efcff */
[----:B------:R-:W-:Y:S01]  /*15d50*/  ULOP3.LUT UR20, UR20, 0x10000, URZ, 0xfc, !UPT ;  /* 0x0001000014147892 */ /* 0x000fe2000f8efc3f */
[----:B------:R-:W-:Y:S01]  /*15d60*/  R2UR UR15, R7 ;  /* 0x00000000070f72ca */ /* 0x000fe200000e0000 */
[----:B------:R-:W-:Y:S01]  /*15d70*/  UMOV UR9, UR17 ;  /* 0x0000001100097c82 */ /* 0x000fe20008000000 */
[C---:B------:R-:W-:Y:S01]  /*15d80*/  R2UR UR11, R9.reuse ;  /* 0x00000000090b72ca */ /* 0x040fe200000e0000 */
[----:B------:R0:W-:Y:S01]  /*15d90*/  STL [R1+0x54], R4 ;  /* 0x0000540401007387 */ /* 0x0001e20000100800 */
[----:B------:R-:W-:Y:S01]  /*15da0*/  UMOV UR13, UR17 ;  /* 0x00000011000d7c82 */ /* 0x000fe20008000000 */
[----:B------:R-:W-:Y:S01]  /*15db0*/  R2UR UR19, R9 ;  /* 0x00000000091372ca */ /* 0x000fe200000e0000 */
[----:B------:R-:W-:Y:S01]  /*15dc0*/  UMOV UR24, UR20 ;  /* 0x0000001400187c82 */ /* 0x000fe20008000000 */
[----:B------:R-:W-:Y:S01]  /*15dd0*/  IMAD.MOV.U32 R7, RZ, RZ, 0x40000040 ;  /* 0x40000040ff077424 */ /* 0x000fe200078e00ff */
[----:B------:R-:W-:Y:S01]  /*15de0*/  UMOV UR16, UR24 ;  /* 0x0000001800107c82 */ /* 0x000fe20008000000 */
[----:B----4-:R-:W-:Y:S01]  /*15df0*/  IMAD.U32 R12, RZ, RZ, UR24 ;  /* 0x00000018ff0c7e24 */ /* 0x010fe2000f8e00ff */
[----:B------:R-:W-:Y:S01]  /*15e00*/  UMOV UR4, UR16 ;  /* 0x0000001000047c82 */ /* 0x000fe20008000000 */
[----:B------:R-:W-:Y:S01]  /*15e10*/  UMOV UR8, UR16 ;  /* 0x0000001000087c82 */ /* 0x000fe20008000000 */
[----:B------:R-:W-:Y:S01]  /*15e20*/  UMOV UR12, UR16 ;  /* 0x00000010000c7c82 */ /* 0x000fe20008000000 */
[----:B0-----:R-:W-:Y:S01]  /*15e30*/  IMAD R4, R219, 0xa00, R4 ;  /* 0x00000a00db047824 */ /* 0x001fe200078e0204 */
[----:B------:R-:W-:Y:S01]  /*15e40*/  UIADD3 UR56, UR20, 0x804, URZ ;  /* 0x0000080414387890 */ /* 0x000fe2000fffe03f */
[----:B------:R-:W-:Y:S01]  /*15e50*/  IMAD.U32 R13, RZ, RZ, UR25 ;  /* 0x00000019ff0d7e24 */ /* 0x000fe2000f8e00ff */
[----:B------:R-:W-:Y:S01]  /*15e60*/  UMOV UR57, 0x40000040 ;  /* 0x4000004000397882 */ /* 0x000fe20000000000 */
[C---:B------:R-:W-:Y:S01]  /*15e70*/  VIADD R6, R4.reuse, 0x80 ;  /* 0x0000008004067836 */ /* 0x040fe20000000000 */
[C---:B------:R-:W-:Y:S01]  /*15e80*/  R2UR UR26, R4.reuse ;  /* 0x00000000041a72ca */ /* 0x040fe200000e0000 */
[----:B------:R-:W-:Y:S01]  /*15e90*/  VIADD R8, R4, 0x100 ;  /* 0x0000010004087836 */ /* 0x000fe20000000000 */
[----:B------:R0:W-:Y:S01]  /*15ea0*/  STL.64 [R1+0x48], R12 ;  /* 0x0000480c01007387 */ /* 0x0001e20000100a00 */
[----:B------:R-:W-:Y:S01]  /*15eb0*/  IMAD.MOV.U32 R9, RZ, RZ, 0x40000040 ;  /* 0x40000040ff097424 */ /* 0x000fe200078e00ff */
[----:B------:R-:W-:Y:S01]  /*15ec0*/  R2UR UR6, R6 ;  /* 0x00000000060672ca */ /* 0x000fe200000e0000 */
[----:B------:R-:W-:Y:S01]  /*15ed0*/  VIADD R6, R4, 0x180 ;  /* 0x0000018004067836 */ /* 0x000fe20000000000 */
[----:B------:R-:W-:Y:S01]  /*15ee0*/  R2UR UR10, R8 ;  /* 0x00000000080a72ca */ /* 0x000fe200000e0000 */
[C---:B------:R-:W-:Y:S01]  /*15ef0*/  VIADD R8, R4.reuse, 0x200 ;  /* 0x0000020004087836 */ /* 0x040fe20000000000 */
[----:B------:R-:W-:Y:S01]  /*15f00*/  UIADD3 UR52, UR20, 0x806, URZ ;  /* 0x0000080614347890 */ /* 0x000fe2000fffe03f */
[----:B------:R-:W-:Y:S01]  /*15f10*/  VIADD R10, R4, 0x102 ;  /* 0x00000102040a7836 */ /* 0x000fe20000000000 */
[----:B------:R-:W-:Y:S01]  /*15f20*/  R2UR UR14, R6 ;  /* 0x00000000060e72ca */ /* 0x000fe200000e0000 */
[----:B------:R-:W-:Y:S01]  /*15f30*/  VIADD R6, R4, 0x2 ;  /* 0x0000000204067836 */ /* 0x000fe20000000000 */
[----:B------:R-:W-:Y:S01]  /*15f40*/  R2UR UR18, R8 ;  /* 0x00000000081272ca */ /* 0x000fe200000e0000 */
[----:B------:R-:W-:Y:S01]  /*15f50*/  HGMMA.64x16x16.F32.BF16 R56, gdesc[UR24], RZ, !UPT, gsb0 ;  /* 0x00200000183879f0 */ /* 0x000fe2000c0018ff */
[----:B------:R-:W-:Y:S01]  /*15f60*/  R2UR UR27, R7 ;  /* 0x00000000071b72ca */ /* 0x000fe200000e0000 */
[----:B------:R-:W-:Y:S01]  /*15f70*/  UMOV UR25, 0x40000040 ;  /* 0x4000004000197882 */ /* 0x000fe20000000000 */
[----:B------:R-:W-:Y:S01]  /*15f80*/  R2UR UR26, R6 ;  /* 0x00000000061a72ca */ /* 0x000fe200000e0000 */
[C---:B------:R-:W-:Y:S01]  /*15f90*/  VIADD R8, R4.reuse, 0x82 ;  /* 0x0000008204087836 */ /* 0x040fe20000000000 */
[----:B------:R-:W-:Y:S01]  /*15fa0*/  UMOV UR53, 0x40000040 ;  /* 0x4000004000357882 */ /* 0x000fe20000000000 */
[----:B------:R-:W-:Y:S01]  /*15fb0*/  IMAD.MOV.U32 R11, RZ, RZ, 0x40000040 ;  /* 0x40000040ff0b7424 */ /* 0x000fe200078e00ff */
[----:B------:R-:W-:Y:S01]  /*15fc0*/  UIADD3 UR48, UR20, 0xc00, URZ ;  /* 0x00000c0014307890 */ /* 0x000fe2000fffe03f */
[----:B------:R-:W-:Y:S01]  /*15fd0*/  VIADD R6, R4, 0x182 ;  /* 0x0000018204067836 */ /* 0x000fe20000000000 */
[----:B------:R-:W-:Y:S01]  /*15fe0*/  UMOV UR49, 0x40000040 ;  /* 0x4000004000317882 */ /* 0x000fe20000000000 */
[----:B------:R-:W-:Y:S01]  /*15ff0*/  IMAD.MOV.U32 R7, RZ, RZ, 0x40000040 ;  /* 0x40000040ff077424 */ /* 0x000fe200078e00ff */
[----:B------:R-:W-:Y:S01]  /*16000*/  UIADD3 UR44, UR20, 0xc02, URZ ;  /* 0x00000c02142c7890 */ /* 0x000fe2000fffe03f */
[----:B0-----:R-:W-:Y:S01]  /*16010*/  IMAD.U32 R13, RZ, RZ, UR25 ;  /* 0x00000019ff0d7e24 */ /* 0x001fe2000f8e00ff */
[----:B------:R-:W-:Y:S01]  /*16020*/  UMOV UR45, 0x40000040 ;  /* 0x40000040002d7882 */ /* 0x000fe20000000000 */
[----:B------:R-:W-:Y:S01]  /*16030*/  UIADD3 UR40, UR20, 0xc04, URZ ;  /* 0x00000c0414287890 */ /* 0x000fe2000fffe03f */
[----:B------:R-:W-:Y:S01]  /*16040*/  IMAD.MOV.U32 R5, RZ, RZ, 0x40000040 ;  /* 0x40000040ff057424 */ /* 0x000fe200078e00ff */
        /* <DEDUP_REMOVED lines=704> */
.L_x_2898:
[----:B------:R-:W2:Y:S01]  /*18c50*/  LDL R8, [R1+0x78] ;  /* 0x0000780001087983 */ /* 0x000ea20000100800 */
[----:B------:R-:W0:Y:S01]  /*18c60*/  LDC R6, c[0x0][0x448] ;  /* 0x00011200ff067b82 */ /* 0x000e220000000800 */
[----:B------:R-:W-:Y:S02]  /*18c70*/  ULDC UR4, c[0x0][0x9d8] ;  /* 0x0002760000047ab9 */ /* 0x000fe40000000800 */
[----:B------:R-:W2:Y:S04]  /*18c80*/  LDL R69, [R1+0x68] ;  /* 0x0000680001457983 */ /* 0x000ea80000100800 */
[----:B------:R-:W3:Y:S04]  /*18c90*/  LDL R65, [R1+0x70] ;  /* 0x0000700001417983 */ /* 0x000ee80000100800 */
[----:B------:R-:W4:Y:S04]  /*18ca0*/  LDL R21, [R1+0x74] ;  /* 0x0000740001157983 */ /* 0x000f280000100800 */
[----:B------:R-:W5:Y:S01]  /*18cb0*/  LDL R67, [R1+0x6c] ;  /* 0x00006c0001437983 */ /* 0x000f620000100800 */
[----:B------:R-:W-:Y:S01]  /*18cc0*/  VIADD R0, R0, 0x38840 ;  /* 0x0003884000007836 */ /* 0x000fe20000000000 */
[----:B------:R-:W-:Y:S01]  /*18cd0*/  ULDC UR38, c[0x0][0x9d8] ;  /* 0x0002760000267ab9 */ /* 0x000fe20000000800 */
[----:B------:R-:W-:Y:S01]  /*18ce0*/  ULDC UR39, c[0x0][0x9d8] ;  /* 0x0002760000277ab9 */ /* 0x000fe20000000800 */
[----:B------:R-:W-:Y:S01]  /*18cf0*/  ULDC UR42, c[0x0][0x988] ;  /* 0x00026200002a7ab9 */ /* 0x000fe20000000800 */
[----:B------:R-:W-:Y:S01]  /*18d00*/  ULDC UR43, c[0x0][0x988] ;  /* 0x00026200002b7ab9 */ /* 0x000fe20000000800 */
[----:B0-----:R-:W-:-:S13]  /*18d10*/  ISETP.NE.AND P1, PT, R6, 0x1, PT ;  /* 0x000000010600780c */ /* 0x001fda0003f25270 */
[----:B------:R-:W0:Y:S08]  /*18d20*/  @P1 LDC R13, c[0x0][0x44c] ;  /* 0x00011300ff0d1b82 */ /* 0x000e300000000800 */
[----:B------:R-:W1:Y:S01]  /*18d30*/  @P1 LDC R15, c[0x0][0x450] ;  /* 0x00011400ff0f1b82 */ /* 0x000e620000000800 */
[----:B------:R-:W-:Y:S01]  /*18d40*/  FMUL.FTZ R58, R58, UR4 ;  /* 0x000000043a3a7c20 */ /* 0x000fe20008410000 */
[----:B------:R-:W-:Y:S01]  /*18d50*/  FMUL.FTZ R59, R59, UR4 ;  /* 0x000000043b3b7c20 */ /* 0x000fe20008410000 */
[----:B------:R-:W-:Y:S01]  /*18d60*/  FMUL.FTZ R62, R62, UR4 ;  /* 0x000000043e3e7c20 */ /* 0x000fe20008410000 */
[----:B------:R-:W-:Y:S01]  /*18d70*/  FMUL.FTZ R50, R50, UR4 ;  /* 0x0000000432327c20 */ /* 0x000fe20008410000 */
[----:B------:R-:W-:-:S02]  /*18d80*/  FMUL.FTZ R63, R63, UR4 ;  /* 0x000000043f3f7c20 */ /* 0x000fc40008410000 */
[----:B------:R-:W5:Y:S08]  /*18d90*/  MUFU.TANH R58, R58 ;  /* 0x0000003a003a7308 */ /* 0x000f700000002400 */
[----:B------:R-:W5:Y:S01]  /*18da0*/  MUFU.TANH R59, R59 ;  /* 0x0000003b003b7308 */ /* 0x000f620000002400 */
[----:B------:R-:W-:-:S07]  /*18db0*/  FMUL.FTZ R51, R51, UR4 ;  /* 0x0000000433337c20 */ /* 0x000fce0008410000 */
[----:B------:R-:W5:Y:S08]  /*18dc0*/  MUFU.TANH R70, R62 ;  /* 0x0000003e00467308 */ /* 0x000f700000002400 */
[----:B------:R5:W-:Y:S01]  /*18dd0*/  MUFU.TANH R12, R50 ;  /* 0x00000032000c7308 */ /* 0x000be20000002400 */
[----:B------:R-:W-:Y:S01]  /*18de0*/  FMUL.FTZ R43, R43, UR4 ;  /* 0x000000042b2b7c20 */ /* 0x000fe20008410000 */
[----:B------:R-:W-:-:S06]  /*18df0*/  FMUL.FTZ R54, R54, UR4 ;  /* 0x0000000436367c20 */ /* 0x000fcc0008410000 */
[----:B------:R-:W5:Y:S01]  /*18e00*/  MUFU.TANH R63, R63 ;  /* 0x0000003f003f7308 */ /* 0x000f620000002400 */
[----:B------:R-:W-:Y:S01]  /*18e10*/  FMUL.FTZ R11, R48, UR4 ;  /* 0x00000004300b7c20 */ /* 0x000fe20008410000 */
[----:B------:R-:W-:Y:S01]  /*18e20*/  FMUL.FTZ R47, R47, UR4 ;  /* 0x000000042f2f7c20 */ /* 0x000fe20008410000 */
[----:B------:R-:W-:Y:S01]  /*18e30*/  FMUL.FTZ R9, R49, UR4 ;  /* 0x0000000431097c20 */ /* 0x000fe20008410000 */
[----:B------:R-:W-:-:S04]  /*18e40*/  FMUL.FTZ R55, R55, UR4 ;  /* 0x0000000437377c20 */ /* 0x000fc80008410000 */
[----:B------:R-:W5:Y:S01]  /*18e50*/  MUFU.TANH R51, R51 ;  /* 0x0000003300337308 */ /* 0x000f620000002400 */
[----:B------:R-:W-:-:S07]  /*18e60*/  FMUL.FTZ R42, R42, UR4 ;  /* 0x000000042a2a7c20 */ /* 0x000fce0008410000 */
[----:B------:R5:W-:Y:S08]  /*18e70*/  MUFU.TANH R48, R43 ;  /* 0x0000002b00307308 */ /* 0x000bf00000002400 */
[----:B------:R-:W5:Y:S08]  /*18e80*/  MUFU.TANH R54, R54 ;  /* 0x0000003600367308 */ /* 0x000f700000002400 */
[----:B------:R5:W-:Y:S01]  /*18e90*/  MUFU.TANH R49, R47 ;  /* 0x0000002f00317308 */ /* 0x000be20000002400 */
[----:B------:R-:W-:-:S07]  /*18ea0*/  FMUL.FTZ R46, R46, UR4 ;  /* 0x000000042e2e7c20 */ /* 0x000fce0008410000 */
[----:B------:R-:W5:Y:S08]  /*18eb0*/  MUFU.TANH R14, R55 ;  /* 0x00000037000e7308 */ /* 0x000f700000002400 */
[----:B------:R5:W5:Y:S01]  /*18ec0*/  MUFU.TANH R20, R42 ;  /* 0x0000002a00147308 */ /* 0x000b620000002400 */
[----:B------:R-:W-:Y:S01]  /*18ed0*/  FMUL.FTZ R34, R34, UR4 ;  /* 0x0000000422227c20 */ /* 0x000fe20008410000 */
[----:B------:R-:W-:-:S06]  /*18ee0*/  FMUL.FTZ R35, R35, UR4 ;  /* 0x0000000423237c20 */ /* 0x000fcc0008410000 */
[----:B------:R-:W5:Y:S01]  /*18ef0*/  MUFU.TANH R46, R46 ;  /* 0x0000002e002e7308 */ /* 0x000f620000002400 */
[----:B------:R-:W-:Y:S01]  /*18f00*/  FMUL.FTZ R38, R38, UR4 ;  /* 0x0000000426267c20 */ /* 0x000fe20008410000 */
[----:B------:R-:W-:-:S06]  /*18f10*/  FMUL.FTZ R39, R39, UR4 ;  /* 0x0000000427277c20 */ /* 0x000fcc0008410000 */
[----:B------:R5:W5:Y:S01]  /*18f20*/  MUFU.TANH R55, R34 ;  /* 0x0000002200377308 */ /* 0x000b620000002400 */
[----:B------:R-:W-:-:S07]  /*18f30*/  FMUL.FTZ R3, R56, UR4 ;  /* 0x0000000438037c20 */ /* 0x000fce0008410000 */
[----:B------:R-:W5:Y:S08]  /*18f40*/  MUFU.TANH R35, R35 ;  /* 0x0000002300237308 */ /* 0x000f700000002400 */
[----:B------:R5:W5:Y:S01]  /*18f50*/  MUFU.TANH R56, R38 ;  /* 0x0000002600387308 */ /* 0x000b620000002400 */
[----:B------:R-:W-:-:S07]  /*18f60*/  FMUL.FTZ R27, R27, UR4 ;  /* 0x000000041b1b7c20 */ /* 0x000fce0008410000 */
[----:B------:R-:W5:Y:S01]  /*18f70*/  MUFU.TANH R39, R39 ;  /* 0x0000002700277308 */ /* 0x000f620000002400 */
[----:B------:R-:W-:-:S07]  /*18f80*/  FMUL.FTZ R31, R31, UR4 ;  /* 0x000000041f1f7c20 */ /* 0x000fce0008410000 */
[----:B------:R-:W-:Y:S08]  /*18f90*/  MUFU.TANH R80, R27 ;  /* 0x0000001b00507308 */ /* 0x000ff00000002400 */
[----:B------:R-:W-:Y:S01]  /*18fa0*/  MUFU.TANH R31, R31 ;  /* 0x0000001f001f7308 */ /* 0x000fe20000002400 */
[----:B--2---:R-:W-:-:S04]  /*18fb0*/  IMAD.IADD R6, R8, 0x1, R69 ;  /* 0x0000000108067824 */ /* 0x004fc800078e0245 */
[----:B0-----:R-:W-:-:S04]  /*18fc0*/  @P1 IMAD.HI.U32 R8, R6, R13, RZ ;  /* 0x0000000d06081227 */ /* 0x001fc800078e00ff */
[----:B------:R-:W-:Y:S01]  /*18fd0*/  IMAD.MOV.U32 R13, RZ, RZ, R6 ;  /* 0x000000ffff0d7224 */ /* 0x000fe200078e0006 */
[----:B-1----:R-:W-:-:S05]  /*18fe0*/  @P1 SHF.R.U32.HI R13, RZ, R15, R8 ;  /* 0x0000000fff0d1219 */ /* 0x002fca0000011608 */
[----:B------:R-:W0:Y:S01]  /*18ff0*/  SHFL.IDX PT, R10, R13, 0x1, 0x1c1f ;  /* 0x003c1f000d0a7f89 */ /* 0x000e2200000e0000 */
[----:B------:R-:W-:Y:S02]  /*19000*/  IMAD.MOV.U32 R15, RZ, RZ, -0x50 ;  /* 0xffffffb0ff0f7424 */ /* 0x000fe400078e00ff */
[C---:B---3--:R-:W-:Y:S02]  /*19010*/  IMAD R6, R2.reuse, -0x50, R65 ;  /* 0xffffffb002067824 */ /* 0x048fe400078e0241 */
[----:B------:R-:W-:Y:S02]  /*19020*/  IMAD R8, R2, R15, 0x51 ;  /* 0x0000005102087424 */ /* 0x000fe400078e020f */
[----:B------:R-:W-:Y:S02]  /*19030*/  VIADD R6, R6, 0x50 ;  /* 0x0000005006067836 */ /* 0x000fe40000000000 */
[C---:B----4-:R-:W-:Y:S02]  /*19040*/  IMAD R8, R21.reuse, -0x2, R8 ;  /* 0xfffffffe15087824 */ /* 0x050fe400078e0208 */
[----:B------:R-:W-:-:S03]  /*19050*/  IMAD R15, R21, -0x2, R6 ;  /* 0xfffffffe150f7824 */ /* 0x000fc600078e0206 */
[----:B-----5:R-:W-:-:S04]  /*19060*/  IADD3 R50, -R67, R8, R65 ;  /* 0x0000000843327210 */ /* 0x020fc80007ffe141 */
[----:B0-----:R-:W-:-:S04]  /*19070*/  VIADDMNMX R21, R10, R50, R15, PT ;  /* 0x000000320a157246 */ /* 0x001fc8000380010f */
[C---:B------:R-:W-:Y:S02]  /*19080*/  ISETP.GT.AND P2, PT, R21.reuse, RZ, PT ;  /* 0x000000ff1500720c */ /* 0x040fe40003f44270 */
[C---:B------:R-:W-:Y:S02]  /*19090*/  ISETP.GT.AND P3, PT, R21.reuse, 0x1, PT ;  /* 0x000000011500780c */ /* 0x040fe40003f64270 */
[----:B------:R-:W-:Y:S02]  /*190a0*/  ISETP.GT.AND P4, PT, R21, 0x8, PT ;  /* 0x000000081500780c */ /* 0x000fe40003f84270 */
[----:B------:R-:W-:Y:S02]  /*190b0*/  FSEL R62, R58, -INF , P2 ;  /* 0xff8000003a3e7808 */ /* 0x000fe40001000000 */
[----:B------:R-:W-:Y:S02]  /*190c0*/  FSEL R43, R59, -INF , P3 ;  /* 0xff8000003b2b7808 */ /* 0x000fe40001800000 */
[----:B------:R-:W-:-:S02]  /*190d0*/  ISETP.GT.AND P2, PT, R21, 0x9, PT ;  /* 0x000000091500780c */ /* 0x000fc40003f44270 */
[----:B------:R-:W-:Y:S02]  /*190e0*/  FSEL R70, R70, -INF , P4 ;  /* 0xff80000046467808 */ /* 0x000fe40002000000 */
[----:B------:R-:W-:Y:S02]  /*190f0*/  FMNMX.FTZ R47, R62, R43, !PT ;  /* 0x0000002b3e2f7209 */ /* 0x000fe40007810000 */
[----:B------:R-:W-:Y:S02]  /*19100*/  ISETP.GT.AND P3, PT, R21, 0x10, PT ;  /* 0x000000101500780c */ /* 0x000fe40003f64270 */
[----:B------:R-:W-:Y:S02]  /*19110*/  FSEL R42, R63, -INF , P2 ;  /* 0xff8000003f2a7808 */ /* 0x000fe40001000000 */
[----:B------:R-:W-:Y:S02]  /*19120*/  FMNMX.FTZ R47, R70, R47, !PT ;  /* 0x0000002f462f7209 */ /* 0x000fe40007810000 */
        /* <DEDUP_REMOVED lines=9> */
[C---:B------:R-:W-:Y:S02]  /*191c0*/  ISETP.GT.AND P3, PT, R21.reuse, 0x20, PT ;  /* 0x000000201500780c */ /* 0x040fe40003f64270 */
[----:B------:R-:W-:Y:S02]  /*191d0*/  FSEL R14, R14, -INF , P2 ;  /* 0xff8000000e0e7808 */ /* 0x000fe40001000000 */
[----:B------:R-:W-:Y:S02]  /*191e0*/  FMNMX.FTZ R47, R10, R47, !PT ;  /* 0x0000002f0a2f7209 */ /* 0x000fe40007810000 */
[----:B------:R-:W-:-:S02]  /*191f0*/  ISETP.GT.AND P2, PT, R21, 0x21, PT ;  /* 0x000000211500780c */ /* 0x000fc40003f44270 */
[----:B------:R-:W-:Y:S02]  /*19200*/  FSEL R20, R20, -INF , P3 ;  /* 0xff80000014147808 */ /* 0x000fe40001800000 */
[----:B------:R-:W-:Y:S01]  /*19210*/  FMNMX.FTZ R47, R14, R47, !PT ;  /* 0x0000002f0e2f7209 */ /* 0x000fe20007810000 */
[----:B------:R-:W-:Y:S01]  /*19220*/  FMUL.FTZ R6, R26, UR4 ;  /* 0x000000041a067c20 */ /* 0x000fe20008410000 */
[C---:B------:R-:W-:Y:S02]  /*19230*/  ISETP.GT.AND P3, PT, R21.reuse, 0x28, PT ;  /* 0x000000281500780c */ /* 0x040fe40003f64270 */
[----:B------:R-:W-:Y:S02]  /*19240*/  FSEL R26, R48, -INF , P2 ;  /* 0xff800000301a7808 */ /* 0x000fe40001000000 */
[----:B------:R-:W-:Y:S02]  /*19250*/  FMNMX.FTZ R47, R20, R47, !PT ;  /* 0x0000002f142f7209 */ /* 0x000fe40007810000 */
[----:B------:R-:W-:-:S02]  /*19260*/  ISETP.GT.AND P2, PT, R21, 0x29, PT ;  /* 0x000000291500780c */ /* 0x000fc40003f44270 */
[----:B------:R-:W-:Y:S02]  /*19270*/  FSEL R34, R46, -INF , P3 ;  /* 0xff8000002e227808 */ /* 0x000fe40001800000 */
[----:B------:R-:W-:Y:S02]  /*19280*/  FMNMX.FTZ R47, R26, R47, !PT ;  /* 0x0000002f1a2f7209 */ /* 0x000fe40007810000 */
[----:B------:R-:W-:Y:S02]  /*19290*/  ISETP.GT.AND P3, PT, R21, 0x30, PT ;  /* 0x000000301500780c */ /* 0x000fe40003f64270 */
[----:B------:R-:W-:Y:S02]  /*192a0*/  FSEL R38, R49, -INF , P2 ;  /* 0xff80000031267808 */ /* 0x000fe40001000000 */
[----:B------:R-:W-:Y:S01]  /*192b0*/  FMNMX.FTZ R47, R34, R47, !PT ;  /* 0x0000002f222f7209 */ /* 0x000fe20007810000 */
[----:B------:R0:W1:Y:S01]  /*192c0*/  MUFU.TANH R78, R6 ;  /* 0x00000006004e7308 */ /* 0x0000620000002400 */
[----:B------:R-:W-:-:S02]  /*192d0*/  ISETP.GT.AND P2, PT, R21, 0x31, PT ;  /* 0x000000311500780c */ /* 0x000fc40003f44270 */
[----:B------:R-:W-:Y:S01]  /*192e0*/  FMNMX.FTZ R47, R38, R47, !PT ;  /* 0x0000002f262f7209 */ /* 0x000fe20007810000 */
[----:B0-----:R-:W-:Y:S01]  /*192f0*/  FMUL.FTZ R6, R30, UR4 ;  /* 0x000000041e067c20 */ /* 0x001fe20008410000 */
[----:B------:R-:W-:Y:S02]  /*19300*/  FSEL R30, R55, -INF , P3 ;  /* 0xff800000371e7808 */ /* 0x000fe40001800000 */
[----:B------:R-:W-:Y:S02]  /*19310*/  ISETP.GT.AND P3, PT, R21, 0x38, PT ;  /* 0x000000381500780c */ /* 0x000fe40003f64270 */
[----:B------:R-:W-:Y:S02]  /*19320*/  FSEL R46, R35, -INF , P2 ;  /* 0xff800000232e7808 */ /* 0x000fe40001000000 */
[----:B------:R-:W-:Y:S01]  /*19330*/  FMNMX.FTZ R47, R30, R47, !PT ;  /* 0x0000002f1e2f7209 */ /* 0x000fe20007810000 */
[----:B------:R-:W0:Y:S01]  /*19340*/  MUFU.TANH R6, R6 ;  /* 0x0000000600067308 */ /* 0x000e220000002400 */
[----:B------:R-:W-:-:S02]  /*19350*/  ISETP.GT.AND P2, PT, R21, 0x39, PT ;  /* 0x000000391500780c */ /* 0x000fc40003f44270 */
[----:B------:R-:W-:Y:S02]  /*19360*/  FSEL R48, R56, -INF , P3 ;  /* 0xff80000038307808 */ /* 0x000fe40001800000 */
[----:B------:R-:W-:Y:S02]  /*19370*/  FMNMX.FTZ R47, R46, R47, !PT ;  /* 0x0000002f2e2f7209 */ /* 0x000fe40007810000 */
[----:B------:R-:W-:Y:S02]  /*19380*/  ISETP.GT.AND P3, PT, R21, 0x40, PT ;  /* 0x000000401500780c */ /* 0x000fe40003f64270 */
[----:B------:R-:W-:Y:S02]  /*19390*/  FSEL R76, R39, -INF , P2 ;  /* 0xff800000274c7808 */ /* 0x000fe40001000000 */
[----:B------:R-:W-:Y:S02]  /*193a0*/  FMNMX.FTZ R47, R48, R47, !PT ;  /* 0x0000002f302f7209 */ /* 0x000fe40007810000 */
[----:B------:R-:W-:-:S02]  /*193b0*/  ISETP.GT.AND P2, PT, R21, 0x41, PT ;  /* 0x000000411500780c */ /* 0x000fc40003f44270 */
[----:B-1----:R-:W-:Y:S02]  /*193c0*/  FSEL R78, R78, -INF , P3 ;  /* 0xff8000004e4e7808 */ /* 0x002fe40001800000 */
[----:B------:R-:W-:Y:S02]  /*193d0*/  FMNMX.FTZ R47, R76, R47, !PT ;  /* 0x0000002f4c2f7209 */ /* 0x000fe40007810000 */
[C---:B------:R-:W-:Y:S02]  /*193e0*/  ISETP.GT.AND P3, PT, R21.reuse, 0x48, PT ;  /* 0x000000481500780c */ /* 0x040fe40003f64270 */
[----:B------:R-:W-:Y:S02]  /*193f0*/  FSEL R80, R80, -INF , P2 ;  /* 0xff80000050507808 */ /* 0x000fe40001000000 */
[----:B------:R-:W-:Y:S02]  /*19400*/  FMNMX.FTZ R47, R78, R47, !PT ;  /* 0x0000002f4e2f7209 */ /* 0x000fe40007810000 */
[----:B------:R-:W-:-:S02]  /*19410*/  ISETP.GT.AND P2, PT, R21, 0x49, PT ;  /* 0x000000491500780c */ /* 0x000fc40003f44270 */
[----:B0-----:R-:W-:Y:S02]  /*19420*/  FSEL R82, R6, -INF , P3 ;  /* 0xff80000006527808 */ /* 0x001fe40001800000 */
[----:B------:R-:W-:Y:S02]  /*19430*/  FMNMX.FTZ R47, R80, R47, !PT ;  /* 0x0000002f502f7209 */ /* 0x000fe40007810000 */
[----:B------:R-:W-:Y:S02]  /*19440*/  FSEL R6, R31, -INF , P2 ;  /* 0xff8000001f067808 */ /* 0x000fe40001000000 */
[----:B------:R-:W-:Y:S01]  /*19450*/  FMNMX.FTZ R47, R82, R47, !PT ;  /* 0x0000002f522f7209 */ /* 0x000fe20007810000 */
[----:B------:R-:W-:-:S03]  /*19460*/  FMUL.FTZ R52, R52, UR4 ;  /* 0x0000000434347c20 */ /* 0x000fc60008410000 */
[----:B------:R-:W-:Y:S01]  /*19470*/  FMNMX.FTZ R47, R6, R47, !PT ;  /* 0x0000002f062f7209 */ /* 0x000fe20007810000 */
[----:B------:R0:W-:Y:S01]  /*19480*/  MUFU.TANH R27, R52 ;  /* 0x00000034001b7308 */ /* 0x0001e20000002400 */
[----:B------:R-:W1:Y:S04]  /*19490*/  SHFL.IDX PT, R13, R13, RZ, 0x1c1f ;  /* 0x001c1fff0d0d7589 */ /* 0x000e6800000e0000 */
[----:B0-----:R-:W0:Y:S01]  /*194a0*/  SHFL.BFLY PT, R52, R47, 0x2, 0x1f ;  /* 0x0c401f002f347f89 */ /* 0x001e2200000e0000 */
[----:B------:R-:W-:Y:S01]  /*194b0*/  FMUL.FTZ R4, R57, UR4 ;  /* 0x0000000439047c20 */ /* 0x000fe20008410000 */
[----:B------:R-:W-:Y:S01]  /*194c0*/  FMUL.FTZ R7, R60, UR4 ;  /* 0x000000043c077c20 */ /* 0x000fe20008410000 */
[----:B------:R-:W-:Y:S01]  /*194d0*/  MUFU.TANH R3, R3 ;  /* 0x0000000300037308 */ /* 0x000fe20000002400 */
[----:B------:R-:W-:-:S07]  /*194e0*/  FMUL.FTZ R5, R61, UR4 ;  /* 0x000000043d057c20 */ /* 0x000fce0008410000 */
[----:B------:R-:W2:Y:S08]  /*194f0*/  MUFU.TANH R4, R4 ;  /* 0x0000000400047308 */ /* 0x000eb00000002400 */
[----:B------:R-:W3:Y:S01]  /*19500*/  MUFU.TANH R7, R7 ;  /* 0x0000000700077308 */ /* 0x000ee20000002400 */
[----:B-1----:R-:W-:Y:S02]  /*19510*/  VIADDMNMX R15, R13, R50, R15, PT ;  /* 0x000000320d0f7246 */ /* 0x002fe4000380010f */
[----:B0-----:R-:W-:-:S05]  /*19520*/  FMNMX.FTZ R52, R47, R52, !PT ;  /* 0x000000342f347209 */ /* 0x001fca0007810000 */
[----:B------:R-:W0:Y:S01]  /*19530*/  MUFU.TANH R5, R5 ;  /* 0x0000000500057308 */ /* 0x000e220000002400 */
[----:B------:R-:W-:Y:S01]  /*19540*/  FMUL.FTZ R32, R32, UR4 ;  /* 0x0000000420207c20 */ /* 0x000fe20008410000 */
[----:B------:R-:W1:Y:S01]  /*19550*/  SHFL.BFLY PT, R21, R52, 0x1, 0x1f ;  /* 0x0c201f0034157f89 */ /* 0x000e6200000e0000 */
[C---:B------:R-:W-:Y:S02]  /*19560*/  ISETP.GT.AND P2, PT, R15.reuse, RZ, PT ;  /* 0x000000ff0f00720c */ /* 0x040fe40003f44270 */
[----:B------:R-:W-:-:S03]  /*19570*/  ISETP.GT.AND P3, PT, R15, 0x1, PT ;  /* 0x000000010f00780c */ /* 0x000fc60003f64270 */
[----:B------:R-:W-:Y:S01]  /*19580*/  MUFU.TANH R11, R11 ;  /* 0x0000000b000b7308 */ /* 0x000fe20000002400 */
[----:B------:R-:W-:Y:S01]  /*19590*/  FMUL.FTZ R36, R36, UR4 ;  /* 0x0000000424247c20 */ /* 0x000fe20008410000 */
[----:B------:R-:W-:Y:S01]  /*195a0*/  ISETP.GT.AND P4, PT, R15, 0x8, PT ;  /* 0x000000080f00780c */ /* 0x000fe20003f84270 */
[----:B------:R-:W-:Y:S01]  /*195b0*/  FMUL.FTZ R53, R53, UR4 ;  /* 0x0000000435357c20 */ /* 0x000fe20008410000 */
[----:B--2---:R-:W-:-:S04]  /*195c0*/  FSEL R13, R4, -INF , P3 ;  /* 0xff800000040d7808 */ /* 0x004fc80001800000 */
[----:B------:R-:W2:Y:S01]  /*195d0*/  MUFU.TANH R9, R9 ;  /* 0x0000000900097308 */ /* 0x000ea20000002400 */
[----:B------:R-:W-:-:S07]  /*195e0*/  FMUL.FTZ R40, R40, UR4 ;  /* 0x0000000428287c20 */ /* 0x000fce0008410000 */
[----:B------:R4:W-:Y:S01]  /*195f0*/  MUFU.TANH R35, R32 ;  /* 0x0000002000237308 */ /* 0x0009e20000002400 */
[----:B------:R-:W-:Y:S01]  /*19600*/  FMUL.FTZ R44, R44, UR4 ;  /* 0x000000042c2c7c20 */ /* 0x000fe20008410000 */
[----:B----4-:R-:W-:-:S06]  /*19610*/  FSEL R32, R3, -INF , P2 ;  /* 0xff80000003207808 */ /* 0x010fcc0001000000 */
[----:B------:R3:W-:Y:S01]  /*19620*/  MUFU.TANH R66, R36 ;  /* 0x0000002400427308 */ /* 0x0007e20000002400 */
[----:B------:R-:W-:Y:S02]  /*19630*/  ISETP.GT.AND P2, PT, R15, 0x9, PT ;  /* 0x000000090f00780c */ /* 0x000fe40003f44270 */
[----:B------:R-:W-:Y:S01]  /*19640*/  FMNMX.FTZ R3, R32, R13, !PT ;  /* 0x0000000d20037209 */ /* 0x000fe20007810000 */
[----:B------:R-:W-:Y:S01]  /*19650*/  FMUL.FTZ R41, R41, UR4 ;  /* 0x0000000429297c20 */ /* 0x000fe20008410000 */
[----:B------:R-:W-:Y:S02]  /*19660*/  ISETP.GT.AND P3, PT, R15, 0x10, PT ;  /* 0x000000100f00780c */ /* 0x000fe40003f64270 */
[----:B---3--:R-:W-:Y:S01]  /*19670*/  FSEL R36, R7, -INF , P4 ;  /* 0xff80000007247808 */ /* 0x008fe20002000000 */
[----:B------:R-:W3:Y:S03]  /*19680*/  MUFU.TANH R53, R53 ;  /* 0x0000003500357308 */ /* 0x000ee60000002400 */
[----:B------:R-:W-:-:S05]  /*19690*/  FMNMX.FTZ R3, R36, R3, !PT ;  /* 0x0000000324037209 */ /* 0x000fca0007810000 */
[----:B------:R0:W4:Y:S02]  /*196a0*/  MUFU.TANH R31, R40 ;  /* 0x00000028001f7308 */ /* 0x0001240000002400 */
[----:B0-----:R-:W-:-:S06]  /*196b0*/  FSEL R40, R5, -INF , P2 ;  /* 0xff80000005287808 */ /* 0x001fcc0001000000 */
[----:B------:R0:W-:Y:S01]  /*196c0*/  MUFU.TANH R58, R44 ;  /* 0x0000002c003a7308 */ /* 0x0001e20000002400 */
[----:B------:R-:W-:Y:S02]  /*196d0*/  ISETP.GT.AND P2, PT, R15, 0x11, PT ;  /* 0x000000110f00780c */ /* 0x000fe40003f44270 */
[----:B------:R-:W-:Y:S01]  /*196e0*/  FMNMX.FTZ R3, R40, R3, !PT ;  /* 0x0000000328037209 */ /* 0x000fe20007810000 */
[----:B------:R-:W-:Y:S01]  /*196f0*/  FMUL.FTZ R45, R45, UR4 ;  /* 0x000000042d2d7c20 */ /* 0x000fe20008410000 */
[----:B--2---:R-:W-:Y:S02]  /*19700*/  FSEL R50, R9, -INF , P2 ;  /* 0xff80000009327808 */ /* 0x004fe40001000000 */
[----:B0-----:R-:W-:Y:S01]  /*19710*/  FSEL R44, R11, -INF , P3 ;  /* 0xff8000000b2c7808 */ /* 0x001fe20001800000 */
[----:B------:R-:W0:Y:S01]  /*19720*/  MUFU.TANH R41, R41 ;  /* 0x0000002900297308 */ /* 0x000e220000002400 */
[----:B------:R-:W-:Y:S02]  /*19730*/  ISETP.GT.AND P3, PT, R15, 0x18, PT ;  /* 0x000000180f00780c */ /* 0x000fe40003f64270 */
[----:B------:R-:W-:-:S02]  /*19740*/  FMNMX.FTZ R5, R44, R3, !PT ;  /* 0x000000032c057209 */ /* 0x000fc40007810000 */
[----:B-1----:R-:W-:Y:S02]  /*19750*/  FMNMX.FTZ R4, R52, R21, !PT ;  /* 0x0000001534047209 */ /* 0x002fe40007810000 */
[----:B------:R-:W-:Y:S02]  /*19760*/  ISETP.GT.AND P2, PT, R15, 0x19, PT ;  /* 0x000000190f00780c */ /* 0x000fe40003f44270 */
[----:B------:R-:W-:Y:S02]  /*19770*/  FSEL R52, R27, -INF , P3 ;  /* 0xff8000001b347808 */ /* 0x000fe40001800000 */
[----:B------:R-:W-:Y:S01]  /*19780*/  FMNMX.FTZ R5, R50, R5, !PT ;  /* 0x0000000532057209 */ /* 0x000fe20007810000 */
[----:B------:R-:W1:Y:S01]  /*19790*/  MUFU.TANH R45, R45 ;  /* 0x0000002d002d7308 */ /* 0x000e620000002400 */
[----:B------:R-:W-:Y:S01]  /*197a0*/  FMUL.FTZ R28, R28, UR4 ;  /* 0x000000041c1c7c20 */ /* 0x000fe20008410000 */
[----:B------:R-:W-:Y:S01]  /*197b0*/  ISETP.GT.AND P3, PT, R15, 0x20, PT ;  /* 0x000000200f00780c */ /* 0x000fe20003f64270 */
[----:B------:R-:W-:Y:S01]  /*197c0*/  FMUL.FTZ R33, R33, UR4 ;  /* 0x0000000421217c20 */ /* 0x000fe20008410000 */
[----:B---3--:R-:W-:Y:S01]  /*197d0*/  FSEL R54, R53, -INF , P2 ;  /* 0xff80000035367808 */ /* 0x008fe20001000000 */
[----:B------:R-:W-:Y:S01]  /*197e0*/  FMUL.FTZ R37, R37, UR4 ;  /* 0x0000000425257c20 */ /* 0x000fe20008410000 */
[----:B------:R-:W-:Y:S01]  /*197f0*/  FMNMX.FTZ R5, R52, R5, !PT ;  /* 0x0000000534057209 */ /* 0x000fe20007810000 */
[----:B------:R-:W-:Y:S01]  /*19800*/  FMUL.FTZ R24, R24, UR4 ;  /* 0x0000000418187c20 */ /* 0x000fe20008410000 */
[----:B------:R-:W-:Y:S01]  /*19810*/  FMUL.FTZ R25, R25, UR4 ;  /* 0x0000000419197c20 */ /* 0x000fe20008410000 */
[----:B------:R-:W-:Y:S01]  /*19820*/  FMUL.FTZ R29, R29, UR4 ;  /* 0x000000041d1d7c20 */ /* 0x000fe20008410000 */
[----:B------:R-:W-:Y:S01]  /*19830*/  ULDC UR4, c[0x0][0x988] ;  /* 0x0002620000047ab9 */ /* 0x000fe20000000800 */
[----:B------:R4:W-:Y:S01]  /*19840*/  MUFU.TANH R11, R28 ;  /* 0x0000001c000b7308 */ /* 0x0009e20000002400 */
[C---:B------:R-:W-:Y:S01]  /*19850*/  ISETP.GT.AND P2, PT, R15.reuse, 0x21, PT ;  /* 0x000000210f00780c */ /* 0x040fe20003f44270 */
[----:B------:R-:W-:Y:S01]  /*19860*/  IMAD.U32 R3, RZ, RZ, UR4 ;  /* 0x00000004ff037e24 */ /* 0x000fe2000f8e00ff */
[----:B------:R-:W-:Y:S01]  /*19870*/  FMNMX.FTZ R5, R54, R5, !PT ;  /* 0x0000000536057209 */ /* 0x000fe20007810000 */
[----:B------:R-:W2:Y:S01]  /*19880*/  @P1 LDC R27, c[0x0][0x450] ;  /* 0x00011400ff1b1b82 */ /* 0x000ea20000000800 */
[----:B------:R-:W-:-:S02]  /*19890*/  ISETP.GT.AND P4, PT, R15, 0x28, PT ;  /* 0x000000280f00780c */ /* 0x000fc40003f84270 */
[----:B----4-:R-:W-:Y:S01]  /*198a0*/  FSEL R28, R31, -INF , P3 ;  /* 0xff8000001f1c7808 */ /* 0x010fe20001800000 */
[----:B------:R-:W3:Y:S01]  /*198b0*/  MUFU.TANH R33, R33 ;  /* 0x0000002100217308 */ /* 0x000ee20000002400 */
[----:B0-----:R-:W-:Y:S01]  /*198c0*/  FSEL R56, R41, -INF , P2 ;  /* 0xff80000029387808 */ /* 0x001fe20001000000 */
[----:B------:R-:W-:Y:S01]  /*198d0*/  FMUL.FTZ R7, R4, R3 ;  /* 0x0000000304077220 */ /* 0x000fe20000410000 */
[----:B------:R-:W-:Y:S02]  /*198e0*/  FMNMX.FTZ R5, R28, R5, !PT ;  /* 0x000000051c057209 */ /* 0x000fe40007810000 */
[----:B------:R-:W-:Y:S02]  /*198f0*/  FSETP.NEU.FTZ.AND P3, PT, R4, -INF , PT ;  /* 0xff8000000400780b */ /* 0x000fe40003f7d000 */
[----:B------:R-:W-:Y:S01]  /*19900*/  ISETP.GT.AND P2, PT, R15, 0x29, PT ;  /* 0x000000290f00780c */ /* 0x000fe20003f44270 */
[----:B------:R0:W-:Y:S01]  /*19910*/  MUFU.TANH R74, R29 ;  /* 0x0000001d004a7308 */ /* 0x0001e20000002400 */
[----:B------:R-:W-:-:S02]  /*19920*/  FSEL R58, R58, -INF , P4 ;  /* 0xff8000003a3a7808 */ /* 0x000fc40002000000 */
[----:B------:R-:W-:Y:S02]  /*19930*/  FMNMX.FTZ R5, R56, R5, !PT ;  /* 0x0000000538057209 */ /* 0x000fe40007810000 */
[----:B-1----:R-:W-:Y:S02]  /*19940*/  FSEL R60, R45, -INF , P2 ;  /* 0xff8000002d3c7808 */ /* 0x002fe40001000000 */
[----:B------:R-:W-:Y:S01]  /*19950*/  FMNMX.FTZ R5, R58, R5, !PT ;  /* 0x000000053a057209 */ /* 0x000fe20007810000 */
[----:B------:R-:W1:Y:S01]  /*19960*/  MUFU.TANH R37, R37 ;  /* 0x0000002500257308 */ /* 0x000e620000002400 */
[----:B0-----:R-:W-:Y:S02]  /*19970*/  FSEL R29, R7, RZ, P3 ;  /* 0x000000ff071d7208 */ /* 0x001fe40001800000 */
[C---:B------:R-:W-:Y:S02]  /*19980*/  ISETP.GT.AND P3, PT, R15.reuse, 0x30, PT ;  /* 0x000000300f00780c */ /* 0x040fe40003f64270 */
[----:B------:R-:W-:Y:S01]  /*19990*/  ISETP.GT.AND P2, PT, R15, 0x31, PT ;  /* 0x000000310f00780c */ /* 0x000fe20003f44270 */
[----:B------:R-:W-:Y:S01]  /*199a0*/  FFMA.FTZ R209, R62, R3, -R29 ;  /* 0x000000033ed17223 */ /* 0x000fe2000001081d */
[----:B------:R-:W-:Y:S01]  /*199b0*/  FSEL R62, R35, -INF , P3 ;  /* 0xff800000233e7808 */ /* 0x000fe20001800000 */
[----:B------:R-:W0:Y:S01]  /*199c0*/  MUFU.TANH R39, R24 ;  /* 0x0000001800277308 */ /* 0x000e220000002400 */
[----:B------:R-:W-:-:S02]  /*199d0*/  FMNMX.FTZ R5, R60, R5, !PT ;  /* 0x000000053c057209 */ /* 0x000fc40007810000 */
[----:B------:R-:W-:Y:S02]  /*199e0*/  ISETP.GT.AND P3, PT, R15, 0x38, PT ;  /* 0x000000380f00780c */ /* 0x000fe40003f64270 */
[----:B---3--:R-:W-:Y:S02]  /*199f0*/  FSEL R64, R33, -INF , P2 ;  /* 0xff80000021407808 */ /* 0x008fe40001000000 */
[----:B------:R-:W-:Y:S01]  /*19a00*/  FMNMX.FTZ R5, R62, R5, !PT ;  /* 0x000000053e057209 */ /* 0x000fe20007810000 */
[----:B------:R-:W3:Y:S01]  /*19a10*/  MUFU.TANH R25, R25 ;  /* 0x0000001900197308 */ /* 0x000ee20000002400 */
[----:B------:R-:W-:Y:S02]  /*19a20*/  ISETP.GT.AND P2, PT, R15, 0x39, PT ;  /* 0x000000390f00780c */ /* 0x000fe40003f44270 */
[----:B------:R-:W-:Y:S02]  /*19a30*/  FSEL R66, R66, -INF , P3 ;  /* 0xff80000042427808 */ /* 0x000fe40001800000 */
[----:B------:R-:W-:-:S02]  /*19a40*/  FMNMX.FTZ R5, R64, R5, !PT ;  /* 0x0000000540057209 */ /* 0x000fc40007810000 */
[----:B------:R-:W-:Y:S02]  /*19a50*/  ISETP.GT.AND P3, PT, R15, 0x40, PT ;  /* 0x000000400f00780c */ /* 0x000fe40003f64270 */
[----:B-1----:R-:W-:Y:S02]  /*19a60*/  FSEL R68, R37, -INF , P2 ;  /* 0xff80000025447808 */ /* 0x002fe40001000000 */
[----:B------:R-:W-:Y:S01]  /*19a70*/  FMNMX.FTZ R5, R66, R5, !PT ;  /* 0x0000000542057209 */ /* 0x000fe20007810000 */
[----:B------:R-:W-:Y:S01]  /*19a80*/  FFMA.FTZ R7, R70, R3, -R29 ;  /* 0x0000000346077223 */ /* 0x000fe2000001081d */
[----:B------:R-:W-:Y:S02]  /*19a90*/  ISETP.GT.AND P2, PT, R15, 0x41, PT ;  /* 0x000000410f00780c */ /* 0x000fe40003f44270 */
[----:B0-----:R-:W-:Y:S02]  /*19aa0*/  FSEL R70, R39, -INF , P3 ;  /* 0xff80000027467808 */ /* 0x001fe40001800000 */
[----:B------:R-:W-:-:S02]  /*19ab0*/  FMNMX.FTZ R5, R68, R5, !PT ;  /* 0x0000000544057209 */ /* 0x000fc40007810000 */
[----:B------:R-:W-:Y:S02]  /*19ac0*/  ISETP.GT.AND P3, PT, R15, 0x48, PT ;  /* 0x000000480f00780c */ /* 0x000fe40003f64270 */
[----:B---3--:R-:W-:Y:S02]  /*19ad0*/  FSEL R72, R25, -INF , P2 ;  /* 0xff80000019487808 */ /* 0x008fe40001000000 */
[----:B------:R-:W-:Y:S01]  /*19ae0*/  FMNMX.FTZ R5, R70, R5, !PT ;  /* 0x0000000546057209 */ /* 0x000fe20007810000 */
[----:B------:R-:W-:Y:S01]  /*19af0*/  FFMA.FTZ R9, R42, R3, -R29 ;  /* 0x000000032a097223 */ /* 0x000fe2000001081d */
[----:B------:R-:W-:Y:S02]  /*19b00*/  ISETP.GT.AND P2, PT, R15, 0x49, PT ;  /* 0x000000490f00780c */ /* 0x000fe40003f44270 */
[----:B------:R-:W-:Y:S02]  /*19b10*/  FSEL R42, R11, -INF , P3 ;  /* 0xff8000000b2a7808 */ /* 0x000fe40001800000 */
[----:B------:R-:W-:-:S02]  /*19b20*/  FMNMX.FTZ R5, R72, R5, !PT ;  /* 0x0000000548057209 */ /* 0x000fc40007810000 */
[----:B------:R-:W-:Y:S02]  /*19b30*/  FSEL R74, R74, -INF , P2 ;  /* 0xff8000004a4a7808 */ /* 0x000fe40001000000 */
[----:B------:R-:W-:Y:S01]  /*19b40*/  FMNMX.FTZ R5, R42, R5, !PT ;  /* 0x000000052a057209 */ /* 0x000fe20007810000 */
[----:B------:R0:W-:Y:S03]  /*19b50*/  MUFU.EX2 R211, R7 ;  /* 0x0000000700d37308 */ /* 0x0001e60000000800 */
[----:B------:R-:W-:Y:S01]  /*19b60*/  FMNMX.FTZ R5, R74, R5, !PT ;  /* 0x000000054a057209 */ /* 0x000fe20007810000 */
[----:B0-----:R-:W-:-:S04]  /*19b70*/  FFMA.FTZ R7, R8, R3, -R29 ;  /* 0x0000000308077223 */ /* 0x001fc8000001081d */
[----:B------:R-:W0:Y:S02]  /*19b80*/  SHFL.BFLY PT, R8, R5, 0x2, 0x1f ;  /* 0x0c401f0005087f89 */ /* 0x000e2400000e0000 */
[----:B0-----:R-:W-:-:S05]  /*19b90*/  FMNMX.FTZ R8, R5, R8, !PT ;  /* 0x0000000805087209 */ /* 0x001fca0007810000 */
[----:B------:R-:W0:Y:S01]  /*19ba0*/  SHFL.BFLY PT, R5, R8, 0x1, 0x1f ;  /* 0x0c201f0008057f89 */ /* 0x000e2200000e0000 */
[----:B------:R1:W-:Y:S01]  /*19bb0*/  MUFU.EX2 R205, R7 ;  /* 0x0000000700cd7308 */ /* 0x0003e20000000800 */
[----:B------:R-:W-:Y:S01]  /*19bc0*/  FFMA.FTZ R24, R43, R3, -R29 ;  /* 0x000000032b187223 */ /* 0x000fe2000001081d */
[----:B0-----:R-:W-:Y:S02]  /*19bd0*/  FMNMX.FTZ R5, R8, R5, !PT ;  /* 0x0000000508057209 */ /* 0x001fe40007810000 */
[----:B------:R-:W0:Y:S02]  /*19be0*/  @P1 LDC R8, c[0x0][0x44c] ;  /* 0x00011300ff081b82 */ /* 0x000e240000000800 */
[C---:B------:R-:W-:Y:S01]  /*19bf0*/  FSETP.NEU.FTZ.AND P2, PT, R5.reuse, -INF , PT ;  /* 0xff8000000500780b */ /* 0x040fe20003f5d000 */
[----:B-1----:R-:W-:-:S05]  /*19c00*/  FMUL.FTZ R7, R5, R3 ;  /* 0x0000000305077220 */ /* 0x002fca0000410000 */
[----:B------:R-:W-:-:S05]  /*19c10*/  FSEL R7, R7, RZ, P2 ;  /* 0x000000ff07077208 */ /* 0x000fca0001000000 */
[-CC-:B------:R-:W-:Y:S01]  /*19c20*/  FFMA.FTZ R32, R32, R3.reuse, -R7.reuse ;  /* 0x0000000320207223 */ /* 0x180fe20000010807 */
[-CC-:B------:R-:W-:Y:S01]  /*19c30*/  FFMA.FTZ R13, R13, R3.reuse, -R7.reuse ;  /* 0x000000030d0d7223 */ /* 0x180fe20000010807 */
[-CC-:B------:R-:W-:Y:S01]  /*19c40*/  FFMA.FTZ R36, R36, R3.reuse, -R7.reuse ;  /* 0x0000000324247223 */ /* 0x180fe20000010807 */
[----:B------:R-:W-:Y:S01]  /*19c50*/  MUFU.EX2 R209, R209 ;  /* 0x000000d100d17308 */ /* 0x000fe20000000800 */
[----:B------:R-:W-:-:S07]  /*19c60*/  FFMA.FTZ R40, R40, R3, -R7 ;  /* 0x0000000328287223 */ /* 0x000fce0000010807 */
[----:B------:R-:W-:Y:S01]  /*19c70*/  MUFU.EX2 R24, R24 ;  /* 0x0000001800187308 */ /* 0x000fe20000000800 */
[----:B------:R-:W-:-:S07]  /*19c80*/  FFMA.FTZ R44, R44, R3, -R7 ;  /* 0x000000032c2c7223 */ /* 0x000fce0000010807 */
[----:B------:R-:W-:Y:S08]  /*19c90*/  MUFU.EX2 R32, R32 ;  /* 0x0000002000207308 */ /* 0x000ff00000000800 */
[----:B------:R-:W1:Y:S01]  /*19ca0*/  MUFU.EX2 R13, R13 ;  /* 0x0000000d000d7308 */ /* 0x000e620000000800 */
[-CC-:B------:R-:W-:Y:S01]  /*19cb0*/  FFMA.FTZ R12, R12, R3.reuse, -R29.reuse ;  /* 0x000000030c0c7223 */ /* 0x180fe2000001081d */
[----:B------:R-:W-:-:S06]  /*19cc0*/  FFMA.FTZ R14, R14, R3, -R29 ;  /* 0x000000030e0e7223 */ /* 0x000fcc000001081d */
[----:B------:R-:W3:Y:S01]  /*19cd0*/  MUFU.EX2 R36, R36 ;  /* 0x0000002400247308 */ /* 0x000ee20000000800 */
[----:B0-----:R-:W-:-:S04]  /*19ce0*/  @P1 IMAD.HI.U32 R8, R69, R8, RZ ;  /* 0x0000000845081227 */ /* 0x001fc800078e00ff */
[----:B------:R-:W-:-:S03]  /*19cf0*/  FFMA.FTZ R50, R50, R3, -R7 ;  /* 0x0000000332327223 */ /* 0x000fc60000010807 */
[----:B------:R-:W-:Y:S01]  /*19d00*/  MUFU.EX2 R84, R9 ;  /* 0x0000000900547308 */ /* 0x000fe20000000800 */
[----:B------:R-:W-:-:S07]  /*19d10*/  FFMA.FTZ R52, R52, R3, -R7 ;  /* 0x0000000334347223 */ /* 0x000fce0000010807 */
[----:B------:R-:W0:Y:S01]  /*19d20*/  MUFU.EX2 R9, R40 ;  /* 0x0000002800097308 */ /* 0x000e220000000800 */
[----:B------:R-:W-:Y:S01]  /*19d30*/  FFMA.FTZ R10, R10, R3, -R29 ;  /* 0x000000030a0a7223 */ /* 0x000fe2000001081d */
[----:B-1----:R-:W-:-:S06]  /*19d40*/  FADD.FTZ R31, R32, R13 ;  /* 0x0000000d201f7221 */ /* 0x002fcc0000010000 */
[----:B------:R-:W1:Y:S01]  /*19d50*/  MUFU.EX2 R44, R44 ;  /* 0x0000002c002c7308 */ /* 0x000e620000000800 */
[----:B------:R-:W-:-:S07]  /*19d60*/  FFMA.FTZ R54, R54, R3, -R7 ;  /* 0x0000000336367223 */ /* 0x000fce0000010807 */
[----:B------:R4:W-:Y:S08]  /*19d70*/  MUFU.EX2 R207, R14 ;  /* 0x0000000e00cf7308 */ /* 0x0009f00000000800 */
[----:B------:R-:W5:Y:S01]  /*19d80*/  MUFU.EX2 R12, R12 ;  /* 0x0000000c000c7308 */ /* 0x000f620000000800 */
[----:B----4-:R-:W-:Y:S01]  /*19d90*/  IMAD.MOV.U32 R14, RZ, RZ, R69 ;  /* 0x000000ffff0e7224 */ /* 0x010fe200078e0045 */
[----:B--2---:R-:W-:Y:S01]  /*19da0*/  @P1 SHF.R.U32.HI R14, RZ, R27, R8 ;  /* 0x0000001bff0e1219 */ /* 0x004fe20000011608 */
[----:B------:R-:W-:-:S05]  /*19db0*/  FADD.FTZ R8, R209, R24 ;  /* 0x00000018d1087221 */ /* 0x000fca0000010000 */
[----:B------:R-:W2:Y:S01]  /*19dc0*/  MUFU.EX2 R11, R50 ;  /* 0x00000032000b7308 */ /* 0x000ea20000000800 */
[----:B------:R-:W-:Y:S01]  /*19dd0*/  FADD.FTZ R33, R211, R8 ;  /* 0x00000008d3217221 */ /* 0x000fe20000010000 */
[----:B---3--:R-:W-:Y:S01]  /*19de0*/  FADD.FTZ R8, R36, R31 ;  /* 0x0000001f24087221 */ /* 0x008fe20000010000 */
[----:B------:R-:W-:-:S05]  /*19df0*/  FFMA.FTZ R28, R28, R3, -R7 ;  /* 0x000000031c1c7223 */ /* 0x000fca0000010807 */
[----:B------:R-:W3:Y:S01]  /*19e00*/  MUFU.EX2 R52, R52 ;  /* 0x0000003400347308 */ /* 0x000ee20000000800 */
[----:B------:R-:W-:Y:S01]  /*19e10*/  FFMA.FTZ R20, R20, R3, -R29 ;  /* 0x0000000314147223 */ /* 0x000fe2000001081d */
[----:B0-----:R-:W-:Y:S01]  /*19e20*/  FADD.FTZ R31, R9, R8 ;  /* 0x00000008091f7221 */ /* 0x001fe20000010000 */
[----:B------:R-:W-:Y:S01]  /*19e30*/  PRMT R0, R229, 0x654, R0 ;  /* 0x00000654e5007816 */ /* 0x000fe20000000000 */
[----:B------:R-:W-:-:S04]  /*19e40*/  FADD.FTZ R33, R84, R33 ;  /* 0x0000002154217221 */ /* 0x000fc80000010000 */
[----:B------:R-:W0:Y:S01]  /*19e50*/  MUFU.EX2 R10, R10 ;  /* 0x0000000a000a7308 */ /* 0x000e220000000800 */
[-C--:B------:R-:W-:Y:S01]  /*19e60*/  FFMA.FTZ R56, R56, R3.reuse, -R7 ;  /* 0x0000000338387223 */ /* 0x080fe20000010807 */
[----:B-1----:R-:W-:Y:S01]  /*19e70*/  FADD.FTZ R8, R44, R31 ;  /* 0x0000001f2c087221 */ /* 0x002fe20000010000 */
[-C--:B------:R-:W-:Y:S01]  /*19e80*/  FFMA.FTZ R58, R58, R3.reuse, -R7 ;  /* 0x000000033a3a7223 */ /* 0x080fe20000010807 */
[----:B------:R5:W-:Y:S04]  /*19e90*/  SYNCS.ARRIVE.TRANS64.RED.A1T0 RZ, [R0+URZ], RZ ;  /* 0x000000ff00ff79a7 */ /* 0x000be8000810043f */
[----:B------:R-:W1:Y:S01]  /*19ea0*/  MUFU.EX2 R15, R54 ;  /* 0x00000036000f7308 */ /* 0x000e620000000800 */
[-CC-:B------:R-:W-:Y:S01]  /*19eb0*/  FFMA.FTZ R26, R26, R3.reuse, -R29.reuse ;  /* 0x000000031a1a7223 */ /* 0x180fe2000001081d */
[----:B------:R-:W-:Y:S01]  /*19ec0*/  FFMA.FTZ R34, R34, R3, -R29 ;  /* 0x0000000322227223 */ /* 0x000fe2000001081d */
[----:B-----5:R-:W-:-:S05]  /*19ed0*/  FADD.FTZ R0, R12, R33 ;  /* 0x000000210c007221 */ /* 0x020fca0000010000 */
[----:B------:R-:W4:Y:S01]  /*19ee0*/  MUFU.EX2 R28, R28 ;  /* 0x0000001c001c7308 */ /* 0x000f220000000800 */
[----:B--2---:R-:W-:Y:S01]  /*19ef0*/  FADD.FTZ R31, R11, R8 ;  /* 0x000000080b1f7221 */ /* 0x004fe20000010000 */
[----:B------:R-:W-:Y:S01]  /*19f00*/  FADD.FTZ R33, R205, R0 ;  /* 0x00000000cd217221 */ /* 0x000fe20000010000 */
[----:B------:R-:W-:-:S05]  /*19f10*/  FFMA.FTZ R60, R60, R3, -R7 ;  /* 0x000000033c3c7223 */ /* 0x000fca0000010807 */
[----:B------:R-:W2:Y:S01]  /*19f20*/  MUFU.EX2 R20, R20 ;  /* 0x0000001400147308 */ /* 0x000ea20000000800 */
[----:B------:R-:W-:Y:S01]  /*19f30*/  FFMA.FTZ R0, R6, R3, -R29 ;  /* 0x0000000306007223 */ /* 0x000fe2000001081d */
[----:B---3--:R-:W-:-:S06]  /*19f40*/  FADD.FTZ R6, R52, R31 ;  /* 0x0000001f34067221 */ /* 0x008fcc0000010000 */
[----:B------:R-:W3:Y:S01]  /*19f50*/  MUFU.EX2 R21, R56 ;  /* 0x0000003800157308 */ /* 0x000ee20000000800 */
[-C--:B------:R-:W-:Y:S01]  /*19f60*/  FFMA.FTZ R62, R62, R3.reuse, -R7 ;  /* 0x000000033e3e7223 */ /* 0x080fe20000010807 */
[----:B------:R-:W-:Y:S01]  /*19f70*/  FFMA.FTZ R38, R38, R3, -R29 ;  /* 0x0000000326267223 */ /* 0x000fe2000001081d */
[----:B0-----:R-:W-:-:S05]  /*19f80*/  FADD.FTZ R8, R10, R33 ;  /* 0x000000210a087221 */ /* 0x001fca0000010000 */
[----:B------:R-:W0:Y:S01]  /*19f90*/  MUFU.EX2 R201, R26 ;  /* 0x0000001a00c97308 */ /* 0x000e220000000800 */
[----:B------:R-:W-:Y:S01]  /*19fa0*/  FFMA.FTZ R30, R30, R3, -R29 ;  /* 0x000000031e1e7223 */ /* 0x000fe2000001081d */
[----:B------:R-:W-:Y:S01]  /*19fb0*/  IADD3 R14, R14, R65, -R67 ;  /* 0x000000410e0e7210 */ /* 0x000fe20007ffe843 */
[----:B-1----:R-:W-:-:S05]  /*19fc0*/  FADD.FTZ R31, R15, R6 ;  /* 0x000000060f1f7221 */ /* 0x002fca0000010000 */
[----:B------:R-:W1:Y:S01]  /*19fd0*/  MUFU.EX2 R58, R58 ;  /* 0x0000003a003a7308 */ /* 0x000e620000000800 */
[----:B------:R-:W-:Y:S01]  /*19fe0*/  FFMA.FTZ R64, R64, R3, -R7 ;  /* 0x0000000340407223 */ /* 0x000fe20000010807 */
[----:B------:R-:W-:-:S06]  /*19ff0*/  FADD.FTZ R33, R207, R8 ;  /* 0x00000008cf217221 */ /* 0x000fcc0000010000 */
[----:B------:R-:W5:Y:S01]  /*1a000*/  MUFU.EX2 R34, R34 ;  /* 0x0000002200227308 */ /* 0x000f620000000800 */
[----:B----4-:R-:W-:Y:S01]  /*1a010*/  FADD.FTZ R8, R28, R31 ;  /* 0x0000001f1c087221 */ /* 0x010fe20000010000 */
[----:B------:R-:W-:-:S06]  /*1a020*/  FFMA.FTZ R66, R66, R3, -R7 ;  /* 0x0000000342427223 */ /* 0x000fcc0000010807 */
[----:B------:R-:W4:Y:S01]  /*1a030*/  MUFU.EX2 R25, R60 ;  /* 0x0000003c00197308 */ /* 0x000f220000000800 */
[----:B------:R-:W-:-:S04]  /*1a040*/  IMAD.HI R14, R14, 0x66666667, RZ ;  /* 0x666666670e0e7827 */ /* 0x000fc800078e02ff */
[----:B--2---:R-:W-:-:S03]  /*1a050*/  FADD.FTZ R6, R20, R33 ;  /* 0x0000002114067221 */ /* 0x004fc60000010000 */
[----:B------:R-:W2:Y:S01]  /*1a060*/  MUFU.EX2 R203, R38 ;  /* 0x0000002600cb7308 */ /* 0x000ea20000000800 */
[----:B---3--:R-:W-:-:S07]  /*1a070*/  FADD.FTZ R31, R21, R8 ;  /* 0x00000008151f7221 */ /* 0x008fce0000010000 */
[----:B------:R-:W3:Y:S01]  /*1a080*/  MUFU.EX2 R62, R62 ;  /* 0x0000003e003e7308 */ /* 0x000ee20000000800 */
[----:B------:R-:W-:Y:S01]  /*1a090*/  SHF.R.U32.HI R35, RZ, 0x1f, R14 ;  /* 0x0000001fff237819 */ /* 0x000fe2000001160e */
[----:B------:R-:W-:Y:S01]  /*1a0a0*/  FFMA.FTZ R68, R68, R3, -R7 ;  /* 0x0000000344447223 */ /* 0x000fe20000010807 */
[----:B0-----:R-:W-:-:S05]  /*1a0b0*/  FADD.FTZ R33, R201, R6 ;  /* 0x00000006c9217221 */ /* 0x001fca0000010000 */
[----:B------:R-:W0:Y:S01]  /*1a0c0*/  MUFU.EX2 R30, R30 ;  /* 0x0000001e001e7308 */ /* 0x000e220000000800 */
[----:B-1----:R-:W-:Y:S01]  /*1a0d0*/  FADD.FTZ R8, R58, R31 ;  /* 0x0000001f3a087221 */ /* 0x002fe20000010000 */
[----:B------:R-:W-:-:S06]  /*1a0e0*/  FFMA.FTZ R70, R70, R3, -R7 ;  /* 0x0000000346467223 */ /* 0x000fcc0000010807 */
[----:B------:R-:W1:Y:S01]  /*1a0f0*/  MUFU.EX2 R27, R64 ;  /* 0x00000040001b7308 */ /* 0x000e620000000800 */
[-CC-:B------:R-:W-:Y:S01]  /*1a100*/  FFMA.FTZ R46, R46, R3.reuse, -R29.reuse ;  /* 0x000000032e2e7223 */ /* 0x180fe2000001081d */
[-CC-:B------:R-:W-:Y:S01]  /*1a110*/  FFMA.FTZ R48, R48, R3.reuse, -R29.reuse ;  /* 0x0000000330307223 */ /* 0x180fe2000001081d */
[-CC-:B------:R-:W-:Y:S01]  /*1a120*/  FFMA.FTZ R76, R76, R3.reuse, -R29.reuse ;  /* 0x000000034c4c7223 */ /* 0x180fe2000001081d */
[-CC-:B------:R-:W-:Y:S01]  /*1a130*/  FFMA.FTZ R78, R78, R3.reuse, -R29.reuse ;  /* 0x000000034e4e7223 */ /* 0x180fe2000001081d */
[----:B------:R-:W-:-:S03]  /*1a140*/  FFMA.FTZ R80, R80, R3, -R29 ;  /* 0x0000000350507223 */ /* 0x000fc6000001081d */
[----:B------:R-:W1:Y:S01]  /*1a150*/  MUFU.EX2 R66, R66 ;  /* 0x0000004200427308 */ /* 0x000e620000000800 */
[----:B------:R-:W-:Y:S01]  /*1a160*/  FFMA.FTZ R82, R82, R3, -R29 ;  /* 0x0000000352527223 */ /* 0x000fe2000001081d */
[----:B------:R-:W-:Y:S01]  /*1a170*/  LEA.HI.SX32 R6, R14, R35, 0x1b ;  /* 0x000000230e067211 */ /* 0x000fe200078fdaff */
[----:B-----5:R-:W-:Y:S01]  /*1a180*/  FADD.FTZ R14, R34, R33 ;  /* 0x00000021220e7221 */ /* 0x020fe20000010000 */
[----:B----4-:R-:W-:-:S04]  /*1a190*/  FADD.FTZ R31, R25, R8 ;  /* 0x00000008191f7221 */ /* 0x010fc80000010000 */
[----:B------:R-:W4:Y:S01]  /*1a1a0*/  MUFU.EX2 R29, R68 ;  /* 0x00000044001d7308 */ /* 0x000f220000000800 */
[-C--:B------:R-:W-:Y:S01]  /*1a1b0*/  FFMA.FTZ R72, R72, R3.reuse, -R7 ;  /* 0x0000000348487223 */ /* 0x080fe20000010807 */
[----:B--2---:R-:W-:Y:S01]  /*1a1c0*/  FADD.FTZ R33, R203, R14 ;  /* 0x0000000ecb217221 */ /* 0x004fe20000010000 */
[----:B---3--:R-:W-:Y:S01]  /*1a1d0*/  FADD.FTZ R8, R62, R31 ;  /* 0x0000001f3e087221 */ /* 0x008fe20000010000 */
[-CC-:B------:R-:W-:Y:S01]  /*1a1e0*/  FFMA.FTZ R42, R42, R3.reuse, -R7.reuse ;  /* 0x000000032a2a7223 */ /* 0x180fe20000010807 */
[----:B------:R-:W-:-:S03]  /*1a1f0*/  FFMA.FTZ R74, R74, R3, -R7 ;  /* 0x000000034a4a7223 */ /* 0x000fc60000010807 */
[----:B------:R-:W2:Y:S01]  /*1a200*/  MUFU.EX2 R70, R70 ;  /* 0x0000004600467308 */ /* 0x000ea20000000800 */
[----:B------:R-:W-:Y:S01]  /*1a210*/  F2FP.BF16.F32.PACK_AB R205, R205, R12 ;  /* 0x0000000ccdcd723e */ /* 0x000fe200000010ff */
[----:B0-----:R-:W-:Y:S01]  /*1a220*/  FADD.FTZ R12, R30, R33 ;  /* 0x000000211e0c7221 */ /* 0x001fe20000010000 */
[----:B-1----:R-:W-:-:S05]  /*1a230*/  FADD.FTZ R33, R27, R8 ;  /* 0x000000081b217221 */ /* 0x002fca0000010000 */
[----:B------:R-:W0:Y:S01]  /*1a240*/  MUFU.EX2 R197, R46 ;  /* 0x0000002e00c57308 */ /* 0x000e220000000800 */
[----:B------:R-:W-:-:S07]  /*1a250*/  FADD.FTZ R8, R66, R33 ;  /* 0x0000002142087221 */ /* 0x000fce0000010000 */
[----:B------:R-:W1:Y:S01]  /*1a260*/  MUFU.EX2 R7, R72 ;  /* 0x0000004800077308 */ /* 0x000e620000000800 */
[----:B------:R-:W-:Y:S01]  /*1a270*/  F2FP.BF16.F32.PACK_AB R210, R9, R36 ;  /* 0x0000002409d2723e */ /* 0x000fe200000010ff */
[----:B----4-:R-:W-:-:S06]  /*1a280*/  FADD.FTZ R9, R29, R8 ;  /* 0x000000081d097221 */ /* 0x010fcc0000010000 */
[----:B------:R-:W3:Y:S08]  /*1a290*/  MUFU.EX2 R48, R48 ;  /* 0x0000003000307308 */ /* 0x000ef00000000800 */
[----:B------:R-:W4:Y:S01]  /*1a2a0*/  MUFU.EX2 R42, R42 ;  /* 0x0000002a002a7308 */ /* 0x000f220000000800 */
[----:B--2---:R-:W-:-:S07]  /*1a2b0*/  FADD.FTZ R8, R70, R9 ;  /* 0x0000000946087221 */ /* 0x004fce0000010000 */
[----:B------:R-:W2:Y:S01]  /*1a2c0*/  MUFU.EX2 R199, R76 ;  /* 0x0000004c00c77308 */ /* 0x000ea20000000800 */
[----:B0-----:R-:W-:Y:S01]  /*1a2d0*/  FADD.FTZ R31, R197, R12 ;  /* 0x0000000cc51f7221 */ /* 0x001fe20000010000 */
[----:B-1----:R-:W-:-:S06]  /*1a2e0*/  FADD.FTZ R9, R7, R8 ;  /* 0x0000000807097221 */ /* 0x002fcc0000010000 */
[----:B------:R-:W0:Y:S01]  /*1a2f0*/  MUFU.EX2 R78, R78 ;  /* 0x0000004e004e7308 */ /* 0x000e220000000800 */
[----:B------:R-:W-:Y:S01]  /*1a300*/  F2FP.BF16.F32.PACK_AB R207, R207, R10 ;  /* 0x0000000acfcf723e */ /* 0x000fe200000010ff */
[----:B---3--:R-:W-:-:S06]  /*1a310*/  FADD.FTZ R10, R48, R31 ;  /* 0x0000001f300a7221 */ /* 0x008fcc0000010000 */
[----:B------:R-:W1:Y:S01]  /*1a320*/  MUFU.EX2 R193, R80 ;  /* 0x0000005000c17308 */ /* 0x000e620000000800 */
[----:B----4-:R-:W-:Y:S01]  /*1a330*/  FADD.FTZ R226, R42, R9 ;  /* 0x000000092ae27221 */ /* 0x010fe20000010000 */
[----:B------:R-:W-:Y:S01]  /*1a340*/  VIADD R9, R2, 0xfffffffe ;  /* 0xfffffffe02097836 */ /* 0x000fe20000000000 */
[----:B------:R-:W-:-:S05]  /*1a350*/  VIMNMX R26, RZ, R6, !PT ;  /* 0x00000006ff1a7248 */ /* 0x000fca0007fe0100 */
[----:B------:R-:W3:Y:S01]  /*1a360*/  MUFU.EX2 R82, R82 ;  /* 0x0000005200527308 */ /* 0x000ee20000000800 */
[----:B--2---:R-:W-:Y:S01]  /*1a370*/  FADD.FTZ R33, R199, R10 ;  /* 0x0000000ac7217221 */ /* 0x004fe20000010000 */
[----:B------:R-:W-:-:S06]  /*1a380*/  ISETP.GE.AND P2, PT, R9, R26, PT ;  /* 0x0000001a0900720c */ /* 0x000fcc0003f46270 */
[----:B------:R3:W2:Y:S01]  /*1a390*/  MUFU.EX2 R195, R0 ;  /* 0x0000000000c37308 */ /* 0x0006a20000000800 */
[----:B0-----:R-:W-:-:S07]  /*1a3a0*/  FADD.FTZ R10, R78, R33 ;  /* 0x000000214e0a7221 */ /* 0x001fce0000010000 */
[----:B------:R-:W0:Y:S01]  /*1a3b0*/  MUFU.EX2 R31, R74 ;  /* 0x0000004a001f7308 */ /* 0x000e220000000800 */
[----:B------:R-:W-:Y:S01]  /*1a3c0*/  F2FP.BF16.F32.PACK_AB R204, R11, R44 ;  /* 0x0000002c0bcc723e */ /* 0x000fe200000010ff */
[----:B-1----:R-:W-:Y:S01]  /*1a3d0*/  FADD.FTZ R11, R193, R10 ;  /* 0x0000000ac10b7221 */ /* 0x002fe20000010000 */
[----:B------:R-:W-:Y:S03]  /*1a3e0*/  BSSY B0, `(.L_x_2899) ;  /* 0x00005a7000007945 */ /* 0x000fe60003800000 */
[----:B---3--:R-:W-:Y:S01]  /*1a3f0*/  FADD.FTZ R0, R82, R11 ;  /* 0x0000000b52007221 */ /* 0x008fe20000010000 */
[----:B------:R-:W-:Y:S01]  /*1a400*/  F2FP.BF16.F32.PACK_AB R209, R24, R209 ;  /* 0x000000d118d1723e */ /* 0x000fe200000010ff */
[----:B------:R1:W-:Y:S01]  /*1a410*/  STL [R1+0x58], R26 ;  /* 0x0000581a01007387 */ /* 0x0003e20000100800 */
[----:B------:R-:W-:Y:S01]  /*1a420*/  F2FP.BF16.F32.PACK_AB R211, R84, R211 ;  /* 0x000000d354d3723e */ /* 0x000fe200000010ff */
[----:B--2---:R-:W-:Y:S01]  /*1a430*/  FADD.FTZ R225, R195, R0 ;  /* 0x00000000c3e17221 */ /* 0x004fe20000010000 */
[----:B------:R-:W-:Y:S01]  /*1a440*/  F2FP.BF16.F32.PACK_AB R203, R203, R34 ;  /* 0x00000022cbcb723e */ /* 0x000fe200000010ff */
[----:B------:R-:W-:Y:S01]  /*1a450*/  IMAD.MOV.U32 R2, RZ, RZ, 0x3f800000 ;  /* 0x3f800000ff027424 */ /* 0x000fe200078e00ff */
[----:B------:R-:W-:Y:S01]  /*1a460*/  F2FP.BF16.F32.PACK_AB R197, R197, R30 ;  /* 0x0000001ec5c5723e */ /* 0x000fe200000010ff */
[----:B------:R-:W-:Y:S01]  /*1a470*/  IMAD.MOV.U32 R0, RZ, RZ, 0x3f800000 ;  /* 0x3f800000ff007424 */ /* 0x000fe200078e00ff */
[----:B------:R-:W-:-:S02]  /*1a480*/  F2FP.BF16.F32.PACK_AB R199, R199, R48 ;  /* 0x00000030c7c7723e */ /* 0x000fc400000010ff */
[----:B------:R-:W-:Y:S02]  /*1a490*/  CS2R R150, SRZ ;  /* 0x0000000000967805 */ /* 0x000fe4000001ff00 */
[----:B------:R-:W-:Y:S01]  /*1a4a0*/  F2FP.BF16.F32.PACK_AB R208, R13, R32 ;  /* 0x000000200dd0723e */ /* 0x000fe200000010ff */
[----:B0-----:R-:W-:Y:S01]  /*1a4b0*/  FADD.FTZ R226, R31, R226 ;  /* 0x000000e21fe27221 */ /* 0x001fe20000010000 */
[----:B------:R-:W-:Y:S02]  /*1a4c0*/  F2FP.BF16.F32.PACK_AB R206, R15, R52 ;  /* 0x000000340fce723e */ /* 0x000fe400000010ff */
[----:B------:R-:W-:Y:S02]  /*1a4d0*/  CS2R R148, SRZ ;  /* 0x0000000000947805 */ /* 0x000fe4000001ff00 */
[----:B------:R-:W-:Y:S02]  /*1a4e0*/  F2FP.BF16.F32.PACK_AB R200, R21, R28 ;  /* 0x0000001c15c8723e */ /* 0x000fe400000010ff */
[----:B------:R-:W-:-:S02]  /*1a4f0*/  CS2R R146, SRZ ;  /* 0x0000000000927805 */ /* 0x000fc4000001ff00 */
[----:B------:R-:W-:Y:S02]  /*1a500*/  F2FP.BF16.F32.PACK_AB R202, R25, R58 ;  /* 0x0000003a19ca723e */ /* 0x000fe400000010ff */
[----:B------:R-:W-:Y:S02]  /*1a510*/  CS2R R144, SRZ ;  /* 0x0000000000907805 */ /* 0x000fe4000001ff00 */
        /* <DEDUP_REMOVED lines=65> */
[----:B-1----:R-:W-:Y:S02]  /*1a930*/  CS2R R26, SRZ ;  /* 0x00000000001a7805 */ /* 0x002fe4000001ff00 */
[----:B------:R-:W-:Y:S01]  /*1a940*/  CS2R R24, SRZ ;  /* 0x0000000000187805 */ /* 0x000fe2000001ff00 */
[----:B------:R-:W-:Y:S06]  /*1a950*/  @!P2 BRA `(.L_x_2900) ;  /* 0x00000054003ca947 */ /* 0x000fec0003800000 */
[----:B------:R-:W-:Y:S01]  /*1a960*/  BSSY B1, `(.L_x_2901) ;  /* 0x000054d000017945 */ /* 0x000fe20003800000 */
[----:B------:R-:W-:Y:S02]  /*1a970*/  IMAD.MOV.U32 R13, RZ, RZ, R4 ;  /* 0x000000ffff0d7224 */ /* 0x000fe400078e0004 */
[----:B------:R-:W-:Y:S02]  /*1a980*/  IMAD.MOV.U32 R12, RZ, RZ, R5 ;  /* 0x000000ffff0c7224 */ /* 0x000fe400078e0005 */
[----:B------:R-:W-:Y:S02]  /*1a990*/  IMAD.MOV.U32 R8, RZ, RZ, R9 ;  /* 0x000000ffff087224 */ /* 0x000fe400078e0009 */
[----:B------:R-:W-:Y:S02]  /*1a9a0*/  IMAD.MOV.U32 R7, RZ, RZ, R224 ;  /* 0x000000ffff077224 */ /* 0x000fe400078e00e0 */
[----:B------:R-:W-:Y:S02]  /*1a9b0*/  IMAD.MOV.U32 R6, RZ, RZ, R219 ;  /* 0x000000ffff067224 */ /* 0x000fe400078e00db */
[----:B------:R-:W-:-:S02]  /*1a9c0*/  IMAD.MOV.U32 R2, RZ, RZ, 0x3f800000 ;  /* 0x3f800000ff027424 */ /* 0x000fc400078e00ff */
[----:B------:R-:W-:-:S07]  /*1a9d0*/  IMAD.MOV.U32 R151, RZ, RZ, RZ ;  /* 0x000000ffff977224 */ /* 0x000fce00078e00ff */
.L_x_2914:
[----:B------:R-:W-:-:S04]  /*1a9e0*/  ISETP.NE.AND P2, PT, R6, 0x1, PT ;  /* 0x000000010600780c */ /* 0x000fc80003f45270 */
[----:B------:R-:W-:-:S04]  /*1a9f0*/  SEL R224, RZ, 0x1, P2 ;  /* 0x00000001ffe07807 */ /* 0x000fc80001000000 */
[----:B------:R-:W-:Y:S01]  /*1aa00*/  LOP3.LUT R224, R7, R224, RZ, 0x3c, !PT ;  /* 0x000000e007e07212 */ /* 0x000fe200078e3cff */
[----:B------:R-:W-:Y:S06]  /*1aa10*/  @!P0 BRA `(.L_x_2902) ;  /* 0x0000000000048947 */ /* 0x000fec0003800000 */
[----:B------:R-:W-:Y:S01]  /*1aa20*/  BPT.TRAP 0x1 ;  /* 0x000000040000795c */ /* 0x000fe20000300000 */
.L_x_2902:
        /* <DEDUP_REMOVED lines=8> */
.L_x_2903:
        /* <DEDUP_REMOVED lines=8> */
.L_x_2905:
[----:B------:R-:W-:Y:S05]  /*1ab30*/  BSYNC B2 ;  /* 0x0000000000027941 */ /* 0x000fea0003800000 */
.L_x_2904:
[----:B------:R-:W2:Y:S01]  /*1ab40*/  LDL.64 R152, [R1+0x48] ;  /* 0x0000480001987983 */ /* 0x000ea20000100a00 */
[----:B01----:R-:W-:-:S03]  /*1ab50*/  IMAD.MOV.U32 R4, RZ, RZ, R3 ;  /* 0x000000ffff047224 */ /* 0x003fc600078e0003 */
[----:B------:R-:W3:Y:S01]  /*1ab60*/  LDL.64 R20, [R1+0x40] ;  /* 0x0000400001147983 */ /* 0x000ee20000100a00 */
[----:B------:R-:W-:Y:S01]  /*1ab70*/  IMAD.MOV.U32 R5, RZ, RZ, 0x40000040 ;  /* 0x40000040ff057424 */ /* 0x000fe200078e00ff */
[----:B------:R-:W-:-:S04]  /*1ab80*/  R2UR UR10, R4 ;  /* 0x00000000040a72ca */ /* 0x000fc800000e0000 */
[C---:B------:R-:W-:Y:S01]  /*1ab90*/  R2UR UR11, R5.reuse ;  /* 0x00000000050b72ca */ /* 0x040fe200000e0000 */
[----:B------:R-:W-:Y:S01]  /*1aba0*/  WARPGROUP.ARRIVE ;  /* 0x00000000000079c5 */ /* 0x000fe20000000000 */
[----:B------:R-:W-:Y:S01]  /*1abb0*/  IMAD.MOV.U32 R4, RZ, RZ, R11 ;  /* 0x000000ffff047224 */ /* 0x000fe200078e000b */
[----:B------:R-:W-:-:S04]  /*1abc0*/  R2UR UR19, R5 ;  /* 0x00000000051372ca */ /* 0x000fc800000e0000 */
[----:B------:R-:W-:Y:S01]  /*1abd0*/  R2UR UR18, R4 ;  /* 0x00000000041272ca */ /* 0x000fe200000e0000 */
[----:B------:R-:W-:Y:S01]  /*1abe0*/  IMAD.MOV.U32 R15, RZ, RZ, 0x40000040 ;  /* 0x40000040ff0f7424 */ /* 0x000fe200078e00ff */
[----:B------:R-:W-:-:S04]  /*1abf0*/  R2UR UR14, R14 ;  /* 0x000000000e0e72ca */ /* 0x000fc800000e0000 */
[----:B------:R-:W-:Y:S01]  /*1ac00*/  R2UR UR15, R15 ;  /* 0x000000000f0f72ca */ /* 0x000fe200000e0000 */
[----:B------:R-:W-:Y:S01]  /*1ac10*/  VIADD R10, R3, 0x180 ;  /* 0x00000180030a7836 */ /* 0x000fe20000000000 */
[----:B--2---:R-:W-:Y:S02]  /*1ac20*/  R2UR UR20, R152 ;  /* 0x00000000981472ca */ /* 0x004fe400000e0000 */
[----:B------:R-:W-:Y:S01]  /*1ac30*/  R2UR UR21, R153 ;  /* 0x00000000991572ca */ /* 0x000fe200000e0000 */
[----:B------:R-:W-:Y:S01]  /*1ac40*/  IMAD.MOV.U32 R11, RZ, RZ, 0x40000040 ;  /* 0x40000040ff0b7424 */ /* 0x000fe200078e00ff */
[----:B------:R-:W2:Y:S01]  /*1ac50*/  LDL.64 R152, [R1+0x38] ;  /* 0x0000380001987983 */ /* 0x000ea20000100a00 */
[----:B------:R-:W-:Y:S01]  /*1ac60*/  VIADD R4, R3, 0x200 ;  /* 0x0000020003047836 */ /* 0x000fe20000000000 */
[----:B------:R-:W-:Y:S02]  /*1ac70*/  R2UR UR27, R5 ;  /* 0x00000000051b72ca */ /* 0x000fe400000e0000 */
[----:B---3--:R-:W-:Y:S01]  /*1ac80*/  R2UR UR32, R20 ;  /* 0x00000000142072ca */ /* 0x008fe200000e0000 */
[----:B------:R-:W3:Y:S01]  /*1ac90*/  LDL.64 R14, [R1+0x28] ;  /* 0x00002800010e7983 */ /* 0x000ee20000100a00 */
[----:B------:R-:W-:-:S03]  /*1aca0*/  R2UR UR33, R21 ;  /* 0x00000000152172ca */ /* 0x000fc600000e0000 */
[----:B------:R-:W-:Y:S02]  /*1acb0*/  UMOV UR8, UR20 ;  /* 0x0000001400087c82 */ /* 0x000fe40008000000 */
[----:B------:R-:W-:Y:S01]  /*1acc0*/  UMOV UR9, UR21 ;  /* 0x0000001500097c82 */ /* 0x000fe20008000000 */
[----:B------:R-:W-:Y:S01]  /*1acd0*/  UMOV UR16, UR20 ;  /* 0x0000001400107c82 */ /* 0x000fe20008000000 */
[----:B------:R-:W-:Y:S01]  /*1ace0*/  HGMMA.64x16x16.F32.BF16 R184, gdesc[UR8], RZ, !UPT, gsb0 ;  /* 0x0020000008b879f0 */ /* 0x000fe2000c0018ff */
[----:B------:R-:W-:Y:S01]  /*1acf0*/  UMOV UR17, UR21 ;  /* 0x0000001500117c82 */ /* 0x000fe20008000000 */
[----:B------:R-:W-:Y:S01]  /*1ad00*/  UMOV UR12, UR20 ;  /* 0x00000014000c7c82 */ /* 0x000fe20008000000 */
[----:B------:R-:W-:Y:S01]  /*1ad10*/  UMOV UR13, UR21 ;  /* 0x00000015000d7c82 */ /* 0x000fe20008000000 */
[----:B------:R-:W-:Y:S02]  /*1ad20*/  R2UR UR6, R10 ;  /* 0x000000000a0672ca */ /* 0x000fe400000e0000 */
[----:B------:R-:W-:Y:S01]  /*1ad30*/  R2UR UR7, R11 ;  /* 0x000000000b0772ca */ /* 0x000fe200000e0000 */
[----:B------:R-:W-:Y:S01]  /*1ad40*/  UMOV UR4, UR20 ;  /* 0x0000001400047c82 */ /* 0x000fe20008000000 */
[----:B------:R-:W-:Y:S01]  /*1ad50*/  UMOV UR5, UR21 ;  /* 0x0000001500057c82 */ /* 0x000fe20008000000 */
[----:B------:R-:W-:Y:S01]  /*1ad60*/  R2UR UR26, R4 ;  /* 0x00000000041a72ca */ /* 0x000fe200000e0000 */
[----:B------:R-:W-:Y:S01]  /*1ad70*/  UMOV UR24, UR20 ;  /* 0x0000001400187c82 */ /* 0x000fe20008000000 */
[----:B------:R-:W-:Y:S01]  /*1ad80*/  UMOV UR25, UR21 ;  /* 0x0000001500197c82 */ /* 0x000fe20008000000 */
[----:B------:R-:W-:Y:S01]  /*1ad90*/  IMAD.MOV.U32 R5, RZ, RZ, 0x40000040 ;  /* 0x40000040ff057424 */ /* 0x000fe200078e00ff */
[----:B------:R-:W4:Y:S01]  /*1ada0*/  LDL.64 R20, [R1+0x30] ;  /* 0x0000300001147983 */ /* 0x000f220000100a00 */
[----:B------:R-:W-:-:S02]  /*1adb0*/  WARPGROUP.DEPBAR.LE gsb0, 0x0 ;  /* 0x00008000000079c5 */ /* 0x000fc40000010000 */
[----:B------:R-:W-:-:S06]  /*1adc0*/  WARPGROUP.ARRIVE ;  /* 0x00000000000079c5 */ /* 0x000fcc0000000000 */
[----:B------:R-:W-:Y:S03]  /*1add0*/  HGMMA.64x16x16.F32.BF16 R176, gdesc[UR16], RZ, !UPT, gsb0 ;  /* 0x0020000010b079f0 */ /* 0x000fe6000c0018ff */
[----:B------:R-:W-:Y:S02]  /*1ade0*/  WARPGROUP.DEPBAR.LE gsb0, 0x0 ;  /* 0x00008000000079c5 */ /* 0x000fe40000010000 */
[----:B------:R-:W-:-:S06]  /*1adf0*/  WARPGROUP.ARRIVE ;  /* 0x00000000000079c5 */ /* 0x000fcc0000000000 */
[----:B------:R-:W-:Y:S03]  /*1ae00*/  HGMMA.64x16x16.F32.BF16 R168, gdesc[UR12], RZ, !UPT, gsb0 ;  /* 0x002000000ca879f0 */ /* 0x000fe6000c0018ff */
[----:B------:R-:W-:Y:S02]  /*1ae10*/  WARPGROUP.DEPBAR.LE gsb0, 0x0 ;  /* 0x00008000000079c5 */ /* 0x000fe40000010000 */
[----:B------:R-:W-:-:S06]  /*1ae20*/  WARPGROUP.ARRIVE ;  /* 0x00000000000079c5 */ /* 0x000fcc0000000000 */
[----:B------:R-:W-:Y:S01]  /*1ae30*/  HGMMA.64x16x16.F32.BF16 R160, gdesc[UR4], RZ, !UPT, gsb0 ;  /* 0x0020000004a079f0 */ /* 0x000fe2000c0018ff */
[----:B------:R-:W-:Y:S02]  /*1ae40*/  VIADD R10, R3, 0x2 ;  /* 0x00000002030a7836 */ /* 0x000fe40000000000 */
[----:B------:R-:W-:Y:S01]  /*1ae50*/  IMAD.MOV.U32 R11, RZ, RZ, 0x40000040 ;  /* 0x40000040ff0b7424 */ /* 0x000fe200078e00ff */
[----:B------:R-:W-:Y:S02]  /*1ae60*/  WARPGROUP.DEPBAR.LE gsb0, 0x0 ;  /* 0x00008000000079c5 */ /* 0x000fe40000010000 */
[----:B------:R-:W-:Y:S02]  /*1ae70*/  R2UR UR10, R10 ;  /* 0x000000000a0a72ca */ /* 0x000fe400000e0000 */
[----:B--2---:R-:W-:Y:S02]  /*1ae80*/  R2UR UR28, R152 ;  /* 0x00000000981c72ca */ /* 0x004fe400000e0000 */
[----:B------:R-:W-:-:S02]  /*1ae90*/  R2UR UR29, R153 ;  /* 0x00000000991d72ca */ /* 0x000fc400000e0000 */
[----:B------:R-:W-:-:S06]  /*1aea0*/  WARPGROUP.ARRIVE ;  /* 0x00000000000079c5 */ /* 0x000fcc0000000000 */
[----:B------:R-:W-:Y:S01]  /*1aeb0*/  HGMMA.64x16x16.F32.BF16 R152, gdesc[UR24], RZ, !UPT, gsb0 ;  /* 0x00200000189879f0 */ /* 0x000fe2000c0018ff */
[----:B------:R-:W-:Y:S01]  /*1aec0*/  R2UR UR11, R11 ;  /* 0x000000000b0b72ca */ /* 0x000fe200000e0000 */
[----:B------:R-:W-:Y:S01]  /*1aed0*/  UMOV UR8, UR32 ;  /* 0x0000002000087c82 */ /* 0x000fe20008000000 */
[----:B------:R-:W-:Y:S01]  /*1aee0*/  UMOV UR9, UR33 ;  /* 0x0000002100097c82 */ /* 0x000fe20008000000 */
[----:B------:R-:W-:Y:S01]  /*1aef0*/  VIADD R4, R3, 0x82 ;  /* 0x0000008203047836 */ /* 0x000fe20000000000 */
[----:B------:R-:W-:Y:S02]  /*1af00*/  WARPGROUP.DEPBAR.LE gsb0, 0x0 ;  /* 0x00008000000079c5 */ /* 0x000fe40000010000 */
[----:B------:R-:W-:-:S07]  /*1af10*/  WARPGROUP.ARRIVE ;  /* 0x00000000000079c5 */ /* 0x000fce0000000000 */
[----:B------:R-:W-:Y:S01]  /*1af20*/  HGMMA.64x16x16.F32.BF16 R184, gdesc[UR8], R184, gsb0 ;  /* 0x0020000008b879f0 */ /* 0x000fe200080018b8 */
        /* <DEDUP_REMOVED lines=13> */
[----:B------:R-:W-:Y:S02]  /*1b000*/  VIADD R4, R3, 0x182 ;  /* 0x0000018203047836 */ /* 0x000fe40000000000 */
[----:B------:R-:W-:Y:S01]  /*1b010*/  IMAD.MOV.U32 R5, RZ, RZ, 0x40000040 ;  /* 0x40000040ff057424 */ /* 0x000fe200078e00ff */
[----:B------:R-:W-:Y:S01]  /*1b020*/  UMOV UR12, UR32 ;  /* 0x00000020000c7c82 */ /* 0x000fe20008000000 */
[----:B------:R-:W-:Y:S01]  /*1b030*/  UMOV UR13, UR33 ;  /* 0x00000021000d7c82 */ /* 0x000fe20008000000 */
        /* <DEDUP_REMOVED lines=11> */
[----:B------:R-:W-:Y:S01]  /*1b0f0*/  VIADD R4, R3, 0x202 ;  /* 0x0000020203047836 */ /* 0x000fe20000000000 */
[----:B------:R-:W-:Y:S01]  /*1b100*/  UMOV UR16, UR28 ;  /* 0x0000001c00107c82 */ /* 0x000fe20008000000 */
[----:B------:R-:W-:Y:S01]  /*1b110*/  UMOV UR17, UR29 ;  /* 0x0000001d00117c82 */ /* 0x000fe20008000000 */
[----:B----4-:R-:W-:Y:S01]  /*1b120*/  R2UR UR46, R20 ;  /* 0x00000000142e72ca */ /* 0x010fe200000e0000 */
[----:B------:R-:W2:Y:S01]  /*1b130*/  LDL.64 R10, [R1+0x20] ;  /* 0x00002000010a7983 */ /* 0x000ea20000100a00 */
[----:B------:R-:W-:-:S02]  /*1b140*/  WARPGROUP.DEPBAR.LE gsb0, 0x0 ;  /* 0x00008000000079c5 */ /* 0x000fc40000010000 */
[----:B------:R-:W-:-:S06]  /*1b150*/  WARPGROUP.ARRIVE ;  /* 0x00000000000079c5 */ /* 0x000fcc0000000000 */
        /* <DEDUP_REMOVED lines=45> */
[----:B------:R-:W-:Y:S01]  /*1b430*/  IMAD.MOV.U32 R5, RZ, RZ, 0x40000040 ;  /* 0x40000040ff057424 */ /* 0x000fe200078e00ff */
[----:B------:R-:W-:Y:S02]  /*1b440*/  R2UR UR47, R21 ;  /* 0x00000000152f72ca */ /* 0x000fe400000e0000 */
[----:B------:R-:W-:Y:S02]  /*1b450*/  R2UR UR30, R4 ;  /* 0x00000000041e72ca */ /* 0x000fe400000e0000 */
[----:B------:R-:W-:Y:S01]  /*1b460*/  R2UR UR31, R5 ;  /* 0x00000000051f72ca */ /* 0x000fe200000e0000 */
[----:B------:R-:W-:-:S08]  /*1b470*/  UMOV UR28, UR46 ;  /* 0x0000002e001c7c82 */ /* 0x000fd00008000000 */
[----:B------:R-:W-:Y:S01]  /*1b480*/  UMOV UR29, UR47 ;  /* 0x0000002f001d7c82 */ /* 0x000fe20008000000 */
[----:B------:R-:W-:Y:S02]  /*1b490*/  VIADD R4, R3, 0x86 ;  /* 0x0000008603047836 */ /* 0x000fe40000000000 */
        /* <DEDUP_REMOVED lines=16> */
[----:B------:R-:W-:Y:S02]  /*1b5a0*/  R2UR UR12, R4 ;  /* 0x00000000040c72ca */ /* 0x000fe400000e0000 */
[----:B------:R-:W-:-:S11]  /*1b5b0*/  R2UR UR13, R5 ;  /* 0x00000000050d72ca */ /* 0x000fd600000e0000 */
[----:B------:R-:W-:Y:S01]  /*1b5c0*/  UMOV UR30, UR12 ;  /* 0x0000000c001e7c82 */ /* 0x000fe20008000000 */
[----:B------:R-:W-:Y:S01]  /*1b5d0*/  UMOV UR12, UR46 ;  /* 0x0000002e000c7c82 */ /* 0x000fe20008000000 */
[----:B------:R-:W-:Y:S01]  /*1b5e0*/  UMOV UR31, UR13 ;  /* 0x0000000d001f7c82 */ /* 0x000fe20008000000 */
[----:B------:R-:W-:Y:S01]  /*1b5f0*/  UMOV UR13, UR47 ;  /* 0x0000002f000d7c82 */ /* 0x000fe20008000000 */
        /* <DEDUP_REMOVED lines=15> */
[----:B------:R-:W-:Y:S01]  /*1b6f0*/  VIADD R4, R3, 0x280 ;  /* 0x0000028003047836 */ /* 0x000fe20000000000 */
[----:B------:R-:W-:Y:S02]  /*1b700*/  WARPGROUP.DEPBAR.LE gsb0, 0x0 ;  /* 0x00008000000079c5 */ /* 0x000fe40000010000 */
[----:B------:R-:W-:-:S06]  /*1b710*/  WARPGROUP.ARRIVE ;  /* 0x00000000000079c5 */ /* 0x000fcc0000000000 */
[----:B------:R-:W-:Y:S01]  /*1b720*/  HGMMA.64x16x16.F32.BF16 R152, gdesc[UR28], R152, gsb0 ;  /* 0x002000001c9879f0 */ /* 0x000fe20008001898 */
        /* <DEDUP_REMOVED lines=42> */
[----:B------:R-:W-:Y:S02]  /*1b9d0*/  VIADD R4, R3, 0x282 ;  /* 0x0000028203047836 */ /* 0x000fe40000000000 */
[----:B------:R-:W-:-:S03]  /*1b9e0*/  IMAD.MOV.U32 R5, RZ, RZ, 0x40000040 ;  /* 0x40000040ff057424 */ /* 0x000fc600078e00ff */
[----:B------:R-:W-:Y:S01]  /*1b9f0*/  R2UR UR6, R4 ;  /* 0x00000000040672ca */ /* 0x000fe200000e0000 */
[----:B------:R-:W-:Y:S01]  /*1ba00*/  VIADD R4, R3, 0x302 ;  /* 0x0000030203047836 */ /* 0x000fe20000000000 */
[----:B------:R-:W-:Y:S01]  /*1ba10*/  R2UR UR7, R5 ;  /* 0x00000000050772ca */ /* 0x000fe200000e0000 */
[----:B------:R-:W-:-:S03]  /*1ba20*/  IMAD.MOV.U32 R5, RZ, RZ, 0x40000040 ;  /* 0x40000040ff057424 */ /* 0x000fc600078e00ff */
[----:B------:R-:W-:Y:S01]  /*1ba30*/  R2UR UR14, R4 ;  /* 0x00000000040e72ca */ /* 0x000fe200000e0000 */
[----:B------:R-:W-:Y:S02]  /*1ba40*/  WARPGROUP.DEPBAR.LE gsb0, 0x0 ;  /* 0x00008000000079c5 */ /* 0x000fe40000010000 */
[----:B------:R-:W-:-:S06]  /*1ba50*/  WARPGROUP.ARRIVE ;  /* 0x00000000000079c5 */ /* 0x000fcc0000000000 */
[----:B------:R-:W-:Y:S01]  /*1ba60*/  HGMMA.64x16x16.F32.BF16 R152, gdesc[UR24], R152, gsb0 ;  /* 0x00200000189879f0 */ /* 0x000fe20008001898 */
        /* <DEDUP_REMOVED lines=11> */
[----:B--2---:R-:W-:Y:S02]  /*1bb20*/  R2UR UR28, R10 ;  /* 0x000000000a1c72ca */ /* 0x004fe400000e0000 */
[----:B------:R-:W-:Y:S02]  /*1bb30*/  R2UR UR4, R4 ;  /* 0x00000000040472ca */ /* 0x000fe400000e0000 */
[----:B------:R-:W-:Y:S02]  /*1bb40*/  R2UR UR5, R5 ;  /* 0x00000000050572ca */ /* 0x000fe400000e0000 */
[----:B------:R-:W-:-:S02]  /*1bb50*/  R2UR UR29, R11 ;  /* 0x000000000b1d72ca */ /* 0x000fc400000e0000 */
[----:B------:R-:W2:Y:S07]  /*1bb60*/  LDL.64 R10, [R1+0x10] ;  /* 0x00001000010a7983 */ /* 0x000eae0000100a00 */
[----:B------:R-:W-:Y:S01]  /*1bb70*/  UMOV UR26, UR4 ;  /* 0x00000004001a7c82 */ /* 0x000fe20008000000 */
[----:B------:R-:W-:Y:S01]  /*1bb80*/  UMOV UR4, UR28 ;  /* 0x0000001c00047c82 */ /* 0x000fe20008000000 */
[----:B------:R-:W-:Y:S02]  /*1bb90*/  UMOV UR27, UR5 ;  /* 0x00000005001b7c82 */ /* 0x000fe40008000000 */
[----:B------:R-:W-:Y:S01]  /*1bba0*/  UMOV UR5, UR29 ;  /* 0x0000001d00057c82 */ /* 0x000fe20008000000 */
[----:B------:R-:W-:-:S02]  /*1bbb0*/  WARPGROUP.DEPBAR.LE gsb0, 0x0 ;  /* 0x00008000000079c5 */ /* 0x000fc40000010000 */
        /* <DEDUP_REMOVED lines=75> */
[----:B------:R-:W2:Y:S01]  /*1c070*/  LDL.64 R10, [R1] ;  /* 0x00000000010a7983 */ /* 0x000ea20000100a00 */
        /* <DEDUP_REMOVED lines=535> */
.L_x_2907:
[----:B------:R-:W-:Y:S01]  /*1e1f0*/  SHF.L.U32 R0, R7, 0x1f, RZ ;  /* 0x0000001f07007819 */ /* 0x000fe200000006ff */
[----:B------:R-:W-:-:S04]  /*1e200*/  IMAD R7, R6, 0x8, R22 ;  /* 0x0000000806077824 */ /* 0x000fc800078e0216 */
[----:B------:R0:W1:Y:S01]  /*1e210*/  SYNCS.PHASECHK.TRANS64.TRYWAIT P2, [R7+URZ+0x38850], R0 ;  /* 0x03885000070075a7 */ /* 0x000062000804017f */
[----:B------:R-:W-:Y:S05]  /*1e220*/  @!P0 BRA `(.L_x_2908) ;  /* 0x0000000000048947 */ /* 0x000fea0003800000 */
[----:B------:R-:W-:Y:S01]  /*1e230*/  BPT.TRAP 0x1 ;  /* 0x000000040000795c */ /* 0x000fe20000300000 */
.L_x_2908:
[----:B------:R-:W-:Y:S04]  /*1e240*/  BSSY B2, `(.L_x_2909) ;  /* 0x0000004000027945 */ /* 0x000fe80003800000 */
[----:B-1----:R-:W-:Y:S05]  /*1e250*/  @P2 BRA `(.L_x_2910) ;  /* 0x0000000000082947 */ /* 0x002fea0003800000 */
[----:B------:R-:W1:Y:S02]  /*1e260*/  SYNCS.PHASECHK.TRANS64.TRYWAIT P2, [R7+URZ+0x38850], R0 ;  /* 0x03885000070075a7 */ /* 0x000e64000804017f */
[----:B-1----:R-:W-:Y:S05]  /*1e270*/  @!P2 BRA `(.L_x_2911) ;  /* 0x0000013c00fca947 */ /* 0x002fea0003800000 */
.L_x_2910:
[----:B------:R-:W-:Y:S05]  /*1e280*/  BSYNC B2 ;  /* 0x0000000000027941 */ /* 0x000fea0003800000 */
.L_x_2909:
        /* <DEDUP_REMOVED lines=45> */
.L_x_2912:
[----:B------:R-:W2:Y:S01]  /*1e560*/  LDL R4, [R1+0x68] ;  /* 0x0000680001047983 */ /* 0x000ea20000100800 */
[----:B------:R-:W0:Y:S03]  /*1e570*/  @P1 LDC R2, c[0x0][0x44c] ;  /* 0x00011300ff021b82 */ /* 0x000e260000000800 */
[----:B------:R-:W2:Y:S04]  /*1e580*/  LDL R3, [R1+0x78] ;  /* 0x0000780001037983 */ /* 0x000ea80000100800 */
[----:B------:R-:W3:Y:S01]  /*1e590*/  LDL R196, [R1+0x74] ;  /* 0x0000740001c47983 */ /* 0x000ee20000100800 */
[----:B------:R-:W1:Y:S03]  /*1e5a0*/  @P1 LDC R0, c[0x0][0x450] ;  /* 0x00011400ff001b82 */ /* 0x000e660000000800 */
[----:B------:R-:W4:Y:S04]  /*1e5b0*/  LDL R195, [R1+0x70] ;  /* 0x0000700001c37983 */ /* 0x000f280000100800 */
[----:B------:R-:W4:Y:S01]  /*1e5c0*/  LDL R194, [R1+0x6c] ;  /* 0x00006c0001c27983 */ /* 0x000f220000100800 */
[----:B------:R-:W-:Y:S01]  /*1e5d0*/  FMUL.FTZ R11, R169, UR39 ;  /* 0x00000027a90b7c20 */ /* 0x000fe20008410000 */
[----:B------:R-:W-:Y:S01]  /*1e5e0*/  FMUL.FTZ R169, R173, UR39 ;  /* 0x00000027ada97c20 */ /* 0x000fe20008410000 */
[----:B------:R-:W-:Y:S01]  /*1e5f0*/  FMUL.FTZ R10, R172, UR39 ;  /* 0x00000027ac0a7c20 */ /* 0x000fe20008410000 */
[----:B------:R-:W-:Y:S01]  /*1e600*/  FMUL.FTZ R172, R160, UR39 ;  /* 0x00000027a0ac7c20 */ /* 0x000fe20008410000 */
[----:B------:R-:W-:-:S02]  /*1e610*/  IMAD.MOV.U32 R160, RZ, RZ, -0x50 ;  /* 0xffffffb0ffa07424 */ /* 0x000fc400078e00ff */
[----:B------:R-:W-:Y:S02]  /*1e620*/  FMUL.FTZ R6, R189, UR39 ;  /* 0x00000027bd067c20 */ /* 0x000fe40008410000 */
[----:B------:R-:W-:Y:S02]  /*1e630*/  IMAD R160, R8, R160, 0x1 ;  /* 0x0000000108a07424 */ /* 0x000fe400078e02a0 */
[----:B------:R-:W-:Y:S01]  /*1e640*/  FMUL.FTZ R176, R176, UR39 ;  /* 0x00000027b0b07c20 */ /* 0x000fe20008410000 */
[----:B------:R-:W-:Y:S01]  /*1e650*/  FMUL.FTZ R14, R168, UR39 ;  /* 0x00000027a80e7c20 */ /* 0x000fe20008410000 */
[----:B------:R-:W5:Y:S01]  /*1e660*/  MUFU.TANH R6, R6 ;  /* 0x0000000600067308 */ /* 0x000f620000002400 */
[----:B------:R-:W-:Y:S01]  /*1e670*/  FMUL.FTZ R161, R161, UR39 ;  /* 0x00000027a1a17c20 */ /* 0x000fe20008410000 */
[----:B------:R-:W-:-:S06]  /*1e680*/  FMUL.FTZ R164, R164, UR39 ;  /* 0x00000027a4a47c20 */ /* 0x000fcc0008410000 */
[----:B------:R-:W5:Y:S08]  /*1e690*/  MUFU.TANH R176, R176 ;  /* 0x000000b000b07308 */ /* 0x000f700000002400 */
[----:B------:R-:W5:Y:S01]  /*1e6a0*/  MUFU.TANH R14, R14 ;  /* 0x0000000e000e7308 */ /* 0x000f620000002400 */
[----:B------:R-:W-:-:S07]  /*1e6b0*/  FMUL.FTZ R21, R177, UR39 ;  /* 0x00000027b1157c20 */ /* 0x000fce0008410000 */
[----:B------:R-:W-:Y:S08]  /*1e6c0*/  MUFU.TANH R11, R11 ;  /* 0x0000000b000b7308 */ /* 0x000ff00000002400 */
[----:B------:R-:W-:Y:S01]  /*1e6d0*/  MUFU.TANH R161, R161 ;  /* 0x000000a100a17308 */ /* 0x000fe20000002400 */
[----:B------:R-:W-:-:S07]  /*1e6e0*/  FMUL.FTZ R20, R180, UR39 ;  /* 0x00000027b4147c20 */ /* 0x000fce0008410000 */
[----:B------:R-:W-:Y:S01]  /*1e6f0*/  MUFU.TANH R164, R164 ;  /* 0x000000a400a47308 */ /* 0x000fe20000002400 */
[----:B------:R-:W-:-:S07]  /*1e700*/  FMUL.FTZ R15, R181, UR39 ;  /* 0x00000027b50f7c20 */ /* 0x000fce0008410000 */
[----:B------:R-:W-:Y:S08]  /*1e710*/  MUFU.TANH R20, R20 ;  /* 0x0000001400147308 */ /* 0x000ff00000002400 */
[----:B------:R-:W-:Y:S08]  /*1e720*/  MUFU.TANH R21, R21 ;  /* 0x0000001500157308 */ /* 0x000ff00000002400 */
[----:B------:R-:W-:Y:S08]  /*1e730*/  MUFU.TANH R169, R169 ;  /* 0x000000a900a97308 */ /* 0x000ff00000002400 */
[----:B------:R-:W-:Y:S08]  /*1e740*/  MUFU.TANH R15, R15 ;  /* 0x0000000f000f7308 */ /* 0x000ff00000002400 */
[----:B------:R-:W-:Y:S01]  /*1e750*/  MUFU.TANH R10, R10 ;  /* 0x0000000a000a7308 */ /* 0x000fe20000002400 */
[----:B------:R-:W-:-:S07]  /*1e760*/  FMUL.FTZ R165, R165, UR39 ;  /* 0x00000027a5a57c20 */ /* 0x000fce0008410000 */
[----:B------:R-:W-:Y:S01]  /*1e770*/  MUFU.TANH R172, R172 ;  /* 0x000000ac00ac7308 */ /* 0x000fe20000002400 */
[----:B------:R-:W-:Y:S01]  /*1e780*/  FMUL.FTZ R5, R191, UR39 ;  /* 0x00000027bf057c20 */ /* 0x000fe20008410000 */
        /* <DEDUP_REMOVED lines=8> */
[----:B------:R-:W-:Y:S01]  /*1e810*/  FMUL.FTZ R171, R171, UR39 ;  /* 0x00000027abab7c20 */ /* 0x000fe20008410000 */
[----:B------:R-:W-:-:S05]  /*1e820*/  FMUL.FTZ R162, R162, UR39 ;  /* 0x00000027a2a27c20 */ /* 0x000fca0008410000 */
[----:B------:R-:W-:Y:S01]  /*1e830*/  MUFU.TANH R186, R186 ;  /* 0x000000ba00ba7308 */ /* 0x000fe20000002400 */
[----:B------:R-:W-:Y:S01]  /*1e840*/  FMUL.FTZ R189, R175, UR39 ;  /* 0x00000027afbd7c20 */ /* 0x000fe20008410000 */
[----:B------:R-:W-:-:S06]  /*1e850*/  FMUL.FTZ R190, R166, UR39 ;  /* 0x00000027a6be7c20 */ /* 0x000fcc0008410000 */
[----:B------:R-:W-:Y:S01]  /*1e860*/  MUFU.TANH R192, R192 ;  /* 0x000000c000c07308 */ /* 0x000fe20000002400 */
[----:B------:R-:W-:-:S07]  /*1e870*/  FMUL.FTZ R187, R154, UR39 ;  /* 0x000000279abb7c20 */ /* 0x000fce0008410000 */
[----:B------:R-:W-:Y:S01]  /*1e880*/  MUFU.TANH R5, R5 ;  /* 0x0000000500057308 */ /* 0x000fe20000002400 */
[----:B--2---:R-:W-:-:S04]  /*1e890*/  IMAD.IADD R3, R3, 0x1, R4 ;  /* 0x0000000103037824 */ /* 0x004fc800078e0204 */
[----:B0-----:R-:W-:-:S05]  /*1e8a0*/  @P1 IMAD.HI.U32 R2, R3, R2, RZ ;  /* 0x0000000203021227 */ /* 0x001fca00078e00ff */
[----:B-1----:R-:W-:-:S05]  /*1e8b0*/  @P1 SHF.R.U32.HI R3, RZ, R0, R2 ;  /* 0x00000000ff031219 */ /* 0x002fca0000011602 */
[----:B------:R-:W0:Y:S01]  /*1e8c0*/  SHFL.IDX PT, R173, R3, RZ, 0x1c1f ;  /* 0x001c1fff03ad7589 */ /* 0x000e2200000e0000 */
[----:B---3--:R-:W-:Y:S02]  /*1e8d0*/  IMAD R160, R196, -0x2, R160 ;  /* 0xfffffffec4a07824 */ /* 0x008fe400078e02a0 */
[----:B------:R-:W-:Y:S01]  /*1e8e0*/  FMUL.FTZ R2, R184, UR39 ;  /* 0x00000027b8027c20 */ /* 0x000fe20008410000 */
[----:B------:R-:W-:Y:S02]  /*1e8f0*/  FMUL.FTZ R0, R185, UR39 ;  /* 0x00000027b9007c20 */ /* 0x000fe40008410000 */
[----:B----4-:R-:W-:-:S03]  /*1e900*/  IADD3 R168, -R194, R160, R195 ;  /* 0x000000a0c2a87210 */ /* 0x010fc60007ffe1c3 */
[----:B------:R-:W1:Y:S01]  /*1e910*/  MUFU.TANH R2, R2 ;  /* 0x0000000200027308 */ /* 0x000e620000002400 */
[----:B------:R-:W-:-:S07]  /*1e920*/  FMUL.FTZ R4, R188, UR39 ;  /* 0x00000027bc047c20 */ /* 0x000fce0008410000 */
[----:B------:R-:W2:Y:S01]  /*1e930*/  MUFU.TANH R0, R0 ;  /* 0x0000000000007308 */ /* 0x000ea20000002400 */
[----:B0-----:R-:W-:-:S07]  /*1e940*/  IMAD.IADD R160, R168, 0x1, R173 ;  /* 0x00000001a8a07824 */ /* 0x001fce00078e02ad */
[----:B------:R-:W0:Y:S01]  /*1e950*/  MUFU.TANH R4, R4 ;  /* 0x0000000400047308 */ /* 0x000e220000002400 */
[C---:B------:R-:W-:Y:S02]  /*1e960*/  ISETP.GT.AND P5, PT, R160.reuse, 0x9, PT ;  /* 0x00000009a000780c */ /* 0x040fe40003fa4270 */
[----:B------:R-:W-:Y:S02]  /*1e970*/  ISETP.GT.AND P4, PT, R160, 0x10, PT ;  /* 0x00000010a000780c */ /* 0x000fe40003f84270 */
[----:B-----5:R-:W-:Y:S02]  /*1e980*/  FSEL R177, R6, -INF , P5 ;  /* 0xff80000006b17808 */ /* 0x020fe40002800000 */
[C---:B------:R-:W-:Y:S02]  /*1e990*/  ISETP.GT.AND P5, PT, R160.reuse, 0x20, PT ;  /* 0x00000020a000780c */ /* 0x040fe40003fa4270 */
[----:B------:R-:W-:Y:S02]  /*1e9a0*/  ISETP.GT.AND P3, PT, R160, RZ, PT ;  /* 0x000000ffa000720c */ /* 0x000fe40003f64270 */
[----:B------:R-:W-:-:S02]  /*1e9b0*/  FSEL R176, R176, -INF , P4 ;  /* 0xff800000b0b07808 */ /* 0x000fc40002000000 */
[----:B------:R-:W-:Y:S02]  /*1e9c0*/  ISETP.GT.AND P4, PT, R160, 0x21, PT ;  /* 0x00000021a000780c */ /* 0x000fe40003f84270 */
[----:B------:R-:W-:Y:S02]  /*1e9d0*/  FSEL R14, R14, -INF , P5 ;  /* 0xff8000000e0e7808 */ /* 0x000fe40002800000 */
[C---:B------:R-:W-:Y:S02]  /*1e9e0*/  ISETP.GT.AND P5, PT, R160.reuse, 0x31, PT ;  /* 0x00000031a000780c */ /* 0x040fe40003fa4270 */
[----:B------:R-:W-:Y:S02]  /*1e9f0*/  ISETP.GT.AND P2, PT, R160, 0x1, PT ;  /* 0x00000001a000780c */ /* 0x000fe40003f44270 */
[----:B-1----:R-:W-:Y:S01]  /*1ea00*/  FSEL R181, R2, -INF , P3 ;  /* 0xff80000002b57808 */ /* 0x002fe20001800000 */
[----:B------:R-:W-:Y:S01]  /*1ea10*/  FMUL.FTZ R185, R179, UR39 ;  /* 0x00000027b3b97c20 */ /* 0x000fe20008410000 */
[----:B------:R-:W-:-:S02]  /*1ea20*/  FSEL R11, R11, -INF , P4 ;  /* 0xff8000000b0b7808 */ /* 0x000fc40002000000 */
[C---:B------:R-:W-:Y:S02]  /*1ea30*/  ISETP.GT.AND P4, PT, R160.reuse, 0x38, PT ;  /* 0x00000038a000780c */ /* 0x040fe40003f84270 */
[----:B------:R-:W-:Y:S02]  /*1ea40*/  FSEL R2, R161, -INF , P5 ;  /* 0xff800000a1027808 */ /* 0x000fe40002800000 */
[----:B------:R-:W-:Y:S02]  /*1ea50*/  ISETP.GT.AND P6, PT, R160, 0x8, PT ;  /* 0x00000008a000780c */ /* 0x000fe40003fc4270 */
[----:B--2---:R-:W-:Y:S02]  /*1ea60*/  FSEL R179, R0, -INF , P2 ;  /* 0xff80000000b37808 */ /* 0x004fe40001000000 */
[----:B------:R-:W-:Y:S01]  /*1ea70*/  FMNMX.FTZ R161, R181, R12, !PT ;  /* 0x0000000cb5a17209 */ /* 0x000fe20007810000 */
[----:B------:R-:W-:Y:S01]  /*1ea80*/  FMUL.FTZ R184, R178, UR39 ;  /* 0x00000027b2b87c20 */ /* 0x000fe20008410000 */
[----:B------:R-:W-:-:S02]  /*1ea90*/  FSEL R0, R164, -INF , P4 ;  /* 0xff800000a4007808 */ /* 0x000fc40002000000 */
[----:B0-----:R-:W-:Y:S02]  /*1eaa0*/  FSEL R178, R4, -INF , P6 ;  /* 0xff80000004b27808 */ /* 0x001fe40003000000 */
[----:B------:R-:W-:Y:S02]  /*1eab0*/  FMNMX.FTZ R164, R179, R161, !PT ;  /* 0x000000a1b3a47209 */ /* 0x000fe40007810000 */
[----:B------:R-:W-:Y:S02]  /*1eac0*/  ISETP.GT.AND P2, PT, R160, 0x18, PT ;  /* 0x00000018a000780c */ /* 0x000fe40003f44270 */
[----:B------:R-:W-:Y:S02]  /*1ead0*/  FMNMX.FTZ R164, R178, R164, !PT ;  /* 0x000000a4b2a47209 */ /* 0x000fe40007810000 */
[----:B------:R-:W-:Y:S02]  /*1eae0*/  ISETP.GT.AND P3, PT, R160, 0x11, PT ;  /* 0x00000011a000780c */ /* 0x000fe40003f64270 */
[----:B------:R-:W-:-:S02]  /*1eaf0*/  FMNMX.FTZ R164, R177, R164, !PT ;  /* 0x000000a4b1a47209 */ /* 0x000fc40007810000 */
[----:B------:R-:W-:Y:S02]  /*1eb00*/  FSEL R20, R20, -INF , P2 ;  /* 0xff80000014147808 */ /* 0x000fe40001000000 */
[----:B------:R-:W-:Y:S02]  /*1eb10*/  ISETP.GT.AND P2, PT, R160, 0x29, PT ;  /* 0x00000029a000780c */ /* 0x000fe40003f44270 */
[----:B------:R-:W-:Y:S02]  /*1eb20*/  FSEL R21, R21, -INF , P3 ;  /* 0xff80000015157808 */ /* 0x000fe40001800000 */
[----:B------:R-:W-:Y:S02]  /*1eb30*/  FMNMX.FTZ R164, R176, R164, !PT ;  /* 0x000000a4b0a47209 */ /* 0x000fe40007810000 */
[----:B------:R-:W-:Y:S02]  /*1eb40*/  FSEL R6, R169, -INF , P2 ;  /* 0xff800000a9067808 */ /* 0x000fe40001000000 */
[----:B------:R-:W-:-:S02]  /*1eb50*/  ISETP.GT.AND P6, PT, R160, 0x19, PT ;  /* 0x00000019a000780c */ /* 0x000fc40003fc4270 */
[----:B------:R-:W-:Y:S02]  /*1eb60*/  FMNMX.FTZ R169, R21, R164, !PT ;  /* 0x000000a415a97209 */ /* 0x000fe40007810000 */
[----:B------:R-:W-:Y:S02]  /*1eb70*/  FSEL R15, R15, -INF , P6 ;  /* 0xff8000000f0f7808 */ /* 0x000fe40003000000 */
[----:B------:R-:W-:-:S04]  /*1eb80*/  FMNMX.FTZ R169, R20, R169, !PT ;  /* 0x000000a914a97209 */ /* 0x000fc80007810000 */
[----:B------:R-:W-:Y:S02]  /*1eb90*/  FMNMX.FTZ R169, R15, R169, !PT ;  /* 0x000000a90fa97209 */ /* 0x000fe40007810000 */
[----:B------:R-:W-:Y:S02]  /*1eba0*/  ISETP.GT.AND P3, PT, R160, 0x28, PT ;  /* 0x00000028a000780c */ /* 0x000fe40003f64270 */
[----:B------:R-:W-:Y:S01]  /*1ebb0*/  FMNMX.FTZ R169, R14, R169, !PT ;  /* 0x000000a90ea97209 */ /* 0x000fe20007810000 */
[----:B------:R0:W1:Y:S01]  /*1ebc0*/  MUFU.TANH R164, R165 ;  /* 0x000000a500a47308 */ /* 0x0000620000002400 */
[----:B------:R-:W-:Y:S02]  /*1ebd0*/  FSEL R10, R10, -INF , P3 ;  /* 0xff8000000a0a7808 */ /* 0x000fe40001800000 */
[----:B------:R-:W-:Y:S02]  /*1ebe0*/  FMNMX.FTZ R169, R11, R169, !PT ;  /* 0x000000a90ba97209 */ /* 0x000fe40007810000 */
[----:B------:R-:W-:Y:S01]  /*1ebf0*/  ISETP.GT.AND P6, PT, R160, 0x30, PT ;  /* 0x00000030a000780c */ /* 0x000fe20003fc4270 */
[----:B0-----:R-:W-:Y:S01]  /*1ec00*/  FMUL.FTZ R165, R152, UR39 ;  /* 0x0000002798a57c20 */ /* 0x001fe20008410000 */
[----:B------:R-:W-:Y:S01]  /*1ec10*/  FMNMX.FTZ R169, R10, R169, !PT ;  /* 0x000000a90aa97209 */ /* 0x000fe20007810000 */
[----:B------:R-:W-:Y:S01]  /*1ec20*/  FMUL.FTZ R152, R153, UR39 ;  /* 0x0000002799987c20 */ /* 0x000fe20008410000 */
[----:B------:R-:W-:Y:S01]  /*1ec30*/  FSEL R4, R172, -INF , P6 ;  /* 0xff800000ac047808 */ /* 0x000fe20003000000 */
[----:B------:R-:W-:Y:S01]  /*1ec40*/  FMUL.FTZ R153, R156, UR39 ;  /* 0x000000279c997c20 */ /* 0x000fe20008410000 */
[----:B------:R-:W-:Y:S01]  /*1ec50*/  FMNMX.FTZ R169, R6, R169, !PT ;  /* 0x000000a906a97209 */ /* 0x000fe20007810000 */
[----:B------:R-:W0:Y:S01]  /*1ec60*/  MUFU.TANH R165, R165 ;  /* 0x000000a500a57308 */ /* 0x000e220000002400 */
[----:B------:R-:W-:-:S02]  /*1ec70*/  FMUL.FTZ R156, R157, UR39 ;  /* 0x000000279d9c7c20 */ /* 0x000fc40008410000 */
[----:B------:R-:W-:-:S05]  /*1ec80*/  FMNMX.FTZ R169, R4, R169, !PT ;  /* 0x000000a904a97209 */ /* 0x000fca0007810000 */
[----:B------:R-:W2:Y:S01]  /*1ec90*/  MUFU.TANH R152, R152 ;  /* 0x0000009800987308 */ /* 0x000ea20000002400 */
[----:B------:R-:W-:Y:S02]  /*1eca0*/  ISETP.GT.AND P3, PT, R160, 0x39, PT ;  /* 0x00000039a000780c */ /* 0x000fe40003f64270 */
[----:B------:R-:W-:-:S05]  /*1ecb0*/  FMNMX.FTZ R157, R2, R169, !PT ;  /* 0x000000a9029d7209 */ /* 0x000fca0007810000 */
[----:B------:R-:W3:Y:S01]  /*1ecc0*/  MUFU.TANH R153, R153 ;  /* 0x0000009900997308 */ /* 0x000ee20000002400 */
[----:B------:R-:W-:Y:S02]  /*1ecd0*/  ISETP.GT.AND P2, PT, R160, 0x40, PT ;  /* 0x00000040a000780c */ /* 0x000fe40003f44270 */
[----:B-1----:R-:W-:Y:S02]  /*1ece0*/  FSEL R164, R164, -INF , P3 ;  /* 0xff800000a4a47808 */ /* 0x002fe40001800000 */
[----:B------:R-:W-:-:S03]  /*1ecf0*/  FMNMX.FTZ R157, R0, R157, !PT ;  /* 0x0000009d009d7209 */ /* 0x000fc60007810000 */
[----:B------:R-:W1:Y:S01]  /*1ed00*/  MUFU.TANH R156, R156 ;  /* 0x0000009c009c7308 */ /* 0x000e620000002400 */
[----:B------:R-:W-:Y:S02]  /*1ed10*/  ISETP.GT.AND P6, PT, R160, 0x41, PT ;  /* 0x00000041a000780c */ /* 0x000fe40003fc4270 */
[----:B0-----:R-:W-:Y:S02]  /*1ed20*/  FSEL R165, R165, -INF , P2 ;  /* 0xff800000a5a57808 */ /* 0x001fe40001000000 */
[----:B------:R-:W-:Y:S02]  /*1ed30*/  FMNMX.FTZ R169, R164, R157, !PT ;  /* 0x0000009da4a97209 */ /* 0x000fe40007810000 */
[----:B------:R-:W-:Y:S02]  /*1ed40*/  ISETP.GT.AND P5, PT, R160, 0x48, PT ;  /* 0x00000048a000780c */ /* 0x000fe40003fa4270 */
[----:B--2---:R-:W-:Y:S02]  /*1ed50*/  FSEL R157, R152, -INF , P6 ;  /* 0xff800000989d7808 */ /* 0x004fe40003000000 */
[----:B------:R-:W-:-:S02]  /*1ed60*/  FMNMX.FTZ R169, R165, R169, !PT ;  /* 0x000000a9a5a97209 */ /* 0x000fc40007810000 */
[----:B---3--:R-:W-:Y:S02]  /*1ed70*/  FSEL R153, R153, -INF , P5 ;  /* 0xff80000099997808 */ /* 0x008fe40002800000 */
[----:B------:R-:W-:Y:S02]  /*1ed80*/  FMNMX.FTZ R169, R157, R169, !PT ;  /* 0x000000a99da97209 */ /* 0x000fe40007810000 */
[----:B------:R-:W-:Y:S02]  /*1ed90*/  ISETP.GT.AND P4, PT, R160, 0x49, PT ;  /* 0x00000049a000780c */ /* 0x000fe40003f84270 */
[----:B------:R-:W-:Y:S02]  /*1eda0*/  FMNMX.FTZ R169, R153, R169, !PT ;  /* 0x000000a999a97209 */ /* 0x000fe40007810000 */
[----:B-1----:R-:W-:-:S04]  /*1edb0*/  FSEL R156, R156, -INF , P4 ;  /* 0xff8000009c9c7808 */ /* 0x002fc80002000000 */
[----:B------:R-:W-:Y:S02]  /*1edc0*/  FMNMX.FTZ R191, R156, R169, !PT ;  /* 0x000000a99cbf7209 */ /* 0x000fe40007810000 */
[----:B------:R0:W1:Y:S01]  /*1edd0*/  SHFL.IDX PT, R169, R3, 0x1, 0x1c1f ;  /* 0x003c1f0003a97f89 */ /* 0x00006200000e0000 */
[----:B------:R-:W2:Y:S01]  /*1ede0*/  MUFU.TANH R184, R184 ;  /* 0x000000b800b87308 */ /* 0x000ea20000002400 */
[----:B------:R-:W-:-:S07]  /*1edf0*/  FMUL.FTZ R188, R174, UR39 ;  /* 0x00000027aebc7c20 */ /* 0x000fce0008410000 */
[----:B0-----:R0:W-:Y:S01]  /*1ee00*/  MUFU.TANH R3, R163 ;  /* 0x000000a300037308 */ /* 0x0011e20000002400 */
[----:B------:R-:W-:Y:S01]  /*1ee10*/  FMUL.FTZ R152, R167, UR39 ;  /* 0x00000027a7987c20 */ /* 0x000fe20008410000 */
[----:B0-----:R-:W0:Y:S06]  /*1ee20*/  SHFL.BFLY PT, R163, R191, 0x2, 0x1f ;  /* 0x0c401f00bfa37f89 */ /* 0x001e2c00000e0000 */
[----:B------:R-:W3:Y:S01]  /*1ee30*/  MUFU.TANH R182, R182 ;  /* 0x000000b600b67308 */ /* 0x000ee20000002400 */
[----:B-1----:R-:W-:-:S07]  /*1ee40*/  IMAD.IADD R154, R168, 0x1, R169 ;  /* 0x00000001a89a7824 */ /* 0x002fce00078e02a9 */
[----:B------:R-:W1:Y:S08]  /*1ee50*/  MUFU.TANH R185, R185 ;  /* 0x000000b900b97308 */ /* 0x000e700000002400 */
[----:B------:R-:W4:Y:S01]  /*1ee60*/  MUFU.TANH R180, R180 ;  /* 0x000000b400b47308 */ /* 0x000f220000002400 */
[----:B------:R-:W-:-:S07]  /*1ee70*/  ISETP.GT.AND P2, PT, R154, 0x8, PT ;  /* 0x000000089a00780c */ /* 0x000fce0003f44270 */
[----:B------:R2:W5:Y:S08]  /*1ee80*/  MUFU.TANH R160, R170 ;  /* 0x000000aa00a07308 */ /* 0x0005700000002400 */
[----:B------:R1:W0:Y:S01]  /*1ee90*/  MUFU.TANH R161, R171 ;  /* 0x000000ab00a17308 */ /* 0x0002220000002400 */
[C---:B------:R-:W-:Y:S02]  /*1eea0*/  ISETP.GT.AND P4, PT, R154.reuse, RZ, PT ;  /* 0x000000ff9a00720c */ /* 0x040fe40003f84270 */
[----:B------:R-:W-:-:S05]  /*1eeb0*/  ISETP.GT.AND P3, PT, R154, 0x1, PT ;  /* 0x000000019a00780c */ /* 0x000fca0003f64270 */
[----:B------:R-:W0:Y:S01]  /*1eec0*/  MUFU.TANH R162, R162 ;  /* 0x000000a200a27308 */ /* 0x000e220000002400 */
[C---:B------:R-:W-:Y:S02]  /*1eed0*/  ISETP.GT.AND P6, PT, R154.reuse, 0x9, PT ;  /* 0x000000099a00780c */ /* 0x040fe40003fc4270 */
[----:B------:R-:W-:-:S05]  /*1eee0*/  ISETP.GT.AND P5, PT, R154, 0x10, PT ;  /* 0x000000109a00780c */ /* 0x000fca0003fa4270 */
[----:B------:R-:W0:Y:S01]  /*1eef0*/  MUFU.TANH R188, R188 ;  /* 0x000000bc00bc7308 */ /* 0x000e220000002400 */
[----:B------:R-:W-:-:S07]  /*1ef00*/  FSEL R168, R186, -INF , P2 ;  /* 0xff800000baa87808 */ /* 0x000fce0001000000 */
[----:B------:R-:W0:Y:S01]  /*1ef10*/  MUFU.TANH R189, R189 ;  /* 0x000000bd00bd7308 */ /* 0x000e220000002400 */
[----:B------:R-:W-:-:S07]  /*1ef20*/  FSEL R166, R193, -INF , P4 ;  /* 0xff800000c1a67808 */ /* 0x000fce0002000000 */
[----:B------:R-:W0:Y:S01]  /*1ef30*/  MUFU.TANH R190, R190 ;  /* 0x000000be00be7308 */ /* 0x000e220000002400 */
[----:B------:R-:W-:Y:S02]  /*1ef40*/  FSEL R167, R192, -INF , P3 ;  /* 0xff800000c0a77808 */ /* 0x000fe40001800000 */
[----:B------:R-:W-:Y:S02]  /*1ef50*/  ISETP.GT.AND P2, PT, R154, 0x19, PT ;  /* 0x000000199a00780c */ /* 0x000fe40003f44270 */
[----:B------:R-:W-:-:S03]  /*1ef60*/  FSEL R169, R5, -INF , P6 ;  /* 0xff80000005a97808 */ /* 0x000fc60003000000 */
[----:B------:R-:W0:Y:S01]  /*1ef70*/  MUFU.TANH R152, R152 ;  /* 0x0000009800987308 */ /* 0x000e220000002400 */
[----:B--2---:R-:W-:Y:S02]  /*1ef80*/  FSEL R170, R184, -INF , P5 ;  /* 0xff800000b8aa7808 */ /* 0x004fe40002800000 */
[C---:B------:R-:W-:Y:S02]  /*1ef90*/  ISETP.GT.AND P4, PT, R154.reuse, 0x11, PT ;  /* 0x000000119a00780c */ /* 0x040fe40003f84270 */
[C---:B------:R-:W-:Y:S02]  /*1efa0*/  ISETP.GT.AND P3, PT, R154.reuse, 0x18, PT ;  /* 0x000000189a00780c */ /* 0x040fe40003f64270 */
[C---:B------:R-:W-:Y:S02]  /*1efb0*/  ISETP.GT.AND P6, PT, R154.reuse, 0x20, PT ;  /* 0x000000209a00780c */ /* 0x040fe40003fc4270 */
[----:B------:R-:W-:Y:S02]  /*1efc0*/  ISETP.GT.AND P5, PT, R154, 0x21, PT ;  /* 0x000000219a00780c */ /* 0x000fe40003fa4270 */
[----:B---3--:R-:W-:-:S02]  /*1efd0*/  FSEL R173, R182, -INF , P2 ;  /* 0xff800000b6ad7808 */ /* 0x008fc40001000000 */
[----:B-1----:R-:W-:Y:S02]  /*1efe0*/  FSEL R171, R185, -INF , P4 ;  /* 0xff800000b9ab7808 */ /* 0x002fe40002000000 */
[----:B----4-:R-:W-:Y:S02]  /*1eff0*/  FSEL R172, R180, -INF , P3 ;  /* 0xff800000b4ac7808 */ /* 0x010fe40001800000 */
[----:B------:R-:W-:Y:S02]  /*1f000*/  ISETP.GT.AND P2, PT, R154, 0x30, PT ;  /* 0x000000309a00780c */ /* 0x000fe40003f44270 */
[----:B-----5:R-:W-:Y:S02]  /*1f010*/  FSEL R174, R160, -INF , P6 ;  /* 0xff800000a0ae7808 */ /* 0x020fe40003000000 */
[----:B0-----:R-:W-:Y:S02]  /*1f020*/  FSEL R175, R161, -INF , P5 ;  /* 0xff800000a1af7808 */ /* 0x001fe40002800000 */
[----:B------:R-:W-:-:S02]  /*1f030*/  ISETP.GT.AND P4, PT, R154, 0x28, PT ;  /* 0x000000289a00780c */ /* 0x000fc40003f84270 */
[C---:B------:R-:W-:Y:S02]  /*1f040*/  ISETP.GT.AND P3, PT, R154.reuse, 0x29, PT ;  /* 0x000000299a00780c */ /* 0x040fe40003f64270 */
[C---:B------:R-:W-:Y:S02]  /*1f050*/  ISETP.GT.AND P6, PT, R154.reuse, 0x31, PT ;  /* 0x000000319a00780c */ /* 0x040fe40003fc4270 */
[----:B------:R-:W-:Y:S01]  /*1f060*/  ISETP.GT.AND P5, PT, R154, 0x38, PT ;  /* 0x000000389a00780c */ /* 0x000fe20003fa4270 */
[----:B------:R-:W-:Y:S01]  /*1f070*/  FMUL.FTZ R183, R155, UR39 ;  /* 0x000000279bb77c20 */ /* 0x000fe20008410000 */
[----:B------:R-:W-:Y:S02]  /*1f080*/  FMNMX.FTZ R191, R191, R163, !PT ;  /* 0x000000a3bfbf7209 */ /* 0x000fe40007810000 */
[----:B------:R-:W-:Y:S02]  /*1f090*/  FSEL R163, R162, -INF , P2 ;  /* 0xff800000a2a37808 */ /* 0x000fe40001000000 */
[----:B------:R-:W-:-:S02]  /*1f0a0*/  FSEL R155, R188, -INF , P4 ;  /* 0xff800000bc9b7808 */ /* 0x000fc40002000000 */
[----:B------:R-:W-:Y:S02]  /*1f0b0*/  FSEL R160, R189, -INF , P3 ;  /* 0xff800000bda07808 */ /* 0x000fe40001800000 */
[----:B------:R-:W-:Y:S02]  /*1f0c0*/  FSEL R161, R3, -INF , P6 ;  /* 0xff80000003a17808 */ /* 0x000fe40003000000 */
[----:B------:R-:W-:Y:S02]  /*1f0d0*/  FSEL R162, R190, -INF , P5 ;  /* 0xff800000bea27808 */ /* 0x000fe40002800000 */
[C---:B------:R-:W-:Y:S02]  /*1f0e0*/  ISETP.GT.AND P4, PT, R154.reuse, 0x39, PT ;  /* 0x000000399a00780c */ /* 0x040fe40003f84270 */
[C---:B------:R-:W-:Y:S02]  /*1f0f0*/  ISETP.GT.AND P3, PT, R154.reuse, 0x40, PT ;  /* 0x000000409a00780c */ /* 0x040fe40003f64270 */
[----:B------:R-:W-:-:S02]  /*1f100*/  ISETP.GT.AND P2, PT, R154, 0x41, PT ;  /* 0x000000419a00780c */ /* 0x000fc40003f44270 */
[C---:B------:R-:W-:Y:S02]  /*1f110*/  ISETP.GT.AND P6, PT, R154.reuse, 0x48, PT ;  /* 0x000000489a00780c */ /* 0x040fe40003fc4270 */
[----:B------:R-:W-:Y:S02]  /*1f120*/  ISETP.GT.AND P5, PT, R154, 0x49, PT ;  /* 0x000000499a00780c */ /* 0x000fe40003fa4270 */
[----:B------:R-:W-:Y:S01]  /*1f130*/  FMNMX.FTZ R154, R166, R13, !PT ;  /* 0x0000000da69a7209 */ /* 0x000fe20007810000 */
[----:B------:R-:W-:Y:S01]  /*1f140*/  FMUL.FTZ R182, R158, UR39 ;  /* 0x000000279eb67c20 */ /* 0x000fe20008410000 */
[----:B------:R-:W-:Y:S02]  /*1f150*/  FSEL R158, R152, -INF , P4 ;  /* 0xff800000989e7808 */ /* 0x000fe40002000000 */
[----:B------:R-:W-:Y:S01]  /*1f160*/  FMNMX.FTZ R152, R167, R154, !PT ;  /* 0x0000009aa7987209 */ /* 0x000fe20007810000 */
[----:B------:R-:W0:Y:S03]  /*1f170*/  SHFL.BFLY PT, R5, R191, 0x1, 0x1f ;  /* 0x0c201f00bf057f89 */ /* 0x000e2600000e0000 */
[----:B------:R-:W-:-:S04]  /*1f180*/  FMNMX.FTZ R152, R168, R152, !PT ;  /* 0x00000098a8987209 */ /* 0x000fc80007810000 */
[----:B------:R-:W-:-:S04]  /*1f190*/  FMNMX.FTZ R152, R169, R152, !PT ;  /* 0x00000098a9987209 */ /* 0x000fc80007810000 */
[----:B------:R-:W-:-:S04]  /*1f1a0*/  FMNMX.FTZ R152, R170, R152, !PT ;  /* 0x00000098aa987209 */ /* 0x000fc80007810000 */
[----:B------:R-:W-:-:S04]  /*1f1b0*/  FMNMX.FTZ R152, R171, R152, !PT ;  /* 0x00000098ab987209 */ /* 0x000fc80007810000 */
[----:B------:R-:W-:-:S04]  /*1f1c0*/  FMNMX.FTZ R152, R172, R152, !PT ;  /* 0x00000098ac987209 */ /* 0x000fc80007810000 */
[----:B------:R-:W-:Y:S01]  /*1f1d0*/  FMNMX.FTZ R152, R173, R152, !PT ;  /* 0x00000098ad987209 */ /* 0x000fe20007810000 */
[----:B------:R-:W-:Y:S01]  /*1f1e0*/  IMAD.U32 R3, RZ, RZ, UR43 ;  /* 0x0000002bff037e24 */ /* 0x000fe2000f8e00ff */
[----:B0-----:R-:W-:Y:S02]  /*1f1f0*/  FMNMX.FTZ R5, R191, R5, !PT ;  /* 0x00000005bf057209 */ /* 0x001fe40007810000 */
[----:B------:R-:W-:Y:S02]  /*1f200*/  FMNMX.FTZ R152, R174, R152, !PT ;  /* 0x00000098ae987209 */ /* 0x000fe40007810000 */
[C---:B------:R-:W-:Y:S01]  /*1f210*/  FSETP.NEU.FTZ.AND P4, PT, R5.reuse, -INF , PT ;  /* 0xff8000000500780b */ /* 0x040fe20003f9d000 */
[----:B------:R-:W-:Y:S01]  /*1f220*/  FMUL.FTZ R180, R5, R3 ;  /* 0x0000000305b47220 */ /* 0x000fe20000410000 */
[----:B------:R-:W-:Y:S01]  /*1f230*/  FMNMX.FTZ R152, R175, R152, !PT ;  /* 0x00000098af987209 */ /* 0x000fe20007810000 */
[----:B------:R-:W-:Y:S03]  /*1f240*/  MUFU.TANH R187, R187 ;  /* 0x000000bb00bb7308 */ /* 0x000fe60000002400 */
[----:B------:R-:W-:-:S02]  /*1f250*/  FMNMX.FTZ R152, R155, R152, !PT ;  /* 0x000000989b987209 */ /* 0x000fc40007810000 */
[----:B------:R-:W-:Y:S02]  /*1f260*/  FSEL R180, R180, RZ, P4 ;  /* 0x000000ffb4b47208 */ /* 0x000fe40002000000 */
[----:B------:R-:W-:Y:S01]  /*1f270*/  FMNMX.FTZ R152, R160, R152, !PT ;  /* 0x00000098a0987209 */ /* 0x000fe20007810000 */
[----:B------:R-:W0:Y:S02]  /*1f280*/  MUFU.TANH R183, R183 ;  /* 0x000000b700b77308 */ /* 0x000e240000002400 */
[----:B------:R-:W-:Y:S01]  /*1f290*/  FFMA.FTZ R154, R177, R3, -R180 ;  /* 0x00000003b19a7223 */ /* 0x000fe200000108b4 */
[----:B------:R-:W-:Y:S01]  /*1f2a0*/  FMNMX.FTZ R177, R163, R152, !PT ;  /* 0x00000098a3b17209 */ /* 0x000fe20007810000 */
[----:B------:R-:W-:-:S03]  /*1f2b0*/  FMUL.FTZ R184, R159, UR39 ;  /* 0x000000279fb87c20 */ /* 0x000fc60008410000 */
[----:B------:R-:W-:Y:S01]  /*1f2c0*/  FMNMX.FTZ R177, R161, R177, !PT ;  /* 0x000000b1a1b17209 */ /* 0x000fe20007810000 */
[----:B------:R-:W1:Y:S01]  /*1f2d0*/  MUFU.TANH R182, R182 ;  /* 0x000000b600b67308 */ /* 0x000e620000002400 */
[-CC-:B------:R-:W-:Y:S01]  /*1f2e0*/  FFMA.FTZ R176, R176, R3.reuse, -R180.reuse ;  /* 0x00000003b0b07223 */ /* 0x180fe200000108b4 */
[----:B------:R-:W-:Y:S01]  /*1f2f0*/  FFMA.FTZ R204, R21, R3, -R180 ;  /* 0x0000000315cc7223 */ /* 0x000fe200000108b4 */
[----:B------:R-:W-:-:S05]  /*1f300*/  FMNMX.FTZ R21, R162, R177, !PT ;  /* 0x000000b1a2157209 */ /* 0x000fca0007810000 */
[----:B------:R-:W2:Y:S01]  /*1f310*/  MUFU.TANH R184, R184 ;  /* 0x000000b800b87308 */ /* 0x000ea20000002400 */
[----:B------:R-:W-:Y:S02]  /*1f320*/  FMNMX.FTZ R21, R158, R21, !PT ;  /* 0x000000159e157209 */ /* 0x000fe40007810000 */
[----:B0-----:R-:W-:-:S05]  /*1f330*/  FSEL R177, R183, -INF , P2 ;  /* 0xff800000b7b17808 */ /* 0x001fca0001000000 */
[----:B------:R0:W-:Y:S01]  /*1f340*/  MUFU.EX2 R152, R176 ;  /* 0x000000b000987308 */ /* 0x0001e20000000800 */
[----:B------:R-:W-:Y:S01]  /*1f350*/  FFMA.FTZ R210, R178, R3, -R180 ;  /* 0x00000003b2d27223 */ /* 0x000fe200000108b4 */
[----:B0-----:R-:W-:-:S04]  /*1f360*/  FSEL R176, R187, -INF , P3 ;  /* 0xff800000bbb07808 */ /* 0x001fc80001800000 */
[----:B------:R-:W-:Y:S02]  /*1f370*/  FMNMX.FTZ R21, R176, R21, !PT ;  /* 0x00000015b0157209 */ /* 0x000fe40007810000 */
[----:B-1----:R-:W-:Y:S02]  /*1f380*/  FSEL R178, R182, -INF , P6 ;  /* 0xff800000b6b27808 */ /* 0x002fe40003000000 */
[----:B------:R-:W-:Y:S01]  /*1f390*/  FMNMX.FTZ R21, R177, R21, !PT ;  /* 0x00000015b1157209 */ /* 0x000fe20007810000 */
[-CC-:B------:R-:W-:Y:S01]  /*1f3a0*/  FFMA.FTZ R208, R181, R3.reuse, -R180.reuse ;  /* 0x00000003b5d07223 */ /* 0x180fe200000108b4 */
[----:B------:R-:W-:Y:S01]  /*1f3b0*/  FFMA.FTZ R159, R179, R3, -R180 ;  /* 0x00000003b39f7223 */ /* 0x000fe200000108b4 */
[----:B--2---:R-:W-:Y:S02]  /*1f3c0*/  FSEL R179, R184, -INF , P5 ;  /* 0xff800000b8b37808 */ /* 0x004fe40002800000 */
[----:B------:R-:W-:-:S04]  /*1f3d0*/  FMNMX.FTZ R181, R178, R21, !PT ;  /* 0x00000015b2b57209 */ /* 0x000fc80007810000 */
[----:B------:R-:W-:Y:S01]  /*1f3e0*/  FMNMX.FTZ R181, R179, R181, !PT ;  /* 0x000000b5b3b57209 */ /* 0x000fe20007810000 */
[----:B------:R-:W-:-:S04]  /*1f3f0*/  FFMA.FTZ R200, R14, R3, -R180 ;  /* 0x000000030ec87223 */ /* 0x000fc800000108b4 */
[----:B------:R-:W0:Y:S01]  /*1f400*/  SHFL.BFLY PT, R14, R181, 0x2, 0x1f ;  /* 0x0c401f00b50e7f89 */ /* 0x000e2200000e0000 */
[-CC-:B------:R-:W-:Y:S01]  /*1f410*/  FFMA.FTZ R196, R4, R3.reuse, -R180.reuse ;  /* 0x0000000304c47223 */ /* 0x180fe200000108b4 */
[----:B0-----:R-:W-:Y:S01]  /*1f420*/  FMNMX.FTZ R4, R181, R14, !PT ;  /* 0x0000000eb5047209 */ /* 0x001fe20007810000 */
[----:B------:R-:W-:-:S04]  /*1f430*/  FFMA.FTZ R14, R2, R3, -R180 ;  /* 0x00000003020e7223 */ /* 0x000fc800000108b4 */
[----:B------:R-:W0:Y:S01]  /*1f440*/  SHFL.BFLY PT, R2, R4, 0x1, 0x1f ;  /* 0x0c201f0004027f89 */ /* 0x000e2200000e0000 */
[-CC-:B------:R-:W-:Y:S01]  /*1f450*/  FFMA.FTZ R198, R0, R3.reuse, -R180.reuse ;  /* 0x0000000300c67223 */ /* 0x180fe200000108b4 */
[----:B------:R-:W-:Y:S01]  /*1f460*/  FFMA.FTZ R194, R156, R3, -R180 ;  /* 0x000000039cc27223 */ /* 0x000fe200000108b4 */
[----:B------:R-:W-:-:S05]  /*1f470*/  FSEL R0, R5, RZ, P4 ;  /* 0x000000ff05007208 */ /* 0x000fca0002000000 */
[----:B------:R-:W-:Y:S01]  /*1f480*/  FADD.FTZ R0, -R0, R12 ;  /* 0x0000000c00007221 */ /* 0x000fe20000010100 */
[----:B0-----:R-:W-:-:S04]  /*1f490*/  FMNMX.FTZ R4, R4, R2, !PT ;  /* 0x0000000204047209 */ /* 0x001fc80007810000 */
[C---:B------:R-:W-:Y:S01]  /*1f4a0*/  FSETP.NEU.FTZ.AND P2, PT, R4.reuse, -INF , PT ;  /* 0xff8000000400780b */ /* 0x040fe20003f5d000 */
[----:B------:R-:W-:-:S03]  /*1f4b0*/  FMUL.FTZ R156, R4, R3 ;  /* 0x00000003049c7220 */ /* 0x000fc60000410000 */
[----:B------:R-:W-:Y:S02]  /*1f4c0*/  FSEL R2, R4, RZ, P2 ;  /* 0x000000ff04027208 */ /* 0x000fe40001000000 */
[----:B------:R-:W-:-:S03]  /*1f4d0*/  FSEL R156, R156, RZ, P2 ;  /* 0x000000ff9c9c7208 */ /* 0x000fc60001000000 */
[----:B------:R-:W-:Y:S01]  /*1f4e0*/  FADD.FTZ R2, -R2, R13 ;  /* 0x0000000d02027221 */ /* 0x000fe20000010100 */
[-C--:B------:R-:W-:Y:S01]  /*1f4f0*/  FMUL.FTZ R0, R0, R3.reuse ;  /* 0x0000000300007220 */ /* 0x080fe20000410000 */
[-C--:B------:R-:W-:Y:S02]  /*1f500*/  FFMA.FTZ R209, R166, R3.reuse, -R156 ;  /* 0x00000003a6d17223 */ /* 0x080fe4000001089c */
[-C--:B------:R-:W-:Y:S01]  /*1f510*/  FMUL.FTZ R2, R2, R3.reuse ;  /* 0x0000000302027220 */ /* 0x080fe20000410000 */
[-C--:B------:R-:W-:Y:S01]  /*1f520*/  FFMA.FTZ R192, R165, R3.reuse, -R180 ;  /* 0x00000003a5c07223 */ /* 0x080fe200000108b4 */
[-CC-:B------:R-:W-:Y:S01]  /*1f530*/  FFMA.FTZ R165, R167, R3.reuse, -R156.reuse ;  /* 0x00000003a7a57223 */ /* 0x180fe2000001089c */
[----:B------:R-:W-:Y:S01]  /*1f540*/  MUFU.EX2 R208, R208 ;  /* 0x000000d000d07308 */ /* 0x000fe20000000800 */
[-C--:B------:R-:W-:Y:S01]  /*1f550*/  FFMA.FTZ R211, R168, R3.reuse, -R156 ;  /* 0x00000003a8d37223 */ /* 0x080fe2000001089c */
[-CC-:B------:R-:W-:Y:S01]  /*1f560*/  FFMA.FTZ R206, R20, R3.reuse, -R180.reuse ;  /* 0x0000000314ce7223 */ /* 0x180fe200000108b4 */
[----:B------:R-:W-:-:S05]  /*1f570*/  FFMA.FTZ R20, R11, R3, -R180 ;  /* 0x000000030b147223 */ /* 0x000fca00000108b4 */
[----:B------:R-:W0:Y:S01]  /*1f580*/  MUFU.EX2 R0, R0 ;  /* 0x0000000000007308 */ /* 0x000e220000000800 */
[-C--:B------:R-:W-:Y:S01]  /*1f590*/  FFMA.FTZ R11, R164, R3.reuse, -R180 ;  /* 0x00000003a40b7223 */ /* 0x080fe200000108b4 */
[----:B------:R-:W-:-:S06]  /*1f5a0*/  FFMA.FTZ R164, R169, R3, -R156 ;  /* 0x00000003a9a47223 */ /* 0x000fcc000001089c */
[----:B------:R-:W-:Y:S08]  /*1f5b0*/  MUFU.EX2 R209, R209 ;  /* 0x000000d100d17308 */ /* 0x000ff00000000800 */
[----:B------:R-:W1:Y:S01]  /*1f5c0*/  MUFU.EX2 R2, R2 ;  /* 0x0000000200027308 */ /* 0x000e620000000800 */
[----:B------:R-:W-:-:S07]  /*1f5d0*/  VIADD R9, R9, 0x38840 ;  /* 0x0003884009097836 */ /* 0x000fce0000000000 */
[----:B------:R-:W2:Y:S01]  /*1f5e0*/  MUFU.EX2 R159, R159 ;  /* 0x0000009f009f7308 */ /* 0x000ea20000000800 */
[----:B------:R-:W-:-:S07]  /*1f5f0*/  FFMA.FTZ R205, R170, R3, -R156 ;  /* 0x00000003aacd7223 */ /* 0x000fce000001089c */
[----:B------:R-:W3:Y:S01]  /*1f600*/  MUFU.EX2 R165, R165 ;  /* 0x000000a500a57308 */ /* 0x000ee20000000800 */
[-CC-:B------:R-:W-:Y:S01]  /*1f610*/  FFMA.FTZ R15, R15, R3.reuse, -R180.reuse ;  /* 0x000000030f0f7223 */ /* 0x180fe200000108b4 */
[----:B------:R-:W-:-:S06]  /*1f620*/  FFMA.FTZ R202, R10, R3, -R180 ;  /* 0x000000030aca7223 */ /* 0x000fcc00000108b4 */
[----:B------:R-:W4:Y:S01]  /*1f630*/  MUFU.EX2 R210, R210 ;  /* 0x000000d200d27308 */ /* 0x000f220000000800 */
[-C--:B------:R-:W-:Y:S01]  /*1f640*/  FFMA.FTZ R10, R157, R3.reuse, -R180 ;  /* 0x000000039d0a7223 */ /* 0x080fe200000108b4 */
[----:B------:R-:W-:-:S06]  /*1f650*/  FFMA.FTZ R157, R171, R3, -R156 ;  /* 0x00000003ab9d7223 */ /* 0x000fcc000001089c */
[----:B------:R-:W5:Y:S01]  /*1f660*/  MUFU.EX2 R211, R211 ;  /* 0x000000d300d37308 */ /* 0x000f620000000800 */
[----:B------:R-:W-:Y:S01]  /*1f670*/  PRMT R9, R229, 0x654, R9 ;  /* 0x00000654e5097816 */ /* 0x000fe20000000009 */
[----:B0-----:R-:W-:-:S06]  /*1f680*/  FFMA.FTZ R226, R0, R226, R208 ;  /* 0x000000e200e27223 */ /* 0x001fcc00000100d0 */
[----:B------:R-:W0:Y:S01]  /*1f690*/  MUFU.EX2 R154, R154 ;  /* 0x0000009a009a7308 */ /* 0x000e220000000800 */
[----:B-1----:R-:W-:Y:S01]  /*1f6a0*/  FFMA.FTZ R225, R2, R225, R209 ;  /* 0x000000e102e17223 */ /* 0x002fe200000100d1 */
[-CC-:B------:R-:W-:Y:S01]  /*1f6b0*/  FFMA.FTZ R207, R172, R3.reuse, -R156.reuse ;  /* 0x00000003accf7223 */ /* 0x180fe2000001089c */
[-CC-:B------:R-:W-:Y:S01]  /*1f6c0*/  FFMA.FTZ R203, R155, R3.reuse, -R156.reuse ;  /* 0x000000039bcb7223 */ /* 0x180fe2000001089c */
[----:B------:R1:W-:Y:S04]  /*1f6d0*/  SYNCS.ARRIVE.TRANS64.RED.A1T0 RZ, [R9+URZ], RZ ;  /* 0x000000ff09ff79a7 */ /* 0x0003e8000810043f */
[----:B------:R-:W0:Y:S01]  /*1f6e0*/  MUFU.EX2 R164, R164 ;  /* 0x000000a400a47308 */ /* 0x000e220000000800 */
[-CC-:B------:R-:W-:Y:S01]  /*1f6f0*/  FFMA.FTZ R201, R174, R3.reuse, -R156.reuse ;  /* 0x00000003aec97223 */ /* 0x180fe2000001089c */
[-CC-:B------:R-:W-:Y:S01]  /*1f700*/  FFMA.FTZ R12, R175, R3.reuse, -R156.reuse ;  /* 0x00000003af0c7223 */ /* 0x180fe2000001089c */
[-CC-:B------:R-:W-:Y:S01]  /*1f710*/  FFMA.FTZ R155, R160, R3.reuse, -R156.reuse ;  /* 0x00000003a09b7223 */ /* 0x180fe2000001089c */
[-CC-:B------:R-:W-:Y:S01]  /*1f720*/  FFMA.FTZ R197, R163, R3.reuse, -R156.reuse ;  /* 0x00000003a3c57223 */ /* 0x180fe2000001089c */
[----:B------:R-:W-:-:S03]  /*1f730*/  FFMA.FTZ R161, R161, R3, -R156 ;  /* 0x00000003a1a17223 */ /* 0x000fc6000001089c */
[----:B------:R2:W-:Y:S01]  /*1f740*/  MUFU.EX2 R21, R15 ;  /* 0x0000000f00157308 */ /* 0x0005e20000000800 */
[-CC-:B------:R-:W-:Y:S01]  /*1f750*/  FFMA.FTZ R199, R162, R3.reuse, -R156.reuse ;  /* 0x00000003a2c77223 */ /* 0x180fe2000001089c */
[-CC-:B-1----:R-:W-:Y:S01]  /*1f760*/  FFMA.FTZ R9, R158, R3.reuse, -R156.reuse ;  /* 0x000000039e097223 */ /* 0x182fe2000001089c */
[-CC-:B------:R-:W-:Y:S01]  /*1f770*/  FFMA.FTZ R193, R176, R3.reuse, -R156.reuse ;  /* 0x00000003b0c17223 */ /* 0x180fe2000001089c */
[-CC-:B------:R-:W-:Y:S01]  /*1f780*/  FFMA.FTZ R13, R177, R3.reuse, -R156.reuse ;  /* 0x00000003b10d7223 */ /* 0x180fe2000001089c */
[----:B------:R-:W-:-:S03]  /*1f790*/  FFMA.FTZ R195, R178, R3, -R156 ;  /* 0x00000003b2c37223 */ /* 0x000fc6000001089c */
[----:B------:R-:W1:Y:S01]  /*1f7a0*/  MUFU.EX2 R205, R205 ;  /* 0x000000cd00cd7308 */ /* 0x000e620000000800 */
[-CC-:B--2---:R-:W-:Y:S01]  /*1f7b0*/  FFMA.FTZ R15, R6, R3.reuse, -R180.reuse ;  /* 0x00000003060f7223 */ /* 0x184fe200000108b4 */
[-C--:B------:R-:W-:Y:S01]  /*1f7c0*/  FFMA.FTZ R6, R153, R3.reuse, -R180 ;  /* 0x0000000399067223 */ /* 0x080fe200000108b4 */
[-CC-:B------:R-:W-:Y:S01]  /*1f7d0*/  FFMA.FTZ R153, R173, R3.reuse, -R156.reuse ;  /* 0x00000003ad997223 */ /* 0x180fe2000001089c */
[----:B------:R-:W-:Y:S01]  /*1f7e0*/  FFMA.FTZ R179, R179, R3, -R156 ;  /* 0x00000003b3b37223 */ /* 0x000fe2000001089c */
[----:B------:R-:W-:Y:S01]  /*1f7f0*/  FADD.FTZ R156, R159, R226 ;  /* 0x000000e29f9c7221 */ /* 0x000fe20000010000 */
[----:B---3--:R-:W-:Y:S02]  /*1f800*/  FADD.FTZ R160, R165, R225 ;  /* 0x000000e1a5a07221 */ /* 0x008fe40000010000 */
[----:B------:R-:W2:Y:S01]  /*1f810*/  MUFU.EX2 R204, R204 ;  /* 0x000000cc00cc7308 */ /* 0x000ea20000000800 */
[----:B----4-:R-:W-:Y:S01]  /*1f820*/  FADD.FTZ R156, R210, R156 ;  /* 0x0000009cd29c7221 */ /* 0x010fe20000010000 */
[----:B-----5:R-:W-:-:S06]  /*1f830*/  FADD.FTZ R160, R211, R160 ;  /* 0x000000a0d3a07221 */ /* 0x020fcc0000010000 */
[----:B------:R-:W3:Y:S01]  /*1f840*/  MUFU.EX2 R157, R157 ;  /* 0x0000009d009d7308 */ /* 0x000ee20000000800 */
[----:B0-----:R-:W-:Y:S01]  /*1f850*/  FADD.FTZ R156, R154, R156 ;  /* 0x0000009c9a9c7221 */ /* 0x001fe20000010000 */
[----:B------:R-:W-:-:S06]  /*1f860*/  FADD.FTZ R160, R164, R160 ;  /* 0x000000a0a4a07221 */ /* 0x000fcc0000010000 */
[----:B------:R-:W0:Y:S08]  /*1f870*/  MUFU.EX2 R206, R206 ;  /* 0x000000ce00ce7308 */ /* 0x000e300000000800 */
[----:B------:R-:W4:Y:S01]  /*1f880*/  MUFU.EX2 R207, R207 ;  /* 0x000000cf00cf7308 */ /* 0x000f220000000800 */
[----:B------:R-:W-:Y:S01]  /*1f890*/  FADD.FTZ R156, R152, R156 ;  /* 0x0000009c989c7221 */ /* 0x000fe20000010000 */
[----:B-1----:R-:W-:-:S06]  /*1f8a0*/  FADD.FTZ R160, R205, R160 ;  /* 0x000000a0cda07221 */ /* 0x002fcc0000010000 */
[----:B------:R-:W1:Y:S01]  /*1f8b0*/  MUFU.EX2 R153, R153 ;  /* 0x0000009900997308 */ /* 0x000e620000000800 */
[----:B--2---:R-:W-:-:S07]  /*1f8c0*/  FADD.FTZ R156, R204, R156 ;  /* 0x0000009ccc9c7221 */ /* 0x004fce0000010000 */
[----:B------:R-:W2:Y:S08]  /*1f8d0*/  MUFU.EX2 R200, R200 ;  /* 0x000000c800c87308 */ /* 0x000eb00000000800 */
[----:B------:R-:W5:Y:S08]  /*1f8e0*/  MUFU.EX2 R201, R201 ;  /* 0x000000c900c97308 */ /* 0x000f700000000800 */
[----:B------:R-:W5:Y:S08]  /*1f8f0*/  MUFU.EX2 R20, R20 ;  /* 0x0000001400147308 */ /* 0x000f700000000800 */
[----:B------:R-:W5:Y:S08]  /*1f900*/  MUFU.EX2 R12, R12 ;  /* 0x0000000c000c7308 */ /* 0x000f700000000800 */
[----:B------:R3:W-:Y:S02]  /*1f910*/  MUFU.EX2 R158, R161 ;  /* 0x000000a1009e7308 */ /* 0x0007e40000000800 */
[----:B---3--:R-:W-:-:S06]  /*1f920*/  FADD.FTZ R161, R157, R160 ;  /* 0x000000a09da17221 */ /* 0x008fcc0000010000 */
[----:B------:R-:W3:Y:S01]  /*1f930*/  MUFU.EX2 R202, R202 ;  /* 0x000000ca00ca7308 */ /* 0x000ee20000000800 */
[----:B0-----:R-:W-:Y:S01]  /*1f940*/  FADD.FTZ R160, R206, R156 ;  /* 0x0000009ccea07221 */ /* 0x001fe20000010000 */
[----:B----4-:R-:W-:-:S06]  /*1f950*/  FADD.FTZ R161, R207, R161 ;  /* 0x000000a1cfa17221 */ /* 0x010fcc0000010000 */
[----:B------:R-:W0:Y:S08]  /*1f960*/  MUFU.EX2 R203, R203 ;  /* 0x000000cb00cb7308 */ /* 0x000e300000000800 */
[----:B------:R4:W-:Y:S08]  /*1f970*/  MUFU.EX2 R156, R9 ;  /* 0x00000009009c7308 */ /* 0x0009f00000000800 */
[----:B------:R-:W0:Y:S01]  /*1f980*/  MUFU.EX2 R15, R15 ;  /* 0x0000000f000f7308 */ /* 0x000e220000000800 */
[----:B----4-:R-:W-:Y:S01]  /*1f990*/  FADD.FTZ R9, R21, R160 ;  /* 0x000000a015097221 */ /* 0x010fe20000010000 */
[----:B-1----:R-:W-:-:S06]  /*1f9a0*/  FADD.FTZ R160, R153, R161 ;  /* 0x000000a199a07221 */ /* 0x002fcc0000010000 */
[----:B------:R-:W1:Y:S01]  /*1f9b0*/  MUFU.EX2 R155, R155 ;  /* 0x0000009b009b7308 */ /* 0x000e620000000800 */
[----:B--2---:R-:W-:Y:S01]  /*1f9c0*/  FADD.FTZ R9, R200, R9 ;  /* 0x00000009c8097221 */ /* 0x004fe20000010000 */
[----:B-----5:R-:W-:-:S06]  /*1f9d0*/  FADD.FTZ R160, R201, R160 ;  /* 0x000000a0c9a07221 */ /* 0x020fcc0000010000 */
[----:B------:R-:W2:Y:S01]  /*1f9e0*/  MUFU.EX2 R196, R196 ;  /* 0x000000c400c47308 */ /* 0x000ea20000000800 */
[----:B------:R-:W-:Y:S01]  /*1f9f0*/  FADD.FTZ R9, R20, R9 ;  /* 0x0000000914097221 */ /* 0x000fe20000010000 */
[----:B------:R-:W-:-:S06]  /*1fa00*/  FADD.FTZ R160, R12, R160 ;  /* 0x000000a00ca07221 */ /* 0x000fcc0000010000 */
[----:B------:R-:W4:Y:S01]  /*1fa10*/  MUFU.EX2 R197, R197 ;  /* 0x000000c500c57308 */ /* 0x000f220000000800 */
[----:B---3--:R-:W-:Y:S01]  /*1fa20*/  FADD.FTZ R9, R202, R9 ;  /* 0x00000009ca097221 */ /* 0x008fe20000010000 */
[----:B0-----:R-:W-:-:S06]  /*1fa30*/  FADD.FTZ R160, R203, R160 ;  /* 0x000000a0cba07221 */ /* 0x001fcc0000010000 */
[----:B------:R-:W0:Y:S01]  /*1fa40*/  MUFU.EX2 R14, R14 ;  /* 0x0000000e000e7308 */ /* 0x000e220000000800 */
[----:B------:R-:W-:Y:S01]  /*1fa50*/  FADD.FTZ R9, R15, R9 ;  /* 0x000000090f097221 */ /* 0x000fe20000010000 */
[----:B-1----:R-:W-:-:S06]  /*1fa60*/  FADD.FTZ R160, R155, R160 ;  /* 0x000000a09ba07221 */ /* 0x002fcc0000010000 */
[----:B------:R-:W1:Y:S08]  /*1fa70*/  MUFU.EX2 R198, R198 ;  /* 0x000000c600c67308 */ /* 0x000e700000000800 */
[----:B------:R-:W3:Y:S01]  /*1fa80*/  MUFU.EX2 R199, R199 ;  /* 0x000000c700c77308 */ /* 0x000ee20000000800 */
[----:B--2---:R-:W-:Y:S01]  /*1fa90*/  FADD.FTZ R9, R196, R9 ;  /* 0x00000009c4097221 */ /* 0x004fe20000010000 */
[----:B----4-:R-:W-:-:S06]  /*1faa0*/  FADD.FTZ R160, R197, R160 ;  /* 0x000000a0c5a07221 */ /* 0x010fcc0000010000 */
[----:B------:R-:W2:Y:S01]  /*1fab0*/  MUFU.EX2 R11, R11 ;  /* 0x0000000b000b7308 */ /* 0x000ea20000000800 */
[----:B0-----:R-:W-:Y:S01]  /*1fac0*/  FADD.FTZ R9, R14, R9 ;  /* 0x000000090e097221 */ /* 0x001fe20000010000 */
[----:B------:R-:W-:-:S06]  /*1fad0*/  FADD.FTZ R161, R158, R160 ;  /* 0x000000a09ea17221 */ /* 0x000fcc0000010000 */
[----:B------:R-:W0:Y:S08]  /*1fae0*/  MUFU.EX2 R192, R192 ;  /* 0x000000c000c07308 */ /* 0x000e300000000800 */
[----:B------:R-:W4:Y:S01]  /*1faf0*/  MUFU.EX2 R193, R193 ;  /* 0x000000c100c17308 */ /* 0x000f220000000800 */
[----:B-1----:R-:W-:Y:S01]  /*1fb00*/  FADD.FTZ R160, R198, R9 ;  /* 0x00000009c6a07221 */ /* 0x002fe20000010000 */
[----:B---3--:R-:W-:-:S06]  /*1fb10*/  FADD.FTZ R161, R199, R161 ;  /* 0x000000a1c7a17221 */ /* 0x008fcc0000010000 */
[----:B------:R-:W1:Y:S08]  /*1fb20*/  MUFU.EX2 R10, R10 ;  /* 0x0000000a000a7308 */ /* 0x000e700000000800 */
[----:B------:R-:W3:Y:S01]  /*1fb30*/  MUFU.EX2 R13, R13 ;  /* 0x0000000d000d7308 */ /* 0x000ee20000000800 */
[----:B--2---:R-:W-:Y:S01]  /*1fb40*/  FADD.FTZ R160, R11, R160 ;  /* 0x000000a00ba07221 */ /* 0x004fe20000010000 */
[----:B------:R-:W-:-:S06]  /*1fb50*/  FADD.FTZ R161, R156, R161 ;  /* 0x000000a19ca17221 */ /* 0x000fcc0000010000 */
[----:B------:R-:W2:Y:S08]  /*1fb60*/  MUFU.EX2 R6, R6 ;  /* 0x0000000600067308 */ /* 0x000eb00000000800 */
[----:B------:R-:W5:Y:S01]  /*1fb70*/  MUFU.EX2 R195, R195 ;  /* 0x000000c300c37308 */ /* 0x000f620000000800 */
[----:B0-----:R-:W-:Y:S01]  /*1fb80*/  FADD.FTZ R160, R192, R160 ;  /* 0x000000a0c0a07221 */ /* 0x001fe20000010000 */
[----:B----4-:R-:W-:-:S06]  /*1fb90*/  FADD.FTZ R161, R193, R161 ;  /* 0x000000a1c1a17221 */ /* 0x010fcc0000010000 */
[----:B------:R-:W0:Y:S08]  /*1fba0*/  MUFU.EX2 R194, R194 ;  /* 0x000000c200c27308 */ /* 0x000e300000000800 */
[----:B------:R-:W4:Y:S01]  /*1fbb0*/  MUFU.EX2 R9, R179 ;  /* 0x000000b300097308 */ /* 0x000f220000000800 */
[----:B-1----:R-:W-:Y:S01]  /*1fbc0*/  FADD.FTZ R160, R10, R160 ;  /* 0x000000a00aa07221 */ /* 0x002fe20000010000 */
[----:B---3--:R-:W-:-:S03]  /*1fbd0*/  FADD.FTZ R161, R13, R161 ;  /* 0x000000a10da17221 */ /* 0x008fc60000010000 */
[----:B--2---:R-:W-:Y:S01]  /*1fbe0*/  FADD.FTZ R160, R6, R160 ;  /* 0x000000a006a07221 */ /* 0x004fe20000010000 */
[----:B-----5:R-:W-:-:S03]  /*1fbf0*/  FADD.FTZ R161, R195, R161 ;  /* 0x000000a1c3a17221 */ /* 0x020fc60000010000 */
[----:B0-----:R-:W-:Y:S01]  /*1fc00*/  FADD.FTZ R226, R194, R160 ;  /* 0x000000a0c2e27221 */ /* 0x001fe20000010000 */
[----:B----4-:R-:W-:Y:S01]  /*1fc10*/  FADD.FTZ R225, R9, R161 ;  /* 0x000000a109e17221 */ /* 0x010fe20000010000 */
[----:B------:R-:W-:Y:S06]  /*1fc20*/  @!P0 BRA `(.L_x_2913) ;  /* 0x0000000000048947 */ /* 0x000fec0003800000 */
[----:B------:R-:W-:Y:S01]  /*1fc30*/  BPT.TRAP 0x1 ;  /* 0x000000040000795c */ /* 0x000fe20000300000 */
.L_x_2913:
[----:B------:R-:W2:Y:S01]  /*1fc40*/  LDL R160, [R1+0x58] ;  /* 0x0000580001a07983 */ /* 0x000ea20000100800 */
[----:B------:R-:W-:Y:S01]  /*1fc50*/  VIADD R7, R7, 0x38860 ;  /* 0x0003886007077836 */ /* 0x000fe20000000000 */
[----:B------:R-:W-:Y:S01]  /*1fc60*/  F2FP.BF16.F32.PACK_AB R201, R12, R201 ;  /* 0x000000c90cc9723e */ /* 0x000fe200000010ff */
[----:B------:R-:W-:Y:S01]  /*1fc70*/  IMAD.MOV.U32 R12, RZ, RZ, R5 ;  /* 0x000000ffff0c7224 */ /* 0x000fe200078e0005 */
[----:B------:R-:W-:Y:S01]  /*1fc80*/  F2FP.BF16.F32.PACK_AB R193, R13, R193 ;  /* 0x000000c10dc1723e */ /* 0x000fe200000010ff */
[----:B------:R-:W-:Y:S01]  /*1fc90*/  IMAD.MOV.U32 R13, RZ, RZ, R4 ;  /* 0x000000ffff0d7224 */ /* 0x000fe200078e0004 */
[----:B------:R-:W-:Y:S02]  /*1fca0*/  PRMT R7, R229, 0x654, R7 ;  /* 0x00000654e5077816 */ /* 0x000fe40000000007 */
[----:B------:R-:W-:Y:S01]  /*1fcb0*/  F2FP.BF16.F32.PACK_AB R194, R194, R6 ;  /* 0x00000006c2c2723e */ /* 0x000fe200000010ff */
[----:B------:R-:W-:Y:S01]  /*1fcc0*/  IMAD.MOV.U32 R6, RZ, RZ, R219 ;  /* 0x000000ffff067224 */ /* 0x000fe200078e00db */
        /* <DEDUP_REMOVED lines=19> */
[C---:B--2---:R-:W-:Y:S01]  /*1fe00*/  ISETP.GT.AND P2, PT, R8.reuse, R160, PT ;  /* 0x000000a00800720c */ /* 0x044fe20003f44270 */
[----:B------:R-:W-:-:S12]  /*1fe10*/  VIADD R8, R8, 0xffffffff ;  /* 0xffffffff08087836 */ /* 0x000fd80000000000 */
[----:B------:R-:W-:Y:S05]  /*1fe20*/  @P2 BRA `(.L_x_2914) ;  /* 0xffffffa800ec2947 */ /* 0x000fea000383ffff */
[----:B------:R-:W-:Y:S05]  /*1fe30*/  BSYNC B1 ;  /* 0x0000000000017941 */ /* 0x000fea0003800000 */
.L_x_2901:
[----:B------:R-:W-:-:S07]  /*1fe40*/  IMAD.MOV.U32 R9, RZ, RZ, R8 ;  /* 0x000000ffff097224 */ /* 0x000fce00078e0008 */
.L_x_2900:
[----:B------:R-:W-:Y:S05]  /*1fe50*/  BSYNC B0 ;  /* 0x0000000000007941 */ /* 0x000fea0003800000 */
.L_x_2899:
[----:B------:R-:W-:Y:S01]  /*1fe60*/  ISETP.GE.AND P1, PT, R9, RZ, PT ;  /* 0x000000ff0900720c */ /* 0x000fe20003f26270 */
[----:B------:R-:W-:-:S12]  /*1fe70*/  BSSY B0, `(.L_x_2915) ;  /* 0x00004e3000007945 */ /* 0x000fd80003800000 */
[----:B------:R-:W-:Y:S05]  /*1fe80*/  @!P1 BRA `(.L_x_2916) ;  /* 0x0000004c00849947 */ /* 0x000fea0003800000 */
[----:B------:R-:W-:Y:S02]  /*1fe90*/  IMAD.MOV.U32 R14, RZ, RZ, R4 ;  /* 0x000000ffff0e7224 */ /* 0x000fe400078e0004 */
[----:B------:R-:W-:Y:S02]  /*1fea0*/  IMAD.MOV.U32 R11, RZ, RZ, R5 ;  /* 0x000000ffff0b7224 */ /* 0x000fe400078e0005 */
[----:B------:R-:W-:Y:S02]  /*1feb0*/  IMAD.MOV.U32 R10, RZ, RZ, R224 ;  /* 0x000000ffff0a7224 */ /* 0x000fe400078e00e0 */
[----:B------:R-:W-:-:S07]  /*1fec0*/  IMAD.MOV.U32 R8, RZ, RZ, R219 ;  /* 0x000000ffff087224 */ /* 0x000fce00078e00db */
.L_x_2929:
[----:B------:R-:W-:-:S05]  /*1fed0*/  VIADD R15, R8, 0x1 ;  /* 0x00000001080f7836 */ /* 0x000fca0000000000 */
[----:B------:R-:W-:-:S04]  /*1fee0*/  ISETP.NE.AND P1, PT, R15, 0x2, PT ;  /* 0x000000020f00780c */ /* 0x000fc80003f25270 */
[----:B------:R-:W-:Y:S02]  /*1fef0*/  SEL R15, R15, RZ, P1 ;  /* 0x000000ff0f0f7207 */ /* 0x000fe40000800000 */
[----:B------:R-:W-:-:S03]  /*1ff00*/  SEL R3, RZ, 0x1, P1 ;  /* 0x00000001ff037807 */ /* 0x000fc60000800000 */
[----:B------:R-:W-:Y:S01]  /*1ff10*/  IMAD.MOV.U32 R219, RZ, RZ, R15 ;  /* 0x000000ffffdb7224 */ /* 0x000fe200078e000f */
[----:B------:R-:W-:Y:S01]  /*1ff20*/  LOP3.LUT R224, R10, R3, RZ, 0x3c, !PT ;  /* 0x000000030ae07212 */ /* 0x000fe200078e3cff */
[----:B------:R-:W-:Y:S06]  /*1ff30*/  @!P0 BRA `(.L_x_2917) ;  /* 0x0000000000048947 */ /* 0x000fec0003800000 */
[----:B------:R-:W-:Y:S01]  /*1ff40*/  BPT.TRAP 0x1 ;  /* 0x000000040000795c */ /* 0x000fe20000300000 */
.L_x_2917:
[----:B------:R-:W-:Y:S01]  /*1ff50*/  IMAD R3, R219, 0x8, R22 ;  /* 0x00000008db037824 */ /* 0x000fe200078e0216 */
[----:B------:R-:W-:-:S04]  /*1ff60*/  SHF.L.U32 R6, R224, 0x1f, RZ ;  /* 0x0000001fe0067819 */ /* 0x000fc800000006ff */
[----:B------:R0:W1:Y:S01]  /*1ff70*/  SYNCS.PHASECHK.TRANS64.TRYWAIT P1, [R3+URZ+0x38830], R6 ;  /* 0x03883006030075a7 */ /* 0x000062000802017f */
[----:B------:R-:W-:Y:S05]  /*1ff80*/  @!P0 BRA `(.L_x_2918) ;  /* 0x0000000000048947 */ /* 0x000fea0003800000 */
[----:B------:R-:W-:Y:S01]  /*1ff90*/  BPT.TRAP 0x1 ;  /* 0x000000040000795c */ /* 0x000fe20000300000 */
.L_x_2918:
        /* <DEDUP_REMOVED lines=8> */
.L_x_2920:
[----:B------:R-:W-:Y:S05]  /*20020*/  BSYNC B1 ;  /* 0x0000000000017941 */ /* 0x000fea0003800000 */
.L_x_2919:
[----:B------:R-:W2:Y:S04]  /*20030*/  LDL.64 R152, [R1+0x40] ;  /* 0x0000400001987983 */ /* 0x000ea80000100a00 */
[----:B------:R-:W3:Y:S01]  /*20040*/  LDL.64 R154, [R1+0x48] ;  /* 0x00004800019a7983 */ /* 0x000ee20000100a00 */
[----:B------:R-:W-:Y:S02]  /*20050*/  R2UR UR10, R4 ;  /* 0x00000000040a72ca */ /* 0x000fe400000e0000 */
[----:B------:R-:W-:Y:S01]  /*20060*/  R2UR UR11, R5 ;  /* 0x00000000050b72ca */ /* 0x000fe200000e0000 */
[----:B------:R-:W-:Y:S01]  /*20070*/  WARPGROUP.ARRIVE ;  /* 0x00000000000079c5 */ /* 0x000fe20000000000 */
[----:B------:R-:W-:Y:S01]  /*20080*/  IMAD.MOV.U32 R21, RZ, RZ, 0x40000040 ;  /* 0x40000040ff157424 */ /* 0x000fe200078e00ff */
[----:B------:R-:W-:-:S04]  /*20090*/  R2UR UR18, R20 ;  /* 0x00000000141272ca */ /* 0x000fc800000e0000 */
[----:B------:R-:W-:Y:S01]  /*200a0*/  R2UR UR19, R21 ;  /* 0x00000000151372ca */ /* 0x000fe200000e0000 */
[----:B------:R-:W-:Y:S01]  /*200b0*/  VIADD R12, R4, 0x100 ;  /* 0x00000100040c7836 */ /* 0x000fe20000000000 */
[----:B------:R-:W4:Y:S01]  /*200c0*/  LDL.64 R20, [R1+0x30] ;  /* 0x0000300001147983 */ /* 0x000f220000100a00 */
[----:B------:R-:W-:-:S03]  /*200d0*/  IMAD.MOV.U32 R13, RZ, RZ, 0x40000040 ;  /* 0x40000040ff0d7424 */ /* 0x000fc600078e00ff */
[----:B------:R-:W-:Y:S02]  /*200e0*/  R2UR UR14, R12 ;  /* 0x000000000c0e72ca */ /* 0x000fe400000e0000 */
[----:B------:R-:W-:Y:S01]  /*200f0*/  R2UR UR15, R13 ;  /* 0x000000000d0f72ca */ /* 0x000fe200000e0000 */
[----:B01----:R-:W-:Y:S02]  /*20100*/  VIADD R6, R4, 0x180 ;  /* 0x0000018004067836 */ /* 0x003fe40000000000 */
[----:B------:R-:W-:-:S03]  /*20110*/  IMAD.MOV.U32 R7, RZ, RZ, 0x40000040 ;  /* 0x40000040ff077424 */ /* 0x000fc600078e00ff */
[----:B------:R-:W-:Y:S02]  /*20120*/  R2UR UR6, R6 ;  /* 0x00000000060672ca */ /* 0x000fe400000e0000 */
[----:B------:R-:W-:Y:S02]  /*20130*/  R2UR UR7, R7 ;  /* 0x00000000070772ca */ /* 0x000fe400000e0000 */
[----:B--2---:R-:W-:Y:S02]  /*20140*/  R2UR UR32, R152 ;  /* 0x00000000982072ca */ /* 0x004fe400000e0000 */
        /* <DEDUP_REMOVED lines=19> */
[----:B------:R-:W-:Y:S01]  /*20280*/  VIADD R12, R4, 0x200 ;  /* 0x00000200040c7836 */ /* 0x000fe20000000000 */
[----:B------:R-:W-:Y:S02]  /*20290*/  WARPGROUP.DEPBAR.LE gsb0, 0x0 ;  /* 0x00008000000079c5 */ /* 0x000fe40000010000 */
        /* <DEDUP_REMOVED lines=8> */
[----:B------:R-:W-:Y:S01]  /*20320*/  VIADD R6, R4, 0x2 ;  /* 0x0000000204067836 */ /* 0x000fe20000000000 */
[----:B--2---:R-:W-:Y:S02]  /*20330*/  R2UR UR28, R152 ;  /* 0x00000000981c72ca */ /* 0x004fe400000e0000 */
        /* <DEDUP_REMOVED lines=92> */
[----:B------:R-:W-:Y:S02]  /*20900*/  R2UR UR47, R21 ;  /* 0x00000000152f72ca */ /* 0x000fe400000e0000 */
[----:B------:R-:W3:Y:S01]  /*20910*/  LDL.64 R20, [R1+0x28] ;  /* 0x0000280001147983 */ /* 0x000ee20000100a00 */
[----:B------:R-:W-:Y:S02]  /*20920*/  VIADD R6, R4, 0x6 ;  /* 0x0000000604067836 */ /* 0x000fe40000000000 */
[----:B------:R-:W-:-:S03]  /*20930*/  IMAD.MOV.U32 R7, RZ, RZ, 0x40000040 ;  /* 0x40000040ff077424 */ /* 0x000fc600078e00ff */
[----:B------:R-:W-:Y:S02]  /*20940*/  R2UR UR30, R6 ;  /* 0x00000000061e72ca */ /* 0x000fe400000e0000 */
[----:B------:R-:W-:Y:S01]  /*20950*/  R2UR UR31, R7 ;  /* 0x00000000071f72ca */ /* 0x000fe200000e0000 */
[----:B------:R-:W-:Y:S02]  /*20960*/  UMOV UR28, UR46 ;  /* 0x0000002e001c7c82 */ /* 0x000fe40008000000 */
[----:B------:R-:W-:Y:S01]  /*20970*/  UMOV UR29, UR47 ;  /* 0x0000002f001d7c82 */ /* 0x000fe20008000000 */
[----:B------:R-:W-:Y:S02]  /*20980*/  VIADD R6, R4, 0x86 ;  /* 0x0000008604067836 */ /* 0x000fe40000000000 */
        /* <DEDUP_REMOVED lines=137> */
[----:B------:R-:W-:Y:S02]  /*21220*/  MOV R7, 0x40000040 ;  /* 0x4000004000077802 */ /* 0x000fe40000000f00 */
        /* <DEDUP_REMOVED lines=587> */
.L_x_2922:
[----:B------:R-:W-:Y:S01]  /*236e0*/  SHF.L.U32 R0, R10, 0x1f, RZ ;  /* 0x0000001f0a007819 */ /* 0x000fe200000006ff */
[----:B------:R-:W-:-:S04]  /*236f0*/  IMAD R6, R8, 0x8, R22 ;  /* 0x0000000808067824 */ /* 0x000fc800078e0216 */
[----:B------:R0:W1:Y:S01]  /*23700*/  SYNCS.PHASECHK.TRANS64.TRYWAIT P1, [R6+URZ+0x38850], R0 ;  /* 0x03885000060075a7 */ /* 0x000062000802017f */
[----:B------:R-:W-:Y:S05]  /*23710*/  @!P0 BRA `(.L_x_2923) ;  /* 0x0000000000048947 */ /* 0x000fea0003800000 */
[----:B------:R-:W-:Y:S01]  /*23720*/  BPT.TRAP 0x1 ;  /* 0x000000040000795c */ /* 0x000fe20000300000 */
.L_x_2923:
[----:B------:R-:W-:Y:S04]  /*23730*/  BSSY B1, `(.L_x_2924) ;  /* 0x0000004000017945 */ /* 0x000fe80003800000 */
[----:B-1----:R-:W-:Y:S05]  /*23740*/  @P1 BRA `(.L_x_2925) ;  /* 0x0000000000081947 */ /* 0x002fea0003800000 */
[----:B------:R-:W1:Y:S02]  /*23750*/  SYNCS.PHASECHK.TRANS64.TRYWAIT P1, [R6+URZ+0x38850], R0 ;  /* 0x03885000060075a7 */ /* 0x000e64000802017f */
[----:B-1----:R-:W-:Y:S05]  /*23760*/  @!P1 BRA `(.L_x_2926) ;  /* 0x000000e800e89947 */ /* 0x002fea0003800000 */
.L_x_2925:
[----:B------:R-:W-:Y:S05]  /*23770*/  BSYNC B1 ;  /* 0x0000000000017941 */ /* 0x000fea0003800000 */
.L_x_2924:
        /* <DEDUP_REMOVED lines=45> */
.L_x_2927:
        /* <DEDUP_REMOVED lines=22> */
[----:B------:R-:W2:Y:S01]  /*23bb0*/  MUFU.TANH R193, R193 ;  /* 0x000000c100c17308 */ /* 0x000ea20000002400 */
        /* <DEDUP_REMOVED lines=16> */
[----:B--2---:R-:W-:Y:S01]  /*23cc0*/  FMNMX.FTZ R0, R193, R14, !PT ;  /* 0x0000000ec1007209 */ /* 0x004fe20007810000 */
        /* <DEDUP_REMOVED lines=10> */
[----:B------:R-:W-:-:S02]  /*23d70*/  IMAD.U32 R3, RZ, RZ, UR42 ;  /* 0x0000002aff037e24 */ /* 0x000fc4000f8e00ff */
[----:B------:R-:W-:Y:S02]  /*23d80*/  IMAD R15, R15, 0x8, R22 ;  /* 0x000000080f0f7824 */ /* 0x000fe400078e0216 */
        /* <DEDUP_REMOVED lines=67> */
[----:B-1----:R-:W-:-:S05]  /*241c0*/  FMNMX.FTZ R5, R157, R2, !PT ;  /* 0x000000029d057209 */ /* 0x002fca0007810000 */
[----:B------:R-:W1:Y:S01]  /*241d0*/  SHFL.BFLY PT, R2, R5, 0x2, 0x1f ;  /* 0x0c401f0005027f89 */ /* 0x000e6200000e0000 */
[----:B--2---:R-:W-:-:S04]  /*241e0*/  FMNMX.FTZ R0, R158, R0, !PT ;  /* 0x000000009e007209 */ /* 0x004fc80007810000 */
[----:B0-----:R-:W-:-:S05]  /*241f0*/  FMNMX.FTZ R4, R159, R0, !PT ;  /* 0x000000009f047209 */ /* 0x001fca0007810000 */
[----:B------:R-:W0:Y:S01]  /*24200*/  SHFL.BFLY PT, R0, R4, 0x2, 0x1f ;  /* 0x0c401f0004007f89 */ /* 0x000e2200000e0000 */
[----:B-1----:R-:W-:-:S05]  /*24210*/  FMNMX.FTZ R5, R5, R2, !PT ;  /* 0x0000000205057209 */ /* 0x002fca0007810000 */
[----:B------:R-:W1:Y:S01]  /*24220*/  SHFL.BFLY PT, R2, R5, 0x1, 0x1f ;  /* 0x0c201f0005027f89 */ /* 0x000e6200000e0000 */
[----:B0-----:R-:W-:-:S05]  /*24230*/  FMNMX.FTZ R4, R4, R0, !PT ;  /* 0x0000000004047209 */ /* 0x001fca0007810000 */
[----:B------:R-:W0:Y:S01]  /*24240*/  SHFL.BFLY PT, R0, R4, 0x1, 0x1f ;  /* 0x0c201f0004007f89 */ /* 0x000e2200000e0000 */
[----:B-1----:R-:W-:Y:S02]  /*24250*/  FMNMX.FTZ R5, R5, R2, !PT ;  /* 0x0000000205057209 */ /* 0x002fe40007810000 */
[----:B0-----:R-:W-:-:S03]  /*24260*/  FMNMX.FTZ R4, R4, R0, !PT ;  /* 0x0000000004047209 */ /* 0x001fc60007810000 */
[C---:B------:R-:W-:Y:S01]  /*24270*/  FADD.FTZ R0, -R5.reuse, R11 ;  /* 0x0000000b05007221 */ /* 0x040fe20000010100 */
[----:B------:R-:W-:Y:S01]  /*24280*/  FMUL.FTZ R11, R5, R3 ;  /* 0x00000003050b7220 */ /* 0x000fe20000410000 */
[----:B------:R-:W-:-:S03]  /*24290*/  FADD.FTZ R2, -R4, R14 ;  /* 0x0000000e04027221 */ /* 0x000fc60000010100 */
[-CC-:B------:R-:W-:Y:S01]  /*242a0*/  FFMA.FTZ R192, R152, R3.reuse, -R11.reuse ;  /* 0x0000000398c07223 */ /* 0x180fe2000001080b */
[-C--:B------:R-:W-:Y:S01]  /*242b0*/  FMUL.FTZ R152, R4, R3.reuse ;  /* 0x0000000304987220 */ /* 0x080fe20000410000 */
[-C--:B------:R-:W-:Y:S01]  /*242c0*/  FMUL.FTZ R0, R0, R3.reuse ;  /* 0x0000000300007220 */ /* 0x080fe20000410000 */
        /* <DEDUP_REMOVED lines=24> */
[----:B------:R-:W-:Y:S01]  /*24450*/  FFMA.FTZ R156, R184, R3, -R152 ;  /* 0x00000003b89c7223 */ /* 0x000fe20000010898 */
[----:B------:R-:W-:-:S02]  /*24460*/  VIADD R160, R15, 0x38840 ;  /* 0x000388400fa07836 */ /* 0x000fc40000000000 */
[-CC-:B------:R-:W-:Y:S01]  /*24470*/  FFMA.FTZ R205, R21, R3.reuse, -R152.reuse ;  /* 0x0000000315cd7223 */ /* 0x180fe20000010898 */
[-CC-:B------:R-:W-:Y:S01]  /*24480*/  FFMA.FTZ R153, R176, R3.reuse, -R152.reuse ;  /* 0x00000003b0997223 */ /* 0x180fe20000010898 */
[-CC-:B------:R-:W-:Y:S01]  /*24490*/  FFMA.FTZ R207, R179, R3.reuse, -R152.reuse ;  /* 0x00000003b3cf7223 */ /* 0x180fe20000010898 */
[-C--:B------:R-:W-:Y:S01]  /*244a0*/  FFMA.FTZ R193, R154, R3.reuse, -R152 ;  /* 0x000000039ac17223 */ /* 0x080fe20000010898 */
[----:B------:R-:W-:Y:S01]  /*244b0*/  MUFU.EX2 R2, R2 ;  /* 0x0000000200027308 */ /* 0x000fe20000000800 */
[----:B------:R-:W-:Y:S01]  /*244c0*/  PRMT R160, R229, 0x654, R160 ;  /* 0x00000654e5a07816 */ /* 0x000fe200000000a0 */
[-CC-:B------:R-:W-:Y:S01]  /*244d0*/  FFMA.FTZ R21, R180, R3.reuse, -R152.reuse ;  /* 0x00000003b4157223 */ /* 0x180fe20000010898 */
[-CC-:B------:R-:W-:Y:S01]  /*244e0*/  FFMA.FTZ R201, R170, R3.reuse, -R152.reuse ;  /* 0x00000003aac97223 */ /* 0x180fe20000010898 */
[-CC-:B------:R-:W-:Y:S01]  /*244f0*/  FFMA.FTZ R171, R171, R3.reuse, -R152.reuse ;  /* 0x00000003abab7223 */ /* 0x180fe20000010898 */
[----:B------:R0:W-:Y:S01]  /*24500*/  SYNCS.ARRIVE.TRANS64.RED.A1T0 RZ, [R160+URZ], RZ ;  /* 0x000000ffa0ff79a7 */ /* 0x0001e2000810043f */
[-CC-:B------:R-:W-:Y:S01]  /*24510*/  FFMA.FTZ R203, R174, R3.reuse, -R152.reuse ;  /* 0x00000003aecb7223 */ /* 0x180fe20000010898 */
[-CC-:B------:R-:W-:Y:S01]  /*24520*/  FFMA.FTZ R197, R162, R3.reuse, -R152.reuse ;  /* 0x00000003a2c57223 */ /* 0x180fe20000010898 */
[----:B------:R-:W1:Y:S01]  /*24530*/  MUFU.EX2 R208, R208 ;  /* 0x000000d000d07308 */ /* 0x000e620000000800 */
[-CC-:B------:R-:W-:Y:S01]  /*24540*/  FFMA.FTZ R163, R163, R3.reuse, -R152.reuse ;  /* 0x00000003a3a37223 */ /* 0x180fe20000010898 */
[-CC-:B------:R-:W-:Y:S01]  /*24550*/  FFMA.FTZ R199, R166, R3.reuse, -R152.reuse ;  /* 0x00000003a6c77223 */ /* 0x180fe20000010898 */
[-CC-:B------:R-:W-:Y:S01]  /*24560*/  FFMA.FTZ R167, R167, R3.reuse, -R152.reuse ;  /* 0x00000003a7a77223 */ /* 0x180fe20000010898 */
[-CC-:B------:R-:W-:Y:S01]  /*24570*/  FFMA.FTZ R154, R155, R3.reuse, -R152.reuse ;  /* 0x000000039b9a7223 */ /* 0x180fe20000010898 */
[-CC-:B0-----:R-:W-:Y:S01]  /*24580*/  FFMA.FTZ R160, R175, R3.reuse, -R152.reuse ;  /* 0x00000003afa07223 */ /* 0x181fe20000010898 */
[-CC-:B------:R-:W-:Y:S01]  /*24590*/  FFMA.FTZ R195, R158, R3.reuse, -R152.reuse ;  /* 0x000000039ec37223 */ /* 0x180fe20000010898 */
[----:B------:R-:W-:Y:S01]  /*245a0*/  FFMA.FTZ R152, R159, R3, -R152 ;  /* 0x000000039f987223 */ /* 0x000fe20000010898 */
[----:B------:R-:W0:Y:S08]  /*245b0*/  MUFU.EX2 R209, R209 ;  /* 0x000000d100d17308 */ /* 0x000e300000000800 */
[----:B------:R-:W2:Y:S01]  /*245c0*/  MUFU.EX2 R182, R182 ;  /* 0x000000b600b67308 */ /* 0x000ea20000000800 */
[----:B-1----:R-:W-:-:S07]  /*245d0*/  FFMA.FTZ R226, R0, R226, R208 ;  /* 0x000000e200e27223 */ /* 0x002fce00000100d0 */
[----:B------:R-:W1:Y:S01]  /*245e0*/  MUFU.EX2 R157, R157 ;  /* 0x0000009d009d7308 */ /* 0x000e620000000800 */
[----:B0-----:R-:W-:-:S07]  /*245f0*/  FFMA.FTZ R225, R2, R225, R209 ;  /* 0x000000e102e17223 */ /* 0x001fce00000100d1 */
        /* <DEDUP_REMOVED lines=76> */
.L_x_2928:
[C---:B------:R-:W-:Y:S01]  /*24ac0*/  ISETP.GT.AND P1, PT, R9.reuse, RZ, PT ;  /* 0x000000ff0900720c */ /* 0x040fe20003f24270 */
        /* <DEDUP_REMOVED lines=29> */
.L_x_2916:
[----:B------:R-:W-:Y:S05]  /*24ca0*/  BSYNC B0 ;  /* 0x0000000000007941 */ /* 0x000fea0003800000 */
.L_x_2915:
        /* <DEDUP_REMOVED lines=131> */
.L_x_2930:
[----:B------:R-:W-:Y:S01]  /*254e0*/  IMAD R8, R219, 0x8, R22 ;  /* 0x00000008db087824 */ /* 0x000fe200078e0216 */
[----:B------:R-:W-:-:S04]  /*254f0*/  SHF.L.U32 R7, R224, 0x1f, RZ ;  /* 0x0000001fe0077819 */ /* 0x000fc800000006ff */
[----:B------:R0:W1:Y:S01]  /*25500*/  SYNCS.PHASECHK.TRANS64.TRYWAIT P1, [R8+URZ+0x38850], R7 ;  /* 0x03885007080075a7 */ /* 0x000062000802017f */
[----:B------:R-:W-:Y:S05]  /*25510*/  @!P0 BRA `(.L_x_2931) ;  /* 0x0000000000048947 */ /* 0x000fea0003800000 */
[----:B------:R-:W-:Y:S01]  /*25520*/  BPT.TRAP 0x1 ;  /* 0x000000040000795c */ /* 0x000fe20000300000 */
.L_x_2931:
        /* <DEDUP_REMOVED lines=9> */
.L_x_2933:
[----:B------:R-:W-:Y:S05]  /*255c0*/  BSYNC B0 ;  /* 0x0000000000007941 */ /* 0x000fea0003800000 */
.L_x_2932:
[----:B------:R-:W-:Y:S01]  /*255d0*/  IMAD.MOV.U32 R6, RZ, RZ, R0 ;  /* 0x000000ffff067224 */ /* 0x000fe200078e0000 */
[----:B------:R-:W-:Y:S01]  /*255e0*/  WARPGROUP.ARRIVE ;  /* 0x00000000000079c5 */ /* 0x000fe20000000000 */
[----:B01----:R-:W-:Y:S01]  /*255f0*/  IMAD.MOV.U32 R7, RZ, RZ, 0x40000040 ;  /* 0x40000040ff077424 */ /* 0x003fe200078e00ff */
[----:B------:R-:W0:Y:S02]  /*25600*/  SHFL.BFLY PT, R2, R225, 0x2, 0x1f ;  /* 0x0c401f00e1027f89 */ /* 0x000e2400000e0000 */
        /* <DEDUP_REMOVED lines=30> */
[----:B0-----:R-:W-:Y:S01]  /*257f0*/  FADD.FTZ R6, R2, R225 ;  /* 0x000000e102067221 */ /* 0x001fe20000010000 */
[----:B------:R-:W-:Y:S01]  /*25800*/  R2UR UR7, R7 ;  /* 0x00000000070772ca */ /* 0x000fe200000e0000 */
[----:B------:R-:W-:Y:S01]  /*25810*/  IMAD.MOV.U32 R2, RZ, RZ, RZ ;  /* 0x000000ffff027224 */ /* 0x000fe200078e00ff */
[----:B------:R-:W0:Y:S04]  /*25820*/  SHFL.BFLY PT, R7, R226, 0x2, 0x1f ;  /* 0x0c401f00e2077f89 */ /* 0x000e2800000e0000 */
[----:B------:R-:W1:Y:S01]  /*25830*/  SHFL.BFLY PT, R9, R6, 0x1, 0x1f ;  /* 0x0c201f0006097f89 */ /* 0x000e6200000e0000 */
[----:B0-----:R-:W-:Y:S01]  /*25840*/  FADD.FTZ R0, R7, R226 ;  /* 0x000000e207007221 */ /* 0x001fe20000010000 */
[----:B-1----:R-:W-:-:S04]  /*25850*/  FADD.FTZ R13, R6, R9 ;  /* 0x00000009060d7221 */ /* 0x002fc80000010000 */
[----:B------:R-:W0:Y:S01]  /*25860*/  SHFL.BFLY PT, R7, R0, 0x1, 0x1f ;  /* 0x0c201f0000077f89 */ /* 0x000e2200000e0000 */
[----:B------:R-:W-:Y:S01]  /*25870*/  IMAD.MOV.U32 R6, RZ, RZ, -0x800000 ;  /* 0xff800000ff067424 */ /* 0x000fe200078e00ff */
[----:B------:R-:W-:-:S13]  /*25880*/  FSETP.NE.FTZ.AND P2, PT, R13, RZ, PT ;  /* 0x000000ff0d00720b */ /* 0x000fda0003f55000 */
[----:B------:R-:W1:Y:S01]  /*25890*/  @P2 MUFU.LG2 R11, R13 ;  /* 0x0000000d000b2308 */ /* 0x000e620000000c00 */
[----:B------:R-:W-:Y:S01]  /*258a0*/  @P2 FMUL.FTZ R14, R3, 0.69314718246459960938 ;  /* 0x3f317218030e2820 */ /* 0x000fe20000410000 */
[----:B0-----:R-:W-:Y:S01]  /*258b0*/  FADD.FTZ R12, R0, R7 ;  /* 0x00000007000c7221 */ /* 0x001fe20000010000 */
[----:B------:R-:W-:-:S05]  /*258c0*/  IMAD.MOV.U32 R7, RZ, RZ, RZ ;  /* 0x000000ffff077224 */ /* 0x000fca00078e00ff */
[----:B------:R-:W-:Y:S01]  /*258d0*/  @P2 MUFU.RCP R2, R13 ;  /* 0x0000000d00022308 */ /* 0x000fe20000001000 */
[----:B------:R-:W-:Y:S01]  /*258e0*/  IMAD.MOV.U32 R0, RZ, RZ, -0x800000 ;  /* 0xff800000ff007424 */ /* 0x000fe200078e00ff */
[----:B------:R-:W-:Y:S01]  /*258f0*/  FSETP.NE.FTZ.AND P1, PT, R12, RZ, PT ;  /* 0x000000ff0c00720b */ /* 0x000fe20003f35000 */
[----:B-1----:R-:W-:-:S04]  /*25900*/  @P2 FMUL.FTZ R11, R11, 0.69314718246459960938 ;  /* 0x3f3172180b0b2820 */ /* 0x002fc80000410000 */
[----:B------:R-:W-:-:S08]  /*25910*/  @P2 FFMA.FTZ R0, R14, R4, R11 ;  /* 0x000000040e002223 */ /* 0x000fd0000001000b */
[----:B------:R-:W0:Y:S01]  /*25920*/  @P1 MUFU.LG2 R9, R12 ;  /* 0x0000000c00091308 */ /* 0x000e220000000c00 */
[----:B------:R-:W-:-:S07]  /*25930*/  @P1 FMUL.FTZ R10, R3, 0.69314718246459960938 ;  /* 0x3f317218030a1820 */ /* 0x000fce0000410000 */
[----:B------:R1:W2:Y:S01]  /*25940*/  @P1 MUFU.RCP R7, R12 ;  /* 0x0000000c00071308 */ /* 0x0002a20000001000 */
[----:B0-----:R-:W-:-:S04]  /*25950*/  @P1 FMUL.FTZ R9, R9, 0.69314718246459960938 ;  /* 0x3f31721809091820 */ /* 0x001fc80000410000 */
[----:B------:R-:W-:Y:S01]  /*25960*/  @P1 FFMA.FTZ R6, R10, R5, R9 ;  /* 0x000000050a061223 */ /* 0x000fe20000010009 */
[----:B------:R-:W-:Y:S02]  /*25970*/  WARPGROUP.DEPBAR.LE gsb0, 0x0 ;  /* 0x00008000000079c5 */ /* 0x000fe40000010000 */
[----:B------:R-:W-:-:S06]  /*25980*/  WARPGROUP.ARRIVE ;  /* 0x00000000000079c5 */ /* 0x000fcc0000000000 */
[----:B------:R-:W-:Y:S03]  /*25990*/  HGMMA.64x256x16.F32.BF16 R24, R192, gdesc[UR4].tnspB, R24, gsb0 ;  /* 0x43e00004c0187df0 */ /* 0x000fe60008001818 */
[----:B------:R-:W-:Y:S02]  /*259a0*/  WARPGROUP.DEPBAR.LE gsb0, 0x0 ;  /* 0x00008000000079c5 */ /* 0x000fe40000010000 */
[----:B-12---:R-:W-:Y:S05]  /*259b0*/  @!P0 BRA `(.L_x_2935) ;  /* 0x0000000000048947 */ /* 0x006fea0003800000 */
[----:B------:R-:W-:Y:S01]  /*259c0*/  BPT.TRAP 0x1 ;  /* 0x000000040000795c */ /* 0x000fe20000300000 */
.L_x_2935:
[----:B------:R-:W2:Y:S01]  /*259d0*/  LDL.LU R12, [R1+0x88] ;  /* 0x00008800010c7983 */ /* 0x000ea20000300800 */
[----:B------:R-:W-:Y:S02]  /*259e0*/  VIADD R4, R8, 0x38860 ;  /* 0x0003886008047836 */ /* 0x000fe40000000000 */
[-C--:B------:R-:W-:Y:S01]  /*259f0*/  FMUL.FTZ R8, R24, R7.reuse ;  /* 0x0000000718087220 */ /* 0x080fe20000410000 */
[----:B------:R-:W-:Y:S02]  /*25a00*/  VIADD R219, R219, 0x1 ;  /* 0x00000001dbdb7836 */ /* 0x000fe40000000000 */
[-C--:B------:R-:W-:Y:S01]  /*25a10*/  FMUL.FTZ R24, R36, R7.reuse ;  /* 0x0000000724187220 */ /* 0x080fe20000410000 */
[-C--:B------:R-:W-:Y:S01]  /*25a20*/  FMUL.FTZ R157, R40, R7.reuse ;  /* 0x00000007289d7220 */ /* 0x080fe20000410000 */
[----:B------:R-:W-:Y:S01]  /*25a30*/  PRMT R229, R229, 0x654, R4 ;  /* 0x00000654e5e57816 */ /* 0x000fe20000000004 */
[-C--:B------:R-:W-:Y:S01]  /*25a40*/  FMUL.FTZ R159, R48, R7.reuse ;  /* 0x00000007309f7220 */ /* 0x080fe20000410000 */
[----:B------:R-:W-:Y:S01]  /*25a50*/  ISETP.NE.AND P0, PT, R219, 0x2, PT ;  /* 0x00000002db00780c */ /* 0x000fe20003f05270 */
[-C--:B------:R-:W-:Y:S01]  /*25a60*/  FMUL.FTZ R161, R56, R7.reuse ;  /* 0x0000000738a17220 */ /* 0x080fe20000410000 */
[----:B------:R0:W-:Y:S01]  /*25a70*/  SYNCS.ARRIVE.TRANS64.RED.A1T0 RZ, [R229+URZ], RZ ;  /* 0x000000ffe5ff79a7 */ /* 0x0001e2000810043f */
[-C--:B------:R-:W-:Y:S01]  /*25a80*/  FMUL.FTZ R162, R60, R7.reuse ;  /* 0x000000073ca27220 */ /* 0x080fe20000410000 */
        /* <DEDUP_REMOVED lines=125> */
[----:B------:R-:W-:Y:S01]  /*26260*/  SEL R219, R219, RZ, P0 ;  /* 0x000000ffdbdb7207 */ /* 0x000fe20000000000 */
[----:B--2---:R-:W-:-:S05]  /*26270*/  VIADD R12, R12, 0x1 ;  /* 0x000000010c0c7836 */ /* 0x004fca0000000000 */
[----:B------:R0:W-:Y:S02]  /*26280*/  STL [R1+0x88], R12 ;  /* 0x0000880c01007387 */ /* 0x0001e40000100800 */
.L_x_2811:
[----:B------:R-:W0:Y:S08]  /*26290*/  S2UR UR4, SR_CgaCtaId ;  /* 0x00000000000479c3 */ /* 0x000e300000008800 */
[----:B------:R-:W-:Y:S01]  /*262a0*/  BAR.SYNC.DEFER_BLOCKING 0x5, 0x180 ;  /* 0x0146000000007b1d */ /* 0x000fe20000010000 */
[----:B------:R-:W-:-:S05]  /*262b0*/  MOV R22, 0x400 ;  /* 0x0000040000167802 */ /* 0x000fca0000000f00 */
[----:B------:R-:W-:Y:S01]  /*262c0*/  BSSY B0, `(.L_x_2936) ;  /* 0x00002e7000007945 */ /* 0x000fe20003800000 */
[----:B0-----:R-:W-:-:S05]  /*262d0*/  IMAD.U32 R229, RZ, RZ, UR4 ;  /* 0x00000004ffe57e24 */ /* 0x001fca000f8e00ff */
[----:B------:R-:W-:-:S05]  /*262e0*/  LEA R22, R229, R22, 0x18 ;  /* 0x00000016e5167211 */ /* 0x000fca00078ec0ff */
[----:B------:R0:W1:Y:S01]  /*262f0*/  LDS.128 R28, [R22+0x388d0] ;  /* 0x0388d000161c7984 */ /* 0x0000620000000c00 */
[----:B------:R-:W-:Y:S06]  /*26300*/  BAR.ARV 0x4, 0x180 ;  /* 0x0106000000007b1d */ /* 0x000fec0000002000 */
[----:B------:R-:W-:Y:S05]  /*26310*/  @P1 BRA `(.L_x_2937) ;  /* 0x0000002000241947 */ /* 0x000fea0003800000 */
[----:B------:R-:W2:Y:S04]  /*26320*/  LDL R2, [R1+0x8c] ;  /* 0x00008c0001027983 */ /* 0x000ea80000100800 */
[----:B------:R-:W3:Y:S01]  /*26330*/  LDL R179, [R1+0x7c] ;  /* 0x00007c0001b37983 */ /* 0x000ee20000100800 */
[----:B------:R-:W4:Y:S01]  /*26340*/  S2R R5, SR_SWINHI ;  /* 0x0000000000057919 */ /* 0x000f220000002f00 */
[----:B------:R-:W-:Y:S01]  /*26350*/  F2FP.BF16.F32.PACK_AB R9, R9, R26 ;  /* 0x0000001a0909723e */ /* 0x000fe200000010ff */
[----:B------:R-:W-:Y:S01]  /*26360*/  ULDC.64 UR4, c[0x0][0xc00] ;  /* 0x0003000000047ab9 */ /* 0x000fe20000000a00 */
[----:B------:R-:W3:Y:S04]  /*26370*/  LDL R180, [R1+0x78] ;  /* 0x0000780001b47983 */ /* 0x000ee80000100800 */
[----:B------:R-:W3:Y:S01]  /*26380*/  LDL R178, [R1+0x68] ;  /* 0x0000680001b27983 */ /* 0x000ee20000100800 */
[----:B------:R-:W-:-:S02]  /*26390*/  MOV R20, R22 ;  /* 0x0000001600147202 */ /* 0x000fc40000000f00 */
[----:B----4-:R-:W-:Y:S02]  /*263a0*/  MOV R21, R5 ;  /* 0x0000000500157202 */ /* 0x010fe40000000f00 */
[----:B------:R-:W-:Y:S02]  /*263b0*/  F2FP.BF16.F32.PACK_AB R8, R25, R8 ;  /* 0x000000081908723e */ /* 0x000fe400000010ff */
[----:B------:R-:W-:Y:S02]  /*263c0*/  F2FP.BF16.F32.PACK_AB R10, R3, R10 ;  /* 0x0000000a030a723e */ /* 0x000fe400000010ff */
[----:B------:R-:W-:Y:S02]  /*263d0*/  F2FP.BF16.F32.PACK_AB R11, R11, R4 ;  /* 0x000000040b0b723e */ /* 0x000fe400000010ff */
[----:B------:R-:W-:Y:S02]  /*263e0*/  F2FP.BF16.F32.PACK_AB R144, R145, R144 ;  /* 0x000000909190723e */ /* 0x000fe400000010ff */
[----:B------:R-:W-:-:S02]  /*263f0*/  F2FP.BF16.F32.PACK_AB R145, R147, R146 ;  /* 0x000000929391723e */ /* 0x000fc400000010ff */
[----:B------:R-:W-:Y:S02]  /*26400*/  F2FP.BF16.F32.PACK_AB R146, R149, R148 ;  /* 0x000000949592723e */ /* 0x000fe400000010ff */
[----:B------:R-:W-:Y:S01]  /*26410*/  F2FP.BF16.F32.PACK_AB R147, R151, R150 ;  /* 0x000000969793723e */ /* 0x000fe200000010ff */
[----:B------:R-:W-:Y:S01]  /*26420*/  BAR.SYNC.DEFER_BLOCKING 0x1, 0x100 ;  /* 0x0044000000007b1d */ /* 0x000fe20000010000 */
[----:B--2---:R-:W-:-:S03]  /*26430*/  IMAD.WIDE R110, R2, 0x2, R20 ;  /* 0x00000002026e7825 */ /* 0x004fc600078e0214 */
[C---:B------:R-:W-:Y:S02]  /*26440*/  IADD3 R72, P3, R110.reuse, 0x4000, RZ ;  /* 0x000040006e487810 */ /* 0x040fe40007f7e0ff */
[----:B------:R-:W-:Y:S02]  /*26450*/  IADD3 R12, P1, R110, 0x20, RZ ;  /* 0x000000206e0c7810 */ /* 0x000fe40007f3e0ff */
[----:B------:R-:W-:-:S03]  /*26460*/  LOP3.LUT R108, R72, 0x380, RZ, 0xc0, !PT ;  /* 0x00000380486c7812 */ /* 0x000fc600078ec0ff */
[--C-:B------:R-:W-:Y:S01]  /*26470*/  IMAD.X R13, RZ, RZ, R111.reuse, P1 ;  /* 0x000000ffff0d7224 */ /* 0x100fe200008e066f */
[----:B------:R-:W-:Y:S02]  /*26480*/  SHF.R.U64 R108, R108, 0x3, RZ ;  /* 0x000000036c6c7819 */ /* 0x000fe400000012ff */
[C---:B------:R-:W-:Y:S02]  /*26490*/  IADD3 R88, P1, R110.reuse, 0x8000, RZ ;  /* 0x000080006e587810 */ /* 0x040fe40007f3e0ff */
[----:B------:R-:W-:Y:S02]  /*264a0*/  IADD3 R14, P0, R110, 0x40, RZ ;  /* 0x000000406e0e7810 */ /* 0x000fe40007f1e0ff */
[----:B------:R-:W-:Y:S02]  /*264b0*/  LOP3.LUT R72, R108, R72, RZ, 0x3c, !PT ;  /* 0x000000486c487212 */ /* 0x000fe400078e3cff */
[----:B------:R-:W-:Y:S01]  /*264c0*/  LOP3.LUT R108, R88, 0x380, RZ, 0xc0, !PT ;  /* 0x00000380586c7812 */ /* 0x000fe200078ec0ff */
[----:B------:R-:W-:Y:S01]  /*264d0*/  IMAD.X R15, RZ, RZ, R111, P0 ;  /* 0x000000ffff0f7224 */ /* 0x000fe200000e066f */
[----:B------:R-:W-:-:S02]  /*264e0*/  IADD3 R92, P0, R110, 0x8020, RZ ;  /* 0x000080206e5c7810 */ /* 0x000fc40007f1e0ff */
[----:B------:R-:W-:Y:S02]  /*264f0*/  SHF.R.U64 R108, R108, 0x3, RZ ;  /* 0x000000036c6c7819 */ /* 0x000fe400000012ff */
[C---:B------:R-:W-:Y:S02]  /*26500*/  IADD3 R84, P2, R110.reuse, 0x4060, RZ ;  /* 0x000040606e547810 */ /* 0x040fe40007f5e0ff */
[C---:B------:R-:W-:Y:S02]  /*26510*/  IADD3 R68, P4, R110.reuse, 0x60, RZ ;  /* 0x000000606e447810 */ /* 0x040fe40007f9e0ff */
[----:B------:R-:W-:Y:S02]  /*26520*/  IADD3 R80, P5, R110, 0x4040, RZ ;  /* 0x000040406e507810 */ /* 0x000fe40007fbe0ff */
[----:B------:R-:W-:Y:S02]  /*26530*/  LOP3.LUT R88, R108, R88, RZ, 0x3c, !PT ;  /* 0x000000586c587212 */ /* 0x000fe400078e3cff */
[----:B------:R-:W-:-:S02]  /*26540*/  LOP3.LUT R5, R110, 0x380, RZ, 0xc0, !PT ;  /* 0x000003806e057812 */ /* 0x000fc400078ec0ff */
[----:B------:R-:W-:Y:S01]  /*26550*/  LOP3.LUT R108, R92, 0x380, RZ, 0xc0, !PT ;  /* 0x000003805c6c7812 */ /* 0x000fe200078ec0ff */
[--C-:B------:R-:W-:Y:S01]  /*26560*/  IMAD.X R85, RZ, RZ, R111.reuse, P2 ;  /* 0x000000ffff557224 */ /* 0x100fe200010e066f */
[C---:B------:R-:W-:Y:S01]  /*26570*/  IADD3 R76, P6, R110.reuse, 0x4020, RZ ;  /* 0x000040206e4c7810 */ /* 0x040fe20007fde0ff */
[--C-:B------:R-:W-:Y:S01]  /*26580*/  IMAD.X R81, RZ, RZ, R111.reuse, P5 ;  /* 0x000000ffff517224 */ /* 0x100fe200028e066f */
[----:B-1----:R-:W-:Y:S01]  /*26590*/  IADD3 R28, P2, R110, 0xc040, RZ ;  /* 0x0000c0406e1c7810 */ /* 0x002fe20007f5e0ff */
[--C-:B------:R-:W-:Y:S01]  /*265a0*/  IMAD.X R89, RZ, RZ, R111.reuse, P1 ;  /* 0x000000ffff597224 */ /* 0x100fe200008e066f */
[----:B-----5:R-:W-:Y:S02]  /*265b0*/  LOP3.LUT R135, R68, 0x380, RZ, 0xc0, !PT ;  /* 0x0000038044877812 */ /* 0x020fe400078ec0ff */
[----:B------:R-:W-:Y:S02]  /*265c0*/  SHF.R.U64 R5, R5, 0x3, RZ ;  /* 0x0000000305057819 */ /* 0x000fe400000012ff */
[----:B------:R-:W-:Y:S01]  /*265d0*/  SHF.R.U64 R108, R108, 0x3, RZ ;  /* 0x000000036c6c7819 */ /* 0x000fe200000012ff */
[--C-:B------:R-:W-:Y:S01]  /*265e0*/  IMAD.X R69, RZ, RZ, R111.reuse, P4 ;  /* 0x000000ffff457224 */ /* 0x100fe200020e066f */
[C---:B------:R-:W-:Y:S01]  /*265f0*/  IADD3 R2, P5, R110.reuse, 0xc020, RZ ;  /* 0x0000c0206e027810 */ /* 0x040fe20007fbe0ff */
[--C-:B------:R-:W-:Y:S01]  /*26600*/  IMAD.X R73, RZ, RZ, R111.reuse, P3 ;  /* 0x000000ffff497224 */ /* 0x100fe200018e066f */
[----:B------:R-:W-:Y:S01]  /*26610*/  IADD3 R128, P1, R110, 0xc060, RZ ;  /* 0x0000c0606e807810 */ /* 0x000fe20007f3e0ff */
[----:B------:R-:W-:Y:S01]  /*26620*/  IMAD.X R77, RZ, RZ, R111, P6 ;  /* 0x000000ffff4d7224 */ /* 0x000fe200030e066f */
[----:B------:R-:W-:-:S02]  /*26630*/  LOP3.LUT R177, R12, 0x380, RZ, 0xc0, !PT ;  /* 0x000003800cb17812 */ /* 0x000fc400078ec0ff */
[----:B------:R-:W-:Y:S02]  /*26640*/  LOP3.LUT R176, R14, 0x380, RZ, 0xc0, !PT ;  /* 0x000003800eb07812 */ /* 0x000fe400078ec0ff */
[C---:B------:R-:W-:Y:S02]  /*26650*/  IADD3 R96, P4, R110.reuse, 0x8040, RZ ;  /* 0x000080406e607810 */ /* 0x040fe40007f9e0ff */
[C---:B------:R-:W-:Y:S02]  /*26660*/  IADD3 R100, P3, R110.reuse, 0x8060, RZ ;  /* 0x000080606e647810 */ /* 0x040fe40007f7e0ff */
[----:B------:R-:W-:Y:S02]  /*26670*/  IADD3 R104, P6, R110, 0xc000, RZ ;  /* 0x0000c0006e687810 */ /* 0x000fe40007fde0ff */
[----:B------:R-:W-:Y:S02]  /*26680*/  SHF.R.U64 R135, R135, 0x3, RZ ;  /* 0x0000000387877819 */ /* 0x000fe400000012ff */
[----:B------:R-:W-:-:S02]  /*26690*/  LOP3.LUT R26, R28, 0x380, RZ, 0xc0, !PT ;  /* 0x000003801c1a7812 */ /* 0x000fc400078ec0ff */
[----:B------:R-:W-:Y:S02]  /*266a0*/  LOP3.LUT R110, R5, R110, RZ, 0x3c, !PT ;  /* 0x0000006e056e7212 */ /* 0x000fe400078e3cff */
[----:B------:R-:W-:Y:S02]  /*266b0*/  LOP3.LUT R92, R108, R92, RZ, 0x3c, !PT ;  /* 0x0000005c6c5c7212 */ /* 0x000fe400078e3cff */
[----:B------:R-:W-:Y:S02]  /*266c0*/  LOP3.LUT R25, R2, 0x380, RZ, 0xc0, !PT ;  /* 0x0000038002197812 */ /* 0x000fe400078ec0ff */
[----:B------:R-:W-:Y:S02]  /*266d0*/  LOP3.LUT R108, R128, 0x380, RZ, 0xc0, !PT ;  /* 0x00000380806c7812 */ /* 0x000fe400078ec0ff */
[----:B------:R-:W-:Y:S02]  /*266e0*/  SHF.R.U64 R177, R177, 0x3, RZ ;  /* 0x00000003b1b17819 */ /* 0x000fe400000012ff */
[----:B------:R-:W-:-:S02]  /*266f0*/  SHF.R.U64 R176, R176, 0x3, RZ ;  /* 0x00000003b0b07819 */ /* 0x000fc400000012ff */
[----:B------:R-:W-:Y:S02]  /*26700*/  LOP3.LUT R68, R135, R68, RZ, 0x3c, !PT ;  /* 0x0000004487447212 */ /* 0x000fe400078e3cff */
[----:B------:R-:W-:Y:S02]  /*26710*/  SHF.R.U64 R26, R26, 0x3, RZ ;  /* 0x000000031a1a7819 */ /* 0x000fe400000012ff */
[----:B------:R-:W-:Y:S02]  /*26720*/  LOP3.LUT R135, R84, 0x380, RZ, 0xc0, !PT ;  /* 0x0000038054877812 */ /* 0x000fe400078ec0ff */
[----:B------:R-:W-:Y:S01]  /*26730*/  MOV R110, R110 ;  /* 0x0000006e006e7202 */ /* 0x000fe20000000f00 */
[----:B------:R-:W-:Y:S01]  /*26740*/  IMAD.X R5, RZ, RZ, R111, P2 ;  /* 0x000000ffff057224 */ /* 0x000fe200010e066f */
[----:B------:R-:W-:Y:S02]  /*26750*/  SHF.R.U64 R25, R25, 0x3, RZ ;  /* 0x0000000319197819 */ /* 0x000fe400000012ff */
[----:B------:R-:W-:-:S02]  /*26760*/  SHF.R.U64 R3, R108, 0x3, RZ ;  /* 0x000000036c037819 */ /* 0x000fc400000012ff */
[----:B------:R-:W-:Y:S02]  /*26770*/  LOP3.LUT R12, R177, R12, RZ, 0x3c, !PT ;  /* 0x0000000cb10c7212 */ /* 0x000fe400078e3cff */
[----:B------:R-:W-:Y:S02]  /*26780*/  LOP3.LUT R14, R176, R14, RZ, 0x3c, !PT ;  /* 0x0000000eb00e7212 */ /* 0x000fe400078e3cff */
[----:B------:R-:W-:Y:S02]  /*26790*/  LOP3.LUT R177, R76, 0x380, RZ, 0xc0, !PT ;  /* 0x000003804cb17812 */ /* 0x000fe400078ec0ff */
[----:B------:R-:W-:Y:S01]  /*267a0*/  LOP3.LUT R4, R26, R28, RZ, 0x3c, !PT ;  /* 0x0000001c1a047212 */ /* 0x000fe200078e3cff */
[----:B------:R1:W-:Y:S01]  /*267b0*/  STSM.16.M88.4 [R110], R8 ;  /* 0x000000086e007844 */ /* 0x0003e20000000200 */
[----:B------:R-:W-:Y:S01]  /*267c0*/  SHF.R.U64 R135, R135, 0x3, RZ ;  /* 0x0000000387877819 */ /* 0x000fe200000012ff */
[--C-:B------:R-:W-:Y:S01]  /*267d0*/  IMAD.X R27, RZ, RZ, R111.reuse, P1 ;  /* 0x000000ffff1b7224 */ /* 0x100fe200008e066f */
[----:B------:R-:W-:Y:S01]  /*267e0*/  LOP3.LUT R176, R80, 0x380, RZ, 0xc0, !PT ;  /* 0x0000038050b07812 */ /* 0x000fe200078ec0ff */
[----:B------:R-:W-:Y:S01]  /*267f0*/  IMAD.X R93, RZ, RZ, R111, P0 ;  /* 0x000000ffff5d7224 */ /* 0x000fe200000e066f */
[----:B------:R-:W-:-:S02]  /*26800*/  LOP3.LUT R108, R25, R2, RZ, 0x3c, !PT ;  /* 0x00000002196c7212 */ /* 0x000fc400078e3cff */
[----:B------:R-:W-:Y:S01]  /*26810*/  MOV R72, R72 ;  /* 0x0000004800487202 */ /* 0x000fe20000000f00 */
[--C-:B------:R-:W-:Y:S01]  /*26820*/  IMAD.X R97, RZ, RZ, R111.reuse, P4 ;  /* 0x000000ffff617224 */ /* 0x100fe200020e066f */
[----:B------:R-:W-:Y:S02]  /*26830*/  LOP3.LUT R26, R3, R128, RZ, 0x3c, !PT ;  /* 0x00000080031a7212 */ /* 0x000fe400078e3cff */
[----:B------:R-:W-:Y:S01]  /*26840*/  MOV R88, R88 ;  /* 0x0000005800587202 */ /* 0x000fe20000000f00 */
[--C-:B------:R-:W-:Y:S01]  /*26850*/  IMAD.X R101, RZ, RZ, R111.reuse, P3 ;  /* 0x000000ffff657224 */ /* 0x100fe200018e066f */
[----:B------:R-:W-:Y:S01]  /*26860*/  MOV R3, R12 ;  /* 0x0000000c00037202 */ /* 0x000fe20000000f00 */
[----:B------:R-:W-:Y:S01]  /*26870*/  IMAD.X R109, RZ, RZ, R111, P5 ;  /* 0x000000ffff6d7224 */ /* 0x000fe200028e066f */
[----:B------:R-:W-:Y:S01]  /*26880*/  MOV R25, R14 ;  /* 0x0000000e00197202 */ /* 0x000fe20000000f00 */
[----:B------:R-:W2:Y:S01]  /*26890*/  LDC R28, c[0x0][0xbe8] ;  /* 0x0002fa00ff1c7b82 */ /* 0x000ea20000000800 */
[----:B-1----:R-:W-:-:S02]  /*268a0*/  F2FP.BF16.F32.PACK_AB R8, R33, R32 ;  /* 0x000000202108723e */ /* 0x002fc400000010ff */
[----:B------:R-:W-:Y:S02]  /*268b0*/  F2FP.BF16.F32.PACK_AB R9, R35, R34 ;  /* 0x000000222309723e */ /* 0x000fe400000010ff */
[----:B------:R-:W-:Y:S02]  /*268c0*/  F2FP.BF16.F32.PACK_AB R10, R37, R24 ;  /* 0x00000018250a723e */ /* 0x000fe400000010ff */
[----:B------:R-:W-:Y:S02]  /*268d0*/  F2FP.BF16.F32.PACK_AB R11, R39, R38 ;  /* 0x00000026270b723e */ /* 0x000fe400000010ff */
[----:B------:R-:W-:Y:S02]  /*268e0*/  SHF.R.U64 R177, R177, 0x3, RZ ;  /* 0x00000003b1b17819 */ /* 0x000fe400000012ff */
[----:B------:R-:W-:Y:S02]  /*268f0*/  F2FP.BF16.F32.PACK_AB R12, R41, R157 ;  /* 0x0000009d290c723e */ /* 0x000fe400000010ff */
[----:B------:R-:W-:-:S02]  /*26900*/  F2FP.BF16.F32.PACK_AB R13, R43, R42 ;  /* 0x0000002a2b0d723e */ /* 0x000fc400000010ff */
[----:B------:R-:W-:Y:S02]  /*26910*/  F2FP.BF16.F32.PACK_AB R14, R45, R158 ;  /* 0x0000009e2d0e723e */ /* 0x000fe400000010ff */
[----:B------:R-:W-:Y:S02]  /*26920*/  F2FP.BF16.F32.PACK_AB R15, R47, R46 ;  /* 0x0000002e2f0f723e */ /* 0x000fe400000010ff */
[----:B------:R-:W-:Y:S02]  /*26930*/  MOV R4, R4 ;  /* 0x0000000400047202 */ /* 0x000fe40000000f00 */
[----:B------:R-:W-:Y:S01]  /*26940*/  LOP3.LUT R84, R135, R84, RZ, 0x3c, !PT ;  /* 0x0000005487547212 */ /* 0x000fe200078e3cff */
[----:B------:R-:W1:Y:S01]  /*26950*/  S2R R5, SR_TID.X ;  /* 0x0000000000057919 */ /* 0x000e620000002100 */
[----:B------:R-:W-:Y:S02]  /*26960*/  SHF.R.U64 R176, R176, 0x3, RZ ;  /* 0x00000003b0b07819 */ /* 0x000fe400000012ff */
[----:B------:R-:W-:Y:S01]  /*26970*/  LOP3.LUT R135, R96, 0x380, RZ, 0xc0, !PT ;  /* 0x0000038060877812 */ /* 0x000fe200078ec0ff */
[----:B------:R-:W-:Y:S01]  /*26980*/  STSM.16.M88.4 [R3], R8 ;  /* 0x0000000803007844 */ /* 0x000fe20000000200 */
[----:B------:R-:W-:-:S02]  /*26990*/  LOP3.LUT R76, R177, R76, RZ, 0x3c, !PT ;  /* 0x0000004cb14c7212 */ /* 0x000fc400078e3cff */
[----:B------:R-:W-:Y:S01]  /*269a0*/  MOV R2, R26 ;  /* 0x0000001a00027202 */ /* 0x000fe20000000f00 */
[----:B------:R4:W-:Y:S01]  /*269b0*/  STSM.16.M88.4 [R25], R12 ;  /* 0x0000000c19007844 */ /* 0x0009e20000000200 */
[----:B------:R-:W-:Y:S02]  /*269c0*/  LOP3.LUT R80, R176, R80, RZ, 0x3c, !PT ;  /* 0x00000050b0507212 */ /* 0x000fe400078e3cff */
[----:B------:R-:W-:Y:S02]  /*269d0*/  SHF.R.U64 R135, R135, 0x3, RZ ;  /* 0x0000000387877819 */ /* 0x000fe400000012ff */
[----:B------:R-:W-:Y:S02]  /*269e0*/  MOV R68, R68 ;  /* 0x0000004400447202 */ /* 0x000fe40000000f00 */
[----:B------:R-:W-:Y:S02]  /*269f0*/  F2FP.BF16.F32.PACK_AB R24, R49, R159 ;  /* 0x0000009f3118723e */ /* 0x000fe400000010ff */
[----:B------:R-:W-:-:S02]  /*26a00*/  F2FP.BF16.F32.PACK_AB R26, R53, R160 ;  /* 0x000000a0351a723e */ /* 0x000fc400000010ff */
[----:B------:R-:W-:Y:S02]  /*26a10*/  F2FP.BF16.F32.PACK_AB R27, R55, R54 ;  /* 0x00000036371b723e */ /* 0x000fe400000010ff */
[----:B------:R-:W-:Y:S02]  /*26a20*/  LOP3.LUT R176, R100, 0x380, RZ, 0xc0, !PT ;  /* 0x0000038064b07812 */ /* 0x000fe400078ec0ff */
[----:B------:R-:W-:Y:S02]  /*26a30*/  F2FP.BF16.F32.PACK_AB R32, R57, R161 ;  /* 0x000000a13920723e */ /* 0x000fe400000010ff */
[----:B----4-:R-:W-:Y:S02]  /*26a40*/  F2FP.BF16.F32.PACK_AB R25, R51, R50 ;  /* 0x000000323319723e */ /* 0x010fe400000010ff */
[----:B------:R-:W-:Y:S02]  /*26a50*/  F2FP.BF16.F32.PACK_AB R33, R59, R58 ;  /* 0x0000003a3b21723e */ /* 0x000fe400000010ff */
[----:B------:R-:W-:-:S02]  /*26a60*/  F2FP.BF16.F32.PACK_AB R34, R61, R162 ;  /* 0x000000a23d22723e */ /* 0x000fc400000010ff */
[----:B------:R-:W-:Y:S02]  /*26a70*/  F2FP.BF16.F32.PACK_AB R35, R63, R62 ;  /* 0x0000003e3f23723e */ /* 0x000fe400000010ff */
[----:B------:R-:W-:Y:S02]  /*26a80*/  LOP3.LUT R177, R104, 0x380, RZ, 0xc0, !PT ;  /* 0x0000038068b17812 */ /* 0x000fe400078ec0ff */
[----:B------:R-:W-:Y:S02]  /*26a90*/  MOV R76, R76 ;  /* 0x0000004c004c7202 */ /* 0x000fe40000000f00 */
[----:B------:R-:W-:Y:S02]  /*26aa0*/  F2FP.BF16.F32.PACK_AB R8, R65, R163 ;  /* 0x000000a34108723e */ /* 0x000fe400000010ff */
[----:B------:R-:W-:Y:S02]  /*26ab0*/  F2FP.BF16.F32.PACK_AB R9, R67, R66 ;  /* 0x000000424309723e */ /* 0x000fe400000010ff */
[----:B------:R-:W-:-:S02]  /*26ac0*/  F2FP.BF16.F32.PACK_AB R10, R36, R164 ;  /* 0x000000a4240a723e */ /* 0x000fc400000010ff */
[----:B------:R-:W-:Y:S01]  /*26ad0*/  F2FP.BF16.F32.PACK_AB R11, R71, R70 ;  /* 0x00000046470b723e */ /* 0x000fe200000010ff */
[----:B------:R-:W-:Y:S01]  /*26ae0*/  STSM.16.M88.4 [R68], R24 ;  /* 0x0000001844007844 */ /* 0x000fe20000000200 */
[----:B------:R-:W-:Y:S02]  /*26af0*/  LOP3.LUT R96, R135, R96, RZ, 0x3c, !PT ;  /* 0x0000006087607212 */ /* 0x000fe400078e3cff */
[----:B------:R-:W-:Y:S02]  /*26b00*/  MOV R80, R80 ;  /* 0x0000005000507202 */ /* 0x000fe40000000f00 */
[----:B------:R-:W-:Y:S02]  /*26b10*/  F2FP.BF16.F32.PACK_AB R12, R40, R165 ;  /* 0x000000a5280c723e */ /* 0x000fe400000010ff */
[----:B------:R-:W-:Y:S02]  /*26b20*/  F2FP.BF16.F32.PACK_AB R13, R75, R74 ;  /* 0x0000004a4b0d723e */ /* 0x000fe400000010ff */
[----:B------:R-:W-:-:S02]  /*26b30*/  F2FP.BF16.F32.PACK_AB R14, R48, R166 ;  /* 0x000000a6300e723e */ /* 0x000fc400000010ff */
[----:B------:R-:W-:Y:S01]  /*26b40*/  F2FP.BF16.F32.PACK_AB R15, R79, R78 ;  /* 0x0000004e4f0f723e */ /* 0x000fe200000010ff */
[----:B------:R-:W-:Y:S01]  /*26b50*/  STSM.16.M88.4 [R72], R32 ;  /* 0x0000002048007844 */ /* 0x000fe20000000200 */
[----:B------:R-:W-:Y:S02]  /*26b60*/  SHF.R.U64 R176, R176, 0x3, RZ ;  /* 0x00000003b0b07819 */ /* 0x000fe400000012ff */
[----:B------:R-:W-:Y:S02]  /*26b70*/  MOV R84, R84 ;  /* 0x0000005400547202 */ /* 0x000fe40000000f00 */
[----:B------:R-:W-:Y:S02]  /*26b80*/  F2FP.BF16.F32.PACK_AB R36, R56, R167 ;  /* 0x000000a73824723e */ /* 0x000fe400000010ff */
[----:B------:R-:W-:Y:S02]  /*26b90*/  F2FP.BF16.F32.PACK_AB R37, R83, R82 ;  /* 0x000000525325723e */ /* 0x000fe400000010ff */
[----:B------:R-:W-:-:S02]  /*26ba0*/  F2FP.BF16.F32.PACK_AB R38, R60, R168 ;  /* 0x000000a83c26723e */ /* 0x000fc400000010ff */
[----:B------:R-:W-:Y:S01]  /*26bb0*/  F2FP.BF16.F32.PACK_AB R39, R87, R86 ;  /* 0x000000565727723e */ /* 0x000fe200000010ff */
[----:B------:R4:W-:Y:S01]  /*26bc0*/  STSM.16.M88.4 [R76], R8 ;  /* 0x000000084c007844 */ /* 0x0009e20000000200 */
[----:B------:R-:W-:Y:S02]  /*26bd0*/  SHF.R.U64 R177, R177, 0x3, RZ ;  /* 0x00000003b1b17819 */ /* 0x000fe400000012ff */
[----:B------:R-:W-:Y:S02]  /*26be0*/  F2FP.BF16.F32.PACK_AB R40, R64, R169 ;  /* 0x000000a94028723e */ /* 0x000fe400000010ff */
        /* <DEDUP_REMOVED lines=8> */
[----:B------:R0:W-:Y:S01]  /*26c70*/  STSM.16.M88.4 [R80], R12 ;  /* 0x0000000c50007844 */ /* 0x0001e20000000200 */
[----:B------:R-:W-:Y:S01]  /*26c80*/  MOV R96, R96 ;  /* 0x0000006000607202 */ /* 0x000fe20000000f00 */
[----:B---3--:R-:W-:Y:S01]  /*26c90*/  IMAD.SHL.U32 R3, R179, 0x4, RZ ;  /* 0x00000004b3037824 */ /* 0x008fe200078e00ff */
[----:B----4-:R-:W-:-:S02]  /*26ca0*/  F2FP.BF16.F32.PACK_AB R8, R155, R173 ;  /* 0x000000ad9b08723e */ /* 0x010fc400000010ff */
[----:B------:R-:W-:Y:S02]  /*26cb0*/  F2FP.BF16.F32.PACK_AB R9, R107, R106 ;  /* 0x0000006a6b09723e */ /* 0x000fe400000010ff */
[----:B------:R-:W-:Y:S02]  /*26cc0*/  F2FP.BF16.F32.PACK_AB R10, R156, R174 ;  /* 0x000000ae9c0a723e */ /* 0x000fe400000010ff */
[----:B------:R-:W-:Y:S01]  /*26cd0*/  F2FP.BF16.F32.PACK_AB R11, R44, R7 ;  /* 0x000000072c0b723e */ /* 0x000fe200000010ff */
[----:B------:R-:W-:Y:S01]  /*26ce0*/  STSM.16.M88.4 [R84], R36 ;  /* 0x0000002454007844 */ /* 0x000fe20000000200 */
[----:B------:R-:W-:Y:S02]  /*26cf0*/  LOP3.LUT R100, R176, R100, RZ, 0x3c, !PT ;  /* 0x00000064b0647212 */ /* 0x000fe400078e3cff */
[----:B------:R-:W-:Y:S01]  /*26d00*/  IADD3.X R105, RZ, R111, RZ, P6, !PT ;  /* 0x0000006fff697210 */ /* 0x000fe200037fe4ff */
[----:B------:R-:W-:Y:S01]  /*26d10*/  STSM.16.M88.4 [R88], R40 ;  /* 0x0000002858007844 */ /* 0x000fe20000000200 */
[----:B------:R-:W-:-:S02]  /*26d20*/  LOP3.LUT R104, R177, R104, RZ, 0x3c, !PT ;  /* 0x00000068b1687212 */ /* 0x000fc400078e3cff */
[----:B------:R-:W-:Y:S01]  /*26d30*/  SHF.R.S32.HI R82, RZ, 0x1f, R179 ;  /* 0x0000001fff527819 */ /* 0x000fe200000114b3 */
[----:B------:R-:W-:Y:S01]  /*26d40*/  STSM.16.M88.4 [R92], R48 ;  /* 0x000000305c007844 */ /* 0x000fe20000000200 */
[----:B------:R-:W-:Y:S02]  /*26d50*/  MOV R100, R100 ;  /* 0x0000006400647202 */ /* 0x000fe40000000f00 */
[----:B0-----:R-:W-:Y:S01]  /*26d60*/  F2FP.BF16.F32.PACK_AB R12, R113, R112 ;  /* 0x00000070710c723e */ /* 0x001fe200000010ff */
[----:B------:R0:W-:Y:S01]  /*26d70*/  STSM.16.M88.4 [R96], R8 ;  /* 0x0000000860007844 */ /* 0x0001e20000000200 */
[----:B------:R-:W-:Y:S02]  /*26d80*/  F2FP.BF16.F32.PACK_AB R13, R115, R114 ;  /* 0x00000072730d723e */ /* 0x000fe400000010ff */
[----:B------:R-:W-:Y:S02]  /*26d90*/  F2FP.BF16.F32.PACK_AB R14, R117, R116 ;  /* 0x00000074750e723e */ /* 0x000fe400000010ff */
[----:B------:R-:W-:-:S02]  /*26da0*/  F2FP.BF16.F32.PACK_AB R15, R119, R118 ;  /* 0x00000076770f723e */ /* 0x000fc400000010ff */
[----:B------:R-:W-:Y:S02]  /*26db0*/  MOV R104, R104 ;  /* 0x0000006800687202 */ /* 0x000fe40000000f00 */
[----:B------:R-:W-:Y:S02]  /*26dc0*/  F2FP.BF16.F32.PACK_AB R24, R121, R120 ;  /* 0x000000787918723e */ /* 0x000fe400000010ff */
[----:B------:R-:W-:Y:S02]  /*26dd0*/  F2FP.BF16.F32.PACK_AB R25, R123, R122 ;  /* 0x0000007a7b19723e */ /* 0x000fe400000010ff */
[----:B------:R-:W-:Y:S02]  /*26de0*/  F2FP.BF16.F32.PACK_AB R26, R125, R124 ;  /* 0x0000007c7d1a723e */ /* 0x000fe400000010ff */
[----:B------:R-:W-:Y:S02]  /*26df0*/  F2FP.BF16.F32.PACK_AB R27, R127, R126 ;  /* 0x0000007e7f1b723e */ /* 0x000fe400000010ff */
[----:B------:R-:W-:-:S02]  /*26e00*/  ISETP.NE.U32.AND P0, PT, RZ, UR4, PT ;  /* 0x00000004ff007c0c */ /* 0x000fc4000bf05070 */
[----:B0-----:R-:W-:Y:S02]  /*26e10*/  SHF.L.U64.HI R11, R179, 0x2, R82 ;  /* 0x00000002b30b7819 */ /* 0x001fe40000010252 */
[----:B------:R-:W-:Y:S02]  /*26e20*/  IADD3 R8, P1, R3, UR4, RZ ;  /* 0x0000000403087c10 */ /* 0x000fe4000ff3e0ff */
[----:B------:R-:W-:Y:S02]  /*26e30*/  MOV R108, R108 ;  /* 0x0000006c006c7202 */ /* 0x000fe40000000f00 */
[----:B------:R-:W-:Y:S02]  /*26e40*/  F2FP.BF16.F32.PACK_AB R32, R129, R175 ;  /* 0x000000af8120723e */ /* 0x000fe400000010ff */
[----:B------:R-:W-:Y:S02]  /*26e50*/  F2FP.BF16.F32.PACK_AB R33, R131, R130 ;  /* 0x000000828321723e */ /* 0x000fe400000010ff */
[----:B------:R-:W-:-:S02]  /*26e60*/  F2FP.BF16.F32.PACK_AB R34, R133, R132 ;  /* 0x000000848522723e */ /* 0x000fc400000010ff */
[----:B------:R-:W-:Y:S02]  /*26e70*/  F2FP.BF16.F32.PACK_AB R35, R52, R134 ;  /* 0x000000863423723e */ /* 0x000fe400000010ff */
[----:B------:R-:W-:Y:S02]  /*26e80*/  F2FP.BF16.F32.PACK_AB R36, R137, R136 ;  /* 0x000000888924723e */ /* 0x000fe400000010ff */
[----:B------:R-:W-:Y:S02]  /*26e90*/  F2FP.BF16.F32.PACK_AB R37, R139, R138 ;  /* 0x0000008a8b25723e */ /* 0x000fe400000010ff */
[----:B------:R-:W-:Y:S02]  /*26ea0*/  F2FP.BF16.F32.PACK_AB R38, R141, R140 ;  /* 0x0000008c8d26723e */ /* 0x000fe400000010ff */
[----:B------:R-:W-:Y:S01]  /*26eb0*/  F2FP.BF16.F32.PACK_AB R39, R143, R142 ;  /* 0x0000008e8f27723e */ /* 0x000fe200000010ff */
[----:B------:R-:W-:Y:S01]  /*26ec0*/  STSM.16.M88.4 [R100], R12 ;  /* 0x0000000c64007844 */ /* 0x000fe20000000200 */
[----:B------:R-:W-:-:S02]  /*26ed0*/  ISETP.NE.AND.EX P0, PT, RZ, UR5, PT, P0 ;  /* 0x00000005ff007c0c */ /* 0x000fc4000bf05300 */
[----:B------:R-:W-:Y:S01]  /*26ee0*/  IADD3.X R9, R11, UR5, RZ, P1, !PT ;  /* 0x000000050b097c10 */ /* 0x000fe20008ffe4ff */
[----:B------:R-:W-:Y:S01]  /*26ef0*/  STSM.16.M88.4 [R104], R24 ;  /* 0x0000001868007844 */ /* 0x000fe20000000200 */
[----:B------:R-:W-:Y:S02]  /*26f00*/  ULDC.64 UR4, c[0x0][0xc08] ;  /* 0x0003020000047ab9 */ /* 0x000fe40000000a00 */
[----:B------:R-:W-:Y:S01]  /*26f10*/  ISETP.NE.U32.AND P2, PT, RZ, UR4, PT ;  /* 0x00000004ff007c0c */ /* 0x000fe2000bf45070 */
[----:B------:R-:W-:Y:S04]  /*26f20*/  STSM.16.M88.4 [R108], R32 ;  /* 0x000000206c007844 */ /* 0x000fe80000000200 */
[----:B------:R-:W-:Y:S01]  /*26f30*/  STSM.16.M88.4 [R4], R36 ;  /* 0x0000002404007844 */ /* 0x000fe20000000200 */
[----:B------:R-:W-:-:S03]  /*26f40*/  ISETP.NE.AND.EX P2, PT, RZ, UR5, PT, P2 ;  /* 0x00000005ff007c0c */ /* 0x000fc6000bf45320 */
[----:B------:R0:W-:Y:S01]  /*26f50*/  STSM.16.M88.4 [R2], R144 ;  /* 0x0000009002007844 */ /* 0x0001e20000000200 */
[----:B-1----:R-:W-:Y:S02]  /*26f60*/  VIADD R5, R5, 0xffffff80 ;  /* 0xffffff8005057836 */ /* 0x002fe40000000000 */
[----:B------:R-:W-:Y:S01]  /*26f70*/  IMAD.MOV.U32 R81, RZ, RZ, RZ ;  /* 0x000000ffff517224 */ /* 0x000fe200078e00ff */
[----:B------:R-:W-:Y:S02]  /*26f80*/  BAR.SYNC.DEFER_BLOCKING 0x1, 0x100 ;  /* 0x0044000000007b1d */ /* 0x000fe40000010000 */
[----:B0-----:R-:W-:-:S04]  /*26f90*/  SHF.R.S32.HI R2, RZ, 0x1f, R5 ;  /* 0x0000001fff027819 */ /* 0x001fc80000011405 */
[CC--:B------:R-:W-:Y:S02]  /*26fa0*/  LEA.HI R7, R2.reuse, R5.reuse, RZ, 0x3 ;  /* 0x0000000502077211 */ /* 0x0c0fe400078f18ff */
[----:B------:R-:W-:Y:S02]  /*26fb0*/  LEA.HI R10, R2, R5, RZ, 0x7 ;  /* 0x00000005020a7211 */ /* 0x000fe400078f38ff */
[----:B------:R-:W-:Y:S01]  /*26fc0*/  @P2 IADD3 R2, P3, R3, UR4, RZ ;  /* 0x0000000403022c10 */ /* 0x000fe2000ff7e0ff */
[----:B------:R-:W-:Y:S01]  /*26fd0*/  ULDC UR4, c[0x0][0xa88] ;  /* 0x0002a20000047ab9 */ /* 0x000fe20000000800 */
[----:B------:R-:W-:Y:S01]  /*26fe0*/  LOP3.LUT R12, R7, 0xfffffff8, RZ, 0xc0, !PT ;  /* 0xfffffff8070c7812 */ /* 0x000fe200078ec0ff */
[----:B------:R-:W-:Y:S01]  /*26ff0*/  IMAD.U32 R7, RZ, RZ, UR4 ;  /* 0x00000004ff077e24 */ /* 0x000fe2000f8e00ff */
[----:B------:R-:W-:Y:S01]  /*27000*/  @P2 IADD3.X R3, R11, UR5, RZ, P3, !PT ;  /* 0x000000050b032c10 */ /* 0x000fe20009ffe4ff */
[----:B------:R0:W5:Y:S04]  /*27010*/  @P0 LDG.E R81, desc[UR60][R8.64] ;  /* 0x0000003c08510981 */ /* 0x000168000c1e1900 */
[----:B------:R0:W5:Y:S01]  /*27020*/  @P2 LDG.E R7, desc[UR60][R2.64] ;  /* 0x0000003c02072981 */ /* 0x000162000c1e1900 */
[----:B--2---:R-:W-:-:S13]  /*27030*/  ISETP.NE.AND P1, PT, R28, 0x1, PT ;  /* 0x000000011c00780c */ /* 0x004fda0003f25270 */
[----:B------:R-:W1:Y:S08]  /*27040*/  @P1 LDC R4, c[0x0][0xbec] ;  /* 0x0002fb00ff041b82 */ /* 0x000e700000000800 */
[----:B------:R-:W2:Y:S01]  /*27050*/  @P1 LDC R15, c[0x0][0xbf0] ;  /* 0x0002fc00ff0f1b82 */ /* 0x000ea20000000800 */
[----:B------:R-:W-:Y:S01]  /*27060*/  LOP3.LUT R14, R10, 0xffffff80, RZ, 0xc0, !PT ;  /* 0xffffff800a0e7812 */ /* 0x000fe200078ec0ff */
[----:B------:R-:W-:Y:S01]  /*27070*/  IMAD.IADD R83, R5, 0x1, -R12 ;  /* 0x0000000105537824 */ /* 0x000fe200078e0a0c */
[----:B------:R-:W-:Y:S01]  /*27080*/  SHF.R.S32.HI R27, RZ, 0x7, R10 ;  /* 0x00000007ff1b7819 */ /* 0x000fe2000001140a */
[----:B------:R-:W-:-:S02]  /*27090*/  IMAD.IADD R25, R180, 0x1, R178 ;  /* 0x00000001b4197824 */ /* 0x000fc400078e02b2 */
[----:B------:R-:W-:Y:S01]  /*270a0*/  IMAD.IADD R14, R5, 0x1, -R14 ;  /* 0x00000001050e7824 */ /* 0x000fe200078e0a0e */
[----:B0-----:R-:W-:Y:S06]  /*270b0*/  @P2 BRA `(.L_x_2938) ;  /* 0x0000000000102947 */ /* 0x001fec0003800000 */
[----:B------:R-:W-:Y:S05]  /*270c0*/  @!P0 BRA `(.L_x_2938) ;  /* 0x00000000000c8947 */ /* 0x000fea0003800000 */
[----:B------:R-:W3:Y:S04]  /*270d0*/  LDG.E R2, desc[UR60][R8.64] ;  /* 0x0000003c08027981 */ /* 0x000ee8000c1e1900 */
[----:B-----5:R-:W3:Y:S02]  /*270e0*/  LDG.E R7, desc[UR60][R8.64+0x4] ;  /* 0x0000043c08077981 */ /* 0x020ee4000c1e1900 */
[----:B---3--:R-:W-:-:S07]  /*270f0*/  IMAD.IADD R7, R7, 0x1, -R2 ;  /* 0x0000000107077824 */ /* 0x008fce00078e0a02 */
.L_x_2938:
[----:B------:R-:W3:Y:S01]  /*27100*/  LDL.LU R88, [R1+0x80] ;  /* 0x0000800001587983 */ /* 0x000ee20000300800 */
[----:B------:R-:W-:Y:S01]  /*27110*/  ULDC.64 UR4, c[0x0][0xb90] ;  /* 0x0002e40000047ab9 */ /* 0x000fe20000000a00 */
[----:B-1----:R-:W-:Y:S01]  /*27120*/  @P1 IMAD.HI.U32 R8, R25, R4, RZ ;  /* 0x0000000419081227 */ /* 0x002fe200078e00ff */
[--C-:B-----5:R-:W-:Y:S01]  /*27130*/  SHF.R.S32.HI R3, RZ, 0x1f, R81.reuse ;  /* 0x0000001fff037819 */ /* 0x120fe20000011451 */
[----:B------:R-:W0:Y:S01]  /*27140*/  @P1 LDC R86, c[0x0][0xbec] ;  /* 0x0002fb00ff561b82 */ /* 0x000e220000000800 */
[----:B------:R-:W-:Y:S01]  /*27150*/  SEL R80, R179, RZ, !P0 ;  /* 0x000000ffb3507207 */ /* 0x000fe20004000000 */
[----:B------:R-:W-:Y:S01]  /*27160*/  IMAD.MOV.U32 R2, RZ, RZ, R81 ;  /* 0x000000ffff027224 */ /* 0x000fe200078e0051 */
[----:B------:R-:W-:Y:S01]  /*27170*/  SEL R82, R82, RZ, !P0 ;  /* 0x000000ff52527207 */ /* 0x000fe20004000000 */
[----:B------:R-:W-:Y:S01]  /*27180*/  IMAD R11, R220, 0x8, R83 ;  /* 0x00000008dc0b7824 */ /* 0x000fe200078e0253 */
[----:B------:R-:W-:Y:S01]  /*27190*/  LEA.HI R10, R10, R27, RZ, 0x1 ;  /* 0x0000001b0a0a7211 */ /* 0x000fe200078f08ff */
[----:B------:R-:W-:Y:S01]  /*271a0*/  IMAD.MOV.U32 R9, RZ, RZ, R25 ;  /* 0x000000ffff097224 */ /* 0x000fe200078e0019 */
[----:B--2---:R-:W-:Y:S01]  /*271b0*/  @P1 SHF.R.U32.HI R9, RZ, R15, R8 ;  /* 0x0000000fff091219 */ /* 0x004fe20000011608 */
[----:B------:R-:W-:Y:S01]  /*271c0*/  IMAD.SHL.U32 R11, R11, 0x8, RZ ;  /* 0x000000080b0b7824 */ /* 0x000fe200078e00ff */
[----:B------:R-:W-:Y:S01]  /*271d0*/  SHF.R.S32.HI R15, RZ, 0x1f, R14 ;  /* 0x0000001fff0f7819 */ /* 0x000fe2000001140e */
[----:B------:R-:W1:Y:S01]  /*271e0*/  @P1 LDC R87, c[0x0][0xbf0] ;  /* 0x0002fc00ff571b82 */ /* 0x000e620000000800 */
[----:B------:R-:W-:Y:S01]  /*271f0*/  LOP3.LUT R10, R10, 0x3fffffe, RZ, 0xc0, !PT ;  /* 0x03fffffe0a0a7812 */ /* 0x000fe200078ec0ff */
[----:B------:R-:W-:Y:S01]  /*27200*/  IMAD.WIDE R20, R11, 0x2, R20 ;  /* 0x000000020b147825 */ /* 0x000fe200078e0214 */
[----:B------:R-:W-:-:S02]  /*27210*/  LEA.HI R8, R15, R14, RZ, 0x2 ;  /* 0x0000000e0f087211 */ /* 0x000fc400078f10ff */
[----:B------:R-:W-:Y:S01]  /*27220*/  LOP3.LUT P0, RZ, R14, 0x3, RZ, 0xc0, !PT ;  /* 0x000000030eff7812 */ /* 0x000fe2000780c0ff */
[----:B------:R-:W-:Y:S01]  /*27230*/  IMAD.MOV R11, RZ, RZ, -R9 ;  /* 0x000000ffff0b7224 */ /* 0x000fe200078e0a09 */
[----:B------:R-:W-:Y:S01]  /*27240*/  LEA.HI R14, R15, R14, RZ, 0x5 ;  /* 0x0000000e0f0e7211 */ /* 0x000fe200078f28ff */
[----:B------:R-:W-:Y:S01]  /*27250*/  IMAD.IADD R27, R27, 0x1, -R10 ;  /* 0x000000011b1b7824 */ /* 0x000fe200078e0a0a */
[--C-:B------:R-:W-:Y:S01]  /*27260*/  SHF.R.S32.HI R10, RZ, 0x2, R8.reuse ;  /* 0x00000002ff0a7819 */ /* 0x100fe20000011408 */
[----:B------:R-:W-:Y:S01]  /*27270*/  IMAD R11, R28, R11, R25 ;  /* 0x0000000b1c0b7224 */ /* 0x000fe200078e0219 */
[----:B------:R-:W-:Y:S02]  /*27280*/  SHF.R.S32.HI R25, RZ, 0x1f, R8 ;  /* 0x0000001fff197819 */ /* 0x000fe40000011408 */
[----:B------:R-:W-:Y:S02]  /*27290*/  SHF.R.S32.HI R14, RZ, 0x5, R14 ;  /* 0x00000005ff0e7819 */ /* 0x000fe4000001140e */
[----:B------:R-:W-:-:S02]  /*272a0*/  LEA.HI R25, R25, R10, RZ, 0x3 ;  /* 0x0000000a19197211 */ /* 0x000fc400078f18ff */
[----:B------:R-:W-:Y:S02]  /*272b0*/  IADD3 R33, P4, R20, 0x4000, RZ ;  /* 0x0000400014217810 */ /* 0x000fe40007f9e0ff */
[----:B------:R-:W-:Y:S02]  /*272c0*/  LOP3.LUT R25, R25, 0xfffffff8, RZ, 0xc0, !PT ;  /* 0xfffffff819197812 */ /* 0x000fe400078ec0ff */
[----:B------:R-:W-:-:S03]  /*272d0*/  LOP3.LUT R32, R33, 0x380, RZ, 0xc0, !PT ;  /* 0x0000038021207812 */ /* 0x000fc600078ec0ff */
[----:B------:R-:W-:Y:S01]  /*272e0*/  IMAD.IADD R25, R10, 0x1, -R25 ;  /* 0x000000010a197824 */ /* 0x000fe200078e0a19 */
[----:B------:R-:W-:-:S03]  /*272f0*/  SHF.R.U64 R32, R32, 0x3, RZ ;  /* 0x0000000320207819 */ /* 0x000fc600000012ff */
[----:B------:R-:W-:Y:S01]  /*27300*/  IMAD R14, R14, 0x10, R25 ;  /* 0x000000100e0e7824 */ /* 0x000fe200078e0219 */
[----:B------:R-:W-:Y:S02]  /*27310*/  IADD3 R25, P5, R20, 0x3000, RZ ;  /* 0x0000300014197810 */ /* 0x000fe40007fbe0ff */
[----:B------:R-:W-:Y:S01]  /*27320*/  LOP3.LUT R32, R32, R33, RZ, 0x3c, !PT ;  /* 0x0000002120207212 */ /* 0x000fe200078e3cff */
[----:B------:R-:W-:Y:S01]  /*27330*/  IMAD R14, R27, 0x40, R14 ;  /* 0x000000401b0e7824 */ /* 0x000fe200078e020e */
[----:B------:R-:W-:Y:S01]  /*27340*/  LOP3.LUT R24, R25, 0x380, RZ, 0xc0, !PT ;  /* 0x0000038019187812 */ /* 0x000fe200078ec0ff */
[----:B------:R-:W-:Y:S01]  /*27350*/  IMAD.X R33, RZ, RZ, R21, P4 ;  /* 0x000000ffff217224 */ /* 0x000fe200020e0615 */
[----:B------:R-:W-:Y:S02]  /*27360*/  IADD3 R53, P4, R20, 0x9000, RZ ;  /* 0x0000900014357810 */ /* 0x000fe40007f9e0ff */
[----:B------:R-:W-:Y:S02]  /*27370*/  SHF.R.U64 R24, R24, 0x3, RZ ;  /* 0x0000000318187819 */ /* 0x000fe400000012ff */
[----:B------:R-:W-:-:S02]  /*27380*/  LOP3.LUT R52, R53, 0x380, RZ, 0xc0, !PT ;  /* 0x0000038035347812 */ /* 0x000fc400078ec0ff */
[----:B------:R-:W-:Y:S01]  /*27390*/  LOP3.LUT R24, R24, R25, RZ, 0x3c, !PT ;  /* 0x0000001918187212 */ /* 0x000fe200078e3cff */
[--C-:B------:R-:W-:Y:S01]  /*273a0*/  IMAD.X R25, RZ, RZ, R21.reuse, P5 ;  /* 0x000000ffff197224 */ /* 0x100fe200028e0615 */
[----:B------:R-:W-:Y:S02]  /*273b0*/  IADD3 R49, P5, R20, 0x8000, RZ ;  /* 0x0000800014317810 */ /* 0x000fe40007fbe0ff */
[----:B------:R-:W-:Y:S02]  /*273c0*/  SHF.R.U64 R52, R52, 0x3, RZ ;  /* 0x0000000334347819 */ /* 0x000fe400000012ff */
[----:B------:R-:W-:Y:S02]  /*273d0*/  LOP3.LUT R48, R49, 0x380, RZ, 0xc0, !PT ;  /* 0x0000038031307812 */ /* 0x000fe400078ec0ff */
[----:B------:R-:W-:Y:S01]  /*273e0*/  LOP3.LUT R52, R52, R53, RZ, 0x3c, !PT ;  /* 0x0000003534347212 */ /* 0x000fe200078e3cff */
[----:B------:R-:W-:Y:S01]  /*273f0*/  IMAD.X R53, RZ, RZ, R21, P4 ;  /* 0x000000ffff357224 */ /* 0x000fe200020e0615 */
[----:B------:R-:W-:-:S02]  /*27400*/  SHF.R.U64 R48, R48, 0x3, RZ ;  /* 0x0000000330307819 */ /* 0x000fc400000012ff */
[----:B------:R-:W-:Y:S02]  /*27410*/  IADD3 R73, P4, R20, 0xe000, RZ ;  /* 0x0000e00014497810 */ /* 0x000fe40007f9e0ff */
[----:B------:R-:W-:Y:S01]  /*27420*/  LOP3.LUT R48, R48, R49, RZ, 0x3c, !PT ;  /* 0x0000003130307212 */ /* 0x000fe200078e3cff */
[----:B------:R-:W-:Y:S01]  /*27430*/  IMAD.X R49, RZ, RZ, R21, P5 ;  /* 0x000000ffff317224 */ /* 0x000fe200028e0615 */
[----:B------:R-:W-:Y:S02]  /*27440*/  IADD3 R69, P5, R20, 0xd000, RZ ;  /* 0x0000d00014457810 */ /* 0x000fe40007fbe0ff */
[----:B------:R-:W-:Y:S02]  /*27450*/  LOP3.LUT R72, R73, 0x380, RZ, 0xc0, !PT ;  /* 0x0000038049487812 */ /* 0x000fe400078ec0ff */
[----:B------:R-:W-:Y:S02]  /*27460*/  LOP3.LUT R68, R69, 0x380, RZ, 0xc0, !PT ;  /* 0x0000038045447812 */ /* 0x000fe400078ec0ff */
[----:B------:R-:W-:-:S02]  /*27470*/  SHF.R.U64 R72, R72, 0x3, RZ ;  /* 0x0000000348487819 */ /* 0x000fc400000012ff */
[----:B------:R-:W-:Y:S02]  /*27480*/  SHF.R.U64 R68, R68, 0x3, RZ ;  /* 0x0000000344447819 */ /* 0x000fe400000012ff */
[----:B------:R-:W-:Y:S01]  /*27490*/  LOP3.LUT R72, R72, R73, RZ, 0x3c, !PT ;  /* 0x0000004948487212 */ /* 0x000fe200078e3cff */
[--C-:B------:R-:W-:Y:S01]  /*274a0*/  IMAD.X R73, RZ, RZ, R21.reuse, P4 ;  /* 0x000000ffff497224 */ /* 0x100fe200020e0615 */
[----:B------:R-:W-:Y:S01]  /*274b0*/  LOP3.LUT R68, R68, R69, RZ, 0x3c, !PT ;  /* 0x0000004544447212 */ /* 0x000fe200078e3cff */
[----:B------:R-:W-:Y:S02]  /*274c0*/  IMAD.X R69, RZ, RZ, R21, P5 ;  /* 0x000000ffff457224 */ /* 0x000fe400028e0615 */
[----:B------:R-:W-:-:S04]  /*274d0*/  IMAD R85, R83, 0x20, R220 ;  /* 0x0000002053557824 */ /* 0x000fc800078e02dc */
[----:B------:R-:W-:Y:S01]  /*274e0*/  IMAD.IADD R85, R178, 0x1, R85 ;  /* 0x00000001b2557824 */ /* 0x000fe200078e0255 */
[----:B------:R-:W-:Y:S01]  /*274f0*/  BSSY B1, `(.L_x_2939) ;  /* 0x00000a7000017945 */ /* 0x000fe20003800000 */
[----:B---3--:R-:W-:-:S05]  /*27500*/  SHF.R.S32.HI R84, RZ, 0x1f, R88 ;  /* 0x0000001fff547819 */ /* 0x008fca0000011458 */
[----:B------:R-:W-:-:S04]  /*27510*/  IMAD R4, R84, UR4, RZ ;  /* 0x0000000454047c24 */ /* 0x000fc8000f8e02ff */
[C---:B------:R-:W-:Y:S02]  /*27520*/  IMAD R13, R88.reuse, UR5, R4 ;  /* 0x00000005580d7c24 */ /* 0x040fe4000f8e0204 */
[----:B------:R-:W-:Y:S01]  /*27530*/  IMAD.WIDE.U32 R4, R88, UR4, R2 ;  /* 0x0000000458047c25 */ /* 0x000fe2000f8e0002 */
[----:B------:R-:W-:-:S03]  /*27540*/  ULDC.64 UR4, c[0x0][0xb98] ;  /* 0x0002e60000047ab9 */ /* 0x000fc60000000a00 */
[----:B------:R-:W-:Y:S02]  /*27550*/  IMAD.IADD R5, R5, 0x1, R13 ;  /* 0x0000000105057824 */ /* 0x000fe400078e020d */
[----:B------:R-:W-:Y:S02]  /*27560*/  IMAD R13, R82, UR4, RZ ;  /* 0x00000004520d7c24 */ /* 0x000fe4000f8e02ff */
[----:B------:R-:W-:-:S04]  /*27570*/  IMAD.WIDE.U32 R4, R80, UR4, R4 ;  /* 0x0000000450047c25 */ /* 0x000fc8000f8e0004 */
[----:B------:R-:W-:Y:S01]  /*27580*/  IMAD R2, R80, UR5, R13 ;  /* 0x0000000550027c24 */ /* 0x000fe2000f8e020d */
[----:B------:R-:W-:Y:S01]  /*27590*/  SHF.R.S32.HI R13, RZ, 0x1f, R9 ;  /* 0x0000001fff0d7819 */ /* 0x000fe20000011409 */
[----:B------:R-:W-:Y:S01]  /*275a0*/  ULDC.64 UR4, c[0x0][0xb88] ;  /* 0x0002e20000047ab9 */ /* 0x000fe20000000a00 */
[----:B------:R-:W-:-:S04]  /*275b0*/  IADD3 R4, P2, R9, R4, RZ ;  /* 0x0000000409047210 */ /* 0x000fc80007f5e0ff */
[----:B------:R-:W-:Y:S02]  /*275c0*/  IADD3.X R5, R13, R5, R2, P2, !PT ;  /* 0x000000050d057210 */ /* 0x000fe400017fe402 */
[----:B------:R-:W-:Y:S02]  /*275d0*/  SHF.R.S32.HI R2, RZ, 0x1f, R11 ;  /* 0x0000001fff027819 */ /* 0x000fe4000001140b */
[C---:B------:R-:W-:Y:S01]  /*275e0*/  IADD3 R9, P2, R20.reuse, 0x1000, RZ ;  /* 0x0000100014097810 */ /* 0x040fe20007f5e0ff */
[----:B------:R-:W-:Y:S01]  /*275f0*/  IMAD.WIDE.U32 R4, R11, UR4, R4 ;  /* 0x000000040b047c25 */ /* 0x000fe2000f8e0004 */
[----:B------:R-:W-:Y:S02]  /*27600*/  IADD3 R13, P6, R20, 0x2000, RZ ;  /* 0x00002000140d7810 */ /* 0x000fe40007fde0ff */
[----:B------:R-:W-:Y:S01]  /*27610*/  LOP3.LUT R8, R9, 0x380, RZ, 0xc0, !PT ;  /* 0x0000038009087812 */ /* 0x000fe200078ec0ff */
[----:B------:R-:W-:Y:S01]  /*27620*/  IMAD R2, R2, UR4, RZ ;  /* 0x0000000402027c24 */ /* 0x000fe2000f8e02ff */
[----:B------:R-:W-:-:S02]  /*27630*/  LOP3.LUT R12, R13, 0x380, RZ, 0xc0, !PT ;  /* 0x000003800d0c7812 */ /* 0x000fc400078ec0ff */
[----:B------:R-:W-:Y:S01]  /*27640*/  SHF.R.U64 R8, R8, 0x3, RZ ;  /* 0x0000000308087819 */ /* 0x000fe200000012ff */
[----:B------:R-:W-:Y:S01]  /*27650*/  IMAD R15, R11, UR5, R2 ;  /* 0x000000050b0f7c24 */ /* 0x000fe2000f8e0202 */
[----:B------:R-:W-:Y:S01]  /*27660*/  ULDC.64 UR4, c[0x0][0xb50] ;  /* 0x0002d40000047ab9 */ /* 0x000fe20000000a00 */
[----:B------:R-:W-:Y:S01]  /*27670*/  SHF.R.U64 R12, R12, 0x3, RZ ;  /* 0x000000030c0c7819 */ /* 0x000fe200000012ff */
[----:B------:R-:W-:Y:S01]  /*27680*/  IMAD R2, R7, R28, RZ ;  /* 0x0000001c07027224 */ /* 0x000fe200078e02ff */
[----:B------:R-:W-:Y:S01]  /*27690*/  LOP3.LUT R8, R8, R9, RZ, 0x3c, !PT ;  /* 0x0000000908087212 */ /* 0x000fe200078e3cff */
[----:B------:R-:W-:Y:S01]  /*276a0*/  IMAD.IADD R5, R5, 0x1, R15 ;  /* 0x0000000105057824 */ /* 0x000fe200078e020f */
[----:B------:R-:W-:Y:S01]  /*276b0*/  LEA R10, P3, R4, UR4, 0x2 ;  /* 0x00000004040a7c11 */ /* 0x000fe2000f8610ff */
[----:B------:R-:W-:Y:S01]  /*276c0*/  IMAD.X R9, RZ, RZ, R21, P2 ;  /* 0x000000ffff097224 */ /* 0x000fe200010e0615 */
[----:B------:R-:W-:Y:S01]  /*276d0*/  IADD3 R41, P2, R20, 0x6000, RZ ;  /* 0x0000600014297810 */ /* 0x000fe20007f5e0ff */
[----:B------:R-:W-:Y:S01]  /*276e0*/  IMAD.IADD R15, R14, 0x1, R178 ;  /* 0x000000010e0f7824 */ /* 0x000fe200078e02b2 */
[----:B------:R-:W-:Y:S01]  /*276f0*/  LEA.HI.X R4, R4, UR5, R5, 0x2, P3 ;  /* 0x0000000504047c11 */ /* 0x000fe200098f1405 */
[----:B------:R-:W-:Y:S01]  /*27700*/  SHFL.IDX PT, R54, R10, RZ, 0x1c1f ;  /* 0x001c1fff0a367589 */ /* 0x000fe200000e0000 */
[----:B------:R-:W-:Y:S01]  /*27710*/  IADD3 R37, P3, R20, 0x5000, RZ ;  /* 0x0000500014257810 */ /* 0x000fe20007f7e0ff */
[----:B------:R-:W-:Y:S01]  /*27720*/  VIADD R5, R15, 0x8 ;  /* 0x000000080f057836 */ /* 0x000fe20000000000 */
[----:B------:R-:W-:Y:S01]  /*27730*/  LOP3.LUT R40, R41, 0x380, RZ, 0xc0, !PT ;  /* 0x0000038029287812 */ /* 0x000fe200078ec0ff */
[----:B------:R-:W2:Y:S01]  /*27740*/  SHFL.IDX PT, R55, R4, RZ, 0x1c1f ;  /* 0x001c1fff04377589 */ /* 0x000ea200000e0000 */
[----:B------:R-:W-:Y:S01]  /*27750*/  LOP3.LUT R36, R37, 0x380, RZ, 0xc0, !PT ;  /* 0x0000038025247812 */ /* 0x000fe200078ec0ff */
[----:B------:R-:W-:Y:S01]  /*27760*/  ULDC.64 UR4, c[0x0][0xaa0] ;  /* 0x0002a80000047ab9 */ /* 0x000fe20000000a00 */
[----:B------:R-:W-:Y:S01]  /*27770*/  SHF.R.U64 R40, R40, 0x3, RZ ;  /* 0x0000000328287819 */ /* 0x000fe200000012ff */
[----:B------:R-:W-:Y:S01]  /*27780*/  SHFL.IDX PT, R58, R10, 0x1, 0x1c1f ;  /* 0x003c1f000a3a7f89 */ /* 0x000fe200000e0000 */
[----:B------:R-:W-:-:S02]  /*27790*/  SHF.R.U64 R36, R36, 0x3, RZ ;  /* 0x0000000324247819 */ /* 0x000fc400000012ff */
[----:B------:R-:W-:Y:S01]  /*277a0*/  LOP3.LUT R40, R40, R41, RZ, 0x3c, !PT ;  /* 0x0000002928287212 */ /* 0x000fe200078e3cff */
[--C-:B------:R-:W-:Y:S01]  /*277b0*/  IMAD.X R41, RZ, RZ, R21.reuse, P2 ;  /* 0x000000ffff297224 */ /* 0x100fe200010e0615 */
[----:B------:R-:W-:Y:S01]  /*277c0*/  IADD3 R61, P2, R20, 0xb000, RZ ;  /* 0x0000b000143d7810 */ /* 0x000fe20007f5e0ff */
[----:B------:R3:W4:Y:S01]  /*277d0*/  SHFL.IDX PT, R59, R4, 0x1, 0x1c1f ;  /* 0x003c1f00043b7f89 */ /* 0x00072200000e0000 */
[----:B------:R-:W-:Y:S01]  /*277e0*/  LOP3.LUT R36, R36, R37, RZ, 0x3c, !PT ;  /* 0x0000002524247212 */ /* 0x000fe200078e3cff */
[--C-:B------:R-:W-:Y:S01]  /*277f0*/  IMAD.X R37, RZ, RZ, R21.reuse, P3 ;  /* 0x000000ffff257224 */ /* 0x100fe200018e0615 */
[----:B------:R-:W-:Y:S01]  /*27800*/  LOP3.LUT R12, R12, R13, RZ, 0x3c, !PT ;  /* 0x0000000d0c0c7212 */ /* 0x000fe200078e3cff */
[----:B------:R-:W-:Y:S01]  /*27810*/  IMAD.X R13, RZ, RZ, R21, P6 ;  /* 0x000000ffff0d7224 */ /* 0x000fe200030e0615 */
[----:B------:R-:W-:Y:S02]  /*27820*/  IADD3 R57, P3, R20, 0xa000, RZ ;  /* 0x0000a00014397810 */ /* 0x000fe40007f7e0ff */
[----:B------:R-:W-:-:S02]  /*27830*/  LOP3.LUT R60, R61, 0x380, RZ, 0xc0, !PT ;  /* 0x000003803d3c7812 */ /* 0x000fc400078ec0ff */
[----:B------:R-:W-:Y:S02]  /*27840*/  IADD3 R45, P6, R20, 0x7000, RZ ;  /* 0x00007000142d7810 */ /* 0x000fe40007fde0ff */
[----:B------:R-:W-:Y:S02]  /*27850*/  LOP3.LUT R56, R57, 0x380, RZ, 0xc0, !PT ;  /* 0x0000038039387812 */ /* 0x000fe400078ec0ff */
[----:B------:R-:W-:Y:S02]  /*27860*/  SHF.R.U64 R60, R60, 0x3, RZ ;  /* 0x000000033c3c7819 */ /* 0x000fe400000012ff */
[----:B------:R-:W-:Y:S02]  /*27870*/  LOP3.LUT R44, R45, 0x380, RZ, 0xc0, !PT ;  /* 0x000003802d2c7812 */ /* 0x000fe400078ec0ff */
[----:B------:R-:W-:Y:S02]  /*27880*/  SHF.R.U64 R56, R56, 0x3, RZ ;  /* 0x0000000338387819 */ /* 0x000fe400000012ff */
[----:B------:R-:W-:Y:S01]  /*27890*/  LOP3.LUT R60, R60, R61, RZ, 0x3c, !PT ;  /* 0x0000003d3c3c7212 */ /* 0x000fe200078e3cff */
[----:B------:R-:W-:Y:S01]  /*278a0*/  IMAD.X R61, RZ, RZ, R21, P2 ;  /* 0x000000ffff3d7224 */ /* 0x000fe200010e0615 */
[----:B------:R-:W-:-:S02]  /*278b0*/  SHF.R.U64 R44, R44, 0x3, RZ ;  /* 0x000000032c2c7819 */ /* 0x000fc400000012ff */
[-C--:B------:R-:W-:Y:S02]  /*278c0*/  ISETP.GE.OR P2, PT, R15, R2.reuse, P0 ;  /* 0x000000020f00720c */ /* 0x080fe40000746670 */
[----:B------:R-:W-:Y:S02]  /*278d0*/  ISETP.GE.OR P0, PT, R5, R2, P0 ;  /* 0x000000020500720c */ /* 0x000fe40000706670 */
[----:B------:R-:W-:Y:S01]  /*278e0*/  LOP3.LUT R56, R56, R57, RZ, 0x3c, !PT ;  /* 0x0000003938387212 */ /* 0x000fe200078e3cff */
[--C-:B------:R-:W-:Y:S01]  /*278f0*/  IMAD.X R57, RZ, RZ, R21.reuse, P3 ;  /* 0x000000ffff397224 */ /* 0x100fe200018e0615 */
[----:B------:R-:W-:Y:S01]  /*27900*/  LOP3.LUT R44, R44, R45, RZ, 0x3c, !PT ;  /* 0x0000002d2c2c7212 */ /* 0x000fe200078e3cff */
[----:B------:R-:W-:Y:S01]  /*27910*/  IMAD.X R45, RZ, RZ, R21, P6 ;  /* 0x000000ffff2d7224 */ /* 0x000fe200030e0615 */
[C---:B------:R-:W-:Y:S02]  /*27920*/  IADD3 R7, P3, R20.reuse, 0xf000, RZ ;  /* 0x0000f00014077810 */ /* 0x040fe40007f7e0ff */
[----:B------:R-:W-:-:S02]  /*27930*/  IADD3 R65, P6, R20, 0xc000, RZ ;  /* 0x0000c00014417810 */ /* 0x000fc40007fde0ff */
[----:B------:R-:W-:Y:S01]  /*27940*/  LOP3.LUT R11, R20, 0x380, RZ, 0xc0, !PT ;  /* 0x00000380140b7812 */ /* 0x000fe200078ec0ff */
[----:B--2---:R-:W-:Y:S01]  /*27950*/  @!P2 ST.E desc[UR60][R54.64], R6 ;  /* 0x000000063600a985 */ /* 0x004fe2000c10193c */
[----:B---3--:R-:W-:Y:S01]  /*27960*/  LOP3.LUT R4, R7, 0x380, RZ, 0xc0, !PT ;  /* 0x0000038007047812 */ /* 0x008fe200078ec0ff */
[----:B------:R-:W-:Y:S01]  /*27970*/  IMAD.X R77, RZ, RZ, R21, P3 ;  /* 0x000000ffff4d7224 */ /* 0x000fe200018e0615 */
[----:B------:R-:W-:Y:S01]  /*27980*/  LOP3.LUT R64, R65, 0x380, RZ, 0xc0, !PT ;  /* 0x0000038041407812 */ /* 0x000fe200078ec0ff */
[----:B----4-:R2:W-:Y:S01]  /*27990*/  @!P0 ST.E desc[UR60][R58.64], R0 ;  /* 0x000000003a008985 */ /* 0x0105e2000c10193c */
[----:B------:R-:W-:Y:S02]  /*279a0*/  SHF.R.U64 R11, R11, 0x3, RZ ;  /* 0x000000030b0b7819 */ /* 0x000fe400000012ff */
[----:B------:R-:W-:Y:S01]  /*279b0*/  SHF.R.U64 R4, R4, 0x3, RZ ;  /* 0x0000000304047819 */ /* 0x000fe200000012ff */
[----:B------:R-:W5:Y:S01]  /*279c0*/  LD.E.128 R12, desc[UR60][R12.64] ;  /* 0x0000003c0c0c7980 */ /* 0x000f62000c101d00 */
[----:B------:R-:W-:-:S02]  /*279d0*/  SHF.R.U64 R64, R64, 0x3, RZ ;  /* 0x0000000340407819 */ /* 0x000fc400000012ff */
[----:B------:R-:W-:Y:S01]  /*279e0*/  LOP3.LUT R20, R11, R20, RZ, 0x3c, !PT ;  /* 0x000000140b147212 */ /* 0x000fe200078e3cff */
[----:B------:R-:W5:Y:S01]  /*279f0*/  LD.E.128 R24, desc[UR60][R24.64] ;  /* 0x0000003c18187980 */ /* 0x000f62000c101d00 */
[----:B------:R-:W-:Y:S01]  /*27a00*/  LOP3.LUT R64, R64, R65, RZ, 0x3c, !PT ;  /* 0x0000004140407212 */ /* 0x000fe200078e3cff */
[----:B------:R-:W-:Y:S01]  /*27a10*/  IMAD.X R65, RZ, RZ, R21, P6 ;  /* 0x000000ffff417224 */ /* 0x000fe200030e0615 */
[----:B------:R-:W-:Y:S01]  /*27a20*/  LOP3.LUT R76, R4, R7, RZ, 0x3c, !PT ;  /* 0x00000007044c7212 */ /* 0x000fe200078e3cff */
[----:B--2---:R-:W-:Y:S01]  /*27a30*/  IMAD R0, R3, UR4, RZ ;  /* 0x0000000403007c24 */ /* 0x004fe2000f8e02ff */
[----:B------:R2:W5:Y:S03]  /*27a40*/  LD.E.128 R4, desc[UR60][R20.64] ;  /* 0x0000003c14047980 */ /* 0x000566000c101d00 */
[C---:B------:R-:W-:Y:S01]  /*27a50*/  IMAD R3, R81.reuse, UR5, R0 ;  /* 0x0000000551037c24 */ /* 0x040fe2000f8e0200 */
[----:B------:R-:W5:Y:S04]  /*27a60*/  LD.E.128 R8, desc[UR60][R8.64] ;  /* 0x0000003c08087980 */ /* 0x000f68000c101d00 */
[----:B------:R-:W5:Y:S01]  /*27a70*/  LD.E.128 R32, desc[UR60][R32.64] ;  /* 0x0000003c20207980 */ /* 0x000f62000c101d00 */
[----:B--2---:R-:W-:Y:S01]  /*27a80*/  IMAD.WIDE.U32 R20, R81, UR4, RZ ;  /* 0x0000000451147c25 */ /* 0x004fe2000f8e00ff */
[----:B------:R-:W-:-:S02]  /*27a90*/  ULDC.64 UR4, c[0x0][0xae8] ;  /* 0x0002ba0000047ab9 */ /* 0x000fc40000000a00 */
[----:B------:R-:W5:Y:S01]  /*27aa0*/  LD.E.128 R36, desc[UR60][R36.64] ;  /* 0x0000003c24247980 */ /* 0x000f62000c101d00 */
        /* <DEDUP_REMOVED lines=10> */
[----:B------:R-:W5:Y:S01]  /*27b50*/  LD.E.128 R52, desc[UR60][R52.64] ;  /* 0x0000003c34347980 */ /* 0x000f62000c101d00 */
[----:B------:R-:W-:Y:S01]  /*27b60*/  IMAD.MOV.U32 R3, RZ, RZ, R85 ;  /* 0x000000ffff037224 */ /* 0x000fe200078e0055 */
[----:B-1----:R-:W-:Y:S01]  /*27b70*/  @P1 SHF.R.U32.HI R3, RZ, R87, R0 ;  /* 0x00000057ff031219 */ /* 0x002fe20000011600 */
[----:B------:R-:W-:Y:S01]  /*27b80*/  IMAD R81, R82, UR4, RZ ;  /* 0x0000000452517c24 */ /* 0x000fe2000f8e02ff */
[----:B------:R-:W5:Y:S02]  /*27b90*/  LD.E.128 R56, desc[UR60][R56.64] ;  /* 0x0000003c38387980 */ /* 0x000f64000c101d00 */
[----:B------:R-:W-:Y:S01]  /*27ba0*/  SHF.R.S32.HI R0, RZ, 0x1f, R3 ;  /* 0x0000001fff007819 */ /* 0x000fe20000011403 */
[C---:B------:R-:W-:Y:S01]  /*27bb0*/  IMAD R83, R80.reuse, UR5, R81 ;  /* 0x0000000550537c24 */ /* 0x040fe2000f8e0251 */
[----:B------:R-:W5:Y:S01]  /*27bc0*/  LD.E.128 R60, desc[UR60][R60.64] ;  /* 0x0000003c3c3c7980 */ /* 0x000f62000c101d00 */
[----:B------:R-:W-:Y:S01]  /*27bd0*/  IMAD.WIDE.U32 R80, R80, UR4, R20 ;  /* 0x0000000450507c25 */ /* 0x000fe2000f8e0014 */
[----:B------:R-:W-:-:S02]  /*27be0*/  ULDC.64 UR4, c[0x0][0xae0] ;  /* 0x0002b80000047ab9 */ /* 0x000fc40000000a00 */
[----:B------:R-:W5:Y:S01]  /*27bf0*/  LD.E.128 R64, desc[UR60][R64.64] ;  /* 0x0000003c40407980 */ /* 0x000f62000c101d00 */
[----:B------:R-:W-:Y:S02]  /*27c00*/  IMAD.MOV R21, RZ, RZ, -R3 ;  /* 0x000000ffff157224 */ /* 0x000fe400078e0a03 */
[----:B------:R-:W-:Y:S01]  /*27c10*/  IMAD.IADD R81, R81, 0x1, R83 ;  /* 0x0000000151517824 */ /* 0x000fe200078e0253 */
[----:B------:R-:W5:Y:S01]  /*27c20*/  LD.E.128 R68, desc[UR60][R68.64] ;  /* 0x0000003c44447980 */ /* 0x000f62000c101d00 */
[----:B------:R-:W-:Y:S02]  /*27c30*/  IMAD R0, R0, UR4, RZ ;  /* 0x0000000400007c24 */ /* 0x000fe4000f8e02ff */
[----:B------:R-:W-:Y:S01]  /*27c40*/  IMAD R83, R28, R21, R85 ;  /* 0x000000151c537224 */ /* 0x000fe200078e0255 */
[----:B------:R-:W5:Y:S01]  /*27c50*/  LD.E.128 R72, desc[UR60][R72.64] ;  /* 0x0000003c48487980 */ /* 0x000f62000c101d00 */
[----:B------:R-:W-:-:S03]  /*27c60*/  IMAD R85, R3, UR5, R0 ;  /* 0x0000000503557c24 */ /* 0x000fc6000f8e0200 */
[----:B------:R-:W5:Y:S01]  /*27c70*/  LD.E.128 R76, desc[UR60][R76.64] ;  /* 0x0000003c4c4c7980 */ /* 0x000f62000c101d00 */
[----:B------:R-:W-:Y:S01]  /*27c80*/  SHF.R.S32.HI R0, RZ, 0x1f, R83 ;  /* 0x0000001fff007819 */ /* 0x000fe20000011453 */
        /* <DEDUP_REMOVED lines=10> */
[----:B------:R-:W-:Y:S02]  /*27d30*/  IMAD.IADD R87, R220, 0x1, R178 ;  /* 0x00000001dc577824 */ /* 0x000fe400078e02b2 */
        /* <DEDUP_REMOVED lines=12> */
[----:B0-----:R0:W1:Y:S01]  /*27e00*/  SHFL.IDX PT, R84, R28, RZ, 0x181f ;  /* 0x00181fff1c547589 */ /* 0x00106200000e0000 */
[----:B------:R-:W-:Y:S02]  /*27e10*/  ISETP.GE.AND P0, PT, R3, R2, PT ;  /* 0x000000020300720c */ /* 0x000fe40003f06270 */
[----:B------:R0:W-:Y:S01]  /*27e20*/  SYNCS.ARRIVE.TRANS64.RED.A1T0 RZ, [R0+URZ], RZ ;  /* 0x000000ff00ff79a7 */ /* 0x0001e2000810043f */
[----:B------:R0:W2:Y:S01]  /*27e30*/  SHFL.IDX PT, R3, R86, RZ, 0x181f ;  /* 0x00181fff56037589 */ /* 0x0000a200000e0000 */
        /* <DEDUP_REMOVED lines=18> */
.L_x_2940:
[----:B------:R-:W-:Y:S05]  /*27f60*/  BSYNC B1 ;  /* 0x0000000000017941 */ /* 0x000fea0003800000 */
.L_x_2939:
        /* <DEDUP_REMOVED lines=21> */
.L_x_2942:
[----:B------:R-:W-:Y:S05]  /*280c0*/  BSYNC B1 ;  /* 0x0000000000017941 */ /* 0x000fea0003800000 */
.L_x_2941:
        /* <DEDUP_REMOVED lines=11> */
[-C--:B------:R-:W-:Y:S02]  /*28180*/  @!P1 LEA R8, P4, R18, R10.reuse, 0x1 ;  /* 0x0000000a12089211 */ /* 0x080fe400078808ff */
[-C--:B0-----:R-:W-:Y:S02]  /*28190*/  @!P3 LEA.HI.X R5, R16, R3.reuse, R17, 0x1, P6 ;  /* 0x000000031005b211 */ /* 0x081fe400030f0c11 */
        /* <DEDUP_REMOVED lines=8> */
.L_x_2944:
[----:B------:R-:W-:Y:S05]  /*28220*/  BSYNC B1 ;  /* 0x0000000000017941 */ /* 0x000fea0003800000 */
.L_x_2943:
[----:B0-----:R-:W-:Y:S01]  /*28230*/  VIADD R3, R87, 0x60 ;  /* 0x0000006057037836 */ /* 0x001fe20000000000 */
[----:B------:R0:W0:Y:S04]  /*28240*/  SHFL.IDX PT, R9, R86, 0x3, 0x181f ;  /* 0x00781f0056097f89 */ /* 0x00002800000e0000 */
[----:B------:R-:W-:Y:S01]  /*28250*/  ISETP.GE.AND P0, PT, R3, R2, PT ;  /* 0x000000020300720c */ /* 0x000fe20003f06270 */
[----:B--2-4-:R-:W2:-:S12]  /*28260*/  SHFL.IDX PT, R28, R28, 0x3, 0x181f ;  /* 0x00781f001c1c7f89 */ /* 0x014e9800000e0000 */
[----:B------:R-:W-:Y:S05]  /*28270*/  @P0 BRA `(.L_x_2945) ;  /* 0x0000000c00ac0947 */ /* 0x000fea0003800000 */
[----:B------:R-:W-:Y:S02]  /*28280*/  ULDC UR4, c[0x0][0xac8] ;  /* 0x0002b20000047ab9 */ /* 0x000fe40000000800 */
[----:B------:R-:W-:Y:S02]  /*28290*/  ISETP.GE.AND P3, PT, R16, UR4, PT ;  /* 0x0000000410007c0c */ /* 0x000fe4000bf66270 */
[----:B------:R-:W-:Y:S02]  /*282a0*/  ISETP.GE.AND P4, PT, R213, UR4, PT ;  /* 0x00000004d5007c0c */ /* 0x000fe4000bf86270 */
[----:B------:R-:W-:-:S09]  /*282b0*/  ISETP.GE.AND P5, PT, R18, UR4, PT ;  /* 0x0000000412007c0c */ /* 0x000fd2000bfa6270 */
[-C--:B--2---:R-:W-:Y:S02]  /*282c0*/  @!P3 LEA R2, P0, R16, R28.reuse, 0x1 ;  /* 0x0000001c1002b211 */ /* 0x084fe400078008ff */
[CC--:B------:R-:W-:Y:S02]  /*282d0*/  @!P4 LEA R4, P1, R23.reuse, R28.reuse, 0x1 ;  /* 0x0000001c1704c211 */ /* 0x0c0fe400078208ff */
        /* <DEDUP_REMOVED lines=13> */
.L_x_2937:
[----:B------:R-:W2:Y:S01]  /*283b0*/  LDL R11, [R1+0x7c] ;  /* 0x00007c00010b7983 */ /* 0x000ea20000100800 */
[----:B------:R-:W-:Y:S01]  /*283c0*/  ULDC.64 UR4, c[0x0][0xc00] ;  /* 0x0003000000047ab9 */ /* 0x000fe20000000a00 */
[----:B------:R-:W-:Y:S01]  /*283d0*/  IMAD.MOV.U32 R6, RZ, RZ, RZ ;  /* 0x000000ffff067224 */ /* 0x000fe200078e00ff */
[----:B------:R-:W-:Y:S01]  /*283e0*/  ISETP.NE.U32.AND P0, PT, RZ, UR4, PT ;  /* 0x00000004ff007c0c */ /* 0x000fe2000bf05070 */
[----:B------:R-:W3:Y:S03]  /*283f0*/  LDC R25, c[0x0][0xbe8] ;  /* 0x0002fa00ff197b82 */ /* 0x000ee60000000800 */
[----:B------:R-:W-:Y:S01]  /*28400*/  ISETP.NE.AND.EX P0, PT, RZ, UR5, PT, P0 ;  /* 0x00000005ff007c0c */ /* 0x000fe2000bf05300 */
[----:B--2---:R-:W-:Y:S01]  /*28410*/  IMAD.SHL.U32 R4, R11, 0x4, RZ ;  /* 0x000000040b047824 */ /* 0x004fe200078e00ff */
        /* <DEDUP_REMOVED lines=10> */
[----:B------:R-:W-:Y:S01]  /*284c0*/  @P1 IADD3.X R5, R0, UR5, RZ, P2, !PT ;  /* 0x0000000500051c10 */ /* 0x000fe200097fe4ff */
[----:B------:R-:W-:-:S06]  /*284d0*/  IMAD.U32 R0, RZ, RZ, UR4 ;  /* 0x00000004ff007e24 */ /* 0x000fcc000f8e00ff */
[----:B------:R2:W5:Y:S01]  /*284e0*/  @P1 LDG.E R0, desc[UR60][R4.64] ;  /* 0x0000003c04001981 */ /* 0x000562000c1e1900 */
[----:B---3--:R-:W-:Y:S01]  /*284f0*/  ISETP.NE.AND P2, PT, R25, 0x1, PT ;  /* 0x000000011900780c */ /* 0x008fe20003f45270 */
[----:B------:R-:W3:Y:S01]  /*28500*/  S2R R8, SR_TID.X ;  /* 0x0000000000087919 */ /* 0x000ee20000002100 */
[----:B------:R-:W4:Y:S11]  /*28510*/  S2R R9, SR_TID.X ;  /* 0x0000000000097919 */ /* 0x000f360000002100 */
[----:B------:R-:W0:Y:S01]  /*28520*/  @P2 LDC R14, c[0x0][0xbec] ;  /* 0x0002fb00ff0e2b82 */ /* 0x000e220000000800 */
[----:B---3--:R-:W-:-:S02]  /*28530*/  VIADD R7, R8, 0xffffff80 ;  /* 0xffffff8008077836 */ /* 0x008fc40000000000 */
[----:B----4-:R-:W-:-:S03]  /*28540*/  VIADD R20, R9, 0xffffff80 ;  /* 0xffffff8009147836 */ /* 0x010fc60000000000 */
[----:B------:R-:W-:Y:S01]  /*28550*/  ISETP.GE.AND P3, PT, R7, 0x80, PT ;  /* 0x000000800700780c */ /* 0x000fe20003f66270 */
[----:B--2---:R-:W-:-:S12]  /*28560*/  @P1 BRA `(.L_x_2946) ;  /* 0x0000000000101947 */ /* 0x004fd80003800000 */
[----:B------:R-:W-:Y:S05]  /*28570*/  @!P0 BRA `(.L_x_2946) ;  /* 0x00000000000c8947 */ /* 0x000fea0003800000 */
[----:B------:R-:W2:Y:S04]  /*28580*/  LDG.E R5, desc[UR60][R2.64] ;  /* 0x0000003c02057981 */ /* 0x000ea8000c1e1900 */
[----:B-----5:R-:W2:Y:S02]  /*28590*/  LDG.E R0, desc[UR60][R2.64+0x4] ;  /* 0x0000043c02007981 */ /* 0x020ea4000c1e1900 */
[----:B--2---:R-:W-:-:S07]  /*285a0*/  IMAD.IADD R0, R0, 0x1, -R5 ;  /* 0x0000000100007824 */ /* 0x004fce00078e0a05 */
.L_x_2946:
[----:B------:R-:W2:Y:S04]  /*285b0*/  LDL R27, [R1+0x80] ;  /* 0x00008000011b7983 */ /* 0x000ea80000100800 */
[----:B------:R3:W5:Y:S01]  /*285c0*/  LDL R26, [R1+0x68] ;  /* 0x00006800011a7983 */ /* 0x0007620000100800 */
[----:B------:R-:W-:Y:S01]  /*285d0*/  SHF.R.S32.HI R3, RZ, 0x1f, R20 ;  /* 0x0000001fff037819 */ /* 0x000fe20000011414 */
[----:B------:R-:W-:Y:S01]  /*285e0*/  BSSY B1, `(.L_x_2947) ;  /* 0x000002d000017945 */ /* 0x000fe20003800000 */
[----:B------:R-:W-:Y:S02]  /*285f0*/  SEL R13, R11, RZ, !P0 ;  /* 0x000000ff0b0d7207 */ /* 0x000fe40004000000 */
[----:B------:R-:W-:Y:S02]  /*28600*/  SEL R12, R12, RZ, !P0 ;  /* 0x000000ff0c0c7207 */ /* 0x000fe40004000000 */
[----:B------:R-:W-:-:S02]  /*28610*/  LEA.HI R24, R3, R20, RZ, 0x3 ;  /* 0x0000001403187211 */ /* 0x000fc400078f18ff */
[----:B-----5:R-:W-:Y:S02]  /*28620*/  SHF.R.S32.HI R11, RZ, 0x1f, R6 ;  /* 0x0000001fff0b7819 */ /* 0x020fe40000011406 */
[----:B--2---:R-:W-:Y:S01]  /*28630*/  SHF.R.S32.HI R10, RZ, 0x1f, R27 ;  /* 0x0000001fff0a7819 */ /* 0x004fe2000001141b */
[----:B---3--:R-:W-:Y:S06]  /*28640*/  @P3 BRA `(.L_x_2948) ;  /* 0x0000000000983947 */ /* 0x008fec0003800000 */
[----:B------:R-:W2:Y:S01]  /*28650*/  LDC R9, c[0x0][0xbe8] ;  /* 0x0002fa00ff097b82 */ /* 0x000ea20000000800 */
[----:B------:R-:W-:Y:S01]  /*28660*/  IADD3 R8, R26, -0x80, R8 ;  /* 0xffffff801a087810 */ /* 0x000fe20007ffe008 */
[----:B--2---:R-:W-:-:S05]  /*28670*/  IMAD R2, R0, R9, RZ ;  /* 0x0000000900027224 */ /* 0x004fca00078e02ff */
        /* <DEDUP_REMOVED lines=9> */
[----:B------:R-:W2:Y:S01]  /*28710*/  @P0 LDC R15, c[0x0][0xbec] ;  /* 0x0002fb00ff0f0b82 */ /* 0x000ea20000000800 */
[----:B------:R-:W-:Y:S01]  /*28720*/  IMAD R7, R27, UR5, R7 ;  /* 0x000000051b077c24 */ /* 0x000fe2000f8e0207 */
[----:B------:R-:W-:-:S03]  /*28730*/  ULDC.64 UR4, c[0x0][0xb98] ;  /* 0x0002e60000047ab9 */ /* 0x000fc60000000a00 */
[----:B------:R-:W-:-:S03]  /*28740*/  IMAD.IADD R3, R3, 0x1, R7 ;  /* 0x0000000103037824 */ /* 0x000fc600078e0207 */
[----:B------:R-:W3:Y:S01]  /*28750*/  @P0 LDC R21, c[0x0][0xbf0] ;  /* 0x0002fc00ff150b82 */ /* 0x000ee20000000800 */
[----:B------:R-:W-:-:S04]  /*28760*/  IMAD.WIDE.U32 R2, R13, UR4, R2 ;  /* 0x000000040d027c25 */ /* 0x000fc8000f8e0002 */
[----:B--2---:R-:W-:-:S05]  /*28770*/  @P0 IMAD.HI.U32 R4, R8, R15, RZ ;  /* 0x0000000f08040227 */ /* 0x004fca00078e00ff */
[----:B---3--:R-:W-:Y:S01]  /*28780*/  @P0 SHF.R.U32.HI R5, RZ, R21, R4 ;  /* 0x00000015ff050219 */ /* 0x008fe20000011604 */
        /* <DEDUP_REMOVED lines=18> */
.L_x_2948:
[----:B------:R-:W-:Y:S05]  /*288b0*/  BSYNC B1 ;  /* 0x0000000000017941 */ /* 0x000fea0003800000 */
.L_x_2947:
[----:B------:R-:W3:Y:S01]  /*288c0*/  @P2 LDC R15, c[0x0][0xbf0] ;  /* 0x0002fc00ff0f2b82 */ /* 0x000ee20000000800 */
[----:B--2---:R-:W-:Y:S01]  /*288d0*/  LOP3.LUT R5, R24, 0xfffffff8, RZ, 0xc0, !PT ;  /* 0xfffffff818057812 */ /* 0x004fe200078ec0ff */
[----:B------:R-:W-:Y:S01]  /*288e0*/  ULDC.64 UR4, c[0x0][0xaa0] ;  /* 0x0002a80000047ab9 */ /* 0x000fe20000000a00 */
[----:B------:R-:W-:Y:S01]  /*288f0*/  BSSY B1, `(.L_x_2949) ;  /* 0x0000041000017945 */ /* 0x000fe20003800000 */
[----:B------:R-:W-:Y:S02]  /*28900*/  IMAD R3, R11, UR4, RZ ;  /* 0x000000040b037c24 */ /* 0x000fe4000f8e02ff */
[----:B------:R-:W-:Y:S02]  /*28910*/  IMAD.IADD R7, R20, 0x1, -R5 ;  /* 0x0000000114077824 */ /* 0x000fe400078e0a05 */
[----:B------:R-:W-:Y:S02]  /*28920*/  IMAD R5, R6, UR5, R3 ;  /* 0x0000000506057c24 */ /* 0x000fe4000f8e0203 */
[----:B------:R-:W-:-:S02]  /*28930*/  IMAD R4, R7, 0x20, R220 ;  /* 0x0000002007047824 */ /* 0x000fc400078e02dc */
[----:B------:R-:W-:Y:S01]  /*28940*/  IMAD.WIDE.U32 R2, R6, UR4, RZ ;  /* 0x0000000406027c25 */ /* 0x000fe2000f8e00ff */
[----:B------:R-:W-:-:S03]  /*28950*/  ULDC.64 UR4, c[0x0][0xae8] ;  /* 0x0002ba0000047ab9 */ /* 0x000fc60000000a00 */
[----:B------:R-:W-:Y:S02]  /*28960*/  IMAD.IADD R9, R26, 0x1, R4 ;  /* 0x000000011a097824 */ /* 0x000fe400078e0204 */
[----:B------:R-:W-:Y:S02]  /*28970*/  IMAD.IADD R3, R3, 0x1, R5 ;  /* 0x0000000103037824 */ /* 0x000fe400078e0205 */
[----:B------:R-:W-:Y:S02]  /*28980*/  IMAD R6, R10, UR4, RZ ;  /* 0x000000040a067c24 */ /* 0x000fe4000f8e02ff */
[----:B0-----:R-:W-:-:S04]  /*28990*/  @P2 IMAD.HI.U32 R4, R9, R14, RZ ;  /* 0x0000000e09042227 */ /* 0x001fc800078e00ff */
[C---:B------:R-:W-:Y:S02]  /*289a0*/  IMAD R7, R27.reuse, UR5, R6 ;  /* 0x000000051b077c24 */ /* 0x040fe4000f8e0206 */
[----:B------:R-:W-:Y:S01]  /*289b0*/  IMAD.WIDE.U32 R2, R27, UR4, R2 ;  /* 0x000000041b027c25 */ /* 0x000fe2000f8e0002 */
[----:B------:R-:W-:-:S03]  /*289c0*/  ULDC.64 UR4, c[0x0][0xaf0] ;  /* 0x0002bc0000047ab9 */ /* 0x000fc60000000a00 */
[----:B------:R-:W-:Y:S01]  /*289d0*/  IMAD.MOV.U32 R5, RZ, RZ, R9 ;  /* 0x000000ffff057224 */ /* 0x000fe200078e0009 */
[----:B---3--:R-:W-:Y:S01]  /*289e0*/  @P2 SHF.R.U32.HI R5, RZ, R15, R4 ;  /* 0x0000000fff052219 */ /* 0x008fe20000011604 */
[----:B------:R-:W-:Y:S02]  /*289f0*/  IMAD R6, R12, UR4, RZ ;  /* 0x000000040c067c24 */ /* 0x000fe4000f8e02ff */
[----:B------:R-:W-:Y:S01]  /*28a00*/  IMAD.IADD R3, R3, 0x1, R7 ;  /* 0x0000000103037824 */ /* 0x000fe200078e0207 */
[----:B------:R-:W-:Y:S01]  /*28a10*/  SHF.R.S32.HI R4, RZ, 0x1f, R5 ;  /* 0x0000001fff047819 */ /* 0x000fe20000011405 */
[C---:B------:R-:W-:Y:S02]  /*28a20*/  IMAD R7, R13.reuse, UR5, R6 ;  /* 0x000000050d077c24 */ /* 0x040fe4000f8e0206 */
[----:B------:R-:W-:Y:S01]  /*28a30*/  IMAD.WIDE.U32 R2, R13, UR4, R2 ;  /* 0x000000040d027c25 */ /* 0x000fe2000f8e0002 */
[----:B------:R-:W-:-:S03]  /*28a40*/  ULDC.64 UR4, c[0x0][0xae0] ;  /* 0x0002b80000047ab9 */ /* 0x000fc60000000a00 */
[----:B------:R-:W-:Y:S02]  /*28a50*/  IMAD.MOV R6, RZ, RZ, -R5 ;  /* 0x000000ffff067224 */ /* 0x000fe400078e0a05 */
[----:B------:R-:W-:Y:S02]  /*28a60*/  IMAD.IADD R3, R3, 0x1, R7 ;  /* 0x0000000103037824 */ /* 0x000fe400078e0207 */
[----:B------:R-:W-:Y:S02]  /*28a70*/  IMAD R4, R4, UR4, RZ ;  /* 0x0000000404047c24 */ /* 0x000fe4000f8e02ff */
[----:B------:R-:W-:Y:S02]  /*28a80*/  IMAD R7, R25, R6, R9 ;  /* 0x0000000619077224 */ /* 0x000fe400078e0209 */
[C---:B------:R-:W-:Y:S02]  /*28a90*/  IMAD R9, R5.reuse, UR5, R4 ;  /* 0x0000000505097c24 */ /* 0x040fe4000f8e0204 */
[----:B------:R-:W-:Y:S01]  /*28aa0*/  IMAD.WIDE.U32 R2, R5, UR4, R2 ;  /* 0x0000000405027c25 */ /* 0x000fe2000f8e0002 */
[----:B------:R-:W-:Y:S01]  /*28ab0*/  SHF.R.S32.HI R4, RZ, 0x1f, R7 ;  /* 0x0000001fff047819 */ /* 0x000fe20000011407 */
[----:B------:R-:W-:-:S02]  /*28ac0*/  ULDC.64 UR4, c[0x0][0xad8] ;  /* 0x0002b60000047ab9 */ /* 0x000fc40000000a00 */
[----:B------:R-:W-:Y:S02]  /*28ad0*/  IMAD.IADD R3, R3, 0x1, R9 ;  /* 0x0000000103037824 */ /* 0x000fe400078e0209 */
[----:B------:R-:W-:Y:S02]  /*28ae0*/  IMAD R4, R4, UR4, RZ ;  /* 0x0000000404047c24 */ /* 0x000fe4000f8e02ff */
[----:B------:R-:W-:Y:S02]  /*28af0*/  IMAD.IADD R6, R220, 0x1, R26 ;  /* 0x00000001dc067824 */ /* 0x000fe400078e021a */
[----:B------:R-:W-:Y:S02]  /*28b00*/  IMAD R25, R0, R25, RZ ;  /* 0x0000001900197224 */ /* 0x000fe400078e02ff */
[C---:B------:R-:W-:Y:S02]  /*28b10*/  IMAD R5, R7.reuse, UR5, R4 ;  /* 0x0000000507057c24 */ /* 0x040fe4000f8e0204 */
[----:B------:R-:W-:Y:S01]  /*28b20*/  IMAD.WIDE.U32 R2, R7, UR4, R2 ;  /* 0x0000000407027c25 */ /* 0x000fe2000f8e0002 */
[----:B------:R-:W-:Y:S01]  /*28b30*/  ISETP.GE.AND P2, PT, R6, R25, PT ;  /* 0x000000190600720c */ /* 0x000fe20003f46270 */
[----:B------:R-:W-:-:S02]  /*28b40*/  ULDC.64 UR4, c[0x0][0xa80] ;  /* 0x0002a00000047ab9 */ /* 0x000fc40000000a00 */
[----:B------:R-:W-:Y:S01]  /*28b50*/  IMAD.IADD R3, R3, 0x1, R5 ;  /* 0x0000000103037824 */ /* 0x000fe200078e0205 */
[----:B------:R-:W-:Y:S01]  /*28b60*/  LEA R4, P3, R2, UR4, 0x1 ;  /* 0x0000000402047c11 */ /* 0x000fe2000f8608ff */
[----:B------:R-:W-:-:S03]  /*28b70*/  VIADD R0, R6, 0x20 ;  /* 0x0000002006007836 */ /* 0x000fc60000000000 */
[----:B------:R-:W-:Y:S02]  /*28b80*/  LEA.HI.X R5, R2, UR5, R3, 0x1, P3 ;  /* 0x0000000502057c11 */ /* 0x000fe400098f0c03 */
[-C--:B------:R-:W-:Y:S01]  /*28b90*/  ISETP.GE.AND P1, PT, R0, R25.reuse, PT ;  /* 0x000000190000720c */ /* 0x080fe20003f26270 */
[----:B------:R-:W-:Y:S01]  /*28ba0*/  VIADD R0, R6, 0x40 ;  /* 0x0000004006007836 */ /* 0x000fe20000000000 */
[----:B------:R0:W2:Y:S04]  /*28bb0*/  SHFL.IDX PT, R2, R4, RZ, 0x181f ;  /* 0x00181fff04027589 */ /* 0x0000a800000e0000 */
[----:B------:R0:W3:Y:S01]  /*28bc0*/  SHFL.IDX PT, R3, R5, RZ, 0x181f ;  /* 0x00181fff05037589 */ /* 0x0000e200000e0000 */
[----:B------:R-:W-:Y:S01]  /*28bd0*/  ISETP.GE.AND P0, PT, R0, R25, PT ;  /* 0x000000190000720c */ /* 0x000fe20003f06270 */
[----:B------:R-:W-:-:S12]  /*28be0*/  @P2 BRA `(.L_x_2950) ;  /* 0x0000000000442947 */ /* 0x000fd80003800000 */
[----:B------:R-:W-:Y:S02]  /*28bf0*/  ULDC UR4, c[0x0][0xac8] ;  /* 0x0002b20000047ab9 */ /* 0x000fe40000000800 */
[----:B------:R-:W-:Y:S02]  /*28c00*/  ISETP.GE.AND P5, PT, R16, UR4, PT ;  /* 0x0000000410007c0c */ /* 0x000fe4000bfa6270 */
[----:B------:R-:W-:Y:S02]  /*28c10*/  ISETP.GE.AND P4, PT, R213, UR4, PT ;  /* 0x00000004d5007c0c */ /* 0x000fe4000bf86270 */
[----:B------:R-:W-:Y:S02]  /*28c20*/  ISETP.GE.AND P3, PT, R18, UR4, PT ;  /* 0x0000000412007c0c */ /* 0x000fe4000bf66270 */
[----:B------:R-:W-:-:S07]  /*28c30*/  ISETP.GE.AND P2, PT, R19, UR4, PT ;  /* 0x0000000413007c0c */ /* 0x000fce000bf46270 */
[----:B--2---:R-:W-:-:S04]  /*28c40*/  @!P5 LEA R8, P6, R16, R2, 0x1 ;  /* 0x000000021008d211 */ /* 0x004fc800078c08ff */
        /* <DEDUP_REMOVED lines=11> */
.L_x_2950:
[----:B------:R-:W-:Y:S05]  /*28d00*/  BSYNC B1 ;  /* 0x0000000000017941 */ /* 0x000fea0003800000 */
.L_x_2949:
[----:B---34-:R3:W4:Y:S01]  /*28d10*/  SHFL.IDX PT, R3, R5, 0x1, 0x181f ;  /* 0x00381f0005037f89 */ /* 0x01872200000e0000 */
        /* <DEDUP_REMOVED lines=8> */
[CC--:B--2---:R-:W-:Y:S02]  /*28da0*/  @!P4 LEA R8, P6, R16.reuse, R2.reuse, 0x1 ;  /* 0x000000021008c211 */ /* 0x0c4fe400078c08ff */
[CC--:B------:R-:W-:Y:S02]  /*28db0*/  @!P3 LEA R10, P5, R23.reuse, R2.reuse, 0x1 ;  /* 0x00000002170ab211 */ /* 0x0c0fe400078a08ff */
[-C--:B----4-:R-:W-:Y:S02]  /*28dc0*/  @!P4 LEA.HI.X R9, R16, R3.reuse, R17, 0x1, P6 ;  /* 0x000000031009c211 */ /* 0x090fe400030f0c11 */
        /* <DEDUP_REMOVED lines=9> */
.L_x_2952:
[----:B------:R-:W-:Y:S05]  /*28e60*/  BSYNC B1 ;  /* 0x0000000000017941 */ /* 0x000fea0003800000 */
.L_x_2951:
[----:B--2-4-:R2:W4:Y:S01]  /*28e70*/  SHFL.IDX PT, R3, R5, 0x2, 0x181f ;  /* 0x00581f0005037f89 */ /* 0x01452200000e0000 */
        /* <DEDUP_REMOVED lines=20> */
.L_x_2954:
[----:B------:R-:W-:Y:S05]  /*28fc0*/  BSYNC B1 ;  /* 0x0000000000017941 */ /* 0x000fea0003800000 */
.L_x_2953:
[----:B------:R-:W-:Y:S01]  /*28fd0*/  VIADD R0, R6, 0x60 ;  /* 0x0000006006007836 */ /* 0x000fe20000000000 */
[----:B0-23--:R-:W0:Y:S04]  /*28fe0*/  SHFL.IDX PT, R5, R5, 0x3, 0x181f ;  /* 0x00781f0005057f89 */ /* 0x00de2800000e0000 */
[----:B------:R-:W-:Y:S01]  /*28ff0*/  ISETP.GE.AND P0, PT, R0, R25, PT ;  /* 0x000000190000720c */ /* 0x000fe20003f06270 */
[----:B------:R2:W3:-:S12]  /*29000*/  SHFL.IDX PT, R2, R4, 0x3, 0x181f ;  /* 0x00781f0004027f89 */ /* 0x0004d800000e0000 */
[----:B--2---:R-:W-:Y:S05]  /*29010*/  @P0 BRA `(.L_x_2945) ;  /* 0x0000000000440947 */ /* 0x004fea0003800000 */
        /* <DEDUP_REMOVED lines=17> */
.L_x_2945:
[----:B------:R-:W-:Y:S05]  /*29130*/  BSYNC B0 ;  /* 0x0000000000007941 */ /* 0x000fea0003800000 */
.L_x_2936:
[----:B------:R-:W-:Y:S02]  /*29140*/  ULDC UR4, c[0x0][0xc3c] ;  /* 0x00030f0000047ab9 */ /* 0x000fe40000000800 */
[----:B-1----:R-:W-:-:S13]  /*29150*/  ISETP.GE.AND P0, PT, R31, UR4, PT ;  /* 0x000000041f007c0c */ /* 0x002fda000bf06270 */
[----:B------:R-:W-:Y:S05]  /*29160*/  @!P0 BRA `(.L_x_2955) ;  /* 0xfffffd7c00d48947 */ /* 0x000fea000383ffff */
[----:B------:R-:W-:Y:S05]  /*29170*/  BRA `(.L_x_2683) ;  /* 0x0000007400647947 */ /* 0x000fea0003800000 */
.L_x_2681:
        /* <DEDUP_REMOVED lines=16> */
.L_x_2956:
        /* <DEDUP_REMOVED lines=41> */
.L_x_2962:
        /* <DEDUP_REMOVED lines=12> */
.L_x_2961:
[----:B------:R-:W-:Y:S05]  /*295d0*/  BSYNC B0 ;  /* 0x0000000000007941 */ /* 0x000fea0003800000 */
.L_x_2960:
        /* <DEDUP_REMOVED lines=20> */
.L_x_2958:
        /* <DEDUP_REMOVED lines=20> */
.L_x_2963:
        /* <DEDUP_REMOVED lines=59> */
.L_x_2959:
[----:B------:R-:W-:Y:S02]  /*29c10*/  IMAD.MOV.U32 R17, RZ, RZ, RZ ;  /* 0x000000ffff117224 */ /* 0x000fe400078e00ff */
[----:B------:R-:W-:Y:S02]  /*29c20*/  IMAD.U32 R16, RZ, RZ, UR6 ;  /* 0x00000006ff107e24 */ /* 0x000fe4000f8e00ff */
[----:B------:R-:W-:-:S07]  /*29c30*/  IMAD.MOV.U32 R18, RZ, RZ, RZ ;  /* 0x000000ffff127224 */ /* 0x000fce00078e00ff */
.L_x_2964:
[----:B------:R-:W-:-:S13]  /*29c40*/  ISETP.NE.AND P0, PT, R5, RZ, PT ;  /* 0x000000ff0500720c */ /* 0x000fda0003f05270 */
[----:B------:R-:W0:Y:S01]  /*29c50*/  @!P0 S2R R3, SR_CgaCtaId ;  /* 0x0000000000038919 */ /* 0x000e220000008800 */
[----:B------:R-:W-:-:S04]  /*29c60*/  @!P0 MOV R2, 0x400 ;  /* 0x0000040000028802 */ /* 0x000fc80000000f00 */
[----:B0-----:R-:W-:-:S05]  /*29c70*/  @!P0 LEA R2, R3, R2, 0x18 ;  /* 0x0000000203028211 */ /* 0x001fca00078ec0ff */
[----:B------:R1:W-:Y:S01]  /*29c80*/  @!P0 STS.128 [R2+0x388d0], R16 ;  /* 0x0388d01002008388 */ /* 0x0003e20000000c00 */
[----:B------:R-:W-:Y:S06]  /*29c90*/  BAR.ARV 0x5, 0x180 ;  /* 0x0146000000007b1d */ /* 0x000fec0000002000 */
.L_x_2957:
        /* <DEDUP_REMOVED lines=8> */
[----:B------:R-:W-:Y:S01]  /*29d20*/  IMAD.SHL.U32 R36, R0, 0x8, RZ ;  /* 0x0000000800247824 */ /* 0x000fe200078e00ff */
[----:B------:R-:W-:Y:S01]  /*29d30*/  BSSY B8, `(.L_x_2965) ;  /* 0x0000664000087945 */ /* 0x000fe20003800000 */
[----:B------:R1:W-:Y:S01]  /*29d40*/  STL [R1+0x30], RZ ;  /* 0x000030ff01007387 */ /* 0x0003e20000100800 */
[----:B------:R-:W-:Y:S01]  /*29d50*/  IMAD.MOV.U32 R30, RZ, RZ, 0x1 ;  /* 0x00000001ff1e7424 */ /* 0x000fe200078e00ff */
[----:B------:R-:W-:Y:S01]  /*29d60*/  ULDC.64 UR36, c[0x0][0x198] ;  /* 0x0000660000247ab9 */ /* 0x000fe20000000a00 */
[C---:B------:R-:W-:Y:S01]  /*29d70*/  LOP3.LUT R3, R36.reuse, 0x1f8, RZ, 0xc0, !PT ;  /* 0x000001f824037812 */ /* 0x040fe200078ec0ff */
[----:B------:R-:W-:Y:S01]  /*29d80*/  IMAD.MOV.U32 R28, RZ, RZ, RZ ;  /* 0x000000ffff1c7224 */ /* 0x000fe200078e00ff */
[----:B------:R-:W-:Y:S01]  /*29d90*/  LOP3.LUT R36, R36, 0x38, RZ, 0xc0, !PT ;  /* 0x0000003824247812 */ /* 0x000fe200078ec0ff */
[----:B------:R-:W-:Y:S01]  /*29da0*/  IMAD.MOV.U32 R27, RZ, RZ, RZ ;  /* 0x000000ffff1b7224 */ /* 0x000fe200078e00ff */
[----:B------:R-:W-:Y:S01]  /*29db0*/  LOP3.LUT R3, R3, 0x38, R0, 0x78, !PT ;  /* 0x0000003803037812 */ /* 0x000fe200078e7800 */
[----:B------:R-:W-:Y:S01]  /*29dc0*/  IMAD.MOV.U32 R29, RZ, RZ, 0x1 ;  /* 0x00000001ff1d7424 */ /* 0x000fe200078e00ff */
[----:B------:R-:W-:Y:S01]  /*29dd0*/  ULDC UR38, c[0x0][0xc] ;  /* 0x0000030000267ab9 */ /* 0x000fe20000000800 */
[----:B--2---:R-:W-:-:S02]  /*29de0*/  R2UR UR4, R2 ;  /* 0x00000000020472ca */ /* 0x004fc400000e0000 */
[C---:B------:R-:W-:Y:S01]  /*29df0*/  LOP3.LUT R2, R0.reuse, 0x7f, RZ, 0xc0, !PT ;  /* 0x0000007f00027812 */ /* 0x040fe200078ec0ff */
[----:B------:R-:W-:-:S04]  /*29e00*/  IMAD.SHL.U32 R0, R0, 0x10, RZ ;  /* 0x0000001000007824 */ /* 0x000fc800078e00ff */
[----:B------:R-:W-:Y:S01]  /*29e10*/  IMAD.SHL.U32 R34, R2, 0x8, RZ ;  /* 0x0000000802227824 */ /* 0x000fe200078e00ff */
[----:B------:R-:W-:-:S04]  /*29e20*/  SHF.R.U32.HI R2, RZ, 0x3, R2 ;  /* 0x00000003ff027819 */ /* 0x000fc80000011602 */
[----:B------:R-:W-:Y:S01]  /*29e30*/  LOP3.LUT R34, R3, 0x200, R34, 0xf8, !PT ;  /* 0x0000020003227812 */ /* 0x000fe200078ef822 */
        /* <DEDUP_REMOVED lines=8> */
[----:B-1----:R-:W-:-:S07]  /*29ec0*/  IMAD R37, R34, 0x2, R22 ;  /* 0x0000000222257824 */ /* 0x002fce00078e0216 */
.L_x_3074:
[----:B0-----:R-:W0:Y:S02]  /*29ed0*/  LDC.64 R2, c[0x0][0xc88] ;  /* 0x00032200ff027b82 */ /* 0x001e240000000a00 */
[----:B0-----:R-:W-:-:S05]  /*29ee0*/  IMAD.WIDE R2, R19, 0x4, R2 ;  /* 0x0000000413027825 */ /* 0x001fca00078e0202 */
[----:B--2---:R-:W2:Y:S01]  /*29ef0*/  LDG.E R31, desc[UR60][R2.64] ;  /* 0x0000003c021f7981 */ /* 0x004ea2000c1e1900 */
[----:B------:R-:W-:Y:S05]  /*29f00*/  YIELD ;  /* 0x0000000000007946 */ /* 0x000fea0003800000 */
[----:B------:R-:W-:Y:S01]  /*29f10*/  ULDC.64 UR4, c[0x0][0xa28] ;  /* 0x00028a0000047ab9 */ /* 0x000fe20000000a00 */
[----:B------:R-:W-:Y:S01]  /*29f20*/  ULDC.64 UR8, c[0x0][0xa18] ;  /* 0x0002860000087ab9 */ /* 0x000fe20000000a00 */
[----:B------:R-:W-:Y:S01]  /*29f30*/  ISETP.NE.U32.AND P0, PT, RZ, UR4, PT ;  /* 0x00000004ff007c0c */ /* 0x000fe2000bf05070 */
[----:B------:R-:W-:Y:S01]  /*29f40*/  IMAD.MOV.U32 R11, RZ, RZ, RZ ;  /* 0x000000ffff0b7224 */ /* 0x000fe200078e00ff */
[----:B------:R-:W-:-:S02]  /*29f50*/  ULDC.64 UR6, c[0x0][0xa10] ;  /* 0x0002840000067ab9 */ /* 0x000fc40000000a00 */
[----:B------:R-:W-:Y:S02]  /*29f60*/  ISETP.NE.AND.EX P0, PT, RZ, UR5, PT, P0 ;  /* 0x00000005ff007c0c */ /* 0x000fe4000bf05300 */
[----:B------:R-:W-:-:S04]  /*29f70*/  ISETP.NE.U32.AND P2, PT, RZ, UR8, PT ;  /* 0x00000008ff007c0c */ /* 0x000fc8000bf45070 */
[----:B------:R-:W-:Y:S01]  /*29f80*/  ISETP.NE.AND.EX P2, PT, RZ, UR9, PT, P2 ;  /* 0x00000009ff007c0c */ /* 0x000fe2000bf45320 */
[----:B------:R-:W-:Y:S01]  /*29f90*/  IMAD.MOV.U32 R35, RZ, RZ, RZ ;  /* 0x000000ffff237224 */ /* 0x000fe200078e00ff */
[----:B--2---:R-:W-:-:S05]  /*29fa0*/  SHF.R.S32.HI R0, RZ, 0x1f, R31 ;  /* 0x0000001fff007819 */ /* 0x004fca000001141f */
[C---:B------:R-:W-:Y:S01]  /*29fb0*/  @P0 LEA R2, P1, R31.reuse, UR4, 0x2 ;  /* 0x000000041f020c11 */ /* 0x040fe2000f8210ff */
[C---:B------:R-:W-:Y:S01]  /*29fc0*/  IMAD.SHL.U32 R24, R31.reuse, 0x4, RZ ;  /* 0x000000041f187824 */ /* 0x040fe200078e00ff */
[C-C-:B------:R-:W-:Y:S01]  /*29fd0*/  SHF.L.U64.HI R25, R31.reuse, 0x2, R0.reuse ;  /* 0x000000021f197819 */ /* 0x140fe20000010200 */
[----:B------:R0:W-:Y:S01]  /*29fe0*/  STL [R1+0x24], R0 ;  /* 0x0000240001007387 */ /* 0x0001e20000100800 */
[----:B------:R-:W-:Y:S01]  /*29ff0*/  @P0 LEA.HI.X R3, R31, UR5, R0, 0x2, P1 ;  /* 0x000000051f030c11 */ /* 0x000fe200088f1400 */
[----:B------:R-:W-:-:S04]  /*2a000*/  ULDC.64 UR4, c[0x0][0xa00] ;  /* 0x0002800000047ab9 */ /* 0x000fc80000000a00 */
[----:B-1----:R1:W2:Y:S01]  /*2a010*/  @P0 LDG.E R11, desc[UR60][R2.64] ;  /* 0x0000003c020b0981 */ /* 0x0022a2000c1e1900 */
[----:B------:R-:W-:Y:S02]  /*2a020*/  ISETP.NE.U32.AND P0, PT, RZ, UR4, PT ;  /* 0x00000004ff007c0c */ /* 0x000fe4000bf05070 */
        /* <DEDUP_REMOVED lines=23> */
[----:B0-----:R-:W-:Y:S02]  /*2a1a0*/  IMAD.U32 R6, RZ, RZ, UR5 ;  /* 0x00000005ff067e24 */ /* 0x001fe4000f8e00ff */
[----:B------:R-:W-:Y:S01]  /*2a1b0*/  IMAD.U32 R7, RZ, RZ, UR4 ;  /* 0x00000004ff077e24 */ /* 0x000fe2000f8e00ff */
[----:B---3--:R0:W-:Y:S01]  /*2a1c0*/  STL [R1+0x1c], R8 ;  /* 0x00001c0801007387 */ /* 0x0081e20000100800 */
[----:B------:R-:W-:-:S03]  /*2a1d0*/  IMAD.MOV.U32 R10, RZ, RZ, R8 ;  /* 0x000000ffff0a7224 */ /* 0x000fc600078e0008 */
[----:B--2---:R0:W-:Y:S01]  /*2a1e0*/  STL [R1+0x10], R11 ;  /* 0x0000100b01007387 */ /* 0x0041e20000100800 */
[----:B------:R-:W-:Y:S05]  /*2a1f0*/  @P2 BRA `(.L_x_2966) ;  /* 0x0000000000142947 */ /* 0x000fea0003800000 */
[----:B------:R-:W-:Y:S05]  /*2a200*/  @!P0 BRA `(.L_x_2966) ;  /* 0x0000000000108947 */ /* 0x000fea0003800000 */
[----:B0-----:R-:W2:Y:S04]  /*2a210*/  LDG.E R8, desc[UR60][R2.64] ;  /* 0x0000003c02087981 */ /* 0x001ea8000c1e1900 */
[----:B------:R-:W2:Y:S02]  /*2a220*/  LDG.E R9, desc[UR60][R2.64+0x4] ;  /* 0x0000043c02097981 */ /* 0x000ea4000c1e1900 */
[----:B--2---:R-:W-:-:S05]  /*2a230*/  IMAD.IADD R10, R9, 0x1, -R8 ;  /* 0x00000001090a7824 */ /* 0x004fca00078e0a08 */
[----:B------:R1:W-:Y:S02]  /*2a240*/  STL [R1+0x1c], R10 ;  /* 0x00001c0a01007387 */ /* 0x0003e40000100800 */
.L_x_2966:
[----:B------:R-:W-:Y:S01]  /*2a250*/  ULDC.64 UR4, c[0x0][0xa20] ;  /* 0x0002880000047ab9 */ /* 0x000fe20000000a00 */
[----:B------:R-:W-:Y:S01]  /*2a260*/  IMAD.MOV.U32 R33, RZ, RZ, R31 ;  /* 0x000000ffff217224 */ /* 0x000fe200078e001f */
[----:B------:R-:W-:-:S04]  /*2a270*/  ISETP.NE.U32.AND P0, PT, RZ, UR4, PT ;  /* 0x00000004ff007c0c */ /* 0x000fc8000bf05070 */
[----:B------:R-:W-:-:S13]  /*2a280*/  ISETP.NE.AND.EX P0, PT, RZ, UR5, PT, P0 ;  /* 0x00000005ff007c0c */ /* 0x000fda000bf05300 */
[----:B------:R-:W-:Y:S05]  /*2a290*/  @!P0 BRA `(.L_x_2967) ;  /* 0x0000000000108947 */ /* 0x000fea0003800000 */
[----:B------:R-:W-:-:S04]  /*2a2a0*/  IADD3 R2, P0, R24, UR4, RZ ;  /* 0x0000000418027c10 */ /* 0x000fc8000ff1e0ff */
[----:B------:R-:W-:-:S05]  /*2a2b0*/  IADD3.X R3, R25, UR5, RZ, P0, !PT ;  /* 0x0000000519037c10 */ /* 0x000fca00087fe4ff */
[----:B------:R2:W5:Y:S01]  /*2a2c0*/  LDG.E R7, desc[UR60][R2.64] ;  /* 0x0000003c02077981 */ /* 0x000562000c1e1900 */
[----:B------:R-:W-:Y:S05]  /*2a2d0*/  BRA `(.L_x_2968) ;  /* 0x0000000000247947 */ /* 0x000fea0003800000 */
.L_x_2967:
[----:B------:R-:W-:Y:S02]  /*2a2e0*/  ULDC.64 UR4, c[0x0][0xa08] ;  /* 0x0002820000047ab9 */ /* 0x000fe40000000a00 */
[----:B------:R-:W-:-:S04]  /*2a2f0*/  ISETP.NE.U32.AND P0, PT, RZ, UR4, PT ;  /* 0x00000004ff007c0c */ /* 0x000fc8000bf05070 */
[----:B------:R-:W-:-:S13]  /*2a300*/  ISETP.NE.AND.EX P0, PT, RZ, UR5, PT, P0 ;  /* 0x00000005ff007c0c */ /* 0x000fda000bf05300 */
[----:B------:R-:W-:Y:S05]  /*2a310*/  @!P0 BRA `(.L_x_2968) ;  /* 0x0000000000148947 */ /* 0x000fea0003800000 */
[----:B------:R-:W2:Y:S02]  /*2a320*/  LDC.64 R2, c[0x0][0xa08] ;  /* 0x00028200ff027b82 */ /* 0x000ea40000000a00 */
[----:B--2---:R-:W-:-:S05]  /*2a330*/  IMAD.WIDE R2, R33, 0x4, R2 ;  /* 0x0000000421027825 */ /* 0x004fca00078e0202 */
[----:B------:R-:W2:Y:S04]  /*2a340*/  LDG.E R7, desc[UR60][R2.64] ;  /* 0x0000003c02077981 */ /* 0x000ea8000c1e1900 */
[----:B0-----:R-:W2:Y:S02]  /*2a350*/  LDG.E R8, desc[UR60][R2.64+0x4] ;  /* 0x0000043c02087981 */ /* 0x001ea4000c1e1900 */
[----:B--2---:R-:W-:-:S07]  /*2a360*/  IADD3 R7, -R7, R8, RZ ;  /* 0x0000000807077210 */ /* 0x004fce0007ffe1ff */
.L_x_2968:
[----:B--2---:R-:W2:Y:S01]  /*2a370*/  @P1 LDG.E R2, desc[UR60][R4.64] ;  /* 0x0000003c04021981 */ /* 0x004ea2000c1e1900 */
[----:B------:R-:W3:Y:S03]  /*2a380*/  LDC R3, c[0x0][0x448] ;  /* 0x00011200ff037b82 */ /* 0x000ee60000000800 */
[----:B------:R4:W2:Y:S01]  /*2a390*/  @P1 LDG.E R5, desc[UR60][R4.64+0x4] ;  /* 0x0000043c04051981 */ /* 0x0008a2000c1e1900 */
[----:B-----5:R-:W-:Y:S01]  /*2a3a0*/  IMAD.IADD R7, R7, 0x1, -R11 ;  /* 0x0000000107077824 */ /* 0x020fe200078e0a0b */
[----:B------:R-:W-:Y:S01]  /*2a3b0*/  BSSY B0, `(.L_x_2969) ;  /* 0x00001a3000007945 */ /* 0x000fe20003800000 */
[----:B---3--:R-:W-:-:S13]  /*2a3c0*/  ISETP.NE.AND P0, PT, R3, 0x1, PT ;  /* 0x000000010300780c */ /* 0x008fda0003f05270 */
[----:B----4-:R-:W3:Y:S08]  /*2a3d0*/  @P0 LDC R4, c[0x0][0x44c] ;  /* 0x00011300ff040b82 */ /* 0x010ef00000000800 */
[----:B------:R-:W4:Y:S01]  /*2a3e0*/  @P0 LDC R3, c[0x0][0x450] ;  /* 0x00011400ff030b82 */ /* 0x000f220000000800 */
[----:B--2---:R-:W-:Y:S02]  /*2a3f0*/  @P1 IMAD.IADD R6, R5, 0x1, -R2 ;  /* 0x0000000105061824 */ /* 0x004fe400078e0a02 */
[----:B------:R-:W-:-:S04]  /*2a400*/  IMAD.SHL.U32 R2, R17, 0x80, RZ ;  /* 0x0000008011027824 */ /* 0x000fc800078e00ff */
[----:B------:R-:W-:-:S04]  /*2a410*/  VIADD R2, R2, 0x7f ;  /* 0x0000007f02027836 */ /* 0x000fc80000000000 */
[----:B---3--:R-:W-:-:S04]  /*2a420*/  @P0 IMAD.HI.U32 R5, R2, R4, RZ ;  /* 0x0000000402050227 */ /* 0x008fc800078e00ff */
[----:B------:R-:W-:Y:S01]  /*2a430*/  IMAD.MOV.U32 R4, RZ, RZ, R2 ;  /* 0x000000ffff047224 */ /* 0x000fe200078e0002 */
[----:B----4-:R-:W-:Y:S01]  /*2a440*/  @P0 SHF.R.U32.HI R4, RZ, R3, R5 ;  /* 0x00000003ff040219 */ /* 0x010fe20000011605 */
[----:B------:R-:W-:-:S04]  /*2a450*/  IMAD.IADD R5, R7, 0x1, R6 ;  /* 0x0000000107057824 */ /* 0x000fc800078e0206 */
[----:B------:R-:W-:Y:S01]  /*2a460*/  VIADD R3, R5, 0x4f ;  /* 0x0000004f05037836 */ /* 0x000fe20000000000 */
[----:B------:R2:W-:Y:S03]  /*2a470*/  STL [R1+0xc], R5 ;  /* 0x00000c0501007387 */ /* 0x0005e60000100800 */
[----:B------:R-:W-:-:S05]  /*2a480*/  IMAD.HI R3, R3, 0x66666667, RZ ;  /* 0x6666666703037827 */ /* 0x000fca00078e02ff */
[----:B------:R-:W-:-:S04]  /*2a490*/  SHF.R.U32.HI R2, RZ, 0x1f, R3 ;  /* 0x0000001fff027819 */ /* 0x000fc80000011603 */
[----:B------:R-:W-:Y:S02]  /*2a4a0*/  LEA.HI.SX32 R3, R3, R2, 0x1b ;  /* 0x0000000203037211 */ /* 0x000fe400078fdaff */
[----:B------:R-:W-:-:S05]  /*2a4b0*/  IADD3 R2, R5, 0x50, -R10 ;  /* 0x0000005005027810 */ /* 0x000fca0007ffe80a */
[----:B------:R-:W-:-:S04]  /*2a4c0*/  IMAD.IADD R4, R2, 0x1, R4 ;  /* 0x0000000102047824 */ /* 0x000fc800078e0204 */
[----:B------:R-:W-:-:S05]  /*2a4d0*/  IMAD.HI R4, R4, 0x66666667, RZ ;  /* 0x6666666704047827 */ /* 0x000fca00078e02ff */
[----:B--2---:R-:W-:-:S04]  /*2a4e0*/  SHF.R.U32.HI R5, RZ, 0x1f, R4 ;  /* 0x0000001fff057819 */ /* 0x004fc80000011604 */
[----:B------:R-:W-:-:S04]  /*2a4f0*/  LEA.HI.SX32 R5, R4, R5, 0x1b ;  /* 0x0000000504057211 */ /* 0x000fc800078fdaff */
[----:B------:R-:W-:-:S05]  /*2a500*/  VIMNMX R4, R3, R5, PT ;  /* 0x0000000503047248 */ /* 0x000fca0003fe0100 */
[--C-:B------:R-:W-:Y:S02]  /*2a510*/  IMAD R4, R4, 0x50, -R7.reuse ;  /* 0x0000005004047824 */ /* 0x100fe400078e0a07 */
[----:B------:R-:W-:-:S03]  /*2a520*/  IMAD.MOV R7, RZ, RZ, -R7 ;  /* 0x000000ffff077224 */ /* 0x000fc600078e0a07 */
[----:B------:R-:W-:Y:S02]  /*2a530*/  VIMNMX R4, R4, R6, PT ;  /* 0x0000000604047248 */ /* 0x000fe40003fe0100 */
[----:B------:R-:W-:-:S04]  /*2a540*/  VIMNMX R7, RZ, R7, !PT ;  /* 0x00000007ff077248 */ /* 0x000fc80007fe0100 */
        /* <DEDUP_REMOVED lines=14> */
[----:B------:R-:W2:Y:S02]  /*2a630*/  S2R R7, SR_TID.X ;  /* 0x0000000000077919 */ /* 0x000ea40000002100 */
[----:B--2---:R-:W-:-:S04]  /*2a640*/  SHF.R.U32.HI R7, RZ, 0x5, R7 ;  /* 0x00000005ff077819 */ /* 0x004fc80000011607 */
[----:B------:R-:W-:-:S05]  /*2a650*/  LOP3.LUT R7, R7, 0x3, RZ, 0xc0, !PT ;  /* 0x0000000307077812 */ /* 0x000fca00078ec0ff */
[----:B------:R2:W3:Y:S02]  /*2a660*/  SHFL.IDX PT, R14, R7, RZ, 0x1f ;  /* 0x00001fff070e7589 */ /* 0x0004e400000e0000 */
.L_x_3178:
[----:B---3--:R-:W-:Y:S02]  /*2a670*/  ISETP.NE.AND P0, PT, R14, RZ, PT ;  /* 0x000000ff0e00720c */ /* 0x008fe40003f05270 */
[----:B------:R-:W-:-:S11]  /*2a680*/  PLOP3.LUT P6, PT, PT, PT, PT, 0x8, 0x0 ;  /* 0x000000000000781c */ /* 0x000fd60003fce170 */
[----:B------:R-:W-:Y:S05]  /*2a690*/  @P0 BRA `(.L_x_2972) ;  /* 0x00000000000c0947 */ /* 0x000fea0003800000 */
[----:B------:R-:W-:-:S03]  /*2a6a0*/  UMOV UR4, 0xffffffff ;  /* 0xffffffff00047882 */ /* 0x000fc60000000000 */
[----:B------:R-:W-:Y:S05]  /*2a6b0*/  BRA.DIV UR4, `(.L_x_2973) ;  /* 0x0000007e04707947 */ /* 0x000fea000b800000 */
[----:B------:R-:W-:-:S13]  /*2a6c0*/  ELECT P6, URZ, PT ;  /* 0x00000000003f782f */ /* 0x000fda00038c0000 */
.L_x_2972:
[----:B--2---:R-:W2:Y:S01]  /*2a6d0*/  LDL R7, [R1+0x30] ;  /* 0x0000300001077983 */ /* 0x004ea20000100800 */
[----:B------:R-:W-:Y:S01]  /*2a6e0*/  BSSY B1, `(.L_x_2974) ;  /* 0x0000008000017945 */ /* 0x000fe20003800000 */
[----:B--2---:R-:W-:-:S05]  /*2a6f0*/  VIADD R7, R7, 0x1 ;  /* 0x0000000107077836 */ /* 0x004fca0000000000 */
[----:B0-----:R-:W-:-:S04]  /*2a700*/  LEA.HI R8, R7, R7, RZ, 0x1 ;  /* 0x0000000707087211 */ /* 0x001fc800078f08ff */
[----:B------:R-:W-:-:S05]  /*2a710*/  LOP3.LUT R8, R8, 0xfffffffe, RZ, 0xc0, !PT ;  /* 0xfffffffe08087812 */ /* 0x000fca00078ec0ff */
[----:B------:R-:W-:-:S05]  /*2a720*/  IMAD.IADD R7, R7, 0x1, -R8 ;  /* 0x0000000107077824 */ /* 0x000fca00078e0a08 */
[----:B------:R-:W-:-:S04]  /*2a730*/  SHF.L.U32 R7, R7, 0x1f, RZ ;  /* 0x0000001f07077819 */ /* 0x000fc800000006ff */
[----:B------:R-:W0:Y:S02]  /*2a740*/  SYNCS.PHASECHK.TRANS64.TRYWAIT P0, [R22+URZ+0x38820], R7 ;  /* 0x03882007160075a7 */ /* 0x000e24000800017f */
[----:B0-----:R-:W-:Y:S05]  /*2a750*/  @!P0 BRA `(.L_x_2975) ;  /* 0x0000007c00688947 */ /* 0x001fea0003800000 */
.L_x_3181:
[----:B------:R-:W-:Y:S05]  /*2a760*/  BSYNC B1 ;  /* 0x0000000000017941 */ /* 0x000fea0003800000 */
.L_x_2974:
[----:B------:R-:W-:Y:S04]  /*2a770*/  BSSY B1, `(.L_x_2976) ;  /* 0x00000aa000017945 */ /* 0x000fe80003800000 */
[----:B------:R-:W-:Y:S05]  /*2a780*/  @!P6 BRA `(.L_x_2977) ;  /* 0x0000000800a0e947 */ /* 0x000fea0003800000 */
[----:B------:R-:W-:Y:S01]  /*2a790*/  IMAD R11, R28, 0x8, R22 ;  /* 0x000000081c0b7824 */ /* 0x000fe200078e0216 */
[----:B-1----:R-:W-:Y:S01]  /*2a7a0*/  SHF.L.U32 R10, R30, 0x1f, RZ ;  /* 0x0000001f1e0a7819 */ /* 0x002fe200000006ff */
[----:B------:R-:W1:Y:S01]  /*2a7b0*/  S2R R8, SR_TID.X ;  /* 0x0000000000087919 */ /* 0x000e620000002100 */
[----:B------:R-:W-:Y:S02]  /*2a7c0*/  BSSY B2, `(.L_x_2978) ;  /* 0x0000005000027945 */ /* 0x000fe40003800000 */
[----:B------:R-:W2:Y:S01]  /*2a7d0*/  SYNCS.PHASECHK.TRANS64.TRYWAIT P0, [R11+URZ+0x388a0], R10 ;  /* 0x0388a00a0b0075a7 */ /* 0x000ea2000800017f */
[----:B-1----:R-:W-:-:S04]  /*2a7e0*/  LOP3.LUT R8, R8, 0x7f, RZ, 0xc0, !PT ;  /* 0x0000007f08087812 */ /* 0x002fc800078ec0ff */
[----:B------:R-:W-:Y:S01]  /*2a7f0*/  ISETP.NE.AND P1, PT, R8, RZ, PT ;  /* 0x000000ff0800720c */ /* 0x000fe20003f25270 */
[----:B--2---:R-:W-:-:S12]  /*2a800*/  @!P0 BRA `(.L_x_2979) ;  /* 0x0000007c00508947 */ /* 0x004fd80003800000 */
.L_x_3182:
[----:B------:R-:W-:Y:S05]  /*2a810*/  BSYNC B2 ;  /* 0x0000000000027941 */ /* 0x000fea0003800000 */
.L_x_2978:
        /* <DEDUP_REMOVED lines=9> */
.L_x_2981:
[----:B------:R-:W-:Y:S05]  /*2a8b0*/  BSYNC B2 ;  /* 0x0000000000027941 */ /* 0x000fea0003800000 */
.L_x_2980:
        /* <DEDUP_REMOVED lines=8> */
[----:B0-----:R-:W-:Y:S01]  /*2a940*/  VIADD R7, R11, 0x38890 ;  /* 0x000388900b077836 */ /* 0x001fe20000000000 */
[----:B------:R-:W-:Y:S01]  /*2a950*/  UMOV UR6, 0x0 ;  /* 0x0000000000067882 */ /* 0x000fe20000000000 */
[----:B------:R-:W-:Y:S01]  /*2a960*/  VIADD R12, R9, 0x24400 ;  /* 0x00024400090c7836 */ /* 0x000fe20000000000 */
[----:B------:R-:W-:-:S09]  /*2a970*/  UMOV UR7, 0x12f00000 ;  /* 0x12f0000000077882 */ /* 0x000fd20000000000 */
.L_x_2982:
        /* <DEDUP_REMOVED lines=16> */
.L_x_2983:
        /* <DEDUP_REMOVED lines=16> */
.L_x_2984:
        /* <DEDUP_REMOVED lines=16> */
.L_x_2985:
        /* <DEDUP_REMOVED lines=13> */
.L_x_3183:
[----:B------:R-:W-:Y:S05]  /*2ad50*/  BSYNC B2 ;  /* 0x0000000000027941 */ /* 0x000fea0003800000 */
.L_x_2986:
        /* <DEDUP_REMOVED lines=11> */
.L_x_2989:
[----:B------:R-:W-:Y:S05]  /*2ae10*/  BSYNC B2 ;  /* 0x0000000000027941 */ /* 0x000fea0003800000 */
.L_x_2988:
        /* <DEDUP_REMOVED lines=8> */
.L_x_2990:
        /* <DEDUP_REMOVED lines=15> */
.L_x_2991:
        /* <DEDUP_REMOVED lines=15> */
.L_x_2992:
        /* <DEDUP_REMOVED lines=15> */
.L_x_2993:
        /* <DEDUP_REMOVED lines=10> */
.L_x_2977:
[----:B------:R-:W-:Y:S05]  /*2b210*/  BSYNC B1 ;  /* 0x0000000000017941 */ /* 0x000fea0003800000 */
.L_x_2976:
        /* <DEDUP_REMOVED lines=9> */
.L_x_3012:
[----:B------:R-:W-:Y:S05]  /*2b2b0*/  YIELD ;  /* 0x0000000000007946 */ /* 0x000fea0003800000 */
[----:B------:R-:W-:Y:S04]  /*2b2c0*/  BSSY B1, `(.L_x_2994) ;  /* 0x00000a9000017945 */ /* 0x000fe80003800000 */
[----:B------:R-:W-:Y:S05]  /*2b2d0*/  @!P6 BRA `(.L_x_2995) ;  /* 0x00000008009ce947 */ /* 0x000fea0003800000 */
[----:B-1----:R-:W-:Y:S01]  /*2b2e0*/  IMAD R10, R28, 0x8, R22 ;  /* 0x000000081c0a7824 */ /* 0x002fe200078e0216 */
[----:B------:R-:W-:Y:S01]  /*2b2f0*/  SHF.L.U32 R9, R30, 0x1f, RZ ;  /* 0x0000001f1e097819 */ /* 0x000fe200000006ff */
[----:B------:R-:W1:Y:S01]  /*2b300*/  S2R R5, SR_TID.X ;  /* 0x0000000000057919 */ /* 0x000e620000002100 */
[----:B------:R-:W-:Y:S02]  /*2b310*/  BSSY B2, `(.L_x_2996) ;  /* 0x0000005000027945 */ /* 0x000fe40003800000 */
[----:B------:R-:W2:Y:S01]  /*2b320*/  SYNCS.PHASECHK.TRANS64.TRYWAIT P1, [R10+URZ+0x388a0], R9 ;  /* 0x0388a0090a0075a7 */ /* 0x000ea2000802017f */
[----:B-1----:R-:W-:-:S04]  /*2b330*/  LOP3.LUT R5, R5, 0x7f, RZ, 0xc0, !PT ;  /* 0x0000007f05057812 */ /* 0x002fc800078ec0ff */
[----:B------:R-:W-:Y:S01]  /*2b340*/  ISETP.NE.AND P2, PT, R5, RZ, PT ;  /* 0x000000ff0500720c */ /* 0x000fe20003f45270 */
[----:B--2---:R-:W-:-:S12]  /*2b350*/  @!P1 BRA `(.L_x_2997) ;  /* 0x0000007000a49947 */ /* 0x004fd80003800000 */
.L_x_3184:
[----:B------:R-:W-:Y:S05]  /*2b360*/  BSYNC B2 ;  /* 0x0000000000027941 */ /* 0x000fea0003800000 */
.L_x_2996:
        /* <DEDUP_REMOVED lines=9> */
.L_x_2999:
[----:B------:R-:W-:Y:S05]  /*2b400*/  BSYNC B2 ;  /* 0x0000000000027941 */ /* 0x000fea0003800000 */
.L_x_2998:
        /* <DEDUP_REMOVED lines=11> */
.L_x_3000:
        /* <DEDUP_REMOVED lines=16> */
.L_x_3001:
        /* <DEDUP_REMOVED lines=16> */
.L_x_3002:
        /* <DEDUP_REMOVED lines=16> */
.L_x_3003:
        /* <DEDUP_REMOVED lines=13> */
.L_x_3185:
[----:B------:R-:W-:Y:S05]  /*2b890*/  BSYNC B2 ;  /* 0x0000000000027941 */ /* 0x000fea0003800000 */
.L_x_3004:
        /* <DEDUP_REMOVED lines=11> */
.L_x_3007:
[----:B------:R-:W-:Y:S05]  /*2b950*/  BSYNC B2 ;  /* 0x0000000000027941 */ /* 0x000fea0003800000 */
.L_x_3006:
        /* <DEDUP_REMOVED lines=8> */
.L_x_3008:
        /* <DEDUP_REMOVED lines=15> */
.L_x_3009:
        /* <DEDUP_REMOVED lines=15> */
.L_x_3010:
        /* <DEDUP_REMOVED lines=15> */
.L_x_3011:
        /* <DEDUP_REMOVED lines=10> */
.L_x_2995:
[----:B------:R-:W-:Y:S05]  /*2bd50*/  BSYNC B1 ;  /* 0x0000000000017941 */ /* 0x000fea0003800000 */
.L_x_2994:
        /* <DEDUP_REMOVED lines=8> */
.L_x_2970:
[----:B------:R-:W-:Y:S05]  /*2bde0*/  BSYNC B0 ;  /* 0x0000000000007941 */ /* 0x000fea0003800000 */
.L_x_2969:
[----:B------:R-:W2:Y:S01]  /*2bdf0*/  LDC R0, c[0x0][0x448] ;  /* 0x00011200ff007b82 */ /* 0x000ea20000000800 */
[----:B------:R-:W-:Y:S01]  /*2be00*/  LEA R4, R17, 0x7f, 0x7 ;  /* 0x0000007f11047811 */ /* 0x000fe200078e38ff */
[----:B------:R-:W-:Y:S05]  /*2be10*/  @!P0 WARPSYNC.ALL ;  /* 0x0000000000008948 */ /* 0x000fea0003800000 */
[----:B------:R-:W-:Y:S01]  /*2be20*/  BSSY B7, `(.L_x_3013) ;  /* 0x0000393000077945 */ /* 0x000fe20003800000 */
[----:B------:R-:W-:Y:S01]  /*2be30*/  @!P0 BAR.SYNC.DEFER_BLOCKING 0xc, 0x180 ;  /* 0x0306000000008b1d */ /* 0x000fe20000010000 */
[----:B--2---:R-:W-:-:S13]  /*2be40*/  ISETP.NE.AND P1, PT, R0, 0x1, PT ;  /* 0x000000010000780c */ /* 0x004fda0003f25270 */
[----:B0-----:R-:W0:Y:S08]  /*2be50*/  @P1 LDC R7, c[0x0][0x44c] ;  /* 0x00011300ff071b82 */ /* 0x001e300000000800 */
[----:B------:R-:W2:Y:S01]  /*2be60*/  @P1 LDC R5, c[0x0][0x450] ;  /* 0x00011400ff051b82 */ /* 0x000ea20000000800 */
[----:B0-----:R-:W-:-:S05]  /*2be70*/  @P1 IMAD.HI.U32 R0, R4, R7, RZ ;  /* 0x0000000704001227 */ /* 0x001fca00078e00ff */
[----:B--2---:R-:W-:-:S05]  /*2be80*/  @P1 SHF.R.U32.HI R4, RZ, R5, R0 ;  /* 0x00000005ff041219 */ /* 0x004fca0000011600 */
[----:B------:R-:W-:-:S04]  /*2be90*/  IMAD.IADD R4, R2, 0x1, R4 ;  /* 0x0000000102047824 */ /* 0x000fc800078e0204 */
[----:B------:R-:W-:-:S05]  /*2bea0*/  IMAD.HI R4, R4, 0x66666667, RZ ;  /* 0x6666666704047827 */ /* 0x000fca00078e02ff */
[----:B------:R-:W-:-:S04]  /*2beb0*/  SHF.R.U32.HI R5, RZ, 0x1f, R4 ;  /* 0x0000001fff057819 */ /* 0x000fc80000011604 */
        /* <DEDUP_REMOVED lines=11> */
[----:B------:R-:W2:Y:S01]  /*2bf70*/  LDC.64 R2, c[0x0][0xc60] ;  /* 0x00031800ff027b82 */ /* 0x000ea20000000a00 */
[----:B------:R-:W0:Y:S02]  /*2bf80*/  FLO.U32 R0, UR4 ;  /* 0x0000000400007d00 */ /* 0x000e2400080e0000 */
[----:B0-----:R-:W-:-:S06]  /*2bf90*/  ISETP.EQ.U32.AND P0, PT, R0, R5, PT ;  /* 0x000000050000720c */ /* 0x001fcc0003f02070 */
[----:B------:R-:W2:Y:S07]  /*2bfa0*/  POPC R5, UR4 ;  /* 0x0000000400057d09 */ /* 0x000eae0008000000 */
[----:B--2---:R-:W2:Y:S01]  /*2bfb0*/  @P0 ATOMG.E.ADD.STRONG.GPU PT, R3, desc[UR60][R2.64], R5 ;  /* 0x00000005020309a8 */ /* 0x004ea200081ee1fc */
[----:B------:R-:W0:Y:S02]  /*2bfc0*/  S2R R4, SR_LTMASK ;  /* 0x0000000000047919 */ /* 0x000e240000003900 */
[----:B0-----:R-:W-:-:S04]  /*2bfd0*/  LOP3.LUT R4, R4, UR4, RZ, 0xc0, !PT ;  /* 0x0000000404047c12 */ /* 0x001fc8000f8ec0ff */
[----:B------:R-:W0:Y:S01]  /*2bfe0*/  POPC R7, R4 ;  /* 0x0000000400077309 */ /* 0x000e220000000000 */
[----:B--2---:R-:W0:Y:S02]  /*2bff0*/  SHFL.IDX PT, R0, R3, R0, 0x1f ;  /* 0x00001f0003007589 */ /* 0x004e2400000e0000 */
[----:B0-----:R-:W-:Y:S01]  /*2c000*/  IADD3 R16, R0, UR38, R7 ;  /* 0x0000002600107c10 */ /* 0x001fe2000fffe007 */
[----:B------:R-:W-:Y:S06]  /*2c010*/  BRA `(.L_x_3015) ;  /* 0x0000003400cc7947 */ /* 0x000fec0003800000 */
.L_x_3014:
        /* <DEDUP_REMOVED lines=13> */
[----:B-1----:R-:W-:Y:S02]  /*2c0f0*/  IMAD.U32 R10, RZ, RZ, UR4 ;  /* 0x00000004ff0a7e24 */ /* 0x002fe4000f8e00ff */
[----:B------:R-:W-:Y:S02]  /*2c100*/  IMAD.U32 R11, RZ, RZ, UR5 ;  /* 0x00000005ff0b7e24 */ /* 0x000fe4000f8e00ff */
[----:B------:R-:W-:Y:S02]  /*2c110*/  IMAD.MOV.U32 R8, RZ, RZ, 0x70 ;  /* 0x00000070ff087424 */ /* 0x000fe400078e00ff */
[----:B------:R-:W-:Y:S02]  /*2c120*/  IMAD.MOV.U32 R12, RZ, RZ, 0x1 ;  /* 0x00000001ff0c7424 */ /* 0x000fe400078e00ff */
[----:B------:R-:W-:-:S07]  /*2c130*/  IMAD.MOV.U32 R13, RZ, RZ, RZ ;  /* 0x000000ffff0d7224 */ /* 0x000fce00078e00ff */
[----:B------:R-:W-:-:S07]  /*2c140*/  LEPC R20, `(.L_x_3017) ;  /* 0x000000001014794e */ /* 0x000fce0000000000 */
[----:B0-----:R-:W-:Y:S05]  /*2c150*/  CALL.ABS.NOINC R2 ;  /* 0x0000000002007343 */ /* 0x001fea0003c00000 */
.L_x_3017:
[----:B------:R-:W-:Y:S05]  /*2c160*/  BSYNC B6 ;  /* 0x0000000000067941 */ /* 0x000fea0003800000 */
.L_x_3016:
        /* <DEDUP_REMOVED lines=10> */
[----:B------:R-:W-:Y:S02]  /*2c210*/  IMAD.U32 R5, RZ, RZ, UR7 ;  /* 0x00000007ff057e24 */ /* 0x000fe4000f8e00ff */
[----:B------:R-:W-:Y:S02]  /*2c220*/  IMAD.U32 R6, RZ, RZ, UR8 ;  /* 0x00000008ff067e24 */ /* 0x000fe4000f8e00ff */
[----:B------:R-:W-:-:S02]  /*2c230*/  IMAD.U32 R7, RZ, RZ, UR9 ;  /* 0x00000009ff077e24 */ /* 0x000fc4000f8e00ff */
[----:B-1----:R-:W-:Y:S02]  /*2c240*/  IMAD.U32 R10, RZ, RZ, UR4 ;  /* 0x00000004ff0a7e24 */ /* 0x002fe4000f8e00ff */
[----:B------:R-:W-:Y:S02]  /*2c250*/  IMAD.U32 R11, RZ, RZ, UR5 ;  /* 0x00000005ff0b7e24 */ /* 0x000fe4000f8e00ff */
[----:B------:R-:W-:Y:S02]  /*2c260*/  IMAD.MOV.U32 R8, RZ, RZ, 0x70 ;  /* 0x00000070ff087424 */ /* 0x000fe400078e00ff */
[----:B------:R-:W-:Y:S02]  /*2c270*/  IMAD.MOV.U32 R12, RZ, RZ, 0x1 ;  /* 0x00000001ff0c7424 */ /* 0x000fe400078e00ff */
[----:B0-----:R-:W-:-:S07]  /*2c280*/  IMAD.MOV.U32 R13, RZ, RZ, RZ ;  /* 0x000000ffff0d7224 */ /* 0x001fce00078e00ff */
[----:B------:R-:W-:-:S07]  /*2c290*/  LEPC R20, `(.L_x_3020) ;  /* 0x000000001014794e */ /* 0x000fce0000000000 */
[----:B--2---:R-:W-:Y:S05]  /*2c2a0*/  CALL.ABS.NOINC R2 ;  /* 0x0000000002007343 */ /* 0x004fea0003c00000 */
.L_x_3020:
        /* <DEDUP_REMOVED lines=15> */
.L_x_3019:
[----:B------:R-:W-:Y:S05]  /*2c3a0*/  BSYNC B6 ;  /* 0x0000000000067941 */ /* 0x000fea0003800000 */
.L_x_3018:
[----:B------:R-:W2:Y:S01]  /*2c3b0*/  LDL R21, [R1+0xc] ;  /* 0x00000c0001157983 */ /* 0x000ea20000100800 */
[----:B------:R-:W-:Y:S01]  /*2c3c0*/  ULDC.64 UR4, c[0x0][0x9f8] ;  /* 0x00027e0000047ab9 */ /* 0x000fe20000000a00 */
[----:B------:R-:W0:Y:S01]  /*2c3d0*/  LDC R0, c[0x0][0x430] ;  /* 0x00010c00ff007b82 */ /* 0x000e220000000800 */
[----:B------:R-:W-:Y:S01]  /*2c3e0*/  ISETP.NE.U32.AND P0, PT, RZ, UR4, PT ;  /* 0x00000004ff007c0c */ /* 0x000fe2000bf05070 */
[----:B------:R-:W3:Y:S03]  /*2c3f0*/  LDL R2, [R1+0x10] ;  /* 0x0000100001027983 */ /* 0x000ee60000100800 */
[----:B------:R-:W-:Y:S01]  /*2c400*/  ISETP.NE.AND.EX P0, PT, RZ, UR5, PT, P0 ;  /* 0x00000005ff007c0c */ /* 0x000fe2000bf05300 */
[----:B------:R-:W4:-:S12]  /*2c410*/  S2R R20, SR_TID.X ;  /* 0x0000000000147919 */ /* 0x000f180000002100 */
[----:B------:R-:W-:Y:S01]  /*2c420*/  @P0 IADD3 R24, P1, R24, UR4, RZ ;  /* 0x0000000418180c10 */ /* 0x000fe2000ff3e0ff */
[----:B------:R-:W-:-:S03]  /*2c430*/  ULDC UR4, c[0x0][0x2f4] ;  /* 0x0000bd0000047ab9 */ /* 0x000fc60000000800 */
[----:B------:R-:W-:-:S05]  /*2c440*/  @P0 IADD3.X R25, R25, UR5, RZ, P1, !PT ;  /* 0x0000000519190c10 */ /* 0x000fca0008ffe4ff */
[----:B------:R-:W3:Y:S01]  /*2c450*/  @P0 LDG.E R33, desc[UR60][R24.64] ;  /* 0x0000003c18210981 */ /* 0x000ee2000c1e1900 */
[----:B----4-:R-:W-:-:S04]  /*2c460*/  LOP3.LUT R20, R20, 0x7f, RZ, 0xc0, !PT ;  /* 0x0000007f14147812 */ /* 0x010fc800078ec0ff */
[----:B------:R-:W-:Y:S02]  /*2c470*/  SHF.R.U32.HI R26, RZ, 0x3, R20 ;  /* 0x00000003ff1a7819 */ /* 0x000fe40000011614 */
[----:B------:R-:W4:Y:S01]  /*2c480*/  S2R R20, SR_TID.X ;  /* 0x0000000000147919 */ /* 0x000f220000002100 */
[----:B0-----:R-:W-:-:S13]  /*2c490*/  ISETP.NE.AND P1, PT, R0, 0x1, PT ;  /* 0x000000010000780c */ /* 0x001fda0003f25270 */
[----:B------:R-:W0:Y:S08]  /*2c4a0*/  @P1 LDC R7, c[0x0][0x434] ;  /* 0x00010d00ff071b82 */ /* 0x000e300000000800 */
[----:B------:R-:W1:Y:S01]  /*2c4b0*/  @P1 LDC R5, c[0x0][0x438] ;  /* 0x00010e00ff051b82 */ /* 0x000e620000000800 */
[----:B----4-:R-:W-:-:S05]  /*2c4c0*/  IMAD.SHL.U32 R20, R20, 0x10, RZ ;  /* 0x0000001014147824 */ /* 0x010fca00078e00ff */
[----:B------:R-:W-:Y:S01]  /*2c4d0*/  LOP3.LUT R20, R26, 0x70, R20, 0xf8, !PT ;  /* 0x000000701a147812 */ /* 0x000fe200078ef814 */
[----:B------:R-:W-:-:S04]  /*2c4e0*/  VIADD R26, R32, 0xffffffff ;  /* 0xffffffff201a7836 */ /* 0x000fc80000000000 */
[----:B------:R-:W-:Y:S01]  /*2c4f0*/  IMAD R6, R26, 0x50, R20 ;  /* 0x000000501a067824 */ /* 0x000fe200078e0214 */
[----:B------:R-:W-:Y:S02]  /*2c500*/  LOP3.LUT R23, R23, 0xfffffffe, RZ, 0xc0, !PT ;  /* 0xfffffffe17177812 */ /* 0x000fe400078ec0ff */
[----:B------:R-:W-:Y:S01]  /*2c510*/  LOP3.LUT R9, R36, 0x80, RZ, 0xfc, !PT ;  /* 0x0000008024097812 */ /* 0x000fe200078efcff */
[----:B------:R-:W-:Y:S01]  /*2c520*/  UMOV UR5, 0xffffffff ;  /* 0xffffffff00057882 */ /* 0x000fe20000000000 */
[----:B--2---:R-:W-:-:S04]  /*2c530*/  ISETP.GE.AND P0, PT, R6, R21, PT ;  /* 0x000000150600720c */ /* 0x004fc80003f06270 */
[----:B------:R-:W-:Y:S01]  /*2c540*/  ISETP.GT.U32.OR P0, PT, R20, 0x4f, P0 ;  /* 0x0000004f1400780c */ /* 0x000fe20000704470 */
[----:B---3--:R-:W-:-:S04]  /*2c550*/  IMAD.IADD R6, R6, 0x1, R2 ;  /* 0x0000000106067824 */ /* 0x008fc800078e0202 */
[----:B0-----:R-:W-:-:S08]  /*2c560*/  @P1 IMAD.HI.U32 R7, R6, R7, RZ ;  /* 0x0000000706071227 */ /* 0x001fd000078e00ff */
[----:B------:R-:W0:Y:S01]  /*2c570*/  @!P0 LDC.64 R2, c[0x0][0x428] ;  /* 0x00010a00ff028b82 */ /* 0x000e220000000a00 */
[----:B------:R-:W-:Y:S01]  /*2c580*/  IMAD.MOV.U32 R4, RZ, RZ, R6 ;  /* 0x000000ffff047224 */ /* 0x000fe200078e0006 */
[----:B-1----:R-:W-:-:S05]  /*2c590*/  @P1 SHF.R.U32.HI R4, RZ, R5, R7 ;  /* 0x00000005ff041219 */ /* 0x002fca0000011607 */
[----:B------:R-:W-:Y:S01]  /*2c5a0*/  IMAD.MOV R5, RZ, RZ, -R4 ;  /* 0x000000ffff057224 */ /* 0x000fe200078e0a04 */
[----:B------:R-:W-:-:S03]  /*2c5b0*/  SHF.R.S32.HI R8, RZ, 0x1f, R33 ;  /* 0x0000001fff087819 */ /* 0x000fc60000011421 */
[----:B------:R-:W-:Y:S01]  /*2c5c0*/  IMAD R0, R0, R5, R6 ;  /* 0x0000000500007224 */ /* 0x000fe200078e0206 */
[--C-:B------:R-:W-:Y:S01]  /*2c5d0*/  @!P0 SHF.R.S32.HI R5, RZ, 0x1f, R4.reuse ;  /* 0x0000001fff058819 */ /* 0x100fe20000011404 */
[-C--:B0-----:R-:W-:Y:S02]  /*2c5e0*/  @!P0 IMAD R6, R8, R2.reuse, RZ ;  /* 0x0000000208068224 */ /* 0x081fe400078e02ff */
        /* <DEDUP_REMOVED lines=30> */
.L_x_3188:
[----:B------:R-:W-:Y:S01]  /*2c7d0*/  SHF.R.S32.HI R32, RZ, 0x1f, R18 ;  /* 0x0000001fff207819 */ /* 0x000fe20000011412 */
[----:B------:R-:W-:Y:S06]  /*2c7e0*/  @!P2 BRA `(.L_x_3022) ;  /* 0x000000000004a947 */ /* 0x000fec0003800000 */
[----:B------:R-:W-:Y:S01]  /*2c7f0*/  BPT.TRAP 0x1 ;  /* 0x000000040000795c */ /* 0x000fe20000300000 */
.L_x_3022:
        /* <DEDUP_REMOVED lines=25> */
.L_x_3189:
[----:B------:R-:W-:Y:S05]  /*2c990*/  BSYNC B0 ;  /* 0x0000000000007941 */ /* 0x000fea0003800000 */
.L_x_3023:
        /* <DEDUP_REMOVED lines=76> */
.L_x_3201:
        /* <DEDUP_REMOVED lines=17> */
.L_x_3027:
[----:B------:R-:W-:Y:S05]  /*2cf70*/  BSYNC B0 ;  /* 0x0000000000007941 */ /* 0x000fea0003800000 */
.L_x_3026:
[----:B------:R-:W-:Y:S01]  /*2cf80*/  NOP ;  /* 0x0000000000007918 */ /* 0x000fe20000000000 */
[----:B------:R-:W-:-:S13]  /*2cf90*/  PLOP3.LUT P0, PT, PT, PT, PT, 0x80, 0x0 ;  /* 0x000000000000781c */ /* 0x000fda0003f0f070 */
.L_x_3028:
        /* <DEDUP_REMOVED lines=10> */
.L_x_3029:
        /* <DEDUP_REMOVED lines=17> */
[----:B0-----:R-:W-:Y:S02]  /*2d150*/  VIADD R2, R22, 0x14400 ;  /* 0x0001440016027836 */ /* 0x001fe40000000000 */
[----:B------:R-:W-:-:S03]  /*2d160*/  IMAD.IADD R35, R5, 0x1, R0 ;  /* 0x0000000105237824 */ /* 0x000fc600078e0200 */
        /* <DEDUP_REMOVED lines=18> */
.L_x_3031:
[----:B------:R-:W-:Y:S05]  /*2d290*/  BSYNC B6 ;  /* 0x0000000000067941 */ /* 0x000fea0003800000 */
.L_x_3030:
[----:B------:R-:W3:Y:S01]  /*2d2a0*/  LDL.LU R20, [R1+0x24] ;  /* 0x0000240001147983 */ /* 0x000ee20000300800 */
[----:B------:R-:W-:Y:S01]  /*2d2b0*/  ULDC.64 UR4, c[0x0][0x2d8] ;  /* 0x0000b60000047ab9 */ /* 0x000fe20000000a00 */
[----:B------:R-:W0:Y:S02]  /*2d2c0*/  LDC R7, c[0x0][0x448] ;  /* 0x00011200ff077b82 */ /* 0x000e240000000800 */
[----:B------:R-:W4:Y:S01]  /*2d2d0*/  LDL.LU.64 R2, [R1+0x28] ;  /* 0x0000280001027983 */ /* 0x000f220000300a00 */
[----:B------:R-:W-:-:S03]  /*2d2e0*/  IMAD R0, R32, UR4, RZ ;  /* 0x0000000420007c24 */ /* 0x000fc6000f8e02ff */
[----:B------:R1:W5:Y:S01]  /*2d2f0*/  LDL R9, [R1+0x1c] ;  /* 0x00001c0001097983 */ /* 0x0003620000100800 */
[----:B------:R-:W-:Y:S01]  /*2d300*/  IMAD R0, R18, UR5, R0 ;  /* 0x0000000512007c24 */ /* 0x000fe2000f8e0200 */
[----:B0-----:R-:W-:-:S13]  /*2d310*/  ISETP.NE.AND P0, PT, R7, 0x1, PT ;  /* 0x000000010700780c */ /* 0x001fda0003f05270 */
[----:B------:R-:W0:Y:S01]  /*2d320*/  @P0 LDC R6, c[0x0][0x44c] ;  /* 0x00011300ff060b82 */ /* 0x000e220000000800 */
[C---:B------:R-:W-:Y:S02]  /*2d330*/  LOP3.LUT R11, R36.reuse, 0x40, RZ, 0xfc, !PT ;  /* 0x00000040240b7812 */ /* 0x040fe400078efcff */
[C---:B--2---:R-:W-:Y:S02]  /*2d340*/  LOP3.LUT R8, R36.reuse, 0x80, RZ, 0xfc, !PT ;  /* 0x0000008024087812 */ /* 0x044fe400078efcff */
[----:B------:R-:W-:Y:S01]  /*2d350*/  LOP3.LUT R10, R36, 0xc0, RZ, 0xfc, !PT ;  /* 0x000000c0240a7812 */ /* 0x000fe200078efcff */
[----:B----4-:R-:W-:Y:S02]  /*2d360*/  IMAD.MOV.U32 R3, RZ, RZ, R35 ;  /* 0x000000ffff037224 */ /* 0x010fe400078e0023 */
[----:B------:R-:W-:Y:S01]  /*2d370*/  IMAD.WIDE.U32 R2, R18, UR4, R2 ;  /* 0x0000000412027c25 */ /* 0x000fe2000f8e0002 */
[----:B------:R-:W-:-:S03]  /*2d380*/  ULDC.64 UR4, c[0x0][0x2e0] ;  /* 0x0000b80000047ab9 */ /* 0x000fc60000000a00 */
[----:B------:R-:W-:Y:S02]  /*2d390*/  IMAD.IADD R3, R3, 0x1, R0 ;  /* 0x0000000103037824 */ /* 0x000fe400078e0200 */
[----:B---3--:R-:W-:Y:S02]  /*2d3a0*/  IMAD R0, R20, UR4, RZ ;  /* 0x0000000414007c24 */ /* 0x008fe4000f8e02ff */
[----:B------:R-:W2:Y:S01]  /*2d3b0*/  S2R R20, SR_TID.X ;  /* 0x0000000000147919 */ /* 0x000ea20000002100 */
[----:B------:R-:W-:-:S04]  /*2d3c0*/  IMAD.WIDE.U32 R2, R31, UR4, R2 ;  /* 0x000000041f027c25 */ /* 0x000fc8000f8e0002 */
[----:B------:R-:W-:Y:S01]  /*2d3d0*/  IMAD R0, R31, UR5, R0 ;  /* 0x000000051f007c24 */ /* 0x000fe2000f8e0200 */
[----:B------:R-:W-:-:S03]  /*2d3e0*/  ULDC.64 UR4, c[0x0][0x2d0] ;  /* 0x0000b40000047ab9 */ /* 0x000fc60000000a00 */
[----:B------:R-:W-:Y:S02]  /*2d3f0*/  IMAD.IADD R3, R3, 0x1, R0 ;  /* 0x0000000103037824 */ /* 0x000fe400078e0200 */
[----:B------:R-:W3:Y:S01]  /*2d400*/  @P0 LDC R0, c[0x0][0x450] ;  /* 0x00011400ff000b82 */ /* 0x000ee20000000800 */
[----:B--2---:R-:W-:-:S04]  /*2d410*/  LOP3.LUT R20, R20, 0x7f, RZ, 0xc0, !PT ;  /* 0x0000007f14147812 */ /* 0x004fc800078ec0ff */
[----:B------:R-:W-:Y:S02]  /*2d420*/  SHF.R.U32.HI R21, RZ, 0x3, R20 ;  /* 0x00000003ff157819 */ /* 0x000fe40000011614 */
[----:B------:R-:W2:Y:S02]  /*2d430*/  S2R R20, SR_TID.X ;  /* 0x0000000000147919 */ /* 0x000ea40000002100 */
[----:B--2---:R-:W-:-:S05]  /*2d440*/  IMAD.SHL.U32 R20, R20, 0x10, RZ ;  /* 0x0000001014147824 */ /* 0x004fca00078e00ff */
[----:B------:R-:W-:-:S05]  /*2d450*/  LOP3.LUT R20, R21, 0x70, R20, 0xf8, !PT ;  /* 0x0000007015147812 */ /* 0x000fca00078ef814 */
[----:B------:R-:W-:-:S04]  /*2d460*/  IMAD R5, R17, 0x80, R20 ;  /* 0x0000008011057824 */ /* 0x000fc800078e0214 */
[----:B0-----:R-:W-:-:S04]  /*2d470*/  @P0 IMAD.HI.U32 R6, R5, R6, RZ ;  /* 0x0000000605060227 */ /* 0x001fc800078e00ff */
[----:B------:R-:W-:Y:S01]  /*2d480*/  IMAD.MOV.U32 R4, RZ, RZ, R5 ;  /* 0x000000ffff047224 */ /* 0x000fe200078e0005 */
[----:B---3--:R-:W-:Y:S01]  /*2d490*/  @P0 SHF.R.U32.HI R4, RZ, R0, R6 ;  /* 0x00000000ff040219 */ /* 0x008fe20000011606 */
        /* <DEDUP_REMOVED lines=17> */
[----:B0-----:R-:W-:-:S03]  /*2d5b0*/  LOP3.LUT R20, R20, 0x7f, RZ, 0xc0, !PT ;  /* 0x0000007f14147812 */ /* 0x001fc600078ec0ff */
[----:B------:R-:W-:Y:S01]  /*2d5c0*/  LEA.HI.X R0, R2, UR5, R0, 0x1, P0 ;  /* 0x0000000502007c11 */ /* 0x000fe200080f0c00 */
[----:B------:R-:W-:Y:S01]  /*2d5d0*/  UMOV UR5, 0xffffffff ;  /* 0xffffffff00057882 */ /* 0x000fe20000000000 */
[----:B------:R-:W-:Y:S02]  /*2d5e0*/  ISETP.GE.AND P4, PT, R36, UR4, PT ;  /* 0x0000000424007c0c */ /* 0x000fe4000bf86270 */
[----:B------:R-:W-:Y:S02]  /*2d5f0*/  ISETP.GE.AND P3, PT, R11, UR4, PT ;  /* 0x000000040b007c0c */ /* 0x000fe4000bf66270 */
[----:B------:R-:W-:Y:S02]  /*2d600*/  ISETP.GE.AND P2, PT, R8, UR4, PT ;  /* 0x0000000408007c0c */ /* 0x000fe4000bf46270 */
[----:B------:R-:W-:Y:S02]  /*2d610*/  ISETP.GE.AND P1, PT, R10, UR4, PT ;  /* 0x000000040a007c0c */ /* 0x000fe4000bf26270 */
[----:B------:R-:W-:Y:S01]  /*2d620*/  SHF.R.U32.HI R8, RZ, 0x3, R20 ;  /* 0x00000003ff087819 */ /* 0x000fe20000011614 */
[----:B-1----:R-:W-:Y:S10]  /*2d630*/  BRA.DIV UR5, `(.L_x_3032) ;  /* 0x0000005a05207947 */ /* 0x002ff4000b800000 */
[----:B------:R-:W0:Y:S01]  /*2d640*/  SHFL.IDX PT, R3, R4, RZ, 0x181f ;  /* 0x00181fff04037589 */ /* 0x000e2200000e0000 */
[----:B-----5:R-:W-:Y:S02]  /*2d650*/  IMAD R5, R9, R7, RZ ;  /* 0x0000000709057224 */ /* 0x020fe400078e02ff */
[----:B------:R-:W-:Y:S01]  /*2d660*/  IMAD R17, R17, 0x80, R8 ;  /* 0x0000008011117824 */ /* 0x000fe200078e0208 */
        /* <DEDUP_REMOVED lines=83> */
.L_x_3218:
        /* <DEDUP_REMOVED lines=13> */
.L_x_3034:
[----:B------:R-:W-:Y:S05]  /*2dc70*/  BSYNC B0 ;  /* 0x0000000000007941 */ /* 0x000fea0003800000 */
.L_x_3033:
[----:B------:R-:W-:Y:S01]  /*2dc80*/  NOP ;  /* 0x0000000000007918 */ /* 0x000fe20000000000 */
[----:B------:R-:W-:-:S13]  /*2dc90*/  PLOP3.LUT P0, PT, PT, PT, PT, 0x80, 0x0 ;  /* 0x000000000000781c */ /* 0x000fda0003f0f070 */
.L_x_3035:
[----:B------:R-:W-:Y:S02]  /*2dca0*/  PLOP3.LUT P1, PT, P1, P0, PT, 0xa2, 0x0 ;  /* 0x000000000000781c */ /* 0x000fe40000f21472 */
[----:B------:R-:W-:-:S08]  /*2dcb0*/  @P0 R2UR P1, UR4, R22 ;  /* 0x00000000160402ca */ /* 0x000fd00000020000 */
[----:B------:R-:W-:-:S05]  /*2dcc0*/  @P0 PLOP3.LUT P0, PT, P1, PT, PT, 0x80, 0x0 ;  /* 0x000000000000081c */ /* 0x000fca0000f0f070 */
[----:B------:R-:W-:Y:S01]  /*2dcd0*/  @!P1 SYNCS.ARRIVE.TRANS64.RED.A0T1 RZ, [UR4+0x38800], RZ ;  /* 0x038800ffffff99a7 */ /* 0x000fe20008200404 */
[----:B------:R-:W-:Y:S07]  /*2dce0*/  @!P1 ARRIVES.LDGSTSBAR.64.TRANSCNT [UR4+0x38800] ;  /* 0x03880000ff0099b0 */ /* 0x000fee0008000a84 */
[----:B------:R-:W-:Y:S05]  /*2dcf0*/  @P0 BRA.U.ANY `(.L_x_3035) ;  /* 0xfffffffd00e80947 */ /* 0x000fea000393ffff */
[----:B0-----:R-:W2:Y:S02]  /*2dd00*/  LDL.LU R2, [R1+0x30] ;  /* 0x0000300001027983 */ /* 0x001ea40000300800 */
[----:B--2---:R-:W-:-:S05]  /*2dd10*/  VIADD R2, R2, 0x1 ;  /* 0x0000000102027836 */ /* 0x004fca0000000000 */
        /* <DEDUP_REMOVED lines=10> */
.L_x_3219:
[----:B------:R-:W-:Y:S05]  /*2ddc0*/  BSYNC B0 ;  /* 0x0000000000007941 */ /* 0x000fea0003800000 */
.L_x_3036:
[----:B------:R-:W2:Y:S01]  /*2ddd0*/  LDL R0, [R1+0x20] ;  /* 0x0000200001007983 */ /* 0x000ea20000100800 */
[----:B------:R-:W-:Y:S01]  /*2dde0*/  BSSY B0, `(.L_x_3038) ;  /* 0x0000117000007945 */ /* 0x000fe20003800000 */
[----:B--2---:R-:W-:-:S13]  /*2ddf0*/  ISETP.GE.AND P0, PT, R0, 0x2, PT ;  /* 0x000000020000780c */ /* 0x004fda0003f06270 */
[----:B------:R-:W-:Y:S05]  /*2de00*/  @!P0 BRA `(.L_x_3039) ;  /* 0x0000001000508947 */ /* 0x000fea0003800000 */
[C---:B------:R-:W-:Y:S01]  /*2de10*/  LOP3.LUT R5, R36.reuse, 0x40, RZ, 0xfc, !PT ;  /* 0x0000004024057812 */ /* 0x040fe200078efcff */
[----:B------:R-:W-:Y:S01]  /*2de20*/  ULDC UR4, c[0x0][0x2f4] ;  /* 0x0000bd0000047ab9 */ /* 0x000fe20000000800 */
[----:B------:R-:W-:Y:S01]  /*2de30*/  LOP3.LUT R4, R36, 0x80, RZ, 0xfc, !PT ;  /* 0x0000008024047812 */ /* 0x000fe200078efcff */
[----:B------:R-:W-:Y:S01]  /*2de40*/  VIADD R0, R0, 0xfffffffe ;  /* 0xfffffffe00007836 */ /* 0x000fe20000000000 */
[C---:B------:R-:W-:Y:S01]  /*2de50*/  LOP3.LUT R2, R36.reuse, 0xc0, RZ, 0xfc, !PT ;  /* 0x000000c024027812 */ /* 0x040fe200078efcff */
[----:B------:R-:W-:Y:S01]  /*2de60*/  IMAD.MOV.U32 R7, RZ, RZ, R27 ;  /* 0x000000ffff077224 */ /* 0x000fe200078e001b */
[----:B------:R-:W-:Y:S01]  /*2de70*/  ISETP.GE.AND P4, PT, R36, UR4, PT ;  /* 0x0000000424007c0c */ /* 0x000fe2000bf86270 */
[----:B------:R-:W-:Y:S01]  /*2de80*/  IMAD.MOV.U32 R17, RZ, RZ, R29 ;  /* 0x000000ffff117224 */ /* 0x000fe200078e001d */
[----:B------:R-:W-:Y:S01]  /*2de90*/  ISETP.GE.AND P3, PT, R5, UR4, PT ;  /* 0x0000000405007c0c */ /* 0x000fe2000bf66270 */
[----:B------:R-:W-:Y:S01]  /*2dea0*/  IMAD.MOV.U32 R31, RZ, RZ, R26 ;  /* 0x000000ffff1f7224 */ /* 0x000fe200078e001a */
[----:B------:R-:W-:-:S02]  /*2deb0*/  ISETP.GE.AND P2, PT, R4, UR4, PT ;  /* 0x0000000404007c0c */ /* 0x000fc4000bf46270 */
[----:B------:R-:W-:-:S13]  /*2dec0*/  ISETP.GE.AND P1, PT, R2, UR4, PT ;  /* 0x0000000402007c0c */ /* 0x000fda000bf26270 */
.L_x_3052:
[----:B------:R-:W1:Y:S01]  /*2ded0*/  LDL R5, [R1+0x10] ;  /* 0x0000100001057983 */ /* 0x000e620000100800 */
[----:B------:R-:W2:Y:S03]  /*2dee0*/  LDC R11, c[0x0][0x430] ;  /* 0x00010c00ff0b7b82 */ /* 0x000ea60000000800 */
[----:B------:R-:W3:Y:S01]  /*2def0*/  LDL R8, [R1+0x14] ;  /* 0x0000140001087983 */ /* 0x000ee20000100800 */
[----:B------:R-:W4:Y:S01]  /*2df00*/  S2R R2, SR_TID.X ;  /* 0x0000000000027919 */ /* 0x000f220000002100 */
[----:B------:R-:W4:Y:S01]  /*2df10*/  S2R R4, SR_TID.X ;  /* 0x0000000000047919 */ /* 0x000f220000002100 */
[----:B--2---:R-:W-:-:S13]  /*2df20*/  ISETP.NE.AND P0, PT, R11, 0x1, PT ;  /* 0x000000010b00780c */ /* 0x004fda0003f05270 */
[----:B0-----:R-:W0:Y:S01]  /*2df30*/  @P0 LDC R3, c[0x0][0x434] ;  /* 0x00010d00ff030b82 */ /* 0x001e220000000800 */
[----:B----4-:R-:W-:Y:S01]  /*2df40*/  LOP3.LUT R2, R2, 0x7f, RZ, 0xc0, !PT ;  /* 0x0000007f02027812 */ /* 0x010fe200078ec0ff */
[----:B------:R-:W-:-:S03]  /*2df50*/  IMAD.SHL.U32 R4, R4, 0x10, RZ ;  /* 0x0000001004047824 */ /* 0x000fc600078e00ff */
[----:B------:R-:W-:-:S04]  /*2df60*/  SHF.R.U32.HI R2, RZ, 0x3, R2 ;  /* 0x00000003ff027819 */ /* 0x000fc80000011602 */
[----:B------:R-:W-:Y:S02]  /*2df70*/  LOP3.LUT R4, R2, 0x70, R4, 0xf8, !PT ;  /* 0x0000007002047812 */ /* 0x000fe400078ef804 */
[----:B------:R-:W2:Y:S02]  /*2df80*/  @P0 LDC R2, c[0x0][0x438] ;  /* 0x00010e00ff020b82 */ /* 0x000ea40000000800 */
[----:B------:R-:W-:Y:S01]  /*2df90*/  ISETP.GT.U32.AND P6, PT, R4, 0x4f, PT ;  /* 0x0000004f0400780c */ /* 0x000fe20003fc4070 */
[----:B-1----:R-:W-:-:S04]  /*2dfa0*/  IMAD R6, R0, 0x50, R5 ;  /* 0x0000005000067824 */ /* 0x002fc800078e0205 */
[----:B------:R-:W-:-:S08]  /*2dfb0*/  IMAD.IADD R6, R4, 0x1, R6 ;  /* 0x0000000104067824 */ /* 0x000fd000078e0206 */
[----:B------:R-:W1:Y:S01]  /*2dfc0*/  @!P6 LDC.64 R4, c[0x0][0x428] ;  /* 0x00010a00ff04eb82 */ /* 0x000e620000000a00 */
[----:B0-----:R-:W-:-:S04]  /*2dfd0*/  @P0 IMAD.HI.U32 R3, R6, R3, RZ ;  /* 0x0000000306030227 */ /* 0x001fc800078e00ff */
[----:B------:R-:W-:Y:S01]  /*2dfe0*/  IMAD.MOV.U32 R10, RZ, RZ, R6 ;  /* 0x000000ffff0a7224 */ /* 0x000fe200078e0006 */
[----:B--2---:R-:W-:-:S04]  /*2dff0*/  @P0 SHF.R.U32.HI R10, RZ, R2, R3 ;  /* 0x00000002ff0a0219 */ /* 0x004fc80000011603 */
[--C-:B------:R-:W-:Y:S01]  /*2e000*/  @!P6 SHF.R.S32.HI R3, RZ, 0x1f, R10.reuse ;  /* 0x0000001fff03e819 */ /* 0x100fe2000001140a */
[----:B------:R-:W-:-:S04]  /*2e010*/  @!P6 IMAD.MOV.U32 R2, RZ, RZ, R10 ;  /* 0x000000ffff02e224 */ /* 0x000fc800078e000a */
[----:B-1----:R-:W-:-:S04]  /*2e020*/  @!P6 IMAD.WIDE.U32 R2, R33, R4, R2 ;  /* 0x000000042102e225 */ /* 0x002fc800078e0002 */
        /* <DEDUP_REMOVED lines=8> */
[----:B------:R-:W-:Y:S01]  /*2e0b0*/  LOP3.LUT P5, RZ, R23, 0x20, RZ, 0xc0, !PT ;  /* 0x0000002017ff7812 */ /* 0x000fe200078ac0ff */
[----:B------:R-:W-:-:S05]  /*2e0c0*/  VIADD R27, R7, 0x1 ;  /* 0x00000001071b7836 */ /* 0x000fca0000000000 */
[----:B------:R-:W-:Y:S01]  /*2e0d0*/  ISETP.NE.AND P0, PT, R27, 0x2, PT ;  /* 0x000000021b00780c */ /* 0x000fe20003f05270 */
[----:B------:R-:W-:Y:S01]  /*2e0e0*/  IMAD.MOV R5, RZ, RZ, -R10 ;  /* 0x000000ffff057224 */ /* 0x000fe200078e0a0a */
[----:B------:R-:W-:Y:S05]  /*2e0f0*/  YIELD ;  /* 0x0000000000007946 */ /* 0x000fea0003800000 */
[----:B------:R-:W-:Y:S01]  /*2e100*/  SEL R29, RZ, 0x1, P0 ;  /* 0x00000001ff1d7807 */ /* 0x000fe20000000000 */
[----:B------:R-:W-:Y:S01]  /*2e110*/  IMAD R5, R11, R5, R6 ;  /* 0x000000050b057224 */ /* 0x000fe200078e0206 */
[----:B------:R-:W-:Y:S01]  /*2e120*/  SEL R27, R27, RZ, P0 ;  /* 0x000000ff1b1b7207 */ /* 0x000fe20000000000 */
[----:B------:R-:W-:Y:S01]  /*2e130*/  IMAD.MOV.U32 R26, RZ, RZ, R0 ;  /* 0x000000ffff1a7224 */ /* 0x000fe200078e0000 */
[----:B------:R-:W-:Y:S01]  /*2e140*/  LOP3.LUT R29, R17, R29, RZ, 0x3c, !PT ;  /* 0x0000001d111d7212 */ /* 0x000fe200078e3cff */
[----:B0-----:R-:W-:Y:S06]  /*2e150*/  @!P5 BRA `(.L_x_3040) ;  /* 0x000000000004d947 */ /* 0x001fec0003800000 */
[----:B------:R-:W-:Y:S01]  /*2e160*/  BPT.TRAP 0x1 ;  /* 0x000000040000795c */ /* 0x000fe20000300000 */
.L_x_3040:
[----:B------:R-:W-:Y:S01]  /*2e170*/  IMAD R6, R27, 0x8, R22 ;  /* 0x000000081b067824 */ /* 0x000fe200078e0216 */
[----:B------:R-:W-:Y:S01]  /*2e180*/  SHF.L.U32 R3, R29, 0x1f, RZ ;  /* 0x0000001f1d037819 */ /* 0x000fe200000006ff */
[----:B------:R-:W-:Y:S03]  /*2e190*/  BSSY B1, `(.L_x_3041) ;  /* 0x0000003000017945 */ /* 0x000fe60003800000 */
[----:B------:R-:W0:Y:S02]  /*2e1a0*/  SYNCS.PHASECHK.TRANS64.TRYWAIT P0, [R6+URZ+0x38840], R3 ;  /* 0x03884003060075a7 */ /* 0x000e24000800017f */
[----:B0-----:R-:W-:Y:S05]  /*2e1b0*/  @!P0 BRA `(.L_x_3042) ;  /* 0x0000005800288947 */ /* 0x001fea0003800000 */
.L_x_3220:
[----:B------:R-:W-:Y:S05]  /*2e1c0*/  BSYNC B1 ;  /* 0x0000000000017941 */ /* 0x000fea0003800000 */
.L_x_3041:
        /* <DEDUP_REMOVED lines=69> */
.L_x_3232:
        /* <DEDUP_REMOVED lines=17> */
.L_x_3044:
        /* <DEDUP_REMOVED lines=10> */
.L_x_3045:
[----:B------:R2:W-:Y:S01]  /*2e7d0*/  SYNCS.ARRIVE.TRANS64.A1T0 RZ, [R6+URZ+0x38830], RZ ;  /* 0x038830ff06ff79a7 */ /* 0x0005e2000810003f */
[----:B------:R-:W-:Y:S05]  /*2e7e0*/  @!P6 BRA `(.L_x_3046) ;  /* 0x000000000004e947 */ /* 0x000fea0003800000 */
[----:B------:R-:W-:Y:S01]  /*2e7f0*/  BPT.TRAP 0x1 ;  /* 0x000000040000795c */ /* 0x000fe20000300000 */
.L_x_3046:
[----:B-1----:R-:W-:Y:S01]  /*2e800*/  SHF.L.U32 R2, R17, 0x1f, RZ ;  /* 0x0000001f11027819 */ /* 0x002fe200000006ff */
[----:B--2---:R-:W-:Y:S01]  /*2e810*/  IMAD R6, R7, 0x8, R22 ;  /* 0x0000000807067824 */ /* 0x004fe200078e0216 */
[----:B------:R-:W-:Y:S03]  /*2e820*/  BSSY B1, `(.L_x_3047) ;  /* 0x0000003000017945 */ /* 0x000fe60003800000 */
[----:B------:R-:W1:Y:S02]  /*2e830*/  SYNCS.PHASECHK.TRANS64.TRYWAIT P0, [R6+URZ+0x38860], R2 ;  /* 0x03886002060075a7 */ /* 0x000e64000800017f */
[----:B-1----:R-:W-:Y:S05]  /*2e840*/  @!P0 BRA `(.L_x_3048) ;  /* 0x00000058005c8947 */ /* 0x002fea0003800000 */
.L_x_3233:
[----:B------:R-:W-:Y:S05]  /*2e850*/  BSYNC B1 ;  /* 0x0000000000017941 */ /* 0x000fea0003800000 */
.L_x_3047:
        /* <DEDUP_REMOVED lines=61> */
.L_x_3245:
        /* <DEDUP_REMOVED lines=17> */
[----:B-1----:R-:W-:Y:S01]  /*2ed40*/  IMAD.WIDE.U32 R2, R5, UR4, RZ ;  /* 0x0000000405027c25 */ /* 0x002fe2000f8e00ff */
        /* <DEDUP_REMOVED lines=12> */
[----:B0-----:R-:W-:-:S04]  /*2ee10*/  LEA R24, P0, R2, UR4, 0x1 ;  /* 0x0000000402187c11 */ /* 0x001fc8000f8008ff */
[----:B------:R-:W-:Y:S02]  /*2ee20*/  LEA.HI.X R25, R2, UR5, R3, 0x1, P0 ;  /* 0x0000000502197c11 */ /* 0x000fe400080f0c03 */
[----:B------:R-:W-:-:S13]  /*2ee30*/  PLOP3.LUT P0, PT, PT, PT, PT, 0x80, 0x0 ;  /* 0x000000000000781c */ /* 0x000fda0003f0f070 */
.L_x_3050:
        /* <DEDUP_REMOVED lines=10> */
.L_x_3051:
[C---:B------:R-:W-:Y:S01]  /*2eee0*/  ISETP.GT.AND P0, PT, R26.reuse, RZ, PT ;  /* 0x000000ff1a00720c */ /* 0x040fe20003f04270 */
[----:B------:R2:W-:Y:S01]  /*2eef0*/  SYNCS.ARRIVE.TRANS64.A1T0 RZ, [R6+URZ+0x38850], RZ ;  /* 0x038850ff06ff79a7 */ /* 0x0005e2000810003f */
[----:B------:R-:W-:Y:S02]  /*2ef00*/  VIADD R0, R26, 0xffffffff ;  /* 0xffffffff1a007836 */ /* 0x000fe40000000000 */
[----:B------:R-:W-:Y:S02]  /*2ef10*/  IMAD.MOV.U32 R7, RZ, RZ, R27 ;  /* 0x000000ffff077224 */ /* 0x000fe400078e001b */
[----:B------:R-:W-:Y:S02]  /*2ef20*/  IMAD.MOV.U32 R17, RZ, RZ, R29 ;  /* 0x000000ffff117224 */ /* 0x000fe400078e001d */
[----:B------:R-:W-:-:S05]  /*2ef30*/  IMAD.MOV.U32 R31, RZ, RZ, R26 ;  /* 0x000000ffff1f7224 */ /* 0x000fca00078e001a */
[----:B--2---:R-:W-:Y:S05]  /*2ef40*/  @P0 BRA `(.L_x_3052) ;  /* 0xffffffec00e00947 */ /* 0x004fea000383ffff */
.L_x_3039:
[----:B------:R-:W-:Y:S05]  /*2ef50*/  BSYNC B0 ;  /* 0x0000000000007941 */ /* 0x000fea0003800000 */
.L_x_3038:
        /* <DEDUP_REMOVED lines=17> */
.L_x_3054:
[----:B------:R-:W-:Y:S05]  /*2f070*/  BSYNC B0 ;  /* 0x0000000000007941 */ /* 0x000fea0003800000 */
.L_x_3053:
[----:B------:R-:W-:-:S13]  /*2f080*/  LOP3.LUT P0, RZ, R23, 0x20, RZ, 0xc0, !PT ;  /* 0x0000002017ff7812 */ /* 0x000fda000780c0ff */
[----:B------:R-:W-:Y:S05]  /*2f090*/  @!P0 BRA `(.L_x_3055) ;  /* 0x0000000000048947 */ /* 0x000fea0003800000 */
[----:B------:R-:W-:Y:S01]  /*2f0a0*/  BPT.TRAP 0x1 ;  /* 0x000000040000795c */ /* 0x000fe20000300000 */
.L_x_3055:
[----:B------:R-:W2:Y:S01]  /*2f0b0*/  LDL.LU R0, [R1+0xc] ;  /* 0x00000c0001007983 */ /* 0x000ea20000300800 */
[----:B------:R-:W-:Y:S01]  /*2f0c0*/  IMAD R4, R27, 0x8, R22 ;  /* 0x000000081b047824 */ /* 0x000fe200078e0216 */
[----:B0-----:R-:W-:Y:S01]  /*2f0d0*/  SHF.L.U32 R3, R29, 0x1f, RZ ;  /* 0x0000001f1d037819 */ /* 0x001fe200000006ff */
[----:B------:R-:W-:Y:S03]  /*2f0e0*/  BSSY B0, `(.L_x_3056) ;  /* 0x0000004000007945 */ /* 0x000fe60003800000 */
[----:B------:R-:W0:Y:S01]  /*2f0f0*/  SYNCS.PHASECHK.TRANS64.TRYWAIT P0, [R4+URZ+0x38860], R3 ;  /* 0x03886003040075a7 */ /* 0x000e22000800017f */
[----:B--2---:R-:W-:Y:S01]  /*2f100*/  IMAD R5, R26, -0x50, R0 ;  /* 0xffffffb01a057824 */ /* 0x004fe200078e0200 */
[----:B0-----:R-:W-:Y:S06]  /*2f110*/  @!P0 BRA `(.L_x_3057) ;  /* 0x0000005800188947 */ /* 0x001fec0003800000 */
.L_x_3246:
[----:B------:R-:W-:Y:S05]  /*2f120*/  BSYNC B0 ;  /* 0x0000000000007941 */ /* 0x000fea0003800000 */
.L_x_3056:
[----:B------:R-:W2:Y:S01]  /*2f130*/  S2R R0, SR_TID.X ;  /* 0x0000000000007919 */ /* 0x000ea20000002100 */
[----:B------:R-:W-:Y:S01]  /*2f140*/  UMOV UR4, 0xffffffff ;  /* 0xffffffff00047882 */ /* 0x000fe20000000000 */
[----:B------:R-:W-:Y:S01]  /*2f150*/  IMAD R7, R27, 0x5000, R34 ;  /* 0x000050001b077824 */ /* 0x000fe200078e0222 */
        /* <DEDUP_REMOVED lines=64> */
.L_x_3258:
        /* <DEDUP_REMOVED lines=15> */
.L_x_3059:
        /* <DEDUP_REMOVED lines=10> */
.L_x_3060:
[----:B------:R1:W-:Y:S01]  /*2f6f0*/  SYNCS.ARRIVE.TRANS64.A1T0 RZ, [R4+URZ+0x38850], RZ ;  /* 0x038850ff04ff79a7 */ /* 0x0003e2000810003f */
[----:B------:R-:W-:-:S05]  /*2f700*/  VIADD R27, R27, 0x1 ;  /* 0x000000011b1b7836 */ /* 0x000fca0000000000 */
[----:B------:R-:W-:-:S04]  /*2f710*/  ISETP.NE.AND P0, PT, R27, 0x2, PT ;  /* 0x000000021b00780c */ /* 0x000fc80003f05270 */
[----:B0-----:R-:W-:Y:S02]  /*2f720*/  SEL R0, RZ, 0x1, P0 ;  /* 0x00000001ff007807 */ /* 0x001fe40000000000 */
[----:B------:R-:W-:Y:S02]  /*2f730*/  SEL R27, R27, RZ, P0 ;  /* 0x000000ff1b1b7207 */ /* 0x000fe40000000000 */
[----:B-1----:R-:W-:-:S07]  /*2f740*/  LOP3.LUT R29, R29, R0, RZ, 0x3c, !PT ;  /* 0x000000001d1d7212 */ /* 0x002fce00078e3cff */
.L_x_3015:
[----:B------:R-:W-:Y:S05]  /*2f750*/  BSYNC B7 ;  /* 0x0000000000077941 */ /* 0x000fea0003800000 */
.L_x_3013:
        /* <DEDUP_REMOVED lines=8> */
[----:B------:R2:W3:Y:S01]  /*2f7e0*/  LDS.128 R16, [R22+0x388d0] ;  /* 0x0388d00016107984 */ /* 0x0004e20000000c00 */
[----:B------:R-:W-:Y:S06]  /*2f7f0*/  BAR.ARV 0x4, 0x180 ;  /* 0x0106000000007b1d */ /* 0x000fec0000002000 */
[----:B------:R-:W-:Y:S05]  /*2f800*/  BRA `(.L_x_3062) ;  /* 0x0000000800cc7947 */ /* 0x000fea0003800000 */
.L_x_3061:
        /* <DEDUP_REMOVED lines=36> */
.L_x_3268:
[----:B------:R-:W-:Y:S02]  /*2fa50*/  ULDC UR4, c[0x0][0xc38] ;  /* 0x00030e0000047ab9 */ /* 0x000fe40000000800 */
[----:B------:R-:W-:-:S04]  /*2fa60*/  IMAD.U32 R5, RZ, RZ, UR4 ;  /* 0x00000004ff057e24 */ /* 0x000fc8000f8e00ff */
[----:B--2---:R-:W-:-:S04]  /*2fa70*/  IMAD R14, R14, R5, RZ ;  /* 0x000000050e0e7224 */ /* 0x004fc800078e02ff */
[----:B------:R-:W-:-:S05]  /*2fa80*/  IMAD.IADD R7, R4, 0x1, R14 ;  /* 0x0000000104077824 */ /* 0x000fca00078e020e */
[----:B------:R-:W-:-:S13]  /*2fa90*/  ISETP.GT.AND P6, PT, R7, R0, PT ;  /* 0x000000000700720c */ /* 0x000fda0003fc4270 */
[----:B------:R-:W-:Y:S05]  /*2faa0*/  @P6 BRA `(.L_x_3064) ;  /* 0x00000000009c6947 */ /* 0x000fea0003800000 */
.L_x_3069:
        /* <DEDUP_REMOVED lines=14> */
.L_x_3067:
[----:B------:R-:W-:Y:S05]  /*2fb90*/  BSYNC B0 ;  /* 0x0000000000007941 */ /* 0x000fea0003800000 */
.L_x_3066:
        /* <DEDUP_REMOVED lines=18> */
.L_x_3276:
[----:B------:R-:W-:Y:S02]  /*2fcc0*/  ULDC UR4, c[0x0][0xc38] ;  /* 0x00030e0000047ab9 */ /* 0x000fe40000000800 */
[----:B------:R-:W-:-:S04]  /*2fcd0*/  IMAD.U32 R5, RZ, RZ, UR4 ;  /* 0x00000004ff057e24 */ /* 0x000fc8000f8e00ff */
[----:B--2---:R-:W-:-:S04]  /*2fce0*/  IMAD R14, R14, R5, RZ ;  /* 0x000000050e0e7224 */ /* 0x004fc800078e02ff */
[----:B------:R-:W-:-:S05]  /*2fcf0*/  IMAD.IADD R7, R14, 0x1, R7 ;  /* 0x000000010e077824 */ /* 0x000fca00078e0207 */
[----:B------:R-:W-:-:S13]  /*2fd00*/  ISETP.GT.AND P6, PT, R7, R0, PT ;  /* 0x000000000700720c */ /* 0x000fda0003fc4270 */
[----:B------:R-:W-:Y:S05]  /*2fd10*/  @!P6 BRA `(.L_x_3069) ;  /* 0xfffffffc0064e947 */ /* 0x000fea000383ffff */
.L_x_3064:
        /* <DEDUP_REMOVED lines=8> */
.L_x_3280:
[----:B------:R-:W-:Y:S01]  /*2fda0*/  ISETP.NE.AND P0, PT, R3, RZ, PT ;  /* 0x000000ff0300720c */ /* 0x000fe20003f05270 */
[----:B------:R-:W-:-:S12]  /*2fdb0*/  IMAD.MOV.U32 R14, RZ, RZ, RZ ;  /* 0x000000ffff0e7224 */ /* 0x000fd800078e00ff */
[----:B------:R-:W-:Y:S05]  /*2fdc0*/  @!P0 BRA `(.L_x_3071) ;  /* 0x0000000000108947 */ /* 0x000fea0003800000 */
[----:B------:R-:W-:Y:S01]  /*2fdd0*/  UMOV UR4, 0xffffffff ;  /* 0xffffffff00047882 */ /* 0x000fe20000000000 */
[----:B------:R-:W-:Y:S02]  /*2fde0*/  VIADD R12, R4, 0xffffffff ;  /* 0xffffffff040c7836 */ /* 0x000fe40000000000 */
[----:B------:R-:W-:Y:S05]  /*2fdf0*/  BRA.DIV UR4, `(.L_x_3072) ;  /* 0x0000005e04207947 */ /* 0x000fea000b800000 */
[----:B------:R4:W0:Y:S02]  /*2fe00*/  SHFL.IDX PT, R14, R2, R12, 0x1f ;  /* 0x00001f0c020e7589 */ /* 0x00082400000e0000 */
.L_x_3071:
        /* <DEDUP_REMOVED lines=9> */
[----:B0-----:R-:W1:Y:S02]  /*2fea0*/  MUFU.RCP R8, R8 ;  /* 0x0000000800087308 */ /* 0x001e640000001000 */
[----:B-1----:R-:W-:-:S06]  /*2feb0*/  VIADD R10, R8, 0xffffffe ;  /* 0x0ffffffe080a7836 */ /* 0x002fcc0000000000 */
        /* <DEDUP_REMOVED lines=25> */
[----:B------:R-:W-:-:S04]  /*30050*/  VIADDMNMX R5, R3, R5, R6, PT ;  /* 0x0000000503057246 */ /* 0x000fc80003800106 */
[-C--:B------:R-:W-:Y:S02]  /*30060*/  IABS R6, R5.reuse ;  /* 0x0000000500067213 */ /* 0x080fe40000000000 */
[----:B------:R-:W-:Y:S02]  /*30070*/  IABS R8, R5 ;  /* 0x0000000500087213 */ /* 0x000fe40000000000 */
[----:B------:R-:W0:Y:S08]  /*30080*/  I2F.RP R7, R6 ;  /* 0x0000000600077306 */ /* 0x000e300000209400 */
[----:B0-----:R-:W0:Y:S02]  /*30090*/  MUFU.RCP R7, R7 ;  /* 0x0000000700077308 */ /* 0x001e240000001000 */
[----:B0-----:R-:W-:Y:S01]  /*300a0*/  VIADD R3, R7, 0xffffffe ;  /* 0x0ffffffe07037836 */ /* 0x001fe20000000000 */
[----:B------:R-:W-:-:S05]  /*300b0*/  IABS R7, R4 ;  /* 0x0000000400077213 */ /* 0x000fca0000000000 */
[----:B------:R-:W0:Y:S02]  /*300c0*/  F2I.FTZ.U32.TRUNC.NTZ R3, R3 ;  /* 0x0000000300037305 */ /* 0x000e24000021f000 */
[----:B0-----:R-:W-:-:S04]  /*300d0*/  IMAD.MOV R9, RZ, RZ, -R3 ;  /* 0x000000ffff097224 */ /* 0x001fc800078e0a03 */
        /* <DEDUP_REMOVED lines=16> */
[----:B------:R-:W-:-:S04]  /*301e0*/  IMAD.MOV R5, RZ, RZ, -R5 ;  /* 0x000000ffff057224 */ /* 0x000fc800078e0a05 */
[----:B------:R-:W-:Y:S01]  /*301f0*/  IMAD R18, R2, R5, R3 ;  /* 0x0000000502127224 */ /* 0x000fe200078e0203 */
[----:B------:R-:W-:-:S05]  /*30200*/  LOP3.LUT R2, RZ, R2, RZ, 0x33, !PT ;  /* 0x00000002ff027212 */ /* 0x000fca00078e33ff */
[----:B------:R-:W-:Y:S01]  /*30210*/  IMAD.IADD R17, R17, 0x1, R2 ;  /* 0x0000000111117824 */ /* 0x000fe200078e0202 */
[----:B------:R-:W-:Y:S06]  /*30220*/  BRA `(.L_x_3073) ;  /* 0x00000000001c7947 */ /* 0x000fec0003800000 */
.L_x_3065:
[----:B------:R-:W-:Y:S01]  /*30230*/  UMOV UR4, URZ ;  /* 0x0000003f00047c82 */ /* 0x000fe20008000000 */
[----:B------:R-:W-:Y:S01]  /*30240*/  UMOV UR5, URZ ;  /* 0x0000003f00057c82 */ /* 0x000fe20008000000 */
[----:B------:R-:W-:Y:S01]  /*30250*/  ULDC UR6, c[0x0][0xc3c] ;  /* 0x00030f0000067ab9 */ /* 0x000fe20000000800 */
[----:B------:R-:W-:Y:S02]  /*30260*/  IMAD.MOV.U32 R16, RZ, RZ, R0 ;  /* 0x000000ffff107224 */ /* 0x000fe400078e0000 */
[----:B------:R-:W-:Y:S02]  /*30270*/  IMAD.U32 R17, RZ, RZ, UR4 ;  /* 0x00000004ff117e24 */ /* 0x000fe4000f8e00ff */
[----:B------:R-:W-:Y:S02]  /*30280*/  IMAD.U32 R18, RZ, RZ, UR5 ;  /* 0x00000005ff127e24 */ /* 0x000fe4000f8e00ff */
[----:B------:R-:W-:-:S07]  /*30290*/  IMAD.U32 R19, RZ, RZ, UR6 ;  /* 0x00000006ff137e24 */ /* 0x000fce000f8e00ff */
.L_x_3073:
        /* <DEDUP_REMOVED lines=10> */
.L_x_3062:
[----:B------:R-:W-:Y:S02]  /*30340*/  ULDC UR4, c[0x0][0xc3c] ;  /* 0x00030f0000047ab9 */ /* 0x000fe40000000800 */
[----:B---3--:R-:W-:-:S13]  /*30350*/  ISETP.GE.AND P0, PT, R19, UR4, PT ;  /* 0x0000000413007c0c */ /* 0x008fda000bf06270 */
[----:B------:R-:W-:Y:S05]  /*30360*/  @!P0 BRA `(.L_x_3074) ;  /* 0xffffff9800d88947 */ /* 0x000fea000383ffff */
[----:B------:R-:W-:Y:S05]  /*30370*/  BSYNC B8 ;  /* 0x0000000000087941 */ /* 0x000fea0003800000 */
.L_x_2965:
[----:B------:R-:W3:Y:S01]  /*30380*/  LDL.LU R0, [R1+0x30] ;  /* 0x0000300001007983 */ /* 0x000ee20000300800 */
[----:B------:R-:W-:Y:S01]  /*30390*/  BSSY B0, `(.L_x_3075) ;  /* 0x000000b000007945 */ /* 0x000fe20003800000 */
[----:B------:R-:W4:Y:S01]  /*303a0*/  S2R R5, SR_CgaCtaId ;  /* 0x0000000000057919 */ /* 0x000f220000008800 */
[----:B---3--:R-:W-:-:S05]  /*303b0*/  VIADD R0, R0, 0x1 ;  /* 0x0000000100007836 */ /* 0x008fca0000000000 */
        /* <DEDUP_REMOVED lines=8> */
.L_x_3283:
[----:B------:R-:W-:Y:S05]  /*30440*/  BSYNC B0 ;  /* 0x0000000000007941 */ /* 0x000fea0003800000 */
.L_x_3075:
[----:B------:R-:W-:-:S03]  /*30450*/  UMOV UR4, 0xffffffff ;  /* 0xffffffff00047882 */ /* 0x000fc60000000000 */
[----:B------:R-:W-:Y:S05]  /*30460*/  BRA.DIV UR4, `(.L_x_3077) ;  /* 0x0000005604bc7947 */ /* 0x000fea000b800000 */
[----:B-1----:R-:W1:Y:S02]  /*30470*/  S2R R0, SR_TID.X ;  /* 0x0000000000007919 */ /* 0x002e640000002100 */
[----:B-1----:R-:W-:-:S04]  /*30480*/  SHF.R.U32.HI R0, RZ, 0x5, R0 ;  /* 0x00000005ff007819 */ /* 0x002fc80000011600 */
[----:B------:R-:W-:-:S05]  /*30490*/  LOP3.LUT R0, R0, 0x3, RZ, 0xc0, !PT ;  /* 0x0000000300007812 */ /* 0x000fca00078ec0ff */
[----:B------:R1:W3:Y:S02]  /*304a0*/  SHFL.IDX PT, R14, R0, RZ, 0x1f ;  /* 0x00001fff000e7589 */ /* 0x0002e400000e0000 */
.L_x_3286:
[----:B---3--:R-:W-:-:S13]  /*304b0*/  ISETP.NE.AND P0, PT, R14, RZ, PT ;  /* 0x000000ff0e00720c */ /* 0x008fda0003f05270 */
[----:B------:R-:W-:Y:S05]  /*304c0*/  @P0 BRA `(.L_x_2683) ;  /* 0x0000000000900947 */ /* 0x000fea0003800000 */
[----:B------:R-:W-:-:S03]  /*304d0*/  UMOV UR4, 0xffffffff ;  /* 0xffffffff00047882 */ /* 0x000fc60000000000 */
[----:B------:R-:W-:Y:S05]  /*304e0*/  BRA.DIV UR4, `(.L_x_3078) ;  /* 0x0000005604d07947 */ /* 0x000fea000b800000 */
[----:B------:R-:W-:-:S13]  /*304f0*/  ELECT P6, URZ, PT ;  /* 0x00000000003f782f */ /* 0x000fda00038c0000 */
.L_x_3289:
[----:B------:R-:W-:Y:S05]  /*30500*/  @!P6 BRA `(.L_x_2683) ;  /* 0x000000000080e947 */ /* 0x000fea0003800000 */
[----:B-1----:R-:W3:Y:S02]  /*30510*/  LDL R0, [R1+0x90] ;  /* 0x0000900001007983 */ /* 0x002ee40000100800 */
[----:B---3--:R-:W-:-:S13]  /*30520*/  R2UR UR4, R0 ;  /* 0x00000000000472ca */ /* 0x008fda00000e0000 */
[----:B------:R-:W-:-:S06]  /*30530*/  ULOP3.LUT UR4, UR4, 0x2, URZ, 0xfc, !UPT ;  /* 0x0000000204047892 */ /* 0x000fcc000f8efc3f */
[----:B------:R-:W-:-:S05]  /*30540*/  IMAD.U32 R0, RZ, RZ, UR4 ;  /* 0x00000004ff007e24 */ /* 0x000fca000f8e00ff */
[----:B------:R-:W-:-:S13]  /*30550*/  ISETP.NE.AND P0, PT, R0, 0x3, PT ;  /* 0x000000030000780c */ /* 0x000fda0003f05270 */
[----:B------:R-:W-:Y:S05]  /*30560*/  @!P0 BRA `(.L_x_3079) ;  /* 0x0000000000048947 */ /* 0x000fea0003800000 */
[----:B------:R-:W-:Y:S01]  /*30570*/  BPT.TRAP 0x1 ;  /* 0x000000040000795c */ /* 0x000fe20000300000 */
.L_x_3079:
[----:B------:R-:W-:Y:S01]  /*30580*/  IMAD R3, R27, 0x8, R5 ;  /* 0x000000081b037824 */ /* 0x000fe200078e0205 */
[----:B------:R-:W-:Y:S01]  /*30590*/  SHF.L.U32 R2, R29, 0x1f, RZ ;  /* 0x0000001f1d027819 */ /* 0x000fe200000006ff */
[----:B------:R-:W-:-:S03]  /*305a0*/  VIADD R27, R27, 0x1 ;  /* 0x000000011b1b7836 */ /* 0x000fc60000000000 */
[----:B------:R-:W1:Y:S02]  /*305b0*/  SYNCS.PHASECHK.TRANS64.TRYWAIT P1, [R3+URZ+0x38840], R2 ;  /* 0x03884002030075a7 */ /* 0x000e64000802017f */
[----:B------:R-:W-:-:S04]  /*305c0*/  ISETP.NE.AND P2, PT, R27, 0x2, PT ;  /* 0x000000021b00780c */ /* 0x000fc80003f45270 */
[----:B------:R-:W-:Y:S01]  /*305d0*/  SEL R0, RZ, 0x1, P2 ;  /* 0x00000001ff007807 */ /* 0x000fe20001000000 */
[----:B-1----:R-:W-:Y:S08]  /*305e0*/  @!P1 BRA `(.L_x_3080) ;  /* 0x0000005400b09947 */ /* 0x002ff00003800000 */
.L_x_3290:
[----:B------:R-:W-:Y:S02]  /*305f0*/  SEL R27, R27, RZ, P2 ;  /* 0x000000ff1b1b7207 */ /* 0x000fe40001000000 */
[----:B------:R-:W-:Y:S01]  /*30600*/  LOP3.LUT R0, R29, R0, RZ, 0x3c, !PT ;  /* 0x000000001d007212 */ /* 0x000fe200078e3cff */
[----:B------:R-:W-:Y:S06]  /*30610*/  @!P0 BRA `(.L_x_3081) ;  /* 0x0000000000048947 */ /* 0x000fec0003800000 */
[----:B------:R-:W-:Y:S01]  /*30620*/  BPT.TRAP 0x1 ;  /* 0x000000040000795c */ /* 0x000fe20000300000 */
.L_x_3081:
[----:B------:R-:W-:Y:S01]  /*30630*/  IMAD R27, R27, 0x8, R5 ;  /* 0x000000081b1b7824 */ /* 0x000fe200078e0205 */
[----:B------:R-:W-:-:S04]  /*30640*/  SHF.L.U32 R0, R0, 0x1f, RZ ;  /* 0x0000001f00007819 */ /* 0x000fc800000006ff */
[----:B------:R-:W3:Y:S02]  /*30650*/  SYNCS.PHASECHK.TRANS64.TRYWAIT P1, [R27+URZ+0x38840], R0 ;  /* 0x038840001b0075a7 */ /* 0x000ee4000802017f */
[----:B---3--:R-:W-:Y:S05]  /*30660*/  @!P1 BRA `(.L_x_3082) ;  /* 0x0000005400a49947 */ /* 0x008fea0003800000 */
.L_x_3291:
[----:B------:R-:W-:Y:S05]  /*30670*/  @!P0 BRA `(.L_x_3083) ;  /* 0x0000000000048947 */ /* 0x000fea0003800000 */
[----:B------:R-:W-:Y:S01]  /*30680*/  BPT.TRAP 0x1 ;  /* 0x000000040000795c */ /* 0x000fe20000300000 */
.L_x_3083:
[----:B------:R-:W4:Y:S02]  /*30690*/  SYNCS.PHASECHK.TRANS64.TRYWAIT P1, [R3+URZ+0x38860], R2 ;  /* 0x03886002030075a7 */ /* 0x000f24000802017f */
[----:B----4-:R-:W-:Y:S05]  /*306a0*/  @!P1 BRA `(.L_x_3084) ;  /* 0x0000005400a89947 */ /* 0x010fea0003800000 */
.L_x_3292:
[----:B------:R-:W-:Y:S05]  /*306b0*/  @!P0 BRA `(.L_x_3085) ;  /* 0x0000000000048947 */ /* 0x000fea0003800000 */
[----:B------:R-:W-:Y:S01]  /*306c0*/  BPT.TRAP 0x1 ;  /* 0x000000040000795c */ /* 0x000fe20000300000 */
.L_x_3085:
[----:B------:R0:W0:Y:S02]  /*306d0*/  SYNCS.PHASECHK.TRANS64.TRYWAIT P0, [R27+URZ+0x38860], R0 ;  /* 0x038860001b0075a7 */ /* 0x000024000800017f */
[----:B0-----:R-:W-:Y:S05]  /*306e0*/  @!P0 NANOSLEEP.SYNCS 0x989680 ;  /* 0x009896800000895d */ /* 0x001fea0003900000 */
[----:B------:R-:W0:Y:S02]  /*306f0*/  @!P0 SYNCS.PHASECHK.TRANS64 P0, [R27+URZ+0x38860], R0 ;  /* 0x038860001b0085a7 */ /* 0x000e24000800007f */
[----:B0-----:R-:W-:Y:S05]  /*30700*/  @!P0 BRA `(.L_x_3085) ;  /* 0xfffffffc00f08947 */ /* 0x001fea000383ffff */
.L_x_2683:
[----:B------:R-:W-:Y:S05]  /*30710*/  BSYNC B9 ;  /* 0x0000000000097941 */ /* 0x000fea0003800000 */
.L_x_2680:
[----:B------:R-:W-:Y:S05]  /*30720*/  EXIT ;  /* 0x000000000000794d */ /* 0x000fea0003800000 */
.L_x_2703:
[----:B0-----:R0:W1:Y:S02]  /*30730*/  SYNCS.PHASECHK.TRANS64.TRYWAIT P6, [R89+URZ+0x38890], R90 ;  /* 0x0388905a590075a7 */ /* 0x00106400080c017f */
[----:B-1----:R-:W-:Y:S05]  /*30740*/  @!P6 NANOSLEEP.SYNCS 0x989680 ;  /* 0x009896800000e95d */ /* 0x002fea0003900000 */
[----:B------:R-:W1:Y:S02]  /*30750*/  @!P6 SYNCS.PHASECHK.TRANS64 P6, [R89+URZ+0x38890], R90 ;  /* 0x0388905a5900e5a7 */ /* 0x000e6400080c007f */
[----:B-1----:R-:W-:Y:S05]  /*30760*/  @!P6 BRA `(.L_x_2703) ;  /* 0xfffffffc00f0e947 */ /* 0x002fea000383ffff */
[----:B------:R-:W-:Y:S05]  /*30770*/  BRA `(.L_x_3086) ;  /* 0xfffffd2c00cc7947 */ /* 0x000fea000383ffff */
.L_x_2704:
        /* <DEDUP_REMOVED lines=8> */
.L_x_3088:
[----:B------:R-:W-:Y:S05]  /*30800*/  BSYNC B1 ;  /* 0x0000000000017941 */ /* 0x000fea0003800000 */
.L_x_3087:
        /* <DEDUP_REMOVED lines=8> */
.L_x_3089:
[----:B------:R-:W-:Y:S01]  /*30890*/  IMAD.MOV.U32 R82, RZ, RZ, R14 ;  /* 0x000000ffff527224 */ /* 0x000fe200078e000e */
[----:B------:R-:W-:Y:S06]  /*308a0*/  BRA `(.L_x_3090) ;  /* 0xfffffd2c00947947 */ /* 0x000fec000383ffff */
.L_x_2721:
        /* <DEDUP_REMOVED lines=8> */
.L_x_3092:
[----:B------:R-:W-:Y:S05]  /*30930*/  BSYNC B1 ;  /* 0x0000000000017941 */ /* 0x000fea0003800000 */
.L_x_3091:
        /* <DEDUP_REMOVED lines=8> */
.L_x_3093:
[----:B------:R-:W-:Y:S01]  /*309c0*/  IMAD.MOV.U32 R66, RZ, RZ, R14 ;  /* 0x000000ffff427224 */ /* 0x000fe200078e000e */
[----:B------:R-:W-:Y:S06]  /*309d0*/  BRA `(.L_x_3094) ;  /* 0xfffffd3800f07947 */ /* 0x000fec000383ffff */
.L_x_2738:
        /* <DEDUP_REMOVED lines=8> */
.L_x_3096:
[----:B------:R-:W-:Y:S05]  /*30a60*/  BSYNC B1 ;  /* 0x0000000000017941 */ /* 0x000fea0003800000 */
.L_x_3095:
        /* <DEDUP_REMOVED lines=8> */
.L_x_3097:
[----:B------:R-:W-:Y:S01]  /*30af0*/  IMAD.MOV.U32 R120, RZ, RZ, R14 ;  /* 0x000000ffff787224 */ /* 0x000fe200078e000e */
[----:B------:R-:W-:Y:S06]  /*30b00*/  BRA `(.L_x_3098) ;  /* 0xfffffd4800507947 */ /* 0x000fec000383ffff */
.L_x_2762:
[----:B-1----:R1:W2:Y:S02]  /*30b10*/  SYNCS.PHASECHK.TRANS64.TRYWAIT P6, [R89+URZ+0x38890], R90 ;  /* 0x0388905a590075a7 */ /* 0x0022a400080c017f */
[----:B--2---:R-:W-:Y:S05]  /*30b20*/  @!P6 NANOSLEEP.SYNCS 0x989680 ;  /* 0x009896800000e95d */ /* 0x004fea0003900000 */
[----:B------:R-:W2:Y:S02]  /*30b30*/  @!P6 SYNCS.PHASECHK.TRANS64 P6, [R89+URZ+0x38890], R90 ;  /* 0x0388905a5900e5a7 */ /* 0x000ea400080c007f */
[----:B--2---:R-:W-:Y:S05]  /*30b40*/  @!P6 BRA `(.L_x_2762) ;  /* 0xfffffffc00f0e947 */ /* 0x004fea000383ffff */
[----:B------:R-:W-:Y:S05]  /*30b50*/  BRA `(.L_x_3099) ;  /* 0xfffffd6400347947 */ /* 0x000fea000383ffff */
.L_x_2763:
        /* <DEDUP_REMOVED lines=8> */
.L_x_3101:
[----:B------:R-:W-:Y:S05]  /*30be0*/  BSYNC B1 ;  /* 0x0000000000017941 */ /* 0x000fea0003800000 */
.L_x_3100:
        /* <DEDUP_REMOVED lines=8> */
.L_x_3102:
[----:B------:R-:W-:Y:S01]  /*30c70*/  IMAD.MOV.U32 R124, RZ, RZ, R14 ;  /* 0x000000ffff7c7224 */ /* 0x000fe200078e000e */
[----:B------:R-:W-:Y:S06]  /*30c80*/  BRA `(.L_x_3103) ;  /* 0xfffffd6400007947 */ /* 0x000fec000383ffff */
.L_x_2772:
[----:B------:R-:W-:Y:S01]  /*30c90*/  BSSY B1, `(.L_x_3104) ;  /* 0x0000008000017945 */ /* 0x000fe20003800000 */
[----:B--2-4-:R-:W-:Y:S02]  /*30ca0*/  IMAD.MOV.U32 R13, RZ, RZ, R119 ;  /* 0x000000ffff0d7224 */ /* 0x014fe400078e0077 */
[----:B------:R-:W-:Y:S02]  /*30cb0*/  IMAD.MOV.U32 R12, RZ, RZ, 0x1 ;  /* 0x00000001ff0c7424 */ /* 0x000fe400078e00ff */
[----:B------:R-:W-:Y:S02]  /*30cc0*/  IMAD.MOV.U32 R11, RZ, RZ, 0x181f ;  /* 0x0000181fff0b7424 */ /* 0x000fe400078e00ff */
[----:B------:R-:W-:-:S07]  /*30cd0*/  IMAD.MOV.U32 R15, RZ, RZ, -0x1 ;  /* 0xffffffffff0f7424 */ /* 0x000fce00078e00ff */
[----:B01-3--:R-:W-:Y:S05]  /*30ce0*/  WARPSYNC.COLLECTIVE R15, `(.L_x_3105) ;  /* 0x000000000f087348 */ /* 0x00bfea0003c00000 */
[----:B------:R2:W4:Y:S02]  /*30cf0*/  SHFL.IDX P6, R14, R13, R12, R11 ;  /* 0x0000000c0d0e7389 */ /* 0x00052400000c000b */
[----:B01234-:R-:W-:Y:S01]  /*30d00*/  ENDCOLLECTIVE ;  /* 0x000000000000791b */ /* 0x01ffe20003800000 */
.L_x_3105:
[----:B------:R-:W-:Y:S05]  /*30d10*/  BSYNC B1 ;  /* 0x0000000000017941 */ /* 0x000fea0003800000 */
.L_x_3104:
        /* <DEDUP_REMOVED lines=8> */
.L_x_3106:
[----:B------:R-:W-:Y:S01]  /*30da0*/  IMAD.MOV.U32 R36, RZ, RZ, R14 ;  /* 0x000000ffff247224 */ /* 0x000fe200078e000e */
[----:B------:R-:W-:Y:S06]  /*30db0*/  BRA `(.L_x_3107) ;  /* 0xfffffd7000c07947 */ /* 0x000fec000383ffff */
.L_x_2781:
        /* <DEDUP_REMOVED lines=8> */
.L_x_3109:
[----:B------:R-:W-:Y:S05]  /*30e40*/  BSYNC B1 ;  /* 0x0000000000017941 */ /* 0x000fea0003800000 */
.L_x_3108:
        /* <DEDUP_REMOVED lines=8> */
.L_x_3110:
[----:B------:R-:W-:Y:S01]  /*30ed0*/  IMAD.MOV.U32 R36, RZ, RZ, R14 ;  /* 0x000000ffff247224 */ /* 0x000fe200078e000e */
[----:B------:R-:W-:Y:S06]  /*30ee0*/  BRA `(.L_x_3111) ;  /* 0xfffffd8000b07947 */ /* 0x000fec000383ffff */
.L_x_2790:
[----:B0-----:R0:W1:Y:S02]  /*30ef0*/  SYNCS.PHASECHK.TRANS64.TRYWAIT P3, [R89+URZ+0x38890], R90 ;  /* 0x0388905a590075a7 */ /* 0x001064000806017f */
[----:B-1----:R-:W-:Y:S05]  /*30f00*/  @!P3 NANOSLEEP.SYNCS 0x989680 ;  /* 0x009896800000b95d */ /* 0x002fea0003900000 */
[----:B------:R-:W1:Y:S02]  /*30f10*/  @!P3 SYNCS.PHASECHK.TRANS64 P3, [R89+URZ+0x38890], R90 ;  /* 0x0388905a5900b5a7 */ /* 0x000e64000806007f */
[----:B-1----:R-:W-:Y:S05]  /*30f20*/  @!P3 BRA `(.L_x_2790) ;  /* 0xfffffffc00f0b947 */ /* 0x002fea000383ffff */
[----:B------:R-:W-:Y:S05]  /*30f30*/  BRA `(.L_x_3112) ;  /* 0xfffffd9000ac7947 */ /* 0x000fea000383ffff */
.L_x_2791:
        /* <DEDUP_REMOVED lines=8> */
.L_x_3114:
[----:B------:R-:W-:Y:S05]  /*30fc0*/  BSYNC B1 ;  /* 0x0000000000017941 */ /* 0x000fea0003800000 */
.L_x_3113:
        /* <DEDUP_REMOVED lines=8> */
.L_x_3115:
[----:B------:R-:W-:Y:S01]  /*31050*/  IMAD.MOV.U32 R38, RZ, RZ, R14 ;  /* 0x000000ffff267224 */ /* 0x000fe200078e000e */
[----:B------:R-:W-:Y:S06]  /*31060*/  BRA `(.L_x_3116) ;  /* 0xfffffd9000d07947 */ /* 0x000fec000383ffff */
.L_x_2794:
        /* <DEDUP_REMOVED lines=8> */
.L_x_3118:
[----:B------:R-:W-:Y:S05]  /*310f0*/  BSYNC B1 ;  /* 0x0000000000017941 */ /* 0x000fea0003800000 */
.L_x_3117:
        /* <DEDUP_REMOVED lines=8> */
.L_x_3119:
[----:B------:R-:W-:Y:S01]  /*31180*/  IMAD.MOV.U32 R38, RZ, RZ, R14 ;  /* 0x000000ffff267224 */ /* 0x000fe200078e000e */
[----:B------:R-:W-:Y:S06]  /*31190*/  BRA `(.L_x_3120) ;  /* 0xfffffd9000f47947 */ /* 0x000fec000383ffff */
.L_x_2797:
        /* <DEDUP_REMOVED lines=8> */
.L_x_3122:
[----:B------:R-:W-:Y:S05]  /*31220*/  BSYNC B1 ;  /* 0x0000000000017941 */ /* 0x000fea0003800000 */
.L_x_3121:
        /* <DEDUP_REMOVED lines=8> */
.L_x_3123:
[----:B------:R-:W-:Y:S01]  /*312b0*/  IMAD.MOV.U32 R38, RZ, RZ, R14 ;  /* 0x000000ffff267224 */ /* 0x000fe200078e000e */
[----:B------:R-:W-:Y:S06]  /*312c0*/  BRA `(.L_x_3124) ;  /* 0xfffffd94001c7947 */ /* 0x000fec000383ffff */
.L_x_2801:
[----:B------:R0:W0:Y:S02]  /*312d0*/  SYNCS.PHASECHK.TRANS64.TRYWAIT P0, [R89+URZ+0x388b0], R90 ;  /* 0x0388b05a590075a7 */ /* 0x000024000800017f */
[----:B0-----:R-:W-:Y:S05]  /*312e0*/  @!P0 NANOSLEEP.SYNCS 0x989680 ;  /* 0x009896800000895d */ /* 0x001fea0003900000 */
[----:B------:R-:W0:Y:S02]  /*312f0*/  @!P0 SYNCS.PHASECHK.TRANS64 P0, [R89+URZ+0x388b0], R90 ;  /* 0x0388b05a590085a7 */ /* 0x000e24000800007f */
[----:B0-----:R-:W-:Y:S05]  /*31300*/  @!P0 BRA `(.L_x_2801) ;  /* 0xfffffffc00f08947 */ /* 0x001fea000383ffff */
[----:B------:R-:W-:Y:S05]  /*31310*/  BRA `(.L_x_3125) ;  /* 0xfffffd9400bc7947 */ /* 0x000fea000383ffff */
.L_x_2821:
        /* <DEDUP_REMOVED lines=8> */
.L_x_3127:
[----:B------:R-:W-:Y:S05]  /*313a0*/  BSYNC B1 ;  /* 0x0000000000017941 */ /* 0x000fea0003800000 */
.L_x_3126:
        /* <DEDUP_REMOVED lines=8> */
.L_x_3128:
[----:B------:R-:W-:Y:S02]  /*31430*/  IMAD.MOV.U32 R13, RZ, RZ, R8 ;  /* 0x000000ffff0d7224 */ /* 0x000fe400078e0008 */
[----:B------:R-:W-:-:S07]  /*31440*/  IMAD.MOV.U32 R5, RZ, RZ, R14 ;  /* 0x000000ffff057224 */ /* 0x000fce00078e000e */
[----:B------:R-:W-:Y:S05]  /*31450*/  WARPSYNC.COLLECTIVE R15, `(.L_x_3129) ;  /* 0x000000000f087348 */ /* 0x000fea0003c00000 */
[----:B------:R0:W1:Y:S02]  /*31460*/  SHFL.IDX P6, R14, R13, R12, R11 ;  /* 0x0000000c0d0e7389 */ /* 0x00006400000c000b */
[----:B01----:R-:W-:Y:S01]  /*31470*/  ENDCOLLECTIVE ;  /* 0x000000000000791b */ /* 0x003fe20003800000 */
.L_x_3129:
[----:B------:R-:W-:Y:S02]  /*31480*/  IMAD.MOV.U32 R13, RZ, RZ, R0 ;  /* 0x000000ffff0d7224 */ /* 0x000fe400078e0000 */
[----:B------:R-:W-:-:S07]  /*31490*/  IMAD.MOV.U32 R9, RZ, RZ, R14 ;  /* 0x000000ffff097224 */ /* 0x000fce00078e000e */
[----:B------:R-:W-:Y:S05]  /*314a0*/  WARPSYNC.COLLECTIVE R15, `(.L_x_3130) ;  /* 0x000000000f087348 */ /* 0x000fea0003c00000 */
[----:B------:R0:W1:Y:S02]  /*314b0*/  SHFL.IDX P6, R14, R13, R12, R11 ;  /* 0x0000000c0d0e7389 */ /* 0x00006400000c000b */
[----:B01----:R-:W-:Y:S01]  /*314c0*/  ENDCOLLECTIVE ;  /* 0x000000000000791b */ /* 0x003fe20003800000 */
.L_x_3130:
[----:B------:R-:W-:Y:S05]  /*314d0*/  BRA `(.L_x_3131) ;  /* 0xfffffda800c07947 */ /* 0x000fea000383ffff */
.L_x_2824:
        /* <DEDUP_REMOVED lines=8> */
.L_x_3133:
[----:B------:R-:W-:Y:S05]  /*31560*/  BSYNC B1 ;  /* 0x0000000000017941 */ /* 0x000fea0003800000 */
.L_x_3132:
        /* <DEDUP_REMOVED lines=8> */
.L_x_3134:
[----:B------:R-:W-:Y:S02]  /*315f0*/  IMAD.MOV.U32 R13, RZ, RZ, R8 ;  /* 0x000000ffff0d7224 */ /* 0x000fe400078e0008 */
[----:B------:R-:W-:-:S07]  /*31600*/  IMAD.MOV.U32 R5, RZ, RZ, R14 ;  /* 0x000000ffff057224 */ /* 0x000fce00078e000e */
[----:B------:R-:W-:Y:S05]  /*31610*/  WARPSYNC.COLLECTIVE R15, `(.L_x_3135) ;  /* 0x000000000f087348 */ /* 0x000fea0003c00000 */
[----:B------:R0:W1:Y:S02]  /*31620*/  SHFL.IDX P6, R14, R13, R12, R11 ;  /* 0x0000000c0d0e7389 */ /* 0x00006400000c000b */
[----:B01----:R-:W-:Y:S01]  /*31630*/  ENDCOLLECTIVE ;  /* 0x000000000000791b */ /* 0x003fe20003800000 */
.L_x_3135:
[----:B------:R-:W-:Y:S02]  /*31640*/  IMAD.MOV.U32 R13, RZ, RZ, R0 ;  /* 0x000000ffff0d7224 */ /* 0x000fe400078e0000 */
[----:B------:R-:W-:-:S07]  /*31650*/  IMAD.MOV.U32 R9, RZ, RZ, R14 ;  /* 0x000000ffff097224 */ /* 0x000fce00078e000e */
[----:B------:R-:W-:Y:S05]  /*31660*/  WARPSYNC.COLLECTIVE R15, `(.L_x_3136) ;  /* 0x000000000f087348 */ /* 0x000fea0003c00000 */
[----:B------:R0:W1:Y:S02]  /*31670*/  SHFL.IDX P6, R14, R13, R12, R11 ;  /* 0x0000000c0d0e7389 */ /* 0x00006400000c000b */
[----:B01----:R-:W-:Y:S01]  /*31680*/  ENDCOLLECTIVE ;  /* 0x000000000000791b */ /* 0x003fe20003800000 */
.L_x_3136:
[----:B------:R-:W-:Y:S05]  /*31690*/  BRA `(.L_x_3137) ;  /* 0xfffffdac00d87947 */ /* 0x000fea000383ffff */
.L_x_2827:
        /* <DEDUP_REMOVED lines=8> */
.L_x_3139:
[----:B------:R-:W-:Y:S05]  /*31720*/  BSYNC B1 ;  /* 0x0000000000017941 */ /* 0x000fea0003800000 */
.L_x_3138:
        /* <DEDUP_REMOVED lines=8> */
.L_x_3140:
[----:B------:R-:W-:Y:S02]  /*317b0*/  IMAD.MOV.U32 R13, RZ, RZ, R8 ;  /* 0x000000ffff0d7224 */ /* 0x000fe400078e0008 */
[----:B------:R-:W-:-:S07]  /*317c0*/  IMAD.MOV.U32 R5, RZ, RZ, R14 ;  /* 0x000000ffff057224 */ /* 0x000fce00078e000e */
[----:B------:R-:W-:Y:S05]  /*317d0*/  WARPSYNC.COLLECTIVE R15, `(.L_x_3141) ;  /* 0x000000000f087348 */ /* 0x000fea0003c00000 */
[----:B------:R0:W1:Y:S02]  /*317e0*/  SHFL.IDX P6, R14, R13, R12, R11 ;  /* 0x0000000c0d0e7389 */ /* 0x00006400000c000b */
[----:B01----:R-:W-:Y:S01]  /*317f0*/  ENDCOLLECTIVE ;  /* 0x000000000000791b */ /* 0x003fe20003800000 */
.L_x_3141:
[----:B------:R-:W-:Y:S02]  /*31800*/  IMAD.MOV.U32 R13, RZ, RZ, R0 ;  /* 0x000000ffff0d7224 */ /* 0x000fe400078e0000 */
[----:B------:R-:W-:-:S07]  /*31810*/  IMAD.MOV.U32 R9, RZ, RZ, R14 ;  /* 0x000000ffff097224 */ /* 0x000fce00078e000e */
[----:B------:R-:W-:Y:S05]  /*31820*/  WARPSYNC.COLLECTIVE R15, `(.L_x_3142) ;  /* 0x000000000f087348 */ /* 0x000fea0003c00000 */
[----:B------:R0:W1:Y:S02]  /*31830*/  SHFL.IDX P6, R14, R13, R12, R11 ;  /* 0x0000000c0d0e7389 */ /* 0x00006400000c000b */
[----:B01----:R-:W-:Y:S01]  /*31840*/  ENDCOLLECTIVE ;  /* 0x000000000000791b */ /* 0x003fe20003800000 */
.L_x_3142:
[----:B------:R-:W-:Y:S05]  /*31850*/  BRA `(.L_x_3143) ;  /* 0xfffffdb000e47947 */ /* 0x000fea000383ffff */
.L_x_2830:
        /* <DEDUP_REMOVED lines=8> */
.L_x_3145:
[----:B------:R-:W-:Y:S05]  /*318e0*/  BSYNC B1 ;  /* 0x0000000000017941 */ /* 0x000fea0003800000 */
.L_x_3144:
        /* <DEDUP_REMOVED lines=8> */
.L_x_3146:
[----:B------:R-:W-:Y:S02]  /*31970*/  IMAD.MOV.U32 R13, RZ, RZ, R8 ;  /* 0x000000ffff0d7224 */ /* 0x000fe400078e0008 */
[----:B------:R-:W-:-:S07]  /*31980*/  IMAD.MOV.U32 R71, RZ, RZ, R14 ;  /* 0x000000ffff477224 */ /* 0x000fce00078e000e */
[----:B------:R-:W-:Y:S05]  /*31990*/  WARPSYNC.COLLECTIVE R15, `(.L_x_3147) ;  /* 0x000000000f087348 */ /* 0x000fea0003c00000 */
[----:B------:R0:W1:Y:S02]  /*319a0*/  SHFL.IDX P6, R14, R13, R12, R11 ;  /* 0x0000000c0d0e7389 */ /* 0x00006400000c000b */
[----:B01----:R-:W-:Y:S01]  /*319b0*/  ENDCOLLECTIVE ;  /* 0x000000000000791b */ /* 0x003fe20003800000 */
.L_x_3147:
[----:B------:R-:W-:Y:S02]  /*319c0*/  IMAD.MOV.U32 R13, RZ, RZ, R0 ;  /* 0x000000ffff0d7224 */ /* 0x000fe400078e0000 */
[----:B------:R-:W-:-:S07]  /*319d0*/  IMAD.MOV.U32 R76, RZ, RZ, R14 ;  /* 0x000000ffff4c7224 */ /* 0x000fce00078e000e */
[----:B------:R-:W-:Y:S05]  /*319e0*/  WARPSYNC.COLLECTIVE R15, `(.L_x_3148) ;  /* 0x000000000f087348 */ /* 0x000fea0003c00000 */
[----:B------:R0:W1:Y:S02]  /*319f0*/  SHFL.IDX P6, R14, R13, R12, R11 ;  /* 0x0000000c0d0e7389 */ /* 0x00006400000c000b */
[----:B01----:R-:W-:Y:S01]  /*31a00*/  ENDCOLLECTIVE ;  /* 0x000000000000791b */ /* 0x003fe20003800000 */
.L_x_3148:
[----:B------:R-:W-:Y:S05]  /*31a10*/  BRA `(.L_x_3149) ;  /* 0xfffffdb400f87947 */ /* 0x000fea000383ffff */
.L_x_2834:
[----:B0-----:R0:W1:Y:S02]  /*31a20*/  SYNCS.PHASECHK.TRANS64.TRYWAIT P0, [R22+URZ+0x38800], R151 ;  /* 0x03880097160075a7 */ /* 0x001064000800017f */
[----:B-1----:R-:W-:Y:S05]  /*31a30*/  @!P0 NANOSLEEP.SYNCS 0x989680 ;  /* 0x009896800000895d */ /* 0x002fea0003900000 */
[----:B------:R-:W1:Y:S02]  /*31a40*/  @!P0 SYNCS.PHASECHK.TRANS64 P0, [R22+URZ+0x38800], R151 ;  /* 0x03880097160085a7 */ /* 0x000e64000800007f */
[----:B-1----:R-:W-:Y:S05]  /*31a50*/  @!P0 BRA `(.L_x_2834) ;  /* 0xfffffffc00f08947 */ /* 0x002fea000383ffff */
[----:B------:R-:W-:Y:S05]  /*31a60*/  BRA `(.L_x_3150) ;  /* 0xfffffdbc00687947 */ /* 0x000fea000383ffff */
.L_x_2866:
        /* <DEDUP_REMOVED lines=8> */
.L_x_3152:
[----:B------:R-:W-:Y:S05]  /*31af0*/  BSYNC B1 ;  /* 0x0000000000017941 */ /* 0x000fea0003800000 */
.L_x_3151:
        /* <DEDUP_REMOVED lines=8> */
.L_x_3153:
[----:B------:R-:W-:Y:S02]  /*31b80*/  IMAD.MOV.U32 R13, RZ, RZ, R9 ;  /* 0x000000ffff0d7224 */ /* 0x000fe400078e0009 */
[----:B------:R-:W-:-:S07]  /*31b90*/  IMAD.MOV.U32 R7, RZ, RZ, R14 ;  /* 0x000000ffff077224 */ /* 0x000fce00078e000e */
[----:B------:R-:W-:Y:S05]  /*31ba0*/  WARPSYNC.COLLECTIVE R15, `(.L_x_3154) ;  /* 0x000000000f087348 */ /* 0x000fea0003c00000 */
[----:B------:R0:W1:Y:S02]  /*31bb0*/  SHFL.IDX P6, R14, R13, R12, R11 ;  /* 0x0000000c0d0e7389 */ /* 0x00006400000c000b */
[----:B01----:R-:W-:Y:S01]  /*31bc0*/  ENDCOLLECTIVE ;  /* 0x000000000000791b */ /* 0x003fe20003800000 */
.L_x_3154:
[----:B------:R-:W-:Y:S02]  /*31bd0*/  IMAD.MOV.U32 R13, RZ, RZ, R4 ;  /* 0x000000ffff0d7224 */ /* 0x000fe400078e0004 */
[----:B------:R-:W-:-:S07]  /*31be0*/  IMAD.MOV.U32 R10, RZ, RZ, R14 ;  /* 0x000000ffff0a7224 */ /* 0x000fce00078e000e */
[----:B------:R-:W-:Y:S05]  /*31bf0*/  WARPSYNC.COLLECTIVE R15, `(.L_x_3155) ;  /* 0x000000000f087348 */ /* 0x000fea0003c00000 */
[----:B------:R0:W1:Y:S02]  /*31c00*/  SHFL.IDX P6, R14, R13, R12, R11 ;  /* 0x0000000c0d0e7389 */ /* 0x00006400000c000b */
[----:B01----:R-:W-:Y:S01]  /*31c10*/  ENDCOLLECTIVE ;  /* 0x000000000000791b */ /* 0x003fe20003800000 */
.L_x_3155:
[----:B------:R-:W-:Y:S05]  /*31c20*/  BRA `(.L_x_3156) ;  /* 0xfffffdf0002c7947 */ /* 0x000fea000383ffff */
.L_x_2869:
        /* <DEDUP_REMOVED lines=8> */
.L_x_3158:
[----:B------:R-:W-:Y:S05]  /*31cb0*/  BSYNC B1 ;  /* 0x0000000000017941 */ /* 0x000fea0003800000 */
.L_x_3157:
        /* <DEDUP_REMOVED lines=8> */
.L_x_3159:
[----:B------:R-:W-:Y:S02]  /*31d40*/  IMAD.MOV.U32 R13, RZ, RZ, R9 ;  /* 0x000000ffff0d7224 */ /* 0x000fe400078e0009 */
[----:B------:R-:W-:-:S07]  /*31d50*/  IMAD.MOV.U32 R7, RZ, RZ, R14 ;  /* 0x000000ffff077224 */ /* 0x000fce00078e000e */
[----:B------:R-:W-:Y:S05]  /*31d60*/  WARPSYNC.COLLECTIVE R15, `(.L_x_3160) ;  /* 0x000000000f087348 */ /* 0x000fea0003c00000 */
[----:B------:R0:W1:Y:S02]  /*31d70*/  SHFL.IDX P6, R14, R13, R12, R11 ;  /* 0x0000000c0d0e7389 */ /* 0x00006400000c000b */
[----:B01----:R-:W-:Y:S01]  /*31d80*/  ENDCOLLECTIVE ;  /* 0x000000000000791b */ /* 0x003fe20003800000 */
.L_x_3160:
[----:B------:R-:W-:Y:S02]  /*31d90*/  IMAD.MOV.U32 R13, RZ, RZ, R4 ;  /* 0x000000ffff0d7224 */ /* 0x000fe400078e0004 */
[----:B------:R-:W-:-:S07]  /*31da0*/  IMAD.MOV.U32 R10, RZ, RZ, R14 ;  /* 0x000000ffff0a7224 */ /* 0x000fce00078e000e */
[----:B------:R-:W-:Y:S05]  /*31db0*/  WARPSYNC.COLLECTIVE R15, `(.L_x_3161) ;  /* 0x000000000f087348 */ /* 0x000fea0003c00000 */
[----:B------:R0:W1:Y:S02]  /*31dc0*/  SHFL.IDX P6, R14, R13, R12, R11 ;  /* 0x0000000c0d0e7389 */ /* 0x00006400000c000b */
[----:B01----:R-:W-:Y:S01]  /*31dd0*/  ENDCOLLECTIVE ;  /* 0x000000000000791b */ /* 0x003fe20003800000 */
.L_x_3161:
[----:B------:R-:W-:Y:S05]  /*31de0*/  BRA `(.L_x_3162) ;  /* 0xfffffdf000fc7947 */ /* 0x000fea000383ffff */
.L_x_2872:
        /* <DEDUP_REMOVED lines=8> */
.L_x_3164:
[----:B------:R-:W-:Y:S05]  /*31e70*/  BSYNC B1 ;  /* 0x0000000000017941 */ /* 0x000fea0003800000 */
.L_x_3163:
        /* <DEDUP_REMOVED lines=8> */
.L_x_3165:
[----:B------:R-:W-:Y:S02]  /*31f00*/  IMAD.MOV.U32 R13, RZ, RZ, R9 ;  /* 0x000000ffff0d7224 */ /* 0x000fe400078e0009 */
[----:B------:R-:W-:-:S07]  /*31f10*/  IMAD.MOV.U32 R7, RZ, RZ, R14 ;  /* 0x000000ffff077224 */ /* 0x000fce00078e000e */
[----:B------:R-:W-:Y:S05]  /*31f20*/  WARPSYNC.COLLECTIVE R15, `(.L_x_3166) ;  /* 0x000000000f087348 */ /* 0x000fea0003c00000 */
[----:B------:R0:W1:Y:S02]  /*31f30*/  SHFL.IDX P6, R14, R13, R12, R11 ;  /* 0x0000000c0d0e7389 */ /* 0x00006400000c000b */
[----:B01----:R-:W-:Y:S01]  /*31f40*/  ENDCOLLECTIVE ;  /* 0x000000000000791b */ /* 0x003fe20003800000 */
.L_x_3166:
[----:B------:R-:W-:Y:S01]  /*31f50*/  MOV R13, R4 ;  /* 0x00000004000d7202 */ /* 0x000fe20000000f00 */
[----:B------:R-:W-:-:S07]  /*31f60*/  IMAD.MOV.U32 R10, RZ, RZ, R14 ;  /* 0x000000ffff0a7224 */ /* 0x000fce00078e000e */
[----:B------:R-:W-:Y:S05]  /*31f70*/  WARPSYNC.COLLECTIVE R15, `(.L_x_3167) ;  /* 0x000000000f087348 */ /* 0x000fea0003c00000 */
[----:B------:R0:W1:Y:S02]  /*31f80*/  SHFL.IDX P6, R14, R13, R12, R11 ;  /* 0x0000000c0d0e7389 */ /* 0x00006400000c000b */
[----:B01----:R-:W-:Y:S01]  /*31f90*/  ENDCOLLECTIVE ;  /* 0x000000000000791b */ /* 0x003fe20003800000 */
.L_x_3167:
[----:B------:R-:W-:Y:S05]  /*31fa0*/  BRA `(.L_x_3168) ;  /* 0xfffffdf400c07947 */ /* 0x000fea000383ffff */
.L_x_2875:
        /* <DEDUP_REMOVED lines=8> */
.L_x_3170:
[----:B------:R-:W-:Y:S05]  /*32030*/  BSYNC B1 ;  /* 0x0000000000017941 */ /* 0x000fea0003800000 */
.L_x_3169:
        /* <DEDUP_REMOVED lines=8> */
.L_x_3171:
[----:B------:R-:W-:Y:S02]  /*320c0*/  IMAD.MOV.U32 R13, RZ, RZ, R9 ;  /* 0x000000ffff0d7224 */ /* 0x000fe400078e0009 */
[----:B------:R-:W-:-:S07]  /*320d0*/  IMAD.MOV.U32 R21, RZ, RZ, R14 ;  /* 0x000000ffff157224 */ /* 0x000fce00078e000e */
[----:B------:R-:W-:Y:S05]  /*320e0*/  WARPSYNC.COLLECTIVE R15, `(.L_x_3172) ;  /* 0x000000000f087348 */ /* 0x000fea0003c00000 */
[----:B------:R0:W1:Y:S02]  /*320f0*/  SHFL.IDX P6, R14, R13, R12, R11 ;  /* 0x0000000c0d0e7389 */ /* 0x00006400000c000b */
[----:B01----:R-:W-:Y:S01]  /*32100*/  ENDCOLLECTIVE ;  /* 0x000000000000791b */ /* 0x003fe20003800000 */
.L_x_3172:
[----:B------:R-:W-:Y:S02]  /*32110*/  IMAD.MOV.U32 R13, RZ, RZ, R4 ;  /* 0x000000ffff0d7224 */ /* 0x000fe400078e0004 */
[----:B------:R-:W-:-:S07]  /*32120*/  IMAD.MOV.U32 R76, RZ, RZ, R14 ;  /* 0x000000ffff4c7224 */ /* 0x000fce00078e000e */
[----:B------:R-:W-:Y:S05]  /*32130*/  WARPSYNC.COLLECTIVE R15, `(.L_x_3173) ;  /* 0x000000000f087348 */ /* 0x000fea0003c00000 */
[----:B------:R0:W1:Y:S02]  /*32140*/  SHFL.IDX P6, R14, R13, R12, R11 ;  /* 0x0000000c0d0e7389 */ /* 0x00006400000c000b */
[----:B01----:R-:W-:Y:S01]  /*32150*/  ENDCOLLECTIVE ;  /* 0x000000000000791b */ /* 0x003fe20003800000 */
.L_x_3173:
[----:B------:R-:W-:Y:S01]  /*32160*/  IMAD.MOV.U32 R77, RZ, RZ, R14 ;  /* 0x000000ffff4d7224 */ /* 0x000fe200078e000e */
[----:B------:R-:W-:Y:S06]  /*32170*/  BRA `(.L_x_3174) ;  /* 0xfffffdf800887947 */ /* 0x000fec000383ffff */
.L_x_2879:
[----:B0-----:R0:W1:Y:S02]  /*32180*/  SYNCS.PHASECHK.TRANS64.TRYWAIT P0, [R22+URZ+0x38800], R85 ;  /* 0x03880055160075a7 */ /* 0x001064000800017f */
[----:B-1----:R-:W-:Y:S05]  /*32190*/  @!P0 NANOSLEEP.SYNCS 0x989680 ;  /* 0x009896800000895d */ /* 0x002fea0003900000 */
[----:B------:R-:W1:Y:S02]  /*321a0*/  @!P0 SYNCS.PHASECHK.TRANS64 P0, [R22+URZ+0x38800], R85 ;  /* 0x03880055160085a7 */ /* 0x000e64000800007f */
[----:B-1----:R-:W-:Y:S05]  /*321b0*/  @!P0 BRA `(.L_x_2879) ;  /* 0xfffffffc00f08947 */ /* 0x002fea000383ffff */
[----:B------:R-:W-:Y:S05]  /*321c0*/  BRA `(.L_x_3175) ;  /* 0xfffffdfc00c07947 */ /* 0x000fea000383ffff */
.L_x_2897:
[----:B-1----:R1:W2:Y:S02]  /*321d0*/  SYNCS.PHASECHK.TRANS64.TRYWAIT P1, [R0+URZ+0x38830], R3 ;  /* 0x03883003000075a7 */ /* 0x0022a4000802017f */
[----:B--2---:R-:W-:Y:S05]  /*321e0*/  @!P1 NANOSLEEP.SYNCS 0x989680 ;  /* 0x009896800000995d */ /* 0x004fea0003900000 */
[----:B------:R-:W2:Y:S02]  /*321f0*/  @!P1 SYNCS.PHASECHK.TRANS64 P1, [R0+URZ+0x38830], R3 ;  /* 0x03883003000095a7 */ /* 0x000ea4000802007f */
[----:B--2---:R-:W-:Y:S05]  /*32200*/  @!P1 BRA `(.L_x_2897) ;  /* 0xfffffffc00f09947 */ /* 0x004fea000383ffff */
[----:B------:R-:W-:Y:S05]  /*32210*/  BRA `(.L_x_2896) ;  /* 0xfffffe3800907947 */ /* 0x000fea000383ffff */
.L_x_2906:
[----:B-1----:R1:W2:Y:S02]  /*32220*/  SYNCS.PHASECHK.TRANS64.TRYWAIT P2, [R9+URZ+0x38830], R4 ;  /* 0x03883004090075a7 */ /* 0x0022a4000804017f */
[----:B--2---:R-:W-:Y:S05]  /*32230*/  @!P2 NANOSLEEP.SYNCS 0x989680 ;  /* 0x009896800000a95d */ /* 0x004fea0003900000 */
[----:B------:R-:W2:Y:S02]  /*32240*/  @!P2 SYNCS.PHASECHK.TRANS64 P2, [R9+URZ+0x38830], R4 ;  /* 0x038830040900a5a7 */ /* 0x000ea4000804007f */
[----:B--2---:R-:W-:Y:S05]  /*32250*/  @!P2 BRA `(.L_x_2906) ;  /* 0xfffffffc00f0a947 */ /* 0x004fea000383ffff */
[----:B------:R-:W-:Y:S05]  /*32260*/  BRA `(.L_x_2905) ;  /* 0xfffffe8800307947 */ /* 0x000fea000383ffff */
.L_x_2911:
[----:B-1----:R1:W2:Y:S02]  /*32270*/  SYNCS.PHASECHK.TRANS64.TRYWAIT P2, [R7+URZ+0x38850], R0 ;  /* 0x03885000070075a7 */ /* 0x0022a4000804017f */
[----:B--2---:R-:W-:Y:S05]  /*32280*/  @!P2 NANOSLEEP.SYNCS 0x989680 ;  /* 0x009896800000a95d */ /* 0x004fea0003900000 */
[----:B------:R-:W2:Y:S02]  /*32290*/  @!P2 SYNCS.PHASECHK.TRANS64 P2, [R7+URZ+0x38850], R0 ;  /* 0x038850000700a5a7 */ /* 0x000ea4000804007f */
[----:B--2---:R-:W-:Y:S05]  /*322a0*/  @!P2 BRA `(.L_x_2911) ;  /* 0xfffffffc00f0a947 */ /* 0x004fea000383ffff */
[----:B------:R-:W-:Y:S05]  /*322b0*/  BRA `(.L_x_2910) ;  /* 0xfffffebc00f07947 */ /* 0x000fea000383ffff */
.L_x_2921:
[----:B-1----:R1:W2:Y:S02]  /*322c0*/  SYNCS.PHASECHK.TRANS64.TRYWAIT P1, [R3+URZ+0x38830], R6 ;  /* 0x03883006030075a7 */ /* 0x0022a4000802017f */
[----:B--2---:R-:W-:Y:S05]  /*322d0*/  @!P1 NANOSLEEP.SYNCS 0x989680 ;  /* 0x009896800000995d */ /* 0x004fea0003900000 */
[----:B------:R-:W2:Y:S02]  /*322e0*/  @!P1 SYNCS.PHASECHK.TRANS64 P1, [R3+URZ+0x38830], R6 ;  /* 0x03883006030095a7 */ /* 0x000ea4000802007f */
[----:B--2---:R-:W-:Y:S05]  /*322f0*/  @!P1 BRA `(.L_x_2921) ;  /* 0xfffffffc00f09947 */ /* 0x004fea000383ffff */
[----:B------:R-:W-:Y:S05]  /*32300*/  BRA `(.L_x_2920) ;  /* 0xfffffedc00447947 */ /* 0x000fea000383ffff */
.L_x_2926:
[----:B-1----:R1:W2:Y:S02]  /*32310*/  SYNCS.PHASECHK.TRANS64.TRYWAIT P1, [R6+URZ+0x38850], R0 ;  /* 0x03885000060075a7 */ /* 0x0022a4000802017f */
[----:B--2---:R-:W-:Y:S05]  /*32320*/  @!P1 NANOSLEEP.SYNCS 0x989680 ;  /* 0x009896800000995d */ /* 0x004fea0003900000 */
[----:B------:R-:W2:Y:S02]  /*32330*/  @!P1 SYNCS.PHASECHK.TRANS64 P1, [R6+URZ+0x38850], R0 ;  /* 0x03885000060095a7 */ /* 0x000ea4000802007f */
[----:B--2---:R-:W-:Y:S05]  /*32340*/  @!P1 BRA `(.L_x_2926) ;  /* 0xfffffffc00f09947 */ /* 0x004fea000383ffff */
[----:B------:R-:W-:Y:S05]  /*32350*/  BRA `(.L_x_2925) ;  /* 0xffffff1400047947 */ /* 0x000fea000383ffff */
.L_x_2934:
[----:B-1----:R1:W2:Y:S02]  /*32360*/  SYNCS.PHASECHK.TRANS64.TRYWAIT P1, [R8+URZ+0x38850], R7 ;  /* 0x03885007080075a7 */ /* 0x0022a4000802017f */
[----:B--2---:R-:W-:Y:S05]  /*32370*/  @!P1 NANOSLEEP.SYNCS 0x989680 ;  /* 0x009896800000995d */ /* 0x004fea0003900000 */
[----:B------:R-:W2:Y:S02]  /*32380*/  @!P1 SYNCS.PHASECHK.TRANS64 P1, [R8+URZ+0x38850], R7 ;  /* 0x03885007080095a7 */ /* 0x000ea4000802007f */
[----:B--2---:R-:W-:Y:S05]  /*32390*/  @!P1 BRA `(.L_x_2934) ;  /* 0xfffffffc00f09947 */ /* 0x004fea000383ffff */
[----:B------:R-:W-:Y:S05]  /*323a0*/  BRA `(.L_x_2933) ;  /* 0xffffff3000847947 */ /* 0x000fea000383ffff */
.L_x_2971:
[----:B0-----:R-:W0:Y:S01]  /*323b0*/  S2R R8, SR_TID.X ;  /* 0x0000000000087919 */ /* 0x001e220000002100 */
[----:B------:R-:W-:Y:S01]  /*323c0*/  BSSY B1, `(.L_x_3176) ;  /* 0x000000a000017945 */ /* 0x000fe20003800000 */
[----:B------:R-:W-:Y:S02]  /*323d0*/  IMAD.MOV.U32 R12, RZ, RZ, RZ ;  /* 0x000000ffff0c7224 */ /* 0x000fe400078e00ff */
[----:B------:R-:W-:Y:S02]  /*323e0*/  IMAD.MOV.U32 R11, RZ, RZ, 0x1f ;  /* 0x0000001fff0b7424 */ /* 0x000fe400078e00ff */
[----:B------:R-:W-:Y:S01]  /*323f0*/  IMAD.MOV.U32 R15, RZ, RZ, -0x1 ;  /* 0xffffffffff0f7424 */ /* 0x000fe200078e00ff */
[----:B0-----:R-:W-:-:S04]  /*32400*/  SHF.R.U32.HI R8, RZ, 0x5, R8 ;  /* 0x00000005ff087819 */ /* 0x001fc80000011608 */
[----:B------:R-:W-:-:S05]  /*32410*/  LOP3.LUT R8, R8, 0x3, RZ, 0xc0, !PT ;  /* 0x0000000308087812 */ /* 0x000fca00078ec0ff */
[----:B------:R-:W-:-:S07]  /*32420*/  IMAD.MOV.U32 R13, RZ, RZ, R8 ;  /* 0x000000ffff0d7224 */ /* 0x000fce00078e0008 */
[----:B-1----:R-:W-:Y:S05]  /*32430*/  WARPSYNC.COLLECTIVE R15, `(.L_x_3177) ;  /* 0x000000000f087348 */ /* 0x002fea0003c00000 */
[----:B------:R0:W2:Y:S02]  /*32440*/  SHFL.IDX P6, R14, R13, R12, R11 ;  /* 0x0000000c0d0e7389 */ /* 0x0000a400000c000b */
[----:B012---:R-:W-:Y:S01]  /*32450*/  ENDCOLLECTIVE ;  /* 0x000000000000791b */ /* 0x007fe20003800000 */
.L_x_3177:
[----:B------:R-:W-:Y:S05]  /*32460*/  BSYNC B1 ;  /* 0x0000000000017941 */ /* 0x000fea0003800000 */
.L_x_3176:
[----:B------:R-:W-:Y:S05]  /*32470*/  BRA `(.L_x_3178) ;  /* 0xffffff80007c7947 */ /* 0x000fea000383ffff */
.L_x_2973:
[----:B------:R-:W-:Y:S01]  /*32480*/  BSSY B1, `(.L_x_3179) ;  /* 0x0000006000017945 */ /* 0x000fe20003800000 */
[----:B------:R-:W-:-:S07]  /*32490*/  IMAD.MOV.U32 R15, RZ, RZ, -0x1 ;  /* 0xffffffffff0f7424 */ /* 0x000fce00078e00ff */
[----:B012---:R-:W-:Y:S05]  /*324a0*/  WARPSYNC.COLLECTIVE R15, `(.L_x_3180) ;  /* 0x000000000f0c7348 */ /* 0x007fea0003c00000 */
[----:B------:R-:W-:Y:S02]  /*324b0*/  ELECT P6, UR62, PT ;  /* 0x00000000003e782f */ /* 0x000fe400038c0000 */
[----:B------:R-:W-:Y:S01]  /*324c0*/  MOV R14, UR62 ;  /* 0x0000003e000e7c02 */ /* 0x000fe20008000f00 */
[----:B012---:R-:W-:Y:S10]  /*324d0*/  ENDCOLLECTIVE ;  /* 0x000000000000791b */ /* 0x007ff40003800000 */
.L_x_3180:
[----:B------:R-:W-:Y:S05]  /*324e0*/  BSYNC B1 ;  /* 0x0000000000017941 */ /* 0x000fea0003800000 */
.L_x_3179:
[----:B------:R-:W-:Y:S05]  /*324f0*/  BRA `(.L_x_2972) ;  /* 0xffffff8000747947 */ /* 0x000fea000383ffff */
.L_x_2975:
[----:B0-----:R0:W2:Y:S02]  /*32500*/  SYNCS.PHASECHK.TRANS64.TRYWAIT P0, [R22+URZ+0x38820], R7 ;  /* 0x03882007160075a7 */ /* 0x0010a4000800017f */
[----:B--2---:R-:W-:Y:S05]  /*32510*/  @!P0 NANOSLEEP.SYNCS 0x989680 ;  /* 0x009896800000895d */ /* 0x004fea0003900000 */
[----:B------:R-:W2:Y:S02]  /*32520*/  @!P0 SYNCS.PHASECHK.TRANS64 P0, [R22+URZ+0x38820], R7 ;  /* 0x03882007160085a7 */ /* 0x000ea4000800007f */
[----:B--2---:R-:W-:Y:S05]  /*32530*/  @!P0 BRA `(.L_x_2975) ;  /* 0xfffffffc00f08947 */ /* 0x004fea000383ffff */
[----:B------:R-:W-:Y:S05]  /*32540*/  BRA `(.L_x_3181) ;  /* 0xffffff8000847947 */ /* 0x000fea000383ffff */
.L_x_2979:
[----:B-1----:R1:W2:Y:S02]  /*32550*/  SYNCS.PHASECHK.TRANS64.TRYWAIT P0, [R11+URZ+0x388a0], R10 ;  /* 0x0388a00a0b0075a7 */ /* 0x0022a4000800017f */
[----:B--2---:R-:W-:Y:S05]  /*32560*/  @!P0 NANOSLEEP.SYNCS 0x989680 ;  /* 0x009896800000895d */ /* 0x004fea0003900000 */
[----:B------:R-:W2:Y:S02]  /*32570*/  @!P0 SYNCS.PHASECHK.TRANS64 P0, [R11+URZ+0x388a0], R10 ;  /* 0x0388a00a0b0085a7 */ /* 0x000ea4000800007f */
[----:B--2---:R-:W-:Y:S05]  /*32580*/  @!P0 BRA `(.L_x_2979) ;  /* 0xfffffffc00f08947 */ /* 0x004fea000383ffff */
[----:B------:R-:W-:Y:S05]  /*32590*/  BRA `(.L_x_3182) ;  /* 0xffffff80009c7947 */ /* 0x000fea000383ffff */
.L_x_2987:
[----:B0-----:R0:W2:Y:S02]  /*325a0*/  SYNCS.PHASECHK.TRANS64.TRYWAIT P0, [R11+URZ+0x388c0], R10 ;  /* 0x0388c00a0b0075a7 */ /* 0x0010a4000800017f */
[----:B--2---:R-:W-:Y:S05]  /*325b0*/  @!P0 NANOSLEEP.SYNCS 0x989680 ;  /* 0x009896800000895d */ /* 0x004fea0003900000 */
[----:B------:R-:W2:Y:S02]  /*325c0*/  @!P0 SYNCS.PHASECHK.TRANS64 P0, [R11+URZ+0x388c0], R10 ;  /* 0x0388c00a0b0085a7 */ /* 0x000ea4000800007f */
[----:B--2---:R-:W-:Y:S05]  /*325d0*/  @!P0 BRA `(.L_x_2987) ;  /* 0xfffffffc00f08947 */ /* 0x004fea000383ffff */
[----:B------:R-:W-:Y:S05]  /*325e0*/  BRA `(.L_x_3183) ;  /* 0xffffff8400d87947 */ /* 0x000fea000383ffff */
.L_x_2997:
[----:B-1----:R1:W2:Y:S02]  /*325f0*/  SYNCS.PHASECHK.TRANS64.TRYWAIT P1, [R10+URZ+0x388a0], R9 ;  /* 0x0388a0090a0075a7 */ /* 0x0022a4000802017f */
[----:B--2---:R-:W-:Y:S05]  /*32600*/  @!P1 NANOSLEEP.SYNCS 0x989680 ;  /* 0x009896800000995d */ /* 0x004fea0003900000 */
[----:B------:R-:W2:Y:S02]  /*32610*/  @!P1 SYNCS.PHASECHK.TRANS64 P1, [R10+URZ+0x388a0], R9 ;  /* 0x0388a0090a0095a7 */ /* 0x000ea4000802007f */
[----:B--2---:R-:W-:Y:S05]  /*32620*/  @!P1 BRA `(.L_x_2997) ;  /* 0xfffffffc00f09947 */ /* 0x004fea000383ffff */
[----:B------:R-:W-:Y:S05]  /*32630*/  BRA `(.L_x_3184) ;  /* 0xffffff8c00487947 */ /* 0x000fea000383ffff */
.L_x_3005:
[----:B0-----:R0:W2:Y:S02]  /*32640*/  SYNCS.PHASECHK.TRANS64.TRYWAIT P1, [R10+URZ+0x388c0], R9 ;  /* 0x0388c0090a0075a7 */ /* 0x0010a4000802017f */
[----:B--2---:R-:W-:Y:S05]  /*32650*/  @!P1 NANOSLEEP.SYNCS 0x989680 ;  /* 0x009896800000995d */ /* 0x004fea0003900000 */
[----:B------:R-:W2:Y:S02]  /*32660*/  @!P1 SYNCS.PHASECHK.TRANS64 P1, [R10+URZ+0x388c0], R9 ;  /* 0x0388c0090a0095a7 */ /* 0x000ea4000802007f */
[----:B--2---:R-:W-:Y:S05]  /*32670*/  @!P1 BRA `(.L_x_3005) ;  /* 0xfffffffc00f09947 */ /* 0x004fea000383ffff */
[----:B------:R-:W-:Y:S05]  /*32680*/  BRA `(.L_x_3185) ;  /* 0xffffff9000807947 */ /* 0x000fea000383ffff */
.L_x_3021:
        /* <DEDUP_REMOVED lines=11> */
.L_x_3187:
[----:B------:R-:W-:Y:S05]  /*32740*/  BSYNC B0 ;  /* 0x0000000000007941 */ /* 0x000fea0003800000 */
.L_x_3186:
[----:B------:R-:W-:Y:S05]  /*32750*/  BRA `(.L_x_3188) ;  /* 0xffffffa0001c7947 */ /* 0x000fea000383ffff */
.L_x_3024:
[----:B0-----:R0:W1:Y:S02]  /*32760*/  SYNCS.PHASECHK.TRANS64.TRYWAIT P0, [R5+URZ+0x38840], R2 ;  /* 0x03884002050075a7 */ /* 0x001064000800017f */
[----:B-1----:R-:W-:Y:S05]  /*32770*/  @!P0 NANOSLEEP.SYNCS 0x989680 ;  /* 0x009896800000895d */ /* 0x002fea0003900000 */
[----:B------:R-:W1:Y:S02]  /*32780*/  @!P0 SYNCS.PHASECHK.TRANS64 P0, [R5+URZ+0x38840], R2 ;  /* 0x03884002050085a7 */ /* 0x000e64000800007f */
[----:B-1----:R-:W-:Y:S05]  /*32790*/  @!P0 BRA `(.L_x_3024) ;  /* 0xfffffffc00f08947 */ /* 0x002fea000383ffff */
[----:B------:R-:W-:Y:S05]  /*327a0*/  BRA `(.L_x_3189) ;  /* 0xffffffa000787947 */ /* 0x000fea000383ffff */
.L_x_3025:
        /* <DEDUP_REMOVED lines=8> */
.L_x_3191:
[----:B------:R-:W-:Y:S05]  /*32830*/  BSYNC B0 ;  /* 0x0000000000007941 */ /* 0x000fea0003800000 */
.L_x_3190:
        /* <DEDUP_REMOVED lines=13> */
.L_x_3192:
[----:B------:R-:W-:Y:S02]  /*32910*/  IMAD.MOV.U32 R13, RZ, RZ, R6 ;  /* 0x000000ffff0d7224 */ /* 0x000fe400078e0006 */
[----:B------:R-:W-:Y:S02]  /*32920*/  IMAD.MOV.U32 R12, RZ, RZ, 0x1 ;  /* 0x00000001ff0c7424 */ /* 0x000fe400078e00ff */
[----:B------:R-:W-:-:S07]  /*32930*/  IMAD.MOV.U32 R3, RZ, RZ, R14 ;  /* 0x000000ffff037224 */ /* 0x000fce00078e000e */
[----:B------:R-:W-:Y:S05]  /*32940*/  WARPSYNC.COLLECTIVE R15, `(.L_x_3193) ;  /* 0x000000000f087348 */ /* 0x000fea0003c00000 */
[----:B------:R0:W1:Y:S02]  /*32950*/  SHFL.IDX P6, R14, R13, R12, R11 ;  /* 0x0000000c0d0e7389 */ /* 0x00006400000c000b */
[----:B01----:R-:W-:Y:S01]  /*32960*/  ENDCOLLECTIVE ;  /* 0x000000000000791b */ /* 0x003fe20003800000 */
.L_x_3193:
        /* <DEDUP_REMOVED lines=10> */
.L_x_3194:
        /* <DEDUP_REMOVED lines=14> */
.L_x_3195:
        /* <DEDUP_REMOVED lines=16> */
.L_x_3196:
[----:B------:R-:W-:Y:S02]  /*32bf0*/  @P0 IMAD R9, R7, 0x2, R22 ;  /* 0x0000000207090824 */ /* 0x000fe400078e0216 */
[----:B------:R-:W-:Y:S02]  /*32c00*/  IMAD.MOV.U32 R13, RZ, RZ, R6 ;  /* 0x000000ffff0d7224 */ /* 0x000fe400078e0006 */
[----:B------:R-:W-:Y:S02]  /*32c10*/  IMAD.MOV.U32 R12, RZ, RZ, 0x3 ;  /* 0x00000003ff0c7424 */ /* 0x000fe400078e00ff */
[----:B------:R-:W-:-:S07]  /*32c20*/  IMAD.MOV.U32 R2, RZ, RZ, R14 ;  /* 0x000000ffff027224 */ /* 0x000fce00078e000e */
[----:B------:R-:W-:Y:S05]  /*32c30*/  WARPSYNC.COLLECTIVE R15, `(.L_x_3197) ;  /* 0x000000000f087348 */ /* 0x000fea0003c00000 */
[----:B------:R0:W1:Y:S02]  /*32c40*/  SHFL.IDX P6, R14, R13, R12, R11 ;  /* 0x0000000c0d0e7389 */ /* 0x00006400000c000b */
[----:B01----:R-:W-:Y:S01]  /*32c50*/  ENDCOLLECTIVE ;  /* 0x000000000000791b */ /* 0x003fe20003800000 */
.L_x_3197:
        /* <DEDUP_REMOVED lines=15> */
.L_x_3198:
[----:B------:R-:W-:Y:S02]  /*32d50*/  @P0 IMAD R21, R7, 0x2, R22 ;  /* 0x0000000207150824 */ /* 0x000fe400078e0216 */
[----:B------:R-:W-:Y:S02]  /*32d60*/  IMAD.MOV.U32 R13, RZ, RZ, R6 ;  /* 0x000000ffff0d7224 */ /* 0x000fe400078e0006 */
[----:B------:R-:W-:Y:S02]  /*32d70*/  IMAD.MOV.U32 R12, RZ, RZ, 0x4 ;  /* 0x00000004ff0c7424 */ /* 0x000fe400078e00ff */
[----:B------:R-:W-:-:S07]  /*32d80*/  IMAD.MOV.U32 R2, RZ, RZ, R14 ;  /* 0x000000ffff027224 */ /* 0x000fce00078e000e */
[----:B------:R-:W-:Y:S05]  /*32d90*/  WARPSYNC.COLLECTIVE R15, `(.L_x_3199) ;  /* 0x000000000f087348 */ /* 0x000fea0003c00000 */
[----:B------:R0:W1:Y:S02]  /*32da0*/  SHFL.IDX P6, R14, R13, R12, R11 ;  /* 0x0000000c0d0e7389 */ /* 0x00006400000c000b */
[----:B01----:R-:W-:Y:S01]  /*32db0*/  ENDCOLLECTIVE ;  /* 0x000000000000791b */ /* 0x003fe20003800000 */
.L_x_3199:
        /* <DEDUP_REMOVED lines=14> */
.L_x_3200:
[----:B------:R-:W-:Y:S01]  /*32ea0*/  IMAD.MOV.U32 R0, RZ, RZ, R14 ;  /* 0x000000ffff007224 */ /* 0x000fe200078e000e */
[----:B------:R-:W-:Y:S06]  /*32eb0*/  BRA `(.L_x_3201) ;  /* 0xffffff9c00e87947 */ /* 0x000fec000383ffff */
.L_x_3032:
[----:B------:R-:W-:Y:S02]  /*32ec0*/  IMAD.MOV.U32 R13, RZ, RZ, R0 ;  /* 0x000000ffff0d7224 */ /* 0x000fe400078e0000 */
[----:B------:R-:W-:Y:S02]  /*32ed0*/  IMAD.MOV.U32 R12, RZ, RZ, RZ ;  /* 0x000000ffff0c7224 */ /* 0x000fe400078e00ff */
[----:B------:R-:W-:Y:S02]  /*32ee0*/  IMAD.MOV.U32 R11, RZ, RZ, 0x181f ;  /* 0x0000181fff0b7424 */ /* 0x000fe400078e00ff */
[----:B------:R-:W-:Y:S02]  /*32ef0*/  IMAD.MOV.U32 R15, RZ, RZ, -0x1 ;  /* 0xffffffffff0f7424 */ /* 0x000fe400078e00ff */
[----:B-----5:R-:W-:Y:S02]  /*32f00*/  IMAD R5, R9, R7, RZ ;  /* 0x0000000709057224 */ /* 0x020fe400078e02ff */
[----:B------:R-:W-:-:S07]  /*32f10*/  IMAD R17, R17, 0x80, R8 ;  /* 0x0000008011117824 */ /* 0x000fce00078e0208 */
[----:B------:R-:W-:Y:S05]  /*32f20*/  WARPSYNC.COLLECTIVE R15, `(.L_x_3202) ;  /* 0x000000000f087348 */ /* 0x000fea0003c00000 */
[----:B------:R0:W1:Y:S02]  /*32f30*/  SHFL.IDX P6, R14, R13, R12, R11 ;  /* 0x0000000c0d0e7389 */ /* 0x00006400000c000b */
[----:B01----:R-:W-:Y:S01]  /*32f40*/  ENDCOLLECTIVE ;  /* 0x000000000000791b */ /* 0x003fe20003800000 */
.L_x_3202:
[----:B------:R-:W-:Y:S01]  /*32f50*/  ISETP.GE.AND P0, PT, R17, R5, PT ;  /* 0x000000051100720c */ /* 0x000fe20003f06270 */
[----:B------:R-:W-:Y:S02]  /*32f60*/  IMAD.MOV.U32 R13, RZ, RZ, R4 ;  /* 0x000000ffff0d7224 */ /* 0x000fe400078e0004 */
[----:B------:R-:W-:-:S10]  /*32f70*/  IMAD.MOV.U32 R2, RZ, RZ, R14 ;  /* 0x000000ffff027224 */ /* 0x000fd400078e000e */
[----:B------:R-:W-:Y:S05]  /*32f80*/  WARPSYNC.COLLECTIVE R15, `(.L_x_3203) ;  /* 0x000000000f087348 */ /* 0x000fea0003c00000 */
[----:B------:R0:W1:Y:S02]  /*32f90*/  SHFL.IDX P6, R14, R13, R12, R11 ;  /* 0x0000000c0d0e7389 */ /* 0x00006400000c000b */
[----:B01----:R-:W-:Y:S01]  /*32fa0*/  ENDCOLLECTIVE ;  /* 0x000000000000791b */ /* 0x003fe20003800000 */
.L_x_3203:
[----:B------:R-:W-:Y:S02]  /*32fb0*/  IMAD.MOV.U32 R13, RZ, RZ, R0 ;  /* 0x000000ffff0d7224 */ /* 0x000fe400078e0000 */
[----:B------:R-:W-:Y:S02]  /*32fc0*/  IMAD.MOV.U32 R12, RZ, RZ, 0x1 ;  /* 0x00000001ff0c7424 */ /* 0x000fe400078e00ff */
[----:B------:R-:W-:-:S07]  /*32fd0*/  IMAD.MOV.U32 R3, RZ, RZ, R14 ;  /* 0x000000ffff037224 */ /* 0x000fce00078e000e */
[----:B------:R-:W-:Y:S05]  /*32fe0*/  WARPSYNC.COLLECTIVE R15, `(.L_x_3204) ;  /* 0x000000000f087348 */ /* 0x000fea0003c00000 */
[----:B------:R0:W1:Y:S02]  /*32ff0*/  SHFL.IDX P6, R14, R13, R12, R11 ;  /* 0x0000000c0d0e7389 */ /* 0x00006400000c000b */
[----:B01----:R-:W-:Y:S01]  /*33000*/  ENDCOLLECTIVE ;  /* 0x000000000000791b */ /* 0x003fe20003800000 */
.L_x_3204:
        /* <DEDUP_REMOVED lines=17> */
.L_x_3205:
[----:B------:R-:W-:Y:S02]  /*33120*/  IMAD.MOV.U32 R13, RZ, RZ, R0 ;  /* 0x000000ffff0d7224 */ /* 0x000fe400078e0000 */
[----:B------:R-:W-:Y:S02]  /*33130*/  IMAD.MOV.U32 R12, RZ, RZ, 0x2 ;  /* 0x00000002ff0c7424 */ /* 0x000fe400078e00ff */
[----:B------:R-:W-:-:S07]  /*33140*/  IMAD.MOV.U32 R3, RZ, RZ, R14 ;  /* 0x000000ffff037224 */ /* 0x000fce00078e000e */
[----:B------:R-:W-:Y:S05]  /*33150*/  WARPSYNC.COLLECTIVE R15, `(.L_x_3206) ;  /* 0x000000000f087348 */ /* 0x000fea0003c00000 */
[----:B------:R0:W1:Y:S02]  /*33160*/  SHFL.IDX P6, R14, R13, R12, R11 ;  /* 0x0000000c0d0e7389 */ /* 0x00006400000c000b */
[----:B01----:R-:W-:Y:S01]  /*33170*/  ENDCOLLECTIVE ;  /* 0x000000000000791b */ /* 0x003fe20003800000 */
.L_x_3206:
        /* <DEDUP_REMOVED lines=18> */
.L_x_3207:
[----:B------:R-:W-:Y:S02]  /*332a0*/  IMAD.MOV.U32 R13, RZ, RZ, R0 ;  /* 0x000000ffff0d7224 */ /* 0x000fe400078e0000 */
[----:B------:R-:W-:Y:S02]  /*332b0*/  IMAD.MOV.U32 R12, RZ, RZ, 0x3 ;  /* 0x00000003ff0c7424 */ /* 0x000fe400078e00ff */
[----:B------:R-:W-:-:S07]  /*332c0*/  IMAD.MOV.U32 R3, RZ, RZ, R14 ;  /* 0x000000ffff037224 */ /* 0x000fce00078e000e */
[----:B------:R-:W-:Y:S05]  /*332d0*/  WARPSYNC.COLLECTIVE R15, `(.L_x_3208) ;  /* 0x000000000f087348 */ /* 0x000fea0003c00000 */
[----:B------:R0:W1:Y:S02]  /*332e0*/  SHFL.IDX P6, R14, R13, R12, R11 ;  /* 0x0000000c0d0e7389 */ /* 0x00006400000c000b */
[----:B01----:R-:W-:Y:S01]  /*332f0*/  ENDCOLLECTIVE ;  /* 0x000000000000791b */ /* 0x003fe20003800000 */
.L_x_3208:
        /* <DEDUP_REMOVED lines=18> */
.L_x_3209:
[----:B------:R-:W-:Y:S02]  /*33420*/  IMAD.MOV.U32 R13, RZ, RZ, R0 ;  /* 0x000000ffff0d7224 */ /* 0x000fe400078e0000 */
[----:B------:R-:W-:Y:S02]  /*33430*/  IMAD.MOV.U32 R12, RZ, RZ, 0x4 ;  /* 0x00000004ff0c7424 */ /* 0x000fe400078e00ff */
[----:B------:R-:W-:-:S07]  /*33440*/  IMAD.MOV.U32 R3, RZ, RZ, R14 ;  /* 0x000000ffff037224 */ /* 0x000fce00078e000e */
[----:B------:R-:W-:Y:S05]  /*33450*/  WARPSYNC.COLLECTIVE R15, `(.L_x_3210) ;  /* 0x000000000f087348 */ /* 0x000fea0003c00000 */
[----:B------:R0:W1:Y:S02]  /*33460*/  SHFL.IDX P6, R14, R13, R12, R11 ;  /* 0x0000000c0d0e7389 */ /* 0x00006400000c000b */
[----:B01----:R-:W-:Y:S01]  /*33470*/  ENDCOLLECTIVE ;  /* 0x000000000000791b */ /* 0x003fe20003800000 */
.L_x_3210:
        /* <DEDUP_REMOVED lines=18> */
.L_x_3211:
[----:B------:R-:W-:Y:S02]  /*335a0*/  IMAD.MOV.U32 R13, RZ, RZ, R0 ;  /* 0x000000ffff0d7224 */ /* 0x000fe400078e0000 */
[----:B------:R-:W-:Y:S02]  /*335b0*/  IMAD.MOV.U32 R12, RZ, RZ, 0x5 ;  /* 0x00000005ff0c7424 */ /* 0x000fe400078e00ff */
[----:B------:R-:W-:-:S07]  /*335c0*/  IMAD.MOV.U32 R3, RZ, RZ, R14 ;  /* 0x000000ffff037224 */ /* 0x000fce00078e000e */
[----:B------:R-:W-:Y:S05]  /*335d0*/  WARPSYNC.COLLECTIVE R15, `(.L_x_3212) ;  /* 0x000000000f087348 */ /* 0x000fea0003c00000 */
[----:B------:R0:W1:Y:S02]  /*335e0*/  SHFL.IDX P6, R14, R13, R12, R11 ;  /* 0x0000000c0d0e7389 */ /* 0x00006400000c000b */
[----:B01----:R-:W-:Y:S01]  /*335f0*/  ENDCOLLECTIVE ;  /* 0x000000000000791b */ /* 0x003fe20003800000 */
.L_x_3212:
        /* <DEDUP_REMOVED lines=18> */
.L_x_3213:
[----:B------:R-:W-:Y:S02]  /*33720*/  IMAD.MOV.U32 R13, RZ, RZ, R0 ;  /* 0x000000ffff0d7224 */ /* 0x000fe400078e0000 */
[----:B------:R-:W-:Y:S02]  /*33730*/  IMAD.MOV.U32 R12, RZ, RZ, 0x6 ;  /* 0x00000006ff0c7424 */ /* 0x000fe400078e00ff */
[----:B------:R-:W-:-:S07]  /*33740*/  IMAD.MOV.U32 R3, RZ, RZ, R14 ;  /* 0x000000ffff037224 */ /* 0x000fce00078e000e */
[----:B------:R-:W-:Y:S05]  /*33750*/  WARPSYNC.COLLECTIVE R15, `(.L_x_3214) ;  /* 0x000000000f087348 */ /* 0x000fea0003c00000 */
[----:B------:R0:W1:Y:S02]  /*33760*/  SHFL.IDX P6, R14, R13, R12, R11 ;  /* 0x0000000c0d0e7389 */ /* 0x00006400000c000b */
[----:B01----:R-:W-:Y:S01]  /*33770*/  ENDCOLLECTIVE ;  /* 0x000000000000791b */ /* 0x003fe20003800000 */
.L_x_3214:
        /* <DEDUP_REMOVED lines=18> */
.L_x_3215:
[----:B------:R-:W-:Y:S02]  /*338a0*/  IMAD.MOV.U32 R13, RZ, RZ, R0 ;  /* 0x000000ffff0d7224 */ /* 0x000fe400078e0000 */
[----:B------:R-:W-:Y:S02]  /*338b0*/  IMAD.MOV.U32 R12, RZ, RZ, 0x7 ;  /* 0x00000007ff0c7424 */ /* 0x000fe400078e00ff */
[----:B------:R-:W-:-:S07]  /*338c0*/  IMAD.MOV.U32 R3, RZ, RZ, R14 ;  /* 0x000000ffff037224 */ /* 0x000fce00078e000e */
[----:B------:R-:W-:Y:S05]  /*338d0*/  WARPSYNC.COLLECTIVE R15, `(.L_x_3216) ;  /* 0x000000000f087348 */ /* 0x000fea0003c00000 */
[----:B------:R0:W1:Y:S02]  /*338e0*/  SHFL.IDX P6, R14, R13, R12, R11 ;  /* 0x0000000c0d0e7389 */ /* 0x00006400000c000b */
[----:B01----:R-:W-:Y:S01]  /*338f0*/  ENDCOLLECTIVE ;  /* 0x000000000000791b */ /* 0x003fe20003800000 */
.L_x_3216:
[----:B------:R-:W-:-:S05]  /*33900*/  @!P0 LEA R6, P5, R36, R3, 0x1 ;  /* 0x0000000324068211 */ /* 0x000fca00078a08ff */
[----:B------:R-:W-:Y:S02]  /*33910*/  @!P0 IMAD.X R7, RZ, RZ, R2, P5 ;  /* 0x000000ffff078224 */ /* 0x000fe400028e0602 */
[----:B------:R-:W-:Y:S02]  /*33920*/  @!P0 IMAD.MOV.U32 R2, RZ, RZ, R6 ;  /* 0x000000ffff028224 */ /* 0x000fe400078e0006 */
[----:B------:R-:W-:Y:S02]  /*33930*/  @!P0 IMAD.MOV.U32 R3, RZ, RZ, R7 ;  /* 0x000000ffff038224 */ /* 0x000fe400078e0007 */
[----:B------:R-:W-:-:S03]  /*33940*/  IMAD.MOV.U32 R13, RZ, RZ, R4 ;  /* 0x000000ffff0d7224 */ /* 0x000fc600078e0004 */
[----:B------:R-:W-:Y:S01]  /*33950*/  @!PT LDS RZ, [RZ] ;  /* 0x00000000fffff984 */ /* 0x000fe20000000800 */
[----:B------:R-:W-:Y:S01]  /*33960*/  @!PT LDS RZ, [RZ] ;  /* 0x00000000fffff984 */ /* 0x000fe20000000800 */
[----:B------:R-:W-:Y:S01]  /*33970*/  @!PT LDS RZ, [RZ] ;  /* 0x00000000fffff984 */ /* 0x000fe20000000800 */
[----:B------:R0:W-:Y:S04]  /*33980*/  @!P0 LDGSTS.E.BYPASS.LTC128B.128 [R37+0x17400], desc[UR60][R2.64], !P4 ;  /* 0x1740000002258fae */ /* 0x0001e8000e101d7c */
[----:B------:R0:W-:Y:S01]  /*33990*/  @!P0 LDGSTS.E.BYPASS.LTC128B.128 [R37+0x1b400], desc[UR60][R2.64+0x80], !P3 ;  /* 0x1b40008002258fae */ /* 0x0001e2000d901d7c */
[----:B------:R-:W-:-:S03]  /*339a0*/  IMAD.MOV.U32 R6, RZ, RZ, R14 ;  /* 0x000000ffff067224 */ /* 0x000fc600078e000e */
[----:B------:R0:W-:Y:S04]  /*339b0*/  @!P0 LDGSTS.E.BYPASS.LTC128B.128 [R37+0x1f400], desc[UR60][R2.64+0x100], !P2 ;  /* 0x1f40010002258fae */ /* 0x0001e8000d101d7c */
[----:B------:R0:W-:Y:S02]  /*339c0*/  @!P0 LDGSTS.E.BYPASS.LTC128B.128 [R37+0x23400], desc[UR60][R2.64+0x180], !P1 ;  /* 0x2340018002258fae */ /* 0x0001e4000c901d7c */
[----:B0-----:R-:W-:Y:S05]  /*339d0*/  WARPSYNC.COLLECTIVE R15, `(.L_x_3217) ;  /* 0x000000000f087348 */ /* 0x001fea0003c00000 */
[----:B------:R1:W2:Y:S02]  /*339e0*/  SHFL.IDX P6, R14, R13, R12, R11 ;  /* 0x0000000c0d0e7389 */ /* 0x0002a400000c000b */
[----:B012---:R-:W-:Y:S01]  /*339f0*/  ENDCOLLECTIVE ;  /* 0x000000000000791b */ /* 0x007fe20003800000 */
.L_x_3217:
[----:B------:R-:W-:Y:S05]  /*33a00*/  BRA `(.L_x_3218) ;  /* 0xffffffa000647947 */ /* 0x000fea000383ffff */
.L_x_3037:
[----:B0-----:R0:W2:Y:S02]  /*33a10*/  SYNCS.PHASECHK.TRANS64.TRYWAIT P0, [R22+URZ+0x38820], R3 ;  /* 0x03882003160075a7 */ /* 0x0010a4000800017f */
[----:B--2---:R-:W-:Y:S05]  /*33a20*/  @!P0 NANOSLEEP.SYNCS 0x989680 ;  /* 0x009896800000895d */ /* 0x004fea0003900000 */
[----:B------:R-:W2:Y:S02]  /*33a30*/  @!P0 SYNCS.PHASECHK.TRANS64 P0, [R22+URZ+0x38820], R3 ;  /* 0x03882003160085a7 */ /* 0x000ea4000800007f */
[----:B--2---:R-:W-:Y:S05]  /*33a40*/  @!P0 BRA `(.L_x_3037) ;  /* 0xfffffffc00f08947 */ /* 0x004fea000383ffff */
[----:B------:R-:W-:Y:S05]  /*33a50*/  BRA `(.L_x_3219) ;  /* 0xffffffa000d87947 */ /* 0x000fea000383ffff */
.L_x_3042:
[----:B0-----:R0:W1:Y:S02]  /*33a60*/  SYNCS.PHASECHK.TRANS64.TRYWAIT P0, [R6+URZ+0x38840], R3 ;  /* 0x03884003060075a7 */ /* 0x001064000800017f */
[----:B-1----:R-:W-:Y:S05]  /*33a70*/  @!P0 NANOSLEEP.SYNCS 0x989680 ;  /* 0x009896800000895d */ /* 0x002fea0003900000 */
[----:B------:R-:W1:Y:S02]  /*33a80*/  @!P0 SYNCS.PHASECHK.TRANS64 P0, [R6+URZ+0x38840], R3 ;  /* 0x03884003060085a7 */ /* 0x000e64000800007f */
[----:B-1----:R-:W-:Y:S05]  /*33a90*/  @!P0 BRA `(.L_x_3042) ;  /* 0xfffffffc00f08947 */ /* 0x002fea000383ffff */
[----:B------:R-:W-:Y:S05]  /*33aa0*/  BRA `(.L_x_3220) ;  /* 0xffffffa400c47947 */ /* 0x000fea000383ffff */
.L_x_3043:
        /* <DEDUP_REMOVED lines=8> */
.L_x_3222:
[----:B------:R-:W-:Y:S05]  /*33b30*/  BSYNC B1 ;  /* 0x0000000000017941 */ /* 0x000fea0003800000 */
.L_x_3221:
        /* <DEDUP_REMOVED lines=12> */
.L_x_3223:
        /* <DEDUP_REMOVED lines=13> */
.L_x_3224:
        /* <DEDUP_REMOVED lines=14> */
.L_x_3225:
[----:B------:R-:W-:Y:S01]  /*33db0*/  IMAD.MOV.U32 R13, RZ, RZ, R10 ;  /* 0x000000ffff0d7224 */ /* 0x000fe200078e000a */
[----:B------:R-:W-:Y:S01]  /*33dc0*/  MOV R12, 0x2 ;  /* 0x00000002000c7802 */ /* 0x000fe20000000f00 */
[----:B------:R-:W-:-:S07]  /*33dd0*/  IMAD.MOV.U32 R2, RZ, RZ, R14 ;  /* 0x000000ffff027224 */ /* 0x000fce00078e000e */
[----:B------:R-:W-:Y:S05]  /*33de0*/  WARPSYNC.COLLECTIVE R15, `(.L_x_3226) ;  /* 0x000000000f087348 */ /* 0x000fea0003c00000 */
[----:B------:R0:W1:Y:S02]  /*33df0*/  SHFL.IDX P6, R14, R13, R12, R11 ;  /* 0x0000000c0d0e7389 */ /* 0x00006400000c000b */
[----:B01----:R-:W-:Y:S01]  /*33e00*/  ENDCOLLECTIVE ;  /* 0x000000000000791b */ /* 0x003fe20003800000 */
.L_x_3226:
        /* <DEDUP_REMOVED lines=14> */
.L_x_3227:
[----:B------:R-:W-:Y:S02]  /*33ef0*/  IMAD.MOV.U32 R13, RZ, RZ, R10 ;  /* 0x000000ffff0d7224 */ /* 0x000fe400078e000a */
[----:B------:R-:W-:Y:S02]  /*33f00*/  IMAD.MOV.U32 R12, RZ, RZ, 0x3 ;  /* 0x00000003ff0c7424 */ /* 0x000fe400078e00ff */
[----:B------:R-:W-:-:S07]  /*33f10*/  IMAD.MOV.U32 R2, RZ, RZ, R14 ;  /* 0x000000ffff027224 */ /* 0x000fce00078e000e */
[----:B------:R-:W-:Y:S05]  /*33f20*/  WARPSYNC.COLLECTIVE R15, `(.L_x_3228) ;  /* 0x000000000f087348 */ /* 0x000fea0003c00000 */
[----:B------:R0:W1:Y:S02]  /*33f30*/  SHFL.IDX P6, R14, R13, R12, R11 ;  /* 0x0000000c0d0e7389 */ /* 0x00006400000c000b */
[----:B01----:R-:W-:Y:S01]  /*33f40*/  ENDCOLLECTIVE ;  /* 0x000000000000791b */ /* 0x003fe20003800000 */
.L_x_3228:
        /* <DEDUP_REMOVED lines=14> */
.L_x_3229:
[----:B------:R-:W-:Y:S02]  /*34030*/  IMAD.MOV.U32 R13, RZ, RZ, R10 ;  /* 0x000000ffff0d7224 */ /* 0x000fe400078e000a */
[----:B------:R-:W-:Y:S02]  /*34040*/  IMAD.MOV.U32 R12, RZ, RZ, 0x4 ;  /* 0x00000004ff0c7424 */ /* 0x000fe400078e00ff */
[----:B------:R-:W-:-:S07]  /*34050*/  IMAD.MOV.U32 R2, RZ, RZ, R14 ;  /* 0x000000ffff027224 */ /* 0x000fce00078e000e */
[----:B------:R-:W-:Y:S05]  /*34060*/  WARPSYNC.COLLECTIVE R15, `(.L_x_3230) ;  /* 0x000000000f087348 */ /* 0x000fea0003c00000 */
[----:B------:R0:W1:Y:S02]  /*34070*/  SHFL.IDX P6, R14, R13, R12, R11 ;  /* 0x0000000c0d0e7389 */ /* 0x00006400000c000b */
[----:B01----:R-:W-:Y:S01]  /*34080*/  ENDCOLLECTIVE ;  /* 0x000000000000791b */ /* 0x003fe20003800000 */
.L_x_3230:
        /* <DEDUP_REMOVED lines=17> */
.L_x_3231:
[----:B------:R-:W-:Y:S01]  /*341a0*/  IMAD.MOV.U32 R2, RZ, RZ, R14 ;  /* 0x000000ffff027224 */ /* 0x000fe200078e000e */
[----:B------:R-:W-:Y:S06]  /*341b0*/  BRA `(.L_x_3232) ;  /* 0xffffffa400187947 */ /* 0x000fec000383ffff */
.L_x_3048:
[----:B-1----:R1:W2:Y:S02]  /*341c0*/  SYNCS.PHASECHK.TRANS64.TRYWAIT P0, [R6+URZ+0x38860], R2 ;  /* 0x03886002060075a7 */ /* 0x0022a4000800017f */
[----:B--2---:R-:W-:Y:S05]  /*341d0*/  @!P0 NANOSLEEP.SYNCS 0x989680 ;  /* 0x009896800000895d */ /* 0x004fea0003900000 */
[----:B------:R-:W2:Y:S02]  /*341e0*/  @!P0 SYNCS.PHASECHK.TRANS64 P0, [R6+URZ+0x38860], R2 ;  /* 0x03886002060085a7 */ /* 0x000ea4000800007f */
[----:B--2---:R-:W-:Y:S05]  /*341f0*/  @!P0 BRA `(.L_x_3048) ;  /* 0xfffffffc00f08947 */ /* 0x004fea000383ffff */
[----:B------:R-:W-:Y:S05]  /*34200*/  BRA `(.L_x_3233) ;  /* 0xffffffa400907947 */ /* 0x000fea000383ffff */
.L_x_3049:
        /* <DEDUP_REMOVED lines=8> */
.L_x_3235:
[----:B------:R-:W-:Y:S05]  /*34290*/  BSYNC B1 ;  /* 0x0000000000017941 */ /* 0x000fea0003800000 */
.L_x_3234:
        /* <DEDUP_REMOVED lines=9> */
.L_x_3236:
[----:B------:R-:W-:Y:S02]  /*34330*/  IMAD.MOV.U32 R13, RZ, RZ, R25 ;  /* 0x000000ffff0d7224 */ /* 0x000fe400078e0019 */
[----:B------:R-:W-:Y:S02]  /*34340*/  IMAD.MOV.U32 R12, RZ, RZ, 0x1 ;  /* 0x00000001ff0c7424 */ /* 0x000fe400078e00ff */
[----:B------:R-:W-:-:S07]  /*34350*/  IMAD.MOV.U32 R2, RZ, RZ, R14 ;  /* 0x000000ffff027224 */ /* 0x000fce00078e000e */
[----:B------:R-:W-:Y:S05]  /*34360*/  WARPSYNC.COLLECTIVE R15, `(.L_x_3237) ;  /* 0x000000000f087348 */ /* 0x000fea0003c00000 */
[----:B------:R0:W1:Y:S02]  /*34370*/  SHFL.IDX P6, R14, R13, R12, R11 ;  /* 0x0000000c0d0e7389 */ /* 0x00006400000c000b */
[----:B01----:R-:W-:Y:S01]  /*34380*/  ENDCOLLECTIVE ;  /* 0x000000000000791b */ /* 0x003fe20003800000 */
.L_x_3237:
        /* <DEDUP_REMOVED lines=18> */
.L_x_3238:
[----:B------:R-:W-:Y:S02]  /*344b0*/  IMAD.MOV.U32 R13, RZ, RZ, R25 ;  /* 0x000000ffff0d7224 */ /* 0x000fe400078e0019 */
[----:B------:R-:W-:Y:S02]  /*344c0*/  IMAD.MOV.U32 R12, RZ, RZ, 0x2 ;  /* 0x00000002ff0c7424 */ /* 0x000fe400078e00ff */
[----:B------:R-:W-:-:S07]  /*344d0*/  IMAD.MOV.U32 R2, RZ, RZ, R14 ;  /* 0x000000ffff027224 */ /* 0x000fce00078e000e */
[----:B------:R-:W-:Y:S05]  /*344e0*/  WARPSYNC.COLLECTIVE R15, `(.L_x_3239) ;  /* 0x000000000f087348 */ /* 0x000fea0003c00000 */
[----:B------:R0:W1:Y:S02]  /*344f0*/  SHFL.IDX P6, R14, R13, R12, R11 ;  /* 0x0000000c0d0e7389 */ /* 0x00006400000c000b */
[----:B01----:R-:W-:Y:S01]  /*34500*/  ENDCOLLECTIVE ;  /* 0x000000000000791b */ /* 0x003fe20003800000 */
.L_x_3239:
        /* <DEDUP_REMOVED lines=18> */
.L_x_3240:
[----:B------:R-:W-:Y:S02]  /*34630*/  IMAD.MOV.U32 R13, RZ, RZ, R25 ;  /* 0x000000ffff0d7224 */ /* 0x000fe400078e0019 */
[----:B------:R-:W-:Y:S02]  /*34640*/  IMAD.MOV.U32 R12, RZ, RZ, 0x3 ;  /* 0x00000003ff0c7424 */ /* 0x000fe400078e00ff */
[----:B------:R-:W-:-:S07]  /*34650*/  IMAD.MOV.U32 R2, RZ, RZ, R14 ;  /* 0x000000ffff027224 */ /* 0x000fce00078e000e */
[----:B------:R-:W-:Y:S05]  /*34660*/  WARPSYNC.COLLECTIVE R15, `(.L_x_3241) ;  /* 0x000000000f087348 */ /* 0x000fea0003c00000 */
[----:B------:R0:W1:Y:S02]  /*34670*/  SHFL.IDX P6, R14, R13, R12, R11 ;  /* 0x0000000c0d0e7389 */ /* 0x00006400000c000b */
[----:B01----:R-:W-:Y:S01]  /*34680*/  ENDCOLLECTIVE ;  /* 0x000000000000791b */ /* 0x003fe20003800000 */
.L_x_3241:
        /* <DEDUP_REMOVED lines=18> */
.L_x_3242:
[----:B------:R-:W-:Y:S02]  /*347b0*/  IMAD.MOV.U32 R13, RZ, RZ, R25 ;  /* 0x000000ffff0d7224 */ /* 0x000fe400078e0019 */
[----:B------:R-:W-:Y:S02]  /*347c0*/  IMAD.MOV.U32 R12, RZ, RZ, 0x4 ;  /* 0x00000004ff0c7424 */ /* 0x000fe400078e00ff */
[----:B------:R-:W-:-:S07]  /*347d0*/  IMAD.MOV.U32 R2, RZ, RZ, R14 ;  /* 0x000000ffff027224 */ /* 0x000fce00078e000e */
[----:B------:R-:W-:Y:S05]  /*347e0*/  WARPSYNC.COLLECTIVE R15, `(.L_x_3243) ;  /* 0x000000000f087348 */ /* 0x000fea0003c00000 */
[----:B------:R0:W1:Y:S02]  /*347f0*/  SHFL.IDX P6, R14, R13, R12, R11 ;  /* 0x0000000c0d0e7389 */ /* 0x00006400000c000b */
[----:B01----:R-:W-:Y:S01]  /*34800*/  ENDCOLLECTIVE ;  /* 0x000000000000791b */ /* 0x003fe20003800000 */
.L_x_3243:
        /* <DEDUP_REMOVED lines=13> */
.L_x_3244:
        /* <DEDUP_REMOVED lines=10> */
.L_x_3057:
[----:B0-----:R0:W2:Y:S02]  /*34980*/  SYNCS.PHASECHK.TRANS64.TRYWAIT P0, [R4+URZ+0x38860], R3 ;  /* 0x03886003040075a7 */ /* 0x0010a4000800017f */
[----:B--2---:R-:W-:Y:S05]  /*34990*/  @!P0 NANOSLEEP.SYNCS 0x989680 ;  /* 0x009896800000895d */ /* 0x004fea0003900000 */
[----:B------:R-:W2:Y:S02]  /*349a0*/  @!P0 SYNCS.PHASECHK.TRANS64 P0, [R4+URZ+0x38860], R3 ;  /* 0x03886003040085a7 */ /* 0x000ea4000800007f */
[----:B--2---:R-:W-:Y:S05]  /*349b0*/  @!P0 BRA `(.L_x_3057) ;  /* 0xfffffffc00f08947 */ /* 0x004fea000383ffff */
[----:B------:R-:W-:Y:S05]  /*349c0*/  BRA `(.L_x_3246) ;  /* 0xffffffa400d47947 */ /* 0x000fea000383ffff */
.L_x_3058:
        /* <DEDUP_REMOVED lines=8> */
.L_x_3248:
[----:B------:R-:W-:Y:S05]  /*34a50*/  BSYNC B0 ;  /* 0x0000000000007941 */ /* 0x000fea0003800000 */
.L_x_3247:
        /* <DEDUP_REMOVED lines=11> */
.L_x_3249:
[----:B------:R-:W-:Y:S02]  /*34b10*/  ULDC UR4, c[0x0][0x2f4] ;  /* 0x0000bd0000047ab9 */ /* 0x000fe40000000800 */
        /* <DEDUP_REMOVED lines=21> */
.L_x_3250:
        /* <DEDUP_REMOVED lines=11> */
.L_x_3251:
[----:B------:R-:W-:Y:S02]  /*34d20*/  IMAD.MOV.U32 R13, RZ, RZ, R25 ;  /* 0x000000ffff0d7224 */ /* 0x000fe400078e0019 */
[----:B------:R-:W-:Y:S01]  /*34d30*/  IMAD.MOV.U32 R12, RZ, RZ, 0x2 ;  /* 0x00000002ff0c7424 */ /* 0x000fe200078e00ff */
[----:B------:R-:W-:-:S13]  /*34d40*/  IADD3 R2, P4, R14, R8, RZ ;  /* 0x000000080e027210 */ /* 0x000fda0007f9e0ff */
[----:B------:R-:W-:Y:S05]  /*34d50*/  WARPSYNC.COLLECTIVE R15, `(.L_x_3252) ;  /* 0x000000000f087348 */ /* 0x000fea0003c00000 */
[----:B------:R0:W1:Y:S02]  /*34d60*/  SHFL.IDX P6, R14, R13, R12, R11 ;  /* 0x0000000c0d0e7389 */ /* 0x00006400000c000b */
[----:B01----:R-:W-:Y:S01]  /*34d70*/  ENDCOLLECTIVE ;  /* 0x000000000000791b */ /* 0x003fe20003800000 */
.L_x_3252:
        /* <DEDUP_REMOVED lines=12> */
.L_x_3253:
        /* <DEDUP_REMOVED lines=14> */
.L_x_3254:
        /* <DEDUP_REMOVED lines=17> */
.L_x_3255:
[----:B------:R-:W-:Y:S02]  /*35030*/  IMAD.MOV.U32 R13, RZ, RZ, R25 ;  /* 0x000000ffff0d7224 */ /* 0x000fe400078e0019 */
[----:B------:R-:W-:Y:S01]  /*35040*/  IMAD.MOV.U32 R12, RZ, RZ, 0x4 ;  /* 0x00000004ff0c7424 */ /* 0x000fe200078e00ff */
[----:B------:R-:W-:-:S13]  /*35050*/  IADD3 R2, P4, R14, R8, RZ ;  /* 0x000000080e027210 */ /* 0x000fda0007f9e0ff */
[----:B------:R-:W-:Y:S05]  /*35060*/  WARPSYNC.COLLECTIVE R15, `(.L_x_3256) ;  /* 0x000000000f087348 */ /* 0x000fea0003c00000 */
[----:B------:R0:W1:Y:S02]  /*35070*/  SHFL.IDX P6, R14, R13, R12, R11 ;  /* 0x0000000c0d0e7389 */ /* 0x00006400000c000b */
[----:B01----:R-:W-:Y:S01]  /*35080*/  ENDCOLLECTIVE ;  /* 0x000000000000791b */ /* 0x003fe20003800000 */
.L_x_3256:
        /* <DEDUP_REMOVED lines=12> */
.L_x_3257:
        /* <DEDUP_REMOVED lines=9> */
.L_x_3063:
        /* <DEDUP_REMOVED lines=8> */
.L_x_3260:
[----:B------:R-:W-:Y:S05]  /*35260*/  BSYNC B0 ;  /* 0x0000000000007941 */ /* 0x000fea0003800000 */
.L_x_3259:
        /* <DEDUP_REMOVED lines=9> */
.L_x_3261:
        /* <DEDUP_REMOVED lines=18> */
.L_x_3262:
[----:B------:R-:W-:Y:S01]  /*35420*/  IMAD.MOV.U32 R12, RZ, RZ, 0x2 ;  /* 0x00000002ff0c7424 */ /* 0x000fe200078e00ff */
[----:B------:R-:W-:-:S05]  /*35430*/  SEL R14, R14, RZ, P1 ;  /* 0x000000ff0e0e7207 */ /* 0x000fca0000800000 */
[----:B------:R-:W-:-:S04]  /*35440*/  IMAD.IADD R5, R17, 0x1, R14 ;  /* 0x0000000111057824 */ /* 0x000fc800078e020e */
[----:B------:R-:W-:-:S07]  /*35450*/  IMAD.MOV.U32 R13, RZ, RZ, R5 ;  /* 0x000000ffff0d7224 */ /* 0x000fce00078e0005 */
[----:B------:R-:W-:Y:S05]  /*35460*/  WARPSYNC.COLLECTIVE R15, `(.L_x_3263) ;  /* 0x000000000f087348 */ /* 0x000fea0003c00000 */
[----:B------:R0:W1:Y:S02]  /*35470*/  SHFL.UP P6, R14, R13, R12, R11 ;  /* 0x0400000c0d0e7389 */ /* 0x00006400000c000b */
[----:B01----:R-:W-:Y:S01]  /*35480*/  ENDCOLLECTIVE ;  /* 0x000000000000791b */ /* 0x003fe20003800000 */
.L_x_3263:
[----:B------:R-:W-:Y:S01]  /*35490*/  IMAD.MOV.U32 R12, RZ, RZ, 0x4 ;  /* 0x00000004ff0c7424 */ /* 0x000fe200078e00ff */
[----:B------:R-:W-:-:S05]  /*354a0*/  SEL R6, R14, RZ, P2 ;  /* 0x000000ff0e067207 */ /* 0x000fca0001000000 */
[----:B------:R-:W-:-:S04]  /*354b0*/  IMAD.IADD R6, R5, 0x1, R6 ;  /* 0x0000000105067824 */ /* 0x000fc800078e0206 */
[----:B------:R-:W-:-:S07]  /*354c0*/  IMAD.MOV.U32 R13, RZ, RZ, R6 ;  /* 0x000000ffff0d7224 */ /* 0x000fce00078e0006 */
[----:B------:R-:W-:Y:S05]  /*354d0*/  WARPSYNC.COLLECTIVE R15, `(.L_x_3264) ;  /* 0x000000000f087348 */ /* 0x000fea0003c00000 */
[----:B------:R0:W1:Y:S02]  /*354e0*/  SHFL.UP P6, R14, R13, R12, R11 ;  /* 0x0400000c0d0e7389 */ /* 0x00006400000c000b */
[----:B01----:R-:W-:Y:S01]  /*354f0*/  ENDCOLLECTIVE ;  /* 0x000000000000791b */ /* 0x003fe20003800000 */
.L_x_3264:
[----:B------:R-:W-:Y:S01]  /*35500*/  IMAD.MOV.U32 R12, RZ, RZ, 0x8 ;  /* 0x00000008ff0c7424 */ /* 0x000fe200078e00ff */
[----:B------:R-:W-:-:S05]  /*35510*/  SEL R3, R14, RZ, P3 ;  /* 0x000000ff0e037207 */ /* 0x000fca0001800000 */
[----:B------:R-:W-:-:S04]  /*35520*/  IMAD.IADD R2, R6, 0x1, R3 ;  /* 0x0000000106027824 */ /* 0x000fc800078e0203 */
[----:B------:R-:W-:-:S07]  /*35530*/  IMAD.MOV.U32 R13, RZ, RZ, R2 ;  /* 0x000000ffff0d7224 */ /* 0x000fce00078e0002 */
[----:B------:R-:W-:Y:S05]  /*35540*/  WARPSYNC.COLLECTIVE R15, `(.L_x_3265) ;  /* 0x000000000f087348 */ /* 0x000fea0003c00000 */
[----:B------:R0:W1:Y:S02]  /*35550*/  SHFL.UP P6, R14, R13, R12, R11 ;  /* 0x0400000c0d0e7389 */ /* 0x00006400000c000b */
[----:B01----:R-:W-:Y:S01]  /*35560*/  ENDCOLLECTIVE ;  /* 0x000000000000791b */ /* 0x003fe20003800000 */
.L_x_3265:
[----:B------:R-:W-:Y:S01]  /*35570*/  IMAD.MOV.U32 R12, RZ, RZ, 0x10 ;  /* 0x00000010ff0c7424 */ /* 0x000fe200078e00ff */
[----:B------:R-:W-:-:S05]  /*35580*/  SEL R3, R14, RZ, P4 ;  /* 0x000000ff0e037207 */ /* 0x000fca0002000000 */
[----:B------:R-:W-:-:S04]  /*35590*/  IMAD.IADD R3, R2, 0x1, R3 ;  /* 0x0000000102037824 */ /* 0x000fc800078e0203 */
[----:B------:R-:W-:-:S07]  /*355a0*/  IMAD.MOV.U32 R13, RZ, RZ, R3 ;  /* 0x000000ffff0d7224 */ /* 0x000fce00078e0003 */
[----:B------:R-:W-:Y:S05]  /*355b0*/  WARPSYNC.COLLECTIVE R15, `(.L_x_3266) ;  /* 0x000000000f087348 */ /* 0x000fea0003c00000 */
[----:B------:R0:W1:Y:S02]  /*355c0*/  SHFL.UP P6, R14, R13, R12, R11 ;  /* 0x0400000c0d0e7389 */ /* 0x00006400000c000b */
[----:B01----:R-:W-:Y:S01]  /*355d0*/  ENDCOLLECTIVE ;  /* 0x000000000000791b */ /* 0x003fe20003800000 */
.L_x_3266:
        /* <DEDUP_REMOVED lines=8> */
.L_x_3267:
[----:B------:R-:W-:Y:S05]  /*35660*/  BRA `(.L_x_3268) ;  /* 0xffffffa000f87947 */ /* 0x000fea000383ffff */
.L_x_3068:
        /* <DEDUP_REMOVED lines=8> */
.L_x_3270:
[----:B------:R-:W-:Y:S05]  /*356f0*/  BSYNC B0 ;  /* 0x0000000000007941 */ /* 0x000fea0003800000 */
.L_x_3269:
        /* <DEDUP_REMOVED lines=8> */
.L_x_3271:
[----:B------:R-:W-:Y:S01]  /*35780*/  IMAD.MOV.U32 R12, RZ, RZ, 0x4 ;  /* 0x00000004ff0c7424 */ /* 0x000fe200078e00ff */
[----:B------:R-:W-:-:S05]  /*35790*/  SEL R2, R14, RZ, P2 ;  /* 0x000000ff0e027207 */ /* 0x000fca0001000000 */
[----:B------:R-:W-:-:S04]  /*357a0*/  IMAD.IADD R2, R13, 0x1, R2 ;  /* 0x000000010d027824 */ /* 0x000fc800078e0202 */
[----:B------:R-:W-:-:S07]  /*357b0*/  IMAD.MOV.U32 R13, RZ, RZ, R2 ;  /* 0x000000ffff0d7224 */ /* 0x000fce00078e0002 */
[----:B------:R-:W-:Y:S05]  /*357c0*/  WARPSYNC.COLLECTIVE R15, `(.L_x_3272) ;  /* 0x000000000f087348 */ /* 0x000fea0003c00000 */
[----:B------:R0:W1:Y:S02]  /*357d0*/  SHFL.UP P6, R14, R13, R12, R11 ;  /* 0x0400000c0d0e7389 */ /* 0x00006400000c000b */
[----:B01----:R-:W-:Y:S01]  /*357e0*/  ENDCOLLECTIVE ;  /* 0x000000000000791b */ /* 0x003fe20003800000 */
.L_x_3272:
[----:B------:R-:W-:Y:S01]  /*357f0*/  IMAD.MOV.U32 R12, RZ, RZ, 0x8 ;  /* 0x00000008ff0c7424 */ /* 0x000fe200078e00ff */
[----:B------:R-:W-:-:S05]  /*35800*/  SEL R3, R14, RZ, P3 ;  /* 0x000000ff0e037207 */ /* 0x000fca0001800000 */
[----:B------:R-:W-:-:S04]  /*35810*/  IMAD.IADD R3, R2, 0x1, R3 ;  /* 0x0000000102037824 */ /* 0x000fc800078e0203 */
[----:B------:R-:W-:-:S07]  /*35820*/  IMAD.MOV.U32 R13, RZ, RZ, R3 ;  /* 0x000000ffff0d7224 */ /* 0x000fce00078e0003 */
[----:B------:R-:W-:Y:S05]  /*35830*/  WARPSYNC.COLLECTIVE R15, `(.L_x_3273) ;  /* 0x000000000f087348 */ /* 0x000fea0003c00000 */
[----:B------:R0:W1:Y:S02]  /*35840*/  SHFL.UP P6, R14, R13, R12, R11 ;  /* 0x0400000c0d0e7389 */ /* 0x00006400000c000b */
[----:B01----:R-:W-:Y:S01]  /*35850*/  ENDCOLLECTIVE ;  /* 0x000000000000791b */ /* 0x003fe20003800000 */
.L_x_3273:
[----:B------:R-:W-:Y:S01]  /*35860*/  IMAD.MOV.U32 R12, RZ, RZ, 0x10 ;  /* 0x00000010ff0c7424 */ /* 0x000fe200078e00ff */
[----:B------:R-:W-:-:S05]  /*35870*/  SEL R4, R14, RZ, P4 ;  /* 0x000000ff0e047207 */ /* 0x000fca0002000000 */
[----:B------:R-:W-:-:S04]  /*35880*/  IMAD.IADD R4, R3, 0x1, R4 ;  /* 0x0000000103047824 */ /* 0x000fc800078e0204 */
[----:B------:R-:W-:-:S07]  /*35890*/  IMAD.MOV.U32 R13, RZ, RZ, R4 ;  /* 0x000000ffff0d7224 */ /* 0x000fce00078e0004 */
[----:B------:R-:W-:Y:S05]  /*358a0*/  WARPSYNC.COLLECTIVE R15, `(.L_x_3274) ;  /* 0x000000000f087348 */ /* 0x000fea0003c00000 */
[----:B------:R0:W1:Y:S02]  /*358b0*/  SHFL.UP P6, R14, R13, R12, R11 ;  /* 0x0400000c0d0e7389 */ /* 0x00006400000c000b */
[----:B01----:R-:W-:Y:S01]  /*358c0*/  ENDCOLLECTIVE ;  /* 0x000000000000791b */ /* 0x003fe20003800000 */
.L_x_3274:
        /* <DEDUP_REMOVED lines=8> */
.L_x_3275:
[----:B------:R-:W-:Y:S05]  /*35950*/  BRA `(.L_x_3276) ;  /* 0xffffffa000d87947 */ /* 0x000fea000383ffff */
.L_x_3070:
[----:B------:R-:W-:Y:S01]  /*35960*/  BSSY B0, `(.L_x_3277) ;  /* 0x0000006000007945 */ /* 0x000fe20003800000 */
[----:B------:R-:W-:Y:S01]  /*35970*/  PLOP3.LUT P6, PT, P6, PT, PT, 0x8, 0x0 ;  /* 0x000000000000781c */ /* 0x000fe200037ce170 */
[----:B------:R-:W-:-:S12]  /*35980*/  IMAD.MOV.U32 R15, RZ, RZ, -0x1 ;  /* 0xffffffffff0f7424 */ /* 0x000fd800078e00ff */
[----:B01----:R-:W-:Y:S05]  /*35990*/  WARPSYNC.COLLECTIVE R15, `(.L_x_3278) ;  /* 0x000000000f087348 */ /* 0x003fea0003c00000 */
[----:B------:R-:W-:Y:S01]  /*359a0*/  VOTE.ANY R14, PT, P6 ;  /* 0x00000000000e7806 */ /* 0x000fe200030e0100 */
[----:B01----:R-:W-:Y:S06]  /*359b0*/  ENDCOLLECTIVE ;  /* 0x000000000000791b */ /* 0x003fec0003800000 */
.L_x_3278:
[----:B------:R-:W-:Y:S05]  /*359c0*/  BSYNC B0 ;  /* 0x0000000000007941 */ /* 0x000fea0003800000 */
.L_x_3277:
        /* <DEDUP_REMOVED lines=9> */
.L_x_3279:
[----:B------:R-:W-:Y:S01]  /*35a60*/  IMAD.MOV.U32 R17, RZ, RZ, R14 ;  /* 0x000000ffff117224 */ /* 0x000fe200078e000e */
[----:B------:R-:W-:Y:S06]  /*35a70*/  BRA `(.L_x_3280) ;  /* 0xffffffa000c87947 */ /* 0x000fec000383ffff */
.L_x_3072:
[----:B------:R-:W-:Y:S01]  /*35a80*/  BSSY B0, `(.L_x_3281) ;  /* 0x0000007000007945 */ /* 0x000fe20003800000 */
[----:B------:R-:W-:Y:S02]  /*35a90*/  IMAD.MOV.U32 R13, RZ, RZ, R2 ;  /* 0x000000ffff0d7224 */ /* 0x000fe400078e0002 */
[----:B------:R-:W-:Y:S02]  /*35aa0*/  IMAD.MOV.U32 R11, RZ, RZ, 0x1f ;  /* 0x0000001fff0b7424 */ /* 0x000fe400078e00ff */
[----:B------:R-:W-:-:S07]  /*35ab0*/  IMAD.MOV.U32 R15, RZ, RZ, -0x1 ;  /* 0xffffffffff0f7424 */ /* 0x000fce00078e00ff */
[----:B0123--:R-:W-:Y:S05]  /*35ac0*/  WARPSYNC.COLLECTIVE R15, `(.L_x_3282) ;  /* 0x000000000f087348 */ /* 0x00ffea0003c00000 */
[----:B------:R4:W0:Y:S02]  /*35ad0*/  SHFL.IDX P6, R14, R13, R12, R11 ;  /* 0x0000000c0d0e7389 */ /* 0x00082400000c000b */
[----:B01234-:R-:W-:Y:S01]  /*35ae0*/  ENDCOLLECTIVE ;  /* 0x000000000000791b */ /* 0x01ffe20003800000 */
.L_x_3282:
[----:B------:R-:W-:Y:S05]  /*35af0*/  BSYNC B0 ;  /* 0x0000000000007941 */ /* 0x000fea0003800000 */
.L_x_3281:
[----:B------:R-:W-:Y:S05]  /*35b00*/  BRA `(.L_x_3071) ;  /* 0xffffffa000c07947 */ /* 0x000fea000383ffff */
.L_x_3076:
[----:B-1----:R1:W3:Y:S02]  /*35b10*/  SYNCS.PHASECHK.TRANS64.TRYWAIT P0, [R5+URZ+0x38820], R0 ;  /* 0x03882000050075a7 */ /* 0x0022e4000800017f */
[----:B---3--:R-:W-:Y:S05]  /*35b20*/  @!P0 NANOSLEEP.SYNCS 0x989680 ;  /* 0x009896800000895d */ /* 0x008fea0003900000 */
[----:B------:R-:W3:Y:S02]  /*35b30*/  @!P0 SYNCS.PHASECHK.TRANS64 P0, [R5+URZ+0x38820], R0 ;  /* 0x03882000050085a7 */ /* 0x000ee4000800007f */
[----:B---3--:R-:W-:Y:S05]  /*35b40*/  @!P0 BRA `(.L_x_3076) ;  /* 0xfffffffc00f08947 */ /* 0x008fea000383ffff */
[----:B------:R-:W-:Y:S05]  /*35b50*/  BRA `(.L_x_3283) ;  /* 0xffffffa800387947 */ /* 0x000fea000383ffff */
.L_x_3077:
        /* <DEDUP_REMOVED lines=11> */
.L_x_3285:
[----:B------:R-:W-:Y:S05]  /*35c10*/  BSYNC B0 ;  /* 0x0000000000007941 */ /* 0x000fea0003800000 */
.L_x_3284:
[----:B------:R-:W-:Y:S05]  /*35c20*/  BRA `(.L_x_3286) ;  /* 0xffffffa800207947 */ /* 0x000fea000383ffff */
.L_x_3078:
[----:B------:R-:W-:Y:S01]  /*35c30*/  BSSY B0, `(.L_x_3287) ;  /* 0x0000006000007945 */ /* 0x000fe20003800000 */
[----:B------:R-:W-:-:S07]  /*35c40*/  IMAD.MOV.U32 R15, RZ, RZ, -0x1 ;  /* 0xffffffffff0f7424 */ /* 0x000fce00078e00ff */
[----:B012---:R-:W-:Y:S05]  /*35c50*/  WARPSYNC.COLLECTIVE R15, `(.L_x_3288) ;  /* 0x000000000f0c7348 */ /* 0x007fea0003c00000 */
[----:B------:R-:W-:Y:S02]  /*35c60*/  ELECT P6, UR62, PT ;  /* 0x00000000003e782f */ /* 0x000fe400038c0000 */
[----:B------:R-:W-:Y:S01]  /*35c70*/  MOV R14, UR62 ;  /* 0x0000003e000e7c02 */ /* 0x000fe20008000f00 */
[----:B012---:R-:W-:Y:S10]  /*35c80*/  ENDCOLLECTIVE ;  /* 0x000000000000791b */ /* 0x007ff40003800000 */
.L_x_3288:
[----:B------:R-:W-:Y:S05]  /*35c90*/  BSYNC B0 ;  /* 0x0000000000007941 */ /* 0x000fea0003800000 */
.L_x_3287:
[----:B------:R-:W-:Y:S05]  /*35ca0*/  BRA `(.L_x_3289) ;  /* 0xffffffa800147947 */ /* 0x000fea000383ffff */
.L_x_3080:
[----:B-1----:R1:W3:Y:S02]  /*35cb0*/  SYNCS.PHASECHK.TRANS64.TRYWAIT P1, [R3+URZ+0x38840], R2 ;  /* 0x03884002030075a7 */ /* 0x0022e4000802017f */
[----:B---3--:R-:W-:Y:S05]  /*35cc0*/  @!P1 NANOSLEEP.SYNCS 0x989680 ;  /* 0x009896800000995d */ /* 0x008fea0003900000 */
[----:B------:R-:W3:Y:S02]  /*35cd0*/  @!P1 SYNCS.PHASECHK.TRANS64 P1, [R3+URZ+0x38840], R2 ;  /* 0x03884002030095a7 */ /* 0x000ee4000802007f */
[----:B---3--:R-:W-:Y:S05]  /*35ce0*/  @!P1 BRA `(.L_x_3080) ;  /* 0xfffffffc00f09947 */ /* 0x008fea000383ffff */
[----:B------:R-:W-:Y:S05]  /*35cf0*/  BRA `(.L_x_3290) ;  /* 0xffffffa8003c7947 */ /* 0x000fea000383ffff */
.L_x_3082:
[----:B---3--:R3:W4:Y:S02]  /*35d00*/  SYNCS.PHASECHK.TRANS64.TRYWAIT P1, [R27+URZ+0x38840], R0 ;  /* 0x038840001b0075a7 */ /* 0x008724000802017f */
[----:B----4-:R-:W-:Y:S05]  /*35d10*/  @!P1 NANOSLEEP.SYNCS 0x989680 ;  /* 0x009896800000995d */ /* 0x010fea0003900000 */
[----:B------:R-:W4:Y:S02]  /*35d20*/  @!P1 SYNCS.PHASECHK.TRANS64 P1, [R27+URZ+0x38840], R0 ;  /* 0x038840001b0095a7 */ /* 0x000f24000802007f */
[----:B----4-:R-:W-:Y:S05]  /*35d30*/  @!P1 BRA `(.L_x_3082) ;  /* 0xfffffffc00f09947 */ /* 0x010fea000383ffff */
[----:B------:R-:W-:Y:S05]  /*35d40*/  BRA `(.L_x_3291) ;  /* 0xffffffa800487947 */ /* 0x000fea000383ffff */
.L_x_3084:
[----:B----4-:R4:W0:Y:S02]  /*35d50*/  SYNCS.PHASECHK.TRANS64.TRYWAIT P1, [R3+URZ+0x38860], R2 ;  /* 0x03886002030075a7 */ /* 0x010824000802017f */
[----:B0-----:R-:W-:Y:S05]  /*35d60*/  @!P1 NANOSLEEP.SYNCS 0x989680 ;  /* 0x009896800000995d */ /* 0x001fea0003900000 */
[----:B------:R-:W0:Y:S02]  /*35d70*/  @!P1 SYNCS.PHASECHK.TRANS64 P1, [R3+URZ+0x38860], R2 ;  /* 0x03886002030095a7 */ /* 0x000e24000802007f */
[----:B0-----:R-:W-:Y:S05]  /*35d80*/  @!P1 BRA `(.L_x_3084) ;  /* 0xfffffffc00f09947 */ /* 0x001fea000383ffff */
[----:B------:R-:W-:Y:S05]  /*35d90*/  BRA `(.L_x_3292) ;  /* 0xffffffa800447947 */ /* 0x000fea000383ffff */
.L_x_3293:
        /* <DEDUP_REMOVED lines=14> */
.L_x_15833:


//--------------------- .text._ZN7cutlass13device_kernelIN5flash11enable_sm90INS1_16FlashAttnFwdSm90INS1_25CollectiveMainloopFwdSm90ILi2EN4cute5tupleIJNS5_1CILi1EEES8_S8_EEENS6_IJNS7_ILi128EEENS7_ILi96EEENS7_ILi192EEEEEELi192ENS_10bfloat16_tEfNS_4arch4Sm90ELb0ELb0ELb1ELb0ELb1ELb0ELb0ELb1ELb1ELb1ELb0ELb0EEENS1_21CollectiveEpilogueFwdINS6_IJSA_SC_SB_EEES9_SE_SG_Li256ELb0ELb1ELb0ELb0EEENS1_29StaticPersistentTileSchedulerILb0EEEEEEEEEvNT_6ParamsE --------------------------
	.section	.text._ZN7cutlass13device_kernelIN5flash11enable_sm90INS1_16FlashAttnFwdSm90INS1_25CollectiveMainloopFwdSm90ILi2EN4cute5tupleIJNS5_1CILi1EEES8_S8_EEENS6_IJNS7_ILi128EEENS7_ILi96EEENS7_ILi192EEEEEELi192ENS_10bfloat16_tEfNS_4arch4Sm90ELb0ELb0ELb1ELb0ELb1ELb0ELb0ELb1ELb1ELb1ELb0ELb0EEENS1_21CollectiveEpilogueFwdINS6_IJSA_SC_SB_EEES9_SE_SG_Li256ELb0ELb1ELb0ELb0EEENS1_29StaticPersistentTileSchedulerILb0EEEEEEEEEvNT_6ParamsE,"ax",@progbits
	.align	128
.text._ZN7cutlass13device_kernelIN5flash11enable_sm90INS1_16FlashAttnFwdSm90INS1_25CollectiveMainloopFwdSm90ILi2EN4cute5tupleIJNS5_1CILi1EEES8_S8_EEENS6_IJNS7_ILi128EEENS7_ILi96EEENS7_ILi192EEEEEELi192ENS_10bfloat16_tEfNS_4arch4Sm90ELb0ELb0ELb1ELb0ELb1ELb0ELb0ELb1ELb1ELb1ELb0ELb0EEENS1_21CollectiveEpilogueFwdINS6_IJSA_SC_SB_EEES9_SE_SG_Li256ELb0ELb1ELb0ELb0EEENS1_29StaticPersistentTileSchedulerILb0EEEEEEEEEvNT_6ParamsE:
        .type           _ZN7cutlass13device_kernelIN5flash11enable_sm90INS1_16FlashAttnFwdSm90INS1_25CollectiveMainloopFwdSm90ILi2EN4cute5tupleIJNS5_1CILi1EEES8_S8_EEENS6_IJNS7_ILi128EEENS7_ILi96EEENS7_ILi192EEEEEELi192ENS_10bfloat16_tEfNS_4arch4Sm90ELb0ELb0ELb1ELb0ELb1ELb0ELb0ELb1ELb1ELb1ELb0ELb0EEENS1_21CollectiveEpilogueFwdINS6_IJSA_SC_SB_EEES9_SE_SG_Li256ELb0ELb1ELb0ELb0EEENS1_29StaticPersistentTileSchedulerILb0EEEEEEEEEvNT_6ParamsE,@function
        .size           _ZN7cutlass13device_kernelIN5flash11enable_sm90INS1_16FlashAttnFwdSm90INS1_25CollectiveMainloopFwdSm90ILi2EN4cute5tupleIJNS5_1CILi1EEES8_S8_EEENS6_IJNS7_ILi128EEENS7_ILi96EEENS7_ILi192EEEEEELi192ENS_10bfloat16_tEfNS_4arch4Sm90ELb0ELb0ELb1ELb0ELb1ELb0ELb0ELb1ELb1ELb1ELb0ELb0EEENS1_21CollectiveEpilogueFwdINS6_IJSA_SC_SB_EEES9_SE_SG_Li256ELb0ELb1ELb0ELb0EEENS1_29StaticPersistentTileSchedulerILb0EEEEEEEEEvNT_6ParamsE,(.L_x_15834 - _ZN7cutlass13device_kernelIN5flash11enable_sm90INS1_16FlashAttnFwdSm90INS1_25CollectiveMainloopFwdSm90ILi2EN4cute5tupleIJNS5_1CILi1EEES8_S8_EEENS6_IJNS7_ILi128EEENS7_ILi96EEENS7_ILi192EEEEEELi192ENS_10bfloat16_tEfNS_4arch4Sm90ELb0ELb0ELb1ELb0ELb1ELb0ELb0ELb1ELb1ELb1ELb0ELb0EEENS1_21CollectiveEpilogueFwdINS6_IJSA_SC_SB_EEES9_SE_SG_Li256ELb0ELb1ELb0ELb0EEENS1_29StaticPersistentTileSchedulerILb0EEEEEEEEEvNT_6ParamsE)
        .other          _ZN7cutlass13device_kernelIN5flash11enable_sm90INS1_16FlashAttnFwdSm90INS1_25CollectiveMainloopFwdSm90ILi2EN4cute5tupleIJNS5_1CILi1EEES8_S8_EEENS6_IJNS7_ILi128EEENS7_ILi96EEENS7_ILi192EEEEEELi192ENS_10bfloat16_tEfNS_4arch4Sm90ELb0ELb0ELb1ELb0ELb1ELb0ELb0ELb1ELb1ELb1ELb0ELb0EEENS1_21CollectiveEpilogueFwdINS6_IJSA_SC_SB_EEES9_SE_SG_Li256ELb0ELb1ELb0ELb0EEENS1_29StaticPersistentTileSchedulerILb0EEEEEEEEEvNT_6ParamsE,@"STO_CUDA_ENTRY STV_DEFAULT"
_ZN7cutlass13device_kernelIN5flash11enable_sm90INS1_16FlashAttnFwdSm90INS1_25CollectiveMainloopFwdSm90ILi2EN4cute5tupleIJNS5_1CILi1EEES8_S8_EEENS6_IJNS7_ILi128EEENS7_ILi96EEENS7_ILi192EEEEEELi192ENS_10bfloat16_tEfNS_4arch4Sm90ELb0ELb0ELb1ELb0ELb1ELb0ELb0ELb1ELb1ELb1ELb0ELb0EEENS1_21CollectiveEpilogueFwdINS6_IJSA_SC_SB_EEES9_SE_SG_Li256ELb0ELb1ELb0ELb0EEENS1_29StaticPersistentTileSchedulerILb0EEEEEEEEEvNT_6ParamsE:
        /* <DEDUP_REMOVED lines=45> */
.L_x_3294:
        /* <DEDUP_REMOVED lines=22> */
.L_x_3295:
        /* <DEDUP_REMOVED lines=18> */
.L_x_3296:
        /* <DEDUP_REMOVED lines=22> */
.L_x_3297:
        /* <DEDUP_REMOVED lines=23> */
.L_x_3298:
        /* <DEDUP_REMOVED lines=10> */
.L_x_3300:
        /* <DEDUP_REMOVED lines=11> */
[----:B------:R-:W-:Y:S01]  /*0970*/  MOV R11, 0xfffffffe ;  /* 0xfffffffe000b7802 */ /* 0x000fe20000000f00 */
[----:B------:R-:W-:Y:S01]  /*0980*/  IMAD.U32 R22, RZ, RZ, UR4 ;  /* 0x00000004ff167e24 */ /* 0x000fe2000f8e00ff */
[----:B------:R-:W-:Y:S01]  /*0990*/  UMOV UR39, URZ ;  /* 0x0000003f00277c82 */ /* 0x000fe20008000000 */
[----:B------:R-:W-:Y:S01]  /*09a0*/  UMOV UR38, URZ ;  /* 0x0000003f00267c82 */ /* 0x000fe20008000000 */
[----:B------:R-:W-:-:S04]  /*09b0*/  SHF.R.S32.HI R0, RZ, 0x1f, R19 ;  /* 0x0000001fff007819 */ /* 0x000fc80000011413 */
[CC--:B------:R-:W-:Y:S02]  /*09c0*/  LEA.HI R3, R0.reuse, R19.reuse, RZ, 0x7 ;  /* 0x0000001300037211 */ /* 0x0c0fe400078f38ff */
[CC--:B------:R-:W-:Y:S02]  /*09d0*/  LEA.HI R5, R0.reuse, R19.reuse, RZ, 0x5 ;  /* 0x0000001300057211 */ /* 0x0c0fe400078f28ff */
[CC--:B------:R-:W-:Y:S02]  /*09e0*/  LEA.HI R4, R0.reuse, R19.reuse, RZ, 0x4 ;  /* 0x0000001300047211 */ /* 0x0c0fe400078f20ff */
[CC--:B------:R-:W-:Y:S01]  /*09f0*/  LEA.HI R6, R0.reuse, R19.reuse, RZ, 0x2 ;  /* 0x0000001300067211 */ /* 0x0c0fe200078f10ff */
[----:B------:R-:W-:Y:S01]  /*0a00*/  IMAD.SHL.U32 R7, R5, 0x20, RZ ;  /* 0x0000002005077824 */ /* 0x000fe200078e00ff */
[----:B------:R-:W-:Y:S02]  /*0a10*/  LEA.HI R23, R0, R19, RZ, 0x3 ;  /* 0x0000001300177211 */ /* 0x000fe400078f18ff */
[----:B------:R-:W-:-:S02]  /*0a20*/  SHF.R.S32.HI R5, RZ, 0x4, R4 ;  /* 0x00000004ff057819 */ /* 0x000fc40000011404 */
[----:B------:R-:W-:Y:S02]  /*0a30*/  LOP3.LUT R10, R6, 0xfffffffc, RZ, 0xc0, !PT ;  /* 0xfffffffc060a7812 */ /* 0x000fe400078ec0ff */
[C---:B------:R-:W-:Y:S02]  /*0a40*/  LOP3.LUT R6, R4.reuse, 0x3fffff0, RZ, 0xc0, !PT ;  /* 0x03fffff004067812 */ /* 0x040fe400078ec0ff */
[----:B------:R-:W-:Y:S01]  /*0a50*/  LEA.HI R4, R4, R5, RZ, 0x1 ;  /* 0x0000000504047211 */ /* 0x000fe200078f08ff */
[C---:B------:R-:W-:Y:S01]  /*0a60*/  IMAD.IADD R10, R19.reuse, 0x1, -R10 ;  /* 0x00000001130a7824 */ /* 0x040fe200078e0a0a */
[----:B------:R-:W-:Y:S01]  /*0a70*/  SHF.R.S32.HI R196, RZ, 0x7, R3 ;  /* 0x00000007ffc47819 */ /* 0x000fe20000011403 */
[----:B------:R-:W-:Y:S01]  /*0a80*/  IMAD.IADD R6, R19, 0x1, -R6 ;  /* 0x0000000113067824 */ /* 0x000fe200078e0a06 */
[----:B------:R-:W-:Y:S02]  /*0a90*/  LOP3.LUT R4, R4, 0x1ffffffe, RZ, 0xc0, !PT ;  /* 0x1ffffffe04047812 */ /* 0x000fe400078ec0ff */
[----:B------:R-:W-:-:S02]  /*0aa0*/  LOP3.LUT R12, R23, 0xfffffff8, RZ, 0xc0, !PT ;  /* 0xfffffff8170c7812 */ /* 0x000fc400078ec0ff */
[----:B------:R-:W-:Y:S01]  /*0ab0*/  LOP3.LUT R7, R7, 0xfffffc00, RZ, 0xc0, !PT ;  /* 0xfffffc0007077812 */ /* 0x000fe200078ec0ff */
[----:B------:R-:W-:Y:S01]  /*0ac0*/  IMAD.IADD R4, R5, 0x1, -R4 ;  /* 0x0000000105047824 */ /* 0x000fe200078e0a04 */
[----:B------:R-:W-:Y:S02]  /*0ad0*/  LEA.HI R5, R10, R10, RZ, 0x1 ;  /* 0x0000000a0a057211 */ /* 0x000fe400078f08ff */
[----:B------:R-:W-:Y:S01]  /*0ae0*/  SHF.R.S32.HI R23, RZ, 0x3, R23 ;  /* 0x00000003ff177819 */ /* 0x000fe20000011417 */
[----:B------:R-:W-:Y:S01]  /*0af0*/  IMAD R7, R6, 0x40, R7 ;  /* 0x0000004006077824 */ /* 0x000fe200078e0207 */
[----:B------:R-:W-:-:S03]  /*0b00*/  LOP3.LUT R5, R5, 0x1ffffffe, RZ, 0xc0, !PT ;  /* 0x1ffffffe05057812 */ /* 0x000fc600078ec0ff */
[----:B------:R-:W-:Y:S02]  /*0b10*/  IMAD R199, R4, 0x8, R7 ;  /* 0x0000000804c77824 */ /* 0x000fe400078e0207 */
[----:B------:R-:W-:Y:S01]  /*0b20*/  IMAD.IADD R198, R10, 0x1, -R5 ;  /* 0x000000010ac67824 */ /* 0x000fe200078e0a05 */
[----:B--2---:R-:W-:Y:S02]  /*0b30*/  R2UR UR5, R2 ;  /* 0x00000000020572ca */ /* 0x004fe400000e0000 */
[C---:B------:R-:W-:Y:S02]  /*0b40*/  LOP3.LUT R2, R3.reuse, 0xffffff80, RZ, 0xc0, !PT ;  /* 0xffffff8003027812 */ /* 0x040fe400078ec0ff */
[----:B------:R-:W-:Y:S02]  /*0b50*/  LEA.HI R3, R3, R196, RZ, 0x1 ;  /* 0x000000c403037211 */ /* 0x000fe400078f08ff */
[----:B------:R-:W-:Y:S02]  /*0b60*/  IADD3 R193, R19, -R2, RZ ;  /* 0x8000000213c17210 */ /* 0x000fe40007ffe0ff */
[----:B------:R-:W-:-:S02]  /*0b70*/  LOP3.LUT R3, R3, 0x3fffffe, RZ, 0xc0, !PT ;  /* 0x03fffffe03037812 */ /* 0x000fc400078ec0ff */
[----:B------:R-:W-:Y:S02]  /*0b80*/  SHF.R.S32.HI R2, RZ, 0x1f, R193 ;  /* 0x0000001fff027819 */ /* 0x000fe400000114c1 */
[----:B------:R-:W-:Y:S01]  /*0b90*/  IADD3 R19, R19, -R12, RZ ;  /* 0x8000000c13137210 */ /* 0x000fe20007ffe0ff */
[----:B------:R-:W-:Y:S01]  /*0ba0*/  IMAD.IADD R3, R196, 0x1, -R3 ;  /* 0x00000001c4037824 */ /* 0x000fe200078e0a03 */
[CC--:B------:R-:W-:Y:S01]  /*0bb0*/  LEA.HI R0, R2.reuse, R193.reuse, RZ, 0x2 ;  /* 0x000000c102007211 */ /* 0x0c0fe200078f10ff */
[----:B------:R-:W-:Y:S01]  /*0bc0*/  ULOP3.LUT UR4, UR5, 0x1, URZ, 0xfc, !UPT ;  /* 0x0000000105047892 */ /* 0x000fe2000f8efc3f */
[----:B------:R-:W-:Y:S01]  /*0bd0*/  LEA.HI R2, R2, R193, RZ, 0x5 ;  /* 0x000000c102027211 */ /* 0x000fe200078f28ff */
[----:B------:R-:W-:Y:S01]  /*0be0*/  IMAD.SHL.U32 R16, R19, 0x8, RZ ;  /* 0x0000000813107824 */ /* 0x000fe200078e00ff */
[--C-:B------:R-:W-:Y:S02]  /*0bf0*/  SHF.R.S32.HI R8, RZ, 0x2, R0.reuse ;  /* 0x00000002ff087819 */ /* 0x100fe40000011400 */
[----:B------:R-:W-:Y:S01]  /*0c00*/  SHF.R.S32.HI R9, RZ, 0x1f, R0 ;  /* 0x0000001fff097819 */ /* 0x000fe20000011400 */
[C---:B------:R-:W-:Y:S01]  /*0c10*/  VIADD R18, R16.reuse, 0x40 ;  /* 0x0000004010127836 */ /* 0x040fe20000000000 */
[----:B------:R-:W-:Y:S01]  /*0c20*/  SHF.R.S32.HI R2, RZ, 0x5, R2 ;  /* 0x00000005ff027819 */ /* 0x000fe20000011402 */
[----:B------:R-:W-:Y:S01]  /*0c30*/  VIADD R17, R16, 0x80 ;  /* 0x0000008010117836 */ /* 0x000fe20000000000 */
[----:B------:R-:W-:Y:S01]  /*0c40*/  LEA.HI R9, R9, R8, RZ, 0x3 ;  /* 0x0000000809097211 */ /* 0x000fe200078f18ff */
[----:B------:R-:W-:Y:S01]  /*0c50*/  IMAD.U32 R201, RZ, RZ, UR4 ;  /* 0x00000004ffc97e24 */ /* 0x000fe2000f8e00ff */
[----:B------:R-:W-:Y:S01]  /*0c60*/  LOP3.LUT R0, R0, 0x7ffffffc, RZ, 0xc0, !PT ;  /* 0x7ffffffc00007812 */ /* 0x000fe200078ec0ff */
[----:B------:R-:W-:Y:S01]  /*0c70*/  UMOV UR4, URZ ;  /* 0x0000003f00047c82 */ /* 0x000fe20008000000 */
[----:B------:R-:W-:-:S02]  /*0c80*/  LOP3.LUT R9, R9, 0xfffffff8, RZ, 0xc0, !PT ;  /* 0xfffffff809097812 */ /* 0x000fc400078ec0ff */
[----:B------:R-:W-:Y:S01]  /*0c90*/  SHF.R.S32.HI R203, RZ, 0x1f, R18 ;  /* 0x0000001fffcb7819 */ /* 0x000fe20000011412 */
[----:B------:R-:W-:Y:S01]  /*0ca0*/  IMAD.IADD R0, R193, 0x1, -R0 ;  /* 0x00000001c1007824 */ /* 0x000fe200078e0a00 */
[----:B------:R-:W-:Y:S01]  /*0cb0*/  MOV R192, UR4 ;  /* 0x0000000400c07c02 */ /* 0x000fe20008000f00 */
[----:B------:R-:W-:Y:S01]  /*0cc0*/  IMAD.IADD R9, R8, 0x1, -R9 ;  /* 0x0000000108097824 */ /* 0x000fe200078e0a09 */
[----:B------:R-:W-:Y:S01]  /*0cd0*/  SHF.R.S32.HI R202, RZ, 0x1f, R17 ;  /* 0x0000001fffca7819 */ /* 0x000fe20000011411 */
[----:B------:R-:W-:-:S03]  /*0ce0*/  IMAD R200, R0, R11, 0x60 ;  /* 0x0000006000c87424 */ /* 0x000fc600078e020b */
[----:B------:R-:W-:-:S04]  /*0cf0*/  LEA R2, R2, R9, 0x4 ;  /* 0x0000000902027211 */ /* 0x000fc800078e20ff */
[----:B------:R-:W-:-:S05]  /*0d00*/  LEA R197, R3, R2, 0x6 ;  /* 0x0000000203c57211 */ /* 0x000fca00078e30ff */
[----:B------:R-:W-:-:S07]  /*0d10*/  IMAD R198, R198, 0x8, R197 ;  /* 0x00000008c6c67824 */ /* 0x000fce00078e02c5 */
.L_x_3333:
[----:B0-----:R-:W0:Y:S01]  /*0d20*/  SHFL.IDX PT, R0, R196, RZ, 0x1f ;  /* 0x00001fffc4007589 */ /* 0x001e2200000e0000 */
[----:B-1----:R-:W1:Y:S01]  /*0d30*/  S2UR UR5, SR_CgaCtaId ;  /* 0x00000000000579c3 */ /* 0x002e620000008800 */
[----:B------:R-:W-:Y:S01]  /*0d40*/  ULDC.64 UR6, c[0x0][0x418] ;  /* 0x0001060000067ab9 */ /* 0x000fe20000000a00 */
[----:B------:R-:W-:Y:S01]  /*0d50*/  ULDC UR4, c[0x0][0xc38] ;  /* 0x00030e0000047ab9 */ /* 0x000fe20000000800 */
[----:B------:R-:W-:Y:S01]  /*0d60*/  UISETP.NE.U32.AND UP0, UPT, UR6, URZ, UPT ;  /* 0x0000003f0600728c */ /* 0x000fe2000bf05070 */
[----:B------:R-:W-:Y:S01]  /*0d70*/  R2UR UR13, R22 ;  /* 0x00000000160d72ca */ /* 0x000fe200000e0000 */
[----:B------:R-:W-:Y:S02]  /*0d80*/  UISETP.NE.AND UP1, UPT, UR4, 0x1, UPT ;  /* 0x000000010400788c */ /* 0x000fe4000bf25270 */
[----:B------:R-:W-:Y:S01]  /*0d90*/  UISETP.NE.AND.EX UP0, UPT, UR7, URZ, UPT, UP0 ;  /* 0x0000003f0700728c */ /* 0x000fe2000bf05300 */
[----:B------:R-:W-:Y:S01]  /*0da0*/  ULDC UR4, c[0x0][0xc44] ;  /* 0x0003110000047ab9 */ /* 0x000fe20000000800 */
[----:B------:R-:W-:Y:S01]  /*0db0*/  ULDC UR61, c[0x0][0x424] ;  /* 0x00010900003d7ab9 */ /* 0x000fe20000000800 */
[----:B------:R-:W-:Y:S01]  /*0dc0*/  UISETP.NE.AND UP2, UPT, UR4, 0x1, UPT ;  /* 0x000000010400788c */ /* 0x000fe2000bf45270 */
[----:B------:R-:W-:Y:S01]  /*0dd0*/  UMOV UR40, 0x400 ;  /* 0x0000040000287882 */ /* 0x000fe20000000000 */
[----:B------:R-:W-:-:S04]  /*0de0*/  USEL UR61, UR61, 0x1, UP0 ;  /* 0x000000013d3d7887 */ /* 0x000fc80008000000 */
[----:B------:R-:W-:Y:S01]  /*0df0*/  @UP1 ULDC UR4, c[0x0][0xc3c] ;  /* 0x00030f0000041ab9 */ /* 0x000fe20000000800 */
[----:B------:R-:W-:Y:S01]  /*0e00*/  ULDC UR10, c[0x0][0x2f0] ;  /* 0x0000bc00000a7ab9 */ /* 0x000fe20000000800 */
[----:B------:R-:W-:Y:S01]  /*0e10*/  @UP1 ULDC UR12, c[0x0][0xc40] ;  /* 0x00031000000c1ab9 */ /* 0x000fe20000000800 */
[----:B------:R-:W-:Y:S01]  /*0e20*/  UIMAD UR61, UR61, UR10, URZ ;  /* 0x0000000a3d3d72a4 */ /* 0x000fe2000f8e023f */
[----:B------:R-:W-:Y:S01]  /*0e30*/  UMOV UR14, UR13 ;  /* 0x0000000d000e7c82 */ /* 0x000fe20008000000 */
[----:B------:R-:W-:Y:S01]  /*0e40*/  @UP2 ULDC.64 UR8, c[0x0][0xc48] ;  /* 0x0003120000082ab9 */ /* 0x000fe20000000a00 */
[----:B0-----:R-:W-:Y:S01]  /*0e50*/  R2UR UR6, R0 ;  /* 0x00000000000672ca */ /* 0x001fe200000e0000 */
[----:B-1----:R-:W-:Y:S02]  /*0e60*/  ULEA UR40, UR5, UR40, 0x18 ;  /* 0x0000002805287291 */ /* 0x002fe4000f8ec03f */
[----:B------:R-:W-:Y:S02]  /*0e70*/  UIMAD.WIDE.U32 UR4, UR13, UR4, URZ ;  /* 0x000000040d0472a5 */ /* 0x000fe4000f8e003f */
[----:B------:R-:W-:-:S02]  /*0e80*/  UIADD3 UR11, UR40, 0x12400, URZ ;  /* 0x00012400280b7890 */ /* 0x000fc4000fffe03f */
[----:B------:R-:W-:Y:S02]  /*0e90*/  @UP1 USHF.R.U32.HI UR14, URZ, UR12, UR5 ;  /* 0x0000000c3f0e1299 */ /* 0x000fe40008011605 */
[----:B------:R-:W-:Y:S02]  /*0ea0*/  ULOP3.LUT UP0, URZ, UR11, 0x1bf, URZ, 0xc0, !UPT ;  /* 0x000001bf0b3f7892 */ /* 0x000fe4000f80c03f */
[----:B------:R-:W-:Y:S02]  /*0eb0*/  UIMAD.WIDE.U32 UR4, UR14, UR8, URZ ;  /* 0x000000080e0472a5 */ /* 0x000fe4000f8e003f */
[----:B------:R-:W-:Y:S01]  /*0ec0*/  ULEA.HI UR7, UR6, UR6, URZ, 0x1 ;  /* 0x0000000606077291 */ /* 0x000fe2000f8f083f */
[----:B------:R-:W-:Y:S01]  /*0ed0*/  IMAD.U32 R195, RZ, RZ, UR14 ;  /* 0x0000000effc37e24 */ /* 0x000fe2000f8e00ff */
[----:B------:R-:W-:Y:S01]  /*0ee0*/  PLOP3.LUT P0, PT, PT, PT, UP0, 0x80, 0x0 ;  /* 0x000000000000781c */ /* 0x000fe20003f0f008 */
[----:B------:R-:W-:Y:S01]  /*0ef0*/  UMOV UR60, UR14 ;  /* 0x0000000e003c7c82 */ /* 0x000fe20008000000 */
[----:B------:R-:W-:-:S02]  /*0f00*/  ULOP3.LUT UR7, UR7, 0x1e, URZ, 0xc0, !UPT ;  /* 0x0000001e07077892 */ /* 0x000fc4000f8ec03f */
[----:B------:R-:W-:Y:S02]  /*0f10*/  @UP2 USHF.R.U32.HI UR60, URZ, UR9, UR5 ;  /* 0x000000093f3c2299 */ /* 0x000fe40008011605 */
[----:B------:R-:W-:Y:S02]  /*0f20*/  UIADD3 UR7, UR6, -UR7, URZ ;  /* 0x8000000706077290 */ /* 0x000fe4000fffe03f */
[----:B------:R-:W-:Y:S02]  /*0f30*/  UIADD3 UR6, UR61, 0x5f, URZ ;  /* 0x0000005f3d067890 */ /* 0x000fe4000fffe03f */
[----:B------:R-:W-:Y:S02]  /*0f40*/  ULEA UR8, UR7, UR11, 0xd ;  /* 0x0000000b07087291 */ /* 0x000fe4000f8e683f */
[----:B------:R-:W-:Y:S02]  /*0f50*/  UIMAD.WIDE UR6, UR6, 0x2aaaaaab, URZ ;  /* 0x2aaaaaab060678a5 */ /* 0x000fe4000f8e023f */
[----:B------:R-:W-:-:S02]  /*0f60*/  USHF.R.U32.HI UR8, URZ, 0x4, UR8 ;  /* 0x000000043f087899 */ /* 0x000fc40008011608 */
[----:B------:R-:W-:Y:S02]  /*0f70*/  USHF.R.U32.HI UR4, URZ, 0x1f, UR7 ;  /* 0x0000001f3f047899 */ /* 0x000fe40008011607 */
[----:B------:R-:W-:Y:S02]  /*0f80*/  ULOP3.LUT UR41, UR8, 0x3fff, URZ, 0xc0, !UPT ;  /* 0x00003fff08297892 */ /* 0x000fe4000f8ec03f */
[----:B------:R-:W-:-:S03]  /*0f90*/  ULEA.HI.SX32 UR5, UR7, UR4, 0x1c ;  /* 0x0000000407057291 */ /* 0x000fc6000f8fe23f */
[----:B------:R-:W-:Y:S02]  /*0fa0*/  UMOV UR4, UR13 ;  /* 0x0000000d00047c82 */ /* 0x000fe40008000000 */
[----:B------:R-:W-:Y:S01]  /*0fb0*/  IMAD.U32 R194, RZ, RZ, UR4 ;  /* 0x00000004ffc27e24 */ /* 0x000fe2000f8e00ff */
[----:B------:R-:W-:Y:S01]  /*0fc0*/  MOV R120, UR5 ;  /* 0x0000000500787c02 */ /* 0x000fe20008000f00 */
[----:B--234-:R-:W-:Y:S06]  /*0fd0*/  @!P0 BRA `(.L_x_3301) ;  /* 0x0000000000408947 */ /* 0x01cfec0003800000 */
        /* <DEDUP_REMOVED lines=16> */
.L_x_3301:
[----:B------:R-:W-:Y:S02]  /*10e0*/  R2UR UR4, R192 ;  /* 0x00000000c00472ca */ /* 0x000fe400000e0000 */
[----:B------:R-:W-:-:S11]  /*10f0*/  R2UR UR5, R201 ;  /* 0x00000000c90572ca */ /* 0x000fd600000e0000 */
[----:B------:R-:W-:Y:S02]  /*1100*/  ULOP3.LUT UR4, UR4, 0x1, URZ, 0xc0, !UPT ;  /* 0x0000000104047892 */ /* 0x000fe4000f8ec03f */
[----:B------:R-:W-:-:S04]  /*1110*/  IMAD.U32 R2, RZ, RZ, UR5 ;  /* 0x00000005ff027e24 */ /* 0x000fc8000f8e00ff */
[----:B------:R-:W-:Y:S01]  /*1120*/  IMAD.U32 R0, RZ, RZ, UR4 ;  /* 0x00000004ff007e24 */ /* 0x000fe2000f8e00ff */
[----:B------:R-:W-:-:S04]  /*1130*/  ISETP.NE.AND P0, PT, R2, 0x3, PT ;  /* 0x000000030200780c */ /* 0x000fc80003f05270 */
[----:B------:R-:W-:-:S04]  /*1140*/  SHF.L.U32 R0, R0, 0x1f, RZ ;  /* 0x0000001f00007819 */ /* 0x000fc800000006ff */
[----:B------:R-:W0:Y:S02]  /*1150*/  SYNCS.PHASECHK.TRANS64.TRYWAIT P1, [UR40+0x30800], R0 ;  /* 0x03080000ff0075a7 */ /* 0x000e240008020168 */
[----:B0-----:R-:W-:Y:S05]  /*1160*/  @!P1 BRA `(.L_x_3302) ;  /* 0x000000b000a49947 */ /* 0x001fea0003800000 */
.L_x_3383:
[----:B------:R-:W-:Y:S05]  /*1170*/  @!P0 BRA `(.L_x_3303) ;  /* 0x0000000000048947 */ /* 0x000fea0003800000 */
[----:B------:R-:W-:Y:S01]  /*1180*/  BPT.TRAP 0x1 ;  /* 0x000000040000795c */ /* 0x000fe20000300000 */
.L_x_3303:
[----:B0-----:R-:W-:Y:S01]  /*1190*/  IMAD.U32 R3, RZ, RZ, UR39 ;  /* 0x00000027ff037e24 */ /* 0x001fe2000f8e00ff */
[----:B------:R-:W-:-:S04]  /*11a0*/  MOV R0, UR38 ;  /* 0x0000002600007c02 */ /* 0x000fc80008000f00 */
[----:B------:R-:W-:Y:S02]  /*11b0*/  LEA R0, R0, UR40, 0x3 ;  /* 0x0000002800007c11 */ /* 0x000fe4000f8e18ff */
[----:B------:R-:W-:-:S04]  /*11c0*/  SHF.L.U32 R3, R3, 0x1f, RZ ;  /* 0x0000001f03037819 */ /* 0x000fc800000006ff */
[----:B------:R0:W1:Y:S01]  /*11d0*/  SYNCS.PHASECHK.TRANS64.TRYWAIT P1, [R0+URZ+0x30830], R3 ;  /* 0x03083003000075a7 */ /* 0x000062000802017f */
[----:B------:R-:W-:Y:S05]  /*11e0*/  @!P0 BRA `(.L_x_3304) ;  /* 0x0000000000048947 */ /* 0x000fea0003800000 */
[----:B------:R-:W-:Y:S01]  /*11f0*/  BPT.TRAP 0x1 ;  /* 0x000000040000795c */ /* 0x000fe20000300000 */
.L_x_3304:
[----:B------:R-:W-:Y:S01]  /*1200*/  IMAD.MOV.U32 R119, RZ, RZ, RZ ;  /* 0x000000ffff777224 */ /* 0x000fe200078e00ff */
[----:B-1----:R-:W-:Y:S06]  /*1210*/  @P1 BRA `(.L_x_3305) ;  /* 0x0000000000081947 */ /* 0x002fec0003800000 */
[----:B------:R-:W1:Y:S02]  /*1220*/  SYNCS.PHASECHK.TRANS64.TRYWAIT P1, [R0+URZ+0x30830], R3 ;  /* 0x03083003000075a7 */ /* 0x000e64000802017f */
[----:B-1----:R-:W-:Y:S05]  /*1230*/  @!P1 BRA `(.L_x_3306) ;  /* 0x000000b000889947 */ /* 0x002fea0003800000 */
.L_x_3305:
[----:B------:R-:W-:Y:S05]  /*1240*/  WARPSYNC.ALL ;  /* 0x0000000000007948 */ /* 0x000fea0003800000 */
[----:B------:R-:W-:Y:S01]  /*1250*/  UIADD3 UR40, UR40, 0x1e400, URZ ;  /* 0x0001e40028287890 */ /* 0x000fe2000fffe03f */
[----:B------:R-:W-:Y:S01]  /*1260*/  WARPGROUP.ARRIVE ;  /* 0x00000000000079c5 */ /* 0x000fe20000000000 */
[----:B------:R-:W-:Y:S02]  /*1270*/  ULOP3.LUT UR4, UR41, 0x10000, URZ, 0xfc, !UPT ;  /* 0x0001000029047892 */ /* 0x000fe4000f8efc3f */
[----:B------:R-:W-:Y:S01]  /*1280*/  USHF.R.U32.HI UR40, URZ, 0x4, UR40 ;  /* 0x000000043f287899 */ /* 0x000fe20008011628 */
[----:B------:R-:W-:Y:S01]  /*1290*/  UMOV UR13, 0x40000040 ;  /* 0x40000040000d7882 */ /* 0x000fe20000000000 */
[----:B------:R-:W-:-:S02]  /*12a0*/  UMOV UR15, 0x40000040 ;  /* 0x40000040000f7882 */ /* 0x000fc40000000000 */
[----:B------:R-:W-:Y:S01]  /*12b0*/  ULOP3.LUT UR11, UR40, 0x3fff, URZ, 0xc0, !UPT ;  /* 0x00003fff280b7892 */ /* 0x000fe2000f8ec03f */
[----:B------:R-:W-:Y:S01]  /*12c0*/  MOV R9, UR13 ;  /* 0x0000000d00097c02 */ /* 0x000fe20008000f00 */
[----:B------:R-:W-:Y:S01]  /*12d0*/  UMOV UR12, UR4 ;  /* 0x00000004000c7c82 */ /* 0x000fe20008000000 */
[----:B------:R-:W-:Y:S01]  /*12e0*/  UIADD3 UR6, UR4, 0x2, URZ ;  /* 0x0000000204067890 */ /* 0x000fe2000fffe03f */
[----:B------:R-:W-:Y:S01]  /*12f0*/  IMAD.U32 R8, RZ, RZ, UR12 ;  /* 0x0000000cff087e24 */ /* 0x000fe2000f8e00ff */
[----:B------:R-:W-:Y:S02]  /*1300*/  ULOP3.LUT UR11, UR11, 0x10000, URZ, 0xfc, !UPT ;  /* 0x000100000b0b7892 */ /* 0x000fe4000f8efc3f */
[----:B------:R-:W-:Y:S02]  /*1310*/  UIADD3 UR56, UR4, 0x4, URZ ;  /* 0x0000000404387890 */ /* 0x000fe4000fffe03f */
[----:B------:R-:W-:Y:S01]  /*1320*/  UIMAD UR5, UR38, 0x900, UR11 ;  /* 0x00000900260578a4 */ /* 0x000fe2000f8e020b */
[----:B------:R-:W-:Y:S01]  /*1330*/  UMOV UR57, 0x40000040 ;  /* 0x4000004000397882 */ /* 0x000fe20000000000 */
[----:B------:R-:W-:-:S02]  /*1340*/  UMOV UR59, 0x40000040 ;  /* 0x40000040003b7882 */ /* 0x000fc40000000000 */
[----:B------:R-:W-:Y:S02]  /*1350*/  UIADD3 UR7, UR5, 0x2, URZ ;  /* 0x0000000205077890 */ /* 0x000fe4000fffe03f */
[----:B------:R-:W-:Y:S02]  /*1360*/  UIADD3 UR58, UR5, 0x4, URZ ;  /* 0x00000004053a7890 */ /* 0x000fe4000fffe03f */
[----:B------:R-:W-:Y:S01]  /*1370*/  UMOV UR14, UR5 ;  /* 0x00000005000e7c82 */ /* 0x000fe20008000000 */
[----:B------:R-:W-:Y:S01]  /*1380*/  UIADD3 UR52, UR4, 0x6, URZ ;  /* 0x0000000604347890 */ /* 0x000fe2000fffe03f */
[----:B------:R-:W-:Y:S01]  /*1390*/  HGMMA.64x96x16.F32.BF16 R24, gdesc[UR12], RZ, !UPT, gsb0 ;  /* 0x016000000c1879f0 */ /* 0x000fe2000c0018ff */
[----:B------:R-:W-:Y:S01]  /*13a0*/  UMOV UR12, UR6 ;  /* 0x00000006000c7c82 */ /* 0x000fe20008000000 */
[----:B------:R-:W-:Y:S01]  /*13b0*/  UMOV UR13, 0x40000040 ;  /* 0x40000040000d7882 */ /* 0x000fe20000000000 */
[----:B------:R-:W-:Y:S01]  /*13c0*/  UMOV UR14, UR7 ;  /* 0x00000007000e7c82 */ /* 0x000fe20008000000 */
[----:B------:R-:W-:Y:S01]  /*13d0*/  UMOV UR15, 0x40000040 ;  /* 0x40000040000f7882 */ /* 0x000fe20000000000 */
[----:B------:R-:W-:Y:S01]  /*13e0*/  UIADD3 UR54, UR5, 0x6, URZ ;  /* 0x0000000605367890 */ /* 0x000fe2000fffe03f */
[----:B------:R-:W-:Y:S01]  /*13f0*/  IMAD.U32 R6, RZ, RZ, UR12 ;  /* 0x0000000cff067e24 */ /* 0x000fe2000f8e00ff */
[----:B------:R-:W-:Y:S01]  /*1400*/  UMOV UR53, 0x40000040 ;  /* 0x4000004000357882 */ /* 0x000fe20000000000 */
[----:B------:R-:W-:Y:S01]  /*1410*/  UMOV UR55, 0x40000040 ;  /* 0x4000004000377882 */ /* 0x000fe20000000000 */
[----:B------:R-:W-:Y:S01]  /*1420*/  UIADD3 UR48, UR4, 0x400, URZ ;  /* 0x0000040004307890 */ /* 0x000fe2000fffe03f */
[----:B------:R-:W-:Y:S01]  /*1430*/  IMAD.U32 R7, RZ, RZ, UR13 ;  /* 0x0000000dff077e24 */ /* 0x000fe2000f8e00ff */
        /* <DEDUP_REMOVED lines=29> */
[----:B------:R-:W-:Y:S01]  /*1610*/  HGMMA.64x96x16.F32.BF16 R24, gdesc[UR12], R24, gsb0 ;  /* 0x016000000c1879f0 */ /* 0x000fe20008001818 */
[----:B------:R-:W-:Y:S02]  /*1620*/  UIADD3 UR12, UR4, 0x404, URZ ;  /* 0x00000404040c7890 */ /* 0x000fe4000fffe03f */
[----:B------:R-:W-:Y:S01]  /*1630*/  UIADD3 UR14, UR5, 0x304, URZ ;  /* 0x00000304050e7890 */ /* 0x000fe2000fffe03f */
[----:B------:R-:W-:Y:S01]  /*1640*/  UMOV UR13, 0x40000040 ;  /* 0x40000040000d7882 */ /* 0x000fe20000000000 */
[----:B------:R-:W-:Y:S01]  /*1650*/  UMOV UR15, 0x40000040 ;  /* 0x40000040000f7882 */ /* 0x000fe20000000000 */
[----:B------:R-:W-:Y:S02]  /*1660*/  WARPGROUP.DEPBAR.LE gsb0, 0x0 ;  /* 0x00008000000079c5 */ /* 0x000fe40000010000 */
[----:B------:R-:W-:-:S06]  /*1670*/  WARPGROUP.ARRIVE ;  /* 0x00000000000079c5 */ /* 0x000fcc0000000000 */
[----:B------:R-:W-:Y:S03]  /*1680*/  HGMMA.64x96x16.F32.BF16 R24, gdesc[UR56], R24, gsb0 ;  /* 0x01600000381879f0 */ /* 0x000fe60008001818 */
        /* <DEDUP_REMOVED lines=28> */
[----:B------:R-:W-:Y:S05]  /*1850*/  @!P0 BRA `(.L_x_3307) ;  /* 0x0000000000048947 */ /* 0x000fea0003800000 */
[----:B------:R-:W-:Y:S01]  /*1860*/  BPT.TRAP 0x1 ;  /* 0x000000040000795c */ /* 0x000fe20000300000 */
.L_x_3307:
[----:B------:R-:W-:Y:S01]  /*1870*/  R2UR UR5, R120 ;  /* 0x00000000780572ca */ /* 0x000fe200000e0000 */
[----:B------:R-:W-:Y:S01]  /*1880*/  ULDC UR4, c[0x0][0x9d8] ;  /* 0x0002760000047ab9 */ /* 0x000fe20000000800 */
[----:B01----:R-:W-:Y:S02]  /*1890*/  VIADD R3, R200, UR61 ;  /* 0x0000003dc8037c36 */ /* 0x003fe40008000000 */
        /* <DEDUP_REMOVED lines=9> */
[----:B------:R-:W-:Y:S01]  /*1930*/  FMUL.FTZ R36, R36, UR4 ;  /* 0x0000000424247c20 */ /* 0x000fe20008410000 */
[----:B------:R-:W-:Y:S01]  /*1940*/  MOV R4, UR5 ;  /* 0x0000000500047c02 */ /* 0x000fe20008000f00 */
[----:B------:R-:W-:Y:S01]  /*1950*/  FMUL.FTZ R31, R31, UR4 ;  /* 0x000000041f1f7c20 */ /* 0x000fe20008410000 */
[----:B------:R-:W-:Y:S01]  /*1960*/  FMUL.FTZ R37, R37, UR4 ;  /* 0x0000000425257c20 */ /* 0x000fe20008410000 */
[----:B------:R-:W-:Y:S01]  /*1970*/  FMUL.FTZ R30, R30, UR4 ;  /* 0x000000041e1e7c20 */ /* 0x000fe20008410000 */
[----:B------:R-:W0:Y:S01]  /*1980*/  MUFU.TANH R25, R25 ;  /* 0x0000001900197308 */ /* 0x000e220000002400 */
[----:B------:R-:W-:-:S02]  /*1990*/  IMAD R3, R4, -0x60, R3 ;  /* 0xffffffa004037824 */ /* 0x000fc400078e0203 */
[----:B------:R-:W-:Y:S01]  /*19a0*/  FMUL.FTZ R40, R40, UR4 ;  /* 0x0000000428287c20 */ /* 0x000fe20008410000 */
[----:B------:R-:W-:Y:S01]  /*19b0*/  FMUL.FTZ R35, R35, UR4 ;  /* 0x0000000423237c20 */ /* 0x000fe20008410000 */
[----:B------:R-:W-:Y:S01]  /*19c0*/  FMUL.FTZ R41, R41, UR4 ;  /* 0x0000000429297c20 */ /* 0x000fe20008410000 */
[----:B------:R-:W-:Y:S01]  /*19d0*/  FMUL.FTZ R34, R34, UR4 ;  /* 0x0000000422227c20 */ /* 0x000fe20008410000 */
[C---:B------:R-:W-:Y:S01]  /*19e0*/  ISETP.GT.AND P6, PT, R3.reuse, RZ, PT ;  /* 0x000000ff0300720c */ /* 0x040fe20003fc4270 */
[----:B------:R-:W-:Y:S01]  /*19f0*/  FMUL.FTZ R44, R44, UR4 ;  /* 0x000000042c2c7c20 */ /* 0x000fe20008410000 */
[----:B------:R-:W-:Y:S01]  /*1a00*/  MUFU.TANH R28, R28 ;  /* 0x0000001c001c7308 */ /* 0x000fe20000002400 */
[C---:B------:R-:W-:Y:S01]  /*1a10*/  ISETP.GT.AND P5, PT, R3.reuse, 0x1, PT ;  /* 0x000000010300780c */ /* 0x040fe20003fa4270 */
[----:B------:R-:W-:Y:S01]  /*1a20*/  FMUL.FTZ R38, R38, UR4 ;  /* 0x0000000426267c20 */ /* 0x000fe20008410000 */
[----:B------:R-:W-:Y:S01]  /*1a30*/  ISETP.GT.AND P4, PT, R3, 0x8, PT ;  /* 0x000000080300780c */ /* 0x000fe20003f84270 */
[----:B------:R-:W-:Y:S01]  /*1a40*/  FMUL.FTZ R45, R45, UR4 ;  /* 0x000000042d2d7c20 */ /* 0x000fe20008410000 */
[----:B------:R-:W-:Y:S01]  /*1a50*/  ISETP.GT.AND P3, PT, R3, 0x9, PT ;  /* 0x000000090300780c */ /* 0x000fe20003f64270 */
[----:B------:R-:W-:Y:S01]  /*1a60*/  FMUL.FTZ R39, R39, UR4 ;  /* 0x0000000427277c20 */ /* 0x000fe20008410000 */
[----:B------:R-:W-:Y:S01]  /*1a70*/  ISETP.GT.AND P2, PT, R3, 0x10, PT ;  /* 0x000000100300780c */ /* 0x000fe20003f44270 */
[----:B------:R-:W1:Y:S01]  /*1a80*/  MUFU.TANH R29, R29 ;  /* 0x0000001d001d7308 */ /* 0x000e620000002400 */
[----:B0-----:R-:W-:Y:S01]  /*1a90*/  FSEL R10, R25, -INF , P5 ;  /* 0xff800000190a7808 */ /* 0x001fe20002800000 */
[----:B------:R-:W-:Y:S01]  /*1aa0*/  FMUL.FTZ R48, R48, UR4 ;  /* 0x0000000430307c20 */ /* 0x000fe20008410000 */
[----:B------:R-:W-:Y:S01]  /*1ab0*/  ISETP.GT.AND P1, PT, R3, 0x11, PT ;  /* 0x000000110300780c */ /* 0x000fe20003f24270 */
        /* <DEDUP_REMOVED lines=13> */
[----:B-1----:R-:W-:Y:S01]  /*1b90*/  FSEL R29, R29, -INF , P3 ;  /* 0xff8000001d1d7808 */ /* 0x002fe20001800000 */
[----:B------:R-:W-:Y:S01]  /*1ba0*/  FMUL.FTZ R60, R60, UR4 ;  /* 0x000000043c3c7c20 */ /* 0x000fe20008410000 */
[----:B------:R-:W-:Y:S01]  /*1bb0*/  FMUL.FTZ R54, R54, UR4 ;  /* 0x0000000436367c20 */ /* 0x000fe20008410000 */
[----:B------:R-:W-:Y:S01]  /*1bc0*/  FMUL.FTZ R61, R61, UR4 ;  /* 0x000000043d3d7c20 */ /* 0x000fe20008410000 */
[----:B------:R-:W-:Y:S01]  /*1bd0*/  FMUL.FTZ R55, R55, UR4 ;  /* 0x0000000437377c20 */ /* 0x000fe20008410000 */
[----:B------:R-:W-:Y:S01]  /*1be0*/  FMUL.FTZ R64, R64, UR4 ;  /* 0x0000000440407c20 */ /* 0x000fe20008410000 */
[----:B------:R-:W-:Y:S01]  /*1bf0*/  FMUL.FTZ R58, R58, UR4 ;  /* 0x000000043a3a7c20 */ /* 0x000fe20008410000 */
[----:B------:R1:W2:Y:S01]  /*1c00*/  MUFU.TANH R2, R27 ;  /* 0x0000001b00027308 */ /* 0x0002a20000002400 */
[----:B------:R-:W-:Y:S01]  /*1c10*/  FMUL.FTZ R65, R65, UR4 ;  /* 0x0000000441417c20 */ /* 0x000fe20008410000 */
[----:B------:R-:W-:Y:S01]  /*1c20*/  FMUL.FTZ R59, R59, UR4 ;  /* 0x000000043b3b7c20 */ /* 0x000fe20008410000 */
[----:B------:R-:W-:Y:S01]  /*1c30*/  FMUL.FTZ R68, R68, UR4 ;  /* 0x0000000444447c20 */ /* 0x000fe20008410000 */
[----:B------:R-:W-:Y:S01]  /*1c40*/  FMUL.FTZ R69, R69, UR4 ;  /* 0x0000000445457c20 */ /* 0x000fe20008410000 */
[----:B------:R-:W-:Y:S01]  /*1c50*/  FMUL.FTZ R62, R62, UR4 ;  /* 0x000000043e3e7c20 */ /* 0x000fe20008410000 */
[----:B------:R-:W-:Y:S01]  /*1c60*/  ULDC UR5, c[0x0][0x988] ;  /* 0x0002620000057ab9 */ /* 0x000fe20000000800 */
[----:B------:R-:W-:Y:S01]  /*1c70*/  FMUL.FTZ R63, R63, UR4 ;  /* 0x000000043f3f7c20 */ /* 0x000fe20008410000 */
[----:B------:R-:W3:Y:S01]  /*1c80*/  MUFU.TANH R33, R33 ;  /* 0x0000002100217308 */ /* 0x000ee20000002400 */
[----:B-1----:R-:W-:Y:S01]  /*1c90*/  FSEL R27, R24, -INF , P6 ;  /* 0xff800000181b7808 */ /* 0x002fe20003000000 */
[----:B------:R-:W-:Y:S01]  /*1ca0*/  FMUL.FTZ R66, R66, UR4 ;  /* 0x0000000442427c20 */ /* 0x000fe20008410000 */
[----:B0-----:R-:W-:Y:S01]  /*1cb0*/  FSEL R5, R5, -INF , P6 ;  /* 0xff80000005057808 */ /* 0x001fe20003000000 */
[----:B------:R-:W-:Y:S01]  /*1cc0*/  FMUL.FTZ R67, R67, UR4 ;  /* 0x0000000443437c20 */ /* 0x000fe20008410000 */
[----:B------:R-:W-:Y:S01]  /*1cd0*/  FMNMX.FTZ R4, R27, R10, !PT ;  /* 0x0000000a1b047209 */ /* 0x000fe20007810000 */
[----:B------:R-:W-:Y:S01]  /*1ce0*/  FMUL.FTZ R70, R70, UR4 ;  /* 0x0000000446467c20 */ /* 0x000fe20008410000 */
[----:B------:R-:W-:Y:S01]  /*1cf0*/  ISETP.GT.AND P6, PT, R3, 0x18, PT ;  /* 0x000000180300780c */ /* 0x000fe20003fc4270 */
[----:B------:R0:W1:Y:S01]  /*1d00*/  MUFU.TANH R13, R31 ;  /* 0x0000001f000d7308 */ /* 0x0000620000002400 */
[----:B--2---:R-:W-:Y:S01]  /*1d10*/  FSEL R2, R2, -INF , P5 ;  /* 0xff80000002027808 */ /* 0x004fe20002800000 */
[----:B------:R-:W-:Y:S01]  /*1d20*/  FMUL.FTZ R71, R71, UR4 ;  /* 0x0000000447477c20 */ /* 0x000fe20008410000 */
[----:B------:R-:W-:Y:S01]  /*1d30*/  ISETP.GT.AND P5, PT, R3, 0x19, PT ;  /* 0x000000190300780c */ /* 0x000fe20003fa4270 */
[----:B------:R-:W2:Y:S01]  /*1d40*/  S2UR UR6, SR_CgaCtaId ;  /* 0x00000000000679c3 */ /* 0x000ea20000008800 */
[----:B------:R-:W-:Y:S01]  /*1d50*/  P2R R14, PR, RZ, 0x1 ;  /* 0x00000001ff0e7803 */ /* 0x000fe20000000000 */
[----:B------:R-:W-:Y:S01]  /*1d60*/  UISETP.GE.AND UP0, UPT, UR61, 0x61, UPT ;  /* 0x000000613d00788c */ /* 0x000fe2000bf06270 */
[----:B------:R-:W-:Y:S01]  /*1d70*/  R2UR UR4, R0 ;  /* 0x00000000000472ca */ /* 0x000fe200000e0000 */
[----:B------:R-:W4:Y:S01]  /*1d80*/  MUFU.TANH R36, R36 ;  /* 0x0000002400247308 */ /* 0x000f220000002400 */
[----:B0-----:R-:W-:Y:S01]  /*1d90*/  FSEL R31, R28, -INF , P4 ;  /* 0xff8000001c1f7808 */ /* 0x001fe20002000000 */
[--C-:B------:R-:W-:Y:S01]  /*1da0*/  IMAD.MOV.U32 R117, RZ, RZ, R119.reuse ;  /* 0x000000ffff757224 */ /* 0x100fe200078e0077 */
[----:B---3--:R-:W-:Y:S01]  /*1db0*/  FSEL R33, R33, -INF , P1 ;  /* 0xff80000021217808 */ /* 0x008fe20000800000 */
[--C-:B------:R-:W-:Y:S01]  /*1dc0*/  IMAD.MOV.U32 R116, RZ, RZ, R119.reuse ;  /* 0x000000ffff747224 */ /* 0x100fe200078e0077 */
[----:B------:R-:W-:Y:S01]  /*1dd0*/  FMNMX.FTZ R4, R31, R4, !PT ;  /* 0x000000041f047209 */ /* 0x000fe20007810000 */
[--C-:B------:R-:W-:Y:S01]  /*1de0*/  IMAD.MOV.U32 R115, RZ, RZ, R119.reuse ;  /* 0x000000ffff737224 */ /* 0x100fe200078e0077 */
[-C--:B------:R-:W-:Y:S01]  /*1df0*/  MOV R118, R119.reuse ;  /* 0x0000007700767202 */ /* 0x080fe20000000f00 */
[----:B------:R-:W0:Y:S01]  /*1e00*/  MUFU.TANH R11, R30 ;  /* 0x0000001e000b7308 */ /* 0x000e220000002400 */
[----:B------:R-:W-:Y:S01]  /*1e10*/  FMNMX.FTZ R4, R29, R4, !PT ;  /* 0x000000041d047209 */ /* 0x000fe20007810000 */
[--C-:B------:R-:W-:Y:S01]  /*1e20*/  IMAD.MOV.U32 R113, RZ, RZ, R119.reuse ;  /* 0x000000ffff717224 */ /* 0x100fe200078e0077 */
[----:B-1----:R-:W-:Y:S01]  /*1e30*/  FSEL R13, R13, -INF , P3 ;  /* 0xff8000000d0d7808 */ /* 0x002fe20001800000 */
[----:B------:R-:W-:Y:S01]  /*1e40*/  UIADD3 UR4, UR4, 0x30840, URZ ;  /* 0x0003084004047890 */ /* 0x000fe2000fffe03f */
[----:B------:R-:W-:Y:S01]  /*1e50*/  ISETP.GT.AND P3, PT, R3, 0x21, PT ;  /* 0x000000210300780c */ /* 0x000fe20003f64270 */
[--C-:B------:R-:W-:Y:S01]  /*1e60*/  IMAD.MOV.U32 R112, RZ, RZ, R119.reuse ;  /* 0x000000ffff707224 */ /* 0x100fe200078e0077 */
[-C--:B------:R-:W-:Y:S01]  /*1e70*/  MOV R114, R119.reuse ;  /* 0x0000007700727202 */ /* 0x080fe20000000f00 */
[----:B------:R-:W1:Y:S01]  /*1e80*/  MUFU.TANH R37, R37 ;  /* 0x0000002500257308 */ /* 0x000e620000002400 */
[----:B----4-:R-:W-:Y:S01]  /*1e90*/  FSEL R73, R36, -INF , P6 ;  /* 0xff80000024497808 */ /* 0x010fe20003000000 */
[--C-:B------:R-:W-:Y:S01]  /*1ea0*/  IMAD.MOV.U32 R111, RZ, RZ, R119.reuse ;  /* 0x000000ffff6f7224 */ /* 0x100fe200078e0077 */
[-C--:B------:R-:W-:Y:S01]  /*1eb0*/  MOV R110, R119.reuse ;  /* 0x00000077006e7202 */ /* 0x080fe20000000f00 */
[----:B--2---:R-:W-:Y:S01]  /*1ec0*/  UPRMT UR4, UR6, 0x654, UR4 ;  /* 0x0000065406047896 */ /* 0x004fe20008000004 */
[--C-:B------:R-:W-:Y:S01]  /*1ed0*/  IMAD.MOV.U32 R109, RZ, RZ, R119.reuse ;  /* 0x000000ffff6d7224 */ /* 0x100fe200078e0077 */
[-C--:B------:R-:W-:Y:S01]  /*1ee0*/  MOV R107, R119.reuse ;  /* 0x00000077006b7202 */ /* 0x080fe20000000f00 */
[--C-:B------:R-:W-:Y:S01]  /*1ef0*/  IMAD.MOV.U32 R108, RZ, RZ, R119.reuse ;  /* 0x000000ffff6c7224 */ /* 0x100fe200078e0077 */
[----:B------:R2:W3:Y:S01]  /*1f00*/  MUFU.TANH R21, R35 ;  /* 0x0000002300157308 */ /* 0x0004e20000002400 */
[----:B0-----:R-:W-:Y:S01]  /*1f10*/  FSEL R11, R11, -INF , P4 ;  /* 0xff8000000b0b7808 */ /* 0x001fe20002000000 */
[--C-:B------:R-:W-:Y:S01]  /*1f20*/  IMAD.MOV.U32 R106, RZ, RZ, R119.reuse ;  /* 0x000000ffff6a7224 */ /* 0x100fe200078e0077 */
[----:B------:R-:W-:Y:S01]  /*1f30*/  ISETP.GT.AND P4, PT, R3, 0x20, PT ;  /* 0x000000200300780c */ /* 0x000fe20003f84270 */
[--C-:B------:R-:W-:Y:S01]  /*1f40*/  IMAD.MOV.U32 R105, RZ, RZ, R119.reuse ;  /* 0x000000ffff697224 */ /* 0x100fe200078e0077 */
[----:B------:R-:W-:Y:S01]  /*1f50*/  SYNCS.ARRIVE.TRANS64.RED.A1T0 RZ, [UR4], RZ ;  /* 0x000000ffffff79a7 */ /* 0x000fe20008100404 */
[-C--:B------:R-:W-:Y:S01]  /*1f60*/  MOV R104, R119.reuse ;  /* 0x0000007700687202 */ /* 0x080fe20000000f00 */
[--C-:B------:R-:W-:Y:S01]  /*1f70*/  IMAD.MOV.U32 R102, RZ, RZ, R119.reuse ;  /* 0x000000ffff667224 */ /* 0x100fe200078e0077 */
[----:B------:R-:W0:Y:S01]  /*1f80*/  MUFU.TANH R40, R40 ;  /* 0x0000002800287308 */ /* 0x000e220000002400 */
[----:B--2---:R-:W-:Y:S01]  /*1f90*/  FSEL R35, R32, -INF , P2 ;  /* 0xff80000020237808 */ /* 0x004fe20001000000 */
[--C-:B------:R-:W-:Y:S01]  /*1fa0*/  IMAD.MOV.U32 R100, RZ, RZ, R119.reuse ;  /* 0x000000ffff647224 */ /* 0x100fe200078e0077 */
[----:B-1----:R-:W-:Y:S01]  /*1fb0*/  FSEL R75, R37, -INF , P5 ;  /* 0xff800000254b7808 */ /* 0x002fe20002800000 */
[--C-:B------:R-:W-:Y:S01]  /*1fc0*/  IMAD.MOV.U32 R96, RZ, RZ, R119.reuse ;  /* 0x000000ffff607224 */ /* 0x100fe200078e0077 */
[----:B------:R-:W-:Y:S01]  /*1fd0*/  FMNMX.FTZ R4, R35, R4, !PT ;  /* 0x0000000423047209 */ /* 0x000fe20007810000 */
[--C-:B------:R-:W-:Y:S01]  /*1fe0*/  IMAD.MOV.U32 R94, RZ, RZ, R119.reuse ;  /* 0x000000ffff5e7224 */ /* 0x100fe200078e0077 */
[-C--:B------:R-:W-:Y:S01]  /*1ff0*/  MOV R98, R119.reuse ;  /* 0x0000007700627202 */ /* 0x080fe20000000f00 */
[----:B------:R-:W1:Y:S01]  /*2000*/  MUFU.TANH R15, R34 ;  /* 0x00000022000f7308 */ /* 0x000e620000002400 */
[----:B------:R-:W-:Y:S01]  /*2010*/  FMNMX.FTZ R4, R33, R4, !PT ;  /* 0x0000000421047209 */ /* 0x000fe20007810000 */
[--C-:B------:R-:W-:Y:S01]  /*2020*/  IMAD.MOV.U32 R90, RZ, RZ, R119.reuse ;  /* 0x000000ffff5a7224 */ /* 0x100fe200078e0077 */
[----:B---3--:R-:W-:Y:S01]  /*2030*/  FSEL R21, R21, -INF , P1 ;  /* 0xff80000015157808 */ /* 0x008fe20000800000 */
[--C-:B------:R-:W-:Y:S01]  /*2040*/  IMAD.MOV.U32 R88, RZ, RZ, R119.reuse ;  /* 0x000000ffff587224 */ /* 0x100fe200078e0077 */
[----:B------:R-:W-:Y:S01]  /*2050*/  FMNMX.FTZ R4, R73, R4, !PT ;  /* 0x0000000449047209 */ /* 0x000fe20007810000 */
[--C-:B------:R-:W-:Y:S01]  /*2060*/  IMAD.MOV.U32 R84, RZ, RZ, R119.reuse ;  /* 0x000000ffff547224 */ /* 0x100fe200078e0077 */
[----:B------:R-:W-:Y:S01]  /*2070*/  ISETP.GT.AND P1, PT, R3, 0x29, PT ;  /* 0x000000290300780c */ /* 0x000fe20003f24270 */
[----:B------:R-:W2:Y:S01]  /*2080*/  MUFU.TANH R41, R41 ;  /* 0x0000002900297308 */ /* 0x000ea20000002400 */
[----:B0-----:R-:W-:Y:S01]  /*2090*/  FSEL R77, R40, -INF , P4 ;  /* 0xff800000284d7808 */ /* 0x001fe20002000000 */
[--C-:B------:R-:W-:Y:S01]  /*20a0*/  IMAD.MOV.U32 R82, RZ, RZ, R119.reuse ;  /* 0x000000ffff527224 */ /* 0x100fe200078e0077 */
[----:B------:R-:W-:Y:S01]  /*20b0*/  FMNMX.FTZ R4, R75, R4, !PT ;  /* 0x000000044b047209 */ /* 0x000fe20007810000 */
[--C-:B------:R-:W-:Y:S01]  /*20c0*/  IMAD.MOV.U32 R78, RZ, RZ, R119.reuse ;  /* 0x000000ffff4e7224 */ /* 0x100fe200078e0077 */
[----:B------:R-:W-:Y:S01]  /*20d0*/  MOV R92, R119 ;  /* 0x00000077005c7202 */ /* 0x000fe20000000f00 */
[--C-:B------:R-:W-:Y:S01]  /*20e0*/  IMAD.MOV.U32 R76, RZ, RZ, R119.reuse ;  /* 0x000000ffff4c7224 */ /* 0x100fe200078e0077 */
[----:B------:R-:W-:Y:S01]  /*20f0*/  FMNMX.FTZ R4, R77, R4, !PT ;  /* 0x000000044d047209 */ /* 0x000fe20007810000 */
[----:B------:R-:W0:Y:S01]  /*2100*/  MUFU.TANH R44, R44 ;  /* 0x0000002c002c7308 */ /* 0x000e220000002400 */
[----:B-1----:R-:W-:Y:S01]  /*2110*/  FSEL R15, R15, -INF , P2 ;  /* 0xff8000000f0f7808 */ /* 0x002fe20001000000 */
[----:B------:R-:W-:Y:S01]  /*2120*/  IMAD.MOV.U32 R72, RZ, RZ, R119 ;  /* 0x000000ffff487224 */ /* 0x000fe200078e0077 */
[----:B------:R-:W-:-:S02]  /*2130*/  ISETP.GT.AND P2, PT, R3, 0x28, PT ;  /* 0x000000280300780c */ /* 0x000fc40003f44270 */
[-C--:B------:R-:W-:Y:S02]  /*2140*/  MOV R86, R119.reuse ;  /* 0x0000007700567202 */ /* 0x080fe40000000f00 */
[-C--:B------:R-:W-:Y:S01]  /*2150*/  MOV R80, R119.reuse ;  /* 0x0000007700507202 */ /* 0x080fe20000000f00 */
[----:B------:R-:W1:Y:S01]  /*2160*/  MUFU.TANH R38, R38 ;  /* 0x0000002600267308 */ /* 0x000e620000002400 */
[----:B--2---:R-:W-:Y:S02]  /*2170*/  FSEL R79, R41, -INF , P3 ;  /* 0xff800000294f7808 */ /* 0x004fe40001800000 */
[----:B------:R-:W-:Y:S02]  /*2180*/  MOV R74, R119 ;  /* 0x00000077004a7202 */ /* 0x000fe40000000f00 */
[----:B------:R-:W-:-:S03]  /*2190*/  FMNMX.FTZ R4, R79, R4, !PT ;  /* 0x000000044f047209 */ /* 0x000fc60007810000 */
[----:B------:R-:W2:Y:S01]  /*21a0*/  MUFU.TANH R45, R45 ;  /* 0x0000002d002d7308 */ /* 0x000ea20000002400 */
[----:B0-----:R-:W-:Y:S02]  /*21b0*/  FSEL R81, R44, -INF , P2 ;  /* 0xff8000002c517808 */ /* 0x001fe40001000000 */
[----:B------:R-:W-:Y:S02]  /*21c0*/  MOV R44, R119 ;  /* 0x00000077002c7202 */ /* 0x000fe40000000f00 */
        /* <DEDUP_REMOVED lines=8> */
[----:B0-----:R-:W-:Y:S02]  /*2250*/  FSEL R39, R39, -INF , P5 ;  /* 0xff80000027277808 */ /* 0x001fe40002800000 */
[----:B------:R-:W-:-:S05]  /*2260*/  ISETP.GT.AND P5, PT, R3, 0x31, PT ;  /* 0x000000310300780c */ /* 0x000fca0003fa4270 */
[----:B------:R-:W0:Y:S01]  /*2270*/  MUFU.TANH R49, R49 ;  /* 0x0000003100317308 */ /* 0x000e220000002400 */
[----:B-1----:R-:W-:Y:S01]  /*2280*/  FSEL R85, R48, -INF , P6 ;  /* 0xff80000030557808 */ /* 0x002fe20003000000 */
[----:B------:R-:W-:-:S03]  /*2290*/  IMAD.MOV.U32 R48, RZ, RZ, R119 ;  /* 0x000000ffff307224 */ /* 0x000fc600078e0077 */
[----:B------:R-:W-:-:S03]  /*22a0*/  FMNMX.FTZ R4, R85, R4, !PT ;  /* 0x0000000455047209 */ /* 0x000fc60007810000 */
[----:B------:R-:W1:Y:S01]  /*22b0*/  MUFU.TANH R43, R43 ;  /* 0x0000002b002b7308 */ /* 0x000e620000002400 */
[----:B--2---:R-:W-:Y:S01]  /*22c0*/  FSEL R41, R42, -INF , P4 ;  /* 0xff8000002a297808 */ /* 0x004fe20002000000 */
[----:B------:R-:W-:Y:S01]  /*22d0*/  IMAD.MOV.U32 R42, RZ, RZ, R119 ;  /* 0x000000ffff2a7224 */ /* 0x000fe200078e0077 */
        /* <DEDUP_REMOVED lines=8> */
[----:B--2---:R-:W-:Y:S01]  /*2360*/  FSEL R89, R52, -INF , P4 ;  /* 0xff80000034597808 */ /* 0x004fe20002000000 */
[----:B------:R-:W-:-:S03]  /*2370*/  IMAD.MOV.U32 R52, RZ, RZ, R119 ;  /* 0x000000ffff347224 */ /* 0x000fc600078e0077 */
[----:B------:R-:W-:-:S03]  /*2380*/  FMNMX.FTZ R4, R89, R4, !PT ;  /* 0x0000000459047209 */ /* 0x000fc60007810000 */
[----:B------:R-:W2:Y:S01]  /*2390*/  MUFU.TANH R47, R47 ;  /* 0x0000002f002f7308 */ /* 0x000ea20000002400 */
[----:B0-----:R-:W-:Y:S01]  /*23a0*/  FSEL R45, R46, -INF , P2 ;  /* 0xff8000002e2d7808 */ /* 0x001fe20001000000 */
[----:B------:R-:W-:Y:S01]  /*23b0*/  IMAD.MOV.U32 R46, RZ, RZ, R119 ;  /* 0x000000ffff2e7224 */ /* 0x000fe200078e0077 */
[----:B------:R-:W-:-:S05]  /*23c0*/  ISETP.GT.AND P2, PT, R3, 0x40, PT ;  /* 0x000000400300780c */ /* 0x000fca0003f44270 */
[----:B------:R-:W0:Y:S01]  /*23d0*/  MUFU.TANH R56, R56 ;  /* 0x0000003800387308 */ /* 0x000e220000002400 */
[----:B-1----:R-:W-:-:S04]  /*23e0*/  FSEL R91, R53, -INF , P3 ;  /* 0xff800000355b7808 */ /* 0x002fc80001800000 */
[----:B------:R-:W-:-:S03]  /*23f0*/  FMNMX.FTZ R4, R91, R4, !PT ;  /* 0x000000045b047209 */ /* 0x000fc60007810000 */
[----:B------:R-:W1:Y:S01]  /*2400*/  MUFU.TANH R50, R50 ;  /* 0x0000003200327308 */ /* 0x000e620000002400 */
[----:B--2---:R-:W-:Y:S02]  /*2410*/  FSEL R47, R47, -INF , P1 ;  /* 0xff8000002f2f7808 */ /* 0x004fe40000800000 */
[----:B------:R-:W-:-:S05]  /*2420*/  ISETP.GT.AND P1, PT, R3, 0x41, PT ;  /* 0x000000410300780c */ /* 0x000fca0003f24270 */
[----:B------:R-:W2:Y:S01]  /*2430*/  MUFU.TANH R57, R57 ;  /* 0x0000003900397308 */ /* 0x000ea20000002400 */
[----:B0-----:R-:W-:Y:S02]  /*2440*/  FSEL R93, R56, -INF , P2 ;  /* 0xff800000385d7808 */ /* 0x001fe40001000000 */
[----:B------:R-:W-:Y:S02]  /*2450*/  MOV R56, R119 ;  /* 0x0000007700387202 */ /* 0x000fe40000000f00 */
[----:B------:R-:W-:-:S03]  /*2460*/  FMNMX.FTZ R4, R93, R4, !PT ;  /* 0x000000045d047209 */ /* 0x000fc60007810000 */
[----:B------:R-:W0:Y:S01]  /*2470*/  MUFU.TANH R51, R51 ;  /* 0x0000003300337308 */ /* 0x000e220000002400 */
[----:B-1----:R-:W-:Y:S02]  /*2480*/  FSEL R49, R50, -INF , P6 ;  /* 0xff80000032317808 */ /* 0x002fe40003000000 */
[----:B------:R-:W-:Y:S02]  /*2490*/  ISETP.GT.AND P6, PT, R3, 0x48, PT ;  /* 0x000000480300780c */ /* 0x000fe40003fc4270 */
[----:B------:R-:W-:-:S03]  /*24a0*/  MOV R50, R119 ;  /* 0x0000007700327202 */ /* 0x000fc60000000f00 */
        /* <DEDUP_REMOVED lines=34> */
[----:B------:R-:W-:Y:S01]  /*26d0*/  MUFU.TANH R62, R62 ;  /* 0x0000003e003e7308 */ /* 0x000fe20000002400 */
[----:B0-----:R-:W-:Y:S02]  /*26e0*/  FSEL R59, R68, -INF , P2 ;  /* 0xff800000443b7808 */ /* 0x001fe40001000000 */
[----:B------:R-:W-:Y:S02]  /*26f0*/  MOV R68, R119 ;  /* 0x0000007700447202 */ /* 0x000fe40000000f00 */
[----:B------:R-:W-:-:S03]  /*2700*/  FMNMX.FTZ R4, R59, R4, !PT ;  /* 0x000000043b047209 */ /* 0x000fc60007810000 */
[----:B------:R-:W0:Y:S01]  /*2710*/  MUFU.TANH R63, R63 ;  /* 0x0000003f003f7308 */ /* 0x000e220000002400 */
[----:B-1----:R-:W-:-:S04]  /*2720*/  FSEL R69, R69, -INF , P1 ;  /* 0xff80000045457808 */ /* 0x002fc80000800000 */
[----:B------:R-:W-:Y:S01]  /*2730*/  FMNMX.FTZ R12, R69, R4, !PT ;  /* 0x00000004450c7209 */ /* 0x000fe20007810000 */
[----:B------:R-:W-:Y:S02]  /*2740*/  IMAD.U32 R4, RZ, RZ, UR5 ;  /* 0x00000005ff047e24 */ /* 0x000fe4000f8e00ff */
[----:B------:R-:W-:Y:S02]  /*2750*/  MUFU.TANH R66, R66 ;  /* 0x0000004200427308 */ /* 0x000fe40000002400 */
[----:B------:R-:W1:Y:S06]  /*2760*/  SHFL.BFLY PT, R3, R12, 0x2, 0x1f ;  /* 0x0c401f000c037f89 */ /* 0x000e6c00000e0000 */
[----:B------:R-:W2:Y:S01]  /*2770*/  MUFU.TANH R67, R67 ;  /* 0x0000004300437308 */ /* 0x000ea20000002400 */
[----:B0-----:R-:W-:-:S07]  /*2780*/  FSEL R63, R63, -INF , P5 ;  /* 0xff8000003f3f7808 */ /* 0x001fce0002800000 */
[----:B------:R-:W-:Y:S08]  /*2790*/  MUFU.TANH R70, R70 ;  /* 0x0000004600467308 */ /* 0x000ff00000002400 */
[----:B------:R-:W0:Y:S01]  /*27a0*/  MUFU.TANH R71, R71 ;  /* 0x0000004700477308 */ /* 0x000e220000002400 */
[----:B--2---:R-:W-:Y:S02]  /*27b0*/  FSEL R67, R67, -INF , P3 ;  /* 0xff80000043437808 */ /* 0x004fe40001800000 */
[----:B-1----:R-:W-:-:S02]  /*27c0*/  FMNMX.FTZ R20, R12, R3, !PT ;  /* 0x000000030c147209 */ /* 0x002fc40007810000 */
[----:B------:R-:W-:-:S03]  /*27d0*/  FMNMX.FTZ R12, R5, R2, !PT ;  /* 0x00000002050c7209 */ /* 0x000fc60007810000 */
[----:B------:R-:W1:Y:S01]  /*27e0*/  SHFL.BFLY PT, R3, R20, 0x1, 0x1f ;  /* 0x0c201f0014037f89 */ /* 0x000e6200000e0000 */
[----:B------:R-:W-:-:S04]  /*27f0*/  FMNMX.FTZ R12, R11, R12, !PT ;  /* 0x0000000c0b0c7209 */ /* 0x000fc80007810000 */
[----:B------:R-:W-:-:S04]  /*2800*/  FMNMX.FTZ R12, R13, R12, !PT ;  /* 0x0000000c0d0c7209 */ /* 0x000fc80007810000 */
[----:B------:R-:W-:Y:S02]  /*2810*/  FMNMX.FTZ R12, R15, R12, !PT ;  /* 0x0000000c0f0c7209 */ /* 0x000fe40007810000 */
[----:B0-----:R-:W-:Y:S02]  /*2820*/  FSEL R71, R71, -INF , P1 ;  /* 0xff80000047477808 */ /* 0x001fe40000800000 */
[----:B------:R-:W-:-:S04]  /*2830*/  FMNMX.FTZ R12, R21, R12, !PT ;  /* 0x0000000c150c7209 */ /* 0x000fc80007810000 */
[----:B------:R-:W-:-:S04]  /*2840*/  FMNMX.FTZ R12, R37, R12, !PT ;  /* 0x0000000c250c7209 */ /* 0x000fc80007810000 */
[----:B------:R-:W-:Y:S02]  /*2850*/  FMNMX.FTZ R12, R39, R12, !PT ;  /* 0x0000000c270c7209 */ /* 0x000fe40007810000 */
[----:B-1----:R-:W-:Y:S02]  /*2860*/  FMNMX.FTZ R3, R20, R3, !PT ;  /* 0x0000000314037209 */ /* 0x002fe40007810000 */
[----:B------:R-:W-:Y:S02]  /*2870*/  FMNMX.FTZ R12, R41, R12, !PT ;  /* 0x0000000c290c7209 */ /* 0x000fe40007810000 */
[C---:B------:R-:W-:Y:S01]  /*2880*/  FSETP.NEU.FTZ.AND P0, PT, R3.reuse, -INF , PT ;  /* 0xff8000000300780b */ /* 0x040fe20003f1d000 */
[----:B------:R-:W-:Y:S01]  /*2890*/  FMUL.FTZ R24, R3, R4 ;  /* 0x0000000403187220 */ /* 0x000fe20000410000 */
[----:B------:R-:W-:-:S04]  /*28a0*/  FMNMX.FTZ R12, R43, R12, !PT ;  /* 0x0000000c2b0c7209 */ /* 0x000fc80007810000 */
[----:B------:R-:W-:Y:S02]  /*28b0*/  FMNMX.FTZ R12, R45, R12, !PT ;  /* 0x0000000c2d0c7209 */ /* 0x000fe40007810000 */
[----:B------:R-:W-:Y:S02]  /*28c0*/  FSEL R24, R24, RZ, P0 ;  /* 0x000000ff18187208 */ /* 0x000fe40000000000 */
[----:B------:R-:W-:Y:S02]  /*28d0*/  FMNMX.FTZ R12, R47, R12, !PT ;  /* 0x0000000c2f0c7209 */ /* 0x000fe40007810000 */
[----:B------:R-:W-:Y:S01]  /*28e0*/  ISETP.NE.AND P0, PT, R14, RZ, PT ;  /* 0x000000ff0e00720c */ /* 0x000fe20003f05270 */
[--C-:B------:R-:W-:Y:S01]  /*28f0*/  FFMA.FTZ R27, R27, R4, -R24.reuse ;  /* 0x000000041b1b7223 */ /* 0x100fe20000010818 */
[----:B------:R-:W-:Y:S01]  /*2900*/  FMNMX.FTZ R12, R49, R12, !PT ;  /* 0x0000000c310c7209 */ /* 0x000fe20007810000 */
[-CC-:B------:R-:W-:Y:S01]  /*2910*/  FFMA.FTZ R29, R29, R4.reuse, -R24.reuse ;  /* 0x000000041d1d7223 */ /* 0x180fe20000010818 */
[--C-:B------:R-:W-:Y:S01]  /*2920*/  FFMA.FTZ R31, R31, R4, -R24.reuse ;  /* 0x000000041f1f7223 */ /* 0x100fe20000010818 */
[----:B------:R0:W-:Y:S01]  /*2930*/  MUFU.EX2 R188, R27 ;  /* 0x0000001b00bc7308 */ /* 0x0001e20000000800 */
[----:B------:R-:W-:Y:S01]  /*2940*/  FMNMX.FTZ R12, R51, R12, !PT ;  /* 0x0000000c330c7209 */ /* 0x000fe20007810000 */
[-CC-:B------:R-:W-:Y:S01]  /*2950*/  FFMA.FTZ R33, R33, R4.reuse, -R24.reuse ;  /* 0x0000000421217223 */ /* 0x180fe20000010818 */
[-CC-:B------:R-:W-:Y:S01]  /*2960*/  FFMA.FTZ R10, R10, R4.reuse, -R24.reuse ;  /* 0x000000040a0a7223 */ /* 0x180fe20000010818 */
[--C-:B------:R-:W-:Y:S01]  /*2970*/  FFMA.FTZ R35, R35, R4, -R24.reuse ;  /* 0x0000000423237223 */ /* 0x100fe20000010818 */
[----:B------:R-:W-:Y:S01]  /*2980*/  FMNMX.FTZ R12, R53, R12, !PT ;  /* 0x0000000c350c7209 */ /* 0x000fe20007810000 */
[-CC-:B------:R-:W-:Y:S01]  /*2990*/  FFMA.FTZ R73, R73, R4.reuse, -R24.reuse ;  /* 0x0000000449497223 */ /* 0x180fe20000010818 */
[--C-:B------:R-:W-:Y:S01]  /*29a0*/  FFMA.FTZ R75, R75, R4, -R24.reuse ;  /* 0x000000044b4b7223 */ /* 0x100fe20000010818 */
[----:B------:R1:W-:Y:S01]  /*29b0*/  MUFU.EX2 R103, R29 ;  /* 0x0000001d00677308 */ /* 0x0003e20000000800 */
[----:B------:R-:W-:Y:S01]  /*29c0*/  FMNMX.FTZ R12, R55, R12, !PT ;  /* 0x0000000c370c7209 */ /* 0x000fe20007810000 */
[-CC-:B------:R-:W-:Y:S01]  /*29d0*/  FFMA.FTZ R77, R77, R4.reuse, -R24.reuse ;  /* 0x000000044d4d7223 */ /* 0x180fe20000010818 */
[----:B0-----:R-:W-:Y:S01]  /*29e0*/  FSEL R27, R62, -INF , P6 ;  /* 0xff8000003e1b7808 */ /* 0x001fe20003000000 */
[--C-:B------:R-:W-:Y:S01]  /*29f0*/  FFMA.FTZ R79, R79, R4, -R24.reuse ;  /* 0x000000044f4f7223 */ /* 0x100fe20000010818 */
[----:B------:R-:W-:Y:S01]  /*2a00*/  FMNMX.FTZ R12, R57, R12, !PT ;  /* 0x0000000c390c7209 */ /* 0x000fe20007810000 */
[-CC-:B------:R-:W-:Y:S01]  /*2a10*/  FFMA.FTZ R81, R81, R4.reuse, -R24.reuse ;  /* 0x0000000451517223 */ /* 0x180fe20000010818 */
[--C-:B------:R-:W-:Y:S01]  /*2a20*/  FFMA.FTZ R83, R83, R4, -R24.reuse ;  /* 0x0000000453537223 */ /* 0x100fe20000010818 */
[----:B------:R0:W-:Y:S01]  /*2a30*/  MUFU.EX2 R190, R31 ;  /* 0x0000001f00be7308 */ /* 0x0001e20000000800 */
[----:B------:R-:W-:Y:S01]  /*2a40*/  FMNMX.FTZ R12, R25, R12, !PT ;  /* 0x0000000c190c7209 */ /* 0x000fe20007810000 */
[-CC-:B------:R-:W-:Y:S01]  /*2a50*/  FFMA.FTZ R85, R85, R4.reuse, -R24.reuse ;  /* 0x0000000455557223 */ /* 0x180fe20000010818 */
[----:B-1----:R-:W-:Y:S01]  /*2a60*/  FSEL R29, R66, -INF , P4 ;  /* 0xff800000421d7808 */ /* 0x002fe20002000000 */
        /* <DEDUP_REMOVED lines=12> */
[----:B------:R-:W0:Y:S01]  /*2b30*/  MUFU.EX2 R101, R10 ;  /* 0x0000000a00657308 */ /* 0x000e220000000800 */
[----:B------:R-:W-:Y:S01]  /*2b40*/  FMNMX.FTZ R12, R67, R12, !PT ;  /* 0x0000000c430c7209 */ /* 0x000fe20007810000 */
[-CC-:B------:R-:W-:Y:S01]  /*2b50*/  FFMA.FTZ R99, R99, R4.reuse, -R24.reuse ;  /* 0x0000000463637223 */ /* 0x180fe20000010818 */
[-CC-:B------:R-:W-:Y:S01]  /*2b60*/  FFMA.FTZ R65, R65, R4.reuse, -R24.reuse ;  /* 0x0000000441417223 */ /* 0x180fe20000010818 */
[--C-:B------:R-:W-:Y:S01]  /*2b70*/  FFMA.FTZ R59, R59, R4, -R24.reuse ;  /* 0x000000043b3b7223 */ /* 0x100fe20000010818 */
[----:B------:R-:W-:Y:S01]  /*2b80*/  FMNMX.FTZ R12, R31, R12, !PT ;  /* 0x0000000c1f0c7209 */ /* 0x000fe20007810000 */
[----:B------:R-:W-:Y:S01]  /*2b90*/  FFMA.FTZ R24, R69, R4, -R24 ;  /* 0x0000000445187223 */ /* 0x000fe20000010818 */
[--C-:B------:R-:W-:Y:S01]  /*2ba0*/  IMAD.MOV.U32 R70, RZ, RZ, R119.reuse ;  /* 0x000000ffff467224 */ /* 0x100fe200078e0077 */
[----:B------:R-:W2:Y:S01]  /*2bb0*/  MUFU.EX2 R35, R35 ;  /* 0x0000002300237308 */ /* 0x000ea20000000800 */
[----:B------:R-:W-:Y:S01]  /*2bc0*/  FMNMX.FTZ R12, R71, R12, !PT ;  /* 0x0000000c470c7209 */ /* 0x000fe20007810000 */
[--C-:B------:R-:W-:Y:S01]  /*2bd0*/  IMAD.MOV.U32 R69, RZ, RZ, R119.reuse ;  /* 0x000000ffff457224 */ /* 0x100fe200078e0077 */
[----:B------:R-:W-:Y:S01]  /*2be0*/  MOV R62, R119 ;  /* 0x00000077003e7202 */ /* 0x000fe20000000f00 */
[----:B------:R-:W-:-:S02]  /*2bf0*/  IMAD.MOV.U32 R66, RZ, RZ, R119 ;  /* 0x000000ffff427224 */ /* 0x000fc400078e0077 */
[----:B-1----:R-:W1:Y:S02]  /*2c00*/  SHFL.BFLY PT, R33, R12, 0x2, 0x1f ;  /* 0x0c401f000c217f89 */ /* 0x002e6400000e0000 */
[----:B------:R-:W-:Y:S08]  /*2c10*/  MUFU.EX2 R73, R73 ;  /* 0x0000004900497308 */ /* 0x000ff00000000800 */
[----:B------:R3:W-:Y:S08]  /*2c20*/  MUFU.EX2 R186, R75 ;  /* 0x0000004b00ba7308 */ /* 0x0007f00000000800 */
[----:B------:R-:W-:Y:S01]  /*2c30*/  MUFU.EX2 R77, R77 ;  /* 0x0000004d004d7308 */ /* 0x000fe20000000800 */
[----:B---3--:R-:W-:Y:S01]  /*2c40*/  IMAD.MOV.U32 R75, RZ, RZ, R119 ;  /* 0x000000ffff4b7224 */ /* 0x008fe200078e0077 */
[----:B-1----:R-:W-:-:S06]  /*2c50*/  FMNMX.FTZ R33, R12, R33, !PT ;  /* 0x000000210c217209 */ /* 0x002fcc0007810000 */
[----:B------:R1:W-:Y:S01]  /*2c60*/  MUFU.EX2 R180, R79 ;  /* 0x0000004f00b47308 */ /* 0x0003e20000000800 */
[----:B------:R-:W3:Y:S07]  /*2c70*/  SHFL.BFLY PT, R10, R33, 0x1, 0x1f ;  /* 0x0c201f00210a7f89 */ /* 0x000eee00000e0000 */
[----:B------:R-:W-:Y:S01]  /*2c80*/  MUFU.EX2 R81, R81 ;  /* 0x0000005100517308 */ /* 0x000fe20000000800 */
[----:B-1----:R-:W-:-:S07]  /*2c90*/  IMAD.MOV.U32 R79, RZ, RZ, R119 ;  /* 0x000000ffff4f7224 */ /* 0x002fce00078e0077 */
[----:B------:R1:W-:Y:S08]  /*2ca0*/  MUFU.EX2 R182, R83 ;  /* 0x0000005300b67308 */ /* 0x0003f00000000800 */
[----:B------:R-:W-:Y:S01]  /*2cb0*/  MUFU.EX2 R85, R85 ;  /* 0x0000005500557308 */ /* 0x000fe20000000800 */
[----:B-1----:R-:W-:Y:S02]  /*2cc0*/  MOV R83, R119 ;  /* 0x0000007700537202 */ /* 0x002fe40000000f00 */
[----:B---3--:R-:W-:Y:S01]  /*2cd0*/  FMNMX.FTZ R10, R33, R10, !PT ;  /* 0x0000000a210a7209 */ /* 0x008fe20007810000 */
[----:B------:R-:W-:-:S03]  /*2ce0*/  IMAD.MOV.U32 R33, RZ, RZ, R119 ;  /* 0x000000ffff217224 */ /* 0x000fc600078e0077 */
[C---:B------:R-:W-:Y:S01]  /*2cf0*/  FSETP.NEU.FTZ.AND P1, PT, R10.reuse, -INF , PT ;  /* 0xff8000000a00780b */ /* 0x040fe20003f3d000 */
[-C--:B------:R-:W-:Y:S01]  /*2d00*/  FMUL.FTZ R12, R10, R4.reuse ;  /* 0x000000040a0c7220 */ /* 0x080fe20000410000 */
[----:B------:R-:W-:Y:S04]  /*2d10*/  MUFU.EX2 R176, R87 ;  /* 0x0000005700b07308 */ /* 0x000fe80000000800 */
[----:B------:R-:W-:Y:S02]  /*2d20*/  FSEL R12, R12, RZ, P1 ;  /* 0x000000ff0c0c7208 */ /* 0x000fe40000800000 */
[----:B------:R-:W-:Y:S02]  /*2d30*/  PLOP3.LUT P1, PT, PT, PT, UP0, 0x80, 0x0 ;  /* 0x000000000000781c */ /* 0x000fe40003f2f008 */
        /* <DEDUP_REMOVED lines=17> */
[----:B0-----:R-:W-:Y:S01]  /*2e50*/  FADD.FTZ R5, R188, R101 ;  /* 0x00000065bc057221 */ /* 0x001fe20000010000 */
[-CC-:B------:R-:W-:Y:S01]  /*2e60*/  FFMA.FTZ R53, R53, R4.reuse, -R12.reuse ;  /* 0x0000000435357223 */ /* 0x180fe2000001080c */
[-CC-:B------:R-:W-:Y:S01]  /*2e70*/  FFMA.FTZ R55, R55, R4.reuse, -R12.reuse ;  /* 0x0000000437377223 */ /* 0x180fe2000001080c */
[-CC-:B------:R-:W-:Y:S01]  /*2e80*/  FFMA.FTZ R57, R57, R4.reuse, -R12.reuse ;  /* 0x0000000439397223 */ /* 0x180fe2000001080c */
[----:B------:R-:W-:Y:S01]  /*2e90*/  FADD.FTZ R34, R190, R5 ;  /* 0x00000005be227221 */ /* 0x000fe20000010000 */
[-CC-:B------:R-:W-:Y:S01]  /*2ea0*/  FFMA.FTZ R25, R25, R4.reuse, -R12.reuse ;  /* 0x0000000419197223 */ /* 0x180fe2000001080c */
[-C--:B------:R-:W-:Y:S01]  /*2eb0*/  FFMA.FTZ R27, R27, R4.reuse, -R12 ;  /* 0x000000041b1b7223 */ /* 0x080fe2000001080c */
[----:B------:R-:W0:Y:S01]  /*2ec0*/  MUFU.EX2 R11, R11 ;  /* 0x0000000b000b7308 */ /* 0x000e220000000800 */
[----:B------:R-:W-:Y:S01]  /*2ed0*/  FADD.FTZ R34, R103, R34 ;  /* 0x0000002267227221 */ /* 0x000fe20000010000 */
[-CC-:B------:R-:W-:Y:S01]  /*2ee0*/  FFMA.FTZ R63, R63, R4.reuse, -R12.reuse ;  /* 0x000000043f3f7223 */ /* 0x180fe2000001080c */
[-CC-:B------:R-:W-:Y:S01]  /*2ef0*/  FFMA.FTZ R29, R29, R4.reuse, -R12.reuse ;  /* 0x000000041d1d7223 */ /* 0x180fe2000001080c */
[-C--:B------:R-:W-:Y:S01]  /*2f00*/  FFMA.FTZ R67, R67, R4.reuse, -R12 ;  /* 0x0000000443437223 */ /* 0x080fe2000001080c */
[----:B--2---:R-:W-:Y:S01]  /*2f10*/  FADD.FTZ R5, R35, R34 ;  /* 0x0000002223057221 */ /* 0x004fe20000010000 */
[-CC-:B------:R-:W-:Y:S01]  /*2f20*/  FFMA.FTZ R31, R31, R4.reuse, -R12.reuse ;  /* 0x000000041f1f7223 */ /* 0x180fe2000001080c */
[----:B------:R-:W-:Y:S01]  /*2f30*/  FFMA.FTZ R71, R71, R4, -R12 ;  /* 0x0000000447477223 */ /* 0x000fe2000001080c */
[----:B------:R2:W3:Y:S01]  /*2f40*/  MUFU.EX2 R14, R13 ;  /* 0x0000000d000e7308 */ /* 0x0004e20000000800 */
[----:B-1----:R-:W-:Y:S01]  /*2f50*/  FADD.FTZ R34, R189, R2 ;  /* 0x00000002bd227221 */ /* 0x002fe20000010000 */
[----:B------:R-:W-:Y:S01]  /*2f60*/  FADD.FTZ R36, R184, R5 ;  /* 0x00000005b8247221 */ /* 0x000fe20000010000 */
[----:B------:R-:W-:Y:S01]  /*2f70*/  F2FP.BF16.F32.PACK_AB R189, R2, R189 ;  /* 0x000000bd02bd723e */ /* 0x000fe200000010ff */
[----:B------:R-:W-:Y:S01]  /*2f80*/  IMAD.MOV.U32 R87, RZ, RZ, R119 ;  /* 0x000000ffff577224 */ /* 0x000fe200078e0077 */
[----:B------:R-:W-:-:S02]  /*2f90*/  F2FP.BF16.F32.PACK_AB R188, R101, R188 ;  /* 0x000000bc65bc723e */ /* 0x000fc400000010ff */
[----:B------:R-:W-:Y:S01]  /*2fa0*/  F2FP.BF16.F32.PACK_AB R190, R103, R190 ;  /* 0x000000be67be723e */ /* 0x000fe200000010ff */
[----:B------:R-:W1:Y:S01]  /*2fb0*/  MUFU.EX2 R15, R15 ;  /* 0x0000000f000f7308 */ /* 0x000e620000000800 */
[----:B0-----:R-:W-:Y:S01]  /*2fc0*/  FADD.FTZ R5, R11, R34 ;  /* 0x000000220b057221 */ /* 0x001fe20000010000 */
[----:B--2---:R-:W-:Y:S01]  /*2fd0*/  FADD.FTZ R13, R73, R36 ;  /* 0x00000024490d7221 */ /* 0x004fe20000010000 */
[----:B------:R-:W-:Y:S01]  /*2fe0*/  F2FP.BF16.F32.PACK_AB R184, R184, R35 ;  /* 0x00000023b8b8723e */ /* 0x000fe200000010ff */
[----:B------:R-:W-:Y:S01]  /*2ff0*/  IMAD.MOV.U32 R103, RZ, RZ, R119 ;  /* 0x000000ffff677224 */ /* 0x000fe200078e0077 */
[----:B------:R-:W-:Y:S01]  /*3000*/  MOV R101, R119 ;  /* 0x0000007700657202 */ /* 0x000fe20000000f00 */
[C---:B------:R-:W-:Y:S01]  /*3010*/  FADD.FTZ R38, R186.reuse, R13 ;  /* 0x0000000dba267221 */ /* 0x040fe20000010000 */
[----:B------:R-:W-:Y:S01]  /*3020*/  F2FP.BF16.F32.PACK_AB R186, R186, R73 ;  /* 0x00000049baba723e */ /* 0x000fe200000010ff */
[----:B------:R-:W0:Y:S01]  /*3030*/  MUFU.EX2 R20, R21 ;  /* 0x0000001500147308 */ /* 0x000e220000000800 */
[C---:B---3--:R-:W-:Y:S01]  /*3040*/  FADD.FTZ R36, R14.reuse, R5 ;  /* 0x000000050e247221 */ /* 0x048fe20000010000 */
[----:B------:R-:W-:Y:S01]  /*3050*/  FADD.FTZ R13, R77, R38 ;  /* 0x000000264d0d7221 */ /* 0x000fe20000010000 */
[----:B------:R-:W-:Y:S01]  /*3060*/  F2FP.BF16.F32.PACK_AB R191, R14, R11 ;  /* 0x0000000b0ebf723e */ /* 0x000fe200000010ff */
[----:B------:R-:W-:Y:S01]  /*3070*/  IMAD.MOV.U32 R73, RZ, RZ, R119 ;  /* 0x000000ffff497224 */ /* 0x000fe200078e0077 */
[----:B------:R-:W-:Y:S01]  /*3080*/  MOV R35, R119 ;  /* 0x0000007700237202 */ /* 0x000fe20000000f00 */
[C---:B------:R-:W-:Y:S01]  /*3090*/  FADD.FTZ R38, R180.reuse, R13 ;  /* 0x0000000db4267221 */ /* 0x040fe20000010000 */
[----:B------:R-:W-:Y:S01]  /*30a0*/  F2FP.BF16.F32.PACK_AB R180, R180, R77 ;  /* 0x0000004db4b4723e */ /* 0x000fe200000010ff */
[----:B------:R-:W2:Y:S01]  /*30b0*/  MUFU.EX2 R37, R37 ;  /* 0x0000002500257308 */ /* 0x000ea20000000800 */
[----:B-1----:R-:W-:Y:S01]  /*30c0*/  FADD.FTZ R5, R15, R36 ;  /* 0x000000240f057221 */ /* 0x002fe20000010000 */
[----:B------:R-:W-:Y:S01]  /*30d0*/  FADD.FTZ R13, R81, R38 ;  /* 0x00000026510d7221 */ /* 0x000fe20000010000 */
[----:B------:R-:W-:-:S03]  /*30e0*/  MOV R77, R119 ;  /* 0x00000077004d7202 */ /* 0x000fc60000000f00 */
[C---:B------:R-:W-:Y:S01]  /*30f0*/  FADD.FTZ R40, R182.reuse, R13 ;  /* 0x0000000db6287221 */ /* 0x040fe20000010000 */
[----:B------:R-:W-:Y:S01]  /*3100*/  F2FP.BF16.F32.PACK_AB R182, R182, R81 ;  /* 0x00000051b6b6723e */ /* 0x000fe200000010ff */
[----:B------:R1:W3:Y:S01]  /*3110*/  MUFU.EX2 R26, R39 ;  /* 0x00000027001a7308 */ /* 0x0002e20000000800 */
[C---:B0-----:R-:W-:Y:S01]  /*3120*/  FADD.FTZ R36, R20.reuse, R5 ;  /* 0x0000000514247221 */ /* 0x041fe20000010000 */
[----:B------:R-:W-:Y:S01]  /*3130*/  FADD.FTZ R13, R85, R40 ;  /* 0x00000028550d7221 */ /* 0x000fe20000010000 */
[----:B------:R-:W-:Y:S01]  /*3140*/  F2FP.BF16.F32.PACK_AB R185, R20, R15 ;  /* 0x0000000f14b9723e */ /* 0x000fe200000010ff */
[----:B------:R-:W-:-:S04]  /*3150*/  IMAD.MOV.U32 R81, RZ, RZ, R119 ;  /* 0x000000ffff517224 */ /* 0x000fc800078e0077 */
[----:B------:R-:W0:Y:S01]  /*3160*/  MUFU.EX2 R41, R41 ;  /* 0x0000002900297308 */ /* 0x000e220000000800 */
[----:B--2---:R-:W-:Y:S01]  /*3170*/  FADD.FTZ R5, R37, R36 ;  /* 0x0000002425057221 */ /* 0x004fe20000010000 */
[----:B-1----:R-:W-:-:S06]  /*3180*/  IMAD.MOV.U32 R39, RZ, RZ, R119 ;  /* 0x000000ffff277224 */ /* 0x002fcc00078e0077 */
[----:B------:R1:W2:Y:S01]  /*3190*/  MUFU.EX2 R28, R43 ;  /* 0x0000002b001c7308 */ /* 0x0002a20000000800 */
[C---:B---3--:R-:W-:Y:S01]  /*31a0*/  FADD.FTZ R38, R26.reuse, R5 ;  /* 0x000000051a267221 */ /* 0x048fe20000010000 */
[----:B------:R-:W-:Y:S01]  /*31b0*/  F2FP.BF16.F32.PACK_AB R187, R26, R37 ;  /* 0x000000251abb723e */ /* 0x000fe200000010ff */
[----:B------:R-:W-:Y:S01]  /*31c0*/  IMAD.MOV.U32 R37, RZ, RZ, R119 ;  /* 0x000000ffff257224 */ /* 0x000fe200078e0077 */
[----:B------:R-:W-:-:S04]  /*31d0*/  MOV R26, R119 ;  /* 0x00000077001a7202 */ /* 0x000fc80000000f00 */
[----:B------:R-:W3:Y:S01]  /*31e0*/  MUFU.EX2 R45, R45 ;  /* 0x0000002d002d7308 */ /* 0x000ee20000000800 */
[----:B0-----:R-:W-:Y:S01]  /*31f0*/  FADD.FTZ R5, R41, R38 ;  /* 0x0000002629057221 */ /* 0x001fe20000010000 */
[C---:B------:R-:W-:Y:S01]  /*3200*/  FADD.FTZ R38, R176.reuse, R13 ;  /* 0x0000000db0267221 */ /* 0x040fe20000010000 */
[----:B------:R-:W-:Y:S01]  /*3210*/  F2FP.BF16.F32.PACK_AB R176, R176, R85 ;  /* 0x00000055b0b0723e */ /* 0x000fe200000010ff */
[--C-:B------:R-:W-:Y:S02]  /*3220*/  IMAD.MOV.U32 R85, RZ, RZ, R119.reuse ;  /* 0x000000ffff557224 */ /* 0x100fe400078e0077 */
[----:B------:R-:W-:Y:S01]  /*3230*/  FADD.FTZ R13, R89, R38 ;  /* 0x00000026590d7221 */ /* 0x000fe20000010000 */
[----:B-1----:R-:W-:Y:S01]  /*3240*/  IMAD.MOV.U32 R43, RZ, RZ, R119 ;  /* 0x000000ffff2b7224 */ /* 0x002fe200078e0077 */
[----:B------:R0:W1:Y:S01]  /*3250*/  MUFU.EX2 R30, R47 ;  /* 0x0000002f001e7308 */ /* 0x0000620000000800 */
[C---:B--2---:R-:W-:Y:S01]  /*3260*/  FADD.FTZ R0, R28.reuse, R5 ;  /* 0x000000051c007221 */ /* 0x044fe20000010000 */
[----:B------:R-:W-:Y:S01]  /*3270*/  F2FP.BF16.F32.PACK_AB R181, R28, R41 ;  /* 0x000000291cb5723e */ /* 0x000fe200000010ff */
[----:B------:R-:W-:Y:S01]  /*3280*/  IMAD.MOV.U32 R28, RZ, RZ, R119 ;  /* 0x000000ffff1c7224 */ /* 0x000fe200078e0077 */
[----:B------:R-:W-:-:S04]  /*3290*/  MOV R41, R119 ;  /* 0x0000007700297202 */ /* 0x000fc80000000f00 */
[----:B------:R2:W4:Y:S01]  /*32a0*/  MUFU.EX2 R178, R91 ;  /* 0x0000005b00b27308 */ /* 0x0005220000000800 */
[----:B---3--:R-:W-:Y:S01]  /*32b0*/  FADD.FTZ R5, R45, R0 ;  /* 0x000000002d057221 */ /* 0x008fe20000010000 */
[----:B0-----:R-:W-:-:S06]  /*32c0*/  MOV R47, R119 ;  /* 0x00000077002f7202 */ /* 0x001fcc0000000f00 */
[----:B------:R-:W0:Y:S01]  /*32d0*/  MUFU.EX2 R49, R49 ;  /* 0x0000003100317308 */ /* 0x000e220000000800 */
[C---:B-1----:R-:W-:Y:S01]  /*32e0*/  FADD.FTZ R38, R30.reuse, R5 ;  /* 0x000000051e267221 */ /* 0x042fe20000010000 */
[----:B------:R-:W-:Y:S01]  /*32f0*/  F2FP.BF16.F32.PACK_AB R183, R30, R45 ;  /* 0x0000002d1eb7723e */ /* 0x000fe200000010ff */
[--C-:B--2---:R-:W-:Y:S02]  /*3300*/  IMAD.MOV.U32 R91, RZ, RZ, R119.reuse ;  /* 0x000000ffff5b7224 */ /* 0x104fe400078e0077 */
[--C-:B------:R-:W-:Y:S02]  /*3310*/  IMAD.MOV.U32 R45, RZ, RZ, R119.reuse ;  /* 0x000000ffff2d7224 */ /* 0x100fe400078e0077 */
[----:B------:R-:W-:Y:S01]  /*3320*/  IMAD.MOV.U32 R30, RZ, RZ, R119 ;  /* 0x000000ffff1e7224 */ /* 0x000fe200078e0077 */
[----:B------:R-:W1:Y:S01]  /*3330*/  MUFU.EX2 R93, R93 ;  /* 0x0000005d005d7308 */ /* 0x000e620000000800 */
[C---:B----4-:R-:W-:Y:S01]  /*3340*/  FADD.FTZ R40, R178.reuse, R13 ;  /* 0x0000000db2287221 */ /* 0x050fe20000010000 */
[----:B------:R-:W-:-:S02]  /*3350*/  F2FP.BF16.F32.PACK_AB R178, R178, R89 ;  /* 0x00000059b2b2723e */ /* 0x000fc400000010ff */
[----:B------:R-:W-:-:S04]  /*3360*/  MOV R89, R119 ;  /* 0x0000007700597202 */ /* 0x000fc80000000f00 */
[----:B------:R2:W3:Y:S01]  /*3370*/  MUFU.EX2 R32, R51 ;  /* 0x0000003300207308 */ /* 0x0004e20000000800 */
[----:B0-----:R-:W-:-:S07]  /*3380*/  FADD.FTZ R5, R49, R38 ;  /* 0x0000002631057221 */ /* 0x001fce0000010000 */
[----:B------:R0:W4:Y:S01]  /*3390*/  MUFU.EX2 R172, R95 ;  /* 0x0000005f00ac7308 */ /* 0x0001220000000800 */
[----:B-1----:R-:W-:Y:S01]  /*33a0*/  FADD.FTZ R13, R93, R40 ;  /* 0x000000285d0d7221 */ /* 0x002fe20000010000 */
[----:B--2---:R-:W-:-:S06]  /*33b0*/  IMAD.MOV.U32 R51, RZ, RZ, R119 ;  /* 0x000000ffff337224 */ /* 0x004fcc00078e0077 */
[----:B------:R-:W1:Y:S01]  /*33c0*/  MUFU.EX2 R53, R53 ;  /* 0x0000003500357308 */ /* 0x000e620000000800 */
[C---:B---3--:R-:W-:Y:S01]  /*33d0*/  FADD.FTZ R12, R32.reuse, R5 ;  /* 0x00000005200c7221 */ /* 0x048fe20000010000 */
[----:B------:R-:W-:Y:S01]  /*33e0*/  F2FP.BF16.F32.PACK_AB R177, R32, R49 ;  /* 0x0000003120b1723e */ /* 0x000fe200000010ff */
[----:B------:R-:W-:Y:S01]  /*33f0*/  IMAD.MOV.U32 R49, RZ, RZ, R119 ;  /* 0x000000ffff317224 */ /* 0x000fe200078e0077 */
[-C--:B0-----:R-:W-:Y:S02]  /*3400*/  MOV R95, R119.reuse ;  /* 0x00000077005f7202 */ /* 0x081fe40000000f00 */
[----:B------:R-:W-:Y:S02]  /*3410*/  MOV R32, R119 ;  /* 0x0000007700207202 */ /* 0x000fe40000000f00 */
[----:B------:R-:W0:Y:S01]  /*3420*/  MUFU.EX2 R97, R97 ;  /* 0x0000006100617308 */ /* 0x000e220000000800 */
[C---:B----4-:R-:W-:Y:S01]  /*3430*/  FADD.FTZ R38, R172.reuse, R13 ;  /* 0x0000000dac267221 */ /* 0x050fe20000010000 */
[----:B------:R-:W-:Y:S01]  /*3440*/  F2FP.BF16.F32.PACK_AB R172, R172, R93 ;  /* 0x0000005dacac723e */ /* 0x000fe200000010ff */
[----:B------:R-:W-:-:S05]  /*3450*/  IMAD.MOV.U32 R93, RZ, RZ, R119 ;  /* 0x000000ffff5d7224 */ /* 0x000fca00078e0077 */
[----:B------:R2:W3:Y:S01]  /*3460*/  MUFU.EX2 R34, R55 ;  /* 0x0000003700227308 */ /* 0x0004e20000000800 */
[----:B-1----:R-:W-:-:S07]  /*3470*/  FADD.FTZ R5, R53, R12 ;  /* 0x0000000c35057221 */ /* 0x002fce0000010000 */
[----:B------:R1:W4:Y:S01]  /*3480*/  MUFU.EX2 R174, R61 ;  /* 0x0000003d00ae7308 */ /* 0x0003220000000800 */
[----:B0-----:R-:W-:Y:S01]  /*3490*/  FADD.FTZ R13, R97, R38 ;  /* 0x00000026610d7221 */ /* 0x001fe20000010000 */
[----:B--2---:R-:W-:-:S06]  /*34a0*/  IMAD.MOV.U32 R55, RZ, RZ, R119 ;  /* 0x000000ffff377224 */ /* 0x004fcc00078e0077 */
[----:B------:R-:W0:Y:S01]  /*34b0*/  MUFU.EX2 R57, R57 ;  /* 0x0000003900397308 */ /* 0x000e220000000800 */
[C---:B---3--:R-:W-:Y:S01]  /*34c0*/  FADD.FTZ R38, R34.reuse, R5 ;  /* 0x0000000522267221 */ /* 0x048fe20000010000 */
[----:B------:R-:W-:Y:S01]  /*34d0*/  F2FP.BF16.F32.PACK_AB R179, R34, R53 ;  /* 0x0000003522b3723e */ /* 0x000fe200000010ff */
[--C-:B-1----:R-:W-:Y:S01]  /*34e0*/  IMAD.MOV.U32 R61, RZ, RZ, R119.reuse ;  /* 0x000000ffff3d7224 */ /* 0x102fe200078e0077 */
[----:B------:R-:W-:Y:S01]  /*34f0*/  MOV R53, R119 ;  /* 0x0000007700357202 */ /* 0x000fe20000000f00 */
[----:B------:R-:W-:-:S03]  /*3500*/  IMAD.MOV.U32 R34, RZ, RZ, R119 ;  /* 0x000000ffff227224 */ /* 0x000fc600078e0077 */
[----:B------:R-:W1:Y:S01]  /*3510*/  MUFU.EX2 R99, R99 ;  /* 0x0000006300637308 */ /* 0x000e620000000800 */
[C---:B----4-:R-:W-:Y:S01]  /*3520*/  FADD.FTZ R40, R174.reuse, R13 ;  /* 0x0000000dae287221 */ /* 0x050fe20000010000 */
[----:B------:R-:W-:Y:S01]  /*3530*/  F2FP.BF16.F32.PACK_AB R174, R174, R97 ;  /* 0x00000061aeae723e */ /* 0x000fe200000010ff */
[----:B------:R-:W-:-:S05]  /*3540*/  IMAD.MOV.U32 R97, RZ, RZ, R119 ;  /* 0x000000ffff617224 */ /* 0x000fca00078e0077 */
        /* <DEDUP_REMOVED lines=8> */
[--C-:B------:R-:W-:Y:S01]  /*35d0*/  IMAD.MOV.U32 R57, RZ, RZ, R119.reuse ;  /* 0x000000ffff397224 */ /* 0x100fe200078e0077 */
[----:B0-----:R-:W-:Y:S01]  /*35e0*/  MOV R65, R119 ;  /* 0x0000007700417202 */ /* 0x001fe20000000f00 */
[----:B------:R-:W-:-:S03]  /*35f0*/  IMAD.MOV.U32 R36, RZ, RZ, R119 ;  /* 0x000000ffff247224 */ /* 0x000fc600078e0077 */
[----:B------:R-:W0:Y:S01]  /*3600*/  MUFU.EX2 R59, R59 ;  /* 0x0000003b003b7308 */ /* 0x000e220000000800 */
[C---:B----4-:R-:W-:Y:S01]  /*3610*/  FADD.FTZ R40, R168.reuse, R13 ;  /* 0x0000000da8287221 */ /* 0x050fe20000010000 */
[----:B------:R-:W-:Y:S01]  /*3620*/  F2FP.BF16.F32.PACK_AB R168, R168, R99 ;  /* 0x00000063a8a8723e */ /* 0x000fe200000010ff */
[----:B------:R-:W-:-:S05]  /*3630*/  IMAD.MOV.U32 R99, RZ, RZ, R119 ;  /* 0x000000ffff637224 */ /* 0x000fca00078e0077 */
[----:B------:R2:W3:Y:S01]  /*3640*/  MUFU.EX2 R0, R63 ;  /* 0x0000003f00007308 */ /* 0x0004e20000000800 */
[----:B-1----:R-:W-:-:S07]  /*3650*/  FADD.FTZ R5, R27, R38 ;  /* 0x000000261b057221 */ /* 0x002fce0000010000 */
[----:B------:R-:W1:Y:S01]  /*3660*/  MUFU.EX2 R29, R29 ;  /* 0x0000001d001d7308 */ /* 0x000e620000000800 */
[----:B0-----:R-:W-:Y:S01]  /*3670*/  FADD.FTZ R13, R59, R40 ;  /* 0x000000283b0d7221 */ /* 0x001fe20000010000 */
[----:B--2---:R-:W-:-:S06]  /*3680*/  IMAD.MOV.U32 R63, RZ, RZ, R119 ;  /* 0x000000ffff3f7224 */ /* 0x004fcc00078e0077 */
[----:B------:R0:W2:Y:S01]  /*3690*/  MUFU.EX2 R12, R67 ;  /* 0x00000043000c7308 */ /* 0x0000a20000000800 */
[C---:B---3--:R-:W-:Y:S01]  /*36a0*/  FADD.FTZ R40, R0.reuse, R5 ;  /* 0x0000000500287221 */ /* 0x048fe20000010000 */
[----:B------:R-:W-:Y:S01]  /*36b0*/  F2FP.BF16.F32.PACK_AB R175, R0, R27 ;  /* 0x0000001b00af723e */ /* 0x000fe200000010ff */
[----:B------:R-:W-:Y:S02]  /*36c0*/  IMAD.MOV.U32 R0, RZ, RZ, 0x3f800000 ;  /* 0x3f800000ff007424 */ /* 0x000fe400078e00ff */
[----:B------:R-:W-:-:S03]  /*36d0*/  IMAD.MOV.U32 R27, RZ, RZ, R119 ;  /* 0x000000ffff1b7224 */ /* 0x000fc600078e0077 */
[----:B------:R-:W3:Y:S01]  /*36e0*/  MUFU.EX2 R31, R31 ;  /* 0x0000001f001f7308 */ /* 0x000ee20000000800 */
[----:B-1----:R-:W-:Y:S01]  /*36f0*/  FADD.FTZ R11, R29, R40 ;  /* 0x000000281d0b7221 */ /* 0x002fe20000010000 */
[--C-:B0-----:R-:W-:Y:S02]  /*3700*/  IMAD.MOV.U32 R67, RZ, RZ, R119.reuse ;  /* 0x000000ffff437224 */ /* 0x101fe400078e0077 */
[----:B------:R-:W-:-:S04]  /*3710*/  IMAD.MOV.U32 R40, RZ, RZ, R119 ;  /* 0x000000ffff287224 */ /* 0x000fc800078e0077 */
[----:B------:R-:W0:Y:S01]  /*3720*/  MUFU.EX2 R24, R24 ;  /* 0x0000001800187308 */ /* 0x000e220000000800 */
[C---:B--2---:R-:W-:Y:S01]  /*3730*/  FADD.FTZ R2, R12.reuse, R11 ;  /* 0x0000000b0c027221 */ /* 0x044fe20000010000 */
[----:B------:R-:W-:Y:S02]  /*3740*/  F2FP.BF16.F32.PACK_AB R169, R12, R29 ;  /* 0x0000001d0ca9723e */ /* 0x000fe400000010ff */
[----:B------:R-:W-:-:S04]  /*3750*/  MOV R29, R119 ;  /* 0x00000077001d7202 */ /* 0x000fc80000000f00 */
[----:B------:R1:W2:Y:S01]  /*3760*/  MUFU.EX2 R38, R71 ;  /* 0x0000004700267308 */ /* 0x0002a20000000800 */
[----:B---3--:R-:W-:Y:S01]  /*3770*/  FADD.FTZ R11, R31, R2 ;  /* 0x000000021f0b7221 */ /* 0x008fe20000010000 */
[C---:B0-----:R-:W-:Y:S01]  /*3780*/  FADD.FTZ R5, R24.reuse, R13 ;  /* 0x0000000d18057221 */ /* 0x041fe20000010000 */
[----:B------:R-:W-:Y:S01]  /*3790*/  F2FP.BF16.F32.PACK_AB R170, R24, R59 ;  /* 0x0000003b18aa723e */ /* 0x000fe200000010ff */
[----:B------:R-:W-:Y:S01]  /*37a0*/  IMAD.MOV.U32 R24, RZ, RZ, R119 ;  /* 0x000000ffff187224 */ /* 0x000fe200078e0077 */
[-C--:B-1----:R-:W-:Y:S02]  /*37b0*/  MOV R71, R119.reuse ;  /* 0x0000007700477202 */ /* 0x082fe40000000f00 */
[----:B------:R-:W-:Y:S01]  /*37c0*/  MOV R59, R119 ;  /* 0x00000077003b7202 */ /* 0x000fe20000000f00 */
[C---:B--2---:R-:W-:Y:S01]  /*37d0*/  FADD.FTZ R2, R38.reuse, R11 ;  /* 0x0000000b26027221 */ /* 0x044fe20000010000 */
[----:B------:R-:W-:Y:S01]  /*37e0*/  F2FP.BF16.F32.PACK_AB R171, R38, R31 ;  /* 0x0000001f26ab723e */ /* 0x000fe200000010ff */
[----:B------:R-:W-:Y:S01]  /*37f0*/  IMAD.MOV.U32 R11, RZ, RZ, 0x3f800000 ;  /* 0x3f800000ff0b7424 */ /* 0x000fe200078e00ff */
[----:B------:R-:W-:Y:S01]  /*3800*/  MOV R38, R119 ;  /* 0x0000007700267202 */ /* 0x000fe20000000f00 */
[----:B------:R-:W-:Y:S01]  /*3810*/  IMAD.MOV.U32 R31, RZ, RZ, R119 ;  /* 0x000000ffff1f7224 */ /* 0x000fe200078e0077 */
[----:B------:R-:W-:Y:S06]  /*3820*/  @!P1 BRA `(.L_x_3308) ;  /* 0x0000002400fc9947 */ /* 0x000fec0003800000 */
[----:B------:R-:W-:Y:S01]  /*3830*/  R2UR UR4, R120 ;  /* 0x00000000780472ca */ /* 0x000fe200000e0000 */
[----:B------:R-:W-:Y:S01]  /*3840*/  IMAD.MOV.U32 R12, RZ, RZ, R3 ;  /* 0x000000ffff0c7224 */ /* 0x000fe200078e0003 */
[----:B------:R-:W-:Y:S01]  /*3850*/  MOV R13, R10 ;  /* 0x0000000a000d7202 */ /* 0x000fe20000000f00 */
[----:B------:R-:W-:Y:S01]  /*3860*/  IMAD.MOV.U32 R0, RZ, RZ, 0x3f800000 ;  /* 0x3f800000ff007424 */ /* 0x000fe200078e00ff */
        /* <DEDUP_REMOVED lines=48> */
[----:B------:R-:W-:Y:S01]  /*3b70*/  UIADD3 UR4, UR4, -0x2, URZ ;  /* 0xfffffffe04047890 */ /* 0x000fe2000fffe03f */
[----:B------:R-:W-:Y:S01]  /*3b80*/  UMOV UR5, UR39 ;  /* 0x0000002700057c82 */ /* 0x000fe20008000000 */
[----:B------:R-:W-:Y:S01]  /*3b90*/  UMOV UR6, UR38 ;  /* 0x0000002600067c82 */ /* 0x000fe20008000000 */
[----:B------:R-:W-:-:S09]  /*3ba0*/  ULDC UR7, c[0x0][0x9d8] ;  /* 0x0002760000077ab9 */ /* 0x000fd20000000800 */
.L_x_3319:
[----:B------:R-:W-:-:S04]  /*3bb0*/  UISETP.NE.AND UP0, UPT, UR6, 0x1, UPT ;  /* 0x000000010600788c */ /* 0x000fc8000bf05270 */
[----:B------:R-:W-:-:S04]  /*3bc0*/  USEL UR39, URZ, 0x1, UP0 ;  /* 0x000000013f277887 */ /* 0x000fc80008000000 */
[----:B------:R-:W-:Y:S01]  /*3bd0*/  ULOP3.LUT UR39, UR5, UR39, URZ, 0x3c, !UPT ;  /* 0x0000002705277292 */ /* 0x000fe2000f8e3c3f */
[----:B------:R-:W-:Y:S11]  /*3be0*/  @!P0 BRA `(.L_x_3309) ;  /* 0x0000000000048947 */ /* 0x000ff60003800000 */
[----:B------:R-:W-:Y:S01]  /*3bf0*/  BPT.TRAP 0x1 ;  /* 0x000000040000795c */ /* 0x000fe20000300000 */
.L_x_3309:
[----:B------:R-:W0:Y:S01]  /*3c00*/  S2UR UR42, SR_CgaCtaId ;  /* 0x00000000002a79c3 */ /* 0x000e220000008800 */
[----:B------:R-:W-:Y:S01]  /*3c10*/  UIADD3 UR38, UR6, 0x1, URZ ;  /* 0x0000000106267890 */ /* 0x000fe2000fffe03f */
[----:B------:R-:W-:Y:S01]  /*3c20*/  MOV R3, UR39 ;  /* 0x0000002700037c02 */ /* 0x000fe20008000f00 */
[----:B------:R-:W-:Y:S02]  /*3c30*/  UMOV UR8, 0x400 ;  /* 0x0000040000087882 */ /* 0x000fe40000000000 */
[----:B------:R-:W-:Y:S01]  /*3c40*/  UISETP.NE.AND UP0, UPT, UR38, 0x2, UPT ;  /* 0x000000022600788c */ /* 0x000fe2000bf05270 */
[----:B------:R-:W-:-:S03]  /*3c50*/  SHF.L.U32 R3, R3, 0x1f, RZ ;  /* 0x0000001f03037819 */ /* 0x000fc600000006ff */
[----:B------:R-:W-:Y:S02]  /*3c60*/  USEL UR38, UR38, URZ, UP0 ;  /* 0x0000003f26267287 */ /* 0x000fe40008000000 */
[----:B0-----:R-:W-:-:S04]  /*3c70*/  ULEA UR8, UR42, UR8, 0x18 ;  /* 0x000000082a087291 */ /* 0x001fc8000f8ec03f */
[----:B------:R-:W-:-:S09]  /*3c80*/  ULEA UR9, UR38, UR8, 0x3 ;  /* 0x0000000826097291 */ /* 0x000fd2000f8e183f */
[----:B------:R0:W1:Y:S01]  /*3c90*/  SYNCS.PHASECHK.TRANS64.TRYWAIT P1, [UR9+0x30830], R3 ;  /* 0x03083003ff0075a7 */ /* 0x0000620008020149 */
[----:B------:R-:W-:Y:S05]  /*3ca0*/  @!P0 BRA `(.L_x_3310) ;  /* 0x0000000000048947 */ /* 0x000fea0003800000 */
[----:B------:R-:W-:Y:S01]  /*3cb0*/  BPT.TRAP 0x1 ;  /* 0x000000040000795c */ /* 0x000fe20000300000 */
.L_x_3310:
[----:B-1----:R-:W-:Y:S05]  /*3cc0*/  @P1 BRA `(.L_x_3311) ;  /* 0x0000000000081947 */ /* 0x002fea0003800000 */
[----:B------:R-:W1:Y:S02]  /*3cd0*/  SYNCS.PHASECHK.TRANS64.TRYWAIT P1, [UR9+0x30830], R3 ;  /* 0x03083003ff0075a7 */ /* 0x000e640008020149 */
[----:B-1----:R-:W-:Y:S05]  /*3ce0*/  @!P1 BRA `(.L_x_3312) ;  /* 0x0000008400f09947 */ /* 0x002fea0003800000 */
.L_x_3311:
[----:B------:R-:W-:Y:S01]  /*3cf0*/  R2UR UR32, R8 ;  /* 0x00000000082072ca */ /* 0x000fe200000e0000 */
[----:B------:R-:W-:Y:S01]  /*3d00*/  UIMAD UR10, UR38, 0x900, UR11 ;  /* 0x00000900260a78a4 */ /* 0x000fe2000f8e020b */
        /* <DEDUP_REMOVED lines=13> */
[----:B------:R-:W-:Y:S01]  /*3de0*/  HGMMA.64x96x16.F32.BF16 R120, gdesc[UR32], RZ, !UPT, gsb0 ;  /* 0x01600000207879f0 */ /* 0x000fe2000c0018ff */
        /* <DEDUP_REMOVED lines=103> */
[----:B------:R-:W-:Y:S01]  /*4460*/  HGMMA.64x96x16.F32.BF16 R120, gdesc[UR32], R120, gsb0 ;  /* 0x01600000207879f0 */ /* 0x000fe20008001878 */
[----:B------:R-:W-:Y:S01]  /*4470*/  UIADD3 UR34, UR10, 0x4, URZ ;  /* 0x000000040a227890 */ /* 0x000fe2000fffe03f */
[----:B------:R-:W-:Y:S01]  /*4480*/  UMOV UR32, UR56 ;  /* 0x0000003800207c82 */ /* 0x000fe20008000000 */
[----:B------:R-:W-:Y:S01]  /*4490*/  UMOV UR33, UR57 ;  /* 0x0000003900217c82 */ /* 0x000fe20008000000 */
[----:B------:R-:W-:Y:S01]  /*44a0*/  UMOV UR35, 0x40000040 ;  /* 0x4000004000237882 */ /* 0x000fe20000000000 */
[----:B------:R-:W-:Y:S02]  /*44b0*/  WARPGROUP.DEPBAR.LE gsb0, 0x0 ;  /* 0x00008000000079c5 */ /* 0x000fe40000010000 */
        /* <DEDUP_REMOVED lines=48> */
.L_x_3313:
[----:B------:R-:W-:Y:S01]  /*47c0*/  ULEA UR10, UR6, UR8, 0x3 ;  /* 0x00000008060a7291 */ /* 0x000fe2000f8e183f */
[----:B------:R-:W-:-:S05]  /*47d0*/  IMAD.U32 R0, RZ, RZ, UR5 ;  /* 0x00000005ff007e24 */ /* 0x000fca000f8e00ff */
[----:B------:R-:W-:-:S04]  /*47e0*/  SHF.L.U32 R0, R0, 0x1f, RZ ;  /* 0x0000001f00007819 */ /* 0x000fc800000006ff */
[----:B------:R2:W3:Y:S01]  /*47f0*/  SYNCS.PHASECHK.TRANS64.TRYWAIT P1, [UR10+0x30850], R0 ;  /* 0x03085000ff0075a7 */ /* 0x0004e2000802014a */
[----:B------:R-:W-:Y:S05]  /*4800*/  @!P0 BRA `(.L_x_3314) ;  /* 0x0000000000048947 */ /* 0x000fea0003800000 */
[----:B------:R-:W-:Y:S01]  /*4810*/  BPT.TRAP 0x1 ;  /* 0x000000040000795c */ /* 0x000fe20000300000 */
.L_x_3314:
[----:B---3--:R-:W-:Y:S05]  /*4820*/  @P1 BRA `(.L_x_3315) ;  /* 0x0000000000081947 */ /* 0x008fea0003800000 */
[----:B------:R-:W3:Y:S02]  /*4830*/  SYNCS.PHASECHK.TRANS64.TRYWAIT P1, [UR10+0x30850], R0 ;  /* 0x03085000ff0075a7 */ /* 0x000ee4000802014a */
[----:B---3--:R-:W-:Y:S05]  /*4840*/  @!P1 BRA `(.L_x_3316) ;  /* 0x0000007c00309947 */ /* 0x008fea0003800000 */
.L_x_3315:
[----:B------:R-:W-:Y:S01]  /*4850*/  UIADD3 UR8, UR8, 0x400, URZ ;  /* 0x0000040008087890 */ /* 0x000fe2000fffe03f */
[----:B------:R-:W-:Y:S01]  /*4860*/  WARPGROUP.ARRIVE ;  /* 0x00000000000079c5 */ /* 0x000fe20000000000 */
[----:B------:R-:W-:Y:S02]  /*4870*/  UMOV UR15, 0x40000040 ;  /* 0x40000040000f7882 */ /* 0x000fe40000000000 */
[----:B------:R-:W-:-:S04]  /*4880*/  USHF.R.U32.HI UR8, URZ, 0x4, UR8 ;  /* 0x000000043f087899 */ /* 0x000fc80008011608 */
[----:B------:R-:W-:-:S04]  /*4890*/  ULOP3.LUT UR8, UR8, 0x3fff, URZ, 0xc0, !UPT ;  /* 0x00003fff08087892 */ /* 0x000fc8000f8ec03f */
[----:B------:R-:W-:-:S04]  /*48a0*/  ULOP3.LUT UR5, UR8, 0x3000000, URZ, 0xfc, !UPT ;  /* 0x0300000008057892 */ /* 0x000fc8000f8efc3f */
[----:B------:R-:W-:-:S07]  /*48b0*/  UIMAD UR5, UR6, 0x900, UR5 ;  /* 0x00000900060578a4 */ /* 0x000fce000f8e0205 */
[----:B------:R-:W-:Y:S02]  /*48c0*/  UMOV UR14, UR5 ;  /* 0x00000005000e7c82 */ /* 0x000fe40008000000 */
[----:B------:R-:W-:Y:S01]  /*48d0*/  HGMMA.64x192x16.F32.BF16 R24, R188, gdesc[UR12].tnspB, R24, gsb0 ;  /* 0x42e0000cbc187df0 */ /* 0x000fe20008001818 */
[----:B------:R-:W-:Y:S01]  /*48e0*/  UIADD3 UR14, UR5, 0x80, URZ ;  /* 0x00000080050e7890 */ /* 0x000fe2000fffe03f */
[----:B------:R-:W-:Y:S01]  /*48f0*/  UMOV UR15, 0x40000040 ;  /* 0x40000040000f7882 */ /* 0x000fe20000000000 */
[----:B------:R-:W-:Y:S02]  /*4900*/  WARPGROUP.DEPBAR.LE gsb0, 0x0 ;  /* 0x00008000000079c5 */ /* 0x000fe40000010000 */
[----:B------:R-:W-:-:S15]  /*4910*/  WARPGROUP.ARRIVE ;  /* 0x00000000000079c5 */ /* 0x000fde0000000000 */
        /* <DEDUP_REMOVED lines=20> */
[----:B------:R-:W-:Y:S03]  /*4a60*/  HGMMA.64x192x16.F32.BF16 R24, R168, gdesc[UR12].tnspB, R24, gsb0 ;  /* 0x42e0000ca8187df0 */ /* 0x000fe60008001818 */
[----:B------:R-:W-:Y:S02]  /*4a70*/  WARPGROUP.DEPBAR.LE gsb0, 0x0 ;  /* 0x00008000000079c5 */ /* 0x000fe40000010000 */
[----:B------:R-:W-:Y:S05]  /*4a80*/  @!P0 BRA `(.L_x_3317) ;  /* 0x0000000000048947 */ /* 0x000fea0003800000 */
[----:B------:R-:W-:Y:S01]  /*4a90*/  BPT.TRAP 0x1 ;  /* 0x000000040000795c */ /* 0x000fe20000300000 */
.L_x_3317:
        /* <DEDUP_REMOVED lines=55> */
[----:B--2---:R-:W-:Y:S01]  /*4e10*/  FMNMX.FTZ R0, R173, R0, !PT ;  /* 0x00000000ad007209 */ /* 0x004fe20007810000 */
[----:B------:R-:W-:Y:S01]  /*4e20*/  FMUL.FTZ R221, R164, UR7 ;  /* 0x00000007a4dd7c20 */ /* 0x000fe20008410000 */
[----:B------:R-:W-:Y:S01]  /*4e30*/  FMUL.FTZ R223, R165, UR7 ;  /* 0x00000007a5df7c20 */ /* 0x000fe20008410000 */
[----:B------:R-:W-:Y:S01]  /*4e40*/  FMUL.FTZ R163, R166, UR7 ;  /* 0x00000007a6a37c20 */ /* 0x000fe20008410000 */
[----:B------:R-:W-:Y:S01]  /*4e50*/  FMUL.FTZ R165, R167, UR7 ;  /* 0x00000007a7a57c20 */ /* 0x000fe20008410000 */
[----:B------:R-:W-:-:S02]  /*4e60*/  UIADD3 UR9, UR9, 0x30840, URZ ;  /* 0x0003084009097890 */ /* 0x000fc4000fffe03f */
[----:B------:R-:W2:Y:S01]  /*4e70*/  MUFU.TANH R121, R121 ;  /* 0x0000007900797308 */ /* 0x000ea20000002400 */
[----:B-1----:R-:W-:Y:S01]  /*4e80*/  FMNMX.FTZ R0, R175, R0, !PT ;  /* 0x00000000af007209 */ /* 0x002fe20007810000 */
[----:B------:R-:W-:-:S06]  /*4e90*/  UPRMT UR9, UR42, 0x654, UR9 ;  /* 0x000006542a097896 */ /* 0x000fcc0008000009 */
[----:B------:R-:W1:Y:S01]  /*4ea0*/  MUFU.TANH R177, R177 ;  /* 0x000000b100b17308 */ /* 0x000e620000002400 */
[----:B0-----:R-:W-:Y:S02]  /*4eb0*/  FMNMX.FTZ R4, R21, R4, !PT ;  /* 0x0000000415047209 */ /* 0x001fe40007810000 */
[----:B------:R-:W-:Y:S05]  /*4ec0*/  SYNCS.ARRIVE.TRANS64.RED.A1T0 RZ, [UR9], RZ ;  /* 0x000000ffffff79a7 */ /* 0x000fea0008100409 */
        /* <DEDUP_REMOVED lines=77> */
[----:B0-----:R-:W-:-:S05]  /*53a0*/  FMNMX.FTZ R0, R223, R0, !PT ;  /* 0x00000000df007209 */ /* 0x001fca0007810000 */
[----:B------:R-:W0:Y:S01]  /*53b0*/  SHFL.BFLY PT, R3, R0, 0x2, 0x1f ;  /* 0x0c401f0000037f89 */ /* 0x000e2200000e0000 */
[----:B--2---:R-:W-:-:S04]  /*53c0*/  FMNMX.FTZ R4, R163, R4, !PT ;  /* 0x00000004a3047209 */ /* 0x004fc80007810000 */
[----:B-1----:R-:W-:-:S05]  /*53d0*/  FMNMX.FTZ R11, R165, R4, !PT ;  /* 0x00000004a50b7209 */ /* 0x002fca0007810000 */
[----:B------:R-:W1:Y:S01]  /*53e0*/  SHFL.BFLY PT, R4, R11, 0x2, 0x1f ;  /* 0x0c401f000b047f89 */ /* 0x000e6200000e0000 */
[----:B0-----:R-:W-:-:S05]  /*53f0*/  FMNMX.FTZ R20, R0, R3, !PT ;  /* 0x0000000300147209 */ /* 0x001fca0007810000 */
[----:B------:R-:W0:Y:S01]  /*5400*/  SHFL.BFLY PT, R3, R20, 0x1, 0x1f ;  /* 0x0c201f0014037f89 */ /* 0x000e2200000e0000 */
[----:B-1----:R-:W-:Y:S02]  /*5410*/  FMNMX.FTZ R120, R11, R4, !PT ;  /* 0x000000040b787209 */ /* 0x002fe40007810000 */
[----:B------:R-:W1:Y:S03]  /*5420*/  LDC R4, c[0x0][0x988] ;  /* 0x00026200ff047b82 */ /* 0x000e660000000800 */
[----:B------:R-:W2:Y:S01]  /*5430*/  SHFL.BFLY PT, R167, R120, 0x1, 0x1f ;  /* 0x0c201f0078a77f89 */ /* 0x000ea200000e0000 */
[----:B0-----:R-:W-:Y:S02]  /*5440*/  FMNMX.FTZ R3, R20, R3, !PT ;  /* 0x0000000314037209 */ /* 0x001fe40007810000 */
[----:B--2---:R-:W-:-:S03]  /*5450*/  FMNMX.FTZ R10, R120, R167, !PT ;  /* 0x000000a7780a7209 */ /* 0x004fc60007810000 */
[C---:B------:R-:W-:Y:S01]  /*5460*/  FADD.FTZ R167, -R3.reuse, R12 ;  /* 0x0000000c03a77221 */ /* 0x040fe20000010100 */
[----:B-1----:R-:W-:-:S03]  /*5470*/  FMUL.FTZ R12, R3, R4 ;  /* 0x00000004030c7220 */ /* 0x002fc60000410000 */
[-C--:B------:R-:W-:Y:S01]  /*5480*/  FMUL.FTZ R167, R167, R4.reuse ;  /* 0x00000004a7a77220 */ /* 0x080fe20000410000 */
[C---:B------:R-:W-:Y:S01]  /*5490*/  FADD.FTZ R13, -R10.reuse, R13 ;  /* 0x0000000d0a0d7221 */ /* 0x040fe20000010100 */
[-CC-:B------:R-:W-:Y:S01]  /*54a0*/  FFMA.FTZ R175, R175, R4.reuse, -R12.reuse ;  /* 0x00000004afaf7223 */ /* 0x180fe2000001080c */
[-CC-:B------:R-:W-:Y:S01]  /*54b0*/  FFMA.FTZ R188, R169, R4.reuse, -R12.reuse ;  /* 0x00000004a9bc7223 */ /* 0x180fe2000001080c */
[----:B------:R-:W-:Y:S01]  /*54c0*/  MUFU.EX2 R11, R167 ;  /* 0x000000a7000b7308 */ /* 0x000fe20000000800 */
[-C--:B------:R-:W-:Y:S01]  /*54d0*/  FMUL.FTZ R0, R13, R4.reuse ;  /* 0x000000040d007220 */ /* 0x080fe20000410000 */
        /* <DEDUP_REMOVED lines=15> */
[-CC-:B0-----:R-:W-:Y:S01]  /*55d0*/  FFMA.FTZ R175, R191, R4.reuse, -R12.reuse ;  /* 0x00000004bfaf7223 */ /* 0x181fe2000001080c */
        /* <DEDUP_REMOVED lines=8> */
[----:B------:R-:W0:Y:S03]  /*5660*/  MUFU.EX2 R188, R188 ;  /* 0x000000bc00bc7308 */ /* 0x000e260000000800 */
        /* <DEDUP_REMOVED lines=14> */
[----:B0-----:R-:W-:Y:S01]  /*5750*/  FFMA.FTZ R130, R11, R5, R188 ;  /* 0x000000050b827223 */ /* 0x001fe200000100bc */
[-CC-:B------:R-:W-:Y:S01]  /*5760*/  FFMA.FTZ R15, R139, R4.reuse, -R12.reuse ;  /* 0x000000048b0f7223 */ /* 0x180fe2000001080c */
[-CC-:B------:R-:W-:Y:S01]  /*5770*/  FFMA.FTZ R128, R141, R4.reuse, -R12.reuse ;  /* 0x000000048d807223 */ /* 0x180fe2000001080c */
[-CC-:B------:R-:W-:Y:S01]  /*5780*/  FFMA.FTZ R21, R143, R4.reuse, -R12.reuse ;  /* 0x000000048f157223 */ /* 0x180fe2000001080c */
[-CC-:B------:R-:W-:Y:S01]  /*5790*/  FFMA.FTZ R153, R153, R4.reuse, -R12.reuse ;  /* 0x0000000499997223 */ /* 0x180fe2000001080c */
[-CC-:B------:R-:W-:Y:S01]  /*57a0*/  FFMA.FTZ R155, R155, R4.reuse, -R12.reuse ;  /* 0x000000049b9b7223 */ /* 0x180fe2000001080c */
[-CC-:B------:R-:W-:Y:S01]  /*57b0*/  FFMA.FTZ R159, R159, R4.reuse, -R12.reuse ;  /* 0x000000049f9f7223 */ /* 0x180fe2000001080c */
[----:B------:R-:W0:Y:S01]  /*57c0*/  MUFU.EX2 R13, R13 ;  /* 0x0000000d000d7308 */ /* 0x000e220000000800 */
[----:B------:R-:W-:-:S07]  /*57d0*/  FFMA.FTZ R163, R163, R4, -R12 ;  /* 0x00000004a3a37223 */ /* 0x000fce000001080c */
[----:B------:R-:W2:Y:S01]  /*57e0*/  MUFU.EX2 R14, R14 ;  /* 0x0000000e000e7308 */ /* 0x000ea20000000800 */
[----:B-1----:R-:W-:-:S07]  /*57f0*/  FFMA.FTZ R5, R0, R2, R189 ;  /* 0x0000000200057223 */ /* 0x002fce00000100bd */
[----:B------:R-:W1:Y:S01]  /*5800*/  MUFU.EX2 R190, R190 ;  /* 0x000000be00be7308 */ /* 0x000e620000000800 */
[----:B0-----:R-:W-:Y:S01]  /*5810*/  FADD.FTZ R121, R13, R130 ;  /* 0x000000820d797221 */ /* 0x001fe20000010000 */
[----:B------:R-:W-:-:S06]  /*5820*/  FFMA.FTZ R130, R145, R4, -R12 ;  /* 0x0000000491827223 */ /* 0x000fcc000001080c */
[----:B------:R-:W0:Y:S01]  /*5830*/  MUFU.EX2 R191, R191 ;  /* 0x000000bf00bf7308 */ /* 0x000e220000000800 */
[----:B--2---:R-:W-:-:S07]  /*5840*/  FADD.FTZ R2, R14, R5 ;  /* 0x000000050e027221 */ /* 0x004fce0000010000 */
[----:B------:R-:W2:Y:S01]  /*5850*/  MUFU.EX2 R20, R20 ;  /* 0x0000001400147308 */ /* 0x000ea20000000800 */
[----:B-1----:R-:W-:Y:S01]  /*5860*/  FADD.FTZ R132, R190, R121 ;  /* 0x00000079be847221 */ /* 0x002fe20000010000 */
[----:B------:R-:W-:-:S03]  /*5870*/  FFMA.FTZ R121, R147, R4, -R12 ;  /* 0x0000000493797223 */ /* 0x000fc6000001080c */
        /* <DEDUP_REMOVED lines=11> */
[----:B------:R-:W-:-:S06]  /*5930*/  FFMA.FTZ R132, R149, R4, -R12 ;  /* 0x0000000495847223 */ /* 0x000fcc000001080c */
[----:B------:R-:W2:Y:S01]  /*5940*/  MUFU.EX2 R187, R187 ;  /* 0x000000bb00bb7308 */ /* 0x000ea20000000800 */
[----:B-1----:R-:W-:-:S07]  /*5950*/  FADD.FTZ R2, R120, R5 ;  /* 0x0000000578027221 */ /* 0x002fce0000010000 */
[----:B------:R-:W1:Y:S01]  /*5960*/  MUFU.EX2 R171, R171 ;  /* 0x000000ab00ab7308 */ /* 0x000e620000000800 */
[----:B0-----:R-:W-:Y:S01]  /*5970*/  FADD.FTZ R134, R186, R123 ;  /* 0x0000007bba867221 */ /* 0x001fe20000010000 */
[-CC-:B------:R-:W-:Y:S01]  /*5980*/  FFMA.FTZ R123, R151, R4.reuse, -R12.reuse ;  /* 0x00000004977b7223 */ /* 0x180fe2000001080c */
[----:B------:R-:W-:-:S05]  /*5990*/  FFMA.FTZ R12, R165, R4, -R12 ;  /* 0x00000004a50c7223 */ /* 0x000fca000001080c */
        /* <DEDUP_REMOVED lines=70> */
.L_x_3318:
[----:B------:R-:W-:Y:S01]  /*5e00*/  UIADD3 UR10, UR10, 0x30860, URZ ;  /* 0x000308600a0a7890 */ /* 0x000fe2000fffe03f */
[----:B------:R-:W-:Y:S01]  /*5e10*/  ISETP.LT.AND P1, PT, RZ, UR4, PT ;  /* 0x00000004ff007c0c */ /* 0x000fe2000bf21270 */
[----:B------:R-:W-:Y:S01]  /*5e20*/  UIADD3 UR4, UR4, -0x1, URZ ;  /* 0xffffffff04047890 */ /* 0x000fe2000fffe03f */
[----:B------:R-:W-:Y:S01]  /*5e30*/  F2FP.BF16.F32.PACK_AB R186, R171, R186 ;  /* 0x000000baabba723e */ /* 0x000fe200000010ff */
[----:B------:R-:W-:Y:S01]  /*5e40*/  UPRMT UR10, UR42, 0x654, UR10 ;  /* 0x000006542a0a7896 */ /* 0x000fe2000800000a */
[----:B------:R-:W-:Y:S01]  /*5e50*/  F2FP.BF16.F32.PACK_AB R188, R13, R188 ;  /* 0x000000bc0dbc723e */ /* 0x000fe200000010ff */
[----:B------:R-:W-:Y:S01]  /*5e60*/  UMOV UR5, UR39 ;  /* 0x0000002700057c82 */ /* 0x000fe20008000000 */
[----:B------:R-:W-:Y:S01]  /*5e70*/  UMOV UR6, UR38 ;  /* 0x0000002600067c82 */ /* 0x000fe20008000000 */
[----:B------:R-:W-:Y:S01]  /*5e80*/  F2FP.BF16.F32.PACK_AB R184, R169, R184 ;  /* 0x000000b8a9b8723e */ /* 0x000fe200000010ff */
[----:B------:R-:W-:Y:S01]  /*5e90*/  IMAD.MOV.U32 R13, RZ, RZ, R10 ;  /* 0x000000ffff0d7224 */ /* 0x000fe200078e000a */
[----:B------:R-:W-:-:S02]  /*5ea0*/  F2FP.BF16.F32.PACK_AB R180, R173, R180 ;  /* 0x000000b4adb4723e */ /* 0x000fc400000010ff */
[----:B------:R-:W-:Y:S01]  /*5eb0*/  F2FP.BF16.F32.PACK_AB R182, R175, R182 ;  /* 0x000000b6afb6723e */ /* 0x000fe200000010ff */
[----:B------:R-:W-:Y:S01]  /*5ec0*/  SYNCS.ARRIVE.TRANS64.RED.A1T0 RZ, [UR10], RZ ;  /* 0x000000ffffff79a7 */ /* 0x000fe2000810040a */
        /* <DEDUP_REMOVED lines=19> */
[----:B------:R-:W-:Y:S01]  /*6000*/  MOV R12, R3 ;  /* 0x00000003000c7202 */ /* 0x000fe20000000f00 */
[----:B------:R-:W-:Y:S06]  /*6010*/  @P1 BRA `(.L_x_3319) ;  /* 0xffffffd800e41947 */ /* 0x000fec000383ffff */
.L_x_3308:
        /* <DEDUP_REMOVED lines=99> */
.L_x_3320:
[----:B------:R-:W0:Y:S01]  /*6650*/  S2UR UR13, SR_CgaCtaId ;  /* 0x00000000000d79c3 */ /* 0x000e220000008800 */
[----:B------:R-:W-:Y:S01]  /*6660*/  UMOV UR4, 0x400 ;  /* 0x0000040000047882 */ /* 0x000fe20000000000 */
[----:B------:R-:W-:-:S05]  /*6670*/  IMAD.U32 R0, RZ, RZ, UR39 ;  /* 0x00000027ff007e24 */ /* 0x000fca000f8e00ff */
[----:B------:R-:W-:Y:S01]  /*6680*/  SHF.L.U32 R0, R0, 0x1f, RZ ;  /* 0x0000001f00007819 */ /* 0x000fe200000006ff */
[----:B0-----:R-:W-:-:S04]  /*6690*/  ULEA UR4, UR13, UR4, 0x18 ;  /* 0x000000040d047291 */ /* 0x001fc8000f8ec03f */
[----:B------:R-:W-:-:S09]  /*66a0*/  ULEA UR10, UR38, UR4, 0x3 ;  /* 0x00000004260a7291 */ /* 0x000fd2000f8e183f */
[----:B------:R0:W1:Y:S01]  /*66b0*/  SYNCS.PHASECHK.TRANS64.TRYWAIT P1, [UR10+0x30850], R0 ;  /* 0x03085000ff0075a7 */ /* 0x000062000802014a */
[----:B------:R-:W-:Y:S05]  /*66c0*/  @!P0 BRA `(.L_x_3321) ;  /* 0x0000000000048947 */ /* 0x000fea0003800000 */
[----:B------:R-:W-:Y:S01]  /*66d0*/  BPT.TRAP 0x1 ;  /* 0x000000040000795c */ /* 0x000fe20000300000 */
.L_x_3321:
[----:B-1----:R-:W-:Y:S05]  /*66e0*/  @P1 BRA `(.L_x_3322) ;  /* 0x0000000000081947 */ /* 0x002fea0003800000 */
[----:B------:R-:W1:Y:S02]  /*66f0*/  SYNCS.PHASECHK.TRANS64.TRYWAIT P1, [UR10+0x30850], R0 ;  /* 0x03085000ff0075a7 */ /* 0x000e64000802014a */
[----:B-1----:R-:W-:Y:S05]  /*6700*/  @!P1 BRA `(.L_x_3323) ;  /* 0x0000005c00989947 */ /* 0x002fea0003800000 */
.L_x_3322:
[----:B------:R-:W-:Y:S01]  /*6710*/  UIADD3 UR5, UR4, 0x400, URZ ;  /* 0x0000040004057890 */ /* 0x000fe2000fffe03f */
[----:B------:R-:W-:Y:S01]  /*6720*/  WARPGROUP.ARRIVE ;  /* 0x00000000000079c5 */ /* 0x000fe20000000000 */
[----:B------:R-:W-:Y:S01]  /*6730*/  UMOV UR7, 0x40000040 ;  /* 0x4000004000077882 */ /* 0x000fe20000000000 */
[----:B------:R-:W-:Y:S01]  /*6740*/  UMOV UR15, 0x40000040 ;  /* 0x40000040000f7882 */ /* 0x000fe20000000000 */
[----:B------:R-:W-:Y:S01]  /*6750*/  USHF.R.U32.HI UR5, URZ, 0x4, UR5 ;  /* 0x000000043f057899 */ /* 0x000fe20008011605 */
[----:B01----:R-:W0:Y:S01]  /*6760*/  SHFL.BFLY PT, R0, R5, 0x2, 0x1f ;  /* 0x0c401f0005007f89 */ /* 0x003e2200000e0000 */
[----:B------:R-:W-:Y:S02]  /*6770*/  CS2R R20, SRZ ;  /* 0x0000000000147805 */ /* 0x000fe4000001ff00 */
[----:B------:R-:W-:Y:S01]  /*6780*/  ULOP3.LUT UR5, UR5, 0x3fff, URZ, 0xc0, !UPT ;  /* 0x00003fff05057892 */ /* 0x000fe2000f8ec03f */
[----:B------:R-:W1:Y:S03]  /*6790*/  SHFL.BFLY PT, R7, R2, 0x2, 0x1f ;  /* 0x0c401f0002077f89 */ /* 0x000e6600000e0000 */
[----:B------:R-:W-:-:S04]  /*67a0*/  ULOP3.LUT UR5, UR5, 0x3000000, URZ, 0xfc, !UPT ;  /* 0x0300000005057892 */ /* 0x000fc8000f8efc3f */
[----:B------:R-:W-:-:S04]  /*67b0*/  UIMAD UR6, UR38, 0x900, UR5 ;  /* 0x00000900260678a4 */ /* 0x000fc8000f8e0205 */
[----:B------:R-:W-:-:S05]  /*67c0*/  UIADD3 UR8, UR6, 0x80, URZ ;  /* 0x0000008006087890 */ /* 0x000fca000fffe03f */
[----:B------:R-:W-:Y:S01]  /*67d0*/  HGMMA.64x192x16.F32.BF16 R24, R188, gdesc[UR4].tnspB, R24, gsb0 ;  /* 0x42e00004bc187df0 */ /* 0x000fe20008001818 */
[----:B------:R-:W-:Y:S01]  /*67e0*/  UMOV UR7, 0x40000040 ;  /* 0x4000004000077882 */ /* 0x000fe20000000000 */
[----:B------:R-:W-:Y:S01]  /*67f0*/  UMOV UR14, UR8 ;  /* 0x00000008000e7c82 */ /* 0x000fe20008000000 */
[----:B------:R-:W-:Y:S01]  /*6800*/  UIADD3 UR8, UR6, 0x100, URZ ;  /* 0x0000010006087890 */ /* 0x000fe2000fffe03f */
[----:B0-----:R-:W-:Y:S01]  /*6810*/  FADD.FTZ R0, R0, R5 ;  /* 0x0000000500007221 */ /* 0x001fe20000010000 */
[----:B-1----:R-:W-:Y:S01]  /*6820*/  FADD.FTZ R6, R7, R2 ;  /* 0x0000000207067221 */ /* 0x002fe20000010000 */
[----:B------:R-:W-:-:S03]  /*6830*/  IMAD.MOV.U32 R2, RZ, RZ, -0x800000 ;  /* 0xff800000ff027424 */ /* 0x000fc600078e00ff */
[----:B------:R-:W0:Y:S04]  /*6840*/  SHFL.BFLY PT, R7, R0, 0x1, 0x1f ;  /* 0x0c201f0000077f89 */ /* 0x000e2800000e0000 */
[----:B------:R-:W1:Y:S01]  /*6850*/  SHFL.BFLY PT, R9, R6, 0x1, 0x1f ;  /* 0x0c201f0006097f89 */ /* 0x000e6200000e0000 */
[----:B0-----:R-:W-:Y:S01]  /*6860*/  FADD.FTZ R8, R0, R7 ;  /* 0x0000000700087221 */ /* 0x001fe20000010000 */
[----:B------:R-:W-:Y:S01]  /*6870*/  MOV R0, 0xff800000 ;  /* 0xff80000000007802 */ /* 0x000fe20000000f00 */
[----:B-1----:R-:W-:-:S03]  /*6880*/  FADD.FTZ R9, R6, R9 ;  /* 0x0000000906097221 */ /* 0x002fc60000010000 */
[----:B------:R-:W-:Y:S02]  /*6890*/  FSETP.NE.FTZ.AND P1, PT, R8, RZ, PT ;  /* 0x000000ff0800720b */ /* 0x000fe40003f35000 */
[----:B------:R-:W-:-:S11]  /*68a0*/  FSETP.NE.FTZ.AND P2, PT, R9, RZ, PT ;  /* 0x000000ff0900720b */ /* 0x000fd60003f55000 */
[----:B------:R-:W0:Y:S01]  /*68b0*/  @P1 MUFU.LG2 R7, R8 ;  /* 0x0000000800071308 */ /* 0x000e220000000c00 */
[C---:B------:R-:W-:Y:S01]  /*68c0*/  @P1 FMUL.FTZ R6, R4.reuse, 0.69314718246459960938 ;  /* 0x3f31721804061820 */ /* 0x040fe20000410000 */
[----:B------:R-:W-:-:S06]  /*68d0*/  @P2 FMUL.FTZ R4, R4, 0.69314718246459960938 ;  /* 0x3f31721804042820 */ /* 0x000fcc0000410000 */
        /* <DEDUP_REMOVED lines=9> */
[----:B------:R-:W-:Y:S01]  /*6970*/  HGMMA.64x192x16.F32.BF16 R24, R184, gdesc[UR12].tnspB, R24, gsb0 ;  /* 0x42e0000cb8187df0 */ /* 0x000fe20008001818 */
[----:B------:R-:W-:Y:S01]  /*6980*/  UMOV UR14, UR8 ;  /* 0x00000008000e7c82 */ /* 0x000fe20008000000 */
[----:B------:R-:W-:Y:S01]  /*6990*/  UMOV UR15, 0x40000040 ;  /* 0x40000040000f7882 */ /* 0x000fe20000000000 */
[----:B------:R-:W-:Y:S01]  /*69a0*/  UIADD3 UR8, UR6, 0x180, URZ ;  /* 0x0000018006087890 */ /* 0x000fe2000fffe03f */
[----:B------:R-:W-:Y:S02]  /*69b0*/  WARPGROUP.DEPBAR.LE gsb0, 0x0 ;  /* 0x00008000000079c5 */ /* 0x000fe40000010000 */
[----:B------:R-:W-:-:S14]  /*69c0*/  WARPGROUP.ARRIVE ;  /* 0x00000000000079c5 */ /* 0x000fdc0000000000 */
[----:B------:R-:W-:Y:S01]  /*69d0*/  HGMMA.64x192x16.F32.BF16 R24, R180, gdesc[UR12].tnspB, R24, gsb0 ;  /* 0x42e0000cb4187df0 */ /* 0x000fe20008001818 */
[----:B------:R-:W-:Y:S01]  /*69e0*/  UMOV UR14, UR8 ;  /* 0x00000008000e7c82 */ /* 0x000fe20008000000 */
[----:B------:R-:W-:Y:S01]  /*69f0*/  UMOV UR15, 0x40000040 ;  /* 0x40000040000f7882 */ /* 0x000fe20000000000 */
[----:B------:R-:W-:Y:S02]  /*6a00*/  UIADD3 UR8, UR6, 0x200, URZ ;  /* 0x0000020006087890 */ /* 0x000fe4000fffe03f */
[----:B------:R-:W-:Y:S01]  /*6a10*/  UIADD3 UR6, UR6, 0x280, URZ ;  /* 0x0000028006067890 */ /* 0x000fe2000fffe03f */
[----:B------:R-:W-:Y:S02]  /*6a20*/  WARPGROUP.DEPBAR.LE gsb0, 0x0 ;  /* 0x00008000000079c5 */ /* 0x000fe40000010000 */
[----:B------:R-:W-:-:S12]  /*6a30*/  WARPGROUP.ARRIVE ;  /* 0x00000000000079c5 */ /* 0x000fd80000000000 */
[----:B------:R-:W-:Y:S01]  /*6a40*/  HGMMA.64x192x16.F32.BF16 R24, R176, gdesc[UR12].tnspB, R24, gsb0 ;  /* 0x42e0000cb0187df0 */ /* 0x000fe20008001818 */
[----:B------:R-:W-:Y:S01]  /*6a50*/  UMOV UR14, UR8 ;  /* 0x00000008000e7c82 */ /* 0x000fe20008000000 */
[----:B------:R-:W-:Y:S01]  /*6a60*/  UMOV UR15, 0x40000040 ;  /* 0x40000040000f7882 */ /* 0x000fe20000000000 */
[----:B------:R-:W-:Y:S02]  /*6a70*/  WARPGROUP.DEPBAR.LE gsb0, 0x0 ;  /* 0x00008000000079c5 */ /* 0x000fe40000010000 */
[----:B------:R-:W-:-:S15]  /*6a80*/  WARPGROUP.ARRIVE ;  /* 0x00000000000079c5 */ /* 0x000fde0000000000 */
[----:B------:R-:W-:Y:S03]  /*6a90*/  HGMMA.64x192x16.F32.BF16 R24, R172, gdesc[UR12].tnspB, R24, gsb0 ;  /* 0x42e0000cac187df0 */ /* 0x000fe60008001818 */
[----:B------:R-:W-:Y:S02]  /*6aa0*/  WARPGROUP.DEPBAR.LE gsb0, 0x0 ;  /* 0x00008000000079c5 */ /* 0x000fe40000010000 */
[----:B------:R-:W-:-:S15]  /*6ab0*/  WARPGROUP.ARRIVE ;  /* 0x00000000000079c5 */ /* 0x000fde0000000000 */
[----:B------:R-:W-:Y:S03]  /*6ac0*/  HGMMA.64x192x16.F32.BF16 R24, R168, gdesc[UR4].tnspB, R24, gsb0 ;  /* 0x42e00004a8187df0 */ /* 0x000fe60008001818 */
[----:B------:R-:W-:Y:S02]  /*6ad0*/  WARPGROUP.DEPBAR.LE gsb0, 0x0 ;  /* 0x00008000000079c5 */ /* 0x000fe40000010000 */
[----:B0-23--:R-:W-:Y:S05]  /*6ae0*/  @!P0 BRA `(.L_x_3324) ;  /* 0x0000000000048947 */ /* 0x00dfea0003800000 */
[----:B------:R-:W-:Y:S01]  /*6af0*/  BPT.TRAP 0x1 ;  /* 0x000000040000795c */ /* 0x000fe20000300000 */
.L_x_3324:
[----:B------:R-:W0:Y:S01]  /*6b00*/  S2UR UR5, SR_SWINHI ;  /* 0x00000000000579c3 */ /* 0x000e220000002f00 */
        /* <DEDUP_REMOVED lines=26> */
[----:B------:R-:W-:-:S02]  /*6cb0*/  IMAD.U32 R48, RZ, RZ, UR6 ;  /* 0x00000006ff307e24 */ /* 0x000fc4000f8e00ff */
[-C--:B------:R-:W-:Y:S01]  /*6cc0*/  FMUL.FTZ R127, R67, R20.reuse ;  /* 0x00000014437f7220 */ /* 0x080fe20000410000 */
[----:B------:R-:W-:Y:S02]  /*6cd0*/  IMAD.U32 R49, RZ, RZ, UR7 ;  /* 0x00000007ff317e24 */ /* 0x000fe4000f8e00ff */
        /* <DEDUP_REMOVED lines=27> */
[----:B------:R-:W-:Y:S01]  /*6e90*/  LOP3.LUT R20, R35, 0x380, RZ, 0xc0, !PT ;  /* 0x0000038023147812 */ /* 0x000fe200078ec0ff */
[-C--:B------:R-:W-:Y:S01]  /*6ea0*/  FMUL.FTZ R6, R29, R21.reuse ;  /* 0x000000151d067220 */ /* 0x080fe20000410000 */
[----:B------:R-:W-:Y:S01]  /*6eb0*/  IADD3 R29, P3, R90, 0x20, RZ ;  /* 0x000000205a1d7810 */ /* 0x000fe20007f7e0ff */
[----:B------:R-:W-:Y:S01]  /*6ec0*/  FMUL.FTZ R3, R33, R21 ;  /* 0x0000001521037220 */ /* 0x000fe20000410000 */
[----:B------:R-:W-:Y:S01]  /*6ed0*/  SHF.R.U64 R20, R20, 0x3, RZ ;  /* 0x0000000314147819 */ /* 0x000fe200000012ff */
[--C-:B------:R-:W-:Y:S01]  /*6ee0*/  IMAD.X R87, RZ, RZ, R91.reuse, P1 ;  /* 0x000000ffff577224 */ /* 0x100fe200008e065b */
[----:B------:R-:W-:Y:S01]  /*6ef0*/  IADD3 R38, P6, R90, 0x8040, RZ ;  /* 0x000080405a267810 */ /* 0x000fe20007fde0ff */
[----:B------:R-:W-:Y:S01]  /*6f00*/  UIADD3 UR5, -UR60, URZ, URZ ;  /* 0x0000003f3c057290 */ /* 0x000fe2000fffe13f */
[----:B------:R-:W-:Y:S01]  /*6f10*/  LOP3.LUT R86, R20, R35, RZ, 0x3c, !PT ;  /* 0x0000002314567212 */ /* 0x000fe200078e3cff */
[-C--:B------:R-:W-:Y:S01]  /*6f20*/  FMUL.FTZ R4, R25, R21.reuse ;  /* 0x0000001519047220 */ /* 0x080fe20000410000 */
[----:B------:R-:W-:Y:S01]  /*6f30*/  LOP3.LUT R20, R29, 0x380, RZ, 0xc0, !PT ;  /* 0x000003801d147812 */ /* 0x000fe200078ec0ff */
[----:B------:R-:W-:Y:S01]  /*6f40*/  IMAD.X R79, RZ, RZ, R91, P6 ;  /* 0x000000ffff4f7224 */ /* 0x000fe200030e065b */
[----:B------:R-:W-:Y:S01]  /*6f50*/  R2UR UR15, R195 ;  /* 0x00000000c30f72ca */ /* 0x000fe200000e0000 */
[-C--:B------:R-:W-:Y:S01]  /*6f60*/  FMUL.FTZ R5, R24, R21.reuse ;  /* 0x0000001518057220 */ /* 0x080fe20000410000 */
[----:B------:R-:W-:Y:S01]  /*6f70*/  SHF.R.U64 R20, R20, 0x3, RZ ;  /* 0x0000000314147819 */ /* 0x000fe200000012ff */
[----:B------:R-:W-:Y:S01]  /*6f80*/  FMUL.FTZ R14, R53, R21 ;  /* 0x00000015350e7220 */ /* 0x000fe20000410000 */
[----:B------:R-:W-:Y:S01]  /*6f90*/  IADD3 R33, P6, R90, 0x4000, RZ ;  /* 0x000040005a217810 */ /* 0x000fe20007fde0ff */
[----:B------:R-:W-:Y:S01]  /*6fa0*/  ULDC UR11, c[0x0][0xc44] ;  /* 0x00031100000b7ab9 */ /* 0x000fe20000000800 */
[----:B------:R-:W-:Y:S01]  /*6fb0*/  LOP3.LUT R70, R20, R29, RZ, 0x3c, !PT ;  /* 0x0000001d14467212 */ /* 0x000fe200078e3cff */
[-C--:B------:R-:W-:Y:S01]  /*6fc0*/  FMUL.FTZ R7, R28, R21.reuse ;  /* 0x000000151c077220 */ /* 0x080fe20000410000 */
[----:B------:R-:W-:Y:S01]  /*6fd0*/  LOP3.LUT R20, R33, 0x380, RZ, 0xc0, !PT ;  /* 0x0000038021147812 */ /* 0x000fe200078ec0ff */
[-C--:B------:R-:W-:Y:S01]  /*6fe0*/  FMUL.FTZ R122, R32, R21.reuse ;  /* 0x00000015207a7220 */ /* 0x080fe20000410000 */
[----:B------:R-:W-:Y:S01]  /*6ff0*/  IADD3 R31, P1, R90, 0x40, RZ ;  /* 0x000000405a1f7810 */ /* 0x000fe20007f3e0ff */
[-C--:B------:R-:W-:Y:S01]  /*7000*/  FMUL.FTZ R8, R37, R21.reuse ;  /* 0x0000001525087220 */ /* 0x080fe20000410000 */
[----:B------:R-:W-:Y:S01]  /*7010*/  SHF.R.U64 R20, R20, 0x3, RZ ;  /* 0x0000000314147819 */ /* 0x000fe200000012ff */
        /* <DEDUP_REMOVED lines=38> */
[----:B------:R-:W-:Y:S01]  /*7280*/  LEA R21, R23, R16, 0x6 ;  /* 0x0000001017157211 */ /* 0x000fe200078e30ff */
[----:B------:R-:W-:Y:S01]  /*7290*/  UIMAD UR11, UR11, UR5, UR15 ;  /* 0x000000050b0b72a4 */ /* 0x000fe2000f8e020f */
[----:B------:R-:W-:Y:S01]  /*72a0*/  LOP3.LUT R58, R20, R33, RZ, 0x3c, !PT ;  /* 0x00000021143a7212 */ /* 0x000fe200078e3cff */
[----:B------:R-:W0:Y:S01]  /*72b0*/  LDC R52, c[0x0][0xbe8] ;  /* 0x0002fa00ff347b82 */ /* 0x000e220000000800 */
[----:B------:R-:W-:Y:S01]  /*72c0*/  IADD3 R30, P4, R90, 0x4040, RZ ;  /* 0x000040405a1e7810 */ /* 0x000fe20007f9e0ff */
[----:B------:R-:W-:Y:S01]  /*72d0*/  USHF.R.S32.HI UR12, URZ, 0x1f, UR11 ;  /* 0x0000001f3f0c7899 */ /* 0x000fe2000801140b */
[----:B------:R-:W-:Y:S01]  /*72e0*/  LOP3.LUT R20, R31, 0x380, RZ, 0xc0, !PT ;  /* 0x000003801f147812 */ /* 0x000fe200078ec0ff */
[----:B------:R-:W-:Y:S01]  /*72f0*/  IMAD.WIDE R48, R21, 0x2, R48 ;  /* 0x0000000215307825 */ /* 0x000fe200078e0230 */
[----:B------:R-:W-:Y:S01]  /*7300*/  LOP3.LUT R29, R30, 0x380, RZ, 0xc0, !PT ;  /* 0x000003801e1d7812 */ /* 0x000fe200078ec0ff */
[----:B------:R-:W-:Y:S01]  /*7310*/  ULDC.64 UR8, c[0x0][0xb90] ;  /* 0x0002e40000087ab9 */ /* 0x000fe20000000a00 */
[----:B------:R-:W-:Y:S01]  /*7320*/  SHF.R.U64 R20, R20, 0x3, RZ ;  /* 0x0000000314147819 */ /* 0x000fe200000012ff */
[----:B------:R-:W-:Y:S01]  /*7330*/  UIMAD UR5, UR12, UR8, URZ ;  /* 0x000000080c0572a4 */ /* 0x000fe2000f8e023f */
[--C-:B------:R-:W-:Y:S01]  /*7340*/  IMAD.X R63, RZ, RZ, R91.reuse, P1 ;  /* 0x000000ffff3f7224 */ /* 0x100fe200008e065b */
[----:B------:R-:W-:Y:S01]  /*7350*/  UIMAD.WIDE.U32 UR6, UR11, UR8, URZ ;  /* 0x000000080b0672a5 */ /* 0x000fe2000f8e003f */
[----:B------:R-:W-:Y:S01]  /*7360*/  SHF.R.U64 R29, R29, 0x3, RZ ;  /* 0x000000031d1d7819 */ /* 0x000fe200000012ff */
[----:B------:R-:W-:Y:S01]  /*7370*/  UIMAD UR5, UR11, UR9, UR5 ;  /* 0x000000090b0572a4 */ /* 0x000fe2000f8e0205 */
[----:B------:R-:W-:Y:S01]  /*7380*/  LOP3.LUT R62, R20, R31, RZ, 0x3c, !PT ;  /* 0x0000001f143e7212 */ /* 0x000fe200078e3cff */
[----:B------:R-:W1:Y:S01]  /*7390*/  LDC R157, c[0x0][0xc38] ;  /* 0x00030e00ff9d7b82 */ /* 0x000e620000000800 */
[----:B------:R-:W-:Y:S01]  /*73a0*/  IADD3 R31, P1, R48, 0x4000, RZ ;  /* 0x00004000301f7810 */ /* 0x000fe20007f3e0ff */
[----:B------:R-:W-:Y:S01]  /*73b0*/  IMAD.X R55, RZ, RZ, R91, P4 ;  /* 0x000000ffff377224 */ /* 0x000fe200020e065b */
[----:B------:R-:W-:Y:S01]  /*73c0*/  LOP3.LUT R54, R29, R30, RZ, 0x3c, !PT ;  /* 0x0000001e1d367212 */ /* 0x000fe200078e3cff */
[----:B------:R-:W-:Y:S01]  /*73d0*/  IMAD.U32 R51, RZ, RZ, UR7 ;  /* 0x00000007ff337e24 */ /* 0x000fe2000f8e00ff */
[----:B------:R-:W-:Y:S01]  /*73e0*/  LOP3.LUT R30, R31, 0x380, RZ, 0xc0, !PT ;  /* 0x000003801f1e7812 */ /* 0x000fe200078ec0ff */
[----:B------:R-:W-:Y:S01]  /*73f0*/  ULDC.64 UR8, c[0x0][0xae8] ;  /* 0x0002ba0000087ab9 */ /* 0x000fe20000000a00 */
[----:B------:R-:W-:Y:S01]  /*7400*/  MOV R50, UR6 ;  /* 0x0000000600327c02 */ /* 0x000fe20008000f00 */
[----:B------:R-:W-:Y:S01]  /*7410*/  UIADD3 UR6, UR7, UR5, URZ ;  /* 0x0000000507067290 */ /* 0x000fe2000fffe03f */
[----:B------:R-:W-:Y:S01]  /*7420*/  IADD3 R75, P5, R90, 0x8060, RZ ;  /* 0x000080605a4b7810 */ /* 0x000fe20007fbe0ff */
[----:B------:R-:W-:Y:S01]  /*7430*/  UIADD3 UR5, UR10, 0x30860, URZ ;  /* 0x000308600a057890 */ /* 0x000fe2000fffe03f */
[----:B------:R-:W-:Y:S01]  /*7440*/  SHF.R.U64 R30, R30, 0x3, RZ ;  /* 0x000000031e1e7819 */ /* 0x000fe200000012ff */
[----:B------:R-:W-:Y:S01]  /*7450*/  USHF.R.S32.HI UR10, URZ, 0x1f, UR60 ;  /* 0x0000001f3f0a7899 */ /* 0x000fe2000801143c */
[----:B------:R-:W-:Y:S01]  /*7460*/  LOP3.LUT R74, R75, 0x380, RZ, 0xc0, !PT ;  /* 0x000003804b4a7812 */ /* 0x000fe200078ec0ff */
[----:B------:R-:W-:Y:S01]  /*7470*/  UPRMT UR5, UR13, 0x654, UR5 ;  /* 0x000006540d057896 */ /* 0x000fe20008000005 */
[----:B------:R-:W-:Y:S01]  /*7480*/  LOP3.LUT R30, R30, R31, RZ, 0x3c, !PT ;  /* 0x0000001f1e1e7212 */ /* 0x000fe200078e3cff */
[----:B------:R-:W-:Y:S01]  /*7490*/  IMAD.U32 R51, RZ, RZ, UR6 ;  /* 0x00000006ff337e24 */ /* 0x000fe2000f8e00ff */
[----:B------:R-:W-:Y:S01]  /*74a0*/  LOP3.LUT R21, R90, 0x380, RZ, 0xc0, !PT ;  /* 0x000003805a157812 */ /* 0x000fe200078ec0ff */
[----:B------:R-:W-:Y:S01]  /*74b0*/  ULDC.64 UR6, c[0x0][0xb88] ;  /* 0x0002e20000067ab9 */ /* 0x000fe20000000a00 */
[----:B------:R-:W-:-:S02]  /*74c0*/  IADD3.X R31, RZ, R49, RZ, P1, !PT ;  /* 0x00000031ff1f7210 */ /* 0x000fc40000ffe4ff */
[----:B------:R-:W-:Y:S02]  /*74d0*/  SHF.R.U64 R74, R74, 0x3, RZ ;  /* 0x000000034a4a7819 */ /* 0x000fe400000012ff */
[----:B------:R-:W-:Y:S01]  /*74e0*/  IADD3 R36, P0, R90, 0x8020, RZ ;  /* 0x000080205a247810 */ /* 0x000fe20007f1e0ff */
[----:B------:R-:W-:Y:S01]  /*74f0*/  SYNCS.ARRIVE.TRANS64.RED.A1T0 RZ, [UR5], RZ ;  /* 0x000000ffffff79a7 */ /* 0x000fe20008100405 */
[----:B0-----:R-:W-:Y:S01]  /*7500*/  ISETP.NE.AND P1, PT, R52, 0x1, PT ;  /* 0x000000013400780c */ /* 0x001fe20003f25270 */
[----:B------:R-:W-:Y:S01]  /*7510*/  ULDC UR5, c[0x0][0xa88] ;  /* 0x0002a20000057ab9 */ /* 0x000fe20000000800 */
[----:B------:R-:W-:Y:S02]  /*7520*/  SHF.R.U64 R21, R21, 0x3, RZ ;  /* 0x0000000315157819 */ /* 0x000fe400000012ff */
[----:B------:R-:W-:Y:S01]  /*7530*/  LOP3.LUT R74, R74, R75, RZ, 0x3c, !PT ;  /* 0x0000004b4a4a7212 */ /* 0x000fe200078e3cff */
[----:B------:R-:W-:Y:S01]  /*7540*/  IMAD.X R75, RZ, RZ, R91, P5 ;  /* 0x000000ffff4b7224 */ /* 0x000fe200028e065b */
[----:B------:R-:W-:-:S02]  /*7550*/  LOP3.LUT R34, R36, 0x380, RZ, 0xc0, !PT ;  /* 0x0000038024227812 */ /* 0x000fc400078ec0ff */
[-C--:B------:R-:W-:Y:S02]  /*7560*/  IADD3.X R83, RZ, R91.reuse, RZ, P0, !PT ;  /* 0x0000005bff537210 */ /* 0x080fe400007fe4ff */
[C---:B------:R-:W-:Y:S02]  /*7570*/  IADD3 R32, P2, R90.reuse, 0x4060, RZ ;  /* 0x000040605a207810 */ /* 0x040fe40007f5e0ff */
[C---:B------:R-:W-:Y:S02]  /*7580*/  IADD3 R28, P5, R90.reuse, 0x4020, RZ ;  /* 0x000040205a1c7810 */ /* 0x040fe40007fbe0ff */
[----:B------:R-:W-:Y:S01]  /*7590*/  IADD3 R26, P0, R90, 0x60, RZ ;  /* 0x000000605a1a7810 */ /* 0x000fe20007f1e0ff */
[--C-:B------:R-:W-:Y:S01]  /*75a0*/  IMAD.X R67, RZ, RZ, R91.reuse, P2 ;  /* 0x000000ffff437224 */ /* 0x100fe200010e065b */
[----:B------:R-:W-:Y:S01]  /*75b0*/  LOP3.LUT R90, R21, R90, RZ, 0x3c, !PT ;  /* 0x0000005a155a7212 */ /* 0x000fe200078e3cff */
[--C-:B------:R-:W-:Y:S01]  /*75c0*/  IMAD.X R57, RZ, RZ, R91.reuse, P5 ;  /* 0x000000ffff397224 */ /* 0x100fe200028e065b */
[----:B------:R-:W-:Y:S01]  /*75d0*/  SHF.R.U64 R21, R34, 0x3, RZ ;  /* 0x0000000322157819 */ /* 0x000fe200000012ff */
[----:B------:R-:W-:Y:S01]  /*75e0*/  IMAD.X R27, RZ, RZ, R91, P0 ;  /* 0x000000ffff1b7224 */ /* 0x000fe200000e065b */
[----:B------:R-:W-:-:S02]  /*75f0*/  IADD3.X R71, RZ, R91, RZ, P3, !PT ;  /* 0x0000005bff477210 */ /* 0x000fc40001ffe4ff */
[-C--:B------:R-:W-:Y:S02]  /*7600*/  IADD3.X R59, RZ, R91.reuse, RZ, P6, !PT ;  /* 0x0000005bff3b7210 */ /* 0x080fe400037fe4ff */
[----:B------:R-:W-:Y:S02]  /*7610*/  LOP3.LUT R82, R21, R36, RZ, 0x3c, !PT ;  /* 0x0000002415527212 */ /* 0x000fe400078e3cff */
[----:B------:R-:W-:Y:S02]  /*7620*/  MOV R90, R90 ;  /* 0x0000005a005a7202 */ /* 0x000fe40000000f00 */
[----:B------:R-:W-:Y:S01]  /*7630*/  LOP3.LUT R21, R32, 0x380, RZ, 0xc0, !PT ;  /* 0x0000038020157812 */ /* 0x000fe200078ec0ff */
[----:B------:R-:W0:Y:S01]  /*7640*/  @P1 LDC R91, c[0x0][0xbec] ;  /* 0x0002fb00ff5b1b82 */ /* 0x000e220000000800 */
[----:B------:R-:W-:Y:S02]  /*7650*/  R2UR UR14, R194 ;  /* 0x00000000c20e72ca */ /* 0x000fe400000e0000 */
[----:B------:R-:W-:-:S02]  /*7660*/  F2FP.BF16.F32.PACK_AB R6, R6, R7 ;  /* 0x000000070606723e */ /* 0x000fc400000010ff */
[----:B------:R-:W-:Y:S02]  /*7670*/  SHF.R.U64 R21, R21, 0x3, RZ ;  /* 0x0000000315157819 */ /* 0x000fe400000012ff */
[----:B------:R-:W-:Y:S02]  /*7680*/  F2FP.BF16.F32.PACK_AB R7, R151, R154 ;  /* 0x0000009a9707723e */ /* 0x000fe400000010ff */
[----:B------:R-:W2:Y:S01]  /*7690*/  @P1 LDC R151, c[0x0][0xbf0] ;  /* 0x0002fc00ff971b82 */ /* 0x000ea20000000800 */
[----:B------:R-:W-:Y:S02]  /*76a0*/  LOP3.LUT R66, R21, R32, RZ, 0x3c, !PT ;  /* 0x0000002015427212 */ /* 0x000fe400078e3cff */
[----:B------:R-:W-:Y:S01]  /*76b0*/  MOV R75, R74 ;  /* 0x0000004a004b7202 */ /* 0x000fe20000000f00 */
[----:B------:R-:W-:Y:S01]  /*76c0*/  IMAD R74, RZ, RZ, -UR15 ;  /* 0x8000000fff4a7e24 */ /* 0x000fe2000f8e02ff */
[----:B------:R-:W-:Y:S02]  /*76d0*/  F2FP.BF16.F32.PACK_AB R4, R4, R5 ;  /* 0x000000050404723e */ /* 0x000fe400000010ff */
[----:B------:R-:W-:Y:S01]  /*76e0*/  R2UR UR13, R22 ;  /* 0x00000000160d72ca */ /* 0x000fe200000e0000 */
[----:B-1----:R-:W-:Y:S01]  /*76f0*/  IMAD R74, R157, R74, UR14 ;  /* 0x0000000e9d4a7e24 */ /* 0x002fe2000f8e024a */
[----:B------:R-:W-:Y:S01]  /*7700*/  F2FP.BF16.F32.PACK_AB R5, R153, R156 ;  /* 0x0000009c9905723e */ /* 0x000fe200000010ff */
[----:B------:R-:W-:Y:S01]  /*7710*/  BAR.SYNC.DEFER_BLOCKING 0x1, 0x100 ;  /* 0x0044000000007b1d */ /* 0x000fe20000010000 */
[----:B------:R-:W-:-:S02]  /*7720*/  MOV R22, R66 ;  /* 0x0000004200167202 */ /* 0x000fc40000000f00 */
[----:B------:R-:W-:Y:S02]  /*7730*/  LOP3.LUT R21, R28, 0x380, RZ, 0xc0, !PT ;  /* 0x000003801c157812 */ /* 0x000fe400078ec0ff */
[----:B------:R-:W-:-:S03]  /*7740*/  IADD3 R29, P0, R48, 0x5000, RZ ;  /* 0x00005000301d7810 */ /* 0x000fc60007f1e0ff */
[----:B------:R-:W1:Y:S01]  /*7750*/  LDC.64 R66, c[0x0][0xb98] ;  /* 0x0002e600ff427b82 */ /* 0x000e620000000a00 */
[----:B------:R-:W-:Y:S02]  /*7760*/  SHF.R.U64 R21, R21, 0x3, RZ ;  /* 0x0000000315157819 */ /* 0x000fe400000012ff */
[----:B------:R-:W-:Y:S02]  /*7770*/  MOV R54, R54 ;  /* 0x0000003600367202 */ /* 0x000fe40000000f00 */
[----:B------:R-:W-:Y:S02]  /*7780*/  LOP3.LUT R56, R21, R28, RZ, 0x3c, !PT ;  /* 0x0000001c15387212 */ /* 0x000fe400078e3cff */
[----:B------:R-:W-:Y:S02]  /*7790*/  LOP3.LUT R21, R26, 0x380, RZ, 0xc0, !PT ;  /* 0x000003801a157812 */ /* 0x000fe400078ec0ff */
[----:B------:R-:W-:Y:S02]  /*77a0*/  LOP3.LUT R28, R29, 0x380, RZ, 0xc0, !PT ;  /* 0x000003801d1c7812 */ /* 0x000fe400078ec0ff */
[----:B------:R-:W-:-:S02]  /*77b0*/  SHF.R.U64 R21, R21, 0x3, RZ ;  /* 0x0000000315157819 */ /* 0x000fc400000012ff */
[----:B------:R-:W-:Y:S02]  /*77c0*/  SHF.R.U64 R28, R28, 0x3, RZ ;  /* 0x000000031c1c7819 */ /* 0x000fe400000012ff */
[----:B------:R-:W-:Y:S02]  /*77d0*/  LOP3.LUT R26, R21, R26, RZ, 0x3c, !PT ;  /* 0x0000001a151a7212 */ /* 0x000fe400078e3cff */
[----:B------:R-:W-:Y:S01]  /*77e0*/  LOP3.LUT R28, R28, R29, RZ, 0x3c, !PT ;  /* 0x0000001d1c1c7212 */ /* 0x000fe200078e3cff */
[----:B------:R3:W-:Y:S01]  /*77f0*/  STSM.16.M88.4 [R90], R4 ;  /* 0x000000045a007844 */ /* 0x0007e20000000200 */
[----:B------:R-:W-:Y:S01]  /*7800*/  IMAD.X R29, RZ, RZ, R49, P0 ;  /* 0x000000ffff1d7224 */ /* 0x000fe200000e0631 */
[----:B------:R-:W-:Y:S02]  /*7810*/  MOV R70, R70 ;  /* 0x0000004600467202 */ /* 0x000fe40000000f00 */
[----:B------:R-:W-:Y:S02]  /*7820*/  MOV R56, R56 ;  /* 0x0000003800387202 */ /* 0x000fe40000000f00 */
[----:B------:R-:W-:Y:S01]  /*7830*/  IADD3 R155, P0, R48, 0xb000, RZ ;  /* 0x0000b000309b7810 */ /* 0x000fe20007f1e0ff */
[----:B-1----:R-:W-:Y:S01]  /*7840*/  IMAD.WIDE.U32 R50, R66, UR60, R50 ;  /* 0x0000003c42327c25 */ /* 0x002fe2000f8e0032 */
[----:B------:R-:W-:-:S02]  /*7850*/  MOV R62, R62 ;  /* 0x0000003e003e7202 */ /* 0x000fc40000000f00 */
[----:B------:R-:W-:Y:S01]  /*7860*/  F2FP.BF16.F32.PACK_AB R10, R10, R13 ;  /* 0x0000000d0a0a723e */ /* 0x000fe200000010ff */
[----:B------:R-:W-:Y:S01]  /*7870*/  IMAD.X R47, RZ, RZ, R49, P0 ;  /* 0x000000ffff2f7224 */ /* 0x000fe200000e0631 */
[----:B------:R-:W-:Y:S01]  /*7880*/  MOV R57, R26 ;  /* 0x0000001a00397202 */ /* 0x000fe20000000f00 */
[----:B------:R-:W-:Y:S01]  /*7890*/  IMAD R26, R66, UR10, RZ ;  /* 0x0000000a421a7c24 */ /* 0x000fe2000f8e02ff */
[----:B------:R-:W-:Y:S02]  /*78a0*/  LOP3.LUT R37, R38, 0x380, RZ, 0xc0, !PT ;  /* 0x0000038026257812 */ /* 0x000fe400078ec0ff */
[----:B---3--:R-:W-:Y:S01]  /*78b0*/  LEA R90, R74, R198, 0x7 ;  /* 0x000000c64a5a7211 */ /* 0x008fe200078e38ff */
[----:B------:R-:W-:Y:S01]  /*78c0*/  IMAD R67, R67, UR60, R26 ;  /* 0x0000003c43437c24 */ /* 0x000fe2000f8e021a */
[----:B------:R-:W-:Y:S02]  /*78d0*/  F2FP.BF16.F32.PACK_AB R6, R8, R11 ;  /* 0x0000000b0806723e */ /* 0x000fe400000010ff */
[----:B------:R-:W-:Y:S01]  /*78e0*/  F2FP.BF16.F32.PACK_AB R5, R147, R148 ;  /* 0x000000949305723e */ /* 0x000fe200000010ff */
[----:B0-----:R-:W-:Y:S01]  /*78f0*/  @P1 IMAD.HI.U32 R4, R90, R91, RZ ;  /* 0x0000005b5a041227 */ /* 0x001fe200078e00ff */
[----:B------:R-:W-:-:S02]  /*7900*/  F2FP.BF16.F32.PACK_AB R7, R146, R149 ;  /* 0x000000959207723e */ /* 0x000fc400000010ff */
[----:B------:R-:W-:Y:S01]  /*7910*/  F2FP.BF16.F32.PACK_AB R8, R9, R120 ;  /* 0x000000780908723e */ /* 0x000fe200000010ff */
[----:B------:R-:W-:Y:S01]  /*7920*/  IMAD.MOV.U32 R55, RZ, RZ, R90 ;  /* 0x000000ffff377224 */ /* 0x000fe200078e005a */
[----:B--2---:R-:W-:Y:S02]  /*7930*/  @P1 SHF.R.U32.HI R55, RZ, R151, R4 ;  /* 0x00000097ff371219 */ /* 0x004fe40000011604 */
[----:B------:R-:W-:Y:S02]  /*7940*/  F2FP.BF16.F32.PACK_AB R4, R3, R122 ;  /* 0x0000007a0304723e */ /* 0x000fe400000010ff */
[----:B------:R-:W-:Y:S01]  /*7950*/  F2FP.BF16.F32.PACK_AB R9, R143, R152 ;  /* 0x000000988f09723e */ /* 0x000fe200000010ff */
[----:B------:R-:W-:Y:S01]  /*7960*/  IMAD.MOV R3, RZ, RZ, -R55 ;  /* 0x000000ffff037224 */ /* 0x000fe200078e0a37 */
[----:B------:R-:W-:Y:S01]  /*7970*/  F2FP.BF16.F32.PACK_AB R11, R145, R150 ;  /* 0x00000096910b723e */ /* 0x000fe200000010ff */
[----:B------:R-:W-:Y:S01]  /*7980*/  STSM.16.M88.4 [R70], R4 ;  /* 0x0000000446007844 */ /* 0x000fe20000000200 */
[----:B------:R-:W-:Y:S01]  /*7990*/  SHF.R.U64 R37, R37, 0x3, RZ ;  /* 0x0000000325257819 */ /* 0x000fe200000012ff */
[----:B------:R-:W-:Y:S01]  /*79a0*/  IMAD R3, R52, R3, R90 ;  /* 0x0000000334037224 */ /* 0x000fe200078e025a */
[----:B------:R-:W-:Y:S01]  /*79b0*/  IADD3 R39, P3, R48, 0x7000, RZ ;  /* 0x0000700030277810 */ /* 0x000fe20007f7e0ff */
[----:B------:R0:W-:Y:S01]  /*79c0*/  STSM.16.M88.4 [R62], R8 ;  /* 0x000000083e007844 */ /* 0x0001e20000000200 */
[----:B------:R-:W-:-:S02]  /*79d0*/  IADD3 R50, P0, R55, R50, RZ ;  /* 0x0000003237327210 */ /* 0x000fc40007f1e0ff */
[----:B------:R-:W-:Y:S02]  /*79e0*/  LOP3.LUT R78, R37, R38, RZ, 0x3c, !PT ;  /* 0x00000026254e7212 */ /* 0x000fe400078e3cff */
[----:B------:R-:W-:Y:S02]  /*79f0*/  IADD3 R21, P2, R48, 0x6000, RZ ;  /* 0x0000600030157810 */ /* 0x000fe40007f5e0ff */
[----:B------:R-:W-:Y:S02]  /*7a00*/  LOP3.LUT R38, R39, 0x380, RZ, 0xc0, !PT ;  /* 0x0000038027267812 */ /* 0x000fe400078ec0ff */
[----:B------:R-:W-:Y:S02]  /*7a10*/  F2FP.BF16.F32.PACK_AB R12, R12, R15 ;  /* 0x0000000f0c0c723e */ /* 0x000fe400000010ff */
[----:B------:R-:W-:Y:S02]  /*7a20*/  F2FP.BF16.F32.PACK_AB R13, R131, R144 ;  /* 0x00000090830d723e */ /* 0x000fe400000010ff */
[----:B------:R-:W-:-:S02]  /*7a30*/  F2FP.BF16.F32.PACK_AB R14, R14, R53 ;  /* 0x000000350e0e723e */ /* 0x000fc400000010ff */
[----:B------:R-:W-:Y:S02]  /*7a40*/  F2FP.BF16.F32.PACK_AB R15, R132, R141 ;  /* 0x0000008d840f723e */ /* 0x000fe400000010ff */
[----:B0-----:R-:W-:Y:S02]  /*7a50*/  SHF.R.S32.HI R9, RZ, 0x1f, R55 ;  /* 0x0000001fff097819 */ /* 0x001fe40000011437 */
[----:B------:R-:W-:Y:S01]  /*7a60*/  SHF.R.S32.HI R8, RZ, 0x1f, R3 ;  /* 0x0000001fff087819 */ /* 0x000fe20000011403 */
[----:B------:R0:W-:Y:S01]  /*7a70*/  STSM.16.M88.4 [R57], R12 ;  /* 0x0000000c39007844 */ /* 0x0001e20000000200 */
[----:B------:R-:W-:Y:S02]  /*7a80*/  IADD3.X R51, R9, R51, R67, P0, !PT ;  /* 0x0000003309337210 */ /* 0x000fe400007fe443 */
[----:B------:R-:W-:Y:S01]  /*7a90*/  F2FP.BF16.F32.PACK_AB R24, R24, R25 ;  /* 0x000000191818723e */ /* 0x000fe200000010ff */
[----:B------:R-:W-:Y:S01]  /*7aa0*/  IMAD R8, R8, UR6, RZ ;  /* 0x0000000608087c24 */ /* 0x000fe2000f8e02ff */
[----:B------:R-:W-:Y:S01]  /*7ab0*/  MOV R58, R58 ;  /* 0x0000003a003a7202 */ /* 0x000fe20000000f00 */
[----:B------:R-:W-:Y:S01]  /*7ac0*/  IMAD.WIDE.U32 R50, R3, UR6, R50 ;  /* 0x0000000603327c25 */ /* 0x000fe2000f8e0032 */
[----:B------:R-:W-:-:S02]  /*7ad0*/  F2FP.BF16.F32.PACK_AB R25, R129, R142 ;  /* 0x0000008e8119723e */ /* 0x000fc400000010ff */
[----:B------:R-:W-:Y:S01]  /*7ae0*/  F2FP.BF16.F32.PACK_AB R26, R61, R60 ;  /* 0x0000003c3d1a723e */ /* 0x000fe200000010ff */
[----:B------:R-:W-:Y:S01]  /*7af0*/  IMAD R53, R3, UR7, R8 ;  /* 0x0000000703357c24 */ /* 0x000fe2000f8e0208 */
[----:B------:R-:W-:Y:S01]  /*7b00*/  F2FP.BF16.F32.PACK_AB R27, R130, R139 ;  /* 0x0000008b821b723e */ /* 0x000fe200000010ff */
[----:B------:R-:W-:Y:S01]  /*7b10*/  ULDC.64 UR6, c[0x0][0xb50] ;  /* 0x0002d40000067ab9 */ /* 0x000fe20000000a00 */
[----:B------:R-:W-:Y:S01]  /*7b20*/  LOP3.LUT R20, R21, 0x380, RZ, 0xc0, !PT ;  /* 0x0000038015147812 */ /* 0x000fe200078ec0ff */
[----:B------:R-:W-:Y:S01]  /*7b30*/  IMAD R3, R52, UR5, RZ ;  /* 0x0000000534037c24 */ /* 0x000fe2000f8e02ff */
[----:B------:R-:W-:Y:S01]  /*7b40*/  F2FP.BF16.F32.PACK_AB R4, R65, R64 ;  /* 0x000000404104723e */ /* 0x000fe200000010ff */
[----:B------:R-:W-:Y:S01]  /*7b50*/  STSM.16.M88.4 [R58], R24 ;  /* 0x000000183a007844 */ /* 0x000fe20000000200 */
[----:B------:R-:W-:Y:S02]  /*7b60*/  F2FP.BF16.F32.PACK_AB R5, R127, R140 ;  /* 0x0000008c7f05723e */ /* 0x000fe400000010ff */
[----:B------:R-:W-:-:S02]  /*7b70*/  F2FP.BF16.F32.PACK_AB R6, R69, R68 ;  /* 0x000000444506723e */ /* 0x000fc400000010ff */
[----:B------:R-:W-:Y:S02]  /*7b80*/  F2FP.BF16.F32.PACK_AB R7, R128, R137 ;  /* 0x000000898007723e */ /* 0x000fe400000010ff */
[----:B------:R-:W-:Y:S02]  /*7b90*/  SHF.R.U64 R38, R38, 0x3, RZ ;  /* 0x0000000326267819 */ /* 0x000fe400000012ff */
[----:B------:R-:W-:Y:S01]  /*7ba0*/  LEA R60, R74, R197, 0x7 ;  /* 0x000000c54a3c7211 */ /* 0x000fe200078e38ff */
[----:B------:R1:W-:Y:S01]  /*7bb0*/  STSM.16.M88.4 [R56], R4 ;  /* 0x0000000438007844 */ /* 0x0003e20000000200 */
[----:B------:R-:W-:Y:S02]  /*7bc0*/  SHF.R.U64 R20, R20, 0x3, RZ ;  /* 0x0000000314147819 */ /* 0x000fe400000012ff */
[----:B------:R-:W-:Y:S02]  /*7bd0*/  LOP3.LUT R38, R38, R39, RZ, 0x3c, !PT ;  /* 0x0000002726267212 */ /* 0x000fe400078e3cff */
[----:B------:R-:W-:-:S02]  /*7be0*/  IADD3.X R39, RZ, R49, RZ, P3, !PT ;  /* 0x00000031ff277210 */ /* 0x000fc40001ffe4ff */
[----:B------:R-:W-:Y:S02]  /*7bf0*/  LOP3.LUT P0, RZ, R193, 0x3, RZ, 0xc0, !PT ;  /* 0x00000003c1ff7812 */ /* 0x000fe4000780c0ff */
[----:B0-----:R-:W-:Y:S02]  /*7c00*/  LEA R12, P3, R50, UR6, 0x2 ;  /* 0x00000006320c7c11 */ /* 0x001fe4000f8610ff */
[----:B------:R-:W-:Y:S01]  /*7c10*/  LOP3.LUT R20, R20, R21, RZ, 0x3c, !PT ;  /* 0x0000001514147212 */ /* 0x000fe200078e3cff */
[----:B------:R-:W-:Y:S01]  /*7c20*/  IMAD.X R21, RZ, RZ, R49, P2 ;  /* 0x000000ffff157224 */ /* 0x000fe200010e0631 */
[C---:B------:R-:W-:Y:S02]  /*7c30*/  ISETP.GE.OR P2, PT, R60.reuse, R3, P0 ;  /* 0x000000033c00720c */ /* 0x040fe40000746670 */
[----:B------:R-:W-:Y:S01]  /*7c40*/  F2FP.BF16.F32.PACK_AB R8, R73, R72 ;  /* 0x000000484908723e */ /* 0x000fe200000010ff */
[----:B-1----:R-:W-:Y:S01]  /*7c50*/  VIADD R4, R60, 0x8 ;  /* 0x000000083c047836 */ /* 0x002fe20000000000 */
[----:B------:R-:W-:Y:S01]  /*7c60*/  F2FP.BF16.F32.PACK_AB R9, R126, R135 ;  /* 0x000000877e09723e */ /* 0x000fe200000010ff */
[----:B------:R-:W-:Y:S01]  /*7c70*/  IMAD.IADD R5, R51, 0x1, R53 ;  /* 0x0000000133057824 */ /* 0x000fe200078e0235 */
[----:B------:R-:W-:-:S02]  /*7c80*/  F2FP.BF16.F32.PACK_AB R10, R77, R76 ;  /* 0x0000004c4d0a723e */ /* 0x000fc400000010ff */
[----:B------:R-:W-:Y:S02]  /*7c90*/  F2FP.BF16.F32.PACK_AB R11, R121, R138 ;  /* 0x0000008a790b723e */ /* 0x000fe400000010ff */
[----:B------:R-:W-:Y:S02]  /*7ca0*/  ISETP.GE.OR P0, PT, R4, R3, P0 ;  /* 0x000000030400720c */ /* 0x000fe40000706670 */
[----:B------:R-:W-:Y:S01]  /*7cb0*/  LEA.HI.X R13, R50, UR7, R5, 0x2, P3 ;  /* 0x00000007320d7c11 */ /* 0x000fe200098f1405 */
[----:B------:R-:W-:Y:S01]  /*7cc0*/  STSM.16.M88.4 [R54], R8 ;  /* 0x0000000836007844 */ /* 0x000fe20000000200 */
[----:B------:R-:W-:Y:S02]  /*7cd0*/  F2FP.BF16.F32.PACK_AB R4, R81, R80 ;  /* 0x000000505104723e */ /* 0x000fe400000010ff */
[----:B------:R-:W-:Y:S01]  /*7ce0*/  F2FP.BF16.F32.PACK_AB R5, R123, R136 ;  /* 0x000000887b05723e */ /* 0x000fe200000010ff */
[----:B------:R-:W-:Y:S01]  /*7cf0*/  SHFL.IDX PT, R50, R12, RZ, 0x1c1f ;  /* 0x001c1fff0c327589 */ /* 0x000fe200000e0000 */
[----:B------:R-:W-:-:S02]  /*7d00*/  F2FP.BF16.F32.PACK_AB R6, R85, R84 ;  /* 0x000000545506723e */ /* 0x000fc400000010ff */
[----:B------:R-:W-:Y:S01]  /*7d10*/  F2FP.BF16.F32.PACK_AB R7, R124, R133 ;  /* 0x000000857c07723e */ /* 0x000fe200000010ff */
[----:B------:R-:W0:Y:S01]  /*7d20*/  SHFL.IDX PT, R51, R13, RZ, 0x1c1f ;  /* 0x001c1fff0d337589 */ /* 0x000e2200000e0000 */
[----:B------:R-:W-:Y:S02]  /*7d30*/  F2FP.BF16.F32.PACK_AB R88, R89, R88 ;  /* 0x000000585958723e */ /* 0x000fe400000010ff */
[----:B------:R-:W-:Y:S01]  /*7d40*/  F2FP.BF16.F32.PACK_AB R96, R97, R96 ;  /* 0x000000606160723e */ /* 0x000fe200000010ff */
[----:B------:R-:W-:Y:S01]  /*7d50*/  STSM.16.M88.4 [R22], R4 ;  /* 0x0000000416007844 */ /* 0x000fe20000000200 */
[----:B------:R-:W-:Y:S02]  /*7d60*/  MOV R86, R86 ;  /* 0x0000005600567202 */ /* 0x000fe40000000f00 */
[----:B------:R-:W-:Y:S01]  /*7d70*/  F2FP.BF16.F32.PACK_AB R89, R125, R134 ;  /* 0x000000867d59723e */ /* 0x000fe200000010ff */
[----:B------:R-:W-:Y:S01]  /*7d80*/  SHFL.IDX PT, R54, R12, 0x1, 0x1c1f ;  /* 0x003c1f000c367f89 */ /* 0x000fe200000e0000 */
[----:B------:R-:W-:-:S02]  /*7d90*/  F2FP.BF16.F32.PACK_AB R90, R93, R92 ;  /* 0x0000005c5d5a723e */ /* 0x000fc400000010ff */
[----:B------:R-:W-:Y:S01]  /*7da0*/  F2FP.BF16.F32.PACK_AB R91, R95, R94 ;  /* 0x0000005e5f5b723e */ /* 0x000fe200000010ff */
[----:B------:R-:W1:Y:S01]  /*7db0*/  SHFL.IDX PT, R55, R13, 0x1, 0x1c1f ;  /* 0x003c1f000d377f89 */ /* 0x000e6200000e0000 */
[----:B------:R-:W-:Y:S02]  /*7dc0*/  F2FP.BF16.F32.PACK_AB R97, R99, R98 ;  /* 0x000000626361723e */ /* 0x000fe400000010ff */
[----:B------:R-:W-:Y:S01]  /*7dd0*/  F2FP.BF16.F32.PACK_AB R104, R105, R104 ;  /* 0x000000686968723e */ /* 0x000fe200000010ff */
[----:B------:R-:W-:Y:S01]  /*7de0*/  STSM.16.M88.4 [R86], R88 ;  /* 0x0000005856007844 */ /* 0x000fe20000000200 */
[----:B------:R-:W-:Y:S02]  /*7df0*/  MOV R82, R82 ;  /* 0x0000005200527202 */ /* 0x000fe40000000f00 */
[----:B------:R-:W-:Y:S02]  /*7e00*/  F2FP.BF16.F32.PACK_AB R98, R101, R100 ;  /* 0x000000646562723e */ /* 0x000fe400000010ff */
[----:B------:R-:W-:-:S02]  /*7e10*/  F2FP.BF16.F32.PACK_AB R99, R103, R102 ;  /* 0x000000666763723e */ /* 0x000fc400000010ff */
[----:B------:R-:W-:Y:S02]  /*7e20*/  F2FP.BF16.F32.PACK_AB R105, R107, R106 ;  /* 0x0000006a6b69723e */ /* 0x000fe400000010ff */
[----:B------:R-:W-:Y:S01]  /*7e30*/  F2FP.BF16.F32.PACK_AB R112, R113, R112 ;  /* 0x000000707170723e */ /* 0x000fe200000010ff */
[----:B------:R-:W-:Y:S01]  /*7e40*/  STSM.16.M88.4 [R82], R96 ;  /* 0x0000006052007844 */ /* 0x000fe20000000200 */
[----:B------:R-:W-:Y:S02]  /*7e50*/  MOV R78, R78 ;  /* 0x0000004e004e7202 */ /* 0x000fe40000000f00 */
[----:B------:R-:W-:Y:S02]  /*7e60*/  F2FP.BF16.F32.PACK_AB R106, R109, R108 ;  /* 0x0000006c6d6a723e */ /* 0x000fe400000010ff */
[----:B------:R-:W-:Y:S02]  /*7e70*/  F2FP.BF16.F32.PACK_AB R107, R111, R110 ;  /* 0x0000006e6f6b723e */ /* 0x000fe400000010ff */
[----:B------:R-:W-:-:S02]  /*7e80*/  F2FP.BF16.F32.PACK_AB R113, R115, R114 ;  /* 0x000000727371723e */ /* 0x000fc400000010ff */
[----:B------:R-:W-:Y:S01]  /*7e90*/  F2FP.BF16.F32.PACK_AB R114, R117, R116 ;  /* 0x000000747572723e */ /* 0x000fe200000010ff */
[----:B------:R-:W-:Y:S01]  /*7ea0*/  STSM.16.M88.4 [R78], R104 ;  /* 0x000000684e007844 */ /* 0x000fe20000000200 */
[----:B------:R-:W-:Y:S02]  /*7eb0*/  F2FP.BF16.F32.PACK_AB R115, R119, R118 ;  /* 0x000000767773723e */ /* 0x000fe400000010ff */
[C---:B------:R-:W-:Y:S02]  /*7ec0*/  IADD3 R35, P5, R48.reuse, 0x2000, RZ ;  /* 0x0000200030237810 */ /* 0x040fe40007fbe0ff */
[----:B------:R-:W-:Y:S01]  /*7ed0*/  IADD3 R33, P6, R48, 0x3000, RZ ;  /* 0x0000300030217810 */ /* 0x000fe20007fde0ff */
[----:B------:R-:W-:Y:S01]  /*7ee0*/  STSM.16.M88.4 [R75], R112 ;  /* 0x000000704b007844 */ /* 0x000fe20000000200 */
[----:B------:R-:W-:Y:S02]  /*7ef0*/  LOP3.LUT R34, R35, 0x380, RZ, 0xc0, !PT ;  /* 0x0000038023227812 */ /* 0x000fe400078ec0ff */
[----:B------:R-:W-:Y:S01]  /*7f00*/  LOP3.LUT R32, R33, 0x380, RZ, 0xc0, !PT ;  /* 0x0000038021207812 */ /* 0x000fe200078ec0ff */
[----:B------:R-:W-:Y:S01]  /*7f10*/  BAR.SYNC.DEFER_BLOCKING 0x1, 0x100 ;  /* 0x0044000000007b1d */ /* 0x000fe20000010000 */
[----:B------:R-:W-:-:S02]  /*7f20*/  SHF.R.U64 R34, R34, 0x3, RZ ;  /* 0x0000000322227819 */ /* 0x000fc400000012ff */
[----:B------:R-:W-:Y:S02]  /*7f30*/  SHF.R.U64 R32, R32, 0x3, RZ ;  /* 0x0000000320207819 */ /* 0x000fe400000012ff */
[----:B------:R-:W-:Y:S01]  /*7f40*/  LOP3.LUT R34, R34, R35, RZ, 0x3c, !PT ;  /* 0x0000002322227212 */ /* 0x000fe200078e3cff */
[--C-:B------:R-:W-:Y:S01]  /*7f50*/  IMAD.X R35, RZ, RZ, R49.reuse, P5 ;  /* 0x000000ffff237224 */ /* 0x100fe200028e0631 */
[----:B------:R-:W-:Y:S01]  /*7f60*/  LOP3.LUT R32, R32, R33, RZ, 0x3c, !PT ;  /* 0x0000002120207212 */ /* 0x000fe200078e3cff */
[----:B------:R-:W-:Y:S01]  /*7f70*/  IMAD.X R33, RZ, RZ, R49, P6 ;  /* 0x000000ffff217224 */ /* 0x000fe200030e0631 */
[C---:B------:R-:W-:Y:S02]  /*7f80*/  IADD3 R37, P4, R48.reuse, 0x1000, RZ ;  /* 0x0000100030257810 */ /* 0x040fe40007f9e0ff */
[----:B------:R-:W-:Y:S02]  /*7f90*/  IADD3 R43, P5, R48, 0x9000, RZ ;  /* 0x00009000302b7810 */ /* 0x000fe40007fbe0ff */
[----:B------:R-:W-:-:S02]  /*7fa0*/  LOP3.LUT R36, R37, 0x380, RZ, 0xc0, !PT ;  /* 0x0000038025247812 */ /* 0x000fc400078ec0ff */
[----:B------:R-:W-:Y:S02]  /*7fb0*/  LOP3.LUT R42, R43, 0x380, RZ, 0xc0, !PT ;  /* 0x000003802b2a7812 */ /* 0x000fe400078ec0ff */
[----:B------:R-:W-:Y:S01]  /*7fc0*/  SHF.R.U64 R36, R36, 0x3, RZ ;  /* 0x0000000324247819 */ /* 0x000fe200000012ff */
[----:B------:R-:W-:Y:S01]  /*7fd0*/  UIMAD UR5, UR12, UR8, URZ ;  /* 0x000000080c0572a4 */ /* 0x000fe2000f8e023f */
[----:B------:R-:W-:Y:S02]  /*7fe0*/  SHF.R.U64 R42, R42, 0x3, RZ ;  /* 0x000000032a2a7819 */ /* 0x000fe400000012ff */
[----:B------:R-:W-:Y:S02]  /*7ff0*/  LOP3.LUT R36, R36, R37, RZ, 0x3c, !PT ;  /* 0x0000002524247212 */ /* 0x000fe400078e3cff */
[----:B------:R-:W-:Y:S01]  /*8000*/  IADD3.X R37, RZ, R49, RZ, P4, !PT ;  /* 0x00000031ff257210 */ /* 0x000fe200027fe4ff */
[----:B0-----:R-:W-:Y:S01]  /*8010*/  @!P2 ST.E desc[UR36][R50.64], R2 ;  /* 0x000000023200a985 */ /* 0x001fe2000c101924 */
[C---:B------:R-:W-:Y:S01]  /*8020*/  IADD3 R41, P4, R48.reuse, 0x8000, RZ ;  /* 0x0000800030297810 */ /* 0x040fe20007f9e0ff */
[----:B------:R-:W-:Y:S01]  /*8030*/  UIMAD.WIDE.U32 UR6, UR11, UR8, URZ ;  /* 0x000000080b0672a5 */ /* 0x000fe2000f8e003f */
[----:B------:R-:W-:Y:S01]  /*8040*/  IADD3 R45, P6, R48, 0xa000, RZ ;  /* 0x0000a000302d7810 */ /* 0x000fe20007fde0ff */
[----:B-1----:R0:W-:Y:S01]  /*8050*/  @!P0 ST.E desc[UR36][R54.64], R0 ;  /* 0x0000000036008985 */ /* 0x0021e2000c101924 */
[----:B------:R-:W-:Y:S01]  /*8060*/  UIMAD UR5, UR11, UR9, UR5 ;  /* 0x000000090b0572a4 */ /* 0x000fe2000f8e0205 */
[----:B------:R-:W-:-:S02]  /*8070*/  LOP3.LUT R42, R42, R43, RZ, 0x3c, !PT ;  /* 0x0000002b2a2a7212 */ /* 0x000fc400078e3cff */
[----:B------:R1:W5:Y:S01]  /*8080*/  LD.E.128 R8, desc[UR36][R34.64] ;  /* 0x0000002422087980 */ /* 0x000362000c101d00 */
[----:B------:R-:W-:Y:S01]  /*8090*/  LOP3.LUT R40, R41, 0x380, RZ, 0xc0, !PT ;  /* 0x0000038029287812 */ /* 0x000fe200078ec0ff */
[----:B------:R-:W-:Y:S01]  /*80a0*/  ULDC.64 UR8, c[0x0][0xaf0] ;  /* 0x0002bc0000087ab9 */ /* 0x000fe20000000a00 */
[----:B------:R-:W-:Y:S01]  /*80b0*/  LOP3.LUT R44, R45, 0x380, RZ, 0xc0, !PT ;  /* 0x000003802d2c7812 */ /* 0x000fe200078ec0ff */
[----:B------:R2:W5:Y:S01]  /*80c0*/  LD.E.128 R4, desc[UR36][R32.64] ;  /* 0x0000002420047980 */ /* 0x000562000c101d00 */
[----:B------:R-:W-:Y:S02]  /*80d0*/  LOP3.LUT R43, R48, 0x380, RZ, 0xc0, !PT ;  /* 0x00000380302b7812 */ /* 0x000fe400078ec0ff */
[----:B------:R-:W-:Y:S01]  /*80e0*/  LOP3.LUT R46, R155, 0x380, RZ, 0xc0, !PT ;  /* 0x000003809b2e7812 */ /* 0x000fe200078ec0ff */
[----:B0-----:R-:W0:Y:S01]  /*80f0*/  @P1 LDC R0, c[0x0][0xbec] ;  /* 0x0002fb00ff001b82 */ /* 0x001e220000000800 */
[----:B------:R3:W5:Y:S01]  /*8100*/  LD.E.128 R84, desc[UR36][R30.64] ;  /* 0x000000241e547980 */ /* 0x000762000c101d00 */
[----:B------:R-:W-:Y:S01]  /*8110*/  UIADD3 UR7, UR7, UR5, URZ ;  /* 0x0000000507077290 */ /* 0x000fe2000fffe03f */
[----:B------:R-:W-:-:S02]  /*8120*/  SHF.R.U64 R40, R40, 0x3, RZ ;  /* 0x0000000328287819 */ /* 0x000fc400000012ff */
[----:B------:R4:W5:Y:S03]  /*8130*/  LD.E.128 R56, desc[UR36][R20.64] ;  /* 0x0000002414387980 */ /* 0x000966000c101d00 */
[----:B-1----:R-:W1:Y:S01]  /*8140*/  @P1 LDC R35, c[0x0][0xbf0] ;  /* 0x0002fc00ff231b82 */ /* 0x002e620000000800 */
[----:B--2---:R-:W-:Y:S01]  /*8150*/  LEA R33, R19, R23, 0x5 ;  /* 0x0000001713217211 */ /* 0x004fe200078e28ff */
[----:B------:R2:W5:Y:S01]  /*8160*/  LD.E.128 R64, desc[UR36][R28.64] ;  /* 0x000000241c407980 */ /* 0x000562000c101d00 */
[----:B------:R-:W-:Y:S02]  /*8170*/  SHF.R.U64 R44, R44, 0x3, RZ ;  /* 0x000000032c2c7819 */ /* 0x000fe400000012ff */
[----:B------:R-:W-:Y:S01]  /*8180*/  SHF.R.U64 R43, R43, 0x3, RZ ;  /* 0x000000032b2b7819 */ /* 0x000fe200000012ff */
[----:B------:R0:W5:Y:S01]  /*8190*/  LD.E.128 R24, desc[UR36][R36.64] ;  /* 0x0000002424187980 */ /* 0x000162000c101d00 */
[----:B------:R-:W-:Y:S01]  /*81a0*/  SHF.R.U64 R46, R46, 0x3, RZ ;  /* 0x000000032e2e7819 */ /* 0x000fe200000012ff */
[----:B---3--:R-:W3:Y:S01]  /*81b0*/  LDC.64 R30, c[0x0][0xae0] ;  /* 0x0002b800ff1e7b82 */ /* 0x008ee20000000a00 */
[----:B------:R-:W-:Y:S01]  /*81c0*/  IMAD R33, R74, 0x80, R33 ;  /* 0x000000804a217824 */ /* 0x000fe200078e0221 */
[----:B------:R-:W-:Y:S01]  /*81d0*/  UIMAD UR5, UR10, UR8, URZ ;  /* 0x000000080a0572a4 */ /* 0x000fe2000f8e023f */
[----:B------:R-:W-:Y:S01]  /*81e0*/  LOP3.LUT R40, R40, R41, RZ, 0x3c, !PT ;  /* 0x0000002928287212 */ /* 0x000fe200078e3cff */
[----:B------:R-:W-:Y:S01]  /*81f0*/  IMAD.X R41, RZ, RZ, R49, P4 ;  /* 0x000000ffff297224 */ /* 0x000fe200020e0631 */
[----:B------:R-:W-:Y:S01]  /*8200*/  LOP3.LUT R44, R44, R45, RZ, 0x3c, !PT ;  /* 0x0000002d2c2c7212 */ /* 0x000fe200078e3cff */
[----:B------:R0:W5:Y:S01]  /*8210*/  LD.E.128 R12, desc[UR36][R38.64] ;  /* 0x00000024260c7980 */ /* 0x000162000c101d00 */
[----:B------:R-:W-:Y:S01]  /*8220*/  LOP3.LUT R48, R43, R48, RZ, 0x3c, !PT ;  /* 0x000000302b307212 */ /* 0x000fe200078e3cff */
[----:B0-----:R-:W-:Y:S01]  /*8230*/  @P1 IMAD.HI.U32 R0, R33, R0, RZ ;  /* 0x0000000021001227 */ /* 0x001fe200078e00ff */
[----:B------:R-:W-:-:S03]  /*8240*/  LOP3.LUT R46, R46, R155, RZ, 0x3c, !PT ;  /* 0x0000009b2e2e7212 */ /* 0x000fc600078e3cff */
[----:B----4-:R-:W-:Y:S01]  /*8250*/  IMAD.MOV.U32 R20, RZ, RZ, R33 ;  /* 0x000000ffff147224 */ /* 0x010fe200078e0021 */
[----:B------:R-:W-:Y:S01]  /*8260*/  UIMAD UR5, UR60, UR9, UR5 ;  /* 0x000000093c0572a4 */ /* 0x000fe2000f8e0205 */
[----:B------:R-:W-:Y:S01]  /*8270*/  IMAD.X R43, RZ, RZ, R49, P5 ;  /* 0x000000ffff2b7224 */ /* 0x000fe200028e0631 */
[----:B------:R-:W-:Y:S01]  /*8280*/  IADD3.X R45, RZ, R49, RZ, P6, !PT ;  /* 0x00000031ff2d7210 */ /* 0x000fe200037fe4ff */
[----:B------:R0:W5:Y:S01]  /*8290*/  LD.E.128 R60, desc[UR36][R48.64] ;  /* 0x00000024303c7980 */ /* 0x000162000c101d00 */
[----:B-1----:R-:W-:Y:S01]  /*82a0*/  @P1 SHF.R.U32.HI R20, RZ, R35, R0 ;  /* 0x00000023ff141219 */ /* 0x002fe20000011600 */
[----:B------:R-:W-:Y:S02]  /*82b0*/  UIMAD.WIDE.U32 UR60, UR60, UR8, UR6 ;  /* 0x000000083c3c72a5 */ /* 0x000fe4000f8e0006 */
[----:B------:R0:W5:Y:S01]  /*82c0*/  LD.E.128 R80, desc[UR36][R40.64] ;  /* 0x0000002428507980 */ /* 0x000162000c101d00 */
[----:B--2---:R-:W-:Y:S02]  /*82d0*/  IADD3 R29, -R20, RZ, RZ ;  /* 0x000000ff141d7210 */ /* 0x004fe40007ffe1ff */
[----:B------:R-:W-:Y:S01]  /*82e0*/  SHF.R.S32.HI R21, RZ, 0x1f, R20 ;  /* 0x0000001fff157819 */ /* 0x000fe20000011414 */
[----:B------:R-:W-:Y:S01]  /*82f0*/  UIADD3 UR61, UR61, UR5, URZ ;  /* 0x000000053d3d7290 */ /* 0x000fe2000fffe03f */
[----:B------:R0:W5:Y:S01]  /*8300*/  LD.E.128 R76, desc[UR36][R42.64] ;  /* 0x000000242a4c7980 */ /* 0x000162000c101d00 */
[----:B------:R-:W-:Y:S01]  /*8310*/  IMAD R29, R52, R29, R33 ;  /* 0x0000001d341d7224 */ /* 0x000fe200078e0221 */
[----:B------:R-:W-:Y:S01]  /*8320*/  ULDC.64 UR6, c[0x0][0xad8] ;  /* 0x0002b60000067ab9 */ /* 0x000fe20000000a00 */
[----:B---3--:R-:W-:Y:S01]  /*8330*/  IMAD R21, R21, R30, RZ ;  /* 0x0000001e15157224 */ /* 0x008fe200078e02ff */
[----:B------:R0:W5:Y:S02]  /*8340*/  LD.E.128 R68, desc[UR36][R44.64] ;  /* 0x000000242c447980 */ /* 0x000164000c101d00 */
[----:B------:R-:W-:-:S02]  /*8350*/  SHF.R.S32.HI R0, RZ, 0x1f, R29 ;  /* 0x0000001fff007819 */ /* 0x000fc4000001141d */
[----:B------:R0:W5:Y:S01]  /*8360*/  LD.E.128 R48, desc[UR36][R46.64] ;  /* 0x000000242e307980 */ /* 0x000162000c101d00 */
[C---:B------:R-:W-:Y:S01]  /*8370*/  IMAD R31, R20.reuse, R31, R21 ;  /* 0x0000001f141f7224 */ /* 0x040fe200078e0215 */
[----:B------:R-:W-:Y:S01]  /*8380*/  @!PT LDS RZ, [RZ] ;  /* 0x00000000fffff984 */ /* 0x000fe20000000800 */
[----:B------:R-:W-:Y:S01]  /*8390*/  @!PT LDS RZ, [RZ] ;  /* 0x00000000fffff984 */ /* 0x000fe20000000800 */
[----:B------:R-:W-:Y:S01]  /*83a0*/  @!PT LDS RZ, [RZ] ;  /* 0x00000000fffff984 */ /* 0x000fe20000000800 */
[----:B------:R-:W-:Y:S01]  /*83b0*/  @!PT LDS RZ, [RZ] ;  /* 0x00000000fffff984 */ /* 0x000fe20000000800 */
[----:B------:R1:W-:Y:S06]  /*83c0*/  MEMBAR.ALL.CTA ;  /* 0x0000000000007992 */ /* 0x0003ec0000008000 */
[----:B-1----:R-:W1:Y:S01]  /*83d0*/  FENCE.VIEW.ASYNC.S ;  /* 0x00000000000073c6 */ /* 0x002e620000000000 */
[----:B------:R-:W-:-:S04]  /*83e0*/  IMAD.WIDE.U32 R20, R20, R30, UR60 ;  /* 0x0000003c14147e25 */ /* 0x000fc8000f8e001e */
[----:B------:R-:W-:Y:S02]  /*83f0*/  IMAD.IADD R21, R21, 0x1, R31 ;  /* 0x0000000115157824 */ /* 0x000fe400078e021f */
[----:B------:R-:W-:Y:S02]  /*8400*/  IMAD R2, R0, UR6, RZ ;  /* 0x0000000600027c24 */ /* 0x000fe4000f8e02ff */
[----:B------:R-:W-:Y:S01]  /*8410*/  IMAD R74, R74, 0x80, R23 ;  /* 0x000000804a4a7824 */ /* 0x000fe200078e0217 */
[----:B------:R-:W-:Y:S01]  /*8420*/  UIADD3 UR4, UR4, 0x30820, URZ ;  /* 0x0003082004047890 */ /* 0x000fe2000fffe03f */
[C---:B------:R-:W-:Y:S02]  /*8430*/  IMAD R31, R29.reuse, UR7, R2 ;  /* 0x000000071d1f7c24 */ /* 0x040fe4000f8e0202 */
[----:B------:R-:W-:Y:S01]  /*8440*/  IMAD.WIDE.U32 R20, R29, UR6, R20 ;  /* 0x000000061d147c25 */ /* 0x000fe2000f8e0014 */
[----:B------:R-:W-:Y:S01]  /*8450*/  UIADD3 UR38, UR38, 0x1, URZ ;  /* 0x0000000126267890 */ /* 0x000fe2000fffe03f */
[-C--:B------:R-:W-:Y:S01]  /*8460*/  ISETP.GE.AND P2, PT, R74, R3.reuse, PT ;  /* 0x000000034a00720c */ /* 0x080fe20003f46270 */
[----:B------:R-:W-:Y:S01]  /*8470*/  ULDC.64 UR6, c[0x0][0xa80] ;  /* 0x0002a00000067ab9 */ /* 0x000fe20000000a00 */
[----:B------:R-:W-:Y:S01]  /*8480*/  IMAD.IADD R21, R21, 0x1, R31 ;  /* 0x0000000115157824 */ /* 0x000fe200078e021f */
[----:B------:R-:W-:Y:S01]  /*8490*/  UPRMT UR4, URZ, 0x654, UR4 ;  /* 0x000006543f047896 */ /* 0x000fe20008000004 */
[----:B------:R-:W-:Y:S01]  /*84a0*/  LEA R2, P3, R20, UR6, 0x1 ;  /* 0x0000000614027c11 */ /* 0x000fe2000f8608ff */
[----:B------:R-:W-:Y:S01]  /*84b0*/  ULDC UR5, c[0x0][0xc] ;  /* 0x0000030000057ab9 */ /* 0x000fe20000000800 */
[----:B------:R-:W-:Y:S01]  /*84c0*/  UISETP.NE.AND UP0, UPT, UR38, 0x2, UPT ;  /* 0x000000022600788c */ /* 0x000fe2000bf05270 */
[----:B------:R-:W-:Y:S01]  /*84d0*/  IADD3 R0, R74, 0x20, RZ ;  /* 0x000000204a007810 */ /* 0x000fe20007ffe0ff */
[----:B------:R-:W-:Y:S01]  /*84e0*/  UIADD3 UR13, UR5, UR13, URZ ;  /* 0x0000000d050d7290 */ /* 0x000fe2000fffe03f */
[----:B------:R-:W-:Y:S01]  /*84f0*/  LEA.HI.X R34, R20, UR7, R21, 0x1, P3 ;  /* 0x0000000714227c11 */ /* 0x000fe200098f0c15 */
[----:B------:R-:W-:Y:S01]  /*8500*/  USEL UR6, URZ, 0x1, UP0 ;  /* 0x000000013f067887 */ /* 0x000fe20008000000 */
[-C--:B------:R-:W-:Y:S01]  /*8510*/  ISETP.GE.AND P0, PT, R0, R3.reuse, PT ;  /* 0x000000030000720c */ /* 0x080fe20003f06270 */
[----:B------:R-:W-:Y:S01]  /*8520*/  VIADD R0, R74, 0x40 ;  /* 0x000000404a007836 */ /* 0x000fe20000000000 */
[----:B------:R-:W-:Y:S01]  /*8530*/  USEL UR38, UR38, URZ, UP0 ;  /* 0x0000003f26267287 */ /* 0x000fe20008000000 */
[----:B-1----:R0:W1:Y:S01]  /*8540*/  SHFL.IDX PT, R28, R2, RZ, 0x181f ;  /* 0x00181fff021c7589 */ /* 0x00206200000e0000 */
[----:B------:R-:W-:Y:S01]  /*8550*/  ULOP3.LUT UR39, UR39, UR6, URZ, 0x3c, !UPT ;  /* 0x0000000627277292 */ /* 0x000fe2000f8e3c3f */
[----:B------:R-:W-:Y:S01]  /*8560*/  MOV R22, UR13 ;  /* 0x0000000d00167c02 */ /* 0x000fe20008000f00 */
[----:B------:R-:W-:Y:S01]  /*8570*/  SYNCS.ARRIVE.TRANS64.RED.A1T0 RZ, [UR4], RZ ;  /* 0x000000ffffff79a7 */ /* 0x000fe20008100404 */
[----:B------:R0:W2:Y:S01]  /*8580*/  SHFL.IDX PT, R29, R34, RZ, 0x181f ;  /* 0x00181fff221d7589 */ /* 0x0000a200000e0000 */
[----:B------:R-:W-:Y:S01]  /*8590*/  BSSY B0, `(.L_x_3325) ;  /* 0x000000f000007945 */ /* 0x000fe20003800000 */
[----:B------:R-:W-:-:S03]  /*85a0*/  ISETP.GE.AND P1, PT, R0, R3, PT ;  /* 0x000000030000720c */ /* 0x000fc60003f26270 */
[----:B------:R-:W-:Y:S10]  /*85b0*/  @P2 BRA `(.L_x_3326) ;  /* 0x0000000000302947 */ /* 0x000ff40003800000 */
[----:B------:R-:W-:Y:S02]  /*85c0*/  ULDC UR4, c[0x0][0xac8] ;  /* 0x0002b20000047ab9 */ /* 0x000fe40000000800 */
[----:B------:R-:W-:Y:S02]  /*85d0*/  ISETP.GE.AND P3, PT, R18, UR4, PT ;  /* 0x0000000412007c0c */ /* 0x000fe4000bf66270 */
[----:B------:R-:W-:Y:S02]  /*85e0*/  ISETP.GE.AND P4, PT, R17, UR4, PT ;  /* 0x0000000411007c0c */ /* 0x000fe4000bf86270 */
[----:B------:R-:W-:-:S09]  /*85f0*/  ISETP.GE.AND P2, PT, R16, UR4, PT ;  /* 0x0000000410007c0c */ /* 0x000fd2000bf46270 */
[-C--:B-1----:R-:W-:Y:S02]  /*8600*/  @!P3 LEA R30, P5, R18, R28.reuse, 0x1 ;  /* 0x0000001c121eb211 */ /* 0x082fe400078a08ff */
[C---:B------:R-:W-:Y:S02]  /*8610*/  @!P4 LEA R32, P6, R17.reuse, R28, 0x1 ;  /* 0x0000001c1120c211 */ /* 0x040fe400078c08ff */
[----:B--2---:R-:W-:Y:S01]  /*8620*/  @!P2 IMAD.WIDE R20, R16, 0x2, R28 ;  /* 0x000000021014a825 */ /* 0x004fe200078e021c */
[-C--:B------:R-:W-:Y:S02]  /*8630*/  @!P3 LEA.HI.X R31, R18, R29.reuse, R203, 0x1, P5 ;  /* 0x0000001d121fb211 */ /* 0x080fe400028f0ccb */
[----:B------:R-:W-:Y:S02]  /*8640*/  @!P4 LEA.HI.X R33, R17, R29, R202, 0x1, P6 ;  /* 0x0000001d1121c211 */ /* 0x000fe400030f0cca */
[----:B-----5:R3:W-:Y:S04]  /*8650*/  @!P2 ST.E.128 desc[UR36][R20.64], R60 ;  /* 0x0000003c1400a985 */ /* 0x0207e8000c101d24 */
[----:B------:R3:W-:Y:S04]  /*8660*/  @!P3 ST.E.128 desc[UR36][R30.64], R84 ;  /* 0x000000541e00b985 */ /* 0x0007e8000c101d24 */
[----:B------:R3:W-:Y:S02]  /*8670*/  @!P4 ST.E.128 desc[UR36][R32.64], R80 ;  /* 0x000000502000c985 */ /* 0x0007e4000c101d24 */
.L_x_3326:
[----:B------:R-:W-:Y:S05]  /*8680*/  BSYNC B0 ;  /* 0x0000000000007941 */ /* 0x000fea0003800000 */
.L_x_3325:
[----:B--2---:R2:W4:Y:S01]  /*8690*/  SHFL.IDX PT, R29, R34, 0x1, 0x181f ;  /* 0x00381f00221d7f89 */ /* 0x00452200000e0000 */
[----:B------:R-:W-:Y:S03]  /*86a0*/  BSSY B0, `(.L_x_3327) ;  /* 0x000000f000007945 */ /* 0x000fe60003800000 */
[----:B-1----:R2:W1:Y:S01]  /*86b0*/  SHFL.IDX PT, R28, R2, 0x1, 0x181f ;  /* 0x00381f00021c7f89 */ /* 0x00246200000e0000 */
[----:B------:R-:W-:Y:S05]  /*86c0*/  @P0 BRA `(.L_x_3328) ;  /* 0x0000000000300947 */ /* 0x000fea0003800000 */
[----:B------:R-:W-:Y:S02]  /*86d0*/  ULDC UR4, c[0x0][0xac8] ;  /* 0x0002b20000047ab9 */ /* 0x000fe40000000800 */
[----:B------:R-:W-:Y:S02]  /*86e0*/  ISETP.GE.AND P4, PT, R18, UR4, PT ;  /* 0x0000000412007c0c */ /* 0x000fe4000bf86270 */
[----:B------:R-:W-:Y:S02]  /*86f0*/  ISETP.GE.AND P5, PT, R17, UR4, PT ;  /* 0x0000000411007c0c */ /* 0x000fe4000bfa6270 */
[----:B------:R-:W-:-:S09]  /*8700*/  ISETP.GE.AND P3, PT, R16, UR4, PT ;  /* 0x0000000410007c0c */ /* 0x000fd2000bf66270 */
[-C--:B-1-3--:R-:W-:Y:S02]  /*8710*/  @!P4 LEA R30, P0, R18, R28.reuse, 0x1 ;  /* 0x0000001c121ec211 */ /* 0x08afe400078008ff */
[C---:B------:R-:W-:Y:S02]  /*8720*/  @!P5 LEA R32, P2, R17.reuse, R28, 0x1 ;  /* 0x0000001c1120d211 */ /* 0x040fe400078408ff */
[----:B----4-:R-:W-:Y:S01]  /*8730*/  @!P3 IMAD.WIDE R20, R16, 0x2, R28 ;  /* 0x000000021014b825 */ /* 0x010fe200078e021c */
[-C--:B------:R-:W-:Y:S02]  /*8740*/  @!P4 LEA.HI.X R31, R18, R29.reuse, R203, 0x1, P0 ;  /* 0x0000001d121fc211 */ /* 0x080fe400000f0ccb */
[----:B------:R-:W-:Y:S02]  /*8750*/  @!P5 LEA.HI.X R33, R17, R29, R202, 0x1, P2 ;  /* 0x0000001d1121d211 */ /* 0x000fe400010f0cca */
[----:B-----5:R1:W-:Y:S04]  /*8760*/  @!P3 ST.E.128 desc[UR36][R20.64], R24 ;  /* 0x000000181400b985 */ /* 0x0203e8000c101d24 */
[----:B------:R1:W-:Y:S04]  /*8770*/  @!P4 ST.E.128 desc[UR36][R30.64], R64 ;  /* 0x000000401e00c985 */ /* 0x0003e8000c101d24 */
[----:B------:R1:W-:Y:S02]  /*8780*/  @!P5 ST.E.128 desc[UR36][R32.64], R76 ;  /* 0x0000004c2000d985 */ /* 0x0003e4000c101d24 */
.L_x_3328:
[----:B------:R-:W-:Y:S05]  /*8790*/  BSYNC B0 ;  /* 0x0000000000007941 */ /* 0x000fea0003800000 */
.L_x_3327:
[----:B-1---5:R1:W0:Y:S01]  /*87a0*/  SHFL.IDX PT, R25, R34, 0x2, 0x181f ;  /* 0x00581f0022197f89 */ /* 0x02222200000e0000 */
[----:B------:R-:W-:Y:S03]  /*87b0*/  BSSY B0, `(.L_x_3329) ;  /* 0x000000f000007945 */ /* 0x000fe60003800000 */
[----:B------:R1:W0:Y:S01]  /*87c0*/  SHFL.IDX PT, R24, R2, 0x2, 0x181f ;  /* 0x00581f0002187f89 */ /* 0x00022200000e0000 */
[----:B------:R-:W-:Y:S05]  /*87d0*/  @P1 BRA `(.L_x_3330) ;  /* 0x0000000000301947 */ /* 0x000fea0003800000 */
[----:B------:R-:W-:Y:S02]  /*87e0*/  ULDC UR4, c[0x0][0xac8] ;  /* 0x0002b20000047ab9 */ /* 0x000fe40000000800 */
[----:B------:R-:W-:Y:S02]  /*87f0*/  ISETP.GE.AND P3, PT, R18, UR4, PT ;  /* 0x0000000412007c0c */ /* 0x000fe4000bf66270 */
[----:B------:R-:W-:Y:S02]  /*8800*/  ISETP.GE.AND P4, PT, R17, UR4, PT ;  /* 0x0000000411007c0c */ /* 0x000fe4000bf86270 */
[----:B------:R-:W-:-:S09]  /*8810*/  ISETP.GE.AND P2, PT, R16, UR4, PT ;  /* 0x0000000410007c0c */ /* 0x000fd2000bf46270 */
[-C--:B0-----:R-:W-:Y:S02]  /*8820*/  @!P3 LEA R26, P0, R18, R24.reuse, 0x1 ;  /* 0x00000018121ab211 */ /* 0x081fe400078008ff */
[C---:B------:R-:W-:Y:S02]  /*8830*/  @!P4 LEA R28, P1, R17.reuse, R24, 0x1 ;  /* 0x00000018111cc211 */ /* 0x040fe400078208ff */
[----:B---3--:R-:W-:Y:S01]  /*8840*/  @!P2 IMAD.WIDE R20, R16, 0x2, R24 ;  /* 0x000000021014a825 */ /* 0x008fe200078e0218 */
[-C--:B------:R-:W-:Y:S02]  /*8850*/  @!P3 LEA.HI.X R27, R18, R25.reuse, R203, 0x1, P0 ;  /* 0x00000019121bb211 */ /* 0x080fe400000f0ccb */
[----:B----4-:R-:W-:Y:S02]  /*8860*/  @!P4 LEA.HI.X R29, R17, R25, R202, 0x1, P1 ;  /* 0x00000019111dc211 */ /* 0x010fe400008f0cca */
[----:B------:R0:W-:Y:S04]  /*8870*/  @!P2 ST.E.128 desc[UR36][R20.64], R8 ;  /* 0x000000081400a985 */ /* 0x0001e8000c101d24 */
[----:B------:R0:W-:Y:S04]  /*8880*/  @!P3 ST.E.128 desc[UR36][R26.64], R56 ;  /* 0x000000381a00b985 */ /* 0x0001e8000c101d24 */
[----:B------:R0:W-:Y:S02]  /*8890*/  @!P4 ST.E.128 desc[UR36][R28.64], R68 ;  /* 0x000000441c00c985 */ /* 0x0001e4000c101d24 */
.L_x_3330:
[----:B------:R-:W-:Y:S05]  /*88a0*/  BSYNC B0 ;  /* 0x0000000000007941 */ /* 0x000fea0003800000 */
.L_x_3329:
[----:B------:R-:W-:Y:S01]  /*88b0*/  R2UR UR4, R192 ;  /* 0x00000000c00472ca */ /* 0x000fe200000e0000 */
[----:B------:R-:W-:Y:S01]  /*88c0*/  VIADD R0, R74, 0x60 ;  /* 0x000000604a007836 */ /* 0x000fe20000000000 */
[----:B0-----:R0:W0:Y:S01]  /*88d0*/  SHFL.IDX PT, R9, R34, 0x3, 0x181f ;  /* 0x00781f0022097f89 */ /* 0x00102200000e0000 */
[----:B------:R-:W-:Y:S03]  /*88e0*/  BSSY B0, `(.L_x_3331) ;  /* 0x0000012000007945 */ /* 0x000fe60003800000 */
[----:B------:R-:W-:Y:S01]  /*88f0*/  ISETP.GE.AND P0, PT, R0, R3, PT ;  /* 0x000000030000720c */ /* 0x000fe20003f06270 */
[----:B------:R0:W0:Y:S06]  /*8900*/  SHFL.IDX PT, R8, R2, 0x3, 0x181f ;  /* 0x00781f0002087f89 */ /* 0x00002c00000e0000 */
[----:B------:R-:W-:-:S06]  /*8910*/  UIADD3 UR4, UR4, 0x1, URZ ;  /* 0x0000000104047890 */ /* 0x000fcc000fffe03f */
[----:B------:R-:W-:Y:S01]  /*8920*/  IMAD.U32 R192, RZ, RZ, UR4 ;  /* 0x00000004ffc07e24 */ /* 0x000fe2000f8e00ff */
[----:B------:R-:W-:Y:S06]  /*8930*/  @P0 BRA `(.L_x_3332) ;  /* 0x0000000000300947 */ /* 0x000fec0003800000 */
[----:B------:R-:W-:Y:S02]  /*8940*/  ULDC UR4, c[0x0][0xac8] ;  /* 0x0002b20000047ab9 */ /* 0x000fe40000000800 */
[----:B------:R-:W-:Y:S02]  /*8950*/  ISETP.GE.AND P3, PT, R18, UR4, PT ;  /* 0x0000000412007c0c */ /* 0x000fe4000bf66270 */
[----:B------:R-:W-:Y:S02]  /*8960*/  ISETP.GE.AND P4, PT, R17, UR4, PT ;  /* 0x0000000411007c0c */ /* 0x000fe4000bf86270 */
[----:B------:R-:W-:-:S09]  /*8970*/  ISETP.GE.AND P2, PT, R16, UR4, PT ;  /* 0x0000000410007c0c */ /* 0x000fd2000bf46270 */
[-C--:B0-----:R-:W-:Y:S02]  /*8980*/  @!P3 LEA R10, P0, R18, R8.reuse, 0x1 ;  /* 0x00000008120ab211 */ /* 0x081fe400078008ff */
[C---:B---3--:R-:W-:Y:S02]  /*8990*/  @!P4 LEA R20, P1, R17.reuse, R8, 0x1 ;  /* 0x000000081114c211 */ /* 0x048fe400078208ff */
[----:B-12---:R-:W-:Y:S01]  /*89a0*/  @!P2 IMAD.WIDE R2, R16, 0x2, R8 ;  /* 0x000000021002a825 */ /* 0x006fe200078e0208 */
[-C--:B------:R-:W-:Y:S02]  /*89b0*/  @!P3 LEA.HI.X R11, R18, R9.reuse, R203, 0x1, P0 ;  /* 0x00000009120bb211 */ /* 0x080fe400000f0ccb */
[----:B------:R-:W-:Y:S02]  /*89c0*/  @!P4 LEA.HI.X R21, R17, R9, R202, 0x1, P1 ;  /* 0x000000091115c211 */ /* 0x000fe400008f0cca */
[----:B------:R0:W-:Y:S04]  /*89d0*/  @!P2 ST.E.128 desc[UR36][R2.64], R4 ;  /* 0x000000040200a985 */ /* 0x0001e8000c101d24 */
[----:B------:R0:W-:Y:S04]  /*89e0*/  @!P3 ST.E.128 desc[UR36][R10.64], R12 ;  /* 0x0000000c0a00b985 */ /* 0x0001e8000c101d24 */
[----:B------:R0:W-:Y:S02]  /*89f0*/  @!P4 ST.E.128 desc[UR36][R20.64], R48 ;  /* 0x000000301400c985 */ /* 0x0001e4000c101d24 */
.L_x_3332:
[----:B------:R-:W-:Y:S05]  /*8a00*/  BSYNC B0 ;  /* 0x0000000000007941 */ /* 0x000fea0003800000 */
.L_x_3331:
[----:B------:R-:W5:Y:S01]  /*8a10*/  LDC R0, c[0x0][0xc34] ;  /* 0x00030d00ff007b82 */ /* 0x000f620000000800 */
[----:B------:R-:W-:-:S13]  /*8a20*/  R2UR UR4, R22 ;  /* 0x00000000160472ca */ /* 0x000fda00000e0000 */
[----:B-----5:R-:W-:-:S13]  /*8a30*/  ISETP.LE.AND P0, PT, R0, UR4, PT ;  /* 0x0000000400007c0c */ /* 0x020fda000bf03270 */
[----:B------:R-:W-:Y:S05]  /*8a40*/  @!P0 BRA `(.L_x_3333) ;  /* 0xffffff8000b48947 */ /* 0x000fea000383ffff */
[----:B------:R-:W-:Y:S05]  /*8a50*/  EXIT ;  /* 0x000000000000794d */ /* 0x000fea0003800000 */
.L_x_3299:
[----:B------:R-:W-:-:S08]  /*8a60*/  NOP ;  /* 0x0000000000007918 */ /* 0x000fd00000000000 */
[----:B0-----:R-:W0:-:S00]  /*8a70*/  USETMAXREG.DEALLOC.CTAPOOL 0x28 ;  /* 0x00000028000079c8 */ /* 0x001e0000080e0500 */
[----:B------:R-:W1:Y:S01]  /*8a80*/  S2UR UR9, SR_CTAID.X ;  /* 0x00000000000979c3 */ /* 0x000e620000002500 */
[----:B0-----:R-:W-:Y:S01]  /*8a90*/  MOV R25, 0x1 ;  /* 0x0000000100197802 */ /* 0x001fe20000000f00 */
[----:B------:R-:W-:Y:S02]  /*8aa0*/  IMAD.MOV.U32 R22, RZ, RZ, RZ ;  /* 0x000000ffff167224 */ /* 0x000fe400078e00ff */
[----:B------:R-:W-:-:S04]  /*8ab0*/  IMAD.MOV.U32 R0, RZ, RZ, 0x1 ;  /* 0x00000001ff007424 */ /* 0x000fc800078e00ff */
[----:B------:R-:W1:Y:S02]  /*8ac0*/  LDC R2, c[0x0][0xc34] ;  /* 0x00030d00ff027b82 */ /* 0x000e640000000800 */
[----:B-1----:R-:W-:-:S13]  /*8ad0*/  ISETP.LE.AND P0, PT, R2, UR9, PT ;  /* 0x0000000902007c0c */ /* 0x002fda000bf03270 */
[----:B------:R-:W-:Y:S05]  /*8ae0*/  @P0 BRA `(.L_x_3334) ;  /* 0x0000003400680947 */ /* 0x000fea0003800000 */
[----:B------:R-:W2:Y:S01]  /*8af0*/  LDL R4, [R1+0x4] ;  /* 0x0000040001047983 */ /* 0x000ea20000100800 */
[----:B------:R-:W-:Y:S01]  /*8b00*/  SHF.L.U32 R27, R3, 0x3, RZ ;  /* 0x00000003031b7819 */ /* 0x000fe200000006ff */
[----:B------:R-:W-:Y:S01]  /*8b10*/  ULDC.64 UR6, c[0x0][0x2f0] ;  /* 0x0000bc0000067ab9 */ /* 0x000fe20000000a00 */
[----:B------:R-:W-:Y:S01]  /*8b20*/  ULDC UR8, c[0x0][0x2b8] ;  /* 0x0000ae0000087ab9 */ /* 0x000fe20000000800 */
[----:B------:R-:W-:Y:S01]  /*8b30*/  LOP3.LUT R16, R16, 0xfffffffd, RZ, 0xc0, !PT ;  /* 0xfffffffd10107812 */ /* 0x000fe200078ec0ff */
[----:B------:R-:W-:Y:S01]  /*8b40*/  ULDC.64 UR4, c[0x0][0x418] ;  /* 0x0001060000047ab9 */ /* 0x000fe20000000a00 */
[C---:B------:R-:W-:Y:S01]  /*8b50*/  LOP3.LUT R0, R27.reuse, 0x1f8, RZ, 0xc0, !PT ;  /* 0x000001f81b007812 */ /* 0x040fe200078ec0ff */
[----:B------:R-:W-:Y:S01]  /*8b60*/  UISETP.NE.U32.AND UP0, UPT, UR4, URZ, UPT ;  /* 0x0000003f0400728c */ /* 0x000fe2000bf05070 */
[----:B------:R-:W-:Y:S01]  /*8b70*/  LOP3.LUT R37, R27, 0x38, RZ, 0xc0, !PT ;  /* 0x000000381b257812 */ /* 0x000fe200078ec0ff */
[----:B------:R0:W-:Y:S01]  /*8b80*/  STL [R1], RZ ;  /* 0x000000ff01007387 */ /* 0x0001e20000100800 */
[----:B------:R-:W-:Y:S01]  /*8b90*/  LOP3.LUT R0, R0, 0x38, R3, 0x78, !PT ;  /* 0x0000003800007812 */ /* 0x000fe200078e7803 */
[----:B------:R-:W-:Y:S01]  /*8ba0*/  UISETP.NE.AND.EX UP0, UPT, UR5, URZ, UPT, UP0 ;  /* 0x0000003f0500728c */ /* 0x000fe2000bf05300 */
[C---:B------:R-:W-:Y:S01]  /*8bb0*/  LOP3.LUT R2, R37.reuse, 0x80, RZ, 0xfc, !PT ;  /* 0x0000008025027812 */ /* 0x040fe200078efcff */
[----:B------:R-:W-:Y:S01]  /*8bc0*/  ULDC UR4, c[0x0][0x424] ;  /* 0x0001090000047ab9 */ /* 0x000fe20000000800 */
[----:B------:R-:W-:Y:S01]  /*8bd0*/  LOP3.LUT R27, R0, 0x200, R27, 0xf8, !PT ;  /* 0x00000200001b7812 */ /* 0x000fe200078ef81b */
[----:B------:R-:W-:Y:S01]  /*8be0*/  USEL UR4, UR4, 0x1, UP0 ;  /* 0x0000000104047887 */ /* 0x000fe20008000000 */
[----:B------:R-:W-:Y:S01]  /*8bf0*/  LOP3.LUT R0, R37, 0x40, RZ, 0xfc, !PT ;  /* 0x0000004025007812 */ /* 0x000fe200078efcff */
[----:B------:R-:W-:Y:S01]  /*8c00*/  UMOV UR39, 0x400 ;  /* 0x0000040000277882 */ /* 0x000fe20000000000 */
[----:B------:R-:W-:Y:S01]  /*8c10*/  SHF.R.U32.HI R34, RZ, 0x3, R3 ;  /* 0x00000003ff227819 */ /* 0x000fe20000011603 */
[----:B------:R-:W-:Y:S01]  /*8c20*/  UIMAD UR38, UR4, UR6, URZ ;  /* 0x00000006042672a4 */ /* 0x000fe2000f8e023f */
[C---:B------:R-:W-:Y:S01]  /*8c30*/  ISETP.GE.AND P2, PT, R0.reuse, UR7, PT ;  /* 0x0000000700007c0c */ /* 0x040fe2000bf46270 */
[----:B------:R-:W-:Y:S01]  /*8c40*/  IMAD.SHL.U32 R3, R3, 0x10, RZ ;  /* 0x0000001003037824 */ /* 0x000fe200078e00ff */
[C---:B------:R-:W-:Y:S01]  /*8c50*/  ISETP.GE.AND P1, PT, R0.reuse, UR8, PT ;  /* 0x0000000800007c0c */ /* 0x040fe2000bf26270 */
[----:B------:R-:W-:Y:S01]  /*8c60*/  UIADD3 UR4, UR38, 0x5f, URZ ;  /* 0x0000005f26047890 */ /* 0x000fe2000fffe03f */
[----:B------:R-:W-:Y:S01]  /*8c70*/  ISETP.GE.AND P0, PT, R0, UR7, PT ;  /* 0x0000000700007c0c */ /* 0x000fe2000bf06270 */
[----:B------:R-:W1:Y:S01]  /*8c80*/  S2UR UR6, SR_CgaCtaId ;  /* 0x00000000000679c3 */ /* 0x000e620000008800 */
[----:B------:R-:W-:Y:S01]  /*8c90*/  LOP3.LUT R34, R34, 0xf, RZ, 0xc0, !PT ;  /* 0x0000000f22227812 */ /* 0x000fe200078ec0ff */
[----:B------:R-:W-:Y:S01]  /*8ca0*/  UIMAD.WIDE UR4, UR4, 0x2aaaaaab, URZ ;  /* 0x2aaaaaab040478a5 */ /* 0x000fe2000f8e023f */
[----:B------:R-:W-:Y:S01]  /*8cb0*/  MOV R36, UR9 ;  /* 0x0000000900247c02 */ /* 0x000fe20008000f00 */
[----:B------:R-:W-:Y:S01]  /*8cc0*/  IMAD.MOV.U32 R25, RZ, RZ, 0x1 ;  /* 0x00000001ff197424 */ /* 0x000fe200078e00ff */
[----:B------:R-:W-:Y:S01]  /*8cd0*/  LOP3.LUT R26, R34, 0x70, R3, 0xf8, !PT ;  /* 0x00000070221a7812 */ /* 0x000fe200078ef803 */
[----:B------:R-:W-:Y:S01]  /*8ce0*/  USHF.R.U32.HI UR4, URZ, 0x1f, UR5 ;  /* 0x0000001f3f047899 */ /* 0x000fe20008011605 */
[----:B------:R-:W-:Y:S01]  /*8cf0*/  IMAD.MOV.U32 R22, RZ, RZ, RZ ;  /* 0x000000ffff167224 */ /* 0x000fe200078e00ff */
[----:B------:R-:W-:Y:S01]  /*8d00*/  @P2 LOP3.LUT R16, R16, 0x2, RZ, 0xfc, !PT ;  /* 0x0000000210102812 */ /* 0x000fe200078efcff */
[----:B------:R-:W-:Y:S01]  /*8d10*/  ULDC UR40, c[0x0][0x448] ;  /* 0x0001120000287ab9 */ /* 0x000fe20000000800 */
[----:B------:R-:W-:Y:S01]  /*8d20*/  ULEA.HI.SX32 UR5, UR5, UR4, 0x1c ;  /* 0x0000000405057291 */ /* 0x000fe2000f8fe23f */
[----:B------:R-:W-:Y:S01]  /*8d30*/  ISETP.GE.AND P2, PT, R37, UR7, PT ;  /* 0x0000000725007c0c */ /* 0x000fe2000bf46270 */
[----:B------:R-:W-:Y:S01]  /*8d40*/  ULDC UR44, c[0x0][0xc] ;  /* 0x00000300002c7ab9 */ /* 0x000fe20000000800 */
[----:B------:R-:W-:Y:S01]  /*8d50*/  LOP3.LUT R16, R16, 0xfffffbff, RZ, 0xc0, !PT ;  /* 0xfffffbff10107812 */ /* 0x000fe200078ec0ff */
[----:B------:R-:W-:Y:S01]  /*8d60*/  UIADD3 UR43, UR5, -0x1, URZ ;  /* 0xffffffff052b7890 */ /* 0x000fe2000fffe03f */
[----:B------:R-:W-:-:S02]  /*8d70*/  ULDC UR4, c[0x0][0x288] ;  /* 0x0000a20000047ab9 */ /* 0x000fc40000000800 */
[----:B------:R-:W-:Y:S01]  /*8d80*/  @P1 LOP3.LUT R16, R16, 0x400, RZ, 0xfc, !PT ;  /* 0x0000040010101812 */ /* 0x000fe200078efcff */
[----:B------:R-:W-:Y:S01]  /*8d90*/  UIMAD UR40, UR40, UR4, URZ ;  /* 0x00000004282872a4 */ /* 0x000fe2000f8e023f */
[----:B------:R-:W-:Y:S01]  /*8da0*/  ISETP.GE.AND P1, PT, R2, UR8, PT ;  /* 0x0000000802007c0c */ /* 0x000fe2000bf26270 */
[----:B------:R-:W-:Y:S01]  /*8db0*/  IMAD.U32 R3, RZ, RZ, UR43 ;  /* 0x0000002bff037e24 */ /* 0x000fe2000f8e00ff */
[----:B------:R-:W-:Y:S01]  /*8dc0*/  LOP3.LUT R16, R16, 0xffffffef, RZ, 0xc0, !PT ;  /* 0xffffffef10107812 */ /* 0x000fe200078ec0ff */
[----:B------:R-:W-:Y:S02]  /*8dd0*/  UIADD3 UR41, UR5, -0x2, URZ ;  /* 0xfffffffe05297890 */ /* 0x000fe4000fffe03f */
[----:B-1----:R-:W-:Y:S01]  /*8de0*/  ULEA UR39, UR6, UR39, 0x18 ;  /* 0x0000002706277291 */ /* 0x002fe2000f8ec03f */
[----:B------:R-:W-:Y:S01]  /*8df0*/  @P0 LOP3.LUT R16, R16, 0x10, RZ, 0xfc, !PT ;  /* 0x0000001010100812 */ /* 0x000fe200078efcff */
[----:B------:R-:W-:Y:S01]  /*8e00*/  UIMAD UR6, UR43, -0x60, UR38 ;  /* 0xffffffa02b0678a4 */ /* 0x000fe2000f8e0226 */
[----:B------:R-:W-:-:S02]  /*8e10*/  ISETP.GE.AND P0, PT, R2, UR7, PT ;  /* 0x0000000702007c0c */ /* 0x000fc4000bf06270 */
[----:B------:R-:W-:Y:S02]  /*8e20*/  LOP3.LUT R16, R16, 0xfffffffe, RZ, 0xc0, !PT ;  /* 0xfffffffe10107812 */ /* 0x000fe400078ec0ff */
[----:B------:R-:W-:Y:S02]  /*8e30*/  LEA R0, R27, UR39, 0x1 ;  /* 0x000000271b007c11 */ /* 0x000fe4000f8e08ff */
[----:B------:R-:W-:-:S07]  /*8e40*/  IADD3 R33, -R34, UR6, RZ ;  /* 0x0000000622217c10 */ /* 0x000fce000fffe1ff */
[----:B------:R-:W-:Y:S02]  /*8e50*/  @P0 LOP3.LUT R16, R16, 0x1, RZ, 0xfc, !PT ;  /* 0x0000000110100812 */ /* 0x000fe400078efcff */
[----:B------:R-:W-:Y:S02]  /*8e60*/  ISETP.GE.AND P0, PT, R2, UR7, PT ;  /* 0x0000000702007c0c */ /* 0x000fe4000bf06270 */
[----:B------:R-:W-:-:S04]  /*8e70*/  LOP3.LUT R16, R16, 0xfffffdff, RZ, 0xc0, !PT ;  /* 0xfffffdff10107812 */ /* 0x000fc800078ec0ff */
[----:B------:R-:W-:Y:S02]  /*8e80*/  @P1 LOP3.LUT R16, R16, 0x200, RZ, 0xfc, !PT ;  /* 0x0000020010101812 */ /* 0x000fe400078efcff */
[----:B------:R-:W-:Y:S02]  /*8e90*/  ISETP.GE.AND P1, PT, R37, UR7, PT ;  /* 0x0000000725007c0c */ /* 0x000fe4000bf26270 */
[----:B------:R-:W-:-:S04]  /*8ea0*/  LOP3.LUT R16, R16, 0xfffffff7, RZ, 0xc0, !PT ;  /* 0xfffffff710107812 */ /* 0x000fc800078ec0ff */
[----:B------:R-:W-:-:S04]  /*8eb0*/  @P0 LOP3.LUT R16, R16, 0x8, RZ, 0xfc, !PT ;  /* 0x0000000810100812 */ /* 0x000fc800078efcff */
[----:B------:R-:W-:Y:S02]  /*8ec0*/  LOP3.LUT R16, R16, 0xfffffeff, RZ, 0xc0, !PT ;  /* 0xfffffeff10107812 */ /* 0x000fe400078ec0ff */
[----:B--2---:R-:W-:Y:S01]  /*8ed0*/  R2UR UR10, R4 ;  /* 0x00000000040a72ca */ /* 0x004fe200000e0000 */
[----:B------:R-:W-:-:S05]  /*8ee0*/  IMAD R4, R3, 0x60, R26 ;  /* 0x0000006003047824 */ /* 0x000fca00078e021a */
[----:B------:R-:W-:-:S04]  /*8ef0*/  ISETP.GE.AND P0, PT, R4, UR38, PT ;  /* 0x0000002604007c0c */ /* 0x000fc8000bf06270 */
[----:B------:R-:W-:-:S03]  /*8f00*/  ISETP.LT.U32.AND P0, PT, R26, 0x60, !P0 ;  /* 0x000000601a00780c */ /* 0x000fc60004701070 */
[----:B------:R-:W-:-:S10]  /*8f10*/  ULOP3.LUT UR42, UR10, 0x2, URZ, 0xfc, !UPT ;  /* 0x000000020a2a7892 */ /* 0x000fd4000f8efc3f */
        /* <DEDUP_REMOVED lines=8> */
.L_x_3369:
[----:B0-----:R-:W0:Y:S01]  /*8fa0*/  LDC R0, c[0x0][0xc38] ;  /* 0x00030e00ff007b82 */ /* 0x001e220000000800 */
[----:B------:R-:W-:Y:S01]  /*8fb0*/  MOV R24, R36 ;  /* 0x0000002400187202 */ /* 0x000fe20000000f00 */
        /* <DEDUP_REMOVED lines=8> */
[----:B------:R-:W0:Y:S03]  /*9040*/  LDC R0, c[0x0][0xc44] ;  /* 0x00031100ff007b82 */ /* 0x000e260000000800 */
[----:B------:R-:W-:Y:S01]  /*9050*/  IMAD.MOV.U32 R23, RZ, RZ, R24 ;  /* 0x000000ffff177224 */ /* 0x000fe200078e0018 */
        /* <DEDUP_REMOVED lines=29> */
.L_x_3335:
        /* <DEDUP_REMOVED lines=9> */
[----:B------:R-:W-:Y:S01]  /*92c0*/  MOV R4, UR6 ;  /* 0x0000000600047c02 */ /* 0x000fe20008000f00 */
[----:B------:R-:W-:Y:S01]  /*92d0*/  IMAD.U32 R5, RZ, RZ, UR7 ;  /* 0x00000007ff057e24 */ /* 0x000fe2000f8e00ff */
[----:B------:R-:W-:Y:S01]  /*92e0*/  MOV R7, UR9 ;  /* 0x0000000900077c02 */ /* 0x000fe20008000f00 */
[----:B------:R-:W-:Y:S01]  /*92f0*/  IMAD.U32 R6, RZ, RZ, UR8 ;  /* 0x00000008ff067e24 */ /* 0x000fe2000f8e00ff */
[----:B------:R-:W-:Y:S01]  /*9300*/  MOV R8, 0x70 ;  /* 0x0000007000087802 */ /* 0x000fe20000000f00 */
[----:B------:R-:W-:-:S02]  /*9310*/  IMAD.U32 R10, RZ, RZ, UR4 ;  /* 0x00000004ff0a7e24 */ /* 0x000fc4000f8e00ff */
[----:B------:R-:W-:Y:S02]  /*9320*/  IMAD.U32 R11, RZ, RZ, UR5 ;  /* 0x00000005ff0b7e24 */ /* 0x000fe4000f8e00ff */
[----:B------:R-:W-:Y:S02]  /*9330*/  IMAD.MOV.U32 R12, RZ, RZ, 0x1 ;  /* 0x00000001ff0c7424 */ /* 0x000fe400078e00ff */
[----:B0-----:R-:W-:-:S07]  /*9340*/  IMAD.MOV.U32 R13, RZ, RZ, RZ ;  /* 0x000000ffff0d7224 */ /* 0x001fce00078e00ff */
[----:B------:R-:W-:-:S07]  /*9350*/  LEPC R20, `(.L_x_3337) ;  /* 0x000000001014794e */ /* 0x000fce0000000000 */
[----:B-1---5:R-:W-:Y:S05]  /*9360*/  CALL.ABS.NOINC R2 ;  /* 0x0000000002007343 */ /* 0x022fea0003c00000 */
.L_x_3337:
[----:B------:R0:W1:Y:S01]  /*9370*/  LDC.64 R2, c[0x4][R17] ;  /* 0x0100000011027b82 */ /* 0x0000620000000a00 */
[----:B------:R-:W-:Y:S01]  /*9380*/  ULDC.64 UR4, c[0x4][0x138] ;  /* 0x01004e0000047ab9 */ /* 0x000fe20000000a00 */
[----:B------:R-:W-:Y:S01]  /*9390*/  ULDC.64 UR6, c[0x4][0x140] ;  /* 0x0100500000067ab9 */ /* 0x000fe20000000a00 */
[----:B------:R-:W-:Y:S01]  /*93a0*/  MOV R4, UR4 ;  /* 0x0000000400047c02 */ /* 0x000fe20008000f00 */
        /* <DEDUP_REMOVED lines=11> */
.L_x_3336:
[----:B------:R-:W-:Y:S01]  /*9460*/  ULDC.64 UR4, c[0x0][0x9f8] ;  /* 0x00027e0000047ab9 */ /* 0x000fe20000000a00 */
[----:B------:R-:W-:Y:S01]  /*9470*/  MOV R30, R23 ;  /* 0x00000017001e7202 */ /* 0x000fe20000000f00 */
[----:B------:R-:W0:Y:S01]  /*9480*/  LDC R8, c[0x0][0x430] ;  /* 0x00010c00ff087b82 */ /* 0x000e220000000800 */
[----:B------:R-:W-:Y:S01]  /*9490*/  ISETP.NE.U32.AND P0, PT, RZ, UR4, PT ;  /* 0x00000004ff007c0c */ /* 0x000fe2000bf05070 */
[----:B------:R-:W-:Y:S01]  /*94a0*/  IMAD.MOV R19, RZ, RZ, -R23 ;  /* 0x000000ffff137224 */ /* 0x000fe200078e0a17 */
[----:B------:R-:W-:Y:S02]  /*94b0*/  ULDC UR4, c[0x0][0xc44] ;  /* 0x0003110000047ab9 */ /* 0x000fe40000000800 */
[----:B------:R-:W-:-:S13]  /*94c0*/  ISETP.NE.AND.EX P0, PT, RZ, UR5, PT, P0 ;  /* 0x00000005ff007c0c */ /* 0x000fda000bf05300 */
[----:B------:R-:W1:Y:S02]  /*94d0*/  @P0 LDC.64 R2, c[0x0][0x9f8] ;  /* 0x00027e00ff020b82 */ /* 0x000e640000000a00 */
[----:B-1----:R-:W-:-:S05]  /*94e0*/  @P0 IMAD.WIDE R2, R23, 0x4, R2 ;  /* 0x0000000417020825 */ /* 0x002fca00078e0202 */
[----:B------:R1:W5:Y:S01]  /*94f0*/  @P0 LDG.E R30, desc[UR36][R2.64] ;  /* 0x00000024021e0981 */ /* 0x000362000c1e1900 */
[----:B------:R-:W-:Y:S01]  /*9500*/  UMOV UR5, 0xffffffff ;  /* 0xffffffff00057882 */ /* 0x000fe20000000000 */
[----:B------:R-:W-:Y:S02]  /*9510*/  IMAD R19, R19, UR4, R24 ;  /* 0x0000000413137c24 */ /* 0x000fe4000f8e0218 */
[----:B0-----:R-:W-:Y:S05]  /*9520*/  BRA.DIV UR5, `(.L_x_3338) ;  /* 0x0000003205287947 */ /* 0x001fea000b800000 */
.L_x_3386:
[----:B------:R-:W-:Y:S01]  /*9530*/  ISETP.NE.AND P0, PT, R8, 0x1, PT ;  /* 0x000000010800780c */ /* 0x000fe20003f05270 */
[----:B------:R-:W-:Y:S01]  /*9540*/  IMAD.U32 R0, RZ, RZ, UR43 ;  /* 0x0000002bff007e24 */ /* 0x000fe2000f8e00ff */
[----:B------:R-:W-:Y:S02]  /*9550*/  LOP3.LUT P1, RZ, R16, 0x100, RZ, 0xc0, !PT ;  /* 0x0000010010ff7812 */ /* 0x000fe4000782c0ff */
[----:B-----5:R-:W-:Y:S01]  /*9560*/  SHF.R.S32.HI R32, RZ, 0x1f, R30 ;  /* 0x0000001fff207819 */ /* 0x020fe2000001141e */
[----:B------:R-:W-:Y:S01]  /*9570*/  IMAD R0, R0, 0x60, R26 ;  /* 0x0000006000007824 */ /* 0x000fe200078e021a */
[----:B------:R-:W-:-:S04]  /*9580*/  LOP3.LUT R16, R16, 0xffffff7f, RZ, 0xc0, !PT ;  /* 0xffffff7f10107812 */ /* 0x000fc800078ec0ff */
[----:B------:R-:W-:-:S03]  /*9590*/  IADD3 R0, R0, R31, RZ ;  /* 0x0000001f00007210 */ /* 0x000fc60007ffe0ff */
[----:B-1----:R-:W0:Y:S01]  /*95a0*/  @P0 LDC R3, c[0x0][0x434] ;  /* 0x00010d00ff030b82 */ /* 0x002e220000000800 */
[----:B------:R-:W-:Y:S01]  /*95b0*/  @P0 LOP3.LUT R16, R16, 0x80, RZ, 0xfc, !PT ;  /* 0x0000008010100812 */ /* 0x000fe200078efcff */
[----:B------:R-:W-:-:S06]  /*95c0*/  IMAD.MOV.U32 R9, RZ, RZ, R0 ;  /* 0x000000ffff097224 */ /* 0x000fcc00078e0000 */
[----:B------:R-:W1:Y:S08]  /*95d0*/  @P0 LDC R5, c[0x0][0x438] ;  /* 0x00010e00ff050b82 */ /* 0x000e700000000800 */
[----:B------:R-:W2:Y:S01]  /*95e0*/  @P1 LDC.64 R6, c[0x0][0x428] ;  /* 0x00010a00ff061b82 */ /* 0x000ea20000000a00 */
[----:B0-----:R-:W-:-:S05]  /*95f0*/  @P0 IMAD.HI.U32 R2, R0, R3, RZ ;  /* 0x0000000300020227 */ /* 0x001fca00078e00ff */
[----:B-1----:R-:W-:Y:S02]  /*9600*/  @P0 SHF.R.U32.HI R9, RZ, R5, R2 ;  /* 0x00000005ff090219 */ /* 0x002fe40000011602 */
[----:B------:R-:W0:Y:S02]  /*9610*/  @P1 LDC.64 R4, c[0x0][0x418] ;  /* 0x00010600ff041b82 */ /* 0x000e240000000a00 */
[----:B------:R-:W-:Y:S01]  /*9620*/  @P1 SHF.R.S32.HI R3, RZ, 0x1f, R9 ;  /* 0x0000001fff031819 */ /* 0x000fe20000011409 */
[----:B--2---:R-:W-:-:S04]  /*9630*/  @P1 IMAD R2, R32, R6, RZ ;  /* 0x0000000620021224 */ /* 0x004fc800078e02ff */
[----:B------:R-:W-:Y:S02]  /*9640*/  @P1 IMAD R7, R30, R7, R2 ;  /* 0x000000071e071224 */ /* 0x000fe400078e0202 */
[----:B------:R-:W-:-:S04]  /*9650*/  @P1 IMAD.MOV.U32 R2, RZ, RZ, R9 ;  /* 0x000000ffff021224 */ /* 0x000fc800078e0009 */
[----:B------:R-:W-:-:S04]  /*9660*/  @P1 IMAD.WIDE.U32 R2, R30, R6, R2 ;  /* 0x000000061e021225 */ /* 0x000fc800078e0002 */
[----:B------:R-:W-:Y:S01]  /*9670*/  IMAD.MOV.U32 R6, RZ, RZ, RZ ;  /* 0x000000ffff067224 */ /* 0x000fe200078e00ff */
[----:B------:R-:W-:Y:S02]  /*9680*/  @P1 IADD3 R3, R3, R7, RZ ;  /* 0x0000000703031210 */ /* 0x000fe40007ffe0ff */
[----:B0-----:R-:W-:-:S04]  /*9690*/  @P1 LEA R4, P0, R2, R4, 0x2 ;  /* 0x0000000402041211 */ /* 0x001fc800078010ff */
[----:B------:R-:W-:Y:S01]  /*96a0*/  @P1 LEA.HI.X R5, R2, R5, R3, 0x2, P0 ;  /* 0x0000000502051211 */ /* 0x000fe200000f1403 */
[----:B------:R-:W-:-:S04]  /*96b0*/  IMAD.MOV R3, RZ, RZ, -R9 ;  /* 0x000000ffff037224 */ /* 0x000fc800078e0a09 */
[----:B------:R0:W5:Y:S01]  /*96c0*/  @P1 LDG.E R6, desc[UR36][R4.64] ;  /* 0x0000002404061981 */ /* 0x000162000c1e1900 */
[----:B------:R-:W-:Y:S02]  /*96d0*/  LOP3.LUT R16, R16, 0xffffffbf, RZ, 0xc0, !PT ;  /* 0xffffffbf10107812 */ /* 0x000fe400078ec0ff */
[----:B------:R-:W-:Y:S01]  /*96e0*/  SHF.R.S32.HI R29, RZ, 0x1f, R19 ;  /* 0x0000001fff1d7819 */ /* 0x000fe20000011413 */
[----:B0-----:R-:W-:Y:S01]  /*96f0*/  IMAD R5, R8, R3, R0 ;  /* 0x0000000308057224 */ /* 0x001fe200078e0200 */
[----:B------:R-:W-:-:S04]  /*9700*/  MOV R0, UR42 ;  /* 0x0000002a00007c02 */ /* 0x000fc80008000f00 */
[----:B------:R-:W-:-:S13]  /*9710*/  ISETP.NE.AND P0, PT, R0, 0x3, PT ;  /* 0x000000030000780c */ /* 0x000fda0003f05270 */
[----:B------:R-:W-:Y:S01]  /*9720*/  @P0 LOP3.LUT R16, R16, 0x40, RZ, 0xfc, !PT ;  /* 0x0000004010100812 */ /* 0x000fe200078efcff */
[----:B------:R-:W-:Y:S06]  /*9730*/  @!P0 BRA `(.L_x_3339) ;  /* 0x0000000000048947 */ /* 0x000fec0003800000 */
[----:B------:R-:W-:Y:S01]  /*9740*/  BPT.TRAP 0x1 ;  /* 0x000000040000795c */ /* 0x000fe20000300000 */
.L_x_3339:
        /* <DEDUP_REMOVED lines=15> */
[C---:B------:R-:W-:Y:S01]  /*9840*/  IMAD R9, R19.reuse, UR5, R0 ;  /* 0x0000000513097c24 */ /* 0x040fe2000f8e0200 */
[----:B------:R-:W-:Y:S01]  /*9850*/  LEA R0, R22, UR39, 0x3 ;  /* 0x0000002716007c11 */ /* 0x000fe2000f8e18ff */
[----:B------:R-:W-:Y:S01]  /*9860*/  IMAD.WIDE.U32 R2, R19, UR4, R2 ;  /* 0x0000000413027c25 */ /* 0x000fe2000f8e0002 */
[----:B------:R-:W-:-:S02]  /*9870*/  ULDC.64 UR4, c[0x0][0x318] ;  /* 0x0000c60000047ab9 */ /* 0x000fc40000000a00 */
[----:B------:R-:W-:Y:S02]  /*9880*/  LEA R17, P0, R2, UR4, 0x1 ;  /* 0x0000000402117c11 */ /* 0x000fe4000f8008ff */
[----:B------:R-:W-:-:S04]  /*9890*/  IADD3 R3, R3, R9, RZ ;  /* 0x0000000903037210 */ /* 0x000fc80007ffe0ff */
[----:B------:R-:W-:Y:S02]  /*98a0*/  LEA.HI.X R18, R2, UR5, R3, 0x1, P0 ;  /* 0x0000000502127c11 */ /* 0x000fe400080f0c03 */
[----:B------:R-:W-:-:S04]  /*98b0*/  SHF.L.U32 R3, R25, 0x1f, RZ ;  /* 0x0000001f19037819 */ /* 0x000fc800000006ff */
[----:B------:R-:W0:Y:S02]  /*98c0*/  SYNCS.PHASECHK.TRANS64.TRYWAIT P0, [R0+URZ+0x30840], R3 ;  /* 0x03084003000075a7 */ /* 0x000e24000800017f */
[----:B0-----:R-:W-:Y:S05]  /*98d0*/  @!P0 BRA `(.L_x_3341) ;  /* 0x0000002c00708947 */ /* 0x001fea0003800000 */
.L_x_3387:
[----:B------:R-:W-:Y:S05]  /*98e0*/  BSYNC B0 ;  /* 0x0000000000007941 */ /* 0x000fea0003800000 */
.L_x_3340:
[----:B------:R-:W-:Y:S01]  /*98f0*/  ULDC.64 UR4, c[0x0][0x300] ;  /* 0x0000c00000047ab9 */ /* 0x000fe20000000a00 */
[C---:B------:R-:W-:Y:S01]  /*9900*/  LOP3.LUT P4, RZ, R16.reuse, 0x4, RZ, 0xc0, !PT ;  /* 0x0000000410ff7812 */ /* 0x040fe2000788c0ff */
[----:B------:R-:W-:Y:S01]  /*9910*/  IMAD R2, R7, UR4, RZ ;  /* 0x0000000407027c24 */ /* 0x000fe2000f8e02ff */
[C---:B------:R-:W-:Y:S02]  /*9920*/  LOP3.LUT P3, RZ, R16.reuse, 0x2, RZ, 0xc0, !PT ;  /* 0x0000000210ff7812 */ /* 0x040fe4000786c0ff */
[----:B------:R-:W-:Y:S01]  /*9930*/  LOP3.LUT P2, RZ, R16, 0x1, RZ, 0xc0, !PT ;  /* 0x0000000110ff7812 */ /* 0x000fe2000784c0ff */
        /* <DEDUP_REMOVED lines=13> */
[----:B------:R-:W-:Y:S01]  /*9a10*/  IADD3 R3, R3, R5, RZ ;  /* 0x0000000503037210 */ /* 0x000fe20007ffe0ff */
[----:B------:R-:W-:Y:S01]  /*9a20*/  IMAD R5, R22, 0x4800, R27 ;  /* 0x0000480016057824 */ /* 0x000fe200078e021b */
[----:B------:R-:W-:Y:S01]  /*9a30*/  LEA R4, P0, R2, UR4, 0x1 ;  /* 0x0000000402047c11 */ /* 0x000fe2000f8008ff */
[----:B------:R-:W-:-:S03]  /*9a40*/  UMOV UR4, 0xffffffff ;  /* 0xffffffff00047882 */ /* 0x000fc60000000000 */
[----:B------:R-:W-:Y:S01]  /*9a50*/  LEA.HI.X R6, R2, UR5, R3, 0x1, P0 ;  /* 0x0000000502067c11 */ /* 0x000fe200080f0c03 */
[----:B------:R-:W-:Y:S08]  /*9a60*/  BRA.DIV UR4, `(.L_x_3342) ;  /* 0x0000002e04207947 */ /* 0x000ff0000b800000 */
[----:B------:R-:W0:Y:S01]  /*9a70*/  SHFL.IDX PT, R14, R4, RZ, 0x181f ;  /* 0x00181fff040e7589 */ /* 0x000e2200000e0000 */
[----:B------:R-:W-:-:S03]  /*9a80*/  ISETP.GE.AND P0, PT, R33, 0x1, PT ;  /* 0x000000012100780c */ /* 0x000fc60003f06270 */
[----:B------:R-:W1:Y:S04]  /*9a90*/  SHFL.IDX PT, R2, R6, RZ, 0x181f ;  /* 0x00181fff06027589 */ /* 0x000e6800000e0000 */
[----:B------:R-:W-:Y:S06]  /*9aa0*/  SHFL.IDX PT, R8, R6, 0x1, 0x181f ;  /* 0x00381f0006087f89 */ /* 0x000fec00000e0000 */
[----:B------:R-:W-:-:S02]  /*9ab0*/  @P0 LEA R7, R5, UR39, 0x1 ;  /* 0x0000002705070c11 */ /* 0x000fc4000f8e08ff */
[----:B0-----:R-:W-:-:S05]  /*9ac0*/  @P0 LEA R14, P1, R37, R14, 0x1 ;  /* 0x0000000e250e0211 */ /* 0x001fca00078208ff */
[----:B-1----:R-:W-:Y:S02]  /*9ad0*/  @P0 IMAD.X R3, RZ, RZ, R2, P1 ;  /* 0x000000ffff030224 */ /* 0x002fe400008e0602 */
[----:B------:R-:W-:Y:S02]  /*9ae0*/  @P0 IMAD.MOV.U32 R2, RZ, RZ, R14 ;  /* 0x000000ffff020224 */ /* 0x000fe400078e000e */
[----:B------:R-:W0:Y:S04]  /*9af0*/  SHFL.IDX PT, R14, R4, 0x1, 0x181f ;  /* 0x00381f00040e7f89 */ /* 0x000e2800000e0000 */
[----:B------:R-:W-:Y:S04]  /*9b00*/  @P0 LDGSTS.E.BYPASS.LTC128B.128 [R7+0x1e400], desc[UR36][R2.64], !P4 ;  /* 0x1e40000002070fae */ /* 0x000fe8000e101d64 */
[----:B------:R-:W-:Y:S04]  /*9b10*/  @P0 LDGSTS.E.BYPASS.LTC128B.128 [R7+0x21400], desc[UR36][R2.64+0x80], !P3 ;  /* 0x2140008002070fae */ /* 0x000fe8000d901d64 */
[----:B------:R1:W-:Y:S01]  /*9b20*/  @P0 LDGSTS.E.BYPASS.LTC128B.128 [R7+0x24400], desc[UR36][R2.64+0x100], !P2 ;  /* 0x2440010002070fae */ /* 0x0003e2000d101d64 */
[----:B------:R-:W-:-:S03]  /*9b30*/  ISETP.GE.AND P0, PT, R33, 0x11, PT ;  /* 0x000000112100780c */ /* 0x000fc60003f06270 */
[----:B-1----:R-:W-:Y:S10]  /*9b40*/  SHFL.IDX PT, R7, R6, 0x2, 0x181f ;  /* 0x00581f0006077f89 */ /* 0x002ff400000e0000 */
[----:B0-----:R-:W-:-:S02]  /*9b50*/  @P0 LEA R14, P1, R37, R14, 0x1 ;  /* 0x0000000e250e0211 */ /* 0x001fc400078208ff */
[----:B------:R-:W-:Y:S02]  /*9b60*/  @P0 LEA R21, R5, UR39, 0x1 ;  /* 0x0000002705150c11 */ /* 0x000fe4000f8e08ff */
[----:B------:R-:W-:Y:S01]  /*9b70*/  @P0 IADD3.X R9, RZ, R8, RZ, P1, !PT ;  /* 0x00000008ff090210 */ /* 0x000fe20000ffe4ff */
[----:B------:R-:W-:Y:S02]  /*9b80*/  @P0 IMAD.MOV.U32 R2, RZ, RZ, R14 ;  /* 0x000000ffff020224 */ /* 0x000fe400078e000e */
[----:B------:R-:W0:Y:S02]  /*9b90*/  SHFL.IDX PT, R14, R4, 0x2, 0x181f ;  /* 0x00581f00040e7f89 */ /* 0x000e2400000e0000 */
[----:B------:R-:W-:-:S05]  /*9ba0*/  @P0 IMAD.MOV.U32 R3, RZ, RZ, R9 ;  /* 0x000000ffff030224 */ /* 0x000fca00078e0009 */
[----:B------:R-:W-:Y:S04]  /*9bb0*/  @P0 LDGSTS.E.BYPASS.LTC128B.128 [R21+0x1ec00], desc[UR36][R2.64], !P4 ;  /* 0x1ec0000002150fae */ /* 0x000fe8000e101d64 */
[----:B------:R-:W-:Y:S04]  /*9bc0*/  @P0 LDGSTS.E.BYPASS.LTC128B.128 [R21+0x21c00], desc[UR36][R2.64+0x80], !P3 ;  /* 0x21c0008002150fae */ /* 0x000fe8000d901d64 */
[----:B------:R1:W-:Y:S01]  /*9bd0*/  @P0 LDGSTS.E.BYPASS.LTC128B.128 [R21+0x24c00], desc[UR36][R2.64+0x100], !P2 ;  /* 0x24c0010002150fae */ /* 0x0003e2000d101d64 */
[----:B------:R-:W-:-:S13]  /*9be0*/  ISETP.GE.AND P0, PT, R33, 0x21, PT ;  /* 0x000000212100780c */ /* 0x000fda0003f06270 */
[----:B0-----:R-:W-:Y:S02]  /*9bf0*/  @P0 LEA R14, P1, R37, R14, 0x1 ;  /* 0x0000000e250e0211 */ /* 0x001fe400078208ff */
[----:B------:R-:W-:Y:S02]  /*9c00*/  @P0 LEA R9, R5, UR39, 0x1 ;  /* 0x0000002705090c11 */ /* 0x000fe4000f8e08ff */
[----:B------:R-:W-:Y:S01]  /*9c10*/  @P0 IADD3.X R7, RZ, R7, RZ, P1, !PT ;  /* 0x00000007ff070210 */ /* 0x000fe20000ffe4ff */
[----:B-1----:R-:W-:Y:S02]  /*9c20*/  @P0 IMAD.MOV.U32 R2, RZ, RZ, R14 ;  /* 0x000000ffff020224 */ /* 0x002fe400078e000e */
[----:B------:R-:W0:Y:S02]  /*9c30*/  SHFL.IDX PT, R14, R4, 0x3, 0x181f ;  /* 0x00781f00040e7f89 */ /* 0x000e2400000e0000 */
[----:B------:R-:W-:Y:S02]  /*9c40*/  @P0 IMAD.MOV.U32 R3, RZ, RZ, R7 ;  /* 0x000000ffff030224 */ /* 0x000fe400078e0007 */
[----:B------:R-:W1:Y:S04]  /*9c50*/  SHFL.IDX PT, R7, R6, 0x3, 0x181f ;  /* 0x00781f0006077f89 */ /* 0x000e6800000e0000 */
[----:B------:R-:W-:Y:S04]  /*9c60*/  @P0 LDGSTS.E.BYPASS.LTC128B.128 [R9+0x1f400], desc[UR36][R2.64], !P4 ;  /* 0x1f40000002090fae */ /* 0x000fe8000e101d64 */
[----:B------:R-:W-:Y:S04]  /*9c70*/  @P0 LDGSTS.E.BYPASS.LTC128B.128 [R9+0x22400], desc[UR36][R2.64+0x80], !P3 ;  /* 0x2240008002090fae */ /* 0x000fe8000d901d64 */
[----:B------:R2:W-:Y:S01]  /*9c80*/  @P0 LDGSTS.E.BYPASS.LTC128B.128 [R9+0x25400], desc[UR36][R2.64+0x100], !P2 ;  /* 0x2540010002090fae */ /* 0x0005e2000d101d64 */
[----:B------:R-:W-:-:S13]  /*9c90*/  ISETP.GE.AND P0, PT, R33, 0x31, PT ;  /* 0x000000312100780c */ /* 0x000fda0003f06270 */
[----:B0-----:R-:W-:Y:S02]  /*9ca0*/  @P0 LEA R14, P1, R37, R14, 0x1 ;  /* 0x0000000e250e0211 */ /* 0x001fe400078208ff */
[----:B------:R-:W-:Y:S02]  /*9cb0*/  @P0 LEA R21, R5, UR39, 0x1 ;  /* 0x0000002705150c11 */ /* 0x000fe4000f8e08ff */
[----:B-1----:R-:W-:Y:S01]  /*9cc0*/  @P0 IADD3.X R7, RZ, R7, RZ, P1, !PT ;  /* 0x00000007ff070210 */ /* 0x002fe20000ffe4ff */
[----:B--2---:R-:W-:Y:S02]  /*9cd0*/  @P0 IMAD.MOV.U32 R2, RZ, RZ, R14 ;  /* 0x000000ffff020224 */ /* 0x004fe400078e000e */
        /* <DEDUP_REMOVED lines=11> */
[----:B------:R0:W1:Y:S02]  /*9d90*/  SHFL.IDX PT, R14, R4, 0x5, 0x181f ;  /* 0x00b81f00040e7f89 */ /* 0x00006400000e0000 */
[----:B------:R-:W-:Y:S02]  /*9da0*/  @P0 IMAD.MOV.U32 R3, RZ, RZ, R7 ;  /* 0x000000ffff030224 */ /* 0x000fe400078e0007 */
[----:B------:R0:W2:Y:S04]  /*9db0*/  SHFL.IDX PT, R7, R6, 0x5, 0x181f ;  /* 0x00b81f0006077f89 */ /* 0x0000a800000e0000 */
[----:B------:R0:W-:Y:S04]  /*9dc0*/  @P0 LDGSTS.E.BYPASS.LTC128B.128 [R9+0x20400], desc[UR36][R2.64], !P4 ;  /* 0x2040000002090fae */ /* 0x0001e8000e101d64 */
[----:B------:R0:W-:Y:S04]  /*9dd0*/  @P0 LDGSTS.E.BYPASS.LTC128B.128 [R9+0x23400], desc[UR36][R2.64+0x80], !P3 ;  /* 0x2340008002090fae */ /* 0x0001e8000d901d64 */
[----:B------:R0:W-:Y:S02]  /*9de0*/  @P0 LDGSTS.E.BYPASS.LTC128B.128 [R9+0x26400], desc[UR36][R2.64+0x100], !P2 ;  /* 0x2640010002090fae */ /* 0x0001e4000d101d64 */
.L_x_3401:
[----:B------:R-:W-:-:S13]  /*9df0*/  ISETP.GE.AND P0, PT, R33, 0x51, PT ;  /* 0x000000512100780c */ /* 0x000fda0003f06270 */
[----:B01----:R-:W-:Y:S02]  /*9e00*/  @P0 LEA R2, P1, R37, R14, 0x1 ;  /* 0x0000000e25020211 */ /* 0x003fe400078208ff */
[----:B------:R-:W-:Y:S02]  /*9e10*/  @P0 LEA R5, R5, UR39, 0x1 ;  /* 0x0000002705050c11 */ /* 0x000fe4000f8e08ff */
[----:B--2---:R-:W-:-:S05]  /*9e20*/  @P0 IADD3.X R3, RZ, R7, RZ, P1, !PT ;  /* 0x00000007ff030210 */ /* 0x004fca0000ffe4ff */
[----:B------:R-:W-:Y:S01]  /*9e30*/  @!PT LDS RZ, [RZ] ;  /* 0x00000000fffff984 */ /* 0x000fe20000000800 */
[----:B------:R-:W-:Y:S01]  /*9e40*/  @!PT LDS RZ, [RZ] ;  /* 0x00000000fffff984 */ /* 0x000fe20000000800 */
[----:B------:R-:W-:Y:S01]  /*9e50*/  @!PT LDS RZ, [RZ] ;  /* 0x00000000fffff984 */ /* 0x000fe20000000800 */
[----:B------:R0:W-:Y:S04]  /*9e60*/  @P0 LDGSTS.E.BYPASS.LTC128B.128 [R5+0x20c00], desc[UR36][R2.64], !P4 ;  /* 0x20c0000002050fae */ /* 0x0001e8000e101d64 */
[----:B------:R0:W-:Y:S04]  /*9e70*/  @P0 LDGSTS.E.BYPASS.LTC128B.128 [R5+0x23c00], desc[UR36][R2.64+0x80], !P3 ;  /* 0x23c0008002050fae */ /* 0x0001e8000d901d64 */
[----:B------:R0:W-:Y:S01]  /*9e80*/  @P0 LDGSTS.E.BYPASS.LTC128B.128 [R5+0x26c00], desc[UR36][R2.64+0x100], !P2 ;  /* 0x26c0010002050fae */ /* 0x0001e2000d101d64 */
[----:B------:R-:W-:Y:S01]  /*9e90*/  PLOP3.LUT P0, PT, PT, PT, PT, 0x80, 0x0 ;  /* 0x000000000000781c */ /* 0x000fe20003f0f070 */
[----:B------:R-:W-:-:S12]  /*9ea0*/  NOP ;  /* 0x0000000000007918 */ /* 0x000fd80000000000 */
.L_x_3343:
        /* <DEDUP_REMOVED lines=10> */
.L_x_3344:
[----:B------:R1:W-:Y:S02]  /*9f50*/  SYNCS.ARRIVE.TRANS64.A1T0 RZ, [R0+URZ+0x30830], RZ ;  /* 0x030830ff00ff79a7 */ /* 0x0003e4000810003f */
[----:B------:R-:W-:Y:S05]  /*9f60*/  WARPSYNC.ALL ;  /* 0x0000000000007948 */ /* 0x000fea0003800000 */
[----:B------:R-:W-:-:S04]  /*9f70*/  UIADD3 UR4, UR39, 0x12400, URZ ;  /* 0x0001240027047890 */ /* 0x000fc8000fffe03f */
[----:B------:R-:W-:Y:S01]  /*9f80*/  ULOP3.LUT UP0, URZ, UR4, 0x3ff, URZ, 0xc0, !UPT ;  /* 0x000003ff043f7892 */ /* 0x000fe2000f80c03f */
[----:B------:R-:W-:Y:S05]  /*9f90*/  BAR.SYNC.DEFER_BLOCKING 0x8, 0x180 ;  /* 0x0206000000007b1d */ /* 0x000fea0000010000 */
[----:B------:R-:W-:-:S13]  /*9fa0*/  PLOP3.LUT P0, PT, PT, PT, UP0, 0x80, 0x0 ;  /* 0x000000000000781c */ /* 0x000fda0003f0f008 */
[----:B------:R-:W-:Y:S05]  /*9fb0*/  @!P0 BRA `(.L_x_3345) ;  /* 0x0000000000408947 */ /* 0x000fea0003800000 */
[----:B0-----:R-:W-:Y:S01]  /*9fc0*/  MOV R2, 0x0 ;  /* 0x0000000000027802 */ /* 0x001fe20000000f00 */
        /* <DEDUP_REMOVED lines=8> */
[----:B------:R-:W-:Y:S01]  /*a050*/  IMAD.U32 R7, RZ, RZ, UR9 ;  /* 0x00000009ff077e24 */ /* 0x000fe2000f8e00ff */
[----:B------:R-:W-:Y:S01]  /*a060*/  MOV R13, RZ ;  /* 0x000000ff000d7202 */ /* 0x000fe20000000f00 */
[----:B------:R-:W-:-:S02]  /*a070*/  IMAD.U32 R10, RZ, RZ, UR4 ;  /* 0x00000004ff0a7e24 */ /* 0x000fc4000f8e00ff */
[----:B------:R-:W-:Y:S02]  /*a080*/  IMAD.MOV.U32 R8, RZ, RZ, 0x70 ;  /* 0x00000070ff087424 */ /* 0x000fe400078e00ff */
[----:B------:R-:W-:-:S07]  /*a090*/  IMAD.MOV.U32 R12, RZ, RZ, 0x1 ;  /* 0x00000001ff0c7424 */ /* 0x000fce00078e00ff */
[----:B------:R-:W-:-:S07]  /*a0a0*/  LEPC R20, `(.L_x_3345) ;  /* 0x000000001014794e */ /* 0x000fce0000000000 */
[----:B01----:R-:W-:Y:S05]  /*a0b0*/  CALL.ABS.NOINC R2 ;  /* 0x0000000002007343 */ /* 0x003fea0003c00000 */
.L_x_3345:
[----:B-1----:R-:W1:Y:S01]  /*a0c0*/  LDC R0, c[0x0][0x448] ;  /* 0x00011200ff007b82 */ /* 0x002e620000000800 */
[----:B0-----:R-:W-:Y:S01]  /*a0d0*/  IMAD.MOV R3, RZ, RZ, -R24 ;  /* 0x000000ffff037224 */ /* 0x001fe200078e0a18 */
[----:B------:R-:W-:Y:S01]  /*a0e0*/  ULDC UR4, c[0x0][0xc38] ;  /* 0x00030e0000047ab9 */ /* 0x000fe20000000800 */
[----:B------:R-:W-:Y:S02]  /*a0f0*/  SHF.R.S32.HI R6, RZ, 0x1f, R23 ;  /* 0x0000001fff067819 */ /* 0x000fe40000011417 */
[----:B------:R-:W-:Y:S01]  /*a100*/  IMAD R4, R3, UR4, R36 ;  /* 0x0000000403047c24 */ /* 0x000fe2000f8e0224 */
[----:B------:R-:W-:Y:S01]  /*a110*/  ULDC.64 UR4, c[0x0][0x2d8] ;  /* 0x0000b60000047ab9 */ /* 0x000fe20000000a00 */
[----:B------:R-:W-:Y:S02]  /*a120*/  LOP3.LUT P3, RZ, R16, 0x800, RZ, 0xc0, !PT ;  /* 0x0000080010ff7812 */ /* 0x000fe4000786c0ff */
[----:B------:R-:W-:Y:S01]  /*a130*/  IMAD.SHL.U32 R4, R4, 0x80, RZ ;  /* 0x0000008004047824 */ /* 0x000fe200078e00ff */
[----:B------:R-:W-:-:S02]  /*a140*/  LOP3.LUT P4, RZ, R16, 0x400, RZ, 0xc0, !PT ;  /* 0x0000040010ff7812 */ /* 0x000fc4000788c0ff */
[----:B------:R-:W-:Y:S02]  /*a150*/  LOP3.LUT P5, RZ, R16, 0x200, RZ, 0xc0, !PT ;  /* 0x0000020010ff7812 */ /* 0x000fe400078ac0ff */
[----:B------:R-:W-:Y:S02]  /*a160*/  LOP3.LUT R7, R26, R4, RZ, 0xfc, !PT ;  /* 0x000000041a077212 */ /* 0x000fe400078efcff */
[----:B------:R-:W-:Y:S02]  /*a170*/  LEA R20, R27, UR39, 0x1 ;  /* 0x000000271b147c11 */ /* 0x000fe4000f8e08ff */
[----:B------:R-:W-:Y:S02]  /*a180*/  MOV R5, R7 ;  /* 0x0000000700057202 */ /* 0x000fe40000000f00 */
[----:B-1----:R-:W-:-:S13]  /*a190*/  ISETP.NE.AND P0, PT, R0, 0x1, PT ;  /* 0x000000010000780c */ /* 0x002fda0003f05270 */
[----:B------:R-:W0:Y:S08]  /*a1a0*/  @P0 LDC R2, c[0x0][0x44c] ;  /* 0x00011300ff020b82 */ /* 0x000e300000000800 */
[----:B------:R-:W1:Y:S01]  /*a1b0*/  @P0 LDC R9, c[0x0][0x450] ;  /* 0x00011400ff090b82 */ /* 0x000e620000000800 */
[----:B0-----:R-:W-:-:S05]  /*a1c0*/  @P0 IMAD.HI.U32 R2, R7, R2, RZ ;  /* 0x0000000207020227 */ /* 0x001fca00078e00ff */
[----:B-1----:R-:W-:Y:S01]  /*a1d0*/  @P0 SHF.R.U32.HI R5, RZ, R9, R2 ;  /* 0x00000009ff050219 */ /* 0x002fe20000011602 */
[----:B------:R-:W-:-:S04]  /*a1e0*/  IMAD R2, R29, UR4, RZ ;  /* 0x000000041d027c24 */ /* 0x000fc8000f8e02ff */
[C---:B------:R-:W-:Y:S02]  /*a1f0*/  IMAD R9, R19.reuse, UR5, R2 ;  /* 0x0000000513097c24 */ /* 0x040fe4000f8e0202 */
[----:B------:R-:W-:Y:S01]  /*a200*/  IMAD.WIDE.U32 R2, R19, UR4, RZ ;  /* 0x0000000413027c25 */ /* 0x000fe2000f8e00ff */
[----:B------:R-:W-:-:S03]  /*a210*/  ULDC.64 UR4, c[0x0][0x2e0] ;  /* 0x0000b80000047ab9 */ /* 0x000fc60000000a00 */
[----:B------:R-:W-:Y:S02]  /*a220*/  IMAD R6, R6, UR4, RZ ;  /* 0x0000000406067c24 */ /* 0x000fe4000f8e02ff */
[----:B------:R-:W-:Y:S02]  /*a230*/  IMAD.IADD R3, R3, 0x1, R9 ;  /* 0x0000000103037824 */ /* 0x000fe400078e0209 */
[C---:B------:R-:W-:Y:S02]  /*a240*/  IMAD R9, R23.reuse, UR5, R6 ;  /* 0x0000000517097c24 */ /* 0x040fe4000f8e0206 */
[----:B------:R-:W-:Y:S02]  /*a250*/  IMAD.MOV R6, RZ, RZ, -R5 ;  /* 0x000000ffff067224 */ /* 0x000fe400078e0a05 */
[----:B------:R-:W-:Y:S01]  /*a260*/  IMAD.WIDE.U32 R2, R23, UR4, R2 ;  /* 0x0000000417027c25 */ /* 0x000fe2000f8e0002 */
[----:B------:R-:W-:-:S03]  /*a270*/  ULDC.64 UR4, c[0x0][0x2d0] ;  /* 0x0000b40000047ab9 */ /* 0x000fc60000000a00 */
[----:B------:R-:W-:Y:S01]  /*a280*/  IMAD R7, R0, R6, R7 ;  /* 0x0000000600077224 */ /* 0x000fe200078e0207 */
[----:B------:R-:W-:Y:S02]  /*a290*/  SHF.R.S32.HI R0, RZ, 0x1f, R5 ;  /* 0x0000001fff007819 */ /* 0x000fe40000011405 */
[----:B------:R-:W-:-:S03]  /*a2a0*/  IADD3 R3, R3, R9, RZ ;  /* 0x0000000903037210 */ /* 0x000fc60007ffe0ff */
        /* <DEDUP_REMOVED lines=16> */
[----:B------:R-:W-:-:S03]  /*a3b0*/  IADD3 R4, R34, R4, RZ ;  /* 0x0000000422047210 */ /* 0x000fc60007ffe0ff */
[----:B------:R-:W1:Y:S01]  /*a3c0*/  SHFL.IDX PT, R2, R5, RZ, 0x181f ;  /* 0x00181fff05027589 */ /* 0x000e6200000e0000 */
[C---:B------:R-:W-:Y:S02]  /*a3d0*/  ISETP.GE.AND P0, PT, R4.reuse, UR40, PT ;  /* 0x0000002804007c0c */ /* 0x040fe4000bf06270 */
[----:B------:R-:W-:Y:S01]  /*a3e0*/  IADD3 R7, R4, 0x10, RZ ;  /* 0x0000001004077810 */ /* 0x000fe20007ffe0ff */
[----:B------:R-:W-:Y:S10]  /*a3f0*/  SHFL.IDX PT, R6, R5, 0x1, 0x181f ;  /* 0x00381f0005067f89 */ /* 0x000ff400000e0000 */
[----:B0-----:R-:W-:-:S05]  /*a400*/  @!P0 LEA R14, P1, R37, R14, 0x1 ;  /* 0x0000000e250e8211 */ /* 0x001fca00078208ff */
[----:B-1----:R-:W-:Y:S02]  /*a410*/  @!P0 IMAD.X R3, RZ, RZ, R2, P1 ;  /* 0x000000ffff038224 */ /* 0x002fe400008e0602 */
[----:B------:R-:W-:Y:S02]  /*a420*/  @!P0 IMAD.MOV.U32 R2, RZ, RZ, R14 ;  /* 0x000000ffff028224 */ /* 0x000fe400078e000e */
[----:B------:R-:W0:Y:S04]  /*a430*/  SHFL.IDX PT, R14, R0, 0x1, 0x181f ;  /* 0x00381f00000e7f89 */ /* 0x000e2800000e0000 */
        /* <DEDUP_REMOVED lines=62> */
[----:B------:R0:W1:Y:S03]  /*a820*/  SHFL.IDX PT, R6, R5, 0x7, 0x181f ;  /* 0x00f81f0005067f89 */ /* 0x00006600000e0000 */
[----:B------:R-:W-:Y:S01]  /*a830*/  @!P0 IMAD.MOV.U32 R3, RZ, RZ, R7 ;  /* 0x000000ffff038224 */ /* 0x000fe200078e0007 */
[----:B------:R0:W2:Y:S04]  /*a840*/  SHFL.IDX PT, R14, R0, 0x7, 0x181f ;  /* 0x00f81f00000e7f89 */ /* 0x0000a800000e0000 */
[----:B------:R0:W-:Y:S04]  /*a850*/  @!P0 LDGSTS.E.BYPASS.LTC128B.128 [R20+0x15400], desc[UR36][R2.64], !P3 ;  /* 0x1540000002148fae */ /* 0x0001e8000d901d64 */
[----:B------:R0:W-:Y:S04]  /*a860*/  @!P0 LDGSTS.E.BYPASS.LTC128B.128 [R20+0x19400], desc[UR36][R2.64+0x80], !P4 ;  /* 0x1940008002148fae */ /* 0x0001e8000e101d64 */
[----:B------:R0:W-:Y:S02]  /*a870*/  @!P0 LDGSTS.E.BYPASS.LTC128B.128 [R20+0x1d400], desc[UR36][R2.64+0x100], !P5 ;  /* 0x1d40010002148fae */ /* 0x0001e4000e901d64 */
.L_x_3418:
[----:B0-----:R-:W3:Y:S01]  /*a880*/  LDL R0, [R1] ;  /* 0x0000000001007983 */ /* 0x001ee20000100800 */
[----:B------:R-:W-:-:S04]  /*a890*/  IADD3 R4, R4, 0x70, RZ ;  /* 0x0000007004047810 */ /* 0x000fc80007ffe0ff */
        /* <DEDUP_REMOVED lines=19> */
.L_x_3419:
[----:B------:R-:W-:Y:S05]  /*a9d0*/  BSYNC B0 ;  /* 0x0000000000007941 */ /* 0x000fea0003800000 */
.L_x_3347:
[----:B------:R-:W-:Y:S01]  /*a9e0*/  UISETP.GE.AND UP0, UPT, UR38, 0x61, UPT ;  /* 0x000000612600788c */ /* 0x000fe2000bf06270 */
[----:B------:R-:W-:-:S05]  /*a9f0*/  IMAD.U32 R20, RZ, RZ, UR43 ;  /* 0x0000002bff147e24 */ /* 0x000fca000f8e00ff */
[----:B------:R-:W-:-:S13]  /*aa00*/  PLOP3.LUT P0, PT, PT, PT, UP0, 0x40, 0x0 ;  /* 0x000000000000781c */ /* 0x000fda0003f0e808 */
[----:B------:R-:W-:Y:S05]  /*aa10*/  @P0 BRA `(.L_x_3349) ;  /* 0x0000000c00e80947 */ /* 0x000fea0003800000 */
[----:B------:R-:W-:Y:S01]  /*aa20*/  BSSY B0, `(.L_x_3349) ;  /* 0x00000f9000007945 */ /* 0x000fe20003800000 */
[----:B------:R-:W-:Y:S01]  /*aa30*/  MOV R21, R25 ;  /* 0x0000001900157202 */ /* 0x000fe20000000f00 */
[----:B------:R-:W-:Y:S01]  /*aa40*/  IMAD.MOV.U32 R7, RZ, RZ, R22 ;  /* 0x000000ffff077224 */ /* 0x000fe200078e0016 */
[----:B------:R-:W-:Y:S01]  /*aa50*/  MOV R28, UR43 ;  /* 0x0000002b001c7c02 */ /* 0x000fe20008000f00 */
[----:B------:R-:W-:-:S07]  /*aa60*/  IMAD.U32 R6, RZ, RZ, UR41 ;  /* 0x00000029ff067e24 */ /* 0x000fce000f8e00ff */
.L_x_3362:
[----:B0-----:R-:W0:Y:S01]  /*aa70*/  LDC R0, c[0x0][0x430] ;  /* 0x00010c00ff007b82 */ /* 0x001e220000000800 */
[----:B------:R-:W-:Y:S01]  /*aa80*/  ISETP.GT.U32.AND P0, PT, R26, 0x5f, PT ;  /* 0x0000005f1a00780c */ /* 0x000fe20003f04070 */
[----:B------:R-:W-:Y:S01]  /*aa90*/  IMAD R3, R6, 0x60, R31 ;  /* 0x0000006006037824 */ /* 0x000fe200078e021f */
[----:B------:R-:W-:Y:S01]  /*aaa0*/  LOP3.LUT P2, RZ, R16, 0x40, RZ, 0xc0, !PT ;  /* 0x0000004010ff7812 */ /* 0x000fe2000784c0ff */
[----:B------:R-:W-:Y:S02]  /*aab0*/  ULDC UR4, c[0x0][0x430] ;  /* 0x00010c0000047ab9 */ /* 0x000fe40000000800 */
[----:B------:R-:W-:-:S04]  /*aac0*/  IMAD.IADD R10, R26, 0x1, R3 ;  /* 0x000000011a0a7824 */ /* 0x000fc800078e0203 */
[----:B------:R-:W-:-:S04]  /*aad0*/  IMAD.MOV.U32 R11, RZ, RZ, R10 ;  /* 0x000000ffff0b7224 */ /* 0x000fc800078e000a */
[----:B------:R-:W1:Y:S01]  /*aae0*/  @!P0 LDC.64 R8, c[0x0][0x428] ;  /* 0x00010a00ff088b82 */ /* 0x000e620000000a00 */
[----:B0-----:R-:W-:-:S13]  /*aaf0*/  ISETP.NE.AND P1, PT, R0, 0x1, PT ;  /* 0x000000010000780c */ /* 0x001fda0003f25270 */
[----:B------:R-:W0:Y:S08]  /*ab00*/  @P1 LDC R5, c[0x0][0x434] ;  /* 0x00010d00ff051b82 */ /* 0x000e300000000800 */
[----:B------:R-:W2:Y:S01]  /*ab10*/  @P1 LDC R3, c[0x0][0x438] ;  /* 0x00010e00ff031b82 */ /* 0x000ea20000000800 */
[----:B0-----:R-:W-:-:S07]  /*ab20*/  @P1 IMAD.HI.U32 R0, R10, R5, RZ ;  /* 0x000000050a001227 */ /* 0x001fce00078e00ff */
[----:B------:R-:W0:Y:S01]  /*ab30*/  @!P0 LDC.64 R4, c[0x0][0x418] ;  /* 0x00010600ff048b82 */ /* 0x000e220000000a00 */
[----:B--2---:R-:W-:Y:S01]  /*ab40*/  @P1 SHF.R.U32.HI R11, RZ, R3, R0 ;  /* 0x00000003ff0b1219 */ /* 0x004fe20000011600 */
[----:B-1----:R-:W-:-:S03]  /*ab50*/  @!P0 IMAD R0, R32, R8, RZ ;  /* 0x0000000820008224 */ /* 0x002fc600078e02ff */
[----:B------:R-:W-:Y:S01]  /*ab60*/  @!P0 SHF.R.S32.HI R3, RZ, 0x1f, R11 ;  /* 0x0000001fff038819 */ /* 0x000fe2000001140b */
[----:B------:R-:W-:Y:S01]  /*ab70*/  @!P0 IMAD R9, R30, R9, R0 ;  /* 0x000000091e098224 */ /* 0x000fe200078e0200 */
[----:B------:R-:W-:-:S05]  /*ab80*/  @!P0 MOV R2, R11 ;  /* 0x0000000b00028202 */ /* 0x000fca0000000f00 */
[----:B------:R-:W-:-:S04]  /*ab90*/  @!P0 IMAD.WIDE.U32 R2, R30, R8, R2 ;  /* 0x000000081e028225 */ /* 0x000fc800078e0002 */
[----:B------:R-:W-:Y:S01]  /*aba0*/  @!P0 IMAD.IADD R0, R9, 0x1, R3 ;  /* 0x0000000109008824 */ /* 0x000fe200078e0203 */
[----:B0-----:R-:W-:-:S04]  /*abb0*/  @!P0 LEA R4, P1, R2, R4, 0x2 ;  /* 0x0000000402048211 */ /* 0x001fc800078210ff */
[----:B------:R-:W-:Y:S01]  /*abc0*/  @!P0 LEA.HI.X R5, R2, R5, R0, 0x2, P1 ;  /* 0x0000000502058211 */ /* 0x000fe200008f1400 */
[----:B------:R-:W-:Y:S01]  /*abd0*/  IMAD.MOV.U32 R0, RZ, RZ, RZ ;  /* 0x000000ffff007224 */ /* 0x000fe200078e00ff */
[----:B------:R-:W-:Y:S01]  /*abe0*/  IADD3 R22, R7, 0x1, RZ ;  /* 0x0000000107167810 */ /* 0x000fe20007ffe0ff */
[----:B------:R-:W-:-:S04]  /*abf0*/  IMAD.MOV R3, RZ, RZ, -R11 ;  /* 0x000000ffff037224 */ /* 0x000fc800078e0a0b */
[----:B------:R0:W5:Y:S01]  /*ac00*/  @!P0 LDG.E R0, desc[UR36][R4.64] ;  /* 0x0000002404008981 */ /* 0x000162000c1e1900 */
[----:B------:R-:W-:Y:S01]  /*ac10*/  ISETP.NE.AND P0, PT, R22, 0x2, PT ;  /* 0x000000021600780c */ /* 0x000fe20003f05270 */
[----:B------:R-:W-:-:S03]  /*ac20*/  IMAD.MOV.U32 R20, RZ, RZ, R6 ;  /* 0x000000ffff147224 */ /* 0x000fc600078e0006 */
[----:B------:R-:W-:Y:S02]  /*ac30*/  SEL R2, RZ, 0x1, P0 ;  /* 0x00000001ff027807 */ /* 0x000fe40000000000 */
[----:B------:R-:W-:Y:S02]  /*ac40*/  SEL R22, R22, RZ, P0 ;  /* 0x000000ff16167207 */ /* 0x000fe40000000000 */
[----:B------:R-:W-:Y:S01]  /*ac50*/  LOP3.LUT R25, R21, R2, RZ, 0x3c, !PT ;  /* 0x0000000215197212 */ /* 0x000fe200078e3cff */
[----:B0-----:R-:W-:Y:S01]  /*ac60*/  IMAD R5, R3, UR4, R10 ;  /* 0x0000000403057c24 */ /* 0x001fe2000f8e020a */
[----:B------:R-:W-:Y:S06]  /*ac70*/  @!P2 BRA `(.L_x_3350) ;  /* 0x000000000004a947 */ /* 0x000fec0003800000 */
[----:B------:R-:W-:Y:S01]  /*ac80*/  BPT.TRAP 0x1 ;  /* 0x000000040000795c */ /* 0x000fe20000300000 */
.L_x_3350:
[----:B------:R-:W-:Y:S01]  /*ac90*/  LEA R6, R22, UR39, 0x3 ;  /* 0x0000002716067c11 */ /* 0x000fe2000f8e18ff */
[----:B------:R-:W-:Y:S01]  /*aca0*/  BSSY B1, `(.L_x_3351) ;  /* 0x0000004000017945 */ /* 0x000fe20003800000 */
[----:B------:R-:W-:-:S04]  /*acb0*/  SHF.L.U32 R3, R25, 0x1f, RZ ;  /* 0x0000001f19037819 */ /* 0x000fc800000006ff */
[----:B------:R-:W0:Y:S02]  /*acc0*/  SYNCS.PHASECHK.TRANS64.TRYWAIT P0, [R6+URZ+0x30840], R3 ;  /* 0x03084003060075a7 */ /* 0x000e24000800017f */
[----:B0-----:R-:W-:Y:S05]  /*acd0*/  @!P0 BRA `(.L_x_3352) ;  /* 0x0000002c00308947 */ /* 0x001fea0003800000 */
.L_x_3420:
[----:B------:R-:W-:Y:S05]  /*ace0*/  BSYNC B1 ;  /* 0x0000000000017941 */ /* 0x000fea0003800000 */
.L_x_3351:
[----:B------:R-:W-:Y:S01]  /*acf0*/  SHF.R.S32.HI R23, RZ, 0x1f, R5 ;  /* 0x0000001fff177819 */ /* 0x000fe20000011405 */
[----:B------:R-:W-:Y:S01]  /*ad00*/  ULDC.64 UR4, c[0x0][0x300] ;  /* 0x0000c00000047ab9 */ /* 0x000fe20000000a00 */
[----:B-----5:R-:W-:Y:S02]  /*ad10*/  SHF.R.S32.HI R24, RZ, 0x1f, R0 ;  /* 0x0000001fff187819 */ /* 0x020fe40000011400 */
[C---:B------:R-:W-:Y:S01]  /*ad20*/  LOP3.LUT P3, RZ, R16.reuse, 0x4, RZ, 0xc0, !PT ;  /* 0x0000000410ff7812 */ /* 0x040fe2000786c0ff */
[----:B------:R-:W-:Y:S01]  /*ad30*/  IMAD R2, R23, UR4, RZ ;  /* 0x0000000417027c24 */ /* 0x000fe2000f8e02ff */
[C---:B------:R-:W-:Y:S02]  /*ad40*/  LOP3.LUT P2, RZ, R16.reuse, 0x2, RZ, 0xc0, !PT ;  /* 0x0000000210ff7812 */ /* 0x040fe4000784c0ff */
[----:B------:R-:W-:Y:S01]  /*ad50*/  LOP3.LUT P1, RZ, R16, 0x1, RZ, 0xc0, !PT ;  /* 0x0000000110ff7812 */ /* 0x000fe2000782c0ff */
[C---:B------:R-:W-:Y:S02]  /*ad60*/  IMAD R9, R5.reuse, UR5, R2 ;  /* 0x0000000505097c24 */ /* 0x040fe4000f8e0202 */
[----:B0-----:R-:W-:Y:S01]  /*ad70*/  IMAD.WIDE.U32 R2, R5, UR4, RZ ;  /* 0x0000000405027c25 */ /* 0x001fe2000f8e00ff */
[----:B------:R-:W-:-:S04]  /*ad80*/  ULDC.64 UR4, c[0x0][0x310] ;  /* 0x0000c40000047ab9 */ /* 0x000fc80000000a00 */
[----:B------:R-:W-:Y:S01]  /*ad90*/  IADD3 R3, R3, R9, RZ ;  /* 0x0000000903037210 */ /* 0x000fe20007ffe0ff */
        /* <DEDUP_REMOVED lines=16> */
[----:B------:R-:W-:Y:S02]  /*aea0*/  SHF.L.U32 R4, R37, 0x1, RZ ;  /* 0x0000000125047819 */ /* 0x000fe400000006ff */
[----:B------:R-:W-:Y:S01]  /*aeb0*/  LEA R9, R9, UR39, 0x1 ;  /* 0x0000002709097c11 */ /* 0x000fe2000f8e08ff */
[----:B------:R-:W1:Y:S04]  /*aec0*/  SHFL.IDX PT, R3, R10, RZ, 0x181f ;  /* 0x00181fff0a037589 */ /* 0x000e6800000e0000 */
[----:B------:R-:W-:Y:S01]  /*aed0*/  SHFL.IDX PT, R35, R10, 0x2, 0x181f ;  /* 0x00581f000a237f89 */ /* 0x000fe200000e0000 */
[----:B0-----:R-:W-:-:S03]  /*aee0*/  IADD3 R2, P0, R14, R4, RZ ;  /* 0x000000040e027210 */ /* 0x001fc60007f1e0ff */
[----:B------:R-:W0:Y:S02]  /*aef0*/  SHFL.IDX PT, R14, R8, 0x1, 0x181f ;  /* 0x00381f00080e7f89 */ /* 0x000e2400000e0000 */
[----:B-1----:R-:W-:-:S05]  /*af00*/  IMAD.X R3, RZ, RZ, R3, P0 ;  /* 0x000000ffff037224 */ /* 0x002fca00000e0603 */
[----:B------:R-:W-:Y:S04]  /*af10*/  LDGSTS.E.BYPASS.LTC128B.128 [R9+0x1e400], desc[UR36][R2.64], !P3 ;  /* 0x1e40000002097fae */ /* 0x000fe8000d901d64 */
[----:B------:R-:W-:Y:S04]  /*af20*/  LDGSTS.E.BYPASS.LTC128B.128 [R9+0x21400], desc[UR36][R2.64+0x80], !P2 ;  /* 0x2140008002097fae */ /* 0x000fe8000d101d64 */
[----:B------:R1:W-:Y:S04]  /*af30*/  LDGSTS.E.BYPASS.LTC128B.128 [R9+0x24400], desc[UR36][R2.64+0x100], !P1 ;  /* 0x2440010002097fae */ /* 0x0003e8000c901d64 */
[----:B-1----:R-:W1:Y:S01]  /*af40*/  SHFL.IDX PT, R3, R10, 0x1, 0x181f ;  /* 0x00381f000a037f89 */ /* 0x002e6200000e0000 */
[----:B0-----:R-:W-:-:S03]  /*af50*/  IADD3 R2, P0, R14, R4, RZ ;  /* 0x000000040e027210 */ /* 0x001fc60007f1e0ff */
[----:B------:R-:W0:Y:S02]  /*af60*/  SHFL.IDX PT, R14, R8, 0x2, 0x181f ;  /* 0x00581f00080e7f89 */ /* 0x000e2400000e0000 */
[----:B-1----:R-:W-:-:S05]  /*af70*/  IMAD.X R3, RZ, RZ, R3, P0 ;  /* 0x000000ffff037224 */ /* 0x002fca00000e0603 */
        /* <DEDUP_REMOVED lines=23> */
[----:B------:R0:W-:Y:S02]  /*b0f0*/  LDGSTS.E.BYPASS.LTC128B.128 [R9+0x26400], desc[UR36][R2.64+0x100], !P1 ;  /* 0x2640010002097fae */ /* 0x0001e4000c901d64 */
.L_x_3434:
        /* <DEDUP_REMOVED lines=8> */
[----:B------:R0:W-:Y:S01]  /*b180*/  LDGSTS.E.BYPASS.LTC128B.128 [R9+0x26c00], desc[UR36][R2.64+0x100], !P1 ;  /* 0x26c0010002097fae */ /* 0x0001e2000c901d64 */
[----:B------:R-:W-:Y:S01]  /*b190*/  NOP ;  /* 0x0000000000007918 */ /* 0x000fe20000000000 */
.L_x_3354:
        /* <DEDUP_REMOVED lines=10> */
.L_x_3355:
[----:B------:R1:W-:Y:S01]  /*b240*/  SYNCS.ARRIVE.TRANS64.A1T0 RZ, [R6+URZ+0x30830], RZ ;  /* 0x030830ff06ff79a7 */ /* 0x0003e2000810003f */
[----:B------:R-:W-:Y:S05]  /*b250*/  @!P2 BRA `(.L_x_3356) ;  /* 0x000000000004a947 */ /* 0x000fea0003800000 */
[----:B------:R-:W-:Y:S01]  /*b260*/  BPT.TRAP 0x1 ;  /* 0x000000040000795c */ /* 0x000fe20000300000 */
.L_x_3356:
[----:B0-----:R-:W-:Y:S01]  /*b270*/  SHF.L.U32 R9, R21, 0x1f, RZ ;  /* 0x0000001f15097819 */ /* 0x001fe200000006ff */
[----:B------:R-:W-:Y:S01]  /*b280*/  IMAD.MOV.U32 R3, RZ, RZ, -0x60 ;  /* 0xffffffa0ff037424 */ /* 0x000fe200078e00ff */
[----:B-1----:R-:W-:Y:S01]  /*b290*/  LEA R6, R7, UR39, 0x3 ;  /* 0x0000002707067c11 */ /* 0x002fe2000f8e18ff */
[----:B------:R-:W-:Y:S02]  /*b2a0*/  BSSY B1, `(.L_x_3357) ;  /* 0x0000004000017945 */ /* 0x000fe40003800000 */
[----:B------:R-:W-:Y:S01]  /*b2b0*/  IMAD R3, R28, R3, UR38 ;  /* 0x000000261c037e24 */ /* 0x000fe2000f8e0203 */
[----:B------:R-:W0:Y:S02]  /*b2c0*/  SYNCS.PHASECHK.TRANS64.TRYWAIT P0, [R6+URZ+0x30860], R9 ;  /* 0x03086009060075a7 */ /* 0x000e24000800017f */
[----:B0-----:R-:W-:Y:S05]  /*b2d0*/  @!P0 BRA `(.L_x_3358) ;  /* 0x0000002c007c8947 */ /* 0x001fea0003800000 */
.L_x_3435:
[----:B------:R-:W-:Y:S05]  /*b2e0*/  BSYNC B1 ;  /* 0x0000000000017941 */ /* 0x000fea0003800000 */
.L_x_3357:
[----:B------:R-:W-:Y:S01]  /*b2f0*/  UMOV UR4, 0xffffffff ;  /* 0xffffffff00047882 */ /* 0x000fe20000000000 */
[C---:B------:R-:W-:Y:S01]  /*b300*/  LOP3.LUT P3, RZ, R16.reuse, 0x20, RZ, 0xc0, !PT ;  /* 0x0000002010ff7812 */ /* 0x040fe2000786c0ff */
[----:B------:R-:W-:Y:S01]  /*b310*/  IMAD R7, R7, 0x4800, R27 ;  /* 0x0000480007077824 */ /* 0x000fe200078e021b */
[C---:B------:R-:W-:Y:S01]  /*b320*/  LOP3.LUT P2, RZ, R16.reuse, 0x10, RZ, 0xc0, !PT ;  /* 0x0000001010ff7812 */ /* 0x040fe2000784c0ff */
[----:B------:R-:W-:Y:S01]  /*b330*/  IMAD.IADD R8, R3, 0x1, -R34 ;  /* 0x0000000103087824 */ /* 0x000fe200078e0a22 */
[----:B------:R-:W-:Y:S01]  /*b340*/  LOP3.LUT P1, RZ, R16, 0x8, RZ, 0xc0, !PT ;  /* 0x0000000810ff7812 */ /* 0x000fe2000782c0ff */
[----:B------:R-:W-:-:S12]  /*b350*/  BRA.DIV UR4, `(.L_x_3359) ;  /* 0x0000002e04707947 */ /* 0x000fd8000b800000 */
[----:B------:R-:W1:Y:S01]  /*b360*/  SHFL.IDX PT, R14, R17, RZ, 0x181f ;  /* 0x00181fff110e7589 */ /* 0x000e6200000e0000 */
[----:B------:R-:W-:-:S03]  /*b370*/  LEA R7, R7, UR39, 0x1 ;  /* 0x0000002707077c11 */ /* 0x000fc6000f8e08ff */
[----:B------:R-:W2:Y:S01]  /*b380*/  SHFL.IDX PT, R3, R18, RZ, 0x181f ;  /* 0x00181fff12037589 */ /* 0x000ea200000e0000 */
[----:B-1----:R-:W-:-:S03]  /*b390*/  IADD3 R2, P0, R14, R4, RZ ;  /* 0x000000040e027210 */ /* 0x002fc60007f1e0ff */
[----:B------:R-:W1:Y:S01]  /*b3a0*/  SHFL.IDX PT, R14, R17, 0x1, 0x181f ;  /* 0x00381f00110e7f89 */ /* 0x000e6200000e0000 */
[----:B--2---:R-:W-:Y:S02]  /*b3b0*/  IADD3.X R3, RZ, R3, RZ, P0, !PT ;  /* 0x00000003ff037210 */ /* 0x004fe400007fe4ff */
[----:B------:R-:W-:-:S13]  /*b3c0*/  ISETP.LT.OR P0, PT, R8, 0x1, P3 ;  /* 0x000000010800780c */ /* 0x000fda0001f01670 */
[----:B------:R-:W-:Y:S01]  /*b3d0*/  LDGSTS.E.BYPASS.LTC128B.128 [R7+0x400], desc[UR36][R2.64], !P0 ;  /* 0x0040000002077fae */ /* 0x000fe2000c101d64 */
[----:B------:R-:W-:-:S13]  /*b3e0*/  ISETP.LT.OR P0, PT, R8, 0x1, P2 ;  /* 0x000000010800780c */ /* 0x000fda0001701670 */
[----:B------:R-:W-:Y:S01]  /*b3f0*/  LDGSTS.E.BYPASS.LTC128B.128 [R7+0x3400], desc[UR36][R2.64+0x80], !P0 ;  /* 0x0340008002077fae */ /* 0x000fe2000c101d64 */
[----:B------:R-:W-:-:S13]  /*b400*/  ISETP.LT.OR P0, PT, R8, 0x1, P1 ;  /* 0x000000010800780c */ /* 0x000fda0000f01670 */
[----:B------:R2:W-:Y:S04]  /*b410*/  LDGSTS.E.BYPASS.LTC128B.128 [R7+0x6400], desc[UR36][R2.64+0x100], !P0 ;  /* 0x0640010002077fae */ /* 0x0005e8000c101d64 */
[----:B--2---:R-:W2:Y:S01]  /*b420*/  SHFL.IDX PT, R3, R18, 0x1, 0x181f ;  /* 0x00381f0012037f89 */ /* 0x004ea200000e0000 */
[----:B-1----:R-:W-:-:S03]  /*b430*/  IADD3 R2, P0, R14, R4, RZ ;  /* 0x000000040e027210 */ /* 0x002fc60007f1e0ff */
[----:B------:R-:W1:Y:S02]  /*b440*/  SHFL.IDX PT, R14, R17, 0x2, 0x181f ;  /* 0x00581f00110e7f89 */ /* 0x000e6400000e0000 */
[----:B--2---:R-:W-:Y:S01]  /*b450*/  IMAD.X R3, RZ, RZ, R3, P0 ;  /* 0x000000ffff037224 */ /* 0x004fe200000e0603 */
        /* <DEDUP_REMOVED lines=28> */
[----:B------:R-:W1:Y:S04]  /*b620*/  SHFL.IDX PT, R18, R18, 0x5, 0x181f ;  /* 0x00b81f0012127f89 */ /* 0x000e6800000e0000 */
[----:B------:R3:W4:Y:S01]  /*b630*/  SHFL.IDX PT, R14, R17, 0x5, 0x181f ;  /* 0x00b81f00110e7f89 */ /* 0x00072200000e0000 */
[----:B--2---:R-:W-:Y:S01]  /*b640*/  IMAD.X R3, RZ, RZ, R3, P0 ;  /* 0x000000ffff037224 */ /* 0x004fe200000e0603 */
[----:B------:R-:W-:-:S13]  /*b650*/  ISETP.LT.OR P0, PT, R8, 0x41, P3 ;  /* 0x000000410800780c */ /* 0x000fda0001f01670 */
[----:B------:R3:W-:Y:S01]  /*b660*/  LDGSTS.E.BYPASS.LTC128B.128 [R7+0x2400], desc[UR36][R2.64], !P0 ;  /* 0x0240000002077fae */ /* 0x0007e2000c101d64 */
[----:B------:R-:W-:-:S13]  /*b670*/  ISETP.LT.OR P0, PT, R8, 0x41, P2 ;  /* 0x000000410800780c */ /* 0x000fda0001701670 */
[----:B------:R3:W-:Y:S01]  /*b680*/  LDGSTS.E.BYPASS.LTC128B.128 [R7+0x5400], desc[UR36][R2.64+0x80], !P0 ;  /* 0x0540008002077fae */ /* 0x0007e2000c101d64 */
[----:B------:R-:W-:-:S13]  /*b690*/  ISETP.LT.OR P0, PT, R8, 0x41, P1 ;  /* 0x000000410800780c */ /* 0x000fda0000f01670 */
[----:B-1--4-:R3:W-:Y:S02]  /*b6a0*/  LDGSTS.E.BYPASS.LTC128B.128 [R7+0x8400], desc[UR36][R2.64+0x100], !P0 ;  /* 0x0840010002077fae */ /* 0x0127e4000c101d64 */
.L_x_3449:
        /* <DEDUP_REMOVED lines=14> */
[----:B0-----:R-:W-:Y:S01]  /*b790*/  IMAD.WIDE.U32 R2, R5, UR4, RZ ;  /* 0x0000000405027c25 */ /* 0x001fe2000f8e00ff */
[----:B------:R-:W-:-:S03]  /*b7a0*/  ULDC.64 UR4, c[0x0][0x338] ;  /* 0x0000ce0000047ab9 */ /* 0x000fc60000000a00 */
[----:B------:R-:W-:Y:S01]  /*b7b0*/  IMAD R5, R24, UR4, RZ ;  /* 0x0000000418057c24 */ /* 0x000fe2000f8e02ff */
[----:B------:R-:W-:-:S03]  /*b7c0*/  IADD3 R3, R3, R9, RZ ;  /* 0x0000000903037210 */ /* 0x000fc60007ffe0ff */
[C---:B------:R-:W-:Y:S02]  /*b7d0*/  IMAD R5, R0.reuse, UR5, R5 ;  /* 0x0000000500057c24 */ /* 0x040fe4000f8e0205 */
[----:B------:R-:W-:Y:S01]  /*b7e0*/  IMAD.WIDE.U32 R2, R0, UR4, R2 ;  /* 0x0000000400027c25 */ /* 0x000fe2000f8e0002 */
[----:B------:R-:W-:-:S03]  /*b7f0*/  ULDC.64 UR4, c[0x0][0x330] ;  /* 0x0000cc0000047ab9 */ /* 0x000fc60000000a00 */
[----:B------:R-:W-:Y:S02]  /*b800*/  IMAD R0, R29, UR4, RZ ;  /* 0x000000041d007c24 */ /* 0x000fe4000f8e02ff */
[----:B------:R-:W-:Y:S02]  /*b810*/  IMAD.IADD R3, R3, 0x1, R5 ;  /* 0x0000000103037824 */ /* 0x000fe400078e0205 */
        /* <DEDUP_REMOVED lines=8> */
.L_x_3360:
        /* <DEDUP_REMOVED lines=10> */
.L_x_3361:
[C---:B------:R-:W-:Y:S01]  /*b940*/  ISETP.GT.AND P0, PT, R20.reuse, RZ, PT ;  /* 0x000000ff1400720c */ /* 0x040fe20003f04270 */
[----:B------:R0:W-:Y:S01]  /*b950*/  SYNCS.ARRIVE.TRANS64.A1T0 RZ, [R6+URZ+0x30850], RZ ;  /* 0x030850ff06ff79a7 */ /* 0x0001e2000810003f */
[----:B------:R-:W-:Y:S01]  /*b960*/  IMAD.MOV.U32 R21, RZ, RZ, R25 ;  /* 0x000000ffff157224 */ /* 0x000fe200078e0019 */
[----:B------:R-:W-:Y:S01]  /*b970*/  MOV R28, R20 ;  /* 0x00000014001c7202 */ /* 0x000fe20000000f00 */
[----:B------:R-:W-:Y:S01]  /*b980*/  IMAD.MOV.U32 R7, RZ, RZ, R22 ;  /* 0x000000ffff077224 */ /* 0x000fe200078e0016 */
[----:B0-----:R-:W-:-:S08]  /*b990*/  IADD3 R6, R20, -0x1, RZ ;  /* 0xffffffff14067810 */ /* 0x001fd00007ffe0ff */
[----:B------:R-:W-:Y:S05]  /*b9a0*/  @P0 BRA `(.L_x_3362) ;  /* 0xfffffff000300947 */ /* 0x000fea000383ffff */
[----:B------:R-:W-:Y:S05]  /*b9b0*/  BSYNC B0 ;  /* 0x0000000000007941 */ /* 0x000fea0003800000 */
.L_x_3349:
[----:B------:R-:W-:-:S13]  /*b9c0*/  LOP3.LUT P0, RZ, R16, 0x40, RZ, 0xc0, !PT ;  /* 0x0000004010ff7812 */ /* 0x000fda000780c0ff */
[----:B------:R-:W-:Y:S05]  /*b9d0*/  @!P0 BRA `(.L_x_3363) ;  /* 0x0000000000048947 */ /* 0x000fea0003800000 */
[----:B------:R-:W-:Y:S01]  /*b9e0*/  BPT.TRAP 0x1 ;  /* 0x000000040000795c */ /* 0x000fe20000300000 */
.L_x_3363:
[----:B------:R-:W-:Y:S01]  /*b9f0*/  LEA R4, R22, UR39, 0x3 ;  /* 0x0000002716047c11 */ /* 0x000fe2000f8e18ff */
[----:B------:R-:W-:Y:S01]  /*ba00*/  IMAD.MOV.U32 R5, RZ, RZ, -0x60 ;  /* 0xffffffa0ff057424 */ /* 0x000fe200078e00ff */
[----:B0-----:R-:W-:Y:S01]  /*ba10*/  SHF.L.U32 R3, R25, 0x1f, RZ ;  /* 0x0000001f19037819 */ /* 0x001fe200000006ff */
[----:B------:R-:W-:Y:S02]  /*ba20*/  BSSY B0, `(.L_x_3364) ;  /* 0x0000004000007945 */ /* 0x000fe40003800000 */
[----:B------:R-:W-:Y:S01]  /*ba30*/  IMAD R5, R20, R5, UR38 ;  /* 0x0000002614057e24 */ /* 0x000fe2000f8e0205 */
[----:B------:R-:W0:Y:S02]  /*ba40*/  SYNCS.PHASECHK.TRANS64.TRYWAIT P0, [R4+URZ+0x30860], R3 ;  /* 0x03086003040075a7 */ /* 0x000e24000800017f */
[----:B0-----:R-:W-:Y:S05]  /*ba50*/  @!P0 BRA `(.L_x_3365) ;  /* 0x0000002c00ac8947 */ /* 0x001fea0003800000 */
.L_x_3450:
[----:B------:R-:W-:Y:S05]  /*ba60*/  BSYNC B0 ;  /* 0x0000000000007941 */ /* 0x000fea0003800000 */
.L_x_3364:
[----:B------:R-:W-:Y:S01]  /*ba70*/  UMOV UR4, 0xffffffff ;  /* 0xffffffff00047882 */ /* 0x000fe20000000000 */
[----:B------:R-:W-:Y:S01]  /*ba80*/  LOP3.LUT P3, RZ, R16, 0x20, RZ, 0xc0, !PT ;  /* 0x0000002010ff7812 */ /* 0x000fe2000786c0ff */
[----:B------:R-:W-:Y:S01]  /*ba90*/  IMAD R7, R22, 0x4800, R27 ;  /* 0x0000480016077824 */ /* 0x000fe200078e021b */
[C---:B------:R-:W-:Y:S01]  /*baa0*/  LOP3.LUT P2, RZ, R16.reuse, 0x10, RZ, 0xc0, !PT ;  /* 0x0000001010ff7812 */ /* 0x040fe2000784c0ff */
[----:B------:R-:W-:Y:S01]  /*bab0*/  IMAD.IADD R5, R5, 0x1, -R34 ;  /* 0x0000000105057824 */ /* 0x000fe200078e0a22 */
[----:B------:R-:W-:Y:S01]  /*bac0*/  LOP3.LUT P1, RZ, R16, 0x8, RZ, 0xc0, !PT ;  /* 0x0000000810ff7812 */ /* 0x000fe2000782c0ff */
[----:B------:R-:W-:-:S12]  /*bad0*/  BRA.DIV UR4, `(.L_x_3366) ;  /* 0x0000002e04a07947 */ /* 0x000fd8000b800000 */
[----:B------:R-:W1:Y:S01]  /*bae0*/  SHFL.IDX PT, R14, R17, RZ, 0x181f ;  /* 0x00181fff110e7589 */ /* 0x000e6200000e0000 */
[----:B------:R-:W-:-:S03]  /*baf0*/  SHF.L.U32 R6, R37, 0x1, RZ ;  /* 0x0000000125067819 */ /* 0x000fc600000006ff */
[----:B------:R-:W0:Y:S01]  /*bb00*/  SHFL.IDX PT, R0, R18, RZ, 0x181f ;  /* 0x00181fff12007589 */ /* 0x000e2200000e0000 */
[----:B-1----:R-:W-:-:S03]  /*bb10*/  IADD3 R2, P0, R14, R6, RZ ;  /* 0x000000060e027210 */ /* 0x002fc60007f1e0ff */
[----:B------:R-:W1:Y:S02]  /*bb20*/  SHFL.IDX PT, R14, R17, 0x1, 0x181f ;  /* 0x00381f00110e7f89 */ /* 0x000e6400000e0000 */
[----:B0-----:R-:W-:Y:S01]  /*bb30*/  IMAD.X R3, RZ, RZ, R0, P0 ;  /* 0x000000ffff037224 */ /* 0x001fe200000e0600 */
[----:B------:R-:W-:Y:S02]  /*bb40*/  ISETP.LT.OR P0, PT, R5, 0x1, P3 ;  /* 0x000000010500780c */ /* 0x000fe40001f01670 */
[----:B------:R-:W-:Y:S02]  /*bb50*/  LEA R0, R7, UR39, 0x1 ;  /* 0x0000002707007c11 */ /* 0x000fe4000f8e08ff */
[----:B------:R-:W0:Y:S09]  /*bb60*/  SHFL.IDX PT, R7, R18, 0x1, 0x181f ;  /* 0x00381f0012077f89 */ /* 0x000e3200000e0000 */
        /* <DEDUP_REMOVED lines=14> */
[----:B------:R1:W-:Y:S02]  /*bc50*/  LDGSTS.E.BYPASS.LTC128B.128 [R0+0x6c00], desc[UR36][R2.64+0x100], !P0 ;  /* 0x06c0010002007fae */ /* 0x0003e4000c101d64 */
[----:B-1----:R-:W-:Y:S02]  /*bc60*/  IADD3 R2, P0, R14, R6, RZ ;  /* 0x000000060e027210 */ /* 0x002fe40007f1e0ff */
[----:B------:R-:W1:Y:S02]  /*bc70*/  SHFL.IDX PT, R14, R17, 0x3, 0x181f ;  /* 0x00781f00110e7f89 */ /* 0x000e6400000e0000 */
[----:B0-----:R-:W-:Y:S02]  /*bc80*/  IADD3.X R3, RZ, R7, RZ, P0, !PT ;  /* 0x00000007ff037210 */ /* 0x001fe400007fe4ff */
        /* <DEDUP_REMOVED lines=18> */
[----:B------:R1:W2:Y:S03]  /*bdb0*/  SHFL.IDX PT, R14, R17, 0x5, 0x181f ;  /* 0x00b81f00110e7f89 */ /* 0x0002a600000e0000 */
[----:B0-----:R-:W-:Y:S01]  /*bdc0*/  IMAD.X R3, RZ, RZ, R7, P0 ;  /* 0x000000ffff037224 */ /* 0x001fe200000e0607 */
[----:B------:R-:W-:Y:S01]  /*bdd0*/  ISETP.LT.OR P0, PT, R5, 0x41, P3 ;  /* 0x000000410500780c */ /* 0x000fe20001f01670 */
[----:B------:R1:W3:-:S12]  /*bde0*/  SHFL.IDX PT, R7, R18, 0x5, 0x181f ;  /* 0x00b81f0012077f89 */ /* 0x0002d800000e0000 */
[----:B------:R1:W-:Y:S01]  /*bdf0*/  LDGSTS.E.BYPASS.LTC128B.128 [R0+0x2400], desc[UR36][R2.64], !P0 ;  /* 0x0240000002007fae */ /* 0x0003e2000c101d64 */
[----:B------:R-:W-:-:S13]  /*be00*/  ISETP.LT.OR P0, PT, R5, 0x41, P2 ;  /* 0x000000410500780c */ /* 0x000fda0001701670 */
[----:B------:R1:W-:Y:S01]  /*be10*/  LDGSTS.E.BYPASS.LTC128B.128 [R0+0x5400], desc[UR36][R2.64+0x80], !P0 ;  /* 0x0540008002007fae */ /* 0x0003e2000c101d64 */
[----:B------:R-:W-:-:S13]  /*be20*/  ISETP.LT.OR P0, PT, R5, 0x41, P1 ;  /* 0x000000410500780c */ /* 0x000fda0000f01670 */
[----:B--23--:R1:W-:Y:S02]  /*be30*/  LDGSTS.E.BYPASS.LTC128B.128 [R0+0x8400], desc[UR36][R2.64+0x100], !P0 ;  /* 0x0840010002007fae */ /* 0x00c3e4000c101d64 */
.L_x_3464:
[----:B01----:R-:W-:-:S04]  /*be40*/  IADD3 R2, P0, R14, R6, RZ ;  /* 0x000000060e027210 */ /* 0x003fc80007f1e0ff */
        /* <DEDUP_REMOVED lines=10> */
[----:B------:R-:W-:Y:S01]  /*bef0*/  PLOP3.LUT P0, PT, PT, PT, PT, 0x80, 0x0 ;  /* 0x000000000000781c */ /* 0x000fe20003f0f070 */
[----:B------:R-:W-:-:S12]  /*bf00*/  NOP ;  /* 0x0000000000007918 */ /* 0x000fd80000000000 */
.L_x_3367:
        /* <DEDUP_REMOVED lines=10> */
.L_x_3368:
[----:B0-----:R-:W2:Y:S01]  /*bfb0*/  LDL.LU R2, [R1] ;  /* 0x0000000001027983 */ /* 0x001ea20000300800 */
[----:B------:R-:W-:Y:S01]  /*bfc0*/  VIADD R22, R22, 0x1 ;  /* 0x0000000116167836 */ /* 0x000fe20000000000 */
[----:B------:R-:W-:Y:S01]  /*bfd0*/  ULDC UR4, c[0x0][0xc34] ;  /* 0x00030d0000047ab9 */ /* 0x000fe20000000800 */
[----:B------:R-:W-:Y:S01]  /*bfe0*/  VIADD R36, R36, UR44 ;  /* 0x0000002c24247c36 */ /* 0x000fe20008000000 */
[----:B------:R0:W-:Y:S02]  /*bff0*/  SYNCS.ARRIVE.TRANS64.A1T0 RZ, [R4+URZ+0x30850], RZ ;  /* 0x030850ff04ff79a7 */ /* 0x0001e4000810003f */
[----:B------:R-:W-:-:S04]  /*c000*/  ISETP.NE.AND P0, PT, R22, 0x2, PT ;  /* 0x000000021600780c */ /* 0x000fc80003f05270 */
[----:B------:R-:W-:Y:S02]  /*c010*/  SEL R22, R22, RZ, P0 ;  /* 0x000000ff16167207 */ /* 0x000fe40000000000 */
[----:B------:R-:W-:Y:S02]  /*c020*/  SEL R0, RZ, 0x1, P0 ;  /* 0x00000001ff007807 */ /* 0x000fe40000000000 */
[----:B------:R-:W-:Y:S02]  /*c030*/  ISETP.GE.AND P0, PT, R36, UR4, PT ;  /* 0x0000000424007c0c */ /* 0x000fe4000bf06270 */
[----:B------:R-:W-:Y:S02]  /*c040*/  LOP3.LUT R25, R25, R0, RZ, 0x3c, !PT ;  /* 0x0000000019197212 */ /* 0x000fe400078e3cff */
[----:B--2---:R-:W-:-:S05]  /*c050*/  IADD3 R2, R2, 0x1, RZ ;  /* 0x0000000102027810 */ /* 0x004fca0007ffe0ff */
[----:B------:R0:W-:Y:S04]  /*c060*/  STL [R1], R2 ;  /* 0x0000000201007387 */ /* 0x0001e80000100800 */
[----:B------:R-:W-:Y:S05]  /*c070*/  @!P0 BRA `(.L_x_3369) ;  /* 0xffffffcc00c88947 */ /* 0x000fea000383ffff */
[----:B------:R-:W-:-:S07]  /*c080*/  LOP3.LUT R0, R2, 0x1, RZ, 0xc, !PT ;  /* 0x0000000102007812 */ /* 0x000fce00078e0cff */
.L_x_3334:
[----:B------:R-:W1:Y:S01]  /*c090*/  S2R R3, SR_CgaCtaId ;  /* 0x0000000000037919 */ /* 0x000e620000008800 */
[----:B0-----:R-:W-:Y:S01]  /*c0a0*/  MOV R2, 0x400 ;  /* 0x0000040000027802 */ /* 0x001fe20000000f00 */
[----:B------:R-:W-:Y:S01]  /*c0b0*/  BSSY B0, `(.L_x_3370) ;  /* 0x0000005000007945 */ /* 0x000fe20003800000 */
[----:B------:R-:W-:Y:S02]  /*c0c0*/  SHF.L.U32 R0, R0, 0x1f, RZ ;  /* 0x0000001f00007819 */ /* 0x000fe400000006ff */
[----:B-1----:R-:W-:-:S04]  /*c0d0*/  LEA R5, R3, R2, 0x18 ;  /* 0x0000000203057211 */ /* 0x002fc800078ec0ff */
[----:B------:R-:W0:Y:S02]  /*c0e0*/  SYNCS.PHASECHK.TRANS64.TRYWAIT P0, [R5+URZ+0x30820], R0 ;  /* 0x03082000050075a7 */ /* 0x000e24000800017f */
[----:B0-----:R-:W-:Y:S05]  /*c0f0*/  @!P0 BRA `(.L_x_3371) ;  /* 0x0000003000488947 */ /* 0x001fea0003800000 */
.L_x_3465:
[----:B------:R-:W-:Y:S05]  /*c100*/  BSYNC B0 ;  /* 0x0000000000007941 */ /* 0x000fea0003800000 */
.L_x_3370:
[----:B------:R-:W-:-:S03]  /*c110*/  UMOV UR4, 0xffffffff ;  /* 0xffffffff00047882 */ /* 0x000fc60000000000 */
[----:B------:R-:W-:Y:S05]  /*c120*/  BRA.DIV UR4, `(.L_x_3372) ;  /* 0x0000003204507947 */ /* 0x000fea000b800000 */
[----:B0-----:R-:W0:Y:S02]  /*c130*/  S2R R0, SR_TID.X ;  /* 0x0000000000007919 */ /* 0x001e240000002100 */
[----:B0-----:R-:W-:-:S04]  /*c140*/  SHF.R.U32.HI R0, RZ, 0x5, R0 ;  /* 0x00000005ff007819 */ /* 0x001fc80000011600 */
[----:B------:R-:W-:-:S05]  /*c150*/  LOP3.LUT R0, R0, 0x3, RZ, 0xc0, !PT ;  /* 0x0000000300007812 */ /* 0x000fca00078ec0ff */
[----:B------:R0:W1:Y:S02]  /*c160*/  SHFL.IDX PT, R14, R0, RZ, 0x1f ;  /* 0x00001fff000e7589 */ /* 0x00006400000e0000 */
.L_x_3468:
[----:B-1----:R-:W-:Y:S01]  /*c170*/  ISETP.NE.AND P0, PT, R14, RZ, PT ;  /* 0x000000ff0e00720c */ /* 0x002fe20003f05270 */
[----:B------:R-:W-:-:S12]  /*c180*/  BSSY B0, `(.L_x_3373) ;  /* 0x0000026000007945 */ /* 0x000fd80003800000 */
[----:B------:R-:W-:Y:S05]  /*c190*/  @P0 BRA `(.L_x_3374) ;  /* 0x0000000000900947 */ /* 0x000fea0003800000 */
[----:B------:R-:W-:-:S03]  /*c1a0*/  UMOV UR4, 0xffffffff ;  /* 0xffffffff00047882 */ /* 0x000fc60000000000 */
[----:B------:R-:W-:Y:S05]  /*c1b0*/  BRA.DIV UR4, `(.L_x_3375) ;  /* 0x0000003204607947 */ /* 0x000fea000b800000 */
[----:B------:R-:W-:-:S13]  /*c1c0*/  ELECT P6, URZ, PT ;  /* 0x00000000003f782f */ /* 0x000fda00038c0000 */
.L_x_3471:
        /* <DEDUP_REMOVED lines=8> */
.L_x_3376:
[C---:B------:R-:W-:Y:S01]  /*c250*/  IMAD R3, R22.reuse, 0x8, R5 ;  /* 0x0000000816037824 */ /* 0x040fe200078e0205 */
[----:B------:R-:W-:Y:S02]  /*c260*/  SHF.L.U32 R2, R25, 0x1f, RZ ;  /* 0x0000001f19027819 */ /* 0x000fe400000006ff */
[----:B------:R-:W-:Y:S02]  /*c270*/  IADD3 R22, R22, 0x1, RZ ;  /* 0x0000000116167810 */ /* 0x000fe40007ffe0ff */
[----:B------:R-:W0:Y:S02]  /*c280*/  SYNCS.PHASECHK.TRANS64.TRYWAIT P1, [R3+URZ+0x30840], R2 ;  /* 0x03084002030075a7 */ /* 0x000e24000802017f */
[----:B------:R-:W-:-:S04]  /*c290*/  ISETP.NE.AND P2, PT, R22, 0x2, PT ;  /* 0x000000021600780c */ /* 0x000fc80003f45270 */
[----:B------:R-:W-:Y:S01]  /*c2a0*/  SEL R0, RZ, 0x1, P2 ;  /* 0x00000001ff007807 */ /* 0x000fe20001000000 */
[----:B0-----:R-:W-:Y:S08]  /*c2b0*/  @!P1 BRA `(.L_x_3377) ;  /* 0x0000003000409947 */ /* 0x001ff00003800000 */
.L_x_3472:
[----:B------:R-:W-:Y:S02]  /*c2c0*/  SEL R22, R22, RZ, P2 ;  /* 0x000000ff16167207 */ /* 0x000fe40001000000 */
[----:B------:R-:W-:Y:S01]  /*c2d0*/  LOP3.LUT R0, R25, R0, RZ, 0x3c, !PT ;  /* 0x0000000019007212 */ /* 0x000fe200078e3cff */
[----:B------:R-:W-:Y:S06]  /*c2e0*/  @!P0 BRA `(.L_x_3378) ;  /* 0x0000000000048947 */ /* 0x000fec0003800000 */
[----:B------:R-:W-:Y:S01]  /*c2f0*/  BPT.TRAP 0x1 ;  /* 0x000000040000795c */ /* 0x000fe20000300000 */
.L_x_3378:
[----:B------:R-:W-:Y:S01]  /*c300*/  IMAD R5, R22, 0x8, R5 ;  /* 0x0000000816057824 */ /* 0x000fe200078e0205 */
[----:B------:R-:W-:-:S04]  /*c310*/  SHF.L.U32 R0, R0, 0x1f, RZ ;  /* 0x0000001f00007819 */ /* 0x000fc800000006ff */
[----:B------:R-:W1:Y:S02]  /*c320*/  SYNCS.PHASECHK.TRANS64.TRYWAIT P1, [R5+URZ+0x30840], R0 ;  /* 0x03084000050075a7 */ /* 0x000e64000802017f */
[----:B-1----:R-:W-:Y:S05]  /*c330*/  @!P1 BRA `(.L_x_3379) ;  /* 0x0000003000349947 */ /* 0x002fea0003800000 */
.L_x_3473:
[----:B------:R-:W-:Y:S05]  /*c340*/  @!P0 BRA `(.L_x_3380) ;  /* 0x0000000000048947 */ /* 0x000fea0003800000 */
[----:B------:R-:W-:Y:S01]  /*c350*/  BPT.TRAP 0x1 ;  /* 0x000000040000795c */ /* 0x000fe20000300000 */
.L_x_3380:
[----:B------:R-:W2:Y:S02]  /*c360*/  SYNCS.PHASECHK.TRANS64.TRYWAIT P1, [R3+URZ+0x30860], R2 ;  /* 0x03086002030075a7 */ /* 0x000ea4000802017f */
[----:B--2---:R-:W-:Y:S05]  /*c370*/  @!P1 BRA `(.L_x_3381) ;  /* 0x0000003000389947 */ /* 0x004fea0003800000 */
.L_x_3474:
[----:B------:R-:W-:Y:S05]  /*c380*/  @!P0 BRA `(.L_x_3382) ;  /* 0x0000000000048947 */ /* 0x000fea0003800000 */
[----:B------:R-:W-:Y:S01]  /*c390*/  BPT.TRAP 0x1 ;  /* 0x000000040000795c */ /* 0x000fe20000300000 */
.L_x_3382:
[----:B---3--:R3:W4:Y:S02]  /*c3a0*/  SYNCS.PHASECHK.TRANS64.TRYWAIT P0, [R5+URZ+0x30860], R0 ;  /* 0x03086000050075a7 */ /* 0x008724000800017f */
[----:B----4-:R-:W-:Y:S05]  /*c3b0*/  @!P0 NANOSLEEP.SYNCS 0x989680 ;  /* 0x009896800000895d */ /* 0x010fea0003900000 */
[----:B------:R-:W4:Y:S02]  /*c3c0*/  @!P0 SYNCS.PHASECHK.TRANS64 P0, [R5+URZ+0x30860], R0 ;  /* 0x03086000050085a7 */ /* 0x000f24000800007f */
[----:B----4-:R-:W-:Y:S05]  /*c3d0*/  @!P0 BRA `(.L_x_3382) ;  /* 0xfffffffc00f08947 */ /* 0x010fea000383ffff */
.L_x_3374:
[----:B------:R-:W-:Y:S05]  /*c3e0*/  BSYNC B0 ;  /* 0x0000000000007941 */ /* 0x000fea0003800000 */
.L_x_3373:
[----:B------:R-:W-:Y:S05]  /*c3f0*/  EXIT ;  /* 0x000000000000794d */ /* 0x000fea0003800000 */
.L_x_3302:
[----:B0-----:R-:W-:-:S04]  /*c400*/  IMAD.U32 R3, RZ, RZ, UR40 ;  /* 0x00000028ff037e24 */ /* 0x001fc8000f8e00ff */
[----:B------:R0:W1:Y:S03]  /*c410*/  SYNCS.PHASECHK.TRANS64.TRYWAIT P1, [R3+URZ+0x30800], R0 ;  /* 0x03080000030075a7 */ /* 0x000066000802017f */
[----:B-1----:R-:W-:Y:S05]  /*c420*/  @!P1 NANOSLEEP.SYNCS 0x989680 ;  /* 0x009896800000995d */ /* 0x002fea0003900000 */
[----:B------:R-:W1:Y:S02]  /*c430*/  @!P1 SYNCS.PHASECHK.TRANS64 P1, [R3+URZ+0x30800], R0 ;  /* 0x03080000030095a7 */ /* 0x000e64000802007f */
[----:B-1----:R-:W-:Y:S05]  /*c440*/  @!P1 BRA `(.L_x_3302) ;  /* 0xfffffffc00ec9947 */ /* 0x002fea000383ffff */
[----:B------:R-:W-:Y:S05]  /*c450*/  BRA `(.L_x_3383) ;  /* 0xffffff4c00447947 */ /* 0x000fea000383ffff */
.L_x_3306:
[----:B-1----:R1:W2:Y:S02]  /*c460*/  SYNCS.PHASECHK.TRANS64.TRYWAIT P1, [R0+URZ+0x30830], R3 ;  /* 0x03083003000075a7 */ /* 0x0022a4000802017f */
[----:B--2---:R-:W-:Y:S05]  /*c470*/  @!P1 NANOSLEEP.SYNCS 0x989680 ;  /* 0x009896800000995d */ /* 0x004fea0003900000 */
[----:B------:R-:W2:Y:S02]  /*c480*/  @!P1 SYNCS.PHASECHK.TRANS64 P1, [R0+URZ+0x30830], R3 ;  /* 0x03083003000095a7 */ /* 0x000ea4000802007f */
[----:B--2---:R-:W-:Y:S05]  /*c490*/  @!P1 BRA `(.L_x_3306) ;  /* 0xfffffffc00f09947 */ /* 0x004fea000383ffff */
[----:B------:R-:W-:Y:S05]  /*c4a0*/  BRA `(.L_x_3305) ;  /* 0xffffff4c00647947 */ /* 0x000fea000383ffff */
.L_x_3312:
[----:B-1----:R-:W-:-:S04]  /*c4b0*/  MOV R4, UR9 ;  /* 0x0000000900047c02 */ /* 0x002fc80008000f00 */
[----:B------:R1:W2:Y:S03]  /*c4c0*/  SYNCS.PHASECHK.TRANS64.TRYWAIT P1, [R4+URZ+0x30830], R3 ;  /* 0x03083003040075a7 */ /* 0x0002a6000802017f */
[----:B--2---:R-:W-:Y:S05]  /*c4d0*/  @!P1 NANOSLEEP.SYNCS 0x989680 ;  /* 0x009896800000995d */ /* 0x004fea0003900000 */
[----:B------:R-:W2:Y:S02]  /*c4e0*/  @!P1 SYNCS.PHASECHK.TRANS64 P1, [R4+URZ+0x30830], R3 ;  /* 0x03083003040095a7 */ /* 0x000ea4000802007f */
[----:B--2---:R-:W-:Y:S05]  /*c4f0*/  @!P1 BRA `(.L_x_3312) ;  /* 0xfffffffc00ec9947 */ /* 0x004fea000383ffff */
[----:B------:R-:W-:Y:S05]  /*c500*/  BRA `(.L_x_3311) ;  /* 0xffffff7400f87947 */ /* 0x000fea000383ffff */
.L_x_3316:
[----:B01----:R-:W-:-:S04]  /*c510*/  IMAD.U32 R3, RZ, RZ, UR10 ;  /* 0x0000000aff037e24 */ /* 0x003fc8000f8e00ff */
[----:B------:R0:W1:Y:S03]  /*c520*/  SYNCS.PHASECHK.TRANS64.TRYWAIT P1, [R3+URZ+0x30850], R0 ;  /* 0x03085000030075a7 */ /* 0x000066000802017f */
[----:B-1----:R-:W-:Y:S05]  /*c530*/  @!P1 NANOSLEEP.SYNCS 0x989680 ;  /* 0x009896800000995d */ /* 0x002fea0003900000 */
[----:B------:R-:W1:Y:S02]  /*c540*/  @!P1 SYNCS.PHASECHK.TRANS64 P1, [R3+URZ+0x30850], R0 ;  /* 0x03085000030095a7 */ /* 0x000e64000802007f */
[----:B-1----:R-:W-:Y:S05]  /*c550*/  @!P1 BRA `(.L_x_3316) ;  /* 0xfffffffc00ec9947 */ /* 0x002fea000383ffff */
[----:B------:R-:W-:Y:S05]  /*c560*/  BRA `(.L_x_3315) ;  /* 0xffffff8000b87947 */ /* 0x000fea000383ffff */
.L_x_3323:
[----:B-1----:R-:W-:-:S04]  /*c570*/  IMAD.U32 R7, RZ, RZ, UR10 ;  /* 0x0000000aff077e24 */ /* 0x002fc8000f8e00ff */
[----:B------:R1:W2:Y:S03]  /*c580*/  SYNCS.PHASECHK.TRANS64.TRYWAIT P1, [R7+URZ+0x30850], R0 ;  /* 0x03085000070075a7 */ /* 0x0002a6000802017f */
[----:B--2---:R-:W-:Y:S05]  /*c590*/  @!P1 NANOSLEEP.SYNCS 0x989680 ;  /* 0x009896800000995d */ /* 0x004fea0003900000 */
[----:B------:R-:W2:Y:S02]  /*c5a0*/  @!P1 SYNCS.PHASECHK.TRANS64 P1, [R7+URZ+0x30850], R0 ;  /* 0x03085000070095a7 */ /* 0x000ea4000802007f */
[----:B--2---:R-:W-:Y:S05]  /*c5b0*/  @!P1 BRA `(.L_x_3323) ;  /* 0xfffffffc00ec9947 */ /* 0x004fea000383ffff */
[----:B------:R-:W-:Y:S05]  /*c5c0*/  BRA `(.L_x_3322) ;  /* 0xffffffa000507947 */ /* 0x000fea000383ffff */
.L_x_3338:
[----:B------:R-:W0:Y:S01]  /*c5d0*/  S2R R17, SR_TID.X ;  /* 0x0000000000117919 */ /* 0x000e220000002100 */
[----:B------:R-:W-:Y:S01]  /*c5e0*/  BSSY B0, `(.L_x_3384) ;  /* 0x000000a000007945 */ /* 0x000fe20003800000 */
[----:B------:R-:W-:Y:S01]  /*c5f0*/  IMAD.MOV.U32 R12, RZ, RZ, RZ ;  /* 0x000000ffff0c7224 */ /* 0x000fe200078e00ff */
[----:B------:R-:W-:Y:S01]  /*c600*/  MOV R15, 0xffffffff ;  /* 0xffffffff000f7802 */ /* 0x000fe20000000f00 */
[----:B------:R-:W-:Y:S01]  /*c610*/  IMAD.MOV.U32 R11, RZ, RZ, 0x1f ;  /* 0x0000001fff0b7424 */ /* 0x000fe200078e00ff */
[----:B0-----:R-:W-:-:S04]  /*c620*/  SHF.R.U32.HI R17, RZ, 0x5, R17 ;  /* 0x00000005ff117819 */ /* 0x001fc80000011611 */
[----:B------:R-:W-:-:S04]  /*c630*/  LOP3.LUT R17, R17, 0x3, RZ, 0xc0, !PT ;  /* 0x0000000311117812 */ /* 0x000fc800078ec0ff */
[----:B------:R-:W-:-:S07]  /*c640*/  MOV R13, R17 ;  /* 0x00000011000d7202 */ /* 0x000fce0000000f00 */
[----:B-1---5:R-:W-:Y:S05]  /*c650*/  WARPSYNC.COLLECTIVE R15, `(.L_x_3385) ;  /* 0x000000000f087348 */ /* 0x022fea0003c00000 */
[----:B------:R0:W2:Y:S02]  /*c660*/  SHFL.IDX P6, R14, R13, R12, R11 ;  /* 0x0000000c0d0e7389 */ /* 0x0000a400000c000b */
[----:B012--5:R-:W-:Y:S01]  /*c670*/  ENDCOLLECTIVE ;  /* 0x000000000000791b */ /* 0x027fe20003800000 */
.L_x_3385:
[----:B------:R-:W-:Y:S05]  /*c680*/  BSYNC B0 ;  /* 0x0000000000007941 */ /* 0x000fea0003800000 */
.L_x_3384:
[----:B------:R-:W-:Y:S05]  /*c690*/  BRA `(.L_x_3386) ;  /* 0xffffffcc00a47947 */ /* 0x000fea000383ffff */
.L_x_3341:
[----:B0-----:R0:W1:Y:S02]  /*c6a0*/  SYNCS.PHASECHK.TRANS64.TRYWAIT P0, [R0+URZ+0x30840], R3 ;  /* 0x03084003000075a7 */ /* 0x001064000800017f */
[----:B-1----:R-:W-:Y:S05]  /*c6b0*/  @!P0 NANOSLEEP.SYNCS 0x989680 ;  /* 0x009896800000895d */ /* 0x002fea0003900000 */
[----:B------:R-:W1:Y:S02]  /*c6c0*/  @!P0 SYNCS.PHASECHK.TRANS64 P0, [R0+URZ+0x30840], R3 ;  /* 0x03084003000085a7 */ /* 0x000e64000800007f */
[----:B-1----:R-:W-:Y:S05]  /*c6d0*/  @!P0 BRA `(.L_x_3341) ;  /* 0xfffffffc00f08947 */ /* 0x002fea000383ffff */
[----:B------:R-:W-:Y:S05]  /*c6e0*/  BRA `(.L_x_3387) ;  /* 0xffffffd0007c7947 */ /* 0x000fea000383ffff */
.L_x_3342:
        /* <DEDUP_REMOVED lines=8> */
.L_x_3389:
[----:B------:R-:W-:Y:S05]  /*c770*/  BSYNC B0 ;  /* 0x0000000000007941 */ /* 0x000fea0003800000 */
.L_x_3388:
[----:B------:R-:W-:Y:S01]  /*c780*/  MOV R13, R4 ;  /* 0x00000004000d7202 */ /* 0x000fe20000000f00 */
[----:B------:R-:W-:Y:S01]  /*c790*/  IMAD.MOV.U32 R12, RZ, RZ, RZ ;  /* 0x000000ffff0c7224 */ /* 0x000fe200078e00ff */
[----:B------:R-:W-:Y:S01]  /*c7a0*/  MOV R15, 0xffffffff ;  /* 0xffffffff000f7802 */ /* 0x000fe20000000f00 */
[----:B------:R-:W-:Y:S01]  /*c7b0*/  IMAD.MOV.U32 R11, RZ, RZ, 0x181f ;  /* 0x0000181fff0b7424 */ /* 0x000fe200078e00ff */
[----:B------:R-:W-:Y:S01]  /*c7c0*/  ISETP.GE.AND P0, PT, R33, 0x1, PT ;  /* 0x000000012100780c */ /* 0x000fe20003f06270 */
[----:B------:R-:W-:-:S12]  /*c7d0*/  IMAD.MOV.U32 R2, RZ, RZ, R14 ;  /* 0x000000ffff027224 */ /* 0x000fd800078e000e */
[----:B------:R-:W-:Y:S05]  /*c7e0*/  WARPSYNC.COLLECTIVE R15, `(.L_x_3390) ;  /* 0x000000000f087348 */ /* 0x000fea0003c00000 */
[----:B------:R0:W1:Y:S02]  /*c7f0*/  SHFL.IDX P6, R14, R13, R12, R11 ;  /* 0x0000000c0d0e7389 */ /* 0x00006400000c000b */
[----:B01----:R-:W-:Y:S01]  /*c800*/  ENDCOLLECTIVE ;  /* 0x000000000000791b */ /* 0x003fe20003800000 */
.L_x_3390:
[----:B------:R-:W-:Y:S02]  /*c810*/  @P0 LEA R7, R5, UR39, 0x1 ;  /* 0x0000002705070c11 */ /* 0x000fe4000f8e08ff */
        /* <DEDUP_REMOVED lines=8> */
.L_x_3391:
[----:B------:R-:W-:Y:S01]  /*c8a0*/  @!PT LDS RZ, [RZ] ;  /* 0x00000000fffff984 */ /* 0x000fe20000000800 */
[----:B------:R-:W-:Y:S01]  /*c8b0*/  @!PT LDS RZ, [RZ] ;  /* 0x00000000fffff984 */ /* 0x000fe20000000800 */
[----:B------:R-:W-:Y:S01]  /*c8c0*/  @!PT LDS RZ, [RZ] ;  /* 0x00000000fffff984 */ /* 0x000fe20000000800 */
[----:B------:R0:W-:Y:S04]  /*c8d0*/  @P0 LDGSTS.E.BYPASS.LTC128B.128 [R7+0x1e400], desc[UR36][R2.64], !P4 ;  /* 0x1e40000002070fae */ /* 0x0001e8000e101d64 */
[----:B------:R0:W-:Y:S04]  /*c8e0*/  @P0 LDGSTS.E.BYPASS.LTC128B.128 [R7+0x21400], desc[UR36][R2.64+0x80], !P3 ;  /* 0x2140008002070fae */ /* 0x0001e8000d901d64 */
[----:B------:R0:W-:Y:S01]  /*c8f0*/  @P0 LDGSTS.E.BYPASS.LTC128B.128 [R7+0x24400], desc[UR36][R2.64+0x100], !P2 ;  /* 0x2440010002070fae */ /* 0x0001e2000d101d64 */
[----:B------:R-:W-:Y:S02]  /*c900*/  ISETP.GE.AND P0, PT, R33, 0x11, PT ;  /* 0x000000112100780c */ /* 0x000fe40003f06270 */
[----:B------:R-:W-:Y:S01]  /*c910*/  MOV R13, R4 ;  /* 0x00000004000d7202 */ /* 0x000fe20000000f00 */
[----:B------:R-:W-:-:S10]  /*c920*/  IMAD.MOV.U32 R8, RZ, RZ, R14 ;  /* 0x000000ffff087224 */ /* 0x000fd400078e000e */
[----:B0-----:R-:W-:Y:S05]  /*c930*/  WARPSYNC.COLLECTIVE R15, `(.L_x_3392) ;  /* 0x000000000f087348 */ /* 0x001fea0003c00000 */
[----:B------:R1:W2:Y:S02]  /*c940*/  SHFL.IDX P6, R14, R13, R12, R11 ;  /* 0x0000000c0d0e7389 */ /* 0x0002a400000c000b */
[----:B012---:R-:W-:Y:S01]  /*c950*/  ENDCOLLECTIVE ;  /* 0x000000000000791b */ /* 0x007fe20003800000 */
.L_x_3392:
        /* <DEDUP_REMOVED lines=8> */
.L_x_3393:
        /* <DEDUP_REMOVED lines=14> */
.L_x_3394:
        /* <DEDUP_REMOVED lines=9> */
.L_x_3395:
[----:B------:R-:W-:-:S05]  /*cb50*/  @P0 IMAD.MOV.U32 R3, RZ, RZ, R7 ;  /* 0x000000ffff030224 */ /* 0x000fca00078e0007 */
[----:B------:R-:W-:Y:S01]  /*cb60*/  @!PT LDS RZ, [RZ] ;  /* 0x00000000fffff984 */ /* 0x000fe20000000800 */
[----:B------:R-:W-:Y:S01]  /*cb70*/  @!PT LDS RZ, [RZ] ;  /* 0x00000000fffff984 */ /* 0x000fe20000000800 */
[----:B------:R-:W-:Y:S01]  /*cb80*/  @!PT LDS RZ, [RZ] ;  /* 0x00000000fffff984 */ /* 0x000fe20000000800 */
        /* <DEDUP_REMOVED lines=9> */
.L_x_3396:
        /* <DEDUP_REMOVED lines=9> */
.L_x_3397:
[----:B------:R-:W-:-:S05]  /*ccb0*/  @P0 IMAD.MOV.U32 R3, RZ, RZ, R7 ;  /* 0x000000ffff030224 */ /* 0x000fca00078e0007 */
[----:B------:R-:W-:Y:S01]  /*ccc0*/  @!PT LDS RZ, [RZ] ;  /* 0x00000000fffff984 */ /* 0x000fe20000000800 */
[----:B------:R-:W-:Y:S01]  /*ccd0*/  @!PT LDS RZ, [RZ] ;  /* 0x00000000fffff984 */ /* 0x000fe20000000800 */
[----:B------:R-:W-:Y:S01]  /*cce0*/  @!PT LDS RZ, [RZ] ;  /* 0x00000000fffff984 */ /* 0x000fe20000000800 */
[----:B------:R0:W-:Y:S04]  /*ccf0*/  @P0 LDGSTS.E.BYPASS.LTC128B.128 [R21+0x1fc00], desc[UR36][R2.64], !P4 ;  /* 0x1fc0000002150fae */ /* 0x0001e8000e101d64 */
[----:B------:R0:W-:Y:S01]  /*cd00*/  @P0 LDGSTS.E.BYPASS.LTC128B.128 [R21+0x22c00], desc[UR36][R2.64+0x80], !P3 ;  /* 0x22c0008002150fae */ /* 0x0001e2000d901d64 */
[----:B------:R-:W-:-:S03]  /*cd10*/  MOV R13, R4 ;  /* 0x00000004000d7202 */ /* 0x000fc60000000f00 */
[----:B------:R0:W-:Y:S01]  /*cd20*/  @P0 LDGSTS.E.BYPASS.LTC128B.128 [R21+0x25c00], desc[UR36][R2.64+0x100], !P2 ;  /* 0x25c0010002150fae */ /* 0x0001e2000d101d64 */
[----:B------:R-:W-:Y:S01]  /*cd30*/  ISETP.GE.AND P0, PT, R33, 0x41, PT ;  /* 0x000000412100780c */ /* 0x000fe20003f06270 */
[----:B------:R-:W-:-:S12]  /*cd40*/  IMAD.MOV.U32 R7, RZ, RZ, R14 ;  /* 0x000000ffff077224 */ /* 0x000fd800078e000e */
[----:B0-----:R-:W-:Y:S05]  /*cd50*/  WARPSYNC.COLLECTIVE R15, `(.L_x_3398) ;  /* 0x000000000f087348 */ /* 0x001fea0003c00000 */
[----:B------:R1:W2:Y:S02]  /*cd60*/  SHFL.IDX P6, R14, R13, R12, R11 ;  /* 0x0000000c0d0e7389 */ /* 0x0002a400000c000b */
[----:B012---:R-:W-:Y:S01]  /*cd70*/  ENDCOLLECTIVE ;  /* 0x000000000000791b */ /* 0x007fe20003800000 */
.L_x_3398:
        /* <DEDUP_REMOVED lines=8> */
.L_x_3399:
        /* <DEDUP_REMOVED lines=13> */
.L_x_3400:
[----:B------:R-:W-:Y:S05]  /*ced0*/  BRA `(.L_x_3401) ;  /* 0xffffffcc00c47947 */ /* 0x000fea000383ffff */
.L_x_3346:
[----:B------:R-:W-:Y:S01]  /*cee0*/  IMAD.MOV.U32 R13, RZ, RZ, R5 ;  /* 0x000000ffff0d7224 */ /* 0x000fe200078e0005 */
[----:B------:R-:W-:Y:S01]  /*cef0*/  MOV R12, RZ ;  /* 0x000000ff000c7202 */ /* 0x000fe20000000f00 */
[----:B------:R-:W-:Y:S02]  /*cf00*/  IMAD.MOV.U32 R11, RZ, RZ, 0x181f ;  /* 0x0000181fff0b7424 */ /* 0x000fe400078e00ff */
[----:B------:R-:W-:Y:S02]  /*cf10*/  IMAD.MOV.U32 R15, RZ, RZ, -0x1 ;  /* 0xffffffffff0f7424 */ /* 0x000fe400078e00ff */
[----:B------:R-:W-:-:S07]  /*cf20*/  IMAD.IADD R4, R34, 0x1, R4 ;  /* 0x0000000122047824 */ /* 0x000fce00078e0204 */
[----:B------:R-:W-:Y:S05]  /*cf30*/  WARPSYNC.COLLECTIVE R15, `(.L_x_3402) ;  /* 0x000000000f087348 */ /* 0x000fea0003c00000 */
[----:B------:R0:W1:Y:S02]  /*cf40*/  SHFL.IDX P6, R14, R13, R12, R11 ;  /* 0x0000000c0d0e7389 */ /* 0x00006400000c000b */
[----:B01----:R-:W-:Y:S01]  /*cf50*/  ENDCOLLECTIVE ;  /* 0x000000000000791b */ /* 0x003fe20003800000 */
.L_x_3402:
[C---:B------:R-:W-:Y:S01]  /*cf60*/  VIADD R6, R4.reuse, 0x10 ;  /* 0x0000001004067836 */ /* 0x040fe20000000000 */
[----:B------:R-:W-:Y:S01]  /*cf70*/  ISETP.GE.AND P0, PT, R4, UR40, PT ;  /* 0x0000002804007c0c */ /* 0x000fe2000bf06270 */
[----:B------:R-:W-:Y:S01]  /*cf80*/  IMAD.MOV.U32 R13, RZ, RZ, R0 ;  /* 0x000000ffff0d7224 */ /* 0x000fe200078e0000 */
[----:B------:R-:W-:-:S11]  /*cf90*/  MOV R2, R14 ;  /* 0x0000000e00027202 */ /* 0x000fd60000000f00 */
[----:B------:R-:W-:Y:S05]  /*cfa0*/  WARPSYNC.COLLECTIVE R15, `(.L_x_3403) ;  /* 0x000000000f087348 */ /* 0x000fea0003c00000 */
[----:B------:R0:W1:Y:S02]  /*cfb0*/  SHFL.IDX P6, R14, R13, R12, R11 ;  /* 0x0000000c0d0e7389 */ /* 0x00006400000c000b */
[----:B01----:R-:W-:Y:S01]  /*cfc0*/  ENDCOLLECTIVE ;  /* 0x000000000000791b */ /* 0x003fe20003800000 */
.L_x_3403:
        /* <DEDUP_REMOVED lines=8> */
.L_x_3404:
[----:B------:R-:W-:Y:S01]  /*d050*/  @!PT LDS RZ, [RZ] ;  /* 0x00000000fffff984 */ /* 0x000fe20000000800 */
[----:B------:R-:W-:Y:S01]  /*d060*/  @!PT LDS RZ, [RZ] ;  /* 0x00000000fffff984 */ /* 0x000fe20000000800 */
[----:B------:R-:W-:Y:S01]  /*d070*/  @!PT LDS RZ, [RZ] ;  /* 0x00000000fffff984 */ /* 0x000fe20000000800 */
[----:B------:R0:W-:Y:S04]  /*d080*/  @!P0 LDGSTS.E.BYPASS.LTC128B.128 [R20+0x12400], desc[UR36][R2.64], !P3 ;  /* 0x1240000002148fae */ /* 0x0001e8000d901d64 */
[----:B------:R0:W-:Y:S04]  /*d090*/  @!P0 LDGSTS.E.BYPASS.LTC128B.128 [R20+0x16400], desc[UR36][R2.64+0x80], !P4 ;  /* 0x1640008002148fae */ /* 0x0001e8000e101d64 */
[----:B------:R0:W-:Y:S01]  /*d0a0*/  @!P0 LDGSTS.E.BYPASS.LTC128B.128 [R20+0x1a400], desc[UR36][R2.64+0x100], !P5 ;  /* 0x1a40010002148fae */ /* 0x0001e2000e901d64 */
[----:B------:R-:W-:Y:S02]  /*d0b0*/  ISETP.GE.AND P0, PT, R6, UR40, PT ;  /* 0x0000002806007c0c */ /* 0x000fe4000bf06270 */
[----:B------:R-:W-:Y:S01]  /*d0c0*/  MOV R13, R0 ;  /* 0x00000000000d7202 */ /* 0x000fe20000000f00 */
[----:B------:R-:W-:-:S10]  /*d0d0*/  IMAD.MOV.U32 R6, RZ, RZ, R14 ;  /* 0x000000ffff067224 */ /* 0x000fd400078e000e */
[----:B0-----:R-:W-:Y:S05]  /*d0e0*/  WARPSYNC.COLLECTIVE R15, `(.L_x_3405) ;  /* 0x000000000f087348 */ /* 0x001fea0003c00000 */
[----:B------:R1:W2:Y:S02]  /*d0f0*/  SHFL.IDX P6, R14, R13, R12, R11 ;  /* 0x0000000c0d0e7389 */ /* 0x0002a400000c000b */
[----:B012---:R-:W-:Y:S01]  /*d100*/  ENDCOLLECTIVE ;  /* 0x000000000000791b */ /* 0x007fe20003800000 */
.L_x_3405:
[----:B------:R-:W-:Y:S01]  /*d110*/  IMAD.MOV.U32 R13, RZ, RZ, R5 ;  /* 0x000000ffff0d7224 */ /* 0x000fe200078e0005 */
[----:B------:R-:W-:Y:S02]  /*d120*/  MOV R12, 0x2 ;  /* 0x00000002000c7802 */ /* 0x000fe40000000f00 */
[----:B------:R-:W-:-:S05]  /*d130*/  @!P0 LEA R14, P1, R37, R14, 0x1 ;  /* 0x0000000e250e8211 */ /* 0x000fca00078208ff */
[----:B------:R-:W-:-:S08]  /*d140*/  @!P0 IMAD.MOV.U32 R2, RZ, RZ, R14 ;  /* 0x000000ffff028224 */ /* 0x000fd000078e000e */
[----:B------:R-:W-:Y:S05]  /*d150*/  WARPSYNC.COLLECTIVE R15, `(.L_x_3406) ;  /* 0x000000000f087348 */ /* 0x000fea0003c00000 */
[----:B------:R0:W1:Y:S02]  /*d160*/  SHFL.IDX P6, R14, R13, R12, R11 ;  /* 0x0000000c0d0e7389 */ /* 0x00006400000c000b */
[----:B01----:R-:W-:Y:S01]  /*d170*/  ENDCOLLECTIVE ;  /* 0x000000000000791b */ /* 0x003fe20003800000 */
.L_x_3406:
        /* <DEDUP_REMOVED lines=15> */
.L_x_3407:
        /* <DEDUP_REMOVED lines=9> */
.L_x_3408:
[----:B------:R-:W-:-:S05]  /*d300*/  @!P0 IMAD.MOV.U32 R3, RZ, RZ, R7 ;  /* 0x000000ffff038224 */ /* 0x000fca00078e0007 */
[----:B------:R-:W-:Y:S01]  /*d310*/  @!PT LDS RZ, [RZ] ;  /* 0x00000000fffff984 */ /* 0x000fe20000000800 */
[----:B------:R-:W-:Y:S01]  /*d320*/  @!PT LDS RZ, [RZ] ;  /* 0x00000000fffff984 */ /* 0x000fe20000000800 */
[----:B------:R-:W-:Y:S01]  /*d330*/  @!PT LDS RZ, [RZ] ;  /* 0x00000000fffff984 */ /* 0x000fe20000000800 */
[----:B------:R0:W-:Y:S04]  /*d340*/  @!P0 LDGSTS.E.BYPASS.LTC128B.128 [R20+0x13400], desc[UR36][R2.64], !P3 ;  /* 0x1340000002148fae */ /* 0x0001e8000d901d64 */
[----:B------:R0:W-:Y:S01]  /*d350*/  @!P0 LDGSTS.E.BYPASS.LTC128B.128 [R20+0x17400], desc[UR36][R2.64+0x80], !P4 ;  /* 0x1740008002148fae */ /* 0x0001e2000e101d64 */
[----:B------:R-:W-:-:S03]  /*d360*/  IMAD.MOV.U32 R13, RZ, RZ, R0 ;  /* 0x000000ffff0d7224 */ /* 0x000fc600078e0000 */
[----:B------:R0:W-:Y:S01]  /*d370*/  @!P0 LDGSTS.E.BYPASS.LTC128B.128 [R20+0x1b400], desc[UR36][R2.64+0x100], !P5 ;  /* 0x1b40010002148fae */ /* 0x0001e2000e901d64 */
[----:B------:R-:W-:Y:S02]  /*d380*/  ISETP.GE.AND P0, PT, R6, UR40, PT ;  /* 0x0000002806007c0c */ /* 0x000fe4000bf06270 */
[----:B------:R-:W-:-:S11]  /*d390*/  MOV R6, R14 ;  /* 0x0000000e00067202 */ /* 0x000fd60000000f00 */
[----:B0-----:R-:W-:Y:S05]  /*d3a0*/  WARPSYNC.COLLECTIVE R15, `(.L_x_3409) ;  /* 0x000000000f087348 */ /* 0x001fea0003c00000 */
[----:B------:R1:W2:Y:S02]  /*d3b0*/  SHFL.IDX P6, R14, R13, R12, R11 ;  /* 0x0000000c0d0e7389 */ /* 0x0002a400000c000b */
[----:B012---:R-:W-:Y:S01]  /*d3c0*/  ENDCOLLECTIVE ;  /* 0x000000000000791b */ /* 0x007fe20003800000 */
.L_x_3409:
        /* <DEDUP_REMOVED lines=8> */
.L_x_3410:
        /* <DEDUP_REMOVED lines=14> */
.L_x_3411:
[----:B------:R-:W-:Y:S01]  /*d530*/  IMAD.MOV.U32 R13, RZ, RZ, R5 ;  /* 0x000000ffff0d7224 */ /* 0x000fe200078e0005 */
[----:B------:R-:W-:Y:S02]  /*d540*/  MOV R12, 0x5 ;  /* 0x00000005000c7802 */ /* 0x000fe40000000f00 */
[----:B------:R-:W-:-:S05]  /*d550*/  @!P0 LEA R14, P1, R37, R14, 0x1 ;  /* 0x0000000e250e8211 */ /* 0x000fca00078208ff */
[----:B------:R-:W-:-:S08]  /*d560*/  @!P0 IMAD.MOV.U32 R2, RZ, RZ, R14 ;  /* 0x000000ffff028224 */ /* 0x000fd000078e000e */
[----:B------:R-:W-:Y:S05]  /*d570*/  WARPSYNC.COLLECTIVE R15, `(.L_x_3412) ;  /* 0x000000000f087348 */ /* 0x000fea0003c00000 */
[----:B------:R0:W1:Y:S02]  /*d580*/  SHFL.IDX P6, R14, R13, R12, R11 ;  /* 0x0000000c0d0e7389 */ /* 0x00006400000c000b */
[----:B01----:R-:W-:Y:S01]  /*d590*/  ENDCOLLECTIVE ;  /* 0x000000000000791b */ /* 0x003fe20003800000 */
.L_x_3412:
        /* <DEDUP_REMOVED lines=15> */
.L_x_3413:
        /* <DEDUP_REMOVED lines=9> */
.L_x_3414:
        /* <DEDUP_REMOVED lines=13> */
.L_x_3415:
        /* <DEDUP_REMOVED lines=8> */
.L_x_3416:
        /* <DEDUP_REMOVED lines=8> */
[----:B------:R-:W-:-:S07]  /*d8f0*/  IMAD.MOV.U32 R6, RZ, RZ, R14 ;  /* 0x000000ffff067224 */ /* 0x000fce00078e000e */
[----:B0-----:R-:W-:Y:S05]  /*d900*/  WARPSYNC.COLLECTIVE R15, `(.L_x_3417) ;  /* 0x000000000f087348 */ /* 0x001fea0003c00000 */
[----:B------:R1:W2:Y:S02]  /*d910*/  SHFL.IDX P6, R14, R13, R12, R11 ;  /* 0x0000000c0d0e7389 */ /* 0x0002a400000c000b */
[----:B012---:R-:W-:Y:S01]  /*d920*/  ENDCOLLECTIVE ;  /* 0x000000000000791b */ /* 0x007fe20003800000 */
.L_x_3417:
[----:B------:R-:W-:Y:S05]  /*d930*/  BRA `(.L_x_3418) ;  /* 0xffffffcc00d07947 */ /* 0x000fea000383ffff */
.L_x_3348:
[----:B0-----:R-:W-:-:S04]  /*d940*/  MOV R3, UR39 ;  /* 0x0000002700037c02 */ /* 0x001fc80008000f00 */
[----:B------:R0:W1:Y:S03]  /*d950*/  SYNCS.PHASECHK.TRANS64.TRYWAIT P0, [R3+URZ+0x30820], R0 ;  /* 0x03082000030075a7 */ /* 0x000066000800017f */
[----:B-1----:R-:W-:Y:S05]  /*d960*/  @!P0 NANOSLEEP.SYNCS 0x989680 ;  /* 0x009896800000895d */ /* 0x002fea0003900000 */
[----:B------:R-:W1:Y:S02]  /*d970*/  @!P0 SYNCS.PHASECHK.TRANS64 P0, [R3+URZ+0x30820], R0 ;  /* 0x03082000030085a7 */ /* 0x000e64000800007f */
[----:B-1----:R-:W-:Y:S05]  /*d980*/  @!P0 BRA `(.L_x_3348) ;  /* 0xfffffffc00ec8947 */ /* 0x002fea000383ffff */
[----:B------:R-:W-:Y:S05]  /*d990*/  BRA `(.L_x_3419) ;  /* 0xffffffd0000c7947 */ /* 0x000fea000383ffff */
.L_x_3352:
[----:B0-----:R0:W1:Y:S02]  /*d9a0*/  SYNCS.PHASECHK.TRANS64.TRYWAIT P0, [R6+URZ+0x30840], R3 ;  /* 0x03084003060075a7 */ /* 0x001064000800017f */
[----:B-1----:R-:W-:Y:S05]  /*d9b0*/  @!P0 NANOSLEEP.SYNCS 0x989680 ;  /* 0x009896800000895d */ /* 0x002fea0003900000 */
[----:B------:R-:W1:Y:S02]  /*d9c0*/  @!P0 SYNCS.PHASECHK.TRANS64 P0, [R6+URZ+0x30840], R3 ;  /* 0x03084003060085a7 */ /* 0x000e64000800007f */
[----:B-1----:R-:W-:Y:S05]  /*d9d0*/  @!P0 BRA `(.L_x_3352) ;  /* 0xfffffffc00f08947 */ /* 0x002fea000383ffff */
[----:B------:R-:W-:Y:S05]  /*d9e0*/  BRA `(.L_x_3420) ;  /* 0xffffffd000bc7947 */ /* 0x000fea000383ffff */
.L_x_3353:
        /* <DEDUP_REMOVED lines=8> */
.L_x_3422:
[----:B------:R-:W-:Y:S05]  /*da70*/  BSYNC B1 ;  /* 0x0000000000017941 */ /* 0x000fea0003800000 */
.L_x_3421:
        /* <DEDUP_REMOVED lines=10> */
.L_x_3423:
[----:B------:R-:W-:Y:S01]  /*db20*/  MOV R13, R10 ;  /* 0x0000000a000d7202 */ /* 0x000fe20000000f00 */
[----:B------:R-:W-:Y:S01]  /*db30*/  IMAD.MOV.U32 R12, RZ, RZ, 0x1 ;  /* 0x00000001ff0c7424 */ /* 0x000fe200078e00ff */
[----:B------:R-:W-:-:S13]  /*db40*/  IADD3 R2, P0, R14, R4, RZ ;  /* 0x000000040e027210 */ /* 0x000fda0007f1e0ff */
[----:B------:R-:W-:Y:S05]  /*db50*/  WARPSYNC.COLLECTIVE R15, `(.L_x_3424) ;  /* 0x000000000f087348 */ /* 0x000fea0003c00000 */
[----:B------:R0:W1:Y:S02]  /*db60*/  SHFL.IDX P6, R14, R13, R12, R11 ;  /* 0x0000000c0d0e7389 */ /* 0x00006400000c000b */
[----:B01----:R-:W-:Y:S01]  /*db70*/  ENDCOLLECTIVE ;  /* 0x000000000000791b */ /* 0x003fe20003800000 */
.L_x_3424:
[----:B------:R-:W-:-:S05]  /*db80*/  IMAD.X R3, RZ, RZ, R3, P0 ;  /* 0x000000ffff037224 */ /* 0x000fca00000e0603 */
[----:B------:R-:W-:Y:S01]  /*db90*/  @!PT LDS RZ, [RZ] ;  /* 0x00000000fffff984 */ /* 0x000fe20000000800 */
[----:B------:R-:W-:Y:S01]  /*dba0*/  @!PT LDS RZ, [RZ] ;  /* 0x00000000fffff984 */ /* 0x000fe20000000800 */
[----:B------:R-:W-:Y:S01]  /*dbb0*/  @!PT LDS RZ, [RZ] ;  /* 0x00000000fffff984 */ /* 0x000fe20000000800 */
[----:B------:R-:W-:Y:S04]  /*dbc0*/  LDGSTS.E.BYPASS.LTC128B.128 [R9+0x1e400], desc[UR36][R2.64], !P3 ;  /* 0x1e40000002097fae */ /* 0x000fe8000d901d64 */
[----:B------:R-:W-:Y:S01]  /*dbd0*/  LDGSTS.E.BYPASS.LTC128B.128 [R9+0x21400], desc[UR36][R2.64+0x80], !P2 ;  /* 0x2140008002097fae */ /* 0x000fe2000d101d64 */
[----:B------:R-:W-:-:S03]  /*dbe0*/  MOV R13, R8 ;  /* 0x00000008000d7202 */ /* 0x000fc60000000f00 */
[----:B------:R0:W-:Y:S02]  /*dbf0*/  LDGSTS.E.BYPASS.LTC128B.128 [R9+0x24400], desc[UR36][R2.64+0x100], !P1 ;  /* 0x2440010002097fae */ /* 0x0001e4000c901d64 */
[----:B0-----:R-:W-:-:S07]  /*dc00*/  IMAD.MOV.U32 R3, RZ, RZ, R14 ;  /* 0x000000ffff037224 */ /* 0x001fce00078e000e */
[----:B------:R-:W-:Y:S05]  /*dc10*/  WARPSYNC.COLLECTIVE R15, `(.L_x_3425) ;  /* 0x000000000f087348 */ /* 0x000fea0003c00000 */
[----:B------:R0:W1:Y:S02]  /*dc20*/  SHFL.IDX P6, R14, R13, R12, R11 ;  /* 0x0000000c0d0e7389 */ /* 0x00006400000c000b */
[----:B01----:R-:W-:Y:S01]  /*dc30*/  ENDCOLLECTIVE ;  /* 0x000000000000791b */ /* 0x003fe20003800000 */
.L_x_3425:
[----:B------:R-:W-:Y:S01]  /*dc40*/  IMAD.MOV.U32 R13, RZ, RZ, R10 ;  /* 0x000000ffff0d7224 */ /* 0x000fe200078e000a */
[----:B------:R-:W-:Y:S02]  /*dc50*/  MOV R12, 0x2 ;  /* 0x00000002000c7802 */ /* 0x000fe40000000f00 */
[----:B------:R-:W-:-:S13]  /*dc60*/  IADD3 R2, P0, R14, R4, RZ ;  /* 0x000000040e027210 */ /* 0x000fda0007f1e0ff */
[----:B------:R-:W-:Y:S05]  /*dc70*/  WARPSYNC.COLLECTIVE R15, `(.L_x_3426) ;  /* 0x000000000f087348 */ /* 0x000fea0003c00000 */
[----:B------:R0:W1:Y:S02]  /*dc80*/  SHFL.IDX P6, R14, R13, R12, R11 ;  /* 0x0000000c0d0e7389 */ /* 0x00006400000c000b */
[----:B01----:R-:W-:Y:S01]  /*dc90*/  ENDCOLLECTIVE ;  /* 0x000000000000791b */ /* 0x003fe20003800000 */
.L_x_3426:
[----:B------:R-:W-:-:S05]  /*dca0*/  IMAD.X R3, RZ, RZ, R3, P0 ;  /* 0x000000ffff037224 */ /* 0x000fca00000e0603 */
[----:B------:R-:W-:Y:S01]  /*dcb0*/  @!PT LDS RZ, [RZ] ;  /* 0x00000000fffff984 */ /* 0x000fe20000000800 */
[----:B------:R-:W-:Y:S01]  /*dcc0*/  @!PT LDS RZ, [RZ] ;  /* 0x00000000fffff984 */ /* 0x000fe20000000800 */
[----:B------:R-:W-:Y:S01]  /*dcd0*/  @!PT LDS RZ, [RZ] ;  /* 0x00000000fffff984 */ /* 0x000fe20000000800 */
[----:B------:R0:W-:Y:S04]  /*dce0*/  LDGSTS.E.BYPASS.LTC128B.128 [R9+0x1ec00], desc[UR36][R2.64], !P3 ;  /* 0x1ec0000002097fae */ /* 0x0001e8000d901d64 */
[----:B------:R0:W-:Y:S01]  /*dcf0*/  LDGSTS.E.BYPASS.LTC128B.128 [R9+0x21c00], desc[UR36][R2.64+0x80], !P2 ;  /* 0x21c0008002097fae */ /* 0x0001e2000d101d64 */
[----:B------:R-:W-:-:S03]  /*dd00*/  IMAD.MOV.U32 R13, RZ, RZ, R8 ;  /* 0x000000ffff0d7224 */ /* 0x000fc600078e0008 */
[----:B------:R0:W-:Y:S01]  /*dd10*/  LDGSTS.E.BYPASS.LTC128B.128 [R9+0x24c00], desc[UR36][R2.64+0x100], !P1 ;  /* 0x24c0010002097fae */ /* 0x0001e2000c901d64 */
[----:B------:R-:W-:-:S07]  /*dd20*/  IMAD.MOV.U32 R35, RZ, RZ, R14 ;  /* 0x000000ffff237224 */ /* 0x000fce00078e000e */
[----:B0-----:R-:W-:Y:S05]  /*dd30*/  WARPSYNC.COLLECTIVE R15, `(.L_x_3427) ;  /* 0x000000000f087348 */ /* 0x001fea0003c00000 */
[----:B------:R1:W2:Y:S02]  /*dd40*/  SHFL.IDX P6, R14, R13, R12, R11 ;  /* 0x0000000c0d0e7389 */ /* 0x0002a400000c000b */
[----:B012---:R-:W-:Y:S01]  /*dd50*/  ENDCOLLECTIVE ;  /* 0x000000000000791b */ /* 0x007fe20003800000 */
.L_x_3427:
[----:B------:R-:W-:Y:S02]  /*dd60*/  IMAD.MOV.U32 R13, RZ, RZ, R10 ;  /* 0x000000ffff0d7224 */ /* 0x000fe400078e000a */
[----:B------:R-:W-:Y:S01]  /*dd70*/  IMAD.MOV.U32 R12, RZ, RZ, 0x3 ;  /* 0x00000003ff0c7424 */ /* 0x000fe200078e00ff */
[----:B------:R-:W-:-:S13]  /*dd80*/  IADD3 R2, P0, R14, R4, RZ ;  /* 0x000000040e027210 */ /* 0x000fda0007f1e0ff */
[----:B------:R-:W-:Y:S05]  /*dd90*/  WARPSYNC.COLLECTIVE R15, `(.L_x_3428) ;  /* 0x000000000f087348 */ /* 0x000fea0003c00000 */
[----:B------:R0:W1:Y:S02]  /*dda0*/  SHFL.IDX P6, R14, R13, R12, R11 ;  /* 0x0000000c0d0e7389 */ /* 0x00006400000c000b */
[----:B01----:R-:W-:Y:S01]  /*ddb0*/  ENDCOLLECTIVE ;  /* 0x000000000000791b */ /* 0x003fe20003800000 */
.L_x_3428:
[----:B------:R-:W-:-:S05]  /*ddc0*/  IADD3.X R3, RZ, R35, RZ, P0, !PT ;  /* 0x00000023ff037210 */ /* 0x000fca00007fe4ff */
[----:B------:R-:W-:Y:S01]  /*ddd0*/  @!PT LDS RZ, [RZ] ;  /* 0x00000000fffff984 */ /* 0x000fe20000000800 */
[----:B------:R-:W-:Y:S01]  /*dde0*/  @!PT LDS RZ, [RZ] ;  /* 0x00000000fffff984 */ /* 0x000fe20000000800 */
[----:B------:R-:W-:Y:S01]  /*ddf0*/  @!PT LDS RZ, [RZ] ;  /* 0x00000000fffff984 */ /* 0x000fe20000000800 */
[----:B------:R0:W-:Y:S04]  /*de00*/  LDGSTS.E.BYPASS.LTC128B.128 [R9+0x1f400], desc[UR36][R2.64], !P3 ;  /* 0x1f40000002097fae */ /* 0x0001e8000d901d64 */
[----:B------:R0:W-:Y:S01]  /*de10*/  LDGSTS.E.BYPASS.LTC128B.128 [R9+0x22400], desc[UR36][R2.64+0x80], !P2 ;  /* 0x2240008002097fae */ /* 0x0001e2000d101d64 */
[----:B------:R-:W-:-:S03]  /*de20*/  IMAD.MOV.U32 R13, RZ, RZ, R8 ;  /* 0x000000ffff0d7224 */ /* 0x000fc600078e0008 */
[----:B------:R0:W-:Y:S01]  /*de30*/  LDGSTS.E.BYPASS.LTC128B.128 [R9+0x25400], desc[UR36][R2.64+0x100], !P1 ;  /* 0x2540010002097fae */ /* 0x0001e2000c901d64 */
[----:B------:R-:W-:-:S07]  /*de40*/  MOV R35, R14 ;  /* 0x0000000e00237202 */ /* 0x000fce0000000f00 */
[----:B0-----:R-:W-:Y:S05]  /*de50*/  WARPSYNC.COLLECTIVE R15, `(.L_x_3429) ;  /* 0x000000000f087348 */ /* 0x001fea0003c00000 */
[----:B------:R1:W2:Y:S02]  /*de60*/  SHFL.IDX P6, R14, R13, R12, R11 ;  /* 0x0000000c0d0e7389 */ /* 0x0002a400000c000b */
[----:B012---:R-:W-:Y:S01]  /*de70*/  ENDCOLLECTIVE ;  /* 0x000000000000791b */ /* 0x007fe20003800000 */
.L_x_3429:
[----:B------:R-:W-:Y:S01]  /*de80*/  MOV R13, R10 ;  /* 0x0000000a000d7202 */ /* 0x000fe20000000f00 */
[----:B------:R-:W-:Y:S01]  /*de90*/  IMAD.MOV.U32 R12, RZ, RZ, 0x4 ;  /* 0x00000004ff0c7424 */ /* 0x000fe200078e00ff */
[----:B------:R-:W-:-:S13]  /*dea0*/  IADD3 R2, P0, R14, R4, RZ ;  /* 0x000000040e027210 */ /* 0x000fda0007f1e0ff */
[----:B------:R-:W-:Y:S05]  /*deb0*/  WARPSYNC.COLLECTIVE R15, `(.L_x_3430) ;  /* 0x000000000f087348 */ /* 0x000fea0003c00000 */
[----:B------:R0:W1:Y:S02]  /*dec0*/  SHFL.IDX P6, R14, R13, R12, R11 ;  /* 0x0000000c0d0e7389 */ /* 0x00006400000c000b */
[----:B01----:R-:W-:Y:S01]  /*ded0*/  ENDCOLLECTIVE ;  /* 0x000000000000791b */ /* 0x003fe20003800000 */
.L_x_3430:
[----:B------:R-:W-:-:S05]  /*dee0*/  IMAD.X R3, RZ, RZ, R35, P0 ;  /* 0x000000ffff037224 */ /* 0x000fca00000e0623 */
[----:B------:R-:W-:Y:S01]  /*def0*/  @!PT LDS RZ, [RZ] ;  /* 0x00000000fffff984 */ /* 0x000fe20000000800 */
[----:B------:R-:W-:Y:S01]  /*df00*/  @!PT LDS RZ, [RZ] ;  /* 0x00000000fffff984 */ /* 0x000fe20000000800 */
[----:B------:R-:W-:Y:S01]  /*df10*/  @!PT LDS RZ, [RZ] ;  /* 0x00000000fffff984 */ /* 0x000fe20000000800 */
[----:B------:R0:W-:Y:S04]  /*df20*/  LDGSTS.E.BYPASS.LTC128B.128 [R9+0x1fc00], desc[UR36][R2.64], !P3 ;  /* 0x1fc0000002097fae */ /* 0x0001e8000d901d64 */
[----:B------:R0:W-:Y:S01]  /*df30*/  LDGSTS.E.BYPASS.LTC128B.128 [R9+0x22c00], desc[UR36][R2.64+0x80], !P2 ;  /* 0x22c0008002097fae */ /* 0x0001e2000d101d64 */
[----:B------:R-:W-:-:S03]  /*df40*/  MOV R13, R8 ;  /* 0x00000008000d7202 */ /* 0x000fc60000000f00 */
[----:B------:R0:W-:Y:S01]  /*df50*/  LDGSTS.E.BYPASS.LTC128B.128 [R9+0x25c00], desc[UR36][R2.64+0x100], !P1 ;  /* 0x25c0010002097fae */ /* 0x0001e2000c901d64 */
[----:B------:R-:W-:-:S07]  /*df60*/  IMAD.MOV.U32 R35, RZ, RZ, R14 ;  /* 0x000000ffff237224 */ /* 0x000fce00078e000e */
[----:B0-----:R-:W-:Y:S05]  /*df70*/  WARPSYNC.COLLECTIVE R15, `(.L_x_3431) ;  /* 0x000000000f087348 */ /* 0x001fea0003c00000 */
[----:B------:R1:W2:Y:S02]  /*df80*/  SHFL.IDX P6, R14, R13, R12, R11 ;  /* 0x0000000c0d0e7389 */ /* 0x0002a400000c000b */
[----:B012---:R-:W-:Y:S01]  /*df90*/  ENDCOLLECTIVE ;  /* 0x000000000000791b */ /* 0x007fe20003800000 */
.L_x_3431:
[----:B------:R-:W-:Y:S01]  /*dfa0*/  IMAD.MOV.U32 R13, RZ, RZ, R10 ;  /* 0x000000ffff0d7224 */ /* 0x000fe200078e000a */
[----:B------:R-:W-:Y:S02]  /*dfb0*/  MOV R12, 0x5 ;  /* 0x00000005000c7802 */ /* 0x000fe40000000f00 */
[----:B------:R-:W-:-:S13]  /*dfc0*/  IADD3 R2, P0, R14, R4, RZ ;  /* 0x000000040e027210 */ /* 0x000fda0007f1e0ff */
[----:B------:R-:W-:Y:S05]  /*dfd0*/  WARPSYNC.COLLECTIVE R15, `(.L_x_3432) ;  /* 0x000000000f087348 */ /* 0x000fea0003c00000 */
[----:B------:R0:W1:Y:S02]  /*dfe0*/  SHFL.IDX P6, R14, R13, R12, R11 ;  /* 0x0000000c0d0e7389 */ /* 0x00006400000c000b */
[----:B01----:R-:W-:Y:S01]  /*dff0*/  ENDCOLLECTIVE ;  /* 0x000000000000791b */ /* 0x003fe20003800000 */
.L_x_3432:
        /* <DEDUP_REMOVED lines=12> */
.L_x_3433:
[----:B------:R-:W-:Y:S05]  /*e0c0*/  BRA `(.L_x_3434) ;  /* 0xffffffd0000c7947 */ /* 0x000fea000383ffff */
.L_x_3358:
[----:B0-----:R0:W1:Y:S02]  /*e0d0*/  SYNCS.PHASECHK.TRANS64.TRYWAIT P0, [R6+URZ+0x30860], R9 ;  /* 0x03086009060075a7 */ /* 0x001064000800017f */
[----:B-1----:R-:W-:Y:S05]  /*e0e0*/  @!P0 NANOSLEEP.SYNCS 0x989680 ;  /* 0x009896800000895d */ /* 0x002fea0003900000 */
[----:B------:R-:W1:Y:S02]  /*e0f0*/  @!P0 SYNCS.PHASECHK.TRANS64 P0, [R6+URZ+0x30860], R9 ;  /* 0x03086009060085a7 */ /* 0x000e64000800007f */
[----:B-1----:R-:W-:Y:S05]  /*e100*/  @!P0 BRA `(.L_x_3358) ;  /* 0xfffffffc00f08947 */ /* 0x002fea000383ffff */
[----:B------:R-:W-:Y:S05]  /*e110*/  BRA `(.L_x_3435) ;  /* 0xffffffd000707947 */ /* 0x000fea000383ffff */
.L_x_3359:
        /* <DEDUP_REMOVED lines=8> */
.L_x_3437:
[----:B------:R-:W-:Y:S05]  /*e1a0*/  BSYNC B1 ;  /* 0x0000000000017941 */ /* 0x000fea0003800000 */
.L_x_3436:
[----:B------:R-:W-:Y:S01]  /*e1b0*/  IMAD.MOV.U32 R13, RZ, RZ, R17 ;  /* 0x000000ffff0d7224 */ /* 0x000fe200078e0011 */
[----:B------:R-:W-:Y:S01]  /*e1c0*/  MOV R12, RZ ;  /* 0x000000ff000c7202 */ /* 0x000fe20000000f00 */
[----:B------:R-:W-:Y:S01]  /*e1d0*/  IMAD.MOV.U32 R11, RZ, RZ, 0x181f ;  /* 0x0000181fff0b7424 */ /* 0x000fe200078e00ff */
[----:B------:R-:W-:Y:S01]  /*e1e0*/  LEA R7, R7, UR39, 0x1 ;  /* 0x0000002707077c11 */ /* 0x000fe2000f8e08ff */
[----:B------:R-:W-:Y:S02]  /*e1f0*/  IMAD.MOV.U32 R15, RZ, RZ, -0x1 ;  /* 0xffffffffff0f7424 */ /* 0x000fe400078e00ff */
[----:B------:R-:W-:-:S07]  /*e200*/  IMAD.MOV.U32 R3, RZ, RZ, R14 ;  /* 0x000000ffff037224 */ /* 0x000fce00078e000e */
[----:B------:R-:W-:Y:S05]  /*e210*/  WARPSYNC.COLLECTIVE R15, `(.L_x_3438) ;  /* 0x000000000f087348 */ /* 0x000fea0003c00000 */
[----:B------:R0:W1:Y:S02]  /*e220*/  SHFL.IDX P6, R14, R13, R12, R11 ;  /* 0x0000000c0d0e7389 */ /* 0x00006400000c000b */
[----:B01----:R-:W-:Y:S01]  /*e230*/  ENDCOLLECTIVE ;  /* 0x000000000000791b */ /* 0x003fe20003800000 */
.L_x_3438:
[----:B------:R-:W-:Y:S02]  /*e240*/  IMAD.MOV.U32 R13, RZ, RZ, R18 ;  /* 0x000000ffff0d7224 */ /* 0x000fe400078e0012 */
[----:B------:R-:W-:Y:S01]  /*e250*/  IMAD.MOV.U32 R12, RZ, RZ, 0x1 ;  /* 0x00000001ff0c7424 */ /* 0x000fe200078e00ff */
[----:B------:R-:W-:-:S13]  /*e260*/  IADD3 R2, P0, R14, R4, RZ ;  /* 0x000000040e027210 */ /* 0x000fda0007f1e0ff */
[----:B------:R-:W-:Y:S05]  /*e270*/  WARPSYNC.COLLECTIVE R15, `(.L_x_3439) ;  /* 0x000000000f087348 */ /* 0x000fea0003c00000 */
[----:B------:R0:W1:Y:S02]  /*e280*/  SHFL.IDX P6, R14, R13, R12, R11 ;  /* 0x0000000c0d0e7389 */ /* 0x00006400000c000b */
[----:B01----:R-:W-:Y:S01]  /*e290*/  ENDCOLLECTIVE ;  /* 0x000000000000791b */ /* 0x003fe20003800000 */
.L_x_3439:
        /* <DEDUP_REMOVED lines=15> */
.L_x_3440:
[----:B------:R-:W-:Y:S01]  /*e390*/  MOV R13, R18 ;  /* 0x00000012000d7202 */ /* 0x000fe20000000f00 */
[----:B------:R-:W-:Y:S01]  /*e3a0*/  IMAD.MOV.U32 R12, RZ, RZ, 0x2 ;  /* 0x00000002ff0c7424 */ /* 0x000fe200078e00ff */
[----:B------:R-:W-:-:S13]  /*e3b0*/  IADD3 R2, P0, R14, R4, RZ ;  /* 0x000000040e027210 */ /* 0x000fda0007f1e0ff */
[----:B------:R-:W-:Y:S05]  /*e3c0*/  WARPSYNC.COLLECTIVE R15, `(.L_x_3441) ;  /* 0x000000000f087348 */ /* 0x000fea0003c00000 */
[----:B------:R0:W1:Y:S02]  /*e3d0*/  SHFL.IDX P6, R14, R13, R12, R11 ;  /* 0x0000000c0d0e7389 */ /* 0x00006400000c000b */
[----:B01----:R-:W-:Y:S01]  /*e3e0*/  ENDCOLLECTIVE ;  /* 0x000000000000791b */ /* 0x003fe20003800000 */
.L_x_3441:
        /* <DEDUP_REMOVED lines=15> */
.L_x_3442:
[----:B------:R-:W-:Y:S01]  /*e4e0*/  IMAD.MOV.U32 R13, RZ, RZ, R18 ;  /* 0x000000ffff0d7224 */ /* 0x000fe200078e0012 */
[----:B------:R-:W-:Y:S02]  /*e4f0*/  MOV R12, 0x3 ;  /* 0x00000003000c7802 */ /* 0x000fe40000000f00 */
[----:B------:R-:W-:-:S13]  /*e500*/  IADD3 R2, P0, R14, R4, RZ ;  /* 0x000000040e027210 */ /* 0x000fda0007f1e0ff */
[----:B------:R-:W-:Y:S05]  /*e510*/  WARPSYNC.COLLECTIVE R15, `(.L_x_3443) ;  /* 0x000000000f087348 */ /* 0x000fea0003c00000 */
[----:B------:R0:W1:Y:S02]  /*e520*/  SHFL.IDX P6, R14, R13, R12, R11 ;  /* 0x0000000c0d0e7389 */ /* 0x00006400000c000b */
[----:B01----:R-:W-:Y:S01]  /*e530*/  ENDCOLLECTIVE ;  /* 0x000000000000791b */ /* 0x003fe20003800000 */
.L_x_3443:
        /* <DEDUP_REMOVED lines=15> */
.L_x_3444:
[----:B------:R-:W-:Y:S02]  /*e630*/  IMAD.MOV.U32 R13, RZ, RZ, R18 ;  /* 0x000000ffff0d7224 */ /* 0x000fe400078e0012 */
[----:B------:R-:W-:Y:S01]  /*e640*/  IMAD.MOV.U32 R12, RZ, RZ, 0x4 ;  /* 0x00000004ff0c7424 */ /* 0x000fe200078e00ff */
[----:B------:R-:W-:-:S13]  /*e650*/  IADD3 R2, P0, R14, R4, RZ ;  /* 0x000000040e027210 */ /* 0x000fda0007f1e0ff */
[----:B------:R-:W-:Y:S05]  /*e660*/  WARPSYNC.COLLECTIVE R15, `(.L_x_3445) ;  /* 0x000000000f087348 */ /* 0x000fea0003c00000 */
[----:B------:R0:W1:Y:S02]  /*e670*/  SHFL.IDX P6, R14, R13, R12, R11 ;  /* 0x0000000c0d0e7389 */ /* 0x00006400000c000b */
[----:B01----:R-:W-:Y:S01]  /*e680*/  ENDCOLLECTIVE ;  /* 0x000000000000791b */ /* 0x003fe20003800000 */
.L_x_3445:
        /* <DEDUP_REMOVED lines=15> */
.L_x_3446:
[----:B------:R-:W-:Y:S01]  /*e780*/  MOV R13, R18 ;  /* 0x00000012000d7202 */ /* 0x000fe20000000f00 */
[----:B------:R-:W-:Y:S01]  /*e790*/  IMAD.MOV.U32 R12, RZ, RZ, 0x5 ;  /* 0x00000005ff0c7424 */ /* 0x000fe200078e00ff */
[----:B------:R-:W-:-:S13]  /*e7a0*/  IADD3 R2, P0, R14, R4, RZ ;  /* 0x000000040e027210 */ /* 0x000fda0007f1e0ff */
[----:B------:R-:W-:Y:S05]  /*e7b0*/  WARPSYNC.COLLECTIVE R15, `(.L_x_3447) ;  /* 0x000000000f087348 */ /* 0x000fea0003c00000 */
[----:B------:R0:W1:Y:S02]  /*e7c0*/  SHFL.IDX P6, R14, R13, R12, R11 ;  /* 0x0000000c0d0e7389 */ /* 0x00006400000c000b */
[----:B01----:R-:W-:Y:S01]  /*e7d0*/  ENDCOLLECTIVE ;  /* 0x000000000000791b */ /* 0x003fe20003800000 */
.L_x_3447:
        /* <DEDUP_REMOVED lines=12> */
.L_x_3448:
[----:B------:R-:W-:Y:S01]  /*e8a0*/  @!PT LDS RZ, [RZ] ;  /* 0x00000000fffff984 */ /* 0x000fe20000000800 */
[----:B------:R-:W-:Y:S01]  /*e8b0*/  @!PT LDS RZ, [RZ] ;  /* 0x00000000fffff984 */ /* 0x000fe20000000800 */
[----:B------:R-:W-:Y:S01]  /*e8c0*/  @!PT LDS RZ, [RZ] ;  /* 0x00000000fffff984 */ /* 0x000fe20000000800 */
[----:B------:R0:W-:Y:S01]  /*e8d0*/  LDGSTS.E.BYPASS.LTC128B.128 [R7+0x5400], desc[UR36][R2.64+0x80], !P0 ;  /* 0x0540008002077fae */ /* 0x0001e2000c101d64 */
[----:B------:R-:W-:-:S13]  /*e8e0*/  ISETP.LT.OR P0, PT, R8, 0x41, P1 ;  /* 0x000000410800780c */ /* 0x000fda0000f01670 */
[----:B------:R0:W-:Y:S01]  /*e8f0*/  LDGSTS.E.BYPASS.LTC128B.128 [R7+0x8400], desc[UR36][R2.64+0x100], !P0 ;  /* 0x0840010002077fae */ /* 0x0001e2000c101d64 */
[----:B------:R-:W-:Y:S05]  /*e900*/  BRA `(.L_x_3449) ;  /* 0xffffffcc00687947 */ /* 0x000fea000383ffff */
.L_x_3365:
[----:B0-----:R0:W1:Y:S02]  /*e910*/  SYNCS.PHASECHK.TRANS64.TRYWAIT P0, [R4+URZ+0x30860], R3 ;  /* 0x03086003040075a7 */ /* 0x001064000800017f */
[----:B-1----:R-:W-:Y:S05]  /*e920*/  @!P0 NANOSLEEP.SYNCS 0x989680 ;  /* 0x009896800000895d */ /* 0x002fea0003900000 */
[----:B------:R-:W1:Y:S02]  /*e930*/  @!P0 SYNCS.PHASECHK.TRANS64 P0, [R4+URZ+0x30860], R3 ;  /* 0x03086003040085a7 */ /* 0x000e64000800007f */
[----:B-1----:R-:W-:Y:S05]  /*e940*/  @!P0 BRA `(.L_x_3365) ;  /* 0xfffffffc00f08947 */ /* 0x002fea000383ffff */
[----:B------:R-:W-:Y:S05]  /*e950*/  BRA `(.L_x_3450) ;  /* 0xffffffd000407947 */ /* 0x000fea000383ffff */
.L_x_3366:
        /* <DEDUP_REMOVED lines=8> */
.L_x_3452:
[----:B------:R-:W-:Y:S05]  /*e9e0*/  BSYNC B0 ;  /* 0x0000000000007941 */ /* 0x000fea0003800000 */
.L_x_3451:
[----:B------:R-:W-:Y:S01]  /*e9f0*/  MOV R13, R17 ;  /* 0x00000011000d7202 */ /* 0x000fe20000000f00 */
[----:B------:R-:W-:Y:S01]  /*ea00*/  IMAD.MOV.U32 R12, RZ, RZ, RZ ;  /* 0x000000ffff0c7224 */ /* 0x000fe200078e00ff */
[----:B------:R-:W-:Y:S01]  /*ea10*/  MOV R15, 0xffffffff ;  /* 0xffffffff000f7802 */ /* 0x000fe20000000f00 */
[----:B------:R-:W-:Y:S02]  /*ea20*/  IMAD.MOV.U32 R11, RZ, RZ, 0x181f ;  /* 0x0000181fff0b7424 */ /* 0x000fe400078e00ff */
[----:B------:R-:W-:Y:S02]  /*ea30*/  IMAD.MOV.U32 R0, RZ, RZ, R14 ;  /* 0x000000ffff007224 */ /* 0x000fe400078e000e */
[----:B------:R-:W-:-:S07]  /*ea40*/  IMAD.SHL.U32 R6, R37, 0x2, RZ ;  /* 0x0000000225067824 */ /* 0x000fce00078e00ff */
[----:B------:R-:W-:Y:S05]  /*ea50*/  WARPSYNC.COLLECTIVE R15, `(.L_x_3453) ;  /* 0x000000000f087348 */ /* 0x000fea0003c00000 */
[----:B------:R0:W1:Y:S02]  /*ea60*/  SHFL.IDX P6, R14, R13, R12, R11 ;  /* 0x0000000c0d0e7389 */ /* 0x00006400000c000b */
[----:B01----:R-:W-:Y:S01]  /*ea70*/  ENDCOLLECTIVE ;  /* 0x000000000000791b */ /* 0x003fe20003800000 */
.L_x_3453:
[----:B------:R-:W-:Y:S01]  /*ea80*/  MOV R13, R18 ;  /* 0x00000012000d7202 */ /* 0x000fe20000000f00 */
[----:B------:R-:W-:Y:S01]  /*ea90*/  IMAD.MOV.U32 R12, RZ, RZ, 0x1 ;  /* 0x00000001ff0c7424 */ /* 0x000fe200078e00ff */
[----:B------:R-:W-:-:S13]  /*eaa0*/  IADD3 R2, P0, R14, R6, RZ ;  /* 0x000000060e027210 */ /* 0x000fda0007f1e0ff */
[----:B------:R-:W-:Y:S05]  /*eab0*/  WARPSYNC.COLLECTIVE R15, `(.L_x_3454) ;  /* 0x000000000f087348 */ /* 0x000fea0003c00000 */
[----:B------:R0:W1:Y:S02]  /*eac0*/  SHFL.IDX P6, R14, R13, R12, R11 ;  /* 0x0000000c0d0e7389 */ /* 0x00006400000c000b */
[----:B01----:R-:W-:Y:S01]  /*ead0*/  ENDCOLLECTIVE ;  /* 0x000000000000791b */ /* 0x003fe20003800000 */
.L_x_3454:
[----:B------:R-:W-:Y:S01]  /*eae0*/  IMAD.X R3, RZ, RZ, R0, P0 ;  /* 0x000000ffff037224 */ /* 0x000fe200000e0600 */
[----:B------:R-:W-:Y:S02]  /*eaf0*/  ISETP.LT.OR P0, PT, R5, 0x1, P3 ;  /* 0x000000010500780c */ /* 0x000fe40001f01670 */
[----:B------:R-:W-:Y:S02]  /*eb00*/  LEA R0, R7, UR39, 0x1 ;  /* 0x0000002707007c11 */ /* 0x000fe4000f8e08ff */
[----:B------:R-:W-:-:S09]  /*eb10*/  MOV R13, R17 ;  /* 0x00000011000d7202 */ /* 0x000fd20000000f00 */
        /* <DEDUP_REMOVED lines=9> */
.L_x_3455:
[----:B------:R-:W-:Y:S01]  /*ebb0*/  @!PT LDS RZ, [RZ] ;  /* 0x00000000fffff984 */ /* 0x000fe20000000800 */
[----:B------:R-:W-:Y:S01]  /*ebc0*/  @!PT LDS RZ, [RZ] ;  /* 0x00000000fffff984 */ /* 0x000fe20000000800 */
[----:B------:R-:W-:Y:S01]  /*ebd0*/  @!PT LDS RZ, [RZ] ;  /* 0x00000000fffff984 */ /* 0x000fe20000000800 */
[----:B------:R-:W-:Y:S01]  /*ebe0*/  LDGSTS.E.BYPASS.LTC128B.128 [R0+0x3400], desc[UR36][R2.64+0x80], !P0 ;  /* 0x0340008002007fae */ /* 0x000fe2000c101d64 */
[----:B------:R-:W-:Y:S01]  /*ebf0*/  ISETP.LT.OR P0, PT, R5, 0x1, P1 ;  /* 0x000000010500780c */ /* 0x000fe20000f01670 */
[----:B------:R-:W-:Y:S01]  /*ec00*/  IMAD.MOV.U32 R13, RZ, RZ, R18 ;  /* 0x000000ffff0d7224 */ /* 0x000fe200078e0012 */
[----:B------:R-:W-:-:S11]  /*ec10*/  MOV R12, 0x2 ;  /* 0x00000002000c7802 */ /* 0x000fd60000000f00 */
[----:B------:R0:W-:Y:S02]  /*ec20*/  LDGSTS.E.BYPASS.LTC128B.128 [R0+0x6400], desc[UR36][R2.64+0x100], !P0 ;  /* 0x0640010002007fae */ /* 0x0001e4000c101d64 */
[----:B0-----:R-:W-:-:S13]  /*ec30*/  IADD3 R2, P0, R14, R6, RZ ;  /* 0x000000060e027210 */ /* 0x001fda0007f1e0ff */
[----:B------:R-:W-:Y:S05]  /*ec40*/  WARPSYNC.COLLECTIVE R15, `(.L_x_3456) ;  /* 0x000000000f087348 */ /* 0x000fea0003c00000 */
[----:B------:R0:W1:Y:S02]  /*ec50*/  SHFL.IDX P6, R14, R13, R12, R11 ;  /* 0x0000000c0d0e7389 */ /* 0x00006400000c000b */
[----:B01----:R-:W-:Y:S01]  /*ec60*/  ENDCOLLECTIVE ;  /* 0x000000000000791b */ /* 0x003fe20003800000 */
.L_x_3456:
        /* <DEDUP_REMOVED lines=12> */
.L_x_3457:
[----:B------:R-:W-:Y:S01]  /*ed30*/  @!PT LDS RZ, [RZ] ;  /* 0x00000000fffff984 */ /* 0x000fe20000000800 */
[----:B------:R-:W-:Y:S01]  /*ed40*/  @!PT LDS RZ, [RZ] ;  /* 0x00000000fffff984 */ /* 0x000fe20000000800 */
[----:B------:R-:W-:Y:S01]  /*ed50*/  @!PT LDS RZ, [RZ] ;  /* 0x00000000fffff984 */ /* 0x000fe20000000800 */
[----:B------:R-:W-:Y:S01]  /*ed60*/  LDGSTS.E.BYPASS.LTC128B.128 [R0+0x3c00], desc[UR36][R2.64+0x80], !P0 ;  /* 0x03c0008002007fae */ /* 0x000fe2000c101d64 */
[----:B------:R-:W-:Y:S01]  /*ed70*/  ISETP.LT.OR P0, PT, R5, 0x11, P1 ;  /* 0x000000110500780c */ /* 0x000fe20000f01670 */
[----:B------:R-:W-:Y:S02]  /*ed80*/  IMAD.MOV.U32 R13, RZ, RZ, R18 ;  /* 0x000000ffff0d7224 */ /* 0x000fe400078e0012 */
[----:B------:R-:W-:-:S10]  /*ed90*/  IMAD.MOV.U32 R12, RZ, RZ, 0x3 ;  /* 0x00000003ff0c7424 */ /* 0x000fd400078e00ff */
[----:B------:R0:W-:Y:S02]  /*eda0*/  LDGSTS.E.BYPASS.LTC128B.128 [R0+0x6c00], desc[UR36][R2.64+0x100], !P0 ;  /* 0x06c0010002007fae */ /* 0x0001e4000c101d64 */
[----:B0-----:R-:W-:-:S13]  /*edb0*/  IADD3 R2, P0, R14, R6, RZ ;  /* 0x000000060e027210 */ /* 0x001fda0007f1e0ff */
[----:B------:R-:W-:Y:S05]  /*edc0*/  WARPSYNC.COLLECTIVE R15, `(.L_x_3458) ;  /* 0x000000000f087348 */ /* 0x000fea0003c00000 */
[----:B------:R0:W1:Y:S02]  /*edd0*/  SHFL.IDX P6, R14, R13, R12, R11 ;  /* 0x0000000c0d0e7389 */ /* 0x00006400000c000b */
[----:B01----:R-:W-:Y:S01]  /*ede0*/  ENDCOLLECTIVE ;  /* 0x000000000000791b */ /* 0x003fe20003800000 */
.L_x_3458:
        /* <DEDUP_REMOVED lines=12> */
.L_x_3459:
[----:B------:R-:W-:Y:S01]  /*eeb0*/  @!PT LDS RZ, [RZ] ;  /* 0x00000000fffff984 */ /* 0x000fe20000000800 */
[----:B------:R-:W-:Y:S01]  /*eec0*/  @!PT LDS RZ, [RZ] ;  /* 0x00000000fffff984 */ /* 0x000fe20000000800 */
[----:B------:R-:W-:Y:S01]  /*eed0*/  @!PT LDS RZ, [RZ] ;  /* 0x00000000fffff984 */ /* 0x000fe20000000800 */
[----:B------:R-:W-:Y:S01]  /*eee0*/  LDGSTS.E.BYPASS.LTC128B.128 [R0+0x4400], desc[UR36][R2.64+0x80], !P0 ;  /* 0x0440008002007fae */ /* 0x000fe2000c101d64 */
[----:B------:R-:W-:Y:S02]  /*eef0*/  ISETP.LT.OR P0, PT, R5, 0x21, P1 ;  /* 0x000000210500780c */ /* 0x000fe40000f01670 */
[----:B------:R-:W-:Y:S01]  /*ef00*/  MOV R13, R18 ;  /* 0x00000012000d7202 */ /* 0x000fe20000000f00 */
[----:B------:R-:W-:-:S10]  /*ef10*/  IMAD.MOV.U32 R12, RZ, RZ, 0x4 ;  /* 0x00000004ff0c7424 */ /* 0x000fd400078e00ff */
[----:B------:R0:W-:Y:S02]  /*ef20*/  LDGSTS.E.BYPASS.LTC128B.128 [R0+0x7400], desc[UR36][R2.64+0x100], !P0 ;  /* 0x0740010002007fae */ /* 0x0001e4000c101d64 */
[----:B0-----:R-:W-:-:S13]  /*ef30*/  IADD3 R2, P0, R14, R6, RZ ;  /* 0x000000060e027210 */ /* 0x001fda0007f1e0ff */
[----:B------:R-:W-:Y:S05]  /*ef40*/  WARPSYNC.COLLECTIVE R15, `(.L_x_3460) ;  /* 0x000000000f087348 */ /* 0x000fea0003c00000 */
[----:B------:R0:W1:Y:S02]  /*ef50*/  SHFL.IDX P6, R14, R13, R12, R11 ;  /* 0x0000000c0d0e7389 */ /* 0x00006400000c000b */
[----:B01----:R-:W-:Y:S01]  /*ef60*/  ENDCOLLECTIVE ;  /* 0x000000000000791b */ /* 0x003fe20003800000 */
.L_x_3460:
        /* <DEDUP_REMOVED lines=12> */
.L_x_3461:
        /* <DEDUP_REMOVED lines=12> */
.L_x_3462:
        /* <DEDUP_REMOVED lines=12> */
.L_x_3463:
[----:B------:R-:W-:Y:S01]  /*f1b0*/  @!PT LDS RZ, [RZ] ;  /* 0x00000000fffff984 */ /* 0x000fe20000000800 */
[----:B------:R-:W-:Y:S01]  /*f1c0*/  @!PT LDS RZ, [RZ] ;  /* 0x00000000fffff984 */ /* 0x000fe20000000800 */
[----:B------:R-:W-:Y:S01]  /*f1d0*/  @!PT LDS RZ, [RZ] ;  /* 0x00000000fffff984 */ /* 0x000fe20000000800 */
[----:B------:R0:W-:Y:S01]  /*f1e0*/  LDGSTS.E.BYPASS.LTC128B.128 [R0+0x5400], desc[UR36][R2.64+0x80], !P0 ;  /* 0x0540008002007fae */ /* 0x0001e2000c101d64 */
[----:B------:R-:W-:-:S13]  /*f1f0*/  ISETP.LT.OR P0, PT, R5, 0x41, P1 ;  /* 0x000000410500780c */ /* 0x000fda0000f01670 */
[----:B------:R0:W-:Y:S01]  /*f200*/  LDGSTS.E.BYPASS.LTC128B.128 [R0+0x8400], desc[UR36][R2.64+0x100], !P0 ;  /* 0x0840010002007fae */ /* 0x0001e2000c101d64 */
[----:B------:R-:W-:Y:S05]  /*f210*/  BRA `(.L_x_3464) ;  /* 0xffffffcc00087947 */ /* 0x000fea000383ffff */
.L_x_3371:
[----:B0-----:R0:W1:Y:S02]  /*f220*/  SYNCS.PHASECHK.TRANS64.TRYWAIT P0, [R5+URZ+0x30820], R0 ;  /* 0x03082000050075a7 */ /* 0x001064000800017f */
[----:B-1----:R-:W-:Y:S05]  /*f230*/  @!P0 NANOSLEEP.SYNCS 0x989680 ;  /* 0x009896800000895d */ /* 0x002fea0003900000 */
[----:B------:R-:W1:Y:S02]  /*f240*/  @!P0 SYNCS.PHASECHK.TRANS64 P0, [R5+URZ+0x30820], R0 ;  /* 0x03082000050085a7 */ /* 0x000e64000800007f */
[----:B-1----:R-:W-:Y:S05]  /*f250*/  @!P0 BRA `(.L_x_3371) ;  /* 0xfffffffc00f08947 */ /* 0x002fea000383ffff */
[----:B------:R-:W-:Y:S05]  /*f260*/  BRA `(.L_x_3465) ;  /* 0xffffffcc00a47947 */ /* 0x000fea000383ffff */
.L_x_3372:
        /* <DEDUP_REMOVED lines=11> */
.L_x_3467:
[----:B------:R-:W-:Y:S05]  /*f320*/  BSYNC B0 ;  /* 0x0000000000007941 */ /* 0x000fea0003800000 */
.L_x_3466:
[----:B------:R-:W-:Y:S05]  /*f330*/  BRA `(.L_x_3468) ;  /* 0xffffffcc008c7947 */ /* 0x000fea000383ffff */
.L_x_3375:
[----:B------:R-:W-:Y:S01]  /*f340*/  BSSY B1, `(.L_x_3469) ;  /* 0x0000006000017945 */ /* 0x000fe20003800000 */
[----:B------:R-:W-:-:S07]  /*f350*/  IMAD.MOV.U32 R15, RZ, RZ, -0x1 ;  /* 0xffffffffff0f7424 */ /* 0x000fce00078e00ff */
[----:B0-----:R-:W-:Y:S05]  /*f360*/  WARPSYNC.COLLECTIVE R15, `(.L_x_3470) ;  /* 0x000000000f0c7348 */ /* 0x001fea0003c00000 */
[----:B------:R-:W-:Y:S02]  /*f370*/  ELECT P6, UR62, PT ;  /* 0x00000000003e782f */ /* 0x000fe400038c0000 */
[----:B------:R-:W-:Y:S01]  /*f380*/  MOV R14, UR62 ;  /* 0x0000003e000e7c02 */ /* 0x000fe20008000f00 */
[----:B0-----:R-:W-:Y:S10]  /*f390*/  ENDCOLLECTIVE ;  /* 0x000000000000791b */ /* 0x001ff40003800000 */
.L_x_3470:
[----:B------:R-:W-:Y:S05]  /*f3a0*/  BSYNC B1 ;  /* 0x0000000000017941 */ /* 0x000fea0003800000 */
.L_x_3469:
[----:B------:R-:W-:Y:S05]  /*f3b0*/  BRA `(.L_x_3471) ;  /* 0xffffffcc00847947 */ /* 0x000fea000383ffff */
.L_x_3377:
[----:B0-----:R0:W1:Y:S02]  /*f3c0*/  SYNCS.PHASECHK.TRANS64.TRYWAIT P1, [R3+URZ+0x30840], R2 ;  /* 0x03084002030075a7 */ /* 0x001064000802017f */
[----:B-1----:R-:W-:Y:S05]  /*f3d0*/  @!P1 NANOSLEEP.SYNCS 0x989680 ;  /* 0x009896800000995d */ /* 0x002fea0003900000 */
[----:B------:R-:W1:Y:S02]  /*f3e0*/  @!P1 SYNCS.PHASECHK.TRANS64 P1, [R3+URZ+0x30840], R2 ;  /* 0x03084002030095a7 */ /* 0x000e64000802007f */
[----:B-1----:R-:W-:Y:S05]  /*f3f0*/  @!P1 BRA `(.L_x_3377) ;  /* 0xfffffffc00f09947 */ /* 0x002fea000383ffff */
[----:B------:R-:W-:Y:S05]  /*f400*/  BRA `(.L_x_3472) ;  /* 0xffffffcc00ac7947 */ /* 0x000fea000383ffff */
.L_x_3379:
[----:B-1----:R1:W2:Y:S02]  /*f410*/  SYNCS.PHASECHK.TRANS64.TRYWAIT P1, [R5+URZ+0x30840], R0 ;  /* 0x03084000050075a7 */ /* 0x0022a4000802017f */
[----:B--2---:R-:W-:Y:S05]  /*f420*/  @!P1 NANOSLEEP.SYNCS 0x989680 ;  /* 0x009896800000995d */ /* 0x004fea0003900000 */
[----:B------:R-:W2:Y:S02]  /*f430*/  @!P1 SYNCS.PHASECHK.TRANS64 P1, [R5+URZ+0x30840], R0 ;  /* 0x03084000050095a7 */ /* 0x000ea4000802007f */
[----:B--2---:R-:W-:Y:S05]  /*f440*/  @!P1 BRA `(.L_x_3379) ;  /* 0xfffffffc00f09947 */ /* 0x004fea000383ffff */
[----:B------:R-:W-:Y:S05]  /*f450*/  BRA `(.L_x_3473) ;  /* 0xffffffcc00b87947 */ /* 0x000fea000383ffff */
.L_x_3381:
[----:B--2---:R2:W3:Y:S02]  /*f460*/  SYNCS.PHASECHK.TRANS64.TRYWAIT P1, [R3+URZ+0x30860], R2 ;  /* 0x03086002030075a7 */ /* 0x0044e4000802017f */
[----:B---3--:R-:W-:Y:S05]  /*f470*/  @!P1 NANOSLEEP.SYNCS 0x989680 ;  /* 0x009896800000995d */ /* 0x008fea0003900000 */
[----:B------:R-:W3:Y:S02]  /*f480*/  @!P1 SYNCS.PHASECHK.TRANS64 P1, [R3+URZ+0x30860], R2 ;  /* 0x03086002030095a7 */ /* 0x000ee4000802007f */
[----:B---3--:R-:W-:Y:S05]  /*f490*/  @!P1 BRA `(.L_x_3381) ;  /* 0xfffffffc00f09947 */ /* 0x008fea000383ffff */
[----:B------:R-:W-:Y:S05]  /*f4a0*/  BRA `(.L_x_3474) ;  /* 0xffffffcc00b47947 */ /* 0x000fea000383ffff */
.L_x_3475:
        /* <DEDUP_REMOVED lines=13> */
.L_x_15834:


//--------------------- .text._ZN7cutlass13device_kernelIN5flash11enable_sm90INS1_16FlashAttnFwdSm90INS1_25CollectiveMainloopFwdSm90ILi2EN4cute5tupleIJNS5_1CILi1EEES8_S8_EEENS6_IJNS7_ILi128EEENS7_ILi96EEENS7_ILi192EEEEEELi192ENS_10bfloat16_tEfNS_4arch4Sm90ELb0ELb0ELb1ELb1ELb1ELb0ELb0ELb1ELb1ELb1ELb0ELb0EEENS1_21CollectiveEpilogueFwdINS6_IJSA_SC_SB_EEES9_SE_SG_Li256ELb1ELb1ELb0ELb0EEENS1_36VarlenDynamicPersistentTileSchedulerILi128ELi96ELi256ELi128ELb0ELb1ELb1ELb0ELb1ELb1EEEEEEEEEvNT_6ParamsE --------------------------
	.section	.text._ZN7cutlass13device_kernelIN5flash11enable_sm90INS1_16FlashAttnFwdSm90INS1_25CollectiveMainloopFwdSm90ILi2EN4cute5tupleIJNS5_1CILi1EEES8_S8_EEENS6_IJNS7_ILi128EEENS7_ILi96EEENS7_ILi192EEEEEELi192ENS_10bfloat16_tEfNS_4arch4Sm90ELb0ELb0ELb1ELb1ELb1ELb0ELb0ELb1ELb1ELb1ELb0ELb0EEENS1_21CollectiveEpilogueFwdINS6_IJSA_SC_SB_EEES9_SE_SG_Li256ELb1ELb1ELb0ELb0EEENS1_36VarlenDynamicPersistentTileSchedulerILi128ELi96ELi256ELi128ELb0ELb1ELb1ELb0ELb1ELb1EEEEEEEEEvNT_6ParamsE,"ax",@progbits
	.align	128
.text._ZN7cutlass13device_kernelIN5flash11enable_sm90INS1_16FlashAttnFwdSm90INS1_25CollectiveMainloopFwdSm90ILi2EN4cute5tupleIJNS5_1CILi1EEES8_S8_EEENS6_IJNS7_ILi128EEENS7_ILi96EEENS7_ILi192EEEEEELi192ENS_10bfloat16_tEfNS_4arch4Sm90ELb0ELb0ELb1ELb1ELb1ELb0ELb0ELb1ELb1ELb1ELb0ELb0EEENS1_21CollectiveEpilogueFwdINS6_IJSA_SC_SB_EEES9_SE_SG_Li256ELb1ELb1ELb0ELb0EEENS1_36VarlenDynamicPersistentTileSchedulerILi128ELi96ELi256ELi128ELb0ELb1ELb1ELb0ELb1ELb1EEEEEEEEEvNT_6ParamsE:
        .type           _ZN7cutlass13device_kernelIN5flash11enable_sm90INS1_16FlashAttnFwdSm90INS1_25CollectiveMainloopFwdSm90ILi2EN4cute5tupleIJNS5_1CILi1EEES8_S8_EEENS6_IJNS7_ILi128EEENS7_ILi96EEENS7_ILi192EEEEEELi192ENS_10bfloat16_tEfNS_4arch4Sm90ELb0ELb0ELb1ELb1ELb1ELb0ELb0ELb1ELb1ELb1ELb0ELb0EEENS1_21CollectiveEpilogueFwdINS6_IJSA_SC_SB_EEES9_SE_SG_Li256ELb1ELb1ELb0ELb0EEENS1_36VarlenDynamicPersistentTileSchedulerILi128ELi96ELi256ELi128ELb0ELb1ELb1ELb0ELb1ELb1EEEEEEEEEvNT_6ParamsE,@function
        .size           _ZN7cutlass13device_kernelIN5flash11enable_sm90INS1_16FlashAttnFwdSm90INS1_25CollectiveMainloopFwdSm90ILi2EN4cute5tupleIJNS5_1CILi1EEES8_S8_EEENS6_IJNS7_ILi128EEENS7_ILi96EEENS7_ILi192EEEEEELi192ENS_10bfloat16_tEfNS_4arch4Sm90ELb0ELb0ELb1ELb1ELb1ELb0ELb0ELb1ELb1ELb1ELb0ELb0EEENS1_21CollectiveEpilogueFwdINS6_IJSA_SC_SB_EEES9_SE_SG_Li256ELb1ELb1ELb0ELb0EEENS1_36VarlenDynamicPersistentTileSchedulerILi128ELi96ELi256ELi128ELb0ELb1ELb1ELb0ELb1ELb1EEEEEEEEEvNT_6ParamsE,(.L_x_15835 - _ZN7cutlass13device_kernelIN5flash11enable_sm90INS1_16FlashAttnFwdSm90INS1_25CollectiveMainloopFwdSm90ILi2EN4cute5tupleIJNS5_1CILi1EEES8_S8_EEENS6_IJNS7_ILi128EEENS7_ILi96EEENS7_ILi192EEEEEELi192ENS_10bfloat16_tEfNS_4arch4Sm90ELb0ELb0ELb1ELb1ELb1ELb0ELb0ELb1ELb1ELb1ELb0ELb0EEENS1_21CollectiveEpilogueFwdINS6_IJSA_SC_SB_EEES9_SE_SG_Li256ELb1ELb1ELb0ELb0EEENS1_36VarlenDynamicPersistentTileSchedulerILi128ELi96ELi256ELi128ELb0ELb1ELb1ELb0ELb1ELb1EEEEEEEEEvNT_6ParamsE)
        .other          _ZN7cutlass13device_kernelIN5flash11enable_sm90INS1_16FlashAttnFwdSm90INS1_25CollectiveMainloopFwdSm90ILi2EN4cute5tupleIJNS5_1CILi1EEES8_S8_EEENS6_IJNS7_ILi128EEENS7_ILi96EEENS7_ILi192EEEEEELi192ENS_10bfloat16_tEfNS_4arch4Sm90ELb0ELb0ELb1ELb1ELb1ELb0ELb0ELb1ELb1ELb1ELb0ELb0EEENS1_21CollectiveEpilogueFwdINS6_IJSA_SC_SB_EEES9_SE_SG_Li256ELb1ELb1ELb0ELb0EEENS1_36VarlenDynamicPersistentTileSchedulerILi128ELi96ELi256ELi128ELb0ELb1ELb1ELb0ELb1ELb1EEEEEEEEEvNT_6ParamsE,@"STO_CUDA_ENTRY STV_DEFAULT"
_ZN7cutlass13device_kernelIN5flash11enable_sm90INS1_16FlashAttnFwdSm90INS1_25CollectiveMainloopFwdSm90ILi2EN4cute5tupleIJNS5_1CILi1EEES8_S8_EEENS6_IJNS7_ILi128EEENS7_ILi96EEENS7_ILi192EEEEEELi192ENS_10bfloat16_tEfNS_4arch4Sm90ELb0ELb0ELb1ELb1ELb1ELb0ELb0ELb1ELb1ELb1ELb0ELb0EEENS1_21CollectiveEpilogueFwdINS6_IJSA_SC_SB_EEES9_SE_SG_Li256ELb1ELb1ELb0ELb0EEENS1_36VarlenDynamicPersistentTileSchedulerILi128ELi96ELi256ELi128ELb0ELb1ELb1ELb0ELb1ELb1EEEEEEEEEvNT_6ParamsE:
        /* <DEDUP_REMOVED lines=45> */
.L_x_3476:
        /* <DEDUP_REMOVED lines=22> */
.L_x_3477:
        /* <DEDUP_REMOVED lines=18> */
.L_x_3478:
        /* <DEDUP_REMOVED lines=22> */
.L_x_3479:
        /* <DEDUP_REMOVED lines=23> */
.L_x_3480:
        /* <DEDUP_REMOVED lines=10> */
.L_x_3482:
        /* <DEDUP_REMOVED lines=19> */
[----:B------:R-:W-:Y:S01]  /*09f0*/  UMOV UR38, URZ ;  /* 0x0000003f00267c82 */ /* 0x000fe20008000000 */
[----:B0-----:R-:W-:-:S05]  /*0a00*/  VIADD R204, R0, 0xffffff80 ;  /* 0xffffff8000cc7836 */ /* 0x001fca0000000000 */
[----:B------:R-:W-:-:S04]  /*0a10*/  SHF.R.S32.HI R3, RZ, 0x1f, R204 ;  /* 0x0000001fff037819 */ /* 0x000fc800000114cc */
[CC--:B------:R-:W-:Y:S02]  /*0a20*/  LEA.HI R0, R3.reuse, R204.reuse, RZ, 0x7 ;  /* 0x000000cc03007211 */ /* 0x0c0fe400078f38ff */
[----:B------:R-:W-:Y:S02]  /*0a30*/  LEA.HI R4, R3, R204, RZ, 0x5 ;  /* 0x000000cc03047211 */ /* 0x000fe400078f28ff */
[----:B------:R-:W-:Y:S02]  /*0a40*/  LOP3.LUT R5, R0, 0xffffff80, RZ, 0xc0, !PT ;  /* 0xffffff8000057812 */ /* 0x000fe400078ec0ff */
[----:B------:R-:W-:Y:S02]  /*0a50*/  SHF.L.U32 R4, R4, 0x5, RZ ;  /* 0x0000000504047819 */ /* 0x000fe400000006ff */
[----:B------:R-:W-:Y:S01]  /*0a60*/  SHF.R.S32.HI R195, RZ, 0x7, R0 ;  /* 0x00000007ffc37819 */ /* 0x000fe20000011400 */
[----:B------:R-:W-:Y:S01]  /*0a70*/  IMAD.IADD R194, R204, 0x1, -R5 ;  /* 0x00000001ccc27824 */ /* 0x000fe200078e0a05 */
[----:B------:R-:W-:-:S02]  /*0a80*/  LOP3.LUT R4, R4, 0xfffffc00, RZ, 0xc0, !PT ;  /* 0xfffffc0004047812 */ /* 0x000fc400078ec0ff */
[----:B------:R-:W-:Y:S02]  /*0a90*/  LEA.HI R0, R0, R195, RZ, 0x1 ;  /* 0x000000c300007211 */ /* 0x000fe400078f08ff */
[----:B------:R-:W-:Y:S02]  /*0aa0*/  SHF.R.S32.HI R9, RZ, 0x1f, R194 ;  /* 0x0000001fff097819 */ /* 0x000fe400000114c2 */
[----:B------:R-:W-:Y:S02]  /*0ab0*/  LOP3.LUT R0, R0, 0x3fffffe, RZ, 0xc0, !PT ;  /* 0x03fffffe00007812 */ /* 0x000fe400078ec0ff */
[CC--:B------:R-:W-:Y:S02]  /*0ac0*/  LEA.HI R6, R9.reuse, R194.reuse, RZ, 0x2 ;  /* 0x000000c209067211 */ /* 0x0c0fe400078f10ff */
[----:B------:R-:W-:Y:S02]  /*0ad0*/  LEA.HI R9, R9, R194, RZ, 0x5 ;  /* 0x000000c209097211 */ /* 0x000fe400078f28ff */
[----:B------:R-:W-:-:S02]  /*0ae0*/  SHF.R.S32.HI R8, RZ, 0x2, R6 ;  /* 0x00000002ff087819 */ /* 0x000fc40000011406 */
[----:B------:R-:W-:Y:S02]  /*0af0*/  SHF.R.S32.HI R11, RZ, 0x1f, R6 ;  /* 0x0000001fff0b7819 */ /* 0x000fe40000011406 */
[----:B------:R-:W-:Y:S02]  /*0b00*/  SHF.R.S32.HI R9, RZ, 0x5, R9 ;  /* 0x00000005ff097819 */ /* 0x000fe40000011409 */
[----:B------:R-:W-:Y:S02]  /*0b10*/  LEA.HI R11, R11, R8, RZ, 0x3 ;  /* 0x000000080b0b7211 */ /* 0x000fe400078f18ff */
[----:B------:R-:W-:Y:S02]  /*0b20*/  IADD3 R0, R195, -R0, RZ ;  /* 0x80000000c3007210 */ /* 0x000fe40007ffe0ff */
[----:B------:R-:W-:-:S04]  /*0b30*/  LOP3.LUT R11, R11, 0xfffffff8, RZ, 0xc0, !PT ;  /* 0xfffffff80b0b7812 */ /* 0x000fc800078ec0ff */
[----:B------:R-:W-:-:S05]  /*0b40*/  IADD3 R8, R8, -R11, RZ ;  /* 0x8000000b08087210 */ /* 0x000fca0007ffe0ff */
[----:B------:R-:W-:-:S04]  /*0b50*/  IMAD R9, R9, 0x10, R8 ;  /* 0x0000001009097824 */ /* 0x000fc800078e0208 */
[----:B------:R-:W-:Y:S01]  /*0b60*/  IMAD R196, R0, 0x40, R9 ;  /* 0x0000004000c47824 */ /* 0x000fe200078e0209 */
[----:B--2---:R-:W-:Y:S02]  /*0b70*/  R2UR UR4, R2 ;  /* 0x00000000020472ca */ /* 0x004fe400000e0000 */
[----:B------:R-:W-:-:S04]  /*0b80*/  LEA.HI R2, R3, R204, RZ, 0x4 ;  /* 0x000000cc03027211 */ /* 0x000fc800078f20ff */
[----:B------:R-:W-:Y:S02]  /*0b90*/  SHF.R.S32.HI R7, RZ, 0x4, R2 ;  /* 0x00000004ff077819 */ /* 0x000fe40000011402 */
[C---:B------:R-:W-:Y:S02]  /*0ba0*/  LOP3.LUT R5, R2.reuse, 0x3fffff0, RZ, 0xc0, !PT ;  /* 0x03fffff002057812 */ /* 0x040fe400078ec0ff */
[----:B------:R-:W-:-:S03]  /*0bb0*/  LEA.HI R2, R2, R7, RZ, 0x1 ;  /* 0x0000000702027211 */ /* 0x000fc600078f08ff */
[----:B------:R-:W-:Y:S01]  /*0bc0*/  IMAD.IADD R5, R204, 0x1, -R5 ;  /* 0x00000001cc057824 */ /* 0x000fe200078e0a05 */
[----:B------:R-:W-:Y:S01]  /*0bd0*/  LOP3.LUT R2, R2, 0x1ffffffe, RZ, 0xc0, !PT ;  /* 0x1ffffffe02027812 */ /* 0x000fe200078ec0ff */
[----:B------:R-:W-:Y:S02]  /*0be0*/  ULOP3.LUT UR7, UR4, 0x1, URZ, 0xfc, !UPT ;  /* 0x0000000104077892 */ /* 0x000fe4000f8efc3f */
[----:B------:R-:W-:Y:S01]  /*0bf0*/  IMAD R5, R5, 0x40, R4 ;  /* 0x0000004005057824 */ /* 0x000fe200078e0204 */
[-C--:B------:R-:W-:Y:S01]  /*0c00*/  LEA.HI R4, R3, R204.reuse, RZ, 0x2 ;  /* 0x000000cc03047211 */ /* 0x080fe200078f10ff */
[----:B------:R-:W-:Y:S01]  /*0c10*/  IMAD.IADD R2, R7, 0x1, -R2 ;  /* 0x0000000107027824 */ /* 0x000fe200078e0a02 */
[----:B------:R-:W-:Y:S01]  /*0c20*/  LEA.HI R3, R3, R204, RZ, 0x3 ;  /* 0x000000cc03037211 */ /* 0x000fe200078f18ff */
[----:B------:R-:W-:Y:S01]  /*0c30*/  UMOV UR4, URZ ;  /* 0x0000003f00047c82 */ /* 0x000fe20008000000 */
[----:B------:R-:W-:Y:S01]  /*0c40*/  LOP3.LUT R7, R6, 0x7ffffffc, RZ, 0xc0, !PT ;  /* 0x7ffffffc06077812 */ /* 0x000fe200078ec0ff */
[----:B------:R-:W-:Y:S01]  /*0c50*/  IMAD R199, R2, 0x8, R5 ;  /* 0x0000000802c77824 */ /* 0x000fe200078e0205 */
[----:B------:R-:W-:Y:S01]  /*0c60*/  LOP3.LUT R5, R4, 0xfffffffc, RZ, 0xc0, !PT ;  /* 0xfffffffc04057812 */ /* 0x000fe200078ec0ff */
[----:B------:R-:W-:Y:S01]  /*0c70*/  IMAD.MOV.U32 R4, RZ, RZ, -0x2 ;  /* 0xfffffffeff047424 */ /* 0x000fe200078e00ff */
[----:B------:R-:W-:Y:S01]  /*0c80*/  LOP3.LUT R19, R3, 0xfffffff8, RZ, 0xc0, !PT ;  /* 0xfffffff803137812 */ /* 0x000fe200078ec0ff */
[----:B------:R-:W-:Y:S01]  /*0c90*/  IMAD.IADD R7, R194, 0x1, -R7 ;  /* 0x00000001c2077824 */ /* 0x000fe200078e0a07 */
[----:B------:R-:W-:Y:S01]  /*0ca0*/  SHF.R.S32.HI R23, RZ, 0x3, R3 ;  /* 0x00000003ff177819 */ /* 0x000fe20000011403 */
[----:B------:R-:W-:-:S02]  /*0cb0*/  IMAD.IADD R5, R204, 0x1, -R5 ;  /* 0x00000001cc057824 */ /* 0x000fc400078e0a05 */
[----:B------:R-:W-:Y:S02]  /*0cc0*/  IMAD.IADD R19, R204, 0x1, -R19 ;  /* 0x00000001cc137824 */ /* 0x000fe400078e0a13 */
[----:B------:R-:W-:Y:S01]  /*0cd0*/  IMAD R197, R7, R4, 0x60 ;  /* 0x0000006007c57424 */ /* 0x000fe200078e0204 */
[----:B------:R-:W-:Y:S01]  /*0ce0*/  LEA.HI R2, R5, R5, RZ, 0x1 ;  /* 0x0000000505027211 */ /* 0x000fe200078f08ff */
[----:B------:R-:W-:Y:S02]  /*0cf0*/  IMAD.SHL.U32 R16, R19, 0x8, RZ ;  /* 0x0000000813107824 */ /* 0x000fe400078e00ff */
[----:B------:R-:W-:Y:S01]  /*0d00*/  IMAD.U32 R200, RZ, RZ, UR7 ;  /* 0x00000007ffc87e24 */ /* 0x000fe2000f8e00ff */
[----:B------:R-:W-:Y:S01]  /*0d10*/  LOP3.LUT R2, R2, 0x1ffffffe, RZ, 0xc0, !PT ;  /* 0x1ffffffe02027812 */ /* 0x000fe200078ec0ff */
[C---:B------:R-:W-:Y:S01]  /*0d20*/  VIADD R18, R16.reuse, 0x80 ;  /* 0x0000008010127836 */ /* 0x040fe20000000000 */
[----:B------:R-:W-:Y:S01]  /*0d30*/  IADD3 R17, R16, 0x40, RZ ;  /* 0x0000004010117810 */ /* 0x000fe20007ffe0ff */
[----:B------:R-:W-:Y:S01]  /*0d40*/  IMAD.U32 R193, RZ, RZ, UR4 ;  /* 0x00000004ffc17e24 */ /* 0x000fe2000f8e00ff */
[----:B------:R-:W-:Y:S01]  /*0d50*/  SHF.R.S32.HI R203, RZ, 0x1f, R16 ;  /* 0x0000001fffcb7819 */ /* 0x000fe20000011410 */
[----:B------:R-:W-:Y:S01]  /*0d60*/  IMAD.IADD R5, R5, 0x1, -R2 ;  /* 0x0000000105057824 */ /* 0x000fe200078e0a02 */
[----:B------:R-:W-:-:S02]  /*0d70*/  SHF.R.S32.HI R202, RZ, 0x1f, R17 ;  /* 0x0000001fffca7819 */ /* 0x000fc40000011411 */
[----:B------:R-:W-:Y:S01]  /*0d80*/  SHF.R.S32.HI R201, RZ, 0x1f, R18 ;  /* 0x0000001fffc97819 */ /* 0x000fe20000011412 */
[----:B------:R-:W-:-:S07]  /*0d90*/  IMAD R198, R5, 0x8, R196 ;  /* 0x0000000805c67824 */ /* 0x000fce00078e02c4 */
.L_x_3528:
[----:B012---:R-:W0:Y:S01]  /*0da0*/  LDC.64 R2, c[0x0][0xc88] ;  /* 0x00032200ff027b82 */ /* 0x007e220000000a00 */
[----:B------:R-:W-:Y:S01]  /*0db0*/  ULDC.64 UR8, c[0x0][0xa28] ;  /* 0x00028a0000087ab9 */ /* 0x000fe20000000a00 */
[----:B------:R-:W-:Y:S01]  /*0dc0*/  ULDC.64 UR10, c[0x0][0xa20] ;  /* 0x00028800000a7ab9 */ /* 0x000fe20000000a00 */
[----:B------:R-:W-:Y:S01]  /*0dd0*/  MOV R22, UR5 ;  /* 0x0000000500167c02 */ /* 0x000fe20008000f00 */
[----:B------:R-:W-:Y:S01]  /*0de0*/  ULDC UR7, c[0x0][0x2f0] ;  /* 0x0000bc0000077ab9 */ /* 0x000fe20000000800 */
[----:B0-----:R-:W-:Y:S01]  /*0df0*/  IMAD.WIDE R2, R39, 0x4, R2 ;  /* 0x0000000427027825 */ /* 0x001fe200078e0202 */
[----:B------:R-:W-:Y:S02]  /*0e00*/  UISETP.NE.U32.AND UP0, UPT, UR8, URZ, UPT ;  /* 0x0000003f0800728c */ /* 0x000fe4000bf05070 */
[----:B------:R-:W-:Y:S01]  /*0e10*/  UISETP.NE.U32.AND UP1, UPT, UR10, URZ, UPT ;  /* 0x0000003f0a00728c */ /* 0x000fe2000bf25070 */
[----:B------:R-:W-:Y:S02]  /*0e20*/  ULDC UR5, c[0x0][0x424] ;  /* 0x0001090000057ab9 */ /* 0x000fe40000000800 */
[----:B------:R-:W2:Y:S01]  /*0e30*/  LDG.E R2, desc[UR36][R2.64] ;  /* 0x0000002402027981 */ /* 0x000ea2000c1e1900 */
[----:B------:R-:W-:-:S02]  /*0e40*/  UISETP.NE.AND.EX UP0, UPT, UR9, URZ, UPT, UP0 ;  /* 0x0000003f0900728c */ /* 0x000fc4000bf05300 */
[----:B------:R-:W-:-:S04]  /*0e50*/  UISETP.NE.AND.EX UP1, UPT, UR11, URZ, UPT, UP1 ;  /* 0x0000003f0b00728c */ /* 0x000fc8000bf25310 */
[----:B------:R-:W-:Y:S02]  /*0e60*/  PLOP3.LUT P0, PT, PT, PT, UP0, 0x80, 0x0 ;  /* 0x000000000000781c */ /* 0x000fe40003f0f008 */
[----:B------:R-:W-:Y:S02]  /*0e70*/  PLOP3.LUT P1, PT, PT, PT, UP1, 0x80, 0x0 ;  /* 0x000000000000781c */ /* 0x000fe40003f2f018 */
[----:B--2---:R-:W-:-:S13]  /*0e80*/  R2UR UR60, R2 ;  /* 0x00000000023c72ca */ /* 0x004fda00000e0000 */
[----:B------:R-:W-:Y:S02]  /*0e90*/  USHF.R.S32.HI UR4, URZ, 0x1f, UR60 ;  /* 0x0000001f3f047899 */ /* 0x000fe4000801143c */
[----:B------:R-:W-:Y:S02]  /*0ea0*/  @UP0 ULEA UR8, UP2, UR60, UR8, 0x2 ;  /* 0x000000083c080291 */ /* 0x000fe4000f84103f */
[----:B------:R-:W-:Y:S02]  /*0eb0*/  @UP1 ULEA UR10, UP3, UR60, UR10, 0x2 ;  /* 0x0000000a3c0a1291 */ /* 0x000fe4000f86103f */
[----:B------:R-:W-:Y:S02]  /*0ec0*/  @UP0 ULEA.HI.X UR9, UR60, UR9, UR4, 0x2, UP2 ;  /* 0x000000093c090291 */ /* 0x000fe400090f1404 */
[----:B------:R-:W-:Y:S01]  /*0ed0*/  MOV R192, UR4 ;  /* 0x0000000400c07c02 */ /* 0x000fe20008000f00 */
[----:B------:R-:W-:Y:S01]  /*0ee0*/  @UP1 ULEA.HI.X UR11, UR60, UR11, UR4, 0x2, UP3 ;  /* 0x0000000b3c0b1291 */ /* 0x000fe200098f1404 */
[----:B------:R-:W-:-:S02]  /*0ef0*/  IMAD.U32 R2, RZ, RZ, UR8 ;  /* 0x00000008ff027e24 */ /* 0x000fc4000f8e00ff */
[----:B------:R-:W-:Y:S02]  /*0f00*/  IMAD.U32 R4, RZ, RZ, UR10 ;  /* 0x0000000aff047e24 */ /* 0x000fe4000f8e00ff */
[----:B------:R-:W-:Y:S01]  /*0f10*/  IMAD.U32 R3, RZ, RZ, UR9 ;  /* 0x00000009ff037e24 */ /* 0x000fe2000f8e00ff */
[----:B------:R-:W-:Y:S01]  /*0f20*/  ULDC.64 UR8, c[0x0][0x418] ;  /* 0x0001060000087ab9 */ /* 0x000fe20000000a00 */
[----:B------:R-:W-:-:S03]  /*0f30*/  IMAD.U32 R5, RZ, RZ, UR11 ;  /* 0x0000000bff057e24 */ /* 0x000fc6000f8e00ff */
[----:B------:R-:W2:Y:S04]  /*0f40*/  @P0 LDG.E R2, desc[UR36][R2.64] ;  /* 0x0000002402020981 */ /* 0x000ea8000c1e1900 */
[----:B---3--:R-:W3:Y:S01]  /*0f50*/  @P1 LDG.E R4, desc[UR36][R4.64] ;  /* 0x0000002404041981 */ /* 0x008ee2000c1e1900 */
[----:B------:R-:W-:Y:S01]  /*0f60*/  UISETP.NE.U32.AND UP0, UPT, UR8, URZ, UPT ;  /* 0x0000003f0800728c */ /* 0x000fe2000bf05070 */
[----:B------:R-:W-:Y:S01]  /*0f70*/  IMAD.MOV.U32 R0, RZ, RZ, RZ ;  /* 0x000000ffff007224 */ /* 0x000fe200078e00ff */
[----:B------:R-:W-:Y:S01]  /*0f80*/  UMOV UR4, URZ ;  /* 0x0000003f00047c82 */ /* 0x000fe20008000000 */
[----:B------:R-:W-:Y:S01]  /*0f90*/  UMOV UR61, UR6 ;  /* 0x00000006003d7c82 */ /* 0x000fe20008000000 */
[----:B------:R-:W-:Y:S01]  /*0fa0*/  UISETP.NE.AND.EX UP0, UPT, UR9, URZ, UPT, UP0 ;  /* 0x0000003f0900728c */ /* 0x000fe2000bf05300 */
[----:B------:R-:W-:-:S02]  /*0fb0*/  CS2R R118, SRZ ;  /* 0x0000000000767805 */ /* 0x000fc4000001ff00 */
[----:B------:R-:W-:Y:S02]  /*0fc0*/  CS2R R116, SRZ ;  /* 0x0000000000747805 */ /* 0x000fe4000001ff00 */
[----:B------:R-:W-:Y:S01]  /*0fd0*/  CS2R R114, SRZ ;  /* 0x0000000000727805 */ /* 0x000fe2000001ff00 */
[----:B------:R-:W-:Y:S01]  /*0fe0*/  USEL UR5, UR5, 0x1, UP0 ;  /* 0x0000000105057887 */ /* 0x000fe20008000000 */
[----:B------:R-:W-:Y:S02]  /*0ff0*/  CS2R R112, SRZ ;  /* 0x0000000000707805 */ /* 0x000fe4000001ff00 */
[----:B------:R-:W-:Y:S02]  /*1000*/  CS2R R110, SRZ ;  /* 0x00000000006e7805 */ /* 0x000fe4000001ff00 */
[----:B------:R-:W-:Y:S01]  /*1010*/  CS2R R108, SRZ ;  /* 0x00000000006c7805 */ /* 0x000fe2000001ff00 */
[----:B------:R-:W-:Y:S01]  /*1020*/  UIMAD UR5, UR5, UR7, URZ ;  /* 0x00000007050572a4 */ /* 0x000fe2000f8e023f */
[----:B------:R-:W-:-:S02]  /*1030*/  CS2R R106, SRZ ;  /* 0x00000000006a7805 */ /* 0x000fc4000001ff00 */
[----:B------:R-:W-:Y:S01]  /*1040*/  CS2R R104, SRZ ;  /* 0x0000000000687805 */ /* 0x000fe2000001ff00 */
[----:B------:R-:W-:Y:S01]  /*1050*/  IMAD.MOV.U32 R46, RZ, RZ, RZ ;  /* 0x000000ffff2e7224 */ /* 0x000fe200078e00ff */
        /* <DEDUP_REMOVED lines=28> */
[----:B------:R-:W-:Y:S01]  /*1220*/  MOV R128, RZ ;  /* 0x000000ff00807202 */ /* 0x000fe20000000f00 */
[----:B------:R-:W-:Y:S01]  /*1230*/  IMAD.MOV.U32 R125, RZ, RZ, RZ ;  /* 0x000000ffff7d7224 */ /* 0x000fe200078e00ff */
[----:B------:R-:W-:-:S02]  /*1240*/  CS2R R44, SRZ ;  /* 0x00000000002c7805 */ /* 0x000fc4000001ff00 */
[----:B------:R-:W-:Y:S01]  /*1250*/  CS2R R126, SRZ ;  /* 0x00000000007e7805 */ /* 0x000fe2000001ff00 */
[----:B------:R-:W-:Y:S01]  /*1260*/  IMAD.MOV.U32 R41, RZ, RZ, RZ ;  /* 0x000000ffff297224 */ /* 0x000fe200078e00ff */
[----:B--2---:R-:W-:Y:S01]  /*1270*/  @P0 R2UR UR4, R2 ;  /* 0x00000000020402ca */ /* 0x004fe200000e0000 */
[----:B------:R-:W-:Y:S01]  /*1280*/  IMAD.MOV.U32 R2, RZ, RZ, RZ ;  /* 0x000000ffff027224 */ /* 0x000fe200078e00ff */
[----:B------:R-:W-:Y:S02]  /*1290*/  PLOP3.LUT P0, PT, PT, PT, PT, 0x80, 0x0 ;  /* 0x000000000000781c */ /* 0x000fe40003f0f070 */
[----:B---3--:R-:W-:Y:S01]  /*12a0*/  @P1 R2UR UR5, R4 ;  /* 0x00000000040512ca */ /* 0x008fe200000e0000 */
[----:B----4-:R-:W-:-:S14]  /*12b0*/  @P1 BRA `(.L_x_3483) ;  /* 0x0000000000341947 */ /* 0x010fdc0003800000 */
        /* <DEDUP_REMOVED lines=13> */
.L_x_3483:
[----:B------:R-:W-:Y:S01]  /*1390*/  UIADD3 UR6, -UR4, UR5, URZ ;  /* 0x0000000504067290 */ /* 0x000fe2000fffe13f */
[----:B------:R-:W-:Y:S02]  /*13a0*/  MOV R40, RZ ;  /* 0x000000ff00287202 */ /* 0x000fe40000000f00 */
[----:B------:R-:W-:Y:S01]  /*13b0*/  CS2R R132, SRZ ;  /* 0x0000000000847805 */ /* 0x000fe2000001ff00 */
[----:B------:R-:W-:Y:S01]  /*13c0*/  IMAD.MOV.U32 R129, RZ, RZ, RZ ;  /* 0x000000ffff817224 */ /* 0x000fe200078e00ff */
[----:B------:R-:W-:Y:S01]  /*13d0*/  UIADD3 UR4, UR6, 0x5f, URZ ;  /* 0x0000005f06047890 */ /* 0x000fe2000fffe03f */
[----:B------:R-:W-:Y:S01]  /*13e0*/  CS2R R122, SRZ ;  /* 0x00000000007a7805 */ /* 0x000fe2000001ff00 */
[----:B------:R-:W-:Y:S02]  /*13f0*/  UISETP.GE.AND UP0, UPT, UR6, 0x1, UPT ;  /* 0x000000010600788c */ /* 0x000fe4000bf06270 */
[----:B------:R-:W-:Y:S01]  /*1400*/  IMAD.U32 R102, RZ, RZ, UR6 ;  /* 0x00000006ff667e24 */ /* 0x000fe2000f8e00ff */
[----:B------:R-:W-:Y:S01]  /*1410*/  UIMAD.WIDE UR4, UR4, 0x2aaaaaab, URZ ;  /* 0x2aaaaaab040478a5 */ /* 0x000fe2000f8e023f */
[----:B------:R-:W-:Y:S01]  /*1420*/  IMAD.MOV.U32 R3, RZ, RZ, RZ ;  /* 0x000000ffff037224 */ /* 0x000fe200078e00ff */
[----:B------:R-:W-:Y:S01]  /*1430*/  CS2R R130, SRZ ;  /* 0x0000000000827805 */ /* 0x000fe2000001ff00 */
[----:B------:R-:W-:Y:S01]  /*1440*/  IMAD.MOV.U32 R124, RZ, RZ, RZ ;  /* 0x000000ffff7c7224 */ /* 0x000fe200078e00ff */
[----:B------:R-:W-:Y:S01]  /*1450*/  PLOP3.LUT P1, PT, PT, PT, UP0, 0x80, 0x0 ;  /* 0x000000000000781c */ /* 0x000fe20003f2f008 */
[----:B------:R-:W-:Y:S01]  /*1460*/  USHF.R.U32.HI UR4, URZ, 0x1f, UR5 ;  /* 0x0000001f3f047899 */ /* 0x000fe20008011605 */
[----:B------:R-:W-:Y:S01]  /*1470*/  MOV R121, RZ ;  /* 0x000000ff00797202 */ /* 0x000fe20000000f00 */
[----:B------:R-:W-:Y:S01]  /*1480*/  IMAD.MOV.U32 R136, RZ, RZ, RZ ;  /* 0x000000ffff887224 */ /* 0x000fe200078e00ff */
[----:B------:R-:W-:Y:S01]  /*1490*/  CS2R R6, SRZ ;  /* 0x0000000000067805 */ /* 0x000fe2000001ff00 */
[----:B------:R-:W-:Y:S01]  /*14a0*/  ULEA.HI.SX32 UR4, UR5, UR4, 0x1c ;  /* 0x0000000405047291 */ /* 0x000fe2000f8fe23f */
[----:B------:R-:W-:Y:S01]  /*14b0*/  CS2R R134, SRZ ;  /* 0x0000000000867805 */ /* 0x000fe2000001ff00 */
[----:B------:R-:W-:-:S04]  /*14c0*/  IMAD.MOV.U32 R24, RZ, RZ, RZ ;  /* 0x000000ffff187224 */ /* 0x000fc800078e00ff */
[----:B------:R-:W-:Y:S02]  /*14d0*/  IMAD.U32 R120, RZ, RZ, UR4 ;  /* 0x00000004ff787e24 */ /* 0x000fe4000f8e00ff */
[----:B------:R-:W-:Y:S05]  /*14e0*/  @!P1 BRA `(.L_x_3484) ;  /* 0x0000006000cc9947 */ /* 0x000fea0003800000 */
        /* <DEDUP_REMOVED lines=31> */
.L_x_3485:
        /* <DEDUP_REMOVED lines=11> */
.L_x_3615:
[----:B------:R-:W-:Y:S05]  /*1790*/  @!P0 BRA `(.L_x_3487) ;  /* 0x0000000000048947 */ /* 0x000fea0003800000 */
[----:B------:R-:W-:Y:S01]  /*17a0*/  BPT.TRAP 0x1 ;  /* 0x000000040000795c */ /* 0x000fe20000300000 */
.L_x_3487:
[----:B0-----:R-:W-:Y:S01]  /*17b0*/  IMAD.U32 R3, RZ, RZ, UR39 ;  /* 0x00000027ff037e24 */ /* 0x001fe2000f8e00ff */
[----:B------:R-:W-:-:S04]  /*17c0*/  MOV R0, UR38 ;  /* 0x0000002600007c02 */ /* 0x000fc80008000f00 */
[----:B------:R-:W-:Y:S02]  /*17d0*/  LEA R0, R0, UR40, 0x3 ;  /* 0x0000002800007c11 */ /* 0x000fe4000f8e18ff */
[----:B------:R-:W-:-:S04]  /*17e0*/  SHF.L.U32 R3, R3, 0x1f, RZ ;  /* 0x0000001f03037819 */ /* 0x000fc800000006ff */
[----:B------:R0:W1:Y:S01]  /*17f0*/  SYNCS.PHASECHK.TRANS64.TRYWAIT P1, [R0+URZ+0x30830], R3 ;  /* 0x03083003000075a7 */ /* 0x000062000802017f */
[----:B------:R-:W-:Y:S05]  /*1800*/  @!P0 BRA `(.L_x_3488) ;  /* 0x0000000000048947 */ /* 0x000fea0003800000 */
[----:B------:R-:W-:Y:S01]  /*1810*/  BPT.TRAP 0x1 ;  /* 0x000000040000795c */ /* 0x000fe20000300000 */
.L_x_3488:
[----:B------:R-:W-:Y:S01]  /*1820*/  IMAD.MOV.U32 R119, RZ, RZ, RZ ;  /* 0x000000ffff777224 */ /* 0x000fe200078e00ff */
[----:B-1----:R-:W-:Y:S06]  /*1830*/  @P1 BRA `(.L_x_3489) ;  /* 0x0000000000081947 */ /* 0x002fec0003800000 */
[----:B------:R-:W1:Y:S02]  /*1840*/  SYNCS.PHASECHK.TRANS64.TRYWAIT P1, [R0+URZ+0x30830], R3 ;  /* 0x03083003000075a7 */ /* 0x000e64000802017f */
[----:B-1----:R-:W-:Y:S05]  /*1850*/  @!P1 BRA `(.L_x_3490) ;  /* 0x000000dc002c9947 */ /* 0x002fea0003800000 */
.L_x_3489:
        /* <DEDUP_REMOVED lines=8> */
[----:B------:R-:W-:Y:S01]  /*18e0*/  IMAD.U32 R9, RZ, RZ, UR13 ;  /* 0x0000000dff097e24 */ /* 0x000fe2000f8e00ff */
        /* <DEDUP_REMOVED lines=18> */
[----:B------:R-:W-:Y:S01]  /*1a10*/  MOV R6, UR12 ;  /* 0x0000000c00067c02 */ /* 0x000fe20008000f00 */
        /* <DEDUP_REMOVED lines=71> */
.L_x_3491:
        /* <DEDUP_REMOVED lines=13> */
[----:B------:R-:W-:-:S02]  /*1f60*/  IMAD.U32 R4, RZ, RZ, UR5 ;  /* 0x00000005ff047e24 */ /* 0x000fc4000f8e00ff */
[----:B------:R-:W-:Y:S01]  /*1f70*/  FMUL.FTZ R36, R36, UR4 ;  /* 0x0000000424247c20 */ /* 0x000fe20008410000 */
[----:B01----:R-:W-:Y:S02]  /*1f80*/  VIADD R3, R197, UR6 ;  /* 0x00000006c5037c36 */ /* 0x003fe40008000000 */
[----:B------:R-:W-:Y:S01]  /*1f90*/  FMUL.FTZ R39, R39, UR4 ;  /* 0x0000000427277c20 */ /* 0x000fe20008410000 */
[----:B------:R-:W0:Y:S01]  /*1fa0*/  MUFU.TANH R25, R25 ;  /* 0x0000001900197308 */ /* 0x000e220000002400 */
[----:B------:R-:W-:Y:S01]  /*1fb0*/  FMUL.FTZ R37, R37, UR4 ;  /* 0x0000000425257c20 */ /* 0x000fe20008410000 */
[----:B------:R-:W-:Y:S02]  /*1fc0*/  IMAD R3, R4, -0x60, R3 ;  /* 0xffffffa004037824 */ /* 0x000fe400078e0203 */
[----:B------:R-:W-:Y:S01]  /*1fd0*/  FMUL.FTZ R30, R30, UR4 ;  /* 0x000000041e1e7c20 */ /* 0x000fe20008410000 */
[----:B------:R-:W-:Y:S01]  /*1fe0*/  FMUL.FTZ R40, R40, UR4 ;  /* 0x0000000428287c20 */ /* 0x000fe20008410000 */
[----:B------:R-:W-:Y:S01]  /*1ff0*/  FMUL.FTZ R31, R31, UR4 ;  /* 0x000000041f1f7c20 */ /* 0x000fe20008410000 */
[----:B------:R-:W-:Y:S01]  /*2000*/  FMUL.FTZ R41, R41, UR4 ;  /* 0x0000000429297c20 */ /* 0x000fe20008410000 */
[C---:B------:R-:W-:Y:S01]  /*2010*/  ISETP.GT.AND P6, PT, R3.reuse, RZ, PT ;  /* 0x000000ff0300720c */ /* 0x040fe20003fc4270 */
[----:B------:R-:W-:Y:S01]  /*2020*/  MUFU.TANH R28, R28 ;  /* 0x0000001c001c7308 */ /* 0x000fe20000002400 */
[C---:B------:R-:W-:Y:S01]  /*2030*/  ISETP.GT.AND P5, PT, R3.reuse, 0x1, PT ;  /* 0x000000010300780c */ /* 0x040fe20003fa4270 */
[----:B------:R-:W-:Y:S01]  /*2040*/  FMUL.FTZ R34, R34, UR4 ;  /* 0x0000000422227c20 */ /* 0x000fe20008410000 */
[C---:B------:R-:W-:Y:S01]  /*2050*/  ISETP.GT.AND P4, PT, R3.reuse, 0x8, PT ;  /* 0x000000080300780c */ /* 0x040fe20003f84270 */
[----:B------:R-:W-:Y:S01]  /*2060*/  FMUL.FTZ R44, R44, UR4 ;  /* 0x000000042c2c7c20 */ /* 0x000fe20008410000 */
[C---:B------:R-:W-:Y:S01]  /*2070*/  ISETP.GT.AND P3, PT, R3.reuse, 0x9, PT ;  /* 0x000000090300780c */ /* 0x040fe20003f64270 */
        /* <DEDUP_REMOVED lines=19> */
[----:B-1----:R-:W-:Y:S01]  /*21b0*/  FSEL R73, R29, -INF , P3 ;  /* 0xff8000001d497808 */ /* 0x002fe20001800000 */
[----:B------:R-:W-:Y:S01]  /*21c0*/  FMUL.FTZ R51, R51, UR4 ;  /* 0x0000000433337c20 */ /* 0x000fe20008410000 */
[----:B------:R-:W-:Y:S01]  /*21d0*/  FMUL.FTZ R60, R60, UR4 ;  /* 0x000000043c3c7c20 */ /* 0x000fe20008410000 */
[----:B------:R-:W-:Y:S01]  /*21e0*/  FMUL.FTZ R54, R54, UR4 ;  /* 0x0000000436367c20 */ /* 0x000fe20008410000 */
[----:B------:R-:W-:Y:S01]  /*21f0*/  FMUL.FTZ R61, R61, UR4 ;  /* 0x000000043d3d7c20 */ /* 0x000fe20008410000 */
[----:B------:R-:W-:Y:S01]  /*2200*/  FMUL.FTZ R55, R55, UR4 ;  /* 0x0000000437377c20 */ /* 0x000fe20008410000 */
[----:B------:R-:W-:Y:S01]  /*2210*/  FMUL.FTZ R64, R64, UR4 ;  /* 0x0000000440407c20 */ /* 0x000fe20008410000 */
[----:B------:R-:W1:Y:S01]  /*2220*/  MUFU.TANH R33, R33 ;  /* 0x0000002100217308 */ /* 0x000e620000002400 */
[----:B0-----:R-:W-:Y:S01]  /*2230*/  FSEL R75, R32, -INF , P2 ;  /* 0xff800000204b7808 */ /* 0x001fe20001000000 */
[----:B------:R-:W-:Y:S01]  /*2240*/  FMUL.FTZ R65, R65, UR4 ;  /* 0x0000000441417c20 */ /* 0x000fe20008410000 */
[----:B------:R-:W-:Y:S01]  /*2250*/  FMUL.FTZ R58, R58, UR4 ;  /* 0x000000043a3a7c20 */ /* 0x000fe20008410000 */
[----:B------:R-:W-:Y:S01]  /*2260*/  FMUL.FTZ R59, R59, UR4 ;  /* 0x000000043b3b7c20 */ /* 0x000fe20008410000 */
[----:B------:R-:W-:Y:S01]  /*2270*/  FMUL.FTZ R68, R68, UR4 ;  /* 0x0000000444447c20 */ /* 0x000fe20008410000 */
[----:B------:R-:W-:Y:S01]  /*2280*/  FMUL.FTZ R69, R69, UR4 ;  /* 0x0000000445457c20 */ /* 0x000fe20008410000 */
[----:B------:R-:W-:Y:S01]  /*2290*/  ULDC UR5, c[0x0][0x988] ;  /* 0x0002620000057ab9 */ /* 0x000fe20000000800 */
[----:B------:R0:W3:Y:S01]  /*22a0*/  MUFU.TANH R21, R35 ;  /* 0x0000002300157308 */ /* 0x0000e20000002400 */
[----:B--2---:R-:W-:Y:S01]  /*22b0*/  FSEL R5, R5, -INF , P6 ;  /* 0xff80000005057808 */ /* 0x004fe20003000000 */
[----:B------:R-:W-:Y:S01]  /*22c0*/  FMUL.FTZ R62, R62, UR4 ;  /* 0x000000043e3e7c20 */ /* 0x000fe20008410000 */
[----:B------:R-:W-:Y:S01]  /*22d0*/  P2R R12, PR, RZ, 0x1 ;  /* 0x00000001ff0c7803 */ /* 0x000fe20000000000 */
[----:B------:R-:W-:Y:S01]  /*22e0*/  FMUL.FTZ R63, R63, UR4 ;  /* 0x000000043f3f7c20 */ /* 0x000fe20008410000 */
[----:B------:R-:W-:Y:S01]  /*22f0*/  FMUL.FTZ R66, R66, UR4 ;  /* 0x0000000442427c20 */ /* 0x000fe20008410000 */
[----:B------:R-:W-:Y:S01]  /*2300*/  FMUL.FTZ R67, R67, UR4 ;  /* 0x0000000443437c20 */ /* 0x000fe20008410000 */
[----:B------:R-:W-:Y:S01]  /*2310*/  FMUL.FTZ R70, R70, UR4 ;  /* 0x0000000446467c20 */ /* 0x000fe20008410000 */
[----:B------:R-:W2:Y:S01]  /*2320*/  MUFU.TANH R2, R27 ;  /* 0x0000001b00027308 */ /* 0x000ea20000002400 */
[----:B0-----:R-:W-:Y:S01]  /*2330*/  FSEL R35, R24, -INF , P6 ;  /* 0xff80000018237808 */ /* 0x001fe20003000000 */
[----:B------:R-:W-:Y:S01]  /*2340*/  FMUL.FTZ R71, R71, UR4 ;  /* 0x0000000447477c20 */ /* 0x000fe20008410000 */
[----:B------:R-:W-:Y:S01]  /*2350*/  ISETP.GT.AND P6, PT, R3, 0x18, PT ;  /* 0x000000180300780c */ /* 0x000fe20003fc4270 */
[----:B------:R-:W-:Y:S01]  /*2360*/  UISETP.GE.AND UP0, UPT, UR6, 0x61, UPT ;  /* 0x000000610600788c */ /* 0x000fe2000bf06270 */
[----:B------:R-:W-:Y:S01]  /*2370*/  FMNMX.FTZ R4, R35, R10, !PT ;  /* 0x0000000a23047209 */ /* 0x000fe20007810000 */
[--C-:B------:R-:W-:Y:S01]  /*2380*/  IMAD.MOV.U32 R118, RZ, RZ, R119.reuse ;  /* 0x000000ffff767224 */ /* 0x100fe200078e0077 */
[----:B-1----:R-:W-:Y:S01]  /*2390*/  FSEL R33, R33, -INF , P1 ;  /* 0xff80000021217808 */ /* 0x002fe20000800000 */
[----:B------:R-:W0:Y:S01]  /*23a0*/  MUFU.TANH R36, R36 ;  /* 0x0000002400247308 */ /* 0x000e220000002400 */
[----:B---3--:R-:W-:Y:S01]  /*23b0*/  FSEL R21, R21, -INF , P1 ;  /* 0xff80000015157808 */ /* 0x008fe20000800000 */
[--C-:B------:R-:W-:Y:S01]  /*23c0*/  IMAD.MOV.U32 R117, RZ, RZ, R119.reuse ;  /* 0x000000ffff757224 */ /* 0x100fe200078e0077 */
[C---:B------:R-:W-:Y:S01]  /*23d0*/  ISETP.GT.AND P1, PT, R3.reuse, 0x29, PT ;  /* 0x000000290300780c */ /* 0x040fe20003f24270 */
[--C-:B------:R-:W-:Y:S01]  /*23e0*/  IMAD.MOV.U32 R116, RZ, RZ, R119.reuse ;  /* 0x000000ffff747224 */ /* 0x100fe200078e0077 */
[----:B------:R-:W-:Y:S01]  /*23f0*/  R2UR UR4, R0 ;  /* 0x00000000000472ca */ /* 0x000fe200000e0000 */
[--C-:B------:R-:W-:Y:S01]  /*2400*/  IMAD.MOV.U32 R114, RZ, RZ, R119.reuse ;  /* 0x000000ffff727224 */ /* 0x100fe200078e0077 */
[-C--:B------:R-:W-:Y:S01]  /*2410*/  MOV R115, R119.reuse ;  /* 0x0000007700737202 */ /* 0x080fe20000000f00 */
[----:B------:R1:W3:Y:S01]  /*2420*/  MUFU.TANH R27, R39 ;  /* 0x00000027001b7308 */ /* 0x0002e20000002400 */
        /* <DEDUP_REMOVED lines=8> */
[----:B-1----:R-:W-:Y:S01]  /*24b0*/  FSEL R39, R28, -INF , P4 ;  /* 0xff8000001c277808 */ /* 0x002fe20002000000 */
[----:B------:R-:W-:Y:S01]  /*24c0*/  UIADD3 UR4, UR4, 0x30840, URZ ;  /* 0x0003084004047890 */ /* 0x000fe2000fffe03f */
[----:B0-----:R-:W-:Y:S01]  /*24d0*/  FSEL R77, R36, -INF , P6 ;  /* 0xff800000244d7808 */ /* 0x001fe20003000000 */
[--C-:B------:R-:W-:Y:S01]  /*24e0*/  IMAD.MOV.U32 R109, RZ, RZ, R119.reuse ;  /* 0x000000ffff6d7224 */ /* 0x100fe200078e0077 */
[----:B------:R-:W-:Y:S01]  /*24f0*/  FMNMX.FTZ R4, R39, R4, !PT ;  /* 0x0000000427047209 */ /* 0x000fe20007810000 */
[--C-:B------:R-:W-:Y:S01]  /*2500*/  IMAD.MOV.U32 R108, RZ, RZ, R119.reuse ;  /* 0x000000ffff6c7224 */ /* 0x100fe200078e0077 */
[-C--:B------:R-:W-:Y:S01]  /*2510*/  MOV R100, R119.reuse ;  /* 0x0000007700647202 */ /* 0x080fe20000000f00 */
[----:B------:R-:W0:Y:S01]  /*2520*/  MUFU.TANH R37, R37 ;  /* 0x0000002500257308 */ /* 0x000e220000002400 */
[----:B------:R-:W-:Y:S01]  /*2530*/  FMNMX.FTZ R4, R73, R4, !PT ;  /* 0x0000000449047209 */ /* 0x000fe20007810000 */
[--C-:B------:R-:W-:Y:S01]  /*2540*/  IMAD.MOV.U32 R107, RZ, RZ, R119.reuse ;  /* 0x000000ffff6b7224 */ /* 0x100fe200078e0077 */
[----:B---3--:R-:W-:Y:S01]  /*2550*/  FSEL R27, R27, -INF , P5 ;  /* 0xff8000001b1b7808 */ /* 0x008fe20002800000 */
[--C-:B------:R-:W-:Y:S01]  /*2560*/  IMAD.MOV.U32 R106, RZ, RZ, R119.reuse ;  /* 0x000000ffff6a7224 */ /* 0x100fe200078e0077 */
[----:B------:R-:W-:Y:S01]  /*2570*/  FMNMX.FTZ R4, R75, R4, !PT ;  /* 0x000000044b047209 */ /* 0x000fe20007810000 */
[--C-:B------:R-:W-:Y:S01]  /*2580*/  IMAD.MOV.U32 R104, RZ, RZ, R119.reuse ;  /* 0x000000ffff687224 */ /* 0x100fe200078e0077 */
[-C--:B------:R-:W-:Y:S01]  /*2590*/  MOV R90, R119.reuse ;  /* 0x00000077005a7202 */ /* 0x080fe20000000f00 */
[----:B------:R-:W1:Y:S01]  /*25a0*/  MUFU.TANH R13, R31 ;  /* 0x0000001f000d7308 */ /* 0x000e620000002400 */
[----:B------:R-:W-:Y:S01]  /*25b0*/  FMNMX.FTZ R4, R33, R4, !PT ;  /* 0x0000000421047209 */ /* 0x000fe20007810000 */
[--C-:B------:R-:W-:Y:S01]  /*25c0*/  IMAD.MOV.U32 R103, RZ, RZ, R119.reuse ;  /* 0x000000ffff677224 */ /* 0x100fe200078e0077 */
[----:B--2---:R-:W-:Y:S01]  /*25d0*/  FSEL R11, R11, -INF , P4 ;  /* 0xff8000000b0b7808 */ /* 0x004fe20002000000 */
[--C-:B------:R-:W-:Y:S01]  /*25e0*/  IMAD.MOV.U32 R102, RZ, RZ, R119.reuse ;  /* 0x000000ffff667224 */ /* 0x100fe200078e0077 */
[----:B------:R-:W-:Y:S01]  /*25f0*/  ISETP.GT.AND P4, PT, R3, 0x20, PT ;  /* 0x000000200300780c */ /* 0x000fe20003f84270 */
[--C-:B------:R-:W-:Y:S01]  /*2600*/  IMAD.MOV.U32 R98, RZ, RZ, R119.reuse ;  /* 0x000000ffff627224 */ /* 0x100fe200078e0077 */
[----:B------:R-:W-:Y:S01]  /*2610*/  FMNMX.FTZ R4, R77, R4, !PT ;  /* 0x000000044d047209 */ /* 0x000fe20007810000 */
[----:B------:R-:W2:Y:S01]  /*2620*/  MUFU.TANH R40, R40 ;  /* 0x0000002800287308 */ /* 0x000ea20000002400 */
[----:B0-----:R-:W-:Y:S01]  /*2630*/  FSEL R37, R37, -INF , P5 ;  /* 0xff80000025257808 */ /* 0x001fe20002800000 */
[--C-:B------:R-:W-:Y:S01]  /*2640*/  IMAD.MOV.U32 R96, RZ, RZ, R119.reuse ;  /* 0x000000ffff607224 */ /* 0x100fe200078e0077 */
[----:B------:R-:W-:Y:S01]  /*2650*/  ISETP.GT.AND P5, PT, R3, 0x31, PT ;  /* 0x000000310300780c */ /* 0x000fe20003fa4270 */
[--C-:B------:R-:W-:Y:S01]  /*2660*/  IMAD.MOV.U32 R94, RZ, RZ, R119.reuse ;  /* 0x000000ffff5e7224 */ /* 0x100fe200078e0077 */
[----:B------:R-:W-:Y:S01]  /*2670*/  FMNMX.FTZ R4, R37, R4, !PT ;  /* 0x0000000425047209 */ /* 0x000fe20007810000 */
[--C-:B------:R-:W-:Y:S01]  /*2680*/  IMAD.MOV.U32 R92, RZ, RZ, R119.reuse ;  /* 0x000000ffff5c7224 */ /* 0x100fe200078e0077 */
[----:B------:R-:W-:Y:S01]  /*2690*/  MOV R80, R119 ;  /* 0x0000007700507202 */ /* 0x000fe20000000f00 */
        /* <DEDUP_REMOVED lines=21> */
[----:B--2---:R-:W-:Y:S01]  /*27f0*/  FSEL R83, R44, -INF , P2 ;  /* 0xff8000002c537808 */ /* 0x004fe20001000000 */
[----:B------:R-:W-:-:S03]  /*2800*/  IMAD.MOV.U32 R44, RZ, RZ, R119 ;  /* 0x000000ffff2c7224 */ /* 0x000fc600078e0077 */
[----:B------:R-:W-:-:S03]  /*2810*/  FMNMX.FTZ R4, R83, R4, !PT ;  /* 0x0000000453047209 */ /* 0x000fc60007810000 */
[----:B------:R-:W2:Y:S01]  /*2820*/  MUFU.TANH R48, R48 ;  /* 0x0000003000307308 */ /* 0x000ea20000002400 */
[----:B0-----:R-:W-:Y:S02]  /*2830*/  FSEL R25, R38, -INF , P6 ;  /* 0xff80000026197808 */ /* 0x001fe40003000000 */
[----:B------:R-:W-:-:S05]  /*2840*/  ISETP.GT.AND P6, PT, R3, 0x30, PT ;  /* 0x000000300300780c */ /* 0x000fca0003fc4270 */
        /* <DEDUP_REMOVED lines=17> */
[----:B0-----:R-:W-:Y:S01]  /*2960*/  FSEL R91, R52, -INF , P4 ;  /* 0xff800000345b7808 */ /* 0x001fe20002000000 */
[----:B------:R-:W-:-:S03]  /*2970*/  IMAD.MOV.U32 R52, RZ, RZ, R119 ;  /* 0x000000ffff347224 */ /* 0x000fc600078e0077 */
[----:B------:R-:W-:-:S03]  /*2980*/  FMNMX.FTZ R4, R91, R4, !PT ;  /* 0x000000045b047209 */ /* 0x000fc60007810000 */
[----:B------:R-:W0:Y:S01]  /*2990*/  MUFU.TANH R47, R47 ;  /* 0x0000002f002f7308 */ /* 0x000e220000002400 */
[----:B-1----:R-:W-:Y:S01]  /*29a0*/  FSEL R45, R46, -INF , P2 ;  /* 0xff8000002e2d7808 */ /* 0x002fe20001000000 */
[----:B------:R-:W-:Y:S01]  /*29b0*/  IMAD.MOV.U32 R46, RZ, RZ, R119 ;  /* 0x000000ffff2e7224 */ /* 0x000fe200078e0077 */
        /* <DEDUP_REMOVED lines=12> */
[----:B--2---:R-:W-:Y:S02]  /*2a80*/  FSEL R49, R50, -INF , P6 ;  /* 0xff80000032317808 */ /* 0x004fe40003000000 */
[----:B------:R-:W-:Y:S02]  /*2a90*/  ISETP.GT.AND P6, PT, R3, 0x48, PT ;  /* 0x000000480300780c */ /* 0x000fe40003fc4270 */
[----:B------:R-:W-:-:S03]  /*2aa0*/  MOV R50, R119 ;  /* 0x0000007700327202 */ /* 0x000fc60000000f00 */
[----:B------:R-:W2:Y:S01]  /*2ab0*/  MUFU.TANH R60, R60 ;  /* 0x0000003c003c7308 */ /* 0x000ea20000002400 */
[----:B0-----:R-:W-:-:S04]  /*2ac0*/  FSEL R57, R57, -INF , P1 ;  /* 0xff80000039397808 */ /* 0x001fc80000800000 */
[----:B------:R-:W-:-:S03]  /*2ad0*/  FMNMX.FTZ R4, R57, R4, !PT ;  /* 0x0000000439047209 */ /* 0x000fc60007810000 */
[----:B------:R-:W0:Y:S01]  /*2ae0*/  MUFU.TANH R54, R54 ;  /* 0x0000003600367308 */ /* 0x000e220000002400 */
[----:B-1----:R-:W-:Y:S02]  /*2af0*/  FSEL R51, R51, -INF , P5 ;  /* 0xff80000033337808 */ /* 0x002fe40002800000 */
[----:B------:R-:W-:-:S05]  /*2b00*/  ISETP.GT.AND P5, PT, R3, 0x49, PT ;  /* 0x000000490300780c */ /* 0x000fca0003fa4270 */
[----:B------:R-:W1:Y:S01]  /*2b10*/  MUFU.TANH R61, R61 ;  /* 0x0000003d003d7308 */ /* 0x000e620000002400 */
[----:B--2---:R-:W-:Y:S02]  /*2b20*/  FSEL R97, R60, -INF , P6 ;  /* 0xff8000003c617808 */ /* 0x004fe40003000000 */
[----:B------:R-:W-:Y:S02]  /*2b30*/  MOV R60, R119 ;  /* 0x00000077003c7202 */ /* 0x000fe40000000f00 */
        /* <DEDUP_REMOVED lines=8> */
[----:B------:R1:W3:Y:S01]  /*2bc0*/  MUFU.TANH R31, R58 ;  /* 0x0000003a001f7308 */ /* 0x0002e20000002400 */
[----:B--2---:R-:W-:Y:S02]  /*2bd0*/  FSEL R55, R55, -INF , P3 ;  /* 0xff80000037377808 */ /* 0x004fe40001800000 */
[----:B------:R-:W-:-:S05]  /*2be0*/  ISETP.GT.AND P3, PT, R3, 0x51, PT ;  /* 0x000000510300780c */ /* 0x000fca0003f64270 */
[----:B------:R-:W2:Y:S01]  /*2bf0*/  MUFU.TANH R65, R65 ;  /* 0x0000004100417308 */ /* 0x000ea20000002400 */
[----:B0-----:R-:W-:Y:S01]  /*2c00*/  FSEL R99, R64, -INF , P4 ;  /* 0xff80000040637808 */ /* 0x001fe20002000000 */
[--C-:B------:R-:W-:Y:S02]  /*2c10*/  IMAD.MOV.U32 R64, RZ, RZ, R119.reuse ;  /* 0x000000ffff407224 */ /* 0x100fe400078e0077 */
[----:B-1----:R-:W-:Y:S01]  /*2c20*/  IMAD.MOV.U32 R58, RZ, RZ, R119 ;  /* 0x000000ffff3a7224 */ /* 0x002fe200078e0077 */
[----:B------:R-:W-:-:S03]  /*2c30*/  FMNMX.FTZ R4, R99, R4, !PT ;  /* 0x0000000463047209 */ /* 0x000fc60007810000 */
[----:B------:R-:W0:Y:S01]  /*2c40*/  MUFU.TANH R59, R59 ;  /* 0x0000003b003b7308 */ /* 0x000e220000002400 */
[----:B---3--:R-:W-:Y:S02]  /*2c50*/  FSEL R31, R31, -INF , P2 ;  /* 0xff8000001f1f7808 */ /* 0x008fe40001000000 */
[----:B------:R-:W-:-:S05]  /*2c60*/  ISETP.GT.AND P2, PT, R3, 0x58, PT ;  /* 0x000000580300780c */ /* 0x000fca0003f44270 */
[----:B------:R-:W1:Y:S01]  /*2c70*/  MUFU.TANH R68, R68 ;  /* 0x0000004400447308 */ /* 0x000e620000002400 */
[----:B--2---:R-:W-:-:S04]  /*2c80*/  FSEL R65, R65, -INF , P3 ;  /* 0xff80000041417808 */ /* 0x004fc80001800000 */
[----:B------:R-:W-:-:S03]  /*2c90*/  FMNMX.FTZ R4, R65, R4, !PT ;  /* 0x0000000441047209 */ /* 0x000fc60007810000 */
[----:B------:R-:W2:Y:S01]  /*2ca0*/  MUFU.TANH R69, R69 ;  /* 0x0000004500457308 */ /* 0x000ea20000002400 */
[----:B0-----:R-:W-:Y:S02]  /*2cb0*/  FSEL R29, R59, -INF , P1 ;  /* 0xff8000003b1d7808 */ /* 0x001fe40000800000 */
[----:B------:R-:W-:-:S05]  /*2cc0*/  ISETP.GT.AND P1, PT, R3, 0x59, PT ;  /* 0x000000590300780c */ /* 0x000fca0003f24270 */
[----:B------:R-:W-:Y:S01]  /*2cd0*/  MUFU.TANH R62, R62 ;  /* 0x0000003e003e7308 */ /* 0x000fe20000002400 */
[----:B-1----:R-:W-:Y:S01]  /*2ce0*/  FSEL R59, R68, -INF , P2 ;  /* 0xff800000443b7808 */ /* 0x002fe20001000000 */
[----:B------:R-:W-:-:S03]  /*2cf0*/  IMAD.MOV.U32 R68, RZ, RZ, R119 ;  /* 0x000000ffff447224 */ /* 0x000fc600078e0077 */
[----:B------:R-:W-:-:S03]  /*2d00*/  FMNMX.FTZ R4, R59, R4, !PT ;  /* 0x000000043b047209 */ /* 0x000fc60007810000 */
[----:B------:R-:W0:Y:S01]  /*2d10*/  MUFU.TANH R63, R63 ;  /* 0x0000003f003f7308 */ /* 0x000e220000002400 */
[----:B--2---:R-:W-:-:S04]  /*2d20*/  FSEL R69, R69, -INF , P1 ;  /* 0xff80000045457808 */ /* 0x004fc80000800000 */
[----:B------:R-:W-:Y:S01]  /*2d30*/  FMNMX.FTZ R14, R69, R4, !PT ;  /* 0x00000004450e7209 */ /* 0x000fe20007810000 */
[----:B------:R-:W-:Y:S01]  /*2d40*/  IMAD.U32 R4, RZ, RZ, UR5 ;  /* 0x00000005ff047e24 */ /* 0x000fe2000f8e00ff */
[----:B------:R-:W1:Y:S01]  /*2d50*/  S2UR UR5, SR_CgaCtaId ;  /* 0x00000000000579c3 */ /* 0x000e620000008800 */
[----:B------:R-:W-:Y:S02]  /*2d60*/  MUFU.TANH R66, R66 ;  /* 0x0000004200427308 */ /* 0x000fe40000002400 */
[----:B------:R-:W2:Y:S06]  /*2d70*/  SHFL.BFLY PT, R3, R14, 0x2, 0x1f ;  /* 0x0c401f000e037f89 */ /* 0x000eac00000e0000 */
[----:B------:R-:W3:Y:S01]  /*2d80*/  MUFU.TANH R67, R67 ;  /* 0x0000004300437308 */ /* 0x000ee20000002400 */
[----:B0-----:R-:W-:-:S07]  /*2d90*/  FSEL R63, R63, -INF , P5 ;  /* 0xff8000003f3f7808 */ /* 0x001fce0002800000 */
[----:B------:R-:W-:Y:S01]  /*2da0*/  MUFU.TANH R70, R70 ;  /* 0x0000004600467308 */ /* 0x000fe20000002400 */
[----:B-1----:R-:W-:-:S07]  /*2db0*/  UPRMT UR4, UR5, 0x654, UR4 ;  /* 0x0000065405047896 */ /* 0x002fce0008000004 */
[----:B------:R-:W0:Y:S01]  /*2dc0*/  MUFU.TANH R71, R71 ;  /* 0x0000004700477308 */ /* 0x000e220000002400 */
[----:B---3--:R-:W-:Y:S02]  /*2dd0*/  FSEL R67, R67, -INF , P3 ;  /* 0xff80000043437808 */ /* 0x008fe40001800000 */
[----:B--2---:R-:W-:-:S05]  /*2de0*/  FMNMX.FTZ R20, R14, R3, !PT ;  /* 0x000000030e147209 */ /* 0x004fca0007810000 */
[----:B------:R-:W1:Y:S01]  /*2df0*/  SHFL.BFLY PT, R3, R20, 0x1, 0x1f ;  /* 0x0c201f0014037f89 */ /* 0x000e6200000e0000 */
[----:B------:R-:W-:Y:S01]  /*2e00*/  SYNCS.ARRIVE.TRANS64.RED.A1T0 RZ, [UR4], RZ ;  /* 0x000000ffffff79a7 */ /* 0x000fe20008100404 */
[----:B0-----:R-:W-:Y:S02]  /*2e10*/  FSEL R71, R71, -INF , P1 ;  /* 0xff80000047477808 */ /* 0x001fe40000800000 */
[----:B-1----:R-:W-:-:S04]  /*2e20*/  FMNMX.FTZ R3, R20, R3, !PT ;  /* 0x0000000314037209 */ /* 0x002fc80007810000 */
[C---:B------:R-:W-:Y:S01]  /*2e30*/  FSETP.NEU.FTZ.AND P0, PT, R3.reuse, -INF , PT ;  /* 0xff8000000300780b */ /* 0x040fe20003f1d000 */
[----:B------:R-:W-:-:S05]  /*2e40*/  FMUL.FTZ R24, R3, R4 ;  /* 0x0000000403187220 */ /* 0x000fca0000410000 */
[----:B------:R-:W-:Y:S02]  /*2e50*/  FSEL R24, R24, RZ, P0 ;  /* 0x000000ff18187208 */ /* 0x000fe40000000000 */
[----:B------:R-:W-:Y:S02]  /*2e60*/  ISETP.NE.AND P0, PT, R12, RZ, PT ;  /* 0x000000ff0c00720c */ /* 0x000fe40003f05270 */
[----:B------:R-:W-:Y:S01]  /*2e70*/  FMNMX.FTZ R12, R5, R2, !PT ;  /* 0x00000002050c7209 */ /* 0x000fe20007810000 */
[-CC-:B------:R-:W-:Y:S01]  /*2e80*/  FFMA.FTZ R10, R10, R4.reuse, -R24.reuse ;  /* 0x000000040a0a7223 */ /* 0x180fe20000010818 */
[-CC-:B------:R-:W-:Y:S01]  /*2e90*/  FFMA.FTZ R35, R35, R4.reuse, -R24.reuse ;  /* 0x0000000423237223 */ /* 0x180fe20000010818 */
[--C-:B------:R-:W-:Y:S01]  /*2ea0*/  FFMA.FTZ R14, R37, R4, -R24.reuse ;  /* 0x00000004250e7223 */ /* 0x100fe20000010818 */
[----:B------:R-:W-:Y:S01]  /*2eb0*/  FMNMX.FTZ R12, R11, R12, !PT ;  /* 0x0000000c0b0c7209 */ /* 0x000fe20007810000 */
[----:B------:R0:W-:Y:S01]  /*2ec0*/  MUFU.EX2 R101, R10 ;  /* 0x0000000a00657308 */ /* 0x0001e20000000800 */
[----:B------:R-:W-:Y:S01]  /*2ed0*/  FSEL R37, R70, -INF , P2 ;  /* 0xff80000046257808 */ /* 0x000fe20001000000 */
[--C-:B------:R-:W-:Y:S01]  /*2ee0*/  FFMA.FTZ R39, R39, R4, -R24.reuse ;  /* 0x0000000427277223 */ /* 0x100fe20000010818 */
[----:B------:R-:W-:Y:S01]  /*2ef0*/  FMNMX.FTZ R12, R13, R12, !PT ;  /* 0x0000000c0d0c7209 */ /* 0x000fe20007810000 */
[-CC-:B------:R-:W-:Y:S01]  /*2f00*/  FFMA.FTZ R73, R73, R4.reuse, -R24.reuse ;  /* 0x0000000449497223 */ /* 0x180fe20000010818 */
[-CC-:B------:R-:W-:Y:S01]  /*2f10*/  FFMA.FTZ R75, R75, R4.reuse, -R24.reuse ;  /* 0x000000044b4b7223 */ /* 0x180fe20000010818 */
[--C-:B------:R-:W-:Y:S01]  /*2f20*/  FFMA.FTZ R77, R77, R4, -R24.reuse ;  /* 0x000000044d4d7223 */ /* 0x100fe20000010818 */
[----:B------:R-:W-:Y:S01]  /*2f30*/  FMNMX.FTZ R12, R15, R12, !PT ;  /* 0x0000000c0f0c7209 */ /* 0x000fe20007810000 */
[----:B------:R1:W-:Y:S01]  /*2f40*/  MUFU.EX2 R188, R35 ;  /* 0x0000002300bc7308 */ /* 0x0003e20000000800 */
[-CC-:B0-----:R-:W-:Y:S01]  /*2f50*/  FFMA.FTZ R10, R33, R4.reuse, -R24.reuse ;  /* 0x00000004210a7223 */ /* 0x181fe20000010818 */
[----:B------:R-:W-:Y:S01]  /*2f60*/  FSEL R33, R62, -INF , P6 ;  /* 0xff8000003e217808 */ /* 0x000fe20003000000 */
[--C-:B------:R-:W-:Y:S01]  /*2f70*/  FFMA.FTZ R79, R79, R4, -R24.reuse ;  /* 0x000000044f4f7223 */ /* 0x100fe20000010818 */
[----:B------:R-:W-:Y:S01]  /*2f80*/  FMNMX.FTZ R12, R21, R12, !PT ;  /* 0x0000000c150c7209 */ /* 0x000fe20007810000 */
[-CC-:B------:R-:W-:Y:S01]  /*2f90*/  FFMA.FTZ R81, R81, R4.reuse, -R24.reuse ;  /* 0x0000000451517223 */ /* 0x180fe20000010818 */
[-CC-:B------:R-:W-:Y:S01]  /*2fa0*/  FFMA.FTZ R83, R83, R4.reuse, -R24.reuse ;  /* 0x0000000453537223 */ /* 0x180fe20000010818 */
[--C-:B------:R-:W-:Y:S01]  /*2fb0*/  FFMA.FTZ R85, R85, R4, -R24.reuse ;  /* 0x0000000455557223 */ /* 0x100fe20000010818 */
[----:B------:R-:W-:Y:S01]  /*2fc0*/  FMNMX.FTZ R12, R25, R12, !PT ;  /* 0x0000000c190c7209 */ /* 0x000fe20007810000 */
[----:B------:R-:W-:Y:S01]  /*2fd0*/  MUFU.EX2 R190, R39 ;  /* 0x0000002700be7308 */ /* 0x000fe20000000800 */
[----:B-1----:R-:W-:Y:S01]  /*2fe0*/  FSEL R35, R66, -INF , P4 ;  /* 0xff80000042237808 */ /* 0x002fe20002000000 */
[--C-:B------:R-:W-:Y:S01]  /*2ff0*/  FFMA.FTZ R87, R87, R4, -R24.reuse ;  /* 0x0000000457577223 */ /* 0x100fe20000010818 */
[----:B------:R-:W-:Y:S01]  /*3000*/  FMNMX.FTZ R12, R27, R12, !PT ;  /* 0x0000000c1b0c7209 */ /* 0x000fe20007810000 */
[-CC-:B------:R-:W-:Y:S01]  /*3010*/  FFMA.FTZ R89, R89, R4.reuse, -R24.reuse ;  /* 0x0000000459597223 */ /* 0x180fe20000010818 */
[-CC-:B------:R-:W-:Y:S01]  /*3020*/  FFMA.FTZ R91, R91, R4.reuse, -R24.reuse ;  /* 0x000000045b5b7223 */ /* 0x180fe20000010818 */
[--C-:B------:R-:W-:Y:S01]  /*3030*/  FFMA.FTZ R93, R93, R4, -R24.reuse ;  /* 0x000000045d5d7223 */ /* 0x100fe20000010818 */
[----:B------:R-:W-:Y:S01]  /*3040*/  FMNMX.FTZ R12, R41, R12, !PT ;  /* 0x0000000c290c7209 */ /* 0x000fe20007810000 */
[----:B------:R-:W-:Y:S01]  /*3050*/  MUFU.EX2 R184, R10 ;  /* 0x0000000a00b87308 */ /* 0x000fe20000000800 */
        /* <DEDUP_REMOVED lines=11> */
[----:B------:R-:W-:Y:S01]  /*3110*/  FFMA.FTZ R24, R69, R4, -R24 ;  /* 0x0000000445187223 */ /* 0x000fe20000010818 */
[----:B------:R-:W-:Y:S01]  /*3120*/  MOV R70, R119 ;  /* 0x0000007700467202 */ /* 0x000fe20000000f00 */
[--C-:B------:R-:W-:Y:S01]  /*3130*/  IMAD.MOV.U32 R69, RZ, RZ, R119.reuse ;  /* 0x000000ffff457224 */ /* 0x100fe200078e0077 */
[----:B------:R-:W-:Y:S01]  /*3140*/  FMNMX.FTZ R12, R49, R12, !PT ;  /* 0x0000000c310c7209 */ /* 0x000fe20007810000 */
[----:B------:R-:W-:Y:S01]  /*3150*/  MUFU.EX2 R75, R75 ;  /* 0x0000004b004b7308 */ /* 0x000fe20000000800 */
[----:B------:R-:W-:-:S02]  /*3160*/  IMAD.MOV.U32 R66, RZ, RZ, R119 ;  /* 0x000000ffff427224 */ /* 0x000fc400078e0077 */
[----:B------:R-:W-:Y:S01]  /*3170*/  FMNMX.FTZ R12, R51, R12, !PT ;  /* 0x0000000c330c7209 */ /* 0x000fe20007810000 */
[----:B------:R-:W-:-:S03]  /*3180*/  IMAD.MOV.U32 R62, RZ, RZ, R119 ;  /* 0x000000ffff3e7224 */ /* 0x000fc600078e0077 */
[----:B------:R-:W-:Y:S01]  /*3190*/  FMNMX.FTZ R12, R53, R12, !PT ;  /* 0x0000000c350c7209 */ /* 0x000fe20007810000 */
[----:B------:R-:W-:Y:S03]  /*31a0*/  MUFU.EX2 R77, R77 ;  /* 0x0000004d004d7308 */ /* 0x000fe60000000800 */
[----:B------:R-:W-:-:S04]  /*31b0*/  FMNMX.FTZ R12, R55, R12, !PT ;  /* 0x0000000c370c7209 */ /* 0x000fc80007810000 */
[----:B------:R-:W-:Y:S01]  /*31c0*/  FMNMX.FTZ R12, R31, R12, !PT ;  /* 0x0000000c1f0c7209 */ /* 0x000fe20007810000 */
[----:B------:R-:W0:Y:S03]  /*31d0*/  MUFU.EX2 R14, R14 ;  /* 0x0000000e000e7308 */ /* 0x000e260000000800 */
[----:B------:R-:W-:-:S04]  /*31e0*/  FMNMX.FTZ R12, R29, R12, !PT ;  /* 0x0000000c1d0c7209 */ /* 0x000fc80007810000 */
[----:B------:R-:W-:Y:S01]  /*31f0*/  FMNMX.FTZ R12, R33, R12, !PT ;  /* 0x0000000c210c7209 */ /* 0x000fe20007810000 */
[----:B------:R-:W-:Y:S03]  /*3200*/  MUFU.EX2 R79, R79 ;  /* 0x0000004f004f7308 */ /* 0x000fe60000000800 */
[----:B------:R-:W-:-:S04]  /*3210*/  FMNMX.FTZ R12, R63, R12, !PT ;  /* 0x0000000c3f0c7209 */ /* 0x000fc80007810000 */
[----:B------:R-:W-:Y:S01]  /*3220*/  FMNMX.FTZ R12, R35, R12, !PT ;  /* 0x0000000c230c7209 */ /* 0x000fe20007810000 */
[----:B------:R1:W-:Y:S01]  /*3230*/  MUFU.EX2 R180, R81 ;  /* 0x0000005100b47308 */ /* 0x0003e20000000800 */
[----:B0-----:R-:W-:Y:S02]  /*3240*/  F2FP.BF16.F32.PACK_AB R186, R14, R77 ;  /* 0x0000004d0eba723e */ /* 0x001fe400000010ff */
[----:B------:R-:W-:-:S04]  /*3250*/  FMNMX.FTZ R12, R67, R12, !PT ;  /* 0x0000000c430c7209 */ /* 0x000fc80007810000 */
[----:B------:R-:W-:Y:S01]  /*3260*/  FMNMX.FTZ R12, R37, R12, !PT ;  /* 0x0000000c250c7209 */ /* 0x000fe20007810000 */
[----:B------:R-:W-:Y:S01]  /*3270*/  MUFU.EX2 R83, R83 ;  /* 0x0000005300537308 */ /* 0x000fe20000000800 */
[----:B-1----:R-:W-:Y:S02]  /*3280*/  IMAD.MOV.U32 R81, RZ, RZ, R119 ;  /* 0x000000ffff517224 */ /* 0x002fe400078e0077 */
[----:B------:R-:W-:-:S05]  /*3290*/  FMNMX.FTZ R12, R71, R12, !PT ;  /* 0x0000000c470c7209 */ /* 0x000fca0007810000 */
[----:B------:R-:W0:Y:S01]  /*32a0*/  SHFL.BFLY PT, R39, R12, 0x2, 0x1f ;  /* 0x0c401f000c277f89 */ /* 0x000e2200000e0000 */
[----:B------:R1:W-:Y:S08]  /*32b0*/  MUFU.EX2 R182, R85 ;  /* 0x0000005500b67308 */ /* 0x0003f00000000800 */
[----:B------:R-:W-:Y:S01]  /*32c0*/  MUFU.EX2 R87, R87 ;  /* 0x0000005700577308 */ /* 0x000fe20000000800 */
[----:B-1----:R-:W-:-:S07]  /*32d0*/  MOV R85, R119 ;  /* 0x0000007700557202 */ /* 0x002fce0000000f00 */
[----:B------:R1:W-:Y:S01]  /*32e0*/  MUFU.EX2 R176, R89 ;  /* 0x0000005900b07308 */ /* 0x0003e20000000800 */
[----:B0-----:R-:W-:-:S07]  /*32f0*/  FMNMX.FTZ R39, R12, R39, !PT ;  /* 0x000000270c277209 */ /* 0x001fce0007810000 */
[----:B------:R-:W-:Y:S01]  /*3300*/  MUFU.EX2 R91, R91 ;  /* 0x0000005b005b7308 */ /* 0x000fe20000000800 */
[--C-:B-1----:R-:W-:Y:S01]  /*3310*/  IMAD.MOV.U32 R89, RZ, RZ, R119.reuse ;  /* 0x000000ffff597224 */ /* 0x102fe200078e0077 */
[----:B------:R-:W0:Y:S06]  /*3320*/  SHFL.BFLY PT, R10, R39, 0x1, 0x1f ;  /* 0x0c201f00270a7f89 */ /* 0x000e2c00000e0000 */
[----:B------:R1:W-:Y:S08]  /*3330*/  MUFU.EX2 R178, R93 ;  /* 0x0000005d00b27308 */ /* 0x0003f00000000800 */
[----:B------:R-:W-:Y:S01]  /*3340*/  MUFU.EX2 R95, R95 ;  /* 0x0000005f005f7308 */ /* 0x000fe20000000800 */
[----:B-1----:R-:W-:-:S07]  /*3350*/  IMAD.MOV.U32 R93, RZ, RZ, R119 ;  /* 0x000000ffff5d7224 */ /* 0x002fce00078e0077 */
[----:B------:R1:W-:Y:S01]  /*3360*/  MUFU.EX2 R172, R57 ;  /* 0x0000003900ac7308 */ /* 0x0003e20000000800 */
[----:B0-----:R-:W-:Y:S01]  /*3370*/  FMNMX.FTZ R10, R39, R10, !PT ;  /* 0x0000000a270a7209 */ /* 0x001fe20007810000 */
[----:B------:R-:W-:-:S03]  /*3380*/  IMAD.MOV.U32 R39, RZ, RZ, R119 ;  /* 0x000000ffff277224 */ /* 0x000fc600078e0077 */
[C---:B------:R-:W-:Y:S01]  /*3390*/  FSETP.NEU.FTZ.AND P1, PT, R10.reuse, -INF , PT ;  /* 0xff8000000a00780b */ /* 0x040fe20003f3d000 */
[----:B------:R-:W-:Y:S02]  /*33a0*/  FMUL.FTZ R12, R10, R4 ;  /* 0x000000040a0c7220 */ /* 0x000fe40000410000 */
[----:B------:R-:W-:Y:S01]  /*33b0*/  MUFU.EX2 R97, R97 ;  /* 0x0000006100617308 */ /* 0x000fe20000000800 */
[----:B-1----:R-:W-:Y:S02]  /*33c0*/  IMAD.MOV.U32 R57, RZ, RZ, R119 ;  /* 0x000000ffff397224 */ /* 0x002fe400078e0077 */
[----:B------:R-:W-:Y:S02]  /*33d0*/  FSEL R12, R12, RZ, P1 ;  /* 0x000000ff0c0c7208 */ /* 0x000fe40000800000 */
[----:B------:R-:W-:-:S03]  /*33e0*/  PLOP3.LUT P1, PT, PT, PT, UP0, 0x80, 0x0 ;  /* 0x000000000000781c */ /* 0x000fc60003f2f008 */
        /* <DEDUP_REMOVED lines=29> */
[----:B------:R-:W-:Y:S01]  /*35c0*/  FADD.FTZ R5, R75, R36 ;  /* 0x000000244b057221 */ /* 0x000fe20000010000 */
[-CC-:B------:R-:W-:Y:S01]  /*35d0*/  FFMA.FTZ R37, R37, R4.reuse, -R12.reuse ;  /* 0x0000000425257223 */ /* 0x180fe2000001080c */
[----:B------:R-:W-:Y:S01]  /*35e0*/  FFMA.FTZ R71, R71, R4, -R12 ;  /* 0x0000000447477223 */ /* 0x000fe2000001080c */
[----:B------:R2:W3:Y:S01]  /*35f0*/  MUFU.EX2 R20, R13 ;  /* 0x0000000d00147308 */ /* 0x0004e20000000800 */
[----:B-1----:R-:W-:Y:S01]  /*3600*/  FADD.FTZ R36, R189, R2 ;  /* 0x00000002bd247221 */ /* 0x002fe20000010000 */
[----:B------:R-:W-:Y:S01]  /*3610*/  FADD.FTZ R38, R184, R5 ;  /* 0x00000005b8267221 */ /* 0x000fe20000010000 */
[----:B------:R-:W-:Y:S01]  /*3620*/  F2FP.BF16.F32.PACK_AB R189, R2, R189 ;  /* 0x000000bd02bd723e */ /* 0x000fe200000010ff */
[--C-:B------:R-:W-:Y:S01]  /*3630*/  IMAD.MOV.U32 R61, RZ, RZ, R119.reuse ;  /* 0x000000ffff3d7224 */ /* 0x100fe200078e0077 */
[----:B------:R-:W-:Y:S01]  /*3640*/  F2FP.BF16.F32.PACK_AB R188, R101, R188 ;  /* 0x000000bc65bc723e */ /* 0x000fe200000010ff */
[--C-:B------:R-:W-:Y:S01]  /*3650*/  IMAD.MOV.U32 R101, RZ, RZ, R119.reuse ;  /* 0x000000ffff657224 */ /* 0x100fe200078e0077 */
[----:B------:R-:W-:Y:S01]  /*3660*/  F2FP.BF16.F32.PACK_AB R190, R73, R190 ;  /* 0x000000be49be723e */ /* 0x000fe200000010ff */
[----:B------:R-:W1:Y:S01]  /*3670*/  MUFU.EX2 R15, R15 ;  /* 0x0000000f000f7308 */ /* 0x000e620000000800 */
[----:B0-----:R-:W-:Y:S01]  /*3680*/  FADD.FTZ R5, R11, R36 ;  /* 0x000000240b057221 */ /* 0x001fe20000010000 */
[----:B--2---:R-:W-:Y:S01]  /*3690*/  FADD.FTZ R13, R77, R38 ;  /* 0x000000264d0d7221 */ /* 0x004fe20000010000 */
[----:B------:R-:W-:Y:S01]  /*36a0*/  F2FP.BF16.F32.PACK_AB R184, R184, R75 ;  /* 0x0000004bb8b8723e */ /* 0x000fe200000010ff */
[----:B------:R-:W-:Y:S01]  /*36b0*/  IMAD.MOV.U32 R77, RZ, RZ, R119 ;  /* 0x000000ffff4d7224 */ /* 0x000fe200078e0077 */
[----:B------:R-:W-:Y:S01]  /*36c0*/  MOV R75, R119 ;  /* 0x00000077004b7202 */ /* 0x000fe20000000f00 */
[----:B------:R-:W-:Y:S01]  /*36d0*/  FADD.FTZ R40, R14, R13 ;  /* 0x0000000d0e287221 */ /* 0x000fe20000010000 */
[----:B------:R-:W-:Y:S01]  /*36e0*/  IMAD.MOV.U32 R73, RZ, RZ, R119 ;  /* 0x000000ffff497224 */ /* 0x000fe200078e0077 */
[----:B------:R-:W0:Y:S01]  /*36f0*/  MUFU.EX2 R26, R21 ;  /* 0x00000015001a7308 */ /* 0x000e220000000800 */
[C---:B---3--:R-:W-:Y:S01]  /*3700*/  FADD.FTZ R38, R20.reuse, R5 ;  /* 0x0000000514267221 */ /* 0x048fe20000010000 */
[----:B------:R-:W-:Y:S01]  /*3710*/  FADD.FTZ R13, R79, R40 ;  /* 0x000000284f0d7221 */ /* 0x000fe20000010000 */
[----:B------:R-:W-:-:S03]  /*3720*/  F2FP.BF16.F32.PACK_AB R191, R20, R11 ;  /* 0x0000000b14bf723e */ /* 0x000fc600000010ff */
[C---:B------:R-:W-:Y:S01]  /*3730*/  FADD.FTZ R40, R180.reuse, R13 ;  /* 0x0000000db4287221 */ /* 0x040fe20000010000 */
[----:B------:R-:W-:Y:S01]  /*3740*/  F2FP.BF16.F32.PACK_AB R180, R180, R79 ;  /* 0x0000004fb4b4723e */ /* 0x000fe200000010ff */
[----:B------:R-:W2:Y:S01]  /*3750*/  MUFU.EX2 R25, R25 ;  /* 0x0000001900197308 */ /* 0x000ea20000000800 */
[----:B-1----:R-:W-:Y:S01]  /*3760*/  FADD.FTZ R5, R15, R38 ;  /* 0x000000260f057221 */ /* 0x002fe20000010000 */
[----:B------:R-:W-:Y:S01]  /*3770*/  FADD.FTZ R13, R83, R40 ;  /* 0x00000028530d7221 */ /* 0x000fe20000010000 */
[----:B------:R-:W-:-:S03]  /*3780*/  IMAD.MOV.U32 R79, RZ, RZ, R119 ;  /* 0x000000ffff4f7224 */ /* 0x000fc600078e0077 */
[C---:B------:R-:W-:Y:S01]  /*3790*/  FADD.FTZ R42, R182.reuse, R13 ;  /* 0x0000000db62a7221 */ /* 0x040fe20000010000 */
[----:B------:R-:W-:Y:S01]  /*37a0*/  F2FP.BF16.F32.PACK_AB R182, R182, R83 ;  /* 0x00000053b6b6723e */ /* 0x000fe200000010ff */
[----:B------:R1:W3:Y:S01]  /*37b0*/  MUFU.EX2 R28, R27 ;  /* 0x0000001b001c7308 */ /* 0x0002e20000000800 */
[C---:B0-----:R-:W-:Y:S01]  /*37c0*/  FADD.FTZ R38, R26.reuse, R5 ;  /* 0x000000051a267221 */ /* 0x041fe20000010000 */
[----:B------:R-:W-:Y:S01]  /*37d0*/  FADD.FTZ R13, R87, R42 ;  /* 0x0000002a570d7221 */ /* 0x000fe20000010000 */
[----:B------:R-:W-:Y:S01]  /*37e0*/  F2FP.BF16.F32.PACK_AB R185, R26, R15 ;  /* 0x0000000f1ab9723e */ /* 0x000fe200000010ff */
[--C-:B------:R-:W-:Y:S02]  /*37f0*/  IMAD.MOV.U32 R83, RZ, RZ, R119.reuse ;  /* 0x000000ffff537224 */ /* 0x100fe400078e0077 */
[--C-:B------:R-:W-:Y:S02]  /*3800*/  IMAD.MOV.U32 R26, RZ, RZ, R119.reuse ;  /* 0x000000ffff1a7224 */ /* 0x100fe400078e0077 */
        /* <DEDUP_REMOVED lines=16> */
[----:B--2---:R-:W-:Y:S01]  /*3910*/  FADD.FTZ R0, R30, R5 ;  /* 0x000000051e007221 */ /* 0x004fe20000010000 */
[C---:B------:R-:W-:Y:S01]  /*3920*/  FADD.FTZ R42, R178.reuse, R13 ;  /* 0x0000000db22a7221 */ /* 0x040fe20000010000 */
[----:B------:R-:W-:Y:S01]  /*3930*/  F2FP.BF16.F32.PACK_AB R178, R178, R91 ;  /* 0x0000005bb2b2723e */ /* 0x000fe200000010ff */
[--C-:B------:R-:W-:Y:S01]  /*3940*/  IMAD.MOV.U32 R91, RZ, RZ, R119.reuse ;  /* 0x000000ffff5b7224 */ /* 0x100fe200078e0077 */
[----:B------:R-:W-:Y:S01]  /*3950*/  F2FP.BF16.F32.PACK_AB R181, R30, R41 ;  /* 0x000000291eb5723e */ /* 0x000fe200000010ff */
[----:B------:R-:W-:Y:S01]  /*3960*/  FADD.FTZ R13, R95, R42 ;  /* 0x0000002a5f0d7221 */ /* 0x000fe20000010000 */
[--C-:B------:R-:W-:Y:S01]  /*3970*/  IMAD.MOV.U32 R42, RZ, RZ, R119.reuse ;  /* 0x000000ffff2a7224 */ /* 0x100fe200078e0077 */
[----:B------:R-:W2:Y:S01]  /*3980*/  MUFU.EX2 R49, R49 ;  /* 0x0000003100317308 */ /* 0x000ea20000000800 */
[----:B---3--:R-:W-:Y:S01]  /*3990*/  FADD.FTZ R5, R45, R0 ;  /* 0x000000002d057221 */ /* 0x008fe20000010000 */
[--C-:B0-----:R-:W-:Y:S01]  /*39a0*/  IMAD.MOV.U32 R47, RZ, RZ, R119.reuse ;  /* 0x000000ffff2f7224 */ /* 0x101fe200078e0077 */
[----:B------:R-:W-:Y:S01]  /*39b0*/  MOV R30, R119 ;  /* 0x00000077001e7202 */ /* 0x000fe20000000f00 */
[----:B------:R-:W-:-:S04]  /*39c0*/  IMAD.MOV.U32 R41, RZ, RZ, R119 ;  /* 0x000000ffff297224 */ /* 0x000fc800078e0077 */
[----:B------:R0:W3:Y:S01]  /*39d0*/  MUFU.EX2 R34, R51 ;  /* 0x0000003300227308 */ /* 0x0000e20000000800 */
[C---:B-1----:R-:W-:Y:S01]  /*39e0*/  FADD.FTZ R40, R32.reuse, R5 ;  /* 0x0000000520287221 */ /* 0x042fe20000010000 */
[----:B------:R-:W-:Y:S01]  /*39f0*/  F2FP.BF16.F32.PACK_AB R183, R32, R45 ;  /* 0x0000002d20b7723e */ /* 0x000fe200000010ff */
[----:B------:R-:W-:Y:S01]  /*3a00*/  IMAD.MOV.U32 R32, RZ, RZ, R119 ;  /* 0x000000ffff207224 */ /* 0x000fe200078e0077 */
[----:B------:R-:W-:-:S04]  /*3a10*/  MOV R45, R119 ;  /* 0x00000077002d7202 */ /* 0x000fc80000000f00 */
[----:B------:R-:W1:Y:S01]  /*3a20*/  MUFU.EX2 R53, R53 ;  /* 0x0000003500357308 */ /* 0x000e620000000800 */
[----:B--2---:R-:W-:Y:S01]  /*3a30*/  FADD.FTZ R5, R49, R40 ;  /* 0x0000002831057221 */ /* 0x004fe20000010000 */
[C---:B------:R-:W-:Y:S01]  /*3a40*/  FADD.FTZ R40, R172.reuse, R13 ;  /* 0x0000000dac287221 */ /* 0x040fe20000010000 */
[----:B------:R-:W-:Y:S01]  /*3a50*/  F2FP.BF16.F32.PACK_AB R172, R172, R95 ;  /* 0x0000005facac723e */ /* 0x000fe200000010ff */
[----:B0-----:R-:W-:Y:S01]  /*3a60*/  IMAD.MOV.U32 R51, RZ, RZ, R119 ;  /* 0x000000ffff337224 */ /* 0x001fe200078e0077 */
[----:B------:R-:W-:Y:S01]  /*3a70*/  MOV R95, R119 ;  /* 0x00000077005f7202 */ /* 0x000fe20000000f00 */
[----:B------:R-:W-:Y:S02]  /*3a80*/  FADD.FTZ R13, R97, R40 ;  /* 0x00000028610d7221 */ /* 0x000fe40000010000 */
[----:B------:R0:W2:Y:S01]  /*3a90*/  MUFU.EX2 R36, R55 ;  /* 0x0000003700247308 */ /* 0x0000a20000000800 */
[----:B---3--:R-:W-:Y:S01]  /*3aa0*/  FADD.FTZ R12, R34, R5 ;  /* 0x00000005220c7221 */ /* 0x008fe20000010000 */
[C---:B------:R-:W-:Y:S01]  /*3ab0*/  FADD.FTZ R40, R174.reuse, R13 ;  /* 0x0000000dae287221 */ /* 0x040fe20000010000 */
[----:B------:R-:W-:Y:S01]  /*3ac0*/  F2FP.BF16.F32.PACK_AB R174, R174, R97 ;  /* 0x00000061aeae723e */ /* 0x000fe200000010ff */
[--C-:B------:R-:W-:Y:S01]  /*3ad0*/  IMAD.MOV.U32 R97, RZ, RZ, R119.reuse ;  /* 0x000000ffff617224 */ /* 0x100fe200078e0077 */
[----:B------:R-:W-:Y:S01]  /*3ae0*/  F2FP.BF16.F32.PACK_AB R177, R34, R49 ;  /* 0x0000003122b1723e */ /* 0x000fe200000010ff */
[----:B------:R-:W-:-:S02]  /*3af0*/  IMAD.MOV.U32 R49, RZ, RZ, R119 ;  /* 0x000000ffff317224 */ /* 0x000fc400078e0077 */
[----:B------:R-:W3:Y:S01]  /*3b00*/  MUFU.EX2 R31, R31 ;  /* 0x0000001f001f7308 */ /* 0x000ee20000000800 */
[----:B-1----:R-:W-:Y:S01]  /*3b10*/  FADD.FTZ R5, R53, R12 ;  /* 0x0000000c35057221 */ /* 0x002fe20000010000 */
[----:B0-----:R-:W-:Y:S01]  /*3b20*/  MOV R55, R119 ;  /* 0x0000007700377202 */ /* 0x001fe20000000f00 */
[----:B------:R-:W-:-:S05]  /*3b30*/  IMAD.MOV.U32 R34, RZ, RZ, R119 ;  /* 0x000000ffff227224 */ /* 0x000fca00078e0077 */
[----:B------:R-:W0:Y:S01]  /*3b40*/  MUFU.EX2 R99, R99 ;  /* 0x0000006300637308 */ /* 0x000e220000000800 */
[C---:B--2---:R-:W-:Y:S01]  /*3b50*/  FADD.FTZ R14, R36.reuse, R5 ;  /* 0x00000005240e7221 */ /* 0x044fe20000010000 */
[----:B------:R-:W-:Y:S01]  /*3b60*/  F2FP.BF16.F32.PACK_AB R179, R36, R53 ;  /* 0x0000003524b3723e */ /* 0x000fe200000010ff */
[--C-:B------:R-:W-:Y:S02]  /*3b70*/  IMAD.MOV.U32 R53, RZ, RZ, R119.reuse ;  /* 0x000000ffff357224 */ /* 0x100fe400078e0077 */
[----:B------:R-:W-:-:S03]  /*3b80*/  IMAD.MOV.U32 R36, RZ, RZ, R119 ;  /* 0x000000ffff247224 */ /* 0x000fc600078e0077 */
[----:B------:R1:W2:Y:S01]  /*3b90*/  MUFU.EX2 R38, R29 ;  /* 0x0000001d00267308 */ /* 0x0002a20000000800 */
[----:B---3--:R-:W-:-:S07]  /*3ba0*/  FADD.FTZ R5, R31, R14 ;  /* 0x0000000e1f057221 */ /* 0x008fce0000010000 */
[----:B------:R3:W4:Y:S01]  /*3bb0*/  MUFU.EX2 R168, R65 ;  /* 0x0000004100a87308 */ /* 0x0007220000000800 */
[----:B0-----:R-:W-:Y:S01]  /*3bc0*/  FADD.FTZ R13, R99, R40 ;  /* 0x00000028630d7221 */ /* 0x001fe20000010000 */
[----:B-1----:R-:W-:-:S06]  /*3bd0*/  IMAD.MOV.U32 R29, RZ, RZ, R119 ;  /* 0x000000ffff1d7224 */ /* 0x002fcc00078e0077 */
[----:B------:R-:W0:Y:S01]  /*3be0*/  MUFU.EX2 R33, R33 ;  /* 0x0000002100217308 */ /* 0x000e220000000800 */
[C---:B--2---:R-:W-:Y:S01]  /*3bf0*/  FADD.FTZ R14, R38.reuse, R5 ;  /* 0x00000005260e7221 */ /* 0x044fe20000010000 */
[----:B------:R-:W-:Y:S01]  /*3c00*/  F2FP.BF16.F32.PACK_AB R173, R38, R31 ;  /* 0x0000001f26ad723e */ /* 0x000fe200000010ff */
[--C-:B------:R-:W-:Y:S01]  /*3c10*/  IMAD.MOV.U32 R38, RZ, RZ, R119.reuse ;  /* 0x000000ffff267224 */ /* 0x100fe200078e0077 */
[----:B---3--:R-:W-:Y:S01]  /*3c20*/  MOV R65, R119 ;  /* 0x0000007700417202 */ /* 0x008fe20000000f00 */
[----:B------:R-:W-:-:S03]  /*3c30*/  IMAD.MOV.U32 R31, RZ, RZ, R119 ;  /* 0x000000ffff1f7224 */ /* 0x000fc600078e0077 */
[----:B------:R-:W1:Y:S01]  /*3c40*/  MUFU.EX2 R59, R59 ;  /* 0x0000003b003b7308 */ /* 0x000e620000000800 */
[C---:B----4-:R-:W-:Y:S01]  /*3c50*/  FADD.FTZ R40, R168.reuse, R13 ;  /* 0x0000000da8287221 */ /* 0x050fe20000010000 */
[----:B------:R-:W-:Y:S01]  /*3c60*/  F2FP.BF16.F32.PACK_AB R168, R168, R99 ;  /* 0x00000063a8a8723e */ /* 0x000fe200000010ff */
[----:B------:R-:W-:-:S05]  /*3c70*/  IMAD.MOV.U32 R99, RZ, RZ, R119 ;  /* 0x000000ffff637224 */ /* 0x000fca00078e0077 */
[----:B------:R2:W3:Y:S01]  /*3c80*/  MUFU.EX2 R0, R63 ;  /* 0x0000003f00007308 */ /* 0x0004e20000000800 */
[----:B0-----:R-:W-:-:S07]  /*3c90*/  FADD.FTZ R5, R33, R14 ;  /* 0x0000000e21057221 */ /* 0x001fce0000010000 */
[----:B------:R-:W0:Y:S01]  /*3ca0*/  MUFU.EX2 R35, R35 ;  /* 0x0000002300237308 */ /* 0x000e220000000800 */
[----:B-1----:R-:W-:Y:S01]  /*3cb0*/  FADD.FTZ R13, R59, R40 ;  /* 0x000000283b0d7221 */ /* 0x002fe20000010000 */
[----:B--2---:R-:W-:-:S06]  /*3cc0*/  IMAD.MOV.U32 R63, RZ, RZ, R119 ;  /* 0x000000ffff3f7224 */ /* 0x004fcc00078e0077 */
[----:B------:R1:W2:Y:S01]  /*3cd0*/  MUFU.EX2 R12, R67 ;  /* 0x00000043000c7308 */ /* 0x0002a20000000800 */
[C---:B---3--:R-:W-:Y:S01]  /*3ce0*/  FADD.FTZ R40, R0.reuse, R5 ;  /* 0x0000000500287221 */ /* 0x048fe20000010000 */
[----:B------:R-:W-:Y:S01]  /*3cf0*/  F2FP.BF16.F32.PACK_AB R175, R0, R33 ;  /* 0x0000002100af723e */ /* 0x000fe200000010ff */
[----:B------:R-:W-:Y:S01]  /*3d00*/  IMAD.MOV.U32 R33, RZ, RZ, R119 ;  /* 0x000000ffff217224 */ /* 0x000fe200078e0077 */
[----:B------:R-:W-:-:S04]  /*3d10*/  MOV R0, 0x3f800000 ;  /* 0x3f80000000007802 */ /* 0x000fc80000000f00 */
[----:B------:R-:W3:Y:S01]  /*3d20*/  MUFU.EX2 R37, R37 ;  /* 0x0000002500257308 */ /* 0x000ee20000000800 */
[----:B0-----:R-:W-:Y:S01]  /*3d30*/  FADD.FTZ R11, R35, R40 ;  /* 0x00000028230b7221 */ /* 0x001fe20000010000 */
[----:B-1----:R-:W-:Y:S01]  /*3d40*/  IMAD.MOV.U32 R67, RZ, RZ, R119 ;  /* 0x000000ffff437224 */ /* 0x002fe200078e0077 */
[----:B------:R-:W-:-:S05]  /*3d50*/  MOV R40, R119 ;  /* 0x0000007700287202 */ /* 0x000fca0000000f00 */
        /* <DEDUP_REMOVED lines=8> */
[--C-:B-1----:R-:W-:Y:S02]  /*3de0*/  IMAD.MOV.U32 R71, RZ, RZ, R119.reuse ;  /* 0x000000ffff477224 */ /* 0x102fe400078e0077 */
[--C-:B------:R-:W-:Y:S02]  /*3df0*/  IMAD.MOV.U32 R59, RZ, RZ, R119.reuse ;  /* 0x000000ffff3b7224 */ /* 0x100fe400078e0077 */
[----:B------:R-:W-:Y:S02]  /*3e00*/  IMAD.MOV.U32 R24, RZ, RZ, R119 ;  /* 0x000000ffff187224 */ /* 0x000fe400078e0077 */
[C---:B--2---:R-:W-:Y:S01]  /*3e10*/  FADD.FTZ R2, R14.reuse, R11 ;  /* 0x0000000b0e027221 */ /* 0x044fe20000010000 */
[----:B------:R-:W-:Y:S01]  /*3e20*/  F2FP.BF16.F32.PACK_AB R171, R14, R37 ;  /* 0x000000250eab723e */ /* 0x000fe200000010ff */
[----:B------:R-:W-:-:S02]  /*3e30*/  IMAD.MOV.U32 R11, RZ, RZ, 0x3f800000 ;  /* 0x3f800000ff0b7424 */ /* 0x000fc400078e00ff */
[----:B------:R-:W-:Y:S01]  /*3e40*/  IMAD.MOV.U32 R37, RZ, RZ, R119 ;  /* 0x000000ffff257224 */ /* 0x000fe200078e0077 */
[----:B------:R-:W-:Y:S06]  /*3e50*/  @!P1 BRA `(.L_x_3492) ;  /* 0x0000002400fc9947 */ /* 0x000fec0003800000 */
[----:B------:R-:W-:Y:S01]  /*3e60*/  R2UR UR4, R120 ;  /* 0x00000000780472ca */ /* 0x000fe200000e0000 */
[----:B------:R-:W-:Y:S01]  /*3e70*/  IMAD.MOV.U32 R13, RZ, RZ, R10 ;  /* 0x000000ffff0d7224 */ /* 0x000fe200078e000a */
[----:B------:R-:W-:Y:S01]  /*3e80*/  CS2R R118, SRZ ;  /* 0x0000000000767805 */ /* 0x000fe2000001ff00 */
[----:B------:R-:W-:Y:S01]  /*3e90*/  IMAD.MOV.U32 R12, RZ, RZ, R3 ;  /* 0x000000ffff0c7224 */ /* 0x000fe200078e0003 */
[----:B------:R-:W-:Y:S01]  /*3ea0*/  CS2R R114, SRZ ;  /* 0x0000000000727805 */ /* 0x000fe2000001ff00 */
[----:B------:R-:W-:Y:S01]  /*3eb0*/  IMAD.MOV.U32 R0, RZ, RZ, 0x3f800000 ;  /* 0x3f800000ff007424 */ /* 0x000fe200078e00ff */
        /* <DEDUP_REMOVED lines=46> */
[----:B------:R-:W-:Y:S01]  /*41a0*/  UIADD3 UR4, UR4, -0x2, URZ ;  /* 0xfffffffe04047890 */ /* 0x000fe2000fffe03f */
[----:B------:R-:W-:Y:S01]  /*41b0*/  UMOV UR5, UR39 ;  /* 0x0000002700057c82 */ /* 0x000fe20008000000 */
[----:B------:R-:W-:Y:S01]  /*41c0*/  UMOV UR6, UR38 ;  /* 0x0000002600067c82 */ /* 0x000fe20008000000 */
[----:B------:R-:W-:-:S09]  /*41d0*/  ULDC UR7, c[0x0][0x9d8] ;  /* 0x0002760000077ab9 */ /* 0x000fd20000000800 */
.L_x_3503:
[----:B------:R-:W-:-:S04]  /*41e0*/  UISETP.NE.AND UP0, UPT, UR6, 0x1, UPT ;  /* 0x000000010600788c */ /* 0x000fc8000bf05270 */
[----:B------:R-:W-:-:S04]  /*41f0*/  USEL UR39, URZ, 0x1, UP0 ;  /* 0x000000013f277887 */ /* 0x000fc80008000000 */
[----:B------:R-:W-:Y:S01]  /*4200*/  ULOP3.LUT UR39, UR5, UR39, URZ, 0x3c, !UPT ;  /* 0x0000002705277292 */ /* 0x000fe2000f8e3c3f */
[----:B------:R-:W-:Y:S11]  /*4210*/  @!P0 BRA `(.L_x_3493) ;  /* 0x0000000000048947 */ /* 0x000ff60003800000 */
[----:B------:R-:W-:Y:S01]  /*4220*/  BPT.TRAP 0x1 ;  /* 0x000000040000795c */ /* 0x000fe20000300000 */
.L_x_3493:
        /* <DEDUP_REMOVED lines=12> */
.L_x_3494:
[----:B-1----:R-:W-:Y:S05]  /*42f0*/  @P1 BRA `(.L_x_3495) ;  /* 0x0000000000081947 */ /* 0x002fea0003800000 */
[----:B------:R-:W1:Y:S02]  /*4300*/  SYNCS.PHASECHK.TRANS64.TRYWAIT P1, [UR9+0x30830], R3 ;  /* 0x03083003ff0075a7 */ /* 0x000e640008020149 */
[----:B-1----:R-:W-:Y:S05]  /*4310*/  @!P1 BRA `(.L_x_3496) ;  /* 0x000000b000909947 */ /* 0x002fea0003800000 */
.L_x_3495:
        /* <DEDUP_REMOVED lines=173> */
.L_x_3497:
[----:B------:R-:W-:Y:S01]  /*4df0*/  ULEA UR10, UR6, UR8, 0x3 ;  /* 0x00000008060a7291 */ /* 0x000fe2000f8e183f */
[----:B------:R-:W-:-:S05]  /*4e00*/  IMAD.U32 R0, RZ, RZ, UR5 ;  /* 0x00000005ff007e24 */ /* 0x000fca000f8e00ff */
[----:B------:R-:W-:-:S04]  /*4e10*/  SHF.L.U32 R0, R0, 0x1f, RZ ;  /* 0x0000001f00007819 */ /* 0x000fc800000006ff */
[----:B------:R2:W3:Y:S01]  /*4e20*/  SYNCS.PHASECHK.TRANS64.TRYWAIT P1, [UR10+0x30850], R0 ;  /* 0x03085000ff0075a7 */ /* 0x0004e2000802014a */
[----:B------:R-:W-:Y:S05]  /*4e30*/  @!P0 BRA `(.L_x_3498) ;  /* 0x0000000000048947 */ /* 0x000fea0003800000 */
[----:B------:R-:W-:Y:S01]  /*4e40*/  BPT.TRAP 0x1 ;  /* 0x000000040000795c */ /* 0x000fe20000300000 */
.L_x_3498:
[----:B---3--:R-:W-:Y:S05]  /*4e50*/  @P1 BRA `(.L_x_3499) ;  /* 0x0000000000081947 */ /* 0x008fea0003800000 */
[----:B------:R-:W3:Y:S02]  /*4e60*/  SYNCS.PHASECHK.TRANS64.TRYWAIT P1, [UR10+0x30850], R0 ;  /* 0x03085000ff0075a7 */ /* 0x000ee4000802014a */
[----:B---3--:R-:W-:Y:S05]  /*4e70*/  @!P1 BRA `(.L_x_3500) ;  /* 0x000000a400d09947 */ /* 0x008fea0003800000 */
.L_x_3499:
        /* <DEDUP_REMOVED lines=37> */
.L_x_3501:
        /* <DEDUP_REMOVED lines=209> */
[----:B------:R-:W-:Y:S01]  /*5de0*/  FFMA.FTZ R163, R163, R4, -R12 ;  /* 0x00000004a3a37223 */ /* 0x000fe2000001080c */
[----:B------:R-:W0:Y:S08]  /*5df0*/  MUFU.EX2 R13, R13 ;  /* 0x0000000d000d7308 */ /* 0x000e300000000800 */
        /* <DEDUP_REMOVED lines=26> */
[----:B------:R-:W-:-:S06]  /*5fa0*/  FFMA.FTZ R123, R151, R4, -R12 ;  /* 0x00000004977b7223 */ /* 0x000fcc000001080c */
        /* <DEDUP_REMOVED lines=72> */
.L_x_3502:
        /* <DEDUP_REMOVED lines=33> */
[----:B------:R-:W-:Y:S06]  /*6640*/  @P1 BRA `(.L_x_3503) ;  /* 0xffffffd800e41947 */ /* 0x000fec000383ffff */
.L_x_3492:
        /* <DEDUP_REMOVED lines=99> */
.L_x_3504:
        /* <DEDUP_REMOVED lines=9> */
.L_x_3505:
[----:B-1----:R-:W-:Y:S05]  /*6d10*/  @P1 BRA `(.L_x_3506) ;  /* 0x0000000000081947 */ /* 0x002fea0003800000 */
[----:B------:R-:W1:Y:S02]  /*6d20*/  SYNCS.PHASECHK.TRANS64.TRYWAIT P1, [UR5+0x30850], R0 ;  /* 0x03085000ff0075a7 */ /* 0x000e640008020145 */
[----:B-1----:R-:W-:Y:S05]  /*6d30*/  @!P1 BRA `(.L_x_3507) ;  /* 0x0000008800389947 */ /* 0x002fea0003800000 */
.L_x_3506:
[----:B------:R-:W-:Y:S01]  /*6d40*/  UIADD3 UR4, UR4, 0x400, URZ ;  /* 0x0000040004047890 */ /* 0x000fe2000fffe03f */
[----:B------:R-:W-:Y:S01]  /*6d50*/  WARPGROUP.ARRIVE ;  /* 0x00000000000079c5 */ /* 0x000fe20000000000 */
[----:B------:R-:W-:Y:S01]  /*6d60*/  UMOV UR11, 0x40000040 ;  /* 0x40000040000b7882 */ /* 0x000fe20000000000 */
[----:B01----:R-:W0:Y:S01]  /*6d70*/  SHFL.BFLY PT, R0, R5, 0x2, 0x1f ;  /* 0x0c401f0005007f89 */ /* 0x003e2200000e0000 */
[----:B------:R-:W-:Y:S01]  /*6d80*/  USHF.R.U32.HI UR4, URZ, 0x4, UR4 ;  /* 0x000000043f047899 */ /* 0x000fe20008011604 */
[----:B------:R-:W-:Y:S02]  /*6d90*/  IMAD.MOV.U32 R8, RZ, RZ, RZ ;  /* 0x000000ffff087224 */ /* 0x000fe400078e00ff */
[----:B------:R-:W1:Y:S01]  /*6da0*/  SHFL.BFLY PT, R7, R2, 0x2, 0x1f ;  /* 0x0c401f0002077f89 */ /* 0x000e6200000e0000 */
[----:B------:R-:W-:-:S04]  /*6db0*/  ULOP3.LUT UR4, UR4, 0x3fff, URZ, 0xc0, !UPT ;  /* 0x00003fff04047892 */ /* 0x000fc8000f8ec03f */
[----:B------:R-:W-:-:S04]  /*6dc0*/  ULOP3.LUT UR4, UR4, 0x3000000, URZ, 0xfc, !UPT ;  /* 0x0300000004047892 */ /* 0x000fc8000f8efc3f */
[----:B------:R-:W-:-:S04]  /*6dd0*/  UIMAD UR4, UR38, 0x900, UR4 ;  /* 0x00000900260478a4 */ /* 0x000fc8000f8e0204 */
[----:B------:R-:W-:-:S03]  /*6de0*/  UIADD3 UR6, UR4, 0x80, URZ ;  /* 0x0000008004067890 */ /* 0x000fc6000fffe03f */
[----:B------:R-:W-:Y:S02]  /*6df0*/  UMOV UR10, UR4 ;  /* 0x00000004000a7c82 */ /* 0x000fe40008000000 */
[----:B------:R-:W-:Y:S01]  /*6e00*/  HGMMA.64x192x16.F32.BF16 R24, R188, gdesc[UR8].tnspB, R24, gsb0 ;  /* 0x42e00008bc187df0 */ /* 0x000fe20008001818 */
[----:B------:R-:W-:Y:S01]  /*6e10*/  UMOV UR11, 0x40000040 ;  /* 0x40000040000b7882 */ /* 0x000fe20000000000 */
[----:B------:R-:W-:Y:S01]  /*6e20*/  UMOV UR10, UR6 ;  /* 0x00000006000a7c82 */ /* 0x000fe20008000000 */
[----:B------:R-:W-:Y:S01]  /*6e30*/  UIADD3 UR6, UR4, 0x100, URZ ;  /* 0x0000010004067890 */ /* 0x000fe2000fffe03f */
[----:B0-----:R-:W-:Y:S01]  /*6e40*/  FADD.FTZ R0, R0, R5 ;  /* 0x0000000500007221 */ /* 0x001fe20000010000 */
[----:B------:R-:W-:Y:S01]  /*6e50*/  MOV R5, RZ ;  /* 0x000000ff00057202 */ /* 0x000fe20000000f00 */
[----:B-1----:R-:W-:Y:S01]  /*6e60*/  FADD.FTZ R6, R7, R2 ;  /* 0x0000000207067221 */ /* 0x002fe20000010000 */
[----:B------:R-:W-:Y:S02]  /*6e70*/  IMAD.MOV.U32 R2, RZ, RZ, -0x800000 ;  /* 0xff800000ff027424 */ /* 0x000fe400078e00ff */
[----:B------:R-:W0:Y:S04]  /*6e80*/  SHFL.BFLY PT, R7, R0, 0x1, 0x1f ;  /* 0x0c201f0000077f89 */ /* 0x000e2800000e0000 */
[----:B------:R-:W1:Y:S01]  /*6e90*/  SHFL.BFLY PT, R9, R6, 0x1, 0x1f ;  /* 0x0c201f0006097f89 */ /* 0x000e6200000e0000 */
[----:B0-----:R-:W-:Y:S01]  /*6ea0*/  FADD.FTZ R11, R0, R7 ;  /* 0x00000007000b7221 */ /* 0x001fe20000010000 */
[----:B------:R-:W-:-:S02]  /*6eb0*/  IMAD.MOV.U32 R0, RZ, RZ, -0x800000 ;  /* 0xff800000ff007424 */ /* 0x000fc400078e00ff */
[----:B-1----:R-:W-:Y:S02]  /*6ec0*/  FADD.FTZ R12, R6, R9 ;  /* 0x00000009060c7221 */ /* 0x002fe40000010000 */
[----:B------:R-:W-:-:S03]  /*6ed0*/  FSETP.NE.FTZ.AND P1, PT, R11, RZ, PT ;  /* 0x000000ff0b00720b */ /* 0x000fc60003f35000 */
[----:B------:R-:W-:-:S10]  /*6ee0*/  FSETP.NE.FTZ.AND P2, PT, R12, RZ, PT ;  /* 0x000000ff0c00720b */ /* 0x000fd40003f55000 */
[----:B------:R-:W0:Y:S01]  /*6ef0*/  @P1 MUFU.LG2 R7, R11 ;  /* 0x0000000b00071308 */ /* 0x000e220000000c00 */
[C---:B------:R-:W-:Y:S02]  /*6f00*/  @P1 FMUL.FTZ R6, R4.reuse, 0.69314718246459960938 ;  /* 0x3f31721804061820 */ /* 0x040fe40000410000 */
[----:B------:R-:W-:-:S05]  /*6f10*/  @P2 FMUL.FTZ R4, R4, 0.69314718246459960938 ;  /* 0x3f31721804042820 */ /* 0x000fca0000410000 */
        /* <DEDUP_REMOVED lines=27> */
[----:B------:R-:W-:Y:S01]  /*70d0*/  HGMMA.64x192x16.F32.BF16 R24, R172, gdesc[UR8].tnspB, R24, gsb0 ;  /* 0x42e00008ac187df0 */ /* 0x000fe20008001818 */
[----:B------:R-:W-:Y:S01]  /*70e0*/  UMOV UR10, UR4 ;  /* 0x00000004000a7c82 */ /* 0x000fe20008000000 */
[----:B------:R-:W-:Y:S01]  /*70f0*/  UMOV UR11, 0x40000040 ;  /* 0x40000040000b7882 */ /* 0x000fe20000000000 */
[----:B------:R-:W-:Y:S02]  /*7100*/  WARPGROUP.DEPBAR.LE gsb0, 0x0 ;  /* 0x00008000000079c5 */ /* 0x000fe40000010000 */
[----:B------:R-:W-:-:S15]  /*7110*/  WARPGROUP.ARRIVE ;  /* 0x00000000000079c5 */ /* 0x000fde0000000000 */
[----:B------:R-:W-:Y:S03]  /*7120*/  HGMMA.64x192x16.F32.BF16 R24, R168, gdesc[UR8].tnspB, R24, gsb0 ;  /* 0x42e00008a8187df0 */ /* 0x000fe60008001818 */
[----:B------:R-:W-:Y:S02]  /*7130*/  WARPGROUP.DEPBAR.LE gsb0, 0x0 ;  /* 0x00008000000079c5 */ /* 0x000fe40000010000 */
[----:B0-23--:R-:W-:Y:S05]  /*7140*/  @!P0 BRA `(.L_x_3508) ;  /* 0x0000000000048947 */ /* 0x00dfea0003800000 */
[----:B------:R-:W-:Y:S01]  /*7150*/  BPT.TRAP 0x1 ;  /* 0x000000040000795c */ /* 0x000fe20000300000 */
.L_x_3508:
[----:B------:R-:W-:Y:S01]  /*7160*/  R2UR UR6, R193 ;  /* 0x00000000c10672ca */ /* 0x000fe200000e0000 */
[----:B------:R-:W-:Y:S01]  /*7170*/  UIADD3 UR4, UR5, 0x30860, URZ ;  /* 0x0003086005047890 */ /* 0x000fe2000fffe03f */
[-C--:B------:R-:W-:Y:S01]  /*7180*/  FMUL.FTZ R127, R43, R8.reuse ;  /* 0x000000082b7f7220 */ /* 0x080fe20000410000 */
[----:B------:R-:W-:Y:S01]  /*7190*/  UIADD3 UR38, UR38, 0x1, URZ ;  /* 0x0000000126267890 */ /* 0x000fe2000fffe03f */
[-C--:B------:R-:W-:Y:S01]  /*71a0*/  FMUL.FTZ R125, R46, R8.reuse ;  /* 0x000000082e7d7220 */ /* 0x080fe20000410000 */
        /* <DEDUP_REMOVED lines=103> */
.L_x_3484:
[----:B------:R-:W0:Y:S01]  /*7820*/  S2R R5, SR_CgaCtaId ;  /* 0x0000000000057919 */ /* 0x000e220000008800 */
[----:B------:R-:W-:Y:S01]  /*7830*/  MOV R42, 0x400 ;  /* 0x00000400002a7802 */ /* 0x000fe20000000f00 */
[----:B------:R-:W-:Y:S01]  /*7840*/  BSSY B0, `(.L_x_3509) ;  /* 0x000027f000007945 */ /* 0x000fe20003800000 */
[----:B------:R-:W-:Y:S02]  /*7850*/  BAR.SYNC.DEFER_BLOCKING 0x5, 0x180 ;  /* 0x0146000000007b1d */ /* 0x000fe40000010000 */
[----:B0-----:R-:W-:-:S05]  /*7860*/  LEA R42, R5, R42, 0x18 ;  /* 0x0000002a052a7211 */ /* 0x001fca00078ec0ff */
[----:B------:R-:W0:Y:S02]  /*7870*/  LDS.128 R36, [R42+0x308d0] ;  /* 0x0308d0002a247984 */ /* 0x000e240000000c00 */
[----:B0-----:R-:W-:Y:S02]  /*7880*/  R2UR UR5, R37 ;  /* 0x00000000250572ca */ /* 0x001fe400000e0000 */
        /* <DEDUP_REMOVED lines=14> */
[----:B------:R-:W-:Y:S01]  /*7970*/  F2FP.BF16.F32.PACK_AB R99, R46, R99 ;  /* 0x000000632e63723e */ /* 0x000fe200000010ff */
[----:B------:R-:W-:Y:S01]  /*7980*/  UIMAD.WIDE UR8, UR60, 0x4, UR8 ;  /* 0x000000043c0878a5 */ /* 0x000fe2000f8e0208 */
[----:B------:R-:W-:-:S02]  /*7990*/  F2FP.BF16.F32.PACK_AB R105, R107, R106 ;  /* 0x0000006a6b69723e */ /* 0x000fc400000010ff */
[----:B------:R-:W-:Y:S02]  /*79a0*/  F2FP.BF16.F32.PACK_AB R112, R113, R112 ;  /* 0x000000707170723e */ /* 0x000fe400000010ff */
[----:B------:R-:W-:Y:S02]  /*79b0*/  F2FP.BF16.F32.PACK_AB R106, R109, R108 ;  /* 0x0000006c6d6a723e */ /* 0x000fe400000010ff */
[----:B------:R-:W-:Y:S02]  /*79c0*/  F2FP.BF16.F32.PACK_AB R107, R111, R110 ;  /* 0x0000006e6f6b723e */ /* 0x000fe400000010ff */
[----:B------:R-:W-:Y:S02]  /*79d0*/  F2FP.BF16.F32.PACK_AB R113, R115, R114 ;  /* 0x000000727371723e */ /* 0x000fe400000010ff */
[----:B------:R-:W-:Y:S02]  /*79e0*/  F2FP.BF16.F32.PACK_AB R114, R117, R116 ;  /* 0x000000747572723e */ /* 0x000fe400000010ff */
[----:B------:R-:W-:-:S02]  /*79f0*/  F2FP.BF16.F32.PACK_AB R115, R119, R118 ;  /* 0x000000767773723e */ /* 0x000fc400000010ff */
[----:B------:R-:W-:Y:S02]  /*7a00*/  R2UR UR4, R192 ;  /* 0x00000000c00472ca */ /* 0x000fe400000e0000 */
[----:B------:R-:W-:Y:S02]  /*7a10*/  R2UR UR10, R22 ;  /* 0x00000000160a72ca */ /* 0x000fe400000e0000 */
[----:B------:R-:W-:Y:S02]  /*7a20*/  MOV R20, R42 ;  /* 0x0000002a00147202 */ /* 0x000fe40000000f00 */
[----:B0-----:R-:W-:-:S03]  /*7a30*/  MOV R21, R5 ;  /* 0x0000000500157202 */ /* 0x001fc60000000f00 */
[----:B------:R-:W-:-:S03]  /*7a40*/  IMAD.WIDE R4, R199, 0x2, R20 ;  /* 0x00000002c7047825 */ /* 0x000fc600078e0214 */
[C---:B------:R-:W-:Y:S02]  /*7a50*/  IADD3 R137, P6, R4.reuse, 0x60, RZ ;  /* 0x0000006004897810 */ /* 0x040fe40007fde0ff */
[C---:B------:R-:W-:Y:S02]  /*7a60*/  LOP3.LUT R25, R4.reuse, 0x380, RZ, 0xc0, !PT ;  /* 0x0000038004197812 */ /* 0x040fe400078ec0ff */
[C---:B------:R-:W-:Y:S01]  /*7a70*/  IADD3 R103, P1, R4.reuse, 0x40, RZ ;  /* 0x0000004004677810 */ /* 0x040fe20007f3e0ff */
[--C-:B------:R-:W-:Y:S01]  /*7a80*/  IMAD.X R13, RZ, RZ, R5.reuse, P6 ;  /* 0x000000ffff0d7224 */ /* 0x100fe200030e0605 */
[C---:B------:R-:W-:Y:S02]  /*7a90*/  IADD3 R139, P5, R4.reuse, 0x4000, RZ ;  /* 0x00004000048b7810 */ /* 0x040fe40007fbe0ff */
[----:B------:R-:W-:Y:S01]  /*7aa0*/  IADD3 R47, P2, R4, 0x20, RZ ;  /* 0x00000020042f7810 */ /* 0x000fe20007f5e0ff */
[--C-:B------:R-:W-:Y:S01]  /*7ab0*/  IMAD.X R11, RZ, RZ, R5.reuse, P1 ;  /* 0x000000ffff0b7224 */ /* 0x100fe200008e0605 */
[----:B------:R-:W-:Y:S01]  /*7ac0*/  LOP3.LUT R12, R137, 0x380, RZ, 0xc0, !PT ;  /* 0x00000380890c7812 */ /* 0x000fe200078ec0ff */
[----:B------:R-:W-:Y:S01]  /*7ad0*/  IMAD.X R15, RZ, RZ, R5, P5 ;  /* 0x000000ffff0f7224 */ /* 0x000fe200028e0605 */
[----:B------:R-:W-:-:S02]  /*7ae0*/  SHF.R.U64 R25, R25, 0x3, RZ ;  /* 0x0000000319197819 */ /* 0x000fc400000012ff */
[----:B------:R-:W-:Y:S02]  /*7af0*/  IADD3.X R9, RZ, R5, RZ, P2, !PT ;  /* 0x00000005ff097210 */ /* 0x000fe400017fe4ff */
[C---:B------:R-:W-:Y:S02]  /*7b00*/  IADD3 R141, P0, R4.reuse, 0x4020, RZ ;  /* 0x00004020048d7810 */ /* 0x040fe40007f1e0ff */
[C---:B------:R-:W-:Y:S02]  /*7b10*/  IADD3 R143, P4, R4.reuse, 0x4040, RZ ;  /* 0x00004040048f7810 */ /* 0x040fe40007f9e0ff */
[C---:B------:R-:W-:Y:S01]  /*7b20*/  IADD3 R145, P3, R4.reuse, 0x4060, RZ ;  /* 0x0000406004917810 */ /* 0x040fe20007f7e0ff */
[--C-:B------:R-:W-:Y:S01]  /*7b30*/  IMAD.X R27, RZ, RZ, R5.reuse, P0 ;  /* 0x000000ffff1b7224 */ /* 0x100fe200000e0605 */
[C---:B------:R-:W-:Y:S02]  /*7b40*/  IADD3 R147, P2, R4.reuse, 0x8000, RZ ;  /* 0x0000800004937810 */ /* 0x040fe40007f5e0ff */
[C---:B------:R-:W-:Y:S01]  /*7b50*/  IADD3 R149, P1, R4.reuse, 0x8020, RZ ;  /* 0x0000802004957810 */ /* 0x040fe20007f3e0ff */
[--C-:B------:R-:W-:Y:S01]  /*7b60*/  IMAD.X R31, RZ, RZ, R5.reuse, P3 ;  /* 0x000000ffff1f7224 */ /* 0x100fe200018e0605 */
[C---:B------:R-:W-:Y:S01]  /*7b70*/  IADD3 R151, P6, R4.reuse, 0x8040, RZ ;  /* 0x0000804004977810 */ /* 0x040fe20007fde0ff */
[--C-:B------:R-:W-:Y:S01]  /*7b80*/  IMAD.X R33, RZ, RZ, R5.reuse, P2 ;  /* 0x000000ffff217224 */ /* 0x100fe200010e0605 */
[----:B------:R-:W-:Y:S01]  /*7b90*/  IADD3 R153, P5, R4, 0x8060, RZ ;  /* 0x0000806004997810 */ /* 0x000fe20007fbe0ff */
[--C-:B------:R-:W-:Y:S01]  /*7ba0*/  IMAD.X R35, RZ, RZ, R5.reuse, P1 ;  /* 0x000000ffff237224 */ /* 0x100fe200008e0605 */
[----:B------:R-:W-:Y:S01]  /*7bb0*/  SHF.R.U64 R12, R12, 0x3, RZ ;  /* 0x000000030c0c7819 */ /* 0x000fe200000012ff */
[----:B------:R-:W-:Y:S01]  /*7bc0*/  IMAD.X R37, RZ, RZ, R5, P6 ;  /* 0x000000ffff257224 */ /* 0x000fe200030e0605 */
[----:B------:R-:W-:-:S02]  /*7bd0*/  LOP3.LUT R4, R25, R4, RZ, 0x3c, !PT ;  /* 0x0000000419047212 */ /* 0x000fc400078e3cff */
[----:B------:R-:W-:Y:S02]  /*7be0*/  LOP3.LUT R12, R12, R137, RZ, 0x3c, !PT ;  /* 0x000000890c0c7212 */ /* 0x000fe400078e3cff */
[----:B------:R-:W-:Y:S02]  /*7bf0*/  LOP3.LUT R8, R47, 0x380, RZ, 0xc0, !PT ;  /* 0x000003802f087812 */ /* 0x000fe400078ec0ff */
[----:B------:R-:W-:Y:S02]  /*7c00*/  LOP3.LUT R10, R103, 0x380, RZ, 0xc0, !PT ;  /* 0x00000380670a7812 */ /* 0x000fe400078ec0ff */
[----:B------:R-:W-:Y:S02]  /*7c10*/  MOV R137, R4 ;  /* 0x0000000400897202 */ /* 0x000fe40000000f00 */
[----:B------:R-:W-:Y:S02]  /*7c20*/  LOP3.LUT R14, R139, 0x380, RZ, 0xc0, !PT ;  /* 0x000003808b0e7812 */ /* 0x000fe400078ec0ff */
[----:B------:R-:W-:-:S02]  /*7c30*/  F2FP.BF16.F32.PACK_AB R4, R123, R24 ;  /* 0x000000187b04723e */ /* 0x000fc400000010ff */
[----:B------:R-:W-:Y:S02]  /*7c40*/  LOP3.LUT R32, R147, 0x380, RZ, 0xc0, !PT ;  /* 0x0000038093207812 */ /* 0x000fe400078ec0ff */
[----:B------:R-:W-:Y:S02]  /*7c50*/  LOP3.LUT R24, R149, 0x380, RZ, 0xc0, !PT ;  /* 0x0000038095187812 */ /* 0x000fe400078ec0ff */
[----:B------:R-:W-:Y:S02]  /*7c60*/  LOP3.LUT R26, R141, 0x380, RZ, 0xc0, !PT ;  /* 0x000003808d1a7812 */ /* 0x000fe400078ec0ff */
[----:B------:R-:W-:Y:S02]  /*7c70*/  LOP3.LUT R38, R153, 0x380, RZ, 0xc0, !PT ;  /* 0x0000038099267812 */ /* 0x000fe400078ec0ff */
[----:B------:R-:W-:Y:S02]  /*7c80*/  SHF.R.U64 R8, R8, 0x3, RZ ;  /* 0x0000000308087819 */ /* 0x000fe400000012ff */
[----:B------:R-:W-:-:S02]  /*7c90*/  SHF.R.U64 R10, R10, 0x3, RZ ;  /* 0x000000030a0a7819 */ /* 0x000fc400000012ff */
[----:B------:R-:W-:Y:S02]  /*7ca0*/  LOP3.LUT R28, R143, 0x380, RZ, 0xc0, !PT ;  /* 0x000003808f1c7812 */ /* 0x000fe400078ec0ff */
[----:B------:R-:W-:Y:S02]  /*7cb0*/  LOP3.LUT R30, R145, 0x380, RZ, 0xc0, !PT ;  /* 0x00000380911e7812 */ /* 0x000fe400078ec0ff */
[-C--:B------:R-:W-:Y:S02]  /*7cc0*/  IADD3.X R29, RZ, R5.reuse, RZ, P4, !PT ;  /* 0x00000005ff1d7210 */ /* 0x080fe400027fe4ff */
[----:B------:R-:W-:Y:S02]  /*7cd0*/  IADD3.X R25, RZ, R5, RZ, P5, !PT ;  /* 0x00000005ff197210 */ /* 0x000fe40002ffe4ff */
[----:B------:R-:W-:Y:S02]  /*7ce0*/  SHF.R.U64 R14, R14, 0x3, RZ ;  /* 0x000000030e0e7819 */ /* 0x000fe400000012ff */
[----:B------:R-:W-:-:S02]  /*7cf0*/  SHF.R.U64 R32, R32, 0x3, RZ ;  /* 0x0000000320207819 */ /* 0x000fc400000012ff */
[----:B------:R-:W-:Y:S01]  /*7d00*/  F2FP.BF16.F32.PACK_AB R5, R135, R134 ;  /* 0x000000868705723e */ /* 0x000fe200000010ff */
[----:B------:R-:W-:Y:S01]  /*7d10*/  BAR.SYNC.DEFER_BLOCKING 0x1, 0x100 ;  /* 0x0044000000007b1d */ /* 0x000fe20000010000 */
[----:B------:R-:W-:Y:S02]  /*7d20*/  SHF.R.U64 R24, R24, 0x3, RZ ;  /* 0x0000000318187819 */ /* 0x000fe400000012ff */
[----:B------:R-:W-:Y:S02]  /*7d30*/  SHF.R.U64 R26, R26, 0x3, RZ ;  /* 0x000000031a1a7819 */ /* 0x000fe400000012ff */
[----:B------:R-:W-:Y:S02]  /*7d40*/  SHF.R.U64 R38, R38, 0x3, RZ ;  /* 0x0000000326267819 */ /* 0x000fe400000012ff */
[----:B------:R-:W-:Y:S02]  /*7d50*/  LOP3.LUT R8, R8, R47, RZ, 0x3c, !PT ;  /* 0x0000002f08087212 */ /* 0x000fe400078e3cff */
[----:B------:R-:W-:-:S02]  /*7d60*/  LOP3.LUT R10, R10, R103, RZ, 0x3c, !PT ;  /* 0x000000670a0a7212 */ /* 0x000fc400078e3cff */
[----:B------:R-:W-:Y:S02]  /*7d70*/  SHF.R.U64 R28, R28, 0x3, RZ ;  /* 0x000000031c1c7819 */ /* 0x000fe400000012ff */
[----:B------:R-:W-:Y:S02]  /*7d80*/  SHF.R.U64 R30, R30, 0x3, RZ ;  /* 0x000000031e1e7819 */ /* 0x000fe400000012ff */
[----:B------:R-:W-:Y:S02]  /*7d90*/  LOP3.LUT R14, R14, R139, RZ, 0x3c, !PT ;  /* 0x0000008b0e0e7212 */ /* 0x000fe400078e3cff */
[----:B------:R-:W-:Y:S02]  /*7da0*/  LOP3.LUT R32, R32, R147, RZ, 0x3c, !PT ;  /* 0x0000009320207212 */ /* 0x000fe400078e3cff */
[----:B------:R-:W-:Y:S02]  /*7db0*/  LOP3.LUT R36, R151, 0x380, RZ, 0xc0, !PT ;  /* 0x0000038097247812 */ /* 0x000fe400078ec0ff */
[----:B------:R-:W-:-:S02]  /*7dc0*/  LOP3.LUT R34, R24, R149, RZ, 0x3c, !PT ;  /* 0x0000009518227212 */ /* 0x000fc400078e3cff */
[----:B------:R-:W-:Y:S01]  /*7dd0*/  LOP3.LUT R26, R26, R141, RZ, 0x3c, !PT ;  /* 0x0000008d1a1a7212 */ /* 0x000fe200078e3cff */
[----:B------:R0:W-:Y:S01]  /*7de0*/  STSM.16.M88.4 [R137], R4 ;  /* 0x0000000489007844 */ /* 0x0001e20000000200 */
[----:B------:R-:W-:Y:S02]  /*7df0*/  LOP3.LUT R24, R38, R153, RZ, 0x3c, !PT ;  /* 0x0000009926187212 */ /* 0x000fe400078e3cff */
[----:B------:R-:W-:Y:S02]  /*7e00*/  LOP3.LUT R28, R28, R143, RZ, 0x3c, !PT ;  /* 0x0000008f1c1c7212 */ /* 0x000fe400078e3cff */
[----:B------:R-:W-:Y:S02]  /*7e10*/  LOP3.LUT R30, R30, R145, RZ, 0x3c, !PT ;  /* 0x000000911e1e7212 */ /* 0x000fe400078e3cff */
[----:B------:R-:W-:Y:S02]  /*7e20*/  MOV R133, R8 ;  /* 0x0000000800857202 */ /* 0x000fe40000000f00 */
[----:B------:R-:W-:-:S02]  /*7e30*/  MOV R123, R10 ;  /* 0x0000000a007b7202 */ /* 0x000fc40000000f00 */
[----:B------:R-:W-:Y:S02]  /*7e40*/  MOV R120, R12 ;  /* 0x0000000c00787202 */ /* 0x000fe40000000f00 */
[----:B------:R-:W-:Y:S02]  /*7e50*/  MOV R103, R14 ;  /* 0x0000000e00677202 */ /* 0x000fe40000000f00 */
[----:B------:R-:W-:Y:S02]  /*7e60*/  F2FP.BF16.F32.PACK_AB R8, R41, R40 ;  /* 0x000000282908723e */ /* 0x000fe400000010ff */
[----:B0-----:R-:W-:Y:S02]  /*7e70*/  F2FP.BF16.F32.PACK_AB R4, R124, R121 ;  /* 0x000000797c04723e */ /* 0x001fe400000010ff */
[----:B------:R-:W-:Y:S02]  /*7e80*/  F2FP.BF16.F32.PACK_AB R5, R131, R130 ;  /* 0x000000828305723e */ /* 0x000fe400000010ff */
[----:B------:R-:W-:-:S02]  /*7e90*/  F2FP.BF16.F32.PACK_AB R6, R122, R3 ;  /* 0x000000037a06723e */ /* 0x000fc400000010ff */
[----:B------:R-:W-:Y:S02]  /*7ea0*/  F2FP.BF16.F32.PACK_AB R7, R132, R129 ;  /* 0x000000818407723e */ /* 0x000fe400000010ff */
[----:B------:R-:W-:Y:S02]  /*7eb0*/  F2FP.BF16.F32.PACK_AB R9, R127, R126 ;  /* 0x0000007e7f09723e */ /* 0x000fe400000010ff */
[----:B------:R-:W-:Y:S01]  /*7ec0*/  F2FP.BF16.F32.PACK_AB R10, R45, R44 ;  /* 0x0000002c2d0a723e */ /* 0x000fe200000010ff */
[----:B------:R0:W-:Y:S01]  /*7ed0*/  STSM.16.M88.4 [R133], R4 ;  /* 0x0000000485007844 */ /* 0x0001e20000000200 */
[----:B------:R-:W-:Y:S02]  /*7ee0*/  F2FP.BF16.F32.PACK_AB R11, R128, R125 ;  /* 0x0000007d800b723e */ /* 0x000fe400000010ff */
[----:B------:R-:W-:Y:S02]  /*7ef0*/  SHF.R.U64 R36, R36, 0x3, RZ ;  /* 0x0000000324247819 */ /* 0x000fe400000012ff */
[----:B------:R-:W-:Y:S01]  /*7f00*/  MOV R33, R32 ;  /* 0x0000002000217202 */ /* 0x000fe20000000f00 */
[----:B------:R1:W-:Y:S01]  /*7f10*/  STSM.16.M88.4 [R123], R8 ;  /* 0x000000087b007844 */ /* 0x0003e20000000200 */
[----:B------:R-:W-:-:S02]  /*7f20*/  F2FP.BF16.F32.PACK_AB R12, R49, R48 ;  /* 0x00000030310c723e */ /* 0x000fc400000010ff */
[----:B------:R-:W-:Y:S02]  /*7f30*/  F2FP.BF16.F32.PACK_AB R13, R51, R50 ;  /* 0x00000032330d723e */ /* 0x000fe400000010ff */
[----:B------:R-:W-:Y:S02]  /*7f40*/  F2FP.BF16.F32.PACK_AB R14, R53, R52 ;  /* 0x00000034350e723e */ /* 0x000fe400000010ff */
[----:B------:R-:W-:Y:S02]  /*7f50*/  F2FP.BF16.F32.PACK_AB R15, R55, R54 ;  /* 0x00000036370f723e */ /* 0x000fe400000010ff */
[----:B------:R-:W-:Y:S02]  /*7f60*/  MOV R102, R26 ;  /* 0x0000001a00667202 */ /* 0x000fe40000000f00 */
[----:B------:R-:W-:Y:S01]  /*7f70*/  MOV R32, R24 ;  /* 0x0000001800207202 */ /* 0x000fe20000000f00 */
[----:B------:R2:W-:Y:S01]  /*7f80*/  STSM.16.M88.4 [R120], R12 ;  /* 0x0000000c78007844 */ /* 0x0005e20000000200 */
[----:B------:R-:W-:-:S02]  /*7f90*/  MOV R47, R28 ;  /* 0x0000001c002f7202 */ /* 0x000fc40000000f00 */
[----:B------:R-:W-:Y:S02]  /*7fa0*/  MOV R38, R30 ;  /* 0x0000001e00267202 */ /* 0x000fe40000000f00 */
[----:B------:R-:W-:Y:S02]  /*7fb0*/  F2FP.BF16.F32.PACK_AB R24, R57, R56 ;  /* 0x000000383918723e */ /* 0x000fe400000010ff */
[----:B------:R-:W-:Y:S02]  /*7fc0*/  F2FP.BF16.F32.PACK_AB R25, R59, R58 ;  /* 0x0000003a3b19723e */ /* 0x000fe400000010ff */
[----:B------:R-:W-:Y:S02]  /*7fd0*/  F2FP.BF16.F32.PACK_AB R26, R61, R60 ;  /* 0x0000003c3d1a723e */ /* 0x000fe400000010ff */
[----:B------:R-:W-:Y:S02]  /*7fe0*/  F2FP.BF16.F32.PACK_AB R27, R63, R62 ;  /* 0x0000003e3f1b723e */ /* 0x000fe400000010ff */
[----:B------:R-:W-:-:S02]  /*7ff0*/  F2FP.BF16.F32.PACK_AB R28, R65, R64 ;  /* 0x00000040411c723e */ /* 0x000fc400000010ff */
[----:B------:R-:W-:Y:S01]  /*8000*/  F2FP.BF16.F32.PACK_AB R29, R67, R66 ;  /* 0x00000042431d723e */ /* 0x000fe200000010ff */
[----:B------:R-:W-:Y:S01]  /*8010*/  STSM.16.M88.4 [R103], R24 ;  /* 0x0000001867007844 */ /* 0x000fe20000000200 */
[----:B------:R-:W-:Y:S02]  /*8020*/  F2FP.BF16.F32.PACK_AB R30, R69, R68 ;  /* 0x00000044451e723e */ /* 0x000fe400000010ff */
[----:B------:R-:W-:Y:S02]  /*8030*/  F2FP.BF16.F32.PACK_AB R31, R71, R70 ;  /* 0x00000046471f723e */ /* 0x000fe400000010ff */
[----:B------:R-:W-:Y:S02]  /*8040*/  LOP3.LUT R36, R36, R151, RZ, 0x3c, !PT ;  /* 0x0000009724247212 */ /* 0x000fe400078e3cff */
[----:B0-----:R-:W-:Y:S01]  /*8050*/  F2FP.BF16.F32.PACK_AB R4, R73, R72 ;  /* 0x000000484904723e */ /* 0x001fe200000010ff */
[----:B------:R-:W-:Y:S01]  /*8060*/  STSM.16.M88.4 [R102], R28 ;  /* 0x0000001c66007844 */ /* 0x000fe20000000200 */
[----:B------:R-:W-:-:S02]  /*8070*/  F2FP.BF16.F32.PACK_AB R5, R75, R74 ;  /* 0x0000004a4b05723e */ /* 0x000fc400000010ff */
[----:B------:R-:W-:Y:S02]  /*8080*/  F2FP.BF16.F32.PACK_AB R6, R77, R76 ;  /* 0x0000004c4d06723e */ /* 0x000fe400000010ff */
[----:B------:R-:W-:Y:S02]  /*8090*/  F2FP.BF16.F32.PACK_AB R7, R79, R78 ;  /* 0x0000004e4f07723e */ /* 0x000fe400000010ff */
[----:B-1----:R-:W-:Y:S02]  /*80a0*/  F2FP.BF16.F32.PACK_AB R8, R81, R80 ;  /* 0x000000505108723e */ /* 0x002fe400000010ff */
[----:B------:R-:W-:Y:S01]  /*80b0*/  F2FP.BF16.F32.PACK_AB R9, R83, R82 ;  /* 0x000000525309723e */ /* 0x000fe200000010ff */
[----:B------:R0:W-:Y:S01]  /*80c0*/  STSM.16.M88.4 [R47], R4 ;  /* 0x000000042f007844 */ /* 0x0001e20000000200 */
[----:B------:R-:W-:Y:S02]  /*80d0*/  F2FP.BF16.F32.PACK_AB R10, R85, R84 ;  /* 0x00000054550a723e */ /* 0x000fe400000010ff */
[----:B------:R-:W-:-:S02]  /*80e0*/  F2FP.BF16.F32.PACK_AB R11, R87, R86 ;  /* 0x00000056570b723e */ /* 0x000fc400000010ff */
[----:B--2---:R-:W-:Y:S02]  /*80f0*/  F2FP.BF16.F32.PACK_AB R12, R89, R88 ;  /* 0x00000058590c723e */ /* 0x004fe400000010ff */
[----:B------:R-:W-:Y:S01]  /*8100*/  F2FP.BF16.F32.PACK_AB R13, R91, R90 ;  /* 0x0000005a5b0d723e */ /* 0x000fe200000010ff */
[----:B------:R1:W-:Y:S01]  /*8110*/  STSM.16.M88.4 [R38], R8 ;  /* 0x0000000826007844 */ /* 0x0003e20000000200 */
[----:B------:R-:W-:Y:S02]  /*8120*/  F2FP.BF16.F32.PACK_AB R14, R93, R92 ;  /* 0x0000005c5d0e723e */ /* 0x000fe400000010ff */
[----:B------:R-:W-:Y:S02]  /*8130*/  F2FP.BF16.F32.PACK_AB R15, R95, R94 ;  /* 0x0000005e5f0f723e */ /* 0x000fe400000010ff */
[----:B------:R-:W-:Y:S02]  /*8140*/  MOV R34, R34 ;  /* 0x0000002200227202 */ /* 0x000fe40000000f00 */
[----:B------:R-:W-:Y:S01]  /*8150*/  MOV R36, R36 ;  /* 0x0000002400247202 */ /* 0x000fe20000000f00 */
[----:B------:R2:W-:Y:S01]  /*8160*/  STSM.16.M88.4 [R33], R12 ;  /* 0x0000000c21007844 */ /* 0x0005e20000000200 */
[----:B------:R-:W-:Y:S01]  /*8170*/  PLOP3.LUT P0, PT, PT, PT, UP0, 0x80, 0x0 ;  /* 0x000000000000781c */ /* 0x000fe20003f0f008 */
[----:B0-----:R-:W-:-:S02]  /*8180*/  IMAD.U32 R4, RZ, RZ, UR8 ;  /* 0x00000008ff047e24 */ /* 0x001fc4000f8e00ff */
[----:B------:R2:W-:Y:S01]  /*8190*/  STSM.16.M88.4 [R34], R96 ;  /* 0x0000006022007844 */ /* 0x0005e20000000200 */
[----:B------:R-:W-:Y:S01]  /*81a0*/  IMAD.U32 R5, RZ, RZ, UR9 ;  /* 0x00000009ff057e24 */ /* 0x000fe2000f8e00ff */
[----:B------:R-:W-:Y:S02]  /*81b0*/  ULDC.64 UR8, c[0x0][0xc08] ;  /* 0x0003020000087ab9 */ /* 0x000fe40000000a00 */
[----:B------:R2:W-:Y:S01]  /*81c0*/  STSM.16.M88.4 [R36], R104 ;  /* 0x0000006824007844 */ /* 0x0005e20000000200 */
[----:B------:R-:W-:Y:S01]  /*81d0*/  ULDC UR7, c[0x0][0xa88] ;  /* 0x0002a20000077ab9 */ /* 0x000fe20000000800 */
[----:B-1----:R-:W0:Y:S02]  /*81e0*/  LDC R38, c[0x0][0xbe8] ;  /* 0x0002fa00ff267b82 */ /* 0x002e240000000800 */
[----:B------:R2:W-:Y:S06]  /*81f0*/  STSM.16.M88.4 [R32], R112 ;  /* 0x0000007020007844 */ /* 0x0005ec0000000200 */
[----:B------:R-:W-:Y:S06]  /*8200*/  BAR.SYNC.DEFER_BLOCKING 0x1, 0x100 ;  /* 0x0044000000007b1d */ /* 0x000fec0000010000 */
[----:B------:R-:W3:Y:S01]  /*8210*/  @P0 LDG.E R3, desc[UR36][R4.64] ;  /* 0x0000002404030981 */ /* 0x000ee2000c1e1900 */
[----:B------:R-:W-:Y:S01]  /*8220*/  UISETP.NE.U32.AND UP1, UPT, UR8, URZ, UPT ;  /* 0x0000003f0800728c */ /* 0x000fe2000bf25070 */
[----:B0-----:R-:W-:Y:S01]  /*8230*/  ISETP.NE.AND P1, PT, R38, 0x1, PT ;  /* 0x000000012600780c */ /* 0x001fe20003f25270 */
[----:B------:R-:W-:-:S02]  /*8240*/  IMAD.U32 R9, RZ, RZ, UR10 ;  /* 0x0000000aff097e24 */ /* 0x000fc4000f8e00ff */
[----:B------:R-:W-:-:S06]  /*8250*/  UISETP.NE.AND.EX UP1, UPT, UR9, URZ, UPT, UP1 ;  /* 0x0000003f0900728c */ /* 0x000fcc000bf25310 */
[----:B------:R-:W-:-:S04]  /*8260*/  PLOP3.LUT P2, PT, PT, PT, UP1, 0x80, 0x0 ;  /* 0x000000000000781c */ /* 0x000fc80003f4f018 */
[----:B------:R-:W0:Y:S01]  /*8270*/  @P1 LDC R6, c[0x0][0xbec] ;  /* 0x0002fb00ff061b82 */ /* 0x000e220000000800 */
[----:B------:R-:W-:-:S04]  /*8280*/  @UP1 ULEA UR8, UP2, UR60, UR8, 0x2 ;  /* 0x000000083c081291 */ /* 0x000fc8000f84103f */
[----:B------:R-:W-:Y:S02]  /*8290*/  @UP1 ULEA.HI.X UR9, UR60, UR9, UR4, 0x2, UP2 ;  /* 0x000000093c091291 */ /* 0x000fe400090f1404 */
[----:B------:R-:W-:Y:S01]  /*82a0*/  IMAD.U32 R10, RZ, RZ, UR8 ;  /* 0x00000008ff0a7e24 */ /* 0x000fe2000f8e00ff */
[----:B------:R-:W-:Y:S01]  /*82b0*/  UMOV UR4, URZ ;  /* 0x0000003f00047c82 */ /* 0x000fe20008000000 */
[----:B------:R-:W1:Y:S02]  /*82c0*/  @P1 LDC R8, c[0x0][0xbf0] ;  /* 0x0002fc00ff081b82 */ /* 0x000e640000000800 */
[----:B------:R-:W-:Y:S02]  /*82d0*/  MOV R11, UR9 ;  /* 0x00000009000b7c02 */ /* 0x000fe40008000f00 */
[----:B---3--:R-:W-:Y:S01]  /*82e0*/  @P0 R2UR UR4, R3 ;  /* 0x00000000030402ca */ /* 0x008fe200000e0000 */
[----:B------:R-:W-:-:S06]  /*82f0*/  IMAD.U32 R3, RZ, RZ, UR7 ;  /* 0x00000007ff037e24 */ /* 0x000fcc000f8e00ff */
[----:B------:R2:W5:Y:S01]  /*8300*/  @P2 LDG.E R3, desc[UR36][R10.64] ;  /* 0x000000240a032981 */ /* 0x000562000c1e1900 */
[----:B01----:R-:W-:Y:S07]  /*8310*/  @P2 BRA `(.L_x_3511) ;  /* 0x0000000000102947 */ /* 0x003fee0003800000 */
[----:B------:R-:W-:Y:S05]  /*8320*/  @!P0 BRA `(.L_x_3511) ;  /* 0x00000000000c8947 */ /* 0x000fea0003800000 */
[----:B--2---:R-:W2:Y:S04]  /*8330*/  LDG.E R10, desc[UR36][R4.64] ;  /* 0x00000024040a7981 */ /* 0x004ea8000c1e1900 */
[----:B-----5:R-:W2:Y:S02]  /*8340*/  LDG.E R3, desc[UR36][R4.64+0x4] ;  /* 0x0000042404037981 */ /* 0x020ea4000c1e1900 */
[----:B--2---:R-:W-:-:S07]  /*8350*/  IMAD.IADD R3, R3, 0x1, -R10 ;  /* 0x0000000103037824 */ /* 0x004fce00078e0a0a */
.L_x_3511:
[----:B------:R-:W-:Y:S01]  /*8360*/  R2UR UR15, R192 ;  /* 0x00000000c00f72ca */ /* 0x000fe200000e0000 */
[----:B------:R-:W-:Y:S01]  /*8370*/  USHF.R.S32.HI UR14, URZ, 0x1f, UR61 ;  /* 0x0000001f3f0e7899 */ /* 0x000fe2000801143d */
[----:B------:R-:W-:Y:S01]  /*8380*/  IMAD R9, R9, 0x80, R198 ;  /* 0x0000008009097824 */ /* 0x000fe200078e02c6 */
[----:B------:R-:W-:Y:S01]  /*8390*/  ULDC.64 UR12, c[0x0][0xb90] ;  /* 0x0002e400000c7ab9 */ /* 0x000fe20000000a00 */
[----:B------:R-:W-:Y:S01]  /*83a0*/  USHF.R.S32.HI UR11, URZ, 0x1f, UR4 ;  /* 0x0000001f3f0b7899 */ /* 0x000fe20008011404 */
[----:B------:R-:W-:Y:S01]  /*83b0*/  R2UR UR16, R22 ;  /* 0x00000000161072ca */ /* 0x000fe200000e0000 */
[----:B------:R-:W-:Y:S01]  /*83c0*/  UIMAD UR7, UR14, UR12, URZ ;  /* 0x0000000c0e0772a4 */ /* 0x000fe2000f8e023f */
[----:B------:R-:W-:Y:S01]  /*83d0*/  @P1 IMAD.HI.U32 R5, R9, R6, RZ ;  /* 0x0000000609051227 */ /* 0x000fe200078e00ff */
[----:B------:R-:W-:Y:S01]  /*83e0*/  UMOV UR10, UR4 ;  /* 0x00000004000a7c82 */ /* 0x000fe20008000000 */
[----:B------:R-:W-:Y:S02]  /*83f0*/  USEL UR60, UR60, URZ, !UP0 ;  /* 0x0000003f3c3c7287 */ /* 0x000fe4000c000000 */
[----:B------:R-:W-:Y:S01]  /*8400*/  UIMAD.WIDE.U32 UR8, UR61, UR12, UR10 ;  /* 0x0000000c3d0872a5 */ /* 0x000fe2000f8e000a */
[----:B------:R-:W-:Y:S01]  /*8410*/  IMAD.MOV.U32 R4, RZ, RZ, R9 ;  /* 0x000000ffff047224 */ /* 0x000fe200078e0009 */
[----:B------:R-:W-:Y:S01]  /*8420*/  UIMAD UR7, UR61, UR13, UR7 ;  /* 0x0000000d3d0772a4 */ /* 0x000fe2000f8e0207 */
[----:B------:R-:W-:Y:S01]  /*8430*/  @P1 SHF.R.U32.HI R4, RZ, R8, R5 ;  /* 0x00000008ff041219 */ /* 0x000fe20000011605 */
[----:B------:R-:W-:Y:S01]  /*8440*/  USEL UR15, UR15, URZ, !UP0 ;  /* 0x0000003f0f0f7287 */ /* 0x000fe2000c000000 */
[----:B------:R-:W-:Y:S01]  /*8450*/  LEA R5, R23, R16, 0x6 ;  /* 0x0000001017057211 */ /* 0x000fe200078e30ff */
[----:B------:R-:W-:Y:S01]  /*8460*/  ULDC.64 UR12, c[0x0][0xb98] ;  /* 0x0002e600000c7ab9 */ /* 0x000fe20000000a00 */
[----:B------:R-:W-:Y:S01]  /*8470*/  UIADD3 UR9, UR9, UR7, URZ ;  /* 0x0000000709097290 */ /* 0x000fe2000fffe03f */
[----:B------:R-:W-:Y:S01]  /*8480*/  IMAD.MOV R7, RZ, RZ, -R4 ;  /* 0x000000ffff077224 */ /* 0x000fe200078e0a04 */
[----:B------:R-:W-:Y:S01]  /*8490*/  UIMAD UR7, UR15, UR12, URZ ;  /* 0x0000000c0f0772a4 */ /* 0x000fe2000f8e023f */
[----:B------:R-:W-:Y:S01]  /*84a0*/  IMAD.WIDE R20, R5, 0x2, R20 ;  /* 0x0000000205147825 */ /* 0x000fe200078e0214 */
[----:B------:R-:W-:Y:S01]  /*84b0*/  UIMAD.WIDE.U32 UR8, UR60, UR12, UR8 ;  /* 0x0000000c3c0872a5 */ /* 0x000fe2000f8e0008 */
[----:B------:R-:W-:Y:S01]  /*84c0*/  SHF.R.S32.HI R5, RZ, 0x1f, R4 ;  /* 0x0000001fff057819 */ /* 0x000fe20000011404 */
[----:B------:R-:W-:Y:S01]  /*84d0*/  UIMAD UR7, UR60, UR13, UR7 ;  /* 0x0000000d3c0772a4 */ /* 0x000fe2000f8e0207 */
[----:B------:R-:W-:Y:S01]  /*84e0*/  IMAD R7, R38, R7, R9 ;  /* 0x0000000726077224 */ /* 0x000fe200078e0209 */
[----:B--2---:R-:W-:Y:S01]  /*84f0*/  IADD3 R11, P6, R20, 0x2000, RZ ;  /* 0x00002000140b7810 */ /* 0x004fe20007fde0ff */
[----:B-----5:R-:W-:Y:S01]  /*8500*/  IMAD R43, R3, R38, RZ ;  /* 0x00000026032b7224 */ /* 0x020fe200078e02ff */
[----:B------:R-:W-:Y:S01]  /*8510*/  IADD3 R4, P0, R4, UR8, RZ ;  /* 0x0000000804047c10 */ /* 0x000fe2000ff1e0ff */
[----:B------:R-:W-:Y:S01]  /*8520*/  ULDC.64 UR12, c[0x0][0xaa0] ;  /* 0x0002a800000c7ab9 */ /* 0x000fe20000000a00 */
[----:B------:R-:W-:Y:S01]  /*8530*/  IMAD.U32 R6, RZ, RZ, UR7 ;  /* 0x00000007ff067e24 */ /* 0x000fe2000f8e00ff */
[----:B------:R-:W-:-:S02]  /*8540*/  LOP3.LUT R8, R11, 0x380, RZ, 0xc0, !PT ;  /* 0x000003800b087812 */ /* 0x000fc400078ec0ff */
[----:B------:R-:W-:Y:S02]  /*8550*/  IADD3 R13, P2, R20, 0x1000, RZ ;  /* 0x00001000140d7810 */ /* 0x000fe40007f5e0ff */
[----:B------:R-:W-:Y:S01]  /*8560*/  IADD3.X R5, R5, UR9, R6, P0, !PT ;  /* 0x0000000905057c10 */ /* 0x000fe200087fe406 */
[----:B------:R-:W-:Y:S01]  /*8570*/  ULDC.64 UR8, c[0x0][0xb88] ;  /* 0x0002e20000087ab9 */ /* 0x000fe20000000a00 */
[----:B------:R-:W-:Y:S02]  /*8580*/  SHF.R.S32.HI R6, RZ, 0x1f, R7 ;  /* 0x0000001fff067819 */ /* 0x000fe40000011407 */
[----:B------:R-:W-:Y:S01]  /*8590*/  SHF.R.U64 R8, R8, 0x3, RZ ;  /* 0x0000000308087819 */ /* 0x000fe200000012ff */
[----:B------:R-:W-:Y:S01]  /*85a0*/  IMAD.WIDE.U32 R4, R7, UR8, R4 ;  /* 0x0000000807047c25 */ /* 0x000fe2000f8e0004 */
[----:B------:R-:W-:Y:S02]  /*85b0*/  LOP3.LUT R12, R13, 0x380, RZ, 0xc0, !PT ;  /* 0x000003800d0c7812 */ /* 0x000fe400078ec0ff */
[----:B------:R-:W-:Y:S01]  /*85c0*/  LOP3.LUT R8, R8, R11, RZ, 0x3c, !PT ;  /* 0x0000000b08087212 */ /* 0x000fe200078e3cff */
[----:B------:R-:W-:Y:S01]  /*85d0*/  IMAD R10, R6, UR8, RZ ;  /* 0x00000008060a7c24 */ /* 0x000fe2000f8e02ff */
[----:B------:R-:W-:-:S02]  /*85e0*/  SHF.R.U64 R12, R12, 0x3, RZ ;  /* 0x000000030c0c7819 */ /* 0x000fc400000012ff */
[----:B------:R-:W-:Y:S01]  /*85f0*/  IADD3 R45, P0, R20, 0x5000, RZ ;  /* 0x00005000142d7810 */ /* 0x000fe20007f1e0ff */
[----:B------:R-:W-:Y:S01]  /*8600*/  IMAD R11, R7, UR9, R10 ;  /* 0x00000009070b7c24 */ /* 0x000fe2000f8e020a */
[----:B------:R-:W-:Y:S01]  /*8610*/  ULDC.64 UR8, c[0x0][0xb50] ;  /* 0x0002d40000087ab9 */ /* 0x000fe20000000a00 */
[----:B------:R-:W-:Y:S01]  /*8620*/  LOP3.LUT R12, R12, R13, RZ, 0x3c, !PT ;  /* 0x0000000d0c0c7212 */ /* 0x000fe200078e3cff */
[----:B------:R-:W-:Y:S01]  /*8630*/  IMAD.X R13, RZ, RZ, R21, P2 ;  /* 0x000000ffff0d7224 */ /* 0x000fe200010e0615 */
[----:B------:R-:W-:Y:S01]  /*8640*/  LOP3.LUT R44, R45, 0x380, RZ, 0xc0, !PT ;  /* 0x000003802d2c7812 */ /* 0x000fe200078ec0ff */
[----:B------:R-:W-:Y:S01]  /*8650*/  IMAD.IADD R5, R5, 0x1, R11 ;  /* 0x0000000105057824 */ /* 0x000fe200078e020b */
[----:B------:R-:W-:Y:S02]  /*8660*/  LEA R11, P3, R4, UR8, 0x2 ;  /* 0x00000008040b7c11 */ /* 0x000fe4000f8610ff */
[----:B------:R-:W-:Y:S02]  /*8670*/  IADD3 R25, P2, R20, 0x7000, RZ ;  /* 0x0000700014197810 */ /* 0x000fe40007f5e0ff */
[----:B------:R-:W-:Y:S01]  /*8680*/  LEA.HI.X R14, R4, UR9, R5, 0x2, P3 ;  /* 0x00000009040e7c11 */ /* 0x000fe200098f1405 */
[----:B------:R-:W-:Y:S01]  /*8690*/  SHFL.IDX PT, R36, R11, RZ, 0x1c1f ;  /* 0x001c1fff0b247589 */ /* 0x000fe200000e0000 */
[----:B------:R-:W-:Y:S01]  /*86a0*/  IADD3 R33, P3, R20, 0x6000, RZ ;  /* 0x0000600014217810 */ /* 0x000fe20007f7e0ff */
[----:B------:R-:W-:Y:S01]  /*86b0*/  IMAD.U32 R5, RZ, RZ, UR16 ;  /* 0x00000010ff057e24 */ /* 0x000fe2000f8e00ff */
[----:B------:R-:W-:Y:S01]  /*86c0*/  SHF.R.U64 R44, R44, 0x3, RZ ;  /* 0x000000032c2c7819 */ /* 0x000fe200000012ff */
[----:B------:R-:W0:Y:S01]  /*86d0*/  SHFL.IDX PT, R37, R14, RZ, 0x1c1f ;  /* 0x001c1fff0e257589 */ /* 0x000e2200000e0000 */
[----:B------:R-:W-:Y:S01]  /*86e0*/  LOP3.LUT R32, R33, 0x380, RZ, 0xc0, !PT ;  /* 0x0000038021207812 */ /* 0x000fe200078ec0ff */
[----:B------:R-:W-:Y:S01]  /*86f0*/  IMAD R22, R5, 0x80, R196 ;  /* 0x0000008005167824 */ /* 0x000fe200078e02c4 */
[----:B------:R-:W-:Y:S01]  /*8700*/  LOP3.LUT R24, R25, 0x380, RZ, 0xc0, !PT ;  /* 0x0000038019187812 */ /* 0x000fe200078ec0ff */
[----:B------:R-:W-:Y:S01]  /*8710*/  SHFL.IDX PT, R40, R11, 0x1, 0x1c1f ;  /* 0x003c1f000b287f89 */ /* 0x000fe200000e0000 */
[----:B------:R-:W-:Y:S01]  /*8720*/  SHF.R.U64 R32, R32, 0x3, RZ ;  /* 0x0000000320207819 */ /* 0x000fe200000012ff */
[----:B------:R-:W-:Y:S01]  /*8730*/  VIADD R4, R22, 0x8 ;  /* 0x0000000816047836 */ /* 0x000fe20000000000 */
[----:B------:R-:W-:Y:S01]  /*8740*/  LOP3.LUT R44, R44, R45, RZ, 0x3c, !PT ;  /* 0x0000002d2c2c7212 */ /* 0x000fe200078e3cff */
[----:B------:R-:W1:Y:S01]  /*8750*/  SHFL.IDX PT, R41, R14, 0x1, 0x1c1f ;  /* 0x003c1f000e297f89 */ /* 0x000e6200000e0000 */
[----:B------:R-:W-:Y:S01]  /*8760*/  LOP3.LUT R32, R32, R33, RZ, 0x3c, !PT ;  /* 0x0000002120207212 */ /* 0x000fe200078e3cff */
[----:B------:R-:W-:Y:S01]  /*8770*/  IMAD.X R33, RZ, RZ, R21, P3 ;  /* 0x000000ffff217224 */ /* 0x000fe200018e0615 */
[----:B------:R-:W-:-:S02]  /*8780*/  SHF.R.U64 R24, R24, 0x3, RZ ;  /* 0x0000000318187819 */ /* 0x000fc400000012ff */
[C---:B------:R-:W-:Y:S02]  /*8790*/  IADD3 R9, P5, R20.reuse, 0x3000, RZ ;  /* 0x0000300014097810 */ /* 0x040fe40007fbe0ff */
[C---:B------:R-:W-:Y:S02]  /*87a0*/  IADD3 R53, P4, R20.reuse, 0x4000, RZ ;  /* 0x0000400014357810 */ /* 0x040fe40007f9e0ff */
[----:B------:R-:W-:Y:S01]  /*87b0*/  IADD3.X R45, RZ, R21, RZ, P0, !PT ;  /* 0x00000015ff2d7210 */ /* 0x000fe200007fe4ff */
[--C-:B------:R-:W-:Y:S01]  /*87c0*/  IMAD.X R7, RZ, RZ, R21.reuse, P5 ;  /* 0x000000ffff077224 */ /* 0x100fe200028e0615 */
[----:B------:R-:W-:Y:S02]  /*87d0*/  IADD3 R10, P3, R20, 0xb000, RZ ;  /* 0x0000b000140a7810 */ /* 0x000fe40007f7e0ff */
[----:B------:R-:W-:Y:S02]  /*87e0*/  LOP3.LUT P0, RZ, R194, 0x3, RZ, 0xc0, !PT ;  /* 0x00000003c2ff7812 */ /* 0x000fe4000780c0ff */
[----:B------:R-:W-:Y:S01]  /*87f0*/  LOP3.LUT R24, R24, R25, RZ, 0x3c, !PT ;  /* 0x0000001918187212 */ /* 0x000fe200078e3cff */
[--C-:B------:R-:W-:Y:S01]  /*8800*/  IMAD.X R25, RZ, RZ, R21.reuse, P2 ;  /* 0x000000ffff197224 */ /* 0x100fe200010e0615 */
[----:B------:R-:W-:Y:S01]  /*8810*/  LOP3.LUT R6, R9, 0x380, RZ, 0xc0, !PT ;  /* 0x0000038009067812 */ /* 0x000fe200078ec0ff */
[----:B------:R-:W-:Y:S01]  /*8820*/  UIMAD UR7, UR11, UR12, URZ ;  /* 0x0000000c0b0772a4 */ /* 0x000fe2000f8e023f */
[----:B------:R-:W-:Y:S01]  /*8830*/  LOP3.LUT R52, R53, 0x380, RZ, 0xc0, !PT ;  /* 0x0000038035347812 */ /* 0x000fe200078ec0ff */
[----:B------:R-:W-:Y:S01]  /*8840*/  IMAD.X R49, RZ, RZ, R21, P3 ;  /* 0x000000ffff317224 */ /* 0x000fe200018e0615 */
[----:B------:R-:W-:Y:S01]  /*8850*/  LOP3.LUT R3, R10, 0x380, RZ, 0xc0, !PT ;  /* 0x000003800a037812 */ /* 0x000fe200078ec0ff */
[----:B------:R-:W-:Y:S01]  /*8860*/  UIMAD.WIDE.U32 UR8, UR4, UR12, URZ ;  /* 0x0000000c040872a5 */ /* 0x000fe2000f8e003f */
[----:B------:R-:W-:Y:S01]  /*8870*/  ISETP.GE.OR P2, PT, R22, R43, P0 ;  /* 0x0000002b1600720c */ /* 0x000fe20000746670 */
[----:B------:R-:W-:Y:S01]  /*8880*/  ULDC.64 UR10, c[0x0][0xae8] ;  /* 0x0002ba00000a7ab9 */ /* 0x000fe20000000a00 */
[----:B------:R-:W-:-:S02]  /*8890*/  SHF.R.U64 R6, R6, 0x3, RZ ;  /* 0x0000000306067819 */ /* 0x000fc400000012ff */
[----:B------:R-:W-:Y:S02]  /*88a0*/  SHF.R.U64 R52, R52, 0x3, RZ ;  /* 0x0000000334347819 */ /* 0x000fe400000012ff */
[----:B------:R-:W-:Y:S02]  /*88b0*/  SHF.R.U64 R3, R3, 0x3, RZ ;  /* 0x0000000303037819 */ /* 0x000fe400000012ff */
[----:B------:R-:W-:Y:S02]  /*88c0*/  LOP3.LUT R6, R6, R9, RZ, 0x3c, !PT ;  /* 0x0000000906067212 */ /* 0x000fe400078e3cff */
[----:B------:R-:W-:Y:S01]  /*88d0*/  LOP3.LUT R52, R52, R53, RZ, 0x3c, !PT ;  /* 0x0000003534347212 */ /* 0x000fe200078e3cff */
[----:B------:R-:W-:Y:S01]  /*88e0*/  IMAD.X R53, RZ, RZ, R21, P4 ;  /* 0x000000ffff357224 */ /* 0x000fe200020e0615 */
[----:B------:R-:W-:Y:S01]  /*88f0*/  IADD3.X R9, RZ, R21, RZ, P6, !PT ;  /* 0x00000015ff097210 */ /* 0x000fe200037fe4ff */
[----:B0-----:R0:W-:Y:S01]  /*8900*/  @!P2 ST.E desc[UR36][R36.64], R0 ;  /* 0x000000002400a985 */ /* 0x0011e2000c101924 */
[----:B------:R-:W-:-:S02]  /*8910*/  ISETP.GE.OR P0, PT, R4, R43, P0 ;  /* 0x0000002b0400720c */ /* 0x000fc40000706670 */
[----:B------:R-:W-:Y:S02]  /*8920*/  LOP3.LUT R48, R3, R10, RZ, 0x3c, !PT ;  /* 0x0000000a03307212 */ /* 0x000fe400078e3cff */
[C---:B------:R-:W-:Y:S01]  /*8930*/  IADD3 R65, P6, R20.reuse, 0x8000, RZ ;  /* 0x0000800014417810 */ /* 0x040fe20007fde0ff */
[----:B------:R-:W2:Y:S01]  /*8940*/  @P1 LDC R3, c[0x0][0xbec] ;  /* 0x0002fb00ff031b82 */ /* 0x000ea20000000800 */
[C---:B------:R-:W-:Y:S02]  /*8950*/  IADD3 R61, P5, R20.reuse, 0x9000, RZ ;  /* 0x00009000143d7810 */ /* 0x040fe40007fbe0ff */
[C---:B------:R-:W-:Y:S02]  /*8960*/  IADD3 R57, P4, R20.reuse, 0xa000, RZ ;  /* 0x0000a00014397810 */ /* 0x040fe40007f9e0ff */
[----:B------:R-:W-:Y:S02]  /*8970*/  LOP3.LUT R5, R20, 0x380, RZ, 0xc0, !PT ;  /* 0x0000038014057812 */ /* 0x000fe400078ec0ff */
[----:B------:R-:W-:Y:S01]  /*8980*/  LOP3.LUT R64, R65, 0x380, RZ, 0xc0, !PT ;  /* 0x0000038041407812 */ /* 0x000fe200078ec0ff */
[----:B0-----:R-:W0:Y:S01]  /*8990*/  @P1 LDC R37, c[0x0][0xbf0] ;  /* 0x0002fc00ff251b82 */ /* 0x001e220000000800 */
[----:B------:R-:W-:Y:S01]  /*89a0*/  LOP3.LUT R60, R61, 0x380, RZ, 0xc0, !PT ;  /* 0x000003803d3c7812 */ /* 0x000fe200078ec0ff */
[----:B-1----:R1:W-:Y:S01]  /*89b0*/  @!P0 ST.E desc[UR36][R40.64], R2 ;  /* 0x0000000228008985 */ /* 0x0023e2000c101924 */
[----:B------:R-:W-:-:S02]  /*89c0*/  LOP3.LUT R56, R57, 0x380, RZ, 0xc0, !PT ;  /* 0x0000038039387812 */ /* 0x000fc400078ec0ff */
[----:B------:R-:W-:Y:S01]  /*89d0*/  SHF.R.U64 R5, R5, 0x3, RZ ;  /* 0x0000000305057819 */ /* 0x000fe200000012ff */
[----:B------:R-:W-:Y:S01]  /*89e0*/  UIMAD UR7, UR4, UR13, UR7 ;  /* 0x0000000d040772a4 */ /* 0x000fe2000f8e0207 */
[----:B------:R-:W-:Y:S01]  /*89f0*/  SHF.R.U64 R64, R64, 0x3, RZ ;  /* 0x0000000340407819 */ /* 0x000fe200000012ff */
[----:B------:R-:W-:Y:S01]  /*8a00*/  IMAD R0, R19, 0x20, R23 ;  /* 0x0000002013007824 */ /* 0x000fe200078e0217 */
[----:B------:R-:W-:Y:S01]  /*8a10*/  SHF.R.U64 R60, R60, 0x3, RZ ;  /* 0x000000033c3c7819 */ /* 0x000fe200000012ff */
[----:B------:R-:W5:Y:S01]  /*8a20*/  LD.E.128 R12, desc[UR36][R12.64] ;  /* 0x000000240c0c7980 */ /* 0x000f62000c101d00 */
[----:B------:R-:W-:Y:S02]  /*8a30*/  SHF.R.U64 R56, R56, 0x3, RZ ;  /* 0x0000000338387819 */ /* 0x000fe400000012ff */
[----:B------:R-:W-:Y:S01]  /*8a40*/  LOP3.LUT R20, R5, R20, RZ, 0x3c, !PT ;  /* 0x0000001405147212 */ /* 0x000fe200078e3cff */
[----:B------:R-:W5:Y:S01]  /*8a50*/  LD.E.128 R8, desc[UR36][R8.64] ;  /* 0x0000002408087980 */ /* 0x000f62000c101d00 */
[----:B------:R-:W-:Y:S01]  /*8a60*/  LOP3.LUT R64, R64, R65, RZ, 0x3c, !PT ;  /* 0x0000004140407212 */ /* 0x000fe200078e3cff */
[--C-:B------:R-:W-:Y:S01]  /*8a70*/  IMAD.X R65, RZ, RZ, R21.reuse, P6 ;  /* 0x000000ffff417224 */ /* 0x100fe200030e0615 */
[----:B------:R-:W-:Y:S01]  /*8a80*/  LOP3.LUT R60, R60, R61, RZ, 0x3c, !PT ;  /* 0x0000003d3c3c7212 */ /* 0x000fe200078e3cff */
[----:B------:R3:W5:Y:S01]  /*8a90*/  LD.E.128 R28, desc[UR36][R20.64] ;  /* 0x00000024141c7980 */ /* 0x000762000c101d00 */
[----:B------:R-:W-:Y:S01]  /*8aa0*/  LOP3.LUT R56, R56, R57, RZ, 0x3c, !PT ;  /* 0x0000003938387212 */ /* 0x000fe200078e3cff */
[----:B------:R-:W-:Y:S01]  /*8ab0*/  IMAD.X R57, RZ, RZ, R21, P4 ;  /* 0x000000ffff397224 */ /* 0x000fe200020e0615 */
[----:B------:R-:W-:Y:S01]  /*8ac0*/  IADD3.X R61, RZ, R21, RZ, P5, !PT ;  /* 0x00000015ff3d7210 */ /* 0x000fe20002ffe4ff */
[----:B------:R-:W-:Y:S01]  /*8ad0*/  UIADD3 UR9, UR9, UR7, URZ ;  /* 0x0000000709097290 */ /* 0x000fe2000fffe03f */
[----:B------:R-:W5:Y:S01]  /*8ae0*/  LD.E.128 R4, desc[UR36][R6.64] ;  /* 0x0000002406047980 */ /* 0x000f62000c101d00 */
[----:B------:R-:W-:-:S03]  /*8af0*/  UIMAD UR4, UR14, UR10, URZ ;  /* 0x0000000a0e0472a4 */ /* 0x000fc6000f8e023f */
[----:B------:R-:W5:Y:S01]  /*8b00*/  LD.E.128 R52, desc[UR36][R52.64] ;  /* 0x0000002434347980 */ /* 0x000f62000c101d00 */
[----:B---3--:R-:W-:Y:S01]  /*8b10*/  IMAD.U32 R21, RZ, RZ, UR16 ;  /* 0x00000010ff157e24 */ /* 0x008fe2000f8e00ff */
[----:B------:R-:W-:Y:S02]  /*8b20*/  UIMAD UR4, UR61, UR11, UR4 ;  /* 0x0000000b3d0472a4 */ /* 0x000fe4000f8e0204 */
[----:B------:R-:W-:Y:S01]  /*8b30*/  UIMAD.WIDE.U32 UR8, UR61, UR10, UR8 ;  /* 0x0000000a3d0872a5 */ /* 0x000fe2000f8e0008 */
[----:B------:R-:W5:Y:S01]  /*8b40*/  LD.E.128 R44, desc[UR36][R44.64] ;  /* 0x000000242c2c7980 */ /* 0x000f62000c101d00 */
[----:B------:R-:W-:Y:S01]  /*8b50*/  LEA R20, R21, R0, 0x7 ;  /* 0x0000000015147211 */ /* 0x000fe200078e38ff */
[----:B------:R-:W-:Y:S01]  /*8b60*/  ULDC.64 UR10, c[0x0][0xaf0] ;  /* 0x0002bc00000a7ab9 */ /* 0x000fe20000000a00 */
[----:B------:R-:W-:Y:S01]  /*8b70*/  UIADD3 UR9, UR9, UR4, URZ ;  /* 0x0000000409097290 */ /* 0x000fe2000fffe03f */
[----:B------:R-:W5:Y:S02]  /*8b80*/  LD.E.128 R32, desc[UR36][R32.64] ;  /* 0x0000002420207980 */ /* 0x000f64000c101d00 */
[----:B--2---:R-:W-:Y:S01]  /*8b90*/  @P1 IMAD.HI.U32 R0, R20, R3, RZ ;  /* 0x0000000314001227 */ /* 0x004fe200078e00ff */
[----:B------:R-:W-:Y:S01]  /*8ba0*/  UIMAD UR4, UR15, UR10, URZ ;  /* 0x0000000a0f0472a4 */ /* 0x000fe2000f8e023f */
[----:B------:R-:W5:Y:S01]  /*8bb0*/  LD.E.128 R24, desc[UR36][R24.64] ;  /* 0x0000002418187980 */ /* 0x000f62000c101d00 */
[----:B------:R-:W-:Y:S01]  /*8bc0*/  UIMAD.WIDE.U32 UR8, UR60, UR10, UR8 ;  /* 0x0000000a3c0872a5 */ /* 0x000fe2000f8e0008 */
[----:B------:R-:W-:Y:S01]  /*8bd0*/  IMAD.MOV.U32 R21, RZ, RZ, R20 ;  /* 0x000000ffff157224 */ /* 0x000fe200078e0014 */
[----:B0-----:R-:W-:Y:S01]  /*8be0*/  @P1 SHF.R.U32.HI R21, RZ, R37, R0 ;  /* 0x00000025ff151219 */ /* 0x001fe20000011600 */
[----:B------:R-:W-:Y:S01]  /*8bf0*/  UIMAD UR4, UR60, UR11, UR4 ;  /* 0x0000000b3c0472a4 */ /* 0x000fe2000f8e0204 */
[----:B------:R-:W5:Y:S02]  /*8c00*/  LD.E.128 R64, desc[UR36][R64.64] ;  /* 0x0000002440407980 */ /* 0x000f64000c101d00 */
[----:B------:R-:W-:Y:S01]  /*8c10*/  SHF.R.S32.HI R0, RZ, 0x1f, R21 ;  /* 0x0000001fff007819 */ /* 0x000fe20000011415 */
[----:B------:R-:W-:Y:S01]  /*8c20*/  UIADD3 UR4, UR9, UR4, URZ ;  /* 0x0000000409047290 */ /* 0x000fe2000fffe03f */
[----:B------:R-:W-:Y:S01]  /*8c30*/  IADD3 R37, -R21, RZ, RZ ;  /* 0x000000ff15257210 */ /* 0x000fe20007ffe1ff */
[----:B-1----:R-:W-:Y:S01]  /*8c40*/  IMAD.U32 R2, RZ, RZ, UR8 ;  /* 0x00000008ff027e24 */ /* 0x002fe2000f8e00ff */
[----:B------:R-:W5:Y:S01]  /*8c50*/  LD.E.128 R60, desc[UR36][R60.64] ;  /* 0x000000243c3c7980 */ /* 0x000f62000c101d00 */
        /* <DEDUP_REMOVED lines=8> */
[----:B------:R-:W-:Y:S01]  /*8ce0*/  SHF.R.S32.HI R0, RZ, 0x1f, R37 ;  /* 0x0000001fff007819 */ /* 0x000fe20000011425 */
[----:B------:R-:W-:Y:S01]  /*8cf0*/  @!PT LDS RZ, [RZ] ;  /* 0x00000000fffff984 */ /* 0x000fe20000000800 */
[----:B------:R-:W-:Y:S01]  /*8d00*/  @!PT LDS RZ, [RZ] ;  /* 0x00000000fffff984 */ /* 0x000fe20000000800 */
[----:B------:R-:W-:Y:S01]  /*8d10*/  @!PT LDS RZ, [RZ] ;  /* 0x00000000fffff984 */ /* 0x000fe20000000800 */
[----:B------:R-:W-:Y:S01]  /*8d20*/  @!PT LDS RZ, [RZ] ;  /* 0x00000000fffff984 */ /* 0x000fe20000000800 */
[----:B------:R0:W-:Y:S06]  /*8d30*/  MEMBAR.ALL.CTA ;  /* 0x0000000000007992 */ /* 0x0001ec0000008000 */
[----:B0-----:R-:W0:Y:S01]  /*8d40*/  FENCE.VIEW.ASYNC.S ;  /* 0x00000000000073c6 */ /* 0x001e220000000000 */
[----:B------:R-:W-:Y:S01]  /*8d50*/  IMAD.WIDE.U32 R2, R21, UR8, R2 ;  /* 0x0000000815027c25 */ /* 0x000fe2000f8e0002 */
[----:B------:R-:W-:-:S03]  /*8d60*/  ULDC.64 UR8, c[0x0][0xad8] ;  /* 0x0002b60000087ab9 */ /* 0x000fc60000000a00 */
[----:B------:R-:W-:Y:S02]  /*8d70*/  IMAD.U32 R40, RZ, RZ, UR16 ;  /* 0x00000010ff287e24 */ /* 0x000fe4000f8e00ff */
[----:B------:R-:W-:Y:S02]  /*8d80*/  IMAD.IADD R3, R3, 0x1, R41 ;  /* 0x0000000103037824 */ /* 0x000fe400078e0229 */
[----:B------:R-:W-:Y:S02]  /*8d90*/  IMAD R20, R0, UR8, RZ ;  /* 0x0000000800147c24 */ /* 0x000fe4000f8e02ff */
[----:B------:R-:W-:Y:S02]  /*8da0*/  IMAD R40, R40, 0x80, R23 ;  /* 0x0000008028287824 */ /* 0x000fe400078e0217 */
[C---:B------:R-:W-:Y:S02]  /*8db0*/  IMAD R21, R37.reuse, UR9, R20 ;  /* 0x0000000925157c24 */ /* 0x040fe4000f8e0214 */
[----:B------:R-:W-:Y:S01]  /*8dc0*/  IMAD.WIDE.U32 R2, R37, UR8, R2 ;  /* 0x0000000825027c25 */ /* 0x000fe2000f8e0002 */
[----:B------:R-:W-:Y:S01]  /*8dd0*/  ISETP.GE.AND P2, PT, R40, R43, PT ;  /* 0x0000002b2800720c */ /* 0x000fe20003f46270 */
[----:B------:R-:W-:-:S02]  /*8de0*/  ULDC.64 UR8, c[0x0][0xa80] ;  /* 0x0002a00000087ab9 */ /* 0x000fc40000000a00 */
[----:B------:R-:W-:Y:S01]  /*8df0*/  VIADD R0, R40, 0x20 ;  /* 0x0000002028007836 */ /* 0x000fe20000000000 */
[----:B------:R-:W-:Y:S01]  /*8e00*/  LEA R22, P3, R2, UR8, 0x1 ;  /* 0x0000000802167c11 */ /* 0x000fe2000f8608ff */
[----:B------:R-:W-:Y:S01]  /*8e10*/  IMAD.IADD R3, R3, 0x1, R21 ;  /* 0x0000000103037824 */ /* 0x000fe200078e0215 */
[----:B------:R-:W-:Y:S02]  /*8e20*/  IADD3 R42, R42, 0x30820, RZ ;  /* 0x000308202a2a7810 */ /* 0x000fe40007ffe0ff */
        /* <DEDUP_REMOVED lines=13> */
[----:B------:R-:W-:-:S09]  /*8f00*/  ISETP.GE.AND P2, PT, R18, UR4, PT ;  /* 0x0000000412007c0c */ /* 0x000fd2000bf46270 */
[CC--:B-1----:R-:W-:Y:S02]  /*8f10*/  @!P4 LEA R2, P6, R16.reuse, R37.reuse, 0x1 ;  /* 0x000000251002c211 */ /* 0x0c2fe400078c08ff */
[CC--:B------:R-:W-:Y:S02]  /*8f20*/  @!P3 LEA R20, P5, R17.reuse, R37.reuse, 0x1 ;  /* 0x000000251114b211 */ /* 0x0c0fe400078a08ff */
[-C--:B--2---:R-:W-:Y:S02]  /*8f30*/  @!P4 LEA.HI.X R3, R16, R0.reuse, R203, 0x1, P6 ;  /* 0x000000001003c211 */ /* 0x084fe400030f0ccb */
[C---:B------:R-:W-:Y:S02]  /*8f40*/  @!P2 LEA R36, P6, R18.reuse, R37, 0x1 ;  /* 0x000000251224a211 */ /* 0x040fe400078c08ff */
[-C--:B------:R-:W-:Y:S01]  /*8f50*/  @!P3 LEA.HI.X R21, R17, R0.reuse, R202, 0x1, P5 ;  /* 0x000000001115b211 */ /* 0x080fe200028f0cca */
[----:B-----5:R3:W-:Y:S01]  /*8f60*/  @!P4 ST.E.128 desc[UR36][R2.64], R28 ;  /* 0x0000001c0200c985 */ /* 0x0207e2000c101d24 */
[----:B------:R-:W-:-:S03]  /*8f70*/  @!P2 LEA.HI.X R37, R18, R0, R201, 0x1, P6 ;  /* 0x000000001225a211 */ /* 0x000fc600030f0cc9 */
[----:B------:R3:W-:Y:S04]  /*8f80*/  @!P3 ST.E.128 desc[UR36][R20.64], R52 ;  /* 0x000000341400b985 */ /* 0x0007e8000c101d24 */
[----:B------:R3:W-:Y:S02]  /*8f90*/  @!P2 ST.E.128 desc[UR36][R36.64], R64 ;  /* 0x000000402400a985 */ /* 0x0007e4000c101d24 */
.L_x_3513:
[----:B------:R-:W-:Y:S05]  /*8fa0*/  BSYNC B1 ;  /* 0x0000000000017941 */ /* 0x000fea0003800000 */
.L_x_3512:
[----:B--2---:R2:W4:Y:S01]  /*8fb0*/  SHFL.IDX PT, R0, R38, 0x1, 0x181f ;  /* 0x00381f0026007f89 */ /* 0x00452200000e0000 */
[----:B------:R-:W-:Y:S03]  /*8fc0*/  BSSY B1, `(.L_x_3514) ;  /* 0x0000010000017945 */ /* 0x000fe60003800000 */
[----:B---3-5:R2:W3:Y:S01]  /*8fd0*/  SHFL.IDX PT, R29, R22, 0x1, 0x181f ;  /* 0x00381f00161d7f89 */ /* 0x0284e200000e0000 */
[----:B------:R-:W-:Y:S05]  /*8fe0*/  @P1 BRA `(.L_x_3515) ;  /* 0x0000000000341947 */ /* 0x000fea0003800000 */
[----:B------:R-:W-:Y:S02]  /*8ff0*/  ULDC UR4, c[0x0][0xac8] ;  /* 0x0002b20000047ab9 */ /* 0x000fe40000000800 */
[----:B------:R-:W-:Y:S02]  /*9000*/  ISETP.GE.AND P4, PT, R16, UR4, PT ;  /* 0x0000000410007c0c */ /* 0x000fe4000bf86270 */
[----:B------:R-:W-:Y:S02]  /*9010*/  ISETP.GE.AND P5, PT, R17, UR4, PT ;  /* 0x0000000411007c0c */ /* 0x000fe4000bfa6270 */
[----:B------:R-:W-:-:S09]  /*9020*/  ISETP.GE.AND P6, PT, R18, UR4, PT ;  /* 0x0000000412007c0c */ /* 0x000fd2000bfc6270 */
[-C--:B---3--:R-:W-:Y:S02]  /*9030*/  @!P4 LEA R2, P1, R16, R29.reuse, 0x1 ;  /* 0x0000001d1002c211 */ /* 0x088fe400078208ff */
[CC--:B------:R-:W-:Y:S02]  /*9040*/  @!P5 LEA R20, P2, R17.reuse, R29.reuse, 0x1 ;  /* 0x0000001d1114d211 */ /* 0x0c0fe400078408ff */
[----:B------:R-:W-:Y:S02]  /*9050*/  @!P6 LEA R28, P3, R18, R29, 0x1 ;  /* 0x0000001d121ce211 */ /* 0x000fe400078608ff */
[-C--:B----4-:R-:W-:Y:S02]  /*9060*/  @!P4 LEA.HI.X R3, R16, R0.reuse, R203, 0x1, P1 ;  /* 0x000000001003c211 */ /* 0x090fe400008f0ccb */
[-C--:B------:R-:W-:Y:S02]  /*9070*/  @!P5 LEA.HI.X R21, R17, R0.reuse, R202, 0x1, P2 ;  /* 0x000000001115d211 */ /* 0x080fe400010f0cca */
[----:B------:R-:W-:Y:S01]  /*9080*/  @!P6 LEA.HI.X R29, R18, R0, R201, 0x1, P3 ;  /* 0x00000000121de211 */ /* 0x000fe200018f0cc9 */
[----:B------:R3:W-:Y:S04]  /*9090*/  @!P4 ST.E.128 desc[UR36][R2.64], R12 ;  /* 0x0000000c0200c985 */ /* 0x0007e8000c101d24 */
[----:B------:R3:W-:Y:S04]  /*90a0*/  @!P5 ST.E.128 desc[UR36][R20.64], R44 ;  /* 0x0000002c1400d985 */ /* 0x0007e8000c101d24 */
[----:B------:R3:W-:Y:S02]  /*90b0*/  @!P6 ST.E.128 desc[UR36][R28.64], R60 ;  /* 0x0000003c1c00e985 */ /* 0x0007e4000c101d24 */
.L_x_3515:
[----:B------:R-:W-:Y:S05]  /*90c0*/  BSYNC B1 ;  /* 0x0000000000017941 */ /* 0x000fea0003800000 */
.L_x_3514:
[----:B----4-:R4:W0:Y:S01]  /*90d0*/  SHFL.IDX PT, R0, R38, 0x2, 0x181f ;  /* 0x00581f0026007f89 */ /* 0x01082200000e0000 */
[----:B------:R-:W-:Y:S03]  /*90e0*/  BSSY B1, `(.L_x_3516) ;  /* 0x0000010000017945 */ /* 0x000fe60003800000 */
[----:B---3--:R4:W3:Y:S01]  /*90f0*/  SHFL.IDX PT, R15, R22, 0x2, 0x181f ;  /* 0x00581f00160f7f89 */ /* 0x0088e200000e0000 */
        /* <DEDUP_REMOVED lines=8> */
[-C--:B0-----:R-:W-:Y:S02]  /*9180*/  @!P3 LEA.HI.X R3, R16, R0.reuse, R203, 0x1, P0 ;  /* 0x000000001003b211 */ /* 0x081fe400000f0ccb */
[-C--:B------:R-:W-:Y:S02]  /*9190*/  @!P4 LEA.HI.X R13, R17, R0.reuse, R202, 0x1, P1 ;  /* 0x00000000110dc211 */ /* 0x080fe400008f0cca */
[----:B------:R-:W-:Y:S01]  /*91a0*/  @!P5 LEA.HI.X R15, R18, R0, R201, 0x1, P2 ;  /* 0x00000000120fd211 */ /* 0x000fe200010f0cc9 */
[----:B------:R0:W-:Y:S04]  /*91b0*/  @!P3 ST.E.128 desc[UR36][R2.64], R8 ;  /* 0x000000080200b985 */ /* 0x0001e8000c101d24 */
[----:B------:R0:W-:Y:S04]  /*91c0*/  @!P4 ST.E.128 desc[UR36][R12.64], R32 ;  /* 0x000000200c00c985 */ /* 0x0001e8000c101d24 */
[----:B------:R0:W-:Y:S02]  /*91d0*/  @!P5 ST.E.128 desc[UR36][R14.64], R56 ;  /* 0x000000380e00d985 */ /* 0x0001e4000c101d24 */
.L_x_3517:
[----:B------:R-:W-:Y:S05]  /*91e0*/  BSYNC B1 ;  /* 0x0000000000017941 */ /* 0x000fea0003800000 */
.L_x_3516:
[----:B0-----:R-:W-:Y:S01]  /*91f0*/  VIADD R0, R40, 0x60 ;  /* 0x0000006028007836 */ /* 0x001fe20000000000 */
[----:B--2-4-:R-:W4:Y:S04]  /*9200*/  SHFL.IDX PT, R38, R38, 0x3, 0x181f ;  /* 0x00781f0026267f89 */ /* 0x014f2800000e0000 */
[----:B------:R-:W-:Y:S01]  /*9210*/  ISETP.GE.AND P0, PT, R0, R43, PT ;  /* 0x0000002b0000720c */ /* 0x000fe20003f06270 */
[----:B------:R0:W2:-:S12]  /*9220*/  SHFL.IDX PT, R11, R22, 0x3, 0x181f ;  /* 0x00781f00160b7f89 */ /* 0x00009800000e0000 */
[----:B0-----:R-:W-:Y:S05]  /*9230*/  @P0 BRA `(.L_x_3518) ;  /* 0x0000000c007c0947 */ /* 0x001fea0003800000 */
[----:B------:R-:W-:Y:S02]  /*9240*/  ULDC UR4, c[0x0][0xac8] ;  /* 0x0002b20000047ab9 */ /* 0x000fe40000000800 */
[----:B------:R-:W-:Y:S02]  /*9250*/  ISETP.GE.AND P2, PT, R16, UR4, PT ;  /* 0x0000000410007c0c */ /* 0x000fe4000bf46270 */
[----:B------:R-:W-:-:S11]  /*9260*/  ISETP.GE.AND P3, PT, R17, UR4, PT ;  /* 0x0000000411007c0c */ /* 0x000fd6000bf66270 */
[CC--:B--2---:R-:W-:Y:S02]  /*9270*/  @!P2 LEA R2, P0, R16.reuse, R11.reuse, 0x1 ;  /* 0x0000000b1002a211 */ /* 0x0c4fe400078008ff */
[C---:B------:R-:W-:Y:S02]  /*9280*/  @!P3 LEA R8, P1, R17.reuse, R11, 0x1 ;  /* 0x0000000b1108b211 */ /* 0x040fe400078208ff */
[-C--:B----4-:R-:W-:Y:S02]  /*9290*/  @!P2 LEA.HI.X R3, R16, R38.reuse, R203, 0x1, P0 ;  /* 0x000000261003a211 */ /* 0x090fe400000f0ccb */
[----:B------:R-:W-:Y:S02]  /*92a0*/  @!P3 LEA.HI.X R9, R17, R38, R202, 0x1, P1 ;  /* 0x000000261109b211 */ /* 0x000fe400008f0cca */
[----:B------:R-:W-:Y:S01]  /*92b0*/  ISETP.GE.AND P0, PT, R18, UR4, PT ;  /* 0x0000000412007c0c */ /* 0x000fe2000bf06270 */
[----:B------:R0:W-:Y:S04]  /*92c0*/  @!P2 ST.E.128 desc[UR36][R2.64], R4 ;  /* 0x000000040200a985 */ /* 0x0001e8000c101d24 */
[----:B------:R0:W-:Y:S08]  /*92d0*/  @!P3 ST.E.128 desc[UR36][R8.64], R24 ;  /* 0x000000180800b985 */ /* 0x0001f0000c101d24 */
[----:B------:R-:W-:Y:S05]  /*92e0*/  @P0 BRA `(.L_x_3518) ;  /* 0x0000000c00500947 */ /* 0x000fea0003800000 */
[----:B0-----:R-:W-:-:S04]  /*92f0*/  LEA R2, P0, R18, R11, 0x1 ;  /* 0x0000000b12027211 */ /* 0x001fc800078008ff */
[----:B------:R-:W-:-:S05]  /*9300*/  LEA.HI.X R3, R18, R38, R201, 0x1, P0 ;  /* 0x0000002612037211 */ /* 0x000fca00000f0cc9 */
[----:B------:R0:W-:Y:S01]  /*9310*/  ST.E.128 desc[UR36][R2.64], R48 ;  /* 0x0000003002007985 */ /* 0x0001e2000c101d24 */
[----:B------:R-:W-:Y:S05]  /*9320*/  BRA `(.L_x_3518) ;  /* 0x0000000c00407947 */ /* 0x000fea0003800000 */
.L_x_3510:
[----:B------:R-:W-:Y:S01]  /*9330*/  R2UR UR4, R192 ;  /* 0x00000000c00472ca */ /* 0x000fe200000e0000 */
[----:B------:R-:W-:Y:S01]  /*9340*/  ULDC.64 UR10, c[0x0][0xc00] ;  /* 0x00030000000a7ab9 */ /* 0x000fe20000000a00 */
[----:B------:R-:W-:Y:S01]  /*9350*/  USHF.L.U32 UR8, UR60, 0x2, URZ ;  /* 0x000000023c087899 */ /* 0x000fe2000800063f */
[----:B------:R-:W0:Y:S01]  /*9360*/  LDC R11, c[0x0][0xbe8] ;  /* 0x0002fa00ff0b7b82 */ /* 0x000e220000000800 */
[----:B------:R-:W-:-:S04]  /*9370*/  UISETP.NE.U32.AND UP0, UPT, UR10, URZ, UPT ;  /* 0x0000003f0a00728c */ /* 0x000fc8000bf05070 */
[----:B------:R-:W-:-:S05]  /*9380*/  UISETP.NE.AND.EX UP0, UPT, UR11, URZ, UPT, UP0 ;  /* 0x0000003f0b00728c */ /* 0x000fca000bf05300 */
[----:B------:R-:W-:Y:S01]  /*9390*/  USHF.L.U64.HI UR9, UR60, 0x2, UR4 ;  /* 0x000000023c097899 */ /* 0x000fe20008010204 */
[----:B------:R-:W-:Y:S01]  /*93a0*/  PLOP3.LUT P2, PT, PT, PT, UP0, 0x80, 0x0 ;  /* 0x000000000000781c */ /* 0x000fe20003f4f008 */
[----:B------:R-:W-:-:S04]  /*93b0*/  UIADD3 UR4, UP1, UR8, UR10, URZ ;  /* 0x0000000a08047290 */ /* 0x000fc8000ff3e03f */
[----:B------:R-:W-:Y:S02]  /*93c0*/  UIADD3.X UR7, UR9, UR11, URZ, UP1, !UPT ;  /* 0x0000000b09077290 */ /* 0x000fe40008ffe43f */
[----:B------:R-:W-:Y:S01]  /*93d0*/  IMAD.U32 R2, RZ, RZ, UR4 ;  /* 0x00000004ff027e24 */ /* 0x000fe2000f8e00ff */
[----:B------:R-:W-:Y:S02]  /*93e0*/  ULDC.64 UR10, c[0x0][0xc08] ;  /* 0x00030200000a7ab9 */ /* 0x000fe40000000a00 */
[----:B------:R-:W-:Y:S01]  /*93f0*/  UISETP.NE.U32.AND UP1, UPT, UR10, URZ, UPT ;  /* 0x0000003f0a00728c */ /* 0x000fe2000bf25070 */
[----:B------:R-:W-:-:S03]  /*9400*/  MOV R3, UR7 ;  /* 0x0000000700037c02 */ /* 0x000fc60008000f00 */
        /* <DEDUP_REMOVED lines=13> */
[----:B------:R-:W-:-:S10]  /*94e0*/  ISETP.GE.AND P1, PT, R204, 0x80, PT ;  /* 0x00000080cc00780c */ /* 0x000fd40003f26270 */
[----:B------:R-:W0:Y:S01]  /*94f0*/  @P0 LDC R9, c[0x0][0xbec] ;  /* 0x0002fb00ff090b82 */ /* 0x000e220000000800 */
[----:B--2---:R-:W-:-:S13]  /*9500*/  @P2 R2UR UR4, R6 ;  /* 0x00000000060422ca */ /* 0x004fda00000e0000 */
[----:B------:R-:W-:Y:S01]  /*9510*/  USHF.R.S32.HI UR10, URZ, 0x1f, UR4 ;  /* 0x0000001f3f0a7899 */ /* 0x000fe20008011404 */
[----:B01----:R-:W-:Y:S11]  /*9520*/  @P3 BRA `(.L_x_3519) ;  /* 0x0000000000103947 */ /* 0x003ff60003800000 */
[----:B------:R-:W-:Y:S05]  /*9530*/  @!P2 BRA `(.L_x_3519) ;  /* 0x00000000000ca947 */ /* 0x000fea0003800000 */
[----:B------:R-:W2:Y:S04]  /*9540*/  LDG.E R5, desc[UR36][R2.64] ;  /* 0x0000002402057981 */ /* 0x000ea8000c1e1900 */
[----:B-----5:R-:W2:Y:S02]  /*9550*/  LDG.E R0, desc[UR36][R2.64+0x4] ;  /* 0x0000042402007981 */ /* 0x020ea4000c1e1900 */
[----:B--2---:R-:W-:-:S07]  /*9560*/  IMAD.IADD R0, R0, 0x1, -R5 ;  /* 0x0000000100007824 */ /* 0x004fce00078e0a05 */
.L_x_3519:
[----:B------:R-:W-:Y:S01]  /*9570*/  R2UR UR7, R192 ;  /* 0x00000000c00772ca */ /* 0x000fe200000e0000 */
[----:B------:R-:W-:Y:S01]  /*9580*/  USEL UR60, UR60, URZ, !UP0 ;  /* 0x0000003f3c3c7287 */ /* 0x000fe2000c000000 */
[----:B------:R-:W-:Y:S11]  /*9590*/  BSSY B1, `(.L_x_3520) ;  /* 0x000002e000017945 */ /* 0x000ff60003800000 */
[----:B------:R-:W-:Y:S01]  /*95a0*/  USEL UR12, UR7, URZ, !UP0 ;  /* 0x0000003f070c7287 */ /* 0x000fe2000c000000 */
[----:B------:R-:W-:Y:S11]  /*95b0*/  @P1 BRA `(.L_x_3521) ;  /* 0x0000000000ac1947 */ /* 0x000ff60003800000 */
[----:B------:R-:W0:Y:S01]  /*95c0*/  S2R R3, SR_TID.X ;  /* 0x0000000000037919 */ /* 0x000e220000002100 */
[----:B------:R-:W1:Y:S01]  /*95d0*/  LDC R7, c[0x0][0xbe8] ;  /* 0x0002fa00ff077b82 */ /* 0x000e620000000800 */
[----:B------:R-:W-:-:S13]  /*95e0*/  R2UR UR7, R22 ;  /* 0x00000000160772ca */ /* 0x000fda00000e0000 */
[----:B------:R-:W-:-:S05]  /*95f0*/  MOV R2, UR7 ;  /* 0x0000000700027c02 */ /* 0x000fca0008000f00 */
[----:B0-----:R-:W-:Y:S02]  /*9600*/  IMAD R2, R2, 0x80, R3 ;  /* 0x0000008002027824 */ /* 0x001fe400078e0203 */
[----:B-1---5:R-:W-:Y:S02]  /*9610*/  IMAD R3, R0, R7, RZ ;  /* 0x0000000700037224 */ /* 0x022fe400078e02ff */
[----:B------:R-:W-:-:S05]  /*9620*/  VIADD R4, R2, 0xffffff80 ;  /* 0xffffff8002047836 */ /* 0x000fca0000000000 */
[----:B------:R-:W-:-:S13]  /*9630*/  ISETP.GE.AND P1, PT, R4, R3, PT ;  /* 0x000000030400720c */ /* 0x000fda0003f26270 */
[----:B------:R-:W-:Y:S05]  /*9640*/  @P1 BRA `(.L_x_3521) ;  /* 0x0000000000881947 */ /* 0x000fea0003800000 */
[----:B------:R-:W-:Y:S01]  /*9650*/  ISETP.NE.AND P1, PT, R7, 0x1, PT ;  /* 0x000000010700780c */ /* 0x000fe20003f25270 */
[----:B------:R-:W-:Y:S01]  /*9660*/  ULDC.64 UR14, c[0x0][0xb90] ;  /* 0x0002e400000e7ab9 */ /* 0x000fe20000000a00 */
[----:B------:R-:W-:Y:S01]  /*9670*/  UMOV UR8, UR4 ;  /* 0x0000000400087c82 */ /* 0x000fe20008000000 */
[----:B------:R-:W-:Y:S01]  /*9680*/  UIMAD UR7, UR11, UR14, URZ ;  /* 0x0000000e0b0772a4 */ /* 0x000fe2000f8e023f */
[----:B------:R-:W-:Y:S01]  /*9690*/  IMAD.MOV.U32 R2, RZ, RZ, R4 ;  /* 0x000000ffff027224 */ /* 0x000fe200078e0004 */
[----:B------:R-:W-:Y:S02]  /*96a0*/  UMOV UR9, UR10 ;  /* 0x0000000a00097c82 */ /* 0x000fe40008000000 */
[----:B------:R-:W-:Y:S02]  /*96b0*/  UIMAD.WIDE.U32 UR8, UR61, UR14, UR8 ;  /* 0x0000000e3d0872a5 */ /* 0x000fe4000f8e0008 */
[----:B------:R-:W-:-:S03]  /*96c0*/  UIMAD UR7, UR61, UR15, UR7 ;  /* 0x0000000f3d0772a4 */ /* 0x000fc6000f8e0207 */
[----:B------:R-:W-:Y:S01]  /*96d0*/  ULDC.64 UR14, c[0x0][0xb98] ;  /* 0x0002e600000e7ab9 */ /* 0x000fe20000000a00 */
[----:B------:R-:W0:Y:S01]  /*96e0*/  @P1 LDC R3, c[0x0][0xbec] ;  /* 0x0002fb00ff031b82 */ /* 0x000e220000000800 */
[----:B------:R-:W-:Y:S02]  /*96f0*/  UIADD3 UR9, UR9, UR7, URZ ;  /* 0x0000000709097290 */ /* 0x000fe4000fffe03f */
[----:B------:R-:W-:Y:S02]  /*9700*/  UIMAD UR7, UR12, UR14, URZ ;  /* 0x0000000e0c0772a4 */ /* 0x000fe4000f8e023f */
[----:B------:R-:W-:Y:S02]  /*9710*/  UIMAD.WIDE.U32 UR8, UR60, UR14, UR8 ;  /* 0x0000000e3c0872a5 */ /* 0x000fe4000f8e0008 */
[----:B------:R-:W-:Y:S01]  /*9720*/  UIMAD UR7, UR60, UR15, UR7 ;  /* 0x0000000f3c0772a4 */ /* 0x000fe2000f8e0207 */
[----:B------:R-:W1:Y:S02]  /*9730*/  @P1 LDC R6, c[0x0][0xbf0] ;  /* 0x0002fc00ff061b82 */ /* 0x000e640000000800 */
[----:B------:R-:W-:Y:S01]  /*9740*/  ULDC.64 UR14, c[0x0][0xb88] ;  /* 0x0002e200000e7ab9 */ /* 0x000fe20000000a00 */
[----:B0-----:R-:W-:-:S05]  /*9750*/  @P1 IMAD.HI.U32 R3, R4, R3, RZ ;  /* 0x0000000304031227 */ /* 0x001fca00078e00ff */
[----:B-1----:R-:W-:Y:S02]  /*9760*/  @P1 SHF.R.U32.HI R2, RZ, R6, R3 ;  /* 0x00000006ff021219 */ /* 0x002fe40000011603 */
[----:B------:R-:W-:Y:S02]  /*9770*/  MOV R6, UR7 ;  /* 0x0000000700067c02 */ /* 0x000fe40008000f00 */
        /* <DEDUP_REMOVED lines=15> */
.L_x_3521:
[----:B------:R-:W-:Y:S05]  /*9870*/  BSYNC B1 ;  /* 0x0000000000017941 */ /* 0x000fea0003800000 */
.L_x_3520:
[----:B------:R-:W-:Y:S01]  /*9880*/  R2UR UR13, R22 ;  /* 0x00000000160d72ca */ /* 0x000fe200000e0000 */
[----:B0-----:R-:W0:Y:S01]  /*9890*/  @P0 LDC R3, c[0x0][0xbf0] ;  /* 0x0002fc00ff030b82 */ /* 0x001e220000000800 */
[----:B------:R-:W-:Y:S01]  /*98a0*/  ULDC.64 UR14, c[0x0][0xaa0] ;  /* 0x0002a800000e7ab9 */ /* 0x000fe20000000a00 */
[----:B------:R-:W-:Y:S01]  /*98b0*/  IMAD R2, R19, 0x20, R23 ;  /* 0x0000002013027824 */ /* 0x000fe200078e0217 */
[----:B------:R-:W-:Y:S01]  /*98c0*/  UIMAD UR7, UR10, UR14, URZ ;  /* 0x0000000e0a0772a4 */ /* 0x000fe2000f8e023f */
[----:B------:R-:W-:Y:S01]  /*98d0*/  BSSY B1, `(.L_x_3522) ;  /* 0x000003f000017945 */ /* 0x000fe20003800000 */
[----:B------:R-:W-:Y:S02]  /*98e0*/  UIMAD.WIDE.U32 UR8, UR4, UR14, URZ ;  /* 0x0000000e040872a5 */ /* 0x000fe4000f8e003f */
[----:B------:R-:W-:-:S03]  /*98f0*/  UIMAD UR7, UR4, UR15, UR7 ;  /* 0x0000000f040772a4 */ /* 0x000fc6000f8e0207 */
[----:B------:R-:W-:Y:S01]  /*9900*/  ULDC.64 UR14, c[0x0][0xae8] ;  /* 0x0002ba00000e7ab9 */ /* 0x000fe20000000a00 */
[----:B------:R-:W-:Y:S01]  /*9910*/  UIADD3 UR9, UR9, UR7, URZ ;  /* 0x0000000709097290 */ /* 0x000fe2000fffe03f */
[----:B------:R-:W-:Y:S01]  /*9920*/  IMAD.U32 R5, RZ, RZ, UR13 ;  /* 0x0000000dff057e24 */ /* 0x000fe2000f8e00ff */
[----:B------:R-:W-:Y:S02]  /*9930*/  UIMAD UR4, UR11, UR14, URZ ;  /* 0x0000000e0b0472a4 */ /* 0x000fe4000f8e023f */
[----:B------:R-:W-:Y:S02]  /*9940*/  UIMAD.WIDE.U32 UR8, UR61, UR14, UR8 ;  /* 0x0000000e3d0872a5 */ /* 0x000fe4000f8e0008 */
[----:B------:R-:W-:Y:S01]  /*9950*/  LEA R6, R5, R2, 0x7 ;  /* 0x0000000205067211 */ /* 0x000fe200078e38ff */
[----:B------:R-:W-:Y:S01]  /*9960*/  UIMAD UR4, UR61, UR15, UR4 ;  /* 0x0000000f3d0472a4 */ /* 0x000fe2000f8e0204 */
[----:B------:R-:W-:-:S03]  /*9970*/  ULDC.64 UR10, c[0x0][0xaf0] ;  /* 0x0002bc00000a7ab9 */ /* 0x000fc60000000a00 */
        /* <DEDUP_REMOVED lines=30> */
[----:B------:R-:W-:Y:S01]  /*9b60*/  LEA R4, P3, R2, UR8, 0x1 ;  /* 0x0000000802047c11 */ /* 0x000fe2000f8608ff */
[----:B------:R-:W-:-:S03]  /*9b70*/  IMAD.IADD R3, R3, 0x1, R5 ;  /* 0x0000000103037824 */ /* 0x000fc600078e0205 */
[-C--:B------:R-:W-:Y:S02]  /*9b80*/  ISETP.GE.AND P1, PT, R0, R11.reuse, PT ;  /* 0x0000000b0000720c */ /* 0x080fe40003f26270 */
[----:B------:R-:W-:Y:S02]  /*9b90*/  IADD3 R0, R6, 0x40, RZ ;  /* 0x0000004006007810 */ /* 0x000fe40007ffe0ff */
        /* <DEDUP_REMOVED lines=14> */
[----:B------:R3:W-:Y:S01]  /*9c80*/  @!P4 ST.E.128 desc[UR36][R8.64], RZ ;  /* 0x000000ff0800c985 */ /* 0x0007e2000c101d24 */
[----:B------:R-:W-:-:S03]  /*9c90*/  @!P2 LEA.HI.X R3, R18, R0, R201, 0x1, P6 ;  /* 0x000000001203a211 */ /* 0x000fc600030f0cc9 */
[----:B------:R3:W-:Y:S04]  /*9ca0*/  @!P3 ST.E.128 desc[UR36][R12.64], RZ ;  /* 0x000000ff0c00b985 */ /* 0x0007e8000c101d24 */
[----:B------:R3:W-:Y:S02]  /*9cb0*/  @!P2 ST.E.128 desc[UR36][R2.64], RZ ;  /* 0x000000ff0200a985 */ /* 0x0007e4000c101d24 */
.L_x_3523:
[----:B------:R-:W-:Y:S05]  /*9cc0*/  BSYNC B1 ;  /* 0x0000000000017941 */ /* 0x000fea0003800000 */
.L_x_3522:
[----:B--2---:R2:W4:Y:S01]  /*9cd0*/  SHFL.IDX PT, R0, R5, 0x1, 0x181f ;  /* 0x00381f0005007f89 */ /* 0x00452200000e0000 */
[----:B------:R-:W-:Y:S03]  /*9ce0*/  BSSY B1, `(.L_x_3524) ;  /* 0x0000010000017945 */ /* 0x000fe60003800000 */
[----:B-1-3--:R2:W1:Y:S01]  /*9cf0*/  SHFL.IDX PT, R3, R4, 0x1, 0x181f ;  /* 0x00381f0004037f89 */ /* 0x00a46200000e0000 */
[----:B------:R-:W-:Y:S05]  /*9d00*/  @P1 BRA `(.L_x_3525) ;  /* 0x0000000000341947 */ /* 0x000fea0003800000 */
[----:B------:R-:W-:Y:S02]  /*9d10*/  ULDC UR4, c[0x0][0xac8] ;  /* 0x0002b20000047ab9 */ /* 0x000fe40000000800 */
[----:B------:R-:W-:Y:S02]  /*9d20*/  ISETP.GE.AND P4, PT, R16, UR4, PT ;  /* 0x0000000410007c0c */ /* 0x000fe4000bf86270 */
[----:B------:R-:W-:Y:S02]  /*9d30*/  ISETP.GE.AND P5, PT, R17, UR4, PT ;  /* 0x0000000411007c0c */ /* 0x000fe4000bfa6270 */
[----:B------:R-:W-:-:S09]  /*9d40*/  ISETP.GE.AND P6, PT, R18, UR4, PT ;  /* 0x0000000412007c0c */ /* 0x000fd2000bfc6270 */
[-C--:B-1----:R-:W-:Y:S02]  /*9d50*/  @!P4 LEA R8, P1, R16, R3.reuse, 0x1 ;  /* 0x000000031008c211 */ /* 0x082fe400078208ff */
[CC--:B------:R-:W-:Y:S02]  /*9d60*/  @!P5 LEA R12, P2, R17.reuse, R3.reuse, 0x1 ;  /* 0x00000003110cd211 */ /* 0x0c0fe400078408ff */
[----:B------:R-:W-:Y:S02]  /*9d70*/  @!P6 LEA R2, P3, R18, R3, 0x1 ;  /* 0x000000031202e211 */ /* 0x000fe400078608ff */
[-C--:B----4-:R-:W-:Y:S02]  /*9d80*/  @!P4 LEA.HI.X R9, R16, R0.reuse, R203, 0x1, P1 ;  /* 0x000000001009c211 */ /* 0x090fe400008f0ccb */
[-C--:B------:R-:W-:Y:S02]  /*9d90*/  @!P5 LEA.HI.X R13, R17, R0.reuse, R202, 0x1, P2 ;  /* 0x00000000110dd211 */ /* 0x080fe400010f0cca */
[----:B------:R-:W-:Y:S01]  /*9da0*/  @!P6 LEA.HI.X R3, R18, R0, R201, 0x1, P3 ;  /* 0x000000001203e211 */ /* 0x000fe200018f0cc9 */
[----:B------:R3:W-:Y:S04]  /*9db0*/  @!P4 ST.E.128 desc[UR36][R8.64], RZ ;  /* 0x000000ff0800c985 */ /* 0x0007e8000c101d24 */
[----:B------:R3:W-:Y:S04]  /*9dc0*/  @!P5 ST.E.128 desc[UR36][R12.64], RZ ;  /* 0x000000ff0c00d985 */ /* 0x0007e8000c101d24 */
[----:B------:R3:W-:Y:S02]  /*9dd0*/  @!P6 ST.E.128 desc[UR36][R2.64], RZ ;  /* 0x000000ff0200e985 */ /* 0x0007e4000c101d24 */
.L_x_3525:
[----:B------:R-:W-:Y:S05]  /*9de0*/  BSYNC B1 ;  /* 0x0000000000017941 */ /* 0x000fea0003800000 */
.L_x_3524:
[----:B----4-:R4:W0:Y:S01]  /*9df0*/  SHFL.IDX PT, R0, R5, 0x2, 0x181f ;  /* 0x00581f0005007f89 */ /* 0x01082200000e0000 */
        /* <DEDUP_REMOVED lines=10> */
[-C--:B0-----:R-:W-:Y:S02]  /*9ea0*/  @!P3 LEA.HI.X R9, R16, R0.reuse, R203, 0x1, P0 ;  /* 0x000000001009b211 */ /* 0x081fe400000f0ccb */
[-C--:B------:R-:W-:Y:S02]  /*9eb0*/  @!P4 LEA.HI.X R13, R17, R0.reuse, R202, 0x1, P1 ;  /* 0x00000000110dc211 */ /* 0x080fe400008f0cca */
[----:B------:R-:W-:Y:S01]  /*9ec0*/  @!P5 LEA.HI.X R3, R18, R0, R201, 0x1, P2 ;  /* 0x000000001203d211 */ /* 0x000fe200010f0cc9 */
[----:B------:R3:W-:Y:S04]  /*9ed0*/  @!P3 ST.E.128 desc[UR36][R8.64], RZ ;  /* 0x000000ff0800b985 */ /* 0x0007e8000c101d24 */
[----:B------:R3:W-:Y:S04]  /*9ee0*/  @!P4 ST.E.128 desc[UR36][R12.64], RZ ;  /* 0x000000ff0c00c985 */ /* 0x0007e8000c101d24 */
[----:B------:R3:W-:Y:S02]  /*9ef0*/  @!P5 ST.E.128 desc[UR36][R2.64], RZ ;  /* 0x000000ff0200d985 */ /* 0x0007e4000c101d24 */
.L_x_3527:
[----:B------:R-:W-:Y:S05]  /*9f00*/  BSYNC B1 ;  /* 0x0000000000017941 */ /* 0x000fea0003800000 */
.L_x_3526:
        /* <DEDUP_REMOVED lines=18> */
.L_x_3518:
[----:B------:R-:W-:Y:S05]  /*a030*/  BSYNC B0 ;  /* 0x0000000000007941 */ /* 0x000fea0003800000 */
.L_x_3509:
[----:B------:R-:W-:Y:S02]  /*a040*/  ULDC UR4, c[0x0][0xc3c] ;  /* 0x00030f0000047ab9 */ /* 0x000fe40000000800 */
[----:B------:R-:W-:-:S13]  /*a050*/  ISETP.GE.AND P0, PT, R39, UR4, PT ;  /* 0x0000000427007c0c */ /* 0x000fda000bf06270 */
[----:B------:R-:W-:Y:S05]  /*a060*/  @!P0 BRA `(.L_x_3528) ;  /* 0xffffff6c004c8947 */ /* 0x000fea000383ffff */
[----:B------:R-:W-:Y:S05]  /*a070*/  EXIT ;  /* 0x000000000000794d */ /* 0x000fea0003800000 */
.L_x_3481:
        /* <DEDUP_REMOVED lines=16> */
.L_x_3529:
        /* <DEDUP_REMOVED lines=34> */
[----:B-1----:R-:W-:Y:S02]  /*a3a0*/  ISETP.GT.AND P6, PT, R4, UR6, PT ;  /* 0x0000000604007c0c */ /* 0x002fe4000bfc4270 */
[----:B------:R-:W-:-:S11]  /*a3b0*/  MOV R3, R4 ;  /* 0x0000000400037202 */ /* 0x000fd60000000f00 */
[----:B------:R-:W-:Y:S05]  /*a3c0*/  @P6 BRA `(.L_x_3531) ;  /* 0x0000000000946947 */ /* 0x000fea0003800000 */
[----:B------:R-:W-:Y:S01]  /*a3d0*/  IMAD.MOV.U32 R4, RZ, RZ, R3 ;  /* 0x000000ffff047224 */ /* 0x000fe200078e0003 */
[----:B------:R-:W-:Y:S01]  /*a3e0*/  UMOV UR4, URZ ;  /* 0x0000003f00047c82 */ /* 0x000fe20008000000 */
[----:B------:R-:W-:-:S05]  /*a3f0*/  ULDC UR5, c[0x0][0xc38] ;  /* 0x00030e0000057ab9 */ /* 0x000fca0000000800 */
.L_x_3535:
        /* <DEDUP_REMOVED lines=12> */
.L_x_3534:
[----:B------:R-:W-:Y:S05]  /*a4c0*/  BSYNC B0 ;  /* 0x0000000000007941 */ /* 0x000fea0003800000 */
.L_x_3533:
[----:B0----5:R-:W0:Y:S02]  /*a4d0*/  SHFL.UP PT, R2, R0, 0x1, RZ ;  /* 0x0420000000027989 */ /* 0x021e2400000e00ff */
        /* <DEDUP_REMOVED lines=19> */
[----:B------:R-:W-:-:S07]  /*a610*/  MOV R7, R9 ;  /* 0x0000000900077202 */ /* 0x000fce0000000f00 */
.L_x_3531:
        /* <DEDUP_REMOVED lines=15> */
.L_x_3536:
        /* <DEDUP_REMOVED lines=15> */
[----:B------:R-:W-:Y:S01]  /*a800*/  @!P1 IMAD.IADD R0, R0, 0x1, -R9 ;  /* 0x0000000100009824 */ /* 0x000fe200078e0a09 */
[----:B------:R-:W-:Y:S02]  /*a810*/  @!P1 IADD3 R2, R2, 0x1, RZ ;  /* 0x0000000102029810 */ /* 0x000fe40007ffe0ff */
[----:B------:R-:W-:Y:S02]  /*a820*/  ISETP.NE.AND P1, PT, R10, RZ, PT ;  /* 0x000000ff0a00720c */ /* 0x000fe40003f25270 */
[----:B------:R-:W-:Y:S02]  /*a830*/  ISETP.GE.U32.AND P0, PT, R0, R9, PT ;  /* 0x000000090000720c */ /* 0x000fe40003f06070 */
[----:B------:R-:W-:-:S04]  /*a840*/  LOP3.LUT R0, R11, R10, RZ, 0x3c, !PT ;  /* 0x0000000a0b007212 */ /* 0x000fc800078e3cff */
[----:B------:R-:W-:-:S07]  /*a850*/  ISETP.GE.AND P2, PT, R0, RZ, PT ;  /* 0x000000ff0000720c */ /* 0x000fce0003f46270 */
[----:B------:R-:W-:-:S06]  /*a860*/  @P0 VIADD R2, R2, 0x1 ;  /* 0x0000000102020836 */ /* 0x000fcc0000000000 */
[----:B------:R-:W-:Y:S01]  /*a870*/  @!P2 IMAD.MOV R2, RZ, RZ, -R2 ;  /* 0x000000ffff02a224 */ /* 0x000fe200078e0a02 */
[----:B------:R-:W-:-:S04]  /*a880*/  @!P1 LOP3.LUT R2, RZ, R10, RZ, 0x33, !PT ;  /* 0x0000000aff029212 */ /* 0x000fc800078e33ff */
[----:B------:R-:W-:Y:S01]  /*a890*/  MOV R18, R2 ;  /* 0x0000000200127202 */ /* 0x000fe20000000f00 */
[----:B------:R-:W-:-:S04]  /*a8a0*/  IMAD.MOV R17, RZ, RZ, -R2 ;  /* 0x000000ffff117224 */ /* 0x000fc800078e0a02 */
[----:B------:R-:W-:Y:S01]  /*a8b0*/  IMAD R17, R10, R17, R11 ;  /* 0x000000110a117224 */ /* 0x000fe200078e020b */
[----:B------:R-:W-:Y:S06]  /*a8c0*/  BRA `(.L_x_3537) ;  /* 0x0000000000147947 */ /* 0x000fec0003800000 */
.L_x_3532:
[----:B------:R-:W-:Y:S01]  /*a8d0*/  ULDC UR4, c[0x0][0xc3c] ;  /* 0x00030f0000047ab9 */ /* 0x000fe20000000800 */
[----:B------:R-:W-:Y:S02]  /*a8e0*/  IMAD.MOV.U32 R17, RZ, RZ, RZ ;  /* 0x000000ffff117224 */ /* 0x000fe400078e00ff */
[----:B------:R-:W-:Y:S02]  /*a8f0*/  IMAD.U32 R16, RZ, RZ, UR6 ;  /* 0x00000006ff107e24 */ /* 0x000fe4000f8e00ff */
[----:B------:R-:W-:Y:S02]  /*a900*/  IMAD.MOV.U32 R18, RZ, RZ, RZ ;  /* 0x000000ffff127224 */ /* 0x000fe400078e00ff */
[----:B------:R-:W-:-:S07]  /*a910*/  IMAD.U32 R19, RZ, RZ, UR4 ;  /* 0x00000004ff137e24 */ /* 0x000fce000f8e00ff */
.L_x_3537:
[----:B------:R-:W-:-:S13]  /*a920*/  ISETP.NE.AND P0, PT, R5, RZ, PT ;  /* 0x000000ff0500720c */ /* 0x000fda0003f05270 */
[----:B------:R-:W0:Y:S01]  /*a930*/  @!P0 S2R R3, SR_CgaCtaId ;  /* 0x0000000000038919 */ /* 0x000e220000008800 */
[----:B------:R-:W-:-:S04]  /*a940*/  @!P0 MOV R0, 0x400 ;  /* 0x0000040000008802 */ /* 0x000fc80000000f00 */
[----:B0-----:R-:W-:-:S05]  /*a950*/  @!P0 LEA R0, R3, R0, 0x18 ;  /* 0x0000000003008211 */ /* 0x001fca00078ec0ff */
[----:B------:R0:W-:Y:S01]  /*a960*/  @!P0 STS.128 [R0+0x308d0], R16 ;  /* 0x0308d01000008388 */ /* 0x0001e20000000c00 */
[----:B------:R-:W-:Y:S06]  /*a970*/  BAR.ARV 0x5, 0x180 ;  /* 0x0146000000007b1d */ /* 0x000fec0000002000 */
.L_x_3530:
[----:B------:R2:W-:Y:S01]  /*a980*/  STL [R1+0x1c], RZ ;  /* 0x00001cff01007387 */ /* 0x0005e20000100800 */
[----:B------:R-:W-:Y:S01]  /*a990*/  ULDC UR4, c[0x0][0xc3c] ;  /* 0x00030f0000047ab9 */ /* 0x000fe20000000800 */
[----:B------:R-:W-:Y:S01]  /*a9a0*/  MOV R28, 0x1 ;  /* 0x00000001001c7802 */ /* 0x000fe20000000f00 */
[----:B------:R-:W-:Y:S01]  /*a9b0*/  IMAD.MOV.U32 R27, RZ, RZ, RZ ;  /* 0x000000ffff1b7224 */ /* 0x000fe200078e00ff */
[----:B-1----:R-:W-:-:S13]  /*a9c0*/  ISETP.GE.AND P0, PT, R19, UR4, PT ;  /* 0x0000000413007c0c */ /* 0x002fda000bf06270 */
[----:B--2---:R-:W-:Y:S05]  /*a9d0*/  @P0 BRA `(.L_x_3538) ;  /* 0x0000004400c40947 */ /* 0x004fea0003800000 */
[----:B0-----:R-:W2:Y:S01]  /*a9e0*/  LDL R0, [R1+0x28] ;  /* 0x0000280001007983 */ /* 0x001ea20000100800 */
[----:B------:R-:W0:Y:S01]  /*a9f0*/  S2UR UR5, SR_CgaCtaId ;  /* 0x00000000000579c3 */ /* 0x000e220000008800 */
[----:B------:R-:W-:Y:S01]  /*aa00*/  BSSY B8, `(.L_x_3538) ;  /* 0x000046e000087945 */ /* 0x000fe20003800000 */
[----:B------:R-:W-:Y:S01]  /*aa10*/  IMAD.MOV.U32 R28, RZ, RZ, 0x1 ;  /* 0x00000001ff1c7424 */ /* 0x000fe200078e00ff */
[----:B------:R-:W1:Y:S01]  /*aa20*/  S2R R4, SR_TID.X ;  /* 0x0000000000047919 */ /* 0x000e620000002100 */
[----:B------:R-:W-:Y:S01]  /*aa30*/  MOV R27, RZ ;  /* 0x000000ff001b7202 */ /* 0x000fe20000000f00 */
[----:B------:R-:W-:Y:S01]  /*aa40*/  ULDC UR39, c[0x0][0xc] ;  /* 0x0000030000277ab9 */ /* 0x000fe20000000800 */
[----:B------:R3:W-:Y:S01]  /*aa50*/  STL [R1+0x1c], RZ ;  /* 0x00001cff01007387 */ /* 0x0007e20000100800 */
[C---:B-1----:R-:W-:Y:S01]  /*aa60*/  IMAD.SHL.U32 R32, R4.reuse, 0x8, RZ ;  /* 0x0000000804207824 */ /* 0x042fe200078e00ff */
        /* <DEDUP_REMOVED lines=13> */
[----:B------:R-:W-:-:S05]  /*ab40*/  LOP3.LUT R33, R32, 0x80, RZ, 0xfc, !PT ;  /* 0x0000008020217812 */ /* 0x000fca00078efcff */
[----:B------:R-:W-:-:S04]  /*ab50*/  IMAD.U32 R22, RZ, RZ, UR4 ;  /* 0x00000004ff167e24 */ /* 0x000fc8000f8e00ff */
[----:B---3--:R-:W-:-:S07]  /*ab60*/  IMAD R37, R36, 0x2, R22 ;  /* 0x0000000224257824 */ /* 0x008fce00078e0216 */
.L_x_3601:
[----:B0-----:R-:W0:Y:S02]  /*ab70*/  LDC.64 R2, c[0x0][0xc88] ;  /* 0x00032200ff027b82 */ /* 0x001e240000000a00 */
[----:B0-----:R-:W-:-:S05]  /*ab80*/  IMAD.WIDE R2, R19, 0x4, R2 ;  /* 0x0000000413027825 */ /* 0x001fca00078e0202 */
[----:B------:R-:W2:Y:S01]  /*ab90*/  LDG.E R29, desc[UR36][R2.64] ;  /* 0x00000024021d7981 */ /* 0x000ea2000c1e1900 */
[----:B------:R-:W-:Y:S05]  /*aba0*/  YIELD ;  /* 0x0000000000007946 */ /* 0x000fea0003800000 */
[----:B------:R-:W-:Y:S01]  /*abb0*/  ULDC.64 UR4, c[0x0][0xa28] ;  /* 0x00028a0000047ab9 */ /* 0x000fe20000000a00 */
[----:B------:R-:W-:Y:S01]  /*abc0*/  IMAD.MOV.U32 R30, RZ, RZ, RZ ;  /* 0x000000ffff1e7224 */ /* 0x000fe200078e00ff */
[----:B------:R-:W-:Y:S01]  /*abd0*/  ISETP.NE.U32.AND P0, PT, RZ, UR4, PT ;  /* 0x00000004ff007c0c */ /* 0x000fe2000bf05070 */
[----:B------:R-:W-:-:S03]  /*abe0*/  ULDC.64 UR6, c[0x0][0xa18] ;  /* 0x0002860000067ab9 */ /* 0x000fc60000000a00 */
[----:B------:R-:W-:Y:S02]  /*abf0*/  ISETP.NE.AND.EX P0, PT, RZ, UR5, PT, P0 ;  /* 0x00000005ff007c0c */ /* 0x000fe4000bf05300 */
[----:B------:R-:W-:Y:S02]  /*ac00*/  MOV R35, RZ ;  /* 0x000000ff00237202 */ /* 0x000fe40000000f00 */
[----:B--2---:R-:W-:-:S09]  /*ac10*/  SHF.R.S32.HI R0, RZ, 0x1f, R29 ;  /* 0x0000001fff007819 */ /* 0x004fd2000001141d */
        /* <DEDUP_REMOVED lines=8> */
[----:B------:R-:W-:Y:S02]  /*aca0*/  LOP3.LUT R23, R23, 0xffffffbf, RZ, 0xc0, !PT ;  /* 0xffffffbf17177812 */ /* 0x000fe400078ec0ff */
[----:B------:R-:W-:Y:S02]  /*acb0*/  ISETP.NE.AND.EX P2, PT, RZ, UR5, PT, P0 ;  /* 0x00000005ff007c0c */ /* 0x000fe4000bf45300 */
[----:B------:R-:W-:Y:S02]  /*acc0*/  ISETP.NE.U32.AND P0, PT, RZ, UR6, PT ;  /* 0x00000006ff007c0c */ /* 0x000fe4000bf05070 */
[----:B-1----:R-:W-:Y:S02]  /*acd0*/  IADD3 R2, P1, R24, UR4, RZ ;  /* 0x0000000418027c10 */ /* 0x002fe4000ff3e0ff */
[----:B------:R-:W-:-:S02]  /*ace0*/  ISETP.NE.AND.EX P0, PT, RZ, UR7, PT, P0 ;  /* 0x00000007ff007c0c */ /* 0x000fc4000bf05300 */
[----:B------:R-:W-:Y:S01]  /*acf0*/  IADD3.X R3, R25, UR5, RZ, P1, !PT ;  /* 0x0000000519037c10 */ /* 0x000fe20008ffe4ff */
[----:B------:R-:W-:-:S04]  /*ad00*/  ULDC.64 UR4, c[0x0][0x418] ;  /* 0x0001060000047ab9 */ /* 0x000fc80000000a00 */
[----:B------:R-:W-:Y:S01]  /*ad10*/  @P2 LOP3.LUT R23, R23, 0x40, RZ, 0xfc, !PT ;  /* 0x0000004017172812 */ /* 0x000fe200078efcff */
[----:B------:R1:W5:Y:S05]  /*ad20*/  @P2 LDG.E R35, desc[UR36][R2.64] ;  /* 0x0000002402232981 */ /* 0x00036a000c1e1900 */
[----:B------:R-:W-:-:S04]  /*ad30*/  @P0 IADD3 R4, P1, R24, UR6, RZ ;  /* 0x0000000618040c10 */ /* 0x000fc8000ff3e0ff */
[----:B------:R-:W-:-:S05]  /*ad40*/  @P0 IADD3.X R5, R25, UR7, RZ, P1, !PT ;  /* 0x0000000719050c10 */ /* 0x000fca0008ffe4ff */
[----:B---3--:R-:W3:Y:S01]  /*ad50*/  @P0 LDG.E R4, desc[UR36][R4.64] ;  /* 0x0000002404040981 */ /* 0x008ee2000c1e1900 */
        /* <DEDUP_REMOVED lines=18> */
.L_x_3539:
        /* <DEDUP_REMOVED lines=9> */
.L_x_3540:
        /* <DEDUP_REMOVED lines=9> */
.L_x_3541:
        /* <DEDUP_REMOVED lines=17> */
[----:B------:R-:W1:Y:S08]  /*b0b0*/  FLO.U32 R0, UR4 ;  /* 0x0000000400007d00 */ /* 0x000e7000080e0000 */
[----:B------:R-:W2:Y:S01]  /*b0c0*/  POPC R5, UR4 ;  /* 0x0000000400057d09 */ /* 0x000ea20008000000 */
[----:B-1----:R-:W-:-:S13]  /*b0d0*/  ISETP.EQ.U32.AND P0, PT, R0, R7, PT ;  /* 0x000000070000720c */ /* 0x002fda0003f02070 */
[----:B--2---:R-:W2:Y:S01]  /*b0e0*/  @P0 ATOMG.E.ADD.STRONG.GPU PT, R3, desc[UR36][R2.64], R5 ;  /* 0x00000005020309a8 */ /* 0x004ea200081ee1e4 */
[----:B0-----:R-:W0:Y:S02]  /*b0f0*/  S2R R4, SR_LTMASK ;  /* 0x0000000000047919 */ /* 0x001e240000003900 */
[----:B0-----:R-:W-:-:S04]  /*b100*/  LOP3.LUT R4, R4, UR4, RZ, 0xc0, !PT ;  /* 0x0000000404047c12 */ /* 0x001fc8000f8ec0ff */
[----:B------:R-:W0:Y:S01]  /*b110*/  POPC R7, R4 ;  /* 0x0000000400077309 */ /* 0x000e220000000000 */
[----:B--2---:R-:W0:Y:S02]  /*b120*/  SHFL.IDX PT, R0, R3, R0, 0x1f ;  /* 0x00001f0003007589 */ /* 0x004e2400000e0000 */
[----:B0-----:R-:W-:Y:S01]  /*b130*/  IADD3 R16, R0, UR39, R7 ;  /* 0x0000002700107c10 */ /* 0x001fe2000fffe007 */
[----:B------:R-:W-:Y:S06]  /*b140*/  BRA `(.L_x_3544) ;  /* 0x0000003400687947 */ /* 0x000fec0003800000 */
.L_x_3543:
        /* <DEDUP_REMOVED lines=19> */
[----:B0-----:R-:W-:Y:S05]  /*b280*/  CALL.ABS.NOINC R2 ;  /* 0x0000000002007343 */ /* 0x001fea0003c00000 */
.L_x_3546:
[----:B------:R-:W-:Y:S05]  /*b290*/  BSYNC B6 ;  /* 0x0000000000067941 */ /* 0x000fea0003800000 */
.L_x_3545:
        /* <DEDUP_REMOVED lines=11> */
[----:B------:R-:W-:Y:S01]  /*b350*/  IMAD.U32 R6, RZ, RZ, UR8 ;  /* 0x00000008ff067e24 */ /* 0x000fe2000f8e00ff */
[----:B------:R-:W-:Y:S01]  /*b360*/  MOV R8, 0x70 ;  /* 0x0000007000087802 */ /* 0x000fe20000000f00 */
[----:B------:R-:W-:Y:S02]  /*b370*/  IMAD.U32 R7, RZ, RZ, UR9 ;  /* 0x00000009ff077e24 */ /* 0x000fe4000f8e00ff */
[----:B------:R-:W-:-:S02]  /*b380*/  IMAD.U32 R10, RZ, RZ, UR4 ;  /* 0x00000004ff0a7e24 */ /* 0x000fc4000f8e00ff */
[----:B------:R-:W-:Y:S02]  /*b390*/  IMAD.U32 R11, RZ, RZ, UR5 ;  /* 0x00000005ff0b7e24 */ /* 0x000fe4000f8e00ff */
[----:B------:R-:W-:Y:S02]  /*b3a0*/  IMAD.MOV.U32 R12, RZ, RZ, 0x1 ;  /* 0x00000001ff0c7424 */ /* 0x000fe400078e00ff */
[----:B-1----:R-:W-:-:S07]  /*b3b0*/  IMAD.MOV.U32 R13, RZ, RZ, RZ ;  /* 0x000000ffff0d7224 */ /* 0x002fce00078e00ff */
[----:B------:R-:W-:-:S07]  /*b3c0*/  LEPC R20, `(.L_x_3549) ;  /* 0x000000001014794e */ /* 0x000fce0000000000 */
[----:B--2---:R-:W-:Y:S05]  /*b3d0*/  CALL.ABS.NOINC R2 ;  /* 0x0000000002007343 */ /* 0x004fea0003c00000 */
.L_x_3549:
        /* <DEDUP_REMOVED lines=15> */
.L_x_3548:
[----:B------:R-:W-:Y:S05]  /*b4d0*/  BSYNC B6 ;  /* 0x0000000000067941 */ /* 0x000fea0003800000 */
.L_x_3547:
        /* <DEDUP_REMOVED lines=9> */
[----:B------:R-:W-:Y:S01]  /*b570*/  LOP3.LUT R23, R23, 0xffffffdf, RZ, 0xc0, !PT ;  /* 0xffffffdf17177812 */ /* 0x000fe200078ec0ff */
[----:B------:R-:W-:Y:S01]  /*b580*/  ULDC UR4, c[0x0][0x2f4] ;  /* 0x0000bd0000047ab9 */ /* 0x000fe20000000800 */
[----:B------:R-:W-:-:S05]  /*b590*/  @P0 IADD3.X R25, R25, UR5, RZ, P1, !PT ;  /* 0x0000000519190c10 */ /* 0x000fca0008ffe4ff */
[----:B------:R-:W3:Y:S01]  /*b5a0*/  @P0 LDG.E R31, desc[UR36][R24.64] ;  /* 0x00000024181f0981 */ /* 0x000ee2000c1e1900 */
[----:B-1----:R-:W-:Y:S02]  /*b5b0*/  ISETP.NE.AND P2, PT, R8, 0x1, PT ;  /* 0x000000010800780c */ /* 0x002fe40003f45270 */
[----:B----4-:R-:W-:-:S04]  /*b5c0*/  LOP3.LUT R20, R20, 0x7f, RZ, 0xc0, !PT ;  /* 0x0000007f14147812 */ /* 0x010fc800078ec0ff */
[----:B------:R-:W-:-:S07]  /*b5d0*/  SHF.R.U32.HI R0, RZ, 0x3, R20 ;  /* 0x00000003ff007819 */ /* 0x000fce0000011614 */
[----:B------:R-:W1:Y:S08]  /*b5e0*/  @P2 LDC R7, c[0x0][0x434] ;  /* 0x00010d00ff072b82 */ /* 0x000e700000000800 */
[----:B------:R-:W4:Y:S01]  /*b5f0*/  @P2 LDC R5, c[0x0][0x438] ;  /* 0x00010e00ff052b82 */ /* 0x000f220000000800 */
[----:B0-----:R-:W-:-:S05]  /*b600*/  IMAD.SHL.U32 R20, R21, 0x10, RZ ;  /* 0x0000001015147824 */ /* 0x001fca00078e00ff */
[----:B------:R-:W-:Y:S02]  /*b610*/  LOP3.LUT R20, R0, 0x70, R20, 0xf8, !PT ;  /* 0x0000007000147812 */ /* 0x000fe400078ef814 */
        /* <DEDUP_REMOVED lines=8> */
[----:B-1----:R-:W-:-:S08]  /*b6a0*/  @P2 IMAD.HI.U32 R6, R0, R7, RZ ;  /* 0x0000000700062227 */ /* 0x002fd000078e00ff */
[----:B------:R-:W0:Y:S01]  /*b6b0*/  @!P0 LDC.64 R2, c[0x0][0x428] ;  /* 0x00010a00ff028b82 */ /* 0x000e220000000a00 */
[----:B------:R-:W-:Y:S02]  /*b6c0*/  MOV R4, R0 ;  /* 0x0000000000047202 */ /* 0x000fe40000000f00 */
[----:B----4-:R-:W-:Y:S02]  /*b6d0*/  @P2 SHF.R.U32.HI R4, RZ, R5, R6 ;  /* 0x00000005ff042219 */ /* 0x010fe40000011606 */
[----:B------:R-:W-:-:S03]  /*b6e0*/  SHF.R.S32.HI R6, RZ, 0x1f, R31 ;  /* 0x0000001fff067819 */ /* 0x000fc6000001141f */
[----:B------:R-:W-:Y:S02]  /*b6f0*/  IMAD.MOV R5, RZ, RZ, -R4 ;  /* 0x000000ffff057224 */ /* 0x000fe400078e0a04 */
[----:B------:R0:W-:Y:S02]  /*b700*/  STL [R1+0x8], R6 ;  /* 0x0000080601007387 */ /* 0x0001e40000100800 */
[----:B------:R-:W-:Y:S01]  /*b710*/  IMAD R0, R8, R5, R0 ;  /* 0x0000000508007224 */ /* 0x000fe200078e0200 */
[--C-:B------:R-:W-:Y:S01]  /*b720*/  @!P0 SHF.R.S32.HI R5, RZ, 0x1f, R4.reuse ;  /* 0x0000001fff058819 */ /* 0x100fe20000011404 */
[-C--:B0-----:R-:W-:Y:S02]  /*b730*/  @!P0 IMAD R6, R6, R2.reuse, RZ ;  /* 0x0000000206068224 */ /* 0x081fe400078e02ff */
[----:B------:R-:W-:-:S04]  /*b740*/  @!P0 IMAD.WIDE.U32 R4, R31, R2, R4 ;  /* 0x000000021f048225 */ /* 0x000fc800078e0004 */
[----:B------:R-:W-:Y:S02]  /*b750*/  @!P0 IMAD R6, R31, R3, R6 ;  /* 0x000000031f068224 */ /* 0x000fe400078e0206 */
[----:B------:R-:W0:Y:S02]  /*b760*/  @!P0 LDC.64 R2, c[0x0][0x418] ;  /* 0x00010600ff028b82 */ /* 0x000e240000000a00 */
[----:B------:R-:W-:Y:S02]  /*b770*/  @!P0 IMAD.IADD R6, R5, 0x1, R6 ;  /* 0x0000000105068824 */ /* 0x000fe400078e0206 */
[----:B------:R-:W-:-:S05]  /*b780*/  IMAD.U32 R5, RZ, RZ, UR38 ;  /* 0x00000026ff057e24 */ /* 0x000fca000f8e00ff */
[----:B------:R-:W-:Y:S02]  /*b790*/  ISETP.NE.AND P2, PT, R5, 0x3, PT ;  /* 0x000000030500780c */ /* 0x000fe40003f45270 */
[----:B0-----:R-:W-:-:S04]  /*b7a0*/  @!P0 LEA R2, P1, R4, R2, 0x2 ;  /* 0x0000000204028211 */ /* 0x001fc800078210ff */
[----:B------:R-:W-:Y:S01]  /*b7b0*/  @!P0 LEA.HI.X R3, R4, R3, R6, 0x2, P1 ;  /* 0x0000000304038211 */ /* 0x000fe200008f1406 */
[----:B------:R-:W-:-:S06]  /*b7c0*/  IMAD.MOV.U32 R4, RZ, RZ, RZ ;  /* 0x000000ffff047224 */ /* 0x000fcc00078e00ff */
[----:B------:R0:W5:Y:S01]  /*b7d0*/  @!P0 LDG.E R4, desc[UR36][R2.64] ;  /* 0x0000002402048981 */ /* 0x000162000c1e1900 */
[----:B------:R-:W-:Y:S02]  /*b7e0*/  ISETP.GE.AND P0, PT, R32, UR4, PT ;  /* 0x0000000420007c0c */ /* 0x000fe4000bf06270 */
[----:B------:R-:W-:-:S04]  /*b7f0*/  @P2 LOP3.LUT R23, R23, 0x10, RZ, 0xfc, !PT ;  /* 0x0000001017172812 */ /* 0x000fc800078efcff */
[----:B------:R-:W-:Y:S02]  /*b800*/  LOP3.LUT R23, R23, 0xfffffffb, RZ, 0xc0, !PT ;  /* 0xfffffffb17177812 */ /* 0x000fe400078ec0ff */
[----:B------:R-:W-:-:S05]  /*b810*/  ISETP.GE.AND P1, PT, R34, UR4, PT ;  /* 0x0000000422007c0c */ /* 0x000fca000bf26270 */
[----:B------:R-:W-:Y:S02]  /*b820*/  @P0 LOP3.LUT R23, R23, 0x4, RZ, 0xfc, !PT ;  /* 0x0000000417170812 */ /* 0x000fe400078efcff */
[----:B------:R-:W-:Y:S02]  /*b830*/  ISETP.GE.AND P0, PT, R33, UR4, PT ;  /* 0x0000000421007c0c */ /* 0x000fe4000bf06270 */
[----:B------:R-:W-:-:S04]  /*b840*/  LOP3.LUT R23, R23, 0xfffffffe, RZ, 0xc0, !PT ;  /* 0xfffffffe17177812 */ /* 0x000fc800078ec0ff */
[----:B------:R-:W-:-:S04]  /*b850*/  LOP3.LUT R23, R23, 0xfffffffd, RZ, 0xc0, !PT ;  /* 0xfffffffd17177812 */ /* 0x000fc800078ec0ff */
[----:B------:R-:W-:-:S04]  /*b860*/  @P1 LOP3.LUT R23, R23, 0x2, RZ, 0xfc, !PT ;  /* 0x0000000217171812 */ /* 0x000fc800078efcff */
[----:B------:R-:W-:Y:S01]  /*b870*/  @P0 LOP3.LUT R23, R23, 0x1, RZ, 0xfc, !PT ;  /* 0x0000000117170812 */ /* 0x000fe200078efcff */
[----:B0-----:R-:W-:Y:S06]  /*b880*/  BRA.DIV UR5, `(.L_x_3550) ;  /* 0x0000003e057c7947 */ /* 0x001fec000b800000 */
.L_x_3618:
[----:B------:R-:W-:Y:S02]  /*b890*/  ISETP.GT.U32.AND P0, PT, R20, 0x5f, PT ;  /* 0x0000005f1400780c */ /* 0x000fe40003f04070 */
[----:B------:R-:W-:Y:S02]  /*b8a0*/  LOP3.LUT R23, R23, 0xfffffff7, RZ, 0xc0, !PT ;  /* 0xfffffff717177812 */ /* 0x000fe400078ec0ff */
[----:B------:R-:W-:-:S09]  /*b8b0*/  SHF.R.S32.HI R30, RZ, 0x1f, R18 ;  /* 0x0000001fff1e7819 */ /* 0x000fd20000011412 */
[----:B------:R-:W-:Y:S01]  /*b8c0*/  @P0 LOP3.LUT R23, R23, 0x8, RZ, 0xfc, !PT ;  /* 0x0000000817170812 */ /* 0x000fe200078efcff */
[----:B------:R-:W-:Y:S06]  /*b8d0*/  @!P2 BRA `(.L_x_3551) ;  /* 0x000000000004a947 */ /* 0x000fec0003800000 */
[----:B------:R-:W-:Y:S01]  /*b8e0*/  BPT.TRAP 0x1 ;  /* 0x000000040000795c */ /* 0x000fe20000300000 */
.L_x_3551:
[----:B------:R-:W-:Y:S01]  /*b8f0*/  SHF.R.S32.HI R5, RZ, 0x1f, R0 ;  /* 0x0000001fff057819 */ /* 0x000fe20000011400 */
[----:B------:R-:W-:Y:S01]  /*b900*/  ULDC.64 UR4, c[0x0][0x328] ;  /* 0x0000ca0000047ab9 */ /* 0x000fe20000000a00 */
[----:B------:R-:W-:Y:S03]  /*b910*/  BSSY B0, `(.L_x_3552) ;  /* 0x0000017000007945 */ /* 0x000fe60003800000 */
[----:B------:R-:W-:-:S04]  /*b920*/  IMAD R3, R5, UR4, RZ ;  /* 0x0000000405037c24 */ /* 0x000fc8000f8e02ff */
[C---:B------:R-:W-:Y:S02]  /*b930*/  IMAD R6, R0.reuse, UR5, R3 ;  /* 0x0000000500067c24 */ /* 0x040fe4000f8e0203 */
[----:B------:R-:W-:Y:S01]  /*b940*/  IMAD.WIDE.U32 R2, R0, UR4, RZ ;  /* 0x0000000400027c25 */ /* 0x000fe2000f8e00ff */
[----:B------:R-:W-:-:S04]  /*b950*/  ULDC.64 UR4, c[0x0][0x338] ;  /* 0x0000ce0000047ab9 */ /* 0x000fc80000000a00 */
[----:B------:R-:W-:Y:S02]  /*b960*/  IADD3 R3, R3, R6, RZ ;  /* 0x0000000603037210 */ /* 0x000fe40007ffe0ff */
        /* <DEDUP_REMOVED lines=17> */
.L_x_3619:
[----:B------:R-:W-:Y:S05]  /*ba80*/  BSYNC B0 ;  /* 0x0000000000007941 */ /* 0x000fea0003800000 */
.L_x_3552:
[----:B------:R-:W2:Y:S01]  /*ba90*/  LDL R9, [R1] ;  /* 0x0000000001097983 */ /* 0x000ea20000100800 */
[----:B------:R-:W-:Y:S01]  /*baa0*/  ULDC.64 UR4, c[0x0][0x300] ;  /* 0x0000c00000047ab9 */ /* 0x000fe20000000a00 */
[----:B------:R-:W-:Y:S01]  /*bab0*/  LOP3.LUT P4, RZ, R23, 0x4, RZ, 0xc0, !PT ;  /* 0x0000000417ff7812 */ /* 0x000fe2000788c0ff */
[----:B------:R-:W-:Y:S01]  /*bac0*/  IMAD R5, R5, UR4, RZ ;  /* 0x0000000405057c24 */ /* 0x000fe2000f8e02ff */
[----:B------:R-:W1:Y:S01]  /*bad0*/  S2R R8, SR_TID.X ;  /* 0x0000000000087919 */ /* 0x000e620000002100 */
[C---:B0-----:R-:W-:Y:S01]  /*bae0*/  IMAD.WIDE.U32 R2, R0.reuse, UR4, RZ ;  /* 0x0000000400027c25 */ /* 0x041fe2000f8e00ff */
[C---:B------:R-:W-:Y:S02]  /*baf0*/  LOP3.LUT P3, RZ, R23.reuse, 0x2, RZ, 0xc0, !PT ;  /* 0x0000000217ff7812 */ /* 0x040fe4000786c0ff */
[----:B------:R-:W-:Y:S01]  /*bb00*/  LOP3.LUT P2, RZ, R23, 0x1, RZ, 0xc0, !PT ;  /* 0x0000000117ff7812 */ /* 0x000fe2000784c0ff */
[----:B------:R-:W-:Y:S01]  /*bb10*/  IMAD R5, R0, UR5, R5 ;  /* 0x0000000500057c24 */ /* 0x000fe2000f8e0205 */
[----:B------:R-:W-:-:S02]  /*bb20*/  ULDC.64 UR4, c[0x0][0x310] ;  /* 0x0000c40000047ab9 */ /* 0x000fc40000000a00 */
[----:B------:R-:W-:Y:S02]  /*bb30*/  IMAD R6, R6, UR4, RZ ;  /* 0x0000000406067c24 */ /* 0x000fe4000f8e02ff */
[----:B------:R-:W-:Y:S02]  /*bb40*/  IMAD.IADD R3, R3, 0x1, R5 ;  /* 0x0000000103037824 */ /* 0x000fe400078e0205 */
[C---:B------:R-:W-:Y:S02]  /*bb50*/  IMAD R6, R4.reuse, UR5, R6 ;  /* 0x0000000504067c24 */ /* 0x040fe4000f8e0206 */
[----:B------:R-:W-:Y:S01]  /*bb60*/  IMAD.WIDE.U32 R2, R4, UR4, R2 ;  /* 0x0000000404027c25 */ /* 0x000fe2000f8e0002 */
[----:B------:R-:W-:-:S03]  /*bb70*/  ULDC.64 UR4, c[0x0][0x308] ;  /* 0x0000c20000047ab9 */ /* 0x000fc60000000a00 */
[----:B------:R-:W-:Y:S01]  /*bb80*/  IMAD R0, R30, UR4, RZ ;  /* 0x000000041e007c24 */ /* 0x000fe2000f8e02ff */
[----:B------:R-:W-:Y:S01]  /*bb90*/  IADD3 R3, R3, R6, RZ ;  /* 0x0000000603037210 */ /* 0x000fe20007ffe0ff */
[----:B------:R-:W-:Y:S02]  /*bba0*/  IMAD R5, R27, 0x4800, R36 ;  /* 0x000048001b057824 */ /* 0x000fe400078e0224 */
[C---:B------:R-:W-:Y:S02]  /*bbb0*/  IMAD R0, R18.reuse, UR5, R0 ;  /* 0x0000000512007c24 */ /* 0x040fe4000f8e0200 */
[----:B------:R-:W-:Y:S01]  /*bbc0*/  IMAD.WIDE.U32 R2, R18, UR4, R2 ;  /* 0x0000000412027c25 */ /* 0x000fe2000f8e0002 */
[----:B------:R-:W-:-:S03]  /*bbd0*/  ULDC.64 UR4, c[0x0][0x2e8] ;  /* 0x0000ba0000047ab9 */ /* 0x000fc60000000a00 */
        /* <DEDUP_REMOVED lines=11> */
[----:B------:R-:W-:-:S03]  /*bc90*/  @P0 IMAD R8, R5, 0x2, R22 ;  /* 0x0000000205080824 */ /* 0x000fc600078e0216 */
[----:B------:R-:W1:Y:S01]  /*bca0*/  SHFL.IDX PT, R2, R0, RZ, 0x181f ;  /* 0x00181fff00027589 */ /* 0x000e6200000e0000 */
[----:B0-----:R-:W-:-:S05]  /*bcb0*/  @P0 LEA R3, P1, R32, R3, 0x1 ;  /* 0x0000000320030211 */ /* 0x001fca00078208ff */
[----:B-1----:R-:W-:Y:S01]  /*bcc0*/  @P0 IMAD.X R2, RZ, RZ, R2, P1 ;  /* 0x000000ffff020224 */ /* 0x002fe200008e0602 */
[----:B------:R-:W-:-:S04]  /*bcd0*/  ISETP.GE.AND P1, PT, R6, 0x11, PT ;  /* 0x000000110600780c */ /* 0x000fc80003f26270 */
[----:B------:R-:W-:-:S04]  /*bce0*/  @P0 LOP3.LUT R3, R3, R2, RZ, 0x3c, !PT ;  /* 0x0000000203030212 */ /* 0x000fc800078e3cff */
[----:B------:R-:W-:-:S04]  /*bcf0*/  @P0 LOP3.LUT R2, R3, R2, RZ, 0x3c, !PT ;  /* 0x0000000203020212 */ /* 0x000fc800078e3cff */
[----:B------:R-:W-:-:S05]  /*bd00*/  @P0 LOP3.LUT R3, R3, R2, RZ, 0x3c, !PT ;  /* 0x0000000203030212 */ /* 0x000fca00078e3cff */
[----:B------:R-:W-:Y:S01]  /*bd10*/  @!PT LDS RZ, [RZ] ;  /* 0x00000000fffff984 */ /* 0x000fe20000000800 */
[----:B------:R-:W-:Y:S04]  /*bd20*/  @P0 LDGSTS.E.BYPASS.LTC128B.128 [R8+0x1e400], desc[UR36][R2.64], !P4 ;  /* 0x1e40000002080fae */ /* 0x000fe8000e101d64 */
[----:B------:R-:W-:Y:S04]  /*bd30*/  @P0 LDGSTS.E.BYPASS.LTC128B.128 [R8+0x21400], desc[UR36][R2.64+0x80], !P3 ;  /* 0x2140008002080fae */ /* 0x000fe8000d901d64 */
[----:B------:R0:W-:Y:S04]  /*bd40*/  @P0 LDGSTS.E.BYPASS.LTC128B.128 [R8+0x24400], desc[UR36][R2.64+0x100], !P2 ;  /* 0x2440010002080fae */ /* 0x0001e8000d101d64 */
[----:B0-----:R-:W0:Y:S01]  /*bd50*/  SHFL.IDX PT, R3, R4, 0x1, 0x181f ;  /* 0x00381f0004037f89 */ /* 0x001e2200000e0000 */
[----:B------:R-:W-:-:S03]  /*bd60*/  @P1 IMAD R8, R5, 0x2, R22 ;  /* 0x0000000205081824 */ /* 0x000fc600078e0216 */
[----:B------:R-:W1:Y:S01]  /*bd70*/  SHFL.IDX PT, R2, R0, 0x1, 0x181f ;  /* 0x00381f0000027f89 */ /* 0x000e6200000e0000 */
[----:B0-----:R-:W-:-:S04]  /*bd80*/  @P1 LEA R3, P0, R32, R3, 0x1 ;  /* 0x0000000320031211 */ /* 0x001fc800078008ff */
[----:B-1----:R-:W-:-:S04]  /*bd90*/  @P1 IADD3.X R2, RZ, R2, RZ, P0, !PT ;  /* 0x00000002ff021210 */ /* 0x002fc800007fe4ff */
[----:B------:R-:W-:-:S04]  /*bda0*/  @P1 LOP3.LUT R3, R3, R2, RZ, 0x3c, !PT ;  /* 0x0000000203031212 */ /* 0x000fc800078e3cff */
[----:B------:R-:W-:-:S04]  /*bdb0*/  @P1 LOP3.LUT R2, R3, R2, RZ, 0x3c, !PT ;  /* 0x0000000203021212 */ /* 0x000fc800078e3cff */
[----:B------:R-:W-:-:S05]  /*bdc0*/  @P1 LOP3.LUT R3, R3, R2, RZ, 0x3c, !PT ;  /* 0x0000000203031212 */ /* 0x000fca00078e3cff */
        /* <DEDUP_REMOVED lines=8> */
[----:B-1----:R-:W-:-:S05]  /*be50*/  @P1 IMAD.X R2, RZ, RZ, R2, P0 ;  /* 0x000000ffff021224 */ /* 0x002fca00000e0602 */
        /* <DEDUP_REMOVED lines=8> */
[----:B------:R-:W-:Y:S01]  /*bee0*/  @P1 LEA R8, R5, R22, 0x1 ;  /* 0x0000001605081211 */ /* 0x000fe200078e08ff */
        /* <DEDUP_REMOVED lines=12> */
[----:B------:R-:W1:Y:S04]  /*bfb0*/  SHFL.IDX PT, R2, R0, 0x4, 0x181f ;  /* 0x00981f0000027f89 */ /* 0x000e6800000e0000 */
[----:B------:R-:W2:Y:S01]  /*bfc0*/  SHFL.IDX PT, R0, R0, 0x5, 0x181f ;  /* 0x00b81f0000007f89 */ /* 0x000ea200000e0000 */
[----:B0-----:R-:W-:-:S05]  /*bfd0*/  @P1 LEA R3, P0, R32, R3, 0x1 ;  /* 0x0000000320031211 */ /* 0x001fca00078008ff */
[----:B-1----:R-:W-:-:S05]  /*bfe0*/  @P1 IMAD.X R2, RZ, RZ, R2, P0 ;  /* 0x000000ffff021224 */ /* 0x002fca00000e0602 */
[----:B------:R-:W-:-:S04]  /*bff0*/  @P1 LOP3.LUT R3, R3, R2, RZ, 0x3c, !PT ;  /* 0x0000000203031212 */ /* 0x000fc800078e3cff */
[----:B------:R-:W-:-:S04]  /*c000*/  @P1 LOP3.LUT R2, R3, R2, RZ, 0x3c, !PT ;  /* 0x0000000203021212 */ /* 0x000fc800078e3cff */
[----:B------:R-:W-:-:S05]  /*c010*/  @P1 LOP3.LUT R3, R3, R2, RZ, 0x3c, !PT ;  /* 0x0000000203031212 */ /* 0x000fca00078e3cff */
[----:B------:R-:W-:Y:S04]  /*c020*/  @P1 LDGSTS.E.BYPASS.LTC128B.128 [R8+0x20400], desc[UR36][R2.64], !P4 ;  /* 0x2040000002081fae */ /* 0x000fe8000e101d64 */
[----:B------:R-:W-:Y:S04]  /*c030*/  @P1 LDGSTS.E.BYPASS.LTC128B.128 [R8+0x23400], desc[UR36][R2.64+0x80], !P3 ;  /* 0x2340008002081fae */ /* 0x000fe8000d901d64 */
[----:B------:R0:W-:Y:S04]  /*c040*/  @P1 LDGSTS.E.BYPASS.LTC128B.128 [R8+0x26400], desc[UR36][R2.64+0x100], !P2 ;  /* 0x2640010002081fae */ /* 0x0001e8000d101d64 */
[----:B0-2---:R0:W1:Y:S02]  /*c050*/  SHFL.IDX PT, R2, R4, 0x5, 0x181f ;  /* 0x00b81f0004027f89 */ /* 0x00506400000e0000 */
.L_x_3633:
[----:B------:R-:W-:-:S13]  /*c060*/  ISETP.GE.AND P0, PT, R6, 0x51, PT ;  /* 0x000000510600780c */ /* 0x000fda0003f06270 */
[----:B-1----:R-:W-:Y:S01]  /*c070*/  @P0 LEA R2, P1, R32, R2, 0x1 ;  /* 0x0000000220020211 */ /* 0x002fe200078208ff */
[----:B------:R-:W-:-:S04]  /*c080*/  @P0 IMAD R5, R5, 0x2, R22 ;  /* 0x0000000205050824 */ /* 0x000fc800078e0216 */
[----:B------:R-:W-:-:S05]  /*c090*/  @P0 IMAD.X R3, RZ, RZ, R0, P1 ;  /* 0x000000ffff030224 */ /* 0x000fca00008e0600 */
        /* <DEDUP_REMOVED lines=8> */
.L_x_3555:
        /* <DEDUP_REMOVED lines=10> */
.L_x_3556:
[----:B------:R2:W5:Y:S01]  /*c1c0*/  LDL.LU R0, [R1+0x10] ;  /* 0x0000100001007983 */ /* 0x0005620000300800 */
[----:B------:R-:W-:Y:S01]  /*c1d0*/  LOP3.LUT P0, RZ, R23, 0x40, RZ, 0xc0, !PT ;  /* 0x0000004017ff7812 */ /* 0x000fe2000780c0ff */
[----:B------:R2:W-:-:S12]  /*c1e0*/  SYNCS.ARRIVE.TRANS64.A1T0 RZ, [R7+URZ+0x30830], RZ ;  /* 0x030830ff07ff79a7 */ /* 0x0005d8000810003f */
[----:B------:R-:W-:Y:S05]  /*c1f0*/  WARPSYNC.ALL ;  /* 0x0000000000007948 */ /* 0x000fea0003800000 */
[----:B------:R-:W-:Y:S01]  /*c200*/  ULDC.64 UR4, c[0x0][0x298] ;  /* 0x0000a60000047ab9 */ /* 0x000fe20000000a00 */
[----:B------:R-:W-:Y:S01]  /*c210*/  SEL R29, R29, RZ, !P0 ;  /* 0x000000ff1d1d7207 */ /* 0x000fe20004000000 */
[----:B01----:R-:W-:Y:S01]  /*c220*/  IMAD.WIDE.U32 R4, R35, UR4, RZ ;  /* 0x0000000423047c25 */ /* 0x003fe2000f8e00ff */
[----:B------:R-:W-:Y:S01]  /*c230*/  BSSY B6, `(.L_x_3557) ;  /* 0x000001c000067945 */ /* 0x000fe20003800000 */
[----:B------:R-:W-:Y:S01]  /*c240*/  BAR.SYNC.DEFER_BLOCKING 0x8, 0x180 ;  /* 0x0206000000007b1d */ /* 0x000fe20000010000 */
[----:B-----5:R-:W-:-:S02]  /*c250*/  SEL R2, R0, RZ, !P0 ;  /* 0x000000ff00027207 */ /* 0x020fc40004000000 */
[----:B------:R-:W-:-:S03]  /*c260*/  SHF.R.S32.HI R0, RZ, 0x1f, R35 ;  /* 0x0000001fff007819 */ /* 0x000fc60000011423 */
[----:B------:R0:W-:Y:S02]  /*c270*/  STL [R1+0x24], R2 ;  /* 0x0000240201007387 */ /* 0x0001e40000100800 */
[----:B------:R-:W-:Y:S02]  /*c280*/  IMAD R0, R0, UR4, RZ ;  /* 0x0000000400007c24 */ /* 0x000fe4000f8e02ff */
[----:B------:R1:W-:Y:S02]  /*c290*/  STL.64 [R1+0x10], R4 ;  /* 0x0000100401007387 */ /* 0x0003e40000100a00 */
[----:B------:R-:W-:Y:S01]  /*c2a0*/  IMAD R0, R35, UR5, R0 ;  /* 0x0000000523007c24 */ /* 0x000fe2000f8e0200 */
[----:B0-----:R-:W-:-:S03]  /*c2b0*/  IADD3 R2, R22, 0x12400, RZ ;  /* 0x0001240016027810 */ /* 0x001fc60007ffe0ff */
[----:B------:R-:W-:Y:S01]  /*c2c0*/  IMAD.IADD R35, R5, 0x1, R0 ;  /* 0x0000000105237824 */ /* 0x000fe200078e0200 */
[----:B------:R-:W-:-:S13]  /*c2d0*/  LOP3.LUT P0, RZ, R2, 0x3ff, RZ, 0xc0, !PT ;  /* 0x000003ff02ff7812 */ /* 0x000fda000780c0ff */
[----:B-1----:R-:W-:Y:S05]  /*c2e0*/  @!P0 BRA `(.L_x_3558) ;  /* 0x0000000000408947 */ /* 0x002fea0003800000 */
[----:B------:R-:W-:Y:S01]  /*c2f0*/  MOV R2, 0x0 ;  /* 0x0000000000027802 */ /* 0x000fe20000000f00 */
[----:B------:R-:W-:Y:S01]  /*c300*/  ULDC.64 UR6, c[0x4][0x138] ;  /* 0x01004e0000067ab9 */ /* 0x000fe20000000a00 */
[----:B------:R-:W-:Y:S01]  /*c310*/  ULDC.64 UR8, c[0x4][0x140] ;  /* 0x0100500000087ab9 */ /* 0x000fe20000000a00 */
[----:B------:R-:W-:Y:S01]  /*c320*/  ULDC.64 UR4, c[0x4][0x88] ;  /* 0x0100220000047ab9 */ /* 0x000fe20000000a00 */
[----:B------:R-:W-:Y:S01]  /*c330*/  IMAD.U32 R4, RZ, RZ, UR6 ;  /* 0x00000006ff047e24 */ /* 0x000fe2000f8e00ff */
[----:B--2---:R-:W-:Y:S01]  /*c340*/  MOV R7, UR9 ;  /* 0x0000000900077c02 */ /* 0x004fe20008000f00 */
        /* <DEDUP_REMOVED lines=10> */
.L_x_3558:
[----:B------:R-:W-:Y:S05]  /*c3f0*/  BSYNC B6 ;  /* 0x0000000000067941 */ /* 0x000fea0003800000 */
.L_x_3557:
[----:B------:R-:W3:Y:S01]  /*c400*/  LDL.LU R20, [R1+0x24] ;  /* 0x0000240001147983 */ /* 0x000ee20000300800 */
[----:B------:R-:W0:Y:S01]  /*c410*/  LDC R6, c[0x0][0x448] ;  /* 0x00011200ff067b82 */ /* 0x000e220000000800 */
[----:B------:R-:W-:Y:S02]  /*c420*/  ULDC.64 UR4, c[0x0][0x2d8] ;  /* 0x0000b60000047ab9 */ /* 0x000fe40000000a00 */
[----:B------:R-:W4:Y:S01]  /*c430*/  LDL.LU.64 R2, [R1+0x10] ;  /* 0x0000100001027983 */ /* 0x000f220000300a00 */
[----:B------:R-:W-:Y:S01]  /*c440*/  SHF.L.U32 R4, R17, 0x7, RZ ;  /* 0x0000000711047819 */ /* 0x000fe200000006ff */
[----:B------:R-:W-:Y:S02]  /*c450*/  IMAD R0, R30, UR4, RZ ;  /* 0x000000041e007c24 */ /* 0x000fe4000f8e02ff */
[----:B------:R1:W5:Y:S02]  /*c460*/  LDL R17, [R1+0x18] ;  /* 0x0000180001117983 */ /* 0x0003640000100800 */
[----:B------:R-:W-:Y:S01]  /*c470*/  IMAD R5, R18, UR5, R0 ;  /* 0x0000000512057c24 */ /* 0x000fe2000f8e0200 */
[----:B0-----:R-:W-:-:S13]  /*c480*/  ISETP.NE.AND P0, PT, R6, 0x1, PT ;  /* 0x000000010600780c */ /* 0x001fda0003f05270 */
[----:B------:R-:W0:Y:S01]  /*c490*/  @P0 LDC R8, c[0x0][0x450] ;  /* 0x00011400ff080b82 */ /* 0x000e220000000800 */
[----:B---3--:R-:W-:Y:S02]  /*c4a0*/  IMAD.MOV.U32 R21, RZ, RZ, R20 ;  /* 0x000000ffff157224 */ /* 0x008fe400078e0014 */
[----:B------:R-:W3:Y:S01]  /*c4b0*/  S2R R20, SR_TID.X ;  /* 0x0000000000147919 */ /* 0x000ee20000002100 */
[----:B----4-:R-:W-:Y:S02]  /*c4c0*/  IMAD.MOV.U32 R3, RZ, RZ, R35 ;  /* 0x000000ffff037224 */ /* 0x010fe400078e0023 */
[----:B------:R-:W-:Y:S01]  /*c4d0*/  IMAD.WIDE.U32 R2, R18, UR4, R2 ;  /* 0x0000000412027c25 */ /* 0x000fe2000f8e0002 */
[----:B------:R-:W-:-:S03]  /*c4e0*/  ULDC.64 UR4, c[0x0][0x2e0] ;  /* 0x0000b80000047ab9 */ /* 0x000fc60000000a00 */
[----:B------:R-:W-:Y:S02]  /*c4f0*/  IMAD.IADD R3, R3, 0x1, R5 ;  /* 0x0000000103037824 */ /* 0x000fe400078e0205 */
[----:B------:R-:W4:Y:S01]  /*c500*/  @P0 LDC R5, c[0x0][0x44c] ;  /* 0x00011300ff050b82 */ /* 0x000f220000000800 */
[----:B------:R-:W-:Y:S02]  /*c510*/  IMAD R0, R21, UR4, RZ ;  /* 0x0000000415007c24 */ /* 0x000fe4000f8e02ff */
[----:B------:R-:W-:-:S04]  /*c520*/  IMAD.WIDE.U32 R2, R29, UR4, R2 ;  /* 0x000000041d027c25 */ /* 0x000fc8000f8e0002 */
[----:B------:R-:W-:Y:S01]  /*c530*/  IMAD R0, R29, UR5, R0 ;  /* 0x000000051d007c24 */ /* 0x000fe2000f8e0200 */
[----:B------:R-:W-:Y:S01]  /*c540*/  ULDC.64 UR4, c[0x0][0x2d0] ;  /* 0x0000b40000047ab9 */ /* 0x000fe20000000a00 */
[C---:B---3--:R-:W-:Y:S01]  /*c550*/  LOP3.LUT R21, R20.reuse, 0x7f, RZ, 0xc0, !PT ;  /* 0x0000007f14157812 */ /* 0x048fe200078ec0ff */
[----:B------:R-:W-:-:S03]  /*c560*/  IMAD.SHL.U32 R20, R20, 0x10, RZ ;  /* 0x0000001014147824 */ /* 0x000fc600078e00ff */
[----:B------:R-:W-:-:S04]  /*c570*/  SHF.R.U32.HI R21, RZ, 0x3, R21 ;  /* 0x00000003ff157819 */ /* 0x000fc80000011615 */
[----:B------:R-:W-:-:S04]  /*c580*/  LOP3.LUT R20, R21, 0x70, R20, 0xf8, !PT ;  /* 0x0000007015147812 */ /* 0x000fc800078ef814 */
[----:B--2---:R-:W-:-:S05]  /*c590*/  LOP3.LUT R7, R20, R4, RZ, 0xfc, !PT ;  /* 0x0000000414077212 */ /* 0x004fca00078efcff */
[----:B----4-:R-:W-:-:S04]  /*c5a0*/  @P0 IMAD.HI.U32 R9, R7, R5, RZ ;  /* 0x0000000507090227 */ /* 0x010fc800078e00ff */
[----:B------:R-:W-:Y:S01]  /*c5b0*/  IMAD.MOV.U32 R5, RZ, RZ, R7 ;  /* 0x000000ffff057224 */ /* 0x000fe200078e0007 */
[----:B0-----:R-:W-:Y:S01]  /*c5c0*/  @P0 SHF.R.U32.HI R5, RZ, R8, R9 ;  /* 0x00000008ff050219 */ /* 0x001fe20000011609 */
[----:B------:R-:W-:Y:S01]  /*c5d0*/  IMAD.IADD R3, R3, 0x1, R0 ;  /* 0x0000000103037824 */ /* 0x000fe200078e0200 */
[----:B------:R-:W0:Y:S03]  /*c5e0*/  S2R R20, SR_TID.X ;  /* 0x0000000000147919 */ /* 0x000e260000002100 */
        /* <DEDUP_REMOVED lines=14> */
[----:B------:R-:W-:Y:S01]  /*c6d0*/  ULDC UR4, c[0x0][0x2b8] ;  /* 0x0000ae0000047ab9 */ /* 0x000fe20000000800 */
[----:B------:R-:W-:Y:S02]  /*c6e0*/  IADD3 R5, R3, R5, RZ ;  /* 0x0000000503057210 */ /* 0x000fe40007ffe0ff */
[----:B0-----:R-:W-:Y:S02]  /*c6f0*/  LOP3.LUT R20, R20, 0x7f, RZ, 0xc0, !PT ;  /* 0x0000007f14147812 */ /* 0x001fe400078ec0ff */
[----:B------:R-:W-:Y:S01]  /*c700*/  LEA.HI.X R5, R2, UR5, R5, 0x1, P0 ;  /* 0x0000000502057c11 */ /* 0x000fe200080f0c05 */
[----:B------:R-:W-:Y:S01]  /*c710*/  UMOV UR5, 0xffffffff ;  /* 0xffffffff00057882 */ /* 0x000fe20000000000 */
        /* <DEDUP_REMOVED lines=17> */
[----:B------:R1:W-:Y:S01]  /*c830*/  @!P1 LDGSTS.E.BYPASS.LTC128B.128 [R37+0x1a400], desc[UR36][R2.64+0x100], !P0 ;  /* 0x1a40010002259fae */ /* 0x0003e2000c101d64 */
[----:B------:R-:W-:-:S03]  /*c840*/  ISETP.GE.AND P1, PT, R7, R6, PT ;  /* 0x000000060700720c */ /* 0x000fc60003f26270 */
[----:B-1----:R-:W1:Y:S10]  /*c850*/  SHFL.IDX PT, R2, R5, 0x1, 0x181f ;  /* 0x00381f0005027f89 */ /* 0x002e7400000e0000 */
[----:B0-----:R-:W-:-:S04]  /*c860*/  @!P1 LEA R14, P4, R32, R14, 0x1 ;  /* 0x0000000e200e9211 */ /* 0x001fc800078808ff */
[----:B-1----:R-:W-:Y:S01]  /*c870*/  @!P1 IADD3.X R7, RZ, R2, RZ, P4, !PT ;  /* 0x00000002ff079210 */ /* 0x002fe200027fe4ff */
[----:B------:R-:W-:Y:S02]  /*c880*/  @!P1 IMAD.MOV.U32 R2, RZ, RZ, R14 ;  /* 0x000000ffff029224 */ /* 0x000fe400078e000e */
[----:B------:R-:W0:Y:S02]  /*c890*/  SHFL.IDX PT, R14, R0, 0x2, 0x181f ;  /* 0x00581f00000e7f89 */ /* 0x000e2400000e0000 */
[----:B------:R-:W-:Y:S02]  /*c8a0*/  @!P1 IMAD.MOV.U32 R3, RZ, RZ, R7 ;  /* 0x000000ffff039224 */ /* 0x000fe400078e0007 */
[----:B------:R-:W-:-:S03]  /*c8b0*/  VIADD R7, R4, 0x20 ;  /* 0x0000002004077836 */ /* 0x000fc60000000000 */
        /* <DEDUP_REMOVED lines=19> */
[----:B------:R-:W0:Y:S01]  /*c9f0*/  SHFL.IDX PT, R14, R0, 0x4, 0x181f ;  /* 0x00981f00000e7f89 */ /* 0x000e2200000e0000 */
[----:B------:R-:W-:Y:S01]  /*ca00*/  @!P1 MOV R3, R7 ;  /* 0x0000000700039202 */ /* 0x000fe20000000f00 */
[----:B------:R-:W-:-:S04]  /*ca10*/  VIADD R7, R4, 0x40 ;  /* 0x0000004004077836 */ /* 0x000fc80000000000 */
        /* <DEDUP_REMOVED lines=24> */
[----:B------:R1:W-:Y:S01]  /*cba0*/  @!P1 LDGSTS.E.BYPASS.LTC128B.128 [R37+0x1cc00], desc[UR36][R2.64+0x100], !P0 ;  /* 0x1cc0010002259fae */ /* 0x0003e2000c101d64 */
[----:B------:R-:W-:-:S03]  /*cbb0*/  ISETP.GE.AND P1, PT, R7, R6, PT ;  /* 0x000000060700720c */ /* 0x000fc60003f26270 */
[----:B-1----:R-:W1:Y:S10]  /*cbc0*/  SHFL.IDX PT, R2, R5, 0x6, 0x181f ;  /* 0x00d81f0005027f89 */ /* 0x002e7400000e0000 */
[----:B0-----:R-:W-:Y:S01]  /*cbd0*/  @!P1 LEA R14, P4, R32, R14, 0x1 ;  /* 0x0000000e200e9211 */ /* 0x001fe200078808ff */
[----:B------:R-:W0:Y:S03]  /*cbe0*/  SHFL.IDX PT, R5, R5, 0x7, 0x181f ;  /* 0x00f81f0005057f89 */ /* 0x000e2600000e0000 */
[----:B-1----:R-:W-:Y:S01]  /*cbf0*/  @!P1 IADD3.X R7, RZ, R2, RZ, P4, !PT ;  /* 0x00000002ff079210 */ /* 0x002fe200027fe4ff */
[----:B------:R-:W-:-:S02]  /*cc00*/  @!P1 IMAD.MOV.U32 R2, RZ, RZ, R14 ;  /* 0x000000ffff029224 */ /* 0x000fc400078e000e */
[----:B------:R1:W2:Y:S02]  /*cc10*/  SHFL.IDX PT, R14, R0, 0x7, 0x181f ;  /* 0x00f81f00000e7f89 */ /* 0x0002a400000e0000 */
[----:B------:R-:W-:-:S05]  /*cc20*/  @!P1 IMAD.MOV.U32 R3, RZ, RZ, R7 ;  /* 0x000000ffff039224 */ /* 0x000fca00078e0007 */
[----:B------:R1:W-:Y:S04]  /*cc30*/  @!P1 LDGSTS.E.BYPASS.LTC128B.128 [R37+0x15400], desc[UR36][R2.64], !P3 ;  /* 0x1540000002259fae */ /* 0x0003e8000d901d64 */
[----:B------:R1:W-:Y:S04]  /*cc40*/  @!P1 LDGSTS.E.BYPASS.LTC128B.128 [R37+0x19400], desc[UR36][R2.64+0x80], !P2 ;  /* 0x1940008002259fae */ /* 0x0003e8000d101d64 */
[----:B0-----:R1:W-:Y:S02]  /*cc50*/  @!P1 LDGSTS.E.BYPASS.LTC128B.128 [R37+0x1d400], desc[UR36][R2.64+0x100], !P0 ;  /* 0x1d40010002259fae */ /* 0x0013e4000c101d64 */
.L_x_3650:
[----:B-1----:R-:W-:Y:S01]  /*cc60*/  VIADD R3, R4, 0x70 ;  /* 0x0000007004037836 */ /* 0x002fe20000000000 */
[----:B------:R-:W-:Y:S04]  /*cc70*/  BSSY B0, `(.L_x_3560) ;  /* 0x000000b000007945 */ /* 0x000fe80003800000 */
[----:B------:R-:W-:-:S13]  /*cc80*/  ISETP.GE.AND P1, PT, R3, R6, PT ;  /* 0x000000060300720c */ /* 0x000fda0003f26270 */
[----:B------:R-:W-:Y:S05]  /*cc90*/  @P1 BRA `(.L_x_3561) ;  /* 0x0000000000201947 */ /* 0x000fea0003800000 */
[----:B--2---:R-:W-:-:S05]  /*cca0*/  LEA R2, P1, R32, R14, 0x1 ;  /* 0x0000000e20027211 */ /* 0x004fca00078208ff */
[----:B------:R-:W-:-:S05]  /*ccb0*/  IMAD.X R3, RZ, RZ, R5, P1 ;  /* 0x000000ffff037224 */ /* 0x000fca00008e0605 */
[----:B------:R-:W-:Y:S01]  /*ccc0*/  @!PT LDS RZ, [RZ] ;  /* 0x00000000fffff984 */ /* 0x000fe20000000800 */
[----:B------:R-:W-:Y:S01]  /*ccd0*/  @!PT LDS RZ, [RZ] ;  /* 0x00000000fffff984 */ /* 0x000fe20000000800 */
[----:B------:R-:W-:Y:S01]  /*cce0*/  @!PT LDS RZ, [RZ] ;  /* 0x00000000fffff984 */ /* 0x000fe20000000800 */
[----:B------:R0:W-:Y:S04]  /*ccf0*/  LDGSTS.E.BYPASS.LTC128B.128 [R37+0x15c00], desc[UR36][R2.64], !P3 ;  /* 0x15c0000002257fae */ /* 0x0001e8000d901d64 */
[----:B------:R0:W-:Y:S04]  /*cd00*/  LDGSTS.E.BYPASS.LTC128B.128 [R37+0x19c00], desc[UR36][R2.64+0x80], !P2 ;  /* 0x19c0008002257fae */ /* 0x0001e8000d101d64 */
[----:B------:R0:W-:Y:S02]  /*cd10*/  LDGSTS.E.BYPASS.LTC128B.128 [R37+0x1dc00], desc[UR36][R2.64+0x100], !P0 ;  /* 0x1dc0010002257fae */ /* 0x0001e4000c101d64 */
.L_x_3561:
[----:B------:R-:W-:Y:S05]  /*cd20*/  BSYNC B0 ;  /* 0x0000000000007941 */ /* 0x000fea0003800000 */
.L_x_3560:
[----:B------:R-:W-:Y:S01]  /*cd30*/  NOP ;  /* 0x0000000000007918 */ /* 0x000fe20000000000 */
[----:B------:R-:W-:-:S13]  /*cd40*/  PLOP3.LUT P0, PT, PT, PT, PT, 0x80, 0x0 ;  /* 0x000000000000781c */ /* 0x000fda0003f0f070 */
.L_x_3562:
        /* <DEDUP_REMOVED lines=18> */
.L_x_3651:
[----:B------:R-:W-:Y:S05]  /*ce70*/  BSYNC B0 ;  /* 0x0000000000007941 */ /* 0x000fea0003800000 */
.L_x_3563:
[----:B------:R-:W3:Y:S01]  /*ce80*/  LDL R0, [R1] ;  /* 0x0000000001007983 */ /* 0x000ee20000100800 */
[----:B------:R-:W-:Y:S01]  /*ce90*/  BSSY B0, `(.L_x_3565) ;  /* 0x000010a000007945 */ /* 0x000fe20003800000 */
[----:B---3--:R-:W-:-:S13]  /*cea0*/  ISETP.GE.AND P0, PT, R0, 0x61, PT ;  /* 0x000000610000780c */ /* 0x008fda0003f06270 */
[----:B------:R-:W-:Y:S05]  /*ceb0*/  @!P0 BRA `(.L_x_3566) ;  /* 0x00000010001c8947 */ /* 0x000fea0003800000 */
[----:B------:R-:W3:Y:S01]  /*cec0*/  LDL.LU R0, [R1+0x20] ;  /* 0x0000200001007983 */ /* 0x000ee20000300800 */
[----:B------:R-:W-:Y:S01]  /*ced0*/  ULDC UR4, c[0x0][0x2f4] ;  /* 0x0000bd0000047ab9 */ /* 0x000fe20000000800 */
[----:B------:R-:W-:Y:S01]  /*cee0*/  IMAD.MOV.U32 R17, RZ, RZ, R28 ;  /* 0x000000ffff117224 */ /* 0x000fe200078e001c */
[----:B------:R-:W-:Y:S01]  /*cef0*/  MOV R29, R26 ;  /* 0x0000001a001d7202 */ /* 0x000fe20000000f00 */
[----:B------:R-:W-:Y:S01]  /*cf00*/  IMAD.MOV.U32 R10, RZ, RZ, R27 ;  /* 0x000000ffff0a7224 */ /* 0x000fe200078e001b */
[----:B------:R-:W-:Y:S02]  /*cf10*/  ISETP.GE.AND P3, PT, R32, UR4, PT ;  /* 0x0000000420007c0c */ /* 0x000fe4000bf66270 */
[----:B------:R-:W-:Y:S02]  /*cf20*/  ISETP.GE.AND P2, PT, R34, UR4, PT ;  /* 0x0000000422007c0c */ /* 0x000fe4000bf46270 */
[----:B------:R-:W-:Y:S01]  /*cf30*/  ISETP.GE.AND P1, PT, R33, UR4, PT ;  /* 0x0000000421007c0c */ /* 0x000fe2000bf26270 */
[----:B---3--:R-:W-:-:S12]  /*cf40*/  VIADD R8, R0, 0xfffffffe ;  /* 0xfffffffe00087836 */ /* 0x008fd80000000000 */
.L_x_3579:
[----:B------:R-:W3:Y:S04]  /*cf50*/  LDL R5, [R1+0x4] ;  /* 0x0000040001057983 */ /* 0x000ee80000100800 */
[----:B------:R-:W4:Y:S01]  /*cf60*/  LDL R12, [R1+0x8] ;  /* 0x00000800010c7983 */ /* 0x000f220000100800 */
[----:B------:R-:W1:Y:S01]  /*cf70*/  S2R R0, SR_TID.X ;  /* 0x0000000000007919 */ /* 0x000e620000002100 */
[----:B------:R-:W2:Y:S01]  /*cf80*/  S2R R4, SR_TID.X ;  /* 0x0000000000047919 */ /* 0x000ea20000002100 */
[----:B-1----:R-:W-:-:S04]  /*cf90*/  LOP3.LUT R0, R0, 0x7f, RZ, 0xc0, !PT ;  /* 0x0000007f00007812 */ /* 0x002fc800078ec0ff */
[----:B0-----:R-:W-:Y:S02]  /*cfa0*/  SHF.R.U32.HI R3, RZ, 0x3, R0 ;  /* 0x00000003ff037819 */ /* 0x001fe40000011600 */
[----:B------:R-:W0:Y:S01]  /*cfb0*/  LDC R0, c[0x0][0x430] ;  /* 0x00010c00ff007b82 */ /* 0x000e220000000800 */
[----:B--2---:R-:W-:-:S05]  /*cfc0*/  IMAD.SHL.U32 R4, R4, 0x10, RZ ;  /* 0x0000001004047824 */ /* 0x004fca00078e00ff */
[----:B------:R-:W-:-:S04]  /*cfd0*/  LOP3.LUT R4, R3, 0x70, R4, 0xf8, !PT ;  /* 0x0000007003047812 */ /* 0x000fc800078ef804 */
[----:B------:R-:W-:-:S13]  /*cfe0*/  ISETP.GT.U32.AND P5, PT, R4, 0x5f, PT ;  /* 0x0000005f0400780c */ /* 0x000fda0003fa4070 */
[----:B------:R-:W4:Y:S01]  /*cff0*/  @!P5 LDC.64 R6, c[0x0][0x428] ;  /* 0x00010a00ff06db82 */ /* 0x000f220000000a00 */
[----:B0-----:R-:W-:-:S13]  /*d000*/  ISETP.NE.AND P0, PT, R0, 0x1, PT ;  /* 0x000000010000780c */ /* 0x001fda0003f05270 */
[----:B------:R-:W0:Y:S08]  /*d010*/  @P0 LDC R0, c[0x0][0x434] ;  /* 0x00010d00ff000b82 */ /* 0x000e300000000800 */
[----:B------:R-:W1:Y:S01]  /*d020*/  @P0 LDC R3, c[0x0][0x438] ;  /* 0x00010e00ff030b82 */ /* 0x000e620000000800 */
[----:B---3--:R-:W-:-:S04]  /*d030*/  IMAD R9, R8, 0x60, R5 ;  /* 0x0000006008097824 */ /* 0x008fc800078e0205 */
[----:B------:R-:W-:-:S03]  /*d040*/  IMAD.IADD R9, R4, 0x1, R9 ;  /* 0x0000000104097824 */ /* 0x000fc600078e0209 */
[----:B------:R-:W2:Y:S01]  /*d050*/  @!P5 LDC.64 R4, c[0x0][0x418] ;  /* 0x00010600ff04db82 */ /* 0x000ea20000000a00 */
[----:B0-----:R-:W-:-:S04]  /*d060*/  @P0 IMAD.HI.U32 R0, R9, R0, RZ ;  /* 0x0000000009000227 */ /* 0x001fc800078e00ff */
[----:B------:R-:W-:Y:S01]  /*d070*/  IMAD.MOV.U32 R11, RZ, RZ, R9 ;  /* 0x000000ffff0b7224 */ /* 0x000fe200078e0009 */
[----:B-1----:R-:W-:Y:S01]  /*d080*/  @P0 SHF.R.U32.HI R11, RZ, R3, R0 ;  /* 0x00000003ff0b0219 */ /* 0x002fe20000011600 */
[----:B----4-:R-:W-:-:S03]  /*d090*/  @!P5 IMAD R0, R12, R6, RZ ;  /* 0x000000060c00d224 */ /* 0x010fc600078e02ff */
[--C-:B------:R-:W-:Y:S01]  /*d0a0*/  @!P5 SHF.R.S32.HI R3, RZ, 0x1f, R11.reuse ;  /* 0x0000001fff03d819 */ /* 0x100fe2000001140b */
[----:B------:R-:W-:Y:S02]  /*d0b0*/  @!P5 IMAD.MOV.U32 R2, RZ, RZ, R11 ;  /* 0x000000ffff02d224 */ /* 0x000fe400078e000b */
[C---:B------:R-:W-:Y:S02]  /*d0c0*/  @!P5 IMAD R7, R31.reuse, R7, R0 ;  /* 0x000000071f07d224 */ /* 0x040fe400078e0200 */
[----:B------:R-:W-:-:S05]  /*d0d0*/  @!P5 IMAD.WIDE.U32 R2, R31, R6, R2 ;  /* 0x000000061f02d225 */ /* 0x000fca00078e0002 */
[----:B------:R-:W-:Y:S02]  /*d0e0*/  @!P5 IADD3 R7, R7, R3, RZ ;  /* 0x000000030707d210 */ /* 0x000fe40007ffe0ff */
[----:B--2---:R-:W-:Y:S01]  /*d0f0*/  @!P5 LEA R4, P0, R2, R4, 0x2 ;  /* 0x000000040204d211 */ /* 0x004fe200078010ff */
[----:B------:R-:W-:-:S03]  /*d100*/  IMAD.MOV.U32 R0, RZ, RZ, RZ ;  /* 0x000000ffff007224 */ /* 0x000fc600078e00ff */
        /* <DEDUP_REMOVED lines=15> */
.L_x_3567:
[----:B------:R-:W-:Y:S01]  /*d200*/  LEA R7, R27, R22, 0x3 ;  /* 0x000000161b077211 */ /* 0x000fe200078e18ff */
[----:B------:R-:W-:Y:S01]  /*d210*/  BSSY B1, `(.L_x_3568) ;  /* 0x0000004000017945 */ /* 0x000fe20003800000 */
[----:B------:R-:W-:-:S04]  /*d220*/  SHF.L.U32 R2, R28, 0x1f, RZ ;  /* 0x0000001f1c027819 */ /* 0x000fc800000006ff */
[----:B------:R-:W0:Y:S02]  /*d230*/  SYNCS.PHASECHK.TRANS64.TRYWAIT P0, [R7+URZ+0x30840], R2 ;  /* 0x03084002070075a7 */ /* 0x000e24000800017f */
[----:B0-----:R-:W-:Y:S05]  /*d240*/  @!P0 BRA `(.L_x_3569) ;  /* 0x0000003800288947 */ /* 0x001fea0003800000 */
.L_x_3652:
[----:B------:R-:W-:Y:S05]  /*d250*/  BSYNC B1 ;  /* 0x0000000000017941 */ /* 0x000fea0003800000 */
.L_x_3568:
[----:B------:R-:W-:Y:S01]  /*d260*/  SHF.R.S32.HI R20, RZ, 0x1f, R9 ;  /* 0x0000001fff147819 */ /* 0x000fe20000011409 */
[----:B------:R-:W-:Y:S01]  /*d270*/  ULDC.64 UR4, c[0x0][0x300] ;  /* 0x0000c00000047ab9 */ /* 0x000fe20000000a00 */
[----:B-----5:R-:W-:Y:S01]  /*d280*/  SHF.R.S32.HI R21, RZ, 0x1f, R0 ;  /* 0x0000001fff157819 */ /* 0x020fe20000011400 */
[----:B0-----:R-:W-:Y:S01]  /*d290*/  IMAD.WIDE.U32 R2, R9, UR4, RZ ;  /* 0x0000000409027c25 */ /* 0x001fe2000f8e00ff */
[C---:B------:R-:W-:Y:S02]  /*d2a0*/  LOP3.LUT P5, RZ, R23.reuse, 0x2, RZ, 0xc0, !PT ;  /* 0x0000000217ff7812 */ /* 0x040fe400078ac0ff */
[----:B------:R-:W-:Y:S01]  /*d2b0*/  LOP3.LUT P4, RZ, R23, 0x1, RZ, 0xc0, !PT ;  /* 0x0000000117ff7812 */ /* 0x000fe2000788c0ff */
        /* <DEDUP_REMOVED lines=20> */
[----:B------:R-:W-:Y:S01]  /*d400*/  IMAD.SHL.U32 R4, R32, 0x2, RZ ;  /* 0x0000000220047824 */ /* 0x000fe200078e00ff */
[----:B------:R-:W-:Y:S01]  /*d410*/  LOP3.LUT P6, RZ, R23, 0x4, RZ, 0xc0, !PT ;  /* 0x0000000417ff7812 */ /* 0x000fe200078cc0ff */
[----:B------:R-:W-:Y:S01]  /*d420*/  IMAD R5, R5, 0x2, R22 ;  /* 0x0000000205057824 */ /* 0x000fe200078e0216 */
[----:B------:R-:W1:Y:S04]  /*d430*/  SHFL.IDX PT, R3, R6, RZ, 0x181f ;  /* 0x00181fff06037589 */ /* 0x000e6800000e0000 */
[----:B------:R-:W-:Y:S01]  /*d440*/  SHFL.IDX PT, R35, R6, 0x2, 0x181f ;  /* 0x00581f0006237f89 */ /* 0x000fe200000e0000 */
[----:B0-----:R-:W-:-:S04]  /*d450*/  IADD3 R2, P0, R2, R4, RZ ;  /* 0x0000000402027210 */ /* 0x001fc80007f1e0ff */
[----:B-1----:R-:W-:-:S05]  /*d460*/  IADD3.X R3, RZ, R3, RZ, P0, !PT ;  /* 0x00000003ff037210 */ /* 0x002fca00007fe4ff */
[----:B------:R-:W-:Y:S04]  /*d470*/  LDGSTS.E.BYPASS.LTC128B.128 [R5+0x1e400], desc[UR36][R2.64], !P6 ;  /* 0x1e40000002057fae */ /* 0x000fe8000f101d64 */
[----:B------:R-:W-:Y:S04]  /*d480*/  LDGSTS.E.BYPASS.LTC128B.128 [R5+0x21400], desc[UR36][R2.64+0x80], !P5 ;  /* 0x2140008002057fae */ /* 0x000fe8000e901d64 */
[----:B------:R0:W-:Y:S04]  /*d490*/  LDGSTS.E.BYPASS.LTC128B.128 [R5+0x24400], desc[UR36][R2.64+0x100], !P4 ;  /* 0x2440010002057fae */ /* 0x0001e8000e101d64 */
[----:B0-----:R-:W0:Y:S04]  /*d4a0*/  SHFL.IDX PT, R2, R8, 0x1, 0x181f ;  /* 0x00381f0008027f89 */ /* 0x001e2800000e0000 */
[----:B------:R-:W1:Y:S01]  /*d4b0*/  SHFL.IDX PT, R3, R6, 0x1, 0x181f ;  /* 0x00381f0006037f89 */ /* 0x000e6200000e0000 */
[----:B0-----:R-:W-:-:S05]  /*d4c0*/  IADD3 R2, P0, R2, R4, RZ ;  /* 0x0000000402027210 */ /* 0x001fca0007f1e0ff */
[----:B-1----:R-:W-:-:S05]  /*d4d0*/  IMAD.X R3, RZ, RZ, R3, P0 ;  /* 0x000000ffff037224 */ /* 0x002fca00000e0603 */
        /* <DEDUP_REMOVED lines=18> */
[----:B0-----:R-:W-:-:S04]  /*d600*/  IADD3 R2, P0, R2, R4, RZ ;  /* 0x0000000402027210 */ /* 0x001fc80007f1e0ff */
[----:B------:R-:W-:Y:S02]  /*d610*/  IADD3.X R3, RZ, R35, RZ, P0, !PT ;  /* 0x00000023ff037210 */ /* 0x000fe400007fe4ff */
[----:B------:R0:W1:Y:S04]  /*d620*/  SHFL.IDX PT, R35, R6, 0x5, 0x181f ;  /* 0x00b81f0006237f89 */ /* 0x00006800000e0000 */
[----:B------:R-:W-:Y:S04]  /*d630*/  LDGSTS.E.BYPASS.LTC128B.128 [R5+0x20400], desc[UR36][R2.64], !P6 ;  /* 0x2040000002057fae */ /* 0x000fe8000f101d64 */
[----:B------:R-:W-:Y:S04]  /*d640*/  LDGSTS.E.BYPASS.LTC128B.128 [R5+0x23400], desc[UR36][R2.64+0x80], !P5 ;  /* 0x2340008002057fae */ /* 0x000fe8000e901d64 */
[----:B------:R2:W-:Y:S04]  /*d650*/  LDGSTS.E.BYPASS.LTC128B.128 [R5+0x26400], desc[UR36][R2.64+0x100], !P4 ;  /* 0x2640010002057fae */ /* 0x0005e8000e101d64 */
[----:B-12---:R0:W2:Y:S02]  /*d660*/  SHFL.IDX PT, R2, R8, 0x5, 0x181f ;  /* 0x00b81f0008027f89 */ /* 0x0060a400000e0000 */
.L_x_3666:
[----:B------:R-:W-:Y:S02]  /*d670*/  LOP3.LUT P6, RZ, R23, 0x4, RZ, 0xc0, !PT ;  /* 0x0000000417ff7812 */ /* 0x000fe400078cc0ff */
[----:B--2---:R-:W-:-:S05]  /*d680*/  IADD3 R2, P0, R2, R4, RZ ;  /* 0x0000000402027210 */ /* 0x004fca0007f1e0ff */
[----:B------:R-:W-:Y:S01]  /*d690*/  IMAD.X R3, RZ, RZ, R35, P0 ;  /* 0x000000ffff037224 */ /* 0x000fe200000e0623 */
[----:B------:R-:W-:-:S05]  /*d6a0*/  PLOP3.LUT P0, PT, PT, PT, PT, 0x80, 0x0 ;  /* 0x000000000000781c */ /* 0x000fca0003f0f070 */
[----:B------:R-:W-:Y:S01]  /*d6b0*/  @!PT LDS RZ, [RZ] ;  /* 0x00000000fffff984 */ /* 0x000fe20000000800 */
[----:B------:R-:W-:Y:S01]  /*d6c0*/  @!PT LDS RZ, [RZ] ;  /* 0x00000000fffff984 */ /* 0x000fe20000000800 */
[----:B------:R-:W-:Y:S01]  /*d6d0*/  @!PT LDS RZ, [RZ] ;  /* 0x00000000fffff984 */ /* 0x000fe20000000800 */
[----:B------:R1:W-:Y:S04]  /*d6e0*/  LDGSTS.E.BYPASS.LTC128B.128 [R5+0x20c00], desc[UR36][R2.64], !P6 ;  /* 0x20c0000002057fae */ /* 0x0003e8000f101d64 */
[----:B------:R1:W-:Y:S04]  /*d6f0*/  LDGSTS.E.BYPASS.LTC128B.128 [R5+0x23c00], desc[UR36][R2.64+0x80], !P5 ;  /* 0x23c0008002057fae */ /* 0x0003e8000e901d64 */
[----:B------:R1:W-:Y:S01]  /*d700*/  LDGSTS.E.BYPASS.LTC128B.128 [R5+0x26c00], desc[UR36][R2.64+0x100], !P4 ;  /* 0x26c0010002057fae */ /* 0x0003e2000e101d64 */
[----:B------:R-:W-:Y:S01]  /*d710*/  NOP ;  /* 0x0000000000007918 */ /* 0x000fe20000000000 */
.L_x_3571:
        /* <DEDUP_REMOVED lines=10> */
.L_x_3572:
[----:B------:R2:W-:Y:S01]  /*d7c0*/  SYNCS.ARRIVE.TRANS64.A1T0 RZ, [R7+URZ+0x30830], RZ ;  /* 0x030830ff07ff79a7 */ /* 0x0005e2000810003f */
[----:B------:R-:W-:Y:S05]  /*d7d0*/  @!P5 BRA `(.L_x_3573) ;  /* 0x000000000004d947 */ /* 0x000fea0003800000 */
[----:B------:R-:W-:Y:S01]  /*d7e0*/  BPT.TRAP 0x1 ;  /* 0x000000040000795c */ /* 0x000fe20000300000 */
.L_x_3573:
[----:B-1----:R-:W2:Y:S01]  /*d7f0*/  LDL R3, [R1] ;  /* 0x0000000001037983 */ /* 0x002ea20000100800 */
[----:B------:R-:W-:Y:S01]  /*d800*/  SHF.L.U32 R2, R17, 0x1f, RZ ;  /* 0x0000001f11027819 */ /* 0x000fe200000006ff */
[----:B0-----:R-:W-:Y:S01]  /*d810*/  IMAD R6, R10, 0x8, R22 ;  /* 0x000000080a067824 */ /* 0x001fe200078e0216 */
[----:B------:R-:W-:Y:S03]  /*d820*/  BSSY B1, `(.L_x_3574) ;  /* 0x0000004000017945 */ /* 0x000fe60003800000 */
[----:B------:R-:W0:Y:S01]  /*d830*/  SYNCS.PHASECHK.TRANS64.TRYWAIT P0, [R6+URZ+0x30860], R2 ;  /* 0x03086002060075a7 */ /* 0x000e22000800017f */
[----:B--2---:R-:W-:Y:S01]  /*d840*/  IMAD R7, R29, -0x60, R3 ;  /* 0xffffffa01d077824 */ /* 0x004fe200078e0203 */
[----:B0-----:R-:W-:Y:S06]  /*d850*/  @!P0 BRA `(.L_x_3575) ;  /* 0x0000003800988947 */ /* 0x001fec0003800000 */
.L_x_3667:
[----:B------:R-:W-:Y:S05]  /*d860*/  BSYNC B1 ;  /* 0x0000000000017941 */ /* 0x000fea0003800000 */
.L_x_3574:
[----:B------:R-:W1:Y:S01]  /*d870*/  S2R R3, SR_TID.X ;  /* 0x0000000000037919 */ /* 0x000e620000002100 */
[----:B------:R-:W-:Y:S01]  /*d880*/  UMOV UR4, 0xffffffff ;  /* 0xffffffff00047882 */ /* 0x000fe20000000000 */
[----:B------:R-:W-:Y:S01]  /*d890*/  IMAD R5, R10, 0x4800, R36 ;  /* 0x000048000a057824 */ /* 0x000fe200078e0224 */
[----:B-1----:R-:W-:-:S04]  /*d8a0*/  LOP3.LUT R3, R3, 0x7f, RZ, 0xc0, !PT ;  /* 0x0000007f03037812 */ /* 0x002fc800078ec0ff */
[----:B------:R-:W-:-:S05]  /*d8b0*/  SHF.R.U32.HI R3, RZ, 0x3, R3 ;  /* 0x00000003ff037819 */ /* 0x000fca0000011603 */
[----:B------:R-:W-:Y:S01]  /*d8c0*/  IMAD.IADD R7, R7, 0x1, -R3 ;  /* 0x0000000107077824 */ /* 0x000fe200078e0a03 */
[----:B------:R-:W-:Y:S06]  /*d8d0*/  BRA.DIV UR4, `(.L_x_3576) ;  /* 0x0000003a048c7947 */ /* 0x000fec000b800000 */
[----:B0-----:R-:W0:Y:S01]  /*d8e0*/  SHFL.IDX PT, R2, R24, RZ, 0x181f ;  /* 0x00181fff18027589 */ /* 0x001e2200000e0000 */
[----:B------:R-:W-:-:S03]  /*d8f0*/  LEA R5, R5, R22, 0x1 ;  /* 0x0000001605057211 */ /* 0x000fc600078e08ff */
        /* <DEDUP_REMOVED lines=50> */
[----:B--2---:R0:W-:Y:S02]  /*dc20*/  LDGSTS.E.BYPASS.LTC128B.128 [R5+0x8400], desc[UR36][R2.64+0x100], !P0 ;  /* 0x0840010002057fae */ /* 0x0041e4000c101d64 */
.L_x_3681:
[----:B01----:R-:W-:Y:S01]  /*dc30*/  IADD3 R2, P0, R14, R4, RZ ;  /* 0x000000040e027210 */ /* 0x003fe20007f1e0ff */
[----:B------:R-:W-:Y:S02]  /*dc40*/  ULDC.64 UR4, c[0x0][0x328] ;  /* 0x0000ca0000047ab9 */ /* 0x000fe40000000a00 */
[----:B------:R-:W-:Y:S01]  /*dc50*/  IMAD R20, R20, UR4, RZ ;  /* 0x0000000414147c24 */ /* 0x000fe2000f8e02ff */
[----:B------:R-:W-:Y:S02]  /*dc60*/  IADD3.X R3, RZ, R25, RZ, P0, !PT ;  /* 0x00000019ff037210 */ /* 0x000fe400007fe4ff */
[----:B------:R-:W-:-:S13]  /*dc70*/  ISETP.LT.OR P0, PT, R7, 0x51, P3 ;  /* 0x000000510700780c */ /* 0x000fda0001f01670 */
[----:B------:R-:W-:Y:S01]  /*dc80*/  @!PT LDS RZ, [RZ] ;  /* 0x00000000fffff984 */ /* 0x000fe20000000800 */
[----:B------:R-:W-:Y:S01]  /*dc90*/  @!PT LDS RZ, [RZ] ;  /* 0x00000000fffff984 */ /* 0x000fe20000000800 */
[----:B------:R-:W-:Y:S01]  /*dca0*/  @!PT LDS RZ, [RZ] ;  /* 0x00000000fffff984 */ /* 0x000fe20000000800 */
        /* <DEDUP_REMOVED lines=23> */
.L_x_3577:
        /* <DEDUP_REMOVED lines=10> */
.L_x_3578:
[C---:B------:R-:W-:Y:S01]  /*dec0*/  ISETP.GT.AND P0, PT, R26.reuse, RZ, PT ;  /* 0x000000ff1a00720c */ /* 0x040fe20003f04270 */
[----:B------:R1:W-:Y:S01]  /*ded0*/  SYNCS.ARRIVE.TRANS64.A1T0 RZ, [R6+URZ+0x30850], RZ ;  /* 0x030850ff06ff79a7 */ /* 0x0003e2000810003f */
[----:B------:R-:W-:Y:S01]  /*dee0*/  VIADD R8, R26, 0xffffffff ;  /* 0xffffffff1a087836 */ /* 0x000fe20000000000 */
[----:B------:R-:W-:Y:S01]  /*def0*/  MOV R17, R28 ;  /* 0x0000001c00117202 */ /* 0x000fe20000000f00 */
[----:B------:R-:W-:Y:S02]  /*df00*/  IMAD.MOV.U32 R10, RZ, RZ, R27 ;  /* 0x000000ffff0a7224 */ /* 0x000fe400078e001b */
[----:B------:R-:W-:-:S07]  /*df10*/  IMAD.MOV.U32 R29, RZ, RZ, R26 ;  /* 0x000000ffff1d7224 */ /* 0x000fce00078e001a */
[----:B-1----:R-:W-:Y:S05]  /*df20*/  @P0 BRA `(.L_x_3579) ;  /* 0xfffffff000080947 */ /* 0x002fea000383ffff */
.L_x_3566:
[----:B------:R-:W-:Y:S05]  /*df30*/  BSYNC B0 ;  /* 0x0000000000007941 */ /* 0x000fea0003800000 */
.L_x_3565:
[----:B------:R-:W1:Y:S01]  /*df40*/  S2R R0, SR_TID.X ;  /* 0x0000000000007919 */ /* 0x000e620000002100 */
[----:B------:R-:W-:Y:S01]  /*df50*/  BSSY B0, `(.L_x_3580) ;  /* 0x0000010000007945 */ /* 0x000fe20003800000 */
[----:B-1----:R-:W-:-:S04]  /*df60*/  LOP3.LUT R0, R0, 0x7f, RZ, 0xc0, !PT ;  /* 0x0000007f00007812 */ /* 0x002fc800078ec0ff */
[----:B------:R-:W-:-:S13]  /*df70*/  ISETP.NE.AND P0, PT, R0, RZ, PT ;  /* 0x000000ff0000720c */ /* 0x000fda0003f05270 */
[----:B------:R-:W-:Y:S05]  /*df80*/  @P0 BRA `(.L_x_3581) ;  /* 0x0000000000300947 */ /* 0x000fea0003800000 */
[----:B------:R-:W1:Y:S01]  /*df90*/  S2R R5, SR_LANEID ;  /* 0x0000000000057919 */ /* 0x000e620000000000 */
[----:B------:R-:W-:Y:S01]  /*dfa0*/  VOTEU.ANY UR4, UPT, PT ;  /* 0x0000000000047886 */ /* 0x000fe200038e0100 */
[----:B0-----:R-:W0:Y:S01]  /*dfb0*/  LDC.64 R2, c[0x0][0xc60] ;  /* 0x00031800ff027b82 */ /* 0x001e220000000a00 */
[----:B------:R-:W1:Y:S02]  /*dfc0*/  FLO.U32 R0, UR4 ;  /* 0x0000000400007d00 */ /* 0x000e6400080e0000 */
[----:B-1----:R-:W-:-:S06]  /*dfd0*/  ISETP.EQ.U32.AND P0, PT, R0, R5, PT ;  /* 0x000000050000720c */ /* 0x002fcc0003f02070 */
[----:B------:R-:W0:Y:S07]  /*dfe0*/  POPC R5, UR4 ;  /* 0x0000000400057d09 */ /* 0x000e2e0008000000 */
[----:B0-----:R-:W3:Y:S01]  /*dff0*/  @P0 ATOMG.E.ADD.STRONG.GPU PT, R3, desc[UR36][R2.64], R5 ;  /* 0x00000005020309a8 */ /* 0x001ee200081ee1e4 */
[----:B------:R-:W0:Y:S02]  /*e000*/  S2R R4, SR_LTMASK ;  /* 0x0000000000047919 */ /* 0x000e240000003900 */
[----:B0-----:R-:W-:-:S04]  /*e010*/  LOP3.LUT R4, R4, UR4, RZ, 0xc0, !PT ;  /* 0x0000000404047c12 */ /* 0x001fc8000f8ec0ff */
[----:B------:R-:W0:Y:S01]  /*e020*/  POPC R7, R4 ;  /* 0x0000000400077309 */ /* 0x000e220000000000 */
[----:B---3--:R-:W0:Y:S02]  /*e030*/  SHFL.IDX PT, R0, R3, R0, 0x1f ;  /* 0x00001f0003007589 */ /* 0x008e2400000e0000 */
[----:B0-----:R-:W-:-:S07]  /*e040*/  IADD3 R16, R0, UR39, R7 ;  /* 0x0000002700107c10 */ /* 0x001fce000fffe007 */
.L_x_3581:
[----:B------:R-:W-:Y:S05]  /*e050*/  BSYNC B0 ;  /* 0x0000000000007941 */ /* 0x000fea0003800000 */
.L_x_3580:
[----:B------:R-:W-:-:S13]  /*e060*/  LOP3.LUT P0, RZ, R23, 0x10, RZ, 0xc0, !PT ;  /* 0x0000001017ff7812 */ /* 0x000fda000780c0ff */
[----:B------:R-:W-:Y:S05]  /*e070*/  @!P0 BRA `(.L_x_3582) ;  /* 0x0000000000048947 */ /* 0x000fea0003800000 */
[----:B------:R-:W-:Y:S01]  /*e080*/  BPT.TRAP 0x1 ;  /* 0x000000040000795c */ /* 0x000fe20000300000 */
.L_x_3582:
[----:B------:R-:W3:Y:S01]  /*e090*/  LDL.LU R2, [R1] ;  /* 0x0000000001027983 */ /* 0x000ee20000300800 */
[----:B------:R-:W-:Y:S01]  /*e0a0*/  IMAD R0, R27, 0x8, R22 ;  /* 0x000000081b007824 */ /* 0x000fe200078e0216 */
[----:B0-----:R-:W-:Y:S01]  /*e0b0*/  SHF.L.U32 R3, R28, 0x1f, RZ ;  /* 0x0000001f1c037819 */ /* 0x001fe200000006ff */
[----:B------:R-:W-:Y:S03]  /*e0c0*/  BSSY B0, `(.L_x_3583) ;  /* 0x0000004000007945 */ /* 0x000fe60003800000 */
[----:B------:R-:W0:Y:S01]  /*e0d0*/  SYNCS.PHASECHK.TRANS64.TRYWAIT P0, [R0+URZ+0x30860], R3 ;  /* 0x03086003000075a7 */ /* 0x000e22000800017f */
[----:B---3--:R-:W-:Y:S01]  /*e0e0*/  IMAD R6, R26, -0x60, R2 ;  /* 0xffffffa01a067824 */ /* 0x008fe200078e0202 */
[----:B0-----:R-:W-:Y:S06]  /*e0f0*/  @!P0 BRA `(.L_x_3584) ;  /* 0x0000003800948947 */ /* 0x001fec0003800000 */
.L_x_3682:
[----:B------:R-:W-:Y:S05]  /*e100*/  BSYNC B0 ;  /* 0x0000000000007941 */ /* 0x000fea0003800000 */
.L_x_3583:
[----:B------:R-:W1:Y:S01]  /*e110*/  S2R R2, SR_TID.X ;  /* 0x0000000000027919 */ /* 0x000e620000002100 */
[----:B------:R-:W-:Y:S01]  /*e120*/  UMOV UR4, 0xffffffff ;  /* 0xffffffff00047882 */ /* 0x000fe20000000000 */
[----:B------:R-:W-:Y:S01]  /*e130*/  IMAD R7, R27, 0x4800, R36 ;  /* 0x000048001b077824 */ /* 0x000fe200078e0224 */
[----:B-1----:R-:W-:-:S04]  /*e140*/  LOP3.LUT R2, R2, 0x7f, RZ, 0xc0, !PT ;  /* 0x0000007f02027812 */ /* 0x002fc800078ec0ff */
[----:B------:R-:W-:-:S05]  /*e150*/  SHF.R.U32.HI R2, RZ, 0x3, R2 ;  /* 0x00000003ff027819 */ /* 0x000fca0000011602 */
[----:B------:R-:W-:Y:S01]  /*e160*/  IMAD.IADD R6, R6, 0x1, -R2 ;  /* 0x0000000106067824 */ /* 0x000fe200078e0a02 */
[----:B------:R-:W-:Y:S06]  /*e170*/  BRA.DIV UR4, `(.L_x_3585) ;  /* 0x0000003a04887947 */ /* 0x000fec000b800000 */
[----:B--2---:R-:W1:Y:S01]  /*e180*/  SHFL.IDX PT, R14, R24, RZ, 0x181f ;  /* 0x00181fff180e7589 */ /* 0x004e6200000e0000 */
[----:B------:R-:W-:Y:S01]  /*e190*/  ULDC UR4, c[0x0][0x2f4] ;  /* 0x0000bd0000047ab9 */ /* 0x000fe20000000800 */
[C---:B------:R-:W-:Y:S01]  /*e1a0*/  SHF.L.U32 R5, R32.reuse, 0x1, RZ ;  /* 0x0000000120057819 */ /* 0x040fe200000006ff */
[----:B------:R-:W-:Y:S01]  /*e1b0*/  IMAD R4, R7, 0x2, R22 ;  /* 0x0000000207047824 */ /* 0x000fe200078e0216 */
[----:B0-----:R-:W0:Y:S01]  /*e1c0*/  SHFL.IDX PT, R3, R25, RZ, 0x181f ;  /* 0x00181fff19037589 */ /* 0x001e2200000e0000 */
[----:B------:R-:W-:Y:S02]  /*e1d0*/  ISETP.GE.AND P2, PT, R32, UR4, PT ;  /* 0x0000000420007c0c */ /* 0x000fe4000bf46270 */
[----:B------:R-:W-:Y:S01]  /*e1e0*/  ISETP.GE.AND P1, PT, R34, UR4, PT ;  /* 0x0000000422007c0c */ /* 0x000fe2000bf26270 */
[----:B------:R-:W-:Y:S01]  /*e1f0*/  SHFL.IDX PT, R7, R25, 0x1, 0x181f ;  /* 0x00381f0019077f89 */ /* 0x000fe200000e0000 */
[C---:B------:R-:W-:Y:S02]  /*e200*/  ISETP.LT.OR P4, PT, R6.reuse, 0x1, P2 ;  /* 0x000000010600780c */ /* 0x040fe40001781670 */
[----:B------:R-:W-:-:S02]  /*e210*/  ISETP.LT.OR P3, PT, R6, 0x1, P1 ;  /* 0x000000010600780c */ /* 0x000fc40000f61670 */
[----:B-1----:R-:W-:Y:S02]  /*e220*/  IADD3 R2, P0, R14, R5, RZ ;  /* 0x000000050e027210 */ /* 0x002fe40007f1e0ff */
[----:B------:R-:W1:Y:S03]  /*e230*/  SHFL.IDX PT, R14, R24, 0x1, 0x181f ;  /* 0x00381f00180e7f89 */ /* 0x000e6600000e0000 */
[----:B0-----:R-:W-:Y:S01]  /*e240*/  IMAD.X R3, RZ, RZ, R3, P0 ;  /* 0x000000ffff037224 */ /* 0x001fe200000e0603 */
[----:B------:R-:W-:-:S04]  /*e250*/  ISETP.GE.AND P0, PT, R33, UR4, PT ;  /* 0x0000000421007c0c */ /* 0x000fc8000bf06270 */
[----:B------:R-:W-:Y:S01]  /*e260*/  LDGSTS.E.BYPASS.LTC128B.128 [R4+0x400], desc[UR36][R2.64], !P4 ;  /* 0x0040000002047fae */ /* 0x000fe2000e101d64 */
[----:B------:R-:W-:-:S03]  /*e270*/  ISETP.LT.OR P4, PT, R6, 0x1, P0 ;  /* 0x000000010600780c */ /* 0x000fc60000781670 */
[----:B------:R-:W-:Y:S10]  /*e280*/  LDGSTS.E.BYPASS.LTC128B.128 [R4+0x3400], desc[UR36][R2.64+0x80], !P3 ;  /* 0x0340008002047fae */ /* 0x000ff4000d901d64 */
[----:B------:R1:W-:Y:S01]  /*e290*/  LDGSTS.E.BYPASS.LTC128B.128 [R4+0x6400], desc[UR36][R2.64+0x100], !P4 ;  /* 0x0640010002047fae */ /* 0x0003e2000e101d64 */
[----:B------:R-:W-:-:S02]  /*e2a0*/  ISETP.LT.OR P4, PT, R6, 0x11, P2 ;  /* 0x000000110600780c */ /* 0x000fc40001781670 */
[----:B-1----:R-:W-:Y:S02]  /*e2b0*/  IADD3 R2, P3, R14, R5, RZ ;  /* 0x000000050e027210 */ /* 0x002fe40007f7e0ff */
[----:B------:R-:W0:Y:S03]  /*e2c0*/  SHFL.IDX PT, R14, R24, 0x2, 0x181f ;  /* 0x00581f00180e7f89 */ /* 0x000e2600000e0000 */
[----:B------:R-:W-:Y:S01]  /*e2d0*/  IMAD.X R3, RZ, RZ, R7, P3 ;  /* 0x000000ffff037224 */ /* 0x000fe200018e0607 */
[C---:B------:R-:W-:Y:S01]  /*e2e0*/  ISETP.LT.OR P3, PT, R6.reuse, 0x11, P1 ;  /* 0x000000110600780c */ /* 0x040fe20000f61670 */
[----:B------:R-:W1:Y:S04]  /*e2f0*/  SHFL.IDX PT, R7, R25, 0x2, 0x181f ;  /* 0x00581f0019077f89 */ /* 0x000e6800000e0000 */
[----:B------:R-:W-:Y:S01]  /*e300*/  LDGSTS.E.BYPASS.LTC128B.128 [R4+0xc00], desc[UR36][R2.64], !P4 ;  /* 0x00c0000002047fae */ /* 0x000fe2000e101d64 */
[----:B------:R-:W-:-:S07]  /*e310*/  ISETP.LT.OR P4, PT, R6, 0x11, P0 ;  /* 0x000000110600780c */ /* 0x000fce0000781670 */
[----:B------:R-:W-:Y:S06]  /*e320*/  LDGSTS.E.BYPASS.LTC128B.128 [R4+0x3c00], desc[UR36][R2.64+0x80], !P3 ;  /* 0x03c0008002047fae */ /* 0x000fec000d901d64 */
[----:B------:R0:W-:Y:S01]  /*e330*/  LDGSTS.E.BYPASS.LTC128B.128 [R4+0x6c00], desc[UR36][R2.64+0x100], !P4 ;  /* 0x06c0010002047fae */ /* 0x0001e2000e101d64 */
[----:B------:R-:W-:Y:S02]  /*e340*/  ISETP.LT.OR P4, PT, R6, 0x21, P2 ;  /* 0x000000210600780c */ /* 0x000fe40001781670 */
[----:B0-----:R-:W-:Y:S02]  /*e350*/  IADD3 R2, P3, R14, R5, RZ ;  /* 0x000000050e027210 */ /* 0x001fe40007f7e0ff */
[----:B------:R-:W0:Y:S03]  /*e360*/  SHFL.IDX PT, R14, R24, 0x3, 0x181f ;  /* 0x00781f00180e7f89 */ /* 0x000e2600000e0000 */
[----:B-1----:R-:W-:Y:S01]  /*e370*/  IMAD.X R3, RZ, RZ, R7, P3 ;  /* 0x000000ffff037224 */ /* 0x002fe200018e0607 */
        /* <DEDUP_REMOVED lines=8> */
[----:B------:R-:W0:Y:S02]  /*e400*/  SHFL.IDX PT, R14, R24, 0x4, 0x181f ;  /* 0x00981f00180e7f89 */ /* 0x000e2400000e0000 */
[----:B-1----:R-:W-:-:S02]  /*e410*/  IADD3.X R3, RZ, R7, RZ, P3, !PT ;  /* 0x00000007ff037210 */ /* 0x002fc40001ffe4ff */
[----:B------:R-:W1:Y:S01]  /*e420*/  SHFL.IDX PT, R7, R25, 0x4, 0x181f ;  /* 0x00981f0019077f89 */ /* 0x000e6200000e0000 */
[----:B------:R-:W-:-:S04]  /*e430*/  ISETP.LT.OR P3, PT, R6, 0x31, P1 ;  /* 0x000000310600780c */ /* 0x000fc80000f61670 */
[----:B------:R-:W-:Y:S01]  /*e440*/  LDGSTS.E.BYPASS.LTC128B.128 [R4+0x1c00], desc[UR36][R2.64], !P4 ;  /* 0x01c0000002047fae */ /* 0x000fe2000e101d64 */
[----:B------:R-:W-:-:S03]  /*e450*/  ISETP.LT.OR P4, PT, R6, 0x31, P0 ;  /* 0x000000310600780c */ /* 0x000fc60000781670 */
[----:B------:R-:W2:Y:S05]  /*e460*/  SHFL.IDX PT, R25, R25, 0x5, 0x181f ;  /* 0x00b81f0019197f89 */ /* 0x000eaa00000e0000 */
[----:B------:R-:W-:Y:S05]  /*e470*/  LDGSTS.E.BYPASS.LTC128B.128 [R4+0x4c00], desc[UR36][R2.64+0x80], !P3 ;  /* 0x04c0008002047fae */ /* 0x000fea000d901d64 */
[----:B------:R0:W-:Y:S01]  /*e480*/  LDGSTS.E.BYPASS.LTC128B.128 [R4+0x7c00], desc[UR36][R2.64+0x100], !P4 ;  /* 0x07c0010002047fae */ /* 0x0001e2000e101d64 */
[----:B------:R-:W-:-:S02]  /*e490*/  ISETP.LT.OR P4, PT, R6, 0x41, P2 ;  /* 0x000000410600780c */ /* 0x000fc40001781670 */
[----:B0-----:R-:W-:Y:S02]  /*e4a0*/  IADD3 R2, P3, R14, R5, RZ ;  /* 0x000000050e027210 */ /* 0x001fe40007f7e0ff */
[----:B------:R0:W3:Y:S03]  /*e4b0*/  SHFL.IDX PT, R14, R24, 0x5, 0x181f ;  /* 0x00b81f00180e7f89 */ /* 0x0000e600000e0000 */
[----:B-1----:R-:W-:Y:S01]  /*e4c0*/  IMAD.X R3, RZ, RZ, R7, P3 ;  /* 0x000000ffff037224 */ /* 0x002fe200018e0607 */
[----:B------:R-:W-:-:S05]  /*e4d0*/  ISETP.LT.OR P3, PT, R6, 0x41, P1 ;  /* 0x000000410600780c */ /* 0x000fca0000f61670 */
[----:B------:R0:W-:Y:S01]  /*e4e0*/  LDGSTS.E.BYPASS.LTC128B.128 [R4+0x2400], desc[UR36][R2.64], !P4 ;  /* 0x0240000002047fae */ /* 0x0001e2000e101d64 */
[----:B------:R-:W-:-:S07]  /*e4f0*/  ISETP.LT.OR P4, PT, R6, 0x41, P0 ;  /* 0x000000410600780c */ /* 0x000fce0000781670 */
[----:B------:R0:W-:Y:S06]  /*e500*/  LDGSTS.E.BYPASS.LTC128B.128 [R4+0x5400], desc[UR36][R2.64+0x80], !P3 ;  /* 0x0540008002047fae */ /* 0x0001ec000d901d64 */
[----:B--2---:R0:W-:Y:S02]  /*e510*/  LDGSTS.E.BYPASS.LTC128B.128 [R4+0x8400], desc[UR36][R2.64+0x100], !P4 ;  /* 0x0840010002047fae */ /* 0x0041e4000e101d64 */
.L_x_3696:
[C---:B------:R-:W-:Y:S02]  /*e520*/  ISETP.LT.OR P2, PT, R6.reuse, 0x51, P2 ;  /* 0x000000510600780c */ /* 0x040fe40001741670 */
[C---:B------:R-:W-:Y:S02]  /*e530*/  ISETP.LT.OR P1, PT, R6.reuse, 0x51, P1 ;  /* 0x000000510600780c */ /* 0x040fe40000f21670 */
[----:B------:R-:W-:Y:S02]  /*e540*/  ISETP.LT.OR P0, PT, R6, 0x51, P0 ;  /* 0x000000510600780c */ /* 0x000fe40000701670 */
[----:B0--3--:R-:W-:-:S05]  /*e550*/  IADD3 R2, P3, R14, R5, RZ ;  /* 0x000000050e027210 */ /* 0x009fca0007f7e0ff */
[----:B------:R-:W-:-:S05]  /*e560*/  IMAD.X R3, RZ, RZ, R25, P3 ;  /* 0x000000ffff037224 */ /* 0x000fca00018e0619 */
[----:B------:R-:W-:Y:S01]  /*e570*/  @!PT LDS RZ, [RZ] ;  /* 0x00000000fffff984 */ /* 0x000fe20000000800 */
[----:B------:R-:W-:Y:S01]  /*e580*/  @!PT LDS RZ, [RZ] ;  /* 0x00000000fffff984 */ /* 0x000fe20000000800 */
[----:B------:R-:W-:Y:S01]  /*e590*/  @!PT LDS RZ, [RZ] ;  /* 0x00000000fffff984 */ /* 0x000fe20000000800 */
[----:B------:R0:W-:Y:S04]  /*e5a0*/  LDGSTS.E.BYPASS.LTC128B.128 [R4+0x2c00], desc[UR36][R2.64], !P2 ;  /* 0x02c0000002047fae */ /* 0x0001e8000d101d64 */
[----:B------:R0:W-:Y:S04]  /*e5b0*/  LDGSTS.E.BYPASS.LTC128B.128 [R4+0x5c00], desc[UR36][R2.64+0x80], !P1 ;  /* 0x05c0008002047fae */ /* 0x0001e8000c901d64 */
[----:B------:R0:W-:Y:S01]  /*e5c0*/  LDGSTS.E.BYPASS.LTC128B.128 [R4+0x8c00], desc[UR36][R2.64+0x100], !P0 ;  /* 0x08c0010002047fae */ /* 0x0001e2000c101d64 */
[----:B------:R-:W-:Y:S01]  /*e5d0*/  PLOP3.LUT P0, PT, PT, PT, PT, 0x80, 0x0 ;  /* 0x000000000000781c */ /* 0x000fe20003f0f070 */
[----:B------:R-:W-:-:S12]  /*e5e0*/  NOP ;  /* 0x0000000000007918 */ /* 0x000fd80000000000 */
.L_x_3586:
        /* <DEDUP_REMOVED lines=10> */
.L_x_3587:
[----:B------:R1:W-:Y:S01]  /*e690*/  SYNCS.ARRIVE.TRANS64.A1T0 RZ, [R0+URZ+0x30850], RZ ;  /* 0x030850ff00ff79a7 */ /* 0x0003e2000810003f */
[----:B------:R-:W-:-:S05]  /*e6a0*/  VIADD R27, R27, 0x1 ;  /* 0x000000011b1b7836 */ /* 0x000fca0000000000 */
[----:B------:R-:W-:-:S04]  /*e6b0*/  ISETP.NE.AND P0, PT, R27, 0x2, PT ;  /* 0x000000021b00780c */ /* 0x000fc80003f05270 */
[----:B0-----:R-:W-:Y:S02]  /*e6c0*/  SEL R3, RZ, 0x1, P0 ;  /* 0x00000001ff037807 */ /* 0x001fe40000000000 */
[----:B------:R-:W-:Y:S02]  /*e6d0*/  SEL R27, R27, RZ, P0 ;  /* 0x000000ff1b1b7207 */ /* 0x000fe40000000000 */
[----:B-1----:R-:W-:-:S07]  /*e6e0*/  LOP3.LUT R28, R28, R3, RZ, 0x3c, !PT ;  /* 0x000000031c1c7212 */ /* 0x002fce00078e3cff */
.L_x_3544:
[----:B------:R-:W-:Y:S05]  /*e6f0*/  BSYNC B7 ;  /* 0x0000000000077941 */ /* 0x000fea0003800000 */
.L_x_3542:
        /* <DEDUP_REMOVED lines=11> */
.L_x_3588:
[----:B------:R-:W1:Y:S01]  /*e7b0*/  S2R R0, SR_TID.X ;  /* 0x0000000000007919 */ /* 0x000e620000002100 */
[----:B------:R-:W-:Y:S01]  /*e7c0*/  UMOV UR4, 0xffffffff ;  /* 0xffffffff00047882 */ /* 0x000fe20000000000 */
[----:B-1----:R-:W-:-:S04]  /*e7d0*/  LOP3.LUT R8, R0, 0x1f, RZ, 0xc0, !PT ;  /* 0x0000001f00087812 */ /* 0x002fc800078ec0ff */
[----:B------:R-:W-:Y:S01]  /*e7e0*/  ISETP.NE.AND P0, PT, R8, 0x1f, PT ;  /* 0x0000001f0800780c */ /* 0x000fe20003f05270 */
[----:B------:R-:W-:-:S12]  /*e7f0*/  BRA.DIV UR4, `(.L_x_3590) ;  /* 0x0000003a04ec7947 */ /* 0x000fd8000b800000 */
[----:B------:R-:W-:Y:S01]  /*e800*/  IADD3 R5, R19, R8, RZ ;  /* 0x0000000813057210 */ /* 0x000fe20007ffe0ff */
[----:B------:R-:W-:-:S03]  /*e810*/  ULDC UR4, c[0x0][0xc3c] ;  /* 0x00030f0000047ab9 */ /* 0x000fc60000000800 */
        /* <DEDUP_REMOVED lines=29> */
.L_x_3706:
[----:B------:R-:W-:Y:S02]  /*e9f0*/  ULDC UR4, c[0x0][0xc38] ;  /* 0x00030e0000047ab9 */ /* 0x000fe40000000800 */
[----:B------:R-:W-:-:S04]  /*ea00*/  IMAD.U32 R7, RZ, RZ, UR4 ;  /* 0x00000004ff077e24 */ /* 0x000fc8000f8e00ff */
[----:B-1----:R-:W-:-:S04]  /*ea10*/  IMAD R3, R14, R7, RZ ;  /* 0x000000070e037224 */ /* 0x002fc800078e02ff */
[----:B------:R-:W-:-:S05]  /*ea20*/  IMAD.IADD R8, R0, 0x1, R3 ;  /* 0x0000000100087824 */ /* 0x000fca00078e0203 */
[----:B------:R-:W-:-:S13]  /*ea30*/  ISETP.GT.AND P6, PT, R8, R5, PT ;  /* 0x000000050800720c */ /* 0x000fda0003fc4270 */
[----:B------:R-:W-:Y:S05]  /*ea40*/  @P6 BRA `(.L_x_3591) ;  /* 0x00000000009c6947 */ /* 0x000fea0003800000 */
.L_x_3596:
[----:B------:R-:W1:Y:S01]  /*ea50*/  LDC R0, c[0x0][0xc3c] ;  /* 0x00030f00ff007b82 */ /* 0x000e620000000800 */
[----:B------:R-:W-:-:S04]  /*ea60*/  IADD3 R19, R19, 0x1f, RZ ;  /* 0x0000001f13137810 */ /* 0x000fc80007ffe0ff */
        /* <DEDUP_REMOVED lines=12> */
.L_x_3594:
[----:B------:R-:W-:Y:S05]  /*eb30*/  BSYNC B0 ;  /* 0x0000000000007941 */ /* 0x000fea0003800000 */
.L_x_3593:
[----:B------:R-:W-:-:S03]  /*eb40*/  UMOV UR4, 0xffffffff ;  /* 0xffffffff00047882 */ /* 0x000fc60000000000 */
[----:B------:R-:W-:Y:S05]  /*eb50*/  BRA.DIV UR4, `(.L_x_3595) ;  /* 0x0000003e04387947 */ /* 0x000fea000b800000 */
[----:B-----5:R-:W2:Y:S02]  /*eb60*/  SHFL.UP PT, R14, R4, 0x1, RZ ;  /* 0x04200000040e7989 */ /* 0x020ea400000e00ff */
[----:B--2---:R-:W-:-:S05]  /*eb70*/  SEL R13, R14, RZ, P1 ;  /* 0x000000ff0e0d7207 */ /* 0x004fca0000800000 */
[----:B------:R-:W-:-:S05]  /*eb80*/  IMAD.IADD R13, R4, 0x1, R13 ;  /* 0x00000001040d7824 */ /* 0x000fca00078e020d */
[----:B------:R-:W2:Y:S02]  /*eb90*/  SHFL.UP PT, R14, R13, 0x2, RZ ;  /* 0x044000000d0e7989 */ /* 0x000ea400000e00ff */
[----:B--2---:R-:W-:-:S05]  /*eba0*/  SEL R0, R14, RZ, P2 ;  /* 0x000000ff0e007207 */ /* 0x004fca0001000000 */
[----:B------:R-:W-:-:S05]  /*ebb0*/  IMAD.IADD R0, R13, 0x1, R0 ;  /* 0x000000010d007824 */ /* 0x000fca00078e0200 */
[----:B------:R-:W1:Y:S02]  /*ebc0*/  SHFL.UP PT, R14, R0, 0x4, RZ ;  /* 0x04800000000e7989 */ /* 0x000e6400000e00ff */
[----:B-1----:R-:W-:-:S04]  /*ebd0*/  SEL R3, R14, RZ, P3 ;  /* 0x000000ff0e037207 */ /* 0x002fc80001800000 */
[----:B------:R-:W-:-:S05]  /*ebe0*/  IADD3 R2, R0, R3, RZ ;  /* 0x0000000300027210 */ /* 0x000fca0007ffe0ff */
[----:B------:R-:W1:Y:S02]  /*ebf0*/  SHFL.UP PT, R14, R2, 0x8, RZ ;  /* 0x05000000020e7989 */ /* 0x000e6400000e00ff */
[----:B-1----:R-:W-:-:S05]  /*ec00*/  SEL R3, R14, RZ, P4 ;  /* 0x000000ff0e037207 */ /* 0x002fca0002000000 */
[----:B------:R-:W-:-:S05]  /*ec10*/  IMAD.IADD R3, R2, 0x1, R3 ;  /* 0x0000000102037824 */ /* 0x000fca00078e0203 */
[----:B------:R-:W0:Y:S02]  /*ec20*/  SHFL.UP PT, R14, R3, 0x10, RZ ;  /* 0x06000000030e7989 */ /* 0x000e2400000e00ff */
[----:B0-----:R-:W-:-:S05]  /*ec30*/  SEL R6, R14, RZ, P5 ;  /* 0x000000ff0e067207 */ /* 0x001fca0002800000 */
[----:B------:R-:W-:-:S05]  /*ec40*/  IMAD.IADD R6, R3, 0x1, R6 ;  /* 0x0000000103067824 */ /* 0x000fca00078e0206 */
[----:B------:R0:W1:Y:S02]  /*ec50*/  SHFL.IDX PT, R14, R6, 0x1f, 0x1f ;  /* 0x03e01f00060e7f89 */ /* 0x00006400000e0000 */
.L_x_3714:
[----:B------:R-:W-:Y:S02]  /*ec60*/  ULDC UR4, c[0x0][0xc38] ;  /* 0x00030e0000047ab9 */ /* 0x000fe40000000800 */
[----:B------:R-:W-:-:S04]  /*ec70*/  IMAD.U32 R7, RZ, RZ, UR4 ;  /* 0x00000004ff077e24 */ /* 0x000fc8000f8e00ff */
[----:B-1----:R-:W-:-:S04]  /*ec80*/  IMAD R3, R14, R7, RZ ;  /* 0x000000070e037224 */ /* 0x002fc800078e02ff */
[----:B------:R-:W-:-:S05]  /*ec90*/  IMAD.IADD R8, R3, 0x1, R8 ;  /* 0x0000000103087824 */ /* 0x000fca00078e0208 */
[----:B------:R-:W-:-:S13]  /*eca0*/  ISETP.GT.AND P6, PT, R8, R5, PT ;  /* 0x000000050800720c */ /* 0x000fda0003fc4270 */
[----:B------:R-:W-:Y:S05]  /*ecb0*/  @!P6 BRA `(.L_x_3596) ;  /* 0xfffffffc0064e947 */ /* 0x000fea000383ffff */
.L_x_3591:
        /* <DEDUP_REMOVED lines=8> */
.L_x_3718:
[----:B------:R-:W-:Y:S01]  /*ed40*/  ISETP.NE.AND P0, PT, R2, RZ, PT ;  /* 0x000000ff0200720c */ /* 0x000fe20003f05270 */
[----:B------:R-:W-:-:S12]  /*ed50*/  IMAD.MOV.U32 R14, RZ, RZ, RZ ;  /* 0x000000ffff0e7224 */ /* 0x000fd800078e00ff */
[----:B------:R-:W-:Y:S05]  /*ed60*/  @!P0 BRA `(.L_x_3598) ;  /* 0x0000000000108947 */ /* 0x000fea0003800000 */
[----:B------:R-:W-:Y:S01]  /*ed70*/  UMOV UR4, 0xffffffff ;  /* 0xffffffff00047882 */ /* 0x000fe20000000000 */
[----:B------:R-:W-:Y:S02]  /*ed80*/  VIADD R12, R0, 0xffffffff ;  /* 0xffffffff000c7836 */ /* 0x000fe40000000000 */
[----:B------:R-:W-:Y:S05]  /*ed90*/  BRA.DIV UR4, `(.L_x_3599) ;  /* 0x0000003e04ac7947 */ /* 0x000fea000b800000 */
[----:B------:R3:W4:Y:S02]  /*eda0*/  SHFL.IDX PT, R14, R6, R12, 0x1f ;  /* 0x00001f0c060e7589 */ /* 0x00072400000e0000 */
.L_x_3598:
[----:B0-23--:R-:W-:Y:S01]  /*edb0*/  IABS R6, R4 ;  /* 0x0000000400067213 */ /* 0x00dfe20000000000 */
[----:B----4-:R-:W-:Y:S01]  /*edc0*/  IMAD R16, R14, R7, R8 ;  /* 0x000000070e107224 */ /* 0x010fe200078e0208 */
[----:B------:R-:W-:Y:S02]  /*edd0*/  IADD3 R19, R0, R19, RZ ;  /* 0x0000001300137210 */ /* 0x000fe40007ffe0ff */
[----:B------:R-:W0:Y:S08]  /*ede0*/  I2F.RP R9, R6 ;  /* 0x0000000600097306 */ /* 0x000e300000209400 */
[----:B0-----:R-:W0:Y:S02]  /*edf0*/  MUFU.RCP R9, R9 ;  /* 0x0000000900097308 */ /* 0x001e240000001000 */
[----:B0-----:R-:W-:-:S06]  /*ee00*/  VIADD R2, R9, 0xffffffe ;  /* 0x0ffffffe09027836 */ /* 0x001fcc0000000000 */
[----:B------:R0:W2:Y:S02]  /*ee10*/  F2I.FTZ.U32.TRUNC.NTZ R3, R2 ;  /* 0x0000000200037305 */ /* 0x0000a4000021f000 */
[----:B0-----:R-:W-:Y:S01]  /*ee20*/  MOV R2, RZ ;  /* 0x000000ff00027202 */ /* 0x001fe20000000f00 */
[----:B--2---:R-:W-:-:S04]  /*ee30*/  IMAD.MOV R7, RZ, RZ, -R3 ;  /* 0x000000ffff077224 */ /* 0x004fc800078e0a03 */
        /* <DEDUP_REMOVED lines=11> */
[----:B------:R-:W-:Y:S01]  /*eef0*/  @!P1 IMAD.IADD R5, R5, 0x1, -R6 ;  /* 0x0000000105059824 */ /* 0x000fe200078e0a06 */
[----:B------:R-:W-:Y:S02]  /*ef00*/  @!P1 IADD3 R3, R3, 0x1, RZ ;  /* 0x0000000103039810 */ /* 0x000fe40007ffe0ff */
        /* <DEDUP_REMOVED lines=9> */
.L_x_3592:
[----:B------:R-:W-:Y:S01]  /*efa0*/  UMOV UR4, URZ ;  /* 0x0000003f00047c82 */ /* 0x000fe20008000000 */
[----:B------:R-:W-:Y:S01]  /*efb0*/  UMOV UR5, URZ ;  /* 0x0000003f00057c82 */ /* 0x000fe20008000000 */
[----:B------:R-:W-:Y:S01]  /*efc0*/  ULDC UR6, c[0x0][0xc3c] ;  /* 0x00030f0000067ab9 */ /* 0x000fe20000000800 */
[----:B------:R-:W-:Y:S01]  /*efd0*/  IMAD.MOV.U32 R16, RZ, RZ, R5 ;  /* 0x000000ffff107224 */ /* 0x000fe200078e0005 */
[----:B------:R-:W-:Y:S01]  /*efe0*/  MOV R18, UR5 ;  /* 0x0000000500127c02 */ /* 0x000fe20008000f00 */
[----:B------:R-:W-:Y:S02]  /*eff0*/  IMAD.U32 R17, RZ, RZ, UR4 ;  /* 0x00000004ff117e24 */ /* 0x000fe4000f8e00ff */
[----:B------:R-:W-:-:S07]  /*f000*/  IMAD.U32 R19, RZ, RZ, UR6 ;  /* 0x00000006ff137e24 */ /* 0x000fce000f8e00ff */
.L_x_3600:
        /* <DEDUP_REMOVED lines=10> */
.L_x_3589:
[----:B------:R-:W-:Y:S02]  /*f0b0*/  ULDC UR4, c[0x0][0xc3c] ;  /* 0x00030f0000047ab9 */ /* 0x000fe40000000800 */
[----:B--2---:R-:W-:-:S13]  /*f0c0*/  ISETP.GE.AND P0, PT, R19, UR4, PT ;  /* 0x0000000413007c0c */ /* 0x004fda000bf06270 */
[----:B------:R-:W-:Y:S05]  /*f0d0*/  @!P0 BRA `(.L_x_3601) ;  /* 0xffffffb800a48947 */ /* 0x000fea000383ffff */
[----:B------:R-:W-:Y:S05]  /*f0e0*/  BSYNC B8 ;  /* 0x0000000000087941 */ /* 0x000fea0003800000 */
.L_x_3538:
[----:B0-----:R-:W2:Y:S01]  /*f0f0*/  LDL.LU R0, [R1+0x1c] ;  /* 0x00001c0001007983 */ /* 0x001ea20000300800 */
[----:B------:R-:W-:Y:S01]  /*f100*/  BSSY B0, `(.L_x_3602) ;  /* 0x000000b000007945 */ /* 0x000fe20003800000 */
[----:B------:R-:W0:Y:S01]  /*f110*/  S2R R5, SR_CgaCtaId ;  /* 0x0000000000057919 */ /* 0x000e220000008800 */
[----:B--2---:R-:W-:-:S05]  /*f120*/  VIADD R0, R0, 0x1 ;  /* 0x0000000100007836 */ /* 0x004fca0000000000 */
        /* <DEDUP_REMOVED lines=8> */
.L_x_3721:
[----:B------:R-:W-:Y:S05]  /*f1b0*/  BSYNC B0 ;  /* 0x0000000000007941 */ /* 0x000fea0003800000 */
.L_x_3602:
[----:B------:R-:W-:-:S03]  /*f1c0*/  UMOV UR4, 0xffffffff ;  /* 0xffffffff00047882 */ /* 0x000fc60000000000 */
[----:B------:R-:W-:Y:S05]  /*f1d0*/  BRA.DIV UR4, `(.L_x_3604) ;  /* 0x0000003a04d47947 */ /* 0x000fea000b800000 */
[----:B0-----:R-:W0:Y:S02]  /*f1e0*/  S2R R0, SR_TID.X ;  /* 0x0000000000007919 */ /* 0x001e240000002100 */
[----:B0-----:R-:W-:-:S04]  /*f1f0*/  SHF.R.U32.HI R0, RZ, 0x5, R0 ;  /* 0x00000005ff007819 */ /* 0x001fc80000011600 */
[----:B------:R-:W-:-:S05]  /*f200*/  LOP3.LUT R0, R0, 0x3, RZ, 0xc0, !PT ;  /* 0x0000000300007812 */ /* 0x000fca00078ec0ff */
[----:B------:R0:W2:Y:S02]  /*f210*/  SHFL.IDX PT, R14, R0, RZ, 0x1f ;  /* 0x00001fff000e7589 */ /* 0x0000a400000e0000 */
.L_x_3724:
[----:B--2---:R-:W-:Y:S01]  /*f220*/  ISETP.NE.AND P0, PT, R14, RZ, PT ;  /* 0x000000ff0e00720c */ /* 0x004fe20003f05270 */
[----:B------:R-:W-:-:S12]  /*f230*/  BSSY B0, `(.L_x_3605) ;  /* 0x0000026000007945 */ /* 0x000fd80003800000 */
[----:B------:R-:W-:Y:S05]  /*f240*/  @P0 BRA `(.L_x_3606) ;  /* 0x0000000000900947 */ /* 0x000fea0003800000 */
[----:B------:R-:W-:-:S03]  /*f250*/  UMOV UR4, 0xffffffff ;  /* 0xffffffff00047882 */ /* 0x000fc60000000000 */
[----:B------:R-:W-:Y:S05]  /*f260*/  BRA.DIV UR4, `(.L_x_3607) ;  /* 0x0000003a04e47947 */ /* 0x000fea000b800000 */
[----:B------:R-:W-:-:S13]  /*f270*/  ELECT P6, URZ, PT ;  /* 0x00000000003f782f */ /* 0x000fda00038c0000 */
.L_x_3727:
[----:B------:R-:W-:Y:S05]  /*f280*/  @!P6 BRA `(.L_x_3606) ;  /* 0x000000000080e947 */ /* 0x000fea0003800000 */
[----:B0-----:R-:W2:Y:S02]  /*f290*/  LDL R0, [R1+0x28] ;  /* 0x0000280001007983 */ /* 0x001ea40000100800 */
[----:B--2---:R-:W-:-:S13]  /*f2a0*/  R2UR UR4, R0 ;  /* 0x00000000000472ca */ /* 0x004fda00000e0000 */
[----:B------:R-:W-:-:S06]  /*f2b0*/  ULOP3.LUT UR4, UR4, 0x2, URZ, 0xfc, !UPT ;  /* 0x0000000204047892 */ /* 0x000fcc000f8efc3f */
[----:B------:R-:W-:-:S04]  /*f2c0*/  MOV R0, UR4 ;  /* 0x0000000400007c02 */ /* 0x000fc80008000f00 */
[----:B------:R-:W-:-:S13]  /*f2d0*/  ISETP.NE.AND P0, PT, R0, 0x3, PT ;  /* 0x000000030000780c */ /* 0x000fda0003f05270 */
[----:B------:R-:W-:Y:S05]  /*f2e0*/  @!P0 BRA `(.L_x_3608) ;  /* 0x0000000000048947 */ /* 0x000fea0003800000 */
[----:B------:R-:W-:Y:S01]  /*f2f0*/  BPT.TRAP 0x1 ;  /* 0x000000040000795c */ /* 0x000fe20000300000 */
.L_x_3608:
[C---:B------:R-:W-:Y:S01]  /*f300*/  IMAD R5, R27.reuse, 0x8, R4 ;  /* 0x000000081b057824 */ /* 0x040fe200078e0204 */
[----:B------:R-:W-:Y:S01]  /*f310*/  SHF.L.U32 R0, R28, 0x1f, RZ ;  /* 0x0000001f1c007819 */ /* 0x000fe200000006ff */
[----:B------:R-:W-:-:S03]  /*f320*/  VIADD R27, R27, 0x1 ;  /* 0x000000011b1b7836 */ /* 0x000fc60000000000 */
[----:B------:R-:W0:Y:S02]  /*f330*/  SYNCS.PHASECHK.TRANS64.TRYWAIT P1, [R5+URZ+0x30840], R0 ;  /* 0x03084000050075a7 */ /* 0x000e24000802017f */
[----:B------:R-:W-:-:S04]  /*f340*/  ISETP.NE.AND P2, PT, R27, 0x2, PT ;  /* 0x000000021b00780c */ /* 0x000fc80003f45270 */
[----:B------:R-:W-:Y:S01]  /*f350*/  SEL R3, RZ, 0x1, P2 ;  /* 0x00000001ff037807 */ /* 0x000fe20001000000 */
[----:B0-----:R-:W-:Y:S08]  /*f360*/  @!P1 BRA `(.L_x_3609) ;  /* 0x0000003800c49947 */ /* 0x001ff00003800000 */
.L_x_3728:
[----:B------:R-:W-:Y:S02]  /*f370*/  SEL R27, R27, RZ, P2 ;  /* 0x000000ff1b1b7207 */ /* 0x000fe40001000000 */
[----:B------:R-:W-:Y:S01]  /*f380*/  LOP3.LUT R2, R28, R3, RZ, 0x3c, !PT ;  /* 0x000000031c027212 */ /* 0x000fe200078e3cff */
[----:B------:R-:W-:Y:S06]  /*f390*/  @!P0 BRA `(.L_x_3610) ;  /* 0x0000000000048947 */ /* 0x000fec0003800000 */
[----:B------:R-:W-:Y:S01]  /*f3a0*/  BPT.TRAP 0x1 ;  /* 0x000000040000795c */ /* 0x000fe20000300000 */
.L_x_3610:
[----:B------:R-:W-:Y:S01]  /*f3b0*/  IMAD R27, R27, 0x8, R4 ;  /* 0x000000081b1b7824 */ /* 0x000fe200078e0204 */
[----:B------:R-:W-:-:S04]  /*f3c0*/  SHF.L.U32 R2, R2, 0x1f, RZ ;  /* 0x0000001f02027819 */ /* 0x000fc800000006ff */
[----:B------:R-:W2:Y:S02]  /*f3d0*/  SYNCS.PHASECHK.TRANS64.TRYWAIT P1, [R27+URZ+0x30840], R2 ;  /* 0x030840021b0075a7 */ /* 0x000ea4000802017f */
[----:B--2---:R-:W-:Y:S05]  /*f3e0*/  @!P1 BRA `(.L_x_3611) ;  /* 0x0000003800b89947 */ /* 0x004fea0003800000 */
.L_x_3729:
[----:B------:R-:W-:Y:S05]  /*f3f0*/  @!P0 BRA `(.L_x_3612) ;  /* 0x0000000000048947 */ /* 0x000fea0003800000 */
[----:B------:R-:W-:Y:S01]  /*f400*/  BPT.TRAP 0x1 ;  /* 0x000000040000795c */ /* 0x000fe20000300000 */
.L_x_3612:
[----:B------:R-:W4:Y:S02]  /*f410*/  SYNCS.PHASECHK.TRANS64.TRYWAIT P1, [R5+URZ+0x30860], R0 ;  /* 0x03086000050075a7 */ /* 0x000f24000802017f */
[----:B----4-:R-:W-:Y:S05]  /*f420*/  @!P1 BRA `(.L_x_3613) ;  /* 0x0000003800bc9947 */ /* 0x010fea0003800000 */
.L_x_3730:
[----:B------:R-:W-:Y:S05]  /*f430*/  @!P0 BRA `(.L_x_3614) ;  /* 0x0000000000048947 */ /* 0x000fea0003800000 */
[----:B------:R-:W-:Y:S01]  /*f440*/  BPT.TRAP 0x1 ;  /* 0x000000040000795c */ /* 0x000fe20000300000 */
.L_x_3614:
[----:B------:R0:W0:Y:S02]  /*f450*/  SYNCS.PHASECHK.TRANS64.TRYWAIT P0, [R27+URZ+0x30860], R2 ;  /* 0x030860021b0075a7 */ /* 0x000024000800017f */
[----:B0-----:R-:W-:Y:S05]  /*f460*/  @!P0 NANOSLEEP.SYNCS 0x989680 ;  /* 0x009896800000895d */ /* 0x001fea0003900000 */
[----:B------:R-:W0:Y:S02]  /*f470*/  @!P0 SYNCS.PHASECHK.TRANS64 P0, [R27+URZ+0x30860], R2 ;  /* 0x030860021b0085a7 */ /* 0x000e24000800007f */
[----:B0-----:R-:W-:Y:S05]  /*f480*/  @!P0 BRA `(.L_x_3614) ;  /* 0xfffffffc00f08947 */ /* 0x001fea000383ffff */
.L_x_3606:
[----:B------:R-:W-:Y:S05]  /*f490*/  BSYNC B0 ;  /* 0x0000000000007941 */ /* 0x000fea0003800000 */
.L_x_3605:
[----:B------:R-:W-:Y:S05]  /*f4a0*/  EXIT ;  /* 0x000000000000794d */ /* 0x000fea0003800000 */
.L_x_3486:
[----:B0-----:R-:W-:-:S04]  /*f4b0*/  MOV R3, UR40 ;  /* 0x0000002800037c02 */ /* 0x001fc80008000f00 */
[----:B------:R0:W1:Y:S03]  /*f4c0*/  SYNCS.PHASECHK.TRANS64.TRYWAIT P1, [R3+URZ+0x30800], R0 ;  /* 0x03080000030075a7 */ /* 0x000066000802017f */
[----:B-1----:R-:W-:Y:S05]  /*f4d0*/  @!P1 NANOSLEEP.SYNCS 0x989680 ;  /* 0x009896800000995d */ /* 0x002fea0003900000 */
[----:B------:R-:W1:Y:S02]  /*f4e0*/  @!P1 SYNCS.PHASECHK.TRANS64 P1, [R3+URZ+0x30800], R0 ;  /* 0x03080000030095a7 */ /* 0x000e64000802007f */
[----:B-1----:R-:W-:Y:S05]  /*f4f0*/  @!P1 BRA `(.L_x_3486) ;  /* 0xfffffffc00ec9947 */ /* 0x002fea000383ffff */
[----:B------:R-:W-:Y:S05]  /*f500*/  BRA `(.L_x_3615) ;  /* 0xffffff2000a07947 */ /* 0x000fea000383ffff */
.L_x_3490:
[----:B-1----:R1:W2:Y:S02]  /*f510*/  SYNCS.PHASECHK.TRANS64.TRYWAIT P1, [R0+URZ+0x30830], R3 ;  /* 0x03083003000075a7 */ /* 0x0022a4000802017f */
[----:B--2---:R-:W-:Y:S05]  /*f520*/  @!P1 NANOSLEEP.SYNCS 0x989680 ;  /* 0x009896800000995d */ /* 0x004fea0003900000 */
[----:B------:R-:W2:Y:S02]  /*f530*/  @!P1 SYNCS.PHASECHK.TRANS64 P1, [R0+URZ+0x30830], R3 ;  /* 0x03083003000095a7 */ /* 0x000ea4000802007f */
[----:B--2---:R-:W-:Y:S05]  /*f540*/  @!P1 BRA `(.L_x_3490) ;  /* 0xfffffffc00f09947 */ /* 0x004fea000383ffff */
[----:B------:R-:W-:Y:S05]  /*f550*/  BRA `(.L_x_3489) ;  /* 0xffffff2000c07947 */ /* 0x000fea000383ffff */
.L_x_3496:
[----:B-1----:R-:W-:-:S04]  /*f560*/  IMAD.U32 R4, RZ, RZ, UR9 ;  /* 0x00000009ff047e24 */ /* 0x002fc8000f8e00ff */
[----:B------:R1:W2:Y:S03]  /*f570*/  SYNCS.PHASECHK.TRANS64.TRYWAIT P1, [R4+URZ+0x30830], R3 ;  /* 0x03083003040075a7 */ /* 0x0002a6000802017f */
[----:B--2---:R-:W-:Y:S05]  /*f580*/  @!P1 NANOSLEEP.SYNCS 0x989680 ;  /* 0x009896800000995d */ /* 0x004fea0003900000 */
[----:B------:R-:W2:Y:S02]  /*f590*/  @!P1 SYNCS.PHASECHK.TRANS64 P1, [R4+URZ+0x30830], R3 ;  /* 0x03083003040095a7 */ /* 0x000ea4000802007f */
[----:B--2---:R-:W-:Y:S05]  /*f5a0*/  @!P1 BRA `(.L_x_3496) ;  /* 0xfffffffc00ec9947 */ /* 0x004fea000383ffff */
[----:B------:R-:W-:Y:S05]  /*f5b0*/  BRA `(.L_x_3495) ;  /* 0xffffff4c00587947 */ /* 0x000fea000383ffff */
.L_x_3500:
[----:B01----:R-:W-:-:S04]  /*f5c0*/  IMAD.U32 R3, RZ, RZ, UR10 ;  /* 0x0000000aff037e24 */ /* 0x003fc8000f8e00ff */
[----:B------:R0:W1:Y:S03]  /*f5d0*/  SYNCS.PHASECHK.TRANS64.TRYWAIT P1, [R3+URZ+0x30850], R0 ;  /* 0x03085000030075a7 */ /* 0x000066000802017f */
[----:B-1----:R-:W-:Y:S05]  /*f5e0*/  @!P1 NANOSLEEP.SYNCS 0x989680 ;  /* 0x009896800000995d */ /* 0x002fea0003900000 */
[----:B------:R-:W1:Y:S02]  /*f5f0*/  @!P1 SYNCS.PHASECHK.TRANS64 P1, [R3+URZ+0x30850], R0 ;  /* 0x03085000030095a7 */ /* 0x000e64000802007f */
[----:B-1----:R-:W-:Y:S05]  /*f600*/  @!P1 BRA `(.L_x_3500) ;  /* 0xfffffffc00ec9947 */ /* 0x002fea000383ffff */
[----:B------:R-:W-:Y:S05]  /*f610*/  BRA `(.L_x_3499) ;  /* 0xffffff5800187947 */ /* 0x000fea000383ffff */
.L_x_3507:
[----:B-1----:R-:W-:-:S04]  /*f620*/  IMAD.U32 R7, RZ, RZ, UR5 ;  /* 0x00000005ff077e24 */ /* 0x002fc8000f8e00ff */
[----:B------:R1:W2:Y:S03]  /*f630*/  SYNCS.PHASECHK.TRANS64.TRYWAIT P1, [R7+URZ+0x30850], R0 ;  /* 0x03085000070075a7 */ /* 0x0002a6000802017f */
[----:B--2---:R-:W-:Y:S05]  /*f640*/  @!P1 NANOSLEEP.SYNCS 0x989680 ;  /* 0x009896800000995d */ /* 0x004fea0003900000 */
[----:B------:R-:W2:Y:S02]  /*f650*/  @!P1 SYNCS.PHASECHK.TRANS64 P1, [R7+URZ+0x30850], R0 ;  /* 0x03085000070095a7 */ /* 0x000ea4000802007f */
[----:B--2---:R-:W-:Y:S05]  /*f660*/  @!P1 BRA `(.L_x_3507) ;  /* 0xfffffffc00ec9947 */ /* 0x004fea000383ffff */
[----:B------:R-:W-:Y:S05]  /*f670*/  BRA `(.L_x_3506) ;  /* 0xffffff7400b07947 */ /* 0x000fea000383ffff */
.L_x_3550:
[----:B------:R-:W-:Y:S01]  /*f680*/  SHF.R.U32.HI R8, RZ, 0x5, R21 ;  /* 0x00000005ff087819 */ /* 0x000fe20000011615 */
[----:B------:R-:W-:Y:S01]  /*f690*/  BSSY B0, `(.L_x_3616) ;  /* 0x0000009000007945 */ /* 0x000fe20003800000 */
[----:B------:R-:W-:Y:S02]  /*f6a0*/  IMAD.MOV.U32 R12, RZ, RZ, RZ ;  /* 0x000000ffff0c7224 */ /* 0x000fe400078e00ff */
[----:B------:R-:W-:Y:S01]  /*f6b0*/  LOP3.LUT R8, R8, 0x3, RZ, 0xc0, !PT ;  /* 0x0000000308087812 */ /* 0x000fe200078ec0ff */
[----:B------:R-:W-:Y:S02]  /*f6c0*/  IMAD.MOV.U32 R11, RZ, RZ, 0x1f ;  /* 0x0000001fff0b7424 */ /* 0x000fe400078e00ff */
[----:B------:R-:W-:Y:S01]  /*f6d0*/  IMAD.MOV.U32 R15, RZ, RZ, -0x1 ;  /* 0xffffffffff0f7424 */ /* 0x000fe200078e00ff */
[----:B------:R-:W-:-:S07]  /*f6e0*/  MOV R13, R8 ;  /* 0x00000008000d7202 */ /* 0x000fce0000000f00 */
[----:B-----5:R-:W-:Y:S05]  /*f6f0*/  WARPSYNC.COLLECTIVE R15, `(.L_x_3617) ;  /* 0x000000000f087348 */ /* 0x020fea0003c00000 */
[----:B------:R0:W1:Y:S02]  /*f700*/  SHFL.IDX P6, R14, R13, R12, R11 ;  /* 0x0000000c0d0e7389 */ /* 0x00006400000c000b */
[----:B01---5:R-:W-:Y:S01]  /*f710*/  ENDCOLLECTIVE ;  /* 0x000000000000791b */ /* 0x023fe20003800000 */
.L_x_3617:
[----:B------:R-:W-:Y:S05]  /*f720*/  BSYNC B0 ;  /* 0x0000000000007941 */ /* 0x000fea0003800000 */
.L_x_3616:
[----:B------:R-:W-:Y:S05]  /*f730*/  BRA `(.L_x_3618) ;  /* 0xffffffc000547947 */ /* 0x000fea000383ffff */
.L_x_3553:
[----:B0-----:R0:W1:Y:S02]  /*f740*/  SYNCS.PHASECHK.TRANS64.TRYWAIT P0, [R7+URZ+0x30840], R2 ;  /* 0x03084002070075a7 */ /* 0x001064000800017f */
[----:B-1----:R-:W-:Y:S05]  /*f750*/  @!P0 NANOSLEEP.SYNCS 0x989680 ;  /* 0x009896800000895d */ /* 0x002fea0003900000 */
[----:B------:R-:W1:Y:S02]  /*f760*/  @!P0 SYNCS.PHASECHK.TRANS64 P0, [R7+URZ+0x30840], R2 ;  /* 0x03084002070085a7 */ /* 0x000e64000800007f */
[----:B-1----:R-:W-:Y:S05]  /*f770*/  @!P0 BRA `(.L_x_3553) ;  /* 0xfffffffc00f08947 */ /* 0x002fea000383ffff */
[----:B------:R-:W-:Y:S05]  /*f780*/  BRA `(.L_x_3619) ;  /* 0xffffffc000bc7947 */ /* 0x000fea000383ffff */
.L_x_3554:
        /* <DEDUP_REMOVED lines=8> */
.L_x_3621:
[----:B------:R-:W-:Y:S05]  /*f810*/  BSYNC B0 ;  /* 0x0000000000007941 */ /* 0x000fea0003800000 */
.L_x_3620:
[----:B------:R-:W-:Y:S01]  /*f820*/  IMAD.MOV.U32 R13, RZ, RZ, R4 ;  /* 0x000000ffff0d7224 */ /* 0x000fe200078e0004 */
[----:B------:R-:W-:Y:S01]  /*f830*/  MOV R15, 0xffffffff ;  /* 0xffffffff000f7802 */ /* 0x000fe20000000f00 */
[----:B------:R-:W-:Y:S01]  /*f840*/  IMAD.MOV.U32 R12, RZ, RZ, RZ ;  /* 0x000000ffff0c7224 */ /* 0x000fe200078e00ff */
[----:B------:R-:W-:Y:S01]  /*f850*/  MOV R2, R14 ;  /* 0x0000000e00027202 */ /* 0x000fe20000000f00 */
[----:B------:R-:W-:Y:S02]  /*f860*/  IMAD.MOV.U32 R11, RZ, RZ, 0x181f ;  /* 0x0000181fff0b7424 */ /* 0x000fe400078e00ff */
[----:B------:R-:W-:-:S07]  /*f870*/  @P0 IMAD R8, R5, 0x2, R22 ;  /* 0x0000000205080824 */ /* 0x000fce00078e0216 */
[----:B------:R-:W-:Y:S05]  /*f880*/  WARPSYNC.COLLECTIVE R15, `(.L_x_3622) ;  /* 0x000000000f087348 */ /* 0x000fea0003c00000 */
[----:B------:R0:W1:Y:S02]  /*f890*/  SHFL.IDX P6, R14, R13, R12, R11 ;  /* 0x0000000c0d0e7389 */ /* 0x00006400000c000b */
[----:B01----:R-:W-:Y:S01]  /*f8a0*/  ENDCOLLECTIVE ;  /* 0x000000000000791b */ /* 0x003fe20003800000 */
.L_x_3622:
[----:B------:R-:W-:Y:S01]  /*f8b0*/  MOV R13, R0 ;  /* 0x00000000000d7202 */ /* 0x000fe20000000f00 */
[----:B------:R-:W-:Y:S02]  /*f8c0*/  IMAD.MOV.U32 R12, RZ, RZ, 0x1 ;  /* 0x00000001ff0c7424 */ /* 0x000fe400078e00ff */
[----:B------:R-:W-:-:S07]  /*f8d0*/  IMAD.MOV.U32 R3, RZ, RZ, R14 ;  /* 0x000000ffff037224 */ /* 0x000fce00078e000e */
[----:B------:R-:W-:Y:S05]  /*f8e0*/  WARPSYNC.COLLECTIVE R15, `(.L_x_3623) ;  /* 0x000000000f087348 */ /* 0x000fea0003c00000 */
[----:B------:R0:W1:Y:S02]  /*f8f0*/  SHFL.IDX P6, R14, R13, R12, R11 ;  /* 0x0000000c0d0e7389 */ /* 0x00006400000c000b */
[----:B01----:R-:W-:Y:S01]  /*f900*/  ENDCOLLECTIVE ;  /* 0x000000000000791b */ /* 0x003fe20003800000 */
.L_x_3623:
[----:B------:R-:W-:-:S05]  /*f910*/  @P0 LEA R3, P1, R32, R3, 0x1 ;  /* 0x0000000320030211 */ /* 0x000fca00078208ff */
[----:B------:R-:W-:Y:S01]  /*f920*/  @P0 IMAD.X R2, RZ, RZ, R2, P1 ;  /* 0x000000ffff020224 */ /* 0x000fe200008e0602 */
[----:B------:R-:W-:-:S04]  /*f930*/  ISETP.GE.AND P1, PT, R6, 0x11, PT ;  /* 0x000000110600780c */ /* 0x000fc80003f26270 */
[----:B------:R-:W-:Y:S01]  /*f940*/  @P0 LOP3.LUT R3, R3, R2, RZ, 0x3c, !PT ;  /* 0x0000000203030212 */ /* 0x000fe200078e3cff */
[----:B------:R-:W-:-:S03]  /*f950*/  IMAD.MOV.U32 R13, RZ, RZ, R4 ;  /* 0x000000ffff0d7224 */ /* 0x000fc600078e0004 */
[----:B------:R-:W-:-:S04]  /*f960*/  @P0 LOP3.LUT R2, R3, R2, RZ, 0x3c, !PT ;  /* 0x0000000203020212 */ /* 0x000fc800078e3cff */
[----:B------:R-:W-:-:S05]  /*f970*/  @P0 LOP3.LUT R3, R3, R2, RZ, 0x3c, !PT ;  /* 0x0000000203030212 */ /* 0x000fca00078e3cff */
[----:B------:R-:W-:Y:S01]  /*f980*/  @!PT LDS RZ, [RZ] ;  /* 0x00000000fffff984 */ /* 0x000fe20000000800 */
[----:B------:R-:W-:Y:S01]  /*f990*/  @!PT LDS RZ, [RZ] ;  /* 0x00000000fffff984 */ /* 0x000fe20000000800 */
[----:B------:R-:W-:Y:S01]  /*f9a0*/  @!PT LDS RZ, [RZ] ;  /* 0x00000000fffff984 */ /* 0x000fe20000000800 */
[----:B------:R-:W-:Y:S04]  /*f9b0*/  @P0 LDGSTS.E.BYPASS.LTC128B.128 [R8+0x1e400], desc[UR36][R2.64], !P4 ;  /* 0x1e40000002080fae */ /* 0x000fe8000e101d64 */
[----:B------:R-:W-:Y:S04]  /*f9c0*/  @P0 LDGSTS.E.BYPASS.LTC128B.128 [R8+0x21400], desc[UR36][R2.64+0x80], !P3 ;  /* 0x2140008002080fae */ /* 0x000fe8000d901d64 */
[----:B------:R0:W-:Y:S02]  /*f9d0*/  @P0 LDGSTS.E.BYPASS.LTC128B.128 [R8+0x24400], desc[UR36][R2.64+0x100], !P2 ;  /* 0x2440010002080fae */ /* 0x0001e4000d101d64 */
[----:B0-----:R-:W-:-:S07]  /*f9e0*/  IMAD.MOV.U32 R2, RZ, RZ, R14 ;  /* 0x000000ffff027224 */ /* 0x001fce00078e000e */
[----:B------:R-:W-:Y:S05]  /*f9f0*/  WARPSYNC.COLLECTIVE R15, `(.L_x_3624) ;  /* 0x000000000f087348 */ /* 0x000fea0003c00000 */
[----:B------:R0:W1:Y:S02]  /*fa00*/  SHFL.IDX P6, R14, R13, R12, R11 ;  /* 0x0000000c0d0e7389 */ /* 0x00006400000c000b */
[----:B01----:R-:W-:Y:S01]  /*fa10*/  ENDCOLLECTIVE ;  /* 0x000000000000791b */ /* 0x003fe20003800000 */
.L_x_3624:
[----:B------:R-:W-:Y:S02]  /*fa20*/  @P1 IMAD R8, R5, 0x2, R22 ;  /* 0x0000000205081824 */ /* 0x000fe400078e0216 */
[----:B------:R-:W-:Y:S01]  /*fa30*/  IMAD.MOV.U32 R13, RZ, RZ, R0 ;  /* 0x000000ffff0d7224 */ /* 0x000fe200078e0000 */
[----:B------:R-:W-:Y:S02]  /*fa40*/  MOV R12, 0x2 ;  /* 0x00000002000c7802 */ /* 0x000fe40000000f00 */
[----:B------:R-:W-:-:S07]  /*fa50*/  MOV R3, R14 ;  /* 0x0000000e00037202 */ /* 0x000fce0000000f00 */
[----:B------:R-:W-:Y:S05]  /*fa60*/  WARPSYNC.COLLECTIVE R15, `(.L_x_3625) ;  /* 0x000000000f087348 */ /* 0x000fea0003c00000 */
[----:B------:R0:W1:Y:S02]  /*fa70*/  SHFL.IDX P6, R14, R13, R12, R11 ;  /* 0x0000000c0d0e7389 */ /* 0x00006400000c000b */
[----:B01----:R-:W-:Y:S01]  /*fa80*/  ENDCOLLECTIVE ;  /* 0x000000000000791b */ /* 0x003fe20003800000 */
.L_x_3625:
[----:B------:R-:W-:-:S05]  /*fa90*/  @P1 LEA R3, P0, R32, R3, 0x1 ;  /* 0x0000000320031211 */ /* 0x000fca00078008ff */
[----:B------:R-:W-:-:S05]  /*faa0*/  @P1 IMAD.X R2, RZ, RZ, R2, P0 ;  /* 0x000000ffff021224 */ /* 0x000fca00000e0602 */
        /* <DEDUP_REMOVED lines=9> */
[----:B------:R0:W-:Y:S01]  /*fb40*/  @P1 LDGSTS.E.BYPASS.LTC128B.128 [R8+0x24c00], desc[UR36][R2.64+0x100], !P2 ;  /* 0x24c0010002081fae */ /* 0x0001e2000d101d64 */
[----:B------:R-:W-:Y:S01]  /*fb50*/  ISETP.GE.AND P1, PT, R6, 0x21, PT ;  /* 0x000000210600780c */ /* 0x000fe20003f26270 */
[----:B0-----:R-:W-:-:S12]  /*fb60*/  IMAD.MOV.U32 R2, RZ, RZ, R14 ;  /* 0x000000ffff027224 */ /* 0x001fd800078e000e */
[----:B------:R-:W-:Y:S05]  /*fb70*/  WARPSYNC.COLLECTIVE R15, `(.L_x_3626) ;  /* 0x000000000f087348 */ /* 0x000fea0003c00000 */
[----:B------:R0:W1:Y:S02]  /*fb80*/  SHFL.IDX P6, R14, R13, R12, R11 ;  /* 0x0000000c0d0e7389 */ /* 0x00006400000c000b */
[----:B01----:R-:W-:Y:S01]  /*fb90*/  ENDCOLLECTIVE ;  /* 0x000000000000791b */ /* 0x003fe20003800000 */
.L_x_3626:
[----:B------:R-:W-:Y:S02]  /*fba0*/  @P1 IMAD R8, R5, 0x2, R22 ;  /* 0x0000000205081824 */ /* 0x000fe400078e0216 */
[----:B------:R-:W-:Y:S02]  /*fbb0*/  IMAD.MOV.U32 R13, RZ, RZ, R0 ;  /* 0x000000ffff0d7224 */ /* 0x000fe400078e0000 */
[----:B------:R-:W-:Y:S02]  /*fbc0*/  IMAD.MOV.U32 R12, RZ, RZ, 0x3 ;  /* 0x00000003ff0c7424 */ /* 0x000fe400078e00ff */
[----:B------:R-:W-:-:S07]  /*fbd0*/  IMAD.MOV.U32 R3, RZ, RZ, R14 ;  /* 0x000000ffff037224 */ /* 0x000fce00078e000e */
[----:B------:R-:W-:Y:S05]  /*fbe0*/  WARPSYNC.COLLECTIVE R15, `(.L_x_3627) ;  /* 0x000000000f087348 */ /* 0x000fea0003c00000 */
[----:B------:R0:W1:Y:S02]  /*fbf0*/  SHFL.IDX P6, R14, R13, R12, R11 ;  /* 0x0000000c0d0e7389 */ /* 0x00006400000c000b */
[----:B01----:R-:W-:Y:S01]  /*fc00*/  ENDCOLLECTIVE ;  /* 0x000000000000791b */ /* 0x003fe20003800000 */
.L_x_3627:
[----:B------:R-:W-:-:S04]  /*fc10*/  @P1 LEA R3, P0, R32, R3, 0x1 ;  /* 0x0000000320031211 */ /* 0x000fc800078008ff */
[----:B------:R-:W-:-:S04]  /*fc20*/  @P1 IADD3.X R2, RZ, R2, RZ, P0, !PT ;  /* 0x00000002ff021210 */ /* 0x000fc800007fe4ff */
        /* <DEDUP_REMOVED lines=10> */
[----:B------:R-:W-:Y:S02]  /*fcd0*/  ISETP.GE.AND P1, PT, R6, 0x31, PT ;  /* 0x000000310600780c */ /* 0x000fe40003f26270 */
[----:B0-----:R-:W-:-:S11]  /*fce0*/  MOV R2, R14 ;  /* 0x0000000e00027202 */ /* 0x001fd60000000f00 */
[----:B------:R-:W-:Y:S05]  /*fcf0*/  WARPSYNC.COLLECTIVE R15, `(.L_x_3628) ;  /* 0x000000000f087348 */ /* 0x000fea0003c00000 */
[----:B------:R0:W1:Y:S02]  /*fd00*/  SHFL.IDX P6, R14, R13, R12, R11 ;  /* 0x0000000c0d0e7389 */ /* 0x00006400000c000b */
[----:B01----:R-:W-:Y:S01]  /*fd10*/  ENDCOLLECTIVE ;  /* 0x000000000000791b */ /* 0x003fe20003800000 */
.L_x_3628:
[----:B------:R-:W-:Y:S01]  /*fd20*/  @P1 LEA R8, R5, R22, 0x1 ;  /* 0x0000001605081211 */ /* 0x000fe200078e08ff */
[----:B------:R-:W-:Y:S02]  /*fd30*/  IMAD.MOV.U32 R13, RZ, RZ, R0 ;  /* 0x000000ffff0d7224 */ /* 0x000fe400078e0000 */
[----:B------:R-:W-:Y:S02]  /*fd40*/  IMAD.MOV.U32 R12, RZ, RZ, 0x4 ;  /* 0x00000004ff0c7424 */ /* 0x000fe400078e00ff */
[----:B------:R-:W-:-:S07]  /*fd50*/  IMAD.MOV.U32 R3, RZ, RZ, R14 ;  /* 0x000000ffff037224 */ /* 0x000fce00078e000e */
[----:B------:R-:W-:Y:S05]  /*fd60*/  WARPSYNC.COLLECTIVE R15, `(.L_x_3629) ;  /* 0x000000000f087348 */ /* 0x000fea0003c00000 */
[----:B------:R0:W1:Y:S02]  /*fd70*/  SHFL.IDX P6, R14, R13, R12, R11 ;  /* 0x0000000c0d0e7389 */ /* 0x00006400000c000b */
[----:B01----:R-:W-:Y:S01]  /*fd80*/  ENDCOLLECTIVE ;  /* 0x000000000000791b */ /* 0x003fe20003800000 */
.L_x_3629:
[----:B------:R-:W-:-:S05]  /*fd90*/  @P1 LEA R3, P0, R32, R3, 0x1 ;  /* 0x0000000320031211 */ /* 0x000fca00078008ff */
[----:B------:R-:W-:-:S05]  /*fda0*/  @P1 IMAD.X R2, RZ, RZ, R2, P0 ;  /* 0x000000ffff021224 */ /* 0x000fca00000e0602 */
[----:B------:R-:W-:Y:S02]  /*fdb0*/  @P1 LOP3.LUT R3, R3, R2, RZ, 0x3c, !PT ;  /* 0x0000000203031212 */ /* 0x000fe400078e3cff */
[----:B------:R-:W-:Y:S02]  /*fdc0*/  MOV R13, R4 ;  /* 0x00000004000d7202 */ /* 0x000fe40000000f00 */
        /* <DEDUP_REMOVED lines=13> */
.L_x_3630:
[----:B------:R-:W-:Y:S01]  /*fea0*/  @P1 IMAD R8, R5, 0x2, R22 ;  /* 0x0000000205081824 */ /* 0x000fe200078e0216 */
[----:B------:R-:W-:Y:S01]  /*feb0*/  MOV R13, R0 ;  /* 0x00000000000d7202 */ /* 0x000fe20000000f00 */
[----:B------:R-:W-:Y:S02]  /*fec0*/  IMAD.MOV.U32 R12, RZ, RZ, 0x5 ;  /* 0x00000005ff0c7424 */ /* 0x000fe400078e00ff */
[----:B------:R-:W-:-:S07]  /*fed0*/  IMAD.MOV.U32 R3, RZ, RZ, R14 ;  /* 0x000000ffff037224 */ /* 0x000fce00078e000e */
[----:B------:R-:W-:Y:S05]  /*fee0*/  WARPSYNC.COLLECTIVE R15, `(.L_x_3631) ;  /* 0x000000000f087348 */ /* 0x000fea0003c00000 */
[----:B------:R0:W1:Y:S02]  /*fef0*/  SHFL.IDX P6, R14, R13, R12, R11 ;  /* 0x0000000c0d0e7389 */ /* 0x00006400000c000b */
[----:B01----:R-:W-:Y:S01]  /*ff00*/  ENDCOLLECTIVE ;  /* 0x000000000000791b */ /* 0x003fe20003800000 */
.L_x_3631:
        /* <DEDUP_REMOVED lines=10> */
.L_x_3632:
[----:B------:R-:W-:Y:S01]  /*ffb0*/  @!PT LDS RZ, [RZ] ;  /* 0x00000000fffff984 */ /* 0x000fe20000000800 */
[----:B------:R-:W-:Y:S01]  /*ffc0*/  @!PT LDS RZ, [RZ] ;  /* 0x00000000fffff984 */ /* 0x000fe20000000800 */
[----:B------:R-:W-:Y:S01]  /*ffd0*/  @!PT LDS RZ, [RZ] ;  /* 0x00000000fffff984 */ /* 0x000fe20000000800 */
[----:B------:R-:W-:Y:S04]  /*ffe0*/  @P1 LDGSTS.E.BYPASS.LTC128B.128 [R8+0x20400], desc[UR36][R2.64], !P4 ;  /* 0x2040000002081fae */ /* 0x000fe8000e101d64 */
[----:B------:R-:W-:Y:S04]  /*fff0*/  @P1 LDGSTS.E.BYPASS.LTC128B.128 [R8+0x23400], desc[UR36][R2.64+0x80], !P3 ;  /* 0x2340008002081fae */ /* 0x000fe8000d901d64 */
[----:B------:R0:W-:Y:S02]  /*10000*/  @P1 LDGSTS.E.BYPASS.LTC128B.128 [R8+0x26400], desc[UR36][R2.64+0x100], !P2 ;  /* 0x2640010002081fae */ /* 0x0001e4000d101d64 */
[----:B0-----:R-:W-:Y:S01]  /*10010*/  MOV R2, R14 ;  /* 0x0000000e00027202 */ /* 0x001fe20000000f00 */
[----:B------:R-:W-:Y:S06]  /*10020*/  BRA `(.L_x_3633) ;  /* 0xffffffc0000c7947 */ /* 0x000fec000383ffff */
.L_x_3559:
[----:B------:R-:W-:Y:S01]  /*10030*/  IMAD.MOV.U32 R13, RZ, RZ, R5 ;  /* 0x000000ffff0d7224 */ /* 0x000fe200078e0005 */
[----:B------:R-:W-:Y:S01]  /*10040*/  MOV R15, 0xffffffff ;  /* 0xffffffff000f7802 */ /* 0x000fe20000000f00 */
[----:B------:R-:W-:Y:S02]  /*10050*/  IMAD.MOV.U32 R12, RZ, RZ, RZ ;  /* 0x000000ffff0c7224 */ /* 0x000fe400078e00ff */
[----:B------:R-:W-:Y:S02]  /*10060*/  IMAD.MOV.U32 R11, RZ, RZ, 0x181f ;  /* 0x0000181fff0b7424 */ /* 0x000fe400078e00ff */
[----:B-----5:R-:W-:Y:S02]  /*10070*/  IMAD R6, R17, R6, RZ ;  /* 0x0000000611067224 */ /* 0x020fe400078e02ff */
[----:B------:R-:W-:-:S07]  /*10080*/  IMAD.IADD R4, R10, 0x1, R4 ;  /* 0x000000010a047824 */ /* 0x000fce00078e0204 */
[----:B------:R-:W-:Y:S05]  /*10090*/  WARPSYNC.COLLECTIVE R15, `(.L_x_3634) ;  /* 0x000000000f087348 */ /* 0x000fea0003c00000 */
[----:B------:R0:W1:Y:S02]  /*100a0*/  SHFL.IDX P6, R14, R13, R12, R11 ;  /* 0x0000000c0d0e7389 */ /* 0x00006400000c000b */
[----:B01----:R-:W-:Y:S01]  /*100b0*/  ENDCOLLECTIVE ;  /* 0x000000000000791b */ /* 0x003fe20003800000 */
.L_x_3634:
[C---:B------:R-:W-:Y:S01]  /*100c0*/  VIADD R7, R4.reuse, 0x10 ;  /* 0x0000001004077836 */ /* 0x040fe20000000000 */
[----:B------:R-:W-:Y:S01]  /*100d0*/  ISETP.GE.AND P1, PT, R4, R6, PT ;  /* 0x000000060400720c */ /* 0x000fe20003f26270 */
[----:B------:R-:W-:Y:S02]  /*100e0*/  IMAD.MOV.U32 R13, RZ, RZ, R0 ;  /* 0x000000ffff0d7224 */ /* 0x000fe400078e0000 */
[----:B------:R-:W-:-:S10]  /*100f0*/  IMAD.MOV.U32 R2, RZ, RZ, R14 ;  /* 0x000000ffff027224 */ /* 0x000fd400078e000e */
[----:B------:R-:W-:Y:S05]  /*10100*/  WARPSYNC.COLLECTIVE R15, `(.L_x_3635) ;  /* 0x000000000f087348 */ /* 0x000fea0003c00000 */
[----:B------:R0:W1:Y:S02]  /*10110*/  SHFL.IDX P6, R14, R13, R12, R11 ;  /* 0x0000000c0d0e7389 */ /* 0x00006400000c000b */
[----:B01----:R-:W-:Y:S01]  /*10120*/  ENDCOLLECTIVE ;  /* 0x000000000000791b */ /* 0x003fe20003800000 */
.L_x_3635:
        /* <DEDUP_REMOVED lines=8> */
.L_x_3636:
[----:B------:R-:W-:Y:S01]  /*101b0*/  @!PT LDS RZ, [RZ] ;  /* 0x00000000fffff984 */ /* 0x000fe20000000800 */
[----:B------:R-:W-:Y:S01]  /*101c0*/  @!PT LDS RZ, [RZ] ;  /* 0x00000000fffff984 */ /* 0x000fe20000000800 */
[----:B------:R-:W-:Y:S01]  /*101d0*/  @!PT LDS RZ, [RZ] ;  /* 0x00000000fffff984 */ /* 0x000fe20000000800 */
[----:B------:R-:W-:Y:S04]  /*101e0*/  @!P1 LDGSTS.E.BYPASS.LTC128B.128 [R37+0x12400], desc[UR36][R2.64], !P3 ;  /* 0x1240000002259fae */ /* 0x000fe8000d901d64 */
[----:B------:R-:W-:Y:S04]  /*101f0*/  @!P1 LDGSTS.E.BYPASS.LTC128B.128 [R37+0x16400], desc[UR36][R2.64+0x80], !P2 ;  /* 0x1640008002259fae */ /* 0x000fe8000d101d64 */
[----:B------:R0:W-:Y:S01]  /*10200*/  @!P1 LDGSTS.E.BYPASS.LTC128B.128 [R37+0x1a400], desc[UR36][R2.64+0x100], !P0 ;  /* 0x1a40010002259fae */ /* 0x0001e2000c101d64 */
[----:B------:R-:W-:Y:S01]  /*10210*/  ISETP.GE.AND P1, PT, R7, R6, PT ;  /* 0x000000060700720c */ /* 0x000fe20003f26270 */
[----:B------:R-:W-:-:S02]  /*10220*/  IMAD.MOV.U32 R13, RZ, RZ, R0 ;  /* 0x000000ffff0d7224 */ /* 0x000fc400078e0000 */
[----:B0-----:R-:W-:-:S10]  /*10230*/  IMAD.MOV.U32 R2, RZ, RZ, R14 ;  /* 0x000000ffff027224 */ /* 0x001fd400078e000e */
[----:B------:R-:W-:Y:S05]  /*10240*/  WARPSYNC.COLLECTIVE R15, `(.L_x_3637) ;  /* 0x000000000f087348 */ /* 0x000fea0003c00000 */
[----:B------:R0:W1:Y:S02]  /*10250*/  SHFL.IDX P6, R14, R13, R12, R11 ;  /* 0x0000000c0d0e7389 */ /* 0x00006400000c000b */
[----:B01----:R-:W-:Y:S01]  /*10260*/  ENDCOLLECTIVE ;  /* 0x000000000000791b */ /* 0x003fe20003800000 */
.L_x_3637:
[----:B------:R-:W-:Y:S01]  /*10270*/  IMAD.MOV.U32 R13, RZ, RZ, R5 ;  /* 0x000000ffff0d7224 */ /* 0x000fe200078e0005 */
[----:B------:R-:W-:Y:S02]  /*10280*/  MOV R12, 0x2 ;  /* 0x00000002000c7802 */ /* 0x000fe40000000f00 */
[----:B------:R-:W-:-:S05]  /*10290*/  @!P1 LEA R14, P4, R32, R14, 0x1 ;  /* 0x0000000e200e9211 */ /* 0x000fca00078808ff */
[----:B------:R-:W-:Y:S01]  /*102a0*/  @!P1 IMAD.X R7, RZ, RZ, R2, P4 ;  /* 0x000000ffff079224 */ /* 0x000fe200020e0602 */
[----:B------:R-:W-:-:S07]  /*102b0*/  @!P1 MOV R2, R14 ;  /* 0x0000000e00029202 */ /* 0x000fce0000000f00 */
[----:B------:R-:W-:Y:S05]  /*102c0*/  WARPSYNC.COLLECTIVE R15, `(.L_x_3638) ;  /* 0x000000000f087348 */ /* 0x000fea0003c00000 */
[----:B------:R0:W1:Y:S02]  /*102d0*/  SHFL.IDX P6, R14, R13, R12, R11 ;  /* 0x0000000c0d0e7389 */ /* 0x00006400000c000b */
[----:B01----:R-:W-:Y:S01]  /*102e0*/  ENDCOLLECTIVE ;  /* 0x000000000000791b */ /* 0x003fe20003800000 */
.L_x_3638:
        /* <DEDUP_REMOVED lines=14> */
.L_x_3639:
        /* <DEDUP_REMOVED lines=8> */
.L_x_3640:
        /* <DEDUP_REMOVED lines=14> */
.L_x_3641:
        /* <DEDUP_REMOVED lines=8> */
.L_x_3642:
        /* <DEDUP_REMOVED lines=14> */
.L_x_3643:
        /* <DEDUP_REMOVED lines=8> */
.L_x_3644:
        /* <DEDUP_REMOVED lines=14> */
.L_x_3645:
        /* <DEDUP_REMOVED lines=8> */
.L_x_3646:
        /* <DEDUP_REMOVED lines=14> */
.L_x_3647:
        /* <DEDUP_REMOVED lines=8> */
.L_x_3648:
        /* <DEDUP_REMOVED lines=8> */
[----:B------:R-:W-:-:S07]  /*10a50*/  MOV R5, R14 ;  /* 0x0000000e00057202 */ /* 0x000fce0000000f00 */
[----:B0-----:R-:W-:Y:S05]  /*10a60*/  WARPSYNC.COLLECTIVE R15, `(.L_x_3649) ;  /* 0x000000000f087348 */ /* 0x001fea0003c00000 */
[----:B------:R1:W2:Y:S02]  /*10a70*/  SHFL.IDX P6, R14, R13, R12, R11 ;  /* 0x0000000c0d0e7389 */ /* 0x0002a400000c000b */
[----:B012---:R-:W-:Y:S01]  /*10a80*/  ENDCOLLECTIVE ;  /* 0x000000000000791b */ /* 0x007fe20003800000 */
.L_x_3649:
[----:B------:R-:W-:Y:S05]  /*10a90*/  BRA `(.L_x_3650) ;  /* 0xffffffc000707947 */ /* 0x000fea000383ffff */
.L_x_3564:
[----:B0-----:R0:W1:Y:S02]  /*10aa0*/  SYNCS.PHASECHK.TRANS64.TRYWAIT P0, [R22+URZ+0x30820], R3 ;  /* 0x03082003160075a7 */ /* 0x001064000800017f */
[----:B-1----:R-:W-:Y:S05]  /*10ab0*/  @!P0 NANOSLEEP.SYNCS 0x989680 ;  /* 0x009896800000895d */ /* 0x002fea0003900000 */
[----:B------:R-:W1:Y:S02]  /*10ac0*/  @!P0 SYNCS.PHASECHK.TRANS64 P0, [R22+URZ+0x30820], R3 ;  /* 0x03082003160085a7 */ /* 0x000e64000800007f */
[----:B-1----:R-:W-:Y:S05]  /*10ad0*/  @!P0 BRA `(.L_x_3564) ;  /* 0xfffffffc00f08947 */ /* 0x002fea000383ffff */
[----:B------:R-:W-:Y:S05]  /*10ae0*/  BRA `(.L_x_3651) ;  /* 0xffffffc000e07947 */ /* 0x000fea000383ffff */
.L_x_3569:
[----:B0-----:R0:W1:Y:S02]  /*10af0*/  SYNCS.PHASECHK.TRANS64.TRYWAIT P0, [R7+URZ+0x30840], R2 ;  /* 0x03084002070075a7 */ /* 0x001064000800017f */
[----:B-1----:R-:W-:Y:S05]  /*10b00*/  @!P0 NANOSLEEP.SYNCS 0x989680 ;  /* 0x009896800000895d */ /* 0x002fea0003900000 */
[----:B------:R-:W1:Y:S02]  /*10b10*/  @!P0 SYNCS.PHASECHK.TRANS64 P0, [R7+URZ+0x30840], R2 ;  /* 0x03084002070085a7 */ /* 0x000e64000800007f */
[----:B-1----:R-:W-:Y:S05]  /*10b20*/  @!P0 BRA `(.L_x_3569) ;  /* 0xfffffffc00f08947 */ /* 0x002fea000383ffff */
[----:B------:R-:W-:Y:S05]  /*10b30*/  BRA `(.L_x_3652) ;  /* 0xffffffc400c47947 */ /* 0x000fea000383ffff */
.L_x_3570:
        /* <DEDUP_REMOVED lines=8> */
.L_x_3654:
[----:B------:R-:W-:Y:S05]  /*10bc0*/  BSYNC B1 ;  /* 0x0000000000017941 */ /* 0x000fea0003800000 */
.L_x_3653:
[----:B------:R-:W-:Y:S01]  /*10bd0*/  IMAD.MOV.U32 R13, RZ, RZ, R8 ;  /* 0x000000ffff0d7224 */ /* 0x000fe200078e0008 */
[----:B------:R-:W-:Y:S01]  /*10be0*/  MOV R12, RZ ;  /* 0x000000ff000c7202 */ /* 0x000fe20000000f00 */
[----:B------:R-:W-:Y:S01]  /*10bf0*/  IMAD.MOV.U32 R11, RZ, RZ, 0x181f ;  /* 0x0000181fff0b7424 */ /* 0x000fe200078e00ff */
[----:B------:R-:W-:Y:S01]  /*10c00*/  LOP3.LUT R23, R23, 0xfffffeff, RZ, 0xc0, !PT ;  /* 0xfffffeff17177812 */ /* 0x000fe200078ec0ff */
[----:B------:R-:W-:Y:S01]  /*10c10*/  IMAD.MOV.U32 R15, RZ, RZ, -0x1 ;  /* 0xffffffffff0f7424 */ /* 0x000fe200078e00ff */
[----:B------:R-:W-:Y:S01]  /*10c20*/  SHF.L.U32 R4, R32, 0x1, RZ ;  /* 0x0000000120047819 */ /* 0x000fe200000006ff */
[----:B------:R-:W-:Y:S01]  /*10c30*/  IMAD.MOV.U32 R3, RZ, RZ, R14 ;  /* 0x000000ffff037224 */ /* 0x000fe200078e000e */
[----:B------:R-:W-:Y:S01]  /*10c40*/  @P1 LOP3.LUT R23, R23, 0x100, RZ, 0xfc, !PT ;  /* 0x0000010017171812 */ /* 0x000fe200078efcff */
[----:B------:R-:W-:-:S07]  /*10c50*/  IMAD R5, R5, 0x2, R22 ;  /* 0x0000000205057824 */ /* 0x000fce00078e0216 */
[----:B------:R-:W-:Y:S05]  /*10c60*/  WARPSYNC.COLLECTIVE R15, `(.L_x_3655) ;  /* 0x000000000f087348 */ /* 0x000fea0003c00000 */
[----:B------:R0:W1:Y:S02]  /*10c70*/  SHFL.IDX P6, R14, R13, R12, R11 ;  /* 0x0000000c0d0e7389 */ /* 0x00006400000c000b */
[----:B01----:R-:W-:Y:S01]  /*10c80*/  ENDCOLLECTIVE ;  /* 0x000000000000791b */ /* 0x003fe20003800000 */
.L_x_3655:
[----:B------:R-:W-:Y:S01]  /*10c90*/  LOP3.LUT P1, RZ, R23, 0x4, RZ, 0xc0, !PT ;  /* 0x0000000417ff7812 */ /* 0x000fe2000782c0ff */
[----:B------:R-:W-:Y:S01]  /*10ca0*/  IMAD.MOV.U32 R13, RZ, RZ, R6 ;  /* 0x000000ffff0d7224 */ /* 0x000fe200078e0006 */
[----:B------:R-:W-:Y:S01]  /*10cb0*/  MOV R12, 0x1 ;  /* 0x00000001000c7802 */ /* 0x000fe20000000f00 */
[----:B------:R-:W-:-:S10]  /*10cc0*/  IMAD.MOV.U32 R2, RZ, RZ, R14 ;  /* 0x000000ffff027224 */ /* 0x000fd400078e000e */
[----:B------:R-:W-:Y:S05]  /*10cd0*/  WARPSYNC.COLLECTIVE R15, `(.L_x_3656) ;  /* 0x000000000f087348 */ /* 0x000fea0003c00000 */
[----:B------:R0:W1:Y:S02]  /*10ce0*/  SHFL.IDX P6, R14, R13, R12, R11 ;  /* 0x0000000c0d0e7389 */ /* 0x00006400000c000b */
[----:B01----:R-:W-:Y:S01]  /*10cf0*/  ENDCOLLECTIVE ;  /* 0x000000000000791b */ /* 0x003fe20003800000 */
.L_x_3656:
[----:B------:R-:W-:-:S05]  /*10d00*/  IADD3 R2, P0, R2, R4, RZ ;  /* 0x0000000402027210 */ /* 0x000fca0007f1e0ff */
[----:B------:R-:W-:-:S05]  /*10d10*/  IMAD.X R3, RZ, RZ, R3, P0 ;  /* 0x000000ffff037224 */ /* 0x000fca00000e0603 */
[----:B------:R-:W-:Y:S01]  /*10d20*/  @!PT LDS RZ, [RZ] ;  /* 0x00000000fffff984 */ /* 0x000fe20000000800 */
[----:B------:R-:W-:Y:S01]  /*10d30*/  @!PT LDS RZ, [RZ] ;  /* 0x00000000fffff984 */ /* 0x000fe20000000800 */
[----:B------:R-:W-:Y:S01]  /*10d40*/  @!PT LDS RZ, [RZ] ;  /* 0x00000000fffff984 */ /* 0x000fe20000000800 */
[----:B------:R-:W-:Y:S01]  /*10d50*/  LDGSTS.E.BYPASS.LTC128B.128 [R5+0x1e400], desc[UR36][R2.64], !P1 ;  /* 0x1e40000002057fae */ /* 0x000fe2000c901d64 */
[----:B------:R-:W-:-:S03]  /*10d60*/  IMAD.MOV.U32 R13, RZ, RZ, R8 ;  /* 0x000000ffff0d7224 */ /* 0x000fc600078e0008 */
[----:B------:R-:W-:Y:S04]  /*10d70*/  LDGSTS.E.BYPASS.LTC128B.128 [R5+0x21400], desc[UR36][R2.64+0x80], !P5 ;  /* 0x2140008002057fae */ /* 0x000fe8000e901d64 */
[----:B------:R0:W-:Y:S02]  /*10d80*/  LDGSTS.E.BYPASS.LTC128B.128 [R5+0x24400], desc[UR36][R2.64+0x100], !P4 ;  /* 0x2440010002057fae */ /* 0x0001e4000e101d64 */
[----:B0-----:R-:W-:-:S07]  /*10d90*/  IMAD.MOV.U32 R3, RZ, RZ, R14 ;  /* 0x000000ffff037224 */ /* 0x001fce00078e000e */
[----:B------:R-:W-:Y:S05]  /*10da0*/  WARPSYNC.COLLECTIVE R15, `(.L_x_3657) ;  /* 0x000000000f087348 */ /* 0x000fea0003c00000 */
[----:B------:R0:W1:Y:S02]  /*10db0*/  SHFL.IDX P6, R14, R13, R12, R11 ;  /* 0x0000000c0d0e7389 */ /* 0x00006400000c000b */
[----:B01----:R-:W-:Y:S01]  /*10dc0*/  ENDCOLLECTIVE ;  /* 0x000000000000791b */ /* 0x003fe20003800000 */
.L_x_3657:
[----:B------:R-:W-:Y:S02]  /*10dd0*/  IMAD.MOV.U32 R13, RZ, RZ, R6 ;  /* 0x000000ffff0d7224 */ /* 0x000fe400078e0006 */
[----:B------:R-:W-:Y:S02]  /*10de0*/  IMAD.MOV.U32 R12, RZ, RZ, 0x2 ;  /* 0x00000002ff0c7424 */ /* 0x000fe400078e00ff */
[----:B------:R-:W-:-:S07]  /*10df0*/  IMAD.MOV.U32 R2, RZ, RZ, R14 ;  /* 0x000000ffff027224 */ /* 0x000fce00078e000e */
[----:B------:R-:W-:Y:S05]  /*10e00*/  WARPSYNC.COLLECTIVE R15, `(.L_x_3658) ;  /* 0x000000000f087348 */ /* 0x000fea0003c00000 */
[----:B------:R0:W1:Y:S02]  /*10e10*/  SHFL.IDX P6, R14, R13, R12, R11 ;  /* 0x0000000c0d0e7389 */ /* 0x00006400000c000b */
[----:B01----:R-:W-:Y:S01]  /*10e20*/  ENDCOLLECTIVE ;  /* 0x000000000000791b */ /* 0x003fe20003800000 */
.L_x_3658:
[----:B------:R-:W-:-:S04]  /*10e30*/  IADD3 R2, P0, R2, R4, RZ ;  /* 0x0000000402027210 */ /* 0x000fc80007f1e0ff */
[----:B------:R-:W-:-:S05]  /*10e40*/  IADD3.X R3, RZ, R3, RZ, P0, !PT ;  /* 0x00000003ff037210 */ /* 0x000fca00007fe4ff */
[----:B------:R-:W-:Y:S01]  /*10e50*/  @!PT LDS RZ, [RZ] ;  /* 0x00000000fffff984 */ /* 0x000fe20000000800 */
[----:B------:R-:W-:Y:S01]  /*10e60*/  @!PT LDS RZ, [RZ] ;  /* 0x00000000fffff984 */ /* 0x000fe20000000800 */
[----:B------:R-:W-:Y:S01]  /*10e70*/  @!PT LDS RZ, [RZ] ;  /* 0x00000000fffff984 */ /* 0x000fe20000000800 */
        /* <DEDUP_REMOVED lines=8> */
.L_x_3659:
[----:B------:R-:W-:Y:S01]  /*10f00*/  IMAD.MOV.U32 R13, RZ, RZ, R6 ;  /* 0x000000ffff0d7224 */ /* 0x000fe200078e0006 */
[----:B------:R-:W-:Y:S01]  /*10f10*/  MOV R12, 0x3 ;  /* 0x00000003000c7802 */ /* 0x000fe20000000f00 */
[----:B------:R-:W-:-:S07]  /*10f20*/  IMAD.MOV.U32 R2, RZ, RZ, R14 ;  /* 0x000000ffff027224 */ /* 0x000fce00078e000e */
[----:B------:R-:W-:Y:S05]  /*10f30*/  WARPSYNC.COLLECTIVE R15, `(.L_x_3660) ;  /* 0x000000000f087348 */ /* 0x000fea0003c00000 */
[----:B------:R0:W1:Y:S02]  /*10f40*/  SHFL.IDX P6, R14, R13, R12, R11 ;  /* 0x0000000c0d0e7389 */ /* 0x00006400000c000b */
[----:B01----:R-:W-:Y:S01]  /*10f50*/  ENDCOLLECTIVE ;  /* 0x000000000000791b */ /* 0x003fe20003800000 */
.L_x_3660:
        /* <DEDUP_REMOVED lines=13> */
.L_x_3661:
[----:B------:R-:W-:Y:S02]  /*11030*/  IMAD.MOV.U32 R13, RZ, RZ, R6 ;  /* 0x000000ffff0d7224 */ /* 0x000fe400078e0006 */
[----:B------:R-:W-:Y:S02]  /*11040*/  IMAD.MOV.U32 R12, RZ, RZ, 0x4 ;  /* 0x00000004ff0c7424 */ /* 0x000fe400078e00ff */
[----:B------:R-:W-:-:S07]  /*11050*/  IMAD.MOV.U32 R2, RZ, RZ, R14 ;  /* 0x000000ffff027224 */ /* 0x000fce00078e000e */
[----:B------:R-:W-:Y:S05]  /*11060*/  WARPSYNC.COLLECTIVE R15, `(.L_x_3662) ;  /* 0x000000000f087348 */ /* 0x000fea0003c00000 */
[----:B------:R0:W1:Y:S02]  /*11070*/  SHFL.IDX P6, R14, R13, R12, R11 ;  /* 0x0000000c0d0e7389 */ /* 0x00006400000c000b */
[----:B01----:R-:W-:Y:S01]  /*11080*/  ENDCOLLECTIVE ;  /* 0x000000000000791b */ /* 0x003fe20003800000 */
.L_x_3662:
        /* <DEDUP_REMOVED lines=13> */
.L_x_3663:
[----:B------:R-:W-:Y:S01]  /*11160*/  IMAD.MOV.U32 R13, RZ, RZ, R6 ;  /* 0x000000ffff0d7224 */ /* 0x000fe200078e0006 */
[----:B------:R-:W-:Y:S01]  /*11170*/  MOV R12, 0x5 ;  /* 0x00000005000c7802 */ /* 0x000fe20000000f00 */
[----:B------:R-:W-:-:S07]  /*11180*/  IMAD.MOV.U32 R2, RZ, RZ, R14 ;  /* 0x000000ffff027224 */ /* 0x000fce00078e000e */
[----:B------:R-:W-:Y:S05]  /*11190*/  WARPSYNC.COLLECTIVE R15, `(.L_x_3664) ;  /* 0x000000000f087348 */ /* 0x000fea0003c00000 */
[----:B------:R0:W1:Y:S02]  /*111a0*/  SHFL.IDX P6, R14, R13, R12, R11 ;  /* 0x0000000c0d0e7389 */ /* 0x00006400000c000b */
[----:B01----:R-:W-:Y:S01]  /*111b0*/  ENDCOLLECTIVE ;  /* 0x000000000000791b */ /* 0x003fe20003800000 */
.L_x_3664:
[----:B------:R-:W-:-:S05]  /*111c0*/  IADD3 R2, P0, R2, R4, RZ ;  /* 0x0000000402027210 */ /* 0x000fca0007f1e0ff */
[----:B------:R-:W-:-:S05]  /*111d0*/  IMAD.X R3, RZ, RZ, R35, P0 ;  /* 0x000000ffff037224 */ /* 0x000fca00000e0623 */
[----:B------:R-:W-:Y:S01]  /*111e0*/  @!PT LDS RZ, [RZ] ;  /* 0x00000000fffff984 */ /* 0x000fe20000000800 */
[----:B------:R-:W-:Y:S01]  /*111f0*/  @!PT LDS RZ, [RZ] ;  /* 0x00000000fffff984 */ /* 0x000fe20000000800 */
[----:B------:R-:W-:Y:S01]  /*11200*/  @!PT LDS RZ, [RZ] ;  /* 0x00000000fffff984 */ /* 0x000fe20000000800 */
[----:B------:R0:W-:Y:S01]  /*11210*/  LDGSTS.E.BYPASS.LTC128B.128 [R5+0x20400], desc[UR36][R2.64], !P1 ;  /* 0x2040000002057fae */ /* 0x0001e2000c901d64 */
[----:B------:R-:W-:Y:S01]  /*11220*/  IMAD.MOV.U32 R13, RZ, RZ, R8 ;  /* 0x000000ffff0d7224 */ /* 0x000fe200078e0008 */
[----:B------:R-:W-:Y:S02]  /*11230*/  LOP3.LUT P1, RZ, R23, 0x100, RZ, 0xc0, !PT ;  /* 0x0000010017ff7812 */ /* 0x000fe4000782c0ff */
[----:B------:R0:W-:Y:S04]  /*11240*/  LDGSTS.E.BYPASS.LTC128B.128 [R5+0x23400], desc[UR36][R2.64+0x80], !P5 ;  /* 0x2340008002057fae */ /* 0x0001e8000e901d64 */
[----:B------:R0:W-:Y:S01]  /*11250*/  LDGSTS.E.BYPASS.LTC128B.128 [R5+0x26400], desc[UR36][R2.64+0x100], !P4 ;  /* 0x2640010002057fae */ /* 0x0001e2000e101d64 */
[----:B------:R-:W-:-:S07]  /*11260*/  IMAD.MOV.U32 R35, RZ, RZ, R14 ;  /* 0x000000ffff237224 */ /* 0x000fce00078e000e */
[----:B0-----:R-:W-:Y:S05]  /*11270*/  WARPSYNC.COLLECTIVE R15, `(.L_x_3665) ;  /* 0x000000000f087348 */ /* 0x001fea0003c00000 */
[----:B------:R1:W2:Y:S02]  /*11280*/  SHFL.IDX P6, R14, R13, R12, R11 ;  /* 0x0000000c0d0e7389 */ /* 0x0002a400000c000b */
[----:B012---:R-:W-:Y:S01]  /*11290*/  ENDCOLLECTIVE ;  /* 0x000000000000791b */ /* 0x007fe20003800000 */
.L_x_3665:
[----:B------:R-:W-:Y:S01]  /*112a0*/  IMAD.MOV.U32 R2, RZ, RZ, R14 ;  /* 0x000000ffff027224 */ /* 0x000fe200078e000e */
[----:B------:R-:W-:Y:S06]  /*112b0*/  BRA `(.L_x_3666) ;  /* 0xffffffc000ec7947 */ /* 0x000fec000383ffff */
.L_x_3575:
[----:B0-----:R0:W1:Y:S02]  /*112c0*/  SYNCS.PHASECHK.TRANS64.TRYWAIT P0, [R6+URZ+0x30860], R2 ;  /* 0x03086002060075a7 */ /* 0x001064000800017f */
[----:B-1----:R-:W-:Y:S05]  /*112d0*/  @!P0 NANOSLEEP.SYNCS 0x989680 ;  /* 0x009896800000895d */ /* 0x002fea0003900000 */
[----:B------:R-:W1:Y:S02]  /*112e0*/  @!P0 SYNCS.PHASECHK.TRANS64 P0, [R6+URZ+0x30860], R2 ;  /* 0x03086002060085a7 */ /* 0x000e64000800007f */
[----:B-1----:R-:W-:Y:S05]  /*112f0*/  @!P0 BRA `(.L_x_3575) ;  /* 0xfffffffc00f08947 */ /* 0x002fea000383ffff */
[----:B------:R-:W-:Y:S05]  /*11300*/  BRA `(.L_x_3667) ;  /* 0xffffffc400547947 */ /* 0x000fea000383ffff */
.L_x_3576:
        /* <DEDUP_REMOVED lines=8> */
.L_x_3669:
[----:B------:R-:W-:Y:S05]  /*11390*/  BSYNC B1 ;  /* 0x0000000000017941 */ /* 0x000fea0003800000 */
.L_x_3668:
[----:B------:R-:W-:Y:S01]  /*113a0*/  IMAD.MOV.U32 R13, RZ, RZ, R24 ;  /* 0x000000ffff0d7224 */ /* 0x000fe200078e0018 */
[----:B------:R-:W-:Y:S01]  /*113b0*/  MOV R15, 0xffffffff ;  /* 0xffffffff000f7802 */ /* 0x000fe20000000f00 */
[----:B------:R-:W-:Y:S01]  /*113c0*/  IMAD.MOV.U32 R12, RZ, RZ, RZ ;  /* 0x000000ffff0c7224 */ /* 0x000fe200078e00ff */
[----:B------:R-:W-:Y:S01]  /*113d0*/  MOV R3, R14 ;  /* 0x0000000e00037202 */ /* 0x000fe20000000f00 */
[----:B------:R-:W-:Y:S02]  /*113e0*/  IMAD.MOV.U32 R11, RZ, RZ, 0x181f ;  /* 0x0000181fff0b7424 */ /* 0x000fe400078e00ff */
[----:B------:R-:W-:-:S07]  /*113f0*/  IMAD R5, R5, 0x2, R22 ;  /* 0x0000000205057824 */ /* 0x000fce00078e0216 */
[----:B------:R-:W-:Y:S05]  /*11400*/  WARPSYNC.COLLECTIVE R15, `(.L_x_3670) ;  /* 0x000000000f087348 */ /* 0x000fea0003c00000 */
[----:B------:R0:W1:Y:S02]  /*11410*/  SHFL.IDX P6, R14, R13, R12, R11 ;  /* 0x0000000c0d0e7389 */ /* 0x00006400000c000b */
[----:B01----:R-:W-:Y:S01]  /*11420*/  ENDCOLLECTIVE ;  /* 0x000000000000791b */ /* 0x003fe20003800000 */
.L_x_3670:
[----:B------:R-:W-:Y:S01]  /*11430*/  MOV R13, R25 ;  /* 0x00000019000d7202 */ /* 0x000fe20000000f00 */
[----:B------:R-:W-:Y:S02]  /*11440*/  IMAD.MOV.U32 R12, RZ, RZ, 0x1 ;  /* 0x00000001ff0c7424 */ /* 0x000fe400078e00ff */
[----:B------:R-:W-:-:S07]  /*11450*/  IMAD.MOV.U32 R2, RZ, RZ, R14 ;  /* 0x000000ffff027224 */ /* 0x000fce00078e000e */
[----:B------:R-:W-:Y:S05]  /*11460*/  WARPSYNC.COLLECTIVE R15, `(.L_x_3671) ;  /* 0x000000000f087348 */ /* 0x000fea0003c00000 */
[----:B------:R0:W1:Y:S02]  /*11470*/  SHFL.IDX P6, R14, R13, R12, R11 ;  /* 0x0000000c0d0e7389 */ /* 0x00006400000c000b */
[----:B01----:R-:W-:Y:S01]  /*11480*/  ENDCOLLECTIVE ;  /* 0x000000000000791b */ /* 0x003fe20003800000 */
.L_x_3671:
        /* <DEDUP_REMOVED lines=16> */
.L_x_3672:
[----:B------:R-:W-:Y:S02]  /*11590*/  IMAD.MOV.U32 R13, RZ, RZ, R25 ;  /* 0x000000ffff0d7224 */ /* 0x000fe400078e0019 */
[----:B------:R-:W-:Y:S01]  /*115a0*/  IMAD.MOV.U32 R12, RZ, RZ, 0x2 ;  /* 0x00000002ff0c7424 */ /* 0x000fe200078e00ff */
[----:B------:R-:W-:-:S07]  /*115b0*/  MOV R2, R14 ;  /* 0x0000000e00027202 */ /* 0x000fce0000000f00 */
[----:B------:R-:W-:Y:S05]  /*115c0*/  WARPSYNC.COLLECTIVE R15, `(.L_x_3673) ;  /* 0x000000000f087348 */ /* 0x000fea0003c00000 */
[----:B------:R0:W1:Y:S02]  /*115d0*/  SHFL.IDX P6, R14, R13, R12, R11 ;  /* 0x0000000c0d0e7389 */ /* 0x00006400000c000b */
[----:B01----:R-:W-:Y:S01]  /*115e0*/  ENDCOLLECTIVE ;  /* 0x000000000000791b */ /* 0x003fe20003800000 */
.L_x_3673:
        /* <DEDUP_REMOVED lines=16> */
.L_x_3674:
[----:B------:R-:W-:Y:S01]  /*116f0*/  MOV R13, R25 ;  /* 0x00000019000d7202 */ /* 0x000fe20000000f00 */
[----:B------:R-:W-:Y:S02]  /*11700*/  IMAD.MOV.U32 R12, RZ, RZ, 0x3 ;  /* 0x00000003ff0c7424 */ /* 0x000fe400078e00ff */
[----:B------:R-:W-:-:S07]  /*11710*/  IMAD.MOV.U32 R2, RZ, RZ, R14 ;  /* 0x000000ffff027224 */ /* 0x000fce00078e000e */
[----:B------:R-:W-:Y:S05]  /*11720*/  WARPSYNC.COLLECTIVE R15, `(.L_x_3675) ;  /* 0x000000000f087348 */ /* 0x000fea0003c00000 */
[----:B------:R0:W1:Y:S02]  /*11730*/  SHFL.IDX P6, R14, R13, R12, R11 ;  /* 0x0000000c0d0e7389 */ /* 0x00006400000c000b */
[----:B01----:R-:W-:Y:S01]  /*11740*/  ENDCOLLECTIVE ;  /* 0x000000000000791b */ /* 0x003fe20003800000 */
.L_x_3675:
        /* <DEDUP_REMOVED lines=16> */
.L_x_3676:
[----:B------:R-:W-:Y:S02]  /*11850*/  IMAD.MOV.U32 R13, RZ, RZ, R25 ;  /* 0x000000ffff0d7224 */ /* 0x000fe400078e0019 */
[----:B------:R-:W-:Y:S01]  /*11860*/  IMAD.MOV.U32 R12, RZ, RZ, 0x4 ;  /* 0x00000004ff0c7424 */ /* 0x000fe200078e00ff */
[----:B------:R-:W-:-:S07]  /*11870*/  MOV R2, R14 ;  /* 0x0000000e00027202 */ /* 0x000fce0000000f00 */
[----:B------:R-:W-:Y:S05]  /*11880*/  WARPSYNC.COLLECTIVE R15, `(.L_x_3677) ;  /* 0x000000000f087348 */ /* 0x000fea0003c00000 */
[----:B------:R0:W1:Y:S02]  /*11890*/  SHFL.IDX P6, R14, R13, R12, R11 ;  /* 0x0000000c0d0e7389 */ /* 0x00006400000c000b */
[----:B01----:R-:W-:Y:S01]  /*118a0*/  ENDCOLLECTIVE ;  /* 0x000000000000791b */ /* 0x003fe20003800000 */
.L_x_3677:
        /* <DEDUP_REMOVED lines=16> */
.L_x_3678:
[----:B------:R-:W-:Y:S01]  /*119b0*/  MOV R13, R25 ;  /* 0x00000019000d7202 */ /* 0x000fe20000000f00 */
[----:B------:R-:W-:Y:S02]  /*119c0*/  IMAD.MOV.U32 R12, RZ, RZ, 0x5 ;  /* 0x00000005ff0c7424 */ /* 0x000fe400078e00ff */
[----:B------:R-:W-:-:S07]  /*119d0*/  IMAD.MOV.U32 R2, RZ, RZ, R14 ;  /* 0x000000ffff027224 */ /* 0x000fce00078e000e */
[----:B------:R-:W-:Y:S05]  /*119e0*/  WARPSYNC.COLLECTIVE R15, `(.L_x_3679) ;  /* 0x000000000f087348 */ /* 0x000fea0003c00000 */
[----:B------:R0:W1:Y:S02]  /*119f0*/  SHFL.IDX P6, R14, R13, R12, R11 ;  /* 0x0000000c0d0e7389 */ /* 0x00006400000c000b */
[----:B01----:R-:W-:Y:S01]  /*11a00*/  ENDCOLLECTIVE ;  /* 0x000000000000791b */ /* 0x003fe20003800000 */
.L_x_3679:
        /* <DEDUP_REMOVED lines=13> */
.L_x_3680:
[----:B------:R-:W-:Y:S01]  /*11ae0*/  @!PT LDS RZ, [RZ] ;  /* 0x00000000fffff984 */ /* 0x000fe20000000800 */
[----:B------:R-:W-:Y:S01]  /*11af0*/  @!PT LDS RZ, [RZ] ;  /* 0x00000000fffff984 */ /* 0x000fe20000000800 */
[----:B------:R-:W-:Y:S01]  /*11b00*/  @!PT LDS RZ, [RZ] ;  /* 0x00000000fffff984 */ /* 0x000fe20000000800 */
[----:B------:R1:W-:Y:S01]  /*11b10*/  LDGSTS.E.BYPASS.LTC128B.128 [R5+0x5400], desc[UR36][R2.64+0x80], !P0 ;  /* 0x0540008002057fae */ /* 0x0003e2000c101d64 */
[----:B------:R-:W-:-:S13]  /*11b20*/  ISETP.LT.OR P0, PT, R7, 0x41, P1 ;  /* 0x000000410700780c */ /* 0x000fda0000f01670 */
[----:B------:R1:W-:Y:S01]  /*11b30*/  LDGSTS.E.BYPASS.LTC128B.128 [R5+0x8400], desc[UR36][R2.64+0x100], !P0 ;  /* 0x0840010002057fae */ /* 0x0003e2000c101d64 */
[----:B------:R-:W-:Y:S05]  /*11b40*/  BRA `(.L_x_3681) ;  /* 0xffffffc000387947 */ /* 0x000fea000383ffff */
.L_x_3584:
[----:B0-----:R0:W1:Y:S02]  /*11b50*/  SYNCS.PHASECHK.TRANS64.TRYWAIT P0, [R0+URZ+0x30860], R3 ;  /* 0x03086003000075a7 */ /* 0x001064000800017f */
[----:B-1----:R-:W-:Y:S05]  /*11b60*/  @!P0 NANOSLEEP.SYNCS 0x989680 ;  /* 0x009896800000895d */ /* 0x002fea0003900000 */
[----:B------:R-:W1:Y:S02]  /*11b70*/  @!P0 SYNCS.PHASECHK.TRANS64 P0, [R0+URZ+0x30860], R3 ;  /* 0x03086003000085a7 */ /* 0x000e64000800007f */
[----:B-1----:R-:W-:Y:S05]  /*11b80*/  @!P0 BRA `(.L_x_3584) ;  /* 0xfffffffc00f08947 */ /* 0x002fea000383ffff */
[----:B------:R-:W-:Y:S05]  /*11b90*/  BRA `(.L_x_3682) ;  /* 0xffffffc400587947 */ /* 0x000fea000383ffff */
.L_x_3585:
[----:B------:R-:W-:Y:S01]  /*11ba0*/  BSSY B0, `(.L_x_3683) ;  /* 0x0000008000007945 */ /* 0x000fe20003800000 */
[----:B------:R-:W-:Y:S01]  /*11bb0*/  MOV R13, R25 ;  /* 0x00000019000d7202 */ /* 0x000fe20000000f00 */
[----:B------:R-:W-:Y:S02]  /*11bc0*/  IMAD.MOV.U32 R12, RZ, RZ, RZ ;  /* 0x000000ffff0c7224 */ /* 0x000fe400078e00ff */
[----:B------:R-:W-:Y:S02]  /*11bd0*/  IMAD.MOV.U32 R11, RZ, RZ, 0x181f ;  /* 0x0000181fff0b7424 */ /* 0x000fe400078e00ff */
[----:B------:R-:W-:-:S07]  /*11be0*/  IMAD.MOV.U32 R15, RZ, RZ, -0x1 ;  /* 0xffffffffff0f7424 */ /* 0x000fce00078e00ff */
[----:B0-2---:R-:W-:Y:S05]  /*11bf0*/  WARPSYNC.COLLECTIVE R15, `(.L_x_3684) ;  /* 0x000000000f087348 */ /* 0x005fea0003c00000 */
[----:B--2---:R1:W2:Y:S02]  /*11c00*/  SHFL.IDX P6, R14, R13, R12, R11 ;  /* 0x0000000c0d0e7389 */ /* 0x0042a400000c000b */
[----:B012---:R-:W-:Y:S01]  /*11c10*/  ENDCOLLECTIVE ;  /* 0x000000000000791b */ /* 0x007fe20003800000 */
.L_x_3684:
[----:B------:R-:W-:Y:S05]  /*11c20*/  BSYNC B0 ;  /* 0x0000000000007941 */ /* 0x000fea0003800000 */
.L_x_3683:
[----:B------:R-:W-:Y:S01]  /*11c30*/  IMAD.MOV.U32 R13, RZ, RZ, R24 ;  /* 0x000000ffff0d7224 */ /* 0x000fe200078e0018 */
[----:B------:R-:W-:Y:S01]  /*11c40*/  MOV R15, 0xffffffff ;  /* 0xffffffff000f7802 */ /* 0x000fe20000000f00 */
[----:B------:R-:W-:Y:S01]  /*11c50*/  IMAD.MOV.U32 R12, RZ, RZ, RZ ;  /* 0x000000ffff0c7224 */ /* 0x000fe200078e00ff */
[----:B------:R-:W-:Y:S01]  /*11c60*/  MOV R3, R14 ;  /* 0x0000000e00037202 */ /* 0x000fe20000000f00 */
[----:B------:R-:W-:Y:S02]  /*11c70*/  IMAD.MOV.U32 R11, RZ, RZ, 0x181f ;  /* 0x0000181fff0b7424 */ /* 0x000fe400078e00ff */
[----:B------:R-:W-:Y:S02]  /*11c80*/  IMAD.SHL.U32 R5, R32, 0x2, RZ ;  /* 0x0000000220057824 */ /* 0x000fe400078e00ff */
[----:B------:R-:W-:-:S07]  /*11c90*/  IMAD R4, R7, 0x2, R22 ;  /* 0x0000000207047824 */ /* 0x000fce00078e0216 */
[----:B------:R-:W-:Y:S05]  /*11ca0*/  WARPSYNC.COLLECTIVE R15, `(.L_x_3685) ;  /* 0x000000000f087348 */ /* 0x000fea0003c00000 */
[----:B------:R0:W1:Y:S02]  /*11cb0*/  SHFL.IDX P6, R14, R13, R12, R11 ;  /* 0x0000000c0d0e7389 */ /* 0x00006400000c000b */
[----:B01----:R-:W-:Y:S01]  /*11cc0*/  ENDCOLLECTIVE ;  /* 0x000000000000791b */ /* 0x003fe20003800000 */
.L_x_3685:
[----:B------:R-:W-:Y:S02]  /*11cd0*/  ULDC UR4, c[0x0][0x2f4] ;  /* 0x0000bd0000047ab9 */ /* 0x000fe40000000800 */
[----:B------:R-:W-:Y:S02]  /*11ce0*/  ISETP.GE.AND P2, PT, R32, UR4, PT ;  /* 0x0000000420007c0c */ /* 0x000fe4000bf46270 */
[----:B------:R-:W-:Y:S02]  /*11cf0*/  ISETP.GE.AND P1, PT, R34, UR4, PT ;  /* 0x0000000422007c0c */ /* 0x000fe4000bf26270 */
[C---:B------:R-:W-:Y:S02]  /*11d00*/  ISETP.LT.OR P3, PT, R6.reuse, 0x1, P2 ;  /* 0x000000010600780c */ /* 0x040fe40001761670 */
[----:B------:R-:W-:Y:S02]  /*11d10*/  ISETP.LT.OR P4, PT, R6, 0x1, P1 ;  /* 0x000000010600780c */ /* 0x000fe40000f81670 */
[----:B------:R-:W-:Y:S01]  /*11d20*/  MOV R13, R25 ;  /* 0x00000019000d7202 */ /* 0x000fe20000000f00 */
[----:B------:R-:W-:Y:S01]  /*11d30*/  IMAD.MOV.U32 R12, RZ, RZ, 0x1 ;  /* 0x00000001ff0c7424 */ /* 0x000fe200078e00ff */
[----:B------:R-:W-:-:S05]  /*11d40*/  IADD3 R2, P0, R14, R5, RZ ;  /* 0x000000050e027210 */ /* 0x000fca0007f1e0ff */
[----:B------:R-:W-:Y:S01]  /*11d50*/  IMAD.X R3, RZ, RZ, R3, P0 ;  /* 0x000000ffff037224 */ /* 0x000fe200000e0603 */
[----:B------:R-:W-:-:S13]  /*11d60*/  ISETP.GE.AND P0, PT, R33, UR4, PT ;  /* 0x0000000421007c0c */ /* 0x000fda000bf06270 */
[----:B------:R-:W-:Y:S05]  /*11d70*/  WARPSYNC.COLLECTIVE R15, `(.L_x_3686) ;  /* 0x000000000f087348 */ /* 0x000fea0003c00000 */
[----:B------:R0:W1:Y:S02]  /*11d80*/  SHFL.IDX P6, R14, R13, R12, R11 ;  /* 0x0000000c0d0e7389 */ /* 0x00006400000c000b */
[----:B01----:R-:W-:Y:S01]  /*11d90*/  ENDCOLLECTIVE ;  /* 0x000000000000791b */ /* 0x003fe20003800000 */
.L_x_3686:
[----:B------:R-:W-:Y:S01]  /*11da0*/  @!PT LDS RZ, [RZ] ;  /* 0x00000000fffff984 */ /* 0x000fe20000000800 */
[----:B------:R-:W-:Y:S01]  /*11db0*/  @!PT LDS RZ, [RZ] ;  /* 0x00000000fffff984 */ /* 0x000fe20000000800 */
[----:B------:R-:W-:Y:S01]  /*11dc0*/  @!PT LDS RZ, [RZ] ;  /* 0x00000000fffff984 */ /* 0x000fe20000000800 */
[----:B------:R0:W-:Y:S01]  /*11dd0*/  LDGSTS.E.BYPASS.LTC128B.128 [R4+0x400], desc[UR36][R2.64], !P3 ;  /* 0x0040000002047fae */ /* 0x0001e2000d901d64 */
[----:B------:R-:W-:-:S03]  /*11de0*/  ISETP.LT.OR P3, PT, R6, 0x1, P0 ;  /* 0x000000010600780c */ /* 0x000fc60000761670 */
[----:B------:R0:W-:Y:S01]  /*11df0*/  LDGSTS.E.BYPASS.LTC128B.128 [R4+0x3400], desc[UR36][R2.64+0x80], !P4 ;  /* 0x0340008002047fae */ /* 0x0001e2000e101d64 */
[----:B------:R-:W-:-:S09]  /*11e00*/  IMAD.MOV.U32 R13, RZ, RZ, R24 ;  /* 0x000000ffff0d7224 */ /* 0x000fd200078e0018 */
[----:B------:R0:W-:Y:S01]  /*11e10*/  LDGSTS.E.BYPASS.LTC128B.128 [R4+0x6400], desc[UR36][R2.64+0x100], !P3 ;  /* 0x0640010002047fae */ /* 0x0001e2000d901d64 */
[----:B------:R-:W-:Y:S01]  /*11e20*/  ISETP.LT.OR P3, PT, R6, 0x11, P2 ;  /* 0x000000110600780c */ /* 0x000fe20001761670 */
[----:B------:R-:W-:-:S12]  /*11e30*/  IMAD.MOV.U32 R7, RZ, RZ, R14 ;  /* 0x000000ffff077224 */ /* 0x000fd800078e000e */
[----:B0-----:R-:W-:Y:S05]  /*11e40*/  WARPSYNC.COLLECTIVE R15, `(.L_x_3687) ;  /* 0x000000000f087348 */ /* 0x001fea0003c00000 */
[----:B------:R1:W2:Y:S02]  /*11e50*/  SHFL.IDX P6, R14, R13, R12, R11 ;  /* 0x0000000c0d0e7389 */ /* 0x0002a400000c000b */
[----:B012---:R-:W-:Y:S01]  /*11e60*/  ENDCOLLECTIVE ;  /* 0x000000000000791b */ /* 0x007fe20003800000 */
.L_x_3687:
[----:B------:R-:W-:Y:S02]  /*11e70*/  IMAD.MOV.U32 R13, RZ, RZ, R25 ;  /* 0x000000ffff0d7224 */ /* 0x000fe400078e0019 */
[----:B------:R-:W-:Y:S01]  /*11e80*/  IMAD.MOV.U32 R12, RZ, RZ, 0x2 ;  /* 0x00000002ff0c7424 */ /* 0x000fe200078e00ff */
[----:B------:R-:W-:-:S13]  /*11e90*/  IADD3 R2, P4, R14, R5, RZ ;  /* 0x000000050e027210 */ /* 0x000fda0007f9e0ff */
[----:B------:R-:W-:Y:S05]  /*11ea0*/  WARPSYNC.COLLECTIVE R15, `(.L_x_3688) ;  /* 0x000000000f087348 */ /* 0x000fea0003c00000 */
[----:B------:R0:W1:Y:S02]  /*11eb0*/  SHFL.IDX P6, R14, R13, R12, R11 ;  /* 0x0000000c0d0e7389 */ /* 0x00006400000c000b */
[----:B01----:R-:W-:Y:S01]  /*11ec0*/  ENDCOLLECTIVE ;  /* 0x000000000000791b */ /* 0x003fe20003800000 */
.L_x_3688:
[----:B------:R-:W-:Y:S02]  /*11ed0*/  IADD3.X R3, RZ, R7, RZ, P4, !PT ;  /* 0x00000007ff037210 */ /* 0x000fe400027fe4ff */
[----:B------:R-:W-:-:S03]  /*11ee0*/  ISETP.LT.OR P4, PT, R6, 0x11, P1 ;  /* 0x000000110600780c */ /* 0x000fc60000f81670 */
[----:B------:R-:W-:Y:S01]  /*11ef0*/  @!PT LDS RZ, [RZ] ;  /* 0x00000000fffff984 */ /* 0x000fe20000000800 */
[----:B------:R-:W-:Y:S01]  /*11f00*/  @!PT LDS RZ, [RZ] ;  /* 0x00000000fffff984 */ /* 0x000fe20000000800 */
[----:B------:R-:W-:Y:S01]  /*11f10*/  @!PT LDS RZ, [RZ] ;  /* 0x00000000fffff984 */ /* 0x000fe20000000800 */
[----:B------:R0:W-:Y:S01]  /*11f20*/  LDGSTS.E.BYPASS.LTC128B.128 [R4+0xc00], desc[UR36][R2.64], !P3 ;  /* 0x00c0000002047fae */ /* 0x0001e2000d901d64 */
[----:B------:R-:W-:Y:S02]  /*11f30*/  ISETP.LT.OR P3, PT, R6, 0x11, P0 ;  /* 0x000000110600780c */ /* 0x000fe40000761670 */
[----:B------:R-:W-:-:S07]  /*11f40*/  MOV R13, R24 ;  /* 0x00000018000d7202 */ /* 0x000fce0000000f00 */
[----:B------:R0:W-:Y:S04]  /*11f50*/  LDGSTS.E.BYPASS.LTC128B.128 [R4+0x3c00], desc[UR36][R2.64+0x80], !P4 ;  /* 0x03c0008002047fae */ /* 0x0001e8000e101d64 */
[----:B------:R0:W-:Y:S01]  /*11f60*/  LDGSTS.E.BYPASS.LTC128B.128 [R4+0x6c00], desc[UR36][R2.64+0x100], !P3 ;  /* 0x06c0010002047fae */ /* 0x0001e2000d901d64 */
[----:B------:R-:W-:Y:S01]  /*11f70*/  ISETP.LT.OR P3, PT, R6, 0x21, P2 ;  /* 0x000000210600780c */ /* 0x000fe20001761670 */
[----:B------:R-:W-:-:S12]  /*11f80*/  IMAD.MOV.U32 R7, RZ, RZ, R14 ;  /* 0x000000ffff077224 */ /* 0x000fd800078e000e */
[----:B0-----:R-:W-:Y:S05]  /*11f90*/  WARPSYNC.COLLECTIVE R15, `(.L_x_3689) ;  /* 0x000000000f087348 */ /* 0x001fea0003c00000 */
[----:B------:R1:W2:Y:S02]  /*11fa0*/  SHFL.IDX P6, R14, R13, R12, R11 ;  /* 0x0000000c0d0e7389 */ /* 0x0002a400000c000b */
[----:B012---:R-:W-:Y:S01]  /*11fb0*/  ENDCOLLECTIVE ;  /* 0x000000000000791b */ /* 0x007fe20003800000 */
.L_x_3689:
[----:B------:R-:W-:Y:S02]  /*11fc0*/  IMAD.MOV.U32 R13, RZ, RZ, R25 ;  /* 0x000000ffff0d7224 */ /* 0x000fe400078e0019 */
[----:B------:R-:W-:Y:S01]  /*11fd0*/  IMAD.MOV.U32 R12, RZ, RZ, 0x3 ;  /* 0x00000003ff0c7424 */ /* 0x000fe200078e00ff */
[----:B------:R-:W-:-:S13]  /*11fe0*/  IADD3 R2, P4, R14, R5, RZ ;  /* 0x000000050e027210 */ /* 0x000fda0007f9e0ff */
[----:B------:R-:W-:Y:S05]  /*11ff0*/  WARPSYNC.COLLECTIVE R15, `(.L_x_3690) ;  /* 0x000000000f087348 */ /* 0x000fea0003c00000 */
[----:B------:R0:W1:Y:S02]  /*12000*/  SHFL.IDX P6, R14, R13, R12, R11 ;  /* 0x0000000c0d0e7389 */ /* 0x00006400000c000b */
[----:B01----:R-:W-:Y:S01]  /*12010*/  ENDCOLLECTIVE ;  /* 0x000000000000791b */ /* 0x003fe20003800000 */
.L_x_3690:
[----:B------:R-:W-:Y:S01]  /*12020*/  IMAD.X R3, RZ, RZ, R7, P4 ;  /* 0x000000ffff037224 */ /* 0x000fe200020e0607 */
[----:B------:R-:W-:-:S04]  /*12030*/  ISETP.LT.OR P4, PT, R6, 0x21, P1 ;  /* 0x000000210600780c */ /* 0x000fc80000f81670 */
[----:B------:R-:W-:Y:S01]  /*12040*/  @!PT LDS RZ, [RZ] ;  /* 0x00000000fffff984 */ /* 0x000fe20000000800 */
[----:B------:R-:W-:Y:S01]  /*12050*/  @!PT LDS RZ, [RZ] ;  /* 0x00000000fffff984 */ /* 0x000fe20000000800 */
[----:B------:R-:W-:Y:S01]  /*12060*/  @!PT LDS RZ, [RZ] ;  /* 0x00000000fffff984 */ /* 0x000fe20000000800 */
[----:B------:R0:W-:Y:S01]  /*12070*/  LDGSTS.E.BYPASS.LTC128B.128 [R4+0x1400], desc[UR36][R2.64], !P3 ;  /* 0x0140000002047fae */ /* 0x0001e2000d901d64 */
[----:B------:R-:W-:Y:S01]  /*12080*/  ISETP.LT.OR P3, PT, R6, 0x21, P0 ;  /* 0x000000210600780c */ /* 0x000fe20000761670 */
[----:B------:R-:W-:-:S07]  /*12090*/  IMAD.MOV.U32 R13, RZ, RZ, R24 ;  /* 0x000000ffff0d7224 */ /* 0x000fce00078e0018 */
[----:B------:R0:W-:Y:S05]  /*120a0*/  LDGSTS.E.BYPASS.LTC128B.128 [R4+0x4400], desc[UR36][R2.64+0x80], !P4 ;  /* 0x0440008002047fae */ /* 0x0001ea000e101d64 */
[----:B------:R0:W-:Y:S01]  /*120b0*/  LDGSTS.E.BYPASS.LTC128B.128 [R4+0x7400], desc[UR36][R2.64+0x100], !P3 ;  /* 0x0740010002047fae */ /* 0x0001e2000d901d64 */
[----:B------:R-:W-:Y:S02]  /*120c0*/  ISETP.LT.OR P3, PT, R6, 0x31, P2 ;  /* 0x000000310600780c */ /* 0x000fe40001761670 */
[----:B------:R-:W-:-:S11]  /*120d0*/  MOV R7, R14 ;  /* 0x0000000e00077202 */ /* 0x000fd60000000f00 */
[----:B0-----:R-:W-:Y:S05]  /*120e0*/  WARPSYNC.COLLECTIVE R15, `(.L_x_3691) ;  /* 0x000000000f087348 */ /* 0x001fea0003c00000 */
[----:B------:R1:W2:Y:S02]  /*120f0*/  SHFL.IDX P6, R14, R13, R12, R11 ;  /* 0x0000000c0d0e7389 */ /* 0x0002a400000c000b */
[----:B012---:R-:W-:Y:S01]  /*12100*/  ENDCOLLECTIVE ;  /* 0x000000000000791b */ /* 0x007fe20003800000 */
.L_x_3691:
[----:B------:R-:W-:Y:S01]  /*12110*/  IMAD.MOV.U32 R13, RZ, RZ, R25 ;  /* 0x000000ffff0d7224 */ /* 0x000fe200078e0019 */
[----:B------:R-:W-:Y:S02]  /*12120*/  MOV R12, 0x4 ;  /* 0x00000004000c7802 */ /* 0x000fe40000000f00 */
[----:B------:R-:W-:-:S13]  /*12130*/  IADD3 R2, P4, R14, R5, RZ ;  /* 0x000000050e027210 */ /* 0x000fda0007f9e0ff */
[----:B------:R-:W-:Y:S05]  /*12140*/  WARPSYNC.COLLECTIVE R15, `(.L_x_3692) ;  /* 0x000000000f087348 */ /* 0x000fea0003c00000 */
[----:B------:R0:W1:Y:S02]  /*12150*/  SHFL.IDX P6, R14, R13, R12, R11 ;  /* 0x0000000c0d0e7389 */ /* 0x00006400000c000b */
[----:B01----:R-:W-:Y:S01]  /*12160*/  ENDCOLLECTIVE ;  /* 0x000000000000791b */ /* 0x003fe20003800000 */
.L_x_3692:
        /* <DEDUP_REMOVED lines=10> */
[----:B------:R-:W-:Y:S01]  /*12210*/  ISETP.LT.OR P3, PT, R6, 0x41, P2 ;  /* 0x000000410600780c */ /* 0x000fe20001761670 */
[----:B------:R-:W-:-:S12]  /*12220*/  IMAD.MOV.U32 R7, RZ, RZ, R14 ;  /* 0x000000ffff077224 */ /* 0x000fd800078e000e */
[----:B0-----:R-:W-:Y:S05]  /*12230*/  WARPSYNC.COLLECTIVE R15, `(.L_x_3693) ;  /* 0x000000000f087348 */ /* 0x001fea0003c00000 */
[----:B------:R1:W2:Y:S02]  /*12240*/  SHFL.IDX P6, R14, R13, R12, R11 ;  /* 0x0000000c0d0e7389 */ /* 0x0002a400000c000b */
[----:B012---:R-:W-:Y:S01]  /*12250*/  ENDCOLLECTIVE ;  /* 0x000000000000791b */ /* 0x007fe20003800000 */
.L_x_3693:
[----:B------:R-:W-:Y:S01]  /*12260*/  MOV R13, R25 ;  /* 0x00000019000d7202 */ /* 0x000fe20000000f00 */
[----:B------:R-:W-:Y:S01]  /*12270*/  IMAD.MOV.U32 R12, RZ, RZ, 0x5 ;  /* 0x00000005ff0c7424 */ /* 0x000fe200078e00ff */
[----:B------:R-:W-:-:S13]  /*12280*/  IADD3 R2, P4, R14, R5, RZ ;  /* 0x000000050e027210 */ /* 0x000fda0007f9e0ff */
[----:B------:R-:W-:Y:S05]  /*12290*/  WARPSYNC.COLLECTIVE R15, `(.L_x_3694) ;  /* 0x000000000f087348 */ /* 0x000fea0003c00000 */
[----:B------:R0:W1:Y:S02]  /*122a0*/  SHFL.IDX P6, R14, R13, R12, R11 ;  /* 0x0000000c0d0e7389 */ /* 0x00006400000c000b */
[----:B01----:R-:W-:Y:S01]  /*122b0*/  ENDCOLLECTIVE ;  /* 0x000000000000791b */ /* 0x003fe20003800000 */
.L_x_3694:
        /* <DEDUP_REMOVED lines=10> */
[----:B------:R-:W-:-:S07]  /*12360*/  IMAD.MOV.U32 R25, RZ, RZ, R14 ;  /* 0x000000ffff197224 */ /* 0x000fce00078e000e */
[----:B0-----:R-:W-:Y:S05]  /*12370*/  WARPSYNC.COLLECTIVE R15, `(.L_x_3695) ;  /* 0x000000000f087348 */ /* 0x001fea0003c00000 */
[----:B------:R1:W2:Y:S02]  /*12380*/  SHFL.IDX P6, R14, R13, R12, R11 ;  /* 0x0000000c0d0e7389 */ /* 0x0002a400000c000b */
[----:B012---:R-:W-:Y:S01]  /*12390*/  ENDCOLLECTIVE ;  /* 0x000000000000791b */ /* 0x007fe20003800000 */
.L_x_3695:
[----:B------:R-:W-:Y:S05]  /*123a0*/  BRA `(.L_x_3696) ;  /* 0xffffffc0005c7947 */ /* 0x000fea000383ffff */
.L_x_3590:
        /* <DEDUP_REMOVED lines=8> */
.L_x_3698:
[----:B------:R-:W-:Y:S05]  /*12430*/  BSYNC B0 ;  /* 0x0000000000007941 */ /* 0x000fea0003800000 */
.L_x_3697:
[----:B------:R-:W-:Y:S01]  /*12440*/  IMAD.MOV.U32 R13, RZ, RZ, R16 ;  /* 0x000000ffff0d7224 */ /* 0x000fe200078e0010 */
[----:B------:R-:W-:Y:S01]  /*12450*/  MOV R15, 0xffffffff ;  /* 0xffffffff000f7802 */ /* 0x000fe20000000f00 */
[----:B------:R-:W-:Y:S01]  /*12460*/  IMAD.MOV.U32 R12, RZ, RZ, 0x1 ;  /* 0x00000001ff0c7424 */ /* 0x000fe200078e00ff */
[----:B------:R-:W-:Y:S01]  /*12470*/  MOV R5, R14 ;  /* 0x0000000e00057202 */ /* 0x000fe20000000f00 */
[----:B------:R-:W-:Y:S02]  /*12480*/  IMAD.MOV.U32 R11, RZ, RZ, 0x1f ;  /* 0x0000001fff0b7424 */ /* 0x000fe400078e00ff */
[----:B------:R-:W-:-:S07]  /*12490*/  IMAD.IADD R7, R19, 0x1, R8 ;  /* 0x0000000113077824 */ /* 0x000fce00078e0208 */
[----:B------:R-:W-:Y:S05]  /*124a0*/  WARPSYNC.COLLECTIVE R15, `(.L_x_3699) ;  /* 0x000000000f087348 */ /* 0x000fea0003c00000 */
[----:B------:R0:W1:Y:S02]  /*124b0*/  SHFL.IDX P6, R14, R13, R12, R11 ;  /* 0x0000000c0d0e7389 */ /* 0x00006400000c000b */
[----:B01----:R-:W-:Y:S01]  /*124c0*/  ENDCOLLECTIVE ;  /* 0x000000000000791b */ /* 0x003fe20003800000 */
.L_x_3699:
        /* <DEDUP_REMOVED lines=11> */
[C---:B------:R-:W-:Y:S02]  /*12580*/  ISETP.GE.U32.AND P5, PT, R8.reuse, 0x10, PT ;  /* 0x000000100800780c */ /* 0x040fe40003fa6070 */
[----:B--2---:R-:W-:Y:S02]  /*12590*/  @!P1 MOV R4, R2 ;  /* 0x0000000200049202 */ /* 0x004fe40000000f00 */
[----:B------:R-:W-:-:S03]  /*125a0*/  ISETP.NE.AND P1, PT, R8, RZ, PT ;  /* 0x000000ff0800720c */ /* 0x000fc60003f25270 */
[----:B------:R-:W-:-:S10]  /*125b0*/  IMAD.MOV.U32 R13, RZ, RZ, R4 ;  /* 0x000000ffff0d7224 */ /* 0x000fd400078e0004 */
[----:B------:R-:W-:Y:S05]  /*125c0*/  WARPSYNC.COLLECTIVE R15, `(.L_x_3700) ;  /* 0x000000000f087348 */ /* 0x000fea0003c00000 */
[----:B------:R0:W1:Y:S02]  /*125d0*/  SHFL.UP P6, R14, R13, R12, R11 ;  /* 0x0400000c0d0e7389 */ /* 0x00006400000c000b */
[----:B01----:R-:W-:Y:S01]  /*125e0*/  ENDCOLLECTIVE ;  /* 0x000000000000791b */ /* 0x003fe20003800000 */
.L_x_3700:
[----:B------:R-:W-:Y:S01]  /*125f0*/  IMAD.MOV.U32 R12, RZ, RZ, 0x2 ;  /* 0x00000002ff0c7424 */ /* 0x000fe200078e00ff */
[----:B------:R-:W-:-:S05]  /*12600*/  SEL R7, R14, RZ, P1 ;  /* 0x000000ff0e077207 */ /* 0x000fca0000800000 */
[----:B------:R-:W-:-:S05]  /*12610*/  IMAD.IADD R6, R4, 0x1, R7 ;  /* 0x0000000104067824 */ /* 0x000fca00078e0207 */
[----:B------:R-:W-:-:S07]  /*12620*/  MOV R13, R6 ;  /* 0x00000006000d7202 */ /* 0x000fce0000000f00 */
[----:B------:R-:W-:Y:S05]  /*12630*/  WARPSYNC.COLLECTIVE R15, `(.L_x_3701) ;  /* 0x000000000f087348 */ /* 0x000fea0003c00000 */
[----:B------:R0:W1:Y:S02]  /*12640*/  SHFL.UP P6, R14, R13, R12, R11 ;  /* 0x0400000c0d0e7389 */ /* 0x00006400000c000b */
[----:B01----:R-:W-:Y:S01]  /*12650*/  ENDCOLLECTIVE ;  /* 0x000000000000791b */ /* 0x003fe20003800000 */
.L_x_3701:
[----:B------:R-:W-:Y:S02]  /*12660*/  MOV R12, 0x4 ;  /* 0x00000004000c7802 */ /* 0x000fe40000000f00 */
[----:B------:R-:W-:-:S05]  /*12670*/  SEL R7, R14, RZ, P2 ;  /* 0x000000ff0e077207 */ /* 0x000fca0001000000 */
[----:B------:R-:W-:-:S04]  /*12680*/  IMAD.IADD R7, R6, 0x1, R7 ;  /* 0x0000000106077824 */ /* 0x000fc800078e0207 */
[----:B------:R-:W-:-:S07]  /*12690*/  IMAD.MOV.U32 R13, RZ, RZ, R7 ;  /* 0x000000ffff0d7224 */ /* 0x000fce00078e0007 */
[----:B------:R-:W-:Y:S05]  /*126a0*/  WARPSYNC.COLLECTIVE R15, `(.L_x_3702) ;  /* 0x000000000f087348 */ /* 0x000fea0003c00000 */
[----:B------:R0:W1:Y:S02]  /*126b0*/  SHFL.UP P6, R14, R13, R12, R11 ;  /* 0x0400000c0d0e7389 */ /* 0x00006400000c000b */
[----:B01----:R-:W-:Y:S01]  /*126c0*/  ENDCOLLECTIVE ;  /* 0x000000000000791b */ /* 0x003fe20003800000 */
.L_x_3702:
[----:B------:R-:W-:Y:S01]  /*126d0*/  IMAD.MOV.U32 R12, RZ, RZ, 0x8 ;  /* 0x00000008ff0c7424 */ /* 0x000fe200078e00ff */
[----:B------:R-:W-:-:S05]  /*126e0*/  SEL R2, R14, RZ, P3 ;  /* 0x000000ff0e027207 */ /* 0x000fca0001800000 */
[----:B------:R-:W-:-:S04]  /*126f0*/  IMAD.IADD R2, R7, 0x1, R2 ;  /* 0x0000000107027824 */ /* 0x000fc800078e0202 */
[----:B------:R-:W-:-:S07]  /*12700*/  IMAD.MOV.U32 R13, RZ, RZ, R2 ;  /* 0x000000ffff0d7224 */ /* 0x000fce00078e0002 */
[----:B------:R-:W-:Y:S05]  /*12710*/  WARPSYNC.COLLECTIVE R15, `(.L_x_3703) ;  /* 0x000000000f087348 */ /* 0x000fea0003c00000 */
[----:B------:R0:W1:Y:S02]  /*12720*/  SHFL.UP P6, R14, R13, R12, R11 ;  /* 0x0400000c0d0e7389 */ /* 0x00006400000c000b */
[----:B01----:R-:W-:Y:S01]  /*12730*/  ENDCOLLECTIVE ;  /* 0x000000000000791b */ /* 0x003fe20003800000 */
.L_x_3703:
[----:B------:R-:W-:Y:S01]  /*12740*/  IMAD.MOV.U32 R12, RZ, RZ, 0x10 ;  /* 0x00000010ff0c7424 */ /* 0x000fe200078e00ff */
[----:B------:R-:W-:-:S04]  /*12750*/  SEL R3, R14, RZ, P4 ;  /* 0x000000ff0e037207 */ /* 0x000fc80002000000 */
[----:B------:R-:W-:-:S05]  /*12760*/  IADD3 R3, R2, R3, RZ ;  /* 0x0000000302037210 */ /* 0x000fca0007ffe0ff */
[----:B------:R-:W-:-:S07]  /*12770*/  IMAD.MOV.U32 R13, RZ, RZ, R3 ;  /* 0x000000ffff0d7224 */ /* 0x000fce00078e0003 */
[----:B------:R-:W-:Y:S05]  /*12780*/  WARPSYNC.COLLECTIVE R15, `(.L_x_3704) ;  /* 0x000000000f087348 */ /* 0x000fea0003c00000 */
[----:B------:R0:W1:Y:S02]  /*12790*/  SHFL.UP P6, R14, R13, R12, R11 ;  /* 0x0400000c0d0e7389 */ /* 0x00006400000c000b */
[----:B01----:R-:W-:Y:S01]  /*127a0*/  ENDCOLLECTIVE ;  /* 0x000000000000791b */ /* 0x003fe20003800000 */
.L_x_3704:
        /* <DEDUP_REMOVED lines=8> */
.L_x_3705:
[----:B------:R-:W-:Y:S05]  /*12830*/  BRA `(.L_x_3706) ;  /* 0xffffffc0006c7947 */ /* 0x000fea000383ffff */
.L_x_3595:
        /* <DEDUP_REMOVED lines=8> */
.L_x_3708:
[----:B------:R-:W-:Y:S05]  /*128c0*/  BSYNC B0 ;  /* 0x0000000000007941 */ /* 0x000fea0003800000 */
.L_x_3707:
[----:B------:R-:W-:Y:S01]  /*128d0*/  SEL R13, R14, RZ, P1 ;  /* 0x000000ff0e0d7207 */ /* 0x000fe20000800000 */
[----:B------:R-:W-:Y:S01]  /*128e0*/  IMAD.MOV.U32 R11, RZ, RZ, RZ ;  /* 0x000000ffff0b7224 */ /* 0x000fe200078e00ff */
[----:B------:R-:W-:Y:S01]  /*128f0*/  MOV R12, 0x2 ;  /* 0x00000002000c7802 */ /* 0x000fe20000000f00 */
[----:B------:R-:W-:Y:S02]  /*12900*/  IMAD.MOV.U32 R15, RZ, RZ, -0x1 ;  /* 0xffffffffff0f7424 */ /* 0x000fe400078e00ff */
[----:B------:R-:W-:-:S07]  /*12910*/  IMAD.IADD R13, R4, 0x1, R13 ;  /* 0x00000001040d7824 */ /* 0x000fce00078e020d */
[----:B------:R-:W-:Y:S05]  /*12920*/  WARPSYNC.COLLECTIVE R15, `(.L_x_3709) ;  /* 0x000000000f087348 */ /* 0x000fea0003c00000 */
[----:B------:R0:W1:Y:S02]  /*12930*/  SHFL.UP P6, R14, R13, R12, R11 ;  /* 0x0400000c0d0e7389 */ /* 0x00006400000c000b */
[----:B01----:R-:W-:Y:S01]  /*12940*/  ENDCOLLECTIVE ;  /* 0x000000000000791b */ /* 0x003fe20003800000 */
.L_x_3709:
[----:B------:R-:W-:Y:S01]  /*12950*/  IMAD.MOV.U32 R12, RZ, RZ, 0x4 ;  /* 0x00000004ff0c7424 */ /* 0x000fe200078e00ff */
[----:B------:R-:W-:-:S05]  /*12960*/  SEL R0, R14, RZ, P2 ;  /* 0x000000ff0e007207 */ /* 0x000fca0001000000 */
[----:B------:R-:W-:-:S05]  /*12970*/  IMAD.IADD R0, R13, 0x1, R0 ;  /* 0x000000010d007824 */ /* 0x000fca00078e0200 */
[----:B------:R-:W-:-:S07]  /*12980*/  MOV R13, R0 ;  /* 0x00000000000d7202 */ /* 0x000fce0000000f00 */
[----:B------:R-:W-:Y:S05]  /*12990*/  WARPSYNC.COLLECTIVE R15, `(.L_x_3710) ;  /* 0x000000000f087348 */ /* 0x000fea0003c00000 */
[----:B------:R0:W1:Y:S02]  /*129a0*/  SHFL.UP P6, R14, R13, R12, R11 ;  /* 0x0400000c0d0e7389 */ /* 0x00006400000c000b */
[----:B01----:R-:W-:Y:S01]  /*129b0*/  ENDCOLLECTIVE ;  /* 0x000000000000791b */ /* 0x003fe20003800000 */
.L_x_3710:
[----:B------:R-:W-:Y:S02]  /*129c0*/  MOV R12, 0x8 ;  /* 0x00000008000c7802 */ /* 0x000fe40000000f00 */
[----:B------:R-:W-:-:S05]  /*129d0*/  SEL R3, R14, RZ, P3 ;  /* 0x000000ff0e037207 */ /* 0x000fca0001800000 */
[----:B------:R-:W-:-:S04]  /*129e0*/  IMAD.IADD R2, R0, 0x1, R3 ;  /* 0x0000000100027824 */ /* 0x000fc800078e0203 */
[----:B------:R-:W-:-:S07]  /*129f0*/  IMAD.MOV.U32 R13, RZ, RZ, R2 ;  /* 0x000000ffff0d7224 */ /* 0x000fce00078e0002 */
[----:B------:R-:W-:Y:S05]  /*12a00*/  WARPSYNC.COLLECTIVE R15, `(.L_x_3711) ;  /* 0x000000000f087348 */ /* 0x000fea0003c00000 */
[----:B------:R0:W1:Y:S02]  /*12a10*/  SHFL.UP P6, R14, R13, R12, R11 ;  /* 0x0400000c0d0e7389 */ /* 0x00006400000c000b */
[----:B01----:R-:W-:Y:S01]  /*12a20*/  ENDCOLLECTIVE ;  /* 0x000000000000791b */ /* 0x003fe20003800000 */
.L_x_3711:
[----:B------:R-:W-:Y:S01]  /*12a30*/  IMAD.MOV.U32 R12, RZ, RZ, 0x10 ;  /* 0x00000010ff0c7424 */ /* 0x000fe200078e00ff */
[----:B------:R-:W-:-:S05]  /*12a40*/  SEL R3, R14, RZ, P4 ;  /* 0x000000ff0e037207 */ /* 0x000fca0002000000 */
[----:B------:R-:W-:-:S04]  /*12a50*/  IMAD.IADD R3, R2, 0x1, R3 ;  /* 0x0000000102037824 */ /* 0x000fc800078e0203 */
[----:B------:R-:W-:-:S07]  /*12a60*/  IMAD.MOV.U32 R13, RZ, RZ, R3 ;  /* 0x000000ffff0d7224 */ /* 0x000fce00078e0003 */
[----:B------:R-:W-:Y:S05]  /*12a70*/  WARPSYNC.COLLECTIVE R15, `(.L_x_3712) ;  /* 0x000000000f087348 */ /* 0x000fea0003c00000 */
[----:B------:R0:W1:Y:S02]  /*12a80*/  SHFL.UP P6, R14, R13, R12, R11 ;  /* 0x0400000c0d0e7389 */ /* 0x00006400000c000b */
[----:B01----:R-:W-:Y:S01]  /*12a90*/  ENDCOLLECTIVE ;  /* 0x000000000000791b */ /* 0x003fe20003800000 */
.L_x_3712:
        /* <DEDUP_REMOVED lines=8> */
.L_x_3713:
[----:B------:R-:W-:Y:S05]  /*12b20*/  BRA `(.L_x_3714) ;  /* 0xffffffc0004c7947 */ /* 0x000fea000383ffff */
.L_x_3597:
[----:B------:R-:W-:Y:S01]  /*12b30*/  BSSY B0, `(.L_x_3715) ;  /* 0x0000006000007945 */ /* 0x000fe20003800000 */
[----:B------:R-:W-:Y:S02]  /*12b40*/  PLOP3.LUT P6, PT, P6, PT, PT, 0x8, 0x0 ;  /* 0x000000000000781c */ /* 0x000fe400037ce170 */
[----:B------:R-:W-:-:S11]  /*12b50*/  MOV R15, 0xffffffff ;  /* 0xffffffff000f7802 */ /* 0x000fd60000000f00 */
[----:B0-----:R-:W-:Y:S05]  /*12b60*/  WARPSYNC.COLLECTIVE R15, `(.L_x_3716) ;  /* 0x000000000f087348 */ /* 0x001fea0003c00000 */
[----:B------:R-:W-:Y:S01]  /*12b70*/  VOTE.ANY R14, PT, P6 ;  /* 0x00000000000e7806 */ /* 0x000fe200030e0100 */
[----:B0-----:R-:W-:Y:S06]  /*12b80*/  ENDCOLLECTIVE ;  /* 0x000000000000791b */ /* 0x001fec0003800000 */
.L_x_3716:
[----:B------:R-:W-:Y:S05]  /*12b90*/  BSYNC B0 ;  /* 0x0000000000007941 */ /* 0x000fea0003800000 */
.L_x_3715:
        /* <DEDUP_REMOVED lines=9> */
.L_x_3717:
[----:B------:R-:W-:Y:S01]  /*12c30*/  IMAD.MOV.U32 R4, RZ, RZ, R14 ;  /* 0x000000ffff047224 */ /* 0x000fe200078e000e */
[----:B------:R-:W-:Y:S06]  /*12c40*/  BRA `(.L_x_3718) ;  /* 0xffffffc0003c7947 */ /* 0x000fec000383ffff */
.L_x_3599:
[----:B------:R-:W-:Y:S01]  /*12c50*/  BSSY B0, `(.L_x_3719) ;  /* 0x0000007000007945 */ /* 0x000fe20003800000 */
[----:B------:R-:W-:Y:S01]  /*12c60*/  IMAD.MOV.U32 R13, RZ, RZ, R6 ;  /* 0x000000ffff0d7224 */ /* 0x000fe200078e0006 */
[----:B------:R-:W-:Y:S01]  /*12c70*/  MOV R11, 0x1f ;  /* 0x0000001f000b7802 */ /* 0x000fe20000000f00 */
[----:B------:R-:W-:-:S07]  /*12c80*/  IMAD.MOV.U32 R15, RZ, RZ, -0x1 ;  /* 0xffffffffff0f7424 */ /* 0x000fce00078e00ff */
[----:B012---:R-:W-:Y:S05]  /*12c90*/  WARPSYNC.COLLECTIVE R15, `(.L_x_3720) ;  /* 0x000000000f087348 */ /* 0x007fea0003c00000 */
[----:B------:R3:W4:Y:S02]  /*12ca0*/  SHFL.IDX P6, R14, R13, R12, R11 ;  /* 0x0000000c0d0e7389 */ /* 0x00072400000c000b */
[----:B01234-:R-:W-:Y:S01]  /*12cb0*/  ENDCOLLECTIVE ;  /* 0x000000000000791b */ /* 0x01ffe20003800000 */
.L_x_3720:
[----:B------:R-:W-:Y:S05]  /*12cc0*/  BSYNC B0 ;  /* 0x0000000000007941 */ /* 0x000fea0003800000 */
.L_x_3719:
[----:B------:R-:W-:Y:S05]  /*12cd0*/  BRA `(.L_x_3598) ;  /* 0xffffffc000347947 */ /* 0x000fea000383ffff */
.L_x_3603:
[----:B0-----:R0:W2:Y:S02]  /*12ce0*/  SYNCS.PHASECHK.TRANS64.TRYWAIT P0, [R4+URZ+0x30820], R0 ;  /* 0x03082000040075a7 */ /* 0x0010a4000800017f */
[----:B--2---:R-:W-:Y:S05]  /*12cf0*/  @!P0 NANOSLEEP.SYNCS 0x989680 ;  /* 0x009896800000895d */ /* 0x004fea0003900000 */
[----:B------:R-:W2:Y:S02]  /*12d00*/  @!P0 SYNCS.PHASECHK.TRANS64 P0, [R4+URZ+0x30820], R0 ;  /* 0x03082000040085a7 */ /* 0x000ea4000800007f */
[----:B--2---:R-:W-:Y:S05]  /*12d10*/  @!P0 BRA `(.L_x_3603) ;  /* 0xfffffffc00f08947 */ /* 0x004fea000383ffff */
[----:B------:R-:W-:Y:S05]  /*12d20*/  BRA `(.L_x_3721) ;  /* 0xffffffc400207947 */ /* 0x000fea000383ffff */
.L_x_3604:
[----:B------:R-:W2:Y:S01]  /*12d30*/  S2R R2, SR_TID.X ;  /* 0x0000000000027919 */ /* 0x000ea20000002100 */
[----:B------:R-:W-:Y:S01]  /*12d40*/  BSSY B0, `(.L_x_3722) ;  /* 0x000000a000007945 */ /* 0x000fe20003800000 */
[----:B------:R-:W-:Y:S01]  /*12d50*/  IMAD.MOV.U32 R12, RZ, RZ, RZ ;  /* 0x000000ffff0c7224 */ /* 0x000fe200078e00ff */
[----:B------:R-:W-:Y:S01]  /*12d60*/  MOV R11, 0x1f ;  /* 0x0000001f000b7802 */ /* 0x000fe20000000f00 */
[----:B------:R-:W-:Y:S01]  /*12d70*/  IMAD.MOV.U32 R15, RZ, RZ, -0x1 ;  /* 0xffffffffff0f7424 */ /* 0x000fe200078e00ff */
[----:B--2---:R-:W-:-:S04]  /*12d80*/  SHF.R.U32.HI R2, RZ, 0x5, R2 ;  /* 0x00000005ff027819 */ /* 0x004fc80000011602 */
[----:B------:R-:W-:-:S05]  /*12d90*/  LOP3.LUT R2, R2, 0x3, RZ, 0xc0, !PT ;  /* 0x0000000302027812 */ /* 0x000fca00078ec0ff */
[----:B------:R-:W-:-:S07]  /*12da0*/  IMAD.MOV.U32 R13, RZ, RZ, R2 ;  /* 0x000000ffff0d7224 */ /* 0x000fce00078e0002 */
[----:B01-3--:R-:W-:Y:S05]  /*12db0*/  WARPSYNC.COLLECTIVE R15, `(.L_x_3723) ;  /* 0x000000000f087348 */ /* 0x00bfea0003c00000 */
[----:B------:R2:W4:Y:S02]  /*12dc0*/  SHFL.IDX P6, R14, R13, R12, R11 ;  /* 0x0000000c0d0e7389 */ /* 0x00052400000c000b */
[----:B01234-:R-:W-:Y:S01]  /*12dd0*/  ENDCOLLECTIVE ;  /* 0x000000000000791b */ /* 0x01ffe20003800000 */
.L_x_3723:
[----:B------:R-:W-:Y:S05]  /*12de0*/  BSYNC B0 ;  /* 0x0000000000007941 */ /* 0x000fea0003800000 */
.L_x_3722:
[----:B------:R-:W-:Y:S05]  /*12df0*/  BRA `(.L_x_3724) ;  /* 0xffffffc400087947 */ /* 0x000fea000383ffff */
.L_x_3607:
[----:B------:R-:W-:Y:S01]  /*12e00*/  BSSY B1, `(.L_x_3725) ;  /* 0x0000006000017945 */ /* 0x000fe20003800000 */
[----:B------:R-:W-:-:S07]  /*12e10*/  IMAD.MOV.U32 R15, RZ, RZ, -0x1 ;  /* 0xffffffffff0f7424 */ /* 0x000fce00078e00ff */
[----:B01-3--:R-:W-:Y:S05]  /*12e20*/  WARPSYNC.COLLECTIVE R15, `(.L_x_3726) ;  /* 0x000000000f0c7348 */ /* 0x00bfea0003c00000 */
[----:B------:R-:W-:Y:S02]  /*12e30*/  ELECT P6, UR62, PT ;  /* 0x00000000003e782f */ /* 0x000fe400038c0000 */
[----:B------:R-:W-:Y:S01]  /*12e40*/  MOV R14, UR62 ;  /* 0x0000003e000e7c02 */ /* 0x000fe20008000f00 */
[----:B01-3--:R-:W-:Y:S10]  /*12e50*/  ENDCOLLECTIVE ;  /* 0x000000000000791b */ /* 0x00bff40003800000 */
.L_x_3726:
[----:B------:R-:W-:Y:S05]  /*12e60*/  BSYNC B1 ;  /* 0x0000000000017941 */ /* 0x000fea0003800000 */
.L_x_3725:
[----:B------:R-:W-:Y:S05]  /*12e70*/  BRA `(.L_x_3727) ;  /* 0xffffffc400007947 */ /* 0x000fea000383ffff */
.L_x_3609:
[----:B0-----:R0:W2:Y:S02]  /*12e80*/  SYNCS.PHASECHK.TRANS64.TRYWAIT P1, [R5+URZ+0x30840], R0 ;  /* 0x03084000050075a7 */ /* 0x0010a4000802017f */
[----:B--2---:R-:W-:Y:S05]  /*12e90*/  @!P1 NANOSLEEP.SYNCS 0x989680 ;  /* 0x009896800000995d */ /* 0x004fea0003900000 */
[----:B------:R-:W2:Y:S02]  /*12ea0*/  @!P1 SYNCS.PHASECHK.TRANS64 P1, [R5+URZ+0x30840], R0 ;  /* 0x03084000050095a7 */ /* 0x000ea4000802007f */
[----:B--2---:R-:W-:Y:S05]  /*12eb0*/  @!P1 BRA `(.L_x_3609) ;  /* 0xfffffffc00f09947 */ /* 0x004fea000383ffff */
[----:B------:R-:W-:Y:S05]  /*12ec0*/  BRA `(.L_x_3728) ;  /* 0xffffffc400287947 */ /* 0x000fea000383ffff */
.L_x_3611:
[----:B--2---:R2:W4:Y:S02]  /*12ed0*/  SYNCS.PHASECHK.TRANS64.TRYWAIT P1, [R27+URZ+0x30840], R2 ;  /* 0x030840021b0075a7 */ /* 0x004524000802017f */
[----:B----4-:R-:W-:Y:S05]  /*12ee0*/  @!P1 NANOSLEEP.SYNCS 0x989680 ;  /* 0x009896800000995d */ /* 0x010fea0003900000 */
[----:B------:R-:W4:Y:S02]  /*12ef0*/  @!P1 SYNCS.PHASECHK.TRANS64 P1, [R27+URZ+0x30840], R2 ;  /* 0x030840021b0095a7 */ /* 0x000f24000802007f */
[----:B----4-:R-:W-:Y:S05]  /*12f00*/  @!P1 BRA `(.L_x_3611) ;  /* 0xfffffffc00f09947 */ /* 0x010fea000383ffff */
[----:B------:R-:W-:Y:S05]  /*12f10*/  BRA `(.L_x_3729) ;  /* 0xffffffc400347947 */ /* 0x000fea000383ffff */
.L_x_3613:
[----:B----4-:R4:W0:Y:S02]  /*12f20*/  SYNCS.PHASECHK.TRANS64.TRYWAIT P1, [R5+URZ+0x30860], R0 ;  /* 0x03086000050075a7 */ /* 0x010824000802017f */
[----:B0-----:R-:W-:Y:S05]  /*12f30*/  @!P1 NANOSLEEP.SYNCS 0x989680 ;  /* 0x009896800000995d */ /* 0x001fea0003900000 */
[----:B------:R-:W0:Y:S02]  /*12f40*/  @!P1 SYNCS.PHASECHK.TRANS64 P1, [R5+URZ+0x30860], R0 ;  /* 0x03086000050095a7 */ /* 0x000e24000802007f */
[----:B0-----:R-:W-:Y:S05]  /*12f50*/  @!P1 BRA `(.L_x_3613) ;  /* 0xfffffffc00f09947 */ /* 0x001fea000383ffff */
[----:B------:R-:W-:Y:S05]  /*12f60*/  BRA `(.L_x_3730) ;  /* 0xffffffc400307947 */ /* 0x000fea000383ffff */
.L_x_3731:
        /* <DEDUP_REMOVED lines=9> */
.L_x_15835:


//--------------------- .text._ZN7cutlass13device_kernelIN5flash11enable_sm90INS1_16FlashAttnFwdSm90INS1_25CollectiveMainloopFwdSm90ILi2EN4cute5tupleIJNS5_1CILi1EEES8_S8_EEENS6_IJNS7_ILi128EEENS7_ILi96EEENS7_ILi192EEEEEELi192ENS_10bfloat16_tEfNS_4arch4Sm90ELb0ELb0ELb1ELb1ELb1ELb1ELb0ELb1ELb1ELb1ELb0ELb0EEENS1_21CollectiveEpilogueFwdINS6_IJSA_SC_SB_EEES9_SE_SG_Li256ELb1ELb1ELb0ELb0EEENS1_36VarlenDynamicPersistentTileSchedulerILi128ELi96ELi256ELi128ELb0ELb1ELb1ELb0ELb1ELb1EEEEEEEEEvNT_6ParamsE --------------------------
	.section	.text._ZN7cutlass13device_kernelIN5flash11enable_sm90INS1_16FlashAttnFwdSm90INS1_25CollectiveMainloopFwdSm90ILi2EN4cute5tupleIJNS5_1CILi1EEES8_S8_EEENS6_IJNS7_ILi128EEENS7_ILi96EEENS7_ILi192EEEEEELi192ENS_10bfloat16_tEfNS_4arch4Sm90ELb0ELb0ELb1ELb1ELb1ELb1ELb0ELb1ELb1ELb1ELb0ELb0EEENS1_21CollectiveEpilogueFwdINS6_IJSA_SC_SB_EEES9_SE_SG_Li256ELb1ELb1ELb0ELb0EEENS1_36VarlenDynamicPersistentTileSchedulerILi128ELi96ELi256ELi128ELb0ELb1ELb1ELb0ELb1ELb1EEEEEEEEEvNT_6ParamsE,"ax",@progbits
	.align	128
.text._ZN7cutlass13device_kernelIN5flash11enable_sm90INS1_16FlashAttnFwdSm90INS1_25CollectiveMainloopFwdSm90ILi2EN4cute5tupleIJNS5_1CILi1EEES8_S8_EEENS6_IJNS7_ILi128EEENS7_ILi96EEENS7_ILi192EEEEEELi192ENS_10bfloat16_tEfNS_4arch4Sm90ELb0ELb0ELb1ELb1ELb1ELb1ELb0ELb1ELb1ELb1ELb0ELb0EEENS1_21CollectiveEpilogueFwdINS6_IJSA_SC_SB_EEES9_SE_SG_Li256ELb1ELb1ELb0ELb0EEENS1_36VarlenDynamicPersistentTileSchedulerILi128ELi96ELi256ELi128ELb0ELb1ELb1ELb0ELb1ELb1EEEEEEEEEvNT_6ParamsE:
        .type           _ZN7cutlass13device_kernelIN5flash11enable_sm90INS1_16FlashAttnFwdSm90INS1_25CollectiveMainloopFwdSm90ILi2EN4cute5tupleIJNS5_1CILi1EEES8_S8_EEENS6_IJNS7_ILi128EEENS7_ILi96EEENS7_ILi192EEEEEELi192ENS_10bfloat16_tEfNS_4arch4Sm90ELb0ELb0ELb1ELb1ELb1ELb1ELb0ELb1ELb1ELb1ELb0ELb0EEENS1_21CollectiveEpilogueFwdINS6_IJSA_SC_SB_EEES9_SE_SG_Li256ELb1ELb1ELb0ELb0EEENS1_36VarlenDynamicPersistentTileSchedulerILi128ELi96ELi256ELi128ELb0ELb1ELb1ELb0ELb1ELb1EEEEEEEEEvNT_6ParamsE,@function
        .size           _ZN7cutlass13device_kernelIN5flash11enable_sm90INS1_16FlashAttnFwdSm90INS1_25CollectiveMainloopFwdSm90ILi2EN4cute5tupleIJNS5_1CILi1EEES8_S8_EEENS6_IJNS7_ILi128EEENS7_ILi96EEENS7_ILi192EEEEEELi192ENS_10bfloat16_tEfNS_4arch4Sm90ELb0ELb0ELb1ELb1ELb1ELb1ELb0ELb1ELb1ELb1ELb0ELb0EEENS1_21CollectiveEpilogueFwdINS6_IJSA_SC_SB_EEES9_SE_SG_Li256ELb1ELb1ELb0ELb0EEENS1_36VarlenDynamicPersistentTileSchedulerILi128ELi96ELi256ELi128ELb0ELb1ELb1ELb0ELb1ELb1EEEEEEEEEvNT_6ParamsE,(.L_x_15836 - _ZN7cutlass13device_kernelIN5flash11enable_sm90INS1_16FlashAttnFwdSm90INS1_25CollectiveMainloopFwdSm90ILi2EN4cute5tupleIJNS5_1CILi1EEES8_S8_EEENS6_IJNS7_ILi128EEENS7_ILi96EEENS7_ILi192EEEEEELi192ENS_10bfloat16_tEfNS_4arch4Sm90ELb0ELb0ELb1ELb1ELb1ELb1ELb0ELb1ELb1ELb1ELb0ELb0EEENS1_21CollectiveEpilogueFwdINS6_IJSA_SC_SB_EEES9_SE_SG_Li256ELb1ELb1ELb0ELb0EEENS1_36VarlenDynamicPersistentTileSchedulerILi128ELi96ELi256ELi128ELb0ELb1ELb1ELb0ELb1ELb1EEEEEEEEEvNT_6ParamsE)
        .other          _ZN7cutlass13device_kernelIN5flash11enable_sm90INS1_16FlashAttnFwdSm90INS1_25CollectiveMainloopFwdSm90ILi2EN4cute5tupleIJNS5_1CILi1EEES8_S8_EEENS6_IJNS7_ILi128EEENS7_ILi96EEENS7_ILi192EEEEEELi192ENS_10bfloat16_tEfNS_4arch4Sm90ELb0ELb0ELb1ELb1ELb1ELb1ELb0ELb1ELb1ELb1ELb0ELb0EEENS1_21CollectiveEpilogueFwdINS6_IJSA_SC_SB_EEES9_SE_SG_Li256ELb1ELb1ELb0ELb0EEENS1_36VarlenDynamicPersistentTileSchedulerILi128ELi96ELi256ELi128ELb0ELb1ELb1ELb0ELb1ELb1EEEEEEEEEvNT_6ParamsE,@"STO_CUDA_ENTRY STV_DEFAULT"
_ZN7cutlass13device_kernelIN5flash11enable_sm90INS1_16FlashAttnFwdSm90INS1_25CollectiveMainloopFwdSm90ILi2EN4cute5tupleIJNS5_1CILi1EEES8_S8_EEENS6_IJNS7_ILi128EEENS7_ILi96EEENS7_ILi192EEEEEELi192ENS_10bfloat16_tEfNS_4arch4Sm90ELb0ELb0ELb1ELb1ELb1ELb1ELb0ELb1ELb1ELb1ELb0ELb0EEENS1_21CollectiveEpilogueFwdINS6_IJSA_SC_SB_EEES9_SE_SG_Li256ELb1ELb1ELb0ELb0EEENS1_36VarlenDynamicPersistentTileSchedulerILi128ELi96ELi256ELi128ELb0ELb1ELb1ELb0ELb1ELb1EEEEEEEEEvNT_6ParamsE:
        /* <DEDUP_REMOVED lines=18> */
.L_x_3733:
[----:B------:R-:W-:Y:S05]  /*0120*/  BSYNC B0 ;  /* 0x0000000000007941 */ /* 0x000fea0003800000 */
.L_x_3732:
        /* <DEDUP_REMOVED lines=41> */
.L_x_3734:
        /* <DEDUP_REMOVED lines=22> */
.L_x_3735:
        /* <DEDUP_REMOVED lines=18> */
.L_x_3736:
        /* <DEDUP_REMOVED lines=22> */
.L_x_3737:
        /* <DEDUP_REMOVED lines=22> */
.L_x_3738:
[----:B------:R-:W-:Y:S01]  /*0900*/  PLOP3.LUT P0, PT, PT, PT, UP0, 0x80, 0x0 ;  /* 0x000000000000781c */ /* 0x000fe20003f0f008 */
[----:B------:R-:W-:Y:S01]  /*0910*/  UMOV UR61, 0x1 ;  /* 0x00000001003d7882 */ /* 0x000fe20000000000 */
[----:B------:R-:W-:Y:S01]  /*0920*/  NOP ;  /* 0x0000000000007918 */ /* 0x000fe20000000000 */
[----:B------:R-:W-:Y:S01]  /*0930*/  USEL UR61, UR61, 0x2, !UP0 ;  /* 0x000000023d3d7887 */ /* 0x000fe2000c000000 */
[----:B------:R-:W-:Y:S01]  /*0940*/  BSSY B9, `(.L_x_3739) ;  /* 0x0002027000097945 */ /* 0x000fe20003800000 */
[----:B------:R-:W-:Y:S01]  /*0950*/  ULDC.64 UR56, c[0x0][0x208] ;  /* 0x0000820000387ab9 */ /* 0x000fe20000000a00 */
[----:B012-4-:R-:W-:Y:S07]  /*0960*/  BAR.SYNC.DEFER_BLOCKING 0x0 ;  /* 0x0000000000007b1d */ /* 0x017fee0000010000 */
[----:B------:R-:W-:Y:S05]  /*0970*/  @!P0 BRA `(.L_x_3740) ;  /* 0x0000019400dc8947 */ /* 0x000fea0003800000 */
.L_x_3741:
        /* <DEDUP_REMOVED lines=10> */
[----:B------:R-:W-:-:S05]  /*0a20*/  LEA R2, R222, R3, 0x18 ;  /* 0x00000003de027211 */ /* 0x000fca00078ec0ff */
[----:B------:R-:W0:Y:S01]  /*0a30*/  LDS.128 R28, [R2+0x308d0] ;  /* 0x0308d000021c7984 */ /* 0x000e220000000c00 */
[----:B------:R-:W-:Y:S06]  /*0a40*/  BAR.ARV 0x4, 0x180 ;  /* 0x0106000000007b1d */ /* 0x000fec0000002000 */
[----:B0-----:R-:W-:-:S13]  /*0a50*/  ISETP.GE.AND P0, PT, R31, UR4, PT ;  /* 0x000000041f007c0c */ /* 0x001fda000bf06270 */
[----:B------:R-:W-:Y:S05]  /*0a60*/  @P0 BRA `(.L_x_3742) ;  /* 0x0000020000500947 */ /* 0x000fea0003800000 */
[----:B------:R-:W-:Y:S01]  /*0a70*/  VIADD R16, R0, 0xffffff80 ;  /* 0xffffff8000107836 */ /* 0x000fe20000000000 */
[----:B------:R-:W-:Y:S01]  /*0a80*/  R2UR UR60, R2 ;  /* 0x00000000023c72ca */ /* 0x000fe200000e0000 */
[----:B------:R-:W-:Y:S01]  /*0a90*/  IMAD.MOV.U32 R14, RZ, RZ, -0x2 ;  /* 0xfffffffeff0e7424 */ /* 0x000fe200078e00ff */
[----:B------:R-:W-:Y:S01]  /*0aa0*/  ULOP3.LUT UR59, UR61, 0x1, URZ, 0xfc, !UPT ;  /* 0x000000013d3b7892 */ /* 0x000fe2000f8efc3f */
[----:B------:R-:W-:Y:S01]  /*0ab0*/  IMAD.MOV.U32 R18, RZ, RZ, RZ ;  /* 0x000000ffff127224 */ /* 0x000fe200078e00ff */
[----:B------:R-:W-:Y:S01]  /*0ac0*/  SHF.R.S32.HI R0, RZ, 0x1f, R16 ;  /* 0x0000001fff007819 */ /* 0x000fe20000011410 */
[----:B------:R-:W-:Y:S02]  /*0ad0*/  IMAD.MOV.U32 R202, RZ, RZ, RZ ;  /* 0x000000ffffca7224 */ /* 0x000fe400078e00ff */
[----:B------:R-:W-:Y:S01]  /*0ae0*/  IMAD.MOV.U32 R220, RZ, RZ, RZ ;  /* 0x000000ffffdc7224 */ /* 0x000fe200078e00ff */
[CC--:B------:R-:W-:Y:S01]  /*0af0*/  LEA.HI R3, R0.reuse, R16.reuse, RZ, 0x7 ;  /* 0x0000001000037211 */ /* 0x0c0fe200078f38ff */
[----:B------:R-:W-:Y:S01]  /*0b00*/  IMAD.MOV.U32 R209, RZ, RZ, RZ ;  /* 0x000000ffffd17224 */ /* 0x000fe200078e00ff */
[----:B------:R-:W-:-:S02]  /*0b10*/  LEA.HI R6, R0, R16, RZ, 0x5 ;  /* 0x0000001000067211 */ /* 0x000fc400078f28ff */
[C---:B------:R-:W-:Y:S01]  /*0b20*/  LOP3.LUT R4, R3.reuse, 0xffffff80, RZ, 0xc0, !PT ;  /* 0xffffff8003047812 */ /* 0x040fe200078ec0ff */
[----:B------:R-:W-:Y:S01]  /*0b30*/  UIADD3 UR60, UR60, 0x12400, URZ ;  /* 0x000124003c3c7890 */ /* 0x000fe2000fffe03f */
[----:B------:R-:W-:Y:S02]  /*0b40*/  SHF.R.S32.HI R6, RZ, 0x5, R6 ;  /* 0x00000005ff067819 */ /* 0x000fe40000011406 */
[----:B------:R-:W-:Y:S01]  /*0b50*/  SHF.R.S32.HI R13, RZ, 0x7, R3 ;  /* 0x00000007ff0d7819 */ /* 0x000fe20000011403 */
[----:B------:R-:W-:Y:S01]  /*0b60*/  IMAD.IADD R15, R16, 0x1, -R4 ;  /* 0x00000001100f7824 */ /* 0x000fe200078e0a04 */
[----:B------:R-:W-:Y:S01]  /*0b70*/  LEA.HI R4, R0, R16, RZ, 0x4 ;  /* 0x0000001000047211 */ /* 0x000fe200078f20ff */
[----:B------:R-:W-:Y:S01]  /*0b80*/  IMAD.SHL.U32 R218, R6, 0x200, RZ ;  /* 0x0000020006da7824 */ /* 0x000fe200078e00ff */
[----:B------:R-:W-:Y:S02]  /*0b90*/  LEA.HI R3, R3, R13, RZ, 0x1 ;  /* 0x0000000d03037211 */ /* 0x000fe400078f08ff */
[----:B------:R-:W-:-:S02]  /*0ba0*/  SHF.R.S32.HI R8, RZ, 0x1f, R15 ;  /* 0x0000001fff087819 */ /* 0x000fc4000001140f */
[----:B------:R-:W-:Y:S02]  /*0bb0*/  SHF.R.S32.HI R7, RZ, 0x4, R4 ;  /* 0x00000004ff077819 */ /* 0x000fe40000011404 */
[----:B------:R-:W-:Y:S02]  /*0bc0*/  LOP3.LUT R5, R4, 0x3fffff0, RZ, 0xc0, !PT ;  /* 0x03fffff004057812 */ /* 0x000fe400078ec0ff */
[----:B------:R-:W-:Y:S02]  /*0bd0*/  LEA.HI R9, R8, R15, RZ, 0x2 ;  /* 0x0000000f08097211 */ /* 0x000fe400078f10ff */
[----:B------:R-:W-:Y:S01]  /*0be0*/  LEA.HI R4, R4, R7, RZ, 0x1 ;  /* 0x0000000704047211 */ /* 0x000fe200078f08ff */
[----:B------:R-:W-:Y:S01]  /*0bf0*/  IMAD.IADD R5, R16, 0x1, -R5 ;  /* 0x0000000110057824 */ /* 0x000fe200078e0a05 */
[--C-:B------:R-:W-:Y:S02]  /*0c00*/  SHF.R.S32.HI R10, RZ, 0x2, R9.reuse ;  /* 0x00000002ff0a7819 */ /* 0x100fe40000011409 */
[----:B------:R-:W-:Y:S01]  /*0c10*/  SHF.R.S32.HI R11, RZ, 0x1f, R9 ;  /* 0x0000001fff0b7819 */ /* 0x000fe20000011409 */
[----:B------:R-:W-:Y:S01]  /*0c20*/  IMAD R5, R6, 0x10, R5 ;  /* 0x0000001006057824 */ /* 0x000fe200078e0205 */
[----:B------:R-:W-:-:S02]  /*0c30*/  LOP3.LUT R4, R4, 0x1ffffffe, RZ, 0xc0, !PT ;  /* 0x1ffffffe04047812 */ /* 0x000fc400078ec0ff */
[----:B------:R-:W-:Y:S02]  /*0c40*/  LEA.HI R11, R11, R10, RZ, 0x3 ;  /* 0x0000000a0b0b7211 */ /* 0x000fe400078f18ff */
[----:B------:R-:W-:Y:S01]  /*0c50*/  LOP3.LUT R9, R9, 0x7ffffffc, RZ, 0xc0, !PT ;  /* 0x7ffffffc09097812 */ /* 0x000fe200078ec0ff */
[----:B------:R-:W-:Y:S01]  /*0c60*/  IMAD.IADD R4, R7, 0x1, -R4 ;  /* 0x0000000107047824 */ /* 0x000fe200078e0a04 */
[----:B------:R-:W-:Y:S02]  /*0c70*/  LOP3.LUT R11, R11, 0xfffffff8, RZ, 0xc0, !PT ;  /* 0xfffffff80b0b7812 */ /* 0x000fe400078ec0ff */
[----:B------:R-:W-:Y:S01]  /*0c80*/  LEA.HI R8, R8, R15, RZ, 0x5 ;  /* 0x0000000f08087211 */ /* 0x000fe200078f28ff */
[----:B------:R-:W-:Y:S01]  /*0c90*/  IMAD R12, R5, 0x8, R4 ;  /* 0x00000008050c7824 */ /* 0x000fe200078e0204 */
[----:B------:R-:W-:Y:S01]  /*0ca0*/  LEA.HI R4, R0, R16, RZ, 0x2 ;  /* 0x0000001000047211 */ /* 0x000fe200078f10ff */
[----:B------:R-:W-:Y:S01]  /*0cb0*/  IMAD.IADD R11, R10, 0x1, -R11 ;  /* 0x000000010a0b7824 */ /* 0x000fe200078e0a0b */
[----:B------:R-:W-:Y:S01]  /*0cc0*/  SHF.R.S32.HI R8, RZ, 0x5, R8 ;  /* 0x00000005ff087819 */ /* 0x000fe20000011408 */
[----:B------:R-:W-:Y:S01]  /*0cd0*/  IMAD.IADD R9, R15, 0x1, -R9 ;  /* 0x000000010f097824 */ /* 0x000fe200078e0a09 */
[--C-:B------:R-:W-:Y:S01]  /*0ce0*/  SHF.R.S32.HI R201, RZ, 0x2, R4.reuse ;  /* 0x00000002ffc97819 */ /* 0x100fe20000011404 */
[----:B------:R-:W-:Y:S01]  /*0cf0*/  IMAD.SHL.U32 R21, R12, 0x8, RZ ;  /* 0x000000080c157824 */ /* 0x000fe200078e00ff */
[----:B------:R-:W-:Y:S01]  /*0d00*/  SHF.R.S32.HI R10, RZ, 0x1f, R4 ;  /* 0x0000001fff0a7819 */ /* 0x000fe20000011404 */
[----:B------:R-:W-:Y:S01]  /*0d10*/  IMAD R5, R9, R14, 0x60 ;  /* 0x0000006009057424 */ /* 0x000fe200078e020e */
[----:B------:R-:W-:-:S02]  /*0d20*/  LOP3.LUT R4, R4, 0xfffffffc, RZ, 0xc0, !PT ;  /* 0xfffffffc04047812 */ /* 0x000fc400078ec0ff */
[----:B------:R-:W-:Y:S02]  /*0d30*/  LOP3.LUT R3, R3, 0x3fffffe, RZ, 0xc0, !PT ;  /* 0x03fffffe03037812 */ /* 0x000fe400078ec0ff */
[----:B------:R-:W-:Y:S01]  /*0d40*/  LEA R8, R8, R11, 0x4 ;  /* 0x0000000b08087211 */ /* 0x000fe200078e20ff */
[----:B------:R-:W-:Y:S01]  /*0d50*/  IMAD.IADD R15, R16, 0x1, -R4 ;  /* 0x00000001100f7824 */ /* 0x000fe200078e0a04 */
[----:B------:R0:W-:Y:S01]  /*0d60*/  STL [R1+0x78], R5 ;  /* 0x0000780501007387 */ /* 0x0001e20000100800 */
[----:B------:R-:W-:Y:S01]  /*0d70*/  IMAD.IADD R3, R13, 0x1, -R3 ;  /* 0x000000010d037824 */ /* 0x000fe200078e0a03 */
[----:B------:R-:W-:Y:S01]  /*0d80*/  LEA.HI R10, R10, R201, RZ, 0x3 ;  /* 0x000000c90a0a7211 */ /* 0x000fe200078f18ff */
[----:B------:R-:W-:Y:S01]  /*0d90*/  IMAD.SHL.U32 R194, R15, 0x4, RZ ;  /* 0x000000040fc27824 */ /* 0x000fe200078e00ff */
[----:B------:R-:W-:Y:S01]  /*0da0*/  LEA.HI R0, R0, R16, RZ, 0x3 ;  /* 0x0000001000007211 */ /* 0x000fe200078f18ff */
[----:B------:R-:W-:Y:S01]  /*0db0*/  IMAD R11, R3, 0x40, R8 ;  /* 0x00000040030b7824 */ /* 0x000fe200078e0208 */
[----:B------:R-:W-:Y:S01]  /*0dc0*/  LOP3.LUT R10, R10, 0xfffffff8, RZ, 0xc0, !PT ;  /* 0xfffffff80a0a7812 */ /* 0x000fe200078ec0ff */
[----:B------:R-:W-:Y:S01]  /*0dd0*/  VIADD R204, R194, 0x20 ;  /* 0x00000020c2cc7836 */ /* 0x000fe20000000000 */
[----:B------:R-:W-:Y:S01]  /*0de0*/  LOP3.LUT R226, R0, 0xfffffff8, RZ, 0xc0, !PT ;  /* 0xfffffff800e27812 */ /* 0x000fe200078ec0ff */
[C---:B------:R-:W-:Y:S01]  /*0df0*/  VIADD R207, R194.reuse, 0x40 ;  /* 0x00000040c2cf7836 */ /* 0x040fe20000000000 */
[----:B------:R-:W-:Y:S01]  /*0e00*/  STL [R1+0x74], R11 ;  /* 0x0000740b01007387 */ /* 0x000fe20000100800 */
[C---:B0-----:R-:W-:Y:S01]  /*0e10*/  VIADD R5, R201.reuse, 0x40 ;  /* 0x00000040c9057836 */ /* 0x041fe20000000000 */
[----:B------:R-:W-:Y:S01]  /*0e20*/  SHF.R.S32.HI R0, RZ, 0x3, R0 ;  /* 0x00000003ff007819 */ /* 0x000fe20000011400 */
[C---:B------:R-:W-:Y:S01]  /*0e30*/  IMAD.IADD R193, R194.reuse, 0x1, R204 ;  /* 0x00000001c2c17824 */ /* 0x040fe200078e02cc */
[----:B------:R-:W-:Y:S01]  /*0e40*/  STL [R1+0x40], RZ ;  /* 0x000040ff01007387 */ /* 0x000fe20000100800 */
[----:B------:R-:W-:Y:S01]  /*0e50*/  IMAD.IADD R224, R201, 0x1, -R10 ;  /* 0x00000001c9e07824 */ /* 0x000fe200078e0a0a */
[----:B------:R-:W-:Y:S01]  /*0e60*/  SHF.R.S32.HI R3, RZ, 0x1f, R5 ;  /* 0x0000001fff037819 */ /* 0x000fe20000011405 */
[----:B------:R-:W-:Y:S01]  /*0e70*/  IMAD.IADD R192, R194, 0x1, R207 ;  /* 0x00000001c2c07824 */ /* 0x000fe200078e02cf */
[----:B------:R-:W-:Y:S01]  /*0e80*/  SHF.R.S32.HI R4, RZ, 0x1f, R193 ;  /* 0x0000001fff047819 */ /* 0x000fe200000114c1 */
[----:B------:R-:W-:Y:S01]  /*0e90*/  IMAD.SHL.U32 R203, R5, 0x40, RZ ;  /* 0x0000004005cb7824 */ /* 0x000fe200078e00ff */
[----:B------:R-:W-:Y:S01]  /*0ea0*/  LEA.HI R3, R3, R5, RZ, 0x3 ;  /* 0x0000000503037211 */ /* 0x000fe200078f18ff */
[----:B------:R-:W-:Y:S01]  /*0eb0*/  IMAD.SHL.U32 R216, R224, 0x40, RZ ;  /* 0x00000040e0d87824 */ /* 0x000fe200078e00ff */
[-C--:B------:R-:W-:Y:S01]  /*0ec0*/  LEA.HI R196, R4, R193.reuse, RZ, 0x3 ;  /* 0x000000c104c47211 */ /* 0x080fe200078f18ff */
[C---:B------:R-:W-:Y:S01]  /*0ed0*/  VIADD R206, R194.reuse, 0x10 ;  /* 0x00000010c2ce7836 */ /* 0x040fe20000000000 */
[----:B------:R-:W-:Y:S01]  /*0ee0*/  SHF.L.U32 R3, R3, 0x6, RZ ;  /* 0x0000000603037819 */ /* 0x000fe200000006ff */
[----:B------:R-:W-:Y:S01]  /*0ef0*/  VIADD R205, R194, 0x30 ;  /* 0x00000030c2cd7836 */ /* 0x000fe20000000000 */
[----:B------:R-:W-:Y:S01]  /*0f00*/  LEA.HI R4, R4, R193, RZ, 0x6 ;  /* 0x000000c104047211 */ /* 0x000fe200078f30ff */
[----:B------:R-:W-:Y:S01]  /*0f10*/  IMAD.IADD R226, R16, 0x1, -R226 ;  /* 0x0000000110e27824 */ /* 0x000fe200078e0ae2 */
[----:B------:R-:W-:Y:S01]  /*0f20*/  LOP3.LUT R219, R3, 0xfffffe00, RZ, 0xc0, !PT ;  /* 0xfffffe0003db7812 */ /* 0x000fe200078ec0ff */
[----:B------:R-:W-:Y:S01]  /*0f30*/  VIADD R208, R194, 0x50 ;  /* 0x00000050c2d07836 */ /* 0x000fe20000000000 */
[----:B------:R-:W-:Y:S01]  /*0f40*/  SHF.R.S32.HI R3, RZ, 0x1f, R192 ;  /* 0x0000001fff037819 */ /* 0x000fe200000114c0 */
[----:B------:R-:W-:Y:S01]  /*0f50*/  STL [R1+0x80], R21 ;  /* 0x0000801501007387 */ /* 0x000fe20000100800 */
[----:B------:R-:W-:Y:S01]  /*0f60*/  LOP3.LUT R203, R203, 0x1c0, RZ, 0xc0, !PT ;  /* 0x000001c0cbcb7812 */ /* 0x000fe200078ec0ff */
[----:B------:R-:W-:Y:S01]  /*0f70*/  IMAD.SHL.U32 R223, R226, 0x8, RZ ;  /* 0x00000008e2df7824 */ /* 0x000fe200078e00ff */
[----:B------:R-:W-:-:S02]  /*0f80*/  LOP3.LUT R216, R216, 0x1c0, RZ, 0xc0, !PT ;  /* 0x000001c0d8d87812 */ /* 0x000fc400078ec0ff */
[-C--:B------:R-:W-:Y:S01]  /*0f90*/  LEA.HI R5, R3, R192.reuse, RZ, 0x6 ;  /* 0x000000c003057211 */ /* 0x080fe200078f30ff */
[----:B------:R-:W-:Y:S01]  /*0fa0*/  VIADD R225, R223, 0x80 ;  /* 0x00000080dfe17836 */ /* 0x000fe20000000000 */
[----:B------:R-:W-:Y:S01]  /*0fb0*/  LEA.HI R197, R3, R192, RZ, 0x3 ;  /* 0x000000c003c57211 */ /* 0x000fe200078f18ff */
[----:B------:R-:W-:Y:S01]  /*0fc0*/  IMAD.SHL.U32 R3, R4, 0x80, RZ ;  /* 0x0000008004037824 */ /* 0x000fe200078e00ff */
[----:B------:R-:W-:Y:S01]  /*0fd0*/  SHF.R.U32.HI R13, RZ, 0x3, R203 ;  /* 0x00000003ff0d7819 */ /* 0x000fe200000116cb */
[----:B------:R-:W-:Y:S01]  /*0fe0*/  IMAD.SHL.U32 R5, R5, 0x80, RZ ;  /* 0x0000008005057824 */ /* 0x000fe200078e00ff */
[----:B------:R-:W-:Y:S02]  /*0ff0*/  SHF.R.U32.HI R217, RZ, 0x3, R216 ;  /* 0x00000003ffd97819 */ /* 0x000fe400000116d8 */
[--C-:B------:R-:W-:Y:S02]  /*1000*/  LOP3.LUT R4, R216, 0x38, R196.reuse, 0xf8, !PT ;  /* 0x00000038d8047812 */ /* 0x100fe400078ef8c4 */
[----:B------:R-:W-:-:S02]  /*1010*/  LOP3.LUT R7, R203, 0x38, R196, 0xf8, !PT ;  /* 0x00000038cb077812 */ /* 0x000fc400078ef8c4 */
[----:B------:R-:W-:Y:S02]  /*1020*/  LOP3.LUT R3, R3, 0xffffe000, RZ, 0xc0, !PT ;  /* 0xffffe00003037812 */ /* 0x000fe400078ec0ff */
[----:B------:R-:W-:Y:S02]  /*1030*/  LOP3.LUT R4, R4, R217, RZ, 0x3c, !PT ;  /* 0x000000d904047212 */ /* 0x000fe400078e3cff */
[----:B------:R-:W-:Y:S02]  /*1040*/  LOP3.LUT R8, R7, R13, RZ, 0x3c, !PT ;  /* 0x0000000d07087212 */ /* 0x000fe400078e3cff */
[--C-:B------:R-:W-:Y:S02]  /*1050*/  LOP3.LUT R6, R216, 0x38, R197.reuse, 0xf8, !PT ;  /* 0x00000038d8067812 */ /* 0x100fe400078ef8c5 */
[----:B------:R-:W-:Y:S02]  /*1060*/  LOP3.LUT R9, R203, 0x38, R197, 0xf8, !PT ;  /* 0x00000038cb097812 */ /* 0x000fe400078ef8c5 */
[----:B------:R-:W-:-:S02]  /*1070*/  IADD3 R4, R4, R3, R218 ;  /* 0x0000000304047210 */ /* 0x000fc40007ffe0da */
[----:B------:R-:W-:Y:S02]  /*1080*/  IADD3 R8, R8, R3, R219 ;  /* 0x0000000308087210 */ /* 0x000fe40007ffe0db */
[----:B------:R-:W-:Y:S02]  /*1090*/  LEA.HI R3, R15, R15, RZ, 0x1 ;  /* 0x0000000f0f037211 */ /* 0x000fe400078f08ff */
[----:B------:R-:W-:Y:S02]  /*10a0*/  LOP3.LUT R5, R5, 0xffffe000, RZ, 0xc0, !PT ;  /* 0xffffe00005057812 */ /* 0x000fe400078ec0ff */
[----:B------:R-:W-:Y:S02]  /*10b0*/  LOP3.LUT R6, R6, R217, RZ, 0x3c, !PT ;  /* 0x000000d906067212 */ /* 0x000fe400078e3cff */
[----:B------:R-:W-:Y:S02]  /*10c0*/  LOP3.LUT R10, R9, R13, RZ, 0x3c, !PT ;  /* 0x0000000d090a7212 */ /* 0x000fe400078e3cff */
[----:B------:R-:W-:-:S02]  /*10d0*/  LOP3.LUT R3, R3, 0x1ffffffe, RZ, 0xc0, !PT ;  /* 0x1ffffffe03037812 */ /* 0x000fc400078ec0ff */
[-C--:B------:R-:W-:Y:S02]  /*10e0*/  IADD3 R6, R6, R5.reuse, R218 ;  /* 0x0000000506067210 */ /* 0x080fe40007ffe0da */
[----:B------:R-:W-:Y:S01]  /*10f0*/  IADD3 R10, R10, R5, R219 ;  /* 0x000000050a0a7210 */ /* 0x000fe20007ffe0db */
[C---:B------:R-:W-:Y:S01]  /*1100*/  IMAD.IADD R3, R15.reuse, 0x1, -R3 ;  /* 0x000000010f037824 */ /* 0x040fe200078e0a03 */
[----:B------:R-:W-:Y:S02]  /*1110*/  SHF.R.S32.HI R5, RZ, 0x1f, R206 ;  /* 0x0000001fff057819 */ /* 0x000fe400000114ce */
[----:B------:R-:W-:Y:S02]  /*1120*/  SHF.R.S32.HI R7, RZ, 0x1f, R204 ;  /* 0x0000001fff077819 */ /* 0x000fe400000114cc */
[----:B------:R-:W-:Y:S02]  /*1130*/  SHF.R.S32.HI R14, RZ, 0x1f, R205 ;  /* 0x0000001fff0e7819 */ /* 0x000fe400000114cd */
[----:B------:R-:W-:-:S02]  /*1140*/  SHF.L.U32 R16, R15, 0x3, RZ ;  /* 0x000000030f107819 */ /* 0x000fc400000006ff */
[----:B------:R-:W-:Y:S02]  /*1150*/  SHF.L.U64.HI R15, R206, 0x1, R5 ;  /* 0x00000001ce0f7819 */ /* 0x000fe40000010205 */
[----:B------:R-:W-:Y:S01]  /*1160*/  SHF.L.U64.HI R12, R204, 0x1, R7 ;  /* 0x00000001cc0c7819 */ /* 0x000fe20000010207 */
[C---:B------:R-:W-:Y:S01]  /*1170*/  VIADD R22, R16.reuse, 0x60 ;  /* 0x0000006010167836 */ /* 0x040fe20000000000 */
[----:B------:R-:W-:Y:S01]  /*1180*/  SHF.L.U64.HI R5, R205, 0x1, R14 ;  /* 0x00000001cd057819 */ /* 0x000fe2000001020e */
[----:B------:R-:W-:Y:S01]  /*1190*/  STL [R1+0x4c], R15 ;  /* 0x00004c0f01007387 */ /* 0x000fe20000100800 */
[----:B------:R-:W-:Y:S01]  /*11a0*/  SHF.R.S32.HI R20, RZ, 0x1f, R207 ;  /* 0x0000001fff147819 */ /* 0x000fe200000114cf */
[C---:B------:R-:W-:Y:S01]  /*11b0*/  VIADD R19, R16.reuse, 0x80 ;  /* 0x0000008010137836 */ /* 0x040fe20000000000 */
[----:B------:R-:W-:Y:S01]  /*11c0*/  SHF.R.S32.HI R9, RZ, 0x1f, R208 ;  /* 0x0000001fff097819 */ /* 0x000fe200000114d0 */
[----:B------:R-:W-:Y:S01]  /*11d0*/  STL [R1+0x50], R12 ;  /* 0x0000500c01007387 */ /* 0x000fe20000100800 */
[----:B------:R-:W-:Y:S01]  /*11e0*/  LOP3.LUT R0, R203, 0x38, R16, 0xf8, !PT ;  /* 0x00000038cb007812 */ /* 0x000fe200078ef810 */
[----:B------:R-:W-:Y:S01]  /*11f0*/  VIADD R23, R16, 0xa0 ;  /* 0x000000a010177836 */ /* 0x000fe20000000000 */
[----:B------:R-:W-:Y:S01]  /*1200*/  SHF.L.U64.HI R7, R207, 0x1, R20 ;  /* 0x00000001cf077819 */ /* 0x000fe20000010214 */
[----:B------:R0:W-:Y:S01]  /*1210*/  STL [R1+0x54], R5 ;  /* 0x0000540501007387 */ /* 0x0001e20000100800 */
[----:B------:R-:W-:-:S02]  /*1220*/  LOP3.LUT R0, R219, R0, R13, 0xf6, !PT ;  /* 0x00000000db007212 */ /* 0x000fc400078ef60d */
[----:B------:R-:W-:Y:S01]  /*1230*/  LEA R4, R4, UR60, 0x1 ;  /* 0x0000003c04047c11 */ /* 0x000fe2000f8e08ff */
[----:B------:R-:W-:Y:S01]  /*1240*/  STL [R1+0x58], R7 ;  /* 0x0000580701007387 */ /* 0x000fe20000100800 */
[----:B------:R-:W-:Y:S02]  /*1250*/  SHF.R.S32.HI R17, RZ, 0x1f, R16 ;  /* 0x0000001fff117819 */ /* 0x000fe40000011410 */
[----:B------:R-:W-:Y:S02]  /*1260*/  SHF.R.S32.HI R200, RZ, 0x1f, R22 ;  /* 0x0000001fffc87819 */ /* 0x000fe40000011416 */
[----:B------:R-:W-:Y:S02]  /*1270*/  SHF.R.S32.HI R199, RZ, 0x1f, R19 ;  /* 0x0000001fffc77819 */ /* 0x000fe40000011413 */
[----:B0-----:R-:W-:Y:S02]  /*1280*/  SHF.L.U64.HI R5, R208, 0x1, R9 ;  /* 0x00000001d0057819 */ /* 0x001fe40000010209 */
[----:B------:R-:W-:-:S02]  /*1290*/  SHF.R.S32.HI R198, RZ, 0x1f, R23 ;  /* 0x0000001fffc67819 */ /* 0x000fc40000011417 */
[----:B------:R-:W-:Y:S01]  /*12a0*/  SHF.R.S32.HI R196, RZ, 0x3, R196 ;  /* 0x00000003ffc47819 */ /* 0x000fe200000114c4 */
[----:B------:R0:W-:Y:S01]  /*12b0*/  STL [R1+0x5c], R5 ;  /* 0x00005c0501007387 */ /* 0x0001e20000100800 */
[----:B------:R-:W-:Y:S02]  /*12c0*/  SHF.R.S32.HI R197, RZ, 0x3, R197 ;  /* 0x00000003ffc57819 */ /* 0x000fe400000114c5 */
[----:B0-----:R-:W-:Y:S02]  /*12d0*/  LEA R5, R0, UR60, 0x1 ;  /* 0x0000003c00057c11 */ /* 0x001fe4000f8e08ff */
[----:B------:R-:W-:-:S03]  /*12e0*/  LEA R0, R8, UR60, 0x1 ;  /* 0x0000003c08007c11 */ /* 0x000fc6000f8e08ff */
[----:B------:R0:W-:Y:S04]  /*12f0*/  STL [R1+0x6c], R5 ;  /* 0x00006c0501007387 */ /* 0x0001e80000100800 */
[----:B------:R1:W-:Y:S04]  /*1300*/  STL [R1+0x70], R4 ;  /* 0x0000700401007387 */ /* 0x0003e80000100800 */
[----:B------:R2:W-:Y:S01]  /*1310*/  STL [R1+0x64], R0 ;  /* 0x0000640001007387 */ /* 0x0005e20000100800 */
[----:B0-----:R-:W-:Y:S02]  /*1320*/  LEA R5, R6, UR60, 0x1 ;  /* 0x0000003c06057c11 */ /* 0x001fe4000f8e08ff */
[----:B-1----:R-:W-:-:S03]  /*1330*/  LEA R4, R10, UR60, 0x1 ;  /* 0x0000003c0a047c11 */ /* 0x002fc6000f8e08ff */
[----:B------:R0:W-:Y:S01]  /*1340*/  STL [R1+0x68], R5 ;  /* 0x0000680501007387 */ /* 0x0001e20000100800 */
[----:B--2---:R-:W-:-:S05]  /*1350*/  LEA R0, R3, R11, 0x3 ;  /* 0x0000000b03007211 */ /* 0x004fca00078e18ff */
[----:B------:R0:W-:Y:S04]  /*1360*/  STL [R1+0x7c], R0 ;  /* 0x00007c0001007387 */ /* 0x0001e80000100800 */
[----:B------:R0:W-:Y:S02]  /*1370*/  STL [R1+0x60], R4 ;  /* 0x0000600401007387 */ /* 0x0001e40000100800 */
.L_x_3957:
[----:B0-----:R-:W0:Y:S01]  /*1380*/  LDC.64 R4, c[0x0][0xc88] ;  /* 0x00032200ff047b82 */ /* 0x001e220000000a00 */
[----:B------:R-:W-:Y:S01]  /*1390*/  ULDC.64 UR4, c[0x0][0xa28] ;  /* 0x00028a0000047ab9 */ /* 0x000fe20000000a00 */
[----:B------:R-:W-:Y:S01]  /*13a0*/  ULDC.64 UR8, c[0x0][0xa18] ;  /* 0x0002860000087ab9 */ /* 0x000fe20000000a00 */
[----:B------:R-:W-:Y:S01]  /*13b0*/  ULDC.64 UR6, c[0x0][0xa08] ;  /* 0x0002820000067ab9 */ /* 0x000fe20000000a00 */
[----:B0-----:R-:W-:-:S05]  /*13c0*/  IMAD.WIDE R4, R31, 0x4, R4 ;  /* 0x000000041f047825 */ /* 0x001fca00078e0204 */
[----:B----4-:R-:W2:Y:S01]  /*13d0*/  LDG.E R3, desc[UR56][R4.64] ;  /* 0x0000003804037981 */ /* 0x010ea2000c1e1900 */
        /* <DEDUP_REMOVED lines=8> */
[----:B------:R-:W-:Y:S02]  /*1460*/  STL [R1+0x4], R3 ;  /* 0x0000040301007387 */ /* 0x000fe40000100800 */
[C---:B------:R-:W-:Y:S01]  /*1470*/  @P2 LEA R4, P3, R3.reuse, UR4, 0x2 ;  /* 0x0000000403042c11 */ /* 0x040fe2000f8610ff */
[C---:B------:R-:W-:Y:S01]  /*1480*/  IMAD.SHL.U32 R228, R3.reuse, 0x4, RZ ;  /* 0x0000000403e47824 */ /* 0x040fe200078e00ff */
[C-C-:B------:R-:W-:Y:S01]  /*1490*/  SHF.L.U64.HI R229, R3.reuse, 0x2, R0.reuse ;  /* 0x0000000203e57819 */ /* 0x140fe20000010200 */
[----:B------:R0:W-:Y:S01]  /*14a0*/  STL [R1+0x48], R0 ;  /* 0x0000480001007387 */ /* 0x0001e20000100800 */
[----:B------:R-:W-:Y:S01]  /*14b0*/  @P2 LEA.HI.X R5, R3, UR5, R0, 0x2, P3 ;  /* 0x0000000503052c11 */ /* 0x000fe200098f1400 */
[----:B------:R-:W-:Y:S01]  /*14c0*/  ULDC UR4, c[0x0][0x288] ;  /* 0x0000a20000047ab9 */ /* 0x000fe20000000800 */
[----:B---3--:R-:W-:Y:S01]  /*14d0*/  IADD3 R8, P4, R228, UR6, RZ ;  /* 0x00000006e4087c10 */ /* 0x008fe2000ff9e0ff */
[----:B0-----:R-:W-:-:S03]  /*14e0*/  IMAD.MOV.U32 R0, RZ, RZ, RZ ;  /* 0x000000ffff007224 */ /* 0x001fc600078e00ff */
[----:B------:R-:W-:Y:S01]  /*14f0*/  IADD3.X R9, R229, UR7, RZ, P4, !PT ;  /* 0x00000007e5097c10 */ /* 0x000fe2000a7fe4ff */
[----:B------:R-:W-:Y:S01]  /*1500*/  IMAD.U32 R141, RZ, RZ, UR4 ;  /* 0x00000004ff8d7e24 */ /* 0x000fe2000f8e00ff */
[----:B------:R0:W-:Y:S01]  /*1510*/  STL [R1+0x44], R29 ;  /* 0x0000441d01007387 */ /* 0x0001e20000100800 */
[----:B------:R-:W-:-:S03]  /*1520*/  ULDC.64 UR4, c[0x0][0x418] ;  /* 0x0001060000047ab9 */ /* 0x000fc60000000a00 */
[----:B------:R0:W5:Y:S01]  /*1530*/  @P2 LDG.E R0, desc[UR56][R4.64] ;  /* 0x0000003804002981 */ /* 0x000162000c1e1900 */
[----:B------:R-:W-:-:S03]  /*1540*/  @P1 IADD3 R6, P2, R228, UR8, RZ ;  /* 0x00000008e4061c10 */ /* 0x000fc6000ff5e0ff */
[----:B------:R0:W5:Y:S01]  /*1550*/  @P0 LDG.E R28, desc[UR56][R8.64] ;  /* 0x00000038081c0981 */ /* 0x000162000c1e1900 */
[----:B------:R-:W-:Y:S01]  /*1560*/  @P1 IADD3.X R7, R229, UR9, RZ, P2, !PT ;  /* 0x00000009e5071c10 */ /* 0x000fe200097fe4ff */
[----:B------:R-:W-:Y:S01]  /*1570*/  UISETP.NE.U32.AND UP0, UPT, UR4, URZ, UPT ;  /* 0x0000003f0400728c */ /* 0x000fe2000bf05070 */
[----:B------:R-:W-:Y:S02]  /*1580*/  ULDC.64 UR8, c[0x0][0xa20] ;  /* 0x0002880000087ab9 */ /* 0x000fe40000000a00 */
[----:B------:R-:W-:Y:S01]  /*1590*/  ULDC UR4, c[0x0][0x424] ;  /* 0x0001090000047ab9 */ /* 0x000fe20000000800 */
[----:B------:R0:W5:Y:S01]  /*15a0*/  @P1 LDG.E R141, desc[UR56][R6.64] ;  /* 0x00000038068d1981 */ /* 0x000162000c1e1900 */
[----:B------:R-:W-:Y:S01]  /*15b0*/  UISETP.NE.AND.EX UP0, UPT, UR5, URZ, UPT, UP0 ;  /* 0x0000003f0500728c */ /* 0x000fe2000bf05300 */
[----:B------:R-:W-:Y:S01]  /*15c0*/  ISETP.NE.U32.AND P2, PT, RZ, UR8, PT ;  /* 0x00000008ff007c0c */ /* 0x000fe2000bf45070 */
[----:B------:R-:W-:Y:S01]  /*15d0*/  IMAD.MOV.U32 R227, RZ, RZ, R30 ;  /* 0x000000ffffe37224 */ /* 0x000fe200078e001e */
[----:B------:R-:W-:Y:S01]  /*15e0*/  ULDC UR5, c[0x0][0x2f0] ;  /* 0x0000bc0000057ab9 */ /* 0x000fe20000000800 */
[----:B------:R-:W-:Y:S01]  /*15f0*/  USEL UR4, UR4, 0x1, UP0 ;  /* 0x0000000104047887 */ /* 0x000fe20008000000 */
[----:B------:R-:W-:Y:S01]  /*1600*/  ISETP.NE.AND.EX P2, PT, RZ, UR9, PT, P2 ;  /* 0x00000009ff007c0c */ /* 0x000fe2000bf45320 */
[----:B------:R-:W-:-:S02]  /*1610*/  IMAD.MOV.U32 R26, RZ, RZ, R3 ;  /* 0x000000ffff1a7224 */ /* 0x000fc400078e0003 */
[----:B------:R-:W-:-:S03]  /*1620*/  UIMAD UR4, UR4, UR5, URZ ;  /* 0x00000005040472a4 */ /* 0x000fc6000f8e023f */
[----:B------:R-:W-:Y:S01]  /*1630*/  ULDC UR5, c[0x0][0x348] ;  /* 0x0000d20000057ab9 */ /* 0x000fe20000000800 */
[----:B01----:R-:W-:Y:S08]  /*1640*/  @P1 BRA `(.L_x_3743) ;  /* 0x0000000000241947 */ /* 0x003ff00003800000 */
        /* <DEDUP_REMOVED lines=9> */
.L_x_3743:
[----:B------:R-:W-:Y:S02]  /*16e0*/  IMAD.U32 R25, RZ, RZ, UR5 ;  /* 0x00000005ff197e24 */ /* 0x000fe4000f8e00ff */
[----:B------:R-:W-:Y:S01]  /*16f0*/  IMAD.U32 R27, RZ, RZ, UR4 ;  /* 0x00000004ff1b7e24 */ /* 0x000fe2000f8e00ff */
[----:B------:R-:W-:Y:S06]  /*1700*/  @!P2 BRA `(.L_x_3744) ;  /* 0x000000000010a947 */ /* 0x000fec0003800000 */
[----:B------:R-:W-:-:S04]  /*1710*/  IADD3 R4, P0, R228, UR8, RZ ;  /* 0x00000008e4047c10 */ /* 0x000fc8000ff1e0ff */
[----:B------:R-:W-:-:S05]  /*1720*/  IADD3.X R5, R229, UR9, RZ, P0, !PT ;  /* 0x00000009e5057c10 */ /* 0x000fca00087fe4ff */
[----:B------:R0:W5:Y:S01]  /*1730*/  LDG.E R27, desc[UR56][R4.64] ;  /* 0x00000038041b7981 */ /* 0x000162000c1e1900 */
[----:B------:R-:W-:Y:S05]  /*1740*/  BRA `(.L_x_3745) ;  /* 0x0000000000107947 */ /* 0x000fea0003800000 */
.L_x_3744:
[----:B------:R-:W-:Y:S05]  /*1750*/  @!P0 BRA `(.L_x_3745) ;  /* 0x00000000000c8947 */ /* 0x000fea0003800000 */
[----:B------:R-:W2:Y:S04]  /*1760*/  LDG.E R4, desc[UR56][R8.64] ;  /* 0x0000003808047981 */ /* 0x000ea8000c1e1900 */
[----:B------:R-:W2:Y:S02]  /*1770*/  LDG.E R27, desc[UR56][R8.64+0x4] ;  /* 0x00000438081b7981 */ /* 0x000ea4000c1e1900 */
[----:B--2---:R-:W-:-:S07]  /*1780*/  IMAD.IADD R27, R27, 0x1, -R4 ;  /* 0x000000011b1b7824 */ /* 0x004fce00078e0a04 */
.L_x_3745:
[----:B------:R-:W-:Y:S02]  /*1790*/  ULDC.64 UR4, c[0x0][0xa10] ;  /* 0x0002840000047ab9 */ /* 0x000fe40000000a00 */
[----:B------:R-:W-:-:S04]  /*17a0*/  ISETP.NE.U32.AND P0, PT, RZ, UR4, PT ;  /* 0x00000004ff007c0c */ /* 0x000fc8000bf05070 */
[----:B------:R-:W-:Y:S01]  /*17b0*/  ISETP.NE.AND.EX P0, PT, RZ, UR5, PT, P0 ;  /* 0x00000005ff007c0c */ /* 0x000fe2000bf05300 */
[----:B------:R-:W-:-:S12]  /*17c0*/  ULDC.64 UR4, c[0x0][0xa30] ;  /* 0x00028c0000047ab9 */ /* 0x000fd80000000a00 */
[----:B0-----:R-:W0:Y:S02]  /*17d0*/  @P0 LDC.64 R4, c[0x0][0xa10] ;  /* 0x00028400ff040b82 */ /* 0x001e240000000a00 */
[----:B0-----:R-:W-:-:S05]  /*17e0*/  @P0 IMAD.WIDE R4, R26, 0x4, R4 ;  /* 0x000000041a040825 */ /* 0x001fca00078e0204 */
[----:B------:R-:W2:Y:S04]  /*17f0*/  @P0 LDG.E R3, desc[UR56][R4.64] ;  /* 0x0000003804030981 */ /* 0x000ea8000c1e1900 */
[----:B------:R0:W2:Y:S01]  /*1800*/  @P0 LDG.E R8, desc[UR56][R4.64+0x4] ;  /* 0x0000043804080981 */ /* 0x0000a2000c1e1900 */
[----:B------:R-:W-:Y:S02]  /*1810*/  ISETP.NE.U32.AND P1, PT, RZ, UR4, PT ;  /* 0x00000004ff007c0c */ /* 0x000fe4000bf25070 */
[----:B-----5:R-:W-:Y:S02]  /*1820*/  MOV R137, R27 ;  /* 0x0000001b00897202 */ /* 0x020fe40000000f00 */
[----:B------:R-:W-:-:S13]  /*1830*/  ISETP.NE.AND.EX P1, PT, RZ, UR5, PT, P1 ;  /* 0x00000005ff007c0c */ /* 0x000fda000bf25310 */
[----:B------:R-:W-:-:S04]  /*1840*/  @P1 IADD3 R6, P2, R228, UR4, RZ ;  /* 0x00000004e4061c10 */ /* 0x000fc8000ff5e0ff */
[----:B------:R-:W-:-:S05]  /*1850*/  @P1 IADD3.X R7, R229, UR5, RZ, P2, !PT ;  /* 0x00000005e5071c10 */ /* 0x000fca00097fe4ff */
[----:B------:R1:W5:Y:S01]  /*1860*/  @P1 LDG.E R137, desc[UR56][R6.64] ;  /* 0x0000003806891981 */ /* 0x000362000c1e1900 */
[----:B------:R-:W-:Y:S01]  /*1870*/  IMAD.IADD R10, R27, 0x1, -R0 ;  /* 0x000000011b0a7824 */ /* 0x000fe200078e0a00 */
[----:B------:R-:W-:-:S03]  /*1880*/  PLOP3.LUT P2, PT, PT, PT, PT, 0x80, 0x0 ;  /* 0x000000000000781c */ /* 0x000fc60003f4f070 */
[----:B0-----:R-:W-:-:S05]  /*1890*/  IMAD.MOV R4, RZ, RZ, -R10 ;  /* 0x000000ffff047224 */ /* 0x001fca00078e0a0a */
[----:B------:R-:W-:Y:S01]  /*18a0*/  VIMNMX R4, RZ, R4, !PT ;  /* 0x00000004ff047248 */ /* 0x000fe20007fe0100 */
        /* <DEDUP_REMOVED lines=15> */
[----:B------:R-:W-:-:S04]  /*19a0*/  @P0 LEA.HI.SX32 R24, R0, R3, 0x1c ;  /* 0x0000000300180211 */ /* 0x000fc800078fe2ff */
[----:B------:R-:W-:-:S13]  /*19b0*/  ISETP.GT.AND P0, PT, R24, R123, PT ;  /* 0x0000007b1800720c */ /* 0x000fda0003f04270 */
[----:B-1----:R-:W-:Y:S05]  /*19c0*/  @!P0 BRA `(.L_x_3746) ;  /* 0x0000009400688947 */ /* 0x002fea0003800000 */
        /* <DEDUP_REMOVED lines=20> */
.L_x_3748:
[----:B------:R-:W-:Y:S05]  /*1b10*/  BSYNC B6 ;  /* 0x0000000000067941 */ /* 0x000fea0003800000 */
.L_x_3747:
        /* <DEDUP_REMOVED lines=20> */
.L_x_3750:
[----:B------:R-:W-:Y:S05]  /*1c60*/  BSYNC B6 ;  /* 0x0000000000067941 */ /* 0x000fea0003800000 */
.L_x_3749:
[----:B------:R-:W-:Y:S01]  /*1c70*/  ULDC.64 UR4, c[0x0][0x9f8] ;  /* 0x00027e0000047ab9 */ /* 0x000fe20000000a00 */
[----:B------:R-:W2:Y:S01]  /*1c80*/  LDL.LU R20, [R1] ;  /* 0x0000000001147983 */ /* 0x000ea20000300800 */
[----:B------:R-:W-:Y:S01]  /*1c90*/  ISETP.NE.U32.AND P0, PT, RZ, UR4, PT ;  /* 0x00000004ff007c0c */ /* 0x000fe2000bf05070 */
[----:B------:R-:W0:Y:S03]  /*1ca0*/  LDC.64 R96, c[0x0][0x3f8] ;  /* 0x0000fe00ff607b82 */ /* 0x000e260000000a00 */
[----:B------:R-:W-:-:S05]  /*1cb0*/  ISETP.NE.AND.EX P0, PT, RZ, UR5, PT, P0 ;  /* 0x00000005ff007c0c */ /* 0x000fca000bf05300 */
[----:B------:R-:W1:Y:S08]  /*1cc0*/  LDC R15, c[0x0][0x3f4] ;  /* 0x0000fd00ff0f7b82 */ /* 0x000e700000000800 */
[----:B------:R-:W-:Y:S01]  /*1cd0*/  @P0 IADD3 R4, P1, R228, UR4, RZ ;  /* 0x00000004e4040c10 */ /* 0x000fe2000ff3e0ff */
[----:B------:R-:W-:Y:S01]  /*1ce0*/  ULDC UR4, c[0x0][0x2f4] ;  /* 0x0000bd0000047ab9 */ /* 0x000fe20000000800 */
[----:B------:R-:W3:Y:S02]  /*1cf0*/  LDC.64 R90, c[0x0][0x408] ;  /* 0x00010200ff5a7b82 */ /* 0x000ee40000000a00 */
[----:B------:R-:W-:-:S05]  /*1d00*/  @P0 IADD3.X R5, R229, UR5, RZ, P1, !PT ;  /* 0x00000005e5050c10 */ /* 0x000fca0008ffe4ff */
[----:B------:R4:W2:Y:S01]  /*1d10*/  @P0 LDG.E R26, desc[UR56][R4.64] ;  /* 0x00000038041a0981 */ /* 0x0008a2000c1e1900 */
[----:B------:R-:W-:Y:S01]  /*1d20*/  ISETP.GE.AND P1, PT, R193, UR4, PT ;  /* 0x00000004c1007c0c */ /* 0x000fe2000bf26270 */
[-C--:B0-----:R-:W-:Y:S01]  /*1d30*/  IMAD.WIDE.U32 R98, R201, R96.reuse, R16 ;  /* 0x00000060c9627225 */ /* 0x081fe200078e0010 */
[----:B------:R-:W-:Y:S01]  /*1d40*/  ISETP.GE.AND P0, PT, R16, UR4, PT ;  /* 0x0000000410007c0c */ /* 0x000fe2000bf06270 */
[----:B------:R-:W0:Y:S01]  /*1d50*/  S2R R31, SR_TID.X ;  /* 0x00000000001f7919 */ /* 0x000e220000002100 */
[----:B------:R-:W-:Y:S01]  /*1d60*/  SEL R3, RZ, 0xffffffff, P1 ;  /* 0xffffffffff037807 */ /* 0x000fe20000800000 */
[----:B------:R-:W-:Y:S01]  /*1d70*/  IMAD.SHL.U32 R106, R96, 0x40, RZ ;  /* 0x00000040606a7824 */ /* 0x000fe200078e00ff */
[----:B------:R-:W-:Y:S01]  /*1d80*/  SEL R0, RZ, 0x1, P0 ;  /* 0x00000001ff007807 */ /* 0x000fe20000000000 */
[----:B------:R-:W0:Y:S01]  /*1d90*/  S2R R138, SR_TID.X ;  /* 0x00000000008a7919 */ /* 0x000e220000002100 */
[----:B------:R-:W-:Y:S01]  /*1da0*/  ISETP.GE.AND P0, PT, R192, UR4, PT ;  /* 0x00000004c0007c0c */ /* 0x000fe2000bf06270 */
[----:B------:R-:W-:Y:S01]  /*1db0*/  IMAD.SHL.U32 R3, R3, 0x2, RZ ;  /* 0x0000000203037824 */ /* 0x000fe200078e00ff */
[----:B----4-:R-:W-:Y:S01]  /*1dc0*/  SHF.R.S32.HI R5, RZ, 0x1f, R201 ;  /* 0x0000001fff057819 */ /* 0x010fe200000114c9 */
[----:B------:R-:W-:Y:S01]  /*1dd0*/  IMAD.IADD R125, R28, 0x1, R27 ;  /* 0x000000011c7d7824 */ /* 0x000fe200078e021b */
[----:B------:R-:W-:Y:S01]  /*1de0*/  ISETP.GE.AND P1, PT, R22, UR4, PT ;  /* 0x0000000416007c0c */ /* 0x000fe2000bf26270 */
[----:B-1----:R-:W-:Y:S01]  /*1df0*/  IMAD.SHL.U32 R122, R15, 0x2, RZ ;  /* 0x000000020f7a7824 */ /* 0x002fe200078e00ff */
[----:B------:R-:W-:Y:S01]  /*1e00*/  LOP3.LUT R0, R3, 0x2, R0, 0xe2, !PT ;  /* 0x0000000203007812 */ /* 0x000fe200078ee200 */
[----:B------:R-:W-:Y:S01]  /*1e10*/  IMAD R6, R5, R96, RZ ;  /* 0x0000006005067224 */ /* 0x000fe200078e02ff */
[----:B------:R-:W-:Y:S01]  /*1e20*/  SHF.R.S32.HI R195, RZ, 0x1f, R194 ;  /* 0x0000001fffc37819 */ /* 0x000fe200000114c2 */
[----:B---3--:R-:W-:Y:S01]  /*1e30*/  IMAD.WIDE.U32 R92, R201, R90, R16 ;  /* 0x0000005ac95c7225 */ /* 0x008fe200078e0010 */
[----:B------:R-:W-:-:S02]  /*1e40*/  SEL R3, RZ, 0x4, P0 ;  /* 0x00000004ff037807 */ /* 0x000fc40000000000 */
[----:B------:R-:W-:Y:S01]  /*1e50*/  SEL R4, RZ, 0x8, P1 ;  /* 0x00000008ff047807 */ /* 0x000fe20000800000 */
[----:B------:R-:W-:Y:S01]  /*1e60*/  IMAD R7, R201, R97, R6 ;  /* 0x00000061c9077224 */ /* 0x000fe200078e0206 */
[----:B------:R-:W-:Y:S01]  /*1e70*/  ISETP.GE.AND P2, PT, R19, UR4, PT ;  /* 0x0000000413007c0c */ /* 0x000fe2000bf46270 */
[----:B------:R-:W-:Y:S01]  /*1e80*/  IMAD.WIDE.U32 R100, R201, R96, R194 ;  /* 0x00000060c9647225 */ /* 0x000fe200078e00c2 */
[----:B------:R-:W-:Y:S02]  /*1e90*/  LOP3.LUT R0, R4, R0, R3, 0xfe, !PT ;  /* 0x0000000004007212 */ /* 0x000fe400078efe03 */
[----:B------:R-:W-:Y:S01]  /*1ea0*/  SEL R3, RZ, 0x10, P2 ;  /* 0x00000010ff037807 */ /* 0x000fe20001000000 */
[----:B------:R-:W-:Y:S01]  /*1eb0*/  IMAD.IADD R101, R101, 0x1, R7 ;  /* 0x0000000165657824 */ /* 0x000fe200078e0207 */
[----:B------:R-:W-:Y:S01]  /*1ec0*/  ISETP.GE.AND P0, PT, R16, R15, PT ;  /* 0x0000000f1000720c */ /* 0x000fe20003f06270 */
[----:B------:R-:W-:Y:S01]  /*1ed0*/  IMAD.IADD R99, R7, 0x1, R99 ;  /* 0x0000000107637824 */ /* 0x000fe200078e0263 */
[----:B------:R-:W-:Y:S01]  /*1ee0*/  LOP3.LUT R7, R0, R3, RZ, 0xfc, !PT ;  /* 0x0000000300077212 */ /* 0x000fe200078efcff */
[-C--:B------:R-:W-:Y:S01]  /*1ef0*/  IMAD R0, R5, R90.reuse, RZ ;  /* 0x0000005a05007224 */ /* 0x080fe200078e02ff */
[----:B------:R-:W-:Y:S01]  /*1f00*/  ISETP.GE.AND P1, PT, R193, R15, PT ;  /* 0x0000000fc100720c */ /* 0x000fe20003f26270 */
[----:B------:R-:W-:Y:S01]  /*1f10*/  IMAD.WIDE.U32 R94, R201, R90, R194 ;  /* 0x0000005ac95e7225 */ /* 0x000fe200078e00c2 */
[----:B------:R-:W-:-:S02]  /*1f20*/  SEL R3, R15, RZ, P0 ;  /* 0x000000ff0f037207 */ /* 0x000fc40000000000 */
[----:B------:R-:W-:Y:S01]  /*1f30*/  ISETP.GE.AND P3, PT, R192, R15, PT ;  /* 0x0000000fc000720c */ /* 0x000fe20003f66270 */
[----:B------:R-:W-:Y:S01]  /*1f40*/  IMAD R5, R201, R91, R0 ;  /* 0x0000005bc9057224 */ /* 0x000fe200078e0200 */
[C---:B------:R-:W-:Y:S01]  /*1f50*/  SEL R0, R15.reuse, RZ, P1 ;  /* 0x000000ff0f007207 */ /* 0x040fe20000800000 */
[----:B------:R-:W-:Y:S01]  /*1f60*/  IMAD.IADD R3, R16, 0x1, R3 ;  /* 0x0000000110037824 */ /* 0x000fe200078e0203 */
[----:B------:R-:W-:Y:S01]  /*1f70*/  SEL R9, R15, RZ, P3 ;  /* 0x000000ff0f097207 */ /* 0x000fe20001800000 */
[----:B------:R-:W-:Y:S01]  /*1f80*/  IMAD.IADD R95, R95, 0x1, R5 ;  /* 0x000000015f5f7824 */ /* 0x000fe200078e0205 */
[----:B------:R-:W-:Y:S01]  /*1f90*/  IADD3 R93, R5, R93, RZ ;  /* 0x0000005d055d7210 */ /* 0x000fe20007ffe0ff */
[----:B------:R-:W-:Y:S01]  /*1fa0*/  IMAD.IADD R5, R193, 0x1, R0 ;  /* 0x00000001c1057824 */ /* 0x000fe200078e0200 */
[----:B------:R-:W-:Y:S01]  /*1fb0*/  SHF.R.S32.HI R0, RZ, 0x1f, R3 ;  /* 0x0000001fff007819 */ /* 0x000fe20000011403 */
[----:B------:R-:W-:Y:S01]  /*1fc0*/  IMAD.IADD R10, R192, 0x1, R9 ;  /* 0x00000001c00a7824 */ /* 0x000fe200078e0209 */
[----:B------:R-:W-:Y:S01]  /*1fd0*/  SHF.R.U32.HI R21, RZ, 0x3, R203 ;  /* 0x00000003ff157819 */ /* 0x000fe200000116cb */
[----:B0-----:R-:W-:Y:S01]  /*1fe0*/  VIADD R31, R31, 0xffffff80 ;  /* 0xffffff801f1f7836 */ /* 0x001fe20000000000 */
[----:B------:R-:W-:Y:S01]  /*1ff0*/  SHF.R.S32.HI R6, RZ, 0x1f, R5 ;  /* 0x0000001fff067819 */ /* 0x000fe20000011405 */
[----:B-----5:R-:W-:Y:S01]  /*2000*/  IMAD.WIDE.U32 R100, R137, R96, R100 ;  /* 0x0000006089647225 */ /* 0x020fe200078e0064 */
[----:B------:R-:W-:-:S02]  /*2010*/  LEA.HI R4, R0, R3, RZ, 0x3 ;  /* 0x0000000300047211 */ /* 0x000fc400078f18ff */
[----:B------:R-:W-:Y:S01]  /*2020*/  LEA.HI R0, R0, R3, RZ, 0x6 ;  /* 0x0000000300007211 */ /* 0x000fe200078f30ff */
[----:B------:R-:W-:Y:S01]  /*2030*/  IMAD.WIDE.U32 R98, R137, R96, R98 ;  /* 0x0000006089627225 */ /* 0x000fe200078e0062 */
[CC--:B------:R-:W-:Y:S02]  /*2040*/  LEA.HI R8, R6.reuse, R5.reuse, RZ, 0x6 ;  /* 0x0000000506087211 */ /* 0x0c0fe400078f30ff */
[----:B------:R-:W-:Y:S01]  /*2050*/  SHF.R.S32.HI R11, RZ, 0x1f, R10 ;  /* 0x0000001fff0b7819 */ /* 0x000fe2000001140a */
[----:B------:R-:W-:Y:S01]  /*2060*/  IMAD R127, R91, 0x60, RZ ;  /* 0x000000605b7f7824 */ /* 0x000fe200078e02ff */
[----:B------:R-:W-:Y:S01]  /*2070*/  LEA.HI R5, R6, R5, RZ, 0x3 ;  /* 0x0000000506057211 */ /* 0x000fe200078f18ff */
[CC--:B------:R-:W-:Y:S01]  /*2080*/  IMAD.WIDE.U32 R94, R137.reuse, R90.reuse, R94 ;  /* 0x0000005a895e7225 */ /* 0x0c0fe200078e005e */
[----:B------:R-:W-:Y:S02]  /*2090*/  SHF.R.S32.HI R3, RZ, 0x6, R0 ;  /* 0x00000006ff037819 */ /* 0x000fe40000011400 */
[----:B------:R-:W-:Y:S01]  /*20a0*/  LOP3.LUT R0, R216, 0x38, R4, 0xf8, !PT ;  /* 0x00000038d8007812 */ /* 0x000fe200078ef804 */
[----:B------:R-:W-:Y:S01]  /*20b0*/  IMAD.WIDE.U32 R92, R137, R90, R92 ;  /* 0x0000005a895c7225 */ /* 0x000fe200078e005c */
[----:B------:R-:W-:-:S02]  /*20c0*/  LOP3.LUT R9, R203, 0x38, R4, 0xf8, !PT ;  /* 0x00000038cb097812 */ /* 0x000fc400078ef804 */
[-C--:B------:R-:W-:Y:S01]  /*20d0*/  LEA.HI R12, R11, R10.reuse, RZ, 0x3 ;  /* 0x0000000a0b0c7211 */ /* 0x080fe200078f18ff */
[C---:B------:R-:W-:Y:S01]  /*20e0*/  IMAD R136, R3.reuse, 0x1800, R218 ;  /* 0x0000180003887824 */ /* 0x040fe200078e02da */
[----:B------:R-:W-:Y:S01]  /*20f0*/  LOP3.LUT R6, R216, 0x38, R5, 0xf8, !PT ;  /* 0x00000038d8067812 */ /* 0x000fe200078ef805 */
[----:B------:R-:W-:Y:S01]  /*2100*/  IMAD R133, R3, 0x1800, R219 ;  /* 0x0000180003857824 */ /* 0x000fe200078e02db */
[----:B------:R-:W-:Y:S02]  /*2110*/  LEA.HI R10, R11, R10, RZ, 0x6 ;  /* 0x0000000a0b0a7211 */ /* 0x000fe400078f30ff */
[----:B------:R-:W-:Y:S02]  /*2120*/  SHF.R.S32.HI R8, RZ, 0x6, R8 ;  /* 0x00000006ff087819 */ /* 0x000fe40000011408 */
[----:B------:R-:W-:Y:S02]  /*2130*/  LOP3.LUT R3, R0, R217, RZ, 0x3c, !PT ;  /* 0x000000d900037212 */ /* 0x000fe400078e3cff */
[----:B------:R-:W-:Y:S01]  /*2140*/  LOP3.LUT R0, R9, R21, RZ, 0x3c, !PT ;  /* 0x0000001509007212 */ /* 0x000fe200078e3cff */
[----:B------:R-:W-:Y:S01]  /*2150*/  IMAD R134, R8, 0x1800, R218 ;  /* 0x0000180008867824 */ /* 0x000fe200078e02da */
[----:B------:R-:W-:Y:S01]  /*2160*/  LOP3.LUT R9, R6, R217, RZ, 0x3c, !PT ;  /* 0x000000d906097212 */ /* 0x000fe200078e3cff */
[----:B------:R-:W-:Y:S01]  /*2170*/  IMAD.IADD R136, R136, 0x1, R3 ;  /* 0x0000000188887824 */ /* 0x000fe200078e0203 */
[----:B------:R-:W-:Y:S01]  /*2180*/  LOP3.LUT P2, RZ, R224, 0x4, RZ, 0xc0, !PT ;  /* 0x00000004e0ff7812 */ /* 0x000fe2000784c0ff */
[----:B------:R-:W-:Y:S01]  /*2190*/  IMAD.IADD R133, R133, 0x1, R0 ;  /* 0x0000000185857824 */ /* 0x000fe200078e0200 */
[----:B------:R-:W-:Y:S01]  /*21a0*/  SHF.R.S32.HI R10, RZ, 0x6, R10 ;  /* 0x00000006ff0a7819 */ /* 0x000fe2000001140a */
[----:B------:R-:W-:Y:S01]  /*21b0*/  IMAD.IADD R134, R134, 0x1, R9 ;  /* 0x0000000186867824 */ /* 0x000fe200078e0209 */
[C-C-:B------:R-:W-:Y:S01]  /*21c0*/  LOP3.LUT R6, R203.reuse, 0x38, R12.reuse, 0xf8, !PT ;  /* 0x00000038cb067812 */ /* 0x140fe200078ef80c */
[----:B------:R-:W-:Y:S01]  /*21d0*/  IMAD R130, R8, 0x1800, R219 ;  /* 0x0000180008827824 */ /* 0x000fe200078e02db */
[----:B------:R-:W-:Y:S01]  /*21e0*/  LOP3.LUT R3, R203, 0x38, R5, 0xf8, !PT ;  /* 0x00000038cb037812 */ /* 0x000fe200078ef805 */
[----:B------:R-:W-:Y:S01]  /*21f0*/  IMAD R129, R10, 0x1800, R219 ;  /* 0x000018000a817824 */ /* 0x000fe200078e02db */
[----:B------:R-:W-:Y:S01]  /*2200*/  LOP3.LUT R0, R216, 0x38, R12, 0xf8, !PT ;  /* 0x00000038d8007812 */ /* 0x000fe200078ef80c */
[----:B------:R-:W-:Y:S01]  /*2210*/  IMAD R132, R10, 0x1800, R218 ;  /* 0x000018000a847824 */ /* 0x000fe200078e02da */
[----:B------:R-:W-:-:S02]  /*2220*/  LOP3.LUT R6, R6, R21, RZ, 0x3c, !PT ;  /* 0x0000001506067212 */ /* 0x000fc400078e3cff */
[----:B------:R-:W-:Y:S02]  /*2230*/  SHF.R.S32.HI R11, RZ, 0x1f, R137 ;  /* 0x0000001fff0b7819 */ /* 0x000fe40000011489 */
[----:B------:R-:W-:Y:S01]  /*2240*/  LOP3.LUT R9, R3, R21, RZ, 0x3c, !PT ;  /* 0x0000001503097212 */ /* 0x000fe200078e3cff */
[----:B------:R-:W-:Y:S01]  /*2250*/  IMAD.IADD R129, R129, 0x1, R6 ;  /* 0x0000000181817824 */ /* 0x000fe200078e0206 */
[----:B------:R-:W-:Y:S01]  /*2260*/  LOP3.LUT R3, R0, R217, RZ, 0x3c, !PT ;  /* 0x000000d900037212 */ /* 0x000fe200078e3cff */
[----:B------:R-:W-:Y:S01]  /*2270*/  IMAD R0, R11, R96, RZ ;  /* 0x000000600b007224 */ /* 0x000fe200078e02ff */
[----:B------:R-:W-:Y:S01]  /*2280*/  SHF.R.S32.HI R21, RZ, 0x1f, R31 ;  /* 0x0000001fff157819 */ /* 0x000fe2000001141f */
[----:B------:R-:W-:Y:S01]  /*2290*/  IMAD.IADD R130, R130, 0x1, R9 ;  /* 0x0000000182827824 */ /* 0x000fe200078e0209 */
[----:B------:R-:W-:Y:S01]  /*22a0*/  LOP3.LUT R6, R216, 0x18, R16, 0xf8, !PT ;  /* 0x00000018d8067812 */ /* 0x000fe200078ef810 */
[----:B------:R-:W-:Y:S01]  /*22b0*/  IMAD.IADD R132, R132, 0x1, R3 ;  /* 0x0000000184847824 */ /* 0x000fe200078e0203 */
[----:B------:R-:W-:Y:S01]  /*22c0*/  LEA.HI R21, R21, R31, RZ, 0x2 ;  /* 0x0000001f15157211 */ /* 0x000fe200078f10ff */
[----:B------:R-:W-:Y:S01]  /*22d0*/  IMAD R13, R137, R97, R0 ;  /* 0x00000061890d7224 */ /* 0x000fe200078e0200 */
[----:B------:R-:W-:Y:S01]  /*22e0*/  LOP3.LUT R3, R6, R217, RZ, 0x3c, !PT ;  /* 0x000000d906037212 */ /* 0x000fe200078e3cff */
[----:B------:R-:W-:Y:S01]  /*22f0*/  IMAD R0, R11, R90, RZ ;  /* 0x0000005a0b007224 */ /* 0x000fe200078e02ff */
[----:B------:R-:W-:Y:S01]  /*2300*/  LOP3.LUT R21, R21, 0xfffffffc, RZ, 0xc0, !PT ;  /* 0xfffffffc15157812 */ /* 0x000fe200078ec0ff */
[----:B------:R-:W-:Y:S01]  /*2310*/  IMAD R9, R97, 0x60, RZ ;  /* 0x0000006061097824 */ /* 0x000fe200078e02ff */
[----:B------:R-:W-:Y:S01]  /*2320*/  SHF.L.U64.HI R105, R96, 0x6, R97 ;  /* 0x0000000660697819 */ /* 0x000fe20000010261 */
[----:B------:R-:W-:Y:S01]  /*2330*/  IMAD.IADD R128, R218, 0x1, R3 ;  /* 0x00000001da807824 */ /* 0x000fe200078e0203 */
[----:B------:R-:W-:Y:S01]  /*2340*/  SHF.R.S32.HI R115, RZ, 0x3, R4 ;  /* 0x00000003ff737819 */ /* 0x000fe20000011404 */
[----:B------:R-:W-:Y:S01]  /*2350*/  IMAD.WIDE.U32 R96, R96, 0x60, RZ ;  /* 0x0000006060607825 */ /* 0x000fe200078e00ff */
[----:B------:R-:W-:-:S02]  /*2360*/  LOP3.LUT R3, R4, 0xfffffff8, RZ, 0xc0, !PT ;  /* 0xfffffff804037812 */ /* 0x000fc400078ec0ff */
[C---:B------:R-:W-:Y:S01]  /*2370*/  SHF.L.U64.HI R107, R90.reuse, 0x6, R91 ;  /* 0x000000065a6b7819 */ /* 0x040fe2000001025b */
[----:B------:R-:W-:Y:S01]  /*2380*/  IMAD R89, R137, R91, R0 ;  /* 0x0000005b89597224 */ /* 0x000fe200078e0200 */
[C---:B------:R-:W-:Y:S01]  /*2390*/  SHF.L.U32 R108, R90.reuse, 0x6, RZ ;  /* 0x000000065a6c7819 */ /* 0x040fe200000006ff */
[----:B------:R-:W-:Y:S01]  /*23a0*/  IMAD.WIDE.U32 R90, R90, 0x60, RZ ;  /* 0x000000605a5a7825 */ /* 0x000fe200078e00ff */
[----:B------:R-:W-:Y:S02]  /*23b0*/  SHF.R.S32.HI R114, RZ, 0x3, R5 ;  /* 0x00000003ff727819 */ /* 0x000fe40000011405 */
[----:B------:R-:W-:Y:S01]  /*23c0*/  LOP3.LUT R4, R5, 0xfffffff8, RZ, 0xc0, !PT ;  /* 0xfffffff805047812 */ /* 0x000fe200078ec0ff */
[----:B------:R-:W-:Y:S01]  /*23d0*/  IMAD.IADD R21, R31, 0x1, -R21 ;  /* 0x000000011f157824 */ /* 0x000fe200078e0a15 */
[----:B------:R-:W-:Y:S01]  /*23e0*/  LOP3.LUT R5, R12, 0xfffffff8, RZ, 0xc0, !PT ;  /* 0xfffffff80c057812 */ /* 0x000fe200078ec0ff */
[----:B------:R-:W-:Y:S01]  /*23f0*/  IMAD.IADD R126, R97, 0x1, R9 ;  /* 0x00000001617e7824 */ /* 0x000fe200078e0209 */
[----:B------:R-:W-:Y:S01]  /*2400*/  SHF.R.S32.HI R0, RZ, 0x1f, R30 ;  /* 0x0000001fff007819 */ /* 0x000fe2000001141e */
[----:B------:R-:W-:Y:S01]  /*2410*/  IMAD.IADD R103, R95, 0x1, R89 ;  /* 0x000000015f677824 */ /* 0x000fe200078e0259 */
[----:B------:R-:W-:Y:S01]  /*2420*/  LEA.HI R138, R138, 0x8, RZ, 0x19 ;  /* 0x000000088a8a7811 */ /* 0x000fe200078fc8ff */
[----:B------:R-:W-:Y:S01]  /*2430*/  IMAD R112, R21, 0x40, R201 ;  /* 0x0000004015707824 */ /* 0x000fe200078e02c9 */
[----:B------:R-:W-:Y:S01]  /*2440*/  IADD3 R89, R89, R93, RZ ;  /* 0x0000005d59597210 */ /* 0x000fe20007ffe0ff */
[----:B------:R-:W-:Y:S01]  /*2450*/  IMAD.IADD R127, R91, 0x1, R127 ;  /* 0x000000015b7f7824 */ /* 0x000fe200078e027f */
[----:B------:R-:W-:Y:S01]  /*2460*/  SHF.R.S32.HI R113, RZ, 0x3, R12 ;  /* 0x00000003ff717819 */ /* 0x000fe2000001140c */
[----:B------:R-:W-:Y:S01]  /*2470*/  IMAD.IADD R104, R101, 0x1, R13 ;  /* 0x0000000165687824 */ /* 0x000fe200078e020d */
[----:B------:R-:W-:Y:S01]  /*2480*/  SHF.R.S32.HI R111, RZ, 0x1f, R3 ;  /* 0x0000001fff6f7819 */ /* 0x000fe20000011403 */
[----:B------:R-:W-:Y:S01]  /*2490*/  IMAD.IADD R102, R13, 0x1, R99 ;  /* 0x000000010d667824 */ /* 0x000fe200078e0263 */
[----:B------:R-:W-:-:S02]  /*24a0*/  SHF.R.S32.HI R110, RZ, 0x1f, R4 ;  /* 0x0000001fff6e7819 */ /* 0x000fc40000011404 */
[----:B------:R-:W-:Y:S02]  /*24b0*/  SHF.R.S32.HI R109, RZ, 0x1f, R5 ;  /* 0x0000001fff6d7819 */ /* 0x000fe40000011405 */
[----:B--2---:R-:W-:-:S04]  /*24c0*/  LOP3.LUT R20, R20, 0xfffffffe, RZ, 0xc0, !PT ;  /* 0xfffffffe14147812 */ /* 0x004fc800078ec0ff */
[----:B------:R-:W-:-:S04]  /*24d0*/  @P3 LOP3.LUT R20, R20, 0x1, RZ, 0xfc, !PT ;  /* 0x0000000114143812 */ /* 0x000fc800078efcff */
[----:B------:R-:W-:-:S04]  /*24e0*/  LOP3.LUT R20, R20, 0xfffffffb, RZ, 0xc0, !PT ;  /* 0xfffffffb14147812 */ /* 0x000fc800078ec0ff */
[----:B------:R-:W-:Y:S02]  /*24f0*/  @P2 LOP3.LUT R20, R20, 0x4, RZ, 0xfc, !PT ;  /* 0x0000000414142812 */ /* 0x000fe400078efcff */
[----:B------:R-:W-:-:S03]  /*2500*/  ISETP.GE.AND P2, PT, R23, UR4, PT ;  /* 0x0000000417007c0c */ /* 0x000fc6000bf46270 */
[----:B------:R0:W-:Y:S01]  /*2510*/  STL [R1], R20 ;  /* 0x0000001401007387 */ /* 0x0001e20000100800 */
[----:B------:R-:W-:-:S04]  /*2520*/  SEL R6, RZ, 0x20, P2 ;  /* 0x00000020ff067807 */ /* 0x000fc80001000000 */
[C---:B0-----:R-:W-:Y:S02]  /*2530*/  LOP3.LUT R20, R7.reuse, R6, RZ, 0xfc, !PT ;  /* 0x0000000607147212 */ /* 0x041fe400078efcff */
[----:B------:R-:W-:Y:S02]  /*2540*/  LOP3.LUT R6, R7, 0x1, RZ, 0xc0, !PT ;  /* 0x0000000107067812 */ /* 0x000fe400078ec0ff */
[C---:B------:R-:W-:Y:S02]  /*2550*/  LOP3.LUT R7, R20.reuse, 0x2, RZ, 0xc0, !PT ;  /* 0x0000000214077812 */ /* 0x040fe400078ec0ff */
[C---:B------:R-:W-:Y:S02]  /*2560*/  LOP3.LUT R8, R20.reuse, 0x4, RZ, 0xc0, !PT ;  /* 0x0000000414087812 */ /* 0x040fe400078ec0ff */
[C---:B------:R-:W-:Y:S02]  /*2570*/  LOP3.LUT R9, R20.reuse, 0x8, RZ, 0xc0, !PT ;  /* 0x0000000814097812 */ /* 0x040fe400078ec0ff */
[----:B------:R-:W-:-:S02]  /*2580*/  LOP3.LUT R10, R20, 0x10, RZ, 0xc0, !PT ;  /* 0x00000010140a7812 */ /* 0x000fc400078ec0ff */
[----:B------:R-:W-:Y:S02]  /*2590*/  SHF.R.S32.HI R124, RZ, 0x1f, R26 ;  /* 0x0000001fff7c7819 */ /* 0x000fe4000001141a */
[----:B------:R-:W-:-:S07]  /*25a0*/  LOP3.LUT R20, R20, 0x20, RZ, 0xc0, !PT ;  /* 0x0000002014147812 */ /* 0x000fce00078ec0ff */
.L_x_3856:
[----:B--2---:R-:W2:Y:S01]  /*25b0*/  LDL.LU R35, [R1] ;  /* 0x0000000001237983 */ /* 0x004ea20000300800 */
[----:B------:R-:W0:Y:S01]  /*25c0*/  LDC R27, c[0x0][0x430] ;  /* 0x00010c00ff1b7b82 */ /* 0x000e220000000800 */
[----:B------:R-:W-:Y:S02]  /*25d0*/  VIADD R24, R24, 0xffffffff ;  /* 0xffffffff18187836 */ /* 0x000fe40000000000 */
[----:B------:R-:W-:Y:S02]  /*25e0*/  IMAD.MOV.U32 R21, RZ, RZ, RZ ;  /* 0x000000ffff157224 */ /* 0x000fe400078e00ff */
[----:B----4-:R-:W-:-:S03]  /*25f0*/  IMAD R12, R24, 0x60, R112 ;  /* 0x00000060180c7824 */ /* 0x010fc600078e0270 */
[----:B------:R-:W1:Y:S01]  /*2600*/  LDC R121, c[0x0][0x3f4] ;  /* 0x0000fd00ff797b82 */ /* 0x000e620000000800 */
[----:B------:R-:W-:Y:S01]  /*2610*/  IMAD.IADD R34, R125, 0x1, R12 ;  /* 0x000000017d227824 */ /* 0x000fe200078e020c */
[----:B------:R-:W-:-:S03]  /*2620*/  ISETP.GE.AND P2, PT, R12, R25, PT ;  /* 0x000000190c00720c */ /* 0x000fc60003f46270 */
[----:B------:R-:W-:Y:S01]  /*2630*/  IMAD.MOV.U32 R32, RZ, RZ, R34 ;  /* 0x000000ffff207224 */ /* 0x000fe200078e0022 */
[----:B------:R-:W-:Y:S02]  /*2640*/  ISETP.GT.OR P2, PT, R112, 0x5f, P2 ;  /* 0x0000005f7000780c */ /* 0x000fe40001744670 */
[----:B0-----:R-:W-:-:S11]  /*2650*/  ISETP.NE.AND P3, PT, R27, 0x1, PT ;  /* 0x000000011b00780c */ /* 0x001fd60003f65270 */
[----:B------:R-:W0:Y:S08]  /*2660*/  @!P2 LDC.64 R14, c[0x0][0x428] ;  /* 0x00010a00ff0eab82 */ /* 0x000e300000000a00 */
[----:B------:R-:W3:Y:S08]  /*2670*/  @!P2 LDC.64 R12, c[0x0][0x418] ;  /* 0x00010600ff0cab82 */ /* 0x000ef00000000a00 */
[----:B------:R-:W4:Y:S08]  /*2680*/  @P3 LDC R11, c[0x0][0x434] ;  /* 0x00010d00ff0b3b82 */ /* 0x000f300000000800 */
[----:B------:R-:W1:Y:S01]  /*2690*/  @P3 LDC R28, c[0x0][0x438] ;  /* 0x00010e00ff1c3b82 */ /* 0x000e620000000800 */
[----:B----4-:R-:W-:-:S05]  /*26a0*/  @P3 IMAD.HI.U32 R11, R34, R11, RZ ;  /* 0x0000000b220b3227 */ /* 0x010fca00078e00ff */
[----:B-1----:R-:W-:Y:S01]  /*26b0*/  @P3 SHF.R.U32.HI R32, RZ, R28, R11 ;  /* 0x0000001cff203219 */ /* 0x002fe2000001160b */
[----:B0-----:R-:W-:-:S03]  /*26c0*/  @!P2 IMAD R11, R124, R14, RZ ;  /* 0x0000000e7c0ba224 */ /* 0x001fc600078e02ff */
[--C-:B------:R-:W-:Y:S01]  /*26d0*/  @!P2 SHF.R.S32.HI R33, RZ, 0x1f, R32.reuse ;  /* 0x0000001fff21a819 */ /* 0x100fe20000011420 */
[C---:B------:R-:W-:Y:S02]  /*26e0*/  @!P2 IMAD R11, R26.reuse, R15, R11 ;  /* 0x0000000f1a0ba224 */ /* 0x040fe400078e020b */
[----:B------:R-:W-:-:S04]  /*26f0*/  @!P2 IMAD.WIDE.U32 R14, R26, R14, R32 ;  /* 0x0000000e1a0ea225 */ /* 0x000fc800078e0020 */
[----:B------:R-:W-:Y:S01]  /*2700*/  @!P2 IMAD.IADD R11, R15, 0x1, R11 ;  /* 0x000000010f0ba824 */ /* 0x000fe200078e020b */
[----:B---3--:R-:W-:-:S04]  /*2710*/  @!P2 LEA R12, P3, R14, R12, 0x2 ;  /* 0x0000000c0e0ca211 */ /* 0x008fc800078610ff */
[----:B------:R-:W-:-:S05]  /*2720*/  @!P2 LEA.HI.X R13, R14, R13, R11, 0x2, P3 ;  /* 0x0000000d0e0da211 */ /* 0x000fca00018f140b */
[----:B------:R0:W5:Y:S01]  /*2730*/  @!P2 LDG.E R21, desc[UR56][R12.64] ;  /* 0x000000380c15a981 */ /* 0x000162000c1e1900 */
[----:B------:R-:W-:Y:S01]  /*2740*/  ISETP.GT.AND P2, PT, R24, R123, PT ;  /* 0x0000007b1800720c */ /* 0x000fe20003f44270 */
[----:B------:R-:W-:Y:S01]  /*2750*/  IMAD R11, R18, 0x4800, R128 ;  /* 0x00004800120b7824 */ /* 0x000fe200078e0280 */
[----:B------:R-:W-:Y:S01]  /*2760*/  LOP3.LUT P4, RZ, R224, 0x4, RZ, 0xc0, !PT ;  /* 0x00000004e0ff7812 */ /* 0x000fe2000788c0ff */
[----:B------:R-:W-:Y:S01]  /*2770*/  IMAD.MOV R14, RZ, RZ, -R32 ;  /* 0x000000ffff0e7224 */ /* 0x000fe200078e0a20 */
[----:B------:R-:W-:Y:S05]  /*2780*/  YIELD ;  /* 0x0000000000007946 */ /* 0x000fea0003800000 */
[----:B------:R-:W-:Y:S01]  /*2790*/  VIADD R31, R11, 0x20 ;  /* 0x000000200b1f7836 */ /* 0x000fe20000000000 */
[----:B------:R-:W-:Y:S01]  /*27a0*/  BSSY B0, `(.L_x_3751) ;  /* 0x00007f3000007945 */ /* 0x000fe20003800000 */
[----:B------:R-:W-:-:S02]  /*27b0*/  IMAD R27, R27, R14, R34 ;  /* 0x0000000e1b1b7224 */ /* 0x000fc400078e0222 */
[C---:B------:R-:W-:Y:S02]  /*27c0*/  IMAD R28, R11.reuse, 0x2, R116 ;  /* 0x000000020b1c7824 */ /* 0x040fe400078e0274 */
[----:B------:R-:W-:-:S04]  /*27d0*/  @P4 VIADD R31, R11, 0xffffffe0 ;  /* 0xffffffe00b1f4836 */ /* 0x000fc80000000000 */
[----:B------:R-:W-:Y:S01]  /*27e0*/  IMAD R31, R31, 0x2, R116 ;  /* 0x000000021f1f7824 */ /* 0x000fe200078e0274 */
[----:B--2---:R-:W-:-:S04]  /*27f0*/  LOP3.LUT R35, R35, 0xfffffffd, RZ, 0xc0, !PT ;  /* 0xfffffffd23237812 */ /* 0x004fc800078ec0ff */
[----:B------:R-:W-:Y:S02]  /*2800*/  @P2 LOP3.LUT R35, R35, 0x2, RZ, 0xfc, !PT ;  /* 0x0000000223232812 */ /* 0x000fe400078efcff */
[----:B------:R-:W-:-:S03]  /*2810*/  ISETP.GE.AND P2, PT, R121, 0x1, PT ;  /* 0x000000017900780c */ /* 0x000fc60003f46270 */
[----:B------:R0:W-:Y:S10]  /*2820*/  STL [R1], R35 ;  /* 0x0000002301007387 */ /* 0x0001f40000100800 */
[----:B0-----:R-:W-:Y:S05]  /*2830*/  @!P2 BRA `(.L_x_3752) ;  /* 0x0000007400d0a947 */ /* 0x001fea0003800000 */
[----:B------:R-:W-:Y:S01]  /*2840*/  SHF.R.S32.HI R84, RZ, 0x1f, R27 ;  /* 0x0000001fff547819 */ /* 0x000fe2000001141b */
[----:B------:R-:W-:Y:S01]  /*2850*/  ULDC.64 UR4, c[0x0][0x300] ;  /* 0x0000c00000047ab9 */ /* 0x000fe20000000a00 */
[----:B-----5:R-:W-:Y:S01]  /*2860*/  SHF.R.S32.HI R85, RZ, 0x1f, R21 ;  /* 0x0000001fff557819 */ /* 0x020fe20000011415 */
[----:B------:R-:W-:Y:S01]  /*2870*/  IMAD.WIDE.U32 R12, R27, UR4, RZ ;  /* 0x000000041b0c7c25 */ /* 0x000fe2000f8e00ff */
[----:B------:R-:W-:Y:S02]  /*2880*/  ULDC.U8 UR6, c[0x0][0x410] ;  /* 0x0001040000067ab9 */ /* 0x000fe40000000000 */
[----:B------:R-:W-:Y:S01]  /*2890*/  ISETP.NE.AND P2, PT, RZ, UR6, PT ;  /* 0x00000006ff007c0c */ /* 0x000fe2000bf45270 */
[----:B------:R-:W-:Y:S02]  /*28a0*/  IMAD R14, R84, UR4, RZ ;  /* 0x00000004540e7c24 */ /* 0x000fe4000f8e02ff */
[----:B------:R-:W-:Y:S02]  /*28b0*/  IMAD R32, R127, R24, RZ ;  /* 0x000000187f207224 */ /* 0x000fe400078e02ff */
[----:B------:R-:W-:Y:S01]  /*28c0*/  IMAD R11, R27, UR5, R14 ;  /* 0x000000051b0b7c24 */ /* 0x000fe2000f8e020e */
[----:B------:R-:W-:Y:S01]  /*28d0*/  ULDC.64 UR4, c[0x0][0x310] ;  /* 0x0000c40000047ab9 */ /* 0x000fe20000000a00 */
[----:B------:R-:W-:-:S02]  /*28e0*/  IMAD R86, R24, -0x60, R25 ;  /* 0xffffffa018567824 */ /* 0x000fc400078e0219 */
[----:B------:R-:W-:Y:S01]  /*28f0*/  IMAD R14, R85, UR4, RZ ;  /* 0x00000004550e7c24 */ /* 0x000fe2000f8e02ff */
[----:B------:R-:W-:Y:S02]  /*2900*/  IADD3 R13, R13, R11, RZ ;  /* 0x0000000b0d0d7210 */ /* 0x000fe40007ffe0ff */
[----:B------:R-:W-:Y:S01]  /*2910*/  SHF.R.S32.HI R11, RZ, 0x1f, R24 ;  /* 0x0000001fff0b7819 */ /* 0x000fe20000011418 */
[C---:B------:R-:W-:Y:S01]  /*2920*/  IMAD R15, R21.reuse, UR5, R14 ;  /* 0x00000005150f7c24 */ /* 0x040fe2000f8e020e */
[----:B------:R-:W-:Y:S01]  /*2930*/  VIMNMX R86, R86, 0x60, PT ;  /* 0x0000006056567848 */ /* 0x000fe20003fe0100 */
[----:B------:R-:W-:Y:S01]  /*2940*/  IMAD.WIDE.U32 R12, R21, UR4, R12 ;  /* 0x00000004150c7c25 */ /* 0x000fe2000f8e000c */
[----:B------:R-:W-:-:S03]  /*2950*/  ULDC.64 UR4, c[0x0][0x308] ;  /* 0x0000c20000047ab9 */ /* 0x000fc60000000a00 */
[----:B------:R-:W-:Y:S02]  /*2960*/  IMAD.IADD R13, R13, 0x1, R15 ;  /* 0x000000010d0d7824 */ /* 0x000fe400078e020f */
[----:B------:R-:W-:Y:S02]  /*2970*/  IMAD R15, R0, UR4, RZ ;  /* 0x00000004000f7c24 */ /* 0x000fe4000f8e02ff */
[----:B------:R-:W-:Y:S02]  /*2980*/  IMAD R37, R11, R90, R32 ;  /* 0x0000005a0b257224 */ /* 0x000fe400078e0220 */
[C---:B------:R-:W-:Y:S02]  /*2990*/  IMAD R117, R30.reuse, UR5, R15 ;  /* 0x000000051e757c24 */ /* 0x040fe4000f8e020f */
[----:B------:R-:W-:Y:S01]  /*29a0*/  IMAD.WIDE.U32 R32, R30, UR4, R12 ;  /* 0x000000041e207c25 */ /* 0x000fe2000f8e000c */
[----:B------:R-:W-:-:S03]  /*29b0*/  ULDC.64 UR4, c[0x0][0x2e8] ;  /* 0x0000ba0000047ab9 */ /* 0x000fc60000000a00 */
[----:B------:R-:W-:Y:S01]  /*29c0*/  IMAD R14, R126, R24, RZ ;  /* 0x000000187e0e7224 */ /* 0x000fe200078e02ff */
[----:B------:R-:W-:Y:S01]  /*29d0*/  LEA R120, P3, R32, UR4, 0x1 ;  /* 0x0000000420787c11 */ /* 0x000fe2000f8608ff */
[----:B------:R-:W-:Y:S02]  /*29e0*/  IMAD.IADD R117, R33, 0x1, R117 ;  /* 0x0000000121757824 */ /* 0x000fe400078e0275 */
[----:B------:R-:W-:Y:S02]  /*29f0*/  IMAD R35, R11, R96, R14 ;  /* 0x000000600b237224 */ /* 0x000fe400078e020e */
[----:B------:R-:W-:Y:S01]  /*2a00*/  IMAD.WIDE.U32 R14, R96, R24, RZ ;  /* 0x00000018600e7225 */ /* 0x000fe200078e00ff */
[----:B------:R-:W-:-:S03]  /*2a10*/  LEA.HI.X R117, R32, UR5, R117, 0x1, P3 ;  /* 0x0000000520757c11 */ /* 0x000fc600098f0c75 */
[----:B------:R-:W-:-:S04]  /*2a20*/  IMAD.WIDE.U32 R12, R90, R24, RZ ;  /* 0x000000185a0c7225 */ /* 0x000fc800078e00ff */
[----:B------:R-:W-:Y:S02]  /*2a30*/  IMAD.IADD R11, R15, 0x1, R35 ;  /* 0x000000010f0b7824 */ /* 0x000fe400078e0223 */
[----:B------:R-:W-:Y:S01]  /*2a40*/  IMAD.IADD R80, R13, 0x1, R37 ;  /* 0x000000010d507824 */ /* 0x000fe200078e0225 */
[----:B------:R-:W-:Y:S06]  /*2a50*/  @!P2 BRA `(.L_x_3753) ;  /* 0x00000038006ca947 */ /* 0x000fec0003800000 */
[----:B------:R-:W-:Y:S01]  /*2a60*/  ISETP.GE.AND P3, PT, R201, R86, PT ;  /* 0x00000056c900720c */ /* 0x000fe20003f66270 */
        /* <DEDUP_REMOVED lines=14> */
[----:B------:R-:W-:Y:S06]  /*2b50*/  @P3 BRA `(.L_x_3755) ;  /* 0x0000000000a03947 */ /* 0x000fec0003800000 */
[----:B------:R-:W-:Y:S01]  /*2b60*/  IADD3 R35, P2, R100, R14, RZ ;  /* 0x0000000e64237210 */ /* 0x000fe20007f5e0ff */
[----:B------:R-:W-:Y:S01]  /*2b70*/  ULDC.64 UR4, c[0x0][0x3e8] ;  /* 0x0000fa0000047ab9 */ /* 0x000fe20000000a00 */
[----:B------:R-:W-:Y:S02]  /*2b80*/  CS2R R76, SRZ ;  /* 0x00000000004c7805 */ /* 0x000fe4000001ff00 */
[----:B------:R-:W-:Y:S01]  /*2b90*/  CS2R R78, SRZ ;  /* 0x00000000004e7805 */ /* 0x000fe2000001ff00 */
[----:B------:R-:W-:Y:S01]  /*2ba0*/  IMAD.X R36, R11, 0x1, R104, P2 ;  /* 0x000000010b247824 */ /* 0x000fe200010e0668 */
[----:B------:R-:W-:-:S04]  /*2bb0*/  LEA R34, P2, R35, UR4, 0x1 ;  /* 0x0000000423227c11 */ /* 0x000fc8000f8408ff */
[----:B------:R-:W-:Y:S01]  /*2bc0*/  LEA.HI.X R35, R35, UR5, R36, 0x1, P2 ;  /* 0x0000000523237c11 */ /* 0x000fe200090f0c24 */
[----:B------:R-:W-:Y:S01]  /*2bd0*/  ULDC.64 UR4, c[0x0][0x400] ;  /* 0x0001000000047ab9 */ /* 0x000fe20000000a00 */
[----:B------:R-:W-:-:S05]  /*2be0*/  IADD3 R37, P2, R94, R12, RZ ;  /* 0x0000000c5e257210 */ /* 0x000fca0007f5e0ff */
[----:B------:R-:W-:Y:S01]  /*2bf0*/  IMAD.X R38, R80, 0x1, R103, P2 ;  /* 0x0000000150267824 */ /* 0x000fe200010e0667 */
        /* <DEDUP_REMOVED lines=30> */
.L_x_3755:
[----:B------:R-:W-:Y:S05]  /*2de0*/  BSYNC B1 ;  /* 0x0000000000017941 */ /* 0x000fea0003800000 */
.L_x_3754:
        /* <DEDUP_REMOVED lines=10> */
[----:B------:R-:W-:Y:S02]  /*2e90*/  CS2R R42, SRZ ;  /* 0x00000000002a7805 */ /* 0x000fe4000001ff00 */
[----:B------:R-:W-:Y:S02]  /*2ea0*/  CS2R R46, SRZ ;  /* 0x00000000002e7805 */ /* 0x000fe4000001ff00 */
[----:B------:R-:W-:Y:S01]  /*2eb0*/  CS2R R50, SRZ ;  /* 0x0000000000327805 */ /* 0x000fe2000001ff00 */
[----:B-----5:R-:W-:Y:S01]  /*2ec0*/  IMAD.MOV.U32 R81, RZ, RZ, R56 ;  /* 0x000000ffff517224 */ /* 0x020fe200078e0038 */
[----:B------:R-:W-:Y:S01]  /*2ed0*/  CS2R R54, SRZ ;  /* 0x0000000000367805 */ /* 0x000fe2000001ff00 */
[----:B------:R-:W-:Y:S01]  /*2ee0*/  IMAD.MOV.U32 R82, RZ, RZ, R57 ;  /* 0x000000ffff527224 */ /* 0x000fe200078e0039 */
[----:B------:R-:W-:Y:S06]  /*2ef0*/  @P4 BRA `(.L_x_3757) ;  /* 0x0000000000a04947 */ /* 0x000fec0003800000 */
[----:B------:R-:W-:Y:S01]  /*2f00*/  IADD3 R14, P2, P5, R100, R14, R106 ;  /* 0x0000000e640e7210 */ /* 0x000fe20007d5e06a */
[----:B------:R-:W-:Y:S01]  /*2f10*/  ULDC.64 UR4, c[0x0][0x3e8] ;  /* 0x0000fa0000047ab9 */ /* 0x000fe20000000a00 */
[----:B------:R-:W-:Y:S02]  /*2f20*/  CS2R R52, SRZ ;  /* 0x0000000000347805 */ /* 0x000fe4000001ff00 */
[----:B------:R-:W-:Y:S02]  /*2f30*/  CS2R R54, SRZ ;  /* 0x0000000000367805 */ /* 0x000fe4000001ff00 */
[----:B------:R-:W-:Y:S02]  /*2f40*/  IADD3.X R13, R104, R11, R105, P2, P5 ;  /* 0x0000000b680d7210 */ /* 0x000fe400017ea469 */
[----:B------:R-:W-:-:S04]  /*2f50*/  IADD3 R11, P2, P5, R94, R12, R108 ;  /* 0x0000000c5e0b7210 */ /* 0x000fc80007d5e06c */
[----:B------:R-:W-:Y:S02]  /*2f60*/  IADD3.X R80, R103, R80, R107, P2, P5 ;  /* 0x0000005067507210 */ /* 0x000fe400017ea46b */
[----:B------:R-:W-:-:S04]  /*2f70*/  LEA R12, P2, R14, UR4, 0x1 ;  /* 0x000000040e0c7c11 */ /* 0x000fc8000f8408ff */
[----:B------:R-:W-:Y:S01]  /*2f80*/  LEA.HI.X R13, R14, UR5, R13, 0x1, P2 ;  /* 0x000000050e0d7c11 */ /* 0x000fe200090f0c0d */
[----:B------:R-:W-:Y:S02]  /*2f90*/  ULDC.64 UR4, c[0x0][0x400] ;  /* 0x0001000000047ab9 */ /* 0x000fe40000000a00 */
        /* <DEDUP_REMOVED lines=30> */
.L_x_3757:
[----:B------:R-:W-:Y:S05]  /*3180*/  BSYNC B1 ;  /* 0x0000000000017941 */ /* 0x000fea0003800000 */
.L_x_3756:
[----:B------:R-:W-:Y:S01]  /*3190*/  IMAD.MOV.U32 R11, RZ, RZ, R60 ;  /* 0x000000ffff0b7224 */ /* 0x000fe200078e003c */
[----:B0-----:R-:W-:Y:S01]  /*31a0*/  MOV R12, R61 ;  /* 0x0000003d000c7202 */ /* 0x001fe20000000f00 */
[----:B------:R-:W-:Y:S01]  /*31b0*/  IMAD.MOV.U32 R13, RZ, RZ, R68 ;  /* 0x000000ffff0d7224 */ /* 0x000fe200078e0044 */
[----:B------:R-:W-:Y:S01]  /*31c0*/  UISETP.NE.AND UP0, UPT, UR59, 0x3, UPT ;  /* 0x000000033b00788c */ /* 0x000fe2000bf05270 */
        /* <DEDUP_REMOVED lines=89> */
[----:B------:R-:W-:Y:S02]  /*3760*/  PRMT R163, R13, 0x7610, R163 ;  /* 0x000076100da37816 */ /* 0x000fe400000000a3 */
[----:B------:R-:W-:-:S02]  /*3770*/  PRMT R166, R12, 0x7610, R166 ;  /* 0x000076100ca67816 */ /* 0x000fc400000000a6 */
[----:B------:R-:W-:Y:S01]  /*3780*/  PRMT R167, R11, 0x7610, R167 ;  /* 0x000076100ba77816 */ /* 0x000fe200000000a7 */
[----:B------:R-:W-:Y:S06]  /*3790*/  @!P2 BRA `(.L_x_3758) ;  /* 0x000000000004a947 */ /* 0x000fec0003800000 */
[----:B------:R-:W-:Y:S01]  /*37a0*/  BPT.TRAP 0x1 ;  /* 0x000000040000795c */ /* 0x000fe20000300000 */
.L_x_3758:
[----:B------:R-:W-:Y:S01]  /*37b0*/  IMAD R87, R18, 0x8, R2 ;  /* 0x0000000812577824 */ /* 0x000fe200078e0202 */
[----:B------:R-:W-:Y:S01]  /*37c0*/  SHF.L.U32 R88, R202, 0x1f, RZ ;  /* 0x0000001fca587819 */ /* 0x000fe200000006ff */
[----:B------:R-:W-:Y:S03]  /*37d0*/  BSSY B1, `(.L_x_3759) ;  /* 0x0000003000017945 */ /* 0x000fe60003800000 */
[----:B------:R-:W0:Y:S02]  /*37e0*/  SYNCS.PHASECHK.TRANS64.TRYWAIT P5, [R87+URZ+0x30890], R88 ;  /* 0x03089058570075a7 */ /* 0x000e2400080a017f */
[----:B0-----:R-:W-:Y:S05]  /*37f0*/  @!P5 BRA `(.L_x_3760) ;  /* 0x000001d000f4d947 */ /* 0x001fea0003800000 */
.L_x_4082:
[----:B------:R-:W-:Y:S05]  /*3800*/  BSYNC B1 ;  /* 0x0000000000017941 */ /* 0x000fea0003800000 */
.L_x_3759:
[----:B------:R-:W-:-:S03]  /*3810*/  UMOV UR4, 0xffffffff ;  /* 0xffffffff00047882 */ /* 0x000fc60000000000 */
[----:B------:R-:W-:Y:S05]  /*3820*/  BRA.DIV UR4, `(.L_x_3761) ;  /* 0x000001d204fc7947 */ /* 0x000fea000b800000 */
[----:B------:R1:W2:Y:S04]  /*3830*/  SHFL.IDX PT, R82, R117, RZ, 0x1c1f ;  /* 0x001c1fff75527589 */ /* 0x0002a800000e0000 */
[----:B------:R1:W3:Y:S02]  /*3840*/  SHFL.IDX PT, R11, R120, RZ, 0x1c1f ;  /* 0x001c1fff780b7589 */ /* 0x0002e400000e0000 */
.L_x_4086:
        /* <DEDUP_REMOVED lines=11> */
[--C-:B------:R-:W-:Y:S02]  /*3900*/  SHF.R.U64 R76, R76, 0x10, R77.reuse ;  /* 0x000000104c4c7819 */ /* 0x100fe4000000124d */
[----:B------:R-:W-:Y:S02]  /*3910*/  SHF.R.U32.HI R151, RZ, 0x10, R77 ;  /* 0x00000010ff977819 */ /* 0x000fe4000001164d */
[--C-:B------:R-:W-:Y:S02]  /*3920*/  SHF.R.U64 R77, R78, 0x10, R79.reuse ;  /* 0x000000104e4d7819 */ /* 0x100fe4000000124f */
[----:B------:R-:W-:Y:S02]  /*3930*/  SHF.R.U32.HI R152, RZ, 0x10, R79 ;  /* 0x00000010ff987819 */ /* 0x000fe4000001164f */
[----:B------:R-:W-:Y:S01]  /*3940*/  PRMT R79, R153, 0x5410, R77 ;  /* 0x00005410994f7816 */ /* 0x000fe2000000004d */
[----:B0-----:R-:W-:Y:S01]  /*3950*/  IMAD.U32 R77, R13, 0x10000, RZ ;  /* 0x000100000d4d7824 */ /* 0x001fe200078e00ff */
[----:B------:R-:W-:-:S02]  /*3960*/  PRMT R76, R139, 0x5432, R76 ;  /* 0x000054328b4c7816 */ /* 0x000fc4000000004c */
[----:B------:R-:W-:Y:S02]  /*3970*/  LOP3.LUT R153, R13, 0xffff0000, RZ, 0xc0, !PT ;  /* 0xffff00000d997812 */ /* 0x000fe400078ec0ff */
[----:B------:R-:W-:Y:S02]  /*3980*/  LOP3.LUT R158, R79, 0xffff0000, RZ, 0xc0, !PT ;  /* 0xffff00004f9e7812 */ /* 0x000fe400078ec0ff */
[C---:B------:R-:W-:Y:S01]  /*3990*/  LOP3.LUT R78, R76.reuse, 0xffff0000, RZ, 0xc0, !PT ;  /* 0xffff00004c4e7812 */ /* 0x040fe200078ec0ff */
[----:B------:R-:W-:Y:S02]  /*39a0*/  IMAD.U32 R76, R76, 0x10000, RZ ;  /* 0x000100004c4c7824 */ /* 0x000fe400078e00ff */
[C---:B------:R-:W-:Y:S02]  /*39b0*/  FMUL.FTZ R160, R153.reuse, R158 ;  /* 0x0000009e99a07220 */ /* 0x040fe40000410000 */
[-C--:B------:R-:W-:Y:S02]  /*39c0*/  FMUL.FTZ R13, R153, R78.reuse ;  /* 0x0000004e990d7220 */ /* 0x080fe40000410000 */
[----:B------:R-:W-:-:S02]  /*39d0*/  FFMA.FTZ R78, R77, R78, -R160 ;  /* 0x0000004e4d4e7223 */ /* 0x000fc400000108a0 */
[----:B------:R-:W-:Y:S01]  /*39e0*/  FFMA.FTZ R77, R77, R158, R13 ;  /* 0x0000009e4d4d7223 */ /* 0x000fe2000001000d */
[----:B------:R-:W-:Y:S01]  /*39f0*/  PRMT R13, R155, 0x5410, R151 ;  /* 0x000054109b0d7816 */ /* 0x000fe20000000097 */
[----:B------:R-:W-:Y:S01]  /*3a00*/  IMAD.U32 R158, R15, 0x10000, RZ ;  /* 0x000100000f9e7824 */ /* 0x000fe200078e00ff */
[----:B------:R-:W-:Y:S02]  /*3a10*/  PRMT R151, R147, 0x5432, R152 ;  /* 0x0000543293977816 */ /* 0x000fe40000000098 */
[C---:B------:R-:W-:Y:S01]  /*3a20*/  LOP3.LUT R152, R14.reuse, 0xffff0000, RZ, 0xc0, !PT ;  /* 0xffff00000e987812 */ /* 0x040fe200078ec0ff */
[C---:B------:R-:W-:Y:S01]  /*3a30*/  IMAD.U32 R155, R13.reuse, 0x10000, RZ ;  /* 0x000100000d9b7824 */ /* 0x040fe200078e00ff */
[----:B------:R-:W-:Y:S01]  /*3a40*/  LOP3.LUT R13, R13, 0xffff0000, RZ, 0xc0, !PT ;  /* 0xffff00000d0d7812 */ /* 0x000fe200078ec0ff */
[C---:B------:R-:W-:Y:S01]  /*3a50*/  IMAD.U32 R153, R151.reuse, 0x10000, RZ ;  /* 0x0001000097997824 */ /* 0x040fe200078e00ff */
[----:B------:R-:W-:Y:S01]  /*3a60*/  LOP3.LUT R151, R151, 0xffff0000, RZ, 0xc0, !PT ;  /* 0xffff000097977812 */ /* 0x000fe200078ec0ff */
[----:B------:R-:W-:Y:S01]  /*3a70*/  IMAD.U32 R14, R14, 0x10000, RZ ;  /* 0x000100000e0e7824 */ /* 0x000fe200078e00ff */
[----:B------:R-:W-:Y:S01]  /*3a80*/  F2FP.BF16.F32.PACK_AB R77, R77, R78 ;  /* 0x0000004e4d4d723e */ /* 0x000fe200000010ff */
[C---:B------:R-:W-:Y:S01]  /*3a90*/  FMUL.FTZ R157, R152.reuse, R153 ;  /* 0x00000099989d7220 */ /* 0x040fe20000410000 */
[----:B------:R-:W-:-:S03]  /*3aa0*/  FMUL.FTZ R152, R152, R155 ;  /* 0x0000009b98987220 */ /* 0x000fc60000410000 */
[C---:B------:R-:W-:Y:S01]  /*3ab0*/  FFMA.FTZ R157, R14.reuse, R155, -R157 ;  /* 0x0000009b0e9d7223 */ /* 0x040fe2000001089d */
[----:B------:R-:W-:Y:S01]  /*3ac0*/  FFMA.FTZ R152, R14, R153, R152 ;  /* 0x000000990e987223 */ /* 0x000fe20000010098 */
[----:B------:R-:W-:-:S05]  /*3ad0*/  LOP3.LUT R14, R15, 0xffff0000, RZ, 0xc0, !PT ;  /* 0xffff00000f0e7812 */ /* 0x000fca00078ec0ff */
[C---:B------:R-:W-:Y:S01]  /*3ae0*/  FMUL.FTZ R15, R14.reuse, R151 ;  /* 0x000000970e0f7220 */ /* 0x040fe20000410000 */
[----:B------:R-:W-:-:S03]  /*3af0*/  FMUL.FTZ R14, R14, R13 ;  /* 0x0000000d0e0e7220 */ /* 0x000fc60000410000 */
[C---:B------:R-:W-:Y:S01]  /*3b00*/  FFMA.FTZ R15, R158.reuse, R13, -R15 ;  /* 0x0000000d9e0f7223 */ /* 0x040fe2000001080f */
[----:B------:R-:W-:Y:S01]  /*3b10*/  FFMA.FTZ R14, R158, R151, R14 ;  /* 0x000000979e0e7223 */ /* 0x000fe2000001000e */
[C---:B------:R-:W-:Y:S01]  /*3b20*/  LOP3.LUT R13, R12.reuse, 0xffff0000, RZ, 0xc0, !PT ;  /* 0xffff00000c0d7812 */ /* 0x040fe200078ec0ff */
[----:B------:R-:W-:Y:S02]  /*3b30*/  IMAD.U32 R158, R79, 0x10000, RZ ;  /* 0x000100004f9e7824 */ /* 0x000fe400078e00ff */
[----:B------:R-:W-:Y:S01]  /*3b40*/  IMAD.U32 R79, R12, 0x10000, RZ ;  /* 0x000100000c4f7824 */ /* 0x000fe200078e00ff */
[----:B------:R-:W-:Y:S01]  /*3b50*/  F2FP.BF16.F32.PACK_AB R15, R14, R15 ;  /* 0x0000000f0e0f723e */ /* 0x000fe200000010ff */
[C---:B------:R-:W-:Y:S01]  /*3b60*/  FMUL.FTZ R12, R13.reuse, R158 ;  /* 0x0000009e0d0c7220 */ /* 0x040fe20000410000 */
[-C--:B------:R-:W-:Y:S01]  /*3b70*/  FMUL.FTZ R13, R13, R76.reuse ;  /* 0x0000004c0d0d7220 */ /* 0x080fe20000410000 */
[----:B------:R-:W-:Y:S02]  /*3b80*/  F2FP.BF16.F32.PACK_AB R14, R152, R157 ;  /* 0x0000009d980e723e */ /* 0x000fe400000010ff */
[C---:B------:R-:W-:Y:S01]  /*3b90*/  FFMA.FTZ R12, R79.reuse, R76, -R12 ;  /* 0x0000004c4f0c7223 */ /* 0x040fe2000001080c */
[----:B------:R-:W-:-:S05]  /*3ba0*/  FFMA.FTZ R13, R79, R158, R13 ;  /* 0x0000009e4f0d7223 */ /* 0x000fca000001000d */
[----:B------:R-:W-:Y:S01]  /*3bb0*/  F2FP.BF16.F32.PACK_AB R12, R13, R12 ;  /* 0x0000000c0d0c723e */ /* 0x000fe200000010ff */
[----:B------:R-:W-:-:S07]  /*3bc0*/  IMAD.MOV.U32 R13, RZ, RZ, R77 ;  /* 0x000000ffff0d7224 */ /* 0x000fce00078e004d */
.L_x_3767:
[----:B------:R-:W-:Y:S05]  /*3bd0*/  BSYNC B3 ;  /* 0x0000000000037941 */ /* 0x000fea0003800000 */
.L_x_3766:
[----:B0-----:R4:W-:Y:S02]  /*3be0*/  ST.E.128 desc[UR56][R80.64], R12 ;  /* 0x0000000c50007985 */ /* 0x0019e4000c101d38 */
.L_x_3765:
[----:B------:R-:W-:Y:S05]  /*3bf0*/  BSYNC B2 ;  /* 0x0000000000027941 */ /* 0x000fea0003800000 */
.L_x_3764:
[----:B------:R-:W-:Y:S01]  /*3c00*/  ISETP.NE.AND P3, PT, R7, RZ, PT ;  /* 0x000000ff0700720c */ /* 0x000fe20003f65270 */
[----:B------:R-:W-:-:S12]  /*3c10*/  BSSY B2, `(.L_x_3768) ;  /* 0x0000039000027945 */ /* 0x000fd80003800000 */
[----:B------:R-:W-:Y:S05]  /*3c20*/  @!P3 BRA `(.L_x_3769) ;  /* 0x0000000000dcb947 */ /* 0x000fea0003800000 */
[----:B----4-:R4:W0:Y:S01]  /*3c30*/  LDS.128 R12, [R31+0x1e000] ;  /* 0x01e000001f0c7984 */ /* 0x0108220000000c00 */
[----:B------:R-:W-:Y:S01]  /*3c40*/  ISETP.GE.AND P3, PT, R206, R121, PT ;  /* 0x00000079ce00720c */ /* 0x000fe20003f66270 */
[----:B---3--:R-:W-:Y:S01]  /*3c50*/  IMAD.MOV.U32 R76, RZ, RZ, R11 ;  /* 0x000000ffff4c7224 */ /* 0x008fe200078e000b */
[----:B------:R-:W-:Y:S01]  /*3c60*/  SHF.L.U32 R79, R196, 0x3, RZ ;  /* 0x00000003c44f7819 */ /* 0x000fe200000006ff */
[----:B--2---:R-:W-:Y:S01]  /*3c70*/  IMAD.MOV.U32 R77, RZ, RZ, R82 ;  /* 0x000000ffff4d7224 */ /* 0x004fe200078e0052 */
[----:B------:R-:W-:Y:S03]  /*3c80*/  BSSY B3, `(.L_x_3770) ;  /* 0x0000030000037945 */ /* 0x000fe60003800000 */
[----:B------:R-:W-:-:S06]  /*3c90*/  IMAD.WIDE R76, R79, 0x2, R76 ;  /* 0x000000024f4c7825 */ /* 0x000fcc00078e024c */
[----:B----4-:R-:W-:Y:S05]  /*3ca0*/  @P3 BRA `(.L_x_3771) ;  /* 0x0000000000b43947 */ /* 0x010fea0003800000 */
[----:B------:R-:W-:Y:S02]  /*3cb0*/  SHF.R.U64 R74, R74, 0x10, R75 ;  /* 0x000000104a4a7819 */ /* 0x000fe4000000124b */
[--C-:B------:R-:W-:Y:S02]  /*3cc0*/  SHF.R.U64 R72, R72, 0x10, R73.reuse ;  /* 0x0000001048487819 */ /* 0x100fe40000001249 */
[----:B------:R-:W-:Y:S02]  /*3cd0*/  PRMT R74, R146, 0x5432, R74 ;  /* 0x00005432924a7816 */ /* 0x000fe4000000004a */
[----:B------:R-:W-:Y:S02]  /*3ce0*/  PRMT R72, R135, 0x5432, R72 ;  /* 0x0000543287487816 */ /* 0x000fe40000000048 */
[C---:B0-----:R-:W-:Y:S02]  /*3cf0*/  LOP3.LUT R81, R13.reuse, 0xffff0000, RZ, 0xc0, !PT ;  /* 0xffff00000d517812 */ /* 0x041fe400078ec0ff */
[C---:B------:R-:W-:Y:S01]  /*3d00*/  LOP3.LUT R80, R74.reuse, 0xffff0000, RZ, 0xc0, !PT ;  /* 0xffff00004a507812 */ /* 0x040fe200078ec0ff */
[----:B------:R-:W-:Y:S01]  /*3d10*/  IMAD.U32 R74, R74, 0x10000, RZ ;  /* 0x000100004a4a7824 */ /* 0x000fe200078e00ff */
[C---:B------:R-:W-:Y:S01]  /*3d20*/  LOP3.LUT R78, R72.reuse, 0xffff0000, RZ, 0xc0, !PT ;  /* 0xffff0000484e7812 */ /* 0x040fe200078ec0ff */
[----:B------:R-:W-:Y:S01]  /*3d30*/  IMAD.U32 R72, R72, 0x10000, RZ ;  /* 0x0001000048487824 */ /* 0x000fe200078e00ff */
[----:B------:R-:W-:Y:S01]  /*3d40*/  SHF.R.U32.HI R79, RZ, 0x10, R73 ;  /* 0x00000010ff4f7819 */ /* 0x000fe20000011649 */
[----:B------:R-:W-:-:S02]  /*3d50*/  IMAD.U32 R73, R13, 0x10000, RZ ;  /* 0x000100000d497824 */ /* 0x000fc400078e00ff */
[C---:B------:R-:W-:Y:S01]  /*3d60*/  FMUL.FTZ R152, R81.reuse, R80 ;  /* 0x0000005051987220 */ /* 0x040fe20000410000 */
[----:B------:R-:W-:Y:S01]  /*3d70*/  SHF.R.U32.HI R75, RZ, 0x10, R75 ;  /* 0x00000010ff4b7819 */ /* 0x000fe2000001164b */
[-C--:B------:R-:W-:Y:S02]  /*3d80*/  FMUL.FTZ R13, R81, R78.reuse ;  /* 0x0000004e510d7220 */ /* 0x080fe40000410000 */
[C---:B------:R-:W-:Y:S01]  /*3d90*/  FFMA.FTZ R78, R73.reuse, R78, -R152 ;  /* 0x0000004e494e7223 */ /* 0x040fe20000010898 */
[----:B------:R-:W-:Y:S01]  /*3da0*/  PRMT R75, R178, 0x5410, R75 ;  /* 0x00005410b24b7816 */ /* 0x000fe2000000004b */
[----:B------:R-:W-:Y:S01]  /*3db0*/  FFMA.FTZ R73, R73, R80, R13 ;  /* 0x0000005049497223 */ /* 0x000fe2000001000d */
        /* <DEDUP_REMOVED lines=10> */
[----:B------:R-:W-:Y:S01]  /*3e60*/  F2FP.BF16.F32.PACK_AB R73, R73, R78 ;  /* 0x0000004e4949723e */ /* 0x000fe200000010ff */
[C---:B------:R-:W-:Y:S02]  /*3e70*/  FFMA.FTZ R151, R14.reuse, R81, -R151 ;  /* 0x000000510e977223 */ /* 0x040fe40000010897 */
[----:B------:R-:W-:Y:S01]  /*3e80*/  FFMA.FTZ R80, R14, R79, R80 ;  /* 0x0000004f0e507223 */ /* 0x000fe20000010050 */
[----:B------:R-:W-:-:S05]  /*3e90*/  LOP3.LUT R14, R15, 0xffff0000, RZ, 0xc0, !PT ;  /* 0xffff00000f0e7812 */ /* 0x000fca00078ec0ff */
[C---:B------:R-:W-:Y:S01]  /*3ea0*/  FMUL.FTZ R15, R14.reuse, R75 ;  /* 0x0000004b0e0f7220 */ /* 0x040fe20000410000 */
[----:B------:R-:W-:-:S03]  /*3eb0*/  FMUL.FTZ R14, R14, R13 ;  /* 0x0000000d0e0e7220 */ /* 0x000fc60000410000 */
[----:B------:R-:W-:Y:S01]  /*3ec0*/  FFMA.FTZ R15, R152, R13, -R15 ;  /* 0x0000000d980f7223 */ /* 0x000fe2000001080f */
[----:B------:R-:W-:Y:S01]  /*3ed0*/  LOP3.LUT R13, R12, 0xffff0000, RZ, 0xc0, !PT ;  /* 0xffff00000c0d7812 */ /* 0x000fe200078ec0ff */
[----:B------:R-:W-:Y:S01]  /*3ee0*/  FFMA.FTZ R14, R152, R75, R14 ;  /* 0x0000004b980e7223 */ /* 0x000fe2000001000e */
[----:B------:R-:W-:-:S03]  /*3ef0*/  IMAD.U32 R75, R12, 0x10000, RZ ;  /* 0x000100000c4b7824 */ /* 0x000fc600078e00ff */
[C---:B------:R-:W-:Y:S01]  /*3f00*/  FMUL.FTZ R12, R13.reuse, R74 ;  /* 0x0000004a0d0c7220 */ /* 0x040fe20000410000 */
[-C--:B------:R-:W-:Y:S01]  /*3f10*/  FMUL.FTZ R13, R13, R72.reuse ;  /* 0x000000480d0d7220 */ /* 0x080fe20000410000 */
[----:B------:R-:W-:Y:S02]  /*3f20*/  F2FP.BF16.F32.PACK_AB R15, R14, R15 ;  /* 0x0000000f0e0f723e */ /* 0x000fe400000010ff */
[C---:B------:R-:W-:Y:S01]  /*3f30*/  FFMA.FTZ R12, R75.reuse, R72, -R12 ;  /* 0x000000484b0c7223 */ /* 0x040fe2000001080c */
[----:B------:R-:W-:Y:S01]  /*3f40*/  FFMA.FTZ R13, R75, R74, R13 ;  /* 0x0000004a4b0d7223 */ /* 0x000fe2000001000d */
[----:B------:R-:W-:-:S04]  /*3f50*/  F2FP.BF16.F32.PACK_AB R14, R80, R151 ;  /* 0x00000097500e723e */ /* 0x000fc800000010ff */
[----:B------:R-:W-:Y:S02]  /*3f60*/  F2FP.BF16.F32.PACK_AB R12, R13, R12 ;  /* 0x0000000c0d0c723e */ /* 0x000fe400000010ff */
[----:B------:R-:W-:-:S07]  /*3f70*/  MOV R13, R73 ;  /* 0x00000049000d7202 */ /* 0x000fce0000000f00 */
.L_x_3771:
[----:B------:R-:W-:Y:S05]  /*3f80*/  BSYNC B3 ;  /* 0x0000000000037941 */ /* 0x000fea0003800000 */
.L_x_3770:
[----:B0-----:R0:W-:Y:S02]  /*3f90*/  ST.E.128 desc[UR56][R76.64], R12 ;  /* 0x0000000c4c007985 */ /* 0x0011e4000c101d38 */
.L_x_3769:
[----:B------:R-:W-:Y:S05]  /*3fa0*/  BSYNC B2 ;  /* 0x0000000000027941 */ /* 0x000fea0003800000 */
.L_x_3768:
[----:B------:R-:W-:Y:S01]  /*3fb0*/  ISETP.NE.AND P3, PT, R8, RZ, PT ;  /* 0x000000ff0800720c */ /* 0x000fe20003f65270 */
[----:B------:R-:W-:-:S12]  /*3fc0*/  BSSY B2, `(.L_x_3772) ;  /* 0x0000039000027945 */ /* 0x000fd80003800000 */
[----:B------:R-:W-:Y:S05]  /*3fd0*/  @!P3 BRA `(.L_x_3773) ;  /* 0x0000000000dcb947 */ /* 0x000fea0003800000 */
[----:B0---4-:R0:W4:Y:S01]  /*3fe0*/  LDS.128 R12, [R28+0x21000] ;  /* 0x021000001c0c7984 */ /* 0x0111220000000c00 */
[----:B------:R-:W-:Y:S01]  /*3ff0*/  ISETP.GE.AND P3, PT, R204, R121, PT ;  /* 0x00000079cc00720c */ /* 0x000fe20003f66270 */
[----:B------:R-:W-:Y:S01]  /*4000*/  IMAD.SHL.U32 R75, R197, 0x8, RZ ;  /* 0x00000008c54b7824 */ /* 0x000fe200078e00ff */
[----:B------:R-:W-:Y:S01]  /*4010*/  BSSY B3, `(.L_x_3774) ;  /* 0x0000032000037945 */ /* 0x000fe20003800000 */
[----:B---3--:R-:W-:Y:S02]  /*4020*/  IMAD.MOV.U32 R72, RZ, RZ, R11 ;  /* 0x000000ffff487224 */ /* 0x008fe400078e000b */
[----:B--2---:R-:W-:Y:S02]  /*4030*/  IMAD.MOV.U32 R73, RZ, RZ, R82 ;  /* 0x000000ffff497224 */ /* 0x004fe400078e0052 */
[----:B------:R-:W-:-:S06]  /*4040*/  IMAD.WIDE R72, R75, 0x2, R72 ;  /* 0x000000024b487825 */ /* 0x000fcc00078e0248 */
[----:B0-----:R-:W-:Y:S05]  /*4050*/  @P3 BRA `(.L_x_3775) ;  /* 0x0000000000b43947 */ /* 0x001fea0003800000 */
[----:B------:R-:W-:Y:S01]  /*4060*/  SHF.R.U64 R70, R70, 0x10, R71 ;  /* 0x0000001046467819 */ /* 0x000fe20000001247 */
[----:B----4-:R-:W-:Y:S01]  /*4070*/  IMAD.U32 R75, R14, 0x10000, RZ ;  /* 0x000100000e4b7824 */ /* 0x010fe200078e00ff */
[----:B------:R-:W-:Y:S01]  /*4080*/  SHF.R.U64 R68, R68, 0x10, R69 ;  /* 0x0000001044447819 */ /* 0x000fe20000001245 */
[----:B------:R-:W-:Y:S01]  /*4090*/  IMAD.U32 R76, R15, 0x10000, RZ ;  /* 0x000100000f4c7824 */ /* 0x000fe200078e00ff */
[----:B------:R-:W-:Y:S02]  /*40a0*/  PRMT R70, R144, 0x5432, R70 ;  /* 0x0000543290467816 */ /* 0x000fe40000000046 */
[----:B------:R-:W-:Y:S02]  /*40b0*/  SHF.R.U32.HI R74, RZ, 0x10, R71 ;  /* 0x00000010ff4a7819 */ /* 0x000fe40000011647 */
[----:B------:R-:W-:Y:S02]  /*40c0*/  SHF.R.U32.HI R69, RZ, 0x10, R69 ;  /* 0x00000010ff457819 */ /* 0x000fe40000011645 */
[----:B------:R-:W-:-:S02]  /*40d0*/  LOP3.LUT R77, R13, 0xffff0000, RZ, 0xc0, !PT ;  /* 0xffff00000d4d7812 */ /* 0x000fc400078ec0ff */
[C---:B------:R-:W-:Y:S01]  /*40e0*/  LOP3.LUT R78, R70.reuse, 0xffff0000, RZ, 0xc0, !PT ;  /* 0xffff0000464e7812 */ /* 0x040fe200078ec0ff */
[----:B------:R-:W-:Y:S01]  /*40f0*/  IMAD.U32 R70, R70, 0x10000, RZ ;  /* 0x0001000046467824 */ /* 0x000fe200078e00ff */
[----:B------:R-:W-:Y:S02]  /*4100*/  PRMT R68, R131, 0x5432, R68 ;  /* 0x0000543283447816 */ /* 0x000fe40000000044 */
[----:B------:R-:W-:Y:S01]  /*4110*/  PRMT R74, R145, 0x5432, R74 ;  /* 0x00005432914a7816 */ /* 0x000fe2000000004a */
[----:B------:R-:W-:Y:S01]  /*4120*/  FMUL.FTZ R80, R77, R78 ;  /* 0x0000004e4d507220 */ /* 0x000fe20000410000 */
[----:B------:R-:W-:Y:S02]  /*4130*/  PRMT R69, R175, 0x5410, R69 ;  /* 0x00005410af457816 */ /* 0x000fe40000000045 */
        /* <DEDUP_REMOVED lines=9> */
[----:B------:R-:W-:-:S02]  /*41d0*/  IMAD.U32 R13, R12, 0x10000, RZ ;  /* 0x000100000c0d7824 */ /* 0x000fc400078e00ff */
[----:B------:R-:W-:Y:S01]  /*41e0*/  FMUL.FTZ R152, R14, R79 ;  /* 0x0000004f0e987220 */ /* 0x000fe20000410000 */
[----:B------:R-:W-:Y:S01]  /*41f0*/  LOP3.LUT R12, R12, 0xffff0000, RZ, 0xc0, !PT ;  /* 0xffff00000c0c7812 */ /* 0x000fe200078ec0ff */
[-C--:B------:R-:W-:Y:S01]  /*4200*/  FMUL.FTZ R14, R14, R81.reuse ;  /* 0x000000510e0e7220 */ /* 0x080fe20000410000 */
[----:B------:R-:W-:Y:S01]  /*4210*/  SHF.L.U32 R68, R68, 0x10, RZ ;  /* 0x0000001044447819 */ /* 0x000fe200000006ff */
[----:B------:R-:W-:Y:S01]  /*4220*/  FFMA.FTZ R152, R75, R81, -R152 ;  /* 0x000000514b987223 */ /* 0x000fe20000010898 */
[----:B------:R-:W-:Y:S01]  /*4230*/  LOP3.LUT R69, R69, 0xffff0000, RZ, 0xc0, !PT ;  /* 0xffff000045457812 */ /* 0x000fe200078ec0ff */
[----:B------:R-:W-:Y:S01]  /*4240*/  FFMA.FTZ R77, R15, R78, R77 ;  /* 0x0000004e0f4d7223 */ /* 0x000fe2000001004d */
        /* <DEDUP_REMOVED lines=13> */
[----:B------:R-:W-:-:S07]  /*4320*/  F2FP.BF16.F32.PACK_AB R15, R74, R15 ;  /* 0x0000000f4a0f723e */ /* 0x000fce00000010ff */
.L_x_3775:
[----:B------:R-:W-:Y:S05]  /*4330*/  BSYNC B3 ;  /* 0x0000000000037941 */ /* 0x000fea0003800000 */
.L_x_3774:
[----:B----4-:R0:W-:Y:S02]  /*4340*/  ST.E.128 desc[UR56][R72.64], R12 ;  /* 0x0000000c48007985 */ /* 0x0101e4000c101d38 */
.L_x_3773:
[----:B------:R-:W-:Y:S05]  /*4350*/  BSYNC B2 ;  /* 0x0000000000027941 */ /* 0x000fea0003800000 */
.L_x_3772:
        /* <DEDUP_REMOVED lines=9> */
[----:B------:R-:W-:Y:S01]  /*43f0*/  SHF.R.U64 R70, R66, 0x10, R67 ;  /* 0x0000001042467819 */ /* 0x000fe20000001243 */
[----:B----4-:R-:W-:Y:S01]  /*4400*/  IMAD.U32 R72, R15, 0x10000, RZ ;  /* 0x000100000f487824 */ /* 0x010fe200078e00ff */
[----:B------:R-:W-:Y:S02]  /*4410*/  SHF.R.U64 R71, R64, 0x10, R65 ;  /* 0x0000001040477819 */ /* 0x000fe40000001241 */
[----:B------:R-:W-:Y:S02]  /*4420*/  SHF.R.U32.HI R67, RZ, 0x10, R67 ;  /* 0x00000010ff437819 */ /* 0x000fe40000011643 */
[----:B------:R-:W-:Y:S02]  /*4430*/  PRMT R70, R140, 0x5432, R70 ;  /* 0x000054328c467816 */ /* 0x000fe40000000046 */
[----:B------:R-:W-:Y:S01]  /*4440*/  SHF.R.U32.HI R73, RZ, 0x10, R65 ;  /* 0x00000010ff497819 */ /* 0x000fe20000011641 */
[----:B------:R-:W-:Y:S01]  /*4450*/  IMAD.U32 R65, R14, 0x10000, RZ ;  /* 0x000100000e417824 */ /* 0x000fe200078e00ff */
[----:B------:R-:W-:-:S02]  /*4460*/  PRMT R71, R173, 0x5410, R71 ;  /* 0x00005410ad477816 */ /* 0x000fc40000000047 */
[----:B------:R-:W-:Y:S02]  /*4470*/  PRMT R67, R177, 0x5410, R67 ;  /* 0x00005410b1437816 */ /* 0x000fe40000000043 */
[----:B------:R-:W-:Y:S02]  /*4480*/  LOP3.LUT R77, R13, 0xffff0000, RZ, 0xc0, !PT ;  /* 0xffff00000d4d7812 */ /* 0x000fe400078ec0ff */
[C---:B------:R-:W-:Y:S01]  /*4490*/  LOP3.LUT R74, R70.reuse, 0xffff0000, RZ, 0xc0, !PT ;  /* 0xffff0000464a7812 */ /* 0x040fe200078ec0ff */
[----:B------:R-:W-:Y:S01]  /*44a0*/  IMAD.U32 R70, R70, 0x10000, RZ ;  /* 0x0001000046467824 */ /* 0x000fe200078e00ff */
[----:B------:R-:W-:Y:S01]  /*44b0*/  PRMT R66, R174, 0x5410, R73 ;  /* 0x00005410ae427816 */ /* 0x000fe20000000049 */
[----:B------:R-:W-:Y:S01]  /*44c0*/  IMAD.U32 R73, R67, 0x10000, RZ ;  /* 0x0001000043497824 */ /* 0x000fe200078e00ff */
[----:B------:R-:W-:Y:S01]  /*44d0*/  LOP3.LUT R76, R71, 0xffff0000, RZ, 0xc0, !PT ;  /* 0xffff0000474c7812 */ /* 0x000fe200078ec0ff */
[----:B------:R-:W-:Y:S01]  /*44e0*/  FMUL.FTZ R78, R77, R74 ;  /* 0x0000004a4d4e7220 */ /* 0x000fe20000410000 */
[----:B------:R-:W-:Y:S01]  /*44f0*/  LOP3.LUT R14, R14, 0xffff0000, RZ, 0xc0, !PT ;  /* 0xffff00000e0e7812 */ /* 0x000fe200078ec0ff */
[----:B------:R-:W-:Y:S01]  /*4500*/  IMAD.U32 R75, R66, 0x10000, RZ ;  /* 0x00010000424b7824 */ /* 0x000fe200078e00ff */
[----:B------:R-:W-:Y:S01]  /*4510*/  LOP3.LUT R64, R15, 0xffff0000, RZ, 0xc0, !PT ;  /* 0xffff00000f407812 */ /* 0x000fe200078ec0ff */
[----:B------:R-:W-:-:S02]  /*4520*/  IMAD.U32 R15, R13, 0x10000, RZ ;  /* 0x000100000d0f7824 */ /* 0x000fc400078e00ff */
[-C--:B------:R-:W-:Y:S01]  /*4530*/  FMUL.FTZ R77, R77, R76.reuse ;  /* 0x0000004c4d4d7220 */ /* 0x080fe20000410000 */
[----:B------:R-:W-:Y:S02]  /*4540*/  IMAD.U32 R13, R12, 0x10000, RZ ;  /* 0x000100000c0d7824 */ /* 0x000fe400078e00ff */
[----:B------:R-:W-:Y:S01]  /*4550*/  FMUL.FTZ R80, R14, R73 ;  /* 0x000000490e507220 */ /* 0x000fe20000410000 */
[----:B------:R-:W-:Y:S01]  /*4560*/  LOP3.LUT R12, R12, 0xffff0000, RZ, 0xc0, !PT ;  /* 0xffff00000c0c7812 */ /* 0x000fe200078ec0ff */
[C---:B------:R-:W-:Y:S01]  /*4570*/  FFMA.FTZ R78, R15.reuse, R76, -R78 ;  /* 0x0000004c0f4e7223 */ /* 0x040fe2000001084e */
[----:B------:R-:W-:Y:S01]  /*4580*/  FFMA.FTZ R77, R15, R74, R77 ;  /* 0x0000004a0f4d7223 */ /* 0x000fe2000001004d */
[-C--:B------:R-:W-:Y:S01]  /*4590*/  FMUL.FTZ R14, R14, R75.reuse ;  /* 0x0000004b0e0e7220 */ /* 0x080fe20000410000 */
[----:B------:R-:W-:Y:S01]  /*45a0*/  LOP3.LUT R67, R67, 0xffff0000, RZ, 0xc0, !PT ;  /* 0xffff000043437812 */ /* 0x000fe200078ec0ff */
[----:B------:R-:W-:Y:S01]  /*45b0*/  IMAD.U32 R71, R71, 0x10000, RZ ;  /* 0x0001000047477824 */ /* 0x000fe200078e00ff */
[----:B------:R-:W-:Y:S01]  /*45c0*/  LOP3.LUT R15, R66, 0xffff0000, RZ, 0xc0, !PT ;  /* 0xffff0000420f7812 */ /* 0x000fe200078ec0ff */
[C---:B------:R-:W-:Y:S01]  /*45d0*/  FFMA.FTZ R80, R65.reuse, R75, -R80 ;  /* 0x0000004b41507223 */ /* 0x040fe20000010850 */
[----:B------:R-:W-:Y:S01]  /*45e0*/  FFMA.FTZ R65, R65, R73, R14 ;  /* 0x0000004941417223 */ /* 0x000fe2000001000e */
[----:B------:R-:W-:Y:S01]  /*45f0*/  FMUL.FTZ R73, R64, R67 ;  /* 0x0000004340497220 */ /* 0x000fe20000410000 */
[CC--:B------:R-:W-:Y:S01]  /*4600*/  FMUL.FTZ R14, R12.reuse, R70.reuse ;  /* 0x000000460c0e7220 */ /* 0x0c0fe20000410000 */
[----:B------:R-:W-:Y:S01]  /*4610*/  FMUL.FTZ R75, R12, R71 ;  /* 0x000000470c4b7220 */ /* 0x000fe20000410000 */
        /* <DEDUP_REMOVED lines=10> */
.L_x_3779:
[----:B------:R-:W-:Y:S05]  /*46c0*/  BSYNC B3 ;  /* 0x0000000000037941 */ /* 0x000fea0003800000 */
.L_x_3778:
[----:B----4-:R0:W-:Y:S02]  /*46d0*/  ST.E.128 desc[UR56][R68.64], R12 ;  /* 0x0000000c44007985 */ /* 0x0101e4000c101d38 */
.L_x_3777:
[----:B------:R-:W-:Y:S05]  /*46e0*/  BSYNC B2 ;  /* 0x0000000000027941 */ /* 0x000fea0003800000 */
.L_x_3776:
        /* <DEDUP_REMOVED lines=9> */
[----:B------:R-:W-:Y:S01]  /*4780*/  SHF.R.U32.HI R66, RZ, 0x10, R61 ;  /* 0x00000010ff427819 */ /* 0x000fe2000001163d */
[----:B----4-:R-:W-:Y:S01]  /*4790*/  IMAD.U32 R68, R15, 0x10000, RZ ;  /* 0x000100000f447824 */ /* 0x010fe200078e00ff */
[----:B------:R-:W-:Y:S02]  /*47a0*/  SHF.R.U64 R69, R62, 0x10, R63 ;  /* 0x000000103e457819 */ /* 0x000fe4000000123f */
[----:B------:R-:W-:Y:S02]  /*47b0*/  SHF.R.U64 R67, R60, 0x10, R61 ;  /* 0x000000103c437819 */ /* 0x000fe4000000123d */
[----:B------:R-:W-:Y:S02]  /*47c0*/  SHF.R.U32.HI R70, RZ, 0x10, R63 ;  /* 0x00000010ff467819 */ /* 0x000fe4000001163f */
[----:B------:R-:W-:Y:S02]  /*47d0*/  PRMT R62, R119, 0x5432, R66 ;  /* 0x00005432773e7816 */ /* 0x000fe40000000042 */
[----:B------:R-:W-:-:S02]  /*47e0*/  PRMT R66, R118, 0x5432, R69 ;  /* 0x0000543276427816 */ /* 0x000fc40000000045 */
[----:B------:R-:W-:Y:S01]  /*47f0*/  PRMT R67, R172, 0x5410, R67 ;  /* 0x00005410ac437816 */ /* 0x000fe20000000043 */
[----:B------:R-:W-:Y:S01]  /*4800*/  IMAD.U32 R71, R62, 0x10000, RZ ;  /* 0x000100003e477824 */ /* 0x000fe200078e00ff */
[----:B------:R-:W-:Y:S02]  /*4810*/  PRMT R63, R83, 0x5432, R70 ;  /* 0x00005432533f7816 */ /* 0x000fe40000000046 */
[----:B------:R-:W-:Y:S02]  /*4820*/  LOP3.LUT R73, R13, 0xffff0000, RZ, 0xc0, !PT ;  /* 0xffff00000d497812 */ /* 0x000fe400078ec0ff */
[C---:B------:R-:W-:Y:S01]  /*4830*/  LOP3.LUT R70, R66.reuse, 0xffff0000, RZ, 0xc0, !PT ;  /* 0xffff000042467812 */ /* 0x040fe200078ec0ff */
        /* <DEDUP_REMOVED lines=8> */
[----:B------:R-:W-:Y:S01]  /*48c0*/  IMAD.U32 R15, R13, 0x10000, RZ ;  /* 0x000100000d0f7824 */ /* 0x000fe200078e00ff */
[----:B------:R-:W-:Y:S01]  /*48d0*/  LOP3.LUT R63, R63, 0xffff0000, RZ, 0xc0, !PT ;  /* 0xffff00003f3f7812 */ /* 0x000fe200078ec0ff */
[----:B------:R-:W-:-:S02]  /*48e0*/  IMAD.U32 R13, R12, 0x10000, RZ ;  /* 0x000100000c0d7824 */ /* 0x000fc400078e00ff */
[----:B------:R-:W-:Y:S01]  /*48f0*/  FMUL.FTZ R76, R14, R69 ;  /* 0x000000450e4c7220 */ /* 0x000fe20000410000 */
[----:B------:R-:W-:Y:S01]  /*4900*/  LOP3.LUT R12, R12, 0xffff0000, RZ, 0xc0, !PT ;  /* 0xffff00000c0c7812 */ /* 0x000fe200078ec0ff */
[C---:B------:R-:W-:Y:S01]  /*4910*/  FFMA.FTZ R74, R15.reuse, R72, -R74 ;  /* 0x000000480f4a7223 */ /* 0x040fe2000001084a */
[----:B------:R-:W-:Y:S01]  /*4920*/  FFMA.FTZ R73, R15, R70, R73 ;  /* 0x000000460f497223 */ /* 0x000fe20000010049 */
[-C--:B------:R-:W-:Y:S01]  /*4930*/  FMUL.FTZ R14, R14, R71.reuse ;  /* 0x000000470e0e7220 */ /* 0x080fe20000410000 */
[----:B------:R-:W-:Y:S01]  /*4940*/  LOP3.LUT R15, R62, 0xffff0000, RZ, 0xc0, !PT ;  /* 0xffff00003e0f7812 */ /* 0x000fe200078ec0ff */
[----:B------:R-:W-:Y:S02]  /*4950*/  IMAD.U32 R67, R67, 0x10000, RZ ;  /* 0x0001000043437824 */ /* 0x000fe400078e00ff */
        /* <DEDUP_REMOVED lines=15> */
.L_x_3783:
[----:B------:R-:W-:Y:S05]  /*4a50*/  BSYNC B3 ;  /* 0x0000000000037941 */ /* 0x000fea0003800000 */
.L_x_3782:
[----:B----4-:R0:W-:Y:S02]  /*4a60*/  ST.E.128 desc[UR56][R64.64], R12 ;  /* 0x0000000c40007985 */ /* 0x0101e4000c101d38 */
.L_x_3781:
[----:B------:R-:W-:Y:S05]  /*4a70*/  BSYNC B2 ;  /* 0x0000000000027941 */ /* 0x000fea0003800000 */
.L_x_3780:
        /* <DEDUP_REMOVED lines=11> */
[----:B------:R-:W-:Y:S02]  /*4b30*/  SHF.R.U32.HI R58, RZ, 0x10, R59 ;  /* 0x00000010ff3a7819 */ /* 0x000fe4000001163b */
[----:B------:R-:W-:Y:S02]  /*4b40*/  SHF.R.U32.HI R62, RZ, 0x10, R57 ;  /* 0x00000010ff3e7819 */ /* 0x000fe40000011639 */
[----:B------:R-:W-:Y:S02]  /*4b50*/  PRMT R170, R170, 0x5410, R63 ;  /* 0x00005410aaaa7816 */ /* 0x000fe4000000003f */
[----:B------:R-:W-:-:S02]  /*4b60*/  PRMT R168, R168, 0x5410, R65 ;  /* 0x00005410a8a87816 */ /* 0x000fc40000000041 */
[----:B------:R-:W-:Y:S02]  /*4b70*/  PRMT R171, R171, 0x5410, R58 ;  /* 0x00005410abab7816 */ /* 0x000fe4000000003a */
[----:B------:R-:W-:Y:S02]  /*4b80*/  PRMT R169, R169, 0x5410, R62 ;  /* 0x00005410a9a97816 */ /* 0x000fe4000000003e */
[----:B------:R-:W-:Y:S02]  /*4b90*/  LOP3.LUT R58, R13, 0xffff0000, RZ, 0xc0, !PT ;  /* 0xffff00000d3a7812 */ /* 0x000fe400078ec0ff */
[----:B------:R-:W-:Y:S01]  /*4ba0*/  LOP3.LUT R64, R170, 0xffff0000, RZ, 0xc0, !PT ;  /* 0xffff0000aa407812 */ /* 0x000fe200078ec0ff */
[----:B------:R-:W-:Y:S01]  /*4bb0*/  IMAD.U32 R63, R169, 0x10000, RZ ;  /* 0x00010000a93f7824 */ /* 0x000fe200078e00ff */
[----:B------:R-:W-:Y:S01]  /*4bc0*/  LOP3.LUT R62, R168, 0xffff0000, RZ, 0xc0, !PT ;  /* 0xffff0000a83e7812 */ /* 0x000fe200078ec0ff */
[----:B------:R-:W-:Y:S01]  /*4bd0*/  IMAD.U32 R170, R170, 0x10000, RZ ;  /* 0x00010000aaaa7824 */ /* 0x000fe200078e00ff */
[----:B------:R-:W-:Y:S01]  /*4be0*/  SHF.L.U32 R59, R13, 0x10, RZ ;  /* 0x000000100d3b7819 */ /* 0x000fe200000006ff */
[----:B------:R-:W-:Y:S01]  /*4bf0*/  FMUL.FTZ R66, R58, R64 ;  /* 0x000000403a427220 */ /* 0x000fe20000410000 */
[----:B------:R-:W-:Y:S01]  /*4c00*/  LOP3.LUT R57, R14, 0xffff0000, RZ, 0xc0, !PT ;  /* 0xffff00000e397812 */ /* 0x000fe200078ec0ff */
[----:B------:R-:W-:Y:S01]  /*4c10*/  FMUL.FTZ R65, R58, R62 ;  /* 0x0000003e3a417220 */ /* 0x000fe20000410000 */
[C---:B------:R-:W-:Y:S01]  /*4c20*/  LOP3.LUT R11, R15.reuse, 0xffff0000, RZ, 0xc0, !PT ;  /* 0xffff00000f0b7812 */ /* 0x040fe200078ec0ff */
[----:B------:R-:W-:Y:S01]  /*4c30*/  IMAD.U32 R14, R15, 0x10000, RZ ;  /* 0x000100000f0e7824 */ /* 0x000fe200078e00ff */
[C---:B------:R-:W-:Y:S01]  /*4c40*/  LOP3.LUT R58, R12.reuse, 0xffff0000, RZ, 0xc0, !PT ;  /* 0xffff00000c3a7812 */ /* 0x040fe200078ec0ff */
[----:B------:R-:W-:-:S02]  /*4c50*/  IMAD.U32 R13, R12, 0x10000, RZ ;  /* 0x000100000c0d7824 */ /* 0x000fc400078e00ff */
[----:B------:R-:W-:Y:S01]  /*4c60*/  FFMA.FTZ R12, R59, R62, -R66 ;  /* 0x0000003e3b0c7223 */ /* 0x000fe20000010842 */
[----:B------:R-:W-:Y:S02]  /*4c70*/  IMAD.U32 R15, R171, 0x10000, RZ ;  /* 0x00010000ab0f7824 */ /* 0x000fe400078e00ff */
[----:B------:R-:W-:Y:S01]  /*4c80*/  FFMA.FTZ R59, R59, R64, R65 ;  /* 0x000000403b3b7223 */ /* 0x000fe20000010041 */
[----:B------:R-:W-:Y:S01]  /*4c90*/  FMUL.FTZ R65, R57, R63 ;  /* 0x0000003f39417220 */ /* 0x000fe20000410000 */
[----:B------:R-:W-:Y:S01]  /*4ca0*/  LOP3.LUT R171, R171, 0xffff0000, RZ, 0xc0, !PT ;  /* 0xffff0000abab7812 */ /* 0x000fe200078ec0ff */
[-C--:B------:R-:W-:Y:S01]  /*4cb0*/  FMUL.FTZ R67, R57, R15.reuse ;  /* 0x0000000f39437220 */ /* 0x080fe20000410000 */
[----:B------:R-:W-:Y:S01]  /*4cc0*/  LOP3.LUT R169, R169, 0xffff0000, RZ, 0xc0, !PT ;  /* 0xffff0000a9a97812 */ /* 0x000fe200078ec0ff */
[----:B------:R-:W-:Y:S02]  /*4cd0*/  IMAD.U32 R168, R168, 0x10000, RZ ;  /* 0x00010000a8a87824 */ /* 0x000fe400078e00ff */
[C---:B------:R-:W-:Y:S01]  /*4ce0*/  FFMA.FTZ R62, R56.reuse, R15, R65 ;  /* 0x0000000f383e7223 */ /* 0x040fe20000010041 */
[----:B------:R-:W-:Y:S01]  /*4cf0*/  FFMA.FTZ R57, R56, R63, -R67 ;  /* 0x0000003f38397223 */ /* 0x000fe20000010843 */
        /* <DEDUP_REMOVED lines=12> */
.L_x_3785:
[----:B------:R-:W-:Y:S05]  /*4dc0*/  BSYNC B2 ;  /* 0x0000000000027941 */ /* 0x000fea0003800000 */
.L_x_3784:
[----:B----4-:R0:W-:Y:S02]  /*4dd0*/  ST.E.128 desc[UR56][R60.64], R12 ;  /* 0x0000000c3c007985 */ /* 0x0101e4000c101d38 */
.L_x_3763:
[----:B------:R-:W-:Y:S05]  /*4de0*/  BSYNC B1 ;  /* 0x0000000000017941 */ /* 0x000fea0003800000 */
.L_x_3762:
[----:B------:R-:W-:-:S03]  /*4df0*/  UMOV UR4, 0xffffffff ;  /* 0xffffffff00047882 */ /* 0x000fc60000000000 */
[----:B------:R-:W-:Y:S05]  /*4e00*/  BRA.DIV UR4, `(.L_x_3786) ;  /* 0x000001be04d07947 */ /* 0x000fea000b800000 */
[----:B-1----:R-:W1:Y:S04]  /*4e10*/  SHFL.IDX PT, R117, R117, 0x1, 0x1c1f ;  /* 0x003c1f0075757f89 */ /* 0x002e6800000e0000 */
[----:B------:R-:W0:Y:S02]  /*4e20*/  SHFL.IDX PT, R120, R120, 0x1, 0x1c1f ;  /* 0x003c1f0078787f89 */ /* 0x000e2400000e0000 */
.L_x_4090:
[----:B------:R-:W-:Y:S05]  /*4e30*/  @P4 BRA `(.L_x_3787) ;  /* 0x0000005800244947 */ /* 0x000fea0003800000 */
[----:B------:R-:W-:Y:S01]  /*4e40*/  ISETP.NE.AND P3, PT, R6, RZ, PT ;  /* 0x000000ff0600720c */ /* 0x000fe20003f65270 */
[----:B------:R-:W-:-:S12]  /*4e50*/  BSSY B1, `(.L_x_3788) ;  /* 0x0000036000017945 */ /* 0x000fd80003800000 */
[----:B------:R-:W-:Y:S05]  /*4e60*/  @!P3 BRA `(.L_x_3789) ;  /* 0x0000000000d0b947 */ /* 0x000fea0003800000 */
[----:B0---4-:R0:W4:Y:S01]  /*4e70*/  LDS.128 R12, [R28+0x20000] ;  /* 0x020000001c0c7984 */ /* 0x0111220000000c00 */
[C---:B------:R-:W-:Y:S01]  /*4e80*/  LEA R56, P3, R16.reuse, R120, 0x1 ;  /* 0x0000007810387211 */ /* 0x040fe200078608ff */
[----:B------:R-:W-:Y:S03]  /*4e90*/  BSSY B2, `(.L_x_3790) ;  /* 0x0000030000027945 */ /* 0x000fe60003800000 */
[----:B-1----:R-:W-:Y:S02]  /*4ea0*/  LEA.HI.X R57, R16, R117, R17, 0x1, P3 ;  /* 0x0000007510397211 */ /* 0x002fe400018f0c11 */
[----:B------:R-:W-:-:S13]  /*4eb0*/  ISETP.GE.AND P3, PT, R194, R121, PT ;  /* 0x00000079c200720c */ /* 0x000fda0003f66270 */
[----:B0-----:R-:W-:Y:S05]  /*4ec0*/  @P3 BRA `(.L_x_3791) ;  /* 0x0000000000b03947 */ /* 0x001fea0003800000 */
[--C-:B------:R-:W-:Y:S01]  /*4ed0*/  SHF.R.U64 R59, R52, 0x10, R53.reuse ;  /* 0x00000010343b7819 */ /* 0x100fe20000001235 */
[----:B----4-:R-:W-:Y:S01]  /*4ee0*/  IMAD.U32 R52, R14, 0x10000, RZ ;  /* 0x000100000e347824 */ /* 0x010fe200078e00ff */
[----:B------:R-:W-:Y:S02]  /*4ef0*/  SHF.R.U32.HI R60, RZ, 0x10, R53 ;  /* 0x00000010ff3c7819 */ /* 0x000fe40000011635 */
[--C-:B------:R-:W-:Y:S02]  /*4f00*/  SHF.R.U64 R53, R54, 0x10, R55.reuse ;  /* 0x0000001036357819 */ /* 0x100fe40000001237 */
        /* <DEDUP_REMOVED lines=10> */
[----:B------:R-:W-:Y:S01]  /*4fb0*/  LOP3.LUT R54, R14, 0xffff0000, RZ, 0xc0, !PT ;  /* 0xffff00000e367812 */ /* 0x000fe200078ec0ff */
[C---:B------:R-:W-:Y:S01]  /*4fc0*/  IMAD.U32 R14, R15.reuse, 0x10000, RZ ;  /* 0x000100000f0e7824 */ /* 0x040fe200078e00ff */
[----:B---3--:R-:W-:Y:S01]  /*4fd0*/  LOP3.LUT R11, R15, 0xffff0000, RZ, 0xc0, !PT ;  /* 0xffff00000f0b7812 */ /* 0x008fe200078ec0ff */
[----:B------:R-:W-:Y:S01]  /*4fe0*/  FMUL.FTZ R62, R53, R60 ;  /* 0x0000003c353e7220 */ /* 0x000fe20000410000 */
[----:B------:R-:W-:Y:S01]  /*4ff0*/  IMAD.U32 R15, R13, 0x10000, RZ ;  /* 0x000100000d0f7824 */ /* 0x000fe200078e00ff */
[----:B------:R-:W-:Y:S01]  /*5000*/  SHF.L.U32 R55, R165, 0x10, RZ ;  /* 0x00000010a5377819 */ /* 0x000fe200000006ff */
[----:B------:R-:W-:Y:S01]  /*5010*/  FMUL.FTZ R53, R53, R58 ;  /* 0x0000003a35357220 */ /* 0x000fe20000410000 */
[----:B------:R-:W-:-:S02]  /*5020*/  IMAD.U32 R13, R12, 0x10000, RZ ;  /* 0x000100000c0d7824 */ /* 0x000fc400078e00ff */
[----:B------:R-:W-:Y:S01]  /*5030*/  FFMA.FTZ R62, R15, R58, -R62 ;  /* 0x0000003a0f3e7223 */ /* 0x000fe2000001083e */
[----:B------:R-:W-:Y:S01]  /*5040*/  LOP3.LUT R167, R167, 0xffff0000, RZ, 0xc0, !PT ;  /* 0xffff0000a7a77812 */ /* 0x000fe200078ec0ff */
[----:B------:R-:W-:Y:S01]  /*5050*/  FFMA.FTZ R53, R15, R60, R53 ;  /* 0x0000003c0f357223 */ /* 0x000fe20000010035 */
[C---:B------:R-:W-:Y:S01]  /*5060*/  FMUL.FTZ R15, R54.reuse, R55 ;  /* 0x00000037360f7220 */ /* 0x040fe20000410000 */
        /* <DEDUP_REMOVED lines=18> */
.L_x_3791:
[----:B------:R-:W-:Y:S05]  /*5190*/  BSYNC B2 ;  /* 0x0000000000027941 */ /* 0x000fea0003800000 */
.L_x_3790:
[----:B----4-:R0:W-:Y:S02]  /*51a0*/  ST.E.128 desc[UR56][R56.64], R12 ;  /* 0x0000000c38007985 */ /* 0x0101e4000c101d38 */
.L_x_3789:
[----:B------:R-:W-:Y:S05]  /*51b0*/  BSYNC B1 ;  /* 0x0000000000017941 */ /* 0x000fea0003800000 */
.L_x_3788:
[----:B------:R-:W-:Y:S01]  /*51c0*/  ISETP.NE.AND P3, PT, R7, RZ, PT ;  /* 0x000000ff0700720c */ /* 0x000fe20003f65270 */
[----:B------:R-:W-:-:S12]  /*51d0*/  BSSY B1, `(.L_x_3792) ;  /* 0x000003a000017945 */ /* 0x000fd80003800000 */
[----:B------:R-:W-:Y:S05]  /*51e0*/  @!P3 BRA `(.L_x_3793) ;  /* 0x0000000000e0b947 */ /* 0x000fea0003800000 */
[----:B0---4-:R0:W4:Y:S01]  /*51f0*/  LDS.128 R12, [R31+0x20000] ;  /* 0x020000001f0c7984 */ /* 0x0111220000000c00 */
[----:B------:R-:W-:Y:S01]  /*5200*/  ISETP.GE.AND P3, PT, R206, R121, PT ;  /* 0x00000079ce00720c */ /* 0x000fe20003f66270 */
[----:B---3--:R-:W-:Y:S01]  /*5210*/  IMAD.SHL.U32 R11, R196, 0x8, RZ ;  /* 0x00000008c40b7824 */ /* 0x008fe200078e00ff */
[----:B------:R-:W-:Y:S01]  /*5220*/  BSSY B2, `(.L_x_3794) ;  /* 0x0000033000027945 */ /* 0x000fe20003800000 */
[----:B------:R-:W-:Y:S02]  /*5230*/  IMAD.MOV.U32 R52, RZ, RZ, R120 ;  /* 0x000000ffff347224 */ /* 0x000fe400078e0078 */
[----:B-1----:R-:W-:Y:S02]  /*5240*/  IMAD.MOV.U32 R53, RZ, RZ, R117 ;  /* 0x000000ffff357224 */ /* 0x002fe400078e0075 */
[----:B------:R-:W-:-:S06]  /*5250*/  IMAD.WIDE R52, R11, 0x2, R52 ;  /* 0x000000020b347825 */ /* 0x000fcc00078e0234 */
        /* <DEDUP_REMOVED lines=15> */
[C---:B------:R-:W-:Y:S01]  /*5350*/  LOP3.LUT R55, R162.reuse, 0xffff0000, RZ, 0xc0, !PT ;  /* 0xffff0000a2377812 */ /* 0x040fe200078ec0ff */
[----:B------:R-:W-:Y:S01]  /*5360*/  IMAD.U32 R162, R162, 0x10000, RZ ;  /* 0x00010000a2a27824 */ /* 0x000fe200078e00ff */
[C---:B------:R-:W-:Y:S01]  /*5370*/  LOP3.LUT R51, R159.reuse, 0xffff0000, RZ, 0xc0, !PT ;  /* 0xffff00009f337812 */ /* 0x040fe200078ec0ff */
[----:B------:R-:W-:Y:S01]  /*5380*/  IMAD.U32 R159, R159, 0x10000, RZ ;  /* 0x000100009f9f7824 */ /* 0x000fe200078e00ff */
[----:B------:R-:W-:Y:S01]  /*5390*/  SHF.L.U32 R54, R161, 0x10, RZ ;  /* 0x00000010a1367819 */ /* 0x000fe200000006ff */
[----:B------:R-:W-:Y:S01]  /*53a0*/  FMUL.FTZ R57, R13, R55 ;  /* 0x000000370d397220 */ /* 0x000fe20000410000 */
[----:B------:R-:W-:Y:S01]  /*53b0*/  LOP3.LUT R50, R15, 0xffff0000, RZ, 0xc0, !PT ;  /* 0xffff00000f327812 */ /* 0x000fe200078ec0ff */
[-C--:B------:R-:W-:Y:S01]  /*53c0*/  FMUL.FTZ R58, R13, R51.reuse ;  /* 0x000000330d3a7220 */ /* 0x080fe20000410000 */
[C---:B------:R-:W-:Y:S01]  /*53d0*/  FMUL.FTZ R13, R49.reuse, R56 ;  /* 0x00000038310d7220 */ /* 0x040fe20000410000 */
[----:B------:R-:W-:Y:S01]  /*53e0*/  LOP3.LUT R12, R12, 0xffff0000, RZ, 0xc0, !PT ;  /* 0xffff00000c0c7812 */ /* 0x000fe200078ec0ff */
[-C--:B------:R-:W-:Y:S01]  /*53f0*/  FMUL.FTZ R49, R49, R54.reuse ;  /* 0x0000003631317220 */ /* 0x080fe20000410000 */
[----:B------:R-:W-:Y:S01]  /*5400*/  LOP3.LUT R163, R163, 0xffff0000, RZ, 0xc0, !PT ;  /* 0xffff0000a3a37812 */ /* 0x000fe200078ec0ff */
[C---:B------:R-:W-:Y:S01]  /*5410*/  FFMA.FTZ R57, R14.reuse, R51, -R57 ;  /* 0x000000330e397223 */ /* 0x040fe20000010839 */
[----:B------:R-:W-:Y:S01]  /*5420*/  LOP3.LUT R161, R161, 0xffff0000, RZ, 0xc0, !PT ;  /* 0xffff0000a1a17812 */ /* 0x000fe200078ec0ff */
[----:B------:R-:W-:Y:S01]  /*5430*/  FFMA.FTZ R58, R14, R55, R58 ;  /* 0x000000370e3a7223 */ /* 0x000fe2000001003a */
[C---:B------:R-:W-:Y:S01]  /*5440*/  FFMA.FTZ R54, R48.reuse, R54, -R13 ;  /* 0x0000003630367223 */ /* 0x040fe2000001080d */
[----:B------:R-:W-:Y:S01]  /*5450*/  FFMA.FTZ R49, R48, R56, R49 ;  /* 0x0000003830317223 */ /* 0x000fe20000010031 */
[----:B------:R-:W-:-:S02]  /*5460*/  IMAD.U32 R15, R15, 0x10000, RZ ;  /* 0x000100000f0f7824 */ /* 0x000fc400078e00ff */
[----:B------:R-:W-:Y:S01]  /*5470*/  FMUL.FTZ R48, R50, R163 ;  /* 0x000000a332307220 */ /* 0x000fe20000410000 */
[CC--:B------:R-:W-:Y:S01]  /*5480*/  FMUL.FTZ R14, R12.reuse, R162.reuse ;  /* 0x000000a20c0e7220 */ /* 0x0c0fe20000410000 */
[----:B------:R-:W-:Y:S01]  /*5490*/  FMUL.FTZ R13, R12, R159 ;  /* 0x0000009f0c0d7220 */ /* 0x000fe20000410000 */
        /* <DEDUP_REMOVED lines=11> */
.L_x_3795:
[----:B------:R-:W-:Y:S05]  /*5550*/  BSYNC B2 ;  /* 0x0000000000027941 */ /* 0x000fea0003800000 */
.L_x_3794:
[----:B----4-:R0:W-:Y:S02]  /*5560*/  ST.E.128 desc[UR56][R52.64], R12 ;  /* 0x0000000c34007985 */ /* 0x0101e4000c101d38 */
.L_x_3793:
[----:B------:R-:W-:Y:S05]  /*5570*/  BSYNC B1 ;  /* 0x0000000000017941 */ /* 0x000fea0003800000 */
.L_x_3792:
        /* <DEDUP_REMOVED lines=31> */
[-C--:B------:R-:W-:Y:S01]  /*5770*/  FMUL.FTZ R54, R13, R47.reuse ;  /* 0x0000002f0d367220 */ /* 0x080fe20000410000 */
[----:B------:R-:W-:Y:S01]  /*5780*/  FMUL.FTZ R13, R45, R52 ;  /* 0x000000342d0d7220 */ /* 0x000fe20000410000 */
[----:B------:R-:W-:Y:S01]  /*5790*/  LOP3.LUT R46, R15, 0xffff0000, RZ, 0xc0, !PT ;  /* 0xffff00000f2e7812 */ /* 0x000fe200078ec0ff */
        /* <DEDUP_REMOVED lines=8> */
[C---:B------:R-:W-:Y:S01]  /*5820*/  FMUL.FTZ R14, R12.reuse, R154 ;  /* 0x0000009a0c0e7220 */ /* 0x040fe20000410000 */
[----:B------:R-:W-:Y:S01]  /*5830*/  FMUL.FTZ R13, R12, R149 ;  /* 0x000000950c0d7220 */ /* 0x000fe20000410000 */
[----:B------:R-:W-:-:S02]  /*5840*/  IMAD.U32 R15, R15, 0x10000, RZ ;  /* 0x000100000f0f7824 */ /* 0x000fc400078e00ff */
[C---:B------:R-:W-:Y:S01]  /*5850*/  FMUL.FTZ R44, R46.reuse, R156 ;  /* 0x0000009c2e2c7220 */ /* 0x040fe20000410000 */
        /* <DEDUP_REMOVED lines=11> */
.L_x_3799:
[----:B------:R-:W-:Y:S05]  /*5910*/  BSYNC B2 ;  /* 0x0000000000027941 */ /* 0x000fea0003800000 */
.L_x_3798:
[----:B----4-:R0:W-:Y:S02]  /*5920*/  ST.E.128 desc[UR56][R48.64], R12 ;  /* 0x0000000c30007985 */ /* 0x0101e4000c101d38 */
.L_x_3797:
[----:B------:R-:W-:Y:S05]  /*5930*/  BSYNC B1 ;  /* 0x0000000000017941 */ /* 0x000fea0003800000 */
.L_x_3796:
        /* <DEDUP_REMOVED lines=9> */
[----:B------:R-:W-:Y:S01]  /*59d0*/  SHF.R.U64 R48, R40, 0x10, R41 ;  /* 0x0000001028307819 */ /* 0x000fe20000001229 */
[----:B----4-:R-:W-:Y:S01]  /*59e0*/  IMAD.U32 R40, R14, 0x10000, RZ ;  /* 0x000100000e287824 */ /* 0x010fe200078e00ff */
[--C-:B------:R-:W-:Y:S02]  /*59f0*/  SHF.R.U64 R46, R42, 0x10, R43.reuse ;  /* 0x000000102a2e7819 */ /* 0x100fe4000000122b */
[----:B------:R-:W-:Y:S02]  /*5a00*/  SHF.R.U32.HI R43, RZ, 0x10, R43 ;  /* 0x00000010ff2b7819 */ /* 0x000fe4000001162b */
[----:B---3--:R-:W-:Y:S02]  /*5a10*/  SHF.R.U32.HI R11, RZ, 0x10, R41 ;  /* 0x00000010ff0b7819 */ /* 0x008fe40000011629 */
        /* <DEDUP_REMOVED lines=41> */
.L_x_3803:
[----:B------:R-:W-:Y:S05]  /*5cb0*/  BSYNC B2 ;  /* 0x0000000000027941 */ /* 0x000fea0003800000 */
.L_x_3802:
[----:B----4-:R0:W-:Y:S02]  /*5cc0*/  ST.E.128 desc[UR56][R44.64], R12 ;  /* 0x0000000c2c007985 */ /* 0x0101e4000c101d38 */
.L_x_3801:
[----:B------:R-:W-:Y:S05]  /*5cd0*/  BSYNC B1 ;  /* 0x0000000000017941 */ /* 0x000fea0003800000 */
.L_x_3800:
        /* <DEDUP_REMOVED lines=11> */
[--C-:B---3--:R-:W-:Y:S02]  /*5d90*/  SHF.R.U64 R11, R38, 0x10, R39.reuse ;  /* 0x00000010260b7819 */ /* 0x108fe40000001227 */
        /* <DEDUP_REMOVED lines=16> */
[C---:B------:R-:W-:Y:S01]  /*5ea0*/  FMUL.FTZ R45, R13.reuse, R43 ;  /* 0x0000002b0d2d7220 */ /* 0x040fe20000410000 */
[----:B------:R-:W-:Y:S01]  /*5eb0*/  LOP3.LUT R12, R12, 0xffff0000, RZ, 0xc0, !PT ;  /* 0xffff00000c0c7812 */ /* 0x000fe200078ec0ff */
        /* <DEDUP_REMOVED lines=25> */
.L_x_3807:
[----:B------:R-:W-:Y:S05]  /*6050*/  BSYNC B2 ;  /* 0x0000000000027941 */ /* 0x000fea0003800000 */
.L_x_3806:
[----:B----4-:R0:W-:Y:S02]  /*6060*/  ST.E.128 desc[UR56][R40.64], R12 ;  /* 0x0000000c28007985 */ /* 0x0101e4000c101d38 */
.L_x_3805:
[----:B------:R-:W-:Y:S05]  /*6070*/  BSYNC B1 ;  /* 0x0000000000017941 */ /* 0x000fea0003800000 */
.L_x_3804:
[----:B------:R-:W-:-:S13]  /*6080*/  ISETP.NE.AND P3, PT, R20, RZ, PT ;  /* 0x000000ff1400720c */ /* 0x000fda0003f65270 */
        /* <DEDUP_REMOVED lines=29> */
[----:B------:R-:W-:Y:S01]  /*6260*/  LOP3.LUT R34, R15, 0xffff0000, RZ, 0xc0, !PT ;  /* 0xffff00000f227812 */ /* 0x000fe200078ec0ff */
[----:B------:R-:W-:Y:S01]  /*6270*/  FMUL.FTZ R13, R33, R40 ;  /* 0x00000028210d7220 */ /* 0x000fe20000410000 */
[----:B------:R-:W-:Y:S01]  /*6280*/  LOP3.LUT R131, R131, 0xffff0000, RZ, 0xc0, !PT ;  /* 0xffff000083837812 */ /* 0x000fe200078ec0ff */
[-C--:B------:R-:W-:Y:S01]  /*6290*/  FMUL.FTZ R33, R33, R38.reuse ;  /* 0x0000002621217220 */ /* 0x080fe20000410000 */
[----:B------:R-:W-:Y:S01]  /*62a0*/  LOP3.LUT R118, R118, 0xffff0000, RZ, 0xc0, !PT ;  /* 0xffff000076767812 */ /* 0x000fe200078ec0ff */
[C---:B------:R-:W-:Y:S01]  /*62b0*/  FFMA.FTZ R41, R14.reuse, R35, -R41 ;  /* 0x000000230e297223 */ /* 0x040fe20000010829 */
[----:B------:R-:W-:Y:S01]  /*62c0*/  FFMA.FTZ R42, R14, R39, R42 ;  /* 0x000000270e2a7223 */ /* 0x000fe2000001002a */
[----:B------:R-:W-:Y:S01]  /*62d0*/  FFMA.FTZ R13, R32, R38, -R13 ;  /* 0x00000026200d7223 */ /* 0x000fe2000001080d */
[----:B------:R-:W-:Y:S01]  /*62e0*/  FMUL.FTZ R14, R12, R119 ;  /* 0x000000770c0e7220 */ /* 0x000fe20000410000 */
[----:B------:R-:W-:-:S02]  /*62f0*/  IMAD.U32 R15, R15, 0x10000, RZ ;  /* 0x000100000f0f7824 */ /* 0x000fc400078e00ff */
        /* <DEDUP_REMOVED lines=14> */
.L_x_3809:
[----:B------:R-:W-:Y:S05]  /*63e0*/  BSYNC B1 ;  /* 0x0000000000017941 */ /* 0x000fea0003800000 */
.L_x_3808:
[----:B----4-:R0:W-:Y:S01]  /*63f0*/  ST.E.128 desc[UR56][R36.64], R12 ;  /* 0x0000000c24007985 */ /* 0x0101e2000c101d38 */
[----:B------:R-:W-:Y:S05]  /*6400*/  BRA `(.L_x_3787) ;  /* 0x0000004000b07947 */ /* 0x000fea0003800000 */
.L_x_3753:
        /* <DEDUP_REMOVED lines=19> */
[----:B------:R-:W-:Y:S02]  /*6540*/  CS2R R40, SRZ ;  /* 0x0000000000287805 */ /* 0x000fe4000001ff00 */
[----:B------:R-:W-:Y:S01]  /*6550*/  CS2R R54, SRZ ;  /* 0x0000000000367805 */ /* 0x000fe2000001ff00 */
[----:B------:R-:W-:Y:S01]  /*6560*/  IMAD.X R33, R11, 0x1, R102, P2 ;  /* 0x000000010b217824 */ /* 0x000fe200010e0666 */
[----:B------:R-:W-:Y:S02]  /*6570*/  LEA R56, P2, R32, UR4, 0x1 ;  /* 0x0000000420387c11 */ /* 0x000fe4000f8408ff */
[----:B------:R-:W-:-:S02]  /*6580*/  CS2R R52, SRZ ;  /* 0x0000000000347805 */ /* 0x000fc4000001ff00 */
        /* <DEDUP_REMOVED lines=13> */
[----:B------:R-:W-:Y:S02]  /*6660*/  ISETP.GE.AND P2, PT, R193, R121, PT ;  /* 0x00000079c100720c */ /* 0x000fe40003f46270 */
[----:B------:R-:W-:Y:S02]  /*6670*/  CS2R R34, SRZ ;  /* 0x0000000000227805 */ /* 0x000fe4000001ff00 */
[----:B------:R-:W-:Y:S02]  /*6680*/  CS2R R32, SRZ ;  /* 0x0000000000207805 */ /* 0x000fe4000001ff00 */
[----:B------:R-:W-:-:S02]  /*6690*/  CS2R R46, SRZ ;  /* 0x00000000002e7805 */ /* 0x000fc4000001ff00 */
[----:B------:R-:W-:-:S05]  /*66a0*/  CS2R R44, SRZ ;  /* 0x00000000002c7805 */ /* 0x000fca000001ff00 */
[----:B------:R0:W5:Y:S04]  /*66b0*/  @!P2 LDG.E.128 R36, desc[UR56][R56.64+0x40] ;  /* 0x000040383824a981 */ /* 0x000168000c1e1d00 */
[----:B------:R0:W5:Y:S01]  /*66c0*/  @!P2 LDG.E.128 R48, desc[UR56][R60.64+0x40] ;  /* 0x000040383c30a981 */ /* 0x000162000c1e1d00 */
[----:B------:R-:W-:-:S13]  /*66d0*/  ISETP.GE.AND P2, PT, R192, R121, PT ;  /* 0x00000079c000720c */ /* 0x000fda0003f46270 */
[----:B------:R0:W5:Y:S04]  /*66e0*/  @!P2 LDG.E.128 R32, desc[UR56][R56.64+0x80] ;  /* 0x000080383820a981 */ /* 0x000168000c1e1d00 */
[----:B------:R0:W5:Y:S02]  /*66f0*/  @!P2 LDG.E.128 R44, desc[UR56][R60.64+0x80] ;  /* 0x000080383c2ca981 */ /* 0x000164000c1e1d00 */
.L_x_3811:
[----:B------:R-:W-:Y:S05]  /*6700*/  BSYNC B1 ;  /* 0x0000000000017941 */ /* 0x000fea0003800000 */
.L_x_3810:
        /* <DEDUP_REMOVED lines=22> */
[----:B------:R-:W-:Y:S02]  /*6870*/  CS2R R78, SRZ ;  /* 0x00000000004e7805 */ /* 0x000fe4000001ff00 */
[----:B------:R-:W-:-:S02]  /*6880*/  IADD3 R11, P2, P5, R92, R12, R108 ;  /* 0x0000000c5c0b7210 */ /* 0x000fc40007d5e06c */
[----:B------:R-:W-:Y:S02]  /*6890*/  CS2R R76, SRZ ;  /* 0x00000000004c7805 */ /* 0x000fe4000001ff00 */
        /* <DEDUP_REMOVED lines=23> */
.L_x_3813:
[----:B------:R-:W-:Y:S05]  /*6a10*/  BSYNC B1 ;  /* 0x0000000000017941 */ /* 0x000fea0003800000 */
.L_x_3812:
[----:B0-----:R-:W-:Y:S01]  /*6a20*/  IMAD.MOV.U32 R12, RZ, RZ, R33 ;  /* 0x000000ffff0c7224 */ /* 0x001fe200078e0021 */
[----:B------:R-:W-:Y:S01]  /*6a30*/  UISETP.NE.AND UP0, UPT, UR59, 0x3, UPT ;  /* 0x000000033b00788c */ /* 0x000fe2000bf05270 */
[----:B------:R-:W-:Y:S02]  /*6a40*/  IMAD.MOV.U32 R11, RZ, RZ, R32 ;  /* 0x000000ffff0b7224 */ /* 0x000fe400078e0020 */
[----:B------:R-:W-:Y:S01]  /*6a50*/  IMAD.MOV.U32 R13, RZ, RZ, R36 ;  /* 0x000000ffff0d7224 */ /* 0x000fe200078e0024 */
[----:B------:R-:W-:Y:S01]  /*6a60*/  PRMT R160, R12, 0x5410, R82 ;  /* 0x000054100ca07816 */ /* 0x000fe20000000052 */
[----:B------:R-:W-:Y:S01]  /*6a70*/  IMAD.MOV.U32 R12, RZ, RZ, R39 ;  /* 0x000000ffff0c7224 */ /* 0x000fe200078e0027 */
        /* <DEDUP_REMOVED lines=18> */
[----:B------:R-:W-:Y:S02]  /*6ba0*/  PLOP3.LUT P2, PT, PT, PT, UP0, 0x80, 0x0 ;  /* 0x000000000000781c */ /* 0x000fe40003f4f008 */
[----:B------:R-:W-:Y:S01]  /*6bb0*/  PRMT R161, R11, 0x5410, R13 ;  /* 0x000054100ba17816 */ /* 0x000fe2000000000d */
[----:B------:R-:W-:Y:S01]  /*6bc0*/  IMAD.MOV.U32 R11, RZ, RZ, R50 ;  /* 0x000000ffff0b7224 */ /* 0x000fe200078e0032 */
[----:B------:R-:W-:Y:S01]  /*6bd0*/  PRMT R162, R12, 0x5410, R14 ;  /* 0x000054100ca27816 */ /* 0x000fe2000000000e */
[----:B------:R-:W-:Y:S02]  /*6be0*/  IMAD.MOV.U32 R12, RZ, RZ, R51 ;  /* 0x000000ffff0c7224 */ /* 0x000fe400078e0033 */
[----:B------:R-:W-:Y:S01]  /*6bf0*/  IMAD.MOV.U32 R13, RZ, RZ, R48 ;  /* 0x000000ffff0d7224 */ /* 0x000fe200078e0030 */
[----:B------:R-:W-:Y:S01]  /*6c00*/  PRMT R164, R164, 0x5410, R11 ;  /* 0x00005410a4a47816 */ /* 0x000fe2000000000b */
[----:B------:R-:W-:Y:S01]  /*6c10*/  IMAD.MOV.U32 R14, RZ, RZ, R49 ;  /* 0x000000ffff0e7224 */ /* 0x000fe200078e0031 */
[----:B------:R-:W-:Y:S01]  /*6c20*/  PRMT R165, R12, 0x7610, R165 ;  /* 0x000076100ca57816 */ /* 0x000fe200000000a5 */
[----:B------:R-:W-:-:S02]  /*6c30*/  IMAD.MOV.U32 R11, RZ, RZ, R54 ;  /* 0x000000ffff0b7224 */ /* 0x000fc400078e0036 */
        /* <DEDUP_REMOVED lines=15> */
[----:B------:R-:W-:Y:S02]  /*6d30*/  IMAD.MOV.U32 R14, RZ, RZ, R62 ;  /* 0x000000ffff0e7224 */ /* 0x000fe400078e003e */
[----:B------:R-:W-:Y:S02]  /*6d40*/  IMAD.MOV.U32 R13, RZ, RZ, R63 ;  /* 0x000000ffff0d7224 */ /* 0x000fe400078e003f */
[----:B------:R-:W-:-:S03]  /*6d50*/  IMAD.MOV.U32 R11, RZ, RZ, R61 ;  /* 0x000000ffff0b7224 */ /* 0x000fc600078e003d */
[----:B------:R-:W-:Y:S01]  /*6d60*/  PRMT R146, R14, 0x5410, R13 ;  /* 0x000054100e927816 */ /* 0x000fe2000000000d */
[----:B------:R-:W-:Y:S01]  /*6d70*/  IMAD.MOV.U32 R14, RZ, RZ, R66 ;  /* 0x000000ffff0e7224 */ /* 0x000fe200078e0042 */
[----:B------:R-:W-:Y:S01]  /*6d80*/  PRMT R147, R12, 0x5410, R11 ;  /* 0x000054100c937816 */ /* 0x000fe2000000000b */
[----:B------:R-:W-:Y:S02]  /*6d90*/  IMAD.MOV.U32 R13, RZ, RZ, R67 ;  /* 0x000000ffff0d7224 */ /* 0x000fe400078e0043 */
[----:B------:R-:W-:Y:S02]  /*6da0*/  IMAD.MOV.U32 R12, RZ, RZ, R64 ;  /* 0x000000ffff0c7224 */ /* 0x000fe400078e0040 */
        /* <DEDUP_REMOVED lines=9> */
[----:B------:R-:W-:Y:S01]  /*6e40*/  IMAD.MOV.U32 R13, RZ, RZ, R75 ;  /* 0x000000ffff0d7224 */ /* 0x000fe200078e004b */
[----:B------:R-:W-:Y:S01]  /*6e50*/  PRMT R145, R12, 0x5410, R11 ;  /* 0x000054100c917816 */ /* 0x000fe2000000000b */
[----:B------:R-:W-:Y:S02]  /*6e60*/  IMAD.MOV.U32 R12, RZ, RZ, R72 ;  /* 0x000000ffff0c7224 */ /* 0x000fe400078e0048 */
[----:B------:R-:W-:Y:S01]  /*6e70*/  IMAD.MOV.U32 R11, RZ, RZ, R73 ;  /* 0x000000ffff0b7224 */ /* 0x000fe200078e0049 */
[----:B------:R-:W-:Y:S01]  /*6e80*/  PRMT R148, R14, 0x5410, R13 ;  /* 0x000054100e947816 */ /* 0x000fe2000000000d */
[----:B------:R-:W-:-:S02]  /*6e90*/  IMAD.MOV.U32 R14, RZ, RZ, R78 ;  /* 0x000000ffff0e7224 */ /* 0x000fc400078e004e */
[----:B------:R-:W-:Y:S01]  /*6ea0*/  IMAD.MOV.U32 R13, RZ, RZ, R79 ;  /* 0x000000ffff0d7224 */ /* 0x000fe200078e004f */
[----:B------:R-:W-:Y:S01]  /*6eb0*/  PRMT R149, R12, 0x5410, R11 ;  /* 0x000054100c957816 */ /* 0x000fe2000000000b */
[----:B------:R-:W-:Y:S02]  /*6ec0*/  IMAD.MOV.U32 R12, RZ, RZ, R76 ;  /* 0x000000ffff0c7224 */ /* 0x000fe400078e004c */
[----:B------:R-:W-:Y:S01]  /*6ed0*/  IMAD.MOV.U32 R11, RZ, RZ, R77 ;  /* 0x000000ffff0b7224 */ /* 0x000fe200078e004d */
[----:B------:R-:W-:-:S04]  /*6ee0*/  PRMT R158, R14, 0x5410, R13 ;  /* 0x000054100e9e7816 */ /* 0x000fc8000000000d */
[----:B------:R-:W-:Y:S01]  /*6ef0*/  PRMT R159, R12, 0x5410, R11 ;  /* 0x000054100c9f7816 */ /* 0x000fe2000000000b */
[----:B------:R-:W-:Y:S06]  /*6f00*/  @!P2 BRA `(.L_x_3814) ;  /* 0x000000000004a947 */ /* 0x000fec0003800000 */
[----:B------:R-:W-:Y:S01]  /*6f10*/  BPT.TRAP 0x1 ;  /* 0x000000040000795c */ /* 0x000fe20000300000 */
.L_x_3814:
[----:B------:R-:W-:Y:S01]  /*6f20*/  LEA R87, R18, R2, 0x3 ;  /* 0x0000000212577211 */ /* 0x000fe200078e18ff */
[----:B------:R-:W0:Y:S01]  /*6f30*/  LDC R131, c[0x0][0x2f4] ;  /* 0x0000bd00ff837b82 */ /* 0x000e220000000800 */
[----:B------:R-:W-:Y:S01]  /*6f40*/  SHF.L.U32 R88, R202, 0x1f, RZ ;  /* 0x0000001fca587819 */ /* 0x000fe200000006ff */
[----:B------:R-:W-:Y:S03]  /*6f50*/  BSSY B1, `(.L_x_3815) ;  /* 0x0000003000017945 */ /* 0x000fe60003800000 */
[----:B------:R-:W1:Y:S02]  /*6f60*/  SYNCS.PHASECHK.TRANS64.TRYWAIT P5, [R87+URZ+0x30890], R88 ;  /* 0x03089058570075a7 */ /* 0x000e6400080a017f */
[----:B-1----:R-:W-:Y:S05]  /*6f70*/  @!P5 BRA `(.L_x_3816) ;  /* 0x0000019c00c0d947 */ /* 0x002fea0003800000 */
.L_x_4091:
[----:B------:R-:W-:Y:S05]  /*6f80*/  BSYNC B1 ;  /* 0x0000000000017941 */ /* 0x000fea0003800000 */
.L_x_3815:
[----:B------:R-:W-:Y:S01]  /*6f90*/  UMOV UR4, 0xffffffff ;  /* 0xffffffff00047882 */ /* 0x000fe20000000000 */
[----:B0-----:R-:W-:Y:S02]  /*6fa0*/  IMAD.IADD R135, R131, 0x1, -R122 ;  /* 0x0000000183877824 */ /* 0x001fe400078e0a7a */
[----:B------:R-:W-:Y:S05]  /*6fb0*/  BRA.DIV UR4, `(.L_x_3817) ;  /* 0x0000019e04c47947 */ /* 0x000fea000b800000 */
[----:B------:R0:W2:Y:S04]  /*6fc0*/  SHFL.IDX PT, R119, R117, RZ, 0x1c1f ;  /* 0x001c1fff75777589 */ /* 0x0000a800000e0000 */
[----:B------:R0:W3:Y:S02]  /*6fd0*/  SHFL.IDX PT, R11, R120, RZ, 0x1c1f ;  /* 0x001c1fff780b7589 */ /* 0x0000e400000e0000 */
.L_x_4095:
[----:B------:R-:W-:Y:S04]  /*6fe0*/  BSSY B1, `(.L_x_3818) ;  /* 0x000017a000017945 */ /* 0x000fe80003800000 */
[----:B------:R-:W-:Y:S05]  /*6ff0*/  @P3 BRA `(.L_x_3819) ;  /* 0x0000001400e03947 */ /* 0x000fea0003800000 */
[----:B------:R-:W-:Y:S01]  /*7000*/  ISETP.NE.AND P3, PT, R6, RZ, PT ;  /* 0x000000ff0600720c */ /* 0x000fe20003f65270 */
[----:B------:R-:W-:Y:S01]  /*7010*/  BSSY B2, `(.L_x_3820) ;  /* 0x000007c000027945 */ /* 0x000fe20003800000 */
[----:B---3--:R-:W-:-:S11]  /*7020*/  IMAD.MOV.U32 R118, RZ, RZ, R11 ;  /* 0x000000ffff767224 */ /* 0x008fd600078e000b */
[----:B------:R-:W-:Y:S05]  /*7030*/  @!P3 BRA `(.L_x_3821) ;  /* 0x0000000400e4b947 */ /* 0x000fea0003800000 */
[----:B------:R-:W-:Y:S01]  /*7040*/  SEL R12, R122, R135, !P0 ;  /* 0x000000877a0c7207 */ /* 0x000fe20004000000 */
[----:B------:R-:W-:Y:S01]  /*7050*/  BSSY B3, `(.L_x_3822) ;  /* 0x0000071000037945 */ /* 0x000fe20003800000 */
[----:B------:R-:W-:Y:S02]  /*7060*/  ISETP.GE.AND P3, PT, R16, R121, PT ;  /* 0x000000791000720c */ /* 0x000fe40003f66270 */
[----:B------:R-:W-:-:S04]  /*7070*/  SHF.R.S32.HI R13, RZ, 0x1f, R12 ;  /* 0x0000001fff0d7819 */ /* 0x000fc8000001140c */
[----:B------:R-:W-:-:S04]  /*7080*/  LEA.HI R13, R13, R12, RZ, 0x4 ;  /* 0x0000000c0d0d7211 */ /* 0x000fc800078f20ff */
[----:B------:R-:W-:-:S04]  /*7090*/  LEA.HI.SX32 R150, R13, R115, 0x1c ;  /* 0x000000730d967211 */ /* 0x000fc800078fe2ff */
[----:B------:R-:W-:-:S04]  /*70a0*/  SHF.R.S32.HI R13, RZ, 0x1f, R150 ;  /* 0x0000001fff0d7819 */ /* 0x000fc80000011496 */
[----:B------:R-:W-:Y:S01]  /*70b0*/  LEA.HI R13, R13, R150, RZ, 0x3 ;  /* 0x000000960d0d7211 */ /* 0x000fe200078f18ff */
[----:B------:R-:W-:-:S03]  /*70c0*/  IMAD.SHL.U32 R150, R150, 0x8, RZ ;  /* 0x0000000896967824 */ /* 0x000fc600078e00ff */
[----:B------:R-:W-:Y:S02]  /*70d0*/  SHF.R.S32.HI R13, RZ, 0x3, R13 ;  /* 0x00000003ff0d7819 */ /* 0x000fe4000001140d */
[----:B------:R-:W-:-:S03]  /*70e0*/  LOP3.LUT R12, R216, 0x38, R150, 0xf8, !PT ;  /* 0x00000038d80c7812 */ /* 0x000fc600078ef896 */
[----:B------:R-:W-:Y:S01]  /*70f0*/  IMAD R13, R13, 0x1800, R218 ;  /* 0x000018000d0d7824 */ /* 0x000fe200078e02da */
[----:B------:R-:W-:-:S05]  /*7100*/  LOP3.LUT R12, R12, R217, RZ, 0x3c, !PT ;  /* 0x000000d90c0c7212 */ /* 0x000fca00078e3cff */
[----:B------:R-:W-:-:S04]  /*7110*/  IMAD.IADD R12, R13, 0x1, R12 ;  /* 0x000000010d0c7824 */ /* 0x000fc800078e020c */
[C---:B------:R-:W-:Y:S02]  /*7120*/  IMAD R80, R18.reuse, 0x4800, R12 ;  /* 0x0000480012507824 */ /* 0x040fe400078e020c */
[----:B------:R-:W-:Y:S02]  /*7130*/  IMAD R12, R18, 0x4800, R136 ;  /* 0x00004800120c7824 */ /* 0x000fe400078e0288 */
[--C-:B------:R-:W-:Y:S02]  /*7140*/  IMAD R80, R80, 0x2, R2.reuse ;  /* 0x0000000250507824 */ /* 0x100fe400078e0202 */
[----:B------:R-:W-:-:S04]  /*7150*/  IMAD R12, R12, 0x2, R2 ;  /* 0x000000020c0c7824 */ /* 0x000fc800078e0202 */
[----:B------:R-:W3:Y:S04]  /*7160*/  LDS.128 R80, [R80+0x1e400] ;  /* 0x01e4000050507984 */ /* 0x000ee80000000c00 */
[----:B------:R-:W4:Y:S01]  /*7170*/  LDS.128 R12, [R12+0x1e400] ;  /* 0x01e400000c0c7984 */ /* 0x000f220000000c00 */
[----:B------:R-:W-:Y:S05]  /*7180*/  @P3 BRA `(.L_x_3823) ;  /* 0x0000000400743947 */ /* 0x000fea0003800000 */
[----:B------:R-:W-:Y:S02]  /*7190*/  SHF.R.U64 R42, R42, 0x10, R43 ;  /* 0x000000102a2a7819 */ /* 0x000fe4000000122b */
[----:B------:R-:W-:Y:S02]  /*71a0*/  SHF.R.U64 R152, R40, 0x10, R41 ;  /* 0x0000001028987819 */ /* 0x000fe40000001229 */
[----:B------:R-:W-:Y:S02]  /*71b0*/  SHF.R.U32.HI R151, RZ, 0x10, R53 ;  /* 0x00000010ff977819 */ /* 0x000fe40000011635 */
[----:B------:R-:W-:Y:S02]  /*71c0*/  SHF.R.U32.HI R41, RZ, 0x10, R41 ;  /* 0x00000010ff297819 */ /* 0x000fe40000011629 */
[----:B------:R-:W-:Y:S02]  /*71d0*/  SHF.R.U64 R40, R52, 0x10, R53 ;  /* 0x0000001034287819 */ /* 0x000fe40000001235 */
[----:B------:R-:W-:-:S02]  /*71e0*/  PRMT R52, R153, 0x5432, R42 ;  /* 0x0000543299347816 */ /* 0x000fc4000000002a */
[C---:B------:R-:W-:Y:S02]  /*71f0*/  PRMT R42, R154.reuse, 0x5410, R151 ;  /* 0x000054109a2a7816 */ /* 0x040fe40000000097 */
[----:B------:R-:W-:Y:S02]  /*7200*/  PRMT R41, R153, 0x5410, R41 ;  /* 0x0000541099297816 */ /* 0x000fe40000000029 */
[----:B------:R-:W-:Y:S01]  /*7210*/  PRMT R152, R154, 0x5432, R152 ;  /* 0x000054329a987816 */ /* 0x000fe20000000098 */
[C---:B---3--:R-:W-:Y:S01]  /*7220*/  IMAD.U32 R154, R81.reuse, 0x10000, RZ ;  /* 0x00010000519a7824 */ /* 0x048fe200078e00ff */
[--C-:B------:R-:W-:Y:S01]  /*7230*/  SHF.R.U64 R53, R54, 0x10, R55.reuse ;  /* 0x0000001036357819 */ /* 0x100fe20000001237 */
[----:B------:R-:W-:Y:S01]  /*7240*/  IMAD.U32 R153, R42, 0x10000, RZ ;  /* 0x000100002a997824 */ /* 0x000fe200078e00ff */
[----:B------:R-:W-:Y:S01]  /*7250*/  LOP3.LUT R81, R81, 0xffff0000, RZ, 0xc0, !PT ;  /* 0xffff000051517812 */ /* 0x000fe200078ec0ff */
[----:B------:R-:W-:Y:S01]  /*7260*/  IMAD.U32 R151, R41, 0x10000, RZ ;  /* 0x0001000029977824 */ /* 0x000fe200078e00ff */
[----:B------:R-:W-:Y:S01]  /*7270*/  SHF.R.U32.HI R55, RZ, 0x10, R55 ;  /* 0x00000010ff377819 */ /* 0x000fe20000011637 */
[----:B----4-:R-:W-:-:S02]  /*7280*/  IMAD.U32 R54, R13, 0x10000, RZ ;  /* 0x000100000d367824 */ /* 0x010fc400078e00ff */
[C---:B------:R-:W-:Y:S01]  /*7290*/  FMUL.FTZ R155, R154.reuse, R153 ;  /* 0x000000999a9b7220 */ /* 0x040fe20000410000 */
[-C--:B------:R-:W-:Y:S01]  /*72a0*/  FMUL.FTZ R154, R154, R151.reuse ;  /* 0x000000979a9a7220 */ /* 0x080fe20000410000 */
[----:B------:R-:W-:Y:S02]  /*72b0*/  SHF.R.U32.HI R43, RZ, 0x10, R43 ;  /* 0x00000010ff2b7819 */ /* 0x000fe4000001162b */
[C---:B------:R-:W-:Y:S01]  /*72c0*/  FFMA.FTZ R151, R54.reuse, R151, -R155 ;  /* 0x0000009736977223 */ /* 0x040fe2000001089b */
[----:B------:R-:W-:Y:S01]  /*72d0*/  FFMA.FTZ R54, R54, R153, R154 ;  /* 0x0000009936367223 */ /* 0x000fe2000001009a */
[----:B------:R-:W-:Y:S02]  /*72e0*/  LOP3.LUT R153, R42, 0xffff0000, RZ, 0xc0, !PT ;  /* 0xffff00002a997812 */ /* 0x000fe400078ec0ff */
[----:B------:R-:W-:Y:S02]  /*72f0*/  LOP3.LUT R154, R41, 0xffff0000, RZ, 0xc0, !PT ;  /* 0xffff0000299a7812 */ /* 0x000fe400078ec0ff */
[----:B------:R-:W-:Y:S01]  /*7300*/  LOP3.LUT R41, R13, 0xffff0000, RZ, 0xc0, !PT ;  /* 0xffff00000d297812 */ /* 0x000fe200078ec0ff */
[CC--:B------:R-:W-:Y:S01]  /*7310*/  FMUL.FTZ R42, R81.reuse, R153.reuse ;  /* 0x00000099512a7220 */ /* 0x0c0fe20000410000 */
[----:B------:R-:W-:Y:S01]  /*7320*/  PRMT R40, R170, 0x5432, R40 ;  /* 0x00005432aa287816 */ /* 0x000fe20000000028 */
[-C--:B------:R-:W-:Y:S01]  /*7330*/  FMUL.FTZ R13, R81, R154.reuse ;  /* 0x0000009a510d7220 */ /* 0x080fe20000410000 */
[----:B------:R-:W-:Y:S01]  /*7340*/  PRMT R81, R164, 0x5410, R43 ;  /* 0x00005410a4517816 */ /* 0x000fe2000000002b */
[----:B------:R-:W-:Y:S01]  /*7350*/  FFMA.FTZ R42, R41, R154, -R42 ;  /* 0x0000009a292a7223 */ /* 0x000fe2000001082a */
[----:B------:R-:W-:Y:S01]  /*7360*/  SHF.L.U32 R154, R83, 0x10, RZ ;  /* 0x00000010539a7819 */ /* 0x000fe200000006ff */
[----:B------:R-:W-:Y:S01]  /*7370*/  FFMA.FTZ R41, R41, R153, R13 ;  /* 0x0000009929297223 */ /* 0x000fe2000001000d */
[----:B------:R-:W-:Y:S01]  /*7380*/  PRMT R13, R168, 0x5410, R55 ;  /* 0x00005410a80d7816 */ /* 0x000fe20000000037 */
[----:B------:R-:W-:Y:S01]  /*7390*/  IMAD.U32 R55, R81, 0x10000, RZ ;  /* 0x0001000051377824 */ /* 0x000fe200078e00ff */
[----:B------:R-:W-:Y:S01]  /*73a0*/  PRMT R43, R167, 0x5410, R53 ;  /* 0x00005410a72b7816 */ /* 0x000fe20000000035 */
[----:B------:R-:W-:Y:S01]  /*73b0*/  IMAD.U32 R53, R15, 0x10000, RZ ;  /* 0x000100000f357824 */ /* 0x000fe200078e00ff */
[----:B------:R-:W-:Y:S01]  /*73c0*/  LOP3.LUT R83, R83, 0xffff0000, RZ, 0xc0, !PT ;  /* 0xffff000053537812 */ /* 0x000fe200078ec0ff */
[----:B------:R-:W-:Y:S01]  /*73d0*/  IMAD.U32 R153, R13, 0x10000, RZ ;  /* 0x000100000d997824 */ /* 0x000fe200078e00ff */
[----:B------:R-:W-:-:S02]  /*73e0*/  F2FP.BF16.F32.PACK_AB R42, R42, R151 ;  /* 0x000000972a2a723e */ /* 0x000fc400000010ff */
[----:B------:R-:W-:Y:S01]  /*73f0*/  F2FP.BF16.F32.PACK_AB R41, R41, R54 ;  /* 0x000000362929723e */ /* 0x000fe200000010ff */
[C---:B------:R-:W-:Y:S01]  /*7400*/  FMUL.FTZ R155, R154.reuse, R153 ;  /* 0x000000999a9b7220 */ /* 0x040fe20000410000 */
[----:B------:R-:W-:-:S03]  /*7410*/  FMUL.FTZ R154, R154, R55 ;  /* 0x000000379a9a7220 */ /* 0x000fc60000410000 */
[C---:B------:R-:W-:Y:S01]  /*7420*/  FFMA.FTZ R55, R53.reuse, R55, -R155 ;  /* 0x0000003735377223 */ /* 0x040fe2000001089b */
[----:B------:R-:W-:Y:S01]  /*7430*/  FFMA.FTZ R53, R53, R153, R154 ;  /* 0x0000009935357223 */ /* 0x000fe2000001009a */
[----:B------:R-:W-:Y:S01]  /*7440*/  LOP3.LUT R153, R81, 0xffff0000, RZ, 0xc0, !PT ;  /* 0xffff000051997812 */ /* 0x000fe200078ec0ff */
[C---:B------:R-:W-:Y:S01]  /*7450*/  IMAD.U32 R154, R152.reuse, 0x10000, RZ ;  /* 0x00010000989a7824 */ /* 0x040fe200078e00ff */
[----:B------:R-:W-:Y:S02]  /*7460*/  LOP3.LUT R81, R13, 0xffff0000, RZ, 0xc0, !PT ;  /* 0xffff00000d517812 */ /* 0x000fe400078ec0ff */
[----:B------:R-:W-:Y:S02]  /*7470*/  LOP3.LUT R13, R15, 0xffff0000, RZ, 0xc0, !PT ;  /* 0xffff00000f0d7812 */ /* 0x000fe400078ec0ff */
[----:B------:R-:W-:Y:S01]  /*7480*/  LOP3.LUT R152, R152, 0xffff0000, RZ, 0xc0, !PT ;  /* 0xffff000098987812 */ /* 0x000fe200078ec0ff */
[C---:B------:R-:W-:Y:S01]  /*7490*/  FMUL.FTZ R15, R83.reuse, R81 ;  /* 0x00000051530f7220 */ /* 0x040fe20000410000 */
[----:B------:R-:W-:-:S03]  /*74a0*/  FMUL.FTZ R83, R83, R153 ;  /* 0x0000009953537220 */ /* 0x000fc60000410000 */
[C---:B------:R-:W-:Y:S01]  /*74b0*/  FFMA.FTZ R15, R13.reuse, R153, -R15 ;  /* 0x000000990d0f7223 */ /* 0x040fe2000001080f */
[----:B------:R-:W-:Y:S01]  /*74c0*/  FFMA.FTZ R13, R13, R81, R83 ;  /* 0x000000510d0d7223 */ /* 0x000fe20000010053 */
[C---:B------:R-:W-:Y:S01]  /*74d0*/  IMAD.U32 R153, R80.reuse, 0x10000, RZ ;  /* 0x0001000050997824 */ /* 0x040fe200078e00ff */
[----:B------:R-:W-:Y:S01]  /*74e0*/  LOP3.LUT R80, R80, 0xffff0000, RZ, 0xc0, !PT ;  /* 0xffff000050507812 */ /* 0x000fe200078ec0ff */
[C---:B------:R-:W-:Y:S01]  /*74f0*/  IMAD.U32 R83, R40.reuse, 0x10000, RZ ;  /* 0x0001000028537824 */ /* 0x040fe200078e00ff */
[----:B------:R-:W-:Y:S01]  /*7500*/  LOP3.LUT R40, R40, 0xffff0000, RZ, 0xc0, !PT ;  /* 0xffff000028287812 */ /* 0x000fe200078ec0ff */
[----:B------:R-:W-:Y:S01]  /*7510*/  IMAD.U32 R81, R12, 0x10000, RZ ;  /* 0x000100000c517824 */ /* 0x000fe200078e00ff */
[----:B------:R-:W-:Y:S01]  /*7520*/  F2FP.BF16.F32.PACK_AB R53, R13, R53 ;  /* 0x000000350d35723e */ /* 0x000fe200000010ff */
[C---:B------:R-:W-:Y:S01]  /*7530*/  FMUL.FTZ R155, R153.reuse, R83 ;  /* 0x00000053999b7220 */ /* 0x040fe20000410000 */
[----:B------:R-:W-:Y:S01]  /*7540*/  FMUL.FTZ R153, R153, R154 ;  /* 0x0000009a99997220 */ /* 0x000fe20000410000 */
[----:B------:R-:W-:Y:S01]  /*7550*/  F2FP.BF16.F32.PACK_AB R15, R15, R55 ;  /* 0x000000370f0f723e */ /* 0x000fe200000010ff */
[----:B------:R-:W-:-:S02]  /*7560*/  IMAD.MOV.U32 R13, RZ, RZ, R42 ;  /* 0x000000ffff0d7224 */ /* 0x000fc400078e002a */
[C---:B------:R-:W-:Y:S01]  /*7570*/  FFMA.FTZ R155, R81.reuse, R154, -R155 ;  /* 0x0000009a519b7223 */ /* 0x040fe2000001089b */
[----:B------:R-:W-:Y:S01]  /*7580*/  FFMA.FTZ R153, R81, R83, R153 ;  /* 0x0000005351997223 */ /* 0x000fe20000010099 */
[----:B------:R-:W-:Y:S01]  /*7590*/  LOP3.LUT R81, R12, 0xffff0000, RZ, 0xc0, !PT ;  /* 0xffff00000c517812 */ /* 0x000fe200078ec0ff */
[C---:B------:R-:W-:Y:S01]  /*75a0*/  FMUL.FTZ R12, R80.reuse, R40 ;  /* 0x00000028500c7220 */ /* 0x040fe20000410000 */
[-C--:B------:R-:W-:Y:S01]  /*75b0*/  FMUL.FTZ R80, R80, R152.reuse ;  /* 0x0000009850507220 */ /* 0x080fe20000410000 */
[C---:B------:R-:W-:Y:S01]  /*75c0*/  IMAD.U32 R154, R82.reuse, 0x10000, RZ ;  /* 0x00010000529a7824 */ /* 0x040fe200078e00ff */
[----:B------:R-:W-:Y:S01]  /*75d0*/  LOP3.LUT R82, R82, 0xffff0000, RZ, 0xc0, !PT ;  /* 0xffff000052527812 */ /* 0x000fe200078ec0ff */
[C---:B------:R-:W-:Y:S01]  /*75e0*/  FFMA.FTZ R12, R81.reuse, R152, -R12 ;  /* 0x00000098510c7223 */ /* 0x040fe2000001080c */
[----:B------:R-:W-:Y:S01]  /*75f0*/  FFMA.FTZ R40, R81, R40, R80 ;  /* 0x0000002851287223 */ /* 0x000fe20000010050 */
[C---:B------:R-:W-:Y:S01]  /*7600*/  IMAD.U32 R81, R43.reuse, 0x10000, RZ ;  /* 0x000100002b517824 */ /* 0x040fe200078e00ff */
[----:B------:R-:W-:Y:S01]  /*7610*/  SHF.L.U32 R80, R14, 0x10, RZ ;  /* 0x000000100e507819 */ /* 0x000fe200000006ff */
[----:B------:R-:W-:Y:S01]  /*7620*/  IMAD.U32 R83, R52, 0x10000, RZ ;  /* 0x0001000034537824 */ /* 0x000fe200078e00ff */
[----:B------:R-:W-:Y:S01]  /*7630*/  LOP3.LUT R43, R43, 0xffff0000, RZ, 0xc0, !PT ;  /* 0xffff00002b2b7812 */ /* 0x000fe200078ec0ff */
[----:B------:R-:W-:Y:S01]  /*7640*/  FMUL.FTZ R152, R154, R81 ;  /* 0x000000519a987220 */ /* 0x000fe20000410000 */
[----:B------:R-:W-:Y:S01]  /*7650*/  LOP3.LUT R52, R52, 0xffff0000, RZ, 0xc0, !PT ;  /* 0xffff000034347812 */ /* 0x000fe200078ec0ff */
[-C--:B------:R-:W-:Y:S01]  /*7660*/  FMUL.FTZ R154, R154, R83.reuse ;  /* 0x000000539a9a7220 */ /* 0x080fe20000410000 */
[----:B------:R-:W-:Y:S01]  /*7670*/  LOP3.LUT R14, R14, 0xffff0000, RZ, 0xc0, !PT ;  /* 0xffff00000e0e7812 */ /* 0x000fe200078ec0ff */
[----:B------:R-:W-:Y:S01]  /*7680*/  FFMA.FTZ R152, R80, R83, -R152 ;  /* 0x0000005350987223 */ /* 0x000fe20000010898 */
[----:B------:R-:W-:Y:S01]  /*7690*/  F2FP.BF16.F32.PACK_AB R40, R40, R153 ;  /* 0x000000992828723e */ /* 0x000fe200000010ff */
[----:B------:R-:W-:Y:S01]  /*76a0*/  FFMA.FTZ R154, R80, R81, R154 ;  /* 0x00000051509a7223 */ /* 0x000fe2000001009a */
[C---:B------:R-:W-:Y:S01]  /*76b0*/  FMUL.FTZ R80, R82.reuse, R43 ;  /* 0x0000002b52507220 */ /* 0x040fe20000410000 */
[----:B------:R-:W-:Y:S01]  /*76c0*/  FMUL.FTZ R82, R82, R52 ;  /* 0x0000003452527220 */ /* 0x000fe20000410000 */
[----:B------:R-:W-:Y:S01]  /*76d0*/  F2FP.BF16.F32.PACK_AB R12, R12, R155 ;  /* 0x0000009b0c0c723e */ /* 0x000fe200000010ff */
[----:B------:R-:W-:-:S02]  /*76e0*/  IMAD.MOV.U32 R81, RZ, RZ, R41 ;  /* 0x000000ffff517224 */ /* 0x000fc400078e0029 */
[C---:B------:R-:W-:Y:S01]  /*76f0*/  FFMA.FTZ R80, R14.reuse, R52, -R80 ;  /* 0x000000340e507223 */ /* 0x040fe20000010850 */
[----:B------:R-:W-:Y:S01]  /*7700*/  FFMA.FTZ R82, R14, R43, R82 ;  /* 0x0000002b0e527223 */ /* 0x000fe20000010052 */
[----:B------:R-:W-:-:S03]  /*7710*/  IMAD.MOV.U32 R83, RZ, RZ, R53 ;  /* 0x000000ffff537224 */ /* 0x000fc600078e0035 */
[----:B------:R-:W-:Y:S01]  /*7720*/  F2FP.BF16.F32.PACK_AB R152, R80, R152 ;  /* 0x000000985098723e */ /* 0x000fe200000010ff */
[----:B------:R-:W-:Y:S01]  /*7730*/  IMAD.MOV.U32 R80, RZ, RZ, R40 ;  /* 0x000000ffff507224 */ /* 0x000fe200078e0028 */
[----:B------:R-:W-:-:S03]  /*7740*/  F2FP.BF16.F32.PACK_AB R82, R82, R154 ;  /* 0x0000009a5252723e */ /* 0x000fc600000010ff */
[----:B------:R-:W-:-:S07]  /*7750*/  IMAD.MOV.U32 R14, RZ, RZ, R152 ;  /* 0x000000ffff0e7224 */ /* 0x000fce00078e0098 */
.L_x_3823:
[----:B------:R-:W-:Y:S05]  /*7760*/  BSYNC B3 ;  /* 0x0000000000037941 */ /* 0x000fea0003800000 */
.L_x_3822:
[----:B------:R-:W-:-:S04]  /*7770*/  LEA R40, P3, R3, R11, 0x1 ;  /* 0x0000000b03287211 */ /* 0x000fc800078608ff */
[----:B--2---:R-:W-:Y:S02]  /*7780*/  LEA.HI.X R41, R3, R119, R111, 0x1, P3 ;  /* 0x0000007703297211 */ /* 0x004fe400018f0c6f */
[----:B------:R-:W-:-:S03]  /*7790*/  ISETP.GE.AND P3, PT, R150, R131, PT ;  /* 0x000000839600720c */ /* 0x000fc60003f66270 */
[----:B----4-:R2:W-:Y:S10]  /*77a0*/  ST.E.128 desc[UR56][R40.64], R12 ;  /* 0x0000000c28007985 */ /* 0x0105f4000c101d38 */
[----:B--2---:R-:W-:-:S05]  /*77b0*/  @!P3 IMAD.WIDE R12, R150, 0x2, R118 ;  /* 0x00000002960cb825 */ /* 0x004fca00078e0276 */
[----:B---3--:R3:W-:Y:S02]  /*77c0*/  @!P3 ST.E.128 desc[UR56][R12.64], R80 ;  /* 0x000000500c00b985 */ /* 0x0087e4000c101d38 */
.L_x_3821:
[----:B------:R-:W-:Y:S05]  /*77d0*/  BSYNC B2 ;  /* 0x0000000000027941 */ /* 0x000fea0003800000 */
.L_x_3820:
[----:B------:R-:W-:Y:S01]  /*77e0*/  ISETP.NE.AND P3, PT, R7, RZ, PT ;  /* 0x000000ff0700720c */ /* 0x000fe20003f65270 */
[----:B------:R-:W-:-:S12]  /*77f0*/  BSSY B2, `(.L_x_3824) ;  /* 0x000007c000027945 */ /* 0x000fd80003800000 */
[----:B------:R-:W-:Y:S05]  /*7800*/  @!P3 BRA `(.L_x_3825) ;  /* 0x0000000400e8b947 */ /* 0x000fea0003800000 */
[----:B---3--:R-:W-:Y:S01]  /*7810*/  SEL R12, R122, R135, !P1 ;  /* 0x000000877a0c7207 */ /* 0x008fe20004800000 */
[----:B------:R-:W-:Y:S01]  /*7820*/  BSSY B3, `(.L_x_3826) ;  /* 0x0000074000037945 */ /* 0x000fe20003800000 */
[C---:B------:R-:W-:Y:S02]  /*7830*/  LEA R52, P3, R4.reuse, R11, 0x1 ;  /* 0x0000000b04347211 */ /* 0x040fe400078608ff */
[----:B------:R-:W-:Y:S02]  /*7840*/  SHF.R.S32.HI R13, RZ, 0x1f, R12 ;  /* 0x0000001fff0d7819 */ /* 0x000fe4000001140c */
[----:B--2---:R-:W-:Y:S02]  /*7850*/  LEA.HI.X R53, R4, R119, R110, 0x1, P3 ;  /* 0x0000007704357211 */ /* 0x004fe400018f0c6e */
[----:B------:R-:W-:Y:S02]  /*7860*/  LEA.HI R13, R13, R12, RZ, 0x4 ;  /* 0x0000000c0d0d7211 */ /* 0x000fe400078f20ff */
[----:B------:R-:W-:-:S02]  /*7870*/  ISETP.GE.AND P3, PT, R193, R121, PT ;  /* 0x00000079c100720c */ /* 0x000fc40003f66270 */
        /* <DEDUP_REMOVED lines=16> */
[----:B------:R-:W-:Y:S01]  /*7980*/  SHF.R.U32.HI R55, RZ, 0x10, R49 ;  /* 0x00000010ff377819 */ /* 0x000fe20000011631 */
[----:B---3--:R-:W-:Y:S01]  /*7990*/  IMAD.U32 R150, R41, 0x10000, RZ ;  /* 0x0001000029967824 */ /* 0x008fe200078e00ff */
[----:B------:R-:W-:Y:S01]  /*79a0*/  SHF.R.U32.HI R80, RZ, 0x10, R37 ;  /* 0x00000010ff507819 */ /* 0x000fe20000011625 */
[----:B--2---:R-:W-:Y:S01]  /*79b0*/  IMAD.U32 R81, R13, 0x10000, RZ ;  /* 0x000100000d517824 */ /* 0x004fe200078e00ff */
[----:B------:R-:W-:Y:S02]  /*79c0*/  PRMT R55, R166, 0x5410, R55 ;  /* 0x00005410a6377816 */ /* 0x000fe40000000037 */
[----:B------:R-:W-:Y:S02]  /*79d0*/  PRMT R80, R169, 0x5432, R80 ;  /* 0x00005432a9507816 */ /* 0x000fe40000000050 */
[----:B------:R-:W-:Y:S02]  /*79e0*/  SHF.L.U32 R83, R55, 0x10, RZ ;  /* 0x0000001037537819 */ /* 0x000fe400000006ff */
[----:B------:R-:W-:Y:S01]  /*79f0*/  LOP3.LUT R41, R41, 0xffff0000, RZ, 0xc0, !PT ;  /* 0xffff000029297812 */ /* 0x000fe200078ec0ff */
[----:B------:R-:W-:Y:S01]  /*7a00*/  IMAD.U32 R82, R80, 0x10000, RZ ;  /* 0x0001000050527824 */ /* 0x000fe200078e00ff */
[----:B------:R-:W-:Y:S01]  /*7a10*/  LOP3.LUT R13, R13, 0xffff0000, RZ, 0xc0, !PT ;  /* 0xffff00000d0d7812 */ /* 0x000fe200078ec0ff */
[----:B------:R-:W-:Y:S01]  /*7a20*/  FMUL.FTZ R151, R150, R83 ;  /* 0x0000005396977220 */ /* 0x000fe20000410000 */
[----:B------:R-:W-:Y:S01]  /*7a30*/  SHF.R.U64 R36, R36, 0x10, R37 ;  /* 0x0000001024247819 */ /* 0x000fe20000001225 */
[-C--:B------:R-:W-:Y:S01]  /*7a40*/  FMUL.FTZ R150, R150, R82.reuse ;  /* 0x0000005296967220 */ /* 0x080fe20000410000 */
[----:B------:R-:W-:Y:S01]  /*7a50*/  SHF.R.U64 R48, R48, 0x10, R49 ;  /* 0x0000001030307819 */ /* 0x000fe20000001231 */
[----:B------:R-:W-:Y:S01]  /*7a60*/  FFMA.FTZ R82, R81, R82, -R151 ;  /* 0x0000005251527223 */ /* 0x000fe20000010897 */
[----:B------:R-:W-:-:S02]  /*7a70*/  IMAD.U32 R151, R43, 0x10000, RZ ;  /* 0x000100002b977824 */ /* 0x000fc400078e00ff */
[----:B------:R-:W-:Y:S01]  /*7a80*/  FFMA.FTZ R81, R81, R83, R150 ;  /* 0x0000005351517223 */ /* 0x000fe20000010096 */
[----:B------:R-:W-:Y:S02]  /*7a90*/  LOP3.LUT R83, R80, 0xffff0000, RZ, 0xc0, !PT ;  /* 0xffff000050537812 */ /* 0x000fe400078ec0ff */
[----:B------:R-:W-:Y:S02]  /*7aa0*/  LOP3.LUT R80, R55, 0xffff0000, RZ, 0xc0, !PT ;  /* 0xffff000037507812 */ /* 0x000fe400078ec0ff */
[----:B------:R-:W-:Y:S02]  /*7ab0*/  LOP3.LUT R43, R43, 0xffff0000, RZ, 0xc0, !PT ;  /* 0xffff00002b2b7812 */ /* 0x000fe400078ec0ff */
[----:B------:R-:W-:Y:S01]  /*7ac0*/  SHF.R.U64 R50, R50, 0x10, R51 ;  /* 0x0000001032327819 */ /* 0x000fe20000001233 */
[C---:B------:R-:W-:Y:S01]  /*7ad0*/  FMUL.FTZ R55, R41.reuse, R80 ;  /* 0x0000005029377220 */ /* 0x040fe20000410000 */
[----:B------:R-:W-:Y:S01]  /*7ae0*/  FMUL.FTZ R41, R41, R83 ;  /* 0x0000005329297220 */ /* 0x000fe20000410000 */
[----:B------:R-:W-:-:S02]  /*7af0*/  SHF.R.U64 R38, R38, 0x10, R39 ;  /* 0x0000001026267819 */ /* 0x000fc40000001227 */
[C---:B------:R-:W-:Y:S01]  /*7b00*/  FFMA.FTZ R55, R13.reuse, R83, -R55 ;  /* 0x000000530d377223 */ /* 0x040fe20000010837 */
[----:B------:R-:W-:Y:S01]  /*7b10*/  FFMA.FTZ R13, R13, R80, R41 ;  /* 0x000000500d0d7223 */ /* 0x000fe20000010029 */
[----:B------:R-:W-:Y:S01]  /*7b20*/  SHF.R.U32.HI R41, RZ, 0x10, R51 ;  /* 0x00000010ff297819 */ /* 0x000fe20000011633 */
[----:B------:R-:W-:Y:S01]  /*7b30*/  IMAD.U32 R83, R15, 0x10000, RZ ;  /* 0x000100000f537824 */ /* 0x000fe200078e00ff */
[----:B------:R-:W-:Y:S02]  /*7b40*/  SHF.R.U32.HI R80, RZ, 0x10, R39 ;  /* 0x00000010ff507819 */ /* 0x000fe40000011627 */
[----:B------:R-:W-:Y:S02]  /*7b50*/  PRMT R41, R165, 0x5410, R41 ;  /* 0x00005410a5297816 */ /* 0x000fe40000000029 */
[----:B------:R-:W-:Y:S02]  /*7b60*/  PRMT R80, R168, 0x5432, R80 ;  /* 0x00005432a8507816 */ /* 0x000fe40000000050 */
[----:B------:R-:W-:Y:S01]  /*7b70*/  LOP3.LUT R15, R15, 0xffff0000, RZ, 0xc0, !PT ;  /* 0xffff00000f0f7812 */ /* 0x000fe200078ec0ff */
[C---:B------:R-:W-:Y:S01]  /*7b80*/  IMAD.U32 R150, R41.reuse, 0x10000, RZ ;  /* 0x0001000029967824 */ /* 0x040fe200078e00ff */
[----:B------:R-:W-:Y:S01]  /*7b90*/  LOP3.LUT R41, R41, 0xffff0000, RZ, 0xc0, !PT ;  /* 0xffff000029297812 */ /* 0x000fe200078ec0ff */
[C---:B------:R-:W-:Y:S01]  /*7ba0*/  IMAD.U32 R152, R80.reuse, 0x10000, RZ ;  /* 0x0001000050987824 */ /* 0x040fe200078e00ff */
[----:B------:R-:W-:Y:S01]  /*7bb0*/  LOP3.LUT R37, R80, 0xffff0000, RZ, 0xc0, !PT ;  /* 0xffff000050257812 */ /* 0x000fe200078ec0ff */
[----:B------:R-:W-:Y:S01]  /*7bc0*/  FMUL.FTZ R153, R151, R150 ;  /* 0x0000009697997220 */ /* 0x000fe20000410000 */
[----:B------:R-:W-:Y:S01]  /*7bd0*/  LOP3.LUT R39, R12, 0xffff0000, RZ, 0xc0, !PT ;  /* 0xffff00000c277812 */ /* 0x000fe200078ec0ff */
[----:B------:R-:W-:Y:S01]  /*7be0*/  FMUL.FTZ R49, R43, R41 ;  /* 0x000000292b317220 */ /* 0x000fe20000410000 */
[-C--:B------:R-:W-:Y:S01]  /*7bf0*/  FMUL.FTZ R151, R151, R152.reuse ;  /* 0x0000009897977220 */ /* 0x080fe20000410000 */
[-C--:B------:R-:W-:Y:S01]  /*7c00*/  FMUL.FTZ R43, R43, R37.reuse ;  /* 0x000000252b2b7220 */ /* 0x080fe20000410000 */
[----:B------:R-:W-:Y:S01]  /*7c10*/  FFMA.FTZ R152, R83, R152, -R153 ;  /* 0x0000009853987223 */ /* 0x000fe20000010899 */
[----:B------:R-:W-:Y:S01]  /*7c20*/  FFMA.FTZ R37, R15, R37, -R49 ;  /* 0x000000250f257223 */ /* 0x000fe20000010831 */
[----:B------:R-:W-:Y:S01]  /*7c30*/  FFMA.FTZ R151, R83, R150, R151 ;  /* 0x0000009653977223 */ /* 0x000fe20000010097 */
[----:B------:R-:W-:Y:S01]  /*7c40*/  FFMA.FTZ R15, R15, R41, R43 ;  /* 0x000000290f0f7223 */ /* 0x000fe2000001002b */
        /* <DEDUP_REMOVED lines=8> */
[----:B------:R-:W-:-:S02]  /*7cd0*/  LOP3.LUT R36, R36, 0xffff0000, RZ, 0xc0, !PT ;  /* 0xffff000024247812 */ /* 0x000fc400078ec0ff */
[----:B------:R-:W-:Y:S01]  /*7ce0*/  PRMT R50, R164, 0x5432, R50 ;  /* 0x00005432a4327816 */ /* 0x000fe20000000032 */
[C---:B------:R-:W-:Y:S01]  /*7cf0*/  FMUL.FTZ R80, R83.reuse, R48 ;  /* 0x0000003053507220 */ /* 0x040fe20000410000 */
[----:B------:R-:W-:Y:S01]  /*7d00*/  FMUL.FTZ R83, R83, R49 ;  /* 0x0000003153537220 */ /* 0x000fe20000410000 */
[C---:B------:R-:W-:Y:S01]  /*7d10*/  FMUL.FTZ R12, R40.reuse, R36 ;  /* 0x00000024280c7220 */ /* 0x040fe20000410000 */
[-C--:B------:R-:W-:Y:S01]  /*7d20*/  FMUL.FTZ R40, R40, R41.reuse ;  /* 0x0000002928287220 */ /* 0x080fe20000410000 */
[----:B------:R-:W-:Y:S01]  /*7d30*/  PRMT R38, R165, 0x5432, R38 ;  /* 0x00005432a5267816 */ /* 0x000fe20000000026 */
[----:B------:R-:W-:Y:S01]  /*7d40*/  FFMA.FTZ R83, R43, R48, R83 ;  /* 0x000000302b537223 */ /* 0x000fe20000010053 */
[----:B------:R-:W-:Y:S01]  /*7d50*/  SHF.L.U32 R48, R42, 0x10, RZ ;  /* 0x000000102a307819 */ /* 0x000fe200000006ff */
[C---:B------:R-:W-:Y:S01]  /*7d60*/  FFMA.FTZ R36, R39.reuse, R36, R40 ;  /* 0x0000002427247223 */ /* 0x040fe20000010028 */
[----:B------:R-:W-:Y:S01]  /*7d70*/  FFMA.FTZ R12, R39, R41, -R12 ;  /* 0x00000029270c7223 */ /* 0x000fe2000001080c */
[----:B------:R-:W-:-:S02]  /*7d80*/  IMAD.U32 R40, R50, 0x10000, RZ ;  /* 0x0001000032287824 */ /* 0x000fc400078e00ff */
[----:B------:R-:W-:Y:S01]  /*7d90*/  FFMA.FTZ R80, R43, R49, -R80 ;  /* 0x000000312b507223 */ /* 0x000fe20000010850 */
[----:B------:R-:W-:Y:S01]  /*7da0*/  IMAD.U32 R41, R38, 0x10000, RZ ;  /* 0x0001000026297824 */ /* 0x000fe200078e00ff */
[----:B------:R-:W-:Y:S01]  /*7db0*/  LOP3.LUT R42, R42, 0xffff0000, RZ, 0xc0, !PT ;  /* 0xffff00002a2a7812 */ /* 0x000fe200078ec0ff */
[-C--:B------:R-:W-:Y:S01]  /*7dc0*/  FMUL.FTZ R43, R48, R40.reuse ;  /* 0x00000028302b7220 */ /* 0x080fe20000410000 */
[----:B------:R-:W-:Y:S02]  /*7dd0*/  IMAD.U32 R39, R14, 0x10000, RZ ;  /* 0x000100000e277824 */ /* 0x000fe400078e00ff */
[-C--:B------:R-:W-:Y:S01]  /*7de0*/  FMUL.FTZ R48, R48, R41.reuse ;  /* 0x0000002930307220 */ /* 0x080fe20000410000 */
[----:B------:R-:W-:Y:S01]  /*7df0*/  LOP3.LUT R50, R50, 0xffff0000, RZ, 0xc0, !PT ;  /* 0xffff000032327812 */ /* 0x000fe200078ec0ff */
[C---:B------:R-:W-:Y:S02]  /*7e00*/  FFMA.FTZ R43, R39.reuse, R41, -R43 ;  /* 0x00000029272b7223 */ /* 0x040fe4000001082b */
[----:B------:R-:W-:Y:S01]  /*7e10*/  FFMA.FTZ R48, R39, R40, R48 ;  /* 0x0000002827307223 */ /* 0x000fe20000010030 */
[----:B------:R-:W-:Y:S01]  /*7e20*/  LOP3.LUT R38, R38, 0xffff0000, RZ, 0xc0, !PT ;  /* 0xffff000026267812 */ /* 0x000fe200078ec0ff */
[----:B------:R-:W-:Y:S01]  /*7e30*/  FMUL.FTZ R39, R42, R50 ;  /* 0x000000322a277220 */ /* 0x000fe20000410000 */
[----:B------:R-:W-:-:S02]  /*7e40*/  LOP3.LUT R14, R14, 0xffff0000, RZ, 0xc0, !PT ;  /* 0xffff00000e0e7812 */ /* 0x000fc400078ec0ff */
[----:B------:R-:W-:Y:S01]  /*7e50*/  F2FP.BF16.F32.PACK_AB R55, R55, R82 ;  /* 0x000000523737723e */ /* 0x000fe200000010ff */
[----:B------:R-:W-:Y:S01]  /*7e60*/  FMUL.FTZ R42, R42, R38 ;  /* 0x000000262a2a7220 */ /* 0x000fe20000410000 */
[----:B------:R-:W-:Y:S01]  /*7e70*/  F2FP.BF16.F32.PACK_AB R37, R37, R152 ;  /* 0x000000982525723e */ /* 0x000fe200000010ff */
[C---:B------:R-:W-:Y:S01]  /*7e80*/  FFMA.FTZ R39, R14.reuse, R38, -R39 ;  /* 0x000000260e277223 */ /* 0x040fe20000010827 */
[----:B------:R-:W-:Y:S01]  /*7e90*/  F2FP.BF16.F32.PACK_AB R81, R13, R81 ;  /* 0x000000510d51723e */ /* 0x000fe200000010ff */
[----:B------:R-:W-:Y:S01]  /*7ea0*/  FFMA.FTZ R42, R14, R50, R42 ;  /* 0x000000320e2a7223 */ /* 0x000fe2000001002a */
        /* <DEDUP_REMOVED lines=10> */
[----:B------:R-:W-:-:S07]  /*7f50*/  IMAD.MOV.U32 R43, RZ, RZ, R151 ;  /* 0x000000ffff2b7224 */ /* 0x000fce00078e0097 */
.L_x_3827:
[----:B------:R-:W-:Y:S05]  /*7f60*/  BSYNC B3 ;  /* 0x0000000000037941 */ /* 0x000fea0003800000 */
.L_x_3826:
[----:B------:R-:W-:Y:S01]  /*7f70*/  ISETP.GE.AND P3, PT, R54, R131, PT ;  /* 0x000000833600720c */ /* 0x000fe20003f66270 */
[----:B--2---:R4:W-:-:S12]  /*7f80*/  ST.E.128 desc[UR56][R52.64], R12 ;  /* 0x0000000c34007985 */ /* 0x0049d8000c101d38 */
[----:B------:R-:W-:-:S05]  /*7f90*/  @!P3 IMAD.WIDE R36, R54, 0x2, R118 ;  /* 0x000000023624b825 */ /* 0x000fca00078e0276 */
[----:B---3--:R4:W-:Y:S02]  /*7fa0*/  @!P3 ST.E.128 desc[UR56][R36.64], R40 ;  /* 0x000000282400b985 */ /* 0x0089e4000c101d38 */
.L_x_3825:
[----:B------:R-:W-:Y:S05]  /*7fb0*/  BSYNC B2 ;  /* 0x0000000000027941 */ /* 0x000fea0003800000 */
.L_x_3824:
[----:B------:R-:W-:-:S13]  /*7fc0*/  ISETP.NE.AND P3, PT, R8, RZ, PT ;  /* 0x000000ff0800720c */ /* 0x000fda0003f65270 */
[----:B------:R-:W-:Y:S05]  /*7fd0*/  @!P3 BRA `(.L_x_3819) ;  /* 0x0000000400e8b947 */ /* 0x000fea0003800000 */
[----:B---34-:R-:W3:Y:S01]  /*7fe0*/  LDL R12, [R1] ;  /* 0x00000000010c7983 */ /* 0x018ee20000100800 */
[C---:B------:R-:W-:Y:S01]  /*7ff0*/  LEA R40, P3, R5.reuse, R11, 0x1 ;  /* 0x0000000b05287211 */ /* 0x040fe200078608ff */
[----:B------:R-:W-:Y:S03]  /*8000*/  BSSY B2, `(.L_x_3828) ;  /* 0x0000073000027945 */ /* 0x000fe60003800000 */
[----:B--2---:R-:W-:Y:S02]  /*8010*/  LEA.HI.X R41, R5, R119, R109, 0x1, P3 ;  /* 0x0000007705297211 */ /* 0x004fe400018f0c6d */
[----:B------:R-:W-:Y:S02]  /*8020*/  ISETP.GE.AND P3, PT, R192, R121, PT ;  /* 0x00000079c000720c */ /* 0x000fe40003f66270 */
[----:B---3--:R-:W-:-:S04]  /*8030*/  LOP3.LUT P5, RZ, R12, 0x1, RZ, 0xc0, !PT ;  /* 0x000000010cff7812 */ /* 0x008fc800078ac0ff */
[----:B------:R-:W-:-:S04]  /*8040*/  SEL R11, R122, R135, !P5 ;  /* 0x000000877a0b7207 */ /* 0x000fc80006800000 */
        /* <DEDUP_REMOVED lines=9> */
[----:B------:R-:W-:-:S04]  /*80e0*/  LOP3.LUT R12, R12, R217, RZ, 0x3c, !PT ;  /* 0x000000d90c0c7212 */ /* 0x000fc800078e3cff */
[----:B------:R-:W-:Y:S01]  /*80f0*/  IADD3 R15, R13, R12, RZ ;  /* 0x0000000c0d0f7210 */ /* 0x000fe20007ffe0ff */
[----:B------:R-:W-:-:S04]  /*8100*/  IMAD R13, R18, 0x4800, R132 ;  /* 0x00004800120d7824 */ /* 0x000fc800078e0284 */
        /* <DEDUP_REMOVED lines=10> */
[--C-:B------:R-:W-:Y:S01]  /*81b0*/  SHF.R.U64 R35, R44, 0x10, R45.reuse ;  /* 0x000000102c237819 */ /* 0x100fe2000000122d */
[----:B--2---:R-:W-:Y:S01]  /*81c0*/  IMAD.U32 R51, R15, 0x10000, RZ ;  /* 0x000100000f337824 */ /* 0x004fe200078e00ff */
[----:B------:R-:W-:Y:S01]  /*81d0*/  SHF.R.U32.HI R44, RZ, 0x10, R45 ;  /* 0x00000010ff2c7819 */ /* 0x000fe2000001162d */
[----:B------:R-:W-:Y:S01]  /*81e0*/  IMAD.U32 R45, R13, 0x10000, RZ ;  /* 0x000100000d2d7824 */ /* 0x000fe200078e00ff */
[--C-:B------:R-:W-:Y:S01]  /*81f0*/  SHF.R.U64 R32, R32, 0x10, R33.reuse ;  /* 0x0000001020207819 */ /* 0x100fe20000001221 */
[----:B------:R-:W-:Y:S01]  /*8200*/  IMAD.U32 R53, R38, 0x10000, RZ ;  /* 0x0001000026357824 */ /* 0x000fe200078e00ff */
[----:B------:R-:W-:Y:S01]  /*8210*/  SHF.R.U32.HI R33, RZ, 0x10, R33 ;  /* 0x00000010ff217819 */ /* 0x000fe20000011621 */
[----:B------:R-:W-:Y:S01]  /*8220*/  IMAD.U32 R50, R14, 0x10000, RZ ;  /* 0x000100000e327824 */ /* 0x000fe200078e00ff */
[----:B------:R-:W-:-:S02]  /*8230*/  PRMT R44, R162, 0x5432, R44 ;  /* 0x00005432a22c7816 */ /* 0x000fc4000000002c */
[----:B------:R-:W-:Y:S02]  /*8240*/  SHF.R.U64 R43, R46, 0x10, R47 ;  /* 0x000000102e2b7819 */ /* 0x000fe4000000122f */
[----:B------:R-:W-:Y:S02]  /*8250*/  PRMT R33, R160, 0x5410, R33 ;  /* 0x00005410a0217816 */ /* 0x000fe40000000021 */
[----:B------:R-:W-:Y:S02]  /*8260*/  SHF.L.U32 R54, R44, 0x10, RZ ;  /* 0x000000102c367819 */ /* 0x000fe400000006ff */
[----:B------:R-:W-:Y:S01]  /*8270*/  SHF.R.U32.HI R46, RZ, 0x10, R47 ;  /* 0x00000010ff2e7819 */ /* 0x000fe2000001162f */
[----:B------:R-:W-:Y:S01]  /*8280*/  IMAD.U32 R55, R33, 0x10000, RZ ;  /* 0x0001000021377824 */ /* 0x000fe200078e00ff */
[----:B------:R-:W-:Y:S02]  /*8290*/  PRMT R35, R161, 0x5432, R35 ;  /* 0x00005432a1237816 */ /* 0x000fe40000000023 */
        /* <DEDUP_REMOVED lines=11> */
[----:B------:R-:W-:Y:S01]  /*8350*/  IMAD.U32 R55, R46, 0x10000, RZ ;  /* 0x000100002e377824 */ /* 0x000fe200078e00ff */
[----:B------:R-:W-:Y:S01]  /*8360*/  PRMT R42, R160, 0x5432, R42 ;  /* 0x00005432a02a7816 */ /* 0x000fe2000000002a */
[-C--:B------:R-:W-:Y:S01]  /*8370*/  FMUL.FTZ R49, R49, R33.reuse ;  /* 0x0000002131317220 */ /* 0x080fe20000410000 */
[----:B------:R-:W-:Y:S01]  /*8380*/  LOP3.LUT R39, R39, 0xffff0000, RZ, 0xc0, !PT ;  /* 0xffff000027277812 */ /* 0x000fe200078ec0ff */
[----:B------:R-:W-:Y:S01]  /*8390*/  FFMA.FTZ R48, R45, R54, R48 ;  /* 0x000000362d307223 */ /* 0x000fe20000010030 */
[----:B------:R-:W-:Y:S01]  /*83a0*/  LOP3.LUT R46, R46, 0xffff0000, RZ, 0xc0, !PT ;  /* 0xffff00002e2e7812 */ /* 0x000fe200078ec0ff */
[----:B------:R-:W-:Y:S01]  /*83b0*/  FFMA.FTZ R80, R47, R33, -R80 ;  /* 0x000000212f507223 */ /* 0x000fe20000010850 */
[----:B------:R-:W-:-:S02]  /*83c0*/  IMAD.U32 R45, R42, 0x10000, RZ ;  /* 0x000100002a2d7824 */ /* 0x000fc400078e00ff */
[----:B------:R-:W-:Y:S01]  /*83d0*/  FMUL.FTZ R33, R52, R55 ;  /* 0x0000003734217220 */ /* 0x000fe20000410000 */
[----:B------:R-:W-:Y:S01]  /*83e0*/  PRMT R32, R163, 0x5410, R32 ;  /* 0x00005410a3207816 */ /* 0x000fe20000000020 */
[----:B------:R-:W-:Y:S01]  /*83f0*/  FFMA.FTZ R49, R47, R44, R49 ;  /* 0x0000002c2f317223 */ /* 0x000fe20000010031 */
[----:B------:R-:W-:Y:S01]  /*8400*/  LOP3.LUT R15, R15, 0xffff0000, RZ, 0xc0, !PT ;  /* 0xffff00000f0f7812 */ /* 0x000fe200078ec0ff */
[----:B------:R-:W-:Y:S01]  /*8410*/  FMUL.FTZ R47, R39, R46 ;  /* 0x0000002e272f7220 */ /* 0x000fe20000410000 */
[----:B------:R-:W-:Y:S01]  /*8420*/  LOP3.LUT R42, R42, 0xffff0000, RZ, 0xc0, !PT ;  /* 0xffff00002a2a7812 */ /* 0x000fe200078ec0ff */
[-C--:B------:R-:W-:Y:S01]  /*8430*/  FMUL.FTZ R52, R52, R45.reuse ;  /* 0x0000002d34347220 */ /* 0x080fe20000410000 */
[----:B------:R-:W-:Y:S01]  /*8440*/  FFMA.FTZ R33, R51, R45, -R33 ;  /* 0x0000002d33217223 */ /* 0x000fe20000010821 */
[----:B------:R-:W-:Y:S01]  /*8450*/  IMAD.U32 R45, R35, 0x10000, RZ ;  /* 0x00010000232d7824 */ /* 0x000fe200078e00ff */
[----:B------:R-:W-:Y:S01]  /*8460*/  LOP3.LUT R36, R36, 0xffff0000, RZ, 0xc0, !PT ;  /* 0xffff000024247812 */ /* 0x000fe200078ec0ff */
[----:B------:R-:W-:-:S02]  /*8470*/  IMAD.U32 R44, R32, 0x10000, RZ ;  /* 0x00010000202c7824 */ /* 0x000fc400078e00ff */
[-C--:B------:R-:W-:Y:S01]  /*8480*/  FMUL.FTZ R39, R39, R42.reuse ;  /* 0x0000002a27277220 */ /* 0x080fe20000410000 */
[----:B------:R-:W-:Y:S01]  /*8490*/  FFMA.FTZ R47, R15, R42, -R47 ;  /* 0x0000002a0f2f7223 */ /* 0x000fe2000001082f */
[----:B------:R-:W-:Y:S01]  /*84a0*/  LOP3.LUT R42, R32, 0xffff0000, RZ, 0xc0, !PT ;  /* 0xffff0000202a7812 */ /* 0x000fe200078ec0ff */
[----:B------:R-:W-:Y:S01]  /*84b0*/  FMUL.FTZ R32, R37, R45 ;  /* 0x0000002d25207220 */ /* 0x000fe20000410000 */
[----:B------:R-:W-:Y:S01]  /*84c0*/  LOP3.LUT R35, R35, 0xffff0000, RZ, 0xc0, !PT ;  /* 0xffff000023237812 */ /* 0x000fe200078ec0ff */
[C---:B------:R-:W-:Y:S02]  /*84d0*/  IMAD.U32 R13, R12.reuse, 0x10000, RZ ;  /* 0x000100000c0d7824 */ /* 0x040fe400078e00ff */
[----:B------:R-:W-:Y:S01]  /*84e0*/  FMUL.FTZ R37, R37, R44 ;  /* 0x0000002c25257220 */ /* 0x000fe20000410000 */
[----:B------:R-:W-:Y:S01]  /*84f0*/  LOP3.LUT R12, R12, 0xffff0000, RZ, 0xc0, !PT ;  /* 0xffff00000c0c7812 */ /* 0x000fe200078ec0ff */
[----:B------:R-:W-:Y:S01]  /*8500*/  FFMA.FTZ R39, R15, R46, R39 ;  /* 0x0000002e0f277223 */ /* 0x000fe20000010027 */
[----:B------:R-:W-:Y:S01]  /*8510*/  PRMT R34, R163, 0x5432, R34 ;  /* 0x00005432a3227816 */ /* 0x000fe20000000022 */
[C---:B------:R-:W-:Y:S01]  /*8520*/  FMUL.FTZ R15, R36.reuse, R35 ;  /* 0x00000023240f7220 */ /* 0x040fe20000410000 */
[C---:B------:R-:W-:Y:S01]  /*8530*/  FFMA.FTZ R32, R13.reuse, R44, -R32 ;  /* 0x0000002c0d207223 */ /* 0x040fe20000010820 */
[----:B------:R-:W-:Y:S01]  /*8540*/  FFMA.FTZ R37, R13, R45, R37 ;  /* 0x0000002d0d257223 */ /* 0x000fe20000010025 */
[-C--:B------:R-:W-:Y:S01]  /*8550*/  FMUL.FTZ R13, R36, R42.reuse ;  /* 0x0000002a240d7220 */ /* 0x080fe20000410000 */
[C---:B------:R-:W-:Y:S01]  /*8560*/  IMAD.U32 R36, R161.reuse, 0x10000, RZ ;  /* 0x00010000a1247824 */ /* 0x040fe200078e00ff */
        /* <DEDUP_REMOVED lines=8> */
[C---:B------:R-:W-:Y:S01]  /*85f0*/  FMUL.FTZ R35, R38.reuse, R161 ;  /* 0x000000a126237220 */ /* 0x040fe20000410000 */
[-C--:B------:R-:W-:Y:S01]  /*8600*/  FMUL.FTZ R53, R53, R42.reuse ;  /* 0x0000002a35357220 */ /* 0x080fe20000410000 */
[-C--:B------:R-:W-:Y:S01]  /*8610*/  FMUL.FTZ R38, R38, R45.reuse ;  /* 0x0000002d26267220 */ /* 0x080fe20000410000 */
        /* <DEDUP_REMOVED lines=17> */
.L_x_3829:
[----:B------:R-:W-:Y:S05]  /*8730*/  BSYNC B2 ;  /* 0x0000000000027941 */ /* 0x000fea0003800000 */
.L_x_3828:
[----:B------:R-:W-:Y:S01]  /*8740*/  ISETP.GE.AND P3, PT, R11, R131, PT ;  /* 0x000000830b00720c */ /* 0x000fe20003f66270 */
[----:B--2---:R2:W-:-:S12]  /*8750*/  ST.E.128 desc[UR56][R40.64], R12 ;  /* 0x0000000c28007985 */ /* 0x0045d8000c101d38 */
[----:B------:R-:W-:-:S05]  /*8760*/  @!P3 IMAD.WIDE R118, R11, 0x2, R118 ;  /* 0x000000020b76b825 */ /* 0x000fca00078e0276 */
[----:B---3--:R2:W-:Y:S02]  /*8770*/  @!P3 ST.E.128 desc[UR56][R118.64], R36 ;  /* 0x000000247600b985 */ /* 0x0085e4000c101d38 */
.L_x_3819:
[----:B------:R-:W-:Y:S05]  /*8780*/  BSYNC B1 ;  /* 0x0000000000017941 */ /* 0x000fea0003800000 */
.L_x_3818:
[----:B------:R-:W-:-:S03]  /*8790*/  UMOV UR4, 0xffffffff ;  /* 0xffffffff00047882 */ /* 0x000fc60000000000 */
[----:B------:R-:W-:Y:S05]  /*87a0*/  BRA.DIV UR4, `(.L_x_3830) ;  /* 0x0000018a04147947 */ /* 0x000fea000b800000 */
[----:B0-----:R-:W0:Y:S04]  /*87b0*/  SHFL.IDX PT, R117, R117, 0x1, 0x1c1f ;  /* 0x003c1f0075757f89 */ /* 0x001e2800000e0000 */
[----:B--2-4-:R2:W4:Y:S02]  /*87c0*/  SHFL.IDX PT, R36, R120, 0x1, 0x1c1f ;  /* 0x003c1f0078247f89 */ /* 0x01452400000e0000 */
.L_x_4099:
[----:B------:R-:W-:Y:S05]  /*87d0*/  @P4 BRA `(.L_x_3787) ;  /* 0x0000001c00bc4947 */ /* 0x000fea0003800000 */
[----:B------:R-:W-:Y:S01]  /*87e0*/  ISETP.NE.AND P3, PT, R6, RZ, PT ;  /* 0x000000ff0600720c */ /* 0x000fe20003f65270 */
[----:B------:R-:W-:Y:S01]  /*87f0*/  BSSY B1, `(.L_x_3831) ;  /* 0x000007d000017945 */ /* 0x000fe20003800000 */
[----:B0-----:R-:W-:-:S11]  /*8800*/  IMAD.MOV.U32 R37, RZ, RZ, R117 ;  /* 0x000000ffff257224 */ /* 0x001fd600078e0075 */
[----:B------:R-:W-:Y:S05]  /*8810*/  @!P3 BRA `(.L_x_3832) ;  /* 0x0000000400e8b947 */ /* 0x000fea0003800000 */
[----:B---3--:R-:W-:Y:S01]  /*8820*/  SEL R11, R122, R135, !P0 ;  /* 0x000000877a0b7207 */ /* 0x008fe20004000000 */
[----:B------:R-:W-:Y:S01]  /*8830*/  BSSY B2, `(.L_x_3833) ;  /* 0x0000076000027945 */ /* 0x000fe20003800000 */
[----:B------:R-:W-:Y:S02]  /*8840*/  SHF.R.U32.HI R13, RZ, 0x3, R203 ;  /* 0x00000003ff0d7819 */ /* 0x000fe400000116cb */
[----:B------:R-:W-:Y:S02]  /*8850*/  SHF.R.S32.HI R12, RZ, 0x1f, R11 ;  /* 0x0000001fff0c7819 */ /* 0x000fe4000001140b */
[----:B----4-:R-:W-:Y:S02]  /*8860*/  LEA R38, P3, R3, R36, 0x1 ;  /* 0x0000002403267211 */ /* 0x010fe400078608ff */
[----:B------:R-:W-:Y:S02]  /*8870*/  LEA.HI R12, R12, R11, RZ, 0x4 ;  /* 0x0000000b0c0c7211 */ /* 0x000fe400078f20ff */
[----:B------:R-:W-:-:S02]  /*8880*/  ISETP.GE.AND P4, PT, R16, R121, PT ;  /* 0x000000791000720c */ /* 0x000fc40003f86270 */
[----:B------:R-:W-:Y:S02]  /*8890*/  LEA.HI.SX32 R12, R12, R115, 0x1c ;  /* 0x000000730c0c7211 */ /* 0x000fe400078fe2ff */
[----:B------:R-:W-:Y:S02]  /*88a0*/  LEA.HI.X R39, R3, R117, R111, 0x1, P3 ;  /* 0x0000007503277211 */ /* 0x000fe400018f0c6f */
[----:B------:R-:W-:Y:S01]  /*88b0*/  SHF.R.S32.HI R11, RZ, 0x1f, R12 ;  /* 0x0000001fff0b7819 */ /* 0x000fe2000001140c */
[----:B------:R-:W-:-:S03]  /*88c0*/  IMAD.SHL.U32 R40, R12, 0x8, RZ ;  /* 0x000000080c287824 */ /* 0x000fc600078e00ff */
[----:B------:R-:W-:Y:S02]  /*88d0*/  LEA.HI R11, R11, R12, RZ, 0x3 ;  /* 0x0000000c0b0b7211 */ /* 0x000fe400078f18ff */
[----:B------:R-:W-:Y:S02]  /*88e0*/  ISETP.GE.AND P3, PT, R40, R131, PT ;  /* 0x000000832800720c */ /* 0x000fe40003f66270 */
        /* <DEDUP_REMOVED lines=8> */
[----:B------:R-:W-:Y:S02]  /*8970*/  IMAD R32, R13, 0x2, R2 ;  /* 0x000000020d207824 */ /* 0x000fe400078e0202 */
[----:B------:R-:W-:Y:S01]  /*8980*/  @!P3 IMAD.WIDE R40, R40, 0x2, R36 ;  /* 0x000000022828b825 */ /* 0x000fe200078e0224 */
[----:B------:R0:W3:Y:S04]  /*8990*/  LDS.128 R12, [R11+0x1e400] ;  /* 0x01e400000b0c7984 */ /* 0x0000e80000000c00 */
[----:B------:R-:W4:Y:S01]  /*89a0*/  LDS.128 R32, [R32+0x1e400] ;  /* 0x01e4000020207984 */ /* 0x000f220000000c00 */
[----:B------:R-:W-:Y:S05]  /*89b0*/  @P4 BRA `(.L_x_3834) ;  /* 0x0000000400744947 */ /* 0x000fea0003800000 */
[----:B------:R-:W-:Y:S01]  /*89c0*/  SHF.R.U64 R42, R64, 0x10, R65 ;  /* 0x00000010402a7819 */ /* 0x000fe20000001241 */
[----:B----4-:R-:W-:Y:S01]  /*89d0*/  IMAD.U32 R47, R33, 0x10000, RZ ;  /* 0x00010000212f7824 */ /* 0x010fe200078e00ff */
[----:B------:R-:W-:Y:S01]  /*89e0*/  SHF.R.U64 R44, R76, 0x10, R77 ;  /* 0x000000104c2c7819 */ /* 0x000fe2000000124d */
[----:B------:R-:W-:Y:S01]  /*89f0*/  IMAD.U32 R52, R35, 0x10000, RZ ;  /* 0x0001000023347824 */ /* 0x000fe200078e00ff */
[----:B------:R-:W-:Y:S01]  /*8a00*/  SHF.R.U32.HI R64, RZ, 0x10, R65 ;  /* 0x00000010ff407819 */ /* 0x000fe20000011641 */
[----:B---3--:R-:W-:Y:S01]  /*8a10*/  IMAD.U32 R45, R13, 0x10000, RZ ;  /* 0x000100000d2d7824 */ /* 0x008fe200078e00ff */
[----:B------:R-:W-:Y:S01]  /*8a20*/  SHF.R.U32.HI R76, RZ, 0x10, R77 ;  /* 0x00000010ff4c7819 */ /* 0x000fe2000001164d */
[----:B------:R-:W-:Y:S01]  /*8a30*/  IMAD.U32 R50, R15, 0x10000, RZ ;  /* 0x000100000f327824 */ /* 0x000fe200078e00ff */
[----:B------:R-:W-:Y:S02]  /*8a40*/  PRMT R64, R157, 0x5432, R64 ;  /* 0x000054329d407816 */ /* 0x000fe40000000040 */
[----:B------:R-:W-:-:S02]  /*8a50*/  PRMT R76, R159, 0x5432, R76 ;  /* 0x000054329f4c7816 */ /* 0x000fc4000000004c */
[----:B------:R-:W-:Y:S02]  /*8a60*/  SHF.R.U64 R43, R78, 0x10, R79 ;  /* 0x000000104e2b7819 */ /* 0x000fe4000000124f */
[----:B0-----:R-:W-:Y:S01]  /*8a70*/  SHF.R.U64 R11, R66, 0x10, R67 ;  /* 0x00000010420b7819 */ /* 0x001fe20000001243 */
[----:B------:R-:W-:Y:S01]  /*8a80*/  IMAD.U32 R54, R76, 0x10000, RZ ;  /* 0x000100004c367824 */ /* 0x000fe200078e00ff */
[----:B------:R-:W-:Y:S02]  /*8a90*/  SHF.R.U32.HI R79, RZ, 0x10, R79 ;  /* 0x00000010ff4f7819 */ /* 0x000fe4000001164f */
[----:B------:R-:W-:Y:S01]  /*8aa0*/  PRMT R159, R159, 0x5410, R44 ;  /* 0x000054109f9f7816 */ /* 0x000fe2000000002c */
[----:B------:R-:W-:Y:S01]  /*8ab0*/  IMAD.U32 R44, R64, 0x10000, RZ ;  /* 0x00010000402c7824 */ /* 0x000fe200078e00ff */
[----:B------:R-:W-:Y:S01]  /*8ac0*/  SHF.R.U32.HI R67, RZ, 0x10, R67 ;  /* 0x00000010ff437819 */ /* 0x000fe20000011643 */
[----:B------:R-:W-:Y:S01]  /*8ad0*/  FMUL.FTZ R66, R47, R54 ;  /* 0x000000362f427220 */ /* 0x000fe20000410000 */
[----:B------:R-:W-:Y:S01]  /*8ae0*/  LOP3.LUT R48, R33, 0xffff0000, RZ, 0xc0, !PT ;  /* 0xffff000021307812 */ /* 0x000fe200078ec0ff */
[----:B------:R-:W-:Y:S01]  /*8af0*/  IMAD.U32 R33, R32, 0x10000, RZ ;  /* 0x0001000020217824 */ /* 0x000fe200078e00ff */
[----:B------:R-:W-:Y:S01]  /*8b00*/  LOP3.LUT R53, R76, 0xffff0000, RZ, 0xc0, !PT ;  /* 0xffff00004c357812 */ /* 0x000fe200078ec0ff */
[-C--:B------:R-:W-:Y:S01]  /*8b10*/  FMUL.FTZ R76, R47, R44.reuse ;  /* 0x0000002c2f4c7220 */ /* 0x080fe20000410000 */
        /* <DEDUP_REMOVED lines=8> */
[----:B------:R-:W-:Y:S01]  /*8ba0*/  PRMT R42, R157, 0x5410, R42 ;  /* 0x000054109d2a7816 */ /* 0x000fe2000000002a */
[----:B------:R-:W-:Y:S01]  /*8bb0*/  FMUL.FTZ R81, R48, R47 ;  /* 0x0000002f30517220 */ /* 0x000fe20000410000 */
[----:B------:R-:W-:-:S02]  /*8bc0*/  IMAD.U32 R66, R159, 0x10000, RZ ;  /* 0x000100009f427824 */ /* 0x000fc400078e00ff */
[----:B------:R-:W-:Y:S01]  /*8bd0*/  FFMA.FTZ R47, R46, R47, -R77 ;  /* 0x0000002f2e2f7223 */ /* 0x000fe2000001084d */
[C---:B------:R-:W-:Y:S01]  /*8be0*/  FMUL.FTZ R77, R52.reuse, R55 ;  /* 0x00000037344d7220 */ /* 0x040fe20000410000 */
[----:B------:R-:W-:Y:S01]  /*8bf0*/  FMUL.FTZ R52, R52, R65 ;  /* 0x0000004134347220 */ /* 0x000fe20000410000 */
[----:B------:R-:W-:Y:S01]  /*8c00*/  FFMA.FTZ R46, R46, R53, R81 ;  /* 0x000000352e2e7223 */ /* 0x000fe20000010051 */
[----:B------:R-:W-:Y:S01]  /*8c10*/  FFMA.FTZ R45, R45, R54, R76 ;  /* 0x000000362d2d7223 */ /* 0x000fe2000001004c */
[C---:B------:R-:W-:Y:S01]  /*8c20*/  FFMA.FTZ R48, R50.reuse, R65, -R77 ;  /* 0x0000004132307223 */ /* 0x040fe2000001084d */
[----:B------:R-:W-:Y:S01]  /*8c30*/  FFMA.FTZ R50, R50, R55, R52 ;  /* 0x0000003732327223 */ /* 0x000fe20000010034 */
[C---:B------:R-:W-:Y:S01]  /*8c40*/  IMAD.U32 R52, R42.reuse, 0x10000, RZ ;  /* 0x000100002a347824 */ /* 0x040fe200078e00ff */
[----:B------:R-:W-:Y:S01]  /*8c50*/  LOP3.LUT R53, R42, 0xffff0000, RZ, 0xc0, !PT ;  /* 0xffff00002a357812 */ /* 0x000fe200078ec0ff */
[----:B------:R-:W-:Y:S01]  /*8c60*/  IMAD.U32 R13, R12, 0x10000, RZ ;  /* 0x000100000c0d7824 */ /* 0x000fe200078e00ff */
[----:B------:R-:W-:Y:S01]  /*8c70*/  LOP3.LUT R35, R35, 0xffff0000, RZ, 0xc0, !PT ;  /* 0xffff000023237812 */ /* 0x000fe200078ec0ff */
[----:B------:R-:W-:Y:S01]  /*8c80*/  FMUL.FTZ R42, R33, R66 ;  /* 0x00000042212a7220 */ /* 0x000fe20000410000 */
[----:B------:R-:W-:Y:S01]  /*8c90*/  LOP3.LUT R54, R79, 0xffff0000, RZ, 0xc0, !PT ;  /* 0xffff00004f367812 */ /* 0x000fe200078ec0ff */
[-C--:B------:R-:W-:Y:S01]  /*8ca0*/  FMUL.FTZ R55, R33, R52.reuse ;  /* 0x0000003421377220 */ /* 0x080fe20000410000 */
[----:B------:R-:W-:Y:S01]  /*8cb0*/  LOP3.LUT R32, R32, 0xffff0000, RZ, 0xc0, !PT ;  /* 0xffff000020207812 */ /* 0x000fe200078ec0ff */
[----:B------:R-:W-:Y:S01]  /*8cc0*/  FFMA.FTZ R33, R13, R52, -R42 ;  /* 0x000000340d217223 */ /* 0x000fe2000001082a */
[----:B------:R-:W-:Y:S01]  /*8cd0*/  PRMT R43, R158, 0x5410, R43 ;  /* 0x000054109e2b7816 */ /* 0x000fe2000000002b */
[----:B------:R-:W-:Y:S01]  /*8ce0*/  FMUL.FTZ R76, R35, R54 ;  /* 0x00000036234c7220 */ /* 0x000fe20000410000 */
[----:B------:R-:W-:Y:S01]  /*8cf0*/  LOP3.LUT R64, R67, 0xffff0000, RZ, 0xc0, !PT ;  /* 0xffff000043407812 */ /* 0x000fe200078ec0ff */
[----:B------:R-:W-:Y:S01]  /*8d00*/  FFMA.FTZ R13, R13, R66, R55 ;  /* 0x000000420d0d7223 */ /* 0x000fe20000010037 */
[----:B------:R-:W-:Y:S01]  /*8d10*/  LOP3.LUT R159, R159, 0xffff0000, RZ, 0xc0, !PT ;  /* 0xffff00009f9f7812 */ /* 0x000fe200078ec0ff */
[----:B------:R-:W-:Y:S01]  /*8d20*/  FMUL.FTZ R55, R32, R53 ;  /* 0x0000003520377220 */ /* 0x000fe20000410000 */
[----:B------:R-:W-:Y:S01]  /*8d30*/  PRMT R11, R156, 0x5410, R11 ;  /* 0x000054109c0b7816 */ /* 0x000fe2000000000b */
[-C--:B------:R-:W-:Y:S01]  /*8d40*/  FMUL.FTZ R78, R35, R64.reuse ;  /* 0x00000040234e7220 */ /* 0x080fe20000410000 */
[----:B------:R-:W-:Y:S01]  /*8d50*/  LOP3.LUT R15, R15, 0xffff0000, RZ, 0xc0, !PT ;  /* 0xffff00000f0f7812 */ /* 0x000fe200078ec0ff */
[----:B------:R-:W-:Y:S01]  /*8d60*/  FMUL.FTZ R65, R32, R159 ;  /* 0x0000009f20417220 */ /* 0x000fe20000410000 */
[----:B------:R-:W-:Y:S01]  /*8d70*/  LOP3.LUT R12, R12, 0xffff0000, RZ, 0xc0, !PT ;  /* 0xffff00000c0c7812 */ /* 0x000fe200078ec0ff */
[----:B------:R-:W-:Y:S01]  /*8d80*/  IMAD.U32 R42, R43, 0x10000, RZ ;  /* 0x000100002b2a7824 */ /* 0x000fe200078e00ff */
[C---:B------:R-:W-:Y:S01]  /*8d90*/  SHF.L.U32 R49, R14.reuse, 0x10, RZ ;  /* 0x000000100e317819 */ /* 0x040fe200000006ff */
[----:B------:R-:W-:Y:S01]  /*8da0*/  IMAD.U32 R32, R11, 0x10000, RZ ;  /* 0x000100000b207824 */ /* 0x000fe200078e00ff */
[----:B------:R-:W-:Y:S01]  /*8db0*/  LOP3.LUT R51, R14, 0xffff0000, RZ, 0xc0, !PT ;  /* 0xffff00000e337812 */ /* 0x000fe200078ec0ff */
[C---:B------:R-:W-:Y:S01]  /*8dc0*/  IMAD.U32 R14, R34.reuse, 0x10000, RZ ;  /* 0x00010000220e7824 */ /* 0x040fe200078e00ff */
[----:B------:R-:W-:Y:S01]  /*8dd0*/  LOP3.LUT R34, R34, 0xffff0000, RZ, 0xc0, !PT ;  /* 0xffff000022227812 */ /* 0x000fe200078ec0ff */
[----:B------:R-:W-:Y:S01]  /*8de0*/  FFMA.FTZ R35, R15, R64, -R76 ;  /* 0x000000400f237223 */ /* 0x000fe2000001084c */
[----:B------:R-:W-:Y:S01]  /*8df0*/  LOP3.LUT R43, R43, 0xffff0000, RZ, 0xc0, !PT ;  /* 0xffff00002b2b7812 */ /* 0x000fe200078ec0ff */
[----:B------:R-:W-:Y:S01]  /*8e00*/  FFMA.FTZ R15, R15, R54, R78 ;  /* 0x000000360f0f7223 */ /* 0x000fe2000001004e */
[----:B------:R-:W-:Y:S01]  /*8e10*/  LOP3.LUT R11, R11, 0xffff0000, RZ, 0xc0, !PT ;  /* 0xffff00000b0b7812 */ /* 0x000fe200078ec0ff */
[----:B------:R-:W-:Y:S01]  /*8e20*/  FFMA.FTZ R52, R12, R53, -R65 ;  /* 0x000000350c347223 */ /* 0x000fe20000010841 */
[C---:B------:R-:W-:Y:S01]  /*8e30*/  FMUL.FTZ R54, R14.reuse, R42 ;  /* 0x0000002a0e367220 */ /* 0x040fe20000410000 */
[----:B------:R-:W-:Y:S01]  /*8e40*/  FMUL.FTZ R53, R14, R32 ;  /* 0x000000200e357220 */ /* 0x000fe20000410000 */
[C---:B------:R-:W-:Y:S01]  /*8e50*/  FMUL.FTZ R14, R34.reuse, R43 ;  /* 0x0000002b220e7220 */ /* 0x040fe20000410000 */
[----:B------:R-:W-:Y:S01]  /*8e60*/  FMUL.FTZ R34, R34, R11 ;  /* 0x0000000b22227220 */ /* 0x000fe20000410000 */
[----:B------:R-:W-:Y:S01]  /*8e70*/  FFMA.FTZ R12, R12, R159, R55 ;  /* 0x0000009f0c0c7223 */ /* 0x000fe20000010037 */
[----:B------:R-:W-:Y:S01]  /*8e80*/  F2FP.BF16.F32.PACK_AB R35, R35, R48 ;  /* 0x000000302323723e */ /* 0x000fe200000010ff */
        /* <DEDUP_REMOVED lines=11> */
[----:B------:R-:W-:Y:S01]  /*8f40*/  MOV R12, R33 ;  /* 0x00000021000c7202 */ /* 0x000fe20000000f00 */
[----:B------:R-:W-:Y:S01]  /*8f50*/  IMAD.MOV.U32 R33, RZ, RZ, R45 ;  /* 0x000000ffff217224 */ /* 0x000fe200078e002d */
[----:B------:R-:W-:Y:S01]  /*8f60*/  F2FP.BF16.F32.PACK_AB R14, R11, R54 ;  /* 0x000000360b0e723e */ /* 0x000fe200000010ff */
[----:B------:R-:W-:Y:S01]  /*8f70*/  IMAD.MOV.U32 R35, RZ, RZ, R50 ;  /* 0x000000ffff237224 */ /* 0x000fe200078e0032 */
[----:B------:R-:W-:-:S07]  /*8f80*/  F2FP.BF16.F32.PACK_AB R34, R34, R53 ;  /* 0x000000352222723e */ /* 0x000fce00000010ff */
.L_x_3834:
[----:B------:R-:W-:Y:S05]  /*8f90*/  BSYNC B2 ;  /* 0x0000000000027941 */ /* 0x000fea0003800000 */
.L_x_3833:
[----:B---3--:R3:W-:Y:S04]  /*8fa0*/  ST.E.128 desc[UR56][R38.64], R12 ;  /* 0x0000000c26007985 */ /* 0x0087e8000c101d38 */
[----:B----4-:R3:W-:Y:S02]  /*8fb0*/  @!P3 ST.E.128 desc[UR56][R40.64], R32 ;  /* 0x000000202800b985 */ /* 0x0107e4000c101d38 */
.L_x_3832:
[----:B------:R-:W-:Y:S05]  /*8fc0*/  BSYNC B1 ;  /* 0x0000000000017941 */ /* 0x000fea0003800000 */
.L_x_3831:
[----:B------:R-:W-:Y:S01]  /*8fd0*/  ISETP.NE.AND P3, PT, R7, RZ, PT ;  /* 0x000000ff0700720c */ /* 0x000fe20003f65270 */
[----:B------:R-:W-:-:S12]  /*8fe0*/  BSSY B1, `(.L_x_3835) ;  /* 0x000007a000017945 */ /* 0x000fd80003800000 */
[----:B------:R-:W-:Y:S05]  /*8ff0*/  @!P3 BRA `(.L_x_3836) ;  /* 0x0000000400e0b947 */ /* 0x000fea0003800000 */
[----:B0--3--:R-:W-:Y:S01]  /*9000*/  SEL R11, R122, R135, !P1 ;  /* 0x000000877a0b7207 */ /* 0x009fe20004800000 */
        /* <DEDUP_REMOVED lines=11> */
[----:B------:R-:W-:Y:S02]  /*90c0*/  LOP3.LUT R11, R203, 0x38, R40, 0xf8, !PT ;  /* 0x00000038cb0b7812 */ /* 0x000fe400078ef828 */
[----:B------:R-:W-:Y:S02]  /*90d0*/  SHF.R.S32.HI R12, RZ, 0x3, R12 ;  /* 0x00000003ff0c7819 */ /* 0x000fe4000001140c */
[----:B------:R-:W-:Y:S02]  /*90e0*/  LOP3.LUT R11, R11, R13, RZ, 0x3c, !PT ;  /* 0x0000000d0b0b7212 */ /* 0x000fe400078e3cff */
[----:B------:R-:W-:Y:S01]  /*90f0*/  ISETP.GE.AND P3, PT, R40, R131, PT ;  /* 0x000000832800720c */ /* 0x000fe20003f66270 */
[----:B------:R-:W-:-:S04]  /*9100*/  IMAD R12, R12, 0x1800, R219 ;  /* 0x000018000c0c7824 */ /* 0x000fc800078e02db */
        /* <DEDUP_REMOVED lines=11> */
[--C-:B------:R-:W-:Y:S01]  /*91c0*/  SHF.R.U64 R52, R72, 0x10, R73.reuse ;  /* 0x0000001048347819 */ /* 0x100fe20000001249 */
[----:B---3--:R-:W-:Y:S01]  /*91d0*/  IMAD.U32 R46, R13, 0x10000, RZ ;  /* 0x000100000d2e7824 */ /* 0x008fe200078e00ff */
[----:B------:R-:W-:Y:S01]  /*91e0*/  SHF.R.U32.HI R72, RZ, 0x10, R73 ;  /* 0x00000010ff487819 */ /* 0x000fe20000011649 */
[----:B------:R-:W-:Y:S01]  /*91f0*/  IMAD.U32 R49, R15, 0x10000, RZ ;  /* 0x000100000f317824 */ /* 0x000fe200078e00ff */
[--C-:B------:R-:W-:Y:S01]  /*9200*/  SHF.R.U64 R50, R60, 0x10, R61.reuse ;  /* 0x000000103c327819 */ /* 0x100fe2000000123d */
[----:B0-----:R-:W-:Y:S01]  /*9210*/  IMAD.U32 R11, R12, 0x10000, RZ ;  /* 0x000100000c0b7824 */ /* 0x001fe200078e00ff */
[----:B------:R-:W-:Y:S02]  /*9220*/  SHF.R.U32.HI R60, RZ, 0x10, R61 ;  /* 0x00000010ff3c7819 */ /* 0x000fe4000001163d */
[----:B------:R-:W-:-:S02]  /*9230*/  LOP3.LUT R47, R35, 0xffff0000, RZ, 0xc0, !PT ;  /* 0xffff0000232f7812 */ /* 0x000fc400078ec0ff */
[----:B------:R-:W-:Y:S02]  /*9240*/  PRMT R35, R146, 0x5410, R53 ;  /* 0x0000541092237816 */ /* 0x000fe40000000035 */
[----:B------:R-:W-:Y:S02]  /*9250*/  PRMT R53, R149, 0x5432, R72 ;  /* 0x0000543295357816 */ /* 0x000fe40000000048 */
[C---:B------:R-:W-:Y:S02]  /*9260*/  PRMT R50, R147.reuse, 0x5410, R50 ;  /* 0x0000541093327816 */ /* 0x040fe40000000032 */
[----:B------:R-:W-:Y:S01]  /*9270*/  PRMT R147, R147, 0x5432, R60 ;  /* 0x0000543293937816 */ /* 0x000fe2000000003c */
[----:B------:R-:W-:Y:S01]  /*9280*/  IMAD.U32 R54, R53, 0x10000, RZ ;  /* 0x0001000035367824 */ /* 0x000fe200078e00ff */
[--C-:B------:R-:W-:Y:S02]  /*9290*/  SHF.R.U64 R43, R74, 0x10, R75.reuse ;  /* 0x000000104a2b7819 */ /* 0x100fe4000000124b */
[----:B------:R-:W-:-:S02]  /*92a0*/  SHF.R.U32.HI R75, RZ, 0x10, R75 ;  /* 0x00000010ff4b7819 */ /* 0x000fc4000001164b */
[----:B------:R-:W-:Y:S02]  /*92b0*/  SHF.L.U32 R45, R33, 0x10, RZ ;  /* 0x00000010212d7819 */ /* 0x000fe400000006ff */
[----:B------:R-:W-:Y:S02]  /*92c0*/  SHF.R.U32.HI R63, RZ, 0x10, R63 ;  /* 0x00000010ff3f7819 */ /* 0x000fe4000001163f */
[----:B------:R-:W-:Y:S01]  /*92d0*/  PRMT R149, R149, 0x5410, R52 ;  /* 0x0000541095957816 */ /* 0x000fe20000000034 */
[----:B------:R-:W-:Y:S01]  /*92e0*/  IMAD.U32 R52, R147, 0x10000, RZ ;  /* 0x0001000093347824 */ /* 0x000fe200078e00ff */
[C---:B------:R-:W-:Y:S01]  /*92f0*/  PRMT R43, R148.reuse, 0x5410, R43 ;  /* 0x00005410942b7816 */ /* 0x040fe2000000002b */
[C---:B------:R-:W-:Y:S01]  /*9300*/  FMUL.FTZ R55, R45.reuse, R54 ;  /* 0x000000362d377220 */ /* 0x040fe20000410000 */
[----:B------:R-:W-:Y:S01]  /*9310*/  PRMT R148, R148, 0x5432, R75 ;  /* 0x0000543294947816 */ /* 0x000fe2000000004b */
[-C--:B------:R-:W-:Y:S01]  /*9320*/  FMUL.FTZ R61, R45, R52.reuse ;  /* 0x000000342d3d7220 */ /* 0x080fe20000410000 */
[----:B------:R-:W-:Y:S01]  /*9330*/  LOP3.LUT R48, R33, 0xffff0000, RZ, 0xc0, !PT ;  /* 0xffff000021307812 */ /* 0x000fe200078ec0ff */
[----:B------:R-:W-:Y:S01]  /*9340*/  FFMA.FTZ R45, R46, R52, -R55 ;  /* 0x000000342e2d7223 */ /* 0x000fe20000010837 */
[----:B------:R-:W-:Y:S01]  /*9350*/  LOP3.LUT R53, R53, 0xffff0000, RZ, 0xc0, !PT ;  /* 0xffff000035357812 */ /* 0x000fe200078ec0ff */
[----:B------:R-:W-:Y:S01]  /*9360*/  IMAD.U32 R60, R148, 0x10000, RZ ;  /* 0x00010000943c7824 */ /* 0x000fe200078e00ff */
[----:B------:R-:W-:Y:S01]  /*9370*/  PRMT R146, R146, 0x5432, R63 ;  /* 0x0000543292927816 */ /* 0x000fe2000000003f */
[----:B------:R-:W-:Y:S01]  /*9380*/  FFMA.FTZ R46, R46, R54, R61 ;  /* 0x000000362e2e7223 */ /* 0x000fe2000001003d */
[----:B------:R-:W-:Y:S01]  /*9390*/  LOP3.LUT R147, R147, 0xffff0000, RZ, 0xc0, !PT ;  /* 0xffff000093937812 */ /* 0x000fe200078ec0ff */
[----:B------:R-:W-:Y:S01]  /*93a0*/  FMUL.FTZ R55, R48, R53 ;  /* 0x0000003530377220 */ /* 0x000fe20000410000 */
[----:B------:R-:W-:Y:S01]  /*93b0*/  LOP3.LUT R44, R13, 0xffff0000, RZ, 0xc0, !PT ;  /* 0xffff00000d2c7812 */ /* 0x000fe200078ec0ff */
[----:B------:R-:W-:-:S02]  /*93c0*/  IMAD.U32 R52, R146, 0x10000, RZ ;  /* 0x0001000092347824 */ /* 0x000fc400078e00ff */
[C---:B------:R-:W-:Y:S01]  /*93d0*/  FMUL.FTZ R54, R51.reuse, R60 ;  /* 0x0000003c33367220 */ /* 0x040fe20000410000 */
[-C--:B------:R-:W-:Y:S01]  /*93e0*/  FMUL.FTZ R61, R48, R147.reuse ;  /* 0x00000093303d7220 */ /* 0x080fe20000410000 */
[----:B------:R-:W-:Y:S01]  /*93f0*/  LOP3.LUT R148, R148, 0xffff0000, RZ, 0xc0, !PT ;  /* 0xffff000094947812 */ /* 0x000fe200078ec0ff */
[C---:B------:R-:W-:Y:S01]  /*9400*/  FFMA.FTZ R48, R44.reuse, R147, -R55 ;  /* 0x000000932c307223 */ /* 0x040fe20000010837 */
[-C--:B------:R-:W-:Y:S01]  /*9410*/  FMUL.FTZ R55, R51, R52.reuse ;  /* 0x0000003433377220 */ /* 0x080fe20000410000 */
[----:B------:R-:W-:Y:S01]  /*9420*/  FFMA.FTZ R51, R44, R53, R61 ;  /* 0x000000352c337223 */ /* 0x000fe2000001003d */
[----:B------:R-:W-:Y:S01]  /*9430*/  LOP3.LUT R146, R146, 0xffff0000, RZ, 0xc0, !PT ;  /* 0xffff000092927812 */ /* 0x000fe200078ec0ff */
[----:B------:R-:W-:Y:S01]  /*9440*/  FFMA.FTZ R44, R49, R52, -R54 ;  /* 0x00000034312c7223 */ /* 0x000fe20000010836 */
[----:B------:R-:W-:Y:S01]  /*9450*/  SHF.L.U32 R54, R149, 0x10, RZ ;  /* 0x0000001095367819 */ /* 0x000fe200000006ff */
[----:B------:R-:W-:Y:S02]  /*9460*/  IMAD.U32 R33, R32, 0x10000, RZ ;  /* 0x0001000020217824 */ /* 0x000fe400078e00ff */
[----:B------:R-:W-:Y:S01]  /*9470*/  FFMA.FTZ R55, R49, R60, R55 ;  /* 0x0000003c31377223 */ /* 0x000fe20000010037 */
[----:B------:R-:W-:Y:S01]  /*9480*/  IMAD.U32 R52, R50, 0x10000, RZ ;  /* 0x0001000032347824 */ /* 0x000fe200078e00ff */
[----:B------:R-:W-:Y:S01]  /*9490*/  LOP3.LUT R42, R15, 0xffff0000, RZ, 0xc0, !PT ;  /* 0xffff00000f2a7812 */ /* 0x000fe200078ec0ff */
[C---:B------:R-:W-:Y:S01]  /*94a0*/  FMUL.FTZ R49, R47.reuse, R148 ;  /* 0x000000942f317220 */ /* 0x040fe20000410000 */
[-C--:B------:R-:W-:Y:S01]  /*94b0*/  FMUL.FTZ R53, R47, R146.reuse ;  /* 0x000000922f357220 */ /* 0x080fe20000410000 */
[----:B------:R-:W-:Y:S01]  /*94c0*/  LOP3.LUT R32, R32, 0xffff0000, RZ, 0xc0, !PT ;  /* 0xffff000020207812 */ /* 0x000fe200078ec0ff */
[----:B------:R-:W-:Y:S01]  /*94d0*/  IMAD.U32 R13, R14, 0x10000, RZ ;  /* 0x000100000e0d7824 */ /* 0x000fe200078e00ff */
[----:B------:R-:W-:Y:S01]  /*94e0*/  LOP3.LUT R149, R149, 0xffff0000, RZ, 0xc0, !PT ;  /* 0xffff000095957812 */ /* 0x000fe200078ec0ff */
[----:B------:R-:W-:Y:S01]  /*94f0*/  FFMA.FTZ R61, R42, R146, -R49 ;  /* 0x000000922a3d7223 */ /* 0x000fe20000010831 */
[----:B------:R-:W-:Y:S01]  /*9500*/  LOP3.LUT R47, R50, 0xffff0000, RZ, 0xc0, !PT ;  /* 0xffff0000322f7812 */ /* 0x000fe200078ec0ff */
[C---:B------:R-:W-:Y:S01]  /*9510*/  FMUL.FTZ R50, R33.reuse, R54 ;  /* 0x0000003621327220 */ /* 0x040fe20000410000 */
[----:B------:R-:W-:Y:S01]  /*9520*/  FMUL.FTZ R33, R33, R52 ;  /* 0x0000003421217220 */ /* 0x000fe20000410000 */
[----:B------:R-:W-:Y:S01]  /*9530*/  FFMA.FTZ R148, R42, R148, R53 ;  /* 0x000000942a947223 */ /* 0x000fe20000010035 */
[----:B------:R-:W-:Y:S01]  /*9540*/  LOP3.LUT R12, R12, 0xffff0000, RZ, 0xc0, !PT ;  /* 0xffff00000c0c7812 */ /* 0x000fe200078ec0ff */
[----:B------:R-:W-:Y:S01]  /*9550*/  FMUL.FTZ R49, R32, R149 ;  /* 0x0000009520317220 */ /* 0x000fe20000410000 */
[----:B------:R-:W-:Y:S01]  /*9560*/  LOP3.LUT R15, R14, 0xffff0000, RZ, 0xc0, !PT ;  /* 0xffff00000e0f7812 */ /* 0x000fe200078ec0ff */
[----:B------:R-:W-:Y:S01]  /*9570*/  FMUL.FTZ R53, R32, R47 ;  /* 0x0000002f20357220 */ /* 0x000fe20000410000 */
[----:B------:R-:W-:-:S02]  /*9580*/  IMAD.U32 R14, R34, 0x10000, RZ ;  /* 0x00010000220e7824 */ /* 0x000fc400078e00ff */
[C---:B------:R-:W-:Y:S01]  /*9590*/  FFMA.FTZ R50, R11.reuse, R52, -R50 ;  /* 0x000000340b327223 */ /* 0x040fe20000010832 */
[----:B------:R-:W-:Y:S01]  /*95a0*/  FFMA.FTZ R33, R11, R54, R33 ;  /* 0x000000360b217223 */ /* 0x000fe20000010021 */
[----:B------:R-:W-:Y:S01]  /*95b0*/  IMAD.U32 R32, R43, 0x10000, RZ ;  /* 0x000100002b207824 */ /* 0x000fe200078e00ff */
[----:B------:R-:W-:Y:S01]  /*95c0*/  LOP3.LUT R34, R34, 0xffff0000, RZ, 0xc0, !PT ;  /* 0xffff000022227812 */ /* 0x000fe200078ec0ff */
[----:B------:R-:W-:Y:S01]  /*95d0*/  IMAD.U32 R11, R35, 0x10000, RZ ;  /* 0x00010000230b7824 */ /* 0x000fe200078e00ff */
[----:B------:R-:W-:Y:S01]  /*95e0*/  LOP3.LUT R43, R43, 0xffff0000, RZ, 0xc0, !PT ;  /* 0xffff00002b2b7812 */ /* 0x000fe200078ec0ff */
[----:B------:R-:W-:Y:S01]  /*95f0*/  FFMA.FTZ R49, R12, R47, -R49 ;  /* 0x0000002f0c317223 */ /* 0x000fe20000010831 */
[----:B------:R-:W-:Y:S01]  /*9600*/  LOP3.LUT R35, R35, 0xffff0000, RZ, 0xc0, !PT ;  /* 0xffff000023237812 */ /* 0x000fe200078ec0ff */
[CC--:B------:R-:W-:Y:S01]  /*9610*/  FMUL.FTZ R42, R14.reuse, R32.reuse ;  /* 0x000000200e2a7220 */ /* 0x0c0fe20000410000 */
[----:B------:R-:W-:Y:S01]  /*9620*/  FMUL.FTZ R47, R14, R11 ;  /* 0x0000000b0e2f7220 */ /* 0x000fe20000410000 */
[----:B------:R-:W-:Y:S01]  /*9630*/  FMUL.FTZ R14, R34, R43 ;  /* 0x0000002b220e7220 */ /* 0x000fe20000410000 */
[----:B------:R-:W-:Y:S01]  /*9640*/  FFMA.FTZ R12, R12, R149, R53 ;  /* 0x000000950c0c7223 */ /* 0x000fe20000010035 */
        /* <DEDUP_REMOVED lines=16> */
.L_x_3838:
[----:B------:R-:W-:Y:S05]  /*9750*/  BSYNC B2 ;  /* 0x0000000000027941 */ /* 0x000fea0003800000 */
.L_x_3837:
[----:B---3--:R3:W-:Y:S04]  /*9760*/  ST.E.128 desc[UR56][R38.64], R12 ;  /* 0x0000000c26007985 */ /* 0x0087e8000c101d38 */
[----:B----4-:R3:W-:Y:S02]  /*9770*/  @!P3 ST.E.128 desc[UR56][R40.64], R32 ;  /* 0x000000202800b985 */ /* 0x0107e4000c101d38 */
.L_x_3836:
[----:B------:R-:W-:Y:S05]  /*9780*/  BSYNC B1 ;  /* 0x0000000000017941 */ /* 0x000fea0003800000 */
.L_x_3835:
[----:B------:R-:W-:-:S13]  /*9790*/  ISETP.NE.AND P3, PT, R8, RZ, PT ;  /* 0x000000ff0800720c */ /* 0x000fda0003f65270 */
[----:B------:R-:W-:Y:S05]  /*97a0*/  @!P3 BRA `(.L_x_3787) ;  /* 0x0000000c00c8b947 */ /* 0x000fea0003800000 */
[----:B0--3--:R-:W3:Y:S01]  /*97b0*/  LDL R11, [R1] ;  /* 0x00000000010b7983 */ /* 0x009ee20000100800 */
[----:B------:R-:W-:Y:S01]  /*97c0*/  SHF.R.U32.HI R13, RZ, 0x3, R203 ;  /* 0x00000003ff0d7819 */ /* 0x000fe200000116cb */
[----:B------:R-:W-:Y:S01]  /*97d0*/  BSSY B1, `(.L_x_3839) ;  /* 0x0000074000017945 */ /* 0x000fe20003800000 */
[----:B----4-:R-:W-:-:S04]  /*97e0*/  LEA R38, P3, R5, R36, 0x1 ;  /* 0x0000002405267211 */ /* 0x010fc800078608ff */
[----:B------:R-:W-:Y:S02]  /*97f0*/  LEA.HI.X R39, R5, R117, R109, 0x1, P3 ;  /* 0x0000007505277211 */ /* 0x000fe400018f0c6d */
[----:B------:R-:W-:Y:S02]  /*9800*/  ISETP.GE.AND P3, PT, R192, R121, PT ;  /* 0x00000079c000720c */ /* 0x000fe40003f66270 */
[----:B---3--:R-:W-:-:S04]  /*9810*/  LOP3.LUT P4, RZ, R11, 0x1, RZ, 0xc0, !PT ;  /* 0x000000010bff7812 */ /* 0x008fc8000788c0ff */
[----:B------:R-:W-:-:S04]  /*9820*/  SEL R135, R122, R135, !P4 ;  /* 0x000000877a877207 */ /* 0x000fc80006000000 */
[----:B------:R-:W-:-:S04]  /*9830*/  SHF.R.S32.HI R12, RZ, 0x1f, R135 ;  /* 0x0000001fff0c7819 */ /* 0x000fc80000011487 */
[----:B------:R-:W-:-:S04]  /*9840*/  LEA.HI R12, R12, R135, RZ, 0x4 ;  /* 0x000000870c0c7211 */ /* 0x000fc800078f20ff */
[----:B------:R-:W-:-:S04]  /*9850*/  LEA.HI.SX32 R12, R12, R113, 0x1c ;  /* 0x000000710c0c7211 */ /* 0x000fc800078fe2ff */
[----:B------:R-:W-:Y:S01]  /*9860*/  SHF.R.S32.HI R11, RZ, 0x1f, R12 ;  /* 0x0000001fff0b7819 */ /* 0x000fe2000001140c */
[----:B------:R-:W-:-:S03]  /*9870*/  IMAD.SHL.U32 R40, R12, 0x8, RZ ;  /* 0x000000080c287824 */ /* 0x000fc600078e00ff */
[----:B------:R-:W-:-:S04]  /*9880*/  LEA.HI R11, R11, R12, RZ, 0x3 ;  /* 0x0000000c0b0b7211 */ /* 0x000fc800078f18ff */
        /* <DEDUP_REMOVED lines=8> */
[----:B------:R-:W-:-:S03]  /*9910*/  IMAD R32, R13, 0x2, R2 ;  /* 0x000000020d207824 */ /* 0x000fc600078e0202 */
[----:B------:R0:W3:Y:S04]  /*9920*/  LDS.128 R12, [R11+0x1e400] ;  /* 0x01e400000b0c7984 */ /* 0x0000e80000000c00 */
[----:B------:R-:W4:Y:S01]  /*9930*/  LDS.128 R32, [R32+0x1e400] ;  /* 0x01e4000020207984 */ /* 0x000f220000000c00 */
[----:B------:R-:W-:Y:S05]  /*9940*/  @P3 BRA `(.L_x_3840) ;  /* 0x0000000400703947 */ /* 0x000fea0003800000 */
[----:B------:R-:W-:Y:S01]  /*9950*/  SHF.R.U64 R54, R68, 0x10, R69 ;  /* 0x0000001044367819 */ /* 0x000fe20000001245 */
[----:B----4-:R-:W-:Y:S01]  /*9960*/  IMAD.U32 R45, R33, 0x10000, RZ ;  /* 0x00010000212d7824 */ /* 0x010fe200078e00ff */
[----:B------:R-:W-:Y:S01]  /*9970*/  SHF.R.U64 R49, R56, 0x10, R57 ;  /* 0x0000001038317819 */ /* 0x000fe20000001239 */
[----:B---3--:R-:W-:Y:S01]  /*9980*/  IMAD.U32 R42, R13, 0x10000, RZ ;  /* 0x000100000d2a7824 */ /* 0x008fe200078e00ff */
[----:B------:R-:W-:Y:S01]  /*9990*/  SHF.R.U32.HI R68, RZ, 0x10, R69 ;  /* 0x00000010ff447819 */ /* 0x000fe20000011645 */
[----:B------:R-:W-:Y:S01]  /*99a0*/  IMAD.U32 R47, R35, 0x10000, RZ ;  /* 0x00010000232f7824 */ /* 0x000fe200078e00ff */
[----:B------:R-:W-:Y:S01]  /*99b0*/  SHF.R.U32.HI R57, RZ, 0x10, R57 ;  /* 0x00000010ff397819 */ /* 0x000fe20000011639 */
[----:B------:R-:W-:Y:S01]  /*99c0*/  IMAD.U32 R44, R32, 0x10000, RZ ;  /* 0x00010000202c7824 */ /* 0x000fe200078e00ff */
[----:B------:R-:W-:Y:S01]  /*99d0*/  PRMT R48, R140, 0x5410, R49 ;  /* 0x000054108c307816 */ /* 0x000fe20000000031 */
[----:B0-----:R-:W-:Y:S01]  /*99e0*/  IMAD.U32 R11, R14, 0x10000, RZ ;  /* 0x000100000e0b7824 */ /* 0x001fe200078e00ff */
[----:B------:R-:W-:-:S02]  /*99f0*/  PRMT R51, R145, 0x5432, R68 ;  /* 0x0000543291337816 */ /* 0x000fc40000000044 */
[----:B------:R-:W-:Y:S02]  /*9a00*/  SHF.R.U64 R53, R70, 0x10, R71 ;  /* 0x0000001046357819 */ /* 0x000fe40000001247 */
[----:B------:R-:W-:Y:S01]  /*9a10*/  PRMT R140, R140, 0x5432, R57 ;  /* 0x000054328c8c7816 */ /* 0x000fe20000000039 */
[----:B------:R-:W-:Y:S01]  /*9a20*/  IMAD.U32 R52, R51, 0x10000, RZ ;  /* 0x0001000033347824 */ /* 0x000fe200078e00ff */
[----:B------:R-:W-:Y:S02]  /*9a30*/  SHF.R.U32.HI R71, RZ, 0x10, R71 ;  /* 0x00000010ff477819 */ /* 0x000fe40000011647 */
[----:B------:R-:W-:Y:S01]  /*9a40*/  SHF.R.U64 R50, R58, 0x10, R59 ;  /* 0x000000103a327819 */ /* 0x000fe2000000123b */
[----:B------:R-:W-:Y:S01]  /*9a50*/  IMAD.U32 R49, R140, 0x10000, RZ ;  /* 0x000100008c317824 */ /* 0x000fe200078e00ff */
[C---:B------:R-:W-:Y:S01]  /*9a60*/  PRMT R53, R144.reuse, 0x5410, R53 ;  /* 0x0000541090357816 */ /* 0x040fe20000000035 */
[CC--:B------:R-:W-:Y:S01]  /*9a70*/  FMUL.FTZ R55, R45.reuse, R52.reuse ;  /* 0x000000342d377220 */ /* 0x0c0fe20000410000 */
[----:B------:R-:W-:Y:S01]  /*9a80*/  SHF.R.U32.HI R58, RZ, 0x10, R59 ;  /* 0x00000010ff3a7819 */ /* 0x000fe2000001163b */
[-C--:B------:R-:W-:Y:S01]  /*9a90*/  FMUL.FTZ R45, R45, R49.reuse ;  /* 0x000000312d2d7220 */ /* 0x080fe20000410000 */
[----:B------:R-:W-:Y:S01]  /*9aa0*/  PRMT R144, R144, 0x5432, R71 ;  /* 0x0000543290907816 */ /* 0x000fe20000000047 */
[C---:B------:R-:W-:Y:S01]  /*9ab0*/  FFMA.FTZ R55, R42.reuse, R49, -R55 ;  /* 0x000000312a377223 */ /* 0x040fe20000010837 */
[C---:B------:R-:W-:Y:S01]  /*9ac0*/  PRMT R50, R139.reuse, 0x5410, R50 ;  /* 0x000054108b327816 */ /* 0x040fe20000000032 */
[----:B------:R-:W-:Y:S01]  /*9ad0*/  FFMA.FTZ R45, R42, R52, R45 ;  /* 0x000000342a2d7223 */ /* 0x000fe2000001002d */
[----:B------:R-:W-:-:S02]  /*9ae0*/  PRMT R139, R139, 0x5432, R58 ;  /* 0x000054328b8b7816 */ /* 0x000fc4000000003a */
[----:B------:R-:W-:Y:S01]  /*9af0*/  PRMT R145, R145, 0x5410, R54 ;  /* 0x0000541091917816 */ /* 0x000fe20000000036 */
        /* <DEDUP_REMOVED lines=8> */
[CC--:B------:R-:W-:Y:S01]  /*9b80*/  FMUL.FTZ R56, R46.reuse, R51.reuse ;  /* 0x000000332e387220 */ /* 0x0c0fe20000410000 */
[----:B------:R-:W-:Y:S01]  /*9b90*/  LOP3.LUT R35, R35, 0xffff0000, RZ, 0xc0, !PT ;  /* 0xffff000023237812 */ /* 0x000fe200078ec0ff */
[----:B------:R-:W-:Y:S01]  /*9ba0*/  FMUL.FTZ R46, R46, R140 ;  /* 0x0000008c2e2e7220 */ /* 0x000fe20000410000 */
[----:B------:R-:W-:Y:S01]  /*9bb0*/  LOP3.LUT R144, R144, 0xffff0000, RZ, 0xc0, !PT ;  /* 0xffff000090907812 */ /* 0x000fe200078ec0ff */
[-C--:B------:R-:W-:Y:S01]  /*9bc0*/  FMUL.FTZ R47, R47, R42.reuse ;  /* 0x0000002a2f2f7220 */ /* 0x080fe20000410000 */
[----:B------:R-:W-:Y:S01]  /*9bd0*/  FFMA.FTZ R58, R33, R42, -R58 ;  /* 0x0000002a213a7223 */ /* 0x000fe2000001083a */
[----:B------:R-:W-:Y:S01]  /*9be0*/  LOP3.LUT R42, R139, 0xffff0000, RZ, 0xc0, !PT ;  /* 0xffff00008b2a7812 */ /* 0x000fe200078ec0ff */
[----:B------:R-:W-:Y:S01]  /*9bf0*/  FFMA.FTZ R52, R43, R51, R46 ;  /* 0x000000332b347223 */ /* 0x000fe2000001002e */
[----:B------:R-:W-:Y:S01]  /*9c00*/  LOP3.LUT R15, R15, 0xffff0000, RZ, 0xc0, !PT ;  /* 0xffff00000f0f7812 */ /* 0x000fe200078ec0ff */
[----:B------:R-:W-:Y:S01]  /*9c10*/  FFMA.FTZ R56, R43, R140, -R56 ;  /* 0x0000008c2b387223 */ /* 0x000fe20000010838 */
[----:B------:R-:W-:Y:S01]  /*9c20*/  FFMA.FTZ R47, R33, R54, R47 ;  /* 0x00000036212f7223 */ /* 0x000fe2000001002f */
[----:B------:R-:W-:Y:S01]  /*9c30*/  FMUL.FTZ R46, R35, R144 ;  /* 0x00000090232e7220 */ /* 0x000fe20000410000 */
[----:B------:R-:W-:Y:S01]  /*9c40*/  SHF.L.U32 R33, R48, 0x10, RZ ;  /* 0x0000001030217819 */ /* 0x000fe200000006ff */
[----:B------:R-:W-:Y:S01]  /*9c50*/  IMAD.U32 R43, R145, 0x10000, RZ ;  /* 0x00010000912b7824 */ /* 0x000fe200078e00ff */
[----:B------:R-:W-:Y:S01]  /*9c60*/  LOP3.LUT R32, R32, 0xffff0000, RZ, 0xc0, !PT ;  /* 0xffff000020207812 */ /* 0x000fe200078ec0ff */
[-C--:B------:R-:W-:Y:S01]  /*9c70*/  FMUL.FTZ R54, R35, R42.reuse ;  /* 0x0000002a23367220 */ /* 0x080fe20000410000 */
[----:B------:R-:W-:Y:S01]  /*9c80*/  LOP3.LUT R145, R145, 0xffff0000, RZ, 0xc0, !PT ;  /* 0xffff000091917812 */ /* 0x000fe200078ec0ff */
[C---:B------:R-:W-:Y:S01]  /*9c90*/  FFMA.FTZ R49, R15.reuse, R42, -R46 ;  /* 0x0000002a0f317223 */ /* 0x040fe2000001082e */
[----:B------:R-:W-:Y:S01]  /*9ca0*/  SHF.L.U32 R41, R12, 0x10, RZ ;  /* 0x000000100c297819 */ /* 0x000fe200000006ff */
[----:B------:R-:W-:Y:S01]  /*9cb0*/  FMUL.FTZ R42, R44, R43 ;  /* 0x0000002b2c2a7220 */ /* 0x000fe20000410000 */
[----:B------:R-:W-:Y:S01]  /*9cc0*/  LOP3.LUT R12, R12, 0xffff0000, RZ, 0xc0, !PT ;  /* 0xffff00000c0c7812 */ /* 0x000fe200078ec0ff */
[----:B------:R-:W-:Y:S01]  /*9cd0*/  FMUL.FTZ R44, R44, R33 ;  /* 0x000000212c2c7220 */ /* 0x000fe20000410000 */
[----:B------:R-:W-:Y:S01]  /*9ce0*/  LOP3.LUT R35, R48, 0xffff0000, RZ, 0xc0, !PT ;  /* 0xffff000030237812 */ /* 0x000fe200078ec0ff */
[----:B------:R-:W-:Y:S01]  /*9cf0*/  FFMA.FTZ R54, R15, R144, R54 ;  /* 0x000000900f367223 */ /* 0x000fe20000010036 */
[----:B------:R-:W-:Y:S01]  /*9d00*/  FMUL.FTZ R15, R32, R145 ;  /* 0x00000091200f7220 */ /* 0x000fe20000410000 */
[----:B------:R-:W-:Y:S01]  /*9d10*/  FFMA.FTZ R33, R41, R33, -R42 ;  /* 0x0000002129217223 */ /* 0x000fe2000001082a */
[----:B------:R-:W-:-:S02]  /*9d20*/  IMAD.U32 R13, R34, 0x10000, RZ ;  /* 0x00010000220d7824 */ /* 0x000fc400078e00ff */
[----:B------:R-:W-:Y:S01]  /*9d30*/  FFMA.FTZ R44, R41, R43, R44 ;  /* 0x0000002b292c7223 */ /* 0x000fe2000001002c */
[C---:B------:R-:W-:Y:S01]  /*9d40*/  IMAD.U32 R42, R53.reuse, 0x10000, RZ ;  /* 0x00010000352a7824 */ /* 0x040fe200078e00ff */
[----:B------:R-:W-:Y:S01]  /*9d50*/  LOP3.LUT R34, R34, 0xffff0000, RZ, 0xc0, !PT ;  /* 0xffff000022227812 */ /* 0x000fe200078ec0ff */
[-C--:B------:R-:W-:Y:S01]  /*9d60*/  FMUL.FTZ R41, R32, R35.reuse ;  /* 0x0000002320297220 */ /* 0x080fe20000410000 */
        /* <DEDUP_REMOVED lines=26> */
.L_x_3840:
[----:B------:R-:W-:Y:S05]  /*9f10*/  BSYNC B1 ;  /* 0x0000000000017941 */ /* 0x000fea0003800000 */
.L_x_3839:
[----:B---3--:R3:W-:Y:S01]  /*9f20*/  ST.E.128 desc[UR56][R38.64], R12 ;  /* 0x0000000c26007985 */ /* 0x0087e2000c101d38 */
[----:B------:R-:W-:-:S13]  /*9f30*/  ISETP.GE.AND P3, PT, R40, R131, PT ;  /* 0x000000832800720c */ /* 0x000fda0003f66270 */
[----:B------:R-:W-:Y:S05]  /*9f40*/  @P3 BRA `(.L_x_3787) ;  /* 0x0000000400e03947 */ /* 0x000fea0003800000 */
[----:B------:R-:W-:-:S05]  /*9f50*/  IMAD.WIDE R36, R40, 0x2, R36 ;  /* 0x0000000228247825 */ /* 0x000fca00078e0224 */
[----:B----4-:R4:W-:Y:S01]  /*9f60*/  ST.E.128 desc[UR56][R36.64], R32 ;  /* 0x0000002024007985 */ /* 0x0109e2000c101d38 */
[----:B------:R-:W-:Y:S05]  /*9f70*/  BRA `(.L_x_3787) ;  /* 0x0000000400d47947 */ /* 0x000fea0003800000 */
.L_x_3752:
[----:B------:R-:W-:-:S06]  /*9f80*/  UISETP.NE.AND UP0, UPT, UR59, 0x3, UPT ;  /* 0x000000033b00788c */ /* 0x000fcc000bf05270 */
[----:B------:R-:W-:-:S13]  /*9f90*/  PLOP3.LUT P2, PT, PT, PT, UP0, 0x80, 0x0 ;  /* 0x000000000000781c */ /* 0x000fda0003f4f008 */
[----:B------:R-:W-:Y:S05]  /*9fa0*/  @!P2 BRA `(.L_x_3841) ;  /* 0x000000000004a947 */ /* 0x000fea0003800000 */
[----:B------:R-:W-:Y:S01]  /*9fb0*/  BPT.TRAP 0x1 ;  /* 0x000000040000795c */ /* 0x000fe20000300000 */
.L_x_3841:
[----:B------:R-:W-:Y:S01]  /*9fc0*/  IMAD R87, R18, 0x8, R2 ;  /* 0x0000000812577824 */ /* 0x000fe200078e0202 */
[----:B------:R-:W-:Y:S01]  /*9fd0*/  SHF.L.U32 R88, R202, 0x1f, RZ ;  /* 0x0000001fca587819 */ /* 0x000fe200000006ff */
[----:B------:R-:W-:Y:S01]  /*9fe0*/  BSSY B1, `(.L_x_3842) ;  /* 0x0000004000017945 */ /* 0x000fe20003800000 */
[----:B------:R-:W-:Y:S02]  /*9ff0*/  SHF.R.S32.HI R84, RZ, 0x1f, R27 ;  /* 0x0000001fff547819 */ /* 0x000fe4000001141b */
[----:B------:R-:W0:Y:S02]  /*a000*/  SYNCS.PHASECHK.TRANS64.TRYWAIT P3, [R87+URZ+0x30890], R88 ;  /* 0x03089058570075a7 */ /* 0x000e24000806017f */
[----:B0-----:R-:W-:Y:S05]  /*a010*/  @!P3 BRA `(.L_x_3843) ;  /* 0x000001700044b947 */ /* 0x001fea0003800000 */
.L_x_4100:
[----:B------:R-:W-:Y:S05]  /*a020*/  BSYNC B1 ;  /* 0x0000000000017941 */ /* 0x000fea0003800000 */
.L_x_3842:
        /* <DEDUP_REMOVED lines=18> */
[----:B------:R-:W-:Y:S01]  /*a150*/  IMAD.IADD R42, R86, 0x1, -R201 ;  /* 0x00000001562a7824 */ /* 0x000fe200078e0ac9 */
[----:B------:R-:W-:Y:S02]  /*a160*/  IADD3 R15, R13, R15, RZ ;  /* 0x0000000f0d0f7210 */ /* 0x000fe40007ffe0ff */
[----:B------:R-:W-:Y:S01]  /*a170*/  LEA R40, P3, R12, UR4, 0x1 ;  /* 0x000000040c287c11 */ /* 0x000fe2000f8608ff */
[----:B------:R-:W-:-:S03]  /*a180*/  UMOV UR4, 0xffffffff ;  /* 0xffffffff00047882 */ /* 0x000fc60000000000 */
[----:B------:R-:W-:Y:S02]  /*a190*/  LEA.HI.X R41, R12, UR5, R15, 0x1, P3 ;  /* 0x000000050c297c11 */ /* 0x000fe400098f0c0f */
[----:B------:R-:W-:Y:S01]  /*a1a0*/  ISETP.GE.AND P3, PT, R42, 0x1, PT ;  /* 0x000000012a00780c */ /* 0x000fe20003f66270 */
[----:B------:R-:W-:-:S12]  /*a1b0*/  BRA.DIV UR4, `(.L_x_3844) ;  /* 0x0000016e04f07947 */ /* 0x000fd8000b800000 */
[----:B------:R1:W2:Y:S04]  /*a1c0*/  SHFL.IDX PT, R39, R41, RZ, 0x1c1f ;  /* 0x001c1fff29277589 */ /* 0x0002a800000e0000 */
[----:B------:R1:W3:Y:S02]  /*a1d0*/  SHFL.IDX PT, R38, R40, RZ, 0x1c1f ;  /* 0x001c1fff28267589 */ /* 0x0002e400000e0000 */
.L_x_4104:
        /* <DEDUP_REMOVED lines=9> */
[----:B------:R-:W-:Y:S02]  /*a270*/  @!P4 LEA.HI.X R35, R22, R39, R200, 0x1, P3 ;  /* 0x000000271623c211 */ /* 0x000fe400018f0cc8 */
[----:B------:R-:W-:-:S13]  /*a280*/  ISETP.GE.AND P3, PT, R19, UR4, PT ;  /* 0x0000000413007c0c */ /* 0x000fda000bf66270 */
[----:B------:R-:W-:-:S04]  /*a290*/  @!P3 LEA R32, P6, R19, R38, 0x1 ;  /* 0x000000261320b211 */ /* 0x000fc800078c08ff */
[----:B------:R-:W-:Y:S01]  /*a2a0*/  @!P3 LEA.HI.X R33, R19, R39, R199, 0x1, P6 ;  /* 0x000000271321b211 */ /* 0x000fe200030f0cc7 */
[----:B----4-:R2:W-:Y:S01]  /*a2b0*/  @!P5 ST.E.128 desc[UR56][R36.64], R12 ;  /* 0x0000000c2400d985 */ /* 0x0105e2000c101d38 */
[----:B------:R-:W-:-:S13]  /*a2c0*/  ISETP.GE.AND P5, PT, R193, UR4, PT ;  /* 0x00000004c1007c0c */ /* 0x000fda000bfa6270 */
[----:B------:R-:W3:Y:S01]  /*a2d0*/  @!P5 LDS.128 R12, [R31+0x1e000] ;  /* 0x01e000001f0cd984 */ /* 0x000ee20000000c00 */
[----:B------:R-:W-:Y:S02]  /*a2e0*/  @!P5 IMAD.SHL.U32 R11, R196, 0x8, RZ ;  /* 0x00000008c40bd824 */ /* 0x000fe400078e00ff */
[----:B--2---:R-:W-:Y:S02]  /*a2f0*/  @!P5 IMAD.MOV.U32 R36, RZ, RZ, R38 ;  /* 0x000000ffff24d224 */ /* 0x004fe400078e0026 */
[----:B------:R-:W-:Y:S02]  /*a300*/  @!P5 IMAD.MOV.U32 R37, RZ, RZ, R39 ;  /* 0x000000ffff25d224 */ /* 0x000fe400078e0027 */
[----:B------:R-:W-:-:S05]  /*a310*/  @!P5 IMAD.WIDE R36, R11, 0x2, R36 ;  /* 0x000000020b24d825 */ /* 0x000fca00078e0224 */
[----:B---3--:R2:W-:Y:S01]  /*a320*/  @!P5 ST.E.128 desc[UR56][R36.64], R12 ;  /* 0x0000000c2400d985 */ /* 0x0085e2000c101d38 */
[----:B------:R-:W-:-:S13]  /*a330*/  ISETP.GE.AND P5, PT, R192, UR4, PT ;  /* 0x00000004c0007c0c */ /* 0x000fda000bfa6270 */
[----:B------:R-:W3:Y:S01]  /*a340*/  @!P5 LDS.128 R12, [R28+0x21000] ;  /* 0x021000001c0cd984 */ /* 0x000ee20000000c00 */
[----:B------:R-:W-:Y:S02]  /*a350*/  @!P5 IMAD.SHL.U32 R11, R197, 0x8, RZ ;  /* 0x00000008c50bd824 */ /* 0x000fe400078e00ff */
[----:B--2---:R-:W-:Y:S02]  /*a360*/  @!P5 IMAD.MOV.U32 R36, RZ, RZ, R38 ;  /* 0x000000ffff24d224 */ /* 0x004fe400078e0026 */
[----:B------:R-:W-:Y:S02]  /*a370*/  @!P5 IMAD.MOV.U32 R37, RZ, RZ, R39 ;  /* 0x000000ffff25d224 */ /* 0x000fe400078e0027 */
[----:B------:R-:W-:-:S05]  /*a380*/  @!P5 IMAD.WIDE R36, R11, 0x2, R36 ;  /* 0x000000020b24d825 */ /* 0x000fca00078e0224 */
[----:B---3--:R2:W-:Y:S01]  /*a390*/  @!P5 ST.E.128 desc[UR56][R36.64], R12 ;  /* 0x0000000c2400d985 */ /* 0x0085e2000c101d38 */
[----:B------:R-:W-:-:S03]  /*a3a0*/  ISETP.GE.AND P5, PT, R23, UR4, PT ;  /* 0x0000000417007c0c */ /* 0x000fc6000bfa6270 */
[----:B------:R-:W3:Y:S10]  /*a3b0*/  @!P4 LDS.128 R12, [R31+0x21000] ;  /* 0x021000001f0cc984 */ /* 0x000ef40000000c00 */
[----:B--2---:R-:W-:-:S04]  /*a3c0*/  @!P5 LEA R36, P6, R23, R38, 0x1 ;  /* 0x000000261724d211 */ /* 0x004fc800078c08ff */
[----:B------:R-:W-:Y:S01]  /*a3d0*/  @!P5 LEA.HI.X R37, R23, R39, R198, 0x1, P6 ;  /* 0x000000271725d211 */ /* 0x000fe200030f0cc6 */
[----:B---3--:R-:W-:Y:S04]  /*a3e0*/  @!P4 ST.E.128 desc[UR56][R34.64], R12 ;  /* 0x0000000c2200c985 */ /* 0x008fe8000c101d38 */
[----:B------:R-:W2:Y:S04]  /*a3f0*/  @!P3 LDS.128 R12, [R28+0x24000] ;  /* 0x024000001c0cb984 */ /* 0x000ea80000000c00 */
[----:B--2---:R-:W-:Y:S04]  /*a400*/  @!P3 ST.E.128 desc[UR56][R32.64], R12 ;  /* 0x0000000c2000b985 */ /* 0x004fe8000c101d38 */
[----:B------:R-:W2:Y:S04]  /*a410*/  @!P5 LDS.128 R12, [R31+0x24000] ;  /* 0x024000001f0cd984 */ /* 0x000ea80000000c00 */
[----:B--2---:R4:W-:Y:S02]  /*a420*/  @!P5 ST.E.128 desc[UR56][R36.64], R12 ;  /* 0x0000000c2400d985 */ /* 0x0049e4000c101d38 */
.L_x_3846:
[----:B------:R-:W-:Y:S05]  /*a430*/  BSYNC B1 ;  /* 0x0000000000017941 */ /* 0x000fea0003800000 */
.L_x_3845:
[----:B------:R-:W-:-:S03]  /*a440*/  UMOV UR4, 0xffffffff ;  /* 0xffffffff00047882 */ /* 0x000fc60000000000 */
[----:B------:R-:W-:Y:S05]  /*a450*/  BRA.DIV UR4, `(.L_x_3847) ;  /* 0x0000016e04947947 */ /* 0x000fea000b800000 */
[----:B--2---:R2:W0:Y:S04]  /*a460*/  SHFL.IDX PT, R39, R41, 0x1, 0x1c1f ;  /* 0x003c1f0029277f89 */ /* 0x00442800000e0000 */
[----:B---3--:R2:W3:Y:S02]  /*a470*/  SHFL.IDX PT, R38, R40, 0x1, 0x1c1f ;  /* 0x003c1f0028267f89 */ /* 0x0084e400000e0000 */
.L_x_4108:
        /* <DEDUP_REMOVED lines=17> */
[----:B0-----:R-:W-:Y:S02]  /*a590*/  @!P5 IMAD.MOV.U32 R36, RZ, RZ, R38 ;  /* 0x000000ffff24d224 */ /* 0x001fe400078e0026 */
[----:B------:R-:W-:Y:S02]  /*a5a0*/  @!P5 IMAD.MOV.U32 R37, RZ, RZ, R39 ;  /* 0x000000ffff25d224 */ /* 0x000fe400078e0027 */
[----:B------:R-:W-:-:S05]  /*a5b0*/  @!P5 IMAD.WIDE R36, R11, 0x2, R36 ;  /* 0x000000020b24d825 */ /* 0x000fca00078e0224 */
[----:B---3--:R0:W-:Y:S01]  /*a5c0*/  @!P5 ST.E.128 desc[UR56][R36.64], R12 ;  /* 0x0000000c2400d985 */ /* 0x0081e2000c101d38 */
[----:B------:R-:W-:-:S13]  /*a5d0*/  ISETP.GE.AND P5, PT, R192, UR4, PT ;  /* 0x00000004c0007c0c */ /* 0x000fda000bfa6270 */
[----:B------:R-:W3:Y:S01]  /*a5e0*/  @!P5 LDS.128 R12, [R28+0x23000] ;  /* 0x023000001c0cd984 */ /* 0x000ee20000000c00 */
[----:B------:R-:W-:Y:S01]  /*a5f0*/  @!P5 SHF.L.U32 R11, R197, 0x3, RZ ;  /* 0x00000003c50bd819 */ /* 0x000fe200000006ff */
[----:B0-----:R-:W-:Y:S02]  /*a600*/  @!P5 IMAD.MOV.U32 R36, RZ, RZ, R38 ;  /* 0x000000ffff24d224 */ /* 0x001fe400078e0026 */
[----:B------:R-:W-:Y:S02]  /*a610*/  @!P5 IMAD.MOV.U32 R37, RZ, RZ, R39 ;  /* 0x000000ffff25d224 */ /* 0x000fe400078e0027 */
[----:B------:R-:W-:-:S05]  /*a620*/  @!P5 IMAD.WIDE R36, R11, 0x2, R36 ;  /* 0x000000020b24d825 */ /* 0x000fca00078e0224 */
[----:B---3--:R0:W-:Y:S01]  /*a630*/  @!P5 ST.E.128 desc[UR56][R36.64], R12 ;  /* 0x0000000c2400d985 */ /* 0x0081e2000c101d38 */
[----:B------:R-:W-:-:S03]  /*a640*/  ISETP.GE.AND P5, PT, R23, UR4, PT ;  /* 0x0000000417007c0c */ /* 0x000fc6000bfa6270 */
[----:B------:R-:W3:Y:S10]  /*a650*/  @!P4 LDS.128 R12, [R31+0x23000] ;  /* 0x023000001f0cc984 */ /* 0x000ef40000000c00 */
[----:B0-----:R-:W-:-:S04]  /*a660*/  @!P5 LEA R36, P6, R23, R38, 0x1 ;  /* 0x000000261724d211 */ /* 0x001fc800078c08ff */
[----:B------:R-:W-:Y:S01]  /*a670*/  @!P5 LEA.HI.X R37, R23, R39, R198, 0x1, P6 ;  /* 0x000000271725d211 */ /* 0x000fe200030f0cc6 */
[----:B---3--:R-:W-:Y:S04]  /*a680*/  @!P4 ST.E.128 desc[UR56][R34.64], R12 ;  /* 0x0000000c2200c985 */ /* 0x008fe8000c101d38 */
[----:B------:R-:W0:Y:S04]  /*a690*/  @!P3 LDS.128 R12, [R28+0x26000] ;  /* 0x026000001c0cb984 */ /* 0x000e280000000c00 */
[----:B0-----:R-:W-:Y:S04]  /*a6a0*/  @!P3 ST.E.128 desc[UR56][R32.64], R12 ;  /* 0x0000000c2000b985 */ /* 0x001fe8000c101d38 */
[----:B------:R-:W0:Y:S04]  /*a6b0*/  @!P5 LDS.128 R12, [R31+0x26000] ;  /* 0x026000001f0cd984 */ /* 0x000e280000000c00 */
[----:B0-----:R0:W-:Y:S02]  /*a6c0*/  @!P5 ST.E.128 desc[UR56][R36.64], R12 ;  /* 0x0000000c2400d985 */ /* 0x0011e4000c101d38 */
.L_x_3787:
[----:B------:R-:W-:Y:S05]  /*a6d0*/  BSYNC B0 ;  /* 0x0000000000007941 */ /* 0x000fea0003800000 */
.L_x_3751:
[----:B0--3--:R-:W0:Y:S01]  /*a6e0*/  S2R R11, SR_TID.X ;  /* 0x00000000000b7919 */ /* 0x009e220000002100 */
[----:B------:R-:W-:Y:S01]  /*a6f0*/  @!PT LDS RZ, [RZ] ;  /* 0x00000000fffff984 */ /* 0x000fe20000000800 */
[----:B------:R-:W-:Y:S01]  /*a700*/  @!PT LDS RZ, [RZ] ;  /* 0x00000000fffff984 */ /* 0x000fe20000000800 */
[----:B------:R-:W-:Y:S01]  /*a710*/  @!PT LDS RZ, [RZ] ;  /* 0x00000000fffff984 */ /* 0x000fe20000000800 */
[----:B------:R-:W-:Y:S01]  /*a720*/  @!PT LDS RZ, [RZ] ;  /* 0x00000000fffff984 */ /* 0x000fe20000000800 */
[----:B------:R3:W-:Y:S06]  /*a730*/  MEMBAR.ALL.CTA ;  /* 0x0000000000007992 */ /* 0x0007ec0000008000 */
[----:B---3--:R-:W3:Y:S01]  /*a740*/  FENCE.VIEW.ASYNC.S ;  /* 0x00000000000073c6 */ /* 0x008ee20000000000 */
[----:B------:R-:W-:Y:S05]  /*a750*/  WARPSYNC.ALL ;  /* 0x0000000000007948 */ /* 0x000fea0003800000 */
[----:B------:R-:W-:Y:S01]  /*a760*/  BSSY B0, `(.L_x_3848) ;  /* 0x0000009000007945 */ /* 0x000fe20003800000 */
[----:B0-----:R-:W-:Y:S01]  /*a770*/  LOP3.LUT R11, R11, 0x7f, RZ, 0xc0, !PT ;  /* 0x0000007f0b0b7812 */ /* 0x001fe200078ec0ff */
[----:B---3--:R0:W-:Y:S03]  /*a780*/  BAR.SYNC.DEFER_BLOCKING R138, 0x80 ;  /* 0x0002008a0000751d */ /* 0x0081e60000010000 */
[----:B------:R-:W-:-:S13]  /*a790*/  ISETP.NE.AND P3, PT, R11, RZ, PT ;  /* 0x000000ff0b00720c */ /* 0x000fda0003f65270 */
[----:B------:R-:W-:-:S05]  /*a7a0*/  @!P3 VIADD R11, R87, 0x308a0 ;  /* 0x000308a0570bb836 */ /* 0x000fca0000000000 */
[----:B------:R-:W-:-:S04]  /*a7b0*/  @!P3 PRMT R11, RZ, 0x654, R11 ;  /* 0x00000654ff0bb816 */ /* 0x000fc8000000000b */
[----:B------:R0:W-:Y:S01]  /*a7c0*/  @!P3 SYNCS.ARRIVE.TRANS64.RED.A1T0 RZ, [R11+URZ], RZ ;  /* 0x000000ff0bffb9a7 */ /* 0x0001e2000810043f */
[----:B------:R-:W-:Y:S05]  /*a7d0*/  @!P2 BRA `(.L_x_3849) ;  /* 0x000000000004a947 */ /* 0x000fea0003800000 */
[----:B------:R-:W-:Y:S01]  /*a7e0*/  BPT.TRAP 0x1 ;  /* 0x000000040000795c */ /* 0x000fe20000300000 */
.L_x_3849:
[----:B------:R-:W-:Y:S05]  /*a7f0*/  BSYNC B0 ;  /* 0x0000000000007941 */ /* 0x000fea0003800000 */
.L_x_3848:
[----:B------:R-:W3:Y:S01]  /*a800*/  SYNCS.PHASECHK.TRANS64.TRYWAIT P2, [R87+URZ+0x308b0], R88 ;  /* 0x0308b058570075a7 */ /* 0x000ee2000804017f */
[----:B------:R-:W-:Y:S01]  /*a810*/  ULDC UR58, c[0x0][0x2f4] ;  /* 0x0000bd00003a7ab9 */ /* 0x000fe20000000800 */
[----:B------:R-:W-:Y:S04]  /*a820*/  BSSY B0, `(.L_x_3850) ;  /* 0x0000002000007945 */ /* 0x000fe80003800000 */
[----:B---3--:R-:W-:Y:S05]  /*a830*/  @!P2 BRA `(.L_x_3851) ;  /* 0x0000016800e8a947 */ /* 0x008fea0003800000 */
.L_x_4109:
[----:B------:R-:W-:Y:S05]  /*a840*/  BSYNC B0 ;  /* 0x0000000000007941 */ /* 0x000fea0003800000 */
.L_x_3850:
[----:B------:R-:W-:Y:S01]  /*a850*/  ULDC.64 UR4, c[0x0][0x328] ;  /* 0x0000ca0000047ab9 */ /* 0x000fe20000000a00 */
[----:B------:R-:W-:Y:S01]  /*a860*/  IMAD.IADD R86, R86, 0x1, -R201 ;  /* 0x0000000156567824 */ /* 0x000fe200078e0ac9 */
[----:B------:R-:W-:Y:S01]  /*a870*/  BSSY B0, `(.L_x_3852) ;  /* 0x0000036000007945 */ /* 0x000fe20003800000 */
[----:B------:R-:W-:Y:S02]  /*a880*/  IMAD R84, R84, UR4, RZ ;  /* 0x0000000454547c24 */ /* 0x000fe4000f8e02ff */
[----:B----4-:R-:W-:-:S04]  /*a890*/  IMAD.WIDE.U32 R12, R27, UR4, RZ ;  /* 0x000000041b0c7c25 */ /* 0x010fc8000f8e00ff */
[----:B------:R-:W-:Y:S01]  /*a8a0*/  IMAD R27, R27, UR5, R84 ;  /* 0x000000051b1b7c24 */ /* 0x000fe2000f8e0254 */
[----:B------:R-:W-:Y:S02]  /*a8b0*/  ULDC.64 UR4, c[0x0][0x338] ;  /* 0x0000ce0000047ab9 */ /* 0x000fe40000000a00 */
[----:B------:R-:W-:Y:S02]  /*a8c0*/  IMAD R14, R85, UR4, RZ ;  /* 0x00000004550e7c24 */ /* 0x000fe4000f8e02ff */
[----:B------:R-:W-:Y:S02]  /*a8d0*/  IMAD.IADD R13, R13, 0x1, R27 ;  /* 0x000000010d0d7824 */ /* 0x000fe400078e021b */
[C---:B0-----:R-:W-:Y:S02]  /*a8e0*/  IMAD R11, R21.reuse, UR5, R14 ;  /* 0x00000005150b7c24 */ /* 0x041fe4000f8e020e */
        /* <DEDUP_REMOVED lines=10> */
[----:B------:R0:W4:Y:S01]  /*a990*/  SHFL.IDX PT, R36, R21, RZ, 0x1c1f ;  /* 0x001c1fff15247589 */ /* 0x00012200000e0000 */
[----:B------:R-:W-:-:S03]  /*a9a0*/  ISETP.GE.AND P2, PT, R86, 0x1, PT ;  /* 0x000000015600780c */ /* 0x000fc60003f46270 */
[----:B------:R0:W0:Y:S10]  /*a9b0*/  SHFL.IDX PT, R37, R11, RZ, 0x1c1f ;  /* 0x001c1fff0b257589 */ /* 0x00003400000e0000 */
[----:B------:R-:W-:Y:S05]  /*a9c0*/  @!P2 BRA `(.L_x_3853) ;  /* 0x000000000080a947 */ /* 0x000fea0003800000 */
[----:B------:R-:W-:Y:S02]  /*a9d0*/  ISETP.GE.AND P5, PT, R16, UR58, PT ;  /* 0x0000003a10007c0c */ /* 0x000fe4000bfa6270 */
[----:B------:R-:W-:-:S11]  /*a9e0*/  ISETP.GE.AND P4, PT, R22, UR58, PT ;  /* 0x0000003a16007c0c */ /* 0x000fd6000bf86270 */
[----:B------:R-:W5:Y:S01]  /*a9f0*/  @!P5 LDS.128 R12, [R28] ;  /* 0x000000001c0cd984 */ /* 0x000f620000000c00 */
[----:B----4-:R-:W-:-:S04]  /*aa00*/  @!P5 LEA R38, P2, R16, R36, 0x1 ;  /* 0x000000241026d211 */ /* 0x010fc800078408ff */
[----:B0-----:R-:W-:Y:S02]  /*aa10*/  @!P5 LEA.HI.X R39, R16, R37, R17, 0x1, P2 ;  /* 0x000000251027d211 */ /* 0x001fe400010f0c11 */
[----:B------:R-:W-:-:S04]  /*aa20*/  @!P4 LEA R34, P2, R22, R36, 0x1 ;  /* 0x000000241622c211 */ /* 0x000fc800078408ff */
[----:B------:R-:W-:Y:S02]  /*aa30*/  @!P4 LEA.HI.X R35, R22, R37, R200, 0x1, P2 ;  /* 0x000000251623c211 */ /* 0x000fe400010f0cc8 */
[----:B------:R-:W-:-:S13]  /*aa40*/  ISETP.GE.AND P2, PT, R19, UR58, PT ;  /* 0x0000003a13007c0c */ /* 0x000fda000bf46270 */
[----:B------:R-:W-:-:S04]  /*aa50*/  @!P2 LEA R32, P6, R19, R36, 0x1 ;  /* 0x000000241320a211 */ /* 0x000fc800078c08ff */
[----:B------:R-:W-:Y:S01]  /*aa60*/  @!P2 LEA.HI.X R33, R19, R37, R199, 0x1, P6 ;  /* 0x000000251321a211 */ /* 0x000fe200030f0cc7 */
[----:B-----5:R0:W-:Y:S01]  /*aa70*/  @!P5 ST.E.128 desc[UR56][R38.64], R12 ;  /* 0x0000000c2600d985 */ /* 0x0201e2000c101d38 */
[----:B------:R-:W-:-:S13]  /*aa80*/  ISETP.GE.AND P5, PT, R193, UR58, PT ;  /* 0x0000003ac1007c0c */ /* 0x000fda000bfa6270 */
[----:B------:R-:W4:Y:S01]  /*aa90*/  @!P5 LDS.128 R12, [R31] ;  /* 0x000000001f0cd984 */ /* 0x000f220000000c00 */
[----:B------:R-:W-:-:S04]  /*aaa0*/  @!P5 IMAD.SHL.U32 R27, R196, 0x8, RZ ;  /* 0x00000008c41bd824 */ /* 0x000fc800078e00ff */
[----:B0-----:R-:W-:-:S05]  /*aab0*/  @!P5 IMAD.WIDE R38, R27, 0x2, R36 ;  /* 0x000000021b26d825 */ /* 0x001fca00078e0224 */
[----:B----4-:R0:W-:Y:S01]  /*aac0*/  @!P5 ST.E.128 desc[UR56][R38.64], R12 ;  /* 0x0000000c2600d985 */ /* 0x0101e2000c101d38 */
[----:B------:R-:W-:-:S13]  /*aad0*/  ISETP.GE.AND P5, PT, R192, UR58, PT ;  /* 0x0000003ac0007c0c */ /* 0x000fda000bfa6270 */
[----:B------:R-:W4:Y:S01]  /*aae0*/  @!P5 LDS.128 R12, [R28+0x3000] ;  /* 0x003000001c0cd984 */ /* 0x000f220000000c00 */
[----:B------:R-:W-:Y:S01]  /*aaf0*/  @!P5 IMAD.SHL.U32 R27, R197, 0x8, RZ ;  /* 0x00000008c51bd824 */ /* 0x000fe200078e00ff */
[----:B0-----:R-:W-:Y:S01]  /*ab00*/  @!P5 MOV R39, R37 ;  /* 0x000000250027d202 */ /* 0x001fe20000000f00 */
[----:B------:R-:W-:-:S04]  /*ab10*/  @!P5 IMAD.MOV.U32 R38, RZ, RZ, R36 ;  /* 0x000000ffff26d224 */ /* 0x000fc800078e0024 */
[----:B------:R-:W-:-:S05]  /*ab20*/  @!P5 IMAD.WIDE R38, R27, 0x2, R38 ;  /* 0x000000021b26d825 */ /* 0x000fca00078e0226 */
[----:B----4-:R-:W-:Y:S01]  /*ab30*/  @!P5 ST.E.128 desc[UR56][R38.64], R12 ;  /* 0x0000000c2600d985 */ /* 0x010fe2000c101d38 */
[----:B------:R-:W-:-:S03]  /*ab40*/  ISETP.GE.AND P5, PT, R23, UR58, PT ;  /* 0x0000003a17007c0c */ /* 0x000fc6000bfa6270 */
[----:B------:R-:W0:Y:S10]  /*ab50*/  @!P4 LDS.128 R12, [R31+0x3000] ;  /* 0x003000001f0cc984 */ /* 0x000e340000000c00 */
[----:B------:R-:W-:-:S04]  /*ab60*/  @!P5 LEA R36, P6, R23, R36, 0x1 ;  /* 0x000000241724d211 */ /* 0x000fc800078c08ff */
[----:B------:R-:W-:Y:S01]  /*ab70*/  @!P5 LEA.HI.X R37, R23, R37, R198, 0x1, P6 ;  /* 0x000000251725d211 */ /* 0x000fe200030f0cc6 */
[----:B0-----:R-:W-:Y:S04]  /*ab80*/  @!P4 ST.E.128 desc[UR56][R34.64], R12 ;  /* 0x0000000c2200c985 */ /* 0x001fe8000c101d38 */
[----:B------:R-:W0:Y:S04]  /*ab90*/  @!P2 LDS.128 R12, [R28+0x6000] ;  /* 0x006000001c0ca984 */ /* 0x000e280000000c00 */
[----:B0-----:R-:W-:Y:S04]  /*aba0*/  @!P2 ST.E.128 desc[UR56][R32.64], R12 ;  /* 0x0000000c2000a985 */ /* 0x001fe8000c101d38 */
[----:B------:R-:W0:Y:S04]  /*abb0*/  @!P5 LDS.128 R12, [R31+0x6000] ;  /* 0x006000001f0cd984 */ /* 0x000e280000000c00 */
[----:B0-----:R0:W-:Y:S02]  /*abc0*/  @!P5 ST.E.128 desc[UR56][R36.64], R12 ;  /* 0x0000000c2400d985 */ /* 0x0011e4000c101d38 */
.L_x_3853:
[----:B------:R-:W-:Y:S05]  /*abd0*/  BSYNC B0 ;  /* 0x0000000000007941 */ /* 0x000fea0003800000 */
.L_x_3852:
[----:B------:R-:W-:Y:S01]  /*abe0*/  ISETP.GE.AND P2, PT, R86, 0x41, PT ;  /* 0x000000415600780c */ /* 0x000fe20003f46270 */
[----:B0-----:R0:W0:Y:S01]  /*abf0*/  SHFL.IDX PT, R37, R11, 0x1, 0x1c1f ;  /* 0x003c1f000b257f89 */ /* 0x00102200000e0000 */
[----:B------:R-:W-:Y:S03]  /*ac00*/  BSSY B0, `(.L_x_3854) ;  /* 0x0000023000007945 */ /* 0x000fe60003800000 */
[----:B----4-:R4:W0:Y:S08]  /*ac10*/  SHFL.IDX PT, R36, R21, 0x1, 0x1c1f ;  /* 0x003c1f0015247f89 */ /* 0x01083000000e0000 */
[----:B----4-:R-:W-:Y:S05]  /*ac20*/  @!P2 BRA `(.L_x_3855) ;  /* 0x000000000080a947 */ /* 0x010fea0003800000 */
[----:B------:R-:W-:Y:S02]  /*ac30*/  ISETP.GE.AND P5, PT, R16, UR58, PT ;  /* 0x0000003a10007c0c */ /* 0x000fe4000bfa6270 */
[----:B------:R-:W-:-:S11]  /*ac40*/  ISETP.GE.AND P4, PT, R22, UR58, PT ;  /* 0x0000003a16007c0c */ /* 0x000fd6000bf86270 */
[----:B------:R-:W4:Y:S01]  /*ac50*/  @!P5 LDS.128 R12, [R28+0x2000] ;  /* 0x002000001c0cd984 */ /* 0x000f220000000c00 */
[----:B0-----:R-:W-:-:S04]  /*ac60*/  @!P5 LEA R38, P2, R16, R36, 0x1 ;  /* 0x000000241026d211 */ /* 0x001fc800078408ff */
[----:B------:R-:W-:Y:S02]  /*ac70*/  @!P5 LEA.HI.X R39, R16, R37, R17, 0x1, P2 ;  /* 0x000000251027d211 */ /* 0x000fe400010f0c11 */
[----:B------:R-:W-:-:S04]  /*ac80*/  @!P4 LEA R34, P2, R22, R36, 0x1 ;  /* 0x000000241622c211 */ /* 0x000fc800078408ff */
[----:B------:R-:W-:Y:S02]  /*ac90*/  @!P4 LEA.HI.X R35, R22, R37, R200, 0x1, P2 ;  /* 0x000000251623c211 */ /* 0x000fe400010f0cc8 */
[----:B------:R-:W-:-:S13]  /*aca0*/  ISETP.GE.AND P2, PT, R19, UR58, PT ;  /* 0x0000003a13007c0c */ /* 0x000fda000bf46270 */
[----:B------:R-:W-:-:S04]  /*acb0*/  @!P2 LEA R32, P6, R19, R36, 0x1 ;  /* 0x000000241320a211 */ /* 0x000fc800078c08ff */
[----:B------:R-:W-:Y:S01]  /*acc0*/  @!P2 LEA.HI.X R33, R19, R37, R199, 0x1, P6 ;  /* 0x000000251321a211 */ /* 0x000fe200030f0cc7 */
[----:B----4-:R0:W-:Y:S01]  /*acd0*/  @!P5 ST.E.128 desc[UR56][R38.64], R12 ;  /* 0x0000000c2600d985 */ /* 0x0101e2000c101d38 */
[----:B------:R-:W-:-:S13]  /*ace0*/  ISETP.GE.AND P5, PT, R193, UR58, PT ;  /* 0x0000003ac1007c0c */ /* 0x000fda000bfa6270 */
[----:B------:R-:W4:Y:S01]  /*acf0*/  @!P5 LDS.128 R12, [R31+0x2000] ;  /* 0x002000001f0cd984 */ /* 0x000f220000000c00 */
[----:B------:R-:W-:-:S04]  /*ad00*/  @!P5 IMAD.SHL.U32 R11, R196, 0x8, RZ ;  /* 0x00000008c40bd824 */ /* 0x000fc800078e00ff */
[----:B0-----:R-:W-:-:S05]  /*ad10*/  @!P5 IMAD.WIDE R38, R11, 0x2, R36 ;  /* 0x000000020b26d825 */ /* 0x001fca00078e0224 */
[----:B----4-:R0:W-:Y:S01]  /*ad20*/  @!P5 ST.E.128 desc[UR56][R38.64], R12 ;  /* 0x0000000c2600d985 */ /* 0x0101e2000c101d38 */
[----:B------:R-:W-:-:S13]  /*ad30*/  ISETP.GE.AND P5, PT, R192, UR58, PT ;  /* 0x0000003ac0007c0c */ /* 0x000fda000bfa6270 */
[----:B------:R-:W4:Y:S01]  /*ad40*/  @!P5 LDS.128 R12, [R28+0x5000] ;  /* 0x005000001c0cd984 */ /* 0x000f220000000c00 */
[----:B------:R-:W-:Y:S02]  /*ad50*/  @!P5 IMAD.SHL.U32 R11, R197, 0x8, RZ ;  /* 0x00000008c50bd824 */ /* 0x000fe400078e00ff */
[----:B0-----:R-:W-:Y:S02]  /*ad60*/  @!P5 IMAD.MOV.U32 R38, RZ, RZ, R36 ;  /* 0x000000ffff26d224 */ /* 0x001fe400078e0024 */
[----:B------:R-:W-:Y:S02]  /*ad70*/  @!P5 IMAD.MOV.U32 R39, RZ, RZ, R37 ;  /* 0x000000ffff27d224 */ /* 0x000fe400078e0025 */
        /* <DEDUP_REMOVED lines=11> */
.L_x_3855:
[----:B------:R-:W-:Y:S05]  /*ae30*/  BSYNC B0 ;  /* 0x0000000000007941 */ /* 0x000fea0003800000 */
.L_x_3854:
[----:B0-----:R-:W5:Y:S01]  /*ae40*/  LDL R11, [R1] ;  /* 0x00000000010b7983 */ /* 0x001f620000100800 */
[----:B-1-3--:R-:W-:Y:S01]  /*ae50*/  @!P3 VIADD R87, R87, 0x308c0 ;  /* 0x000308c05757b836 */ /* 0x00afe20000000000 */
[----:B------:R-:W-:Y:S01]  /*ae60*/  PLOP3.LUT P2, PT, PT, PT, PT, 0x8, 0x0 ;  /* 0x000000000000781c */ /* 0x000fe20003f4e170 */
[----:B------:R-:W-:Y:S01]  /*ae70*/  VIADD R18, R18, 0x1 ;  /* 0x0000000112127836 */ /* 0x000fe20000000000 */
[----:B------:R-:W-:Y:S01]  /*ae80*/  @!PT LDS RZ, [RZ] ;  /* 0x00000000fffff984 */ /* 0x000fe20000000800 */
[----:B------:R-:W-:Y:S01]  /*ae90*/  @!PT LDS RZ, [RZ] ;  /* 0x00000000fffff984 */ /* 0x000fe20000000800 */
[----:B------:R-:W-:Y:S01]  /*aea0*/  @!PT LDS RZ, [RZ] ;  /* 0x00000000fffff984 */ /* 0x000fe20000000800 */
[----:B------:R-:W-:Y:S01]  /*aeb0*/  @!PT LDS RZ, [RZ] ;  /* 0x00000000fffff984 */ /* 0x000fe20000000800 */
[----:B------:R0:W-:Y:S06]  /*aec0*/  MEMBAR.ALL.CTA ;  /* 0x0000000000007992 */ /* 0x0001ec0000008000 */
[----:B0-----:R-:W0:Y:S01]  /*aed0*/  FENCE.VIEW.ASYNC.S ;  /* 0x00000000000073c6 */ /* 0x001e220000000000 */
[----:B------:R-:W-:Y:S01]  /*aee0*/  @!P3 PRMT R87, RZ, 0x654, R87 ;  /* 0x00000654ff57b816 */ /* 0x000fe20000000057 */
[----:B0-----:R0:W-:Y:S06]  /*aef0*/  BAR.SYNC.DEFER_BLOCKING R138, 0x80 ;  /* 0x0002008a0000751d */ /* 0x0011ec0000010000 */
[----:B------:R0:W-:Y:S01]  /*af00*/  @!P3 SYNCS.ARRIVE.TRANS64.RED.A1T0 RZ, [R87+URZ], RZ ;  /* 0x000000ff57ffb9a7 */ /* 0x0001e2000810043f */
[----:B------:R-:W-:-:S04]  /*af10*/  ISETP.NE.AND P3, PT, R18, 0x2, PT ;  /* 0x000000021200780c */ /* 0x000fc80003f65270 */
[----:B------:R-:W-:Y:S02]  /*af20*/  SEL R18, R18, RZ, P3 ;  /* 0x000000ff12127207 */ /* 0x000fe40001800000 */
[----:B-----5:R-:W-:Y:S02]  /*af30*/  LOP3.LUT P4, RZ, R11, 0x2, RZ, 0xc0, !PT ;  /* 0x000000020bff7812 */ /* 0x020fe4000788c0ff */
[----:B------:R-:W-:-:S04]  /*af40*/  SEL R11, RZ, 0x1, P3 ;  /* 0x00000001ff0b7807 */ /* 0x000fc80001800000 */
[----:B------:R-:W-:-:S07]  /*af50*/  LOP3.LUT R202, R202, R11, RZ, 0x3c, !PT ;  /* 0x0000000bcaca7212 */ /* 0x000fce00078e3cff */
[----:B0-----:R-:W-:Y:S05]  /*af60*/  @P4 BRA `(.L_x_3856) ;  /* 0xffffff7400904947 */ /* 0x001fea000383ffff */
.L_x_3746:
        /* <DEDUP_REMOVED lines=12> */
[----:B------:R-:W-:Y:S02]  /*b030*/  CS2R R62, SRZ ;  /* 0x00000000003e7805 */ /* 0x000fe4000001ff00 */
[----:B------:R-:W-:Y:S01]  /*b040*/  CS2R R104, SRZ ;  /* 0x0000000000687805 */ /* 0x000fe2000001ff00 */
[----:B------:R-:W-:Y:S01]  /*b050*/  IMAD.MOV.U32 R103, RZ, RZ, RZ ;  /* 0x000000ffff677224 */ /* 0x000fe200078e00ff */
        /* <DEDUP_REMOVED lines=8> */
[----:B------:R-:W-:Y:S02]  /*b0e0*/  MOV R87, RZ ;  /* 0x000000ff00577202 */ /* 0x000fe40000000f00 */
[----:B--2---:R-:W-:Y:S02]  /*b0f0*/  CS2R R82, SRZ ;  /* 0x0000000000527805 */ /* 0x004fe4000001ff00 */
        /* <DEDUP_REMOVED lines=24> */
[----:B----4-:R-:W-:-:S02]  /*b280*/  CS2R R36, SRZ ;  /* 0x0000000000247805 */ /* 0x010fc4000001ff00 */
[----:B------:R-:W-:Y:S02]  /*b290*/  CS2R R138, SRZ ;  /* 0x00000000008a7805 */ /* 0x000fe4000001ff00 */
[----:B------:R-:W-:Y:S02]  /*b2a0*/  CS2R R124, SRZ ;  /* 0x00000000007c7805 */ /* 0x000fe4000001ff00 */
[----:B------:R-:W-:Y:S01]  /*b2b0*/  CS2R R32, SRZ ;  /* 0x0000000000207805 */ /* 0x000fe2000001ff00 */
[----:B------:R-:W-:Y:S02]  /*b2c0*/  IMAD.MOV.U32 R4, RZ, RZ, RZ ;  /* 0x000000ffff047224 */ /* 0x000fe400078e00ff */
[----:B------:R-:W-:Y:S02]  /*b2d0*/  IMAD.MOV.U32 R0, RZ, RZ, RZ ;  /* 0x000000ffff007224 */ /* 0x000fe400078e00ff */
[----:B------:R-:W-:Y:S01]  /*b2e0*/  IMAD.MOV.U32 R140, RZ, RZ, RZ ;  /* 0x000000ffff8c7224 */ /* 0x000fe200078e00ff */
[----:B------:R-:W-:Y:S06]  /*b2f0*/  @P2 BRA `(.L_x_3858) ;  /* 0x0000000000082947 */ /* 0x000fec0003800000 */
[----:B------:R-:W0:Y:S02]  /*b300*/  FENCE.VIEW.ASYNC.G ;  /* 0x00000000000073c6 */ /* 0x000e240000000100 */
[----:B0-----:R-:W-:Y:S06]  /*b310*/  BAR.ARV 0xc, 0x180 ;  /* 0x0306000000007b1d */ /* 0x001fec0000002000 */
.L_x_3858:
[----:B------:R-:W-:Y:S05]  /*b320*/  BSYNC B0 ;  /* 0x0000000000007941 */ /* 0x000fea0003800000 */
.L_x_3857:
[----:B------:R-:W-:Y:S01]  /*b330*/  CS2R R24, SRZ ;  /* 0x0000000000187805 */ /* 0x000fe2000001ff00 */
[----:B------:R-:W-:Y:S06]  /*b340*/  @!P1 BRA `(.L_x_3859) ;  /* 0x000000c400749947 */ /* 0x000fec0003800000 */
[----:B------:R-:W0:Y:S01]  /*b350*/  S2R R8, SR_TID.X ;  /* 0x0000000000087919 */ /* 0x000e220000002100 */
[----:B------:R-:W-:-:S06]  /*b360*/  ULOP3.LUT UP0, URZ, UR60, 0x1bf, URZ, 0xc0, !UPT ;  /* 0x000001bf3c3f7892 */ /* 0x000fcc000f80c03f */
[----:B------:R-:W-:Y:S01]  /*b370*/  PLOP3.LUT P0, PT, PT, PT, UP0, 0x80, 0x0 ;  /* 0x000000000000781c */ /* 0x000fe20003f0f008 */
[----:B0-----:R-:W-:-:S05]  /*b380*/  VIADD R8, R8, 0xffffff80 ;  /* 0xffffff8008087836 */ /* 0x001fca0000000000 */
[----:B------:R-:W-:-:S04]  /*b390*/  SHF.R.S32.HI R5, RZ, 0x1f, R8 ;  /* 0x0000001fff057819 */ /* 0x000fc80000011408 */
[----:B------:R-:W-:-:S04]  /*b3a0*/  LEA.HI R5, R5, R8, RZ, 0x7 ;  /* 0x0000000805057211 */ /* 0x000fc800078f38ff */
[----:B------:R-:W-:-:S05]  /*b3b0*/  SHF.R.S32.HI R5, RZ, 0x7, R5 ;  /* 0x00000007ff057819 */ /* 0x000fca0000011405 */
[----:B------:R-:W0:Y:S02]  /*b3c0*/  SHFL.IDX PT, R0, R5, RZ, 0x1f ;  /* 0x00001fff05007589 */ /* 0x000e2400000e0000 */
[----:B0-----:R-:W-:-:S04]  /*b3d0*/  LEA.HI R3, R0, R0, RZ, 0x1 ;  /* 0x0000000000037211 */ /* 0x001fc800078f08ff */
[----:B------:R-:W-:-:S05]  /*b3e0*/  LOP3.LUT R3, R3, 0x1e, RZ, 0xc0, !PT ;  /* 0x0000001e03037812 */ /* 0x000fca00078ec0ff */
[----:B------:R-:W-:-:S05]  /*b3f0*/  IMAD.IADD R3, R0, 0x1, -R3 ;  /* 0x0000000100037824 */ /* 0x000fca00078e0a03 */
[----:B------:R-:W-:-:S04]  /*b400*/  LEA R3, R3, UR60, 0xd ;  /* 0x0000003c03037c11 */ /* 0x000fc8000f8e68ff */
        /* <DEDUP_REMOVED lines=19> */
.L_x_3860:
        /* <DEDUP_REMOVED lines=13> */
.L_x_3864:
[----:B-1----:R1:W2:Y:S02]  /*b610*/  SYNCS.PHASECHK.TRANS64.TRYWAIT P0, [R2+URZ+0x30800], R3 ;  /* 0x03080003020075a7 */ /* 0x0022a4000800017f */
[----:B--2---:R-:W-:Y:S05]  /*b620*/  @!P0 NANOSLEEP.SYNCS 0x989680 ;  /* 0x009896800000895d */ /* 0x004fea0003900000 */
[----:B------:R-:W2:Y:S02]  /*b630*/  @!P0 SYNCS.PHASECHK.TRANS64 P0, [R2+URZ+0x30800], R3 ;  /* 0x03080003020085a7 */ /* 0x000ea4000800007f */
[----:B--2---:R-:W-:Y:S05]  /*b640*/  @!P0 BRA `(.L_x_3864) ;  /* 0xfffffffc00f08947 */ /* 0x004fea000383ffff */
.L_x_3863:
[----:B------:R-:W-:Y:S05]  /*b650*/  BSYNC B0 ;  /* 0x0000000000007941 */ /* 0x000fea0003800000 */
.L_x_3862:
[----:B------:R-:W-:Y:S05]  /*b660*/  BRA `(.L_x_3865) ;  /* 0x0000005800ac7947 */ /* 0x000fea0003800000 */
.L_x_3861:
[----:B-----5:R-:W-:Y:S01]  /*b670*/  SHF.R.S32.HI R0, RZ, 0x1f, R137 ;  /* 0x0000001fff007819 */ /* 0x020fe20000011489 */
[----:B------:R-:W-:Y:S01]  /*b680*/  ULOP3.LUT UP0, URZ, UR60, 0x3ff, URZ, 0xc0, !UPT ;  /* 0x000003ff3c3f7892 */ /* 0x000fe2000f80c03f */
[----:B------:R-:W-:Y:S01]  /*b690*/  ULDC.64 UR4, c[0x0][0x3f8] ;  /* 0x0000fe0000047ab9 */ /* 0x000fe20000000a00 */
[----:B------:R-:W-:Y:S02]  /*b6a0*/  ULDC.64 UR6, c[0x0][0x408] ;  /* 0x0001020000067ab9 */ /* 0x000fe40000000a00 */
[C---:B------:R-:W-:Y:S02]  /*b6b0*/  IMAD R6, R0.reuse, UR4, RZ ;  /* 0x0000000400067c24 */ /* 0x040fe4000f8e02ff */
[----:B------:R-:W-:Y:S01]  /*b6c0*/  IMAD R0, R0, UR6, RZ ;  /* 0x0000000600007c24 */ /* 0x000fe2000f8e02ff */
[----:B------:R-:W-:Y:S01]  /*b6d0*/  PLOP3.LUT P2, PT, PT, PT, UP0, 0x80, 0x0 ;  /* 0x000000000000781c */ /* 0x000fe20003f4f008 */
[C---:B------:R-:W-:Y:S02]  /*b6e0*/  IMAD R25, R137.reuse, UR5, R6 ;  /* 0x0000000589197c24 */ /* 0x040fe4000f8e0206 */
[----:B------:R-:W-:Y:S01]  /*b6f0*/  IMAD.WIDE.U32 R4, R137, UR4, RZ ;  /* 0x0000000489047c25 */ /* 0x000fe2000f8e00ff */
[----:B------:R-:W-:-:S03]  /*b700*/  ULDC.64 UR4, c[0x0][0x3e8] ;  /* 0x0000fa0000047ab9 */ /* 0x000fc60000000a00 */
[C---:B------:R-:W-:Y:S01]  /*b710*/  IMAD R27, R137.reuse, UR7, R0 ;  /* 0x00000007891b7c24 */ /* 0x040fe2000f8e0200 */
[----:B------:R-:W-:Y:S01]  /*b720*/  LEA R24, P0, R4, UR4, 0x1 ;  /* 0x0000000404187c11 */ /* 0x000fe2000f8008ff */
[----:B------:R-:W-:Y:S01]  /*b730*/  IMAD.WIDE.U32 R6, R137, UR6, RZ ;  /* 0x0000000689067c25 */ /* 0x000fe2000f8e00ff */
[----:B------:R-:W-:-:S03]  /*b740*/  ULDC.64 UR6, c[0x0][0x400] ;  /* 0x0001000000067ab9 */ /* 0x000fc60000000a00 */
[----:B------:R-:W-:Y:S01]  /*b750*/  IMAD.IADD R25, R25, 0x1, R5 ;  /* 0x0000000119197824 */ /* 0x000fe200078e0205 */
[----:B------:R-:W-:Y:S01]  /*b760*/  LEA R26, P1, R6, UR6, 0x1 ;  /* 0x00000006061a7c11 */ /* 0x000fe2000f8208ff */
[----:B------:R-:W-:-:S03]  /*b770*/  IMAD.IADD R27, R27, 0x1, R7 ;  /* 0x000000011b1b7824 */ /* 0x000fc600078e0207 */
[----:B------:R-:W-:Y:S02]  /*b780*/  LEA.HI.X R25, R4, UR5, R25, 0x1, P0 ;  /* 0x0000000504197c11 */ /* 0x000fe400080f0c19 */
[----:B------:R-:W-:Y:S01]  /*b790*/  LEA.HI.X R27, R6, UR7, R27, 0x1, P1 ;  /* 0x00000007061b7c11 */ /* 0x000fe200088f0c1b */
        /* <DEDUP_REMOVED lines=17> */
.L_x_3866:
[----:B------:R-:W-:Y:S01]  /*b8b0*/  ULDC.U8 UR4, c[0x0][0x410] ;  /* 0x0001040000047ab9 */ /* 0x000fe20000000000 */
[----:B------:R-:W-:Y:S01]  /*b8c0*/  BSSY B0, `(.L_x_3867) ;  /* 0x000057d000007945 */ /* 0x000fe20003800000 */
[----:B------:R-:W-:Y:S01]  /*b8d0*/  ISETP.NE.AND P0, PT, RZ, UR4, PT ;  /* 0x00000004ff007c0c */ /* 0x000fe2000bf05270 */
[----:B------:R-:W-:-:S12]  /*b8e0*/  IMAD R6, R29, 0x80, R201 ;  /* 0x000000801d067824 */ /* 0x000fd800078e02c9 */
[----:B------:R-:W-:Y:S05]  /*b8f0*/  @!P0 BRA `(.L_x_3868) ;  /* 0x0000002800cc8947 */ /* 0x000fea0003800000 */
[----:B------:R-:W-:-:S03]  /*b900*/  UMOV UR4, 0xffffffff ;  /* 0xffffffff00047882 */ /* 0x000fc60000000000 */
[----:B------:R-:W-:Y:S05]  /*b910*/  BRA.DIV UR4, `(.L_x_3869) ;  /* 0x0000015a04c47947 */ /* 0x000fea000b800000 */
[----:B------:R0:W1:Y:S04]  /*b920*/  SHFL.IDX PT, R3, R25, RZ, 0x1c1f ;  /* 0x001c1fff19037589 */ /* 0x00006800000e0000 */
[----:B------:R0:W2:Y:S04]  /*b930*/  SHFL.IDX PT, R0, R24, RZ, 0x1c1f ;  /* 0x001c1fff18007589 */ /* 0x0000a800000e0000 */
[----:B------:R0:W3:Y:S04]  /*b940*/  SHFL.IDX PT, R5, R27, RZ, 0x1c1f ;  /* 0x001c1fff1b057589 */ /* 0x0000e800000e0000 */
[----:B------:R0:W4:Y:S02]  /*b950*/  SHFL.IDX PT, R14, R26, RZ, 0x1c1f ;  /* 0x001c1fff1a0e7589 */ /* 0x00012400000e0000 */
.L_x_4115:
[----:B------:R-:W-:Y:S01]  /*b960*/  ULDC UR4, c[0x0][0x448] ;  /* 0x0001120000047ab9 */ /* 0x000fe20000000800 */
[----:B------:R-:W-:Y:S01]  /*b970*/  LOP3.LUT R4, R216, 0x18, R16, 0xf8, !PT ;  /* 0x00000018d8047812 */ /* 0x000fe200078ef810 */
[----:B------:R-:W-:Y:S01]  /*b980*/  IMAD R37, R141, UR4, RZ ;  /* 0x000000048d257c24 */ /* 0x000fe2000f8e02ff */
[----:B------:R-:W-:Y:S01]  /*b990*/  BSSY B1, `(.L_x_3870) ;  /* 0x0000058000017945 */ /* 0x000fe20003800000 */
[----:B------:R-:W-:Y:S02]  /*b9a0*/  LOP3.LUT P0, RZ, R224, 0x4, RZ, 0xc0, !PT ;  /* 0x00000004e0ff7812 */ /* 0x000fe4000780c0ff */
[----:B------:R-:W-:Y:S02]  /*b9b0*/  CS2R R30, SRZ ;  /* 0x00000000001e7805 */ /* 0x000fe4000001ff00 */
[----:B------:R-:W-:Y:S02]  /*b9c0*/  LOP3.LUT R7, R4, R217, RZ, 0x3c, !PT ;  /* 0x000000d904077212 */ /* 0x000fe400078e3cff */
[----:B------:R-:W-:-:S02]  /*b9d0*/  CS2R R32, SRZ ;  /* 0x0000000000207805 */ /* 0x000fc4000001ff00 */
[----:B------:R-:W-:Y:S01]  /*b9e0*/  ISETP.GE.AND P1, PT, R6, R37, PT ;  /* 0x000000250600720c */ /* 0x000fe20003f26270 */
[----:B------:R-:W-:Y:S01]  /*b9f0*/  IMAD R37, R29, -0x80, R37 ;  /* 0xffffff801d257824 */ /* 0x000fe200078e0225 */
[----:B------:R-:W-:Y:S01]  /*ba00*/  CS2R R28, SRZ ;  /* 0x00000000001c7805 */ /* 0x000fe2000001ff00 */
[----:B------:R-:W-:Y:S01]  /*ba10*/  IMAD.IADD R7, R218, 0x1, R7 ;  /* 0x00000001da077824 */ /* 0x000fe200078e0207 */
[----:B------:R-:W-:Y:S02]  /*ba20*/  CS2R R34, SRZ ;  /* 0x0000000000227805 */ /* 0x000fe4000001ff00 */
[----:B------:R-:W-:Y:S02]  /*ba30*/  CS2R R38, SRZ ;  /* 0x0000000000267805 */ /* 0x000fe4000001ff00 */
[----:B------:R-:W-:Y:S01]  /*ba40*/  CS2R R40, SRZ ;  /* 0x0000000000287805 */ /* 0x000fe2000001ff00 */
[----:B------:R-:W-:Y:S01]  /*ba50*/  IMAD R9, R7, 0x2, R2 ;  /* 0x0000000207097824 */ /* 0x000fe200078e0202 */
[----:B------:R-:W-:-:S02]  /*ba60*/  CS2R R20, SRZ ;  /* 0x0000000000147805 */ /* 0x000fc4000001ff00 */
[----:B0-----:R-:W-:Y:S02]  /*ba70*/  CS2R R24, SRZ ;  /* 0x0000000000187805 */ /* 0x001fe4000001ff00 */
[----:B------:R-:W-:Y:S02]  /*ba80*/  CS2R R12, SRZ ;  /* 0x00000000000c7805 */ /* 0x000fe4000001ff00 */
[----:B------:R-:W-:Y:S02]  /*ba90*/  CS2R R10, SRZ ;  /* 0x00000000000a7805 */ /* 0x000fe4000001ff00 */
[----:B------:R-:W-:Y:S01]  /*baa0*/  CS2R R6, SRZ ;  /* 0x0000000000067805 */ /* 0x000fe2000001ff00 */
[C---:B------:R-:W-:Y:S01]  /*bab0*/  VIADD R52, R9.reuse, 0x12400 ;  /* 0x0001240009347836 */ /* 0x040fe20000000000 */
[----:B------:R-:W-:Y:S02]  /*bac0*/  IADD3 R8, R9, 0x12440, RZ ;  /* 0x0001244009087810 */ /* 0x000fe40007ffe0ff */
[----:B------:R-:W-:Y:S01]  /*bad0*/  CS2R R26, SRZ ;  /* 0x00000000001a7805 */ /* 0x000fe2000001ff00 */
[----:B------:R-:W-:Y:S06]  /*bae0*/  @P1 BRA `(.L_x_3871) ;  /* 0x0000000400081947 */ /* 0x000fec0003800000 */
[----:B------:R-:W1:Y:S01]  /*baf0*/  LDL R43, [R1+0x4c] ;  /* 0x00004c00012b7983 */ /* 0x000e620000100800 */
[----:B------:R-:W-:-:S03]  /*bb00*/  ULDC UR4, c[0x0][0x3f4] ;  /* 0x0000fd0000047ab9 */ /* 0x000fc60000000800 */
[----:B------:R-:W3:Y:S04]  /*bb10*/  LDL R42, [R1+0x50] ;  /* 0x00005000012a7983 */ /* 0x000ee80000100800 */
[----:B------:R-:W3:Y:S01]  /*bb20*/  LDL R15, [R1+0x54] ;  /* 0x00005400010f7983 */ /* 0x000ee20000100800 */
[C---:B------:R-:W-:Y:S01]  /*bb30*/  ISETP.GE.AND P4, PT, R206.reuse, UR4, PT ;  /* 0x00000004ce007c0c */ /* 0x040fe2000bf86270 */
[----:B------:R-:W-:Y:S01]  /*bb40*/  IMAD.SHL.U32 R21, R206, 0x2, RZ ;  /* 0x00000002ce157824 */ /* 0x000fe200078e00ff */
[C---:B------:R-:W-:Y:S01]  /*bb50*/  ISETP.GE.AND P2, PT, R204.reuse, UR4, PT ;  /* 0x00000004cc007c0c */ /* 0x040fe2000bf46270 */
[----:B------:R-:W3:Y:S01]  /*bb60*/  LDL R54, [R1+0x58] ;  /* 0x0000580001367983 */ /* 0x000ee20000100800 */
[----:B------:R-:W-:Y:S02]  /*bb70*/  CS2R R38, SRZ ;  /* 0x0000000000267805 */ /* 0x000fe4000001ff00 */
[----:B------:R-:W-:Y:S01]  /*bb80*/  CS2R R6, SRZ ;  /* 0x0000000000067805 */ /* 0x000fe2000001ff00 */
[----:B------:R-:W-:Y:S01]  /*bb90*/  IMAD.SHL.U32 R27, R204, 0x2, RZ ;  /* 0x00000002cc1b7824 */ /* 0x000fe200078e00ff */
[----:B------:R-:W3:Y:S05]  /*bba0*/  LDL R53, [R1+0x5c] ;  /* 0x00005c0001357983 */ /* 0x000eea0000100800 */
[----:B--2---:R-:W-:-:S02]  /*bbb0*/  @!P4 IADD3 R12, P1, R0, R21, RZ ;  /* 0x00000015000cc210 */ /* 0x004fc40007f3e0ff */
[----:B----4-:R-:W-:Y:S02]  /*bbc0*/  @!P4 IADD3 R20, P3, R14, R21, RZ ;  /* 0x000000150e14c210 */ /* 0x010fe40007f7e0ff */
[----:B------:R-:W-:Y:S02]  /*bbd0*/  CS2R R34, SRZ ;  /* 0x0000000000227805 */ /* 0x000fe4000001ff00 */
[----:B------:R-:W-:Y:S02]  /*bbe0*/  CS2R R10, SRZ ;  /* 0x00000000000a7805 */ /* 0x000fe4000001ff00 */
[----:B------:R-:W-:Y:S01]  /*bbf0*/  CS2R R32, SRZ ;  /* 0x0000000000207805 */ /* 0x000fe2000001ff00 */
[----:B------:R-:W-:Y:S01]  /*bc00*/  IMAD.SHL.U32 R49, R207, 0x2, RZ ;  /* 0x00000002cf317824 */ /* 0x000fe200078e00ff */
[----:B------:R-:W-:Y:S02]  /*bc10*/  CS2R R28, SRZ ;  /* 0x00000000001c7805 */ /* 0x000fe4000001ff00 */
[----:B------:R-:W-:Y:S01]  /*bc20*/  CS2R R40, SRZ ;  /* 0x0000000000287805 */ /* 0x000fe2000001ff00 */
[--C-:B-1----:R-:W-:Y:S01]  /*bc30*/  @!P4 IMAD.X R13, R3, 0x1, R43.reuse, P1 ;  /* 0x00000001030dc824 */ /* 0x102fe200008e062b */
[----:B------:R-:W-:Y:S01]  /*bc40*/  ISETP.GE.AND P1, PT, R205, UR4, PT ;  /* 0x00000004cd007c0c */ /* 0x000fe2000bf26270 */
[----:B---3--:R-:W-:Y:S01]  /*bc50*/  @!P4 IMAD.X R21, R5, 0x1, R43, P3 ;  /* 0x000000010515c824 */ /* 0x008fe200018e062b */
[----:B------:R-:W-:-:S02]  /*bc60*/  @!P2 IADD3 R24, P3, R0, R27, RZ ;  /* 0x0000001b0018a210 */ /* 0x000fc40007f7e0ff */
[----:B------:R0:W5:Y:S01]  /*bc70*/  @!P4 LD.E.64 R38, desc[UR56][R12.64] ;  /* 0x000000380c26c980 */ /* 0x000162000c101b00 */
[----:B------:R-:W-:-:S03]  /*bc80*/  IMAD.SHL.U32 R43, R205, 0x2, RZ ;  /* 0x00000002cd2b7824 */ /* 0x000fc600078e00ff */
[----:B------:R1:W5:Y:S01]  /*bc90*/  @!P4 LD.E.64 R6, desc[UR56][R20.64] ;  /* 0x000000381406c980 */ /* 0x000362000c101b00 */
[----:B------:R-:W-:Y:S01]  /*bca0*/  @!P2 IADD3 R26, P4, R14, R27, RZ ;  /* 0x0000001b0e1aa210 */ /* 0x000fe20007f9e0ff */
[----:B------:R-:W-:-:S03]  /*bcb0*/  @!P2 IMAD.X R25, R3, 0x1, R42, P3 ;  /* 0x000000010319a824 */ /* 0x000fc600018e062a */
[-C--:B------:R-:W-:Y:S01]  /*bcc0*/  @!P1 IADD3 R30, P3, R0, R43.reuse, RZ ;  /* 0x0000002b001e9210 */ /* 0x080fe20007f7e0ff */
[----:B------:R-:W-:Y:S01]  /*bcd0*/  @!P2 IMAD.X R27, R5, 0x1, R42, P4 ;  /* 0x00000001051ba824 */ /* 0x000fe200020e062a */
[----:B------:R-:W-:Y:S01]  /*bce0*/  @!P1 IADD3 R42, P4, R14, R43, RZ ;  /* 0x0000002b0e2a9210 */ /* 0x000fe20007f9e0ff */
[----:B------:R-:W5:Y:S01]  /*bcf0*/  @!P2 LD.E.64 R34, desc[UR56][R24.64] ;  /* 0x000000381822a980 */ /* 0x000f62000c101b00 */
[----:B0-----:R-:W-:Y:S01]  /*bd00*/  CS2R R12, SRZ ;  /* 0x00000000000c7805 */ /* 0x001fe2000001ff00 */
[--C-:B------:R-:W-:Y:S02]  /*bd10*/  @!P1 IMAD.X R31, R3, 0x1, R15.reuse, P3 ;  /* 0x00000001031f9824 */ /* 0x100fe400018e060f */
[----:B------:R-:W5:Y:S01]  /*bd20*/  @!P2 LD.E.64 R10, desc[UR56][R26.64] ;  /* 0x000000381a0aa980 */ /* 0x000f62000c101b00 */
[----:B------:R-:W-:Y:S01]  /*bd30*/  ISETP.GE.AND P2, PT, R207, UR4, PT ;  /* 0x00000004cf007c0c */ /* 0x000fe2000bf46270 */
[----:B------:R-:W-:Y:S01]  /*bd40*/  @!P1 IMAD.X R43, R5, 0x1, R15, P4 ;  /* 0x00000001052b9824 */ /* 0x000fe200020e060f */
[----:B------:R-:W-:Y:S01]  /*bd50*/  ISETP.GE.AND P3, PT, R194, UR4, PT ;  /* 0x00000004c2007c0c */ /* 0x000fe2000bf66270 */
[----:B------:R-:W5:Y:S04]  /*bd60*/  @!P1 LD.E.64 R32, desc[UR56][R30.64] ;  /* 0x000000381e209980 */ /* 0x000f68000c101b00 */
[----:B------:R0:W5:Y:S01]  /*bd70*/  @!P1 LD.E.64 R12, desc[UR56][R42.64] ;  /* 0x000000382a0c9980 */ /* 0x000162000c101b00 */
[----:B------:R-:W-:-:S02]  /*bd80*/  ISETP.GE.AND P1, PT, R208, UR4, PT ;  /* 0x00000004d0007c0c */ /* 0x000fc4000bf26270 */
[----:B------:R-:W-:-:S03]  /*bd90*/  SHF.L.U32 R15, R208, 0x1, RZ ;  /* 0x00000001d00f7819 */ /* 0x000fc600000006ff */
[-C--:B------:R-:W-:Y:S02]  /*bda0*/  @!P2 IADD3 R46, P5, R0, R49.reuse, RZ ;  /* 0x00000031002ea210 */ /* 0x080fe40007fbe0ff */
[C---:B------:R-:W-:Y:S01]  /*bdb0*/  @!P2 IADD3 R48, P4, R14.reuse, R49, RZ ;  /* 0x000000310e30a210 */ /* 0x040fe20007f9e0ff */
[----:B-1----:R-:W-:Y:S02]  /*bdc0*/  @!P3 IMAD.MOV.U32 R20, RZ, RZ, R0 ;  /* 0x000000ffff14b224 */ /* 0x002fe400078e0000 */
[----:B------:R-:W-:Y:S02]  /*bdd0*/  @!P3 IMAD.MOV.U32 R21, RZ, RZ, R3 ;  /* 0x000000ffff15b224 */ /* 0x000fe400078e0003 */
[----:B------:R-:W-:Y:S01]  /*bde0*/  @!P3 IMAD.MOV.U32 R4, RZ, RZ, R14 ;  /* 0x000000ffff04b224 */ /* 0x000fe200078e000e */
[-C--:B------:R-:W-:Y:S01]  /*bdf0*/  @!P1 IADD3 R14, P6, R14, R15.reuse, RZ ;  /* 0x0000000f0e0e9210 */ /* 0x080fe20007fde0ff */
[----:B------:R-:W-:Y:S01]  /*be00*/  @!P2 IMAD.X R47, R3, 0x1, R54, P5 ;  /* 0x00000001032fa824 */ /* 0x000fe200028e0636 */
[----:B------:R-:W-:Y:S01]  /*be10*/  @!P1 IADD3 R50, P5, R0, R15, RZ ;  /* 0x0000000f00329210 */ /* 0x000fe20007fbe0ff */
[----:B0-----:R-:W-:Y:S01]  /*be20*/  @!P3 IMAD.WIDE R42, R194, 0x2, R20 ;  /* 0x00000002c22ab825 */ /* 0x001fe200078e0214 */
[----:B------:R-:W-:-:S02]  /*be30*/  CS2R R26, SRZ ;  /* 0x00000000001a7805 */ /* 0x000fc4000001ff00 */
[----:B------:R-:W-:Y:S02]  /*be40*/  CS2R R24, SRZ ;  /* 0x0000000000187805 */ /* 0x000fe4000001ff00 */
[----:B------:R-:W-:Y:S02]  /*be50*/  CS2R R30, SRZ ;  /* 0x00000000001e7805 */ /* 0x000fe4000001ff00 */
[----:B------:R-:W-:Y:S01]  /*be60*/  CS2R R20, SRZ ;  /* 0x0000000000147805 */ /* 0x000fe2000001ff00 */
[----:B------:R-:W-:Y:S01]  /*be70*/  @!P3 IMAD.WIDE R44, R194, 0x2, R4 ;  /* 0x00000002c22cb825 */ /* 0x000fe200078e0204 */
[----:B------:R0:W5:Y:S03]  /*be80*/  @!P3 LD.E.64 R40, desc[UR56][R42.64] ;  /* 0x000000382a28b980 */ /* 0x000166000c101b00 */
[----:B------:R-:W-:Y:S01]  /*be90*/  @!P2 IMAD.X R49, R5, 0x1, R54, P4 ;  /* 0x000000010531a824 */ /* 0x000fe200020e0636 */
[----:B------:R0:W5:Y:S01]  /*bea0*/  @!P3 LD.E.64 R26, desc[UR56][R44.64] ;  /* 0x000000382c1ab980 */ /* 0x000162000c101b00 */
[----:B------:R-:W-:-:S02]  /*beb0*/  @!P1 IMAD.X R51, R3, 0x1, R53, P5 ;  /* 0x0000000103339824 */ /* 0x000fc400028e0635 */
[----:B------:R-:W-:Y:S01]  /*bec0*/  @!P1 IMAD.X R15, R5, 0x1, R53, P6 ;  /* 0x00000001050f9824 */ /* 0x000fe200030e0635 */
[----:B------:R0:W5:Y:S04]  /*bed0*/  @!P2 LD.E.64 R28, desc[UR56][R46.64] ;  /* 0x000000382e1ca980 */ /* 0x000168000c101b00 */
[----:B------:R0:W5:Y:S04]  /*bee0*/  @!P2 LD.E.64 R24, desc[UR56][R48.64] ;  /* 0x000000383018a980 */ /* 0x000168000c101b00 */
[----:B------:R0:W5:Y:S04]  /*bef0*/  @!P1 LD.E.64 R30, desc[UR56][R50.64] ;  /* 0x00000038321e9980 */ /* 0x000168000c101b00 */
[----:B------:R0:W5:Y:S02]  /*bf00*/  @!P1 LD.E.64 R20, desc[UR56][R14.64] ;  /* 0x000000380e149980 */ /* 0x000164000c101b00 */
.L_x_3871:
[----:B------:R-:W-:Y:S05]  /*bf10*/  BSYNC B1 ;  /* 0x0000000000017941 */ /* 0x000fea0003800000 */
.L_x_3870:
[----:B0-----:R-:W2:Y:S01]  /*bf20*/  LDL R45, [R1+0x40] ;  /* 0x00004000012d7983 */ /* 0x001ea20000100800 */
[----:B------:R-:W-:Y:S01]  /*bf30*/  @P0 VIADD R8, R52, 0xffffffc0 ;  /* 0xffffffc034080836 */ /* 0x000fe20000000000 */
[----:B-----5:R-:W-:Y:S01]  /*bf40*/  SHF.R.U64 R70, R40, 0x10, R41 ;  /* 0x0000001028467819 */ /* 0x020fe20000001229 */
[----:B------:R-:W-:Y:S01]  /*bf50*/  IMAD.MOV.U32 R43, RZ, RZ, R40 ;  /* 0x000000ffff2b7224 */ /* 0x000fe200078e0028 */
[--C-:B------:R-:W-:Y:S01]  /*bf60*/  SHF.R.U32.HI R69, RZ, 0x10, R35.reuse ;  /* 0x00000010ff457819 */ /* 0x100fe20000011623 */
[----:B------:R-:W-:Y:S01]  /*bf70*/  IMAD.MOV.U32 R40, RZ, RZ, R35 ;  /* 0x000000ffff287224 */ /* 0x000fe200078e0023 */
[--C-:B------:R-:W-:Y:S01]  /*bf80*/  SHF.R.U32.HI R73, RZ, 0x10, R41.reuse ;  /* 0x00000010ff497819 */ /* 0x100fe20000011629 */
[----:B------:R-:W-:Y:S01]  /*bf90*/  IMAD.MOV.U32 R44, RZ, RZ, R41 ;  /* 0x000000ffff2c7224 */ /* 0x000fe200078e0029 */
[----:B------:R-:W-:Y:S01]  /*bfa0*/  MOV R41, R38 ;  /* 0x0000002600297202 */ /* 0x000fe20000000f00 */
        /* <DEDUP_REMOVED lines=8> */
[--C-:B----4-:R-:W-:Y:S01]  /*c030*/  IMAD.MOV.U32 R14, RZ, RZ, R29.reuse ;  /* 0x000000ffff0e7224 */ /* 0x110fe200078e001d */
[----:B------:R-:W-:Y:S01]  /*c040*/  SHF.R.U64 R65, R28, 0x10, R29 ;  /* 0x000000101c417819 */ /* 0x000fe2000000121d */
[----:B------:R-:W-:Y:S01]  /*c050*/  IMAD.MOV.U32 R48, RZ, RZ, R27 ;  /* 0x000000ffff307224 */ /* 0x000fe200078e001b */
[----:B------:R-:W-:Y:S01]  /*c060*/  SHF.R.U32.HI R63, RZ, 0x10, R29 ;  /* 0x00000010ff3f7819 */ /* 0x000fe2000001161d */
[----:B------:R-:W-:Y:S01]  /*c070*/  IMAD.MOV.U32 R39, RZ, RZ, R34 ;  /* 0x000000ffff277224 */ /* 0x000fe200078e0022 */
[----:B------:R-:W-:Y:S01]  /*c080*/  SHF.R.U64 R60, R26, 0x10, R27 ;  /* 0x000000101a3c7819 */ /* 0x000fe2000000121b */
[----:B-1----:R-:W-:Y:S01]  /*c090*/  IMAD.MOV.U32 R3, RZ, RZ, R31 ;  /* 0x000000ffff037224 */ /* 0x002fe200078e001f */
[----:B------:R-:W-:Y:S01]  /*c0a0*/  SHF.R.U32.HI R59, RZ, 0x10, R27 ;  /* 0x00000010ff3b7819 */ /* 0x000fe2000001161b */
[----:B------:R-:W-:Y:S01]  /*c0b0*/  IMAD.MOV.U32 R32, RZ, RZ, R6 ;  /* 0x000000ffff207224 */ /* 0x000fe200078e0006 */
[----:B------:R-:W-:Y:S01]  /*c0c0*/  PRMT R27, R40, 0x5410, R69 ;  /* 0x00005410281b7816 */ /* 0x000fe20000000045 */
[----:B------:R-:W-:Y:S01]  /*c0d0*/  IMAD.MOV.U32 R33, RZ, RZ, R7 ;  /* 0x000000ffff217224 */ /* 0x000fe200078e0007 */
[----:B------:R-:W-:Y:S01]  /*c0e0*/  SHF.R.U64 R66, R34, 0x10, R35 ;  /* 0x0000001022427819 */ /* 0x000fe20000001223 */
[----:B------:R-:W-:Y:S01]  /*c0f0*/  IMAD.MOV.U32 R28, RZ, RZ, R10 ;  /* 0x000000ffff1c7224 */ /* 0x000fe200078e000a */
[----:B------:R-:W-:Y:S01]  /*c100*/  SHF.R.U64 R61, R30, 0x10, R31 ;  /* 0x000000101e3d7819 */ /* 0x000fe2000000121f */
[----:B------:R-:W-:Y:S01]  /*c110*/  IMAD.MOV.U32 R29, RZ, RZ, R11 ;  /* 0x000000ffff1d7224 */ /* 0x000fe200078e000b */
[----:B------:R-:W-:Y:S01]  /*c120*/  SHF.R.U32.HI R62, RZ, 0x10, R31 ;  /* 0x00000010ff3e7819 */ /* 0x000fe2000001161f */
[----:B------:R-:W-:Y:S01]  /*c130*/  IMAD.MOV.U32 R46, RZ, RZ, R13 ;  /* 0x000000ffff2e7224 */ /* 0x000fe200078e000d */
[----:B------:R-:W-:Y:S01]  /*c140*/  MOV R47, R26 ;  /* 0x0000001a002f7202 */ /* 0x000fe20000000f00 */
[----:B------:R-:W-:Y:S01]  /*c150*/  BSSY B1, `(.L_x_3872) ;  /* 0x000002c000017945 */ /* 0x000fe20003800000 */
[--C-:B------:R-:W-:Y:S01]  /*c160*/  SHF.R.U64 R57, R6, 0x10, R7.reuse ;  /* 0x0000001006397819 */ /* 0x100fe20000001207 */
[----:B------:R-:W-:Y:S01]  /*c170*/  IMAD.MOV.U32 R6, RZ, RZ, R24 ;  /* 0x000000ffff067224 */ /* 0x000fe200078e0018 */
[----:B------:R-:W-:Y:S01]  /*c180*/  SHF.R.U32.HI R58, RZ, 0x10, R7 ;  /* 0x00000010ff3a7819 */ /* 0x000fe20000011607 */
[----:B------:R-:W-:Y:S01]  /*c190*/  IMAD.MOV.U32 R7, RZ, RZ, R25 ;  /* 0x000000ffff077224 */ /* 0x000fe200078e0019 */
[--C-:B------:R-:W-:Y:S01]  /*c1a0*/  SHF.R.U64 R55, R10, 0x10, R11.reuse ;  /* 0x000000100a377819 */ /* 0x100fe2000000120b */
[----:B------:R-:W-:Y:S01]  /*c1b0*/  IMAD.MOV.U32 R10, RZ, RZ, R20 ;  /* 0x000000ffff0a7224 */ /* 0x000fe200078e0014 */
[----:B------:R-:W-:-:S02]  /*c1c0*/  SHF.R.U32.HI R56, RZ, 0x10, R11 ;  /* 0x00000010ff387819 */ /* 0x000fc4000001160b */
[--C-:B------:R-:W-:Y:S02]  /*c1d0*/  SHF.R.U64 R54, R12, 0x10, R13.reuse ;  /* 0x000000100c367819 */ /* 0x100fe4000000120d */
[----:B------:R-:W-:Y:S02]  /*c1e0*/  SHF.R.U32.HI R53, RZ, 0x10, R13 ;  /* 0x00000010ff357819 */ /* 0x000fe4000001160d */
[----:B------:R-:W-:Y:S02]  /*c1f0*/  VIMNMX R40, R37, 0x80, PT ;  /* 0x0000008025287848 */ /* 0x000fe40003fe0100 */
[--C-:B------:R-:W-:Y:S02]  /*c200*/  SHF.R.U64 R49, R20, 0x10, R21.reuse ;  /* 0x0000001014317819 */ /* 0x100fe40000001215 */
[----:B------:R-:W-:Y:S02]  /*c210*/  MOV R11, R21 ;  /* 0x00000015000b7202 */ /* 0x000fe40000000f00 */
[----:B------:R-:W-:-:S02]  /*c220*/  SHF.R.U32.HI R50, RZ, 0x10, R21 ;  /* 0x00000010ff327819 */ /* 0x000fc40000011615 */
        /* <DEDUP_REMOVED lines=15> */
[----:B------:R-:W-:Y:S02]  /*c320*/  PRMT R28, R28, 0x5410, R55 ;  /* 0x000054101c1c7816 */ /* 0x000fe40000000037 */
[----:B------:R-:W-:Y:S02]  /*c330*/  PRMT R29, R29, 0x5410, R56 ;  /* 0x000054101d1d7816 */ /* 0x000fe40000000038 */
[----:B------:R-:W-:-:S02]  /*c340*/  PRMT R25, R46, 0x5410, R53 ;  /* 0x000054102e197816 */ /* 0x000fc40000000035 */
[----:B--2---:R-:W-:-:S04]  /*c350*/  LEA.HI R0, R45, R45, RZ, 0x1 ;  /* 0x0000002d2d007211 */ /* 0x004fc800078f08ff */
[----:B---3--:R-:W-:Y:S01]  /*c360*/  LOP3.LUT R5, R0, 0xfffffffe, RZ, 0xc0, !PT ;  /* 0xfffffffe00057812 */ /* 0x008fe200078ec0ff */
[----:B------:R-:W-:Y:S01]  /*c370*/  IMAD.MOV.U32 R0, RZ, RZ, R30 ;  /* 0x000000ffff007224 */ /* 0x000fe200078e001e */
[----:B------:R-:W-:-:S03]  /*c380*/  PRMT R30, R41, 0x5410, R68 ;  /* 0x00005410291e7816 */ /* 0x000fc60000000044 */
[----:B------:R-:W-:Y:S01]  /*c390*/  IMAD.IADD R5, R45, 0x1, -R5 ;  /* 0x000000012d057824 */ /* 0x000fe200078e0a05 */
[----:B------:R-:W-:Y:S01]  /*c3a0*/  PRMT R0, R0, 0x5410, R61 ;  /* 0x0000541000007816 */ /* 0x000fe2000000003d */
[----:B------:R-:W-:Y:S01]  /*c3b0*/  IMAD.MOV.U32 R45, RZ, RZ, R12 ;  /* 0x000000ffff2d7224 */ /* 0x000fe200078e000c */
[----:B------:R-:W-:Y:S02]  /*c3c0*/  PRMT R12, R4, 0x5410, R65 ;  /* 0x00005410040c7816 */ /* 0x000fe40000000041 */
[----:B------:R-:W-:Y:S02]  /*c3d0*/  SHF.L.U32 R5, R5, 0x1f, RZ ;  /* 0x0000001f05057819 */ /* 0x000fe400000006ff */
[----:B------:R-:W-:Y:S02]  /*c3e0*/  PRMT R24, R45, 0x5410, R54 ;  /* 0x000054102d187816 */ /* 0x000fe40000000036 */
[----:B------:R-:W0:Y:S02]  /*c3f0*/  SYNCS.PHASECHK.TRANS64.TRYWAIT P0, [R2+URZ+0x30800], R5 ;  /* 0x03080005020075a7 */ /* 0x000e24000800017f */
[----:B0-----:R-:W-:Y:S05]  /*c400*/  @!P0 BRA `(.L_x_3873) ;  /* 0x0000015000788947 */ /* 0x001fea0003800000 */
.L_x_4116:
[----:B------:R-:W-:Y:S05]  /*c410*/  BSYNC B1 ;  /* 0x0000000000017941 */ /* 0x000fea0003800000 */
.L_x_3872:
[----:B------:R-:W-:Y:S01]  /*c420*/  BSSY B1, `(.L_x_3874) ;  /* 0x0000101000017945 */ /* 0x000fe20003800000 */
[----:B------:R-:W-:Y:S02]  /*c430*/  PRMT R14, R6, 0x5410, R51 ;  /* 0x00005410060e7816 */ /* 0x000fe40000000033 */
[----:B------:R-:W-:Y:S02]  /*c440*/  PRMT R15, R7, 0x5410, R52 ;  /* 0x00005410070f7816 */ /* 0x000fe40000000034 */
[----:B------:R-:W-:Y:S02]  /*c450*/  PRMT R10, R10, 0x5410, R49 ;  /* 0x000054100a0a7816 */ /* 0x000fe40000000031 */
[----:B------:R-:W-:Y:S01]  /*c460*/  PRMT R11, R11, 0x5410, R50 ;  /* 0x000054100b0b7816 */ /* 0x000fe20000000032 */
[----:B------:R-:W-:Y:S06]  /*c470*/  @P1 BRA `(.L_x_3875) ;  /* 0x0000000c00ec1947 */ /* 0x000fec0003800000 */
[----:B0-----:R-:W0:Y:S01]  /*c480*/  LDC R5, c[0x0][0x3f4] ;  /* 0x0000fd00ff057b82 */ /* 0x001e220000000800 */
[----:B------:R-:W-:Y:S01]  /*c490*/  BSSY B2, `(.L_x_3876) ;  /* 0x000002e000027945 */ /* 0x000fe20003800000 */
[-C--:B0-----:R-:W-:Y:S02]  /*c4a0*/  ISETP.GE.AND P0, PT, R194, R5.reuse, PT ;  /* 0x00000005c200720c */ /* 0x081fe40003f06270 */
[-C--:B------:R-:W-:Y:S02]  /*c4b0*/  ISETP.GE.AND P1, PT, R206, R5.reuse, PT ;  /* 0x00000005ce00720c */ /* 0x080fe40003f26270 */
[-C--:B------:R-:W-:Y:S02]  /*c4c0*/  ISETP.GE.AND P2, PT, R204, R5.reuse, PT ;  /* 0x00000005cc00720c */ /* 0x080fe40003f46270 */
[-C--:B------:R-:W-:Y:S02]  /*c4d0*/  ISETP.GE.AND P3, PT, R205, R5.reuse, PT ;  /* 0x00000005cd00720c */ /* 0x080fe40003f66270 */
[----:B------:R-:W-:-:S02]  /*c4e0*/  ISETP.GE.AND P4, PT, R207, R5, PT ;  /* 0x00000005cf00720c */ /* 0x000fc40003f86270 */
[----:B------:R-:W-:-:S03]  /*c4f0*/  ISETP.GE.AND P5, PT, R208, R5, PT ;  /* 0x00000005d000720c */ /* 0x000fc60003fa6270 */
[----:B------:R-:W-:Y:S10]  /*c500*/  @P0 BRA `(.L_x_3877) ;  /* 0x0000000000980947 */ /* 0x000ff40003800000 */
[----:B------:R-:W0:Y:S01]  /*c510*/  LDS.128 R4, [R9+0x12400] ;  /* 0x0124000009047984 */ /* 0x000e220000000c00 */
        /* <DEDUP_REMOVED lines=37> */
.L_x_3877:
[----:B------:R-:W-:Y:S05]  /*c770*/  BSYNC B2 ;  /* 0x0000000000027941 */ /* 0x000fea0003800000 */
.L_x_3876:
[----:B------:R-:W-:Y:S04]  /*c780*/  BSSY B2, `(.L_x_3878) ;  /* 0x0000028000027945 */ /* 0x000fe80003800000 */
[----:B------:R-:W-:Y:S05]  /*c790*/  @P1 BRA `(.L_x_3879) ;  /* 0x0000000000981947 */ /* 0x000fea0003800000 */
[----:B0-----:R-:W0:Y:S01]  /*c7a0*/  LDS.128 R4, [R8] ;  /* 0x0000000008047984 */ /* 0x001e220000000c00 */
[----:B------:R-:W-:Y:S01]  /*c7b0*/  SHF.L.U32 R44, R30, 0x10, RZ ;  /* 0x000000101e2c7819 */ /* 0x000fe200000006ff */
        /* <DEDUP_REMOVED lines=36> */
.L_x_3879:
[----:B------:R-:W-:Y:S05]  /*ca00*/  BSYNC B2 ;  /* 0x0000000000027941 */ /* 0x000fea0003800000 */
.L_x_3878:
        /* <DEDUP_REMOVED lines=11> */
[----:B------:R-:W-:Y:S01]  /*cac0*/  IMAD.U32 R42, R6, 0x10000, RZ ;  /* 0x00010000062a7824 */ /* 0x000fe200078e00ff */
[----:B------:R-:W-:Y:S01]  /*cad0*/  SHF.L.U32 R43, R7, 0x10, RZ ;  /* 0x00000010072b7819 */ /* 0x000fe200000006ff */
[CC--:B------:R-:W-:Y:S01]  /*cae0*/  FMUL.FTZ R50, R4.reuse, R45.reuse ;  /* 0x0000002d04327220 */ /* 0x0c0fe20000410000 */
[----:B------:R-:W-:Y:S01]  /*caf0*/  FMUL.FTZ R4, R4, R44 ;  /* 0x0000002c04047220 */ /* 0x000fe20000410000 */
[----:B------:R-:W-:Y:S01]  /*cb00*/  FMUL.FTZ R52, R5, R48 ;  /* 0x0000003005347220 */ /* 0x000fe20000410000 */
[----:B------:R-:W-:Y:S01]  /*cb10*/  LOP3.LUT R6, R6, 0xffff0000, RZ, 0xc0, !PT ;  /* 0xffff000006067812 */ /* 0x000fe200078ec0ff */
[C---:B------:R-:W-:Y:S01]  /*cb20*/  FFMA.FTZ R50, R39.reuse, R44, -R50 ;  /* 0x0000002c27327223 */ /* 0x040fe20000010832 */
[----:B------:R-:W-:Y:S01]  /*cb30*/  FFMA.FTZ R45, R39, R45, R4 ;  /* 0x0000002d272d7223 */ /* 0x000fe20000010004 */
[----:B------:R-:W-:Y:S01]  /*cb40*/  LOP3.LUT R7, R7, 0xffff0000, RZ, 0xc0, !PT ;  /* 0xffff000007077812 */ /* 0x000fe200078ec0ff */
[----:B------:R-:W-:Y:S01]  /*cb50*/  FMUL.FTZ R54, R5, R46 ;  /* 0x0000002e05367220 */ /* 0x000fe20000410000 */
[C---:B------:R-:W-:Y:S01]  /*cb60*/  LOP3.LUT R44, R29.reuse, 0xffff0000, RZ, 0xc0, !PT ;  /* 0xffff00001d2c7812 */ /* 0x040fe200078ec0ff */
[----:B------:R-:W-:Y:S01]  /*cb70*/  IMAD.U32 R39, R29, 0x10000, RZ ;  /* 0x000100001d277824 */ /* 0x000fe200078e00ff */
[C---:B------:R-:W-:Y:S01]  /*cb80*/  LOP3.LUT R4, R27.reuse, 0xffff0000, RZ, 0xc0, !PT ;  /* 0xffff00001b047812 */ /* 0x040fe200078ec0ff */
[----:B------:R-:W-:-:S02]  /*cb90*/  IMAD.U32 R5, R27, 0x10000, RZ ;  /* 0x000100001b057824 */ /* 0x000fc400078e00ff */
        /* <DEDUP_REMOVED lines=15> */
.L_x_3881:
[----:B------:R-:W-:Y:S05]  /*cc90*/  BSYNC B2 ;  /* 0x0000000000027941 */ /* 0x000fea0003800000 */
.L_x_3880:
[----:B------:R-:W-:Y:S04]  /*cca0*/  BSSY B2, `(.L_x_3882) ;  /* 0x0000028000027945 */ /* 0x000fe80003800000 */
        /* <DEDUP_REMOVED lines=39> */
.L_x_3883:
[----:B------:R-:W-:Y:S05]  /*cf20*/  BSYNC B2 ;  /* 0x0000000000027941 */ /* 0x000fea0003800000 */
.L_x_3882:
[----:B------:R-:W-:Y:S04]  /*cf30*/  BSSY B2, `(.L_x_3884) ;  /* 0x0000028000027945 */ /* 0x000fe80003800000 */
[----:B------:R-:W-:Y:S05]  /*cf40*/  @P4 BRA `(.L_x_3885) ;  /* 0x0000000000984947 */ /* 0x000fea0003800000 */
[----:B0123--:R-:W0:Y:S01]  /*cf50*/  LDS.128 R4, [R9+0x1a400] ;  /* 0x01a4000009047984 */ /* 0x00fe220000000c00 */
        /* <DEDUP_REMOVED lines=11> */
[CC--:B------:R-:W-:Y:S01]  /*d010*/  FMUL.FTZ R50, R4.reuse, R45.reuse ;  /* 0x0000002d04327220 */ /* 0x0c0fe20000410000 */
[----:B------:R-:W-:Y:S01]  /*d020*/  FMUL.FTZ R4, R4, R44 ;  /* 0x0000002c04047220 */ /* 0x000fe20000410000 */
[----:B------:R-:W-:Y:S01]  /*d030*/  FMUL.FTZ R52, R5, R48 ;  /* 0x0000003005347220 */ /* 0x000fe20000410000 */
[----:B------:R-:W-:Y:S01]  /*d040*/  LOP3.LUT R7, R7, 0xffff0000, RZ, 0xc0, !PT ;  /* 0xffff000007077812 */ /* 0x000fe200078ec0ff */
[C---:B------:R-:W-:Y:S01]  /*d050*/  FFMA.FTZ R50, R39.reuse, R44, -R50 ;  /* 0x0000002c27327223 */ /* 0x040fe20000010832 */
[----:B------:R-:W-:Y:S01]  /*d060*/  FFMA.FTZ R45, R39, R45, R4 ;  /* 0x0000002d272d7223 */ /* 0x000fe20000010004 */
        /* <DEDUP_REMOVED lines=20> */
.L_x_3885:
[----:B------:R-:W-:Y:S05]  /*d1b0*/  BSYNC B2 ;  /* 0x0000000000027941 */ /* 0x000fea0003800000 */
.L_x_3884:
[----:B------:R-:W-:Y:S05]  /*d1c0*/  @P5 BRA `(.L_x_3875) ;  /* 0x0000000000985947 */ /* 0x000fea0003800000 */
[----:B01234-:R-:W0:Y:S01]  /*d1d0*/  LDS.128 R4, [R8+0x8000] ;  /* 0x0080000008047984 */ /* 0x01fe220000000c00 */
[----:B------:R-:W-:Y:S01]  /*d1e0*/  SHF.L.U32 R45, R10, 0x10, RZ ;  /* 0x000000100a2d7819 */ /* 0x000fe200000006ff */
[----:B------:R-:W-:Y:S01]  /*d1f0*/  IMAD.U32 R44, R0, 0x10000, RZ ;  /* 0x00010000002c7824 */ /* 0x000fe200078e00ff */
        /* <DEDUP_REMOVED lines=35> */
.L_x_3875:
[----:B------:R-:W-:Y:S05]  /*d430*/  BSYNC B1 ;  /* 0x0000000000017941 */ /* 0x000fea0003800000 */
.L_x_3874:
[----:B01234-:R-:W-:-:S05]  /*d440*/  VIADD R4, R201, 0x40 ;  /* 0x00000040c9047836 */ /* 0x01ffca0000000000 */
[----:B------:R-:W-:-:S13]  /*d450*/  ISETP.GE.AND P0, PT, R4, R40, PT ;  /* 0x000000280400720c */ /* 0x000fda0003f06270 */
[----:B------:R-:W-:Y:S05]  /*d460*/  @P0 BRA `(.L_x_3886) ;  /* 0x0000003c00080947 */ /* 0x000fea0003800000 */
[----:B------:R-:W0:Y:S01]  /*d470*/  LDC R5, c[0x0][0x3f4] ;  /* 0x0000fd00ff057b82 */ /* 0x000e220000000800 */
        /* <DEDUP_REMOVED lines=18> */
[----:B------:R-:W-:Y:S01]  /*d5a0*/  IMAD.U32 R34, R6, 0x10000, RZ ;  /* 0x0001000006227824 */ /* 0x000fe200078e00ff */
[----:B------:R-:W-:Y:S01]  /*d5b0*/  SHF.L.U32 R37, R7, 0x10, RZ ;  /* 0x0000001007257819 */ /* 0x000fe200000006ff */
[-C--:B------:R-:W-:Y:S01]  /*d5c0*/  FMUL.FTZ R42, R45, R4.reuse ;  /* 0x000000042d2a7220 */ /* 0x080fe20000410000 */
[C---:B------:R-:W-:Y:S01]  /*d5d0*/  FMUL.FTZ R44, R43.reuse, R4 ;  /* 0x000000042b2c7220 */ /* 0x040fe20000410000 */
[----:B------:R-:W-:Y:S01]  /*d5e0*/  FMUL.FTZ R41, R48, R5 ;  /* 0x0000000530297220 */ /* 0x000fe20000410000 */
[----:B------:R-:W-:Y:S01]  /*d5f0*/  LOP3.LUT R6, R6, 0xffff0000, RZ, 0xc0, !PT ;  /* 0xffff000006067812 */ /* 0x000fe200078ec0ff */
[-C--:B------:R-:W-:Y:S01]  /*d600*/  FFMA.FTZ R4, R43, R39.reuse, -R42 ;  /* 0x000000272b047223 */ /* 0x080fe2000001082a */
[----:B------:R-:W-:Y:S01]  /*d610*/  FFMA.FTZ R39, R45, R39, R44 ;  /* 0x000000272d277223 */ /* 0x000fe2000001002c */
[C---:B------:R-:W-:Y:S01]  /*d620*/  FMUL.FTZ R43, R46.reuse, R5 ;  /* 0x000000052e2b7220 */ /* 0x040fe20000410000 */
[----:B------:R-:W-:Y:S01]  /*d630*/  LOP3.LUT R7, R7, 0xffff0000, RZ, 0xc0, !PT ;  /* 0xffff000007077812 */ /* 0x000fe200078ec0ff */
[----:B------:R-:W-:Y:S01]  /*d640*/  FFMA.FTZ R5, R46, R40, -R41 ;  /* 0x000000282e057223 */ /* 0x000fe20000010829 */
[----:B------:R-:W-:Y:S01]  /*d650*/  LOP3.LUT R45, R35, 0xffff0000, RZ, 0xc0, !PT ;  /* 0xffff0000232d7812 */ /* 0x000fe200078ec0ff */
[----:B------:R-:W-:-:S02]  /*d660*/  IMAD.U32 R46, R38, 0x10000, RZ ;  /* 0x00010000262e7824 */ /* 0x000fc400078e00ff */
[----:B------:R-:W-:Y:S01]  /*d670*/  FFMA.FTZ R40, R48, R40, R43 ;  /* 0x0000002830287223 */ /* 0x000fe2000001002b */
[----:B------:R-:W-:Y:S02]  /*d680*/  IMAD.U32 R44, R35, 0x10000, RZ ;  /* 0x00010000232c7824 */ /* 0x000fe400078e00ff */
        /* <DEDUP_REMOVED lines=13> */
.L_x_3888:
[----:B------:R-:W-:Y:S05]  /*d760*/  BSYNC B1 ;  /* 0x0000000000017941 */ /* 0x000fea0003800000 */
.L_x_3887:
[----:B------:R-:W-:Y:S04]  /*d770*/  BSSY B1, `(.L_x_3889) ;  /* 0x0000028000017945 */ /* 0x000fe80003800000 */
[----:B------:R-:W-:Y:S05]  /*d780*/  @P1 BRA `(.L_x_3890) ;  /* 0x0000000000981947 */ /* 0x000fea0003800000 */
[----:B0-----:R-:W0:Y:S01]  /*d790*/  LDS.128 R4, [R8+0x2000] ;  /* 0x0020000008047984 */ /* 0x001e220000000c00 */
[----:B------:R-:W-:Y:S01]  /*d7a0*/  IMAD.U32 R40, R30, 0x10000, RZ ;  /* 0x000100001e287824 */ /* 0x000fe200078e00ff */
[C---:B------:R-:W-:Y:S01]  /*d7b0*/  LOP3.LUT R43, R32.reuse, 0xffff0000, RZ, 0xc0, !PT ;  /* 0xffff0000202b7812 */ /* 0x040fe200078ec0ff */
        /* <DEDUP_REMOVED lines=17> */
[-C--:B------:R-:W-:Y:S01]  /*d8d0*/  FFMA.FTZ R5, R41, R35.reuse, -R38 ;  /* 0x0000002329057223 */ /* 0x080fe20000010826 */
[----:B------:R-:W-:Y:S01]  /*d8e0*/  LOP3.LUT R40, R31, 0xffff0000, RZ, 0xc0, !PT ;  /* 0xffff00001f287812 */ /* 0x000fe200078ec0ff */
[----:B------:R-:W-:Y:S02]  /*d8f0*/  IMAD.U32 R42, R33, 0x10000, RZ ;  /* 0x00010000212a7824 */ /* 0x000fe400078e00ff */
[----:B------:R-:W-:Y:S01]  /*d900*/  FFMA.FTZ R34, R43, R35, R34 ;  /* 0x000000232b227223 */ /* 0x000fe20000010022 */
[----:B------:R-:W-:Y:S02]  /*d910*/  IMAD.U32 R38, R31, 0x10000, RZ ;  /* 0x000100001f267824 */ /* 0x000fe400078e00ff */
[-C--:B------:R-:W-:Y:S01]  /*d920*/  FMUL.FTZ R35, R44, R7.reuse ;  /* 0x000000072c237220 */ /* 0x080fe20000410000 */
[-C--:B------:R-:W-:Y:S01]  /*d930*/  FMUL.FTZ R31, R42, R6.reuse ;  /* 0x000000062a1f7220 */ /* 0x080fe20000410000 */
        /* <DEDUP_REMOVED lines=11> */
.L_x_3890:
[----:B------:R-:W-:Y:S05]  /*d9f0*/  BSYNC B1 ;  /* 0x0000000000017941 */ /* 0x000fea0003800000 */
.L_x_3889:
[----:B------:R-:W-:Y:S04]  /*da00*/  BSSY B1, `(.L_x_3891) ;  /* 0x0000028000017945 */ /* 0x000fe80003800000 */
[----:B------:R-:W-:Y:S05]  /*da10*/  @P2 BRA `(.L_x_3892) ;  /* 0x0000000000982947 */ /* 0x000fea0003800000 */
[----:B01----:R-:W0:Y:S01]  /*da20*/  LDS.128 R4, [R9+0x18400] ;  /* 0x0184000009047984 */ /* 0x003e220000000c00 */
[----:B------:R-:W-:Y:S01]  /*da30*/  IMAD.U32 R34, R26, 0x10000, RZ ;  /* 0x000100001a227824 */ /* 0x000fe200078e00ff */
[C---:B------:R-:W-:Y:S01]  /*da40*/  LOP3.LUT R39, R28.reuse, 0xffff0000, RZ, 0xc0, !PT ;  /* 0xffff00001c277812 */ /* 0x040fe200078ec0ff */
[----:B------:R-:W-:Y:S01]  /*da50*/  IMAD.U32 R38, R28, 0x10000, RZ ;  /* 0x000100001c267824 */ /* 0x000fe200078e00ff */
[----:B------:R-:W-:Y:S02]  /*da60*/  LOP3.LUT R37, R26, 0xffff0000, RZ, 0xc0, !PT ;  /* 0xffff00001a257812 */ /* 0x000fe400078ec0ff */
[----:B------:R-:W-:Y:S02]  /*da70*/  LOP3.LUT R40, R29, 0xffff0000, RZ, 0xc0, !PT ;  /* 0xffff00001d287812 */ /* 0x000fe400078ec0ff */
[C---:B0-----:R-:W-:Y:S01]  /*da80*/  SHF.L.U32 R30, R4.reuse, 0x10, RZ ;  /* 0x00000010041e7819 */ /* 0x041fe200000006ff */
[----:B------:R-:W-:Y:S01]  /*da90*/  IMAD.U32 R31, R5, 0x10000, RZ ;  /* 0x00010000051f7824 */ /* 0x000fe200078e00ff */
[----:B------:R-:W-:Y:S01]  /*daa0*/  LOP3.LUT R4, R4, 0xffff0000, RZ, 0xc0, !PT ;  /* 0xffff000004047812 */ /* 0x000fe200078ec0ff */
[----:B------:R-:W-:Y:S01]  /*dab0*/  IMAD.U32 R28, R7, 0x10000, RZ ;  /* 0x00010000071c7824 */ /* 0x000fe200078e00ff */
[----:B------:R-:W-:Y:S01]  /*dac0*/  LOP3.LUT R5, R5, 0xffff0000, RZ, 0xc0, !PT ;  /* 0xffff000005057812 */ /* 0x000fe200078ec0ff */
[----:B------:R-:W-:Y:S01]  /*dad0*/  IMAD.U32 R26, R6, 0x10000, RZ ;  /* 0x00010000061a7824 */ /* 0x000fe200078e00ff */
[----:B------:R-:W-:Y:S01]  /*dae0*/  LOP3.LUT R7, R7, 0xffff0000, RZ, 0xc0, !PT ;  /* 0xffff000007077812 */ /* 0x000fe200078ec0ff */
[-C--:B------:R-:W-:Y:S01]  /*daf0*/  FMUL.FTZ R33, R38, R4.reuse ;  /* 0x0000000426217220 */ /* 0x080fe20000410000 */
[----:B------:R-:W-:Y:S01]  /*db00*/  FMUL.FTZ R35, R34, R4 ;  /* 0x0000000422237220 */ /* 0x000fe20000410000 */
[-C--:B------:R-:W-:Y:S01]  /*db10*/  FMUL.FTZ R32, R39, R5.reuse ;  /* 0x0000000527207220 */ /* 0x080fe20000410000 */
[----:B------:R-:W-:Y:S01]  /*db20*/  LOP3.LUT R6, R6, 0xffff0000, RZ, 0xc0, !PT ;  /* 0xffff000006067812 */ /* 0x000fe200078ec0ff */
[-C--:B------:R-:W-:Y:S01]  /*db30*/  FFMA.FTZ R4, R34, R30.reuse, -R33 ;  /* 0x0000001e22047223 */ /* 0x080fe20000010821 */
[----:B------:R-:W-:Y:S01]  /*db40*/  FFMA.FTZ R35, R38, R30, R35 ;  /* 0x0000001e26237223 */ /* 0x000fe20000010023 */
[C---:B------:R-:W-:Y:S01]  /*db50*/  FMUL.FTZ R30, R37.reuse, R5 ;  /* 0x00000005251e7220 */ /* 0x040fe20000410000 */
[----:B------:R-:W-:Y:S01]  /*db60*/  FFMA.FTZ R5, R37, R31, -R32 ;  /* 0x0000001f25057223 */ /* 0x000fe20000010820 */
[----:B------:R-:W-:Y:S01]  /*db70*/  LOP3.LUT R34, R27, 0xffff0000, RZ, 0xc0, !PT ;  /* 0xffff00001b227812 */ /* 0x000fe200078ec0ff */
[----:B------:R-:W-:-:S02]  /*db80*/  IMAD.U32 R38, R29, 0x10000, RZ ;  /* 0x000100001d267824 */ /* 0x000fc400078e00ff */
        /* <DEDUP_REMOVED lines=15> */
.L_x_3892:
[----:B------:R-:W-:Y:S05]  /*dc80*/  BSYNC B1 ;  /* 0x0000000000017941 */ /* 0x000fea0003800000 */
.L_x_3891:
[----:B------:R-:W-:Y:S04]  /*dc90*/  BSSY B1, `(.L_x_3893) ;  /* 0x0000028000017945 */ /* 0x000fe80003800000 */
[----:B------:R-:W-:Y:S05]  /*dca0*/  @P3 BRA `(.L_x_3894) ;  /* 0x0000000000983947 */ /* 0x000fea0003800000 */
[----:B012---:R-:W0:Y:S01]  /*dcb0*/  LDS.128 R4, [R8+0x6000] ;  /* 0x0060000008047984 */ /* 0x007e220000000c00 */
[----:B------:R-:W-:Y:S01]  /*dcc0*/  SHF.L.U32 R32, R24, 0x10, RZ ;  /* 0x0000001018207819 */ /* 0x000fe200000006ff */
        /* <DEDUP_REMOVED lines=36> */
.L_x_3894:
[----:B------:R-:W-:Y:S05]  /*df10*/  BSYNC B1 ;  /* 0x0000000000017941 */ /* 0x000fea0003800000 */
.L_x_3893:
[----:B------:R-:W-:Y:S04]  /*df20*/  BSSY B1, `(.L_x_3895) ;  /* 0x0000028000017945 */ /* 0x000fe80003800000 */
[----:B------:R-:W-:Y:S05]  /*df30*/  @P4 BRA `(.L_x_3896) ;  /* 0x0000000000984947 */ /* 0x000fea0003800000 */
[----:B0123--:R-:W0:Y:S01]  /*df40*/  LDS.128 R4, [R9+0x1c400] ;  /* 0x01c4000009047984 */ /* 0x00fe220000000c00 */
        /* <DEDUP_REMOVED lines=20> */
[----:B------:R-:W-:Y:S01]  /*e090*/  SHF.L.U32 R28, R15, 0x10, RZ ;  /* 0x000000100f1c7819 */ /* 0x000fe200000006ff */
[C---:B------:R-:W-:Y:S01]  /*e0a0*/  IMAD.U32 R24, R13.reuse, 0x10000, RZ ;  /* 0x000100000d187824 */ /* 0x040fe200078e00ff */
[----:B------:R-:W-:Y:S01]  /*e0b0*/  LOP3.LUT R26, R13, 0xffff0000, RZ, 0xc0, !PT ;  /* 0xffff00000d1a7812 */ /* 0x000fe200078ec0ff */
        /* <DEDUP_REMOVED lines=14> */
.L_x_3896:
[----:B------:R-:W-:Y:S05]  /*e1a0*/  BSYNC B1 ;  /* 0x0000000000017941 */ /* 0x000fea0003800000 */
.L_x_3895:
[----:B------:R-:W-:Y:S05]  /*e1b0*/  @P5 BRA `(.L_x_3886) ;  /* 0x0000002c00b45947 */ /* 0x000fea0003800000 */
[----:B01234-:R-:W0:Y:S01]  /*e1c0*/  LDS.128 R4, [R8+0xa000] ;  /* 0x00a0000008047984 */ /* 0x01fe220000000c00 */
        /* <DEDUP_REMOVED lines=17> */
[----:B------:R-:W-:Y:S01]  /*e2e0*/  FMUL.FTZ R15, R24, R5 ;  /* 0x00000005180f7220 */ /* 0x000fe20000410000 */
        /* <DEDUP_REMOVED lines=20> */
.L_x_3868:
[----:B------:R-:W-:-:S03]  /*e430*/  UMOV UR4, 0xffffffff ;  /* 0xffffffff00047882 */ /* 0x000fc60000000000 */
[----:B------:R-:W-:Y:S05]  /*e440*/  BRA.DIV UR4, `(.L_x_3897) ;  /* 0x00000132047c7947 */ /* 0x000fea000b800000 */
[----:B------:R0:W1:Y:S04]  /*e450*/  SHFL.IDX PT, R3, R25, RZ, 0x1c1f ;  /* 0x001c1fff19037589 */ /* 0x00006800000e0000 */
[----:B------:R0:W2:Y:S04]  /*e460*/  SHFL.IDX PT, R0, R24, RZ, 0x1c1f ;  /* 0x001c1fff18007589 */ /* 0x0000a800000e0000 */
[----:B------:R0:W3:Y:S04]  /*e470*/  SHFL.IDX PT, R21, R27, RZ, 0x1c1f ;  /* 0x001c1fff1b157589 */ /* 0x0000e800000e0000 */
[----:B------:R0:W4:Y:S02]  /*e480*/  SHFL.IDX PT, R20, R26, RZ, 0x1c1f ;  /* 0x001c1fff1a147589 */ /* 0x00012400000e0000 */
.L_x_4122:
[----:B------:R-:W-:Y:S01]  /*e490*/  ULDC UR4, c[0x0][0x448] ;  /* 0x0001120000047ab9 */ /* 0x000fe20000000800 */
[----:B------:R-:W-:Y:S01]  /*e4a0*/  BSSY B1, `(.L_x_3898) ;  /* 0x0000035000017945 */ /* 0x000fe20003800000 */
[----:B------:R-:W-:Y:S01]  /*e4b0*/  IMAD R37, R141, UR4, RZ ;  /* 0x000000048d257c24 */ /* 0x000fe2000f8e02ff */
[----:B------:R-:W-:Y:S02]  /*e4c0*/  CS2R R4, SRZ ;  /* 0x0000000000047805 */ /* 0x000fe4000001ff00 */
[----:B------:R-:W-:Y:S02]  /*e4d0*/  CS2R R8, SRZ ;  /* 0x0000000000087805 */ /* 0x000fe4000001ff00 */
[----:B------:R-:W-:Y:S02]  /*e4e0*/  CS2R R10, SRZ ;  /* 0x00000000000a7805 */ /* 0x000fe4000001ff00 */
[----:B------:R-:W-:Y:S02]  /*e4f0*/  CS2R R12, SRZ ;  /* 0x00000000000c7805 */ /* 0x000fe4000001ff00 */
[----:B------:R-:W-:Y:S01]  /*e500*/  ISETP.GE.AND P0, PT, R6, R37, PT ;  /* 0x000000250600720c */ /* 0x000fe20003f06270 */
[----:B------:R-:W-:Y:S01]  /*e510*/  IMAD R37, R29, -0x80, R37 ;  /* 0xffffff801d257824 */ /* 0x000fe200078e0225 */
[----:B------:R-:W-:-:S02]  /*e520*/  CS2R R6, SRZ ;  /* 0x0000000000067805 */ /* 0x000fc4000001ff00 */
[----:B------:R-:W-:Y:S02]  /*e530*/  CS2R R14, SRZ ;  /* 0x00000000000e7805 */ /* 0x000fe4000001ff00 */
[----:B0-----:R-:W-:Y:S02]  /*e540*/  CS2R R24, SRZ ;  /* 0x0000000000187805 */ /* 0x001fe4000001ff00 */
[----:B------:R-:W-:Y:S02]  /*e550*/  CS2R R26, SRZ ;  /* 0x00000000001a7805 */ /* 0x000fe4000001ff00 */
[----:B------:R-:W-:Y:S02]  /*e560*/  CS2R R28, SRZ ;  /* 0x00000000001c7805 */ /* 0x000fe4000001ff00 */
[----:B------:R-:W-:Y:S02]  /*e570*/  CS2R R30, SRZ ;  /* 0x00000000001e7805 */ /* 0x000fe4000001ff00 */
[----:B------:R-:W-:-:S02]  /*e580*/  CS2R R32, SRZ ;  /* 0x0000000000207805 */ /* 0x000fc4000001ff00 */
[----:B------:R-:W-:Y:S01]  /*e590*/  CS2R R34, SRZ ;  /* 0x0000000000227805 */ /* 0x000fe2000001ff00 */
[----:B------:R-:W-:Y:S06]  /*e5a0*/  @P0 BRA `(.L_x_3899) ;  /* 0x0000000000900947 */ /* 0x000fec0003800000 */
[----:B------:R-:W-:Y:S01]  /*e5b0*/  ULDC UR4, c[0x0][0x3f4] ;  /* 0x0000fd0000047ab9 */ /* 0x000fe20000000800 */
[----:B--2---:R-:W-:Y:S01]  /*e5c0*/  MOV R4, R0 ;  /* 0x0000000000047202 */ /* 0x004fe20000000f00 */
[----:B-1----:R-:W-:Y:S01]  /*e5d0*/  IMAD.MOV.U32 R5, RZ, RZ, R3 ;  /* 0x000000ffff057224 */ /* 0x002fe200078e0003 */
[----:B------:R-:W-:Y:S02]  /*e5e0*/  ISETP.GE.AND P2, PT, R16, UR4, PT ;  /* 0x0000000410007c0c */ /* 0x000fe4000bf46270 */
[----:B------:R-:W-:Y:S02]  /*e5f0*/  CS2R R28, SRZ ;  /* 0x00000000001c7805 */ /* 0x000fe4000001ff00 */
[----:B------:R-:W-:Y:S02]  /*e600*/  ISETP.GE.AND P3, PT, R193, UR4, PT ;  /* 0x00000004c1007c0c */ /* 0x000fe4000bf66270 */
[----:B------:R-:W-:Y:S02]  /*e610*/  CS2R R30, SRZ ;  /* 0x00000000001e7805 */ /* 0x000fe4000001ff00 */
[----:B------:R-:W-:-:S02]  /*e620*/  ISETP.GE.AND P4, PT, R192, UR4, PT ;  /* 0x00000004c0007c0c */ /* 0x000fc4000bf86270 */
[----:B------:R-:W-:Y:S02]  /*e630*/  CS2R R8, SRZ ;  /* 0x0000000000087805 */ /* 0x000fe4000001ff00 */
[----:B------:R-:W-:Y:S02]  /*e640*/  CS2R R10, SRZ ;  /* 0x00000000000a7805 */ /* 0x000fe4000001ff00 */
[----:B------:R-:W-:Y:S02]  /*e650*/  CS2R R32, SRZ ;  /* 0x0000000000207805 */ /* 0x000fe4000001ff00 */
[----:B------:R-:W-:Y:S01]  /*e660*/  CS2R R34, SRZ ;  /* 0x0000000000227805 */ /* 0x000fe2000001ff00 */
[----:B------:R-:W-:Y:S02]  /*e670*/  @!P2 IMAD.SHL.U32 R49, R16, 0x2, RZ ;  /* 0x000000021031a824 */ /* 0x000fe400078e00ff */
[----:B------:R-:W-:Y:S02]  /*e680*/  @!P3 IMAD.SHL.U32 R41, R196, 0x8, RZ ;  /* 0x00000008c429b824 */ /* 0x000fe400078e00ff */
[----:B------:R-:W-:Y:S01]  /*e690*/  @!P4 IMAD.SHL.U32 R45, R197, 0x8, RZ ;  /* 0x00000008c52dc824 */ /* 0x000fe200078e00ff */
[-C--:B------:R-:W-:Y:S01]  /*e6a0*/  @!P2 IADD3 R46, P0, R0, R49.reuse, RZ ;  /* 0x00000031002ea210 */ /* 0x080fe20007f1e0ff */
[----:B------:R-:W-:Y:S01]  /*e6b0*/  @!P3 IMAD.WIDE R38, R41, 0x2, R4 ;  /* 0x000000022926b825 */ /* 0x000fe200078e0204 */
[----:B----4-:R-:W-:-:S02]  /*e6c0*/  @!P2 IADD3 R48, P1, R20, R49, RZ ;  /* 0x000000311430a210 */ /* 0x010fc40007f3e0ff */
[----:B------:R-:W-:Y:S01]  /*e6d0*/  @!P2 SHF.L.U64.HI R0, R16, 0x1, R17 ;  /* 0x000000011000a819 */ /* 0x000fe20000010211 */
[----:B------:R-:W-:Y:S01]  /*e6e0*/  @!P4 IMAD.WIDE R42, R45, 0x2, R4 ;  /* 0x000000022d2ac825 */ /* 0x000fe200078e0204 */
[----:B------:R-:W-:Y:S02]  /*e6f0*/  CS2R R12, SRZ ;  /* 0x00000000000c7805 */ /* 0x000fe4000001ff00 */
[----:B------:R-:W-:Y:S02]  /*e700*/  CS2R R14, SRZ ;  /* 0x00000000000e7805 */ /* 0x000fe4000001ff00 */
[----:B------:R-:W-:Y:S02]  /*e710*/  CS2R R24, SRZ ;  /* 0x0000000000187805 */ /* 0x000fe4000001ff00 */
[----:B------:R-:W-:Y:S02]  /*e720*/  CS2R R26, SRZ ;  /* 0x00000000001a7805 */ /* 0x000fe4000001ff00 */
[----:B------:R-:W-:-:S02]  /*e730*/  CS2R R4, SRZ ;  /* 0x0000000000047805 */ /* 0x000fc4000001ff00 */
[----:B------:R-:W-:Y:S01]  /*e740*/  CS2R R6, SRZ ;  /* 0x0000000000067805 */ /* 0x000fe2000001ff00 */
[--C-:B---3--:R-:W-:Y:S01]  /*e750*/  @!P3 IMAD.WIDE R40, R41, 0x2, R20.reuse ;  /* 0x000000022928b825 */ /* 0x108fe200078e0214 */
[----:B------:R0:W5:Y:S03]  /*e760*/  @!P3 LD.E.128 R28, desc[UR56][R38.64] ;  /* 0x00000038261cb980 */ /* 0x000166000c101d00 */
[----:B------:R-:W-:Y:S01]  /*e770*/  @!P4 IMAD.WIDE R44, R45, 0x2, R20 ;  /* 0x000000022d2cc825 */ /* 0x000fe200078e0214 */
[----:B------:R0:W5:Y:S03]  /*e780*/  @!P3 LD.E.128 R8, desc[UR56][R40.64] ;  /* 0x000000382808b980 */ /* 0x000166000c101d00 */
[--C-:B------:R-:W-:Y:S01]  /*e790*/  @!P2 IMAD.X R47, R3, 0x1, R0.reuse, P0 ;  /* 0x00000001032fa824 */ /* 0x100fe200000e0600 */
[----:B------:R0:W5:Y:S01]  /*e7a0*/  @!P4 LD.E.128 R32, desc[UR56][R42.64] ;  /* 0x000000382a20c980 */ /* 0x000162000c101d00 */
[----:B------:R-:W-:-:S03]  /*e7b0*/  @!P2 IMAD.X R49, R21, 0x1, R0, P1 ;  /* 0x000000011531a824 */ /* 0x000fc600008e0600 */
[----:B------:R0:W5:Y:S04]  /*e7c0*/  @!P4 LD.E.128 R12, desc[UR56][R44.64] ;  /* 0x000000382c0cc980 */ /* 0x000168000c101d00 */
[----:B------:R0:W5:Y:S04]  /*e7d0*/  @!P2 LD.E.128 R24, desc[UR56][R46.64] ;  /* 0x000000382e18a980 */ /* 0x000168000c101d00 */
[----:B------:R0:W5:Y:S02]  /*e7e0*/  @!P2 LD.E.128 R4, desc[UR56][R48.64] ;  /* 0x000000383004a980 */ /* 0x000164000c101d00 */
.L_x_3899:
[----:B------:R-:W-:Y:S05]  /*e7f0*/  BSYNC B1 ;  /* 0x0000000000017941 */ /* 0x000fea0003800000 */
.L_x_3898:
[----:B---3--:R-:W4:Y:S01]  /*e800*/  LDL R21, [R1+0x40] ;  /* 0x0000400001157983 */ /* 0x008f220000100800 */
[--C-:B-----5:R-:W-:Y:S01]  /*e810*/  SHF.R.U64 R55, R4, 0x10, R5.reuse ;  /* 0x0000001004377819 */ /* 0x120fe20000001205 */
[--C-:B0-----:R-:W-:Y:S01]  /*e820*/  IMAD.MOV.U32 R38, RZ, RZ, R5.reuse ;  /* 0x000000ffff267224 */ /* 0x101fe200078e0005 */
[----:B------:R-:W-:Y:S01]  /*e830*/  SHF.R.U32.HI R53, RZ, 0x10, R5 ;  /* 0x00000010ff357819 */ /* 0x000fe20000011605 */
[--C-:B-1----:R-:W-:Y:S01]  /*e840*/  IMAD.MOV.U32 R3, RZ, RZ, R25.reuse ;  /* 0x000000ffff037224 */ /* 0x102fe200078e0019 */
[----:B------:R-:W-:Y:S01]  /*e850*/  SHF.R.U64 R67, R24, 0x10, R25 ;  /* 0x0000001018437819 */ /* 0x000fe20000001219 */
[----:B------:R-:W-:Y:S01]  /*e860*/  IMAD.MOV.U32 R42, RZ, RZ, R31 ;  /* 0x000000ffff2a7224 */ /* 0x000fe200078e001f */
[----:B------:R-:W-:Y:S01]  /*e870*/  SHF.R.U32.HI R64, RZ, 0x10, R25 ;  /* 0x00000010ff407819 */ /* 0x000fe20000011619 */
[--C-:B------:R-:W-:Y:S01]  /*e880*/  IMAD.MOV.U32 R25, RZ, RZ, R27.reuse ;  /* 0x000000ffff197224 */ /* 0x100fe200078e001b */
[--C-:B------:R-:W-:Y:S01]  /*e890*/  SHF.R.U64 R65, R26, 0x10, R27.reuse ;  /* 0x000000101a417819 */ /* 0x100fe2000000121b */
[----:B--2---:R-:W-:Y:S01]  /*e8a0*/  IMAD.MOV.U32 R0, RZ, RZ, R24 ;  /* 0x000000ffff007224 */ /* 0x004fe200078e0018 */
[----:B------:R-:W-:Y:S01]  /*e8b0*/  SHF.R.U32.HI R62, RZ, 0x10, R27 ;  /* 0x00000010ff3e7819 */ /* 0x000fe2000001161b */
[----:B------:R-:W-:Y:S01]  /*e8c0*/  IMAD.MOV.U32 R46, RZ, RZ, R35 ;  /* 0x000000ffff2e7224 */ /* 0x000fe200078e0023 */
[----:B------:R-:W-:Y:S01]  /*e8d0*/  MOV R27, R29 ;  /* 0x0000001d001b7202 */ /* 0x000fe20000000f00 */
[----:B------:R-:W-:Y:S01]  /*e8e0*/  IMAD.MOV.U32 R24, RZ, RZ, R26 ;  /* 0x000000ffff187224 */ /* 0x000fe200078e001a */
[----:B------:R-:W-:Y:S01]  /*e8f0*/  SHF.R.U32.HI R60, RZ, 0x10, R29 ;  /* 0x00000010ff3c7819 */ /* 0x000fe2000001161d */
[----:B------:R-:W-:Y:S01]  /*e900*/  IMAD.MOV.U32 R26, RZ, RZ, R28 ;  /* 0x000000ffff1a7224 */ /* 0x000fe200078e001c */
[----:B------:R-:W-:Y:S01]  /*e910*/  SHF.R.U32.HI R61, RZ, 0x10, R31 ;  /* 0x00000010ff3d7819 */ /* 0x000fe2000001161f */
[----:B------:R-:W-:Y:S01]  /*e920*/  IMAD.MOV.U32 R41, RZ, RZ, R30 ;  /* 0x000000ffff297224 */ /* 0x000fe200078e001e */
[--C-:B------:R-:W-:Y:S01]  /*e930*/  SHF.R.U64 R54, R34, 0x10, R35.reuse ;  /* 0x0000001022367819 */ /* 0x100fe20000001223 */
[----:B------:R-:W-:Y:S01]  /*e940*/  IMAD.MOV.U32 R43, RZ, RZ, R32 ;  /* 0x000000ffff2b7224 */ /* 0x000fe200078e0020 */
        /* <DEDUP_REMOVED lines=8> */
[----:B------:R-:W-:Y:S01]  /*e9d0*/  PRMT R25, R27, 0x5410, R60 ;  /* 0x000054101b197816 */ /* 0x000fe2000000003c */
[----:B------:R-:W-:Y:S01]  /*e9e0*/  IMAD.MOV.U32 R29, RZ, RZ, R9 ;  /* 0x000000ffff1d7224 */ /* 0x000fe200078e0009 */
[----:B------:R-:W-:Y:S01]  /*e9f0*/  PRMT R27, R42, 0x5410, R61 ;  /* 0x000054102a1b7816 */ /* 0x000fe2000000003d */
[----:B------:R-:W-:Y:S01]  /*ea00*/  IMAD.MOV.U32 R30, RZ, RZ, R10 ;  /* 0x000000ffff1e7224 */ /* 0x000fe200078e000a */
[----:B------:R-:W-:Y:S01]  /*ea10*/  SHF.R.U64 R56, R32, 0x10, R33 ;  /* 0x0000001020387819 */ /* 0x000fe20000001221 */
[----:B------:R-:W-:Y:S01]  /*ea20*/  IMAD.MOV.U32 R31, RZ, RZ, R11 ;  /* 0x000000ffff1f7224 */ /* 0x000fe200078e000b */
[----:B------:R-:W-:Y:S01]  /*ea30*/  SHF.R.U32.HI R59, RZ, 0x10, R33 ;  /* 0x00000010ff3b7819 */ /* 0x000fe20000011621 */
[----:B------:R-:W-:Y:S01]  /*ea40*/  BSSY B1, `(.L_x_3900) ;  /* 0x000002a000017945 */ /* 0x000fe20003800000 */
[----:B------:R-:W-:Y:S01]  /*ea50*/  SHF.R.U64 R52, R6, 0x10, R7 ;  /* 0x0000001006347819 */ /* 0x000fe20000001207 */
[----:B------:R-:W-:Y:S01]  /*ea60*/  IMAD.MOV.U32 R6, RZ, RZ, R13 ;  /* 0x000000ffff067224 */ /* 0x000fe200078e000d */
[----:B------:R-:W-:-:S02]  /*ea70*/  MOV R40, R7 ;  /* 0x0000000700287202 */ /* 0x000fc40000000f00 */
[----:B------:R-:W-:Y:S01]  /*ea80*/  SHF.R.U32.HI R51, RZ, 0x10, R7 ;  /* 0x00000010ff337819 */ /* 0x000fe20000011607 */
[----:B------:R-:W-:Y:S01]  /*ea90*/  IMAD.MOV.U32 R7, RZ, RZ, R14 ;  /* 0x000000ffff077224 */ /* 0x000fe200078e000e */
[--C-:B------:R-:W-:Y:S02]  /*eaa0*/  SHF.R.U64 R49, R8, 0x10, R9.reuse ;  /* 0x0000001008317819 */ /* 0x100fe40000001209 */
[----:B------:R-:W-:Y:S02]  /*eab0*/  SHF.R.U32.HI R50, RZ, 0x10, R9 ;  /* 0x00000010ff327819 */ /* 0x000fe40000011609 */
[--C-:B------:R-:W-:Y:S02]  /*eac0*/  SHF.R.U64 R47, R10, 0x10, R11.reuse ;  /* 0x000000100a2f7819 */ /* 0x100fe4000000120b */
[----:B------:R-:W-:Y:S02]  /*ead0*/  SHF.R.U32.HI R48, RZ, 0x10, R11 ;  /* 0x00000010ff307819 */ /* 0x000fe4000001160b */
[----:B------:R-:W-:-:S02]  /*eae0*/  VIMNMX R42, R37, 0x80, PT ;  /* 0x00000080252a7848 */ /* 0x000fc40003fe0100 */
[----:B------:R-:W-:Y:S02]  /*eaf0*/  PRMT R34, R24, 0x5410, R65 ;  /* 0x0000541018227816 */ /* 0x000fe40000000041 */
[--C-:B------:R-:W-:Y:S02]  /*eb00*/  SHF.R.U64 R11, R12, 0x10, R13.reuse ;  /* 0x000000100c0b7819 */ /* 0x100fe4000000120d */
[----:B------:R-:W-:Y:S02]  /*eb10*/  SHF.R.U32.HI R9, RZ, 0x10, R13 ;  /* 0x00000010ff097819 */ /* 0x000fe4000001160d */
[----:B------:R-:W-:Y:S02]  /*eb20*/  PRMT R32, R0, 0x5410, R67 ;  /* 0x0000541000207816 */ /* 0x000fe40000000043 */
[----:B------:R-:W-:Y:S02]  /*eb30*/  PRMT R33, R3, 0x5410, R64 ;  /* 0x0000541003217816 */ /* 0x000fe40000000040 */
[----:B------:R-:W-:-:S02]  /*eb40*/  PRMT R24, R26, 0x5410, R63 ;  /* 0x000054101a187816 */ /* 0x000fc4000000003f */
[--C-:B------:R-:W-:Y:S02]  /*eb50*/  SHF.R.U64 R10, R14, 0x10, R15.reuse ;  /* 0x000000100e0a7819 */ /* 0x100fe4000000120f */
[----:B------:R-:W-:Y:S02]  /*eb60*/  SHF.R.U32.HI R8, RZ, 0x10, R15 ;  /* 0x00000010ff087819 */ /* 0x000fe4000001160f */
[----:B------:R-:W-:Y:S02]  /*eb70*/  PRMT R26, R41, 0x5410, R58 ;  /* 0x00005410291a7816 */ /* 0x000fe4000000003a */
[----:B------:R-:W-:Y:S02]  /*eb80*/  PRMT R0, R43, 0x5410, R56 ;  /* 0x000054102b007816 */ /* 0x000fe40000000038 */
[----:B------:R-:W-:Y:S02]  /*eb90*/  PRMT R3, R44, 0x5410, R59 ;  /* 0x000054102c037816 */ /* 0x000fe4000000003b */
[----:B------:R-:W-:-:S02]  /*eba0*/  PRMT R13, R46, 0x5410, R57 ;  /* 0x000054102e0d7816 */ /* 0x000fc40000000039 */
[----:B------:R-:W-:Y:S02]  /*ebb0*/  ISETP.GE.AND P1, PT, R201, R42, PT ;  /* 0x0000002ac900720c */ /* 0x000fe40003f26270 */
[----:B------:R-:W-:Y:S02]  /*ebc0*/  PRMT R38, R38, 0x5410, R53 ;  /* 0x0000541026267816 */ /* 0x000fe40000000035 */
[----:B------:R-:W-:Y:S02]  /*ebd0*/  PRMT R39, R39, 0x5410, R52 ;  /* 0x0000541027277816 */ /* 0x000fe40000000034 */
[----:B------:R-:W-:Y:S02]  /*ebe0*/  PRMT R40, R40, 0x5410, R51 ;  /* 0x0000541028287816 */ /* 0x000fe40000000033 */
[----:B------:R-:W-:Y:S02]  /*ebf0*/  PRMT R28, R28, 0x5410, R49 ;  /* 0x000054101c1c7816 */ /* 0x000fe40000000031 */
[----:B------:R-:W-:-:S02]  /*ec00*/  PRMT R29, R29, 0x5410, R50 ;  /* 0x000054101d1d7816 */ /* 0x000fc40000000032 */
[----:B------:R-:W-:Y:S02]  /*ec10*/  PRMT R30, R30, 0x5410, R47 ;  /* 0x000054101e1e7816 */ /* 0x000fe4000000002f */
[----:B------:R-:W-:Y:S02]  /*ec20*/  PRMT R31, R31, 0x5410, R48 ;  /* 0x000054101f1f7816 */ /* 0x000fe40000000030 */
[----:B----4-:R-:W-:-:S04]  /*ec30*/  LEA.HI R20, R21, R21, RZ, 0x1 ;  /* 0x0000001515147211 */ /* 0x010fc800078f08ff */
[----:B------:R-:W-:-:S05]  /*ec40*/  LOP3.LUT R20, R20, 0xfffffffe, RZ, 0xc0, !PT ;  /* 0xfffffffe14147812 */ /* 0x000fca00078ec0ff */
[----:B------:R-:W-:Y:S02]  /*ec50*/  IMAD.IADD R21, R21, 0x1, -R20 ;  /* 0x0000000115157824 */ /* 0x000fe400078e0a14 */
[----:B------:R-:W-:Y:S02]  /*ec60*/  IMAD.MOV.U32 R20, RZ, RZ, R4 ;  /* 0x000000ffff147224 */ /* 0x000fe400078e0004 */
[----:B------:R-:W-:Y:S01]  /*ec70*/  IMAD.MOV.U32 R4, RZ, RZ, R12 ;  /* 0x000000ffff047224 */ /* 0x000fe200078e000c */
[----:B------:R-:W-:Y:S01]  /*ec80*/  SHF.L.U32 R5, R21, 0x1f, RZ ;  /* 0x0000001f15057819 */ /* 0x000fe200000006ff */
[----:B------:R-:W-:Y:S01]  /*ec90*/  IMAD.MOV.U32 R21, RZ, RZ, R15 ;  /* 0x000000ffff157224 */ /* 0x000fe200078e000f */
[----:B------:R-:W-:Y:S02]  /*eca0*/  PRMT R12, R45, 0x5410, R54 ;  /* 0x000054102d0c7816 */ /* 0x000fe40000000036 */
[----:B------:R-:W0:Y:S01]  /*ecb0*/  SYNCS.PHASECHK.TRANS64.TRYWAIT P0, [R2+URZ+0x30800], R5 ;  /* 0x03080005020075a7 */ /* 0x000e22000800017f */
[----:B------:R-:W-:Y:S01]  /*ecc0*/  PRMT R37, R20, 0x5410, R55 ;  /* 0x0000541014257816 */ /* 0x000fe20000000037 */
[----:B0-----:R-:W-:Y:S06]  /*ecd0*/  @!P0 BRA `(.L_x_3901) ;  /* 0x0000012800cc8947 */ /* 0x001fec0003800000 */
.L_x_4123:
[----:B------:R-:W-:Y:S05]  /*ece0*/  BSYNC B1 ;  /* 0x0000000000017941 */ /* 0x000fea0003800000 */
.L_x_3900:
[----:B------:R-:W-:Y:S01]  /*ecf0*/  BSSY B1, `(.L_x_3902) ;  /* 0x000011f000017945 */ /* 0x000fe20003800000 */
[----:B------:R-:W-:Y:S02]  /*ed00*/  PRMT R14, R4, 0x5410, R11 ;  /* 0x00005410040e7816 */ /* 0x000fe4000000000b */
[----:B------:R-:W-:Y:S02]  /*ed10*/  PRMT R15, R6, 0x5410, R9 ;  /* 0x00005410060f7816 */ /* 0x000fe40000000009 */
[----:B------:R-:W-:Y:S02]  /*ed20*/  PRMT R20, R7, 0x5410, R10 ;  /* 0x0000541007147816 */ /* 0x000fe4000000000a */
[----:B------:R-:W-:Y:S01]  /*ed30*/  PRMT R21, R21, 0x5410, R8 ;  /* 0x0000541015157816 */ /* 0x000fe20000000008 */
[----:B------:R-:W-:Y:S06]  /*ed40*/  @P1 BRA `(.L_x_3903) ;  /* 0x0000001000641947 */ /* 0x000fec0003800000 */
[----:B------:R-:W1:Y:S01]  /*ed50*/  LDC R41, c[0x0][0x3f4] ;  /* 0x0000fd00ff297b82 */ /* 0x000e620000000800 */
[----:B------:R-:W-:Y:S01]  /*ed60*/  BSSY B2, `(.L_x_3904) ;  /* 0x0000065000027945 */ /* 0x000fe20003800000 */
[-C--:B-1----:R-:W-:Y:S02]  /*ed70*/  ISETP.GE.AND P0, PT, R16, R41.reuse, PT ;  /* 0x000000291000720c */ /* 0x082fe40003f06270 */
[-C--:B------:R-:W-:Y:S02]  /*ed80*/  ISETP.GE.AND P1, PT, R193, R41.reuse, PT ;  /* 0x00000029c100720c */ /* 0x080fe40003f26270 */
[----:B------:R-:W-:-:S09]  /*ed90*/  ISETP.GE.AND P2, PT, R192, R41, PT ;  /* 0x00000029c000720c */ /* 0x000fd20003f46270 */
[----:B------:R-:W-:Y:S05]  /*eda0*/  @P0 BRA `(.L_x_3905) ;  /* 0x0000000400800947 */ /* 0x000fea0003800000 */
[----:B------:R-:W1:Y:S01]  /*edb0*/  S2R R44, SR_TID.X ;  /* 0x00000000002c7919 */ /* 0x000e620000002100 */
[----:B------:R-:W-:Y:S01]  /*edc0*/  LOP3.LUT R4, R216, 0x38, R16, 0xf8, !PT ;  /* 0x00000038d8047812 */ /* 0x000fe200078ef810 */
[----:B------:R-:W-:Y:S01]  /*edd0*/  IMAD.U32 R52, R32, 0x10000, RZ ;  /* 0x0001000020347824 */ /* 0x000fe200078e00ff */
[C---:B------:R-:W-:Y:S01]  /*ede0*/  SHF.L.U32 R54, R37.reuse, 0x10, RZ ;  /* 0x0000001025367819 */ /* 0x040fe200000006ff */
[----:B------:R-:W-:Y:S01]  /*edf0*/  IMAD.U32 R53, R38, 0x10000, RZ ;  /* 0x0001000026357824 */ /* 0x000fe200078e00ff */
[----:B0-----:R-:W-:Y:S02]  /*ee00*/  LOP3.LUT R5, R4, R217, RZ, 0x3c, !PT ;  /* 0x000000d904057212 */ /* 0x001fe400078e3cff */
[----:B------:R-:W-:-:S03]  /*ee10*/  LOP3.LUT R51, R37, 0xffff0000, RZ, 0xc0, !PT ;  /* 0xffff000025337812 */ /* 0x000fc600078ec0ff */
[----:B------:R-:W-:-:S04]  /*ee20*/  IMAD.IADD R5, R218, 0x1, R5 ;  /* 0x00000001da057824 */ /* 0x000fc800078e0205 */
[----:B------:R-:W-:Y:S02]  /*ee30*/  IMAD R61, R5, 0x2, R2 ;  /* 0x00000002053d7824 */ /* 0x000fe400078e0202 */
[----:B-1----:R-:W-:-:S05]  /*ee40*/  VIADD R44, R44, 0xffffff80 ;  /* 0xffffff802c2c7836 */ /* 0x002fca0000000000 */
[----:B------:R-:W-:-:S04]  /*ee50*/  SHF.R.S32.HI R43, RZ, 0x1f, R44 ;  /* 0x0000001fff2b7819 */ /* 0x000fc8000001142c */
[----:B------:R-:W-:-:S04]  /*ee60*/  LEA.HI R43, R43, R44, RZ, 0x2 ;  /* 0x0000002c2b2b7211 */ /* 0x000fc800078f10ff */
[----:B------:R-:W-:-:S05]  /*ee70*/  LOP3.LUT R43, R43, 0xfffffffc, RZ, 0xc0, !PT ;  /* 0xfffffffc2b2b7812 */ /* 0x000fca00078ec0ff */
[----:B------:R-:W-:-:S05]  /*ee80*/  IMAD.IADD R43, R44, 0x1, -R43 ;  /* 0x000000012c2b7824 */ /* 0x000fca00078e0a2b */
[----:B------:R-:W-:-:S04]  /*ee90*/  LEA.HI R6, R41, R43, RZ, 0x1d ;  /* 0x0000002b29067211 */ /* 0x000fc800078fe8ff */
[----:B------:R-:W-:Y:S02]  /*eea0*/  SHF.R.S32.HI R9, RZ, 0x1f, R6 ;  /* 0x0000001fff097819 */ /* 0x000fe40000011406 */
[----:B------:R-:W-:Y:S02]  /*eeb0*/  SHF.L.U32 R7, R6, 0x3, RZ ;  /* 0x0000000306077819 */ /* 0x000fe400000006ff */
[----:B------:R-:W-:Y:S02]  /*eec0*/  LEA.HI R9, R9, R6, RZ, 0x3 ;  /* 0x0000000609097211 */ /* 0x000fe400078f18ff */
[----:B------:R-:W-:-:S03]  /*eed0*/  LOP3.LUT R4, R216, 0x38, R7, 0xf8, !PT ;  /* 0x00000038d8047812 */ /* 0x000fc600078ef807 */
[----:B------:R-:W-:Y:S01]  /*eee0*/  IMAD.SHL.U32 R9, R9, 0x400, RZ ;  /* 0x0000040009097824 */ /* 0x000fe200078e00ff */
[----:B------:R-:W-:-:S04]  /*eef0*/  LOP3.LUT R4, R4, R217, RZ, 0x3c, !PT ;  /* 0x000000d904047212 */ /* 0x000fc800078e3cff */
[----:B------:R-:W-:-:S04]  /*ef00*/  LOP3.LUT R9, R9, 0x7fffe000, RZ, 0xc0, !PT ;  /* 0x7fffe00009097812 */ /* 0x000fc800078ec0ff */
[----:B------:R-:W-:Y:S02]  /*ef10*/  IADD3 R9, R4, R9, R218 ;  /* 0x0000000904097210 */ /* 0x000fe40007ffe0da */
[----:B------:R-:W0:Y:S03]  /*ef20*/  LDS.128 R4, [R61+0x12400] ;  /* 0x012400003d047984 */ /* 0x000e260000000c00 */
        /* <DEDUP_REMOVED lines=50> */
[C---:B------:R-:W-:Y:S01]  /*f250*/  FFMA.FTZ R45, R46.reuse, R47, -R45 ;  /* 0x0000002f2e2d7223 */ /* 0x040fe2000001082d */
[----:B------:R-:W-:Y:S01]  /*f260*/  LOP3.LUT R4, R33, 0xffff0000, RZ, 0xc0, !PT ;  /* 0xffff000021047812 */ /* 0x000fe200078ec0ff */
[----:B------:R-:W-:Y:S01]  /*f270*/  FFMA.FTZ R46, R46, R49, R43 ;  /* 0x000000312e2e7223 */ /* 0x000fe2000001002b */
[----:B------:R-:W-:Y:S01]  /*f280*/  LOP3.LUT R6, R35, 0xffff0000, RZ, 0xc0, !PT ;  /* 0xffff000023067812 */ /* 0x000fe200078ec0ff */
[----:B------:R-:W-:Y:S01]  /*f290*/  FMUL.FTZ R44, R9, R8 ;  /* 0x00000008092c7220 */ /* 0x000fe20000410000 */
[----:B------:R-:W-:Y:S01]  /*f2a0*/  FMUL.FTZ R50, R11, R10 ;  /* 0x0000000a0b327220 */ /* 0x000fe20000410000 */
[----:B------:R-:W-:-:S02]  /*f2b0*/  FMUL.FTZ R43, R9, R4 ;  /* 0x00000004092b7220 */ /* 0x000fc40000410000 */
[----:B------:R-:W-:Y:S01]  /*f2c0*/  FMUL.FTZ R11, R11, R6 ;  /* 0x000000060b0b7220 */ /* 0x000fe20000410000 */
[----:B------:R-:W-:Y:S01]  /*f2d0*/  FFMA.FTZ R9, R5, R4, -R44 ;  /* 0x0000000405097223 */ /* 0x000fe2000001082c */
[----:B------:R-:W-:Y:S01]  /*f2e0*/  FFMA.FTZ R50, R7, R6, -R50 ;  /* 0x0000000607327223 */ /* 0x000fe20000010832 */
[----:B------:R-:W-:Y:S01]  /*f2f0*/  FFMA.FTZ R43, R5, R8, R43 ;  /* 0x00000008052b7223 */ /* 0x000fe2000001002b */
[----:B------:R-:W-:Y:S01]  /*f300*/  FFMA.FTZ R11, R7, R10, R11 ;  /* 0x0000000a070b7223 */ /* 0x000fe2000001000b */
[----:B------:R-:W-:Y:S02]  /*f310*/  F2FP.BF16.F32.PACK_AB R6, R60, R53 ;  /* 0x000000353c06723e */ /* 0x000fe400000010ff */
[----:B------:R-:W-:Y:S02]  /*f320*/  F2FP.BF16.F32.PACK_AB R4, R55, R56 ;  /* 0x000000383704723e */ /* 0x000fe400000010ff */
[----:B------:R-:W-:Y:S02]  /*f330*/  F2FP.BF16.F32.PACK_AB R5, R9, R48 ;  /* 0x000000300905723e */ /* 0x000fe400000010ff */
[----:B------:R-:W-:-:S02]  /*f340*/  F2FP.BF16.F32.PACK_AB R7, R50, R45 ;  /* 0x0000002d3207723e */ /* 0x000fc400000010ff */
[----:B------:R-:W-:Y:S02]  /*f350*/  F2FP.BF16.F32.PACK_AB R10, R51, R54 ;  /* 0x00000036330a723e */ /* 0x000fe400000010ff */
[----:B------:R-:W-:Y:S01]  /*f360*/  F2FP.BF16.F32.PACK_AB R8, R57, R58 ;  /* 0x0000003a3908723e */ /* 0x000fe200000010ff */
[----:B------:R1:W-:Y:S01]  /*f370*/  STS.128 [R61+0x12400], R4 ;  /* 0x012400043d007388 */ /* 0x0003e20000000c00 */
[----:B------:R-:W-:Y:S02]  /*f380*/  F2FP.BF16.F32.PACK_AB R9, R43, R52 ;  /* 0x000000342b09723e */ /* 0x000fe400000010ff */
[----:B------:R-:W-:-:S05]  /*f390*/  F2FP.BF16.F32.PACK_AB R11, R11, R46 ;  /* 0x0000002e0b0b723e */ /* 0x000fca00000010ff */
[----:B------:R1:W-:Y:S02]  /*f3a0*/  STS.128 [R62+0x12400], R8 ;  /* 0x012400083e007388 */ /* 0x0003e40000000c00 */
.L_x_3905:
[----:B------:R-:W-:Y:S05]  /*f3b0*/  BSYNC B2 ;  /* 0x0000000000027941 */ /* 0x000fea0003800000 */
.L_x_3904:
[----:B------:R-:W-:Y:S04]  /*f3c0*/  BSSY B2, `(.L_x_3906) ;  /* 0x0000059000027945 */ /* 0x000fe80003800000 */
[----:B------:R-:W-:Y:S05]  /*f3d0*/  @P1 BRA `(.L_x_3907) ;  /* 0x00000004005c1947 */ /* 0x000fea0003800000 */
[----:B------:R-:W2:Y:S01]  /*f3e0*/  LDL R60, [R1+0x70] ;  /* 0x00007000013c7983 */ /* 0x000ea20000100800 */
[----:B-1----:R-:W-:Y:S01]  /*f3f0*/  LEA.HI R4, R41, R196, RZ, 0x1d ;  /* 0x000000c429047211 */ /* 0x002fe200078fe8ff */
[C---:B------:R-:W-:Y:S01]  /*f400*/  IMAD.U32 R55, R28.reuse, 0x10000, RZ ;  /* 0x000100001c377824 */ /* 0x040fe200078e00ff */
[----:B------:R-:W-:Y:S01]  /*f410*/  LOP3.LUT R57, R28, 0xffff0000, RZ, 0xc0, !PT ;  /* 0xffff00001c397812 */ /* 0x000fe200078ec0ff */
[----:B------:R-:W-:Y:S01]  /*f420*/  IMAD.U32 R53, R24, 0x10000, RZ ;  /* 0x0001000018357824 */ /* 0x000fe200078e00ff */
[----:B------:R-:W-:Y:S01]  /*f430*/  SHF.R.S32.HI R7, RZ, 0x1f, R4 ;  /* 0x0000001fff077819 */ /* 0x000fe20000011404 */
[----:B0-----:R-:W-:-:S03]  /*f440*/  IMAD.SHL.U32 R5, R4, 0x8, RZ ;  /* 0x0000000804057824 */ /* 0x001fc600078e00ff */
[----:B------:R-:W-:Y:S02]  /*f450*/  LEA.HI R7, R7, R4, RZ, 0x3 ;  /* 0x0000000407077211 */ /* 0x000fe400078f18ff */
[----:B------:R-:W-:Y:S02]  /*f460*/  LOP3.LUT R4, R216, 0x38, R5, 0xf8, !PT ;  /* 0x00000038d8047812 */ /* 0x000fe400078ef805 */
[----:B------:R-:W-:Y:S02]  /*f470*/  SHF.L.U32 R7, R7, 0xa, RZ ;  /* 0x0000000a07077819 */ /* 0x000fe400000006ff */
[----:B------:R-:W-:Y:S02]  /*f480*/  LOP3.LUT R4, R4, R217, RZ, 0x3c, !PT ;  /* 0x000000d904047212 */ /* 0x000fe400078e3cff */
[----:B------:R-:W-:-:S04]  /*f490*/  LOP3.LUT R7, R7, 0x7fffe000, RZ, 0xc0, !PT ;  /* 0x7fffe00007077812 */ /* 0x000fc800078ec0ff */
[----:B------:R-:W-:-:S05]  /*f4a0*/  IADD3 R9, R4, R7, R218 ;  /* 0x0000000704097210 */ /* 0x000fca0007ffe0da */
[----:B------:R-:W-:-:S05]  /*f4b0*/  IMAD R43, R9, 0x2, R2 ;  /* 0x00000002092b7824 */ /* 0x000fca00078e0202 */
[----:B------:R-:W0:Y:S02]  /*f4c0*/  LDS.128 R8, [R43+0x12400] ;  /* 0x012400002b087984 */ /* 0x000e240000000c00 */
[C---:B0-----:R-:W-:Y:S01]  /*f4d0*/  IMAD.U32 R48, R8.reuse, 0x10000, RZ ;  /* 0x0001000008307824 */ /* 0x041fe200078e00ff */
[----:B------:R-:W-:Y:S01]  /*f4e0*/  LOP3.LUT R8, R8, 0xffff0000, RZ, 0xc0, !PT ;  /* 0xffff000008087812 */ /* 0x000fe200078ec0ff */
[----:B------:R-:W-:Y:S01]  /*f4f0*/  IMAD.U32 R49, R9, 0x10000, RZ ;  /* 0x0001000009317824 */ /* 0x000fe200078e00ff */
[----:B------:R-:W-:Y:S01]  /*f500*/  SHF.L.U32 R51, R11, 0x10, RZ ;  /* 0x000000100b337819 */ /* 0x000fe200000006ff */
[C---:B------:R-:W-:Y:S01]  /*f510*/  FMUL.FTZ R59, R48.reuse, R55 ;  /* 0x00000037303b7220 */ /* 0x040fe20000410000 */
[----:B------:R-:W-:Y:S01]  /*f520*/  FMUL.FTZ R61, R48, R53 ;  /* 0x00000035303d7220 */ /* 0x000fe20000410000 */
[----:B------:R-:W-:Y:S01]  /*f530*/  FMUL.FTZ R63, R8, R57 ;  /* 0x00000039083f7220 */ /* 0x000fe20000410000 */
[----:B------:R-:W-:Y:S01]  /*f540*/  IMAD.U32 R48, R29, 0x10000, RZ ;  /* 0x000100001d307824 */ /* 0x000fe200078e00ff */
[----:B------:R-:W-:Y:S01]  /*f550*/  LOP3.LUT R9, R9, 0xffff0000, RZ, 0xc0, !PT ;  /* 0xffff000009097812 */ /* 0x000fe200078ec0ff */
[C---:B------:R-:W-:Y:S01]  /*f560*/  IMAD.U32 R50, R10.reuse, 0x10000, RZ ;  /* 0x000100000a327824 */ /* 0x040fe200078e00ff */
[----:B------:R-:W-:-:S02]  /*f570*/  LOP3.LUT R10, R10, 0xffff0000, RZ, 0xc0, !PT ;  /* 0xffff00000a0a7812 */ /* 0x000fc400078ec0ff */
[----:B------:R-:W-:Y:S01]  /*f580*/  LOP3.LUT R11, R11, 0xffff0000, RZ, 0xc0, !PT ;  /* 0xffff00000b0b7812 */ /* 0x000fe200078ec0ff */
[----:B--2---:R-:W0:Y:S02]  /*f590*/  LDS.128 R4, [R60] ;  /* 0x000000003c047984 */ /* 0x004e240000000c00 */
[C---:B0-----:R-:W-:Y:S01]  /*f5a0*/  IMAD.U32 R44, R4.reuse, 0x10000, RZ ;  /* 0x00010000042c7824 */ /* 0x041fe200078e00ff */
[----:B------:R-:W-:Y:S01]  /*f5b0*/  LOP3.LUT R4, R4, 0xffff0000, RZ, 0xc0, !PT ;  /* 0xffff000004047812 */ /* 0x000fe200078ec0ff */
[C---:B------:R-:W-:Y:S01]  /*f5c0*/  IMAD.U32 R45, R5.reuse, 0x10000, RZ ;  /* 0x00010000052d7824 */ /* 0x040fe200078e00ff */
[----:B------:R-:W-:Y:S01]  /*f5d0*/  LOP3.LUT R5, R5, 0xffff0000, RZ, 0xc0, !PT ;  /* 0xffff000005057812 */ /* 0x000fe200078ec0ff */
[----:B------:R-:W-:Y:S01]  /*f5e0*/  FFMA.FTZ R59, R44, R53, -R59 ;  /* 0x000000352c3b7223 */ /* 0x000fe2000001083b */
        /* <DEDUP_REMOVED lines=10> */
[----:B------:R-:W-:Y:S01]  /*f690*/  FFMA.FTZ R56, R45, R44, -R8 ;  /* 0x0000002c2d387223 */ /* 0x000fe20000010808 */
[----:B------:R-:W-:-:S02]  /*f6a0*/  IMAD.U32 R49, R26, 0x10000, RZ ;  /* 0x000100001a317824 */ /* 0x000fc400078e00ff */
[----:B------:R-:W-:Y:S01]  /*f6b0*/  FFMA.FTZ R63, R45, R48, R63 ;  /* 0x000000302d3f7223 */ /* 0x000fe2000001003f */
[----:B------:R-:W-:Y:S01]  /*f6c0*/  FMUL.FTZ R57, R50, R53 ;  /* 0x0000003532397220 */ /* 0x000fe20000410000 */
[----:B------:R-:W-:Y:S01]  /*f6d0*/  LOP3.LUT R55, R30, 0xffff0000, RZ, 0xc0, !PT ;  /* 0xffff00001e377812 */ /* 0x000fe200078ec0ff */
[----:B------:R-:W-:Y:S01]  /*f6e0*/  IMAD.U32 R44, R31, 0x10000, RZ ;  /* 0x000100001f2c7824 */ /* 0x000fe200078e00ff */
[----:B------:R-:W-:Y:S01]  /*f6f0*/  LOP3.LUT R45, R26, 0xffff0000, RZ, 0xc0, !PT ;  /* 0xffff00001a2d7812 */ /* 0x000fe200078ec0ff */
[-C--:B------:R-:W-:Y:S01]  /*f700*/  FMUL.FTZ R65, R50, R49.reuse ;  /* 0x0000003132417220 */ /* 0x080fe20000410000 */
[----:B------:R-:W-:Y:S01]  /*f710*/  LOP3.LUT R6, R6, 0xffff0000, RZ, 0xc0, !PT ;  /* 0xffff000006067812 */ /* 0x000fe200078ec0ff */
[----:B------:R-:W-:Y:S01]  /*f720*/  FFMA.FTZ R57, R46, R49, -R57 ;  /* 0x000000312e397223 */ /* 0x000fe20000010839 */
[C---:B------:R-:W-:Y:S01]  /*f730*/  FMUL.FTZ R49, R10.reuse, R55 ;  /* 0x000000370a317220 */ /* 0x040fe20000410000 */
[----:B------:R-:W-:Y:S02]  /*f740*/  IMAD.U32 R47, R7, 0x10000, RZ ;  /* 0x00010000072f7824 */ /* 0x000fe400078e00ff */
[----:B------:R-:W-:Y:S01]  /*f750*/  FMUL.FTZ R10, R10, R45 ;  /* 0x0000002d0a0a7220 */ /* 0x000fe20000410000 */
[----:B------:R-:W-:-:S02]  /*f760*/  IMAD.U32 R4, R27, 0x10000, RZ ;  /* 0x000100001b047824 */ /* 0x000fc400078e00ff */
[----:B------:R-:W-:Y:S01]  /*f770*/  FMUL.FTZ R8, R51, R44 ;  /* 0x0000002c33087220 */ /* 0x000fe20000410000 */
[----:B------:R-:W-:Y:S01]  /*f780*/  FFMA.FTZ R65, R46, R53, R65 ;  /* 0x000000352e417223 */ /* 0x000fe20000010041 */
[C---:B------:R-:W-:Y:S01]  /*f790*/  FFMA.FTZ R46, R6.reuse, R45, -R49 ;  /* 0x0000002d062e7223 */ /* 0x040fe20000010831 */
[----:B------:R-:W-:Y:S01]  /*f7a0*/  FFMA.FTZ R48, R6, R55, R10 ;  /* 0x0000003706307223 */ /* 0x000fe2000001000a */
[-C--:B------:R-:W-:Y:S01]  /*f7b0*/  FFMA.FTZ R49, R47, R4.reuse, -R8 ;  /* 0x000000042f317223 */ /* 0x080fe20000010808 */
[----:B------:R-:W-:Y:S01]  /*f7c0*/  FMUL.FTZ R50, R51, R4 ;  /* 0x0000000433327220 */ /* 0x000fe20000410000 */
[----:B------:R-:W-:Y:S02]  /*f7d0*/  LOP3.LUT R8, R29, 0xffff0000, RZ, 0xc0, !PT ;  /* 0xffff00001d087812 */ /* 0x000fe400078ec0ff */
        /* <DEDUP_REMOVED lines=8> */
[----:B------:R-:W-:Y:S01]  /*f860*/  FFMA.FTZ R9, R5, R4, -R44 ;  /* 0x0000000405097223 */ /* 0x000fe2000001082c */
[-C--:B------:R-:W-:Y:S01]  /*f870*/  FMUL.FTZ R11, R11, R6.reuse ;  /* 0x000000060b0b7220 */ /* 0x080fe20000410000 */
        /* <DEDUP_REMOVED lines=13> */
.L_x_3907:
[----:B------:R-:W-:Y:S05]  /*f950*/  BSYNC B2 ;  /* 0x0000000000027941 */ /* 0x000fea0003800000 */
.L_x_3906:
[----:B------:R-:W-:Y:S05]  /*f960*/  @P2 BRA `(.L_x_3903) ;  /* 0x00000004005c2947 */ /* 0x000fea0003800000 */
[----:B-1----:R-:W3:Y:S01]  /*f970*/  LDL R61, [R1+0x68] ;  /* 0x00006800013d7983 */ /* 0x002ee20000100800 */
[----:B------:R-:W-:Y:S01]  /*f980*/  LEA.HI R41, R41, R197, RZ, 0x1d ;  /* 0x000000c529297211 */ /* 0x000fe200078fe8ff */
[C---:B------:R-:W-:Y:S01]  /*f990*/  IMAD.U32 R54, R14.reuse, 0x10000, RZ ;  /* 0x000100000e367824 */ /* 0x040fe200078e00ff */
[----:B------:R-:W-:Y:S01]  /*f9a0*/  LOP3.LUT R51, R14, 0xffff0000, RZ, 0xc0, !PT ;  /* 0xffff00000e337812 */ /* 0x000fe200078ec0ff */
[----:B------:R-:W-:Y:S01]  /*f9b0*/  IMAD.U32 R52, R0, 0x10000, RZ ;  /* 0x0001000000347824 */ /* 0x000fe200078e00ff */
[----:B--2---:R-:W-:Y:S01]  /*f9c0*/  SHF.R.S32.HI R4, RZ, 0x1f, R41 ;  /* 0x0000001fff047819 */ /* 0x004fe20000011429 */
[----:B0-----:R-:W-:Y:S02]  /*f9d0*/  IMAD.SHL.U32 R5, R41, 0x8, RZ ;  /* 0x0000000829057824 */ /* 0x001fe400078e00ff */
[----:B------:R-:W-:Y:S01]  /*f9e0*/  IMAD.U32 R53, R15, 0x10000, RZ ;  /* 0x000100000f357824 */ /* 0x000fe200078e00ff */
[----:B------:R-:W-:Y:S02]  /*f9f0*/  LEA.HI R41, R4, R41, RZ, 0x3 ;  /* 0x0000002904297211 */ /* 0x000fe400078f18ff */
[----:B------:R-:W-:-:S03]  /*fa00*/  LOP3.LUT R4, R216, 0x38, R5, 0xf8, !PT ;  /* 0x00000038d8047812 */ /* 0x000fc600078ef805 */
[----:B------:R-:W-:Y:S01]  /*fa10*/  IMAD.SHL.U32 R41, R41, 0x400, RZ ;  /* 0x0000040029297824 */ /* 0x000fe200078e00ff */
[----:B------:R-:W-:-:S04]  /*fa20*/  LOP3.LUT R4, R4, R217, RZ, 0x3c, !PT ;  /* 0x000000d904047212 */ /* 0x000fc800078e3cff */
[----:B------:R-:W-:-:S04]  /*fa30*/  LOP3.LUT R41, R41, 0x7fffe000, RZ, 0xc0, !PT ;  /* 0x7fffe00029297812 */ /* 0x000fc800078ec0ff */
[----:B------:R-:W-:-:S05]  /*fa40*/  IADD3 R41, R4, R41, R218 ;  /* 0x0000002904297210 */ /* 0x000fca0007ffe0da */
[----:B------:R-:W-:-:S05]  /*fa50*/  IMAD R41, R41, 0x2, R2 ;  /* 0x0000000229297824 */ /* 0x000fca00078e0202 */
[----:B------:R-:W0:Y:S02]  /*fa60*/  LDS.128 R8, [R41+0x12400] ;  /* 0x0124000029087984 */ /* 0x000e240000000c00 */
[C---:B0-----:R-:W-:Y:S01]  /*fa70*/  IMAD.U32 R47, R8.reuse, 0x10000, RZ ;  /* 0x00010000082f7824 */ /* 0x041fe200078e00ff */
[----:B------:R-:W-:Y:S01]  /*fa80*/  LOP3.LUT R8, R8, 0xffff0000, RZ, 0xc0, !PT ;  /* 0xffff000008087812 */ /* 0x000fe200078ec0ff */
[C---:B------:R-:W-:Y:S01]  /*fa90*/  IMAD.U32 R48, R9.reuse, 0x10000, RZ ;  /* 0x0001000009307824 */ /* 0x040fe200078e00ff */
[----:B------:R-:W-:Y:S01]  /*faa0*/  LOP3.LUT R9, R9, 0xffff0000, RZ, 0xc0, !PT ;  /* 0xffff000009097812 */ /* 0x000fe200078ec0ff */
[C---:B------:R-:W-:Y:S01]  /*fab0*/  FMUL.FTZ R56, R47.reuse, R54 ;  /* 0x000000362f387220 */ /* 0x040fe20000410000 */
[----:B------:R-:W-:Y:S01]  /*fac0*/  FMUL.FTZ R58, R47, R52 ;  /* 0x000000342f3a7220 */ /* 0x000fe20000410000 */
[----:B------:R-:W-:Y:S01]  /*fad0*/  LOP3.LUT R47, R0, 0xffff0000, RZ, 0xc0, !PT ;  /* 0xffff0000002f7812 */ /* 0x000fe200078ec0ff */
[----:B------:R-:W-:Y:S01]  /*fae0*/  FMUL.FTZ R55, R8, R51 ;  /* 0x0000003308377220 */ /* 0x000fe20000410000 */
[C---:B------:R-:W-:Y:S01]  /*faf0*/  IMAD.U32 R49, R10.reuse, 0x10000, RZ ;  /* 0x000100000a317824 */ /* 0x040fe200078e00ff */
[----:B------:R-:W-:Y:S01]  /*fb00*/  LOP3.LUT R10, R10, 0xffff0000, RZ, 0xc0, !PT ;  /* 0xffff00000a0a7812 */ /* 0x000fe200078ec0ff */
[----:B------:R-:W-:-:S02]  /*fb10*/  IMAD.U32 R50, R11, 0x10000, RZ ;  /* 0x000100000b327824 */ /* 0x000fc400078e00ff */
[----:B------:R-:W-:Y:S01]  /*fb20*/  FMUL.FTZ R57, R8, R47 ;  /* 0x0000002f08397220 */ /* 0x000fe20000410000 */
[----:B------:R-:W-:Y:S02]  /*fb30*/  SHF.L.U32 R8, R20, 0x10, RZ ;  /* 0x0000001014087819 */ /* 0x000fe400000006ff */
[----:B------:R-:W-:Y:S01]  /*fb40*/  LOP3.LUT R11, R11, 0xffff0000, RZ, 0xc0, !PT ;  /* 0xffff00000b0b7812 */ /* 0x000fe200078ec0ff */
[----:B---3--:R-:W0:Y:S02]  /*fb50*/  LDS.128 R4, [R61] ;  /* 0x000000003d047984 */ /* 0x008e240000000c00 */
[C---:B0-----:R-:W-:Y:S01]  /*fb60*/  IMAD.U32 R43, R4.reuse, 0x10000, RZ ;  /* 0x00010000042b7824 */ /* 0x041fe200078e00ff */
[----:B------:R-:W-:Y:S01]  /*fb70*/  LOP3.LUT R4, R4, 0xffff0000, RZ, 0xc0, !PT ;  /* 0xffff000004047812 */ /* 0x000fe200078ec0ff */
[----:B------:R-:W-:Y:S01]  /*fb80*/  IMAD.U32 R45, R6, 0x10000, RZ ;  /* 0x00010000062d7824 */ /* 0x000fe200078e00ff */
[----:B------:R-:W-:Y:S01]  /*fb90*/  SHF.L.U32 R44, R5, 0x10, RZ ;  /* 0x00000010052c7819 */ /* 0x000fe200000006ff */
[C---:B------:R-:W-:Y:S01]  /*fba0*/  FFMA.FTZ R56, R43.reuse, R52, -R56 ;  /* 0x000000342b387223 */ /* 0x040fe20000010838 */
[----:B------:R-:W-:Y:S01]  /*fbb0*/  FFMA.FTZ R58, R43, R54, R58 ;  /* 0x000000362b3a7223 */ /* 0x000fe2000001003a */
[----:B------:R-:W-:-:S02]  /*fbc0*/  IMAD.U32 R43, R3, 0x10000, RZ ;  /* 0x00010000032b7824 */ /* 0x000fc400078e00ff */
[----:B------:R-:W-:Y:S01]  /*fbd0*/  FFMA.FTZ R55, R4, R47, -R55 ;  /* 0x0000002f04377223 */ /* 0x000fe20000010837 */
[----:B------:R-:W-:Y:S01]  /*fbe0*/  FMUL.FTZ R47, R48, R53 ;  /* 0x00000035302f7220 */ /* 0x000fe20000410000 */
[----:B------:R-:W-:Y:S01]  /*fbf0*/  FFMA.FTZ R57, R4, R51, R57 ;  /* 0x0000003304397223 */ /* 0x000fe20000010039 */
        /* <DEDUP_REMOVED lines=9> */
[----:B------:R-:W-:Y:S01]  /*fc90*/  FMUL.FTZ R54, R49, R4 ;  /* 0x0000000431367220 */ /* 0x000fe20000410000 */
[----:B------:R-:W-:Y:S01]  /*fca0*/  FMUL.FTZ R10, R10, R43 ;  /* 0x0000002b0a0a7220 */ /* 0x000fe20000410000 */
[----:B------:R-:W-:-:S02]  /*fcb0*/  IMAD.U32 R49, R21, 0x10000, RZ ;  /* 0x0001000015317824 */ /* 0x000fc400078e00ff */
[----:B------:R-:W-:Y:S01]  /*fcc0*/  FFMA.FTZ R53, R45, R4, -R44 ;  /* 0x000000042d357223 */ /* 0x000fe2000001082c */
[----:B------:R-:W-:Y:S02]  /*fcd0*/  IMAD.U32 R47, R13, 0x10000, RZ ;  /* 0x000100000d2f7824 */ /* 0x000fe400078e00ff */
[----:B------:R-:W-:Y:S01]  /*fce0*/  FFMA.FTZ R54, R45, R8, R54 ;  /* 0x000000082d367223 */ /* 0x000fe20000010036 */
[----:B------:R-:W-:Y:S01]  /*fcf0*/  FFMA.FTZ R51, R6, R51, R10 ;  /* 0x0000003306337223 */ /* 0x000fe2000001000a */
[----:B------:R-:W-:Y:S02]  /*fd00*/  IMAD.U32 R46, R7, 0x10000, RZ ;  /* 0x00010000072e7824 */ /* 0x000fe400078e00ff */
        /* <DEDUP_REMOVED lines=29> */
.L_x_3903:
[----:B------:R-:W-:Y:S05]  /*fee0*/  BSYNC B1 ;  /* 0x0000000000017941 */ /* 0x000fea0003800000 */
.L_x_3902:
[----:B-123--:R-:W-:-:S05]  /*fef0*/  VIADD R4, R201, 0x40 ;  /* 0x00000040c9047836 */ /* 0x00efca0000000000 */
[----:B------:R-:W-:-:S13]  /*ff00*/  ISETP.GE.AND P0, PT, R4, R42, PT ;  /* 0x0000002a0400720c */ /* 0x000fda0003f06270 */
[----:B------:R-:W-:Y:S05]  /*ff10*/  @P0 BRA `(.L_x_3886) ;  /* 0x00000010005c0947 */ /* 0x000fea0003800000 */
[----:B------:R-:W1:Y:S01]  /*ff20*/  LDC R41, c[0x0][0x3f4] ;  /* 0x0000fd00ff297b82 */ /* 0x000e620000000800 */
[----:B------:R-:W-:Y:S01]  /*ff30*/  BSSY B1, `(.L_x_3908) ;  /* 0x0000063000017945 */ /* 0x000fe20003800000 */
[----:B------:R-:W-:Y:S02]  /*ff40*/  SHF.R.U32.HI R59, RZ, 0x3, R203 ;  /* 0x00000003ff3b7819 */ /* 0x000fe400000116cb */
[-C--:B-1----:R-:W-:Y:S02]  /*ff50*/  ISETP.GE.AND P0, PT, R16, R41.reuse, PT ;  /* 0x000000291000720c */ /* 0x082fe40003f06270 */
[-C--:B------:R-:W-:Y:S02]  /*ff60*/  ISETP.GE.AND P1, PT, R193, R41.reuse, PT ;  /* 0x00000029c100720c */ /* 0x080fe40003f26270 */
[----:B------:R-:W-:-:S09]  /*ff70*/  ISETP.GE.AND P2, PT, R192, R41, PT ;  /* 0x00000029c000720c */ /* 0x000fd20003f46270 */
[----:B------:R-:W-:Y:S05]  /*ff80*/  @P0 BRA `(.L_x_3909) ;  /* 0x0000000400740947 */ /* 0x000fea0003800000 */
[----:B------:R-:W2:Y:S01]  /*ff90*/  LDL R61, [R1+0x6c] ;  /* 0x00006c00013d7983 */ /* 0x000ea20000100800 */
[----:B0-----:R-:W0:Y:S02]  /*ffa0*/  S2R R5, SR_TID.X ;  /* 0x0000000000057919 */ /* 0x001e240000002100 */
[----:B0-----:R-:W-:-:S05]  /*ffb0*/  VIADD R5, R5, 0xffffff80 ;  /* 0xffffff8005057836 */ /* 0x001fca0000000000 */
[----:B------:R-:W-:-:S04]  /*ffc0*/  SHF.R.S32.HI R4, RZ, 0x1f, R5 ;  /* 0x0000001fff047819 */ /* 0x000fc80000011405 */
[----:B------:R-:W-:-:S04]  /*ffd0*/  LEA.HI R4, R4, R5, RZ, 0x2 ;  /* 0x0000000504047211 */ /* 0x000fc800078f10ff */
[----:B------:R-:W-:-:S05]  /*ffe0*/  LOP3.LUT R4, R4, 0xfffffffc, RZ, 0xc0, !PT ;  /* 0xfffffffc04047812 */ /* 0x000fca00078ec0ff */
[----:B------:R-:W-:-:S05]  /*fff0*/  IMAD.IADD R4, R5, 0x1, -R4 ;  /* 0x0000000105047824 */ /* 0x000fca00078e0a04 */
[----:B------:R-:W-:-:S04]  /*10000*/  LEA.HI R4, R41, R4, RZ, 0x1d ;  /* 0x0000000429047211 */ /* 0x000fc800078fe8ff */
[----:B------:R-:W-:Y:S01]  /*10010*/  SHF.R.S32.HI R5, RZ, 0x1f, R4 ;  /* 0x0000001fff057819 */ /* 0x000fe20000011404 */
[----:B------:R-:W-:-:S03]  /*10020*/  IMAD.SHL.U32 R6, R4, 0x8, RZ ;  /* 0x0000000804067824 */ /* 0x000fc600078e00ff */
[----:B------:R-:W-:Y:S02]  /*10030*/  LEA.HI R5, R5, R4, RZ, 0x3 ;  /* 0x0000000405057211 */ /* 0x000fe400078f18ff */
[----:B------:R-:W-:-:S03]  /*10040*/  LOP3.LUT R4, R203, 0x38, R6, 0xf8, !PT ;  /* 0x00000038cb047812 */ /* 0x000fc600078ef806 */
[----:B------:R-:W-:Y:S01]  /*10050*/  IMAD.SHL.U32 R5, R5, 0x400, RZ ;  /* 0x0000040005057824 */ /* 0x000fe200078e00ff */
[----:B------:R-:W-:-:S04]  /*10060*/  LOP3.LUT R4, R4, R59, RZ, 0x3c, !PT ;  /* 0x0000003b04047212 */ /* 0x000fc800078e3cff */
[----:B------:R-:W-:-:S04]  /*10070*/  LOP3.LUT R5, R5, 0x7fffe000, RZ, 0xc0, !PT ;  /* 0x7fffe00005057812 */ /* 0x000fc800078ec0ff */
[----:B------:R-:W-:-:S05]  /*10080*/  IADD3 R9, R4, R5, R219 ;  /* 0x0000000504097210 */ /* 0x000fca0007ffe0db */
[----:B------:R-:W-:-:S05]  /*10090*/  IMAD R42, R9, 0x2, R2 ;  /* 0x00000002092a7824 */ /* 0x000fca00078e0202 */
[----:B------:R-:W0:Y:S01]  /*100a0*/  LDS.128 R8, [R42+0x12400] ;  /* 0x012400002a087984 */ /* 0x000e220000000c00 */
[C---:B------:R-:W-:Y:S02]  /*100b0*/  IMAD.U32 R53, R37.reuse, 0x10000, RZ ;  /* 0x0001000025357824 */ /* 0x040fe400078e00ff */
[----:B------:R-:W-:Y:S01]  /*100c0*/  IMAD.U32 R51, R32, 0x10000, RZ ;  /* 0x0001000020337824 */ /* 0x000fe200078e00ff */
[----:B------:R-:W-:Y:S01]  /*100d0*/  LOP3.LUT R58, R37, 0xffff0000, RZ, 0xc0, !PT ;  /* 0xffff0000253a7812 */ /* 0x000fe200078ec0ff */
[----:B------:R-:W-:Y:S01]  /*100e0*/  IMAD.U32 R60, R38, 0x10000, RZ ;  /* 0x00010000263c7824 */ /* 0x000fe200078e00ff */
[----:B------:R-:W-:Y:S01]  /*100f0*/  LOP3.LUT R32, R32, 0xffff0000, RZ, 0xc0, !PT ;  /* 0xffff000020207812 */ /* 0x000fe200078ec0ff */
[----:B------:R-:W-:Y:S01]  /*10100*/  IMAD.U32 R56, R33, 0x10000, RZ ;  /* 0x0001000021387824 */ /* 0x000fe200078e00ff */
[----:B------:R-:W-:Y:S02]  /*10110*/  SHF.L.U32 R55, R39, 0x10, RZ ;  /* 0x0000001027377819 */ /* 0x000fe400000006ff */
[----:B------:R-:W-:-:S02]  /*10120*/  LOP3.LUT R57, R40, 0xffff0000, RZ, 0xc0, !PT ;  /* 0xffff000028397812 */ /* 0x000fc400078ec0ff */
[----:B------:R-:W-:Y:S01]  /*10130*/  LOP3.LUT R33, R33, 0xffff0000, RZ, 0xc0, !PT ;  /* 0xffff000021217812 */ /* 0x000fe200078ec0ff */
[C---:B0-----:R-:W-:Y:S01]  /*10140*/  IMAD.U32 R47, R8.reuse, 0x10000, RZ ;  /* 0x00010000082f7824 */ /* 0x041fe200078e00ff */
[----:B------:R-:W-:Y:S01]  /*10150*/  LOP3.LUT R8, R8, 0xffff0000, RZ, 0xc0, !PT ;  /* 0xffff000008087812 */ /* 0x000fe200078ec0ff */
[----:B------:R-:W-:Y:S02]  /*10160*/  IMAD.U32 R48, R9, 0x10000, RZ ;  /* 0x0001000009307824 */ /* 0x000fe400078e00ff */
[-C--:B------:R-:W-:Y:S01]  /*10170*/  FMUL.FTZ R52, R53, R47.reuse ;  /* 0x0000002f35347220 */ /* 0x080fe20000410000 */
[----:B------:R-:W-:Y:S01]  /*10180*/  FMUL.FTZ R54, R51, R47 ;  /* 0x0000002f33367220 */ /* 0x000fe20000410000 */
[----:B------:R-:W-:Y:S01]  /*10190*/  FMUL.FTZ R47, R60, R48 ;  /* 0x000000303c2f7220 */ /* 0x000fe20000410000 */
[----:B------:R-:W-:Y:S01]  /*101a0*/  FMUL.FTZ R37, R58, R8 ;  /* 0x000000083a257220 */ /* 0x000fe20000410000 */
[C---:B------:R-:W-:Y:S01]  /*101b0*/  IMAD.U32 R49, R10.reuse, 0x10000, RZ ;  /* 0x000100000a317824 */ /* 0x040fe200078e00ff */
[----:B------:R-:W-:Y:S01]  /*101c0*/  LOP3.LUT R10, R10, 0xffff0000, RZ, 0xc0, !PT ;  /* 0xffff00000a0a7812 */ /* 0x000fe200078ec0ff */
[----:B------:R-:W-:Y:S01]  /*101d0*/  IMAD.U32 R50, R11, 0x10000, RZ ;  /* 0x000100000b327824 */ /* 0x000fe200078e00ff */
[----:B------:R-:W-:-:S02]  /*101e0*/  LOP3.LUT R9, R9, 0xffff0000, RZ, 0xc0, !PT ;  /* 0xffff000009097812 */ /* 0x000fc400078ec0ff */
[----:B------:R-:W-:Y:S01]  /*101f0*/  LOP3.LUT R11, R11, 0xffff0000, RZ, 0xc0, !PT ;  /* 0xffff00000b0b7812 */ /* 0x000fe200078ec0ff */
[----:B--2---:R-:W0:Y:S02]  /*10200*/  LDS.128 R4, [R61] ;  /* 0x000000003d047984 */ /* 0x004e240000000c00 */
[----:B0-----:R-:W-:Y:S01]  /*10210*/  IMAD.U32 R43, R4, 0x10000, RZ ;  /* 0x00010000042b7824 */ /* 0x001fe200078e00ff */
[----:B------:R-:W-:-:S03]  /*10220*/  SHF.L.U32 R44, R5, 0x10, RZ ;  /* 0x00000010052c7819 */ /* 0x000fc600000006ff */
[-C--:B------:R-:W-:Y:S01]  /*10230*/  FFMA.FTZ R52, R51, R43.reuse, -R52 ;  /* 0x0000002b33347223 */ /* 0x080fe20000010834 */
[----:B------:R-:W-:Y:S01]  /*10240*/  FMUL.FTZ R51, R56, R48 ;  /* 0x0000003038337220 */ /* 0x000fe20000410000 */
[----:B------:R-:W-:Y:S01]  /*10250*/  LOP3.LUT R4, R4, 0xffff0000, RZ, 0xc0, !PT ;  /* 0xffff000004047812 */ /* 0x000fe200078ec0ff */
[----:B------:R-:W-:Y:S01]  /*10260*/  FFMA.FTZ R54, R53, R43, R54 ;  /* 0x0000002b35367223 */ /* 0x000fe20000010036 */
[----:B------:R-:W-:Y:S01]  /*10270*/  FMUL.FTZ R43, R32, R8 ;  /* 0x00000008202b7220 */ /* 0x000fe20000410000 */
[----:B------:R-:W-:Y:S02]  /*10280*/  IMAD.U32 R53, R34, 0x10000, RZ ;  /* 0x0001000022357824 */ /* 0x000fe400078e00ff */
[-C--:B------:R-:W-:Y:S01]  /*10290*/  FFMA.FTZ R47, R56, R44.reuse, -R47 ;  /* 0x0000002c382f7223 */ /* 0x080fe2000001082f */
[----:B------:R-:W-:Y:S01]  /*102a0*/  FFMA.FTZ R51, R60, R44, R51 ;  /* 0x0000002c3c337223 */ /* 0x000fe20000010033 */
[----:B------:R-:W-:Y:S01]  /*102b0*/  LOP3.LUT R34, R34, 0xffff0000, RZ, 0xc0, !PT ;  /* 0xffff000022227812 */ /* 0x000fe200078ec0ff */
[-C--:B------:R-:W-:Y:S01]  /*102c0*/  FFMA.FTZ R37, R32, R4.reuse, -R37 ;  /* 0x0000000420257223 */ /* 0x080fe20000010825 */
[----:B------:R-:W-:Y:S01]  /*102d0*/  LOP3.LUT R44, R39, 0xffff0000, RZ, 0xc0, !PT ;  /* 0xffff0000272c7812 */ /* 0x000fe200078ec0ff */
[----:B------:R-:W-:Y:S01]  /*102e0*/  FFMA.FTZ R43, R58, R4, R43 ;  /* 0x000000043a2b7223 */ /* 0x000fe2000001002b */
[----:B------:R-:W-:-:S02]  /*102f0*/  IMAD.U32 R45, R6, 0x10000, RZ ;  /* 0x00010000062d7824 */ /* 0x000fc400078e00ff */
[-C--:B------:R-:W-:Y:S01]  /*10300*/  FMUL.FTZ R4, R55, R49.reuse ;  /* 0x0000003137047220 */ /* 0x080fe20000410000 */
[C---:B------:R-:W-:Y:S01]  /*10310*/  FMUL.FTZ R32, R53.reuse, R49 ;  /* 0x0000003135207220 */ /* 0x040fe20000410000 */
[----:B------:R-:W-:Y:S02]  /*10320*/  IMAD.U32 R48, R40, 0x10000, RZ ;  /* 0x0001000028307824 */ /* 0x000fe400078e00ff */
[-C--:B------:R-:W-:Y:S01]  /*10330*/  FMUL.FTZ R39, R44, R10.reuse ;  /* 0x0000000a2c277220 */ /* 0x080fe20000410000 */
[----:B------:R-:W-:Y:S01]  /*10340*/  FMUL.FTZ R49, R34, R10 ;  /* 0x0000000a22317220 */ /* 0x000fe20000410000 */
[-C--:B------:R-:W-:Y:S01]  /*10350*/  FFMA.FTZ R8, R53, R45.reuse, -R4 ;  /* 0x0000002d35087223 */ /* 0x080fe20000010804 */
[----:B------:R-:W-:Y:S01]  /*10360*/  FFMA.FTZ R10, R55, R45, R32 ;  /* 0x0000002d370a7223 */ /* 0x000fe20000010020 */
[----:B------:R-:W-:Y:S01]  /*10370*/  LOP3.LUT R6, R6, 0xffff0000, RZ, 0xc0, !PT ;  /* 0xffff000006067812 */ /* 0x000fe200078ec0ff */
[----:B------:R-:W-:Y:S02]  /*10380*/  IMAD.U32 R46, R7, 0x10000, RZ ;  /* 0x00010000072e7824 */ /* 0x000fe400078e00ff */
[----:B------:R-:W-:Y:S01]  /*10390*/  FMUL.FTZ R45, R48, R50 ;  /* 0x00000032302d7220 */ /* 0x000fe20000410000 */
[----:B------:R-:W-:Y:S01]  /*103a0*/  IMAD.U32 R4, R35, 0x10000, RZ ;  /* 0x0001000023047824 */ /* 0x000fe200078e00ff */
[----:B------:R-:W-:-:S02]  /*103b0*/  LOP3.LUT R55, R38, 0xffff0000, RZ, 0xc0, !PT ;  /* 0xffff000026377812 */ /* 0x000fc400078ec0ff */
[----:B------:R-:W-:Y:S01]  /*103c0*/  LOP3.LUT R35, R35, 0xffff0000, RZ, 0xc0, !PT ;  /* 0xffff000023237812 */ /* 0x000fe200078ec0ff */
[C---:B------:R-:W-:Y:S01]  /*103d0*/  FMUL.FTZ R53, R4.reuse, R50 ;  /* 0x0000003204357220 */ /* 0x040fe20000410000 */
[----:B------:R-:W-:Y:S01]  /*103e0*/  LOP3.LUT R5, R5, 0xffff0000, RZ, 0xc0, !PT ;  /* 0xffff000005057812 */ /* 0x000fe200078ec0ff */
[----:B------:R-:W-:Y:S01]  /*103f0*/  FFMA.FTZ R45, R4, R46, -R45 ;  /* 0x0000002e042d7223 */ /* 0x000fe2000001082d */
[----:B------:R-:W-:Y:S01]  /*10400*/  LOP3.LUT R7, R7, 0xffff0000, RZ, 0xc0, !PT ;  /* 0xffff000007077812 */ /* 0x000fe200078ec0ff */
[-C--:B------:R-:W-:Y:S01]  /*10410*/  FFMA.FTZ R39, R34, R6.reuse, -R39 ;  /* 0x0000000622277223 */ /* 0x080fe20000010827 */
        /* <DEDUP_REMOVED lines=16> */
[----:B------:R-:W-:-:S02]  /*10520*/  F2FP.BF16.F32.PACK_AB R9, R34, R51 ;  /* 0x000000332209723e */ /* 0x000fc400000010ff */
[----:B------:R-:W-:Y:S01]  /*10530*/  F2FP.BF16.F32.PACK_AB R11, R40, R53 ;  /* 0x00000035280b723e */ /* 0x000fe200000010ff */
[----:B------:R1:W-:Y:S04]  /*10540*/  STS.128 [R61], R4 ;  /* 0x000000043d007388 */ /* 0x0003e80000000c00 */
[----:B------:R1:W-:Y:S02]  /*10550*/  STS.128 [R42+0x12400], R8 ;  /* 0x012400082a007388 */ /* 0x0003e40000000c00 */
.L_x_3909:
[----:B------:R-:W-:Y:S05]  /*10560*/  BSYNC B1 ;  /* 0x0000000000017941 */ /* 0x000fea0003800000 */
.L_x_3908:
[----:B------:R-:W-:Y:S04]  /*10570*/  BSSY B1, `(.L_x_3910) ;  /* 0x0000059000017945 */ /* 0x000fe80003800000 */
[----:B------:R-:W-:Y:S05]  /*10580*/  @P1 BRA `(.L_x_3911) ;  /* 0x00000004005c1947 */ /* 0x000fea0003800000 */
[----:B------:R-:W2:Y:S01]  /*10590*/  LDL R50, [R1+0x64] ;  /* 0x0000640001327983 */ /* 0x000ea20000100800 */
[----:B-1----:R-:W-:Y:S01]  /*105a0*/  LEA.HI R4, R41, R196, RZ, 0x1d ;  /* 0x000000c429047211 */ /* 0x002fe200078fe8ff */
[C---:B------:R-:W-:Y:S01]  /*105b0*/  IMAD.U32 R45, R28.reuse, 0x10000, RZ ;  /* 0x000100001c2d7824 */ /* 0x040fe200078e00ff */
[----:B------:R-:W-:Y:S01]  /*105c0*/  LOP3.LUT R46, R28, 0xffff0000, RZ, 0xc0, !PT ;  /* 0xffff00001c2e7812 */ /* 0x000fe200078ec0ff */
[----:B------:R-:W-:Y:S01]  /*105d0*/  IMAD.U32 R43, R24, 0x10000, RZ ;  /* 0x00010000182b7824 */ /* 0x000fe200078e00ff */
[----:B0-----:R-:W-:Y:S01]  /*105e0*/  SHF.R.S32.HI R5, RZ, 0x1f, R4 ;  /* 0x0000001fff057819 */ /* 0x001fe20000011404 */
[----:B------:R-:W-:Y:S01]  /*105f0*/  IMAD.SHL.U32 R6, R4, 0x8, RZ ;  /* 0x0000000804067824 */ /* 0x000fe200078e00ff */
[----:B------:R-:W-:Y:S01]  /*10600*/  LOP3.LUT R24, R24, 0xffff0000, RZ, 0xc0, !PT ;  /* 0xffff000018187812 */ /* 0x000fe200078ec0ff */
[----:B------:R-:W-:Y:S01]  /*10610*/  IMAD.U32 R53, R30, 0x10000, RZ ;  /* 0x000100001e357824 */ /* 0x000fe200078e00ff */
[----:B------:R-:W-:Y:S01]  /*10620*/  LEA.HI R5, R5, R4, RZ, 0x3 ;  /* 0x0000000405057211 */ /* 0x000fe200078f18ff */
[C---:B------:R-:W-:Y:S01]  /*10630*/  IMAD.U32 R47, R26.reuse, 0x10000, RZ ;  /* 0x000100001a2f7824 */ /* 0x040fe200078e00ff */
[----:B------:R-:W-:Y:S01]  /*10640*/  LOP3.LUT R4, R203, 0x38, R6, 0xf8, !PT ;  /* 0x00000038cb047812 */ /* 0x000fe200078ef806 */
[----:B------:R-:W-:Y:S01]  /*10650*/  IMAD.U32 R48, R29, 0x10000, RZ ;  /* 0x000100001d307824 */ /* 0x000fe200078e00ff */
[----:B------:R-:W-:Y:S01]  /*10660*/  LOP3.LUT R26, R26, 0xffff0000, RZ, 0xc0, !PT ;  /* 0xffff00001a1a7812 */ /* 0x000fe200078ec0ff */
[----:B------:R-:W-:Y:S01]  /*10670*/  IMAD.SHL.U32 R5, R5, 0x400, RZ ;  /* 0x0000040005057824 */ /* 0x000fe200078e00ff */
[----:B------:R-:W-:Y:S01]  /*10680*/  LOP3.LUT R4, R4, R59, RZ, 0x3c, !PT ;  /* 0x0000003b04047212 */ /* 0x000fe200078e3cff */
[----:B------:R-:W-:Y:S01]  /*10690*/  IMAD.U32 R55, R31, 0x10000, RZ ;  /* 0x000100001f377824 */ /* 0x000fe200078e00ff */
[----:B------:R-:W-:Y:S01]  /*106a0*/  LOP3.LUT R30, R30, 0xffff0000, RZ, 0xc0, !PT ;  /* 0xffff00001e1e7812 */ /* 0x000fe200078ec0ff */
[----:B------:R-:W-:Y:S01]  /*106b0*/  IMAD.U32 R28, R25, 0x10000, RZ ;  /* 0x00010000191c7824 */ /* 0x000fe200078e00ff */
[----:B------:R-:W-:-:S02]  /*106c0*/  LOP3.LUT R5, R5, 0x7fffe000, RZ, 0xc0, !PT ;  /* 0x7fffe00005057812 */ /* 0x000fc400078ec0ff */
[----:B------:R-:W-:Y:S02]  /*106d0*/  SHF.L.U32 R51, R27, 0x10, RZ ;  /* 0x000000101b337819 */ /* 0x000fe400000006ff */
[----:B------:R-:W-:Y:S02]  /*106e0*/  IADD3 R9, R4, R5, R219 ;  /* 0x0000000504097210 */ /* 0x000fe40007ffe0db */
[----:B------:R-:W-:Y:S02]  /*106f0*/  LOP3.LUT R29, R29, 0xffff0000, RZ, 0xc0, !PT ;  /* 0xffff00001d1d7812 */ /* 0x000fe400078ec0ff */
[----:B------:R-:W-:Y:S01]  /*10700*/  LOP3.LUT R31, R31, 0xffff0000, RZ, 0xc0, !PT ;  /* 0xffff00001f1f7812 */ /* 0x000fe200078ec0ff */
[----:B------:R-:W-:Y:S01]  /*10710*/  IMAD R32, R9, 0x2, R2 ;  /* 0x0000000209207824 */ /* 0x000fe200078e0202 */
[----:B------:R-:W-:Y:S02]  /*10720*/  LOP3.LUT R25, R25, 0xffff0000, RZ, 0xc0, !PT ;  /* 0xffff000019197812 */ /* 0x000fe400078ec0ff */
[----:B------:R-:W-:-:S02]  /*10730*/  LOP3.LUT R27, R27, 0xffff0000, RZ, 0xc0, !PT ;  /* 0xffff00001b1b7812 */ /* 0x000fc400078ec0ff */
[----:B------:R-:W0:Y:S02]  /*10740*/  LDS.128 R8, [R32+0x12400] ;  /* 0x0124000020087984 */ /* 0x000e240000000c00 */
[----:B0-----:R-:W-:Y:S01]  /*10750*/  SHF.L.U32 R38, R8, 0x10, RZ ;  /* 0x0000001008267819 */ /* 0x001fe200000006ff */
[----:B------:R-:W-:Y:S01]  /*10760*/  IMAD.U32 R40, R10, 0x10000, RZ ;  /* 0x000100000a287824 */ /* 0x000fe200078e00ff */
[----:B------:R-:W-:Y:S01]  /*10770*/  LOP3.LUT R8, R8, 0xffff0000, RZ, 0xc0, !PT ;  /* 0xffff000008087812 */ /* 0x000fe200078ec0ff */
[----:B------:R-:W-:Y:S01]  /*10780*/  IMAD.U32 R39, R9, 0x10000, RZ ;  /* 0x0001000009277824 */ /* 0x000fe200078e00ff */
[----:B------:R-:W-:Y:S01]  /*10790*/  LOP3.LUT R10, R10, 0xffff0000, RZ, 0xc0, !PT ;  /* 0xffff00000a0a7812 */ /* 0x000fe200078ec0ff */
[-C--:B------:R-:W-:Y:S01]  /*107a0*/  FMUL.FTZ R44, R45, R38.reuse ;  /* 0x000000262d2c7220 */ /* 0x080fe20000410000 */
[----:B------:R-:W-:Y:S01]  /*107b0*/  FMUL.FTZ R38, R43, R38 ;  /* 0x000000262b267220 */ /* 0x000fe20000410000 */
[----:B------:R-:W-:Y:S01]  /*107c0*/  IMAD.U32 R42, R11, 0x10000, RZ ;  /* 0x000100000b2a7824 */ /* 0x000fe200078e00ff */
[----:B------:R-:W-:Y:S01]  /*107d0*/  LOP3.LUT R9, R9, 0xffff0000, RZ, 0xc0, !PT ;  /* 0xffff000009097812 */ /* 0x000fe200078ec0ff */
[----:B------:R-:W-:Y:S01]  /*107e0*/  FMUL.FTZ R49, R26, R10 ;  /* 0x0000000a1a317220 */ /* 0x000fe20000410000 */
[----:B------:R-:W-:Y:S01]  /*107f0*/  LOP3.LUT R11, R11, 0xffff0000, RZ, 0xc0, !PT ;  /* 0xffff00000b0b7812 */ /* 0x000fe200078ec0ff */
[----:B--2---:R-:W0:Y:S02]  /*10800*/  LDS.128 R4, [R50] ;  /* 0x0000000032047984 */ /* 0x004e240000000c00 */
[C---:B0-----:R-:W-:Y:S01]  /*10810*/  IMAD.U32 R33, R4.reuse, 0x10000, RZ ;  /* 0x0001000004217824 */ /* 0x041fe200078e00ff */
[----:B------:R-:W-:Y:S01]  /*10820*/  LOP3.LUT R4, R4, 0xffff0000, RZ, 0xc0, !PT ;  /* 0xffff000004047812 */ /* 0x000fe200078ec0ff */
[C---:B------:R-:W-:Y:S01]  /*10830*/  IMAD.U32 R35, R6.reuse, 0x10000, RZ ;  /* 0x0001000006237824 */ /* 0x040fe200078e00ff */
[----:B------:R-:W-:Y:S01]  /*10840*/  LOP3.LUT R6, R6, 0xffff0000, RZ, 0xc0, !PT ;  /* 0xffff000006067812 */ /* 0x000fe200078ec0ff */
[-C--:B------:R-:W-:Y:S01]  /*10850*/  FFMA.FTZ R44, R43, R33.reuse, -R44 ;  /* 0x000000212b2c7223 */ /* 0x080fe2000001082c */
[----:B------:R-:W-:Y:S01]  /*10860*/  FFMA.FTZ R38, R45, R33, R38 ;  /* 0x000000212d267223 */ /* 0x000fe20000010026 */
[-C--:B------:R-:W-:Y:S01]  /*10870*/  FMUL.FTZ R43, R46, R8.reuse ;  /* 0x000000082e2b7220 */ /* 0x080fe20000410000 */
[----:B------:R-:W-:Y:S01]  /*10880*/  FMUL.FTZ R33, R24, R8 ;  /* 0x0000000818217220 */ /* 0x000fe20000410000 */
[----:B------:R-:W-:-:S02]  /*10890*/  IMAD.U32 R34, R5, 0x10000, RZ ;  /* 0x0001000005227824 */ /* 0x000fc400078e00ff */
[-C--:B------:R-:W-:Y:S01]  /*108a0*/  FMUL.FTZ R45, R48, R39.reuse ;  /* 0x00000027302d7220 */ /* 0x080fe20000410000 */
[-C--:B------:R-:W-:Y:S01]  /*108b0*/  FFMA.FTZ R43, R24, R4.reuse, -R43 ;  /* 0x00000004182b7223 */ /* 0x080fe2000001082b */
[----:B------:R-:W-:Y:S01]  /*108c0*/  FFMA.FTZ R33, R46, R4, R33 ;  /* 0x000000042e217223 */ /* 0x000fe20000010021 */
[-C--:B------:R-:W-:Y:S01]  /*108d0*/  FMUL.FTZ R4, R53, R40.reuse ;  /* 0x0000002835047220 */ /* 0x080fe20000410000 */
[----:B------:R-:W-:Y:S02]  /*108e0*/  IMAD.U32 R37, R7, 0x10000, RZ ;  /* 0x0001000007257824 */ /* 0x000fe400078e00ff */
[C---:B------:R-:W-:Y:S01]  /*108f0*/  FMUL.FTZ R40, R47.reuse, R40 ;  /* 0x000000282f287220 */ /* 0x040fe20000410000 */
[----:B------:R-:W-:Y:S01]  /*10900*/  FMUL.FTZ R39, R28, R39 ;  /* 0x000000271c277220 */ /* 0x000fe20000410000 */
[----:B------:R-:W-:Y:S01]  /*10910*/  FFMA.FTZ R8, R47, R35, -R4 ;  /* 0x000000232f087223 */ /* 0x000fe20000010804 */
[----:B------:R-:W-:Y:S01]  /*10920*/  FMUL.FTZ R4, R55, R42 ;  /* 0x0000002a37047220 */ /* 0x000fe20000410000 */
[----:B------:R-:W-:Y:S01]  /*10930*/  FMUL.FTZ R47, R30, R10 ;  /* 0x0000000a1e2f7220 */ /* 0x000fe20000410000 */
[----:B------:R-:W-:Y:S01]  /*10940*/  FFMA.FTZ R45, R28, R34, -R45 ;  /* 0x000000221c2d7223 */ /* 0x000fe2000001082d */
[----:B------:R-:W-:Y:S01]  /*10950*/  LOP3.LUT R5, R5, 0xffff0000, RZ, 0xc0, !PT ;  /* 0xffff000005057812 */ /* 0x000fe200078ec0ff */
[----:B------:R-:W-:Y:S01]  /*10960*/  FFMA.FTZ R49, R30, R6, R49 ;  /* 0x000000061e317223 */ /* 0x000fe20000010031 */
[----:B------:R-:W-:Y:S01]  /*10970*/  LOP3.LUT R7, R7, 0xffff0000, RZ, 0xc0, !PT ;  /* 0xffff000007077812 */ /* 0x000fe200078ec0ff */
[----:B------:R-:W-:Y:S01]  /*10980*/  FFMA.FTZ R28, R51, R37, -R4 ;  /* 0x00000025331c7223 */ /* 0x000fe20000010804 */
[----:B------:R-:W-:Y:S01]  /*10990*/  FFMA.FTZ R39, R48, R34, R39 ;  /* 0x0000002230277223 */ /* 0x000fe20000010027 */
[----:B------:R-:W-:Y:S01]  /*109a0*/  FFMA.FTZ R47, R26, R6, -R47 ;  /* 0x000000061a2f7223 */ /* 0x000fe2000001082f */
[----:B------:R-:W-:Y:S01]  /*109b0*/  FMUL.FTZ R4, R29, R9 ;  /* 0x000000091d047220 */ /* 0x000fe20000410000 */
        /* <DEDUP_REMOVED lines=20> */
.L_x_3911:
[----:B------:R-:W-:Y:S05]  /*10b00*/  BSYNC B1 ;  /* 0x0000000000017941 */ /* 0x000fea0003800000 */
.L_x_3910:
[----:B------:R-:W-:Y:S05]  /*10b10*/  @P2 BRA `(.L_x_3886) ;  /* 0x00000004005c2947 */ /* 0x000fea0003800000 */
[----:B------:R-:W0:Y:S01]  /*10b20*/  LDL R43, [R1+0x60] ;  /* 0x00006000012b7983 */ /* 0x000e220000100800 */
[----:B------:R-:W-:Y:S01]  /*10b30*/  LEA.HI R41, R41, R197, RZ, 0x1d ;  /* 0x000000c529297211 */ /* 0x000fe200078fe8ff */
[----:B------:R-:W-:Y:S01]  /*10b40*/  IMAD.U32 R35, R14, 0x10000, RZ ;  /* 0x000100000e237824 */ /* 0x000fe200078e00ff */
[----:B------:R-:W-:Y:S01]  /*10b50*/  SHF.L.U32 R33, R0, 0x10, RZ ;  /* 0x0000001000217819 */ /* 0x000fe200000006ff */
[----:B-1----:R-:W-:Y:S01]  /*10b60*/  IMAD.U32 R42, R15, 0x10000, RZ ;  /* 0x000100000f2a7824 */ /* 0x002fe200078e00ff */
[----:B--2---:R-:W-:Y:S01]  /*10b70*/  SHF.R.S32.HI R6, RZ, 0x1f, R41 ;  /* 0x0000001fff067819 */ /* 0x004fe20000011429 */
[----:B------:R-:W-:Y:S01]  /*10b80*/  IMAD.SHL.U32 R4, R41, 0x8, RZ ;  /* 0x0000000829047824 */ /* 0x000fe200078e00ff */
[----:B------:R-:W-:Y:S01]  /*10b90*/  LOP3.LUT R40, R14, 0xffff0000, RZ, 0xc0, !PT ;  /* 0xffff00000e287812 */ /* 0x000fe200078ec0ff */
[----:B------:R-:W-:Y:S01]  /*10ba0*/  IMAD.U32 R38, R3, 0x10000, RZ ;  /* 0x0001000003267824 */ /* 0x000fe200078e00ff */
[----:B------:R-:W-:Y:S01]  /*10bb0*/  LEA.HI R6, R6, R41, RZ, 0x3 ;  /* 0x0000002906067211 */ /* 0x000fe200078f18ff */
[----:B------:R-:W-:Y:S01]  /*10bc0*/  IMAD.U32 R39, R20, 0x10000, RZ ;  /* 0x0001000014277824 */ /* 0x000fe200078e00ff */
[----:B------:R-:W-:Y:S01]  /*10bd0*/  LOP3.LUT R4, R203, 0x38, R4, 0xf8, !PT ;  /* 0x00000038cb047812 */ /* 0x000fe200078ef804 */
[----:B------:R-:W-:Y:S01]  /*10be0*/  IMAD.U32 R37, R12, 0x10000, RZ ;  /* 0x000100000c257824 */ /* 0x000fe200078e00ff */
[----:B------:R-:W-:Y:S01]  /*10bf0*/  LOP3.LUT R0, R0, 0xffff0000, RZ, 0xc0, !PT ;  /* 0xffff000000007812 */ /* 0x000fe200078ec0ff */
[----:B------:R-:W-:Y:S01]  /*10c00*/  IMAD.SHL.U32 R6, R6, 0x400, RZ ;  /* 0x0000040006067824 */ /* 0x000fe200078e00ff */
[----:B------:R-:W-:-:S02]  /*10c10*/  LOP3.LUT R4, R4, R59, RZ, 0x3c, !PT ;  /* 0x0000003b04047212 */ /* 0x000fc400078e3cff */
[----:B------:R-:W-:Y:S02]  /*10c20*/  LOP3.LUT R12, R12, 0xffff0000, RZ, 0xc0, !PT ;  /* 0xffff00000c0c7812 */ /* 0x000fe400078ec0ff */
[----:B------:R-:W-:Y:S02]  /*10c30*/  LOP3.LUT R6, R6, 0x7fffe000, RZ, 0xc0, !PT ;  /* 0x7fffe00006067812 */ /* 0x000fe400078ec0ff */
[----:B------:R-:W-:Y:S02]  /*10c40*/  LOP3.LUT R20, R20, 0xffff0000, RZ, 0xc0, !PT ;  /* 0xffff000014147812 */ /* 0x000fe400078ec0ff */
[----:B------:R-:W-:Y:S02]  /*10c50*/  IADD3 R9, R4, R6, R219 ;  /* 0x0000000604097210 */ /* 0x000fe40007ffe0db */
[----:B------:R-:W-:Y:S02]  /*10c60*/  LOP3.LUT R15, R15, 0xffff0000, RZ, 0xc0, !PT ;  /* 0xffff00000f0f7812 */ /* 0x000fe400078ec0ff */
[----:B------:R-:W-:Y:S01]  /*10c70*/  LOP3.LUT R3, R3, 0xffff0000, RZ, 0xc0, !PT ;  /* 0xffff000003037812 */ /* 0x000fe200078ec0ff */
[----:B------:R-:W-:-:S05]  /*10c80*/  IMAD R24, R9, 0x2, R2 ;  /* 0x0000000209187824 */ /* 0x000fca00078e0202 */
[----:B------:R-:W1:Y:S02]  /*10c90*/  LDS.128 R8, [R24+0x12400] ;  /* 0x0124000018087984 */ /* 0x000e640000000c00 */
[C---:B-1----:R-:W-:Y:S01]  /*10ca0*/  IMAD.U32 R29, R8.reuse, 0x10000, RZ ;  /* 0x00010000081d7824 */ /* 0x042fe200078e00ff */
[----:B------:R-:W-:Y:S01]  /*10cb0*/  LOP3.LUT R8, R8, 0xffff0000, RZ, 0xc0, !PT ;  /* 0xffff000008087812 */ /* 0x000fe200078ec0ff */
[C---:B------:R-:W-:Y:S01]  /*10cc0*/  IMAD.U32 R30, R9.reuse, 0x10000, RZ ;  /* 0x00010000091e7824 */ /* 0x040fe200078e00ff */
[----:B------:R-:W-:Y:S01]  /*10cd0*/  LOP3.LUT R9, R9, 0xffff0000, RZ, 0xc0, !PT ;  /* 0xffff000009097812 */ /* 0x000fe200078ec0ff */
[-C--:B------:R-:W-:Y:S01]  /*10ce0*/  FMUL.FTZ R34, R35, R29.reuse ;  /* 0x0000001d23227220 */ /* 0x080fe20000410000 */
[----:B------:R-:W-:Y:S01]  /*10cf0*/  FMUL.FTZ R14, R33, R29 ;  /* 0x0000001d210e7220 */ /* 0x000fe20000410000 */
[-C--:B------:R-:W-:Y:S01]  /*10d00*/  FMUL.FTZ R29, R40, R8.reuse ;  /* 0x00000008281d7220 */ /* 0x080fe20000410000 */
[C---:B------:R-:W-:Y:S01]  /*10d10*/  IMAD.U32 R31, R10.reuse, 0x10000, RZ ;  /* 0x000100000a1f7824 */ /* 0x040fe200078e00ff */
[----:B------:R-:W-:Y:S01]  /*10d20*/  LOP3.LUT R10, R10, 0xffff0000, RZ, 0xc0, !PT ;  /* 0xffff00000a0a7812 */ /* 0x000fe200078ec0ff */
[C---:B------:R-:W-:Y:S01]  /*10d30*/  IMAD.U32 R32, R11.reuse, 0x10000, RZ ;  /* 0x000100000b207824 */ /* 0x040fe200078e00ff */
[----:B------:R-:W-:Y:S01]  /*10d40*/  LOP3.LUT R11, R11, 0xffff0000, RZ, 0xc0, !PT ;  /* 0xffff00000b0b7812 */ /* 0x000fe200078ec0ff */
[----:B0-----:R-:W0:Y:S02]  /*10d50*/  LDS.128 R4, [R43] ;  /* 0x000000002b047984 */ /* 0x001e240000000c00 */
[C---:B0-----:R-:W-:Y:S01]  /*10d60*/  IMAD.U32 R25, R4.reuse, 0x10000, RZ ;  /* 0x0001000004197824 */ /* 0x041fe200078e00ff */
[----:B------:R-:W-:Y:S01]  /*10d70*/  LOP3.LUT R4, R4, 0xffff0000, RZ, 0xc0, !PT ;  /* 0xffff000004047812 */ /* 0x000fe200078ec0ff */
[C---:B------:R-:W-:Y:S01]  /*10d80*/  IMAD.U32 R26, R5.reuse, 0x10000, RZ ;  /* 0x00010000051a7824 */ /* 0x040fe200078e00ff */
[----:B------:R-:W-:Y:S01]  /*10d90*/  LOP3.LUT R5, R5, 0xffff0000, RZ, 0xc0, !PT ;  /* 0xffff000005057812 */ /* 0x000fe200078ec0ff */
[-C--:B------:R-:W-:Y:S01]  /*10da0*/  FFMA.FTZ R34, R33, R25.reuse, -R34 ;  /* 0x0000001921227223 */ /* 0x080fe20000010822 */
[----:B------:R-:W-:Y:S01]  /*10db0*/  FFMA.FTZ R14, R35, R25, R14 ;  /* 0x00000019230e7223 */ /* 0x000fe2000001000e */
[C---:B------:R-:W-:Y:S01]  /*10dc0*/  FMUL.FTZ R25, R0.reuse, R8 ;  /* 0x0000000800197220 */ /* 0x040fe20000410000 */
[----:B------:R-:W-:Y:S01]  /*10dd0*/  FFMA.FTZ R29, R0, R4, -R29 ;  /* 0x00000004001d7223 */ /* 0x000fe2000001081d */
[-C--:B------:R-:W-:Y:S01]  /*10de0*/  FMUL.FTZ R33, R42, R30.reuse ;  /* 0x0000001e2a217220 */ /* 0x080fe20000410000 */
[----:B------:R-:W-:Y:S01]  /*10df0*/  FMUL.FTZ R35, R38, R30 ;  /* 0x0000001e26237220 */ /* 0x000fe20000410000 */
[----:B------:R-:W-:-:S02]  /*10e00*/  IMAD.U32 R27, R6, 0x10000, RZ ;  /* 0x00010000061b7824 */ /* 0x000fc400078e00ff */
[-C--:B------:R-:W-:Y:S01]  /*10e10*/  FMUL.FTZ R0, R39, R31.reuse ;  /* 0x0000001f27007220 */ /* 0x080fe20000410000 */
[----:B------:R-:W-:Y:S01]  /*10e20*/  FFMA.FTZ R25, R40, R4, R25 ;  /* 0x0000000428197223 */ /* 0x000fe20000010019 */
[-C--:B------:R-:W-:Y:S01]  /*10e30*/  FFMA.FTZ R33, R38, R26.reuse, -R33 ;  /* 0x0000001a26217223 */ /* 0x080fe20000010821 */
[----:B------:R-:W-:Y:S01]  /*10e40*/  FFMA.FTZ R35, R42, R26, R35 ;  /* 0x0000001a2a237223 */ /* 0x000fe20000010023 */
[C---:B------:R-:W-:Y:S01]  /*10e50*/  FMUL.FTZ R4, R37.reuse, R31 ;  /* 0x0000001f25047220 */ /* 0x040fe20000410000 */
[-C--:B------:R-:W-:Y:S01]  /*10e60*/  FFMA.FTZ R8, R37, R27.reuse, -R0 ;  /* 0x0000001b25087223 */ /* 0x080fe20000010800 */
[----:B------:R-:W-:Y:S02]  /*10e70*/  IMAD.U32 R26, R21, 0x10000, RZ ;  /* 0x00010000151a7824 */ /* 0x000fe400078e00ff */
[-C--:B------:R-:W-:Y:S01]  /*10e80*/  FMUL.FTZ R31, R20, R10.reuse ;  /* 0x0000000a141f7220 */ /* 0x080fe20000410000 */
[----:B------:R-:W-:Y:S02]  /*10e90*/  IMAD.U32 R0, R13, 0x10000, RZ ;  /* 0x000100000d007824 */ /* 0x000fe400078e00ff */
[----:B------:R-:W-:Y:S01]  /*10ea0*/  FMUL.FTZ R37, R12, R10 ;  /* 0x0000000a0c257220 */ /* 0x000fe20000410000 */
[----:B------:R-:W-:Y:S01]  /*10eb0*/  LOP3.LUT R6, R6, 0xffff0000, RZ, 0xc0, !PT ;  /* 0xffff000006067812 */ /* 0x000fe200078ec0ff */
[----:B------:R-:W-:Y:S01]  /*10ec0*/  FFMA.FTZ R10, R39, R27, R4 ;  /* 0x0000001b270a7223 */ /* 0x000fe20000010004 */
[----:B------:R-:W-:-:S02]  /*10ed0*/  IMAD.U32 R28, R7, 0x10000, RZ ;  /* 0x00010000071c7824 */ /* 0x000fc400078e00ff */
[-C--:B------:R-:W-:Y:S01]  /*10ee0*/  FMUL.FTZ R27, R26, R32.reuse ;  /* 0x000000201a1b7220 */ /* 0x080fe20000410000 */
[----:B------:R-:W-:Y:S01]  /*10ef0*/  LOP3.LUT R21, R21, 0xffff0000, RZ, 0xc0, !PT ;  /* 0xffff000015157812 */ /* 0x000fe200078ec0ff */
[----:B------:R-:W-:Y:S01]  /*10f00*/  FMUL.FTZ R39, R0, R32 ;  /* 0x0000002000277220 */ /* 0x000fe20000410000 */
[----:B------:R-:W-:Y:S01]  /*10f10*/  LOP3.LUT R13, R13, 0xffff0000, RZ, 0xc0, !PT ;  /* 0xffff00000d0d7812 */ /* 0x000fe200078ec0ff */
[-C--:B------:R-:W-:Y:S01]  /*10f20*/  FFMA.FTZ R31, R12, R6.reuse, -R31 ;  /* 0x000000060c1f7223 */ /* 0x080fe2000001081f */
[----:B------:R-:W-:Y:S01]  /*10f30*/  LOP3.LUT R7, R7, 0xffff0000, RZ, 0xc0, !PT ;  /* 0xffff000007077812 */ /* 0x000fe200078ec0ff */
[----:B------:R-:W-:Y:S01]  /*10f40*/  FFMA.FTZ R37, R20, R6, R37 ;  /* 0x0000000614257223 */ /* 0x000fe20000010025 */
        /* <DEDUP_REMOVED lines=20> */
.L_x_3886:
[----:B------:R-:W-:Y:S05]  /*11090*/  BSYNC B0 ;  /* 0x0000000000007941 */ /* 0x000fea0003800000 */
.L_x_3867:
[----:B------:R-:W-:Y:S01]  /*110a0*/  @!PT LDS RZ, [RZ] ;  /* 0x00000000fffff984 */ /* 0x000fe20000000800 */
[----:B------:R-:W-:Y:S01]  /*110b0*/  @!PT LDS RZ, [RZ] ;  /* 0x00000000fffff984 */ /* 0x000fe20000000800 */
[----:B------:R-:W-:Y:S01]  /*110c0*/  @!PT LDS RZ, [RZ] ;  /* 0x00000000fffff984 */ /* 0x000fe20000000800 */
[----:B------:R-:W-:Y:S01]  /*110d0*/  @!PT LDS RZ, [RZ] ;  /* 0x00000000fffff984 */ /* 0x000fe20000000800 */
[----:B------:R5:W-:Y:S06]  /*110e0*/  MEMBAR.ALL.CTA ;  /* 0x0000000000007992 */ /* 0x000bec0000008000 */
[----:B-----5:R-:W5:Y:S01]  /*110f0*/  FENCE.VIEW.ASYNC.S ;  /* 0x00000000000073c6 */ /* 0x020f620000000000 */
[----:B------:R-:W-:Y:S05]  /*11100*/  WARPSYNC.ALL ;  /* 0x0000000000007948 */ /* 0x000fea0003800000 */
[----:B-----5:R-:W-:Y:S06]  /*11110*/  BAR.SYNC.DEFER_BLOCKING 0xd, 0x100 ;  /* 0x0344000000007b1d */ /* 0x020fec0000010000 */
.L_x_3865:
[----:B------:R-:W-:-:S05]  /*11120*/  IMAD.U32 R0, RZ, RZ, UR59 ;  /* 0x0000003bff007e24 */ /* 0x000fca000f8e00ff */
[----:B------:R-:W-:-:S13]  /*11130*/  ISETP.NE.AND P0, PT, R0, 0x3, PT ;  /* 0x000000030000780c */ /* 0x000fda0003f05270 */
[----:B------:R-:W-:Y:S05]  /*11140*/  @!P0 BRA `(.L_x_3912) ;  /* 0x0000000000048947 */ /* 0x000fea0003800000 */
[----:B------:R-:W-:Y:S01]  /*11150*/  BPT.TRAP 0x1 ;  /* 0x000000040000795c */ /* 0x000fe20000300000 */
.L_x_3912:
[----:B01----:R-:W-:Y:S01]  /*11160*/  IMAD R3, R209, 0x8, R2 ;  /* 0x00000008d1037824 */ /* 0x003fe200078e0202 */
[----:B------:R-:W-:-:S04]  /*11170*/  SHF.L.U32 R0, R220, 0x1f, RZ ;  /* 0x0000001fdc007819 */ /* 0x000fc800000006ff */
[----:B------:R0:W1:Y:S01]  /*11180*/  SYNCS.PHASECHK.TRANS64.TRYWAIT P1, [R3+URZ+0x30830], R0 ;  /* 0x03083000030075a7 */ /* 0x000062000802017f */
[----:B------:R-:W-:Y:S05]  /*11190*/  @!P0 BRA `(.L_x_3913) ;  /* 0x0000000000048947 */ /* 0x000fea0003800000 */
[----:B------:R-:W-:Y:S01]  /*111a0*/  BPT.TRAP 0x1 ;  /* 0x000000040000795c */ /* 0x000fe20000300000 */
.L_x_3913:
[----:B------:R-:W-:Y:S01]  /*111b0*/  MOV R119, RZ ;  /* 0x000000ff00777202 */ /* 0x000fe20000000f00 */
[----:B-1----:R-:W-:Y:S06]  /*111c0*/  @P1 BRA `(.L_x_3914) ;  /* 0x0000000000081947 */ /* 0x002fec0003800000 */
[----:B------:R-:W1:Y:S02]  /*111d0*/  SYNCS.PHASECHK.TRANS64.TRYWAIT P1, [R3+URZ+0x30830], R0 ;  /* 0x03083000030075a7 */ /* 0x000e64000802017f */
[----:B-1----:R-:W-:Y:S05]  /*111e0*/  @!P1 BRA `(.L_x_3915) ;  /* 0x00000104009c9947 */ /* 0x002fea0003800000 */
.L_x_3914:
[----:B------:R-:W-:Y:S05]  /*111f0*/  WARPSYNC.ALL ;  /* 0x0000000000007948 */ /* 0x000fea0003800000 */
[----:B01----:R-:W-:Y:S01]  /*11200*/  VIADD R0, R2, 0x1e400 ;  /* 0x0001e40002007836 */ /* 0x003fe20000000000 */
[----:B------:R-:W-:Y:S01]  /*11210*/  R2UR UR4, R36 ;  /* 0x00000000240472ca */ /* 0x000fe200000e0000 */
[----:B--234-:R-:W-:Y:S01]  /*11220*/  IMAD.MOV.U32 R5, RZ, RZ, 0x40000040 ;  /* 0x40000040ff057424 */ /* 0x01cfe200078e00ff */
[----:B------:R-:W-:Y:S01]  /*11230*/  WARPGROUP.ARRIVE ;  /* 0x00000000000079c5 */ /* 0x000fe20000000000 */
[----:B------:R-:W-:Y:S01]  /*11240*/  UMOV UR9, 0x40000040 ;  /* 0x4000004000097882 */ /* 0x000fe20000000000 */
[----:B------:R-:W-:Y:S01]  /*11250*/  SHF.R.U32.HI R0, RZ, 0x4, R0 ;  /* 0x00000004ff007819 */ /* 0x000fe20000011600 */
[----:B------:R-:W-:Y:S01]  /*11260*/  IMAD.MOV.U32 R7, RZ, RZ, 0x40000040 ;  /* 0x40000040ff077424 */ /* 0x000fe200078e00ff */
[----:B------:R-:W-:Y:S01]  /*11270*/  R2UR UR11, R5 ;  /* 0x00000000050b72ca */ /* 0x000fe200000e0000 */
[----:B------:R-:W-:Y:S01]  /*11280*/  IMAD.U32 R9, RZ, RZ, UR9 ;  /* 0x00000009ff097e24 */ /* 0x000fe2000f8e00ff */
[----:B------:R-:W-:Y:S01]  /*11290*/  LOP3.LUT R0, R0, 0x3fff, RZ, 0xc0, !PT ;  /* 0x00003fff00007812 */ /* 0x000fe200078ec0ff */
[----:B------:R-:W-:Y:S01]  /*112a0*/  UMOV UR53, 0x40000040 ;  /* 0x4000004000357882 */ /* 0x000fe20000000000 */
[----:B------:R-:W-:Y:S01]  /*112b0*/  UMOV UR49, 0x40000040 ;  /* 0x4000004000317882 */ /* 0x000fe20000000000 */
[----:B------:R-:W-:Y:S01]  /*112c0*/  UMOV UR45, 0x40000040 ;  /* 0x40000040002d7882 */ /* 0x000fe20000000000 */
[----:B------:R-:W-:Y:S01]  /*112d0*/  LOP3.LUT R221, R0, 0x10000, RZ, 0xfc, !PT ;  /* 0x0001000000dd7812 */ /* 0x000fe200078efcff */
[----:B------:R-:W-:Y:S01]  /*112e0*/  ULOP3.LUT UR4, UR4, 0x10000, URZ, 0xfc, !UPT ;  /* 0x0001000004047892 */ /* 0x000fe2000f8efc3f */
[----:B------:R-:W-:Y:S01]  /*112f0*/  IMAD.MOV.U32 R5, RZ, RZ, 0x40000040 ;  /* 0x40000040ff057424 */ /* 0x000fe200078e00ff */
[----:B------:R-:W-:Y:S01]  /*11300*/  UMOV UR41, 0x40000040 ;  /* 0x4000004000297882 */ /* 0x000fe20000000000 */
[----:B------:R-:W-:Y:S01]  /*11310*/  UMOV UR37, 0x40000040 ;  /* 0x4000004000257882 */ /* 0x000fe20000000000 */
[----:B------:R-:W-:Y:S01]  /*11320*/  IMAD R4, R209, 0x900, R221 ;  /* 0x00000900d1047824 */ /* 0x000fe200078e02dd */
[----:B------:R-:W-:Y:S01]  /*11330*/  UIADD3 UR5, UR4, 0x2, URZ ;  /* 0x0000000204057890 */ /* 0x000fe2000fffe03f */
[----:B------:R-:W-:Y:S01]  /*11340*/  R2UR UR39, R5 ;  /* 0x00000000052772ca */ /* 0x000fe200000e0000 */
[----:B------:R-:W-:Y:S01]  /*11350*/  UMOV UR8, UR4 ;  /* 0x0000000400087c82 */ /* 0x000fe20008000000 */
[C---:B------:R-:W-:Y:S01]  /*11360*/  VIADD R6, R4.reuse, 0x2 ;  /* 0x0000000204067836 */ /* 0x040fe20000000000 */
[----:B------:R-:W-:Y:S01]  /*11370*/  R2UR UR10, R4 ;  /* 0x00000000040a72ca */ /* 0x000fe200000e0000 */
[----:B------:R-:W-:Y:S01]  /*11380*/  IMAD.U32 R8, RZ, RZ, UR8 ;  /* 0x00000008ff087e24 */ /* 0x000fe2000f8e00ff */
[----:B------:R-:W-:-:S02]  /*11390*/  UIADD3 UR52, UR4, 0x406, URZ ;  /* 0x0000040604347890 */ /* 0x000fc4000fffe03f */
[----:B------:R-:W-:Y:S02]  /*113a0*/  UIADD3 UR48, UR4, 0x800, URZ ;  /* 0x0000080004307890 */ /* 0x000fe4000fffe03f */
[----:B------:R0:W-:Y:S01]  /*113b0*/  STL.64 [R1+0x38], R8 ;  /* 0x0000380801007387 */ /* 0x0001e20000100a00 */
[----:B------:R-:W-:Y:S02]  /*113c0*/  UIADD3 UR44, UR4, 0x802, URZ ;  /* 0x00000802042c7890 */ /* 0x000fe4000fffe03f */
[----:B------:R-:W-:Y:S02]  /*113d0*/  UIADD3 UR40, UR4, 0x804, URZ ;  /* 0x0000080404287890 */ /* 0x000fe4000fffe03f */
[----:B------:R-:W-:Y:S02]  /*113e0*/  UIADD3 UR36, UR4, 0x806, URZ ;  /* 0x0000080604247890 */ /* 0x000fe4000fffe03f */
[----:B------:R-:W-:Y:S01]  /*113f0*/  HGMMA.64x96x16.F32.BF16 R24, gdesc[UR8], RZ, !UPT, gsb0 ;  /* 0x01600000081879f0 */ /* 0x000fe2000c0018ff */
[----:B------:R-:W-:Y:S01]  /*11400*/  R2UR UR10, R6 ;  /* 0x00000000060a72ca */ /* 0x000fe200000e0000 */
[----:B------:R-:W-:Y:S01]  /*11410*/  UMOV UR8, UR5 ;  /* 0x0000000500087c82 */ /* 0x000fe20008000000 */
[----:B------:R-:W-:Y:S01]  /*11420*/  R2UR UR11, R7 ;  /* 0x00000000070b72ca */ /* 0x000fe200000e0000 */
[----:B------:R-:W-:Y:S01]  /*11430*/  UMOV UR9, 0x40000040 ;  /* 0x4000004000097882 */ /* 0x000fe20000000000 */
[----:B------:R-:W-:Y:S01]  /*11440*/  VIADD R6, R4, 0x4 ;  /* 0x0000000404067836 */ /* 0x000fe20000000000 */
[----:B------:R-:W-:Y:S01]  /*11450*/  UIADD3 UR5, UR4, 0x4, URZ ;  /* 0x0000000404057890 */ /* 0x000fe2000fffe03f */
[----:B------:R-:W-:-:S02]  /*11460*/  IMAD.MOV.U32 R7, RZ, RZ, 0x40000040 ;  /* 0x40000040ff077424 */ /* 0x000fc400078e00ff */
[----:B0-----:R-:W-:Y:S02]  /*11470*/  IMAD.U32 R8, RZ, RZ, UR8 ;  /* 0x00000008ff087e24 */ /* 0x001fe4000f8e00ff */
[----:B------:R-:W-:-:S05]  /*11480*/  IMAD.U32 R9, RZ, RZ, UR9 ;  /* 0x00000009ff097e24 */ /* 0x000fca000f8e00ff */
[----:B------:R0:W-:Y:S01]  /*11490*/  STL.64 [R1+0x30], R8 ;  /* 0x0000300801007387 */ /* 0x0001e20000100a00 */
[----:B------:R-:W-:Y:S02]  /*114a0*/  WARPGROUP.DEPBAR.LE gsb0, 0x0 ;  /* 0x00008000000079c5 */ /* 0x000fe40000010000 */
[----:B------:R-:W-:-:S06]  /*114b0*/  WARPGROUP.ARRIVE ;  /* 0x00000000000079c5 */ /* 0x000fcc0000000000 */
[----:B------:R-:W-:Y:S01]  /*114c0*/  HGMMA.64x96x16.F32.BF16 R24, gdesc[UR8], R24, gsb0 ;  /* 0x01600000081879f0 */ /* 0x000fe20008001818 */
[----:B------:R-:W-:Y:S01]  /*114d0*/  R2UR UR10, R6 ;  /* 0x00000000060a72ca */ /* 0x000fe200000e0000 */
[----:B------:R-:W-:Y:S01]  /*114e0*/  UMOV UR8, UR5 ;  /* 0x0000000500087c82 */ /* 0x000fe20008000000 */
[----:B------:R-:W-:Y:S01]  /*114f0*/  R2UR UR11, R7 ;  /* 0x00000000070b72ca */ /* 0x000fe200000e0000 */
[----:B------:R-:W-:Y:S01]  /*11500*/  UMOV UR9, 0x40000040 ;  /* 0x4000004000097882 */ /* 0x000fe20000000000 */
[----:B------:R-:W-:Y:S01]  /*11510*/  VIADD R6, R4, 0x6 ;  /* 0x0000000604067836 */ /* 0x000fe20000000000 */
[----:B------:R-:W-:Y:S01]  /*11520*/  UIADD3 UR5, UR4, 0x6, URZ ;  /* 0x0000000604057890 */ /* 0x000fe2000fffe03f */
[----:B------:R-:W-:Y:S01]  /*11530*/  IMAD.MOV.U32 R7, RZ, RZ, 0x40000040 ;  /* 0x40000040ff077424 */ /* 0x000fe200078e00ff */
[----:B0-----:R-:W-:Y:S01]  /*11540*/  MOV R8, UR8 ;  /* 0x0000000800087c02 */ /* 0x001fe20008000f00 */
        /* <DEDUP_REMOVED lines=11> */
[----:B------:R-:W-:Y:S02]  /*11600*/  IMAD.MOV.U32 R7, RZ, RZ, 0x40000040 ;  /* 0x40000040ff077424 */ /* 0x000fe400078e00ff */
        /* <DEDUP_REMOVED lines=11> */
[----:B------:R-:W-:Y:S01]  /*116c0*/  MOV R7, 0x40000040 ;  /* 0x4000004000077802 */ /* 0x000fe20000000f00 */
[----:B------:R-:W-:Y:S01]  /*116d0*/  UIADD3 UR5, UR4, 0x402, URZ ;  /* 0x0000040204057890 */ /* 0x000fe2000fffe03f */
        /* <DEDUP_REMOVED lines=23> */
[----:B------:R-:W-:Y:S02]  /*11850*/  VIADD R6, R4, 0x306 ;  /* 0x0000030604067836 */ /* 0x000fe40000000000 */
[----:B------:R-:W-:Y:S02]  /*11860*/  IMAD.MOV.U32 R7, RZ, RZ, 0x40000040 ;  /* 0x40000040ff077424 */ /* 0x000fe400078e00ff */
[----:B0-----:R-:W-:Y:S01]  /*11870*/  IMAD.U32 R8, RZ, RZ, UR8 ;  /* 0x00000008ff087e24 */ /* 0x001fe2000f8e00ff */
[----:B------:R-:W-:Y:S01]  /*11880*/  R2UR UR54, R6 ;  /* 0x00000000063672ca */ /* 0x000fe200000e0000 */
[----:B------:R-:W-:Y:S01]  /*11890*/  VIADD R6, R4, 0x600 ;  /* 0x0000060004067836 */ /* 0x000fe20000000000 */
[----:B------:R-:W-:Y:S01]  /*118a0*/  R2UR UR55, R7 ;  /* 0x00000000073772ca */ /* 0x000fe200000e0000 */
[----:B------:R-:W-:-:S02]  /*118b0*/  IMAD.MOV.U32 R7, RZ, RZ, 0x40000040 ;  /* 0x40000040ff077424 */ /* 0x000fc400078e00ff */
[----:B------:R-:W-:Y:S01]  /*118c0*/  IMAD.U32 R9, RZ, RZ, UR9 ;  /* 0x00000009ff097e24 */ /* 0x000fe2000f8e00ff */
[----:B------:R-:W-:Y:S02]  /*118d0*/  R2UR UR50, R6 ;  /* 0x00000000063272ca */ /* 0x000fe400000e0000 */
[----:B------:R-:W-:Y:S01]  /*118e0*/  R2UR UR51, R7 ;  /* 0x00000000073372ca */ /* 0x000fe200000e0000 */
[----:B------:R-:W-:Y:S01]  /*118f0*/  IMAD.MOV.U32 R7, RZ, RZ, 0x40000040 ;  /* 0x40000040ff077424 */ /* 0x000fe200078e00ff */
[----:B------:R-:W-:Y:S01]  /*11900*/  IADD3 R6, R4, 0x602, RZ ;  /* 0x0000060204067810 */ /* 0x000fe20007ffe0ff */
[----:B------:R0:W-:Y:S03]  /*11910*/  STL.64 [R1+0x8], R8 ;  /* 0x0000080801007387 */ /* 0x0001e60000100a00 */
[----:B------:R-:W-:Y:S01]  /*11920*/  R2UR UR46, R6 ;  /* 0x00000000062e72ca */ /* 0x000fe200000e0000 */
[----:B------:R-:W-:Y:S01]  /*11930*/  VIADD R6, R4, 0x604 ;  /* 0x0000060404067836 */ /* 0x000fe20000000000 */
[----:B------:R-:W-:Y:S01]  /*11940*/  R2UR UR47, R7 ;  /* 0x00000000072f72ca */ /* 0x000fe200000e0000 */
[----:B------:R-:W-:-:S02]  /*11950*/  IMAD.MOV.U32 R7, RZ, RZ, 0x40000040 ;  /* 0x40000040ff077424 */ /* 0x000fc400078e00ff */
[----:B------:R-:W-:Y:S01]  /*11960*/  VIADD R4, R4, 0x606 ;  /* 0x0000060604047836 */ /* 0x000fe20000000000 */
[----:B------:R-:W-:Y:S02]  /*11970*/  R2UR UR42, R6 ;  /* 0x00000000062a72ca */ /* 0x000fe400000e0000 */
[----:B------:R-:W-:Y:S02]  /*11980*/  R2UR UR43, R7 ;  /* 0x00000000072b72ca */ /* 0x000fe400000e0000 */
[----:B------:R-:W-:Y:S01]  /*11990*/  R2UR UR38, R4 ;  /* 0x00000000042672ca */ /* 0x000fe200000e0000 */
        /* <DEDUP_REMOVED lines=19> */
[----:B0-----:R-:W-:Y:S05]  /*11ad0*/  @!P0 BRA `(.L_x_3916) ;  /* 0x0000000000048947 */ /* 0x001fea0003800000 */
[----:B------:R-:W-:Y:S01]  /*11ae0*/  BPT.TRAP 0x1 ;  /* 0x000000040000795c */ /* 0x000fe20000300000 */
.L_x_3916:
[----:B------:R-:W2:Y:S01]  /*11af0*/  LDL R12, [R1+0x78] ;  /* 0x00007800010c7983 */ /* 0x000ea20000100800 */
[----:B------:R-:W-:Y:S01]  /*11b00*/  ULDC UR4, c[0x0][0x9d8] ;  /* 0x0002760000047ab9 */ /* 0x000fe20000000800 */
[----:B------:R-:W-:Y:S01]  /*11b10*/  ULDC UR5, c[0x0][0x988] ;  /* 0x0002620000057ab9 */ /* 0x000fe20000000800 */
        /* <DEDUP_REMOVED lines=48> */
[----:B------:R-:W-:Y:S01]  /*11e20*/  P2R R8, PR, RZ, 0x1 ;  /* 0x00000001ff087803 */ /* 0x000fe20000000000 */
[----:B------:R-:W-:Y:S01]  /*11e30*/  FMUL.FTZ R63, R63, UR4 ;  /* 0x000000043f3f7c20 */ /* 0x000fe20008410000 */
[----:B------:R-:W-:Y:S01]  /*11e40*/  FMUL.FTZ R66, R66, UR4 ;  /* 0x0000000442427c20 */ /* 0x000fe20008410000 */
[----:B------:R-:W-:Y:S01]  /*11e50*/  FMUL.FTZ R67, R67, UR4 ;  /* 0x0000000443437c20 */ /* 0x000fe20008410000 */
[----:B------:R-:W-:Y:S01]  /*11e60*/  FMUL.FTZ R70, R70, UR4 ;  /* 0x0000000446467c20 */ /* 0x000fe20008410000 */
[----:B------:R-:W-:Y:S01]  /*11e70*/  FMUL.FTZ R71, R71, UR4 ;  /* 0x0000000447477c20 */ /* 0x000fe20008410000 */
[----:B------:R-:W4:Y:S01]  /*11e80*/  MUFU.TANH R33, R33 ;  /* 0x0000002100217308 */ /* 0x000f220000002400 */
[----:B------:R-:W-:Y:S01]  /*11e90*/  VIADD R3, R3, 0x30840 ;  /* 0x0003084003037836 */ /* 0x000fe20000000000 */
[----:B------:R-:W-:Y:S01]  /*11ea0*/  ULDC UR38, c[0x0][0x9d8] ;  /* 0x0002760000267ab9 */ /* 0x000fe20000000800 */
[----:B------:R-:W-:Y:S01]  /*11eb0*/  ULDC UR39, c[0x0][0x988] ;  /* 0x0002620000277ab9 */ /* 0x000fe20000000800 */
[----:B------:R-:W-:Y:S01]  /*11ec0*/  BSSY B0, `(.L_x_3917) ;  /* 0x0000483000007945 */ /* 0x000fe20003800000 */
[-C--:B------:R-:W-:Y:S01]  /*11ed0*/  MOV R118, R119.reuse ;  /* 0x0000007700767202 */ /* 0x080fe20000000f00 */
[----:B------:R-:W-:Y:S01]  /*11ee0*/  IMAD.MOV.U32 R117, RZ, RZ, R119 ;  /* 0x000000ffff757224 */ /* 0x000fe200078e0077 */
[----:B------:R-:W-:Y:S01]  /*11ef0*/  PRMT R3, R222, 0x654, R3 ;  /* 0x00000654de037816 */ /* 0x000fe20000000003 */
[----:B------:R-:W4:Y:S01]  /*11f00*/  MUFU.TANH R6, R27 ;  /* 0x0000001b00067308 */ /* 0x000f220000002400 */
[--C-:B------:R-:W-:Y:S01]  /*11f10*/  IMAD.MOV.U32 R116, RZ, RZ, R119.reuse ;  /* 0x000000ffff747224 */ /* 0x100fe200078e0077 */
[-C--:B------:R-:W-:Y:S01]  /*11f20*/  MOV R107, R119.reuse ;  /* 0x00000077006b7202 */ /* 0x080fe20000000f00 */
[----:B------:R4:W-:Y:S01]  /*11f30*/  SYNCS.ARRIVE.TRANS64.RED.A1T0 RZ, [R3+URZ], RZ ;  /* 0x000000ff03ff79a7 */ /* 0x0009e2000810043f */
[--C-:B------:R-:W-:Y:S01]  /*11f40*/  IMAD.MOV.U32 R115, RZ, RZ, R119.reuse ;  /* 0x000000ffff737224 */ /* 0x100fe200078e0077 */
[-C--:B------:R-:W-:Y:S01]  /*11f50*/  MOV R96, R119.reuse ;  /* 0x0000007700607202 */ /* 0x080fe20000000f00 */
[--C-:B------:R-:W-:Y:S01]  /*11f60*/  IMAD.MOV.U32 R114, RZ, RZ, R119.reuse ;  /* 0x000000ffff727224 */ /* 0x100fe200078e0077 */
[----:B------:R-:W-:Y:S01]  /*11f70*/  MOV R74, R119 ;  /* 0x00000077004a7202 */ /* 0x000fe20000000f00 */
[----:B------:R-:W4:Y:S01]  /*11f80*/  MUFU.TANH R36, R36 ;  /* 0x0000002400247308 */ /* 0x000f220000002400 */
[----:B------:R-:W-:-:S02]  /*11f90*/  IMAD.MOV.U32 R113, RZ, RZ, R119 ;  /* 0x000000ffff717224 */ /* 0x000fc400078e0077 */
[--C-:B------:R-:W-:Y:S02]  /*11fa0*/  IMAD.MOV.U32 R112, RZ, RZ, R119.reuse ;  /* 0x000000ffff707224 */ /* 0x100fe400078e0077 */
[--C-:B------:R-:W-:Y:S02]  /*11fb0*/  IMAD.MOV.U32 R111, RZ, RZ, R119.reuse ;  /* 0x000000ffff6f7224 */ /* 0x100fe400078e0077 */
[--C-:B------:R-:W-:Y:S01]  /*11fc0*/  IMAD.MOV.U32 R110, RZ, RZ, R119.reuse ;  /* 0x000000ffff6e7224 */ /* 0x100fe200078e0077 */
[----:B------:R-:W4:Y:S01]  /*11fd0*/  MUFU.TANH R9, R30 ;  /* 0x0000001e00097308 */ /* 0x000f220000002400 */
[--C-:B------:R-:W-:Y:S02]  /*11fe0*/  IMAD.MOV.U32 R109, RZ, RZ, R119.reuse ;  /* 0x000000ffff6d7224 */ /* 0x100fe400078e0077 */
[--C-:B------:R-:W-:Y:S02]  /*11ff0*/  IMAD.MOV.U32 R108, RZ, RZ, R119.reuse ;  /* 0x000000ffff6c7224 */ /* 0x100fe400078e0077 */
[----:B------:R-:W-:-:S02]  /*12000*/  IMAD.MOV.U32 R106, RZ, RZ, R119 ;  /* 0x000000ffff6a7224 */ /* 0x000fc400078e0077 */
[--C-:B------:R-:W-:Y:S01]  /*12010*/  IMAD.MOV.U32 R105, RZ, RZ, R119.reuse ;  /* 0x000000ffff697224 */ /* 0x100fe200078e0077 */
[----:B------:R-:W4:Y:S01]  /*12020*/  MUFU.TANH R37, R37 ;  /* 0x0000002500257308 */ /* 0x000f220000002400 */
[--C-:B------:R-:W-:Y:S02]  /*12030*/  IMAD.MOV.U32 R104, RZ, RZ, R119.reuse ;  /* 0x000000ffff687224 */ /* 0x100fe400078e0077 */
[--C-:B------:R-:W-:Y:S02]  /*12040*/  IMAD.MOV.U32 R103, RZ, RZ, R119.reuse ;  /* 0x000000ffff677224 */ /* 0x100fe400078e0077 */
[--C-:B------:R-:W-:Y:S02]  /*12050*/  IMAD.MOV.U32 R102, RZ, RZ, R119.reuse ;  /* 0x000000ffff667224 */ /* 0x100fe400078e0077 */
[--C-:B------:R-:W-:Y:S01]  /*12060*/  IMAD.MOV.U32 R101, RZ, RZ, R119.reuse ;  /* 0x000000ffff657224 */ /* 0x100fe200078e0077 */
        /* <DEDUP_REMOVED lines=16> */
[----:B------:R-:W-:-:S07]  /*12170*/  IMAD.MOV.U32 R72, RZ, RZ, R119 ;  /* 0x000000ffff487224 */ /* 0x000fce00078e0077 */
[----:B------:R-:W-:Y:S08]  /*12180*/  MUFU.TANH R73, R59 ;  /* 0x0000003b00497308 */ /* 0x000ff00000002400 */
[----:B------:R-:W4:Y:S08]  /*12190*/  MUFU.TANH R15, R35 ;  /* 0x00000023000f7308 */ /* 0x000f300000002400 */
[----:B------:R-:W4:Y:S08]  /*121a0*/  MUFU.TANH R44, R44 ;  /* 0x0000002c002c7308 */ /* 0x000f300000002400 */
[----:B------:R-:W-:Y:S08]  /*121b0*/  MUFU.TANH R87, R65 ;  /* 0x0000004100577308 */ /* 0x000ff00000002400 */
[----:B------:R-:W4:Y:S08]  /*121c0*/  MUFU.TANH R21, R38 ;  /* 0x0000002600157308 */ /* 0x000f300000002400 */
[----:B------:R-:W4:Y:S08]  /*121d0*/  MUFU.TANH R45, R45 ;  /* 0x0000002d002d7308 */ /* 0x000f300000002400 */
[----:B------:R-:W-:Y:S08]  /*121e0*/  MUFU.TANH R10, R55 ;  /* 0x00000037000a7308 */ /* 0x000ff00000002400 */
[----:B------:R-:W4:Y:S08]  /*121f0*/  MUFU.TANH R39, R39 ;  /* 0x0000002700277308 */ /* 0x000f300000002400 */
[----:B------:R-:W4:Y:S08]  /*12200*/  MUFU.TANH R48, R48 ;  /* 0x0000003000307308 */ /* 0x000f300000002400 */
[----:B------:R-:W-:Y:S08]  /*12210*/  MUFU.TANH R5, R51 ;  /* 0x0000003300057308 */ /* 0x000ff00000002400 */
[----:B------:R0:W4:Y:S08]  /*12220*/  MUFU.TANH R27, R42 ;  /* 0x0000002a001b7308 */ /* 0x0001300000002400 */
[----:B------:R-:W-:Y:S01]  /*12230*/  MUFU.TANH R0, R43 ;  /* 0x0000002b00007308 */ /* 0x000fe20000002400 */
[----:B0-----:R-:W-:-:S07]  /*12240*/  IMAD.MOV.U32 R42, RZ, RZ, R119 ;  /* 0x000000ffff2a7224 */ /* 0x001fce00078e0077 */
[----:B------:R-:W0:Y:S08]  /*12250*/  MUFU.TANH R49, R49 ;  /* 0x0000003100317308 */ /* 0x000e300000002400 */
[----:B------:R-:W0:Y:S08]  /*12260*/  MUFU.TANH R52, R52 ;  /* 0x0000003400347308 */ /* 0x000e300000002400 */
[----:B------:R1:W0:Y:S08]  /*12270*/  MUFU.TANH R31, R46 ;  /* 0x0000002e001f7308 */ /* 0x0002300000002400 */
[----:B------:R-:W0:Y:S01]  /*12280*/  MUFU.TANH R75, R53 ;  /* 0x00000035004b7308 */ /* 0x000e220000002400 */
[----:B-1----:R-:W-:-:S07]  /*12290*/  IMAD.MOV.U32 R46, RZ, RZ, R119 ;  /* 0x000000ffff2e7224 */ /* 0x002fce00078e0077 */
[----:B------:R-:W1:Y:S08]  /*122a0*/  MUFU.TANH R4, R47 ;  /* 0x0000002f00047308 */ /* 0x000e700000002400 */
[----:B------:R-:W1:Y:S08]  /*122b0*/  MUFU.TANH R56, R56 ;  /* 0x0000003800387308 */ /* 0x000e700000002400 */
[----:B------:R3:W1:Y:S08]  /*122c0*/  MUFU.TANH R35, R50 ;  /* 0x0000003200237308 */ /* 0x0006700000002400 */
[----:B------:R1:W1:Y:S01]  /*122d0*/  MUFU.TANH R79, R57 ;  /* 0x00000039004f7308 */ /* 0x0002620000002400 */
[----:B---3--:R-:W-:-:S07]  /*122e0*/  IMAD.MOV.U32 R50, RZ, RZ, R119 ;  /* 0x000000ffff327224 */ /* 0x008fce00078e0077 */
[----:B------:R-:W3:Y:S08]  /*122f0*/  MUFU.TANH R60, R60 ;  /* 0x0000003c003c7308 */ /* 0x000ef00000002400 */
[----:B------:R-:W3:Y:S01]  /*12300*/  MUFU.TANH R54, R54 ;  /* 0x0000003600367308 */ /* 0x000ee20000002400 */
[----:B--2---:R-:W-:-:S04]  /*12310*/  IMAD.IADD R12, R12, 0x1, R142 ;  /* 0x000000010c0c7824 */ /* 0x004fc800078e028e */
[----:B------:R-:W-:Y:S02]  /*12320*/  IMAD R14, R143, -0x60, R12 ;  /* 0xffffffa08f0e7824 */ /* 0x000fe400078e020c */
[----:B------:R-:W-:Y:S01]  /*12330*/  FMUL.FTZ R12, R69, UR4 ;  /* 0x00000004450c7c20 */ /* 0x000fe20008410000 */
[----:B------:R-:W2:Y:S02]  /*12340*/  MUFU.TANH R61, R61 ;  /* 0x0000003d003d7308 */ /* 0x000ea40000002400 */
[C---:B------:R-:W-:Y:S02]  /*12350*/  ISETP.GT.AND P6, PT, R14.reuse, RZ, PT ;  /* 0x000000ff0e00720c */ /* 0x040fe40003fc4270 */
[C---:B------:R-:W-:Y:S02]  /*12360*/  ISETP.GT.AND P5, PT, R14.reuse, 0x1, PT ;  /* 0x000000010e00780c */ /* 0x040fe40003fa4270 */
[----:B------:R-:W-:Y:S02]  /*12370*/  ISETP.GT.AND P4, PT, R14, 0x8, PT ;  /* 0x000000080e00780c */ /* 0x000fe40003f84270 */
[----:B------:R-:W2:Y:S01]  /*12380*/  MUFU.TANH R64, R64 ;  /* 0x0000004000407308 */ /* 0x000ea20000002400 */
[----:B------:R-:W-:-:S02]  /*12390*/  FSEL R93, R24, -INF , P6 ;  /* 0xff800000185d7808 */ /* 0x000fc40003000000 */
[----:B------:R-:W-:Y:S02]  /*123a0*/  FSEL R20, R25, -INF , P5 ;  /* 0xff80000019147808 */ /* 0x000fe40002800000 */
[----:B------:R-:W-:Y:S02]  /*123b0*/  ISETP.GT.AND P3, PT, R14, 0x9, PT ;  /* 0x000000090e00780c */ /* 0x000fe40003f64270 */
[----:B------:R-:W-:Y:S01]  /*123c0*/  FSEL R97, R28, -INF , P4 ;  /* 0xff8000001c617808 */ /* 0x000fe20002000000 */
[----:B------:R-:W2:Y:S01]  /*123d0*/  MUFU.TANH R58, R58 ;  /* 0x0000003a003a7308 */ /* 0x000ea20000002400 */
[----:B------:R-:W-:Y:S02]  /*123e0*/  FMNMX.FTZ R24, R93, R20, !PT ;  /* 0x000000145d187209 */ /* 0x000fe40007810000 */
[----:B------:R-:W-:Y:S02]  /*123f0*/  ISETP.GT.AND P2, PT, R14, 0x10, PT ;  /* 0x000000100e00780c */ /* 0x000fe40003f44270 */
[----:B----4-:R-:W-:-:S02]  /*12400*/  FSEL R99, R29, -INF , P3 ;  /* 0xff8000001d637808 */ /* 0x010fc40001800000 */
[----:B------:R-:W-:Y:S01]  /*12410*/  FMNMX.FTZ R24, R97, R24, !PT ;  /* 0x0000001861187209 */ /* 0x000fe20007810000 */
[----:B------:R-:W4:Y:S01]  /*12420*/  MUFU.TANH R68, R68 ;  /* 0x0000004400447308 */ /* 0x000f220000002400 */
[----:B------:R-:W-:Y:S02]  /*12430*/  ISETP.GT.AND P1, PT, R14, 0x11, PT ;  /* 0x000000110e00780c */ /* 0x000fe40003f24270 */
[----:B------:R-:W-:Y:S02]  /*12440*/  FSEL R69, R32, -INF , P2 ;  /* 0xff80000020457808 */ /* 0x000fe40001000000 */
[----:B------:R-:W-:Y:S02]  /*12450*/  FMNMX.FTZ R24, R99, R24, !PT ;  /* 0x0000001863187209 */ /* 0x000fe40007810000 */
[----:B------:R-:W-:Y:S01]  /*12460*/  FSEL R7, R7, -INF , P6 ;  /* 0xff80000007077808 */ /* 0x000fe20003000000 */
[----:B------:R-:W4:Y:S01]  /*12470*/  MUFU.TANH R12, R12 ;  /* 0x0000000c000c7308 */ /* 0x000f220000002400 */
[----:B------:R-:W-:-:S02]  /*12480*/  ISETP.GT.AND P6, PT, R14, 0x18, PT ;  /* 0x000000180e00780c */ /* 0x000fc40003fc4270 */
[----:B------:R-:W-:Y:S02]  /*12490*/  FSEL R59, R33, -INF , P1 ;  /* 0xff800000213b7808 */ /* 0x000fe40000800000 */
[----:B------:R-:W-:Y:S02]  /*124a0*/  FMNMX.FTZ R24, R69, R24, !PT ;  /* 0x0000001845187209 */ /* 0x000fe40007810000 */
[----:B------:R-:W-:Y:S01]  /*124b0*/  FSEL R6, R6, -INF , P5 ;  /* 0xff80000006067808 */ /* 0x000fe20002800000 */
[----:B------:R-:W-:Y:S01]  /*124c0*/  MUFU.TANH R62, R62 ;  /* 0x0000003e003e7308 */ /* 0x000fe20000002400 */
[----:B------:R-:W-:Y:S02]  /*124d0*/  ISETP.GT.AND P5, PT, R14, 0x19, PT ;  /* 0x000000190e00780c */ /* 0x000fe40003fa4270 */
[----:B------:R-:W-:Y:S02]  /*124e0*/  FSEL R65, R36, -INF , P6 ;  /* 0xff80000024417808 */ /* 0x000fe40003000000 */
[----:B------:R-:W-:-:S02]  /*124f0*/  FMNMX.FTZ R24, R59, R24, !PT ;  /* 0x000000183b187209 */ /* 0x000fc40007810000 */
[----:B------:R-:W-:Y:S01]  /*12500*/  FSEL R9, R9, -INF , P4 ;  /* 0xff80000009097808 */ /* 0x000fe20002000000 */
[----:B------:R-:W4:Y:S01]  /*12510*/  MUFU.TANH R66, R66 ;  /* 0x0000004200427308 */ /* 0x000f220000002400 */
[C---:B------:R-:W-:Y:S02]  /*12520*/  ISETP.GT.AND P4, PT, R14.reuse, 0x20, PT ;  /* 0x000000200e00780c */ /* 0x040fe40003f84270 */
[----:B------:R-:W-:Y:S02]  /*12530*/  FSEL R55, R37, -INF , P5 ;  /* 0xff80000025377808 */ /* 0x000fe40002800000 */
[----:B------:R-:W-:Y:S02]  /*12540*/  FMNMX.FTZ R24, R65, R24, !PT ;  /* 0x0000001841187209 */ /* 0x000fe40007810000 */
[----:B------:R-:W-:Y:S01]  /*12550*/  FSEL R11, R11, -INF , P3 ;  /* 0xff8000000b0b7808 */ /* 0x000fe20001800000 */
[----:B------:R-:W-:Y:S01]  /*12560*/  MUFU.TANH R70, R70 ;  /* 0x0000004600467308 */ /* 0x000fe20000002400 */
[----:B------:R-:W-:-:S02]  /*12570*/  ISETP.GT.AND P3, PT, R14, 0x21, PT ;  /* 0x000000210e00780c */ /* 0x000fc40003f64270 */
[----:B------:R-:W-:Y:S01]  /*12580*/  FSEL R51, R40, -INF , P4 ;  /* 0xff80000028337808 */ /* 0x000fe20002000000 */
[----:B------:R-:W-:Y:S01]  /*12590*/  IMAD.MOV.U32 R40, RZ, RZ, R119 ;  /* 0x000000ffff287224 */ /* 0x000fe200078e0077 */
[----:B------:R-:W-:Y:S02]  /*125a0*/  FMNMX.FTZ R24, R55, R24, !PT ;  /* 0x0000001837187209 */ /* 0x000fe40007810000 */
[----:B------:R-:W-:Y:S01]  /*125b0*/  FSEL R13, R13, -INF , P2 ;  /* 0xff8000000d0d7808 */ /* 0x000fe20001000000 */
[----:B------:R4:W4:Y:S01]  /*125c0*/  MUFU.TANH R95, R71 ;  /* 0x00000047005f7308 */ /* 0x0009220000002400 */
[----:B------:R-:W-:Y:S02]  /*125d0*/  ISETP.GT.AND P2, PT, R14, 0x28, PT ;  /* 0x000000280e00780c */ /* 0x000fe40003f44270 */
[----:B------:R-:W-:Y:S02]  /*125e0*/  FSEL R43, R41, -INF , P3 ;  /* 0xff800000292b7808 */ /* 0x000fe40001800000 */
[----:B------:R-:W-:-:S02]  /*125f0*/  FMNMX.FTZ R24, R51, R24, !PT ;  /* 0x0000001833187209 */ /* 0x000fc40007810000 */
[----:B------:R-:W-:Y:S02]  /*12600*/  FSEL R15, R15, -INF , P1 ;  /* 0xff8000000f0f7808 */ /* 0x000fe40000800000 */
[----:B------:R-:W-:Y:S02]  /*12610*/  ISETP.GT.AND P1, PT, R14, 0x29, PT ;  /* 0x000000290e00780c */ /* 0x000fe40003f24270 */
[----:B------:R-:W-:Y:S01]  /*12620*/  FSEL R37, R44, -INF , P2 ;  /* 0xff8000002c257808 */ /* 0x000fe20001000000 */
[----:B------:R-:W-:Y:S01]  /*12630*/  IMAD.MOV.U32 R44, RZ, RZ, R119 ;  /* 0x000000ffff2c7224 */ /* 0x000fe200078e0077 */
[----:B------:R-:W-:Y:S02]  /*12640*/  FMNMX.FTZ R24, R43, R24, !PT ;  /* 0x000000182b187209 */ /* 0x000fe40007810000 */
[----:B------:R-:W-:Y:S02]  /*12650*/  FSEL R21, R21, -INF , P6 ;  /* 0xff80000015157808 */ /* 0x000fe40003000000 */
[----:B------:R-:W-:-:S02]  /*12660*/  ISETP.GT.AND P6, PT, R14, 0x30, PT ;  /* 0x000000300e00780c */ /* 0x000fc40003fc4270 */
[----:B------:R-:W-:Y:S02]  /*12670*/  FSEL R45, R45, -INF , P1 ;  /* 0xff8000002d2d7808 */ /* 0x000fe40000800000 */
[----:B------:R-:W-:Y:S02]  /*12680*/  FMNMX.FTZ R24, R37, R24, !PT ;  /* 0x0000001825187209 */ /* 0x000fe40007810000 */
[----:B------:R-:W-:Y:S02]  /*12690*/  FSEL R25, R39, -INF , P5 ;  /* 0xff80000027197808 */ /* 0x000fe40002800000 */
[----:B------:R-:W-:Y:S02]  /*126a0*/  ISETP.GT.AND P5, PT, R14, 0x31, PT ;  /* 0x000000310e00780c */ /* 0x000fe40003fa4270 */
[----:B------:R-:W-:Y:S01]  /*126b0*/  FSEL R47, R48, -INF , P6 ;  /* 0xff800000302f7808 */ /* 0x000fe20003000000 */
[----:B------:R-:W-:Y:S01]  /*126c0*/  IMAD.MOV.U32 R48, RZ, RZ, R119 ;  /* 0x000000ffff307224 */ /* 0x000fe200078e0077 */
[----:B------:R-:W-:-:S02]  /*126d0*/  FMNMX.FTZ R24, R45, R24, !PT ;  /* 0x000000182d187209 */ /* 0x000fc40007810000 */
[----:B------:R-:W-:Y:S02]  /*126e0*/  FSEL R27, R27, -INF , P4 ;  /* 0xff8000001b1b7808 */ /* 0x000fe40002000000 */
[----:B------:R-:W-:Y:S02]  /*126f0*/  ISETP.GT.AND P4, PT, R14, 0x38, PT ;  /* 0x000000380e00780c */ /* 0x000fe40003f84270 */
[----:B0-----:R-:W-:Y:S02]  /*12700*/  FSEL R53, R49, -INF , P5 ;  /* 0xff80000031357808 */ /* 0x001fe40002800000 */
[----:B------:R-:W-:Y:S02]  /*12710*/  FMNMX.FTZ R24, R47, R24, !PT ;  /* 0x000000182f187209 */ /* 0x000fe40007810000 */
[----:B------:R-:W-:Y:S01]  /*12720*/  FSEL R29, R0, -INF , P3 ;  /* 0xff800000001d7808 */ /* 0x000fe20001800000 */
[----:B------:R-:W-:Y:S01]  /*12730*/  IMAD.U32 R0, RZ, RZ, UR5 ;  /* 0x00000005ff007e24 */ /* 0x000fe2000f8e00ff */
[----:B------:R-:W-:-:S02]  /*12740*/  ISETP.GT.AND P3, PT, R14, 0x39, PT ;  /* 0x000000390e00780c */ /* 0x000fc40003f64270 */
[----:B-1----:R-:W-:Y:S02]  /*12750*/  FSEL R57, R52, -INF , P4 ;  /* 0xff80000034397808 */ /* 0x002fe40002000000 */
[----:B------:R-:W-:Y:S02]  /*12760*/  FMNMX.FTZ R24, R53, R24, !PT ;  /* 0x0000001835187209 */ /* 0x000fe40007810000 */
[----:B------:R-:W-:Y:S02]  /*12770*/  FSEL R31, R31, -INF , P2 ;  /* 0xff8000001f1f7808 */ /* 0x000fe40001000000 */
        /* <DEDUP_REMOVED lines=14> */
[----:B---3--:R-:W-:Y:S01]  /*12860*/  FSEL R81, R60, -INF , P6 ;  /* 0xff8000003c517808 */ /* 0x008fe20003000000 */
[----:B------:R-:W-:Y:S01]  /*12870*/  IMAD.MOV.U32 R60, RZ, RZ, R119 ;  /* 0x000000ffff3c7224 */ /* 0x000fe200078e0077 */
[----:B------:R-:W-:-:S02]  /*12880*/  FMNMX.FTZ R24, R79, R24, !PT ;  /* 0x000000184f187209 */ /* 0x000fc40007810000 */
[----:B------:R-:W-:Y:S01]  /*12890*/  FSEL R41, R54, -INF , P4 ;  /* 0xff80000036297808 */ /* 0x000fe20002000000 */
[----:B------:R-:W-:Y:S01]  /*128a0*/  IMAD.MOV.U32 R54, RZ, RZ, R119 ;  /* 0x000000ffff367224 */ /* 0x000fe200078e0077 */
[----:B------:R-:W-:Y:S02]  /*128b0*/  ISETP.GT.AND P4, PT, R14, 0x50, PT ;  /* 0x000000500e00780c */ /* 0x000fe40003f84270 */
[----:B--2---:R-:W-:Y:S02]  /*128c0*/  FSEL R83, R61, -INF , P5 ;  /* 0xff8000003d537808 */ /* 0x004fe40002800000 */
[----:B------:R-:W-:Y:S02]  /*128d0*/  FMNMX.FTZ R24, R81, R24, !PT ;  /* 0x0000001851187209 */ /* 0x000fe40007810000 */
[----:B------:R-:W-:Y:S02]  /*128e0*/  FSEL R49, R10, -INF , P3 ;  /* 0xff8000000a317808 */ /* 0x000fe40001800000 */
[----:B------:R-:W-:-:S02]  /*128f0*/  ISETP.GT.AND P3, PT, R14, 0x51, PT ;  /* 0x000000510e00780c */ /* 0x000fc40003f64270 */
[----:B------:R-:W-:Y:S01]  /*12900*/  FSEL R85, R64, -INF , P4 ;  /* 0xff80000040557808 */ /* 0x000fe20002000000 */
[--C-:B------:R-:W-:Y:S01]  /*12910*/  IMAD.MOV.U32 R64, RZ, RZ, R119.reuse ;  /* 0x000000ffff407224 */ /* 0x100fe200078e0077 */
[----:B------:R-:W-:Y:S02]  /*12920*/  FMNMX.FTZ R24, R83, R24, !PT ;  /* 0x0000001853187209 */ /* 0x000fe40007810000 */
[----:B------:R-:W-:Y:S01]  /*12930*/  FSEL R61, R58, -INF , P2 ;  /* 0xff8000003a3d7808 */ /* 0x000fe20001000000 */
[----:B------:R-:W-:Y:S01]  /*12940*/  IMAD.MOV.U32 R58, RZ, RZ, R119 ;  /* 0x000000ffff3a7224 */ /* 0x000fe200078e0077 */
[----:B------:R-:W-:Y:S02]  /*12950*/  ISETP.GT.AND P2, PT, R14, 0x58, PT ;  /* 0x000000580e00780c */ /* 0x000fe40003f44270 */
[----:B------:R-:W-:Y:S02]  /*12960*/  FSEL R87, R87, -INF , P3 ;  /* 0xff80000057577808 */ /* 0x000fe40001800000 */
[----:B------:R-:W-:-:S02]  /*12970*/  FMNMX.FTZ R24, R85, R24, !PT ;  /* 0x0000001855187209 */ /* 0x000fc40007810000 */
[----:B------:R-:W-:Y:S02]  /*12980*/  FSEL R73, R73, -INF , P1 ;  /* 0xff80000049497808 */ /* 0x000fe40000800000 */
[----:B------:R-:W-:Y:S02]  /*12990*/  ISETP.GT.AND P1, PT, R14, 0x59, PT ;  /* 0x000000590e00780c */ /* 0x000fe40003f24270 */
[----:B----4-:R-:W-:Y:S01]  /*129a0*/  FSEL R89, R68, -INF , P2 ;  /* 0xff80000044597808 */ /* 0x010fe20001000000 */
[----:B------:R-:W-:Y:S01]  /*129b0*/  IMAD.MOV.U32 R68, RZ, RZ, R119 ;  /* 0x000000ffff447224 */ /* 0x000fe200078e0077 */
[----:B------:R-:W-:Y:S02]  /*129c0*/  FMNMX.FTZ R24, R87, R24, !PT ;  /* 0x0000001857187209 */ /* 0x000fe40007810000 */
[----:B------:R-:W-:Y:S02]  /*129d0*/  FSEL R91, R12, -INF , P1 ;  /* 0xff8000000c5b7808 */ /* 0x000fe40000800000 */
[----:B------:R-:W-:-:S02]  /*129e0*/  FMNMX.FTZ R24, R89, R24, !PT ;  /* 0x0000001859187209 */ /* 0x000fc40007810000 */
[----:B------:R-:W-:Y:S01]  /*129f0*/  FSEL R71, R66, -INF , P4 ;  /* 0xff80000042477808 */ /* 0x000fe20002000000 */
[----:B------:R-:W-:Y:S01]  /*12a00*/  IMAD.MOV.U32 R66, RZ, RZ, R119 ;  /* 0x000000ffff427224 */ /* 0x000fe200078e0077 */
[----:B------:R-:W-:Y:S02]  /*12a10*/  FMNMX.FTZ R24, R91, R24, !PT ;  /* 0x000000185b187209 */ /* 0x000fe40007810000 */
[----:B------:R-:W-:Y:S02]  /*12a20*/  FSEL R95, R95, -INF , P1 ;  /* 0xff8000005f5f7808 */ /* 0x000fe40000800000 */
[----:B------:R-:W-:Y:S01]  /*12a30*/  MOV R52, R119 ;  /* 0x0000007700347202 */ /* 0x000fe20000000f00 */
[----:B------:R-:W0:Y:S02]  /*12a40*/  SHFL.BFLY PT, R5, R24, 0x2, 0x1f ;  /* 0x0c401f0018057f89 */ /* 0x000e2400000e0000 */
[----:B0-----:R-:W-:-:S05]  /*12a50*/  FMNMX.FTZ R10, R24, R5, !PT ;  /* 0x00000005180a7209 */ /* 0x001fca0007810000 */
[----:B------:R-:W0:Y:S02]  /*12a60*/  SHFL.BFLY PT, R5, R10, 0x1, 0x1f ;  /* 0x0c201f000a057f89 */ /* 0x000e2400000e0000 */
[----:B0-----:R-:W-:Y:S02]  /*12a70*/  FMNMX.FTZ R5, R10, R5, !PT ;  /* 0x000000050a057209 */ /* 0x001fe40007810000 */
[----:B------:R-:W-:Y:S02]  /*12a80*/  FMNMX.FTZ R10, R7, R6, !PT ;  /* 0x00000006070a7209 */ /* 0x000fe40007810000 */
[C---:B------:R-:W-:Y:S01]  /*12a90*/  FSETP.NEU.FTZ.AND P0, PT, R5.reuse, -INF , PT ;  /* 0xff8000000500780b */ /* 0x040fe20003f1d000 */
[----:B------:R-:W-:Y:S01]  /*12aa0*/  FMUL.FTZ R4, R5, R0 ;  /* 0x0000000005047220 */ /* 0x000fe20000410000 */
[----:B------:R-:W-:-:S04]  /*12ab0*/  FMNMX.FTZ R10, R9, R10, !PT ;  /* 0x0000000a090a7209 */ /* 0x000fc80007810000 */
[----:B------:R-:W-:Y:S02]  /*12ac0*/  FMNMX.FTZ R10, R11, R10, !PT ;  /* 0x0000000a0b0a7209 */ /* 0x000fe40007810000 */
[----:B------:R-:W-:Y:S02]  /*12ad0*/  FSEL R12, R4, RZ, P0 ;  /* 0x000000ff040c7208 */ /* 0x000fe40000000000 */
[----:B------:R-:W-:Y:S01]  /*12ae0*/  FMNMX.FTZ R10, R13, R10, !PT ;  /* 0x0000000a0d0a7209 */ /* 0x000fe20007810000 */
[----:B------:R0:W1:Y:S01]  /*12af0*/  MUFU.TANH R4, R63 ;  /* 0x0000003f00047308 */ /* 0x0000620000002400 */
[----:B------:R-:W-:Y:S01]  /*12b00*/  ISETP.NE.AND P0, PT, R8, RZ, PT ;  /* 0x000000ff0800720c */ /* 0x000fe20003f05270 */
[--C-:B------:R-:W-:Y:S01]  /*12b10*/  FFMA.FTZ R186, R65, R0, -R12.reuse ;  /* 0x0000000041ba7223 */ /* 0x100fe2000001080c */
[----:B------:R-:W-:Y:S01]  /*12b20*/  FMNMX.FTZ R10, R15, R10, !PT ;  /* 0x0000000a0f0a7209 */ /* 0x000fe20007810000 */
[-CC-:B------:R-:W-:Y:S01]  /*12b30*/  FFMA.FTZ R184, R69, R0.reuse, -R12.reuse ;  /* 0x0000000045b87223 */ /* 0x180fe2000001080c */
[----:B------:R-:W-:Y:S01]  /*12b40*/  FSEL R65, R62, -INF , P6 ;  /* 0xff8000003e417808 */ /* 0x000fe20003000000 */
[--C-:B------:R-:W-:Y:S01]  /*12b50*/  FFMA.FTZ R180, R51, R0, -R12.reuse ;  /* 0x0000000033b47223 */ /* 0x100fe2000001080c */
[----:B------:R-:W-:Y:S01]  /*12b60*/  FMNMX.FTZ R10, R21, R10, !PT ;  /* 0x0000000a150a7209 */ /* 0x000fe20007810000 */
[----:B------:R2:W3:Y:S01]  /*12b70*/  MUFU.TANH R8, R67 ;  /* 0x0000004300087308 */ /* 0x0004e20000002400 */
[-CC-:B------:R-:W-:Y:S01]  /*12b80*/  FFMA.FTZ R188, R93, R0.reuse, -R12.reuse ;  /* 0x000000005dbc7223 */ /* 0x180fe2000001080c */
[----:B------:R-:W-:Y:S01]  /*12b90*/  FSEL R93, R70, -INF , P2 ;  /* 0xff800000465d7808 */ /* 0x000fe20001000000 */
[--C-:B------:R-:W-:Y:S01]  /*12ba0*/  FFMA.FTZ R190, R97, R0, -R12.reuse ;  /* 0x0000000061be7223 */ /* 0x100fe2000001080c */
[----:B------:R-:W-:Y:S01]  /*12bb0*/  FMNMX.FTZ R10, R25, R10, !PT ;  /* 0x0000000a190a7209 */ /* 0x000fe20007810000 */
[-CC-:B0-----:R-:W-:Y:S01]  /*12bc0*/  FFMA.FTZ R63, R20, R0.reuse, -R12.reuse ;  /* 0x00000000143f7223 */ /* 0x181fe2000001080c */
[-CC-:B------:R-:W-:Y:S01]  /*12bd0*/  FFMA.FTZ R182, R37, R0.reuse, -R12.reuse ;  /* 0x0000000025b67223 */ /* 0x180fe2000001080c */
[--C-:B------:R-:W-:Y:S01]  /*12be0*/  FFMA.FTZ R37, R45, R0, -R12.reuse ;  /* 0x000000002d257223 */ /* 0x100fe2000001080c */
[----:B------:R-:W-:Y:S01]  /*12bf0*/  FMNMX.FTZ R10, R27, R10, !PT ;  /* 0x0000000a1b0a7209 */ /* 0x000fe20007810000 */
[-CC-:B------:R-:W-:Y:S01]  /*12c00*/  FFMA.FTZ R176, R47, R0.reuse, -R12.reuse ;  /* 0x000000002fb07223 */ /* 0x180fe2000001080c */
[----:B-1----:R-:W-:Y:S01]  /*12c10*/  FSEL R69, R4, -INF , P5 ;  /* 0xff80000004457808 */ /* 0x002fe20002800000 */
[--C-:B------:R-:W-:Y:S01]  /*12c20*/  FFMA.FTZ R45, R53, R0, -R12.reuse ;  /* 0x00000000352d7223 */ /* 0x100fe2000001080c */
[----:B------:R-:W-:Y:S01]  /*12c30*/  FMNMX.FTZ R10, R29, R10, !PT ;  /* 0x0000000a1d0a7209 */ /* 0x000fe20007810000 */
[-CC-:B------:R-:W-:Y:S01]  /*12c40*/  FFMA.FTZ R178, R57, R0.reuse, -R12.reuse ;  /* 0x0000000039b27223 */ /* 0x180fe2000001080c */
[-CC-:B------:R-:W-:Y:S01]  /*12c50*/  FFMA.FTZ R47, R75, R0.reuse, -R12.reuse ;  /* 0x000000004b2f7223 */ /* 0x180fe2000001080c */
[--C-:B------:R-:W-:Y:S01]  /*12c60*/  FFMA.FTZ R172, R77, R0, -R12.reuse ;  /* 0x000000004dac7223 */ /* 0x100fe2000001080c */
[----:B------:R-:W-:Y:S01]  /*12c70*/  FMNMX.FTZ R10, R31, R10, !PT ;  /* 0x0000000a1f0a7209 */ /* 0x000fe20007810000 */
[-CC-:B--2---:R-:W-:Y:S01]  /*12c80*/  FFMA.FTZ R67, R99, R0.reuse, -R12.reuse ;  /* 0x0000000063437223 */ /* 0x184fe2000001080c */
[----:B---3--:R-:W-:Y:S01]  /*12c90*/  FSEL R51, R8, -INF , P3 ;  /* 0xff80000008337808 */ /* 0x008fe20001800000 */
[--C-:B------:R-:W-:Y:S01]  /*12ca0*/  FFMA.FTZ R59, R59, R0, -R12.reuse ;  /* 0x000000003b3b7223 */ /* 0x100fe2000001080c */
[----:B------:R-:W-:Y:S01]  /*12cb0*/  FMNMX.FTZ R10, R33, R10, !PT ;  /* 0x0000000a210a7209 */ /* 0x000fe20007810000 */
[-CC-:B------:R-:W-:Y:S01]  /*12cc0*/  FFMA.FTZ R55, R55, R0.reuse, -R12.reuse ;  /* 0x0000000037377223 */ /* 0x180fe2000001080c */
[-CC-:B------:R-:W-:Y:S01]  /*12cd0*/  FFMA.FTZ R43, R43, R0.reuse, -R12.reuse ;  /* 0x000000002b2b7223 */ /* 0x180fe2000001080c */
        /* <DEDUP_REMOVED lines=8> */
[----:B------:R-:W-:Y:S01]  /*12d60*/  FFMA.FTZ R77, R91, R0, -R12 ;  /* 0x000000005b4d7223 */ /* 0x000fe2000001080c */
[----:B------:R-:W-:Y:S01]  /*12d70*/  FMNMX.FTZ R10, R41, R10, !PT ;  /* 0x0000000a290a7209 */ /* 0x000fe20007810000 */
[----:B------:R-:W-:Y:S01]  /*12d80*/  MUFU.EX2 R188, R188 ;  /* 0x000000bc00bc7308 */ /* 0x000fe20000000800 */
[--C-:B------:R-:W-:Y:S01]  /*12d90*/  IMAD.MOV.U32 R99, RZ, RZ, R119.reuse ;  /* 0x000000ffff637224 */ /* 0x100fe200078e0077 */
[----:B------:R-:W-:Y:S01]  /*12da0*/  MOV R85, R119 ;  /* 0x0000007700557202 */ /* 0x000fe20000000f00 */
[--C-:B------:R-:W-:Y:S01]  /*12db0*/  IMAD.MOV.U32 R91, RZ, RZ, R119.reuse ;  /* 0x000000ffff5b7224 */ /* 0x100fe200078e0077 */
[----:B------:R-:W-:Y:S01]  /*12dc0*/  FMNMX.FTZ R10, R49, R10, !PT ;  /* 0x0000000a310a7209 */ /* 0x000fe20007810000 */
[----:B------:R-:W-:-:S02]  /*12dd0*/  IMAD.MOV.U32 R89, RZ, RZ, R119 ;  /* 0x000000ffff597224 */ /* 0x000fc400078e0077 */
[--C-:B------:R-:W-:Y:S01]  /*12de0*/  IMAD.MOV.U32 R87, RZ, RZ, R119.reuse ;  /* 0x000000ffff577224 */ /* 0x100fe200078e0077 */
[----:B------:R-:W-:Y:S01]  /*12df0*/  FMNMX.FTZ R10, R61, R10, !PT ;  /* 0x0000000a3d0a7209 */ /* 0x000fe20007810000 */
[----:B------:R-:W0:Y:S01]  /*12e00*/  MUFU.EX2 R63, R63 ;  /* 0x0000003f003f7308 */ /* 0x000e220000000800 */
[--C-:B------:R-:W-:Y:S02]  /*12e10*/  IMAD.MOV.U32 R83, RZ, RZ, R119.reuse ;  /* 0x000000ffff537224 */ /* 0x100fe400078e0077 */
[----:B------:R-:W-:Y:S01]  /*12e20*/  FMNMX.FTZ R10, R73, R10, !PT ;  /* 0x0000000a490a7209 */ /* 0x000fe20007810000 */
[--C-:B------:R-:W-:Y:S02]  /*12e30*/  IMAD.MOV.U32 R81, RZ, RZ, R119.reuse ;  /* 0x000000ffff517224 */ /* 0x100fe400078e0077 */
[--C-:B------:R-:W-:Y:S01]  /*12e40*/  IMAD.MOV.U32 R79, RZ, RZ, R119.reuse ;  /* 0x000000ffff4f7224 */ /* 0x100fe200078e0077 */
[----:B------:R-:W-:Y:S01]  /*12e50*/  FMNMX.FTZ R10, R65, R10, !PT ;  /* 0x0000000a410a7209 */ /* 0x000fe20007810000 */
[----:B------:R-:W1:Y:S01]  /*12e60*/  MUFU.EX2 R190, R190 ;  /* 0x000000be00be7308 */ /* 0x000e620000000800 */
[----:B------:R-:W-:-:S02]  /*12e70*/  IMAD.MOV.U32 R70, RZ, RZ, R119 ;  /* 0x000000ffff467224 */ /* 0x000fc400078e0077 */
[----:B------:R-:W-:Y:S01]  /*12e80*/  FMNMX.FTZ R10, R69, R10, !PT ;  /* 0x0000000a450a7209 */ /* 0x000fe20007810000 */
[----:B------:R-:W-:-:S03]  /*12e90*/  IMAD.MOV.U32 R62, RZ, RZ, R119 ;  /* 0x000000ffff3e7224 */ /* 0x000fc600078e0077 */
[----:B------:R-:W-:Y:S01]  /*12ea0*/  FMNMX.FTZ R10, R71, R10, !PT ;  /* 0x0000000a470a7209 */ /* 0x000fe20007810000 */
[----:B------:R-:W2:Y:S03]  /*12eb0*/  MUFU.EX2 R67, R67 ;  /* 0x0000004300437308 */ /* 0x000ea60000000800 */
[----:B------:R-:W-:-:S04]  /*12ec0*/  FMNMX.FTZ R10, R51, R10, !PT ;  /* 0x0000000a330a7209 */ /* 0x000fc80007810000 */
[----:B------:R-:W-:Y:S01]  /*12ed0*/  FMNMX.FTZ R10, R93, R10, !PT ;  /* 0x0000000a5d0a7209 */ /* 0x000fe20007810000 */
[----:B------:R-:W3:Y:S03]  /*12ee0*/  MUFU.EX2 R184, R184 ;  /* 0x000000b800b87308 */ /* 0x000ee60000000800 */
[----:B------:R-:W-:-:S05]  /*12ef0*/  FMNMX.FTZ R10, R95, R10, !PT ;  /* 0x0000000a5f0a7209 */ /* 0x000fca0007810000 */
[----:B------:R-:W4:Y:S01]  /*12f00*/  SHFL.BFLY PT, R97, R10, 0x2, 0x1f ;  /* 0x0c401f000a617f89 */ /* 0x000f2200000e0000 */
[----:B------:R-:W3:Y:S08]  /*12f10*/  MUFU.EX2 R59, R59 ;  /* 0x0000003b003b7308 */ /* 0x000ef00000000800 */
[----:B------:R-:W3:Y:S08]  /*12f20*/  MUFU.EX2 R186, R186 ;  /* 0x000000ba00ba7308 */ /* 0x000ef00000000800 */
[----:B------:R-:W3:Y:S01]  /*12f30*/  MUFU.EX2 R55, R55 ;  /* 0x0000003700377308 */ /* 0x000ee20000000800 */
[----:B----4-:R-:W-:-:S07]  /*12f40*/  FMNMX.FTZ R97, R10, R97, !PT ;  /* 0x000000610a617209 */ /* 0x010fce0007810000 */
[----:B------:R-:W-:Y:S01]  /*12f50*/  MUFU.EX2 R180, R180 ;  /* 0x000000b400b47308 */ /* 0x000fe20000000800 */
[----:B------:R-:W4:Y:S07]  /*12f60*/  SHFL.BFLY PT, R4, R97, 0x1, 0x1f ;  /* 0x0c201f0061047f89 */ /* 0x000f2e00000e0000 */
[----:B------:R-:W-:Y:S08]  /*12f70*/  MUFU.EX2 R43, R43 ;  /* 0x0000002b002b7308 */ /* 0x000ff00000000800 */
[----:B------:R-:W-:Y:S08]  /*12f80*/  MUFU.EX2 R182, R182 ;  /* 0x000000b600b67308 */ /* 0x000ff00000000800 */
[----:B------:R-:W-:Y:S01]  /*12f90*/  MUFU.EX2 R37, R37 ;  /* 0x0000002500257308 */ /* 0x000fe20000000800 */
[----:B----4-:R-:W-:Y:S01]  /*12fa0*/  FMNMX.FTZ R4, R97, R4, !PT ;  /* 0x0000000461047209 */ /* 0x010fe20007810000 */
[----:B------:R-:W-:-:S03]  /*12fb0*/  IMAD.MOV.U32 R97, RZ, RZ, R119 ;  /* 0x000000ffff617224 */ /* 0x000fc600078e0077 */
[C---:B------:R-:W-:Y:S01]  /*12fc0*/  FSETP.NEU.FTZ.AND P1, PT, R4.reuse, -INF , PT ;  /* 0xff8000000400780b */ /* 0x040fe20003f3d000 */
[----:B------:R-:W-:Y:S02]  /*12fd0*/  FMUL.FTZ R8, R4, R0 ;  /* 0x0000000004087220 */ /* 0x000fe40000410000 */
[----:B------:R-:W-:Y:S03]  /*12fe0*/  MUFU.EX2 R176, R176 ;  /* 0x000000b000b07308 */ /* 0x000fe60000000800 */
[----:B------:R-:W-:Y:S02]  /*12ff0*/  FSEL R12, R8, RZ, P1 ;  /* 0x000000ff080c7208 */ /* 0x000fe40000800000 */
[----:B------:R-:W-:-:S03]  /*13000*/  ISETP.GE.AND P1, PT, R142, 0x61, PT ;  /* 0x000000618e00780c */ /* 0x000fc60003f26270 */
[----:B------:R-:W-:Y:S01]  /*13010*/  MUFU.EX2 R45, R45 ;  /* 0x0000002d002d7308 */ /* 0x000fe20000000800 */
[-CC-:B------:R-:W-:Y:S01]  /*13020*/  FFMA.FTZ R189, R7, R0.reuse, -R12.reuse ;  /* 0x0000000007bd7223 */ /* 0x180fe2000001080c */
[-CC-:B------:R-:W-:Y:S01]  /*13030*/  FFMA.FTZ R6, R6, R0.reuse, -R12.reuse ;  /* 0x0000000006067223 */ /* 0x180fe2000001080c */
[-CC-:B------:R-:W-:Y:S01]  /*13040*/  FFMA.FTZ R191, R9, R0.reuse, -R12.reuse ;  /* 0x0000000009bf7223 */ /* 0x180fe2000001080c */
[-CC-:B------:R-:W-:Y:S01]  /*13050*/  FFMA.FTZ R8, R11, R0.reuse, -R12.reuse ;  /* 0x000000000b087223 */ /* 0x180fe2000001080c */
[-CC-:B------:R-:W-:Y:S01]  /*13060*/  FFMA.FTZ R185, R13, R0.reuse, -R12.reuse ;  /* 0x000000000db97223 */ /* 0x180fe2000001080c */
[----:B0-----:R-:W-:Y:S01]  /*13070*/  FADD.FTZ R7, R188, R63 ;  /* 0x0000003fbc077221 */ /* 0x001fe20000010000 */
[-CC-:B------:R-:W-:Y:S01]  /*13080*/  FFMA.FTZ R10, R15, R0.reuse, -R12.reuse ;  /* 0x000000000f0a7223 */ /* 0x180fe2000001080c */
[----:B------:R-:W-:Y:S01]  /*13090*/  MUFU.EX2 R189, R189 ;  /* 0x000000bd00bd7308 */ /* 0x000fe20000000800 */
[-CC-:B------:R-:W-:Y:S01]  /*130a0*/  FFMA.FTZ R187, R21, R0.reuse, -R12.reuse ;  /* 0x0000000015bb7223 */ /* 0x180fe2000001080c */
[----:B-1----:R-:W-:Y:S01]  /*130b0*/  FADD.FTZ R28, R190, R7 ;  /* 0x00000007be1c7221 */ /* 0x002fe20000010000 */
[-CC-:B------:R-:W-:Y:S01]  /*130c0*/  FFMA.FTZ R25, R25, R0.reuse, -R12.reuse ;  /* 0x0000000019197223 */ /* 0x180fe2000001080c */
[-CC-:B------:R-:W-:Y:S01]  /*130d0*/  FFMA.FTZ R27, R27, R0.reuse, -R12.reuse ;  /* 0x000000001b1b7223 */ /* 0x180fe2000001080c */
[-C--:B------:R-:W-:Y:S01]  /*130e0*/  FFMA.FTZ R29, R29, R0.reuse, -R12 ;  /* 0x000000001d1d7223 */ /* 0x080fe2000001080c */
[----:B--2---:R-:W-:Y:S01]  /*130f0*/  FADD.FTZ R7, R67, R28 ;  /* 0x0000001c43077221 */ /* 0x004fe20000010000 */
[-CC-:B------:R-:W-:Y:S01]  /*13100*/  FFMA.FTZ R31, R31, R0.reuse, -R12.reuse ;  /* 0x000000001f1f7223 */ /* 0x180fe2000001080c */
[----:B------:R-:W0:Y:S01]  /*13110*/  MUFU.EX2 R6, R6 ;  /* 0x0000000600067308 */ /* 0x000e220000000800 */
[-CC-:B------:R-:W-:Y:S01]  /*13120*/  FFMA.FTZ R33, R33, R0.reuse, -R12.reuse ;  /* 0x0000000021217223 */ /* 0x180fe2000001080c */
[----:B---3--:R-:W-:Y:S01]  /*13130*/  FADD.FTZ R30, R184, R7 ;  /* 0x00000007b81e7221 */ /* 0x008fe20000010000 */
[-CC-:B------:R-:W-:Y:S01]  /*13140*/  FFMA.FTZ R35, R35, R0.reuse, -R12.reuse ;  /* 0x0000000023237223 */ /* 0x180fe2000001080c */
[-CC-:B------:R-:W-:Y:S01]  /*13150*/  FFMA.FTZ R39, R39, R0.reuse, -R12.reuse ;  /* 0x0000000027277223 */ /* 0x180fe2000001080c */
[-C--:B------:R-:W-:Y:S01]  /*13160*/  FFMA.FTZ R41, R41, R0.reuse, -R12 ;  /* 0x0000000029297223 */ /* 0x080fe2000001080c */
[----:B------:R-:W-:Y:S01]  /*13170*/  FADD.FTZ R9, R59, R30 ;  /* 0x0000001e3b097221 */ /* 0x000fe20000010000 */
[-CC-:B------:R-:W-:Y:S01]  /*13180*/  FFMA.FTZ R49, R49, R0.reuse, -R12.reuse ;  /* 0x0000000031317223 */ /* 0x180fe2000001080c */
[----:B------:R-:W1:Y:S01]  /*13190*/  MUFU.EX2 R191, R191 ;  /* 0x000000bf00bf7308 */ /* 0x000e620000000800 */
[-CC-:B------:R-:W-:Y:S01]  /*131a0*/  FFMA.FTZ R61, R61, R0.reuse, -R12.reuse ;  /* 0x000000003d3d7223 */ /* 0x180fe2000001080c */
[----:B------:R-:W-:Y:S01]  /*131b0*/  FADD.FTZ R32, R186, R9 ;  /* 0x00000009ba207221 */ /* 0x000fe20000010000 */
[-CC-:B------:R-:W-:Y:S01]  /*131c0*/  FFMA.FTZ R73, R73, R0.reuse, -R12.reuse ;  /* 0x0000000049497223 */ /* 0x180fe2000001080c */
[-CC-:B------:R-:W-:Y:S01]  /*131d0*/  FFMA.FTZ R65, R65, R0.reuse, -R12.reuse ;  /* 0x0000000041417223 */ /* 0x180fe2000001080c */
[-C--:B------:R-:W-:Y:S01]  /*131e0*/  FFMA.FTZ R69, R69, R0.reuse, -R12 ;  /* 0x0000000045457223 */ /* 0x080fe2000001080c */
[----:B------:R-:W-:Y:S01]  /*131f0*/  FADD.FTZ R9, R55, R32 ;  /* 0x0000002037097221 */ /* 0x000fe20000010000 */
[-C--:B------:R-:W-:Y:S01]  /*13200*/  FFMA.FTZ R71, R71, R0.reuse, -R12 ;  /* 0x0000000047477223 */ /* 0x080fe2000001080c */
[----:B------:R-:W2:Y:S01]  /*13210*/  MUFU.EX2 R8, R8 ;  /* 0x0000000800087308 */ /* 0x000ea20000000800 */
[----:B0-----:R-:W-:Y:S01]  /*13220*/  FADD.FTZ R28, R189, R6 ;  /* 0x00000006bd1c7221 */ /* 0x001fe20000010000 */
[----:B------:R-:W-:Y:S01]  /*13230*/  FADD.FTZ R32, R180, R9 ;  /* 0x00000009b4207221 */ /* 0x000fe20000010000 */
[-CC-:B------:R-:W-:Y:S01]  /*13240*/  FFMA.FTZ R51, R51, R0.reuse, -R12.reuse ;  /* 0x0000000033337223 */ /* 0x180fe2000001080c */
[-CC-:B------:R-:W-:Y:S01]  /*13250*/  FFMA.FTZ R93, R93, R0.reuse, -R12.reuse ;  /* 0x000000005d5d7223 */ /* 0x180fe2000001080c */
[----:B------:R-:W-:Y:S01]  /*13260*/  FFMA.FTZ R95, R95, R0, -R12 ;  /* 0x000000005f5f7223 */ /* 0x000fe2000001080c */
[----:B------:R-:W-:Y:S01]  /*13270*/  FADD.FTZ R9, R43, R32 ;  /* 0x000000202b097221 */ /* 0x000fe20000010000 */
[----:B------:R-:W-:Y:S01]  /*13280*/  F2FP.BF16.F32.PACK_AB R189, R6, R189 ;  /* 0x000000bd06bd723e */ /* 0x000fe200000010ff */
[----:B------:R-:W0:Y:S01]  /*13290*/  MUFU.EX2 R185, R185 ;  /* 0x000000b900b97308 */ /* 0x000e220000000800 */
[----:B-1----:R-:W-:Y:S01]  /*132a0*/  FADD.FTZ R7, R191, R28 ;  /* 0x0000001cbf077221 */ /* 0x002fe20000010000 */
[----:B------:R-:W-:Y:S01]  /*132b0*/  FADD.FTZ R34, R182, R9 ;  /* 0x00000009b6227221 */ /* 0x000fe20000010000 */
[----:B------:R-:W-:-:S02]  /*132c0*/  F2FP.BF16.F32.PACK_AB R188, R63, R188 ;  /* 0x000000bc3fbc723e */ /* 0x000fc400000010ff */
[----:B------:R-:W-:Y:S01]  /*132d0*/  F2FP.BF16.F32.PACK_AB R190, R67, R190 ;  /* 0x000000be43be723e */ /* 0x000fe200000010ff */
[----:B------:R-:W-:Y:S01]  /*132e0*/  IMAD.MOV.U32 R67, RZ, RZ, R119 ;  /* 0x000000ffff437224 */ /* 0x000fe200078e0077 */
[----:B------:R-:W-:Y:S01]  /*132f0*/  F2FP.BF16.F32.PACK_AB R184, R59, R184 ;  /* 0x000000b83bb8723e */ /* 0x000fe200000010ff */
[----:B------:R-:W1:Y:S01]  /*13300*/  MUFU.EX2 R10, R10 ;  /* 0x0000000a000a7308 */ /* 0x000e620000000800 */
[C---:B--2---:R-:W-:Y:S01]  /*13310*/  FADD.FTZ R30, R8.reuse, R7 ;  /* 0x00000007081e7221 */ /* 0x044fe20000010000 */
[----:B------:R-:W-:Y:S01]  /*13320*/  F2FP.BF16.F32.PACK_AB R186, R55, R186 ;  /* 0x000000ba37ba723e */ /* 0x000fe200000010ff */
[--C-:B------:R-:W-:Y:S01]  /*13330*/  IMAD.MOV.U32 R59, RZ, RZ, R119.reuse ;  /* 0x000000ffff3b7224 */ /* 0x100fe200078e0077 */
[----:B------:R-:W-:Y:S01]  /*13340*/  F2FP.BF16.F32.PACK_AB R180, R43, R180 ;  /* 0x000000b42bb4723e */ /* 0x000fe200000010ff */
[--C-:B------:R-:W-:Y:S01]  /*13350*/  IMAD.MOV.U32 R55, RZ, RZ, R119.reuse ;  /* 0x000000ffff377224 */ /* 0x100fe200078e0077 */
[----:B------:R-:W-:Y:S01]  /*13360*/  F2FP.BF16.F32.PACK_AB R182, R37, R182 ;  /* 0x000000b625b6723e */ /* 0x000fe200000010ff */
[----:B------:R-:W-:Y:S01]  /*13370*/  IMAD.MOV.U32 R43, RZ, RZ, R119 ;  /* 0x000000ffff2b7224 */ /* 0x000fe200078e0077 */
[----:B------:R-:W2:Y:S01]  /*13380*/  MUFU.EX2 R187, R187 ;  /* 0x000000bb00bb7308 */ /* 0x000ea20000000800 */
[----:B0-----:R-:W-:Y:S01]  /*13390*/  FADD.FTZ R7, R185, R30 ;  /* 0x0000001eb9077221 */ /* 0x001fe20000010000 */
[----:B------:R-:W-:-:S02]  /*133a0*/  F2FP.BF16.F32.PACK_AB R191, R8, R191 ;  /* 0x000000bf08bf723e */ /* 0x000fc400000010ff */
[----:B------:R-:W-:-:S04]  /*133b0*/  MOV R63, R119 ;  /* 0x00000077003f7202 */ /* 0x000fc80000000f00 */
[----:B------:R0:W3:Y:S01]  /*133c0*/  MUFU.EX2 R14, R25 ;  /* 0x00000019000e7308 */ /* 0x0000e20000000800 */
[C---:B-1----:R-:W-:Y:S01]  /*133d0*/  FADD.FTZ R30, R10.reuse, R7 ;  /* 0x000000070a1e7221 */ /* 0x042fe20000010000 */
[----:B------:R-:W-:-:S06]  /*133e0*/  F2FP.BF16.F32.PACK_AB R185, R10, R185 ;  /* 0x000000b90ab9723e */ /* 0x000fcc00000010ff */
[----:B------:R-:W1:Y:S01]  /*133f0*/  MUFU.EX2 R27, R27 ;  /* 0x0000001b001b7308 */ /* 0x000e620000000800 */
[----:B--2---:R-:W-:Y:S01]  /*13400*/  FADD.FTZ R7, R187, R30 ;  /* 0x0000001ebb077221 */ /* 0x004fe20000010000 */
[----:B0-----:R-:W-:-:S06]  /*13410*/  IMAD.MOV.U32 R25, RZ, RZ, R119 ;  /* 0x000000ffff197224 */ /* 0x001fcc00078e0077 */
[----:B------:R0:W2:Y:S01]  /*13420*/  MUFU.EX2 R20, R29 ;  /* 0x0000001d00147308 */ /* 0x0000a20000000800 */
[C---:B---3--:R-:W-:Y:S01]  /*13430*/  FADD.FTZ R32, R14.reuse, R7 ;  /* 0x000000070e207221 */ /* 0x048fe20000010000 */
[----:B------:R-:W-:Y:S01]  /*13440*/  FADD.FTZ R7, R37, R34 ;  /* 0x0000002225077221 */ /* 0x000fe20000010000 */
[----:B------:R-:W-:Y:S01]  /*13450*/  F2FP.BF16.F32.PACK_AB R187, R14, R187 ;  /* 0x000000bb0ebb723e */ /* 0x000fe200000010ff */
[----:B------:R-:W-:Y:S02]  /*13460*/  IMAD.MOV.U32 R37, RZ, RZ, R119 ;  /* 0x000000ffff257224 */ /* 0x000fe400078e0077 */
[----:B------:R-:W-:Y:S01]  /*13470*/  FADD.FTZ R34, R176, R7 ;  /* 0x00000007b0227221 */ /* 0x000fe20000010000 */
[----:B------:R-:W-:Y:S01]  /*13480*/  F2FP.BF16.F32.PACK_AB R176, R45, R176 ;  /* 0x000000b02db0723e */ /* 0x000fe200000010ff */
[----:B------:R-:W3:Y:S01]  /*13490*/  MUFU.EX2 R31, R31 ;  /* 0x0000001f001f7308 */ /* 0x000ee20000000800 */
[----:B-1----:R-:W-:Y:S01]  /*134a0*/  FADD.FTZ R3, R27, R32 ;  /* 0x000000201b037221 */ /* 0x002fe20000010000 */
[----:B------:R-:W-:Y:S01]  /*134b0*/  FADD.FTZ R7, R45, R34 ;  /* 0x000000222d077221 */ /* 0x000fe20000010000 */
[----:B------:R-:W-:-:S02]  /*134c0*/  IMAD.MOV.U32 R45, RZ, RZ, R119 ;  /* 0x000000ffff2d7224 */ /* 0x000fc400078e0077 */
[----:B0-----:R-:W-:-:S03]  /*134d0*/  IMAD.MOV.U32 R29, RZ, RZ, R119 ;  /* 0x000000ffff1d7224 */ /* 0x001fc600078e0077 */
[----:B------:R0:W1:Y:S01]  /*134e0*/  MUFU.EX2 R24, R33 ;  /* 0x0000002100187308 */ /* 0x0000620000000800 */
[C---:B--2---:R-:W-:Y:S01]  /*134f0*/  FADD.FTZ R32, R20.reuse, R3 ;  /* 0x0000000314207221 */ /* 0x044fe20000010000 */
[----:B------:R-:W-:Y:S01]  /*13500*/  F2FP.BF16.F32.PACK_AB R181, R20, R27 ;  /* 0x0000001b14b5723e */ /* 0x000fe200000010ff */
[----:B------:R-:W-:-:S05]  /*13510*/  IMAD.MOV.U32 R27, RZ, RZ, R119 ;  /* 0x000000ffff1b7224 */ /* 0x000fca00078e0077 */
[----:B------:R-:W2:Y:S01]  /*13520*/  MUFU.EX2 R178, R178 ;  /* 0x000000b200b27308 */ /* 0x000ea20000000800 */
[----:B---3--:R-:W-:Y:S01]  /*13530*/  FADD.FTZ R3, R31, R32 ;  /* 0x000000201f037221 */ /* 0x008fe20000010000 */
[----:B0-----:R-:W-:-:S06]  /*13540*/  IMAD.MOV.U32 R33, RZ, RZ, R119 ;  /* 0x000000ffff217224 */ /* 0x001fcc00078e0077 */
[----:B------:R-:W0:Y:S01]  /*13550*/  MUFU.EX2 R35, R35 ;  /* 0x0000002300237308 */ /* 0x000e220000000800 */
[C---:B-1----:R-:W-:Y:S01]  /*13560*/  FADD.FTZ R34, R24.reuse, R3 ;  /* 0x0000000318227221 */ /* 0x042fe20000010000 */
[----:B------:R-:W-:Y:S01]  /*13570*/  F2FP.BF16.F32.PACK_AB R183, R24, R31 ;  /* 0x0000001f18b7723e */ /* 0x000fe200000010ff */
[--C-:B------:R-:W-:Y:S02]  /*13580*/  IMAD.MOV.U32 R31, RZ, RZ, R119.reuse ;  /* 0x000000ffff1f7224 */ /* 0x100fe400078e0077 */
[----:B------:R-:W-:-:S03]  /*13590*/  IMAD.MOV.U32 R24, RZ, RZ, R119 ;  /* 0x000000ffff187224 */ /* 0x000fc600078e0077 */
[----:B------:R-:W1:Y:S01]  /*135a0*/  MUFU.EX2 R47, R47 ;  /* 0x0000002f002f7308 */ /* 0x000e620000000800 */
[----:B--2---:R-:W-:-:S07]  /*135b0*/  FADD.FTZ R36, R178, R7 ;  /* 0x00000007b2247221 */ /* 0x004fce0000010000 */
[----:B------:R2:W3:Y:S01]  /*135c0*/  MUFU.EX2 R26, R39 ;  /* 0x00000027001a7308 */ /* 0x0004e20000000800 */
[----:B0-----:R-:W-:-:S07]  /*135d0*/  FADD.FTZ R3, R35, R34 ;  /* 0x0000002223037221 */ /* 0x001fce0000010000 */
[----:B------:R-:W0:Y:S01]  /*135e0*/  MUFU.EX2 R172, R172 ;  /* 0x000000ac00ac7308 */ /* 0x000e220000000800 */
[C---:B-1----:R-:W-:Y:S01]  /*135f0*/  FADD.FTZ R7, R47.reuse, R36 ;  /* 0x000000242f077221 */ /* 0x042fe20000010000 */
[----:B------:R-:W-:Y:S01]  /*13600*/  F2FP.BF16.F32.PACK_AB R178, R47, R178 ;  /* 0x000000b22fb2723e */ /* 0x000fe200000010ff */
[--C-:B------:R-:W-:Y:S02]  /*13610*/  IMAD.MOV.U32 R47, RZ, RZ, R119.reuse ;  /* 0x000000ffff2f7224 */ /* 0x100fe400078e0077 */
[----:B--2---:R-:W-:-:S03]  /*13620*/  IMAD.MOV.U32 R39, RZ, RZ, R119 ;  /* 0x000000ffff277224 */ /* 0x004fc600078e0077 */
[----:B------:R-:W1:Y:S01]  /*13630*/  MUFU.EX2 R41, R41 ;  /* 0x0000002900297308 */ /* 0x000e620000000800 */
[C---:B---3--:R-:W-:Y:S01]  /*13640*/  FADD.FTZ R12, R26.reuse, R3 ;  /* 0x000000031a0c7221 */ /* 0x048fe20000010000 */
[----:B------:R-:W-:Y:S01]  /*13650*/  F2FP.BF16.F32.PACK_AB R177, R26, R35 ;  /* 0x000000231ab1723e */ /* 0x000fe200000010ff */
[--C-:B------:R-:W-:Y:S02]  /*13660*/  IMAD.MOV.U32 R35, RZ, RZ, R119.reuse ;  /* 0x000000ffff237224 */ /* 0x100fe400078e0077 */
[----:B------:R-:W-:-:S03]  /*13670*/  IMAD.MOV.U32 R26, RZ, RZ, R119 ;  /* 0x000000ffff1a7224 */ /* 0x000fc600078e0077 */
[----:B------:R-:W2:Y:S01]  /*13680*/  MUFU.EX2 R53, R53 ;  /* 0x0000003500357308 */ /* 0x000ea20000000800 */
[----:B0-----:R-:W-:-:S07]  /*13690*/  FADD.FTZ R34, R172, R7 ;  /* 0x00000007ac227221 */ /* 0x001fce0000010000 */
[----:B------:R0:W3:Y:S01]  /*136a0*/  MUFU.EX2 R28, R49 ;  /* 0x00000031001c7308 */ /* 0x0000e20000000800 */
[----:B-1----:R-:W-:-:S07]  /*136b0*/  FADD.FTZ R3, R41, R12 ;  /* 0x0000000c29037221 */ /* 0x002fce0000010000 */
[----:B------:R-:W1:Y:S01]  /*136c0*/  MUFU.EX2 R174, R174 ;  /* 0x000000ae00ae7308 */ /* 0x000e620000000800 */
[C---:B--2---:R-:W-:Y:S01]  /*136d0*/  FADD.FTZ R7, R53.reuse, R34 ;  /* 0x0000002235077221 */ /* 0x044fe20000010000 */
[----:B------:R-:W-:Y:S01]  /*136e0*/  F2FP.BF16.F32.PACK_AB R172, R53, R172 ;  /* 0x000000ac35ac723e */ /* 0x000fe200000010ff */
[--C-:B------:R-:W-:Y:S02]  /*136f0*/  IMAD.MOV.U32 R53, RZ, RZ, R119.reuse ;  /* 0x000000ffff357224 */ /* 0x100fe400078e0077 */
[----:B0-----:R-:W-:-:S03]  /*13700*/  IMAD.MOV.U32 R49, RZ, RZ, R119 ;  /* 0x000000ffff317224 */ /* 0x001fc600078e0077 */
[----:B------:R-:W0:Y:S01]  /*13710*/  MUFU.EX2 R61, R61 ;  /* 0x0000003d003d7308 */ /* 0x000e220000000800 */
[C---:B---3--:R-:W-:Y:S01]  /*13720*/  FADD.FTZ R34, R28.reuse, R3 ;  /* 0x000000031c227221 */ /* 0x048fe20000010000 */
[----:B------:R-:W-:Y:S01]  /*13730*/  F2FP.BF16.F32.PACK_AB R179, R28, R41 ;  /* 0x000000291cb3723e */ /* 0x000fe200000010ff */
[----:B------:R-:W-:Y:S01]  /*13740*/  IMAD.MOV.U32 R28, RZ, RZ, R119 ;  /* 0x000000ffff1c7224 */ /* 0x000fe200078e0077 */
[----:B------:R-:W-:-:S04]  /*13750*/  MOV R41, R119 ;  /* 0x0000007700297202 */ /* 0x000fc80000000f00 */
[----:B------:R-:W2:Y:S01]  /*13760*/  MUFU.EX2 R57, R57 ;  /* 0x0000003900397308 */ /* 0x000ea20000000800 */
[----:B-1----:R-:W-:-:S07]  /*13770*/  FADD.FTZ R36, R174, R7 ;  /* 0x00000007ae247221 */ /* 0x002fce0000010000 */
[----:B------:R1:W3:Y:S01]  /*13780*/  MUFU.EX2 R30, R73 ;  /* 0x00000049001e7308 */ /* 0x0002e20000000800 */
[----:B0-----:R-:W-:-:S07]  /*13790*/  FADD.FTZ R3, R61, R34 ;  /* 0x000000223d037221 */ /* 0x001fce0000010000 */
[----:B------:R-:W0:Y:S01]  /*137a0*/  MUFU.EX2 R168, R168 ;  /* 0x000000a800a87308 */ /* 0x000e220000000800 */
[C---:B--2---:R-:W-:Y:S01]  /*137b0*/  FADD.FTZ R7, R57.reuse, R36 ;  /* 0x0000002439077221 */ /* 0x044fe20000010000 */
[----:B------:R-:W-:Y:S01]  /*137c0*/  F2FP.BF16.F32.PACK_AB R174, R57, R174 ;  /* 0x000000ae39ae723e */ /* 0x000fe200000010ff */
[--C-:B-1----:R-:W-:Y:S02]  /*137d0*/  IMAD.MOV.U32 R73, RZ, RZ, R119.reuse ;  /* 0x000000ffff497224 */ /* 0x102fe400078e0077 */
[----:B------:R-:W-:-:S03]  /*137e0*/  IMAD.MOV.U32 R57, RZ, RZ, R119 ;  /* 0x000000ffff397224 */ /* 0x000fc600078e0077 */
[----:B------:R-:W1:Y:S01]  /*137f0*/  MUFU.EX2 R65, R65 ;  /* 0x0000004100417308 */ /* 0x000e620000000800 */
[C---:B---3--:R-:W-:Y:S01]  /*13800*/  FADD.FTZ R34, R30.reuse, R3 ;  /* 0x000000031e227221 */ /* 0x048fe20000010000 */
[----:B------:R-:W-:Y:S01]  /*13810*/  F2FP.BF16.F32.PACK_AB R173, R30, R61 ;  /* 0x0000003d1ead723e */ /* 0x000fe200000010ff */
[----:B------:R-:W-:Y:S01]  /*13820*/  IMAD.MOV.U32 R61, RZ, RZ, R119 ;  /* 0x000000ffff3d7224 */ /* 0x000fe200078e0077 */
[----:B------:R-:W-:-:S04]  /*13830*/  MOV R30, R119 ;  /* 0x00000077001e7202 */ /* 0x000fc80000000f00 */
        /* <DEDUP_REMOVED lines=9> */
[----:B------:R0:W2:Y:S01]  /*138d0*/  MUFU.EX2 R12, R51 ;  /* 0x00000033000c7308 */ /* 0x0000a20000000800 */
[C---:B---3--:R-:W-:Y:S01]  /*138e0*/  FADD.FTZ R36, R32.reuse, R3 ;  /* 0x0000000320247221 */ /* 0x048fe20000010000 */
[----:B------:R-:W-:Y:S01]  /*138f0*/  F2FP.BF16.F32.PACK_AB R175, R32, R65 ;  /* 0x0000004120af723e */ /* 0x000fe200000010ff */
[--C-:B------:R-:W-:Y:S02]  /*13900*/  IMAD.MOV.U32 R65, RZ, RZ, R119.reuse ;  /* 0x000000ffff417224 */ /* 0x100fe400078e0077 */
[----:B------:R-:W-:-:S03]  /*13910*/  IMAD.MOV.U32 R32, RZ, RZ, R119 ;  /* 0x000000ffff207224 */ /* 0x000fc600078e0077 */
[----:B------:R-:W3:Y:S01]  /*13920*/  MUFU.EX2 R170, R170 ;  /* 0x000000aa00aa7308 */ /* 0x000ee20000000800 */
[----:B-1----:R-:W-:Y:S01]  /*13930*/  FADD.FTZ R3, R71, R36 ;  /* 0x0000002447037221 */ /* 0x002fe20000010000 */
[--C-:B0-----:R-:W-:Y:S02]  /*13940*/  IMAD.MOV.U32 R51, RZ, RZ, R119.reuse ;  /* 0x000000ffff337224 */ /* 0x101fe400078e0077 */
[----:B------:R-:W-:-:S04]  /*13950*/  IMAD.MOV.U32 R36, RZ, RZ, R119 ;  /* 0x000000ffff247224 */ /* 0x000fc800078e0077 */
[----:B------:R-:W0:Y:S01]  /*13960*/  MUFU.EX2 R93, R93 ;  /* 0x0000005d005d7308 */ /* 0x000e220000000800 */
[C---:B--2---:R-:W-:Y:S01]  /*13970*/  FADD.FTZ R6, R12.reuse, R3 ;  /* 0x000000030c067221 */ /* 0x044fe20000010000 */
[----:B------:R-:W-:Y:S01]  /*13980*/  F2FP.BF16.F32.PACK_AB R169, R12, R71 ;  /* 0x000000470ca9723e */ /* 0x000fe200000010ff */
[----:B------:R-:W-:Y:S02]  /*13990*/  IMAD.MOV.U32 R12, RZ, RZ, 0x3f800000 ;  /* 0x3f800000ff0c7424 */ /* 0x000fe400078e00ff */
[----:B------:R-:W-:-:S03]  /*139a0*/  IMAD.MOV.U32 R71, RZ, RZ, R119 ;  /* 0x000000ffff477224 */ /* 0x000fc600078e0077 */
[----:B------:R-:W1:Y:S01]  /*139b0*/  MUFU.EX2 R77, R77 ;  /* 0x0000004d004d7308 */ /* 0x000e620000000800 */
[----:B---3--:R-:W-:-:S07]  /*139c0*/  FADD.FTZ R38, R170, R7 ;  /* 0x00000007aa267221 */ /* 0x008fce0000010000 */
[----:B------:R2:W3:Y:S01]  /*139d0*/  MUFU.EX2 R34, R95 ;  /* 0x0000005f00227308 */ /* 0x0004e20000000800 */
[----:B0-----:R-:W-:Y:S01]  /*139e0*/  FADD.FTZ R3, R93, R6 ;  /* 0x000000065d037221 */ /* 0x001fe20000010000 */
[C---:B-1----:R-:W-:Y:S01]  /*139f0*/  FADD.FTZ R215, R77.reuse, R38 ;  /* 0x000000264dd77221 */ /* 0x042fe20000010000 */
[----:B------:R-:W-:Y:S01]  /*13a00*/  F2FP.BF16.F32.PACK_AB R170, R77, R170 ;  /* 0x000000aa4daa723e */ /* 0x000fe200000010ff */
[--C-:B--2---:R-:W-:Y:S02]  /*13a10*/  IMAD.MOV.U32 R95, RZ, RZ, R119.reuse ;  /* 0x000000ffff5f7224 */ /* 0x104fe400078e0077 */
[--C-:B------:R-:W-:Y:S02]  /*13a20*/  IMAD.MOV.U32 R77, RZ, RZ, R119.reuse ;  /* 0x000000ffff4d7224 */ /* 0x100fe400078e0077 */
[----:B------:R-:W-:Y:S02]  /*13a30*/  IMAD.MOV.U32 R38, RZ, RZ, R119 ;  /* 0x000000ffff267224 */ /* 0x000fe400078e0077 */
[C---:B---3--:R-:W-:Y:S01]  /*13a40*/  FADD.FTZ R214, R34.reuse, R3 ;  /* 0x0000000322d67221 */ /* 0x048fe20000010000 */
[----:B------:R-:W-:Y:S01]  /*13a50*/  F2FP.BF16.F32.PACK_AB R171, R34, R93 ;  /* 0x0000005d22ab723e */ /* 0x000fe200000010ff */
[----:B------:R-:W-:-:S02]  /*13a60*/  IMAD.MOV.U32 R3, RZ, RZ, 0x3f800000 ;  /* 0x3f800000ff037424 */ /* 0x000fc400078e00ff */
[--C-:B------:R-:W-:Y:S02]  /*13a70*/  IMAD.MOV.U32 R93, RZ, RZ, R119.reuse ;  /* 0x000000ffff5d7224 */ /* 0x100fe400078e0077 */
[----:B------:R-:W-:Y:S01]  /*13a80*/  IMAD.MOV.U32 R34, RZ, RZ, R119 ;  /* 0x000000ffff227224 */ /* 0x000fe200078e0077 */
[----:B------:R-:W-:Y:S06]  /*13a90*/  @!P1 BRA `(.L_x_3918) ;  /* 0x0000002c00149947 */ /* 0x000fec0003800000 */
[----:B------:R-:W-:Y:S01]  /*13aa0*/  VIADD R8, R143, 0xfffffffe ;  /* 0xfffffffe8f087836 */ /* 0x000fe20000000000 */
[----:B------:R-:W-:Y:S01]  /*13ab0*/  MOV R7, R209 ;  /* 0x000000d100077202 */ /* 0x000fe20000000f00 */
[----:B------:R-:W-:Y:S01]  /*13ac0*/  IMAD.MOV.U32 R9, RZ, RZ, R4 ;  /* 0x000000ffff097224 */ /* 0x000fe200078e0004 */
[----:B------:R-:W-:Y:S01]  /*13ad0*/  CS2R R118, SRZ ;  /* 0x0000000000767805 */ /* 0x000fe2000001ff00 */
[----:B------:R-:W-:Y:S01]  /*13ae0*/  IMAD.MOV.U32 R10, RZ, RZ, R5 ;  /* 0x000000ffff0a7224 */ /* 0x000fe200078e0005 */
[----:B------:R-:W-:Y:S01]  /*13af0*/  CS2R R114, SRZ ;  /* 0x0000000000727805 */ /* 0x000fe2000001ff00 */
[----:B------:R-:W-:Y:S01]  /*13b00*/  IMAD.MOV.U32 R6, RZ, RZ, R220 ;  /* 0x000000ffff067224 */ /* 0x000fe200078e00dc */
[----:B------:R-:W-:Y:S01]  /*13b10*/  CS2R R110, SRZ ;  /* 0x00000000006e7805 */ /* 0x000fe2000001ff00 */
[----:B------:R-:W-:Y:S01]  /*13b20*/  IMAD.MOV.U32 R3, RZ, RZ, 0x3f800000 ;  /* 0x3f800000ff037424 */ /* 0x000fe200078e00ff */
        /* <DEDUP_REMOVED lines=44> */
[----:B------:R-:W-:-:S07]  /*13df0*/  CS2R R24, SRZ ;  /* 0x0000000000187805 */ /* 0x000fce000001ff00 */
.L_x_3931:
[----:B------:R-:W-:-:S04]  /*13e00*/  ISETP.NE.AND P1, PT, R7, 0x1, PT ;  /* 0x000000010700780c */ /* 0x000fc80003f25270 */
[----:B------:R-:W-:-:S04]  /*13e10*/  SEL R5, RZ, 0x1, P1 ;  /* 0x00000001ff057807 */ /* 0x000fc80000800000 */
[----:B------:R-:W-:Y:S01]  /*13e20*/  LOP3.LUT R220, R6, R5, RZ, 0x3c, !PT ;  /* 0x0000000506dc7212 */ /* 0x000fe200078e3cff */
[----:B------:R-:W-:Y:S06]  /*13e30*/  @!P0 BRA `(.L_x_3919) ;  /* 0x0000000000048947 */ /* 0x000fec0003800000 */
[----:B------:R-:W-:Y:S01]  /*13e40*/  BPT.TRAP 0x1 ;  /* 0x000000040000795c */ /* 0x000fe20000300000 */
.L_x_3919:
        /* <DEDUP_REMOVED lines=8> */
.L_x_3920:
[----:B------:R-:W-:Y:S01]  /*13ed0*/  IMAD R126, R209, 0x900, R221 ;  /* 0x00000900d17e7824 */ /* 0x000fe200078e02dd */
[----:B------:R-:W-:Y:S03]  /*13ee0*/  BSSY B1, `(.L_x_3921) ;  /* 0x0000006000017945 */ /* 0x000fe60003800000 */
[C---:B------:R-:W-:Y:S02]  /*13ef0*/  VIADD R124, R126.reuse, 0x2 ;  /* 0x000000027e7c7836 */ /* 0x040fe40000000000 */
[----:B------:R-:W-:Y:S01]  /*13f00*/  VIADD R123, R126, 0x4 ;  /* 0x000000047e7b7836 */ /* 0x000fe20000000000 */
[----:B-1----:R-:W-:Y:S06]  /*13f10*/  @P1 BRA `(.L_x_3922) ;  /* 0x0000000000081947 */ /* 0x002fec0003800000 */
[----:B------:R-:W1:Y:S02]  /*13f20*/  SYNCS.PHASECHK.TRANS64.TRYWAIT P1, [R11+URZ+0x30830], R0 ;  /* 0x030830000b0075a7 */ /* 0x000e64000802017f */
[----:B-1----:R-:W-:Y:S05]  /*13f30*/  @!P1 BRA `(.L_x_3923) ;  /* 0x000000d8005c9947 */ /* 0x002fea0003800000 */
.L_x_3922:
[----:B------:R-:W-:Y:S05]  /*13f40*/  BSYNC B1 ;  /* 0x0000000000017941 */ /* 0x000fea0003800000 */
.L_x_3921:
[----:B------:R-:W2:Y:S04]  /*13f50*/  LDL.64 R128, [R1+0x38] ;  /* 0x0000380001807983 */ /* 0x000ea80000100a00 */
[----:B------:R3:W-:Y:S04]  /*13f60*/  STL.64 [R1+0x90], R8 ;  /* 0x0000900801007387 */ /* 0x0007e80000100a00 */
[----:B---3--:R-:W3:Y:S01]  /*13f70*/  LDL.64 R8, [R1+0x30] ;  /* 0x0000300001087983 */ /* 0x008ee20000100a00 */
[----:B------:R-:W-:Y:S01]  /*13f80*/  IMAD.MOV.U32 R120, RZ, RZ, R126 ;  /* 0x000000ffff787224 */ /* 0x000fe200078e007e */
[----:B------:R-:W-:Y:S01]  /*13f90*/  MOV R5, UR58 ;  /* 0x0000003a00057c02 */ /* 0x000fe20008000f00 */
[----:B------:R-:W-:Y:S01]  /*13fa0*/  VIADD R122, R126, 0x6 ;  /* 0x000000067e7a7836 */ /* 0x000fe20000000000 */
[----:B------:R-:W-:Y:S01]  /*13fb0*/  MOV R20, UR38 ;  /* 0x0000002600147c02 */ /* 0x000fe20008000f00 */
[----:B------:R-:W-:Y:S01]  /*13fc0*/  IMAD.MOV.U32 R121, RZ, RZ, 0x40000040 ;  /* 0x40000040ff797424 */ /* 0x000fe200078e00ff */
[----:B------:R-:W-:Y:S01]  /*13fd0*/  R2UR UR46, R120 ;  /* 0x00000000782e72ca */ /* 0x000fe200000e0000 */
[----:B------:R-:W-:Y:S01]  /*13fe0*/  IMAD.MOV.U32 R120, RZ, RZ, R124 ;  /* 0x000000ffff787224 */ /* 0x000fe200078e007c */
[----:B------:R-:W-:Y:S01]  /*13ff0*/  R2UR UR58, R122 ;  /* 0x000000007a3a72ca */ /* 0x000fe200000e0000 */
[C---:B------:R-:W-:Y:S01]  /*14000*/  VIADD R122, R126.reuse, 0x302 ;  /* 0x000003027e7a7836 */ /* 0x040fe20000000000 */
[----:B------:R-:W-:Y:S01]  /*14010*/  MOV R213, UR45 ;  /* 0x0000002d00d57c02 */ /* 0x000fe20008000f00 */
[----:B------:R-:W-:Y:S01]  /*14020*/  VIADD R124, R126, 0x304 ;  /* 0x000003047e7c7836 */ /* 0x000fe20000000000 */
[----:B------:R-:W-:Y:S01]  /*14030*/  R2UR UR42, R120 ;  /* 0x00000000782a72ca */ /* 0x000fe200000e0000 */
[----:B------:R-:W-:Y:S01]  /*14040*/  IMAD.MOV.U32 R120, RZ, RZ, R123 ;  /* 0x000000ffff787224 */ /* 0x000fe200078e007b */
[----:B------:R-:W-:Y:S01]  /*14050*/  R2UR UR30, R122 ;  /* 0x000000007a1e72ca */ /* 0x000fe200000e0000 */
[----:B------:R-:W-:Y:S01]  /*14060*/  VIADD R122, R126, 0x600 ;  /* 0x000006007e7a7836 */ /* 0x000fe20000000000 */
[----:B01----:R-:W-:Y:S01]  /*14070*/  MOV R0, UR44 ;  /* 0x0000002c00007c02 */ /* 0x003fe20008000f00 */
[----:B------:R-:W-:Y:S01]  /*14080*/  IMAD.MOV.U32 R123, RZ, RZ, 0x40000040 ;  /* 0x40000040ff7b7424 */ /* 0x000fe200078e00ff */
[----:B------:R-:W-:Y:S01]  /*14090*/  R2UR UR38, R120 ;  /* 0x00000000782672ca */ /* 0x000fe200000e0000 */
[----:B------:R-:W-:Y:S01]  /*140a0*/  IMAD.MOV.U32 R125, RZ, RZ, 0x40000040 ;  /* 0x40000040ff7d7424 */ /* 0x000fe200078e00ff */
[----:B------:R-:W-:Y:S01]  /*140b0*/  IADD3 R120, R126, 0x300, RZ ;  /* 0x000003007e787810 */ /* 0x000fe20007ffe0ff */
[----:B------:R0:W-:Y:S01]  /*140c0*/  STL.64 [R1+0x88], R6 ;  /* 0x0000880601007387 */ /* 0x0001e20000100a00 */
[----:B------:R-:W-:Y:S01]  /*140d0*/  R2UR UR47, R121 ;  /* 0x00000000792f72ca */ /* 0x000fe200000e0000 */
[-C--:B------:R-:W-:Y:S01]  /*140e0*/  FMUL.FTZ R24, R24, R12.reuse ;  /* 0x0000000c18187220 */ /* 0x080fe20000410000 */
[----:B------:R-:W-:Y:S01]  /*140f0*/  R2UR UR34, R120 ;  /* 0x00000000782272ca */ /* 0x000fe200000e0000 */
[----:B------:R-:W-:Y:S01]  /*14100*/  VIADD R120, R126, 0x306 ;  /* 0x000003067e787836 */ /* 0x000fe20000000000 */
[----:B------:R-:W-:Y:S01]  /*14110*/  R2UR UR26, R124 ;  /* 0x000000007c1a72ca */ /* 0x000fe200000e0000 */
[----:B------:R-:W-:Y:S01]  /*14120*/  VIADD R124, R126, 0x602 ;  /* 0x000006027e7c7836 */ /* 0x000fe20000000000 */
[----:B------:R-:W-:Y:S01]  /*14130*/  R2UR UR18, R122 ;  /* 0x000000007a1272ca */ /* 0x000fe200000e0000 */
[----:B------:R-:W-:Y:S01]  /*14140*/  VIADD R122, R126, 0x606 ;  /* 0x000006067e7a7836 */ /* 0x000fe20000000000 */
[----:B------:R-:W-:Y:S01]  /*14150*/  R2UR UR22, R120 ;  /* 0x00000000781672ca */ /* 0x000fe200000e0000 */
[----:B------:R-:W-:Y:S01]  /*14160*/  VIADD R120, R126, 0x604 ;  /* 0x000006047e787836 */ /* 0x000fe20000000000 */
[----:B------:R-:W-:Y:S01]  /*14170*/  MOV R15, UR39 ;  /* 0x00000027000f7c02 */ /* 0x000fe20008000f00 */
[----:B0-----:R-:W4:Y:S01]  /*14180*/  LDL.64 R6, [R1+0x20] ;  /* 0x0000200001067983 */ /* 0x001f220000100a00 */
[----:B------:R-:W-:Y:S01]  /*14190*/  MOV R4, UR59 ;  /* 0x0000003b00047c02 */ /* 0x000fe20008000f00 */
        /* <DEDUP_REMOVED lines=29> */
[----:B------:R-:W-:Y:S01]  /*14370*/  MOV R211, UR41 ;  /* 0x0000002900d37c02 */ /* 0x000fe20008000f00 */
        /* <DEDUP_REMOVED lines=84> */
[----:B--2---:R-:W-:-:S02]  /*148c0*/  R2UR UR44, R128 ;  /* 0x00000000802c72ca */ /* 0x004fc400000e0000 */
[----:B------:R-:W-:Y:S02]  /*148d0*/  R2UR UR45, R129 ;  /* 0x00000000812d72ca */ /* 0x000fe400000e0000 */
[----:B-----5:R-:W-:-:S11]  /*148e0*/  WARPGROUP.ARRIVE ;  /* 0x00000000000079c5 */ /* 0x020fd60000000000 */
[----:B------:R-:W-:Y:S01]  /*148f0*/  HGMMA.64x96x16.F32.BF16 R120, gdesc[UR44], RZ, !UPT, gsb0 ;  /* 0x016000002c7879f0 */ /* 0x000fe2000c0018ff */
[----:B---3--:R-:W-:Y:S02]  /*14900*/  R2UR UR40, R8 ;  /* 0x00000000082872ca */ /* 0x008fe400000e0000 */
[----:B------:R-:W-:Y:S02]  /*14910*/  R2UR UR41, R9 ;  /* 0x00000000092972ca */ /* 0x000fe400000e0000 */
[----:B------:R-:W-:Y:S01]  /*14920*/  R2UR UR45, R213 ;  /* 0x00000000d52d72ca */ /* 0x000fe200000e0000 */
[----:B------:R0:W5:Y:S01]  /*14930*/  LDL.LU.64 R8, [R1+0x90] ;  /* 0x0000900001087983 */ /* 0x0001620000300a00 */
[----:B------:R-:W-:Y:S02]  /*14940*/  WARPGROUP.DEPBAR.LE gsb0, 0x0 ;  /* 0x00008000000079c5 */ /* 0x000fe40000010000 */
[----:B------:R-:W-:-:S07]  /*14950*/  WARPGROUP.ARRIVE ;  /* 0x00000000000079c5 */ /* 0x000fce0000000000 */
[----:B------:R-:W-:Y:S01]  /*14960*/  HGMMA.64x96x16.F32.BF16 R120, gdesc[UR40], R120, gsb0 ;  /* 0x01600000287879f0 */ /* 0x000fe20008001878 */
[----:B------:R-:W-:Y:S02]  /*14970*/  R2UR UR40, R212 ;  /* 0x00000000d42872ca */ /* 0x000fe400000e0000 */
[----:B------:R-:W2:Y:S01]  /*14980*/  LDL.64 R212, [R1+0x28] ;  /* 0x0000280001d47983 */ /* 0x000ea20000100a00 */
[----:B------:R-:W-:Y:S01]  /*14990*/  R2UR UR41, R211 ;  /* 0x00000000d32972ca */ /* 0x000fe200000e0000 */
[----:B------:R-:W-:Y:S02]  /*149a0*/  WARPGROUP.DEPBAR.LE gsb0, 0x0 ;  /* 0x00008000000079c5 */ /* 0x000fe40000010000 */
[----:B------:R-:W-:Y:S01]  /*149b0*/  WARPGROUP.ARRIVE ;  /* 0x00000000000079c5 */ /* 0x000fe20000000000 */
[----:B--2---:R-:W-:Y:S02]  /*149c0*/  R2UR UR36, R212 ;  /* 0x00000000d42472ca */ /* 0x004fe400000e0000 */
[----:B------:R-:W-:-:S02]  /*149d0*/  R2UR UR37, R213 ;  /* 0x00000000d52572ca */ /* 0x000fc400000e0000 */
[----:B------:R-:W2:Y:S11]  /*149e0*/  LDL.64 R212, [R1+0x8] ;  /* 0x0000080001d47983 */ /* 0x000eb60000100a00 */
[----:B------:R-:W-:Y:S01]  /*149f0*/  HGMMA.64x96x16.F32.BF16 R120, gdesc[UR36], R120, gsb0 ;  /* 0x01600000247879f0 */ /* 0x000fe20008001878 */
[----:B------:R-:W-:-:S02]  /*14a00*/  R2UR UR36, R210 ;  /* 0x00000000d22472ca */ /* 0x000fc400000e0000 */
[----:B------:R-:W3:Y:S01]  /*14a10*/  LDL.64 R210, [R1+0x18] ;  /* 0x0000180001d27983 */ /* 0x000ee20000100a00 */
[----:B------:R-:W-:Y:S02]  /*14a20*/  R2UR UR38, R20 ;  /* 0x00000000142672ca */ /* 0x000fe400000e0000 */
[----:B------:R-:W-:Y:S02]  /*14a30*/  R2UR UR37, R21 ;  /* 0x00000000152572ca */ /* 0x000fe400000e0000 */
[----:B------:R-:W2:Y:S01]  /*14a40*/  LDL.64 R20, [R1+0x10] ;  /* 0x0000100001147983 */ /* 0x000ea20000100a00 */
[----:B----4-:R-:W-:Y:S02]  /*14a50*/  R2UR UR56, R6 ;  /* 0x00000000063872ca */ /* 0x010fe400000e0000 */
[----:B------:R-:W-:Y:S01]  /*14a60*/  R2UR UR57, R7 ;  /* 0x00000000073972ca */ /* 0x000fe200000e0000 */
[----:B------:R-:W-:Y:S01]  /*14a70*/  UMOV UR20, UR52 ;  /* 0x0000003400147c82 */ /* 0x000fe20008000000 */
[----:B------:R-:W-:Y:S01]  /*14a80*/  UMOV UR21, UR53 ;  /* 0x0000003500157c82 */ /* 0x000fe20008000000 */
[----:B------:R-:W-:Y:S01]  /*14a90*/  UMOV UR16, UR48 ;  /* 0x0000003000107c82 */ /* 0x000fe20008000000 */
[----:B------:R-:W-:Y:S01]  /*14aa0*/  UMOV UR17, UR49 ;  /* 0x0000003100117c82 */ /* 0x000fe20008000000 */
[----:B------:R-:W-:Y:S01]  /*14ab0*/  R2UR UR44, R0 ;  /* 0x00000000002c72ca */ /* 0x000fe200000e0000 */
[----:B------:R0:W5:Y:S01]  /*14ac0*/  LDL.LU.64 R6, [R1+0x88] ;  /* 0x0000880001067983 */ /* 0x0001620000300a00 */
[----:B------:R-:W-:-:S02]  /*14ad0*/  WARPGROUP.DEPBAR.LE gsb0, 0x0 ;  /* 0x00008000000079c5 */ /* 0x000fc40000010000 */
[----:B------:R-:W-:-:S06]  /*14ae0*/  WARPGROUP.ARRIVE ;  /* 0x00000000000079c5 */ /* 0x000fcc0000000000 */
[----:B------:R-:W-:Y:S03]  /*14af0*/  HGMMA.64x96x16.F32.BF16 R120, gdesc[UR56], R120, gsb0 ;  /* 0x01600000387879f0 */ /* 0x000fe60008001878 */
[----:B------:R-:W-:Y:S02]  /*14b00*/  WARPGROUP.DEPBAR.LE gsb0, 0x0 ;  /* 0x00008000000079c5 */ /* 0x000fe40000010000 */
[----:B------:R-:W-:Y:S01]  /*14b10*/  WARPGROUP.ARRIVE ;  /* 0x00000000000079c5 */ /* 0x000fe20000000000 */
[----:B---3--:R-:W-:Y:S02]  /*14b20*/  R2UR UR32, R210 ;  /* 0x00000000d22072ca */ /* 0x008fe400000e0000 */
[----:B------:R-:W-:-:S13]  /*14b30*/  R2UR UR33, R211 ;  /* 0x00000000d32172ca */ /* 0x000fda00000e0000 */
[----:B------:R-:W-:Y:S01]  /*14b40*/  HGMMA.64x96x16.F32.BF16 R120, gdesc[UR32], R120, gsb0 ;  /* 0x01600000207879f0 */ /* 0x000fe20008001878 */
[----:B--2---:R-:W-:Y:S02]  /*14b50*/  R2UR UR28, R20 ;  /* 0x00000000141c72ca */ /* 0x004fe400000e0000 */
        /* <DEDUP_REMOVED lines=14> */
[----:B------:R-:W-:Y:S01]  /*14c40*/  HGMMA.64x96x16.F32.BF16 R120, gdesc[UR16], R120, gsb0 ;  /* 0x01600000107879f0 */ /* 0x000fe20008001878 */
[----:B------:R-:W-:Y:S01]  /*14c50*/  UMOV UR12, UR44 ;  /* 0x0000002c000c7c82 */ /* 0x000fe20008000000 */
[----:B------:R-:W-:Y:S01]  /*14c60*/  UMOV UR13, UR45 ;  /* 0x0000002d000d7c82 */ /* 0x000fe20008000000 */
        /* <DEDUP_REMOVED lines=10> */
[----:B------:R-:W-:Y:S01]  /*14d10*/  R2UR UR39, R15 ;  /* 0x000000000f2772ca */ /* 0x000fe200000e0000 */
[----:B------:R-:W-:Y:S02]  /*14d20*/  WARPGROUP.DEPBAR.LE gsb0, 0x0 ;  /* 0x00008000000079c5 */ /* 0x000fe40000010000 */
[----:B------:R-:W-:-:S06]  /*14d30*/  WARPGROUP.ARRIVE ;  /* 0x00000000000079c5 */ /* 0x000fcc0000000000 */
[----:B------:R-:W-:Y:S01]  /*14d40*/  HGMMA.64x96x16.F32.BF16 R120, gdesc[UR8], R120, gsb0 ;  /* 0x01600000087879f0 */ /* 0x000fe20008001878 */
[----:B------:R-:W-:Y:S02]  /*14d50*/  R2UR UR59, R4 ;  /* 0x00000000043b72ca */ /* 0x000fe400000e0000 */
[----:B------:R-:W-:Y:S02]  /*14d60*/  R2UR UR58, R5 ;  /* 0x00000000053a72ca */ /* 0x000fe400000e0000 */
[----:B------:R-:W-:Y:S02]  /*14d70*/  R2UR UR57, R13 ;  /* 0x000000000d3972ca */ /* 0x000fe400000e0000 */
[----:B------:R-:W-:Y:S01]  /*14d80*/  R2UR UR56, R14 ;  /* 0x000000000e3872ca */ /* 0x000fe200000e0000 */
[----:B------:R-:W-:Y:S01]  /*14d90*/  FMUL.FTZ R119, R119, R3 ;  /* 0x0000000377777220 */ /* 0x000fe20000410000 */
[----:B------:R-:W-:Y:S02]  /*14da0*/  WARPGROUP.DEPBAR.LE gsb0, 0x0 ;  /* 0x00008000000079c5 */ /* 0x000fe40000010000 */
[----:B0-----:R-:W-:Y:S11]  /*14db0*/  @!P0 BRA `(.L_x_3924) ;  /* 0x0000000000048947 */ /* 0x001ff60003800000 */
[----:B------:R-:W-:Y:S01]  /*14dc0*/  BPT.TRAP 0x1 ;  /* 0x000000040000795c */ /* 0x000fe20000300000 */
.L_x_3924:
[----:B-----5:R-:W-:Y:S01]  /*14dd0*/  SHF.L.U32 R0, R6, 0x1f, RZ ;  /* 0x0000001f06007819 */ /* 0x020fe200000006ff */
[----:B------:R-:W-:-:S04]  /*14de0*/  IMAD R13, R7, 0x8, R2 ;  /* 0x00000008070d7824 */ /* 0x000fc800078e0202 */
[----:B------:R0:W1:Y:S01]  /*14df0*/  SYNCS.PHASECHK.TRANS64.TRYWAIT P1, [R13+URZ+0x30850], R0 ;  /* 0x030850000d0075a7 */ /* 0x000062000802017f */
[----:B------:R-:W-:Y:S05]  /*14e00*/  @!P0 BRA `(.L_x_3925) ;  /* 0x0000000000048947 */ /* 0x000fea0003800000 */
[----:B------:R-:W-:Y:S01]  /*14e10*/  BPT.TRAP 0x1 ;  /* 0x000000040000795c */ /* 0x000fe20000300000 */
.L_x_3925:
[----:B------:R-:W-:Y:S04]  /*14e20*/  BSSY B1, `(.L_x_3926) ;  /* 0x0000004000017945 */ /* 0x000fe80003800000 */
[----:B-1----:R-:W-:Y:S05]  /*14e30*/  @P1 BRA `(.L_x_3927) ;  /* 0x0000000000081947 */ /* 0x002fea0003800000 */
[----:B------:R-:W1:Y:S02]  /*14e40*/  SYNCS.PHASECHK.TRANS64.TRYWAIT P1, [R13+URZ+0x30850], R0 ;  /* 0x030850000d0075a7 */ /* 0x000e64000802017f */
[----:B-1----:R-:W-:Y:S05]  /*14e50*/  @!P1 BRA `(.L_x_3928) ;  /* 0x000000c800a89947 */ /* 0x002fea0003800000 */
.L_x_3927:
[----:B------:R-:W-:Y:S05]  /*14e60*/  BSYNC B1 ;  /* 0x0000000000017941 */ /* 0x000fea0003800000 */
.L_x_3926:
[----:B01----:R-:W-:Y:S01]  /*14e70*/  IADD3 R0, R2, 0x400, RZ ;  /* 0x0000040002007810 */ /* 0x003fe20007ffe0ff */
[----:B------:R-:W-:Y:S01]  /*14e80*/  IMAD.MOV.U32 R5, RZ, RZ, 0x40000040 ;  /* 0x40000040ff057424 */ /* 0x000fe200078e00ff */
[----:B------:R-:W-:Y:S02]  /*14e90*/  WARPGROUP.ARRIVE ;  /* 0x00000000000079c5 */ /* 0x000fe40000000000 */
[----:B------:R-:W-:Y:S02]  /*14ea0*/  SHF.R.U32.HI R0, RZ, 0x4, R0 ;  /* 0x00000004ff007819 */ /* 0x000fe40000011600 */
[----:B------:R-:W-:Y:S02]  /*14eb0*/  R2UR UR7, R5 ;  /* 0x00000000050772ca */ /* 0x000fe400000e0000 */
[----:B------:R-:W-:Y:S02]  /*14ec0*/  LOP3.LUT R0, R0, 0x3fff, RZ, 0xc0, !PT ;  /* 0x00003fff00007812 */ /* 0x000fe400078ec0ff */
[----:B------:R-:W-:-:S02]  /*14ed0*/  MOV R5, 0x40000040 ;  /* 0x4000004000057802 */ /* 0x000fc40000000f00 */
[----:B------:R-:W-:-:S05]  /*14ee0*/  LOP3.LUT R0, R0, 0x3000000, RZ, 0xfc, !PT ;  /* 0x0300000000007812 */ /* 0x000fca00078efcff */
[----:B------:R-:W-:Y:S02]  /*14ef0*/  IMAD R4, R7, 0x900, R0 ;  /* 0x0000090007047824 */ /* 0x000fe400078e0200 */
[----:B------:R-:W-:Y:S02]  /*14f00*/  IMAD.MOV.U32 R7, RZ, RZ, 0x40000040 ;  /* 0x40000040ff077424 */ /* 0x000fe400078e00ff */
[C---:B------:R-:W-:Y:S01]  /*14f10*/  VIADD R6, R4.reuse, 0x80 ;  /* 0x0000008004067836 */ /* 0x040fe20000000000 */
[----:B------:R-:W-:-:S13]  /*14f20*/  R2UR UR6, R4 ;  /* 0x00000000040672ca */ /* 0x000fda00000e0000 */
[----:B------:R-:W-:Y:S01]  /*14f30*/  HGMMA.64x192x16.F32.BF16 R24, R188, gdesc[UR4].tnspB, R24, gsb0 ;  /* 0x42e00004bc187df0 */ /* 0x000fe20008001818 */
[----:B------:R-:W-:Y:S01]  /*14f40*/  R2UR UR6, R6 ;  /* 0x00000000060672ca */ /* 0x000fe200000e0000 */
[----:B------:R-:W-:Y:S01]  /*14f50*/  VIADD R6, R4, 0x100 ;  /* 0x0000010004067836 */ /* 0x000fe20000000000 */
[----:B------:R-:W-:Y:S01]  /*14f60*/  R2UR UR7, R7 ;  /* 0x00000000070772ca */ /* 0x000fe200000e0000 */
[----:B------:R-:W-:Y:S01]  /*14f70*/  IMAD.MOV.U32 R7, RZ, RZ, 0x40000040 ;  /* 0x40000040ff077424 */ /* 0x000fe200078e00ff */
[----:B------:R-:W-:Y:S02]  /*14f80*/  WARPGROUP.DEPBAR.LE gsb0, 0x0 ;  /* 0x00008000000079c5 */ /* 0x000fe40000010000 */
[----:B------:R-:W-:-:S13]  /*14f90*/  WARPGROUP.ARRIVE ;  /* 0x00000000000079c5 */ /* 0x000fda0000000000 */
        /* <DEDUP_REMOVED lines=9> */
[C---:B------:R-:W-:Y:S01]  /*15030*/  VIADD R6, R4.reuse, 0x200 ;  /* 0x0000020004067836 */ /* 0x040fe20000000000 */
[----:B------:R-:W-:Y:S01]  /*15040*/  R2UR UR7, R7 ;  /* 0x00000000070772ca */ /* 0x000fe200000e0000 */
[----:B------:R-:W-:Y:S02]  /*15050*/  IMAD.MOV.U32 R7, RZ, RZ, 0x40000040 ;  /* 0x40000040ff077424 */ /* 0x000fe400078e00ff */
[----:B------:R-:W-:Y:S01]  /*15060*/  VIADD R4, R4, 0x280 ;  /* 0x0000028004047836 */ /* 0x000fe20000000000 */
[----:B------:R-:W-:Y:S02]  /*15070*/  WARPGROUP.DEPBAR.LE gsb0, 0x0 ;  /* 0x00008000000079c5 */ /* 0x000fe40000010000 */
[----:B------:R-:W-:-:S11]  /*15080*/  WARPGROUP.ARRIVE ;  /* 0x00000000000079c5 */ /* 0x000fd60000000000 */
[----:B------:R-:W-:Y:S01]  /*15090*/  HGMMA.64x192x16.F32.BF16 R24, R176, gdesc[UR4].tnspB, R24, gsb0 ;  /* 0x42e00004b0187df0 */ /* 0x000fe20008001818 */
[----:B------:R-:W-:Y:S02]  /*150a0*/  R2UR UR6, R6 ;  /* 0x00000000060672ca */ /* 0x000fe400000e0000 */
[----:B------:R-:W-:Y:S01]  /*150b0*/  R2UR UR7, R7 ;  /* 0x00000000070772ca */ /* 0x000fe200000e0000 */
[----:B------:R-:W-:Y:S02]  /*150c0*/  WARPGROUP.DEPBAR.LE gsb0, 0x0 ;  /* 0x00008000000079c5 */ /* 0x000fe40000010000 */
[----:B------:R-:W-:-:S14]  /*150d0*/  WARPGROUP.ARRIVE ;  /* 0x00000000000079c5 */ /* 0x000fdc0000000000 */
[----:B------:R-:W-:Y:S01]  /*150e0*/  HGMMA.64x192x16.F32.BF16 R24, R172, gdesc[UR4].tnspB, R24, gsb0 ;  /* 0x42e00004ac187df0 */ /* 0x000fe20008001818 */
[----:B------:R-:W-:Y:S02]  /*150f0*/  R2UR UR6, R4 ;  /* 0x00000000040672ca */ /* 0x000fe400000e0000 */
[----:B------:R-:W-:Y:S01]  /*15100*/  R2UR UR7, R5 ;  /* 0x00000000050772ca */ /* 0x000fe200000e0000 */
[----:B------:R-:W-:Y:S02]  /*15110*/  WARPGROUP.DEPBAR.LE gsb0, 0x0 ;  /* 0x00008000000079c5 */ /* 0x000fe40000010000 */
[----:B------:R-:W-:-:S14]  /*15120*/  WARPGROUP.ARRIVE ;  /* 0x00000000000079c5 */ /* 0x000fdc0000000000 */
[----:B------:R-:W-:Y:S03]  /*15130*/  HGMMA.64x192x16.F32.BF16 R24, R168, gdesc[UR4].tnspB, R24, gsb0 ;  /* 0x42e00004a8187df0 */ /* 0x000fe60008001818 */
[----:B------:R-:W-:Y:S02]  /*15140*/  WARPGROUP.DEPBAR.LE gsb0, 0x0 ;  /* 0x00008000000079c5 */ /* 0x000fe40000010000 */
[----:B------:R-:W-:Y:S05]  /*15150*/  @!P0 BRA `(.L_x_3929) ;  /* 0x0000000000048947 */ /* 0x000fea0003800000 */
[----:B------:R-:W-:Y:S01]  /*15160*/  BPT.TRAP 0x1 ;  /* 0x000000040000795c */ /* 0x000fe20000300000 */
.L_x_3929:
        /* <DEDUP_REMOVED lines=59> */
[----:B------:R-:W-:-:S03]  /*15520*/  FMUL.FTZ R159, R165, UR38 ;  /* 0x00000026a59f7c20 */ /* 0x000fc60008410000 */
        /* <DEDUP_REMOVED lines=81> */
[----:B0-----:R-:W-:Y:S02]  /*15a40*/  FMNMX.FTZ R3, R158, R3, !PT ;  /* 0x000000039e037209 */ /* 0x001fe40007810000 */
[----:B-1----:R-:W-:-:S05]  /*15a50*/  FMNMX.FTZ R4, R161, R0, !PT ;  /* 0x00000000a1047209 */ /* 0x002fca0007810000 */
[----:B------:R-:W0:Y:S01]  /*15a60*/  SHFL.BFLY PT, R0, R4, 0x2, 0x1f ;  /* 0x0c401f0004007f89 */ /* 0x000e2200000e0000 */
[----:B--2---:R-:W-:-:S05]  /*15a70*/  FMNMX.FTZ R5, R159, R3, !PT ;  /* 0x000000039f057209 */ /* 0x004fca0007810000 */
[----:B------:R-:W1:Y:S01]  /*15a80*/  SHFL.BFLY PT, R3, R5, 0x2, 0x1f ;  /* 0x0c401f0005037f89 */ /* 0x000e6200000e0000 */
[----:B0-----:R-:W-:-:S05]  /*15a90*/  FMNMX.FTZ R4, R4, R0, !PT ;  /* 0x0000000004047209 */ /* 0x001fca0007810000 */
[----:B------:R-:W0:Y:S01]  /*15aa0*/  SHFL.BFLY PT, R0, R4, 0x1, 0x1f ;  /* 0x0c201f0004007f89 */ /* 0x000e2200000e0000 */
[----:B-1----:R-:W-:-:S05]  /*15ab0*/  FMNMX.FTZ R5, R5, R3, !PT ;  /* 0x0000000305057209 */ /* 0x002fca0007810000 */
[----:B------:R-:W1:Y:S01]  /*15ac0*/  SHFL.BFLY PT, R3, R5, 0x1, 0x1f ;  /* 0x0c201f0005037f89 */ /* 0x000e6200000e0000 */
[----:B0-----:R-:W-:Y:S01]  /*15ad0*/  FMNMX.FTZ R4, R4, R0, !PT ;  /* 0x0000000004047209 */ /* 0x001fe20007810000 */
[----:B------:R-:W-:Y:S01]  /*15ae0*/  IMAD.U32 R0, RZ, RZ, UR39 ;  /* 0x00000027ff007e24 */ /* 0x000fe2000f8e00ff */
[----:B-1----:R-:W-:-:S03]  /*15af0*/  FMNMX.FTZ R5, R5, R3, !PT ;  /* 0x0000000305057209 */ /* 0x002fc60007810000 */
[----:B------:R-:W-:Y:S02]  /*15b00*/  FADD.FTZ R3, -R4, R9 ;  /* 0x0000000904037221 */ /* 0x000fe40000010100 */
[CC--:B------:R-:W-:Y:S01]  /*15b10*/  FMUL.FTZ R9, R5.reuse, R0.reuse ;  /* 0x0000000005097220 */ /* 0x0c0fe20000410000 */
[----:B------:R-:W-:Y:S01]  /*15b20*/  FADD.FTZ R12, -R5, R10 ;  /* 0x0000000a050c7221 */ /* 0x000fe20000010100 */
[-C--:B------:R-:W-:Y:S02]  /*15b30*/  FMUL.FTZ R3, R3, R0.reuse ;  /* 0x0000000003037220 */ /* 0x080fe40000410000 */
[-CC-:B------:R-:W-:Y:S01]  /*15b40*/  FFMA.FTZ R186, R126, R0.reuse, -R9.reuse ;  /* 0x000000007eba7223 */ /* 0x180fe20000010809 */
[-CC-:B------:R-:W-:Y:S01]  /*15b50*/  FFMA.FTZ R126, R127, R0.reuse, -R9.reuse ;  /* 0x000000007f7e7223 */ /* 0x180fe20000010809 */
[-C--:B------:R-:W-:Y:S01]  /*15b60*/  FMUL.FTZ R127, R4, R0.reuse ;  /* 0x00000000047f7220 */ /* 0x080fe20000410000 */
[-C--:B------:R-:W-:Y:S01]  /*15b70*/  FMUL.FTZ R12, R12, R0.reuse ;  /* 0x000000000c0c7220 */ /* 0x080fe20000410000 */
[-CC-:B------:R-:W-:Y:S01]  /*15b80*/  FFMA.FTZ R188, R6, R0.reuse, -R9.reuse ;  /* 0x0000000006bc7223 */ /* 0x180fe20000010809 */
[-C--:B------:R-:W-:Y:S01]  /*15b90*/  FFMA.FTZ R180, R130, R0.reuse, -R9 ;  /* 0x0000000082b47223 */ /* 0x080fe20000010809 */
[-C--:B------:R-:W-:Y:S01]  /*15ba0*/  FFMA.FTZ R189, R14, R0.reuse, -R127 ;  /* 0x000000000ebd7223 */ /* 0x080fe2000001087f */
[-C--:B------:R-:W-:Y:S01]  /*15bb0*/  FFMA.FTZ R164, R7, R0.reuse, -R9 ;  /* 0x0000000007a47223 */ /* 0x080fe20000010809 */
[-C--:B------:R-:W-:Y:S01]  /*15bc0*/  FFMA.FTZ R130, R15, R0.reuse, -R127 ;  /* 0x000000000f827223 */ /* 0x080fe2000001087f */
[----:B------:R-:W-:Y:S01]  /*15bd0*/  MUFU.EX2 R12, R12 ;  /* 0x0000000c000c7308 */ /* 0x000fe20000000800 */
[-C--:B------:R-:W-:Y:S01]  /*15be0*/  FFMA.FTZ R190, R20, R0.reuse, -R9 ;  /* 0x0000000014be7223 */ /* 0x080fe20000010809 */
[-C--:B------:R-:W-:Y:S01]  /*15bf0*/  FFMA.FTZ R191, R120, R0.reuse, -R127 ;  /* 0x0000000078bf7223 */ /* 0x080fe2000001087f */
[-C--:B------:R-:W-:Y:S01]  /*15c00*/  FFMA.FTZ R163, R21, R0.reuse, -R9 ;  /* 0x0000000015a37223 */ /* 0x080fe20000010809 */
[-CC-:B------:R-:W-:Y:S01]  /*15c10*/  FFMA.FTZ R121, R121, R0.reuse, -R127.reuse ;  /* 0x0000000079797223 */ /* 0x180fe2000001087f */
[-C--:B------:R-:W-:Y:S01]  /*15c20*/  FFMA.FTZ R185, R124, R0.reuse, -R127 ;  /* 0x000000007cb97223 */ /* 0x080fe2000001087f */
[-CC-:B------:R-:W-:Y:S01]  /*15c30*/  FFMA.FTZ R184, R122, R0.reuse, -R9.reuse ;  /* 0x000000007ab87223 */ /* 0x180fe20000010809 */
[----:B------:R-:W-:Y:S01]  /*15c40*/  VIADD R124, R11, 0x30840 ;  /* 0x000308400b7c7836 */ /* 0x000fe20000000000 */
[----:B------:R-:W-:Y:S01]  /*15c50*/  MUFU.EX2 R3, R3 ;  /* 0x0000000300037308 */ /* 0x000fe20000000800 */
[-C--:B------:R-:W-:Y:S01]  /*15c60*/  FFMA.FTZ R162, R123, R0.reuse, -R9 ;  /* 0x000000007ba27223 */ /* 0x080fe20000010809 */
[-CC-:B------:R-:W-:Y:S01]  /*15c70*/  FFMA.FTZ R120, R125, R0.reuse, -R127.reuse ;  /* 0x000000007d787223 */ /* 0x180fe2000001087f */
[-C--:B------:R-:W-:Y:S01]  /*15c80*/  FFMA.FTZ R187, R128, R0.reuse, -R127 ;  /* 0x0000000080bb7223 */ /* 0x080fe2000001087f */
[----:B------:R-:W-:Y:S01]  /*15c90*/  PRMT R124, R222, 0x654, R124 ;  /* 0x00000654de7c7816 */ /* 0x000fe2000000007c */
[-C--:B------:R-:W-:Y:S01]  /*15ca0*/  FFMA.FTZ R123, R131, R0.reuse, -R9 ;  /* 0x00000000837b7223 */ /* 0x080fe20000010809 */
[-CC-:B------:R-:W-:Y:S01]  /*15cb0*/  FFMA.FTZ R15, R129, R0.reuse, -R127.reuse ;  /* 0x00000000810f7223 */ /* 0x180fe2000001087f */
[-CC-:B------:R-:W-:Y:S01]  /*15cc0*/  FFMA.FTZ R181, R132, R0.reuse, -R127.reuse ;  /* 0x0000000084b57223 */ /* 0x180fe2000001087f */
[----:B------:R-:W0:Y:S01]  /*15cd0*/  MUFU.EX2 R188, R188 ;  /* 0x000000bc00bc7308 */ /* 0x000e220000000800 */
[----:B------:R1:W-:Y:S01]  /*15ce0*/  SYNCS.ARRIVE.TRANS64.RED.A1T0 RZ, [R124+URZ], RZ ;  /* 0x000000ff7cff79a7 */ /* 0x0003e2000810043f */
        /* <DEDUP_REMOVED lines=9> */
[-CC-:B------:R-:W-:Y:S01]  /*15d80*/  FFMA.FTZ R129, R149, R0.reuse, -R127.reuse ;  /* 0x0000000095817223 */ /* 0x180fe2000001087f */
[-CC-:B------:R-:W-:Y:S01]  /*15d90*/  FFMA.FTZ R175, R152, R0.reuse, -R127.reuse ;  /* 0x0000000098af7223 */ /* 0x180fe2000001087f */
[-CC-:B------:R-:W-:Y:S01]  /*15da0*/  FFMA.FTZ R153, R153, R0.reuse, -R127.reuse ;  /* 0x0000000099997223 */ /* 0x180fe2000001087f */
[-CC-:B------:R-:W-:Y:S01]  /*15db0*/  FFMA.FTZ R169, R156, R0.reuse, -R127.reuse ;  /* 0x000000009ca97223 */ /* 0x180fe2000001087f */
[-CC-:B------:R-:W-:Y:S01]  /*15dc0*/  FFMA.FTZ R125, R157, R0.reuse, -R127.reuse ;  /* 0x000000009d7d7223 */ /* 0x180fe2000001087f */
[----:B------:R-:W3:Y:S01]  /*15dd0*/  MUFU.EX2 R164, R164 ;  /* 0x000000a400a47308 */ /* 0x000ee20000000800 */
[----:B0-----:R-:W-:Y:S01]  /*15de0*/  FFMA.FTZ R215, R12, R215, R188 ;  /* 0x000000d70cd77223 */ /* 0x001fe200000100bc */
[-CC-:B------:R-:W-:Y:S01]  /*15df0*/  FFMA.FTZ R171, R160, R0.reuse, -R127.reuse ;  /* 0x00000000a0ab7223 */ /* 0x180fe2000001087f */
[-C--:B-1----:R-:W-:Y:S01]  /*15e00*/  FFMA.FTZ R124, R161, R0.reuse, -R127 ;  /* 0x00000000a17c7223 */ /* 0x082fe2000001087f */
[-CC-:B------:R-:W-:Y:S01]  /*15e10*/  FFMA.FTZ R182, R134, R0.reuse, -R9.reuse ;  /* 0x0000000086b67223 */ /* 0x180fe20000010809 */
[-CC-:B------:R-:W-:Y:S01]  /*15e20*/  FFMA.FTZ R122, R135, R0.reuse, -R9.reuse ;  /* 0x00000000877a7223 */ /* 0x180fe20000010809 */
[-CC-:B------:R-:W-:Y:S01]  /*15e30*/  FFMA.FTZ R176, R138, R0.reuse, -R9.reuse ;  /* 0x000000008ab07223 */ /* 0x180fe20000010809 */
[----:B------:R-:W-:Y:S01]  /*15e40*/  FFMA.FTZ R21, R139, R0, -R9 ;  /* 0x000000008b157223 */ /* 0x000fe20000010809 */
[----:B------:R-:W0:Y:S01]  /*15e50*/  MUFU.EX2 R130, R130 ;  /* 0x0000008200827308 */ /* 0x000e220000000800 */
[----:B--2---:R-:W-:Y:S01]  /*15e60*/  FFMA.FTZ R214, R3, R214, R189 ;  /* 0x000000d603d67223 */ /* 0x004fe200000100bd */
[-CC-:B------:R-:W-:Y:S01]  /*15e70*/  FFMA.FTZ R178, R142, R0.reuse, -R9.reuse ;  /* 0x000000008eb27223 */ /* 0x180fe20000010809 */
[-CC-:B------:R-:W-:Y:S01]  /*15e80*/  FFMA.FTZ R20, R143, R0.reuse, -R9.reuse ;  /* 0x000000008f147223 */ /* 0x180fe20000010809 */
[-CC-:B------:R-:W-:Y:S01]  /*15e90*/  FFMA.FTZ R172, R146, R0.reuse, -R9.reuse ;  /* 0x0000000092ac7223 */ /* 0x180fe20000010809 */
[-CC-:B------:R-:W-:Y:S01]  /*15ea0*/  FFMA.FTZ R10, R147, R0.reuse, -R9.reuse ;  /* 0x00000000930a7223 */ /* 0x180fe20000010809 */
[-CC-:B------:R-:W-:Y:S01]  /*15eb0*/  FFMA.FTZ R174, R150, R0.reuse, -R9.reuse ;  /* 0x0000000096ae7223 */ /* 0x180fe20000010809 */
[-C--:B------:R-:W-:Y:S01]  /*15ec0*/  FFMA.FTZ R7, R151, R0.reuse, -R9 ;  /* 0x0000000097077223 */ /* 0x080fe20000010809 */
[----:B------:R-:W1:Y:S01]  /*15ed0*/  MUFU.EX2 R190, R190 ;  /* 0x000000be00be7308 */ /* 0x000e620000000800 */
[----:B---3--:R-:W-:Y:S01]  /*15ee0*/  FADD.FTZ R127, R164, R215 ;  /* 0x000000d7a47f7221 */ /* 0x008fe20000010000 */
[-CC-:B------:R-:W-:Y:S01]  /*15ef0*/  FFMA.FTZ R168, R154, R0.reuse, -R9.reuse ;  /* 0x000000009aa87223 */ /* 0x180fe20000010809 */
[-CC-:B------:R-:W-:Y:S01]  /*15f00*/  FFMA.FTZ R6, R155, R0.reuse, -R9.reuse ;  /* 0x000000009b067223 */ /* 0x180fe20000010809 */
[-CC-:B------:R-:W-:Y:S01]  /*15f10*/  FFMA.FTZ R170, R158, R0.reuse, -R9.reuse ;  /* 0x000000009eaa7223 */ /* 0x180fe20000010809 */
[----:B------:R-:W-:-:S03]  /*15f20*/  FFMA.FTZ R9, R159, R0, -R9 ;  /* 0x000000009f097223 */ /* 0x000fc60000010809 */
        /* <DEDUP_REMOVED lines=90> */
.L_x_3930:
        /* <DEDUP_REMOVED lines=33> */
[----:B0-----:R-:W-:Y:S06]  /*166e0*/  @P1 BRA `(.L_x_3931) ;  /* 0xffffffd400c41947 */ /* 0x001fec000383ffff */
.L_x_3918:
[----:B------:R-:W-:Y:S05]  /*166f0*/  BSYNC B0 ;  /* 0x0000000000007941 */ /* 0x000fea0003800000 */
.L_x_3917:
        /* <DEDUP_REMOVED lines=99> */
.L_x_3932:
[----:B------:R-:W-:Y:S01]  /*16d30*/  IMAD R8, R209, 0x8, R2 ;  /* 0x00000008d1087824 */ /* 0x000fe200078e0202 */
[----:B------:R-:W-:-:S04]  /*16d40*/  SHF.L.U32 R3, R220, 0x1f, RZ ;  /* 0x0000001fdc037819 */ /* 0x000fc800000006ff */
[----:B------:R0:W1:Y:S01]  /*16d50*/  SYNCS.PHASECHK.TRANS64.TRYWAIT P1, [R8+URZ+0x30850], R3 ;  /* 0x03085003080075a7 */ /* 0x000062000802017f */
[----:B------:R-:W-:Y:S05]  /*16d60*/  @!P0 BRA `(.L_x_3933) ;  /* 0x0000000000048947 */ /* 0x000fea0003800000 */
[----:B------:R-:W-:Y:S01]  /*16d70*/  BPT.TRAP 0x1 ;  /* 0x000000040000795c */ /* 0x000fe20000300000 */
.L_x_3933:
        /* <DEDUP_REMOVED lines=9> */
.L_x_3935:
[----:B------:R-:W-:Y:S05]  /*16e10*/  BSYNC B0 ;  /* 0x0000000000007941 */ /* 0x000fea0003800000 */
.L_x_3934:
[----:B01----:R-:W-:Y:S01]  /*16e20*/  IMAD.MOV.U32 R3, RZ, RZ, 0x40000040 ;  /* 0x40000040ff037424 */ /* 0x003fe200078e00ff */
[----:B------:R-:W-:Y:S01]  /*16e30*/  MOV R2, R6 ;  /* 0x0000000600027202 */ /* 0x000fe20000000f00 */
[----:B------:R-:W-:Y:S01]  /*16e40*/  WARPGROUP.ARRIVE ;  /* 0x00000000000079c5 */ /* 0x000fe20000000000 */
[----:B------:R-:W0:Y:S02]  /*16e50*/  SHFL.BFLY PT, R7, R214, 0x2, 0x1f ;  /* 0x0c401f00d6077f89 */ /* 0x000e2400000e0000 */
[----:B------:R-:W-:Y:S01]  /*16e60*/  R2UR UR6, R2 ;  /* 0x00000000020672ca */ /* 0x000fe200000e0000 */
[----:B------:R-:W-:Y:S01]  /*16e70*/  VIADD R2, R6, 0x80 ;  /* 0x0000008006027836 */ /* 0x000fe20000000000 */
[----:B------:R-:W-:Y:S01]  /*16e80*/  R2UR UR7, R3 ;  /* 0x00000000030772ca */ /* 0x000fe200000e0000 */
[----:B------:R-:W-:-:S12]  /*16e90*/  IMAD.MOV.U32 R3, RZ, RZ, 0x40000040 ;  /* 0x40000040ff037424 */ /* 0x000fd800078e00ff */
        /* <DEDUP_REMOVED lines=25> */
[----:B0-----:R-:W-:Y:S01]  /*17030*/  FADD.FTZ R6, R7, R214 ;  /* 0x000000d607067221 */ /* 0x001fe20000010000 */
[----:B------:R-:W-:-:S04]  /*17040*/  MOV R3, 0x40000040 ;  /* 0x4000004000037802 */ /* 0x000fc80000000f00 */
[----:B------:R-:W0:Y:S02]  /*17050*/  SHFL.BFLY PT, R7, R6, 0x1, 0x1f ;  /* 0x0c201f0006077f89 */ /* 0x000e2400000e0000 */
[----:B0-----:R-:W-:Y:S01]  /*17060*/  FADD.FTZ R13, R6, R7 ;  /* 0x00000007060d7221 */ /* 0x001fe20000010000 */
[----:B------:R-:W-:Y:S02]  /*17070*/  IMAD.MOV.U32 R7, RZ, RZ, RZ ;  /* 0x000000ffff077224 */ /* 0x000fe400078e00ff */
[----:B------:R-:W-:Y:S02]  /*17080*/  IMAD.MOV.U32 R6, RZ, RZ, -0x800000 ;  /* 0xff800000ff067424 */ /* 0x000fe400078e00ff */
[----:B------:R-:W-:-:S13]  /*17090*/  FSETP.NE.FTZ.AND P2, PT, R13, RZ, PT ;  /* 0x000000ff0d00720b */ /* 0x000fda0003f55000 */
[----:B------:R-:W0:Y:S02]  /*170a0*/  @P2 MUFU.LG2 R11, R13 ;  /* 0x0000000d000b2308 */ /* 0x000e240000000c00 */
[----:B0-----:R-:W-:Y:S01]  /*170b0*/  @P2 FMUL.FTZ R11, R11, 0.69314718246459960938 ;  /* 0x3f3172180b0b2820 */ /* 0x001fe20000410000 */
[----:B------:R-:W-:Y:S02]  /*170c0*/  WARPGROUP.DEPBAR.LE gsb0, 0x0 ;  /* 0x00008000000079c5 */ /* 0x000fe40000010000 */
[----:B------:R-:W-:-:S06]  /*170d0*/  WARPGROUP.ARRIVE ;  /* 0x00000000000079c5 */ /* 0x000fcc0000000000 */
[----:B------:R-:W-:Y:S01]  /*170e0*/  HGMMA.64x192x16.F32.BF16 R24, R172, gdesc[UR4].tnspB, R24, gsb0 ;  /* 0x42e00004ac187df0 */ /* 0x000fe20008001818 */
[----:B------:R-:W-:Y:S02]  /*170f0*/  R2UR UR6, R2 ;  /* 0x00000000020672ca */ /* 0x000fe400000e0000 */
[----:B------:R-:W-:Y:S01]  /*17100*/  R2UR UR7, R3 ;  /* 0x00000000030772ca */ /* 0x000fe200000e0000 */
[----:B------:R-:W0:Y:S02]  /*17110*/  SHFL.BFLY PT, R2, R215, 0x2, 0x1f ;  /* 0x0c401f00d7027f89 */ /* 0x000e2400000e0000 */
[----:B0-----:R-:W-:-:S05]  /*17120*/  FADD.FTZ R3, R2, R215 ;  /* 0x000000d702037221 */ /* 0x001fca0000010000 */
[----:B------:R-:W0:Y:S02]  /*17130*/  SHFL.BFLY PT, R2, R3, 0x1, 0x1f ;  /* 0x0c201f0003027f89 */ /* 0x000e2400000e0000 */
[----:B0-----:R-:W-:Y:S01]  /*17140*/  FADD.FTZ R12, R3, R2 ;  /* 0x00000002030c7221 */ /* 0x001fe20000010000 */
[----:B------:R-:W-:Y:S02]  /*17150*/  IMAD.MOV.U32 R2, RZ, RZ, RZ ;  /* 0x000000ffff027224 */ /* 0x000fe400078e00ff */
[----:B------:R-:W-:Y:S02]  /*17160*/  IMAD.MOV.U32 R3, RZ, RZ, -0x800000 ;  /* 0xff800000ff037424 */ /* 0x000fe400078e00ff */
[----:B------:R-:W-:Y:S02]  /*17170*/  FSETP.NE.FTZ.AND P1, PT, R12, RZ, PT ;  /* 0x000000ff0c00720b */ /* 0x000fe40003f35000 */
[----:B------:R-:W-:Y:S11]  /*17180*/  @P2 MUFU.RCP R2, R13 ;  /* 0x0000000d00022308 */ /* 0x000ff60000001000 */
[----:B------:R-:W0:Y:S01]  /*17190*/  @P1 MUFU.LG2 R9, R12 ;  /* 0x0000000c00091308 */ /* 0x000e220000000c00 */
[C---:B------:R-:W-:Y:S01]  /*171a0*/  @P1 FMUL.FTZ R10, R0.reuse, 0.69314718246459960938 ;  /* 0x3f317218000a1820 */ /* 0x040fe20000410000 */
[----:B------:R-:W-:-:S04]  /*171b0*/  @P2 FMUL.FTZ R0, R0, 0.69314718246459960938 ;  /* 0x3f31721800002820 */ /* 0x000fc80000410000 */
[----:B------:R-:W-:Y:S02]  /*171c0*/  @P2 FFMA.FTZ R6, R0, R4, R11 ;  /* 0x0000000400062223 */ /* 0x000fe4000001000b */
[----:B------:R1:W2:Y:S01]  /*171d0*/  @P1 MUFU.RCP R7, R12 ;  /* 0x0000000c00071308 */ /* 0x0002a20000001000 */
[----:B0-----:R-:W-:-:S04]  /*171e0*/  @P1 FMUL.FTZ R9, R9, 0.69314718246459960938 ;  /* 0x3f31721809091820 */ /* 0x001fc80000410000 */
[----:B------:R-:W-:Y:S01]  /*171f0*/  @P1 FFMA.FTZ R3, R10, R5, R9 ;  /* 0x000000050a031223 */ /* 0x000fe20000010009 */
[----:B------:R-:W-:Y:S02]  /*17200*/  WARPGROUP.DEPBAR.LE gsb0, 0x0 ;  /* 0x00008000000079c5 */ /* 0x000fe40000010000 */
[----:B------:R-:W-:-:S06]  /*17210*/  WARPGROUP.ARRIVE ;  /* 0x00000000000079c5 */ /* 0x000fcc0000000000 */
[----:B------:R-:W-:Y:S03]  /*17220*/  HGMMA.64x192x16.F32.BF16 R24, R168, gdesc[UR4].tnspB, R24, gsb0 ;  /* 0x42e00004a8187df0 */ /* 0x000fe60008001818 */
[----:B------:R-:W-:Y:S02]  /*17230*/  WARPGROUP.DEPBAR.LE gsb0, 0x0 ;  /* 0x00008000000079c5 */ /* 0x000fe40000010000 */
[----:B-12---:R-:W-:Y:S05]  /*17240*/  @!P0 BRA `(.L_x_3937) ;  /* 0x0000000000048947 */ /* 0x006fea0003800000 */
[----:B------:R-:W-:Y:S01]  /*17250*/  BPT.TRAP 0x1 ;  /* 0x000000040000795c */ /* 0x000fe20000300000 */
.L_x_3937:
        /* <DEDUP_REMOVED lines=12> */
[-C--:B------:R-:W-:Y:S01]  /*17320*/  FMUL.FTZ R24, R24, R7.reuse ;  /* 0x0000000718187220 */ /* 0x080fe20000410000 */
[-C--:B------:R-:W-:Y:S01]  /*17330*/  FMUL.FTZ R25, R25, R7.reuse ;  /* 0x0000000719197220 */ /* 0x080fe20000410000 */
[-C--:B------:R-:W-:Y:S01]  /*17340*/  FMUL.FTZ R0, R28, R7.reuse ;  /* 0x000000071c007220 */ /* 0x080fe20000410000 */
[-C--:B------:R-:W-:Y:S01]  /*17350*/  FMUL.FTZ R4, R29, R7.reuse ;  /* 0x000000071d047220 */ /* 0x080fe20000410000 */
[-C--:B------:R-:W-:Y:S01]  /*17360*/  FMUL.FTZ R32, R32, R7.reuse ;  /* 0x0000000720207220 */ /* 0x080fe20000410000 */
[-C--:B------:R-:W-:Y:S01]  /*17370*/  FMUL.FTZ R33, R33, R7.reuse ;  /* 0x0000000721217220 */ /* 0x080fe20000410000 */
[----:B0-----:R-:W-:Y:S01]  /*17380*/  SEL R5, RZ, 0x1, P1 ;  /* 0x00000001ff057807 */ /* 0x001fe20000800000 */
        /* <DEDUP_REMOVED lines=89> */
.L_x_3859:
[----:B------:R-:W1:Y:S08]  /*17920*/  S2UR UR4, SR_CgaCtaId ;  /* 0x00000000000479c3 */ /* 0x000e700000008800 */
[----:B------:R-:W-:Y:S01]  /*17930*/  BAR.SYNC.DEFER_BLOCKING 0x5, 0x180 ;  /* 0x0146000000007b1d */ /* 0x000fe20000010000 */
[----:B------:R-:W-:-:S05]  /*17940*/  MOV R5, 0x400 ;  /* 0x0000040000057802 */ /* 0x000fca0000000f00 */
[----:B------:R-:W-:Y:S01]  /*17950*/  BSSY B0, `(.L_x_3938) ;  /* 0x0000275000007945 */ /* 0x000fe20003800000 */
[----:B-1----:R-:W-:-:S05]  /*17960*/  IMAD.U32 R222, RZ, RZ, UR4 ;  /* 0x00000004ffde7e24 */ /* 0x002fca000f8e00ff */
[----:B------:R-:W-:-:S05]  /*17970*/  LEA R2, R222, R5, 0x18 ;  /* 0x00000005de027211 */ /* 0x000fca00078ec0ff */
[----:B------:R1:W2:Y:S01]  /*17980*/  LDS.128 R28, [R2+0x308d0] ;  /* 0x0308d000021c7984 */ /* 0x0002a20000000c00 */
[----:B------:R-:W-:Y:S06]  /*17990*/  BAR.ARV 0x4, 0x180 ;  /* 0x0106000000007b1d */ /* 0x000fec0000002000 */
[----:B------:R-:W-:Y:S05]  /*179a0*/  @P0 BRA `(.L_x_3939) ;  /* 0x00000018009c0947 */ /* 0x000fea0003800000 */
[----:B------:R-:W3:Y:S01]  /*179b0*/  LDL R10, [R1+0x80] ;  /* 0x00008000010a7983 */ /* 0x000ee20000100800 */
[----:B------:R-:W-:Y:S01]  /*179c0*/  F2FP.BF16.F32.PACK_AB R24, R25, R24 ;  /* 0x000000181918723e */ /* 0x000fe200000010ff */
[----:B------:R-:W-:Y:S01]  /*179d0*/  ULDC.64 UR4, c[0x0][0xc00] ;  /* 0x0003000000047ab9 */ /* 0x000fe20000000a00 */
[----:B------:R-:W-:Y:S01]  /*179e0*/  F2FP.BF16.F32.PACK_AB R25, R140, R126 ;  /* 0x0000007e8c19723e */ /* 0x000fe200000010ff */
[----:B------:R-:W0:Y:S01]  /*179f0*/  S2R R5, SR_SWINHI ;  /* 0x0000000000057919 */ /* 0x000e220000002f00 */
        /* <DEDUP_REMOVED lines=16> */
[----:B------:R-:W-:Y:S02]  /*17b00*/  MOV R8, R2 ;  /* 0x0000000200087202 */ /* 0x000fe40000000f00 */
[----:B0-----:R-:W-:Y:S02]  /*17b10*/  MOV R9, R5 ;  /* 0x0000000500097202 */ /* 0x001fe40000000f00 */
        /* <DEDUP_REMOVED lines=22> */
[----:B------:R-:W-:Y:S01]  /*17c80*/  BAR.SYNC.DEFER_BLOCKING 0x1, 0x100 ;  /* 0x0044000000007b1d */ /* 0x000fe20000010000 */
[----:B---3--:R-:W-:-:S03]  /*17c90*/  IMAD.WIDE R26, R10, 0x2, R8 ;  /* 0x000000020a1a7825 */ /* 0x008fc600078e0208 */
[C---:B------:R-:W-:Y:S02]  /*17ca0*/  IADD3 R111, P2, R26.reuse, 0x20, RZ ;  /* 0x000000201a6f7810 */ /* 0x040fe40007f5e0ff */
[C---:B------:R-:W-:Y:S02]  /*17cb0*/  IADD3 R141, P6, R26.reuse, 0x60, RZ ;  /* 0x000000601a8d7810 */ /* 0x040fe40007fde0ff */
[----:B------:R-:W-:Y:S01]  /*17cc0*/  LOP3.LUT R10, R111, 0x380, RZ, 0xc0, !PT ;  /* 0x000003806f0a7812 */ /* 0x000fe200078ec0ff */
[--C-:B------:R-:W-:Y:S01]  /*17cd0*/  IMAD.X R11, RZ, RZ, R27.reuse, P2 ;  /* 0x000000ffff0b7224 */ /* 0x100fe200010e061b */
[----:B-----5:R-:W-:Y:S02]  /*17ce0*/  IADD3 R137, P1, R26, 0x40, RZ ;  /* 0x000000401a897810 */ /* 0x020fe40007f3e0ff */
[----:B------:R-:W-:Y:S02]  /*17cf0*/  SHF.R.U64 R10, R10, 0x3, RZ ;  /* 0x000000030a0a7819 */ /* 0x000fe400000012ff */
[----:B------:R-:W-:Y:S01]  /*17d00*/  IADD3 R34, P0, R26, 0x4020, RZ ;  /* 0x000040201a227810 */ /* 0x000fe20007f1e0ff */
[----:B------:R-:W-:Y:S01]  /*17d10*/  IMAD.X R13, RZ, RZ, R27, P1 ;  /* 0x000000ffff0d7224 */ /* 0x000fe200008e061b */
[----:B------:R-:W-:-:S02]  /*17d20*/  LOP3.LUT R14, R141, 0x380, RZ, 0xc0, !PT ;  /* 0x000003808d0e7812 */ /* 0x000fc400078ec0ff */
[----:B------:R-:W-:Y:S01]  /*17d30*/  LOP3.LUT R12, R137, 0x380, RZ, 0xc0, !PT ;  /* 0x00000380890c7812 */ /* 0x000fe200078ec0ff */
[----:B------:R-:W-:Y:S01]  /*17d40*/  IMAD.X R35, RZ, RZ, R27, P0 ;  /* 0x000000ffff237224 */ /* 0x000fe200000e061b */
[----:B------:R-:W-:Y:S02]  /*17d50*/  LOP3.LUT R10, R10, R111, RZ, 0x3c, !PT ;  /* 0x0000006f0a0a7212 */ /* 0x000fe400078e3cff */
[----:B------:R-:W-:Y:S02]  /*17d60*/  SHF.R.U64 R14, R14, 0x3, RZ ;  /* 0x000000030e0e7819 */ /* 0x000fe400000012ff */
[----:B------:R-:W-:Y:S02]  /*17d70*/  LOP3.LUT R111, R34, 0x380, RZ, 0xc0, !PT ;  /* 0x00000380226f7812 */ /* 0x000fe400078ec0ff */
[C---:B------:R-:W-:Y:S02]  /*17d80*/  IADD3 R42, P3, R26.reuse, 0x4060, RZ ;  /* 0x000040601a2a7810 */ /* 0x040fe40007f7e0ff */
[----:B------:R-:W-:-:S02]  /*17d90*/  IADD3 R143, P5, R26, 0x4000, RZ ;  /* 0x000040001a8f7810 */ /* 0x000fc40007fbe0ff */
[----:B------:R-:W-:Y:S01]  /*17da0*/  SHF.R.U64 R12, R12, 0x3, RZ ;  /* 0x000000030c0c7819 */ /* 0x000fe200000012ff */
[--C-:B------:R-:W-:Y:S01]  /*17db0*/  IMAD.X R43, RZ, RZ, R27.reuse, P3 ;  /* 0x000000ffff2b7224 */ /* 0x100fe200018e061b */
[----:B------:R-:W-:Y:S01]  /*17dc0*/  IADD3 R38, P4, R26, 0x4040, RZ ;  /* 0x000040401a267810 */ /* 0x000fe20007f9e0ff */
[--C-:B------:R-:W-:Y:S01]  /*17dd0*/  IMAD.X R21, RZ, RZ, R27.reuse, P5 ;  /* 0x000000ffff157224 */ /* 0x100fe200028e061b */
[----:B------:R-:W-:Y:S02]  /*17de0*/  LOP3.LUT R14, R14, R141, RZ, 0x3c, !PT ;  /* 0x0000008d0e0e7212 */ /* 0x000fe400078e3cff */
[----:B------:R-:W-:Y:S01]  /*17df0*/  SHF.R.U64 R111, R111, 0x3, RZ ;  /* 0x000000036f6f7819 */ /* 0x000fe200000012ff */
[----:B------:R-:W-:Y:S01]  /*17e00*/  IMAD.X R39, RZ, RZ, R27, P4 ;  /* 0x000000ffff277224 */ /* 0x000fe200020e061b */
[----:B--2---:R-:W-:Y:S02]  /*17e10*/  IADD3 R28, P1, R26, 0x8020, RZ ;  /* 0x000080201a1c7810 */ /* 0x004fe40007f3e0ff */
[----:B------:R-:W-:-:S02]  /*17e20*/  LOP3.LUT R141, R42, 0x380, RZ, 0xc0, !PT ;  /* 0x000003802a8d7812 */ /* 0x000fc400078ec0ff */
[----:B------:R-:W-:Y:S01]  /*17e30*/  LOP3.LUT R5, R26, 0x380, RZ, 0xc0, !PT ;  /* 0x000003801a057812 */ /* 0x000fe200078ec0ff */
[----:B------:R-:W-:Y:S01]  /*17e40*/  IMAD.X R51, RZ, RZ, R27, P1 ;  /* 0x000000ffff337224 */ /* 0x000fe200008e061b */
[----:B------:R-:W-:Y:S02]  /*17e50*/  LOP3.LUT R20, R143, 0x380, RZ, 0xc0, !PT ;  /* 0x000003808f147812 */ /* 0x000fe400078ec0ff */
[----:B------:R-:W-:Y:S02]  /*17e60*/  LOP3.LUT R12, R12, R137, RZ, 0x3c, !PT ;  /* 0x000000890c0c7212 */ /* 0x000fe400078e3cff */
[----:B------:R-:W-:Y:S02]  /*17e70*/  LOP3.LUT R137, R38, 0x380, RZ, 0xc0, !PT ;  /* 0x0000038026897812 */ /* 0x000fe400078ec0ff */
[----:B------:R-:W-:Y:S02]  /*17e80*/  LOP3.LUT R34, R111, R34, RZ, 0x3c, !PT ;  /* 0x000000226f227212 */ /* 0x000fe400078e3cff */
[----:B------:R-:W-:-:S02]  /*17e90*/  SHF.R.U64 R141, R141, 0x3, RZ ;  /* 0x000000038d8d7819 */ /* 0x000fc400000012ff */
[----:B------:R-:W-:Y:S02]  /*17ea0*/  LOP3.LUT R111, R28, 0x380, RZ, 0xc0, !PT ;  /* 0x000003801c6f7812 */ /* 0x000fe400078ec0ff */
[----:B------:R-:W-:Y:S02]  /*17eb0*/  IADD3 R78, P5, R26, 0x8060, RZ ;  /* 0x000080601a4e7810 */ /* 0x000fe40007fbe0ff */
[----:B------:R-:W-:Y:S02]  /*17ec0*/  SHF.R.U64 R5, R5, 0x3, RZ ;  /* 0x0000000305057819 */ /* 0x000fe400000012ff */
[----:B------:R-:W-:Y:S02]  /*17ed0*/  SHF.R.U64 R20, R20, 0x3, RZ ;  /* 0x0000000314147819 */ /* 0x000fe400000012ff */
[----:B------:R-:W-:Y:S02]  /*17ee0*/  IADD3 R46, P2, R26, 0x8000, RZ ;  /* 0x000080001a2e7810 */ /* 0x000fe40007f5e0ff */
[----:B------:R-:W-:-:S02]  /*17ef0*/  IADD3.X R15, RZ, R27, RZ, P6, !PT ;  /* 0x0000001bff0f7210 */ /* 0x000fc400037fe4ff */
[----:B------:R-:W-:Y:S01]  /*17f00*/  SHF.R.U64 R137, R137, 0x3, RZ ;  /* 0x0000000389897819 */ /* 0x000fe200000012ff */
[--C-:B------:R-:W-:Y:S01]  /*17f10*/  IMAD.X R47, RZ, RZ, R27.reuse, P2 ;  /* 0x000000ffff2f7224 */ /* 0x100fe200010e061b */
[----:B------:R-:W-:Y:S02]  /*17f20*/  IADD3 R54, P6, R26, 0x8040, RZ ;  /* 0x000080401a367810 */ /* 0x000fe40007fde0ff */
[----:B------:R-:W-:Y:S02]  /*17f30*/  LOP3.LUT R42, R141, R42, RZ, 0x3c, !PT ;  /* 0x0000002a8d2a7212 */ /* 0x000fe400078e3cff */
[----:B------:R-:W-:Y:S01]  /*17f40*/  SHF.R.U64 R111, R111, 0x3, RZ ;  /* 0x000000036f6f7819 */ /* 0x000fe200000012ff */
[--C-:B------:R-:W-:Y:S01]  /*17f50*/  IMAD.X R55, RZ, RZ, R27.reuse, P6 ;  /* 0x000000ffff377224 */ /* 0x100fe200030e061b */
[----:B------:R-:W-:Y:S01]  /*17f60*/  LOP3.LUT R26, R5, R26, RZ, 0x3c, !PT ;  /* 0x0000001a051a7212 */ /* 0x000fe200078e3cff */
[----:B------:R-:W-:Y:S01]  /*17f70*/  IMAD.X R5, RZ, RZ, R27, P5 ;  /* 0x000000ffff057224 */ /* 0x000fe200028e061b */
[----:B------:R-:W-:-:S02]  /*17f80*/  LOP3.LUT R20, R20, R143, RZ, 0x3c, !PT ;  /* 0x0000008f14147212 */ /* 0x000fc400078e3cff */
[----:B------:R-:W-:Y:S02]  /*17f90*/  LOP3.LUT R141, R78, 0x380, RZ, 0xc0, !PT ;  /* 0x000003804e8d7812 */ /* 0x000fe400078ec0ff */
[----:B------:R-:W-:Y:S02]  /*17fa0*/  LOP3.LUT R143, R46, 0x380, RZ, 0xc0, !PT ;  /* 0x000003802e8f7812 */ /* 0x000fe400078ec0ff */
[----:B------:R-:W-:Y:S02]  /*17fb0*/  LOP3.LUT R38, R137, R38, RZ, 0x3c, !PT ;  /* 0x0000002689267212 */ /* 0x000fe400078e3cff */
[----:B------:R-:W-:Y:S02]  /*17fc0*/  LOP3.LUT R137, R54, 0x380, RZ, 0xc0, !PT ;  /* 0x0000038036897812 */ /* 0x000fe400078ec0ff */
[----:B------:R-:W-:Y:S02]  /*17fd0*/  LOP3.LUT R50, R111, R28, RZ, 0x3c, !PT ;  /* 0x0000001c6f327212 */ /* 0x000fe400078e3cff */
[----:B------:R-:W-:-:S02]  /*17fe0*/  MOV R86, R26 ;  /* 0x0000001a00567202 */ /* 0x000fc40000000f00 */
[----:B------:R-:W-:Y:S02]  /*17ff0*/  SHF.R.U64 R141, R141, 0x3, RZ ;  /* 0x000000038d8d7819 */ /* 0x000fe400000012ff */
[----:B------:R-:W-:Y:S02]  /*18000*/  MOV R28, R10 ;  /* 0x0000000a001c7202 */ /* 0x000fe40000000f00 */
[----:B------:R-:W-:Y:S02]  /*18010*/  SHF.R.U64 R143, R143, 0x3, RZ ;  /* 0x000000038f8f7819 */ /* 0x000fe400000012ff */
[----:B------:R-:W-:Y:S02]  /*18020*/  F2FP.BF16.F32.PACK_AB R26, R4, R0 ;  /* 0x00000000041a723e */ /* 0x000fe400000010ff */
[----:B------:R-:W-:Y:S02]  /*18030*/  F2FP.BF16.F32.PACK_AB R27, R139, R125 ;  /* 0x0000007d8b1b723e */ /* 0x000fe400000010ff */
[----:B------:R-:W-:-:S02]  /*18040*/  MOV R11, R34 ;  /* 0x00000022000b7202 */ /* 0x000fc40000000f00 */
[----:B------:R-:W-:Y:S01]  /*18050*/  MOV R10, R42 ;  /* 0x0000002a000a7202 */ /* 0x000fe20000000f00 */
[----:B------:R-:W-:Y:S01]  /*18060*/  STSM.16.M88.4 [R86], R24 ;  /* 0x0000001856007844 */ /* 0x000fe20000000200 */
[----:B------:R-:W-:Y:S02]  /*18070*/  F2FP.BF16.F32.PACK_AB R34, R37, R36 ;  /* 0x000000242522723e */ /* 0x000fe400000010ff */
[----:B------:R-:W-:Y:S02]  /*18080*/  F2FP.BF16.F32.PACK_AB R35, R136, R123 ;  /* 0x0000007b8823723e */ /* 0x000fe400000010ff */
[----:B------:R-:W-:Y:S02]  /*18090*/  SHF.R.U64 R137, R137, 0x3, RZ ;  /* 0x0000000389897819 */ /* 0x000fe400000012ff */
[----:B------:R-:W-:Y:S01]  /*180a0*/  MOV R12, R12 ;  /* 0x0000000c000c7202 */ /* 0x000fe20000000f00 */
[----:B------:R0:W-:Y:S01]  /*180b0*/  STSM.16.M88.4 [R28], R32 ;  /* 0x000000201c007844 */ /* 0x0001e20000000200 */
[----:B------:R-:W-:-:S02]  /*180c0*/  MOV R0, R50 ;  /* 0x0000003200007202 */ /* 0x000fc40000000f00 */
[----:B------:R-:W-:Y:S02]  /*180d0*/  F2FP.BF16.F32.PACK_AB R42, R45, R44 ;  /* 0x0000002c2d2a723e */ /* 0x000fe400000010ff */
[----:B------:R-:W-:Y:S02]  /*180e0*/  F2FP.BF16.F32.PACK_AB R43, R134, R121 ;  /* 0x00000079862b723e */ /* 0x000fe400000010ff */
[----:B------:R-:W-:Y:S02]  /*180f0*/  LOP3.LUT R4, R141, R78, RZ, 0x3c, !PT ;  /* 0x0000004e8d047212 */ /* 0x000fe400078e3cff */
[----:B------:R-:W-:Y:S01]  /*18100*/  MOV R14, R14 ;  /* 0x0000000e000e7202 */ /* 0x000fe20000000f00 */
[----:B------:R-:W-:Y:S01]  /*18110*/  STSM.16.M88.4 [R12], R40 ;  /* 0x000000280c007844 */ /* 0x000fe20000000200 */
[----:B------:R-:W-:Y:S02]  /*18120*/  F2FP.BF16.F32.PACK_AB R50, R53, R52 ;  /* 0x000000343532723e */ /* 0x000fe400000010ff */
[----:B------:R-:W-:-:S02]  /*18130*/  F2FP.BF16.F32.PACK_AB R51, R132, R7 ;  /* 0x000000078433723e */ /* 0x000fc400000010ff */
[----:B------:R-:W-:Y:S01]  /*18140*/  LOP3.LUT R46, R143, R46, RZ, 0x3c, !PT ;  /* 0x0000002e8f2e7212 */ /* 0x000fe200078e3cff */
[----:B0-----:R-:W0:Y:S01]  /*18150*/  LDC R28, c[0x0][0xbe8] ;  /* 0x0002fa00ff1c7b82 */ /* 0x001e220000000800 */
[----:B------:R-:W-:Y:S01]  /*18160*/  MOV R20, R20 ;  /* 0x0000001400147202 */ /* 0x000fe20000000f00 */
[----:B------:R-:W-:Y:S01]  /*18170*/  STSM.16.M88.4 [R14], R48 ;  /* 0x000000300e007844 */ /* 0x000fe20000000200 */
[----:B------:R-:W-:Y:S02]  /*18180*/  LOP3.LUT R54, R137, R54, RZ, 0x3c, !PT ;  /* 0x0000003689367212 */ /* 0x000fe400078e3cff */
[----:B------:R-:W-:Y:S01]  /*18190*/  MOV R38, R38 ;  /* 0x0000002600267202 */ /* 0x000fe20000000f00 */
[----:B------:R2:W-:Y:S01]  /*181a0*/  STSM.16.M88.4 [R20], R56 ;  /* 0x0000003814007844 */ /* 0x0005e20000000200 */
[----:B------:R-:W-:Y:S02]  /*181b0*/  MOV R7, R4 ;  /* 0x0000000400077202 */ /* 0x000fe40000000f00 */
[----:B------:R-:W-:Y:S01]  /*181c0*/  MOV R46, R46 ;  /* 0x0000002e002e7202 */ /* 0x000fe20000000f00 */
[----:B------:R-:W-:Y:S01]  /*181d0*/  STSM.16.M88.4 [R11], R64 ;  /* 0x000000400b007844 */ /* 0x000fe20000000200 */
[----:B------:R-:W-:-:S02]  /*181e0*/  ISETP.NE.U32.AND P0, PT, RZ, UR4, PT ;  /* 0x00000004ff007c0c */ /* 0x000fc4000bf05070 */
[----:B------:R-:W-:Y:S01]  /*181f0*/  IADD3 R4, P1, R228, UR4, RZ ;  /* 0x00000004e4047c10 */ /* 0x000fe2000ff3e0ff */
[----:B------:R-:W-:Y:S01]  /*18200*/  STSM.16.M88.4 [R38], R72 ;  /* 0x0000004826007844 */ /* 0x000fe20000000200 */
[----:B------:R-:W-:Y:S02]  /*18210*/  MOV R54, R54 ;  /* 0x0000003600367202 */ /* 0x000fe40000000f00 */
[----:B------:R-:W-:Y:S01]  /*18220*/  ISETP.NE.AND.EX P0, PT, RZ, UR5, PT, P0 ;  /* 0x00000005ff007c0c */ /* 0x000fe2000bf05300 */
[----:B------:R-:W-:Y:S01]  /*18230*/  STSM.16.M88.4 [R10], R80 ;  /* 0x000000500a007844 */ /* 0x000fe20000000200 */
[----:B------:R-:W-:Y:S01]  /*18240*/  IADD3.X R5, R229, UR5, RZ, P1, !PT ;  /* 0x00000005e5057c10 */ /* 0x000fe20008ffe4ff */
[----:B------:R-:W-:Y:S02]  /*18250*/  ULDC.64 UR4, c[0x0][0xc08] ;  /* 0x0003020000047ab9 */ /* 0x000fe40000000a00 */
[----:B------:R-:W-:Y:S01]  /*18260*/  STSM.16.M88.4 [R46], R88 ;  /* 0x000000582e007844 */ /* 0x000fe20000000200 */
[----:B------:R-:W-:Y:S01]  /*18270*/  ISETP.NE.U32.AND P2, PT, RZ, UR4, PT ;  /* 0x00000004ff007c0c */ /* 0x000fe2000bf45070 */
[----:B--2---:R-:W-:-:S02]  /*18280*/  IMAD.MOV.U32 R20, RZ, RZ, RZ ;  /* 0x000000ffff147224 */ /* 0x004fc400078e00ff */
[----:B------:R-:W-:Y:S04]  /*18290*/  STSM.16.M88.4 [R0], R96 ;  /* 0x0000006000007844 */ /* 0x000fe80000000200 */
[----:B------:R-:W-:Y:S01]  /*182a0*/  STSM.16.M88.4 [R54], R104 ;  /* 0x0000006836007844 */ /* 0x000fe20000000200 */
[----:B------:R-:W-:-:S03]  /*182b0*/  ISETP.NE.AND.EX P2, PT, RZ, UR5, PT, P2 ;  /* 0x00000005ff007c0c */ /* 0x000fc6000bf45320 */
[----:B------:R2:W-:Y:S01]  /*182c0*/  STSM.16.M88.4 [R7], R112 ;  /* 0x0000007007007844 */ /* 0x0005e20000000200 */
[----:B------:R-:W-:Y:S09]  /*182d0*/  BAR.SYNC.DEFER_BLOCKING 0x1, 0x100 ;  /* 0x0044000000007b1d */ /* 0x000ff20000010000 */
[----:B------:R-:W-:Y:S01]  /*182e0*/  @P2 IADD3 R228, P3, R228, UR4, RZ ;  /* 0x00000004e4e42c10 */ /* 0x000fe2000ff7e0ff */
[----:B------:R-:W-:-:S03]  /*182f0*/  ULDC UR4, c[0x0][0xa88] ;  /* 0x0002a20000047ab9 */ /* 0x000fc60000000800 */
[----:B------:R-:W-:Y:S01]  /*18300*/  @P2 IADD3.X R229, R229, UR5, RZ, P3, !PT ;  /* 0x00000005e5e52c10 */ /* 0x000fe20009ffe4ff */
[----:B--2---:R-:W-:Y:S01]  /*18310*/  IMAD.U32 R7, RZ, RZ, UR4 ;  /* 0x00000004ff077e24 */ /* 0x004fe2000f8e00ff */
[----:B------:R2:W5:Y:S01]  /*18320*/  @P0 LDG.E R20, desc[UR56][R4.64] ;  /* 0x0000003804140981 */ /* 0x000562000c1e1900 */
[----:B0-----:R-:W-:-:S04]  /*18330*/  ISETP.NE.AND P1, PT, R28, 0x1, PT ;  /* 0x000000011c00780c */ /* 0x001fc80003f25270 */
[----:B------:R2:W5:Y:S09]  /*18340*/  @P2 LDG.E R7, desc[UR56][R228.64] ;  /* 0x00000038e4072981 */ /* 0x000572000c1e1900 */
[----:B------:R-:W0:Y:S08]  /*18350*/  @P1 LDC R0, c[0x0][0xbec] ;  /* 0x0002fb00ff001b82 */ /* 0x000e300000000800 */
[----:B------:R-:W3:Y:S01]  /*18360*/  @P1 LDC R13, c[0x0][0xbf0] ;  /* 0x0002fc00ff0d1b82 */ /* 0x000ee20000000800 */
[----:B--2---:R-:W-:Y:S05]  /*18370*/  @P2 BRA `(.L_x_3940) ;  /* 0x0000000000102947 */ /* 0x004fea0003800000 */
[----:B------:R-:W-:Y:S05]  /*18380*/  @!P0 BRA `(.L_x_3940) ;  /* 0x00000000000c8947 */ /* 0x000fea0003800000 */
[----:B------:R-:W2:Y:S04]  /*18390*/  LDG.E R10, desc[UR56][R4.64] ;  /* 0x00000038040a7981 */ /* 0x000ea8000c1e1900 */
[----:B-----5:R-:W2:Y:S02]  /*183a0*/  LDG.E R7, desc[UR56][R4.64+0x4] ;  /* 0x0000043804077981 */ /* 0x020ea4000c1e1900 */
[----:B--2---:R-:W-:-:S07]  /*183b0*/  IADD3 R7, -R10, R7, RZ ;  /* 0x000000070a077210 */ /* 0x004fce0007ffe1ff */
.L_x_3940:
[----:B------:R-:W2:Y:S01]  /*183c0*/  LDL R4, [R1+0x7c] ;  /* 0x00007c0001047983 */ /* 0x000ea20000100800 */
[----:B------:R-:W-:Y:S01]  /*183d0*/  SHF.R.S32.HI R65, RZ, 0x1f, R227 ;  /* 0x0000001fff417819 */ /* 0x000fe200000114e3 */
[----:B------:R-:W-:Y:S01]  /*183e0*/  ULDC.64 UR4, c[0x0][0xb90] ;  /* 0x0002e40000047ab9 */ /* 0x000fe20000000a00 */
[----:B------:R-:W4:Y:S01]  /*183f0*/  S2R R35, SR_TID.X ;  /* 0x0000000000237919 */ /* 0x000f220000002100 */
[----:B-----5:R-:W-:Y:S01]  /*18400*/  SHF.R.S32.HI R21, RZ, 0x1f, R20 ;  /* 0x0000001fff157819 */ /* 0x020fe20000011414 */
[----:B------:R-:W-:Y:S01]  /*18410*/  IMAD R66, R7, R28, RZ ;  /* 0x0000001c07427224 */ /* 0x000fe200078e02ff */
[----:B------:R-:W1:Y:S01]  /*18420*/  @P1 LDC R70, c[0x0][0xbec] ;  /* 0x0002fb00ff461b82 */ /* 0x000e620000000800 */
[----:B------:R-:W3:Y:S04]  /*18430*/  LDL.LU R12, [R1+0x48] ;  /* 0x00004800010c7983 */ /* 0x000ee80000300800 */
[----:B------:R-:W2:Y:S03]  /*18440*/  LDL.LU R10, [R1+0x4] ;  /* 0x00000400010a7983 */ /* 0x000ea60000300800 */
[----:B------:R-:W1:Y:S01]  /*18450*/  @P1 LDC R72, c[0x0][0xbf0] ;  /* 0x0002fc00ff481b82 */ /* 0x000e620000000800 */
[----:B------:R-:W3:Y:S04]  /*18460*/  LDL.LU R71, [R1+0x44] ;  /* 0x0000440001477983 */ /* 0x000ee80000300800 */
[----:B------:R-:W3:Y:S01]  /*18470*/  LDL R34, [R1+0x74] ;  /* 0x0000740001227983 */ /* 0x000ee20000100800 */
[----:B----4-:R-:W-:-:S05]  /*18480*/  VIADD R35, R35, 0xffffff80 ;  /* 0xffffff8023237836 */ /* 0x010fca0000000000 */
[----:B------:R-:W-:-:S04]  /*18490*/  SHF.R.S32.HI R73, RZ, 0x1f, R35 ;  /* 0x0000001fff497819 */ /* 0x000fc80000011423 */
[----:B------:R-:W-:-:S04]  /*184a0*/  LEA.HI R73, R73, R35, RZ, 0x3 ;  /* 0x0000002349497211 */ /* 0x000fc800078f18ff */
[----:B------:R-:W-:Y:S01]  /*184b0*/  SHF.R.S32.HI R73, RZ, 0x3, R73 ;  /* 0x00000003ff497819 */ /* 0x000fe20000011449 */
[----:B------:R-:W-:Y:S01]  /*184c0*/  BSSY B1, `(.L_x_3941) ;  /* 0x00000bd000017945 */ /* 0x000fe20003800000 */
[----:B------:R-:W-:Y:S02]  /*184d0*/  SHF.R.S32.HI R74, RZ, 0x1f, R225 ;  /* 0x0000001fff4a7819 */ /* 0x000fe400000114e1 */
[----:B--2---:R-:W-:Y:S01]  /*184e0*/  SEL R64, R10, RZ, !P0 ;  /* 0x000000ff0a407207 */ /* 0x004fe20004000000 */
[----:B---3--:R-:W-:Y:S02]  /*184f0*/  IMAD R27, R71, 0x80, R4 ;  /* 0x00000080471b7824 */ /* 0x008fe400078e0204 */
[----:B------:R-:W-:Y:S02]  /*18500*/  IMAD R4, R65, UR4, RZ ;  /* 0x0000000441047c24 */ /* 0x000fe4000f8e02ff */
[----:B0-----:R-:W-:-:S04]  /*18510*/  @P1 IMAD.HI.U32 R0, R27, R0, RZ ;  /* 0x000000001b001227 */ /* 0x001fc800078e00ff */
[----:B------:R-:W-:Y:S01]  /*18520*/  IMAD.MOV.U32 R11, RZ, RZ, R27 ;  /* 0x000000ffff0b7224 */ /* 0x000fe200078e001b */
[----:B------:R-:W-:Y:S01]  /*18530*/  @P1 SHF.R.U32.HI R11, RZ, R13, R0 ;  /* 0x0000000dff0b1219 */ /* 0x000fe20000011600 */
[C---:B------:R-:W-:Y:S01]  /*18540*/  IMAD R15, R227.reuse, UR5, R4 ;  /* 0x00000005e30f7c24 */ /* 0x040fe2000f8e0204 */
[----:B------:R-:W-:Y:S01]  /*18550*/  SEL R0, R12, RZ, !P0 ;  /* 0x000000ff0c007207 */ /* 0x000fe20004000000 */
[----:B------:R-:W-:Y:S01]  /*18560*/  IMAD.WIDE.U32 R4, R227, UR4, R20 ;  /* 0x00000004e3047c25 */ /* 0x000fe2000f8e0014 */
[----:B------:R-:W-:-:S03]  /*18570*/  ULDC.64 UR4, c[0x0][0xb98] ;  /* 0x0002e60000047ab9 */ /* 0x000fc60000000a00 */
[----:B------:R-:W-:Y:S02]  /*18580*/  IMAD R13, R73, 0x40, R223 ;  /* 0x00000040490d7824 */ /* 0x000fe400078e02df */
[----:B------:R-:W-:Y:S02]  /*18590*/  IMAD.IADD R5, R5, 0x1, R15 ;  /* 0x0000000105057824 */ /* 0x000fe400078e020f */
[----:B------:R-:W-:Y:S02]  /*185a0*/  IMAD.MOV R25, RZ, RZ, -R11 ;  /* 0x000000ffff197224 */ /* 0x000fe400078e0a0b */
[----:B------:R-:W-:-:S04]  /*185b0*/  IMAD.WIDE R8, R13, 0x2, R8 ;  /* 0x000000020d087825 */ /* 0x000fc800078e0208 */
[----:B------:R-:W-:Y:S02]  /*185c0*/  IMAD R15, R0, UR4, RZ ;  /* 0x00000004000f7c24 */ /* 0x000fe4000f8e02ff */
[----:B------:R-:W-:-:S04]  /*185d0*/  IMAD.WIDE.U32 R4, R64, UR4, R4 ;  /* 0x0000000440047c25 */ /* 0x000fc8000f8e0004 */
[----:B------:R-:W-:Y:S01]  /*185e0*/  IMAD R13, R28, R25, R27 ;  /* 0x000000191c0d7224 */ /* 0x000fe200078e021b */
[----:B------:R-:W-:Y:S01]  /*185f0*/  IADD3 R4, P0, R11, R4, RZ ;  /* 0x000000040b047210 */ /* 0x000fe20007f1e0ff */
[----:B------:R-:W-:Y:S01]  /*18600*/  IMAD R12, R64, UR5, R15 ;  /* 0x00000005400c7c24 */ /* 0x000fe2000f8e020f */
[----:B------:R-:W-:Y:S01]  /*18610*/  SHF.R.S32.HI R15, RZ, 0x1f, R11 ;  /* 0x0000001fff0f7819 */ /* 0x000fe2000001140b */
[----:B------:R-:W-:Y:S01]  /*18620*/  ULDC.64 UR4, c[0x0][0xb88] ;  /* 0x0002e20000047ab9 */ /* 0x000fe20000000a00 */
[----:B------:R-:W-:Y:S02]  /*18630*/  SHF.R.S32.HI R10, RZ, 0x1f, R13 ;  /* 0x0000001fff0a7819 */ /* 0x000fe4000001140d */
[----:B------:R-:W-:-:S03]  /*18640*/  IADD3.X R5, R15, R5, R12, P0, !PT ;  /* 0x000000050f057210 */ /* 0x000fc600007fe40c */
[----:B------:R-:W-:Y:S01]  /*18650*/  IMAD R14, R10, UR4, RZ ;  /* 0x000000040a0e7c24 */ /* 0x000fe2000f8e02ff */
[----:B------:R-:W-:Y:S01]  /*18660*/  IADD3 R11, P6, R8, 0x2000, RZ ;  /* 0x00002000080b7810 */ /* 0x000fe20007fde0ff */
[----:B------:R-:W-:-:S04]  /*18670*/  IMAD.WIDE.U32 R4, R13, UR4, R4 ;  /* 0x000000040d047c25 */ /* 0x000fc8000f8e0004 */
[----:B------:R-:W-:Y:S01]  /*18680*/  IMAD R15, R13, UR5, R14 ;  /* 0x000000050d0f7c24 */ /* 0x000fe2000f8e020e */
[----:B------:R-:W-:Y:S01]  /*18690*/  ULDC.64 UR4, c[0x0][0xb50] ;  /* 0x0002d40000047ab9 */ /* 0x000fe20000000a00 */
[----:B------:R-:W-:Y:S01]  /*186a0*/  LOP3.LUT R12, R11, 0x380, RZ, 0xc0, !PT ;  /* 0x000003800b0c7812 */ /* 0x000fe200078ec0ff */
[----:B------:R-:W-:Y:S01]  /*186b0*/  IMAD R27, R71, 0x80, R34 ;  /* 0x00000080471b7824 */ /* 0x000fe200078e0222 */
[----:B------:R-:W-:Y:S01]  /*186c0*/  LEA R26, P0, R4, UR4, 0x2 ;  /* 0x00000004041a7c11 */ /* 0x000fe2000f8010ff */
[----:B------:R-:W-:Y:S01]  /*186d0*/  IMAD.IADD R5, R5, 0x1, R15 ;  /* 0x0000000105057824 */ /* 0x000fe200078e020f */
[----:B------:R-:W-:Y:S02]  /*186e0*/  SHF.R.S32.HI R34, RZ, 0x1f, R35 ;  /* 0x0000001fff227819 */ /* 0x000fe40000011423 */
[----:B------:R-:W-:Y:S02]  /*186f0*/  IADD3 R25, P2, R8, 0x1000, RZ ;  /* 0x0000100008197810 */ /* 0x000fe40007f5e0ff */
[----:B------:R-:W-:-:S02]  /*18700*/  SHF.R.U64 R12, R12, 0x3, RZ ;  /* 0x000000030c0c7819 */ /* 0x000fc400000012ff */
[----:B------:R-:W-:Y:S01]  /*18710*/  LEA.HI.X R4, R4, UR5, R5, 0x2, P0 ;  /* 0x0000000504047c11 */ /* 0x000fe200080f1405 */
[----:B------:R-:W-:Y:S01]  /*18720*/  SHFL.IDX PT, R54, R26, RZ, 0x1c1f ;  /* 0x001c1fff1a367589 */ /* 0x000fe200000e0000 */
[----:B------:R-:W-:Y:S01]  /*18730*/  IADD3 R37, P0, R8, 0x5000, RZ ;  /* 0x0000500008257810 */ /* 0x000fe20007f1e0ff */
[----:B------:R-:W-:Y:S01]  /*18740*/  ULDC.64 UR4, c[0x0][0xaa0] ;  /* 0x0002a80000047ab9 */ /* 0x000fe20000000a00 */
[----:B------:R-:W-:Y:S02]  /*18750*/  LEA.HI R34, R34, R35, RZ, 0x7 ;  /* 0x0000002322227211 */ /* 0x000fe400078f38ff */
[----:B------:R-:W-:Y:S01]  /*18760*/  LOP3.LUT R12, R12, R11, RZ, 0x3c, !PT ;  /* 0x0000000b0c0c7212 */ /* 0x000fe200078e3cff */
[----:B------:R-:W-:Y:S01]  /*18770*/  IMAD.X R11, RZ, RZ, R9, P2 ;  /* 0x000000ffff0b7224 */ /* 0x000fe200010e0609 */
[----:B------:R-:W-:Y:S02]  /*18780*/  LOP3.LUT R36, R37, 0x380, RZ, 0xc0, !PT ;  /* 0x0000038025247812 */ /* 0x000fe400078ec0ff */
[----:B------:R-:W-:-:S02]  /*18790*/  IADD3 R45, P2, R8, 0x7000, RZ ;  /* 0x00007000082d7810 */ /* 0x000fc40007f5e0ff */
[----:B------:R-:W-:Y:S01]  /*187a0*/  LOP3.LUT R34, R34, 0xffffff80, RZ, 0xc0, !PT ;  /* 0xffffff8022227812 */ /* 0x000fe200078ec0ff */
[----:B------:R-:W0:Y:S01]  /*187b0*/  SHFL.IDX PT, R55, R4, RZ, 0x1c1f ;  /* 0x001c1fff04377589 */ /* 0x000e2200000e0000 */
[----:B------:R-:W-:Y:S02]  /*187c0*/  SHF.R.U64 R36, R36, 0x3, RZ ;  /* 0x0000000324247819 */ /* 0x000fe400000012ff */
[----:B------:R-:W-:Y:S01]  /*187d0*/  LOP3.LUT R44, R45, 0x380, RZ, 0xc0, !PT ;  /* 0x000003802d2c7812 */ /* 0x000fe200078ec0ff */
[----:B------:R-:W-:Y:S01]  /*187e0*/  IMAD.IADD R34, R35, 0x1, -R34 ;  /* 0x0000000123227824 */ /* 0x000fe200078e0a22 */
[----:B------:R-:W-:Y:S01]  /*187f0*/  LOP3.LUT R36, R36, R37, RZ, 0x3c, !PT ;  /* 0x0000002524247212 */ /* 0x000fe200078e3cff */
[----:B------:R-:W-:Y:S01]  /*18800*/  IMAD.X R37, RZ, RZ, R9, P0 ;  /* 0x000000ffff257224 */ /* 0x000fe200000e0609 */
[----:B------:R-:W-:Y:S02]  /*18810*/  SHF.R.U64 R44, R44, 0x3, RZ ;  /* 0x000000032c2c7819 */ /* 0x000fe400000012ff */
[----:B------:R-:W-:-:S02]  /*18820*/  LOP3.LUT P0, RZ, R34, 0x3, RZ, 0xc0, !PT ;  /* 0x0000000322ff7812 */ /* 0x000fc4000780c0ff */
[----:B------:R-:W-:Y:S01]  /*18830*/  LOP3.LUT R44, R44, R45, RZ, 0x3c, !PT ;  /* 0x0000002d2c2c7212 */ /* 0x000fe200078e3cff */
[----:B------:R-:W-:Y:S01]  /*18840*/  IMAD.X R45, RZ, RZ, R9, P2 ;  /* 0x000000ffff2d7224 */ /* 0x000fe200010e0609 */
[----:B------:R-:W-:Y:S02]  /*18850*/  ISETP.GE.OR P2, PT, R27, R66, P0 ;  /* 0x000000421b00720c */ /* 0x000fe40000746670 */
[----:B------:R-:W-:-:S04]  /*18860*/  LOP3.LUT R10, R25, 0x380, RZ, 0xc0, !PT ;  /* 0x00000380190a7812 */ /* 0x000fc800078ec0ff */
[----:B------:R-:W-:-:S07]  /*18870*/  SHF.R.U64 R10, R10, 0x3, RZ ;  /* 0x000000030a0a7819 */ /* 0x000fce00000012ff */
[----:B0-----:R0:W-:Y:S01]  /*18880*/  @!P2 ST.E desc[UR56][R54.64], R3 ;  /* 0x000000033600a985 */ /* 0x0011e2000c101938 */
[----:B------:R-:W-:Y:S02]  /*18890*/  LOP3.LUT R10, R10, R25, RZ, 0x3c, !PT ;  /* 0x000000190a0a7212 */ /* 0x000fe400078e3cff */
[----:B------:R-:W-:Y:S01]  /*188a0*/  IADD3 R25, P5, R8, 0x3000, RZ ;  /* 0x0000300008197810 */ /* 0x000fe20007fbe0ff */
[----:B0-----:R-:W-:-:S04]  /*188b0*/  IMAD R3, R21, UR4, RZ ;  /* 0x0000000415037c24 */ /* 0x001fc8000f8e02ff */
[C---:B------:R-:W-:Y:S02]  /*188c0*/  IMAD R3, R20.reuse, UR5, R3 ;  /* 0x0000000514037c24 */ /* 0x040fe4000f8e0203 */
[----:B------:R-:W-:Y:S01]  /*188d0*/  IMAD.WIDE.U32 R20, R20, UR4, RZ ;  /* 0x0000000414147c25 */ /* 0x000fe2000f8e00ff */
[C---:B------:R-:W-:Y:S01]  /*188e0*/  IADD3 R33, P4, R8.reuse, 0x4000, RZ ;  /* 0x0000400008217810 */ /* 0x040fe20007f9e0ff */
[----:B------:R-:W-:Y:S01]  /*188f0*/  ULDC.64 UR4, c[0x0][0xae8] ;  /* 0x0002ba0000047ab9 */ /* 0x000fe20000000a00 */
[----:B------:R-:W-:Y:S01]  /*18900*/  IADD3 R41, P3, R8, 0x6000, RZ ;  /* 0x0000600008297810 */ /* 0x000fe20007f7e0ff */
[----:B------:R-:W-:Y:S02]  /*18910*/  IMAD.IADD R21, R21, 0x1, R3 ;  /* 0x0000000115157824 */ /* 0x000fe400078e0203 */
[----:B------:R-:W-:Y:S01]  /*18920*/  IMAD R3, R226, 0x20, R73 ;  /* 0x00000020e2037824 */ /* 0x000fe200078e0249 */
[----:B------:R-:W-:Y:S01]  /*18930*/  LOP3.LUT R24, R25, 0x380, RZ, 0xc0, !PT ;  /* 0x0000038019187812 */ /* 0x000fe200078ec0ff */
[----:B------:R-:W-:Y:S01]  /*18940*/  IMAD R68, R65, UR4, RZ ;  /* 0x0000000441447c24 */ /* 0x000fe2000f8e02ff */
[----:B------:R-:W-:Y:S01]  /*18950*/  LOP3.LUT R32, R33, 0x380, RZ, 0xc0, !PT ;  /* 0x0000038021207812 */ /* 0x000fe200078ec0ff */
[----:B------:R-:W-:Y:S01]  /*18960*/  IMAD R69, R71, 0x80, R3 ;  /* 0x0000008047457824 */ /* 0x000fe200078e0203 */
[----:B------:R-:W-:Y:S01]  /*18970*/  LOP3.LUT R40, R41, 0x380, RZ, 0xc0, !PT ;  /* 0x0000038029287812 */ /* 0x000fe200078ec0ff */
[----:B------:R-:W-:Y:S01]  /*18980*/  SHFL.IDX PT, R58, R26, 0x1, 0x1c1f ;  /* 0x003c1f001a3a7f89 */ /* 0x000fe200000e0000 */
[----:B------:R-:W-:Y:S01]  /*18990*/  SHF.R.U64 R24, R24, 0x3, RZ ;  /* 0x0000000318187819 */ /* 0x000fe200000012ff */
[C---:B------:R-:W-:Y:S01]  /*189a0*/  IMAD R3, R227.reuse, UR5, R68 ;  /* 0x00000005e3037c24 */ /* 0x040fe2000f8e0244 */
[----:B------:R-:W-:Y:S01]  /*189b0*/  SHF.R.U64 R32, R32, 0x3, RZ ;  /* 0x0000000320207819 */ /* 0x000fe200000012ff */
[----:B------:R0:W2:Y:S01]  /*189c0*/  SHFL.IDX PT, R59, R4, 0x1, 0x1c1f ;  /* 0x003c1f00043b7f89 */ /* 0x0000a200000e0000 */
[----:B------:R-:W-:Y:S01]  /*189d0*/  IMAD.WIDE.U32 R20, R227, UR4, R20 ;  /* 0x00000004e3147c25 */ /* 0x000fe2000f8e0014 */
[----:B------:R-:W-:Y:S01]  /*189e0*/  SHF.R.U64 R40, R40, 0x3, RZ ;  /* 0x0000000328287819 */ /* 0x000fe200000012ff */
[----:B------:R-:W-:-:S02]  /*189f0*/  ULDC.64 UR4, c[0x0][0xaf0] ;  /* 0x0002bc0000047ab9 */ /* 0x000fc40000000a00 */
[----:B-1----:R-:W-:Y:S01]  /*18a00*/  @P1 IMAD.HI.U32 R65, R69, R70, RZ ;  /* 0x0000004645411227 */ /* 0x002fe200078e00ff */
[----:B------:R-:W-:Y:S02]  /*18a10*/  LOP3.LUT R24, R24, R25, RZ, 0x3c, !PT ;  /* 0x0000001918187212 */ /* 0x000fe400078e3cff */
[----:B------:R-:W-:Y:S01]  /*18a20*/  LOP3.LUT R32, R32, R33, RZ, 0x3c, !PT ;  /* 0x0000002120207212 */ /* 0x000fe200078e3cff */
[----:B------:R-:W-:Y:S01]  /*18a30*/  IMAD.IADD R21, R21, 0x1, R3 ;  /* 0x0000000115157824 */ /* 0x000fe200078e0203 */
[----:B------:R-:W-:Y:S01]  /*18a40*/  LOP3.LUT R40, R40, R41, RZ, 0x3c, !PT ;  /* 0x0000002928287212 */ /* 0x000fe200078e3cff */
[--C-:B------:R-:W-:Y:S01]  /*18a50*/  IMAD.X R13, RZ, RZ, R9.reuse, P6 ;  /* 0x000000ffff0d7224 */ /* 0x100fe200030e0609 */
[----:B------:R-:W-:Y:S01]  /*18a60*/  IADD3.X R33, RZ, R9, RZ, P4, !PT ;  /* 0x00000009ff217210 */ /* 0x000fe200027fe4ff */
[----:B------:R-:W-:Y:S01]  /*18a70*/  IMAD.X R25, RZ, RZ, R9, P5 ;  /* 0x000000ffff197224 */ /* 0x000fe200028e0609 */
[C---:B------:R-:W-:Y:S01]  /*18a80*/  IADD3 R49, P6, R8.reuse, 0x8000, RZ ;  /* 0x0000800008317810 */ /* 0x040fe20007fde0ff */
[----:B------:R-:W-:Y:S01]  /*18a90*/  IMAD.MOV.U32 R3, RZ, RZ, R69 ;  /* 0x000000ffff037224 */ /* 0x000fe200078e0045 */
[----:B------:R-:W-:Y:S01]  /*18aa0*/  IADD3 R53, P5, R8, 0x9000, RZ ;  /* 0x0000900008357810 */ /* 0x000fe20007fbe0ff */
[----:B------:R-:W-:Y:S01]  /*18ab0*/  IMAD R67, R0, UR4, RZ ;  /* 0x0000000400437c24 */ /* 0x000fe2000f8e02ff */
[C---:B------:R-:W-:Y:S01]  /*18ac0*/  IADD3 R57, P4, R8.reuse, 0xa000, RZ ;  /* 0x0000a00008397810 */ /* 0x040fe20007f9e0ff */
[----:B------:R-:W-:Y:S01]  /*18ad0*/  VIADD R5, R27, 0x8 ;  /* 0x000000081b057836 */ /* 0x000fe20000000000 */
[----:B------:R-:W-:Y:S01]  /*18ae0*/  @P1 SHF.R.U32.HI R3, RZ, R72, R65 ;  /* 0x00000048ff031219 */ /* 0x000fe20000011641 */
[----:B------:R-:W-:Y:S01]  /*18af0*/  IMAD.X R41, RZ, RZ, R9, P3 ;  /* 0x000000ffff297224 */ /* 0x000fe200018e0609 */
[----:B------:R-:W-:Y:S01]  /*18b00*/  IADD3 R14, P3, R8, 0xb000, RZ ;  /* 0x0000b000080e7810 */ /* 0x000fe20007f7e0ff */
[C---:B------:R-:W-:Y:S01]  /*18b10*/  IMAD R67, R64.reuse, UR5, R67 ;  /* 0x0000000540437c24 */ /* 0x040fe2000f8e0243 */
[----:B------:R-:W-:Y:S01]  /*18b20*/  LOP3.LUT R48, R49, 0x380, RZ, 0xc0, !PT ;  /* 0x0000038031307812 */ /* 0x000fe200078ec0ff */
[----:B------:R-:W-:Y:S01]  /*18b30*/  IMAD.WIDE.U32 R64, R64, UR4, R20 ;  /* 0x0000000440407c25 */ /* 0x000fe2000f8e0014 */
[----:B------:R-:W-:Y:S01]  /*18b40*/  LOP3.LUT R52, R53, 0x380, RZ, 0xc0, !PT ;  /* 0x0000038035347812 */ /* 0x000fe200078ec0ff */
[----:B------:R-:W-:Y:S01]  /*18b50*/  ULDC.64 UR4, c[0x0][0xae0] ;  /* 0x0002b80000047ab9 */ /* 0x000fe20000000a00 */
[----:B------:R-:W-:Y:S01]  /*18b60*/  LOP3.LUT R56, R57, 0x380, RZ, 0xc0, !PT ;  /* 0x0000038039387812 */ /* 0x000fe200078ec0ff */
[--C-:B------:R-:W-:Y:S01]  /*18b70*/  IMAD.MOV R21, RZ, RZ, -R3.reuse ;  /* 0x000000ffff157224 */ /* 0x100fe200078e0a03 */
[----:B------:R-:W-:-:S02]  /*18b80*/  SHF.R.S32.HI R0, RZ, 0x1f, R3 ;  /* 0x0000001fff007819 */ /* 0x000fc40000011403 */
[----:B------:R-:W-:Y:S02]  /*18b90*/  LOP3.LUT R15, R8, 0x380, RZ, 0xc0, !PT ;  /* 0x00000380080f7812 */ /* 0x000fe400078ec0ff */
[----:B------:R-:W-:Y:S02]  /*18ba0*/  ISETP.GE.OR P0, PT, R5, R66, P0 ;  /* 0x000000420500720c */ /* 0x000fe40000706670 */
[----:B------:R-:W-:Y:S01]  /*18bb0*/  LOP3.LUT R7, R14, 0x380, RZ, 0xc0, !PT ;  /* 0x000003800e077812 */ /* 0x000fe200078ec0ff */
[----:B------:R-:W-:Y:S01]  /*18bc0*/  IMAD.IADD R65, R65, 0x1, R67 ;  /* 0x0000000141417824 */ /* 0x000fe200078e0243 */
[----:B------:R-:W-:Y:S01]  /*18bd0*/  SHF.R.U64 R48, R48, 0x3, RZ ;  /* 0x0000000330307819 */ /* 0x000fe200000012ff */
[----:B------:R-:W-:Y:S01]  /*18be0*/  IMAD R0, R0, UR4, RZ ;  /* 0x0000000400007c24 */ /* 0x000fe2000f8e02ff */
[----:B------:R-:W-:Y:S01]  /*18bf0*/  SHF.R.U64 R52, R52, 0x3, RZ ;  /* 0x0000000334347819 */ /* 0x000fe200000012ff */
[----:B------:R-:W-:Y:S01]  /*18c00*/  IMAD R67, R28, R21, R69 ;  /* 0x000000151c437224 */ /* 0x000fe200078e0245 */
        /* <DEDUP_REMOVED lines=10> */
[----:B0-----:R-:W-:Y:S01]  /*18cb0*/  LOP3.LUT R4, R15, R8, RZ, 0x3c, !PT ;  /* 0x000000080f047212 */ /* 0x001fe200078e3cff */
[----:B------:R-:W-:Y:S01]  /*18cc0*/  IMAD R69, R3, UR5, R0 ;  /* 0x0000000503457c24 */ /* 0x000fe2000f8e0200 */
[----:B------:R-:W-:-:S02]  /*18cd0*/  MOV R5, R9 ;  /* 0x0000000900057202 */ /* 0x000fc40000000f00 */
[----:B------:R-:W-:Y:S01]  /*18ce0*/  LOP3.LUT R60, R7, R14, RZ, 0x3c, !PT ;  /* 0x0000000e073c7212 */ /* 0x000fe200078e3cff */
[----:B------:R-:W-:Y:S01]  /*18cf0*/  IMAD.WIDE.U32 R20, R3, UR4, R64 ;  /* 0x0000000403147c25 */ /* 0x000fe2000f8e0040 */
[----:B------:R-:W-:Y:S01]  /*18d00*/  SHF.R.S32.HI R0, RZ, 0x1f, R67 ;  /* 0x0000001fff007819 */ /* 0x000fe20000011443 */
[----:B------:R-:W-:Y:S01]  /*18d10*/  ULDC.64 UR4, c[0x0][0xad8] ;  /* 0x0002b60000047ab9 */ /* 0x000fe20000000a00 */
[----:B--2---:R0:W-:Y:S01]  /*18d20*/  @!P0 ST.E desc[UR56][R58.64], R6 ;  /* 0x000000063a008985 */ /* 0x0041e2000c101938 */
[----:B------:R-:W-:Y:S02]  /*18d30*/  IMAD.IADD R21, R21, 0x1, R69 ;  /* 0x0000000115157824 */ /* 0x000fe400078e0245 */
[----:B------:R-:W-:Y:S01]  /*18d40*/  IMAD R0, R0, UR4, RZ ;  /* 0x0000000400007c24 */ /* 0x000fe2000f8e02ff */
[----:B------:R-:W5:Y:S04]  /*18d50*/  LD.E.128 R8, desc[UR56][R10.64] ;  /* 0x000000380a087980 */ /* 0x000f68000c101d00 */
[----:B------:R-:W5:Y:S04]  /*18d60*/  LD.E.128 R12, desc[UR56][R12.64] ;  /* 0x000000380c0c7980 */ /* 0x000f68000c101d00 */
[----:B0-----:R-:W5:Y:S04]  /*18d70*/  LD.E.128 R4, desc[UR56][R4.64] ;  /* 0x0000003804047980 */ /* 0x001f68000c101d00 */
        /* <DEDUP_REMOVED lines=9> */
[C---:B------:R-:W-:Y:S01]  /*18e10*/  IMAD R69, R67.reuse, UR5, R0 ;  /* 0x0000000543457c24 */ /* 0x040fe2000f8e0200 */
        /* <DEDUP_REMOVED lines=8> */
[----:B------:R-:W-:Y:S01]  /*18ea0*/  IMAD.IADD R21, R21, 0x1, R69 ;  /* 0x0000000115157824 */ /* 0x000fe200078e0245 */
[----:B------:R-:W-:Y:S01]  /*18eb0*/  LEA R28, P2, R20, UR4, 0x1 ;  /* 0x00000004141c7c11 */ /* 0x000fe2000f8408ff */
[----:B------:R-:W-:-:S03]  /*18ec0*/  IMAD R71, R71, 0x80, R73 ;  /* 0x0000008047477824 */ /* 0x000fc600078e0249 */
[----:B------:R-:W-:Y:S01]  /*18ed0*/  LEA.HI.X R67, R20, UR5, R21, 0x1, P2 ;  /* 0x0000000514437c11 */ /* 0x000fe200090f0c15 */
[----:B------:R-:W-:Y:S01]  /*18ee0*/  VIADD R0, R2, 0x30820 ;  /* 0x0003082002007836 */ /* 0x000fe20000000000 */
[----:B------:R-:W-:-:S04]  /*18ef0*/  ISETP.GE.AND P2, PT, R71, R66, PT ;  /* 0x000000424700720c */ /* 0x000fc80003f46270 */
[----:B------:R-:W-:Y:S01]  /*18f00*/  PRMT R0, RZ, 0x654, R0 ;  /* 0x00000654ff007816 */ /* 0x000fe20000000000 */
[C---:B------:R-:W-:Y:S01]  /*18f10*/  VIADD R3, R71.reuse, 0x20 ;  /* 0x0000002047037836 */ /* 0x040fe20000000000 */
[----:B------:R-:W-:Y:S01]  /*18f20*/  IADD3 R65, R71, 0x40, RZ ;  /* 0x0000004047417810 */ /* 0x000fe20007ffe0ff */
[----:B------:R-:W-:Y:S01]  /*18f30*/  VIADD R73, R223, 0x40 ;  /* 0x00000040df497836 */ /* 0x000fe20000000000 */
[----:B0-----:R0:W1:Y:S01]  /*18f40*/  SHFL.IDX PT, R68, R28, RZ, 0x181f ;  /* 0x00181fff1c447589 */ /* 0x00106200000e0000 */
[----:B------:R2:W-:Y:S01]  /*18f50*/  SYNCS.ARRIVE.TRANS64.RED.A1T0 RZ, [R0+URZ], RZ ;  /* 0x000000ff00ff79a7 */ /* 0x0005e2000810043f */
[-C--:B------:R-:W-:Y:S02]  /*18f60*/  ISETP.GE.AND P1, PT, R3, R66.reuse, PT ;  /* 0x000000420300720c */ /* 0x080fe40003f26270 */
[----:B------:R-:W-:Y:S02]  /*18f70*/  ISETP.GE.AND P0, PT, R65, R66, PT ;  /* 0x000000424100720c */ /* 0x000fe40003f06270 */
[----:B------:R-:W-:Y:S01]  /*18f80*/  SHF.R.S32.HI R70, RZ, 0x1f, R223 ;  /* 0x0000001fff467819 */ /* 0x000fe200000114df */
[----:B--2---:R0:W2:Y:S01]  /*18f90*/  SHFL.IDX PT, R0, R67, RZ, 0x181f ;  /* 0x00181fff43007589 */ /* 0x0040a200000e0000 */
[----:B------:R-:W-:Y:S01]  /*18fa0*/  SHF.R.S32.HI R72, RZ, 0x1f, R73 ;  /* 0x0000001fff487819 */ /* 0x000fe20000011449 */
[----:B------:R-:W-:Y:S08]  /*18fb0*/  @P2 BRA `(.L_x_3942) ;  /* 0x0000000000342947 */ /* 0x000ff00003800000 */
[----:B------:R-:W-:Y:S02]  /*18fc0*/  ULDC UR4, c[0x0][0xac8] ;  /* 0x0002b20000047ab9 */ /* 0x000fe40000000800 */
[----:B------:R-:W-:Y:S02]  /*18fd0*/  ISETP.GE.AND P4, PT, R223, UR4, PT ;  /* 0x00000004df007c0c */ /* 0x000fe4000bf86270 */
[----:B------:R-:W-:Y:S02]  /*18fe0*/  ISETP.GE.AND P3, PT, R73, UR4, PT ;  /* 0x0000000449007c0c */ /* 0x000fe4000bf66270 */
[----:B------:R-:W-:-:S09]  /*18ff0*/  ISETP.GE.AND P2, PT, R225, UR4, PT ;  /* 0x00000004e1007c0c */ /* 0x000fd2000bf46270 */
[-C--:B-1----:R-:W-:Y:S02]  /*19000*/  @!P4 LEA R20, P6, R223, R68.reuse, 0x1 ;  /* 0x00000044df14c211 */ /* 0x082fe400078c08ff */
[----:B------:R-:W-:Y:S02]  /*19010*/  @!P3 LEA R64, P5, R73, R68, 0x1 ;  /* 0x000000444940b211 */ /* 0x000fe400078a08ff */
[----:B--2---:R-:W-:Y:S02]  /*19020*/  @!P4 LEA.HI.X R21, R223, R0, R70, 0x1, P6 ;  /* 0x00000000df15c211 */ /* 0x004fe400030f0c46 */
[----:B------:R-:W-:Y:S02]  /*19030*/  @!P2 LEA R68, P6, R225, R68, 0x1 ;  /* 0x00000044e144a211 */ /* 0x000fe400078c08ff */
[-C--:B------:R-:W-:Y:S01]  /*19040*/  @!P3 LEA.HI.X R65, R73, R0.reuse, R72, 0x1, P5 ;  /* 0x000000004941b211 */ /* 0x080fe200028f0c48 */
[----:B-----5:R3:W-:Y:S01]  /*19050*/  @!P4 ST.E.128 desc[UR56][R20.64], R4 ;  /* 0x000000041400c985 */ /* 0x0207e2000c101d38 */
[----:B------:R-:W-:-:S03]  /*19060*/  @!P2 LEA.HI.X R69, R225, R0, R74, 0x1, P6 ;  /* 0x00000000e145a211 */ /* 0x000fc600030f0c4a */
[----:B------:R3:W-:Y:S04]  /*19070*/  @!P3 ST.E.128 desc[UR56][R64.64], R32 ;  /* 0x000000204000b985 */ /* 0x0007e8000c101d38 */
[----:B------:R3:W-:Y:S02]  /*19080*/  @!P2 ST.E.128 desc[UR56][R68.64], R48 ;  /* 0x000000304400a985 */ /* 0x0007e4000c101d38 */
.L_x_3942:
[----:B------:R-:W-:Y:S05]  /*19090*/  BSYNC B1 ;  /* 0x0000000000017941 */ /* 0x000fea0003800000 */
.L_x_3941:
[----:B--2---:R2:W4:Y:S01]  /*190a0*/  SHFL.IDX PT, R0, R67, 0x1, 0x181f ;  /* 0x00381f0043007f89 */ /* 0x00452200000e0000 */
[----:B------:R-:W-:Y:S03]  /*190b0*/  BSSY B1, `(.L_x_3943) ;  /* 0x0000010000017945 */ /* 0x000fe60003800000 */
[----:B---3--:R2:W3:Y:S01]  /*190c0*/  SHFL.IDX PT, R20, R28, 0x1, 0x181f ;  /* 0x00381f001c147f89 */ /* 0x0084e200000e0000 */
[----:B------:R-:W-:Y:S05]  /*190d0*/  @P1 BRA `(.L_x_3944) ;  /* 0x0000000000341947 */ /* 0x000fea0003800000 */
[----:B------:R-:W-:Y:S02]  /*190e0*/  ULDC UR4, c[0x0][0xac8] ;  /* 0x0002b20000047ab9 */ /* 0x000fe40000000800 */
[----:B------:R-:W-:Y:S02]  /*190f0*/  ISETP.GE.AND P4, PT, R223, UR4, PT ;  /* 0x00000004df007c0c */ /* 0x000fe4000bf86270 */
[----:B------:R-:W-:Y:S02]  /*19100*/  ISETP.GE.AND P5, PT, R73, UR4, PT ;  /* 0x0000000449007c0c */ /* 0x000fe4000bfa6270 */
[----:B------:R-:W-:-:S09]  /*19110*/  ISETP.GE.AND P6, PT, R225, UR4, PT ;  /* 0x00000004e1007c0c */ /* 0x000fd2000bfc6270 */
[-C--:B---3-5:R-:W-:Y:S02]  /*19120*/  @!P4 LEA R4, P1, R223, R20.reuse, 0x1 ;  /* 0x00000014df04c211 */ /* 0x0a8fe400078208ff */
[-C--:B------:R-:W-:Y:S02]  /*19130*/  @!P5 LEA R6, P2, R73, R20.reuse, 0x1 ;  /* 0x000000144906d211 */ /* 0x080fe400078408ff */
[----:B------:R-:W-:Y:S02]  /*19140*/  @!P6 LEA R20, P3, R225, R20, 0x1 ;  /* 0x00000014e114e211 */ /* 0x000fe400078608ff */
[-C--:B----4-:R-:W-:Y:S02]  /*19150*/  @!P4 LEA.HI.X R5, R223, R0.reuse, R70, 0x1, P1 ;  /* 0x00000000df05c211 */ /* 0x090fe400008f0c46 */
[-C--:B------:R-:W-:Y:S02]  /*19160*/  @!P5 LEA.HI.X R7, R73, R0.reuse, R72, 0x1, P2 ;  /* 0x000000004907d211 */ /* 0x080fe400010f0c48 */
[----:B------:R-:W-:Y:S01]  /*19170*/  @!P6 LEA.HI.X R21, R225, R0, R74, 0x1, P3 ;  /* 0x00000000e115e211 */ /* 0x000fe200018f0c4a */
[----:B------:R3:W-:Y:S04]  /*19180*/  @!P4 ST.E.128 desc[UR56][R4.64], R8 ;  /* 0x000000080400c985 */ /* 0x0007e8000c101d38 */
[----:B------:R3:W-:Y:S04]  /*19190*/  @!P5 ST.E.128 desc[UR56][R6.64], R36 ;  /* 0x000000240600d985 */ /* 0x0007e8000c101d38 */
[----:B------:R3:W-:Y:S02]  /*191a0*/  @!P6 ST.E.128 desc[UR56][R20.64], R52 ;  /* 0x000000341400e985 */ /* 0x0007e4000c101d38 */
.L_x_3944:
[----:B------:R-:W-:Y:S05]  /*191b0*/  BSYNC B1 ;  /* 0x0000000000017941 */ /* 0x000fea0003800000 */
.L_x_3943:
[----:B----4-:R4:W0:Y:S01]  /*191c0*/  SHFL.IDX PT, R0, R67, 0x2, 0x181f ;  /* 0x00581f0043007f89 */ /* 0x01082200000e0000 */
        /* <DEDUP_REMOVED lines=8> */
[-C--:B------:R-:W-:Y:S02]  /*19250*/  @!P4 LEA R6, P1, R73, R8.reuse, 0x1 ;  /* 0x000000084906c211 */ /* 0x080fe400078208ff */
[----:B------:R-:W-:Y:S02]  /*19260*/  @!P5 LEA R8, P2, R225, R8, 0x1 ;  /* 0x00000008e108d211 */ /* 0x000fe400078408ff */
[-C--:B0-----:R-:W-:Y:S02]  /*19270*/  @!P3 LEA.HI.X R5, R223, R0.reuse, R70, 0x1, P0 ;  /* 0x00000000df05b211 */ /* 0x081fe400000f0c46 */
[-C--:B------:R-:W-:Y:S02]  /*19280*/  @!P4 LEA.HI.X R7, R73, R0.reuse, R72, 0x1, P1 ;  /* 0x000000004907c211 */ /* 0x080fe400008f0c48 */
[----:B------:R-:W-:Y:S01]  /*19290*/  @!P5 LEA.HI.X R9, R225, R0, R74, 0x1, P2 ;  /* 0x00000000e109d211 */ /* 0x000fe200010f0c4a */
[----:B------:R0:W-:Y:S04]  /*192a0*/  @!P3 ST.E.128 desc[UR56][R4.64], R12 ;  /* 0x0000000c0400b985 */ /* 0x0001e8000c101d38 */
[----:B------:R0:W-:Y:S04]  /*192b0*/  @!P4 ST.E.128 desc[UR56][R6.64], R40 ;  /* 0x000000280600c985 */ /* 0x0001e8000c101d38 */
[----:B------:R0:W-:Y:S02]  /*192c0*/  @!P5 ST.E.128 desc[UR56][R8.64], R56 ;  /* 0x000000380800d985 */ /* 0x0001e4000c101d38 */
.L_x_3946:
[----:B------:R-:W-:Y:S05]  /*192d0*/  BSYNC B1 ;  /* 0x0000000000017941 */ /* 0x000fea0003800000 */
.L_x_3945:
[----:B------:R-:W-:Y:S01]  /*192e0*/  VIADD R3, R71, 0x60 ;  /* 0x0000006047037836 */ /* 0x000fe20000000000 */
[----:B0-----:R0:W0:Y:S04]  /*192f0*/  SHFL.IDX PT, R0, R67, 0x3, 0x181f ;  /* 0x00781f0043007f89 */ /* 0x00102800000e0000 */
[----:B------:R-:W-:Y:S01]  /*19300*/  ISETP.GE.AND P0, PT, R3, R66, PT ;  /* 0x000000420300720c */ /* 0x000fe20003f06270 */
[----:B--2-4-:R-:W2:-:S12]  /*19310*/  SHFL.IDX PT, R28, R28, 0x3, 0x181f ;  /* 0x00781f001c1c7f89 */ /* 0x014e9800000e0000 */
[----:B------:R-:W-:Y:S05]  /*19320*/  @P0 BRA `(.L_x_3947) ;  /* 0x0000000c005c0947 */ /* 0x000fea0003800000 */
[----:B------:R-:W-:Y:S02]  /*19330*/  ULDC UR4, c[0x0][0xac8] ;  /* 0x0002b20000047ab9 */ /* 0x000fe40000000800 */
[----:B------:R-:W-:Y:S02]  /*19340*/  ISETP.GE.AND P2, PT, R223, UR4, PT ;  /* 0x00000004df007c0c */ /* 0x000fe4000bf46270 */
[----:B------:R-:W-:-:S11]  /*19350*/  ISETP.GE.AND P3, PT, R73, UR4, PT ;  /* 0x0000000449007c0c */ /* 0x000fd6000bf66270 */
[-C--:B--2---:R-:W-:Y:S02]  /*19360*/  @!P2 LEA R4, P0, R223, R28.reuse, 0x1 ;  /* 0x0000001cdf04a211 */ /* 0x084fe400078008ff */
[----:B------:R-:W-:Y:S02]  /*19370*/  @!P3 LEA R6, P1, R73, R28, 0x1 ;  /* 0x0000001c4906b211 */ /* 0x000fe400078208ff */
[-C--:B0-----:R-:W-:Y:S02]  /*19380*/  @!P2 LEA.HI.X R5, R223, R0.reuse, R70, 0x1, P0 ;  /* 0x00000000df05a211 */ /* 0x081fe400000f0c46 */
        /* <DEDUP_REMOVED lines=9> */
.L_x_3939:
[----:B------:R-:W-:Y:S01]  /*19420*/  ULDC.64 UR4, c[0x0][0xc00] ;  /* 0x0003000000047ab9 */ /* 0x000fe20000000a00 */
[----:B------:R-:W-:Y:S01]  /*19430*/  IMAD.MOV.U32 R3, RZ, RZ, RZ ;  /* 0x000000ffff037224 */ /* 0x000fe200078e00ff */
[----:B------:R-:W-:Y:S01]  /*19440*/  ISETP.NE.U32.AND P0, PT, RZ, UR4, PT ;  /* 0x00000004ff007c0c */ /* 0x000fe2000bf05070 */
[----:B------:R-:W3:Y:S01]  /*19450*/  LDC R25, c[0x0][0xbe8] ;  /* 0x0002fa00ff197b82 */ /* 0x000ee20000000800 */
[----:B------:R-:W-:Y:S02]  /*19460*/  IADD3 R4, P1, R228, UR4, RZ ;  /* 0x00000004e4047c10 */ /* 0x000fe4000ff3e0ff */
[----:B------:R-:W-:Y:S02]  /*19470*/  ISETP.NE.AND.EX P0, PT, RZ, UR5, PT, P0 ;  /* 0x00000005ff007c0c */ /* 0x000fe4000bf05300 */
[----:B------:R-:W-:Y:S01]  /*19480*/  IADD3.X R5, R229, UR5, RZ, P1, !PT ;  /* 0x00000005e5057c10 */ /* 0x000fe20008ffe4ff */
[----:B------:R-:W-:Y:S02]  /*19490*/  ULDC.64 UR4, c[0x0][0xc08] ;  /* 0x0003020000047ab9 */ /* 0x000fe40000000a00 */
[----:B------:R-:W-:-:S04]  /*194a0*/  ISETP.NE.U32.AND P1, PT, RZ, UR4, PT ;  /* 0x00000004ff007c0c */ /* 0x000fc8000bf25070 */
[----:B------:R-:W-:-:S04]  /*194b0*/  ISETP.NE.AND.EX P1, PT, RZ, UR5, PT, P1 ;  /* 0x00000005ff007c0c */ /* 0x000fc8000bf25310 */
[----:B------:R4:W5:Y:S09]  /*194c0*/  @P0 LDG.E R3, desc[UR56][R4.64] ;  /* 0x0000003804030981 */ /* 0x000972000c1e1900 */
[----:B------:R-:W-:Y:S01]  /*194d0*/  @P1 IADD3 R228, P2, R228, UR4, RZ ;  /* 0x00000004e4e41c10 */ /* 0x000fe2000ff5e0ff */
[----:B------:R-:W-:-:S02]  /*194e0*/  ULDC UR4, c[0x0][0xa88] ;  /* 0x0002a20000047ab9 */ /* 0x000fc40000000800 */
[----:B------:R-:W-:Y:S01]  /*194f0*/  IMAD.U32 R0, RZ, RZ, UR4 ;  /* 0x00000004ff007e24 */ /* 0x000fe2000f8e00ff */
[----:B------:R-:W-:-:S05]  /*19500*/  @P1 IADD3.X R229, R229, UR5, RZ, P2, !PT ;  /* 0x00000005e5e51c10 */ /* 0x000fca00097fe4ff */
[----:B------:R4:W5:Y:S01]  /*19510*/  @P1 LDG.E R0, desc[UR56][R228.64] ;  /* 0x00000038e4001981 */ /* 0x000962000c1e1900 */
[----:B---3--:R-:W-:Y:S01]  /*19520*/  ISETP.NE.AND P2, PT, R25, 0x1, PT ;  /* 0x000000011900780c */ /* 0x008fe20003f45270 */
[----:B------:R-:W3:-:S12]  /*19530*/  S2R R26, SR_TID.X ;  /* 0x00000000001a7919 */ /* 0x000ed80000002100 */
[----:B------:R-:W0:Y:S08]  /*19540*/  @P2 LDC R20, c[0x0][0xbec] ;  /* 0x0002fb00ff142b82 */ /* 0x000e300000000800 */
[----:B------:R-:W0:Y:S01]  /*19550*/  @P2 LDC R27, c[0x0][0xbf0] ;  /* 0x0002fc00ff1b2b82 */ /* 0x000e220000000800 */
[----:B---3--:R-:W-:-:S05]  /*19560*/  VIADD R26, R26, 0xffffff80 ;  /* 0xffffff801a1a7836 */ /* 0x008fca0000000000 */
[----:B------:R-:W-:Y:S01]  /*19570*/  ISETP.GE.AND P3, PT, R26, 0x80, PT ;  /* 0x000000801a00780c */ /* 0x000fe20003f66270 */
[----:B----4-:R-:W-:-:S12]  /*19580*/  @P1 BRA `(.L_x_3948) ;  /* 0x0000000000101947 */ /* 0x010fd80003800000 */
[----:B------:R-:W-:Y:S05]  /*19590*/  @!P0 BRA `(.L_x_3948) ;  /* 0x00000000000c8947 */ /* 0x000fea0003800000 */
[----:B------:R-:W3:Y:S04]  /*195a0*/  LDG.E R7, desc[UR56][R4.64] ;  /* 0x0000003804077981 */ /* 0x000ee8000c1e1900 */
[----:B-----5:R-:W3:Y:S02]  /*195b0*/  LDG.E R0, desc[UR56][R4.64+0x4] ;  /* 0x0000043804007981 */ /* 0x020ee4000c1e1900 */
[----:B---3--:R-:W-:-:S07]  /*195c0*/  IMAD.IADD R0, R0, 0x1, -R7 ;  /* 0x0000000100007824 */ /* 0x008fce00078e0a07 */
.L_x_3948:
[----:B------:R-:W3:Y:S04]  /*195d0*/  LDL.LU R5, [R1+0x4] ;  /* 0x0000040001057983 */ /* 0x000ee80000300800 */
[----:B------:R-:W4:Y:S04]  /*195e0*/  LDL.LU R4, [R1+0x48] ;  /* 0x0000480001047983 */ /* 0x000f280000300800 */
[----:B------:R0:W5:Y:S01]  /*195f0*/  LDL R24, [R1+0x44] ;  /* 0x0000440001187983 */ /* 0x0001620000100800 */
[----:B------:R-:W-:Y:S01]  /*19600*/  BSSY B1, `(.L_x_3949) ;  /* 0x000002e000017945 */ /* 0x000fe20003800000 */
[----:B------:R-:W-:-:S02]  /*19610*/  SHF.R.S32.HI R13, RZ, 0x1f, R227 ;  /* 0x0000001fff0d7819 */ /* 0x000fc400000114e3 */
[----:B-----5:R-:W-:Y:S02]  /*19620*/  SHF.R.S32.HI R10, RZ, 0x1f, R3 ;  /* 0x0000001fff0a7819 */ /* 0x020fe40000011403 */
[----:B---3--:R-:W-:Y:S02]  /*19630*/  SEL R15, R5, RZ, !P0 ;  /* 0x000000ff050f7207 */ /* 0x008fe40004000000 */
[----:B----4-:R-:W-:Y:S01]  /*19640*/  SEL R14, R4, RZ, !P0 ;  /* 0x000000ff040e7207 */ /* 0x010fe20004000000 */
[----:B0-----:R-:W-:Y:S06]  /*19650*/  @P3 BRA `(.L_x_3950) ;  /* 0x0000000000a03947 */ /* 0x001fec0003800000 */
[----:B------:R-:W0:Y:S01]  /*19660*/  S2R R4, SR_TID.X ;  /* 0x0000000000047919 */ /* 0x000e220000002100 */
[----:B------:R-:W3:Y:S02]  /*19670*/  LDC R11, c[0x0][0xbe8] ;  /* 0x0002fa00ff0b7b82 */ /* 0x000ee40000000800 */
[----:B---3--:R-:W-:Y:S02]  /*19680*/  IMAD R5, R0, R11, RZ ;  /* 0x0000000b00057224 */ /* 0x008fe400078e02ff */
[----:B0-----:R-:W-:-:S04]  /*19690*/  IMAD R4, R24, 0x80, R4 ;  /* 0x0000008018047824 */ /* 0x001fc800078e0204 */
[----:B------:R-:W-:-:S05]  /*196a0*/  VIADD R12, R4, 0xffffff80 ;  /* 0xffffff80040c7836 */ /* 0x000fca0000000000 */
[----:B------:R-:W-:-:S13]  /*196b0*/  ISETP.GE.AND P0, PT, R12, R5, PT ;  /* 0x000000050c00720c */ /* 0x000fda0003f06270 */
[----:B------:R-:W-:Y:S05]  /*196c0*/  @P0 BRA `(.L_x_3950) ;  /* 0x0000000000840947 */ /* 0x000fea0003800000 */
[----:B------:R-:W-:Y:S01]  /*196d0*/  ISETP.NE.AND P0, PT, R11, 0x1, PT ;  /* 0x000000010b00780c */ /* 0x000fe20003f05270 */
[----:B------:R-:W-:Y:S01]  /*196e0*/  ULDC.64 UR4, c[0x0][0xb90] ;  /* 0x0002e40000047ab9 */ /* 0x000fe20000000a00 */
[----:B------:R-:W-:Y:S01]  /*196f0*/  IMAD.MOV.U32 R4, RZ, RZ, R3 ;  /* 0x000000ffff047224 */ /* 0x000fe200078e0003 */
[----:B------:R-:W-:Y:S01]  /*19700*/  MOV R7, R12 ;  /* 0x0000000c00077202 */ /* 0x000fe20000000f00 */
[----:B------:R-:W-:Y:S02]  /*19710*/  IMAD R8, R13, UR4, RZ ;  /* 0x000000040d087c24 */ /* 0x000fe4000f8e02ff */
[----:B------:R-:W-:Y:S02]  /*19720*/  IMAD.MOV.U32 R5, RZ, RZ, R10 ;  /* 0x000000ffff057224 */ /* 0x000fe400078e000a */
[----:B------:R-:W-:-:S05]  /*19730*/  IMAD.WIDE.U32 R4, R227, UR4, R4 ;  /* 0x00000004e3047c25 */ /* 0x000fca000f8e0004 */
[----:B------:R-:W0:Y:S08]  /*19740*/  @P0 LDC R9, c[0x0][0xbec] ;  /* 0x0002fb00ff090b82 */ /* 0x000e300000000800 */
[----:B------:R-:W3:Y:S01]  /*19750*/  @P0 LDC R21, c[0x0][0xbf0] ;  /* 0x0002fc00ff150b82 */ /* 0x000ee20000000800 */
[----:B0-----:R-:W-:-:S04]  /*19760*/  @P0 IMAD.HI.U32 R6, R12, R9, RZ ;  /* 0x000000090c060227 */ /* 0x001fc800078e00ff */
[----:B------:R-:W-:Y:S01]  /*19770*/  IMAD R9, R227, UR5, R8 ;  /* 0x00000005e3097c24 */ /* 0x000fe2000f8e0208 */
[----:B------:R-:W-:Y:S01]  /*19780*/  ULDC.64 UR4, c[0x0][0xb98] ;  /* 0x0002e60000047ab9 */ /* 0x000fe20000000a00 */
[----:B---3--:R-:W-:Y:S02]  /*19790*/  @P0 SHF.R.U32.HI R7, RZ, R21, R6 ;  /* 0x00000015ff070219 */ /* 0x008fe40000011606 */
[----:B------:R-:W-:Y:S02]  /*197a0*/  IMAD.IADD R5, R5, 0x1, R9 ;  /* 0x0000000105057824 */ /* 0x000fe400078e0209 */
[----:B------:R-:W-:Y:S02]  /*197b0*/  IMAD R6, R14, UR4, RZ ;  /* 0x000000040e067c24 */ /* 0x000fe4000f8e02ff */
[----:B------:R-:W-:Y:S02]  /*197c0*/  IMAD.MOV R9, RZ, RZ, -R7 ;  /* 0x000000ffff097224 */ /* 0x000fe400078e0a07 */
[----:B------:R-:W-:-:S04]  /*197d0*/  IMAD.WIDE.U32 R4, R15, UR4, R4 ;  /* 0x000000040f047c25 */ /* 0x000fc8000f8e0004 */
[----:B------:R-:W-:Y:S01]  /*197e0*/  IMAD R9, R11, R9, R12 ;  /* 0x000000090b097224 */ /* 0x000fe200078e020c */
[----:B------:R-:W-:Y:S01]  /*197f0*/  SHF.R.S32.HI R11, RZ, 0x1f, R7 ;  /* 0x0000001fff0b7819 */ /* 0x000fe20000011407 */
[----:B------:R-:W-:Y:S01]  /*19800*/  IMAD R8, R15, UR5, R6 ;  /* 0x000000050f087c24 */ /* 0x000fe2000f8e0206 */
[----:B------:R-:W-:Y:S01]  /*19810*/  IADD3 R4, P0, R7, R4, RZ ;  /* 0x0000000407047210 */ /* 0x000fe20007f1e0ff */
[----:B------:R-:W-:Y:S01]  /*19820*/  ULDC.64 UR4, c[0x0][0xb88] ;  /* 0x0002e20000047ab9 */ /* 0x000fe20000000a00 */
        /* <DEDUP_REMOVED lines=11> */
.L_x_3950:
[----:B------:R-:W-:Y:S05]  /*198e0*/  BSYNC B1 ;  /* 0x0000000000017941 */ /* 0x000fea0003800000 */
.L_x_3949:
[----:B------:R-:W-:Y:S01]  /*198f0*/  SHF.R.S32.HI R11, RZ, 0x1f, R26 ;  /* 0x0000001fff0b7819 */ /* 0x000fe2000001141a */
[----:B------:R-:W-:Y:S01]  /*19900*/  ULDC.64 UR4, c[0x0][0xaa0] ;  /* 0x0002a80000047ab9 */ /* 0x000fe20000000a00 */
[----:B------:R-:W-:Y:S01]  /*19910*/  BSSY B1, `(.L_x_3951) ;  /* 0x0000042000017945 */ /* 0x000fe20003800000 */
[----:B------:R-:W-:Y:S01]  /*19920*/  IMAD R4, R10, UR4, RZ ;  /* 0x000000040a047c24 */ /* 0x000fe2000f8e02ff */
[----:B------:R-:W-:Y:S02]  /*19930*/  LEA.HI R11, R11, R26, RZ, 0x3 ;  /* 0x0000001a0b0b7211 */ /* 0x000fe400078f18ff */
[----:B------:R-:W-:Y:S01]  /*19940*/  SHF.R.S32.HI R12, RZ, 0x1f, R225 ;  /* 0x0000001fff0c7819 */ /* 0x000fe200000114e1 */
[C---:B0-----:R-:W-:Y:S01]  /*19950*/  IMAD R7, R3.reuse, UR5, R4 ;  /* 0x0000000503077c24 */ /* 0x041fe2000f8e0204 */
[----:B------:R-:W-:Y:S01]  /*19960*/  SHF.R.S32.HI R11, RZ, 0x3, R11 ;  /* 0x00000003ff0b7819 */ /* 0x000fe2000001140b */
[----:B------:R-:W-:Y:S01]  /*19970*/  IMAD.WIDE.U32 R4, R3, UR4, RZ ;  /* 0x0000000403047c25 */ /* 0x000fe2000f8e00ff */
[----:B------:R-:W-:-:S03]  /*19980*/  ULDC.64 UR4, c[0x0][0xae8] ;  /* 0x0002ba0000047ab9 */ /* 0x000fc60000000a00 */
[----:B------:R-:W-:Y:S02]  /*19990*/  IMAD R3, R226, 0x20, R11 ;  /* 0x00000020e2037824 */ /* 0x000fe400078e020b */
[----:B------:R-:W-:Y:S02]  /*199a0*/  IMAD.IADD R5, R5, 0x1, R7 ;  /* 0x0000000105057824 */ /* 0x000fe400078e0207 */
[----:B------:R-:W-:Y:S02]  /*199b0*/  IMAD R8, R13, UR4, RZ ;  /* 0x000000040d087c24 */ /* 0x000fe4000f8e02ff */
[----:B------:R-:W-:Y:S02]  /*199c0*/  IMAD R9, R24, 0x80, R3 ;  /* 0x0000008018097824 */ /* 0x000fe400078e0203 */
[C---:B------:R-:W-:Y:S02]  /*199d0*/  IMAD R7, R227.reuse, UR5, R8 ;  /* 0x00000005e3077c24 */ /* 0x040fe4000f8e0208 */
[----:B------:R-:W-:Y:S01]  /*199e0*/  IMAD.WIDE.U32 R4, R227, UR4, R4 ;  /* 0x00000004e3047c25 */ /* 0x000fe2000f8e0004 */
[----:B------:R-:W-:-:S03]  /*199f0*/  ULDC.64 UR4, c[0x0][0xaf0] ;  /* 0x0002bc0000047ab9 */ /* 0x000fc60000000a00 */
[----:B------:R-:W-:Y:S01]  /*19a00*/  @P2 IMAD.HI.U32 R6, R9, R20, RZ ;  /* 0x0000001409062227 */ /* 0x000fe200078e00ff */
[----:B------:R-:W-:-:S03]  /*19a10*/  IADD3 R5, R5, R7, RZ ;  /* 0x0000000705057210 */ /* 0x000fc60007ffe0ff */
[----:B------:R-:W-:Y:S01]  /*19a20*/  IMAD.MOV.U32 R3, RZ, RZ, R9 ;  /* 0x000000ffff037224 */ /* 0x000fe200078e0009 */
[----:B------:R-:W-:Y:S01]  /*19a30*/  @P2 SHF.R.U32.HI R3, RZ, R27, R6 ;  /* 0x0000001bff032219 */ /* 0x000fe20000011606 */
[----:B------:R-:W-:Y:S02]  /*19a40*/  IMAD R8, R14, UR4, RZ ;  /* 0x000000040e087c24 */ /* 0x000fe4000f8e02ff */
[----:B------:R-:W-:Y:S01]  /*19a50*/  IMAD.WIDE.U32 R4, R15, UR4, R4 ;  /* 0x000000040f047c25 */ /* 0x000fe2000f8e0004 */
[----:B------:R-:W-:-:S03]  /*19a60*/  SHF.R.S32.HI R6, RZ, 0x1f, R3 ;  /* 0x0000001fff067819 */ /* 0x000fc60000011403 */
[----:B------:R-:W-:Y:S01]  /*19a70*/  IMAD R7, R15, UR5, R8 ;  /* 0x000000050f077c24 */ /* 0x000fe2000f8e0208 */
[----:B------:R-:W-:Y:S01]  /*19a80*/  ULDC.64 UR4, c[0x0][0xae0] ;  /* 0x0002b80000047ab9 */ /* 0x000fe20000000a00 */
[----:B------:R-:W-:Y:S02]  /*19a90*/  IMAD.MOV R8, RZ, RZ, -R3 ;  /* 0x000000ffff087224 */ /* 0x000fe400078e0a03 */
[----:B------:R-:W-:Y:S02]  /*19aa0*/  IMAD.IADD R5, R5, 0x1, R7 ;  /* 0x0000000105057824 */ /* 0x000fe400078e0207 */
[----:B------:R-:W-:Y:S02]  /*19ab0*/  IMAD R6, R6, UR4, RZ ;  /* 0x0000000406067c24 */ /* 0x000fe4000f8e02ff */
[----:B------:R-:W-:Y:S02]  /*19ac0*/  IMAD R7, R25, R8, R9 ;  /* 0x0000000819077224 */ /* 0x000fe400078e0209 */
[----:B------:R-:W-:-:S02]  /*19ad0*/  IMAD R9, R3, UR5, R6 ;  /* 0x0000000503097c24 */ /* 0x000fc4000f8e0206 */
[----:B------:R-:W-:Y:S01]  /*19ae0*/  IMAD.WIDE.U32 R4, R3, UR4, R4 ;  /* 0x0000000403047c25 */ /* 0x000fe2000f8e0004 */
[----:B------:R-:W-:Y:S01]  /*19af0*/  SHF.R.S32.HI R3, RZ, 0x1f, R7 ;  /* 0x0000001fff037819 */ /* 0x000fe20000011407 */
[----:B------:R-:W-:Y:S02]  /*19b00*/  ULDC.64 UR4, c[0x0][0xad8] ;  /* 0x0002b60000047ab9 */ /* 0x000fe40000000a00 */
[----:B------:R-:W-:Y:S02]  /*19b10*/  IMAD.IADD R5, R5, 0x1, R9 ;  /* 0x0000000105057824 */ /* 0x000fe400078e0209 */
[----:B------:R-:W-:Y:S02]  /*19b20*/  IMAD R6, R3, UR4, RZ ;  /* 0x0000000403067c24 */ /* 0x000fe4000f8e02ff */
[----:B------:R-:W-:Y:S02]  /*19b30*/  IMAD R10, R24, 0x80, R11 ;  /* 0x00000080180a7824 */ /* 0x000fe400078e020b */
[----:B------:R-:W-:-:S02]  /*19b40*/  IMAD R25, R0, R25, RZ ;  /* 0x0000001900197224 */ /* 0x000fc400078e02ff */
[C---:B------:R-:W-:Y:S02]  /*19b50*/  IMAD R3, R7.reuse, UR5, R6 ;  /* 0x0000000507037c24 */ /* 0x040fe4000f8e0206 */
[----:B------:R-:W-:Y:S01]  /*19b60*/  IMAD.WIDE.U32 R4, R7, UR4, R4 ;  /* 0x0000000407047c25 */ /* 0x000fe2000f8e0004 */
[CC--:B------:R-:W-:Y:S01]  /*19b70*/  ISETP.GE.AND P2, PT, R10.reuse, R25.reuse, PT ;  /* 0x000000190a00720c */ /* 0x0c0fe20003f46270 */
[----:B------:R-:W-:Y:S01]  /*19b80*/  ULDC.64 UR4, c[0x0][0xa80] ;  /* 0x0002a00000047ab9 */ /* 0x000fe20000000a00 */
[----:B------:R-:W-:Y:S01]  /*19b90*/  SHF.R.S32.HI R7, RZ, 0x1f, R223 ;  /* 0x0000001fff077819 */ /* 0x000fe200000114df */
[----:B------:R-:W-:Y:S01]  /*19ba0*/  VIADD R0, R10, 0x20 ;  /* 0x000000200a007836 */ /* 0x000fe20000000000 */
[----:B------:R-:W-:Y:S01]  /*19bb0*/  LEA R6, P3, R4, UR4, 0x1 ;  /* 0x0000000404067c11 */ /* 0x000fe2000f8608ff */
[----:B------:R-:W-:Y:S02]  /*19bc0*/  IMAD.IADD R3, R5, 0x1, R3 ;  /* 0x0000000105037824 */ /* 0x000fe400078e0203 */
[----:B------:R-:W-:Y:S01]  /*19bd0*/  VIADD R9, R223, 0x40 ;  /* 0x00000040df097836 */ /* 0x000fe20000000000 */
[----:B------:R-:W-:Y:S01]  /*19be0*/  ISETP.GE.AND P1, PT, R0, R25, PT ;  /* 0x000000190000720c */ /* 0x000fe20003f26270 */
[----:B------:R-:W-:Y:S01]  /*19bf0*/  VIADD R0, R10, 0x40 ;  /* 0x000000400a007836 */ /* 0x000fe20000000000 */
[----:B------:R-:W-:-:S02]  /*19c00*/  LEA.HI.X R3, R4, UR5, R3, 0x1, P3 ;  /* 0x0000000504037c11 */ /* 0x000fc400098f0c03 */
[----:B------:R0:W3:Y:S01]  /*19c10*/  SHFL.IDX PT, R4, R6, RZ, 0x181f ;  /* 0x00181fff06047589 */ /* 0x0000e200000e0000 */
[----:B------:R-:W-:Y:S02]  /*19c20*/  SHF.R.S32.HI R11, RZ, 0x1f, R9 ;  /* 0x0000001fff0b7819 */ /* 0x000fe40000011409 */
[----:B------:R-:W-:Y:S02]  /*19c30*/  ISETP.GE.AND P0, PT, R0, R25, PT ;  /* 0x000000190000720c */ /* 0x000fe40003f06270 */
[----:B------:R0:W4:Y:S01]  /*19c40*/  SHFL.IDX PT, R0, R3, RZ, 0x181f ;  /* 0x00181fff03007589 */ /* 0x00012200000e0000 */
[----:B------:R-:W-:Y:S10]  /*19c50*/  @P2 BRA `(.L_x_3952) ;  /* 0x0000000000342947 */ /* 0x000ff40003800000 */
[----:B------:R-:W-:Y:S02]  /*19c60*/  ULDC UR4, c[0x0][0xac8] ;  /* 0x0002b20000047ab9 */ /* 0x000fe40000000800 */
[----:B------:R-:W-:Y:S02]  /*19c70*/  ISETP.GE.AND P4, PT, R223, UR4, PT ;  /* 0x00000004df007c0c */ /* 0x000fe4000bf86270 */
[----:B------:R-:W-:Y:S02]  /*19c80*/  ISETP.GE.AND P3, PT, R9, UR4, PT ;  /* 0x0000000409007c0c */ /* 0x000fe4000bf66270 */
[----:B------:R-:W-:-:S09]  /*19c90*/  ISETP.GE.AND P2, PT, R225, UR4, PT ;  /* 0x00000004e1007c0c */ /* 0x000fd2000bf46270 */
[-C--:B---3--:R-:W-:Y:S02]  /*19ca0*/  @!P4 LEA R14, P6, R223, R4.reuse, 0x1 ;  /* 0x00000004df0ec211 */ /* 0x088fe400078c08ff */
[----:B------:R-:W-:Y:S02]  /*19cb0*/  @!P3 LEA R20, P5, R9, R4, 0x1 ;  /* 0x000000040914b211 */ /* 0x000fe400078a08ff */
[----:B----4-:R-:W-:Y:S02]  /*19cc0*/  @!P4 LEA.HI.X R15, R223, R0, R7, 0x1, P6 ;  /* 0x00000000df0fc211 */ /* 0x010fe400030f0c07 */
[----:B------:R-:W-:Y:S02]  /*19cd0*/  @!P2 LEA R4, P6, R225, R4, 0x1 ;  /* 0x00000004e104a211 */ /* 0x000fe400078c08ff */
[-C--:B------:R-:W-:Y:S01]  /*19ce0*/  @!P3 LEA.HI.X R21, R9, R0.reuse, R11, 0x1, P5 ;  /* 0x000000000915b211 */ /* 0x080fe200028f0c0b */
[----:B------:R3:W-:Y:S01]  /*19cf0*/  @!P4 ST.E.128 desc[UR56][R14.64], RZ ;  /* 0x000000ff0e00c985 */ /* 0x0007e2000c101d38 */
[----:B------:R-:W-:-:S03]  /*19d00*/  @!P2 LEA.HI.X R5, R225, R0, R12, 0x1, P6 ;  /* 0x00000000e105a211 */ /* 0x000fc600030f0c0c */
[----:B------:R3:W-:Y:S04]  /*19d10*/  @!P3 ST.E.128 desc[UR56][R20.64], RZ ;  /* 0x000000ff1400b985 */ /* 0x0007e8000c101d38 */
[----:B------:R3:W-:Y:S02]  /*19d20*/  @!P2 ST.E.128 desc[UR56][R4.64], RZ ;  /* 0x000000ff0400a985 */ /* 0x0007e4000c101d38 */
.L_x_3952:
[----:B------:R-:W-:Y:S05]  /*19d30*/  BSYNC B1 ;  /* 0x0000000000017941 */ /* 0x000fea0003800000 */
.L_x_3951:
        /* <DEDUP_REMOVED lines=14> */
[----:B------:R0:W-:Y:S04]  /*19e20*/  @!P4 ST.E.128 desc[UR56][R14.64], RZ ;  /* 0x000000ff0e00c985 */ /* 0x0001e8000c101d38 */
[----:B------:R0:W-:Y:S04]  /*19e30*/  @!P5 ST.E.128 desc[UR56][R20.64], RZ ;  /* 0x000000ff1400d985 */ /* 0x0001e8000c101d38 */
[----:B------:R0:W-:Y:S02]  /*19e40*/  @!P6 ST.E.128 desc[UR56][R4.64], RZ ;  /* 0x000000ff0400e985 */ /* 0x0001e4000c101d38 */
.L_x_3954:
[----:B------:R-:W-:Y:S05]  /*19e50*/  BSYNC B1 ;  /* 0x0000000000017941 */ /* 0x000fea0003800000 */
.L_x_3953:
[----:B0-----:R0:W0:Y:S01]  /*19e60*/  SHFL.IDX PT, R0, R3, 0x2, 0x181f ;  /* 0x00581f0003007f89 */ /* 0x00102200000e0000 */
[----:B------:R-:W-:Y:S03]  /*19e70*/  BSSY B1, `(.L_x_3955) ;  /* 0x0000010000017945 */ /* 0x000fe60003800000 */
[----:B---3--:R3:W0:Y:S01]  /*19e80*/  SHFL.IDX PT, R4, R6, 0x2, 0x181f ;  /* 0x00581f0006047f89 */ /* 0x00862200000e0000 */
[----:B------:R-:W-:Y:S05]  /*19e90*/  @P0 BRA `(.L_x_3956) ;  /* 0x0000000000340947 */ /* 0x000fea0003800000 */
[----:B------:R-:W-:Y:S02]  /*19ea0*/  ULDC UR4, c[0x0][0xac8] ;  /* 0x0002b20000047ab9 */ /* 0x000fe40000000800 */
[----:B------:R-:W-:Y:S02]  /*19eb0*/  ISETP.GE.AND P3, PT, R223, UR4, PT ;  /* 0x00000004df007c0c */ /* 0x000fe4000bf66270 */
[----:B------:R-:W-:Y:S02]  /*19ec0*/  ISETP.GE.AND P4, PT, R9, UR4, PT ;  /* 0x0000000409007c0c */ /* 0x000fe4000bf86270 */
[----:B------:R-:W-:-:S09]  /*19ed0*/  ISETP.GE.AND P5, PT, R225, UR4, PT ;  /* 0x00000004e1007c0c */ /* 0x000fd2000bfa6270 */
[-C--:B0-----:R-:W-:Y:S02]  /*19ee0*/  @!P3 LEA R14, P0, R223, R4.reuse, 0x1 ;  /* 0x00000004df0eb211 */ /* 0x081fe400078008ff */
[-C--:B------:R-:W-:Y:S02]  /*19ef0*/  @!P4 LEA R20, P1, R9, R4.reuse, 0x1 ;  /* 0x000000040914c211 */ /* 0x080fe400078208ff */
[----:B------:R-:W-:Y:S02]  /*19f00*/  @!P5 LEA R4, P2, R225, R4, 0x1 ;  /* 0x00000004e104d211 */ /* 0x000fe400078408ff */
[-C--:B------:R-:W-:Y:S02]  /*19f10*/  @!P3 LEA.HI.X R15, R223, R0.reuse, R7, 0x1, P0 ;  /* 0x00000000df0fb211 */ /* 0x080fe400000f0c07 */
[-C--:B------:R-:W-:Y:S02]  /*19f20*/  @!P4 LEA.HI.X R21, R9, R0.reuse, R11, 0x1, P1 ;  /* 0x000000000915c211 */ /* 0x080fe400008f0c0b */
[----:B------:R-:W-:Y:S01]  /*19f30*/  @!P5 LEA.HI.X R5, R225, R0, R12, 0x1, P2 ;  /* 0x00000000e105d211 */ /* 0x000fe200010f0c0c */
[----:B------:R0:W-:Y:S04]  /*19f40*/  @!P3 ST.E.128 desc[UR56][R14.64], RZ ;  /* 0x000000ff0e00b985 */ /* 0x0001e8000c101d38 */
[----:B------:R0:W-:Y:S04]  /*19f50*/  @!P4 ST.E.128 desc[UR56][R20.64], RZ ;  /* 0x000000ff1400c985 */ /* 0x0001e8000c101d38 */
[----:B------:R0:W-:Y:S02]  /*19f60*/  @!P5 ST.E.128 desc[UR56][R4.64], RZ ;  /* 0x000000ff0400d985 */ /* 0x0001e4000c101d38 */
.L_x_3956:
[----:B------:R-:W-:Y:S05]  /*19f70*/  BSYNC B1 ;  /* 0x0000000000017941 */ /* 0x000fea0003800000 */
.L_x_3955:
[----:B0-----:R-:W-:Y:S01]  /*19f80*/  VIADD R0, R10, 0x60 ;  /* 0x000000600a007836 */ /* 0x001fe20000000000 */
[----:B------:R0:W0:Y:S04]  /*19f90*/  SHFL.IDX PT, R8, R3, 0x3, 0x181f ;  /* 0x00781f0003087f89 */ /* 0x00002800000e0000 */
[----:B------:R-:W-:Y:S01]  /*19fa0*/  ISETP.GE.AND P0, PT, R0, R25, PT ;  /* 0x000000190000720c */ /* 0x000fe20003f06270 */
[----:B------:R0:W0:-:S12]  /*19fb0*/  SHFL.IDX PT, R4, R6, 0x3, 0x181f ;  /* 0x00781f0006047f89 */ /* 0x00001800000e0000 */
[----:B------:R-:W-:Y:S05]  /*19fc0*/  @P0 BRA `(.L_x_3947) ;  /* 0x0000000000340947 */ /* 0x000fea0003800000 */
[----:B------:R-:W-:Y:S02]  /*19fd0*/  ULDC UR4, c[0x0][0xac8] ;  /* 0x0002b20000047ab9 */ /* 0x000fe40000000800 */
[----:B------:R-:W-:Y:S02]  /*19fe0*/  ISETP.GE.AND P3, PT, R223, UR4, PT ;  /* 0x00000004df007c0c */ /* 0x000fe4000bf66270 */
[----:B------:R-:W-:Y:S02]  /*19ff0*/  ISETP.GE.AND P4, PT, R9, UR4, PT ;  /* 0x0000000409007c0c */ /* 0x000fe4000bf86270 */
[----:B------:R-:W-:-:S09]  /*1a000*/  ISETP.GE.AND P5, PT, R225, UR4, PT ;  /* 0x00000004e1007c0c */ /* 0x000fd2000bfa6270 */
[-C--:B0--34-:R-:W-:Y:S02]  /*1a010*/  @!P3 LEA R6, P0, R223, R4.reuse, 0x1 ;  /* 0x00000004df06b211 */ /* 0x099fe400078008ff */
        /* <DEDUP_REMOVED lines=8> */
.L_x_3947:
[----:B------:R-:W-:Y:S05]  /*1a0a0*/  BSYNC B0 ;  /* 0x0000000000007941 */ /* 0x000fea0003800000 */
.L_x_3938:
[----:B------:R-:W-:Y:S02]  /*1a0b0*/  ULDC UR4, c[0x0][0xc3c] ;  /* 0x00030f0000047ab9 */ /* 0x000fe40000000800 */
[----:B--2---:R-:W-:-:S13]  /*1a0c0*/  ISETP.GE.AND P0, PT, R31, UR4, PT ;  /* 0x000000041f007c0c */ /* 0x004fda000bf06270 */
[----:B------:R-:W-:Y:S05]  /*1a0d0*/  @!P0 BRA `(.L_x_3957) ;  /* 0xfffffe7000a88947 */ /* 0x000fea000383ffff */
[----:B------:R-:W-:Y:S05]  /*1a0e0*/  BRA `(.L_x_3742) ;  /* 0x0000006800b07947 */ /* 0x000fea0003800000 */
.L_x_3740:
[----:B------:R-:W-:-:S08]  /*1a0f0*/  NOP ;  /* 0x0000000000007918 */ /* 0x000fd00000000000 */
[----:B------:R-:W0:-:S00]  /*1a100*/  USETMAXREG.DEALLOC.CTAPOOL 0x28 ;  /* 0x00000028000079c8 */ /* 0x000e0000080e0500 */
[----:B0-----:R-:W2:Y:S01]  /*1a110*/  LDL.LU R3, [R1] ;  /* 0x0000000001037983 */ /* 0x001ea20000300800 */
[----:B------:R-:W-:Y:S01]  /*1a120*/  LOP3.LUT R2, R2, 0x3, RZ, 0xc0, !PT ;  /* 0x0000000302027812 */ /* 0x000fe200078ec0ff */
[----:B------:R-:W-:-:S05]  /*1a130*/  IMAD.MOV.U32 R4, RZ, RZ, RZ ;  /* 0x000000ffff047224 */ /* 0x000fca00078e00ff */
[----:B------:R-:W0:Y:S02]  /*1a140*/  SHFL.IDX PT, R2, R2, RZ, 0x1f ;  /* 0x00001fff02027589 */ /* 0x000e2400000e0000 */
[----:B0-----:R-:W-:Y:S02]  /*1a150*/  ISETP.NE.AND P0, PT, R2, RZ, PT ;  /* 0x000000ff0200720c */ /* 0x001fe40003f05270 */
[----:B--2---:R-:W-:-:S11]  /*1a160*/  LOP3.LUT R3, R3, 0xffffffdf, RZ, 0xc0, !PT ;  /* 0xffffffdf03037812 */ /* 0x004fd600078ec0ff */
[----:B------:R-:W-:-:S05]  /*1a170*/  @P0 LOP3.LUT R3, R3, 0x20, RZ, 0xfc, !PT ;  /* 0x0000002003030812 */ /* 0x000fca00078efcff */
[----:B------:R0:W-:Y:S01]  /*1a180*/  STL [R1], R3 ;  /* 0x0000000301007387 */ /* 0x0001e20000100800 */
[----:B------:R-:W-:Y:S05]  /*1a190*/  @!P0 BRA `(.L_x_3958) ;  /* 0x00000000001c8947 */ /* 0x000fea0003800000 */
[----:B------:R-:W1:Y:S08]  /*1a1a0*/  S2UR UR5, SR_CgaCtaId ;  /* 0x00000000000579c3 */ /* 0x000e700000008800 */
[----:B------:R-:W-:Y:S06]  /*1a1b0*/  BAR.SYNC.DEFER_BLOCKING 0x5, 0x180 ;  /* 0x0146000000007b1d */ /* 0x000fec0000010000 */
[----:B------:R-:W-:-:S02]  /*1a1c0*/  UMOV UR4, 0x400 ;  /* 0x0000040000047882 */ /* 0x000fc40000000000 */
[----:B-1----:R-:W-:-:S09]  /*1a1d0*/  ULEA UR4, UR5, UR4, 0x18 ;  /* 0x0000000405047291 */ /* 0x002fd2000f8ec03f */
[----:B------:R-:W1:Y:S01]  /*1a1e0*/  LDS.128 R16, [UR4+0x308d0] ;  /* 0x0308d004ff107984 */ /* 0x000e620008000c00 */
[----:B------:R-:W-:Y:S06]  /*1a1f0*/  BAR.ARV 0x4, 0x180 ;  /* 0x0106000000007b1d */ /* 0x000fec0000002000 */
[----:B------:R-:W-:Y:S05]  /*1a200*/  BRA `(.L_x_3959) ;  /* 0x0000000400fc7947 */ /* 0x000fea0003800000 */
.L_x_3958:
[----:B------:R-:W-:Y:S01]  /*1a210*/  LOP3.LUT R5, R0, 0x1f, RZ, 0xc0, !PT ;  /* 0x0000001f00057812 */ /* 0x000fe200078ec0ff */
[----:B------:R-:W-:Y:S01]  /*1a220*/  ULDC UR4, c[0x0][0xc3c] ;  /* 0x00030f0000047ab9 */ /* 0x000fe20000000800 */
[----:B------:R-:W1:Y:S01]  /*1a230*/  S2UR UR6, SR_CTAID.X ;  /* 0x00000000000679c3 */ /* 0x000e620000002500 */
[----:B------:R-:W-:Y:S01]  /*1a240*/  ULDC UR5, c[0x0][0xc38] ;  /* 0x00030e0000057ab9 */ /* 0x000fe20000000800 */
[----:B------:R-:W-:-:S04]  /*1a250*/  ISETP.NE.AND P0, PT, R5, 0x1f, PT ;  /* 0x0000001f0500780c */ /* 0x000fc80003f05270 */
[----:B------:R-:W-:-:S13]  /*1a260*/  ISETP.GE.OR P1, PT, R5, UR4, !P0 ;  /* 0x0000000405007c0c */ /* 0x000fda000c726670 */
[----:B0-----:R-:W0:Y:S02]  /*1a270*/  @!P1 LDC.64 R2, c[0x0][0xc80] ;  /* 0x00032000ff029b82 */ /* 0x001e240000000a00 */
        /* <DEDUP_REMOVED lines=29> */
[----:B------:R-:W0:Y:S01]  /*1a450*/  LDC R10, c[0x0][0xc3c] ;  /* 0x00030f00ff0a7b82 */ /* 0x000e220000000800 */
[----:B------:R-:W-:Y:S01]  /*1a460*/  IMAD.MOV.U32 R6, RZ, RZ, R3 ;  /* 0x000000ffff067224 */ /* 0x000fe200078e0003 */
[----:B------:R-:W-:Y:S01]  /*1a470*/  UMOV UR4, URZ ;  /* 0x0000003f00047c82 */ /* 0x000fe20008000000 */
[----:B------:R-:W-:Y:S01]  /*1a480*/  ULDC UR7, c[0x0][0xc3c] ;  /* 0x00030f0000077ab9 */ /* 0x000fe20000000800 */
[----:B------:R-:W-:-:S05]  /*1a490*/  ULDC UR5, c[0x0][0xc38] ;  /* 0x00030e0000057ab9 */ /* 0x000fca0000000800 */
.L_x_3964:
        /* <DEDUP_REMOVED lines=12> */
.L_x_3963:
[----:B------:R-:W-:Y:S05]  /*1a560*/  BSYNC B0 ;  /* 0x0000000000007941 */ /* 0x000fea0003800000 */
.L_x_3962:
[----:B0----5:R-:W0:Y:S02]  /*1a570*/  SHFL.UP PT, R2, R4, 0x1, RZ ;  /* 0x0420000004027989 */ /* 0x021e2400000e00ff */
        /* <DEDUP_REMOVED lines=20> */
.L_x_3960:
        /* <DEDUP_REMOVED lines=15> */
.L_x_3965:
        /* <DEDUP_REMOVED lines=28> */
.L_x_3961:
[----:B------:R-:W-:Y:S01]  /*1a970*/  MOV R17, RZ ;  /* 0x000000ff00117202 */ /* 0x000fe20000000f00 */
[----:B------:R-:W-:Y:S02]  /*1a980*/  IMAD.U32 R16, RZ, RZ, UR6 ;  /* 0x00000006ff107e24 */ /* 0x000fe4000f8e00ff */
[----:B------:R-:W-:-:S07]  /*1a990*/  IMAD.MOV.U32 R18, RZ, RZ, RZ ;  /* 0x000000ffff127224 */ /* 0x000fce00078e00ff */
.L_x_3966:
[----:B------:R-:W-:-:S13]  /*1a9a0*/  ISETP.NE.AND P0, PT, R5, RZ, PT ;  /* 0x000000ff0500720c */ /* 0x000fda0003f05270 */
[----:B------:R-:W0:Y:S01]  /*1a9b0*/  @!P0 S2R R3, SR_CgaCtaId ;  /* 0x0000000000038919 */ /* 0x000e220000008800 */
[----:B------:R-:W-:-:S04]  /*1a9c0*/  @!P0 MOV R2, 0x400 ;  /* 0x0000040000028802 */ /* 0x000fc80000000f00 */
[----:B0-----:R-:W-:-:S05]  /*1a9d0*/  @!P0 LEA R2, R3, R2, 0x18 ;  /* 0x0000000203028211 */ /* 0x001fca00078ec0ff */
[----:B------:R2:W-:Y:S01]  /*1a9e0*/  @!P0 STS.128 [R2+0x308d0], R16 ;  /* 0x0308d01002008388 */ /* 0x0005e20000000c00 */
[----:B------:R-:W-:Y:S06]  /*1a9f0*/  BAR.ARV 0x5, 0x180 ;  /* 0x0146000000007b1d */ /* 0x000fec0000002000 */
.L_x_3959:
[----:B------:R3:W-:Y:S01]  /*1aa00*/  STL [R1+0x28], RZ ;  /* 0x000028ff01007387 */ /* 0x0007e20000100800 */
[----:B------:R-:W-:Y:S01]  /*1aa10*/  ULDC UR4, c[0x0][0xc3c] ;  /* 0x00030f0000047ab9 */ /* 0x000fe20000000800 */
[----:B------:R-:W-:Y:S01]  /*1aa20*/  IMAD.MOV.U32 R28, RZ, RZ, 0x1 ;  /* 0x00000001ff1c7424 */ /* 0x000fe200078e00ff */
[----:B-1----:R-:W-:Y:S01]  /*1aa30*/  ISETP.GE.AND P0, PT, R19, UR4, PT ;  /* 0x0000000413007c0c */ /* 0x002fe2000bf06270 */
[----:B------:R-:W-:-:S12]  /*1aa40*/  IMAD.MOV.U32 R26, RZ, RZ, RZ ;  /* 0x000000ffff1a7224 */ /* 0x000fd800078e00ff */
[----:B---3--:R-:W-:Y:S05]  /*1aa50*/  @P0 BRA `(.L_x_3967) ;  /* 0x0000005c00780947 */ /* 0x008fea0003800000 */
[----:B------:R-:W1:Y:S01]  /*1aa60*/  S2UR UR5, SR_CgaCtaId ;  /* 0x00000000000579c3 */ /* 0x000e620000008800 */
[C---:B------:R-:W-:Y:S01]  /*1aa70*/  IMAD.SHL.U32 R33, R0.reuse, 0x8, RZ ;  /* 0x0000000800217824 */ /* 0x040fe200078e00ff */
[----:B------:R-:W-:Y:S01]  /*1aa80*/  LOP3.LUT R4, R0, 0x7f, RZ, 0xc0, !PT ;  /* 0x0000007f00047812 */ /* 0x000fe200078ec0ff */
[----:B------:R-:W-:Y:S01]  /*1aa90*/  UMOV UR4, 0x400 ;  /* 0x0000040000047882 */ /* 0x000fe20000000000 */
[----:B------:R3:W-:Y:S01]  /*1aaa0*/  STL [R1+0x28], RZ ;  /* 0x000028ff01007387 */ /* 0x0007e20000100800 */
[----:B------:R-:W-:Y:S01]  /*1aab0*/  BSSY B8, `(.L_x_3967) ;  /* 0x00005d8000087945 */ /* 0x000fe20003800000 */
[C---:B0-----:R-:W-:Y:S01]  /*1aac0*/  LOP3.LUT R3, R33.reuse, 0x1f8, RZ, 0xc0, !PT ;  /* 0x000001f821037812 */ /* 0x041fe200078ec0ff */
[----:B------:R-:W-:Y:S01]  /*1aad0*/  IMAD.SHL.U32 R37, R4, 0x8, RZ ;  /* 0x0000000804257824 */ /* 0x000fe200078e00ff */
[----:B------:R-:W-:Y:S01]  /*1aae0*/  LOP3.LUT R33, R33, 0x38, RZ, 0xc0, !PT ;  /* 0x0000003821217812 */ /* 0x000fe200078ec0ff */
[----:B------:R-:W-:Y:S01]  /*1aaf0*/  IMAD.MOV.U32 R29, RZ, RZ, 0x1 ;  /* 0x00000001ff1d7424 */ /* 0x000fe200078e00ff */
[----:B--2---:R-:W-:Y:S01]  /*1ab00*/  LOP3.LUT R2, R3, 0x38, R0, 0x78, !PT ;  /* 0x0000003803027812 */ /* 0x004fe200078e7800 */
[----:B------:R-:W-:Y:S01]  /*1ab10*/  IMAD.SHL.U32 R0, R0, 0x10, RZ ;  /* 0x0000001000007824 */ /* 0x000fe200078e00ff */
[----:B------:R-:W-:Y:S01]  /*1ab20*/  CS2R R26, SRZ ;  /* 0x00000000001a7805 */ /* 0x000fe2000001ff00 */
[----:B------:R-:W-:Y:S01]  /*1ab30*/  IMAD.MOV.U32 R28, RZ, RZ, 0x1 ;  /* 0x00000001ff1c7424 */ /* 0x000fe200078e00ff */
[----:B------:R-:W-:Y:S01]  /*1ab40*/  LOP3.LUT R37, R2, 0x200, R37, 0xf8, !PT ;  /* 0x0000020002257812 */ /* 0x000fe200078ef825 */
[----:B------:R-:W-:Y:S01]  /*1ab50*/  ULOP3.LUT UR39, UR61, 0x2, URZ, 0xfc, !UPT ;  /* 0x000000023d277892 */ /* 0x000fe2000f8efc3f */
[----:B------:R-:W-:Y:S01]  /*1ab60*/  SHF.R.U32.HI R2, RZ, 0x3, R4 ;  /* 0x00000003ff027819 */ /* 0x000fe20000011604 */
[----:B------:R-:W-:Y:S01]  /*1ab70*/  ULDC.64 UR36, c[0x0][0x198] ;  /* 0x0000660000247ab9 */ /* 0x000fe20000000a00 */
[----:B------:R-:W-:Y:S01]  /*1ab80*/  LOP3.LUT R36, R33, 0x40, RZ, 0xfc, !PT ;  /* 0x0000004021247812 */ /* 0x000fe200078efcff */
[----:B------:R-:W-:Y:S01]  /*1ab90*/  ULDC UR38, c[0x0][0xc] ;  /* 0x0000030000267ab9 */ /* 0x000fe20000000800 */
[----:B------:R-:W-:-:S02]  /*1aba0*/  LOP3.LUT R0, R2, 0x70, R0, 0xf8, !PT ;  /* 0x0000007002007812 */ /* 0x000fc400078ef800 */
[----:B------:R-:W-:Y:S01]  /*1abb0*/  LOP3.LUT R35, R33, 0x80, RZ, 0xfc, !PT ;  /* 0x0000008021237812 */ /* 0x000fe200078efcff */
[----:B-1----:R-:W-:-:S06]  /*1abc0*/  ULEA UR4, UR5, UR4, 0x18 ;  /* 0x0000000405047291 */ /* 0x002fcc000f8ec03f */
[----:B------:R-:W-:-:S05]  /*1abd0*/  IMAD.U32 R22, RZ, RZ, UR4 ;  /* 0x00000004ff167e24 */ /* 0x000fca000f8e00ff */
[----:B------:R-:W-:-:S05]  /*1abe0*/  LEA R0, R37, R22, 0x1 ;  /* 0x0000001625007211 */ /* 0x000fca00078e08ff */
[----:B------:R3:W-:Y:S02]  /*1abf0*/  STL [R1+0x4], R0 ;  /* 0x0000040001007387 */ /* 0x0007e40000100800 */
.L_x_4070:
[----:B0-----:R-:W0:Y:S02]  /*1ac00*/  LDC.64 R30, c[0x0][0xc88] ;  /* 0x00032200ff1e7b82 */ /* 0x001e240000000a00 */
[----:B0-----:R-:W-:-:S06]  /*1ac10*/  IMAD.WIDE R30, R19, 0x4, R30 ;  /* 0x00000004131e7825 */ /* 0x001fcc00078e021e */
[----:B------:R-:W3:Y:S01]  /*1ac20*/  LDG.E R30, desc[UR56][R30.64] ;  /* 0x000000381e1e7981 */ /* 0x000ee2000c1e1900 */
        /* <DEDUP_REMOVED lines=10> */
[----:B---3--:R-:W-:-:S05]  /*1acd0*/  SHF.R.S32.HI R0, RZ, 0x1f, R30 ;  /* 0x0000001fff007819 */ /* 0x008fca000001141e */
[C---:B------:R-:W-:Y:S01]  /*1ace0*/  @P0 LEA R2, P1, R30.reuse, UR4, 0x2 ;  /* 0x000000041e020c11 */ /* 0x040fe2000f8210ff */
[C---:B------:R-:W-:Y:S01]  /*1acf0*/  IMAD.SHL.U32 R23, R30.reuse, 0x4, RZ ;  /* 0x000000041e177824 */ /* 0x040fe200078e00ff */
[C-C-:B------:R-:W-:Y:S01]  /*1ad00*/  SHF.L.U64.HI R24, R30.reuse, 0x2, R0.reuse ;  /* 0x000000021e187819 */ /* 0x140fe20000010200 */
[----:B------:R0:W-:Y:S01]  /*1ad10*/  STL [R1+0x18], R0 ;  /* 0x0000180001007387 */ /* 0x0001e20000100800 */
[----:B------:R-:W-:Y:S01]  /*1ad20*/  @P0 LEA.HI.X R3, R30, UR5, R0, 0x2, P1 ;  /* 0x000000051e030c11 */ /* 0x000fe200088f1400 */
[----:B------:R-:W-:-:S04]  /*1ad30*/  ULDC.64 UR4, c[0x0][0xa00] ;  /* 0x0002800000047ab9 */ /* 0x000fc80000000a00 */
[----:B--2---:R1:W2:Y:S01]  /*1ad40*/  @P0 LDG.E R9, desc[UR56][R2.64] ;  /* 0x0000003802090981 */ /* 0x0042a2000c1e1900 */
        /* <DEDUP_REMOVED lines=30> */
[----:B------:R-:W2:Y:S04]  /*1af30*/  LDG.E R10, desc[UR56][R2.64] ;  /* 0x00000038020a7981 */ /* 0x000ea8000c1e1900 */
[----:B------:R-:W2:Y:S02]  /*1af40*/  LDG.E R7, desc[UR56][R2.64+0x4] ;  /* 0x0000043802077981 */ /* 0x000ea4000c1e1900 */
[----:B--2---:R-:W-:-:S05]  /*1af50*/  IMAD.IADD R2, R7, 0x1, -R10 ;  /* 0x0000000107027824 */ /* 0x004fca00078e0a0a */
[----:B------:R0:W-:Y:S02]  /*1af60*/  STL [R1+0x20], R2 ;  /* 0x0000200201007387 */ /* 0x0001e40000100800 */
.L_x_3968:
[----:B------:R-:W-:Y:S01]  /*1af70*/  ULDC.64 UR4, c[0x0][0xa20] ;  /* 0x0002880000047ab9 */ /* 0x000fe20000000a00 */
[----:B------:R-:W-:Y:S01]  /*1af80*/  IMAD.MOV.U32 R32, RZ, RZ, R30 ;  /* 0x000000ffff207224 */ /* 0x000fe200078e001e */
[----:B------:R-:W-:-:S04]  /*1af90*/  ISETP.NE.U32.AND P0, PT, RZ, UR4, PT ;  /* 0x00000004ff007c0c */ /* 0x000fc8000bf05070 */
[----:B------:R-:W-:-:S13]  /*1afa0*/  ISETP.NE.AND.EX P0, PT, RZ, UR5, PT, P0 ;  /* 0x00000005ff007c0c */ /* 0x000fda000bf05300 */
[----:B------:R-:W-:Y:S05]  /*1afb0*/  @!P0 BRA `(.L_x_3969) ;  /* 0x0000000000108947 */ /* 0x000fea0003800000 */
[----:B0-----:R-:W-:-:S04]  /*1afc0*/  IADD3 R2, P0, R23, UR4, RZ ;  /* 0x0000000417027c10 */ /* 0x001fc8000ff1e0ff */
[----:B------:R-:W-:-:S05]  /*1afd0*/  IADD3.X R3, R24, UR5, RZ, P0, !PT ;  /* 0x0000000518037c10 */ /* 0x000fca00087fe4ff */
[----:B------:R0:W5:Y:S01]  /*1afe0*/  LDG.E R8, desc[UR56][R2.64] ;  /* 0x0000003802087981 */ /* 0x000162000c1e1900 */
[----:B------:R-:W-:Y:S05]  /*1aff0*/  BRA `(.L_x_3970) ;  /* 0x0000000000247947 */ /* 0x000fea0003800000 */
.L_x_3969:
        /* <DEDUP_REMOVED lines=9> */
.L_x_3970:
[----:B0-----:R-:W2:Y:S04]  /*1b090*/  @P1 LDG.E R3, desc[UR56][R4.64] ;  /* 0x0000003804031981 */ /* 0x001ea8000c1e1900 */
[----:B------:R-:W2:Y:S01]  /*1b0a0*/  @P1 LDG.E R2, desc[UR56][R4.64+0x4] ;  /* 0x0000043804021981 */ /* 0x000ea2000c1e1900 */
[----:B------:R-:W-:Y:S01]  /*1b0b0*/  BSSY B0, `(.L_x_3971) ;  /* 0x0000159000007945 */ /* 0x000fe20003800000 */
[----:B--2---:R-:W-:Y:S01]  /*1b0c0*/  @P1 IADD3 R6, -R3, R2, RZ ;  /* 0x0000000203061210 */ /* 0x004fe20007ffe1ff */
[----:B-----5:R-:W-:-:S04]  /*1b0d0*/  IMAD.IADD R3, R8, 0x1, -R9 ;  /* 0x0000000108037824 */ /* 0x020fc800078e0a09 */
[----:B------:R-:W-:-:S05]  /*1b0e0*/  IMAD.IADD R2, R3, 0x1, R6 ;  /* 0x0000000103027824 */ /* 0x000fca00078e0206 */
[----:B------:R0:W-:Y:S02]  /*1b0f0*/  STL [R1+0x8], R2 ;  /* 0x0000080201007387 */ /* 0x0001e40000100800 */
[----:B0-----:R-:W-:-:S04]  /*1b100*/  VIADD R2, R2, 0x5f ;  /* 0x0000005f02027836 */ /* 0x001fc80000000000 */
[----:B------:R-:W-:-:S05]  /*1b110*/  IMAD.HI R2, R2, 0x2aaaaaab, RZ ;  /* 0x2aaaaaab02027827 */ /* 0x000fca00078e02ff */
[----:B------:R-:W-:-:S04]  /*1b120*/  SHF.R.U32.HI R7, RZ, 0x1f, R2 ;  /* 0x0000001fff077819 */ /* 0x000fc80000011602 */
[----:B------:R-:W-:Y:S01]  /*1b130*/  LEA.HI.SX32 R4, R2, R7, 0x1c ;  /* 0x0000000702047211 */ /* 0x000fe200078fe2ff */
[----:B------:R-:W-:-:S04]  /*1b140*/  IMAD.MOV R2, RZ, RZ, -R3 ;  /* 0x000000ffff027224 */ /* 0x000fc800078e0a03 */
[----:B------:R-:W-:Y:S01]  /*1b150*/  IMAD R7, R4, 0x60, -R3 ;  /* 0x0000006004077824 */ /* 0x000fe200078e0a03 */
[----:B------:R-:W-:Y:S01]  /*1b160*/  VIMNMX R2, RZ, R2, !PT ;  /* 0x00000002ff027248 */ /* 0x000fe20007fe0100 */
[----:B------:R0:W-:Y:S03]  /*1b170*/  STL [R1+0x24], R4 ;  /* 0x0000240401007387 */ /* 0x0001e60000100800 */
[----:B------:R-:W-:-:S04]  /*1b180*/  VIMNMX R7, R7, R6, PT ;  /* 0x0000000607077248 */ /* 0x000fc80003fe0100 */
[----:B------:R-:W-:Y:S01]  /*1b190*/  ISETP.GT.AND P0, PT, R7, R2, PT ;  /* 0x000000020700720c */ /* 0x000fe20003f04270 */
[----:B------:R-:W-:-:S05]  /*1b1a0*/  IMAD.WIDE.U32 R2, R2, -0x55555555, RZ ;  /* 0xaaaaaaab02027825 */ /* 0x000fca00078e00ff */
[----:B0-----:R-:W-:-:S05]  /*1b1b0*/  SHF.R.U32.HI R4, RZ, 0x6, R3 ;  /* 0x00000006ff047819 */ /* 0x001fca0000011603 */
        /* <DEDUP_REMOVED lines=15> */
.L_x_4126:
[----:B-1----:R-:W-:Y:S02]  /*1b2b0*/  ISETP.NE.AND P0, PT, R14, RZ, PT ;  /* 0x000000ff0e00720c */ /* 0x002fe40003f05270 */
[----:B------:R-:W-:-:S11]  /*1b2c0*/  PLOP3.LUT P6, PT, PT, PT, PT, 0x8, 0x0 ;  /* 0x000000000000781c */ /* 0x000fd60003fce170 */
[----:B------:R-:W-:Y:S05]  /*1b2d0*/  @P0 BRA `(.L_x_3974) ;  /* 0x00000000000c0947 */ /* 0x000fea0003800000 */
[----:B------:R-:W-:-:S03]  /*1b2e0*/  UMOV UR4, 0xffffffff ;  /* 0xffffffff00047882 */ /* 0x000fc60000000000 */
[----:B------:R-:W-:Y:S05]  /*1b2f0*/  BRA.DIV UR4, `(.L_x_3975) ;  /* 0x0000006604dc7947 */ /* 0x000fea000b800000 */
[----:B------:R-:W-:-:S13]  /*1b300*/  ELECT P6, URZ, PT ;  /* 0x00000000003f782f */ /* 0x000fda00038c0000 */
.L_x_3974:
        /* <DEDUP_REMOVED lines=9> */
.L_x_4129:
[----:B------:R-:W-:Y:S05]  /*1b3a0*/  BSYNC B1 ;  /* 0x0000000000017941 */ /* 0x000fea0003800000 */
.L_x_3976:
        /* <DEDUP_REMOVED lines=10> */
.L_x_4130:
[----:B------:R-:W-:Y:S05]  /*1b450*/  BSYNC B2 ;  /* 0x0000000000027941 */ /* 0x000fea0003800000 */
.L_x_3980:
        /* <DEDUP_REMOVED lines=9> */
.L_x_3983:
[----:B------:R-:W-:Y:S05]  /*1b4f0*/  BSYNC B2 ;  /* 0x0000000000027941 */ /* 0x000fea0003800000 */
.L_x_3982:
[----:B------:R-:W-:Y:S01]  /*1b500*/  MOV R14, RZ ;  /* 0x000000ff000e7202 */ /* 0x000fe20000000f00 */
[----:B------:R-:W-:Y:S01]  /*1b510*/  IMAD R6, R3, 0x60, R0 ;  /* 0x0000006003067824 */ /* 0x000fe200078e0200 */
[----:B------:R-:W-:Y:S01]  /*1b520*/  UIADD3 UR4, UP0, UR36, 0x570, URZ ;  /* 0x0000057024047890 */ /* 0x000fe2000ff1e03f */
[----:B------:R-:W-:Y:S01]  /*1b530*/  IMAD R7, R27, 0x9000, R22 ;  /* 0x000090001b077824 */ /* 0x000fe200078e0216 */
[----:B------:R-:W-:Y:S01]  /*1b540*/  R2UR UR10, R14 ;  /* 0x000000000e0a72ca */ /* 0x000fe200000e0000 */
[----:B------:R-:W-:Y:S01]  /*1b550*/  VIADD R6, R6, 0xffffffa0 ;  /* 0xffffffa006067836 */ /* 0x000fe20000000000 */
[----:B------:R-:W-:Y:S01]  /*1b560*/  PLOP3.LUT P0, PT, PT, PT, PT, 0x80, 0x0 ;  /* 0x000000000000781c */ /* 0x000fe20003f0f070 */
[----:B0-----:R-:W-:Y:S01]  /*1b570*/  VIADD R5, R9, 0x30890 ;  /* 0x0003089009057836 */ /* 0x001fe20000000000 */
[----:B------:R-:W-:Y:S01]  /*1b580*/  UIADD3.X UR5, URZ, UR37, URZ, UP0, !UPT ;  /* 0x000000253f057290 */ /* 0x000fe200087fe43f */
[----:B------:R-:W-:Y:S01]  /*1b590*/  VIADD R10, R7, 0x1e400 ;  /* 0x0001e400070a7836 */ /* 0x000fe20000000000 */
[----:B------:R-:W-:Y:S01]  /*1b5a0*/  UMOV UR6, 0x0 ;  /* 0x0000000000067882 */ /* 0x000fe20000000000 */
[----:B------:R-:W-:-:S09]  /*1b5b0*/  UMOV UR7, 0x12f00000 ;  /* 0x12f0000000077882 */ /* 0x000fd20000000000 */
.L_x_3984:
        /* <DEDUP_REMOVED lines=16> */
.L_x_3985:
        /* <DEDUP_REMOVED lines=16> */
.L_x_3986:
        /* <DEDUP_REMOVED lines=13> */
.L_x_4131:
[----:B------:R-:W-:Y:S05]  /*1b890*/  BSYNC B2 ;  /* 0x0000000000027941 */ /* 0x000fea0003800000 */
.L_x_3987:
        /* <DEDUP_REMOVED lines=11> */
.L_x_3990:
[----:B------:R-:W-:Y:S05]  /*1b950*/  BSYNC B2 ;  /* 0x0000000000027941 */ /* 0x000fea0003800000 */
.L_x_3989:
[----:B------:R-:W-:Y:S01]  /*1b960*/  R2UR UR10, R14 ;  /* 0x000000000e0a72ca */ /* 0x000fe200000e0000 */
[----:B------:R-:W-:Y:S01]  /*1b970*/  UIADD3 UR4, UP0, UR36, 0x670, URZ ;  /* 0x0000067024047890 */ /* 0x000fe2000ff1e03f */
[----:B------:R-:W-:Y:S01]  /*1b980*/  R2UR UR6, R10 ;  /* 0x000000000a0672ca */ /* 0x000fe200000e0000 */
[----:B------:R-:W-:Y:S01]  /*1b990*/  VIADD R5, R7, 0x400 ;  /* 0x0000040007057836 */ /* 0x000fe20000000000 */
[----:B------:R-:W-:Y:S01]  /*1b9a0*/  R2UR UR7, R11 ;  /* 0x000000000b0772ca */ /* 0x000fe200000e0000 */
[----:B------:R-:W-:Y:S01]  /*1b9b0*/  UIADD3.X UR5, URZ, UR37, URZ, UP0, !UPT ;  /* 0x000000253f057290 */ /* 0x000fe200087fe43f */
[----:B------:R-:W-:Y:S02]  /*1b9c0*/  PLOP3.LUT P0, PT, PT, PT, PT, 0x80, 0x0 ;  /* 0x000000000000781c */ /* 0x000fe40003f0f070 */
[----:B01----:R-:W-:-:S11]  /*1b9d0*/  IADD3 R9, R9, 0x308b0, RZ ;  /* 0x000308b009097810 */ /* 0x003fd60007ffe0ff */
.L_x_3991:
        /* <DEDUP_REMOVED lines=15> */
.L_x_3992:
        /* <DEDUP_REMOVED lines=15> */
.L_x_3993:
        /* <DEDUP_REMOVED lines=10> */
.L_x_3979:
[----:B------:R-:W-:Y:S05]  /*1bc60*/  BSYNC B1 ;  /* 0x0000000000017941 */ /* 0x000fea0003800000 */
.L_x_3978:
        /* <DEDUP_REMOVED lines=9> */
.L_x_4010:
        /* <DEDUP_REMOVED lines=11> */
.L_x_4132:
[----:B------:R-:W-:Y:S05]  /*1bdb0*/  BSYNC B2 ;  /* 0x0000000000027941 */ /* 0x000fea0003800000 */
.L_x_3996:
        /* <DEDUP_REMOVED lines=9> */
.L_x_3999:
[----:B------:R-:W-:Y:S05]  /*1be50*/  BSYNC B2 ;  /* 0x0000000000027941 */ /* 0x000fea0003800000 */
.L_x_3998:
        /* <DEDUP_REMOVED lines=11> */
.L_x_4000:
        /* <DEDUP_REMOVED lines=10> */
[----:B------:R-:W-:Y:S01]  /*1bfb0*/  MOV R14, 0x40 ;  /* 0x00000040000e7802 */ /* 0x000fe20000000f00 */
[----:B------:R-:W-:Y:S01]  /*1bfc0*/  VIADD R10, R6, 0x21400 ;  /* 0x00021400060a7836 */ /* 0x000fe20000000000 */
[----:B------:R-:W-:Y:S01]  /*1bfd0*/  PLOP3.LUT P1, PT, PT, PT, PT, 0x80, 0x0 ;  /* 0x000000000000781c */ /* 0x000fe20003f2f070 */
[----:B------:R-:W-:Y:S01]  /*1bfe0*/  UMOV UR6, 0x0 ;  /* 0x0000000000067882 */ /* 0x000fe20000000000 */
[----:B------:R-:W-:Y:S01]  /*1bff0*/  R2UR UR10, R14 ;  /* 0x000000000e0a72ca */ /* 0x000fe200000e0000 */
[----:B------:R-:W-:-:S14]  /*1c000*/  UMOV UR7, 0x12f00000 ;  /* 0x12f0000000077882 */ /* 0x000fdc0000000000 */
.L_x_4001:
        /* <DEDUP_REMOVED lines=16> */
.L_x_4002:
        /* <DEDUP_REMOVED lines=13> */
.L_x_4133:
[----:B------:R-:W-:Y:S05]  /*1c1e0*/  BSYNC B2 ;  /* 0x0000000000027941 */ /* 0x000fea0003800000 */
.L_x_4003:
        /* <DEDUP_REMOVED lines=11> */
.L_x_4006:
[----:B------:R-:W-:Y:S05]  /*1c2a0*/  BSYNC B2 ;  /* 0x0000000000027941 */ /* 0x000fea0003800000 */
.L_x_4005:
        /* <DEDUP_REMOVED lines=8> */
.L_x_4007:
        /* <DEDUP_REMOVED lines=15> */
.L_x_4008:
        /* <DEDUP_REMOVED lines=15> */
.L_x_4009:
        /* <DEDUP_REMOVED lines=10> */
.L_x_3995:
[----:B------:R-:W-:Y:S05]  /*1c5b0*/  BSYNC B1 ;  /* 0x0000000000017941 */ /* 0x000fea0003800000 */
.L_x_3994:
[C---:B------:R-:W-:Y:S01]  /*1c5c0*/  ISETP.GT.AND P2, PT, R9.reuse, R4, PT ;  /* 0x000000040900720c */ /* 0x040fe20003f44270 */
[----:B------:R-:W-:Y:S01]  /*1c5d0*/  VIADD R9, R9, 0xffffffff ;  /* 0xffffffff09097836 */ /* 0x000fe20000000000 */
[----:B------:R-:W-:-:S04]  /*1c5e0*/  IADD3 R27, R27, 0x1, RZ ;  /* 0x000000011b1b7810 */ /* 0x000fc80007ffe0ff */
[----:B------:R-:W-:-:S04]  /*1c5f0*/  ISETP.NE.AND P1, PT, R27, 0x2, PT ;  /* 0x000000021b00780c */ /* 0x000fc80003f25270 */
[----:B------:R-:W-:Y:S02]  /*1c600*/  SEL R6, RZ, 0x1, P1 ;  /* 0x00000001ff067807 */ /* 0x000fe40000800000 */
[----:B------:R-:W-:Y:S02]  /*1c610*/  SEL R27, R27, RZ, P1 ;  /* 0x000000ff1b1b7207 */ /* 0x000fe40000800000 */
[----:B------:R-:W-:Y:S01]  /*1c620*/  LOP3.LUT R29, R29, R6, RZ, 0x3c, !PT ;  /* 0x000000061d1d7212 */ /* 0x000fe200078e3cff */
[----:B------:R-:W-:Y:S06]  /*1c630*/  @P2 BRA `(.L_x_4010) ;  /* 0xfffffff400b02947 */ /* 0x000fec000383ffff */
.L_x_3972:
[----:B------:R-:W-:Y:S05]  /*1c640*/  BSYNC B0 ;  /* 0x0000000000007941 */ /* 0x000fea0003800000 */
.L_x_3971:
        /* <DEDUP_REMOVED lines=23> */
.L_x_4012:
        /* <DEDUP_REMOVED lines=20> */
.L_x_4015:
[----:B------:R-:W-:Y:S05]  /*1c900*/  BSYNC B6 ;  /* 0x0000000000067941 */ /* 0x000fea0003800000 */
.L_x_4014:
        /* <DEDUP_REMOVED lines=20> */
.L_x_4018:
[----:B------:R0:W1:Y:S01]  /*1ca50*/  LDC.64 R2, c[0x4][R25] ;  /* 0x0100000019027b82 */ /* 0x0000620000000a00 */
[----:B------:R-:W-:Y:S01]  /*1ca60*/  ULDC.64 UR4, c[0x4][0x138] ;  /* 0x01004e0000047ab9 */ /* 0x000fe20000000a00 */
[----:B------:R-:W-:Y:S01]  /*1ca70*/  ULDC.64 UR6, c[0x4][0x140] ;  /* 0x0100500000067ab9 */ /* 0x000fe20000000a00 */
[----:B------:R-:W-:Y:S01]  /*1ca80*/  ULDC.64 UR8, c[0x4][0x80] ;  /* 0x0100200000087ab9 */ /* 0x000fe20000000a00 */
[----:B------:R-:W-:Y:S01]  /*1ca90*/  MOV R4, UR4 ;  /* 0x0000000400047c02 */ /* 0x000fe20008000f00 */
[----:B------:R-:W-:Y:S02]  /*1caa0*/  IMAD.U32 R5, RZ, RZ, UR5 ;  /* 0x00000005ff057e24 */ /* 0x000fe4000f8e00ff */
        /* <DEDUP_REMOVED lines=9> */
.L_x_4017:
[----:B------:R-:W-:Y:S05]  /*1cb40*/  BSYNC B6 ;  /* 0x0000000000067941 */ /* 0x000fea0003800000 */
.L_x_4016:
[----:B------:R-:W2:Y:S01]  /*1cb50*/  LDL R25, [R1+0x24] ;  /* 0x0000240001197983 */ /* 0x000ea20000100800 */
[----:B------:R-:W-:Y:S01]  /*1cb60*/  ULDC.64 UR4, c[0x0][0x9f8] ;  /* 0x00027e0000047ab9 */ /* 0x000fe20000000a00 */
[----:B------:R-:W1:Y:S01]  /*1cb70*/  LDC R0, c[0x0][0x430] ;  /* 0x00010c00ff007b82 */ /* 0x000e620000000800 */
[----:B------:R-:W-:Y:S01]  /*1cb80*/  ISETP.NE.U32.AND P0, PT, RZ, UR4, PT ;  /* 0x00000004ff007c0c */ /* 0x000fe2000bf05070 */
[----:B------:R-:W3:Y:S03]  /*1cb90*/  LDL R21, [R1+0xc] ;  /* 0x00000c0001157983 */ /* 0x000ee60000100800 */
[----:B------:R-:W-:Y:S01]  /*1cba0*/  ISETP.NE.AND.EX P0, PT, RZ, UR5, PT, P0 ;  /* 0x00000005ff007c0c */ /* 0x000fe2000bf05300 */
[----:B------:R-:W4:Y:S01]  /*1cbb0*/  LDL.LU R8, [R1] ;  /* 0x0000000001087983 */ /* 0x000f220000300800 */
[----:B------:R-:W0:Y:S11]  /*1cbc0*/  S2R R20, SR_TID.X ;  /* 0x0000000000147919 */ /* 0x000e360000002100 */
[----:B------:R-:W-:Y:S01]  /*1cbd0*/  @P0 IADD3 R2, P1, R23, UR4, RZ ;  /* 0x0000000417020c10 */ /* 0x000fe2000ff3e0ff */
[----:B------:R-:W-:-:S03]  /*1cbe0*/  ULDC UR4, c[0x0][0x2f4] ;  /* 0x0000bd0000047ab9 */ /* 0x000fc60000000800 */
[----:B------:R-:W-:-:S05]  /*1cbf0*/  @P0 IADD3.X R3, R24, UR5, RZ, P1, !PT ;  /* 0x0000000518030c10 */ /* 0x000fca0008ffe4ff */
[----:B------:R3:W4:Y:S01]  /*1cc00*/  @P0 LDG.E R32, desc[UR56][R2.64] ;  /* 0x0000003802200981 */ /* 0x000722000c1e1900 */
[----:B0-----:R-:W-:-:S04]  /*1cc10*/  LOP3.LUT R20, R20, 0x7f, RZ, 0xc0, !PT ;  /* 0x0000007f14147812 */ /* 0x001fc800078ec0ff */
[----:B------:R-:W-:Y:S02]  /*1cc20*/  SHF.R.U32.HI R4, RZ, 0x3, R20 ;  /* 0x00000003ff047819 */ /* 0x000fe40000011614 */
[----:B------:R-:W0:Y:S01]  /*1cc30*/  S2R R20, SR_TID.X ;  /* 0x0000000000147919 */ /* 0x000e220000002100 */
[----:B-1----:R-:W-:-:S13]  /*1cc40*/  ISETP.NE.AND P1, PT, R0, 0x1, PT ;  /* 0x000000010000780c */ /* 0x002fda0003f25270 */
[----:B------:R-:W1:Y:S01]  /*1cc50*/  @P1 LDC R6, c[0x0][0x438] ;  /* 0x00010e00ff061b82 */ /* 0x000e620000000800 */
[----:B0-----:R-:W-:-:S05]  /*1cc60*/  IMAD.SHL.U32 R20, R20, 0x10, RZ ;  /* 0x0000001014147824 */ /* 0x001fca00078e00ff */
[----:B------:R-:W-:Y:S02]  /*1cc70*/  LOP3.LUT R20, R4, 0x70, R20, 0xf8, !PT ;  /* 0x0000007004147812 */ /* 0x000fe400078ef814 */
[----:B------:R-:W0:Y:S01]  /*1cc80*/  @P1 LDC R4, c[0x0][0x434] ;  /* 0x00010d00ff041b82 */ /* 0x000e220000000800 */
[----:B------:R-:W-:Y:S01]  /*1cc90*/  ISETP.GE.AND P3, PT, R33, UR4, PT ;  /* 0x0000000421007c0c */ /* 0x000fe2000bf66270 */
[----:B------:R-:W-:Y:S01]  /*1cca0*/  UMOV UR5, 0xffffffff ;  /* 0xffffffff00057882 */ /* 0x000fe20000000000 */
[----:B--2---:R-:W-:-:S04]  /*1ccb0*/  VIADD R25, R25, 0xffffffff ;  /* 0xffffffff19197836 */ /* 0x004fc80000000000 */
[----:B------:R-:W-:-:S05]  /*1ccc0*/  IMAD R5, R25, 0x60, R20 ;  /* 0x0000006019057824 */ /* 0x000fca00078e0214 */
[----:B------:R-:W-:-:S04]  /*1ccd0*/  ISETP.GE.AND P0, PT, R5, R31, PT ;  /* 0x0000001f0500720c */ /* 0x000fc80003f06270 */
[----:B------:R-:W-:Y:S02]  /*1cce0*/  ISETP.GT.U32.OR P0, PT, R20, 0x5f, P0 ;  /* 0x0000005f1400780c */ /* 0x000fe40000704470 */
[----:B---3--:R-:W-:-:S11]  /*1ccf0*/  IADD3 R5, R5, R21, RZ ;  /* 0x0000001505057210 */ /* 0x008fd60007ffe0ff */
[----:B------:R-:W2:Y:S01]  /*1cd00*/  @!P0 LDC.64 R2, c[0x0][0x428] ;  /* 0x00010a00ff028b82 */ /* 0x000ea20000000a00 */
[----:B0-----:R-:W-:-:S04]  /*1cd10*/  @P1 IMAD.HI.U32 R7, R5, R4, RZ ;  /* 0x0000000405071227 */ /* 0x001fc800078e00ff */
[----:B------:R-:W-:Y:S01]  /*1cd20*/  IMAD.MOV.U32 R4, RZ, RZ, R5 ;  /* 0x000000ffff047224 */ /* 0x000fe200078e0005 */
[----:B-1----:R-:W-:Y:S02]  /*1cd30*/  @P1 SHF.R.U32.HI R4, RZ, R6, R7 ;  /* 0x00000006ff041219 */ /* 0x002fe40000011607 */
[----:B----4-:R-:W-:-:S03]  /*1cd40*/  SHF.R.S32.HI R9, RZ, 0x1f, R32 ;  /* 0x0000001fff097819 */ /* 0x010fc60000011420 */
[----:B------:R-:W-:-:S04]  /*1cd50*/  IMAD.MOV R6, RZ, RZ, -R4 ;  /* 0x000000ffff067224 */ /* 0x000fc800078e0a04 */
[----:B------:R-:W-:Y:S01]  /*1cd60*/  IMAD R0, R0, R6, R5 ;  /* 0x0000000600007224 */ /* 0x000fe200078e0205 */
[--C-:B------:R-:W-:Y:S01]  /*1cd70*/  @!P0 SHF.R.S32.HI R5, RZ, 0x1f, R4.reuse ;  /* 0x0000001fff058819 */ /* 0x100fe20000011404 */
[-C--:B--2---:R-:W-:Y:S02]  /*1cd80*/  @!P0 IMAD R6, R9, R2.reuse, RZ ;  /* 0x0000000209068224 */ /* 0x084fe400078e02ff */
        /* <DEDUP_REMOVED lines=10> */
[----:B------:R-:W-:Y:S02]  /*1ce30*/  ISETP.NE.AND P2, PT, R7, 0x3, PT ;  /* 0x000000030700780c */ /* 0x000fe40003f45270 */
[----:B------:R-:W-:-:S09]  /*1ce40*/  LOP3.LUT R8, R8, 0xfffffff7, RZ, 0xc0, !PT ;  /* 0xfffffff708087812 */ /* 0x000fd200078ec0ff */
[----:B------:R-:W-:-:S04]  /*1ce50*/  @P0 LOP3.LUT R8, R8, 0x8, RZ, 0xfc, !PT ;  /* 0x0000000808080812 */ /* 0x000fc800078efcff */
[----:B------:R-:W-:-:S04]  /*1ce60*/  LOP3.LUT R8, R8, 0xffffffef, RZ, 0xc0, !PT ;  /* 0xffffffef08087812 */ /* 0x000fc800078ec0ff */
[----:B------:R-:W-:-:S04]  /*1ce70*/  @P2 LOP3.LUT R8, R8, 0x10, RZ, 0xfc, !PT ;  /* 0x0000001008082812 */ /* 0x000fc800078efcff */
[----:B------:R-:W-:Y:S02]  /*1ce80*/  LOP3.LUT R8, R8, 0xfffffffb, RZ, 0xc0, !PT ;  /* 0xfffffffb08087812 */ /* 0x000fe400078ec0ff */
[----:B------:R-:W-:Y:S02]  /*1ce90*/  ISETP.GE.AND P1, PT, R36, UR4, PT ;  /* 0x0000000424007c0c */ /* 0x000fe4000bf26270 */
[----:B------:R-:W-:Y:S02]  /*1cea0*/  @P3 LOP3.LUT R8, R8, 0x4, RZ, 0xfc, !PT ;  /* 0x0000000408083812 */ /* 0x000fe400078efcff */
[----:B------:R-:W-:Y:S02]  /*1ceb0*/  ISETP.GE.AND P0, PT, R35, UR4, PT ;  /* 0x0000000423007c0c */ /* 0x000fe4000bf06270 */
[----:B------:R-:W-:-:S04]  /*1cec0*/  LOP3.LUT R8, R8, 0xfffffffe, RZ, 0xc0, !PT ;  /* 0xfffffffe08087812 */ /* 0x000fc800078ec0ff */
[----:B------:R-:W-:-:S04]  /*1ced0*/  LOP3.LUT R8, R8, 0xfffffffd, RZ, 0xc0, !PT ;  /* 0xfffffffd08087812 */ /* 0x000fc800078ec0ff */
[----:B------:R-:W-:Y:S01]  /*1cee0*/  @P1 LOP3.LUT R8, R8, 0x2, RZ, 0xfc, !PT ;  /* 0x0000000208081812 */ /* 0x000fe200078efcff */
[----:B------:R0:W-:Y:S03]  /*1cef0*/  STL [R1+0x10], R9 ;  /* 0x0000100901007387 */ /* 0x0001e60000100800 */
[----:B------:R-:W-:Y:S01]  /*1cf00*/  @P0 LOP3.LUT R8, R8, 0x1, RZ, 0xfc, !PT ;  /* 0x0000000108080812 */ /* 0x000fe200078efcff */
[----:B------:R0:W-:Y:S04]  /*1cf10*/  STL [R1+0x38], R7 ;  /* 0x0000380701007387 */ /* 0x0001e80000100800 */
[----:B------:R0:W-:Y:S01]  /*1cf20*/  STL [R1], R8 ;  /* 0x0000000801007387 */ /* 0x0001e20000100800 */
[----:B------:R-:W-:Y:S05]  /*1cf30*/  BRA.DIV UR5, `(.L_x_4019) ;  /* 0x0000004e05507947 */ /* 0x000fea000b800000 */
.L_x_4136:
[----:B------:R-:W-:Y:S01]  /*1cf40*/  SHF.R.S32.HI R31, RZ, 0x1f, R18 ;  /* 0x0000001fff1f7819 */ /* 0x000fe20000011412 */
[----:B------:R-:W-:Y:S06]  /*1cf50*/  @!P2 BRA `(.L_x_4020) ;  /* 0x000000000004a947 */ /* 0x000fec0003800000 */
[----:B------:R-:W-:Y:S01]  /*1cf60*/  BPT.TRAP 0x1 ;  /* 0x000000040000795c */ /* 0x000fe20000300000 */
.L_x_4020:
[----:B------:R-:W-:Y:S01]  /*1cf70*/  SHF.R.S32.HI R5, RZ, 0x1f, R0 ;  /* 0x0000001fff057819 */ /* 0x000fe20000011400 */
[----:B------:R-:W-:Y:S01]  /*1cf80*/  ULDC.64 UR4, c[0x0][0x328] ;  /* 0x0000ca0000047ab9 */ /* 0x000fe20000000a00 */
[----:B------:R-:W-:Y:S03]  /*1cf90*/  BSSY B0, `(.L_x_4021) ;  /* 0x0000017000007945 */ /* 0x000fe60003800000 */
[----:B0-----:R-:W-:-:S04]  /*1cfa0*/  IMAD R3, R5, UR4, RZ ;  /* 0x0000000405037c24 */ /* 0x001fc8000f8e02ff */
        /* <DEDUP_REMOVED lines=21> */
.L_x_4137:
[----:B------:R-:W-:Y:S05]  /*1d100*/  BSYNC B0 ;  /* 0x0000000000007941 */ /* 0x000fea0003800000 */
.L_x_4021:
[----:B------:R-:W2:Y:S01]  /*1d110*/  LDL R3, [R1] ;  /* 0x0000000001037983 */ /* 0x000ea20000100800 */
[----:B------:R-:W-:-:S03]  /*1d120*/  ULDC.64 UR4, c[0x0][0x300] ;  /* 0x0000c00000047ab9 */ /* 0x000fc60000000a00 */
[----:B------:R-:W3:Y:S01]  /*1d130*/  LDL R9, [R1+0x8] ;  /* 0x0000080001097983 */ /* 0x000ee20000100800 */
[----:B------:R-:W-:Y:S01]  /*1d140*/  IMAD R5, R5, UR4, RZ ;  /* 0x0000000405057c24 */ /* 0x000fe2000f8e02ff */
[----:B------:R-:W1:Y:S03]  /*1d150*/  S2R R8, SR_TID.X ;  /* 0x0000000000087919 */ /* 0x000e660000002100 */
[----:B------:R-:W-:Y:S01]  /*1d160*/  IMAD R5, R0, UR5, R5 ;  /* 0x0000000500057c24 */ /* 0x000fe2000f8e0205 */
[----:B-1----:R-:W-:-:S04]  /*1d170*/  LOP3.LUT R8, R8, 0x7f, RZ, 0xc0, !PT ;  /* 0x0000007f08087812 */ /* 0x002fc800078ec0ff */
[----:B------:R-:W-:Y:S02]  /*1d180*/  SHF.R.U32.HI R8, RZ, 0x3, R8 ;  /* 0x00000003ff087819 */ /* 0x000fe40000011608 */
[C---:B--2---:R-:W-:Y:S02]  /*1d190*/  LOP3.LUT P4, RZ, R3.reuse, 0x4, RZ, 0xc0, !PT ;  /* 0x0000000403ff7812 */ /* 0x044fe4000788c0ff */
[C---:B------:R-:W-:Y:S02]  /*1d1a0*/  LOP3.LUT P3, RZ, R3.reuse, 0x2, RZ, 0xc0, !PT ;  /* 0x0000000203ff7812 */ /* 0x040fe4000786c0ff */
[----:B------:R-:W-:Y:S01]  /*1d1b0*/  LOP3.LUT P2, RZ, R3, 0x1, RZ, 0xc0, !PT ;  /* 0x0000000103ff7812 */ /* 0x000fe2000784c0ff */
[----:B0-----:R-:W-:Y:S01]  /*1d1c0*/  IMAD.WIDE.U32 R2, R0, UR4, RZ ;  /* 0x0000000400027c25 */ /* 0x001fe2000f8e00ff */
[----:B------:R-:W-:-:S03]  /*1d1d0*/  ULDC.64 UR4, c[0x0][0x310] ;  /* 0x0000c40000047ab9 */ /* 0x000fc60000000a00 */
[----:B------:R-:W-:Y:S02]  /*1d1e0*/  IMAD.IADD R3, R3, 0x1, R5 ;  /* 0x0000000103037824 */ /* 0x000fe400078e0205 */
[----:B------:R-:W-:Y:S02]  /*1d1f0*/  IMAD R6, R6, UR4, RZ ;  /* 0x0000000406067c24 */ /* 0x000fe4000f8e02ff */
[----:B------:R-:W-:-:S04]  /*1d200*/  IMAD.WIDE.U32 R2, R4, UR4, R2 ;  /* 0x0000000404027c25 */ /* 0x000fc8000f8e0002 */
[----:B------:R-:W-:Y:S01]  /*1d210*/  IMAD R6, R4, UR5, R6 ;  /* 0x0000000504067c24 */ /* 0x000fe2000f8e0206 */
[----:B------:R-:W-:Y:S01]  /*1d220*/  ULDC.64 UR4, c[0x0][0x308] ;  /* 0x0000c20000047ab9 */ /* 0x000fe20000000a00 */
[----:B------:R-:W-:Y:S02]  /*1d230*/  IMAD R5, R26, 0x4800, R37 ;  /* 0x000048001a057824 */ /* 0x000fe400078e0225 */
[----:B------:R-:W-:Y:S01]  /*1d240*/  IMAD R0, R31, UR4, RZ ;  /* 0x000000041f007c24 */ /* 0x000fe2000f8e02ff */
[----:B------:R-:W-:Y:S01]  /*1d250*/  IADD3 R3, R3, R6, RZ ;  /* 0x0000000603037210 */ /* 0x000fe20007ffe0ff */
[----:B---3--:R-:W-:Y:S02]  /*1d260*/  IMAD R6, R25, -0x60, R9 ;  /* 0xffffffa019067824 */ /* 0x008fe400078e0209 */
        /* <DEDUP_REMOVED lines=63> */
[----:B0-----:R-:W-:-:S04]  /*1d660*/  @P1 LEA R3, P0, R33, R3, 0x1 ;  /* 0x0000000321031211 */ /* 0x001fc800078008ff */
[----:B-1----:R-:W-:-:S04]  /*1d670*/  @P1 IADD3.X R2, RZ, R2, RZ, P0, !PT ;  /* 0x00000002ff021210 */ /* 0x002fc800007fe4ff */
[----:B------:R-:W-:-:S04]  /*1d680*/  @P1 LOP3.LUT R3, R3, R2, RZ, 0x3c, !PT ;  /* 0x0000000203031212 */ /* 0x000fc800078e3cff */
[----:B------:R-:W-:-:S04]  /*1d690*/  @P1 LOP3.LUT R2, R3, R2, RZ, 0x3c, !PT ;  /* 0x0000000203021212 */ /* 0x000fc800078e3cff */
[----:B------:R-:W-:-:S05]  /*1d6a0*/  @P1 LOP3.LUT R3, R3, R2, RZ, 0x3c, !PT ;  /* 0x0000000203031212 */ /* 0x000fca00078e3cff */
[----:B------:R-:W-:Y:S04]  /*1d6b0*/  @P1 LDGSTS.E.BYPASS.LTC128B.128 [R8+0x20400], desc[UR56][R2.64], !P4 ;  /* 0x2040000002081fae */ /* 0x000fe8000e101d78 */
[----:B------:R-:W-:Y:S04]  /*1d6c0*/  @P1 LDGSTS.E.BYPASS.LTC128B.128 [R8+0x23400], desc[UR56][R2.64+0x80], !P3 ;  /* 0x2340008002081fae */ /* 0x000fe8000d901d78 */
[----:B------:R0:W-:Y:S04]  /*1d6d0*/  @P1 LDGSTS.E.BYPASS.LTC128B.128 [R8+0x26400], desc[UR56][R2.64+0x100], !P2 ;  /* 0x2640010002081fae */ /* 0x0001e8000d101d78 */
[----:B0-2---:R0:W1:Y:S02]  /*1d6e0*/  SHFL.IDX PT, R2, R4, 0x5, 0x181f ;  /* 0x00b81f0004027f89 */ /* 0x00506400000e0000 */
.L_x_4151:
        /* <DEDUP_REMOVED lines=12> */
.L_x_4024:
        /* <DEDUP_REMOVED lines=11> */
.L_x_4025:
[----:B-1----:R1:W5:Y:S01]  /*1d860*/  LDL.LU R3, [R1+0x18] ;  /* 0x0000180001037983 */ /* 0x0023620000300800 */
[----:B------:R1:W-:Y:S02]  /*1d870*/  SYNCS.ARRIVE.TRANS64.A1T0 RZ, [R7+URZ+0x30830], RZ ;  /* 0x030830ff07ff79a7 */ /* 0x0003e4000810003f */
[----:B------:R-:W-:Y:S05]  /*1d880*/  WARPSYNC.ALL ;  /* 0x0000000000007948 */ /* 0x000fea0003800000 */
[----:B------:R-:W-:Y:S01]  /*1d890*/  ULDC.64 UR6, c[0x0][0xa00] ;  /* 0x0002800000067ab9 */ /* 0x000fe20000000a00 */
[----:B------:R-:W-:Y:S01]  /*1d8a0*/  ULDC.64 UR4, c[0x0][0x298] ;  /* 0x0000a60000047ab9 */ /* 0x000fe20000000a00 */
[----:B------:R-:W-:Y:S01]  /*1d8b0*/  BAR.SYNC.DEFER_BLOCKING 0x8, 0x180 ;  /* 0x0206000000007b1d */ /* 0x000fe20000010000 */
[----:B------:R-:W-:Y:S01]  /*1d8c0*/  ISETP.NE.U32.AND P0, PT, RZ, UR6, PT ;  /* 0x00000006ff007c0c */ /* 0x000fe2000bf05070 */
[----:B0-----:R-:W-:Y:S01]  /*1d8d0*/  IMAD.WIDE.U32 R4, R34, UR4, RZ ;  /* 0x0000000422047c25 */ /* 0x001fe2000f8e00ff */
[----:B------:R-:W-:-:S02]  /*1d8e0*/  SHF.R.S32.HI R0, RZ, 0x1f, R34 ;  /* 0x0000001fff007819 */ /* 0x000fc40000011422 */
[----:B------:R-:W-:Y:S01]  /*1d8f0*/  ISETP.NE.AND.EX P0, PT, RZ, UR7, PT, P0 ;  /* 0x00000007ff007c0c */ /* 0x000fe2000bf05300 */
[----:B------:R-:W-:Y:S01]  /*1d900*/  VIADD R2, R22, 0x12400 ;  /* 0x0001240016027836 */ /* 0x000fe20000000000 */
[----:B------:R-:W-:Y:S01]  /*1d910*/  BSSY B6, `(.L_x_4026) ;  /* 0x000001a000067945 */ /* 0x000fe20003800000 */
[----:B------:R-:W-:Y:S01]  /*1d920*/  IMAD R0, R0, UR4, RZ ;  /* 0x0000000400007c24 */ /* 0x000fe2000f8e02ff */
[----:B------:R-:W-:-:S03]  /*1d930*/  SEL R30, R30, RZ, !P0 ;  /* 0x000000ff1e1e7207 */ /* 0x000fc60004000000 */
[----:B------:R-:W-:-:S04]  /*1d940*/  IMAD R0, R34, UR5, R0 ;  /* 0x0000000522007c24 */ /* 0x000fc8000f8e0200 */
[----:B------:R-:W-:Y:S01]  /*1d950*/  IMAD.IADD R34, R5, 0x1, R0 ;  /* 0x0000000105227824 */ /* 0x000fe200078e0200 */
[----:B-----5:R-:W-:Y:S02]  /*1d960*/  SEL R3, R3, RZ, !P0 ;  /* 0x000000ff03037207 */ /* 0x020fe40004000000 */
[----:B------:R-:W-:-:S03]  /*1d970*/  LOP3.LUT P0, RZ, R2, 0x3ff, RZ, 0xc0, !PT ;  /* 0x000003ff02ff7812 */ /* 0x000fc6000780c0ff */
[----:B------:R0:W-:Y:S04]  /*1d980*/  STL [R1+0x2c], R3 ;  /* 0x00002c0301007387 */ /* 0x0001e80000100800 */
[----:B------:R0:W-:Y:S06]  /*1d990*/  STL.64 [R1+0x18], R4 ;  /* 0x0000180401007387 */ /* 0x0001ec0000100a00 */
        /* <DEDUP_REMOVED lines=8> */
[----:B------:R-:W-:Y:S02]  /*1da20*/  IMAD.U32 R5, RZ, RZ, UR5 ;  /* 0x00000005ff057e24 */ /* 0x000fe4000f8e00ff */
[----:B------:R-:W-:Y:S02]  /*1da30*/  IMAD.U32 R6, RZ, RZ, UR6 ;  /* 0x00000006ff067e24 */ /* 0x000fe4000f8e00ff */
[----:B-1----:R-:W-:-:S02]  /*1da40*/  IMAD.U32 R7, RZ, RZ, UR7 ;  /* 0x00000007ff077e24 */ /* 0x002fc4000f8e00ff */
[----:B------:R-:W-:Y:S02]  /*1da50*/  IMAD.U32 R10, RZ, RZ, UR8 ;  /* 0x00000008ff0a7e24 */ /* 0x000fe4000f8e00ff */
[----:B------:R-:W-:Y:S02]  /*1da60*/  IMAD.MOV.U32 R8, RZ, RZ, 0x70 ;  /* 0x00000070ff087424 */ /* 0x000fe400078e00ff */
[----:B------:R-:W-:Y:S02]  /*1da70*/  IMAD.MOV.U32 R12, RZ, RZ, 0x1 ;  /* 0x00000001ff0c7424 */ /* 0x000fe400078e00ff */
[----:B------:R-:W-:-:S07]  /*1da80*/  IMAD.MOV.U32 R13, RZ, RZ, RZ ;  /* 0x000000ffff0d7224 */ /* 0x000fce00078e00ff */
[----:B------:R-:W-:-:S07]  /*1da90*/  LEPC R20, `(.L_x_4027) ;  /* 0x000000001014794e */ /* 0x000fce0000000000 */
[----:B0-----:R-:W-:Y:S05]  /*1daa0*/  CALL.ABS.NOINC R2 ;  /* 0x0000000002007343 */ /* 0x001fea0003c00000 */
.L_x_4027:
[----:B------:R-:W-:Y:S05]  /*1dab0*/  BSYNC B6 ;  /* 0x0000000000067941 */ /* 0x000fea0003800000 */
.L_x_4026:
[----:B------:R-:W2:Y:S01]  /*1dac0*/  LDL.LU R20, [R1+0x2c] ;  /* 0x00002c0001147983 */ /* 0x000ea20000300800 */
[----:B------:R-:W-:Y:S01]  /*1dad0*/  ULDC.64 UR4, c[0x0][0x2d8] ;  /* 0x0000b60000047ab9 */ /* 0x000fe20000000a00 */
[----:B------:R-:W3:Y:S02]  /*1dae0*/  LDC R8, c[0x0][0x448] ;  /* 0x00011200ff087b82 */ /* 0x000ee40000000800 */
[----:B0-----:R-:W4:Y:S01]  /*1daf0*/  LDL.LU.64 R2, [R1+0x18] ;  /* 0x0000180001027983 */ /* 0x001f220000300a00 */
[----:B------:R-:W-:Y:S02]  /*1db00*/  IMAD.SHL.U32 R4, R17, 0x80, RZ ;  /* 0x0000008011047824 */ /* 0x000fe400078e00ff */
[----:B------:R-:W-:Y:S01]  /*1db10*/  IMAD R0, R31, UR4, RZ ;  /* 0x000000041f007c24 */ /* 0x000fe2000f8e02ff */
[----:B------:R0:W5:Y:S03]  /*1db20*/  LDL R17, [R1+0x20] ;  /* 0x0000200001117983 */ /* 0x0001660000100800 */
[----:B------:R-:W-:Y:S01]  /*1db30*/  IMAD R5, R18, UR5, R0 ;  /* 0x0000000512057c24 */ /* 0x000fe2000f8e0200 */
[----:B------:R0:W5:Y:S01]  /*1db40*/  LDL R9, [R1+0x4] ;  /* 0x0000040001097983 */ /* 0x0001620000100800 */
[----:B---3--:R-:W-:Y:S01]  /*1db50*/  ISETP.NE.AND P0, PT, R8, 0x1, PT ;  /* 0x000000010800780c */ /* 0x008fe20003f05270 */
[----:B----4-:R-:W-:-:S02]  /*1db60*/  IMAD.MOV.U32 R3, RZ, RZ, R34 ;  /* 0x000000ffff037224 */ /* 0x010fc400078e0022 */
[----:B------:R-:W-:Y:S01]  /*1db70*/  IMAD.WIDE.U32 R2, R18, UR4, R2 ;  /* 0x0000000412027c25 */ /* 0x000fe2000f8e0002 */
[----:B------:R-:W-:-:S03]  /*1db80*/  ULDC.64 UR4, c[0x0][0x2e0] ;  /* 0x0000b80000047ab9 */ /* 0x000fc60000000a00 */
[----:B------:R-:W-:Y:S02]  /*1db90*/  IMAD.IADD R3, R3, 0x1, R5 ;  /* 0x0000000103037824 */ /* 0x000fe400078e0205 */
[----:B--2---:R-:W-:Y:S02]  /*1dba0*/  IMAD R5, R20, UR4, RZ ;  /* 0x0000000414057c24 */ /* 0x004fe4000f8e02ff */
[----:B------:R-:W2:Y:S01]  /*1dbb0*/  S2R R20, SR_TID.X ;  /* 0x0000000000147919 */ /* 0x000ea20000002100 */
[----:B------:R-:W-:-:S04]  /*1dbc0*/  IMAD.WIDE.U32 R2, R30, UR4, R2 ;  /* 0x000000041e027c25 */ /* 0x000fc8000f8e0002 */
[----:B------:R-:W-:Y:S01]  /*1dbd0*/  IMAD R0, R30, UR5, R5 ;  /* 0x000000051e007c24 */ /* 0x000fe2000f8e0205 */
[----:B------:R-:W-:Y:S01]  /*1dbe0*/  ULDC.64 UR4, c[0x0][0x2d0] ;  /* 0x0000b40000047ab9 */ /* 0x000fe20000000a00 */
[----:B------:R-:W1:Y:S02]  /*1dbf0*/  @P0 LDC R5, c[0x0][0x44c] ;  /* 0x00011300ff050b82 */ /* 0x000e640000000800 */
[----:B------:R-:W-:-:S06]  /*1dc00*/  IMAD.IADD R3, R3, 0x1, R0 ;  /* 0x0000000103037824 */ /* 0x000fcc00078e0200 */
[----:B------:R-:W3:Y:S01]  /*1dc10*/  @P0 LDC R0, c[0x0][0x450] ;  /* 0x00011400ff000b82 */ /* 0x000ee20000000800 */
[----:B--2---:R-:W-:-:S04]  /*1dc20*/  LOP3.LUT R20, R20, 0x7f, RZ, 0xc0, !PT ;  /* 0x0000007f14147812 */ /* 0x004fc800078ec0ff */
[----:B------:R-:W-:Y:S02]  /*1dc30*/  SHF.R.U32.HI R21, RZ, 0x3, R20 ;  /* 0x00000003ff157819 */ /* 0x000fe40000011614 */
[----:B------:R-:W2:Y:S02]  /*1dc40*/  S2R R20, SR_TID.X ;  /* 0x0000000000147919 */ /* 0x000ea40000002100 */
[----:B--2---:R-:W-:-:S05]  /*1dc50*/  IMAD.SHL.U32 R20, R20, 0x10, RZ ;  /* 0x0000001014147824 */ /* 0x004fca00078e00ff */
[----:B------:R-:W-:-:S04]  /*1dc60*/  LOP3.LUT R20, R21, 0x70, R20, 0xf8, !PT ;  /* 0x0000007015147812 */ /* 0x000fc800078ef814 */
[----:B------:R-:W-:-:S05]  /*1dc70*/  LOP3.LUT R6, R20, R4, RZ, 0xfc, !PT ;  /* 0x0000000414067212 */ /* 0x000fca00078efcff */
[----:B-1----:R-:W-:-:S04]  /*1dc80*/  @P0 IMAD.HI.U32 R7, R6, R5, RZ ;  /* 0x0000000506070227 */ /* 0x002fc800078e00ff */
[----:B------:R-:W-:Y:S01]  /*1dc90*/  IMAD.MOV.U32 R5, RZ, RZ, R6 ;  /* 0x000000ffff057224 */ /* 0x000fe200078e0006 */
[----:B---3--:R-:W-:-:S05]  /*1dca0*/  @P0 SHF.R.U32.HI R5, RZ, R0, R7 ;  /* 0x00000000ff050219 */ /* 0x008fca0000011607 */
[----:B------:R-:W-:-:S04]  /*1dcb0*/  IMAD.MOV R0, RZ, RZ, -R5 ;  /* 0x000000ffff007224 */ /* 0x000fc800078e0a05 */
[----:B------:R-:W-:Y:S01]  /*1dcc0*/  IMAD R0, R8, R0, R6 ;  /* 0x0000000008007224 */ /* 0x000fe200078e0206 */
[----:B------:R-:W-:Y:S01]  /*1dcd0*/  SHF.R.S32.HI R6, RZ, 0x1f, R5 ;  /* 0x0000001fff067819 */ /* 0x000fe20000011405 */
[----:B------:R-:W1:Y:S01]  /*1dce0*/  S2R R20, SR_TID.X ;  /* 0x0000000000147919 */ /* 0x000e620000002100 */
[----:B------:R-:W-:-:S04]  /*1dcf0*/  IMAD.WIDE.U32 R2, R5, UR4, R2 ;  /* 0x0000000405027c25 */ /* 0x000fc8000f8e0002 */
[----:B------:R-:W-:-:S04]  /*1dd00*/  IMAD R6, R6, UR4, RZ ;  /* 0x0000000406067c24 */ /* 0x000fc8000f8e02ff */
[----:B------:R-:W-:Y:S01]  /*1dd10*/  IMAD R5, R5, UR5, R6 ;  /* 0x0000000505057c24 */ /* 0x000fe2000f8e0206 */
[----:B------:R-:W-:-:S04]  /*1dd20*/  ULDC.64 UR4, c[0x0][0x2c8] ;  /* 0x0000b20000047ab9 */ /* 0x000fc80000000a00 */
[----:B------:R-:W-:Y:S02]  /*1dd30*/  IADD3 R3, R3, R5, RZ ;  /* 0x0000000503037210 */ /* 0x000fe40007ffe0ff */
[----:B------:R-:W-:-:S05]  /*1dd40*/  SHF.R.S32.HI R5, RZ, 0x1f, R0 ;  /* 0x0000001fff057819 */ /* 0x000fca0000011400 */
[----:B------:R-:W-:Y:S02]  /*1dd50*/  IMAD R5, R5, UR4, RZ ;  /* 0x0000000405057c24 */ /* 0x000fe4000f8e02ff */
[----:B------:R-:W-:-:S04]  /*1dd60*/  IMAD.WIDE.U32 R2, R0, UR4, R2 ;  /* 0x0000000400027c25 */ /* 0x000fc8000f8e0002 */
[----:B------:R-:W-:Y:S01]  /*1dd70*/  IMAD R5, R0, UR5, R5 ;  /* 0x0000000500057c24 */ /* 0x000fe2000f8e0205 */
[----:B------:R-:W-:Y:S02]  /*1dd80*/  ULDC.64 UR4, c[0x0][0x280] ;  /* 0x0000a00000047ab9 */ /* 0x000fe40000000a00 */
[----:B------:R-:W-:Y:S01]  /*1dd90*/  LEA R0, P0, R2, UR4, 0x1 ;  /* 0x0000000402007c11 */ /* 0x000fe2000f8008ff */
[----:B------:R-:W-:Y:S01]  /*1dda0*/  IMAD.IADD R5, R3, 0x1, R5 ;  /* 0x0000000103057824 */ /* 0x000fe200078e0205 */
[----:B------:R-:W-:Y:S01]  /*1ddb0*/  ULDC UR4, c[0x0][0x2b8] ;  /* 0x0000ae0000047ab9 */ /* 0x000fe20000000800 */
[----:B-1----:R-:W-:-:S03]  /*1ddc0*/  LOP3.LUT R20, R20, 0x7f, RZ, 0xc0, !PT ;  /* 0x0000007f14147812 */ /* 0x002fc600078ec0ff */
[----:B------:R-:W-:Y:S01]  /*1ddd0*/  LEA.HI.X R5, R2, UR5, R5, 0x1, P0 ;  /* 0x0000000502057c11 */ /* 0x000fe200080f0c05 */
[----:B------:R-:W-:Y:S01]  /*1dde0*/  UMOV UR5, 0xffffffff ;  /* 0xffffffff00057882 */ /* 0x000fe20000000000 */
[----:B------:R-:W-:Y:S02]  /*1ddf0*/  ISETP.GE.AND P3, PT, R33, UR4, PT ;  /* 0x0000000421007c0c */ /* 0x000fe4000bf66270 */
[----:B------:R-:W-:Y:S02]  /*1de00*/  ISETP.GE.AND P2, PT, R36, UR4, PT ;  /* 0x0000000424007c0c */ /* 0x000fe4000bf46270 */
[----:B------:R-:W-:Y:S02]  /*1de10*/  ISETP.GE.AND P0, PT, R35, UR4, PT ;  /* 0x0000000423007c0c */ /* 0x000fe4000bf06270 */
[----:B------:R-:W-:Y:S01]  /*1de20*/  SHF.R.U32.HI R10, RZ, 0x3, R20 ;  /* 0x00000003ff0a7819 */ /* 0x000fe20000011614 */
[----:B0-----:R-:W-:Y:S10]  /*1de30*/  BRA.DIV UR5, `(.L_x_4028) ;  /* 0x0000004a050c7947 */ /* 0x001ff4000b800000 */
        /* <DEDUP_REMOVED lines=70> */
[----:B0-----:R-:W-:Y:S01]  /*1e2a0*/  @!P1 LEA R14, P4, R33, R14, 0x1 ;  /* 0x0000000e210e9211 */ /* 0x001fe200078808ff */
[----:B------:R-:W0:Y:S04]  /*1e2b0*/  SHFL.IDX PT, R5, R5, 0x7, 0x181f ;  /* 0x00f81f0005057f89 */ /* 0x000e2800000e0000 */
[----:B-1----:R-:W-:-:S02]  /*1e2c0*/  @!P1 IMAD.X R7, RZ, RZ, R2, P4 ;  /* 0x000000ffff079224 */ /* 0x002fc400020e0602 */
[----:B------:R-:W-:Y:S02]  /*1e2d0*/  @!P1 IMAD.MOV.U32 R2, RZ, RZ, R14 ;  /* 0x000000ffff029224 */ /* 0x000fe400078e000e */
[----:B------:R-:W-:Y:S01]  /*1e2e0*/  @!P1 IMAD.MOV.U32 R3, RZ, RZ, R7 ;  /* 0x000000ffff039224 */ /* 0x000fe200078e0007 */
[----:B------:R1:W2:Y:S04]  /*1e2f0*/  SHFL.IDX PT, R14, R0, 0x7, 0x181f ;  /* 0x00f81f00000e7f89 */ /* 0x0002a800000e0000 */
[----:B------:R1:W-:Y:S04]  /*1e300*/  @!P1 LDGSTS.E.BYPASS.LTC128B.128 [R9+0x15400], desc[UR56][R2.64], !P3 ;  /* 0x1540000002099fae */ /* 0x0003e8000d901d78 */
[----:B------:R1:W-:Y:S04]  /*1e310*/  @!P1 LDGSTS.E.BYPASS.LTC128B.128 [R9+0x19400], desc[UR56][R2.64+0x80], !P2 ;  /* 0x1940008002099fae */ /* 0x0003e8000d101d78 */
[----:B0-----:R1:W-:Y:S02]  /*1e320*/  @!P1 LDGSTS.E.BYPASS.LTC128B.128 [R9+0x1d400], desc[UR56][R2.64+0x100], !P0 ;  /* 0x1d40010002099fae */ /* 0x0013e4000c101d78 */
.L_x_4168:
        /* <DEDUP_REMOVED lines=12> */
.L_x_4030:
[----:B------:R-:W-:Y:S05]  /*1e3f0*/  BSYNC B0 ;  /* 0x0000000000007941 */ /* 0x000fea0003800000 */
.L_x_4029:
[----:B------:R-:W-:Y:S01]  /*1e400*/  NOP ;  /* 0x0000000000007918 */ /* 0x000fe20000000000 */
[----:B------:R-:W-:-:S13]  /*1e410*/  PLOP3.LUT P0, PT, PT, PT, PT, 0x80, 0x0 ;  /* 0x000000000000781c */ /* 0x000fda0003f0f070 */
.L_x_4031:
[----:B------:R-:W-:Y:S02]  /*1e420*/  PLOP3.LUT P1, PT, P1, P0, PT, 0xa2, 0x0 ;  /* 0x000000000000781c */ /* 0x000fe40000f21472 */
[----:B------:R-:W-:-:S08]  /*1e430*/  @P0 R2UR P1, UR4, R22 ;  /* 0x00000000160402ca */ /* 0x000fd00000020000 */
[----:B------:R-:W-:-:S05]  /*1e440*/  @P0 PLOP3.LUT P0, PT, P1, PT, PT, 0x80, 0x0 ;  /* 0x000000000000081c */ /* 0x000fca0000f0f070 */
[----:B------:R-:W-:Y:S01]  /*1e450*/  @!P1 SYNCS.ARRIVE.TRANS64.RED.A0T1 RZ, [UR4+0x30800], RZ ;  /* 0x030800ffffff99a7 */ /* 0x000fe20008200404 */
[----:B------:R-:W-:Y:S07]  /*1e460*/  @!P1 ARRIVES.LDGSTSBAR.64.TRANSCNT [UR4+0x30800] ;  /* 0x03080000ff0099b0 */ /* 0x000fee0008000a84 */
[----:B------:R-:W-:Y:S05]  /*1e470*/  @P0 BRA.U.ANY `(.L_x_4031) ;  /* 0xfffffffd00e80947 */ /* 0x000fea000393ffff */
[----:B0-----:R-:W3:Y:S02]  /*1e480*/  LDL.LU R2, [R1+0x28] ;  /* 0x0000280001027983 */ /* 0x001ee40000300800 */
[----:B---3--:R-:W-:-:S05]  /*1e490*/  VIADD R2, R2, 0x1 ;  /* 0x0000000102027836 */ /* 0x008fca0000000000 */
        /* <DEDUP_REMOVED lines=10> */
.L_x_4169:
[----:B------:R-:W-:Y:S05]  /*1e540*/  BSYNC B0 ;  /* 0x0000000000007941 */ /* 0x000fea0003800000 */
.L_x_4032:
[----:B------:R-:W3:Y:S01]  /*1e550*/  LDL R0, [R1+0x8] ;  /* 0x0000080001007983 */ /* 0x000ee20000100800 */
[----:B------:R-:W-:Y:S01]  /*1e560*/  BSSY B0, `(.L_x_4034) ;  /* 0x000010f000007945 */ /* 0x000fe20003800000 */
[----:B---3--:R-:W-:-:S13]  /*1e570*/  ISETP.GE.AND P0, PT, R0, 0x61, PT ;  /* 0x000000610000780c */ /* 0x008fda0003f06270 */
[----:B------:R-:W-:Y:S05]  /*1e580*/  @!P0 BRA `(.L_x_4035) ;  /* 0x0000001000308947 */ /* 0x000fea0003800000 */
[----:B------:R-:W3:Y:S01]  /*1e590*/  LDL.LU R0, [R1+0x24] ;  /* 0x0000240001007983 */ /* 0x000ee20000300800 */
[----:B------:R-:W-:Y:S01]  /*1e5a0*/  ULDC UR4, c[0x0][0x2f4] ;  /* 0x0000bd0000047ab9 */ /* 0x000fe20000000800 */
[----:B------:R-:W-:Y:S01]  /*1e5b0*/  IMAD.MOV.U32 R17, RZ, RZ, R28 ;  /* 0x000000ffff117224 */ /* 0x000fe200078e001c */
[----:B------:R-:W-:Y:S01]  /*1e5c0*/  ISETP.GE.AND P3, PT, R33, UR4, PT ;  /* 0x0000000421007c0c */ /* 0x000fe2000bf66270 */
[----:B------:R-:W-:Y:S01]  /*1e5d0*/  IMAD.MOV.U32 R10, RZ, RZ, R26 ;  /* 0x000000ffff0a7224 */ /* 0x000fe200078e001a */
[----:B------:R-:W-:Y:S01]  /*1e5e0*/  ISETP.GE.AND P2, PT, R36, UR4, PT ;  /* 0x0000000424007c0c */ /* 0x000fe2000bf46270 */
[----:B------:R-:W-:Y:S01]  /*1e5f0*/  IMAD.MOV.U32 R30, RZ, RZ, R25 ;  /* 0x000000ffff1e7224 */ /* 0x000fe200078e0019 */
[----:B------:R-:W-:Y:S02]  /*1e600*/  ISETP.GE.AND P1, PT, R35, UR4, PT ;  /* 0x0000000423007c0c */ /* 0x000fe4000bf26270 */
[----:B---3--:R-:W-:-:S11]  /*1e610*/  IADD3 R6, R0, -0x2, RZ ;  /* 0xfffffffe00067810 */ /* 0x008fd60007ffe0ff */
.L_x_4048:
[----:B------:R-:W3:Y:S01]  /*1e620*/  LDL R4, [R1+0xc] ;  /* 0x00000c0001047983 */ /* 0x000ee20000100800 */
[----:B------:R-:W1:Y:S03]  /*1e630*/  LDC R7, c[0x0][0x430] ;  /* 0x00010c00ff077b82 */ /* 0x000e660000000800 */
[----:B------:R-:W4:Y:S04]  /*1e640*/  LDL R8, [R1+0x10] ;  /* 0x0000100001087983 */ /* 0x000f280000100800 */
[----:B------:R-:W2:Y:S01]  /*1e650*/  LDL R11, [R1+0x38] ;  /* 0x00003800010b7983 */ /* 0x000ea20000100800 */
[----:B------:R-:W0:Y:S02]  /*1e660*/  S2R R0, SR_TID.X ;  /* 0x0000000000007919 */ /* 0x000e240000002100 */
[----:B0-----:R-:W-:-:S04]  /*1e670*/  LOP3.LUT R0, R0, 0x7f, RZ, 0xc0, !PT ;  /* 0x0000007f00007812 */ /* 0x001fc800078ec0ff */
[----:B------:R-:W-:Y:S02]  /*1e680*/  SHF.R.U32.HI R2, RZ, 0x3, R0 ;  /* 0x00000003ff027819 */ /* 0x000fe40000011600 */
[----:B------:R-:W0:Y:S01]  /*1e690*/  S2R R0, SR_TID.X ;  /* 0x0000000000007919 */ /* 0x000e220000002100 */
[----:B-1----:R-:W-:-:S13]  /*1e6a0*/  ISETP.NE.AND P0, PT, R7, 0x1, PT ;  /* 0x000000010700780c */ /* 0x002fda0003f05270 */
[----:B------:R-:W1:Y:S01]  /*1e6b0*/  @P0 LDC R3, c[0x0][0x438] ;  /* 0x00010e00ff030b82 */ /* 0x000e620000000800 */
[----:B0-----:R-:W-:-:S05]  /*1e6c0*/  IMAD.SHL.U32 R0, R0, 0x10, RZ ;  /* 0x0000001000007824 */ /* 0x001fca00078e00ff */
[----:B------:R-:W-:Y:S02]  /*1e6d0*/  LOP3.LUT R0, R2, 0x70, R0, 0xf8, !PT ;  /* 0x0000007002007812 */ /* 0x000fe400078ef800 */
[----:B------:R-:W0:Y:S02]  /*1e6e0*/  @P0 LDC R2, c[0x0][0x434] ;  /* 0x00010d00ff020b82 */ /* 0x000e240000000800 */
[----:B------:R-:W-:Y:S01]  /*1e6f0*/  ISETP.GT.U32.AND P4, PT, R0, 0x5f, PT ;  /* 0x0000005f0000780c */ /* 0x000fe20003f84070 */
[----:B------:R-:W-:Y:S01]  /*1e700*/  VIADD R26, R10, 0x1 ;  /* 0x000000010a1a7836 */ /* 0x000fe20000000000 */
[----:B------:R-:W-:Y:S05]  /*1e710*/  YIELD ;  /* 0x0000000000007946 */ /* 0x000fea0003800000 */
[----:B------:R-:W-:-:S02]  /*1e720*/  IMAD.MOV.U32 R25, RZ, RZ, R6 ;  /* 0x000000ffff197224 */ /* 0x000fc400078e0006 */
[----:B---3--:R-:W-:-:S04]  /*1e730*/  IMAD R9, R6, 0x60, R4 ;  /* 0x0000006006097824 */ /* 0x008fc800078e0204 */
[----:B------:R-:W4:Y:S01]  /*1e740*/  @!P4 LDC.64 R4, c[0x0][0x428] ;  /* 0x00010a00ff04cb82 */ /* 0x000f220000000a00 */
[----:B------:R-:W-:-:S04]  /*1e750*/  IMAD.IADD R9, R0, 0x1, R9 ;  /* 0x0000000100097824 */ /* 0x000fc800078e0209 */
[----:B0-----:R-:W-:-:S04]  /*1e760*/  @P0 IMAD.HI.U32 R2, R9, R2, RZ ;  /* 0x0000000209020227 */ /* 0x001fc800078e00ff */
[----:B------:R-:W-:Y:S01]  /*1e770*/  IMAD.MOV.U32 R0, RZ, RZ, R9 ;  /* 0x000000ffff007224 */ /* 0x000fe200078e0009 */
[----:B-1----:R-:W-:-:S04]  /*1e780*/  @P0 SHF.R.U32.HI R0, RZ, R3, R2 ;  /* 0x00000003ff000219 */ /* 0x002fc80000011602 */
[--C-:B------:R-:W-:Y:S01]  /*1e790*/  @!P4 SHF.R.S32.HI R3, RZ, 0x1f, R0.reuse ;  /* 0x0000001fff03c819 */ /* 0x100fe20000011400 */
[----:B------:R-:W-:Y:S02]  /*1e7a0*/  @!P4 IMAD.MOV.U32 R2, RZ, RZ, R0 ;  /* 0x000000ffff02c224 */ /* 0x000fe400078e0000 */
[-C--:B----4-:R-:W-:Y:S02]  /*1e7b0*/  @!P4 IMAD R8, R8, R4.reuse, RZ ;  /* 0x000000040808c224 */ /* 0x090fe400078e02ff */
[----:B------:R-:W-:-:S04]  /*1e7c0*/  @!P4 IMAD.WIDE.U32 R2, R32, R4, R2 ;  /* 0x000000042002c225 */ /* 0x000fc800078e0002 */
[----:B------:R-:W-:Y:S02]  /*1e7d0*/  @!P4 IMAD R8, R32, R5, R8 ;  /* 0x000000052008c224 */ /* 0x000fe400078e0208 */
[----:B------:R-:W0:Y:S01]  /*1e7e0*/  @!P4 LDC.64 R4, c[0x0][0x418] ;  /* 0x00010600ff04cb82 */ /* 0x000e220000000a00 */
[----:B------:R-:W-:Y:S02]  /*1e7f0*/  IMAD.MOV R0, RZ, RZ, -R0 ;  /* 0x000000ffff007224 */ /* 0x000fe400078e0a00 */
[----:B------:R-:W-:Y:S02]  /*1e800*/  @!P4 IMAD.IADD R3, R8, 0x1, R3 ;  /* 0x000000010803c824 */ /* 0x000fe400078e0203 */
[----:B------:R-:W-:Y:S01]  /*1e810*/  IMAD R9, R7, R0, R9 ;  /* 0x0000000007097224 */ /* 0x000fe200078e0209 */
[----:B------:R-:W-:Y:S02]  /*1e820*/  MOV R0, RZ ;  /* 0x000000ff00007202 */ /* 0x000fe40000000f00 */
[----:B0-----:R-:W-:-:S04]  /*1e830*/  @!P4 LEA R4, P0, R2, R4, 0x2 ;  /* 0x000000040204c211 */ /* 0x001fc800078010ff */
[----:B------:R-:W-:-:S05]  /*1e840*/  @!P4 LEA.HI.X R5, R2, R5, R3, 0x2, P0 ;  /* 0x000000050205c211 */ /* 0x000fca00000f1403 */
[----:B------:R0:W5:Y:S01]  /*1e850*/  @!P4 LDG.E R0, desc[UR56][R4.64] ;  /* 0x000000380400c981 */ /* 0x000162000c1e1900 */
[----:B--2---:R-:W-:Y:S02]  /*1e860*/  ISETP.NE.AND P4, PT, R11, 0x3, PT ;  /* 0x000000030b00780c */ /* 0x004fe40003f85270 */
[----:B------:R-:W-:-:S04]  /*1e870*/  ISETP.NE.AND P0, PT, R26, 0x2, PT ;  /* 0x000000021a00780c */ /* 0x000fc80003f05270 */
[----:B------:R-:W-:Y:S02]  /*1e880*/  SEL R28, RZ, 0x1, P0 ;  /* 0x00000001ff1c7807 */ /* 0x000fe40000000000 */
[----:B------:R-:W-:Y:S02]  /*1e890*/  SEL R26, R26, RZ, P0 ;  /* 0x000000ff1a1a7207 */ /* 0x000fe40000000000 */
[----:B------:R-:W-:-:S03]  /*1e8a0*/  LOP3.LUT R28, R17, R28, RZ, 0x3c, !PT ;  /* 0x0000001c111c7212 */ /* 0x000fc600078e3cff */
[----:B0-----:R-:W-:Y:S05]  /*1e8b0*/  @!P4 BRA `(.L_x_4036) ;  /* 0x000000000004c947 */ /* 0x001fea0003800000 */
[----:B------:R-:W-:Y:S01]  /*1e8c0*/  BPT.TRAP 0x1 ;  /* 0x000000040000795c */ /* 0x000fe20000300000 */
.L_x_4036:
[----:B------:R-:W-:Y:S01]  /*1e8d0*/  IMAD R7, R26, 0x8, R22 ;  /* 0x000000081a077824 */ /* 0x000fe200078e0216 */
[----:B------:R-:W-:Y:S01]  /*1e8e0*/  SHF.L.U32 R2, R28, 0x1f, RZ ;  /* 0x0000001f1c027819 */ /* 0x000fe200000006ff */
[----:B------:R-:W-:Y:S03]  /*1e8f0*/  BSSY B1, `(.L_x_4037) ;  /* 0x0000003000017945 */ /* 0x000fe60003800000 */
[----:B------:R-:W0:Y:S02]  /*1e900*/  SYNCS.PHASECHK.TRANS64.TRYWAIT P0, [R7+URZ+0x30840], R2 ;  /* 0x03084002070075a7 */ /* 0x000e24000800017f */
[----:B0-----:R-:W-:Y:S05]  /*1e910*/  @!P0 BRA `(.L_x_4038) ;  /* 0x0000004800048947 */ /* 0x001fea0003800000 */
.L_x_4170:
[----:B------:R-:W-:Y:S05]  /*1e920*/  BSYNC B1 ;  /* 0x0000000000017941 */ /* 0x000fea0003800000 */
.L_x_4037:
[----:B------:R-:W2:Y:S01]  /*1e930*/  LDL R3, [R1] ;  /* 0x0000000001037983 */ /* 0x000ea20000100800 */
[----:B------:R-:W-:Y:S01]  /*1e940*/  SHF.R.S32.HI R20, RZ, 0x1f, R9 ;  /* 0x0000001fff147819 */ /* 0x000fe20000011409 */
[----:B------:R-:W-:Y:S01]  /*1e950*/  ULDC.64 UR4, c[0x0][0x300] ;  /* 0x0000c00000047ab9 */ /* 0x000fe20000000a00 */
[----:B-----5:R-:W-:Y:S01]  /*1e960*/  SHF.R.S32.HI R21, RZ, 0x1f, R0 ;  /* 0x0000001fff157819 */ /* 0x020fe20000011400 */
[----:B------:R-:W-:Y:S02]  /*1e970*/  IMAD R5, R26, 0x4800, R37 ;  /* 0x000048001a057824 */ /* 0x000fe400078e0225 */
[----:B------:R-:W-:-:S04]  /*1e980*/  IMAD R4, R20, UR4, RZ ;  /* 0x0000000414047c24 */ /* 0x000fc8000f8e02ff */
[----:B------:R-:W-:Y:S01]  /*1e990*/  IMAD R4, R9, UR5, R4 ;  /* 0x0000000509047c24 */ /* 0x000fe2000f8e0204 */
[C---:B--2---:R-:W-:Y:S02]  /*1e9a0*/  LOP3.LUT P5, RZ, R3.reuse, 0x2, RZ, 0xc0, !PT ;  /* 0x0000000203ff7812 */ /* 0x044fe400078ac0ff */
[----:B------:R-:W-:Y:S01]  /*1e9b0*/  LOP3.LUT P4, RZ, R3, 0x1, RZ, 0xc0, !PT ;  /* 0x0000000103ff7812 */ /* 0x000fe2000788c0ff */
[----:B0-----:R-:W-:Y:S01]  /*1e9c0*/  IMAD.WIDE.U32 R2, R9, UR4, RZ ;  /* 0x0000000409027c25 */ /* 0x001fe2000f8e00ff */
        /* <DEDUP_REMOVED lines=16> */
[----:B------:R-:W2:Y:S01]  /*1ead0*/  LDL R3, [R1] ;  /* 0x0000000001037983 */ /* 0x000ea20000100800 */
[----:B------:R-:W-:Y:S02]  /*1eae0*/  IMAD.SHL.U32 R4, R33, 0x2, RZ ;  /* 0x0000000221047824 */ /* 0x000fe400078e00ff */
[----:B------:R-:W-:Y:S01]  /*1eaf0*/  IMAD R5, R5, 0x2, R22 ;  /* 0x0000000205057824 */ /* 0x000fe200078e0216 */
[----:B------:R-:W0:Y:S04]  /*1eb00*/  SHFL.IDX PT, R2, R8, RZ, 0x181f ;  /* 0x00181fff08027589 */ /* 0x000e2800000e0000 */
[----:B------:R-:W-:Y:S01]  /*1eb10*/  SHFL.IDX PT, R34, R6, 0x2, 0x181f ;  /* 0x00581f0006227f89 */ /* 0x000fe200000e0000 */
[----:B0-----:R-:W-:Y:S02]  /*1eb20*/  IADD3 R2, P0, R2, R4, RZ ;  /* 0x0000000402027210 */ /* 0x001fe40007f1e0ff */
[----:B--2---:R-:W-:-:S02]  /*1eb30*/  LOP3.LUT P6, RZ, R3, 0x4, RZ, 0xc0, !PT ;  /* 0x0000000403ff7812 */ /* 0x004fc400078cc0ff */
[----:B------:R-:W0:Y:S02]  /*1eb40*/  SHFL.IDX PT, R3, R6, RZ, 0x181f ;  /* 0x00181fff06037589 */ /* 0x000e2400000e0000 */
[----:B0-----:R-:W-:-:S09]  /*1eb50*/  IMAD.X R3, RZ, RZ, R3, P0 ;  /* 0x000000ffff037224 */ /* 0x001fd200000e0603 */
        /* <DEDUP_REMOVED lines=23> */
[----:B------:R0:W-:Y:S04]  /*1ecd0*/  LDGSTS.E.BYPASS.LTC128B.128 [R5+0x25c00], desc[UR56][R2.64+0x100], !P4 ;  /* 0x25c0010002057fae */ /* 0x0001e8000e101d78 */
[----:B0-----:R-:W0:Y:S02]  /*1ece0*/  SHFL.IDX PT, R2, R8, 0x4, 0x181f ;  /* 0x00981f0008027f89 */ /* 0x001e2400000e0000 */
[----:B0-----:R-:W-:-:S05]  /*1ecf0*/  IADD3 R2, P0, R2, R4, RZ ;  /* 0x0000000402027210 */ /* 0x001fca0007f1e0ff */
[----:B------:R-:W-:Y:S02]  /*1ed00*/  IMAD.X R3, RZ, RZ, R34, P0 ;  /* 0x000000ffff037224 */ /* 0x000fe400000e0622 */
[----:B------:R0:W1:Y:S04]  /*1ed10*/  SHFL.IDX PT, R34, R6, 0x5, 0x181f ;  /* 0x00b81f0006227f89 */ /* 0x00006800000e0000 */
[----:B------:R-:W-:Y:S04]  /*1ed20*/  LDGSTS.E.BYPASS.LTC128B.128 [R5+0x20400], desc[UR56][R2.64], !P6 ;  /* 0x2040000002057fae */ /* 0x000fe8000f101d78 */
[----:B------:R-:W-:Y:S04]  /*1ed30*/  LDGSTS.E.BYPASS.LTC128B.128 [R5+0x23400], desc[UR56][R2.64+0x80], !P5 ;  /* 0x2340008002057fae */ /* 0x000fe8000e901d78 */
[----:B------:R2:W-:Y:S04]  /*1ed40*/  LDGSTS.E.BYPASS.LTC128B.128 [R5+0x26400], desc[UR56][R2.64+0x100], !P4 ;  /* 0x2640010002057fae */ /* 0x0005e8000e101d78 */
[----:B-12---:R0:W2:Y:S02]  /*1ed50*/  SHFL.IDX PT, R2, R8, 0x5, 0x181f ;  /* 0x00b81f0008027f89 */ /* 0x0060a400000e0000 */
.L_x_4184:
[----:B------:R-:W3:Y:S01]  /*1ed60*/  LDL R3, [R1] ;  /* 0x0000000001037983 */ /* 0x000ee20000100800 */
[----:B--2---:R-:W-:Y:S02]  /*1ed70*/  IADD3 R2, P0, R2, R4, RZ ;  /* 0x0000000402027210 */ /* 0x004fe40007f1e0ff */
[----:B---3--:R-:W-:-:S03]  /*1ed80*/  LOP3.LUT P6, RZ, R3, 0x4, RZ, 0xc0, !PT ;  /* 0x0000000403ff7812 */ /* 0x008fc600078cc0ff */
[----:B------:R-:W-:Y:S01]  /*1ed90*/  IMAD.X R3, RZ, RZ, R34, P0 ;  /* 0x000000ffff037224 */ /* 0x000fe200000e0622 */
[----:B------:R-:W-:-:S09]  /*1eda0*/  PLOP3.LUT P0, PT, PT, PT, PT, 0x80, 0x0 ;  /* 0x000000000000781c */ /* 0x000fd20003f0f070 */
[----:B------:R-:W-:Y:S01]  /*1edb0*/  @!PT LDS RZ, [RZ] ;  /* 0x00000000fffff984 */ /* 0x000fe20000000800 */
[----:B------:R-:W-:Y:S01]  /*1edc0*/  @!PT LDS RZ, [RZ] ;  /* 0x00000000fffff984 */ /* 0x000fe20000000800 */
[----:B------:R-:W-:Y:S01]  /*1edd0*/  @!PT LDS RZ, [RZ] ;  /* 0x00000000fffff984 */ /* 0x000fe20000000800 */
[----:B------:R1:W-:Y:S04]  /*1ede0*/  LDGSTS.E.BYPASS.LTC128B.128 [R5+0x20c00], desc[UR56][R2.64], !P6 ;  /* 0x20c0000002057fae */ /* 0x0003e8000f101d78 */
[----:B------:R1:W-:Y:S04]  /*1edf0*/  LDGSTS.E.BYPASS.LTC128B.128 [R5+0x23c00], desc[UR56][R2.64+0x80], !P5 ;  /* 0x23c0008002057fae */ /* 0x0003e8000e901d78 */
[----:B------:R1:W-:Y:S01]  /*1ee00*/  LDGSTS.E.BYPASS.LTC128B.128 [R5+0x26c00], desc[UR56][R2.64+0x100], !P4 ;  /* 0x26c0010002057fae */ /* 0x0003e2000e101d78 */
[----:B------:R-:W-:Y:S01]  /*1ee10*/  NOP ;  /* 0x0000000000007918 */ /* 0x000fe20000000000 */
.L_x_4040:
        /* <DEDUP_REMOVED lines=11> */
.L_x_4041:
[----:B------:R1:W-:Y:S01]  /*1eed0*/  SYNCS.ARRIVE.TRANS64.A1T0 RZ, [R7+URZ+0x30830], RZ ;  /* 0x030830ff07ff79a7 */ /* 0x0003e2000810003f */
[----:B------:R-:W-:Y:S05]  /*1eee0*/  @!P5 BRA `(.L_x_4042) ;  /* 0x000000000004d947 */ /* 0x000fea0003800000 */
[----:B------:R-:W-:Y:S01]  /*1eef0*/  BPT.TRAP 0x1 ;  /* 0x000000040000795c */ /* 0x000fe20000300000 */
.L_x_4042:
[----:B------:R-:W-:Y:S01]  /*1ef00*/  SHF.L.U32 R2, R17, 0x1f, RZ ;  /* 0x0000001f11027819 */ /* 0x000fe200000006ff */
[----:B0-----:R-:W-:Y:S01]  /*1ef10*/  IMAD R6, R10, 0x8, R22 ;  /* 0x000000080a067824 */ /* 0x001fe200078e0216 */
[----:B------:R-:W-:Y:S03]  /*1ef20*/  BSSY B1, `(.L_x_4043) ;  /* 0x0000003000017945 */ /* 0x000fe60003800000 */
[----:B------:R-:W0:Y:S02]  /*1ef30*/  SYNCS.PHASECHK.TRANS64.TRYWAIT P0, [R6+URZ+0x30860], R2 ;  /* 0x03086002060075a7 */ /* 0x000e24000800017f */
[----:B0-----:R-:W-:Y:S05]  /*1ef40*/  @!P0 BRA `(.L_x_4044) ;  /* 0x0000004800888947 */ /* 0x001fea0003800000 */
.L_x_4185:
[----:B------:R-:W-:Y:S05]  /*1ef50*/  BSYNC B1 ;  /* 0x0000000000017941 */ /* 0x000fea0003800000 */
.L_x_4043:
[----:B------:R-:W1:Y:S01]  /*1ef60*/  LDL R5, [R1+0x8] ;  /* 0x0000080001057983 */ /* 0x000e620000100800 */
[----:B------:R-:W2:Y:S01]  /*1ef70*/  S2R R3, SR_TID.X ;  /* 0x0000000000037919 */ /* 0x000ea20000002100 */
[----:B------:R-:W-:Y:S01]  /*1ef80*/  UMOV UR4, 0xffffffff ;  /* 0xffffffff00047882 */ /* 0x000fe20000000000 */
[----:B--2---:R-:W-:-:S04]  /*1ef90*/  LOP3.LUT R3, R3, 0x7f, RZ, 0xc0, !PT ;  /* 0x0000007f03037812 */ /* 0x004fc800078ec0ff */
[----:B------:R-:W-:Y:S01]  /*1efa0*/  SHF.R.U32.HI R3, RZ, 0x3, R3 ;  /* 0x00000003ff037819 */ /* 0x000fe20000011603 */
[----:B-1----:R-:W-:Y:S02]  /*1efb0*/  IMAD R7, R30, -0x60, R5 ;  /* 0xffffffa01e077824 */ /* 0x002fe400078e0205 */
[----:B------:R-:W-:Y:S02]  /*1efc0*/  IMAD R5, R10, 0x4800, R37 ;  /* 0x000048000a057824 */ /* 0x000fe400078e0225 */
[----:B------:R-:W-:Y:S01]  /*1efd0*/  IMAD.IADD R7, R7, 0x1, -R3 ;  /* 0x0000000107077824 */ /* 0x000fe200078e0a03 */
[----:B------:R-:W-:Y:S06]  /*1efe0*/  BRA.DIV UR4, `(.L_x_4045) ;  /* 0x0000004a04747947 */ /* 0x000fec000b800000 */
[----:B0-----:R-:W0:Y:S01]  /*1eff0*/  SHFL.IDX PT, R2, R23, RZ, 0x181f ;  /* 0x00181fff17027589 */ /* 0x001e2200000e0000 */
        /* <DEDUP_REMOVED lines=52> */
.L_x_4199:
        /* <DEDUP_REMOVED lines=31> */
.L_x_4046:
        /* <DEDUP_REMOVED lines=11> */
.L_x_4047:
[C---:B------:R-:W-:Y:S01]  /*1f5e0*/  ISETP.GT.AND P0, PT, R25.reuse, RZ, PT ;  /* 0x000000ff1900720c */ /* 0x040fe20003f04270 */
[----:B------:R0:W-:Y:S01]  /*1f5f0*/  SYNCS.ARRIVE.TRANS64.A1T0 RZ, [R6+URZ+0x30850], RZ ;  /* 0x030850ff06ff79a7 */ /* 0x0001e2000810003f */
[----:B------:R-:W-:Y:S02]  /*1f600*/  IMAD.MOV.U32 R17, RZ, RZ, R28 ;  /* 0x000000ffff117224 */ /* 0x000fe400078e001c */
[----:B------:R-:W-:Y:S02]  /*1f610*/  IMAD.MOV.U32 R10, RZ, RZ, R26 ;  /* 0x000000ffff0a7224 */ /* 0x000fe400078e001a */
[----:B------:R-:W-:Y:S02]  /*1f620*/  IMAD.MOV.U32 R30, RZ, RZ, R25 ;  /* 0x000000ffff1e7224 */ /* 0x000fe400078e0019 */
[----:B0-----:R-:W-:-:S05]  /*1f630*/  VIADD R6, R25, 0xffffffff ;  /* 0xffffffff19067836 */ /* 0x001fca0000000000 */
[----:B------:R-:W-:Y:S05]  /*1f640*/  @P0 BRA `(.L_x_4048) ;  /* 0xffffffec00f40947 */ /* 0x000fea000383ffff */
.L_x_4035:
[----:B------:R-:W-:Y:S05]  /*1f650*/  BSYNC B0 ;  /* 0x0000000000007941 */ /* 0x000fea0003800000 */
.L_x_4034:
        /* <DEDUP_REMOVED lines=17> */
.L_x_4050:
[----:B------:R-:W-:Y:S05]  /*1f770*/  BSYNC B0 ;  /* 0x0000000000007941 */ /* 0x000fea0003800000 */
.L_x_4049:
[----:B------:R-:W3:Y:S02]  /*1f780*/  LDL R0, [R1+0x38] ;  /* 0x0000380001007983 */ /* 0x000ee40000100800 */
[----:B---3--:R-:W-:-:S13]  /*1f790*/  ISETP.NE.AND P0, PT, R0, 0x3, PT ;  /* 0x000000030000780c */ /* 0x008fda0003f05270 */
[----:B------:R-:W-:Y:S05]  /*1f7a0*/  @!P0 BRA `(.L_x_4051) ;  /* 0x0000000000048947 */ /* 0x000fea0003800000 */
[----:B------:R-:W-:Y:S01]  /*1f7b0*/  BPT.TRAP 0x1 ;  /* 0x000000040000795c */ /* 0x000fe20000300000 */
.L_x_4051:
[----:B------:R-:W3:Y:S01]  /*1f7c0*/  LDL.LU R2, [R1+0x8] ;  /* 0x0000080001027983 */ /* 0x000ee20000300800 */
[----:B------:R-:W-:Y:S01]  /*1f7d0*/  IMAD R0, R26, 0x8, R22 ;  /* 0x000000081a007824 */ /* 0x000fe200078e0216 */
[----:B0-----:R-:W-:Y:S01]  /*1f7e0*/  SHF.L.U32 R3, R28, 0x1f, RZ ;  /* 0x0000001f1c037819 */ /* 0x001fe200000006ff */
[----:B------:R-:W-:Y:S03]  /*1f7f0*/  BSSY B0, `(.L_x_4052) ;  /* 0x0000004000007945 */ /* 0x000fe60003800000 */
[----:B------:R-:W0:Y:S01]  /*1f800*/  SYNCS.PHASECHK.TRANS64.TRYWAIT P0, [R0+URZ+0x30860], R3 ;  /* 0x03086003000075a7 */ /* 0x000e22000800017f */
[----:B---3--:R-:W-:Y:S01]  /*1f810*/  IMAD R6, R25, -0x60, R2 ;  /* 0xffffffa019067824 */ /* 0x008fe200078e0202 */
[----:B0-----:R-:W-:Y:S06]  /*1f820*/  @!P0 BRA `(.L_x_4053) ;  /* 0x0000004800748947 */ /* 0x001fec0003800000 */
.L_x_4200:
[----:B------:R-:W-:Y:S05]  /*1f830*/  BSYNC B0 ;  /* 0x0000000000007941 */ /* 0x000fea0003800000 */
.L_x_4052:
        /* <DEDUP_REMOVED lines=9> */
[C---:B------:R-:W-:Y:S01]  /*1f8d0*/  IMAD.SHL.U32 R5, R33.reuse, 0x2, RZ ;  /* 0x0000000221057824 */ /* 0x040fe200078e00ff */
[----:B------:R-:W-:Y:S01]  /*1f8e0*/  ISETP.GE.AND P2, PT, R33, UR4, PT ;  /* 0x0000000421007c0c */ /* 0x000fe2000bf46270 */
[----:B0-----:R-:W0:Y:S01]  /*1f8f0*/  SHFL.IDX PT, R3, R24, RZ, 0x181f ;  /* 0x00181fff18037589 */ /* 0x001e2200000e0000 */
[----:B------:R-:W-:Y:S02]  /*1f900*/  LEA R4, R7, R22, 0x1 ;  /* 0x0000001607047211 */ /* 0x000fe400078e08ff */
[----:B------:R-:W-:Y:S01]  /*1f910*/  ISETP.LT.OR P4, PT, R6, 0x1, P2 ;  /* 0x000000010600780c */ /* 0x000fe20001781670 */
[----:B------:R-:W-:Y:S01]  /*1f920*/  SHFL.IDX PT, R7, R24, 0x1, 0x181f ;  /* 0x00381f0018077f89 */ /* 0x000fe200000e0000 */
[----:B------:R-:W-:-:S04]  /*1f930*/  ISETP.GE.AND P1, PT, R36, UR4, PT ;  /* 0x0000000424007c0c */ /* 0x000fc8000bf26270 */
[----:B------:R-:W-:Y:S02]  /*1f940*/  ISETP.LT.OR P3, PT, R6, 0x1, P1 ;  /* 0x000000010600780c */ /* 0x000fe40000f61670 */
        /* <DEDUP_REMOVED lines=35> */
[----:B------:R-:W-:-:S03]  /*1fb80*/  ISETP.LT.OR P4, PT, R6, 0x31, P0 ;  /* 0x000000310600780c */ /* 0x000fc60000781670 */
[----:B------:R-:W2:Y:S04]  /*1fb90*/  SHFL.IDX PT, R24, R24, 0x5, 0x181f ;  /* 0x00b81f0018187f89 */ /* 0x000ea800000e0000 */
[----:B------:R-:W-:Y:S06]  /*1fba0*/  LDGSTS.E.BYPASS.LTC128B.128 [R4+0x4c00], desc[UR56][R2.64+0x80], !P3 ;  /* 0x04c0008002047fae */ /* 0x000fec000d901d78 */
        /* <DEDUP_REMOVED lines=10> */
.L_x_4214:
        /* <DEDUP_REMOVED lines=13> */
.L_x_4055:
[----:B------:R-:W-:Y:S02]  /*1fd20*/  PLOP3.LUT P1, PT, P1, P0, PT, 0xa2, 0x0 ;  /* 0x000000000000781c */ /* 0x000fe40000f21472 */
[----:B------:R-:W-:-:S08]  /*1fd30*/  @P0 R2UR P1, UR4, R0 ;  /* 0x00000000000402ca */ /* 0x000fd00000020000 */
[----:B------:R-:W-:-:S05]  /*1fd40*/  @P0 PLOP3.LUT P0, PT, P1, PT, PT, 0x80, 0x0 ;  /* 0x000000000000081c */ /* 0x000fca0000f0f070 */
[----:B------:R-:W-:Y:S01]  /*1fd50*/  @!P1 SYNCS.ARRIVE.TRANS64.RED.A0T1 RZ, [UR4+0x30850], RZ ;  /* 0x030850ffffff99a7 */ /* 0x000fe20008200404 */
[----:B------:R-:W-:Y:S07]  /*1fd60*/  @!P1 ARRIVES.LDGSTSBAR.64.TRANSCNT [UR4+0x30850] ;  /* 0x03085000ff0099b0 */ /* 0x000fee0008000a84 */
[----:B------:R-:W-:Y:S05]  /*1fd70*/  @P0 BRA.U.ANY `(.L_x_4055) ;  /* 0xfffffffd00e80947 */ /* 0x000fea000393ffff */
[----:B------:R-:W-:Y:S01]  /*1fd80*/  NOP ;  /* 0x0000000000007918 */ /* 0x000fe20000000000 */
[----:B0-----:R-:W2:Y:S02]  /*1fd90*/  LDL.LU R2, [R1+0x38] ;  /* 0x0000380001027983 */ /* 0x001ea40000300800 */
[----:B--2---:R-:W-:-:S13]  /*1fda0*/  ISETP.NE.AND P2, PT, R2, 0x3, PT ;  /* 0x000000030200780c */ /* 0x004fda0003f45270 */
[----:B------:R-:W-:Y:S05]  /*1fdb0*/  @!P2 BRA `(.L_x_4056) ;  /* 0x000000000004a947 */ /* 0x000fea0003800000 */
[----:B------:R-:W-:Y:S01]  /*1fdc0*/  BPT.TRAP 0x1 ;  /* 0x000000040000795c */ /* 0x000fe20000300000 */
.L_x_4056:
[----:B------:R1:W-:Y:S01]  /*1fdd0*/  SYNCS.ARRIVE.TRANS64.A1T0 RZ, [R0+URZ+0x30850], RZ ;  /* 0x030850ff00ff79a7 */ /* 0x0003e2000810003f */
[----:B------:R-:W-:-:S05]  /*1fde0*/  VIADD R26, R26, 0x1 ;  /* 0x000000011a1a7836 */ /* 0x000fca0000000000 */
[----:B------:R-:W-:-:S04]  /*1fdf0*/  ISETP.NE.AND P0, PT, R26, 0x2, PT ;  /* 0x000000021a00780c */ /* 0x000fc80003f05270 */
[----:B------:R-:W-:Y:S02]  /*1fe00*/  SEL R3, RZ, 0x1, P0 ;  /* 0x00000001ff037807 */ /* 0x000fe40000000000 */
[----:B------:R-:W-:Y:S02]  /*1fe10*/  SEL R26, R26, RZ, P0 ;  /* 0x000000ff1a1a7207 */ /* 0x000fe40000000000 */
[----:B-1----:R-:W-:-:S07]  /*1fe20*/  LOP3.LUT R28, R28, R3, RZ, 0x3c, !PT ;  /* 0x000000031c1c7212 */ /* 0x002fce00078e3cff */
.L_x_4013:
[----:B------:R-:W-:Y:S05]  /*1fe30*/  BSYNC B7 ;  /* 0x0000000000077941 */ /* 0x000fea0003800000 */
.L_x_4011:
[----:B------:R-:W2:Y:S02]  /*1fe40*/  LDL R0, [R1] ;  /* 0x0000000001007983 */ /* 0x000ea40000100800 */
[----:B--2---:R-:W-:-:S13]  /*1fe50*/  LOP3.LUT P0, RZ, R0, 0x20, RZ, 0xc0, !PT ;  /* 0x0000002000ff7812 */ /* 0x004fda000780c0ff */
        /* <DEDUP_REMOVED lines=10> */
.L_x_4057:
[----:B------:R-:W1:Y:S01]  /*1ff00*/  S2R R8, SR_TID.X ;  /* 0x0000000000087919 */ /* 0x000e620000002100 */
[----:B------:R-:W-:Y:S01]  /*1ff10*/  UMOV UR4, 0xffffffff ;  /* 0xffffffff00047882 */ /* 0x000fe20000000000 */
[----:B-1----:R-:W-:-:S04]  /*1ff20*/  LOP3.LUT R8, R8, 0x1f, RZ, 0xc0, !PT ;  /* 0x0000001f08087812 */ /* 0x002fc800078ec0ff */
[----:B------:R-:W-:Y:S01]  /*1ff30*/  ISETP.NE.AND P0, PT, R8, 0x1f, PT ;  /* 0x0000001f0800780c */ /* 0x000fe20003f05270 */
[----:B------:R-:W-:-:S12]  /*1ff40*/  BRA.DIV UR4, `(.L_x_4059) ;  /* 0x0000004a04c47947 */ /* 0x000fd8000b800000 */
[----:B0-----:R-:W-:Y:S01]  /*1ff50*/  IMAD.IADD R5, R19, 0x1, R8 ;  /* 0x0000000113057824 */ /* 0x001fe200078e0208 */
        /* <DEDUP_REMOVED lines=30> */
.L_x_4224:
[----:B------:R-:W-:Y:S02]  /*20140*/  ULDC UR4, c[0x0][0xc38] ;  /* 0x00030e0000047ab9 */ /* 0x000fe40000000800 */
[----:B------:R-:W-:-:S04]  /*20150*/  IMAD.U32 R7, RZ, RZ, UR4 ;  /* 0x00000004ff077e24 */ /* 0x000fc8000f8e00ff */
[----:B-1----:R-:W-:-:S04]  /*20160*/  IMAD R3, R14, R7, RZ ;  /* 0x000000070e037224 */ /* 0x002fc800078e02ff */
[----:B------:R-:W-:-:S05]  /*20170*/  IMAD.IADD R8, R0, 0x1, R3 ;  /* 0x0000000100087824 */ /* 0x000fca00078e0203 */
[----:B------:R-:W-:-:S13]  /*20180*/  ISETP.GT.AND P6, PT, R8, R5, PT ;  /* 0x000000050800720c */ /* 0x000fda0003fc4270 */
[----:B------:R-:W-:Y:S05]  /*20190*/  @P6 BRA `(.L_x_4060) ;  /* 0x00000000009c6947 */ /* 0x000fea0003800000 */
.L_x_4065:
        /* <DEDUP_REMOVED lines=14> */
.L_x_4063:
[----:B------:R-:W-:Y:S05]  /*20280*/  BSYNC B0 ;  /* 0x0000000000007941 */ /* 0x000fea0003800000 */
.L_x_4062:
[----:B------:R-:W-:-:S03]  /*20290*/  UMOV UR4, 0xffffffff ;  /* 0xffffffff00047882 */ /* 0x000fc60000000000 */
[----:B------:R-:W-:Y:S05]  /*202a0*/  BRA.DIV UR4, `(.L_x_4064) ;  /* 0x0000004e04107947 */ /* 0x000fea000b800000 */
[----:B-----5:R-:W2:Y:S02]  /*202b0*/  SHFL.UP PT, R14, R4, 0x1, RZ ;  /* 0x04200000040e7989 */ /* 0x020ea400000e00ff */
[----:B--2---:R-:W-:-:S04]  /*202c0*/  SEL R13, R14, RZ, P1 ;  /* 0x000000ff0e0d7207 */ /* 0x004fc80000800000 */
[----:B------:R-:W-:-:S05]  /*202d0*/  IADD3 R13, R4, R13, RZ ;  /* 0x0000000d040d7210 */ /* 0x000fca0007ffe0ff */
[----:B------:R-:W2:Y:S02]  /*202e0*/  SHFL.UP PT, R14, R13, 0x2, RZ ;  /* 0x044000000d0e7989 */ /* 0x000ea400000e00ff */
        /* <DEDUP_REMOVED lines=12> */
.L_x_4232:
[----:B------:R-:W-:Y:S02]  /*203b0*/  ULDC UR4, c[0x0][0xc38] ;  /* 0x00030e0000047ab9 */ /* 0x000fe40000000800 */
[----:B------:R-:W-:-:S04]  /*203c0*/  IMAD.U32 R7, RZ, RZ, UR4 ;  /* 0x00000004ff077e24 */ /* 0x000fc8000f8e00ff */
[----:B-1----:R-:W-:-:S04]  /*203d0*/  IMAD R3, R14, R7, RZ ;  /* 0x000000070e037224 */ /* 0x002fc800078e02ff */
[----:B------:R-:W-:-:S05]  /*203e0*/  IMAD.IADD R8, R3, 0x1, R8 ;  /* 0x0000000103087824 */ /* 0x000fca00078e0208 */
[----:B------:R-:W-:-:S13]  /*203f0*/  ISETP.GT.AND P6, PT, R8, R5, PT ;  /* 0x000000050800720c */ /* 0x000fda0003fc4270 */
[----:B------:R-:W-:Y:S05]  /*20400*/  @!P6 BRA `(.L_x_4065) ;  /* 0xfffffffc0064e947 */ /* 0x000fea000383ffff */
.L_x_4060:
        /* <DEDUP_REMOVED lines=8> */
.L_x_4236:
[----:B------:R-:W-:Y:S01]  /*20490*/  ISETP.NE.AND P0, PT, R2, RZ, PT ;  /* 0x000000ff0200720c */ /* 0x000fe20003f05270 */
[----:B------:R-:W-:-:S12]  /*204a0*/  IMAD.MOV.U32 R14, RZ, RZ, RZ ;  /* 0x000000ffff0e7224 */ /* 0x000fd800078e00ff */
[----:B------:R-:W-:Y:S05]  /*204b0*/  @!P0 BRA `(.L_x_4067) ;  /* 0x0000000000108947 */ /* 0x000fea0003800000 */
[----:B------:R-:W-:Y:S01]  /*204c0*/  UMOV UR4, 0xffffffff ;  /* 0xffffffff00047882 */ /* 0x000fe20000000000 */
[----:B------:R-:W-:Y:S02]  /*204d0*/  VIADD R12, R0, 0xffffffff ;  /* 0xffffffff000c7836 */ /* 0x000fe40000000000 */
[----:B------:R-:W-:Y:S05]  /*204e0*/  BRA.DIV UR4, `(.L_x_4068) ;  /* 0x0000004e04847947 */ /* 0x000fea000b800000 */
[----:B------:R3:W4:Y:S02]  /*204f0*/  SHFL.IDX PT, R14, R6, R12, 0x1f ;  /* 0x00001f0c060e7589 */ /* 0x00072400000e0000 */
.L_x_4067:
[----:B0-23--:R-:W-:Y:S01]  /*20500*/  IABS R6, R4 ;  /* 0x0000000400067213 */ /* 0x00dfe20000000000 */
[----:B----4-:R-:W-:Y:S02]  /*20510*/  IMAD R16, R14, R7, R8 ;  /* 0x000000070e107224 */ /* 0x010fe400078e0208 */
[----:B------:R-:W-:Y:S01]  /*20520*/  IMAD.IADD R19, R0, 0x1, R19 ;  /* 0x0000000100137824 */ /* 0x000fe200078e0213 */
[----:B------:R-:W0:Y:S08]  /*20530*/  I2F.RP R9, R6 ;  /* 0x0000000600097306 */ /* 0x000e300000209400 */
[----:B0-----:R-:W0:Y:S02]  /*20540*/  MUFU.RCP R9, R9 ;  /* 0x0000000900097308 */ /* 0x001e240000001000 */
[----:B0-----:R-:W-:-:S06]  /*20550*/  VIADD R2, R9, 0xffffffe ;  /* 0x0ffffffe09027836 */ /* 0x001fcc0000000000 */
[----:B------:R0:W2:Y:S02]  /*20560*/  F2I.FTZ.U32.TRUNC.NTZ R3, R2 ;  /* 0x0000000200037305 */ /* 0x0000a4000021f000 */
[----:B0-----:R-:W-:Y:S01]  /*20570*/  IMAD.MOV.U32 R2, RZ, RZ, RZ ;  /* 0x000000ffff027224 */ /* 0x001fe200078e00ff */
[----:B--2---:R-:W-:-:S05]  /*20580*/  IADD3 R7, RZ, -R3, RZ ;  /* 0x80000003ff077210 */ /* 0x004fca0007ffe0ff */
        /* <DEDUP_REMOVED lines=22> */
.L_x_4061:
[----:B------:R-:W-:Y:S01]  /*206f0*/  UMOV UR4, URZ ;  /* 0x0000003f00047c82 */ /* 0x000fe20008000000 */
[----:B------:R-:W-:Y:S01]  /*20700*/  UMOV UR5, URZ ;  /* 0x0000003f00057c82 */ /* 0x000fe20008000000 */
[----:B------:R-:W-:Y:S01]  /*20710*/  ULDC UR6, c[0x0][0xc3c] ;  /* 0x00030f0000067ab9 */ /* 0x000fe20000000800 */
[----:B------:R-:W-:Y:S01]  /*20720*/  MOV R16, R5 ;  /* 0x0000000500107202 */ /* 0x000fe20000000f00 */
[----:B------:R-:W-:Y:S02]  /*20730*/  IMAD.U32 R17, RZ, RZ, UR4 ;  /* 0x00000004ff117e24 */ /* 0x000fe4000f8e00ff */
[----:B------:R-:W-:Y:S02]  /*20740*/  IMAD.U32 R18, RZ, RZ, UR5 ;  /* 0x00000005ff127e24 */ /* 0x000fe4000f8e00ff */
[----:B------:R-:W-:-:S07]  /*20750*/  IMAD.U32 R19, RZ, RZ, UR6 ;  /* 0x00000006ff137e24 */ /* 0x000fce000f8e00ff */
.L_x_4069:
        /* <DEDUP_REMOVED lines=10> */
.L_x_4058:
[----:B------:R-:W-:Y:S02]  /*20800*/  ULDC UR4, c[0x0][0xc3c] ;  /* 0x00030f0000047ab9 */ /* 0x000fe40000000800 */
[----:B-1----:R-:W-:-:S13]  /*20810*/  ISETP.GE.AND P0, PT, R19, UR4, PT ;  /* 0x0000000413007c0c */ /* 0x002fda000bf06270 */
[----:B------:R-:W-:Y:S05]  /*20820*/  @!P0 BRA `(.L_x_4070) ;  /* 0xffffffa000f48947 */ /* 0x000fea000383ffff */
[----:B------:R-:W-:Y:S05]  /*20830*/  BSYNC B8 ;  /* 0x0000000000087941 */ /* 0x000fea0003800000 */
.L_x_3967:
[----:B------:R-:W3:Y:S01]  /*20840*/  LDL.LU R0, [R1+0x28] ;  /* 0x0000280001007983 */ /* 0x000ee20000300800 */
[----:B------:R-:W-:Y:S01]  /*20850*/  BSSY B0, `(.L_x_4071) ;  /* 0x000000b000007945 */ /* 0x000fe20003800000 */
[----:B------:R-:W1:Y:S01]  /*20860*/  S2R R5, SR_CgaCtaId ;  /* 0x0000000000057919 */ /* 0x000e620000008800 */
[----:B---3--:R-:W-:-:S05]  /*20870*/  VIADD R0, R0, 0x1 ;  /* 0x0000000100007836 */ /* 0x008fca0000000000 */
[----:B--2---:R-:W-:-:S04]  /*20880*/  LEA.HI R2, R0, R0, RZ, 0x1 ;  /* 0x0000000000027211 */ /* 0x004fc800078f08ff */
[----:B0-----:R-:W-:Y:S02]  /*20890*/  LOP3.LUT R3, R2, 0xfffffffe, RZ, 0xc0, !PT ;  /* 0xfffffffe02037812 */ /* 0x001fe400078ec0ff */
[----:B------:R-:W-:-:S03]  /*208a0*/  MOV R2, 0x400 ;  /* 0x0000040000027802 */ /* 0x000fc60000000f00 */
[----:B------:R-:W-:Y:S01]  /*208b0*/  IMAD.IADD R0, R0, 0x1, -R3 ;  /* 0x0000000100007824 */ /* 0x000fe200078e0a03 */
[----:B-1----:R-:W-:-:S04]  /*208c0*/  LEA R7, R5, R2, 0x18 ;  /* 0x0000000205077211 */ /* 0x002fc800078ec0ff */
[----:B------:R-:W-:-:S04]  /*208d0*/  SHF.L.U32 R0, R0, 0x1f, RZ ;  /* 0x0000001f00007819 */ /* 0x000fc800000006ff */
[----:B------:R-:W0:Y:S02]  /*208e0*/  SYNCS.PHASECHK.TRANS64.TRYWAIT P0, [R7+URZ+0x30820], R0 ;  /* 0x03082000070075a7 */ /* 0x000e24000800017f */
[----:B0-----:R-:W-:Y:S05]  /*208f0*/  @!P0 BRA `(.L_x_4072) ;  /* 0x0000004800a48947 */ /* 0x001fea0003800000 */
.L_x_4239:
[----:B------:R-:W-:Y:S05]  /*20900*/  BSYNC B0 ;  /* 0x0000000000007941 */ /* 0x000fea0003800000 */
.L_x_4071:
[----:B------:R-:W-:-:S03]  /*20910*/  UMOV UR4, 0xffffffff ;  /* 0xffffffff00047882 */ /* 0x000fc60000000000 */
[----:B------:R-:W-:Y:S05]  /*20920*/  BRA.DIV UR4, `(.L_x_4073) ;  /* 0x0000004a04ac7947 */ /* 0x000fea000b800000 */
[----:B0-----:R-:W0:Y:S02]  /*20930*/  S2R R0, SR_TID.X ;  /* 0x0000000000007919 */ /* 0x001e240000002100 */
[----:B0-----:R-:W-:-:S04]  /*20940*/  SHF.R.U32.HI R0, RZ, 0x5, R0 ;  /* 0x00000005ff007819 */ /* 0x001fc80000011600 */
[----:B------:R-:W-:-:S05]  /*20950*/  LOP3.LUT R0, R0, 0x3, RZ, 0xc0, !PT ;  /* 0x0000000300007812 */ /* 0x000fca00078ec0ff */
[----:B------:R0:W1:Y:S02]  /*20960*/  SHFL.IDX PT, R14, R0, RZ, 0x1f ;  /* 0x00001fff000e7589 */ /* 0x00006400000e0000 */
.L_x_4242:
[----:B-1----:R-:W-:-:S13]  /*20970*/  ISETP.NE.AND P0, PT, R14, RZ, PT ;  /* 0x000000ff0e00720c */ /* 0x002fda0003f05270 */
[----:B------:R-:W-:Y:S05]  /*20980*/  @P0 BRA `(.L_x_3742) ;  /* 0x0000000000880947 */ /* 0x000fea0003800000 */
[----:B------:R-:W-:-:S03]  /*20990*/  UMOV UR4, 0xffffffff ;  /* 0xffffffff00047882 */ /* 0x000fc60000000000 */
[----:B------:R-:W-:Y:S05]  /*209a0*/  BRA.DIV UR4, `(.L_x_4074) ;  /* 0x0000004a04c07947 */ /* 0x000fea000b800000 */
[----:B------:R-:W-:-:S13]  /*209b0*/  ELECT P6, URZ, PT ;  /* 0x00000000003f782f */ /* 0x000fda00038c0000 */
.L_x_4245:
[----:B------:R-:W-:Y:S05]  /*209c0*/  @!P6 BRA `(.L_x_3742) ;  /* 0x000000000078e947 */ /* 0x000fea0003800000 */
[----:B------:R-:W-:-:S06]  /*209d0*/  ULOP3.LUT UR4, UR61, 0x2, URZ, 0xfc, !UPT ;  /* 0x000000023d047892 */ /* 0x000fcc000f8efc3f */
[----:B0-----:R-:W-:-:S05]  /*209e0*/  IMAD.U32 R0, RZ, RZ, UR4 ;  /* 0x00000004ff007e24 */ /* 0x001fca000f8e00ff */
[----:B------:R-:W-:-:S13]  /*209f0*/  ISETP.NE.AND P0, PT, R0, 0x3, PT ;  /* 0x000000030000780c */ /* 0x000fda0003f05270 */
[----:B------:R-:W-:Y:S05]  /*20a00*/  @!P0 BRA `(.L_x_4075) ;  /* 0x0000000000048947 */ /* 0x000fea0003800000 */
[----:B------:R-:W-:Y:S01]  /*20a10*/  BPT.TRAP 0x1 ;  /* 0x000000040000795c */ /* 0x000fe20000300000 */
.L_x_4075:
[----:B------:R-:W-:Y:S01]  /*20a20*/  IMAD R5, R26, 0x8, R7 ;  /* 0x000000081a057824 */ /* 0x000fe200078e0207 */
[----:B------:R-:W-:Y:S01]  /*20a30*/  SHF.L.U32 R0, R28, 0x1f, RZ ;  /* 0x0000001f1c007819 */ /* 0x000fe200000006ff */
[----:B------:R-:W-:-:S03]  /*20a40*/  VIADD R26, R26, 0x1 ;  /* 0x000000011a1a7836 */ /* 0x000fc60000000000 */
[----:B------:R-:W0:Y:S02]  /*20a50*/  SYNCS.PHASECHK.TRANS64.TRYWAIT P1, [R5+URZ+0x30840], R0 ;  /* 0x03084000050075a7 */ /* 0x000e24000802017f */
[----:B------:R-:W-:-:S04]  /*20a60*/  ISETP.NE.AND P2, PT, R26, 0x2, PT ;  /* 0x000000021a00780c */ /* 0x000fc80003f45270 */
[----:B------:R-:W-:Y:S01]  /*20a70*/  SEL R3, RZ, 0x1, P2 ;  /* 0x00000001ff037807 */ /* 0x000fe20001000000 */
[----:B0-----:R-:W-:Y:S08]  /*20a80*/  @!P1 BRA `(.L_x_4076) ;  /* 0x0000004800a89947 */ /* 0x001ff00003800000 */
.L_x_4246:
[----:B------:R-:W-:Y:S02]  /*20a90*/  SEL R26, R26, RZ, P2 ;  /* 0x000000ff1a1a7207 */ /* 0x000fe40001000000 */
[----:B------:R-:W-:Y:S01]  /*20aa0*/  LOP3.LUT R2, R28, R3, RZ, 0x3c, !PT ;  /* 0x000000031c027212 */ /* 0x000fe200078e3cff */
[----:B------:R-:W-:Y:S06]  /*20ab0*/  @!P0 BRA `(.L_x_4077) ;  /* 0x0000000000048947 */ /* 0x000fec0003800000 */
[----:B------:R-:W-:Y:S01]  /*20ac0*/  BPT.TRAP 0x1 ;  /* 0x000000040000795c */ /* 0x000fe20000300000 */
.L_x_4077:
[----:B------:R-:W-:Y:S01]  /*20ad0*/  IMAD R3, R26, 0x8, R7 ;  /* 0x000000081a037824 */ /* 0x000fe200078e0207 */
[----:B------:R-:W-:-:S04]  /*20ae0*/  SHF.L.U32 R2, R2, 0x1f, RZ ;  /* 0x0000001f02027819 */ /* 0x000fc800000006ff */
[----:B------:R-:W1:Y:S02]  /*20af0*/  SYNCS.PHASECHK.TRANS64.TRYWAIT P1, [R3+URZ+0x30840], R2 ;  /* 0x03084002030075a7 */ /* 0x000e64000802017f */
[----:B-1----:R-:W-:Y:S05]  /*20b00*/  @!P1 BRA `(.L_x_4078) ;  /* 0x00000048009c9947 */ /* 0x002fea0003800000 */
.L_x_4247:
[----:B------:R-:W-:Y:S05]  /*20b10*/  @!P0 BRA `(.L_x_4079) ;  /* 0x0000000000048947 */ /* 0x000fea0003800000 */
[----:B------:R-:W-:Y:S01]  /*20b20*/  BPT.TRAP 0x1 ;  /* 0x000000040000795c */ /* 0x000fe20000300000 */
.L_x_4079:
[----:B------:R-:W2:Y:S02]  /*20b30*/  SYNCS.PHASECHK.TRANS64.TRYWAIT P1, [R5+URZ+0x30860], R0 ;  /* 0x03086000050075a7 */ /* 0x000ea4000802017f */
[----:B--2---:R-:W-:Y:S05]  /*20b40*/  @!P1 BRA `(.L_x_4080) ;  /* 0x0000004800a09947 */ /* 0x004fea0003800000 */
.L_x_4248:
[----:B------:R-:W-:Y:S05]  /*20b50*/  @!P0 BRA `(.L_x_4081) ;  /* 0x0000000000048947 */ /* 0x000fea0003800000 */
[----:B------:R-:W-:Y:S01]  /*20b60*/  BPT.TRAP 0x1 ;  /* 0x000000040000795c */ /* 0x000fe20000300000 */
.L_x_4081:
[----:B---3--:R3:W4:Y:S02]  /*20b70*/  SYNCS.PHASECHK.TRANS64.TRYWAIT P0, [R3+URZ+0x30860], R2 ;  /* 0x03086002030075a7 */ /* 0x008724000800017f */
[----:B----4-:R-:W-:Y:S05]  /*20b80*/  @!P0 NANOSLEEP.SYNCS 0x989680 ;  /* 0x009896800000895d */ /* 0x010fea0003900000 */
[----:B------:R-:W4:Y:S02]  /*20b90*/  @!P0 SYNCS.PHASECHK.TRANS64 P0, [R3+URZ+0x30860], R2 ;  /* 0x03086002030085a7 */ /* 0x000f24000800007f */
[----:B----4-:R-:W-:Y:S05]  /*20ba0*/  @!P0 BRA `(.L_x_4081) ;  /* 0xfffffffc00f08947 */ /* 0x010fea000383ffff */
.L_x_3742:
[----:B------:R-:W-:Y:S05]  /*20bb0*/  BSYNC B9 ;  /* 0x0000000000097941 */ /* 0x000fea0003800000 */
.L_x_3739:
[----:B------:R-:W-:Y:S05]  /*20bc0*/  EXIT ;  /* 0x000000000000794d */ /* 0x000fea0003800000 */
.L_x_3760:
[----:B0-----:R0:W1:Y:S02]  /*20bd0*/  SYNCS.PHASECHK.TRANS64.TRYWAIT P5, [R87+URZ+0x30890], R88 ;  /* 0x03089058570075a7 */ /* 0x00106400080a017f */
[----:B-1----:R-:W-:Y:S05]  /*20be0*/  @!P5 NANOSLEEP.SYNCS 0x989680 ;  /* 0x009896800000d95d */ /* 0x002fea0003900000 */
[----:B------:R-:W1:Y:S02]  /*20bf0*/  @!P5 SYNCS.PHASECHK.TRANS64 P5, [R87+URZ+0x30890], R88 ;  /* 0x030890585700d5a7 */ /* 0x000e6400080a007f */
[----:B-1----:R-:W-:Y:S05]  /*20c00*/  @!P5 BRA `(.L_x_3760) ;  /* 0xfffffffc00f0d947 */ /* 0x002fea000383ffff */
[----:B------:R-:W-:Y:S05]  /*20c10*/  BRA `(.L_x_4082) ;  /* 0xfffffe2800f87947 */ /* 0x000fea000383ffff */
.L_x_3761:
        /* <DEDUP_REMOVED lines=8> */
.L_x_4084:
[----:B------:R-:W-:Y:S05]  /*20ca0*/  BSYNC B1 ;  /* 0x0000000000017941 */ /* 0x000fea0003800000 */
.L_x_4083:
        /* <DEDUP_REMOVED lines=8> */
.L_x_4085:
[----:B------:R-:W-:Y:S01]  /*20d30*/  IMAD.MOV.U32 R11, RZ, RZ, R14 ;  /* 0x000000ffff0b7224 */ /* 0x000fe200078e000e */
[----:B------:R-:W-:Y:S06]  /*20d40*/  BRA `(.L_x_4086) ;  /* 0xfffffe2800c07947 */ /* 0x000fec000383ffff */
.L_x_3786:
[----:B------:R-:W-:Y:S01]  /*20d50*/  BSSY B1, `(.L_x_4087) ;  /* 0x0000008000017945 */ /* 0x000fe20003800000 */
[----:B0---4-:R-:W-:Y:S01]  /*20d60*/  IMAD.MOV.U32 R13, RZ, RZ, R117 ;  /* 0x000000ffff0d7224 */ /* 0x011fe200078e0075 */
[----:B---3--:R-:W-:Y:S01]  /*20d70*/  MOV R11, 0x1c1f ;  /* 0x00001c1f000b7802 */ /* 0x008fe20000000f00 */
[----:B------:R-:W-:Y:S02]  /*20d80*/  IMAD.MOV.U32 R12, RZ, RZ, 0x1 ;  /* 0x00000001ff0c7424 */ /* 0x000fe400078e00ff */
[----:B------:R-:W-:-:S07]  /*20d90*/  IMAD.MOV.U32 R15, RZ, RZ, -0x1 ;  /* 0xffffffffff0f7424 */ /* 0x000fce00078e00ff */
[----:B-12---:R-:W-:Y:S05]  /*20da0*/  WARPSYNC.COLLECTIVE R15, `(.L_x_4088) ;  /* 0x000000000f087348 */ /* 0x006fea0003c00000 */
[----:B------:R0:W3:Y:S02]  /*20db0*/  SHFL.IDX P6, R14, R13, R12, R11 ;  /* 0x0000000c0d0e7389 */ /* 0x0000e400000c000b */
[----:B0123--:R-:W-:Y:S01]  /*20dc0*/  ENDCOLLECTIVE ;  /* 0x000000000000791b */ /* 0x00ffe20003800000 */
.L_x_4088:
[----:B------:R-:W-:Y:S05]  /*20dd0*/  BSYNC B1 ;  /* 0x0000000000017941 */ /* 0x000fea0003800000 */
.L_x_4087:
        /* <DEDUP_REMOVED lines=8> */
.L_x_4089:
[----:B------:R-:W-:Y:S01]  /*20e60*/  IMAD.MOV.U32 R120, RZ, RZ, R14 ;  /* 0x000000ffff787224 */ /* 0x000fe200078e000e */
[----:B------:R-:W-:Y:S06]  /*20e70*/  BRA `(.L_x_4090) ;  /* 0xfffffe3c00ec7947 */ /* 0x000fec000383ffff */
.L_x_3816:
[----:B-1----:R1:W2:Y:S02]  /*20e80*/  SYNCS.PHASECHK.TRANS64.TRYWAIT P5, [R87+URZ+0x30890], R88 ;  /* 0x03089058570075a7 */ /* 0x0022a400080a017f */
[----:B--2---:R-:W-:Y:S05]  /*20e90*/  @!P5 NANOSLEEP.SYNCS 0x989680 ;  /* 0x009896800000d95d */ /* 0x004fea0003900000 */
[----:B------:R-:W2:Y:S02]  /*20ea0*/  @!P5 SYNCS.PHASECHK.TRANS64 P5, [R87+URZ+0x30890], R88 ;  /* 0x030890585700d5a7 */ /* 0x000ea400080a007f */
[----:B--2---:R-:W-:Y:S05]  /*20eb0*/  @!P5 BRA `(.L_x_3816) ;  /* 0xfffffffc00f0d947 */ /* 0x004fea000383ffff */
[----:B------:R-:W-:Y:S05]  /*20ec0*/  BRA `(.L_x_4091) ;  /* 0xfffffe60002c7947 */ /* 0x000fea000383ffff */
.L_x_3817:
        /* <DEDUP_REMOVED lines=8> */
.L_x_4093:
[----:B------:R-:W-:Y:S05]  /*20f50*/  BSYNC B1 ;  /* 0x0000000000017941 */ /* 0x000fea0003800000 */
.L_x_4092:
        /* <DEDUP_REMOVED lines=8> */
.L_x_4094:
[----:B------:R-:W-:Y:S01]  /*20fe0*/  IMAD.MOV.U32 R11, RZ, RZ, R14 ;  /* 0x000000ffff0b7224 */ /* 0x000fe200078e000e */
[----:B------:R-:W-:Y:S06]  /*20ff0*/  BRA `(.L_x_4095) ;  /* 0xfffffe5c00f87947 */ /* 0x000fec000383ffff */
.L_x_3830:
[----:B------:R-:W-:Y:S01]  /*21000*/  BSSY B1, `(.L_x_4096) ;  /* 0x0000008000017945 */ /* 0x000fe20003800000 */
[----:B--234-:R-:W-:Y:S02]  /*21010*/  IMAD.MOV.U32 R13, RZ, RZ, R117 ;  /* 0x000000ffff0d7224 */ /* 0x01cfe400078e0075 */
[----:B------:R-:W-:Y:S02]  /*21020*/  IMAD.MOV.U32 R12, RZ, RZ, 0x1 ;  /* 0x00000001ff0c7424 */ /* 0x000fe400078e00ff */
[----:B------:R-:W-:Y:S02]  /*21030*/  IMAD.MOV.U32 R11, RZ, RZ, 0x1c1f ;  /* 0x00001c1fff0b7424 */ /* 0x000fe400078e00ff */
[----:B------:R-:W-:-:S07]  /*21040*/  IMAD.MOV.U32 R15, RZ, RZ, -0x1 ;  /* 0xffffffffff0f7424 */ /* 0x000fce00078e00ff */
[----:B01----:R-:W-:Y:S05]  /*21050*/  WARPSYNC.COLLECTIVE R15, `(.L_x_4097) ;  /* 0x000000000f087348 */ /* 0x003fea0003c00000 */
[----:B------:R2:W3:Y:S02]  /*21060*/  SHFL.IDX P6, R14, R13, R12, R11 ;  /* 0x0000000c0d0e7389 */ /* 0x0004e400000c000b */
[----:B0123--:R-:W-:Y:S01]  /*21070*/  ENDCOLLECTIVE ;  /* 0x000000000000791b */ /* 0x00ffe20003800000 */
.L_x_4097:
[----:B------:R-:W-:Y:S05]  /*21080*/  BSYNC B1 ;  /* 0x0000000000017941 */ /* 0x000fea0003800000 */
.L_x_4096:
        /* <DEDUP_REMOVED lines=8> */
.L_x_4098:
[----:B------:R-:W-:Y:S01]  /*21110*/  IMAD.MOV.U32 R36, RZ, RZ, R14 ;  /* 0x000000ffff247224 */ /* 0x000fe200078e000e */
[----:B------:R-:W-:Y:S06]  /*21120*/  BRA `(.L_x_4099) ;  /* 0xfffffe7400a87947 */ /* 0x000fec000383ffff */
.L_x_3843:
[----:B0-----:R0:W1:Y:S02]  /*21130*/  SYNCS.PHASECHK.TRANS64.TRYWAIT P3, [R87+URZ+0x30890], R88 ;  /* 0x03089058570075a7 */ /* 0x001064000806017f */
[----:B-1----:R-:W-:Y:S05]  /*21140*/  @!P3 NANOSLEEP.SYNCS 0x989680 ;  /* 0x009896800000b95d */ /* 0x002fea0003900000 */
[----:B------:R-:W1:Y:S02]  /*21150*/  @!P3 SYNCS.PHASECHK.TRANS64 P3, [R87+URZ+0x30890], R88 ;  /* 0x030890585700b5a7 */ /* 0x000e64000806007f */
[----:B-1----:R-:W-:Y:S05]  /*21160*/  @!P3 BRA `(.L_x_3843) ;  /* 0xfffffffc00f0b947 */ /* 0x002fea000383ffff */
[----:B------:R-:W-:Y:S05]  /*21170*/  BRA `(.L_x_4100) ;  /* 0xfffffe8c00a87947 */ /* 0x000fea000383ffff */
.L_x_3844:
        /* <DEDUP_REMOVED lines=8> */
.L_x_4102:
[----:B------:R-:W-:Y:S05]  /*21200*/  BSYNC B1 ;  /* 0x0000000000017941 */ /* 0x000fea0003800000 */
.L_x_4101:
[----:B------:R-:W-:Y:S01]  /*21210*/  MOV R13, R40 ;  /* 0x00000028000d7202 */ /* 0x000fe20000000f00 */
[----:B------:R-:W-:Y:S02]  /*21220*/  IMAD.MOV.U32 R12, RZ, RZ, RZ ;  /* 0x000000ffff0c7224 */ /* 0x000fe400078e00ff */
[----:B------:R-:W-:Y:S02]  /*21230*/  IMAD.MOV.U32 R11, RZ, RZ, 0x1c1f ;  /* 0x00001c1fff0b7424 */ /* 0x000fe400078e00ff */
[----:B------:R-:W-:Y:S02]  /*21240*/  IMAD.MOV.U32 R15, RZ, RZ, -0x1 ;  /* 0xffffffffff0f7424 */ /* 0x000fe400078e00ff */
[----:B------:R-:W-:-:S07]  /*21250*/  IMAD.MOV.U32 R39, RZ, RZ, R14 ;  /* 0x000000ffff277224 */ /* 0x000fce00078e000e */
[----:B------:R-:W-:Y:S05]  /*21260*/  WARPSYNC.COLLECTIVE R15, `(.L_x_4103) ;  /* 0x000000000f087348 */ /* 0x000fea0003c00000 */
[----:B------:R0:W1:Y:S02]  /*21270*/  SHFL.IDX P6, R14, R13, R12, R11 ;  /* 0x0000000c0d0e7389 */ /* 0x00006400000c000b */
[----:B01----:R-:W-:Y:S01]  /*21280*/  ENDCOLLECTIVE ;  /* 0x000000000000791b */ /* 0x003fe20003800000 */
.L_x_4103:
[----:B------:R-:W-:Y:S01]  /*21290*/  IMAD.MOV.U32 R38, RZ, RZ, R14 ;  /* 0x000000ffff267224 */ /* 0x000fe200078e000e */
[----:B------:R-:W-:Y:S06]  /*212a0*/  BRA `(.L_x_4104) ;  /* 0xfffffe8c00cc7947 */ /* 0x000fec000383ffff */
.L_x_3847:
        /* <DEDUP_REMOVED lines=8> */
.L_x_4106:
[----:B------:R-:W-:Y:S05]  /*21330*/  BSYNC B1 ;  /* 0x0000000000017941 */ /* 0x000fea0003800000 */
.L_x_4105:
[----:B------:R-:W-:Y:S01]  /*21340*/  IMAD.MOV.U32 R13, RZ, RZ, R40 ;  /* 0x000000ffff0d7224 */ /* 0x000fe200078e0028 */
[----:B------:R-:W-:Y:S01]  /*21350*/  MOV R12, 0x1 ;  /* 0x00000001000c7802 */ /* 0x000fe20000000f00 */
[----:B------:R-:W-:Y:S02]  /*21360*/  IMAD.MOV.U32 R11, RZ, RZ, 0x1c1f ;  /* 0x00001c1fff0b7424 */ /* 0x000fe400078e00ff */
[----:B------:R-:W-:Y:S02]  /*21370*/  IMAD.MOV.U32 R15, RZ, RZ, -0x1 ;  /* 0xffffffffff0f7424 */ /* 0x000fe400078e00ff */
[----:B------:R-:W-:-:S07]  /*21380*/  IMAD.MOV.U32 R39, RZ, RZ, R14 ;  /* 0x000000ffff277224 */ /* 0x000fce00078e000e */
[----:B------:R-:W-:Y:S05]  /*21390*/  WARPSYNC.COLLECTIVE R15, `(.L_x_4107) ;  /* 0x000000000f087348 */ /* 0x000fea0003c00000 */
[----:B------:R0:W1:Y:S02]  /*213a0*/  SHFL.IDX P6, R14, R13, R12, R11 ;  /* 0x0000000c0d0e7389 */ /* 0x00006400000c000b */
[----:B01----:R-:W-:Y:S01]  /*213b0*/  ENDCOLLECTIVE ;  /* 0x000000000000791b */ /* 0x003fe20003800000 */
.L_x_4107:
[----:B------:R-:W-:Y:S01]  /*213c0*/  IMAD.MOV.U32 R38, RZ, RZ, R14 ;  /* 0x000000ffff267224 */ /* 0x000fe200078e000e */
[----:B------:R-:W-:Y:S06]  /*213d0*/  BRA `(.L_x_4108) ;  /* 0xfffffe9000287947 */ /* 0x000fec000383ffff */
.L_x_3851:
[----:B---3--:R3:W0:Y:S02]  /*213e0*/  SYNCS.PHASECHK.TRANS64.TRYWAIT P2, [R87+URZ+0x308b0], R88 ;  /* 0x0308b058570075a7 */ /* 0x008624000804017f */
[----:B0-----:R-:W-:Y:S05]  /*213f0*/  @!P2 NANOSLEEP.SYNCS 0x989680 ;  /* 0x009896800000a95d */ /* 0x001fea0003900000 */
[----:B------:R-:W0:Y:S02]  /*21400*/  @!P2 SYNCS.PHASECHK.TRANS64 P2, [R87+URZ+0x308b0], R88 ;  /* 0x0308b0585700a5a7 */ /* 0x000e24000804007f */
[----:B0-----:R-:W-:Y:S05]  /*21410*/  @!P2 BRA `(.L_x_3851) ;  /* 0xfffffffc00f0a947 */ /* 0x001fea000383ffff */
[----:B------:R-:W-:Y:S05]  /*21420*/  BRA `(.L_x_4109) ;  /* 0xfffffe9400047947 */ /* 0x000fea000383ffff */
.L_x_3869:
        /* <DEDUP_REMOVED lines=8> */
.L_x_4111:
[----:B------:R-:W-:Y:S05]  /*214b0*/  BSYNC B1 ;  /* 0x0000000000017941 */ /* 0x000fea0003800000 */
.L_x_4110:
[----:B------:R-:W-:Y:S01]  /*214c0*/  IMAD.MOV.U32 R13, RZ, RZ, R24 ;  /* 0x000000ffff0d7224 */ /* 0x000fe200078e0018 */
[----:B------:R-:W-:Y:S01]  /*214d0*/  MOV R11, 0x1c1f ;  /* 0x00001c1f000b7802 */ /* 0x000fe20000000f00 */
[----:B------:R-:W-:Y:S02]  /*214e0*/  IMAD.MOV.U32 R12, RZ, RZ, RZ ;  /* 0x000000ffff0c7224 */ /* 0x000fe400078e00ff */
[----:B------:R-:W-:Y:S02]  /*214f0*/  IMAD.MOV.U32 R15, RZ, RZ, -0x1 ;  /* 0xffffffffff0f7424 */ /* 0x000fe400078e00ff */
[----:B------:R-:W-:-:S07]  /*21500*/  IMAD.MOV.U32 R3, RZ, RZ, R14 ;  /* 0x000000ffff037224 */ /* 0x000fce00078e000e */
[----:B------:R-:W-:Y:S05]  /*21510*/  WARPSYNC.COLLECTIVE R15, `(.L_x_4112) ;  /* 0x000000000f087348 */ /* 0x000fea0003c00000 */
[----:B------:R0:W1:Y:S02]  /*21520*/  SHFL.IDX P6, R14, R13, R12, R11 ;  /* 0x0000000c0d0e7389 */ /* 0x00006400000c000b */
[----:B01----:R-:W-:Y:S01]  /*21530*/  ENDCOLLECTIVE ;  /* 0x000000000000791b */ /* 0x003fe20003800000 */
.L_x_4112:
[----:B------:R-:W-:Y:S02]  /*21540*/  IMAD.MOV.U32 R13, RZ, RZ, R27 ;  /* 0x000000ffff0d7224 */ /* 0x000fe400078e001b */
[----:B------:R-:W-:-:S07]  /*21550*/  IMAD.MOV.U32 R0, RZ, RZ, R14 ;  /* 0x000000ffff007224 */ /* 0x000fce00078e000e */
[----:B------:R-:W-:Y:S05]  /*21560*/  WARPSYNC.COLLECTIVE R15, `(.L_x_4113) ;  /* 0x000000000f087348 */ /* 0x000fea0003c00000 */
[----:B------:R0:W1:Y:S02]  /*21570*/  SHFL.IDX P6, R14, R13, R12, R11 ;  /* 0x0000000c0d0e7389 */ /* 0x00006400000c000b */
[----:B01----:R-:W-:Y:S01]  /*21580*/  ENDCOLLECTIVE ;  /* 0x000000000000791b */ /* 0x003fe20003800000 */
.L_x_4113:
[----:B------:R-:W-:Y:S02]  /*21590*/  IMAD.MOV.U32 R13, RZ, RZ, R26 ;  /* 0x000000ffff0d7224 */ /* 0x000fe400078e001a */
[----:B------:R-:W-:-:S07]  /*215a0*/  IMAD.MOV.U32 R5, RZ, RZ, R14 ;  /* 0x000000ffff057224 */ /* 0x000fce00078e000e */
[----:B------:R-:W-:Y:S05]  /*215b0*/  WARPSYNC.COLLECTIVE R15, `(.L_x_4114) ;  /* 0x000000000f087348 */ /* 0x000fea0003c00000 */
[----:B------:R0:W1:Y:S02]  /*215c0*/  SHFL.IDX P6, R14, R13, R12, R11 ;  /* 0x0000000c0d0e7389 */ /* 0x00006400000c000b */
[----:B01----:R-:W-:Y:S01]  /*215d0*/  ENDCOLLECTIVE ;  /* 0x000000000000791b */ /* 0x003fe20003800000 */
.L_x_4114:
[----:B------:R-:W-:Y:S05]  /*215e0*/  BRA `(.L_x_4115) ;  /* 0xfffffea000dc7947 */ /* 0x000fea000383ffff */
.L_x_3873:
[----:B0-----:R0:W1:Y:S02]  /*215f0*/  SYNCS.PHASECHK.TRANS64.TRYWAIT P0, [R2+URZ+0x30800], R5 ;  /* 0x03080005020075a7 */ /* 0x001064000800017f */
[----:B-1----:R-:W-:Y:S05]  /*21600*/  @!P0 NANOSLEEP.SYNCS 0x989680 ;  /* 0x009896800000895d */ /* 0x002fea0003900000 */
[----:B------:R-:W1:Y:S02]  /*21610*/  @!P0 SYNCS.PHASECHK.TRANS64 P0, [R2+URZ+0x30800], R5 ;  /* 0x03080005020085a7 */ /* 0x000e64000800007f */
[----:B-1----:R-:W-:Y:S05]  /*21620*/  @!P0 BRA `(.L_x_3873) ;  /* 0xfffffffc00f08947 */ /* 0x002fea000383ffff */
[----:B------:R-:W-:Y:S05]  /*21630*/  BRA `(.L_x_4116) ;  /* 0xfffffeac00747947 */ /* 0x000fea000383ffff */
.L_x_3897:
        /* <DEDUP_REMOVED lines=8> */
.L_x_4118:
[----:B------:R-:W-:Y:S05]  /*216c0*/  BSYNC B1 ;  /* 0x0000000000017941 */ /* 0x000fea0003800000 */
.L_x_4117:
        /* <DEDUP_REMOVED lines=8> */
.L_x_4119:
[----:B------:R-:W-:Y:S02]  /*21750*/  IMAD.MOV.U32 R13, RZ, RZ, R27 ;  /* 0x000000ffff0d7224 */ /* 0x000fe400078e001b */
[----:B------:R-:W-:-:S07]  /*21760*/  IMAD.MOV.U32 R0, RZ, RZ, R14 ;  /* 0x000000ffff007224 */ /* 0x000fce00078e000e */
[----:B------:R-:W-:Y:S05]  /*21770*/  WARPSYNC.COLLECTIVE R15, `(.L_x_4120) ;  /* 0x000000000f087348 */ /* 0x000fea0003c00000 */
[----:B------:R0:W1:Y:S02]  /*21780*/  SHFL.IDX P6, R14, R13, R12, R11 ;  /* 0x0000000c0d0e7389 */ /* 0x00006400000c000b */
[----:B01----:R-:W-:Y:S01]  /*21790*/  ENDCOLLECTIVE ;  /* 0x000000000000791b */ /* 0x003fe20003800000 */
.L_x_4120:
[----:B------:R-:W-:Y:S02]  /*217a0*/  IMAD.MOV.U32 R13, RZ, RZ, R26 ;  /* 0x000000ffff0d7224 */ /* 0x000fe400078e001a */
[----:B------:R-:W-:-:S07]  /*217b0*/  IMAD.MOV.U32 R21, RZ, RZ, R14 ;  /* 0x000000ffff157224 */ /* 0x000fce00078e000e */
[----:B------:R-:W-:Y:S05]  /*217c0*/  WARPSYNC.COLLECTIVE R15, `(.L_x_4121) ;  /* 0x000000000f087348 */ /* 0x000fea0003c00000 */
[----:B------:R0:W1:Y:S02]  /*217d0*/  SHFL.IDX P6, R14, R13, R12, R11 ;  /* 0x0000000c0d0e7389 */ /* 0x00006400000c000b */
[----:B01----:R-:W-:Y:S01]  /*217e0*/  ENDCOLLECTIVE ;  /* 0x000000000000791b */ /* 0x003fe20003800000 */
.L_x_4121:
[----:B------:R-:W-:Y:S01]  /*217f0*/  IMAD.MOV.U32 R20, RZ, RZ, R14 ;  /* 0x000000ffff147224 */ /* 0x000fe200078e000e */
[----:B------:R-:W-:Y:S06]  /*21800*/  BRA `(.L_x_4122) ;  /* 0xfffffecc00207947 */ /* 0x000fec000383ffff */
.L_x_3901:
[----:B0-----:R0:W1:Y:S02]  /*21810*/  SYNCS.PHASECHK.TRANS64.TRYWAIT P0, [R2+URZ+0x30800], R5 ;  /* 0x03080005020075a7 */ /* 0x001064000800017f */
[----:B-1----:R-:W-:Y:S05]  /*21820*/  @!P0 NANOSLEEP.SYNCS 0x989680 ;  /* 0x009896800000895d */ /* 0x002fea0003900000 */
[----:B------:R-:W1:Y:S02]  /*21830*/  @!P0 SYNCS.PHASECHK.TRANS64 P0, [R2+URZ+0x30800], R5 ;  /* 0x03080005020085a7 */ /* 0x000e64000800007f */
[----:B-1----:R-:W-:Y:S05]  /*21840*/  @!P0 BRA `(.L_x_3901) ;  /* 0xfffffffc00f08947 */ /* 0x002fea000383ffff */
[----:B------:R-:W-:Y:S05]  /*21850*/  BRA `(.L_x_4123) ;  /* 0xfffffed400207947 */ /* 0x000fea000383ffff */
.L_x_3915:
[----:B-1----:R1:W0:Y:S02]  /*21860*/  SYNCS.PHASECHK.TRANS64.TRYWAIT P1, [R3+URZ+0x30830], R0 ;  /* 0x03083000030075a7 */ /* 0x002224000802017f */
[----:B0-----:R-:W-:Y:S05]  /*21870*/  @!P1 NANOSLEEP.SYNCS 0x989680 ;  /* 0x009896800000995d */ /* 0x001fea0003900000 */
[----:B------:R-:W0:Y:S02]  /*21880*/  @!P1 SYNCS.PHASECHK.TRANS64 P1, [R3+URZ+0x30830], R0 ;  /* 0x03083000030095a7 */ /* 0x000e24000802007f */
[----:B0-----:R-:W-:Y:S05]  /*21890*/  @!P1 BRA `(.L_x_3915) ;  /* 0xfffffffc00f09947 */ /* 0x001fea000383ffff */
[----:B------:R-:W-:Y:S05]  /*218a0*/  BRA `(.L_x_3914) ;  /* 0xfffffef800507947 */ /* 0x000fea000383ffff */
.L_x_3923:
[----:B-1----:R1:W2:Y:S02]  /*218b0*/  SYNCS.PHASECHK.TRANS64.TRYWAIT P1, [R11+URZ+0x30830], R0 ;  /* 0x030830000b0075a7 */ /* 0x0022a4000802017f */
[----:B--2---:R-:W-:Y:S05]  /*218c0*/  @!P1 NANOSLEEP.SYNCS 0x989680 ;  /* 0x009896800000995d */ /* 0x004fea0003900000 */
[----:B------:R-:W2:Y:S02]  /*218d0*/  @!P1 SYNCS.PHASECHK.TRANS64 P1, [R11+URZ+0x30830], R0 ;  /* 0x030830000b0095a7 */ /* 0x000ea4000802007f */
[----:B--2---:R-:W-:Y:S05]  /*218e0*/  @!P1 BRA `(.L_x_3923) ;  /* 0xfffffffc00f09947 */ /* 0x004fea000383ffff */
[----:B------:R-:W-:Y:S05]  /*218f0*/  BRA `(.L_x_3922) ;  /* 0xffffff2400907947 */ /* 0x000fea000383ffff */
.L_x_3928:
[----:B-1----:R1:W2:Y:S02]  /*21900*/  SYNCS.PHASECHK.TRANS64.TRYWAIT P1, [R13+URZ+0x30850], R0 ;  /* 0x030850000d0075a7 */ /* 0x0022a4000802017f */
[----:B--2---:R-:W-:Y:S05]  /*21910*/  @!P1 NANOSLEEP.SYNCS 0x989680 ;  /* 0x009896800000995d */ /* 0x004fea0003900000 */
[----:B------:R-:W2:Y:S02]  /*21920*/  @!P1 SYNCS.PHASECHK.TRANS64 P1, [R13+URZ+0x30850], R0 ;  /* 0x030850000d0095a7 */ /* 0x000ea4000802007f */
[----:B--2---:R-:W-:Y:S05]  /*21930*/  @!P1 BRA `(.L_x_3928) ;  /* 0xfffffffc00f09947 */ /* 0x004fea000383ffff */
[----:B------:R-:W-:Y:S05]  /*21940*/  BRA `(.L_x_3927) ;  /* 0xffffff3400447947 */ /* 0x000fea000383ffff */
.L_x_3936:
[----:B-1----:R1:W2:Y:S02]  /*21950*/  SYNCS.PHASECHK.TRANS64.TRYWAIT P1, [R8+URZ+0x30850], R3 ;  /* 0x03085003080075a7 */ /* 0x0022a4000802017f */
[----:B--2---:R-:W-:Y:S05]  /*21960*/  @!P1 NANOSLEEP.SYNCS 0x989680 ;  /* 0x009896800000995d */ /* 0x004fea0003900000 */
[----:B------:R-:W2:Y:S02]  /*21970*/  @!P1 SYNCS.PHASECHK.TRANS64 P1, [R8+URZ+0x30850], R3 ;  /* 0x03085003080095a7 */ /* 0x000ea4000802007f */
[----:B--2---:R-:W-:Y:S05]  /*21980*/  @!P1 BRA `(.L_x_3936) ;  /* 0xfffffffc00f09947 */ /* 0x004fea000383ffff */
[----:B------:R-:W-:Y:S05]  /*21990*/  BRA `(.L_x_3935) ;  /* 0xffffff54001c7947 */ /* 0x000fea000383ffff */
.L_x_3973:
        /* <DEDUP_REMOVED lines=8> */
[----:B------:R-:W-:Y:S05]  /*21a20*/  WARPSYNC.COLLECTIVE R15, `(.L_x_4125) ;  /* 0x000000000f087348 */ /* 0x000fea0003c00000 */
[----:B------:R0:W1:Y:S02]  /*21a30*/  SHFL.IDX P6, R14, R13, R12, R11 ;  /* 0x0000000c0d0e7389 */ /* 0x00006400000c000b */
[----:B01----:R-:W-:Y:S01]  /*21a40*/  ENDCOLLECTIVE ;  /* 0x000000000000791b */ /* 0x003fe20003800000 */
.L_x_4125:
[----:B------:R-:W-:Y:S05]  /*21a50*/  BSYNC B1 ;  /* 0x0000000000017941 */ /* 0x000fea0003800000 */
.L_x_4124:
[----:B------:R-:W-:Y:S05]  /*21a60*/  BRA `(.L_x_4126) ;  /* 0xffffff9800107947 */ /* 0x000fea000383ffff */
.L_x_3975:
[----:B------:R-:W-:Y:S01]  /*21a70*/  BSSY B1, `(.L_x_4127) ;  /* 0x0000006000017945 */ /* 0x000fe20003800000 */
[----:B------:R-:W-:-:S07]  /*21a80*/  IMAD.MOV.U32 R15, RZ, RZ, -0x1 ;  /* 0xffffffffff0f7424 */ /* 0x000fce00078e00ff */
[----:B0-----:R-:W-:Y:S05]  /*21a90*/  WARPSYNC.COLLECTIVE R15, `(.L_x_4128) ;  /* 0x000000000f0c7348 */ /* 0x001fea0003c00000 */
[----:B------:R-:W-:Y:S02]  /*21aa0*/  ELECT P6, UR62, PT ;  /* 0x00000000003e782f */ /* 0x000fe400038c0000 */
[----:B------:R-:W-:Y:S01]  /*21ab0*/  MOV R14, UR62 ;  /* 0x0000003e000e7c02 */ /* 0x000fe20008000f00 */
[----:B0-----:R-:W-:Y:S10]  /*21ac0*/  ENDCOLLECTIVE ;  /* 0x000000000000791b */ /* 0x001ff40003800000 */
.L_x_4128:
[----:B------:R-:W-:Y:S05]  /*21ad0*/  BSYNC B1 ;  /* 0x0000000000017941 */ /* 0x000fea0003800000 */
.L_x_4127:
[----:B------:R-:W-:Y:S05]  /*21ae0*/  BRA `(.L_x_3974) ;  /* 0xffffff9800087947 */ /* 0x000fea000383ffff */
.L_x_3977:
[----:B0-----:R0:W1:Y:S02]  /*21af0*/  SYNCS.PHASECHK.TRANS64.TRYWAIT P0, [R22+URZ+0x30820], R5 ;  /* 0x03082005160075a7 */ /* 0x001064000800017f */
[----:B-1----:R-:W-:Y:S05]  /*21b00*/  @!P0 NANOSLEEP.SYNCS 0x989680 ;  /* 0x009896800000895d */ /* 0x002fea0003900000 */
[----:B------:R-:W1:Y:S02]  /*21b10*/  @!P0 SYNCS.PHASECHK.TRANS64 P0, [R22+URZ+0x30820], R5 ;  /* 0x03082005160085a7 */ /* 0x000e64000800007f */
[----:B-1----:R-:W-:Y:S05]  /*21b20*/  @!P0 BRA `(.L_x_3977) ;  /* 0xfffffffc00f08947 */ /* 0x002fea000383ffff */
[----:B------:R-:W-:Y:S05]  /*21b30*/  BRA `(.L_x_4129) ;  /* 0xffffff9800187947 */ /* 0x000fea000383ffff */
.L_x_3981:
[----:B-1----:R1:W2:Y:S02]  /*21b40*/  SYNCS.PHASECHK.TRANS64.TRYWAIT P0, [R9+URZ+0x308a0], R8 ;  /* 0x0308a008090075a7 */ /* 0x0022a4000800017f */
[----:B--2---:R-:W-:Y:S05]  /*21b50*/  @!P0 NANOSLEEP.SYNCS 0x989680 ;  /* 0x009896800000895d */ /* 0x004fea0003900000 */
[----:B------:R-:W2:Y:S02]  /*21b60*/  @!P0 SYNCS.PHASECHK.TRANS64 P0, [R9+URZ+0x308a0], R8 ;  /* 0x0308a008090085a7 */ /* 0x000ea4000800007f */
[----:B--2---:R-:W-:Y:S05]  /*21b70*/  @!P0 BRA `(.L_x_3981) ;  /* 0xfffffffc00f08947 */ /* 0x004fea000383ffff */
[----:B------:R-:W-:Y:S05]  /*21b80*/  BRA `(.L_x_4130) ;  /* 0xffffff9800307947 */ /* 0x000fea000383ffff */
.L_x_3988:
[----:B0-----:R0:W2:Y:S02]  /*21b90*/  SYNCS.PHASECHK.TRANS64.TRYWAIT P0, [R9+URZ+0x308c0], R8 ;  /* 0x0308c008090075a7 */ /* 0x0010a4000800017f */
[----:B--2---:R-:W-:Y:S05]  /*21ba0*/  @!P0 NANOSLEEP.SYNCS 0x989680 ;  /* 0x009896800000895d */ /* 0x004fea0003900000 */
[----:B------:R-:W2:Y:S02]  /*21bb0*/  @!P0 SYNCS.PHASECHK.TRANS64 P0, [R9+URZ+0x308c0], R8 ;  /* 0x0308c008090085a7 */ /* 0x000ea4000800007f */
[----:B--2---:R-:W-:Y:S05]  /*21bc0*/  @!P0 BRA `(.L_x_3988) ;  /* 0xfffffffc00f08947 */ /* 0x004fea000383ffff */
[----:B------:R-:W-:Y:S05]  /*21bd0*/  BRA `(.L_x_4131) ;  /* 0xffffff9c002c7947 */ /* 0x000fea000383ffff */
.L_x_3997:
[----:B-1----:R1:W2:Y:S02]  /*21be0*/  SYNCS.PHASECHK.TRANS64.TRYWAIT P1, [R8+URZ+0x308a0], R7 ;  /* 0x0308a007080075a7 */ /* 0x0022a4000802017f */
[----:B--2---:R-:W-:Y:S05]  /*21bf0*/  @!P1 NANOSLEEP.SYNCS 0x989680 ;  /* 0x009896800000995d */ /* 0x004fea0003900000 */
[----:B------:R-:W2:Y:S02]  /*21c00*/  @!P1 SYNCS.PHASECHK.TRANS64 P1, [R8+URZ+0x308a0], R7 ;  /* 0x0308a007080095a7 */ /* 0x000ea4000802007f */
[----:B--2---:R-:W-:Y:S05]  /*21c10*/  @!P1 BRA `(.L_x_3997) ;  /* 0xfffffffc00f09947 */ /* 0x004fea000383ffff */
[----:B------:R-:W-:Y:S05]  /*21c20*/  BRA `(.L_x_4132) ;  /* 0xffffffa000607947 */ /* 0x000fea000383ffff */
.L_x_4004:
[----:B0-----:R0:W2:Y:S02]  /*21c30*/  SYNCS.PHASECHK.TRANS64.TRYWAIT P1, [R8+URZ+0x308c0], R7 ;  /* 0x0308c007080075a7 */ /* 0x0010a4000802017f */
[----:B--2---:R-:W-:Y:S05]  /*21c40*/  @!P1 NANOSLEEP.SYNCS 0x989680 ;  /* 0x009896800000995d */ /* 0x004fea0003900000 */
[----:B------:R-:W2:Y:S02]  /*21c50*/  @!P1 SYNCS.PHASECHK.TRANS64 P1, [R8+URZ+0x308c0], R7 ;  /* 0x0308c007080095a7 */ /* 0x000ea4000802007f */
[----:B--2---:R-:W-:Y:S05]  /*21c60*/  @!P1 BRA `(.L_x_4004) ;  /* 0xfffffffc00f09947 */ /* 0x004fea000383ffff */
[----:B------:R-:W-:Y:S05]  /*21c70*/  BRA `(.L_x_4133) ;  /* 0xffffffa400587947 */ /* 0x000fea000383ffff */
.L_x_4019:
        /* <DEDUP_REMOVED lines=11> */
.L_x_4135:
[----:B------:R-:W-:Y:S05]  /*21d30*/  BSYNC B0 ;  /* 0x0000000000007941 */ /* 0x000fea0003800000 */
.L_x_4134:
[----:B------:R-:W-:Y:S05]  /*21d40*/  BRA `(.L_x_4136) ;  /* 0xffffffb0007c7947 */ /* 0x000fea000383ffff */
.L_x_4022:
[----:B0-----:R0:W1:Y:S02]  /*21d50*/  SYNCS.PHASECHK.TRANS64.TRYWAIT P0, [R7+URZ+0x30840], R2 ;  /* 0x03084002070075a7 */ /* 0x001064000800017f */
[----:B-1----:R-:W-:Y:S05]  /*21d60*/  @!P0 NANOSLEEP.SYNCS 0x989680 ;  /* 0x009896800000895d */ /* 0x002fea0003900000 */
[----:B------:R-:W1:Y:S02]  /*21d70*/  @!P0 SYNCS.PHASECHK.TRANS64 P0, [R7+URZ+0x30840], R2 ;  /* 0x03084002070085a7 */ /* 0x000e64000800007f */
[----:B-1----:R-:W-:Y:S05]  /*21d80*/  @!P0 BRA `(.L_x_4022) ;  /* 0xfffffffc00f08947 */ /* 0x002fea000383ffff */
[----:B------:R-:W-:Y:S05]  /*21d90*/  BRA `(.L_x_4137) ;  /* 0xffffffb000d87947 */ /* 0x000fea000383ffff */
.L_x_4023:
        /* <DEDUP_REMOVED lines=8> */
.L_x_4139:
[----:B------:R-:W-:Y:S05]  /*21e20*/  BSYNC B0 ;  /* 0x0000000000007941 */ /* 0x000fea0003800000 */
.L_x_4138:
[----:B------:R-:W-:Y:S01]  /*21e30*/  IMAD.MOV.U32 R13, RZ, RZ, R4 ;  /* 0x000000ffff0d7224 */ /* 0x000fe200078e0004 */
[----:B------:R-:W-:Y:S01]  /*21e40*/  MOV R2, R14 ;  /* 0x0000000e00027202 */ /* 0x000fe20000000f00 */
[----:B------:R-:W-:Y:S02]  /*21e50*/  IMAD.MOV.U32 R12, RZ, RZ, RZ ;  /* 0x000000ffff0c7224 */ /* 0x000fe400078e00ff */
[----:B------:R-:W-:Y:S02]  /*21e60*/  IMAD.MOV.U32 R11, RZ, RZ, 0x181f ;  /* 0x0000181fff0b7424 */ /* 0x000fe400078e00ff */
[----:B------:R-:W-:Y:S02]  /*21e70*/  IMAD.MOV.U32 R15, RZ, RZ, -0x1 ;  /* 0xffffffffff0f7424 */ /* 0x000fe400078e00ff */
[----:B------:R-:W-:-:S07]  /*21e80*/  @P0 IMAD R8, R5, 0x2, R22 ;  /* 0x0000000205080824 */ /* 0x000fce00078e0216 */
[----:B------:R-:W-:Y:S05]  /*21e90*/  WARPSYNC.COLLECTIVE R15, `(.L_x_4140) ;  /* 0x000000000f087348 */ /* 0x000fea0003c00000 */
[----:B------:R0:W1:Y:S02]  /*21ea0*/  SHFL.IDX P6, R14, R13, R12, R11 ;  /* 0x0000000c0d0e7389 */ /* 0x00006400000c000b */
[----:B01----:R-:W-:Y:S01]  /*21eb0*/  ENDCOLLECTIVE ;  /* 0x000000000000791b */ /* 0x003fe20003800000 */
.L_x_4140:
[----:B------:R-:W-:Y:S02]  /*21ec0*/  IMAD.MOV.U32 R13, RZ, RZ, R0 ;  /* 0x000000ffff0d7224 */ /* 0x000fe400078e0000 */
[----:B------:R-:W-:Y:S02]  /*21ed0*/  IMAD.MOV.U32 R12, RZ, RZ, 0x1 ;  /* 0x00000001ff0c7424 */ /* 0x000fe400078e00ff */
[----:B------:R-:W-:-:S07]  /*21ee0*/  IMAD.MOV.U32 R3, RZ, RZ, R14 ;  /* 0x000000ffff037224 */ /* 0x000fce00078e000e */
[----:B------:R-:W-:Y:S05]  /*21ef0*/  WARPSYNC.COLLECTIVE R15, `(.L_x_4141) ;  /* 0x000000000f087348 */ /* 0x000fea0003c00000 */
[----:B------:R0:W1:Y:S02]  /*21f00*/  SHFL.IDX P6, R14, R13, R12, R11 ;  /* 0x0000000c0d0e7389 */ /* 0x00006400000c000b */
[----:B01----:R-:W-:Y:S01]  /*21f10*/  ENDCOLLECTIVE ;  /* 0x000000000000791b */ /* 0x003fe20003800000 */
.L_x_4141:
[----:B------:R-:W-:-:S05]  /*21f20*/  @P0 LEA R3, P1, R33, R3, 0x1 ;  /* 0x0000000321030211 */ /* 0x000fca00078208ff */
[----:B------:R-:W-:Y:S01]  /*21f30*/  @P0 IMAD.X R2, RZ, RZ, R2, P1 ;  /* 0x000000ffff020224 */ /* 0x000fe200008e0602 */
[----:B------:R-:W-:-:S04]  /*21f40*/  ISETP.GE.AND P1, PT, R6, 0x11, PT ;  /* 0x000000110600780c */ /* 0x000fc80003f26270 */
        /* <DEDUP_REMOVED lines=14> */
.L_x_4142:
[----:B------:R-:W-:Y:S02]  /*22030*/  @P1 IMAD R8, R5, 0x2, R22 ;  /* 0x0000000205081824 */ /* 0x000fe400078e0216 */
[----:B------:R-:W-:Y:S02]  /*22040*/  IMAD.MOV.U32 R13, RZ, RZ, R0 ;  /* 0x000000ffff0d7224 */ /* 0x000fe400078e0000 */
[----:B------:R-:W-:Y:S02]  /*22050*/  IMAD.MOV.U32 R12, RZ, RZ, 0x2 ;  /* 0x00000002ff0c7424 */ /* 0x000fe400078e00ff */
[----:B------:R-:W-:-:S07]  /*22060*/  IMAD.MOV.U32 R3, RZ, RZ, R14 ;  /* 0x000000ffff037224 */ /* 0x000fce00078e000e */
[----:B------:R-:W-:Y:S05]  /*22070*/  WARPSYNC.COLLECTIVE R15, `(.L_x_4143) ;  /* 0x000000000f087348 */ /* 0x000fea0003c00000 */
[----:B------:R0:W1:Y:S02]  /*22080*/  SHFL.IDX P6, R14, R13, R12, R11 ;  /* 0x0000000c0d0e7389 */ /* 0x00006400000c000b */
[----:B01----:R-:W-:Y:S01]  /*22090*/  ENDCOLLECTIVE ;  /* 0x000000000000791b */ /* 0x003fe20003800000 */
.L_x_4143:
        /* <DEDUP_REMOVED lines=17> */
.L_x_4144:
[----:B------:R-:W-:Y:S01]  /*221b0*/  @P1 IMAD R8, R5, 0x2, R22 ;  /* 0x0000000205081824 */ /* 0x000fe200078e0216 */
[----:B------:R-:W-:Y:S01]  /*221c0*/  MOV R13, R0 ;  /* 0x00000000000d7202 */ /* 0x000fe20000000f00 */
[----:B------:R-:W-:Y:S02]  /*221d0*/  IMAD.MOV.U32 R12, RZ, RZ, 0x3 ;  /* 0x00000003ff0c7424 */ /* 0x000fe400078e00ff */
[----:B------:R-:W-:-:S07]  /*221e0*/  IMAD.MOV.U32 R3, RZ, RZ, R14 ;  /* 0x000000ffff037224 */ /* 0x000fce00078e000e */
[----:B------:R-:W-:Y:S05]  /*221f0*/  WARPSYNC.COLLECTIVE R15, `(.L_x_4145) ;  /* 0x000000000f087348 */ /* 0x000fea0003c00000 */
[----:B------:R0:W1:Y:S02]  /*22200*/  SHFL.IDX P6, R14, R13, R12, R11 ;  /* 0x0000000c0d0e7389 */ /* 0x00006400000c000b */
[----:B01----:R-:W-:Y:S01]  /*22210*/  ENDCOLLECTIVE ;  /* 0x000000000000791b */ /* 0x003fe20003800000 */
.L_x_4145:
        /* <DEDUP_REMOVED lines=17> */
.L_x_4146:
[----:B------:R-:W-:Y:S02]  /*22330*/  @P1 IMAD R8, R5, 0x2, R22 ;  /* 0x0000000205081824 */ /* 0x000fe400078e0216 */
[----:B------:R-:W-:Y:S02]  /*22340*/  IMAD.MOV.U32 R13, RZ, RZ, R0 ;  /* 0x000000ffff0d7224 */ /* 0x000fe400078e0000 */
[----:B------:R-:W-:Y:S02]  /*22350*/  IMAD.MOV.U32 R12, RZ, RZ, 0x4 ;  /* 0x00000004ff0c7424 */ /* 0x000fe400078e00ff */
[----:B------:R-:W-:-:S07]  /*22360*/  IMAD.MOV.U32 R3, RZ, RZ, R14 ;  /* 0x000000ffff037224 */ /* 0x000fce00078e000e */
[----:B------:R-:W-:Y:S05]  /*22370*/  WARPSYNC.COLLECTIVE R15, `(.L_x_4147) ;  /* 0x000000000f087348 */ /* 0x000fea0003c00000 */
[----:B------:R0:W1:Y:S02]  /*22380*/  SHFL.IDX P6, R14, R13, R12, R11 ;  /* 0x0000000c0d0e7389 */ /* 0x00006400000c000b */
[----:B01----:R-:W-:Y:S01]  /*22390*/  ENDCOLLECTIVE ;  /* 0x000000000000791b */ /* 0x003fe20003800000 */
.L_x_4147:
        /* <DEDUP_REMOVED lines=17> */
.L_x_4148:
[----:B------:R-:W-:Y:S02]  /*224b0*/  @P1 IMAD R8, R5, 0x2, R22 ;  /* 0x0000000205081824 */ /* 0x000fe400078e0216 */
[----:B------:R-:W-:Y:S02]  /*224c0*/  IMAD.MOV.U32 R13, RZ, RZ, R0 ;  /* 0x000000ffff0d7224 */ /* 0x000fe400078e0000 */
[----:B------:R-:W-:Y:S01]  /*224d0*/  IMAD.MOV.U32 R12, RZ, RZ, 0x5 ;  /* 0x00000005ff0c7424 */ /* 0x000fe200078e00ff */
[----:B------:R-:W-:-:S07]  /*224e0*/  MOV R3, R14 ;  /* 0x0000000e00037202 */ /* 0x000fce0000000f00 */
[----:B------:R-:W-:Y:S05]  /*224f0*/  WARPSYNC.COLLECTIVE R15, `(.L_x_4149) ;  /* 0x000000000f087348 */ /* 0x000fea0003c00000 */
[----:B------:R0:W1:Y:S02]  /*22500*/  SHFL.IDX P6, R14, R13, R12, R11 ;  /* 0x0000000c0d0e7389 */ /* 0x00006400000c000b */
[----:B01----:R-:W-:Y:S01]  /*22510*/  ENDCOLLECTIVE ;  /* 0x000000000000791b */ /* 0x003fe20003800000 */
.L_x_4149:
[----:B------:R-:W-:-:S05]  /*22520*/  @P1 LEA R3, P0, R33, R3, 0x1 ;  /* 0x0000000321031211 */ /* 0x000fca00078008ff */
[----:B------:R-:W-:-:S05]  /*22530*/  @P1 IMAD.X R2, RZ, RZ, R2, P0 ;  /* 0x000000ffff021224 */ /* 0x000fca00000e0602 */
        /* <DEDUP_REMOVED lines=12> */
.L_x_4150:
[----:B------:R-:W-:Y:S01]  /*22600*/  @!PT LDS RZ, [RZ] ;  /* 0x00000000fffff984 */ /* 0x000fe20000000800 */
[----:B------:R-:W-:Y:S01]  /*22610*/  @!PT LDS RZ, [RZ] ;  /* 0x00000000fffff984 */ /* 0x000fe20000000800 */
[----:B------:R-:W-:Y:S01]  /*22620*/  @!PT LDS RZ, [RZ] ;  /* 0x00000000fffff984 */ /* 0x000fe20000000800 */
[----:B------:R-:W-:Y:S04]  /*22630*/  @P1 LDGSTS.E.BYPASS.LTC128B.128 [R8+0x23400], desc[UR56][R2.64+0x80], !P3 ;  /* 0x2340008002081fae */ /* 0x000fe8000d901d78 */
[----:B------:R0:W-:Y:S02]  /*22640*/  @P1 LDGSTS.E.BYPASS.LTC128B.128 [R8+0x26400], desc[UR56][R2.64+0x100], !P2 ;  /* 0x2640010002081fae */ /* 0x0001e4000d101d78 */
[----:B0-----:R-:W-:Y:S01]  /*22650*/  IMAD.MOV.U32 R2, RZ, RZ, R14 ;  /* 0x000000ffff027224 */ /* 0x001fe200078e000e */
[----:B------:R-:W-:Y:S06]  /*22660*/  BRA `(.L_x_4151) ;  /* 0xffffffb000207947 */ /* 0x000fec000383ffff */
.L_x_4028:
        /* <DEDUP_REMOVED lines=9> */
.L_x_4152:
[C---:B------:R-:W-:Y:S01]  /*22700*/  VIADD R7, R4.reuse, 0x10 ;  /* 0x0000001004077836 */ /* 0x040fe20000000000 */
[----:B------:R-:W-:Y:S01]  /*22710*/  ISETP.GE.AND P1, PT, R4, R6, PT ;  /* 0x000000060400720c */ /* 0x000fe20003f26270 */
[----:B------:R-:W-:Y:S02]  /*22720*/  IMAD.MOV.U32 R13, RZ, RZ, R0 ;  /* 0x000000ffff0d7224 */ /* 0x000fe400078e0000 */
[----:B------:R-:W-:-:S10]  /*22730*/  IMAD.MOV.U32 R2, RZ, RZ, R14 ;  /* 0x000000ffff027224 */ /* 0x000fd400078e000e */
[----:B------:R-:W-:Y:S05]  /*22740*/  WARPSYNC.COLLECTIVE R15, `(.L_x_4153) ;  /* 0x000000000f087348 */ /* 0x000fea0003c00000 */
[----:B------:R0:W1:Y:S02]  /*22750*/  SHFL.IDX P6, R14, R13, R12, R11 ;  /* 0x0000000c0d0e7389 */ /* 0x00006400000c000b */
[----:B01----:R-:W-:Y:S01]  /*22760*/  ENDCOLLECTIVE ;  /* 0x000000000000791b */ /* 0x003fe20003800000 */
.L_x_4153:
        /* <DEDUP_REMOVED lines=8> */
.L_x_4154:
        /* <DEDUP_REMOVED lines=12> */
.L_x_4155:
        /* <DEDUP_REMOVED lines=8> */
.L_x_4156:
        /* <DEDUP_REMOVED lines=14> */
.L_x_4157:
        /* <DEDUP_REMOVED lines=8> */
.L_x_4158:
        /* <DEDUP_REMOVED lines=14> */
.L_x_4159:
        /* <DEDUP_REMOVED lines=8> */
.L_x_4160:
        /* <DEDUP_REMOVED lines=9> */
[----:B------:R-:W-:Y:S02]  /*22c80*/  ISETP.GE.AND P1, PT, R7, R6, PT ;  /* 0x000000060700720c */ /* 0x000fe40003f26270 */
[----:B0-----:R-:W-:-:S11]  /*22c90*/  MOV R2, R14 ;  /* 0x0000000e00027202 */ /* 0x001fd60000000f00 */
[----:B------:R-:W-:Y:S05]  /*22ca0*/  WARPSYNC.COLLECTIVE R15, `(.L_x_4161) ;  /* 0x000000000f087348 */ /* 0x000fea0003c00000 */
[----:B------:R0:W1:Y:S02]  /*22cb0*/  SHFL.IDX P6, R14, R13, R12, R11 ;  /* 0x0000000c0d0e7389 */ /* 0x00006400000c000b */
[----:B01----:R-:W-:Y:S01]  /*22cc0*/  ENDCOLLECTIVE ;  /* 0x000000000000791b */ /* 0x003fe20003800000 */
.L_x_4161:
        /* <DEDUP_REMOVED lines=8> */
.L_x_4162:
        /* <DEDUP_REMOVED lines=14> */
.L_x_4163:
        /* <DEDUP_REMOVED lines=8> */
.L_x_4164:
        /* <DEDUP_REMOVED lines=14> */
.L_x_4165:
        /* <DEDUP_REMOVED lines=8> */
.L_x_4166:
        /* <DEDUP_REMOVED lines=12> */
.L_x_4167:
[----:B------:R-:W-:Y:S05]  /*230d0*/  BRA `(.L_x_4168) ;  /* 0xffffffb000947947 */ /* 0x000fea000383ffff */
.L_x_4033:
[----:B0-----:R0:W1:Y:S02]  /*230e0*/  SYNCS.PHASECHK.TRANS64.TRYWAIT P0, [R22+URZ+0x30820], R3 ;  /* 0x03082003160075a7 */ /* 0x001064000800017f */
[----:B-1----:R-:W-:Y:S05]  /*230f0*/  @!P0 NANOSLEEP.SYNCS 0x989680 ;  /* 0x009896800000895d */ /* 0x002fea0003900000 */
[----:B------:R-:W1:Y:S02]  /*23100*/  @!P0 SYNCS.PHASECHK.TRANS64 P0, [R22+URZ+0x30820], R3 ;  /* 0x03082003160085a7 */ /* 0x000e64000800007f */
[----:B-1----:R-:W-:Y:S05]  /*23110*/  @!P0 BRA `(.L_x_4033) ;  /* 0xfffffffc00f08947 */ /* 0x002fea000383ffff */
[----:B------:R-:W-:Y:S05]  /*23120*/  BRA `(.L_x_4169) ;  /* 0xffffffb400047947 */ /* 0x000fea000383ffff */
.L_x_4038:
[----:B0-----:R0:W1:Y:S02]  /*23130*/  SYNCS.PHASECHK.TRANS64.TRYWAIT P0, [R7+URZ+0x30840], R2 ;  /* 0x03084002070075a7 */ /* 0x001064000800017f */
[----:B-1----:R-:W-:Y:S05]  /*23140*/  @!P0 NANOSLEEP.SYNCS 0x989680 ;  /* 0x009896800000895d */ /* 0x002fea0003900000 */
[----:B------:R-:W1:Y:S02]  /*23150*/  @!P0 SYNCS.PHASECHK.TRANS64 P0, [R7+URZ+0x30840], R2 ;  /* 0x03084002070085a7 */ /* 0x000e64000800007f */
[----:B-1----:R-:W-:Y:S05]  /*23160*/  @!P0 BRA `(.L_x_4038) ;  /* 0xfffffffc00f08947 */ /* 0x002fea000383ffff */
[----:B------:R-:W-:Y:S05]  /*23170*/  BRA `(.L_x_4170) ;  /* 0xffffffb400e87947 */ /* 0x000fea000383ffff */
.L_x_4039:
        /* <DEDUP_REMOVED lines=8> */
.L_x_4172:
[----:B------:R-:W-:Y:S05]  /*23200*/  BSYNC B1 ;  /* 0x0000000000017941 */ /* 0x000fea0003800000 */
.L_x_4171:
[----:B------:R0:W-:Y:S04]  /*23210*/  STL [R1+0x88], R0 ;  /* 0x0000880001007387 */ /* 0x0001e80000100800 */
[----:B0-----:R0:W5:Y:S01]  /*23220*/  LDL.LU R0, [R1] ;  /* 0x0000000001007983 */ /* 0x0011620000300800 */
[----:B------:R-:W-:Y:S01]  /*23230*/  IMAD.MOV.U32 R13, RZ, RZ, R8 ;  /* 0x000000ffff0d7224 */ /* 0x000fe200078e0008 */
[----:B------:R-:W-:Y:S01]  /*23240*/  MOV R15, 0xffffffff ;  /* 0xffffffff000f7802 */ /* 0x000fe20000000f00 */
[----:B------:R-:W-:Y:S02]  /*23250*/  IMAD.MOV.U32 R12, RZ, RZ, RZ ;  /* 0x000000ffff0c7224 */ /* 0x000fe400078e00ff */
[----:B------:R-:W-:Y:S02]  /*23260*/  IMAD.MOV.U32 R11, RZ, RZ, 0x181f ;  /* 0x0000181fff0b7424 */ /* 0x000fe400078e00ff */
[----:B------:R-:W-:-:S02]  /*23270*/  IMAD.MOV.U32 R3, RZ, RZ, R14 ;  /* 0x000000ffff037224 */ /* 0x000fc400078e000e */
[----:B0-----:R-:W-:-:S07]  /*23280*/  IMAD.SHL.U32 R4, R33, 0x2, RZ ;  /* 0x0000000221047824 */ /* 0x001fce00078e00ff */
[----:B-----5:R-:W-:Y:S05]  /*23290*/  WARPSYNC.COLLECTIVE R15, `(.L_x_4173) ;  /* 0x000000000f087348 */ /* 0x020fea0003c00000 */
[----:B------:R0:W1:Y:S02]  /*232a0*/  SHFL.IDX P6, R14, R13, R12, R11 ;  /* 0x0000000c0d0e7389 */ /* 0x00006400000c000b */
[----:B01---5:R-:W-:Y:S01]  /*232b0*/  ENDCOLLECTIVE ;  /* 0x000000000000791b */ /* 0x023fe20003800000 */
.L_x_4173:
[----:B------:R-:W-:Y:S02]  /*232c0*/  IMAD R5, R5, 0x2, R22 ;  /* 0x0000000205057824 */ /* 0x000fe400078e0216 */
[----:B------:R-:W-:Y:S02]  /*232d0*/  IMAD.MOV.U32 R13, RZ, RZ, R6 ;  /* 0x000000ffff0d7224 */ /* 0x000fe400078e0006 */
[----:B------:R-:W-:Y:S02]  /*232e0*/  IMAD.MOV.U32 R12, RZ, RZ, 0x1 ;  /* 0x00000001ff0c7424 */ /* 0x000fe400078e00ff */
[----:B------:R-:W-:-:S07]  /*232f0*/  IMAD.MOV.U32 R2, RZ, RZ, R14 ;  /* 0x000000ffff027224 */ /* 0x000fce00078e000e */
[----:B------:R-:W-:Y:S05]  /*23300*/  WARPSYNC.COLLECTIVE R15, `(.L_x_4174) ;  /* 0x000000000f087348 */ /* 0x000fea0003c00000 */
[----:B------:R0:W1:Y:S02]  /*23310*/  SHFL.IDX P6, R14, R13, R12, R11 ;  /* 0x0000000c0d0e7389 */ /* 0x00006400000c000b */
[----:B01----:R-:W-:Y:S01]  /*23320*/  ENDCOLLECTIVE ;  /* 0x000000000000791b */ /* 0x003fe20003800000 */
.L_x_4174:
[----:B------:R-:W-:-:S05]  /*23330*/  IADD3 R2, P0, R2, R4, RZ ;  /* 0x0000000402027210 */ /* 0x000fca0007f1e0ff */
[----:B------:R-:W-:Y:S02]  /*23340*/  IMAD.X R3, RZ, RZ, R3, P0 ;  /* 0x000000ffff037224 */ /* 0x000fe400000e0603 */
[----:B------:R-:W-:Y:S01]  /*23350*/  IMAD.MOV.U32 R13, RZ, RZ, R8 ;  /* 0x000000ffff0d7224 */ /* 0x000fe200078e0008 */
[----:B------:R-:W-:-:S04]  /*23360*/  LOP3.LUT R0, R0, 0xffffffbf, RZ, 0xc0, !PT ;  /* 0xffffffbf00007812 */ /* 0x000fc800078ec0ff */
[----:B------:R-:W-:-:S04]  /*23370*/  @P1 LOP3.LUT R0, R0, 0x40, RZ, 0xfc, !PT ;  /* 0x0000004000001812 */ /* 0x000fc800078efcff */
[----:B------:R-:W-:Y:S01]  /*23380*/  LOP3.LUT P1, RZ, R0, 0x4, RZ, 0xc0, !PT ;  /* 0x0000000400ff7812 */ /* 0x000fe2000782c0ff */
[----:B------:R0:W-:-:S12]  /*23390*/  STL [R1], R0 ;  /* 0x0000000001007387 */ /* 0x0001d80000100800 */
[----:B------:R-:W-:Y:S01]  /*233a0*/  @!PT LDS RZ, [RZ] ;  /* 0x00000000fffff984 */ /* 0x000fe20000000800 */
[----:B------:R-:W-:Y:S01]  /*233b0*/  @!PT LDS RZ, [RZ] ;  /* 0x00000000fffff984 */ /* 0x000fe20000000800 */
[----:B------:R-:W-:Y:S01]  /*233c0*/  @!PT LDS RZ, [RZ] ;  /* 0x00000000fffff984 */ /* 0x000fe20000000800 */
[----:B------:R-:W-:Y:S04]  /*233d0*/  LDGSTS.E.BYPASS.LTC128B.128 [R5+0x1e400], desc[UR56][R2.64], !P1 ;  /* 0x1e40000002057fae */ /* 0x000fe8000c901d78 */
[----:B------:R-:W-:Y:S04]  /*233e0*/  LDGSTS.E.BYPASS.LTC128B.128 [R5+0x21400], desc[UR56][R2.64+0x80], !P5 ;  /* 0x2140008002057fae */ /* 0x000fe8000e901d78 */
[----:B------:R1:W-:Y:S02]  /*233f0*/  LDGSTS.E.BYPASS.LTC128B.128 [R5+0x24400], desc[UR56][R2.64+0x100], !P4 ;  /* 0x2440010002057fae */ /* 0x0003e4000e101d78 */
[----:B01----:R-:W-:-:S07]  /*23400*/  IMAD.MOV.U32 R3, RZ, RZ, R14 ;  /* 0x000000ffff037224 */ /* 0x003fce00078e000e */
[----:B------:R-:W-:Y:S05]  /*23410*/  WARPSYNC.COLLECTIVE R15, `(.L_x_4175) ;  /* 0x000000000f087348 */ /* 0x000fea0003c00000 */
[----:B------:R0:W1:Y:S02]  /*23420*/  SHFL.IDX P6, R14, R13, R12, R11 ;  /* 0x0000000c0d0e7389 */ /* 0x00006400000c000b */
[----:B01----:R-:W-:Y:S01]  /*23430*/  ENDCOLLECTIVE ;  /* 0x000000000000791b */ /* 0x003fe20003800000 */
.L_x_4175:
[----:B------:R-:W-:Y:S01]  /*23440*/  MOV R13, R6 ;  /* 0x00000006000d7202 */ /* 0x000fe20000000f00 */
[----:B------:R-:W-:Y:S02]  /*23450*/  IMAD.MOV.U32 R12, RZ, RZ, 0x2 ;  /* 0x00000002ff0c7424 */ /* 0x000fe400078e00ff */
[----:B------:R-:W-:-:S07]  /*23460*/  IMAD.MOV.U32 R2, RZ, RZ, R14 ;  /* 0x000000ffff027224 */ /* 0x000fce00078e000e */
[----:B------:R-:W-:Y:S05]  /*23470*/  WARPSYNC.COLLECTIVE R15, `(.L_x_4176) ;  /* 0x000000000f087348 */ /* 0x000fea0003c00000 */
[----:B------:R0:W1:Y:S02]  /*23480*/  SHFL.IDX P6, R14, R13, R12, R11 ;  /* 0x0000000c0d0e7389 */ /* 0x00006400000c000b */
[----:B01----:R-:W-:Y:S01]  /*23490*/  ENDCOLLECTIVE ;  /* 0x000000000000791b */ /* 0x003fe20003800000 */
.L_x_4176:
        /* <DEDUP_REMOVED lines=13> */
.L_x_4177:
[----:B------:R-:W-:Y:S02]  /*23570*/  IMAD.MOV.U32 R13, RZ, RZ, R6 ;  /* 0x000000ffff0d7224 */ /* 0x000fe400078e0006 */
[----:B------:R-:W-:Y:S02]  /*23580*/  IMAD.MOV.U32 R12, RZ, RZ, 0x3 ;  /* 0x00000003ff0c7424 */ /* 0x000fe400078e00ff */
[----:B------:R-:W-:-:S07]  /*23590*/  IMAD.MOV.U32 R2, RZ, RZ, R14 ;  /* 0x000000ffff027224 */ /* 0x000fce00078e000e */
[----:B------:R-:W-:Y:S05]  /*235a0*/  WARPSYNC.COLLECTIVE R15, `(.L_x_4178) ;  /* 0x000000000f087348 */ /* 0x000fea0003c00000 */
[----:B------:R0:W1:Y:S02]  /*235b0*/  SHFL.IDX P6, R14, R13, R12, R11 ;  /* 0x0000000c0d0e7389 */ /* 0x00006400000c000b */
[----:B01----:R-:W-:Y:S01]  /*235c0*/  ENDCOLLECTIVE ;  /* 0x000000000000791b */ /* 0x003fe20003800000 */
.L_x_4178:
        /* <DEDUP_REMOVED lines=13> */
.L_x_4179:
[----:B------:R-:W-:Y:S02]  /*236a0*/  IMAD.MOV.U32 R13, RZ, RZ, R6 ;  /* 0x000000ffff0d7224 */ /* 0x000fe400078e0006 */
[----:B------:R-:W-:Y:S02]  /*236b0*/  IMAD.MOV.U32 R12, RZ, RZ, 0x4 ;  /* 0x00000004ff0c7424 */ /* 0x000fe400078e00ff */
[----:B------:R-:W-:-:S07]  /*236c0*/  IMAD.MOV.U32 R2, RZ, RZ, R14 ;  /* 0x000000ffff027224 */ /* 0x000fce00078e000e */
[----:B------:R-:W-:Y:S05]  /*236d0*/  WARPSYNC.COLLECTIVE R15, `(.L_x_4180) ;  /* 0x000000000f087348 */ /* 0x000fea0003c00000 */
[----:B------:R0:W1:Y:S02]  /*236e0*/  SHFL.IDX P6, R14, R13, R12, R11 ;  /* 0x0000000c0d0e7389 */ /* 0x00006400000c000b */
[----:B01----:R-:W-:Y:S01]  /*236f0*/  ENDCOLLECTIVE ;  /* 0x000000000000791b */ /* 0x003fe20003800000 */
.L_x_4180:
        /* <DEDUP_REMOVED lines=13> */
.L_x_4181:
        /* <DEDUP_REMOVED lines=8> */
[----:B------:R0:W5:Y:S01]  /*23850*/  LDL.LU R0, [R1+0x88] ;  /* 0x0000880001007983 */ /* 0x0001620000300800 */
[----:B------:R-:W-:Y:S02]  /*23860*/  IMAD.MOV.U32 R13, RZ, RZ, R6 ;  /* 0x000000ffff0d7224 */ /* 0x000fe400078e0006 */
[----:B------:R-:W-:Y:S01]  /*23870*/  IMAD.MOV.U32 R12, RZ, RZ, 0x5 ;  /* 0x00000005ff0c7424 */ /* 0x000fe200078e00ff */
[----:B------:R0:W-:Y:S06]  /*23880*/  LDGSTS.E.BYPASS.LTC128B.128 [R5+0x23400], desc[UR56][R2.64+0x80], !P5 ;  /* 0x2340008002057fae */ /* 0x0001ec000e901d78 */
[----:B0----5:R-:W-:Y:S05]  /*23890*/  WARPSYNC.COLLECTIVE R15, `(.L_x_4182) ;  /* 0x000000000f087348 */ /* 0x021fea0003c00000 */
[----:B------:R1:W2:Y:S02]  /*238a0*/  SHFL.IDX P6, R14, R13, R12, R11 ;  /* 0x0000000c0d0e7389 */ /* 0x0002a400000c000b */
[----:B012--5:R-:W-:Y:S01]  /*238b0*/  ENDCOLLECTIVE ;  /* 0x000000000000791b */ /* 0x027fe20003800000 */
.L_x_4182:
[----:B------:R-:W-:Y:S01]  /*238c0*/  @!PT LDS RZ, [RZ] ;  /* 0x00000000fffff984 */ /* 0x000fe20000000800 */
[----:B------:R-:W-:Y:S01]  /*238d0*/  @!PT LDS RZ, [RZ] ;  /* 0x00000000fffff984 */ /* 0x000fe20000000800 */
[----:B------:R-:W-:Y:S01]  /*238e0*/  @!PT LDS RZ, [RZ] ;  /* 0x00000000fffff984 */ /* 0x000fe20000000800 */
[----:B------:R0:W-:Y:S01]  /*238f0*/  LDGSTS.E.BYPASS.LTC128B.128 [R5+0x26400], desc[UR56][R2.64+0x100], !P4 ;  /* 0x2640010002057fae */ /* 0x0001e2000e101d78 */
[----:B------:R-:W-:Y:S02]  /*23900*/  IMAD.MOV.U32 R13, RZ, RZ, R8 ;  /* 0x000000ffff0d7224 */ /* 0x000fe400078e0008 */
[----:B------:R-:W-:-:S07]  /*23910*/  IMAD.MOV.U32 R34, RZ, RZ, R14 ;  /* 0x000000ffff227224 */ /* 0x000fce00078e000e */
[----:B0-----:R-:W-:Y:S05]  /*23920*/  WARPSYNC.COLLECTIVE R15, `(.L_x_4183) ;  /* 0x000000000f087348 */ /* 0x001fea0003c00000 */
[----:B------:R1:W2:Y:S02]  /*23930*/  SHFL.IDX P6, R14, R13, R12, R11 ;  /* 0x0000000c0d0e7389 */ /* 0x0002a400000c000b */
[----:B012---:R-:W-:Y:S01]  /*23940*/  ENDCOLLECTIVE ;  /* 0x000000000000791b */ /* 0x007fe20003800000 */
.L_x_4183:
[----:B------:R-:W-:Y:S01]  /*23950*/  MOV R2, R14 ;  /* 0x0000000e00027202 */ /* 0x000fe20000000f00 */
[----:B------:R-:W-:Y:S06]  /*23960*/  BRA `(.L_x_4184) ;  /* 0xffffffb000fc7947 */ /* 0x000fec000383ffff */
.L_x_4044:
[----:B0-----:R0:W2:Y:S02]  /*23970*/  SYNCS.PHASECHK.TRANS64.TRYWAIT P0, [R6+URZ+0x30860], R2 ;  /* 0x03086002060075a7 */ /* 0x0010a4000800017f */
[----:B--2---:R-:W-:Y:S05]  /*23980*/  @!P0 NANOSLEEP.SYNCS 0x989680 ;  /* 0x009896800000895d */ /* 0x004fea0003900000 */
[----:B------:R-:W2:Y:S02]  /*23990*/  @!P0 SYNCS.PHASECHK.TRANS64 P0, [R6+URZ+0x30860], R2 ;  /* 0x03086002060085a7 */ /* 0x000ea4000800007f */
[----:B--2---:R-:W-:Y:S05]  /*239a0*/  @!P0 BRA `(.L_x_4044) ;  /* 0xfffffffc00f08947 */ /* 0x004fea000383ffff */
[----:B------:R-:W-:Y:S05]  /*239b0*/  BRA `(.L_x_4185) ;  /* 0xffffffb400647947 */ /* 0x000fea000383ffff */
.L_x_4045:
        /* <DEDUP_REMOVED lines=8> */
.L_x_4187:
[----:B------:R-:W-:Y:S05]  /*23a40*/  BSYNC B1 ;  /* 0x0000000000017941 */ /* 0x000fea0003800000 */
.L_x_4186:
        /* <DEDUP_REMOVED lines=9> */
.L_x_4188:
[----:B------:R-:W-:Y:S02]  /*23ae0*/  IMAD.MOV.U32 R13, RZ, RZ, R24 ;  /* 0x000000ffff0d7224 */ /* 0x000fe400078e0018 */
[----:B------:R-:W-:Y:S02]  /*23af0*/  IMAD.MOV.U32 R12, RZ, RZ, 0x1 ;  /* 0x00000001ff0c7424 */ /* 0x000fe400078e00ff */
[----:B------:R-:W-:-:S07]  /*23b00*/  IMAD.MOV.U32 R2, RZ, RZ, R14 ;  /* 0x000000ffff027224 */ /* 0x000fce00078e000e */
[----:B------:R-:W-:Y:S05]  /*23b10*/  WARPSYNC.COLLECTIVE R15, `(.L_x_4189) ;  /* 0x000000000f087348 */ /* 0x000fea0003c00000 */
[----:B------:R0:W1:Y:S02]  /*23b20*/  SHFL.IDX P6, R14, R13, R12, R11 ;  /* 0x0000000c0d0e7389 */ /* 0x00006400000c000b */
[----:B01----:R-:W-:Y:S01]  /*23b30*/  ENDCOLLECTIVE ;  /* 0x000000000000791b */ /* 0x003fe20003800000 */
.L_x_4189:
        /* <DEDUP_REMOVED lines=16> */
.L_x_4190:
[----:B------:R-:W-:Y:S02]  /*23c40*/  IMAD.MOV.U32 R13, RZ, RZ, R24 ;  /* 0x000000ffff0d7224 */ /* 0x000fe400078e0018 */
[----:B------:R-:W-:Y:S02]  /*23c50*/  IMAD.MOV.U32 R12, RZ, RZ, 0x2 ;  /* 0x00000002ff0c7424 */ /* 0x000fe400078e00ff */
[----:B------:R-:W-:-:S07]  /*23c60*/  IMAD.MOV.U32 R2, RZ, RZ, R14 ;  /* 0x000000ffff027224 */ /* 0x000fce00078e000e */
[----:B------:R-:W-:Y:S05]  /*23c70*/  WARPSYNC.COLLECTIVE R15, `(.L_x_4191) ;  /* 0x000000000f087348 */ /* 0x000fea0003c00000 */
[----:B------:R0:W1:Y:S02]  /*23c80*/  SHFL.IDX P6, R14, R13, R12, R11 ;  /* 0x0000000c0d0e7389 */ /* 0x00006400000c000b */
[----:B01----:R-:W-:Y:S01]  /*23c90*/  ENDCOLLECTIVE ;  /* 0x000000000000791b */ /* 0x003fe20003800000 */
.L_x_4191:
[----:B------:R-:W-:-:S05]  /*23ca0*/  IADD3 R2, P0, R2, R4, RZ ;  /* 0x0000000402027210 */ /* 0x000fca0007f1e0ff */
        /* <DEDUP_REMOVED lines=15> */
.L_x_4192:
[----:B------:R-:W-:Y:S02]  /*23da0*/  IMAD.MOV.U32 R13, RZ, RZ, R24 ;  /* 0x000000ffff0d7224 */ /* 0x000fe400078e0018 */
[----:B------:R-:W-:Y:S02]  /*23db0*/  IMAD.MOV.U32 R12, RZ, RZ, 0x3 ;  /* 0x00000003ff0c7424 */ /* 0x000fe400078e00ff */
[----:B------:R-:W-:-:S07]  /*23dc0*/  IMAD.MOV.U32 R2, RZ, RZ, R14 ;  /* 0x000000ffff027224 */ /* 0x000fce00078e000e */
[----:B------:R-:W-:Y:S05]  /*23dd0*/  WARPSYNC.COLLECTIVE R15, `(.L_x_4193) ;  /* 0x000000000f087348 */ /* 0x000fea0003c00000 */
[----:B------:R0:W1:Y:S02]  /*23de0*/  SHFL.IDX P6, R14, R13, R12, R11 ;  /* 0x0000000c0d0e7389 */ /* 0x00006400000c000b */
[----:B01----:R-:W-:Y:S01]  /*23df0*/  ENDCOLLECTIVE ;  /* 0x000000000000791b */ /* 0x003fe20003800000 */
.L_x_4193:
        /* <DEDUP_REMOVED lines=16> */
.L_x_4194:
[----:B------:R-:W-:Y:S02]  /*23f00*/  IMAD.MOV.U32 R13, RZ, RZ, R24 ;  /* 0x000000ffff0d7224 */ /* 0x000fe400078e0018 */
[----:B------:R-:W-:Y:S02]  /*23f10*/  IMAD.MOV.U32 R12, RZ, RZ, 0x4 ;  /* 0x00000004ff0c7424 */ /* 0x000fe400078e00ff */
[----:B------:R-:W-:-:S07]  /*23f20*/  IMAD.MOV.U32 R2, RZ, RZ, R14 ;  /* 0x000000ffff027224 */ /* 0x000fce00078e000e */
[----:B------:R-:W-:Y:S05]  /*23f30*/  WARPSYNC.COLLECTIVE R15, `(.L_x_4195) ;  /* 0x000000000f087348 */ /* 0x000fea0003c00000 */
[----:B------:R0:W1:Y:S02]  /*23f40*/  SHFL.IDX P6, R14, R13, R12, R11 ;  /* 0x0000000c0d0e7389 */ /* 0x00006400000c000b */
[----:B01----:R-:W-:Y:S01]  /*23f50*/  ENDCOLLECTIVE ;  /* 0x000000000000791b */ /* 0x003fe20003800000 */
.L_x_4195:
        /* <DEDUP_REMOVED lines=16> */
.L_x_4196:
[----:B------:R-:W-:Y:S02]  /*24060*/  IMAD.MOV.U32 R13, RZ, RZ, R24 ;  /* 0x000000ffff0d7224 */ /* 0x000fe400078e0018 */
[----:B------:R-:W-:Y:S02]  /*24070*/  IMAD.MOV.U32 R12, RZ, RZ, 0x5 ;  /* 0x00000005ff0c7424 */ /* 0x000fe400078e00ff */
[----:B------:R-:W-:-:S07]  /*24080*/  IMAD.MOV.U32 R2, RZ, RZ, R14 ;  /* 0x000000ffff027224 */ /* 0x000fce00078e000e */
[----:B------:R-:W-:Y:S05]  /*24090*/  WARPSYNC.COLLECTIVE R15, `(.L_x_4197) ;  /* 0x000000000f087348 */ /* 0x000fea0003c00000 */
[----:B------:R0:W1:Y:S02]  /*240a0*/  SHFL.IDX P6, R14, R13, R12, R11 ;  /* 0x0000000c0d0e7389 */ /* 0x00006400000c000b */
[----:B01----:R-:W-:Y:S01]  /*240b0*/  ENDCOLLECTIVE ;  /* 0x000000000000791b */ /* 0x003fe20003800000 */
.L_x_4197:
        /* <DEDUP_REMOVED lines=13> */
.L_x_4198:
[----:B------:R-:W-:Y:S01]  /*24190*/  @!PT LDS RZ, [RZ] ;  /* 0x00000000fffff984 */ /* 0x000fe20000000800 */
[----:B------:R-:W-:Y:S01]  /*241a0*/  @!PT LDS RZ, [RZ] ;  /* 0x00000000fffff984 */ /* 0x000fe20000000800 */
[----:B------:R-:W-:Y:S01]  /*241b0*/  @!PT LDS RZ, [RZ] ;  /* 0x00000000fffff984 */ /* 0x000fe20000000800 */
[----:B------:R0:W-:Y:S01]  /*241c0*/  LDGSTS.E.BYPASS.LTC128B.128 [R5+0x5400], desc[UR56][R2.64+0x80], !P0 ;  /* 0x0540008002057fae */ /* 0x0001e2000c101d78 */
[----:B------:R-:W-:-:S13]  /*241d0*/  ISETP.LT.OR P0, PT, R7, 0x41, P1 ;  /* 0x000000410700780c */ /* 0x000fda0000f01670 */
[----:B------:R0:W-:Y:S01]  /*241e0*/  LDGSTS.E.BYPASS.LTC128B.128 [R5+0x8400], desc[UR56][R2.64+0x100], !P0 ;  /* 0x0840010002057fae */ /* 0x0001e2000c101d78 */
[----:B------:R-:W-:Y:S05]  /*241f0*/  BRA `(.L_x_4199) ;  /* 0xffffffb000507947 */ /* 0x000fea000383ffff */
.L_x_4053:
[----:B0-----:R0:W1:Y:S02]  /*24200*/  SYNCS.PHASECHK.TRANS64.TRYWAIT P0, [R0+URZ+0x30860], R3 ;  /* 0x03086003000075a7 */ /* 0x001064000800017f */
[----:B-1----:R-:W-:Y:S05]  /*24210*/  @!P0 NANOSLEEP.SYNCS 0x989680 ;  /* 0x009896800000895d */ /* 0x002fea0003900000 */
[----:B------:R-:W1:Y:S02]  /*24220*/  @!P0 SYNCS.PHASECHK.TRANS64 P0, [R0+URZ+0x30860], R3 ;  /* 0x03086003000085a7 */ /* 0x000e64000800007f */
[----:B-1----:R-:W-:Y:S05]  /*24230*/  @!P0 BRA `(.L_x_4053) ;  /* 0xfffffffc00f08947 */ /* 0x002fea000383ffff */
[----:B------:R-:W-:Y:S05]  /*24240*/  BRA `(.L_x_4200) ;  /* 0xffffffb400787947 */ /* 0x000fea000383ffff */
.L_x_4054:
[----:B------:R-:W-:Y:S01]  /*24250*/  BSSY B0, `(.L_x_4201) ;  /* 0x0000008000007945 */ /* 0x000fe20003800000 */
[----:B------:R-:W-:Y:S01]  /*24260*/  IMAD.MOV.U32 R13, RZ, RZ, R24 ;  /* 0x000000ffff0d7224 */ /* 0x000fe200078e0018 */
[----:B------:R-:W-:Y:S01]  /*24270*/  MOV R15, 0xffffffff ;  /* 0xffffffff000f7802 */ /* 0x000fe20000000f00 */
[----:B------:R-:W-:Y:S02]  /*24280*/  IMAD.MOV.U32 R12, RZ, RZ, RZ ;  /* 0x000000ffff0c7224 */ /* 0x000fe400078e00ff */
[----:B------:R-:W-:-:S07]  /*24290*/  IMAD.MOV.U32 R11, RZ, RZ, 0x181f ;  /* 0x0000181fff0b7424 */ /* 0x000fce00078e00ff */
[----:B0-2---:R-:W-:Y:S05]  /*242a0*/  WARPSYNC.COLLECTIVE R15, `(.L_x_4202) ;  /* 0x000000000f087348 */ /* 0x005fea0003c00000 */
[----:B--2---:R1:W2:Y:S02]  /*242b0*/  SHFL.IDX P6, R14, R13, R12, R11 ;  /* 0x0000000c0d0e7389 */ /* 0x0042a400000c000b */
[----:B012---:R-:W-:Y:S01]  /*242c0*/  ENDCOLLECTIVE ;  /* 0x000000000000791b */ /* 0x007fe20003800000 */
.L_x_4202:
[----:B------:R-:W-:Y:S05]  /*242d0*/  BSYNC B0 ;  /* 0x0000000000007941 */ /* 0x000fea0003800000 */
.L_x_4201:
[----:B------:R-:W-:Y:S02]  /*242e0*/  IMAD.MOV.U32 R13, RZ, RZ, R23 ;  /* 0x000000ffff0d7224 */ /* 0x000fe400078e0017 */
        /* <DEDUP_REMOVED lines=8> */
.L_x_4203:
[----:B------:R-:W-:Y:S01]  /*24370*/  ULDC UR4, c[0x0][0x2f4] ;  /* 0x0000bd0000047ab9 */ /* 0x000fe20000000800 */
[----:B------:R-:W-:Y:S01]  /*24380*/  IMAD R4, R7, 0x2, R22 ;  /* 0x0000000207047824 */ /* 0x000fe200078e0216 */
[----:B------:R-:W-:Y:S02]  /*24390*/  ISETP.GE.AND P2, PT, R33, UR4, PT ;  /* 0x0000000421007c0c */ /* 0x000fe4000bf46270 */
[----:B------:R-:W-:Y:S02]  /*243a0*/  ISETP.GE.AND P1, PT, R36, UR4, PT ;  /* 0x0000000424007c0c */ /* 0x000fe4000bf26270 */
[C---:B------:R-:W-:Y:S02]  /*243b0*/  ISETP.LT.OR P3, PT, R6.reuse, 0x1, P2 ;  /* 0x000000010600780c */ /* 0x040fe40001761670 */
[----:B------:R-:W-:Y:S01]  /*243c0*/  ISETP.LT.OR P4, PT, R6, 0x1, P1 ;  /* 0x000000010600780c */ /* 0x000fe20000f81670 */
[----:B------:R-:W-:Y:S02]  /*243d0*/  IMAD.MOV.U32 R13, RZ, RZ, R24 ;  /* 0x000000ffff0d7224 */ /* 0x000fe400078e0018 */
[----:B------:R-:W-:Y:S01]  /*243e0*/  IMAD.MOV.U32 R12, RZ, RZ, 0x1 ;  /* 0x00000001ff0c7424 */ /* 0x000fe200078e00ff */
[----:B------:R-:W-:-:S05]  /*243f0*/  IADD3 R2, P0, R14, R5, RZ ;  /* 0x000000050e027210 */ /* 0x000fca0007f1e0ff */
[----:B------:R-:W-:Y:S01]  /*24400*/  IMAD.X R3, RZ, RZ, R3, P0 ;  /* 0x000000ffff037224 */ /* 0x000fe200000e0603 */
[----:B------:R-:W-:-:S13]  /*24410*/  ISETP.GE.AND P0, PT, R35, UR4, PT ;  /* 0x0000000423007c0c */ /* 0x000fda000bf06270 */
[----:B------:R-:W-:Y:S05]  /*24420*/  WARPSYNC.COLLECTIVE R15, `(.L_x_4204) ;  /* 0x000000000f087348 */ /* 0x000fea0003c00000 */
[----:B------:R0:W1:Y:S02]  /*24430*/  SHFL.IDX P6, R14, R13, R12, R11 ;  /* 0x0000000c0d0e7389 */ /* 0x00006400000c000b */
[----:B01----:R-:W-:Y:S01]  /*24440*/  ENDCOLLECTIVE ;  /* 0x000000000000791b */ /* 0x003fe20003800000 */
.L_x_4204:
        /* <DEDUP_REMOVED lines=8> */
[----:B------:R-:W-:Y:S02]  /*244d0*/  ISETP.LT.OR P3, PT, R6, 0x11, P2 ;  /* 0x000000110600780c */ /* 0x000fe40001761670 */
[----:B------:R-:W-:-:S11]  /*244e0*/  MOV R7, R14 ;  /* 0x0000000e00077202 */ /* 0x000fd60000000f00 */
[----:B0-----:R-:W-:Y:S05]  /*244f0*/  WARPSYNC.COLLECTIVE R15, `(.L_x_4205) ;  /* 0x000000000f087348 */ /* 0x001fea0003c00000 */
[----:B------:R1:W2:Y:S02]  /*24500*/  SHFL.IDX P6, R14, R13, R12, R11 ;  /* 0x0000000c0d0e7389 */ /* 0x0002a400000c000b */
[----:B012---:R-:W-:Y:S01]  /*24510*/  ENDCOLLECTIVE ;  /* 0x000000000000791b */ /* 0x007fe20003800000 */
.L_x_4205:
[----:B------:R-:W-:Y:S02]  /*24520*/  IMAD.MOV.U32 R13, RZ, RZ, R24 ;  /* 0x000000ffff0d7224 */ /* 0x000fe400078e0018 */
[----:B------:R-:W-:Y:S01]  /*24530*/  IMAD.MOV.U32 R12, RZ, RZ, 0x2 ;  /* 0x00000002ff0c7424 */ /* 0x000fe200078e00ff */
[----:B------:R-:W-:-:S13]  /*24540*/  IADD3 R2, P4, R14, R5, RZ ;  /* 0x000000050e027210 */ /* 0x000fda0007f9e0ff */
[----:B------:R-:W-:Y:S05]  /*24550*/  WARPSYNC.COLLECTIVE R15, `(.L_x_4206) ;  /* 0x000000000f087348 */ /* 0x000fea0003c00000 */
[----:B------:R0:W1:Y:S02]  /*24560*/  SHFL.IDX P6, R14, R13, R12, R11 ;  /* 0x0000000c0d0e7389 */ /* 0x00006400000c000b */
[----:B01----:R-:W-:Y:S01]  /*24570*/  ENDCOLLECTIVE ;  /* 0x000000000000791b */ /* 0x003fe20003800000 */
.L_x_4206:
        /* <DEDUP_REMOVED lines=15> */
.L_x_4207:
[----:B------:R-:W-:Y:S02]  /*24670*/  IMAD.MOV.U32 R13, RZ, RZ, R24 ;  /* 0x000000ffff0d7224 */ /* 0x000fe400078e0018 */
[----:B------:R-:W-:Y:S01]  /*24680*/  IMAD.MOV.U32 R12, RZ, RZ, 0x3 ;  /* 0x00000003ff0c7424 */ /* 0x000fe200078e00ff */
[----:B------:R-:W-:-:S13]  /*24690*/  IADD3 R2, P4, R14, R5, RZ ;  /* 0x000000050e027210 */ /* 0x000fda0007f9e0ff */
[----:B------:R-:W-:Y:S05]  /*246a0*/  WARPSYNC.COLLECTIVE R15, `(.L_x_4208) ;  /* 0x000000000f087348 */ /* 0x000fea0003c00000 */
[----:B------:R0:W1:Y:S02]  /*246b0*/  SHFL.IDX P6, R14, R13, R12, R11 ;  /* 0x0000000c0d0e7389 */ /* 0x00006400000c000b */
[----:B01----:R-:W-:Y:S01]  /*246c0*/  ENDCOLLECTIVE ;  /* 0x000000000000791b */ /* 0x003fe20003800000 */
.L_x_4208:
        /* <DEDUP_REMOVED lines=15> */
.L_x_4209:
[----:B------:R-:W-:Y:S02]  /*247c0*/  IMAD.MOV.U32 R13, RZ, RZ, R24 ;  /* 0x000000ffff0d7224 */ /* 0x000fe400078e0018 */
[----:B------:R-:W-:Y:S01]  /*247d0*/  IMAD.MOV.U32 R12, RZ, RZ, 0x4 ;  /* 0x00000004ff0c7424 */ /* 0x000fe200078e00ff */
[----:B------:R-:W-:-:S13]  /*247e0*/  IADD3 R2, P4, R14, R5, RZ ;  /* 0x000000050e027210 */ /* 0x000fda0007f9e0ff */
[----:B------:R-:W-:Y:S05]  /*247f0*/  WARPSYNC.COLLECTIVE R15, `(.L_x_4210) ;  /* 0x000000000f087348 */ /* 0x000fea0003c00000 */
[----:B------:R0:W1:Y:S02]  /*24800*/  SHFL.IDX P6, R14, R13, R12, R11 ;  /* 0x0000000c0d0e7389 */ /* 0x00006400000c000b */
[----:B01----:R-:W-:Y:S01]  /*24810*/  ENDCOLLECTIVE ;  /* 0x000000000000791b */ /* 0x003fe20003800000 */
.L_x_4210:
        /* <DEDUP_REMOVED lines=15> */
.L_x_4211:
[----:B------:R-:W-:Y:S02]  /*24910*/  IMAD.MOV.U32 R13, RZ, RZ, R24 ;  /* 0x000000ffff0d7224 */ /* 0x000fe400078e0018 */
[----:B------:R-:W-:Y:S01]  /*24920*/  IMAD.MOV.U32 R12, RZ, RZ, 0x5 ;  /* 0x00000005ff0c7424 */ /* 0x000fe200078e00ff */
[----:B------:R-:W-:-:S13]  /*24930*/  IADD3 R2, P4, R14, R5, RZ ;  /* 0x000000050e027210 */ /* 0x000fda0007f9e0ff */
[----:B------:R-:W-:Y:S05]  /*24940*/  WARPSYNC.COLLECTIVE R15, `(.L_x_4212) ;  /* 0x000000000f087348 */ /* 0x000fea0003c00000 */
[----:B------:R0:W1:Y:S02]  /*24950*/  SHFL.IDX P6, R14, R13, R12, R11 ;  /* 0x0000000c0d0e7389 */ /* 0x00006400000c000b */
[----:B01----:R-:W-:Y:S01]  /*24960*/  ENDCOLLECTIVE ;  /* 0x000000000000791b */ /* 0x003fe20003800000 */
.L_x_4212:
        /* <DEDUP_REMOVED lines=10> */
[----:B------:R-:W-:-:S07]  /*24a10*/  MOV R24, R14 ;  /* 0x0000000e00187202 */ /* 0x000fce0000000f00 */
[----:B0-----:R-:W-:Y:S05]  /*24a20*/  WARPSYNC.COLLECTIVE R15, `(.L_x_4213) ;  /* 0x000000000f087348 */ /* 0x001fea0003c00000 */
[----:B------:R1:W2:Y:S02]  /*24a30*/  SHFL.IDX P6, R14, R13, R12, R11 ;  /* 0x0000000c0d0e7389 */ /* 0x0002a400000c000b */
[----:B012---:R-:W-:Y:S01]  /*24a40*/  ENDCOLLECTIVE ;  /* 0x000000000000791b */ /* 0x007fe20003800000 */
.L_x_4213:
[----:B------:R-:W-:Y:S05]  /*24a50*/  BRA `(.L_x_4214) ;  /* 0xffffffb0007c7947 */ /* 0x000fea000383ffff */
.L_x_4059:
        /* <DEDUP_REMOVED lines=8> */
.L_x_4216:
[----:B------:R-:W-:Y:S05]  /*24ae0*/  BSYNC B0 ;  /* 0x0000000000007941 */ /* 0x000fea0003800000 */
.L_x_4215:
        /* <DEDUP_REMOVED lines=9> */
.L_x_4217:
        /* <DEDUP_REMOVED lines=18> */
.L_x_4218:
[----:B------:R-:W-:Y:S01]  /*24ca0*/  IMAD.MOV.U32 R12, RZ, RZ, 0x2 ;  /* 0x00000002ff0c7424 */ /* 0x000fe200078e00ff */
[----:B------:R-:W-:-:S05]  /*24cb0*/  SEL R7, R14, RZ, P1 ;  /* 0x000000ff0e077207 */ /* 0x000fca0000800000 */
[----:B------:R-:W-:-:S04]  /*24cc0*/  IMAD.IADD R6, R4, 0x1, R7 ;  /* 0x0000000104067824 */ /* 0x000fc800078e0207 */
[----:B------:R-:W-:-:S07]  /*24cd0*/  IMAD.MOV.U32 R13, RZ, RZ, R6 ;  /* 0x000000ffff0d7224 */ /* 0x000fce00078e0006 */
[----:B------:R-:W-:Y:S05]  /*24ce0*/  WARPSYNC.COLLECTIVE R15, `(.L_x_4219) ;  /* 0x000000000f087348 */ /* 0x000fea0003c00000 */
[----:B------:R0:W1:Y:S02]  /*24cf0*/  SHFL.UP P6, R14, R13, R12, R11 ;  /* 0x0400000c0d0e7389 */ /* 0x00006400000c000b */
[----:B01----:R-:W-:Y:S01]  /*24d00*/  ENDCOLLECTIVE ;  /* 0x000000000000791b */ /* 0x003fe20003800000 */
.L_x_4219:
[----:B------:R-:W-:Y:S01]  /*24d10*/  IMAD.MOV.U32 R12, RZ, RZ, 0x4 ;  /* 0x00000004ff0c7424 */ /* 0x000fe200078e00ff */
[----:B------:R-:W-:-:S04]  /*24d20*/  SEL R7, R14, RZ, P2 ;  /* 0x000000ff0e077207 */ /* 0x000fc80001000000 */
[----:B------:R-:W-:-:S05]  /*24d30*/  IADD3 R7, R6, R7, RZ ;  /* 0x0000000706077210 */ /* 0x000fca0007ffe0ff */
[----:B------:R-:W-:-:S07]  /*24d40*/  IMAD.MOV.U32 R13, RZ, RZ, R7 ;  /* 0x000000ffff0d7224 */ /* 0x000fce00078e0007 */
[----:B------:R-:W-:Y:S05]  /*24d50*/  WARPSYNC.COLLECTIVE R15, `(.L_x_4220) ;  /* 0x000000000f087348 */ /* 0x000fea0003c00000 */
[----:B------:R0:W1:Y:S02]  /*24d60*/  SHFL.UP P6, R14, R13, R12, R11 ;  /* 0x0400000c0d0e7389 */ /* 0x00006400000c000b */
[----:B01----:R-:W-:Y:S01]  /*24d70*/  ENDCOLLECTIVE ;  /* 0x000000000000791b */ /* 0x003fe20003800000 */
.L_x_4220:
[----:B------:R-:W-:Y:S01]  /*24d80*/  IMAD.MOV.U32 R12, RZ, RZ, 0x8 ;  /* 0x00000008ff0c7424 */ /* 0x000fe200078e00ff */
[----:B------:R-:W-:-:S05]  /*24d90*/  SEL R2, R14, RZ, P3 ;  /* 0x000000ff0e027207 */ /* 0x000fca0001800000 */
[----:B------:R-:W-:-:S04]  /*24da0*/  IMAD.IADD R2, R7, 0x1, R2 ;  /* 0x0000000107027824 */ /* 0x000fc800078e0202 */
[----:B------:R-:W-:-:S07]  /*24db0*/  IMAD.MOV.U32 R13, RZ, RZ, R2 ;  /* 0x000000ffff0d7224 */ /* 0x000fce00078e0002 */
[----:B------:R-:W-:Y:S05]  /*24dc0*/  WARPSYNC.COLLECTIVE R15, `(.L_x_4221) ;  /* 0x000000000f087348 */ /* 0x000fea0003c00000 */
[----:B------:R0:W1:Y:S02]  /*24dd0*/  SHFL.UP P6, R14, R13, R12, R11 ;  /* 0x0400000c0d0e7389 */ /* 0x00006400000c000b */
[----:B01----:R-:W-:Y:S01]  /*24de0*/  ENDCOLLECTIVE ;  /* 0x000000000000791b */ /* 0x003fe20003800000 */
.L_x_4221:
[----:B------:R-:W-:Y:S01]  /*24df0*/  IMAD.MOV.U32 R12, RZ, RZ, 0x10 ;  /* 0x00000010ff0c7424 */ /* 0x000fe200078e00ff */
[----:B------:R-:W-:-:S05]  /*24e00*/  SEL R3, R14, RZ, P4 ;  /* 0x000000ff0e037207 */ /* 0x000fca0002000000 */
[----:B------:R-:W-:-:S04]  /*24e10*/  IMAD.IADD R3, R2, 0x1, R3 ;  /* 0x0000000102037824 */ /* 0x000fc800078e0203 */
[----:B------:R-:W-:-:S07]  /*24e20*/  IMAD.MOV.U32 R13, RZ, RZ, R3 ;  /* 0x000000ffff0d7224 */ /* 0x000fce00078e0003 */
[----:B------:R-:W-:Y:S05]  /*24e30*/  WARPSYNC.COLLECTIVE R15, `(.L_x_4222) ;  /* 0x000000000f087348 */ /* 0x000fea0003c00000 */
[----:B------:R0:W1:Y:S02]  /*24e40*/  SHFL.UP P6, R14, R13, R12, R11 ;  /* 0x0400000c0d0e7389 */ /* 0x00006400000c000b */
[----:B01----:R-:W-:Y:S01]  /*24e50*/  ENDCOLLECTIVE ;  /* 0x000000000000791b */ /* 0x003fe20003800000 */
.L_x_4222:
        /* <DEDUP_REMOVED lines=8> */
.L_x_4223:
[----:B------:R-:W-:Y:S05]  /*24ee0*/  BRA `(.L_x_4224) ;  /* 0xffffffb000947947 */ /* 0x000fea000383ffff */
.L_x_4064:
        /* <DEDUP_REMOVED lines=8> */
.L_x_4226:
[----:B------:R-:W-:Y:S05]  /*24f70*/  BSYNC B0 ;  /* 0x0000000000007941 */ /* 0x000fea0003800000 */
.L_x_4225:
        /* <DEDUP_REMOVED lines=8> */
.L_x_4227:
[----:B------:R-:W-:Y:S01]  /*25000*/  IMAD.MOV.U32 R12, RZ, RZ, 0x4 ;  /* 0x00000004ff0c7424 */ /* 0x000fe200078e00ff */
[----:B------:R-:W-:-:S05]  /*25010*/  SEL R0, R14, RZ, P2 ;  /* 0x000000ff0e007207 */ /* 0x000fca0001000000 */
[----:B------:R-:W-:-:S04]  /*25020*/  IMAD.IADD R0, R13, 0x1, R0 ;  /* 0x000000010d007824 */ /* 0x000fc800078e0200 */
[----:B------:R-:W-:-:S07]  /*25030*/  IMAD.MOV.U32 R13, RZ, RZ, R0 ;  /* 0x000000ffff0d7224 */ /* 0x000fce00078e0000 */
[----:B------:R-:W-:Y:S05]  /*25040*/  WARPSYNC.COLLECTIVE R15, `(.L_x_4228) ;  /* 0x000000000f087348 */ /* 0x000fea0003c00000 */
[----:B------:R0:W1:Y:S02]  /*25050*/  SHFL.UP P6, R14, R13, R12, R11 ;  /* 0x0400000c0d0e7389 */ /* 0x00006400000c000b */
[----:B01----:R-:W-:Y:S01]  /*25060*/  ENDCOLLECTIVE ;  /* 0x000000000000791b */ /* 0x003fe20003800000 */
.L_x_4228:
[----:B------:R-:W-:Y:S01]  /*25070*/  IMAD.MOV.U32 R12, RZ, RZ, 0x8 ;  /* 0x00000008ff0c7424 */ /* 0x000fe200078e00ff */
[----:B------:R-:W-:-:S05]  /*25080*/  SEL R3, R14, RZ, P3 ;  /* 0x000000ff0e037207 */ /* 0x000fca0001800000 */
[----:B------:R-:W-:-:S04]  /*25090*/  IMAD.IADD R2, R0, 0x1, R3 ;  /* 0x0000000100027824 */ /* 0x000fc800078e0203 */
[----:B------:R-:W-:-:S07]  /*250a0*/  IMAD.MOV.U32 R13, RZ, RZ, R2 ;  /* 0x000000ffff0d7224 */ /* 0x000fce00078e0002 */
[----:B------:R-:W-:Y:S05]  /*250b0*/  WARPSYNC.COLLECTIVE R15, `(.L_x_4229) ;  /* 0x000000000f087348 */ /* 0x000fea0003c00000 */
[----:B------:R0:W1:Y:S02]  /*250c0*/  SHFL.UP P6, R14, R13, R12, R11 ;  /* 0x0400000c0d0e7389 */ /* 0x00006400000c000b */
[----:B01----:R-:W-:Y:S01]  /*250d0*/  ENDCOLLECTIVE ;  /* 0x000000000000791b */ /* 0x003fe20003800000 */
.L_x_4229:
[----:B------:R-:W-:Y:S01]  /*250e0*/  IMAD.MOV.U32 R12, RZ, RZ, 0x10 ;  /* 0x00000010ff0c7424 */ /* 0x000fe200078e00ff */
[----:B------:R-:W-:-:S05]  /*250f0*/  SEL R3, R14, RZ, P4 ;  /* 0x000000ff0e037207 */ /* 0x000fca0002000000 */
[----:B------:R-:W-:-:S04]  /*25100*/  IMAD.IADD R3, R2, 0x1, R3 ;  /* 0x0000000102037824 */ /* 0x000fc800078e0203 */
[----:B------:R-:W-:-:S07]  /*25110*/  IMAD.MOV.U32 R13, RZ, RZ, R3 ;  /* 0x000000ffff0d7224 */ /* 0x000fce00078e0003 */
[----:B------:R-:W-:Y:S05]  /*25120*/  WARPSYNC.COLLECTIVE R15, `(.L_x_4230) ;  /* 0x000000000f087348 */ /* 0x000fea0003c00000 */
[----:B------:R0:W1:Y:S02]  /*25130*/  SHFL.UP P6, R14, R13, R12, R11 ;  /* 0x0400000c0d0e7389 */ /* 0x00006400000c000b */
[----:B01----:R-:W-:Y:S01]  /*25140*/  ENDCOLLECTIVE ;  /* 0x000000000000791b */ /* 0x003fe20003800000 */
.L_x_4230:
        /* <DEDUP_REMOVED lines=8> */
.L_x_4231:
[----:B------:R-:W-:Y:S05]  /*251d0*/  BRA `(.L_x_4232) ;  /* 0xffffffb000747947 */ /* 0x000fea000383ffff */
.L_x_4066:
[----:B------:R-:W-:Y:S01]  /*251e0*/  BSSY B0, `(.L_x_4233) ;  /* 0x0000006000007945 */ /* 0x000fe20003800000 */
[----:B------:R-:W-:Y:S01]  /*251f0*/  PLOP3.LUT P6, PT, P6, PT, PT, 0x8, 0x0 ;  /* 0x000000000000781c */ /* 0x000fe200037ce170 */
[----:B------:R-:W-:-:S12]  /*25200*/  IMAD.MOV.U32 R15, RZ, RZ, -0x1 ;  /* 0xffffffffff0f7424 */ /* 0x000fd800078e00ff */
[----:B0-----:R-:W-:Y:S05]  /*25210*/  WARPSYNC.COLLECTIVE R15, `(.L_x_4234) ;  /* 0x000000000f087348 */ /* 0x001fea0003c00000 */
[----:B------:R-:W-:Y:S01]  /*25220*/  VOTE.ANY R14, PT, P6 ;  /* 0x00000000000e7806 */ /* 0x000fe200030e0100 */
[----:B0-----:R-:W-:Y:S06]  /*25230*/  ENDCOLLECTIVE ;  /* 0x000000000000791b */ /* 0x001fec0003800000 */
.L_x_4234:
[----:B------:R-:W-:Y:S05]  /*25240*/  BSYNC B0 ;  /* 0x0000000000007941 */ /* 0x000fea0003800000 */
.L_x_4233:
        /* <DEDUP_REMOVED lines=9> */
.L_x_4235:
[----:B------:R-:W-:Y:S01]  /*252e0*/  MOV R4, R14 ;  /* 0x0000000e00047202 */ /* 0x000fe20000000f00 */
[----:B------:R-:W-:Y:S06]  /*252f0*/  BRA `(.L_x_4236) ;  /* 0xffffffb000647947 */ /* 0x000fec000383ffff */
.L_x_4068:
[----:B------:R-:W-:Y:S01]  /*25300*/  BSSY B0, `(.L_x_4237) ;  /* 0x0000007000007945 */ /* 0x000fe20003800000 */
[----:B------:R-:W-:Y:S02]  /*25310*/  IMAD.MOV.U32 R13, RZ, RZ, R6 ;  /* 0x000000ffff0d7224 */ /* 0x000fe400078e0006 */
[----:B------:R-:W-:Y:S02]  /*25320*/  IMAD.MOV.U32 R11, RZ, RZ, 0x1f ;  /* 0x0000001fff0b7424 */ /* 0x000fe400078e00ff */
[----:B------:R-:W-:-:S07]  /*25330*/  IMAD.MOV.U32 R15, RZ, RZ, -0x1 ;  /* 0xffffffffff0f7424 */ /* 0x000fce00078e00ff */
[----:B012---:R-:W-:Y:S05]  /*25340*/  WARPSYNC.COLLECTIVE R15, `(.L_x_4238) ;  /* 0x000000000f087348 */ /* 0x007fea0003c00000 */
[----:B------:R3:W4:Y:S02]  /*25350*/  SHFL.IDX P6, R14, R13, R12, R11 ;  /* 0x0000000c0d0e7389 */ /* 0x00072400000c000b */
[----:B01234-:R-:W-:Y:S01]  /*25360*/  ENDCOLLECTIVE ;  /* 0x000000000000791b */ /* 0x01ffe20003800000 */
.L_x_4238:
[----:B------:R-:W-:Y:S05]  /*25370*/  BSYNC B0 ;  /* 0x0000000000007941 */ /* 0x000fea0003800000 */
.L_x_4237:
[----:B------:R-:W-:Y:S05]  /*25380*/  BRA `(.L_x_4067) ;  /* 0xffffffb0005c7947 */ /* 0x000fea000383ffff */
.L_x_4072:
[----:B0-----:R0:W1:Y:S02]  /*25390*/  SYNCS.PHASECHK.TRANS64.TRYWAIT P0, [R7+URZ+0x30820], R0 ;  /* 0x03082000070075a7 */ /* 0x001064000800017f */
[----:B-1----:R-:W-:Y:S05]  /*253a0*/  @!P0 NANOSLEEP.SYNCS 0x989680 ;  /* 0x009896800000895d */ /* 0x002fea0003900000 */
[----:B------:R-:W1:Y:S02]  /*253b0*/  @!P0 SYNCS.PHASECHK.TRANS64 P0, [R7+URZ+0x30820], R0 ;  /* 0x03082000070085a7 */ /* 0x000e64000800007f */
[----:B-1----:R-:W-:Y:S05]  /*253c0*/  @!P0 BRA `(.L_x_4072) ;  /* 0xfffffffc00f08947 */ /* 0x002fea000383ffff */
[----:B------:R-:W-:Y:S05]  /*253d0*/  BRA `(.L_x_4239) ;  /* 0xffffffb400487947 */ /* 0x000fea000383ffff */
.L_x_4073:
        /* <DEDUP_REMOVED lines=8> */
[----:B0-----:R-:W-:Y:S05]  /*25460*/  WARPSYNC.COLLECTIVE R15, `(.L_x_4241) ;  /* 0x000000000f087348 */ /* 0x001fea0003c00000 */
[----:B------:R1:W2:Y:S02]  /*25470*/  SHFL.IDX P6, R14, R13, R12, R11 ;  /* 0x0000000c0d0e7389 */ /* 0x0002a400000c000b */
[----:B012---:R-:W-:Y:S01]  /*25480*/  ENDCOLLECTIVE ;  /* 0x000000000000791b */ /* 0x007fe20003800000 */
.L_x_4241:
[----:B------:R-:W-:Y:S05]  /*25490*/  BSYNC B0 ;  /* 0x0000000000007941 */ /* 0x000fea0003800000 */
.L_x_4240:
[----:B------:R-:W-:Y:S05]  /*254a0*/  BRA `(.L_x_4242) ;  /* 0xffffffb400307947 */ /* 0x000fea000383ffff */
.L_x_4074:
[----:B------:R-:W-:Y:S01]  /*254b0*/  BSSY B0, `(.L_x_4243) ;  /* 0x0000006000007945 */ /* 0x000fe20003800000 */
[----:B------:R-:W-:-:S07]  /*254c0*/  IMAD.MOV.U32 R15, RZ, RZ, -0x1 ;  /* 0xffffffffff0f7424 */ /* 0x000fce00078e00ff */
[----:B0-----:R-:W-:Y:S05]  /*254d0*/  WARPSYNC.COLLECTIVE R15, `(.L_x_4244) ;  /* 0x000000000f0c7348 */ /* 0x001fea0003c00000 */
[----:B------:R-:W-:Y:S02]  /*254e0*/  ELECT P6, UR62, PT ;  /* 0x00000000003e782f */ /* 0x000fe400038c0000 */
[----:B------:R-:W-:Y:S01]  /*254f0*/  MOV R14, UR62 ;  /* 0x0000003e000e7c02 */ /* 0x000fe20008000f00 */
[----:B0-----:R-:W-:Y:S10]  /*25500*/  ENDCOLLECTIVE ;  /* 0x000000000000791b */ /* 0x001ff40003800000 */
.L_x_4244:
[----:B------:R-:W-:Y:S05]  /*25510*/  BSYNC B0 ;  /* 0x0000000000007941 */ /* 0x000fea0003800000 */
.L_x_4243:
[----:B------:R-:W-:Y:S05]  /*25520*/  BRA `(.L_x_4245) ;  /* 0xffffffb400247947 */ /* 0x000fea000383ffff */
.L_x_4076:
[----:B0-----:R0:W1:Y:S02]  /*25530*/  SYNCS.PHASECHK.TRANS64.TRYWAIT P1, [R5+URZ+0x30840], R0 ;  /* 0x03084000050075a7 */ /* 0x001064000802017f */
[----:B-1----:R-:W-:Y:S05]  /*25540*/  @!P1 NANOSLEEP.SYNCS 0x989680 ;  /* 0x009896800000995d */ /* 0x002fea0003900000 */
[----:B------:R-:W1:Y:S02]  /*25550*/  @!P1 SYNCS.PHASECHK.TRANS64 P1, [R5+URZ+0x30840], R0 ;  /* 0x03084000050095a7 */ /* 0x000e64000802007f */
[----:B-1----:R-:W-:Y:S05]  /*25560*/  @!P1 BRA `(.L_x_4076) ;  /* 0xfffffffc00f09947 */ /* 0x002fea000383ffff */
[----:B------:R-:W-:Y:S05]  /*25570*/  BRA `(.L_x_4246) ;  /* 0xffffffb400447947 */ /* 0x000fea000383ffff */
.L_x_4078:
[----:B-1----:R1:W2:Y:S02]  /*25580*/  SYNCS.PHASECHK.TRANS64.TRYWAIT P1, [R3+URZ+0x30840], R2 ;  /* 0x03084002030075a7 */ /* 0x0022a4000802017f */
[----:B--2---:R-:W-:Y:S05]  /*25590*/  @!P1 NANOSLEEP.SYNCS 0x989680 ;  /* 0x009896800000995d */ /* 0x004fea0003900000 */
[----:B------:R-:W2:Y:S02]  /*255a0*/  @!P1 SYNCS.PHASECHK.TRANS64 P1, [R3+URZ+0x30840], R2 ;  /* 0x03084002030095a7 */ /* 0x000ea4000802007f */
[----:B--2---:R-:W-:Y:S05]  /*255b0*/  @!P1 BRA `(.L_x_4078) ;  /* 0xfffffffc00f09947 */ /* 0x004fea000383ffff */
[----:B------:R-:W-:Y:S05]  /*255c0*/  BRA `(.L_x_4247) ;  /* 0xffffffb400507947 */ /* 0x000fea000383ffff */
.L_x_4080:
[----:B--2---:R2:W3:Y:S02]  /*255d0*/  SYNCS.PHASECHK.TRANS64.TRYWAIT P1, [R5+URZ+0x30860], R0 ;  /* 0x03086000050075a7 */ /* 0x0044e4000802017f */
[----:B---3--:R-:W-:Y:S05]  /*255e0*/  @!P1 NANOSLEEP.SYNCS 0x989680 ;  /* 0x009896800000995d */ /* 0x008fea0003900000 */
[----:B------:R-:W3:Y:S02]  /*255f0*/  @!P1 SYNCS.PHASECHK.TRANS64 P1, [R5+URZ+0x30860], R0 ;  /* 0x03086000050095a7 */ /* 0x000ee4000802007f */
[----:B---3--:R-:W-:Y:S05]  /*25600*/  @!P1 BRA `(.L_x_4080) ;  /* 0xfffffffc00f09947 */ /* 0x008fea000383ffff */
[----:B------:R-:W-:Y:S05]  /*25610*/  BRA `(.L_x_4248) ;  /* 0xffffffb4004c7947 */ /* 0x000fea000383ffff */
.L_x_4249:
        /* <DEDUP_REMOVED lines=14> */
.L_x_15836:


//--------------------- .text._ZN7cutlass13device_kernelIN5flash11enable_sm90INS1_16FlashAttnFwdSm90INS1_25CollectiveMainloopFwdSm90ILi2EN4cute5tupleIJNS5_1CILi1EEES8_S8_EEENS6_IJNS7_ILi128EEENS7_ILi96EEENS7_ILi192EEEEEELi192ENS_10bfloat16_tEfNS_4arch4Sm90ELb0ELb1ELb1ELb0ELb1ELb0ELb0ELb1ELb1ELb1ELb0ELb0EEENS1_21CollectiveEpilogueFwdINS6_IJSA_SC_SB_EEES9_SE_SG_Li256ELb0ELb1ELb0ELb0EEENS1_30DynamicPersistentTileSchedulerILi256ELi128ELb0ELb1ELb1EEEEEEEEEvNT_6ParamsE --------------------------
	.section	.text._ZN7cutlass13device_kernelIN5flash11enable_sm90INS1_16FlashAttnFwdSm90INS1_25CollectiveMainloopFwdSm90ILi2EN4cute5tupleIJNS5_1CILi1EEES8_S8_EEENS6_IJNS7_ILi128EEENS7_ILi96EEENS7_ILi192EEEEEELi192ENS_10bfloat16_tEfNS_4arch4Sm90ELb0ELb1ELb1ELb0ELb1ELb0ELb0ELb1ELb1ELb1ELb0ELb0EEENS1_21CollectiveEpilogueFwdINS6_IJSA_SC_SB_EEES9_SE_SG_Li256ELb0ELb1ELb0ELb0EEENS1_30DynamicPersistentTileSchedulerILi256ELi128ELb0ELb1ELb1EEEEEEEEEvNT_6ParamsE,"ax",@progbits
	.align	128
.text._ZN7cutlass13device_kernelIN5flash11enable_sm90INS1_16FlashAttnFwdSm90INS1_25CollectiveMainloopFwdSm90ILi2EN4cute5tupleIJNS5_1CILi1EEES8_S8_EEENS6_IJNS7_ILi128EEENS7_ILi96EEENS7_ILi192EEEEEELi192ENS_10bfloat16_tEfNS_4arch4Sm90ELb0ELb1ELb1ELb0ELb1ELb0ELb0ELb1ELb1ELb1ELb0ELb0EEENS1_21CollectiveEpilogueFwdINS6_IJSA_SC_SB_EEES9_SE_SG_Li256ELb0ELb1ELb0ELb0EEENS1_30DynamicPersistentTileSchedulerILi256ELi128ELb0ELb1ELb1EEEEEEEEEvNT_6ParamsE:
        .type           _ZN7cutlass13device_kernelIN5flash11enable_sm90INS1_16FlashAttnFwdSm90INS1_25CollectiveMainloopFwdSm90ILi2EN4cute5tupleIJNS5_1CILi1EEES8_S8_EEENS6_IJNS7_ILi128EEENS7_ILi96EEENS7_ILi192EEEEEELi192ENS_10bfloat16_tEfNS_4arch4Sm90ELb0ELb1ELb1ELb0ELb1ELb0ELb0ELb1ELb1ELb1ELb0ELb0EEENS1_21CollectiveEpilogueFwdINS6_IJSA_SC_SB_EEES9_SE_SG_Li256ELb0ELb1ELb0ELb0EEENS1_30DynamicPersistentTileSchedulerILi256ELi128ELb0ELb1ELb1EEEEEEEEEvNT_6ParamsE,@function
        .size           _ZN7cutlass13device_kernelIN5flash11enable_sm90INS1_16FlashAttnFwdSm90INS1_25CollectiveMainloopFwdSm90ILi2EN4cute5tupleIJNS5_1CILi1EEES8_S8_EEENS6_IJNS7_ILi128EEENS7_ILi96EEENS7_ILi192EEEEEELi192ENS_10bfloat16_tEfNS_4arch4Sm90ELb0ELb1ELb1ELb0ELb1ELb0ELb0ELb1ELb1ELb1ELb0ELb0EEENS1_21CollectiveEpilogueFwdINS6_IJSA_SC_SB_EEES9_SE_SG_Li256ELb0ELb1ELb0ELb0EEENS1_30DynamicPersistentTileSchedulerILi256ELi128ELb0ELb1ELb1EEEEEEEEEvNT_6ParamsE,(.L_x_15837 - _ZN7cutlass13device_kernelIN5flash11enable_sm90INS1_16FlashAttnFwdSm90INS1_25CollectiveMainloopFwdSm90ILi2EN4cute5tupleIJNS5_1CILi1EEES8_S8_EEENS6_IJNS7_ILi128EEENS7_ILi96EEENS7_ILi192EEEEEELi192ENS_10bfloat16_tEfNS_4arch4Sm90ELb0ELb1ELb1ELb0ELb1ELb0ELb0ELb1ELb1ELb1ELb0ELb0EEENS1_21CollectiveEpilogueFwdINS6_IJSA_SC_SB_EEES9_SE_SG_Li256ELb0ELb1ELb0ELb0EEENS1_30DynamicPersistentTileSchedulerILi256ELi128ELb0ELb1ELb1EEEEEEEEEvNT_6ParamsE)
        .other          _ZN7cutlass13device_kernelIN5flash11enable_sm90INS1_16FlashAttnFwdSm90INS1_25CollectiveMainloopFwdSm90ILi2EN4cute5tupleIJNS5_1CILi1EEES8_S8_EEENS6_IJNS7_ILi128EEENS7_ILi96EEENS7_ILi192EEEEEELi192ENS_10bfloat16_tEfNS_4arch4Sm90ELb0ELb1ELb1ELb0ELb1ELb0ELb0ELb1ELb1ELb1ELb0ELb0EEENS1_21CollectiveEpilogueFwdINS6_IJSA_SC_SB_EEES9_SE_SG_Li256ELb0ELb1ELb0ELb0EEENS1_30DynamicPersistentTileSchedulerILi256ELi128ELb0ELb1ELb1EEEEEEEEEvNT_6ParamsE,@"STO_CUDA_ENTRY STV_DEFAULT"
_ZN7cutlass13device_kernelIN5flash11enable_sm90INS1_16FlashAttnFwdSm90INS1_25CollectiveMainloopFwdSm90ILi2EN4cute5tupleIJNS5_1CILi1EEES8_S8_EEENS6_IJNS7_ILi128EEENS7_ILi96EEENS7_ILi192EEEEEELi192ENS_10bfloat16_tEfNS_4arch4Sm90ELb0ELb1ELb1ELb0ELb1ELb0ELb0ELb1ELb1ELb1ELb0ELb0EEENS1_21CollectiveEpilogueFwdINS6_IJSA_SC_SB_EEES9_SE_SG_Li256ELb0ELb1ELb0ELb0EEENS1_30DynamicPersistentTileSchedulerILi256ELi128ELb0ELb1ELb1EEEEEEEEEvNT_6ParamsE:
        /* <DEDUP_REMOVED lines=45> */
.L_x_4250:
        /* <DEDUP_REMOVED lines=22> */
.L_x_4251:
        /* <DEDUP_REMOVED lines=18> */
.L_x_4252:
        /* <DEDUP_REMOVED lines=22> */
.L_x_4253:
        /* <DEDUP_REMOVED lines=23> */
.L_x_4254:
        /* <DEDUP_REMOVED lines=10> */
.L_x_4256:
        /* <DEDUP_REMOVED lines=16> */
[----:B------:R-:W-:Y:S02]  /*09c0*/  LEA.HI R4, R0, R207, RZ, 0x5 ;  /* 0x000000cf00047211 */ /* 0x000fe400078f28ff */
[----:B------:R-:W-:Y:S02]  /*09d0*/  LOP3.LUT R198, R3, 0xffffff80, RZ, 0xc0, !PT ;  /* 0xffffff8003c67812 */ /* 0x000fe400078ec0ff */
[----:B------:R-:W-:Y:S01]  /*09e0*/  SHF.R.S32.HI R200, RZ, 0x7, R3 ;  /* 0x00000007ffc87819 */ /* 0x000fe20000011403 */
[----:B------:R-:W-:Y:S02]  /*09f0*/  IMAD.SHL.U32 R6, R4, 0x20, RZ ;  /* 0x0000002004067824 */ /* 0x000fe400078e00ff */
[----:B------:R-:W-:Y:S01]  /*0a00*/  IMAD.IADD R198, R207, 0x1, -R198 ;  /* 0x00000001cfc67824 */ /* 0x000fe200078e0ac6 */
[----:B------:R-:W-:-:S02]  /*0a10*/  LEA.HI R3, R3, R200, RZ, 0x1 ;  /* 0x000000c803037211 */ /* 0x000fc400078f08ff */
[----:B------:R-:W-:Y:S02]  /*0a20*/  LOP3.LUT R7, R6, 0xfffffc00, RZ, 0xc0, !PT ;  /* 0xfffffc0006077812 */ /* 0x000fe400078ec0ff */
[----:B------:R-:W-:Y:S02]  /*0a30*/  SHF.R.S32.HI R9, RZ, 0x1f, R198 ;  /* 0x0000001fff097819 */ /* 0x000fe400000114c6 */
[----:B------:R-:W-:Y:S02]  /*0a40*/  LEA.HI R6, R0, R207, RZ, 0x2 ;  /* 0x000000cf00067211 */ /* 0x000fe400078f10ff */
[----:B------:R-:W-:Y:S02]  /*0a50*/  LEA.HI R8, R9, R198, RZ, 0x2 ;  /* 0x000000c609087211 */ /* 0x000fe400078f10ff */
[----:B------:R-:W-:Y:S02]  /*0a60*/  LOP3.LUT R6, R6, 0xfffffffc, RZ, 0xc0, !PT ;  /* 0xfffffffc06067812 */ /* 0x000fe400078ec0ff */
[----:B------:R-:W-:-:S02]  /*0a70*/  SHF.R.S32.HI R10, RZ, 0x2, R8 ;  /* 0x00000002ff0a7819 */ /* 0x000fc40000011408 */
[----:B------:R-:W-:Y:S01]  /*0a80*/  SHF.R.S32.HI R11, RZ, 0x1f, R8 ;  /* 0x0000001fff0b7819 */ /* 0x000fe20000011408 */
[----:B------:R-:W-:Y:S01]  /*0a90*/  IMAD.IADD R6, R207, 0x1, -R6 ;  /* 0x00000001cf067824 */ /* 0x000fe200078e0a06 */
[----:B------:R-:W-:Y:S02]  /*0aa0*/  LEA.HI R9, R9, R198, RZ, 0x5 ;  /* 0x000000c609097211 */ /* 0x000fe400078f28ff */
[----:B------:R-:W-:Y:S02]  /*0ab0*/  LEA.HI R11, R11, R10, RZ, 0x3 ;  /* 0x0000000a0b0b7211 */ /* 0x000fe400078f18ff */
[----:B------:R-:W-:Y:S02]  /*0ac0*/  SHF.R.S32.HI R9, RZ, 0x5, R9 ;  /* 0x00000005ff097819 */ /* 0x000fe40000011409 */
[----:B------:R-:W-:Y:S02]  /*0ad0*/  LOP3.LUT R11, R11, 0xfffffff8, RZ, 0xc0, !PT ;  /* 0xfffffff80b0b7812 */ /* 0x000fe400078ec0ff */
[----:B------:R-:W-:-:S03]  /*0ae0*/  LOP3.LUT R3, R3, 0x3fffffe, RZ, 0xc0, !PT ;  /* 0x03fffffe03037812 */ /* 0x000fc600078ec0ff */
[----:B------:R-:W-:Y:S02]  /*0af0*/  IMAD.IADD R10, R10, 0x1, -R11 ;  /* 0x000000010a0a7824 */ /* 0x000fe400078e0a0b */
[----:B------:R-:W-:Y:S02]  /*0b00*/  IMAD.IADD R3, R200, 0x1, -R3 ;  /* 0x00000001c8037824 */ /* 0x000fe400078e0a03 */
[----:B------:R-:W-:-:S04]  /*0b10*/  IMAD R10, R9, 0x10, R10 ;  /* 0x00000010090a7824 */ /* 0x000fc800078e020a */
[----:B------:R-:W-:Y:S01]  /*0b20*/  IMAD R201, R3, 0x40, R10 ;  /* 0x0000004003c97824 */ /* 0x000fe200078e020a */
[----:B------:R-:W-:-:S05]  /*0b30*/  LOP3.LUT R3, R8, 0x7ffffffc, RZ, 0xc0, !PT ;  /* 0x7ffffffc08037812 */ /* 0x000fca00078ec0ff */
[----:B------:R-:W-:Y:S01]  /*0b40*/  IMAD.IADD R18, R198, 0x1, -R3 ;  /* 0x00000001c6127824 */ /* 0x000fe200078e0a03 */
[----:B--2---:R-:W-:Y:S02]  /*0b50*/  R2UR UR5, R2 ;  /* 0x00000000020572ca */ /* 0x004fe400000e0000 */
[CC--:B------:R-:W-:Y:S02]  /*0b60*/  LEA.HI R2, R0.reuse, R207.reuse, RZ, 0x4 ;  /* 0x000000cf00027211 */ /* 0x0c0fe400078f20ff */
[----:B------:R-:W-:Y:S02]  /*0b70*/  LEA.HI R0, R0, R207, RZ, 0x3 ;  /* 0x000000cf00007211 */ /* 0x000fe400078f18ff */
[C---:B------:R-:W-:Y:S02]  /*0b80*/  LOP3.LUT R4, R2.reuse, 0x3fffff0, RZ, 0xc0, !PT ;  /* 0x03fffff002047812 */ /* 0x040fe400078ec0ff */
[----:B------:R-:W-:Y:S02]  /*0b90*/  SHF.R.S32.HI R5, RZ, 0x4, R2 ;  /* 0x00000004ff057819 */ /* 0x000fe40000011402 */
[----:B------:R-:W-:Y:S01]  /*0ba0*/  SHF.R.S32.HI R196, RZ, 0x3, R0 ;  /* 0x00000003ffc47819 */ /* 0x000fe20000011400 */
[----:B------:R-:W-:Y:S01]  /*0bb0*/  IMAD.IADD R4, R207, 0x1, -R4 ;  /* 0x00000001cf047824 */ /* 0x000fe200078e0a04 */
[----:B------:R-:W-:Y:S01]  /*0bc0*/  LEA.HI R2, R2, R5, RZ, 0x1 ;  /* 0x0000000502027211 */ /* 0x000fe200078f08ff */
[----:B------:R-:W-:-:S02]  /*0bd0*/  ULOP3.LUT UR6, UR5, 0x1, URZ, 0xfc, !UPT ;  /* 0x0000000105067892 */ /* 0x000fc4000f8efc3f */
[----:B------:R-:W-:Y:S01]  /*0be0*/  IMAD R7, R4, 0x40, R7 ;  /* 0x0000004004077824 */ /* 0x000fe200078e0207 */
[----:B------:R-:W-:Y:S01]  /*0bf0*/  LOP3.LUT R2, R2, 0x1ffffffe, RZ, 0xc0, !PT ;  /* 0x1ffffffe02027812 */ /* 0x000fe200078ec0ff */
[----:B------:R-:W-:Y:S01]  /*0c00*/  UMOV UR5, URZ ;  /* 0x0000003f00057c82 */ /* 0x000fe20008000000 */
[----:B------:R-:W-:Y:S01]  /*0c10*/  LOP3.LUT R4, R0, 0xfffffff8, RZ, 0xc0, !PT ;  /* 0xfffffff800047812 */ /* 0x000fe200078ec0ff */
[----:B------:R-:W-:Y:S02]  /*0c20*/  IMAD.U32 R203, RZ, RZ, UR6 ;  /* 0x00000006ffcb7e24 */ /* 0x000fe4000f8e00ff */
[----:B------:R-:W-:Y:S01]  /*0c30*/  IMAD.IADD R2, R5, 0x1, -R2 ;  /* 0x0000000105027824 */ /* 0x000fe200078e0a02 */
[----:B------:R-:W-:Y:S01]  /*0c40*/  LEA.HI R5, R6, R6, RZ, 0x1 ;  /* 0x0000000606057211 */ /* 0x000fe200078f08ff */
[----:B------:R-:W-:Y:S02]  /*0c50*/  IMAD.IADD R193, R207, 0x1, -R4 ;  /* 0x00000001cfc17824 */ /* 0x000fe400078e0a04 */
[----:B------:R-:W-:Y:S01]  /*0c60*/  IMAD R202, R2, 0x8, R7 ;  /* 0x0000000802ca7824 */ /* 0x000fe200078e0207 */
[----:B------:R-:W-:Y:S01]  /*0c70*/  LOP3.LUT R5, R5, 0x1ffffffe, RZ, 0xc0, !PT ;  /* 0x1ffffffe05057812 */ /* 0x000fe200078ec0ff */
[----:B------:R-:W-:-:S02]  /*0c80*/  IMAD.SHL.U32 R22, R193, 0x8, RZ ;  /* 0x00000008c1167824 */ /* 0x000fc400078e00ff */
[----:B------:R-:W-:Y:S02]  /*0c90*/  IMAD.U32 R197, RZ, RZ, UR5 ;  /* 0x00000005ffc57e24 */ /* 0x000fe4000f8e00ff */
[C---:B------:R-:W-:Y:S01]  /*0ca0*/  VIADD R23, R22.reuse, 0x40 ;  /* 0x0000004016177836 */ /* 0x040fe20000000000 */
[----:B------:R-:W-:Y:S01]  /*0cb0*/  SHF.R.S32.HI R206, RZ, 0x1f, R22 ;  /* 0x0000001fffce7819 */ /* 0x000fe20000011416 */
[----:B------:R-:W-:Y:S02]  /*0cc0*/  VIADD R192, R22, 0x80 ;  /* 0x0000008016c07836 */ /* 0x000fe40000000000 */
[----:B------:R-:W-:Y:S01]  /*0cd0*/  IMAD.IADD R6, R6, 0x1, -R5 ;  /* 0x0000000106067824 */ /* 0x000fe200078e0a05 */
[----:B------:R-:W-:Y:S02]  /*0ce0*/  SHF.R.S32.HI R205, RZ, 0x1f, R23 ;  /* 0x0000001fffcd7819 */ /* 0x000fe40000011417 */
[----:B------:R-:W-:Y:S01]  /*0cf0*/  SHF.R.S32.HI R204, RZ, 0x1f, R192 ;  /* 0x0000001fffcc7819 */ /* 0x000fe200000114c0 */
[----:B------:R-:W-:-:S07]  /*0d00*/  IMAD R19, R6, 0x8, R201 ;  /* 0x0000000806137824 */ /* 0x000fce00078e02c9 */
.L_x_4361:
        /* <DEDUP_REMOVED lines=21> */
.L_x_4257:
[----:B------:R-:W-:Y:S01]  /*0e60*/  ULDC UR7, c[0x0][0xc54] ;  /* 0x0003150000077ab9 */ /* 0x000fe20000000800 */
[----:B------:R-:W-:Y:S01]  /*0e70*/  UMOV UR6, UR9 ;  /* 0x0000000900067c82 */ /* 0x000fe20008000000 */
[----:B------:R-:W-:-:S11]  /*0e80*/  UISETP.NE.AND UP0, UPT, UR7, 0x1, UPT ;  /* 0x000000010700788c */ /* 0x000fd6000bf05270 */
[----:B------:R-:W-:Y:S02]  /*0e90*/  @UP0 ULDC.64 UR10, c[0x0][0xc58] ;  /* 0x00031600000a0ab9 */ /* 0x000fe40000000a00 */
[----:B------:R-:W-:-:S04]  /*0ea0*/  UIMAD.WIDE.U32 UR4, UR9, UR10, URZ ;  /* 0x0000000a090472a5 */ /* 0x000fc8000f8e003f */
[----:B------:R-:W-:-:S04]  /*0eb0*/  @UP0 USHF.R.U32.HI UR6, URZ, UR11, UR5 ;  /* 0x0000000b3f060299 */ /* 0x000fc80008011605 */
[----:B------:R-:W-:-:S12]  /*0ec0*/  UIMAD UR4, UR6, UR7, URZ ;  /* 0x00000007060472a4 */ /* 0x000fd8000f8e023f */
.L_x_4258:
[----:B------:R-:W0:Y:S01]  /*0ed0*/  LDC R199, c[0x0][0x448] ;  /* 0x00011200ffc77b82 */ /* 0x000e220000000800 */
[----:B------:R-:W-:Y:S01]  /*0ee0*/  ULDC UR7, c[0x0][0xc48] ;  /* 0x0003120000077ab9 */ /* 0x000fe20000000800 */
[----:B------:R-:W-:Y:S01]  /*0ef0*/  ULOP3.LUT UR6, URZ, UR6, URZ, 0x33, !UPT ;  /* 0x000000063f067292 */ /* 0x000fe2000f8e333f */
[----:B------:R-:W-:Y:S01]  /*0f00*/  LOP3.LUT R16, R16, 0xffefffff, RZ, 0xc0, !PT ;  /* 0xffefffff10107812 */ /* 0x000fe200078ec0ff */
[----:B------:R-:W-:Y:S02]  /*0f10*/  UISETP.NE.AND UP0, UPT, UR7, 0x1, UPT ;  /* 0x000000010700788c */ /* 0x000fe4000bf05270 */
[----:B------:R-:W-:Y:S02]  /*0f20*/  UIADD3 UR4, UR9, -UR4, URZ ;  /* 0x8000000409047290 */ /* 0x000fe4000fffe03f */
[----:B------:R-:W1:Y:S01]  /*0f30*/  LDC.64 R8, c[0x0][0x9e0] ;  /* 0x00027800ff087b82 */ /* 0x000e620000000a00 */
[----:B------:R-:W-:Y:S01]  /*0f40*/  ULDC UR5, c[0x0][0xc3c] ;  /* 0x00030f0000057ab9 */ /* 0x000fe20000000800 */
[----:B------:R-:W-:Y:S01]  /*0f50*/  ULDC UR9, c[0x0][0xc54] ;  /* 0x0003150000097ab9 */ /* 0x000fe20000000800 */
[----:B------:R-:W-:-:S02]  /*0f60*/  UIADD3 UR6, UR6, UR5, URZ ;  /* 0x0000000506067290 */ /* 0x000fc4000fffe03f */
[----:B------:R-:W-:Y:S02]  /*0f70*/  UIMAD UR8, UR8, UR9, UR4 ;  /* 0x00000009080872a4 */ /* 0x000fe4000f8e0204 */
[----:B------:R-:W-:Y:S01]  /*0f80*/  USHF.L.U32 UR42, UR6, 0x7, URZ ;  /* 0x00000007062a7899 */ /* 0x000fe2000800063f */
[----:B------:R-:W2:Y:S01]  /*0f90*/  LDC R75, c[0x0][0x288] ;  /* 0x0000a200ff4b7b82 */ /* 0x000ea20000000800 */
[----:B------:R-:W-:Y:S01]  /*0fa0*/  ULDC.64 UR10, c[0x0][0x418] ;  /* 0x00010600000a7ab9 */ /* 0x000fe20000000a00 */
[----:B------:R-:W-:Y:S01]  /*0fb0*/  @UP0 ULDC UR4, c[0x0][0xc4c] ;  /* 0x0003130000040ab9 */ /* 0x000fe20000000800 */
[----:B------:R-:W-:Y:S01]  /*0fc0*/  ISETP.NE.U32.AND P0, PT, RZ, UR10, PT ;  /* 0x0000000aff007c0c */ /* 0x000fe2000bf05070 */
[----:B------:R-:W-:Y:S02]  /*0fd0*/  UIMAD.WIDE.U32 UR4, UR8, UR4, URZ ;  /* 0x00000004080472a5 */ /* 0x000fe4000f8e003f */
[----:B------:R-:W-:Y:S01]  /*0fe0*/  UIADD3 UR6, UR42, 0x7f, URZ ;  /* 0x0000007f2a067890 */ /* 0x000fe2000fffe03f */
[----:B------:R-:W-:Y:S01]  /*0ff0*/  ISETP.NE.AND.EX P0, PT, RZ, UR11, PT, P0 ;  /* 0x0000000bff007c0c */ /* 0x000fe2000bf05300 */
[----:B------:R-:W3:Y:S01]  /*1000*/  LDC R0, c[0x0][0x424] ;  /* 0x00010900ff007b82 */ /* 0x000ee20000000800 */
[----:B0-----:R-:W-:Y:S01]  /*1010*/  ISETP.NE.AND P2, PT, R199, 0x1, PT ;  /* 0x00000001c700780c */ /* 0x001fe20003f45270 */
[----:B------:R-:W-:Y:S01]  /*1020*/  @UP0 ULDC UR9, c[0x0][0xc50] ;  /* 0x0003140000090ab9 */ /* 0x000fe20000000800 */
[----:B------:R-:W-:Y:S01]  /*1030*/  UMOV UR12, UR8 ;  /* 0x00000008000c7c82 */ /* 0x000fe20008000000 */
[----:B------:R-:W-:Y:S01]  /*1040*/  @UP0 USHF.R.U32.HI UR12, URZ, UR9, UR5 ;  /* 0x000000093f0c0299 */ /* 0x000fe20008011605 */
[----:B------:R-:W-:-:S03]  /*1050*/  IMAD.U32 R2, RZ, RZ, UR6 ;  /* 0x00000006ff027e24 */ /* 0x000fc6000f8e00ff */
[----:B------:R-:W0:Y:S01]  /*1060*/  LDC R7, c[0x0][0x2f0] ;  /* 0x0000bc00ff077b82 */ /* 0x000e220000000800 */
[----:B-1----:R-:W-:Y:S01]  /*1070*/  ISETP.GE.AND P1, PT, R9, 0x1, PT ;  /* 0x000000010900780c */ /* 0x002fe20003f26270 */
[----:B------:R-:W-:Y:S02]  /*1080*/  UIADD3 UR4, -UR12, URZ, URZ ;  /* 0x0000003f0c047290 */ /* 0x000fe4000fffe13f */
[----:B------:R-:W-:Y:S02]  /*1090*/  IMAD.U32 R195, RZ, RZ, UR12 ;  /* 0x0000000cffc37e24 */ /* 0x000fe4000f8e00ff */
[----:B------:R-:W-:Y:S01]  /*10a0*/  UIMAD UR4, UR7, UR4, UR8 ;  /* 0x00000004070472a4 */ /* 0x000fe2000f8e0208 */
[----:B------:R-:W-:Y:S01]  /*10b0*/  @P2 LOP3.LUT R16, R16, 0x100000, RZ, 0xfc, !PT ;  /* 0x0010000010102812 */ /* 0x000fe200078efcff */
[----:B------:R-:W1:Y:S01]  /*10c0*/  @P2 LDC R3, c[0x0][0x44c] ;  /* 0x00011300ff032b82 */ /* 0x000e620000000800 */
[----:B--2---:R-:W-:Y:S02]  /*10d0*/  IADD3 R5, -R75, 0x1, RZ ;  /* 0x000000014b057810 */ /* 0x004fe40007ffe1ff */
[----:B------:R-:W-:Y:S01]  /*10e0*/  LOP3.LUT R16, R16, 0xfff7ffff, RZ, 0xc0, !PT ;  /* 0xfff7ffff10107812 */ /* 0x000fe200078ec0ff */
[----:B------:R-:W-:-:S03]  /*10f0*/  IMAD.U32 R194, RZ, RZ, UR4 ;  /* 0x00000004ffc27e24 */ /* 0x000fc6000f8e00ff */
[----:B------:R-:W-:Y:S01]  /*1100*/  @P1 LOP3.LUT R16, R16, 0x80000, RZ, 0xfc, !PT ;  /* 0x0008000010101812 */ /* 0x000fe200078efcff */
[----:B------:R-:W2:Y:S01]  /*1110*/  @P2 LDC R4, c[0x0][0x450] ;  /* 0x00011400ff042b82 */ /* 0x000ea20000000800 */
[----:B---3--:R-:W-:-:S05]  /*1120*/  SEL R0, R0, 0x1, P0 ;  /* 0x0000000100007807 */ /* 0x008fca0000000000 */
[CC--:B0-----:R-:W-:Y:S02]  /*1130*/  IMAD R5, R0.reuse, R7.reuse, R5 ;  /* 0x0000000700057224 */ /* 0x0c1fe400078e0205 */
[----:B------:R-:W-:Y:S02]  /*1140*/  IMAD R17, R0, R7, RZ ;  /* 0x0000000700117224 */ /* 0x000fe400078e02ff */
[----:B-1----:R-:W-:-:S05]  /*1150*/  @P2 IMAD.HI.U32 R3, R3, UR6, RZ ;  /* 0x0000000603032c27 */ /* 0x002fca000f8e00ff */
[----:B--2---:R-:W-:-:S05]  /*1160*/  @P2 SHF.R.U32.HI R2, RZ, R4, R3 ;  /* 0x00000004ff022219 */ /* 0x004fca0000011603 */
[----:B------:R-:W-:-:S04]  /*1170*/  IMAD.IADD R11, R5, 0x1, R2 ;  /* 0x00000001050b7824 */ /* 0x000fc800078e0202 */
[----:B------:R-:W-:Y:S01]  /*1180*/  IMAD.IADD R2, R11, 0x1, R8 ;  /* 0x000000010b027824 */ /* 0x000fe200078e0208 */
[----:B------:R-:W-:Y:S06]  /*1190*/  @!P1 BRA `(.L_x_4259) ;  /* 0x0000000000409947 */ /* 0x000fec0003800000 */
[C---:B------:R-:W-:Y:S01]  /*11a0*/  ISETP.GT.AND P0, PT, R11.reuse, RZ, PT ;  /* 0x000000ff0b00720c */ /* 0x040fe20003f04270 */
[----:B------:R-:W-:-:S12]  /*11b0*/  VIADD R3, R11, 0xffffffff ;  /* 0xffffffff0b037836 */ /* 0x000fd80000000000 */
        /* <DEDUP_REMOVED lines=8> */
.L_x_4260:
[----:B------:R-:W-:-:S13]  /*1240*/  ISETP.NE.AND P0, PT, R9, 0x1, PT ;  /* 0x000000010900780c */ /* 0x000fda0003f05270 */
[----:B------:R-:W0:Y:S02]  /*1250*/  @P0 LDC.64 R4, c[0x0][0x9e8] ;  /* 0x00027a00ff040b82 */ /* 0x000e240000000a00 */
[----:B0-----:R-:W-:-:S05]  /*1260*/  @P0 IMAD.HI.U32 R4, R3, R4, RZ ;  /* 0x0000000403040227 */ /* 0x001fca00078e00ff */
[----:B------:R-:W-:-:S07]  /*1270*/  @P0 SHF.R.U32.HI R3, RZ, R5, R4 ;  /* 0x00000005ff030219 */ /* 0x000fce0000011604 */
.L_x_4261:
[----:B------:R-:W-:-:S05]  /*1280*/  IMAD R3, R3, R9, R9 ;  /* 0x0000000903037224 */ /* 0x000fca00078e0209 */
[----:B------:R-:W-:-:S07]  /*1290*/  VIMNMX R2, R2, R3, PT ;  /* 0x0000000302027248 */ /* 0x000fce0003fe0100 */
.L_x_4259:
[----:B------:R-:W0:Y:S01]  /*12a0*/  @P2 LDC R3, c[0x0][0x44c] ;  /* 0x00011300ff032b82 */ /* 0x000e220000000800 */
[----:B------:R-:W-:Y:S01]  /*12b0*/  IMAD.U32 R4, RZ, RZ, UR42 ;  /* 0x0000002aff047e24 */ /* 0x000fe2000f8e00ff */
[----:B------:R-:W-:Y:S01]  /*12c0*/  ULDC UR4, c[0x0][0x9dc] ;  /* 0x0002770000047ab9 */ /* 0x000fe20000000800 */
[-C--:B------:R-:W-:Y:S02]  /*12d0*/  IMAD R75, R0, R7.reuse, -R75 ;  /* 0x00000007004b7224 */ /* 0x080fe400078e0a4b */
[----:B------:R-:W-:Y:S02]  /*12e0*/  VIADD R2, R2, 0x5f ;  /* 0x0000005f02027836 */ /* 0x000fe40000000000 */
[----:B------:R-:W-:Y:S01]  /*12f0*/  IMAD R0, R0, R7, 0x5f ;  /* 0x0000005f00007424 */ /* 0x000fe200078e0207 */
[----:B------:R-:W1:Y:S01]  /*1300*/  @P2 LDC R6, c[0x0][0x450] ;  /* 0x00011400ff062b82 */ /* 0x000e620000000800 */
[----:B------:R-:W-:-:S04]  /*1310*/  IMAD.HI R2, R2, 0x2aaaaaab, RZ ;  /* 0x2aaaaaab02027827 */ /* 0x000fc800078e02ff */
[----:B------:R-:W-:Y:S01]  /*1320*/  IMAD.HI R0, R0, 0x2aaaaaab, RZ ;  /* 0x2aaaaaab00007827 */ /* 0x000fe200078e02ff */
[----:B------:R-:W-:-:S04]  /*1330*/  SHF.R.U32.HI R5, RZ, 0x1f, R2 ;  /* 0x0000001fff057819 */ /* 0x000fc80000011602 */
[----:B------:R-:W-:Y:S01]  /*1340*/  LEA.HI.SX32 R74, R2, R5, 0x1c ;  /* 0x00000005024a7211 */ /* 0x000fe200078fe2ff */
[----:B0-----:R-:W-:-:S05]  /*1350*/  @P2 IMAD.HI.U32 R3, R3, UR42, RZ ;  /* 0x0000002a03032c27 */ /* 0x001fca000f8e00ff */
[----:B-1----:R-:W-:Y:S02]  /*1360*/  @P2 SHF.R.U32.HI R4, RZ, R6, R3 ;  /* 0x00000006ff042219 */ /* 0x002fe40000011603 */
[----:B------:R-:W-:-:S03]  /*1370*/  SHF.R.U32.HI R3, RZ, 0x1f, R0 ;  /* 0x0000001fff037819 */ /* 0x000fc60000011600 */
[----:B------:R-:W-:Y:S01]  /*1380*/  IMAD.IADD R4, R75, 0x1, R4 ;  /* 0x000000014b047824 */ /* 0x000fe200078e0204 */
[----:B------:R-:W-:-:S03]  /*1390*/  LEA.HI.SX32 R3, R0, R3, 0x1c ;  /* 0x0000000300037211 */ /* 0x000fc600078fe2ff */
[----:B------:R-:W-:Y:S01]  /*13a0*/  VIADD R6, R4, -UR4 ;  /* 0x8000000404067c36 */ /* 0x000fe20008000000 */
[----:B------:R-:W-:-:S04]  /*13b0*/  VIMNMX R74, R3, R74, PT ;  /* 0x0000004a034a7248 */ /* 0x000fc80003fe0100 */
[----:B------:R-:W-:Y:S01]  /*13c0*/  R2UR UR4, R6 ;  /* 0x00000000060472ca */ /* 0x000fe200000e0000 */
[----:B------:R-:W-:-:S14]  /*13d0*/  @!P1 BRA `(.L_x_4262) ;  /* 0x0000000000449947 */ /* 0x000fdc0003800000 */
        /* <DEDUP_REMOVED lines=9> */
.L_x_4263:
[----:B------:R-:W-:-:S13]  /*1470*/  ISETP.NE.AND P0, PT, R9, 0x1, PT ;  /* 0x000000010900780c */ /* 0x000fda0003f05270 */
[----:B------:R-:W0:Y:S02]  /*1480*/  @P0 LDC.64 R2, c[0x0][0x9e8] ;  /* 0x00027a00ff020b82 */ /* 0x000e240000000a00 */
[----:B0-----:R-:W-:-:S05]  /*1490*/  @P0 IMAD.HI.U32 R0, R4, R2, RZ ;  /* 0x0000000204000227 */ /* 0x001fca00078e00ff */
[----:B------:R-:W-:-:S07]  /*14a0*/  @P0 SHF.R.U32.HI R4, RZ, R3, R0 ;  /* 0x00000003ff040219 */ /* 0x000fce0000011600 */
.L_x_4264:
[----:B------:R-:W-:-:S05]  /*14b0*/  IMAD R4, R4, R9, RZ ;  /* 0x0000000904047224 */ /* 0x000fca00078e02ff */
[----:B------:R-:W-:-:S13]  /*14c0*/  R2UR UR5, R4 ;  /* 0x00000000040572ca */ /* 0x000fda00000e0000 */
[----:B------:R-:W-:-:S04]  /*14d0*/  UISETP.LT.AND UP0, UPT, UR4, UR5, UPT ;  /* 0x000000050400728c */ /* 0x000fc8000bf01270 */
[----:B------:R-:W-:-:S12]  /*14e0*/  USEL UR4, UR4, UR5, !UP0 ;  /* 0x0000000504047287 */ /* 0x000fd8000c000000 */
.L_x_4262:
[----:B------:R-:W-:Y:S01]  /*14f0*/  UIMAD.WIDE UR4, UR4, 0x2aaaaaab, URZ ;  /* 0x2aaaaaab040478a5 */ /* 0x000fe2000f8e023f */
[----:B------:R-:W-:Y:S02]  /*1500*/  PLOP3.LUT P0, PT, PT, PT, PT, 0x80, 0x0 ;  /* 0x000000000000781c */ /* 0x000fe40003f0f070 */
[----:B------:R-:W-:Y:S01]  /*1510*/  CS2R R2, SRZ ;  /* 0x0000000000027805 */ /* 0x000fe2000001ff00 */
[----:B------:R-:W-:Y:S01]  /*1520*/  IMAD.MOV.U32 R0, RZ, RZ, RZ ;  /* 0x000000ffff007224 */ /* 0x000fe200078e00ff */
[----:B------:R-:W-:Y:S01]  /*1530*/  USHF.R.U32.HI UR4, URZ, 0x1f, UR5 ;  /* 0x0000001f3f047899 */ /* 0x000fe20008011605 */
[----:B------:R-:W-:Y:S02]  /*1540*/  CS2R R118, SRZ ;  /* 0x0000000000767805 */ /* 0x000fe4000001ff00 */
[----:B------:R-:W-:Y:S02]  /*1550*/  CS2R R116, SRZ ;  /* 0x0000000000747805 */ /* 0x000fe4000001ff00 */
[----:B------:R-:W-:Y:S01]  /*1560*/  CS2R R114, SRZ ;  /* 0x0000000000727805 */ /* 0x000fe2000001ff00 */
[----:B------:R-:W-:Y:S01]  /*1570*/  ULEA.HI.SX32 UR4, UR5, UR4, 0x1c ;  /* 0x0000000405047291 */ /* 0x000fe2000f8fe23f */
[----:B------:R-:W-:-:S02]  /*1580*/  CS2R R112, SRZ ;  /* 0x0000000000707805 */ /* 0x000fc4000001ff00 */
[----:B------:R-:W-:Y:S02]  /*1590*/  CS2R R110, SRZ ;  /* 0x00000000006e7805 */ /* 0x000fe4000001ff00 */
[----:B------:R-:W-:Y:S01]  /*15a0*/  CS2R R108, SRZ ;  /* 0x00000000006c7805 */ /* 0x000fe2000001ff00 */
[----:B------:R-:W-:Y:S01]  /*15b0*/  UISETP.LT.AND UP0, UPT, URZ, UR4, UPT ;  /* 0x000000043f00728c */ /* 0x000fe2000bf01270 */
[----:B------:R-:W-:Y:S02]  /*15c0*/  CS2R R106, SRZ ;  /* 0x00000000006a7805 */ /* 0x000fe4000001ff00 */
[----:B------:R-:W-:Y:S01]  /*15d0*/  CS2R R104, SRZ ;  /* 0x0000000000687805 */ /* 0x000fe2000001ff00 */
[----:B------:R-:W-:Y:S01]  /*15e0*/  IMAD.MOV.U32 R102, RZ, RZ, RZ ;  /* 0x000000ffff667224 */ /* 0x000fe200078e00ff */
[----:B------:R-:W-:Y:S01]  /*15f0*/  USEL UR60, URZ, UR4, !UP0 ;  /* 0x000000043f3c7287 */ /* 0x000fe2000c000000 */
[----:B------:R-:W-:Y:S02]  /*1600*/  CS2R R98, SRZ ;  /* 0x0000000000627805 */ /* 0x000fe4000001ff00 */
[----:B------:R-:W-:-:S02]  /*1610*/  CS2R R100, SRZ ;  /* 0x0000000000647805 */ /* 0x000fc4000001ff00 */
[----:B------:R-:W-:Y:S02]  /*1620*/  CS2R R94, SRZ ;  /* 0x00000000005e7805 */ /* 0x000fe4000001ff00 */
[----:B------:R-:W-:Y:S02]  /*1630*/  CS2R R96, SRZ ;  /* 0x0000000000607805 */ /* 0x000fe4000001ff00 */
[----:B------:R-:W-:Y:S02]  /*1640*/  CS2R R90, SRZ ;  /* 0x00000000005a7805 */ /* 0x000fe4000001ff00 */
[----:B------:R-:W-:Y:S02]  /*1650*/  ISETP.GT.AND P1, PT, R74, UR60, PT ;  /* 0x0000003c4a007c0c */ /* 0x000fe4000bf24270 */
        /* <DEDUP_REMOVED lines=32> */
[----:B------:R-:W-:Y:S01]  /*1860*/  CS2R R6, SRZ ;  /* 0x0000000000067805 */ /* 0x000fe2000001ff00 */
[----:B------:R-:W-:Y:S01]  /*1870*/  IMAD.MOV.U32 R33, RZ, RZ, RZ ;  /* 0x000000ffff217224 */ /* 0x000fe200078e00ff */
[----:B------:R-:W-:Y:S01]  /*1880*/  CS2R R4, SRZ ;  /* 0x0000000000047805 */ /* 0x000fe2000001ff00 */
[----:B------:R-:W-:Y:S01]  /*1890*/  IMAD.MOV.U32 R150, RZ, RZ, RZ ;  /* 0x000000ffff967224 */ /* 0x000fe200078e00ff */
        /* <DEDUP_REMOVED lines=32> */
.L_x_4266:
        /* <DEDUP_REMOVED lines=11> */
.L_x_4431:
[----:B------:R-:W-:Y:S05]  /*1b50*/  @!P0 BRA `(.L_x_4268) ;  /* 0x0000000000048947 */ /* 0x000fea0003800000 */
[----:B------:R-:W-:Y:S01]  /*1b60*/  BPT.TRAP 0x1 ;  /* 0x000000040000795c */ /* 0x000fe20000300000 */
.L_x_4268:
[----:B------:R-:W-:Y:S02]  /*1b70*/  IMAD.U32 R13, RZ, RZ, UR38 ;  /* 0x00000026ff0d7e24 */ /* 0x000fe4000f8e00ff */
[----:B0-----:R-:W-:-:S03]  /*1b80*/  IMAD.U32 R0, RZ, RZ, UR39 ;  /* 0x00000027ff007e24 */ /* 0x001fc6000f8e00ff */
[----:B------:R-:W-:Y:S02]  /*1b90*/  LEA R13, R13, UR40, 0x3 ;  /* 0x000000280d0d7c11 */ /* 0x000fe4000f8e18ff */
[----:B------:R-:W-:-:S04]  /*1ba0*/  SHF.L.U32 R0, R0, 0x1f, RZ ;  /* 0x0000001f00007819 */ /* 0x000fc800000006ff */
[----:B------:R0:W1:Y:S01]  /*1bb0*/  SYNCS.PHASECHK.TRANS64.TRYWAIT P1, [R13+URZ+0x30830], R0 ;  /* 0x030830000d0075a7 */ /* 0x000062000802017f */
[----:B------:R-:W-:Y:S05]  /*1bc0*/  @!P0 BRA `(.L_x_4269) ;  /* 0x0000000000048947 */ /* 0x000fea0003800000 */
[----:B------:R-:W-:Y:S01]  /*1bd0*/  BPT.TRAP 0x1 ;  /* 0x000000040000795c */ /* 0x000fe20000300000 */
.L_x_4269:
[----:B-1----:R-:W-:Y:S05]  /*1be0*/  @P1 BRA `(.L_x_4270) ;  /* 0x0000000000081947 */ /* 0x002fea0003800000 */
[----:B------:R-:W1:Y:S02]  /*1bf0*/  SYNCS.PHASECHK.TRANS64.TRYWAIT P1, [R13+URZ+0x30830], R0 ;  /* 0x030830000d0075a7 */ /* 0x000e64000802017f */
[----:B-1----:R-:W-:Y:S05]  /*1c00*/  @!P1 BRA `(.L_x_4271) ;  /* 0x0000014000cc9947 */ /* 0x002fea0003800000 */
.L_x_4270:
        /* <DEDUP_REMOVED lines=14> */
[----:B------:R-:W-:Y:S02]  /*1cf0*/  UIMAD UR5, UR38, 0x900, UR43 ;  /* 0x00000900260578a4 */ /* 0x000fe4000f8e022b */
[----:B------:R-:W-:Y:S02]  /*1d00*/  UIADD3 UR6, UR4, 0x2, URZ ;  /* 0x0000000204067890 */ /* 0x000fe4000fffe03f */
[----:B------:R-:W-:Y:S01]  /*1d10*/  UIADD3 UR7, UR5, 0x2, URZ ;  /* 0x0000000205077890 */ /* 0x000fe2000fffe03f */
[----:B------:R-:W-:Y:S02]  /*1d20*/  UMOV UR8, UR4 ;  /* 0x0000000400087c82 */ /* 0x000fe40008000000 */
[----:B------:R-:W-:Y:S01]  /*1d30*/  UMOV UR10, UR5 ;  /* 0x00000005000a7c82 */ /* 0x000fe20008000000 */
[----:B------:R-:W-:Y:S01]  /*1d40*/  IMAD.U32 R6, RZ, RZ, UR8 ;  /* 0x00000008ff067e24 */ /* 0x000fe2000f8e00ff */
[----:B------:R-:W-:Y:S01]  /*1d50*/  HGMMA.64x96x16.F32.BF16 R24, gdesc[UR8], RZ, !UPT, gsb0 ;  /* 0x01600000081879f0 */ /* 0x000fe2000c0018ff */
        /* <DEDUP_REMOVED lines=78> */
.L_x_4272:
[----:B------:R-:W-:Y:S01]  /*2240*/  ISETP.NE.AND P2, PT, R199, 0x1, PT ;  /* 0x00000001c700780c */ /* 0x000fe20003f45270 */
[----:B------:R-:W-:Y:S01]  /*2250*/  ULDC UR5, c[0x0][0x9d8] ;  /* 0x0002760000057ab9 */ /* 0x000fe20000000800 */
[----:B------:R-:W-:Y:S01]  /*2260*/  R2UR UR4, R13 ;  /* 0x000000000d0472ca */ /* 0x000fe200000e0000 */
[----:B01----:R-:W-:Y:S02]  /*2270*/  VIADD R13, R19, UR42 ;  /* 0x0000002a130d7c36 */ /* 0x003fe40008000000 */
[----:B------:R-:W-:Y:S01]  /*2280*/  FMUL.FTZ R37, R37, UR5 ;  /* 0x0000000525257c20 */ /* 0x000fe20008410000 */
[----:B------:R-:W-:Y:S01]  /*2290*/  FMUL.FTZ R2, R30, UR5 ;  /* 0x000000051e027c20 */ /* 0x000fe20008410000 */
[----:B------:R-:W-:Y:S01]  /*22a0*/  FMUL.FTZ R25, R25, UR5 ;  /* 0x0000000519197c20 */ /* 0x000fe20008410000 */
[----:B------:R-:W-:Y:S01]  /*22b0*/  FMUL.FTZ R12, R66, UR5 ;  /* 0x00000005420c7c20 */ /* 0x000fe20008410000 */
[----:B------:R0:W1:Y:S01]  /*22c0*/  MUFU.TANH R30, R37 ;  /* 0x00000025001e7308 */ /* 0x0000620000002400 */
[----:B------:R-:W-:Y:S01]  /*22d0*/  FMUL.FTZ R33, R33, UR5 ;  /* 0x0000000521217c20 */ /* 0x000fe20008410000 */
[----:B------:R-:W-:Y:S01]  /*22e0*/  FMUL.FTZ R3, R26, UR5 ;  /* 0x000000051a037c20 */ /* 0x000fe20008410000 */
[----:B------:R-:W-:Y:S01]  /*22f0*/  FMUL.FTZ R0, R27, UR5 ;  /* 0x000000051b007c20 */ /* 0x000fe20008410000 */
[----:B------:R-:W-:Y:S01]  /*2300*/  FMUL.FTZ R8, R31, UR5 ;  /* 0x000000051f087c20 */ /* 0x000fe20008410000 */
[----:B------:R-:W2:Y:S01]  /*2310*/  @P2 LDC R14, c[0x0][0x44c] ;  /* 0x00011300ff0e2b82 */ /* 0x000ea20000000800 */
[----:B------:R-:W-:Y:S01]  /*2320*/  FMUL.FTZ R9, R24, UR5 ;  /* 0x0000000518097c20 */ /* 0x000fe20008410000 */
[----:B------:R-:W-:Y:S01]  /*2330*/  UIADD3 UR4, UR4, 0x30840, URZ ;  /* 0x0003084004047890 */ /* 0x000fe2000fffe03f */
[----:B------:R3:W4:Y:S01]  /*2340*/  MUFU.TANH R72, R25 ;  /* 0x0000001900487308 */ /* 0x0007220000002400 */
[----:B0-----:R-:W-:-:S02]  /*2350*/  IMAD.MOV.U32 R37, RZ, RZ, R13 ;  /* 0x000000ffff257224 */ /* 0x001fc400078e000d */
[----:B------:R-:W-:Y:S01]  /*2360*/  FMUL.FTZ R28, R28, UR5 ;  /* 0x000000051c1c7c20 */ /* 0x000fe20008410000 */
[----:B------:R-:W-:Y:S01]  /*2370*/  UPRMT UR4, UR61, 0x654, UR4 ;  /* 0x000006543d047896 */ /* 0x000fe20008000004 */
[----:B------:R-:W-:Y:S01]  /*2380*/  FMUL.FTZ R29, R29, UR5 ;  /* 0x000000051d1d7c20 */ /* 0x000fe20008410000 */
[----:B------:R-:W0:Y:S01]  /*2390*/  @P2 LDC R20, c[0x0][0x450] ;  /* 0x00011400ff142b82 */ /* 0x000e220000000800 */
[----:B------:R-:W-:Y:S01]  /*23a0*/  FMUL.FTZ R32, R32, UR5 ;  /* 0x0000000520207c20 */ /* 0x000fe20008410000 */
[----:B------:R-:W-:Y:S01]  /*23b0*/  FMUL.FTZ R11, R34, UR5 ;  /* 0x00000005220b7c20 */ /* 0x000fe20008410000 */
[----:B------:R5:W0:Y:S01]  /*23c0*/  MUFU.TANH R26, R33 ;  /* 0x00000021001a7308 */ /* 0x000a220000002400 */
[----:B---3--:R-:W-:Y:S02]  /*23d0*/  IMAD.MOV.U32 R25, RZ, RZ, -0x60 ;  /* 0xffffffa0ff197424 */ /* 0x008fe400078e00ff */
[----:B------:R-:W-:Y:S01]  /*23e0*/  FMUL.FTZ R27, R35, UR5 ;  /* 0x00000005231b7c20 */ /* 0x000fe20008410000 */
[----:B------:R-:W-:Y:S01]  /*23f0*/  FMUL.FTZ R36, R36, UR5 ;  /* 0x0000000524247c20 */ /* 0x000fe20008410000 */
[----:B------:R-:W-:Y:S01]  /*2400*/  FMUL.FTZ R31, R38, UR5 ;  /* 0x00000005261f7c20 */ /* 0x000fe20008410000 */
[----:B------:R-:W-:-:S02]  /*2410*/  IMAD R25, R74, R25, 0x61 ;  /* 0x000000614a197424 */ /* 0x000fc400078e0219 */
[----:B------:R-:W-:Y:S01]  /*2420*/  FMUL.FTZ R40, R40, UR5 ;  /* 0x0000000528287c20 */ /* 0x000fe20008410000 */
[----:B------:R-:W-:Y:S01]  /*2430*/  FMUL.FTZ R41, R41, UR5 ;  /* 0x0000000529297c20 */ /* 0x000fe20008410000 */
[----:B------:R-:W-:Y:S01]  /*2440*/  FMUL.FTZ R44, R44, UR5 ;  /* 0x000000052c2c7c20 */ /* 0x000fe20008410000 */
[----:B-----5:R-:W-:Y:S01]  /*2450*/  FMUL.FTZ R33, R39, UR5 ;  /* 0x0000000527217c20 */ /* 0x020fe20008410000 */
[----:B------:R-:W-:Y:S01]  /*2460*/  FMUL.FTZ R45, R45, UR5 ;  /* 0x000000052d2d7c20 */ /* 0x000fe20008410000 */
[----:B------:R-:W-:Y:S01]  /*2470*/  FMUL.FTZ R48, R48, UR5 ;  /* 0x0000000530307c20 */ /* 0x000fe20008410000 */
[----:B------:R-:W-:Y:S01]  /*2480*/  FMUL.FTZ R50, R50, UR5 ;  /* 0x0000000532327c20 */ /* 0x000fe20008410000 */
[----:B--2---:R-:W-:-:S04]  /*2490*/  @P2 IMAD.HI.U32 R15, R13, R14, RZ ;  /* 0x0000000e0d0f2227 */ /* 0x004fc800078e00ff */
[----:B------:R-:W-:Y:S01]  /*24a0*/  FMUL.FTZ R51, R51, UR5 ;  /* 0x0000000533337c20 */ /* 0x000fe20008410000 */
[----:B------:R-:W2:Y:S01]  /*24b0*/  LDC R14, c[0x0][0x288] ;  /* 0x0000a200ff0e7b82 */ /* 0x000ea20000000800 */
[----:B------:R-:W-:Y:S01]  /*24c0*/  FMUL.FTZ R53, R53, UR5 ;  /* 0x0000000535357c20 */ /* 0x000fe20008410000 */
[----:B------:R-:W-:Y:S01]  /*24d0*/  FMUL.FTZ R54, R54, UR5 ;  /* 0x0000000536367c20 */ /* 0x000fe20008410000 */
[----:B------:R-:W-:Y:S01]  /*24e0*/  FMUL.FTZ R55, R55, UR5 ;  /* 0x0000000537377c20 */ /* 0x000fe20008410000 */
[----:B------:R-:W-:Y:S01]  /*24f0*/  FMUL.FTZ R56, R56, UR5 ;  /* 0x0000000538387c20 */ /* 0x000fe20008410000 */
[----:B------:R-:W-:Y:S01]  /*2500*/  FMUL.FTZ R57, R57, UR5 ;  /* 0x0000000539397c20 */ /* 0x000fe20008410000 */
[----:B0-----:R-:W-:Y:S01]  /*2510*/  @P2 SHF.R.U32.HI R37, RZ, R20, R15 ;  /* 0x00000014ff252219 */ /* 0x001fe2000001160f */
[----:B------:R-:W-:Y:S01]  /*2520*/  FMUL.FTZ R58, R58, UR5 ;  /* 0x000000053a3a7c20 */ /* 0x000fe20008410000 */
[----:B------:R-:W-:Y:S01]  /*2530*/  FMUL.FTZ R59, R59, UR5 ;  /* 0x000000053b3b7c20 */ /* 0x000fe20008410000 */
        /* <DEDUP_REMOVED lines=15> */
[----:B------:R-:W-:Y:S01]  /*2630*/  IMAD R20, R74, -0x60, R17 ;  /* 0xffffffa04a147824 */ /* 0x000fe200078e0211 */
[----:B------:R-:W3:Y:S01]  /*2640*/  MUFU.TANH R9, R9 ;  /* 0x0000000900097308 */ /* 0x000ee20000002400 */
[----:B------:R-:W-:Y:S01]  /*2650*/  IMAD R24, R18, -0x2, R25 ;  /* 0xfffffffe12187824 */ /* 0x000fe200078e0219 */
[----:B------:R-:W-:Y:S01]  /*2660*/  ULDC UR55, c[0x0][0x9dc] ;  /* 0x0002770000377ab9 */ /* 0x000fe20000000800 */
[----:B------:R-:W-:Y:S01]  /*2670*/  SYNCS.ARRIVE.TRANS64.RED.A1T0 RZ, [UR4], RZ ;  /* 0x000000ffffff79a7 */ /* 0x000fe20008100404 */
[----:B------:R-:W-:-:S02]  /*2680*/  VIADD R21, R20, 0x60 ;  /* 0x0000006014157836 */ /* 0x000fc40000000000 */
[----:B------:R-:W-:Y:S01]  /*2690*/  FMUL.FTZ R42, R42, UR5 ;  /* 0x000000052a2a7c20 */ /* 0x000fe20008410000 */
[----:B------:R-:W-:Y:S01]  /*26a0*/  ULOP3.LUT UR4, URZ, UR55, URZ, 0x33, !UPT ;  /* 0x000000373f047292 */ /* 0x000fe2000f8e333f */
[----:B--2---:R-:W-:Y:S01]  /*26b0*/  IADD3 R20, R24, -R14, R17 ;  /* 0x8000000e18147210 */ /* 0x004fe20007ffe011 */
[----:B------:R-:W2:Y:S01]  /*26c0*/  MUFU.TANH R3, R3 ;  /* 0x0000000300037308 */ /* 0x000ea20000002400 */
[----:B------:R-:W-:Y:S01]  /*26d0*/  FMUL.FTZ R43, R43, UR5 ;  /* 0x000000052b2b7c20 */ /* 0x000fe20008410000 */
[----:B------:R-:W-:Y:S01]  /*26e0*/  FMUL.FTZ R46, R46, UR5 ;  /* 0x000000052e2e7c20 */ /* 0x000fe20008410000 */
[----:B------:R-:W-:Y:S01]  /*26f0*/  FMUL.FTZ R52, R52, UR5 ;  /* 0x0000000534347c20 */ /* 0x000fe20008410000 */
[----:B------:R-:W-:Y:S01]  /*2700*/  ULDC UR5, c[0x0][0x9e0] ;  /* 0x0002780000057ab9 */ /* 0x000fe20000000800 */
[----:B------:R-:W-:-:S03]  /*2710*/  IMAD R39, R18, -0x2, R21 ;  /* 0xfffffffe12277824 */ /* 0x000fc600078e0215 */
        /* <DEDUP_REMOVED lines=39> */
[----:B------:R5:W1:Y:S08]  /*2990*/  MUFU.TANH R73, R42 ;  /* 0x0000002a00497308 */ /* 0x000a700000002400 */
[----:B------:R4:W1:Y:S01]  /*29a0*/  MUFU.TANH R76, R43 ;  /* 0x0000002b004c7308 */ /* 0x0008620000002400 */
[----:B-----5:R-:W-:-:S05]  /*29b0*/  VIADD R42, R20, UR5 ;  /* 0x00000005142a7c36 */ /* 0x020fca0008000000 */
[----:B0-----:R-:W-:Y:S02]  /*29c0*/  VIADDMNMX R21, R66, R42, R39, PT ;  /* 0x0000002a42157246 */ /* 0x001fe40003800127 */
[----:B------:R0:W1:Y:S01]  /*29d0*/  MUFU.TANH R77, R46 ;  /* 0x0000002e004d7308 */ /* 0x0000620000002400 */
[----:B----4-:R-:W-:-:S04]  /*29e0*/  VIADD R43, R20, UR4 ;  /* 0x00000004142b7c36 */ /* 0x010fc80008000000 */
[----:B------:R-:W-:-:S03]  /*29f0*/  IMAD.IADD R38, R43, 0x1, R66 ;  /* 0x000000012b267824 */ /* 0x000fc600078e0242 */
[----:B------:R4:W1:Y:S01]  /*2a00*/  MUFU.TANH R34, R52 ;  /* 0x0000003400227308 */ /* 0x0008620000002400 */
[----:B0-----:R-:W-:Y:S02]  /*2a10*/  VIADD R46, R25, 0xffffffff ;  /* 0xffffffff192e7836 */ /* 0x001fe40000000000 */
[----:B----4-:R-:W-:Y:S01]  /*2a20*/  VIADD R52, R24, 0xffffffff ;  /* 0xffffffff18347836 */ /* 0x010fe20000000000 */
[----:B--23--:R-:W-:Y:S06]  /*2a30*/  @!P1 BRA `(.L_x_4273) ;  /* 0x00000000005c9947 */ /* 0x00cfec0003800000 */
[----:B------:R-:W-:Y:S01]  /*2a40*/  IADD3 R25, R17, -R14, R66 ;  /* 0x8000000e11197210 */ /* 0x000fe20007ffe042 */
        /* <DEDUP_REMOVED lines=12> */
.L_x_4275:
[----:B------:R-:W-:Y:S02]  /*2b10*/  ULDC UR4, c[0x0][0x9e4] ;  /* 0x0002790000047ab9 */ /* 0x000fe40000000800 */
[----:B------:R-:W-:-:S05]  /*2b20*/  IMAD.U32 R24, RZ, RZ, UR4 ;  /* 0x00000004ff187e24 */ /* 0x000fca000f8e00ff */
[----:B------:R-:W-:-:S13]  /*2b30*/  ISETP.NE.AND P1, PT, R24, 0x1, PT ;  /* 0x000000011800780c */ /* 0x000fda0003f25270 */
[----:B------:R-:W0:Y:S02]  /*2b40*/  @P1 LDC.64 R66, c[0x0][0x9e8] ;  /* 0x00027a00ff421b82 */ /* 0x000e240000000a00 */
[----:B0-----:R-:W-:-:S05]  /*2b50*/  @P1 IMAD.HI.U32 R20, R25, R66, RZ ;  /* 0x0000004219141227 */ /* 0x001fca00078e00ff */
[----:B------:R-:W-:-:S07]  /*2b60*/  @P1 SHF.R.U32.HI R25, RZ, R67, R20 ;  /* 0x00000043ff191219 */ /* 0x000fce0000011614 */
.L_x_4276:
[----:B------:R-:W-:Y:S05]  /*2b70*/  BSYNC B0 ;  /* 0x0000000000007941 */ /* 0x000fea0003800000 */
.L_x_4274:
[----:B------:R-:W-:-:S05]  /*2b80*/  IMAD R25, R25, R24, R52 ;  /* 0x0000001819197224 */ /* 0x000fca00078e0234 */
[----:B------:R-:W-:Y:S02]  /*2b90*/  VIADDMNMX R21, R25, R24, R21, PT ;  /* 0x0000001819157246 */ /* 0x000fe40003800115 */
[----:B------:R-:W-:-:S07]  /*2ba0*/  VIMNMX R38, R38, R25, !PT ;  /* 0x0000001926267248 */ /* 0x000fce0007fe0100 */
.L_x_4273:
        /* <DEDUP_REMOVED lines=32> */
[----:B-1----:R-:W-:Y:S02]  /*2db0*/  FSEL R84, R30, -INF , !P2 ;  /* 0xff8000001e547808 */ /* 0x002fe40005000000 */
[----:B------:R-:W-:Y:S02]  /*2dc0*/  ISETP.GT.AND P2, PT, R38, 0x20, !P3 ;  /* 0x000000202600780c */ /* 0x000fe40005f44270 */
[----:B------:R-:W-:Y:S02]  /*2dd0*/  P2R R81, PR, RZ, 0x8 ;  /* 0x00000008ff517803 */ /* 0x000fe40000000000 */
[----:B------:R-:W-:-:S02]  /*2de0*/  ISETP.LT.OR P2, PT, R21, 0x21, P2 ;  /* 0x000000211500780c */ /* 0x000fc40001741670 */
[----:B------:R-:W-:Y:S02]  /*2df0*/  ISETP.GE.AND P3, PT, R46, 0x22, PT ;  /* 0x000000222e00780c */ /* 0x000fe40003f66270 */
[----:B------:R-:W-:Y:S02]  /*2e00*/  FSEL R86, R40, -INF , !P2 ;  /* 0xff80000028567808 */ /* 0x000fe40005000000 */
[----:B------:R-:W-:Y:S01]  /*2e10*/  ISETP.GT.AND P2, PT, R38, 0x21, !P3 ;  /* 0x000000212600780c */ /* 0x000fe20005f44270 */
[----:B------:R-:W0:Y:S01]  /*2e20*/  SHFL.IDX PT, R40, R37, 0x1, 0x1c1f ;  /* 0x003c1f0025287f89 */ /* 0x000e2200000e0000 */
        /* <DEDUP_REMOVED lines=57> */
[----:B------:R-:W-:Y:S02]  /*31c0*/  P2R R47, PR, RZ, 0x10 ;  /* 0x00000010ff2f7803 */ /* 0x000fe40000000000 */
        /* <DEDUP_REMOVED lines=10> */
[----:B------:R-:W-:-:S04]  /*3270*/  ISETP.GT.AND P5, PT, R38, RZ, !P4 ;  /* 0x000000ff2600720c */ /* 0x000fc800067a4270 */
[----:B------:R-:W-:-:S04]  /*3280*/  ISETP.LT.OR P5, PT, R21, 0x1, P5 ;  /* 0x000000011500780c */ /* 0x000fc80002fa1670 */
[----:B------:R-:W-:Y:S02]  /*3290*/  FSEL R188, R9, -INF , !P5 ;  /* 0xff80000009bc7808 */ /* 0x000fe40006800000 */
[----:B------:R-:W-:-:S04]  /*32a0*/  ISETP.GE.AND P5, PT, R46, 0x5a, PT ;  /* 0x0000005a2e00780c */ /* 0x000fc80003fa6270 */
[----:B------:R-:W-:Y:S02]  /*32b0*/  P2R R60, PR, RZ, 0x20 ;  /* 0x00000020ff3c7803 */ /* 0x000fe40000000000 */
[----:B------:R-:W-:Y:S02]  /*32c0*/  ISETP.GT.AND P5, PT, R38, 0x59, !P5 ;  /* 0x000000592600780c */ /* 0x000fe40006fa4270 */
[----:B0-----:R-:W-:Y:S01]  /*32d0*/  VIADDMNMX R38, R40, R42, R39, PT ;  /* 0x0000002a28267246 */ /* 0x001fe20003800127 */
[----:B------:R-:W-:Y:S01]  /*32e0*/  IMAD.IADD R39, R43, 0x1, R40 ;  /* 0x000000012b277824 */ /* 0x000fe200078e0228 */
[----:B------:R-:W-:-:S04]  /*32f0*/  ISETP.LT.OR P5, PT, R21, 0x5a, P5 ;  /* 0x0000005a1500780c */ /* 0x000fc80002fa1670 */
[----:B------:R-:W-:Y:S02]  /*3300*/  FSEL R21, R69, -INF , !P5 ;  /* 0xff80000045157808 */ /* 0x000fe40006800000 */
[----:B------:R-:W-:-:S13]  /*3310*/  LOP3.LUT P5, RZ, R16, 0x80000, RZ, 0xc0, !PT ;  /* 0x0008000010ff7812 */ /* 0x000fda00078ac0ff */
[----:B------:R-:W-:Y:S05]  /*3320*/  @!P5 BRA `(.L_x_4277) ;  /* 0x00000000005cd947 */ /* 0x000fea0003800000 */
        /* <DEDUP_REMOVED lines=13> */
.L_x_4279:
[----:B------:R-:W-:Y:S02]  /*3400*/  ULDC UR4, c[0x0][0x9e4] ;  /* 0x0002790000047ab9 */ /* 0x000fe40000000800 */
[----:B------:R-:W-:-:S05]  /*3410*/  IMAD.U32 R37, RZ, RZ, UR4 ;  /* 0x00000004ff257e24 */ /* 0x000fca000f8e00ff */
[----:B------:R-:W-:-:S13]  /*3420*/  ISETP.NE.AND P5, PT, R37, 0x1, PT ;  /* 0x000000012500780c */ /* 0x000fda0003fa5270 */
[----:B------:R-:W0:Y:S02]  /*3430*/  @P5 LDC.64 R40, c[0x0][0x9e8] ;  /* 0x00027a00ff285b82 */ /* 0x000e240000000a00 */
[----:B0-----:R-:W-:-:S05]  /*3440*/  @P5 IMAD.HI.U32 R40, R9, R40, RZ ;  /* 0x0000002809285227 */ /* 0x001fca00078e00ff */
[----:B------:R-:W-:-:S07]  /*3450*/  @P5 SHF.R.U32.HI R9, RZ, R41, R40 ;  /* 0x00000029ff095219 */ /* 0x000fce0000011628 */
.L_x_4280:
[----:B------:R-:W-:Y:S05]  /*3460*/  BSYNC B0 ;  /* 0x0000000000007941 */ /* 0x000fea0003800000 */
.L_x_4278:
[----:B------:R-:W-:-:S05]  /*3470*/  IMAD R9, R9, R37, R52 ;  /* 0x0000002509097224 */ /* 0x000fca00078e0234 */
[----:B------:R-:W-:Y:S02]  /*3480*/  VIADDMNMX R38, R9, R37, R38, PT ;  /* 0x0000002509267246 */ /* 0x000fe40003800126 */
[----:B------:R-:W-:-:S07]  /*3490*/  VIMNMX R39, R39, R9, !PT ;  /* 0x0000000927277248 */ /* 0x000fce0007fe0100 */
.L_x_4277:
[C---:B------:R-:W-:Y:S01]  /*34a0*/  ISETP.GT.AND P1, PT, R39.reuse, 0x1, !P1 ;  /* 0x000000012700780c */ /* 0x040fe20004f24270 */
[----:B------:R-:W-:Y:S01]  /*34b0*/  ULDC UR11, c[0x0][0x988] ;  /* 0x00026200000b7ab9 */ /* 0x000fe20000000800 */
[----:B------:R-:W-:Y:S01]  /*34c0*/  ISETP.GT.AND P6, PT, R39, 0x8, !P6 ;  /* 0x000000082700780c */ /* 0x000fe200077c4270 */
[----:B------:R-:W-:Y:S01]  /*34d0*/  IMAD.U32 R64, RZ, RZ, UR42 ;  /* 0x0000002aff407e24 */ /* 0x000fe2000f8e00ff */
[C---:B------:R-:W-:Y:S02]  /*34e0*/  ISETP.LT.OR P1, PT, R38.reuse, 0x2, P1 ;  /* 0x000000022600780c */ /* 0x040fe40000f21670 */
[----:B------:R-:W-:Y:S02]  /*34f0*/  ISETP.LT.OR P6, PT, R38, 0x9, P6 ;  /* 0x000000092600780c */ /* 0x000fe400037c1670 */
[----:B------:R-:W-:Y:S02]  /*3500*/  FSEL R40, R0, -INF , !P1 ;  /* 0xff80000000287808 */ /* 0x000fe40004800000 */
[----:B------:R-:W-:-:S02]  /*3510*/  ISETP.NE.AND P1, PT, R47, RZ, PT ;  /* 0x000000ff2f00720c */ /* 0x000fc40003f25270 */
[----:B------:R-:W-:Y:S02]  /*3520*/  FSEL R41, R2, -INF , !P6 ;  /* 0xff80000002297808 */ /* 0x000fe40007000000 */
[----:B------:R-:W-:Y:S02]  /*3530*/  ISETP.GT.AND P1, PT, R39, 0x9, !P1 ;  /* 0x000000092700780c */ /* 0x000fe40004f24270 */
[----:B------:R-:W-:Y:S02]  /*3540*/  ISETP.NE.AND P6, PT, R71, RZ, PT ;  /* 0x000000ff4700720c */ /* 0x000fe40003fc5270 */
[----:B------:R-:W-:Y:S02]  /*3550*/  ISETP.LT.OR P1, PT, R38, 0xa, P1 ;  /* 0x0000000a2600780c */ /* 0x000fe40000f21670 */
[----:B------:R-:W-:Y:S02]  /*3560*/  ISETP.NE.AND P5, PT, R79, RZ, PT ;  /* 0x000000ff4f00720c */ /* 0x000fe40003fa5270 */
[----:B------:R-:W-:-:S02]  /*3570*/  FSEL R42, R8, -INF , !P1 ;  /* 0xff800000082a7808 */ /* 0x000fc40004800000 */
[----:B------:R-:W-:Y:S02]  /*3580*/  ISETP.NE.AND P1, PT, R49, RZ, PT ;  /* 0x000000ff3100720c */ /* 0x000fe40003f25270 */
[C---:B------:R-:W-:Y:S02]  /*3590*/  ISETP.GT.AND P4, PT, R39.reuse, RZ, !P4 ;  /* 0x000000ff2700720c */ /* 0x040fe40006784270 */
[C---:B------:R-:W-:Y:S02]  /*35a0*/  ISETP.GT.AND P1, PT, R39.reuse, 0x10, !P1 ;  /* 0x000000102700780c */ /* 0x040fe40004f24270 */
[C---:B------:R-:W-:Y:S02]  /*35b0*/  ISETP.LT.OR P4, PT, R38.reuse, 0x1, P4 ;  /* 0x000000012600780c */ /* 0x040fe40002781670 */
[----:B------:R-:W-:Y:S02]  /*35c0*/  ISETP.LT.OR P1, PT, R38, 0x11, P1 ;  /* 0x000000112600780c */ /* 0x000fe40000f21670 */
[----:B------:R-:W-:-:S02]  /*35d0*/  ISETP.GT.AND P2, PT, R39, 0x51, !P2 ;  /* 0x000000512700780c */ /* 0x000fc40005744270 */
[----:B------:R-:W-:Y:S02]  /*35e0*/  FSEL R43, R11, -INF , !P1 ;  /* 0xff8000000b2b7808 */ /* 0x000fe40004800000 */
[----:B------:R-:W-:Y:S02]  /*35f0*/  ISETP.NE.AND P1, PT, R67, RZ, PT ;  /* 0x000000ff4300720c */ /* 0x000fe40003f25270 */
[C---:B------:R-:W-:Y:S02]  /*3600*/  ISETP.LT.OR P2, PT, R38.reuse, 0x52, P2 ;  /* 0x000000522600780c */ /* 0x040fe40001741670 */
[C---:B------:R-:W-:Y:S02]  /*3610*/  ISETP.GT.AND P1, PT, R39.reuse, 0x11, !P1 ;  /* 0x000000112700780c */ /* 0x040fe40004f24270 */
[----:B------:R-:W-:Y:S02]  /*3620*/  ISETP.GT.AND P3, PT, R39, 0x58, !P3 ;  /* 0x000000582700780c */ /* 0x000fe40005f64270 */
[----:B------:R-:W-:-:S02]  /*3630*/  ISETP.LT.OR P1, PT, R38, 0x12, P1 ;  /* 0x000000122600780c */ /* 0x000fc40000f21670 */
[C---:B------:R-:W-:Y:S02]  /*3640*/  ISETP.LT.OR P3, PT, R38.reuse, 0x59, P3 ;  /* 0x000000592600780c */ /* 0x040fe40001f61670 */
[----:B------:R-:W-:Y:S02]  /*3650*/  FSEL R44, R27, -INF , !P1 ;  /* 0xff8000001b2c7808 */ /* 0x000fe40004800000 */
[----:B------:R-:W-:Y:S02]  /*3660*/  ISETP.GT.AND P1, PT, R39, 0x18, !P6 ;  /* 0x000000182700780c */ /* 0x000fe40007724270 */
[----:B------:R-:W-:Y:S02]  /*3670*/  ISETP.NE.AND P6, PT, R45, RZ, PT ;  /* 0x000000ff2d00720c */ /* 0x000fe40003fc5270 */
[----:B------:R-:W-:Y:S02]  /*3680*/  ISETP.LT.OR P1, PT, R38, 0x19, P1 ;  /* 0x000000192600780c */ /* 0x000fe40000f21670 */
[----:B------:R-:W-:-:S02]  /*3690*/  FSEL R15, R15, -INF , !P3 ;  /* 0xff8000000f0f7808 */ /* 0x000fc40005800000 */
[----:B------:R-:W-:Y:S02]  /*36a0*/  FSEL R37, R31, -INF , !P1 ;  /* 0xff8000001f257808 */ /* 0x000fe40004800000 */
[----:B------:R-:W-:Y:S02]  /*36b0*/  ISETP.GT.AND P1, PT, R39, 0x19, !P5 ;  /* 0x000000192700780c */ /* 0x000fe40006f24270 */
[----:B------:R-:W-:Y:S02]  /*36c0*/  ISETP.NE.AND P5, PT, R48, RZ, PT ;  /* 0x000000ff3000720c */ /* 0x000fe40003fa5270 */
[----:B------:R-:W-:-:S04]  /*36d0*/  ISETP.LT.OR P1, PT, R38, 0x1a, P1 ;  /* 0x0000001a2600780c */ /* 0x000fc80000f21670 */
[----:B------:R-:W-:Y:S02]  /*36e0*/  FSEL R45, R33, -INF , !P1 ;  /* 0xff800000212d7808 */ /* 0x000fe40004800000 */
[----:B------:R-:W-:Y:S02]  /*36f0*/  FSEL R33, R3, -INF , !P4 ;  /* 0xff80000003217808 */ /* 0x000fe40006000000 */
[----:B------:R-:W-:Y:S02]  /*3700*/  FMNMX.FTZ R3, R188, R72, !PT ;  /* 0x00000048bc037209 */ /* 0x000fe40007810000 */
[----:B------:R-:W-:Y:S02]  /*3710*/  ISETP.NE.AND P1, PT, R81, RZ, PT ;  /* 0x000000ff5100720c */ /* 0x000fe40003f25270 */
[----:B------:R-:W-:Y:S02]  /*3720*/  FMNMX.FTZ R3, R190, R3, !PT ;  /* 0x00000003be037209 */ /* 0x000fe40007810000 */
[----:B------:R-:W-:-:S02]  /*3730*/  ISETP.GT.AND P1, PT, R39, 0x20, !P1 ;  /* 0x000000202700780c */ /* 0x000fc40004f24270 */
[----:B------:R-:W-:Y:S02]  /*3740*/  FMNMX.FTZ R3, R66, R3, !PT ;  /* 0x0000000342037209 */ /* 0x000fe40007810000 */
[----:B------:R-:W-:Y:S02]  /*3750*/  ISETP.LT.OR P1, PT, R38, 0x21, P1 ;  /* 0x000000212600780c */ /* 0x000fe40000f21670 */
[----:B------:R-:W-:Y:S02]  /*3760*/  FMNMX.FTZ R3, R70, R3, !PT ;  /* 0x0000000346037209 */ /* 0x000fe40007810000 */
[----:B------:R-:W-:Y:S02]  /*3770*/  FSEL R46, R73, -INF , !P1 ;  /* 0xff800000492e7808 */ /* 0x000fe40004800000 */
[----:B------:R-:W-:Y:S02]  /*3780*/  FMNMX.FTZ R3, R80, R3, !PT ;  /* 0x0000000350037209 */ /* 0x000fe40007810000 */
[----:B------:R-:W-:-:S02]  /*3790*/  ISETP.NE.AND P1, PT, R83, RZ, PT ;  /* 0x000000ff5300720c */ /* 0x000fc40003f25270 */
[----:B------:R-:W-:Y:S02]  /*37a0*/  FMNMX.FTZ R3, R82, R3, !PT ;  /* 0x0000000352037209 */ /* 0x000fe40007810000 */
[----:B------:R-:W-:Y:S02]  /*37b0*/  ISETP.GT.AND P1, PT, R39, 0x21, !P1 ;  /* 0x000000212700780c */ /* 0x000fe40004f24270 */
[----:B------:R-:W-:Y:S02]  /*37c0*/  FMNMX.FTZ R3, R84, R3, !PT ;  /* 0x0000000354037209 */ /* 0x000fe40007810000 */
[----:B------:R-:W-:Y:S02]  /*37d0*/  ISETP.LT.OR P1, PT, R38, 0x22, P1 ;  /* 0x000000222600780c */ /* 0x000fe40000f21670 */
[----:B------:R-:W-:Y:S02]  /*37e0*/  FMNMX.FTZ R3, R86, R3, !PT ;  /* 0x0000000356037209 */ /* 0x000fe40007810000 */
[----:B------:R-:W-:-:S02]  /*37f0*/  FSEL R47, R76, -INF , !P1 ;  /* 0xff8000004c2f7808 */ /* 0x000fc40004800000 */
[----:B------:R-:W-:Y:S02]  /*3800*/  FMNMX.FTZ R3, R88, R3, !PT ;  /* 0x0000000358037209 */ /* 0x000fe40007810000 */
[----:B------:R-:W-:Y:S02]  /*3810*/  ISETP.NE.AND P1, PT, R85, RZ, PT ;  /* 0x000000ff5500720c */ /* 0x000fe40003f25270 */
[----:B------:R-:W-:Y:S02]  /*3820*/  FMNMX.FTZ R3, R90, R3, !PT ;  /* 0x000000035a037209 */ /* 0x000fe40007810000 */
[----:B------:R-:W-:Y:S02]  /*3830*/  ISETP.GT.AND P1, PT, R39, 0x28, !P1 ;  /* 0x000000282700780c */ /* 0x000fe40004f24270 */
[----:B------:R-:W-:Y:S02]  /*3840*/  FMNMX.FTZ R3, R92, R3, !PT ;  /* 0x000000035c037209 */ /* 0x000fe40007810000 */
[----:B------:R-:W-:-:S02]  /*3850*/  ISETP.LT.OR P1, PT, R38, 0x29, P1 ;  /* 0x000000292600780c */ /* 0x000fc40000f21670 */
[----:B------:R-:W-:Y:S02]  /*3860*/  FMNMX.FTZ R52, R36, R3, !PT ;  /* 0x0000000324347209 */ /* 0x000fe40007810000 */
        /* <DEDUP_REMOVED lines=22> */
[----:B------:R-:W-:-:S03]  /*39d0*/  ISETP.LT.OR P1, PT, R38, 0x32, P1 ;  /* 0x000000322600780c */ /* 0x000fc60000f21670 */
[----:B------:R-:W0:Y:S01]  /*39e0*/  SHFL.BFLY PT, R3, R52, 0x2, 0x1f ;  /* 0x0c401f0034037f89 */ /* 0x000e2200000e0000 */
[----:B------:R-:W-:Y:S02]  /*39f0*/  FSEL R31, R51, -INF , !P1 ;  /* 0xff800000331f7808 */ /* 0x000fe40004800000 */
[----:B------:R-:W-:-:S04]  /*3a00*/  ISETP.NE.AND P1, PT, R93, RZ, PT ;  /* 0x000000ff5d00720c */ /* 0x000fc80003f25270 */
[----:B------:R-:W-:-:S04]  /*3a10*/  ISETP.GT.AND P1, PT, R39, 0x38, !P1 ;  /* 0x000000382700780c */ /* 0x000fc80004f24270 */
[----:B------:R-:W-:-:S04]  /*3a20*/  ISETP.LT.OR P1, PT, R38, 0x39, P1 ;  /* 0x000000392600780c */ /* 0x000fc80000f21670 */
[----:B------:R-:W-:Y:S02]  /*3a30*/  FSEL R27, R54, -INF , !P1 ;  /* 0xff800000361b7808 */ /* 0x000fe40004800000 */
[----:B------:R-:W-:-:S04]  /*3a40*/  ISETP.NE.AND P1, PT, R94, RZ, PT ;  /* 0x000000ff5e00720c */ /* 0x000fc80003f25270 */
[----:B------:R-:W-:Y:S02]  /*3a50*/  ISETP.GT.AND P1, PT, R39, 0x39, !P1 ;  /* 0x000000392700780c */ /* 0x000fe40004f24270 */
[----:B0-----:R-:W-:Y:S02]  /*3a60*/  FMNMX.FTZ R3, R52, R3, !PT ;  /* 0x0000000334037209 */ /* 0x001fe40007810000 */
[----:B------:R-:W-:Y:S02]  /*3a70*/  FMNMX.FTZ R52, R33, R40, !PT ;  /* 0x0000002821347209 */ /* 0x000fe40007810000 */
[----:B------:R-:W-:Y:S01]  /*3a80*/  ISETP.LT.OR P1, PT, R38, 0x3a, P1 ;  /* 0x0000003a2600780c */ /* 0x000fe20000f21670 */
[----:B------:R-:W0:Y:S03]  /*3a90*/  SHFL.BFLY PT, R54, R3, 0x1, 0x1f ;  /* 0x0c201f0003367f89 */ /* 0x000e2600000e0000 */
[----:B------:R-:W-:-:S02]  /*3aa0*/  FSEL R11, R55, -INF , !P1 ;  /* 0xff800000370b7808 */ /* 0x000fc40004800000 */
[----:B------:R-:W-:-:S04]  /*3ab0*/  ISETP.NE.AND P1, PT, R53, RZ, PT ;  /* 0x000000ff3500720c */ /* 0x000fc80003f25270 */
[----:B------:R-:W-:-:S04]  /*3ac0*/  ISETP.GT.AND P1, PT, R39, 0x40, !P1 ;  /* 0x000000402700780c */ /* 0x000fc80004f24270 */
[----:B------:R-:W-:-:S04]  /*3ad0*/  ISETP.LT.OR P1, PT, R38, 0x41, P1 ;  /* 0x000000412600780c */ /* 0x000fc80000f21670 */
[----:B------:R-:W-:Y:S02]  /*3ae0*/  FSEL R8, R58, -INF , !P1 ;  /* 0xff8000003a087808 */ /* 0x000fe40004800000 */
[----:B------:R-:W-:Y:S02]  /*3af0*/  ISETP.GT.AND P1, PT, R39, 0x41, !P6 ;  /* 0x000000412700780c */ /* 0x000fe40007724270 */
[----:B------:R-:W-:Y:S02]  /*3b00*/  ISETP.NE.AND P6, PT, R57, RZ, PT ;  /* 0x000000ff3900720c */ /* 0x000fe40003fc5270 */
[----:B------:R-:W-:Y:S02]  /*3b10*/  ISETP.LT.OR P1, PT, R38, 0x42, P1 ;  /* 0x000000422600780c */ /* 0x000fe40000f21670 */
[----:B0-----:R-:W-:Y:S02]  /*3b20*/  FMNMX.FTZ R9, R3, R54, !PT ;  /* 0x0000003603097209 */ /* 0x001fe40007810000 */
[----:B------:R-:W-:-:S02]  /*3b30*/  FMNMX.FTZ R3, R41, R52, !PT ;  /* 0x0000003429037209 */ /* 0x000fc40007810000 */
[----:B------:R-:W-:Y:S01]  /*3b40*/  FSEL R2, R59, -INF , !P1 ;  /* 0xff8000003b027808 */ /* 0x000fe20004800000 */
[----:B------:R-:W-:Y:S01]  /*3b50*/  FMUL.FTZ R51, R9, UR11 ;  /* 0x0000000b09337c20 */ /* 0x000fe20008410000 */
[----:B------:R-:W-:Y:S02]  /*3b60*/  FMNMX.FTZ R52, R42, R3, !PT ;  /* 0x000000032a347209 */ /* 0x000fe40007810000 */
[----:B------:R-:W-:Y:S02]  /*3b70*/  ISETP.GT.AND P1, PT, R39, 0x48, !P5 ;  /* 0x000000482700780c */ /* 0x000fe40006f24270 */
[----:B------:R-:W-:Y:S02]  /*3b80*/  FMNMX.FTZ R53, R43, R52, !PT ;  /* 0x000000342b357209 */ /* 0x000fe40007810000 */
[----:B------:R-:W-:Y:S02]  /*3b90*/  ISETP.LT.OR P1, PT, R38, 0x49, P1 ;  /* 0x000000492600780c */ /* 0x000fe40000f21670 */
[----:B------:R-:W-:-:S02]  /*3ba0*/  FMNMX.FTZ R52, R44, R53, !PT ;  /* 0x000000352c347209 */ /* 0x000fc40007810000 */
[----:B------:R-:W-:Y:S02]  /*3bb0*/  FSEL R0, R62, -INF , !P1 ;  /* 0xff8000003e007808 */ /* 0x000fe40004800000 */
[----:B------:R-:W-:Y:S02]  /*3bc0*/  FMNMX.FTZ R52, R37, R52, !PT ;  /* 0x0000003425347209 */ /* 0x000fe40007810000 */
[----:B------:R-:W-:Y:S02]  /*3bd0*/  FSETP.NEU.FTZ.AND P1, PT, R9, -INF , PT ;  /* 0xff8000000900780b */ /* 0x000fe40003f3d000 */
[----:B------:R-:W-:Y:S02]  /*3be0*/  FMNMX.FTZ R53, R45, R52, !PT ;  /* 0x000000342d357209 */ /* 0x000fe40007810000 */
[----:B------:R-:W-:Y:S02]  /*3bf0*/  ISETP.NE.AND P5, PT, R56, RZ, PT ;  /* 0x000000ff3800720c */ /* 0x000fe40003fa5270 */
[----:B------:R-:W-:-:S02]  /*3c00*/  FMNMX.FTZ R52, R46, R53, !PT ;  /* 0x000000352e347209 */ /* 0x000fc40007810000 */
[----:B------:R-:W-:Y:S02]  /*3c10*/  FSEL R55, R51, RZ, P1 ;  /* 0x000000ff33377208 */ /* 0x000fe40000800000 */
[----:B------:R-:W-:Y:S02]  /*3c20*/  FMNMX.FTZ R53, R47, R52, !PT ;  /* 0x000000342f357209 */ /* 0x000fe40007810000 */
[----:B------:R-:W-:Y:S01]  /*3c30*/  ISETP.GT.AND P1, PT, R39, 0x49, !P5 ;  /* 0x000000492700780c */ /* 0x000fe20006f24270 */
[--C-:B------:R-:W-:Y:S01]  /*3c40*/  FFMA.FTZ R32, R32, UR11, -R55.reuse ;  /* 0x0000000b20207c23 */ /* 0x100fe20008010837 */
[----:B------:R-:W-:Y:S01]  /*3c50*/  FMNMX.FTZ R52, R48, R53, !PT ;  /* 0x0000003530347209 */ /* 0x000fe20007810000 */
[--C-:B------:R-:W-:Y:S01]  /*3c60*/  FFMA.FTZ R188, R188, UR11, -R55.reuse ;  /* 0x0000000bbcbc7c23 */ /* 0x100fe20008010837 */
[----:B------:R-:W-:Y:S01]  /*3c70*/  ISETP.LT.OR P1, PT, R38, 0x4a, P1 ;  /* 0x0000004a2600780c */ /* 0x000fe20000f21670 */
[----:B------:R-:W-:Y:S01]  /*3c80*/  MUFU.EX2 R67, R32 ;  /* 0x0000002000437308 */ /* 0x000fe20000000800 */
[----:B------:R-:W-:Y:S01]  /*3c90*/  FMNMX.FTZ R53, R49, R52, !PT ;  /* 0x0000003431357209 */ /* 0x000fe20007810000 */
[--C-:B------:R-:W-:Y:S01]  /*3ca0*/  FFMA.FTZ R3, R72, UR11, -R55.reuse ;  /* 0x0000000b48037c23 */ /* 0x100fe20008010837 */
[----:B------:R-:W-:Y:S01]  /*3cb0*/  FSEL R51, R63, -INF , !P1 ;  /* 0xff8000003f337808 */ /* 0x000fe20004800000 */
[--C-:B------:R-:W-:Y:S01]  /*3cc0*/  FFMA.FTZ R190, R190, UR11, -R55.reuse ;  /* 0x0000000bbebe7c23 */ /* 0x100fe20008010837 */
[----:B------:R-:W-:Y:S01]  /*3cd0*/  FMNMX.FTZ R52, R50, R53, !PT ;  /* 0x0000003532347209 */ /* 0x000fe20007810000 */
[--C-:B------:R-:W-:Y:S01]  /*3ce0*/  FFMA.FTZ R54, R66, UR11, -R55.reuse ;  /* 0x0000000b42367c23 */ /* 0x100fe20008010837 */
[----:B------:R-:W-:Y:S01]  /*3cf0*/  ISETP.GT.AND P1, PT, R39, 0x50, !P6 ;  /* 0x000000502700780c */ /* 0x000fe20007724270 */
[----:B------:R-:W-:Y:S01]  /*3d00*/  MUFU.EX2 R188, R188 ;  /* 0x000000bc00bc7308 */ /* 0x000fe20000000800 */
[----:B------:R-:W-:Y:S01]  /*3d10*/  FMNMX.FTZ R52, R31, R52, !PT ;  /* 0x000000341f347209 */ /* 0x000fe20007810000 */
[--C-:B------:R-:W-:Y:S01]  /*3d20*/  FFMA.FTZ R56, R70, UR11, -R55.reuse ;  /* 0x0000000b46387c23 */ /* 0x100fe20008010837 */
[----:B------:R-:W-:Y:S01]  /*3d30*/  ISETP.LT.OR P1, PT, R38, 0x51, P1 ;  /* 0x000000512600780c */ /* 0x000fe20000f21670 */
[--C-:B------:R-:W-:Y:S01]  /*3d40*/  FFMA.FTZ R26, R26, UR11, -R55.reuse ;  /* 0x0000000b1a1a7c23 */ /* 0x100fe20008010837 */
[----:B------:R-:W-:Y:S01]  /*3d50*/  FMNMX.FTZ R52, R27, R52, !PT ;  /* 0x000000341b347209 */ /* 0x000fe20007810000 */
[--C-:B------:R-:W-:Y:S01]  /*3d60*/  FFMA.FTZ R58, R80, UR11, -R55.reuse ;  /* 0x0000000b503a7c23 */ /* 0x100fe20008010837 */
[----:B------:R-:W-:Y:S01]  /*3d70*/  ISETP.NE.AND P5, PT, R60, RZ, PT ;  /* 0x000000ff3c00720c */ /* 0x000fe20003fa5270 */
        /* <DEDUP_REMOVED lines=11> */
[----:B------:R-:W-:Y:S01]  /*3e30*/  FSEL R39, R10, -INF , !P2 ;  /* 0xff8000000a277808 */ /* 0x000fe20005000000 */
[--C-:B------:R-:W-:Y:S01]  /*3e40*/  FFMA.FTZ R30, R30, UR11, -R55.reuse ;  /* 0x0000000b1e1e7c23 */ /* 0x100fe20008010837 */
[----:B------:R-:W-:Y:S01]  /*3e50*/  FMNMX.FTZ R52, R0, R53, !PT ;  /* 0x0000003500347209 */ /* 0x000fe20007810000 */
[--C-:B------:R-:W-:Y:S01]  /*3e60*/  FFMA.FTZ R29, R29, UR11, -R55.reuse ;  /* 0x0000000b1d1d7c23 */ /* 0x100fe20008010837 */
[----:B------:R-:W-:Y:S01]  /*3e70*/  ISETP.LT.OR P4, PT, R38, 0x5a, P4 ;  /* 0x0000005a2600780c */ /* 0x000fe20002781670 */
[----:B------:R0:W-:Y:S01]  /*3e80*/  MUFU.EX2 R57, R54 ;  /* 0x0000003600397308 */ /* 0x0001e20000000800 */
[----:B------:R-:W-:Y:S01]  /*3e90*/  FMNMX.FTZ R53, R51, R52, !PT ;  /* 0x0000003433357209 */ /* 0x000fe20007810000 */
[--C-:B------:R-:W-:Y:S01]  /*3ea0*/  FFMA.FTZ R52, R88, UR11, -R55.reuse ;  /* 0x0000000b58347c23 */ /* 0x100fe20008010837 */
[----:B------:R-:W-:Y:S01]  /*3eb0*/  FSEL R13, R13, -INF , !P4 ;  /* 0xff8000000d0d7808 */ /* 0x000fe20006000000 */
[--C-:B------:R-:W-:Y:S01]  /*3ec0*/  FFMA.FTZ R38, R90, UR11, -R55.reuse ;  /* 0x0000000b5a267c23 */ /* 0x100fe20008010837 */
[----:B------:R-:W-:Y:S01]  /*3ed0*/  FMNMX.FTZ R10, R12, R53, !PT ;  /* 0x000000350c0a7209 */ /* 0x000fe20007810000 */
[--C-:B------:R-:W-:Y:S01]  /*3ee0*/  FFMA.FTZ R28, R28, UR11, -R55.reuse ;  /* 0x0000000b1c1c7c23 */ /* 0x100fe20008010837 */
[----:B------:R-:W-:Y:S01]  /*3ef0*/  ISETP.NE.AND P5, PT, R199, 0x1, PT ;  /* 0x00000001c700780c */ /* 0x000fe20003fa5270 */
[----:B------:R-:W-:Y:S01]  /*3f00*/  MUFU.EX2 R56, R56 ;  /* 0x0000003800387308 */ /* 0x000fe20000000800 */
[----:B------:R-:W-:Y:S01]  /*3f10*/  FMNMX.FTZ R10, R39, R10, !PT ;  /* 0x0000000a270a7209 */ /* 0x000fe20007810000 */
[--C-:B0-----:R-:W-:Y:S01]  /*3f20*/  FFMA.FTZ R54, R84, UR11, -R55.reuse ;  /* 0x0000000b54367c23 */ /* 0x101fe20008010837 */
[--C-:B------:R-:W-:Y:S01]  /*3f30*/  FFMA.FTZ R25, R25, UR11, -R55.reuse ;  /* 0x0000000b19197c23 */ /* 0x100fe20008010837 */
[--C-:B------:R-:W-:Y:S01]  /*3f40*/  FFMA.FTZ R24, R24, UR11, -R55.reuse ;  /* 0x0000000b18187c23 */ /* 0x100fe20008010837 */
[----:B------:R-:W-:Y:S01]  /*3f50*/  FMNMX.FTZ R10, R15, R10, !PT ;  /* 0x0000000a0f0a7209 */ /* 0x000fe20007810000 */
[--C-:B------:R-:W-:Y:S01]  /*3f60*/  FFMA.FTZ R20, R20, UR11, -R55.reuse ;  /* 0x0000000b14147c23 */ /* 0x100fe20008010837 */
[----:B------:R-:W-:Y:S01]  /*3f70*/  FFMA.FTZ R21, R21, UR11, -R55 ;  /* 0x0000000b15157c23 */ /* 0x000fe20008010837 */
[----:B------:R-:W-:Y:S01]  /*3f80*/  MUFU.EX2 R69, R26 ;  /* 0x0000001a00457308 */ /* 0x000fe20000000800 */
[----:B------:R-:W-:-:S03]  /*3f90*/  FMNMX.FTZ R10, R13, R10, !PT ;  /* 0x0000000a0d0a7209 */ /* 0x000fc60007810000 */
[----:B------:R-:W0:Y:S02]  /*3fa0*/  @P5 LDC R66, c[0x0][0x450] ;  /* 0x00011400ff425b82 */ /* 0x000e240000000800 */
[----:B------:R-:W1:Y:S02]  /*3fb0*/  SHFL.BFLY PT, R53, R10, 0x2, 0x1f ;  /* 0x0c401f000a357f89 */ /* 0x000e6400000e0000 */
[----:B------:R2:W3:Y:S08]  /*3fc0*/  MUFU.EX2 R59, R58 ;  /* 0x0000003a003b7308 */ /* 0x0004f00000000800 */
[----:B------:R-:W-:Y:S01]  /*3fd0*/  MUFU.EX2 R60, R60 ;  /* 0x0000003c003c7308 */ /* 0x000fe20000000800 */
[----:B--2---:R-:W-:-:S07]  /*3fe0*/  FFMA.FTZ R58, R86, UR11, -R55 ;  /* 0x0000000b563a7c23 */ /* 0x004fce0008010837 */
[----:B------:R-:W-:Y:S01]  /*3ff0*/  MUFU.EX2 R63, R52 ;  /* 0x00000034003f7308 */ /* 0x000fe20000000800 */
[----:B---3--:R-:W-:Y:S02]  /*4000*/  F2FP.BF16.F32.PACK_AB R184, R59, R56 ;  /* 0x000000383bb8723e */ /* 0x008fe400000010ff */
[----:B-1----:R-:W-:-:S05]  /*4010*/  FMNMX.FTZ R53, R10, R53, !PT ;  /* 0x000000350a357209 */ /* 0x002fca0007810000 */
[----:B------:R1:W2:Y:S01]  /*4020*/  MUFU.EX2 R61, R54 ;  /* 0x00000036003d7308 */ /* 0x0002a20000000800 */
[----:B------:R-:W3:Y:S07]  /*4030*/  SHFL.BFLY PT, R10, R53, 0x1, 0x1f ;  /* 0x0c201f00350a7f89 */ /* 0x000eee00000e0000 */
[----:B------:R-:W4:Y:S01]  /*4040*/  MUFU.EX2 R58, R58 ;  /* 0x0000003a003a7308 */ /* 0x000f220000000800 */
[----:B-1----:R-:W-:Y:S02]  /*4050*/  FFMA.FTZ R54, R92, UR11, -R55 ;  /* 0x0000000b5c367c23 */ /* 0x002fe40008010837 */
[----:B------:R-:W1:Y:S05]  /*4060*/  @P5 LDC R55, c[0x0][0x44c] ;  /* 0x00011300ff375b82 */ /* 0x000e6a0000000800 */
[----:B------:R-:W-:Y:S01]  /*4070*/  MUFU.EX2 R65, R54 ;  /* 0x0000003600417308 */ /* 0x000fe20000000800 */
[----:B--2---:R-:W-:-:S07]  /*4080*/  F2FP.BF16.F32.PACK_AB R186, R61, R60 ;  /* 0x0000003c3dba723e */ /* 0x004fce00000010ff */
[----:B------:R-:W2:Y:S01]  /*4090*/  MUFU.EX2 R38, R38 ;  /* 0x0000002600267308 */ /* 0x000ea20000000800 */
[----:B----4-:R-:W-:Y:S02]  /*40a0*/  F2FP.BF16.F32.PACK_AB R180, R63, R58 ;  /* 0x0000003a3fb4723e */ /* 0x010fe400000010ff */
[----:B---3--:R-:W-:-:S04]  /*40b0*/  FMNMX.FTZ R10, R53, R10, !PT ;  /* 0x0000000a350a7209 */ /* 0x008fc80007810000 */
[C---:B------:R-:W-:Y:S01]  /*40c0*/  FSETP.NEU.FTZ.AND P1, PT, R10.reuse, -INF , PT ;  /* 0xff8000000a00780b */ /* 0x040fe20003f3d000 */
[----:B------:R-:W-:Y:S01]  /*40d0*/  FMUL.FTZ R32, R10, UR11 ;  /* 0x0000000b0a207c20 */ /* 0x000fe20008410000 */
[----:B------:R-:W-:Y:S01]  /*40e0*/  MUFU.EX2 R36, R36 ;  /* 0x0000002400247308 */ /* 0x000fe20000000800 */
[----:B-1----:R-:W-:-:S03]  /*40f0*/  @P5 IMAD.HI.U32 R55, R55, UR42, RZ ;  /* 0x0000002a37375c27 */ /* 0x002fc6000f8e00ff */
[----:B------:R-:W-:Y:S02]  /*4100*/  FSEL R32, R32, RZ, P1 ;  /* 0x000000ff20207208 */ /* 0x000fe40000800000 */
[----:B0-----:R-:W-:Y:S02]  /*4110*/  @P5 SHF.R.U32.HI R64, RZ, R66, R55 ;  /* 0x00000042ff405219 */ /* 0x001fe40000011637 */
        /* <DEDUP_REMOVED lines=23> */
[--C-:B------:R-:W-:Y:S01]  /*4290*/  FFMA.FTZ R12, R12, UR11, -R32.reuse ;  /* 0x0000000b0c0c7c23 */ /* 0x100fe20008010820 */
[----:B------:R-:W3:Y:S01]  /*42a0*/  MUFU.EX2 R41, R41 ;  /* 0x0000002900297308 */ /* 0x000ee20000000800 */
[--C-:B------:R-:W-:Y:S01]  /*42b0*/  FFMA.FTZ R39, R39, UR11, -R32.reuse ;  /* 0x0000000b27277c23 */ /* 0x100fe20008010820 */
[--C-:B------:R-:W-:Y:S01]  /*42c0*/  FFMA.FTZ R15, R15, UR11, -R32.reuse ;  /* 0x0000000b0f0f7c23 */ /* 0x100fe20008010820 */
[----:B------:R-:W-:Y:S01]  /*42d0*/  FFMA.FTZ R13, R13, UR11, -R32 ;  /* 0x0000000b0d0d7c23 */ /* 0x000fe20008010820 */
[----:B------:R-:W-:Y:S01]  /*42e0*/  LOP3.LUT P5, RZ, R16, 0x80000, RZ, 0xc0, !PT ;  /* 0x0008000010ff7812 */ /* 0x000fe200078ac0ff */
[----:B------:R-:W-:Y:S01]  /*42f0*/  IMAD.IADD R64, R75, 0x1, R64 ;  /* 0x000000014b407824 */ /* 0x000fe200078e0240 */
[----:B--2---:R-:W-:-:S02]  /*4300*/  F2FP.BF16.F32.PACK_AB R182, R65, R38 ;  /* 0x0000002641b6723e */ /* 0x004fc400000010ff */
[----:B------:R2:W-:Y:S01]  /*4310*/  MUFU.EX2 R26, R45 ;  /* 0x0000002d001a7308 */ /* 0x0005e20000000800 */
[----:B0-----:R-:W-:Y:S02]  /*4320*/  F2FP.BF16.F32.PACK_AB R176, R35, R36 ;  /* 0x0000002423b0723e */ /* 0x001fe400000010ff */
[----:B-1----:R-:W-:-:S05]  /*4330*/  F2FP.BF16.F32.PACK_AB R189, R40, R33 ;  /* 0x0000002128bd723e */ /* 0x002fca00000010ff */
[----:B------:R-:W0:Y:S01]  /*4340*/  MUFU.EX2 R42, R42 ;  /* 0x0000002a002a7308 */ /* 0x000e220000000800 */
[----:B--2---:R-:W-:Y:S01]  /*4350*/  FADD.FTZ R45, R188, R3 ;  /* 0x00000003bc2d7221 */ /* 0x004fe20000010000 */
[----:B------:R-:W-:-:S03]  /*4360*/  F2FP.BF16.F32.PACK_AB R188, R3, R188 ;  /* 0x000000bc03bc723e */ /* 0x000fc600000010ff */
[----:B------:R-:W-:Y:S01]  /*4370*/  FADD.FTZ R52, R190, R45 ;  /* 0x0000002dbe347221 */ /* 0x000fe20000010000 */
[C---:B------:R-:W-:Y:S02]  /*4380*/  F2FP.BF16.F32.PACK_AB R190, R57.reuse, R190 ;  /* 0x000000be39be723e */ /* 0x040fe400000010ff */
[----:B------:R-:W1:Y:S01]  /*4390*/  MUFU.EX2 R43, R43 ;  /* 0x0000002b002b7308 */ /* 0x000e620000000800 */
[----:B------:R-:W-:Y:S01]  /*43a0*/  FADD.FTZ R45, R57, R52 ;  /* 0x00000034392d7221 */ /* 0x000fe20000010000 */
[----:B------:R-:W-:-:S03]  /*43b0*/  FADD.FTZ R52, R33, R40 ;  /* 0x0000002821347221 */ /* 0x000fc60000010000 */
[----:B------:R-:W-:Y:S01]  /*43c0*/  FADD.FTZ R54, R56, R45 ;  /* 0x0000002d38367221 */ /* 0x000fe20000010000 */
[----:B---3--:R-:W-:Y:S02]  /*43d0*/  FADD.FTZ R45, R41, R52 ;  /* 0x00000034292d7221 */ /* 0x008fe40000010000 */
[----:B------:R-:W2:Y:S01]  /*43e0*/  MUFU.EX2 R44, R44 ;  /* 0x0000002c002c7308 */ /* 0x000ea20000000800 */
[----:B------:R-:W-:Y:S01]  /*43f0*/  FADD.FTZ R53, R59, R54 ;  /* 0x000000363b357221 */ /* 0x000fe20000010000 */
[C---:B0-----:R-:W-:Y:S01]  /*4400*/  FADD.FTZ R54, R42.reuse, R45 ;  /* 0x0000002d2a367221 */ /* 0x041fe20000010000 */
[----:B------:R-:W-:Y:S02]  /*4410*/  F2FP.BF16.F32.PACK_AB R191, R42, R41 ;  /* 0x000000292abf723e */ /* 0x000fe400000010ff */
[----:B------:R-:W-:-:S03]  /*4420*/  FADD.FTZ R62, R60, R53 ;  /* 0x000000353c3e7221 */ /* 0x000fc60000010000 */
[----:B------:R-:W0:Y:S01]  /*4430*/  MUFU.EX2 R37, R37 ;  /* 0x0000002500257308 */ /* 0x000e220000000800 */
[----:B-1----:R-:W-:Y:S01]  /*4440*/  FADD.FTZ R45, R43, R54 ;  /* 0x000000362b2d7221 */ /* 0x002fe20000010000 */
[----:B------:R-:W-:-:S04]  /*4450*/  FADD.FTZ R53, R61, R62 ;  /* 0x0000003e3d357221 */ /* 0x000fc80000010000 */
[----:B------:R-:W-:Y:S01]  /*4460*/  FADD.FTZ R62, R58, R53 ;  /* 0x000000353a3e7221 */ /* 0x000fe20000010000 */
[----:B------:R-:W-:Y:S01]  /*4470*/  VIADD R53, R64, UR5 ;  /* 0x0000000540357c36 */ /* 0x000fe20008000000 */
[----:B------:R-:W-:Y:S01]  /*4480*/  MUFU.EX2 R46, R46 ;  /* 0x0000002e002e7308 */ /* 0x000fe20000000800 */
[C---:B--2---:R-:W-:Y:S01]  /*4490*/  FADD.FTZ R54, R44.reuse, R45 ;  /* 0x0000002d2c367221 */ /* 0x044fe20000010000 */
[----:B------:R-:W-:Y:S01]  /*44a0*/  FADD.FTZ R45, R63, R62 ;  /* 0x0000003e3f2d7221 */ /* 0x000fe20000010000 */
[----:B------:R-:W-:Y:S02]  /*44b0*/  F2FP.BF16.F32.PACK_AB R185, R44, R43 ;  /* 0x0000002b2cb9723e */ /* 0x000fe400000010ff */
[----:B------:R-:W-:-:S03]  /*44c0*/  R2UR UR10, R53 ;  /* 0x00000000350a72ca */ /* 0x000fc600000e0000 */
[----:B------:R-:W1:Y:S01]  /*44d0*/  MUFU.EX2 R47, R47 ;  /* 0x0000002f002f7308 */ /* 0x000e620000000800 */
[----:B0-----:R-:W-:-:S07]  /*44e0*/  F2FP.BF16.F32.PACK_AB R187, R26, R37 ;  /* 0x000000251abb723e */ /* 0x001fce00000010ff */
[----:B------:R-:W-:Y:S08]  /*44f0*/  MUFU.EX2 R48, R48 ;  /* 0x0000003000307308 */ /* 0x000ff00000000800 */
[----:B------:R0:W-:Y:S01]  /*4500*/  MUFU.EX2 R52, R11 ;  /* 0x0000000b00347308 */ /* 0x0001e20000000800 */
[----:B-1----:R-:W-:-:S07]  /*4510*/  F2FP.BF16.F32.PACK_AB R181, R47, R46 ;  /* 0x0000002e2fb5723e */ /* 0x002fce00000010ff */
[----:B------:R-:W1:Y:S01]  /*4520*/  MUFU.EX2 R49, R49 ;  /* 0x0000003100317308 */ /* 0x000e620000000800 */
[----:B0-----:R-:W-:Y:S01]  /*4530*/  FADD.FTZ R11, R37, R54 ;  /* 0x00000036250b7221 */ /* 0x001fe20000010000 */
[----:B------:R-:W-:-:S03]  /*4540*/  FADD.FTZ R54, R38, R45 ;  /* 0x0000002d26367221 */ /* 0x000fc60000010000 */
[----:B------:R-:W-:Y:S01]  /*4550*/  FADD.FTZ R11, R26, R11 ;  /* 0x0000000b1a0b7221 */ /* 0x000fe20000010000 */
[----:B------:R-:W-:Y:S02]  /*4560*/  FADD.FTZ R45, R65, R54 ;  /* 0x00000036412d7221 */ /* 0x000fe40000010000 */
[----:B------:R-:W0:Y:S02]  /*4570*/  MUFU.EX2 R34, R34 ;  /* 0x0000002200227308 */ /* 0x000e240000000800 */
[----:B------:R-:W-:-:S04]  /*4580*/  FADD.FTZ R54, R36, R45 ;  /* 0x0000002d24367221 */ /* 0x000fc80000010000 */
[----:B------:R-:W-:Y:S02]  /*4590*/  FADD.FTZ R45, R35, R54 ;  /* 0x00000036232d7221 */ /* 0x000fe40000010000 */
[----:B------:R-:W2:Y:S01]  /*45a0*/  MUFU.EX2 R50, R50 ;  /* 0x0000003200327308 */ /* 0x000ea20000000800 */
[----:B-1----:R-:W-:-:S07]  /*45b0*/  F2FP.BF16.F32.PACK_AB R183, R49, R48 ;  /* 0x0000003031b7723e */ /* 0x002fce00000010ff */
[----:B------:R1:W-:Y:S01]  /*45c0*/  MUFU.EX2 R173, R8 ;  /* 0x0000000800ad7308 */ /* 0x0003e20000000800 */
[----:B0-----:R-:W-:Y:S01]  /*45d0*/  FADD.FTZ R32, R34, R45 ;  /* 0x0000002d22207221 */ /* 0x001fe20000010000 */
[----:B------:R-:W-:-:S03]  /*45e0*/  F2FP.BF16.F32.PACK_AB R178, R67, R34 ;  /* 0x0000002243b2723e */ /* 0x000fc600000010ff */
[----:B------:R-:W-:-:S03]  /*45f0*/  FADD.FTZ R45, R67, R32 ;  /* 0x00000020432d7221 */ /* 0x000fc60000010000 */
[----:B------:R-:W0:Y:S01]  /*4600*/  MUFU.EX2 R31, R31 ;  /* 0x0000001f001f7308 */ /* 0x000e220000000800 */
[----:B-1----:R-:W-:-:S04]  /*4610*/  FADD.FTZ R8, R46, R11 ;  /* 0x0000000b2e087221 */ /* 0x002fc80000010000 */
[----:B------:R-:W-:-:S03]  /*4620*/  FADD.FTZ R11, R47, R8 ;  /* 0x000000082f0b7221 */ /* 0x000fc60000010000 */
[----:B------:R-:W1:Y:S01]  /*4630*/  MUFU.EX2 R30, R30 ;  /* 0x0000001e001e7308 */ /* 0x000e620000000800 */
[----:B------:R-:W-:-:S04]  /*4640*/  FADD.FTZ R8, R48, R11 ;  /* 0x0000000b30087221 */ /* 0x000fc80000010000 */
[----:B------:R-:W-:-:S03]  /*4650*/  FADD.FTZ R11, R49, R8 ;  /* 0x00000008310b7221 */ /* 0x000fc60000010000 */
[----:B------:R-:W3:Y:S01]  /*4660*/  MUFU.EX2 R27, R27 ;  /* 0x0000001b001b7308 */ /* 0x000ee20000000800 */
[----:B--2---:R-:W-:Y:S01]  /*4670*/  FADD.FTZ R8, R50, R11 ;  /* 0x0000000b32087221 */ /* 0x004fe20000010000 */
[----:B0-----:R-:W-:-:S03]  /*4680*/  F2FP.BF16.F32.PACK_AB R177, R31, R50 ;  /* 0x000000321fb1723e */ /* 0x001fc600000010ff */
[----:B------:R-:W-:-:S03]  /*4690*/  FADD.FTZ R8, R31, R8 ;  /* 0x000000081f087221 */ /* 0x000fc60000010000 */
[----:B------:R-:W0:Y:S01]  /*46a0*/  MUFU.EX2 R29, R29 ;  /* 0x0000001d001d7308 */ /* 0x000e220000000800 */
[----:B-1----:R-:W-:-:S07]  /*46b0*/  FADD.FTZ R32, R30, R45 ;  /* 0x0000002d1e207221 */ /* 0x002fce0000010000 */
[----:B------:R-:W1:Y:S01]  /*46c0*/  MUFU.EX2 R28, R28 ;  /* 0x0000001c001c7308 */ /* 0x000e620000000800 */
[----:B---3--:R-:W-:Y:S01]  /*46d0*/  FADD.FTZ R3, R27, R8 ;  /* 0x000000081b037221 */ /* 0x008fe20000010000 */
[----:B------:R-:W-:-:S03]  /*46e0*/  F2FP.BF16.F32.PACK_AB R179, R52, R27 ;  /* 0x0000001b34b3723e */ /* 0x000fc600000010ff */
[----:B------:R-:W-:-:S03]  /*46f0*/  FADD.FTZ R8, R52, R3 ;  /* 0x0000000334087221 */ /* 0x000fc60000010000 */
[----:B------:R-:W2:Y:S01]  /*4700*/  MUFU.EX2 R2, R2 ;  /* 0x0000000200027308 */ /* 0x000ea20000000800 */
[----:B0-----:R-:W-:Y:S01]  /*4710*/  FADD.FTZ R11, R29, R32 ;  /* 0x000000201d0b7221 */ /* 0x001fe20000010000 */
[----:B------:R-:W-:Y:S01]  /*4720*/  FADD.FTZ R3, R173, R8 ;  /* 0x00000008ad037221 */ /* 0x000fe20000010000 */
[----:B------:R-:W-:-:S05]  /*4730*/  F2FP.BF16.F32.PACK_AB R172, R29, R30 ;  /* 0x0000001e1dac723e */ /* 0x000fca00000010ff */
[----:B------:R-:W0:Y:S01]  /*4740*/  MUFU.EX2 R25, R25 ;  /* 0x0000001900197308 */ /* 0x000e220000000800 */
[----:B-1----:R-:W-:Y:S01]  /*4750*/  FADD.FTZ R32, R28, R11 ;  /* 0x0000000b1c207221 */ /* 0x002fe20000010000 */
[----:B------:R-:W-:-:S03]  /*4760*/  F2FP.BF16.F32.PACK_AB R174, R69, R28 ;  /* 0x0000001c45ae723e */ /* 0x000fc600000010ff */
[----:B------:R-:W-:-:S03]  /*4770*/  FADD.FTZ R32, R69, R32 ;  /* 0x0000002045207221 */ /* 0x000fc60000010000 */
[----:B------:R-:W1:Y:S01]  /*4780*/  MUFU.EX2 R0, R0 ;  /* 0x0000000000007308 */ /* 0x000e620000000800 */
[C---:B--2---:R-:W-:Y:S01]  /*4790*/  FADD.FTZ R3, R2.reuse, R3 ;  /* 0x0000000302037221 */ /* 0x044fe20000010000 */
[----:B------:R-:W-:-:S06]  /*47a0*/  F2FP.BF16.F32.PACK_AB R173, R2, R173 ;  /* 0x000000ad02ad723e */ /* 0x000fcc00000010ff */
[----:B------:R-:W2:Y:S01]  /*47b0*/  MUFU.EX2 R24, R24 ;  /* 0x0000001800187308 */ /* 0x000ea20000000800 */
[----:B0-----:R-:W-:-:S07]  /*47c0*/  FADD.FTZ R11, R25, R32 ;  /* 0x00000020190b7221 */ /* 0x001fce0000010000 */
[----:B------:R-:W0:Y:S01]  /*47d0*/  MUFU.EX2 R51, R51 ;  /* 0x0000003300337308 */ /* 0x000e220000000800 */
[----:B-1----:R-:W-:-:S07]  /*47e0*/  FADD.FTZ R8, R0, R3 ;  /* 0x0000000300087221 */ /* 0x002fce0000010000 */
[----:B------:R-:W1:Y:S01]  /*47f0*/  MUFU.EX2 R20, R20 ;  /* 0x0000001400147308 */ /* 0x000e620000000800 */
[C---:B--2---:R-:W-:Y:S01]  /*4800*/  FADD.FTZ R11, R24.reuse, R11 ;  /* 0x0000000b180b7221 */ /* 0x044fe20000010000 */
[----:B------:R-:W-:-:S06]  /*4810*/  F2FP.BF16.F32.PACK_AB R168, R24, R25 ;  /* 0x0000001918a8723e */ /* 0x000fcc00000010ff */
[----:B------:R-:W2:Y:S01]  /*4820*/  MUFU.EX2 R21, R21 ;  /* 0x0000001500157308 */ /* 0x000ea20000000800 */
[C---:B0-----:R-:W-:Y:S01]  /*4830*/  FADD.FTZ R3, R51.reuse, R8 ;  /* 0x0000000833037221 */ /* 0x041fe20000010000 */
[----:B------:R-:W-:-:S06]  /*4840*/  F2FP.BF16.F32.PACK_AB R175, R51, R0 ;  /* 0x0000000033af723e */ /* 0x000fcc00000010ff */
[----:B------:R-:W0:Y:S01]  /*4850*/  MUFU.EX2 R12, R12 ;  /* 0x0000000c000c7308 */ /* 0x000e220000000800 */
[----:B-1----:R-:W-:-:S07]  /*4860*/  FADD.FTZ R28, R20, R11 ;  /* 0x0000000b141c7221 */ /* 0x002fce0000010000 */
[----:B------:R-:W1:Y:S01]  /*4870*/  MUFU.EX2 R39, R39 ;  /* 0x0000002700277308 */ /* 0x000e620000000800 */
[C---:B--2---:R-:W-:Y:S01]  /*4880*/  F2FP.BF16.F32.PACK_AB R170, R21.reuse, R20 ;  /* 0x0000001415aa723e */ /* 0x044fe200000010ff */
[----:B------:R-:W-:-:S06]  /*4890*/  FADD.FTZ R8, R21, R28 ;  /* 0x0000001c15087221 */ /* 0x000fcc0000010000 */
[----:B------:R-:W2:Y:S01]  /*48a0*/  MUFU.EX2 R15, R15 ;  /* 0x0000000f000f7308 */ /* 0x000ea20000000800 */
[----:B0-----:R-:W-:-:S07]  /*48b0*/  FADD.FTZ R20, R12, R3 ;  /* 0x000000030c147221 */ /* 0x001fce0000010000 */
[----:B------:R0:W3:Y:S01]  /*48c0*/  MUFU.EX2 R24, R13 ;  /* 0x0000000d00187308 */ /* 0x0000e20000000800 */
[C---:B-1----:R-:W-:Y:S01]  /*48d0*/  FADD.FTZ R20, R39.reuse, R20 ;  /* 0x0000001427147221 */ /* 0x042fe20000010000 */
[----:B------:R-:W-:-:S03]  /*48e0*/  F2FP.BF16.F32.PACK_AB R169, R39, R12 ;  /* 0x0000000c27a9723e */ /* 0x000fc600000010ff */
[----:B--2---:R-:W-:Y:S01]  /*48f0*/  FADD.FTZ R3, R15, R20 ;  /* 0x000000140f037221 */ /* 0x004fe20000010000 */
[----:B0-----:R-:W-:-:S03]  /*4900*/  VIADD R13, R74, 0xfffffffe ;  /* 0xfffffffe4a0d7836 */ /* 0x001fc60000000000 */
[C---:B---3--:R-:W-:Y:S01]  /*4910*/  FADD.FTZ R3, R24.reuse, R3 ;  /* 0x0000000318037221 */ /* 0x048fe20000010000 */
[----:B------:R-:W-:Y:S01]  /*4920*/  F2FP.BF16.F32.PACK_AB R171, R24, R15 ;  /* 0x0000000f18ab723e */ /* 0x000fe200000010ff */
[----:B------:R-:W-:Y:S06]  /*4930*/  @!P5 BRA `(.L_x_4281) ;  /* 0x000000000054d947 */ /* 0x000fec0003800000 */
[C---:B------:R-:W-:Y:S01]  /*4940*/  ISETP.GT.AND P1, PT, R64.reuse, RZ, PT ;  /* 0x000000ff4000720c */ /* 0x040fe20003f24270 */
[----:B------:R-:W-:-:S05]  /*4950*/  VIADD R0, R64, 0xffffffff ;  /* 0xffffffff40007836 */ /* 0x000fca0000000000 */
[----:B------:R-:W-:-:S07]  /*4960*/  R2UR UR14, R0 ;  /* 0x00000000000e72ca */ /* 0x000fce00000e0000 */
[----:B------:R-:W-:Y:S08]  /*4970*/  @P1 BRA `(.L_x_4282) ;  /* 0x0000000000241947 */ /* 0x000ff00003800000 */
[----:B------:R-:W-:Y:S01]  /*4980*/  R2UR UR14, R64 ;  /* 0x00000000400e72ca */ /* 0x000fe200000e0000 */
[----:B------:R-:W-:Y:S02]  /*4990*/  ULDC UR15, c[0x0][0x9e4] ;  /* 0x00027900000f7ab9 */ /* 0x000fe40000000800 */
[----:B------:R-:W-:-:S10]  /*49a0*/  UISETP.NE.AND UP0, UPT, UR15, 0x1, UPT ;  /* 0x000000010f00788c */ /* 0x000fd4000bf05270 */
[----:B------:R-:W-:Y:S01]  /*49b0*/  UIADD3 UR14, -UR14, URZ, URZ ;  /* 0x0000003f0e0e7290 */ /* 0x000fe2000fffe13f */
[----:B------:R-:W-:-:S03]  /*49c0*/  @UP0 ULDC.64 UR4, c[0x0][0x9e8] ;  /* 0x00027a0000040ab9 */ /* 0x000fc60000000a00 */
[----:B------:R-:W-:-:S04]  /*49d0*/  UIMAD.WIDE.U32 UR6, UR14, UR4, URZ ;  /* 0x000000040e0672a5 */ /* 0x000fc8000f8e003f */
[----:B------:R-:W-:-:S04]  /*49e0*/  @UP0 USHF.R.U32.HI UR14, URZ, UR5, UR7 ;  /* 0x000000053f0e0299 */ /* 0x000fc80008011607 */
[----:B------:R-:W-:Y:S01]  /*49f0*/  ULOP3.LUT UR14, URZ, UR14, URZ, 0x33, !UPT ;  /* 0x0000000e3f0e7292 */ /* 0x000fe2000f8e333f */
[----:B------:R-:W-:Y:S11]  /*4a00*/  BRA `(.L_x_4283) ;  /* 0x0000000000147947 */ /* 0x000ff60003800000 */
.L_x_4282:
[----:B------:R-:W-:Y:S02]  /*4a10*/  ULDC UR15, c[0x0][0x9e4] ;  /* 0x00027900000f7ab9 */ /* 0x000fe40000000800 */
[----:B------:R-:W-:-:S11]  /*4a20*/  UISETP.NE.AND UP0, UPT, UR15, 0x1, UPT ;  /* 0x000000010f00788c */ /* 0x000fd6000bf05270 */
[----:B------:R-:W-:Y:S02]  /*4a30*/  @UP0 ULDC.64 UR4, c[0x0][0x9e8] ;  /* 0x00027a0000040ab9 */ /* 0x000fe40000000a00 */
[----:B------:R-:W-:-:S04]  /*4a40*/  UIMAD.WIDE.U32 UR6, UR14, UR4, URZ ;  /* 0x000000040e0672a5 */ /* 0x000fc8000f8e003f */
[----:B------:R-:W-:-:S12]  /*4a50*/  @UP0 USHF.R.U32.HI UR14, URZ, UR5, UR7 ;  /* 0x000000053f0e0299 */ /* 0x000fd80008011607 */
.L_x_4283:
[----:B------:R-:W-:-:S04]  /*4a60*/  UIMAD UR14, UR14, UR15, UR15 ;  /* 0x0000000f0e0e72a4 */ /* 0x000fc8000f8e020f */
[----:B------:R-:W-:-:S04]  /*4a70*/  UISETP.LT.AND UP0, UPT, UR10, UR14, UPT ;  /* 0x0000000e0a00728c */ /* 0x000fc8000bf01270 */
[----:B------:R-:W-:-:S12]  /*4a80*/  USEL UR10, UR10, UR14, UP0 ;  /* 0x0000000e0a0a7287 */ /* 0x000fd80008000000 */
.L_x_4281:
[----:B------:R-:W-:Y:S01]  /*4a90*/  UIMAD.WIDE UR4, UR10, 0x2aaaaaab, URZ ;  /* 0x2aaaaaab0a0478a5 */ /* 0x000fe2000f8e023f */
[----:B------:R-:W-:Y:S01]  /*4aa0*/  IMAD.MOV.U32 R2, RZ, RZ, 0x3f800000 ;  /* 0x3f800000ff027424 */ /* 0x000fe200078e00ff */
[----:B------:R-:W-:Y:S01]  /*4ab0*/  CS2R R118, SRZ ;  /* 0x0000000000767805 */ /* 0x000fe2000001ff00 */
[----:B------:R-:W-:Y:S01]  /*4ac0*/  IMAD.MOV.U32 R0, RZ, RZ, 0x3f800000 ;  /* 0x3f800000ff007424 */ /* 0x000fe200078e00ff */
        /* <DEDUP_REMOVED lines=61> */
[----:B------:R-:W-:Y:S01]  /*4ea0*/  ULDC UR5, c[0x0][0x9d8] ;  /* 0x0002760000057ab9 */ /* 0x000fe20000000800 */
[----:B------:R-:W-:Y:S01]  /*4eb0*/  ULDC UR54, c[0x0][0x988] ;  /* 0x0002620000367ab9 */ /* 0x000fe20000000800 */
[----:B------:R-:W-:-:S05]  /*4ec0*/  ULDC UR58, c[0x0][0x9e0] ;  /* 0x00027800003a7ab9 */ /* 0x000fca0000000800 */
.L_x_4303:
[----:B------:R-:W-:-:S04]  /*4ed0*/  UISETP.NE.AND UP0, UPT, UR4, 0x1, UPT ;  /* 0x000000010400788c */ /* 0x000fc8000bf05270 */
[----:B------:R-:W-:-:S04]  /*4ee0*/  USEL UR39, URZ, 0x1, UP0 ;  /* 0x000000013f277887 */ /* 0x000fc80008000000 */
[----:B------:R-:W-:Y:S01]  /*4ef0*/  ULOP3.LUT UR39, UR41, UR39, URZ, 0x3c, !UPT ;  /* 0x0000002729277292 */ /* 0x000fe2000f8e3c3f */
[----:B------:R-:W-:Y:S11]  /*4f00*/  @!P0 BRA `(.L_x_4285) ;  /* 0x0000000000048947 */ /* 0x000ff60003800000 */
[----:B------:R-:W-:Y:S01]  /*4f10*/  BPT.TRAP 0x1 ;  /* 0x000000040000795c */ /* 0x000fe20000300000 */
.L_x_4285:
        /* <DEDUP_REMOVED lines=9> */
.L_x_4286:
[----:B-1----:R-:W-:Y:S05]  /*4fb0*/  @P1 BRA `(.L_x_4287) ;  /* 0x0000000000081947 */ /* 0x002fea0003800000 */
[----:B------:R-:W1:Y:S02]  /*4fc0*/  SYNCS.PHASECHK.TRANS64.TRYWAIT P1, [UR7+0x30830], R9 ;  /* 0x03083009ff0075a7 */ /* 0x000e640008020147 */
[----:B-1----:R-:W-:Y:S05]  /*4fd0*/  @!P1 BRA `(.L_x_4288) ;  /* 0x0000010c00ec9947 */ /* 0x002fea0003800000 */
.L_x_4287:
        /* <DEDUP_REMOVED lines=122> */
[----:B------:R-:W-:Y:S02]  /*5780*/  FMUL.FTZ R119, R119, R2 ;  /* 0x0000000277777220 */ /* 0x000fe40000410000 */
[----:B------:R-:W-:Y:S01]  /*5790*/  HGMMA.64x96x16.F32.BF16 R120, gdesc[UR44], R120, gsb0 ;  /* 0x016000002c7879f0 */ /* 0x000fe20008001878 */
[----:B------:R-:W-:Y:S01]  /*57a0*/  UIADD3 UR46, UR6, 0x4, URZ ;  /* 0x00000004062e7890 */ /* 0x000fe2000fffe03f */
[----:B------:R-:W-:Y:S01]  /*57b0*/  UMOV UR44, UR56 ;  /* 0x00000038002c7c82 */ /* 0x000fe20008000000 */
[----:B------:R-:W-:Y:S01]  /*57c0*/  UMOV UR45, UR57 ;  /* 0x00000039002d7c82 */ /* 0x000fe20008000000 */
[----:B------:R-:W-:Y:S01]  /*57d0*/  UMOV UR47, 0x40000040 ;  /* 0x40000040002f7882 */ /* 0x000fe20000000000 */
        /* <DEDUP_REMOVED lines=41> */
.L_x_4289:
[----:B------:R-:W-:Y:S01]  /*5a70*/  ULEA UR6, UR4, UR40, 0x3 ;  /* 0x0000002804067291 */ /* 0x000fe2000f8e183f */
[----:B------:R-:W-:-:S05]  /*5a80*/  IMAD.U32 R0, RZ, RZ, UR41 ;  /* 0x00000029ff007e24 */ /* 0x000fca000f8e00ff */
[----:B------:R-:W-:-:S04]  /*5a90*/  SHF.L.U32 R0, R0, 0x1f, RZ ;  /* 0x0000001f00007819 */ /* 0x000fc800000006ff */
[----:B------:R2:W3:Y:S01]  /*5aa0*/  SYNCS.PHASECHK.TRANS64.TRYWAIT P1, [UR6+0x30850], R0 ;  /* 0x03085000ff0075a7 */ /* 0x0004e20008020146 */
[----:B------:R-:W-:Y:S05]  /*5ab0*/  @!P0 BRA `(.L_x_4290) ;  /* 0x0000000000048947 */ /* 0x000fea0003800000 */
[----:B------:R-:W-:Y:S01]  /*5ac0*/  BPT.TRAP 0x1 ;  /* 0x000000040000795c */ /* 0x000fe20000300000 */
.L_x_4290:
[----:B---3--:R-:W-:Y:S05]  /*5ad0*/  @P1 BRA `(.L_x_4291) ;  /* 0x0000000000081947 */ /* 0x008fea0003800000 */
[----:B------:R-:W3:Y:S02]  /*5ae0*/  SYNCS.PHASECHK.TRANS64.TRYWAIT P1, [UR6+0x30850], R0 ;  /* 0x03085000ff0075a7 */ /* 0x000ee40008020146 */
[----:B---3--:R-:W-:Y:S05]  /*5af0*/  @!P1 BRA `(.L_x_4292) ;  /* 0x00000104003c9947 */ /* 0x008fea0003800000 */
.L_x_4291:
        /* <DEDUP_REMOVED lines=37> */
.L_x_4293:
[----:B------:R-:W-:Y:S01]  /*5d50*/  ISETP.NE.AND P2, PT, R199, 0x1, PT ;  /* 0x00000001c700780c */ /* 0x000fe20003f45270 */
[----:B------:R-:W-:Y:S02]  /*5d60*/  VIADD R177, R19, UR42 ;  /* 0x0000002a13b17c36 */ /* 0x000fe40008000000 */
[----:B------:R-:W-:Y:S01]  /*5d70*/  FMUL.FTZ R172, R129, UR5 ;  /* 0x0000000581ac7c20 */ /* 0x000fe20008410000 */
[----:B------:R-:W-:Y:S01]  /*5d80*/  FMUL.FTZ R129, R146, UR5 ;  /* 0x0000000592817c20 */ /* 0x000fe20008410000 */
[----:B------:R-:W-:Y:S01]  /*5d90*/  FMUL.FTZ R146, R148, UR5 ;  /* 0x0000000594927c20 */ /* 0x000fe20008410000 */
[----:B------:R-:W-:Y:S01]  /*5da0*/  FMUL.FTZ R148, R152, UR5 ;  /* 0x0000000598947c20 */ /* 0x000fe20008410000 */
[----:B01----:R-:W-:Y:S01]  /*5db0*/  FMUL.FTZ R9, R120, UR5 ;  /* 0x0000000578097c20 */ /* 0x003fe20008410000 */
[----:B------:R-:W-:Y:S02]  /*5dc0*/  IMAD R180, R13, -0x60, RZ ;  /* 0xffffffa00db47824 */ /* 0x000fe400078e02ff */
[----:B--2---:R-:W-:Y:S01]  /*5dd0*/  FMUL.FTZ R0, R122, UR5 ;  /* 0x000000057a007c20 */ /* 0x004fe20008410000 */
[----:B------:R-:W-:Y:S01]  /*5de0*/  FMUL.FTZ R120, R130, UR5 ;  /* 0x0000000582787c20 */ /* 0x000fe20008410000 */
[----:B------:R-:W-:Y:S01]  /*5df0*/  FMUL.FTZ R168, R121, UR5 ;  /* 0x0000000579a87c20 */ /* 0x000fe20008410000 */
[----:B------:R-:W-:Y:S01]  /*5e00*/  FMUL.FTZ R2, R123, UR5 ;  /* 0x000000057b027c20 */ /* 0x000fe20008410000 */
[----:B------:R-:W-:Y:S01]  /*5e10*/  FMUL.FTZ R169, R124, UR5 ;  /* 0x000000057ca97c20 */ /* 0x000fe20008410000 */
[----:B------:R-:W0:Y:S01]  /*5e20*/  @P2 LDC R14, c[0x0][0x44c] ;  /* 0x00011300ff0e2b82 */ /* 0x000e220000000800 */
[----:B------:R-:W-:Y:S01]  /*5e30*/  FMUL.FTZ R170, R125, UR5 ;  /* 0x000000057daa7c20 */ /* 0x000fe20008410000 */
[----:B------:R-:W-:Y:S01]  /*5e40*/  FMUL.FTZ R15, R127, UR5 ;  /* 0x000000057f0f7c20 */ /* 0x000fe20008410000 */
[----:B------:R-:W-:Y:S01]  /*5e50*/  FMUL.FTZ R171, R128, UR5 ;  /* 0x0000000580ab7c20 */ /* 0x000fe20008410000 */
[----:B------:R-:W-:Y:S01]  /*5e60*/  FMUL.FTZ R174, R133, UR5 ;  /* 0x0000000585ae7c20 */ /* 0x000fe20008410000 */
[----:B------:R-:W-:Y:S01]  /*5e70*/  FMUL.FTZ R122, R134, UR5 ;  /* 0x00000005867a7c20 */ /* 0x000fe20008410000 */
[----:B------:R-:W-:Y:S01]  /*5e80*/  FMUL.FTZ R130, R147, UR5 ;  /* 0x0000000593827c20 */ /* 0x000fe20008410000 */
[----:B------:R-:W-:Y:S01]  /*5e90*/  FMUL.FTZ R10, R126, UR5 ;  /* 0x000000057e0a7c20 */ /* 0x000fe20008410000 */
[----:B------:R-:W1:Y:S01]  /*5ea0*/  @P2 LDC R21, c[0x0][0x450] ;  /* 0x00011400ff152b82 */ /* 0x000e620000000800 */
        /* <DEDUP_REMOVED lines=15> */
[----:B0-----:R-:W-:-:S04]  /*5fa0*/  @P2 IMAD.HI.U32 R20, R177, R14, RZ ;  /* 0x0000000eb1142227 */ /* 0x001fc800078e00ff */
[----:B------:R-:W-:Y:S01]  /*5fb0*/  FMUL.FTZ R145, R145, UR5 ;  /* 0x0000000591917c20 */ /* 0x000fe20008410000 */
[----:B------:R-:W0:Y:S01]  /*5fc0*/  LDC R14, c[0x0][0x288] ;  /* 0x0000a200ff0e7b82 */ /* 0x000e220000000800 */
[----:B------:R-:W-:Y:S01]  /*5fd0*/  FMUL.FTZ R149, R153, UR5 ;  /* 0x0000000599957c20 */ /* 0x000fe20008410000 */
[----:B------:R-:W-:Y:S01]  /*5fe0*/  FMUL.FTZ R135, R154, UR5 ;  /* 0x000000059a877c20 */ /* 0x000fe20008410000 */
[----:B------:R-:W-:Y:S01]  /*5ff0*/  FMUL.FTZ R136, R155, UR5 ;  /* 0x000000059b887c20 */ /* 0x000fe20008410000 */
[----:B------:R-:W-:Y:S01]  /*6000*/  FMUL.FTZ R150, R156, UR5 ;  /* 0x000000059c967c20 */ /* 0x000fe20008410000 */
[----:B------:R-:W-:Y:S01]  /*6010*/  FMUL.FTZ R151, R157, UR5 ;  /* 0x000000059d977c20 */ /* 0x000fe20008410000 */
[----:B-1----:R-:W-:Y:S01]  /*6020*/  @P2 SHF.R.U32.HI R177, RZ, R21, R20 ;  /* 0x00000015ffb12219 */ /* 0x002fe20000011614 */
        /* <DEDUP_REMOVED lines=8> */
[----:B------:R-:W-:-:S02]  /*60b0*/  VIADD R21, R180, 0x1 ;  /* 0x00000001b4157836 */ /* 0x000fc40000000000 */
[----:B------:R-:W-:Y:S01]  /*60c0*/  FMUL.FTZ R132, R167, UR5 ;  /* 0x00000005a7847c20 */ /* 0x000fe20008410000 */
[----:B------:R-:W-:Y:S01]  /*60d0*/  UIADD3 UR7, UR7, 0x30840, URZ ;  /* 0x0003084007077890 */ /* 0x000fe2000fffe03f */
[----:B------:R-:W-:Y:S01]  /*60e0*/  LOP3.LUT P1, RZ, R16, 0x80000, RZ, 0xc0, !PT ;  /* 0x0008000010ff7812 */ /* 0x000fe2000782c0ff */
[----:B------:R-:W-:Y:S01]  /*60f0*/  IMAD R21, R18, -0x2, R21 ;  /* 0xfffffffe12157824 */ /* 0x000fe200078e0215 */
[----:B------:R-:W2:Y:S01]  /*6100*/  MUFU.TANH R9, R9 ;  /* 0x0000000900097308 */ /* 0x000ea20000002400 */
[----:B------:R-:W-:Y:S01]  /*6110*/  UPRMT UR7, UR61, 0x654, UR7 ;  /* 0x000006543d077896 */ /* 0x000fe20008000007 */
[----:B------:R-:W-:Y:S01]  /*6120*/  FMUL.FTZ R164, R164, UR5 ;  /* 0x00000005a4a47c20 */ /* 0x000fe20008410000 */
[----:B------:R-:W-:Y:S01]  /*6130*/  ULOP3.LUT UR4, URZ, UR55, URZ, 0x33, !UPT ;  /* 0x000000373f047292 */ /* 0x000fe2000f8e333f */
[----:B0-----:R-:W-:Y:S01]  /*6140*/  IADD3 R20, R21, -R14, R17 ;  /* 0x8000000e15147210 */ /* 0x001fe20007ffe011 */
[----:B------:R-:W-:Y:S01]  /*6150*/  FMUL.FTZ R165, R165, UR5 ;  /* 0x00000005a5a57c20 */ /* 0x000fe20008410000 */
[----:B------:R-:W-:-:S02]  /*6160*/  VIADD R159, R21, 0xffffffff ;  /* 0xffffffff159f7836 */ /* 0x000fc40000000000 */
[----:B------:R-:W0:Y:S01]  /*6170*/  MUFU.TANH R168, R168 ;  /* 0x000000a800a87308 */ /* 0x000e220000002400 */
[C---:B------:R-:W-:Y:S01]  /*6180*/  VIADD R167, R20.reuse, UR58 ;  /* 0x0000003a14a77c36 */ /* 0x040fe20008000000 */
[----:B------:R-:W-:Y:S01]  /*6190*/  SYNCS.ARRIVE.TRANS64.RED.A1T0 RZ, [UR7], RZ ;  /* 0x000000ffffff79a7 */ /* 0x000fe20008100407 */
[----:B------:R-:W-:-:S05]  /*61a0*/  VIADD R181, R20, UR4 ;  /* 0x0000000414b57c36 */ /* 0x000fca0008000000 */
        /* <DEDUP_REMOVED lines=46> */
[----:B-1----:R-:W-:-:S02]  /*6490*/  IMAD.IADD R164, R167, 0x1, R152 ;  /* 0x00000001a7a47824 */ /* 0x002fc400078e0298 */
[----:B-----5:R-:W-:Y:S01]  /*64a0*/  IMAD.IADD R165, R181, 0x1, R152 ;  /* 0x00000001b5a57824 */ /* 0x020fe200078e0298 */
[----:B--234-:R-:W-:Y:S06]  /*64b0*/  @!P1 BRA `(.L_x_4294) ;  /* 0x0000000000549947 */ /* 0x01cfec0003800000 */
[----:B------:R-:W-:Y:S01]  /*64c0*/  IADD3 R152, R17, -R14, R152 ;  /* 0x8000000e11987210 */ /* 0x000fe20007ffe098 */
[----:B------:R-:W-:Y:S03]  /*64d0*/  BSSY B0, `(.L_x_4295) ;  /* 0x0000010000007945 */ /* 0x000fe60003800000 */
        /* <DEDUP_REMOVED lines=10> */
.L_x_4296:
[----:B------:R-:W-:-:S05]  /*6580*/  IMAD.U32 R155, RZ, RZ, UR51 ;  /* 0x00000033ff9b7e24 */ /* 0x000fca000f8e00ff */
[----:B------:R-:W-:-:S13]  /*6590*/  ISETP.NE.AND P1, PT, R155, 0x1, PT ;  /* 0x000000019b00780c */ /* 0x000fda0003f25270 */
[----:B------:R-:W1:Y:S02]  /*65a0*/  @P1 LDC.64 R20, c[0x0][0x9e8] ;  /* 0x00027a00ff141b82 */ /* 0x000e640000000a00 */
[----:B-1----:R-:W-:-:S05]  /*65b0*/  @P1 IMAD.HI.U32 R20, R152, R20, RZ ;  /* 0x0000001498141227 */ /* 0x002fca00078e00ff */
[----:B------:R-:W-:-:S07]  /*65c0*/  @P1 SHF.R.U32.HI R152, RZ, R21, R20 ;  /* 0x00000015ff981219 */ /* 0x000fce0000011614 */
.L_x_4297:
[----:B------:R-:W-:Y:S05]  /*65d0*/  BSYNC B0 ;  /* 0x0000000000007941 */ /* 0x000fea0003800000 */
.L_x_4295:
[----:B------:R-:W-:-:S05]  /*65e0*/  IMAD R152, R152, R155, R159 ;  /* 0x0000009b98987224 */ /* 0x000fca00078e029f */
[----:B------:R-:W-:Y:S02]  /*65f0*/  VIADDMNMX R164, R152, R155, R164, PT ;  /* 0x0000009b98a47246 */ /* 0x000fe400038001a4 */
[----:B------:R-:W-:-:S07]  /*6600*/  VIMNMX R165, R165, R152, !PT ;  /* 0x00000098a5a57248 */ /* 0x000fce0007fe0100 */
.L_x_4294:
[C---:B------:R-:W-:Y:S01]  /*6610*/  ISETP.GE.AND P1, PT, R180.reuse, 0x2, PT ;  /* 0x00000002b400780c */ /* 0x040fe20003f26270 */
[----:B------:R-:W1:Y:S01]  /*6620*/  SHFL.IDX PT, R20, R177, 0x1, 0x1c1f ;  /* 0x003c1f00b1147f89 */ /* 0x000e6200000e0000 */
[C---:B------:R-:W-:Y:S02]  /*6630*/  ISETP.GE.AND P2, PT, R180.reuse, 0x9, PT ;  /* 0x00000009b400780c */ /* 0x040fe40003f46270 */
[C---:B------:R-:W-:Y:S02]  /*6640*/  ISETP.GT.AND P4, PT, R165.reuse, 0x1, !P1 ;  /* 0x00000001a500780c */ /* 0x040fe40004f84270 */
[----:B------:R-:W-:Y:S02]  /*6650*/  ISETP.GE.AND P5, PT, R180, 0xa, PT ;  /* 0x0000000ab400780c */ /* 0x000fe40003fa6270 */
[----:B------:R-:W-:Y:S02]  /*6660*/  ISETP.GT.AND P3, PT, R165, 0x8, !P2 ;  /* 0x00000008a500780c */ /* 0x000fe40005764270 */
[----:B------:R-:W-:-:S02]  /*6670*/  ISETP.LT.OR P4, PT, R164, 0x2, P4 ;  /* 0x00000002a400780c */ /* 0x000fc40002781670 */
[----:B------:R-:W-:Y:S02]  /*6680*/  ISETP.LT.OR P3, PT, R164, 0x9, P3 ;  /* 0x00000009a400780c */ /* 0x000fe40001f61670 */
[----:B0-----:R-:W-:Y:S02]  /*6690*/  FSEL R153, R168, -INF , !P4 ;  /* 0xff800000a8997808 */ /* 0x001fe40006000000 */
[----:B------:R-:W-:Y:S02]  /*66a0*/  ISETP.GE.AND P4, PT, R180, 0x11, PT ;  /* 0x00000011b400780c */ /* 0x000fe40003f86270 */
[----:B------:R-:W-:Y:S02]  /*66b0*/  LOP3.LUT R16, R16, 0xfffffffb, RZ, 0xc0, !PT ;  /* 0xfffffffb10107812 */ /* 0x000fe400078ec0ff */
[----:B------:R-:W-:Y:S02]  /*66c0*/  FSEL R154, R169, -INF , !P3 ;  /* 0xff800000a99a7808 */ /* 0x000fe40005800000 */
[----:B------:R-:W-:-:S02]  /*66d0*/  ISETP.GT.AND P3, PT, R165, 0x9, !P5 ;  /* 0x00000009a500780c */ /* 0x000fc40006f64270 */
[----:B------:R-:W-:Y:S02]  /*66e0*/  @P5 LOP3.LUT R16, R16, 0x4, RZ, 0xfc, !PT ;  /* 0x0000000410105812 */ /* 0x000fe400078efcff */
[----:B------:R-:W-:Y:S02]  /*66f0*/  ISETP.LT.OR P3, PT, R164, 0xa, P3 ;  /* 0x0000000aa400780c */ /* 0x000fe40001f61670 */
[----:B------:R-:W-:Y:S02]  /*6700*/  LOP3.LUT R16, R16, 0xfffffff7, RZ, 0xc0, !PT ;  /* 0xfffffff710107812 */ /* 0x000fe400078ec0ff */
[----:B------:R-:W-:Y:S02]  /*6710*/  FSEL R155, R170, -INF , !P3 ;  /* 0xff800000aa9b7808 */ /* 0x000fe40005800000 */
[----:B------:R-:W-:Y:S02]  /*6720*/  @P4 LOP3.LUT R16, R16, 0x8, RZ, 0xfc, !PT ;  /* 0x0000000810104812 */ /* 0x000fe400078efcff */
[----:B------:R-:W-:-:S02]  /*6730*/  ISETP.GT.AND P3, PT, R165, 0x10, !P4 ;  /* 0x00000010a500780c */ /* 0x000fc40006764270 */
[----:B------:R-:W-:Y:S02]  /*6740*/  ISETP.GE.AND P4, PT, R180, 0x12, PT ;  /* 0x00000012b400780c */ /* 0x000fe40003f86270 */
[----:B------:R-:W-:Y:S02]  /*6750*/  ISETP.LT.OR P3, PT, R164, 0x11, P3 ;  /* 0x00000011a400780c */ /* 0x000fe40001f61670 */
[----:B------:R-:W-:Y:S02]  /*6760*/  LOP3.LUT R16, R16, 0xffffffef, RZ, 0xc0, !PT ;  /* 0xffffffef10107812 */ /* 0x000fe400078ec0ff */
[----:B------:R-:W-:Y:S02]  /*6770*/  FSEL R156, R171, -INF , !P3 ;  /* 0xff800000ab9c7808 */ /* 0x000fe40005800000 */
[----:B------:R-:W-:-:S04]  /*6780*/  ISETP.GT.AND P3, PT, R165, 0x11, !P4 ;  /* 0x00000011a500780c */ /* 0x000fc80006764270 */
[----:B------:R-:W-:Y:S02]  /*6790*/  ISETP.LT.OR P3, PT, R164, 0x12, P3 ;  /* 0x00000012a400780c */ /* 0x000fe40001f61670 */
[----:B------:R-:W-:Y:S02]  /*67a0*/  @P4 LOP3.LUT R16, R16, 0x10, RZ, 0xfc, !PT ;  /* 0x0000001010104812 */ /* 0x000fe400078efcff */
[----:B------:R-:W-:Y:S02]  /*67b0*/  ISETP.GE.AND P4, PT, R180, 0x19, PT ;  /* 0x00000019b400780c */ /* 0x000fe40003f86270 */
[----:B------:R-:W-:Y:S02]  /*67c0*/  LOP3.LUT R16, R16, 0xfffbffff, RZ, 0xc0, !PT ;  /* 0xfffbffff10107812 */ /* 0x000fe400078ec0ff */
[----:B------:R-:W-:Y:S02]  /*67d0*/  FSEL R157, R172, -INF , !P3 ;  /* 0xff800000ac9d7808 */ /* 0x000fe40005800000 */
[----:B------:R-:W-:-:S04]  /*67e0*/  ISETP.GT.AND P3, PT, R165, 0x18, !P4 ;  /* 0x00000018a500780c */ /* 0x000fc80006764270 */
[----:B------:R-:W-:-:S03]  /*67f0*/  ISETP.LT.OR P3, PT, R164, 0x19, P3 ;  /* 0x00000019a400780c */ /* 0x000fc60001f61670 */
        /* <DEDUP_REMOVED lines=68> */
[----:B------:R-:W-:Y:S02]  /*6c40*/  FSEL R149, R149, -INF , !P3 ;  /* 0xff80000095957808 */ /* 0x000fe40005800000 */
[----:B------:R-:W-:Y:S02]  /*6c50*/  LOP3.LUT R16, R16, 0xffffffbf, RZ, 0xc0, !PT ;  /* 0xffffffbf10107812 */ /* 0x000fe400078ec0ff */
[----:B------:R-:W-:-:S04]  /*6c60*/  ISETP.GT.AND P3, PT, R165, 0x48, !P4 ;  /* 0x00000048a500780c */ /* 0x000fc80006764270 */
[----:B------:R-:W-:-:S03]  /*6c70*/  ISETP.LT.OR P3, PT, R164, 0x49, P3 ;  /* 0x00000049a400780c */ /* 0x000fc60001f61670 */
[----:B------:R-:W-:Y:S02]  /*6c80*/  @P4 LOP3.LUT R16, R16, 0x40, RZ, 0xfc, !PT ;  /* 0x0000004010104812 */ /* 0x000fe400078efcff */
[----:B------:R-:W-:Y:S02]  /*6c90*/  ISETP.GE.AND P4, PT, R180, 0x4a, PT ;  /* 0x0000004ab400780c */ /* 0x000fe40003f86270 */
[----:B------:R-:W-:Y:S02]  /*6ca0*/  FSEL R150, R150, -INF , !P3 ;  /* 0xff80000096967808 */ /* 0x000fe40005800000 */
[----:B------:R-:W-:Y:S02]  /*6cb0*/  ISETP.GT.AND P3, PT, R165, 0x49, !P4 ;  /* 0x00000049a500780c */ /* 0x000fe40006764270 */
[----:B------:R-:W-:Y:S02]  /*6cc0*/  LOP3.LUT R16, R16, 0xffffffdf, RZ, 0xc0, !PT ;  /* 0xffffffdf10107812 */ /* 0x000fe400078ec0ff */
[----:B------:R-:W-:-:S04]  /*6cd0*/  ISETP.LT.OR P3, PT, R164, 0x4a, P3 ;  /* 0x0000004aa400780c */ /* 0x000fc80001f61670 */
[----:B------:R-:W-:Y:S02]  /*6ce0*/  FSEL R151, R151, -INF , !P3 ;  /* 0xff80000097977808 */ /* 0x000fe40005800000 */
[----:B------:R-:W-:Y:S02]  /*6cf0*/  ISETP.GE.AND P3, PT, R180, 0x51, PT ;  /* 0x00000051b400780c */ /* 0x000fe40003f66270 */
[----:B------:R-:W-:Y:S02]  /*6d00*/  @P4 LOP3.LUT R16, R16, 0x20, RZ, 0xfc, !PT ;  /* 0x0000002010104812 */ /* 0x000fe400078efcff */
[----:B------:R-:W-:Y:S02]  /*6d10*/  ISETP.GT.AND P4, PT, R165, 0x50, !P3 ;  /* 0x00000050a500780c */ /* 0x000fe40005f84270 */
[----:B------:R-:W-:Y:S02]  /*6d20*/  LOP3.LUT R16, R16, 0xfffffffd, RZ, 0xc0, !PT ;  /* 0xfffffffd10107812 */ /* 0x000fe400078ec0ff */
        /* <DEDUP_REMOVED lines=10> */
[----:B------:R-:W-:-:S13]  /*6dd0*/  ISETP.GE.AND P6, PT, R180, 0x1, PT ;  /* 0x00000001b400780c */ /* 0x000fda0003fc6270 */
[----:B------:R-:W-:Y:S02]  /*6de0*/  @P6 LOP3.LUT R16, R16, 0x2, RZ, 0xfc, !PT ;  /* 0x0000000210106812 */ /* 0x000fe400078efcff */
[----:B------:R-:W-:Y:S02]  /*6df0*/  ISETP.GT.AND P6, PT, R165, RZ, !P6 ;  /* 0x000000ffa500720c */ /* 0x000fe400077c4270 */
[----:B------:R-:W-:Y:S02]  /*6e00*/  LOP3.LUT R16, R16, 0xfffffffe, RZ, 0xc0, !PT ;  /* 0xfffffffe10107812 */ /* 0x000fe400078ec0ff */
[----:B------:R-:W-:-:S04]  /*6e10*/  ISETP.LT.OR P6, PT, R164, 0x1, P6 ;  /* 0x00000001a400780c */ /* 0x000fc800037c1670 */
[----:B------:R-:W-:Y:S02]  /*6e20*/  FSEL R166, R9, -INF , !P6 ;  /* 0xff80000009a67808 */ /* 0x000fe40007000000 */
[----:B------:R-:W-:-:S13]  /*6e30*/  ISETP.GE.AND P6, PT, R180, 0x5a, PT ;  /* 0x0000005ab400780c */ /* 0x000fda0003fc6270 */
[----:B------:R-:W-:Y:S02]  /*6e40*/  @P6 LOP3.LUT R16, R16, 0x1, RZ, 0xfc, !PT ;  /* 0x0000000110106812 */ /* 0x000fe400078efcff */
[----:B------:R-:W-:Y:S01]  /*6e50*/  ISETP.GT.AND P6, PT, R165, 0x59, !P6 ;  /* 0x00000059a500780c */ /* 0x000fe200077c4270 */
[----:B-1----:R-:W-:-:S03]  /*6e60*/  IMAD.IADD R165, R181, 0x1, R20 ;  /* 0x00000001b5a57824 */ /* 0x002fc600078e0214 */
[----:B------:R-:W-:Y:S01]  /*6e70*/  ISETP.LT.OR P6, PT, R164, 0x5a, P6 ;  /* 0x0000005aa400780c */ /* 0x000fe200037c1670 */
[----:B------:R-:W-:-:S03]  /*6e80*/  IMAD.IADD R164, R167, 0x1, R20 ;  /* 0x00000001a7a47824 */ /* 0x000fc600078e0214 */
[----:B------:R-:W-:Y:S02]  /*6e90*/  FSEL R141, R179, -INF , !P6 ;  /* 0xff800000b38d7808 */ /* 0x000fe40007000000 */
[----:B------:R-:W-:-:S13]  /*6ea0*/  LOP3.LUT P6, RZ, R16, 0x80000, RZ, 0xc0, !PT ;  /* 0x0008000010ff7812 */ /* 0x000fda00078cc0ff */
[----:B------:R-:W-:Y:S05]  /*6eb0*/  @!P6 BRA `(.L_x_4298) ;  /* 0x000000000054e947 */ /* 0x000fea0003800000 */
[----:B------:R-:W-:Y:S01]  /*6ec0*/  IADD3 R9, R17, -R14, R20 ;  /* 0x8000000e11097210 */ /* 0x000fe20007ffe014 */
[----:B------:R-:W-:Y:S03]  /*6ed0*/  BSSY B0, `(.L_x_4299) ;  /* 0x0000010000007945 */ /* 0x000fe60003800000 */
        /* <DEDUP_REMOVED lines=10> */
.L_x_4300:
[----:B------:R-:W-:-:S05]  /*6f80*/  IMAD.U32 R168, RZ, RZ, UR51 ;  /* 0x00000033ffa87e24 */ /* 0x000fca000f8e00ff */
[----:B------:R-:W-:-:S13]  /*6f90*/  ISETP.NE.AND P6, PT, R168, 0x1, PT ;  /* 0x00000001a800780c */ /* 0x000fda0003fc5270 */
[----:B------:R-:W0:Y:S02]  /*6fa0*/  @P6 LDC.64 R20, c[0x0][0x9e8] ;  /* 0x00027a00ff146b82 */ /* 0x000e240000000a00 */
[----:B0-----:R-:W-:-:S05]  /*6fb0*/  @P6 IMAD.HI.U32 R20, R9, R20, RZ ;  /* 0x0000001409146227 */ /* 0x001fca00078e00ff */
[----:B------:R-:W-:-:S07]  /*6fc0*/  @P6 SHF.R.U32.HI R9, RZ, R21, R20 ;  /* 0x00000015ff096219 */ /* 0x000fce0000011614 */
.L_x_4301:
[----:B------:R-:W-:Y:S05]  /*6fd0*/  BSYNC B0 ;  /* 0x0000000000007941 */ /* 0x000fea0003800000 */
.L_x_4299:
[----:B------:R-:W-:-:S05]  /*6fe0*/  IMAD R9, R9, R168, R159 ;  /* 0x000000a809097224 */ /* 0x000fca00078e029f */
[----:B------:R-:W-:Y:S02]  /*6ff0*/  VIADDMNMX R164, R9, R168, R164, PT ;  /* 0x000000a809a47246 */ /* 0x000fe400038001a4 */
[----:B------:R-:W-:-:S07]  /*7000*/  VIMNMX R165, R165, R9, !PT ;  /* 0x00000009a5a57248 */ /* 0x000fce0007fe0100 */
.L_x_4298:
[C---:B------:R-:W-:Y:S01]  /*7010*/  ISETP.GT.AND P1, PT, R165.reuse, 0x1, !P1 ;  /* 0x00000001a500780c */ /* 0x040fe20004f24270 */
[----:B------:R-:W-:Y:S01]  /*7020*/  UMOV UR11, UR54 ;  /* 0x00000036000b7c82 */ /* 0x000fe20008000000 */
[----:B------:R-:W-:Y:S02]  /*7030*/  ISETP.GT.AND P2, PT, R165, 0x8, !P2 ;  /* 0x00000008a500780c */ /* 0x000fe40005744270 */
[C---:B------:R-:W-:Y:S02]  /*7040*/  ISETP.LT.OR P1, PT, R164.reuse, 0x2, P1 ;  /* 0x00000002a400780c */ /* 0x040fe40000f21670 */
[----:B------:R-:W-:Y:S02]  /*7050*/  ISETP.LT.OR P2, PT, R164, 0x9, P2 ;  /* 0x00000009a400780c */ /* 0x000fe40001741670 */
[----:B------:R-:W-:Y:S02]  /*7060*/  FSEL R2, R2, -INF , !P1 ;  /* 0xff80000002027808 */ /* 0x000fe40004800000 */
[----:B------:R-:W-:-:S02]  /*7070*/  LOP3.LUT P1, RZ, R16, 0x4, RZ, 0xc0, !PT ;  /* 0x0000000410ff7812 */ /* 0x000fc4000782c0ff */
[----:B------:R-:W-:Y:S02]  /*7080*/  FSEL R20, R10, -INF , !P2 ;  /* 0xff8000000a147808 */ /* 0x000fe40005000000 */
[----:B------:R-:W-:Y:S02]  /*7090*/  ISETP.GT.AND P1, PT, R165, 0x9, !P1 ;  /* 0x00000009a500780c */ /* 0x000fe40004f24270 */
[----:B------:R-:W-:Y:S02]  /*70a0*/  LOP3.LUT P2, RZ, R16, 0x20000, RZ, 0xc0, !PT ;  /* 0x0002000010ff7812 */ /* 0x000fe4000784c0ff */
[----:B------:R-:W-:Y:S02]  /*70b0*/  ISETP.LT.OR P1, PT, R164, 0xa, P1 ;  /* 0x0000000aa400780c */ /* 0x000fe40000f21670 */
[----:B------:R-:W-:Y:S02]  /*70c0*/  LOP3.LUT P6, RZ, R16, 0x10000, RZ, 0xc0, !PT ;  /* 0x0001000010ff7812 */ /* 0x000fe400078cc0ff */
[----:B------:R-:W-:-:S02]  /*70d0*/  FSEL R15, R15, -INF , !P1 ;  /* 0xff8000000f0f7808 */ /* 0x000fc40004800000 */
[----:B------:R-:W-:Y:S02]  /*70e0*/  LOP3.LUT P1, RZ, R16, 0x8, RZ, 0xc0, !PT ;  /* 0x0000000810ff7812 */ /* 0x000fe4000782c0ff */
[----:B------:R-:W-:Y:S02]  /*70f0*/  FMNMX.FTZ R10, R166, R11, !PT ;  /* 0x0000000ba60a7209 */ /* 0x000fe40007810000 */
[----:B------:R-:W-:Y:S02]  /*7100*/  ISETP.GT.AND P1, PT, R165, 0x10, !P1 ;  /* 0x00000010a500780c */ /* 0x000fe40004f24270 */
[----:B------:R-:W-:Y:S02]  /*7110*/  FMNMX.FTZ R9, R153, R10, !PT ;  /* 0x0000000a99097209 */ /* 0x000fe40007810000 */
[----:B------:R-:W-:Y:S02]  /*7120*/  ISETP.LT.OR P1, PT, R164, 0x11, P1 ;  /* 0x00000011a400780c */ /* 0x000fe40000f21670 */
[----:B------:R-:W-:-:S02]  /*7130*/  FMNMX.FTZ R10, R154, R9, !PT ;  /* 0x000000099a0a7209 */ /* 0x000fc40007810000 */
[----:B------:R-:W-:Y:S02]  /*7140*/  FSEL R120, R120, -INF , !P1 ;  /* 0xff80000078787808 */ /* 0x000fe40004800000 */
[----:B------:R-:W-:Y:S02]  /*7150*/  LOP3.LUT P1, RZ, R16, 0x10, RZ, 0xc0, !PT ;  /* 0x0000001010ff7812 */ /* 0x000fe4000782c0ff */
[----:B------:R-:W-:Y:S02]  /*7160*/  FMNMX.FTZ R9, R155, R10, !PT ;  /* 0x0000000a9b097209 */ /* 0x000fe40007810000 */
[----:B------:R-:W-:Y:S02]  /*7170*/  ISETP.GT.AND P1, PT, R165, 0x11, !P1 ;  /* 0x00000011a500780c */ /* 0x000fe40004f24270 */
[----:B------:R-:W-:Y:S02]  /*7180*/  FMNMX.FTZ R10, R156, R9, !PT ;  /* 0x000000099c0a7209 */ /* 0x000fe40007810000 */
[----:B------:R-:W-:-:S02]  /*7190*/  ISETP.LT.OR P1, PT, R164, 0x12, P1 ;  /* 0x00000012a400780c */ /* 0x000fc40000f21670 */
[----:B------:R-:W-:Y:S02]  /*71a0*/  FMNMX.FTZ R9, R157, R10, !PT ;  /* 0x0000000a9d097209 */ /* 0x000fe40007810000 */
[----:B------:R-:W-:Y:S02]  /*71b0*/  FSEL R121, R121, -INF , !P1 ;  /* 0xff80000079797808 */ /* 0x000fe40004800000 */
[----:B------:R-:W-:Y:S02]  /*71c0*/  LOP3.LUT P1, RZ, R16, 0x40000, RZ, 0xc0, !PT ;  /* 0x0004000010ff7812 */ /* 0x000fe4000782c0ff */
[----:B------:R-:W-:Y:S02]  /*71d0*/  FMNMX.FTZ R9, R158, R9, !PT ;  /* 0x000000099e097209 */ /* 0x000fe40007810000 */
[----:B------:R-:W-:Y:S02]  /*71e0*/  ISETP.GT.AND P1, PT, R165, 0x18, !P1 ;  /* 0x00000018a500780c */ /* 0x000fe40004f24270 */
[----:B------:R-:W-:-:S02]  /*71f0*/  FMNMX.FTZ R10, R160, R9, !PT ;  /* 0x00000009a00a7209 */ /* 0x000fc40007810000 */
[----:B------:R-:W-:Y:S02]  /*7200*/  ISETP.LT.OR P1, PT, R164, 0x19, P1 ;  /* 0x00000019a400780c */ /* 0x000fe40000f21670 */
[----:B------:R-:W-:Y:S02]  /*7210*/  FMNMX.FTZ R9, R161, R10, !PT ;  /* 0x0000000aa1097209 */ /* 0x000fe40007810000 */
[----:B------:R-:W-:Y:S02]  /*7220*/  FSEL R122, R122, -INF , !P1 ;  /* 0xff8000007a7a7808 */ /* 0x000fe40004800000 */
[----:B------:R-:W-:Y:S02]  /*7230*/  ISETP.GT.AND P1, PT, R165, 0x19, !P2 ;  /* 0x00000019a500780c */ /* 0x000fe40005724270 */
[----:B------:R-:W-:Y:S02]  /*7240*/  FMNMX.FTZ R10, R162, R9, !PT ;  /* 0x00000009a20a7209 */ /* 0x000fe40007810000 */
[----:B------:R-:W-:-:S02]  /*7250*/  ISETP.LT.OR P1, PT, R164, 0x1a, P1 ;  /* 0x0000001aa400780c */ /* 0x000fc40000f21670 */
[----:B------:R-:W-:Y:S02]  /*7260*/  FMNMX.FTZ R9, R163, R10, !PT ;  /* 0x0000000aa3097209 */ /* 0x000fe40007810000 */
[----:B------:R-:W-:Y:S02]  /*7270*/  FSEL R123, R123, -INF , !P1 ;  /* 0xff8000007b7b7808 */ /* 0x000fe40004800000 */
        /* <DEDUP_REMOVED lines=19> */
[----:B------:R-:W-:Y:S02]  /*73b0*/  LOP3.LUT P1, RZ, R16, 0x2000, RZ, 0xc0, !PT ;  /* 0x0000200010ff7812 */ /* 0x000fe4000782c0ff */
[----:B------:R-:W-:Y:S02]  /*73c0*/  FMNMX.FTZ R10, R151, R10, !PT ;  /* 0x0000000a970a7209 */ /* 0x000fe40007810000 */
[----:B------:R-:W-:-:S02]  /*73d0*/  ISETP.GT.AND P1, PT, R165, 0x29, !P1 ;  /* 0x00000029a500780c */ /* 0x000fc40004f24270 */
[----:B------:R-:W-:Y:S02]  /*73e0*/  FMNMX.FTZ R9, R143, R10, !PT ;  /* 0x0000000a8f097209 */ /* 0x000fe40007810000 */
[----:B------:R-:W-:Y:S02]  /*73f0*/  ISETP.LT.OR P1, PT, R164, 0x2a, P1 ;  /* 0x0000002aa400780c */ /* 0x000fe40000f21670 */
[----:B------:R-:W-:Y:S02]  /*7400*/  FMNMX.FTZ R9, R142, R9, !PT ;  /* 0x000000098e097209 */ /* 0x000fe40007810000 */
[----:B------:R-:W-:Y:S02]  /*7410*/  FSEL R128, R128, -INF , !P1 ;  /* 0xff80000080807808 */ /* 0x000fe40004800000 */
[----:B------:R-:W-:Y:S02]  /*7420*/  LOP3.LUT P1, RZ, R16, 0x1000, RZ, 0xc0, !PT ;  /* 0x0000100010ff7812 */ /* 0x000fe4000782c0ff */
[----:B------:R-:W-:-:S02]  /*7430*/  FMNMX.FTZ R10, R140, R9, !PT ;  /* 0x000000098c0a7209 */ /* 0x000fc40007810000 */
[----:B------:R-:W-:Y:S02]  /*7440*/  ISETP.GT.AND P1, PT, R165, 0x30, !P1 ;  /* 0x00000030a500780c */ /* 0x000fe40004f24270 */
[----:B------:R-:W-:Y:S02]  /*7450*/  FMNMX.FTZ R10, R141, R10, !PT ;  /* 0x0000000a8d0a7209 */ /* 0x000fe40007810000 */
[----:B------:R-:W-:Y:S02]  /*7460*/  ISETP.LT.OR P1, PT, R164, 0x31, P1 ;  /* 0x00000031a400780c */ /* 0x000fe40000f21670 */
[C---:B------:R-:W-:Y:S01]  /*7470*/  LOP3.LUT P2, RZ, R16.reuse, 0x40, RZ, 0xc0, !PT ;  /* 0x0000004010ff7812 */ /* 0x040fe2000784c0ff */
[----:B------:R-:W0:Y:S01]  /*7480*/  SHFL.BFLY PT, R9, R10, 0x2, 0x1f ;  /* 0x0c401f000a097f89 */ /* 0x000e2200000e0000 */
[----:B------:R-:W-:Y:S02]  /*7490*/  FSEL R129, R129, -INF , !P1 ;  /* 0xff80000081817808 */ /* 0x000fe40004800000 */
[----:B------:R-:W-:-:S02]  /*74a0*/  LOP3.LUT P1, RZ, R16, 0x800, RZ, 0xc0, !PT ;  /* 0x0000080010ff7812 */ /* 0x000fc4000782c0ff */
[----:B------:R-:W-:Y:S02]  /*74b0*/  LOP3.LUT P6, RZ, R16, 0x20, RZ, 0xc0, !PT ;  /* 0x0000002010ff7812 */ /* 0x000fe400078cc0ff */
[C---:B------:R-:W-:Y:S02]  /*74c0*/  ISETP.GT.AND P1, PT, R165.reuse, 0x31, !P1 ;  /* 0x00000031a500780c */ /* 0x040fe40004f24270 */
[----:B------:R-:W-:Y:S02]  /*74d0*/  ISETP.GT.AND P3, PT, R165, 0x50, !P3 ;  /* 0x00000050a500780c */ /* 0x000fe40005f64270 */
[C---:B------:R-:W-:Y:S02]  /*74e0*/  ISETP.LT.OR P1, PT, R164.reuse, 0x32, P1 ;  /* 0x00000032a400780c */ /* 0x040fe40000f21670 */
[----:B------:R-:W-:Y:S02]  /*74f0*/  ISETP.LT.OR P3, PT, R164, 0x51, P3 ;  /* 0x00000051a400780c */ /* 0x000fe40001f61670 */
[----:B------:R-:W-:-:S02]  /*7500*/  FSEL R130, R130, -INF , !P1 ;  /* 0xff80000082827808 */ /* 0x000fc40004800000 */
[----:B------:R-:W-:Y:S02]  /*7510*/  LOP3.LUT P1, RZ, R16, 0x400, RZ, 0xc0, !PT ;  /* 0x0000040010ff7812 */ /* 0x000fe4000782c0ff */
[C---:B------:R-:W-:Y:S02]  /*7520*/  ISETP.GT.AND P4, PT, R165.reuse, 0x51, !P4 ;  /* 0x00000051a500780c */ /* 0x040fe40006784270 */
[----:B------:R-:W-:Y:S02]  /*7530*/  ISETP.GT.AND P1, PT, R165, 0x38, !P1 ;  /* 0x00000038a500780c */ /* 0x000fe40004f24270 */
[----:B------:R-:W-:Y:S02]  /*7540*/  FSEL R139, R139, -INF , !P3 ;  /* 0xff8000008b8b7808 */ /* 0x000fe40005800000 */
[----:B------:R-:W-:Y:S02]  /*7550*/  ISETP.LT.OR P1, PT, R164, 0x39, P1 ;  /* 0x00000039a400780c */ /* 0x000fe40000f21670 */
[----:B0-----:R-:W-:-:S02]  /*7560*/  FMNMX.FTZ R159, R10, R9, !PT ;  /* 0x000000090a9f7209 */ /* 0x001fc40007810000 */
[----:B------:R-:W-:Y:S02]  /*7570*/  FSEL R133, R133, -INF , !P1 ;  /* 0xff80000085857808 */ /* 0x000fe40004800000 */
[----:B------:R-:W-:Y:S01]  /*7580*/  LOP3.LUT P1, RZ, R16, 0x200, RZ, 0xc0, !PT ;  /* 0x0000020010ff7812 */ /* 0x000fe2000782c0ff */
[----:B------:R-:W0:Y:S01]  /*7590*/  SHFL.BFLY PT, R168, R159, 0x1, 0x1f ;  /* 0x0c201f009fa87f89 */ /* 0x000e2200000e0000 */
[C---:B------:R-:W-:Y:S02]  /*75a0*/  ISETP.GT.AND P5, PT, R165.reuse, 0x58, !P5 ;  /* 0x00000058a500780c */ /* 0x040fe40006fa4270 */
[----:B------:R-:W-:Y:S02]  /*75b0*/  ISETP.GT.AND P1, PT, R165, 0x39, !P1 ;  /* 0x00000039a500780c */ /* 0x000fe40004f24270 */
[C---:B------:R-:W-:Y:S02]  /*75c0*/  ISETP.LT.OR P4, PT, R164.reuse, 0x52, P4 ;  /* 0x00000052a400780c */ /* 0x040fe40002781670 */
[----:B------:R-:W-:-:S02]  /*75d0*/  ISETP.LT.OR P1, PT, R164, 0x3a, P1 ;  /* 0x0000003aa400780c */ /* 0x000fc40000f21670 */
[----:B------:R-:W-:Y:S02]  /*75e0*/  ISETP.LT.OR P5, PT, R164, 0x59, P5 ;  /* 0x00000059a400780c */ /* 0x000fe40002fa1670 */
[----:B------:R-:W-:Y:S02]  /*75f0*/  FSEL R134, R134, -INF , !P1 ;  /* 0xff80000086867808 */ /* 0x000fe40004800000 */
[----:B------:R-:W-:Y:S02]  /*7600*/  LOP3.LUT P1, RZ, R16, 0x100, RZ, 0xc0, !PT ;  /* 0x0000010010ff7812 */ /* 0x000fe4000782c0ff */
[----:B------:R-:W-:Y:S02]  /*7610*/  FSEL R126, R126, -INF , !P4 ;  /* 0xff8000007e7e7808 */ /* 0x000fe40006000000 */
[----:B------:R-:W-:-:S04]  /*7620*/  ISETP.GT.AND P1, PT, R165, 0x40, !P1 ;  /* 0x00000040a500780c */ /* 0x000fc80004f24270 */
[----:B------:R-:W-:Y:S02]  /*7630*/  ISETP.LT.OR P1, PT, R164, 0x41, P1 ;  /* 0x00000041a400780c */ /* 0x000fe40000f21670 */
[----:B0-----:R-:W-:Y:S02]  /*7640*/  FMNMX.FTZ R9, R159, R168, !PT ;  /* 0x000000a89f097209 */ /* 0x001fe40007810000 */
[----:B------:R-:W-:Y:S02]  /*7650*/  FSEL R135, R135, -INF , !P1 ;  /* 0xff80000087877808 */ /* 0x000fe40004800000 */
[----:B------:R-:W-:Y:S01]  /*7660*/  LOP3.LUT P1, RZ, R16, 0x80, RZ, 0xc0, !PT ;  /* 0x0000008010ff7812 */ /* 0x000fe2000782c0ff */
[----:B------:R-:W-:-:S03]  /*7670*/  FMUL.FTZ R169, R9, UR11 ;  /* 0x0000000b09a97c20 */ /* 0x000fc60008410000 */
[----:B------:R-:W-:-:S04]  /*7680*/  ISETP.GT.AND P1, PT, R165, 0x41, !P1 ;  /* 0x00000041a500780c */ /* 0x000fc80004f24270 */
[----:B------:R-:W-:-:S04]  /*7690*/  ISETP.LT.OR P1, PT, R164, 0x42, P1 ;  /* 0x00000042a400780c */ /* 0x000fc80000f21670 */
[----:B------:R-:W-:Y:S02]  /*76a0*/  FSEL R136, R136, -INF , !P1 ;  /* 0xff80000088887808 */ /* 0x000fe40004800000 */
[----:B------:R-:W-:-:S04]  /*76b0*/  ISETP.GT.AND P1, PT, R165, 0x48, !P2 ;  /* 0x00000048a500780c */ /* 0x000fc80005724270 */
[----:B------:R-:W-:-:S04]  /*76c0*/  ISETP.LT.OR P1, PT, R164, 0x49, P1 ;  /* 0x00000049a400780c */ /* 0x000fc80000f21670 */
[----:B------:R-:W-:Y:S02]  /*76d0*/  FSEL R138, R138, -INF , !P1 ;  /* 0xff8000008a8a7808 */ /* 0x000fe40004800000 */
[----:B------:R-:W-:Y:S02]  /*76e0*/  ISETP.GT.AND P1, PT, R165, 0x49, !P6 ;  /* 0x00000049a500780c */ /* 0x000fe40007724270 */
[----:B------:R-:W-:Y:S02]  /*76f0*/  LOP3.LUT P6, RZ, R16, 0x2, RZ, 0xc0, !PT ;  /* 0x0000000210ff7812 */ /* 0x000fe400078cc0ff */
[----:B------:R-:W-:-:S04]  /*7700*/  ISETP.LT.OR P1, PT, R164, 0x4a, P1 ;  /* 0x0000004aa400780c */ /* 0x000fc80000f21670 */
[----:B------:R-:W-:Y:S02]  /*7710*/  FSEL R137, R137, -INF , !P1 ;  /* 0xff80000089897808 */ /* 0x000fe40004800000 */
[C---:B------:R-:W-:Y:S02]  /*7720*/  ISETP.GT.AND P1, PT, R165.reuse, RZ, !P6 ;  /* 0x000000ffa500720c */ /* 0x040fe40007724270 */
[----:B------:R-:W-:Y:S02]  /*7730*/  LOP3.LUT P6, RZ, R16, 0x1, RZ, 0xc0, !PT ;  /* 0x0000000110ff7812 */ /* 0x000fe400078cc0ff */
[----:B------:R-:W-:Y:S02]  /*7740*/  ISETP.LT.OR P1, PT, R164, 0x1, P1 ;  /* 0x00000001a400780c */ /* 0x000fe40000f21670 */
[----:B------:R-:W-:Y:S02]  /*7750*/  ISETP.GT.AND P2, PT, R165, 0x59, !P6 ;  /* 0x00000059a500780c */ /* 0x000fe40007744270 */
[----:B------:R-:W-:-:S02]  /*7760*/  FSEL R167, R0, -INF , !P1 ;  /* 0xff80000000a77808 */ /* 0x000fc40004800000 */
[----:B------:R-:W-:Y:S02]  /*7770*/  FSETP.NEU.FTZ.AND P1, PT, R9, -INF , PT ;  /* 0xff8000000900780b */ /* 0x000fe40003f3d000 */
[----:B------:R-:W-:Y:S02]  /*7780*/  FMNMX.FTZ R159, R167, R12, !PT ;  /* 0x0000000ca79f7209 */ /* 0x000fe40007810000 */
[----:B------:R-:W-:Y:S02]  /*7790*/  FSEL R169, R169, RZ, P1 ;  /* 0x000000ffa9a97208 */ /* 0x000fe40000800000 */
[----:B------:R-:W-:Y:S02]  /*77a0*/  FMNMX.FTZ R159, R2, R159, !PT ;  /* 0x0000009f029f7209 */ /* 0x000fe40007810000 */
[----:B------:R-:W-:Y:S01]  /*77b0*/  ISETP.LT.OR P2, PT, R164, 0x5a, P2 ;  /* 0x0000005aa400780c */ /* 0x000fe20001741670 */
[--C-:B------:R-:W-:Y:S01]  /*77c0*/  FFMA.FTZ R188, R153, UR11, -R169.reuse ;  /* 0x0000000b99bc7c23 */ /* 0x100fe200080108a9 */
[----:B------:R-:W-:Y:S01]  /*77d0*/  FMNMX.FTZ R0, R20, R159, !PT ;  /* 0x0000009f14007209 */ /* 0x000fe20007810000 */
[--C-:B------:R-:W-:Y:S01]  /*77e0*/  FFMA.FTZ R180, R161, UR11, -R169.reuse ;  /* 0x0000000ba1b47c23 */ /* 0x100fe200080108a9 */
        /* <DEDUP_REMOVED lines=9> */
[--C-:B------:R-:W-:Y:S01]  /*7880*/  FFMA.FTZ R157, R157, UR11, -R169.reuse ;  /* 0x0000000b9d9d7c23 */ /* 0x100fe200080108a9 */
        /* <DEDUP_REMOVED lines=20> */
[----:B------:R-:W-:Y:S01]  /*79d0*/  FFMA.FTZ R169, R141, UR11, -R169 ;  /* 0x0000000b8da97c23 */ /* 0x000fe200080108a9 */
[----:B------:R-:W-:Y:S01]  /*79e0*/  FMNMX.FTZ R153, R127, R0, !PT ;  /* 0x000000007f997209 */ /* 0x000fe20007810000 */
[----:B------:R-:W-:Y:S01]  /*79f0*/  MUFU.EX2 R21, R21 ;  /* 0x0000001500157308 */ /* 0x000fe20000000800 */
[----:B------:R-:W-:-:S02]  /*7a00*/  FSEL R140, R9, RZ, P1 ;  /* 0x000000ff098c7208 */ /* 0x000fc40000800000 */
[----:B------:R-:W-:-:S03]  /*7a10*/  FMNMX.FTZ R0, R128, R153, !PT ;  /* 0x0000009980007209 */ /* 0x000fc60007810000 */
[----:B------:R-:W-:Y:S01]  /*7a20*/  FADD.FTZ R140, -R140, R11 ;  /* 0x0000000b8c8c7221 */ /* 0x000fe20000010100 */
[----:B------:R-:W-:Y:S01]  /*7a30*/  FMNMX.FTZ R153, R129, R0, !PT ;  /* 0x0000000081997209 */ /* 0x000fe20007810000 */
[----:B------:R-:W-:Y:S03]  /*7a40*/  MUFU.EX2 R188, R188 ;  /* 0x000000bc00bc7308 */ /* 0x000fe60000000800 */
[----:B------:R-:W-:-:S04]  /*7a50*/  FMNMX.FTZ R0, R130, R153, !PT ;  /* 0x0000009982007209 */ /* 0x000fc80007810000 */
        /* <DEDUP_REMOVED lines=25> */
[----:B0-----:R-:W-:Y:S01]  /*7bf0*/  FMNMX.FTZ R10, R0, R161, !PT ;  /* 0x000000a1000a7209 */ /* 0x001fe20007810000 */
[----:B------:R-:W-:-:S03]  /*7c00*/  FMUL.FTZ R0, R140, UR11 ;  /* 0x0000000b8c007c20 */ /* 0x000fc60008410000 */
[C---:B------:R-:W-:Y:S01]  /*7c10*/  FSETP.NEU.FTZ.AND P1, PT, R10.reuse, -INF , PT ;  /* 0xff8000000a00780b */ /* 0x040fe20003f3d000 */
[----:B------:R-:W-:Y:S02]  /*7c20*/  FMUL.FTZ R141, R10, UR11 ;  /* 0x0000000b0a8d7c20 */ /* 0x000fe40008410000 */
[----:B------:R-:W-:Y:S03]  /*7c30*/  MUFU.EX2 R178, R178 ;  /* 0x000000b200b27308 */ /* 0x000fe60000000800 */
[----:B------:R-:W-:-:S05]  /*7c40*/  FSEL R141, R141, RZ, P1 ;  /* 0x000000ff8d8d7208 */ /* 0x000fca0000800000 */
[----:B------:R-:W0:Y:S01]  /*7c50*/  MUFU.EX2 R0, R0 ;  /* 0x0000000000007308 */ /* 0x000e220000000800 */
[--C-:B------:R-:W-:Y:S01]  /*7c60*/  FFMA.FTZ R191, R20, UR11, -R141.reuse ;  /* 0x0000000b14bf7c23 */ /* 0x100fe2000801088d */
        /* <DEDUP_REMOVED lines=8> */
[--C-:B------:R-:W-:Y:S01]  /*7cf0*/  FFMA.FTZ R187, R122, UR11, -R141.reuse ;  /* 0x0000000b7abb7c23 */ /* 0x100fe2000801088d */
[--C-:B------:R-:W-:Y:S01]  /*7d00*/  FFMA.FTZ R122, R123, UR11, -R141.reuse ;  /* 0x0000000b7b7a7c23 */ /* 0x100fe2000801088d */
[----:B------:R-:W-:Y:S01]  /*7d10*/  FMUL.FTZ R15, R15, UR11 ;  /* 0x0000000b0f0f7c20 */ /* 0x000fe20008410000 */
[--C-:B------:R-:W-:Y:S01]  /*7d20*/  FFMA.FTZ R12, R128, UR11, -R141.reuse ;  /* 0x0000000b800c7c23 */ /* 0x100fe2000801088d */
[--C-:B------:R-:W-:Y:S01]  /*7d30*/  FFMA.FTZ R128, R130, UR11, -R141.reuse ;  /* 0x0000000b82807c23 */ /* 0x100fe2000801088d */
[--C-:B------:R-:W-:Y:S01]  /*7d40*/  FFMA.FTZ R130, R134, UR11, -R141.reuse ;  /* 0x0000000b86827c23 */ /* 0x100fe2000801088d */
[----:B------:R-:W-:Y:S01]  /*7d50*/  FFMA.FTZ R181, R124, UR11, -R141 ;  /* 0x0000000b7cb57c23 */ /* 0x000fe2000801088d */
[----:B------:R-:W-:Y:S01]  /*7d60*/  MUFU.EX2 R189, R189 ;  /* 0x000000bd00bd7308 */ /* 0x000fe20000000800 */
[----:B0-----:R-:W-:Y:S01]  /*7d70*/  FFMA.FTZ R121, R0, R8, R21 ;  /* 0x0000000800797223 */ /* 0x001fe20000010015 */
[--C-:B------:R-:W-:Y:S01]  /*7d80*/  FFMA.FTZ R124, R125, UR11, -R141.reuse ;  /* 0x0000000b7d7c7c23 */ /* 0x100fe2000801088d */
[--C-:B------:R-:W-:Y:S01]  /*7d90*/  FFMA.FTZ R183, R127, UR11, -R141.reuse ;  /* 0x0000000b7fb77c23 */ /* 0x100fe2000801088d */
[----:B------:R-:W-:Y:S01]  /*7da0*/  FFMA.FTZ R177, R129, UR11, -R141 ;  /* 0x0000000b81b17c23 */ /* 0x000fe2000801088d */
[----:B------:R-:W-:Y:S01]  /*7db0*/  FADD.FTZ R121, R188, R121 ;  /* 0x00000079bc797221 */ /* 0x000fe20000010000 */
[--C-:B------:R-:W-:Y:S01]  /*7dc0*/  FFMA.FTZ R179, R133, UR11, -R141.reuse ;  /* 0x0000000b85b37c23 */ /* 0x100fe2000801088d */
[----:B------:R-:W-:Y:S01]  /*7dd0*/  FFMA.FTZ R175, R138, UR11, -R141 ;  /* 0x0000000b8aaf7c23 */ /* 0x000fe2000801088d */
[----:B------:R0:W1:Y:S01]  /*7de0*/  MUFU.EX2 R2, R15 ;  /* 0x0000000f00027308 */ /* 0x0000620000000800 */
[----:B------:R-:W-:Y:S01]  /*7df0*/  FADD.FTZ R134, R190, R121 ;  /* 0x00000079be867221 */ /* 0x000fe20000010000 */
[--C-:B------:R-:W-:Y:S01]  /*7e00*/  FFMA.FTZ R173, R135, UR11, -R141.reuse ;  /* 0x0000000b87ad7c23 */ /* 0x100fe2000801088d */
[--C-:B------:R-:W-:Y:S01]  /*7e10*/  FFMA.FTZ R139, R139, UR11, -R141.reuse ;  /* 0x0000000b8b8b7c23 */ /* 0x100fe2000801088d */
[--C-:B------:R-:W-:Y:S01]  /*7e20*/  FFMA.FTZ R126, R126, UR11, -R141.reuse ;  /* 0x0000000b7e7e7c23 */ /* 0x100fe2000801088d */
[--C-:B------:R-:W-:Y:S01]  /*7e30*/  FFMA.FTZ R154, R154, UR11, -R141.reuse ;  /* 0x0000000b9a9a7c23 */ /* 0x100fe2000801088d */
[----:B------:R-:W-:-:S02]  /*7e40*/  FFMA.FTZ R132, R132, UR11, -R141 ;  /* 0x0000000b84847c23 */ /* 0x000fc4000801088d */
[----:B------:R-:W2:Y:S01]  /*7e50*/  MUFU.EX2 R140, R140 ;  /* 0x0000008c008c7308 */ /* 0x000ea20000000800 */
[----:B0-----:R-:W-:-:S04]  /*7e60*/  FADD.FTZ R15, R159, R134 ;  /* 0x000000869f0f7221 */ /* 0x001fc80000010000 */
[----:B------:R-:W-:-:S03]  /*7e70*/  FADD.FTZ R134, R184, R15 ;  /* 0x0000000fb8867221 */ /* 0x000fc60000010000 */
[----:B------:R-:W0:Y:S01]  /*7e80*/  MUFU.EX2 R20, R20 ;  /* 0x0000001400147308 */ /* 0x000e220000000800 */
[----:B-1----:R-:W-:Y:S01]  /*7e90*/  FFMA.FTZ R3, R2, R3, R189 ;  /* 0x0000000302037223 */ /* 0x002fe200000100bd */
[----:B------:R-:W-:Y:S01]  /*7ea0*/  FADD.FTZ R15, R157, R134 ;  /* 0x000000869d0f7221 */ /* 0x000fe20000010000 */
[----:B------:R-:W-:-:S03]  /*7eb0*/  FFMA.FTZ R134, R136, UR11, -R141 ;  /* 0x0000000b88867c23 */ /* 0x000fc6000801088d */
[----:B------:R-:W-:Y:S02]  /*7ec0*/  FADD.FTZ R136, R186, R15 ;  /* 0x0000000fba887221 */ /* 0x000fe40000010000 */
[----:B------:R-:W1:Y:S01]  /*7ed0*/  MUFU.EX2 R185, R185 ;  /* 0x000000b900b97308 */ /* 0x000e620000000800 */
[----:B--2---:R-:W-:Y:S01]  /*7ee0*/  FADD.FTZ R8, R140, R3 ;  /* 0x000000038c087221 */ /* 0x004fe20000010000 */
[----:B------:R-:W-:-:S03]  /*7ef0*/  FADD.FTZ R15, R155, R136 ;  /* 0x000000889b0f7221 */ /* 0x000fc60000010000 */
[----:B------:R-:W-:Y:S01]  /*7f00*/  FADD.FTZ R3, R191, R8 ;  /* 0x00000008bf037221 */ /* 0x000fe20000010000 */
[----:B------:R-:W-:Y:S02]  /*7f10*/  FADD.FTZ R136, R180, R15 ;  /* 0x0000000fb4887221 */ /* 0x000fe40000010000 */
[----:B------:R-:W2:Y:S01]  /*7f20*/  MUFU.EX2 R120, R120 ;  /* 0x0000007800787308 */ /* 0x000ea20000000800 */
[----:B0-----:R-:W-:Y:S01]  /*7f30*/  FADD.FTZ R8, R20, R3 ;  /* 0x0000000314087221 */ /* 0x001fe20000010000 */
[----:B------:R-:W-:Y:S01]  /*7f40*/  FADD.FTZ R15, R153, R136 ;  /* 0x00000088990f7221 */ /* 0x000fe20000010000 */
[----:B------:R-:W-:-:S03]  /*7f50*/  FFMA.FTZ R136, R137, UR11, -R141 ;  /* 0x0000000b89887c23 */ /* 0x000fc6000801088d */
[----:B------:R-:W-:Y:S02]  /*7f60*/  FADD.FTZ R138, R182, R15 ;  /* 0x0000000fb68a7221 */ /* 0x000fe40000010000 */
[----:B------:R-:W0:Y:S01]  /*7f70*/  MUFU.EX2 R187, R187 ;  /* 0x000000bb00bb7308 */ /* 0x000e220000000800 */
[----:B-1----:R-:W-:Y:S01]  /*7f80*/  FADD.FTZ R3, R185, R8 ;  /* 0x00000008b9037221 */ /* 0x002fe20000010000 */
[----:B------:R-:W-:-:S04]  /*7f90*/  FADD.FTZ R15, R131, R138 ;  /* 0x0000008a830f7221 */ /* 0x000fc80000010000 */
[----:B------:R-:W-:Y:S02]  /*7fa0*/  FADD.FTZ R138, R176, R15 ;  /* 0x0000000fb08a7221 */ /* 0x000fe40000010000 */
[----:B------:R-:W1:Y:S01]  /*7fb0*/  MUFU.EX2 R122, R122 ;  /* 0x0000007a007a7308 */ /* 0x000e620000000800 */
[----:B--2---:R-:W-:Y:S01]  /*7fc0*/  FADD.FTZ R8, R120, R3 ;  /* 0x0000000378087221 */ /* 0x004fe20000010000 */
[----:B------:R-:W-:-:S04]  /*7fd0*/  FADD.FTZ R15, R145, R138 ;  /* 0x0000008a910f7221 */ /* 0x000fc80000010000 */
[----:B------:R-:W-:Y:S02]  /*7fe0*/  FADD.FTZ R138, R178, R15 ;  /* 0x0000000fb28a7221 */ /* 0x000fe40000010000 */
        /* <DEDUP_REMOVED lines=54> */
.L_x_4302:
[----:B------:R-:W-:Y:S01]  /*8350*/  UIADD3 UR6, UR6, 0x30860, URZ ;  /* 0x0003086006067890 */ /* 0x000fe2000fffe03f */
[C---:B------:R-:W-:Y:S01]  /*8360*/  ISETP.GT.AND P1, PT, R13.reuse, UR50, PT ;  /* 0x000000320d007c0c */ /* 0x040fe2000bf24270 */
[----:B------:R-:W-:Y:S01]  /*8370*/  UMOV UR41, UR39 ;  /* 0x0000002700297c82 */ /* 0x000fe20008000000 */
[----:B------:R-:W-:Y:S01]  /*8380*/  UMOV UR4, UR38 ;  /* 0x0000002600047c82 */ /* 0x000fe20008000000 */
[----:B------:R-:W-:Y:S01]  /*8390*/  UPRMT UR6, UR61, 0x654, UR6 ;  /* 0x000006543d067896 */ /* 0x000fe20008000006 */
[----:B------:R-:W-:Y:S01]  /*83a0*/  F2FP.BF16.F32.PACK_AB R183, R12, R183 ;  /* 0x000000b70cb7723e */ /* 0x000fe200000010ff */
[----:B------:R-:W-:Y:S01]  /*83b0*/  VIADD R13, R13, 0xffffffff ;  /* 0xffffffff0d0d7836 */ /* 0x000fe20000000000 */
[----:B------:R-:W-:Y:S01]  /*83c0*/  F2FP.BF16.F32.PACK_AB R170, R11, R170 ;  /* 0x000000aa0baa723e */ /* 0x000fe200000010ff */
[----:B------:R-:W-:Y:S01]  /*83d0*/  IMAD.MOV.U32 R12, RZ, RZ, R10 ;  /* 0x000000ffff0c7224 */ /* 0x000fe200078e000a */
[----:B------:R-:W-:Y:S01]  /*83e0*/  F2FP.BF16.F32.PACK_AB R188, R188, R21 ;  /* 0x00000015bcbc723e */ /* 0x000fe200000010ff */
[----:B------:R-:W-:Y:S01]  /*83f0*/  IMAD.MOV.U32 R11, RZ, RZ, R9 ;  /* 0x000000ffff0b7224 */ /* 0x000fe200078e0009 */
[----:B------:R-:W-:-:S02]  /*8400*/  F2FP.BF16.F32.PACK_AB R189, R140, R189 ;  /* 0x000000bd8cbd723e */ /* 0x000fc400000010ff */
[----:B------:R-:W-:Y:S01]  /*8410*/  SYNCS.ARRIVE.TRANS64.RED.A1T0 RZ, [UR6], RZ ;  /* 0x000000ffffff79a7 */ /* 0x000fe20008100406 */
        /* <DEDUP_REMOVED lines=21> */
.L_x_4284:
[----:B------:R-:W-:Y:S01]  /*8570*/  ISETP.NE.AND P2, PT, R199, 0x1, PT ;  /* 0x00000001c700780c */ /* 0x000fe20003f45270 */
[----:B------:R-:W-:Y:S01]  /*8580*/  UIADD3 UR4, UR42, 0x7f, URZ ;  /* 0x0000007f2a047890 */ /* 0x000fe2000fffe03f */
[----:B------:R-:W-:Y:S02]  /*8590*/  IADD3 R14, R17, 0x1, -R14 ;  /* 0x00000001110e7810 */ /* 0x000fe40007ffe80e */
[----:B------:R-:W-:-:S09]  /*85a0*/  LOP3.LUT P1, RZ, R16, 0x80000, RZ, 0xc0, !PT ;  /* 0x0008000010ff7812 */ /* 0x000fd2000782c0ff */
[----:B------:R-:W0:Y:S08]  /*85b0*/  @P2 LDC R11, c[0x0][0x44c] ;  /* 0x00011300ff0b2b82 */ /* 0x000e300000000800 */
[----:B------:R-:W1:Y:S01]  /*85c0*/  @P2 LDC R15, c[0x0][0x450] ;  /* 0x00011400ff0f2b82 */ /* 0x000e620000000800 */
[----:B0-----:R-:W-:-:S04]  /*85d0*/  @P2 IMAD.HI.U32 R12, R11, UR4, RZ ;  /* 0x000000040b0c2c27 */ /* 0x001fc8000f8e00ff */
[----:B------:R-:W-:Y:S01]  /*85e0*/  IMAD.U32 R11, RZ, RZ, UR4 ;  /* 0x00000004ff0b7e24 */ /* 0x000fe2000f8e00ff */
[----:B-1----:R-:W-:-:S05]  /*85f0*/  @P2 SHF.R.U32.HI R11, RZ, R15, R12 ;  /* 0x0000000fff0b2219 */ /* 0x002fca000001160c */
[----:B------:R-:W-:-:S04]  /*8600*/  IMAD.IADD R11, R14, 0x1, R11 ;  /* 0x000000010e0b7824 */ /* 0x000fc800078e020b */
[----:B------:R-:W-:-:S05]  /*8610*/  VIADD R12, R11, -UR55 ;  /* 0x800000370b0c7c36 */ /* 0x000fca0008000000 */
[----:B------:R-:W-:Y:S01]  /*8620*/  R2UR UR14, R12 ;  /* 0x000000000c0e72ca */ /* 0x000fe200000e0000 */
[----:B------:R-:W-:-:S14]  /*8630*/  @!P1 BRA `(.L_x_4304) ;  /* 0x0000000000509947 */ /* 0x000fdc0003800000 */
[----:B------:R-:W-:-:S13]  /*8640*/  R2UR UR10, R11 ;  /* 0x000000000b0a72ca */ /* 0x000fda00000e0000 */
        /* <DEDUP_REMOVED lines=11> */
.L_x_4305:
[----:B------:R-:W-:Y:S02]  /*8700*/  ULDC UR15, c[0x0][0x9e4] ;  /* 0x00027900000f7ab9 */ /* 0x000fe40000000800 */
[----:B------:R-:W-:-:S11]  /*8710*/  UISETP.NE.AND UP0, UPT, UR15, 0x1, UPT ;  /* 0x000000010f00788c */ /* 0x000fd6000bf05270 */
[----:B------:R-:W-:Y:S02]  /*8720*/  @UP0 ULDC.64 UR4, c[0x0][0x9e8] ;  /* 0x00027a0000040ab9 */ /* 0x000fe40000000a00 */
[----:B------:R-:W-:-:S04]  /*8730*/  UIMAD.WIDE.U32 UR6, UR10, UR4, URZ ;  /* 0x000000040a0672a5 */ /* 0x000fc8000f8e003f */
[----:B------:R-:W-:-:S12]  /*8740*/  @UP0 USHF.R.U32.HI UR10, URZ, UR5, UR7 ;  /* 0x000000053f0a0299 */ /* 0x000fd80008011607 */
.L_x_4306:
[----:B------:R-:W-:-:S04]  /*8750*/  UIMAD UR10, UR10, UR15, URZ ;  /* 0x0000000f0a0a72a4 */ /* 0x000fc8000f8e023f */
[----:B------:R-:W-:-:S04]  /*8760*/  UISETP.LT.AND UP0, UPT, UR14, UR10, UPT ;  /* 0x0000000a0e00728c */ /* 0x000fc8000bf01270 */
[----:B------:R-:W-:-:S12]  /*8770*/  USEL UR14, UR14, UR10, !UP0 ;  /* 0x0000000a0e0e7287 */ /* 0x000fd8000c000000 */
.L_x_4304:
[----:B------:R-:W-:-:S04]  /*8780*/  UIADD3 UR4, UR14, 0x5f, URZ ;  /* 0x0000005f0e047890 */ /* 0x000fc8000fffe03f */
[----:B------:R-:W-:-:S04]  /*8790*/  UIMAD.WIDE UR4, UR4, 0x2aaaaaab, URZ ;  /* 0x2aaaaaab040478a5 */ /* 0x000fc8000f8e023f */
[----:B------:R-:W-:-:S04]  /*87a0*/  USHF.R.U32.HI UR4, URZ, 0x1f, UR5 ;  /* 0x0000001f3f047899 */ /* 0x000fc80008011605 */
[----:B------:R-:W-:-:S04]  /*87b0*/  ULEA.HI.SX32 UR4, UR5, UR4, 0x1c ;  /* 0x0000000405047291 */ /* 0x000fc8000f8fe23f */
        /* <DEDUP_REMOVED lines=10> */
.L_x_4318:
[----:B------:R-:W-:-:S04]  /*8860*/  UISETP.NE.AND UP0, UPT, UR4, 0x1, UPT ;  /* 0x000000010400788c */ /* 0x000fc8000bf05270 */
[----:B------:R-:W-:-:S04]  /*8870*/  USEL UR39, URZ, 0x1, UP0 ;  /* 0x000000013f277887 */ /* 0x000fc80008000000 */
[----:B------:R-:W-:Y:S01]  /*8880*/  ULOP3.LUT UR39, UR41, UR39, URZ, 0x3c, !UPT ;  /* 0x0000002729277292 */ /* 0x000fe2000f8e3c3f */
[----:B------:R-:W-:Y:S11]  /*8890*/  @!P0 BRA `(.L_x_4308) ;  /* 0x0000000000048947 */ /* 0x000ff60003800000 */
[----:B------:R-:W-:Y:S01]  /*88a0*/  BPT.TRAP 0x1 ;  /* 0x000000040000795c */ /* 0x000fe20000300000 */
.L_x_4308:
        /* <DEDUP_REMOVED lines=9> */
.L_x_4309:
[----:B-1----:R-:W-:Y:S05]  /*8940*/  @P1 BRA `(.L_x_4310) ;  /* 0x0000000000081947 */ /* 0x002fea0003800000 */
[----:B------:R-:W1:Y:S02]  /*8950*/  SYNCS.PHASECHK.TRANS64.TRYWAIT P1, [UR7+0x30830], R9 ;  /* 0x03083009ff0075a7 */ /* 0x000e640008020147 */
[----:B-1----:R-:W-:Y:S05]  /*8960*/  @!P1 BRA `(.L_x_4311) ;  /* 0x000000d400b89947 */ /* 0x002fea0003800000 */
.L_x_4310:
        /* <DEDUP_REMOVED lines=169> */
.L_x_4312:
[----:B------:R-:W-:Y:S01]  /*9400*/  ULEA UR6, UR4, UR40, 0x3 ;  /* 0x0000002804067291 */ /* 0x000fe2000f8e183f */
[----:B------:R-:W-:-:S05]  /*9410*/  IMAD.U32 R0, RZ, RZ, UR41 ;  /* 0x00000029ff007e24 */ /* 0x000fca000f8e00ff */
[----:B------:R-:W-:-:S04]  /*9420*/  SHF.L.U32 R0, R0, 0x1f, RZ ;  /* 0x0000001f00007819 */ /* 0x000fc800000006ff */
[----:B------:R2:W3:Y:S01]  /*9430*/  SYNCS.PHASECHK.TRANS64.TRYWAIT P1, [UR6+0x30850], R0 ;  /* 0x03085000ff0075a7 */ /* 0x0004e20008020146 */
[----:B------:R-:W-:Y:S05]  /*9440*/  @!P0 BRA `(.L_x_4313) ;  /* 0x0000000000048947 */ /* 0x000fea0003800000 */
[----:B------:R-:W-:Y:S01]  /*9450*/  BPT.TRAP 0x1 ;  /* 0x000000040000795c */ /* 0x000fe20000300000 */
.L_x_4313:
[----:B---3--:R-:W-:Y:S05]  /*9460*/  @P1 BRA `(.L_x_4314) ;  /* 0x0000000000081947 */ /* 0x008fea0003800000 */
[----:B------:R-:W3:Y:S02]  /*9470*/  SYNCS.PHASECHK.TRANS64.TRYWAIT P1, [UR6+0x30850], R0 ;  /* 0x03085000ff0075a7 */ /* 0x000ee40008020146 */
[----:B---3--:R-:W-:Y:S05]  /*9480*/  @!P1 BRA `(.L_x_4315) ;  /* 0x000000cc00089947 */ /* 0x008fea0003800000 */
.L_x_4314:
        /* <DEDUP_REMOVED lines=37> */
.L_x_4316:
        /* <DEDUP_REMOVED lines=58> */
[----:B------:R-:W-:Y:S01]  /*9a80*/  UMOV UR11, UR51 ;  /* 0x00000033000b7c82 */ /* 0x000fe20008000000 */
[----:B------:R-:W-:-:S03]  /*9a90*/  UIADD3 UR7, UR7, 0x30840, URZ ;  /* 0x0003084007077890 */ /* 0x000fc6000fffe03f */
[----:B------:R-:W1:Y:S01]  /*9aa0*/  MUFU.TANH R21, R21 ;  /* 0x0000001500157308 */ /* 0x000e620000002400 */
[----:B--2---:R-:W-:Y:S01]  /*9ab0*/  FMNMX.FTZ R2, R20, R149, !PT ;  /* 0x0000009514027209 */ /* 0x004fe20007810000 */
[----:B------:R-:W-:Y:S01]  /*9ac0*/  FMUL.FTZ R149, R160, UR5 ;  /* 0x00000005a0957c20 */ /* 0x000fe20008410000 */
[----:B------:R-:W-:-:S05]  /*9ad0*/  UPRMT UR7, UR61, 0x654, UR7 ;  /* 0x000006543d077896 */ /* 0x000fca0008000007 */
[----:B------:R-:W2:Y:S01]  /*9ae0*/  MUFU.TANH R172, R172 ;  /* 0x000000ac00ac7308 */ /* 0x000ea20000002400 */
[----:B0-----:R-:W-:-:S03]  /*9af0*/  FMNMX.FTZ R9, R171, R0, !PT ;  /* 0x00000000ab097209 */ /* 0x001fc60007810000 */
[----:B------:R-:W-:Y:S04]  /*9b00*/  SYNCS.ARRIVE.TRANS64.RED.A1T0 RZ, [UR7], RZ ;  /* 0x000000ffffff79a7 */ /* 0x000fe80008100407 */
        /* <DEDUP_REMOVED lines=87> */
[----:B0-----:R-:W-:-:S05]  /*a080*/  FMNMX.FTZ R9, R2, R9, !PT ;  /* 0x0000000902097209 */ /* 0x001fca0007810000 */
[C---:B------:R-:W-:Y:S01]  /*a090*/  FADD.FTZ R12, -R9.reuse, R12 ;  /* 0x0000000c090c7221 */ /* 0x040fe20000010100 */
[----:B------:R-:W-:Y:S01]  /*a0a0*/  FMUL.FTZ R158, R9, UR11 ;  /* 0x0000000b099e7c20 */ /* 0x000fe20008410000 */
[----:B-1----:R-:W-:Y:S02]  /*a0b0*/  FMNMX.FTZ R10, R156, R157, !PT ;  /* 0x0000009d9c0a7209 */ /* 0x002fe40007810000 */
[----:B------:R-:W-:Y:S01]  /*a0c0*/  FMUL.FTZ R12, R12, UR11 ;  /* 0x0000000b0c0c7c20 */ /* 0x000fe20008410000 */
[--C-:B------:R-:W-:Y:S01]  /*a0d0*/  FFMA.FTZ R188, R168, UR11, -R158.reuse ;  /* 0x0000000ba8bc7c23 */ /* 0x100fe2000801089e */
[--C-:B------:R-:W-:Y:S01]  /*a0e0*/  FFMA.FTZ R190, R170, UR11, -R158.reuse ;  /* 0x0000000baabe7c23 */ /* 0x100fe2000801089e */
[--C-:B------:R-:W-:Y:S01]  /*a0f0*/  FFMA.FTZ R155, R171, UR11, -R158.reuse ;  /* 0x0000000bab9b7c23 */ /* 0x100fe2000801089e */
[C---:B------:R-:W-:Y:S01]  /*a100*/  FADD.FTZ R11, -R10.reuse, R11 ;  /* 0x0000000b0a0b7221 */ /* 0x040fe20000010100 */
[----:B------:R-:W-:Y:S01]  /*a110*/  FMUL.FTZ R161, R10, UR11 ;  /* 0x0000000b0aa17c20 */ /* 0x000fe20008410000 */
[----:B------:R0:W-:Y:S01]  /*a120*/  MUFU.EX2 R0, R12 ;  /* 0x0000000c00007308 */ /* 0x0001e20000000800 */
[--C-:B------:R-:W-:Y:S01]  /*a130*/  FFMA.FTZ R184, R172, UR11, -R158.reuse ;  /* 0x0000000bacb87c23 */ /* 0x100fe2000801089e */
[----:B------:R-:W-:Y:S01]  /*a140*/  FMUL.FTZ R157, R11, UR11 ;  /* 0x0000000b0b9d7c20 */ /* 0x000fe20008410000 */
[--C-:B------:R-:W-:Y:S01]  /*a150*/  FFMA.FTZ R11, R169, UR11, -R158.reuse ;  /* 0x0000000ba90b7c23 */ /* 0x100fe2000801089e */
[--C-:B------:R-:W-:Y:S01]  /*a160*/  FFMA.FTZ R189, R14, UR11, -R161.reuse ;  /* 0x0000000b0ebd7c23 */ /* 0x100fe200080108a1 */
[--C-:B------:R-:W-:Y:S01]  /*a170*/  FFMA.FTZ R191, R20, UR11, -R161.reuse ;  /* 0x0000000b14bf7c23 */ /* 0x100fe200080108a1 */
[--C-:B------:R-:W-:Y:S01]  /*a180*/  FFMA.FTZ R14, R21, UR11, -R161.reuse ;  /* 0x0000000b150e7c23 */ /* 0x100fe200080108a1 */
[--C-:B------:R-:W-:Y:S01]  /*a190*/  FFMA.FTZ R185, R120, UR11, -R161.reuse ;  /* 0x0000000b78b97c23 */ /* 0x100fe200080108a1 */
[----:B------:R1:W-:Y:S01]  /*a1a0*/  MUFU.EX2 R2, R157 ;  /* 0x0000009d00027308 */ /* 0x0003e20000000800 */
[--C-:B0-----:R-:W-:Y:S01]  /*a1b0*/  FFMA.FTZ R12, R15, UR11, -R161.reuse ;  /* 0x0000000b0f0c7c23 */ /* 0x101fe200080108a1 */
[--C-:B------:R-:W-:Y:S01]  /*a1c0*/  FFMA.FTZ R20, R121, UR11, -R161.reuse ;  /* 0x0000000b79147c23 */ /* 0x100fe200080108a1 */
[--C-:B------:R-:W-:Y:S01]  /*a1d0*/  FFMA.FTZ R186, R174, UR11, -R158.reuse ;  /* 0x0000000baeba7c23 */ /* 0x100fe2000801089e */
[--C-:B------:R-:W-:Y:S01]  /*a1e0*/  FFMA.FTZ R187, R122, UR11, -R161.reuse ;  /* 0x0000000b7abb7c23 */ /* 0x100fe200080108a1 */
[--C-:B------:R-:W-:Y:S01]  /*a1f0*/  FFMA.FTZ R159, R175, UR11, -R158.reuse ;  /* 0x0000000baf9f7c23 */ /* 0x100fe2000801089e */
[--C-:B------:R-:W-:Y:S01]  /*a200*/  FFMA.FTZ R120, R123, UR11, -R161.reuse ;  /* 0x0000000b7b787c23 */ /* 0x100fe200080108a1 */
[--C-:B------:R-:W-:Y:S01]  /*a210*/  FFMA.FTZ R179, R130, UR11, -R161.reuse ;  /* 0x0000000b82b37c23 */ /* 0x100fe200080108a1 */
[----:B------:R-:W0:Y:S01]  /*a220*/  MUFU.EX2 R11, R11 ;  /* 0x0000000b000b7308 */ /* 0x000e220000000800 */
[--C-:B-1----:R-:W-:Y:S01]  /*a230*/  FFMA.FTZ R157, R173, UR11, -R158.reuse ;  /* 0x0000000bad9d7c23 */ /* 0x102fe2000801089e */
        /* <DEDUP_REMOVED lines=15> */
[----:B0-----:R-:W-:Y:S01]  /*a330*/  FFMA.FTZ R15, R0, R8, R11 ;  /* 0x00000008000f7223 */ /* 0x001fe2000001000b */
[--C-:B------:R-:W-:Y:S01]  /*a340*/  FFMA.FTZ R178, R143, UR11, -R158.reuse ;  /* 0x0000000b8fb27c23 */ /* 0x100fe2000801089e */
[--C-:B------:R-:W-:Y:S01]  /*a350*/  FFMA.FTZ R143, R144, UR11, -R158.reuse ;  /* 0x0000000b908f7c23 */ /* 0x100fe2000801089e */
[--C-:B------:R-:W-:Y:S01]  /*a360*/  FFMA.FTZ R128, R131, UR11, -R161.reuse ;  /* 0x0000000b83807c23 */ /* 0x100fe200080108a1 */
[----:B------:R-:W-:Y:S01]  /*a370*/  FFMA.FTZ R175, R134, UR11, -R161 ;  /* 0x0000000b86af7c23 */ /* 0x000fe200080108a1 */
        /* <DEDUP_REMOVED lines=11> */
[----:B--2---:R-:W-:Y:S01]  /*a430*/  FADD.FTZ R15, R188, R15 ;  /* 0x0000000fbc0f7221 */ /* 0x004fe20000010000 */
[--C-:B------:R-:W-:Y:S01]  /*a440*/  FFMA.FTZ R170, R153, UR11, -R158.reuse ;  /* 0x0000000b99aa7c23 */ /* 0x100fe2000801089e */
[--C-:B------:R-:W-:Y:S01]  /*a450*/  FFMA.FTZ R151, R151, UR11, -R161.reuse ;  /* 0x0000000b97977c23 */ /* 0x100fe200080108a1 */
[----:B------:R-:W-:Y:S01]  /*a460*/  FFMA.FTZ R153, R154, UR11, -R158 ;  /* 0x0000000b9a997c23 */ /* 0x000fe2000801089e */
[----:B------:R-:W-:-:S03]  /*a470*/  FFMA.FTZ R152, R152, UR11, -R161 ;  /* 0x0000000b98987c23 */ /* 0x000fc600080108a1 */
        /* <DEDUP_REMOVED lines=92> */
.L_x_4317:
        /* <DEDUP_REMOVED lines=34> */
.L_x_4307:
        /* <DEDUP_REMOVED lines=9> */
[----:B------:R-:W-:Y:S01]  /*acf0*/  ULDC UR5, c[0x0][0x9d8] ;  /* 0x0002760000057ab9 */ /* 0x000fe20000000800 */
[----:B------:R-:W-:Y:S01]  /*ad00*/  ULDC UR54, c[0x0][0x988] ;  /* 0x0002620000367ab9 */ /* 0x000fe20000000800 */
[----:B------:R-:W-:-:S05]  /*ad10*/  ULDC UR55, c[0x0][0x9e0] ;  /* 0x0002780000377ab9 */ /* 0x000fca0000000800 */
.L_x_4338:
[----:B------:R-:W-:-:S04]  /*ad20*/  UIADD3 UR38, UR4, 0x1, URZ ;  /* 0x0000000104267890 */ /* 0x000fc8000fffe03f */
[----:B------:R-:W-:-:S04]  /*ad30*/  UISETP.NE.AND UP0, UPT, UR38, 0x2, UPT ;  /* 0x000000022600788c */ /* 0x000fc8000bf05270 */
[----:B------:R-:W-:Y:S02]  /*ad40*/  USEL UR39, URZ, 0x1, UP0 ;  /* 0x000000013f277887 */ /* 0x000fe40008000000 */
[----:B------:R-:W-:Y:S02]  /*ad50*/  USEL UR38, UR38, URZ, UP0 ;  /* 0x0000003f26267287 */ /* 0x000fe40008000000 */
[----:B------:R-:W-:Y:S01]  /*ad60*/  ULOP3.LUT UR39, UR7, UR39, URZ, 0x3c, !UPT ;  /* 0x0000002707277292 */ /* 0x000fe2000f8e3c3f */
[----:B------:R-:W-:Y:S11]  /*ad70*/  @!P0 BRA `(.L_x_4320) ;  /* 0x0000000000048947 */ /* 0x000ff60003800000 */
[----:B------:R-:W-:Y:S01]  /*ad80*/  BPT.TRAP 0x1 ;  /* 0x000000040000795c */ /* 0x000fe20000300000 */
.L_x_4320:
[----:B------:R-:W-:Y:S01]  /*ad90*/  ULEA UR6, UR38, UR40, 0x3 ;  /* 0x0000002826067291 */ /* 0x000fe2000f8e183f */
[----:B------:R-:W-:-:S05]  /*ada0*/  IMAD.U32 R9, RZ, RZ, UR39 ;  /* 0x00000027ff097e24 */ /* 0x000fca000f8e00ff */
[----:B------:R-:W-:-:S04]  /*adb0*/  SHF.L.U32 R9, R9, 0x1f, RZ ;  /* 0x0000001f09097819 */ /* 0x000fc800000006ff */
[----:B------:R0:W1:Y:S01]  /*adc0*/  SYNCS.PHASECHK.TRANS64.TRYWAIT P1, [UR6+0x30830], R9 ;  /* 0x03083009ff0075a7 */ /* 0x0000620008020146 */
[----:B------:R-:W-:Y:S05]  /*add0*/  @!P0 BRA `(.L_x_4321) ;  /* 0x0000000000048947 */ /* 0x000fea0003800000 */
[----:B------:R-:W-:Y:S01]  /*ade0*/  BPT.TRAP 0x1 ;  /* 0x000000040000795c */ /* 0x000fe20000300000 */
.L_x_4321:
[----:B-1----:R-:W-:Y:S05]  /*adf0*/  @P1 BRA `(.L_x_4322) ;  /* 0x0000000000081947 */ /* 0x002fea0003800000 */
[----:B------:R-:W1:Y:S02]  /*ae00*/  SYNCS.PHASECHK.TRANS64.TRYWAIT P1, [UR6+0x30830], R9 ;  /* 0x03083009ff0075a7 */ /* 0x000e640008020146 */
[----:B-1----:R-:W-:Y:S05]  /*ae10*/  @!P1 BRA `(.L_x_4323) ;  /* 0x000000b000bc9947 */ /* 0x002fea0003800000 */
.L_x_4322:
        /* <DEDUP_REMOVED lines=169> */
.L_x_4324:
[----:B------:R-:W-:Y:S01]  /*b8b0*/  ULEA UR10, UR4, UR40, 0x3 ;  /* 0x00000028040a7291 */ /* 0x000fe2000f8e183f */
[----:B------:R-:W-:-:S05]  /*b8c0*/  IMAD.U32 R0, RZ, RZ, UR7 ;  /* 0x00000007ff007e24 */ /* 0x000fca000f8e00ff */
[----:B------:R-:W-:-:S04]  /*b8d0*/  SHF.L.U32 R0, R0, 0x1f, RZ ;  /* 0x0000001f00007819 */ /* 0x000fc800000006ff */
[----:B------:R2:W3:Y:S01]  /*b8e0*/  SYNCS.PHASECHK.TRANS64.TRYWAIT P1, [UR10+0x30850], R0 ;  /* 0x03085000ff0075a7 */ /* 0x0004e2000802014a */
[----:B------:R-:W-:Y:S05]  /*b8f0*/  @!P0 BRA `(.L_x_4325) ;  /* 0x0000000000048947 */ /* 0x000fea0003800000 */
[----:B------:R-:W-:Y:S01]  /*b900*/  BPT.TRAP 0x1 ;  /* 0x000000040000795c */ /* 0x000fe20000300000 */
.L_x_4325:
[----:B---3--:R-:W-:Y:S05]  /*b910*/  @P1 BRA `(.L_x_4326) ;  /* 0x0000000000081947 */ /* 0x008fea0003800000 */
[----:B------:R-:W3:Y:S02]  /*b920*/  SYNCS.PHASECHK.TRANS64.TRYWAIT P1, [UR10+0x30850], R0 ;  /* 0x03085000ff0075a7 */ /* 0x000ee4000802014a */
[----:B---3--:R-:W-:Y:S05]  /*b930*/  @!P1 BRA `(.L_x_4327) ;  /* 0x000000a8000c9947 */ /* 0x008fea0003800000 */
.L_x_4326:
        /* <DEDUP_REMOVED lines=37> */
.L_x_4328:
[----:B------:R-:W-:Y:S01]  /*bb90*/  ISETP.NE.AND P2, PT, R199, 0x1, PT ;  /* 0x00000001c700780c */ /* 0x000fe20003f45270 */
[----:B------:R-:W-:Y:S01]  /*bba0*/  FMUL.FTZ R174, R133, UR5 ;  /* 0x0000000585ae7c20 */ /* 0x000fe20008410000 */
[----:B------:R-:W-:Y:S01]  /*bbb0*/  FMUL.FTZ R133, R155, UR5 ;  /* 0x000000059b857c20 */ /* 0x000fe20008410000 */
[----:B------:R-:W-:Y:S01]  /*bbc0*/  VIADD R155, R19, UR42 ;  /* 0x0000002a139b7c36 */ /* 0x000fe20008000000 */
[----:B------:R-:W-:Y:S01]  /*bbd0*/  ULEA UR4, UR38, UR40, 0x3 ;  /* 0x0000002826047291 */ /* 0x000fe2000f8e183f */
[----:B------:R-:W-:Y:S01]  /*bbe0*/  FMUL.FTZ R171, R128, UR5 ;  /* 0x0000000580ab7c20 */ /* 0x000fe20008410000 */
[----:B------:R-:W-:Y:S01]  /*bbf0*/  FMUL.FTZ R128, R146, UR5 ;  /* 0x0000000592807c20 */ /* 0x000fe20008410000 */
[----:B------:R-:W-:Y:S01]  /*bc00*/  FMUL.FTZ R146, R152, UR5 ;  /* 0x0000000598927c20 */ /* 0x000fe20008410000 */
[----:B------:R-:W-:Y:S01]  /*bc10*/  FMUL.FTZ R176, R137, UR5 ;  /* 0x0000000589b07c20 */ /* 0x000fe20008410000 */
[----:B------:R-:W-:Y:S01]  /*bc20*/  UIADD3 UR4, UR4, 0x30840, URZ ;  /* 0x0003084004047890 */ /* 0x000fe2000fffe03f */
[----:B------:R-:W-:Y:S01]  /*bc30*/  FMUL.FTZ R137, R158, UR5 ;  /* 0x000000059e897c20 */ /* 0x000fe20008410000 */
[----:B------:R-:W-:Y:S01]  /*bc40*/  FMUL.FTZ R170, R125, UR5 ;  /* 0x000000057daa7c20 */ /* 0x000fe20008410000 */
[----:B-1----:R-:W-:Y:S01]  /*bc50*/  FMUL.FTZ R10, R126, UR5 ;  /* 0x000000057e0a7c20 */ /* 0x002fe20008410000 */
[----:B------:R-:W1:Y:S01]  /*bc60*/  @P2 LDC R14, c[0x0][0x44c] ;  /* 0x00011300ff0e2b82 */ /* 0x000e620000000800 */
[----:B------:R-:W-:-:S02]  /*bc70*/  IMAD R158, R13, -0x60, RZ ;  /* 0xffffffa00d9e7824 */ /* 0x000fc400078e02ff */
[----:B------:R-:W-:Y:S01]  /*bc80*/  FMUL.FTZ R20, R120, UR5 ;  /* 0x0000000578147c20 */ /* 0x000fe20008410000 */
[----:B------:R-:W-:Y:S01]  /*bc90*/  FMUL.FTZ R2, R123, UR5 ;  /* 0x000000057b027c20 */ /* 0x000fe20008410000 */
[----:B------:R-:W-:Y:S01]  /*bca0*/  FMUL.FTZ R169, R124, UR5 ;  /* 0x000000057ca97c20 */ /* 0x000fe20008410000 */
[----:B------:R-:W-:Y:S01]  /*bcb0*/  FMUL.FTZ R126, R142, UR5 ;  /* 0x000000058e7e7c20 */ /* 0x000fe20008410000 */
[----:B------:R-:W-:Y:S01]  /*bcc0*/  FMUL.FTZ R125, R143, UR5 ;  /* 0x000000058f7d7c20 */ /* 0x000fe20008410000 */
[----:B------:R-:W-:Y:S01]  /*bcd0*/  FMUL.FTZ R168, R121, UR5 ;  /* 0x0000000579a87c20 */ /* 0x000fe20008410000 */
[----:B------:R-:W3:Y:S01]  /*bce0*/  @P2 LDC R15, c[0x0][0x450] ;  /* 0x00011400ff0f2b82 */ /* 0x000ee20000000800 */
[----:B0-2---:R-:W-:Y:S01]  /*bcf0*/  FMUL.FTZ R0, R122, UR5 ;  /* 0x000000057a007c20 */ /* 0x005fe20008410000 */
[----:B------:R-:W-:Y:S01]  /*bd00*/  FMUL.FTZ R9, R127, UR5 ;  /* 0x000000057f097c20 */ /* 0x000fe20008410000 */
[----:B------:R-:W-:Y:S01]  /*bd10*/  FMUL.FTZ R120, R130, UR5 ;  /* 0x0000000582787c20 */ /* 0x000fe20008410000 */
[----:B------:R-:W-:Y:S01]  /*bd20*/  FMUL.FTZ R124, R138, UR5 ;  /* 0x000000058a7c7c20 */ /* 0x000fe20008410000 */
[----:B------:R-:W-:Y:S01]  /*bd30*/  FMUL.FTZ R123, R139, UR5 ;  /* 0x000000058b7b7c20 */ /* 0x000fe20008410000 */
[----:B------:R-:W-:Y:S01]  /*bd40*/  FMUL.FTZ R142, R144, UR5 ;  /* 0x00000005908e7c20 */ /* 0x000fe20008410000 */
[----:B------:R-:W-:Y:S01]  /*bd50*/  FMUL.FTZ R143, R145, UR5 ;  /* 0x00000005918f7c20 */ /* 0x000fe20008410000 */
[----:B------:R-:W-:Y:S01]  /*bd60*/  UPRMT UR4, UR61, 0x654, UR4 ;  /* 0x000006543d047896 */ /* 0x000fe20008000004 */
[----:B------:R-:W-:Y:S01]  /*bd70*/  FMUL.FTZ R172, R129, UR5 ;  /* 0x0000000581ac7c20 */ /* 0x000fe20008410000 */
[----:B------:R-:W-:Y:S01]  /*bd80*/  FMUL.FTZ R21, R131, UR5 ;  /* 0x0000000583157c20 */ /* 0x000fe20008410000 */
[----:B------:R-:W-:Y:S01]  /*bd90*/  FMUL.FTZ R173, R132, UR5 ;  /* 0x0000000584ad7c20 */ /* 0x000fe20008410000 */
[----:B------:R-:W-:Y:S01]  /*bda0*/  FMUL.FTZ R122, R134, UR5 ;  /* 0x00000005867a7c20 */ /* 0x000fe20008410000 */
[----:B------:R-:W-:Y:S01]  /*bdb0*/  FMUL.FTZ R121, R135, UR5 ;  /* 0x0000000587797c20 */ /* 0x000fe20008410000 */
[----:B------:R-:W-:Y:S01]  /*bdc0*/  FMUL.FTZ R175, R136, UR5 ;  /* 0x0000000588af7c20 */ /* 0x000fe20008410000 */
[----:B------:R-:W-:Y:S01]  /*bdd0*/  FMUL.FTZ R138, R140, UR5 ;  /* 0x000000058c8a7c20 */ /* 0x000fe20008410000 */
[----:B-1----:R-:W-:-:S04]  /*bde0*/  @P2 IMAD.HI.U32 R14, R155, R14, RZ ;  /* 0x0000000e9b0e2227 */ /* 0x002fc800078e00ff */
[----:B------:R-:W-:Y:S01]  /*bdf0*/  FMUL.FTZ R139, R141, UR5 ;  /* 0x000000058d8b7c20 */ /* 0x000fe20008410000 */
[----:B------:R-:W-:Y:S01]  /*be00*/  FMUL.FTZ R127, R147, UR5 ;  /* 0x00000005937f7c20 */ /* 0x000fe20008410000 */
[----:B------:R-:W-:Y:S01]  /*be10*/  FMUL.FTZ R144, R148, UR5 ;  /* 0x0000000594907c20 */ /* 0x000fe20008410000 */
[----:B------:R-:W-:Y:S01]  /*be20*/  FMUL.FTZ R145, R149, UR5 ;  /* 0x0000000595917c20 */ /* 0x000fe20008410000 */
[----:B------:R-:W-:Y:S01]  /*be30*/  FMUL.FTZ R130, R150, UR5 ;  /* 0x0000000596827c20 */ /* 0x000fe20008410000 */
[----:B------:R-:W-:Y:S01]  /*be40*/  FMUL.FTZ R129, R151, UR5 ;  /* 0x0000000597817c20 */ /* 0x000fe20008410000 */
[----:B------:R-:W-:Y:S01]  /*be50*/  FMUL.FTZ R147, R153, UR5 ;  /* 0x0000000599937c20 */ /* 0x000fe20008410000 */
[----:B---3--:R-:W-:Y:S01]  /*be60*/  @P2 SHF.R.U32.HI R155, RZ, R15, R14 ;  /* 0x0000000fff9b2219 */ /* 0x008fe2000001160e */
        /* <DEDUP_REMOVED lines=12> */
[----:B------:R-:W-:-:S02]  /*bf30*/  VIADD R15, R158, 0x1 ;  /* 0x000000019e0f7836 */ /* 0x000fc40000000000 */
[----:B------:R-:W-:Y:S01]  /*bf40*/  FMUL.FTZ R135, R167, UR5 ;  /* 0x00000005a7877c20 */ /* 0x000fe20008410000 */
[----:B------:R-:W-:Y:S01]  /*bf50*/  LOP3.LUT P1, RZ, R16, 0x80000, RZ, 0xc0, !PT ;  /* 0x0008000010ff7812 */ /* 0x000fe2000782c0ff */
[----:B------:R-:W1:Y:S01]  /*bf60*/  MUFU.TANH R20, R20 ;  /* 0x0000001400147308 */ /* 0x000e620000002400 */
[----:B------:R-:W-:Y:S01]  /*bf70*/  IMAD R14, R18, -0x2, R15 ;  /* 0xfffffffe120e7824 */ /* 0x000fe200078e020f */
[----:B------:R-:W-:Y:S01]  /*bf80*/  SYNCS.ARRIVE.TRANS64.RED.A1T0 RZ, [UR4], RZ ;  /* 0x000000ffffff79a7 */ /* 0x000fe20008100404 */
[----:B------:R-:W-:Y:S02]  /*bf90*/  ULOP3.LUT UR4, URZ, UR51, URZ, 0x33, !UPT ;  /* 0x000000333f047292 */ /* 0x000fe4000f8e333f */
[C---:B------:R-:W-:Y:S01]  /*bfa0*/  VIADD R157, R14.reuse, 0xffffffff ;  /* 0xffffffff0e9d7836 */ /* 0x040fe20000000000 */
[----:B------:R-:W-:Y:S02]  /*bfb0*/  IADD3 R15, R14, -UR50, R17 ;  /* 0x800000320e0f7c10 */ /* 0x000fe4000fffe011 */
[----:B------:R-:W2:Y:S03]  /*bfc0*/  MUFU.TANH R168, R168 ;  /* 0x000000a800a87308 */ /* 0x000ea60000002400 */
[----:B------:R-:W-:-:S02]  /*bfd0*/  VIADD R159, R15, UR55 ;  /* 0x000000370f9f7c36 */ /* 0x000fc40008000000 */
[----:B------:R-:W-:Y:S02]  /*bfe0*/  VIADD R160, R15, UR4 ;  /* 0x000000040fa07c36 */ /* 0x000fe40008000000 */
[--C-:B0-----:R-:W-:Y:S01]  /*bff0*/  IMAD.IADD R153, R159, 0x1, R152.reuse ;  /* 0x000000019f997824 */ /* 0x101fe200078e0298 */
[----:B------:R-:W0:Y:S01]  /*c000*/  MUFU.TANH R0, R0 ;  /* 0x0000000000007308 */ /* 0x000e220000002400 */
        /* <DEDUP_REMOVED lines=46> */
[----:B-1234-:R-:W-:Y:S05]  /*c2f0*/  @!P1 BRA `(.L_x_4329) ;  /* 0x0000000000549947 */ /* 0x01efea0003800000 */
[----:B------:R-:W-:Y:S01]  /*c300*/  IADD3 R151, R17, -UR50, R152 ;  /* 0x8000003211977c10 */ /* 0x000fe2000fffe098 */
        /* <DEDUP_REMOVED lines=11> */
.L_x_4331:
[----:B------:R-:W-:-:S05]  /*c3c0*/  IMAD.U32 R152, RZ, RZ, UR41 ;  /* 0x00000029ff987e24 */ /* 0x000fca000f8e00ff */
[----:B------:R-:W-:-:S13]  /*c3d0*/  ISETP.NE.AND P1, PT, R152, 0x1, PT ;  /* 0x000000019800780c */ /* 0x000fda0003f25270 */
[----:B------:R-:W1:Y:S02]  /*c3e0*/  @P1 LDC.64 R14, c[0x0][0x9e8] ;  /* 0x00027a00ff0e1b82 */ /* 0x000e640000000a00 */
[----:B-1----:R-:W-:-:S05]  /*c3f0*/  @P1 IMAD.HI.U32 R14, R151, R14, RZ ;  /* 0x0000000e970e1227 */ /* 0x002fca00078e00ff */
[----:B------:R-:W-:-:S07]  /*c400*/  @P1 SHF.R.U32.HI R151, RZ, R15, R14 ;  /* 0x0000000fff971219 */ /* 0x000fce000001160e */
.L_x_4332:
[----:B------:R-:W-:Y:S05]  /*c410*/  BSYNC B0 ;  /* 0x0000000000007941 */ /* 0x000fea0003800000 */
.L_x_4330:
[----:B------:R-:W-:-:S05]  /*c420*/  IMAD R151, R151, R152, R157 ;  /* 0x0000009897977224 */ /* 0x000fca00078e029d */
[----:B------:R-:W-:Y:S02]  /*c430*/  VIADDMNMX R153, R151, R152, R153, PT ;  /* 0x0000009897997246 */ /* 0x000fe40003800199 */
[----:B------:R-:W-:-:S07]  /*c440*/  VIMNMX R154, R154, R151, !PT ;  /* 0x000000979a9a7248 */ /* 0x000fce0007fe0100 */
.L_x_4329:
[C---:B------:R-:W-:Y:S01]  /*c450*/  ISETP.GE.AND P1, PT, R158.reuse, 0x2, PT ;  /* 0x000000029e00780c */ /* 0x040fe20003f26270 */
[----:B------:R-:W1:Y:S01]  /*c460*/  SHFL.IDX PT, R14, R155, 0x1, 0x1c1f ;  /* 0x003c1f009b0e7f89 */ /* 0x000e6200000e0000 */
[----:B------:R-:W-:Y:S02]  /*c470*/  ISETP.GE.AND P2, PT, R158, 0x9, PT ;  /* 0x000000099e00780c */ /* 0x000fe40003f46270 */
[----:B------:R-:W-:Y:S02]  /*c480*/  ISETP.GT.AND P4, PT, R154, 0x1, !P1 ;  /* 0x000000019a00780c */ /* 0x000fe40004f84270 */
[----:B------:R-:W-:Y:S02]  /*c490*/  ISETP.GE.AND P5, PT, R158, 0xa, PT ;  /* 0x0000000a9e00780c */ /* 0x000fe40003fa6270 */
[----:B------:R-:W-:Y:S02]  /*c4a0*/  ISETP.GT.AND P3, PT, R154, 0x8, !P2 ;  /* 0x000000089a00780c */ /* 0x000fe40005764270 */
[----:B------:R-:W-:-:S02]  /*c4b0*/  ISETP.LT.OR P4, PT, R153, 0x2, P4 ;  /* 0x000000029900780c */ /* 0x000fc40002781670 */
[----:B------:R-:W-:Y:S02]  /*c4c0*/  ISETP.LT.OR P3, PT, R153, 0x9, P3 ;  /* 0x000000099900780c */ /* 0x000fe40001f61670 */
[----:B------:R-:W-:Y:S02]  /*c4d0*/  FSEL R168, R168, -INF , !P4 ;  /* 0xff800000a8a87808 */ /* 0x000fe40006000000 */
[----:B------:R-:W-:Y:S02]  /*c4e0*/  ISETP.GE.AND P4, PT, R158, 0x11, PT ;  /* 0x000000119e00780c */ /* 0x000fe40003f86270 */
[----:B------:R-:W-:Y:S02]  /*c4f0*/  LOP3.LUT R16, R16, 0xfffffffb, RZ, 0xc0, !PT ;  /* 0xfffffffb10107812 */ /* 0x000fe400078ec0ff */
[----:B------:R-:W-:Y:S02]  /*c500*/  FSEL R169, R169, -INF , !P3 ;  /* 0xff800000a9a97808 */ /* 0x000fe40005800000 */
[----:B------:R-:W-:-:S02]  /*c510*/  ISETP.GT.AND P3, PT, R154, 0x9, !P5 ;  /* 0x000000099a00780c */ /* 0x000fc40006f64270 */
[----:B------:R-:W-:Y:S02]  /*c520*/  @P5 LOP3.LUT R16, R16, 0x4, RZ, 0xfc, !PT ;  /* 0x0000000410105812 */ /* 0x000fe400078efcff */
[----:B------:R-:W-:Y:S02]  /*c530*/  ISETP.LT.OR P3, PT, R153, 0xa, P3 ;  /* 0x0000000a9900780c */ /* 0x000fe40001f61670 */
[----:B------:R-:W-:Y:S02]  /*c540*/  LOP3.LUT R16, R16, 0xfffffff7, RZ, 0xc0, !PT ;  /* 0xfffffff710107812 */ /* 0x000fe400078ec0ff */
[----:B0-----:R-:W-:Y:S02]  /*c550*/  FSEL R170, R170, -INF , !P3 ;  /* 0xff800000aaaa7808 */ /* 0x001fe40005800000 */
        /* <DEDUP_REMOVED lines=122> */
[----:B------:R-:W-:Y:S01]  /*cd00*/  IADD3 R141, R17, -UR50, R14 ;  /* 0x80000032118d7c10 */ /* 0x000fe2000fffe00e */
        /* <DEDUP_REMOVED lines=11> */
.L_x_4335:
[----:B------:R-:W-:-:S05]  /*cdc0*/  IMAD.U32 R158, RZ, RZ, UR41 ;  /* 0x00000029ff9e7e24 */ /* 0x000fca000f8e00ff */
[----:B------:R-:W-:-:S13]  /*cdd0*/  ISETP.NE.AND P6, PT, R158, 0x1, PT ;  /* 0x000000019e00780c */ /* 0x000fda0003fc5270 */
[----:B------:R-:W0:Y:S02]  /*cde0*/  @P6 LDC.64 R14, c[0x0][0x9e8] ;  /* 0x00027a00ff0e6b82 */ /* 0x000e240000000a00 */
[----:B0-----:R-:W-:-:S05]  /*cdf0*/  @P6 IMAD.HI.U32 R14, R141, R14, RZ ;  /* 0x0000000e8d0e6227 */ /* 0x001fca00078e00ff */
[----:B------:R-:W-:-:S07]  /*ce00*/  @P6 SHF.R.U32.HI R141, RZ, R15, R14 ;  /* 0x0000000fff8d6219 */ /* 0x000fce000001160e */
.L_x_4336:
[----:B------:R-:W-:Y:S05]  /*ce10*/  BSYNC B0 ;  /* 0x0000000000007941 */ /* 0x000fea0003800000 */
.L_x_4334:
[----:B------:R-:W-:-:S05]  /*ce20*/  IMAD R141, R141, R158, R157 ;  /* 0x0000009e8d8d7224 */ /* 0x000fca00078e029d */
[----:B------:R-:W-:Y:S02]  /*ce30*/  VIADDMNMX R153, R141, R158, R153, PT ;  /* 0x0000009e8d997246 */ /* 0x000fe40003800199 */
[----:B------:R-:W-:-:S07]  /*ce40*/  VIMNMX R154, R154, R141, !PT ;  /* 0x0000008d9a9a7248 */ /* 0x000fce0007fe0100 */
.L_x_4333:
        /* <DEDUP_REMOVED lines=9> */
[C---:B------:R-:W-:Y:S02]  /*cee0*/  LOP3.LUT P2, RZ, R16.reuse, 0x20000, RZ, 0xc0, !PT ;  /* 0x0002000010ff7812 */ /* 0x040fe4000784c0ff */
        /* <DEDUP_REMOVED lines=60> */
[----:B------:R-:W-:Y:S01]  /*d2b0*/  LOP3.LUT P2, RZ, R16, 0x40, RZ, 0xc0, !PT ;  /* 0x0000004010ff7812 */ /* 0x000fe2000784c0ff */
        /* <DEDUP_REMOVED lines=42> */
[----:B------:R-:W-:Y:S02]  /*d560*/  ISETP.GT.AND P1, PT, R154, RZ, !P6 ;  /* 0x000000ff9a00720c */ /* 0x000fe40007724270 */
        /* <DEDUP_REMOVED lines=36> */
[----:B------:R-:W-:Y:S01]  /*d7b0*/  FFMA.FTZ R172, R146, UR11, -R165 ;  /* 0x0000000b92ac7c23 */ /* 0x000fe200080108a5 */
[----:B------:R-:W-:Y:S01]  /*d7c0*/  MUFU.EX2 R141, R141 ;  /* 0x0000008d008d7308 */ /* 0x000fe20000000800 */
[----:B------:R-:W-:-:S04]  /*d7d0*/  FMNMX.FTZ R159, R123, R0, !PT ;  /* 0x000000007b9f7209 */ /* 0x000fc80007810000 */
[----:B------:R-:W-:-:S03]  /*d7e0*/  FMNMX.FTZ R0, R126, R159, !PT ;  /* 0x0000009f7e007209 */ /* 0x000fc60007810000 */
[----:B------:R-:W-:Y:S01]  /*d7f0*/  MUFU.EX2 R188, R188 ;  /* 0x000000bc00bc7308 */ /* 0x000fe20000000800 */
[----:B------:R-:W-:-:S04]  /*d800*/  FMNMX.FTZ R159, R125, R0, !PT ;  /* 0x000000007d9f7209 */ /* 0x000fc80007810000 */
        /* <DEDUP_REMOVED lines=10> */
[--C-:B------:R-:W-:Y:S01]  /*d8b0*/  FFMA.FTZ R176, R142, UR11, -R165.reuse ;  /* 0x0000000b8eb07c23 */ /* 0x100fe200080108a5 */
[----:B------:R-:W-:Y:S01]  /*d8c0*/  FFMA.FTZ R165, R20, UR11, -R165 ;  /* 0x0000000b14a57c23 */ /* 0x000fe200080108a5 */
        /* <DEDUP_REMOVED lines=10> */
[----:B------:R-:W-:Y:S04]  /*d970*/  MUFU.EX2 R159, R159 ;  /* 0x0000009f009f7308 */ /* 0x000fe80000000800 */
[----:B------:R-:W0:Y:S04]  /*d980*/  SHFL.BFLY PT, R153, R0, 0x2, 0x1f ;  /* 0x0c401f0000997f89 */ /* 0x000e2800000e0000 */
[----:B------:R-:W-:Y:S08]  /*d990*/  MUFU.EX2 R180, R180 ;  /* 0x000000b400b47308 */ /* 0x000ff00000000800 */
[----:B------:R-:W-:Y:S08]  /*d9a0*/  MUFU.EX2 R161, R161 ;  /* 0x000000a100a17308 */ /* 0x000ff00000000800 */
[----:B------:R-:W-:Y:S01]  /*d9b0*/  MUFU.EX2 R182, R182 ;  /* 0x000000b600b67308 */ /* 0x000fe20000000800 */
[----:B0-----:R-:W-:-:S02]  /*d9c0*/  FMNMX.FTZ R153, R0, R153, !PT ;  /* 0x0000009900997209 */ /* 0x001fc40007810000 */
[----:B------:R-:W-:-:S05]  /*d9d0*/  FSEL R0, R9, RZ, P1 ;  /* 0x000000ff09007208 */ /* 0x000fca0000800000 */
[----:B------:R-:W-:Y:S01]  /*d9e0*/  MUFU.EX2 R131, R131 ;  /* 0x0000008300837308 */ /* 0x000fe20000000800 */
[----:B------:R-:W0:Y:S01]  /*d9f0*/  SHFL.BFLY PT, R10, R153, 0x1, 0x1f ;  /* 0x0c201f00990a7f89 */ /* 0x000e2200000e0000 */
[----:B------:R-:W-:-:S04]  /*da00*/  FADD.FTZ R0, -R0, R11 ;  /* 0x0000000b00007221 */ /* 0x000fc80000010100 */
[----:B------:R-:W-:Y:S02]  /*da10*/  FMUL.FTZ R0, R0, UR11 ;  /* 0x0000000b00007c20 */ /* 0x000fe40008410000 */
[----:B------:R-:W-:Y:S08]  /*da20*/  MUFU.EX2 R176, R176 ;  /* 0x000000b000b07308 */ /* 0x000ff00000000800 */
[----:B------:R-:W1:Y:S08]  /*da30*/  MUFU.EX2 R0, R0 ;  /* 0x0000000000007308 */ /* 0x000e700000000800 */
[----:B------:R-:W-:Y:S01]  /*da40*/  MUFU.EX2 R135, R135 ;  /* 0x0000008700877308 */ /* 0x000fe20000000800 */
[----:B0-----:R-:W-:-:S04]  /*da50*/  FMNMX.FTZ R10, R153, R10, !PT ;  /* 0x0000000a990a7209 */ /* 0x001fc80007810000 */
[C---:B------:R-:W-:Y:S01]  /*da60*/  FSETP.NEU.FTZ.AND P1, PT, R10.reuse, -INF , PT ;  /* 0xff8000000a00780b */ /* 0x040fe20003f3d000 */
[----:B------:R-:W-:Y:S02]  /*da70*/  FMUL.FTZ R149, R10, UR11 ;  /* 0x0000000b0a957c20 */ /* 0x000fe40008410000 */
[----:B------:R-:W-:Y:S03]  /*da80*/  MUFU.EX2 R178, R178 ;  /* 0x000000b200b27308 */ /* 0x000fe60000000800 */
[----:B------:R-:W-:-:S05]  /*da90*/  FSEL R149, R149, RZ, P1 ;  /* 0x000000ff95957208 */ /* 0x000fca0000800000 */
[--C-:B------:R-:W-:Y:S01]  /*daa0*/  FFMA.FTZ R191, R14, UR11, -R149.reuse ;  /* 0x0000000b0ebf7c23 */ /* 0x100fe20008010895 */
[--C-:B------:R-:W-:Y:S01]  /*dab0*/  FFMA.FTZ R14, R15, UR11, -R149.reuse ;  /* 0x0000000b0f0e7c23 */ /* 0x100fe20008010895 */
[----:B------:R-:W-:Y:S01]  /*dac0*/  FSEL R15, R10, RZ, P1 ;  /* 0x000000ff0a0f7208 */ /* 0x000fe20000800000 */
[--C-:B------:R-:W-:Y:S01]  /*dad0*/  FFMA.FTZ R189, R163, UR11, -R149.reuse ;  /* 0x0000000ba3bd7c23 */ /* 0x100fe20008010895 */
[--C-:B------:R-:W-:Y:S01]  /*dae0*/  FFMA.FTZ R20, R2, UR11, -R149.reuse ;  /* 0x0000000b02147c23 */ /* 0x100fe20008010895 */
[--C-:B------:R-:W-:Y:S01]  /*daf0*/  FFMA.FTZ R185, R120, UR11, -R149.reuse ;  /* 0x0000000b78b97c23 */ /* 0x100fe20008010895 */
[----:B------:R-:W-:Y:S01]  /*db00*/  MUFU.EX2 R191, R191 ;  /* 0x000000bf00bf7308 */ /* 0x000fe20000000800 */
[----:B------:R-:W-:Y:S01]  /*db10*/  FADD.FTZ R15, -R15, R12 ;  /* 0x0000000c0f0f7221 */ /* 0x000fe20000010100 */
[----:B------:R-:W-:Y:S01]  /*db20*/  FFMA.FTZ R120, R21, UR11, -R149 ;  /* 0x0000000b15787c23 */ /* 0x000fe20008010895 */
[----:B-1----:R-:W-:Y:S01]  /*db30*/  FFMA.FTZ R21, R0, R8, R141 ;  /* 0x0000000800157223 */ /* 0x002fe2000001008d */
[--C-:B------:R-:W-:Y:S01]  /*db40*/  FFMA.FTZ R187, R122, UR11, -R149.reuse ;  /* 0x0000000b7abb7c23 */ /* 0x100fe20008010895 */
[----:B------:R-:W-:Y:S01]  /*db50*/  FMUL.FTZ R15, R15, UR11 ;  /* 0x0000000b0f0f7c20 */ /* 0x000fe20008410000 */
[----:B------:R-:W-:Y:S01]  /*db60*/  FFMA.FTZ R122, R121, UR11, -R149 ;  /* 0x0000000b797a7c23 */ /* 0x000fe20008010895 */
[----:B------:R-:W-:Y:S01]  /*db70*/  FADD.FTZ R21, R188, R21 ;  /* 0x00000015bc157221 */ /* 0x000fe20000010000 */
[----:B------:R-:W-:Y:S01]  /*db80*/  MUFU.EX2 R189, R189 ;  /* 0x000000bd00bd7308 */ /* 0x000fe20000000800 */
[--C-:B------:R-:W-:Y:S01]  /*db90*/  FFMA.FTZ R179, R130, UR11, -R149.reuse ;  /* 0x0000000b82b37c23 */ /* 0x100fe20008010895 */
[----:B------:R-:W-:Y:S01]  /*dba0*/  FFMA.FTZ R181, R124, UR11, -R149 ;  /* 0x0000000b7cb57c23 */ /* 0x000fe20008010895 */
[----:B------:R-:W-:Y:S01]  /*dbb0*/  FADD.FTZ R130, R190, R21 ;  /* 0x00000015be827221 */ /* 0x000fe20000010000 */
[--C-:B------:R-:W-:Y:S01]  /*dbc0*/  FFMA.FTZ R124, R123, UR11, -R149.reuse ;  /* 0x0000000b7b7c7c23 */ /* 0x100fe20008010895 */
[--C-:B------:R-:W-:Y:S01]  /*dbd0*/  FFMA.FTZ R183, R126, UR11, -R149.reuse ;  /* 0x0000000b7eb77c23 */ /* 0x100fe20008010895 */
[--C-:B------:R-:W-:Y:S01]  /*dbe0*/  FFMA.FTZ R12, R125, UR11, -R149.reuse ;  /* 0x0000000b7d0c7c23 */ /* 0x100fe20008010895 */
[--C-:B------:R-:W-:Y:S01]  /*dbf0*/  FFMA.FTZ R173, R134, UR11, -R149.reuse ;  /* 0x0000000b86ad7c23 */ /* 0x100fe20008010895 */
[----:B------:R0:W1:Y:S01]  /*dc00*/  MUFU.EX2 R2, R15 ;  /* 0x0000000f00027308 */ /* 0x0000620000000800 */
        /* <DEDUP_REMOVED lines=23> */
[--C-:B------:R-:W-:Y:S01]  /*dd80*/  FFMA.FTZ R134, R136, UR11, -R149.reuse ;  /* 0x0000000b88867c23 */ /* 0x100fe20008010895 */
[----:B------:R-:W-:Y:S02]  /*dd90*/  FFMA.FTZ R149, R151, UR11, -R149 ;  /* 0x0000000b97957c23 */ /* 0x000fe40008010895 */
        /* <DEDUP_REMOVED lines=63> */
.L_x_4337:
        /* <DEDUP_REMOVED lines=34> */
.L_x_4319:
        /* <DEDUP_REMOVED lines=99> */
.L_x_4339:
[----:B------:R-:W-:Y:S01]  /*e9e0*/  ULEA UR5, UR38, UR40, 0x3 ;  /* 0x0000002826057291 */ /* 0x000fe2000f8e183f */
[----:B------:R-:W-:-:S05]  /*e9f0*/  IMAD.U32 R0, RZ, RZ, UR39 ;  /* 0x00000027ff007e24 */ /* 0x000fca000f8e00ff */
[----:B------:R-:W-:-:S04]  /*ea00*/  SHF.L.U32 R0, R0, 0x1f, RZ ;  /* 0x0000001f00007819 */ /* 0x000fc800000006ff */
[----:B------:R0:W1:Y:S01]  /*ea10*/  SYNCS.PHASECHK.TRANS64.TRYWAIT P1, [UR5+0x30850], R0 ;  /* 0x03085000ff0075a7 */ /* 0x0000620008020145 */
[----:B------:R-:W-:Y:S05]  /*ea20*/  @!P0 BRA `(.L_x_4340) ;  /* 0x0000000000048947 */ /* 0x000fea0003800000 */
[----:B------:R-:W-:Y:S01]  /*ea30*/  BPT.TRAP 0x1 ;  /* 0x000000040000795c */ /* 0x000fe20000300000 */
.L_x_4340:
[----:B-1----:R-:W-:Y:S05]  /*ea40*/  @P1 BRA `(.L_x_4341) ;  /* 0x0000000000081947 */ /* 0x002fea0003800000 */
[----:B------:R-:W1:Y:S02]  /*ea50*/  SYNCS.PHASECHK.TRANS64.TRYWAIT P1, [UR5+0x30850], R0 ;  /* 0x03085000ff0075a7 */ /* 0x000e640008020145 */
[----:B-1----:R-:W-:Y:S05]  /*ea60*/  @!P1 BRA `(.L_x_4342) ;  /* 0x0000007400d89947 */ /* 0x002fea0003800000 */
.L_x_4341:
        /* <DEDUP_REMOVED lines=8> */
[----:B------:R-:W-:Y:S02]  /*eaf0*/  IMAD.MOV.U32 R20, RZ, RZ, RZ ;  /* 0x000000ffff147224 */ /* 0x000fe400078e00ff */
[----:B------:R-:W-:Y:S01]  /*eb00*/  IMAD.U32 R4, RZ, RZ, UR11 ;  /* 0x0000000bff047e24 */ /* 0x000fe2000f8e00ff */
[----:B------:R-:W-:-:S04]  /*eb10*/  ULOP3.LUT UR4, UR40, 0x3000000, URZ, 0xfc, !UPT ;  /* 0x0300000028047892 */ /* 0x000fc8000f8efc3f */
[----:B------:R-:W-:-:S07]  /*eb20*/  UIMAD UR4, UR38, 0x900, UR4 ;  /* 0x00000900260478a4 */ /* 0x000fce000f8e0204 */
[----:B------:R-:W-:Y:S02]  /*eb30*/  UMOV UR6, UR4 ;  /* 0x0000000400067c82 */ /* 0x000fe40008000000 */
[----:B------:R-:W-:Y:S01]  /*eb40*/  HGMMA.64x192x16.F32.BF16 R24, R188, gdesc[UR4].tnspB, R24, gsb0 ;  /* 0x42e00004bc187df0 */ /* 0x000fe20008001818 */
[----:B------:R-:W-:Y:S01]  /*eb50*/  UIADD3 UR6, UR4, 0x80, URZ ;  /* 0x0000008004067890 */ /* 0x000fe2000fffe03f */
[----:B-1----:R-:W-:Y:S01]  /*eb60*/  FADD.FTZ R5, R5, R8 ;  /* 0x0000000805057221 */ /* 0x002fe20000010000 */
[----:B------:R-:W-:Y:S01]  /*eb70*/  UMOV UR7, 0x40000040 ;  /* 0x4000004000077882 */ /* 0x000fe20000000000 */
[----:B------:R-:W-:Y:S02]  /*eb80*/  IMAD.U32 R8, RZ, RZ, UR11 ;  /* 0x0000000bff087e24 */ /* 0x000fe4000f8e00ff */
[----:B0-----:R-:W-:Y:S02]  /*eb90*/  FADD.FTZ R2, R0, R3 ;  /* 0x0000000300027221 */ /* 0x001fe40000010000 */
[----:B------:R-:W0:Y:S04]  /*eba0*/  SHFL.BFLY PT, R0, R5, 0x1, 0x1f ;  /* 0x0c201f0005007f89 */ /* 0x000e2800000e0000 */
[----:B------:R-:W1:Y:S01]  /*ebb0*/  SHFL.BFLY PT, R7, R2, 0x1, 0x1f ;  /* 0x0c201f0002077f89 */ /* 0x000e6200000e0000 */
[----:B0-----:R-:W-:Y:S01]  /*ebc0*/  FADD.FTZ R11, R5, R0 ;  /* 0x00000000050b7221 */ /* 0x001fe20000010000 */
[----:B------:R-:W-:-:S02]  /*ebd0*/  IMAD.MOV.U32 R0, RZ, RZ, -0x800000 ;  /* 0xff800000ff007424 */ /* 0x000fc400078e00ff */
[----:B-1----:R-:W-:Y:S02]  /*ebe0*/  FADD.FTZ R12, R2, R7 ;  /* 0x00000007020c7221 */ /* 0x002fe40000010000 */
[----:B------:R-:W-:Y:S01]  /*ebf0*/  FSETP.NE.FTZ.AND P1, PT, R11, RZ, PT ;  /* 0x000000ff0b00720b */ /* 0x000fe20003f35000 */
[----:B------:R-:W-:Y:S02]  /*ec00*/  IMAD.MOV.U32 R2, RZ, RZ, -0x800000 ;  /* 0xff800000ff027424 */ /* 0x000fe400078e00ff */
[----:B------:R-:W-:-:S10]  /*ec10*/  FSETP.NE.FTZ.AND P2, PT, R12, RZ, PT ;  /* 0x000000ff0c00720b */ /* 0x000fd40003f55000 */
[----:B------:R-:W0:Y:S01]  /*ec20*/  @P1 MUFU.LG2 R6, R11 ;  /* 0x0000000b00061308 */ /* 0x000e220000000c00 */
[----:B------:R-:W-:Y:S02]  /*ec30*/  @P1 FMUL.FTZ R4, R4, 0.69314718246459960938 ;  /* 0x3f31721804041820 */ /* 0x000fe40000410000 */
        /* <DEDUP_REMOVED lines=23> */
[----:B------:R-:W-:Y:S01]  /*edb0*/  UIADD3 UR4, UR4, 0x280, URZ ;  /* 0x0000028004047890 */ /* 0x000fe2000fffe03f */
[----:B------:R-:W-:Y:S02]  /*edc0*/  WARPGROUP.DEPBAR.LE gsb0, 0x0 ;  /* 0x00008000000079c5 */ /* 0x000fe40000010000 */
[----:B------:R-:W-:-:S14]  /*edd0*/  WARPGROUP.ARRIVE ;  /* 0x00000000000079c5 */ /* 0x000fdc0000000000 */
        /* <DEDUP_REMOVED lines=9> */
.L_x_4343:
        /* <DEDUP_REMOVED lines=108> */
.L_x_4265:
        /* <DEDUP_REMOVED lines=10> */
[----:B------:R-:W-:Y:S01]  /*f5d0*/  IMAD R21, R196, 0x40, R22 ;  /* 0x00000040c4157824 */ /* 0x000fe200078e0216 */
        /* <DEDUP_REMOVED lines=12> */
[----:B------:R-:W-:Y:S01]  /*f6a0*/  USHF.R.S32.HI UR10, URZ, 0x1f, UR11 ;  /* 0x0000001f3f0a7899 */ /* 0x000fe2000801140b */
[----:B------:R-:W-:Y:S01]  /*f6b0*/  F2FP.BF16.F32.PACK_AB R13, R145, R130 ;  /* 0x00000082910d723e */ /* 0x000fe200000010ff */
[----:B------:R-:W-:Y:S01]  /*f6c0*/  UIMAD.WIDE.U32 UR6, UR11, UR8, URZ ;  /* 0x000000080b0672a5 */ /* 0x000fe2000f8e003f */
[----:B------:R-:W-:Y:S01]  /*f6d0*/  F2FP.BF16.F32.PACK_AB R14, R53, R14 ;  /* 0x0000000e350e723e */ /* 0x000fe200000010ff */
[----:B------:R-:W-:Y:S01]  /*f6e0*/  UIMAD UR5, UR10, UR8, URZ ;  /* 0x000000080a0572a4 */ /* 0x000fe2000f8e023f */
[----:B------:R-:W-:Y:S01]  /*f6f0*/  F2FP.BF16.F32.PACK_AB R15, R144, R129 ;  /* 0x00000081900f723e */ /* 0x000fe200000010ff */
[----:B------:R-:W-:Y:S01]  /*f700*/  USHF.R.S32.HI UR12, URZ, 0x1f, UR13 ;  /* 0x0000001f3f0c7899 */ /* 0x000fe2000801140d */
[----:B------:R-:W-:Y:S01]  /*f710*/  F2FP.BF16.F32.PACK_AB R24, R57, R24 ;  /* 0x000000183918723e */ /* 0x000fe200000010ff */
[----:B------:R-:W-:Y:S01]  /*f720*/  UIMAD UR5, UR11, UR9, UR5 ;  /* 0x000000090b0572a4 */ /* 0x000fe2000f8e0205 */
[----:B------:R-:W-:-:S02]  /*f730*/  F2FP.BF16.F32.PACK_AB R88, R89, R88 ;  /* 0x000000585958723e */ /* 0x000fc400000010ff */
[----:B------:R-:W-:Y:S02]  /*f740*/  MOV R48, R17 ;  /* 0x0000001100307202 */ /* 0x000fe40000000f00 */
[----:B0-----:R-:W-:Y:S01]  /*f750*/  MOV R49, R20 ;  /* 0x0000001400317202 */ /* 0x001fe20000000f00 */
[----:B------:R-:W-:Y:S01]  /*f760*/  ULDC.64 UR8, c[0x0][0xb98] ;  /* 0x0002e60000087ab9 */ /* 0x000fe20000000a00 */
[----:B------:R-:W-:Y:S01]  /*f770*/  UIADD3 UR7, UR7, UR5, URZ ;  /* 0x0000000507077290 */ /* 0x000fe2000fffe03f */
[----:B------:R-:W-:Y:S01]  /*f780*/  F2FP.BF16.F32.PACK_AB R89, R137, R90 ;  /* 0x0000005a8959723e */ /* 0x000fe200000010ff */
[----:B------:R-:W-:Y:S01]  /*f790*/  UIMAD UR5, UR12, UR8, URZ ;  /* 0x000000080c0572a4 */ /* 0x000fe2000f8e023f */
[--C-:B------:R-:W-:Y:S01]  /*f7a0*/  IMAD.WIDE R46, R202, 0x2, R48.reuse ;  /* 0x00000002ca2e7825 */ /* 0x100fe200078e0230 */
[----:B------:R-:W-:Y:S01]  /*f7b0*/  UIMAD.WIDE.U32 UR6, UR13, UR8, UR6 ;  /* 0x000000080d0672a5 */ /* 0x000fe2000f8e0006 */
[----:B------:R-:W-:Y:S01]  /*f7c0*/  F2FP.BF16.F32.PACK_AB R96, R97, R96 ;  /* 0x000000606160723e */ /* 0x000fe200000010ff */
[----:B------:R-:W-:Y:S01]  /*f7d0*/  UIMAD UR5, UR13, UR9, UR5 ;  /* 0x000000090d0572a4 */ /* 0x000fe2000f8e0205 */
[----:B------:R-:W-:Y:S01]  /*f7e0*/  IMAD.WIDE R48, R21, 0x2, R48 ;  /* 0x0000000215307825 */ /* 0x000fe200078e0230 */
[C---:B------:R-:W-:Y:S01]  /*f7f0*/  IADD3 R27, P5, R46.reuse, 0x8060, RZ ;  /* 0x000080602e1b7810 */ /* 0x040fe20007fbe0ff */
[----:B------:R-:W-:Y:S01]  /*f800*/  ULDC.64 UR8, c[0x0][0xae8] ;  /* 0x0002ba0000087ab9 */ /* 0x000fe20000000a00 */
[----:B------:R-:W-:-:S02]  /*f810*/  LOP3.LUT R21, R46, 0x380, RZ, 0xc0, !PT ;  /* 0x000003802e157812 */ /* 0x000fc400078ec0ff */
[----:B------:R-:W-:Y:S02]  /*f820*/  LOP3.LUT R26, R27, 0x380, RZ, 0xc0, !PT ;  /* 0x000003801b1a7812 */ /* 0x000fe400078ec0ff */
[----:B------:R-:W-:Y:S02]  /*f830*/  IADD3 R43, P0, R46, 0x8020, RZ ;  /* 0x000080202e2b7810 */ /* 0x000fe40007f1e0ff */
[----:B------:R-:W-:Y:S02]  /*f840*/  SHF.R.U64 R26, R26, 0x3, RZ ;  /* 0x000000031a1a7819 */ /* 0x000fe400000012ff */
[C---:B------:R-:W-:Y:S01]  /*f850*/  IADD3 R45, P6, R46.reuse, 0x8040, RZ ;  /* 0x000080402e2d7810 */ /* 0x040fe20007fde0ff */
[--C-:B------:R-:W-:Y:S01]  /*f860*/  IMAD.X R55, RZ, RZ, R47.reuse, P0 ;  /* 0x000000ffff377224 */ /* 0x100fe200000e062f */
[----:B------:R-:W-:Y:S02]  /*f870*/  IADD3 R30, P1, R46, 0x8000, RZ ;  /* 0x000080002e1e7810 */ /* 0x000fe40007f3e0ff */
[----:B------:R-:W-:Y:S01]  /*f880*/  SHF.R.U64 R21, R21, 0x3, RZ ;  /* 0x0000000315157819 */ /* 0x000fe200000012ff */
[--C-:B------:R-:W-:Y:S01]  /*f890*/  IMAD.X R51, RZ, RZ, R47.reuse, P6 ;  /* 0x000000ffff337224 */ /* 0x100fe200030e062f */
[----:B------:R-:W-:Y:S01]  /*f8a0*/  LOP3.LUT R32, R43, 0x380, RZ, 0xc0, !PT ;  /* 0x000003802b207812 */ /* 0x000fe200078ec0ff */
        /* <DEDUP_REMOVED lines=15> */
[----:B------:R-:W-:Y:S01]  /*f9a0*/  LOP3.LUT R46, R21, R46, RZ, 0x3c, !PT ;  /* 0x0000002e152e7212 */ /* 0x000fe200078e3cff */
[--C-:B------:R-:W-:Y:S01]  /*f9b0*/  IMAD.X R83, RZ, RZ, R47.reuse, P0 ;  /* 0x000000ffff537224 */ /* 0x100fe200000e062f */
[----:B------:R-:W-:Y:S01]  /*f9c0*/  SHF.R.U64 R32, R32, 0x3, RZ ;  /* 0x0000000320207819 */ /* 0x000fe200000012ff */
[----:B------:R-:W-:Y:S01]  /*f9d0*/  IMAD.X R87, RZ, RZ, R47, P1 ;  /* 0x000000ffff577224 */ /* 0x000fe200008e062f */
[----:B------:R-:W-:-:S02]  /*f9e0*/  LOP3.LUT R21, R30, 0x380, RZ, 0xc0, !PT ;  /* 0x000003801e157812 */ /* 0x000fc400078ec0ff */
[----:B------:R-:W-:Y:S02]  /*f9f0*/  LOP3.LUT R54, R32, R43, RZ, 0x3c, !PT ;  /* 0x0000002b20367212 */ /* 0x000fe400078e3cff */
[----:B------:R-:W-:Y:S02]  /*fa00*/  LOP3.LUT R20, R41, 0x380, RZ, 0xc0, !PT ;  /* 0x0000038029147812 */ /* 0x000fe400078ec0ff */
[----:B------:R-:W-:Y:S02]  /*fa10*/  SHF.R.U64 R21, R21, 0x3, RZ ;  /* 0x0000000315157819 */ /* 0x000fe400000012ff */
[----:B------:R-:W-:Y:S02]  /*fa20*/  LOP3.LUT R32, R39, 0x380, RZ, 0xc0, !PT ;  /* 0x0000038027207812 */ /* 0x000fe400078ec0ff */
[----:B------:R-:W-:Y:S02]  /*fa30*/  SHF.R.U64 R20, R20, 0x3, RZ ;  /* 0x0000000314147819 */ /* 0x000fe400000012ff */
[----:B------:R-:W-:-:S02]  /*fa40*/  LOP3.LUT R58, R21, R30, RZ, 0x3c, !PT ;  /* 0x0000001e153a7212 */ /* 0x000fc400078e3cff */
[----:B------:R-:W-:Y:S02]  /*fa50*/  SHF.R.U64 R32, R32, 0x3, RZ ;  /* 0x0000000320207819 */ /* 0x000fe400000012ff */
[----:B------:R-:W-:Y:S02]  /*fa60*/  LOP3.LUT R21, R28, 0x380, RZ, 0xc0, !PT ;  /* 0x000003801c157812 */ /* 0x000fe400078ec0ff */
[----:B------:R-:W-:Y:S02]  /*fa70*/  LOP3.LUT R62, R20, R41, RZ, 0x3c, !PT ;  /* 0x00000029143e7212 */ /* 0x000fe400078e3cff */
[----:B------:R-:W-:Y:S02]  /*fa80*/  LOP3.LUT R70, R32, R39, RZ, 0x3c, !PT ;  /* 0x0000002720467212 */ /* 0x000fe400078e3cff */
[----:B------:R-:W-:Y:S02]  /*fa90*/  LOP3.LUT R20, R29, 0x380, RZ, 0xc0, !PT ;  /* 0x000003801d147812 */ /* 0x000fe400078ec0ff */
[----:B------:R-:W-:-:S02]  /*faa0*/  SHF.R.U64 R21, R21, 0x3, RZ ;  /* 0x0000000315157819 */ /* 0x000fc400000012ff */
[----:B------:R-:W-:Y:S02]  /*fab0*/  LOP3.LUT R32, R35, 0x380, RZ, 0xc0, !PT ;  /* 0x0000038023207812 */ /* 0x000fe400078ec0ff */
[----:B------:R-:W-:Y:S02]  /*fac0*/  LOP3.LUT R34, R45, 0x380, RZ, 0xc0, !PT ;  /* 0x000003802d227812 */ /* 0x000fe400078ec0ff */
[----:B------:R-:W-:Y:S02]  /*fad0*/  SHF.R.U64 R20, R20, 0x3, RZ ;  /* 0x0000000314147819 */ /* 0x000fe400000012ff */
[----:B------:R-:W-:Y:S02]  /*fae0*/  LOP3.LUT R78, R21, R28, RZ, 0x3c, !PT ;  /* 0x0000001c154e7212 */ /* 0x000fe400078e3cff */
[----:B------:R-:W-:Y:S02]  /*faf0*/  SHF.R.U64 R32, R32, 0x3, RZ ;  /* 0x0000000320207819 */ /* 0x000fe400000012ff */
[----:B------:R-:W-:-:S02]  /*fb00*/  IADD3 R21, P4, R48, 0x1000, RZ ;  /* 0x0000100030157810 */ /* 0x000fc40007f9e0ff */
[----:B------:R-:W-:Y:S02]  /*fb10*/  SHF.R.U64 R34, R34, 0x3, RZ ;  /* 0x0000000322227819 */ /* 0x000fe400000012ff */
[----:B------:R-:W-:Y:S02]  /*fb20*/  LOP3.LUT R66, R20, R29, RZ, 0x3c, !PT ;  /* 0x0000001d14427212 */ /* 0x000fe400078e3cff */
[----:B------:R-:W-:Y:S02]  /*fb30*/  LOP3.LUT R82, R32, R35, RZ, 0x3c, !PT ;  /* 0x0000002320527212 */ /* 0x000fe400078e3cff */
[----:B------:R-:W-:Y:S02]  /*fb40*/  LOP3.LUT R20, R21, 0x380, RZ, 0xc0, !PT ;  /* 0x0000038015147812 */ /* 0x000fe400078ec0ff */
[----:B------:R-:W-:Y:S02]  /*fb50*/  IADD3 R35, P0, R48, 0x5000, RZ ;  /* 0x0000500030237810 */ /* 0x000fe40007f1e0ff */
[----:B------:R-:W-:-:S02]  /*fb60*/  LOP3.LUT R50, R34, R45, RZ, 0x3c, !PT ;  /* 0x0000002d22327212 */ /* 0x000fc400078e3cff */
[----:B------:R-:W-:Y:S02]  /*fb70*/  SHF.R.U64 R20, R20, 0x3, RZ ;  /* 0x0000000314147819 */ /* 0x000fe400000012ff */
[----:B------:R-:W-:Y:S02]  /*fb80*/  LOP3.LUT R34, R35, 0x380, RZ, 0xc0, !PT ;  /* 0x0000038023227812 */ /* 0x000fe400078ec0ff */
[----:B------:R-:W-:Y:S02]  /*fb90*/  LOP3.LUT R20, R20, R21, RZ, 0x3c, !PT ;  /* 0x0000001514147212 */ /* 0x000fe400078e3cff */
[----:B------:R-:W-:Y:S02]  /*fba0*/  SHF.R.U64 R34, R34, 0x3, RZ ;  /* 0x0000000322227819 */ /* 0x000fe400000012ff */
[----:B------:R-:W-:Y:S02]  /*fbb0*/  IADD3 R21, P1, R48, 0x4000, RZ ;  /* 0x0000400030157810 */ /* 0x000fe40007f3e0ff */
[----:B------:R-:W-:Y:S01]  /*fbc0*/  LOP3.LUT R34, R34, R35, RZ, 0x3c, !PT ;  /* 0x0000002322227212 */ /* 0x000fe200078e3cff */
[--C-:B------:R-:W-:Y:S01]  /*fbd0*/  IMAD.X R35, RZ, RZ, R49.reuse, P0 ;  /* 0x000000ffff237224 */ /* 0x100fe200000e0631 */
[----:B------:R-:W-:Y:S01]  /*fbe0*/  MOV R151, R46 ;  /* 0x0000002e00977202 */ /* 0x000fe20000000f00 */
[----:B------:R-:W-:Y:S01]  /*fbf0*/  IMAD.X R33, RZ, RZ, R49, P1 ;  /* 0x000000ffff217224 */ /* 0x000fe200008e0631 */
[----:B------:R-:W-:Y:S01]  /*fc00*/  IADD3 R46, P0, R48, 0xb000, RZ ;  /* 0x0000b000302e7810 */ /* 0x000fe20007f1e0ff */
[----:B------:R-:W-:Y:S01]  /*fc10*/  BAR.SYNC.DEFER_BLOCKING 0x1, 0x100 ;  /* 0x0044000000007b1d */ /* 0x000fe20000010000 */
[----:B-1----:R-:W-:-:S02]  /*fc20*/  ISETP.NE.AND P1, PT, R52, 0x1, PT ;  /* 0x000000013400780c */ /* 0x002fc40003f25270 */
[----:B------:R-:W-:Y:S01]  /*fc30*/  LOP3.LUT R25, R46, 0x380, RZ, 0xc0, !PT ;  /* 0x000003802e197812 */ /* 0x000fe200078ec0ff */
[----:B------:R-:W-:Y:S01]  /*fc40*/  IMAD.X R47, RZ, RZ, R49, P0 ;  /* 0x000000ffff2f7224 */ /* 0x000fe200000e0631 */
[----:B------:R-:W-:Y:S01]  /*fc50*/  MOV R103, R26 ;  /* 0x0000001a00677202 */ /* 0x000fe20000000f00 */
[----:B------:R-:W-:Y:S01]  /*fc60*/  VIADD R26, R19, UR42 ;  /* 0x0000002a131a7c36 */ /* 0x000fe20008000000 */
[----:B------:R-:W-:Y:S02]  /*fc70*/  SHF.R.U64 R25, R25, 0x3, RZ ;  /* 0x0000000319197819 */ /* 0x000fe400000012ff */
[----:B------:R-:W-:Y:S02]  /*fc80*/  LOP3.LUT R30, R37, 0x380, RZ, 0xc0, !PT ;  /* 0x00000380251e7812 */ /* 0x000fe400078ec0ff */
[----:B------:R-:W-:Y:S02]  /*fc90*/  LOP3.LUT R46, R25, R46, RZ, 0x3c, !PT ;  /* 0x0000002e192e7212 */ /* 0x000fe400078e3cff */
[----:B------:R-:W-:Y:S01]  /*fca0*/  SHF.R.U64 R30, R30, 0x3, RZ ;  /* 0x000000031e1e7819 */ /* 0x000fe200000012ff */
[----:B------:R-:W0:Y:S01]  /*fcb0*/  @P1 LDC R25, c[0x0][0xbec] ;  /* 0x0002fb00ff191b82 */ /* 0x000e220000000800 */
[----:B------:R-:W-:Y:S01]  /*fcc0*/  MOV R150, R50 ;  /* 0x0000003200967202 */ /* 0x000fe20000000f00 */
[----:B------:R-:W-:Y:S01]  /*fcd0*/  IMAD.MOV.U32 R50, RZ, RZ, R26 ;  /* 0x000000ffff327224 */ /* 0x000fe200078e001a */
[----:B------:R-:W-:-:S02]  /*fce0*/  LOP3.LUT R74, R30, R37, RZ, 0x3c, !PT ;  /* 0x000000251e4a7212 */ /* 0x000fc400078e3cff */
[----:B------:R-:W-:Y:S02]  /*fcf0*/  LOP3.LUT R30, R31, 0x380, RZ, 0xc0, !PT ;  /* 0x000003801f1e7812 */ /* 0x000fe400078ec0ff */
[----:B------:R-:W-:Y:S01]  /*fd00*/  MOV R66, R66 ;  /* 0x0000004200427202 */ /* 0x000fe20000000f00 */
[----:B------:R-:W1:Y:S01]  /*fd10*/  @P1 LDC R27, c[0x0][0xbf0] ;  /* 0x0002fc00ff1b1b82 */ /* 0x000e620000000800 */
[----:B------:R-:W-:Y:S01]  /*fd20*/  SHF.R.U64 R30, R30, 0x3, RZ ;  /* 0x000000031e1e7819 */ /* 0x000fe200000012ff */
[----:B------:R0:W-:Y:S01]  /*fd30*/  STSM.16.M88.4 [R151], R4 ;  /* 0x0000000497007844 */ /* 0x0001e20000000200 */
[----:B------:R-:W-:Y:S02]  /*fd40*/  MOV R82, R82 ;  /* 0x0000005200527202 */ /* 0x000fe40000000f00 */
[----:B------:R-:W-:Y:S02]  /*fd50*/  LOP3.LUT R86, R30, R31, RZ, 0x3c, !PT ;  /* 0x0000001f1e567212 */ /* 0x000fe400078e3cff */
[----:B------:R-:W-:Y:S01]  /*fd60*/  IADD3 R39, P3, R48, 0x7000, RZ ;  /* 0x0000700030277810 */ /* 0x000fe20007f7e0ff */
[----:B------:R-:W2:Y:S01]  /*fd70*/  @P1 LDC R53, c[0x0][0xbf0] ;  /* 0x0002fc00ff351b82 */ /* 0x000ea20000000800 */
[----:B------:R-:W-:-:S02]  /*fd80*/  MOV R86, R86 ;  /* 0x0000005600567202 */ /* 0x000fc40000000f00 */
[----:B------:R-:W-:Y:S02]  /*fd90*/  IADD3 R37, P2, R48, 0x6000, RZ ;  /* 0x0000600030257810 */ /* 0x000fe40007f5e0ff */
[----:B------:R-:W-:Y:S02]  /*fda0*/  LOP3.LUT R38, R39, 0x380, RZ, 0xc0, !PT ;  /* 0x0000038027267812 */ /* 0x000fe400078ec0ff */
[----:B------:R-:W-:Y:S02]  /*fdb0*/  MOV R78, R78 ;  /* 0x0000004e004e7202 */ /* 0x000fe40000000f00 */
[----:B------:R-:W-:Y:S01]  /*fdc0*/  LOP3.LUT R36, R37, 0x380, RZ, 0xc0, !PT ;  /* 0x0000038025247812 */ /* 0x000fe200078ec0ff */
[----:B0-----:R-:W-:Y:S01]  /*fdd0*/  @P1 IMAD.HI.U32 R4, R26, R25, RZ ;  /* 0x000000191a041227 */ /* 0x001fe200078e00ff */
[----:B------:R-:W-:Y:S02]  /*fde0*/  F2FP.BF16.F32.PACK_AB R5, R149, R134 ;  /* 0x000000869505723e */ /* 0x000fe400000010ff */
[----:B------:R-:W-:-:S02]  /*fdf0*/  F2FP.BF16.F32.PACK_AB R6, R120, R3 ;  /* 0x000000037806723e */ /* 0x000fc400000010ff */
[----:B------:R-:W-:Y:S02]  /*fe00*/  F2FP.BF16.F32.PACK_AB R7, R148, R133 ;  /* 0x000000859407723e */ /* 0x000fe400000010ff */
[----:B-1----:R-:W-:Y:S02]  /*fe10*/  @P1 SHF.R.U32.HI R50, RZ, R27, R4 ;  /* 0x0000001bff321219 */ /* 0x002fe40000011604 */
[----:B------:R-:W-:Y:S02]  /*fe20*/  F2FP.BF16.F32.PACK_AB R4, R122, R9 ;  /* 0x000000097a04723e */ /* 0x000fe400000010ff */
[----:B------:R-:W-:Y:S01]  /*fe30*/  F2FP.BF16.F32.PACK_AB R9, R147, R132 ;  /* 0x000000849309723e */ /* 0x000fe200000010ff */
[----:B------:R-:W-:Y:S01]  /*fe40*/  IMAD.MOV R3, RZ, RZ, -R50 ;  /* 0x000000ffff037224 */ /* 0x000fe200078e0a32 */
[----:B------:R-:W-:Y:S01]  /*fe50*/  F2FP.BF16.F32.PACK_AB R25, R143, R128 ;  /* 0x000000808f19723e */ /* 0x000fe200000010ff */
[----:B------:R0:W-:Y:S01]  /*fe60*/  STSM.16.M88.4 [R66], R4 ;  /* 0x0000000442007844 */ /* 0x0001e20000000200 */
[----:B------:R-:W-:Y:S01]  /*fe70*/  F2FP.BF16.F32.PACK_AB R27, R142, R127 ;  /* 0x0000007f8e1b723e */ /* 0x000fe200000010ff */
[----:B------:R-:W-:Y:S01]  /*fe80*/  IMAD R3, R52, R3, R26 ;  /* 0x0000000334037224 */ /* 0x000fe200078e021a */
[----:B------:R-:W-:Y:S01]  /*fe90*/  F2FP.BF16.F32.PACK_AB R26, R61, R60 ;  /* 0x0000003c3d1a723e */ /* 0x000fe200000010ff */
[----:B------:R1:W-:Y:S01]  /*fea0*/  STSM.16.M88.4 [R86], R8 ;  /* 0x0000000856007844 */ /* 0x0003e20000000200 */
[----:B------:R-:W-:-:S02]  /*feb0*/  MOV R74, R74 ;  /* 0x0000004a004a7202 */ /* 0x000fc40000000f00 */
[----:B------:R-:W-:Y:S01]  /*fec0*/  SHF.R.U64 R38, R38, 0x3, RZ ;  /* 0x0000000326267819 */ /* 0x000fe200000012ff */
[----:B------:R3:W-:Y:S01]  /*fed0*/  STSM.16.M88.4 [R82], R12 ;  /* 0x0000000c52007844 */ /* 0x0007e20000000200 */
[----:B------:R-:W-:Y:S02]  /*fee0*/  SHF.R.U64 R36, R36, 0x3, RZ ;  /* 0x0000000324247819 */ /* 0x000fe400000012ff */
[----:B------:R-:W-:Y:S01]  /*fef0*/  LOP3.LUT R38, R38, R39, RZ, 0x3c, !PT ;  /* 0x0000002726267212 */ /* 0x000fe200078e3cff */
[----:B------:R-:W-:Y:S01]  /*ff00*/  STSM.16.M88.4 [R78], R24 ;  /* 0x000000184e007844 */ /* 0x000fe20000000200 */
[--C-:B------:R-:W-:Y:S01]  /*ff10*/  IMAD.X R39, RZ, RZ, R49.reuse, P3 ;  /* 0x000000ffff277224 */ /* 0x100fe200018e0631 */
[----:B------:R-:W-:Y:S01]  /*ff20*/  LOP3.LUT R36, R36, R37, RZ, 0x3c, !PT ;  /* 0x0000002524247212 */ /* 0x000fe200078e3cff */
[----:B------:R-:W-:Y:S01]  /*ff30*/  IMAD.X R37, RZ, RZ, R49, P2 ;  /* 0x000000ffff257224 */ /* 0x000fe200010e0631 */
[----:B0-----:R-:W-:Y:S02]  /*ff40*/  F2FP.BF16.F32.PACK_AB R4, R65, R64 ;  /* 0x000000404104723e */ /* 0x001fe400000010ff */
[----:B------:R-:W-:Y:S01]  /*ff50*/  F2FP.BF16.F32.PACK_AB R5, R141, R126 ;  /* 0x0000007e8d05723e */ /* 0x000fe200000010ff */
[----:B-1----:R-:W-:Y:S01]  /*ff60*/  IMAD.U32 R10, RZ, RZ, UR5 ;  /* 0x00000005ff0a7e24 */ /* 0x002fe2000f8e00ff */
[----:B------:R-:W-:Y:S01]  /*ff70*/  SHF.R.S32.HI R9, RZ, 0x1f, R50 ;  /* 0x0000001fff097819 */ /* 0x000fe20000011432 */
[----:B------:R-:W-:Y:S01]  /*ff80*/  ULDC UR5, c[0x0][0xa88] ;  /* 0x0002a20000057ab9 */ /* 0x000fe20000000800 */
[----:B------:R-:W-:Y:S01]  /*ff90*/  SHF.R.S32.HI R8, RZ, 0x1f, R3 ;  /* 0x0000001fff087819 */ /* 0x000fe20000011403 */
[----:B---3--:R-:W-:Y:S01]  /*ffa0*/  VIADD R14, R201, UR42 ;  /* 0x0000002ac90e7c36 */ /* 0x008fe20008000000 */
[----:B------:R-:W-:-:S02]  /*ffb0*/  IADD3 R12, P0, R50, UR6, RZ ;  /* 0x00000006320c7c10 */ /* 0x000fc4000ff1e0ff */
[----:B------:R-:W-:Y:S02]  /*ffc0*/  F2FP.BF16.F32.PACK_AB R6, R69, R68 ;  /* 0x000000444506723e */ /* 0x000fe400000010ff */
[----:B------:R-:W-:Y:S01]  /*ffd0*/  IADD3.X R13, R9, UR7, R10, P0, !PT ;  /* 0x00000007090d7c10 */ /* 0x000fe200087fe40a */
[----:B------:R-:W-:Y:S01]  /*ffe0*/  ULDC.64 UR6, c[0x0][0xb88] ;  /* 0x0002e20000067ab9 */ /* 0x000fe20000000a00 */
[----:B------:R-:W-:Y:S01]  /*fff0*/  F2FP.BF16.F32.PACK_AB R7, R140, R125 ;  /* 0x0000007d8c07723e */ /* 0x000fe200000010ff */
[----:B------:R-:W-:Y:S01]  /*10000*/  IMAD R8, R8, UR6, RZ ;  /* 0x0000000608087c24 */ /* 0x000fe2000f8e02ff */
[----:B------:R-:W-:Y:S01]  /*10010*/  LOP3.LUT P0, RZ, R198, 0x3, RZ, 0xc0, !PT ;  /* 0x00000003c6ff7812 */ /* 0x000fe2000780c0ff */
[----:B------:R-:W-:Y:S01]  /*10020*/  IMAD.WIDE.U32 R12, R3, UR6, R12 ;  /* 0x00000006030c7c25 */ /* 0x000fe2000f8e000c */
        /* <DEDUP_REMOVED lines=8> */
[----:B------:R-:W-:Y:S02]  /*100b0*/  ISETP.GE.OR P2, PT, R14, R3, P0 ;  /* 0x000000030e00720c */ /* 0x000fe40000746670 */
[----:B------:R-:W-:Y:S02]  /*100c0*/  F2FP.BF16.F32.PACK_AB R11, R138, R123 ;  /* 0x0000007b8a0b723e */ /* 0x000fe400000010ff */
[----:B------:R-:W-:Y:S02]  /*100d0*/  MOV R62, R62 ;  /* 0x0000003e003e7202 */ /* 0x000fe40000000f00 */
[----:B------:R-:W-:Y:S01]  /*100e0*/  MOV R58, R58 ;  /* 0x0000003a003a7202 */ /* 0x000fe20000000f00 */
[----:B0-----:R-:W-:Y:S01]  /*100f0*/  VIADD R4, R14, 0x8 ;  /* 0x000000080e047836 */ /* 0x001fe20000000000 */
[----:B------:R-:W-:Y:S01]  /*10100*/  F2FP.BF16.F32.PACK_AB R6, R85, R84 ;  /* 0x000000545506723e */ /* 0x000fe200000010ff */
[----:B------:R-:W-:Y:S01]  /*10110*/  IMAD.IADD R5, R13, 0x1, R15 ;  /* 0x000000010d057824 */ /* 0x000fe200078e020f */
[----:B------:R-:W-:Y:S01]  /*10120*/  LEA R13, P3, R12, UR6, 0x2 ;  /* 0x000000060c0d7c11 */ /* 0x000fe2000f8610ff */
[----:B------:R-:W-:Y:S01]  /*10130*/  STSM.16.M88.4 [R70], R8 ;  /* 0x0000000846007844 */ /* 0x000fe20000000200 */
[----:B------:R-:W-:-:S02]  /*10140*/  ISETP.GE.OR P0, PT, R4, R3, P0 ;  /* 0x000000030400720c */ /* 0x000fc40000706670 */
[----:B------:R-:W-:Y:S01]  /*10150*/  LEA.HI.X R12, R12, UR7, R5, 0x2, P3 ;  /* 0x000000070c0c7c11 */ /* 0x000fe200098f1405 */
[----:B------:R-:W-:Y:S01]  /*10160*/  SHFL.IDX PT, R64, R13, RZ, 0x1c1f ;  /* 0x001c1fff0d407589 */ /* 0x000fe200000e0000 */
[----:B------:R-:W-:Y:S02]  /*10170*/  F2FP.BF16.F32.PACK_AB R4, R81, R80 ;  /* 0x000000505104723e */ /* 0x000fe400000010ff */
[----:B------:R-:W-:Y:S01]  /*10180*/  F2FP.BF16.F32.PACK_AB R5, R136, R121 ;  /* 0x000000798805723e */ /* 0x000fe200000010ff */
[----:B------:R-:W0:Y:S01]  /*10190*/  SHFL.IDX PT, R65, R12, RZ, 0x1c1f ;  /* 0x001c1fff0c417589 */ /* 0x000e2200000e0000 */
[----:B------:R-:W-:Y:S02]  /*101a0*/  F2FP.BF16.F32.PACK_AB R7, R135, R56 ;  /* 0x000000388707723e */ /* 0x000fe400000010ff */
[----:B------:R-:W-:Y:S01]  /*101b0*/  F2FP.BF16.F32.PACK_AB R90, R93, R92 ;  /* 0x0000005c5d5a723e */ /* 0x000fe200000010ff */
[----:B------:R-:W-:Y:S01]  /*101c0*/  SHFL.IDX PT, R66, R13, 0x1, 0x1c1f ;  /* 0x003c1f000d427f89 */ /* 0x000fe200000e0000 */
[----:B------:R-:W-:-:S02]  /*101d0*/  F2FP.BF16.F32.PACK_AB R91, R94, R91 ;  /* 0x0000005b5e5b723e */ /* 0x000fc400000010ff */
[----:B------:R-:W-:Y:S01]  /*101e0*/  F2FP.BF16.F32.PACK_AB R97, R95, R98 ;  /* 0x000000625f61723e */ /* 0x000fe200000010ff */
[----:B------:R-:W-:Y:S01]  /*101f0*/  STSM.16.M88.4 [R62], R4 ;  /* 0x000000043e007844 */ /* 0x000fe20000000200 */
[----:B------:R-:W-:Y:S02]  /*10200*/  F2FP.BF16.F32.PACK_AB R104, R105, R104 ;  /* 0x000000686968723e */ /* 0x000fe400000010ff */
[----:B------:R-:W-:Y:S01]  /*10210*/  MOV R54, R54 ;  /* 0x0000003600367202 */ /* 0x000fe20000000f00 */
[----:B------:R-:W-:Y:S01]  /*10220*/  STSM.16.M88.4 [R58], R88 ;  /* 0x000000583a007844 */ /* 0x000fe20000000200 */
[----:B------:R-:W-:Y:S02]  /*10230*/  F2FP.BF16.F32.PACK_AB R98, R101, R100 ;  /* 0x000000646562723e */ /* 0x000fe400000010ff */
[----:B------:R-:W-:Y:S01]  /*10240*/  F2FP.BF16.F32.PACK_AB R99, R102, R99 ;  /* 0x000000636663723e */ /* 0x000fe200000010ff */
[----:B------:R-:W1:Y:S01]  /*10250*/  SHFL.IDX PT, R67, R12, 0x1, 0x1c1f ;  /* 0x003c1f000c437f89 */ /* 0x000e6200000e0000 */
[----:B------:R-:W-:-:S02]  /*10260*/  F2FP.BF16.F32.PACK_AB R105, R107, R106 ;  /* 0x0000006a6b69723e */ /* 0x000fc400000010ff */
[----:B------:R-:W-:Y:S01]  /*10270*/  F2FP.BF16.F32.PACK_AB R112, R113, R112 ;  /* 0x000000707170723e */ /* 0x000fe200000010ff */
[----:B------:R-:W-:Y:S01]  /*10280*/  STSM.16.M88.4 [R54], R96 ;  /* 0x0000006036007844 */ /* 0x000fe20000000200 */
[----:B------:R-:W-:Y:S02]  /*10290*/  F2FP.BF16.F32.PACK_AB R106, R109, R108 ;  /* 0x0000006c6d6a723e */ /* 0x000fe400000010ff */
[----:B------:R-:W-:Y:S02]  /*102a0*/  F2FP.BF16.F32.PACK_AB R107, R111, R110 ;  /* 0x0000006e6f6b723e */ /* 0x000fe400000010ff */
[----:B------:R-:W-:Y:S02]  /*102b0*/  F2FP.BF16.F32.PACK_AB R113, R115, R114 ;  /* 0x000000727371723e */ /* 0x000fe400000010ff */
[----:B------:R-:W-:Y:S01]  /*102c0*/  F2FP.BF16.F32.PACK_AB R114, R117, R116 ;  /* 0x000000747572723e */ /* 0x000fe200000010ff */
[----:B------:R-:W-:Y:S01]  /*102d0*/  STSM.16.M88.4 [R150], R104 ;  /* 0x0000006896007844 */ /* 0x000fe20000000200 */
[----:B------:R-:W-:-:S02]  /*102e0*/  F2FP.BF16.F32.PACK_AB R115, R119, R118 ;  /* 0x000000767773723e */ /* 0x000fc400000010ff */
[----:B------:R-:W-:Y:S02]  /*102f0*/  LOP3.LUT R32, R21, 0x380, RZ, 0xc0, !PT ;  /* 0x0000038015207812 */ /* 0x000fe400078ec0ff */
[----:B------:R-:W-:Y:S01]  /*10300*/  IADD3 R29, P5, R48, 0x2000, RZ ;  /* 0x00002000301d7810 */ /* 0x000fe20007fbe0ff */
[----:B------:R-:W-:Y:S01]  /*10310*/  STSM.16.M88.4 [R103], R112 ;  /* 0x0000007067007844 */ /* 0x000fe20000000200 */
[----:B------:R-:W-:Y:S02]  /*10320*/  SHF.R.U64 R32, R32, 0x3, RZ ;  /* 0x0000000320207819 */ /* 0x000fe400000012ff */
[----:B------:R-:W-:Y:S01]  /*10330*/  LOP3.LUT R28, R29, 0x380, RZ, 0xc0, !PT ;  /* 0x000003801d1c7812 */ /* 0x000fe200078ec0ff */
[----:B------:R-:W-:Y:S01]  /*10340*/  BAR.SYNC.DEFER_BLOCKING 0x1, 0x100 ;  /* 0x0044000000007b1d */ /* 0x000fe20000010000 */
[----:B------:R-:W-:Y:S01]  /*10350*/  LOP3.LUT R32, R32, R21, RZ, 0x3c, !PT ;  /* 0x0000001520207212 */ /* 0x000fe200078e3cff */
[----:B------:R-:W-:Y:S01]  /*10360*/  IMAD.X R21, RZ, RZ, R49, P4 ;  /* 0x000000ffff157224 */ /* 0x000fe200020e0631 */
[----:B------:R-:W-:-:S02]  /*10370*/  SHF.R.U64 R28, R28, 0x3, RZ ;  /* 0x000000031c1c7819 */ /* 0x000fc400000012ff */
[----:B------:R-:W-:Y:S02]  /*10380*/  IADD3 R31, P6, R48, 0x3000, RZ ;  /* 0x00003000301f7810 */ /* 0x000fe40007fde0ff */
[----:B------:R-:W-:Y:S01]  /*10390*/  LOP3.LUT R28, R28, R29, RZ, 0x3c, !PT ;  /* 0x0000001d1c1c7212 */ /* 0x000fe200078e3cff */
[----:B------:R-:W-:Y:S01]  /*103a0*/  IMAD.X R29, RZ, RZ, R49, P5 ;  /* 0x000000ffff1d7224 */ /* 0x000fe200028e0631 */
[----:B------:R-:W-:Y:S02]  /*103b0*/  LOP3.LUT R30, R31, 0x380, RZ, 0xc0, !PT ;  /* 0x000003801f1e7812 */ /* 0x000fe400078ec0ff */
[----:B------:R-:W-:Y:S02]  /*103c0*/  IADD3 R43, P5, R48, 0x9000, RZ ;  /* 0x00009000302b7810 */ /* 0x000fe40007fbe0ff */
[----:B------:R-:W-:Y:S01]  /*103d0*/  SHF.R.U64 R30, R30, 0x3, RZ ;  /* 0x000000031e1e7819 */ /* 0x000fe200000012ff */
[----:B------:R-:W-:Y:S01]  /*103e0*/  UIMAD UR5, UR10, UR8, URZ ;  /* 0x000000080a0572a4 */ /* 0x000fe2000f8e023f */
[----:B------:R-:W-:-:S02]  /*103f0*/  LOP3.LUT R42, R43, 0x380, RZ, 0xc0, !PT ;  /* 0x000003802b2a7812 */ /* 0x000fc400078ec0ff */
[----:B------:R-:W-:Y:S01]  /*10400*/  LOP3.LUT R30, R30, R31, RZ, 0x3c, !PT ;  /* 0x0000001f1e1e7212 */ /* 0x000fe200078e3cff */
[--C-:B------:R-:W-:Y:S01]  /*10410*/  IMAD.X R31, RZ, RZ, R49.reuse, P6 ;  /* 0x000000ffff1f7224 */ /* 0x100fe200030e0631 */
[----:B------:R-:W-:Y:S01]  /*10420*/  SHF.R.U64 R42, R42, 0x3, RZ ;  /* 0x000000032a2a7819 */ /* 0x000fe200000012ff */
[----:B0-----:R0:W-:Y:S01]  /*10430*/  @!P2 ST.E desc[UR36][R64.64], R0 ;  /* 0x000000004000a985 */ /* 0x0011e2000c101924 */
[C---:B------:R-:W-:Y:S01]  /*10440*/  IADD3 R41, P4, R48.reuse, 0x8000, RZ ;  /* 0x0000800030297810 */ /* 0x040fe20007f9e0ff */
[----:B------:R-:W-:Y:S01]  /*10450*/  UIMAD.WIDE.U32 UR6, UR11, UR8, URZ ;  /* 0x000000080b0672a5 */ /* 0x000fe2000f8e003f */
[----:B------:R-:W-:Y:S01]  /*10460*/  IADD3 R45, P6, R48, 0xa000, RZ ;  /* 0x0000a000302d7810 */ /* 0x000fe20007fde0ff */
[----:B-1----:R1:W-:Y:S01]  /*10470*/  @!P0 ST.E desc[UR36][R66.64], R2 ;  /* 0x0000000242008985 */ /* 0x0023e2000c101924 */
[----:B------:R-:W-:Y:S01]  /*10480*/  UIMAD UR5, UR11, UR9, UR5 ;  /* 0x000000090b0572a4 */ /* 0x000fe2000f8e0205 */
[----:B------:R-:W-:Y:S02]  /*10490*/  LOP3.LUT R42, R42, R43, RZ, 0x3c, !PT ;  /* 0x0000002b2a2a7212 */ /* 0x000fe400078e3cff */
[----:B------:R3:W5:Y:S01]  /*104a0*/  LD.E.128 R12, desc[UR36][R20.64] ;  /* 0x00000024140c7980 */ /* 0x000762000c101d00 */
[----:B------:R-:W-:Y:S01]  /*104b0*/  ULDC.64 UR10, c[0x0][0xaf0] ;  /* 0x0002bc00000a7ab9 */ /* 0x000fe20000000a00 */
[----:B------:R-:W-:Y:S01]  /*104c0*/  LOP3.LUT R40, R41, 0x380, RZ, 0xc0, !PT ;  /* 0x0000038029287812 */ /* 0x000fe200078ec0ff */
[----:B0-----:R-:W-:Y:S01]  /*104d0*/  IMAD R0, R193, 0x20, R196 ;  /* 0x00000020c1007824 */ /* 0x001fe200078e02c4 */
[----:B------:R-:W-:Y:S01]  /*104e0*/  LOP3.LUT R44, R45, 0x380, RZ, 0xc0, !PT ;  /* 0x000003802d2c7812 */ /* 0x000fe200078ec0ff */
[----:B------:R-:W-:Y:S01]  /*104f0*/  UIADD3 UR7, UR7, UR5, URZ ;  /* 0x0000000507077290 */ /* 0x000fe2000fffe03f */
[----:B------:R-:W-:Y:S01]  /*10500*/  LOP3.LUT R43, R48, 0x380, RZ, 0xc0, !PT ;  /* 0x00000380302b7812 */ /* 0x000fe200078ec0ff */
[----:B------:R0:W5:Y:S01]  /*10510*/  LD.E.128 R8, desc[UR36][R28.64] ;  /* 0x000000241c087980 */ /* 0x000162000c101d00 */
[----:B---3--:R-:W3:Y:S01]  /*10520*/  @P1 LDC R21, c[0x0][0xbec] ;  /* 0x0002fb00ff151b82 */ /* 0x008ee20000000800 */
[----:B-1----:R-:W-:Y:S01]  /*10530*/  VIADD R2, R0, UR42 ;  /* 0x0000002a00027c36 */ /* 0x002fe20008000000 */
[----:B------:R-:W-:Y:S01]  /*10540*/  UIMAD UR8, UR12, UR10, URZ ;  /* 0x0000000a0c0872a4 */ /* 0x000fe2000f8e023f */
[----:B------:R-:W-:Y:S01]  /*10550*/  SHF.R.U64 R40, R40, 0x3, RZ ;  /* 0x0000000328287819 */ /* 0x000fe200000012ff */
[----:B------:R-:W-:Y:S01]  /*10560*/  UIMAD.WIDE.U32 UR6, UR13, UR10, UR6 ;  /* 0x0000000a0d0672a5 */ /* 0x000fe2000f8e0006 */
[----:B------:R-:W-:Y:S01]  /*10570*/  SHF.R.U64 R44, R44, 0x3, RZ ;  /* 0x000000032c2c7819 */ /* 0x000fe200000012ff */
[----:B------:R-:W-:Y:S01]  /*10580*/  UIMAD UR5, UR13, UR11, UR8 ;  /* 0x0000000b0d0572a4 */ /* 0x000fe2000f8e0208 */
[----:B------:R-:W-:Y:S01]  /*10590*/  SHF.R.U64 R43, R43, 0x3, RZ ;  /* 0x000000032b2b7819 */ /* 0x000fe200000012ff */
[----:B0-----:R-:W-:Y:S01]  /*105a0*/  IMAD.MOV.U32 R29, RZ, RZ, R2 ;  /* 0x000000ffff1d7224 */ /* 0x001fe200078e0002 */
[----:B------:R0:W5:Y:S01]  /*105b0*/  LD.E.128 R4, desc[UR36][R30.64] ;  /* 0x000000241e047980 */ /* 0x000162000c101d00 */
[----:B------:R-:W-:Y:S01]  /*105c0*/  LOP3.LUT R40, R40, R41, RZ, 0x3c, !PT ;  /* 0x0000002928287212 */ /* 0x000fe200078e3cff */
[----:B------:R-:W-:Y:S01]  /*105d0*/  UIADD3 UR5, UR7, UR5, URZ ;  /* 0x0000000507057290 */ /* 0x000fe2000fffe03f */
[----:B------:R-:W-:Y:S01]  /*105e0*/  LOP3.LUT R44, R44, R45, RZ, 0x3c, !PT ;  /* 0x0000002d2c2c7212 */ /* 0x000fe200078e3cff */
[--C-:B------:R-:W-:Y:S01]  /*105f0*/  IMAD.X R41, RZ, RZ, R49.reuse, P4 ;  /* 0x000000ffff297224 */ /* 0x100fe200020e0631 */
[----:B------:R-:W-:Y:S01]  /*10600*/  LOP3.LUT R48, R43, R48, RZ, 0x3c, !PT ;  /* 0x000000302b307212 */ /* 0x000fe200078e3cff */
[--C-:B------:R-:W-:Y:S01]  /*10610*/  IMAD.X R43, RZ, RZ, R49.reuse, P5 ;  /* 0x000000ffff2b7224 */ /* 0x100fe200028e0631 */
[----:B------:R-:W-:Y:S01]  /*10620*/  ULDC.64 UR8, c[0x0][0xae0] ;  /* 0x0002b80000087ab9 */ /* 0x000fe20000000a00 */
[----:B------:R-:W-:Y:S01]  /*10630*/  IMAD.X R45, RZ, RZ, R49, P6 ;  /* 0x000000ffff2d7224 */ /* 0x000fe200030e0631 */
[----:B------:R1:W5:Y:S04]  /*10640*/  LD.E.128 R68, desc[UR36][R32.64] ;  /* 0x0000002420447980 */ /* 0x000368000c101d00 */
[----:B------:R4:W5:Y:S01]  /*10650*/  LD.E.128 R60, desc[UR36][R34.64] ;  /* 0x00000024223c7980 */ /* 0x000962000c101d00 */
[----:B---3--:R-:W-:-:S03]  /*10660*/  @P1 IMAD.HI.U32 R0, R2, R21, RZ ;  /* 0x0000001502001227 */ /* 0x008fc600078e00ff */
[----:B------:R-:W5:Y:S02]  /*10670*/  LD.E.128 R48, desc[UR36][R48.64] ;  /* 0x0000002430307980 */ /* 0x000f64000c101d00 */
[----:B--2---:R-:W-:Y:S02]  /*10680*/  @P1 SHF.R.U32.HI R29, RZ, R53, R0 ;  /* 0x00000035ff1d1219 */ /* 0x004fe40000011600 */
[----:B------:R2:W5:Y:S02]  /*10690*/  LD.E.128 R56, desc[UR36][R36.64] ;  /* 0x0000002424387980 */ /* 0x000564000c101d00 */
[--C-:B------:R-:W-:Y:S01]  /*106a0*/  SHF.R.S32.HI R0, RZ, 0x1f, R29.reuse ;  /* 0x0000001fff007819 */ /* 0x100fe2000001141d */
[----:B0-----:R-:W-:Y:S01]  /*106b0*/  IMAD.MOV R31, RZ, RZ, -R29 ;  /* 0x000000ffff1f7224 */ /* 0x001fe200078e0a1d */
[----:B------:R2:W5:Y:S01]  /*106c0*/  LD.E.128 R24, desc[UR36][R38.64] ;  /* 0x0000002426187980 */ /* 0x000562000c101d00 */
[----:B------:R-:W-:Y:S02]  /*106d0*/  IMAD.U32 R21, RZ, RZ, UR7 ;  /* 0x00000007ff157e24 */ /* 0x000fe4000f8e00ff */
[----:B------:R-:W-:Y:S01]  /*106e0*/  IMAD R0, R0, UR8, RZ ;  /* 0x0000000800007c24 */ /* 0x000fe2000f8e02ff */
[----:B------:R2:W5:Y:S01]  /*106f0*/  LD.E.128 R80, desc[UR36][R40.64] ;  /* 0x0000002428507980 */ /* 0x000562000c101d00 */
[----:B------:R-:W-:-:S02]  /*10700*/  IMAD R31, R52, R31, R2 ;  /* 0x0000001f341f7224 */ /* 0x000fc400078e0202 */
[----:B------:R-:W-:Y:S01]  /*10710*/  IMAD.U32 R20, RZ, RZ, UR6 ;  /* 0x00000006ff147e24 */ /* 0x000fe2000f8e00ff */
[----:B------:R2:W5:Y:S01]  /*10720*/  LD.E.128 R76, desc[UR36][R42.64] ;  /* 0x000000242a4c7980 */ /* 0x000562000c101d00 */
[----:B------:R-:W-:Y:S01]  /*10730*/  IMAD.U32 R21, RZ, RZ, UR5 ;  /* 0x00000005ff157e24 */ /* 0x000fe2000f8e00ff */
[----:B------:R-:W-:Y:S02]  /*10740*/  ULDC.64 UR6, c[0x0][0xad8] ;  /* 0x0002b60000067ab9 */ /* 0x000fe40000000a00 */
[----:B------:R2:W5:Y:S01]  /*10750*/  LD.E.128 R72, desc[UR36][R44.64] ;  /* 0x000000242c487980 */ /* 0x000562000c101d00 */
[----:B-1----:R-:W-:-:S03]  /*10760*/  IMAD R33, R29, UR9, R0 ;  /* 0x000000091d217c24 */ /* 0x002fc6000f8e0200 */
[----:B------:R2:W5:Y:S01]  /*10770*/  LD.E.128 R64, desc[UR36][R46.64] ;  /* 0x000000242e407980 */ /* 0x000562000c101d00 */
[----:B------:R-:W-:Y:S01]  /*10780*/  SHF.R.S32.HI R0, RZ, 0x1f, R31 ;  /* 0x0000001fff007819 */ /* 0x000fe2000001141f */
[----:B------:R-:W-:Y:S01]  /*10790*/  @!PT LDS RZ, [RZ] ;  /* 0x00000000fffff984 */ /* 0x000fe20000000800 */
[----:B------:R-:W-:Y:S01]  /*107a0*/  @!PT LDS RZ, [RZ] ;  /* 0x00000000fffff984 */ /* 0x000fe20000000800 */
[----:B------:R-:W-:Y:S01]  /*107b0*/  @!PT LDS RZ, [RZ] ;  /* 0x00000000fffff984 */ /* 0x000fe20000000800 */
[----:B------:R-:W-:Y:S01]  /*107c0*/  @!PT LDS RZ, [RZ] ;  /* 0x00000000fffff984 */ /* 0x000fe20000000800 */
[----:B------:R0:W-:Y:S06]  /*107d0*/  MEMBAR.ALL.CTA ;  /* 0x0000000000007992 */ /* 0x0001ec0000008000 */
[----:B0-----:R-:W0:Y:S01]  /*107e0*/  FENCE.VIEW.ASYNC.S ;  /* 0x00000000000073c6 */ /* 0x001e220000000000 */
[----:B------:R-:W-:-:S04]  /*107f0*/  IMAD.WIDE.U32 R20, R29, UR8, R20 ;  /* 0x000000081d147c25 */ /* 0x000fc8000f8e0014 */
[----:B------:R-:W-:Y:S02]  /*10800*/  IMAD.IADD R21, R21, 0x1, R33 ;  /* 0x0000000115157824 */ /* 0x000fe400078e0221 */
[----:B------:R-:W-:Y:S02]  /*10810*/  IMAD R2, R0, UR6, RZ ;  /* 0x0000000600027c24 */ /* 0x000fe4000f8e02ff */
[----:B----4-:R-:W-:Y:S02]  /*10820*/  VIADD R34, R196, UR42 ;  /* 0x0000002ac4227c36 */ /* 0x010fe40008000000 */
[C---:B------:R-:W-:Y:S02]  /*10830*/  IMAD R29, R31.reuse, UR7, R2 ;  /* 0x000000071f1d7c24 */ /* 0x040fe4000f8e0202 */
[----:B------:R-:W-:Y:S01]  /*10840*/  IMAD.WIDE.U32 R20, R31, UR6, R20 ;  /* 0x000000061f147c25 */ /* 0x000fe2000f8e0014 */
[----:B------:R-:W-:Y:S01]  /*10850*/  ISETP.GE.AND P2, PT, R34, R3, PT ;  /* 0x000000032200720c */ /* 0x000fe20003f46270 */
[----:B------:R-:W-:-:S02]  /*10860*/  ULDC.64 UR6, c[0x0][0xa80] ;  /* 0x0002a00000067ab9 */ /* 0x000fc40000000a00 */
[----:B------:R-:W-:Y:S01]  /*10870*/  VIADD R17, R17, 0x30820 ;  /* 0x0003082011117836 */ /* 0x000fe20000000000 */
[----:B------:R-:W-:Y:S01]  /*10880*/  LEA R2, P3, R20, UR6, 0x1 ;  /* 0x0000000614027c11 */ /* 0x000fe2000f8608ff */
[----:B------:R-:W-:Y:S02]  /*10890*/  IMAD.IADD R21, R21, 0x1, R29 ;  /* 0x0000000115157824 */ /* 0x000fe400078e021d */
[----:B------:R-:W-:Y:S01]  /*108a0*/  VIADD R0, R34, 0x20 ;  /* 0x0000002022007836 */ /* 0x000fe20000000000 */
[----:B------:R-:W-:Y:S02]  /*108b0*/  PRMT R17, RZ, 0x654, R17 ;  /* 0x00000654ff117816 */ /* 0x000fe40000000011 */
[----:B------:R-:W-:Y:S02]  /*108c0*/  LEA.HI.X R32, R20, UR7, R21, 0x1, P3 ;  /* 0x0000000714207c11 */ /* 0x000fe400098f0c15 */
[-C--:B------:R-:W-:Y:S01]  /*108d0*/  ISETP.GE.AND P1, PT, R0, R3.reuse, PT ;  /* 0x000000030000720c */ /* 0x080fe20003f26270 */
[----:B------:R-:W-:Y:S01]  /*108e0*/  VIADD R0, R34, 0x40 ;  /* 0x0000004022007836 */ /* 0x000fe20000000000 */
[----:B0-----:R0:W-:Y:S01]  /*108f0*/  SYNCS.ARRIVE.TRANS64.RED.A1T0 RZ, [R17+URZ], RZ ;  /* 0x000000ff11ff79a7 */ /* 0x0011e2000810043f */
[----:B------:R2:W1:Y:S01]  /*10900*/  SHFL.IDX PT, R31, R2, RZ, 0x181f ;  /* 0x00181fff021f7589 */ /* 0x00046200000e0000 */
[----:B------:R-:W-:Y:S02]  /*10910*/  BSSY B1, `(.L_x_4346) ;  /* 0x0000011000017945 */ /* 0x000fe40003800000 */
[----:B------:R-:W-:Y:S01]  /*10920*/  ISETP.GE.AND P0, PT, R0, R3, PT ;  /* 0x000000030000720c */ /* 0x000fe20003f06270 */
[----:B0-----:R2:W0:Y:S01]  /*10930*/  SHFL.IDX PT, R17, R32, RZ, 0x181f ;  /* 0x00181fff20117589 */ /* 0x00142200000e0000 */
[----:B------:R-:W-:Y:S11]  /*10940*/  @P2 BRA `(.L_x_4347) ;  /* 0x0000000000342947 */ /* 0x000ff60003800000 */
[----:B------:R-:W-:Y:S02]  /*10950*/  ULDC UR5, c[0x0][0xac8] ;  /* 0x0002b20000057ab9 */ /* 0x000fe40000000800 */
[----:B------:R-:W-:Y:S02]  /*10960*/  ISETP.GE.AND P4, PT, R22, UR5, PT ;  /* 0x0000000516007c0c */ /* 0x000fe4000bf86270 */
[----:B------:R-:W-:Y:S02]  /*10970*/  ISETP.GE.AND P3, PT, R23, UR5, PT ;  /* 0x0000000517007c0c */ /* 0x000fe4000bf66270 */
[----:B------:R-:W-:-:S09]  /*10980*/  ISETP.GE.AND P2, PT, R192, UR5, PT ;  /* 0x00000005c0007c0c */ /* 0x000fd2000bf46270 */
[CC--:B-1----:R-:W-:Y:S02]  /*10990*/  @!P4 LEA R20, P6, R22.reuse, R31.reuse, 0x1 ;  /* 0x0000001f1614c211 */ /* 0x0c2fe400078c08ff */
[C---:B------:R-:W-:Y:S02]  /*109a0*/  @!P3 LEA R28, P5, R23.reuse, R31, 0x1 ;  /* 0x0000001f171cb211 */ /* 0x040fe400078a08ff */
[----:B0-----:R-:W-:Y:S02]  /*109b0*/  @!P4 LEA.HI.X R21, R22, R17, R206, 0x1, P6 ;  /* 0x000000111615c211 */ /* 0x001fe400030f0cce */
[C---:B------:R-:W-:Y:S02]  /*109c0*/  @!P2 LEA R30, P6, R192.reuse, R31, 0x1 ;  /* 0x0000001fc01ea211 */ /* 0x040fe400078c08ff */
[-C--:B------:R-:W-:Y:S01]  /*109d0*/  @!P3 LEA.HI.X R29, R23, R17.reuse, R205, 0x1, P5 ;  /* 0x00000011171db211 */ /* 0x080fe200028f0ccd */
[----:B-----5:R3:W-:Y:S01]  /*109e0*/  @!P4 ST.E.128 desc[UR36][R20.64], R48 ;  /* 0x000000301400c985 */ /* 0x0207e2000c101d24 */
[----:B------:R-:W-:-:S03]  /*109f0*/  @!P2 LEA.HI.X R31, R192, R17, R204, 0x1, P6 ;  /* 0x00000011c01fa211 */ /* 0x000fc600030f0ccc */
[----:B------:R3:W-:Y:S04]  /*10a00*/  @!P3 ST.E.128 desc[UR36][R28.64], R68 ;  /* 0x000000441c00b985 */ /* 0x0007e8000c101d24 */
[----:B------:R3:W-:Y:S02]  /*10a10*/  @!P2 ST.E.128 desc[UR36][R30.64], R80 ;  /* 0x000000501e00a985 */ /* 0x0007e4000c101d24 */
.L_x_4347:
[----:B------:R-:W-:Y:S05]  /*10a20*/  BSYNC B1 ;  /* 0x0000000000017941 */ /* 0x000fea0003800000 */
.L_x_4346:
[----:B0-----:R0:W4:Y:S01]  /*10a30*/  SHFL.IDX PT, R17, R32, 0x1, 0x181f ;  /* 0x00381f0020117f89 */ /* 0x00112200000e0000 */
        /* <DEDUP_REMOVED lines=13> */
[----:B-----5:R3:W-:Y:S04]  /*10b10*/  @!P4 ST.E.128 desc[UR36][R20.64], R12 ;  /* 0x0000000c1400c985 */ /* 0x0207e8000c101d24 */
[----:B------:R3:W-:Y:S04]  /*10b20*/  @!P5 ST.E.128 desc[UR36][R28.64], R60 ;  /* 0x0000003c1c00d985 */ /* 0x0007e8000c101d24 */
[----:B------:R3:W-:Y:S02]  /*10b30*/  @!P6 ST.E.128 desc[UR36][R30.64], R76 ;  /* 0x0000004c1e00e985 */ /* 0x0007e4000c101d24 */
.L_x_4349:
[----:B------:R-:W-:Y:S05]  /*10b40*/  BSYNC B1 ;  /* 0x0000000000017941 */ /* 0x000fea0003800000 */
.L_x_4348:
        /* <DEDUP_REMOVED lines=17> */
.L_x_4351:
[----:B------:R-:W-:Y:S05]  /*10c60*/  BSYNC B1 ;  /* 0x0000000000017941 */ /* 0x000fea0003800000 */
.L_x_4350:
[----:B------:R-:W-:Y:S01]  /*10c70*/  VIADD R0, R34, 0x60 ;  /* 0x0000006022007836 */ /* 0x000fe20000000000 */
[----:B0----5:R0:W0:Y:S04]  /*10c80*/  SHFL.IDX PT, R11, R32, 0x3, 0x181f ;  /* 0x00781f00200b7f89 */ /* 0x02102800000e0000 */
[----:B------:R-:W-:Y:S01]  /*10c90*/  ISETP.GE.AND P0, PT, R0, R3, PT ;  /* 0x000000030000720c */ /* 0x000fe20003f06270 */
[----:B------:R0:W0:-:S12]  /*10ca0*/  SHFL.IDX PT, R13, R2, 0x3, 0x181f ;  /* 0x00781f00020d7f89 */ /* 0x00001800000e0000 */
[----:B------:R-:W-:Y:S05]  /*10cb0*/  @P0 BRA `(.L_x_4352) ;  /* 0x0000000800e80947 */ /* 0x000fea0003800000 */
[----:B------:R-:W-:Y:S02]  /*10cc0*/  ULDC UR5, c[0x0][0xac8] ;  /* 0x0002b20000057ab9 */ /* 0x000fe40000000800 */
[----:B------:R-:W-:Y:S02]  /*10cd0*/  ISETP.GE.AND P2, PT, R22, UR5, PT ;  /* 0x0000000516007c0c */ /* 0x000fe4000bf46270 */
[----:B------:R-:W-:-:S11]  /*10ce0*/  ISETP.GE.AND P3, PT, R23, UR5, PT ;  /* 0x0000000517007c0c */ /* 0x000fd6000bf66270 */
[CC--:B0-2-4-:R-:W-:Y:S02]  /*10cf0*/  @!P2 LEA R2, P0, R22.reuse, R13.reuse, 0x1 ;  /* 0x0000000d1602a211 */ /* 0x0d5fe400078008ff */
[C---:B------:R-:W-:Y:S02]  /*10d00*/  @!P3 LEA R8, P1, R23.reuse, R13, 0x1 ;  /* 0x0000000d1708b211 */ /* 0x040fe400078208ff */
[-C--:B------:R-:W-:Y:S02]  /*10d10*/  @!P2 LEA.HI.X R3, R22, R11.reuse, R206, 0x1, P0 ;  /* 0x0000000b1603a211 */ /* 0x080fe400000f0cce */
        /* <DEDUP_REMOVED lines=9> */
.L_x_4345:
        /* <DEDUP_REMOVED lines=54> */
.L_x_4354:
[----:B------:R-:W-:Y:S05]  /*11110*/  BSYNC B1 ;  /* 0x0000000000017941 */ /* 0x000fea0003800000 */
.L_x_4353:
[----:B------:R-:W-:Y:S01]  /*11120*/  R2UR UR13, R194 ;  /* 0x00000000c20d72ca */ /* 0x000fe200000e0000 */
[----:B------:R-:W-:Y:S01]  /*11130*/  ULDC.64 UR10, c[0x0][0xae8] ;  /* 0x0002ba00000a7ab9 */ /* 0x000fe20000000a00 */
[----:B------:R-:W-:Y:S01]  /*11140*/  R2UR UR12, R195 ;  /* 0x00000000c30c72ca */ /* 0x000fe200000e0000 */
[----:B------:R-:W-:Y:S01]  /*11150*/  UIMAD UR5, UR8, UR10, URZ ;  /* 0x0000000a080572a4 */ /* 0x000fe2000f8e023f */
[----:B------:R-:W-:Y:S01]  /*11160*/  VIADD R6, R6, UR42 ;  /* 0x0000002a06067c36 */ /* 0x000fe20008000000 */
[----:B------:R-:W-:Y:S03]  /*11170*/  BSSY B1, `(.L_x_4355) ;  /* 0x0000038000017945 */ /* 0x000fe60003800000 */
[----:B0-----:R-:W-:-:S04]  /*11180*/  @P1 IMAD.HI.U32 R0, R6, R9, RZ ;  /* 0x0000000906001227 */ /* 0x001fc800078e00ff */
[----:B--2---:R-:W-:Y:S01]  /*11190*/  IMAD.MOV.U32 R5, RZ, RZ, R6 ;  /* 0x000000ffff057224 */ /* 0x004fe200078e0006 */
        /* <DEDUP_REMOVED lines=43> */
[----:B------:R-:W-:-:S09]  /*11450*/  ISETP.GE.AND P2, PT, R192, UR5, PT ;  /* 0x00000005c0007c0c */ /* 0x000fd2000bf46270 */
[CC--:B-1----:R-:W-:Y:S02]  /*11460*/  @!P4 LEA R10, P6, R22.reuse, R7.reuse, 0x1 ;  /* 0x00000007160ac211 */ /* 0x0c2fe400078c08ff */
[C---:B------:R-:W-:Y:S02]  /*11470*/  @!P3 LEA R12, P5, R23.reuse, R7, 0x1 ;  /* 0x00000007170cb211 */ /* 0x040fe400078a08ff */
[----:B--2---:R-:W-:Y:S02]  /*11480*/  @!P4 LEA.HI.X R11, R22, R3, R206, 0x1, P6 ;  /* 0x00000003160bc211 */ /* 0x004fe400030f0cce */
[C---:B------:R-:W-:Y:S02]  /*11490*/  @!P2 LEA R2, P6, R192.reuse, R7, 0x1 ;  /* 0x00000007c002a211 */ /* 0x040fe400078c08ff */
[-C--:B------:R-:W-:Y:S01]  /*114a0*/  @!P3 LEA.HI.X R13, R23, R3.reuse, R205, 0x1, P5 ;  /* 0x00000003170db211 */ /* 0x080fe200028f0ccd */
[----:B------:R3:W-:Y:S01]  /*114b0*/  @!P4 ST.E.128 desc[UR36][R10.64], RZ ;  /* 0x000000ff0a00c985 */ /* 0x0007e2000c101d24 */
[----:B------:R-:W-:-:S03]  /*114c0*/  @!P2 LEA.HI.X R3, R192, R3, R204, 0x1, P6 ;  /* 0x00000003c003a211 */ /* 0x000fc600030f0ccc */
[----:B------:R3:W-:Y:S04]  /*114d0*/  @!P3 ST.E.128 desc[UR36][R12.64], RZ ;  /* 0x000000ff0c00b985 */ /* 0x0007e8000c101d24 */
[----:B------:R3:W-:Y:S02]  /*114e0*/  @!P2 ST.E.128 desc[UR36][R2.64], RZ ;  /* 0x000000ff0200a985 */ /* 0x0007e4000c101d24 */
.L_x_4356:
[----:B------:R-:W-:Y:S05]  /*114f0*/  BSYNC B1 ;  /* 0x0000000000017941 */ /* 0x000fea0003800000 */
.L_x_4355:
[----:B--23--:R2:W3:Y:S01]  /*11500*/  SHFL.IDX PT, R3, R5, 0x1, 0x181f ;  /* 0x00381f0005037f89 */ /* 0x00c4e200000e0000 */
[----:B------:R-:W-:Y:S03]  /*11510*/  BSSY B1, `(.L_x_4357) ;  /* 0x0000010000017945 */ /* 0x000fe60003800000 */
[----:B-1----:R2:W1:Y:S01]  /*11520*/  SHFL.IDX PT, R7, R4, 0x1, 0x181f ;  /* 0x00381f0004077f89 */ /* 0x00246200000e0000 */
        /* <DEDUP_REMOVED lines=8> */
[-C--:B---3--:R-:W-:Y:S02]  /*115b0*/  @!P4 LEA.HI.X R11, R22, R3.reuse, R206, 0x1, P1 ;  /* 0x00000003160bc211 */ /* 0x088fe400008f0cce */
[-C--:B------:R-:W-:Y:S02]  /*115c0*/  @!P5 LEA.HI.X R13, R23, R3.reuse, R205, 0x1, P2 ;  /* 0x00000003170dd211 */ /* 0x080fe400010f0ccd */
[----:B------:R-:W-:Y:S01]  /*115d0*/  @!P6 LEA.HI.X R3, R192, R3, R204, 0x1, P3 ;  /* 0x00000003c003e211 */ /* 0x000fe200018f0ccc */
[----:B------:R4:W-:Y:S04]  /*115e0*/  @!P4 ST.E.128 desc[UR36][R10.64], RZ ;  /* 0x000000ff0a00c985 */ /* 0x0009e8000c101d24 */
[----:B------:R4:W-:Y:S04]  /*115f0*/  @!P5 ST.E.128 desc[UR36][R12.64], RZ ;  /* 0x000000ff0c00d985 */ /* 0x0009e8000c101d24 */
[----:B------:R4:W-:Y:S02]  /*11600*/  @!P6 ST.E.128 desc[UR36][R2.64], RZ ;  /* 0x000000ff0200e985 */ /* 0x0009e4000c101d24 */
.L_x_4358:
[----:B------:R-:W-:Y:S05]  /*11610*/  BSYNC B1 ;  /* 0x0000000000017941 */ /* 0x000fea0003800000 */
.L_x_4357:
[----:B---34-:R3:W4:Y:S01]  /*11620*/  SHFL.IDX PT, R3, R5, 0x2, 0x181f ;  /* 0x00581f0005037f89 */ /* 0x01872200000e0000 */
        /* <DEDUP_REMOVED lines=16> */
.L_x_4360:
[----:B------:R-:W-:Y:S05]  /*11730*/  BSYNC B1 ;  /* 0x0000000000017941 */ /* 0x000fea0003800000 */
.L_x_4359:
        /* <DEDUP_REMOVED lines=18> */
.L_x_4352:
[----:B------:R-:W-:Y:S05]  /*11860*/  BSYNC B0 ;  /* 0x0000000000007941 */ /* 0x000fea0003800000 */
.L_x_4344:
[----:B------:R-:W-:Y:S02]  /*11870*/  ULDC UR5, c[0x0][0xc38] ;  /* 0x00030e0000057ab9 */ /* 0x000fe40000000800 */
[----:B------:R-:W-:-:S06]  /*11880*/  UISETP.GE.AND UP0, UPT, UR4, UR5, UPT ;  /* 0x000000050400728c */ /* 0x000fcc000bf06270 */
[----:B------:R-:W-:-:S13]  /*11890*/  PLOP3.LUT P0, PT, PT, PT, UP0, 0x80, 0x0 ;  /* 0x000000000000781c */ /* 0x000fda0003f0f008 */
[----:B------:R-:W-:Y:S05]  /*118a0*/  @!P0 BRA `(.L_x_4361) ;  /* 0xfffffef400188947 */ /* 0x000fea000383ffff */
[----:B------:R-:W-:Y:S05]  /*118b0*/  EXIT ;  /* 0x000000000000794d */ /* 0x000fea0003800000 */
.L_x_4255:
        /* <DEDUP_REMOVED lines=16> */
[----:B------:R-:W-:Y:S01]  /*119c0*/  IMAD.SHL.U32 R37, R3, 0x8, RZ ;  /* 0x0000000803257824 */ /* 0x000fe200078e00ff */
[----:B------:R-:W-:Y:S01]  /*119d0*/  ULDC UR9, c[0x0][0x2b8] ;  /* 0x0000ae0000097ab9 */ /* 0x000fe20000000800 */
[----:B------:R-:W-:Y:S01]  /*119e0*/  LOP3.LUT R16, R16, 0xfffffffd, RZ, 0xc0, !PT ;  /* 0xfffffffd10107812 */ /* 0x000fe200078ec0ff */
[----:B------:R-:W0:Y:S01]  /*119f0*/  S2UR UR8, SR_CgaCtaId ;  /* 0x00000000000879c3 */ /* 0x000e220000008800 */
[----:B------:R-:W-:Y:S01]  /*11a00*/  ULDC.64 UR4, c[0x0][0x418] ;  /* 0x0001060000047ab9 */ /* 0x000fe20000000a00 */
[C---:B------:R-:W-:Y:S01]  /*11a10*/  LOP3.LUT R0, R37.reuse, 0x1f8, RZ, 0xc0, !PT ;  /* 0x000001f825007812 */ /* 0x040fe200078ec0ff */
[----:B------:R-:W-:Y:S01]  /*11a20*/  UISETP.NE.U32.AND UP0, UPT, UR4, URZ, UPT ;  /* 0x0000003f0400728c */ /* 0x000fe2000bf05070 */
[----:B------:R1:W-:Y:S01]  /*11a30*/  STL [R1], RZ ;  /* 0x000000ff01007387 */ /* 0x0003e20000100800 */
[----:B------:R-:W-:Y:S01]  /*11a40*/  ULDC UR40, c[0x0][0x288] ;  /* 0x0000a20000287ab9 */ /* 0x000fe20000000800 */
[----:B------:R-:W-:Y:S01]  /*11a50*/  LOP3.LUT R0, R0, 0x38, R3, 0x78, !PT ;  /* 0x0000003800007812 */ /* 0x000fe200078e7803 */
[----:B------:R-:W-:Y:S01]  /*11a60*/  UISETP.NE.AND.EX UP0, UPT, UR5, URZ, UPT, UP0 ;  /* 0x0000003f0500728c */ /* 0x000fe2000bf05300 */
[----:B------:R-:W-:Y:S01]  /*11a70*/  IMAD.U32 R34, RZ, RZ, UR10 ;  /* 0x0000000aff227e24 */ /* 0x000fe2000f8e00ff */
[----:B------:R-:W-:Y:S01]  /*11a80*/  ULDC UR4, c[0x0][0x424] ;  /* 0x0001090000047ab9 */ /* 0x000fe20000000800 */
[----:B------:R-:W-:Y:S01]  /*11a90*/  LOP3.LUT R30, R0, 0x200, R37, 0xf8, !PT ;  /* 0x00000200001e7812 */ /* 0x000fe200078ef825 */
[----:B------:R-:W-:Y:S01]  /*11aa0*/  USEL UR4, UR4, 0x1, UP0 ;  /* 0x0000000104047887 */ /* 0x000fe20008000000 */
[----:B------:R-:W-:Y:S01]  /*11ab0*/  LOP3.LUT R37, R37, 0x38, RZ, 0xc0, !PT ;  /* 0x0000003825257812 */ /* 0x000fe200078ec0ff */
[----:B------:R-:W-:Y:S01]  /*11ac0*/  UMOV UR5, 0x400 ;  /* 0x0000040000057882 */ /* 0x000fe20000000000 */
[----:B------:R-:W-:Y:S01]  /*11ad0*/  ULDC UR39, c[0x0][0x448] ;  /* 0x0001120000277ab9 */ /* 0x000fe20000000800 */
[----:B------:R-:W-:Y:S01]  /*11ae0*/  IMAD.MOV.U32 R26, RZ, RZ, 0x1 ;  /* 0x00000001ff1a7424 */ /* 0x000fe200078e00ff */
[C---:B------:R-:W-:Y:S01]  /*11af0*/  LOP3.LUT R0, R37.reuse, 0x40, RZ, 0xfc, !PT ;  /* 0x0000004025007812 */ /* 0x040fe200078efcff */
[----:B------:R-:W-:Y:S01]  /*11b00*/  IMAD.MOV.U32 R23, RZ, RZ, RZ ;  /* 0x000000ffff177224 */ /* 0x000fe200078e00ff */
[----:B------:R-:W-:Y:S01]  /*11b10*/  LOP3.LUT R2, R37, 0x80, RZ, 0xfc, !PT ;  /* 0x0000008025027812 */ /* 0x000fe200078efcff */
[----:B------:R-:W-:Y:S01]  /*11b20*/  UIMAD UR39, UR39, UR40, URZ ;  /* 0x00000028272772a4 */ /* 0x000fe2000f8e023f */
[----:B------:R-:W-:Y:S01]  /*11b30*/  ISETP.GE.AND P1, PT, R0, UR9, PT ;  /* 0x0000000900007c0c */ /* 0x000fe2000bf26270 */
[----:B------:R-:W-:Y:S01]  /*11b40*/  ULDC UR47, c[0x0][0xc] ;  /* 0x00000300002f7ab9 */ /* 0x000fe20000000800 */
[----:B0-----:R-:W-:-:S06]  /*11b50*/  ULEA UR8, UR8, UR5, 0x18 ;  /* 0x0000000508087291 */ /* 0x001fcc000f8ec03f */
[----:B------:R-:W-:-:S04]  /*11b60*/  IMAD.U32 R17, RZ, RZ, UR8 ;  /* 0x00000008ff117e24 */ /* 0x000fc8000f8e00ff */
[----:B------:R-:W-:Y:S01]  /*11b70*/  IMAD R31, R30, 0x2, R17 ;  /* 0x000000021e1f7824 */ /* 0x000fe200078e0211 */
[----:B--2---:R-:W-:Y:S02]  /*11b80*/  R2UR UR6, R4 ;  /* 0x00000000040672ca */ /* 0x004fe400000e0000 */
[C---:B------:R-:W-:Y:S01]  /*11b90*/  LOP3.LUT R4, R3.reuse, 0x7f, RZ, 0xc0, !PT ;  /* 0x0000007f03047812 */ /* 0x040fe200078ec0ff */
[----:B------:R-:W-:-:S03]  /*11ba0*/  IMAD.SHL.U32 R3, R3, 0x10, RZ ;  /* 0x0000001003037824 */ /* 0x000fc600078e00ff */
[----:B------:R-:W-:-:S07]  /*11bb0*/  SHF.R.U32.HI R36, RZ, 0x3, R4 ;  /* 0x00000003ff247819 */ /* 0x000fce0000011604 */
[----:B------:R-:W-:-:S03]  /*11bc0*/  ULOP3.LUT UR48, UR6, 0x2, URZ, 0xfc, !UPT ;  /* 0x0000000206307892 */ /* 0x000fc6000f8efc3f */
[----:B------:R-:W-:Y:S02]  /*11bd0*/  ULDC.64 UR6, c[0x0][0x2f0] ;  /* 0x0000bc0000067ab9 */ /* 0x000fe40000000a00 */
[----:B------:R-:W-:Y:S01]  /*11be0*/  ISETP.GE.AND P0, PT, R0, UR7, PT ;  /* 0x0000000700007c0c */ /* 0x000fe2000bf06270 */
[----:B------:R-:W-:Y:S01]  /*11bf0*/  UIMAD UR38, UR4, UR6, URZ ;  /* 0x00000006042672a4 */ /* 0x000fe2000f8e023f */
[----:B------:R-:W-:-:S03]  /*11c00*/  ISETP.GE.AND P2, PT, R2, UR7, PT ;  /* 0x0000000702007c0c */ /* 0x000fc6000bf46270 */
[----:B------:R-:W-:Y:S02]  /*11c10*/  UIADD3 UR4, UR38, 0x5f, URZ ;  /* 0x0000005f26047890 */ /* 0x000fe4000fffe03f */
[----:B------:R-:W-:Y:S02]  /*11c20*/  UIADD3 UR49, UR38, 0x1, -UR40 ;  /* 0x0000000126317890 */ /* 0x000fe4000fffe828 */
[----:B------:R-:W-:Y:S02]  /*11c30*/  UIMAD.WIDE UR4, UR4, 0x2aaaaaab, URZ ;  /* 0x2aaaaaab040478a5 */ /* 0x000fe4000f8e023f */
[----:B------:R-:W-:Y:S02]  /*11c40*/  UIADD3 UR40, UR38, -UR40, URZ ;  /* 0x8000002826287290 */ /* 0x000fe4000fffe03f */
[----:B------:R-:W-:Y:S01]  /*11c50*/  @P0 LOP3.LUT R16, R16, 0x2, RZ, 0xfc, !PT ;  /* 0x0000000210100812 */ /* 0x000fe200078efcff */
[----:B------:R-:W-:Y:S01]  /*11c60*/  USHF.R.U32.HI UR41, URZ, 0x1f, UR5 ;  /* 0x0000001f3f297899 */ /* 0x000fe20008011605 */
[----:B------:R-:W-:-:S02]  /*11c70*/  ISETP.GE.AND P0, PT, R0, UR7, PT ;  /* 0x0000000700007c0c */ /* 0x000fc4000bf06270 */
[----:B------:R-:W-:Y:S01]  /*11c80*/  LOP3.LUT R16, R16, 0xfffffbff, RZ, 0xc0, !PT ;  /* 0xfffffbff10107812 */ /* 0x000fe200078ec0ff */
[----:B------:R-:W-:Y:S01]  /*11c90*/  ULEA.HI.SX32 UR41, UR5, UR41, 0x1c ;  /* 0x0000002905297291 */ /* 0x000fe2000f8fe23f */
[----:B------:R-:W-:Y:S02]  /*11ca0*/  LOP3.LUT R0, R36, 0x70, R3, 0xf8, !PT ;  /* 0x0000007024007812 */ /* 0x000fe400078ef803 */
        /* <DEDUP_REMOVED lines=20> */
.L_x_4417:
        /* <DEDUP_REMOVED lines=22> */
.L_x_4363:
[----:B------:R-:W-:Y:S01]  /*11f50*/  ULDC UR8, c[0x0][0xc54] ;  /* 0x0003150000087ab9 */ /* 0x000fe20000000800 */
[----:B------:R-:W-:Y:S01]  /*11f60*/  UMOV UR6, UR7 ;  /* 0x0000000700067c82 */ /* 0x000fe20008000000 */
[----:B------:R-:W-:-:S11]  /*11f70*/  UISETP.NE.AND UP0, UPT, UR8, 0x1, UPT ;  /* 0x000000010800788c */ /* 0x000fd6000bf05270 */
[----:B------:R-:W-:Y:S02]  /*11f80*/  @UP0 ULDC.64 UR10, c[0x0][0xc58] ;  /* 0x00031600000a0ab9 */ /* 0x000fe40000000a00 */
[----:B------:R-:W-:-:S04]  /*11f90*/  UIMAD.WIDE.U32 UR4, UR7, UR10, URZ ;  /* 0x0000000a070472a5 */ /* 0x000fc8000f8e003f */
[----:B------:R-:W-:-:S04]  /*11fa0*/  @UP0 USHF.R.U32.HI UR6, URZ, UR11, UR5 ;  /* 0x0000000b3f060299 */ /* 0x000fc80008011605 */
[----:B------:R-:W-:-:S12]  /*11fb0*/  UIMAD UR4, UR6, UR8, URZ ;  /* 0x00000008060472a4 */ /* 0x000fd8000f8e023f */
.L_x_4364:
        /* <DEDUP_REMOVED lines=48> */
.L_x_4366:
[----:B------:R-:W-:-:S11]  /*122c0*/  UISETP.NE.AND UP1, UPT, UR5, 0x1, UPT ;  /* 0x000000010500788c */ /* 0x000fd6000bf25270 */
[----:B------:R-:W-:Y:S02]  /*122d0*/  @UP1 ULDC.64 UR10, c[0x0][0x9e8] ;  /* 0x00027a00000a1ab9 */ /* 0x000fe40000000a00 */
[----:B------:R-:W-:-:S04]  /*122e0*/  UIMAD.WIDE.U32 UR6, UR8, UR10, URZ ;  /* 0x0000000a080672a5 */ /* 0x000fc8000f8e003f */
[----:B------:R-:W-:-:S12]  /*122f0*/  @UP1 USHF.R.U32.HI UR8, URZ, UR11, UR7 ;  /* 0x0000000b3f081299 */ /* 0x000fd80008011607 */
.L_x_4367:
[----:B------:R-:W-:-:S04]  /*12300*/  UIMAD UR8, UR8, UR5, UR5 ;  /* 0x00000005080872a4 */ /* 0x000fc8000f8e0205 */
[----:B------:R-:W-:-:S04]  /*12310*/  UISETP.LT.AND UP1, UPT, UR4, UR8, UPT ;  /* 0x000000080400728c */ /* 0x000fc8000bf21270 */
[----:B------:R-:W-:-:S12]  /*12320*/  USEL UR4, UR4, UR8, UP1 ;  /* 0x0000000804047287 */ /* 0x000fd80008800000 */
.L_x_4365:
[----:B------:R-:W-:Y:S01]  /*12330*/  UISETP.NE.AND UP1, UPT, UR50, URZ, UPT ;  /* 0x0000003f3200728c */ /* 0x000fe2000bf25270 */
[----:B------:R-:W-:Y:S01]  /*12340*/  PLOP3.LUT P0, PT, PT, PT, UP0, 0x40, 0x0 ;  /* 0x000000000000781c */ /* 0x000fe20003f0e808 */
[----:B------:R-:W-:Y:S01]  /*12350*/  UIADD3 UR6, UR4, 0x5f, URZ ;  /* 0x0000005f04067890 */ /* 0x000fe2000fffe03f */
[----:B------:R-:W-:-:S03]  /*12360*/  UMOV UR10, UR44 ;  /* 0x0000002c000a7c82 */ /* 0x000fc60008000000 */
[----:B------:R-:W-:-:S04]  /*12370*/  UIMAD.WIDE UR6, UR6, 0x2aaaaaab, URZ ;  /* 0x2aaaaaab060678a5 */ /* 0x000fc8000f8e023f */
[----:B------:R-:W-:Y:S01]  /*12380*/  USHF.R.U32.HI UR4, URZ, 0x1f, UR7 ;  /* 0x0000001f3f047899 */ /* 0x000fe20008011607 */
[----:B------:R-:W-:Y:S02]  /*12390*/  @UP1 ULDC UR8, c[0x0][0x44c] ;  /* 0x0001130000081ab9 */ /* 0x000fe40000000800 */
[----:B------:R-:W-:Y:S01]  /*123a0*/  @UP1 ULDC UR6, c[0x0][0x450] ;  /* 0x0001140000061ab9 */ /* 0x000fe20000000800 */
[----:B------:R-:W-:Y:S02]  /*123b0*/  UIMAD.WIDE.U32 UR8, UR44, UR8, URZ ;  /* 0x000000082c0872a5 */ /* 0x000fe4000f8e003f */
[----:B------:R-:W-:Y:S02]  /*123c0*/  ULEA.HI.SX32 UR4, UR7, UR4, 0x1c ;  /* 0x0000000407047291 */ /* 0x000fe4000f8fe23f */
[----:B------:R-:W-:Y:S02]  /*123d0*/  @UP1 USHF.R.U32.HI UR10, URZ, UR6, UR9 ;  /* 0x000000063f0a1299 */ /* 0x000fe40008011609 */
[----:B------:R-:W-:-:S02]  /*123e0*/  UISETP.LT.AND UP1, UPT, UR41, UR4, UPT ;  /* 0x000000042900728c */ /* 0x000fc4000bf21270 */
[----:B------:R-:W-:Y:S01]  /*123f0*/  UIADD3 UR6, UR40, UR10, URZ ;  /* 0x0000000a28067290 */ /* 0x000fe2000fffe03f */
[----:B------:R-:W-:Y:S01]  /*12400*/  ULDC UR8, c[0x0][0x9dc] ;  /* 0x0002770000087ab9 */ /* 0x000fe20000000800 */
[----:B------:R-:W-:Y:S02]  /*12410*/  USEL UR45, UR41, UR4, UP1 ;  /* 0x00000004292d7287 */ /* 0x000fe40008800000 */
[----:B------:R-:W-:Y:S01]  /*12420*/  UIADD3 UR8, UR6, -UR8, URZ ;  /* 0x8000000806087290 */ /* 0x000fe2000fffe03f */
[----:B------:R-:W-:Y:S11]  /*12430*/  @P0 BRA `(.L_x_4368) ;  /* 0x0000000000480947 */ /* 0x000ff60003800000 */
[----:B------:R-:W-:Y:S02]  /*12440*/  UMOV UR4, UR6 ;  /* 0x0000000600047c82 */ /* 0x000fe40008000000 */
        /* <DEDUP_REMOVED lines=10> */
.L_x_4369:
[----:B------:R-:W-:-:S11]  /*124f0*/  UISETP.NE.AND UP0, UPT, UR5, 0x1, UPT ;  /* 0x000000010500788c */ /* 0x000fd6000bf05270 */
[----:B------:R-:W-:Y:S02]  /*12500*/  @UP0 ULDC.64 UR10, c[0x0][0x9e8] ;  /* 0x00027a00000a0ab9 */ /* 0x000fe40000000a00 */
[----:B------:R-:W-:-:S04]  /*12510*/  UIMAD.WIDE.U32 UR6, UR4, UR10, URZ ;  /* 0x0000000a040672a5 */ /* 0x000fc8000f8e003f */
[----:B------:R-:W-:-:S12]  /*12520*/  @UP0 USHF.R.U32.HI UR4, URZ, UR11, UR7 ;  /* 0x0000000b3f040299 */ /* 0x000fd80008011607 */
.L_x_4370:
[----:B------:R-:W-:-:S04]  /*12530*/  UIMAD UR4, UR4, UR5, URZ ;  /* 0x00000005040472a4 */ /* 0x000fc8000f8e023f */
[----:B------:R-:W-:-:S04]  /*12540*/  UISETP.LT.AND UP0, UPT, UR8, UR4, UPT ;  /* 0x000000040800728c */ /* 0x000fc8000bf01270 */
[----:B------:R-:W-:-:S12]  /*12550*/  USEL UR8, UR8, UR4, !UP0 ;  /* 0x0000000408087287 */ /* 0x000fd8000c000000 */
.L_x_4368:
[----:B------:R-:W-:Y:S01]  /*12560*/  UIMAD.WIDE UR4, UR8, 0x2aaaaaab, URZ ;  /* 0x2aaaaaab080478a5 */ /* 0x000fe2000f8e023f */
[----:B------:R-:W-:Y:S03]  /*12570*/  BSSY B7, `(.L_x_4371) ;  /* 0x0000341000077945 */ /* 0x000fe60003800000 */
[----:B------:R-:W-:-:S04]  /*12580*/  USHF.R.U32.HI UR4, URZ, 0x1f, UR5 ;  /* 0x0000001f3f047899 */ /* 0x000fc80008011605 */
[----:B------:R-:W-:-:S04]  /*12590*/  ULEA.HI.SX32 UR4, UR5, UR4, 0x1c ;  /* 0x0000000405047291 */ /* 0x000fc8000f8fe23f */
        /* <DEDUP_REMOVED lines=22> */
.L_x_4372:
[----:B------:R-:W-:Y:S01]  /*12700*/  VIADD R0, R17, 0x1e400 ;  /* 0x0001e40011007836 */ /* 0x000fe20000000000 */
[----:B------:R-:W-:Y:S04]  /*12710*/  BSSY B6, `(.L_x_4374) ;  /* 0x0000013000067945 */ /* 0x000fe80003800000 */
[----:B------:R-:W-:-:S13]  /*12720*/  LOP3.LUT P0, RZ, R0, 0x3ff, RZ, 0xc0, !PT ;  /* 0x000003ff00ff7812 */ /* 0x000fda000780c0ff */
[----:B------:R-:W-:Y:S05]  /*12730*/  @!P0 BRA `(.L_x_4375) ;  /* 0x0000000000408947 */ /* 0x000fea0003800000 */
[----:B------:R-:W-:Y:S01]  /*12740*/  MOV R2, 0x0 ;  /* 0x0000000000027802 */ /* 0x000fe20000000f00 */
[----:B------:R-:W-:Y:S01]  /*12750*/  ULDC.64 UR4, c[0x4][0x138] ;  /* 0x01004e0000047ab9 */ /* 0x000fe20000000a00 */
[----:B------:R-:W-:Y:S01]  /*12760*/  ULDC.64 UR6, c[0x4][0x140] ;  /* 0x0100500000067ab9 */ /* 0x000fe20000000a00 */
[----:B------:R-:W-:Y:S02]  /*12770*/  IMAD.U32 R4, RZ, RZ, UR4 ;  /* 0x00000004ff047e24 */ /* 0x000fe4000f8e00ff */
[----:B------:R-:W-:Y:S01]  /*12780*/  IMAD.U32 R5, RZ, RZ, UR5 ;  /* 0x00000005ff057e24 */ /* 0x000fe2000f8e00ff */
[----:B------:R-:W0:Y:S01]  /*12790*/  LDC.64 R2, c[0x4][R2] ;  /* 0x0100000002027b82 */ /* 0x000e220000000a00 */
[----:B------:R-:W-:Y:S01]  /*127a0*/  ULDC.64 UR4, c[0x4][0x70] ;  /* 0x01001c0000047ab9 */ /* 0x000fe20000000a00 */
        /* <DEDUP_REMOVED lines=8> */
[----:B0----5:R-:W-:Y:S05]  /*12830*/  CALL.ABS.NOINC R2 ;  /* 0x0000000002007343 */ /* 0x021fea0003c00000 */
.L_x_4375:
[----:B------:R-:W-:Y:S05]  /*12840*/  BSYNC B6 ;  /* 0x0000000000067941 */ /* 0x000fea0003800000 */
.L_x_4374:
        /* <DEDUP_REMOVED lines=20> */
.L_x_4378:
[----:B------:R0:W1:Y:S01]  /*12990*/  LDC.64 R2, c[0x4][R18] ;  /* 0x0100000012027b82 */ /* 0x0000620000000a00 */
[----:B------:R-:W-:Y:S01]  /*129a0*/  ULDC.64 UR4, c[0x4][0x138] ;  /* 0x01004e0000047ab9 */ /* 0x000fe20000000a00 */
[----:B------:R-:W-:Y:S01]  /*129b0*/  ULDC.64 UR6, c[0x4][0x140] ;  /* 0x0100500000067ab9 */ /* 0x000fe20000000a00 */
[----:B------:R-:W-:Y:S02]  /*129c0*/  IMAD.U32 R4, RZ, RZ, UR4 ;  /* 0x00000004ff047e24 */ /* 0x000fe4000f8e00ff */
        /* <DEDUP_REMOVED lines=11> */
.L_x_4377:
[----:B------:R-:W-:Y:S05]  /*12a80*/  BSYNC B6 ;  /* 0x0000000000067941 */ /* 0x000fea0003800000 */
.L_x_4376:
        /* <DEDUP_REMOVED lines=9> */
[----:B------:R-:W-:Y:S01]  /*12b20*/  ULDC UR4, c[0x0][0xc48] ;  /* 0x0003120000047ab9 */ /* 0x000fe20000000800 */
[----:B------:R-:W-:-:S05]  /*12b30*/  IMAD.U32 R3, RZ, RZ, UR5 ;  /* 0x00000005ff037e24 */ /* 0x000fca000f8e00ff */
[----:B------:R1:W5:Y:S01]  /*12b40*/  @P0 LDG.E R29, desc[UR36][R2.64] ;  /* 0x00000024021d0981 */ /* 0x000362000c1e1900 */
[----:B------:R-:W-:Y:S01]  /*12b50*/  UMOV UR5, 0xffffffff ;  /* 0xffffffff00057882 */ /* 0x000fe20000000000 */
[----:B------:R-:W-:Y:S02]  /*12b60*/  IMAD.U32 R22, RZ, RZ, UR4 ;  /* 0x00000004ff167e24 */ /* 0x000fe4000f8e00ff */
[----:B------:R-:W-:Y:S05]  /*12b70*/  BRA.DIV UR5, `(.L_x_4379) ;  /* 0x0000003605ac7947 */ /* 0x000fea000b800000 */
.L_x_4433:
        /* <DEDUP_REMOVED lines=22> */
[----:B------:R-:W-:Y:S02]  /*12ce0*/  @!P0 IMAD R7, R29, R7, R2 ;  /* 0x000000071d078224 */ /* 0x000fe400078e0202 */
[----:B------:R-:W-:-:S04]  /*12cf0*/  @!P0 IMAD.MOV.U32 R2, RZ, RZ, R9 ;  /* 0x000000ffff028224 */ /* 0x000fc800078e0009 */
        /* <DEDUP_REMOVED lines=9> */
[----:B------:R-:W-:Y:S01]  /*12d90*/  LOP3.LUT R16, R16, 0xffffff7f, RZ, 0xc0, !PT ;  /* 0xffffff7f10107812 */ /* 0x000fe200078ec0ff */
[----:B------:R-:W-:Y:S02]  /*12da0*/  IMAD.U32 R24, RZ, RZ, UR4 ;  /* 0x00000004ff187e24 */ /* 0x000fe4000f8e00ff */
        /* <DEDUP_REMOVED lines=10> */
.L_x_4380:
        /* <DEDUP_REMOVED lines=25> */
.L_x_4434:
[----:B------:R-:W-:Y:S05]  /*12fe0*/  BSYNC B0 ;  /* 0x0000000000007941 */ /* 0x000fea0003800000 */
.L_x_4381:
        /* <DEDUP_REMOVED lines=13> */
[----:B------:R-:W-:Y:S02]  /*130c0*/  IMAD.MOV.U32 R7, RZ, RZ, -0x60 ;  /* 0xffffffa0ff077424 */ /* 0x000fe400078e00ff */
[----:B------:R-:W-:Y:S02]  /*130d0*/  IMAD.IADD R3, R3, 0x1, R5 ;  /* 0x0000000103037824 */ /* 0x000fe400078e0205 */
[----:B------:R-:W-:Y:S02]  /*130e0*/  IMAD R5, R28, UR4, RZ ;  /* 0x000000041c057c24 */ /* 0x000fe4000f8e02ff */
[----:B------:R-:W-:-:S04]  /*130f0*/  IMAD.WIDE.U32 R2, R22, UR4, R2 ;  /* 0x0000000416027c25 */ /* 0x000fc8000f8e0002 */
[----:B------:R-:W-:Y:S01]  /*13100*/  IMAD R5, R22, UR5, R5 ;  /* 0x0000000516057c24 */ /* 0x000fe2000f8e0205 */
[----:B------:R-:W-:Y:S01]  /*13110*/  ULDC.64 UR4, c[0x0][0x2e8] ;  /* 0x0000ba0000047ab9 */ /* 0x000fe20000000a00 */
[----:B------:R-:W-:Y:S01]  /*13120*/  IMAD R7, R24, R7, UR38 ;  /* 0x0000002618077e24 */ /* 0x000fe2000f8e0207 */
[C---:B------:R-:W-:Y:S01]  /*13130*/  LEA R4, P0, R2.reuse, UR4, 0x1 ;  /* 0x0000000402047c11 */ /* 0x040fe2000f8008ff */
[----:B------:R-:W-:Y:S01]  /*13140*/  IMAD.IADD R3, R3, 0x1, R5 ;  /* 0x0000000103037824 */ /* 0x000fe200078e0205 */
[----:B------:R-:W-:Y:S01]  /*13150*/  UMOV UR4, 0xffffffff ;  /* 0xffffffff00047882 */ /* 0x000fe20000000000 */
[----:B------:R-:W-:Y:S02]  /*13160*/  IMAD.IADD R7, R7, 0x1, -R36 ;  /* 0x0000000107077824 */ /* 0x000fe400078e0a24 */
[----:B------:R-:W-:Y:S01]  /*13170*/  IMAD R5, R23, 0x4800, R30 ;  /* 0x0000480017057824 */ /* 0x000fe200078e021e */
[----:B------:R-:W-:Y:S02]  /*13180*/  LEA.HI.X R6, R2, UR5, R3, 0x1, P0 ;  /* 0x0000000502067c11 */ /* 0x000fe400080f0c03 */
[----:B------:R-:W-:Y:S01]  /*13190*/  ISETP.GE.AND P0, PT, R7, 0x1, PT ;  /* 0x000000010700780c */ /* 0x000fe20003f06270 */
[----:B------:R-:W-:-:S12]  /*131a0*/  BRA.DIV UR4, `(.L_x_4383) ;  /* 0x0000003204607947 */ /* 0x000fd8000b800000 */
[----:B------:R-:W0:Y:S01]  /*131b0*/  SHFL.IDX PT, R14, R4, RZ, 0x181f ;  /* 0x00181fff040e7589 */ /* 0x000e2200000e0000 */
[----:B------:R-:W-:-:S03]  /*131c0*/  @P0 IMAD R9, R5, 0x2, R17 ;  /* 0x0000000205090824 */ /* 0x000fc600078e0211 */
        /* <DEDUP_REMOVED lines=47> */
[----:B------:R0:W1:Y:S01]  /*134c0*/  SHFL.IDX PT, R8, R6, 0x5, 0x181f ;  /* 0x00b81f0006087f89 */ /* 0x00006200000e0000 */
[----:B------:R-:W-:-:S03]  /*134d0*/  @P0 IMAD.MOV.U32 R3, RZ, RZ, R9 ;  /* 0x000000ffff030224 */ /* 0x000fc600078e0009 */
[----:B------:R0:W2:Y:S04]  /*134e0*/  SHFL.IDX PT, R14, R4, 0x5, 0x181f ;  /* 0x00b81f00040e7f89 */ /* 0x0000a800000e0000 */
[----:B------:R0:W-:Y:S04]  /*134f0*/  @P0 LDGSTS.E.BYPASS.LTC128B.128 [R21+0x20400], desc[UR36][R2.64], !P4 ;  /* 0x2040000002150fae */ /* 0x0001e8000e101d64 */
[----:B------:R0:W-:Y:S04]  /*13500*/  @P0 LDGSTS.E.BYPASS.LTC128B.128 [R21+0x23400], desc[UR36][R2.64+0x80], !P3 ;  /* 0x2340008002150fae */ /* 0x0001e8000d901d64 */
[----:B------:R0:W-:Y:S02]  /*13510*/  @P0 LDGSTS.E.BYPASS.LTC128B.128 [R21+0x26400], desc[UR36][R2.64+0x100], !P2 ;  /* 0x2640010002150fae */ /* 0x0001e4000d101d64 */
.L_x_4448:
        /* <DEDUP_REMOVED lines=12> */
.L_x_4384:
        /* <DEDUP_REMOVED lines=10> */
.L_x_4385:
[----:B------:R1:W-:Y:S02]  /*13680*/  SYNCS.ARRIVE.TRANS64.A1T0 RZ, [R0+URZ+0x30830], RZ ;  /* 0x030830ff00ff79a7 */ /* 0x0003e4000810003f */
[----:B------:R-:W-:Y:S05]  /*13690*/  WARPSYNC.ALL ;  /* 0x0000000000007948 */ /* 0x000fea0003800000 */
[----:B------:R-:W-:Y:S01]  /*136a0*/  BSSY B6, `(.L_x_4386) ;  /* 0x0000015000067945 */ /* 0x000fe20003800000 */
[----:B-1----:R-:W-:Y:S01]  /*136b0*/  VIADD R0, R17, 0x12400 ;  /* 0x0001240011007836 */ /* 0x002fe20000000000 */
[----:B------:R-:W-:Y:S04]  /*136c0*/  BAR.SYNC.DEFER_BLOCKING 0x8, 0x180 ;  /* 0x0206000000007b1d */ /* 0x000fe80000010000 */
[----:B------:R-:W-:-:S13]  /*136d0*/  LOP3.LUT P0, RZ, R0, 0x3ff, RZ, 0xc0, !PT ;  /* 0x000003ff00ff7812 */ /* 0x000fda000780c0ff */
[----:B------:R-:W-:Y:S05]  /*136e0*/  @!P0 BRA `(.L_x_4387) ;  /* 0x0000000000408947 */ /* 0x000fea0003800000 */
[----:B0-----:R-:W-:Y:S01]  /*136f0*/  MOV R2, 0x0 ;  /* 0x0000000000027802 */ /* 0x001fe20000000f00 */
        /* <DEDUP_REMOVED lines=15> */
.L_x_4387:
[----:B------:R-:W-:Y:S05]  /*137f0*/  BSYNC B6 ;  /* 0x0000000000067941 */ /* 0x000fea0003800000 */
.L_x_4386:
        /* <DEDUP_REMOVED lines=9> */
[----:B------:R-:W-:Y:S02]  /*13890*/  LOP3.LUT P5, RZ, R16, 0x200, RZ, 0xc0, !PT ;  /* 0x0000020010ff7812 */ /* 0x000fe400078ac0ff */
[----:B------:R-:W-:-:S04]  /*138a0*/  UIMAD UR6, UR6, UR8, URZ ;  /* 0x00000008060672a4 */ /* 0x000fc8000f8e023f */
[----:B------:R-:W-:Y:S02]  /*138b0*/  UIMAD UR7, UR7, UR9, UR6 ;  /* 0x00000009070772a4 */ /* 0x000fe4000f8e0206 */
[----:B------:R-:W-:Y:S01]  /*138c0*/  USHF.R.S32.HI UR6, URZ, 0x1f, UR43 ;  /* 0x0000001f3f067899 */ /* 0x000fe2000801142b */
[----:B0-----:R-:W-:-:S05]  /*138d0*/  IMAD.SHL.U32 R2, R2, 0x10, RZ ;  /* 0x0000001002027824 */ /* 0x001fca00078e00ff */
[----:B------:R-:W-:-:S05]  /*138e0*/  LOP3.LUT R2, R36, 0x70, R2, 0xf8, !PT ;  /* 0x0000007024027812 */ /* 0x000fca00078ef802 */
[----:B------:R-:W-:-:S04]  /*138f0*/  VIADD R0, R2, UR44 ;  /* 0x0000002c02007c36 */ /* 0x000fc80008000000 */
        /* <DEDUP_REMOVED lines=35> */
[----:B------:R-:W-:-:S03]  /*13b30*/  VIADD R4, R36, UR44 ;  /* 0x0000002c24047c36 */ /* 0x000fc60008000000 */
[----:B------:R-:W1:Y:S01]  /*13b40*/  SHFL.IDX PT, R2, R5, RZ, 0x181f ;  /* 0x00181fff05027589 */ /* 0x000e6200000e0000 */
[C---:B------:R-:W-:Y:S01]  /*13b50*/  VIADD R7, R4.reuse, 0x10 ;  /* 0x0000001004077836 */ /* 0x040fe20000000000 */
[----:B------:R-:W-:Y:S02]  /*13b60*/  ISETP.GE.AND P0, PT, R4, UR39, PT ;  /* 0x0000002704007c0c */ /* 0x000fe4000bf06270 */
[----:B------:R-:W-:Y:S11]  /*13b70*/  SHFL.IDX PT, R6, R5, 0x1, 0x181f ;  /* 0x00381f0005067f89 */ /* 0x000ff600000e0000 */
        /* <DEDUP_REMOVED lines=66> */
[----:B------:R0:W1:Y:S01]  /*13fa0*/  SHFL.IDX PT, R6, R5, 0x7, 0x181f ;  /* 0x00f81f0005067f89 */ /* 0x00006200000e0000 */
[----:B------:R-:W-:-:S03]  /*13fb0*/  @!P0 IMAD.MOV.U32 R3, RZ, RZ, R7 ;  /* 0x000000ffff038224 */ /* 0x000fc600078e0007 */
[----:B------:R0:W2:Y:S04]  /*13fc0*/  SHFL.IDX PT, R14, R0, 0x7, 0x181f ;  /* 0x00f81f00000e7f89 */ /* 0x0000a800000e0000 */
[----:B------:R0:W-:Y:S04]  /*13fd0*/  @!P0 LDGSTS.E.BYPASS.LTC128B.128 [R31+0x15400], desc[UR36][R2.64], !P3 ;  /* 0x15400000021f8fae */ /* 0x0001e8000d901d64 */
[----:B------:R0:W-:Y:S04]  /*13fe0*/  @!P0 LDGSTS.E.BYPASS.LTC128B.128 [R31+0x19400], desc[UR36][R2.64+0x80], !P4 ;  /* 0x19400080021f8fae */ /* 0x0001e8000e101d64 */
[----:B------:R0:W-:Y:S02]  /*13ff0*/  @!P0 LDGSTS.E.BYPASS.LTC128B.128 [R31+0x1d400], desc[UR36][R2.64+0x100], !P5 ;  /* 0x1d400100021f8fae */ /* 0x0001e4000e901d64 */
.L_x_4465:
[----:B------:R-:W-:-:S05]  /*14000*/  VIADD R4, R4, 0x70 ;  /* 0x0000007004047836 */ /* 0x000fca0000000000 */
[----:B------:R-:W-:-:S13]  /*14010*/  ISETP.GE.AND P0, PT, R4, UR39, PT ;  /* 0x0000002704007c0c */ /* 0x000fda000bf06270 */
[----:B0-2---:R-:W-:-:S05]  /*14020*/  @!P0 LEA R2, P1, R37, R14, 0x1 ;  /* 0x0000000e25028211 */ /* 0x005fca00078208ff */
[----:B-1----:R-:W-:-:S05]  /*14030*/  @!P0 IMAD.X R3, RZ, RZ, R6, P1 ;  /* 0x000000ffff038224 */ /* 0x002fca00008e0606 */
[----:B------:R-:W-:Y:S01]  /*14040*/  @!PT LDS RZ, [RZ] ;  /* 0x00000000fffff984 */ /* 0x000fe20000000800 */
[----:B------:R-:W-:Y:S01]  /*14050*/  @!PT LDS RZ, [RZ] ;  /* 0x00000000fffff984 */ /* 0x000fe20000000800 */
[----:B------:R-:W-:Y:S01]  /*14060*/  @!PT LDS RZ, [RZ] ;  /* 0x00000000fffff984 */ /* 0x000fe20000000800 */
[----:B------:R0:W-:Y:S04]  /*14070*/  @!P0 LDGSTS.E.BYPASS.LTC128B.128 [R31+0x15c00], desc[UR36][R2.64], !P3 ;  /* 0x15c00000021f8fae */ /* 0x0001e8000d901d64 */
[----:B------:R0:W-:Y:S04]  /*14080*/  @!P0 LDGSTS.E.BYPASS.LTC128B.128 [R31+0x19c00], desc[UR36][R2.64+0x80], !P4 ;  /* 0x19c00080021f8fae */ /* 0x0001e8000e101d64 */
[----:B------:R0:W-:Y:S01]  /*14090*/  @!P0 LDGSTS.E.BYPASS.LTC128B.128 [R31+0x1dc00], desc[UR36][R2.64+0x100], !P5 ;  /* 0x1dc00100021f8fae */ /* 0x0001e2000e901d64 */
[----:B------:R-:W-:Y:S01]  /*140a0*/  PLOP3.LUT P0, PT, PT, PT, PT, 0x80, 0x0 ;  /* 0x000000000000781c */ /* 0x000fe20003f0f070 */
[----:B------:R-:W-:-:S12]  /*140b0*/  NOP ;  /* 0x0000000000007918 */ /* 0x000fd80000000000 */
.L_x_4389:
        /* <DEDUP_REMOVED lines=18> */
.L_x_4466:
[----:B------:R-:W-:Y:S05]  /*141e0*/  BSYNC B0 ;  /* 0x0000000000007941 */ /* 0x000fea0003800000 */
.L_x_4390:
[----:B------:R-:W-:-:S04]  /*141f0*/  UIADD3 UR4, UR45, -0x2, URZ ;  /* 0xfffffffe2d047890 */ /* 0x000fc8000fffe03f */
[----:B------:R-:W-:-:S06]  /*14200*/  UISETP.GE.AND UP0, UPT, UR4, UR46, UPT ;  /* 0x0000002e0400728c */ /* 0x000fcc000bf06270 */
[----:B------:R-:W-:-:S13]  /*14210*/  PLOP3.LUT P0, PT, PT, PT, UP0, 0x40, 0x0 ;  /* 0x000000000000781c */ /* 0x000fda0003f0e808 */
[----:B------:R-:W-:Y:S05]  /*14220*/  @P0 BRA `(.L_x_4392) ;  /* 0x0000000c00f80947 */ /* 0x000fea0003800000 */
[----:B------:R-:W-:Y:S01]  /*14230*/  BSSY B0, `(.L_x_4392) ;  /* 0x00000fd000007945 */ /* 0x000fe20003800000 */
[----:B------:R-:W-:Y:S02]  /*14240*/  IMAD.MOV.U32 R20, RZ, RZ, R26 ;  /* 0x000000ffff147224 */ /* 0x000fe400078e001a */
[----:B------:R-:W-:Y:S02]  /*14250*/  IMAD.MOV.U32 R9, RZ, RZ, R23 ;  /* 0x000000ffff097224 */ /* 0x000fe400078e0017 */
[----:B------:R-:W-:Y:S02]  /*14260*/  IMAD.MOV.U32 R27, RZ, RZ, R24 ;  /* 0x000000ffff1b7224 */ /* 0x000fe400078e0018 */
[----:B------:R-:W-:-:S07]  /*14270*/  IMAD.U32 R8, RZ, RZ, UR4 ;  /* 0x00000004ff087e24 */ /* 0x000fce000f8e00ff */
.L_x_4405:
[----:B------:R-:W1:Y:S01]  /*14280*/  LDC R3, c[0x0][0x430] ;  /* 0x00010c00ff037b82 */ /* 0x000e620000000800 */
[----:B0-----:R-:W0:Y:S01]  /*14290*/  S2R R0, SR_TID.X ;  /* 0x0000000000007919 */ /* 0x001e220000002100 */
[----:B------:R-:W-:Y:S01]  /*142a0*/  IMAD R10, R8, 0x60, R32 ;  /* 0x00000060080a7824 */ /* 0x000fe200078e0220 */
[----:B------:R-:W-:Y:S01]  /*142b0*/  LOP3.LUT P1, RZ, R16, 0x80, RZ, 0xc0, !PT ;  /* 0x0000008010ff7812 */ /* 0x000fe2000782c0ff */
[----:B------:R-:W-:Y:S01]  /*142c0*/  VIADD R23, R9, 0x1 ;  /* 0x0000000109177836 */ /* 0x000fe20000000000 */
[----:B-1----:R-:W-:Y:S01]  /*142d0*/  ISETP.NE.AND P0, PT, R3, 0x1, PT ;  /* 0x000000010300780c */ /* 0x002fe20003f05270 */
[----:B0-----:R-:W-:-:S12]  /*142e0*/  IMAD.SHL.U32 R0, R0, 0x10, RZ ;  /* 0x0000001000007824 */ /* 0x001fd800078e00ff */
[----:B------:R-:W0:Y:S01]  /*142f0*/  @P0 LDC R3, c[0x0][0x434] ;  /* 0x00010d00ff030b82 */ /* 0x000e220000000800 */
[----:B------:R-:W-:-:S04]  /*14300*/  LOP3.LUT R0, R36, 0x70, R0, 0xf8, !PT ;  /* 0x0000007024007812 */ /* 0x000fc800078ef800 */
[C---:B------:R-:W-:Y:S01]  /*14310*/  ISETP.GT.U32.AND P2, PT, R0.reuse, 0x5f, PT ;  /* 0x0000005f0000780c */ /* 0x040fe20003f44070 */
[----:B------:R-:W-:Y:S02]  /*14320*/  IMAD.IADD R10, R0, 0x1, R10 ;  /* 0x00000001000a7824 */ /* 0x000fe400078e020a */
[----:B------:R-:W1:Y:S02]  /*14330*/  @P0 LDC R5, c[0x0][0x438] ;  /* 0x00010e00ff050b82 */ /* 0x000e640000000800 */
[----:B------:R-:W-:-:S08]  /*14340*/  IMAD.MOV.U32 R11, RZ, RZ, R10 ;  /* 0x000000ffff0b7224 */ /* 0x000fd000078e000a */
[----:B------:R-:W2:Y:S01]  /*14350*/  @!P2 LDC.64 R6, c[0x0][0x428] ;  /* 0x00010a00ff06ab82 */ /* 0x000ea20000000a00 */
[----:B0-----:R-:W-:-:S05]  /*14360*/  @P0 IMAD.HI.U32 R0, R10, R3, RZ ;  /* 0x000000030a000227 */ /* 0x001fca00078e00ff */
[----:B-1----:R-:W-:Y:S02]  /*14370*/  @P0 SHF.R.U32.HI R11, RZ, R5, R0 ;  /* 0x00000005ff0b0219 */ /* 0x002fe40000011600 */
[----:B------:R-:W0:Y:S02]  /*14380*/  @!P2 LDC.64 R4, c[0x0][0x418] ;  /* 0x00010600ff04ab82 */ /* 0x000e240000000a00 */
[--C-:B------:R-:W-:Y:S01]  /*14390*/  @!P2 SHF.R.S32.HI R3, RZ, 0x1f, R11.reuse ;  /* 0x0000001fff03a819 */ /* 0x100fe2000001140b */
[----:B------:R-:W-:Y:S02]  /*143a0*/  @!P2 IMAD.MOV.U32 R2, RZ, RZ, R11 ;  /* 0x000000ffff02a224 */ /* 0x000fe400078e000b */
[-C--:B--2---:R-:W-:Y:S02]  /*143b0*/  @!P2 IMAD R0, R33, R6.reuse, RZ ;  /* 0x000000062100a224 */ /* 0x084fe400078e02ff */
[----:B------:R-:W-:-:S04]  /*143c0*/  @!P2 IMAD.WIDE.U32 R2, R29, R6, R2 ;  /* 0x000000061d02a225 */ /* 0x000fc800078e0002 */
[----:B------:R-:W-:-:S04]  /*143d0*/  @!P2 IMAD R7, R29, R7, R0 ;  /* 0x000000071d07a224 */ /* 0x000fc800078e0200 */
[----:B------:R-:W-:Y:S01]  /*143e0*/  @!P2 IMAD.IADD R0, R7, 0x1, R3 ;  /* 0x000000010700a824 */ /* 0x000fe200078e0203 */
[----:B0-----:R-:W-:-:S04]  /*143f0*/  @!P2 LEA R4, P0, R2, R4, 0x2 ;  /* 0x000000040204a211 */ /* 0x001fc800078010ff */
[----:B------:R-:W-:Y:S01]  /*14400*/  @!P2 LEA.HI.X R5, R2, R5, R0, 0x2, P0 ;  /* 0x000000050205a211 */ /* 0x000fe200000f1400 */
[----:B------:R-:W-:Y:S01]  /*14410*/  IMAD.MOV.U32 R0, RZ, RZ, RZ ;  /* 0x000000ffff007224 */ /* 0x000fe200078e00ff */
[C---:B------:R-:W-:Y:S01]  /*14420*/  ISETP.NE.AND P0, PT, R23.reuse, 0x2, PT ;  /* 0x000000021700780c */ /* 0x040fe20003f05270 */
[----:B------:R-:W-:Y:S01]  /*14430*/  IMAD.MOV R7, RZ, RZ, -R11 ;  /* 0x000000ffff077224 */ /* 0x000fe200078e0a0b */
        /* <DEDUP_REMOVED lines=10> */
.L_x_4393:
[----:B------:R-:W-:Y:S01]  /*144e0*/  IMAD R6, R23, 0x8, R17 ;  /* 0x0000000817067824 */ /* 0x000fe200078e0211 */
[----:B------:R-:W-:Y:S01]  /*144f0*/  SHF.L.U32 R3, R26, 0x1f, RZ ;  /* 0x0000001f1a037819 */ /* 0x000fe200000006ff */
[----:B------:R-:W-:Y:S03]  /*14500*/  BSSY B1, `(.L_x_4394) ;  /* 0x0000003000017945 */ /* 0x000fe60003800000 */
[----:B------:R-:W0:Y:S02]  /*14510*/  SYNCS.PHASECHK.TRANS64.TRYWAIT P0, [R6+URZ+0x30840], R3 ;  /* 0x03084003060075a7 */ /* 0x000e24000800017f */
[----:B0-----:R-:W-:Y:S05]  /*14520*/  @!P0 BRA `(.L_x_4395) ;  /* 0x0000003000248947 */ /* 0x001fea0003800000 */
.L_x_4467:
[----:B------:R-:W-:Y:S05]  /*14530*/  BSYNC B1 ;  /* 0x0000000000017941 */ /* 0x000fea0003800000 */
.L_x_4394:
[----:B------:R-:W-:Y:S01]  /*14540*/  SHF.R.S32.HI R21, RZ, 0x1f, R5 ;  /* 0x0000001fff157819 */ /* 0x000fe20000011405 */
[----:B------:R-:W-:Y:S01]  /*14550*/  ULDC.64 UR4, c[0x0][0x300] ;  /* 0x0000c00000047ab9 */ /* 0x000fe20000000a00 */
[----:B-----5:R-:W-:Y:S01]  /*14560*/  SHF.R.S32.HI R25, RZ, 0x1f, R0 ;  /* 0x0000001fff197819 */ /* 0x020fe20000011400 */
[----:B------:R-:W-:Y:S01]  /*14570*/  IMAD R8, R23, 0x4800, R30 ;  /* 0x0000480017087824 */ /* 0x000fe200078e021e */
        /* <DEDUP_REMOVED lines=16> */
[----:B------:R-:W-:-:S03]  /*14680*/  ULDC.64 UR4, c[0x0][0x2e8] ;  /* 0x0000ba0000047ab9 */ /* 0x000fc60000000a00 */
[----:B------:R-:W-:Y:S01]  /*14690*/  IMAD.IADD R3, R7, 0x1, R3 ;  /* 0x0000000107037824 */ /* 0x000fe200078e0203 */
[----:B------:R-:W-:Y:S01]  /*146a0*/  LEA R7, P0, R2, UR4, 0x1 ;  /* 0x0000000402077c11 */ /* 0x000fe2000f8008ff */
[----:B------:R-:W-:-:S03]  /*146b0*/  UMOV UR4, 0xffffffff ;  /* 0xffffffff00047882 */ /* 0x000fc60000000000 */
[----:B------:R-:W-:Y:S01]  /*146c0*/  LEA.HI.X R10, R2, UR5, R3, 0x1, P0 ;  /* 0x00000005020a7c11 */ /* 0x000fe200080f0c03 */
[----:B------:R-:W-:Y:S08]  /*146d0*/  BRA.DIV UR4, `(.L_x_4396) ;  /* 0x0000002e04cc7947 */ /* 0x000ff0000b800000 */
        /* <DEDUP_REMOVED lines=39> */
.L_x_4481:
        /* <DEDUP_REMOVED lines=8> */
[----:B------:R0:W-:Y:S01]  /*149d0*/  LDGSTS.E.BYPASS.LTC128B.128 [R8+0x26c00], desc[UR36][R2.64+0x100], !P1 ;  /* 0x26c0010002087fae */ /* 0x0001e2000c901d64 */
[----:B------:R-:W-:Y:S01]  /*149e0*/  NOP ;  /* 0x0000000000007918 */ /* 0x000fe20000000000 */
.L_x_4397:
        /* <DEDUP_REMOVED lines=10> */
.L_x_4398:
[----:B------:R1:W-:Y:S01]  /*14a90*/  SYNCS.ARRIVE.TRANS64.A1T0 RZ, [R6+URZ+0x30830], RZ ;  /* 0x030830ff06ff79a7 */ /* 0x0003e2000810003f */
[----:B------:R-:W-:Y:S05]  /*14aa0*/  @!P2 BRA `(.L_x_4399) ;  /* 0x000000000004a947 */ /* 0x000fea0003800000 */
[----:B------:R-:W-:Y:S01]  /*14ab0*/  BPT.TRAP 0x1 ;  /* 0x000000040000795c */ /* 0x000fe20000300000 */
.L_x_4399:
[----:B0-----:R-:W-:Y:S01]  /*14ac0*/  SHF.L.U32 R3, R20, 0x1f, RZ ;  /* 0x0000001f14037819 */ /* 0x001fe200000006ff */
[----:B-1----:R-:W-:Y:S01]  /*14ad0*/  IMAD R6, R9, 0x8, R17 ;  /* 0x0000000809067824 */ /* 0x002fe200078e0211 */
[----:B------:R-:W-:Y:S03]  /*14ae0*/  BSSY B1, `(.L_x_4400) ;  /* 0x0000003000017945 */ /* 0x000fe60003800000 */
[----:B------:R-:W0:Y:S02]  /*14af0*/  SYNCS.PHASECHK.TRANS64.TRYWAIT P0, [R6+URZ+0x30860], R3 ;  /* 0x03086003060075a7 */ /* 0x000e24000800017f */
[----:B0-----:R-:W-:Y:S05]  /*14b00*/  @!P0 BRA `(.L_x_4401) ;  /* 0x0000003000788947 */ /* 0x001fea0003800000 */
.L_x_4482:
[----:B------:R-:W-:Y:S05]  /*14b10*/  BSYNC B1 ;  /* 0x0000000000017941 */ /* 0x000fea0003800000 */
.L_x_4400:
[----:B------:R-:W-:Y:S01]  /*14b20*/  IMAD.MOV.U32 R2, RZ, RZ, -0x60 ;  /* 0xffffffa0ff027424 */ /* 0x000fe200078e00ff */
[----:B------:R-:W-:Y:S01]  /*14b30*/  UMOV UR4, 0xffffffff ;  /* 0xffffffff00047882 */ /* 0x000fe20000000000 */
[C---:B------:R-:W-:Y:S01]  /*14b40*/  LOP3.LUT P3, RZ, R16.reuse, 0x20, RZ, 0xc0, !PT ;  /* 0x0000002010ff7812 */ /* 0x040fe2000786c0ff */
[----:B------:R-:W-:Y:S01]  /*14b50*/  IMAD R7, R9, 0x4800, R30 ;  /* 0x0000480009077824 */ /* 0x000fe200078e021e */
[C---:B------:R-:W-:Y:S01]  /*14b60*/  LOP3.LUT P2, RZ, R16.reuse, 0x10, RZ, 0xc0, !PT ;  /* 0x0000001010ff7812 */ /* 0x040fe2000784c0ff */
[----:B0-----:R-:W-:Y:S01]  /*14b70*/  IMAD R3, R27, R2, UR38 ;  /* 0x000000261b037e24 */ /* 0x001fe2000f8e0202 */
[----:B------:R-:W-:-:S03]  /*14b80*/  LOP3.LUT P1, RZ, R16, 0x8, RZ, 0xc0, !PT ;  /* 0x0000000810ff7812 */ /* 0x000fc6000782c0ff */
[----:B------:R-:W-:Y:S01]  /*14b90*/  IMAD.IADD R8, R3, 0x1, -R36 ;  /* 0x0000000103087824 */ /* 0x000fe200078e0a24 */
[----:B------:R-:W-:Y:S09]  /*14ba0*/  BRA.DIV UR4, `(.L_x_4402) ;  /* 0x0000003204647947 */ /* 0x000ff2000b800000 */
        /* <DEDUP_REMOVED lines=52> */
[----:B--2-4-:R3:W-:Y:S02]  /*14ef0*/  LDGSTS.E.BYPASS.LTC128B.128 [R7+0x8400], desc[UR36][R2.64+0x100], !P0 ;  /* 0x0840010002077fae */ /* 0x0147e4000c101d64 */
.L_x_4496:
        /* <DEDUP_REMOVED lines=31> */
.L_x_4403:
        /* <DEDUP_REMOVED lines=10> */
.L_x_4404:
[C---:B------:R-:W-:Y:S01]  /*15190*/  ISETP.GT.AND P0, PT, R24.reuse, UR46, PT ;  /* 0x0000002e18007c0c */ /* 0x040fe2000bf04270 */
[----:B------:R1:W-:Y:S01]  /*151a0*/  SYNCS.ARRIVE.TRANS64.A1T0 RZ, [R6+URZ+0x30850], RZ ;  /* 0x030850ff06ff79a7 */ /* 0x0003e2000810003f */
[----:B------:R-:W-:Y:S02]  /*151b0*/  VIADD R8, R24, 0xffffffff ;  /* 0xffffffff18087836 */ /* 0x000fe40000000000 */
[----:B------:R-:W-:Y:S02]  /*151c0*/  IMAD.MOV.U32 R20, RZ, RZ, R26 ;  /* 0x000000ffff147224 */ /* 0x000fe400078e001a */
[----:B------:R-:W-:Y:S02]  /*151d0*/  IMAD.MOV.U32 R9, RZ, RZ, R23 ;  /* 0x000000ffff097224 */ /* 0x000fe400078e0017 */
[----:B------:R-:W-:-:S05]  /*151e0*/  IMAD.MOV.U32 R27, RZ, RZ, R24 ;  /* 0x000000ffff1b7224 */ /* 0x000fca00078e0018 */
[----:B-1----:R-:W-:Y:S05]  /*151f0*/  @P0 BRA `(.L_x_4405) ;  /* 0xfffffff000200947 */ /* 0x002fea000383ffff */
[----:B------:R-:W-:Y:S05]  /*15200*/  BSYNC B0 ;  /* 0x0000000000007941 */ /* 0x000fea0003800000 */
.L_x_4392:
        /* <DEDUP_REMOVED lines=17> */
.L_x_4407:
[----:B------:R-:W-:Y:S05]  /*15320*/  BSYNC B0 ;  /* 0x0000000000007941 */ /* 0x000fea0003800000 */
.L_x_4406:
[----:B------:R-:W-:-:S13]  /*15330*/  LOP3.LUT P0, RZ, R16, 0x80, RZ, 0xc0, !PT ;  /* 0x0000008010ff7812 */ /* 0x000fda000780c0ff */
[----:B------:R-:W-:Y:S05]  /*15340*/  @!P0 BRA `(.L_x_4408) ;  /* 0x0000000000048947 */ /* 0x000fea0003800000 */
[----:B------:R-:W-:Y:S01]  /*15350*/  BPT.TRAP 0x1 ;  /* 0x000000040000795c */ /* 0x000fe20000300000 */
.L_x_4408:
[----:B------:R-:W-:Y:S01]  /*15360*/  IMAD R4, R23, 0x8, R17 ;  /* 0x0000000817047824 */ /* 0x000fe200078e0211 */
[----:B------:R-:W-:Y:S01]  /*15370*/  SHF.L.U32 R3, R26, 0x1f, RZ ;  /* 0x0000001f1a037819 */ /* 0x000fe200000006ff */
[----:B------:R-:W-:Y:S01]  /*15380*/  IMAD.MOV.U32 R5, RZ, RZ, -0x60 ;  /* 0xffffffa0ff057424 */ /* 0x000fe200078e00ff */
[----:B------:R-:W-:Y:S02]  /*15390*/  BSSY B0, `(.L_x_4409) ;  /* 0x0000004000007945 */ /* 0x000fe40003800000 */
[----:B------:R-:W0:Y:S01]  /*153a0*/  SYNCS.PHASECHK.TRANS64.TRYWAIT P0, [R4+URZ+0x30860], R3 ;  /* 0x03086003040075a7 */ /* 0x000e22000800017f */
[----:B------:R-:W-:Y:S01]  /*153b0*/  IMAD R5, R24, R5, UR38 ;  /* 0x0000002618057e24 */ /* 0x000fe2000f8e0205 */
[----:B0-----:R-:W-:Y:S06]  /*153c0*/  @!P0 BRA `(.L_x_4410) ;  /* 0x0000003000588947 */ /* 0x001fec0003800000 */
.L_x_4497:
[----:B------:R-:W-:Y:S05]  /*153d0*/  BSYNC B0 ;  /* 0x0000000000007941 */ /* 0x000fea0003800000 */
.L_x_4409:
        /* <DEDUP_REMOVED lines=54> */
[----:B------:R-:W-:Y:S01]  /*15740*/  ISETP.LT.OR P0, PT, R5, 0x41, P4 ;  /* 0x000000410500780c */ /* 0x000fe20002701670 */
[----:B------:R2:W1:-:S12]  /*15750*/  SHFL.IDX PT, R7, R19, 0x5, 0x181f ;  /* 0x00b81f0013077f89 */ /* 0x00045800000e0000 */
[----:B------:R2:W-:Y:S01]  /*15760*/  LDGSTS.E.BYPASS.LTC128B.128 [R0+0x2400], desc[UR36][R2.64], !P0 ;  /* 0x0240000002007fae */ /* 0x0005e2000c101d64 */
[----:B------:R-:W-:-:S13]  /*15770*/  ISETP.LT.OR P0, PT, R5, 0x41, P3 ;  /* 0x000000410500780c */ /* 0x000fda0001f01670 */
[----:B------:R2:W-:Y:S01]  /*15780*/  LDGSTS.E.BYPASS.LTC128B.128 [R0+0x5400], desc[UR36][R2.64+0x80], !P0 ;  /* 0x0540008002007fae */ /* 0x0005e2000c101d64 */
[----:B------:R-:W-:-:S13]  /*15790*/  ISETP.LT.OR P0, PT, R5, 0x41, P1 ;  /* 0x000000410500780c */ /* 0x000fda0000f01670 */
[----:B-1-3--:R2:W-:Y:S02]  /*157a0*/  LDGSTS.E.BYPASS.LTC128B.128 [R0+0x8400], desc[UR36][R2.64+0x100], !P0 ;  /* 0x0840010002007fae */ /* 0x00a5e4000c101d64 */
.L_x_4511:
[----:B0-2---:R-:W-:-:S05]  /*157b0*/  IADD3 R2, P0, R14, R6, RZ ;  /* 0x000000060e027210 */ /* 0x005fca0007f1e0ff */
        /* <DEDUP_REMOVED lines=12> */
.L_x_4412:
        /* <DEDUP_REMOVED lines=10> */
.L_x_4413:
[----:B------:R1:W-:Y:S01]  /*15920*/  SYNCS.ARRIVE.TRANS64.A1T0 RZ, [R4+URZ+0x30850], RZ ;  /* 0x030850ff04ff79a7 */ /* 0x0003e2000810003f */
[----:B------:R-:W-:-:S05]  /*15930*/  VIADD R23, R23, 0x1 ;  /* 0x0000000117177836 */ /* 0x000fca0000000000 */
[----:B------:R-:W-:-:S04]  /*15940*/  ISETP.NE.AND P0, PT, R23, 0x2, PT ;  /* 0x000000021700780c */ /* 0x000fc80003f05270 */
[----:B0-----:R-:W-:Y:S02]  /*15950*/  SEL R3, RZ, 0x1, P0 ;  /* 0x00000001ff037807 */ /* 0x001fe40000000000 */
[----:B------:R-:W-:Y:S02]  /*15960*/  SEL R23, R23, RZ, P0 ;  /* 0x000000ff17177207 */ /* 0x000fe40000000000 */
[----:B-1----:R-:W-:-:S07]  /*15970*/  LOP3.LUT R26, R26, R3, RZ, 0x3c, !PT ;  /* 0x000000031a1a7212 */ /* 0x002fce00078e3cff */
.L_x_4373:
[----:B------:R-:W-:Y:S05]  /*15980*/  BSYNC B7 ;  /* 0x0000000000077941 */ /* 0x000fea0003800000 */
.L_x_4371:
        /* <DEDUP_REMOVED lines=11> */
.L_x_4414:
[----:B------:R-:W-:-:S03]  /*15a40*/  UMOV UR4, 0xffffffff ;  /* 0xffffffff00047882 */ /* 0x000fc60000000000 */
[----:B------:R-:W-:Y:S05]  /*15a50*/  BRA.DIV UR4, `(.L_x_4416) ;  /* 0x0000003204f87947 */ /* 0x000fea000b800000 */
[----:B------:R0:W1:Y:S02]  /*15a60*/  SHFL.IDX PT, R14, R34, RZ, 0x1f ;  /* 0x00001fff220e7589 */ /* 0x00006400000e0000 */
.L_x_4514:
        /* <DEDUP_REMOVED lines=8> */
.L_x_4415:
[----:B------:R-:W-:Y:S02]  /*15af0*/  ULDC UR4, c[0x0][0xc38] ;  /* 0x00030e0000047ab9 */ /* 0x000fe40000000800 */
[----:B-1----:R-:W-:-:S13]  /*15b00*/  ISETP.GE.AND P0, PT, R34, UR4, PT ;  /* 0x0000000422007c0c */ /* 0x002fda000bf06270 */
[----:B------:R-:W-:Y:S05]  /*15b10*/  @!P0 BRA `(.L_x_4417) ;  /* 0xffffffc000b48947 */ /* 0x000fea000383ffff */
.L_x_4362:
        /* <DEDUP_REMOVED lines=12> */
.L_x_4515:
[----:B------:R-:W-:Y:S05]  /*15be0*/  BSYNC B0 ;  /* 0x0000000000007941 */ /* 0x000fea0003800000 */
.L_x_4418:
[----:B------:R-:W-:-:S03]  /*15bf0*/  UMOV UR4, 0xffffffff ;  /* 0xffffffff00047882 */ /* 0x000fc60000000000 */
[----:B------:R-:W-:Y:S05]  /*15c00*/  BRA.DIV UR4, `(.L_x_4420) ;  /* 0x0000003204c87947 */ /* 0x000fea000b800000 */
[----:B-1----:R-:W1:Y:S02]  /*15c10*/  S2R R0, SR_TID.X ;  /* 0x0000000000007919 */ /* 0x002e640000002100 */
[----:B-1----:R-:W-:-:S04]  /*15c20*/  SHF.R.U32.HI R0, RZ, 0x5, R0 ;  /* 0x00000005ff007819 */ /* 0x002fc80000011600 */
[----:B------:R-:W-:-:S05]  /*15c30*/  LOP3.LUT R0, R0, 0x3, RZ, 0xc0, !PT ;  /* 0x0000000300007812 */ /* 0x000fca00078ec0ff */
[----:B------:R1:W2:Y:S02]  /*15c40*/  SHFL.IDX PT, R14, R0, RZ, 0x1f ;  /* 0x00001fff000e7589 */ /* 0x0002a400000e0000 */
.L_x_4518:
[----:B--2---:R-:W-:Y:S01]  /*15c50*/  ISETP.NE.AND P0, PT, R14, RZ, PT ;  /* 0x000000ff0e00720c */ /* 0x004fe20003f05270 */
[----:B------:R-:W-:-:S12]  /*15c60*/  BSSY B0, `(.L_x_4421) ;  /* 0x0000026000007945 */ /* 0x000fd80003800000 */
[----:B------:R-:W-:Y:S05]  /*15c70*/  @P0 BRA `(.L_x_4422) ;  /* 0x0000000000900947 */ /* 0x000fea0003800000 */
[----:B------:R-:W-:-:S03]  /*15c80*/  UMOV UR4, 0xffffffff ;  /* 0xffffffff00047882 */ /* 0x000fc60000000000 */
[----:B------:R-:W-:Y:S05]  /*15c90*/  BRA.DIV UR4, `(.L_x_4423) ;  /* 0x0000003204d87947 */ /* 0x000fea000b800000 */
[----:B------:R-:W-:-:S13]  /*15ca0*/  ELECT P6, URZ, PT ;  /* 0x00000000003f782f */ /* 0x000fda00038c0000 */
.L_x_4521:
        /* <DEDUP_REMOVED lines=8> */
.L_x_4424:
[C---:B------:R-:W-:Y:S01]  /*15d30*/  IMAD R5, R23.reuse, 0x8, R4 ;  /* 0x0000000817057824 */ /* 0x040fe200078e0204 */
[----:B------:R-:W-:Y:S01]  /*15d40*/  SHF.L.U32 R0, R26, 0x1f, RZ ;  /* 0x0000001f1a007819 */ /* 0x000fe200000006ff */
[----:B------:R-:W-:-:S03]  /*15d50*/  VIADD R23, R23, 0x1 ;  /* 0x0000000117177836 */ /* 0x000fc60000000000 */
[----:B------:R-:W1:Y:S02]  /*15d60*/  SYNCS.PHASECHK.TRANS64.TRYWAIT P1, [R5+URZ+0x30840], R0 ;  /* 0x03084000050075a7 */ /* 0x000e64000802017f */
[----:B------:R-:W-:-:S04]  /*15d70*/  ISETP.NE.AND P2, PT, R23, 0x2, PT ;  /* 0x000000021700780c */ /* 0x000fc80003f45270 */
[----:B------:R-:W-:Y:S01]  /*15d80*/  SEL R3, RZ, 0x1, P2 ;  /* 0x00000001ff037807 */ /* 0x000fe20001000000 */
[----:B-1----:R-:W-:Y:S08]  /*15d90*/  @!P1 BRA `(.L_x_4425) ;  /* 0x0000003000b89947 */ /* 0x002ff00003800000 */
.L_x_4522:
[----:B------:R-:W-:Y:S02]  /*15da0*/  SEL R23, R23, RZ, P2 ;  /* 0x000000ff17177207 */ /* 0x000fe40001000000 */
[----:B------:R-:W-:Y:S01]  /*15db0*/  LOP3.LUT R2, R26, R3, RZ, 0x3c, !PT ;  /* 0x000000031a027212 */ /* 0x000fe200078e3cff */
[----:B------:R-:W-:Y:S06]  /*15dc0*/  @!P0 BRA `(.L_x_4426) ;  /* 0x0000000000048947 */ /* 0x000fec0003800000 */
[----:B------:R-:W-:Y:S01]  /*15dd0*/  BPT.TRAP 0x1 ;  /* 0x000000040000795c */ /* 0x000fe20000300000 */
.L_x_4426:
[----:B------:R-:W-:Y:S01]  /*15de0*/  IMAD R23, R23, 0x8, R4 ;  /* 0x0000000817177824 */ /* 0x000fe200078e0204 */
[----:B------:R-:W-:-:S04]  /*15df0*/  SHF.L.U32 R2, R2, 0x1f, RZ ;  /* 0x0000001f02027819 */ /* 0x000fc800000006ff */
[----:B------:R-:W2:Y:S02]  /*15e00*/  SYNCS.PHASECHK.TRANS64.TRYWAIT P1, [R23+URZ+0x30840], R2 ;  /* 0x03084002170075a7 */ /* 0x000ea4000802017f */
[----:B--2---:R-:W-:Y:S05]  /*15e10*/  @!P1 BRA `(.L_x_4427) ;  /* 0x0000003000ac9947 */ /* 0x004fea0003800000 */
.L_x_4523:
[----:B------:R-:W-:Y:S05]  /*15e20*/  @!P0 BRA `(.L_x_4428) ;  /* 0x0000000000048947 */ /* 0x000fea0003800000 */
[----:B------:R-:W-:Y:S01]  /*15e30*/  BPT.TRAP 0x1 ;  /* 0x000000040000795c */ /* 0x000fe20000300000 */
.L_x_4428:
[----:B------:R-:W3:Y:S02]  /*15e40*/  SYNCS.PHASECHK.TRANS64.TRYWAIT P1, [R5+URZ+0x30860], R0 ;  /* 0x03086000050075a7 */ /* 0x000ee4000802017f */
[----:B---3--:R-:W-:Y:S05]  /*15e50*/  @!P1 BRA `(.L_x_4429) ;  /* 0x0000003000b09947 */ /* 0x008fea0003800000 */
.L_x_4524:
[----:B------:R-:W-:Y:S05]  /*15e60*/  @!P0 BRA `(.L_x_4430) ;  /* 0x0000000000048947 */ /* 0x000fea0003800000 */
[----:B------:R-:W-:Y:S01]  /*15e70*/  BPT.TRAP 0x1 ;  /* 0x000000040000795c */ /* 0x000fe20000300000 */
.L_x_4430:
[----:B----4-:R4:W0:Y:S02]  /*15e80*/  SYNCS.PHASECHK.TRANS64.TRYWAIT P0, [R23+URZ+0x30860], R2 ;  /* 0x03086002170075a7 */ /* 0x010824000800017f */
[----:B0-----:R-:W-:Y:S05]  /*15e90*/  @!P0 NANOSLEEP.SYNCS 0x989680 ;  /* 0x009896800000895d */ /* 0x001fea0003900000 */
[----:B------:R-:W0:Y:S02]  /*15ea0*/  @!P0 SYNCS.PHASECHK.TRANS64 P0, [R23+URZ+0x30860], R2 ;  /* 0x03086002170085a7 */ /* 0x000e24000800007f */
[----:B0-----:R-:W-:Y:S05]  /*15eb0*/  @!P0 BRA `(.L_x_4430) ;  /* 0xfffffffc00f08947 */ /* 0x001fea000383ffff */
.L_x_4422:
[----:B------:R-:W-:Y:S05]  /*15ec0*/  BSYNC B0 ;  /* 0x0000000000007941 */ /* 0x000fea0003800000 */
.L_x_4421:
[----:B------:R-:W-:Y:S05]  /*15ed0*/  EXIT ;  /* 0x000000000000794d */ /* 0x000fea0003800000 */
.L_x_4267:
[----:B0-----:R-:W-:-:S04]  /*15ee0*/  IMAD.U32 R3, RZ, RZ, UR40 ;  /* 0x00000028ff037e24 */ /* 0x001fc8000f8e00ff */
[----:B------:R0:W1:Y:S03]  /*15ef0*/  SYNCS.PHASECHK.TRANS64.TRYWAIT P1, [R3+URZ+0x30800], R0 ;  /* 0x03080000030075a7 */ /* 0x000066000802017f */
[----:B-1----:R-:W-:Y:S05]  /*15f00*/  @!P1 NANOSLEEP.SYNCS 0x989680 ;  /* 0x009896800000995d */ /* 0x002fea0003900000 */
[----:B------:R-:W1:Y:S02]  /*15f10*/  @!P1 SYNCS.PHASECHK.TRANS64 P1, [R3+URZ+0x30800], R0 ;  /* 0x03080000030095a7 */ /* 0x000e64000802007f */
[----:B-1----:R-:W-:Y:S05]  /*15f20*/  @!P1 BRA `(.L_x_4267) ;  /* 0xfffffffc00ec9947 */ /* 0x002fea000383ffff */
[----:B------:R-:W-:Y:S05]  /*15f30*/  BRA `(.L_x_4431) ;  /* 0xfffffebc00047947 */ /* 0x000fea000383ffff */
.L_x_4271:
[----:B-1----:R1:W2:Y:S02]  /*15f40*/  SYNCS.PHASECHK.TRANS64.TRYWAIT P1, [R13+URZ+0x30830], R0 ;  /* 0x030830000d0075a7 */ /* 0x0022a4000802017f */
[----:B--2---:R-:W-:Y:S05]  /*15f50*/  @!P1 NANOSLEEP.SYNCS 0x989680 ;  /* 0x009896800000995d */ /* 0x004fea0003900000 */
[----:B------:R-:W2:Y:S02]  /*15f60*/  @!P1 SYNCS.PHASECHK.TRANS64 P1, [R13+URZ+0x30830], R0 ;  /* 0x030830000d0095a7 */ /* 0x000ea4000802007f */
[----:B--2---:R-:W-:Y:S05]  /*15f70*/  @!P1 BRA `(.L_x_4271) ;  /* 0xfffffffc00f09947 */ /* 0x004fea000383ffff */
[----:B------:R-:W-:Y:S05]  /*15f80*/  BRA `(.L_x_4270) ;  /* 0xfffffebc00207947 */ /* 0x000fea000383ffff */
.L_x_4288:
[----:B-1----:R-:W-:-:S04]  /*15f90*/  IMAD.U32 R10, RZ, RZ, UR7 ;  /* 0x00000007ff0a7e24 */ /* 0x002fc8000f8e00ff */
[----:B------:R1:W2:Y:S03]  /*15fa0*/  SYNCS.PHASECHK.TRANS64.TRYWAIT P1, [R10+URZ+0x30830], R9 ;  /* 0x030830090a0075a7 */ /* 0x0002a6000802017f */
[----:B--2---:R-:W-:Y:S05]  /*15fb0*/  @!P1 NANOSLEEP.SYNCS 0x989680 ;  /* 0x009896800000995d */ /* 0x004fea0003900000 */
[----:B------:R-:W2:Y:S02]  /*15fc0*/  @!P1 SYNCS.PHASECHK.TRANS64 P1, [R10+URZ+0x30830], R9 ;  /* 0x030830090a0095a7 */ /* 0x000ea4000802007f */
[----:B--2---:R-:W-:Y:S05]  /*15fd0*/  @!P1 BRA `(.L_x_4288) ;  /* 0xfffffffc00ec9947 */ /* 0x004fea000383ffff */
[----:B------:R-:W-:Y:S05]  /*15fe0*/  BRA `(.L_x_4287) ;  /* 0xfffffeec00fc7947 */ /* 0x000fea000383ffff */
.L_x_4292:
[----:B01----:R-:W-:-:S04]  /*15ff0*/  IMAD.U32 R9, RZ, RZ, UR6 ;  /* 0x00000006ff097e24 */ /* 0x003fc8000f8e00ff */
[----:B------:R0:W1:Y:S03]  /*16000*/  SYNCS.PHASECHK.TRANS64.TRYWAIT P1, [R9+URZ+0x30850], R0 ;  /* 0x03085000090075a7 */ /* 0x000066000802017f */
[----:B-1----:R-:W-:Y:S05]  /*16010*/  @!P1 NANOSLEEP.SYNCS 0x989680 ;  /* 0x009896800000995d */ /* 0x002fea0003900000 */
[----:B------:R-:W1:Y:S02]  /*16020*/  @!P1 SYNCS.PHASECHK.TRANS64 P1, [R9+URZ+0x30850], R0 ;  /* 0x03085000090095a7 */ /* 0x000e64000802007f */
[----:B-1----:R-:W-:Y:S05]  /*16030*/  @!P1 BRA `(.L_x_4292) ;  /* 0xfffffffc00ec9947 */ /* 0x002fea000383ffff */
[----:B------:R-:W-:Y:S05]  /*16040*/  BRA `(.L_x_4291) ;  /* 0xfffffef800ac7947 */ /* 0x000fea000383ffff */
.L_x_4311:
[----:B-1----:R-:W-:-:S04]  /*16050*/  IMAD.U32 R10, RZ, RZ, UR7 ;  /* 0x00000007ff0a7e24 */ /* 0x002fc8000f8e00ff */
[----:B------:R1:W2:Y:S03]  /*16060*/  SYNCS.PHASECHK.TRANS64.TRYWAIT P1, [R10+URZ+0x30830], R9 ;  /* 0x030830090a0075a7 */ /* 0x0002a6000802017f */
[----:B--2---:R-:W-:Y:S05]  /*16070*/  @!P1 NANOSLEEP.SYNCS 0x989680 ;  /* 0x009896800000995d */ /* 0x004fea0003900000 */
[----:B------:R-:W2:Y:S02]  /*16080*/  @!P1 SYNCS.PHASECHK.TRANS64 P1, [R10+URZ+0x30830], R9 ;  /* 0x030830090a0095a7 */ /* 0x000ea4000802007f */
[----:B--2---:R-:W-:Y:S05]  /*16090*/  @!P1 BRA `(.L_x_4311) ;  /* 0xfffffffc00ec9947 */ /* 0x004fea000383ffff */
[----:B------:R-:W-:Y:S05]  /*160a0*/  BRA `(.L_x_4310) ;  /* 0xffffff2800307947 */ /* 0x000fea000383ffff */
.L_x_4315:
[----:B01----:R-:W-:-:S04]  /*160b0*/  IMAD.U32 R9, RZ, RZ, UR6 ;  /* 0x00000006ff097e24 */ /* 0x003fc8000f8e00ff */
[----:B------:R0:W1:Y:S03]  /*160c0*/  SYNCS.PHASECHK.TRANS64.TRYWAIT P1, [R9+URZ+0x30850], R0 ;  /* 0x03085000090075a7 */ /* 0x000066000802017f */
[----:B-1----:R-:W-:Y:S05]  /*160d0*/  @!P1 NANOSLEEP.SYNCS 0x989680 ;  /* 0x009896800000995d */ /* 0x002fea0003900000 */
[----:B------:R-:W1:Y:S02]  /*160e0*/  @!P1 SYNCS.PHASECHK.TRANS64 P1, [R9+URZ+0x30850], R0 ;  /* 0x03085000090095a7 */ /* 0x000e64000802007f */
[----:B-1----:R-:W-:Y:S05]  /*160f0*/  @!P1 BRA `(.L_x_4315) ;  /* 0xfffffffc00ec9947 */ /* 0x002fea000383ffff */
[----:B------:R-:W-:Y:S05]  /*16100*/  BRA `(.L_x_4314) ;  /* 0xffffff3000e07947 */ /* 0x000fea000383ffff */
.L_x_4323:
[----:B-1----:R-:W-:-:S04]  /*16110*/  IMAD.U32 R10, RZ, RZ, UR6 ;  /* 0x00000006ff0a7e24 */ /* 0x002fc8000f8e00ff */
[----:B------:R1:W2:Y:S03]  /*16120*/  SYNCS.PHASECHK.TRANS64.TRYWAIT P1, [R10+URZ+0x30830], R9 ;  /* 0x030830090a0075a7 */ /* 0x0002a6000802017f */
[----:B--2---:R-:W-:Y:S05]  /*16130*/  @!P1 NANOSLEEP.SYNCS 0x989680 ;  /* 0x009896800000995d */ /* 0x004fea0003900000 */
[----:B------:R-:W2:Y:S02]  /*16140*/  @!P1 SYNCS.PHASECHK.TRANS64 P1, [R10+URZ+0x30830], R9 ;  /* 0x030830090a0095a7 */ /* 0x000ea4000802007f */
[----:B--2---:R-:W-:Y:S05]  /*16150*/  @!P1 BRA `(.L_x_4323) ;  /* 0xfffffffc00ec9947 */ /* 0x004fea000383ffff */
[----:B------:R-:W-:Y:S05]  /*16160*/  BRA `(.L_x_4322) ;  /* 0xffffff4c002c7947 */ /* 0x000fea000383ffff */
.L_x_4327:
[----:B01----:R-:W-:-:S04]  /*16170*/  IMAD.U32 R9, RZ, RZ, UR10 ;  /* 0x0000000aff097e24 */ /* 0x003fc8000f8e00ff */
[----:B------:R0:W1:Y:S03]  /*16180*/  SYNCS.PHASECHK.TRANS64.TRYWAIT P1, [R9+URZ+0x30850], R0 ;  /* 0x03085000090075a7 */ /* 0x000066000802017f */
[----:B-1----:R-:W-:Y:S05]  /*16190*/  @!P1 NANOSLEEP.SYNCS 0x989680 ;  /* 0x009896800000995d */ /* 0x002fea0003900000 */
[----:B------:R-:W1:Y:S02]  /*161a0*/  @!P1 SYNCS.PHASECHK.TRANS64 P1, [R9+URZ+0x30850], R0 ;  /* 0x03085000090095a7 */ /* 0x000e64000802007f */
[----:B-1----:R-:W-:Y:S05]  /*161b0*/  @!P1 BRA `(.L_x_4327) ;  /* 0xfffffffc00ec9947 */ /* 0x002fea000383ffff */
[----:B------:R-:W-:Y:S05]  /*161c0*/  BRA `(.L_x_4326) ;  /* 0xffffff5400dc7947 */ /* 0x000fea000383ffff */
.L_x_4342:
[----:B-1----:R-:W-:-:S04]  /*161d0*/  IMAD.U32 R5, RZ, RZ, UR5 ;  /* 0x00000005ff057e24 */ /* 0x002fc8000f8e00ff */
[----:B------:R1:W2:Y:S03]  /*161e0*/  SYNCS.PHASECHK.TRANS64.TRYWAIT P1, [R5+URZ+0x30850], R0 ;  /* 0x03085000050075a7 */ /* 0x0002a6000802017f */
[----:B--2---:R-:W-:Y:S05]  /*161f0*/  @!P1 NANOSLEEP.SYNCS 0x989680 ;  /* 0x009896800000995d */ /* 0x004fea0003900000 */
[----:B------:R-:W2:Y:S02]  /*16200*/  @!P1 SYNCS.PHASECHK.TRANS64 P1, [R5+URZ+0x30850], R0 ;  /* 0x03085000050095a7 */ /* 0x000ea4000802007f */
[----:B--2---:R-:W-:Y:S05]  /*16210*/  @!P1 BRA `(.L_x_4342) ;  /* 0xfffffffc00ec9947 */ /* 0x004fea000383ffff */
[----:B------:R-:W-:Y:S05]  /*16220*/  BRA `(.L_x_4341) ;  /* 0xffffff8800107947 */ /* 0x000fea000383ffff */
.L_x_4379:
[----:B------:R-:W2:Y:S01]  /*16230*/  S2R R18, SR_TID.X ;  /* 0x0000000000127919 */ /* 0x000ea20000002100 */
[----:B------:R-:W-:Y:S02]  /*16240*/  IMAD.MOV.U32 R12, RZ, RZ, RZ ;  /* 0x000000ffff0c7224 */ /* 0x000fe400078e00ff */
        /* <DEDUP_REMOVED lines=8> */
.L_x_4432:
[----:B------:R-:W-:Y:S05]  /*162d0*/  BRA `(.L_x_4433) ;  /* 0xffffffc800287947 */ /* 0x000fea000383ffff */
.L_x_4382:
[----:B0-----:R0:W1:Y:S02]  /*162e0*/  SYNCS.PHASECHK.TRANS64.TRYWAIT P0, [R0+URZ+0x30840], R3 ;  /* 0x03084003000075a7 */ /* 0x001064000800017f */
[----:B-1----:R-:W-:Y:S05]  /*162f0*/  @!P0 NANOSLEEP.SYNCS 0x989680 ;  /* 0x009896800000895d */ /* 0x002fea0003900000 */
[----:B------:R-:W1:Y:S02]  /*16300*/  @!P0 SYNCS.PHASECHK.TRANS64 P0, [R0+URZ+0x30840], R3 ;  /* 0x03084003000085a7 */ /* 0x000e64000800007f */
[----:B-1----:R-:W-:Y:S05]  /*16310*/  @!P0 BRA `(.L_x_4382) ;  /* 0xfffffffc00f08947 */ /* 0x002fea000383ffff */
[----:B------:R-:W-:Y:S05]  /*16320*/  BRA `(.L_x_4434) ;  /* 0xffffffcc002c7947 */ /* 0x000fea000383ffff */
.L_x_4383:
        /* <DEDUP_REMOVED lines=8> */
.L_x_4436:
[----:B------:R-:W-:Y:S05]  /*163b0*/  BSYNC B0 ;  /* 0x0000000000007941 */ /* 0x000fea0003800000 */
.L_x_4435:
        /* <DEDUP_REMOVED lines=9> */
.L_x_4437:
        /* <DEDUP_REMOVED lines=8> */
.L_x_4438:
[----:B------:R-:W-:Y:S01]  /*164d0*/  @!PT LDS RZ, [RZ] ;  /* 0x00000000fffff984 */ /* 0x000fe20000000800 */
[----:B------:R-:W-:Y:S01]  /*164e0*/  @!PT LDS RZ, [RZ] ;  /* 0x00000000fffff984 */ /* 0x000fe20000000800 */
[----:B------:R-:W-:Y:S01]  /*164f0*/  @!PT LDS RZ, [RZ] ;  /* 0x00000000fffff984 */ /* 0x000fe20000000800 */
[----:B------:R0:W-:Y:S04]  /*16500*/  @P0 LDGSTS.E.BYPASS.LTC128B.128 [R9+0x1e400], desc[UR36][R2.64], !P4 ;  /* 0x1e40000002090fae */ /* 0x0001e8000e101d64 */
[----:B------:R0:W-:Y:S04]  /*16510*/  @P0 LDGSTS.E.BYPASS.LTC128B.128 [R9+0x21400], desc[UR36][R2.64+0x80], !P3 ;  /* 0x2140008002090fae */ /* 0x0001e8000d901d64 */
[----:B------:R0:W-:Y:S01]  /*16520*/  @P0 LDGSTS.E.BYPASS.LTC128B.128 [R9+0x24400], desc[UR36][R2.64+0x100], !P2 ;  /* 0x2440010002090fae */ /* 0x0001e2000d101d64 */
[----:B------:R-:W-:Y:S01]  /*16530*/  ISETP.GE.AND P0, PT, R7, 0x11, PT ;  /* 0x000000110700780c */ /* 0x000fe20003f06270 */
[----:B------:R-:W-:-:S02]  /*16540*/  IMAD.MOV.U32 R13, RZ, RZ, R4 ;  /* 0x000000ffff0d7224 */ /* 0x000fc400078e0004 */
[----:B------:R-:W-:-:S10]  /*16550*/  IMAD.MOV.U32 R8, RZ, RZ, R14 ;  /* 0x000000ffff087224 */ /* 0x000fd400078e000e */
[----:B0-----:R-:W-:Y:S05]  /*16560*/  WARPSYNC.COLLECTIVE R15, `(.L_x_4439) ;  /* 0x000000000f087348 */ /* 0x001fea0003c00000 */
[----:B------:R1:W2:Y:S02]  /*16570*/  SHFL.IDX P6, R14, R13, R12, R11 ;  /* 0x0000000c0d0e7389 */ /* 0x0002a400000c000b */
[----:B012---:R-:W-:Y:S01]  /*16580*/  ENDCOLLECTIVE ;  /* 0x000000000000791b */ /* 0x007fe20003800000 */
.L_x_4439:
[----:B------:R-:W-:Y:S02]  /*16590*/  @P0 IMAD R25, R5, 0x2, R17 ;  /* 0x0000000205190824 */ /* 0x000fe400078e0211 */
[----:B------:R-:W-:Y:S02]  /*165a0*/  IMAD.MOV.U32 R13, RZ, RZ, R6 ;  /* 0x000000ffff0d7224 */ /* 0x000fe400078e0006 */
[----:B------:R-:W-:Y:S01]  /*165b0*/  IMAD.MOV.U32 R12, RZ, RZ, 0x2 ;  /* 0x00000002ff0c7424 */ /* 0x000fe200078e00ff */
[----:B------:R-:W-:-:S05]  /*165c0*/  @P0 LEA R14, P1, R37, R14, 0x1 ;  /* 0x0000000e250e0211 */ /* 0x000fca00078208ff */
[----:B------:R-:W-:-:S08]  /*165d0*/  @P0 IMAD.MOV.U32 R2, RZ, RZ, R14 ;  /* 0x000000ffff020224 */ /* 0x000fd000078e000e */
[----:B------:R-:W-:Y:S05]  /*165e0*/  WARPSYNC.COLLECTIVE R15, `(.L_x_4440) ;  /* 0x000000000f087348 */ /* 0x000fea0003c00000 */
[----:B------:R0:W1:Y:S02]  /*165f0*/  SHFL.IDX P6, R14, R13, R12, R11 ;  /* 0x0000000c0d0e7389 */ /* 0x00006400000c000b */
[----:B01----:R-:W-:Y:S01]  /*16600*/  ENDCOLLECTIVE ;  /* 0x000000000000791b */ /* 0x003fe20003800000 */
.L_x_4440:
        /* <DEDUP_REMOVED lines=14> */
.L_x_4441:
        /* <DEDUP_REMOVED lines=8> */
.L_x_4442:
        /* <DEDUP_REMOVED lines=14> */
.L_x_4443:
        /* <DEDUP_REMOVED lines=8> */
.L_x_4444:
        /* <DEDUP_REMOVED lines=14> */
.L_x_4445:
        /* <DEDUP_REMOVED lines=8> */
.L_x_4446:
        /* <DEDUP_REMOVED lines=13> */
.L_x_4447:
[----:B------:R-:W-:Y:S05]  /*16b00*/  BRA `(.L_x_4448) ;  /* 0xffffffc800847947 */ /* 0x000fea000383ffff */
.L_x_4388:
        /* <DEDUP_REMOVED lines=8> */
.L_x_4449:
[C---:B------:R-:W-:Y:S01]  /*16b90*/  VIADD R6, R4.reuse, 0x10 ;  /* 0x0000001004067836 */ /* 0x040fe20000000000 */
[----:B------:R-:W-:Y:S01]  /*16ba0*/  ISETP.GE.AND P0, PT, R4, UR39, PT ;  /* 0x0000002704007c0c */ /* 0x000fe2000bf06270 */
[----:B------:R-:W-:Y:S02]  /*16bb0*/  IMAD.MOV.U32 R13, RZ, RZ, R0 ;  /* 0x000000ffff0d7224 */ /* 0x000fe400078e0000 */
[----:B------:R-:W-:-:S10]  /*16bc0*/  IMAD.MOV.U32 R2, RZ, RZ, R14 ;  /* 0x000000ffff027224 */ /* 0x000fd400078e000e */
[----:B------:R-:W-:Y:S05]  /*16bd0*/  WARPSYNC.COLLECTIVE R15, `(.L_x_4450) ;  /* 0x000000000f087348 */ /* 0x000fea0003c00000 */
[----:B------:R0:W1:Y:S02]  /*16be0*/  SHFL.IDX P6, R14, R13, R12, R11 ;  /* 0x0000000c0d0e7389 */ /* 0x00006400000c000b */
[----:B01----:R-:W-:Y:S01]  /*16bf0*/  ENDCOLLECTIVE ;  /* 0x000000000000791b */ /* 0x003fe20003800000 */
.L_x_4450:
        /* <DEDUP_REMOVED lines=8> */
.L_x_4451:
[----:B------:R-:W-:Y:S01]  /*16c80*/  @!PT LDS RZ, [RZ] ;  /* 0x00000000fffff984 */ /* 0x000fe20000000800 */
[----:B------:R-:W-:Y:S01]  /*16c90*/  @!PT LDS RZ, [RZ] ;  /* 0x00000000fffff984 */ /* 0x000fe20000000800 */
[----:B------:R-:W-:Y:S01]  /*16ca0*/  @!PT LDS RZ, [RZ] ;  /* 0x00000000fffff984 */ /* 0x000fe20000000800 */
[----:B------:R0:W-:Y:S04]  /*16cb0*/  @!P0 LDGSTS.E.BYPASS.LTC128B.128 [R31+0x12400], desc[UR36][R2.64], !P3 ;  /* 0x12400000021f8fae */ /* 0x0001e8000d901d64 */
[----:B------:R0:W-:Y:S04]  /*16cc0*/  @!P0 LDGSTS.E.BYPASS.LTC128B.128 [R31+0x16400], desc[UR36][R2.64+0x80], !P4 ;  /* 0x16400080021f8fae */ /* 0x0001e8000e101d64 */
[----:B------:R0:W-:Y:S01]  /*16cd0*/  @!P0 LDGSTS.E.BYPASS.LTC128B.128 [R31+0x1a400], desc[UR36][R2.64+0x100], !P5 ;  /* 0x1a400100021f8fae */ /* 0x0001e2000e901d64 */
[----:B------:R-:W-:Y:S01]  /*16ce0*/  ISETP.GE.AND P0, PT, R6, UR39, PT ;  /* 0x0000002706007c0c */ /* 0x000fe2000bf06270 */
[----:B------:R-:W-:-:S02]  /*16cf0*/  IMAD.MOV.U32 R13, RZ, RZ, R0 ;  /* 0x000000ffff0d7224 */ /* 0x000fc400078e0000 */
[----:B------:R-:W-:-:S10]  /*16d00*/  IMAD.MOV.U32 R6, RZ, RZ, R14 ;  /* 0x000000ffff067224 */ /* 0x000fd400078e000e */
[----:B0-----:R-:W-:Y:S05]  /*16d10*/  WARPSYNC.COLLECTIVE R15, `(.L_x_4452) ;  /* 0x000000000f087348 */ /* 0x001fea0003c00000 */
[----:B------:R1:W2:Y:S02]  /*16d20*/  SHFL.IDX P6, R14, R13, R12, R11 ;  /* 0x0000000c0d0e7389 */ /* 0x0002a400000c000b */
[----:B012---:R-:W-:Y:S01]  /*16d30*/  ENDCOLLECTIVE ;  /* 0x000000000000791b */ /* 0x007fe20003800000 */
.L_x_4452:
[----:B------:R-:W-:Y:S02]  /*16d40*/  IMAD.MOV.U32 R13, RZ, RZ, R5 ;  /* 0x000000ffff0d7224 */ /* 0x000fe400078e0005 */
[----:B------:R-:W-:Y:S01]  /*16d50*/  IMAD.MOV.U32 R12, RZ, RZ, 0x2 ;  /* 0x00000002ff0c7424 */ /* 0x000fe200078e00ff */
[----:B------:R-:W-:-:S05]  /*16d60*/  @!P0 LEA R14, P1, R37, R14, 0x1 ;  /* 0x0000000e250e8211 */ /* 0x000fca00078208ff */
[----:B------:R-:W-:-:S08]  /*16d70*/  @!P0 IMAD.MOV.U32 R2, RZ, RZ, R14 ;  /* 0x000000ffff028224 */ /* 0x000fd000078e000e */
[----:B------:R-:W-:Y:S05]  /*16d80*/  WARPSYNC.COLLECTIVE R15, `(.L_x_4453) ;  /* 0x000000000f087348 */ /* 0x000fea0003c00000 */
[----:B------:R0:W1:Y:S02]  /*16d90*/  SHFL.IDX P6, R14, R13, R12, R11 ;  /* 0x0000000c0d0e7389 */ /* 0x00006400000c000b */
[----:B01----:R-:W-:Y:S01]  /*16da0*/  ENDCOLLECTIVE ;  /* 0x000000000000791b */ /* 0x003fe20003800000 */
.L_x_4453:
[----:B------:R-:W-:Y:S02]  /*16db0*/  @!P0 IMAD.X R7, RZ, RZ, R6, P1 ;  /* 0x000000ffff078224 */ /* 0x000fe400008e0606 */
[----:B------:R-:W-:Y:S02]  /*16dc0*/  VIADD R6, R4, 0x20 ;  /* 0x0000002004067836 */ /* 0x000fe40000000000 */
[----:B------:R-:W-:-:S05]  /*16dd0*/  @!P0 IMAD.MOV.U32 R3, RZ, RZ, R7 ;  /* 0x000000ffff038224 */ /* 0x000fca00078e0007 */
        /* <DEDUP_REMOVED lines=12> */
.L_x_4454:
[----:B------:R-:W-:Y:S02]  /*16ea0*/  IMAD.MOV.U32 R13, RZ, RZ, R5 ;  /* 0x000000ffff0d7224 */ /* 0x000fe400078e0005 */
[----:B------:R-:W-:Y:S01]  /*16eb0*/  IMAD.MOV.U32 R12, RZ, RZ, 0x3 ;  /* 0x00000003ff0c7424 */ /* 0x000fe200078e00ff */
[----:B------:R-:W-:-:S05]  /*16ec0*/  @!P0 LEA R14, P1, R37, R14, 0x1 ;  /* 0x0000000e250e8211 */ /* 0x000fca00078208ff */
[----:B------:R-:W-:-:S08]  /*16ed0*/  @!P0 IMAD.MOV.U32 R2, RZ, RZ, R14 ;  /* 0x000000ffff028224 */ /* 0x000fd000078e000e */
[----:B------:R-:W-:Y:S05]  /*16ee0*/  WARPSYNC.COLLECTIVE R15, `(.L_x_4455) ;  /* 0x000000000f087348 */ /* 0x000fea0003c00000 */
[----:B------:R0:W1:Y:S02]  /*16ef0*/  SHFL.IDX P6, R14, R13, R12, R11 ;  /* 0x0000000c0d0e7389 */ /* 0x00006400000c000b */
[----:B01----:R-:W-:Y:S01]  /*16f00*/  ENDCOLLECTIVE ;  /* 0x000000000000791b */ /* 0x003fe20003800000 */
.L_x_4455:
        /* <DEDUP_REMOVED lines=15> */
.L_x_4456:
[----:B------:R-:W-:Y:S02]  /*17000*/  IMAD.MOV.U32 R13, RZ, RZ, R5 ;  /* 0x000000ffff0d7224 */ /* 0x000fe400078e0005 */
[----:B------:R-:W-:Y:S01]  /*17010*/  IMAD.MOV.U32 R12, RZ, RZ, 0x4 ;  /* 0x00000004ff0c7424 */ /* 0x000fe200078e00ff */
[----:B------:R-:W-:-:S05]  /*17020*/  @!P0 LEA R14, P1, R37, R14, 0x1 ;  /* 0x0000000e250e8211 */ /* 0x000fca00078208ff */
[----:B------:R-:W-:-:S08]  /*17030*/  @!P0 IMAD.MOV.U32 R2, RZ, RZ, R14 ;  /* 0x000000ffff028224 */ /* 0x000fd000078e000e */
[----:B------:R-:W-:Y:S05]  /*17040*/  WARPSYNC.COLLECTIVE R15, `(.L_x_4457) ;  /* 0x000000000f087348 */ /* 0x000fea0003c00000 */
[----:B------:R0:W1:Y:S02]  /*17050*/  SHFL.IDX P6, R14, R13, R12, R11 ;  /* 0x0000000c0d0e7389 */ /* 0x00006400000c000b */
[----:B01----:R-:W-:Y:S01]  /*17060*/  ENDCOLLECTIVE ;  /* 0x000000000000791b */ /* 0x003fe20003800000 */
.L_x_4457:
        /* <DEDUP_REMOVED lines=15> */
.L_x_4458:
[----:B------:R-:W-:Y:S02]  /*17160*/  IMAD.MOV.U32 R13, RZ, RZ, R5 ;  /* 0x000000ffff0d7224 */ /* 0x000fe400078e0005 */
[----:B------:R-:W-:Y:S01]  /*17170*/  IMAD.MOV.U32 R12, RZ, RZ, 0x5 ;  /* 0x00000005ff0c7424 */ /* 0x000fe200078e00ff */
[----:B------:R-:W-:-:S05]  /*17180*/  @!P0 LEA R14, P1, R37, R14, 0x1 ;  /* 0x0000000e250e8211 */ /* 0x000fca00078208ff */
[----:B------:R-:W-:-:S08]  /*17190*/  @!P0 IMAD.MOV.U32 R2, RZ, RZ, R14 ;  /* 0x000000ffff028224 */ /* 0x000fd000078e000e */
[----:B------:R-:W-:Y:S05]  /*171a0*/  WARPSYNC.COLLECTIVE R15, `(.L_x_4459) ;  /* 0x000000000f087348 */ /* 0x000fea0003c00000 */
[----:B------:R0:W1:Y:S02]  /*171b0*/  SHFL.IDX P6, R14, R13, R12, R11 ;  /* 0x0000000c0d0e7389 */ /* 0x00006400000c000b */
[----:B01----:R-:W-:Y:S01]  /*171c0*/  ENDCOLLECTIVE ;  /* 0x000000000000791b */ /* 0x003fe20003800000 */
.L_x_4459:
        /* <DEDUP_REMOVED lines=15> */
.L_x_4460:
[----:B------:R-:W-:Y:S02]  /*172c0*/  IMAD.MOV.U32 R13, RZ, RZ, R5 ;  /* 0x000000ffff0d7224 */ /* 0x000fe400078e0005 */
[----:B------:R-:W-:Y:S01]  /*172d0*/  IMAD.MOV.U32 R12, RZ, RZ, 0x6 ;  /* 0x00000006ff0c7424 */ /* 0x000fe200078e00ff */
[----:B------:R-:W-:-:S05]  /*172e0*/  @!P0 LEA R14, P1, R37, R14, 0x1 ;  /* 0x0000000e250e8211 */ /* 0x000fca00078208ff */
[----:B------:R-:W-:-:S08]  /*172f0*/  @!P0 IMAD.MOV.U32 R2, RZ, RZ, R14 ;  /* 0x000000ffff028224 */ /* 0x000fd000078e000e */
[----:B------:R-:W-:Y:S05]  /*17300*/  WARPSYNC.COLLECTIVE R15, `(.L_x_4461) ;  /* 0x000000000f087348 */ /* 0x000fea0003c00000 */
[----:B------:R0:W1:Y:S02]  /*17310*/  SHFL.IDX P6, R14, R13, R12, R11 ;  /* 0x0000000c0d0e7389 */ /* 0x00006400000c000b */
[----:B01----:R-:W-:Y:S01]  /*17320*/  ENDCOLLECTIVE ;  /* 0x000000000000791b */ /* 0x003fe20003800000 */
.L_x_4461:
        /* <DEDUP_REMOVED lines=15> */
.L_x_4462:
[----:B------:R-:W-:Y:S02]  /*17420*/  IMAD.MOV.U32 R13, RZ, RZ, R5 ;  /* 0x000000ffff0d7224 */ /* 0x000fe400078e0005 */
[----:B------:R-:W-:Y:S01]  /*17430*/  IMAD.MOV.U32 R12, RZ, RZ, 0x7 ;  /* 0x00000007ff0c7424 */ /* 0x000fe200078e00ff */
[----:B------:R-:W-:-:S05]  /*17440*/  @!P0 LEA R14, P1, R37, R14, 0x1 ;  /* 0x0000000e250e8211 */ /* 0x000fca00078208ff */
[----:B------:R-:W-:-:S08]  /*17450*/  @!P0 IMAD.MOV.U32 R2, RZ, RZ, R14 ;  /* 0x000000ffff028224 */ /* 0x000fd000078e000e */
[----:B------:R-:W-:Y:S05]  /*17460*/  WARPSYNC.COLLECTIVE R15, `(.L_x_4463) ;  /* 0x000000000f087348 */ /* 0x000fea0003c00000 */
[----:B------:R0:W1:Y:S02]  /*17470*/  SHFL.IDX P6, R14, R13, R12, R11 ;  /* 0x0000000c0d0e7389 */ /* 0x00006400000c000b */
[----:B01----:R-:W-:Y:S01]  /*17480*/  ENDCOLLECTIVE ;  /* 0x000000000000791b */ /* 0x003fe20003800000 */
.L_x_4463:
        /* <DEDUP_REMOVED lines=13> */
.L_x_4464:
[----:B------:R-:W-:Y:S05]  /*17560*/  BRA `(.L_x_4465) ;  /* 0xffffffc800a47947 */ /* 0x000fea000383ffff */
.L_x_4391:
[----:B0-----:R0:W1:Y:S02]  /*17570*/  SYNCS.PHASECHK.TRANS64.TRYWAIT P0, [R17+URZ+0x30820], R0 ;  /* 0x03082000110075a7 */ /* 0x001064000800017f */
[----:B-1----:R-:W-:Y:S05]  /*17580*/  @!P0 NANOSLEEP.SYNCS 0x989680 ;  /* 0x009896800000895d */ /* 0x002fea0003900000 */
[----:B------:R-:W1:Y:S02]  /*17590*/  @!P0 SYNCS.PHASECHK.TRANS64 P0, [R17+URZ+0x30820], R0 ;  /* 0x03082000110085a7 */ /* 0x000e64000800007f */
[----:B-1----:R-:W-:Y:S05]  /*175a0*/  @!P0 BRA `(.L_x_4391) ;  /* 0xfffffffc00f08947 */ /* 0x002fea000383ffff */
[----:B------:R-:W-:Y:S05]  /*175b0*/  BRA `(.L_x_4466) ;  /* 0xffffffcc00087947 */ /* 0x000fea000383ffff */
.L_x_4395:
[----:B0-----:R0:W1:Y:S02]  /*175c0*/  SYNCS.PHASECHK.TRANS64.TRYWAIT P0, [R6+URZ+0x30840], R3 ;  /* 0x03084003060075a7 */ /* 0x001064000800017f */
[----:B-1----:R-:W-:Y:S05]  /*175d0*/  @!P0 NANOSLEEP.SYNCS 0x989680 ;  /* 0x009896800000895d */ /* 0x002fea0003900000 */
[----:B------:R-:W1:Y:S02]  /*175e0*/  @!P0 SYNCS.PHASECHK.TRANS64 P0, [R6+URZ+0x30840], R3 ;  /* 0x03084003060085a7 */ /* 0x000e64000800007f */
[----:B-1----:R-:W-:Y:S05]  /*175f0*/  @!P0 BRA `(.L_x_4395) ;  /* 0xfffffffc00f08947 */ /* 0x002fea000383ffff */
[----:B------:R-:W-:Y:S05]  /*17600*/  BRA `(.L_x_4467) ;  /* 0xffffffcc00c87947 */ /* 0x000fea000383ffff */
.L_x_4396:
        /* <DEDUP_REMOVED lines=8> */
.L_x_4469:
[----:B------:R-:W-:Y:S05]  /*17690*/  BSYNC B1 ;  /* 0x0000000000017941 */ /* 0x000fea0003800000 */
.L_x_4468:
        /* <DEDUP_REMOVED lines=9> */
.L_x_4470:
[----:B------:R-:W-:Y:S02]  /*17730*/  IMAD R8, R8, 0x2, R17 ;  /* 0x0000000208087824 */ /* 0x000fe400078e0211 */
[----:B------:R-:W-:Y:S02]  /*17740*/  IMAD.MOV.U32 R13, RZ, RZ, R10 ;  /* 0x000000ffff0d7224 */ /* 0x000fe400078e000a */
[----:B------:R-:W-:Y:S01]  /*17750*/  IMAD.MOV.U32 R12, RZ, RZ, 0x1 ;  /* 0x00000001ff0c7424 */ /* 0x000fe200078e00ff */
[----:B------:R-:W-:-:S13]  /*17760*/  IADD3 R2, P0, R14, R4, RZ ;  /* 0x000000040e027210 */ /* 0x000fda0007f1e0ff */
[----:B------:R-:W-:Y:S05]  /*17770*/  WARPSYNC.COLLECTIVE R15, `(.L_x_4471) ;  /* 0x000000000f087348 */ /* 0x000fea0003c00000 */
[----:B------:R0:W1:Y:S02]  /*17780*/  SHFL.IDX P6, R14, R13, R12, R11 ;  /* 0x0000000c0d0e7389 */ /* 0x00006400000c000b */
[----:B01----:R-:W-:Y:S01]  /*17790*/  ENDCOLLECTIVE ;  /* 0x000000000000791b */ /* 0x003fe20003800000 */
.L_x_4471:
[----:B------:R-:W-:-:S05]  /*177a0*/  IMAD.X R3, RZ, RZ, R3, P0 ;  /* 0x000000ffff037224 */ /* 0x000fca00000e0603 */
[----:B------:R-:W-:Y:S01]  /*177b0*/  @!PT LDS RZ, [RZ] ;  /* 0x00000000fffff984 */ /* 0x000fe20000000800 */
[----:B------:R-:W-:Y:S01]  /*177c0*/  @!PT LDS RZ, [RZ] ;  /* 0x00000000fffff984 */ /* 0x000fe20000000800 */
[----:B------:R-:W-:Y:S01]  /*177d0*/  @!PT LDS RZ, [RZ] ;  /* 0x00000000fffff984 */ /* 0x000fe20000000800 */
[----:B------:R-:W-:Y:S04]  /*177e0*/  LDGSTS.E.BYPASS.LTC128B.128 [R8+0x1e400], desc[UR36][R2.64], !P3 ;  /* 0x1e40000002087fae */ /* 0x000fe8000d901d64 */
[----:B------:R-:W-:Y:S01]  /*177f0*/  LDGSTS.E.BYPASS.LTC128B.128 [R8+0x21400], desc[UR36][R2.64+0x80], !P2 ;  /* 0x2140008002087fae */ /* 0x000fe2000d101d64 */
[----:B------:R-:W-:-:S03]  /*17800*/  IMAD.MOV.U32 R13, RZ, RZ, R7 ;  /* 0x000000ffff0d7224 */ /* 0x000fc600078e0007 */
[----:B------:R0:W-:Y:S02]  /*17810*/  LDGSTS.E.BYPASS.LTC128B.128 [R8+0x24400], desc[UR36][R2.64+0x100], !P1 ;  /* 0x2440010002087fae */ /* 0x0001e4000c901d64 */
[----:B0-----:R-:W-:-:S07]  /*17820*/  IMAD.MOV.U32 R3, RZ, RZ, R14 ;  /* 0x000000ffff037224 */ /* 0x001fce00078e000e */
[----:B------:R-:W-:Y:S05]  /*17830*/  WARPSYNC.COLLECTIVE R15, `(.L_x_4472) ;  /* 0x000000000f087348 */ /* 0x000fea0003c00000 */
[----:B------:R0:W1:Y:S02]  /*17840*/  SHFL.IDX P6, R14, R13, R12, R11 ;  /* 0x0000000c0d0e7389 */ /* 0x00006400000c000b */
[----:B01----:R-:W-:Y:S01]  /*17850*/  ENDCOLLECTIVE ;  /* 0x000000000000791b */ /* 0x003fe20003800000 */
.L_x_4472:
[----:B------:R-:W-:Y:S02]  /*17860*/  IMAD.MOV.U32 R13, RZ, RZ, R10 ;  /* 0x000000ffff0d7224 */ /* 0x000fe400078e000a */
[----:B------:R-:W-:Y:S01]  /*17870*/  IMAD.MOV.U32 R12, RZ, RZ, 0x2 ;  /* 0x00000002ff0c7424 */ /* 0x000fe200078e00ff */
[----:B------:R-:W-:-:S13]  /*17880*/  IADD3 R2, P0, R14, R4, RZ ;  /* 0x000000040e027210 */ /* 0x000fda0007f1e0ff */
[----:B------:R-:W-:Y:S05]  /*17890*/  WARPSYNC.COLLECTIVE R15, `(.L_x_4473) ;  /* 0x000000000f087348 */ /* 0x000fea0003c00000 */
[----:B------:R0:W1:Y:S02]  /*178a0*/  SHFL.IDX P6, R14, R13, R12, R11 ;  /* 0x0000000c0d0e7389 */ /* 0x00006400000c000b */
[----:B01----:R-:W-:Y:S01]  /*178b0*/  ENDCOLLECTIVE ;  /* 0x000000000000791b */ /* 0x003fe20003800000 */
.L_x_4473:
        /* <DEDUP_REMOVED lines=12> */
.L_x_4474:
[----:B------:R-:W-:Y:S02]  /*17980*/  IMAD.MOV.U32 R13, RZ, RZ, R10 ;  /* 0x000000ffff0d7224 */ /* 0x000fe400078e000a */
[----:B------:R-:W-:Y:S01]  /*17990*/  IMAD.MOV.U32 R12, RZ, RZ, 0x3 ;  /* 0x00000003ff0c7424 */ /* 0x000fe200078e00ff */
[----:B------:R-:W-:-:S13]  /*179a0*/  IADD3 R2, P0, R14, R4, RZ ;  /* 0x000000040e027210 */ /* 0x000fda0007f1e0ff */
[----:B------:R-:W-:Y:S05]  /*179b0*/  WARPSYNC.COLLECTIVE R15, `(.L_x_4475) ;  /* 0x000000000f087348 */ /* 0x000fea0003c00000 */
[----:B------:R0:W1:Y:S02]  /*179c0*/  SHFL.IDX P6, R14, R13, R12, R11 ;  /* 0x0000000c0d0e7389 */ /* 0x00006400000c000b */
[----:B01----:R-:W-:Y:S01]  /*179d0*/  ENDCOLLECTIVE ;  /* 0x000000000000791b */ /* 0x003fe20003800000 */
.L_x_4475:
        /* <DEDUP_REMOVED lines=12> */
.L_x_4476:
[----:B------:R-:W-:Y:S02]  /*17aa0*/  IMAD.MOV.U32 R13, RZ, RZ, R10 ;  /* 0x000000ffff0d7224 */ /* 0x000fe400078e000a */
[----:B------:R-:W-:Y:S01]  /*17ab0*/  IMAD.MOV.U32 R12, RZ, RZ, 0x4 ;  /* 0x00000004ff0c7424 */ /* 0x000fe200078e00ff */
[----:B------:R-:W-:-:S13]  /*17ac0*/  IADD3 R2, P0, R14, R4, RZ ;  /* 0x000000040e027210 */ /* 0x000fda0007f1e0ff */
[----:B------:R-:W-:Y:S05]  /*17ad0*/  WARPSYNC.COLLECTIVE R15, `(.L_x_4477) ;  /* 0x000000000f087348 */ /* 0x000fea0003c00000 */
[----:B------:R0:W1:Y:S02]  /*17ae0*/  SHFL.IDX P6, R14, R13, R12, R11 ;  /* 0x0000000c0d0e7389 */ /* 0x00006400000c000b */
[----:B01----:R-:W-:Y:S01]  /*17af0*/  ENDCOLLECTIVE ;  /* 0x000000000000791b */ /* 0x003fe20003800000 */
.L_x_4477:
        /* <DEDUP_REMOVED lines=12> */
.L_x_4478:
[----:B------:R-:W-:Y:S02]  /*17bc0*/  IMAD.MOV.U32 R13, RZ, RZ, R10 ;  /* 0x000000ffff0d7224 */ /* 0x000fe400078e000a */
[----:B------:R-:W-:Y:S01]  /*17bd0*/  IMAD.MOV.U32 R12, RZ, RZ, 0x5 ;  /* 0x00000005ff0c7424 */ /* 0x000fe200078e00ff */
[----:B------:R-:W-:-:S13]  /*17be0*/  IADD3 R2, P0, R14, R4, RZ ;  /* 0x000000040e027210 */ /* 0x000fda0007f1e0ff */
[----:B------:R-:W-:Y:S05]  /*17bf0*/  WARPSYNC.COLLECTIVE R15, `(.L_x_4479) ;  /* 0x000000000f087348 */ /* 0x000fea0003c00000 */
[----:B------:R0:W1:Y:S02]  /*17c00*/  SHFL.IDX P6, R14, R13, R12, R11 ;  /* 0x0000000c0d0e7389 */ /* 0x00006400000c000b */
[----:B01----:R-:W-:Y:S01]  /*17c10*/  ENDCOLLECTIVE ;  /* 0x000000000000791b */ /* 0x003fe20003800000 */
.L_x_4479:
        /* <DEDUP_REMOVED lines=12> */
.L_x_4480:
[----:B------:R-:W-:Y:S05]  /*17ce0*/  BRA `(.L_x_4481) ;  /* 0xffffffcc00187947 */ /* 0x000fea000383ffff */
.L_x_4401:
[----:B0-----:R0:W1:Y:S02]  /*17cf0*/  SYNCS.PHASECHK.TRANS64.TRYWAIT P0, [R6+URZ+0x30860], R3 ;  /* 0x03086003060075a7 */ /* 0x001064000800017f */
[----:B-1----:R-:W-:Y:S05]  /*17d00*/  @!P0 NANOSLEEP.SYNCS 0x989680 ;  /* 0x009896800000895d */ /* 0x002fea0003900000 */
[----:B------:R-:W1:Y:S02]  /*17d10*/  @!P0 SYNCS.PHASECHK.TRANS64 P0, [R6+URZ+0x30860], R3 ;  /* 0x03086003060085a7 */ /* 0x000e64000800007f */
[----:B-1----:R-:W-:Y:S05]  /*17d20*/  @!P0 BRA `(.L_x_4401) ;  /* 0xfffffffc00f08947 */ /* 0x002fea000383ffff */
[----:B------:R-:W-:Y:S05]  /*17d30*/  BRA `(.L_x_4482) ;  /* 0xffffffcc00747947 */ /* 0x000fea000383ffff */
.L_x_4402:
        /* <DEDUP_REMOVED lines=8> */
.L_x_4484:
[----:B------:R-:W-:Y:S05]  /*17dc0*/  BSYNC B1 ;  /* 0x0000000000017941 */ /* 0x000fea0003800000 */
.L_x_4483:
        /* <DEDUP_REMOVED lines=9> */
.L_x_4485:
[----:B------:R-:W-:Y:S02]  /*17e60*/  IMAD.MOV.U32 R13, RZ, RZ, R19 ;  /* 0x000000ffff0d7224 */ /* 0x000fe400078e0013 */
[----:B------:R-:W-:Y:S01]  /*17e70*/  IMAD.MOV.U32 R12, RZ, RZ, 0x1 ;  /* 0x00000001ff0c7424 */ /* 0x000fe200078e00ff */
[----:B------:R-:W-:-:S13]  /*17e80*/  IADD3 R2, P0, R14, R4, RZ ;  /* 0x000000040e027210 */ /* 0x000fda0007f1e0ff */
[----:B------:R-:W-:Y:S05]  /*17e90*/  WARPSYNC.COLLECTIVE R15, `(.L_x_4486) ;  /* 0x000000000f087348 */ /* 0x000fea0003c00000 */
[----:B------:R0:W1:Y:S02]  /*17ea0*/  SHFL.IDX P6, R14, R13, R12, R11 ;  /* 0x0000000c0d0e7389 */ /* 0x00006400000c000b */
[----:B01----:R-:W-:Y:S01]  /*17eb0*/  ENDCOLLECTIVE ;  /* 0x000000000000791b */ /* 0x003fe20003800000 */
.L_x_4486:
        /* <DEDUP_REMOVED lines=15> */
.L_x_4487:
[----:B------:R-:W-:Y:S02]  /*17fb0*/  IMAD.MOV.U32 R13, RZ, RZ, R19 ;  /* 0x000000ffff0d7224 */ /* 0x000fe400078e0013 */
[----:B------:R-:W-:Y:S01]  /*17fc0*/  IMAD.MOV.U32 R12, RZ, RZ, 0x2 ;  /* 0x00000002ff0c7424 */ /* 0x000fe200078e00ff */
[----:B------:R-:W-:-:S13]  /*17fd0*/  IADD3 R2, P0, R14, R4, RZ ;  /* 0x000000040e027210 */ /* 0x000fda0007f1e0ff */
[----:B------:R-:W-:Y:S05]  /*17fe0*/  WARPSYNC.COLLECTIVE R15, `(.L_x_4488) ;  /* 0x000000000f087348 */ /* 0x000fea0003c00000 */
[----:B------:R0:W1:Y:S02]  /*17ff0*/  SHFL.IDX P6, R14, R13, R12, R11 ;  /* 0x0000000c0d0e7389 */ /* 0x00006400000c000b */
[----:B01----:R-:W-:Y:S01]  /*18000*/  ENDCOLLECTIVE ;  /* 0x000000000000791b */ /* 0x003fe20003800000 */
.L_x_4488:
        /* <DEDUP_REMOVED lines=15> */
.L_x_4489:
[----:B------:R-:W-:Y:S02]  /*18100*/  IMAD.MOV.U32 R13, RZ, RZ, R19 ;  /* 0x000000ffff0d7224 */ /* 0x000fe400078e0013 */
[----:B------:R-:W-:Y:S01]  /*18110*/  IMAD.MOV.U32 R12, RZ, RZ, 0x3 ;  /* 0x00000003ff0c7424 */ /* 0x000fe200078e00ff */
[----:B------:R-:W-:-:S13]  /*18120*/  IADD3 R2, P0, R14, R4, RZ ;  /* 0x000000040e027210 */ /* 0x000fda0007f1e0ff */
[----:B------:R-:W-:Y:S05]  /*18130*/  WARPSYNC.COLLECTIVE R15, `(.L_x_4490) ;  /* 0x000000000f087348 */ /* 0x000fea0003c00000 */
[----:B------:R0:W1:Y:S02]  /*18140*/  SHFL.IDX P6, R14, R13, R12, R11 ;  /* 0x0000000c0d0e7389 */ /* 0x00006400000c000b */
[----:B01----:R-:W-:Y:S01]  /*18150*/  ENDCOLLECTIVE ;  /* 0x000000000000791b */ /* 0x003fe20003800000 */
.L_x_4490:
        /* <DEDUP_REMOVED lines=15> */
.L_x_4491:
[----:B------:R-:W-:Y:S02]  /*18250*/  IMAD.MOV.U32 R13, RZ, RZ, R19 ;  /* 0x000000ffff0d7224 */ /* 0x000fe400078e0013 */
[----:B------:R-:W-:Y:S01]  /*18260*/  IMAD.MOV.U32 R12, RZ, RZ, 0x4 ;  /* 0x00000004ff0c7424 */ /* 0x000fe200078e00ff */
[----:B------:R-:W-:-:S13]  /*18270*/  IADD3 R2, P0, R14, R4, RZ ;  /* 0x000000040e027210 */ /* 0x000fda0007f1e0ff */
[----:B------:R-:W-:Y:S05]  /*18280*/  WARPSYNC.COLLECTIVE R15, `(.L_x_4492) ;  /* 0x000000000f087348 */ /* 0x000fea0003c00000 */
[----:B------:R0:W1:Y:S02]  /*18290*/  SHFL.IDX P6, R14, R13, R12, R11 ;  /* 0x0000000c0d0e7389 */ /* 0x00006400000c000b */
[----:B01----:R-:W-:Y:S01]  /*182a0*/  ENDCOLLECTIVE ;  /* 0x000000000000791b */ /* 0x003fe20003800000 */
.L_x_4492:
        /* <DEDUP_REMOVED lines=15> */
.L_x_4493:
[----:B------:R-:W-:Y:S02]  /*183a0*/  IMAD.MOV.U32 R13, RZ, RZ, R19 ;  /* 0x000000ffff0d7224 */ /* 0x000fe400078e0013 */
[----:B------:R-:W-:Y:S01]  /*183b0*/  IMAD.MOV.U32 R12, RZ, RZ, 0x5 ;  /* 0x00000005ff0c7424 */ /* 0x000fe200078e00ff */
[----:B------:R-:W-:-:S13]  /*183c0*/  IADD3 R2, P0, R14, R4, RZ ;  /* 0x000000040e027210 */ /* 0x000fda0007f1e0ff */
[----:B------:R-:W-:Y:S05]  /*183d0*/  WARPSYNC.COLLECTIVE R15, `(.L_x_4494) ;  /* 0x000000000f087348 */ /* 0x000fea0003c00000 */
[----:B------:R0:W1:Y:S02]  /*183e0*/  SHFL.IDX P6, R14, R13, R12, R11 ;  /* 0x0000000c0d0e7389 */ /* 0x00006400000c000b */
[----:B01----:R-:W-:Y:S01]  /*183f0*/  ENDCOLLECTIVE ;  /* 0x000000000000791b */ /* 0x003fe20003800000 */
.L_x_4494:
        /* <DEDUP_REMOVED lines=12> */
.L_x_4495:
[----:B------:R-:W-:Y:S01]  /*184c0*/  @!PT LDS RZ, [RZ] ;  /* 0x00000000fffff984 */ /* 0x000fe20000000800 */
[----:B------:R-:W-:Y:S01]  /*184d0*/  @!PT LDS RZ, [RZ] ;  /* 0x00000000fffff984 */ /* 0x000fe20000000800 */
[----:B------:R-:W-:Y:S01]  /*184e0*/  @!PT LDS RZ, [RZ] ;  /* 0x00000000fffff984 */ /* 0x000fe20000000800 */
[----:B------:R0:W-:Y:S01]  /*184f0*/  LDGSTS.E.BYPASS.LTC128B.128 [R7+0x5400], desc[UR36][R2.64+0x80], !P0 ;  /* 0x0540008002077fae */ /* 0x0001e2000c101d64 */
[----:B------:R-:W-:-:S13]  /*18500*/  ISETP.LT.OR P0, PT, R8, 0x41, P1 ;  /* 0x000000410800780c */ /* 0x000fda0000f01670 */
[----:B------:R0:W-:Y:S01]  /*18510*/  LDGSTS.E.BYPASS.LTC128B.128 [R7+0x8400], desc[UR36][R2.64+0x100], !P0 ;  /* 0x0840010002077fae */ /* 0x0001e2000c101d64 */
[----:B------:R-:W-:Y:S05]  /*18520*/  BRA `(.L_x_4496) ;  /* 0xffffffc800747947 */ /* 0x000fea000383ffff */
.L_x_4410:
[----:B0-----:R0:W1:Y:S02]  /*18530*/  SYNCS.PHASECHK.TRANS64.TRYWAIT P0, [R4+URZ+0x30860], R3 ;  /* 0x03086003040075a7 */ /* 0x001064000800017f */
[----:B-1----:R-:W-:Y:S05]  /*18540*/  @!P0 NANOSLEEP.SYNCS 0x989680 ;  /* 0x009896800000895d */ /* 0x002fea0003900000 */
[----:B------:R-:W1:Y:S02]  /*18550*/  @!P0 SYNCS.PHASECHK.TRANS64 P0, [R4+URZ+0x30860], R3 ;  /* 0x03086003040085a7 */ /* 0x000e64000800007f */
[----:B-1----:R-:W-:Y:S05]  /*18560*/  @!P0 BRA `(.L_x_4410) ;  /* 0xfffffffc00f08947 */ /* 0x002fea000383ffff */
[----:B------:R-:W-:Y:S05]  /*18570*/  BRA `(.L_x_4497) ;  /* 0xffffffcc00947947 */ /* 0x000fea000383ffff */
.L_x_4411:
        /* <DEDUP_REMOVED lines=8> */
.L_x_4499:
[----:B------:R-:W-:Y:S05]  /*18600*/  BSYNC B0 ;  /* 0x0000000000007941 */ /* 0x000fea0003800000 */
.L_x_4498:
        /* <DEDUP_REMOVED lines=9> */
.L_x_4500:
[----:B------:R-:W-:Y:S02]  /*186a0*/  IMAD.MOV.U32 R13, RZ, RZ, R19 ;  /* 0x000000ffff0d7224 */ /* 0x000fe400078e0013 */
[----:B------:R-:W-:Y:S01]  /*186b0*/  IMAD.MOV.U32 R12, RZ, RZ, 0x1 ;  /* 0x00000001ff0c7424 */ /* 0x000fe200078e00ff */
[----:B------:R-:W-:-:S13]  /*186c0*/  IADD3 R2, P0, R14, R6, RZ ;  /* 0x000000060e027210 */ /* 0x000fda0007f1e0ff */
[----:B------:R-:W-:Y:S05]  /*186d0*/  WARPSYNC.COLLECTIVE R15, `(.L_x_4501) ;  /* 0x000000000f087348 */ /* 0x000fea0003c00000 */
[----:B------:R0:W1:Y:S02]  /*186e0*/  SHFL.IDX P6, R14, R13, R12, R11 ;  /* 0x0000000c0d0e7389 */ /* 0x00006400000c000b */
[----:B01----:R-:W-:Y:S01]  /*186f0*/  ENDCOLLECTIVE ;  /* 0x000000000000791b */ /* 0x003fe20003800000 */
.L_x_4501:
        /* <DEDUP_REMOVED lines=13> */
.L_x_4502:
        /* <DEDUP_REMOVED lines=12> */
.L_x_4503:
        /* <DEDUP_REMOVED lines=12> */
.L_x_4504:
        /* <DEDUP_REMOVED lines=12> */
.L_x_4505:
        /* <DEDUP_REMOVED lines=12> */
.L_x_4506:
        /* <DEDUP_REMOVED lines=12> */
.L_x_4507:
        /* <DEDUP_REMOVED lines=12> */
.L_x_4508:
        /* <DEDUP_REMOVED lines=12> */
.L_x_4509:
        /* <DEDUP_REMOVED lines=12> */
.L_x_4510:
[----:B------:R-:W-:Y:S01]  /*18dd0*/  @!PT LDS RZ, [RZ] ;  /* 0x00000000fffff984 */ /* 0x000fe20000000800 */
[----:B------:R-:W-:Y:S01]  /*18de0*/  @!PT LDS RZ, [RZ] ;  /* 0x00000000fffff984 */ /* 0x000fe20000000800 */
[----:B------:R-:W-:Y:S01]  /*18df0*/  @!PT LDS RZ, [RZ] ;  /* 0x00000000fffff984 */ /* 0x000fe20000000800 */
[----:B------:R0:W-:Y:S01]  /*18e00*/  LDGSTS.E.BYPASS.LTC128B.128 [R0+0x5400], desc[UR36][R2.64+0x80], !P0 ;  /* 0x0540008002007fae */ /* 0x0001e2000c101d64 */
[----:B------:R-:W-:-:S13]  /*18e10*/  ISETP.LT.OR P0, PT, R5, 0x41, P1 ;  /* 0x000000410500780c */ /* 0x000fda0000f01670 */
[----:B------:R0:W-:Y:S01]  /*18e20*/  LDGSTS.E.BYPASS.LTC128B.128 [R0+0x8400], desc[UR36][R2.64+0x100], !P0 ;  /* 0x0840010002007fae */ /* 0x0001e2000c101d64 */
[----:B------:R-:W-:Y:S05]  /*18e30*/  BRA `(.L_x_4511) ;  /* 0xffffffc8005c7947 */ /* 0x000fea000383ffff */
.L_x_4416:
        /* <DEDUP_REMOVED lines=8> */
.L_x_4513:
[----:B------:R-:W-:Y:S05]  /*18ec0*/  BSYNC B0 ;  /* 0x0000000000007941 */ /* 0x000fea0003800000 */
.L_x_4512:
[----:B------:R-:W-:Y:S05]  /*18ed0*/  BRA `(.L_x_4514) ;  /* 0xffffffc800e47947 */ /* 0x000fea000383ffff */
.L_x_4419:
[----:B-1----:R1:W2:Y:S02]  /*18ee0*/  SYNCS.PHASECHK.TRANS64.TRYWAIT P0, [R4+URZ+0x30820], R0 ;  /* 0x03082000040075a7 */ /* 0x0022a4000800017f */
[----:B--2---:R-:W-:Y:S05]  /*18ef0*/  @!P0 NANOSLEEP.SYNCS 0x989680 ;  /* 0x009896800000895d */ /* 0x004fea0003900000 */
[----:B------:R-:W2:Y:S02]  /*18f00*/  @!P0 SYNCS.PHASECHK.TRANS64 P0, [R4+URZ+0x30820], R0 ;  /* 0x03082000040085a7 */ /* 0x000ea4000800007f */
[----:B--2---:R-:W-:Y:S05]  /*18f10*/  @!P0 BRA `(.L_x_4419) ;  /* 0xfffffffc00f08947 */ /* 0x004fea000383ffff */
[----:B------:R-:W-:Y:S05]  /*18f20*/  BRA `(.L_x_4515) ;  /* 0xffffffcc002c7947 */ /* 0x000fea000383ffff */
.L_x_4420:
        /* <DEDUP_REMOVED lines=11> */
.L_x_4517:
[----:B------:R-:W-:Y:S05]  /*18fe0*/  BSYNC B0 ;  /* 0x0000000000007941 */ /* 0x000fea0003800000 */
.L_x_4516:
[----:B------:R-:W-:Y:S05]  /*18ff0*/  BRA `(.L_x_4518) ;  /* 0xffffffcc00147947 */ /* 0x000fea000383ffff */
.L_x_4423:
[----:B------:R-:W-:Y:S01]  /*19000*/  BSSY B1, `(.L_x_4519) ;  /* 0x0000006000017945 */ /* 0x000fe20003800000 */
[----:B------:R-:W-:-:S07]  /*19010*/  IMAD.MOV.U32 R15, RZ, RZ, -0x1 ;  /* 0xffffffffff0f7424 */ /* 0x000fce00078e00ff */
[----:B01---5:R-:W-:Y:S05]  /*19020*/  WARPSYNC.COLLECTIVE R15, `(.L_x_4520) ;  /* 0x000000000f0c7348 */ /* 0x023fea0003c00000 */
[----:B------:R-:W-:Y:S02]  /*19030*/  ELECT P6, UR62, PT ;  /* 0x00000000003e782f */ /* 0x000fe400038c0000 */
[----:B------:R-:W-:Y:S01]  /*19040*/  MOV R14, UR62 ;  /* 0x0000003e000e7c02 */ /* 0x000fe20008000f00 */
[----:B01---5:R-:W-:Y:S10]  /*19050*/  ENDCOLLECTIVE ;  /* 0x000000000000791b */ /* 0x023ff40003800000 */
.L_x_4520:
[----:B------:R-:W-:Y:S05]  /*19060*/  BSYNC B1 ;  /* 0x0000000000017941 */ /* 0x000fea0003800000 */
.L_x_4519:
[----:B------:R-:W-:Y:S05]  /*19070*/  BRA `(.L_x_4521) ;  /* 0xffffffcc000c7947 */ /* 0x000fea000383ffff */
.L_x_4425:
[----:B-1----:R1:W2:Y:S02]  /*19080*/  SYNCS.PHASECHK.TRANS64.TRYWAIT P1, [R5+URZ+0x30840], R0 ;  /* 0x03084000050075a7 */ /* 0x0022a4000802017f */
[----:B--2---:R-:W-:Y:S05]  /*19090*/  @!P1 NANOSLEEP.SYNCS 0x989680 ;  /* 0x009896800000995d */ /* 0x004fea0003900000 */
[----:B------:R-:W2:Y:S02]  /*190a0*/  @!P1 SYNCS.PHASECHK.TRANS64 P1, [R5+URZ+0x30840], R0 ;  /* 0x03084000050095a7 */ /* 0x000ea4000802007f */
[----:B--2---:R-:W-:Y:S05]  /*190b0*/  @!P1 BRA `(.L_x_4425) ;  /* 0xfffffffc00f09947 */ /* 0x004fea000383ffff */
[----:B------:R-:W-:Y:S05]  /*190c0*/  BRA `(.L_x_4522) ;  /* 0xffffffcc00347947 */ /* 0x000fea000383ffff */
.L_x_4427:
[----:B--2---:R2:W3:Y:S02]  /*190d0*/  SYNCS.PHASECHK.TRANS64.TRYWAIT P1, [R23+URZ+0x30840], R2 ;  /* 0x03084002170075a7 */ /* 0x0044e4000802017f */
[----:B---3--:R-:W-:Y:S05]  /*190e0*/  @!P1 NANOSLEEP.SYNCS 0x989680 ;  /* 0x009896800000995d */ /* 0x008fea0003900000 */
[----:B------:R-:W3:Y:S02]  /*190f0*/  @!P1 SYNCS.PHASECHK.TRANS64 P1, [R23+URZ+0x30840], R2 ;  /* 0x03084002170095a7 */ /* 0x000ee4000802007f */
[----:B---3--:R-:W-:Y:S05]  /*19100*/  @!P1 BRA `(.L_x_4427) ;  /* 0xfffffffc00f09947 */ /* 0x008fea000383ffff */
[----:B------:R-:W-:Y:S05]  /*19110*/  BRA `(.L_x_4523) ;  /* 0xffffffcc00407947 */ /* 0x000fea000383ffff */
.L_x_4429:
[----:B---3--:R3:W4:Y:S02]  /*19120*/  SYNCS.PHASECHK.TRANS64.TRYWAIT P1, [R5+URZ+0x30860], R0 ;  /* 0x03086000050075a7 */ /* 0x008724000802017f */
[----:B----4-:R-:W-:Y:S05]  /*19130*/  @!P1 NANOSLEEP.SYNCS 0x989680 ;  /* 0x009896800000995d */ /* 0x010fea0003900000 */
[----:B------:R-:W4:Y:S02]  /*19140*/  @!P1 SYNCS.PHASECHK.TRANS64 P1, [R5+URZ+0x30860], R0 ;  /* 0x03086000050095a7 */ /* 0x000f24000802007f */
[----:B----4-:R-:W-:Y:S05]  /*19150*/  @!P1 BRA `(.L_x_4429) ;  /* 0xfffffffc00f09947 */ /* 0x010fea000383ffff */
[----:B------:R-:W-:Y:S05]  /*19160*/  BRA `(.L_x_4524) ;  /* 0xffffffcc003c7947 */ /* 0x000fea000383ffff */
.L_x_4525:
        /* <DEDUP_REMOVED lines=9> */
.L_x_15837:


//--------------------- .text._ZN7cutlass13device_kernelIN5flash11enable_sm90INS1_16FlashAttnFwdSm90INS1_25CollectiveMainloopFwdSm90ILi2EN4cute5tupleIJNS5_1CILi1EEES8_S8_EEENS6_IJNS7_ILi128EEENS7_ILi96EEENS7_ILi192EEEEEELi192ENS_10bfloat16_tEfNS_4arch4Sm90ELb0ELb1ELb1ELb1ELb1ELb0ELb0ELb1ELb1ELb1ELb0ELb0EEENS1_21CollectiveEpilogueFwdINS6_IJSA_SC_SB_EEES9_SE_SG_Li256ELb1ELb1ELb0ELb0EEENS1_36VarlenDynamicPersistentTileSchedulerILi128ELi96ELi256ELi128ELb0ELb1ELb1ELb1ELb0ELb1EEEEEEEEEvNT_6ParamsE --------------------------
	.section	.text._ZN7cutlass13device_kernelIN5flash11enable_sm90INS1_16FlashAttnFwdSm90INS1_25CollectiveMainloopFwdSm90ILi2EN4cute5tupleIJNS5_1CILi1EEES8_S8_EEENS6_IJNS7_ILi128EEENS7_ILi96EEENS7_ILi192EEEEEELi192ENS_10bfloat16_tEfNS_4arch4Sm90ELb0ELb1ELb1ELb1ELb1ELb0ELb0ELb1ELb1ELb1ELb0ELb0EEENS1_21CollectiveEpilogueFwdINS6_IJSA_SC_SB_EEES9_SE_SG_Li256ELb1ELb1ELb0ELb0EEENS1_36VarlenDynamicPersistentTileSchedulerILi128ELi96ELi256ELi128ELb0ELb1ELb1ELb1ELb0ELb1EEEEEEEEEvNT_6ParamsE,"ax",@progbits
	.align	128
.text._ZN7cutlass13device_kernelIN5flash11enable_sm90INS1_16FlashAttnFwdSm90INS1_25CollectiveMainloopFwdSm90ILi2EN4cute5tupleIJNS5_1CILi1EEES8_S8_EEENS6_IJNS7_ILi128EEENS7_ILi96EEENS7_ILi192EEEEEELi192ENS_10bfloat16_tEfNS_4arch4Sm90ELb0ELb1ELb1ELb1ELb1ELb0ELb0ELb1ELb1ELb1ELb0ELb0EEENS1_21CollectiveEpilogueFwdINS6_IJSA_SC_SB_EEES9_SE_SG_Li256ELb1ELb1ELb0ELb0EEENS1_36VarlenDynamicPersistentTileSchedulerILi128ELi96ELi256ELi128ELb0ELb1ELb1ELb1ELb0ELb1EEEEEEEEEvNT_6ParamsE:
        .type           _ZN7cutlass13device_kernelIN5flash11enable_sm90INS1_16FlashAttnFwdSm90INS1_25CollectiveMainloopFwdSm90ILi2EN4cute5tupleIJNS5_1CILi1EEES8_S8_EEENS6_IJNS7_ILi128EEENS7_ILi96EEENS7_ILi192EEEEEELi192ENS_10bfloat16_tEfNS_4arch4Sm90ELb0ELb1ELb1ELb1ELb1ELb0ELb0ELb1ELb1ELb1ELb0ELb0EEENS1_21CollectiveEpilogueFwdINS6_IJSA_SC_SB_EEES9_SE_SG_Li256ELb1ELb1ELb0ELb0EEENS1_36VarlenDynamicPersistentTileSchedulerILi128ELi96ELi256ELi128ELb0ELb1ELb1ELb1ELb0ELb1EEEEEEEEEvNT_6ParamsE,@function
        .size           _ZN7cutlass13device_kernelIN5flash11enable_sm90INS1_16FlashAttnFwdSm90INS1_25CollectiveMainloopFwdSm90ILi2EN4cute5tupleIJNS5_1CILi1EEES8_S8_EEENS6_IJNS7_ILi128EEENS7_ILi96EEENS7_ILi192EEEEEELi192ENS_10bfloat16_tEfNS_4arch4Sm90ELb0ELb1ELb1ELb1ELb1ELb0ELb0ELb1ELb1ELb1ELb0ELb0EEENS1_21CollectiveEpilogueFwdINS6_IJSA_SC_SB_EEES9_SE_SG_Li256ELb1ELb1ELb0ELb0EEENS1_36VarlenDynamicPersistentTileSchedulerILi128ELi96ELi256ELi128ELb0ELb1ELb1ELb1ELb0ELb1EEEEEEEEEvNT_6ParamsE,(.L_x_15838 - _ZN7cutlass13device_kernelIN5flash11enable_sm90INS1_16FlashAttnFwdSm90INS1_25CollectiveMainloopFwdSm90ILi2EN4cute5tupleIJNS5_1CILi1EEES8_S8_EEENS6_IJNS7_ILi128EEENS7_ILi96EEENS7_ILi192EEEEEELi192ENS_10bfloat16_tEfNS_4arch4Sm90ELb0ELb1ELb1ELb1ELb1ELb0ELb0ELb1ELb1ELb1ELb0ELb0EEENS1_21CollectiveEpilogueFwdINS6_IJSA_SC_SB_EEES9_SE_SG_Li256ELb1ELb1ELb0ELb0EEENS1_36VarlenDynamicPersistentTileSchedulerILi128ELi96ELi256ELi128ELb0ELb1ELb1ELb1ELb0ELb1EEEEEEEEEvNT_6ParamsE)
        .other          _ZN7cutlass13device_kernelIN5flash11enable_sm90INS1_16FlashAttnFwdSm90INS1_25CollectiveMainloopFwdSm90ILi2EN4cute5tupleIJNS5_1CILi1EEES8_S8_EEENS6_IJNS7_ILi128EEENS7_ILi96EEENS7_ILi192EEEEEELi192ENS_10bfloat16_tEfNS_4arch4Sm90ELb0ELb1ELb1ELb1ELb1ELb0ELb0ELb1ELb1ELb1ELb0ELb0EEENS1_21CollectiveEpilogueFwdINS6_IJSA_SC_SB_EEES9_SE_SG_Li256ELb1ELb1ELb0ELb0EEENS1_36VarlenDynamicPersistentTileSchedulerILi128ELi96ELi256ELi128ELb0ELb1ELb1ELb1ELb0ELb1EEEEEEEEEvNT_6ParamsE,@"STO_CUDA_ENTRY STV_DEFAULT"
_ZN7cutlass13device_kernelIN5flash11enable_sm90INS1_16FlashAttnFwdSm90INS1_25CollectiveMainloopFwdSm90ILi2EN4cute5tupleIJNS5_1CILi1EEES8_S8_EEENS6_IJNS7_ILi128EEENS7_ILi96EEENS7_ILi192EEEEEELi192ENS_10bfloat16_tEfNS_4arch4Sm90ELb0ELb1ELb1ELb1ELb1ELb0ELb0ELb1ELb1ELb1ELb0ELb0EEENS1_21CollectiveEpilogueFwdINS6_IJSA_SC_SB_EEES9_SE_SG_Li256ELb1ELb1ELb0ELb0EEENS1_36VarlenDynamicPersistentTileSchedulerILi128ELi96ELi256ELi128ELb0ELb1ELb1ELb1ELb0ELb1EEEEEEEEEvNT_6ParamsE:
        /* <DEDUP_REMOVED lines=45> */
.L_x_4526:
        /* <DEDUP_REMOVED lines=22> */
.L_x_4527:
        /* <DEDUP_REMOVED lines=18> */
.L_x_4528:
        /* <DEDUP_REMOVED lines=22> */
.L_x_4529:
        /* <DEDUP_REMOVED lines=22> */
.L_x_4530:
[----:B------:R-:W-:Y:S01]  /*0810*/  ISETP.NE.AND P0, PT, R3, RZ, PT ;  /* 0x000000ff0300720c */ /* 0x000fe20003f05270 */
[----:B------:R-:W-:Y:S01]  /*0820*/  IMAD.MOV.U32 R3, RZ, RZ, 0x1 ;  /* 0x00000001ff037424 */ /* 0x000fe200078e00ff */
[----:B------:R-:W-:Y:S01]  /*0830*/  NOP ;  /* 0x0000000000007918 */ /* 0x000fe20000000000 */
[----:B------:R-:W-:-:S03]  /*0840*/  ULDC.64 UR36, c[0x0][0x208] ;  /* 0x0000820000247ab9 */ /* 0x000fc60000000a00 */
[----:B------:R-:W-:-:S05]  /*0850*/  SEL R3, R3, 0x2, !P0 ;  /* 0x0000000203037807 */ /* 0x000fca0004000000 */
[----:B------:R0:W-:Y:S02]  /*0860*/  STL [R1+0x10], R3 ;  /* 0x0000100301007387 */ /* 0x0001e40000100800 */
[----:B01234-:R-:W-:Y:S06]  /*0870*/  BAR.SYNC.DEFER_BLOCKING 0x0 ;  /* 0x0000000000007b1d */ /* 0x01ffec0000010000 */
[----:B------:R-:W-:Y:S05]  /*0880*/  @!P0 BRA `(.L_x_4531) ;  /* 0x0000011000288947 */ /* 0x000fea0003800000 */
.L_x_4532:
[----:B------:R-:W-:-:S08]  /*0890*/  NOP ;  /* 0x0000000000007918 */ /* 0x000fd00000000000 */
[----:B------:R-:W0:Y:S02]  /*08a0*/  USETMAXREG.TRY_ALLOC.CTAPOOL UP0, 0xe8 ;  /* 0x000000e8000079c8 */ /* 0x000e240008000600 */
[----:B0-----:R-:W-:-:S13]  /*08b0*/  PLOP3.LUT P0, PT, PT, PT, UP0, 0x80, 0x0 ;  /* 0x000000000000781c */ /* 0x001fda0003f0f008 */
[----:B------:R-:W-:Y:S05]  /*08c0*/  @!P0 BRA `(.L_x_4532) ;  /* 0xfffffffc00f08947 */ /* 0x000fea000383ffff */
[----:B------:R-:W0:Y:S08]  /*08d0*/  S2UR UR5, SR_CgaCtaId ;  /* 0x00000000000579c3 */ /* 0x000e300000008800 */
[----:B------:R-:W-:Y:S06]  /*08e0*/  BAR.ARV 0x8, 0x180 ;  /* 0x0206000000007b1d */ /* 0x000fec0000002000 */
[----:B------:R-:W-:-:S02]  /*08f0*/  UMOV UR4, 0x400 ;  /* 0x0000040000047882 */ /* 0x000fc40000000000 */
[----:B------:R-:W-:Y:S01]  /*0900*/  BAR.SYNC.DEFER_BLOCKING 0x5, 0x180 ;  /* 0x0146000000007b1d */ /* 0x000fe20000010000 */
[----:B0-----:R-:W-:-:S09]  /*0910*/  ULEA UR4, UR5, UR4, 0x18 ;  /* 0x0000000405047291 */ /* 0x001fd2000f8ec03f */
[----:B------:R-:W0:Y:S01]  /*0920*/  LDS.128 R40, [UR4+0x308d0] ;  /* 0x0308d004ff287984 */ /* 0x000e220008000c00 */
[----:B------:R-:W-:Y:S01]  /*0930*/  ULDC UR4, c[0x0][0xc3c] ;  /* 0x00030f0000047ab9 */ /* 0x000fe20000000800 */
[----:B------:R-:W-:Y:S06]  /*0940*/  BAR.ARV 0x4, 0x180 ;  /* 0x0106000000007b1d */ /* 0x000fec0000002000 */
[----:B0-----:R-:W-:-:S13]  /*0950*/  ISETP.GE.AND P0, PT, R43, UR4, PT ;  /* 0x000000042b007c0c */ /* 0x001fda000bf06270 */
[----:B------:R-:W-:Y:S05]  /*0960*/  @P0 EXIT ;  /* 0x000000000000094d */ /* 0x000fea0003800000 */
[----:B------:R-:W2:Y:S01]  /*0970*/  LDL.LU R10, [R1+0x10] ;  /* 0x00001000010a7983 */ /* 0x000ea20000300800 */
[----:B------:R-:W-:Y:S01]  /*0980*/  VIADD R210, R0, 0xffffff80 ;  /* 0xffffff8000d27836 */ /* 0x000fe20000000000 */
[----:B------:R-:W-:Y:S01]  /*0990*/  UMOV UR39, URZ ;  /* 0x0000003f00277c82 */ /* 0x000fe20008000000 */
[----:B------:R-:W-:Y:S01]  /*09a0*/  IMAD.MOV.U32 R201, RZ, RZ, RZ ;  /* 0x000000ffffc97224 */ /* 0x000fe200078e00ff */
[----:B------:R-:W-:Y:S02]  /*09b0*/  UMOV UR38, URZ ;  /* 0x0000003f00267c82 */ /* 0x000fe40008000000 */
[----:B------:R-:W-:-:S04]  /*09c0*/  SHF.R.S32.HI R3, RZ, 0x1f, R210 ;  /* 0x0000001fff037819 */ /* 0x000fc800000114d2 */
[CC--:B------:R-:W-:Y:S02]  /*09d0*/  LEA.HI R5, R3.reuse, R210.reuse, RZ, 0x7 ;  /* 0x000000d203057211 */ /* 0x0c0fe400078f38ff */
[-C--:B------:R-:W-:Y:S02]  /*09e0*/  LEA.HI R0, R3, R210.reuse, RZ, 0x4 ;  /* 0x000000d203007211 */ /* 0x080fe400078f20ff */
[----:B------:R-:W-:Y:S02]  /*09f0*/  LOP3.LUT R7, R5, 0xffffff80, RZ, 0xc0, !PT ;  /* 0xffffff8005077812 */ /* 0x000fe400078ec0ff */
[----:B------:R-:W-:Y:S02]  /*0a00*/  SHF.R.S32.HI R9, RZ, 0x4, R0 ;  /* 0x00000004ff097819 */ /* 0x000fe40000011400 */
[----:B------:R-:W-:Y:S01]  /*0a10*/  LEA.HI R2, R3, R210, RZ, 0x5 ;  /* 0x000000d203027211 */ /* 0x000fe200078f28ff */
[----:B------:R-:W-:Y:S01]  /*0a20*/  IMAD.IADD R202, R210, 0x1, -R7 ;  /* 0x00000001d2ca7824 */ /* 0x000fe200078e0a07 */
[----:B------:R-:W-:-:S02]  /*0a30*/  LOP3.LUT R7, R0, 0x3fffff0, RZ, 0xc0, !PT ;  /* 0x03fffff000077812 */ /* 0x000fc400078ec0ff */
[----:B------:R-:W-:Y:S01]  /*0a40*/  LEA.HI R0, R0, R9, RZ, 0x1 ;  /* 0x0000000900007211 */ /* 0x000fe200078f08ff */
[----:B------:R-:W-:Y:S01]  /*0a50*/  IMAD.SHL.U32 R2, R2, 0x20, RZ ;  /* 0x0000002002027824 */ /* 0x000fe200078e00ff */
[----:B------:R-:W-:Y:S01]  /*0a60*/  SHF.R.S32.HI R11, RZ, 0x1f, R202 ;  /* 0x0000001fff0b7819 */ /* 0x000fe200000114ca */
[----:B------:R-:W-:Y:S01]  /*0a70*/  IMAD.IADD R7, R210, 0x1, -R7 ;  /* 0x00000001d2077824 */ /* 0x000fe200078e0a07 */
[----:B------:R-:W-:Y:S02]  /*0a80*/  LOP3.LUT R0, R0, 0x1ffffffe, RZ, 0xc0, !PT ;  /* 0x1ffffffe00007812 */ /* 0x000fe400078ec0ff */
[----:B------:R-:W-:Y:S02]  /*0a90*/  LEA.HI R4, R11, R202, RZ, 0x2 ;  /* 0x000000ca0b047211 */ /* 0x000fe400078f10ff */
[----:B------:R-:W-:Y:S01]  /*0aa0*/  LEA.HI R8, R3, R210, RZ, 0x2 ;  /* 0x000000d203087211 */ /* 0x000fe200078f10ff */
[----:B------:R-:W-:Y:S01]  /*0ab0*/  IMAD.IADD R0, R9, 0x1, -R0 ;  /* 0x0000000109007824 */ /* 0x000fe200078e0a00 */
[----:B------:R-:W-:-:S02]  /*0ac0*/  SHF.R.S32.HI R6, RZ, 0x2, R4 ;  /* 0x00000002ff067819 */ /* 0x000fc40000011404 */
[----:B------:R-:W-:Y:S02]  /*0ad0*/  SHF.R.S32.HI R13, RZ, 0x1f, R4 ;  /* 0x0000001fff0d7819 */ /* 0x000fe40000011404 */
[----:B------:R-:W-:Y:S02]  /*0ae0*/  LOP3.LUT R9, R8, 0xfffffffc, RZ, 0xc0, !PT ;  /* 0xfffffffc08097812 */ /* 0x000fe400078ec0ff */
[----:B------:R-:W-:Y:S02]  /*0af0*/  LEA.HI R3, R3, R210, RZ, 0x3 ;  /* 0x000000d203037211 */ /* 0x000fe400078f18ff */
[----:B------:R-:W-:Y:S01]  /*0b00*/  LEA.HI R13, R13, R6, RZ, 0x3 ;  /* 0x000000060d0d7211 */ /* 0x000fe200078f18ff */
[----:B------:R-:W-:Y:S01]  /*0b10*/  IMAD.IADD R9, R210, 0x1, -R9 ;  /* 0x00000001d2097824 */ /* 0x000fe200078e0a09 */
[----:B------:R-:W-:Y:S02]  /*0b20*/  SHF.R.S32.HI R204, RZ, 0x7, R5 ;  /* 0x00000007ffcc7819 */ /* 0x000fe40000011405 */
[----:B------:R-:W-:-:S02]  /*0b30*/  LOP3.LUT R2, R2, 0xfffffc00, RZ, 0xc0, !PT ;  /* 0xfffffc0002027812 */ /* 0x000fc400078ec0ff */
[----:B------:R-:W-:Y:S02]  /*0b40*/  LOP3.LUT R197, R3, 0xfffffff8, RZ, 0xc0, !PT ;  /* 0xfffffff803c57812 */ /* 0x000fe400078ec0ff */
[----:B------:R-:W-:Y:S01]  /*0b50*/  LOP3.LUT R13, R13, 0xfffffff8, RZ, 0xc0, !PT ;  /* 0xfffffff80d0d7812 */ /* 0x000fe200078ec0ff */
[----:B------:R-:W-:Y:S01]  /*0b60*/  IMAD R7, R7, 0x40, R2 ;  /* 0x0000004007077824 */ /* 0x000fe200078e0202 */
[----:B------:R-:W-:Y:S01]  /*0b70*/  LEA.HI R11, R11, R202, RZ, 0x5 ;  /* 0x000000ca0b0b7211 */ /* 0x000fe200078f28ff */
[----:B------:R-:W-:Y:S01]  /*0b80*/  IMAD.IADD R197, R210, 0x1, -R197 ;  /* 0x00000001d2c57824 */ /* 0x000fe200078e0ac5 */
[----:B------:R-:W-:Y:S01]  /*0b90*/  LEA.HI R5, R5, R204, RZ, 0x1 ;  /* 0x000000cc05057211 */ /* 0x000fe200078f08ff */
[----:B------:R-:W-:Y:S01]  /*0ba0*/  IMAD.IADD R6, R6, 0x1, -R13 ;  /* 0x0000000106067824 */ /* 0x000fe200078e0a0d */
[----:B------:R-:W-:Y:S01]  /*0bb0*/  SHF.R.S32.HI R11, RZ, 0x5, R11 ;  /* 0x00000005ff0b7819 */ /* 0x000fe2000001140b */
[----:B------:R-:W-:Y:S01]  /*0bc0*/  IMAD.SHL.U32 R193, R197, 0x8, RZ ;  /* 0x00000008c5c17824 */ /* 0x000fe200078e00ff */
[----:B------:R-:W-:Y:S01]  /*0bd0*/  LEA.HI R2, R9, R9, RZ, 0x1 ;  /* 0x0000000909027211 */ /* 0x000fe200078f08ff */
[----:B------:R-:W-:Y:S01]  /*0be0*/  IMAD R206, R0, 0x8, R7 ;  /* 0x0000000800ce7824 */ /* 0x000fe200078e0207 */
[----:B------:R-:W-:Y:S01]  /*0bf0*/  LOP3.LUT R5, R5, 0x3fffffe, RZ, 0xc0, !PT ;  /* 0x03fffffe05057812 */ /* 0x000fe200078ec0ff */
[----:B------:R-:W-:Y:S01]  /*0c00*/  IMAD R6, R11, 0x10, R6 ;  /* 0x000000100b067824 */ /* 0x000fe200078e0206 */
[----:B------:R-:W-:Y:S01]  /*0c10*/  LOP3.LUT R2, R2, 0x1ffffffe, RZ, 0xc0, !PT ;  /* 0x1ffffffe02027812 */ /* 0x000fe200078ec0ff */
[C---:B------:R-:W-:Y:S01]  /*0c20*/  VIADD R195, R193.reuse, 0x40 ;  /* 0x00000040c1c37836 */ /* 0x040fe20000000000 */
[----:B------:R-:W-:Y:S01]  /*0c30*/  LOP3.LUT R23, R4, 0x7ffffffc, RZ, 0xc0, !PT ;  /* 0x7ffffffc04177812 */ /* 0x000fe200078ec0ff */
[----:B------:R-:W-:Y:S01]  /*0c40*/  IMAD.IADD R5, R204, 0x1, -R5 ;  /* 0x00000001cc057824 */ /* 0x000fe200078e0a05 */
[----:B------:R-:W-:Y:S01]  /*0c50*/  SHF.R.S32.HI R200, RZ, 0x3, R3 ;  /* 0x00000003ffc87819 */ /* 0x000fe20000011403 */
[----:B------:R-:W-:Y:S01]  /*0c60*/  VIADD R196, R193, 0x80 ;  /* 0x00000080c1c47836 */ /* 0x000fe20000000000 */
[----:B------:R-:W-:Y:S01]  /*0c70*/  SHF.R.S32.HI R209, RZ, 0x1f, R193 ;  /* 0x0000001fffd17819 */ /* 0x000fe200000114c1 */
[----:B------:R-:W-:Y:S01]  /*0c80*/  IMAD.IADD R2, R9, 0x1, -R2 ;  /* 0x0000000109027824 */ /* 0x000fe200078e0a02 */
[----:B------:R-:W-:Y:S01]  /*0c90*/  SHF.R.S32.HI R208, RZ, 0x1f, R195 ;  /* 0x0000001fffd07819 */ /* 0x000fe200000114c3 */
[----:B------:R-:W-:Y:S01]  /*0ca0*/  IMAD R205, R5, 0x40, R6 ;  /* 0x0000004005cd7824 */ /* 0x000fe200078e0206 */
[----:B------:R-:W-:Y:S01]  /*0cb0*/  SHF.R.S32.HI R207, RZ, 0x1f, R196 ;  /* 0x0000001fffcf7819 */ /* 0x000fe200000114c4 */
[----:B------:R-:W-:-:S02]  /*0cc0*/  IMAD.IADD R23, R202, 0x1, -R23 ;  /* 0x00000001ca177824 */ /* 0x000fc400078e0a17 */
[----:B------:R-:W-:Y:S01]  /*0cd0*/  IMAD R192, R2, 0x8, R205 ;  /* 0x0000000802c07824 */ /* 0x000fe200078e02cd */
[----:B--2---:R-:W-:-:S07]  /*0ce0*/  LOP3.LUT R19, R10, 0x1, RZ, 0xfc, !PT ;  /* 0x000000010a137812 */ /* 0x004fce00078efcff */
.L_x_4640:
[----:B0-----:R-:W0:Y:S01]  /*0cf0*/  LDC.64 R2, c[0x0][0xa28] ;  /* 0x00028a00ff027b82 */ /* 0x001e220000000a00 */
[----:B------:R-:W-:Y:S01]  /*0d00*/  IMAD.MOV.U32 R0, RZ, RZ, RZ ;  /* 0x000000ffff007224 */ /* 0x000fe200078e00ff */
[----:B------:R-:W-:Y:S01]  /*0d10*/  ULDC.64 UR4, c[0x0][0x418] ;  /* 0x0001060000047ab9 */ /* 0x000fe20000000a00 */
[----:B------:R-:W-:-:S05]  /*0d20*/  ULDC.64 UR6, c[0x0][0xa20] ;  /* 0x0002880000067ab9 */ /* 0x000fca0000000a00 */
[----:B--234-:R-:W1:Y:S01]  /*0d30*/  LDC.64 R4, c[0x0][0xa18] ;  /* 0x00028600ff047b82 */ /* 0x01ce620000000a00 */
[----:B0-----:R-:W-:-:S04]  /*0d40*/  ISETP.NE.U32.AND P0, PT, R2, RZ, PT ;  /* 0x000000ff0200720c */ /* 0x001fc80003f05070 */
[----:B------:R-:W-:Y:S02]  /*0d50*/  ISETP.NE.AND.EX P0, PT, R3, RZ, PT, P0 ;  /* 0x000000ff0300720c */ /* 0x000fe40003f05300 */
[----:B-1----:R-:W-:-:S04]  /*0d60*/  ISETP.NE.U32.AND P1, PT, R4, RZ, PT ;  /* 0x000000ff0400720c */ /* 0x002fc80003f25070 */
[----:B------:R-:W-:-:S07]  /*0d70*/  ISETP.NE.AND.EX P1, PT, R5, RZ, PT, P1 ;  /* 0x000000ff0500720c */ /* 0x000fce0003f25310 */
[----:B------:R-:W0:Y:S08]  /*0d80*/  @P0 LDC.64 R2, c[0x0][0xa28] ;  /* 0x00028a00ff020b82 */ /* 0x000e300000000a00 */
[----:B------:R-:W1:Y:S01]  /*0d90*/  @P1 LDC.64 R4, c[0x0][0xa18] ;  /* 0x00028600ff041b82 */ /* 0x000e620000000a00 */
[----:B0-----:R-:W-:-:S05]  /*0da0*/  @P0 IMAD.WIDE R2, R43, 0x4, R2 ;  /* 0x000000042b020825 */ /* 0x001fca00078e0202 */
[----:B------:R0:W5:Y:S01]  /*0db0*/  @P0 LDG.E R0, desc[UR36][R2.64] ;  /* 0x0000002402000981 */ /* 0x000162000c1e1900 */
[----:B-1----:R-:W-:-:S05]  /*0dc0*/  @P1 IMAD.WIDE R4, R43, 0x4, R4 ;  /* 0x000000042b041825 */ /* 0x002fca00078e0204 */
[----:B------:R0:W5:Y:S01]  /*0dd0*/  @P1 LDG.E R18, desc[UR36][R4.64] ;  /* 0x0000002404121981 */ /* 0x000162000c1e1900 */
[----:B------:R-:W-:Y:S01]  /*0de0*/  UISETP.NE.U32.AND UP0, UPT, UR4, URZ, UPT ;  /* 0x0000003f0400728c */ /* 0x000fe2000bf05070 */
[----:B------:R-:W-:Y:S01]  /*0df0*/  ISETP.NE.U32.AND P2, PT, RZ, UR6, PT ;  /* 0x00000006ff007c0c */ /* 0x000fe2000bf45070 */
[----:B------:R-:W-:Y:S01]  /*0e00*/  IMAD.MOV.U32 R198, RZ, RZ, R42 ;  /* 0x000000ffffc67224 */ /* 0x000fe200078e002a */
[----:B------:R-:W-:Y:S01]  /*0e10*/  ULDC UR4, c[0x0][0x424] ;  /* 0x0001090000047ab9 */ /* 0x000fe20000000800 */
[----:B------:R-:W-:Y:S01]  /*0e20*/  UISETP.NE.AND.EX UP0, UPT, UR5, URZ, UPT, UP0 ;  /* 0x0000003f0500728c */ /* 0x000fe2000bf05300 */
[----:B------:R-:W-:Y:S02]  /*0e30*/  ISETP.NE.AND.EX P2, PT, RZ, UR7, PT, P2 ;  /* 0x00000007ff007c0c */ /* 0x000fe4000bf45320 */
[----:B------:R-:W-:Y:S01]  /*0e40*/  ULDC UR5, c[0x0][0x2f0] ;  /* 0x0000bc0000057ab9 */ /* 0x000fe20000000800 */
[----:B------:R-:W-:-:S04]  /*0e50*/  USEL UR4, UR4, 0x1, UP0 ;  /* 0x0000000104047887 */ /* 0x000fc80008000000 */
[----:B------:R-:W-:Y:S01]  /*0e60*/  UIMAD UR4, UR4, UR5, URZ ;  /* 0x00000005040472a4 */ /* 0x000fe2000f8e023f */
[----:B0-----:R-:W-:Y:S11]  /*0e70*/  @P1 BRA `(.L_x_4533) ;  /* 0x0000000000281947 */ /* 0x001ff60003800000 */
[----:B------:R-:W-:Y:S01]  /*0e80*/  ULDC.64 UR6, c[0x0][0xa00] ;  /* 0x0002800000067ab9 */ /* 0x000fe20000000a00 */
[----:B-----5:R-:W0:Y:S01]  /*0e90*/  LDC R18, c[0x0][0x288] ;  /* 0x0000a200ff127b82 */ /* 0x020e220000000800 */
[----:B------:R-:W-:-:S04]  /*0ea0*/  ISETP.NE.U32.AND P0, PT, RZ, UR6, PT ;  /* 0x00000006ff007c0c */ /* 0x000fc8000bf05070 */
[----:B------:R-:W-:-:S13]  /*0eb0*/  ISETP.NE.AND.EX P0, PT, RZ, UR7, PT, P0 ;  /* 0x00000007ff007c0c */ /* 0x000fda000bf05300 */
[----:B------:R-:W-:Y:S05]  /*0ec0*/  @!P0 BRA `(.L_x_4533) ;  /* 0x0000000000148947 */ /* 0x000fea0003800000 */
[----:B------:R-:W1:Y:S02]  /*0ed0*/  LDC.64 R2, c[0x0][0xa00] ;  /* 0x00028000ff027b82 */ /* 0x000e640000000a00 */
[----:B-1----:R-:W-:-:S05]  /*0ee0*/  IMAD.WIDE R2, R43, 0x4, R2 ;  /* 0x000000042b027825 */ /* 0x002fca00078e0202 */
[----:B0-----:R-:W2:Y:S04]  /*0ef0*/  LDG.E R18, desc[UR36][R2.64] ;  /* 0x0000002402127981 */ /* 0x001ea8000c1e1900 */
[----:B------:R-:W2:Y:S02]  /*0f00*/  LDG.E R5, desc[UR36][R2.64+0x4] ;  /* 0x0000042402057981 */ /* 0x000ea4000c1e1900 */
[----:B--2---:R-:W-:-:S07]  /*0f10*/  IMAD.IADD R18, R5, 0x1, -R18 ;  /* 0x0000000105127824 */ /* 0x004fce00078e0a12 */
.L_x_4533:
[----:B------:R-:W-:Y:S02]  /*0f20*/  IMAD.U32 R17, RZ, RZ, UR4 ;  /* 0x00000004ff117e24 */ /* 0x000fe4000f8e00ff */
[----:B------:R-:W-:Y:S01]  /*0f30*/  IMAD.MOV.U32 R199, RZ, RZ, R43 ;  /* 0x000000ffffc77224 */ /* 0x000fe200078e002b */
[----:B------:R-:W-:Y:S06]  /*0f40*/  @!P2 BRA `(.L_x_4534) ;  /* 0x000000000010a947 */ /* 0x000fec0003800000 */
[----:B------:R-:W1:Y:S02]  /*0f50*/  LDC.64 R2, c[0x0][0xa20] ;  /* 0x00028800ff027b82 */ /* 0x000e640000000a00 */
[----:B-1----:R-:W-:-:S05]  /*0f60*/  IMAD.WIDE R2, R43, 0x4, R2 ;  /* 0x000000042b027825 */ /* 0x002fca00078e0202 */
[----:B------:R1:W5:Y:S01]  /*0f70*/  LDG.E R17, desc[UR36][R2.64] ;  /* 0x0000002402117981 */ /* 0x000362000c1e1900 */
[----:B------:R-:W-:Y:S05]  /*0f80*/  BRA `(.L_x_4535) ;  /* 0x0000000000247947 */ /* 0x000fea0003800000 */
.L_x_4534:
[----:B------:R-:W-:Y:S02]  /*0f90*/  ULDC.64 UR4, c[0x0][0xa08] ;  /* 0x0002820000047ab9 */ /* 0x000fe40000000a00 */
[----:B------:R-:W-:-:S04]  /*0fa0*/  ISETP.NE.U32.AND P0, PT, RZ, UR4, PT ;  /* 0x00000004ff007c0c */ /* 0x000fc8000bf05070 */
[----:B------:R-:W-:-:S13]  /*0fb0*/  ISETP.NE.AND.EX P0, PT, RZ, UR5, PT, P0 ;  /* 0x00000005ff007c0c */ /* 0x000fda000bf05300 */
[----:B------:R-:W-:Y:S05]  /*0fc0*/  @!P0 BRA `(.L_x_4535) ;  /* 0x0000000000148947 */ /* 0x000fea0003800000 */
[----:B------:R-:W1:Y:S02]  /*0fd0*/  LDC.64 R2, c[0x0][0xa08] ;  /* 0x00028200ff027b82 */ /* 0x000e640000000a00 */
[----:B-1----:R-:W-:-:S05]  /*0fe0*/  IMAD.WIDE R2, R43, 0x4, R2 ;  /* 0x000000042b027825 */ /* 0x002fca00078e0202 */
[----:B------:R-:W2:Y:S04]  /*0ff0*/  LDG.E R17, desc[UR36][R2.64] ;  /* 0x0000002402117981 */ /* 0x000ea8000c1e1900 */
[----:B------:R-:W2:Y:S02]  /*1000*/  LDG.E R4, desc[UR36][R2.64+0x4] ;  /* 0x0000042402047981 */ /* 0x000ea4000c1e1900 */
[----:B--2---:R-:W-:-:S07]  /*1010*/  IMAD.IADD R17, R4, 0x1, -R17 ;  /* 0x0000000104117824 */ /* 0x004fce00078e0a11 */
.L_x_4535:
[----:B------:R-:W2:Y:S01]  /*1020*/  LDC R203, c[0x0][0x448] ;  /* 0x00011200ffcb7b82 */ /* 0x000ea20000000800 */
[----:B------:R-:W-:Y:S01]  /*1030*/  IMAD.SHL.U32 R22, R41, 0x80, RZ ;  /* 0x0000008029167824 */ /* 0x000fe200078e00ff */
[----:B------:R-:W-:Y:S01]  /*1040*/  LOP3.LUT R16, R16, 0xffefffff, RZ, 0xc0, !PT ;  /* 0xffefffff10107812 */ /* 0x000fe200078ec0ff */
[----:B-----5:R-:W-:Y:S02]  /*1050*/  IMAD.IADD R17, R17, 0x1, -R0 ;  /* 0x0000000111117824 */ /* 0x020fe400078e0a00 */
[----:B-1----:R-:W-:-:S03]  /*1060*/  VIADD R2, R22, 0x7f ;  /* 0x0000007f16027836 */ /* 0x002fc60000000000 */
[----:B------:R-:W1:Y:S01]  /*1070*/  LDC.64 R8, c[0x0][0x9e0] ;  /* 0x00027800ff087b82 */ /* 0x000e620000000a00 */
[----:B--2---:R-:W-:Y:S02]  /*1080*/  ISETP.NE.AND P2, PT, R203, 0x1, PT ;  /* 0x00000001cb00780c */ /* 0x004fe40003f45270 */
[----:B-1----:R-:W-:-:S11]  /*1090*/  ISETP.GE.AND P1, PT, R9, 0x1, PT ;  /* 0x000000010900780c */ /* 0x002fd60003f26270 */
[----:B------:R-:W1:Y:S01]  /*10a0*/  @P2 LDC R3, c[0x0][0x44c] ;  /* 0x00011300ff032b82 */ /* 0x000e620000000800 */
[----:B------:R-:W-:-:S04]  /*10b0*/  @P2 LOP3.LUT R16, R16, 0x100000, RZ, 0xfc, !PT ;  /* 0x0010000010102812 */ /* 0x000fc800078efcff */
[----:B------:R-:W-:-:S03]  /*10c0*/  LOP3.LUT R16, R16, 0xfff7ffff, RZ, 0xc0, !PT ;  /* 0xfff7ffff10107812 */ /* 0x000fc600078ec0ff */
[----:B------:R-:W2:Y:S01]  /*10d0*/  @P2 LDC R5, c[0x0][0x450] ;  /* 0x00011400ff052b82 */ /* 0x000ea20000000800 */
[----:B------:R-:W-:Y:S01]  /*10e0*/  @P1 LOP3.LUT R16, R16, 0x80000, RZ, 0xfc, !PT ;  /* 0x0008000010101812 */ /* 0x000fe200078efcff */
[----:B-1----:R-:W-:Y:S01]  /*10f0*/  @P2 IMAD.HI.U32 R0, R2, R3, RZ ;  /* 0x0000000302002227 */ /* 0x002fe200078e00ff */
[----:B0-----:R-:W-:-:S04]  /*1100*/  IADD3 R3, R17, 0x1, -R18 ;  /* 0x0000000111037810 */ /* 0x001fc80007ffe812 */
        /* <DEDUP_REMOVED lines=14> */
.L_x_4537:
[----:B------:R-:W-:-:S13]  /*11f0*/  ISETP.NE.AND P0, PT, R9, 0x1, PT ;  /* 0x000000010900780c */ /* 0x000fda0003f05270 */
[----:B------:R-:W0:Y:S02]  /*1200*/  @P0 LDC.64 R4, c[0x0][0x9e8] ;  /* 0x00027a00ff040b82 */ /* 0x000e240000000a00 */
[----:B0-----:R-:W-:-:S05]  /*1210*/  @P0 IMAD.HI.U32 R4, R2, R4, RZ ;  /* 0x0000000402040227 */ /* 0x001fca00078e00ff */
[----:B------:R-:W-:-:S07]  /*1220*/  @P0 SHF.R.U32.HI R2, RZ, R5, R4 ;  /* 0x00000005ff020219 */ /* 0x000fce0000011604 */
.L_x_4538:
[----:B------:R-:W-:-:S05]  /*1230*/  IMAD R3, R2, R9, R9 ;  /* 0x0000000902037224 */ /* 0x000fca00078e0209 */
[----:B------:R-:W-:-:S07]  /*1240*/  VIMNMX R0, R0, R3, PT ;  /* 0x0000000300007248 */ /* 0x000fce0003fe0100 */
.L_x_4536:
[----:B------:R-:W0:Y:S01]  /*1250*/  @P2 LDC R3, c[0x0][0x44c] ;  /* 0x00011300ff032b82 */ /* 0x000e220000000800 */
[----:B------:R-:W-:Y:S01]  /*1260*/  VIADD R2, R0, 0x5f ;  /* 0x0000005f00027836 */ /* 0x000fe20000000000 */
[----:B------:R-:W-:Y:S01]  /*1270*/  ULDC UR4, c[0x0][0x9dc] ;  /* 0x0002770000047ab9 */ /* 0x000fe20000000800 */
[----:B------:R-:W-:Y:S02]  /*1280*/  VIADD R0, R17, 0x5f ;  /* 0x0000005f11007836 */ /* 0x000fe40000000000 */
[----:B------:R-:W-:Y:S02]  /*1290*/  IMAD.MOV.U32 R7, RZ, RZ, R22 ;  /* 0x000000ffff077224 */ /* 0x000fe400078e0016 */
[----:B------:R-:W-:Y:S01]  /*12a0*/  IMAD.HI R0, R0, 0x2aaaaaab, RZ ;  /* 0x2aaaaaab00007827 */ /* 0x000fe200078e02ff */
[----:B------:R-:W1:Y:S03]  /*12b0*/  @P2 LDC R4, c[0x0][0x450] ;  /* 0x00011400ff042b82 */ /* 0x000e660000000800 */
[----:B------:R-:W-:-:S04]  /*12c0*/  IMAD.HI R2, R2, 0x2aaaaaab, RZ ;  /* 0x2aaaaaab02027827 */ /* 0x000fc800078e02ff */
[----:B------:R-:W-:Y:S01]  /*12d0*/  IMAD.IADD R74, R17, 0x1, -R18 ;  /* 0x00000001114a7824 */ /* 0x000fe200078e0a12 */
[----:B------:R-:W-:-:S04]  /*12e0*/  SHF.R.U32.HI R5, RZ, 0x1f, R2 ;  /* 0x0000001fff057819 */ /* 0x000fc80000011602 */
[----:B------:R-:W-:Y:S01]  /*12f0*/  LEA.HI.SX32 R72, R2, R5, 0x1c ;  /* 0x0000000502487211 */ /* 0x000fe200078fe2ff */
[----:B0-----:R-:W-:-:S05]  /*1300*/  @P2 IMAD.HI.U32 R3, R22, R3, RZ ;  /* 0x0000000316032227 */ /* 0x001fca00078e00ff */
[----:B-1----:R-:W-:Y:S02]  /*1310*/  @P2 SHF.R.U32.HI R7, RZ, R4, R3 ;  /* 0x00000004ff072219 */ /* 0x002fe40000011603 */
[----:B------:R-:W-:-:S04]  /*1320*/  SHF.R.U32.HI R3, RZ, 0x1f, R0 ;  /* 0x0000001fff037819 */ /* 0x000fc80000011600 */
[----:B------:R-:W-:Y:S01]  /*1330*/  LEA.HI.SX32 R3, R0, R3, 0x1c ;  /* 0x0000000300037211 */ /* 0x000fe200078fe2ff */
[----:B------:R-:W-:-:S03]  /*1340*/  IMAD.IADD R0, R74, 0x1, R7 ;  /* 0x000000014a007824 */ /* 0x000fc600078e0207 */
[----:B------:R-:W-:Y:S01]  /*1350*/  VIMNMX R72, R3, R72, PT ;  /* 0x0000004803487248 */ /* 0x000fe20003fe0100 */
[----:B------:R-:W-:Y:S01]  /*1360*/  VIADD R2, R0, -UR4 ;  /* 0x8000000400027c36 */ /* 0x000fe20008000000 */
[----:B------:R-:W-:Y:S06]  /*1370*/  @!P1 BRA `(.L_x_4539) ;  /* 0x00000000003c9947 */ /* 0x000fec0003800000 */
        /* <DEDUP_REMOVED lines=9> */
.L_x_4540:
[----:B------:R-:W-:-:S13]  /*1410*/  ISETP.NE.AND P0, PT, R9, 0x1, PT ;  /* 0x000000010900780c */ /* 0x000fda0003f05270 */
[----:B------:R-:W0:Y:S02]  /*1420*/  @P0 LDC.64 R4, c[0x0][0x9e8] ;  /* 0x00027a00ff040b82 */ /* 0x000e240000000a00 */
[----:B0-----:R-:W-:-:S05]  /*1430*/  @P0 IMAD.HI.U32 R4, R0, R4, RZ ;  /* 0x0000000400040227 */ /* 0x001fca00078e00ff */
[----:B------:R-:W-:-:S07]  /*1440*/  @P0 SHF.R.U32.HI R0, RZ, R5, R4 ;  /* 0x00000005ff000219 */ /* 0x000fce0000011604 */
.L_x_4541:
[----:B------:R-:W-:-:S05]  /*1450*/  IMAD R3, R0, R9, RZ ;  /* 0x0000000900037224 */ /* 0x000fca00078e02ff */
[----:B------:R-:W-:-:S07]  /*1460*/  VIMNMX R2, R2, R3, !PT ;  /* 0x0000000302027248 */ /* 0x000fce0007fe0100 */
.L_x_4539:
[----:B------:R-:W-:Y:S01]  /*1470*/  IMAD.HI R0, R2, 0x2aaaaaab, RZ ;  /* 0x2aaaaaab02007827 */ /* 0x000fe200078e02ff */
[----:B------:R-:W-:Y:S02]  /*1480*/  PLOP3.LUT P0, PT, PT, PT, PT, 0x80, 0x0 ;  /* 0x000000000000781c */ /* 0x000fe40003f0f070 */
[----:B------:R-:W-:Y:S02]  /*1490*/  CS2R R118, SRZ ;  /* 0x0000000000767805 */ /* 0x000fe4000001ff00 */
[----:B------:R-:W-:Y:S02]  /*14a0*/  CS2R R116, SRZ ;  /* 0x0000000000747805 */ /* 0x000fe4000001ff00 */
[----:B------:R-:W-:Y:S02]  /*14b0*/  CS2R R114, SRZ ;  /* 0x0000000000727805 */ /* 0x000fe4000001ff00 */
[----:B------:R-:W-:Y:S02]  /*14c0*/  SHF.R.U32.HI R3, RZ, 0x1f, R0 ;  /* 0x0000001fff037819 */ /* 0x000fe40000011600 */
[----:B------:R-:W-:-:S02]  /*14d0*/  CS2R R112, SRZ ;  /* 0x0000000000707805 */ /* 0x000fc4000001ff00 */
[----:B------:R-:W-:Y:S02]  /*14e0*/  CS2R R110, SRZ ;  /* 0x00000000006e7805 */ /* 0x000fe4000001ff00 */
[----:B------:R-:W-:Y:S02]  /*14f0*/  CS2R R108, SRZ ;  /* 0x00000000006c7805 */ /* 0x000fe4000001ff00 */
[----:B------:R-:W-:Y:S01]  /*1500*/  LEA.HI.SX32 R3, R0, R3, 0x1c ;  /* 0x0000000300037211 */ /* 0x000fe200078fe2ff */
[----:B------:R-:W-:Y:S01]  /*1510*/  IMAD.MOV.U32 R0, RZ, RZ, RZ ;  /* 0x000000ffff007224 */ /* 0x000fe200078e00ff */
[----:B------:R-:W-:Y:S02]  /*1520*/  CS2R R106, SRZ ;  /* 0x00000000006a7805 */ /* 0x000fe4000001ff00 */
[----:B------:R-:W-:Y:S02]  /*1530*/  CS2R R104, SRZ ;  /* 0x0000000000687805 */ /* 0x000fe4000001ff00 */
[----:B------:R-:W-:-:S02]  /*1540*/  VIMNMX R194, RZ, R3, !PT ;  /* 0x00000003ffc27248 */ /* 0x000fc40007fe0100 */
[----:B------:R-:W-:Y:S02]  /*1550*/  CS2R R56, SRZ ;  /* 0x0000000000387805 */ /* 0x000fe4000001ff00 */
[----:B------:R-:W-:Y:S02]  /*1560*/  CS2R R98, SRZ ;  /* 0x0000000000627805 */ /* 0x000fe4000001ff00 */
[----:B------:R-:W-:Y:S02]  /*1570*/  CS2R R100, SRZ ;  /* 0x0000000000647805 */ /* 0x000fe4000001ff00 */
[----:B------:R-:W-:Y:S02]  /*1580*/  ISETP.GT.AND P1, PT, R72, R194, PT ;  /* 0x000000c24800720c */ /* 0x000fe40003f24270 */
        /* <DEDUP_REMOVED lines=36> */
[----:B------:R-:W-:Y:S01]  /*17d0*/  CS2R R6, SRZ ;  /* 0x0000000000067805 */ /* 0x000fe2000001ff00 */
[----:B------:R-:W-:Y:S01]  /*17e0*/  IMAD.MOV.U32 R52, RZ, RZ, RZ ;  /* 0x000000ffff347224 */ /* 0x000fe200078e00ff */
        /* <DEDUP_REMOVED lines=33> */
.L_x_4543:
[----:B------:R-:W-:Y:S02]  /*1a00*/  LEA.HI R0, R201, R201, RZ, 0x1 ;  /* 0x000000c9c9007211 */ /* 0x000fe400078f08ff */
[----:B------:R-:W-:Y:S02]  /*1a10*/  ISETP.NE.AND P0, PT, R19, 0x3, PT ;  /* 0x000000031300780c */ /* 0x000fe40003f05270 */
[----:B------:R-:W-:-:S05]  /*1a20*/  LOP3.LUT R0, R0, 0xfffffffe, RZ, 0xc0, !PT ;  /* 0xfffffffe00007812 */ /* 0x000fca00078ec0ff */
[----:B------:R-:W-:-:S05]  /*1a30*/  IMAD.IADD R0, R201, 0x1, -R0 ;  /* 0x00000001c9007824 */ /* 0x000fca00078e0a00 */
[----:B------:R-:W-:-:S04]  /*1a40*/  SHF.L.U32 R0, R0, 0x1f, RZ ;  /* 0x0000001f00007819 */ /* 0x000fc800000006ff */
[----:B------:R-:W0:Y:S02]  /*1a50*/  SYNCS.PHASECHK.TRANS64.TRYWAIT P1, [UR40+0x30800], R0 ;  /* 0x03080000ff0075a7 */ /* 0x000e240008020168 */
[----:B0-----:R-:W-:Y:S05]  /*1a60*/  @!P1 BRA `(.L_x_4544) ;  /* 0x0000015800c49947 */ /* 0x001fea0003800000 */
.L_x_4735:
[----:B------:R-:W-:Y:S05]  /*1a70*/  @!P0 BRA `(.L_x_4545) ;  /* 0x0000000000048947 */ /* 0x000fea0003800000 */
[----:B------:R-:W-:Y:S01]  /*1a80*/  BPT.TRAP 0x1 ;  /* 0x000000040000795c */ /* 0x000fe20000300000 */
.L_x_4545:
[----:B------:R-:W-:Y:S02]  /*1a90*/  IMAD.U32 R13, RZ, RZ, UR38 ;  /* 0x00000026ff0d7e24 */ /* 0x000fe4000f8e00ff */
[----:B0-----:R-:W-:-:S03]  /*1aa0*/  IMAD.U32 R0, RZ, RZ, UR39 ;  /* 0x00000027ff007e24 */ /* 0x001fc6000f8e00ff */
[----:B------:R-:W-:Y:S02]  /*1ab0*/  LEA R13, R13, UR40, 0x3 ;  /* 0x000000280d0d7c11 */ /* 0x000fe4000f8e18ff */
[----:B------:R-:W-:-:S04]  /*1ac0*/  SHF.L.U32 R0, R0, 0x1f, RZ ;  /* 0x0000001f00007819 */ /* 0x000fc800000006ff */
[----:B------:R0:W1:Y:S01]  /*1ad0*/  SYNCS.PHASECHK.TRANS64.TRYWAIT P1, [R13+URZ+0x30830], R0 ;  /* 0x030830000d0075a7 */ /* 0x000062000802017f */
[----:B------:R-:W-:Y:S05]  /*1ae0*/  @!P0 BRA `(.L_x_4546) ;  /* 0x0000000000048947 */ /* 0x000fea0003800000 */
[----:B------:R-:W-:Y:S01]  /*1af0*/  BPT.TRAP 0x1 ;  /* 0x000000040000795c */ /* 0x000fe20000300000 */
.L_x_4546:
[----:B-1----:R-:W-:Y:S05]  /*1b00*/  @P1 BRA `(.L_x_4547) ;  /* 0x0000000000081947 */ /* 0x002fea0003800000 */
[----:B------:R-:W1:Y:S02]  /*1b10*/  SYNCS.PHASECHK.TRANS64.TRYWAIT P1, [R13+URZ+0x30830], R0 ;  /* 0x030830000d0075a7 */ /* 0x000e64000802017f */
[----:B-1----:R-:W-:Y:S05]  /*1b20*/  @!P1 BRA `(.L_x_4548) ;  /* 0x0000015800ac9947 */ /* 0x002fea0003800000 */
.L_x_4547:
        /* <DEDUP_REMOVED lines=99> */
.L_x_4549:
[----:B------:R-:W-:Y:S01]  /*2160*/  ISETP.NE.AND P2, PT, R203, 0x1, PT ;  /* 0x00000001cb00780c */ /* 0x000fe20003f45270 */
[----:B------:R-:W-:Y:S01]  /*2170*/  ULDC UR5, c[0x0][0x9d8] ;  /* 0x0002760000057ab9 */ /* 0x000fe20000000800 */
[----:B------:R-:W-:Y:S01]  /*2180*/  R2UR UR4, R13 ;  /* 0x000000000d0472ca */ /* 0x000fe200000e0000 */
[----:B------:R-:W-:Y:S01]  /*2190*/  FMUL.FTZ R10, R24, UR5 ;  /* 0x00000005180a7c20 */ /* 0x000fe20008410000 */
[----:B------:R-:W-:Y:S01]  /*21a0*/  FMUL.FTZ R3, R26, UR5 ;  /* 0x000000051a037c20 */ /* 0x000fe20008410000 */
[----:B01----:R-:W-:Y:S02]  /*21b0*/  IMAD.IADD R13, R192, 0x1, R22 ;  /* 0x00000001c00d7824 */ /* 0x003fe400078e0216 */
[----:B------:R-:W-:Y:S01]  /*21c0*/  FMUL.FTZ R29, R29, UR5 ;  /* 0x000000051d1d7c20 */ /* 0x000fe20008410000 */
[----:B------:R-:W-:Y:S01]  /*21d0*/  FMUL.FTZ R33, R33, UR5 ;  /* 0x0000000521217c20 */ /* 0x000fe20008410000 */
[----:B------:R-:W-:Y:S01]  /*21e0*/  FMUL.FTZ R9, R31, UR5 ;  /* 0x000000051f097c20 */ /* 0x000fe20008410000 */
[----:B------:R-:W-:Y:S01]  /*21f0*/  FMUL.FTZ R25, R25, UR5 ;  /* 0x0000000519197c20 */ /* 0x000fe20008410000 */
[----:B------:R0:W1:Y:S01]  /*2200*/  MUFU.TANH R76, R29 ;  /* 0x0000001d004c7308 */ /* 0x0000620000002400 */
[----:B------:R-:W-:-:S02]  /*2210*/  IMAD.MOV.U32 R31, RZ, RZ, -0x60 ;  /* 0xffffffa0ff1f7424 */ /* 0x000fc400078e00ff */
[----:B------:R-:W-:Y:S01]  /*2220*/  FMUL.FTZ R28, R28, UR5 ;  /* 0x000000051c1c7c20 */ /* 0x000fe20008410000 */
[----:B------:R-:W2:Y:S01]  /*2230*/  @P2 LDC R24, c[0x0][0x44c] ;  /* 0x00011300ff182b82 */ /* 0x000ea20000000800 */
[----:B------:R-:W-:Y:S01]  /*2240*/  FMUL.FTZ R0, R27, UR5 ;  /* 0x000000051b007c20 */ /* 0x000fe20008410000 */
[----:B------:R-:W-:Y:S01]  /*2250*/  UIADD3 UR4, UR4, 0x30840, URZ ;  /* 0x0003084004047890 */ /* 0x000fe2000fffe03f */
[----:B------:R-:W-:Y:S01]  /*2260*/  FMUL.FTZ R2, R30, UR5 ;  /* 0x000000051e027c20 */ /* 0x000fe20008410000 */
[----:B------:R-:W-:Y:S01]  /*2270*/  FMUL.FTZ R32, R32, UR5 ;  /* 0x0000000520207c20 */ /* 0x000fe20008410000 */
[----:B------:R-:W3:Y:S01]  /*2280*/  MUFU.TANH R77, R33 ;  /* 0x00000021004d7308 */ /* 0x000ee20000002400 */
[----:B0-----:R-:W-:Y:S01]  /*2290*/  IMAD.MOV.U32 R29, RZ, RZ, R13 ;  /* 0x000000ffff1d7224 */ /* 0x001fe200078e000d */
[----:B------:R-:W-:Y:S01]  /*22a0*/  UPRMT UR4, UR60, 0x654, UR4 ;  /* 0x000006543c047896 */ /* 0x000fe20008000004 */
[----:B------:R-:W0:Y:S01]  /*22b0*/  @P2 LDC R26, c[0x0][0x450] ;  /* 0x00011400ff1a2b82 */ /* 0x000e220000000800 */
[----:B------:R-:W-:Y:S01]  /*22c0*/  FMUL.FTZ R12, R34, UR5 ;  /* 0x00000005220c7c20 */ /* 0x000fe20008410000 */
[----:B------:R-:W-:Y:S01]  /*22d0*/  FMUL.FTZ R14, R35, UR5 ;  /* 0x00000005230e7c20 */ /* 0x000fe20008410000 */
[----:B------:R-:W-:Y:S01]  /*22e0*/  FMUL.FTZ R36, R36, UR5 ;  /* 0x0000000524247c20 */ /* 0x000fe20008410000 */
[----:B------:R-:W-:Y:S01]  /*22f0*/  FMUL.FTZ R37, R37, UR5 ;  /* 0x0000000525257c20 */ /* 0x000fe20008410000 */
        /* <DEDUP_REMOVED lines=11> */
[----:B--2---:R-:W-:-:S04]  /*23b0*/  @P2 IMAD.HI.U32 R15, R13, R24, RZ ;  /* 0x000000180d0f2227 */ /* 0x004fc800078e00ff */
[----:B------:R-:W-:Y:S01]  /*23c0*/  FMUL.FTZ R49, R49, UR5 ;  /* 0x0000000531317c20 */ /* 0x000fe20008410000 */
[----:B------:R-:W-:Y:S01]  /*23d0*/  FMUL.FTZ R50, R50, UR5 ;  /* 0x0000000532327c20 */ /* 0x000fe20008410000 */
[----:B------:R-:W-:Y:S01]  /*23e0*/  FMUL.FTZ R51, R51, UR5 ;  /* 0x0000000533337c20 */ /* 0x000fe20008410000 */
[----:B------:R-:W-:Y:S01]  /*23f0*/  FMUL.FTZ R53, R53, UR5 ;  /* 0x0000000535357c20 */ /* 0x000fe20008410000 */
[----:B------:R-:W-:Y:S01]  /*2400*/  FMUL.FTZ R55, R55, UR5 ;  /* 0x0000000537377c20 */ /* 0x000fe20008410000 */
[----:B------:R-:W-:Y:S01]  /*2410*/  FMUL.FTZ R57, R57, UR5 ;  /* 0x0000000539397c20 */ /* 0x000fe20008410000 */
[----:B------:R-:W-:Y:S01]  /*2420*/  FMUL.FTZ R59, R59, UR5 ;  /* 0x000000053b3b7c20 */ /* 0x000fe20008410000 */
[----:B0-----:R-:W-:Y:S01]  /*2430*/  @P2 SHF.R.U32.HI R29, RZ, R26, R15 ;  /* 0x0000001aff1d2219 */ /* 0x001fe2000001160f */
[----:B------:R-:W-:Y:S02]  /*2440*/  IMAD R26, R72, R31, 0x61 ;  /* 0x00000061481a7424 */ /* 0x000fe400078e021f */
[----:B------:R-:W-:Y:S01]  /*2450*/  FMUL.FTZ R61, R61, UR5 ;  /* 0x000000053d3d7c20 */ /* 0x000fe20008410000 */
[----:B----4-:R-:W-:Y:S01]  /*2460*/  FMUL.FTZ R25, R63, UR5 ;  /* 0x000000053f197c20 */ /* 0x010fe20008410000 */
        /* <DEDUP_REMOVED lines=9> */
[----:B------:R2:W4:Y:S01]  /*2500*/  MUFU.TANH R75, R28 ;  /* 0x0000001c004b7308 */ /* 0x0005220000002400 */
[----:B------:R-:W-:Y:S01]  /*2510*/  FMUL.FTZ R46, R46, UR5 ;  /* 0x000000052e2e7c20 */ /* 0x000fe20008410000 */
[----:B------:R-:W-:Y:S01]  /*2520*/  FMUL.FTZ R52, R52, UR5 ;  /* 0x0000000534347c20 */ /* 0x000fe20008410000 */
[----:B------:R-:W-:Y:S01]  /*2530*/  FMUL.FTZ R62, R62, UR5 ;  /* 0x000000053e3e7c20 */ /* 0x000fe20008410000 */
[----:B------:R-:W-:Y:S01]  /*2540*/  LOP3.LUT P1, RZ, R16, 0x80000, RZ, 0xc0, !PT ;  /* 0x0008000010ff7812 */ /* 0x000fe2000782c0ff */
[----:B------:R-:W-:Y:S01]  /*2550*/  IMAD R24, R72, -0x60, R17 ;  /* 0xffffffa048187824 */ /* 0x000fe200078e0211 */
[----:B------:R-:W-:Y:S01]  /*2560*/  ULDC UR50, c[0x0][0x9dc] ;  /* 0x0002770000327ab9 */ /* 0x000fe20000000800 */
[----:B------:R-:W-:Y:S01]  /*2570*/  SYNCS.ARRIVE.TRANS64.RED.A1T0 RZ, [UR4], RZ ;  /* 0x000000ffffff79a7 */ /* 0x000fe20008100404 */
[----:B------:R-:W0:Y:S01]  /*2580*/  MUFU.TANH R10, R10 ;  /* 0x0000000a000a7308 */ /* 0x000e220000002400 */
[----:B--2---:R-:W-:-:S02]  /*2590*/  IMAD R28, R23, -0x2, R26 ;  /* 0xfffffffe171c7824 */ /* 0x004fc400078e021a */
[----:B------:R-:W-:Y:S01]  /*25a0*/  FMUL.FTZ R54, R54, UR5 ;  /* 0x0000000536367c20 */ /* 0x000fe20008410000 */
[----:B------:R-:W-:Y:S01]  /*25b0*/  ULOP3.LUT UR4, URZ, UR50, URZ, 0x33, !UPT ;  /* 0x000000323f047292 */ /* 0x000fe2000f8e333f */
[----:B------:R-:W-:Y:S01]  /*25c0*/  FMUL.FTZ R56, R56, UR5 ;  /* 0x0000000538387c20 */ /* 0x000fe20008410000 */
[----:B------:R-:W-:Y:S01]  /*25d0*/  VIADD R24, R24, 0x60 ;  /* 0x0000006018187836 */ /* 0x000fe20000000000 */
[----:B------:R-:W-:Y:S01]  /*25e0*/  IADD3 R30, -R18, R28, R17 ;  /* 0x0000001c121e7210 */ /* 0x000fe20007ffe111 */
[----:B------:R-:W-:Y:S01]  /*25f0*/  FMUL.FTZ R58, R58, UR5 ;  /* 0x000000053a3a7c20 */ /* 0x000fe20008410000 */
[----:B------:R-:W2:Y:S01]  /*2600*/  MUFU.TANH R3, R3 ;  /* 0x0000000300037308 */ /* 0x000ea20000002400 */
[----:B------:R-:W-:Y:S01]  /*2610*/  FMUL.FTZ R60, R60, UR5 ;  /* 0x000000053c3c7c20 */ /* 0x000fe20008410000 */
[----:B------:R-:W-:Y:S02]  /*2620*/  ULDC UR5, c[0x0][0x9e0] ;  /* 0x0002780000057ab9 */ /* 0x000fe40000000800 */
[----:B------:R-:W-:-:S04]  /*2630*/  VIADD R63, R30, UR5 ;  /* 0x000000051e3f7c36 */ /* 0x000fc80008000000 */
        /* <DEDUP_REMOVED lines=39> */
[----:B------:R1:W2:Y:S01]  /*28b0*/  MUFU.TANH R38, R56 ;  /* 0x0000003800267308 */ /* 0x0002a20000002400 */
[----:B-----5:R-:W-:-:S07]  /*28c0*/  IMAD R54, R23, -0x2, R24 ;  /* 0xfffffffe17367824 */ /* 0x020fce00078e0218 */
[----:B------:R5:W2:Y:S01]  /*28d0*/  MUFU.TANH R79, R58 ;  /* 0x0000003a004f7308 */ /* 0x000aa20000002400 */
[----:B-1----:R-:W-:-:S04]  /*28e0*/  VIADD R56, R30, UR4 ;  /* 0x000000041e387c36 */ /* 0x002fc80008000000 */
[----:B0-----:R-:W-:-:S03]  /*28f0*/  IMAD.IADD R31, R56, 0x1, R33 ;  /* 0x00000001381f7824 */ /* 0x001fc600078e0221 */
[----:B------:R0:W1:Y:S01]  /*2900*/  MUFU.TANH R34, R60 ;  /* 0x0000003c00227308 */ /* 0x0000620000002400 */
[----:B-----5:R-:W-:Y:S01]  /*2910*/  VIADD R58, R26, 0xffffffff ;  /* 0xffffffff1a3a7836 */ /* 0x020fe20000000000 */
[----:B------:R-:W-:Y:S01]  /*2920*/  VIADDMNMX R26, R33, R63, R54, PT ;  /* 0x0000003f211a7246 */ /* 0x000fe20003800136 */
[----:B0-----:R-:W-:Y:S01]  /*2930*/  VIADD R60, R28, 0xffffffff ;  /* 0xffffffff1c3c7836 */ /* 0x001fe20000000000 */
        /* <DEDUP_REMOVED lines=14> */
.L_x_4552:
[----:B------:R-:W-:Y:S02]  /*2a20*/  ULDC UR4, c[0x0][0x9e4] ;  /* 0x0002790000047ab9 */ /* 0x000fe40000000800 */
[----:B------:R-:W-:-:S05]  /*2a30*/  IMAD.U32 R28, RZ, RZ, UR4 ;  /* 0x00000004ff1c7e24 */ /* 0x000fca000f8e00ff */
[----:B------:R-:W-:-:S13]  /*2a40*/  ISETP.NE.AND P1, PT, R28, 0x1, PT ;  /* 0x000000011c00780c */ /* 0x000fda0003f25270 */
[----:B------:R-:W0:Y:S02]  /*2a50*/  @P1 LDC.64 R66, c[0x0][0x9e8] ;  /* 0x00027a00ff421b82 */ /* 0x000e240000000a00 */
[----:B0-----:R-:W-:-:S05]  /*2a60*/  @P1 IMAD.HI.U32 R24, R33, R66, RZ ;  /* 0x0000004221181227 */ /* 0x001fca00078e00ff */
[----:B------:R-:W-:-:S07]  /*2a70*/  @P1 SHF.R.U32.HI R33, RZ, R67, R24 ;  /* 0x00000043ff211219 */ /* 0x000fce0000011618 */
.L_x_4553:
[----:B------:R-:W-:Y:S05]  /*2a80*/  BSYNC B0 ;  /* 0x0000000000007941 */ /* 0x000fea0003800000 */
.L_x_4551:
[----:B------:R-:W-:-:S05]  /*2a90*/  IMAD R33, R33, R28, R60 ;  /* 0x0000001c21217224 */ /* 0x000fca00078e023c */
[----:B------:R-:W-:Y:S02]  /*2aa0*/  VIADDMNMX R26, R33, R28, R26, PT ;  /* 0x0000001c211a7246 */ /* 0x000fe4000380011a */
[----:B------:R-:W-:-:S07]  /*2ab0*/  VIMNMX R31, R31, R33, !PT ;  /* 0x000000211f1f7248 */ /* 0x000fce0007fe0100 */
.L_x_4550:
[C---:B------:R-:W-:Y:S01]  /*2ac0*/  ISETP.GE.AND P6, PT, R58.reuse, 0x9, PT ;  /* 0x000000093a00780c */ /* 0x040fe20003fc6270 */
[----:B------:R-:W0:Y:S01]  /*2ad0*/  SHFL.IDX PT, R29, R29, 0x1, 0x1c1f ;  /* 0x003c1f001d1d7f89 */ /* 0x000e2200000e0000 */
        /* <DEDUP_REMOVED lines=11> */
[----:B------:R-:W-:Y:S01]  /*2b90*/  FSEL R84, R76, -INF , !P2 ;  /* 0xff8000004c547808 */ /* 0x000fe20005000000 */
[----:B0-----:R-:W-:Y:S01]  /*2ba0*/  IMAD.IADD R33, R56, 0x1, R29 ;  /* 0x0000000138217824 */ /* 0x001fe200078e021d */
        /* <DEDUP_REMOVED lines=74> */
[----:B-1----:R-:W-:Y:S02]  /*3050*/  FSEL R34, R34, -INF , !P2 ;  /* 0xff80000022227808 */ /* 0x002fe40005000000 */
        /* <DEDUP_REMOVED lines=25> */
[----:B------:R-:W-:Y:S02]  /*31f0*/  VIADDMNMX R31, R29, R63, R54, PT ;  /* 0x0000003f1d1f7246 */ /* 0x000fe40003800136 */
[----:B------:R-:W-:-:S04]  /*3200*/  ISETP.LT.OR P5, PT, R26, 0x5a, P5 ;  /* 0x0000005a1a00780c */ /* 0x000fc80002fa1670 */
[----:B------:R-:W-:Y:S02]  /*3210*/  FSEL R26, R69, -INF , !P5 ;  /* 0xff800000451a7808 */ /* 0x000fe40006800000 */
[----:B------:R-:W-:-:S13]  /*3220*/  LOP3.LUT P5, RZ, R16, 0x80000, RZ, 0xc0, !PT ;  /* 0x0008000010ff7812 */ /* 0x000fda00078ac0ff */
[----:B------:R-:W-:Y:S05]  /*3230*/  @!P5 BRA `(.L_x_4554) ;  /* 0x00000000005cd947 */ /* 0x000fea0003800000 */
        /* <DEDUP_REMOVED lines=13> */
.L_x_4556:
[----:B------:R-:W-:Y:S02]  /*3310*/  ULDC UR4, c[0x0][0x9e4] ;  /* 0x0002790000047ab9 */ /* 0x000fe40000000800 */
[----:B------:R-:W-:-:S05]  /*3320*/  IMAD.U32 R37, RZ, RZ, UR4 ;  /* 0x00000004ff257e24 */ /* 0x000fca000f8e00ff */
[----:B------:R-:W-:-:S13]  /*3330*/  ISETP.NE.AND P5, PT, R37, 0x1, PT ;  /* 0x000000012500780c */ /* 0x000fda0003fa5270 */
[----:B------:R-:W0:Y:S02]  /*3340*/  @P5 LDC.64 R48, c[0x0][0x9e8] ;  /* 0x00027a00ff305b82 */ /* 0x000e240000000a00 */
[----:B0-----:R-:W-:-:S05]  /*3350*/  @P5 IMAD.HI.U32 R10, R29, R48, RZ ;  /* 0x000000301d0a5227 */ /* 0x001fca00078e00ff */
[----:B------:R-:W-:-:S07]  /*3360*/  @P5 SHF.R.U32.HI R29, RZ, R49, R10 ;  /* 0x00000031ff1d5219 */ /* 0x000fce000001160a */
.L_x_4557:
[----:B------:R-:W-:Y:S05]  /*3370*/  BSYNC B0 ;  /* 0x0000000000007941 */ /* 0x000fea0003800000 */
.L_x_4555:
[----:B------:R-:W-:-:S05]  /*3380*/  IMAD R10, R29, R37, R60 ;  /* 0x000000251d0a7224 */ /* 0x000fca00078e023c */
[----:B------:R-:W-:Y:S02]  /*3390*/  VIADDMNMX R31, R10, R37, R31, PT ;  /* 0x000000250a1f7246 */ /* 0x000fe4000380011f */
[----:B------:R-:W-:-:S07]  /*33a0*/  VIMNMX R33, R33, R10, !PT ;  /* 0x0000000a21217248 */ /* 0x000fce0007fe0100 */
.L_x_4554:
[C---:B------:R-:W-:Y:S01]  /*33b0*/  ISETP.GT.AND P1, PT, R33.reuse, 0x1, !P1 ;  /* 0x000000012100780c */ /* 0x040fe20004f24270 */
[----:B------:R-:W-:Y:S01]  /*33c0*/  ULDC UR4, c[0x0][0x988] ;  /* 0x0002620000047ab9 */ /* 0x000fe20000000800 */
[----:B------:R-:W-:Y:S02]  /*33d0*/  ISETP.GT.AND P6, PT, R33, 0x8, !P6 ;  /* 0x000000082100780c */ /* 0x000fe400077c4270 */
        /* <DEDUP_REMOVED lines=9> */
[----:B------:R-:W-:Y:S01]  /*3470*/  FSEL R58, R9, -INF , !P1 ;  /* 0xff800000093a7808 */ /* 0x000fe20004800000 */
[----:B------:R-:W-:Y:S01]  /*3480*/  IMAD.U32 R9, RZ, RZ, UR4 ;  /* 0x00000004ff097e24 */ /* 0x000fe2000f8e00ff */
[----:B------:R-:W-:-:S02]  /*3490*/  ISETP.NE.AND P1, PT, R66, RZ, PT ;  /* 0x000000ff4200720c */ /* 0x000fc40003f25270 */
[C---:B------:R-:W-:Y:S02]  /*34a0*/  ISETP.GT.AND P4, PT, R33.reuse, RZ, !P4 ;  /* 0x000000ff2100720c */ /* 0x040fe40006784270 */
[----:B------:R-:W-:Y:S02]  /*34b0*/  ISETP.GT.AND P1, PT, R33, 0x10, !P1 ;  /* 0x000000102100780c */ /* 0x000fe40004f24270 */
[C---:B------:R-:W-:Y:S02]  /*34c0*/  ISETP.LT.OR P4, PT, R31.reuse, 0x1, P4 ;  /* 0x000000011f00780c */ /* 0x040fe40002781670 */
[----:B------:R-:W-:Y:S02]  /*34d0*/  ISETP.LT.OR P1, PT, R31, 0x11, P1 ;  /* 0x000000111f00780c */ /* 0x000fe40000f21670 */
[----:B------:R-:W-:Y:S02]  /*34e0*/  ISETP.GT.AND P2, PT, R33, 0x51, !P2 ;  /* 0x000000512100780c */ /* 0x000fe40005744270 */
[----:B------:R-:W-:-:S02]  /*34f0*/  FSEL R60, R12, -INF , !P1 ;  /* 0xff8000000c3c7808 */ /* 0x000fc40004800000 */
[----:B------:R-:W-:Y:S02]  /*3500*/  ISETP.NE.AND P1, PT, R67, RZ, PT ;  /* 0x000000ff4300720c */ /* 0x000fe40003f25270 */
[C---:B------:R-:W-:Y:S02]  /*3510*/  ISETP.GT.AND P3, PT, R33.reuse, 0x58, !P3 ;  /* 0x000000582100780c */ /* 0x040fe40005f64270 */
[----:B------:R-:W-:Y:S02]  /*3520*/  ISETP.GT.AND P1, PT, R33, 0x11, !P1 ;  /* 0x000000112100780c */ /* 0x000fe40004f24270 */
[C---:B------:R-:W-:Y:S02]  /*3530*/  ISETP.LT.OR P2, PT, R31.reuse, 0x52, P2 ;  /* 0x000000521f00780c */ /* 0x040fe40001741670 */
[C---:B------:R-:W-:Y:S02]  /*3540*/  ISETP.LT.OR P1, PT, R31.reuse, 0x12, P1 ;  /* 0x000000121f00780c */ /* 0x040fe40000f21670 */
[----:B------:R-:W-:-:S02]  /*3550*/  ISETP.LT.OR P3, PT, R31, 0x59, P3 ;  /* 0x000000591f00780c */ /* 0x000fc40001f61670 */
[----:B------:R-:W-:Y:S02]  /*3560*/  FSEL R62, R14, -INF , !P1 ;  /* 0xff8000000e3e7808 */ /* 0x000fe40004800000 */
[----:B------:R-:W-:Y:S02]  /*3570*/  ISETP.GT.AND P1, PT, R33, 0x18, !P6 ;  /* 0x000000182100780c */ /* 0x000fe40007724270 */
[----:B------:R-:W-:Y:S02]  /*3580*/  ISETP.NE.AND P6, PT, R78, RZ, PT ;  /* 0x000000ff4e00720c */ /* 0x000fe40003fc5270 */
[----:B------:R-:W-:-:S04]  /*3590*/  ISETP.LT.OR P1, PT, R31, 0x19, P1 ;  /* 0x000000191f00780c */ /* 0x000fc80000f21670 */
        /* <DEDUP_REMOVED lines=37> */
[----:B------:R-:W-:Y:S01]  /*37f0*/  FSEL R76, R47, -INF , !P1 ;  /* 0xff8000002f4c7808 */ /* 0x000fe20004800000 */
[----:B------:R-:W-:Y:S01]  /*3800*/  IMAD.MOV.U32 R47, RZ, RZ, R22 ;  /* 0x000000ffff2f7224 */ /* 0x000fe200078e0016 */
        /* <DEDUP_REMOVED lines=23> */
[----:B------:R-:W-:Y:S02]  /*3980*/  ISETP.LT.OR P1, PT, R31, 0x3a, P1 ;  /* 0x0000003a1f00780c */ /* 0x000fe40000f21670 */
[----:B------:R-:W-:Y:S01]  /*3990*/  FMNMX.FTZ R3, R21, R54, !PT ;  /* 0x0000003615037209 */ /* 0x000fe20007810000 */
[----:B------:R-:W0:Y:S01]  /*39a0*/  SHFL.BFLY PT, R10, R27, 0x1, 0x1f ;  /* 0x0c201f001b0a7f89 */ /* 0x000e2200000e0000 */
[----:B------:R-:W-:Y:S02]  /*39b0*/  FSEL R14, R55, -INF , !P1 ;  /* 0xff800000370e7808 */ /* 0x000fe40004800000 */
[----:B------:R-:W-:-:S02]  /*39c0*/  ISETP.NE.AND P1, PT, R53, RZ, PT ;  /* 0x000000ff3500720c */ /* 0x000fc40003f25270 */
[----:B------:R-:W-:Y:S02]  /*39d0*/  FMNMX.FTZ R3, R56, R3, !PT ;  /* 0x0000000338037209 */ /* 0x000fe40007810000 */
[----:B------:R-:W-:Y:S02]  /*39e0*/  ISETP.GT.AND P1, PT, R33, 0x40, !P1 ;  /* 0x000000402100780c */ /* 0x000fe40004f24270 */
[----:B------:R-:W-:Y:S02]  /*39f0*/  FMNMX.FTZ R3, R58, R3, !PT ;  /* 0x000000033a037209 */ /* 0x000fe40007810000 */
[----:B------:R-:W-:-:S04]  /*3a00*/  ISETP.LT.OR P1, PT, R31, 0x41, P1 ;  /* 0x000000411f00780c */ /* 0x000fc80000f21670 */
[----:B------:R-:W-:Y:S02]  /*3a10*/  FSEL R12, R79, -INF , !P1 ;  /* 0xff8000004f0c7808 */ /* 0x000fe40004800000 */
[----:B------:R-:W-:Y:S02]  /*3a20*/  ISETP.GT.AND P1, PT, R33, 0x41, !P6 ;  /* 0x000000412100780c */ /* 0x000fe40007724270 */
[----:B------:R-:W-:Y:S02]  /*3a30*/  ISETP.NE.AND P6, PT, R61, RZ, PT ;  /* 0x000000ff3d00720c */ /* 0x000fe40003fc5270 */
[----:B------:R-:W-:Y:S02]  /*3a40*/  ISETP.LT.OR P1, PT, R31, 0x42, P1 ;  /* 0x000000421f00780c */ /* 0x000fe40000f21670 */
[----:B0-----:R-:W-:Y:S02]  /*3a50*/  FMNMX.FTZ R10, R27, R10, !PT ;  /* 0x0000000a1b0a7209 */ /* 0x001fe40007810000 */
[----:B------:R-:W-:-:S02]  /*3a60*/  FSEL R2, R59, -INF , !P1 ;  /* 0xff8000003b027808 */ /* 0x000fc40004800000 */
[----:B------:R-:W-:Y:S01]  /*3a70*/  ISETP.GT.AND P1, PT, R33, 0x48, !P5 ;  /* 0x000000482100780c */ /* 0x000fe20006f24270 */
[----:B------:R-:W-:Y:S01]  /*3a80*/  FMUL.FTZ R29, R10, R9 ;  /* 0x000000090a1d7220 */ /* 0x000fe20000410000 */
[----:B------:R-:W-:Y:S02]  /*3a90*/  ISETP.NE.AND P5, PT, R85, RZ, PT ;  /* 0x000000ff5500720c */ /* 0x000fe40003fa5270 */
[----:B------:R-:W-:-:S04]  /*3aa0*/  ISETP.LT.OR P1, PT, R31, 0x49, P1 ;  /* 0x000000491f00780c */ /* 0x000fc80000f21670 */
[----:B------:R-:W-:Y:S02]  /*3ab0*/  FSEL R0, R80, -INF , !P1 ;  /* 0xff80000050007808 */ /* 0x000fe40004800000 */
[----:B------:R-:W-:-:S04]  /*3ac0*/  FSETP.NEU.FTZ.AND P1, PT, R10, -INF , PT ;  /* 0xff8000000a00780b */ /* 0x000fc80003f3d000 */
[----:B------:R-:W-:Y:S02]  /*3ad0*/  FSEL R29, R29, RZ, P1 ;  /* 0x000000ff1d1d7208 */ /* 0x000fe40000800000 */
[----:B------:R-:W-:Y:S02]  /*3ae0*/  ISETP.GT.AND P1, PT, R33, 0x49, !P5 ;  /* 0x000000492100780c */ /* 0x000fe40006f24270 */
[----:B------:R-:W-:Y:S01]  /*3af0*/  ISETP.NE.AND P5, PT, R65, RZ, PT ;  /* 0x000000ff4100720c */ /* 0x000fe20003fa5270 */
[-CC-:B------:R-:W-:Y:S01]  /*3b00*/  FFMA.FTZ R27, R82, R9.reuse, -R29.reuse ;  /* 0x00000009521b7223 */ /* 0x180fe2000001081d */
[----:B------:R-:W-:Y:S01]  /*3b10*/  ISETP.LT.OR P1, PT, R31, 0x4a, P1 ;  /* 0x0000004a1f00780c */ /* 0x000fe20000f21670 */
[-CC-:B------:R-:W-:Y:S01]  /*3b20*/  FFMA.FTZ R35, R84, R9.reuse, -R29.reuse ;  /* 0x0000000954237223 */ /* 0x180fe2000001081d */
[----:B------:R-:W-:Y:S01]  /*3b30*/  ISETP.GT.AND P4, PT, R33, 0x59, !P5 ;  /* 0x000000592100780c */ /* 0x000fe20006f84270 */
[-CC-:B------:R-:W-:Y:S01]  /*3b40*/  FFMA.FTZ R37, R86, R9.reuse, -R29.reuse ;  /* 0x0000000956257223 */ /* 0x180fe2000001081d */
[----:B------:R-:W-:Y:S01]  /*3b50*/  FSEL R80, R25, -INF , !P1 ;  /* 0xff80000019507808 */ /* 0x000fe20004800000 */
[--C-:B------:R-:W-:Y:S01]  /*3b60*/  FFMA.FTZ R188, R188, R9, -R29.reuse ;  /* 0x00000009bcbc7223 */ /* 0x100fe2000001081d */
[----:B------:R-:W-:Y:S01]  /*3b70*/  FMNMX.FTZ R25, R60, R3, !PT ;  /* 0x000000033c197209 */ /* 0x000fe20007810000 */
[--C-:B------:R-:W-:Y:S01]  /*3b80*/  FFMA.FTZ R190, R190, R9, -R29.reuse ;  /* 0x00000009bebe7223 */ /* 0x100fe2000001081d */
[----:B------:R-:W-:Y:S01]  /*3b90*/  ISETP.GT.AND P1, PT, R33, 0x50, !P6 ;  /* 0x000000502100780c */ /* 0x000fe20007724270 */
[----:B------:R0:W-:Y:S01]  /*3ba0*/  MUFU.EX2 R3, R27 ;  /* 0x0000001b00037308 */ /* 0x0001e20000000800 */
[----:B------:R-:W-:Y:S01]  /*3bb0*/  FMNMX.FTZ R25, R62, R25, !PT ;  /* 0x000000193e197209 */ /* 0x000fe20007810000 */
[-CC-:B------:R-:W-:Y:S01]  /*3bc0*/  FFMA.FTZ R26, R26, R9.reuse, -R29.reuse ;  /* 0x000000091a1a7223 */ /* 0x180fe2000001081d */
[----:B------:R-:W-:Y:S01]  /*3bd0*/  ISETP.LT.OR P1, PT, R31, 0x51, P1 ;  /* 0x000000511f00780c */ /* 0x000fe20000f21670 */
[--C-:B------:R-:W-:Y:S01]  /*3be0*/  FFMA.FTZ R39, R90, R9, -R29.reuse ;  /* 0x000000095a277223 */ /* 0x100fe2000001081d */
[----:B------:R-:W-:Y:S01]  /*3bf0*/  FMNMX.FTZ R25, R48, R25, !PT ;  /* 0x0000001930197209 */ /* 0x000fe20007810000 */
[-CC-:B------:R-:W-:Y:S01]  /*3c00*/  FFMA.FTZ R41, R92, R9.reuse, -R29.reuse ;  /* 0x000000095c297223 */ /* 0x180fe2000001081d */
[----:B------:R-:W-:Y:S01]  /*3c10*/  FSEL R82, R11, -INF , !P1 ;  /* 0xff8000000b527808 */ /* 0x000fe20004800000 */
[--C-:B------:R-:W-:Y:S01]  /*3c20*/  FFMA.FTZ R11, R96, R9, -R29.reuse ;  /* 0x00000009600b7223 */ /* 0x100fe2000001081d */
[----:B------:R-:W-:Y:S01]  /*3c30*/  FMNMX.FTZ R25, R64, R25, !PT ;  /* 0x0000001940197209 */ /* 0x000fe20007810000 */
[--C-:B0-----:R-:W-:Y:S01]  /*3c40*/  FFMA.FTZ R27, R88, R9, -R29.reuse ;  /* 0x00000009581b7223 */ /* 0x101fe2000001081d */
[----:B------:R-:W-:Y:S01]  /*3c50*/  FSEL R84, R8, -INF , !P2 ;  /* 0xff80000008547808 */ /* 0x000fe20005000000 */
[----:B------:R-:W-:Y:S01]  /*3c60*/  MUFU.EX2 R180, R11 ;  /* 0x0000000b00b47308 */ /* 0x000fe20000000800 */
[----:B------:R-:W-:Y:S01]  /*3c70*/  FMNMX.FTZ R25, R66, R25, !PT ;  /* 0x0000001942197209 */ /* 0x000fe20007810000 */
[-CC-:B------:R-:W-:Y:S01]  /*3c80*/  FFMA.FTZ R52, R52, R9.reuse, -R29.reuse ;  /* 0x0000000934347223 */ /* 0x180fe2000001081d */
[----:B------:R-:W-:Y:S01]  /*3c90*/  ISETP.LT.OR P4, PT, R31, 0x5a, P4 ;  /* 0x0000005a1f00780c */ /* 0x000fe20002781670 */
[--C-:B------:R-:W-:Y:S01]  /*3ca0*/  FFMA.FTZ R46, R46, R9, -R29.reuse ;  /* 0x000000092e2e7223 */ /* 0x100fe2000001081d */
[----:B------:R-:W-:Y:S01]  /*3cb0*/  FMNMX.FTZ R25, R68, R25, !PT ;  /* 0x0000001944197209 */ /* 0x000fe20007810000 */
[--C-:B------:R-:W-:Y:S01]  /*3cc0*/  FFMA.FTZ R44, R44, R9, -R29.reuse ;  /* 0x000000092c2c7223 */ /* 0x100fe2000001081d */
[----:B------:R-:W-:Y:S01]  /*3cd0*/  FSEL R86, R15, -INF , !P3 ;  /* 0xff8000000f567808 */ /* 0x000fe20005800000 */
[----:B------:R-:W0:Y:S01]  /*3ce0*/  MUFU.EX2 R188, R188 ;  /* 0x000000bc00bc7308 */ /* 0x000e220000000800 */
[----:B------:R-:W-:Y:S01]  /*3cf0*/  FMNMX.FTZ R25, R70, R25, !PT ;  /* 0x0000001946197209 */ /* 0x000fe20007810000 */
[-CC-:B------:R-:W-:Y:S01]  /*3d00*/  FFMA.FTZ R42, R42, R9.reuse, -R29.reuse ;  /* 0x000000092a2a7223 */ /* 0x180fe2000001081d */
[----:B------:R-:W-:Y:S01]  /*3d10*/  FSEL R88, R13, -INF , !P4 ;  /* 0xff8000000d587808 */ /* 0x000fe20006000000 */
[--C-:B------:R-:W-:Y:S01]  /*3d20*/  FFMA.FTZ R13, R98, R9, -R29.reuse ;  /* 0x00000009620d7223 */ /* 0x100fe2000001081d */
[----:B------:R-:W-:Y:S01]  /*3d30*/  FMNMX.FTZ R25, R76, R25, !PT ;  /* 0x000000194c197209 */ /* 0x000fe20007810000 */
[-CC-:B------:R-:W-:Y:S01]  /*3d40*/  FFMA.FTZ R40, R40, R9.reuse, -R29.reuse ;  /* 0x0000000928287223 */ /* 0x180fe2000001081d */
[--C-:B------:R-:W-:Y:S01]  /*3d50*/  FFMA.FTZ R38, R38, R9, -R29.reuse ;  /* 0x0000000926267223 */ /* 0x100fe2000001081d */
[----:B------:R-:W1:Y:S01]  /*3d60*/  MUFU.EX2 R190, R190 ;  /* 0x000000be00be7308 */ /* 0x000e620000000800 */
[----:B------:R-:W-:Y:S01]  /*3d70*/  FMNMX.FTZ R25, R78, R25, !PT ;  /* 0x000000194e197209 */ /* 0x000fe20007810000 */
[-CC-:B------:R-:W-:Y:S01]  /*3d80*/  FFMA.FTZ R36, R36, R9.reuse, -R29.reuse ;  /* 0x0000000924247223 */ /* 0x180fe2000001081d */
[-CC-:B------:R-:W-:Y:S01]  /*3d90*/  FFMA.FTZ R34, R34, R9.reuse, -R29.reuse ;  /* 0x0000000922227223 */ /* 0x180fe2000001081d */
[--C-:B------:R-:W-:Y:S01]  /*3da0*/  FFMA.FTZ R32, R32, R9, -R29.reuse ;  /* 0x0000000920207223 */ /* 0x100fe2000001081d */
[----:B------:R-:W-:Y:S01]  /*3db0*/  FMNMX.FTZ R25, R50, R25, !PT ;  /* 0x0000001932197209 */ /* 0x000fe20007810000 */
[-CC-:B------:R-:W-:Y:S01]  /*3dc0*/  FFMA.FTZ R30, R30, R9.reuse, -R29.reuse ;  /* 0x000000091e1e7223 */ /* 0x180fe2000001081d */
[----:B------:R-:W-:Y:S01]  /*3dd0*/  FFMA.FTZ R28, R28, R9, -R29 ;  /* 0x000000091c1c7223 */ /* 0x000fe2000001081d */
[----:B------:R-:W2:Y:S01]  /*3de0*/  MUFU.EX2 R35, R35 ;  /* 0x0000002300237308 */ /* 0x000ea20000000800 */
[----:B------:R-:W-:Y:S01]  /*3df0*/  FMNMX.FTZ R25, R20, R25, !PT ;  /* 0x0000001914197209 */ /* 0x000fe20007810000 */
[----:B0-----:R-:W-:Y:S01]  /*3e00*/  FADD.FTZ R43, R188, R3 ;  /* 0x00000003bc2b7221 */ /* 0x001fe20000010000 */
[----:B------:R-:W-:Y:S01]  /*3e10*/  FFMA.FTZ R24, R24, R9, -R29 ;  /* 0x0000000918187223 */ /* 0x000fe2000001081d */
[----:B------:R-:W-:-:S02]  /*3e20*/  ISETP.NE.AND P5, PT, R203, 0x1, PT ;  /* 0x00000001cb00780c */ /* 0x000fc40003fa5270 */
[----:B------:R-:W-:Y:S02]  /*3e30*/  FMNMX.FTZ R25, R14, R25, !PT ;  /* 0x000000190e197209 */ /* 0x000fe40007810000 */
[----:B------:R-:W0:Y:S01]  /*3e40*/  MUFU.EX2 R37, R37 ;  /* 0x0000002500257308 */ /* 0x000e220000000800 */
[----:B------:R-:W-:Y:S02]  /*3e50*/  F2FP.BF16.F32.PACK_AB R188, R3, R188 ;  /* 0x000000bc03bc723e */ /* 0x000fe400000010ff */
[----:B------:R-:W-:-:S04]  /*3e60*/  FMNMX.FTZ R25, R12, R25, !PT ;  /* 0x000000190c197209 */ /* 0x000fc80007810000 */
[----:B------:R-:W-:Y:S01]  /*3e70*/  FMNMX.FTZ R25, R2, R25, !PT ;  /* 0x0000001902197209 */ /* 0x000fe20007810000 */
[----:B------:R3:W4:Y:S01]  /*3e80*/  MUFU.EX2 R184, R27 ;  /* 0x0000001b00b87308 */ /* 0x0007220000000800 */
[----:B------:R-:W5:Y:S02]  /*3e90*/  @P5 LDC R49, c[0x0][0x44c] ;  /* 0x00011300ff315b82 */ /* 0x000f640000000800 */
[----:B------:R-:W-:-:S04]  /*3ea0*/  FMNMX.FTZ R25, R0, R25, !PT ;  /* 0x0000001900197209 */ /* 0x000fc80007810000 */
[----:B------:R-:W-:Y:S01]  /*3eb0*/  FMNMX.FTZ R25, R80, R25, !PT ;  /* 0x0000001950197209 */ /* 0x000fe20007810000 */
[----:B------:R-:W4:Y:S01]  /*3ec0*/  MUFU.EX2 R39, R39 ;  /* 0x0000002700277308 */ /* 0x000f220000000800 */
[----:B---3--:R-:W-:Y:S02]  /*3ed0*/  FFMA.FTZ R27, R94, R9, -R29 ;  /* 0x000000095e1b7223 */ /* 0x008fe4000001081d */
[----:B------:R-:W-:-:S04]  /*3ee0*/  FMNMX.FTZ R25, R82, R25, !PT ;  /* 0x0000001952197209 */ /* 0x000fc80007810000 */
[----:B------:R-:W-:Y:S01]  /*3ef0*/  FMNMX.FTZ R25, R84, R25, !PT ;  /* 0x0000001954197209 */ /* 0x000fe20007810000 */
[----:B------:R1:W-:Y:S03]  /*3f00*/  MUFU.EX2 R29, R26 ;  /* 0x0000001a001d7308 */ /* 0x0003e60000000800 */
[----:B------:R-:W-:-:S04]  /*3f10*/  FMNMX.FTZ R25, R86, R25, !PT ;  /* 0x0000001956197209 */ /* 0x000fc80007810000 */
[----:B------:R-:W-:Y:S01]  /*3f20*/  FMNMX.FTZ R25, R88, R25, !PT ;  /* 0x0000001958197209 */ /* 0x000fe20007810000 */
[----:B------:R-:W3:Y:S01]  /*3f30*/  MUFU.EX2 R186, R41 ;  /* 0x0000002900ba7308 */ /* 0x000ee20000000800 */
[----:B-1----:R-:W-:Y:S01]  /*3f40*/  FADD.FTZ R26, R190, R43 ;  /* 0x0000002bbe1a7221 */ /* 0x002fe20000010000 */
[----:B-----5:R-:W-:Y:S01]  /*3f50*/  @P5 IMAD.HI.U32 R49, R22, R49, RZ ;  /* 0x0000003116315227 */ /* 0x020fe200078e00ff */
[C---:B--2---:R-:W-:Y:S01]  /*3f60*/  F2FP.BF16.F32.PACK_AB R190, R35.reuse, R190 ;  /* 0x000000be23be723e */ /* 0x044fe200000010ff */
[----:B------:R-:W1:Y:S02]  /*3f70*/  SHFL.BFLY PT, R8, R25, 0x2, 0x1f ;  /* 0x0c401f0019087f89 */ /* 0x000e6400000e0000 */
[----:B------:R-:W-:Y:S02]  /*3f80*/  FADD.FTZ R26, R35, R26 ;  /* 0x0000001a231a7221 */ /* 0x000fe40000010000 */
[----:B------:R-:W2:Y:S02]  /*3f90*/  MUFU.EX2 R27, R27 ;  /* 0x0000001b001b7308 */ /* 0x000ea40000000800 */
[----:B0-----:R-:W-:-:S06]  /*3fa0*/  FADD.FTZ R45, R37, R26 ;  /* 0x0000001a252d7221 */ /* 0x001fcc0000010000 */
[----:B------:R4:W-:Y:S08]  /*3fb0*/  MUFU.EX2 R41, R28 ;  /* 0x0000001c00297308 */ /* 0x0009f00000000800 */
[----:B------:R-:W-:Y:S01]  /*3fc0*/  MUFU.EX2 R13, R13 ;  /* 0x0000000d000d7308 */ /* 0x000fe20000000800 */
[C---:B----4-:R-:W-:Y:S01]  /*3fd0*/  FADD.FTZ R28, R184.reuse, R45 ;  /* 0x0000002db81c7221 */ /* 0x050fe20000010000 */
[----:B------:R-:W-:-:S02]  /*3fe0*/  F2FP.BF16.F32.PACK_AB R184, R184, R37 ;  /* 0x00000025b8b8723e */ /* 0x000fc400000010ff */
[----:B-1----:R-:W-:Y:S01]  /*3ff0*/  FMNMX.FTZ R11, R25, R8, !PT ;  /* 0x00000008190b7209 */ /* 0x002fe20007810000 */
[----:B------:R-:W-:-:S03]  /*4000*/  FADD.FTZ R45, R39, R28 ;  /* 0x0000001c272d7221 */ /* 0x000fc60000010000 */
[----:B------:R-:W0:Y:S01]  /*4010*/  MUFU.EX2 R52, R52 ;  /* 0x0000003400347308 */ /* 0x000e220000000800 */
[----:B------:R-:W1:Y:S01]  /*4020*/  SHFL.BFLY PT, R8, R11, 0x1, 0x1f ;  /* 0x0c201f000b087f89 */ /* 0x000e6200000e0000 */
[C---:B---3--:R-:W-:Y:S01]  /*4030*/  FADD.FTZ R28, R186.reuse, R45 ;  /* 0x0000002dba1c7221 */ /* 0x048fe20000010000 */
[----:B------:R-:W-:-:S03]  /*4040*/  F2FP.BF16.F32.PACK_AB R186, R186, R39 ;  /* 0x00000027baba723e */ /* 0x000fc600000010ff */
[----:B--2---:R-:W-:Y:S02]  /*4050*/  FADD.FTZ R45, R27, R28 ;  /* 0x0000001c1b2d7221 */ /* 0x004fe40000010000 */
[----:B------:R-:W-:Y:S01]  /*4060*/  MUFU.EX2 R46, R46 ;  /* 0x0000002e002e7308 */ /* 0x000fe20000000800 */
[----:B------:R-:W2:Y:S07]  /*4070*/  @P5 LDC R28, c[0x0][0x450] ;  /* 0x00011400ff1c5b82 */ /* 0x000eae0000000800 */
[----:B------:R-:W3:Y:S01]  /*4080*/  MUFU.EX2 R15, R44 ;  /* 0x0000002c000f7308 */ /* 0x000ee20000000800 */
[----:B0-----:R-:W-:-:S07]  /*4090*/  F2FP.BF16.F32.PACK_AB R182, R52, R13 ;  /* 0x0000000d34b6723e */ /* 0x001fce00000010ff */
[----:B------:R-:W-:Y:S01]  /*40a0*/  MUFU.EX2 R42, R42 ;  /* 0x0000002a002a7308 */ /* 0x000fe20000000800 */
[----:B-1----:R-:W-:-:S04]  /*40b0*/  FMNMX.FTZ R8, R11, R8, !PT ;  /* 0x000000080b087209 */ /* 0x002fc80007810000 */
[C---:B------:R-:W-:Y:S01]  /*40c0*/  FSETP.NEU.FTZ.AND P1, PT, R8.reuse, -INF , PT ;  /* 0xff8000000800780b */ /* 0x040fe20003f3d000 */
[-C--:B------:R-:W-:Y:S02]  /*40d0*/  FMUL.FTZ R11, R8, R9.reuse ;  /* 0x00000009080b7220 */ /* 0x080fe40000410000 */
[----:B------:R-:W0:Y:S01]  /*40e0*/  MUFU.EX2 R31, R40 ;  /* 0x00000028001f7308 */ /* 0x000e220000000800 */
[----:B--2---:R-:W-:Y:S02]  /*40f0*/  @P5 SHF.R.U32.HI R47, RZ, R28, R49 ;  /* 0x0000001cff2f5219 */ /* 0x004fe40000011631 */
[----:B------:R-:W-:Y:S02]  /*4100*/  FSEL R11, R11, RZ, P1 ;  /* 0x000000ff0b0b7208 */ /* 0x000fe40000800000 */
[----:B------:R-:W-:Y:S01]  /*4110*/  LOP3.LUT P5, RZ, R16, 0x80000, RZ, 0xc0, !PT ;  /* 0x0008000010ff7812 */ /* 0x000fe200078ac0ff */
[----:B------:R-:W-:Y:S01]  /*4120*/  IMAD.IADD R74, R74, 0x1, R47 ;  /* 0x000000014a4a7824 */ /* 0x000fe200078e022f */
[----:B---3--:R-:W-:Y:S01]  /*4130*/  F2FP.BF16.F32.PACK_AB R176, R15, R46 ;  /* 0x0000002e0fb0723e */ /* 0x008fe200000010ff */
        /* <DEDUP_REMOVED lines=26> */
[----:B------:R-:W-:Y:S01]  /*42e0*/  FFMA.FTZ R88, R88, R9, -R11 ;  /* 0x0000000958587223 */ /* 0x000fe2000001080b */
[----:B0-----:R-:W-:-:S03]  /*42f0*/  F2FP.BF16.F32.PACK_AB R178, R31, R42 ;  /* 0x0000002a1fb2723e */ /* 0x001fc600000010ff */
[----:B------:R-:W0:Y:S01]  /*4300*/  MUFU.EX2 R191, R58 ;  /* 0x0000003a00bf7308 */ /* 0x000e220000000800 */
[----:B-1----:R-:W-:Y:S01]  /*4310*/  FADD.FTZ R43, R21, R54 ;  /* 0x00000036152b7221 */ /* 0x002fe20000010000 */
[----:B------:R-:W-:Y:S01]  /*4320*/  F2FP.BF16.F32.PACK_AB R189, R54, R21 ;  /* 0x0000001536bd723e */ /* 0x000fe200000010ff */
[----:B------:R-:W-:-:S05]  /*4330*/  VIADD R21, R72, 0xfffffffe ;  /* 0xfffffffe48157836 */ /* 0x000fca0000000000 */
        /* <DEDUP_REMOVED lines=8> */
[C---:B--2---:R-:W-:Y:S01]  /*43c0*/  FADD.FTZ R43, R185.reuse, R26 ;  /* 0x0000001ab92b7221 */ /* 0x044fe20000010000 */
[C---:B------:R-:W-:Y:S01]  /*43d0*/  FADD.FTZ R26, R180.reuse, R45 ;  /* 0x0000002db41a7221 */ /* 0x040fe20000010000 */
[----:B------:R-:W-:Y:S02]  /*43e0*/  F2FP.BF16.F32.PACK_AB R180, R180, R27 ;  /* 0x0000001bb4b4723e */ /* 0x000fe400000010ff */
[----:B------:R-:W-:Y:S01]  /*43f0*/  F2FP.BF16.F32.PACK_AB R185, R185, R60 ;  /* 0x0000003cb9b9723e */ /* 0x000fe200000010ff */
[----:B------:R-:W-:Y:S02]  /*4400*/  FADD.FTZ R45, R13, R26 ;  /* 0x0000001a0d2d7221 */ /* 0x000fe40000010000 */
[----:B------:R-:W2:Y:S02]  /*4410*/  MUFU.EX2 R66, R66 ;  /* 0x0000004200427308 */ /* 0x000ea40000000800 */
[----:B------:R-:W-:-:S04]  /*4420*/  FADD.FTZ R45, R52, R45 ;  /* 0x0000002d342d7221 */ /* 0x000fc80000010000 */
[----:B------:R-:W-:Y:S02]  /*4430*/  FADD.FTZ R26, R46, R45 ;  /* 0x0000002d2e1a7221 */ /* 0x000fe40000010000 */
[----:B------:R-:W3:Y:S02]  /*4440*/  MUFU.EX2 R181, R68 ;  /* 0x0000004400b57308 */ /* 0x000ee40000000800 */
[----:B------:R-:W-:-:S06]  /*4450*/  FADD.FTZ R45, R15, R26 ;  /* 0x0000001a0f2d7221 */ /* 0x000fcc0000010000 */
[----:B------:R-:W4:Y:S08]  /*4460*/  MUFU.EX2 R70, R70 ;  /* 0x0000004600467308 */ /* 0x000f300000000800 */
[----:B------:R0:W-:Y:S08]  /*4470*/  MUFU.EX2 R179, R14 ;  /* 0x0000000e00b37308 */ /* 0x0001f00000000800 */
[----:B------:R-:W5:Y:S01]  /*4480*/  MUFU.EX2 R183, R76 ;  /* 0x0000004c00b77308 */ /* 0x000f620000000800 */
[----:B0-----:R-:W-:-:S04]  /*4490*/  FADD.FTZ R14, R48, R43 ;  /* 0x0000002b300e7221 */ /* 0x001fc80000010000 */
[C---:B-1----:R-:W-:Y:S01]  /*44a0*/  FADD.FTZ R43, R187.reuse, R14 ;  /* 0x0000000ebb2b7221 */ /* 0x042fe20000010000 */
[----:B------:R-:W-:Y:S02]  /*44b0*/  F2FP.BF16.F32.PACK_AB R187, R187, R48 ;  /* 0x00000030bbbb723e */ /* 0x000fe400000010ff */
[----:B------:R-:W0:Y:S01]  /*44c0*/  MUFU.EX2 R78, R78 ;  /* 0x0000004e004e7308 */ /* 0x000e220000000800 */
[----:B--2---:R-:W-:-:S04]  /*44d0*/  FADD.FTZ R14, R66, R43 ;  /* 0x0000002b420e7221 */ /* 0x004fc80000010000 */
[C---:B---3--:R-:W-:Y:S01]  /*44e0*/  FADD.FTZ R43, R181.reuse, R14 ;  /* 0x0000000eb52b7221 */ /* 0x048fe20000010000 */
[----:B------:R-:W-:Y:S01]  /*44f0*/  FADD.FTZ R14, R42, R45 ;  /* 0x0000002d2a0e7221 */ /* 0x000fe20000010000 */
[----:B------:R-:W-:Y:S01]  /*4500*/  F2FP.BF16.F32.PACK_AB R181, R181, R66 ;  /* 0x00000042b5b5723e */ /* 0x000fe200000010ff */
[----:B------:R-:W1:Y:S08]  /*4510*/  MUFU.EX2 R177, R50 ;  /* 0x0000003200b17308 */ /* 0x000e700000000800 */
[----:B------:R-:W2:Y:S08]  /*4520*/  MUFU.EX2 R20, R20 ;  /* 0x0000001400147308 */ /* 0x000eb00000000800 */
[----:B------:R4:W-:Y:S08]  /*4530*/  MUFU.EX2 R173, R2 ;  /* 0x0000000200ad7308 */ /* 0x0009f00000000800 */
[----:B------:R-:W3:Y:S01]  /*4540*/  MUFU.EX2 R12, R12 ;  /* 0x0000000c000c7308 */ /* 0x000ee20000000800 */
[----:B----4-:R-:W-:Y:S01]  /*4550*/  FADD.FTZ R2, R70, R43 ;  /* 0x0000002b46027221 */ /* 0x010fe20000010000 */
[----:B------:R-:W-:-:S03]  /*4560*/  FADD.FTZ R43, R31, R14 ;  /* 0x0000000e1f2b7221 */ /* 0x000fc60000010000 */
[C---:B-----5:R-:W-:Y:S01]  /*4570*/  FADD.FTZ R11, R183.reuse, R2 ;  /* 0x00000002b70b7221 */ /* 0x060fe20000010000 */
[----:B------:R-:W-:Y:S02]  /*4580*/  F2FP.BF16.F32.PACK_AB R183, R183, R70 ;  /* 0x00000046b7b7723e */ /* 0x000fe400000010ff */
[----:B------:R-:W4:Y:S01]  /*4590*/  MUFU.EX2 R38, R38 ;  /* 0x0000002600267308 */ /* 0x000f220000000800 */
[----:B0-----:R-:W-:-:S04]  /*45a0*/  FADD.FTZ R2, R78, R11 ;  /* 0x0000000b4e027221 */ /* 0x001fc80000010000 */
[C---:B-1----:R-:W-:Y:S01]  /*45b0*/  FADD.FTZ R3, R177.reuse, R2 ;  /* 0x00000002b1037221 */ /* 0x042fe20000010000 */
[----:B------:R-:W-:Y:S02]  /*45c0*/  F2FP.BF16.F32.PACK_AB R177, R177, R78 ;  /* 0x0000004eb1b1723e */ /* 0x000fe400000010ff */
[----:B------:R-:W0:Y:S01]  /*45d0*/  MUFU.EX2 R25, R36 ;  /* 0x0000002400197308 */ /* 0x000e220000000800 */
[----:B--2---:R-:W-:-:S04]  /*45e0*/  FADD.FTZ R2, R20, R3 ;  /* 0x0000000314027221 */ /* 0x004fc80000010000 */
[C---:B------:R-:W-:Y:S01]  /*45f0*/  FADD.FTZ R3, R179.reuse, R2 ;  /* 0x00000002b3037221 */ /* 0x040fe20000010000 */
[----:B------:R-:W-:Y:S02]  /*4600*/  F2FP.BF16.F32.PACK_AB R179, R179, R20 ;  /* 0x00000014b3b3723e */ /* 0x000fe400000010ff */
[----:B------:R-:W1:Y:S01]  /*4610*/  MUFU.EX2 R0, R0 ;  /* 0x0000000000007308 */ /* 0x000e620000000800 */
[----:B---3--:R-:W-:Y:S01]  /*4620*/  FADD.FTZ R2, R12, R3 ;  /* 0x000000030c027221 */ /* 0x008fe20000010000 */
[----:B----4-:R-:W-:-:S03]  /*4630*/  FADD.FTZ R14, R38, R43 ;  /* 0x0000002b260e7221 */ /* 0x010fc60000010000 */
[C---:B------:R-:W-:Y:S01]  /*4640*/  FADD.FTZ R3, R173.reuse, R2 ;  /* 0x00000002ad037221 */ /* 0x040fe20000010000 */
[----:B------:R-:W-:Y:S02]  /*4650*/  F2FP.BF16.F32.PACK_AB R173, R173, R12 ;  /* 0x0000000cadad723e */ /* 0x000fe400000010ff */
        /* <DEDUP_REMOVED lines=9> */
[----:B------:R-:W-:Y:S01]  /*46f0*/  F2FP.BF16.F32.PACK_AB R175, R175, R0 ;  /* 0x00000000afaf723e */ /* 0x000fe200000010ff */
[----:B------:R-:W-:-:S05]  /*4700*/  VIADD R0, R74, UR5 ;  /* 0x000000054a007c36 */ /* 0x000fca0008000000 */
[----:B------:R-:W0:Y:S01]  /*4710*/  MUFU.EX2 R30, R30 ;  /* 0x0000001e001e7308 */ /* 0x000e220000000800 */
[C---:B-1----:R-:W-:Y:S01]  /*4720*/  FADD.FTZ R11, R33.reuse, R14 ;  /* 0x0000000e210b7221 */ /* 0x042fe20000010000 */
[----:B------:R-:W-:-:S06]  /*4730*/  F2FP.BF16.F32.PACK_AB R174, R33, R34 ;  /* 0x0000002221ae723e */ /* 0x000fcc00000010ff */
[----:B------:R-:W1:Y:S01]  /*4740*/  MUFU.EX2 R169, R84 ;  /* 0x0000005400a97308 */ /* 0x000e620000000800 */
[----:B--2---:R-:W-:-:S07]  /*4750*/  FADD.FTZ R2, R82, R3 ;  /* 0x0000000352027221 */ /* 0x004fce0000010000 */
[----:B------:R-:W2:Y:S01]  /*4760*/  MUFU.EX2 R86, R86 ;  /* 0x0000005600567308 */ /* 0x000ea20000000800 */
[----:B0-----:R-:W-:Y:S01]  /*4770*/  FADD.FTZ R14, R30, R11 ;  /* 0x0000000b1e0e7221 */ /* 0x001fe20000010000 */
[----:B------:R-:W-:-:S03]  /*4780*/  F2FP.BF16.F32.PACK_AB R168, R41, R30 ;  /* 0x0000001e29a8723e */ /* 0x000fc600000010ff */
[----:B------:R-:W-:-:S03]  /*4790*/  FADD.FTZ R11, R41, R14 ;  /* 0x0000000e290b7221 */ /* 0x000fc60000010000 */
[----:B------:R-:W0:Y:S01]  /*47a0*/  MUFU.EX2 R24, R24 ;  /* 0x0000001800187308 */ /* 0x000e220000000800 */
[C---:B-1----:R-:W-:Y:S01]  /*47b0*/  FADD.FTZ R3, R169.reuse, R2 ;  /* 0x00000002a9037221 */ /* 0x042fe20000010000 */
[----:B------:R-:W-:-:S06]  /*47c0*/  F2FP.BF16.F32.PACK_AB R169, R169, R82 ;  /* 0x00000052a9a9723e */ /* 0x000fcc00000010ff */
[----:B------:R-:W1:Y:S01]  /*47d0*/  MUFU.EX2 R171, R88 ;  /* 0x0000005800ab7308 */ /* 0x000e620000000800 */
[----:B--2---:R-:W-:Y:S01]  /*47e0*/  FADD.FTZ R2, R86, R3 ;  /* 0x0000000356027221 */ /* 0x004fe20000010000 */
[----:B0-----:R-:W-:Y:S01]  /*47f0*/  FADD.FTZ R14, R24, R11 ;  /* 0x0000000b180e7221 */ /* 0x001fe20000010000 */
[----:B------:R-:W-:-:S03]  /*4800*/  F2FP.BF16.F32.PACK_AB R170, R29, R24 ;  /* 0x000000181daa723e */ /* 0x000fc600000010ff */
[----:B------:R-:W-:Y:S01]  /*4810*/  FADD.FTZ R11, R29, R14 ;  /* 0x0000000e1d0b7221 */ /* 0x000fe20000010000 */
[C---:B-1----:R-:W-:Y:S01]  /*4820*/  FADD.FTZ R3, R171.reuse, R2 ;  /* 0x00000002ab037221 */ /* 0x042fe20000010000 */
[----:B------:R-:W-:Y:S01]  /*4830*/  F2FP.BF16.F32.PACK_AB R171, R171, R86 ;  /* 0x00000056abab723e */ /* 0x000fe200000010ff */
[----:B------:R-:W-:Y:S06]  /*4840*/  @!P5 BRA `(.L_x_4558) ;  /* 0x000000000048d947 */ /* 0x000fec0003800000 */
[C---:B------:R-:W-:Y:S01]  /*4850*/  ISETP.GT.AND P1, PT, R74.reuse, RZ, PT ;  /* 0x000000ff4a00720c */ /* 0x040fe20003f24270 */
[----:B------:R-:W-:-:S12]  /*4860*/  VIADD R13, R74, 0xffffffff ;  /* 0xffffffff4a0d7836 */ /* 0x000fd80000000000 */
[----:B------:R-:W-:Y:S05]  /*4870*/  @P1 BRA `(.L_x_4559) ;  /* 0x0000000000201947 */ /* 0x000fea0003800000 */
[----:B------:R-:W0:Y:S01]  /*4880*/  LDC R12, c[0x0][0x9e4] ;  /* 0x00027900ff0c7b82 */ /* 0x000e220000000800 */
[----:B------:R-:W-:Y:S02]  /*4890*/  IADD3 R13, -R74, RZ, RZ ;  /* 0x000000ff4a0d7210 */ /* 0x000fe40007ffe1ff */
[----:B0-----:R-:W-:-:S13]  /*48a0*/  ISETP.NE.AND P1, PT, R12, 0x1, PT ;  /* 0x000000010c00780c */ /* 0x001fda0003f25270 */
[----:B------:R-:W0:Y:S02]  /*48b0*/  @P1 LDC.64 R14, c[0x0][0x9e8] ;  /* 0x00027a00ff0e1b82 */ /* 0x000e240000000a00 */
[----:B0-----:R-:W-:-:S05]  /*48c0*/  @P1 IMAD.HI.U32 R2, R13, R14, RZ ;  /* 0x0000000e0d021227 */ /* 0x001fca00078e00ff */
[----:B------:R-:W-:-:S04]  /*48d0*/  @P1 SHF.R.U32.HI R13, RZ, R15, R2 ;  /* 0x0000000fff0d1219 */ /* 0x000fc80000011602 */
[----:B------:R-:W-:Y:S01]  /*48e0*/  LOP3.LUT R13, RZ, R13, RZ, 0x33, !PT ;  /* 0x0000000dff0d7212 */ /* 0x000fe200078e33ff */
[----:B------:R-:W-:Y:S06]  /*48f0*/  BRA `(.L_x_4560) ;  /* 0x0000000000147947 */ /* 0x000fec0003800000 */
.L_x_4559:
[----:B------:R-:W0:Y:S02]  /*4900*/  LDC R12, c[0x0][0x9e4] ;  /* 0x00027900ff0c7b82 */ /* 0x000e240000000800 */
[----:B0-----:R-:W-:-:S13]  /*4910*/  ISETP.NE.AND P1, PT, R12, 0x1, PT ;  /* 0x000000010c00780c */ /* 0x001fda0003f25270 */
[----:B------:R-:W0:Y:S02]  /*4920*/  @P1 LDC.64 R14, c[0x0][0x9e8] ;  /* 0x00027a00ff0e1b82 */ /* 0x000e240000000a00 */
[----:B0-----:R-:W-:-:S05]  /*4930*/  @P1 IMAD.HI.U32 R2, R13, R14, RZ ;  /* 0x0000000e0d021227 */ /* 0x001fca00078e00ff */
[----:B------:R-:W-:-:S07]  /*4940*/  @P1 SHF.R.U32.HI R13, RZ, R15, R2 ;  /* 0x0000000fff0d1219 */ /* 0x000fce0000011602 */
.L_x_4560:
[----:B------:R-:W-:-:S05]  /*4950*/  IMAD R13, R13, R12, R12 ;  /* 0x0000000c0d0d7224 */ /* 0x000fca00078e020c */
[----:B------:R-:W-:-:S07]  /*4960*/  VIMNMX R0, R0, R13, PT ;  /* 0x0000000d00007248 */ /* 0x000fce0003fe0100 */
.L_x_4558:
[----:B------:R-:W-:Y:S01]  /*4970*/  IMAD.HI R12, R0, 0x2aaaaaab, RZ ;  /* 0x2aaaaaab000c7827 */ /* 0x000fe200078e02ff */
[----:B------:R-:W-:Y:S02]  /*4980*/  CS2R R118, SRZ ;  /* 0x0000000000767805 */ /* 0x000fe4000001ff00 */
[----:B------:R-:W-:Y:S02]  /*4990*/  CS2R R116, SRZ ;  /* 0x0000000000747805 */ /* 0x000fe4000001ff00 */
[----:B------:R-:W-:Y:S01]  /*49a0*/  CS2R R114, SRZ ;  /* 0x0000000000727805 */ /* 0x000fe2000001ff00 */
[----:B------:R-:W-:Y:S01]  /*49b0*/  IMAD.MOV.U32 R2, RZ, RZ, 0x3f800000 ;  /* 0x3f800000ff027424 */ /* 0x000fe200078e00ff */
[----:B------:R-:W-:Y:S01]  /*49c0*/  SHF.R.U32.HI R13, RZ, 0x1f, R12 ;  /* 0x0000001fff0d7819 */ /* 0x000fe2000001160c */
[----:B------:R-:W-:Y:S01]  /*49d0*/  IMAD.MOV.U32 R0, RZ, RZ, 0x3f800000 ;  /* 0x3f800000ff007424 */ /* 0x000fe200078e00ff */
[----:B------:R-:W-:Y:S02]  /*49e0*/  CS2R R112, SRZ ;  /* 0x0000000000707805 */ /* 0x000fe4000001ff00 */
[----:B------:R-:W-:-:S02]  /*49f0*/  CS2R R110, SRZ ;  /* 0x00000000006e7805 */ /* 0x000fc4000001ff00 */
[----:B------:R-:W-:Y:S02]  /*4a00*/  LEA.HI.SX32 R13, R12, R13, 0x1c ;  /* 0x0000000d0c0d7211 */ /* 0x000fe400078fe2ff */
[----:B------:R-:W-:Y:S02]  /*4a10*/  CS2R R108, SRZ ;  /* 0x00000000006c7805 */ /* 0x000fe4000001ff00 */
[----:B------:R-:W-:Y:S02]  /*4a20*/  CS2R R106, SRZ ;  /* 0x00000000006a7805 */ /* 0x000fe4000001ff00 */
[----:B------:R-:W-:Y:S02]  /*4a30*/  CS2R R104, SRZ ;  /* 0x0000000000687805 */ /* 0x000fe4000001ff00 */
[----:B------:R-:W-:Y:S02]  /*4a40*/  VIMNMX R14, R194, R13, !PT ;  /* 0x0000000dc20e7248 */ /* 0x000fe40007fe0100 */
[----:B------:R-:W-:-:S02]  /*4a50*/  CS2R R102, SRZ ;  /* 0x0000000000667805 */ /* 0x000fc4000001ff00 */
[----:B------:R-:W-:Y:S02]  /*4a60*/  CS2R R100, SRZ ;  /* 0x0000000000647805 */ /* 0x000fe4000001ff00 */
[----:B------:R-:W-:Y:S02]  /*4a70*/  CS2R R98, SRZ ;  /* 0x0000000000627805 */ /* 0x000fe4000001ff00 */
[----:B------:R-:W-:Y:S02]  /*4a80*/  ISETP.GE.AND P1, PT, R21, R14, PT ;  /* 0x0000000e1500720c */ /* 0x000fe40003f26270 */
        /* <DEDUP_REMOVED lines=42> */
[----:B------:R-:W-:Y:S01]  /*4d30*/  IMAD.MOV.U32 R15, RZ, RZ, R21 ;  /* 0x000000ffff0f7224 */ /* 0x000fe200078e0015 */
[----:B------:R-:W-:Y:S01]  /*4d40*/  ULDC UR43, c[0x0][0x9e4] ;  /* 0x00027900002b7ab9 */ /* 0x000fe20000000800 */
[----:B------:R-:W-:Y:S01]  /*4d50*/  IMAD.MOV.U32 R2, RZ, RZ, 0x3f800000 ;  /* 0x3f800000ff027424 */ /* 0x000fe200078e00ff */
[----:B------:R-:W-:Y:S01]  /*4d60*/  ULDC UR50, c[0x0][0x9dc] ;  /* 0x0002770000327ab9 */ /* 0x000fe20000000800 */
[----:B------:R-:W-:Y:S01]  /*4d70*/  IMAD.MOV.U32 R119, RZ, RZ, RZ ;  /* 0x000000ffff777224 */ /* 0x000fe200078e00ff */
[----:B------:R-:W-:Y:S01]  /*4d80*/  ULDC UR5, c[0x0][0x9d8] ;  /* 0x0002760000057ab9 */ /* 0x000fe20000000800 */
[----:B------:R-:W-:-:S05]  /*4d90*/  ULDC UR51, c[0x0][0x9e0] ;  /* 0x0002780000337ab9 */ /* 0x000fca0000000800 */
.L_x_4580:
[----:B------:R-:W-:-:S04]  /*4da0*/  UISETP.NE.AND UP0, UPT, UR4, 0x1, UPT ;  /* 0x000000010400788c */ /* 0x000fc8000bf05270 */
[----:B------:R-:W-:-:S04]  /*4db0*/  USEL UR39, URZ, 0x1, UP0 ;  /* 0x000000013f277887 */ /* 0x000fc80008000000 */
[----:B------:R-:W-:Y:S01]  /*4dc0*/  ULOP3.LUT UR39, UR41, UR39, URZ, 0x3c, !UPT ;  /* 0x0000002729277292 */ /* 0x000fe2000f8e3c3f */
[----:B------:R-:W-:Y:S11]  /*4dd0*/  @!P0 BRA `(.L_x_4562) ;  /* 0x0000000000048947 */ /* 0x000ff60003800000 */
[----:B------:R-:W-:Y:S01]  /*4de0*/  BPT.TRAP 0x1 ;  /* 0x000000040000795c */ /* 0x000fe20000300000 */
.L_x_4562:
        /* <DEDUP_REMOVED lines=9> */
.L_x_4563:
[----:B-1----:R-:W-:Y:S05]  /*4e80*/  @P1 BRA `(.L_x_4564) ;  /* 0x0000000000081947 */ /* 0x002fea0003800000 */
[----:B------:R-:W1:Y:S02]  /*4e90*/  SYNCS.PHASECHK.TRANS64.TRYWAIT P1, [UR7+0x30830], R8 ;  /* 0x03083008ff0075a7 */ /* 0x000e640008020147 */
[----:B-1----:R-:W-:Y:S05]  /*4ea0*/  @!P1 BRA `(.L_x_4565) ;  /* 0x0000012400e09947 */ /* 0x002fea0003800000 */
.L_x_4564:
        /* <DEDUP_REMOVED lines=169> */
.L_x_4566:
[----:B------:R-:W-:Y:S01]  /*5940*/  ULEA UR6, UR4, UR40, 0x3 ;  /* 0x0000002804067291 */ /* 0x000fe2000f8e183f */
[----:B------:R-:W-:-:S05]  /*5950*/  IMAD.U32 R0, RZ, RZ, UR41 ;  /* 0x00000029ff007e24 */ /* 0x000fca000f8e00ff */
[----:B------:R-:W-:-:S04]  /*5960*/  SHF.L.U32 R0, R0, 0x1f, RZ ;  /* 0x0000001f00007819 */ /* 0x000fc800000006ff */
[----:B------:R2:W3:Y:S01]  /*5970*/  SYNCS.PHASECHK.TRANS64.TRYWAIT P1, [UR6+0x30850], R0 ;  /* 0x03085000ff0075a7 */ /* 0x0004e20008020146 */
[----:B------:R-:W-:Y:S05]  /*5980*/  @!P0 BRA `(.L_x_4567) ;  /* 0x0000000000048947 */ /* 0x000fea0003800000 */
[----:B------:R-:W-:Y:S01]  /*5990*/  BPT.TRAP 0x1 ;  /* 0x000000040000795c */ /* 0x000fe20000300000 */
.L_x_4567:
[----:B---3--:R-:W-:Y:S05]  /*59a0*/  @P1 BRA `(.L_x_4568) ;  /* 0x0000000000081947 */ /* 0x008fea0003800000 */
[----:B------:R-:W3:Y:S02]  /*59b0*/  SYNCS.PHASECHK.TRANS64.TRYWAIT P1, [UR6+0x30850], R0 ;  /* 0x03085000ff0075a7 */ /* 0x000ee40008020146 */
[----:B---3--:R-:W-:Y:S05]  /*59c0*/  @!P1 BRA `(.L_x_4569) ;  /* 0x0000011c00309947 */ /* 0x008fea0003800000 */
.L_x_4568:
        /* <DEDUP_REMOVED lines=36> */
[----:B------:R-:W-:Y:S05]  /*5c10*/  @!P0 BRA `(.L_x_4570) ;  /* 0x0000000000048947 */ /* 0x000fea0003800000 */
[----:B------:R-:W-:Y:S01]  /*5c20*/  BPT.TRAP 0x1 ;  /* 0x000000040000795c */ /* 0x000fe20000300000 */
.L_x_4570:
[----:B------:R-:W-:Y:S01]  /*5c30*/  ISETP.NE.AND P2, PT, R203, 0x1, PT ;  /* 0x00000001cb00780c */ /* 0x000fe20003f45270 */
[----:B------:R-:W-:Y:S01]  /*5c40*/  FMUL.FTZ R10, R126, UR5 ;  /* 0x000000057e0a7c20 */ /* 0x000fe20008410000 */
[----:B------:R-:W-:Y:S01]  /*5c50*/  FMUL.FTZ R20, R127, UR5 ;  /* 0x000000057f147c20 */ /* 0x000fe20008410000 */
[----:B------:R-:W-:Y:S01]  /*5c60*/  FMUL.FTZ R216, R129, UR5 ;  /* 0x0000000581d87c20 */ /* 0x000fe20008410000 */
[----:B------:R-:W-:Y:S01]  /*5c70*/  FMUL.FTZ R129, R143, UR5 ;  /* 0x000000058f817c20 */ /* 0x000fe20008410000 */
[----:B------:R-:W-:Y:S01]  /*5c80*/  FMUL.FTZ R143, R153, UR5 ;  /* 0x00000005998f7c20 */ /* 0x000fe20008410000 */
[----:B------:R-:W-:Y:S02]  /*5c90*/  IMAD.IADD R153, R192, 0x1, R22 ;  /* 0x00000001c0997824 */ /* 0x000fe400078e0216 */
[----:B------:R-:W-:Y:S01]  /*5ca0*/  FMUL.FTZ R186, R121, UR5 ;  /* 0x0000000579ba7c20 */ /* 0x000fe20008410000 */
[----:B------:R-:W-:Y:S01]  /*5cb0*/  FMUL.FTZ R214, R128, UR5 ;  /* 0x0000000580d67c20 */ /* 0x000fe20008410000 */
[----:B------:R-:W-:Y:S01]  /*5cc0*/  FMUL.FTZ R121, R134, UR5 ;  /* 0x0000000586797c20 */ /* 0x000fe20008410000 */
[----:B------:R-:W-:Y:S01]  /*5cd0*/  FMUL.FTZ R128, R142, UR5 ;  /* 0x000000058e807c20 */ /* 0x000fe20008410000 */
[----:B------:R-:W-:Y:S01]  /*5ce0*/  FMUL.FTZ R142, R144, UR5 ;  /* 0x00000005908e7c20 */ /* 0x000fe20008410000 */
[----:B------:R-:W-:Y:S01]  /*5cf0*/  FMUL.FTZ R134, R150, UR5 ;  /* 0x0000000596867c20 */ /* 0x000fe20008410000 */
[----:B------:R-:W3:Y:S01]  /*5d00*/  @P2 LDC R126, c[0x0][0x44c] ;  /* 0x00011300ff7e2b82 */ /* 0x000ee20000000800 */
[----:B------:R-:W-:Y:S01]  /*5d10*/  FMUL.FTZ R144, R145, UR5 ;  /* 0x0000000591907c20 */ /* 0x000fe20008410000 */
[----:B------:R-:W-:Y:S01]  /*5d20*/  FMUL.FTZ R150, R152, UR5 ;  /* 0x0000000598967c20 */ /* 0x000fe20008410000 */
[----:B------:R-:W-:Y:S01]  /*5d30*/  FMUL.FTZ R145, R156, UR5 ;  /* 0x000000059c917c20 */ /* 0x000fe20008410000 */
[----:B01----:R-:W-:Y:S01]  /*5d40*/  FMUL.FTZ R8, R120, UR5 ;  /* 0x0000000578087c20 */ /* 0x003fe20008410000 */
[----:B------:R-:W-:Y:S01]  /*5d50*/  FMUL.FTZ R156, R161, UR5 ;  /* 0x00000005a19c7c20 */ /* 0x000fe20008410000 */
[----:B------:R-:W-:Y:S01]  /*5d60*/  FMUL.FTZ R120, R131, UR5 ;  /* 0x0000000583787c20 */ /* 0x000fe20008410000 */
[----:B------:R-:W-:Y:S01]  /*5d70*/  IMAD R161, R15, -0x60, RZ ;  /* 0xffffffa00fa17824 */ /* 0x000fe200078e02ff */
[----:B------:R-:W0:Y:S01]  /*5d80*/  @P2 LDC R127, c[0x0][0x450] ;  /* 0x00011400ff7f2b82 */ /* 0x000e220000000800 */
[----:B------:R-:W-:Y:S01]  /*5d90*/  FMUL.FTZ R131, R146, UR5 ;  /* 0x0000000592837c20 */ /* 0x000fe20008410000 */
[----:B--2---:R-:W-:Y:S01]  /*5da0*/  FMUL.FTZ R0, R122, UR5 ;  /* 0x000000057a007c20 */ /* 0x004fe20008410000 */
        /* <DEDUP_REMOVED lines=13> */
[----:B---3--:R-:W-:-:S04]  /*5e80*/  @P2 IMAD.HI.U32 R126, R153, R126, RZ ;  /* 0x0000007e997e2227 */ /* 0x008fc800078e00ff */
        /* <DEDUP_REMOVED lines=22> */
[----:B------:R-:W1:Y:S01]  /*5ff0*/  MUFU.TANH R8, R8 ;  /* 0x0000000800087308 */ /* 0x000e620000002400 */
[----:B------:R-:W-:Y:S02]  /*6000*/  UPRMT UR7, UR60, 0x654, UR7 ;  /* 0x000006543c077896 */ /* 0x000fe40008000007 */
[----:B------:R-:W-:Y:S01]  /*6010*/  ULOP3.LUT UR4, URZ, UR50, URZ, 0x33, !UPT ;  /* 0x000000323f047292 */ /* 0x000fe2000f8e333f */
[----:B------:R-:W-:Y:S01]  /*6020*/  IADD3 R127, -R18, R126, R17 ;  /* 0x0000007e127f7210 */ /* 0x000fe20007ffe111 */
[----:B------:R-:W-:-:S03]  /*6030*/  VIADD R151, R126, 0xffffffff ;  /* 0xffffffff7e977836 */ /* 0x000fc60000000000 */
[----:B------:R-:W2:Y:S01]  /*6040*/  MUFU.TANH R186, R186 ;  /* 0x000000ba00ba7308 */ /* 0x000ea20000002400 */
[C---:B------:R-:W-:Y:S01]  /*6050*/  VIADD R163, R127.reuse, UR51 ;  /* 0x000000337fa37c36 */ /* 0x040fe20008000000 */
[----:B------:R-:W-:Y:S01]  /*6060*/  SYNCS.ARRIVE.TRANS64.RED.A1T0 RZ, [UR7], RZ ;  /* 0x000000ffffff79a7 */ /* 0x000fe20008100407 */
[----:B------:R-:W-:Y:S02]  /*6070*/  VIADD R167, R127, UR4 ;  /* 0x000000047fa77c36 */ /* 0x000fe40008000000 */
[----:B0-----:R-:W-:-:S03]  /*6080*/  IMAD.IADD R155, R163, 0x1, R152 ;  /* 0x00000001a39b7824 */ /* 0x001fc600078e0298 */
        /* <DEDUP_REMOVED lines=48> */
[----:B------:R-:W-:Y:S01]  /*6390*/  IADD3 R152, -R18, R17, R152 ;  /* 0x0000001112987210 */ /* 0x000fe20007ffe198 */
        /* <DEDUP_REMOVED lines=11> */
.L_x_4573:
[----:B------:R-:W-:-:S05]  /*6450*/  IMAD.U32 R158, RZ, RZ, UR43 ;  /* 0x0000002bff9e7e24 */ /* 0x000fca000f8e00ff */
[----:B------:R-:W-:-:S13]  /*6460*/  ISETP.NE.AND P1, PT, R158, 0x1, PT ;  /* 0x000000019e00780c */ /* 0x000fda0003f25270 */
[----:B------:R-:W1:Y:S02]  /*6470*/  @P1 LDC.64 R126, c[0x0][0x9e8] ;  /* 0x00027a00ff7e1b82 */ /* 0x000e640000000a00 */
[----:B-1----:R-:W-:-:S05]  /*6480*/  @P1 IMAD.HI.U32 R126, R152, R126, RZ ;  /* 0x0000007e987e1227 */ /* 0x002fca00078e00ff */
[----:B------:R-:W-:-:S07]  /*6490*/  @P1 SHF.R.U32.HI R152, RZ, R127, R126 ;  /* 0x0000007fff981219 */ /* 0x000fce000001167e */
.L_x_4574:
[----:B------:R-:W-:Y:S05]  /*64a0*/  BSYNC B0 ;  /* 0x0000000000007941 */ /* 0x000fea0003800000 */
.L_x_4572:
[----:B------:R-:W-:-:S05]  /*64b0*/  IMAD R152, R152, R158, R151 ;  /* 0x0000009e98987224 */ /* 0x000fca00078e0297 */
[----:B------:R-:W-:Y:S02]  /*64c0*/  VIADDMNMX R155, R152, R158, R155, PT ;  /* 0x0000009e989b7246 */ /* 0x000fe4000380019b */
[----:B------:R-:W-:-:S07]  /*64d0*/  VIMNMX R157, R157, R152, !PT ;  /* 0x000000989d9d7248 */ /* 0x000fce0007fe0100 */
.L_x_4571:
[C---:B------:R-:W-:Y:S02]  /*64e0*/  ISETP.GE.AND P1, PT, R161.reuse, 0x2, PT ;  /* 0x00000002a100780c */ /* 0x040fe40003f26270 */
        /* <DEDUP_REMOVED lines=128> */
[----:B------:R-:W-:Y:S01]  /*6cf0*/  ISETP.GE.AND P6, PT, R161, 0x5a, PT ;  /* 0x0000005aa100780c */ /* 0x000fe20003fc6270 */
[----:B------:R-:W0:-:S12]  /*6d00*/  SHFL.IDX PT, R8, R153, 0x1, 0x1c1f ;  /* 0x003c1f0099087f89 */ /* 0x000e1800000e0000 */
[----:B------:R-:W-:Y:S02]  /*6d10*/  @P6 LOP3.LUT R16, R16, 0x1, RZ, 0xfc, !PT ;  /* 0x0000000110106812 */ /* 0x000fe400078efcff */
[----:B------:R-:W-:-:S04]  /*6d20*/  ISETP.GT.AND P6, PT, R157, 0x59, !P6 ;  /* 0x000000599d00780c */ /* 0x000fc800077c4270 */
[----:B------:R-:W-:-:S04]  /*6d30*/  ISETP.LT.OR P6, PT, R155, 0x5a, P6 ;  /* 0x0000005a9b00780c */ /* 0x000fc800037c1670 */
[----:B------:R-:W-:Y:S02]  /*6d40*/  FSEL R126, R165, -INF , !P6 ;  /* 0xff800000a57e7808 */ /* 0x000fe40007000000 */
[----:B------:R-:W-:Y:S01]  /*6d50*/  LOP3.LUT P6, RZ, R16, 0x80000, RZ, 0xc0, !PT ;  /* 0x0008000010ff7812 */ /* 0x000fe200078cc0ff */
[--C-:B0-----:R-:W-:Y:S02]  /*6d60*/  IMAD.IADD R141, R163, 0x1, R8.reuse ;  /* 0x00000001a38d7824 */ /* 0x101fe400078e0208 */
[----:B------:R-:W-:-:S10]  /*6d70*/  IMAD.IADD R143, R167, 0x1, R8 ;  /* 0x00000001a78f7824 */ /* 0x000fd400078e0208 */
[----:B------:R-:W-:Y:S05]  /*6d80*/  @!P6 BRA `(.L_x_4575) ;  /* 0x000000000054e947 */ /* 0x000fea0003800000 */
[----:B------:R-:W-:Y:S01]  /*6d90*/  IADD3 R145, -R18, R17, R8 ;  /* 0x0000001112917210 */ /* 0x000fe20007ffe108 */
        /* <DEDUP_REMOVED lines=11> */
.L_x_4577:
[----:B------:R-:W-:-:S05]  /*6e50*/  IMAD.U32 R168, RZ, RZ, UR43 ;  /* 0x0000002bffa87e24 */ /* 0x000fca000f8e00ff */
[----:B------:R-:W-:-:S13]  /*6e60*/  ISETP.NE.AND P6, PT, R168, 0x1, PT ;  /* 0x00000001a800780c */ /* 0x000fda0003fc5270 */
[----:B------:R-:W0:Y:S02]  /*6e70*/  @P6 LDC.64 R8, c[0x0][0x9e8] ;  /* 0x00027a00ff086b82 */ /* 0x000e240000000a00 */
[----:B0-----:R-:W-:-:S05]  /*6e80*/  @P6 IMAD.HI.U32 R8, R145, R8, RZ ;  /* 0x0000000891086227 */ /* 0x001fca00078e00ff */
[----:B------:R-:W-:-:S07]  /*6e90*/  @P6 SHF.R.U32.HI R145, RZ, R9, R8 ;  /* 0x00000009ff916219 */ /* 0x000fce0000011608 */
.L_x_4578:
[----:B------:R-:W-:Y:S05]  /*6ea0*/  BSYNC B0 ;  /* 0x0000000000007941 */ /* 0x000fea0003800000 */
.L_x_4576:
[----:B------:R-:W-:-:S05]  /*6eb0*/  IMAD R8, R145, R168, R151 ;  /* 0x000000a891087224 */ /* 0x000fca00078e0297 */
[----:B------:R-:W-:Y:S02]  /*6ec0*/  VIADDMNMX R141, R8, R168, R141, PT ;  /* 0x000000a8088d7246 */ /* 0x000fe4000380018d */
[----:B------:R-:W-:-:S07]  /*6ed0*/  VIMNMX R143, R143, R8, !PT ;  /* 0x000000088f8f7248 */ /* 0x000fce0007fe0100 */
.L_x_4575:
[C---:B------:R-:W-:Y:S02]  /*6ee0*/  ISETP.GT.AND P1, PT, R143.reuse, 0x1, !P1 ;  /* 0x000000018f00780c */ /* 0x040fe40004f24270 */
        /* <DEDUP_REMOVED lines=45> */
[----:B------:R-:W-:Y:S02]  /*71c0*/  LOP3.LUT P2, RZ, R16, 0x40, RZ, 0xc0, !PT ;  /* 0x0000004010ff7812 */ /* 0x000fe4000784c0ff */
[----:B------:R-:W-:-:S02]  /*71d0*/  ISETP.LT.OR P1, PT, R141, 0x22, P1 ;  /* 0x000000228d00780c */ /* 0x000fc40000f21670 */
[----:B------:R-:W-:Y:S02]  /*71e0*/  FMNMX.FTZ R9, R146, R9, !PT ;  /* 0x0000000992097209 */ /* 0x000fe40007810000 */
[----:B------:R-:W-:Y:S02]  /*71f0*/  FSEL R124, R124, -INF , !P1 ;  /* 0xff8000007c7c7808 */ /* 0x000fe40004800000 */
[----:B------:R-:W-:Y:S02]  /*7200*/  LOP3.LUT P1, RZ, R16, 0x4000, RZ, 0xc0, !PT ;  /* 0x0000400010ff7812 */ /* 0x000fe4000782c0ff */
[----:B------:R-:W-:Y:S02]  /*7210*/  FMNMX.FTZ R9, R148, R9, !PT ;  /* 0x0000000994097209 */ /* 0x000fe40007810000 */
[----:B------:R-:W-:Y:S02]  /*7220*/  ISETP.GT.AND P1, PT, R143, 0x28, !P1 ;  /* 0x000000288f00780c */ /* 0x000fe40004f24270 */
[----:B------:R-:W-:-:S02]  /*7230*/  LOP3.LUT P6, RZ, R16, 0x20, RZ, 0xc0, !PT ;  /* 0x0000002010ff7812 */ /* 0x000fc400078cc0ff */
        /* <DEDUP_REMOVED lines=15> */
[----:B------:R-:W-:Y:S02]  /*7330*/  FMNMX.FTZ R9, R154, R9, !PT ;  /* 0x000000099a097209 */ /* 0x000fe40007810000 */
[----:B------:R-:W-:Y:S02]  /*7340*/  FSEL R178, R131, -INF , !P1 ;  /* 0xff80000083b27808 */ /* 0x000fe40004800000 */
[----:B------:R-:W-:-:S02]  /*7350*/  LOP3.LUT P1, RZ, R16, 0x800, RZ, 0xc0, !PT ;  /* 0x0000080010ff7812 */ /* 0x000fc4000782c0ff */
[----:B------:R-:W-:Y:S02]  /*7360*/  FMNMX.FTZ R8, R126, R9, !PT ;  /* 0x000000097e087209 */ /* 0x000fe40007810000 */
[C---:B------:R-:W-:Y:S02]  /*7370*/  ISETP.GT.AND P1, PT, R143.reuse, 0x31, !P1 ;  /* 0x000000318f00780c */ /* 0x040fe40004f24270 */
[----:B------:R-:W-:Y:S01]  /*7380*/  ISETP.GT.AND P3, PT, R143, 0x50, !P3 ;  /* 0x000000508f00780c */ /* 0x000fe20005f64270 */
[----:B------:R-:W0:Y:S01]  /*7390*/  SHFL.BFLY PT, R9, R8, 0x2, 0x1f ;  /* 0x0c401f0008097f89 */ /* 0x000e2200000e0000 */
        /* <DEDUP_REMOVED lines=8> */
[----:B------:R-:W-:-:S02]  /*7420*/  ISETP.GT.AND P5, PT, R143, 0x58, !P5 ;  /* 0x000000588f00780c */ /* 0x000fc40006fa4270 */
[----:B------:R-:W-:Y:S02]  /*7430*/  FSEL R134, R134, -INF , !P1 ;  /* 0xff80000086867808 */ /* 0x000fe40004800000 */
[----:B------:R-:W-:Y:S02]  /*7440*/  LOP3.LUT P1, RZ, R16, 0x200, RZ, 0xc0, !PT ;  /* 0x0000020010ff7812 */ /* 0x000fe4000782c0ff */
[----:B------:R-:W-:Y:S02]  /*7450*/  ISETP.LT.OR P4, PT, R141, 0x52, P4 ;  /* 0x000000528d00780c */ /* 0x000fe40002781670 */
[----:B------:R-:W-:Y:S02]  /*7460*/  ISETP.GT.AND P1, PT, R143, 0x39, !P1 ;  /* 0x000000398f00780c */ /* 0x000fe40004f24270 */
[----:B0-----:R-:W-:Y:S02]  /*7470*/  FMNMX.FTZ R121, R8, R9, !PT ;  /* 0x0000000908797209 */ /* 0x001fe40007810000 */
[C---:B------:R-:W-:Y:S01]  /*7480*/  ISETP.LT.OR P1, PT, R141.reuse, 0x3a, P1 ;  /* 0x0000003a8d00780c */ /* 0x040fe20000f21670 */
[----:B------:R-:W0:Y:S01]  /*7490*/  LDC R9, c[0x0][0x988] ;  /* 0x00026200ff097b82 */ /* 0x000e220000000800 */
[----:B------:R-:W-:Y:S01]  /*74a0*/  ISETP.LT.OR P5, PT, R141, 0x59, P5 ;  /* 0x000000598d00780c */ /* 0x000fe20002fa1670 */
[----:B------:R-:W1:Y:S01]  /*74b0*/  SHFL.BFLY PT, R10, R121, 0x1, 0x1f ;  /* 0x0c201f00790a7f89 */ /* 0x000e6200000e0000 */
[----:B------:R-:W-:-:S02]  /*74c0*/  FSEL R180, R135, -INF , !P1 ;  /* 0xff80000087b47808 */ /* 0x000fc40004800000 */
[----:B------:R-:W-:-:S04]  /*74d0*/  LOP3.LUT P1, RZ, R16, 0x100, RZ, 0xc0, !PT ;  /* 0x0000010010ff7812 */ /* 0x000fc8000782c0ff */
[----:B------:R-:W-:-:S04]  /*74e0*/  ISETP.GT.AND P1, PT, R143, 0x40, !P1 ;  /* 0x000000408f00780c */ /* 0x000fc80004f24270 */
[----:B------:R-:W-:-:S04]  /*74f0*/  ISETP.LT.OR P1, PT, R141, 0x41, P1 ;  /* 0x000000418d00780c */ /* 0x000fc80000f21670 */
[----:B------:R-:W-:Y:S02]  /*7500*/  FSEL R136, R136, -INF , !P1 ;  /* 0xff80000088887808 */ /* 0x000fe40004800000 */
[----:B------:R-:W-:-:S04]  /*7510*/  LOP3.LUT P1, RZ, R16, 0x80, RZ, 0xc0, !PT ;  /* 0x0000008010ff7812 */ /* 0x000fc8000782c0ff */
[----:B------:R-:W-:Y:S02]  /*7520*/  ISETP.GT.AND P1, PT, R143, 0x41, !P1 ;  /* 0x000000418f00780c */ /* 0x000fe40004f24270 */
[----:B-1----:R-:W-:Y:S02]  /*7530*/  FMNMX.FTZ R10, R121, R10, !PT ;  /* 0x0000000a790a7209 */ /* 0x002fe40007810000 */
[----:B------:R-:W-:-:S03]  /*7540*/  ISETP.LT.OR P1, PT, R141, 0x42, P1 ;  /* 0x000000428d00780c */ /* 0x000fc60000f21670 */
[----:B0-----:R-:W-:Y:S01]  /*7550*/  FMUL.FTZ R145, R10, R9 ;  /* 0x000000090a917220 */ /* 0x001fe20000410000 */
        /* <DEDUP_REMOVED lines=18> */
[--C-:B------:R-:W-:Y:S01]  /*7680*/  FFMA.FTZ R129, R212, R9, -R145.reuse ;  /* 0x00000009d4817223 */ /* 0x100fe20000010891 */
[----:B------:R-:W-:Y:S01]  /*7690*/  FMNMX.FTZ R21, R168, R21, !PT ;  /* 0x00000015a8157209 */ /* 0x000fe20007810000 */
[-CC-:B------:R-:W-:Y:S01]  /*76a0*/  FFMA.FTZ R212, R216, R9.reuse, -R145.reuse ;  /* 0x00000009d8d47223 */ /* 0x180fe20000010891 */
[----:B------:R-:W-:Y:S01]  /*76b0*/  FSEL R216, R125, -INF , !P4 ;  /* 0xff8000007dd87808 */ /* 0x000fe20006000000 */
        /* <DEDUP_REMOVED lines=11> */
[----:B------:R-:W-:Y:S01]  /*7770*/  FSEL R143, R10, RZ, P1 ;  /* 0x000000ff0a8f7208 */ /* 0x000fe20000800000 */
        /* <DEDUP_REMOVED lines=23> */
[----:B------:R-:W-:-:S02]  /*78f0*/  FFMA.FTZ R141, R156, R9, -R145 ;  /* 0x000000099c8d7223 */ /* 0x000fc40000010891 */
        /* <DEDUP_REMOVED lines=22> */
[----:B0-----:R-:W-:Y:S01]  /*7a60*/  FMNMX.FTZ R0, R131, R0, !PT ;  /* 0x0000000083007209 */ /* 0x001fe20007810000 */
[----:B------:R-:W-:-:S06]  /*7a70*/  FFMA.FTZ R131, R166, R9, -R145 ;  /* 0x00000009a6837223 */ /* 0x000fcc0000010891 */
[----:B------:R-:W-:Y:S01]  /*7a80*/  MUFU.EX2 R144, R144 ;  /* 0x0000009000907308 */ /* 0x000fe20000000800 */
[----:B------:R-:W0:Y:S07]  /*7a90*/  SHFL.BFLY PT, R125, R0, 0x1, 0x1f ;  /* 0x0c201f00007d7f89 */ /* 0x000e2e00000e0000 */
[----:B------:R-:W-:Y:S08]  /*7aa0*/  MUFU.EX2 R135, R135 ;  /* 0x0000008700877308 */ /* 0x000ff00000000800 */
[----:B------:R-:W-:Y:S08]  /*7ab0*/  MUFU.EX2 R142, R142 ;  /* 0x0000008e008e7308 */ /* 0x000ff00000000800 */
[----:B------:R-:W-:Y:S01]  /*7ac0*/  MUFU.EX2 R133, R133 ;  /* 0x0000008500857308 */ /* 0x000fe20000000800 */
[----:B0-----:R-:W-:Y:S01]  /*7ad0*/  FMNMX.FTZ R8, R0, R125, !PT ;  /* 0x0000007d00087209 */ /* 0x001fe20007810000 */
[----:B------:R-:W-:Y:S01]  /*7ae0*/  FADD.FTZ R0, -R143, R12 ;  /* 0x0000000c8f007221 */ /* 0x000fe20000010100 */
[----:B------:R-:W-:-:S02]  /*7af0*/  FFMA.FTZ R12, R126, R9, -R145 ;  /* 0x000000097e0c7223 */ /* 0x000fc40000010891 */
[C---:B------:R-:W-:Y:S01]  /*7b00*/  FSETP.NEU.FTZ.AND P1, PT, R8.reuse, -INF , PT ;  /* 0xff8000000800780b */ /* 0x040fe20003f3d000 */
[-C--:B------:R-:W-:Y:S01]  /*7b10*/  FMUL.FTZ R143, R8, R9.reuse ;  /* 0x00000009088f7220 */ /* 0x080fe20000410000 */
[----:B------:R-:W-:Y:S01]  /*7b20*/  FMUL.FTZ R0, R0, R9 ;  /* 0x0000000900007220 */ /* 0x000fe20000410000 */
[----:B------:R-:W-:Y:S03]  /*7b30*/  MUFU.EX2 R125, R154 ;  /* 0x0000009a007d7308 */ /* 0x000fe60000000800 */
[----:B------:R-:W-:-:S05]  /*7b40*/  FSEL R143, R143, RZ, P1 ;  /* 0x000000ff8f8f7208 */ /* 0x000fca0000800000 */
[-CC-:B------:R-:W-:Y:S01]  /*7b50*/  FFMA.FTZ R126, R2, R9.reuse, -R143.reuse ;  /* 0x00000009027e7223 */ /* 0x180fe2000001088f */
[----:B------:R-:W-:Y:S01]  /*7b60*/  FSEL R2, R8, RZ, P1 ;  /* 0x000000ff08027208 */ /* 0x000fe20000800000 */
[-CC-:B------:R-:W-:Y:S01]  /*7b70*/  FFMA.FTZ R189, R226, R9.reuse, -R143.reuse ;  /* 0x00000009e2bd7223 */ /* 0x180fe2000001088f */
[----:B------:R-:W0:Y:S01]  /*7b80*/  MUFU.EX2 R0, R0 ;  /* 0x0000000000007308 */ /* 0x000e220000000800 */
[-CC-:B------:R-:W-:Y:S01]  /*7b90*/  FFMA.FTZ R191, R168, R9.reuse, -R143.reuse ;  /* 0x00000009a8bf7223 */ /* 0x180fe2000001088f */
[-C--:B------:R-:W-:Y:S01]  /*7ba0*/  FFMA.FTZ R20, R20, R9.reuse, -R143 ;  /* 0x0000000914147223 */ /* 0x080fe2000001088f */
[----:B------:R-:W-:Y:S01]  /*7bb0*/  FADD.FTZ R2, -R2, R13 ;  /* 0x0000000d02027221 */ /* 0x000fe20000010100 */
[-CC-:B------:R-:W-:Y:S01]  /*7bc0*/  FFMA.FTZ R185, R170, R9.reuse, -R143.reuse ;  /* 0x00000009aab97223 */ /* 0x180fe2000001088f */
[-CC-:B------:R-:W-:Y:S01]  /*7bd0*/  FFMA.FTZ R120, R120, R9.reuse, -R143.reuse ;  /* 0x0000000978787223 */ /* 0x180fe2000001088f */
[-CC-:B------:R-:W-:Y:S01]  /*7be0*/  FFMA.FTZ R187, R172, R9.reuse, -R143.reuse ;  /* 0x00000009acbb7223 */ /* 0x180fe2000001088f */
[-C--:B------:R-:W-:Y:S01]  /*7bf0*/  FMUL.FTZ R2, R2, R9.reuse ;  /* 0x0000000902027220 */ /* 0x080fe20000410000 */
[----:B------:R-:W-:Y:S01]  /*7c00*/  MUFU.EX2 R189, R189 ;  /* 0x000000bd00bd7308 */ /* 0x000fe20000000800 */
[-CC-:B------:R-:W-:Y:S01]  /*7c10*/  FFMA.FTZ R122, R122, R9.reuse, -R143.reuse ;  /* 0x000000097a7a7223 */ /* 0x180fe2000001088f */
[-CC-:B------:R-:W-:Y:S01]  /*7c20*/  FFMA.FTZ R181, R174, R9.reuse, -R143.reuse ;  /* 0x00000009aeb57223 */ /* 0x180fe2000001088f */
[-CC-:B------:R-:W-:Y:S01]  /*7c30*/  FFMA.FTZ R124, R124, R9.reuse, -R143.reuse ;  /* 0x000000097c7c7223 */ /* 0x180fe2000001088f */
[-CC-:B------:R-:W-:Y:S01]  /*7c40*/  FFMA.FTZ R183, R128, R9.reuse, -R143.reuse ;  /* 0x0000000980b77223 */ /* 0x180fe2000001088f */
[-CC-:B------:R-:W-:Y:S01]  /*7c50*/  FFMA.FTZ R128, R176, R9.reuse, -R143.reuse ;  /* 0x00000009b0807223 */ /* 0x180fe2000001088f */
[-CC-:B------:R-:W-:Y:S01]  /*7c60*/  FFMA.FTZ R177, R178, R9.reuse, -R143.reuse ;  /* 0x00000009b2b17223 */ /* 0x180fe2000001088f */
[----:B------:R-:W-:Y:S01]  /*7c70*/  FFMA.FTZ R132, R132, R9, -R143 ;  /* 0x0000000984847223 */ /* 0x000fe2000001088f */
[----:B------:R-:W1:Y:S01]  /*7c80*/  MUFU.EX2 R2, R2 ;  /* 0x0000000200027308 */ /* 0x000e620000000800 */
[----:B0-----:R-:W-:Y:S01]  /*7c90*/  FFMA.FTZ R11, R0, R11, R123 ;  /* 0x0000000b000b7223 */ /* 0x001fe2000001007b */
[-CC-:B------:R-:W-:Y:S01]  /*7ca0*/  FFMA.FTZ R179, R134, R9.reuse, -R143.reuse ;  /* 0x0000000986b37223 */ /* 0x180fe2000001088f */
[-CC-:B------:R-:W-:Y:S01]  /*7cb0*/  FFMA.FTZ R134, R180, R9.reuse, -R143.reuse ;  /* 0x00000009b4867223 */ /* 0x180fe2000001088f */
[-C--:B------:R-:W-:Y:S01]  /*7cc0*/  FFMA.FTZ R173, R136, R9.reuse, -R143 ;  /* 0x0000000988ad7223 */ /* 0x080fe2000001088f */
[----:B------:R-:W-:Y:S01]  /*7cd0*/  FADD.FTZ R11, R188, R11 ;  /* 0x0000000bbc0b7221 */ /* 0x000fe20000010000 */
[-CC-:B------:R-:W-:Y:S01]  /*7ce0*/  FFMA.FTZ R136, R182, R9.reuse, -R143.reuse ;  /* 0x00000009b6887223 */ /* 0x180fe2000001088f */
[-C--:B------:R-:W-:Y:S01]  /*7cf0*/  FFMA.FTZ R175, R138, R9.reuse, -R143 ;  /* 0x000000098aaf7223 */ /* 0x080fe2000001088f */
[----:B------:R-:W0:Y:S01]  /*7d00*/  MUFU.EX2 R126, R126 ;  /* 0x0000007e007e7308 */ /* 0x000e220000000800 */
[----:B------:R-:W-:Y:S01]  /*7d10*/  FADD.FTZ R154, R190, R11 ;  /* 0x0000000bbe9a7221 */ /* 0x000fe20000010000 */
[-CC-:B------:R-:W-:Y:S01]  /*7d20*/  FFMA.FTZ R169, R140, R9.reuse, -R143.reuse ;  /* 0x000000098ca97223 */ /* 0x180fe2000001088f */
[-CC-:B------:R-:W-:Y:S01]  /*7d30*/  FFMA.FTZ R138, R184, R9.reuse, -R143.reuse ;  /* 0x00000009b88a7223 */ /* 0x180fe2000001088f */
[-CC-:B------:R-:W-:Y:S01]  /*7d40*/  FFMA.FTZ R216, R216, R9.reuse, -R143.reuse ;  /* 0x00000009d8d87223 */ /* 0x180fe2000001088f */
[----:B------:R-:W-:Y:S01]  /*7d50*/  FADD.FTZ R154, R129, R154 ;  /* 0x0000009a819a7221 */ /* 0x000fe20000010000 */
[-CC-:B------:R-:W-:Y:S01]  /*7d60*/  FFMA.FTZ R218, R218, R9.reuse, -R143.reuse ;  /* 0x00000009dada7223 */ /* 0x180fe2000001088f */
[----:B------:R-:W-:Y:S01]  /*7d70*/  FFMA.FTZ R143, R160, R9, -R143 ;  /* 0x00000009a08f7223 */ /* 0x000fe2000001088f */
[----:B------:R-:W2:Y:S01]  /*7d80*/  MUFU.EX2 R191, R191 ;  /* 0x000000bf00bf7308 */ /* 0x000ea20000000800 */
[----:B-1----:R-:W-:-:S07]  /*7d90*/  FFMA.FTZ R3, R2, R3, R189 ;  /* 0x0000000302037223 */ /* 0x002fce00000100bd */
[----:B------:R-:W1:Y:S01]  /*7da0*/  MUFU.EX2 R20, R20 ;  /* 0x0000001400147308 */ /* 0x000e620000000800 */
[----:B0-----:R-:W-:-:S07]  /*7db0*/  FADD.FTZ R150, R126, R3 ;  /* 0x000000037e967221 */ /* 0x001fce0000010000 */
[----:B------:R-:W0:Y:S01]  /*7dc0*/  MUFU.EX2 R185, R185 ;  /* 0x000000b900b97308 */ /* 0x000e220000000800 */
[----:B--2---:R-:W-:-:S07]  /*7dd0*/  FADD.FTZ R3, R191, R150 ;  /* 0x00000096bf037221 */ /* 0x004fce0000010000 */
[----:B------:R-:W2:Y:S01]  /*7de0*/  MUFU.EX2 R120, R120 ;  /* 0x0000007800787308 */ /* 0x000ea20000000800 */
[----:B-1----:R-:W-:Y:S01]  /*7df0*/  FADD.FTZ R150, R20, R3 ;  /* 0x0000000314967221 */ /* 0x002fe20000010000 */
[----:B------:R-:W-:-:S04]  /*7e00*/  FADD.FTZ R3, R121, R154 ;  /* 0x0000009a79037221 */ /* 0x000fc80000010000 */
[----:B------:R-:W-:Y:S02]  /*7e10*/  FADD.FTZ R3, R212, R3 ;  /* 0x00000003d4037221 */ /* 0x000fe40000010000 */
[----:B------:R-:W1:Y:S01]  /*7e20*/  MUFU.EX2 R187, R187 ;  /* 0x000000bb00bb7308 */ /* 0x000e620000000800 */
[----:B0-----:R-:W-:Y:S01]  /*7e30*/  FADD.FTZ R11, R185, R150 ;  /* 0x00000096b90b7221 */ /* 0x001fe20000010000 */
[----:B------:R-:W-:-:S04]  /*7e40*/  FADD.FTZ R154, R186, R3 ;  /* 0x00000003ba9a7221 */ /* 0x000fc80000010000 */
[----:B------:R-:W-:Y:S02]  /*7e50*/  FADD.FTZ R154, R127, R154 ;  /* 0x0000009a7f9a7221 */ /* 0x000fe40000010000 */
[----:B------:R-:W0:Y:S01]  /*7e60*/  MUFU.EX2 R122, R122 ;  /* 0x0000007a007a7308 */ /* 0x000e220000000800 */
[----:B--2---:R-:W-:-:S07]  /*7e70*/  FADD.FTZ R150, R120, R11 ;  /* 0x0000000b78967221 */ /* 0x004fce0000010000 */
[----:B------:R-:W2:Y:S01]  /*7e80*/  MUFU.EX2 R181, R181 ;  /* 0x000000b500b57308 */ /* 0x000ea20000000800 */
[----:B-1----:R-:W-:-:S07]  /*7e90*/  FADD.FTZ R3, R187, R150 ;  /* 0x00000096bb037221 */ /* 0x002fce0000010000 */
[----:B------:R-:W1:Y:S01]  /*7ea0*/  MUFU.EX2 R124, R124 ;  /* 0x0000007c007c7308 */ /* 0x000e620000000800 */
[----:B0-----:R-:W-:Y:S01]  /*7eb0*/  FADD.FTZ R150, R122, R3 ;  /* 0x000000037a967221 */ /* 0x001fe20000010000 */
[----:B------:R-:W-:-:S06]  /*7ec0*/  FADD.FTZ R3, R21, R154 ;  /* 0x0000009a15037221 */ /* 0x000fcc0000010000 */
[----:B------:R-:W0:Y:S01]  /*7ed0*/  MUFU.EX2 R183, R183 ;  /* 0x000000b700b77308 */ /* 0x000e220000000800 */
[----:B--2---:R-:W-:Y:S01]  /*7ee0*/  FADD.FTZ R11, R181, R150 ;  /* 0x00000096b50b7221 */ /* 0x004fe20000010000 */
[----:B------:R-:W-:-:S04]  /*7ef0*/  FADD.FTZ R150, R214, R3 ;  /* 0x00000003d6967221 */ /* 0x000fc80000010000 */
[----:B------:R-:W-:Y:S02]  /*7f00*/  FADD.FTZ R3, R139, R150 ;  /* 0x000000968b037221 */ /* 0x000fe40000010000 */
        /* <DEDUP_REMOVED lines=9> */
[----:B--2---:R-:W-:Y:S01]  /*7fa0*/  FADD.FTZ R154, R128, R11 ;  /* 0x0000000b809a7221 */ /* 0x004fe20000010000 */
[----:B------:R-:W-:-:S04]  /*7fb0*/  FADD.FTZ R140, R142, R3 ;  /* 0x000000038e8c7221 */ /* 0x000fc80000010000 */
[----:B------:R-:W-:Y:S02]  /*7fc0*/  FADD.FTZ R3, R133, R140 ;  /* 0x0000008c85037221 */ /* 0x000fe40000010000 */
        /* <DEDUP_REMOVED lines=27> */
[----:B0-----:R-:W-:-:S04]  /*8180*/  FADD.FTZ R150, R141, R150 ;  /* 0x000000968d967221 */ /* 0x001fc80000010000 */
[----:B------:R-:W-:-:S03]  /*8190*/  FADD.FTZ R11, R125, R150 ;  /* 0x000000967d0b7221 */ /* 0x000fc60000010000 */
        /* <DEDUP_REMOVED lines=8> */
.L_x_4579:
[----:B------:R-:W-:Y:S01]  /*8220*/  UIADD3 UR6, UR6, 0x30860, URZ ;  /* 0x0003086006067890 */ /* 0x000fe2000fffe03f */
[C---:B------:R-:W-:Y:S01]  /*8230*/  ISETP.GT.AND P1, PT, R15.reuse, R14, PT ;  /* 0x0000000e0f00720c */ /* 0x040fe20003f24270 */
        /* <DEDUP_REMOVED lines=32> */
[----:B------:R-:W-:-:S07]  /*8440*/  IMAD.MOV.U32 R21, RZ, RZ, R15 ;  /* 0x000000ffff157224 */ /* 0x000fce00078e000f */
.L_x_4561:
[----:B------:R-:W-:Y:S01]  /*8450*/  ISETP.NE.AND P2, PT, R203, 0x1, PT ;  /* 0x00000001cb00780c */ /* 0x000fe20003f45270 */
[----:B------:R-:W-:Y:S01]  /*8460*/  VIADD R12, R22, 0x7f ;  /* 0x0000007f160c7836 */ /* 0x000fe20000000000 */
[----:B------:R-:W-:Y:S02]  /*8470*/  LOP3.LUT P1, RZ, R16, 0x80000, RZ, 0xc0, !PT ;  /* 0x0008000010ff7812 */ /* 0x000fe4000782c0ff */
[----:B------:R-:W-:-:S09]  /*8480*/  IADD3 R15, R17, 0x1, -R18 ;  /* 0x00000001110f7810 */ /* 0x000fd20007ffe812 */
[----:B------:R-:W0:Y:S08]  /*8490*/  @P2 LDC R13, c[0x0][0x44c] ;  /* 0x00011300ff0d2b82 */ /* 0x000e300000000800 */
[----:B------:R-:W1:Y:S01]  /*84a0*/  @P2 LDC R14, c[0x0][0x450] ;  /* 0x00011400ff0e2b82 */ /* 0x000e620000000800 */
[----:B0-----:R-:W-:-:S05]  /*84b0*/  @P2 IMAD.HI.U32 R13, R12, R13, RZ ;  /* 0x0000000d0c0d2227 */ /* 0x001fca00078e00ff */
[----:B-1----:R-:W-:-:S05]  /*84c0*/  @P2 SHF.R.U32.HI R12, RZ, R14, R13 ;  /* 0x0000000eff0c2219 */ /* 0x002fca000001160d */
[----:B------:R-:W-:-:S04]  /*84d0*/  IMAD.IADD R12, R15, 0x1, R12 ;  /* 0x000000010f0c7824 */ /* 0x000fc800078e020c */
[----:B------:R-:W-:Y:S01]  /*84e0*/  VIADD R13, R12, -UR50 ;  /* 0x800000320c0d7c36 */ /* 0x000fe20008000000 */
[----:B------:R-:W-:Y:S06]  /*84f0*/  @!P1 BRA `(.L_x_4581) ;  /* 0x0000000000449947 */ /* 0x000fec0003800000 */
        /* <DEDUP_REMOVED lines=10> */
.L_x_4582:
[----:B------:R-:W0:Y:S02]  /*85a0*/  LDC R121, c[0x0][0x9e4] ;  /* 0x00027900ff797b82 */ /* 0x000e240000000800 */
[----:B0-----:R-:W-:-:S13]  /*85b0*/  ISETP.NE.AND P1, PT, R121, 0x1, PT ;  /* 0x000000017900780c */ /* 0x001fda0003f25270 */
[----:B------:R-:W0:Y:S02]  /*85c0*/  @P1 LDC.64 R14, c[0x0][0x9e8] ;  /* 0x00027a00ff0e1b82 */ /* 0x000e240000000a00 */
[----:B0-----:R-:W-:-:S05]  /*85d0*/  @P1 IMAD.HI.U32 R14, R12, R14, RZ ;  /* 0x0000000e0c0e1227 */ /* 0x001fca00078e00ff */
[----:B------:R-:W-:-:S07]  /*85e0*/  @P1 SHF.R.U32.HI R12, RZ, R15, R14 ;  /* 0x0000000fff0c1219 */ /* 0x000fce000001160e */
.L_x_4583:
[----:B------:R-:W-:-:S05]  /*85f0*/  IMAD R12, R12, R121, RZ ;  /* 0x000000790c0c7224 */ /* 0x000fca00078e02ff */
[----:B------:R-:W-:-:S07]  /*8600*/  VIMNMX R13, R13, R12, !PT ;  /* 0x0000000c0d0d7248 */ /* 0x000fce0007fe0100 */
.L_x_4581:
[----:B------:R-:W-:-:S04]  /*8610*/  VIADD R13, R13, 0x5f ;  /* 0x0000005f0d0d7836 */ /* 0x000fc80000000000 */
[----:B------:R-:W-:-:S05]  /*8620*/  IMAD.HI R13, R13, 0x2aaaaaab, RZ ;  /* 0x2aaaaaab0d0d7827 */ /* 0x000fca00078e02ff */
[----:B------:R-:W-:-:S04]  /*8630*/  SHF.R.U32.HI R12, RZ, 0x1f, R13 ;  /* 0x0000001fff0c7819 */ /* 0x000fc8000001160d */
[----:B------:R-:W-:-:S04]  /*8640*/  LEA.HI.SX32 R13, R13, R12, 0x1c ;  /* 0x0000000c0d0d7211 */ /* 0x000fc800078fe2ff */
[----:B------:R-:W-:-:S04]  /*8650*/  VIMNMX R12, R194, R13, !PT ;  /* 0x0000000dc20c7248 */ /* 0x000fc80007fe0100 */
[----:B------:R-:W-:-:S13]  /*8660*/  ISETP.GE.AND P1, PT, R21, R12, PT ;  /* 0x0000000c1500720c */ /* 0x000fda0003f26270 */
[----:B------:R-:W-:Y:S05]  /*8670*/  @!P1 BRA `(.L_x_4584) ;  /* 0x0000002400189947 */ /* 0x000fea0003800000 */
[----:B------:R-:W-:Y:S01]  /*8680*/  IMAD.MOV.U32 R15, RZ, RZ, R8 ;  /* 0x000000ffff0f7224 */ /* 0x000fe200078e0008 */
[----:B------:R-:W-:Y:S01]  /*8690*/  UMOV UR41, UR39 ;  /* 0x0000002700297c82 */ /* 0x000fe20008000000 */
[----:B------:R-:W-:Y:S01]  /*86a0*/  IMAD.MOV.U32 R13, RZ, RZ, R10 ;  /* 0x000000ffff0d7224 */ /* 0x000fe200078e000a */
[----:B------:R-:W-:Y:S01]  /*86b0*/  UMOV UR4, UR38 ;  /* 0x0000002600047c82 */ /* 0x000fe20008000000 */
[----:B------:R-:W-:-:S05]  /*86c0*/  ULDC UR5, c[0x0][0x9d8] ;  /* 0x0002760000057ab9 */ /* 0x000fca0000000800 */
.L_x_4595:
[----:B------:R-:W-:-:S04]  /*86d0*/  UISETP.NE.AND UP0, UPT, UR4, 0x1, UPT ;  /* 0x000000010400788c */ /* 0x000fc8000bf05270 */
[----:B------:R-:W-:-:S04]  /*86e0*/  USEL UR39, URZ, 0x1, UP0 ;  /* 0x000000013f277887 */ /* 0x000fc80008000000 */
[----:B------:R-:W-:Y:S01]  /*86f0*/  ULOP3.LUT UR39, UR41, UR39, URZ, 0x3c, !UPT ;  /* 0x0000002729277292 */ /* 0x000fe2000f8e3c3f */
[----:B------:R-:W-:Y:S11]  /*8700*/  @!P0 BRA `(.L_x_4585) ;  /* 0x0000000000048947 */ /* 0x000ff60003800000 */
[----:B------:R-:W-:Y:S01]  /*8710*/  BPT.TRAP 0x1 ;  /* 0x000000040000795c */ /* 0x000fe20000300000 */
.L_x_4585:
        /* <DEDUP_REMOVED lines=9> */
.L_x_4586:
[----:B-1----:R-:W-:Y:S05]  /*87b0*/  @P1 BRA `(.L_x_4587) ;  /* 0x0000000000081947 */ /* 0x002fea0003800000 */
[----:B------:R-:W1:Y:S02]  /*87c0*/  SYNCS.PHASECHK.TRANS64.TRYWAIT P1, [UR7+0x30830], R8 ;  /* 0x03083008ff0075a7 */ /* 0x000e640008020147 */
[----:B-1----:R-:W-:Y:S05]  /*87d0*/  @!P1 BRA `(.L_x_4588) ;  /* 0x000000ec00c49947 */ /* 0x002fea0003800000 */
.L_x_4587:
        /* <DEDUP_REMOVED lines=169> */
.L_x_4589:
[----:B------:R-:W-:Y:S01]  /*9270*/  ULEA UR6, UR4, UR40, 0x3 ;  /* 0x0000002804067291 */ /* 0x000fe2000f8e183f */
[----:B------:R-:W-:-:S05]  /*9280*/  IMAD.U32 R0, RZ, RZ, UR41 ;  /* 0x00000029ff007e24 */ /* 0x000fca000f8e00ff */
[----:B------:R-:W-:-:S04]  /*9290*/  SHF.L.U32 R0, R0, 0x1f, RZ ;  /* 0x0000001f00007819 */ /* 0x000fc800000006ff */
[----:B------:R2:W3:Y:S01]  /*92a0*/  SYNCS.PHASECHK.TRANS64.TRYWAIT P1, [UR6+0x30850], R0 ;  /* 0x03085000ff0075a7 */ /* 0x0004e20008020146 */
[----:B------:R-:W-:Y:S05]  /*92b0*/  @!P0 BRA `(.L_x_4590) ;  /* 0x0000000000048947 */ /* 0x000fea0003800000 */
[----:B------:R-:W-:Y:S01]  /*92c0*/  BPT.TRAP 0x1 ;  /* 0x000000040000795c */ /* 0x000fe20000300000 */
.L_x_4590:
[----:B---3--:R-:W-:Y:S05]  /*92d0*/  @P1 BRA `(.L_x_4591) ;  /* 0x0000000000081947 */ /* 0x008fea0003800000 */
[----:B------:R-:W3:Y:S02]  /*92e0*/  SYNCS.PHASECHK.TRANS64.TRYWAIT P1, [UR6+0x30850], R0 ;  /* 0x03085000ff0075a7 */ /* 0x000ee40008020146 */
[----:B---3--:R-:W-:Y:S05]  /*92f0*/  @!P1 BRA `(.L_x_4592) ;  /* 0x000000e400149947 */ /* 0x008fea0003800000 */
.L_x_4591:
        /* <DEDUP_REMOVED lines=38> */
.L_x_4593:
        /* <DEDUP_REMOVED lines=38> */
[----:B------:R-:W3:Y:S01]  /*97c0*/  MUFU.TANH R122, R122 ;  /* 0x0000007a007a7308 */ /* 0x000ee20000002400 */
[----:B----4-:R-:W-:Y:S01]  /*97d0*/  FMNMX.FTZ R121, R120, R15, !PT ;  /* 0x0000000f78797209 */ /* 0x010fe20007810000 */
        /* <DEDUP_REMOVED lines=19> */
[----:B------:R-:W-:-:S03]  /*9910*/  UIADD3 UR7, UR7, 0x30840, URZ ;  /* 0x0003084007077890 */ /* 0x000fc6000fffe03f */
[----:B------:R-:W3:Y:S01]  /*9920*/  MUFU.TANH R172, R172 ;  /* 0x000000ac00ac7308 */ /* 0x000ee20000002400 */
[----:B----4-:R-:W-:Y:S01]  /*9930*/  FMNMX.FTZ R9, R170, R9, !PT ;  /* 0x00000009aa097209 */ /* 0x010fe20007810000 */
[----:B------:R-:W-:-:S06]  /*9940*/  UPRMT UR7, UR60, 0x654, UR7 ;  /* 0x000006543c077896 */ /* 0x000fcc0008000007 */
[----:B------:R-:W4:Y:S01]  /*9950*/  MUFU.TANH R126, R126 ;  /* 0x0000007e007e7308 */ /* 0x000f220000002400 */
[----:B-1----:R-:W-:Y:S02]  /*9960*/  FMNMX.FTZ R121, R124, R121, !PT ;  /* 0x000000797c797209 */ /* 0x002fe40007810000 */
[----:B------:R-:W-:Y:S05]  /*9970*/  SYNCS.ARRIVE.TRANS64.RED.A1T0 RZ, [UR7], RZ ;  /* 0x000000ffffff79a7 */ /* 0x000fea0008100407 */
[----:B------:R-:W1:Y:S01]  /*9980*/  MUFU.TANH R174, R174 ;  /* 0x000000ae00ae7308 */ /* 0x000e620000002400 */
[----:B---3--:R-:W-:-:S07]  /*9990*/  FMNMX.FTZ R9, R172, R9, !PT ;  /* 0x00000009ac097209 */ /* 0x008fce0007810000 */
[----:B------:R-:W3:Y:S01]  /*99a0*/  MUFU.TANH R128, R128 ;  /* 0x0000008000807308 */ /* 0x000ee20000002400 */
[----:B----4-:R-:W-:-:S07]  /*99b0*/  FMNMX.FTZ R121, R126, R121, !PT ;  /* 0x000000797e797209 */ /* 0x010fce0007810000 */
[----:B------:R-:W4:Y:S01]  /*99c0*/  MUFU.TANH R176, R176 ;  /* 0x000000b000b07308 */ /* 0x000f220000002400 */
[----:B-1----:R-:W-:-:S07]  /*99d0*/  FMNMX.FTZ R9, R174, R9, !PT ;  /* 0x00000009ae097209 */ /* 0x002fce0007810000 */
        /* <DEDUP_REMOVED lines=37> */
[----:B---3--:R-:W-:Y:S01]  /*9c30*/  FMNMX.FTZ R123, R146, R121, !PT ;  /* 0x00000079927b7209 */ /* 0x008fe20007810000 */
[----:B------:R-:W-:-:S06]  /*9c40*/  FMUL.FTZ R121, R165, UR5 ;  /* 0x00000005a5797c20 */ /* 0x000fcc0008410000 */
        /* <DEDUP_REMOVED lines=24> */
[----:B------:R-:W2:Y:S01]  /*9dd0*/  MUFU.TANH R228, R228 ;  /* 0x000000e400e47308 */ /* 0x000ea20000002400 */
[----:B----4-:R-:W-:-:S07]  /*9de0*/  FMNMX.FTZ R9, R226, R9, !PT ;  /* 0x00000009e2097209 */ /* 0x010fce0007810000 */
[----:B------:R-:W3:Y:S01]  /*9df0*/  MUFU.TANH R162, R162 ;  /* 0x000000a200a27308 */ /* 0x000ee20000002400 */
[----:B-1----:R-:W-:-:S07]  /*9e00*/  FMNMX.FTZ R123, R160, R123, !PT ;  /* 0x0000007ba07b7209 */ /* 0x002fce0007810000 */
[----:B------:R-:W1:Y:S01]  /*9e10*/  MUFU.TANH R121, R121 ;  /* 0x0000007900797308 */ /* 0x000e620000002400 */
[----:B--2---:R-:W-:-:S07]  /*9e20*/  FMNMX.FTZ R0, R228, R9, !PT ;  /* 0x00000009e4007209 */ /* 0x004fce0007810000 */
[----:B------:R-:W2:Y:S01]  /*9e30*/  MUFU.TANH R164, R164 ;  /* 0x000000a400a47308 */ /* 0x000ea20000002400 */
[----:B---3--:R-:W-:-:S07]  /*9e40*/  FMNMX.FTZ R123, R162, R123, !PT ;  /* 0x0000007ba27b7209 */ /* 0x008fce0007810000 */
[----:B------:R-:W3:Y:S01]  /*9e50*/  MUFU.TANH R166, R166 ;  /* 0x000000a600a67308 */ /* 0x000ee20000002400 */
[----:B-1----:R-:W-:-:S05]  /*9e60*/  FMNMX.FTZ R0, R121, R0, !PT ;  /* 0x0000000079007209 */ /* 0x002fca0007810000 */
[----:B------:R-:W1:Y:S01]  /*9e70*/  SHFL.BFLY PT, R9, R0, 0x2, 0x1f ;  /* 0x0c401f0000097f89 */ /* 0x000e6200000e0000 */
[----:B--2---:R-:W-:-:S04]  /*9e80*/  FMNMX.FTZ R123, R164, R123, !PT ;  /* 0x0000007ba47b7209 */ /* 0x004fc80007810000 */
[----:B---3--:R-:W-:-:S05]  /*9e90*/  FMNMX.FTZ R123, R166, R123, !PT ;  /* 0x0000007ba67b7209 */ /* 0x008fca0007810000 */
[----:B0-----:R-:W0:Y:S01]  /*9ea0*/  SHFL.BFLY PT, R8, R123, 0x2, 0x1f ;  /* 0x0c401f007b087f89 */ /* 0x001e2200000e0000 */
[----:B-1----:R-:W-:Y:S02]  /*9eb0*/  FMNMX.FTZ R2, R0, R9, !PT ;  /* 0x0000000900027209 */ /* 0x002fe40007810000 */
[----:B------:R-:W1:Y:S03]  /*9ec0*/  LDC R9, c[0x0][0x988] ;  /* 0x00026200ff097b82 */ /* 0x000e660000000800 */
[----:B------:R-:W2:Y:S01]  /*9ed0*/  SHFL.BFLY PT, R125, R2, 0x1, 0x1f ;  /* 0x0c201f00027d7f89 */ /* 0x000ea200000e0000 */
[----:B0-----:R-:W-:-:S05]  /*9ee0*/  FMNMX.FTZ R127, R123, R8, !PT ;  /* 0x000000087b7f7209 */ /* 0x001fca0007810000 */
[----:B------:R-:W0:Y:S01]  /*9ef0*/  SHFL.BFLY PT, R8, R127, 0x1, 0x1f ;  /* 0x0c201f007f087f89 */ /* 0x000e2200000e0000 */
[----:B--2---:R-:W-:-:S05]  /*9f00*/  FMNMX.FTZ R10, R2, R125, !PT ;  /* 0x0000007d020a7209 */ /* 0x004fca0007810000 */
[C---:B------:R-:W-:Y:S01]  /*9f10*/  FADD.FTZ R13, -R10.reuse, R13 ;  /* 0x0000000d0a0d7221 */ /* 0x040fe20000010100 */
[----:B-1----:R-:W-:-:S03]  /*9f20*/  FMUL.FTZ R141, R10, R9 ;  /* 0x000000090a8d7220 */ /* 0x002fc60000410000 */
[-C--:B------:R-:W-:Y:S01]  /*9f30*/  FMUL.FTZ R125, R13, R9.reuse ;  /* 0x000000090d7d7220 */ /* 0x080fe20000410000 */
[-CC-:B------:R-:W-:Y:S01]  /*9f40*/  FFMA.FTZ R133, R214, R9.reuse, -R141.reuse ;  /* 0x00000009d6857223 */ /* 0x180fe2000001088d */
[-CC-:B------:R-:W-:Y:S01]  /*9f50*/  FFMA.FTZ R214, R121, R9.reuse, -R141.reuse ;  /* 0x0000000979d67223 */ /* 0x180fe2000001088d */
[-CC-:B------:R-:W-:Y:S01]  /*9f60*/  FFMA.FTZ R123, R172, R9.reuse, -R141.reuse ;  /* 0x00000009ac7b7223 */ /* 0x180fe2000001088d */
[----:B------:R1:W-:Y:S01]  /*9f70*/  MUFU.EX2 R0, R125 ;  /* 0x0000007d00007308 */ /* 0x0003e20000000800 */
[-CC-:B------:R-:W-:Y:S01]  /*9f80*/  FFMA.FTZ R180, R180, R9.reuse, -R141.reuse ;  /* 0x00000009b4b47223 */ /* 0x180fe2000001088d */
[-CC-:B------:R-:W-:Y:S01]  /*9f90*/  FFMA.FTZ R131, R190, R9.reuse, -R141.reuse ;  /* 0x00000009be837223 */ /* 0x180fe2000001088d */
[----:B0-----:R-:W-:Y:S01]  /*9fa0*/  FMNMX.FTZ R8, R127, R8, !PT ;  /* 0x000000087f087209 */ /* 0x001fe20007810000 */
[-CC-:B------:R-:W-:Y:S01]  /*9fb0*/  FFMA.FTZ R127, R182, R9.reuse, -R141.reuse ;  /* 0x00000009b67f7223 */ /* 0x180fe2000001088d */
[-CC-:B------:R-:W-:Y:S01]  /*9fc0*/  FFMA.FTZ R182, R184, R9.reuse, -R141.reuse ;  /* 0x00000009b8b67223 */ /* 0x180fe2000001088d */
[-CC-:B------:R-:W-:Y:S01]  /*9fd0*/  FFMA.FTZ R172, R216, R9.reuse, -R141.reuse ;  /* 0x00000009d8ac7223 */ /* 0x180fe2000001088d */
[-C--:B------:R-:W-:Y:S01]  /*9fe0*/  FFMA.FTZ R135, R218, R9.reuse, -R141 ;  /* 0x00000009da877223 */ /* 0x080fe2000001088d */
[C---:B------:R-:W-:Y:S01]  /*9ff0*/  FADD.FTZ R13, -R8.reuse, R15 ;  /* 0x0000000f080d7221 */ /* 0x040fe20000010100 */
[-C--:B------:R-:W-:Y:S01]  /*a000*/  FMUL.FTZ R121, R8, R9.reuse ;  /* 0x0000000908797220 */ /* 0x080fe20000410000 */
[-CC-:B------:R-:W-:Y:S01]  /*a010*/  FFMA.FTZ R15, R168, R9.reuse, -R141.reuse ;  /* 0x00000009a80f7223 */ /* 0x180fe2000001088d */
[-CC-:B------:R-:W-:Y:S01]  /*a020*/  FFMA.FTZ R168, R174, R9.reuse, -R141.reuse ;  /* 0x00000009aea87223 */ /* 0x180fe2000001088d */
[-C--:B------:R-:W-:Y:S01]  /*a030*/  FMUL.FTZ R129, R13, R9.reuse ;  /* 0x000000090d817220 */ /* 0x080fe20000410000 */
[-C--:B------:R-:W-:Y:S01]  /*a040*/  FFMA.FTZ R13, R14, R9.reuse, -R141 ;  /* 0x000000090e0d7223 */ /* 0x080fe2000001088d */
[-C--:B------:R-:W-:Y:S01]  /*a050*/  FFMA.FTZ R189, R120, R9.reuse, -R121 ;  /* 0x0000000978bd7223 */ /* 0x080fe20000010879 */
[-C--:B------:R-:W-:Y:S01]  /*a060*/  FFMA.FTZ R14, R20, R9.reuse, -R141 ;  /* 0x00000009140e7223 */ /* 0x080fe2000001088d */
[-CC-:B------:R-:W-:Y:S01]  /*a070*/  FFMA.FTZ R120, R122, R9.reuse, -R121.reuse ;  /* 0x000000097a787223 */ /* 0x180fe20000010879 */
[----:B------:R0:W-:Y:S01]  /*a080*/  MUFU.EX2 R2, R129 ;  /* 0x0000008100027308 */ /* 0x0001e20000000800 */
[-C--:B------:R-:W-:Y:S01]  /*a090*/  FFMA.FTZ R191, R124, R9.reuse, -R121 ;  /* 0x000000097cbf7223 */ /* 0x080fe20000010879 */
[-C--:B------:R-:W-:Y:S01]  /*a0a0*/  FFMA.FTZ R20, R170, R9.reuse, -R141 ;  /* 0x00000009aa147223 */ /* 0x080fe2000001088d */
[-CC-:B------:R-:W-:Y:S01]  /*a0b0*/  FFMA.FTZ R122, R126, R9.reuse, -R121.reuse ;  /* 0x000000097e7a7223 */ /* 0x180fe20000010879 */
[-CC-:B------:R-:W-:Y:S01]  /*a0c0*/  FFMA.FTZ R185, R128, R9.reuse, -R121.reuse ;  /* 0x0000000980b97223 */ /* 0x180fe20000010879 */
[-C--:B------:R-:W-:Y:S01]  /*a0d0*/  FFMA.FTZ R124, R130, R9.reuse, -R121 ;  /* 0x00000009827c7223 */ /* 0x080fe20000010879 */
[-C--:B-1----:R-:W-:Y:S01]  /*a0e0*/  FFMA.FTZ R125, R176, R9.reuse, -R141 ;  /* 0x00000009b07d7223 */ /* 0x082fe2000001088d */
[-CC-:B------:R-:W-:Y:S01]  /*a0f0*/  FFMA.FTZ R187, R132, R9.reuse, -R121.reuse ;  /* 0x0000000984bb7223 */ /* 0x180fe20000010879 */
[----:B------:R-:W1:Y:S01]  /*a100*/  MUFU.EX2 R13, R13 ;  /* 0x0000000d000d7308 */ /* 0x000e620000000800 */
[-CC-:B------:R-:W-:Y:S01]  /*a110*/  FFMA.FTZ R181, R136, R9.reuse, -R121.reuse ;  /* 0x0000000988b57223 */ /* 0x180fe20000010879 */
[-C--:B------:R-:W-:Y:S01]  /*a120*/  FFMA.FTZ R128, R138, R9.reuse, -R121 ;  /* 0x000000098a807223 */ /* 0x080fe20000010879 */
[-C--:B------:R-:W-:Y:S01]  /*a130*/  FFMA.FTZ R170, R178, R9.reuse, -R141 ;  /* 0x00000009b2aa7223 */ /* 0x080fe2000001088d */
[-CC-:B------:R-:W-:Y:S01]  /*a140*/  FFMA.FTZ R126, R134, R9.reuse, -R121.reuse ;  /* 0x00000009867e7223 */ /* 0x180fe20000010879 */
[-C--:B------:R-:W-:Y:S01]  /*a150*/  FFMA.FTZ R183, R140, R9.reuse, -R121 ;  /* 0x000000098cb77223 */ /* 0x080fe20000010879 */
[-C--:B0-----:R-:W-:Y:S01]  /*a160*/  FFMA.FTZ R129, R186, R9.reuse, -R141 ;  /* 0x00000009ba817223 */ /* 0x081fe2000001088d */
[-C--:B------:R-:W-:Y:S01]  /*a170*/  FFMA.FTZ R130, R142, R9.reuse, -R121 ;  /* 0x000000098e827223 */ /* 0x080fe20000010879 */
[----:B------:R-:W0:Y:S01]  /*a180*/  MUFU.EX2 R189, R189 ;  /* 0x000000bd00bd7308 */ /* 0x000e220000000800 */
[-C--:B------:R-:W-:Y:S01]  /*a190*/  FFMA.FTZ R176, R188, R9.reuse, -R141 ;  /* 0x00000009bcb07223 */ /* 0x080fe2000001088d */
[-CC-:B------:R-:W-:Y:S01]  /*a1a0*/  FFMA.FTZ R177, R144, R9.reuse, -R121.reuse ;  /* 0x0000000990b17223 */ /* 0x180fe20000010879 */
[-C--:B------:R-:W-:Y:S01]  /*a1b0*/  FFMA.FTZ R132, R146, R9.reuse, -R121 ;  /* 0x0000000992847223 */ /* 0x080fe20000010879 */
[-C--:B------:R-:W-:Y:S01]  /*a1c0*/  FFMA.FTZ R178, R212, R9.reuse, -R141 ;  /* 0x00000009d4b27223 */ /* 0x080fe2000001088d */
[-CC-:B------:R-:W-:Y:S01]  /*a1d0*/  FFMA.FTZ R179, R148, R9.reuse, -R121.reuse ;  /* 0x0000000994b37223 */ /* 0x180fe20000010879 */
[-CC-:B------:R-:W-:Y:S01]  /*a1e0*/  FFMA.FTZ R134, R150, R9.reuse, -R121.reuse ;  /* 0x0000000996867223 */ /* 0x180fe20000010879 */
[----:B------:R-:W-:Y:S01]  /*a1f0*/  FFMA.FTZ R173, R152, R9, -R121 ;  /* 0x0000000998ad7223 */ /* 0x000fe20000010879 */
[----:B------:R-:W2:Y:S01]  /*a200*/  MUFU.EX2 R14, R14 ;  /* 0x0000000e000e7308 */ /* 0x000ea20000000800 */
[----:B-1----:R-:W-:Y:S01]  /*a210*/  FFMA.FTZ R11, R0, R11, R13 ;  /* 0x0000000b000b7223 */ /* 0x002fe2000001000d */
[-C--:B------:R-:W-:Y:S01]  /*a220*/  FFMA.FTZ R174, R220, R9.reuse, -R141 ;  /* 0x00000009dcae7223 */ /* 0x080fe2000001088d */
[-C--:B------:R-:W-:Y:S01]  /*a230*/  FFMA.FTZ R175, R156, R9.reuse, -R121 ;  /* 0x000000099caf7223 */ /* 0x080fe20000010879 */
[-CC-:B------:R-:W-:Y:S01]  /*a240*/  FFMA.FTZ R137, R222, R9.reuse, -R141.reuse ;  /* 0x00000009de897223 */ /* 0x180fe2000001088d */
[-C--:B------:R-:W-:Y:S01]  /*a250*/  FFMA.FTZ R139, R224, R9.reuse, -R141 ;  /* 0x00000009e08b7223 */ /* 0x080fe2000001088d */
[-C--:B------:R-:W-:Y:S01]  /*a260*/  FFMA.FTZ R169, R160, R9.reuse, -R121 ;  /* 0x00000009a0a97223 */ /* 0x080fe20000010879 */
[----:B------:R-:W-:Y:S01]  /*a270*/  FFMA.FTZ R212, R226, R9, -R141 ;  /* 0x00000009e2d47223 */ /* 0x000fe2000001088d */
[----:B------:R-:W1:Y:S01]  /*a280*/  MUFU.EX2 R120, R120 ;  /* 0x0000007800787308 */ /* 0x000e620000000800 */
[----:B0-----:R-:W-:Y:S01]  /*a290*/  FFMA.FTZ R3, R2, R3, R189 ;  /* 0x0000000302037223 */ /* 0x001fe200000100bd */
[-C--:B------:R-:W-:Y:S01]  /*a2a0*/  FFMA.FTZ R162, R162, R9.reuse, -R121 ;  /* 0x00000009a2a27223 */ /* 0x080fe20000010879 */
[-C--:B------:R-:W-:Y:S01]  /*a2b0*/  FFMA.FTZ R143, R228, R9.reuse, -R141 ;  /* 0x00000009e48f7223 */ /* 0x080fe2000001088d */
[----:B------:R-:W-:-:S04]  /*a2c0*/  FFMA.FTZ R164, R164, R9, -R121 ;  /* 0x00000009a4a47223 */ /* 0x000fc80000010879 */
        /* <DEDUP_REMOVED lines=33> */
[-CC-:B------:R-:W-:Y:S01]  /*a4e0*/  FFMA.FTZ R138, R158, R9.reuse, -R121.reuse ;  /* 0x000000099e8a7223 */ /* 0x180fe20000010879 */
[----:B------:R-:W-:-:S05]  /*a4f0*/  FFMA.FTZ R121, R166, R9, -R121 ;  /* 0x00000009a6797223 */ /* 0x000fca0000010879 */
        /* <DEDUP_REMOVED lines=60> */
.L_x_4594:
        /* <DEDUP_REMOVED lines=34> */
.L_x_4584:
[----:B------:R-:W-:-:S13]  /*aae0*/  ISETP.GE.AND P1, PT, R21, R194, PT ;  /* 0x000000c21500720c */ /* 0x000fda0003f26270 */
        /* <DEDUP_REMOVED lines=9> */
.L_x_4615:
[----:B------:R-:W-:-:S04]  /*ab80*/  UIADD3 UR38, UR4, 0x1, URZ ;  /* 0x0000000104267890 */ /* 0x000fc8000fffe03f */
[----:B------:R-:W-:-:S04]  /*ab90*/  UISETP.NE.AND UP0, UPT, UR38, 0x2, UPT ;  /* 0x000000022600788c */ /* 0x000fc8000bf05270 */
[----:B------:R-:W-:Y:S02]  /*aba0*/  USEL UR39, URZ, 0x1, UP0 ;  /* 0x000000013f277887 */ /* 0x000fe40008000000 */
[----:B------:R-:W-:Y:S02]  /*abb0*/  USEL UR38, UR38, URZ, UP0 ;  /* 0x0000003f26267287 */ /* 0x000fe40008000000 */
[----:B------:R-:W-:Y:S01]  /*abc0*/  ULOP3.LUT UR39, UR7, UR39, URZ, 0x3c, !UPT ;  /* 0x0000002707277292 */ /* 0x000fe2000f8e3c3f */
[----:B------:R-:W-:Y:S11]  /*abd0*/  @!P0 BRA `(.L_x_4597) ;  /* 0x0000000000048947 */ /* 0x000ff60003800000 */
[----:B------:R-:W-:Y:S01]  /*abe0*/  BPT.TRAP 0x1 ;  /* 0x000000040000795c */ /* 0x000fe20000300000 */
.L_x_4597:
[----:B------:R-:W-:Y:S01]  /*abf0*/  ULEA UR6, UR38, UR40, 0x3 ;  /* 0x0000002826067291 */ /* 0x000fe2000f8e183f */
[----:B------:R-:W-:-:S05]  /*ac00*/  IMAD.U32 R8, RZ, RZ, UR39 ;  /* 0x00000027ff087e24 */ /* 0x000fca000f8e00ff */
[----:B------:R-:W-:-:S04]  /*ac10*/  SHF.L.U32 R8, R8, 0x1f, RZ ;  /* 0x0000001f08087819 */ /* 0x000fc800000006ff */
[----:B------:R0:W1:Y:S01]  /*ac20*/  SYNCS.PHASECHK.TRANS64.TRYWAIT P1, [UR6+0x30830], R8 ;  /* 0x03083008ff0075a7 */ /* 0x0000620008020146 */
[----:B------:R-:W-:Y:S05]  /*ac30*/  @!P0 BRA `(.L_x_4598) ;  /* 0x0000000000048947 */ /* 0x000fea0003800000 */
[----:B------:R-:W-:Y:S01]  /*ac40*/  BPT.TRAP 0x1 ;  /* 0x000000040000795c */ /* 0x000fe20000300000 */
.L_x_4598:
[----:B-1----:R-:W-:Y:S05]  /*ac50*/  @P1 BRA `(.L_x_4599) ;  /* 0x0000000000081947 */ /* 0x002fea0003800000 */
[----:B------:R-:W1:Y:S02]  /*ac60*/  SYNCS.PHASECHK.TRANS64.TRYWAIT P1, [UR6+0x30830], R8 ;  /* 0x03083008ff0075a7 */ /* 0x000e640008020146 */
[----:B-1----:R-:W-:Y:S05]  /*ac70*/  @!P1 BRA `(.L_x_4600) ;  /* 0x000000c800cc9947 */ /* 0x002fea0003800000 */
.L_x_4599:
        /* <DEDUP_REMOVED lines=169> */
.L_x_4601:
[----:B------:R-:W-:Y:S01]  /*b710*/  ULEA UR6, UR4, UR40, 0x3 ;  /* 0x0000002804067291 */ /* 0x000fe2000f8e183f */
[----:B------:R-:W-:-:S05]  /*b720*/  IMAD.U32 R0, RZ, RZ, UR7 ;  /* 0x00000007ff007e24 */ /* 0x000fca000f8e00ff */
[----:B------:R-:W-:-:S04]  /*b730*/  SHF.L.U32 R0, R0, 0x1f, RZ ;  /* 0x0000001f00007819 */ /* 0x000fc800000006ff */
[----:B------:R2:W3:Y:S01]  /*b740*/  SYNCS.PHASECHK.TRANS64.TRYWAIT P1, [UR6+0x30850], R0 ;  /* 0x03085000ff0075a7 */ /* 0x0004e20008020146 */
[----:B------:R-:W-:Y:S05]  /*b750*/  @!P0 BRA `(.L_x_4602) ;  /* 0x0000000000048947 */ /* 0x000fea0003800000 */
[----:B------:R-:W-:Y:S01]  /*b760*/  BPT.TRAP 0x1 ;  /* 0x000000040000795c */ /* 0x000fe20000300000 */
.L_x_4602:
[----:B---3--:R-:W-:Y:S05]  /*b770*/  @P1 BRA `(.L_x_4603) ;  /* 0x0000000000081947 */ /* 0x008fea0003800000 */
[----:B------:R-:W3:Y:S02]  /*b780*/  SYNCS.PHASECHK.TRANS64.TRYWAIT P1, [UR6+0x30850], R0 ;  /* 0x03085000ff0075a7 */ /* 0x000ee40008020146 */
[----:B---3--:R-:W-:Y:S05]  /*b790*/  @!P1 BRA `(.L_x_4604) ;  /* 0x000000c0001c9947 */ /* 0x008fea0003800000 */
.L_x_4603:
        /* <DEDUP_REMOVED lines=38> */
.L_x_4605:
[----:B------:R-:W-:Y:S01]  /*ba00*/  ISETP.NE.AND P2, PT, R203, 0x1, PT ;  /* 0x00000001cb00780c */ /* 0x000fe20003f45270 */
[----:B------:R-:W-:Y:S01]  /*ba10*/  FMUL.FTZ R10, R126, UR5 ;  /* 0x000000057e0a7c20 */ /* 0x000fe20008410000 */
[----:B------:R-:W-:Y:S01]  /*ba20*/  FMUL.FTZ R14, R127, UR5 ;  /* 0x000000057f0e7c20 */ /* 0x000fe20008410000 */
[----:B-1----:R-:W-:Y:S01]  /*ba30*/  FMUL.FTZ R9, R140, UR5 ;  /* 0x000000058c097c20 */ /* 0x002fe20008410000 */
[----:B------:R-:W-:Y:S01]  /*ba40*/  FMUL.FTZ R140, R141, UR5 ;  /* 0x000000058d8c7c20 */ /* 0x000fe20008410000 */
[----:B------:R-:W-:Y:S01]  /*ba50*/  FMUL.FTZ R141, R144, UR5 ;  /* 0x00000005908d7c20 */ /* 0x000fe20008410000 */
[----:B------:R-:W-:Y:S01]  /*ba60*/  FMUL.FTZ R144, R149, UR5 ;  /* 0x0000000595907c20 */ /* 0x000fe20008410000 */
[----:B------:R-:W-:Y:S01]  /*ba70*/  FMUL.FTZ R149, R157, UR5 ;  /* 0x000000059d957c20 */ /* 0x000fe20008410000 */
[----:B------:R-:W-:Y:S01]  /*ba80*/  IMAD.IADD R157, R192, 0x1, R22 ;  /* 0x00000001c09d7824 */ /* 0x000fe200078e0216 */
[----:B------:R-:W-:Y:S01]  /*ba90*/  ULEA UR4, UR38, UR40, 0x3 ;  /* 0x0000002826047291 */ /* 0x000fe2000f8e183f */
[----:B------:R-:W-:Y:S01]  /*baa0*/  FMUL.FTZ R214, R128, UR5 ;  /* 0x0000000580d67c20 */ /* 0x000fe20008410000 */
[----:B------:R-:W-:Y:S01]  /*bab0*/  FMUL.FTZ R128, R143, UR5 ;  /* 0x000000058f807c20 */ /* 0x000fe20008410000 */
[----:B------:R-:W-:Y:S01]  /*bac0*/  FMUL.FTZ R143, R148, UR5 ;  /* 0x00000005948f7c20 */ /* 0x000fe20008410000 */
[----:B------:R-:W1:Y:S01]  /*bad0*/  @P2 LDC R126, c[0x0][0x44c] ;  /* 0x00011300ff7e2b82 */ /* 0x000e620000000800 */
[----:B------:R-:W-:Y:S01]  /*bae0*/  UIADD3 UR4, UR4, 0x30840, URZ ;  /* 0x0003084004047890 */ /* 0x000fe2000fffe03f */
[----:B------:R-:W-:-:S02]  /*baf0*/  IMAD R169, R21, -0x60, RZ ;  /* 0xffffffa015a97824 */ /* 0x000fc400078e02ff */
[----:B0-----:R-:W-:Y:S01]  /*bb00*/  FMUL.FTZ R8, R120, UR5 ;  /* 0x0000000578087c20 */ /* 0x001fe20008410000 */
[----:B------:R-:W-:Y:S01]  /*bb10*/  FMUL.FTZ R212, R125, UR5 ;  /* 0x000000057dd47c20 */ /* 0x000fe20008410000 */
[----:B------:R-:W-:Y:S01]  /*bb20*/  FMUL.FTZ R15, R130, UR5 ;  /* 0x00000005820f7c20 */ /* 0x000fe20008410000 */
[----:B------:R-:W-:Y:S01]  /*bb30*/  FMUL.FTZ R186, R121, UR5 ;  /* 0x0000000579ba7c20 */ /* 0x000fe20008410000 */
[----:B--2---:R-:W-:Y:S01]  /*bb40*/  FMUL.FTZ R0, R122, UR5 ;  /* 0x000000057a007c20 */ /* 0x004fe20008410000 */
[----:B------:R-:W0:Y:S01]  /*bb50*/  @P2 LDC R127, c[0x0][0x450] ;  /* 0x00011400ff7f2b82 */ /* 0x000e220000000800 */
        /* <DEDUP_REMOVED lines=37> */
[----:B------:R-:W-:Y:S01]  /*bdb0*/  FMUL.FTZ R164, R164, UR5 ;  /* 0x00000005a4a47c20 */ /* 0x000fe20008410000 */
[----:B------:R-:W-:Y:S01]  /*bdc0*/  LOP3.LUT P1, RZ, R16, 0x80000, RZ, 0xc0, !PT ;  /* 0x0008000010ff7812 */ /* 0x000fe2000782c0ff */
[----:B------:R-:W-:Y:S01]  /*bdd0*/  IMAD R126, R23, -0x2, R126 ;  /* 0xfffffffe177e7824 */ /* 0x000fe200078e027e */
[----:B------:R-:W1:Y:S01]  /*bde0*/  MUFU.TANH R8, R8 ;  /* 0x0000000800087308 */ /* 0x000e620000002400 */
[----:B------:R-:W-:Y:S01]  /*bdf0*/  SYNCS.ARRIVE.TRANS64.RED.A1T0 RZ, [UR4], RZ ;  /* 0x000000ffffff79a7 */ /* 0x000fe20008100404 */
[----:B------:R-:W-:Y:S01]  /*be00*/  ULOP3.LUT UR4, URZ, UR43, URZ, 0x33, !UPT ;  /* 0x0000002b3f047292 */ /* 0x000fe2000f8e333f */
[----:B------:R-:W-:Y:S01]  /*be10*/  VIADD R155, R126, 0xffffffff ;  /* 0xffffffff7e9b7836 */ /* 0x000fe20000000000 */
[----:B------:R-:W-:-:S04]  /*be20*/  IADD3 R127, -R18, R126, R17 ;  /* 0x0000007e127f7210 */ /* 0x000fc80007ffe111 */
[----:B------:R-:W2:Y:S01]  /*be30*/  MUFU.TANH R186, R186 ;  /* 0x000000ba00ba7308 */ /* 0x000ea20000002400 */
[C---:B------:R-:W-:Y:S02]  /*be40*/  VIADD R166, R127.reuse, UR50 ;  /* 0x000000327fa67c36 */ /* 0x040fe40008000000 */
[----:B------:R-:W-:Y:S02]  /*be50*/  VIADD R167, R127, UR4 ;  /* 0x000000047fa77c36 */ /* 0x000fe40008000000 */
[--C-:B0-----:R-:W-:Y:S02]  /*be60*/  IMAD.IADD R159, R166, 0x1, R148.reuse ;  /* 0x00000001a69f7824 */ /* 0x101fe400078e0294 */
        /* <DEDUP_REMOVED lines=60> */
.L_x_4608:
[----:B------:R-:W-:-:S05]  /*c230*/  IMAD.U32 R150, RZ, RZ, UR41 ;  /* 0x00000029ff967e24 */ /* 0x000fca000f8e00ff */
[----:B------:R-:W-:-:S13]  /*c240*/  ISETP.NE.AND P1, PT, R150, 0x1, PT ;  /* 0x000000019600780c */ /* 0x000fda0003f25270 */
[----:B------:R-:W1:Y:S02]  /*c250*/  @P1 LDC.64 R126, c[0x0][0x9e8] ;  /* 0x00027a00ff7e1b82 */ /* 0x000e640000000a00 */
[----:B-1----:R-:W-:-:S05]  /*c260*/  @P1 IMAD.HI.U32 R126, R148, R126, RZ ;  /* 0x0000007e947e1227 */ /* 0x002fca00078e00ff */
[----:B------:R-:W-:-:S07]  /*c270*/  @P1 SHF.R.U32.HI R148, RZ, R127, R126 ;  /* 0x0000007fff941219 */ /* 0x000fce000001167e */
.L_x_4609:
[----:B------:R-:W-:Y:S05]  /*c280*/  BSYNC B0 ;  /* 0x0000000000007941 */ /* 0x000fea0003800000 */
.L_x_4607:
[----:B------:R-:W-:-:S05]  /*c290*/  IMAD R148, R148, R150, R155 ;  /* 0x0000009694947224 */ /* 0x000fca00078e029b */
[----:B------:R-:W-:Y:S02]  /*c2a0*/  VIADDMNMX R159, R148, R150, R159, PT ;  /* 0x00000096949f7246 */ /* 0x000fe4000380019f */
[----:B------:R-:W-:-:S07]  /*c2b0*/  VIMNMX R161, R161, R148, !PT ;  /* 0x00000094a1a17248 */ /* 0x000fce0007fe0100 */
.L_x_4606:
        /* <DEDUP_REMOVED lines=94> */
[----:B------:R-:W-:Y:S01]  /*c8a0*/  ISETP.GT.AND P3, PT, R161, 0x41, !P4 ;  /* 0x00000041a100780c */ /* 0x000fe20006764270 */
[----:B------:R-:W0:Y:S03]  /*c8b0*/  SHFL.IDX PT, R145, R157, 0x1, 0x1c1f ;  /* 0x003c1f009d917f89 */ /* 0x000e2600000e0000 */
        /* <DEDUP_REMOVED lines=8> */
[----:B------:R-:W-:Y:S01]  /*c940*/  ISETP.GE.AND P4, PT, R169, 0x4a, PT ;  /* 0x0000004aa900780c */ /* 0x000fe20003f86270 */
[--C-:B0-----:R-:W-:Y:S01]  /*c950*/  IMAD.IADD R141, R166, 0x1, R145.reuse ;  /* 0x00000001a68d7824 */ /* 0x101fe200078e0291 */
[----:B------:R-:W-:Y:S01]  /*c960*/  FSEL R146, R147, -INF , !P3 ;  /* 0xff80000093927808 */ /* 0x000fe20005800000 */
[----:B------:R-:W-:Y:S01]  /*c970*/  IMAD.IADD R143, R167, 0x1, R145 ;  /* 0x00000001a78f7824 */ /* 0x000fe200078e0291 */
        /* <DEDUP_REMOVED lines=26> */
[----:B------:R-:W-:-:S04]  /*cb20*/  ISETP.GT.AND P6, PT, R161, 0x59, !P6 ;  /* 0x00000059a100780c */ /* 0x000fc800077c4270 */
        /* <DEDUP_REMOVED lines=16> */
.L_x_4612:
[----:B------:R-:W-:-:S05]  /*cc30*/  IMAD.U32 R166, RZ, RZ, UR41 ;  /* 0x00000029ffa67e24 */ /* 0x000fca000f8e00ff */
[----:B------:R-:W-:-:S13]  /*cc40*/  ISETP.NE.AND P6, PT, R166, 0x1, PT ;  /* 0x00000001a600780c */ /* 0x000fda0003fc5270 */
[----:B------:R-:W0:Y:S02]  /*cc50*/  @P6 LDC.64 R8, c[0x0][0x9e8] ;  /* 0x00027a00ff086b82 */ /* 0x000e240000000a00 */
[----:B0-----:R-:W-:-:S05]  /*cc60*/  @P6 IMAD.HI.U32 R8, R145, R8, RZ ;  /* 0x0000000891086227 */ /* 0x001fca00078e00ff */
[----:B------:R-:W-:-:S07]  /*cc70*/  @P6 SHF.R.U32.HI R145, RZ, R9, R8 ;  /* 0x00000009ff916219 */ /* 0x000fce0000011608 */
.L_x_4613:
[----:B------:R-:W-:Y:S05]  /*cc80*/  BSYNC B0 ;  /* 0x0000000000007941 */ /* 0x000fea0003800000 */
.L_x_4611:
[----:B------:R-:W-:-:S05]  /*cc90*/  IMAD R8, R145, R166, R155 ;  /* 0x000000a691087224 */ /* 0x000fca00078e029b */
[----:B------:R-:W-:Y:S02]  /*cca0*/  VIADDMNMX R141, R8, R166, R141, PT ;  /* 0x000000a6088d7246 */ /* 0x000fe4000380018d */
[----:B------:R-:W-:-:S07]  /*ccb0*/  VIMNMX R143, R143, R8, !PT ;  /* 0x000000088f8f7248 */ /* 0x000fce0007fe0100 */
.L_x_4610:
        /* <DEDUP_REMOVED lines=43> */
[C---:B------:R-:W-:Y:S02]  /*cf70*/  LOP3.LUT P1, RZ, R16.reuse, 0x8000, RZ, 0xc0, !PT ;  /* 0x0000800010ff7812 */ /* 0x040fe4000782c0ff */
[----:B------:R-:W-:Y:S02]  /*cf80*/  LOP3.LUT P2, RZ, R16, 0x40, RZ, 0xc0, !PT ;  /* 0x0000004010ff7812 */ /* 0x000fe4000784c0ff */
        /* <DEDUP_REMOVED lines=87> */
[--C-:B------:R-:W-:Y:S01]  /*d500*/  FFMA.FTZ R188, R186, R9, -R131.reuse ;  /* 0x00000009babc7223 */ /* 0x100fe20000010883 */
[----:B------:R-:W-:Y:S01]  /*d510*/  FSEL R164, R132, -INF , !P2 ;  /* 0xff80000084a47808 */ /* 0x000fe20005000000 */
[----:B------:R-:W-:Y:S01]  /*d520*/  MUFU.EX2 R123, R123 ;  /* 0x0000007b007b7308 */ /* 0x000fe20000000800 */
[----:B------:R-:W-:Y:S01]  /*d530*/  FMNMX.FTZ R15, R20, R15, !PT ;  /* 0x0000000f140f7209 */ /* 0x000fe20007810000 */
[-CC-:B------:R-:W-:Y:S01]  /*d540*/  FFMA.FTZ R190, R190, R9.reuse, -R131.reuse ;  /* 0x00000009bebe7223 */ /* 0x180fe20000010883 */
[----:B------:R-:W-:Y:S01]  /*d550*/  FSEL R145, R10, RZ, P1 ;  /* 0x000000ff0a917208 */ /* 0x000fe20000800000 */
[--C-:B------:R-:W-:Y:S01]  /*d560*/  FFMA.FTZ R186, R218, R9, -R131.reuse ;  /* 0x00000009daba7223 */ /* 0x100fe20000010883 */
[----:B------:R-:W-:Y:S01]  /*d570*/  FMNMX.FTZ R15, R120, R15, !PT ;  /* 0x0000000f780f7209 */ /* 0x000fe20007810000 */
[-CC-:B------:R-:W-:Y:S01]  /*d580*/  FFMA.FTZ R125, R220, R9.reuse, -R131.reuse ;  /* 0x00000009dc7d7223 */ /* 0x180fe20000010883 */
[--C-:B------:R-:W-:Y:S01]  /*d590*/  FFMA.FTZ R222, R222, R9, -R131.reuse ;  /* 0x00000009dede7223 */ /* 0x100fe20000010883 */
[----:B------:R-:W-:Y:S01]  /*d5a0*/  MUFU.EX2 R188, R188 ;  /* 0x000000bc00bc7308 */ /* 0x000fe20000000800 */
[----:B------:R-:W-:Y:S01]  /*d5b0*/  FMNMX.FTZ R15, R170, R15, !PT ;  /* 0x0000000faa0f7209 */ /* 0x000fe20007810000 */
[-CC-:B------:R-:W-:Y:S01]  /*d5c0*/  FFMA.FTZ R224, R224, R9.reuse, -R131.reuse ;  /* 0x00000009e0e07223 */ /* 0x180fe20000010883 */
[-CC-:B------:R-:W-:Y:S01]  /*d5d0*/  FFMA.FTZ R135, R148, R9.reuse, -R131.reuse ;  /* 0x0000000994877223 */ /* 0x180fe20000010883 */
        /* <DEDUP_REMOVED lines=14> */
[----:B------:R-:W-:-:S03]  /*d6c0*/  FFMA.FTZ R140, R140, R9, -R131 ;  /* 0x000000098c8c7223 */ /* 0x000fc60000010883 */
[----:B------:R-:W-:-:S03]  /*d6d0*/  FMNMX.FTZ R15, R130, R15, !PT ;  /* 0x0000000f820f7209 */ /* 0x000fc60007810000 */
[----:B------:R-:W-:Y:S01]  /*d6e0*/  MUFU.EX2 R121, R121 ;  /* 0x0000007900797308 */ /* 0x000fe20000000800 */
[----:B------:R-:W-:-:S04]  /*d6f0*/  FMNMX.FTZ R15, R176, R15, !PT ;  /* 0x0000000fb00f7209 */ /* 0x000fc80007810000 */
        /* <DEDUP_REMOVED lines=14> */
[----:B------:R-:W-:Y:S01]  /*d7e0*/  FMNMX.FTZ R0, R164, R133, !PT ;  /* 0x00000085a4007209 */ /* 0x000fe20007810000 */
[----:B------:R-:W-:-:S04]  /*d7f0*/  FFMA.FTZ R133, R152, R9, -R131 ;  /* 0x0000000998857223 */ /* 0x000fc80000010883 */
[----:B------:R-:W0:Y:S02]  /*d800*/  SHFL.BFLY PT, R137, R0, 0x2, 0x1f ;  /* 0x0c401f0000897f89 */ /* 0x000e2400000e0000 */
[----:B------:R-:W-:Y:S08]  /*d810*/  MUFU.EX2 R129, R129 ;  /* 0x0000008100817308 */ /* 0x000ff00000000800 */
[----:B------:R-:W-:Y:S08]  /*d820*/  MUFU.EX2 R158, R158 ;  /* 0x0000009e009e7308 */ /* 0x000ff00000000800 */
[----:B------:R-:W-:Y:S01]  /*d830*/  MUFU.EX2 R135, R135 ;  /* 0x0000008700877308 */ /* 0x000fe20000000800 */
[----:B0-----:R-:W-:Y:S01]  /*d840*/  FMNMX.FTZ R8, R0, R137, !PT ;  /* 0x0000008900087209 */ /* 0x001fe20007810000 */
[----:B------:R-:W-:Y:S01]  /*d850*/  FADD.FTZ R0, -R145, R12 ;  /* 0x0000000c91007221 */ /* 0x000fe20000010100 */
[-CC-:B------:R-:W-:Y:S01]  /*d860*/  FFMA.FTZ R137, R144, R9.reuse, -R131.reuse ;  /* 0x0000000990897223 */ /* 0x180fe20000010883 */
[----:B------:R-:W-:-:S04]  /*d870*/  FFMA.FTZ R131, R126, R9, -R131 ;  /* 0x000000097e837223 */ /* 0x000fc80000010883 */
[----:B------:R-:W-:Y:S01]  /*d880*/  MUFU.EX2 R150, R150 ;  /* 0x0000009600967308 */ /* 0x000fe20000000800 */
[----:B------:R-:W0:Y:S01]  /*d890*/  SHFL.BFLY PT, R143, R8, 0x1, 0x1f ;  /* 0x0c201f00088f7f89 */ /* 0x000e2200000e0000 */
[----:B------:R-:W-:-:S06]  /*d8a0*/  FMUL.FTZ R0, R0, R9 ;  /* 0x0000000900007220 */ /* 0x000fcc0000410000 */
[----:B------:R-:W1:Y:S08]  /*d8b0*/  MUFU.EX2 R0, R0 ;  /* 0x0000000000007308 */ /* 0x000e700000000800 */
[----:B------:R-:W-:Y:S08]  /*d8c0*/  MUFU.EX2 R133, R133 ;  /* 0x0000008500857308 */ /* 0x000ff00000000800 */
[----:B------:R-:W-:Y:S01]  /*d8d0*/  MUFU.EX2 R148, R148 ;  /* 0x0000009400947308 */ /* 0x000fe20000000800 */
[----:B0-----:R-:W-:Y:S01]  /*d8e0*/  FMNMX.FTZ R8, R8, R143, !PT ;  /* 0x0000008f08087209 */ /* 0x001fe20007810000 */
[----:B-1----:R-:W-:-:S03]  /*d8f0*/  FFMA.FTZ R11, R0, R11, R123 ;  /* 0x0000000b000b7223 */ /* 0x002fc6000001007b */
[C---:B------:R-:W-:Y:S01]  /*d900*/  FSETP.NEU.FTZ.AND P1, PT, R8.reuse, -INF , PT ;  /* 0xff8000000800780b */ /* 0x040fe20003f3d000 */
[----:B------:R-:W-:Y:S01]  /*d910*/  FMUL.FTZ R143, R8, R9 ;  /* 0x00000009088f7220 */ /* 0x000fe20000410000 */
[----:B------:R-:W-:Y:S01]  /*d920*/  FADD.FTZ R11, R188, R11 ;  /* 0x0000000bbc0b7221 */ /* 0x000fe20000010000 */
[----:B------:R-:W-:Y:S03]  /*d930*/  MUFU.EX2 R132, R132 ;  /* 0x0000008400847308 */ /* 0x000fe60000000800 */
[----:B------:R-:W-:-:S05]  /*d940*/  FSEL R143, R143, RZ, P1 ;  /* 0x000000ff8f8f7208 */ /* 0x000fca0000800000 */
[-CC-:B------:R-:W-:Y:S01]  /*d950*/  FFMA.FTZ R12, R2, R9.reuse, -R143.reuse ;  /* 0x00000009020c7223 */ /* 0x180fe2000001088f */
[----:B------:R-:W-:Y:S01]  /*d960*/  FSEL R2, R8, RZ, P1 ;  /* 0x000000ff08027208 */ /* 0x000fe20000800000 */
[-CC-:B------:R-:W-:Y:S01]  /*d970*/  FFMA.FTZ R189, R226, R9.reuse, -R143.reuse ;  /* 0x00000009e2bd7223 */ /* 0x180fe2000001088f */
[-CC-:B------:R-:W-:Y:S01]  /*d980*/  FFMA.FTZ R191, R166, R9.reuse, -R143.reuse ;  /* 0x00000009a6bf7223 */ /* 0x180fe2000001088f */
[-CC-:B------:R-:W-:Y:S01]  /*d990*/  FFMA.FTZ R14, R14, R9.reuse, -R143.reuse ;  /* 0x000000090e0e7223 */ /* 0x180fe2000001088f */
[-C--:B------:R-:W-:Y:S01]  /*d9a0*/  FFMA.FTZ R185, R168, R9.reuse, -R143 ;  /* 0x00000009a8b97223 */ /* 0x080fe2000001088f */
[----:B------:R-:W-:Y:S01]  /*d9b0*/  FADD.FTZ R2, -R2, R13 ;  /* 0x0000000d02027221 */ /* 0x000fe20000010100 */
[----:B------:R-:W-:Y:S01]  /*d9c0*/  MUFU.EX2 R12, R12 ;  /* 0x0000000c000c7308 */ /* 0x000fe20000000800 */
[-CC-:B------:R-:W-:Y:S01]  /*d9d0*/  FFMA.FTZ R20, R20, R9.reuse, -R143.reuse ;  /* 0x0000000914147223 */ /* 0x180fe2000001088f */
[-CC-:B------:R-:W-:Y:S01]  /*d9e0*/  FFMA.FTZ R187, R120, R9.reuse, -R143.reuse ;  /* 0x0000000978bb7223 */ /* 0x180fe2000001088f */
[-C--:B------:R-:W-:Y:S01]  /*d9f0*/  FMUL.FTZ R2, R2, R9.reuse ;  /* 0x0000000902027220 */ /* 0x080fe20000410000 */
[-CC-:B------:R-:W-:Y:S01]  /*da00*/  FFMA.FTZ R120, R170, R9.reuse, -R143.reuse ;  /* 0x00000009aa787223 */ /* 0x180fe2000001088f */
[-CC-:B------:R-:W-:Y:S01]  /*da10*/  FFMA.FTZ R177, R130, R9.reuse, -R143.reuse ;  /* 0x0000000982b17223 */ /* 0x180fe2000001088f */
[-C--:B------:R-:W-:Y:S01]  /*da20*/  FFMA.FTZ R130, R134, R9.reuse, -R143 ;  /* 0x0000000986827223 */ /* 0x080fe2000001088f */
[----:B------:R-:W-:Y:S01]  /*da30*/  FADD.FTZ R134, R190, R11 ;  /* 0x0000000bbe867221 */ /* 0x000fe20000010000 */
[----:B------:R-:W-:Y:S01]  /*da40*/  MUFU.EX2 R189, R189 ;  /* 0x000000bd00bd7308 */ /* 0x000fe20000000800 */
[-CC-:B------:R-:W-:Y:S01]  /*da50*/  FFMA.FTZ R181, R122, R9.reuse, -R143.reuse ;  /* 0x000000097ab57223 */ /* 0x180fe2000001088f */
[-CC-:B------:R-:W-:Y:S01]  /*da60*/  FFMA.FTZ R122, R172, R9.reuse, -R143.reuse ;  /* 0x00000009ac7a7223 */ /* 0x180fe2000001088f */
[----:B------:R-:W-:Y:S01]  /*da70*/  FADD.FTZ R134, R127, R134 ;  /* 0x000000867f867221 */ /* 0x000fe20000010000 */
[-CC-:B------:R-:W-:Y:S01]  /*da80*/  FFMA.FTZ R183, R174, R9.reuse, -R143.reuse ;  /* 0x00000009aeb77223 */ /* 0x180fe2000001088f */
[-CC-:B------:R-:W-:Y:S01]  /*da90*/  FFMA.FTZ R126, R128, R9.reuse, -R143.reuse ;  /* 0x00000009807e7223 */ /* 0x180fe2000001088f */
[-CC-:B------:R-:W-:Y:S01]  /*daa0*/  FFMA.FTZ R128, R176, R9.reuse, -R143.reuse ;  /* 0x00000009b0807223 */ /* 0x180fe2000001088f */
[-CC-:B------:R-:W-:Y:S01]  /*dab0*/  FFMA.FTZ R179, R178, R9.reuse, -R143.reuse ;  /* 0x00000009b2b37223 */ /* 0x180fe2000001088f */
[----:B------:R-:W0:Y:S01]  /*dac0*/  MUFU.EX2 R2, R2 ;  /* 0x0000000200027308 */ /* 0x000e220000000800 */
[-CC-:B------:R-:W-:Y:S01]  /*dad0*/  FFMA.FTZ R173, R180, R9.reuse, -R143.reuse ;  /* 0x00000009b4ad7223 */ /* 0x180fe2000001088f */
[-CC-:B------:R-:W-:Y:S01]  /*dae0*/  FFMA.FTZ R175, R182, R9.reuse, -R143.reuse ;  /* 0x00000009b6af7223 */ /* 0x180fe2000001088f */
[-CC-:B------:R-:W-:Y:S01]  /*daf0*/  FFMA.FTZ R169, R184, R9.reuse, -R143.reuse ;  /* 0x00000009b8a97223 */ /* 0x180fe2000001088f */
[-CC-:B------:R-:W-:Y:S01]  /*db00*/  FFMA.FTZ R214, R214, R9.reuse, -R143.reuse ;  /* 0x00000009d6d67223 */ /* 0x180fe2000001088f */
[----:B------:R-:W-:-:S03]  /*db10*/  FFMA.FTZ R216, R216, R9, -R143 ;  /* 0x00000009d8d87223 */ /* 0x000fc6000001088f */
[----:B------:R-:W1:Y:S08]  /*db20*/  MUFU.EX2 R191, R191 ;  /* 0x000000bf00bf7308 */ /* 0x000e700000000800 */
[----:B------:R-:W2:Y:S01]  /*db30*/  MUFU.EX2 R14, R14 ;  /* 0x0000000e000e7308 */ /* 0x000ea20000000800 */
[----:B0-----:R-:W-:-:S04]  /*db40*/  FFMA.FTZ R3, R2, R3, R189 ;  /* 0x0000000302037223 */ /* 0x001fc800000100bd */
[----:B------:R-:W-:-:S03]  /*db50*/  FADD.FTZ R144, R12, R3 ;  /* 0x000000030c907221 */ /* 0x000fc60000010000 */
[----:B------:R-:W0:Y:S01]  /*db60*/  MUFU.EX2 R185, R185 ;  /* 0x000000b900b97308 */ /* 0x000e220000000800 */
[----:B-1----:R-:W-:-:S07]  /*db70*/  FADD.FTZ R3, R191, R144 ;  /* 0x00000090bf037221 */ /* 0x002fce0000010000 */
[----:B------:R-:W1:Y:S01]  /*db80*/  MUFU.EX2 R20, R20 ;  /* 0x0000001400147308 */ /* 0x000e620000000800 */
[----:B--2---:R-:W-:Y:S01]  /*db90*/  FADD.FTZ R144, R14, R3 ;  /* 0x000000030e907221 */ /* 0x004fe20000010000 */
[----:B------:R-:W-:Y:S01]  /*dba0*/  FADD.FTZ R3, R121, R134 ;  /* 0x0000008679037221 */ /* 0x000fe20000010000 */
[----:B------:R-:W-:-:S03]  /*dbb0*/  FFMA.FTZ R134, R136, R9, -R143 ;  /* 0x0000000988867223 */ /* 0x000fc6000001088f */
        /* <DEDUP_REMOVED lines=10> */
[----:B0-----:R-:W-:Y:S01]  /*dc60*/  FADD.FTZ R144, R120, R3 ;  /* 0x0000000378907221 */ /* 0x001fe20000010000 */
[----:B------:R-:W-:Y:S01]  /*dc70*/  FADD.FTZ R3, R15, R136 ;  /* 0x000000880f037221 */ /* 0x000fe20000010000 */
[-CC-:B------:R-:W-:Y:S01]  /*dc80*/  FFMA.FTZ R136, R138, R9.reuse, -R143.reuse ;  /* 0x000000098a887223 */ /* 0x180fe2000001088f */
[----:B------:R-:W-:-:S04]  /*dc90*/  FFMA.FTZ R143, R164, R9, -R143 ;  /* 0x00000009a48f7223 */ /* 0x000fc8000001088f */
        /* <DEDUP_REMOVED lines=54> */
.L_x_4614:
        /* <DEDUP_REMOVED lines=34> */
.L_x_4596:
        /* <DEDUP_REMOVED lines=99> */
.L_x_4616:
[----:B------:R-:W-:Y:S01]  /*e850*/  ULEA UR5, UR38, UR40, 0x3 ;  /* 0x0000002826057291 */ /* 0x000fe2000f8e183f */
[----:B------:R-:W-:-:S05]  /*e860*/  IMAD.U32 R0, RZ, RZ, UR39 ;  /* 0x00000027ff007e24 */ /* 0x000fca000f8e00ff */
[----:B------:R-:W-:-:S04]  /*e870*/  SHF.L.U32 R0, R0, 0x1f, RZ ;  /* 0x0000001f00007819 */ /* 0x000fc800000006ff */
[----:B------:R0:W1:Y:S01]  /*e880*/  SYNCS.PHASECHK.TRANS64.TRYWAIT P1, [UR5+0x30850], R0 ;  /* 0x03085000ff0075a7 */ /* 0x0000620008020145 */
[----:B------:R-:W-:Y:S05]  /*e890*/  @!P0 BRA `(.L_x_4617) ;  /* 0x0000000000048947 */ /* 0x000fea0003800000 */
[----:B------:R-:W-:Y:S01]  /*e8a0*/  BPT.TRAP 0x1 ;  /* 0x000000040000795c */ /* 0x000fe20000300000 */
.L_x_4617:
[----:B-1----:R-:W-:Y:S05]  /*e8b0*/  @P1 BRA `(.L_x_4618) ;  /* 0x0000000000081947 */ /* 0x002fea0003800000 */
[----:B------:R-:W1:Y:S02]  /*e8c0*/  SYNCS.PHASECHK.TRANS64.TRYWAIT P1, [UR5+0x30850], R0 ;  /* 0x03085000ff0075a7 */ /* 0x000e640008020145 */
[----:B-1----:R-:W-:Y:S05]  /*e8d0*/  @!P1 BRA `(.L_x_4619) ;  /* 0x0000008c00e49947 */ /* 0x002fea0003800000 */
.L_x_4618:
        /* <DEDUP_REMOVED lines=9> */
[----:B------:R-:W-:-:S07]  /*e970*/  UIMAD UR4, UR38, 0x900, UR4 ;  /* 0x00000900260478a4 */ /* 0x000fce000f8e0204 */
[----:B------:R-:W-:Y:S02]  /*e980*/  UMOV UR6, UR4 ;  /* 0x0000000400067c82 */ /* 0x000fe40008000000 */
[----:B------:R-:W-:Y:S01]  /*e990*/  HGMMA.64x192x16.F32.BF16 R24, R188, gdesc[UR4].tnspB, R24, gsb0 ;  /* 0x42e00004bc187df0 */ /* 0x000fe20008001818 */
[----:B------:R-:W-:Y:S01]  /*e9a0*/  UIADD3 UR6, UR4, 0x80, URZ ;  /* 0x0000008004067890 */ /* 0x000fe2000fffe03f */
[----:B0-----:R-:W-:Y:S01]  /*e9b0*/  FADD.FTZ R0, R0, R11 ;  /* 0x0000000b00007221 */ /* 0x001fe20000010000 */
[----:B------:R-:W-:Y:S01]  /*e9c0*/  UMOV UR7, 0x40000040 ;  /* 0x4000004000077882 */ /* 0x000fe20000000000 */
[----:B-1----:R-:W-:-:S03]  /*e9d0*/  FADD.FTZ R2, R2, R3 ;  /* 0x0000000302027221 */ /* 0x002fc60000010000 */
[----:B------:R-:W0:Y:S04]  /*e9e0*/  SHFL.BFLY PT, R5, R0, 0x1, 0x1f ;  /* 0x0c201f0000057f89 */ /* 0x000e2800000e0000 */
[----:B------:R-:W1:Y:S01]  /*e9f0*/  SHFL.BFLY PT, R7, R2, 0x1, 0x1f ;  /* 0x0c201f0002077f89 */ /* 0x000e6200000e0000 */
[----:B0-----:R-:W-:Y:S01]  /*ea00*/  FADD.FTZ R12, R0, R5 ;  /* 0x00000005000c7221 */ /* 0x001fe20000010000 */
[----:B------:R-:W-:Y:S02]  /*ea10*/  IMAD.MOV.U32 R5, RZ, RZ, RZ ;  /* 0x000000ffff057224 */ /* 0x000fe400078e00ff */
        /* <DEDUP_REMOVED lines=42> */
.L_x_4620:
[----:B------:R-:W-:Y:S01]  /*ecc0*/  UIADD3 UR4, UR5, 0x30860, URZ ;  /* 0x0003086005047890 */ /* 0x000fe2000fffe03f */
[-C--:B------:R-:W-:Y:S01]  /*ecd0*/  FMUL.FTZ R4, R24, R5.reuse ;  /* 0x0000000518047220 */ /* 0x080fe20000410000 */
[----:B------:R-:W-:Y:S01]  /*ece0*/  UIADD3 UR38, UR38, 0x1, URZ ;  /* 0x0000000126267890 */ /* 0x000fe2000fffe03f */
[----:B------:R-:W-:Y:S01]  /*ecf0*/  FMUL.FTZ R3, R32, R5 ;  /* 0x0000000520037220 */ /* 0x000fe20000410000 */
[----:B------:R-:W-:Y:S01]  /*ed00*/  UPRMT UR4, UR60, 0x654, UR4 ;  /* 0x000006543c047896 */ /* 0x000fe20008000004 */
[----:B------:R-:W-:Y:S01]  /*ed10*/  FMUL.FTZ R130, R63, R17 ;  /* 0x000000113f827220 */ /* 0x000fe20000410000 */
        /* <DEDUP_REMOVED lines=95> */
[-C--:B------:R-:W-:Y:S01]  /*f310*/  FMUL.FTZ R118, R118, R17.reuse ;  /* 0x0000001176767220 */ /* 0x080fe20000410000 */
[----:B------:R-:W-:Y:S01]  /*f320*/  FMUL.FTZ R119, R119, R17 ;  /* 0x0000001177777220 */ /* 0x000fe20000410000 */
[----:B------:R-:W-:Y:S01]  /*f330*/  VIADD R201, R201, 0x1 ;  /* 0x00000001c9c97836 */ /* 0x000fe20000000000 */
[----:B------:R-:W-:-:S02]  /*f340*/  USEL UR38, UR38, URZ, UP0 ;  /* 0x0000003f26267287 */ /* 0x000fc40008000000 */
[----:B------:R-:W-:-:S12]  /*f350*/  ULOP3.LUT UR39, UR39, UR4, URZ, 0x3c, !UPT ;  /* 0x0000000427277292 */ /* 0x000fd8000f8e3c3f */
.L_x_4542:
[----:B------:R-:W0:Y:S01]  /*f360*/  S2R R18, SR_CgaCtaId ;  /* 0x0000000000127919 */ /* 0x000e220000008800 */
[----:B------:R-:W-:Y:S01]  /*f370*/  MOV R17, 0x400 ;  /* 0x0000040000117802 */ /* 0x000fe20000000f00 */
[----:B------:R-:W-:Y:S01]  /*f380*/  BSSY B0, `(.L_x_4621) ;  /* 0x0000256000007945 */ /* 0x000fe20003800000 */
[----:B------:R-:W-:Y:S02]  /*f390*/  BAR.SYNC.DEFER_BLOCKING 0x5, 0x180 ;  /* 0x0146000000007b1d */ /* 0x000fe40000010000 */
[----:B0-----:R-:W-:-:S05]  /*f3a0*/  LEA R17, R18, R17, 0x18 ;  /* 0x0000001112117211 */ /* 0x001fca00078ec0ff */
[----:B------:R0:W1:Y:S01]  /*f3b0*/  LDS.128 R40, [R17+0x308d0] ;  /* 0x0308d00011287984 */ /* 0x0000620000000c00 */
[----:B------:R-:W-:Y:S06]  /*f3c0*/  BAR.ARV 0x4, 0x180 ;  /* 0x0106000000007b1d */ /* 0x000fec0000002000 */
[----:B------:R-:W-:Y:S05]  /*f3d0*/  @P0 BRA `(.L_x_4622) ;  /* 0x0000001800500947 */ /* 0x000fea0003800000 */
[----:B------:R-:W2:Y:S01]  /*f3e0*/  S2R R18, SR_SWINHI ;  /* 0x0000000000127919 */ /* 0x000ea20000002f00 */
[----:B------:R-:W-:Y:S02]  /*f3f0*/  F2FP.BF16.F32.PACK_AB R4, R25, R4 ;  /* 0x000000041904723e */ /* 0x000fe400000010ff */
[----:B------:R-:W-:Y:S01]  /*f400*/  F2FP.BF16.F32.PACK_AB R6, R7, R6 ;  /* 0x000000060706723e */ /* 0x000fe200000010ff */
[----:B------:R-:W-:Y:S01]  /*f410*/  BAR.SYNC.DEFER_BLOCKING 0x1, 0x100 ;  /* 0x0044000000007b1d */ /* 0x000fe20000010000 */
        /* <DEDUP_REMOVED lines=14> */
[----:B------:R-:W-:Y:S02]  /*f500*/  MOV R20, R17 ;  /* 0x0000001100147202 */ /* 0x000fe40000000f00 */
[----:B--2---:R-:W-:-:S02]  /*f510*/  MOV R21, R18 ;  /* 0x0000001200157202 */ /* 0x004fc40000000f00 */
[----:B------:R-:W-:Y:S02]  /*f520*/  F2FP.BF16.F32.PACK_AB R97, R63, R98 ;  /* 0x000000623f61723e */ /* 0x000fe400000010ff */
[----:B------:R-:W-:Y:S01]  /*f530*/  F2FP.BF16.F32.PACK_AB R104, R105, R104 ;  /* 0x000000686968723e */ /* 0x000fe200000010ff */
[----:B------:R-:W-:Y:S01]  /*f540*/  IMAD.WIDE R58, R206, 0x2, R20 ;  /* 0x00000002ce3a7825 */ /* 0x000fe200078e0214 */
[----:B------:R-:W-:Y:S02]  /*f550*/  F2FP.BF16.F32.PACK_AB R98, R101, R100 ;  /* 0x000000646562723e */ /* 0x000fe400000010ff */
[----:B------:R-:W-:Y:S02]  /*f560*/  F2FP.BF16.F32.PACK_AB R99, R56, R99 ;  /* 0x000000633863723e */ /* 0x000fe400000010ff */
[C---:B------:R-:W-:Y:S02]  /*f570*/  IADD3 R75, P2, R58.reuse, 0x20, RZ ;  /* 0x000000203a4b7810 */ /* 0x040fe40007f5e0ff */
[----:B------:R-:W-:-:S02]  /*f580*/  IADD3 R145, P4, R58, 0x4040, RZ ;  /* 0x000040403a917810 */ /* 0x000fc40007f9e0ff */
[----:B------:R-:W-:Y:S01]  /*f590*/  LOP3.LUT R18, R75, 0x380, RZ, 0xc0, !PT ;  /* 0x000003804b127812 */ /* 0x000fe200078ec0ff */
[--C-:B------:R-:W-:Y:S01]  /*f5a0*/  IMAD.X R27, RZ, RZ, R59.reuse, P2 ;  /* 0x000000ffff1b7224 */ /* 0x100fe200010e063b */
[----:B------:R-:W-:Y:S01]  /*f5b0*/  IADD3 R143, P0, R58, 0x4020, RZ ;  /* 0x000040203a8f7810 */ /* 0x000fe20007f1e0ff */
[--C-:B------:R-:W-:Y:S01]  /*f5c0*/  IMAD.X R47, RZ, RZ, R59.reuse, P4 ;  /* 0x000000ffff2f7224 */ /* 0x100fe200020e063b */
[----:B------:R-:W-:Y:S02]  /*f5d0*/  SHF.R.U64 R18, R18, 0x3, RZ ;  /* 0x0000000312127819 */ /* 0x000fe400000012ff */
[C---:B------:R-:W-:Y:S01]  /*f5e0*/  IADD3 R141, P5, R58.reuse, 0x4000, RZ ;  /* 0x000040003a8d7810 */ /* 0x040fe20007fbe0ff */
[--C-:B------:R-:W-:Y:S01]  /*f5f0*/  IMAD.X R45, RZ, RZ, R59.reuse, P0 ;  /* 0x000000ffff2d7224 */ /* 0x100fe200000e063b */
[C---:B------:R-:W-:Y:S02]  /*f600*/  LOP3.LUT R29, R58.reuse, 0x380, RZ, 0xc0, !PT ;  /* 0x000003803a1d7812 */ /* 0x040fe400078ec0ff */
[C---:B------:R-:W-:Y:S01]  /*f610*/  IADD3 R103, P1, R58.reuse, 0x40, RZ ;  /* 0x000000403a677810 */ /* 0x040fe20007f3e0ff */
[----:B------:R-:W-:Y:S01]  /*f620*/  IMAD.X R39, RZ, RZ, R59, P5 ;  /* 0x000000ffff277224 */ /* 0x000fe200028e063b */
[----:B------:R-:W-:-:S02]  /*f630*/  IADD3 R139, P6, R58, 0x60, RZ ;  /* 0x000000603a8b7810 */ /* 0x000fc40007fde0ff */
[----:B-1----:R-:W-:Y:S01]  /*f640*/  LOP3.LUT R40, R145, 0x380, RZ, 0xc0, !PT ;  /* 0x0000038091287812 */ /* 0x002fe200078ec0ff */
[--C-:B------:R-:W-:Y:S01]  /*f650*/  IMAD.X R31, RZ, RZ, R59.reuse, P1 ;  /* 0x000000ffff1f7224 */ /* 0x100fe200008e063b */
[----:B------:R-:W-:Y:S01]  /*f660*/  LOP3.LUT R26, R18, R75, RZ, 0x3c, !PT ;  /* 0x0000004b121a7212 */ /* 0x000fe200078e3cff */
[----:B------:R-:W-:Y:S01]  /*f670*/  IMAD.X R35, RZ, RZ, R59, P6 ;  /* 0x000000ffff237224 */ /* 0x000fe200030e063b */
[----:B------:R-:W-:Y:S02]  /*f680*/  LOP3.LUT R18, R143, 0x380, RZ, 0xc0, !PT ;  /* 0x000003808f127812 */ /* 0x000fe400078ec0ff */
[----:B------:R-:W-:Y:S02]  /*f690*/  SHF.R.U64 R29, R29, 0x3, RZ ;  /* 0x000000031d1d7819 */ /* 0x000fe400000012ff */
[----:B------:R-:W-:Y:S02]  /*f6a0*/  SHF.R.U64 R40, R40, 0x3, RZ ;  /* 0x0000000328287819 */ /* 0x000fe400000012ff */
[----:B------:R-:W-:-:S02]  /*f6b0*/  IADD3 R153, P5, R58, 0x8060, RZ ;  /* 0x000080603a997810 */ /* 0x000fc40007fbe0ff */
[C---:B------:R-:W-:Y:S02]  /*f6c0*/  IADD3 R147, P3, R58.reuse, 0x4060, RZ ;  /* 0x000040603a937810 */ /* 0x040fe40007f7e0ff */
[C---:B------:R-:W-:Y:S02]  /*f6d0*/  IADD3 R149, P2, R58.reuse, 0x8000, RZ ;  /* 0x000080003a957810 */ /* 0x040fe40007f5e0ff */
[C---:B------:R-:W-:Y:S01]  /*f6e0*/  IADD3 R151, P1, R58.reuse, 0x8020, RZ ;  /* 0x000080203a977810 */ /* 0x040fe20007f3e0ff */
[--C-:B------:R-:W-:Y:S01]  /*f6f0*/  IMAD.X R49, RZ, RZ, R59.reuse, P3 ;  /* 0x000000ffff317224 */ /* 0x100fe200018e063b */
[----:B------:R-:W-:Y:S01]  /*f700*/  IADD3 R54, P6, R58, 0x8040, RZ ;  /* 0x000080403a367810 */ /* 0x000fe20007fde0ff */
[--C-:B------:R-:W-:Y:S01]  /*f710*/  IMAD.X R51, RZ, RZ, R59.reuse, P2 ;  /* 0x000000ffff337224 */ /* 0x100fe200010e063b */
[----:B------:R-:W-:Y:S01]  /*f720*/  SHF.R.U64 R18, R18, 0x3, RZ ;  /* 0x0000000312127819 */ /* 0x000fe200000012ff */
[--C-:B------:R-:W-:Y:S01]  /*f730*/  IMAD.X R53, RZ, RZ, R59.reuse, P1 ;  /* 0x000000ffff357224 */ /* 0x100fe200008e063b */
[----:B------:R-:W-:Y:S01]  /*f740*/  LOP3.LUT R30, R103, 0x380, RZ, 0xc0, !PT ;  /* 0x00000380671e7812 */ /* 0x000fe200078ec0ff */
[----:B------:R-:W-:Y:S01]  /*f750*/  IMAD.X R55, RZ, RZ, R59, P6 ;  /* 0x000000ffff377224 */ /* 0x000fe200030e063b */
[----:B------:R-:W-:-:S02]  /*f760*/  LOP3.LUT R58, R29, R58, RZ, 0x3c, !PT ;  /* 0x0000003a1d3a7212 */ /* 0x000fc400078e3cff */
[----:B------:R-:W-:Y:S02]  /*f770*/  LOP3.LUT R34, R139, 0x380, RZ, 0xc0, !PT ;  /* 0x000003808b227812 */ /* 0x000fe400078ec0ff */
[----:B------:R-:W-:Y:S02]  /*f780*/  LOP3.LUT R46, R40, R145, RZ, 0x3c, !PT ;  /* 0x00000091282e7212 */ /* 0x000fe400078e3cff */
[----:B------:R-:W-:Y:S02]  /*f790*/  LOP3.LUT R38, R141, 0x380, RZ, 0xc0, !PT ;  /* 0x000003808d267812 */ /* 0x000fe400078ec0ff */
[----:B------:R-:W-:Y:S02]  /*f7a0*/  LOP3.LUT R40, R153, 0x380, RZ, 0xc0, !PT ;  /* 0x0000038099287812 */ /* 0x000fe400078ec0ff */
[----:B------:R-:W-:Y:S02]  /*f7b0*/  LOP3.LUT R44, R18, R143, RZ, 0x3c, !PT ;  /* 0x0000008f122c7212 */ /* 0x000fe400078e3cff */
[----:B------:R-:W-:-:S02]  /*f7c0*/  IADD3.X R29, RZ, R59, RZ, P5, !PT ;  /* 0x0000003bff1d7210 */ /* 0x000fc40002ffe4ff */
[----:B------:R-:W-:Y:S02]  /*f7d0*/  SHF.R.U64 R30, R30, 0x3, RZ ;  /* 0x000000031e1e7819 */ /* 0x000fe400000012ff */
[----:B------:R-:W-:Y:S02]  /*f7e0*/  LOP3.LUT R18, R151, 0x380, RZ, 0xc0, !PT ;  /* 0x0000038097127812 */ /* 0x000fe400078ec0ff */
[----:B------:R-:W-:Y:S02]  /*f7f0*/  SHF.R.U64 R34, R34, 0x3, RZ ;  /* 0x0000000322227819 */ /* 0x000fe400000012ff */
[----:B------:R-:W-:Y:S02]  /*f800*/  LOP3.LUT R48, R147, 0x380, RZ, 0xc0, !PT ;  /* 0x0000038093307812 */ /* 0x000fe400078ec0ff */
[----:B------:R-:W-:Y:S02]  /*f810*/  MOV R59, R58 ;  /* 0x0000003a003b7202 */ /* 0x000fe40000000f00 */
[----:B------:R-:W-:-:S02]  /*f820*/  LOP3.LUT R25, R54, 0x380, RZ, 0xc0, !PT ;  /* 0x0000038036197812 */ /* 0x000fc400078ec0ff */
[----:B------:R-:W-:Y:S01]  /*f830*/  SHF.R.U64 R38, R38, 0x3, RZ ;  /* 0x0000000326267819 */ /* 0x000fe200000012ff */
[----:B------:R1:W-:Y:S01]  /*f840*/  STSM.16.M88.4 [R59], R4 ;  /* 0x000000043b007844 */ /* 0x0003e20000000200 */
[----:B------:R-:W-:Y:S02]  /*f850*/  SHF.R.U64 R40, R40, 0x3, RZ ;  /* 0x0000000328287819 */ /* 0x000fe400000012ff */
[----:B------:R-:W-:Y:S02]  /*f860*/  LOP3.LUT R30, R30, R103, RZ, 0x3c, !PT ;  /* 0x000000671e1e7212 */ /* 0x000fe400078e3cff */
[----:B------:R-:W-:Y:S02]  /*f870*/  SHF.R.U64 R18, R18, 0x3, RZ ;  /* 0x0000000312127819 */ /* 0x000fe400000012ff */
[----:B------:R-:W-:Y:S02]  /*f880*/  LOP3.LUT R34, R34, R139, RZ, 0x3c, !PT ;  /* 0x0000008b22227212 */ /* 0x000fe400078e3cff */
[----:B------:R-:W-:-:S02]  /*f890*/  SHF.R.U64 R48, R48, 0x3, RZ ;  /* 0x0000000330307819 */ /* 0x000fc400000012ff */
[----:B------:R-:W-:Y:S02]  /*f8a0*/  SHF.R.U64 R25, R25, 0x3, RZ ;  /* 0x0000000319197819 */ /* 0x000fe400000012ff */
[----:B------:R-:W-:Y:S02]  /*f8b0*/  LOP3.LUT R38, R38, R141, RZ, 0x3c, !PT ;  /* 0x0000008d26267212 */ /* 0x000fe400078e3cff */
[----:B------:R-:W-:Y:S02]  /*f8c0*/  LOP3.LUT R28, R40, R153, RZ, 0x3c, !PT ;  /* 0x00000099281c7212 */ /* 0x000fe400078e3cff */
[----:B------:R-:W-:Y:S02]  /*f8d0*/  MOV R58, R26 ;  /* 0x0000001a003a7202 */ /* 0x000fe40000000f00 */
[----:B-1----:R-:W-:Y:S02]  /*f8e0*/  F2FP.BF16.F32.PACK_AB R4, R120, R3 ;  /* 0x000000037804723e */ /* 0x002fe400000010ff */
[----:B------:R-:W-:-:S02]  /*f8f0*/  F2FP.BF16.F32.PACK_AB R5, R135, R128 ;  /* 0x000000808705723e */ /* 0x000fc400000010ff */
[----:B------:R-:W-:Y:S02]  /*f900*/  F2FP.BF16.F32.PACK_AB R6, R37, R36 ;  /* 0x000000242506723e */ /* 0x000fe400000010ff */
[----:B------:R-:W-:Y:S01]  /*f910*/  F2FP.BF16.F32.PACK_AB R7, R132, R127 ;  /* 0x0000007f8407723e */ /* 0x000fe200000010ff */
[----:B------:R-:W1:Y:S01]  /*f920*/  LDC.64 R36, c[0x0][0xc00] ;  /* 0x00030000ff247b82 */ /* 0x000e620000000a00 */
[----:B------:R-:W-:Y:S02]  /*f930*/  LOP3.LUT R52, R18, R151, RZ, 0x3c, !PT ;  /* 0x0000009712347212 */ /* 0x000fe400078e3cff */
[----:B------:R-:W-:Y:S01]  /*f940*/  MOV R40, R30 ;  /* 0x0000001e00287202 */ /* 0x000fe20000000f00 */
[----:B------:R-:W-:Y:S01]  /*f950*/  STSM.16.M88.4 [R58], R4 ;  /* 0x000000043a007844 */ /* 0x000fe20000000200 */
[----:B------:R-:W-:Y:S02]  /*f960*/  LOP3.LUT R48, R48, R147, RZ, 0x3c, !PT ;  /* 0x0000009330307212 */ /* 0x000fe400078e3cff */
[----:B------:R-:W-:Y:S01]  /*f970*/  LOP3.LUT R54, R25, R54, RZ, 0x3c, !PT ;  /* 0x0000003619367212 */ /* 0x000fe200078e3cff */
[----:B------:R-:W-:Y:S01]  /*f980*/  STSM.16.M88.4 [R40], R8 ;  /* 0x0000000828007844 */ /* 0x000fe20000000200 */
[----:B------:R-:W-:-:S02]  /*f990*/  MOV R18, R34 ;  /* 0x0000002200127202 */ /* 0x000fc40000000f00 */
[----:B------:R-:W-:Y:S02]  /*f9a0*/  MOV R38, R38 ;  /* 0x0000002600267202 */ /* 0x000fe40000000f00 */
[----:B------:R-:W-:Y:S01]  /*f9b0*/  F2FP.BF16.F32.PACK_AB R25, R129, R122 ;  /* 0x0000007a8119723e */ /* 0x000fe200000010ff */
[----:B------:R2:W-:Y:S01]  /*f9c0*/  STSM.16.M88.4 [R18], R12 ;  /* 0x0000000c12007844 */ /* 0x0005e20000000200 */
[----:B------:R-:W-:Y:S02]  /*f9d0*/  F2FP.BF16.F32.PACK_AB R26, R61, R60 ;  /* 0x0000003c3d1a723e */ /* 0x000fe400000010ff */
[----:B------:R-:W-:Y:S02]  /*f9e0*/  F2FP.BF16.F32.PACK_AB R27, R130, R121 ;  /* 0x00000079821b723e */ /* 0x000fe400000010ff */
[----:B------:R-:W-:Y:S02]  /*f9f0*/  MOV R3, R28 ;  /* 0x0000001c00037202 */ /* 0x000fe40000000f00 */
[----:B------:R-:W-:Y:S01]  /*fa00*/  MOV R44, R44 ;  /* 0x0000002c002c7202 */ /* 0x000fe20000000f00 */
[----:B------:R-:W-:Y:S01]  /*fa10*/  STSM.16.M88.4 [R38], R24 ;  /* 0x0000001826007844 */ /* 0x000fe20000000200 */
[----:B------:R-:W-:-:S02]  /*fa20*/  F2FP.BF16.F32.PACK_AB R28, R65, R64 ;  /* 0x00000040411c723e */ /* 0x000fc400000010ff */
[----:B------:R-:W-:Y:S01]  /*fa30*/  F2FP.BF16.F32.PACK_AB R112, R113, R112 ;  /* 0x000000707170723e */ /* 0x000fe200000010ff */
[----:B------:R-:W-:Y:S01]  /*fa40*/  ULDC UR4, c[0x0][0xa88] ;  /* 0x0002a20000047ab9 */ /* 0x000fe20000000800 */
[----:B------:R-:W-:Y:S01]  /*fa50*/  F2FP.BF16.F32.PACK_AB R29, R67, R66 ;  /* 0x00000042431d723e */ /* 0x000fe200000010ff */
[----:B------:R-:W-:Y:S01]  /*fa60*/  IMAD.MOV.U32 R64, RZ, RZ, RZ ;  /* 0x000000ffff407224 */ /* 0x000fe200078e00ff */
[----:B------:R-:W-:Y:S01]  /*fa70*/  F2FP.BF16.F32.PACK_AB R30, R69, R68 ;  /* 0x00000044451e723e */ /* 0x000fe200000010ff */
[----:B--2---:R-:W2:Y:S01]  /*fa80*/  LDC.64 R12, c[0x0][0xc00] ;  /* 0x00030000ff0c7b82 */ /* 0x004ea20000000a00 */
[----:B------:R-:W-:Y:S02]  /*fa90*/  F2FP.BF16.F32.PACK_AB R31, R71, R70 ;  /* 0x00000046471f723e */ /* 0x000fe400000010ff */
[----:B------:R-:W-:Y:S02]  /*faa0*/  MOV R46, R46 ;  /* 0x0000002e002e7202 */ /* 0x000fe40000000f00 */
[----:B------:R-:W-:Y:S01]  /*fab0*/  F2FP.BF16.F32.PACK_AB R34, R77, R76 ;  /* 0x0000004c4d22723e */ /* 0x000fe200000010ff */
[----:B------:R-:W-:Y:S01]  /*fac0*/  STSM.16.M88.4 [R44], R28 ;  /* 0x0000001c2c007844 */ /* 0x000fe20000000200 */
[----:B------:R-:W-:Y:S01]  /*fad0*/  F2FP.BF16.F32.PACK_AB R35, R79, R78 ;  /* 0x0000004e4f23723e */ /* 0x000fe200000010ff */
[----:B------:R-:W3:Y:S01]  /*fae0*/  LDC R40, c[0x0][0xbe8] ;  /* 0x0002fa00ff287b82 */ /* 0x000ee20000000800 */
[----:B------:R-:W-:-:S02]  /*faf0*/  MOV R48, R48 ;  /* 0x0000003000307202 */ /* 0x000fc40000000f00 */
[----:B------:R-:W-:Y:S01]  /*fb00*/  F2FP.BF16.F32.PACK_AB R4, R81, R80 ;  /* 0x000000505104723e */ /* 0x000fe200000010ff */
[----:B------:R-:W-:Y:S01]  /*fb10*/  STSM.16.M88.4 [R46], R32 ;  /* 0x000000202e007844 */ /* 0x000fe20000000200 */
[----:B------:R-:W-:Y:S02]  /*fb20*/  F2FP.BF16.F32.PACK_AB R5, R83, R82 ;  /* 0x000000525305723e */ /* 0x000fe400000010ff */
[----:B------:R-:W-:Y:S02]  /*fb30*/  F2FP.BF16.F32.PACK_AB R6, R85, R84 ;  /* 0x000000545506723e */ /* 0x000fe400000010ff */
[----:B------:R-:W-:Y:S02]  /*fb40*/  F2FP.BF16.F32.PACK_AB R7, R87, R86 ;  /* 0x000000565707723e */ /* 0x000fe400000010ff */
[----:B------:R-:W-:Y:S02]  /*fb50*/  LOP3.LUT R50, R149, 0x380, RZ, 0xc0, !PT ;  /* 0x0000038095327812 */ /* 0x000fe400078ec0ff */
[----:B------:R-:W-:Y:S01]  /*fb60*/  F2FP.BF16.F32.PACK_AB R8, R89, R88 ;  /* 0x000000585908723e */ /* 0x000fe200000010ff */
[----:B------:R4:W-:Y:S01]  /*fb70*/  STSM.16.M88.4 [R48], R4 ;  /* 0x0000000430007844 */ /* 0x0009e20000000200 */
[----:B------:R-:W-:Y:S01]  /*fb80*/  SHF.R.U64 R50, R50, 0x3, RZ ;  /* 0x0000000332327819 */ /* 0x000fe200000012ff */
[----:B--2---:R-:W-:Y:S01]  /*fb90*/  IMAD.WIDE R12, R199, 0x4, R12 ;  /* 0x00000004c70c7825 */ /* 0x004fe200078e020c */
[----:B------:R-:W-:-:S02]  /*fba0*/  F2FP.BF16.F32.PACK_AB R9, R91, R90 ;  /* 0x0000005a5b09723e */ /* 0x000fc400000010ff */
[----:B------:R-:W-:Y:S02]  /*fbb0*/  LOP3.LUT R50, R50, R149, RZ, 0x3c, !PT ;  /* 0x0000009532327212 */ /* 0x000fe400078e3cff */
[----:B------:R-:W-:Y:S02]  /*fbc0*/  F2FP.BF16.F32.PACK_AB R10, R93, R92 ;  /* 0x0000005c5d0a723e */ /* 0x000fe400000010ff */
[----:B------:R-:W-:Y:S02]  /*fbd0*/  MOV R50, R50 ;  /* 0x0000003200327202 */ /* 0x000fe40000000f00 */
[----:B------:R-:W-:Y:S02]  /*fbe0*/  F2FP.BF16.F32.PACK_AB R11, R95, R94 ;  /* 0x0000005e5f0b723e */ /* 0x000fe400000010ff */
[----:B------:R-:W-:Y:S02]  /*fbf0*/  MOV R52, R52 ;  /* 0x0000003400347202 */ /* 0x000fe40000000f00 */
[----:B------:R-:W-:Y:S01]  /*fc00*/  F2FP.BF16.F32.PACK_AB R105, R107, R106 ;  /* 0x0000006a6b69723e */ /* 0x000fe200000010ff */
[----:B----4-:R-:W2:Y:S01]  /*fc10*/  LDC.64 R4, c[0x0][0xc08] ;  /* 0x00030200ff047b82 */ /* 0x010ea20000000a00 */
[----:B------:R-:W-:Y:S01]  /*fc20*/  MOV R54, R54 ;  /* 0x0000003600367202 */ /* 0x000fe20000000f00 */
[----:B------:R-:W-:Y:S01]  /*fc30*/  STSM.16.M88.4 [R50], R8 ;  /* 0x0000000832007844 */ /* 0x000fe20000000200 */
[----:B------:R-:W-:-:S02]  /*fc40*/  F2FP.BF16.F32.PACK_AB R106, R109, R108 ;  /* 0x0000006c6d6a723e */ /* 0x000fc400000010ff */
[----:B------:R-:W-:Y:S01]  /*fc50*/  F2FP.BF16.F32.PACK_AB R107, R111, R110 ;  /* 0x0000006e6f6b723e */ /* 0x000fe200000010ff */
[----:B------:R-:W-:Y:S01]  /*fc60*/  STSM.16.M88.4 [R52], R96 ;  /* 0x0000006034007844 */ /* 0x000fe20000000200 */
[----:B------:R-:W-:Y:S02]  /*fc70*/  F2FP.BF16.F32.PACK_AB R113, R115, R114 ;  /* 0x000000727371723e */ /* 0x000fe400000010ff */
[----:B------:R-:W-:Y:S01]  /*fc80*/  F2FP.BF16.F32.PACK_AB R114, R117, R116 ;  /* 0x000000747572723e */ /* 0x000fe200000010ff */
[----:B------:R-:W-:Y:S01]  /*fc90*/  STSM.16.M88.4 [R54], R104 ;  /* 0x0000006836007844 */ /* 0x000fe20000000200 */
[----:B------:R-:W-:Y:S02]  /*fca0*/  F2FP.BF16.F32.PACK_AB R115, R119, R118 ;  /* 0x000000767773723e */ /* 0x000fe400000010ff */
[----:B-1----:R-:W-:-:S03]  /*fcb0*/  ISETP.NE.U32.AND P0, PT, R36, RZ, PT ;  /* 0x000000ff2400720c */ /* 0x002fc60003f05070 */
[----:B------:R1:W-:Y:S01]  /*fcc0*/  STSM.16.M88.4 [R3], R112 ;  /* 0x0000007003007844 */ /* 0x0003e20000000200 */
[----:B------:R-:W-:Y:S01]  /*fcd0*/  BAR.SYNC.DEFER_BLOCKING 0x1, 0x100 ;  /* 0x0044000000007b1d */ /* 0x000fe20000010000 */
[----:B------:R-:W-:Y:S02]  /*fce0*/  ISETP.NE.AND.EX P0, PT, R37, RZ, PT, P0 ;  /* 0x000000ff2500720c */ /* 0x000fe40003f05300 */
[----:B--2---:R-:W-:-:S04]  /*fcf0*/  ISETP.NE.U32.AND P2, PT, R4, RZ, PT ;  /* 0x000000ff0400720c */ /* 0x004fc80003f45070 */
[----:B------:R-:W-:-:S13]  /*fd00*/  ISETP.NE.AND.EX P2, PT, R5, RZ, PT, P2 ;  /* 0x000000ff0500720c */ /* 0x000fda0003f45320 */
[----:B------:R-:W2:Y:S01]  /*fd10*/  @P2 LDC.64 R4, c[0x0][0xc08] ;  /* 0x00030200ff042b82 */ /* 0x000ea20000000a00 */
[----:B-1----:R-:W-:Y:S01]  /*fd20*/  IMAD.U32 R3, RZ, RZ, UR4 ;  /* 0x00000004ff037e24 */ /* 0x002fe2000f8e00ff */
[----:B------:R1:W5:Y:S01]  /*fd30*/  @P0 LDG.E R64, desc[UR36][R12.64] ;  /* 0x000000240c400981 */ /* 0x000362000c1e1900 */
[----:B---3--:R-:W-:-:S13]  /*fd40*/  ISETP.NE.AND P1, PT, R40, 0x1, PT ;  /* 0x000000012800780c */ /* 0x008fda0003f25270 */
[----:B------:R-:W3:Y:S01]  /*fd50*/  @P1 LDC R6, c[0x0][0xbec] ;  /* 0x0002fb00ff061b82 */ /* 0x000ee20000000800 */
[----:B--2---:R-:W-:-:S07]  /*fd60*/  @P2 IMAD.WIDE R4, R199, 0x4, R4 ;  /* 0x00000004c7042825 */ /* 0x004fce00078e0204 */
[----:B------:R-:W2:Y:S01]  /*fd70*/  @P1 LDC R9, c[0x0][0xbf0] ;  /* 0x0002fc00ff091b82 */ /* 0x000ea20000000800 */
[----:B------:R1:W5:Y:S01]  /*fd80*/  @P2 LDG.E R3, desc[UR36][R4.64] ;  /* 0x0000002404032981 */ /* 0x000362000c1e1900 */
[----:B------:R-:W-:Y:S05]  /*fd90*/  @P2 BRA `(.L_x_4623) ;  /* 0x0000000000102947 */ /* 0x000fea0003800000 */
[----:B------:R-:W-:Y:S05]  /*fda0*/  @!P0 BRA `(.L_x_4623) ;  /* 0x00000000000c8947 */ /* 0x000fea0003800000 */
[----:B-1----:R-:W4:Y:S04]  /*fdb0*/  LDG.E R4, desc[UR36][R12.64] ;  /* 0x000000240c047981 */ /* 0x002f28000c1e1900 */
[----:B-----5:R-:W4:Y:S02]  /*fdc0*/  LDG.E R3, desc[UR36][R12.64+0x4] ;  /* 0x000004240c037981 */ /* 0x020f24000c1e1900 */
[----:B----4-:R-:W-:-:S07]  /*fdd0*/  IMAD.IADD R3, R3, 0x1, -R4 ;  /* 0x0000000103037824 */ /* 0x010fce00078e0a04 */
.L_x_4623:
[----:B------:R-:W-:Y:S01]  /*fde0*/  SHF.R.S32.HI R18, RZ, 0x1f, R198 ;  /* 0x0000001fff127819 */ /* 0x000fe200000114c6 */
[----:B-1----:R-:W-:Y:S01]  /*fdf0*/  IMAD.IADD R13, R192, 0x1, R22 ;  /* 0x00000001c00d7824 */ /* 0x002fe200078e0216 */
[----:B------:R-:W-:Y:S01]  /*fe00*/  ULDC.64 UR4, c[0x0][0xb90] ;  /* 0x0002e40000047ab9 */ /* 0x000fe20000000a00 */
[----:B-----5:R-:W-:Y:S01]  /*fe10*/  SHF.R.S32.HI R65, RZ, 0x1f, R64 ;  /* 0x0000001fff417819 */ /* 0x020fe20000011440 */
[----:B------:R-:W-:Y:S01]  /*fe20*/  IMAD.IADD R14, R205, 0x1, R22 ;  /* 0x00000001cd0e7824 */ /* 0x000fe200078e0216 */
[----:B------:R-:W-:Y:S01]  /*fe30*/  SHF.R.S32.HI R8, RZ, 0x1f, R199 ;  /* 0x0000001fff087819 */ /* 0x000fe200000114c7 */
[----:B------:R-:W-:Y:S01]  /*fe40*/  IMAD R5, R18, UR4, RZ ;  /* 0x0000000412057c24 */ /* 0x000fe2000f8e02ff */
[----:B------:R-:W-:Y:S01]  /*fe50*/  SEL R67, R199, RZ, !P0 ;  /* 0x000000ffc7437207 */ /* 0x000fe20004000000 */
[----:B---3--:R-:W-:Y:S01]  /*fe60*/  @P1 IMAD.HI.U32 R6, R13, R6, RZ ;  /* 0x000000060d061227 */ /* 0x008fe200078e00ff */
[----:B------:R-:W-:Y:S01]  /*fe70*/  SEL R66, R8, RZ, !P0 ;  /* 0x000000ff08427207 */ /* 0x000fe20004000000 */
[----:B------:R-:W1:Y:S02]  /*fe80*/  @P1 LDC R71, c[0x0][0xbec] ;  /* 0x0002fb00ff471b82 */ /* 0x000e640000000800 */
[----:B------:R-:W-:Y:S01]  /*fe90*/  IMAD.MOV.U32 R7, RZ, RZ, R13 ;  /* 0x000000ffff077224 */ /* 0x000fe200078e000d */
[----:B--2---:R-:W-:Y:S01]  /*fea0*/  @P1 SHF.R.U32.HI R7, RZ, R9, R6 ;  /* 0x00000009ff071219 */ /* 0x004fe20000011606 */
[----:B------:R-:W-:-:S02]  /*feb0*/  IMAD R11, R198, UR5, R5 ;  /* 0x00000005c60b7c24 */ /* 0x000fc4000f8e0205 */
[----:B------:R-:W-:Y:S01]  /*fec0*/  IMAD.WIDE.U32 R4, R198, UR4, R64 ;  /* 0x00000004c6047c25 */ /* 0x000fe2000f8e0040 */
[----:B------:R-:W-:Y:S01]  /*fed0*/  ULDC.64 UR4, c[0x0][0xb98] ;  /* 0x0002e60000047ab9 */ /* 0x000fe20000000a00 */
[----:B------:R-:W2:Y:S02]  /*fee0*/  @P1 LDC R73, c[0x0][0xbf0] ;  /* 0x0002fc00ff491b82 */ /* 0x000ea40000000800 */
[----:B------:R-:W-:Y:S02]  /*fef0*/  IMAD R9, R200, 0x40, R193 ;  /* 0x00000040c8097824 */ /* 0x000fe400078e02c1 */
[----:B------:R-:W-:Y:S02]  /*ff00*/  IMAD.IADD R5, R5, 0x1, R11 ;  /* 0x0000000105057824 */ /* 0x000fe400078e020b */
[----:B------:R-:W-:Y:S02]  /*ff10*/  IMAD.MOV R11, RZ, RZ, -R7 ;  /* 0x000000ffff0b7224 */ /* 0x000fe400078e0a07 */
[----:B------:R-:W-:-:S04]  /*ff20*/  IMAD.WIDE R20, R9, 0x2, R20 ;  /* 0x0000000209147825 */ /* 0x000fc800078e0214 */
[----:B------:R-:W-:Y:S01]  /*ff30*/  IMAD R6, R66, UR4, RZ ;  /* 0x0000000442067c24 */ /* 0x000fe2000f8e02ff */
[C---:B------:R-:W-:Y:S01]  /*ff40*/  IADD3 R29, P3, R20.reuse, 0x6000, RZ ;  /* 0x00006000141d7810 */ /* 0x040fe20007f7e0ff */
[C---:B------:R-:W-:Y:S01]  /*ff50*/  IMAD.WIDE.U32 R4, R67.reuse, UR4, R4 ;  /* 0x0000000443047c25 */ /* 0x040fe2000f8e0004 */
[C---:B------:R-:W-:Y:S02]  /*ff60*/  IADD3 R25, P5, R20.reuse, 0x3000, RZ ;  /* 0x0000300014197810 */ /* 0x040fe40007fbe0ff */
[----:B------:R-:W-:Y:S01]  /*ff70*/  IADD3 R49, P4, R20, 0x4000, RZ ;  /* 0x0000400014317810 */ /* 0x000fe20007f9e0ff */
[----:B------:R-:W-:Y:S01]  /*ff80*/  IMAD R9, R40, R11, R13 ;  /* 0x0000000b28097224 */ /* 0x000fe200078e020d */
[----:B------:R-:W-:Y:S01]  /*ff90*/  SHF.R.S32.HI R11, RZ, 0x1f, R7 ;  /* 0x0000001fff0b7819 */ /* 0x000fe20000011407 */
[----:B------:R-:W-:Y:S01]  /*ffa0*/  IMAD R8, R67, UR5, R6 ;  /* 0x0000000543087c24 */ /* 0x000fe2000f8e0206 */
[----:B------:R-:W-:Y:S01]  /*ffb0*/  IADD3 R4, P0, R7, R4, RZ ;  /* 0x0000000407047210 */ /* 0x000fe20007f1e0ff */
[----:B------:R-:W-:Y:S01]  /*ffc0*/  ULDC.64 UR4, c[0x0][0xb88] ;  /* 0x0002e20000047ab9 */ /* 0x000fe20000000a00 */
[----:B------:R-:W-:Y:S01]  /*ffd0*/  SHF.R.S32.HI R6, RZ, 0x1f, R9 ;  /* 0x0000001fff067819 */ /* 0x000fe20000011409 */
[----:B------:R-:W-:Y:S01]  /*ffe0*/  IMAD R69, R3, R40, RZ ;  /* 0x0000002803457224 */ /* 0x000fe200078e02ff */
[----:B------:R-:W-:-:S02]  /*fff0*/  IADD3.X R5, R11, R5, R8, P0, !PT ;  /* 0x000000050b057210 */ /* 0x000fc400007fe408 */
[----:B------:R-:W-:Y:S01]  /*10000*/  IADD3 R7, P2, R20, 0x1000, RZ ;  /* 0x0000100014077810 */ /* 0x000fe20007f5e0ff */
[----:B------:R-:W-:Y:S01]  /*10010*/  IMAD R6, R6, UR4, RZ ;  /* 0x0000000406067c24 */ /* 0x000fe2000f8e02ff */
[----:B------:R-:W-:Y:S01]  /*10020*/  IADD3 R13, P6, R20, 0x2000, RZ ;  /* 0x00002000140d7810 */ /* 0x000fe20007fde0ff */
[----:B------:R-:W-:Y:S01]  /*10030*/  IMAD.WIDE.U32 R4, R9, UR4, R4 ;  /* 0x0000000409047c25 */ /* 0x000fe2000f8e0004 */
[----:B------:R-:W-:Y:S02]  /*10040*/  LOP3.LUT R8, R7, 0x380, RZ, 0xc0, !PT ;  /* 0x0000038007087812 */ /* 0x000fe400078ec0ff */
[----:B------:R-:W-:Y:S01]  /*10050*/  LOP3.LUT R28, R29, 0x380, RZ, 0xc0, !PT ;  /* 0x000003801d1c7812 */ /* 0x000fe200078ec0ff */
[----:B------:R-:W-:Y:S01]  /*10060*/  IMAD R11, R9, UR5, R6 ;  /* 0x00000005090b7c24 */ /* 0x000fe2000f8e0206 */
[----:B------:R-:W-:Y:S01]  /*10070*/  ULDC.64 UR4, c[0x0][0xb50] ;  /* 0x0002d40000047ab9 */ /* 0x000fe20000000a00 */
[----:B------:R-:W-:Y:S01]  /*10080*/  SHF.R.U64 R8, R8, 0x3, RZ ;  /* 0x0000000308087819 */ /* 0x000fe200000012ff */
[----:B------:R-:W-:Y:S01]  /*10090*/  IMAD.X R9, RZ, RZ, R21, P2 ;  /* 0x000000ffff097224 */ /* 0x000fe200010e0615 */
[----:B------:R-:W-:Y:S01]  /*100a0*/  LEA R10, P0, R4, UR4, 0x2 ;  /* 0x00000004040a7c11 */ /* 0x000fe2000f8010ff */
[----:B------:R-:W-:Y:S01]  /*100b0*/  IMAD.IADD R5, R5, 0x1, R11 ;  /* 0x0000000105057824 */ /* 0x000fe200078e020b */
[----:B------:R-:W-:-:S02]  /*100c0*/  LOP3.LUT R8, R8, R7, RZ, 0x3c, !PT ;  /* 0x0000000708087212 */ /* 0x000fc400078e3cff */
[----:B------:R-:W-:Y:S01]  /*100d0*/  IADD3 R33, P2, R20, 0x7000, RZ ;  /* 0x0000700014217810 */ /* 0x000fe20007f5e0ff */
        /* <DEDUP_REMOVED lines=8> */
[----:B------:R-:W3:Y:S01]  /*10160*/  SHFL.IDX PT, R47, R7, RZ, 0x1c1f ;  /* 0x001c1fff072f7589 */ /* 0x000ee200000e0000 */
[----:B------:R-:W-:-:S02]  /*10170*/  LOP3.LUT R12, R13, 0x380, RZ, 0xc0, !PT ;  /* 0x000003800d0c7812 */ /* 0x000fc400078ec0ff */
[----:B------:R-:W-:Y:S01]  /*10180*/  SHF.R.U64 R36, R36, 0x3, RZ ;  /* 0x0000000324247819 */ /* 0x000fe200000012ff */
[----:B------:R-:W4:Y:S01]  /*10190*/  SHFL.IDX PT, R55, R7, 0x1, 0x1c1f ;  /* 0x003c1f0007377f89 */ /* 0x000f2200000e0000 */
[----:B------:R-:W-:Y:S02]  /*101a0*/  LOP3.LUT R24, R25, 0x380, RZ, 0xc0, !PT ;  /* 0x0000038019187812 */ /* 0x000fe400078ec0ff */
[----:B------:R-:W-:Y:S02]  /*101b0*/  LOP3.LUT R48, R49, 0x380, RZ, 0xc0, !PT ;  /* 0x0000038031307812 */ /* 0x000fe400078ec0ff */
[----:B------:R-:W-:Y:S02]  /*101c0*/  SHF.R.U64 R28, R28, 0x3, RZ ;  /* 0x000000031c1c7819 */ /* 0x000fe400000012ff */
[----:B------:R-:W-:Y:S01]  /*101d0*/  LOP3.LUT R36, R36, R37, RZ, 0x3c, !PT ;  /* 0x0000002524247212 */ /* 0x000fe200078e3cff */
[----:B------:R-:W-:Y:S01]  /*101e0*/  IMAD.X R37, RZ, RZ, R21, P0 ;  /* 0x000000ffff257224 */ /* 0x000fe200000e0615 */
[----:B------:R-:W-:-:S02]  /*101f0*/  SHF.R.U64 R32, R32, 0x3, RZ ;  /* 0x0000000320207819 */ /* 0x000fc400000012ff */
[----:B------:R-:W-:Y:S02]  /*10200*/  SHF.R.U64 R12, R12, 0x3, RZ ;  /* 0x000000030c0c7819 */ /* 0x000fe400000012ff */
[----:B------:R-:W-:Y:S02]  /*10210*/  SHF.R.U64 R24, R24, 0x3, RZ ;  /* 0x0000000318187819 */ /* 0x000fe400000012ff */
[----:B------:R-:W-:Y:S02]  /*10220*/  SHF.R.U64 R48, R48, 0x3, RZ ;  /* 0x0000000330307819 */ /* 0x000fe400000012ff */
[----:B------:R-:W-:Y:S02]  /*10230*/  LOP3.LUT P0, RZ, R202, 0x3, RZ, 0xc0, !PT ;  /* 0x00000003caff7812 */ /* 0x000fe4000780c0ff */
[----:B------:R-:W-:Y:S01]  /*10240*/  LOP3.LUT R28, R28, R29, RZ, 0x3c, !PT ;  /* 0x0000001d1c1c7212 */ /* 0x000fe200078e3cff */
[--C-:B------:R-:W-:Y:S01]  /*10250*/  IMAD.X R29, RZ, RZ, R21.reuse, P3 ;  /* 0x000000ffff1d7224 */ /* 0x100fe200018e0615 */
[----:B------:R-:W-:Y:S01]  /*10260*/  LOP3.LUT R32, R32, R33, RZ, 0x3c, !PT ;  /* 0x0000002120207212 */ /* 0x000fe200078e3cff */
[----:B------:R-:W-:Y:S01]  /*10270*/  IMAD.X R33, RZ, RZ, R21, P2 ;  /* 0x000000ffff217224 */ /* 0x000fe200010e0615 */
[----:B------:R-:W-:-:S02]  /*10280*/  IADD3 R6, P3, R20, 0xb000, RZ ;  /* 0x0000b00014067810 */ /* 0x000fc40007f7e0ff */
[----:B------:R-:W-:Y:S01]  /*10290*/  LOP3.LUT R12, R12, R13, RZ, 0x3c, !PT ;  /* 0x0000000d0c0c7212 */ /* 0x000fe200078e3cff */
[--C-:B------:R-:W-:Y:S01]  /*102a0*/  IMAD.X R13, RZ, RZ, R21.reuse, P6 ;  /* 0x000000ffff0d7224 */ /* 0x100fe200030e0615 */
[----:B------:R-:W-:Y:S01]  /*102b0*/  LOP3.LUT R24, R24, R25, RZ, 0x3c, !PT ;  /* 0x0000001918187212 */ /* 0x000fe200078e3cff */
[--C-:B------:R-:W-:Y:S01]  /*102c0*/  IMAD.X R25, RZ, RZ, R21.reuse, P5 ;  /* 0x000000ffff197224 */ /* 0x100fe200028e0615 */
[----:B------:R-:W-:Y:S01]  /*102d0*/  LOP3.LUT R48, R48, R49, RZ, 0x3c, !PT ;  /* 0x0000003130307212 */ /* 0x000fe200078e3cff */
[--C-:B------:R-:W-:Y:S01]  /*102e0*/  IMAD.X R49, RZ, RZ, R21.reuse, P4 ;  /* 0x000000ffff317224 */ /* 0x100fe200020e0615 */
[-C--:B------:R-:W-:Y:S01]  /*102f0*/  ISETP.GE.OR P2, PT, R14, R69.reuse, P0 ;  /* 0x000000450e00720c */ /* 0x080fe20000746670 */
[----:B------:R-:W-:Y:S01]  /*10300*/  IMAD.X R45, RZ, RZ, R21, P3 ;  /* 0x000000ffff2d7224 */ /* 0x000fe200018e0615 */
[----:B------:R-:W-:Y:S02]  /*10310*/  ISETP.GE.OR P0, PT, R4, R69, P0 ;  /* 0x000000450400720c */ /* 0x000fe40000706670 */
[----:B------:R-:W-:-:S02]  /*10320*/  IADD3 R61, P6, R20, 0x8000, RZ ;  /* 0x00008000143d7810 */ /* 0x000fc40007fde0ff */
[C---:B------:R-:W-:Y:S02]  /*10330*/  IADD3 R57, P5, R20.reuse, 0x9000, RZ ;  /* 0x0000900014397810 */ /* 0x040fe40007fbe0ff */
[C---:B------:R-:W-:Y:S02]  /*10340*/  IADD3 R53, P4, R20.reuse, 0xa000, RZ ;  /* 0x0000a00014357810 */ /* 0x040fe40007f9e0ff */
[----:B------:R-:W-:Y:S02]  /*10350*/  LOP3.LUT R5, R20, 0x380, RZ, 0xc0, !PT ;  /* 0x0000038014057812 */ /* 0x000fe400078ec0ff */
[----:B------:R-:W-:Y:S01]  /*10360*/  LOP3.LUT R3, R6, 0x380, RZ, 0xc0, !PT ;  /* 0x0000038006037812 */ /* 0x000fe200078ec0ff */
[----:B---3--:R-:W-:Y:S01]  /*10370*/  @!P2 ST.E desc[UR36][R46.64], R0 ;  /* 0x000000002e00a985 */ /* 0x008fe2000c101924 */
[----:B------:R-:W-:Y:S02]  /*10380*/  LOP3.LUT R60, R61, 0x380, RZ, 0xc0, !PT ;  /* 0x000003803d3c7812 */ /* 0x000fe400078ec0ff */
[----:B------:R-:W-:Y:S01]  /*10390*/  LOP3.LUT R56, R57, 0x380, RZ, 0xc0, !PT ;  /* 0x0000038039387812 */ /* 0x000fe200078ec0ff */
[----:B----4-:R3:W-:Y:S01]  /*103a0*/  @!P0 ST.E desc[UR36][R54.64], R2 ;  /* 0x0000000236008985 */ /* 0x0107e2000c101924 */
[----:B------:R-:W-:-:S02]  /*103b0*/  LOP3.LUT R52, R53, 0x380, RZ, 0xc0, !PT ;  /* 0x0000038035347812 */ /* 0x000fc400078ec0ff */
[----:B------:R-:W-:Y:S01]  /*103c0*/  SHF.R.U64 R5, R5, 0x3, RZ ;  /* 0x0000000305057819 */ /* 0x000fe200000012ff */
[----:B------:R-:W5:Y:S01]  /*103d0*/  LD.E.128 R8, desc[UR36][R8.64] ;  /* 0x0000002408087980 */ /* 0x000f62000c101d00 */
[----:B------:R-:W-:Y:S02]  /*103e0*/  SHF.R.U64 R3, R3, 0x3, RZ ;  /* 0x0000000303037819 */ /* 0x000fe400000012ff */
[----:B------:R-:W-:Y:S01]  /*103f0*/  SHF.R.U64 R60, R60, 0x3, RZ ;  /* 0x000000033c3c7819 */ /* 0x000fe200000012ff */
[----:B------:R-:W5:Y:S01]  /*10400*/  LD.E.128 R12, desc[UR36][R12.64] ;  /* 0x000000240c0c7980 */ /* 0x000f62000c101d00 */
[----:B------:R-:W-:Y:S02]  /*10410*/  SHF.R.U64 R56, R56, 0x3, RZ ;  /* 0x0000000338387819 */ /* 0x000fe400000012ff */
[----:B------:R-:W-:Y:S01]  /*10420*/  SHF.R.U64 R52, R52, 0x3, RZ ;  /* 0x0000000334347819 */ /* 0x000fe200000012ff */
[----:B------:R-:W5:Y:S01]  /*10430*/  LD.E.128 R24, desc[UR36][R24.64] ;  /* 0x0000002418187980 */ /* 0x000f62000c101d00 */
[----:B------:R-:W-:-:S02]  /*10440*/  LOP3.LUT R20, R5, R20, RZ, 0x3c, !PT ;  /* 0x0000001405147212 */ /* 0x000fc400078e3cff */
[----:B------:R-:W-:Y:S01]  /*10450*/  LOP3.LUT R44, R3, R6, RZ, 0x3c, !PT ;  /* 0x00000006032c7212 */ /* 0x000fe200078e3cff */
[----:B------:R-:W-:Y:S01]  /*10460*/  IMAD R3, R65, UR4, RZ ;  /* 0x0000000441037c24 */ /* 0x000fe2000f8e02ff */
[----:B------:R-:W-:Y:S01]  /*10470*/  LOP3.LUT R60, R60, R61, RZ, 0x3c, !PT ;  /* 0x0000003d3c3c7212 */ /* 0x000fe200078e3cff */
[--C-:B------:R-:W-:Y:S01]  /*10480*/  IMAD.X R61, RZ, RZ, R21.reuse, P6 ;  /* 0x000000ffff3d7224 */ /* 0x100fe200030e0615 */
[----:B------:R-:W-:Y:S01]  /*10490*/  LOP3.LUT R56, R56, R57, RZ, 0x3c, !PT ;  /* 0x0000003938387212 */ /* 0x000fe200078e3cff */
[--C-:B------:R-:W-:Y:S01]  /*104a0*/  IMAD.X R57, RZ, RZ, R21.reuse, P5 ;  /* 0x000000ffff397224 */ /* 0x100fe200028e0615 */
[----:B------:R-:W-:Y:S01]  /*104b0*/  LOP3.LUT R52, R52, R53, RZ, 0x3c, !PT ;  /* 0x0000003534347212 */ /* 0x000fe200078e3cff */
[----:B------:R-:W-:Y:S01]  /*104c0*/  IMAD.X R53, RZ, RZ, R21, P4 ;  /* 0x000000ffff357224 */ /* 0x000fe200020e0615 */
[----:B------:R4:W5:Y:S04]  /*104d0*/  LD.E.128 R4, desc[UR36][R20.64] ;  /* 0x0000002414047980 */ /* 0x000968000c101d00 */
[----:B------:R-:W5:Y:S04]  /*104e0*/  LD.E.128 R48, desc[UR36][R48.64] ;  /* 0x0000002430307980 */ /* 0x000f68000c101d00 */
[----:B------:R-:W5:Y:S01]  /*104f0*/  LD.E.128 R36, desc[UR36][R36.64] ;  /* 0x0000002424247980 */ /* 0x000f62000c101d00 */
[----:B----4-:R-:W-:-:S02]  /*10500*/  IMAD R21, R64, UR5, R3 ;  /* 0x0000000540157c24 */ /* 0x010fc4000f8e0203 */
[----:B---3--:R-:W-:Y:S01]  /*10510*/  IMAD.WIDE.U32 R2, R64, UR4, RZ ;  /* 0x0000000440027c25 */ /* 0x008fe2000f8e00ff */
[----:B------:R-:W-:Y:S01]  /*10520*/  ULDC.64 UR4, c[0x0][0xae8] ;  /* 0x0002ba0000047ab9 */ /* 0x000fe20000000a00 */
[----:B------:R-:W5:Y:S02]  /*10530*/  LD.E.128 R28, desc[UR36][R28.64] ;  /* 0x000000241c1c7980 */ /* 0x000f64000c101d00 */
[----:B------:R-:W-:Y:S02]  /*10540*/  IMAD.IADD R3, R3, 0x1, R21 ;  /* 0x0000000103037824 */ /* 0x000fe400078e0215 */
[----:B------:R-:W-:Y:S01]  /*10550*/  IMAD R21, R197, 0x20, R200 ;  /* 0x00000020c5157824 */ /* 0x000fe200078e02c8 */
[----:B------:R-:W5:Y:S01]  /*10560*/  LD.E.128 R32, desc[UR36][R32.64] ;  /* 0x0000002420207980 */ /* 0x000f62000c101d00 */
[----:B------:R-:W-:Y:S02]  /*10570*/  IMAD R65, R18, UR4, RZ ;  /* 0x0000000412417c24 */ /* 0x000fe4000f8e02ff */
[----:B------:R-:W-:Y:S01]  /*10580*/  IMAD.IADD R20, R22, 0x1, R21 ;  /* 0x0000000116147824 */ /* 0x000fe200078e0215 */
[----:B------:R-:W5:Y:S01]  /*10590*/  LD.E.128 R60, desc[UR36][R60.64] ;  /* 0x000000243c3c7980 */ /* 0x000f62000c101d00 */
[----:B------:R-:W-:-:S02]  /*105a0*/  IMAD R65, R198, UR5, R65 ;  /* 0x00000005c6417c24 */ /* 0x000fc4000f8e0241 */
[----:B-1----:R-:W-:Y:S01]  /*105b0*/  @P1 IMAD.HI.U32 R0, R20, R71, RZ ;  /* 0x0000004714001227 */ /* 0x002fe200078e00ff */
[----:B------:R-:W5:Y:S03]  /*105c0*/  LD.E.128 R56, desc[UR36][R56.64] ;  /* 0x0000002438387980 */ /* 0x000f66000c101d00 */
[----:B------:R-:W-:Y:S01]  /*105d0*/  IMAD.WIDE.U32 R2, R198, UR4, R2 ;  /* 0x00000004c6027c25 */ /* 0x000fe2000f8e0002 */
[----:B------:R-:W-:Y:S01]  /*105e0*/  ULDC.64 UR4, c[0x0][0xaf0] ;  /* 0x0002bc0000047ab9 */ /* 0x000fe20000000a00 */
[----:B------:R-:W5:Y:S02]  /*105f0*/  LD.E.128 R52, desc[UR36][R52.64] ;  /* 0x0000002434347980 */ /* 0x000f64000c101d00 */
[----:B------:R-:W-:Y:S01]  /*10600*/  IMAD.MOV.U32 R21, RZ, RZ, R20 ;  /* 0x000000ffff157224 */ /* 0x000fe200078e0014 */
[----:B--2---:R-:W-:Y:S01]  /*10610*/  @P1 SHF.R.U32.HI R21, RZ, R73, R0 ;  /* 0x00000049ff151219 */ /* 0x004fe20000011600 */
[----:B------:R-:W-:Y:S01]  /*10620*/  IMAD.IADD R3, R3, 0x1, R65 ;  /* 0x0000000103037824 */ /* 0x000fe200078e0241 */
[----:B------:R-:W5:Y:S01]  /*10630*/  LD.E.128 R44, desc[UR36][R44.64] ;  /* 0x000000242c2c7980 */ /* 0x000f62000c101d00 */
[----:B------:R-:W-:Y:S01]  /*10640*/  IMAD R18, R66, UR4, RZ ;  /* 0x0000000442127c24 */ /* 0x000fe2000f8e02ff */
[----:B------:R-:W-:Y:S01]  /*10650*/  SHF.R.S32.HI R0, RZ, 0x1f, R21 ;  /* 0x0000001fff007819 */ /* 0x000fe20000011415 */
[C---:B------:R-:W-:Y:S01]  /*10660*/  IMAD.WIDE.U32 R2, R67.reuse, UR4, R2 ;  /* 0x0000000443027c25 */ /* 0x040fe2000f8e0002 */
[----:B------:R-:W-:Y:S01]  /*10670*/  @!PT LDS RZ, [RZ] ;  /* 0x00000000fffff984 */ /* 0x000fe20000000800 */
[----:B------:R-:W-:Y:S01]  /*10680*/  @!PT LDS RZ, [RZ] ;  /* 0x00000000fffff984 */ /* 0x000fe20000000800 */
[----:B------:R-:W-:Y:S01]  /*10690*/  @!PT LDS RZ, [RZ] ;  /* 0x00000000fffff984 */ /* 0x000fe20000000800 */
[----:B------:R-:W-:Y:S01]  /*106a0*/  @!PT LDS RZ, [RZ] ;  /* 0x00000000fffff984 */ /* 0x000fe20000000800 */
[----:B------:R1:W-:Y:S06]  /*106b0*/  MEMBAR.ALL.CTA ;  /* 0x0000000000007992 */ /* 0x0003ec0000008000 */
[----:B-1----:R-:W1:Y:S01]  /*106c0*/  FENCE.VIEW.ASYNC.S ;  /* 0x00000000000073c6 */ /* 0x002e620000000000 */
[----:B------:R-:W-:Y:S01]  /*106d0*/  IMAD R65, R67, UR5, R18 ;  /* 0x0000000543417c24 */ /* 0x000fe2000f8e0212 */
[----:B------:R-:W-:Y:S01]  /*106e0*/  ULDC.64 UR4, c[0x0][0xae0] ;  /* 0x0002b80000047ab9 */ /* 0x000fe20000000a00 */
[----:B------:R-:W-:-:S02]  /*106f0*/  IMAD.MOV R67, RZ, RZ, -R21 ;  /* 0x000000ffff437224 */ /* 0x000fc400078e0a15 */
        /* <DEDUP_REMOVED lines=10> */
[C---:B------:R-:W-:Y:S02]  /*107a0*/  IMAD R21, R65.reuse, UR5, R18 ;  /* 0x0000000541157c24 */ /* 0x040fe4000f8e0212 */
[----:B------:R-:W-:Y:S01]  /*107b0*/  IMAD.WIDE.U32 R2, R65, UR4, R2 ;  /* 0x0000000441027c25 */ /* 0x000fe2000f8e0002 */
[----:B------:R-:W-:Y:S01]  /*107c0*/  ISETP.GE.AND P2, PT, R40, R69, PT ;  /* 0x000000452800720c */ /* 0x000fe20003f46270 */
[----:B------:R-:W-:-:S02]  /*107d0*/  ULDC.64 UR4, c[0x0][0xa80] ;  /* 0x0002a00000047ab9 */ /* 0x000fc40000000a00 */
[----:B------:R-:W-:Y:S01]  /*107e0*/  VIADD R0, R40, 0x20 ;  /* 0x0000002028007836 */ /* 0x000fe20000000000 */
[----:B------:R-:W-:Y:S01]  /*107f0*/  LEA R18, P3, R2, UR4, 0x1 ;  /* 0x0000000402127c11 */ /* 0x000fe2000f8608ff */
[----:B------:R-:W-:Y:S02]  /*10800*/  IMAD.IADD R3, R3, 0x1, R21 ;  /* 0x0000000103037824 */ /* 0x000fe400078e0215 */
[----:B0-----:R-:W-:Y:S01]  /*10810*/  VIADD R17, R17, 0x30820 ;  /* 0x0003082011117836 */ /* 0x001fe20000000000 */
[-C--:B------:R-:W-:Y:S01]  /*10820*/  ISETP.GE.AND P1, PT, R0, R69.reuse, PT ;  /* 0x000000450000720c */ /* 0x080fe20003f26270 */
[----:B------:R-:W-:Y:S01]  /*10830*/  VIADD R0, R40, 0x40 ;  /* 0x0000004028007836 */ /* 0x000fe20000000000 */
[----:B------:R-:W-:Y:S02]  /*10840*/  LEA.HI.X R22, R2, UR5, R3, 0x1, P3 ;  /* 0x0000000502167c11 */ /* 0x000fe400098f0c03 */
[----:B------:R-:W-:Y:S01]  /*10850*/  PRMT R17, RZ, 0x654, R17 ;  /* 0x00000654ff117816 */ /* 0x000fe20000000011 */
[----:B-1----:R0:W1:Y:S01]  /*10860*/  SHFL.IDX PT, R64, R18, RZ, 0x181f ;  /* 0x00181fff12407589 */ /* 0x00206200000e0000 */
        /* <DEDUP_REMOVED lines=12> */
[C---:B------:R-:W-:Y:S02]  /*10930*/  @!P2 LEA R64, P6, R196.reuse, R64, 0x1 ;  /* 0x00000040c440a211 */ /* 0x040fe400078c08ff */
[-C--:B------:R-:W-:Y:S01]  /*10940*/  @!P3 LEA.HI.X R21, R195, R0.reuse, R208, 0x1, P5 ;  /* 0x00000000c315b211 */ /* 0x080fe200028f0cd0 */
[----:B-----5:R3:W-:Y:S01]  /*10950*/  @!P4 ST.E.128 desc[UR36][R2.64], R4 ;  /* 0x000000040200c985 */ /* 0x0207e2000c101d24 */
[----:B------:R-:W-:-:S03]  /*10960*/  @!P2 LEA.HI.X R65, R196, R0, R207, 0x1, P6 ;  /* 0x00000000c441a211 */ /* 0x000fc600030f0ccf */
[----:B------:R3:W-:Y:S04]  /*10970*/  @!P3 ST.E.128 desc[UR36][R20.64], R48 ;  /* 0x000000301400b985 */ /* 0x0007e8000c101d24 */
[----:B------:R3:W-:Y:S02]  /*10980*/  @!P2 ST.E.128 desc[UR36][R64.64], R60 ;  /* 0x0000003c4000a985 */ /* 0x0007e4000c101d24 */
.L_x_4625:
[----:B------:R-:W-:Y:S05]  /*10990*/  BSYNC B1 ;  /* 0x0000000000017941 */ /* 0x000fea0003800000 */
.L_x_4624:
        /* <DEDUP_REMOVED lines=10> */
[C---:B------:R-:W-:Y:S02]  /*10a40*/  @!P6 LEA R6, P3, R196.reuse, R6, 0x1 ;  /* 0x00000006c406e211 */ /* 0x040fe400078608ff */
[-C--:B----4-:R-:W-:Y:S02]  /*10a50*/  @!P4 LEA.HI.X R3, R193, R0.reuse, R209, 0x1, P1 ;  /* 0x00000000c103c211 */ /* 0x090fe400008f0cd1 */
[-C--:B------:R-:W-:Y:S02]  /*10a60*/  @!P5 LEA.HI.X R5, R195, R0.reuse, R208, 0x1, P2 ;  /* 0x00000000c305d211 */ /* 0x080fe400010f0cd0 */
[----:B------:R-:W-:Y:S01]  /*10a70*/  @!P6 LEA.HI.X R7, R196, R0, R207, 0x1, P3 ;  /* 0x00000000c407e211 */ /* 0x000fe200018f0ccf */
[----:B------:R3:W-:Y:S04]  /*10a80*/  @!P4 ST.E.128 desc[UR36][R2.64], R8 ;  /* 0x000000080200c985 */ /* 0x0007e8000c101d24 */
[----:B------:R3:W-:Y:S04]  /*10a90*/  @!P5 ST.E.128 desc[UR36][R4.64], R36 ;  /* 0x000000240400d985 */ /* 0x0007e8000c101d24 */
[----:B------:R3:W-:Y:S02]  /*10aa0*/  @!P6 ST.E.128 desc[UR36][R6.64], R56 ;  /* 0x000000380600e985 */ /* 0x0007e4000c101d24 */
.L_x_4627:
[----:B------:R-:W-:Y:S05]  /*10ab0*/  BSYNC B1 ;  /* 0x0000000000017941 */ /* 0x000fea0003800000 */
.L_x_4626:
        /* <DEDUP_REMOVED lines=14> */
[----:B------:R0:W-:Y:S04]  /*10ba0*/  @!P3 ST.E.128 desc[UR36][R2.64], R12 ;  /* 0x0000000c0200b985 */ /* 0x0001e8000c101d24 */
[----:B------:R0:W-:Y:S04]  /*10bb0*/  @!P4 ST.E.128 desc[UR36][R4.64], R28 ;  /* 0x0000001c0400c985 */ /* 0x0001e8000c101d24 */
[----:B------:R0:W-:Y:S02]  /*10bc0*/  @!P5 ST.E.128 desc[UR36][R6.64], R52 ;  /* 0x000000340600d985 */ /* 0x0001e4000c101d24 */
.L_x_4629:
[----:B------:R-:W-:Y:S05]  /*10bd0*/  BSYNC B1 ;  /* 0x0000000000017941 */ /* 0x000fea0003800000 */
.L_x_4628:
[----:B0-----:R-:W-:Y:S01]  /*10be0*/  VIADD R0, R40, 0x60 ;  /* 0x0000006028007836 */ /* 0x001fe20000000000 */
[----:B--2-4-:R-:W0:Y:S04]  /*10bf0*/  SHFL.IDX PT, R22, R22, 0x3, 0x181f ;  /* 0x00781f0016167f89 */ /* 0x014e2800000e0000 */
[----:B------:R-:W-:Y:S01]  /*10c00*/  ISETP.GE.AND P0, PT, R0, R69, PT ;  /* 0x000000450000720c */ /* 0x000fe20003f06270 */
[----:B------:R-:W2:-:S12]  /*10c10*/  SHFL.IDX PT, R18, R18, 0x3, 0x181f ;  /* 0x00781f0012127f89 */ /* 0x000e9800000e0000 */
        /* <DEDUP_REMOVED lines=16> */
.L_x_4622:
[----:B------:R-:W2:Y:S08]  /*10d20*/  LDC.64 R4, c[0x0][0xc00] ;  /* 0x00030000ff047b82 */ /* 0x000eb00000000a00 */
[----:B------:R-:W3:Y:S01]  /*10d30*/  LDC.64 R2, c[0x0][0xc00] ;  /* 0x00030000ff027b82 */ /* 0x000ee20000000a00 */
[----:B------:R-:W-:Y:S01]  /*10d40*/  ULDC UR4, c[0x0][0xa88] ;  /* 0x0002a20000047ab9 */ /* 0x000fe20000000800 */
[----:B------:R-:W-:-:S06]  /*10d50*/  IMAD.MOV.U32 R6, RZ, RZ, RZ ;  /* 0x000000ffff067224 */ /* 0x000fcc00078e00ff */
[----:B------:R-:W4:Y:S01]  /*10d60*/  LDC R21, c[0x0][0xbe8] ;  /* 0x0002fa00ff157b82 */ /* 0x000f220000000800 */
[----:B--2---:R-:W-:-:S04]  /*10d70*/  ISETP.NE.U32.AND P0, PT, R4, RZ, PT ;  /* 0x000000ff0400720c */ /* 0x004fc80003f05070 */
[----:B------:R-:W-:-:S03]  /*10d80*/  ISETP.NE.AND.EX P0, PT, R5, RZ, PT, P0 ;  /* 0x000000ff0500720c */ /* 0x000fc60003f05300 */
[----:B------:R-:W2:Y:S01]  /*10d90*/  LDC.64 R4, c[0x0][0xc08] ;  /* 0x00030200ff047b82 */ /* 0x000ea20000000a00 */
[----:B---3--:R-:W-:-:S04]  /*10da0*/  IMAD.WIDE R2, R199, 0x4, R2 ;  /* 0x00000004c7027825 */ /* 0x008fc800078e0202 */
[----:B------:R-:W-:-:S05]  /*10db0*/  IMAD.U32 R0, RZ, RZ, UR4 ;  /* 0x00000004ff007e24 */ /* 0x000fca000f8e00ff */
[----:B------:R3:W5:Y:S01]  /*10dc0*/  @P0 LDG.E R6, desc[UR36][R2.64] ;  /* 0x0000002402060981 */ /* 0x000762000c1e1900 */
[----:B--2---:R-:W-:-:S04]  /*10dd0*/  ISETP.NE.U32.AND P1, PT, R4, RZ, PT ;  /* 0x000000ff0400720c */ /* 0x004fc80003f25070 */
[----:B------:R-:W-:-:S13]  /*10de0*/  ISETP.NE.AND.EX P1, PT, R5, RZ, PT, P1 ;  /* 0x000000ff0500720c */ /* 0x000fda0003f25310 */
[----:B------:R-:W2:Y:S02]  /*10df0*/  @P1 LDC.64 R4, c[0x0][0xc08] ;  /* 0x00030200ff041b82 */ /* 0x000ea40000000a00 */
[----:B--2---:R-:W-:-:S05]  /*10e00*/  @P1 IMAD.WIDE R4, R199, 0x4, R4 ;  /* 0x00000004c7041825 */ /* 0x004fca00078e0204 */
[----:B------:R3:W5:Y:S01]  /*10e10*/  @P1 LDG.E R0, desc[UR36][R4.64] ;  /* 0x0000002404001981 */ /* 0x000762000c1e1900 */
[----:B----4-:R-:W-:Y:S02]  /*10e20*/  ISETP.NE.AND P2, PT, R21, 0x1, PT ;  /* 0x000000011500780c */ /* 0x010fe40003f45270 */
[----:B------:R-:W-:Y:S02]  /*10e30*/  ISETP.GE.AND P3, PT, R210, 0x80, PT ;  /* 0x00000080d200780c */ /* 0x000fe40003f66270 */
[----:B------:R-:W-:-:S09]  /*10e40*/  SHF.R.S32.HI R7, RZ, 0x1f, R199 ;  /* 0x0000001fff077819 */ /* 0x000fd200000114c7 */
[----:B------:R-:W2:Y:S08]  /*10e50*/  @P2 LDC R14, c[0x0][0xbec] ;  /* 0x0002fb00ff0e2b82 */ /* 0x000eb00000000800 */
[----:B------:R-:W4:Y:S01]  /*10e60*/  @P2 LDC R25, c[0x0][0xbf0] ;  /* 0x0002fc00ff192b82 */ /* 0x000f220000000800 */
[----:B---3--:R-:W-:Y:S05]  /*10e70*/  @P1 BRA `(.L_x_4631) ;  /* 0x0000000000101947 */ /* 0x008fea0003800000 */
[----:B------:R-:W-:Y:S05]  /*10e80*/  @!P0 BRA `(.L_x_4631) ;  /* 0x00000000000c8947 */ /* 0x000fea0003800000 */
[----:B------:R-:W3:Y:S04]  /*10e90*/  LDG.E R5, desc[UR36][R2.64] ;  /* 0x0000002402057981 */ /* 0x000ee8000c1e1900 */
[----:B-----5:R-:W3:Y:S02]  /*10ea0*/  LDG.E R0, desc[UR36][R2.64+0x4] ;  /* 0x0000042402007981 */ /* 0x020ee4000c1e1900 */
[----:B---3--:R-:W-:-:S07]  /*10eb0*/  IMAD.IADD R0, R0, 0x1, -R5 ;  /* 0x0000000100007824 */ /* 0x008fce00078e0a05 */
.L_x_4631:
[----:B------:R-:W-:Y:S01]  /*10ec0*/  BSSY B1, `(.L_x_4632) ;  /* 0x000002d000017945 */ /* 0x000fe20003800000 */
[----:B------:R-:W-:Y:S02]  /*10ed0*/  SHF.R.S32.HI R10, RZ, 0x1f, R198 ;  /* 0x0000001fff0a7819 */ /* 0x000fe400000114c6 */
[----:B------:R-:W-:Y:S02]  /*10ee0*/  SEL R13, R199, RZ, !P0 ;  /* 0x000000ffc70d7207 */ /* 0x000fe40004000000 */
[----:B------:R-:W-:Y:S02]  /*10ef0*/  SEL R12, R7, RZ, !P0 ;  /* 0x000000ff070c7207 */ /* 0x000fe40004000000 */
[----:B-----5:R-:W-:Y:S01]  /*10f00*/  SHF.R.S32.HI R11, RZ, 0x1f, R6 ;  /* 0x0000001fff0b7819 */ /* 0x020fe20000011406 */
[----:B------:R-:W-:Y:S06]  /*10f10*/  @P3 BRA `(.L_x_4633) ;  /* 0x00000000009c3947 */ /* 0x000fec0003800000 */
[----:B------:R-:W3:Y:S01]  /*10f20*/  S2R R3, SR_TID.X ;  /* 0x0000000000037919 */ /* 0x000ee20000002100 */
[----:B------:R-:W5:Y:S02]  /*10f30*/  LDC R9, c[0x0][0xbe8] ;  /* 0x0002fa00ff097b82 */ /* 0x000f640000000800 */
[----:B-----5:R-:W-:Y:S01]  /*10f40*/  IMAD R2, R0, R9, RZ ;  /* 0x0000000900027224 */ /* 0x020fe200078e02ff */
[----:B---3--:R-:W-:-:S04]  /*10f50*/  IADD3 R8, R22, -0x80, R3 ;  /* 0xffffff8016087810 */ /* 0x008fc80007ffe003 */
        /* <DEDUP_REMOVED lines=13> */
[----:B0-----:R-:W0:Y:S01]  /*11030*/  @P0 LDC R17, c[0x0][0xbf0] ;  /* 0x0002fc00ff110b82 */ /* 0x001e220000000800 */
[----:B------:R-:W-:-:S04]  /*11040*/  IMAD.WIDE.U32 R2, R13, UR4, R2 ;  /* 0x000000040d027c25 */ /* 0x000fc8000f8e0002 */
[----:B---3--:R-:W-:-:S05]  /*11050*/  @P0 IMAD.HI.U32 R4, R8, R15, RZ ;  /* 0x0000000f08040227 */ /* 0x008fca00078e00ff */
[----:B0-----:R-:W-:Y:S01]  /*11060*/  @P0 SHF.R.U32.HI R5, RZ, R17, R4 ;  /* 0x00000011ff050219 */ /* 0x001fe20000011604 */
        /* <DEDUP_REMOVED lines=18> */
.L_x_4633:
[----:B------:R-:W-:Y:S05]  /*11190*/  BSYNC B1 ;  /* 0x0000000000017941 */ /* 0x000fea0003800000 */
.L_x_4632:
[----:B------:R-:W-:Y:S01]  /*111a0*/  ULDC.64 UR4, c[0x0][0xaa0] ;  /* 0x0002a80000047ab9 */ /* 0x000fe20000000a00 */
[----:B------:R-:W-:Y:S01]  /*111b0*/  IMAD R7, R197, 0x20, R200 ;  /* 0x00000020c5077824 */ /* 0x000fe200078e02c8 */
[----:B------:R-:W-:Y:S01]  /*111c0*/  BSSY B1, `(.L_x_4634) ;  /* 0x000003b000017945 */ /* 0x000fe20003800000 */
[----:B---3--:R-:W-:Y:S02]  /*111d0*/  IMAD R3, R11, UR4, RZ ;  /* 0x000000040b037c24 */ /* 0x008fe4000f8e02ff */
[----:B------:R-:W-:Y:S02]  /*111e0*/  IMAD.IADD R9, R22, 0x1, R7 ;  /* 0x0000000116097824 */ /* 0x000fe400078e0207 */
[C---:B------:R-:W-:Y:S02]  /*111f0*/  IMAD R5, R6.reuse, UR5, R3 ;  /* 0x0000000506057c24 */ /* 0x040fe4000f8e0203 */
[----:B------:R-:W-:Y:S01]  /*11200*/  IMAD.WIDE.U32 R2, R6, UR4, RZ ;  /* 0x0000000406027c25 */ /* 0x000fe2000f8e00ff */
[----:B------:R-:W-:-:S03]  /*11210*/  ULDC.64 UR4, c[0x0][0xae8] ;  /* 0x0002ba0000047ab9 */ /* 0x000fc60000000a00 */
[----:B------:R-:W-:Y:S02]  /*11220*/  IMAD.IADD R3, R3, 0x1, R5 ;  /* 0x0000000103037824 */ /* 0x000fe400078e0205 */
[----:B------:R-:W-:Y:S02]  /*11230*/  IMAD R7, R10, UR4, RZ ;  /* 0x000000040a077c24 */ /* 0x000fe4000f8e02ff */
[----:B--2---:R-:W-:-:S04]  /*11240*/  @P2 IMAD.HI.U32 R4, R9, R14, RZ ;  /* 0x0000000e09042227 */ /* 0x004fc800078e00ff */
[C---:B------:R-:W-:Y:S02]  /*11250*/  IMAD R7, R198.reuse, UR5, R7 ;  /* 0x00000005c6077c24 */ /* 0x040fe4000f8e0207 */
[----:B------:R-:W-:Y:S01]  /*11260*/  IMAD.WIDE.U32 R2, R198, UR4, R2 ;  /* 0x00000004c6027c25 */ /* 0x000fe2000f8e0002 */
[----:B------:R-:W-:-:S03]  /*11270*/  ULDC.64 UR4, c[0x0][0xaf0] ;  /* 0x0002bc0000047ab9 */ /* 0x000fc60000000a00 */
[----:B------:R-:W-:Y:S01]  /*11280*/  IMAD.MOV.U32 R5, RZ, RZ, R9 ;  /* 0x000000ffff057224 */ /* 0x000fe200078e0009 */
[----:B----4-:R-:W-:Y:S01]  /*11290*/  @P2 SHF.R.U32.HI R5, RZ, R25, R4 ;  /* 0x00000019ff052219 */ /* 0x010fe20000011604 */
        /* <DEDUP_REMOVED lines=28> */
[----:B------:R2:W3:Y:S02]  /*11460*/  SHFL.IDX PT, R2, R4, RZ, 0x181f ;  /* 0x00181fff04027589 */ /* 0x0004e400000e0000 */
        /* <DEDUP_REMOVED lines=10> */
[C---:B------:R-:W-:Y:S02]  /*11510*/  @!P2 LEA R2, P6, R196.reuse, R2, 0x1 ;  /* 0x00000002c402a211 */ /* 0x040fe400078c08ff */
[-C--:B------:R-:W-:Y:S01]  /*11520*/  @!P3 LEA.HI.X R9, R195, R0.reuse, R208, 0x1, P5 ;  /* 0x00000000c309b211 */ /* 0x080fe200028f0cd0 */
[----:B------:R3:W-:Y:S01]  /*11530*/  @!P4 ST.E.128 desc[UR36][R6.64], RZ ;  /* 0x000000ff0600c985 */ /* 0x0007e2000c101d24 */
[----:B------:R-:W-:-:S03]  /*11540*/  @!P2 LEA.HI.X R3, R196, R0, R207, 0x1, P6 ;  /* 0x00000000c403a211 */ /* 0x000fc600030f0ccf */
[----:B------:R3:W-:Y:S04]  /*11550*/  @!P3 ST.E.128 desc[UR36][R8.64], RZ ;  /* 0x000000ff0800b985 */ /* 0x0007e8000c101d24 */
[----:B------:R3:W-:Y:S02]  /*11560*/  @!P2 ST.E.128 desc[UR36][R2.64], RZ ;  /* 0x000000ff0200a985 */ /* 0x0007e4000c101d24 */
.L_x_4635:
[----:B------:R-:W-:Y:S05]  /*11570*/  BSYNC B1 ;  /* 0x0000000000017941 */ /* 0x000fea0003800000 */
.L_x_4634:
        /* <DEDUP_REMOVED lines=14> */
[----:B------:R0:W-:Y:S04]  /*11660*/  @!P4 ST.E.128 desc[UR36][R6.64], RZ ;  /* 0x000000ff0600c985 */ /* 0x0001e8000c101d24 */
[----:B------:R0:W-:Y:S04]  /*11670*/  @!P5 ST.E.128 desc[UR36][R8.64], RZ ;  /* 0x000000ff0800d985 */ /* 0x0001e8000c101d24 */
[----:B------:R0:W-:Y:S02]  /*11680*/  @!P6 ST.E.128 desc[UR36][R2.64], RZ ;  /* 0x000000ff0200e985 */ /* 0x0001e4000c101d24 */
.L_x_4637:
[----:B------:R-:W-:Y:S05]  /*11690*/  BSYNC B1 ;  /* 0x0000000000017941 */ /* 0x000fea0003800000 */
.L_x_4636:
        /* <DEDUP_REMOVED lines=11> */
[-C--:B------:R-:W-:Y:S02]  /*11750*/  @!P3 LEA.HI.X R7, R193, R0.reuse, R209, 0x1, P0 ;  /* 0x00000000c107b211 */ /* 0x080fe400000f0cd1 */
[-C--:B------:R-:W-:Y:S02]  /*11760*/  @!P4 LEA.HI.X R9, R195, R0.reuse, R208, 0x1, P1 ;  /* 0x00000000c309c211 */ /* 0x080fe400008f0cd0 */
[----:B------:R-:W-:Y:S01]  /*11770*/  @!P5 LEA.HI.X R3, R196, R0, R207, 0x1, P2 ;  /* 0x00000000c403d211 */ /* 0x000fe200010f0ccf */
[----:B------:R0:W-:Y:S04]  /*11780*/  @!P3 ST.E.128 desc[UR36][R6.64], RZ ;  /* 0x000000ff0600b985 */ /* 0x0001e8000c101d24 */
[----:B------:R0:W-:Y:S04]  /*11790*/  @!P4 ST.E.128 desc[UR36][R8.64], RZ ;  /* 0x000000ff0800c985 */ /* 0x0001e8000c101d24 */
[----:B------:R0:W-:Y:S02]  /*117a0*/  @!P5 ST.E.128 desc[UR36][R2.64], RZ ;  /* 0x000000ff0200d985 */ /* 0x0001e4000c101d24 */
.L_x_4639:
[----:B------:R-:W-:Y:S05]  /*117b0*/  BSYNC B1 ;  /* 0x0000000000017941 */ /* 0x000fea0003800000 */
.L_x_4638:
        /* <DEDUP_REMOVED lines=9> */
[-C--:B0-234-:R-:W-:Y:S02]  /*11850*/  @!P3 LEA R4, P0, R193, R2.reuse, 0x1 ;  /* 0x00000002c104b211 */ /* 0x09dfe400078008ff */
        /* <DEDUP_REMOVED lines=8> */
.L_x_4630:
[----:B------:R-:W-:Y:S05]  /*118e0*/  BSYNC B0 ;  /* 0x0000000000007941 */ /* 0x000fea0003800000 */
.L_x_4621:
[----:B------:R-:W-:Y:S02]  /*118f0*/  ULDC UR4, c[0x0][0xc3c] ;  /* 0x00030f0000047ab9 */ /* 0x000fe40000000800 */
[----:B-1----:R-:W-:-:S13]  /*11900*/  ISETP.GE.AND P0, PT, R43, UR4, PT ;  /* 0x000000042b007c0c */ /* 0x002fda000bf06270 */
[----:B------:R-:W-:Y:S05]  /*11910*/  @!P0 BRA `(.L_x_4640) ;  /* 0xfffffef000f48947 */ /* 0x000fea000383ffff */
[----:B------:R-:W-:Y:S05]  /*11920*/  EXIT ;  /* 0x000000000000794d */ /* 0x000fea0003800000 */
.L_x_4531:
        /* <DEDUP_REMOVED lines=16> */
.L_x_4641:
        /* <DEDUP_REMOVED lines=36> */
[----:B------:R-:W-:Y:S01]  /*11c70*/  IMAD.MOV.U32 R6, RZ, RZ, R3 ;  /* 0x000000ffff067224 */ /* 0x000fe200078e0003 */
[----:B------:R-:W-:Y:S01]  /*11c80*/  UMOV UR4, URZ ;  /* 0x0000003f00047c82 */ /* 0x000fe20008000000 */
[----:B------:R-:W-:-:S05]  /*11c90*/  ULDC UR5, c[0x0][0xc38] ;  /* 0x00030e0000057ab9 */ /* 0x000fca0000000800 */
.L_x_4647:
        /* <DEDUP_REMOVED lines=12> */
.L_x_4646:
[----:B------:R-:W-:Y:S05]  /*11d60*/  BSYNC B0 ;  /* 0x0000000000007941 */ /* 0x000fea0003800000 */
.L_x_4645:
        /* <DEDUP_REMOVED lines=20> */
.L_x_4643:
        /* <DEDUP_REMOVED lines=20> */
.L_x_4648:
        /* <DEDUP_REMOVED lines=56> */
[----:B------:R-:W-:-:S04]  /*12370*/  IMAD R26, R2, R26, R3 ;  /* 0x0000001a021a7224 */ /* 0x000fc800078e0203 */
[----:B------:R-:W-:Y:S01]  /*12380*/  IMAD.IADD R25, R4, 0x1, R25 ;  /* 0x0000000104197824 */ /* 0x000fe200078e0219 */
[----:B------:R-:W-:Y:S06]  /*12390*/  BRA `(.L_x_4649) ;  /* 0x0000000000147947 */ /* 0x000fec0003800000 */
.L_x_4644:
[----:B------:R-:W-:Y:S01]  /*123a0*/  ULDC UR4, c[0x0][0xc3c] ;  /* 0x00030f0000047ab9 */ /* 0x000fe20000000800 */
[----:B------:R-:W-:Y:S02]  /*123b0*/  IMAD.MOV.U32 R25, RZ, RZ, RZ ;  /* 0x000000ffff197224 */ /* 0x000fe400078e00ff */
[----:B------:R-:W-:Y:S02]  /*123c0*/  IMAD.U32 R24, RZ, RZ, UR6 ;  /* 0x00000006ff187e24 */ /* 0x000fe4000f8e00ff */
[----:B------:R-:W-:Y:S02]  /*123d0*/  IMAD.MOV.U32 R26, RZ, RZ, RZ ;  /* 0x000000ffff1a7224 */ /* 0x000fe400078e00ff */
[----:B------:R-:W-:-:S07]  /*123e0*/  IMAD.U32 R27, RZ, RZ, UR4 ;  /* 0x00000004ff1b7e24 */ /* 0x000fce000f8e00ff */
.L_x_4649:
[----:B------:R-:W-:-:S13]  /*123f0*/  ISETP.NE.AND P0, PT, R5, RZ, PT ;  /* 0x000000ff0500720c */ /* 0x000fda0003f05270 */
[----:B------:R-:W0:Y:S01]  /*12400*/  @!P0 S2R R3, SR_CgaCtaId ;  /* 0x0000000000038919 */ /* 0x000e220000008800 */
[----:B------:R-:W-:-:S04]  /*12410*/  @!P0 MOV R2, 0x400 ;  /* 0x0000040000028802 */ /* 0x000fc80000000f00 */
[----:B0-----:R-:W-:-:S05]  /*12420*/  @!P0 LEA R2, R3, R2, 0x18 ;  /* 0x0000000203028211 */ /* 0x001fca00078ec0ff */
[----:B------:R1:W-:Y:S01]  /*12430*/  @!P0 STS.128 [R2+0x308d0], R24 ;  /* 0x0308d01802008388 */ /* 0x0003e20000000c00 */
[----:B------:R-:W-:Y:S06]  /*12440*/  BAR.ARV 0x5, 0x180 ;  /* 0x0146000000007b1d */ /* 0x000fec0000002000 */
.L_x_4642:
[----:B------:R2:W-:Y:S01]  /*12450*/  STL [R1+0x24], RZ ;  /* 0x000024ff01007387 */ /* 0x0005e20000100800 */
[----:B------:R-:W-:Y:S01]  /*12460*/  ULDC UR4, c[0x0][0xc3c] ;  /* 0x00030f0000047ab9 */ /* 0x000fe20000000800 */
[----:B------:R-:W-:Y:S01]  /*12470*/  IMAD.MOV.U32 R28, RZ, RZ, 0x1 ;  /* 0x00000001ff1c7424 */ /* 0x000fe200078e00ff */
[----:B0-----:R-:W-:Y:S01]  /*12480*/  ISETP.GE.AND P0, PT, R27, UR4, PT ;  /* 0x000000041b007c0c */ /* 0x001fe2000bf06270 */
[----:B------:R-:W-:-:S12]  /*12490*/  IMAD.MOV.U32 R23, RZ, RZ, RZ ;  /* 0x000000ffff177224 */ /* 0x000fd800078e00ff */
[----:B--2---:R-:W-:Y:S05]  /*124a0*/  @P0 BRA `(.L_x_4650) ;  /* 0x0000004c004c0947 */ /* 0x004fea0003800000 */
[----:B------:R-:W2:Y:S01]  /*124b0*/  LDL R4, [R1+0x10] ;  /* 0x0000100001047983 */ /* 0x000ea20000100800 */
[----:B------:R-:W0:Y:S01]  /*124c0*/  S2UR UR5, SR_CgaCtaId ;  /* 0x00000000000579c3 */ /* 0x000e220000008800 */
[C---:B------:R-:W-:Y:S01]  /*124d0*/  IMAD.SHL.U32 R32, R0.reuse, 0x8, RZ ;  /* 0x0000000800207824 */ /* 0x040fe200078e00ff */
[----:B------:R-:W-:Y:S01]  /*124e0*/  UMOV UR4, 0x400 ;  /* 0x0000040000047882 */ /* 0x000fe20000000000 */
[----:B-1----:R-:W-:Y:S01]  /*124f0*/  LOP3.LUT R2, R0, 0x7f, RZ, 0xc0, !PT ;  /* 0x0000007f00027812 */ /* 0x002fe200078ec0ff */
[----:B------:R-:W-:Y:S01]  /*12500*/  BSSY B8, `(.L_x_4650) ;  /* 0x00004cd000087945 */ /* 0x000fe20003800000 */
[----:B------:R-:W-:Y:S01]  /*12510*/  IMAD.MOV.U32 R28, RZ, RZ, 0x1 ;  /* 0x00000001ff1c7424 */ /* 0x000fe200078e00ff */
[----:B------:R-:W-:Y:S01]  /*12520*/  LOP3.LUT R3, R32, 0x1f8, RZ, 0xc0, !PT ;  /* 0x000001f820037812 */ /* 0x000fe200078ec0ff */
[----:B------:R-:W-:Y:S01]  /*12530*/  IMAD.MOV.U32 R23, RZ, RZ, RZ ;  /* 0x000000ffff177224 */ /* 0x000fe200078e00ff */
[----:B------:R-:W-:Y:S01]  /*12540*/  SHF.R.U32.HI R2, RZ, 0x3, R2 ;  /* 0x00000003ff027819 */ /* 0x000fe20000011602 */
[----:B------:R-:W-:Y:S01]  /*12550*/  ULDC UR38, c[0x0][0xc] ;  /* 0x0000030000267ab9 */ /* 0x000fe20000000800 */
[----:B------:R-:W-:Y:S01]  /*12560*/  LOP3.LUT R3, R3, 0x38, R0, 0x78, !PT ;  /* 0x0000003803037812 */ /* 0x000fe200078e7800 */
[----:B------:R-:W-:-:S03]  /*12570*/  IMAD.SHL.U32 R0, R0, 0x10, RZ ;  /* 0x0000001000007824 */ /* 0x000fc600078e00ff */
[----:B------:R-:W-:Y:S02]  /*12580*/  LOP3.LUT R36, R3, 0x200, R32, 0xf8, !PT ;  /* 0x0000020003247812 */ /* 0x000fe400078ef820 */
[----:B------:R-:W-:Y:S02]  /*12590*/  LOP3.LUT R32, R32, 0x38, RZ, 0xc0, !PT ;  /* 0x0000003820207812 */ /* 0x000fe400078ec0ff */
[----:B------:R-:W-:Y:S02]  /*125a0*/  LOP3.LUT R0, R2, 0x70, R0, 0xf8, !PT ;  /* 0x0000007002007812 */ /* 0x000fe400078ef800 */
[C---:B------:R-:W-:Y:S02]  /*125b0*/  LOP3.LUT R34, R32.reuse, 0x40, RZ, 0xfc, !PT ;  /* 0x0000004020227812 */ /* 0x040fe400078efcff */
[----:B------:R-:W-:Y:S01]  /*125c0*/  LOP3.LUT R33, R32, 0x80, RZ, 0xfc, !PT ;  /* 0x0000008020217812 */ /* 0x000fe200078efcff */
[----:B0-----:R-:W-:-:S06]  /*125d0*/  ULEA UR4, UR5, UR4, 0x18 ;  /* 0x0000000405047291 */ /* 0x001fcc000f8ec03f */
[----:B------:R-:W-:-:S04]  /*125e0*/  IMAD.U32 R17, RZ, RZ, UR4 ;  /* 0x00000004ff117e24 */ /* 0x000fc8000f8e00ff */
[----:B------:R-:W-:Y:S01]  /*125f0*/  IMAD R37, R36, 0x2, R17 ;  /* 0x0000000224257824 */ /* 0x000fe200078e0211 */
[----:B--2---:R-:W-:-:S05]  /*12600*/  LOP3.LUT R4, R4, 0x2, RZ, 0xfc, !PT ;  /* 0x0000000204047812 */ /* 0x004fca00078efcff */
[----:B------:R0:W-:Y:S04]  /*12610*/  STL [R1+0x28], R4 ;  /* 0x0000280401007387 */ /* 0x0001e80000100800 */
[----:B------:R0:W-:Y:S02]  /*12620*/  STL [R1+0x24], RZ ;  /* 0x000024ff01007387 */ /* 0x0001e40000100800 */
.L_x_4721:
[----:B------:R-:W-:Y:S05]  /*12630*/  YIELD ;  /* 0x0000000000007946 */ /* 0x000fea0003800000 */
[----:B------:R-:W-:Y:S01]  /*12640*/  ULDC.64 UR4, c[0x0][0xa28] ;  /* 0x00028a0000047ab9 */ /* 0x000fe20000000a00 */
[----:B------:R-:W-:Y:S01]  /*12650*/  IMAD.MOV.U32 R19, RZ, RZ, RZ ;  /* 0x000000ffff137224 */ /* 0x000fe200078e00ff */
[----:B------:R-:W-:-:S04]  /*12660*/  ISETP.NE.U32.AND P0, PT, RZ, UR4, PT ;  /* 0x00000004ff007c0c */ /* 0x000fc8000bf05070 */
[----:B------:R-:W-:Y:S01]  /*12670*/  ISETP.NE.AND.EX P0, PT, RZ, UR5, PT, P0 ;  /* 0x00000005ff007c0c */ /* 0x000fe2000bf05300 */
[----:B------:R-:W-:-:S12]  /*12680*/  ULDC.64 UR4, c[0x0][0xa18] ;  /* 0x0002860000047ab9 */ /* 0x000fd80000000a00 */
[----:B-1----:R-:W1:Y:S02]  /*12690*/  @P0 LDC.64 R2, c[0x0][0xa28] ;  /* 0x00028a00ff020b82 */ /* 0x002e640000000a00 */
[----:B-1----:R-:W-:-:S05]  /*126a0*/  @P0 IMAD.WIDE R2, R27, 0x4, R2 ;  /* 0x000000041b020825 */ /* 0x002fca00078e0202 */
[----:B--2---:R1:W2:Y:S01]  /*126b0*/  @P0 LDG.E R19, desc[UR36][R2.64] ;  /* 0x0000002402130981 */ /* 0x0042a2000c1e1900 */
[----:B------:R-:W-:Y:S01]  /*126c0*/  ISETP.NE.U32.AND P0, PT, RZ, UR4, PT ;  /* 0x00000004ff007c0c */ /* 0x000fe2000bf05070 */
[----:B------:R-:W-:Y:S01]  /*126d0*/  IMAD.MOV.U32 R35, RZ, RZ, RZ ;  /* 0x000000ffff237224 */ /* 0x000fe200078e00ff */
[----:B------:R-:W-:Y:S02]  /*126e0*/  LOP3.LUT R16, R16, 0xffffff7f, RZ, 0xc0, !PT ;  /* 0xffffff7f10107812 */ /* 0x000fe400078ec0ff */
[----:B------:R-:W-:Y:S01]  /*126f0*/  ISETP.NE.AND.EX P1, PT, RZ, UR5, PT, P0 ;  /* 0x00000005ff007c0c */ /* 0x000fe2000bf25300 */
[----:B------:R-:W-:Y:S02]  /*12700*/  ULDC.64 UR4, c[0x0][0xa00] ;  /* 0x0002800000047ab9 */ /* 0x000fe40000000a00 */
[----:B------:R-:W-:Y:S01]  /*12710*/  ISETP.NE.U32.AND P0, PT, RZ, UR4, PT ;  /* 0x00000004ff007c0c */ /* 0x000fe2000bf05070 */
[----:B-1----:R-:W1:Y:S03]  /*12720*/  LDC.64 R2, c[0x0][0xa00] ;  /* 0x00028000ff027b82 */ /* 0x002e660000000a00 */
[----:B------:R-:W-:Y:S01]  /*12730*/  ISETP.NE.AND.EX P2, PT, RZ, UR5, PT, P0 ;  /* 0x00000005ff007c0c */ /* 0x000fe2000bf45300 */
[----:B------:R-:W-:-:S05]  /*12740*/  ULDC.64 UR4, c[0x0][0x418] ;  /* 0x0001060000047ab9 */ /* 0x000fca0000000a00 */
[----:B0-----:R-:W0:Y:S07]  /*12750*/  @P1 LDC.64 R4, c[0x0][0xa18] ;  /* 0x00028600ff041b82 */ /* 0x001e2e0000000a00 */
[----:B------:R-:W-:Y:S01]  /*12760*/  @P2 LOP3.LUT R16, R16, 0x80, RZ, 0xfc, !PT ;  /* 0x0000008010102812 */ /* 0x000fe200078efcff */
[----:B-1----:R-:W-:-:S05]  /*12770*/  IMAD.WIDE R2, R27, 0x4, R2 ;  /* 0x000000041b027825 */ /* 0x002fca00078e0202 */
[----:B------:R1:W5:Y:S01]  /*12780*/  @P2 LDG.E R35, desc[UR36][R2.64] ;  /* 0x0000002402232981 */ /* 0x000362000c1e1900 */
[----:B0-----:R-:W-:-:S05]  /*12790*/  @P1 IMAD.WIDE R4, R27, 0x4, R4 ;  /* 0x000000041b041825 */ /* 0x001fca00078e0204 */
        /* <DEDUP_REMOVED lines=13> */
[----:B-1----:R-:W2:Y:S04]  /*12870*/  LDG.E R4, desc[UR36][R2.64] ;  /* 0x0000002402047981 */ /* 0x002ea8000c1e1900 */
[----:B------:R-:W2:Y:S02]  /*12880*/  LDG.E R29, desc[UR36][R2.64+0x4] ;  /* 0x00000424021d7981 */ /* 0x000ea4000c1e1900 */
[----:B--2---:R-:W-:-:S07]  /*12890*/  IMAD.IADD R29, R29, 0x1, -R4 ;  /* 0x000000011d1d7824 */ /* 0x004fce00078e0a04 */
.L_x_4651:
[----:B------:R-:W-:Y:S02]  /*128a0*/  ULDC.64 UR4, c[0x0][0xa20] ;  /* 0x0002880000047ab9 */ /* 0x000fe40000000a00 */
[----:B------:R-:W-:-:S04]  /*128b0*/  ISETP.NE.U32.AND P0, PT, RZ, UR4, PT ;  /* 0x00000004ff007c0c */ /* 0x000fc8000bf05070 */
[----:B------:R-:W-:-:S13]  /*128c0*/  ISETP.NE.AND.EX P0, PT, RZ, UR5, PT, P0 ;  /* 0x00000005ff007c0c */ /* 0x000fda000bf05300 */
[----:B------:R-:W-:Y:S05]  /*128d0*/  @!P0 BRA `(.L_x_4652) ;  /* 0x0000000000108947 */ /* 0x000fea0003800000 */
[----:B-1----:R-:W0:Y:S02]  /*128e0*/  LDC.64 R2, c[0x0][0xa20] ;  /* 0x00028800ff027b82 */ /* 0x002e240000000a00 */
[----:B0-----:R-:W-:-:S05]  /*128f0*/  IMAD.WIDE R2, R27, 0x4, R2 ;  /* 0x000000041b027825 */ /* 0x001fca00078e0202 */
[----:B------:R0:W5:Y:S01]  /*12900*/  LDG.E R0, desc[UR36][R2.64] ;  /* 0x0000002402007981 */ /* 0x000162000c1e1900 */
[----:B------:R-:W-:Y:S05]  /*12910*/  BRA `(.L_x_4653) ;  /* 0x0000000000247947 */ /* 0x000fea0003800000 */
.L_x_4652:
[----:B------:R-:W-:Y:S02]  /*12920*/  ULDC.64 UR4, c[0x0][0xa08] ;  /* 0x0002820000047ab9 */ /* 0x000fe40000000a00 */
[----:B------:R-:W-:-:S04]  /*12930*/  ISETP.NE.U32.AND P0, PT, RZ, UR4, PT ;  /* 0x00000004ff007c0c */ /* 0x000fc8000bf05070 */
[----:B------:R-:W-:-:S13]  /*12940*/  ISETP.NE.AND.EX P0, PT, RZ, UR5, PT, P0 ;  /* 0x00000005ff007c0c */ /* 0x000fda000bf05300 */
[----:B------:R-:W-:Y:S05]  /*12950*/  @!P0 BRA `(.L_x_4653) ;  /* 0x0000000000148947 */ /* 0x000fea0003800000 */
[----:B-1----:R-:W0:Y:S02]  /*12960*/  LDC.64 R2, c[0x0][0xa08] ;  /* 0x00028200ff027b82 */ /* 0x002e240000000a00 */
[----:B0-----:R-:W-:-:S05]  /*12970*/  IMAD.WIDE R2, R27, 0x4, R2 ;  /* 0x000000041b027825 */ /* 0x001fca00078e0202 */
[----:B------:R-:W2:Y:S04]  /*12980*/  LDG.E R0, desc[UR36][R2.64] ;  /* 0x0000002402007981 */ /* 0x000ea8000c1e1900 */
[----:B------:R-:W2:Y:S02]  /*12990*/  LDG.E R5, desc[UR36][R2.64+0x4] ;  /* 0x0000042402057981 */ /* 0x000ea4000c1e1900 */
[----:B--2---:R-:W-:-:S07]  /*129a0*/  IMAD.IADD R0, R5, 0x1, -R0 ;  /* 0x0000000105007824 */ /* 0x004fce00078e0a00 */
.L_x_4653:
[----:B01----:R-:W0:Y:S01]  /*129b0*/  LDC R2, c[0x0][0x448] ;  /* 0x00011200ff027b82 */ /* 0x003e220000000800 */
[----:B-----5:R-:W-:Y:S01]  /*129c0*/  IMAD.IADD R30, R0, 0x1, -R19 ;  /* 0x00000001001e7824 */ /* 0x020fe200078e0a13 */
[----:B------:R-:W-:Y:S01]  /*129d0*/  LOP3.LUT R16, R16, 0xffffffbf, RZ, 0xc0, !PT ;  /* 0xffffffbf10107812 */ /* 0x000fe200078ec0ff */
[----:B------:R-:W-:-:S03]  /*129e0*/  IMAD.SHL.U32 R25, R25, 0x80, RZ ;  /* 0x0000008019197824 */ /* 0x000fc600078e00ff */
        /* <DEDUP_REMOVED lines=25> */
.L_x_4656:
[----:B------:R-:W-:-:S13]  /*12b80*/  ISETP.NE.AND P0, PT, R3, 0x1, PT ;  /* 0x000000010300780c */ /* 0x000fda0003f05270 */
[----:B------:R-:W0:Y:S02]  /*12b90*/  @P0 LDC.64 R4, c[0x0][0x9e8] ;  /* 0x00027a00ff040b82 */ /* 0x000e240000000a00 */
[----:B0-----:R-:W-:-:S05]  /*12ba0*/  @P0 IMAD.HI.U32 R4, R0, R4, RZ ;  /* 0x0000000400040227 */ /* 0x001fca00078e00ff */
[----:B------:R-:W-:-:S07]  /*12bb0*/  @P0 SHF.R.U32.HI R0, RZ, R5, R4 ;  /* 0x00000005ff000219 */ /* 0x000fce0000011604 */
.L_x_4657:
[----:B------:R-:W-:Y:S05]  /*12bc0*/  BSYNC B0 ;  /* 0x0000000000007941 */ /* 0x000fea0003800000 */
.L_x_4655:
[----:B------:R-:W-:-:S05]  /*12bd0*/  IMAD R5, R0, R3, R3 ;  /* 0x0000000300057224 */ /* 0x000fca00078e0203 */
[----:B------:R-:W-:-:S07]  /*12be0*/  VIMNMX R2, R2, R5, PT ;  /* 0x0000000502027248 */ /* 0x000fce0003fe0100 */
.L_x_4654:
[----:B------:R-:W0:Y:S01]  /*12bf0*/  @P2 LDC R4, c[0x0][0x44c] ;  /* 0x00011300ff042b82 */ /* 0x000e220000000800 */
[----:B------:R-:W-:Y:S01]  /*12c00*/  VIADD R2, R2, 0x5f ;  /* 0x0000005f02027836 */ /* 0x000fe20000000000 */
[----:B------:R-:W-:Y:S01]  /*12c10*/  ULDC UR4, c[0x0][0x9dc] ;  /* 0x0002770000047ab9 */ /* 0x000fe20000000800 */
[----:B------:R-:W-:-:S05]  /*12c20*/  IMAD.MOV.U32 R0, RZ, RZ, R25 ;  /* 0x000000ffff007224 */ /* 0x000fca00078e0019 */
[----:B------:R-:W1:Y:S01]  /*12c30*/  @P2 LDC R5, c[0x0][0x450] ;  /* 0x00011400ff052b82 */ /* 0x000e620000000800 */
[----:B0-----:R-:W-:-:S05]  /*12c40*/  @P2 IMAD.HI.U32 R4, R25, R4, RZ ;  /* 0x0000000419042227 */ /* 0x001fca00078e00ff */
[----:B-1----:R-:W-:Y:S01]  /*12c50*/  @P2 SHF.R.U32.HI R0, RZ, R5, R4 ;  /* 0x00000005ff002219 */ /* 0x002fe20000011604 */
[----:B------:R-:W-:-:S04]  /*12c60*/  IMAD.HI R4, R2, 0x2aaaaaab, RZ ;  /* 0x2aaaaaab02047827 */ /* 0x000fc800078e02ff */
[----:B------:R-:W-:Y:S01]  /*12c70*/  VIADD R2, R30, 0x5f ;  /* 0x0000005f1e027836 */ /* 0x000fe20000000000 */
[----:B------:R-:W-:-:S03]  /*12c80*/  SHF.R.U32.HI R5, RZ, 0x1f, R4 ;  /* 0x0000001fff057819 */ /* 0x000fc60000011604 */
[----:B------:R-:W-:Y:S01]  /*12c90*/  IMAD.HI R2, R2, 0x2aaaaaab, RZ ;  /* 0x2aaaaaab02027827 */ /* 0x000fe200078e02ff */
[----:B------:R-:W-:-:S04]  /*12ca0*/  LEA.HI.SX32 R4, R4, R5, 0x1c ;  /* 0x0000000504047211 */ /* 0x000fc800078fe2ff */
[----:B------:R-:W-:-:S04]  /*12cb0*/  SHF.R.U32.HI R5, RZ, 0x1f, R2 ;  /* 0x0000001fff057819 */ /* 0x000fc80000011602 */
[----:B------:R-:W-:Y:S02]  /*12cc0*/  LEA.HI.SX32 R5, R2, R5, 0x1c ;  /* 0x0000000502057211 */ /* 0x000fe400078fe2ff */
[----:B------:R-:W-:Y:S02]  /*12cd0*/  IADD3 R2, R0, R30, -R29 ;  /* 0x0000001e00027210 */ /* 0x000fe40007ffe81d */
[----:B------:R-:W-:-:S03]  /*12ce0*/  VIMNMX R22, R5, R4, PT ;  /* 0x0000000405167248 */ /* 0x000fc60003fe0100 */
[----:B------:R-:W-:Y:S02]  /*12cf0*/  VIADD R0, R2, -UR4 ;  /* 0x8000000402007c36 */ /* 0x000fe40008000000 */
        /* <DEDUP_REMOVED lines=12> */
.L_x_4660:
[----:B------:R-:W-:-:S13]  /*12dc0*/  ISETP.NE.AND P0, PT, R3, 0x1, PT ;  /* 0x000000010300780c */ /* 0x000fda0003f05270 */
[----:B------:R-:W1:Y:S02]  /*12dd0*/  @P0 LDC.64 R4, c[0x0][0x9e8] ;  /* 0x00027a00ff040b82 */ /* 0x000e640000000a00 */
[----:B-1----:R-:W-:-:S05]  /*12de0*/  @P0 IMAD.HI.U32 R4, R2, R4, RZ ;  /* 0x0000000402040227 */ /* 0x002fca00078e00ff */
[----:B------:R-:W-:-:S07]  /*12df0*/  @P0 SHF.R.U32.HI R2, RZ, R5, R4 ;  /* 0x00000005ff020219 */ /* 0x000fce0000011604 */
.L_x_4661:
[----:B------:R-:W-:Y:S05]  /*12e00*/  BSYNC B0 ;  /* 0x0000000000007941 */ /* 0x000fea0003800000 */
.L_x_4659:
[----:B------:R-:W-:-:S05]  /*12e10*/  IMAD R3, R2, R3, RZ ;  /* 0x0000000302037224 */ /* 0x000fca00078e02ff */
[----:B------:R-:W-:-:S07]  /*12e20*/  VIMNMX R0, R0, R3, !PT ;  /* 0x0000000300007248 */ /* 0x000fce0007fe0100 */
.L_x_4658:
[----:B------:R-:W-:Y:S01]  /*12e30*/  IMAD.HI R0, R0, 0x2aaaaaab, RZ ;  /* 0x2aaaaaab00007827 */ /* 0x000fe200078e02ff */
[----:B------:R-:W-:Y:S04]  /*12e40*/  BSSY B7, `(.L_x_4662) ;  /* 0x0000377000077945 */ /* 0x000fe80003800000 */
[----:B------:R-:W-:-:S04]  /*12e50*/  SHF.R.U32.HI R3, RZ, 0x1f, R0 ;  /* 0x0000001fff037819 */ /* 0x000fc80000011600 */
[----:B------:R-:W-:-:S04]  /*12e60*/  LEA.HI.SX32 R3, R0, R3, 0x1c ;  /* 0x0000000300037211 */ /* 0x000fc800078fe2ff */
        /* <DEDUP_REMOVED lines=21> */
.L_x_4663:
        /* <DEDUP_REMOVED lines=9> */
[----:B------:R-:W1:Y:S01]  /*13050*/  LDC.64 R2, c[0x4][R2] ;  /* 0x0100000002027b82 */ /* 0x000e620000000a00 */
        /* <DEDUP_REMOVED lines=9> */
[----:B01----:R-:W-:Y:S05]  /*130f0*/  CALL.ABS.NOINC R2 ;  /* 0x0000000002007343 */ /* 0x003fea0003c00000 */
.L_x_4666:
[----:B------:R-:W-:Y:S05]  /*13100*/  BSYNC B6 ;  /* 0x0000000000067941 */ /* 0x000fea0003800000 */
.L_x_4665:
        /* <DEDUP_REMOVED lines=19> */
[----:B0-2---:R-:W-:Y:S05]  /*13240*/  CALL.ABS.NOINC R2 ;  /* 0x0000000002007343 */ /* 0x005fea0003c00000 */
.L_x_4669:
        /* <DEDUP_REMOVED lines=15> */
.L_x_4668:
[----:B------:R-:W-:Y:S05]  /*13340*/  BSYNC B6 ;  /* 0x0000000000067941 */ /* 0x000fea0003800000 */
.L_x_4667:
[----:B------:R-:W-:Y:S01]  /*13350*/  ULDC.64 UR4, c[0x0][0x9f8] ;  /* 0x00027e0000047ab9 */ /* 0x000fe20000000a00 */
[----:B------:R-:W-:Y:S01]  /*13360*/  IMAD.MOV.U32 R31, RZ, RZ, R27 ;  /* 0x000000ffff1f7224 */ /* 0x000fe200078e001b */
[----:B------:R-:W-:Y:S01]  /*13370*/  ISETP.NE.U32.AND P0, PT, RZ, UR4, PT ;  /* 0x00000004ff007c0c */ /* 0x000fe2000bf05070 */
[----:B------:R-:W1:Y:S01]  /*13380*/  S2R R18, SR_TID.X ;  /* 0x0000000000127919 */ /* 0x000e620000002100 */
[----:B------:R-:W2:Y:S01]  /*13390*/  LDC R6, c[0x0][0x430] ;  /* 0x00010c00ff067b82 */ /* 0x000ea20000000800 */
[----:B0-----:R-:W-:Y:S01]  /*133a0*/  VIADD R22, R22, 0xffffffff ;  /* 0xffffffff16167836 */ /* 0x001fe20000000000 */
[----:B------:R-:W-:Y:S01]  /*133b0*/  ISETP.NE.AND.EX P0, PT, RZ, UR5, PT, P0 ;  /* 0x00000005ff007c0c */ /* 0x000fe2000bf05300 */
[----:B------:R-:W-:-:S12]  /*133c0*/  ULDC UR4, c[0x0][0x2f4] ;  /* 0x0000bd0000047ab9 */ /* 0x000fd80000000800 */
[----:B------:R-:W0:Y:S01]  /*133d0*/  @P0 LDC.64 R2, c[0x0][0x9f8] ;  /* 0x00027e00ff020b82 */ /* 0x000e220000000a00 */
[----:B-1----:R-:W-:-:S04]  /*133e0*/  LOP3.LUT R18, R18, 0x7f, RZ, 0xc0, !PT ;  /* 0x0000007f12127812 */ /* 0x002fc800078ec0ff */
[----:B------:R-:W-:Y:S01]  /*133f0*/  SHF.R.U32.HI R20, RZ, 0x3, R18 ;  /* 0x00000003ff147819 */ /* 0x000fe20000011612 */
[----:B0-----:R-:W-:-:S05]  /*13400*/  @P0 IMAD.WIDE R2, R27, 0x4, R2 ;  /* 0x000000041b020825 */ /* 0x001fca00078e0202 */
[----:B------:R0:W3:Y:S01]  /*13410*/  @P0 LDG.E R31, desc[UR36][R2.64] ;  /* 0x00000024021f0981 */ /* 0x0000e2000c1e1900 */
[----:B--2---:R-:W-:Y:S02]  /*13420*/  ISETP.NE.AND P1, PT, R6, 0x1, PT ;  /* 0x000000010600780c */ /* 0x004fe40003f25270 */
[----:B------:R-:W-:Y:S01]  /*13430*/  LOP3.LUT R16, R16, 0xffffffdf, RZ, 0xc0, !PT ;  /* 0xffffffdf10107812 */ /* 0x000fe200078ec0ff */
[----:B------:R-:W1:Y:S10]  /*13440*/  S2R R18, SR_TID.X ;  /* 0x0000000000127919 */ /* 0x000e740000002100 */
[----:B------:R-:W2:Y:S01]  /*13450*/  @P1 LDC R4, c[0x0][0x434] ;  /* 0x00010d00ff041b82 */ /* 0x000ea20000000800 */
[----:B------:R-:W-:-:S02]  /*13460*/  ISETP.GE.AND P2, PT, R32, UR4, PT ;  /* 0x0000000420007c0c */ /* 0x000fc4000bf46270 */
[----:B------:R-:W-:-:S05]  /*13470*/  @P1 LOP3.LUT R16, R16, 0x20, RZ, 0xfc, !PT ;  /* 0x0000002010101812 */ /* 0x000fca00078efcff */
[----:B------:R-:W4:Y:S01]  /*13480*/  @P1 LDC R0, c[0x0][0x438] ;  /* 0x00010e00ff001b82 */ /* 0x000f220000000800 */
[----:B-1----:R-:W-:-:S05]  /*13490*/  IMAD.SHL.U32 R18, R18, 0x10, RZ ;  /* 0x0000001012127824 */ /* 0x002fca00078e00ff */
[----:B------:R-:W-:-:S05]  /*134a0*/  LOP3.LUT R18, R20, 0x70, R18, 0xf8, !PT ;  /* 0x0000007014127812 */ /* 0x000fca00078ef812 */
[----:B------:R-:W-:-:S05]  /*134b0*/  IMAD R5, R22, 0x60, R18 ;  /* 0x0000006016057824 */ /* 0x000fca00078e0212 */
[C---:B------:R-:W-:Y:S01]  /*134c0*/  ISETP.GE.AND P0, PT, R5.reuse, R30, PT ;  /* 0x0000001e0500720c */ /* 0x040fe20003f06270 */
[----:B------:R-:W-:-:S03]  /*134d0*/  IMAD.IADD R5, R5, 0x1, R19 ;  /* 0x0000000105057824 */ /* 0x000fc600078e0213 */
[----:B------:R-:W-:Y:S01]  /*134e0*/  ISETP.GT.U32.OR P0, PT, R18, 0x5f, P0 ;  /* 0x0000005f1200780c */ /* 0x000fe20000704470 */
[----:B--2---:R-:W-:-:S04]  /*134f0*/  @P1 IMAD.HI.U32 R7, R5, R4, RZ ;  /* 0x0000000405071227 */ /* 0x004fc800078e00ff */
[----:B------:R-:W-:Y:S01]  /*13500*/  IMAD.MOV.U32 R4, RZ, RZ, R5 ;  /* 0x000000ffff047224 */ /* 0x000fe200078e0005 */
[----:B----4-:R-:W-:-:S05]  /*13510*/  @P1 SHF.R.U32.HI R4, RZ, R0, R7 ;  /* 0x00000000ff041219 */ /* 0x010fca0000011607 */
[--C-:B------:R-:W-:Y:S02]  /*13520*/  IMAD.MOV R0, RZ, RZ, -R4.reuse ;  /* 0x000000ffff007224 */ /* 0x100fe400078e0a04 */
[----:B0-----:R-:W0:Y:S02]  /*13530*/  @!P0 LDC.64 R2, c[0x0][0x428] ;  /* 0x00010a00ff028b82 */ /* 0x001e240000000a00 */
[----:B------:R-:W-:Y:S01]  /*13540*/  IMAD R0, R6, R0, R5 ;  /* 0x0000000006007224 */ /* 0x000fe200078e0205 */
[----:B------:R-:W-:Y:S02]  /*13550*/  @!P0 SHF.R.S32.HI R5, RZ, 0x1f, R4 ;  /* 0x0000001fff058819 */ /* 0x000fe40000011404 */
[----:B------:R-:W-:-:S04]  /*13560*/  LOP3.LUT R16, R16, 0xfffffffb, RZ, 0xc0, !PT ;  /* 0xfffffffb10107812 */ /* 0x000fc800078ec0ff */
[----:B------:R-:W-:-:S04]  /*13570*/  @P2 LOP3.LUT R16, R16, 0x4, RZ, 0xfc, !PT ;  /* 0x0000000410102812 */ /* 0x000fc800078efcff */
[----:B------:R-:W-:Y:S01]  /*13580*/  LOP3.LUT R16, R16, 0xfffffffe, RZ, 0xc0, !PT ;  /* 0xfffffffe10107812 */ /* 0x000fe200078ec0ff */
[----:B------:R-:W-:-:S03]  /*13590*/  UMOV UR5, 0xffffffff ;  /* 0xffffffff00057882 */ /* 0x000fc60000000000 */
[----:B------:R-:W-:Y:S02]  /*135a0*/  LOP3.LUT R16, R16, 0xfffffffd, RZ, 0xc0, !PT ;  /* 0xfffffffd10107812 */ /* 0x000fe400078ec0ff */
[----:B---3--:R-:W-:Y:S01]  /*135b0*/  SHF.R.S32.HI R6, RZ, 0x1f, R31 ;  /* 0x0000001fff067819 */ /* 0x008fe2000001141f */
[----:B0-----:R-:W-:-:S04]  /*135c0*/  @!P0 IMAD.WIDE.U32 R4, R31, R2, R4 ;  /* 0x000000021f048225 */ /* 0x001fc800078e0004 */
[----:B------:R0:W-:Y:S02]  /*135d0*/  STL [R1+0xc], R6 ;  /* 0x00000c0601007387 */ /* 0x0001e40000100800 */
[----:B0-----:R-:W-:-:S04]  /*135e0*/  @!P0 IMAD R6, R6, R2, RZ ;  /* 0x0000000206068224 */ /* 0x001fc800078e02ff */
[----:B------:R-:W-:Y:S02]  /*135f0*/  @!P0 IMAD R6, R31, R3, R6 ;  /* 0x000000031f068224 */ /* 0x000fe400078e0206 */
[----:B------:R-:W0:Y:S02]  /*13600*/  @!P0 LDC.64 R2, c[0x0][0x418] ;  /* 0x00010600ff028b82 */ /* 0x000e240000000a00 */
[----:B------:R-:W-:Y:S01]  /*13610*/  @!P0 IMAD.IADD R6, R5, 0x1, R6 ;  /* 0x0000000105068824 */ /* 0x000fe200078e0206 */
[----:B0-----:R-:W-:-:S04]  /*13620*/  @!P0 LEA R2, P1, R4, R2, 0x2 ;  /* 0x0000000204028211 */ /* 0x001fc800078210ff */
[----:B------:R-:W-:Y:S01]  /*13630*/  @!P0 LEA.HI.X R3, R4, R3, R6, 0x2, P1 ;  /* 0x0000000304038211 */ /* 0x000fe200008f1406 */
[----:B------:R-:W-:Y:S01]  /*13640*/  IMAD.MOV.U32 R4, RZ, RZ, RZ ;  /* 0x000000ffff047224 */ /* 0x000fe200078e00ff */
[----:B------:R-:W-:-:S05]  /*13650*/  ISETP.GE.AND P1, PT, R34, UR4, PT ;  /* 0x0000000422007c0c */ /* 0x000fca000bf26270 */
[----:B------:R0:W5:Y:S01]  /*13660*/  @!P0 LDG.E R4, desc[UR36][R2.64] ;  /* 0x0000002402048981 */ /* 0x000162000c1e1900 */
[----:B------:R-:W-:-:S07]  /*13670*/  ISETP.GE.AND P0, PT, R33, UR4, PT ;  /* 0x0000000421007c0c */ /* 0x000fce000bf06270 */
[----:B------:R-:W-:-:S06]  /*13680*/  @P1 LOP3.LUT R16, R16, 0x2, RZ, 0xfc, !PT ;  /* 0x0000000210101812 */ /* 0x000fcc00078efcff */
[----:B------:R-:W-:Y:S01]  /*13690*/  @P0 LOP3.LUT R16, R16, 0x1, RZ, 0xfc, !PT ;  /* 0x0000000110100812 */ /* 0x000fe200078efcff */
[----:B0-----:R-:W-:Y:S06]  /*136a0*/  BRA.DIV UR5, `(.L_x_4670) ;  /* 0x0000004205887947 */ /* 0x001fec000b800000 */
.L_x_4738:
[----:B------:R-:W2:Y:S01]  /*136b0*/  LDL R2, [R1+0x28] ;  /* 0x0000280001027983 */ /* 0x000ea20000100800 */
[----:B------:R-:W-:Y:S02]  /*136c0*/  ISETP.GT.U32.AND P1, PT, R18, 0x5f, PT ;  /* 0x0000005f1200780c */ /* 0x000fe40003f24070 */
[----:B------:R-:W-:Y:S02]  /*136d0*/  LOP3.LUT R16, R16, 0xffffffef, RZ, 0xc0, !PT ;  /* 0xffffffef10107812 */ /* 0x000fe400078ec0ff */
[----:B------:R-:W-:Y:S02]  /*136e0*/  SHF.R.S32.HI R30, RZ, 0x1f, R26 ;  /* 0x0000001fff1e7819 */ /* 0x000fe4000001141a */
[----:B------:R-:W-:-:S07]  /*136f0*/  LOP3.LUT R16, R16, 0xfffffff7, RZ, 0xc0, !PT ;  /* 0xfffffff710107812 */ /* 0x000fce00078ec0ff */
[----:B------:R-:W-:Y:S02]  /*13700*/  @P1 LOP3.LUT R16, R16, 0x8, RZ, 0xfc, !PT ;  /* 0x0000000810101812 */ /* 0x000fe400078efcff */
[----:B--2---:R-:W-:-:S13]  /*13710*/  ISETP.NE.AND P0, PT, R2, 0x3, PT ;  /* 0x000000030200780c */ /* 0x004fda0003f05270 */
[----:B------:R-:W-:Y:S01]  /*13720*/  @P0 LOP3.LUT R16, R16, 0x10, RZ, 0xfc, !PT ;  /* 0x0000001010100812 */ /* 0x000fe200078efcff */
[----:B------:R-:W-:Y:S06]  /*13730*/  @!P0 BRA `(.L_x_4671) ;  /* 0x0000000000048947 */ /* 0x000fec0003800000 */
[----:B------:R-:W-:Y:S01]  /*13740*/  BPT.TRAP 0x1 ;  /* 0x000000040000795c */ /* 0x000fe20000300000 */
.L_x_4671:
[----:B------:R-:W-:Y:S01]  /*13750*/  SHF.R.S32.HI R5, RZ, 0x1f, R0 ;  /* 0x0000001fff057819 */ /* 0x000fe20000011400 */
[----:B------:R-:W-:Y:S01]  /*13760*/  ULDC.64 UR4, c[0x0][0x328] ;  /* 0x0000ca0000047ab9 */ /* 0x000fe20000000a00 */
[----:B------:R-:W-:Y:S03]  /*13770*/  BSSY B0, `(.L_x_4672) ;  /* 0x0000017000007945 */ /* 0x000fe60003800000 */
        /* <DEDUP_REMOVED lines=22> */
.L_x_4739:
[----:B------:R-:W-:Y:S05]  /*138e0*/  BSYNC B0 ;  /* 0x0000000000007941 */ /* 0x000fea0003800000 */
.L_x_4672:
[----:B------:R-:W2:Y:S01]  /*138f0*/  LDL R9, [R1] ;  /* 0x0000000001097983 */ /* 0x000ea20000100800 */
[----:B------:R-:W-:Y:S01]  /*13900*/  ULDC.64 UR4, c[0x0][0x300] ;  /* 0x0000c00000047ab9 */ /* 0x000fe20000000a00 */
[----:B------:R-:W-:Y:S01]  /*13910*/  LOP3.LUT P4, RZ, R16, 0x4, RZ, 0xc0, !PT ;  /* 0x0000000410ff7812 */ /* 0x000fe2000788c0ff */
[----:B------:R-:W-:Y:S01]  /*13920*/  IMAD R5, R5, UR4, RZ ;  /* 0x0000000405057c24 */ /* 0x000fe2000f8e02ff */
[----:B------:R-:W1:Y:S01]  /*13930*/  S2R R8, SR_TID.X ;  /* 0x0000000000087919 */ /* 0x000e620000002100 */
[----:B0-----:R-:W-:Y:S01]  /*13940*/  IMAD.WIDE.U32 R2, R0, UR4, RZ ;  /* 0x0000000400027c25 */ /* 0x001fe2000f8e00ff */
        /* <DEDUP_REMOVED lines=14> */
[----:B------:R-:W-:Y:S01]  /*13a30*/  IMAD R5, R23, 0x4800, R36 ;  /* 0x0000480017057824 */ /* 0x000fe200078e0224 */
[----:B------:R-:W-:Y:S01]  /*13a40*/  LEA R4, P0, R2, UR4, 0x1 ;  /* 0x0000000402047c11 */ /* 0x000fe2000f8008ff */
[----:B------:R-:W-:Y:S01]  /*13a50*/  IMAD.IADD R0, R3, 0x1, R0 ;  /* 0x0000000103007824 */ /* 0x000fe200078e0200 */
[----:B------:R-:W-:Y:S01]  /*13a60*/  UMOV UR4, 0xffffffff ;  /* 0xffffffff00047882 */ /* 0x000fe20000000000 */
[----:B-1----:R-:W-:-:S03]  /*13a70*/  LOP3.LUT R8, R8, 0x7f, RZ, 0xc0, !PT ;  /* 0x0000007f08087812 */ /* 0x002fc600078ec0ff */
        /* <DEDUP_REMOVED lines=68> */
.L_x_4753:
        /* <DEDUP_REMOVED lines=12> */
.L_x_4675:
        /* <DEDUP_REMOVED lines=11> */
.L_x_4676:
[----:B------:R2:W-:Y:S02]  /*14030*/  SYNCS.ARRIVE.TRANS64.A1T0 RZ, [R7+URZ+0x30830], RZ ;  /* 0x030830ff07ff79a7 */ /* 0x0005e4000810003f */
[----:B------:R-:W-:Y:S05]  /*14040*/  WARPSYNC.ALL ;  /* 0x0000000000007948 */ /* 0x000fea0003800000 */
[----:B------:R-:W-:Y:S01]  /*14050*/  ULDC.64 UR4, c[0x0][0x298] ;  /* 0x0000a60000047ab9 */ /* 0x000fe20000000a00 */
[----:B-1----:R-:W-:Y:S01]  /*14060*/  VIADD R2, R17, 0x12400 ;  /* 0x0001240011027836 */ /* 0x002fe20000000000 */
[----:B------:R-:W-:Y:S01]  /*14070*/  SHF.R.S32.HI R0, RZ, 0x1f, R35 ;  /* 0x0000001fff007819 */ /* 0x000fe20000011423 */
[----:B0-----:R-:W-:Y:S01]  /*14080*/  IMAD.WIDE.U32 R4, R35, UR4, RZ ;  /* 0x0000000423047c25 */ /* 0x001fe2000f8e00ff */
        /* <DEDUP_REMOVED lines=12> */
[----:B0-----:R-:W-:Y:S02]  /*14150*/  IMAD.U32 R4, RZ, RZ, UR6 ;  /* 0x00000006ff047e24 */ /* 0x001fe4000f8e00ff */
[----:B------:R-:W0:Y:S01]  /*14160*/  LDC.64 R2, c[0x4][R2] ;  /* 0x0100000002027b82 */ /* 0x000e220000000a00 */
[----:B------:R-:W-:Y:S02]  /*14170*/  IMAD.U32 R5, RZ, RZ, UR7 ;  /* 0x00000007ff057e24 */ /* 0x000fe4000f8e00ff */
[----:B------:R-:W-:Y:S02]  /*14180*/  IMAD.U32 R6, RZ, RZ, UR8 ;  /* 0x00000008ff067e24 */ /* 0x000fe4000f8e00ff */
[----:B--2---:R-:W-:-:S02]  /*14190*/  IMAD.U32 R7, RZ, RZ, UR9 ;  /* 0x00000009ff077e24 */ /* 0x004fc4000f8e00ff */
[----:B------:R-:W-:Y:S02]  /*141a0*/  IMAD.U32 R10, RZ, RZ, UR4 ;  /* 0x00000004ff0a7e24 */ /* 0x000fe4000f8e00ff */
[----:B------:R-:W-:Y:S02]  /*141b0*/  IMAD.U32 R11, RZ, RZ, UR5 ;  /* 0x00000005ff0b7e24 */ /* 0x000fe4000f8e00ff */
[----:B------:R-:W-:Y:S02]  /*141c0*/  IMAD.MOV.U32 R8, RZ, RZ, 0x70 ;  /* 0x00000070ff087424 */ /* 0x000fe400078e00ff */
[----:B------:R-:W-:Y:S02]  /*141d0*/  IMAD.MOV.U32 R12, RZ, RZ, 0x1 ;  /* 0x00000001ff0c7424 */ /* 0x000fe400078e00ff */
[----:B------:R-:W-:-:S07]  /*141e0*/  IMAD.MOV.U32 R13, RZ, RZ, RZ ;  /* 0x000000ffff0d7224 */ /* 0x000fce00078e00ff */
[----:B------:R-:W-:-:S07]  /*141f0*/  LEPC R20, `(.L_x_4678) ;  /* 0x000000001014794e */ /* 0x000fce0000000000 */
[----:B0-----:R-:W-:Y:S05]  /*14200*/  CALL.ABS.NOINC R2 ;  /* 0x0000000002007343 */ /* 0x001fea0003c00000 */
.L_x_4678:
[----:B------:R-:W-:Y:S05]  /*14210*/  BSYNC B6 ;  /* 0x0000000000067941 */ /* 0x000fea0003800000 */
.L_x_4677:
[----:B------:R-:W3:Y:S01]  /*14220*/  LDL.LU.64 R20, [R1+0x18] ;  /* 0x0000180001147983 */ /* 0x000ee20000300a00 */
[----:B------:R-:W-:Y:S01]  /*14230*/  ULDC.64 UR4, c[0x0][0x2d8] ;  /* 0x0000b60000047ab9 */ /* 0x000fe20000000a00 */
[----:B------:R-:W-:Y:S01]  /*14240*/  LOP3.LUT P6, RZ, R16, 0x80, RZ, 0xc0, !PT ;  /* 0x0000008010ff7812 */ /* 0x000fe200078cc0ff */
[----:B------:R-:W-:Y:S01]  /*14250*/  IMAD R0, R30, UR4, RZ ;  /* 0x000000041e007c24 */ /* 0x000fe2000f8e02ff */
[----:B0-----:R-:W-:Y:S01]  /*14260*/  SHF.R.S32.HI R4, RZ, 0x1f, R27 ;  /* 0x0000001fff047819 */ /* 0x001fe2000001141b */
[----:B------:R-:W-:Y:S02]  /*14270*/  IMAD.MOV.U32 R3, RZ, RZ, R35 ;  /* 0x000000ffff037224 */ /* 0x000fe400078e0023 */
[----:B------:R-:W-:Y:S01]  /*14280*/  IMAD R5, R26, UR5, R0 ;  /* 0x000000051a057c24 */ /* 0x000fe2000f8e0200 */
[----:B------:R-:W-:Y:S02]  /*14290*/  SEL R4, R4, RZ, !P6 ;  /* 0x000000ff04047207 */ /* 0x000fe40007000000 */
[----:B------:R-:W-:Y:S01]  /*142a0*/  SEL R0, R27, RZ, !P6 ;  /* 0x000000ff1b007207 */ /* 0x000fe20007000000 */
[----:B---3--:R-:W-:Y:S01]  /*142b0*/  IMAD.MOV.U32 R2, RZ, RZ, R20 ;  /* 0x000000ffff027224 */ /* 0x008fe200078e0014 */
[----:B------:R-:W0:Y:S01]  /*142c0*/  LDC R21, c[0x0][0x448] ;  /* 0x00011200ff157b82 */ /* 0x000e220000000800 */
[----:B------:R-:W1:Y:S02]  /*142d0*/  S2R R20, SR_TID.X ;  /* 0x0000000000147919 */ /* 0x000e640000002100 */
        /* <DEDUP_REMOVED lines=8> */
[----:B0-----:R-:W-:Y:S02]  /*14360*/  ISETP.NE.AND P6, PT, R21, 0x1, PT ;  /* 0x000000011500780c */ /* 0x001fe40003fc5270 */
[----:B-1----:R-:W-:-:S04]  /*14370*/  LOP3.LUT R20, R20, 0x7f, RZ, 0xc0, !PT ;  /* 0x0000007f14147812 */ /* 0x002fc800078ec0ff */
[----:B------:R-:W-:-:S07]  /*14380*/  SHF.R.U32.HI R21, RZ, 0x3, R20 ;  /* 0x00000003ff157819 */ /* 0x000fce0000011614 */
[----:B------:R-:W0:Y:S01]  /*14390*/  @P6 LDC R6, c[0x0][0x44c] ;  /* 0x00011300ff066b82 */ /* 0x000e220000000800 */
[----:B------:R-:W1:Y:S07]  /*143a0*/  S2R R20, SR_TID.X ;  /* 0x0000000000147919 */ /* 0x000e6e0000002100 */
[----:B------:R-:W3:Y:S01]  /*143b0*/  @P6 LDC R5, c[0x0][0x450] ;  /* 0x00011400ff056b82 */ /* 0x000ee20000000800 */
[----:B-1----:R-:W-:-:S05]  /*143c0*/  IMAD.SHL.U32 R20, R20, 0x10, RZ ;  /* 0x0000001014147824 */ /* 0x002fca00078e00ff */
[----:B------:R-:W-:-:S05]  /*143d0*/  LOP3.LUT R20, R21, 0x70, R20, 0xf8, !PT ;  /* 0x0000007015147812 */ /* 0x000fca00078ef814 */
[----:B------:R-:W-:Y:S02]  /*143e0*/  IMAD.IADD R0, R20, 0x1, R25 ;  /* 0x0000000114007824 */ /* 0x000fe400078e0219 */
[----:B------:R-:W1:Y:S02]  /*143f0*/  S2R R20, SR_TID.X ;  /* 0x0000000000147919 */ /* 0x000e640000002100 */
[----:B0-----:R-:W-:-:S04]  /*14400*/  @P6 IMAD.HI.U32 R6, R0, R6, RZ ;  /* 0x0000000600066227 */ /* 0x001fc800078e00ff */
[----:B------:R-:W-:Y:S01]  /*14410*/  IMAD.MOV.U32 R4, RZ, RZ, R0 ;  /* 0x000000ffff047224 */ /* 0x000fe200078e0000 */
[----:B---3--:R-:W-:Y:S02]  /*14420*/  @P6 SHF.R.U32.HI R4, RZ, R5, R6 ;  /* 0x00000005ff046219 */ /* 0x008fe40000011606 */
[----:B------:R-:W0:Y:S03]  /*14430*/  LDC R6, c[0x0][0x448] ;  /* 0x00011200ff067b82 */ /* 0x000e260000000800 */
[----:B------:R-:W-:Y:S02]  /*14440*/  IMAD.MOV R5, RZ, RZ, -R4 ;  /* 0x000000ffff057224 */ /* 0x000fe400078e0a04 */
[----:B------:R-:W-:Y:S01]  /*14450*/  IMAD.WIDE.U32 R2, R4, UR4, R2 ;  /* 0x0000000404027c25 */ /* 0x000fe2000f8e0002 */
[----:B-1----:R-:W-:-:S03]  /*14460*/  LOP3.LUT R20, R20, 0x7f, RZ, 0xc0, !PT ;  /* 0x0000007f14147812 */ /* 0x002fc600078ec0ff */
[----:B0-----:R-:W-:Y:S01]  /*14470*/  IMAD R0, R6, R5, R0 ;  /* 0x0000000506007224 */ /* 0x001fe200078e0200 */
[----:B------:R-:W-:Y:S02]  /*14480*/  SHF.R.S32.HI R5, RZ, 0x1f, R4 ;  /* 0x0000001fff057819 */ /* 0x000fe40000011404 */
[----:B--2---:R-:W-:-:S03]  /*14490*/  SHF.R.U32.HI R7, RZ, 0x3, R20 ;  /* 0x00000003ff077819 */ /* 0x004fc60000011614 */
        /* <DEDUP_REMOVED lines=47> */
[----:B------:R-:W-:Y:S01]  /*14790*/  @!P1 IMAD.MOV.U32 R2, RZ, RZ, R5 ;  /* 0x000000ffff029224 */ /* 0x000fe200078e0005 */
[----:B------:R-:W-:Y:S01]  /*147a0*/  IADD3 R5, R25, 0x30, RZ ;  /* 0x0000003019057810 */ /* 0x000fe20007ffe0ff */
[----:B------:R-:W-:-:S05]  /*147b0*/  @!P1 IMAD.MOV.U32 R3, RZ, RZ, R6 ;  /* 0x000000ffff039224 */ /* 0x000fca00078e0006 */
        /* <DEDUP_REMOVED lines=38> */
[----:B------:R-:W1:Y:S04]  /*14a20*/  SHFL.IDX PT, R2, R4, 0x6, 0x181f ;  /* 0x00d81f0004027f89 */ /* 0x000e6800000e0000 */
[----:B------:R-:W2:Y:S02]  /*14a30*/  SHFL.IDX PT, R4, R4, 0x7, 0x181f ;  /* 0x00f81f0004047f89 */ /* 0x000ea400000e0000 */
[----:B0-----:R-:W-:-:S05]  /*14a40*/  @!P1 LEA R5, P4, R32, R3, 0x1 ;  /* 0x0000000320059211 */ /* 0x001fca00078808ff */
[----:B-1----:R-:W-:Y:S02]  /*14a50*/  @!P1 IMAD.X R6, RZ, RZ, R2, P4 ;  /* 0x000000ffff069224 */ /* 0x002fe400020e0602 */
[----:B------:R-:W-:Y:S02]  /*14a60*/  @!P1 IMAD.MOV.U32 R2, RZ, RZ, R5 ;  /* 0x000000ffff029224 */ /* 0x000fe400078e0005 */
[----:B------:R-:W-:-:S05]  /*14a70*/  @!P1 IMAD.MOV.U32 R3, RZ, RZ, R6 ;  /* 0x000000ffff039224 */ /* 0x000fca00078e0006 */
[----:B------:R0:W-:Y:S04]  /*14a80*/  @!P1 LDGSTS.E.BYPASS.LTC128B.128 [R37+0x15400], desc[UR36][R2.64], !P3 ;  /* 0x1540000002259fae */ /* 0x0001e8000d901d64 */
[----:B------:R0:W-:Y:S04]  /*14a90*/  @!P1 LDGSTS.E.BYPASS.LTC128B.128 [R37+0x19400], desc[UR36][R2.64+0x80], !P2 ;  /* 0x1940008002259fae */ /* 0x0001e8000d101d64 */
[----:B--2---:R0:W-:Y:S02]  /*14aa0*/  @!P1 LDGSTS.E.BYPASS.LTC128B.128 [R37+0x1d400], desc[UR36][R2.64+0x100], !P0 ;  /* 0x1d40010002259fae */ /* 0x0041e4000c101d64 */
.L_x_4770:
        /* <DEDUP_REMOVED lines=11> */
[----:B------:R1:W-:Y:S02]  /*14b60*/  LDGSTS.E.BYPASS.LTC128B.128 [R37+0x1dc00], desc[UR36][R2.64+0x100], !P0 ;  /* 0x1dc0010002257fae */ /* 0x0003e4000c101d64 */
.L_x_4681:
[----:B------:R-:W-:Y:S05]  /*14b70*/  BSYNC B0 ;  /* 0x0000000000007941 */ /* 0x000fea0003800000 */
.L_x_4680:
[----:B------:R-:W-:Y:S01]  /*14b80*/  NOP ;  /* 0x0000000000007918 */ /* 0x000fe20000000000 */
[----:B------:R-:W-:-:S13]  /*14b90*/  PLOP3.LUT P0, PT, PT, PT, PT, 0x80, 0x0 ;  /* 0x000000000000781c */ /* 0x000fda0003f0f070 */
.L_x_4682:
        /* <DEDUP_REMOVED lines=20> */
.L_x_4771:
[----:B------:R-:W-:Y:S05]  /*14ce0*/  BSYNC B0 ;  /* 0x0000000000007941 */ /* 0x000fea0003800000 */
.L_x_4683:
[----:B------:R-:W2:Y:S01]  /*14cf0*/  LDL R2, [R1+0x8] ;  /* 0x0000080001027983 */ /* 0x000ea20000100800 */
[----:B------:R-:W-:Y:S01]  /*14d00*/  BSSY B0, `(.L_x_4685) ;  /* 0x000010d000007945 */ /* 0x000fe20003800000 */
[----:B--2---:R-:W-:-:S13]  /*14d10*/  ISETP.GE.AND P0, PT, R6, R2, PT ;  /* 0x000000020600720c */ /* 0x004fda0003f06270 */
[----:B------:R-:W-:Y:S05]  /*14d20*/  @!P0 BRA `(.L_x_4686) ;  /* 0x0000001000288947 */ /* 0x000fea0003800000 */
[----:B------:R-:W-:Y:S01]  /*14d30*/  ULDC UR4, c[0x0][0x2f4] ;  /* 0x0000bd0000047ab9 */ /* 0x000fe20000000800 */
[----:B------:R-:W-:Y:S01]  /*14d40*/  IMAD.MOV.U32 R20, RZ, RZ, R28 ;  /* 0x000000ffff147224 */ /* 0x000fe200078e001c */
[----:B------:R-:W-:Y:S01]  /*14d50*/  ISETP.GE.AND P3, PT, R32, UR4, PT ;  /* 0x0000000420007c0c */ /* 0x000fe2000bf66270 */
[----:B------:R-:W-:Y:S01]  /*14d60*/  IMAD.MOV.U32 R10, RZ, RZ, R23 ;  /* 0x000000ffff0a7224 */ /* 0x000fe200078e0017 */
[----:B------:R-:W-:Y:S01]  /*14d70*/  ISETP.GE.AND P2, PT, R34, UR4, PT ;  /* 0x0000000422007c0c */ /* 0x000fe2000bf46270 */
[----:B------:R-:W-:Y:S01]  /*14d80*/  IMAD.MOV.U32 R29, RZ, RZ, R22 ;  /* 0x000000ffff1d7224 */ /* 0x000fe200078e0016 */
[----:B------:R-:W-:-:S13]  /*14d90*/  ISETP.GE.AND P1, PT, R33, UR4, PT ;  /* 0x0000000421007c0c */ /* 0x000fda000bf26270 */
.L_x_4699:
[----:B------:R-:W2:Y:S01]  /*14da0*/  LDL R4, [R1+0x4] ;  /* 0x0000040001047983 */ /* 0x000ea20000100800 */
[----:B0-----:R-:W0:Y:S03]  /*14db0*/  LDC R0, c[0x0][0x430] ;  /* 0x00010c00ff007b82 */ /* 0x001e260000000800 */
[----:B------:R-:W3:Y:S01]  /*14dc0*/  LDL R7, [R1+0xc] ;  /* 0x00000c0001077983 */ /* 0x000ee20000100800 */
[----:B------:R-:W1:Y:S03]  /*14dd0*/  S2R R2, SR_TID.X ;  /* 0x0000000000027919 */ /* 0x000e660000002100 */
[----:B------:R-:W4:Y:S01]  /*14de0*/  LDL R8, [R1+0x28] ;  /* 0x0000280001087983 */ /* 0x000f220000100800 */
[----:B0-----:R-:W-:Y:S02]  /*14df0*/  ISETP.NE.AND P0, PT, R0, 0x1, PT ;  /* 0x000000010000780c */ /* 0x001fe40003f05270 */
[----:B------:R-:W0:Y:S11]  /*14e00*/  S2R R0, SR_TID.X ;  /* 0x0000000000007919 */ /* 0x000e360000002100 */
[----:B------:R-:W2:Y:S01]  /*14e10*/  @P0 LDC R3, c[0x0][0x438] ;  /* 0x00010e00ff030b82 */ /* 0x000ea20000000800 */
[----:B-1----:R-:W-:-:S04]  /*14e20*/  LOP3.LUT R2, R2, 0x7f, RZ, 0xc0, !PT ;  /* 0x0000007f02027812 */ /* 0x002fc800078ec0ff */
[----:B------:R-:W-:Y:S01]  /*14e30*/  SHF.R.U32.HI R2, RZ, 0x3, R2 ;  /* 0x00000003ff027819 */ /* 0x000fe20000011602 */
[----:B0-----:R-:W-:-:S05]  /*14e40*/  IMAD.SHL.U32 R0, R0, 0x10, RZ ;  /* 0x0000001000007824 */ /* 0x001fca00078e00ff */
[----:B------:R-:W-:Y:S02]  /*14e50*/  LOP3.LUT R0, R2, 0x70, R0, 0xf8, !PT ;  /* 0x0000007002007812 */ /* 0x000fe400078ef800 */
[----:B------:R-:W0:Y:S02]  /*14e60*/  @P0 LDC R2, c[0x0][0x434] ;  /* 0x00010d00ff020b82 */ /* 0x000e240000000800 */
[----:B------:R-:W-:Y:S01]  /*14e70*/  ISETP.GT.U32.AND P5, PT, R0, 0x5f, PT ;  /* 0x0000005f0000780c */ /* 0x000fe20003fa4070 */
[----:B------:R-:W-:Y:S05]  /*14e80*/  YIELD ;  /* 0x0000000000007946 */ /* 0x000fea0003800000 */
[----:B------:R-:W-:Y:S01]  /*14e90*/  ULDC UR4, c[0x0][0x430] ;  /* 0x00010c0000047ab9 */ /* 0x000fe20000000800 */
[----:B--2---:R-:W-:-:S06]  /*14ea0*/  IMAD R9, R6, 0x60, R4 ;  /* 0x0000006006097824 */ /* 0x004fcc00078e0204 */
[----:B------:R-:W1:Y:S01]  /*14eb0*/  @!P5 LDC.64 R4, c[0x0][0x428] ;  /* 0x00010a00ff04db82 */ /* 0x000e620000000a00 */
[----:B------:R-:W-:-:S04]  /*14ec0*/  IMAD.IADD R9, R0, 0x1, R9 ;  /* 0x0000000100097824 */ /* 0x000fc800078e0209 */
[----:B0-----:R-:W-:-:S04]  /*14ed0*/  @P0 IMAD.HI.U32 R2, R9, R2, RZ ;  /* 0x0000000209020227 */ /* 0x001fc800078e00ff */
[----:B------:R-:W-:Y:S01]  /*14ee0*/  IMAD.MOV.U32 R0, RZ, RZ, R9 ;  /* 0x000000ffff007224 */ /* 0x000fe200078e0009 */
[----:B------:R-:W-:-:S04]  /*14ef0*/  @P0 SHF.R.U32.HI R0, RZ, R3, R2 ;  /* 0x00000003ff000219 */ /* 0x000fc80000011602 */
[--C-:B------:R-:W-:Y:S01]  /*14f00*/  @!P5 SHF.R.S32.HI R3, RZ, 0x1f, R0.reuse ;  /* 0x0000001fff03d819 */ /* 0x100fe20000011400 */
[----:B------:R-:W-:-:S04]  /*14f10*/  @!P5 IMAD.MOV.U32 R2, RZ, RZ, R0 ;  /* 0x000000ffff02d224 */ /* 0x000fc800078e0000 */
[----:B-1----:R-:W-:-:S04]  /*14f20*/  @!P5 IMAD.WIDE.U32 R2, R31, R4, R2 ;  /* 0x000000041f02d225 */ /* 0x002fc800078e0002 */
[----:B---3--:R-:W-:-:S04]  /*14f30*/  @!P5 IMAD R4, R7, R4, RZ ;  /* 0x000000040704d224 */ /* 0x008fc800078e02ff */
[----:B------:R-:W-:Y:S02]  /*14f40*/  @!P5 IMAD R7, R31, R5, R4 ;  /* 0x000000051f07d224 */ /* 0x000fe400078e0204 */
[----:B------:R-:W0:Y:S01]  /*14f50*/  @!P5 LDC.64 R4, c[0x0][0x418] ;  /* 0x00010600ff04db82 */ /* 0x000e220000000a00 */
[----:B------:R-:W-:Y:S02]  /*14f60*/  IMAD.MOV R0, RZ, RZ, -R0 ;  /* 0x000000ffff007224 */ /* 0x000fe400078e0a00 */
[----:B------:R-:W-:Y:S02]  /*14f70*/  @!P5 IMAD.IADD R3, R7, 0x1, R3 ;  /* 0x000000010703d824 */ /* 0x000fe400078e0203 */
[----:B------:R-:W-:Y:S02]  /*14f80*/  IMAD R9, R0, UR4, R9 ;  /* 0x0000000400097c24 */ /* 0x000fe4000f8e0209 */
[----:B------:R-:W-:Y:S01]  /*14f90*/  IMAD.MOV.U32 R0, RZ, RZ, RZ ;  /* 0x000000ffff007224 */ /* 0x000fe200078e00ff */
[----:B0-----:R-:W-:-:S04]  /*14fa0*/  @!P5 LEA R4, P0, R2, R4, 0x2 ;  /* 0x000000040204d211 */ /* 0x001fc800078010ff */
[----:B------:R-:W-:-:S05]  /*14fb0*/  @!P5 LEA.HI.X R5, R2, R5, R3, 0x2, P0 ;  /* 0x000000050205d211 */ /* 0x000fca00000f1403 */
[----:B------:R0:W5:Y:S01]  /*14fc0*/  @!P5 LDG.E R0, desc[UR36][R4.64] ;  /* 0x000000240400d981 */ /* 0x000162000c1e1900 */
[----:B----4-:R-:W-:Y:S01]  /*14fd0*/  ISETP.NE.AND P4, PT, R8, 0x3, PT ;  /* 0x000000030800780c */ /* 0x010fe20003f85270 */
        /* <DEDUP_REMOVED lines=8> */
.L_x_4687:
[----:B------:R-:W-:Y:S01]  /*15060*/  IMAD R7, R23, 0x8, R17 ;  /* 0x0000000817077824 */ /* 0x000fe200078e0211 */
[----:B------:R-:W-:Y:S01]  /*15070*/  SHF.L.U32 R2, R28, 0x1f, RZ ;  /* 0x0000001f1c027819 */ /* 0x000fe200000006ff */
[----:B------:R-:W-:Y:S03]  /*15080*/  BSSY B1, `(.L_x_4688) ;  /* 0x0000003000017945 */ /* 0x000fe60003800000 */
[----:B------:R-:W0:Y:S02]  /*15090*/  SYNCS.PHASECHK.TRANS64.TRYWAIT P0, [R7+URZ+0x30840], R2 ;  /* 0x03084002070075a7 */ /* 0x000e24000800017f */
[----:B0-----:R-:W-:Y:S05]  /*150a0*/  @!P0 BRA `(.L_x_4689) ;  /* 0x0000003c00448947 */ /* 0x001fea0003800000 */
.L_x_4772:
[----:B------:R-:W-:Y:S05]  /*150b0*/  BSYNC B1 ;  /* 0x0000000000017941 */ /* 0x000fea0003800000 */
.L_x_4688:
        /* <DEDUP_REMOVED lines=31> */
[----:B0-----:R-:W-:-:S05]  /*152b0*/  IADD3 R2, P0, R2, R4, RZ ;  /* 0x0000000402027210 */ /* 0x001fca0007f1e0ff */
[----:B-1----:R-:W-:-:S05]  /*152c0*/  IMAD.X R3, RZ, RZ, R3, P0 ;  /* 0x000000ffff037224 */ /* 0x002fca00000e0603 */
        /* <DEDUP_REMOVED lines=32> */
.L_x_4786:
        /* <DEDUP_REMOVED lines=11> */
.L_x_4691:
        /* <DEDUP_REMOVED lines=11> */
.L_x_4692:
[----:B------:R1:W-:Y:S01]  /*15630*/  SYNCS.ARRIVE.TRANS64.A1T0 RZ, [R7+URZ+0x30830], RZ ;  /* 0x030830ff07ff79a7 */ /* 0x0003e2000810003f */
[----:B------:R-:W-:Y:S05]  /*15640*/  @!P5 BRA `(.L_x_4693) ;  /* 0x000000000004d947 */ /* 0x000fea0003800000 */
[----:B------:R-:W-:Y:S01]  /*15650*/  BPT.TRAP 0x1 ;  /* 0x000000040000795c */ /* 0x000fe20000300000 */
.L_x_4693:
[----:B------:R-:W-:Y:S01]  /*15660*/  SHF.L.U32 R2, R20, 0x1f, RZ ;  /* 0x0000001f14027819 */ /* 0x000fe200000006ff */
[----:B0-----:R-:W-:Y:S01]  /*15670*/  IMAD R6, R10, 0x8, R17 ;  /* 0x000000080a067824 */ /* 0x001fe200078e0211 */
[----:B------:R-:W-:Y:S03]  /*15680*/  BSSY B1, `(.L_x_4694) ;  /* 0x0000003000017945 */ /* 0x000fe60003800000 */
[----:B------:R-:W0:Y:S02]  /*15690*/  SYNCS.PHASECHK.TRANS64.TRYWAIT P0, [R6+URZ+0x30860], R2 ;  /* 0x03086002060075a7 */ /* 0x000e24000800017f */
[----:B0-----:R-:W-:Y:S05]  /*156a0*/  @!P0 BRA `(.L_x_4695) ;  /* 0x0000003c00b88947 */ /* 0x001fea0003800000 */
.L_x_4787:
[----:B------:R-:W-:Y:S05]  /*156b0*/  BSYNC B1 ;  /* 0x0000000000017941 */ /* 0x000fea0003800000 */
.L_x_4694:
[----:B------:R-:W1:Y:S01]  /*156c0*/  LDL R5, [R1] ;  /* 0x0000000001057983 */ /* 0x000e620000100800 */
        /* <DEDUP_REMOVED lines=61> */
[----:B0-2---:R0:W1:Y:S02]  /*15aa0*/  SHFL.IDX PT, R2, R18, 0x5, 0x181f ;  /* 0x00b81f0012027f89 */ /* 0x00506400000e0000 */
.L_x_4801:
        /* <DEDUP_REMOVED lines=31> */
.L_x_4697:
        /* <DEDUP_REMOVED lines=11> */
.L_x_4698:
        /* <DEDUP_REMOVED lines=8> */
.L_x_4686:
[----:B------:R-:W-:Y:S05]  /*15dd0*/  BSYNC B0 ;  /* 0x0000000000007941 */ /* 0x000fea0003800000 */
.L_x_4685:
        /* <DEDUP_REMOVED lines=17> */
.L_x_4701:
[----:B------:R-:W-:Y:S05]  /*15ef0*/  BSYNC B0 ;  /* 0x0000000000007941 */ /* 0x000fea0003800000 */
.L_x_4700:
[----:B------:R-:W2:Y:S02]  /*15f00*/  LDL R0, [R1+0x28] ;  /* 0x0000280001007983 */ /* 0x000ea40000100800 */
[----:B--2---:R-:W-:-:S13]  /*15f10*/  ISETP.NE.AND P0, PT, R0, 0x3, PT ;  /* 0x000000030000780c */ /* 0x004fda0003f05270 */
[----:B------:R-:W-:Y:S05]  /*15f20*/  @!P0 BRA `(.L_x_4702) ;  /* 0x0000000000048947 */ /* 0x000fea0003800000 */
[----:B------:R-:W-:Y:S01]  /*15f30*/  BPT.TRAP 0x1 ;  /* 0x000000040000795c */ /* 0x000fe20000300000 */
.L_x_4702:
[----:B------:R-:W2:Y:S01]  /*15f40*/  LDL.LU R2, [R1] ;  /* 0x0000000001027983 */ /* 0x000ea20000300800 */
[----:B------:R-:W-:Y:S01]  /*15f50*/  IMAD R0, R23, 0x8, R17 ;  /* 0x0000000817007824 */ /* 0x000fe200078e0211 */
[----:B------:R-:W-:Y:S01]  /*15f60*/  SHF.L.U32 R3, R28, 0x1f, RZ ;  /* 0x0000001f1c037819 */ /* 0x000fe200000006ff */
[----:B------:R-:W-:Y:S03]  /*15f70*/  BSSY B0, `(.L_x_4703) ;  /* 0x0000004000007945 */ /* 0x000fe60003800000 */
[----:B------:R-:W0:Y:S01]  /*15f80*/  SYNCS.PHASECHK.TRANS64.TRYWAIT P0, [R0+URZ+0x30860], R3 ;  /* 0x03086003000075a7 */ /* 0x000e22000800017f */
[----:B--2---:R-:W-:Y:S01]  /*15f90*/  IMAD R6, R22, -0x60, R2 ;  /* 0xffffffa016067824 */ /* 0x004fe200078e0202 */
[----:B0-----:R-:W-:Y:S06]  /*15fa0*/  @!P0 BRA `(.L_x_4704) ;  /* 0x0000003c00a08947 */ /* 0x001fec0003800000 */
.L_x_4802:
[----:B------:R-:W-:Y:S05]  /*15fb0*/  BSYNC B0 ;  /* 0x0000000000007941 */ /* 0x000fea0003800000 */
.L_x_4703:
[----:B------:R-:W1:Y:S01]  /*15fc0*/  S2R R2, SR_TID.X ;  /* 0x0000000000027919 */ /* 0x000e620000002100 */
[----:B------:R-:W-:Y:S01]  /*15fd0*/  UMOV UR4, 0xffffffff ;  /* 0xffffffff00047882 */ /* 0x000fe20000000000 */
[----:B------:R-:W-:Y:S01]  /*15fe0*/  IMAD R4, R23, 0x4800, R36 ;  /* 0x0000480017047824 */ /* 0x000fe200078e0224 */
[----:B-1----:R-:W-:-:S04]  /*15ff0*/  LOP3.LUT R2, R2, 0x7f, RZ, 0xc0, !PT ;  /* 0x0000007f02027812 */ /* 0x002fc800078ec0ff */
[----:B------:R-:W-:-:S05]  /*16000*/  SHF.R.U32.HI R2, RZ, 0x3, R2 ;  /* 0x00000003ff027819 */ /* 0x000fca0000011602 */
[----:B------:R-:W-:Y:S01]  /*16010*/  IMAD.IADD R6, R6, 0x1, -R2 ;  /* 0x0000000106067824 */ /* 0x000fe200078e0a02 */
[----:B------:R-:W-:Y:S06]  /*16020*/  BRA.DIV UR4, `(.L_x_4705) ;  /* 0x0000003e04947947 */ /* 0x000fec000b800000 */
[----:B------:R-:W1:Y:S01]  /*16030*/  SHFL.IDX PT, R14, R18, RZ, 0x181f ;  /* 0x00181fff120e7589 */ /* 0x000e6200000e0000 */
[----:B------:R-:W-:Y:S01]  /*16040*/  ULDC UR4, c[0x0][0x2f4] ;  /* 0x0000bd0000047ab9 */ /* 0x000fe20000000800 */
[C---:B------:R-:W-:Y:S01]  /*16050*/  IMAD.SHL.U32 R5, R32.reuse, 0x2, RZ ;  /* 0x0000000220057824 */ /* 0x040fe200078e00ff */
[----:B------:R-:W-:Y:S01]  /*16060*/  ISETP.GE.AND P2, PT, R32, UR4, PT ;  /* 0x0000000420007c0c */ /* 0x000fe2000bf46270 */
[----:B0-----:R-:W0:Y:S01]  /*16070*/  SHFL.IDX PT, R3, R19, RZ, 0x181f ;  /* 0x00181fff13037589 */ /* 0x001e2200000e0000 */
[----:B------:R-:W-:Y:S01]  /*16080*/  IMAD R4, R4, 0x2, R17 ;  /* 0x0000000204047824 */ /* 0x000fe200078e0211 */
[----:B------:R-:W-:Y:S02]  /*16090*/  ISETP.GE.AND P1, PT, R34, UR4, PT ;  /* 0x0000000422007c0c */ /* 0x000fe4000bf26270 */
[C---:B------:R-:W-:Y:S01]  /*160a0*/  ISETP.LT.OR P4, PT, R6.reuse, 0x1, P2 ;  /* 0x000000010600780c */ /* 0x040fe20001781670 */
[----:B------:R-:W-:Y:S01]  /*160b0*/  SHFL.IDX PT, R7, R19, 0x1, 0x181f ;  /* 0x00381f0013077f89 */ /* 0x000fe200000e0000 */
        /* <DEDUP_REMOVED lines=49> */
.L_x_4816:
        /* <DEDUP_REMOVED lines=13> */
.L_x_4706:
        /* <DEDUP_REMOVED lines=11> */
.L_x_4707:
[----:B------:R0:W-:Y:S01]  /*16550*/  SYNCS.ARRIVE.TRANS64.A1T0 RZ, [R0+URZ+0x30850], RZ ;  /* 0x030850ff00ff79a7 */ /* 0x0001e2000810003f */
[----:B------:R-:W-:-:S05]  /*16560*/  VIADD R23, R23, 0x1 ;  /* 0x0000000117177836 */ /* 0x000fca0000000000 */
[----:B------:R-:W-:-:S04]  /*16570*/  ISETP.NE.AND P0, PT, R23, 0x2, PT ;  /* 0x000000021700780c */ /* 0x000fc80003f05270 */
[----:B------:R-:W-:Y:S02]  /*16580*/  SEL R3, RZ, 0x1, P0 ;  /* 0x00000001ff037807 */ /* 0x000fe40000000000 */
[----:B------:R-:W-:Y:S02]  /*16590*/  SEL R23, R23, RZ, P0 ;  /* 0x000000ff17177207 */ /* 0x000fe40000000000 */
[----:B0-----:R-:W-:-:S07]  /*165a0*/  LOP3.LUT R28, R28, R3, RZ, 0x3c, !PT ;  /* 0x000000031c1c7212 */ /* 0x001fce00078e3cff */
.L_x_4664:
[----:B------:R-:W-:Y:S05]  /*165b0*/  BSYNC B7 ;  /* 0x0000000000077941 */ /* 0x000fea0003800000 */
.L_x_4662:
        /* <DEDUP_REMOVED lines=8> */
[----:B------:R3:W4:Y:S01]  /*16640*/  LDS.128 R24, [R17+0x308d0] ;  /* 0x0308d00011187984 */ /* 0x0007220000000c00 */
[----:B------:R-:W-:Y:S06]  /*16650*/  BAR.ARV 0x4, 0x180 ;  /* 0x0106000000007b1d */ /* 0x000fec0000002000 */
[----:B------:R-:W-:Y:S05]  /*16660*/  BRA `(.L_x_4709) ;  /* 0x0000000800cc7947 */ /* 0x000fea0003800000 */
.L_x_4708:
        /* <DEDUP_REMOVED lines=11> */
[----:B------:R-:W-:Y:S02]  /*16720*/  MOV R5, RZ ;  /* 0x000000ff00057202 */ /* 0x000fe40000000f00 */
[C---:B------:R-:W-:Y:S01]  /*16730*/  ISETP.GE.U32.AND P2, PT, R8.reuse, 0x2, PT ;  /* 0x000000020800780c */ /* 0x040fe20003f46070 */
[----:B------:R-:W-:Y:S01]  /*16740*/  SHFL.IDX PT, R0, R24, RZ, 0x1f ;  /* 0x00001fff18007589 */ /* 0x000fe200000e0000 */
[C---:B------:R-:W-:Y:S02]  /*16750*/  ISETP.GE.U32.AND P3, PT, R8.reuse, 0x4, PT ;  /* 0x000000040800780c */ /* 0x040fe40003f66070 */
[C---:B------:R-:W-:Y:S01]  /*16760*/  ISETP.GE.U32.AND P4, PT, R8.reuse, 0x8, PT ;  /* 0x000000080800780c */ /* 0x040fe20003f86070 */
[----:B------:R-:W-:Y:S01]  /*16770*/  SHFL.IDX PT, R4, R24, 0x1, 0x1f ;  /* 0x00201f0018047f89 */ /* 0x000fe200000e0000 */
[C---:B------:R-:W-:Y:S01]  /*16780*/  ISETP.GE.U32.AND P5, PT, R8.reuse, 0x10, PT ;  /* 0x000000100800780c */ /* 0x040fe20003fa6070 */
        /* <DEDUP_REMOVED lines=17> */
[----:B------:R1:W2:Y:S02]  /*168a0*/  SHFL.IDX PT, R14, R6, 0x1f, 0x1f ;  /* 0x03e01f00060e7f89 */ /* 0x0002a400000e0000 */
.L_x_4826:
[----:B------:R-:W-:Y:S02]  /*168b0*/  ULDC UR4, c[0x0][0xc38] ;  /* 0x00030e0000047ab9 */ /* 0x000fe40000000800 */
[----:B------:R-:W-:-:S04]  /*168c0*/  IMAD.U32 R7, RZ, RZ, UR4 ;  /* 0x00000004ff077e24 */ /* 0x000fc8000f8e00ff */
[----:B--2---:R-:W-:-:S04]  /*168d0*/  IMAD R14, R14, R7, RZ ;  /* 0x000000070e0e7224 */ /* 0x004fc800078e02ff */
[----:B------:R-:W-:-:S05]  /*168e0*/  IMAD.IADD R9, R4, 0x1, R14 ;  /* 0x0000000104097824 */ /* 0x000fca00078e020e */
[----:B------:R-:W-:-:S13]  /*168f0*/  ISETP.GT.AND P6, PT, R9, R0, PT ;  /* 0x000000000900720c */ /* 0x000fda0003fc4270 */
[----:B------:R-:W-:Y:S05]  /*16900*/  @P6 BRA `(.L_x_4711) ;  /* 0x00000000009c6947 */ /* 0x000fea0003800000 */
.L_x_4716:
[----:B------:R-:W2:Y:S01]  /*16910*/  LDC R2, c[0x0][0xc3c] ;  /* 0x00030f00ff027b82 */ /* 0x000ea20000000800 */
[----:B------:R-:W-:-:S05]  /*16920*/  VIADD R27, R27, 0x1f ;  /* 0x0000001f1b1b7836 */ /* 0x000fca0000000000 */
[----:B--2---:R-:W-:-:S13]  /*16930*/  ISETP.GE.AND P6, PT, R27, R2, PT ;  /* 0x000000021b00720c */ /* 0x004fda0003fc6270 */
[----:B------:R-:W-:Y:S05]  /*16940*/  @P6 BRA `(.L_x_4712) ;  /* 0x0000000400d06947 */ /* 0x000fea0003800000 */
[----:B------:R-:W2:Y:S01]  /*16950*/  S2R R3, SR_TID.X ;  /* 0x0000000000037919 */ /* 0x000ea20000002100 */
[----:B------:R-:W-:Y:S01]  /*16960*/  BSSY B0, `(.L_x_4713) ;  /* 0x0000009000007945 */ /* 0x000fe20003800000 */
[----:B------:R-:W-:Y:S01]  /*16970*/  IMAD.MOV.U32 R5, RZ, RZ, RZ ;  /* 0x000000ffff057224 */ /* 0x000fe200078e00ff */
[----:B--2---:R-:W-:-:S05]  /*16980*/  LOP3.LUT R3, R3, 0x1f, RZ, 0xc0, !PT ;  /* 0x0000001f03037812 */ /* 0x004fca00078ec0ff */
[----:B------:R-:W-:-:S05]  /*16990*/  IMAD.IADD R7, R27, 0x1, R3 ;  /* 0x000000011b077824 */ /* 0x000fca00078e0203 */
[----:B------:R-:W-:-:S13]  /*169a0*/  ISETP.GE.OR P6, PT, R7, R2, !P0 ;  /* 0x000000020700720c */ /* 0x000fda00047c6670 */
[----:B------:R-:W-:Y:S05]  /*169b0*/  @P6 BRA `(.L_x_4714) ;  /* 0x00000000000c6947 */ /* 0x000fea0003800000 */
[----:B------:R-:W2:Y:S02]  /*169c0*/  LDC.64 R2, c[0x0][0xc80] ;  /* 0x00032000ff027b82 */ /* 0x000ea40000000a00 */
[----:B--2---:R-:W-:-:S05]  /*169d0*/  IMAD.WIDE R2, R7, 0x4, R2 ;  /* 0x0000000407027825 */ /* 0x004fca00078e0202 */
[----:B------:R2:W5:Y:S02]  /*169e0*/  LDG.E R5, desc[UR36][R2.64] ;  /* 0x0000002402057981 */ /* 0x000564000c1e1900 */
.L_x_4714:
[----:B------:R-:W-:Y:S05]  /*169f0*/  BSYNC B0 ;  /* 0x0000000000007941 */ /* 0x000fea0003800000 */
.L_x_4713:
        /* <DEDUP_REMOVED lines=18> */
.L_x_4834:
[----:B------:R-:W-:Y:S02]  /*16b20*/  ULDC UR4, c[0x0][0xc38] ;  /* 0x00030e0000047ab9 */ /* 0x000fe40000000800 */
[----:B------:R-:W-:-:S04]  /*16b30*/  IMAD.U32 R7, RZ, RZ, UR4 ;  /* 0x00000004ff077e24 */ /* 0x000fc8000f8e00ff */
[----:B--2---:R-:W-:-:S04]  /*16b40*/  IMAD R14, R14, R7, RZ ;  /* 0x000000070e0e7224 */ /* 0x004fc800078e02ff */
[----:B------:R-:W-:-:S05]  /*16b50*/  IMAD.IADD R9, R14, 0x1, R9 ;  /* 0x000000010e097824 */ /* 0x000fca00078e0209 */
[----:B------:R-:W-:-:S13]  /*16b60*/  ISETP.GT.AND P6, PT, R9, R0, PT ;  /* 0x000000000900720c */ /* 0x000fda0003fc4270 */
[----:B------:R-:W-:Y:S05]  /*16b70*/  @!P6 BRA `(.L_x_4716) ;  /* 0xfffffffc0064e947 */ /* 0x000fea000383ffff */
.L_x_4711:
        /* <DEDUP_REMOVED lines=8> */
.L_x_4838:
[----:B------:R-:W-:Y:S01]  /*16c00*/  ISETP.NE.AND P0, PT, R2, RZ, PT ;  /* 0x000000ff0200720c */ /* 0x000fe20003f05270 */
[----:B------:R-:W-:-:S12]  /*16c10*/  IMAD.MOV.U32 R14, RZ, RZ, RZ ;  /* 0x000000ffff0e7224 */ /* 0x000fd800078e00ff */
[----:B------:R-:W-:Y:S05]  /*16c20*/  @!P0 BRA `(.L_x_4718) ;  /* 0x0000000000108947 */ /* 0x000fea0003800000 */
[----:B------:R-:W-:Y:S01]  /*16c30*/  UMOV UR4, 0xffffffff ;  /* 0xffffffff00047882 */ /* 0x000fe20000000000 */
[----:B------:R-:W-:Y:S02]  /*16c40*/  VIADD R12, R4, 0xffffffff ;  /* 0xffffffff040c7836 */ /* 0x000fe40000000000 */
[----:B------:R-:W-:Y:S05]  /*16c50*/  BRA.DIV UR4, `(.L_x_4719) ;  /* 0x0000004204b47947 */ /* 0x000fea000b800000 */
[----:B------:R4:W0:Y:S02]  /*16c60*/  SHFL.IDX PT, R14, R6, R12, 0x1f ;  /* 0x00001f0c060e7589 */ /* 0x00082400000e0000 */
.L_x_4718:
[----:B------:R-:W5:Y:S01]  /*16c70*/  LDC.64 R2, c[0x0][0xc90] ;  /* 0x00032400ff027b82 */ /* 0x000f620000000a00 */
[----:B------:R-:W-:-:S04]  /*16c80*/  IMAD.IADD R27, R4, 0x1, R27 ;  /* 0x00000001041b7824 */ /* 0x000fc800078e021b */
[----:B-----5:R-:W-:-:S05]  /*16c90*/  IMAD.WIDE R2, R27, 0x4, R2 ;  /* 0x000000041b027825 */ /* 0x020fca00078e0202 */
[----:B-1--4-:R1:W2:Y:S01]  /*16ca0*/  LDG.E R6, desc[UR36][R2.64] ;  /* 0x0000002402067981 */ /* 0x0122a2000c1e1900 */
[----:B0-----:R-:W-:Y:S02]  /*16cb0*/  IMAD R24, R14, R7, R24 ;  /* 0x000000070e187224 */ /* 0x001fe400078e0218 */
[----:B-1----:R-:W-:Y:S02]  /*16cc0*/  IMAD.MOV.U32 R2, RZ, RZ, RZ ;  /* 0x000000ffff027224 */ /* 0x002fe400078e00ff */
        /* <DEDUP_REMOVED lines=60> */
.L_x_4712:
[----:B------:R-:W-:Y:S01]  /*17090*/  UMOV UR4, URZ ;  /* 0x0000003f00047c82 */ /* 0x000fe20008000000 */
[----:B------:R-:W-:Y:S01]  /*170a0*/  UMOV UR5, URZ ;  /* 0x0000003f00057c82 */ /* 0x000fe20008000000 */
[----:B------:R-:W-:Y:S01]  /*170b0*/  ULDC UR6, c[0x0][0xc3c] ;  /* 0x00030f0000067ab9 */ /* 0x000fe20000000800 */
[----:B------:R-:W-:Y:S02]  /*170c0*/  IMAD.MOV.U32 R24, RZ, RZ, R0 ;  /* 0x000000ffff187224 */ /* 0x000fe400078e0000 */
[----:B------:R-:W-:Y:S02]  /*170d0*/  IMAD.U32 R25, RZ, RZ, UR4 ;  /* 0x00000004ff197e24 */ /* 0x000fe4000f8e00ff */
[----:B------:R-:W-:Y:S02]  /*170e0*/  IMAD.U32 R26, RZ, RZ, UR5 ;  /* 0x00000005ff1a7e24 */ /* 0x000fe4000f8e00ff */
[----:B------:R-:W-:-:S07]  /*170f0*/  IMAD.U32 R27, RZ, RZ, UR6 ;  /* 0x00000006ff1b7e24 */ /* 0x000fce000f8e00ff */
.L_x_4720:
        /* <DEDUP_REMOVED lines=10> */
.L_x_4709:
[----:B------:R-:W-:Y:S02]  /*171a0*/  ULDC UR4, c[0x0][0xc3c] ;  /* 0x00030f0000047ab9 */ /* 0x000fe40000000800 */
[----:B----4-:R-:W-:-:S13]  /*171b0*/  ISETP.GE.AND P0, PT, R27, UR4, PT ;  /* 0x000000041b007c0c */ /* 0x010fda000bf06270 */
[----:B------:R-:W-:Y:S05]  /*171c0*/  @!P0 BRA `(.L_x_4721) ;  /* 0xffffffb400188947 */ /* 0x000fea000383ffff */
[----:B------:R-:W-:Y:S05]  /*171d0*/  BSYNC B8 ;  /* 0x0000000000087941 */ /* 0x000fea0003800000 */
.L_x_4650:
[----:B------:R-:W4:Y:S01]  /*171e0*/  LDL.LU R0, [R1+0x24] ;  /* 0x0000240001007983 */ /* 0x000f220000300800 */
[----:B------:R-:W-:Y:S01]  /*171f0*/  BSSY B0, `(.L_x_4722) ;  /* 0x000000b000007945 */ /* 0x000fe20003800000 */
[----:B------:R-:W5:Y:S01]  /*17200*/  S2R R5, SR_CgaCtaId ;  /* 0x0000000000057919 */ /* 0x000f620000008800 */
[----:B----4-:R-:W-:-:S05]  /*17210*/  VIADD R0, R0, 0x1 ;  /* 0x0000000100007836 */ /* 0x010fca0000000000 */
[----:B-1----:R-:W-:-:S04]  /*17220*/  LEA.HI R2, R0, R0, RZ, 0x1 ;  /* 0x0000000000027211 */ /* 0x002fc800078f08ff */
[----:B------:R-:W-:Y:S02]  /*17230*/  LOP3.LUT R3, R2, 0xfffffffe, RZ, 0xc0, !PT ;  /* 0xfffffffe02037812 */ /* 0x000fe400078ec0ff */
[----:B------:R-:W-:-:S03]  /*17240*/  MOV R2, 0x400 ;  /* 0x0000040000027802 */ /* 0x000fc60000000f00 */
[----:B------:R-:W-:Y:S01]  /*17250*/  IMAD.IADD R0, R0, 0x1, -R3 ;  /* 0x0000000100007824 */ /* 0x000fe200078e0a03 */
[----:B-----5:R-:W-:-:S04]  /*17260*/  LEA R4, R5, R2, 0x18 ;  /* 0x0000000205047211 */ /* 0x020fc800078ec0ff */
[----:B------:R-:W-:-:S04]  /*17270*/  SHF.L.U32 R0, R0, 0x1f, RZ ;  /* 0x0000001f00007819 */ /* 0x000fc800000006ff */
[----:B------:R-:W1:Y:S02]  /*17280*/  SYNCS.PHASECHK.TRANS64.TRYWAIT P0, [R4+URZ+0x30820], R0 ;  /* 0x03082000040075a7 */ /* 0x000e64000800017f */
[----:B-1----:R-:W-:Y:S05]  /*17290*/  @!P0 BRA `(.L_x_4723) ;  /* 0x0000003c00488947 */ /* 0x002fea0003800000 */
.L_x_4841:
[----:B------:R-:W-:Y:S05]  /*172a0*/  BSYNC B0 ;  /* 0x0000000000007941 */ /* 0x000fea0003800000 */
.L_x_4722:
[----:B------:R-:W-:-:S03]  /*172b0*/  UMOV UR4, 0xffffffff ;  /* 0xffffffff00047882 */ /* 0x000fc60000000000 */
[----:B------:R-:W-:Y:S05]  /*172c0*/  BRA.DIV UR4, `(.L_x_4724) ;  /* 0x0000003e04507947 */ /* 0x000fea000b800000 */
[----:B-1----:R-:W1:Y:S02]  /*172d0*/  S2R R0, SR_TID.X ;  /* 0x0000000000007919 */ /* 0x002e640000002100 */
[----:B-1----:R-:W-:-:S04]  /*172e0*/  SHF.R.U32.HI R0, RZ, 0x5, R0 ;  /* 0x00000005ff007819 */ /* 0x002fc80000011600 */
[----:B------:R-:W-:-:S05]  /*172f0*/  LOP3.LUT R0, R0, 0x3, RZ, 0xc0, !PT ;  /* 0x0000000300007812 */ /* 0x000fca00078ec0ff */
[----:B------:R1:W4:Y:S02]  /*17300*/  SHFL.IDX PT, R14, R0, RZ, 0x1f ;  /* 0x00001fff000e7589 */ /* 0x00032400000e0000 */
.L_x_4844:
[----:B----4-:R-:W-:Y:S01]  /*17310*/  ISETP.NE.AND P0, PT, R14, RZ, PT ;  /* 0x000000ff0e00720c */ /* 0x010fe20003f05270 */
[----:B------:R-:W-:-:S12]  /*17320*/  BSSY B0, `(.L_x_4725) ;  /* 0x0000024000007945 */ /* 0x000fd80003800000 */
[----:B------:R-:W-:Y:S05]  /*17330*/  @P0 BRA `(.L_x_4726) ;  /* 0x0000000000880947 */ /* 0x000fea0003800000 */
[----:B------:R-:W-:-:S03]  /*17340*/  UMOV UR4, 0xffffffff ;  /* 0xffffffff00047882 */ /* 0x000fc60000000000 */
[----:B------:R-:W-:Y:S05]  /*17350*/  BRA.DIV UR4, `(.L_x_4727) ;  /* 0x0000003e04607947 */ /* 0x000fea000b800000 */
[----:B------:R-:W-:-:S13]  /*17360*/  ELECT P6, URZ, PT ;  /* 0x00000000003f782f */ /* 0x000fda00038c0000 */
.L_x_4847:
[----:B------:R-:W-:Y:S05]  /*17370*/  @!P6 BRA `(.L_x_4726) ;  /* 0x000000000078e947 */ /* 0x000fea0003800000 */
[----:B-1----:R-:W4:Y:S02]  /*17380*/  LDL.LU R0, [R1+0x10] ;  /* 0x0000100001007983 */ /* 0x002f240000300800 */
[----:B----4-:R-:W-:-:S04]  /*17390*/  LOP3.LUT R0, R0, 0x2, RZ, 0xfc, !PT ;  /* 0x0000000200007812 */ /* 0x010fc800078efcff */
[----:B------:R-:W-:-:S13]  /*173a0*/  ISETP.NE.AND P0, PT, R0, 0x3, PT ;  /* 0x000000030000780c */ /* 0x000fda0003f05270 */
[----:B------:R-:W-:Y:S05]  /*173b0*/  @!P0 BRA `(.L_x_4728) ;  /* 0x0000000000048947 */ /* 0x000fea0003800000 */
[----:B------:R-:W-:Y:S01]  /*173c0*/  BPT.TRAP 0x1 ;  /* 0x000000040000795c */ /* 0x000fe20000300000 */
.L_x_4728:
[C---:B------:R-:W-:Y:S01]  /*173d0*/  IMAD R5, R23.reuse, 0x8, R4 ;  /* 0x0000000817057824 */ /* 0x040fe200078e0204 */
[----:B------:R-:W-:Y:S01]  /*173e0*/  SHF.L.U32 R0, R28, 0x1f, RZ ;  /* 0x0000001f1c007819 */ /* 0x000fe200000006ff */
[----:B------:R-:W-:-:S03]  /*173f0*/  VIADD R23, R23, 0x1 ;  /* 0x0000000117177836 */ /* 0x000fc60000000000 */
[----:B------:R-:W1:Y:S02]  /*17400*/  SYNCS.PHASECHK.TRANS64.TRYWAIT P1, [R5+URZ+0x30840], R0 ;  /* 0x03084000050075a7 */ /* 0x000e64000802017f */
[----:B------:R-:W-:-:S04]  /*17410*/  ISETP.NE.AND P2, PT, R23, 0x2, PT ;  /* 0x000000021700780c */ /* 0x000fc80003f45270 */
[----:B------:R-:W-:Y:S01]  /*17420*/  SEL R3, RZ, 0x1, P2 ;  /* 0x00000001ff037807 */ /* 0x000fe20001000000 */
[----:B-1----:R-:W-:Y:S08]  /*17430*/  @!P1 BRA `(.L_x_4729) ;  /* 0x0000003c00489947 */ /* 0x002ff00003800000 */
.L_x_4848:
[----:B------:R-:W-:Y:S02]  /*17440*/  SEL R23, R23, RZ, P2 ;  /* 0x000000ff17177207 */ /* 0x000fe40001000000 */
[----:B------:R-:W-:Y:S01]  /*17450*/  LOP3.LUT R2, R28, R3, RZ, 0x3c, !PT ;  /* 0x000000031c027212 */ /* 0x000fe200078e3cff */
[----:B------:R-:W-:Y:S06]  /*17460*/  @!P0 BRA `(.L_x_4730) ;  /* 0x0000000000048947 */ /* 0x000fec0003800000 */
[----:B------:R-:W-:Y:S01]  /*17470*/  BPT.TRAP 0x1 ;  /* 0x000000040000795c */ /* 0x000fe20000300000 */
.L_x_4730:
[----:B------:R-:W-:Y:S01]  /*17480*/  IMAD R23, R23, 0x8, R4 ;  /* 0x0000000817177824 */ /* 0x000fe200078e0204 */
[----:B------:R-:W-:-:S04]  /*17490*/  SHF.L.U32 R2, R2, 0x1f, RZ ;  /* 0x0000001f02027819 */ /* 0x000fc800000006ff */
[----:B------:R-:W4:Y:S02]  /*174a0*/  SYNCS.PHASECHK.TRANS64.TRYWAIT P1, [R23+URZ+0x30840], R2 ;  /* 0x03084002170075a7 */ /* 0x000f24000802017f */
[----:B----4-:R-:W-:Y:S05]  /*174b0*/  @!P1 BRA `(.L_x_4731) ;  /* 0x0000003c003c9947 */ /* 0x010fea0003800000 */
.L_x_4849:
[----:B------:R-:W-:Y:S05]  /*174c0*/  @!P0 BRA `(.L_x_4732) ;  /* 0x0000000000048947 */ /* 0x000fea0003800000 */
[----:B------:R-:W-:Y:S01]  /*174d0*/  BPT.TRAP 0x1 ;  /* 0x000000040000795c */ /* 0x000fe20000300000 */
.L_x_4732:
[----:B------:R-:W5:Y:S02]  /*174e0*/  SYNCS.PHASECHK.TRANS64.TRYWAIT P1, [R5+URZ+0x30860], R0 ;  /* 0x03086000050075a7 */ /* 0x000f64000802017f */
[----:B-----5:R-:W-:Y:S05]  /*174f0*/  @!P1 BRA `(.L_x_4733) ;  /* 0x0000003c00409947 */ /* 0x020fea0003800000 */
.L_x_4850:
[----:B------:R-:W-:Y:S05]  /*17500*/  @!P0 BRA `(.L_x_4734) ;  /* 0x0000000000048947 */ /* 0x000fea0003800000 */
[----:B------:R-:W-:Y:S01]  /*17510*/  BPT.TRAP 0x1 ;  /* 0x000000040000795c */ /* 0x000fe20000300000 */
.L_x_4734:
[----:B------:R0:W0:Y:S02]  /*17520*/  SYNCS.PHASECHK.TRANS64.TRYWAIT P0, [R23+URZ+0x30860], R2 ;  /* 0x03086002170075a7 */ /* 0x000024000800017f */
[----:B0-----:R-:W-:Y:S05]  /*17530*/  @!P0 NANOSLEEP.SYNCS 0x989680 ;  /* 0x009896800000895d */ /* 0x001fea0003900000 */
[----:B------:R-:W0:Y:S02]  /*17540*/  @!P0 SYNCS.PHASECHK.TRANS64 P0, [R23+URZ+0x30860], R2 ;  /* 0x03086002170085a7 */ /* 0x000e24000800007f */
[----:B0-----:R-:W-:Y:S05]  /*17550*/  @!P0 BRA `(.L_x_4734) ;  /* 0xfffffffc00f08947 */ /* 0x001fea000383ffff */
.L_x_4726:
[----:B------:R-:W-:Y:S05]  /*17560*/  BSYNC B0 ;  /* 0x0000000000007941 */ /* 0x000fea0003800000 */
.L_x_4725:
[----:B------:R-:W-:Y:S05]  /*17570*/  EXIT ;  /* 0x000000000000794d */ /* 0x000fea0003800000 */
.L_x_4544:
[----:B0-----:R-:W-:-:S04]  /*17580*/  IMAD.U32 R3, RZ, RZ, UR40 ;  /* 0x00000028ff037e24 */ /* 0x001fc8000f8e00ff */
[----:B------:R0:W1:Y:S03]  /*17590*/  SYNCS.PHASECHK.TRANS64.TRYWAIT P1, [R3+URZ+0x30800], R0 ;  /* 0x03080000030075a7 */ /* 0x000066000802017f */
[----:B-1----:R-:W-:Y:S05]  /*175a0*/  @!P1 NANOSLEEP.SYNCS 0x989680 ;  /* 0x009896800000995d */ /* 0x002fea0003900000 */
[----:B------:R-:W1:Y:S02]  /*175b0*/  @!P1 SYNCS.PHASECHK.TRANS64 P1, [R3+URZ+0x30800], R0 ;  /* 0x03080000030095a7 */ /* 0x000e64000802007f */
[----:B-1----:R-:W-:Y:S05]  /*175c0*/  @!P1 BRA `(.L_x_4544) ;  /* 0xfffffffc00ec9947 */ /* 0x002fea000383ffff */
[----:B------:R-:W-:Y:S05]  /*175d0*/  BRA `(.L_x_4735) ;  /* 0xfffffea400247947 */ /* 0x000fea000383ffff */
.L_x_4548:
[----:B-1----:R1:W2:Y:S02]  /*175e0*/  SYNCS.PHASECHK.TRANS64.TRYWAIT P1, [R13+URZ+0x30830], R0 ;  /* 0x030830000d0075a7 */ /* 0x0022a4000802017f */
[----:B--2---:R-:W-:Y:S05]  /*175f0*/  @!P1 NANOSLEEP.SYNCS 0x989680 ;  /* 0x009896800000995d */ /* 0x004fea0003900000 */
[----:B------:R-:W2:Y:S02]  /*17600*/  @!P1 SYNCS.PHASECHK.TRANS64 P1, [R13+URZ+0x30830], R0 ;  /* 0x030830000d0095a7 */ /* 0x000ea4000802007f */
[----:B--2---:R-:W-:Y:S05]  /*17610*/  @!P1 BRA `(.L_x_4548) ;  /* 0xfffffffc00f09947 */ /* 0x004fea000383ffff */
[----:B------:R-:W-:Y:S05]  /*17620*/  BRA `(.L_x_4547) ;  /* 0xfffffea400407947 */ /* 0x000fea000383ffff */
.L_x_4565:
[----:B-1----:R-:W-:-:S04]  /*17630*/  IMAD.U32 R9, RZ, RZ, UR7 ;  /* 0x00000007ff097e24 */ /* 0x002fc8000f8e00ff */
[----:B------:R1:W2:Y:S03]  /*17640*/  SYNCS.PHASECHK.TRANS64.TRYWAIT P1, [R9+URZ+0x30830], R8 ;  /* 0x03083008090075a7 */ /* 0x0002a6000802017f */
[----:B--2---:R-:W-:Y:S05]  /*17650*/  @!P1 NANOSLEEP.SYNCS 0x989680 ;  /* 0x009896800000995d */ /* 0x004fea0003900000 */
[----:B------:R-:W2:Y:S02]  /*17660*/  @!P1 SYNCS.PHASECHK.TRANS64 P1, [R9+URZ+0x30830], R8 ;  /* 0x03083008090095a7 */ /* 0x000ea4000802007f */
[----:B--2---:R-:W-:Y:S05]  /*17670*/  @!P1 BRA `(.L_x_4565) ;  /* 0xfffffffc00ec9947 */ /* 0x004fea000383ffff */
[----:B------:R-:W-:Y:S05]  /*17680*/  BRA `(.L_x_4564) ;  /* 0xfffffed800087947 */ /* 0x000fea000383ffff */
.L_x_4569:
[----:B-1----:R-:W-:-:S04]  /*17690*/  IMAD.U32 R9, RZ, RZ, UR6 ;  /* 0x00000006ff097e24 */ /* 0x002fc8000f8e00ff */
[----:B------:R1:W3:Y:S03]  /*176a0*/  SYNCS.PHASECHK.TRANS64.TRYWAIT P1, [R9+URZ+0x30850], R0 ;  /* 0x03085000090075a7 */ /* 0x0002e6000802017f */
[----:B---3--:R-:W-:Y:S05]  /*176b0*/  @!P1 NANOSLEEP.SYNCS 0x989680 ;  /* 0x009896800000995d */ /* 0x008fea0003900000 */
[----:B------:R-:W3:Y:S02]  /*176c0*/  @!P1 SYNCS.PHASECHK.TRANS64 P1, [R9+URZ+0x30850], R0 ;  /* 0x03085000090095a7 */ /* 0x000ee4000802007f */
[----:B---3--:R-:W-:Y:S05]  /*176d0*/  @!P1 BRA `(.L_x_4569) ;  /* 0xfffffffc00ec9947 */ /* 0x008fea000383ffff */
[----:B------:R-:W-:Y:S05]  /*176e0*/  BRA `(.L_x_4568) ;  /* 0xfffffee000b87947 */ /* 0x000fea000383ffff */
.L_x_4588:
[----:B-1----:R-:W-:-:S04]  /*176f0*/  IMAD.U32 R9, RZ, RZ, UR7 ;  /* 0x00000007ff097e24 */ /* 0x002fc8000f8e00ff */
[----:B------:R1:W2:Y:S03]  /*17700*/  SYNCS.PHASECHK.TRANS64.TRYWAIT P1, [R9+URZ+0x30830], R8 ;  /* 0x03083008090075a7 */ /* 0x0002a6000802017f */
[----:B--2---:R-:W-:Y:S05]  /*17710*/  @!P1 NANOSLEEP.SYNCS 0x989680 ;  /* 0x009896800000995d */ /* 0x004fea0003900000 */
[----:B------:R-:W2:Y:S02]  /*17720*/  @!P1 SYNCS.PHASECHK.TRANS64 P1, [R9+URZ+0x30830], R8 ;  /* 0x03083008090095a7 */ /* 0x000ea4000802007f */
[----:B--2---:R-:W-:Y:S05]  /*17730*/  @!P1 BRA `(.L_x_4588) ;  /* 0xfffffffc00ec9947 */ /* 0x004fea000383ffff */
[----:B------:R-:W-:Y:S05]  /*17740*/  BRA `(.L_x_4587) ;  /* 0xffffff1000247947 */ /* 0x000fea000383ffff */
.L_x_4592:
[----:B-1----:R-:W-:-:S04]  /*17750*/  IMAD.U32 R9, RZ, RZ, UR6 ;  /* 0x00000006ff097e24 */ /* 0x002fc8000f8e00ff */
[----:B------:R1:W3:Y:S03]  /*17760*/  SYNCS.PHASECHK.TRANS64.TRYWAIT P1, [R9+URZ+0x30850], R0 ;  /* 0x03085000090075a7 */ /* 0x0002e6000802017f */
[----:B---3--:R-:W-:Y:S05]  /*17770*/  @!P1 NANOSLEEP.SYNCS 0x989680 ;  /* 0x009896800000995d */ /* 0x008fea0003900000 */
[----:B------:R-:W3:Y:S02]  /*17780*/  @!P1 SYNCS.PHASECHK.TRANS64 P1, [R9+URZ+0x30850], R0 ;  /* 0x03085000090095a7 */ /* 0x000ee4000802007f */
[----:B---3--:R-:W-:Y:S05]  /*17790*/  @!P1 BRA `(.L_x_4592) ;  /* 0xfffffffc00ec9947 */ /* 0x008fea000383ffff */
[----:B------:R-:W-:Y:S05]  /*177a0*/  BRA `(.L_x_4591) ;  /* 0xffffff1800d47947 */ /* 0x000fea000383ffff */
.L_x_4600:
[----:B-1----:R-:W-:-:S04]  /*177b0*/  IMAD.U32 R9, RZ, RZ, UR6 ;  /* 0x00000006ff097e24 */ /* 0x002fc8000f8e00ff */
[----:B------:R1:W2:Y:S03]  /*177c0*/  SYNCS.PHASECHK.TRANS64.TRYWAIT P1, [R9+URZ+0x30830], R8 ;  /* 0x03083008090075a7 */ /* 0x0002a6000802017f */
[----:B--2---:R-:W-:Y:S05]  /*177d0*/  @!P1 NANOSLEEP.SYNCS 0x989680 ;  /* 0x009896800000995d */ /* 0x004fea0003900000 */
[----:B------:R-:W2:Y:S02]  /*177e0*/  @!P1 SYNCS.PHASECHK.TRANS64 P1, [R9+URZ+0x30830], R8 ;  /* 0x03083008090095a7 */ /* 0x000ea4000802007f */
[----:B--2---:R-:W-:Y:S05]  /*177f0*/  @!P1 BRA `(.L_x_4600) ;  /* 0xfffffffc00ec9947 */ /* 0x004fea000383ffff */
[----:B------:R-:W-:Y:S05]  /*17800*/  BRA `(.L_x_4599) ;  /* 0xffffff34001c7947 */ /* 0x000fea000383ffff */
.L_x_4604:
[----:B-1----:R-:W-:-:S04]  /*17810*/  IMAD.U32 R9, RZ, RZ, UR6 ;  /* 0x00000006ff097e24 */ /* 0x002fc8000f8e00ff */
[----:B------:R1:W3:Y:S03]  /*17820*/  SYNCS.PHASECHK.TRANS64.TRYWAIT P1, [R9+URZ+0x30850], R0 ;  /* 0x03085000090075a7 */ /* 0x0002e6000802017f */
[----:B---3--:R-:W-:Y:S05]  /*17830*/  @!P1 NANOSLEEP.SYNCS 0x989680 ;  /* 0x009896800000995d */ /* 0x008fea0003900000 */
[----:B------:R-:W3:Y:S02]  /*17840*/  @!P1 SYNCS.PHASECHK.TRANS64 P1, [R9+URZ+0x30850], R0 ;  /* 0x03085000090095a7 */ /* 0x000ee4000802007f */
[----:B---3--:R-:W-:Y:S05]  /*17850*/  @!P1 BRA `(.L_x_4604) ;  /* 0xfffffffc00ec9947 */ /* 0x008fea000383ffff */
[----:B------:R-:W-:Y:S05]  /*17860*/  BRA `(.L_x_4603) ;  /* 0xffffff3c00cc7947 */ /* 0x000fea000383ffff */
.L_x_4619:
[----:B-1----:R-:W-:-:S04]  /*17870*/  IMAD.U32 R5, RZ, RZ, UR5 ;  /* 0x00000005ff057e24 */ /* 0x002fc8000f8e00ff */
[----:B------:R1:W2:Y:S03]  /*17880*/  SYNCS.PHASECHK.TRANS64.TRYWAIT P1, [R5+URZ+0x30850], R0 ;  /* 0x03085000050075a7 */ /* 0x0002a6000802017f */
[----:B--2---:R-:W-:Y:S05]  /*17890*/  @!P1 NANOSLEEP.SYNCS 0x989680 ;  /* 0x009896800000995d */ /* 0x004fea0003900000 */
[----:B------:R-:W2:Y:S02]  /*178a0*/  @!P1 SYNCS.PHASECHK.TRANS64 P1, [R5+URZ+0x30850], R0 ;  /* 0x03085000050095a7 */ /* 0x000ea4000802007f */
[----:B--2---:R-:W-:Y:S05]  /*178b0*/  @!P1 BRA `(.L_x_4619) ;  /* 0xfffffffc00ec9947 */ /* 0x004fea000383ffff */
[----:B------:R-:W-:Y:S05]  /*178c0*/  BRA `(.L_x_4618) ;  /* 0xffffff7000047947 */ /* 0x000fea000383ffff */
.L_x_4670:
        /* <DEDUP_REMOVED lines=11> */
.L_x_4737:
[----:B------:R-:W-:Y:S05]  /*17980*/  BSYNC B0 ;  /* 0x0000000000007941 */ /* 0x000fea0003800000 */
.L_x_4736:
[----:B------:R-:W-:Y:S05]  /*17990*/  BRA `(.L_x_4738) ;  /* 0xffffffbc00447947 */ /* 0x000fea000383ffff */
.L_x_4673:
[----:B0-----:R0:W1:Y:S02]  /*179a0*/  SYNCS.PHASECHK.TRANS64.TRYWAIT P0, [R7+URZ+0x30840], R2 ;  /* 0x03084002070075a7 */ /* 0x001064000800017f */
[----:B-1----:R-:W-:Y:S05]  /*179b0*/  @!P0 NANOSLEEP.SYNCS 0x989680 ;  /* 0x009896800000895d */ /* 0x002fea0003900000 */
[----:B------:R-:W1:Y:S02]  /*179c0*/  @!P0 SYNCS.PHASECHK.TRANS64 P0, [R7+URZ+0x30840], R2 ;  /* 0x03084002070085a7 */ /* 0x000e64000800007f */
[----:B-1----:R-:W-:Y:S05]  /*179d0*/  @!P0 BRA `(.L_x_4673) ;  /* 0xfffffffc00f08947 */ /* 0x002fea000383ffff */
[----:B------:R-:W-:Y:S05]  /*179e0*/  BRA `(.L_x_4739) ;  /* 0xffffffbc00bc7947 */ /* 0x000fea000383ffff */
.L_x_4674:
        /* <DEDUP_REMOVED lines=8> */
.L_x_4741:
[----:B------:R-:W-:Y:S05]  /*17a70*/  BSYNC B0 ;  /* 0x0000000000007941 */ /* 0x000fea0003800000 */
.L_x_4740:
[----:B------:R-:W-:Y:S01]  /*17a80*/  IMAD.MOV.U32 R13, RZ, RZ, R4 ;  /* 0x000000ffff0d7224 */ /* 0x000fe200078e0004 */
[----:B------:R-:W-:Y:S01]  /*17a90*/  MOV R15, 0xffffffff ;  /* 0xffffffff000f7802 */ /* 0x000fe20000000f00 */
[----:B------:R-:W-:Y:S02]  /*17aa0*/  IMAD.MOV.U32 R12, RZ, RZ, RZ ;  /* 0x000000ffff0c7224 */ /* 0x000fe400078e00ff */
[----:B------:R-:W-:Y:S02]  /*17ab0*/  IMAD.MOV.U32 R11, RZ, RZ, 0x181f ;  /* 0x0000181fff0b7424 */ /* 0x000fe400078e00ff */
[----:B------:R-:W-:Y:S02]  /*17ac0*/  IMAD.MOV.U32 R2, RZ, RZ, R14 ;  /* 0x000000ffff027224 */ /* 0x000fe400078e000e */
[----:B------:R-:W-:-:S07]  /*17ad0*/  @P0 IMAD R8, R5, 0x2, R17 ;  /* 0x0000000205080824 */ /* 0x000fce00078e0211 */
[----:B------:R-:W-:Y:S05]  /*17ae0*/  WARPSYNC.COLLECTIVE R15, `(.L_x_4742) ;  /* 0x000000000f087348 */ /* 0x000fea0003c00000 */
[----:B------:R0:W1:Y:S02]  /*17af0*/  SHFL.IDX P6, R14, R13, R12, R11 ;  /* 0x0000000c0d0e7389 */ /* 0x00006400000c000b */
[----:B01----:R-:W-:Y:S01]  /*17b00*/  ENDCOLLECTIVE ;  /* 0x000000000000791b */ /* 0x003fe20003800000 */
.L_x_4742:
[----:B------:R-:W-:Y:S02]  /*17b10*/  IMAD.MOV.U32 R13, RZ, RZ, R0 ;  /* 0x000000ffff0d7224 */ /* 0x000fe400078e0000 */
[----:B------:R-:W-:Y:S02]  /*17b20*/  IMAD.MOV.U32 R12, RZ, RZ, 0x1 ;  /* 0x00000001ff0c7424 */ /* 0x000fe400078e00ff */
[----:B------:R-:W-:-:S07]  /*17b30*/  IMAD.MOV.U32 R3, RZ, RZ, R14 ;  /* 0x000000ffff037224 */ /* 0x000fce00078e000e */
[----:B------:R-:W-:Y:S05]  /*17b40*/  WARPSYNC.COLLECTIVE R15, `(.L_x_4743) ;  /* 0x000000000f087348 */ /* 0x000fea0003c00000 */
[----:B------:R0:W1:Y:S02]  /*17b50*/  SHFL.IDX P6, R14, R13, R12, R11 ;  /* 0x0000000c0d0e7389 */ /* 0x00006400000c000b */
[----:B01----:R-:W-:Y:S01]  /*17b60*/  ENDCOLLECTIVE ;  /* 0x000000000000791b */ /* 0x003fe20003800000 */
.L_x_4743:
        /* <DEDUP_REMOVED lines=17> */
.L_x_4744:
[----:B------:R-:W-:Y:S02]  /*17c80*/  @P1 IMAD R8, R5, 0x2, R17 ;  /* 0x0000000205081824 */ /* 0x000fe400078e0211 */
[----:B------:R-:W-:Y:S02]  /*17c90*/  IMAD.MOV.U32 R13, RZ, RZ, R0 ;  /* 0x000000ffff0d7224 */ /* 0x000fe400078e0000 */
[----:B------:R-:W-:Y:S02]  /*17ca0*/  IMAD.MOV.U32 R12, RZ, RZ, 0x2 ;  /* 0x00000002ff0c7424 */ /* 0x000fe400078e00ff */
[----:B------:R-:W-:-:S07]  /*17cb0*/  IMAD.MOV.U32 R3, RZ, RZ, R14 ;  /* 0x000000ffff037224 */ /* 0x000fce00078e000e */
[----:B------:R-:W-:Y:S05]  /*17cc0*/  WARPSYNC.COLLECTIVE R15, `(.L_x_4745) ;  /* 0x000000000f087348 */ /* 0x000fea0003c00000 */
[----:B------:R0:W1:Y:S02]  /*17cd0*/  SHFL.IDX P6, R14, R13, R12, R11 ;  /* 0x0000000c0d0e7389 */ /* 0x00006400000c000b */
[----:B01----:R-:W-:Y:S01]  /*17ce0*/  ENDCOLLECTIVE ;  /* 0x000000000000791b */ /* 0x003fe20003800000 */
.L_x_4745:
        /* <DEDUP_REMOVED lines=17> */
.L_x_4746:
[----:B------:R-:W-:Y:S02]  /*17e00*/  @P1 IMAD R8, R5, 0x2, R17 ;  /* 0x0000000205081824 */ /* 0x000fe400078e0211 */
[----:B------:R-:W-:Y:S02]  /*17e10*/  IMAD.MOV.U32 R13, RZ, RZ, R0 ;  /* 0x000000ffff0d7224 */ /* 0x000fe400078e0000 */
[----:B------:R-:W-:Y:S02]  /*17e20*/  IMAD.MOV.U32 R12, RZ, RZ, 0x3 ;  /* 0x00000003ff0c7424 */ /* 0x000fe400078e00ff */
[----:B------:R-:W-:-:S07]  /*17e30*/  IMAD.MOV.U32 R3, RZ, RZ, R14 ;  /* 0x000000ffff037224 */ /* 0x000fce00078e000e */
[----:B------:R-:W-:Y:S05]  /*17e40*/  WARPSYNC.COLLECTIVE R15, `(.L_x_4747) ;  /* 0x000000000f087348 */ /* 0x000fea0003c00000 */
[----:B------:R0:W1:Y:S02]  /*17e50*/  SHFL.IDX P6, R14, R13, R12, R11 ;  /* 0x0000000c0d0e7389 */ /* 0x00006400000c000b */
[----:B01----:R-:W-:Y:S01]  /*17e60*/  ENDCOLLECTIVE ;  /* 0x000000000000791b */ /* 0x003fe20003800000 */
.L_x_4747:
        /* <DEDUP_REMOVED lines=17> */
.L_x_4748:
[----:B------:R-:W-:Y:S02]  /*17f80*/  @P1 IMAD R8, R5, 0x2, R17 ;  /* 0x0000000205081824 */ /* 0x000fe400078e0211 */
[----:B------:R-:W-:Y:S02]  /*17f90*/  IMAD.MOV.U32 R13, RZ, RZ, R0 ;  /* 0x000000ffff0d7224 */ /* 0x000fe400078e0000 */
[----:B------:R-:W-:Y:S02]  /*17fa0*/  IMAD.MOV.U32 R12, RZ, RZ, 0x4 ;  /* 0x00000004ff0c7424 */ /* 0x000fe400078e00ff */
[----:B------:R-:W-:-:S07]  /*17fb0*/  IMAD.MOV.U32 R3, RZ, RZ, R14 ;  /* 0x000000ffff037224 */ /* 0x000fce00078e000e */
[----:B------:R-:W-:Y:S05]  /*17fc0*/  WARPSYNC.COLLECTIVE R15, `(.L_x_4749) ;  /* 0x000000000f087348 */ /* 0x000fea0003c00000 */
[----:B------:R0:W1:Y:S02]  /*17fd0*/  SHFL.IDX P6, R14, R13, R12, R11 ;  /* 0x0000000c0d0e7389 */ /* 0x00006400000c000b */
[----:B01----:R-:W-:Y:S01]  /*17fe0*/  ENDCOLLECTIVE ;  /* 0x000000000000791b */ /* 0x003fe20003800000 */
.L_x_4749:
        /* <DEDUP_REMOVED lines=17> */
.L_x_4750:
[----:B------:R-:W-:Y:S02]  /*18100*/  @P1 IMAD R8, R5, 0x2, R17 ;  /* 0x0000000205081824 */ /* 0x000fe400078e0211 */
[----:B------:R-:W-:Y:S02]  /*18110*/  IMAD.MOV.U32 R13, RZ, RZ, R0 ;  /* 0x000000ffff0d7224 */ /* 0x000fe400078e0000 */
[----:B------:R-:W-:Y:S02]  /*18120*/  IMAD.MOV.U32 R12, RZ, RZ, 0x5 ;  /* 0x00000005ff0c7424 */ /* 0x000fe400078e00ff */
[----:B------:R-:W-:-:S07]  /*18130*/  IMAD.MOV.U32 R3, RZ, RZ, R14 ;  /* 0x000000ffff037224 */ /* 0x000fce00078e000e */
[----:B------:R-:W-:Y:S05]  /*18140*/  WARPSYNC.COLLECTIVE R15, `(.L_x_4751) ;  /* 0x000000000f087348 */ /* 0x000fea0003c00000 */
[----:B------:R0:W1:Y:S02]  /*18150*/  SHFL.IDX P6, R14, R13, R12, R11 ;  /* 0x0000000c0d0e7389 */ /* 0x00006400000c000b */
[----:B01----:R-:W-:Y:S01]  /*18160*/  ENDCOLLECTIVE ;  /* 0x000000000000791b */ /* 0x003fe20003800000 */
.L_x_4751:
        /* <DEDUP_REMOVED lines=10> */
.L_x_4752:
[----:B------:R-:W-:Y:S01]  /*18210*/  @!PT LDS RZ, [RZ] ;  /* 0x00000000fffff984 */ /* 0x000fe20000000800 */
[----:B------:R-:W-:Y:S01]  /*18220*/  @!PT LDS RZ, [RZ] ;  /* 0x00000000fffff984 */ /* 0x000fe20000000800 */
[----:B------:R-:W-:Y:S01]  /*18230*/  @!PT LDS RZ, [RZ] ;  /* 0x00000000fffff984 */ /* 0x000fe20000000800 */
[----:B------:R-:W-:Y:S04]  /*18240*/  @P1 LDGSTS.E.BYPASS.LTC128B.128 [R8+0x20400], desc[UR36][R2.64], !P4 ;  /* 0x2040000002081fae */ /* 0x000fe8000e101d64 */
[----:B------:R-:W-:Y:S04]  /*18250*/  @P1 LDGSTS.E.BYPASS.LTC128B.128 [R8+0x23400], desc[UR36][R2.64+0x80], !P3 ;  /* 0x2340008002081fae */ /* 0x000fe8000d901d64 */
[----:B------:R0:W-:Y:S02]  /*18260*/  @P1 LDGSTS.E.BYPASS.LTC128B.128 [R8+0x26400], desc[UR36][R2.64+0x100], !P2 ;  /* 0x2640010002081fae */ /* 0x0001e4000d101d64 */
[----:B0-----:R-:W-:Y:S01]  /*18270*/  IMAD.MOV.U32 R2, RZ, RZ, R14 ;  /* 0x000000ffff027224 */ /* 0x001fe200078e000e */
[----:B------:R-:W-:Y:S06]  /*18280*/  BRA `(.L_x_4753) ;  /* 0xffffffbc000c7947 */ /* 0x000fec000383ffff */
.L_x_4679:
        /* <DEDUP_REMOVED lines=9> */
.L_x_4754:
[C---:B------:R-:W-:Y:S01]  /*18320*/  VIADD R6, R25.reuse, 0x10 ;  /* 0x0000001019067836 */ /* 0x040fe20000000000 */
[----:B------:R-:W-:Y:S01]  /*18330*/  ISETP.GE.AND P1, PT, R25, R29, PT ;  /* 0x0000001d1900720c */ /* 0x000fe20003f26270 */
[----:B------:R-:W-:Y:S02]  /*18340*/  IMAD.MOV.U32 R13, RZ, RZ, R0 ;  /* 0x000000ffff0d7224 */ /* 0x000fe400078e0000 */
[----:B------:R-:W-:-:S10]  /*18350*/  IMAD.MOV.U32 R2, RZ, RZ, R14 ;  /* 0x000000ffff027224 */ /* 0x000fd400078e000e */
[----:B------:R-:W-:Y:S05]  /*18360*/  WARPSYNC.COLLECTIVE R15, `(.L_x_4755) ;  /* 0x000000000f087348 */ /* 0x000fea0003c00000 */
[----:B------:R0:W1:Y:S02]  /*18370*/  SHFL.IDX P6, R14, R13, R12, R11 ;  /* 0x0000000c0d0e7389 */ /* 0x00006400000c000b */
[----:B01----:R-:W-:Y:S01]  /*18380*/  ENDCOLLECTIVE ;  /* 0x000000000000791b */ /* 0x003fe20003800000 */
.L_x_4755:
[----:B------:R-:W-:Y:S02]  /*18390*/  IMAD.MOV.U32 R13, RZ, RZ, R4 ;  /* 0x000000ffff0d7224 */ /* 0x000fe400078e0004 */
[----:B------:R-:W-:Y:S02]  /*183a0*/  IMAD.MOV.U32 R12, RZ, RZ, 0x1 ;  /* 0x00000001ff0c7424 */ /* 0x000fe400078e00ff */
[----:B------:R-:W-:-:S07]  /*183b0*/  IMAD.MOV.U32 R3, RZ, RZ, R14 ;  /* 0x000000ffff037224 */ /* 0x000fce00078e000e */
[----:B------:R-:W-:Y:S05]  /*183c0*/  WARPSYNC.COLLECTIVE R15, `(.L_x_4756) ;  /* 0x000000000f087348 */ /* 0x000fea0003c00000 */
[----:B------:R0:W1:Y:S02]  /*183d0*/  SHFL.IDX P6, R14, R13, R12, R11 ;  /* 0x0000000c0d0e7389 */ /* 0x00006400000c000b */
[----:B01----:R-:W-:Y:S01]  /*183e0*/  ENDCOLLECTIVE ;  /* 0x000000000000791b */ /* 0x003fe20003800000 */
.L_x_4756:
[----:B------:R-:W-:-:S05]  /*183f0*/  @!P1 LEA R5, P4, R32, R3, 0x1 ;  /* 0x0000000320059211 */ /* 0x000fca00078808ff */
[----:B------:R-:W-:Y:S02]  /*18400*/  @!P1 IMAD.X R3, RZ, RZ, R2, P4 ;  /* 0x000000ffff039224 */ /* 0x000fe400020e0602 */
[----:B------:R-:W-:Y:S02]  /*18410*/  @!P1 IMAD.MOV.U32 R2, RZ, RZ, R5 ;  /* 0x000000ffff029224 */ /* 0x000fe400078e0005 */
[----:B------:R-:W-:-:S03]  /*18420*/  IMAD.MOV.U32 R13, RZ, RZ, R0 ;  /* 0x000000ffff0d7224 */ /* 0x000fc600078e0000 */
[----:B------:R-:W-:Y:S01]  /*18430*/  @!PT LDS RZ, [RZ] ;  /* 0x00000000fffff984 */ /* 0x000fe20000000800 */
[----:B------:R-:W-:Y:S01]  /*18440*/  @!PT LDS RZ, [RZ] ;  /* 0x00000000fffff984 */ /* 0x000fe20000000800 */
[----:B------:R-:W-:Y:S01]  /*18450*/  @!PT LDS RZ, [RZ] ;  /* 0x00000000fffff984 */ /* 0x000fe20000000800 */
        /* <DEDUP_REMOVED lines=8> */
.L_x_4757:
[----:B------:R-:W-:Y:S02]  /*184e0*/  IMAD.MOV.U32 R13, RZ, RZ, R4 ;  /* 0x000000ffff0d7224 */ /* 0x000fe400078e0004 */
[----:B------:R-:W-:Y:S02]  /*184f0*/  IMAD.MOV.U32 R12, RZ, RZ, 0x2 ;  /* 0x00000002ff0c7424 */ /* 0x000fe400078e00ff */
[----:B------:R-:W-:-:S07]  /*18500*/  IMAD.MOV.U32 R3, RZ, RZ, R14 ;  /* 0x000000ffff037224 */ /* 0x000fce00078e000e */
[----:B------:R-:W-:Y:S05]  /*18510*/  WARPSYNC.COLLECTIVE R15, `(.L_x_4758) ;  /* 0x000000000f087348 */ /* 0x000fea0003c00000 */
[----:B------:R0:W1:Y:S02]  /*18520*/  SHFL.IDX P6, R14, R13, R12, R11 ;  /* 0x0000000c0d0e7389 */ /* 0x00006400000c000b */
[----:B01----:R-:W-:Y:S01]  /*18530*/  ENDCOLLECTIVE ;  /* 0x000000000000791b */ /* 0x003fe20003800000 */
.L_x_4758:
        /* <DEDUP_REMOVED lines=17> */
.L_x_4759:
[----:B------:R-:W-:Y:S02]  /*18650*/  IMAD.MOV.U32 R13, RZ, RZ, R4 ;  /* 0x000000ffff0d7224 */ /* 0x000fe400078e0004 */
[----:B------:R-:W-:Y:S02]  /*18660*/  IMAD.MOV.U32 R12, RZ, RZ, 0x3 ;  /* 0x00000003ff0c7424 */ /* 0x000fe400078e00ff */
[----:B------:R-:W-:-:S07]  /*18670*/  IMAD.MOV.U32 R3, RZ, RZ, R14 ;  /* 0x000000ffff037224 */ /* 0x000fce00078e000e */
[----:B------:R-:W-:Y:S05]  /*18680*/  WARPSYNC.COLLECTIVE R15, `(.L_x_4760) ;  /* 0x000000000f087348 */ /* 0x000fea0003c00000 */
[----:B------:R0:W1:Y:S02]  /*18690*/  SHFL.IDX P6, R14, R13, R12, R11 ;  /* 0x0000000c0d0e7389 */ /* 0x00006400000c000b */
[----:B01----:R-:W-:Y:S01]  /*186a0*/  ENDCOLLECTIVE ;  /* 0x000000000000791b */ /* 0x003fe20003800000 */
.L_x_4760:
        /* <DEDUP_REMOVED lines=17> */
.L_x_4761:
[----:B------:R-:W-:Y:S02]  /*187c0*/  IMAD.MOV.U32 R13, RZ, RZ, R4 ;  /* 0x000000ffff0d7224 */ /* 0x000fe400078e0004 */
[----:B------:R-:W-:Y:S02]  /*187d0*/  IMAD.MOV.U32 R12, RZ, RZ, 0x4 ;  /* 0x00000004ff0c7424 */ /* 0x000fe400078e00ff */
[----:B------:R-:W-:-:S07]  /*187e0*/  IMAD.MOV.U32 R3, RZ, RZ, R14 ;  /* 0x000000ffff037224 */ /* 0x000fce00078e000e */
[----:B------:R-:W-:Y:S05]  /*187f0*/  WARPSYNC.COLLECTIVE R15, `(.L_x_4762) ;  /* 0x000000000f087348 */ /* 0x000fea0003c00000 */
[----:B------:R0:W1:Y:S02]  /*18800*/  SHFL.IDX P6, R14, R13, R12, R11 ;  /* 0x0000000c0d0e7389 */ /* 0x00006400000c000b */
[----:B01----:R-:W-:Y:S01]  /*18810*/  ENDCOLLECTIVE ;  /* 0x000000000000791b */ /* 0x003fe20003800000 */
.L_x_4762:
[----:B------:R-:W-:-:S05]  /*18820*/  @!P1 LEA R5, P4, R32, R3, 0x1 ;  /* 0x0000000320059211 */ /* 0x000fca00078808ff */
[----:B------:R-:W-:Y:S02]  /*18830*/  @!P1 IMAD.X R6, RZ, RZ, R2, P4 ;  /* 0x000000ffff069224 */ /* 0x000fe400020e0602 */
[----:B------:R-:W-:-:S03]  /*18840*/  @!P1 IMAD.MOV.U32 R2, RZ, RZ, R5 ;  /* 0x000000ffff029224 */ /* 0x000fc600078e0005 */
[----:B------:R-:W-:Y:S01]  /*18850*/  @!P1 MOV R3, R6 ;  /* 0x0000000600039202 */ /* 0x000fe20000000f00 */
[----:B------:R-:W-:Y:S02]  /*18860*/  IMAD.MOV.U32 R13, RZ, RZ, R0 ;  /* 0x000000ffff0d7224 */ /* 0x000fe400078e0000 */
[----:B------:R-:W-:Y:S02]  /*18870*/  VIADD R6, R25, 0x40 ;  /* 0x0000004019067836 */ /* 0x000fe40000000000 */
        /* <DEDUP_REMOVED lines=11> */
.L_x_4763:
[----:B------:R-:W-:Y:S02]  /*18930*/  IMAD.MOV.U32 R13, RZ, RZ, R4 ;  /* 0x000000ffff0d7224 */ /* 0x000fe400078e0004 */
[----:B------:R-:W-:Y:S02]  /*18940*/  IMAD.MOV.U32 R12, RZ, RZ, 0x5 ;  /* 0x00000005ff0c7424 */ /* 0x000fe400078e00ff */
[----:B------:R-:W-:-:S07]  /*18950*/  IMAD.MOV.U32 R3, RZ, RZ, R14 ;  /* 0x000000ffff037224 */ /* 0x000fce00078e000e */
[----:B------:R-:W-:Y:S05]  /*18960*/  WARPSYNC.COLLECTIVE R15, `(.L_x_4764) ;  /* 0x000000000f087348 */ /* 0x000fea0003c00000 */
[----:B------:R0:W1:Y:S02]  /*18970*/  SHFL.IDX P6, R14, R13, R12, R11 ;  /* 0x0000000c0d0e7389 */ /* 0x00006400000c000b */
[----:B01----:R-:W-:Y:S01]  /*18980*/  ENDCOLLECTIVE ;  /* 0x000000000000791b */ /* 0x003fe20003800000 */
.L_x_4764:
        /* <DEDUP_REMOVED lines=17> */
.L_x_4765:
[----:B------:R-:W-:Y:S02]  /*18aa0*/  IMAD.MOV.U32 R13, RZ, RZ, R4 ;  /* 0x000000ffff0d7224 */ /* 0x000fe400078e0004 */
[----:B------:R-:W-:Y:S02]  /*18ab0*/  IMAD.MOV.U32 R12, RZ, RZ, 0x6 ;  /* 0x00000006ff0c7424 */ /* 0x000fe400078e00ff */
[----:B------:R-:W-:-:S07]  /*18ac0*/  IMAD.MOV.U32 R3, RZ, RZ, R14 ;  /* 0x000000ffff037224 */ /* 0x000fce00078e000e */
[----:B------:R-:W-:Y:S05]  /*18ad0*/  WARPSYNC.COLLECTIVE R15, `(.L_x_4766) ;  /* 0x000000000f087348 */ /* 0x000fea0003c00000 */
[----:B------:R0:W1:Y:S02]  /*18ae0*/  SHFL.IDX P6, R14, R13, R12, R11 ;  /* 0x0000000c0d0e7389 */ /* 0x00006400000c000b */
[----:B01----:R-:W-:Y:S01]  /*18af0*/  ENDCOLLECTIVE ;  /* 0x000000000000791b */ /* 0x003fe20003800000 */
.L_x_4766:
        /* <DEDUP_REMOVED lines=17> */
.L_x_4767:
[----:B------:R-:W-:Y:S02]  /*18c10*/  IMAD.MOV.U32 R13, RZ, RZ, R4 ;  /* 0x000000ffff0d7224 */ /* 0x000fe400078e0004 */
[----:B------:R-:W-:Y:S02]  /*18c20*/  IMAD.MOV.U32 R12, RZ, RZ, 0x7 ;  /* 0x00000007ff0c7424 */ /* 0x000fe400078e00ff */
[----:B------:R-:W-:-:S07]  /*18c30*/  IMAD.MOV.U32 R3, RZ, RZ, R14 ;  /* 0x000000ffff037224 */ /* 0x000fce00078e000e */
[----:B------:R-:W-:Y:S05]  /*18c40*/  WARPSYNC.COLLECTIVE R15, `(.L_x_4768) ;  /* 0x000000000f087348 */ /* 0x000fea0003c00000 */
[----:B------:R0:W1:Y:S02]  /*18c50*/  SHFL.IDX P6, R14, R13, R12, R11 ;  /* 0x0000000c0d0e7389 */ /* 0x00006400000c000b */
[----:B01----:R-:W-:Y:S01]  /*18c60*/  ENDCOLLECTIVE ;  /* 0x000000000000791b */ /* 0x003fe20003800000 */
.L_x_4768:
        /* <DEDUP_REMOVED lines=12> */
[----:B0-----:R-:W-:Y:S05]  /*18d30*/  WARPSYNC.COLLECTIVE R15, `(.L_x_4769) ;  /* 0x000000000f087348 */ /* 0x001fea0003c00000 */
[----:B------:R1:W2:Y:S02]  /*18d40*/  SHFL.IDX P6, R14, R13, R12, R11 ;  /* 0x0000000c0d0e7389 */ /* 0x0002a400000c000b */
[----:B012---:R-:W-:Y:S01]  /*18d50*/  ENDCOLLECTIVE ;  /* 0x000000000000791b */ /* 0x007fe20003800000 */
.L_x_4769:
[----:B------:R-:W-:Y:S05]  /*18d60*/  BRA `(.L_x_4770) ;  /* 0xffffffbc00507947 */ /* 0x000fea000383ffff */
.L_x_4684:
[----:B0-----:R0:W1:Y:S02]  /*18d70*/  SYNCS.PHASECHK.TRANS64.TRYWAIT P0, [R17+URZ+0x30820], R0 ;  /* 0x03082000110075a7 */ /* 0x001064000800017f */
[----:B-1----:R-:W-:Y:S05]  /*18d80*/  @!P0 NANOSLEEP.SYNCS 0x989680 ;  /* 0x009896800000895d */ /* 0x002fea0003900000 */
[----:B------:R-:W1:Y:S02]  /*18d90*/  @!P0 SYNCS.PHASECHK.TRANS64 P0, [R17+URZ+0x30820], R0 ;  /* 0x03082000110085a7 */ /* 0x000e64000800007f */
[----:B-1----:R-:W-:Y:S05]  /*18da0*/  @!P0 BRA `(.L_x_4684) ;  /* 0xfffffffc00f08947 */ /* 0x002fea000383ffff */
[----:B------:R-:W-:Y:S05]  /*18db0*/  BRA `(.L_x_4771) ;  /* 0xffffffbc00c87947 */ /* 0x000fea000383ffff */
.L_x_4689:
[----:B0-----:R0:W1:Y:S02]  /*18dc0*/  SYNCS.PHASECHK.TRANS64.TRYWAIT P0, [R7+URZ+0x30840], R2 ;  /* 0x03084002070075a7 */ /* 0x001064000800017f */
[----:B-1----:R-:W-:Y:S05]  /*18dd0*/  @!P0 NANOSLEEP.SYNCS 0x989680 ;  /* 0x009896800000895d */ /* 0x002fea0003900000 */
[----:B------:R-:W1:Y:S02]  /*18de0*/  @!P0 SYNCS.PHASECHK.TRANS64 P0, [R7+URZ+0x30840], R2 ;  /* 0x03084002070085a7 */ /* 0x000e64000800007f */
[----:B-1----:R-:W-:Y:S05]  /*18df0*/  @!P0 BRA `(.L_x_4689) ;  /* 0xfffffffc00f08947 */ /* 0x002fea000383ffff */
[----:B------:R-:W-:Y:S05]  /*18e00*/  BRA `(.L_x_4772) ;  /* 0xffffffc000a87947 */ /* 0x000fea000383ffff */
.L_x_4690:
        /* <DEDUP_REMOVED lines=8> */
.L_x_4774:
[----:B------:R-:W-:Y:S05]  /*18e90*/  BSYNC B1 ;  /* 0x0000000000017941 */ /* 0x000fea0003800000 */
.L_x_4773:
        /* <DEDUP_REMOVED lines=12> */
.L_x_4775:
[----:B------:R-:W-:Y:S02]  /*18f60*/  IMAD R5, R5, 0x2, R17 ;  /* 0x0000000205057824 */ /* 0x000fe400078e0211 */
[----:B------:R-:W-:Y:S02]  /*18f70*/  IMAD.MOV.U32 R13, RZ, RZ, R6 ;  /* 0x000000ffff0d7224 */ /* 0x000fe400078e0006 */
[----:B------:R-:W-:Y:S02]  /*18f80*/  IMAD.MOV.U32 R12, RZ, RZ, 0x1 ;  /* 0x00000001ff0c7424 */ /* 0x000fe400078e00ff */
[----:B------:R-:W-:-:S07]  /*18f90*/  IMAD.MOV.U32 R2, RZ, RZ, R14 ;  /* 0x000000ffff027224 */ /* 0x000fce00078e000e */
[----:B------:R-:W-:Y:S05]  /*18fa0*/  WARPSYNC.COLLECTIVE R15, `(.L_x_4776) ;  /* 0x000000000f087348 */ /* 0x000fea0003c00000 */
[----:B------:R0:W1:Y:S02]  /*18fb0*/  SHFL.IDX P6, R14, R13, R12, R11 ;  /* 0x0000000c0d0e7389 */ /* 0x00006400000c000b */
[----:B01----:R-:W-:Y:S01]  /*18fc0*/  ENDCOLLECTIVE ;  /* 0x000000000000791b */ /* 0x003fe20003800000 */
.L_x_4776:
        /* <DEDUP_REMOVED lines=13> */
.L_x_4777:
[----:B------:R-:W-:Y:S02]  /*190a0*/  IMAD.MOV.U32 R13, RZ, RZ, R6 ;  /* 0x000000ffff0d7224 */ /* 0x000fe400078e0006 */
[----:B------:R-:W-:Y:S02]  /*190b0*/  IMAD.MOV.U32 R12, RZ, RZ, 0x2 ;  /* 0x00000002ff0c7424 */ /* 0x000fe400078e00ff */
[----:B------:R-:W-:-:S07]  /*190c0*/  IMAD.MOV.U32 R2, RZ, RZ, R14 ;  /* 0x000000ffff027224 */ /* 0x000fce00078e000e */
[----:B------:R-:W-:Y:S05]  /*190d0*/  WARPSYNC.COLLECTIVE R15, `(.L_x_4778) ;  /* 0x000000000f087348 */ /* 0x000fea0003c00000 */
[----:B------:R0:W1:Y:S02]  /*190e0*/  SHFL.IDX P6, R14, R13, R12, R11 ;  /* 0x0000000c0d0e7389 */ /* 0x00006400000c000b */
[----:B01----:R-:W-:Y:S01]  /*190f0*/  ENDCOLLECTIVE ;  /* 0x000000000000791b */ /* 0x003fe20003800000 */
.L_x_4778:
        /* <DEDUP_REMOVED lines=13> */
.L_x_4779:
[----:B------:R-:W-:Y:S02]  /*191d0*/  IMAD.MOV.U32 R13, RZ, RZ, R6 ;  /* 0x000000ffff0d7224 */ /* 0x000fe400078e0006 */
[----:B------:R-:W-:Y:S02]  /*191e0*/  IMAD.MOV.U32 R12, RZ, RZ, 0x3 ;  /* 0x00000003ff0c7424 */ /* 0x000fe400078e00ff */
[----:B------:R-:W-:-:S07]  /*191f0*/  IMAD.MOV.U32 R2, RZ, RZ, R14 ;  /* 0x000000ffff027224 */ /* 0x000fce00078e000e */
[----:B------:R-:W-:Y:S05]  /*19200*/  WARPSYNC.COLLECTIVE R15, `(.L_x_4780) ;  /* 0x000000000f087348 */ /* 0x000fea0003c00000 */
[----:B------:R0:W1:Y:S02]  /*19210*/  SHFL.IDX P6, R14, R13, R12, R11 ;  /* 0x0000000c0d0e7389 */ /* 0x00006400000c000b */
[----:B01----:R-:W-:Y:S01]  /*19220*/  ENDCOLLECTIVE ;  /* 0x000000000000791b */ /* 0x003fe20003800000 */
.L_x_4780:
        /* <DEDUP_REMOVED lines=13> */
.L_x_4781:
[----:B------:R-:W-:Y:S02]  /*19300*/  IMAD.MOV.U32 R13, RZ, RZ, R6 ;  /* 0x000000ffff0d7224 */ /* 0x000fe400078e0006 */
[----:B------:R-:W-:Y:S02]  /*19310*/  IMAD.MOV.U32 R12, RZ, RZ, 0x4 ;  /* 0x00000004ff0c7424 */ /* 0x000fe400078e00ff */
[----:B------:R-:W-:-:S07]  /*19320*/  IMAD.MOV.U32 R2, RZ, RZ, R14 ;  /* 0x000000ffff027224 */ /* 0x000fce00078e000e */
[----:B------:R-:W-:Y:S05]  /*19330*/  WARPSYNC.COLLECTIVE R15, `(.L_x_4782) ;  /* 0x000000000f087348 */ /* 0x000fea0003c00000 */
[----:B------:R0:W1:Y:S02]  /*19340*/  SHFL.IDX P6, R14, R13, R12, R11 ;  /* 0x0000000c0d0e7389 */ /* 0x00006400000c000b */
[----:B01----:R-:W-:Y:S01]  /*19350*/  ENDCOLLECTIVE ;  /* 0x000000000000791b */ /* 0x003fe20003800000 */
.L_x_4782:
        /* <DEDUP_REMOVED lines=13> */
.L_x_4783:
[----:B------:R-:W-:Y:S02]  /*19430*/  IMAD.MOV.U32 R13, RZ, RZ, R6 ;  /* 0x000000ffff0d7224 */ /* 0x000fe400078e0006 */
[----:B------:R-:W-:Y:S02]  /*19440*/  IMAD.MOV.U32 R12, RZ, RZ, 0x5 ;  /* 0x00000005ff0c7424 */ /* 0x000fe400078e00ff */
[----:B------:R-:W-:-:S07]  /*19450*/  IMAD.MOV.U32 R2, RZ, RZ, R14 ;  /* 0x000000ffff027224 */ /* 0x000fce00078e000e */
[----:B------:R-:W-:Y:S05]  /*19460*/  WARPSYNC.COLLECTIVE R15, `(.L_x_4784) ;  /* 0x000000000f087348 */ /* 0x000fea0003c00000 */
[----:B------:R0:W1:Y:S02]  /*19470*/  SHFL.IDX P6, R14, R13, R12, R11 ;  /* 0x0000000c0d0e7389 */ /* 0x00006400000c000b */
[----:B01----:R-:W-:Y:S01]  /*19480*/  ENDCOLLECTIVE ;  /* 0x000000000000791b */ /* 0x003fe20003800000 */
.L_x_4784:
        /* <DEDUP_REMOVED lines=14> */
.L_x_4785:
[----:B------:R-:W-:Y:S01]  /*19570*/  MOV R2, R14 ;  /* 0x0000000e00027202 */ /* 0x000fe20000000f00 */
[----:B------:R-:W-:Y:S06]  /*19580*/  BRA `(.L_x_4786) ;  /* 0xffffffbc00d07947 */ /* 0x000fec000383ffff */
.L_x_4695:
[----:B0-----:R0:W2:Y:S02]  /*19590*/  SYNCS.PHASECHK.TRANS64.TRYWAIT P0, [R6+URZ+0x30860], R2 ;  /* 0x03086002060075a7 */ /* 0x0010a4000800017f */
[----:B--2---:R-:W-:Y:S05]  /*195a0*/  @!P0 NANOSLEEP.SYNCS 0x989680 ;  /* 0x009896800000895d */ /* 0x004fea0003900000 */
[----:B------:R-:W2:Y:S02]  /*195b0*/  @!P0 SYNCS.PHASECHK.TRANS64 P0, [R6+URZ+0x30860], R2 ;  /* 0x03086002060085a7 */ /* 0x000ea4000800007f */
[----:B--2---:R-:W-:Y:S05]  /*195c0*/  @!P0 BRA `(.L_x_4695) ;  /* 0xfffffffc00f08947 */ /* 0x004fea000383ffff */
[----:B------:R-:W-:Y:S05]  /*195d0*/  BRA `(.L_x_4787) ;  /* 0xffffffc000347947 */ /* 0x000fea000383ffff */
.L_x_4696:
        /* <DEDUP_REMOVED lines=8> */
.L_x_4789:
[----:B------:R-:W-:Y:S05]  /*19660*/  BSYNC B1 ;  /* 0x0000000000017941 */ /* 0x000fea0003800000 */
.L_x_4788:
        /* <DEDUP_REMOVED lines=9> */
.L_x_4790:
[----:B------:R-:W-:Y:S02]  /*19700*/  IMAD.MOV.U32 R13, RZ, RZ, R19 ;  /* 0x000000ffff0d7224 */ /* 0x000fe400078e0013 */
[----:B------:R-:W-:Y:S02]  /*19710*/  IMAD.MOV.U32 R12, RZ, RZ, 0x1 ;  /* 0x00000001ff0c7424 */ /* 0x000fe400078e00ff */
[----:B------:R-:W-:-:S07]  /*19720*/  IMAD.MOV.U32 R2, RZ, RZ, R14 ;  /* 0x000000ffff027224 */ /* 0x000fce00078e000e */
[----:B------:R-:W-:Y:S05]  /*19730*/  WARPSYNC.COLLECTIVE R15, `(.L_x_4791) ;  /* 0x000000000f087348 */ /* 0x000fea0003c00000 */
[----:B------:R0:W1:Y:S02]  /*19740*/  SHFL.IDX P6, R14, R13, R12, R11 ;  /* 0x0000000c0d0e7389 */ /* 0x00006400000c000b */
[----:B01----:R-:W-:Y:S01]  /*19750*/  ENDCOLLECTIVE ;  /* 0x000000000000791b */ /* 0x003fe20003800000 */
.L_x_4791:
        /* <DEDUP_REMOVED lines=16> */
.L_x_4792:
[----:B------:R-:W-:Y:S02]  /*19860*/  IMAD.MOV.U32 R13, RZ, RZ, R19 ;  /* 0x000000ffff0d7224 */ /* 0x000fe400078e0013 */
[----:B------:R-:W-:Y:S02]  /*19870*/  IMAD.MOV.U32 R12, RZ, RZ, 0x2 ;  /* 0x00000002ff0c7424 */ /* 0x000fe400078e00ff */
[----:B------:R-:W-:-:S07]  /*19880*/  IMAD.MOV.U32 R2, RZ, RZ, R14 ;  /* 0x000000ffff027224 */ /* 0x000fce00078e000e */
[----:B------:R-:W-:Y:S05]  /*19890*/  WARPSYNC.COLLECTIVE R15, `(.L_x_4793) ;  /* 0x000000000f087348 */ /* 0x000fea0003c00000 */
[----:B------:R0:W1:Y:S02]  /*198a0*/  SHFL.IDX P6, R14, R13, R12, R11 ;  /* 0x0000000c0d0e7389 */ /* 0x00006400000c000b */
[----:B01----:R-:W-:Y:S01]  /*198b0*/  ENDCOLLECTIVE ;  /* 0x000000000000791b */ /* 0x003fe20003800000 */
.L_x_4793:
        /* <DEDUP_REMOVED lines=16> */
.L_x_4794:
[----:B------:R-:W-:Y:S02]  /*199c0*/  IMAD.MOV.U32 R13, RZ, RZ, R19 ;  /* 0x000000ffff0d7224 */ /* 0x000fe400078e0013 */
[----:B------:R-:W-:Y:S02]  /*199d0*/  IMAD.MOV.U32 R12, RZ, RZ, 0x3 ;  /* 0x00000003ff0c7424 */ /* 0x000fe400078e00ff */
[----:B------:R-:W-:-:S07]  /*199e0*/  IMAD.MOV.U32 R2, RZ, RZ, R14 ;  /* 0x000000ffff027224 */ /* 0x000fce00078e000e */
[----:B------:R-:W-:Y:S05]  /*199f0*/  WARPSYNC.COLLECTIVE R15, `(.L_x_4795) ;  /* 0x000000000f087348 */ /* 0x000fea0003c00000 */
[----:B------:R0:W1:Y:S02]  /*19a00*/  SHFL.IDX P6, R14, R13, R12, R11 ;  /* 0x0000000c0d0e7389 */ /* 0x00006400000c000b */
[----:B01----:R-:W-:Y:S01]  /*19a10*/  ENDCOLLECTIVE ;  /* 0x000000000000791b */ /* 0x003fe20003800000 */
.L_x_4795:
        /* <DEDUP_REMOVED lines=16> */
.L_x_4796:
[----:B------:R-:W-:Y:S02]  /*19b20*/  IMAD.MOV.U32 R13, RZ, RZ, R19 ;  /* 0x000000ffff0d7224 */ /* 0x000fe400078e0013 */
[----:B------:R-:W-:Y:S02]  /*19b30*/  IMAD.MOV.U32 R12, RZ, RZ, 0x4 ;  /* 0x00000004ff0c7424 */ /* 0x000fe400078e00ff */
[----:B------:R-:W-:-:S07]  /*19b40*/  IMAD.MOV.U32 R2, RZ, RZ, R14 ;  /* 0x000000ffff027224 */ /* 0x000fce00078e000e */
[----:B------:R-:W-:Y:S05]  /*19b50*/  WARPSYNC.COLLECTIVE R15, `(.L_x_4797) ;  /* 0x000000000f087348 */ /* 0x000fea0003c00000 */
[----:B------:R0:W1:Y:S02]  /*19b60*/  SHFL.IDX P6, R14, R13, R12, R11 ;  /* 0x0000000c0d0e7389 */ /* 0x00006400000c000b */
[----:B01----:R-:W-:Y:S01]  /*19b70*/  ENDCOLLECTIVE ;  /* 0x000000000000791b */ /* 0x003fe20003800000 */
.L_x_4797:
        /* <DEDUP_REMOVED lines=16> */
.L_x_4798:
[----:B------:R-:W-:Y:S02]  /*19c80*/  IMAD.MOV.U32 R13, RZ, RZ, R19 ;  /* 0x000000ffff0d7224 */ /* 0x000fe400078e0013 */
[----:B------:R-:W-:Y:S02]  /*19c90*/  IMAD.MOV.U32 R12, RZ, RZ, 0x5 ;  /* 0x00000005ff0c7424 */ /* 0x000fe400078e00ff */
[----:B------:R-:W-:-:S07]  /*19ca0*/  IMAD.MOV.U32 R2, RZ, RZ, R14 ;  /* 0x000000ffff027224 */ /* 0x000fce00078e000e */
[----:B------:R-:W-:Y:S05]  /*19cb0*/  WARPSYNC.COLLECTIVE R15, `(.L_x_4799) ;  /* 0x000000000f087348 */ /* 0x000fea0003c00000 */
[----:B------:R0:W1:Y:S02]  /*19cc0*/  SHFL.IDX P6, R14, R13, R12, R11 ;  /* 0x0000000c0d0e7389 */ /* 0x00006400000c000b */
[----:B01----:R-:W-:Y:S01]  /*19cd0*/  ENDCOLLECTIVE ;  /* 0x000000000000791b */ /* 0x003fe20003800000 */
.L_x_4799:
        /* <DEDUP_REMOVED lines=13> */
.L_x_4800:
[----:B------:R-:W-:Y:S01]  /*19db0*/  @!PT LDS RZ, [RZ] ;  /* 0x00000000fffff984 */ /* 0x000fe20000000800 */
[----:B------:R-:W-:Y:S01]  /*19dc0*/  @!PT LDS RZ, [RZ] ;  /* 0x00000000fffff984 */ /* 0x000fe20000000800 */
[----:B------:R-:W-:Y:S01]  /*19dd0*/  @!PT LDS RZ, [RZ] ;  /* 0x00000000fffff984 */ /* 0x000fe20000000800 */
[----:B------:R-:W-:Y:S01]  /*19de0*/  LDGSTS.E.BYPASS.LTC128B.128 [R5+0x5400], desc[UR36][R2.64+0x80], !P0 ;  /* 0x0540008002057fae */ /* 0x000fe2000c101d64 */
[----:B------:R-:W-:-:S13]  /*19df0*/  ISETP.LT.OR P0, PT, R7, 0x41, P1 ;  /* 0x000000410700780c */ /* 0x000fda0000f01670 */
[----:B------:R0:W-:Y:S02]  /*19e00*/  LDGSTS.E.BYPASS.LTC128B.128 [R5+0x8400], desc[UR36][R2.64+0x100], !P0 ;  /* 0x0840010002057fae */ /* 0x0001e4000c101d64 */
[----:B0-----:R-:W-:Y:S01]  /*19e10*/  IMAD.MOV.U32 R2, RZ, RZ, R14 ;  /* 0x000000ffff027224 */ /* 0x001fe200078e000e */
[----:B------:R-:W-:Y:S06]  /*19e20*/  BRA `(.L_x_4801) ;  /* 0xffffffbc00207947 */ /* 0x000fec000383ffff */
.L_x_4704:
[----:B0-----:R0:W1:Y:S02]  /*19e30*/  SYNCS.PHASECHK.TRANS64.TRYWAIT P0, [R0+URZ+0x30860], R3 ;  /* 0x03086003000075a7 */ /* 0x001064000800017f */
[----:B-1----:R-:W-:Y:S05]  /*19e40*/  @!P0 NANOSLEEP.SYNCS 0x989680 ;  /* 0x009896800000895d */ /* 0x002fea0003900000 */
[----:B------:R-:W1:Y:S02]  /*19e50*/  @!P0 SYNCS.PHASECHK.TRANS64 P0, [R0+URZ+0x30860], R3 ;  /* 0x03086003000085a7 */ /* 0x000e64000800007f */
[----:B-1----:R-:W-:Y:S05]  /*19e60*/  @!P0 BRA `(.L_x_4704) ;  /* 0xfffffffc00f08947 */ /* 0x002fea000383ffff */
[----:B------:R-:W-:Y:S05]  /*19e70*/  BRA `(.L_x_4802) ;  /* 0xffffffc0004c7947 */ /* 0x000fea000383ffff */
.L_x_4705:
        /* <DEDUP_REMOVED lines=8> */
.L_x_4804:
[----:B------:R-:W-:Y:S05]  /*19f00*/  BSYNC B0 ;  /* 0x0000000000007941 */ /* 0x000fea0003800000 */
.L_x_4803:
        /* <DEDUP_REMOVED lines=9> */
.L_x_4805:
        /* <DEDUP_REMOVED lines=14> */
.L_x_4806:
        /* <DEDUP_REMOVED lines=13> */
.L_x_4807:
[----:B------:R-:W-:Y:S02]  /*1a150*/  IMAD.MOV.U32 R13, RZ, RZ, R19 ;  /* 0x000000ffff0d7224 */ /* 0x000fe400078e0013 */
[----:B------:R-:W-:Y:S01]  /*1a160*/  IMAD.MOV.U32 R12, RZ, RZ, 0x2 ;  /* 0x00000002ff0c7424 */ /* 0x000fe200078e00ff */
[----:B------:R-:W-:-:S13]  /*1a170*/  IADD3 R2, P4, R14, R5, RZ ;  /* 0x000000050e027210 */ /* 0x000fda0007f9e0ff */
[----:B------:R-:W-:Y:S05]  /*1a180*/  WARPSYNC.COLLECTIVE R15, `(.L_x_4808) ;  /* 0x000000000f087348 */ /* 0x000fea0003c00000 */
[----:B------:R0:W1:Y:S02]  /*1a190*/  SHFL.IDX P6, R14, R13, R12, R11 ;  /* 0x0000000c0d0e7389 */ /* 0x00006400000c000b */
[----:B01----:R-:W-:Y:S01]  /*1a1a0*/  ENDCOLLECTIVE ;  /* 0x000000000000791b */ /* 0x003fe20003800000 */
.L_x_4808:
        /* <DEDUP_REMOVED lines=15> */
.L_x_4809:
[----:B------:R-:W-:Y:S02]  /*1a2a0*/  IMAD.MOV.U32 R13, RZ, RZ, R19 ;  /* 0x000000ffff0d7224 */ /* 0x000fe400078e0013 */
[----:B------:R-:W-:Y:S01]  /*1a2b0*/  IMAD.MOV.U32 R12, RZ, RZ, 0x3 ;  /* 0x00000003ff0c7424 */ /* 0x000fe200078e00ff */
[----:B------:R-:W-:-:S13]  /*1a2c0*/  IADD3 R2, P4, R14, R5, RZ ;  /* 0x000000050e027210 */ /* 0x000fda0007f9e0ff */
[----:B------:R-:W-:Y:S05]  /*1a2d0*/  WARPSYNC.COLLECTIVE R15, `(.L_x_4810) ;  /* 0x000000000f087348 */ /* 0x000fea0003c00000 */
[----:B------:R0:W1:Y:S02]  /*1a2e0*/  SHFL.IDX P6, R14, R13, R12, R11 ;  /* 0x0000000c0d0e7389 */ /* 0x00006400000c000b */
[----:B01----:R-:W-:Y:S01]  /*1a2f0*/  ENDCOLLECTIVE ;  /* 0x000000000000791b */ /* 0x003fe20003800000 */
.L_x_4810:
        /* <DEDUP_REMOVED lines=15> */
.L_x_4811:
[----:B------:R-:W-:Y:S02]  /*1a3f0*/  IMAD.MOV.U32 R13, RZ, RZ, R19 ;  /* 0x000000ffff0d7224 */ /* 0x000fe400078e0013 */
[----:B------:R-:W-:Y:S01]  /*1a400*/  IMAD.MOV.U32 R12, RZ, RZ, 0x4 ;  /* 0x00000004ff0c7424 */ /* 0x000fe200078e00ff */
[----:B------:R-:W-:-:S13]  /*1a410*/  IADD3 R2, P4, R14, R5, RZ ;  /* 0x000000050e027210 */ /* 0x000fda0007f9e0ff */
[----:B------:R-:W-:Y:S05]  /*1a420*/  WARPSYNC.COLLECTIVE R15, `(.L_x_4812) ;  /* 0x000000000f087348 */ /* 0x000fea0003c00000 */
[----:B------:R0:W1:Y:S02]  /*1a430*/  SHFL.IDX P6, R14, R13, R12, R11 ;  /* 0x0000000c0d0e7389 */ /* 0x00006400000c000b */
[----:B01----:R-:W-:Y:S01]  /*1a440*/  ENDCOLLECTIVE ;  /* 0x000000000000791b */ /* 0x003fe20003800000 */
.L_x_4812:
        /* <DEDUP_REMOVED lines=15> */
.L_x_4813:
[----:B------:R-:W-:Y:S02]  /*1a540*/  IMAD.MOV.U32 R13, RZ, RZ, R19 ;  /* 0x000000ffff0d7224 */ /* 0x000fe400078e0013 */
[----:B------:R-:W-:Y:S01]  /*1a550*/  IMAD.MOV.U32 R12, RZ, RZ, 0x5 ;  /* 0x00000005ff0c7424 */ /* 0x000fe200078e00ff */
[----:B------:R-:W-:-:S13]  /*1a560*/  IADD3 R2, P4, R14, R5, RZ ;  /* 0x000000050e027210 */ /* 0x000fda0007f9e0ff */
[----:B------:R-:W-:Y:S05]  /*1a570*/  WARPSYNC.COLLECTIVE R15, `(.L_x_4814) ;  /* 0x000000000f087348 */ /* 0x000fea0003c00000 */
[----:B------:R0:W1:Y:S02]  /*1a580*/  SHFL.IDX P6, R14, R13, R12, R11 ;  /* 0x0000000c0d0e7389 */ /* 0x00006400000c000b */
[----:B01----:R-:W-:Y:S01]  /*1a590*/  ENDCOLLECTIVE ;  /* 0x000000000000791b */ /* 0x003fe20003800000 */
.L_x_4814:
[----:B------:R-:W-:Y:S02]  /*1a5a0*/  IADD3.X R3, RZ, R7, RZ, P4, !PT ;  /* 0x00000007ff037210 */ /* 0x000fe400027fe4ff */
[----:B------:R-:W-:-:S03]  /*1a5b0*/  ISETP.LT.OR P4, PT, R6, 0x41, P1 ;  /* 0x000000410600780c */ /* 0x000fc60000f81670 */
[----:B------:R-:W-:Y:S01]  /*1a5c0*/  @!PT LDS RZ, [RZ] ;  /* 0x00000000fffff984 */ /* 0x000fe20000000800 */
[----:B------:R-:W-:Y:S01]  /*1a5d0*/  @!PT LDS RZ, [RZ] ;  /* 0x00000000fffff984 */ /* 0x000fe20000000800 */
[----:B------:R-:W-:Y:S01]  /*1a5e0*/  @!PT LDS RZ, [RZ] ;  /* 0x00000000fffff984 */ /* 0x000fe20000000800 */
[----:B------:R0:W-:Y:S01]  /*1a5f0*/  LDGSTS.E.BYPASS.LTC128B.128 [R4+0x2400], desc[UR36][R2.64], !P3 ;  /* 0x0240000002047fae */ /* 0x0001e2000d901d64 */
[----:B------:R-:W-:Y:S01]  /*1a600*/  ISETP.LT.OR P3, PT, R6, 0x41, P0 ;  /* 0x000000410600780c */ /* 0x000fe20000761670 */
[----:B------:R-:W-:-:S08]  /*1a610*/  IMAD.MOV.U32 R13, RZ, RZ, R18 ;  /* 0x000000ffff0d7224 */ /* 0x000fd000078e0012 */
[----:B------:R0:W-:Y:S04]  /*1a620*/  LDGSTS.E.BYPASS.LTC128B.128 [R4+0x5400], desc[UR36][R2.64+0x80], !P4 ;  /* 0x0540008002047fae */ /* 0x0001e8000e101d64 */
[----:B------:R0:W-:Y:S01]  /*1a630*/  LDGSTS.E.BYPASS.LTC128B.128 [R4+0x8400], desc[UR36][R2.64+0x100], !P3 ;  /* 0x0840010002047fae */ /* 0x0001e2000d901d64 */
[----:B------:R-:W-:-:S07]  /*1a640*/  IMAD.MOV.U32 R19, RZ, RZ, R14 ;  /* 0x000000ffff137224 */ /* 0x000fce00078e000e */
[----:B0-----:R-:W-:Y:S05]  /*1a650*/  WARPSYNC.COLLECTIVE R15, `(.L_x_4815) ;  /* 0x000000000f087348 */ /* 0x001fea0003c00000 */
[----:B------:R1:W2:Y:S02]  /*1a660*/  SHFL.IDX P6, R14, R13, R12, R11 ;  /* 0x0000000c0d0e7389 */ /* 0x0002a400000c000b */
[----:B012---:R-:W-:Y:S01]  /*1a670*/  ENDCOLLECTIVE ;  /* 0x000000000000791b */ /* 0x007fe20003800000 */
.L_x_4815:
[----:B------:R-:W-:Y:S05]  /*1a680*/  BRA `(.L_x_4816) ;  /* 0xffffffbc00507947 */ /* 0x000fea000383ffff */
.L_x_4710:
        /* <DEDUP_REMOVED lines=8> */
.L_x_4818:
[----:B------:R-:W-:Y:S05]  /*1a710*/  BSYNC B0 ;  /* 0x0000000000007941 */ /* 0x000fea0003800000 */
.L_x_4817:
        /* <DEDUP_REMOVED lines=9> */
.L_x_4819:
        /* <DEDUP_REMOVED lines=18> */
.L_x_4820:
[----:B------:R-:W-:Y:S01]  /*1a8d0*/  IMAD.MOV.U32 R12, RZ, RZ, 0x2 ;  /* 0x00000002ff0c7424 */ /* 0x000fe200078e00ff */
[----:B------:R-:W-:-:S05]  /*1a8e0*/  SEL R6, R14, RZ, P1 ;  /* 0x000000ff0e067207 */ /* 0x000fca0000800000 */
[----:B------:R-:W-:-:S04]  /*1a8f0*/  IMAD.IADD R6, R5, 0x1, R6 ;  /* 0x0000000105067824 */ /* 0x000fc800078e0206 */
[----:B------:R-:W-:-:S07]  /*1a900*/  IMAD.MOV.U32 R13, RZ, RZ, R6 ;  /* 0x000000ffff0d7224 */ /* 0x000fce00078e0006 */
[----:B------:R-:W-:Y:S05]  /*1a910*/  WARPSYNC.COLLECTIVE R15, `(.L_x_4821) ;  /* 0x000000000f087348 */ /* 0x000fea0003c00000 */
[----:B------:R0:W1:Y:S02]  /*1a920*/  SHFL.UP P6, R14, R13, R12, R11 ;  /* 0x0400000c0d0e7389 */ /* 0x00006400000c000b */
[----:B01----:R-:W-:Y:S01]  /*1a930*/  ENDCOLLECTIVE ;  /* 0x000000000000791b */ /* 0x003fe20003800000 */
.L_x_4821:
[----:B------:R-:W-:Y:S01]  /*1a940*/  IMAD.MOV.U32 R12, RZ, RZ, 0x4 ;  /* 0x00000004ff0c7424 */ /* 0x000fe200078e00ff */
[----:B------:R-:W-:-:S05]  /*1a950*/  SEL R7, R14, RZ, P2 ;  /* 0x000000ff0e077207 */ /* 0x000fca0001000000 */
[----:B------:R-:W-:-:S04]  /*1a960*/  IMAD.IADD R7, R6, 0x1, R7 ;  /* 0x0000000106077824 */ /* 0x000fc800078e0207 */
[----:B------:R-:W-:-:S07]  /*1a970*/  IMAD.MOV.U32 R13, RZ, RZ, R7 ;  /* 0x000000ffff0d7224 */ /* 0x000fce00078e0007 */
[----:B------:R-:W-:Y:S05]  /*1a980*/  WARPSYNC.COLLECTIVE R15, `(.L_x_4822) ;  /* 0x000000000f087348 */ /* 0x000fea0003c00000 */
[----:B------:R0:W1:Y:S02]  /*1a990*/  SHFL.UP P6, R14, R13, R12, R11 ;  /* 0x0400000c0d0e7389 */ /* 0x00006400000c000b */
[----:B01----:R-:W-:Y:S01]  /*1a9a0*/  ENDCOLLECTIVE ;  /* 0x000000000000791b */ /* 0x003fe20003800000 */
.L_x_4822:
[----:B------:R-:W-:Y:S01]  /*1a9b0*/  IMAD.MOV.U32 R12, RZ, RZ, 0x8 ;  /* 0x00000008ff0c7424 */ /* 0x000fe200078e00ff */
[----:B------:R-:W-:-:S05]  /*1a9c0*/  SEL R2, R14, RZ, P3 ;  /* 0x000000ff0e027207 */ /* 0x000fca0001800000 */
[----:B------:R-:W-:-:S04]  /*1a9d0*/  IMAD.IADD R2, R7, 0x1, R2 ;  /* 0x0000000107027824 */ /* 0x000fc800078e0202 */
[----:B------:R-:W-:-:S07]  /*1a9e0*/  IMAD.MOV.U32 R13, RZ, RZ, R2 ;  /* 0x000000ffff0d7224 */ /* 0x000fce00078e0002 */
[----:B------:R-:W-:Y:S05]  /*1a9f0*/  WARPSYNC.COLLECTIVE R15, `(.L_x_4823) ;  /* 0x000000000f087348 */ /* 0x000fea0003c00000 */
[----:B------:R0:W1:Y:S02]  /*1aa00*/  SHFL.UP P6, R14, R13, R12, R11 ;  /* 0x0400000c0d0e7389 */ /* 0x00006400000c000b */
[----:B01----:R-:W-:Y:S01]  /*1aa10*/  ENDCOLLECTIVE ;  /* 0x000000000000791b */ /* 0x003fe20003800000 */
.L_x_4823:
[----:B------:R-:W-:Y:S01]  /*1aa20*/  IMAD.MOV.U32 R12, RZ, RZ, 0x10 ;  /* 0x00000010ff0c7424 */ /* 0x000fe200078e00ff */
[----:B------:R-:W-:-:S05]  /*1aa30*/  SEL R3, R14, RZ, P4 ;  /* 0x000000ff0e037207 */ /* 0x000fca0002000000 */
[----:B------:R-:W-:-:S04]  /*1aa40*/  IMAD.IADD R3, R2, 0x1, R3 ;  /* 0x0000000102037824 */ /* 0x000fc800078e0203 */
[----:B------:R-:W-:-:S07]  /*1aa50*/  IMAD.MOV.U32 R13, RZ, RZ, R3 ;  /* 0x000000ffff0d7224 */ /* 0x000fce00078e0003 */
[----:B------:R-:W-:Y:S05]  /*1aa60*/  WARPSYNC.COLLECTIVE R15, `(.L_x_4824) ;  /* 0x000000000f087348 */ /* 0x000fea0003c00000 */
[----:B------:R0:W1:Y:S02]  /*1aa70*/  SHFL.UP P6, R14, R13, R12, R11 ;  /* 0x0400000c0d0e7389 */ /* 0x00006400000c000b */
[----:B01----:R-:W-:Y:S01]  /*1aa80*/  ENDCOLLECTIVE ;  /* 0x000000000000791b */ /* 0x003fe20003800000 */
.L_x_4824:
        /* <DEDUP_REMOVED lines=8> */
.L_x_4825:
[----:B------:R-:W-:Y:S05]  /*1ab10*/  BRA `(.L_x_4826) ;  /* 0xffffffbc00647947 */ /* 0x000fea000383ffff */
.L_x_4715:
[----:B------:R-:W-:Y:S01]  /*1ab20*/  BSSY B0, `(.L_x_4827) ;  /* 0x0000008000007945 */ /* 0x000fe20003800000 */
[----:B-----5:R-:W-:Y:S02]  /*1ab30*/  IMAD.MOV.U32 R13, RZ, RZ, R5 ;  /* 0x000000ffff0d7224 */ /* 0x020fe400078e0005 */
[----:B------:R-:W-:Y:S02]  /*1ab40*/  IMAD.MOV.U32 R12, RZ, RZ, 0x1 ;  /* 0x00000001ff0c7424 */ /* 0x000fe400078e00ff */
[----:B------:R-:W-:Y:S02]  /*1ab50*/  IMAD.MOV.U32 R11, RZ, RZ, RZ ;  /* 0x000000ffff0b7224 */ /* 0x000fe400078e00ff */
[----:B------:R-:W-:-:S07]  /*1ab60*/  IMAD.MOV.U32 R15, RZ, RZ, -0x1 ;  /* 0xffffffffff0f7424 */ /* 0x000fce00078e00ff */
[----:B012---:R-:W-:Y:S05]  /*1ab70*/  WARPSYNC.COLLECTIVE R15, `(.L_x_4828) ;  /* 0x000000000f087348 */ /* 0x007fea0003c00000 */
[----:B------:R3:W4:Y:S02]  /*1ab80*/  SHFL.UP P6, R14, R13, R12, R11 ;  /* 0x0400000c0d0e7389 */ /* 0x00072400000c000b */
[----:B01234-:R-:W-:Y:S01]  /*1ab90*/  ENDCOLLECTIVE ;  /* 0x000000000000791b */ /* 0x01ffe20003800000 */
.L_x_4828:
[----:B------:R-:W-:Y:S05]  /*1aba0*/  BSYNC B0 ;  /* 0x0000000000007941 */ /* 0x000fea0003800000 */
.L_x_4827:
        /* <DEDUP_REMOVED lines=8> */
.L_x_4829:
[----:B------:R-:W-:Y:S01]  /*1ac30*/  IMAD.MOV.U32 R12, RZ, RZ, 0x4 ;  /* 0x00000004ff0c7424 */ /* 0x000fe200078e00ff */
[----:B------:R-:W-:-:S05]  /*1ac40*/  SEL R2, R14, RZ, P2 ;  /* 0x000000ff0e027207 */ /* 0x000fca0001000000 */
[----:B------:R-:W-:-:S04]  /*1ac50*/  IMAD.IADD R2, R13, 0x1, R2 ;  /* 0x000000010d027824 */ /* 0x000fc800078e0202 */
[----:B------:R-:W-:-:S07]  /*1ac60*/  IMAD.MOV.U32 R13, RZ, RZ, R2 ;  /* 0x000000ffff0d7224 */ /* 0x000fce00078e0002 */
[----:B------:R-:W-:Y:S05]  /*1ac70*/  WARPSYNC.COLLECTIVE R15, `(.L_x_4830) ;  /* 0x000000000f087348 */ /* 0x000fea0003c00000 */
[----:B------:R0:W1:Y:S02]  /*1ac80*/  SHFL.UP P6, R14, R13, R12, R11 ;  /* 0x0400000c0d0e7389 */ /* 0x00006400000c000b */
[----:B01----:R-:W-:Y:S01]  /*1ac90*/  ENDCOLLECTIVE ;  /* 0x000000000000791b */ /* 0x003fe20003800000 */
.L_x_4830:
[----:B------:R-:W-:Y:S01]  /*1aca0*/  IMAD.MOV.U32 R12, RZ, RZ, 0x8 ;  /* 0x00000008ff0c7424 */ /* 0x000fe200078e00ff */
[----:B------:R-:W-:-:S05]  /*1acb0*/  SEL R3, R14, RZ, P3 ;  /* 0x000000ff0e037207 */ /* 0x000fca0001800000 */
[----:B------:R-:W-:-:S04]  /*1acc0*/  IMAD.IADD R3, R2, 0x1, R3 ;  /* 0x0000000102037824 */ /* 0x000fc800078e0203 */
[----:B------:R-:W-:-:S07]  /*1acd0*/  IMAD.MOV.U32 R13, RZ, RZ, R3 ;  /* 0x000000ffff0d7224 */ /* 0x000fce00078e0003 */
[----:B------:R-:W-:Y:S05]  /*1ace0*/  WARPSYNC.COLLECTIVE R15, `(.L_x_4831) ;  /* 0x000000000f087348 */ /* 0x000fea0003c00000 */
[----:B------:R0:W1:Y:S02]  /*1acf0*/  SHFL.UP P6, R14, R13, R12, R11 ;  /* 0x0400000c0d0e7389 */ /* 0x00006400000c000b */
[----:B01----:R-:W-:Y:S01]  /*1ad00*/  ENDCOLLECTIVE ;  /* 0x000000000000791b */ /* 0x003fe20003800000 */
.L_x_4831:
[----:B------:R-:W-:Y:S01]  /*1ad10*/  IMAD.MOV.U32 R12, RZ, RZ, 0x10 ;  /* 0x00000010ff0c7424 */ /* 0x000fe200078e00ff */
[----:B------:R-:W-:-:S05]  /*1ad20*/  SEL R4, R14, RZ, P4 ;  /* 0x000000ff0e047207 */ /* 0x000fca0002000000 */
[----:B------:R-:W-:-:S04]  /*1ad30*/  IMAD.IADD R4, R3, 0x1, R4 ;  /* 0x0000000103047824 */ /* 0x000fc800078e0204 */
[----:B------:R-:W-:-:S07]  /*1ad40*/  IMAD.MOV.U32 R13, RZ, RZ, R4 ;  /* 0x000000ffff0d7224 */ /* 0x000fce00078e0004 */
[----:B------:R-:W-:Y:S05]  /*1ad50*/  WARPSYNC.COLLECTIVE R15, `(.L_x_4832) ;  /* 0x000000000f087348 */ /* 0x000fea0003c00000 */
[----:B------:R0:W1:Y:S02]  /*1ad60*/  SHFL.UP P6, R14, R13, R12, R11 ;  /* 0x0400000c0d0e7389 */ /* 0x00006400000c000b */
[----:B01----:R-:W-:Y:S01]  /*1ad70*/  ENDCOLLECTIVE ;  /* 0x000000000000791b */ /* 0x003fe20003800000 */
.L_x_4832:
        /* <DEDUP_REMOVED lines=8> */
.L_x_4833:
[----:B------:R-:W-:Y:S05]  /*1ae00*/  BRA `(.L_x_4834) ;  /* 0xffffffbc00447947 */ /* 0x000fea000383ffff */
.L_x_4717:
[----:B------:R-:W-:Y:S01]  /*1ae10*/  BSSY B0, `(.L_x_4835) ;  /* 0x0000006000007945 */ /* 0x000fe20003800000 */
[----:B------:R-:W-:Y:S01]  /*1ae20*/  PLOP3.LUT P6, PT, P6, PT, PT, 0x8, 0x0 ;  /* 0x000000000000781c */ /* 0x000fe200037ce170 */
[----:B------:R-:W-:-:S12]  /*1ae30*/  IMAD.MOV.U32 R15, RZ, RZ, -0x1 ;  /* 0xffffffffff0f7424 */ /* 0x000fd800078e00ff */
[----:B01----:R-:W-:Y:S05]  /*1ae40*/  WARPSYNC.COLLECTIVE R15, `(.L_x_4836) ;  /* 0x000000000f087348 */ /* 0x003fea0003c00000 */
[----:B------:R-:W-:Y:S01]  /*1ae50*/  VOTE.ANY R14, PT, P6 ;  /* 0x00000000000e7806 */ /* 0x000fe200030e0100 */
[----:B01----:R-:W-:Y:S06]  /*1ae60*/  ENDCOLLECTIVE ;  /* 0x000000000000791b */ /* 0x003fec0003800000 */
.L_x_4836:
[----:B------:R-:W-:Y:S05]  /*1ae70*/  BSYNC B0 ;  /* 0x0000000000007941 */ /* 0x000fea0003800000 */
.L_x_4835:
        /* <DEDUP_REMOVED lines=9> */
.L_x_4837:
[----:B------:R-:W-:Y:S01]  /*1af10*/  IMAD.MOV.U32 R5, RZ, RZ, R14 ;  /* 0x000000ffff057224 */ /* 0x000fe200078e000e */
[----:B------:R-:W-:Y:S06]  /*1af20*/  BRA `(.L_x_4838) ;  /* 0xffffffbc00347947 */ /* 0x000fec000383ffff */
.L_x_4719:
[----:B------:R-:W-:Y:S01]  /*1af30*/  BSSY B0, `(.L_x_4839) ;  /* 0x0000007000007945 */ /* 0x000fe20003800000 */
[----:B------:R-:W-:Y:S02]  /*1af40*/  IMAD.MOV.U32 R13, RZ, RZ, R6 ;  /* 0x000000ffff0d7224 */ /* 0x000fe400078e0006 */
[----:B------:R-:W-:Y:S02]  /*1af50*/  IMAD.MOV.U32 R11, RZ, RZ, 0x1f ;  /* 0x0000001fff0b7424 */ /* 0x000fe400078e00ff */
[----:B------:R-:W-:-:S07]  /*1af60*/  IMAD.MOV.U32 R15, RZ, RZ, -0x1 ;  /* 0xffffffffff0f7424 */ /* 0x000fce00078e00ff */
[----:B0123--:R-:W-:Y:S05]  /*1af70*/  WARPSYNC.COLLECTIVE R15, `(.L_x_4840) ;  /* 0x000000000f087348 */ /* 0x00ffea0003c00000 */
[----:B------:R4:W0:Y:S02]  /*1af80*/  SHFL.IDX P6, R14, R13, R12, R11 ;  /* 0x0000000c0d0e7389 */ /* 0x00082400000c000b */
[----:B01234-:R-:W-:Y:S01]  /*1af90*/  ENDCOLLECTIVE ;  /* 0x000000000000791b */ /* 0x01ffe20003800000 */
.L_x_4840:
[----:B------:R-:W-:Y:S05]  /*1afa0*/  BSYNC B0 ;  /* 0x0000000000007941 */ /* 0x000fea0003800000 */
.L_x_4839:
[----:B------:R-:W-:Y:S05]  /*1afb0*/  BRA `(.L_x_4718) ;  /* 0xffffffbc002c7947 */ /* 0x000fea000383ffff */
.L_x_4723:
[----:B-1----:R1:W4:Y:S02]  /*1afc0*/  SYNCS.PHASECHK.TRANS64.TRYWAIT P0, [R4+URZ+0x30820], R0 ;  /* 0x03082000040075a7 */ /* 0x002324000800017f */
[----:B----4-:R-:W-:Y:S05]  /*1afd0*/  @!P0 NANOSLEEP.SYNCS 0x989680 ;  /* 0x009896800000895d */ /* 0x010fea0003900000 */
[----:B------:R-:W4:Y:S02]  /*1afe0*/  @!P0 SYNCS.PHASECHK.TRANS64 P0, [R4+URZ+0x30820], R0 ;  /* 0x03082000040085a7 */ /* 0x000f24000800007f */
[----:B----4-:R-:W-:Y:S05]  /*1aff0*/  @!P0 BRA `(.L_x_4723) ;  /* 0xfffffffc00f08947 */ /* 0x010fea000383ffff */
[----:B------:R-:W-:Y:S05]  /*1b000*/  BRA `(.L_x_4841) ;  /* 0xffffffc000a47947 */ /* 0x000fea000383ffff */
.L_x_4724:
[----:B------:R-:W4:Y:S01]  /*1b010*/  S2R R2, SR_TID.X ;  /* 0x0000000000027919 */ /* 0x000f220000002100 */
[----:B------:R-:W-:Y:S01]  /*1b020*/  BSSY B0, `(.L_x_4842) ;  /* 0x000000a000007945 */ /* 0x000fe20003800000 */
[----:B------:R-:W-:Y:S02]  /*1b030*/  IMAD.MOV.U32 R12, RZ, RZ, RZ ;  /* 0x000000ffff0c7224 */ /* 0x000fe400078e00ff */
[----:B------:R-:W-:Y:S02]  /*1b040*/  IMAD.MOV.U32 R11, RZ, RZ, 0x1f ;  /* 0x0000001fff0b7424 */ /* 0x000fe400078e00ff */
[----:B------:R-:W-:Y:S01]  /*1b050*/  IMAD.MOV.U32 R15, RZ, RZ, -0x1 ;  /* 0xffffffffff0f7424 */ /* 0x000fe200078e00ff */
[----:B----4-:R-:W-:-:S04]  /*1b060*/  SHF.R.U32.HI R2, RZ, 0x5, R2 ;  /* 0x00000005ff027819 */ /* 0x010fc80000011602 */
[----:B------:R-:W-:-:S05]  /*1b070*/  LOP3.LUT R2, R2, 0x3, RZ, 0xc0, !PT ;  /* 0x0000000302027812 */ /* 0x000fca00078ec0ff */
[----:B------:R-:W-:-:S07]  /*1b080*/  IMAD.MOV.U32 R13, RZ, RZ, R2 ;  /* 0x000000ffff0d7224 */ /* 0x000fce00078e0002 */
[----:B0123--:R-:W-:Y:S05]  /*1b090*/  WARPSYNC.COLLECTIVE R15, `(.L_x_4843) ;  /* 0x000000000f087348 */ /* 0x00ffea0003c00000 */
[----:B------:R4:W0:Y:S02]  /*1b0a0*/  SHFL.IDX P6, R14, R13, R12, R11 ;  /* 0x0000000c0d0e7389 */ /* 0x00082400000c000b */
[----:B01234-:R-:W-:Y:S01]  /*1b0b0*/  ENDCOLLECTIVE ;  /* 0x000000000000791b */ /* 0x01ffe20003800000 */
.L_x_4843:
[----:B------:R-:W-:Y:S05]  /*1b0c0*/  BSYNC B0 ;  /* 0x0000000000007941 */ /* 0x000fea0003800000 */
.L_x_4842:
[----:B------:R-:W-:Y:S05]  /*1b0d0*/  BRA `(.L_x_4844) ;  /* 0xffffffc0008c7947 */ /* 0x000fea000383ffff */
.L_x_4727:
[----:B------:R-:W-:Y:S01]  /*1b0e0*/  BSSY B1, `(.L_x_4845) ;  /* 0x0000006000017945 */ /* 0x000fe20003800000 */
[----:B------:R-:W-:-:S07]  /*1b0f0*/  IMAD.MOV.U32 R15, RZ, RZ, -0x1 ;  /* 0xffffffffff0f7424 */ /* 0x000fce00078e00ff */
[----:B0123--:R-:W-:Y:S05]  /*1b100*/  WARPSYNC.COLLECTIVE R15, `(.L_x_4846) ;  /* 0x000000000f0c7348 */ /* 0x00ffea0003c00000 */
[----:B------:R-:W-:Y:S02]  /*1b110*/  ELECT P6, UR62, PT ;  /* 0x00000000003e782f */ /* 0x000fe400038c0000 */
[----:B------:R-:W-:Y:S01]  /*1b120*/  MOV R14, UR62 ;  /* 0x0000003e000e7c02 */ /* 0x000fe20008000f00 */
[----:B0123--:R-:W-:Y:S10]  /*1b130*/  ENDCOLLECTIVE ;  /* 0x000000000000791b */ /* 0x00fff40003800000 */
.L_x_4846:
[----:B------:R-:W-:Y:S05]  /*1b140*/  BSYNC B1 ;  /* 0x0000000000017941 */ /* 0x000fea0003800000 */
.L_x_4845:
[----:B------:R-:W-:Y:S05]  /*1b150*/  BRA `(.L_x_4847) ;  /* 0xffffffc000847947 */ /* 0x000fea000383ffff */
.L_x_4729:
[----:B-1----:R1:W4:Y:S02]  /*1b160*/  SYNCS.PHASECHK.TRANS64.TRYWAIT P1, [R5+URZ+0x30840], R0 ;  /* 0x03084000050075a7 */ /* 0x002324000802017f */
[----:B----4-:R-:W-:Y:S05]  /*1b170*/  @!P1 NANOSLEEP.SYNCS 0x989680 ;  /* 0x009896800000995d */ /* 0x010fea0003900000 */
[----:B------:R-:W4:Y:S02]  /*1b180*/  @!P1 SYNCS.PHASECHK.TRANS64 P1, [R5+URZ+0x30840], R0 ;  /* 0x03084000050095a7 */ /* 0x000f24000802007f */
[----:B----4-:R-:W-:Y:S05]  /*1b190*/  @!P1 BRA `(.L_x_4729) ;  /* 0xfffffffc00f09947 */ /* 0x010fea000383ffff */
[----:B------:R-:W-:Y:S05]  /*1b1a0*/  BRA `(.L_x_4848) ;  /* 0xffffffc000a47947 */ /* 0x000fea000383ffff */
.L_x_4731:
[----:B----4-:R4:W0:Y:S02]  /*1b1b0*/  SYNCS.PHASECHK.TRANS64.TRYWAIT P1, [R23+URZ+0x30840], R2 ;  /* 0x03084002170075a7 */ /* 0x010824000802017f */
[----:B0-----:R-:W-:Y:S05]  /*1b1c0*/  @!P1 NANOSLEEP.SYNCS 0x989680 ;  /* 0x009896800000995d */ /* 0x001fea0003900000 */
[----:B------:R-:W0:Y:S02]  /*1b1d0*/  @!P1 SYNCS.PHASECHK.TRANS64 P1, [R23+URZ+0x30840], R2 ;  /* 0x03084002170095a7 */ /* 0x000e24000802007f */
[----:B0-----:R-:W-:Y:S05]  /*1b1e0*/  @!P1 BRA `(.L_x_4731) ;  /* 0xfffffffc00f09947 */ /* 0x001fea000383ffff */
[----:B------:R-:W-:Y:S05]  /*1b1f0*/  BRA `(.L_x_4849) ;  /* 0xffffffc000b07947 */ /* 0x000fea000383ffff */
.L_x_4733:
[----:B------:R0:W0:Y:S02]  /*1b200*/  SYNCS.PHASECHK.TRANS64.TRYWAIT P1, [R5+URZ+0x30860], R0 ;  /* 0x03086000050075a7 */ /* 0x000024000802017f */
[----:B0-----:R-:W-:Y:S05]  /*1b210*/  @!P1 NANOSLEEP.SYNCS 0x989680 ;  /* 0x009896800000995d */ /* 0x001fea0003900000 */
[----:B------:R-:W0:Y:S02]  /*1b220*/  @!P1 SYNCS.PHASECHK.TRANS64 P1, [R5+URZ+0x30860], R0 ;  /* 0x03086000050095a7 */ /* 0x000e24000802007f */
[----:B0-----:R-:W-:Y:S05]  /*1b230*/  @!P1 BRA `(.L_x_4733) ;  /* 0xfffffffc00f09947 */ /* 0x001fea000383ffff */
[----:B------:R-:W-:Y:S05]  /*1b240*/  BRA `(.L_x_4850) ;  /* 0xffffffc000ac7947 */ /* 0x000fea000383ffff */
.L_x_4851:
        /* <DEDUP_REMOVED lines=11> */
.L_x_15838:


//--------------------- .text._ZN7cutlass13device_kernelIN5flash11enable_sm90INS1_16FlashAttnFwdSm90INS1_25CollectiveMainloopFwdSm90ILi2EN4cute5tupleIJNS5_1CILi1EEES8_S8_EEENS6_IJNS7_ILi128EEENS7_ILi96EEENS7_ILi192EEEEEELi192ENS_10bfloat16_tEfNS_4arch4Sm90ELb0ELb1ELb1ELb1ELb1ELb1ELb0ELb1ELb1ELb1ELb0ELb0EEENS1_21CollectiveEpilogueFwdINS6_IJSA_SC_SB_EEES9_SE_SG_Li256ELb1ELb1ELb0ELb0EEENS1_36VarlenDynamicPersistentTileSchedulerILi128ELi96ELi256ELi128ELb0ELb1ELb1ELb1ELb0ELb1EEEEEEEEEvNT_6ParamsE --------------------------
	.section	.text._ZN7cutlass13device_kernelIN5flash11enable_sm90INS1_16FlashAttnFwdSm90INS1_25CollectiveMainloopFwdSm90ILi2EN4cute5tupleIJNS5_1CILi1EEES8_S8_EEENS6_IJNS7_ILi128EEENS7_ILi96EEENS7_ILi192EEEEEELi192ENS_10bfloat16_tEfNS_4arch4Sm90ELb0ELb1ELb1ELb1ELb1ELb1ELb0ELb1ELb1ELb1ELb0ELb0EEENS1_21CollectiveEpilogueFwdINS6_IJSA_SC_SB_EEES9_SE_SG_Li256ELb1ELb1ELb0ELb0EEENS1_36VarlenDynamicPersistentTileSchedulerILi128ELi96ELi256ELi128ELb0ELb1ELb1ELb1ELb0ELb1EEEEEEEEEvNT_6ParamsE,"ax",@progbits
	.align	128
.text._ZN7cutlass13device_kernelIN5flash11enable_sm90INS1_16FlashAttnFwdSm90INS1_25CollectiveMainloopFwdSm90ILi2EN4cute5tupleIJNS5_1CILi1EEES8_S8_EEENS6_IJNS7_ILi128EEENS7_ILi96EEENS7_ILi192EEEEEELi192ENS_10bfloat16_tEfNS_4arch4Sm90ELb0ELb1ELb1ELb1ELb1ELb1ELb0ELb1ELb1ELb1ELb0ELb0EEENS1_21CollectiveEpilogueFwdINS6_IJSA_SC_SB_EEES9_SE_SG_Li256ELb1ELb1ELb0ELb0EEENS1_36VarlenDynamicPersistentTileSchedulerILi128ELi96ELi256ELi128ELb0ELb1ELb1ELb1ELb0ELb1EEEEEEEEEvNT_6ParamsE:
        .type           _ZN7cutlass13device_kernelIN5flash11enable_sm90INS1_16FlashAttnFwdSm90INS1_25CollectiveMainloopFwdSm90ILi2EN4cute5tupleIJNS5_1CILi1EEES8_S8_EEENS6_IJNS7_ILi128EEENS7_ILi96EEENS7_ILi192EEEEEELi192ENS_10bfloat16_tEfNS_4arch4Sm90ELb0ELb1ELb1ELb1ELb1ELb1ELb0ELb1ELb1ELb1ELb0ELb0EEENS1_21CollectiveEpilogueFwdINS6_IJSA_SC_SB_EEES9_SE_SG_Li256ELb1ELb1ELb0ELb0EEENS1_36VarlenDynamicPersistentTileSchedulerILi128ELi96ELi256ELi128ELb0ELb1ELb1ELb1ELb0ELb1EEEEEEEEEvNT_6ParamsE,@function
        .size           _ZN7cutlass13device_kernelIN5flash11enable_sm90INS1_16FlashAttnFwdSm90INS1_25CollectiveMainloopFwdSm90ILi2EN4cute5tupleIJNS5_1CILi1EEES8_S8_EEENS6_IJNS7_ILi128EEENS7_ILi96EEENS7_ILi192EEEEEELi192ENS_10bfloat16_tEfNS_4arch4Sm90ELb0ELb1ELb1ELb1ELb1ELb1ELb0ELb1ELb1ELb1ELb0ELb0EEENS1_21CollectiveEpilogueFwdINS6_IJSA_SC_SB_EEES9_SE_SG_Li256ELb1ELb1ELb0ELb0EEENS1_36VarlenDynamicPersistentTileSchedulerILi128ELi96ELi256ELi128ELb0ELb1ELb1ELb1ELb0ELb1EEEEEEEEEvNT_6ParamsE,(.L_x_15839 - _ZN7cutlass13device_kernelIN5flash11enable_sm90INS1_16FlashAttnFwdSm90INS1_25CollectiveMainloopFwdSm90ILi2EN4cute5tupleIJNS5_1CILi1EEES8_S8_EEENS6_IJNS7_ILi128EEENS7_ILi96EEENS7_ILi192EEEEEELi192ENS_10bfloat16_tEfNS_4arch4Sm90ELb0ELb1ELb1ELb1ELb1ELb1ELb0ELb1ELb1ELb1ELb0ELb0EEENS1_21CollectiveEpilogueFwdINS6_IJSA_SC_SB_EEES9_SE_SG_Li256ELb1ELb1ELb0ELb0EEENS1_36VarlenDynamicPersistentTileSchedulerILi128ELi96ELi256ELi128ELb0ELb1ELb1ELb1ELb0ELb1EEEEEEEEEvNT_6ParamsE)
        .other          _ZN7cutlass13device_kernelIN5flash11enable_sm90INS1_16FlashAttnFwdSm90INS1_25CollectiveMainloopFwdSm90ILi2EN4cute5tupleIJNS5_1CILi1EEES8_S8_EEENS6_IJNS7_ILi128EEENS7_ILi96EEENS7_ILi192EEEEEELi192ENS_10bfloat16_tEfNS_4arch4Sm90ELb0ELb1ELb1ELb1ELb1ELb1ELb0ELb1ELb1ELb1ELb0ELb0EEENS1_21CollectiveEpilogueFwdINS6_IJSA_SC_SB_EEES9_SE_SG_Li256ELb1ELb1ELb0ELb0EEENS1_36VarlenDynamicPersistentTileSchedulerILi128ELi96ELi256ELi128ELb0ELb1ELb1ELb1ELb0ELb1EEEEEEEEEvNT_6ParamsE,@"STO_CUDA_ENTRY STV_DEFAULT"
_ZN7cutlass13device_kernelIN5flash11enable_sm90INS1_16FlashAttnFwdSm90INS1_25CollectiveMainloopFwdSm90ILi2EN4cute5tupleIJNS5_1CILi1EEES8_S8_EEENS6_IJNS7_ILi128EEENS7_ILi96EEENS7_ILi192EEEEEELi192ENS_10bfloat16_tEfNS_4arch4Sm90ELb0ELb1ELb1ELb1ELb1ELb1ELb0ELb1ELb1ELb1ELb0ELb0EEENS1_21CollectiveEpilogueFwdINS6_IJSA_SC_SB_EEES9_SE_SG_Li256ELb1ELb1ELb0ELb0EEENS1_36VarlenDynamicPersistentTileSchedulerILi128ELi96ELi256ELi128ELb0ELb1ELb1ELb1ELb0ELb1EEEEEEEEEvNT_6ParamsE:
[----:B------:R-:W0:Y:S02]  /*0000*/  LDC R1, c[0x0][0x28] ;  /* 0x00000a00ff017b82 */ /* 0x000e240000000800 */
[----:B0-----:R-:W-:-:S05]  /*0010*/  VIADD R1, R1, 0xfffffd40 ;  /* 0xfffffd4001017836 */ /* 0x001fca0000000000 */
[----:B------:R-:W-:Y:S01]  /*0020*/  R2UR UR5, R1 ;  /* 0x00000000010572ca */ /* 0x000fe200000e0000 */
[----:B------:R-:W0:Y:S01]  /*0030*/  S2R R3, SR_TID.X ;  /* 0x0000000000037919 */ /* 0x000e220000002100 */
[----:B------:R-:W-:Y:S01]  /*0040*/  ULDC UR4, c[0x0][0x20] ;  /* 0x0000080000047ab9 */ /* 0x000fe20000000800 */
[----:B------:R-:W-:Y:S01]  /*0050*/  ELECT P0, URZ, PT ;  /* 0x00000000003f782f */ /* 0x000fe20003800000 */
[----:B------:R-:W-:Y:S09]  /*0060*/  BSSY B0, `(.L_x_4852) ;  /* 0x0000015000007945 */ /* 0x000ff20003800000 */
[----:B------:R-:W-:-:S03]  /*0070*/  UIADD3 UR5, UP0, UR5, UR4, URZ ;  /* 0x0000000405057290 */ /* 0x000fc6000ff1e03f */
[----:B------:R-:W-:Y:S02]  /*0080*/  ULDC UR4, c[0x0][0x24] ;  /* 0x0000090000047ab9 */ /* 0x000fe40000000800 */
[----:B------:R-:W-:Y:S01]  /*0090*/  UIADD3.X UR4, URZ, UR4, URZ, UP0, !UPT ;  /* 0x000000043f047290 */ /* 0x000fe200087fe43f */
[----:B------:R-:W-:-:S05]  /*00a0*/  IMAD.U32 R4, RZ, RZ, UR5 ;  /* 0x00000005ff047e24 */ /* 0x000fca000f8e00ff */
[----:B------:R-:W-:Y:S01]  /*00b0*/  STL [R1+0x280], R4 ;  /* 0x0002800401007387 */ /* 0x000fe20000100800 */
[----:B0-----:R-:W-:-:S05]  /*00c0*/  SHF.R.U32.HI R0, RZ, 0x5, R3 ;  /* 0x00000005ff007819 */ /* 0x001fca0000011603 */
[----:B------:R-:W0:Y:S02]  /*00d0*/  SHFL.IDX PT, R2, R0, RZ, 0x1f ;  /* 0x00001fff00027589 */ /* 0x000e2400000e0000 */
[----:B0-----:R-:W-:Y:S02]  /*00e0*/  ISETP.EQ.AND P0, PT, R2, RZ, P0 ;  /* 0x000000ff0200720c */ /* 0x001fe40000702270 */
[----:B------:R-:W-:Y:S01]  /*00f0*/  SHF.R.U32.HI R2, RZ, 0x7, R3 ;  /* 0x00000007ff027819 */ /* 0x000fe20000011603 */
[----:B------:R-:W-:-:S05]  /*0100*/  IMAD.U32 R3, RZ, RZ, UR4 ;  /* 0x00000004ff037e24 */ /* 0x000fca000f8e00ff */
[----:B------:R0:W-:Y:S05]  /*0110*/  STL [R1+0x284], R3 ;  /* 0x0002840301007387 */ /* 0x0001ea0000100800 */
        /* <DEDUP_REMOVED lines=8> */
[----:B-1----:R-:W-:Y:S01]  /*01a0*/  NOP ;  /* 0x0000000000007918 */ /* 0x002fe20000000000 */
.L_x_4853:
[----:B------:R-:W-:Y:S05]  /*01b0*/  BSYNC B0 ;  /* 0x0000000000007941 */ /* 0x000fea0003800000 */
.L_x_4852:
[----:B------:R-:W-:Y:S01]  /*01c0*/  VOTEU.ANY UP0, P0 ;  /* 0x00000000003f7886 */ /* 0x000fe20000000100 */
[----:B------:R-:W1:Y:S01]  /*01d0*/  SHFL.IDX PT, R2, R2, RZ, 0x1f ;  /* 0x00001fff02027589 */ /* 0x000e6200000e0000 */
[----:B------:R-:W-:Y:S01]  /*01e0*/  UMOV UR4, 0x80 ;  /* 0x0000008000047882 */ /* 0x000fe20000000000 */
[----:B------:R-:W-:Y:S01]  /*01f0*/  UMOV UR7, 0x100 ;  /* 0x0000010000077882 */ /* 0x000fe20000000000 */
[----:B------:R-:W-:Y:S01]  /*0200*/  VOTEU.ANY UP1, P0 ;  /* 0x00000000003f7886 */ /* 0x000fe20000020100 */
[----:B------:R-:W2:Y:S01]  /*0210*/  @UP0 S2UR UR8, SR_CgaCtaId ;  /* 0x00000000000809c3 */ /* 0x000ea20000008800 */
[----:B0-----:R-:W0:Y:S01]  /*0220*/  SHFL.IDX PT, R3, R0, RZ, 0x1f ;  /* 0x00001fff00037589 */ /* 0x001e2200000e0000 */
[----:B------:R-:W-:Y:S01]  /*0230*/  @UP0 UMOV UR6, 0x400 ;  /* 0x0000040000060882 */ /* 0x000fe20000000000 */
[----:B------:R-:W-:-:S04]  /*0240*/  @UP0 UIADD3 UR4, -UR4, 0x100000, URZ ;  /* 0x0010000004040890 */ /* 0x000fc8000fffe13f */
[----:B------:R-:W-:Y:S02]  /*0250*/  @UP0 USHF.L.U32 UR5, UR4, 0xb, URZ ;  /* 0x0000000b04050899 */ /* 0x000fe4000800063f */
[----:B------:R-:W-:Y:S01]  /*0260*/  @UP0 USHF.L.U32 UR4, UR4, 0x1, URZ ;  /* 0x0000000104040899 */ /* 0x000fe2000800063f */
[----:B------:R-:W-:Y:S01]  /*0270*/  VOTEU.ANY UP2, P0 ;  /* 0x00000000003f7886 */ /* 0x000fe20000040100 */
[----:B-1----:R-:W-:Y:S01]  /*0280*/  R2UR UR9, R2 ;  /* 0x00000000020972ca */ /* 0x002fe200000e0000 */
[----:B--2---:R-:W-:Y:S01]  /*0290*/  @UP0 ULEA UR8, UR8, UR6, 0x18 ;  /* 0x0000000608080291 */ /* 0x004fe2000f8ec03f */
[----:B0-----:R-:W-:Y:S01]  /*02a0*/  ISETP.NE.AND P1, PT, R3, RZ, PT ;  /* 0x000000ff0300720c */ /* 0x001fe20003f25270 */
        /* <DEDUP_REMOVED lines=26> */
.L_x_4854:
        /* <DEDUP_REMOVED lines=22> */
.L_x_4855:
        /* <DEDUP_REMOVED lines=18> */
.L_x_4856:
        /* <DEDUP_REMOVED lines=22> */
.L_x_4857:
        /* <DEDUP_REMOVED lines=22> */
.L_x_4858:
[----:B0-----:R-:W-:Y:S01]  /*0990*/  UMOV UR4, 0x1 ;  /* 0x0000000100047882 */ /* 0x001fe20000000000 */
[----:B------:R-:W-:Y:S01]  /*09a0*/  PLOP3.LUT P0, PT, PT, PT, UP0, 0x80, 0x0 ;  /* 0x000000000000781c */ /* 0x000fe20003f0f008 */
[----:B------:R-:W-:Y:S01]  /*09b0*/  USEL UR4, UR4, 0x2, !UP0 ;  /* 0x0000000204047887 */ /* 0x000fe2000c000000 */
[----:B------:R-:W-:Y:S01]  /*09c0*/  NOP ;  /* 0x0000000000007918 */ /* 0x000fe20000000000 */
[----:B------:R-:W-:-:S04]  /*09d0*/  ULDC.64 UR38, c[0x0][0x208] ;  /* 0x0000820000267ab9 */ /* 0x000fc80000000a00 */
[----:B------:R-:W-:-:S05]  /*09e0*/  IMAD.U32 R2, RZ, RZ, UR4 ;  /* 0x00000004ff027e24 */ /* 0x000fca000f8e00ff */
[----:B------:R0:W-:Y:S01]  /*09f0*/  STL [R1+0x2b4], R2 ;  /* 0x0002b40201007387 */ /* 0x0001e20000100800 */
[----:B-12-4-:R-:W-:Y:S06]  /*0a00*/  BAR.SYNC.DEFER_BLOCKING 0x0 ;  /* 0x0000000000007b1d */ /* 0x016fec0000010000 */
[----:B------:R-:W-:Y:S05]  /*0a10*/  @!P0 BRA `(.L_x_4859) ;  /* 0x000001bc002c8947 */ /* 0x000fea0003800000 */
.L_x_4860:
[----:B------:R-:W-:-:S08]  /*0a20*/  NOP ;  /* 0x0000000000007918 */ /* 0x000fd00000000000 */
[----:B------:R-:W1:Y:S02]  /*0a30*/  USETMAXREG.TRY_ALLOC.CTAPOOL UP0, 0xe8 ;  /* 0x000000e8000079c8 */ /* 0x000e640008000600 */
[----:B-1----:R-:W-:-:S13]  /*0a40*/  PLOP3.LUT P0, PT, PT, PT, UP0, 0x80, 0x0 ;  /* 0x000000000000781c */ /* 0x002fda0003f0f008 */
[----:B------:R-:W-:Y:S05]  /*0a50*/  @!P0 BRA `(.L_x_4860) ;  /* 0xfffffffc00f08947 */ /* 0x000fea000383ffff */
[----:B------:R-:W1:Y:S08]  /*0a60*/  S2UR UR43, SR_CgaCtaId ;  /* 0x00000000002b79c3 */ /* 0x000e700000008800 */
[----:B------:R-:W-:Y:S06]  /*0a70*/  BAR.ARV 0x8, 0x180 ;  /* 0x0206000000007b1d */ /* 0x000fec0000002000 */
[----:B------:R-:W-:Y:S01]  /*0a80*/  UMOV UR41, 0x400 ;  /* 0x0000040000297882 */ /* 0x000fe20000000000 */
[----:B------:R-:W-:Y:S01]  /*0a90*/  ULDC UR4, c[0x0][0xc3c] ;  /* 0x00030f0000047ab9 */ /* 0x000fe20000000800 */
[----:B------:R-:W-:Y:S04]  /*0aa0*/  STL.64 [R1+0x270], RZ ;  /* 0x000270ff01007387 */ /* 0x000fe80000100a00 */
[----:B------:R-:W-:Y:S01]  /*0ab0*/  STL [R1+0x278], RZ ;  /* 0x000278ff01007387 */ /* 0x000fe20000100800 */
[----:B-1----:R-:W-:Y:S01]  /*0ac0*/  ULEA UR41, UR43, UR41, 0x18 ;  /* 0x000000292b297291 */ /* 0x002fe2000f8ec03f */
[----:B------:R-:W-:Y:S08]  /*0ad0*/  BAR.SYNC.DEFER_BLOCKING 0x5, 0x180 ;  /* 0x0146000000007b1d */ /* 0x000ff00000010000 */
[----:B------:R-:W1:Y:S01]  /*0ae0*/  LDS.128 R28, [UR41+0x308d0] ;  /* 0x0308d029ff1c7984 */ /* 0x000e620008000c00 */
        /* <DEDUP_REMOVED lines=14> */
[----:B------:R-:W-:Y:S02]  /*0bd0*/  SHF.R.S32.HI R10, RZ, 0x7, R0 ;  /* 0x00000007ff0a7819 */ /* 0x000fe40000011400 */
[----:B------:R-:W-:Y:S01]  /*0be0*/  SHF.R.S32.HI R213, RZ, 0x5, R213 ;  /* 0x00000005ffd57819 */ /* 0x000fe200000114d5 */
[----:B------:R-:W-:Y:S02]  /*0bf0*/  IMAD.IADD R12, R192, 0x1, -R5 ;  /* 0x00000001c00c7824 */ /* 0x000fe400078e0a05 */
[----:B------:R0:W-:Y:S03]  /*0c00*/  STL [R1+0x2a0], R10 ;  /* 0x0002a00a01007387 */ /* 0x0001e60000100800 */
[----:B------:R-:W-:Y:S01]  /*0c10*/  SHF.R.S32.HI R6, RZ, 0x1f, R12 ;  /* 0x0000001fff067819 */ /* 0x000fe2000001140c */
[----:B------:R-:W-:Y:S03]  /*0c20*/  STL [R1+0x298], R12 ;  /* 0x0002980c01007387 */ /* 0x000fe60000100800 */
[----:B------:R-:W-:-:S04]  /*0c30*/  LEA.HI R7, R6, R12, RZ, 0x2 ;  /* 0x0000000c06077211 */ /* 0x000fc800078f10ff */
[--C-:B------:R-:W-:Y:S02]  /*0c40*/  SHF.R.S32.HI R8, RZ, 0x2, R7.reuse ;  /* 0x00000002ff087819 */ /* 0x100fe40000011407 */
[----:B------:R-:W-:Y:S02]  /*0c50*/  SHF.R.S32.HI R9, RZ, 0x1f, R7 ;  /* 0x0000001fff097819 */ /* 0x000fe40000011407 */
[----:B------:R-:W-:Y:S02]  /*0c60*/  LOP3.LUT R196, R7, 0x7ffffffc, RZ, 0xc0, !PT ;  /* 0x7ffffffc07c47812 */ /* 0x000fe400078ec0ff */
[----:B------:R-:W-:-:S03]  /*0c70*/  LEA.HI R9, R9, R8, RZ, 0x3 ;  /* 0x0000000809097211 */ /* 0x000fc600078f18ff */
[----:B------:R-:W-:Y:S01]  /*0c80*/  IMAD.IADD R196, R12, 0x1, -R196 ;  /* 0x000000010cc47824 */ /* 0x000fe200078e0ac4 */
[----:B------:R-:W-:-:S05]  /*0c90*/  LOP3.LUT R9, R9, 0xfffffff8, RZ, 0xc0, !PT ;  /* 0xfffffff809097812 */ /* 0x000fca00078ec0ff */
[----:B------:R-:W-:Y:S01]  /*0ca0*/  IMAD.IADD R9, R8, 0x1, -R9 ;  /* 0x0000000108097824 */ /* 0x000fe200078e0a09 */
[----:B------:R-:W-:Y:S02]  /*0cb0*/  LEA.HI R8, R6, R12, RZ, 0x5 ;  /* 0x0000000c06087211 */ /* 0x000fe400078f28ff */
[----:B------:R-:W-:Y:S02]  /*0cc0*/  LEA.HI R6, R0, R10, RZ, 0x1 ;  /* 0x0000000a00067211 */ /* 0x000fe400078f08ff */
[----:B------:R-:W-:Y:S02]  /*0cd0*/  SHF.R.S32.HI R8, RZ, 0x5, R8 ;  /* 0x00000005ff087819 */ /* 0x000fe40000011408 */
[----:B------:R-:W-:-:S03]  /*0ce0*/  LOP3.LUT R6, R6, 0x3fffffe, RZ, 0xc0, !PT ;  /* 0x03fffffe06067812 */ /* 0x000fc600078ec0ff */
[----:B------:R-:W-:Y:S02]  /*0cf0*/  IMAD R9, R8, 0x10, R9 ;  /* 0x0000001008097824 */ /* 0x000fe400078e0209 */
[----:B------:R-:W-:-:S04]  /*0d00*/  IMAD.IADD R6, R10, 0x1, -R6 ;  /* 0x000000010a067824 */ /* 0x000fc800078e0a06 */
[----:B0-----:R-:W-:-:S05]  /*0d10*/  IMAD R10, R6, 0x40, R9 ;  /* 0x00000040060a7824 */ /* 0x001fca00078e0209 */
[----:B------:R-:W-:Y:S01]  /*0d20*/  STL [R1+0x29c], R10 ;  /* 0x00029c0a01007387 */ /* 0x000fe20000100800 */
[----:B--2---:R-:W-:Y:S02]  /*0d30*/  R2UR UR4, R2 ;  /* 0x00000000020472ca */ /* 0x004fe400000e0000 */
[----:B------:R-:W-:-:S04]  /*0d40*/  LEA.HI R2, R3, R192, RZ, 0x4 ;  /* 0x000000c003027211 */ /* 0x000fc800078f20ff */
[----:B------:R-:W-:-:S04]  /*0d50*/  SHF.R.S32.HI R5, RZ, 0x4, R2 ;  /* 0x00000004ff057819 */ /* 0x000fc80000011402 */
[----:B------:R-:W-:-:S03]  /*0d60*/  LEA.HI R4, R2, R5, RZ, 0x1 ;  /* 0x0000000502047211 */ /* 0x000fc600078f08ff */
[----:B------:R-:W-:Y:S01]  /*0d70*/  UIADD3 UR6, UR4, 0x270, URZ ;  /* 0x0000027004067890 */ /* 0x000fe2000fffe03f */
[----:B------:R-:W-:Y:S02]  /*0d80*/  LOP3.LUT R4, R4, 0x1ffffffe, RZ, 0xc0, !PT ;  /* 0x1ffffffe04047812 */ /* 0x000fe400078ec0ff */
[----:B------:R-:W-:Y:S02]  /*0d90*/  UMOV UR4, URZ ;  /* 0x0000003f00047c82 */ /* 0x000fe40008000000 */
[----:B------:R-:W-:Y:S01]  /*0da0*/  IMAD.U32 R216, RZ, RZ, UR4 ;  /* 0x00000004ffd87e24 */ /* 0x000fe2000f8e00ff */
[----:B------:R-:W-:Y:S01]  /*0db0*/  UIADD3 UR4, UR41, 0x12400, URZ ;  /* 0x0001240029047890 */ /* 0x000fe2000fffe03f */
[----:B------:R-:W-:Y:S01]  /*0dc0*/  IMAD.IADD R4, R5, 0x1, -R4 ;  /* 0x0000000105047824 */ /* 0x000fe200078e0a04 */
[----:B------:R-:W-:Y:S01]  /*0dd0*/  LOP3.LUT R5, R2, 0x3fffff0, RZ, 0xc0, !PT ;  /* 0x03fffff002057812 */ /* 0x000fe200078ec0ff */
[----:B------:R-:W-:Y:S01]  /*0de0*/  IMAD.U32 R202, RZ, RZ, UR6 ;  /* 0x00000006ffca7e24 */ /* 0x000fe2000f8e00ff */
[----:B------:R-:W-:-:S02]  /*0df0*/  LEA.HI R2, R3, R192, RZ, 0x2 ;  /* 0x000000c003027211 */ /* 0x000fc400078f10ff */
[----:B------:R-:W-:Y:S01]  /*0e00*/  LEA.HI R3, R3, R192, RZ, 0x3 ;  /* 0x000000c003037211 */ /* 0x000fe200078f18ff */
[----:B------:R-:W-:Y:S01]  /*0e10*/  IMAD.IADD R0, R192, 0x1, -R5 ;  /* 0x00000001c0007824 */ /* 0x000fe200078e0a05 */
[----:B------:R-:W-:Y:S02]  /*0e20*/  LOP3.LUT R217, R2, 0xfffffffc, RZ, 0xc0, !PT ;  /* 0xfffffffc02d97812 */ /* 0x000fe400078ec0ff */
[----:B------:R-:W-:Y:S01]  /*0e30*/  SHF.R.S32.HI R203, RZ, 0x2, R2 ;  /* 0x00000002ffcb7819 */ /* 0x000fe20000011402 */
[----:B------:R-:W-:Y:S01]  /*0e40*/  IMAD R5, R213, 0x10, R0 ;  /* 0x00000010d5057824 */ /* 0x000fe200078e0200 */
[----:B------:R-:W-:Y:S01]  /*0e50*/  SHF.R.S32.HI R0, RZ, 0x1f, R2 ;  /* 0x0000001fff007819 */ /* 0x000fe20000011402 */
[----:B------:R-:W-:Y:S01]  /*0e60*/  IMAD.IADD R217, R192, 0x1, -R217 ;  /* 0x00000001c0d97824 */ /* 0x000fe200078e0ad9 */
[----:B------:R-:W-:Y:S01]  /*0e70*/  SHF.R.S32.HI R215, RZ, 0x3, R3 ;  /* 0x00000003ffd77819 */ /* 0x000fe20000011403 */
[----:B------:R-:W-:Y:S01]  /*0e80*/  VIADD R225, R203, 0x40 ;  /* 0x00000040cbe17836 */ /* 0x000fe20000000000 */
[----:B------:R-:W-:Y:S01]  /*0e90*/  LEA.HI R0, R0, R203, RZ, 0x3 ;  /* 0x000000cb00007211 */ /* 0x000fe200078f18ff */
[----:B------:R-:W-:-:S02]  /*0ea0*/  IMAD.SHL.U32 R198, R217, 0x4, RZ ;  /* 0x00000004d9c67824 */ /* 0x000fc400078e00ff */
[----:B------:R-:W-:Y:S01]  /*0eb0*/  IMAD.SHL.U32 R220, R225, 0x40, RZ ;  /* 0x00000040e1dc7824 */ /* 0x000fe200078e00ff */
[----:B------:R-:W-:Y:S01]  /*0ec0*/  SHF.R.S32.HI R2, RZ, 0x1f, R225 ;  /* 0x0000001fff027819 */ /* 0x000fe200000114e1 */
[----:B------:R-:W-:Y:S01]  /*0ed0*/  VIADD R205, R198, 0x20 ;  /* 0x00000020c6cd7836 */ /* 0x000fe20000000000 */
[----:B------:R-:W-:Y:S01]  /*0ee0*/  LOP3.LUT R0, R0, 0xfffffff8, RZ, 0xc0, !PT ;  /* 0xfffffff800007812 */ /* 0x000fe200078ec0ff */
[----:B------:R-:W-:Y:S01]  /*0ef0*/  VIADD R204, R198, 0x40 ;  /* 0x00000040c6cc7836 */ /* 0x000fe20000000000 */
[----:B------:R-:W-:Y:S01]  /*0f00*/  LEA.HI R2, R2, R225, RZ, 0x3 ;  /* 0x000000e102027211 */ /* 0x000fe200078f18ff */
[----:B------:R-:W-:Y:S01]  /*0f10*/  IMAD.IADD R223, R198, 0x1, R205 ;  /* 0x00000001c6df7824 */ /* 0x000fe200078e02cd */
[----:B------:R-:W-:Y:S01]  /*0f20*/  LOP3.LUT R220, R220, 0x1c0, RZ, 0xc0, !PT ;  /* 0x000001c0dcdc7812 */ /* 0x000fe200078ec0ff */
[----:B------:R-:W-:Y:S02]  /*0f30*/  IMAD.IADD R227, R203, 0x1, -R0 ;  /* 0x00000001cbe37824 */ /* 0x000fe400078e0a00 */
[----:B------:R-:W-:Y:S01]  /*0f40*/  IMAD.IADD R224, R198, 0x1, R204 ;  /* 0x00000001c6e07824 */ /* 0x000fe200078e02cc */
[----:B------:R-:W-:Y:S01]  /*0f50*/  SHF.R.S32.HI R0, RZ, 0x1f, R223 ;  /* 0x0000001fff007819 */ /* 0x000fe200000114df */
[----:B------:R-:W-:Y:S01]  /*0f60*/  IMAD.SHL.U32 R2, R2, 0x40, RZ ;  /* 0x0000004002027824 */ /* 0x000fe200078e00ff */
[----:B------:R-:W-:Y:S01]  /*0f70*/  SHF.R.U32.HI R221, RZ, 0x3, R220 ;  /* 0x00000003ffdd7819 */ /* 0x000fe200000116dc */
[----:B------:R-:W-:Y:S01]  /*0f80*/  IMAD R8, R5, 0x8, R4 ;  /* 0x0000000805087824 */ /* 0x000fe200078e0204 */
[----:B------:R-:W-:Y:S01]  /*0f90*/  SHF.R.S32.HI R5, RZ, 0x1f, R224 ;  /* 0x0000001fff057819 */ /* 0x000fe200000114e0 */
[----:B------:R-:W-:Y:S01]  /*0fa0*/  IMAD.SHL.U32 R212, R227, 0x40, RZ ;  /* 0x00000040e3d47824 */ /* 0x000fe200078e00ff */
[CC--:B------:R-:W-:Y:S01]  /*0fb0*/  LEA.HI R9, R0.reuse, R223.reuse, RZ, 0x3 ;  /* 0x000000df00097211 */ /* 0x0c0fe200078f18ff */
[----:B------:R-:W-:Y:S01]  /*0fc0*/  IMAD.SHL.U32 R18, R217, 0x8, RZ ;  /* 0x00000008d9127824 */ /* 0x000fe200078e00ff */
[----:B------:R-:W-:Y:S01]  /*0fd0*/  LEA.HI R0, R0, R223, RZ, 0x6 ;  /* 0x000000df00007211 */ /* 0x000fe200078f30ff */
[----:B------:R-:W-:Y:S01]  /*0fe0*/  VIADD R206, R198, 0x50 ;  /* 0x00000050c6ce7836 */ /* 0x000fe20000000000 */
[----:B------:R-:W-:-:S02]  /*0ff0*/  LOP3.LUT R222, R2, 0xfffffe00, RZ, 0xc0, !PT ;  /* 0xfffffe0002de7812 */ /* 0x000fc400078ec0ff */
[CC--:B------:R-:W-:Y:S01]  /*1000*/  LEA.HI R2, R5.reuse, R224.reuse, RZ, 0x6 ;  /* 0x000000e005027211 */ /* 0x0c0fe200078f30ff */
[----:B------:R-:W-:Y:S01]  /*1010*/  IMAD.SHL.U32 R0, R0, 0x80, RZ ;  /* 0x0000008000007824 */ /* 0x000fe200078e00ff */
[----:B------:R-:W-:Y:S02]  /*1020*/  LOP3.LUT R212, R212, 0x1c0, RZ, 0xc0, !PT ;  /* 0x000001c0d4d47812 */ /* 0x000fe400078ec0ff */
[----:B------:R-:W-:Y:S01]  /*1030*/  LEA.HI R219, R5, R224, RZ, 0x3 ;  /* 0x000000e005db7211 */ /* 0x000fe200078f18ff */
[----:B------:R-:W-:Y:S01]  /*1040*/  IMAD.SHL.U32 R2, R2, 0x80, RZ ;  /* 0x0000008002027824 */ /* 0x000fe200078e00ff */
[--C-:B------:R-:W-:Y:S02]  /*1050*/  LOP3.LUT R4, R220, 0x38, R9.reuse, 0xf8, !PT ;  /* 0x00000038dc047812 */ /* 0x100fe400078ef809 */
[----:B------:R-:W-:Y:S02]  /*1060*/  SHF.R.U32.HI R214, RZ, 0x3, R212 ;  /* 0x00000003ffd67819 */ /* 0x000fe400000116d4 */
[----:B------:R-:W-:-:S02]  /*1070*/  LOP3.LUT R5, R212, 0x38, R9, 0xf8, !PT ;  /* 0x00000038d4057812 */ /* 0x000fc400078ef809 */
[----:B------:R-:W-:Y:S02]  /*1080*/  LOP3.LUT R6, R220, 0x38, R219, 0xf8, !PT ;  /* 0x00000038dc067812 */ /* 0x000fe400078ef8db */
[----:B------:R-:W-:Y:S02]  /*1090*/  LOP3.LUT R0, R0, 0xffffe000, RZ, 0xc0, !PT ;  /* 0xffffe00000007812 */ /* 0x000fe400078ec0ff */
[-C--:B------:R-:W-:Y:S02]  /*10a0*/  LOP3.LUT R13, R4, R221.reuse, RZ, 0x3c, !PT ;  /* 0x000000dd040d7212 */ /* 0x080fe400078e3cff */
[----:B------:R-:W-:Y:S02]  /*10b0*/  LOP3.LUT R2, R2, 0xffffe000, RZ, 0xc0, !PT ;  /* 0xffffe00002027812 */ /* 0x000fe400078ec0ff */
[----:B------:R-:W-:Y:S02]  /*10c0*/  LOP3.LUT R5, R5, R214, RZ, 0x3c, !PT ;  /* 0x000000d605057212 */ /* 0x000fe400078e3cff */
[----:B------:R-:W-:Y:S01]  /*10d0*/  LOP3.LUT R15, R6, R221, RZ, 0x3c, !PT ;  /* 0x000000dd060f7212 */ /* 0x000fe200078e3cff */
[----:B------:R-:W-:Y:S01]  /*10e0*/  IMAD R4, R213, 0x200, R2 ;  /* 0x00000200d5047824 */ /* 0x000fe200078e0202 */
[----:B------:R-:W-:Y:S01]  /*10f0*/  IADD3 R13, R13, R0, R222 ;  /* 0x000000000d0d7210 */ /* 0x000fe20007ffe0de */
[----:B------:R-:W-:Y:S01]  /*1100*/  IMAD R0, R213, 0x200, R0 ;  /* 0x00000200d5007824 */ /* 0x000fe200078e0200 */
[----:B------:R-:W-:-:S02]  /*1110*/  IADD3 R15, R15, R2, R222 ;  /* 0x000000020f0f7210 */ /* 0x000fc40007ffe0de */
[----:B------:R-:W-:Y:S01]  /*1120*/  LOP3.LUT R11, R212, 0x38, R219, 0xf8, !PT ;  /* 0x00000038d40b7812 */ /* 0x000fe200078ef8db */
[----:B------:R-:W-:Y:S01]  /*1130*/  IMAD.IADD R2, R0, 0x1, R5 ;  /* 0x0000000100027824 */ /* 0x000fe200078e0205 */
[----:B------:R-:W-:Y:S01]  /*1140*/  LOP3.LUT R5, R3, 0xfffffff8, RZ, 0xc0, !PT ;  /* 0xfffffff803057812 */ /* 0x000fe200078ec0ff */
[----:B------:R-:W-:Y:S01]  /*1150*/  IMAD.U32 R3, RZ, RZ, UR4 ;  /* 0x00000004ff037e24 */ /* 0x000fe2000f8e00ff */
[----:B------:R-:W-:Y:S02]  /*1160*/  LEA.HI R0, R217, R217, RZ, 0x1 ;  /* 0x000000d9d9007211 */ /* 0x000fe400078f08ff */
[----:B------:R-:W-:Y:S01]  /*1170*/  LOP3.LUT R11, R11, R214, RZ, 0x3c, !PT ;  /* 0x000000d60b0b7212 */ /* 0x000fe200078e3cff */
[----:B------:R-:W-:Y:S01]  /*1180*/  IMAD.IADD R226, R192, 0x1, -R5 ;  /* 0x00000001c0e27824 */ /* 0x000fe200078e0a05 */
[----:B------:R-:W-:Y:S01]  /*1190*/  LOP3.LUT R0, R0, 0x1ffffffe, RZ, 0xc0, !PT ;  /* 0x1ffffffe00007812 */ /* 0x000fe200078ec0ff */
[----:B------:R0:W-:Y:S01]  /*11a0*/  STL [R1+0x294], R3 ;  /* 0x0002940301007387 */ /* 0x0001e20000100800 */
[----:B------:R-:W-:Y:S01]  /*11b0*/  IMAD.SHL.U32 R5, R8, 0x8, RZ ;  /* 0x0000000808057824 */ /* 0x000fe200078e00ff */
[----:B------:R-:W-:Y:S01]  /*11c0*/  LEA R2, R2, UR4, 0x1 ;  /* 0x0000000402027c11 */ /* 0x000fe2000f8e08ff */
[----:B------:R-:W-:Y:S01]  /*11d0*/  IMAD.IADD R4, R4, 0x1, R11 ;  /* 0x0000000104047824 */ /* 0x000fe200078e020b */
[----:B------:R-:W-:Y:S01]  /*11e0*/  SHF.R.S32.HI R218, RZ, 0x3, R9 ;  /* 0x00000003ffda7819 */ /* 0x000fe20000011409 */
[----:B------:R-:W-:Y:S01]  /*11f0*/  IMAD.IADD R0, R217, 0x1, -R0 ;  /* 0x00000001d9007824 */ /* 0x000fe200078e0a00 */
[----:B------:R1:W-:Y:S01]  /*1200*/  STL [R1+0x2a4], R5 ;  /* 0x0002a40501007387 */ /* 0x0003e20000100800 */
[----:B------:R-:W-:Y:S01]  /*1210*/  IMAD.SHL.U32 R197, R226, 0x8, RZ ;  /* 0x00000008e2c57824 */ /* 0x000fe200078e00ff */
[----:B------:R-:W-:Y:S01]  /*1220*/  SHF.R.S32.HI R219, RZ, 0x3, R219 ;  /* 0x00000003ffdb7819 */ /* 0x000fe200000114db */
[----:B------:R-:W-:Y:S01]  /*1230*/  IMAD R23, R0, 0x8, R10 ;  /* 0x0000000800177824 */ /* 0x000fe200078e020a */
[----:B0-----:R-:W-:Y:S01]  /*1240*/  LOP3.LUT R3, R220, 0x38, R18, 0xf8, !PT ;  /* 0x00000038dc037812 */ /* 0x001fe200078ef812 */
[----:B------:R1:W-:Y:S01]  /*1250*/  STL [R1+0x290], R2 ;  /* 0x0002900201007387 */ /* 0x0003e20000100800 */
[----:B------:R-:W-:Y:S01]  /*1260*/  LEA R0, R4, UR4, 0x1 ;  /* 0x0000000404007c11 */ /* 0x000fe2000f8e08ff */
[C---:B------:R-:W-:Y:S01]  /*1270*/  VIADD R200, R197.reuse, 0x40 ;  /* 0x00000040c5c87836 */ /* 0x040fe20000000000 */
[----:B------:R-:W-:Y:S01]  /*1280*/  LOP3.LUT R3, R222, R3, R221, 0xf6, !PT ;  /* 0x00000003de037212 */ /* 0x000fe200078ef6dd */
[----:B------:R-:W-:Y:S01]  /*1290*/  VIADD R201, R197, 0x80 ;  /* 0x00000080c5c97836 */ /* 0x000fe20000000000 */
[----:B------:R-:W-:Y:S01]  /*12a0*/  SHF.R.S32.HI R210, RZ, 0x1f, R197 ;  /* 0x0000001fffd27819 */ /* 0x000fe200000114c5 */
[----:B------:R1:W-:Y:S01]  /*12b0*/  STL [R1+0x288], R0 ;  /* 0x0002880001007387 */ /* 0x0003e20000100800 */
[----:B------:R-:W-:-:S02]  /*12c0*/  LEA R3, R3, UR4, 0x1 ;  /* 0x0000000403037c11 */ /* 0x000fc4000f8e08ff */
[----:B------:R-:W-:Y:S02]  /*12d0*/  SHF.R.S32.HI R209, RZ, 0x1f, R200 ;  /* 0x0000001fffd17819 */ /* 0x000fe400000114c8 */
[----:B------:R-:W-:Y:S01]  /*12e0*/  SHF.R.S32.HI R208, RZ, 0x1f, R201 ;  /* 0x0000001fffd07819 */ /* 0x000fe200000114c9 */
[----:B------:R1:W-:Y:S01]  /*12f0*/  STL [R1+0x28c], R3 ;  /* 0x00028c0301007387 */ /* 0x0003e20000100800 */
[----:B------:R-:W-:Y:S02]  /*1300*/  LEA R229, R13, UR4, 0x1 ;  /* 0x000000040de57c11 */ /* 0x000fe4000f8e08ff */
[----:B------:R-:W-:-:S07]  /*1310*/  LEA R228, R15, UR4, 0x1 ;  /* 0x000000040fe47c11 */ /* 0x000fce000f8e08ff */
.L_x_5041:
[----:B01-34-:R-:W0:Y:S01]  /*1320*/  LDC.64 R2, c[0x0][0xa28] ;  /* 0x00028a00ff027b82 */ /* 0x01be220000000a00 */
[----:B------:R-:W-:Y:S01]  /*1330*/  ULDC.64 UR6, c[0x0][0xa08] ;  /* 0x0002820000067ab9 */ /* 0x000fe20000000a00 */
[----:B------:R-:W-:Y:S01]  /*1340*/  IMAD.MOV.U32 R17, RZ, RZ, RZ ;  /* 0x000000ffff117224 */ /* 0x000fe200078e00ff */
[----:B------:R-:W-:Y:S01]  /*1350*/  ISETP.NE.U32.AND P3, PT, RZ, UR6, PT ;  /* 0x00000006ff007c0c */ /* 0x000fe2000bf65070 */
[----:B------:R-:W-:-:S03]  /*1360*/  IMAD.MOV.U32 R33, RZ, RZ, RZ ;  /* 0x000000ffff217224 */ /* 0x000fc600078e00ff */
[----:B------:R-:W-:Y:S01]  /*1370*/  ISETP.NE.AND.EX P3, PT, RZ, UR7, PT, P3 ;  /* 0x00000007ff007c0c */ /* 0x000fe2000bf65330 */
[----:B--2---:R-:W1:Y:S01]  /*1380*/  LDC.64 R4, c[0x0][0xa18] ;  /* 0x00028600ff047b82 */ /* 0x004e620000000a00 */
[----:B------:R-:W-:Y:S01]  /*1390*/  ULDC UR4, c[0x0][0x288] ;  /* 0x0000a20000047ab9 */ /* 0x000fe20000000800 */
[----:B------:R-:W-:Y:S01]  /*13a0*/  ULDC.64 UR6, c[0x0][0x418] ;  /* 0x0001060000067ab9 */ /* 0x000fe20000000a00 */
[----:B0-----:R-:W-:-:S04]  /*13b0*/  ISETP.NE.U32.AND P0, PT, R2, RZ, PT ;  /* 0x000000ff0200720c */ /* 0x001fc80003f05070 */
[----:B------:R-:W-:Y:S02]  /*13c0*/  ISETP.NE.AND.EX P0, PT, R3, RZ, PT, P0 ;  /* 0x000000ff0300720c */ /* 0x000fe40003f05300 */
[----:B-1----:R-:W-:-:S04]  /*13d0*/  ISETP.NE.U32.AND P1, PT, R4, RZ, PT ;  /* 0x000000ff0400720c */ /* 0x002fc80003f25070 */
[----:B------:R-:W-:Y:S02]  /*13e0*/  ISETP.NE.AND.EX P1, PT, R5, RZ, PT, P1 ;  /* 0x000000ff0500720c */ /* 0x000fe40003f25310 */
[----:B------:R-:W0:Y:S08]  /*13f0*/  LDC.64 R4, c[0x0][0xa08] ;  /* 0x00028200ff047b82 */ /* 0x000e300000000a00 */
[----:B------:R-:W1:Y:S08]  /*1400*/  @P0 LDC.64 R2, c[0x0][0xa28] ;  /* 0x00028a00ff020b82 */ /* 0x000e700000000a00 */
[----:B------:R-:W2:Y:S01]  /*1410*/  @P1 LDC.64 R6, c[0x0][0xa18] ;  /* 0x00028600ff061b82 */ /* 0x000ea20000000a00 */
[----:B------:R-:W-:Y:S01]  /*1420*/  IMAD.U32 R16, RZ, RZ, UR4 ;  /* 0x00000004ff107e24 */ /* 0x000fe2000f8e00ff */
[----:B------:R-:W-:Y:S01]  /*1430*/  UISETP.NE.U32.AND UP0, UPT, UR6, URZ, UPT ;  /* 0x0000003f0600728c */ /* 0x000fe2000bf05070 */
[----:B------:R-:W-:Y:S01]  /*1440*/  ULDC UR4, c[0x0][0x424] ;  /* 0x0001090000047ab9 */ /* 0x000fe20000000800 */
[----:B0-----:R-:W-:-:S05]  /*1450*/  IMAD.WIDE R8, R31, 0x4, R4 ;  /* 0x000000041f087825 */ /* 0x001fca00078e0204 */
[----:B------:R0:W5:Y:S01]  /*1460*/  @P3 LDG.E R33, desc[UR38][R8.64] ;  /* 0x0000002608213981 */ /* 0x000162000c1e1900 */
[----:B-1----:R-:W-:-:S05]  /*1470*/  @P0 IMAD.WIDE R2, R31, 0x4, R2 ;  /* 0x000000041f020825 */ /* 0x002fca00078e0202 */
[----:B------:R0:W5:Y:S01]  /*1480*/  @P0 LDG.E R17, desc[UR38][R2.64] ;  /* 0x0000002602110981 */ /* 0x000162000c1e1900 */
[----:B--2---:R-:W-:-:S05]  /*1490*/  @P1 IMAD.WIDE R4, R31, 0x4, R6 ;  /* 0x000000041f041825 */ /* 0x004fca00078e0206 */
[----:B------:R0:W5:Y:S01]  /*14a0*/  @P1 LDG.E R16, desc[UR38][R4.64] ;  /* 0x0000002604101981 */ /* 0x000162000c1e1900 */
[----:B------:R-:W1:Y:S01]  /*14b0*/  LDC R193, c[0x0][0x348] ;  /* 0x0000d200ffc17b82 */ /* 0x000e620000000800 */
[----:B------:R-:W-:-:S03]  /*14c0*/  UISETP.NE.AND.EX UP0, UPT, UR7, URZ, UPT, UP0 ;  /* 0x0000003f0700728c */ /* 0x000fc6000bf05300 */
[----:B------:R-:W-:Y:S01]  /*14d0*/  ULDC.64 UR6, c[0x0][0xa20] ;  /* 0x0002880000067ab9 */ /* 0x000fe20000000a00 */
[----:B------:R-:W-:Y:S01]  /*14e0*/  USEL UR4, UR4, 0x1, UP0 ;  /* 0x0000000104047887 */ /* 0x000fe20008000000 */
[----:B------:R-:W-:Y:S01]  /*14f0*/  ISETP.NE.U32.AND P2, PT, RZ, UR6, PT ;  /* 0x00000006ff007c0c */ /* 0x000fe2000bf45070 */
[----:B------:R-:W-:Y:S02]  /*1500*/  ULDC UR6, c[0x0][0x2f0] ;  /* 0x0000bc0000067ab9 */ /* 0x000fe40000000800 */
[----:B------:R-:W-:Y:S01]  /*1510*/  UIMAD UR4, UR4, UR6, URZ ;  /* 0x00000006040472a4 */ /* 0x000fe2000f8e023f */
[----:B------:R-:W-:Y:S01]  /*1520*/  ISETP.NE.AND.EX P2, PT, RZ, UR7, PT, P2 ;  /* 0x00000007ff007c0c */ /* 0x000fe2000bf45320 */
[----:B0-----:R-:W-:-:S12]  /*1530*/  @P1 BRA `(.L_x_4861) ;  /* 0x0000000000241947 */ /* 0x001fd80003800000 */
        /* <DEDUP_REMOVED lines=9> */
.L_x_4861:
[----:B------:R-:W-:Y:S02]  /*15d0*/  IMAD.U32 R30, RZ, RZ, UR4 ;  /* 0x00000004ff1e7e24 */ /* 0x000fe4000f8e00ff */
[----:B------:R-:W-:Y:S02]  /*15e0*/  IMAD.MOV.U32 R207, RZ, RZ, R31 ;  /* 0x000000ffffcf7224 */ /* 0x000fe400078e001f */
[----:B------:R-:W-:Y:S01]  /*15f0*/  IMAD.U32 R211, RZ, RZ, UR44 ;  /* 0x0000002cffd37e24 */ /* 0x000fe2000f8e00ff */
[----:B------:R-:W-:Y:S06]  /*1600*/  @!P2 BRA `(.L_x_4862) ;  /* 0x000000000010a947 */ /* 0x000fec0003800000 */
[----:B------:R-:W0:Y:S02]  /*1610*/  LDC.64 R2, c[0x0][0xa20] ;  /* 0x00028800ff027b82 */ /* 0x000e240000000a00 */
[----:B0-----:R-:W-:-:S05]  /*1620*/  IMAD.WIDE R2, R31, 0x4, R2 ;  /* 0x000000041f027825 */ /* 0x001fca00078e0202 */
[----:B------:R0:W5:Y:S01]  /*1630*/  LDG.E R30, desc[UR38][R2.64] ;  /* 0x00000026021e7981 */ /* 0x000162000c1e1900 */
[----:B------:R-:W-:Y:S05]  /*1640*/  BRA `(.L_x_4863) ;  /* 0x0000000000107947 */ /* 0x000fea0003800000 */
.L_x_4862:
[----:B------:R-:W-:Y:S05]  /*1650*/  @!P3 BRA `(.L_x_4863) ;  /* 0x00000000000cb947 */ /* 0x000fea0003800000 */
[----:B------:R-:W2:Y:S04]  /*1660*/  LDG.E R3, desc[UR38][R8.64] ;  /* 0x0000002608037981 */ /* 0x000ea8000c1e1900 */
[----:B------:R-:W2:Y:S02]  /*1670*/  LDG.E R30, desc[UR38][R8.64+0x4] ;  /* 0x00000426081e7981 */ /* 0x000ea4000c1e1900 */
[----:B--2---:R-:W-:-:S07]  /*1680*/  IMAD.IADD R30, R30, 0x1, -R3 ;  /* 0x000000011e1e7824 */ /* 0x004fce00078e0a03 */
.L_x_4863:
[----:B0-----:R-:W0:Y:S01]  /*1690*/  LDC.64 R2, c[0x0][0xa10] ;  /* 0x00028400ff027b82 */ /* 0x001e220000000a00 */
[----:B------:R-:W2:Y:S07]  /*16a0*/  LDL R25, [R1+0x2b4] ;  /* 0x0002b40001197983 */ /* 0x000eae0000100800 */
[----:B------:R-:W3:Y:S01]  /*16b0*/  LDC.64 R4, c[0x0][0xa30] ;  /* 0x00028c00ff047b82 */ /* 0x000ee20000000a00 */
[----:B------:R-:W4:Y:S07]  /*16c0*/  S2R R6, SR_TID.X ;  /* 0x0000000000067919 */ /* 0x000f2e0000002100 */
[----:B------:R-:W1:Y:S01]  /*16d0*/  S2UR UR4, SR_SWINHI ;  /* 0x00000000000479c3 */ /* 0x000e620000002f00 */
[----:B0-----:R-:W-:-:S07]  /*16e0*/  ISETP.NE.U32.AND P0, PT, R2, RZ, PT ;  /* 0x000000ff0200720c */ /* 0x001fce0003f05070 */
[----:B------:R-:W0:Y:S01]  /*16f0*/  LDC.64 R14, c[0x0][0x9e0] ;  /* 0x00027800ff0e7b82 */ /* 0x000e220000000a00 */
[----:B------:R-:W-:Y:S02]  /*1700*/  ISETP.NE.AND.EX P0, PT, R3, RZ, PT, P0 ;  /* 0x000000ff0300720c */ /* 0x000fe40003f05300 */
[----:B---3--:R-:W-:-:S05]  /*1710*/  ISETP.NE.U32.AND P1, PT, R4, RZ, PT ;  /* 0x000000ff0400720c */ /* 0x008fca0003f25070 */
[----:B------:R-:W3:Y:S01]  /*1720*/  LDC R2, c[0x0][0x448] ;  /* 0x00011200ff027b82 */ /* 0x000ee20000000800 */
[----:B------:R-:W-:-:S07]  /*1730*/  ISETP.NE.AND.EX P1, PT, R5, RZ, PT, P1 ;  /* 0x000000ff0500720c */ /* 0x000fce0003f25310 */
[----:B------:R-:W1:Y:S08]  /*1740*/  @P0 LDC.64 R8, c[0x0][0xa10] ;  /* 0x00028400ff080b82 */ /* 0x000e700000000a00 */
[----:B------:R-:W4:Y:S01]  /*1750*/  @P1 LDC.64 R10, c[0x0][0xa30] ;  /* 0x00028c00ff0a1b82 */ /* 0x000f220000000a00 */
[----:B-1----:R-:W-:-:S05]  /*1760*/  @P0 IMAD.WIDE R8, R31, 0x4, R8 ;  /* 0x000000041f080825 */ /* 0x002fca00078e0208 */
[----:B------:R-:W2:Y:S01]  /*1770*/  @P0 LDG.E R0, desc[UR38][R8.64] ;  /* 0x0000002608000981 */ /* 0x000ea2000c1e1900 */
[----:B----4-:R-:W-:-:S03]  /*1780*/  @P1 IMAD.WIDE R10, R31, 0x4, R10 ;  /* 0x000000041f0a1825 */ /* 0x010fc600078e020a */
[----:B------:R-:W4:Y:S04]  /*1790*/  @P0 LDG.E R21, desc[UR38][R8.64+0x4] ;  /* 0x0000042608150981 */ /* 0x000f28000c1e1900 */
[----:B------:R1:W4:Y:S01]  /*17a0*/  @P1 LDG.E R20, desc[UR38][R10.64] ;  /* 0x000000260a141981 */ /* 0x000322000c1e1900 */
[----:B---3--:R-:W-:Y:S01]  /*17b0*/  ISETP.NE.AND P2, PT, R2, 0x1, PT ;  /* 0x000000010200780c */ /* 0x008fe20003f45270 */
[----:B------:R-:W-:Y:S01]  /*17c0*/  UMOV UR36, UR41 ;  /* 0x0000002900247c82 */ /* 0x000fe20008000000 */
[----:B------:R-:W-:Y:S01]  /*17d0*/  UMOV UR37, UR4 ;  /* 0x0000000400257c82 */ /* 0x000fe20008000000 */
[----:B------:R-:W-:Y:S02]  /*17e0*/  UIADD3 UR4, UP0, UR36, 0x30890, URZ ;  /* 0x0003089024047890 */ /* 0x000fe4000ff1e03f */
[----:B------:R-:W-:-:S08]  /*17f0*/  UIADD3 UR7, UP1, UR36, 0x308a0, URZ ;  /* 0x000308a024077890 */ /* 0x000fd0000ff3e03f */
[----:B------:R-:W3:Y:S01]  /*1800*/  @P2 LDC R24, c[0x0][0x44c] ;  /* 0x00011300ff182b82 */ /* 0x000ee20000000800 */
[----:B------:R-:W-:-:S07]  /*1810*/  UIADD3.X UR8, URZ, UR37, URZ, UP1, !UPT ;  /* 0x000000253f087290 */ /* 0x000fce0008ffe43f */
[----:B------:R-:W0:Y:S01]  /*1820*/  @P2 LDC R13, c[0x0][0x450] ;  /* 0x00011400ff0d2b82 */ /* 0x000e220000000800 */
[----:B------:R-:W-:Y:S01]  /*1830*/  LOP3.LUT R6, R6, 0x7f, RZ, 0xc0, !PT ;  /* 0x0000007f06067812 */ /* 0x000fe200078ec0ff */
[----:B-1----:R-:W-:Y:S01]  /*1840*/  IMAD.U32 R10, RZ, RZ, UR4 ;  /* 0x00000004ff0a7e24 */ /* 0x002fe2000f8e00ff */
[----:B------:R-:W-:Y:S01]  /*1850*/  USHF.L.U32 UR60, UR5, 0x7, URZ ;  /* 0x00000007053c7899 */ /* 0x000fe2000800063f */
[----:B------:R-:W-:Y:S02]  /*1860*/  IMAD.U32 R8, RZ, RZ, UR7 ;  /* 0x00000007ff087e24 */ /* 0x000fe4000f8e00ff */
[----:B------:R-:W-:Y:S01]  /*1870*/  IMAD.U32 R9, RZ, RZ, UR8 ;  /* 0x00000008ff097e24 */ /* 0x000fe2000f8e00ff */
[----:B------:R-:W-:Y:S01]  /*1880*/  ISETP.NE.AND P3, PT, R6, RZ, PT ;  /* 0x000000ff0600720c */ /* 0x000fe20003f65270 */
[----:B------:R-:W-:Y:S01]  /*1890*/  IMAD.MOV.U32 R2, RZ, RZ, 0x9000 ;  /* 0x00009000ff027424 */ /* 0x000fe200078e00ff */
[----:B------:R-:W-:Y:S01]  /*18a0*/  UIADD3 UR4, UR60, 0x7f, URZ ;  /* 0x0000007f3c047890 */ /* 0x000fe2000fffe03f */
[----:B-----5:R-:W-:Y:S01]  /*18b0*/  IMAD.IADD R12, R30, 0x1, -R17 ;  /* 0x000000011e0c7824 */ /* 0x020fe200078e0a11 */
[----:B------:R-:W-:Y:S01]  /*18c0*/  STL.64 [R1+0x10], R8 ;  /* 0x0000100801007387 */ /* 0x000fe20000100a00 */
[----:B------:R-:W-:-:S03]  /*18d0*/  IMAD.MOV.U32 R5, RZ, RZ, 0x100 ;  /* 0x00000100ff057424 */ /* 0x000fc600078e00ff */
[----:B------:R-:W-:Y:S01]  /*18e0*/  STL.64 [R1+0x30], R8 ;  /* 0x0000300801007387 */ /* 0x000fe20000100a00 */
[----:B------:R-:W-:-:S03]  /*18f0*/  IMAD.MOV.U32 R6, RZ, RZ, 0x1 ;  /* 0x00000001ff067424 */ /* 0x000fc600078e00ff */
[----:B------:R-:W-:Y:S01]  /*1900*/  STL.64 [R1], RZ ;  /* 0x000000ff01007387 */ /* 0x000fe20000100a00 */
[----:B------:R-:W-:Y:S01]  /*1910*/  IMAD.MOV.U32 R7, RZ, RZ, RZ ;  /* 0x000000ffff077224 */ /* 0x000fe200078e00ff */
[----:B------:R-:W-:Y:S02]  /*1920*/  SEL R4, RZ, 0x1, P3 ;  /* 0x00000001ff047807 */ /* 0x000fe40001800000 */
[----:B------:R-:W-:-:S03]  /*1930*/  R2UR UR45, R30 ;  /* 0x000000001e2d72ca */ /* 0x000fc600000e0000 */
[----:B------:R1:W-:Y:S02]  /*1940*/  STL.128 [R1+0x20], R4 ;  /* 0x0000200401007387 */ /* 0x0003e40000100c00 */
[----:B-1----:R-:W-:Y:S01]  /*1950*/  IMAD.U32 R5, RZ, RZ, UR4 ;  /* 0x00000004ff057e24 */ /* 0x002fe2000f8e00ff */
[----:B--2---:R-:W-:-:S13]  /*1960*/  R2UR UR6, R25 ;  /* 0x00000000190672ca */ /* 0x004fda00000e0000 */
[----:B------:R-:W-:Y:S01]  /*1970*/  IMAD.U32 R3, RZ, RZ, UR6 ;  /* 0x00000006ff037e24 */ /* 0x000fe2000f8e00ff */
[----:B------:R-:W-:-:S06]  /*1980*/  UIADD3.X UR6, URZ, UR37, URZ, UP0, !UPT ;  /* 0x000000253f067290 */ /* 0x000fcc00087fe43f */
[----:B------:R-:W-:Y:S01]  /*1990*/  IMAD.U32 R11, RZ, RZ, UR6 ;  /* 0x00000006ff0b7e24 */ /* 0x000fe2000f8e00ff */
[----:B------:R3:W-:Y:S04]  /*19a0*/  STL.64 [R1+0x18], R2 ;  /* 0x0000180201007387 */ /* 0x0007e80000100a00 */
[----:B------:R1:W-:Y:S01]  /*19b0*/  STL.64 [R1+0x8], R10 ;  /* 0x0000080a01007387 */ /* 0x0003e20000100a00 */
[----:B---3--:R-:W-:-:S05]  /*19c0*/  @P2 IMAD.HI.U32 R2, R24, UR4, RZ ;  /* 0x0000000418022c27 */ /* 0x008fca000f8e00ff */
[----:B0-----:R-:W-:Y:S01]  /*19d0*/  @P2 SHF.R.U32.HI R5, RZ, R13, R2 ;  /* 0x0000000dff052219 */ /* 0x001fe20000011602 */
[----:B----4-:R-:W-:-:S04]  /*19e0*/  @P0 IMAD.IADD R193, R21, 0x1, -R0 ;  /* 0x0000000115c10824 */ /* 0x010fc800078e0a00 */
[----:B------:R-:W-:Y:S01]  /*19f0*/  IMAD.IADD R17, R12, 0x1, R193 ;  /* 0x000000010c117824 */ /* 0x000fe200078e02c1 */
[----:B------:R-:W-:Y:S02]  /*1a00*/  @P1 R2UR UR45, R20 ;  /* 0x00000000142d12ca */ /* 0x000fe400000e0000 */
[----:B------:R-:W-:Y:S01]  /*1a10*/  ISETP.GE.AND P1, PT, R15, 0x1, PT ;  /* 0x000000010f00780c */ /* 0x000fe20003f26270 */
[C---:B------:R-:W-:Y:S01]  /*1a20*/  VIADD R0, R17.reuse, 0x5f ;  /* 0x0000005f11007836 */ /* 0x040fe20000000000 */
[----:B------:R-:W-:-:S03]  /*1a30*/  IADD3 R2, R17, 0x1, -R16 ;  /* 0x0000000111027810 */ /* 0x000fc60007ffe810 */
[----:B------:R-:W-:-:S04]  /*1a40*/  IMAD.HI R0, R0, 0x2aaaaaab, RZ ;  /* 0x2aaaaaab00007827 */ /* 0x000fc800078e02ff */
[----:B------:R-:W-:Y:S01]  /*1a50*/  IMAD.IADD R7, R2, 0x1, R5 ;  /* 0x0000000102077824 */ /* 0x000fe200078e0205 */
[----:B------:R-:W-:-:S03]  /*1a60*/  SHF.R.U32.HI R3, RZ, 0x1f, R0 ;  /* 0x0000001fff037819 */ /* 0x000fc60000011600 */
[----:B------:R-:W-:Y:S01]  /*1a70*/  IMAD.IADD R14, R7, 0x1, R14 ;  /* 0x00000001070e7824 */ /* 0x000fe200078e020e */
[----:B------:R-:W-:Y:S01]  /*1a80*/  LEA.HI.SX32 R26, R0, R3, 0x1c ;  /* 0x00000003001a7211 */ /* 0x000fe200078fe2ff */
[----:B-1----:R-:W-:Y:S06]  /*1a90*/  @!P1 BRA `(.L_x_4864) ;  /* 0x0000000000409947 */ /* 0x002fec0003800000 */
        /* <DEDUP_REMOVED lines=10> */
.L_x_4865:
[----:B------:R-:W-:-:S13]  /*1b40*/  ISETP.NE.AND P0, PT, R15, 0x1, PT ;  /* 0x000000010f00780c */ /* 0x000fda0003f05270 */
[----:B------:R-:W0:Y:S02]  /*1b50*/  @P0 LDC.64 R4, c[0x0][0x9e8] ;  /* 0x00027a00ff040b82 */ /* 0x000e240000000a00 */
[----:B0-----:R-:W-:-:S05]  /*1b60*/  @P0 IMAD.HI.U32 R4, R0, R4, RZ ;  /* 0x0000000400040227 */ /* 0x001fca00078e00ff */
[----:B------:R-:W-:-:S07]  /*1b70*/  @P0 SHF.R.U32.HI R0, RZ, R5, R4 ;  /* 0x00000005ff000219 */ /* 0x000fce0000011604 */
.L_x_4866:
[----:B------:R-:W-:-:S05]  /*1b80*/  IMAD R3, R0, R15, R15 ;  /* 0x0000000f00037224 */ /* 0x000fca00078e020f */
[----:B------:R-:W-:-:S07]  /*1b90*/  VIMNMX R14, R14, R3, PT ;  /* 0x000000030e0e7248 */ /* 0x000fce0003fe0100 */
.L_x_4864:
[----:B------:R-:W0:Y:S01]  /*1ba0*/  @P2 LDC R0, c[0x0][0x44c] ;  /* 0x00011300ff002b82 */ /* 0x000e220000000800 */
[----:B------:R-:W-:Y:S02]  /*1bb0*/  IMAD.U32 R3, RZ, RZ, UR60 ;  /* 0x0000003cff037e24 */ /* 0x000fe4000f8e00ff */
[----:B------:R-:W-:-:S05]  /*1bc0*/  IMAD.IADD R72, R17, 0x1, -R16 ;  /* 0x0000000111487824 */ /* 0x000fca00078e0a10 */
[----:B------:R-:W1:Y:S08]  /*1bd0*/  @P2 LDC R5, c[0x0][0x450] ;  /* 0x00011400ff052b82 */ /* 0x000e700000000800 */
[----:B------:R-:W2:Y:S01]  /*1be0*/  LDC R4, c[0x0][0x9dc] ;  /* 0x00027700ff047b82 */ /* 0x000ea20000000800 */
[----:B0-----:R-:W-:-:S05]  /*1bf0*/  @P2 IMAD.HI.U32 R0, R0, UR60, RZ ;  /* 0x0000003c00002c27 */ /* 0x001fca000f8e00ff */
[----:B-1----:R-:W-:-:S05]  /*1c00*/  @P2 SHF.R.U32.HI R3, RZ, R5, R0 ;  /* 0x00000005ff032219 */ /* 0x002fca0000011600 */
[----:B------:R-:W-:-:S04]  /*1c10*/  IMAD.IADD R3, R72, 0x1, R3 ;  /* 0x0000000148037824 */ /* 0x000fc800078e0203 */
[----:B--2---:R-:W-:Y:S01]  /*1c20*/  IMAD.IADD R0, R3, 0x1, -R4 ;  /* 0x0000000103007824 */ /* 0x004fe200078e0a04 */
        /* <DEDUP_REMOVED lines=10> */
.L_x_4868:
[----:B------:R-:W-:-:S13]  /*1cd0*/  ISETP.NE.AND P0, PT, R15, 0x1, PT ;  /* 0x000000010f00780c */ /* 0x000fda0003f05270 */
[----:B------:R-:W0:Y:S02]  /*1ce0*/  @P0 LDC.64 R4, c[0x0][0x9e8] ;  /* 0x00027a00ff040b82 */ /* 0x000e240000000a00 */
[----:B0-----:R-:W-:-:S05]  /*1cf0*/  @P0 IMAD.HI.U32 R4, R3, R4, RZ ;  /* 0x0000000403040227 */ /* 0x001fca00078e00ff */
[----:B------:R-:W-:-:S07]  /*1d00*/  @P0 SHF.R.U32.HI R3, RZ, R5, R4 ;  /* 0x00000005ff030219 */ /* 0x000fce0000011604 */
.L_x_4869:
[----:B------:R-:W-:-:S05]  /*1d10*/  IMAD R3, R3, R15, RZ ;  /* 0x0000000f03037224 */ /* 0x000fca00078e02ff */
[----:B------:R-:W-:-:S07]  /*1d20*/  VIMNMX R0, R0, R3, !PT ;  /* 0x0000000300007248 */ /* 0x000fce0007fe0100 */
.L_x_4867:
[----:B------:R-:W-:Y:S01]  /*1d30*/  VIADD R14, R14, 0x5f ;  /* 0x0000005f0e0e7836 */ /* 0x000fe20000000000 */
[----:B------:R-:W-:Y:S01]  /*1d40*/  R2UR UR4, R25 ;  /* 0x00000000190472ca */ /* 0x000fe200000e0000 */
[----:B------:R-:W-:Y:S01]  /*1d50*/  IMAD.HI R0, R0, 0x2aaaaaab, RZ ;  /* 0x2aaaaaab00007827 */ /* 0x000fe200078e02ff */
[----:B------:R-:W-:-:S03]  /*1d60*/  PLOP3.LUT P1, PT, PT, PT, PT, 0x80, 0x0 ;  /* 0x000000000000781c */ /* 0x000fc60003f2f070 */
[----:B------:R-:W-:Y:S01]  /*1d70*/  IMAD.HI R14, R14, 0x2aaaaaab, RZ ;  /* 0x2aaaaaab0e0e7827 */ /* 0x000fe200078e02ff */
[----:B------:R-:W-:-:S03]  /*1d80*/  SHF.R.U32.HI R5, RZ, 0x1f, R0 ;  /* 0x0000001fff057819 */ /* 0x000fc60000011600 */
[C---:B------:R-:W-:Y:S01]  /*1d90*/  VIADD R73, R198.reuse, 0x30 ;  /* 0x00000030c6497836 */ /* 0x040fe20000000000 */
[----:B------:R-:W-:Y:S01]  /*1da0*/  SHF.R.U32.HI R3, RZ, 0x1f, R14 ;  /* 0x0000001fff037819 */ /* 0x000fe2000001160e */
[----:B------:R-:W-:Y:S01]  /*1db0*/  VIADD R74, R198, 0x10 ;  /* 0x00000010c64a7836 */ /* 0x000fe20000000000 */
[----:B------:R-:W-:Y:S01]  /*1dc0*/  LEA.HI.SX32 R5, R0, R5, 0x1c ;  /* 0x0000000500057211 */ /* 0x000fe200078fe2ff */
[----:B------:R-:W-:Y:S01]  /*1dd0*/  ULOP3.LUT UR46, UR4, 0x1, URZ, 0xfc, !UPT ;  /* 0x00000001042e7892 */ /* 0x000fe2000f8efc3f */
[----:B------:R-:W-:Y:S02]  /*1de0*/  LEA.HI.SX32 R3, R14, R3, 0x1c ;  /* 0x000000030e037211 */ /* 0x000fe400078fe2ff */
[----:B------:R-:W-:Y:S02]  /*1df0*/  VIMNMX R5, RZ, R5, !PT ;  /* 0x00000005ff057248 */ /* 0x000fe40007fe0100 */
[----:B------:R-:W-:-:S03]  /*1e00*/  VIMNMX R3, R26, R3, PT ;  /* 0x000000031a037248 */ /* 0x000fc60003fe0100 */
[--C-:B------:R-:W-:Y:S02]  /*1e10*/  IMAD R5, R5, 0x60, -R12.reuse ;  /* 0x0000006005057824 */ /* 0x100fe400078e0a0c */
[----:B------:R-:W-:-:S03]  /*1e20*/  IMAD R12, R3, 0x60, -R12 ;  /* 0x00000060030c7824 */ /* 0x000fc600078e0a0c */
[----:B------:R-:W-:Y:S02]  /*1e30*/  VIMNMX R5, RZ, R5, !PT ;  /* 0x00000005ff057248 */ /* 0x000fe40007fe0100 */
        /* <DEDUP_REMOVED lines=10> */
[----:B------:R-:W-:Y:S05]  /*1ee0*/  @!P0 BRA `(.L_x_4870) ;  /* 0x0000002400c08947 */ /* 0x000fea0003800000 */
[----:B------:R-:W-:-:S04]  /*1ef0*/  UIADD3 UR4, UR41, 0x1e400, URZ ;  /* 0x0001e40029047890 */ /* 0x000fc8000fffe03f */
        /* <DEDUP_REMOVED lines=19> */
.L_x_4871:
[----:B------:R-:W2:Y:S04]  /*2030*/  LDL R32, [R1+0x280] ;  /* 0x0002800001207983 */ /* 0x000ea80000100800 */
[----:B------:R-:W3:Y:S01]  /*2040*/  LDL R34, [R1+0x284] ;  /* 0x0002840001227983 */ /* 0x000ee20000100800 */
[----:B------:R-:W-:-:S04]  /*2050*/  UIADD3 UR4, UP0, UR36, 0x1e400, URZ ;  /* 0x0001e40024047890 */ /* 0x000fc8000ff1e03f */
[----:B------:R-:W-:Y:S01]  /*2060*/  UIADD3.X UR5, URZ, UR37, URZ, UP0, !UPT ;  /* 0x000000253f057290 */ /* 0x000fe200087fe43f */
[----:B------:R-:W-:Y:S02]  /*2070*/  IMAD.U32 R25, RZ, RZ, UR41 ;  /* 0x00000029ff197e24 */ /* 0x000fe4000f8e00ff */
[----:B------:R-:W-:-:S03]  /*2080*/  IMAD.U32 R4, RZ, RZ, UR4 ;  /* 0x00000004ff047e24 */ /* 0x000fc6000f8e00ff */
[----:B------:R-:W-:Y:S02]  /*2090*/  IMAD.U32 R5, RZ, RZ, UR5 ;  /* 0x00000005ff057e24 */ /* 0x000fe4000f8e00ff */
[----:B------:R-:W-:-:S03]  /*20a0*/  VIADD R25, R25, 0x400 ;  /* 0x0000040019197836 */ /* 0x000fc60000000000 */
[----:B------:R0:W-:Y:S02]  /*20b0*/  STL.64 [R1+0x38], R4 ;  /* 0x0000380401007387 */ /* 0x0001e40000100a00 */
[----:B------:R-:W-:Y:S02]  /*20c0*/  LOP3.LUT P0, RZ, R25, 0x3ff, RZ, 0xc0, !PT ;  /* 0x000003ff19ff7812 */ /* 0x000fe4000780c0ff */
[----:B--2---:R-:W-:Y:S02]  /*20d0*/  R2UR UR7, R32 ;  /* 0x00000000200772ca */ /* 0x004fe400000e0000 */
[----:B---3--:R-:W-:-:S11]  /*20e0*/  R2UR UR6, R34 ;  /* 0x00000000220672ca */ /* 0x008fd600000e0000 */
[----:B------:R-:W-:-:S05]  /*20f0*/  IMAD.U32 R28, RZ, RZ, UR7 ;  /* 0x00000007ff1c7e24 */ /* 0x000fca000f8e00ff */
[----:B------:R-:W-:-:S05]  /*2100*/  IADD3 R28, P1, R28, 0x38, RZ ;  /* 0x000000381c1c7810 */ /* 0x000fca0007f3e0ff */
[----:B------:R-:W-:Y:S01]  /*2110*/  IMAD.X R29, RZ, RZ, UR6, P1 ;  /* 0x00000006ff1d7e24 */ /* 0x000fe200088e06ff */
[----:B0-----:R-:W-:Y:S07]  /*2120*/  @!P0 BRA `(.L_x_4872) ;  /* 0x0000000000408947 */ /* 0x001fee0003800000 */
        /* <DEDUP_REMOVED lines=16> */
.L_x_4872:
[----:B------:R-:W0:Y:S01]  /*2230*/  LDC.64 R4, c[0x0][0x9f8] ;  /* 0x00027e00ff047b82 */ /* 0x000e220000000a00 */
[----:B------:R-:W-:Y:S01]  /*2240*/  IMAD.MOV.U32 R35, RZ, RZ, R31 ;  /* 0x000000ffff237224 */ /* 0x000fe200078e001f */
[----:B------:R-:W2:Y:S01]  /*2250*/  LDL.64 R20, [R1+0x38] ;  /* 0x0000380001147983 */ /* 0x000ea20000100a00 */
[----:B------:R-:W-:Y:S01]  /*2260*/  R2UR UR22, R32 ;  /* 0x00000000201672ca */ /* 0x000fe200000e0000 */
[----:B------:R-:W-:Y:S01]  /*2270*/  ULDC.64 UR16, c[0x0][0x3f8] ;  /* 0x0000fe0000107ab9 */ /* 0x000fe20000000a00 */
[----:B------:R-:W-:Y:S01]  /*2280*/  R2UR UR23, R34 ;  /* 0x00000000221772ca */ /* 0x000fe200000e0000 */
[----:B------:R-:W-:Y:S01]  /*2290*/  ULDC.64 UR14, c[0x0][0x408] ;  /* 0x00010200000e7ab9 */ /* 0x000fe20000000a00 */
[----:B------:R-:W-:Y:S01]  /*22a0*/  USHF.R.S32.HI UR10, URZ, 0x1f, UR45 ;  /* 0x0000001f3f0a7899 */ /* 0x000fe2000801142d */
[----:B------:R-:W-:Y:S01]  /*22b0*/  ULDC.64 UR8, c[0x0][0x3e8] ;  /* 0x0000fa0000087ab9 */ /* 0x000fe20000000a00 */
[----:B0-----:R-:W-:-:S04]  /*22c0*/  ISETP.NE.U32.AND P0, PT, R4, RZ, PT ;  /* 0x000000ff0400720c */ /* 0x001fc80003f05070 */
[----:B------:R-:W-:-:S13]  /*22d0*/  ISETP.NE.AND.EX P0, PT, R5, RZ, PT, P0 ;  /* 0x000000ff0500720c */ /* 0x000fda0003f05300 */
[----:B------:R-:W0:Y:S02]  /*22e0*/  @P0 LDC.64 R4, c[0x0][0x9f8] ;  /* 0x00027e00ff040b82 */ /* 0x000e240000000a00 */
[----:B0-----:R-:W-:-:S05]  /*22f0*/  @P0 IMAD.WIDE R4, R31, 0x4, R4 ;  /* 0x000000041f040825 */ /* 0x001fca00078e0204 */
[----:B------:R0:W3:Y:S01]  /*2300*/  @P0 LDG.E R35, desc[UR38][R4.64] ;  /* 0x0000002604230981 */ /* 0x0000e2000c1e1900 */
[----:B------:R-:W-:Y:S01]  /*2310*/  UIADD3 UR5, UP2, UR22, 0x140, URZ ;  /* 0x0000014016057890 */ /* 0x000fe2000ff5e03f */
[----:B------:R-:W-:Y:S01]  /*2320*/  IMAD.MOV.U32 R3, RZ, RZ, 0x1 ;  /* 0x00000001ff037424 */ /* 0x000fe200078e00ff */
[----:B------:R-:W-:Y:S01]  /*2330*/  UIADD3 UR19, UP1, UR22, 0x210, URZ ;  /* 0x0000021016137890 */ /* 0x000fe2000ff3e03f */
[----:B------:R-:W-:Y:S01]  /*2340*/  IMAD.IADD R0, R33, 0x1, R30 ;  /* 0x0000000121007824 */ /* 0x000fe200078e021e */
[----:B------:R-:W-:Y:S01]  /*2350*/  UIADD3.X UR18, URZ, UR23, URZ, UP2, !UPT ;  /* 0x000000173f127290 */ /* 0x000fe200097fe43f */
[----:B------:R-:W-:Y:S01]  /*2360*/  STL.128 [R1+0x100], RZ ;  /* 0x000100ff01007387 */ /* 0x000fe20000100c00 */
[----:B------:R-:W-:Y:S02]  /*2370*/  UIADD3 UR11, UP3, UR22, 0x40, URZ ;  /* 0x00000040160b7890 */ /* 0x000fe4000ff7e03f */
[----:B------:R-:W-:Y:S01]  /*2380*/  UIADD3 UR4, UP5, UR22, 0x68, URZ ;  /* 0x0000006816047890 */ /* 0x000fe2000ffbe03f */
[----:B------:R-:W-:Y:S01]  /*2390*/  IMAD.U32 R6, RZ, RZ, UR5 ;  /* 0x00000005ff067e24 */ /* 0x000fe2000f8e00ff */
[----:B------:R-:W-:Y:S01]  /*23a0*/  UIADD3.X UR20, URZ, UR23, URZ, UP1, !UPT ;  /* 0x000000173f147290 */ /* 0x000fe20008ffe43f */
[----:B------:R-:W-:Y:S01]  /*23b0*/  IMAD.U32 R7, RZ, RZ, UR18 ;  /* 0x00000012ff077e24 */ /* 0x000fe2000f8e00ff */
[----:B------:R-:W-:Y:S01]  /*23c0*/  UIADD3.X UR18, URZ, UR23, URZ, UP3, !UPT ;  /* 0x000000173f127290 */ /* 0x000fe20009ffe43f */
[----:B0-----:R-:W-:Y:S01]  /*23d0*/  IMAD.U32 R4, RZ, RZ, UR19 ;  /* 0x00000013ff047e24 */ /* 0x001fe2000f8e00ff */
[----:B------:R-:W-:Y:S01]  /*23e0*/  UIADD3.X UR5, URZ, UR23, URZ, UP5, !UPT ;  /* 0x000000173f057290 */ /* 0x000fe2000affe43f */
[----:B------:R-:W0:Y:S01]  /*23f0*/  S2R R36, SR_TID.X ;  /* 0x0000000000247919 */ /* 0x000e220000002100 */
[----:B------:R-:W-:Y:S01]  /*2400*/  IMAD.U32 R5, RZ, RZ, UR20 ;  /* 0x00000014ff057e24 */ /* 0x000fe2000f8e00ff */
[----:B------:R-:W-:Y:S01]  /*2410*/  UIADD3 UR21, UP0, UR22, 0x220, URZ ;  /* 0x0000022016157890 */ /* 0x000fe2000ff1e03f */
[----:B------:R-:W-:Y:S01]  /*2420*/  IMAD.U32 R8, RZ, RZ, UR11 ;  /* 0x0000000bff087e24 */ /* 0x000fe2000f8e00ff */
[----:B------:R-:W-:Y:S01]  /*2430*/  UIMAD.WIDE.U32 UR12, UR16, 0x60, URZ ;  /* 0x00000060100c78a5 */ /* 0x000fe2000f8e003f */
[----:B------:R-:W-:Y:S01]  /*2440*/  IMAD.U32 R10, RZ, RZ, UR4 ;  /* 0x00000004ff0a7e24 */ /* 0x000fe2000f8e00ff */
[----:B------:R-:W-:Y:S01]  /*2450*/  UIMAD UR4, UR17, 0x60, URZ ;  /* 0x00000060110478a4 */ /* 0x000fe2000f8e023f */
[----:B------:R-:W-:Y:S01]  /*2460*/  IMAD.U32 R9, RZ, RZ, UR18 ;  /* 0x00000012ff097e24 */ /* 0x000fe2000f8e00ff */
[----:B------:R-:W-:Y:S01]  /*2470*/  UIADD3 UR7, UP4, UR22, 0x60, URZ ;  /* 0x0000006016077890 */ /* 0x000fe2000ff9e03f */
[----:B------:R-:W-:Y:S01]  /*2480*/  IMAD.U32 R11, RZ, RZ, UR5 ;  /* 0x00000005ff0b7e24 */ /* 0x000fe2000f8e00ff */
[----:B------:R1:W-:Y:S01]  /*2490*/  STL.128 [R1+0x240], R4 ;  /* 0x0002400401007387 */ /* 0x0003e20000100c00 */
[----:B------:R-:W-:-:S03]  /*24a0*/  UIADD3.X UR19, URZ, UR23, URZ, UP0, !UPT ;  /* 0x000000173f137290 */ /* 0x000fc600087fe43f */
[----:B------:R-:W-:Y:S01]  /*24b0*/  STL.128 [R1+0xc0], RZ ;  /* 0x0000c0ff01007387 */ /* 0x000fe20000100c00 */
[----:B------:R-:W-:Y:S01]  /*24c0*/  UIADD3 UR4, UR13, UR4, URZ ;  /* 0x000000040d047290 */ /* 0x000fe2000fffe03f */
[----:B------:R-:W-:Y:S01]  /*24d0*/  SHF.R.S32.HI R199, RZ, 0x1f, R198 ;  /* 0x0000001fffc77819 */ /* 0x000fe200000114c6 */
[----:B------:R-:W-:Y:S01]  /*24e0*/  UIMAD UR6, UR10, UR16, URZ ;  /* 0x000000100a0672a4 */ /* 0x000fe2000f8e023f */
[----:B------:R4:W-:Y:S01]  /*24f0*/  STL.U8 [R1+0x140], R3 ;  /* 0x0001400301007387 */ /* 0x0009e20000100000 */
[----:B------:R-:W-:Y:S01]  /*2500*/  UIADD3.X UR5, URZ, UR23, URZ, UP4, !UPT ;  /* 0x000000173f057290 */ /* 0x000fe2000a7fe43f */
[----:B------:R-:W-:Y:S02]  /*2510*/  IMAD.U32 R12, RZ, RZ, UR19 ;  /* 0x00000013ff0c7e24 */ /* 0x000fe4000f8e00ff */
[----:B------:R-:W-:Y:S04]  /*2520*/  STL.128 [R1+0x120], RZ ;  /* 0x000120ff01007387 */ /* 0x000fe80000100c00 */
[----:B------:R-:W-:Y:S01]  /*2530*/  STL.128 [R1+0xe0], RZ ;  /* 0x0000e0ff01007387 */ /* 0x000fe20000100c00 */
[----:B-1----:R-:W-:Y:S01]  /*2540*/  IMAD.MOV.U32 R4, RZ, RZ, R8 ;  /* 0x000000ffff047224 */ /* 0x002fe200078e0008 */
[----:B------:R-:W-:Y:S01]  /*2550*/  SHF.R.S32.HI R19, RZ, 0x1f, R18 ;  /* 0x0000001fff137819 */ /* 0x000fe20000011412 */
[----:B------:R-:W-:Y:S01]  /*2560*/  IMAD.MOV.U32 R5, RZ, RZ, R9 ;  /* 0x000000ffff057224 */ /* 0x000fe200078e0009 */
[----:B------:R-:W1:Y:S01]  /*2570*/  LDC.64 R30, c[0x0][0xa08] ;  /* 0x00028200ff1e7b82 */ /* 0x000e620000000a00 */
[----:B------:R-:W-:Y:S01]  /*2580*/  IMAD.MOV.U32 R6, RZ, RZ, R10 ;  /* 0x000000ffff067224 */ /* 0x000fe200078e000a */
[----:B------:R-:W-:Y:S01]  /*2590*/  STL [R1+0x60], R193 ;  /* 0x000060c101007387 */ /* 0x000fe20000100800 */
[----:B------:R-:W-:-:S02]  /*25a0*/  IMAD.MOV.U32 R7, RZ, RZ, R11 ;  /* 0x000000ffff077224 */ /* 0x000fc400078e000b */
[----:B----4-:R-:W-:Y:S01]  /*25b0*/  IMAD.U32 R3, RZ, RZ, UR21 ;  /* 0x00000015ff037e24 */ /* 0x010fe2000f8e00ff */
[----:B------:R-:W-:Y:S01]  /*25c0*/  STL [R1+0x160], R0 ;  /* 0x0001600001007387 */ /* 0x000fe20000100800 */
[----:B------:R-:W-:Y:S02]  /*25d0*/  IMAD.U32 R10, RZ, RZ, UR12 ;  /* 0x0000000cff0a7e24 */ /* 0x000fe4000f8e00ff */
[----:B0-----:R-:W-:Y:S01]  /*25e0*/  VIADD R192, R36, 0xffffff80 ;  /* 0xffffff8024c07836 */ /* 0x001fe20000000000 */
[----:B------:R0:W-:Y:S01]  /*25f0*/  STL.128 [R1+0x250], R4 ;  /* 0x0002500401007387 */ /* 0x0001e20000100c00 */
[----:B------:R-:W-:Y:S01]  /*2600*/  IMAD.U32 R11, RZ, RZ, UR13 ;  /* 0x0000000dff0b7e24 */ /* 0x000fe2000f8e00ff */
[----:B------:R-:W-:Y:S01]  /*2610*/  UIMAD.WIDE.U32 UR12, UR14, 0x60, URZ ;  /* 0x000000600e0c78a5 */ /* 0x000fe2000f8e003f */
[----:B------:R-:W-:Y:S01]  /*2620*/  IMAD.U32 R9, RZ, RZ, UR5 ;  /* 0x00000005ff097e24 */ /* 0x000fe2000f8e00ff */
[----:B------:R-:W-:Y:S02]  /*2630*/  USHF.L.U32 UR11, UR16, 0x6, URZ ;  /* 0x00000006100b7899 */ /* 0x000fe4000800063f */
[----:B------:R-:W-:Y:S01]  /*2640*/  USHF.L.U32 UR18, UR14, 0x6, URZ ;  /* 0x000000060e127899 */ /* 0x000fe2000800063f */
[----:B------:R-:W-:Y:S01]  /*2650*/  IMAD.U32 R8, RZ, RZ, UR7 ;  /* 0x00000007ff087e24 */ /* 0x000fe2000f8e00ff */
[----:B------:R-:W-:-:S02]  /*2660*/  USHF.L.U64.HI UR5, UR16, 0x6, UR17 ;  /* 0x0000000610057899 */ /* 0x000fc40008010211 */
[----:B------:R-:W-:Y:S01]  /*2670*/  UIMAD UR6, UR45, UR17, UR6 ;  /* 0x000000112d0672a4 */ /* 0x000fe2000f8e0206 */
[----:B------:R-:W-:Y:S01]  /*2680*/  IMAD.WIDE.U32 R14, R203, UR16, R18 ;  /* 0x00000010cb0e7c25 */ /* 0x000fe2000f8e0012 */
[----:B------:R-:W-:Y:S03]  /*2690*/  STL.64 [R1+0x1a0], RZ ;  /* 0x0001a0ff01007387 */ /* 0x000fe60000100a00 */
[----:B------:R-:W-:Y:S01]  /*26a0*/  IMAD.MOV.U32 R194, RZ, RZ, R192 ;  /* 0x000000ffffc27224 */ /* 0x000fe200078e00c0 */
[----:B------:R-:W-:Y:S01]  /*26b0*/  STL.128 [R1+0x1c0], RZ ;  /* 0x0001c0ff01007387 */ /* 0x000fe20000100c00 */
[----:B0-----:R-:W-:Y:S02]  /*26c0*/  IMAD.MOV.U32 R6, RZ, RZ, R3 ;  /* 0x000000ffff067224 */ /* 0x001fe400078e0003 */
[----:B------:R-:W-:Y:S01]  /*26d0*/  IMAD.U32 R3, RZ, RZ, UR4 ;  /* 0x00000004ff037e24 */ /* 0x000fe2000f8e00ff */
[----:B------:R-:W-:Y:S01]  /*26e0*/  UIMAD UR4, UR15, 0x60, URZ ;  /* 0x000000600f0478a4 */ /* 0x000fe2000f8e023f */
[----:B------:R-:W-:Y:S01]  /*26f0*/  IMAD.MOV.U32 R4, RZ, RZ, R28 ;  /* 0x000000ffff047224 */ /* 0x000fe200078e001c */
[----:B------:R-:W-:Y:S01]  /*2700*/  STL.64 [R1+0x188], RZ ;  /* 0x000188ff01007387 */ /* 0x000fe20000100a00 */
[----:B------:R-:W-:-:S02]  /*2710*/  IMAD.MOV.U32 R5, RZ, RZ, R29 ;  /* 0x000000ffff057224 */ /* 0x000fc400078e001d */
[----:B------:R-:W-:Y:S01]  /*2720*/  IMAD.MOV.U32 R7, RZ, RZ, R12 ;  /* 0x000000ffff077224 */ /* 0x000fe200078e000c */
[----:B------:R-:W-:Y:S01]  /*2730*/  UIADD3 UR4, UR13, UR4, URZ ;  /* 0x000000040d047290 */ /* 0x000fe2000fffe03f */
[----:B------:R-:W-:Y:S01]  /*2740*/  STL.64 [R1+0x1b0], RZ ;  /* 0x0001b0ff01007387 */ /* 0x000fe20000100a00 */
[----:B------:R-:W-:-:S03]  /*2750*/  IMAD.MOV.U32 R195, RZ, RZ, R192 ;  /* 0x000000ffffc37224 */ /* 0x000fc600078e00c0 */
[----:B------:R0:W-:Y:S01]  /*2760*/  STL.128 [R1+0x260], R4 ;  /* 0x0002600401007387 */ /* 0x0001e20000100c00 */
[----:B------:R-:W-:-:S03]  /*2770*/  USHF.L.U64.HI UR7, UR14, 0x6, UR15 ;  /* 0x000000060e077899 */ /* 0x000fc6000801020f */
[----:B------:R4:W-:Y:S01]  /*2780*/  STL.64 [R1+0x228], R8 ;  /* 0x0002280801007387 */ /* 0x0009e20000100a00 */
[----:B------:R-:W-:Y:S02]  /*2790*/  IMAD.U32 R11, RZ, RZ, UR13 ;  /* 0x0000000dff0b7e24 */ /* 0x000fe4000f8e00ff */
[----:B------:R-:W-:Y:S01]  /*27a0*/  IMAD.WIDE.U32 R12, R203, UR16, R198 ;  /* 0x00000010cb0c7c25 */ /* 0x000fe2000f8e00c6 */
[----:B------:R-:W-:Y:S04]  /*27b0*/  STL [R1+0xf8], RZ ;  /* 0x0000f8ff01007387 */ /* 0x000fe80000100800 */
[----:B------:R-:W-:Y:S01]  /*27c0*/  STL [R1+0x118], RZ ;  /* 0x000118ff01007387 */ /* 0x000fe20000100800 */
[----:B0-----:R-:W-:-:S03]  /*27d0*/  IMAD.MOV.U32 R6, RZ, RZ, R10 ;  /* 0x000000ffff067224 */ /* 0x001fc600078e000a */
[----:B------:R-:W-:Y:S01]  /*27e0*/  STL [R1+0xb8], RZ ;  /* 0x0000b8ff01007387 */ /* 0x000fe20000100800 */
[----:B------:R-:W-:Y:S02]  /*27f0*/  IMAD.MOV.U32 R7, RZ, RZ, R3 ;  /* 0x000000ffff077224 */ /* 0x000fe400078e0003 */
[----:B------:R-:W-:Y:S01]  /*2800*/  IMAD.U32 R4, RZ, RZ, UR11 ;  /* 0x0000000bff047e24 */ /* 0x000fe2000f8e00ff */
[----:B------:R-:W-:Y:S01]  /*2810*/  STL [R1+0xd8], RZ ;  /* 0x0000d8ff01007387 */ /* 0x000fe20000100800 */
[----:B------:R-:W-:Y:S02]  /*2820*/  IMAD.U32 R5, RZ, RZ, UR5 ;  /* 0x00000005ff057e24 */ /* 0x000fe4000f8e00ff */
[----:B------:R-:W-:Y:S01]  /*2830*/  IMAD.U32 R3, RZ, RZ, UR4 ;  /* 0x00000004ff037e24 */ /* 0x000fe2000f8e00ff */
[----:B------:R-:W-:Y:S04]  /*2840*/  STL.64 [R1+0x198], RZ ;  /* 0x000198ff01007387 */ /* 0x000fe80000100a00 */
[----:B------:R-:W-:Y:S04]  /*2850*/  STL.128 [R1+0xc0], R4 ;  /* 0x0000c00401007387 */ /* 0x000fe80000100c00 */
[----:B------:R0:W-:Y:S01]  /*2860*/  STL.128 [R1+0x100], R4 ;  /* 0x0001000401007387 */ /* 0x0001e20000100c00 */
[----:B------:R-:W-:Y:S01]  /*2870*/  UIMAD.WIDE.U32 UR4, UR45, UR16, URZ ;  /* 0x000000102d0472a5 */ /* 0x000fe2000f8e003f */
[----:B----4-:R-:W-:-:S02]  /*2880*/  IMAD.U32 R8, RZ, RZ, UR7 ;  /* 0x00000007ff087e24 */ /* 0x010fc4000f8e00ff */
[----:B------:R-:W-:Y:S01]  /*2890*/  STL [R1+0x190], RZ ;  /* 0x000190ff01007387 */ /* 0x000fe20000100800 */
[----:B------:R-:W-:Y:S02]  /*28a0*/  ULEA UR8, UP0, UR4, UR8, 0x1 ;  /* 0x0000000804087291 */ /* 0x000fe4000f80083f */
[----:B------:R-:W-:Y:S01]  /*28b0*/  UIADD3 UR5, UR5, UR6, URZ ;  /* 0x0000000605057290 */ /* 0x000fe2000fffe03f */
[----:B------:R-:W-:Y:S04]  /*28c0*/  STL [R1+0x1b8], RZ ;  /* 0x0001b8ff01007387 */ /* 0x000fe80000100800 */
[----:B------:R-:W-:Y:S01]  /*28d0*/  STL.64 [R1+0x158], R192 ;  /* 0x000158c001007387 */ /* 0x000fe20000100a00 */
[----:B0-----:R-:W-:-:S03]  /*28e0*/  IMAD.MOV.U32 R7, RZ, RZ, R3 ;  /* 0x000000ffff077224 */ /* 0x001fc600078e0003 */
[----:B------:R-:W-:Y:S01]  /*28f0*/  STL.128 [R1+0x70], R192 ;  /* 0x000070c001007387 */ /* 0x000fe20000100c00 */
[----:B------:R-:W-:-:S04]  /*2900*/  IMAD.U32 R3, RZ, RZ, UR18 ;  /* 0x00000012ff037e24 */ /* 0x000fc8000f8e00ff */
[----:B------:R-:W-:Y:S01]  /*2910*/  IMAD.MOV.U32 R4, RZ, RZ, R3 ;  /* 0x000000ffff047224 */ /* 0x000fe200078e0003 */
[----:B------:R-:W-:Y:S01]  /*2920*/  SHF.R.S32.HI R3, RZ, 0x1f, R203 ;  /* 0x0000001fff037819 */ /* 0x000fe200000114cb */
[----:B------:R-:W-:Y:S01]  /*2930*/  IMAD.MOV.U32 R5, RZ, RZ, R8 ;  /* 0x000000ffff057224 */ /* 0x000fe200078e0008 */
[----:B------:R-:W-:Y:S01]  /*2940*/  ULDC.64 UR6, c[0x0][0x198] ;  /* 0x0000660000067ab9 */ /* 0x000fe20000000a00 */
[----:B------:R-:W-:Y:S02]  /*2950*/  ULEA.HI.X UR9, UR4, UR9, UR5, 0x1, UP0 ;  /* 0x0000000904097291 */ /* 0x000fe400080f0c05 */
[----:B------:R-:W-:Y:S01]  /*2960*/  IMAD R8, R3, UR16, RZ ;  /* 0x0000001003087c24 */ /* 0x000fe2000f8e02ff */
[----:B------:R-:W-:Y:S01]  /*2970*/  UIADD3 UR13, UP0, UR6, 0x70, URZ ;  /* 0x00000070060d7890 */ /* 0x000fe2000ff1e03f */
[----:B------:R-:W-:Y:S01]  /*2980*/  IMAD.U32 R10, RZ, RZ, UR12 ;  /* 0x0000000cff0a7e24 */ /* 0x000fe2000f8e00ff */
[----:B------:R-:W-:Y:S01]  /*2990*/  ULDC.64 UR4, c[0x0][0x400] ;  /* 0x0001000000047ab9 */ /* 0x000fe20000000a00 */
[----:B------:R-:W-:Y:S01]  /*29a0*/  IMAD R29, R203, UR17, R8 ;  /* 0x00000011cb1d7c24 */ /* 0x000fe2000f8e0208 */
[----:B------:R-:W-:Y:S01]  /*29b0*/  UIADD3.X UR18, URZ, UR7, URZ, UP0, !UPT ;  /* 0x000000073f127290 */ /* 0x000fe200087fe43f */
[----:B------:R-:W-:Y:S01]  /*29c0*/  IMAD.MOV.U32 R6, RZ, RZ, R10 ;  /* 0x000000ffff067224 */ /* 0x000fe200078e000a */
[----:B------:R-:W-:Y:S01]  /*29d0*/  UIMAD UR12, UR10, UR14, URZ ;  /* 0x0000000e0a0c72a4 */ /* 0x000fe2000f8e023f */
[----:B------:R-:W-:Y:S01]  /*29e0*/  IMAD.U32 R9, RZ, RZ, UR22 ;  /* 0x00000016ff097e24 */ /* 0x000fe2000f8e00ff */
[----:B------:R-:W-:Y:S01]  /*29f0*/  LEA R10, P0, R12, UR8, 0x1 ;  /* 0x000000080c0a7c11 */ /* 0x000fe2000f8008ff */
[----:B------:R-:W-:Y:S01]  /*2a00*/  IMAD.IADD R8, R13, 0x1, R29 ;  /* 0x000000010d087824 */ /* 0x000fe200078e021d */
[----:B------:R-:W-:Y:S01]  /*2a10*/  STL.128 [R1+0xe0], R4 ;  /* 0x0000e00401007387 */ /* 0x000fe20000100c00 */
[----:B------:R-:W-:-:S02]  /*2a20*/  UIMAD.WIDE.U32 UR10, UR45, UR14, URZ ;  /* 0x0000000e2d0a72a5 */ /* 0x000fc4000f8e003f */
[----:B------:R-:W-:Y:S01]  /*2a30*/  UIMAD UR17, UR45, UR15, UR12 ;  /* 0x0000000f2d1172a4 */ /* 0x000fe2000f8e020c */
[----:B------:R0:W-:Y:S01]  /*2a40*/  STL.128 [R1+0x120], R4 ;  /* 0x0001200401007387 */ /* 0x0001e20000100c00 */
[----:B------:R-:W-:Y:S01]  /*2a50*/  LEA.HI.X R11, R12, UR9, R8, 0x1, P0 ;  /* 0x000000090c0b7c11 */ /* 0x000fe200080f0c08 */
[----:B------:R-:W-:Y:S01]  /*2a60*/  IMAD R8, R3, UR14, RZ ;  /* 0x0000000e03087c24 */ /* 0x000fe2000f8e02ff */
[----:B------:R-:W-:Y:S02]  /*2a70*/  ULEA UR12, UP0, UR10, UR4, 0x1 ;  /* 0x000000040a0c7291 */ /* 0x000fe4000f80083f */
[----:B------:R-:W-:Y:S01]  /*2a80*/  UIADD3 UR17, UR11, UR17, URZ ;  /* 0x000000110b117290 */ /* 0x000fe2000fffe03f */
[----:B------:R-:W-:Y:S02]  /*2a90*/  IMAD R33, R203, UR15, R8 ;  /* 0x0000000fcb217c24 */ /* 0x000fe4000f8e0208 */
[----:B0-----:R-:W-:Y:S02]  /*2aa0*/  IMAD.U32 R7, RZ, RZ, UR23 ;  /* 0x00000017ff077e24 */ /* 0x001fe4000f8e00ff */
[----:B------:R-:W-:-:S02]  /*2ab0*/  IMAD.U32 R4, RZ, RZ, UR13 ;  /* 0x0000000dff047e24 */ /* 0x000fc4000f8e00ff */
[----:B------:R-:W-:Y:S02]  /*2ac0*/  IMAD.U32 R5, RZ, RZ, UR18 ;  /* 0x00000012ff057e24 */ /* 0x000fe4000f8e00ff */
[----:B------:R-:W-:Y:S01]  /*2ad0*/  IMAD.MOV.U32 R6, RZ, RZ, R9 ;  /* 0x000000ffff067224 */ /* 0x000fe200078e0009 */
[----:B------:R-:W-:-:S04]  /*2ae0*/  ULEA.HI.X UR17, UR10, UR5, UR17, 0x1, UP0 ;  /* 0x000000050a117291 */ /* 0x000fc800080f0c11 */
[----:B------:R0:W-:Y:S01]  /*2af0*/  STL.128 [R1+0x230], R4 ;  /* 0x0002300401007387 */ /* 0x0001e20000100c00 */
[----:B------:R-:W-:Y:S01]  /*2b00*/  UIADD3 UR4, UP0, UR6, 0x220, URZ ;  /* 0x0000022006047890 */ /* 0x000fe2000ff1e03f */
[----:B------:R-:W-:Y:S01]  /*2b10*/  IMAD.IADD R3, R29, 0x1, R15 ;  /* 0x000000011d037824 */ /* 0x000fe200078e020f */
[----:B------:R-:W-:Y:S02]  /*2b20*/  USHF.R.S32.HI UR13, URZ, 0x1f, UR44 ;  /* 0x0000001f3f0d7899 */ /* 0x000fe4000801142c */
[----:B------:R-:W-:Y:S01]  /*2b30*/  UIADD3.X UR5, URZ, UR7, URZ, UP0, !UPT ;  /* 0x000000073f057290 */ /* 0x000fe200087fe43f */
[----:B------:R-:W-:Y:S01]  /*2b40*/  LEA R8, P1, R14, UR8, 0x1 ;  /* 0x000000080e087c11 */ /* 0x000fe2000f8208ff */
[----:B------:R-:W-:Y:S01]  /*2b50*/  ULDC.64 UR10, c[0x0][0x308] ;  /* 0x0000c200000a7ab9 */ /* 0x000fe20000000a00 */
[----:B0-----:R-:W-:-:S04]  /*2b60*/  IMAD.WIDE.U32 R4, R203, UR14, R198 ;  /* 0x0000000ecb047c25 */ /* 0x001fc8000f8e00c6 */
[----:B------:R-:W-:Y:S01]  /*2b70*/  IMAD.IADD R5, R5, 0x1, R33 ;  /* 0x0000000105057824 */ /* 0x000fe200078e0221 */
[----:B------:R-:W-:Y:S01]  /*2b80*/  LEA R12, P0, R4, UR12, 0x1 ;  /* 0x0000000c040c7c11 */ /* 0x000fe2000f8008ff */
[----:B------:R-:W-:-:S03]  /*2b90*/  UIMAD UR18, UR13, UR10, URZ ;  /* 0x0000000a0d1272a4 */ /* 0x000fc6000f8e023f */
[----:B------:R-:W-:Y:S01]  /*2ba0*/  LEA.HI.X R13, R4, UR17, R5, 0x1, P0 ;  /* 0x00000011040d7c11 */ /* 0x000fe200080f0c05 */
[----:B------:R-:W-:Y:S01]  /*2bb0*/  IMAD.WIDE.U32 R4, R203, UR14, R18 ;  /* 0x0000000ecb047c25 */ /* 0x000fe2000f8e0012 */
[----:B------:R-:W-:Y:S01]  /*2bc0*/  UIADD3 UR16, UP1, UR6, 0x22c, URZ ;  /* 0x0000022c06107890 */ /* 0x000fe2000ff3e03f */
[----:B------:R-:W-:Y:S02]  /*2bd0*/  LEA.HI.X R9, R14, UR9, R3, 0x1, P1 ;  /* 0x000000090e097c11 */ /* 0x000fe400088f0c03 */
[----:B------:R-:W-:Y:S02]  /*2be0*/  IMAD.U32 R6, RZ, RZ, UR4 ;  /* 0x00000004ff067e24 */ /* 0x000fe4000f8e00ff */
[----:B------:R-:W-:Y:S01]  /*2bf0*/  IMAD.U32 R7, RZ, RZ, UR5 ;  /* 0x00000005ff077e24 */ /* 0x000fe2000f8e00ff */
[----:B------:R-:W-:Y:S01]  /*2c00*/  UIMAD.WIDE.U32 UR4, UR44, UR10, URZ ;  /* 0x0000000a2c0472a5 */ /* 0x000fe2000f8e003f */
[----:B------:R-:W-:Y:S01]  /*2c10*/  IMAD.IADD R3, R33, 0x1, R5 ;  /* 0x0000000121037824 */ /* 0x000fe200078e0205 */
[----:B------:R-:W-:Y:S01]  /*2c20*/  UIADD3.X UR10, URZ, UR7, URZ, UP1, !UPT ;  /* 0x000000073f0a7290 */ /* 0x000fe20008ffe43f */
[C---:B------:R-:W-:Y:S01]  /*2c30*/  LEA R14, P0, R4.reuse, UR12, 0x1 ;  /* 0x0000000c040e7c11 */ /* 0x040fe2000f8008ff */
[----:B------:R-:W-:Y:S01]  /*2c40*/  UIMAD UR11, UR44, UR11, UR18 ;  /* 0x0000000b2c0b72a4 */ /* 0x000fe2000f8e0212 */
[----:B------:R0:W-:Y:S01]  /*2c50*/  STL.64 [R1+0x148], R6 ;  /* 0x0001480601007387 */ /* 0x0001e20000100a00 */
[----:B------:R-:W-:Y:S01]  /*2c60*/  ULDC.64 UR6, c[0x0][0x330] ;  /* 0x0000cc0000067ab9 */ /* 0x000fe20000000a00 */
[----:B------:R-:W-:Y:S01]  /*2c70*/  LEA.HI.X R15, R4, UR17, R3, 0x1, P0 ;  /* 0x00000011040f7c11 */ /* 0x000fe200080f0c03 */
[----:B------:R-:W-:Y:S01]  /*2c80*/  UIMAD UR14, UR13, UR6, URZ ;  /* 0x000000060d0e72a4 */ /* 0x000fe2000f8e023f */
[----:B------:R-:W-:Y:S01]  /*2c90*/  SHF.R.S32.HI R3, RZ, 0x1f, R0 ;  /* 0x0000001fff037819 */ /* 0x000fe20000011400 */
[----:B------:R-:W-:Y:S01]  /*2ca0*/  UIADD3 UR13, UR5, UR11, URZ ;  /* 0x0000000b050d7290 */ /* 0x000fe2000fffe03f */
[----:B------:R-:W-:Y:S01]  /*2cb0*/  IMAD.U32 R29, RZ, RZ, UR10 ;  /* 0x0000000aff1d7e24 */ /* 0x000fe2000f8e00ff */
[----:B------:R-:W-:Y:S01]  /*2cc0*/  UIMAD.WIDE.U32 UR10, UR44, UR6, URZ ;  /* 0x000000062c0a72a5 */ /* 0x000fe2000f8e003f */
[----:B------:R-:W4:Y:S01]  /*2cd0*/  LDC.64 R32, c[0x0][0x418] ;  /* 0x00010600ff207b82 */ /* 0x000f220000000a00 */
[----:B------:R-:W-:Y:S01]  /*2ce0*/  UIMAD UR14, UR44, UR7, UR14 ;  /* 0x000000072c0e72a4 */ /* 0x000fe2000f8e020e */
[----:B------:R-:W-:-:S02]  /*2cf0*/  ULDC.64 UR18, c[0x0][0x318] ;  /* 0x0000c60000127ab9 */ /* 0x000fc40000000a00 */
[----:B------:R-:W-:Y:S01]  /*2d00*/  ULDC.64 UR6, c[0x0][0x300] ;  /* 0x0000c00000067ab9 */ /* 0x000fe20000000a00 */
[----:B0-----:R-:W-:Y:S01]  /*2d10*/  IMAD.U32 R7, RZ, RZ, UR5 ;  /* 0x00000005ff077e24 */ /* 0x001fe2000f8e00ff */
[----:B------:R-:W-:Y:S01]  /*2d20*/  ULEA UR5, UP0, UR10, UR18, 0x1 ;  /* 0x000000120a057291 */ /* 0x000fe2000f80083f */
[----:B------:R-:W-:Y:S01]  /*2d30*/  IMAD.U32 R6, RZ, RZ, UR4 ;  /* 0x00000004ff067e24 */ /* 0x000fe2000f8e00ff */
[----:B------:R-:W-:Y:S01]  /*2d40*/  UIADD3 UR11, UR11, UR14, URZ ;  /* 0x0000000e0b0b7290 */ /* 0x000fe2000fffe03f */
[----:B------:R-:W-:Y:S01]  /*2d50*/  IMAD.U32 R7, RZ, RZ, UR13 ;  /* 0x0000000dff077e24 */ /* 0x000fe2000f8e00ff */
[----:B-1----:R-:W-:Y:S01]  /*2d60*/  ISETP.NE.U32.AND P0, PT, R30, RZ, PT ;  /* 0x000000ff1e00720c */ /* 0x002fe20003f05070 */
[----:B------:R-:W-:Y:S01]  /*2d70*/  IMAD R3, R3, UR6, RZ ;  /* 0x0000000603037c24 */ /* 0x000fe2000f8e02ff */
[----:B------:R-:W-:Y:S01]  /*2d80*/  ULEA.HI.X UR10, UR10, UR19, UR11, 0x1, UP0 ;  /* 0x000000130a0a7291 */ /* 0x000fe200080f0c0b */
[----:B------:R-:W-:Y:S01]  /*2d90*/  IMAD.WIDE.U32 R6, R0, UR6, R6 ;  /* 0x0000000600067c25 */ /* 0x000fe2000f8e0006 */
[----:B------:R-:W-:-:S03]  /*2da0*/  ISETP.NE.AND.EX P0, PT, R31, RZ, PT, P0 ;  /* 0x000000ff1f00720c */ /* 0x000fc60003f05300 */
[----:B------:R-:W-:Y:S01]  /*2db0*/  IMAD.U32 R28, RZ, RZ, UR16 ;  /* 0x00000010ff1c7e24 */ /* 0x000fe2000f8e00ff */
[----:B------:R-:W-:Y:S01]  /*2dc0*/  STL.64 [R1+0x110], R8 ;  /* 0x0001100801007387 */ /* 0x000fe20000100a00 */
[----:B------:R-:W-:Y:S01]  /*2dd0*/  IMAD R3, R0, UR7, R3 ;  /* 0x0000000700037c24 */ /* 0x000fe2000f8e0203 */
[----:B------:R-:W-:Y:S02]  /*2de0*/  ULDC.64 UR14, c[0x0][0x428] ;  /* 0x00010a00000e7ab9 */ /* 0x000fe40000000a00 */
[----:B------:R0:W-:Y:S01]  /*2df0*/  STL.64 [R1+0x150], R28 ;  /* 0x0001501c01007387 */ /* 0x0001e20000100a00 */
[----:B------:R-:W-:Y:S02]  /*2e00*/  IMAD.IADD R7, R7, 0x1, R3 ;  /* 0x0000000107077824 */ /* 0x000fe400078e0203 */
[----:B0-----:R-:W-:Y:S01]  /*2e10*/  IMAD.U32 R29, RZ, RZ, UR10 ;  /* 0x0000000aff1d7e24 */ /* 0x001fe2000f8e00ff */
[----:B------:R-:W-:Y:S01]  /*2e20*/  ULDC.64 UR10, c[0x0][0x310] ;  /* 0x0000c400000a7ab9 */ /* 0x000fe20000000a00 */
[----:B------:R0:W-:Y:S01]  /*2e30*/  STL.64 [R1+0xd0], R10 ;  /* 0x0000d00a01007387 */ /* 0x0001e20000100a00 */
[----:B---3--:R-:W-:-:S04]  /*2e40*/  SHF.R.S32.HI R0, RZ, 0x1f, R35 ;  /* 0x0000001fff007819 */ /* 0x008fc80000011423 */
[----:B------:R-:W-:Y:S02]  /*2e50*/  SEL R4, R0, RZ, !P0 ;  /* 0x000000ff00047207 */ /* 0x000fe40004000000 */
[----:B------:R-:W-:-:S03]  /*2e60*/  SEL R3, R35, RZ, !P0 ;  /* 0x000000ff23037207 */ /* 0x000fc60004000000 */
[----:B------:R-:W-:Y:S02]  /*2e70*/  IMAD R8, R4, UR10, RZ ;  /* 0x0000000a04087c24 */ /* 0x000fe4000f8e02ff */
[----:B------:R-:W-:-:S04]  /*2e80*/  IMAD.WIDE.U32 R4, R3, UR10, R6 ;  /* 0x0000000a03047c25 */ /* 0x000fc8000f8e0006 */
[----:B------:R-:W-:Y:S01]  /*2e90*/  IMAD R7, R3, UR11, R8 ;  /* 0x0000000b03077c24 */ /* 0x000fe2000f8e0208 */
[----:B------:R-:W-:Y:S01]  /*2ea0*/  ULDC.64 UR10, c[0x0][0x2e8] ;  /* 0x0000ba00000a7ab9 */ /* 0x000fe20000000a00 */
[----:B------:R-:W1:Y:S01]  /*2eb0*/  LDC.64 R8, c[0x0][0x3f8] ;  /* 0x0000fe00ff087b82 */ /* 0x000e620000000a00 */
[----:B------:R-:W-:Y:S01]  /*2ec0*/  LEA R6, P0, R4, UR10, 0x1 ;  /* 0x0000000a04067c11 */ /* 0x000fe2000f8008ff */
[----:B------:R-:W-:-:S05]  /*2ed0*/  IMAD.IADD R7, R5, 0x1, R7 ;  /* 0x0000000105077824 */ /* 0x000fca00078e0207 */
[----:B------:R-:W-:Y:S02]  /*2ee0*/  LEA.HI.X R7, R4, UR11, R7, 0x1, P0 ;  /* 0x0000000b04077c11 */ /* 0x000fe400080f0c07 */
[----:B----4-:R-:W-:Y:S01]  /*2ef0*/  LOP3.LUT P0, RZ, R32, R30, RZ, 0xfc, !PT ;  /* 0x0000001e20ff7212 */ /* 0x010fe2000780fcff */
[----:B0-----:R-:W-:Y:S02]  /*2f00*/  IMAD.U32 R10, RZ, RZ, UR12 ;  /* 0x0000000cff0a7e24 */ /* 0x001fe4000f8e00ff */
[----:B------:R-:W-:Y:S01]  /*2f10*/  IMAD.U32 R11, RZ, RZ, UR17 ;  /* 0x00000011ff0b7e24 */ /* 0x000fe2000f8e00ff */
[----:B------:R-:W-:Y:S01]  /*2f20*/  LOP3.LUT P0, RZ, R33, R31, RZ, 0xfc, P0 ;  /* 0x0000001f21ff7212 */ /* 0x000fe2000000fcff */
[----:B------:R-:W-:Y:S01]  /*2f30*/  IMAD.U32 R28, RZ, RZ, UR5 ;  /* 0x00000005ff1c7e24 */ /* 0x000fe2000f8e00ff */
[----:B------:R-:W0:Y:S01]  /*2f40*/  LDC.64 R30, c[0x0][0x2f0] ;  /* 0x0000bc00ff1e7b82 */ /* 0x000e220000000a00 */
[----:B------:R-:W-:Y:S01]  /*2f50*/  UIMAD UR5, UR7, 0x60, URZ ;  /* 0x00000060070578a4 */ /* 0x000fe2000f8e023f */
[----:B------:R-:W-:Y:S01]  /*2f60*/  IMAD R0, R0, UR14, RZ ;  /* 0x0000000e00007c24 */ /* 0x000fe2000f8e02ff */
[----:B------:R-:W-:Y:S01]  /*2f70*/  UIMAD.WIDE.U32 UR6, UR6, 0x60, URZ ;  /* 0x00000060060678a5 */ /* 0x000fe2000f8e003f */
[----:B------:R3:W-:Y:S02]  /*2f80*/  STL.64 [R1+0xb0], R10 ;  /* 0x0000b00a01007387 */ /* 0x0007e40000100a00 */
[----:B------:R-:W-:Y:S01]  /*2f90*/  IMAD R3, R35, UR15, R0 ;  /* 0x0000000f23037c24 */ /* 0x000fe2000f8e0200 */
[----:B------:R-:W-:Y:S01]  /*2fa0*/  UIADD3 UR5, UR7, UR5, URZ ;  /* 0x0000000507057290 */ /* 0x000fe2000fffe03f */
[----:B------:R4:W-:Y:S01]  /*2fb0*/  STL.64 [R1+0x130], R14 ;  /* 0x0001300e01007387 */ /* 0x0009e20000100a00 */
[----:B------:R-:W-:-:S03]  /*2fc0*/  IMAD.U32 R5, RZ, RZ, UR7 ;  /* 0x00000007ff057e24 */ /* 0x000fc6000f8e00ff */
[----:B------:R5:W-:Y:S01]  /*2fd0*/  STL.64 [R1+0x1d0], R28 ;  /* 0x0001d01c01007387 */ /* 0x000be20000100a00 */
[C---:B---3--:R-:W-:Y:S01]  /*2fe0*/  IMAD.WIDE.U32 R10, R35.reuse, UR14, RZ ;  /* 0x0000000e230a7c25 */ /* 0x048fe2000f8e00ff */
[----:B----4-:R-:W-:-:S03]  /*2ff0*/  SEL R14, R35, RZ, !P0 ;  /* 0x000000ff230e7207 */ /* 0x010fc60004000000 */
[----:B------:R-:W-:Y:S02]  /*3000*/  IMAD.IADD R0, R11, 0x1, R3 ;  /* 0x000000010b007824 */ /* 0x000fe400078e0203 */
[----:B------:R-:W-:Y:S01]  /*3010*/  IMAD.U32 R34, RZ, RZ, UR8 ;  /* 0x00000008ff227e24 */ /* 0x000fe2000f8e00ff */
[C---:B-----5:R-:W-:Y:S01]  /*3020*/  LEA R28, P0, R10.reuse, R32, 0x2 ;  /* 0x000000200a1c7211 */ /* 0x060fe200078010ff */
[----:B------:R-:W-:Y:S01]  /*3030*/  IMAD.U32 R37, RZ, RZ, UR9 ;  /* 0x00000009ff257e24 */ /* 0x000fe2000f8e00ff */
[----:B------:R3:W-:Y:S01]  /*3040*/  STL.64 [R1+0xf0], R12 ;  /* 0x0000f00c01007387 */ /* 0x0007e20000100a00 */
[----:B------:R-:W-:Y:S01]  /*3050*/  IMAD.U32 R5, RZ, RZ, UR5 ;  /* 0x00000005ff057e24 */ /* 0x000fe2000f8e00ff */
[----:B------:R-:W-:Y:S01]  /*3060*/  ULEA UR5, UP0, UR4, UR10, 0x1 ;  /* 0x0000000a04057291 */ /* 0x000fe2000f80083f */
[----:B------:R-:W-:Y:S01]  /*3070*/  LEA.HI.X R29, R10, R33, R0, 0x2, P0 ;  /* 0x000000210a1d7211 */ /* 0x000fe200000f1400 */
[----:B------:R-:W-:Y:S01]  /*3080*/  IMAD.MOV.U32 R10, RZ, RZ, R34 ;  /* 0x000000ffff0a7224 */ /* 0x000fe200078e0022 */
[----:B0-----:R-:W-:Y:S01]  /*3090*/  ISETP.GE.AND P1, PT, R223, R31, PT ;  /* 0x0000001fdf00720c */ /* 0x001fe20003f26270 */
[----:B------:R-:W-:Y:S01]  /*30a0*/  IMAD.MOV.U32 R11, RZ, RZ, R37 ;  /* 0x000000ffff0b7224 */ /* 0x000fe200078e0025 */
[----:B------:R-:W-:Y:S01]  /*30b0*/  ULEA.HI.X UR4, UR4, UR11, UR13, 0x1, UP0 ;  /* 0x0000000b04047291 */ /* 0x000fe200080f0c0d */
[----:B------:R-:W-:Y:S01]  /*30c0*/  IMAD.U32 R4, RZ, RZ, UR6 ;  /* 0x00000006ff047e24 */ /* 0x000fe2000f8e00ff */
[----:B------:R-:W-:Y:S01]  /*30d0*/  STL.64 [R1+0x188], R30 ;  /* 0x0001881e01007387 */ /* 0x000fe20000100a00 */
[----:B------:R-:W-:Y:S01]  /*30e0*/  IMAD.MOV.U32 R15, RZ, RZ, R14 ;  /* 0x000000ffff0f7224 */ /* 0x000fe200078e000e */
[----:B------:R-:W0:Y:S02]  /*30f0*/  LDC R32, c[0x0][0x424] ;  /* 0x00010900ff207b82 */ /* 0x000e240000000800 */
[----:B-1----:R1:W-:Y:S06]  /*3100*/  STL.128 [R1+0x90], R8 ;  /* 0x0000900801007387 */ /* 0x0023ec0000100c00 */
[----:B---3--:R-:W3:Y:S01]  /*3110*/  LDC.64 R12, c[0x0][0x310] ;  /* 0x0000c400ff0c7b82 */ /* 0x008ee20000000a00 */
[----:B------:R4:W-:Y:S01]  /*3120*/  STL.128 [R1+0x50], R4 ;  /* 0x0000500401007387 */ /* 0x0009e20000100c00 */
[----:B------:R-:W-:-:S02]  /*3130*/  IMAD.U32 R0, RZ, RZ, UR5 ;  /* 0x00000005ff007e24 */ /* 0x000fc4000f8e00ff */
[----:B------:R-:W-:Y:S01]  /*3140*/  IMAD.U32 R3, RZ, RZ, UR4 ;  /* 0x00000004ff037e24 */ /* 0x000fe2000f8e00ff */
[----:B------:R5:W-:Y:S03]  /*3150*/  STL.64 [R1+0x200], R14 ;  /* 0x0002000e01007387 */ /* 0x000be60000100a00 */
[----:B-1----:R-:W1:Y:S01]  /*3160*/  LDC.64 R10, c[0x0][0x3f0] ;  /* 0x0000fc00ff0a7b82 */ /* 0x002e620000000a00 */
[----:B------:R-:W-:-:S07]  /*3170*/  ISETP.GE.AND P0, PT, R18, R31, PT ;  /* 0x0000001f1200720c */ /* 0x000fce0003f06270 */
[----:B----4-:R-:W4:Y:S01]  /*3180*/  LDC.64 R4, c[0x0][0x328] ;  /* 0x0000ca00ff047b82 */ /* 0x010f220000000a00 */
[----:B-----5:R-:W-:Y:S02]  /*3190*/  IMAD.MOV.U32 R14, RZ, RZ, R0 ;  /* 0x000000ffff0e7224 */ /* 0x020fe400078e0000 */
[----:B------:R-:W-:Y:S01]  /*31a0*/  IMAD.MOV.U32 R15, RZ, RZ, R3 ;  /* 0x000000ffff0f7224 */ /* 0x000fe200078e0003 */
[----:B------:R-:W-:-:S04]  /*31b0*/  SEL R3, RZ, 0xffffffff, P1 ;  /* 0xffffffffff037807 */ /* 0x000fc80000800000 */
[----:B------:R-:W4:Y:S01]  /*31c0*/  LDC.64 R6, c[0x0][0x338] ;  /* 0x0000ce00ff067b82 */ /* 0x000f220000000a00 */
[C---:B------:R-:W-:Y:S02]  /*31d0*/  VIADD R0, R18.reuse, 0x60 ;  /* 0x0000006012007836 */ /* 0x040fe40000000000 */
[----:B------:R-:W-:Y:S02]  /*31e0*/  VIADD R8, R18, 0x80 ;  /* 0x0000008012087836 */ /* 0x000fe40000000000 */
[----:B------:R-:W-:Y:S01]  /*31f0*/  IMAD.SHL.U32 R9, R3, 0x2, RZ ;  /* 0x0000000203097824 */ /* 0x000fe200078e00ff */
[-C--:B------:R-:W-:Y:S02]  /*3200*/  ISETP.GE.AND P2, PT, R0, R31.reuse, PT ;  /* 0x0000001f0000720c */ /* 0x080fe40003f46270 */
[----:B------:R-:W-:Y:S02]  /*3210*/  SEL R0, RZ, 0x1, P0 ;  /* 0x00000001ff007807 */ /* 0x000fe40000000000 */
[-C--:B------:R-:W-:Y:S01]  /*3220*/  ISETP.GE.AND P0, PT, R224, R31.reuse, PT ;  /* 0x0000001fe000720c */ /* 0x080fe20003f06270 */
[----:B------:R-:W-:Y:S01]  /*3230*/  VIADD R3, R30, 0x5f ;  /* 0x0000005f1e037836 */ /* 0x000fe20000000000 */
[----:B------:R-:W-:Y:S01]  /*3240*/  ISETP.GE.AND P1, PT, R8, R31, PT ;  /* 0x0000001f0800720c */ /* 0x000fe20003f26270 */
[----:B---3--:R3:W-:Y:S01]  /*3250*/  STL.128 [R1+0x1a0], R12 ;  /* 0x0001a00c01007387 */ /* 0x0087e20000100c00 */
[----:B------:R-:W-:Y:S01]  /*3260*/  LOP3.LUT R8, R9, 0x2, R0, 0xe2, !PT ;  /* 0x0000000209087812 */ /* 0x000fe200078ee200 */
[----:B------:R-:W-:Y:S01]  /*3270*/  VIADD R0, R18, 0xa0 ;  /* 0x000000a012007836 */ /* 0x000fe20000000000 */
[----:B------:R-:W-:Y:S01]  /*3280*/  SEL R9, RZ, 0x4, P0 ;  /* 0x00000004ff097807 */ /* 0x000fe20000000000 */
[----:B------:R-:W-:-:S03]  /*3290*/  IMAD.HI R3, R3, 0x2aaaaaab, RZ ;  /* 0x2aaaaaab03037827 */ /* 0x000fc600078e02ff */
[----:B------:R-:W-:Y:S02]  /*32a0*/  ISETP.GE.AND P0, PT, R0, R31, PT ;  /* 0x0000001f0000720c */ /* 0x000fe40003f06270 */
[----:B------:R-:W-:Y:S02]  /*32b0*/  SHF.R.U32.HI R0, RZ, 0x1f, R3 ;  /* 0x0000001fff007819 */ /* 0x000fe40000011603 */
[----:B---3--:R-:W-:Y:S01]  /*32c0*/  SEL R12, RZ, 0x8, P2 ;  /* 0x00000008ff0c7807 */ /* 0x008fe20001000000 */
[----:B------:R-:W3:Y:S03]  /*32d0*/  LDC R13, c[0x0][0x320] ;  /* 0x0000c800ff0d7b82 */ /* 0x000ee60000000800 */
[----:B------:R-:W-:Y:S02]  /*32e0*/  LOP3.LUT R8, R12, R8, R9, 0xfe, !PT ;  /* 0x000000080c087212 */ /* 0x000fe400078efe09 */
[----:B------:R-:W-:-:S02]  /*32f0*/  SEL R9, RZ, 0x10, P1 ;  /* 0x00000010ff097807 */ /* 0x000fc40000800000 */
[-C--:B-1----:R-:W-:Y:S01]  /*3300*/  ISETP.GE.AND P1, PT, R74, R11.reuse, PT ;  /* 0x0000000b4a00720c */ /* 0x082fe20003f26270 */
[----:B----4-:R1:W-:Y:S01]  /*3310*/  STL.128 [R1+0x1c0], R4 ;  /* 0x0001c00401007387 */ /* 0x0103e20000100c00 */
[----:B------:R-:W-:Y:S01]  /*3320*/  SEL R12, RZ, 0x20, P0 ;  /* 0x00000020ff0c7807 */ /* 0x000fe20000000000 */
[----:B------:R-:W4:Y:S01]  /*3330*/  LDC.64 R14, c[0x0][0x408] ;  /* 0x00010200ff0e7b82 */ /* 0x000f220000000a00 */
[----:B------:R-:W-:Y:S02]  /*3340*/  LEA.HI.SX32 R0, R3, R0, 0x1c ;  /* 0x0000000003007211 */ /* 0x000fe400078fe2ff */
[----:B------:R-:W-:-:S03]  /*3350*/  ISETP.GE.AND P0, PT, R198, R11, PT ;  /* 0x0000000bc600720c */ /* 0x000fc60003f06270 */
[----:B------:R5:W-:Y:S01]  /*3360*/  STL [R1+0x40], R0 ;  /* 0x0000400001007387 */ /* 0x000be20000100800 */
[----:B------:R-:W-:Y:S02]  /*3370*/  SEL R3, RZ, 0x1, P0 ;  /* 0x00000001ff037807 */ /* 0x000fe40000000000 */
[----:B-1----:R-:W-:Y:S02]  /*3380*/  SEL R4, RZ, 0xffffffff, P1 ;  /* 0xffffffffff047807 */ /* 0x002fe40000800000 */
[----:B------:R-:W-:-:S03]  /*3390*/  ISETP.GE.AND P1, PT, R223, R11, PT ;  /* 0x0000000bdf00720c */ /* 0x000fc60003f26270 */
[----:B------:R-:W-:Y:S01]  /*33a0*/  IMAD.SHL.U32 R4, R4, 0x2, RZ ;  /* 0x0000000204047824 */ /* 0x000fe200078e00ff */
[-C--:B------:R-:W-:Y:S02]  /*33b0*/  ISETP.GE.AND P0, PT, R18, R11.reuse, PT ;  /* 0x0000000b1200720c */ /* 0x080fe40003f06270 */
[----:B-----5:R-:W-:Y:S02]  /*33c0*/  SEL R0, RZ, 0xffffffff, P1 ;  /* 0xffffffffff007807 */ /* 0x020fe40000800000 */
[----:B------:R-:W-:Y:S02]  /*33d0*/  LOP3.LUT R8, R12, R8, R9, 0xfe, !PT ;  /* 0x000000080c087212 */ /* 0x000fe400078efe09 */
[----:B------:R-:W-:Y:S01]  /*33e0*/  LOP3.LUT R5, R4, 0x2, R3, 0xe2, !PT ;  /* 0x0000000204057812 */ /* 0x000fe200078ee203 */
[----:B------:R-:W-:Y:S01]  /*33f0*/  IMAD.SHL.U32 R4, R0, 0x2, RZ ;  /* 0x0000000200047824 */ /* 0x000fe200078e00ff */
[----:B------:R-:W-:Y:S02]  /*3400*/  SEL R3, RZ, 0x1, P0 ;  /* 0x00000001ff037807 */ /* 0x000fe40000000000 */
[----:B------:R-:W-:-:S02]  /*3410*/  ISETP.GE.AND P0, PT, R205, R11, PT ;  /* 0x0000000bcd00720c */ /* 0x000fc40003f06270 */
[-C--:B------:R-:W-:Y:S02]  /*3420*/  ISETP.GE.AND P1, PT, R73, R11.reuse, PT ;  /* 0x0000000b4900720c */ /* 0x080fe40003f26270 */
[----:B------:R-:W-:Y:S01]  /*3430*/  ISETP.GE.AND P4, PT, R224, R11, PT ;  /* 0x0000000be000720c */ /* 0x000fe20003f86270 */
[----:B------:R-:W-:Y:S01]  /*3440*/  STL.U8 [R1+0x1d8], R8 ;  /* 0x0001d80801007387 */ /* 0x000fe20000100000 */
[----:B------:R-:W-:Y:S01]  /*3450*/  VIADD R0, R10, 0x5f ;  /* 0x0000005f0a007836 */ /* 0x000fe20000000000 */
[----:B------:R-:W-:Y:S01]  /*3460*/  SEL R6, RZ, 0x4, P0 ;  /* 0x00000004ff067807 */ /* 0x000fe20000000000 */
[----:B------:R-:W-:Y:S01]  /*3470*/  IMAD.MOV.U32 R12, RZ, RZ, R30 ;  /* 0x000000ffff0c7224 */ /* 0x000fe200078e001e */
[----:B------:R-:W-:Y:S01]  /*3480*/  STL.U8 [R1+0x1d9], R8 ;  /* 0x0001d90801007387 */ /* 0x000fe20000100000 */
[----:B------:R-:W-:-:S03]  /*3490*/  LOP3.LUT R7, R4, 0x2, R3, 0xe2, !PT ;  /* 0x0000000204077812 */ /* 0x000fc600078ee203 */
[----:B------:R1:W-:Y:S04]  /*34a0*/  STL.U8 [R1+0x220], R8 ;  /* 0x0002200801007387 */ /* 0x0003e80000100000 */
[----:B------:R-:W-:Y:S04]  /*34b0*/  STL.64 [R1+0x88], R10 ;  /* 0x0000880a01007387 */ /* 0x000fe80000100a00 */
[----:B------:R5:W-:Y:S01]  /*34c0*/  STL.64 [R1+0xa0], R10 ;  /* 0x0000a00a01007387 */ /* 0x000be20000100a00 */
[-C--:B------:R-:W-:Y:S01]  /*34d0*/  ISETP.GE.AND P2, PT, R204, R11.reuse, PT ;  /* 0x0000000bcc00720c */ /* 0x080fe20003f46270 */
[----:B------:R-:W2:Y:S01]  /*34e0*/  LDC R30, c[0x0][0x2fc] ;  /* 0x0000bf00ff1e7b82 */ /* 0x000ea20000000800 */
[----:B-1----:R-:W-:Y:S01]  /*34f0*/  SEL R8, RZ, 0x8, P1 ;  /* 0x00000008ff087807 */ /* 0x002fe20000800000 */
[----:B------:R-:W-:Y:S01]  /*3500*/  IMAD.HI R3, R0, 0x2aaaaaab, RZ ;  /* 0x2aaaaaab00037827 */ /* 0x000fe200078e02ff */
[----:B------:R1:W-:Y:S01]  /*3510*/  STL.64 [R1+0x180], R28 ;  /* 0x0001801c01007387 */ /* 0x0003e20000100a00 */
[----:B------:R-:W-:-:S02]  /*3520*/  ISETP.GE.AND P3, PT, R206, R11, PT ;  /* 0x0000000bce00720c */ /* 0x000fc40003f66270 */
[----:B------:R-:W-:Y:S02]  /*3530*/  LOP3.LUT R5, R8, R5, R6, 0xfe, !PT ;  /* 0x0000000508057212 */ /* 0x000fe400078efe06 */
[----:B-----5:R-:W-:Y:S01]  /*3540*/  SEL R10, RZ, 0x4, P4 ;  /* 0x00000004ff0a7807 */ /* 0x020fe20002000000 */
[----:B---3--:R3:W-:Y:S01]  /*3550*/  STL.64 [R1+0x1b0], R12 ;  /* 0x0001b00c01007387 */ /* 0x0087e20000100a00 */
[----:B------:R-:W-:Y:S02]  /*3560*/  IMAD.SHL.U32 R0, R11, 0x2, RZ ;  /* 0x000000020b007824 */ /* 0x000fe400078e00ff */
[----:B------:R-:W-:Y:S01]  /*3570*/  LOP3.LUT R8, R7, R10, RZ, 0xfc, !PT ;  /* 0x0000000a07087212 */ /* 0x000fe200078efcff */
[----:B-1----:R-:W1:Y:S01]  /*3580*/  LDC.64 R28, c[0x0][0x418] ;  /* 0x00010600ff1c7b82 */ /* 0x002e620000000a00 */
[----:B------:R-:W-:-:S07]  /*3590*/  SHF.R.U32.HI R4, RZ, 0x1f, R3 ;  /* 0x0000001fff047819 */ /* 0x000fce0000011603 */
[----:B------:R-:W5:Y:S08]  /*35a0*/  LDC.64 R10, c[0x0][0x300] ;  /* 0x0000c000ff0a7b82 */ /* 0x000f700000000a00 */
[----:B---3--:R-:W3:Y:S01]  /*35b0*/  LDC.U8 R12, c[0x0][0x410] ;  /* 0x00010400ff0c7b82 */ /* 0x008ee20000000000 */
[----:B------:R-:W-:Y:S02]  /*35c0*/  LEA.HI.SX32 R4, R3, R4, 0x1c ;  /* 0x0000000403047211 */ /* 0x000fe400078fe2ff */
[----:B------:R-:W-:-:S02]  /*35d0*/  SEL R6, RZ, 0x10, P2 ;  /* 0x00000010ff067807 */ /* 0x000fc40001000000 */
[----:B------:R-:W-:Y:S02]  /*35e0*/  SEL R3, RZ, 0x20, P3 ;  /* 0x00000020ff037807 */ /* 0x000fe40001800000 */
[----:B------:R-:W-:Y:S02]  /*35f0*/  LOP3.LUT P0, RZ, R227, 0x4, RZ, 0xc0, !PT ;  /* 0x00000004e3ff7812 */ /* 0x000fe4000780c0ff */
[----:B------:R-:W-:Y:S01]  /*3600*/  LOP3.LUT R6, R3, R5, R6, 0xfe, !PT ;  /* 0x0000000503067212 */ /* 0x000fe200078efe06 */
[----:B------:R-:W-:Y:S01]  /*3610*/  IMAD.MOV.U32 R3, RZ, RZ, 0x20 ;  /* 0x00000020ff037424 */ /* 0x000fe200078e00ff */
[----:B------:R-:W-:-:S04]  /*3620*/  LOP3.LUT R7, R212, 0x18, R18, 0xf8, !PT ;  /* 0x00000018d4077812 */ /* 0x000fc800078ef812 */
[----:B------:R-:W-:Y:S01]  /*3630*/  SEL R3, R3, 0xffffffe0, !P0 ;  /* 0xffffffe003037807 */ /* 0x000fe20004000000 */
[----:B------:R0:W-:Y:S04]  /*3640*/  STL [R1+0x6c], R0 ;  /* 0x00006c0001007387 */ /* 0x0001e80000100800 */
[----:B------:R-:W-:Y:S04]  /*3650*/  STL [R1+0xb8], R4 ;  /* 0x0000b80401007387 */ /* 0x000fe80000100800 */
[----:B------:R-:W-:Y:S01]  /*3660*/  STL [R1+0xd8], R4 ;  /* 0x0000d80401007387 */ /* 0x000fe20000100800 */
[----:B0-----:R-:W-:-:S03]  /*3670*/  LOP3.LUT R0, R7, R214, RZ, 0x3c, !PT ;  /* 0x000000d607007212 */ /* 0x001fc600078e3cff */
[----:B------:R-:W-:Y:S04]  /*3680*/  STL [R1+0xf8], R4 ;  /* 0x0000f80401007387 */ /* 0x000fe80000100800 */
[----:B------:R-:W-:Y:S04]  /*3690*/  STL [R1+0x118], R4 ;  /* 0x0001180401007387 */ /* 0x000fe80000100800 */
[----:B------:R-:W-:Y:S04]  /*36a0*/  STL.U8 [R1+0x81], R8 ;  /* 0x0000810801007387 */ /* 0x000fe80000100000 */
[----:B------:R-:W-:Y:S04]  /*36b0*/  STL.U8 [R1+0x80], R6 ;  /* 0x0000800601007387 */ /* 0x000fe80000100000 */
[----:B-----5:R-:W-:Y:S04]  /*36c0*/  STL.64 [R1+0x48], R10 ;  /* 0x0000480a01007387 */ /* 0x020fe80000100a00 */
[----:B------:R-:W-:Y:S04]  /*36d0*/  STL.64 [R1+0x198], R10 ;  /* 0x0001980a01007387 */ /* 0x000fe80000100a00 */
[----:B----4-:R-:W-:Y:S04]  /*36e0*/  STL.64 [R1+0xa8], R14 ;  /* 0x0000a80e01007387 */ /* 0x010fe80000100a00 */
[----:B-1----:R-:W-:Y:S04]  /*36f0*/  STL.64 [R1+0x168], R28 ;  /* 0x0001681c01007387 */ /* 0x002fe80000100a00 */
[----:B---3--:R-:W-:Y:S04]  /*3700*/  STL.U8 [R1+0x6a], R12 ;  /* 0x00006a0c01007387 */ /* 0x008fe80000100000 */
[----:B------:R-:W-:Y:S04]  /*3710*/  STL [R1+0x178], R32 ;  /* 0x0001782001007387 */ /* 0x000fe80000100800 */
[----:B--2---:R-:W-:Y:S04]  /*3720*/  STL [R1+0x190], R30 ;  /* 0x0001901e01007387 */ /* 0x004fe80000100800 */
[----:B------:R-:W-:Y:S04]  /*3730*/  STL [R1+0x1b8], R30 ;  /* 0x0001b81e01007387 */ /* 0x000fe80000100800 */
[----:B------:R-:W-:Y:S04]  /*3740*/  STL.128 [R1+0x1e0], RZ ;  /* 0x0001e0ff01007387 */ /* 0x000fe80000100c00 */
[----:B------:R-:W-:Y:S04]  /*3750*/  STL.64 [R1+0x1f0], RZ ;  /* 0x0001f0ff01007387 */ /* 0x000fe80000100a00 */
[----:B------:R-:W-:Y:S04]  /*3760*/  STL.64 [R1+0x1f8], RZ ;  /* 0x0001f8ff01007387 */ /* 0x000fe80000100a00 */
[----:B------:R-:W-:Y:S04]  /*3770*/  STL [R1+0x170], R192 ;  /* 0x000170c001007387 */ /* 0x000fe80000100800 */
[----:B------:R-:W-:Y:S01]  /*3780*/  STL [R1+0x210], R3 ;  /* 0x0002100301007387 */ /* 0x000fe20000100800 */
[----:B------:R-:W-:-:S04]  /*3790*/  IMAD R0, R213, 0x200, R0 ;  /* 0x00000200d5007824 */ /* 0x000fc800078e0200 */
[----:B------:R-:W-:-:S05]  /*37a0*/  IMAD.WIDE.U32 R20, R0, 0x2, R20 ;  /* 0x0000000200147825 */ /* 0x000fca00078e0014 */
[----:B------:R0:W-:Y:S02]  /*37b0*/  STL.64 [R1+0x218], R20 ;  /* 0x0002181401007387 */ /* 0x0001e40000100a00 */
[----:B0-----:R-:W-:Y:S01]  /*37c0*/  SHF.R.U32.HI R21, RZ, 0x7, R36 ;  /* 0x00000007ff157819 */ /* 0x001fe20000011624 */
[----:B------:R-:W-:-:S04]  /*37d0*/  IMAD.U32 R20, RZ, RZ, UR22 ;  /* 0x00000016ff147e24 */ /* 0x000fc8000f8e00ff */
[----:B------:R-:W-:Y:S02]  /*37e0*/  VIADD R20, R20, 0x228 ;  /* 0x0000022814147836 */ /* 0x000fe40000000000 */
[----:B------:R-:W-:-:S07]  /*37f0*/  VIADD R21, R21, 0x8 ;  /* 0x0000000815157836 */ /* 0x000fce0000000000 */
.L_x_4883:
[----:B------:R-:W2:Y:S04]  /*3800*/  LDL.64 R12, [R1+0x148] ;  /* 0x00014800010c7983 */ /* 0x000ea80000100a00 */
[----:B-1-3--:R-:W3:Y:S04]  /*3810*/  LDL R4, [R1+0x158] ;  /* 0x0001580001047983 */ /* 0x00aee80000100800 */
[----:B------:R-:W4:Y:S01]  /*3820*/  LDL R8, [R1+0x15c] ;  /* 0x00015c0001087983 */ /* 0x000f220000100800 */
[----:B------:R-:W-:-:S03]  /*3830*/  VIADD R24, R24, 0xffffffff ;  /* 0xffffffff18187836 */ /* 0x000fc60000000000 */
[----:B------:R-:W5:Y:S04]  /*3840*/  LDL R14, [R1+0x160] ;  /* 0x00016000010e7983 */ /* 0x000f680000100800 */
[----:B--2---:R-:W2:Y:S01]  /*3850*/  LD.E R6, desc[UR38][R12.64] ;  /* 0x000000260c067980 */ /* 0x004ea2000c101900 */
[----:B---3--:R-:W-:-:S04]  /*3860*/  SHF.R.S32.HI R5, RZ, 0x1f, R4 ;  /* 0x0000001fff057819 */ /* 0x008fc80000011404 */
[----:B------:R-:W-:-:S04]  /*3870*/  LEA.HI R5, R5, R4, RZ, 0x2 ;  /* 0x0000000405057211 */ /* 0x000fc800078f10ff */
[----:B------:R-:W-:-:S05]  /*3880*/  LOP3.LUT R7, R5, 0x3fffffc, RZ, 0xc0, !PT ;  /* 0x03fffffc05077812 */ /* 0x000fca00078ec0ff */
[----:B------:R-:W-:Y:S01]  /*3890*/  IMAD.IADD R7, R4, 0x1, -R7 ;  /* 0x0000000104077824 */ /* 0x000fe200078e0a07 */
[----:B------:R-:W-:-:S05]  /*38a0*/  SHF.R.S32.HI R4, RZ, 0x2, R5 ;  /* 0x00000002ff047819 */ /* 0x000fca0000011405 */
[----:B------:R-:W-:-:S04]  /*38b0*/  IMAD R7, R7, 0x40, R4 ;  /* 0x0000004007077824 */ /* 0x000fc800078e0204 */
[----:B------:R-:W-:-:S05]  /*38c0*/  IMAD R5, R24, 0x60, R7 ;  /* 0x0000006018057824 */ /* 0x000fca00078e0207 */
[----:B----4-:R-:W-:-:S04]  /*38d0*/  ISETP.GE.AND P0, PT, R5, R8, PT ;  /* 0x000000080500720c */ /* 0x010fc80003f06270 */
[----:B------:R-:W-:-:S13]  /*38e0*/  ISETP.GT.OR P0, PT, R7, 0x5f, P0 ;  /* 0x0000005f0700780c */ /* 0x000fda0000704670 */
[----:B------:R-:W3:Y:S01]  /*38f0*/  @!P0 LDL.64 R10, [R1+0x180] ;  /* 0x00018000010a8983 */ /* 0x000ee20000100a00 */
[----:B--2---:R-:W-:-:S13]  /*3900*/  ISETP.NE.AND P1, PT, R6, 0x1, PT ;  /* 0x000000010600780c */ /* 0x004fda0003f25270 */
[----:B------:R-:W2:Y:S04]  /*3910*/  @P1 LD.E R4, desc[UR38][R12.64+0x4] ;  /* 0x000004260c041980 */ /* 0x000ea8000c101900 */
[----:B------:R-:W4:Y:S01]  /*3920*/  @P1 LD.E R8, desc[UR38][R12.64+0x8] ;  /* 0x000008260c081980 */ /* 0x000f22000c101900 */
[----:B-----5:R-:W-:-:S04]  /*3930*/  IMAD.IADD R7, R5, 0x1, R14 ;  /* 0x0000000105077824 */ /* 0x020fc800078e020e */
[----:B--2---:R-:W-:-:S04]  /*3940*/  @P1 IMAD.HI.U32 R5, R7, R4, RZ ;  /* 0x0000000407051227 */ /* 0x004fc800078e00ff */
[----:B------:R-:W-:Y:S01]  /*3950*/  IMAD.MOV.U32 R4, RZ, RZ, R7 ;  /* 0x000000ffff047224 */ /* 0x000fe200078e0007 */
[----:B----4-:R-:W-:Y:S01]  /*3960*/  @P1 SHF.R.U32.HI R4, RZ, R8, R5 ;  /* 0x00000008ff041219 */ /* 0x010fe20000011605 */
[----:B------:R-:W-:-:S04]  /*3970*/  IMAD.MOV.U32 R8, RZ, RZ, RZ ;  /* 0x000000ffff087224 */ /* 0x000fc800078e00ff */
[----:B---3--:R-:W-:-:S05]  /*3980*/  @!P0 IMAD.WIDE R10, R4, 0x4, R10 ;  /* 0x00000004040a8825 */ /* 0x008fca00078e020a */
[----:B------:R-:W2:Y:S01]  /*3990*/  @!P0 LD.E R8, desc[UR38][R10.64] ;  /* 0x000000260a088980 */ /* 0x000ea2000c101900 */
[----:B------:R-:W-:-:S04]  /*39a0*/  IMAD.MOV R9, RZ, RZ, -R6 ;  /* 0x000000ffff097224 */ /* 0x000fc800078e0a06 */
[----:B------:R-:W-:Y:S01]  /*39b0*/  IMAD R9, R4, R9, R7 ;  /* 0x0000000904097224 */ /* 0x000fe200078e0207 */
[----:B------:R-:W-:Y:S05]  /*39c0*/  YIELD ;  /* 0x0000000000007946 */ /* 0x000fea0003800000 */
[----:B------:R-:W-:Y:S01]  /*39d0*/  BSSY B1, `(.L_x_4873) ;  /* 0x0000005000017945 */ /* 0x000fe20003800000 */
[----:B------:R-:W-:Y:S02]  /*39e0*/  ISETP.GT.AND P0, PT, R24, R27, PT ;  /* 0x0000001b1800720c */ /* 0x000fe40003f04270 */
[----:B------:R-:W-:Y:S01]  /*39f0*/  MOV R77, 0x3a20 ;  /* 0x00003a20004d7802 */ /* 0x000fe20000000f00 */
[----:B0-2---:R0:W-:Y:S10]  /*3a00*/  STL.64 [R1+0x1e0], R8 ;  /* 0x0001e00801007387 */ /* 0x0051f40000100a00 */
[----:B0-----:R-:W-:Y:S05]  /*3a10*/  CALL.REL.NOINC `($_ZN7cutlass13device_kernelIN5flash11enable_sm90INS1_16FlashAttnFwdSm90INS1_25CollectiveMainloopFwdSm90ILi2EN4cute5tupleIJNS5_1CILi1EEES8_S8_EEENS6_IJNS7_ILi128EEENS7_ILi96EEENS7_ILi192EEEEEELi192ENS_10bfloat16_tEfNS_4arch4Sm90ELb0ELb1ELb1ELb1ELb1ELb1ELb0ELb1ELb1ELb1ELb0ELb0EEENS1_21CollectiveEpilogueFwdINS6_IJSA_SC_SB_EEES9_SE_SG_Li256ELb1ELb1ELb0ELb0EEENS1_36VarlenDynamicPersistentTileSchedulerILi128ELi96ELi256ELi128ELb0ELb1ELb1ELb1ELb0ELb1EEEEEEEEEvNT_6ParamsE$_ZZN5flash25CollectiveMainloopFwdSm90ILi2EN4cute5tupleIJNS1_1CILi1EEES4_S4_EEENS2_IJNS3_ILi128EEENS3_ILi96EEENS3_ILi192EEEEEELi192EN7cutlass10bfloat16_tEfNSA_4arch4Sm90ELb0ELb1ELb1ELb1ELb1ELb1ELb0ELb1ELb1ELb1ELb0ELb0EE12store_kv_newINS_16FlashAttnFwdSm90ISE_NS_21CollectiveEpilogueFwdINS2_IJS6_S8_S7_EEES5_SB_SD_Li256ELb1ELb1ELb0ELb0EEENS_36VarlenDynamicPersistentTileSchedulerILi128ELi96ELi256ELi128ELb0ELb1ELb1ELb1ELb0ELb1EEEE13SharedStorageEEEbRKNSE_6ParamsENSA_25PipelineTmaAsyncNoClusterILi2ENSA_16PipelineTmaAsyncILi2EEEEESU_RNSA_13PipelineStateILj2EEEiRT_RKNS_16SeqlenInfoQKNewKILb1ELb1EEENS2_IJiiiiEEEENKUliRKT_E_clISW_EEDaiS17_) ;  /* 0x0000024c00887944 */ /* 0x001fea0003c00000 */
[----:B------:R-:W-:Y:S05]  /*3a20*/  BSYNC B1 ;  /* 0x0000000000017941 */ /* 0x000fea0003800000 */
.L_x_4873:
[----:B------:R0:W5:Y:S01]  /*3a30*/  LDL.64 R28, [R1+0x270] ;  /* 0x00027000011c7983 */ /* 0x0001620000100a00 */
[----:B------:R-:W-:-:S06]  /*3a40*/  UISETP.NE.AND UP0, UPT, UR46, 0x3, UPT ;  /* 0x000000032e00788c */ /* 0x000fcc000bf05270 */
[----:B------:R-:W-:-:S13]  /*3a50*/  PLOP3.LUT P1, PT, PT, PT, UP0, 0x80, 0x0 ;  /* 0x000000000000781c */ /* 0x000fda0003f2f008 */
[----:B0-----:R-:W-:Y:S05]  /*3a60*/  @!P1 BRA `(.L_x_4874) ;  /* 0x0000000000049947 */ /* 0x001fea0003800000 */
[----:B------:R-:W-:Y:S01]  /*3a70*/  BPT.TRAP 0x1 ;  /* 0x000000040000795c */ /* 0x000fe20000300000 */
.L_x_4874:
[----:B-----5:R-:W-:Y:S01]  /*3a80*/  LEA R33, R28, UR41, 0x3 ;  /* 0x000000291c217c11 */ /* 0x020fe2000f8e18ff */
[----:B------:R-:W-:Y:S01]  /*3a90*/  BSSY B0, `(.L_x_4875) ;  /* 0x0000004000007945 */ /* 0x000fe20003800000 */
[----:B------:R-:W-:-:S04]  /*3aa0*/  SHF.L.U32 R4, R29, 0x1f, RZ ;  /* 0x0000001f1d047819 */ /* 0x000fc800000006ff */
[----:B------:R-:W0:Y:S02]  /*3ab0*/  SYNCS.PHASECHK.TRANS64.TRYWAIT P1, [R33+URZ+0x308b0], R4 ;  /* 0x0308b004210075a7 */ /* 0x000e24000802017f */
[----:B0-----:R-:W-:Y:S05]  /*3ac0*/  @!P1 BRA `(.L_x_4876) ;  /* 0x00000204000c9947 */ /* 0x001fea0003800000 */
.L_x_5184:
[----:B------:R-:W-:Y:S05]  /*3ad0*/  BSYNC B0 ;  /* 0x0000000000007941 */ /* 0x000fea0003800000 */
.L_x_4875:
[----:B------:R-:W2:Y:S04]  /*3ae0*/  LDL.64 R30, [R1+0x1e0] ;  /* 0x0001e000011e7983 */ /* 0x000ea80000100a00 */
[----:B0-----:R-:W3:Y:S04]  /*3af0*/  LDL.128 R4, [R1+0x1c0] ;  /* 0x0001c00001047983 */ /* 0x001ee80000100c00 */
[----:B------:R-:W4:Y:S04]  /*3b00*/  LDL.64 R8, [R1+0x1d0] ;  /* 0x0001d00001087983 */ /* 0x000f280000100a00 */
[----:B------:R-:W5:Y:S04]  /*3b10*/  LDL R10, [R1+0x170] ;  /* 0x00017000010a7983 */ /* 0x000f680000100800 */
[----:B------:R-:W5:Y:S01]  /*3b20*/  LDL R11, [R1+0x15c] ;  /* 0x00015c00010b7983 */ /* 0x000f620000100800 */
[----:B------:R-:W-:Y:S01]  /*3b30*/  UMOV UR4, 0xffffffff ;  /* 0xffffffff00047882 */ /* 0x000fe20000000000 */
[----:B--2---:R-:W-:Y:S01]  /*3b40*/  SHF.R.S32.HI R13, RZ, 0x1f, R31 ;  /* 0x0000001fff0d7819 */ /* 0x004fe2000001141f */
[----:B---3--:R-:W-:-:S02]  /*3b50*/  IMAD R5, R5, R31, RZ ;  /* 0x0000001f05057224 */ /* 0x008fc400078e02ff */
[----:B------:R-:W-:-:S04]  /*3b60*/  IMAD.WIDE.U32 R14, R4, R31, RZ ;  /* 0x0000001f040e7225 */ /* 0x000fc800078e00ff */
[----:B------:R-:W-:Y:S01]  /*3b70*/  IMAD R13, R4, R13, R5 ;  /* 0x0000000d040d7224 */ /* 0x000fe200078e0205 */
[----:B------:R-:W-:Y:S01]  /*3b80*/  SHF.R.S32.HI R5, RZ, 0x1f, R30 ;  /* 0x0000001fff057819 */ /* 0x000fe2000001141e */
[----:B------:R-:W-:Y:S02]  /*3b90*/  IMAD R4, R7, R30, RZ ;  /* 0x0000001e07047224 */ /* 0x000fe400078e02ff */
[----:B------:R-:W-:Y:S02]  /*3ba0*/  IMAD.IADD R15, R15, 0x1, R13 ;  /* 0x000000010f0f7824 */ /* 0x000fe400078e020d */
[----:B------:R-:W-:Y:S02]  /*3bb0*/  IMAD R5, R6, R5, R4 ;  /* 0x0000000506057224 */ /* 0x000fe400078e0204 */
[----:B------:R-:W-:-:S04]  /*3bc0*/  IMAD.WIDE.U32 R6, R30, R6, R14 ;  /* 0x000000061e067225 */ /* 0x000fc800078e000e */
[----:B------:R-:W-:Y:S01]  /*3bd0*/  IMAD.IADD R7, R7, 0x1, R5 ;  /* 0x0000000107077824 */ /* 0x000fe200078e0205 */
[----:B----4-:R-:W-:Y:S01]  /*3be0*/  LEA R30, P1, R6, R8, 0x1 ;  /* 0x00000008061e7211 */ /* 0x010fe200078208ff */
[----:B-----5:R-:W-:Y:S01]  /*3bf0*/  IMAD R11, R24, -0x60, R11 ;  /* 0xffffffa0180b7824 */ /* 0x020fe200078e020b */
[----:B------:R-:W-:Y:S02]  /*3c00*/  SHF.R.S32.HI R5, RZ, 0x1f, R10 ;  /* 0x0000001fff057819 */ /* 0x000fe4000001140a */
[----:B------:R-:W-:Y:S02]  /*3c10*/  LEA.HI.X R31, R6, R9, R7, 0x1, P1 ;  /* 0x00000009061f7211 */ /* 0x000fe400008f0c07 */
[----:B------:R-:W-:Y:S02]  /*3c20*/  LEA.HI R6, R5, R10, RZ, 0x2 ;  /* 0x0000000a05067211 */ /* 0x000fe400078f10ff */
[----:B------:R-:W-:Y:S01]  /*3c30*/  VIMNMX R5, R11, 0x60, PT ;  /* 0x000000600b057848 */ /* 0x000fe20003fe0100 */
[----:B------:R0:W-:Y:S01]  /*3c40*/  STL.64 [R1+0x1f0], R30 ;  /* 0x0001f01e01007387 */ /* 0x0001e20000100a00 */
[----:B------:R-:W-:-:S05]  /*3c50*/  SHF.R.S32.HI R4, RZ, 0x2, R6 ;  /* 0x00000002ff047819 */ /* 0x000fca0000011406 */
[----:B------:R-:W-:Y:S01]  /*3c60*/  IMAD.IADD R32, R5, 0x1, -R4 ;  /* 0x0000000105207824 */ /* 0x000fe200078e0a04 */
[----:B------:R-:W-:Y:S01]  /*3c70*/  LOP3.LUT R5, R6, 0x1ffffffc, RZ, 0xc0, !PT ;  /* 0x1ffffffc06057812 */ /* 0x000fe200078ec0ff */
[----:B------:R-:W-:-:S03]  /*3c80*/  IMAD R4, R28, 0x4800, R0 ;  /* 0x000048001c047824 */ /* 0x000fc600078e0200 */
[----:B------:R-:W-:Y:S01]  /*3c90*/  ISETP.GE.AND P1, PT, R32, 0x1, PT ;  /* 0x000000012000780c */ /* 0x000fe20003f26270 */
[----:B------:R-:W-:-:S04]  /*3ca0*/  IMAD.IADD R5, R10, 0x1, -R5 ;  /* 0x000000010a057824 */ /* 0x000fc800078e0a05 */
[----:B------:R-:W-:Y:S01]  /*3cb0*/  IMAD.SHL.U32 R8, R5, 0x8, RZ ;  /* 0x0000000805087824 */ /* 0x000fe200078e00ff */
[----:B0-----:R-:W-:Y:S07]  /*3cc0*/  BRA.DIV UR4, `(.L_x_4877) ;  /* 0x0000020204a07947 */ /* 0x001fee000b800000 */
[----:B------:R0:W1:Y:S04]  /*3cd0*/  SHFL.IDX PT, R5, R31, RZ, 0x1c1f ;  /* 0x001c1fff1f057589 */ /* 0x00006800000e0000 */
[----:B------:R0:W2:Y:S02]  /*3ce0*/  SHFL.IDX PT, R14, R30, RZ, 0x1c1f ;  /* 0x001c1fff1e0e7589 */ /* 0x0000a400000e0000 */
.L_x_5188:
[----:B------:R-:W-:Y:S01]  /*3cf0*/  IMAD.IADD R6, R3, 0x1, R4 ;  /* 0x0000000103067824 */ /* 0x000fe200078e0204 */
[----:B------:R-:W-:Y:S01]  /*3d00*/  BSSY B0, `(.L_x_4878) ;  /* 0x0000038000007945 */ /* 0x000fe20003800000 */
[----:B-1----:R-:W-:Y:S02]  /*3d10*/  IMAD.MOV.U32 R15, RZ, RZ, R5 ;  /* 0x000000ffff0f7224 */ /* 0x002fe400078e0005 */
[--C-:B0-----:R-:W-:Y:S02]  /*3d20*/  IMAD R30, R4, 0x2, R25.reuse ;  /* 0x00000002041e7824 */ /* 0x101fe400078e0219 */
[----:B------:R-:W-:Y:S01]  /*3d30*/  IMAD R31, R6, 0x2, R25 ;  /* 0x00000002061f7824 */ /* 0x000fe200078e0219 */
[----:B------:R-:W-:Y:S06]  /*3d40*/  @!P1 BRA `(.L_x_4879) ;  /* 0x0000000000cc9947 */ /* 0x000fec0003800000 */
[----:B------:R-:W3:Y:S02]  /*3d50*/  LDL.U8 R9, [R1+0x1d9] ;  /* 0x0001d90001097983 */ /* 0x000ee40000100000 */
[----:B---3--:R-:W-:-:S04]  /*3d60*/  LOP3.LUT R4, R9, 0x1, RZ, 0xc0, !PT ;  /* 0x0000000109047812 */ /* 0x008fc800078ec0ff */
[----:B------:R-:W-:-:S13]  /*3d70*/  ISETP.NE.U32.AND P1, PT, R4, 0x1, PT ;  /* 0x000000010400780c */ /* 0x000fda0003f25070 */
[----:B------:R-:W0:Y:S01]  /*3d80*/  @!P1 LDS.128 R4, [R30] ;  /* 0x000000001e049984 */ /* 0x000e220000000c00 */
[----:B--2---:R-:W-:-:S05]  /*3d90*/  @!P1 IMAD.WIDE R10, R8, 0x2, R14 ;  /* 0x00000002080a9825 */ /* 0x004fca00078e020e */
[----:B0-----:R-:W-:Y:S04]  /*3da0*/  @!P1 ST.E.128 desc[UR38][R10.64], R4 ;  /* 0x000000040a009985 */ /* 0x001fe8000c101d26 */
[----:B------:R-:W2:Y:S02]  /*3db0*/  @!P1 LDL.U8 R9, [R1+0x1d9] ;  /* 0x0001d90001099983 */ /* 0x000ea40000100000 */
[----:B--2---:R-:W-:-:S13]  /*3dc0*/  LOP3.LUT P1, RZ, R9, 0x2, RZ, 0xc0, !PT ;  /* 0x0000000209ff7812 */ /* 0x004fda000782c0ff */
[----:B------:R-:W0:Y:S01]  /*3dd0*/  @P1 LDS.128 R4, [R31] ;  /* 0x000000001f041984 */ /* 0x000e220000000c00 */
[----:B------:R-:W-:-:S05]  /*3de0*/  @P1 VIADD R12, R8, 0x20 ;  /* 0x00000020080c1836 */ /* 0x000fca0000000000 */
[----:B------:R-:W-:-:S04]  /*3df0*/  @P1 SHF.R.S32.HI R13, RZ, 0x1f, R12 ;  /* 0x0000001fff0d1819 */ /* 0x000fc8000001140c */
[----:B------:R-:W-:-:S04]  /*3e00*/  @P1 LEA.HI R13, R13, R12, RZ, 0x3 ;  /* 0x0000000c0d0d1211 */ /* 0x000fc800078f18ff */
[----:B------:R-:W-:-:S05]  /*3e10*/  @P1 LOP3.LUT R13, R13, 0xfffffff8, RZ, 0xc0, !PT ;  /* 0xfffffff80d0d1812 */ /* 0x000fca00078ec0ff */
[----:B------:R-:W-:-:S05]  /*3e20*/  @P1 IMAD.WIDE R12, R13, 0x2, R14 ;  /* 0x000000020d0c1825 */ /* 0x000fca00078e020e */
[----:B0-----:R-:W-:Y:S04]  /*3e30*/  @P1 ST.E.128 desc[UR38][R12.64], R4 ;  /* 0x000000040c001985 */ /* 0x001fe8000c101d26 */
[----:B------:R-:W2:Y:S02]  /*3e40*/  @P1 LDL.U8 R9, [R1+0x1d9] ;  /* 0x0001d90001091983 */ /* 0x000ea40000100000 */
[----:B--2---:R-:W-:-:S13]  /*3e50*/  LOP3.LUT P1, RZ, R9, 0x4, RZ, 0xc0, !PT ;  /* 0x0000000409ff7812 */ /* 0x004fda000782c0ff */
[----:B------:R-:W0:Y:S01]  /*3e60*/  @P1 LDS.128 R4, [R30+0x3000] ;  /* 0x003000001e041984 */ /* 0x000e220000000c00 */
        /* <DEDUP_REMOVED lines=32> */
[----:B0-----:R0:W-:Y:S02]  /*4070*/  @P1 ST.E.128 desc[UR38][R12.64], R4 ;  /* 0x000000040c001985 */ /* 0x0011e4000c101d26 */
.L_x_4879:
[----:B------:R-:W-:Y:S05]  /*4080*/  BSYNC B0 ;  /* 0x0000000000007941 */ /* 0x000fea0003800000 */
.L_x_4878:
[----:B0-----:R0:W5:Y:S01]  /*4090*/  LDL.64 R4, [R1+0x1f0] ;  /* 0x0001f00001047983 */ /* 0x0011620000100a00 */
[----:B------:R-:W-:Y:S01]  /*40a0*/  UMOV UR4, 0xffffffff ;  /* 0xffffffff00047882 */ /* 0x000fe20000000000 */
[----:B------:R-:W-:Y:S02]  /*40b0*/  ISETP.GE.AND P1, PT, R32, 0x41, PT ;  /* 0x000000412000780c */ /* 0x000fe40003f26270 */
[----:B------:R-:W-:Y:S11]  /*40c0*/  BRA.DIV UR4, `(.L_x_4880) ;  /* 0x000001fe04e87947 */ /* 0x000ff6000b800000 */
[----:B-----5:R-:W1:Y:S04]  /*40d0*/  SHFL.IDX PT, R5, R5, 0x1, 0x1c1f ;  /* 0x003c1f0005057f89 */ /* 0x020e6800000e0000 */
[----:B--2---:R2:W3:Y:S02]  /*40e0*/  SHFL.IDX PT, R14, R4, 0x1, 0x1c1f ;  /* 0x003c1f00040e7f89 */ /* 0x0044e400000e0000 */
.L_x_5192:
[----:B------:R-:W-:Y:S01]  /*40f0*/  BSSY B0, `(.L_x_4881) ;  /* 0x0000036000007945 */ /* 0x000fe20003800000 */
[----:B-1----:R-:W-:-:S03]  /*4100*/  IMAD.MOV.U32 R15, RZ, RZ, R5 ;  /* 0x000000ffff0f7224 */ /* 0x002fc600078e0005 */
[----:B------:R-:W-:Y:S05]  /*4110*/  @!P1 BRA `(.L_x_4882) ;  /* 0x0000000000cc9947 */ /* 0x000fea0003800000 */
[----:B------:R-:W2:Y:S02]  /*4120*/  LDL.U8 R9, [R1+0x1d9] ;  /* 0x0001d90001097983 */ /* 0x000ea40000100000 */
[----:B--2---:R-:W-:-:S04]  /*4130*/  LOP3.LUT R4, R9, 0x1, RZ, 0xc0, !PT ;  /* 0x0000000109047812 */ /* 0x004fc800078ec0ff */
[----:B------:R-:W-:-:S13]  /*4140*/  ISETP.NE.U32.AND P1, PT, R4, 0x1, PT ;  /* 0x000000010400780c */ /* 0x000fda0003f25070 */
[----:B------:R-:W1:Y:S01]  /*4150*/  @!P1 LDS.128 R4, [R30+0x2000] ;  /* 0x002000001e049984 */ /* 0x000e620000000c00 */
[----:B---3--:R-:W-:-:S05]  /*4160*/  @!P1 IMAD.WIDE R10, R8, 0x2, R14 ;  /* 0x00000002080a9825 */ /* 0x008fca00078e020e */
[----:B-1----:R-:W-:Y:S04]  /*4170*/  @!P1 ST.E.128 desc[UR38][R10.64], R4 ;  /* 0x000000040a009985 */ /* 0x002fe8000c101d26 */
[----:B------:R-:W2:Y:S02]  /*4180*/  @!P1 LDL.U8 R9, [R1+0x1d9] ;  /* 0x0001d90001099983 */ /* 0x000ea40000100000 */
[----:B--2---:R-:W-:-:S13]  /*4190*/  LOP3.LUT P1, RZ, R9, 0x2, RZ, 0xc0, !PT ;  /* 0x0000000209ff7812 */ /* 0x004fda000782c0ff */
[----:B------:R-:W1:Y:S01]  /*41a0*/  @P1 LDS.128 R4, [R31+0x2000] ;  /* 0x002000001f041984 */ /* 0x000e620000000c00 */
[----:B------:R-:W-:-:S05]  /*41b0*/  @P1 VIADD R12, R8, 0x20 ;  /* 0x00000020080c1836 */ /* 0x000fca0000000000 */
[----:B------:R-:W-:-:S04]  /*41c0*/  @P1 SHF.R.S32.HI R13, RZ, 0x1f, R12 ;  /* 0x0000001fff0d1819 */ /* 0x000fc8000001140c */
[----:B------:R-:W-:-:S04]  /*41d0*/  @P1 LEA.HI R13, R13, R12, RZ, 0x3 ;  /* 0x0000000c0d0d1211 */ /* 0x000fc800078f18ff */
[----:B------:R-:W-:-:S05]  /*41e0*/  @P1 LOP3.LUT R13, R13, 0xfffffff8, RZ, 0xc0, !PT ;  /* 0xfffffff80d0d1812 */ /* 0x000fca00078ec0ff */
[----:B------:R-:W-:-:S05]  /*41f0*/  @P1 IMAD.WIDE R12, R13, 0x2, R14 ;  /* 0x000000020d0c1825 */ /* 0x000fca00078e020e */
[----:B-1----:R-:W-:Y:S04]  /*4200*/  @P1 ST.E.128 desc[UR38][R12.64], R4 ;  /* 0x000000040c001985 */ /* 0x002fe8000c101d26 */
[----:B------:R-:W2:Y:S02]  /*4210*/  @P1 LDL.U8 R9, [R1+0x1d9] ;  /* 0x0001d90001091983 */ /* 0x000ea40000100000 */
        /* <DEDUP_REMOVED lines=34> */
[----:B-1----:R1:W-:Y:S02]  /*4440*/  @P1 ST.E.128 desc[UR38][R8.64], R4 ;  /* 0x0000000408001985 */ /* 0x0023e4000c101d26 */
.L_x_4882:
[----:B------:R-:W-:Y:S05]  /*4450*/  BSYNC B0 ;  /* 0x0000000000007941 */ /* 0x000fea0003800000 */
.L_x_4881:
[----:B-12---:R-:W1:Y:S01]  /*4460*/  S2R R4, SR_TID.X ;  /* 0x0000000000047919 */ /* 0x006e620000002100 */
[----:B------:R-:W-:Y:S01]  /*4470*/  @!PT LDS RZ, [RZ] ;  /* 0x00000000fffff984 */ /* 0x000fe20000000800 */
[----:B------:R-:W-:Y:S01]  /*4480*/  @!PT LDS RZ, [RZ] ;  /* 0x00000000fffff984 */ /* 0x000fe20000000800 */
[----:B------:R-:W-:Y:S01]  /*4490*/  @!PT LDS RZ, [RZ] ;  /* 0x00000000fffff984 */ /* 0x000fe20000000800 */
[----:B------:R-:W-:Y:S01]  /*44a0*/  @!PT LDS RZ, [RZ] ;  /* 0x00000000fffff984 */ /* 0x000fe20000000800 */
[----:B------:R2:W-:Y:S06]  /*44b0*/  MEMBAR.ALL.CTA ;  /* 0x0000000000007992 */ /* 0x0005ec0000008000 */
[----:B--2---:R-:W2:Y:S01]  /*44c0*/  FENCE.VIEW.ASYNC.S ;  /* 0x00000000000073c6 */ /* 0x004ea20000000000 */
[----:B------:R-:W-:Y:S05]  /*44d0*/  WARPSYNC.ALL ;  /* 0x0000000000007948 */ /* 0x000fea0003800000 */
[----:B-1----:R-:W-:-:S04]  /*44e0*/  LOP3.LUT R4, R4, 0x7f, RZ, 0xc0, !PT ;  /* 0x0000007f04047812 */ /* 0x002fc800078ec0ff */
[----:B------:R-:W-:Y:S01]  /*44f0*/  ISETP.NE.AND P1, PT, R4, RZ, PT ;  /* 0x000000ff0400720c */ /* 0x000fe20003f25270 */
[----:B--2---:R1:W-:-:S12]  /*4500*/  BAR.SYNC.DEFER_BLOCKING R21, 0x80 ;  /* 0x000200150000751d */ /* 0x0043d80000010000 */
[----:B------:R-:W-:-:S05]  /*4510*/  @!P1 VIADD R33, R33, 0x308c0 ;  /* 0x000308c021219836 */ /* 0x000fca0000000000 */
[----:B------:R-:W-:-:S04]  /*4520*/  @!P1 PRMT R33, RZ, 0x654, R33 ;  /* 0x00000654ff219816 */ /* 0x000fc80000000021 */
[----:B------:R1:W-:Y:S01]  /*4530*/  @!P1 SYNCS.ARRIVE.TRANS64.RED.A1T0 RZ, [R33+URZ], RZ ;  /* 0x000000ff21ff99a7 */ /* 0x0003e2000810043f */
[----:B------:R-:W2:Y:S01]  /*4540*/  LDL R4, [R1+0x278] ;  /* 0x0002780001047983 */ /* 0x000ea20000100800 */
[----:B------:R-:W-:Y:S02]  /*4550*/  VIADD R28, R28, 0x1 ;  /* 0x000000011c1c7836 */ /* 0x000fe40000000000 */
[----:B------:R-:W-:-:S03]  /*4560*/  IMAD.MOV.U32 R6, RZ, RZ, RZ ;  /* 0x000000ffff067224 */ /* 0x000fc600078e00ff */
[----:B------:R-:W-:Y:S01]  /*4570*/  ISETP.NE.AND P1, PT, R28, 0x2, PT ;  /* 0x000000021c00780c */ /* 0x000fe20003f25270 */
[----:B------:R1:W-:-:S12]  /*4580*/  STL [R1+0x270], R28 ;  /* 0x0002701c01007387 */ /* 0x0003d80000100800 */
[----:B------:R-:W-:-:S05]  /*4590*/  @!P1 LOP3.LUT R7, R29, 0x1, RZ, 0x3c, !PT ;  /* 0x000000011d079812 */ /* 0x000fca00078e3cff */
[----:B------:R1:W-:Y:S01]  /*45a0*/  @!P1 STL.64 [R1+0x270], R6 ;  /* 0x0002700601009387 */ /* 0x0003e20000100a00 */
[----:B------:R-:W-:Y:S01]  /*45b0*/  PLOP3.LUT P1, PT, PT, PT, PT, 0x8, 0x0 ;  /* 0x000000000000781c */ /* 0x000fe20003f2e170 */
[----:B--2---:R-:W-:-:S05]  /*45c0*/  VIADD R4, R4, 0x1 ;  /* 0x0000000104047836 */ /* 0x004fca0000000000 */
[----:B------:R1:W-:Y:S01]  /*45d0*/  STL [R1+0x278], R4 ;  /* 0x0002780401007387 */ /* 0x0003e20000100800 */
[----:B------:R-:W-:Y:S06]  /*45e0*/  @P0 BRA `(.L_x_4883) ;  /* 0xfffffff000840947 */ /* 0x000fec000383ffff */
.L_x_4870:
[----:B------:R-:W2:Y:S01]  /*45f0*/  LDC R0, c[0x0][0x448] ;  /* 0x00011200ff007b82 */ /* 0x000ea20000000800 */
[----:B------:R-:W-:-:S06]  /*4600*/  UIADD3 UR4, UR60, 0x7f, URZ ;  /* 0x0000007f3c047890 */ /* 0x000fcc000fffe03f */
[----:B------:R-:W-:Y:S01]  /*4610*/  IMAD.U32 R3, RZ, RZ, UR4 ;  /* 0x00000004ff037e24 */ /* 0x000fe2000f8e00ff */
[----:B-1----:R-:W1:Y:S01]  /*4620*/  LDC.64 R6, c[0x0][0x9e0] ;  /* 0x00027800ff067b82 */ /* 0x002e620000000a00 */
[----:B--2---:R-:W-:Y:S02]  /*4630*/  ISETP.NE.AND P2, PT, R0, 0x1, PT ;  /* 0x000000010000780c */ /* 0x004fe40003f45270 */
[----:B-1----:R-:W-:-:S11]  /*4640*/  ISETP.GE.AND P3, PT, R7, 0x1, PT ;  /* 0x000000010700780c */ /* 0x002fd60003f66270 */
[----:B------:R-:W1:Y:S08]  /*4650*/  @P2 LDC R0, c[0x0][0x44c] ;  /* 0x00011300ff002b82 */ /* 0x000e700000000800 */
[----:B------:R-:W2:Y:S01]  /*4660*/  @P2 LDC R5, c[0x0][0x450] ;  /* 0x00011400ff052b82 */ /* 0x000ea20000000800 */
[----:B-1----:R-:W-:-:S05]  /*4670*/  @P2 IMAD.HI.U32 R0, R0, UR4, RZ ;  /* 0x0000000400002c27 */ /* 0x002fca000f8e00ff */
[----:B--2---:R-:W-:-:S05]  /*4680*/  @P2 SHF.R.U32.HI R3, RZ, R5, R0 ;  /* 0x00000005ff032219 */ /* 0x004fca0000011600 */
[----:B------:R-:W-:Y:S01]  /*4690*/  IMAD.IADD R3, R2, 0x1, R3 ;  /* 0x0000000102037824 */ /* 0x000fe200078e0203 */
[----:B------:R-:W-:Y:S06]  /*46a0*/  @P1 BRA `(.L_x_4884) ;  /* 0x0000000000081947 */ /* 0x000fec0003800000 */
[----:B------:R-:W1:Y:S02]  /*46b0*/  FENCE.VIEW.ASYNC.G ;  /* 0x00000000000073c6 */ /* 0x000e640000000100 */
[----:B-1----:R-:W-:Y:S06]  /*46c0*/  BAR.ARV 0xc, 0x180 ;  /* 0x0306000000007b1d */ /* 0x002fec0000002000 */
.L_x_4884:
[----:B------:R-:W-:Y:S01]  /*46d0*/  IMAD.IADD R0, R3, 0x1, R6 ;  /* 0x0000000103007824 */ /* 0x000fe200078e0206 */
[----:B------:R-:W-:Y:S06]  /*46e0*/  @!P3 BRA `(.L_x_4885) ;  /* 0x000000000040b947 */ /* 0x000fec0003800000 */
[C---:B------:R-:W-:Y:S01]  /*46f0*/  ISETP.GT.AND P0, PT, R3.reuse, RZ, PT ;  /* 0x000000ff0300720c */ /* 0x040fe20003f04270 */
[----:B------:R-:W-:-:S12]  /*4700*/  VIADD R2, R3, 0xffffffff ;  /* 0xffffffff03027836 */ /* 0x000fd80000000000 */
        /* <DEDUP_REMOVED lines=8> */
.L_x_4886:
[----:B------:R-:W-:-:S13]  /*4790*/  ISETP.NE.AND P0, PT, R7, 0x1, PT ;  /* 0x000000010700780c */ /* 0x000fda0003f05270 */
[----:B------:R-:W1:Y:S02]  /*47a0*/  @P0 LDC.64 R4, c[0x0][0x9e8] ;  /* 0x00027a00ff040b82 */ /* 0x000e640000000a00 */
[----:B-1----:R-:W-:-:S05]  /*47b0*/  @P0 IMAD.HI.U32 R4, R2, R4, RZ ;  /* 0x0000000402040227 */ /* 0x002fca00078e00ff */
[----:B------:R-:W-:-:S07]  /*47c0*/  @P0 SHF.R.U32.HI R2, RZ, R5, R4 ;  /* 0x00000005ff020219 */ /* 0x000fce0000011604 */
.L_x_4887:
[----:B------:R-:W-:-:S05]  /*47d0*/  IMAD R3, R2, R7, R7 ;  /* 0x0000000702037224 */ /* 0x000fca00078e0207 */
[----:B------:R-:W-:-:S07]  /*47e0*/  VIMNMX R0, R0, R3, PT ;  /* 0x0000000300007248 */ /* 0x000fce0003fe0100 */
.L_x_4885:
[----:B------:R-:W1:Y:S01]  /*47f0*/  @P2 LDC R2, c[0x0][0x44c] ;  /* 0x00011300ff022b82 */ /* 0x000e620000000800 */
[----:B------:R-:W-:Y:S01]  /*4800*/  IMAD.U32 R3, RZ, RZ, UR60 ;  /* 0x0000003cff037e24 */ /* 0x000fe2000f8e00ff */
[----:B------:R-:W-:Y:S01]  /*4810*/  ULDC UR4, c[0x0][0x9dc] ;  /* 0x0002770000047ab9 */ /* 0x000fe20000000800 */
[----:B------:R-:W-:-:S04]  /*4820*/  VIADD R0, R0, 0x5f ;  /* 0x0000005f00007836 */ /* 0x000fc80000000000 */
[----:B------:R-:W-:Y:S01]  /*4830*/  IMAD.HI R0, R0, 0x2aaaaaab, RZ ;  /* 0x2aaaaaab00007827 */ /* 0x000fe200078e02ff */
[----:B------:R-:W2:Y:S03]  /*4840*/  @P2 LDC R5, c[0x0][0x450] ;  /* 0x00011400ff052b82 */ /* 0x000ea60000000800 */
[----:B-1----:R-:W-:-:S05]  /*4850*/  @P2 IMAD.HI.U32 R2, R2, UR60, RZ ;  /* 0x0000003c02022c27 */ /* 0x002fca000f8e00ff */
[----:B--2---:R-:W-:-:S05]  /*4860*/  @P2 SHF.R.U32.HI R3, RZ, R5, R2 ;  /* 0x00000005ff032219 */ /* 0x004fca0000011602 */
[----:B------:R-:W-:Y:S01]  /*4870*/  IMAD.IADD R4, R72, 0x1, R3 ;  /* 0x0000000148047824 */ /* 0x000fe200078e0203 */
[----:B------:R-:W-:-:S03]  /*4880*/  SHF.R.U32.HI R3, RZ, 0x1f, R0 ;  /* 0x0000001fff037819 */ /* 0x000fc60000011600 */
[----:B------:R-:W-:Y:S01]  /*4890*/  VIADD R2, R4, -UR4 ;  /* 0x8000000404027c36 */ /* 0x000fe20008000000 */
[----:B------:R-:W-:-:S04]  /*48a0*/  LEA.HI.SX32 R3, R0, R3, 0x1c ;  /* 0x0000000300037211 */ /* 0x000fc800078fe2ff */
[----:B------:R-:W-:Y:S02]  /*48b0*/  R2UR UR4, R2 ;  /* 0x00000000020472ca */ /* 0x000fe400000e0000 */
[----:B------:R-:W-:Y:S01]  /*48c0*/  VIMNMX R2, R26, R3, PT ;  /* 0x000000031a027248 */ /* 0x000fe20003fe0100 */
[----:B------:R-:W-:-:S12]  /*48d0*/  @!P3 BRA `(.L_x_4888) ;  /* 0x000000000044b947 */ /* 0x000fd80003800000 */
[----:B------:R-:W-:-:S13]  /*48e0*/  ISETP.GT.AND P0, PT, R4, -0x1, PT ;  /* 0xffffffff0400780c */ /* 0x000fda0003f04270 */
        /* <DEDUP_REMOVED lines=8> */
.L_x_4889:
[----:B------:R-:W-:-:S13]  /*4970*/  ISETP.NE.AND P0, PT, R7, 0x1, PT ;  /* 0x000000010700780c */ /* 0x000fda0003f05270 */
[----:B------:R-:W1:Y:S02]  /*4980*/  @P0 LDC.64 R8, c[0x0][0x9e8] ;  /* 0x00027a00ff080b82 */ /* 0x000e640000000a00 */
[----:B-1----:R-:W-:-:S05]  /*4990*/  @P0 IMAD.HI.U32 R0, R4, R8, RZ ;  /* 0x0000000804000227 */ /* 0x002fca00078e00ff */
[----:B------:R-:W-:-:S07]  /*49a0*/  @P0 SHF.R.U32.HI R4, RZ, R9, R0 ;  /* 0x00000009ff040219 */ /* 0x000fce0000011600 */
.L_x_4890:
[----:B------:R-:W-:-:S05]  /*49b0*/  IMAD R4, R4, R7, RZ ;  /* 0x0000000704047224 */ /* 0x000fca00078e02ff */
[----:B------:R-:W-:-:S13]  /*49c0*/  R2UR UR5, R4 ;  /* 0x00000000040572ca */ /* 0x000fda00000e0000 */
[----:B------:R-:W-:-:S04]  /*49d0*/  UISETP.LT.AND UP0, UPT, UR4, UR5, UPT ;  /* 0x000000050400728c */ /* 0x000fc8000bf01270 */
[----:B------:R-:W-:-:S12]  /*49e0*/  USEL UR4, UR4, UR5, !UP0 ;  /* 0x0000000504047287 */ /* 0x000fd8000c000000 */
.L_x_4888:
        /* <DEDUP_REMOVED lines=9> */
[----:B------:R-:W-:Y:S01]  /*4a80*/  CS2R R112, SRZ ;  /* 0x0000000000707805 */ /* 0x000fe2000001ff00 */
[----:B------:R-:W-:Y:S01]  /*4a90*/  IMAD.MOV.U32 R111, RZ, RZ, RZ ;  /* 0x000000ffff6f7224 */ /* 0x000fe200078e00ff */
[----:B------:R-:W-:Y:S01]  /*4aa0*/  CS2R R106, SRZ ;  /* 0x00000000006a7805 */ /* 0x000fe2000001ff00 */
[----:B------:R-:W-:Y:S01]  /*4ab0*/  UISETP.LT.AND UP0, UPT, URZ, UR4, UPT ;  /* 0x000000043f00728c */ /* 0x000fe2000bf01270 */
[----:B------:R-:W-:-:S02]  /*4ac0*/  CS2R R108, SRZ ;  /* 0x00000000006c7805 */ /* 0x000fc4000001ff00 */
[----:B------:R-:W-:Y:S02]  /*4ad0*/  CS2R R94, SRZ ;  /* 0x00000000005e7805 */ /* 0x000fe4000001ff00 */
[----:B------:R-:W-:Y:S01]  /*4ae0*/  CS2R R104, SRZ ;  /* 0x0000000000687805 */ /* 0x000fe2000001ff00 */
[----:B------:R-:W-:Y:S01]  /*4af0*/  USEL UR61, URZ, UR4, !UP0 ;  /* 0x000000043f3d7287 */ /* 0x000fe2000c000000 */
[----:B------:R-:W-:Y:S01]  /*4b00*/  IMAD.MOV.U32 R103, RZ, RZ, RZ ;  /* 0x000000ffff677224 */ /* 0x000fe200078e00ff */
[----:B------:R-:W-:Y:S02]  /*4b10*/  CS2R R98, SRZ ;  /* 0x0000000000627805 */ /* 0x000fe4000001ff00 */
[----:B------:R-:W-:Y:S02]  /*4b20*/  CS2R R100, SRZ ;  /* 0x0000000000647805 */ /* 0x000fe4000001ff00 */
[----:B------:R-:W-:Y:S02]  /*4b30*/  CS2R R86, SRZ ;  /* 0x0000000000567805 */ /* 0x000fe4000001ff00 */
[----:B------:R-:W-:-:S02]  /*4b40*/  CS2R R96, SRZ ;  /* 0x0000000000607805 */ /* 0x000fc4000001ff00 */
[----:B------:R-:W-:Y:S02]  /*4b50*/  ISETP.GT.AND P1, PT, R2, UR61, PT ;  /* 0x0000003d02007c0c */ /* 0x000fe4000bf24270 */
        /* <DEDUP_REMOVED lines=33> */
[----:B---3--:R-:W-:Y:S01]  /*4d70*/  IMAD.MOV.U32 R14, RZ, RZ, RZ ;  /* 0x000000ffff0e7224 */ /* 0x008fe200078e00ff */
[----:B------:R-:W-:Y:S01]  /*4d80*/  CS2R R24, SRZ ;  /* 0x0000000000187805 */ /* 0x000fe2000001ff00 */
[----:B------:R-:W-:Y:S01]  /*4d90*/  IMAD.MOV.U32 R3, RZ, RZ, RZ ;  /* 0x000000ffff037224 */ /* 0x000fe200078e00ff */
[----:B------:R-:W-:Y:S06]  /*4da0*/  @!P1 BRA `(.L_x_4891) ;  /* 0x0000015000649947 */ /* 0x000fec0003800000 */
[----:B------:R-:W2:Y:S04]  /*4db0*/  LDL R12, [R1+0x2a0] ;  /* 0x0002a000010c7983 */ /* 0x000ea80000100800 */
[----:B------:R-:W3:Y:S04]  /*4dc0*/  LDL R13, [R1+0x294] ;  /* 0x00029400010d7983 */ /* 0x000ee80000100800 */
[----:B--2---:R-:W1:Y:S01]  /*4dd0*/  SHFL.IDX PT, R0, R12, RZ, 0x1f ;  /* 0x00001fff0c007589 */ /* 0x004e6200000e0000 */
[----:B---3--:R-:W-:Y:S02]  /*4de0*/  R2UR UR6, R13 ;  /* 0x000000000d0672ca */ /* 0x008fe400000e0000 */
[----:B-1----:R-:W-:-:S11]  /*4df0*/  R2UR UR4, R0 ;  /* 0x00000000000472ca */ /* 0x002fd600000e0000 */
[----:B------:R-:W-:Y:S02]  /*4e00*/  ULOP3.LUT UP0, URZ, UR6, 0x1bf, URZ, 0xc0, !UPT ;  /* 0x000001bf063f7892 */ /* 0x000fe4000f80c03f */
[----:B------:R-:W-:-:S04]  /*4e10*/  ULEA.HI UR5, UR4, UR4, URZ, 0x1 ;  /* 0x0000000404057291 */ /* 0x000fc8000f8f083f */
[----:B------:R-:W-:Y:S01]  /*4e20*/  ULOP3.LUT UR5, UR5, 0x1e, URZ, 0xc0, !UPT ;  /* 0x0000001e05057892 */ /* 0x000fe2000f8ec03f */
[----:B------:R-:W-:-:S03]  /*4e30*/  PLOP3.LUT P0, PT, PT, PT, UP0, 0x80, 0x0 ;  /* 0x000000000000781c */ /* 0x000fc60003f0f008 */
        /* <DEDUP_REMOVED lines=9> */
[----:B------:R1:W2:Y:S01]  /*4ed0*/  LDC.64 R14, c[0x4][R0] ;  /* 0x01000000000e7b82 */ /* 0x0002a20000000a00 */
        /* <DEDUP_REMOVED lines=11> */
.L_x_4892:
[----:B------:R-:W-:Y:S02]  /*4f90*/  ULDC UR4, c[0x0][0x3f4] ;  /* 0x0000fd0000047ab9 */ /* 0x000fe40000000800 */
[----:B------:R-:W-:-:S13]  /*4fa0*/  ISETP.LT.AND P0, PT, RZ, UR4, PT ;  /* 0x00000004ff007c0c */ /* 0x000fda000bf01270 */
[----:B------:R-:W-:Y:S05]  /*4fb0*/  @P0 BRA `(.L_x_4893) ;  /* 0x0000000000440947 */ /* 0x000fea0003800000 */
[----:B------:R-:W-:Y:S01]  /*4fc0*/  R2UR UR5, R216 ;  /* 0x00000000d80572ca */ /* 0x000fe200000e0000 */
[----:B------:R-:W-:-:S12]  /*4fd0*/  IMAD.U32 R3, RZ, RZ, UR41 ;  /* 0x00000029ff037e24 */ /* 0x000fd8000f8e00ff */
[----:B------:R-:W-:-:S04]  /*4fe0*/  ULEA.HI UR4, UR5, UR5, URZ, 0x1 ;  /* 0x0000000505047291 */ /* 0x000fc8000f8f083f */
[----:B------:R-:W-:-:S04]  /*4ff0*/  ULOP3.LUT UR4, UR4, 0xfffffffe, URZ, 0xc0, !UPT ;  /* 0xfffffffe04047892 */ /* 0x000fc8000f8ec03f */
[----:B------:R-:W-:-:S06]  /*5000*/  UIADD3 UR4, UR5, -UR4, URZ ;  /* 0x8000000405047290 */ /* 0x000fcc000fffe03f */
[----:B------:R-:W-:-:S05]  /*5010*/  IMAD.U32 R0, RZ, RZ, UR4 ;  /* 0x00000004ff007e24 */ /* 0x000fca000f8e00ff */
[----:B------:R-:W-:-:S04]  /*5020*/  SHF.L.U32 R0, R0, 0x1f, RZ ;  /* 0x0000001f00007819 */ /* 0x000fc800000006ff */
[----:B------:R1:W2:Y:S03]  /*5030*/  SYNCS.PHASECHK.TRANS64.TRYWAIT P0, [R3+URZ+0x30800], R0 ;  /* 0x03080000030075a7 */ /* 0x0002a6000800017f */
[----:B--2---:R-:W-:Y:S05]  /*5040*/  @!P0 NANOSLEEP.SYNCS 0x989680 ;  /* 0x009896800000895d */ /* 0x004fea0003900000 */
[----:B------:R-:W2:Y:S02]  /*5050*/  @!P0 SYNCS.PHASECHK.TRANS64 P0, [R3+URZ+0x30800], R0 ;  /* 0x03080000030085a7 */ /* 0x000ea4000800007f */
[----:B--2---:R-:W-:Y:S05]  /*5060*/  @P0 BRA `(.L_x_4894) ;  /* 0x0000007400700947 */ /* 0x004fea0003800000 */
.L_x_4895:
[----:B-1----:R-:W-:-:S04]  /*5070*/  IMAD.U32 R3, RZ, RZ, UR41 ;  /* 0x00000029ff037e24 */ /* 0x002fc8000f8e00ff */
[----:B------:R1:W2:Y:S03]  /*5080*/  SYNCS.PHASECHK.TRANS64.TRYWAIT P0, [R3+URZ+0x30800], R0 ;  /* 0x03080000030075a7 */ /* 0x0002a6000800017f */
[----:B--2---:R-:W-:Y:S05]  /*5090*/  @!P0 NANOSLEEP.SYNCS 0x989680 ;  /* 0x009896800000895d */ /* 0x004fea0003900000 */
[----:B------:R-:W2:Y:S02]  /*50a0*/  @!P0 SYNCS.PHASECHK.TRANS64 P0, [R3+URZ+0x30800], R0 ;  /* 0x03080000030085a7 */ /* 0x000ea4000800007f */
[----:B--2---:R-:W-:Y:S05]  /*50b0*/  @!P0 BRA `(.L_x_4895) ;  /* 0xfffffffc00ec8947 */ /* 0x004fea000383ffff */
[----:B------:R-:W-:Y:S05]  /*50c0*/  BRA `(.L_x_4894) ;  /* 0x0000007400587947 */ /* 0x000fea0003800000 */
.L_x_4893:
[----:B------:R-:W2:Y:S01]  /*50d0*/  LDL R0, [R1+0x294] ;  /* 0x0002940001007983 */ /* 0x000ea20000100800 */
[----:B------:R-:W-:Y:S01]  /*50e0*/  USHF.R.S32.HI UR4, URZ, 0x1f, UR45 ;  /* 0x0000001f3f047899 */ /* 0x000fe2000801142d */
[----:B------:R-:W-:Y:S01]  /*50f0*/  ULDC.64 UR6, c[0x0][0x3f8] ;  /* 0x0000fe0000067ab9 */ /* 0x000fe20000000a00 */
[----:B------:R-:W-:Y:S01]  /*5100*/  ULDC.64 UR8, c[0x0][0x408] ;  /* 0x0001020000087ab9 */ /* 0x000fe20000000a00 */
[----:B------:R-:W-:Y:S02]  /*5110*/  IMAD.U32 R24, RZ, RZ, UR6 ;  /* 0x00000006ff187e24 */ /* 0x000fe4000f8e00ff */
[----:B------:R-:W-:Y:S02]  /*5120*/  IMAD.U32 R26, RZ, RZ, UR8 ;  /* 0x00000008ff1a7e24 */ /* 0x000fe4000f8e00ff */
[----:B------:R-:W-:-:S04]  /*5130*/  IMAD.WIDE.U32 R24, R24, UR45, RZ ;  /* 0x0000002d18187c25 */ /* 0x000fc8000f8e00ff */
[----:B------:R-:W-:Y:S01]  /*5140*/  IMAD.WIDE.U32 R26, R26, UR45, RZ ;  /* 0x0000002d1a1a7c25 */ /* 0x000fe2000f8e00ff */
[----:B--2---:R-:W-:-:S13]  /*5150*/  R2UR UR5, R0 ;  /* 0x00000000000572ca */ /* 0x004fda00000e0000 */
[----:B------:R-:W-:Y:S02]  /*5160*/  ULOP3.LUT UP0, URZ, UR5, 0x3ff, URZ, 0xc0, !UPT ;  /* 0x000003ff053f7892 */ /* 0x000fe4000f80c03f */
[----:B------:R-:W-:Y:S02]  /*5170*/  UIMAD UR5, UR4, UR6, URZ ;  /* 0x00000006040572a4 */ /* 0x000fe4000f8e023f */
[----:B------:R-:W-:Y:S02]  /*5180*/  UIMAD UR4, UR4, UR8, URZ ;  /* 0x00000008040472a4 */ /* 0x000fe4000f8e023f */
[----:B------:R-:W-:Y:S01]  /*5190*/  PLOP3.LUT P0, PT, PT, PT, UP0, 0x80, 0x0 ;  /* 0x000000000000781c */ /* 0x000fe20003f0f008 */
[----:B------:R-:W-:Y:S02]  /*51a0*/  UIMAD UR5, UR45, UR7, UR5 ;  /* 0x000000072d0572a4 */ /* 0x000fe4000f8e0205 */
[----:B------:R-:W-:-:S04]  /*51b0*/  UIMAD UR4, UR45, UR9, UR4 ;  /* 0x000000092d0472a4 */ /* 0x000fc8000f8e0204 */
[----:B------:R-:W-:Y:S02]  /*51c0*/  VIADD R29, R25, UR5 ;  /* 0x00000005191d7c36 */ /* 0x000fe40008000000 */
[----:B------:R-:W-:-:S04]  /*51d0*/  VIADD R31, R27, UR4 ;  /* 0x000000041b1f7c36 */ /* 0x000fc80008000000 */
[----:B------:R-:W-:Y:S05]  /*51e0*/  @!P0 BRA `(.L_x_4896) ;  /* 0x0000000000408947 */ /* 0x000fea0003800000 */
        /* <DEDUP_REMOVED lines=16> */
.L_x_4896:
[----:B------:R-:W-:Y:S01]  /*52f0*/  ULDC.U8 UR4, c[0x0][0x410] ;  /* 0x0001040000047ab9 */ /* 0x000fe20000000000 */
[----:B------:R-:W-:Y:S01]  /*5300*/  BSSY B0, `(.L_x_4897) ;  /* 0x000072a000007945 */ /* 0x000fe20003800000 */
[----:B------:R-:W-:Y:S01]  /*5310*/  ISETP.NE.AND P0, PT, RZ, UR4, PT ;  /* 0x00000004ff007c0c */ /* 0x000fe2000bf05270 */
[----:B------:R-:W-:-:S12]  /*5320*/  VIADD R48, R203, UR60 ;  /* 0x0000003ccb307c36 */ /* 0x000fd80008000000 */
[----:B------:R-:W-:Y:S05]  /*5330*/  @!P0 BRA `(.L_x_4898) ;  /* 0x0000003800808947 */ /* 0x000fea0003800000 */
[----:B------:R-:W1:Y:S01]  /*5340*/  LDC R91, c[0x0][0x448] ;  /* 0x00011200ff5b7b82 */ /* 0x000e620000000800 */
[----:B------:R-:W-:Y:S01]  /*5350*/  IMAD R3, R217, 0x40, R48 ;  /* 0x00000040d9037824 */ /* 0x000fe200078e0230 */
[----:B------:R-:W-:Y:S01]  /*5360*/  ULDC.64 UR4, c[0x0][0x3f8] ;  /* 0x0000fe0000047ab9 */ /* 0x000fe20000000a00 */
[----:B------:R-:W-:Y:S01]  /*5370*/  ULDC.64 UR6, c[0x0][0x408] ;  /* 0x0001020000067ab9 */ /* 0x000fe20000000a00 */
[----:B------:R-:W-:Y:S01]  /*5380*/  IMAD.MOV.U32 R6, RZ, RZ, R24 ;  /* 0x000000ffff067224 */ /* 0x000fe200078e0018 */
[----:B------:R-:W-:Y:S01]  /*5390*/  SHF.R.S32.HI R64, RZ, 0x1f, R205 ;  /* 0x0000001fff407819 */ /* 0x000fe200000114cd */
[----:B------:R-:W-:Y:S01]  /*53a0*/  IMAD.MOV.U32 R7, RZ, RZ, R29 ;  /* 0x000000ffff077224 */ /* 0x000fe200078e001d */
[----:B------:R-:W-:Y:S01]  /*53b0*/  SHF.R.S32.HI R66, RZ, 0x1f, R73 ;  /* 0x0000001fff427819 */ /* 0x000fe20000011449 */
[----:B------:R-:W-:Y:S01]  /*53c0*/  IMAD.MOV.U32 R8, RZ, RZ, R26 ;  /* 0x000000ffff087224 */ /* 0x000fe200078e001a */
[----:B------:R-:W-:Y:S01]  /*53d0*/  SHF.R.S32.HI R71, RZ, 0x1f, R74 ;  /* 0x0000001fff477819 */ /* 0x000fe2000001144a */
[----:B------:R-:W-:Y:S01]  /*53e0*/  IMAD.MOV.U32 R9, RZ, RZ, R31 ;  /* 0x000000ffff097224 */ /* 0x000fe200078e001f */
[----:B------:R-:W-:-:S02]  /*53f0*/  SHF.R.S32.HI R67, RZ, 0x1f, R204 ;  /* 0x0000001fff437819 */ /* 0x000fc400000114cc */
[----:B------:R-:W-:Y:S02]  /*5400*/  SHF.R.S32.HI R65, RZ, 0x1f, R206 ;  /* 0x0000001fff417819 */ /* 0x000fe400000114ce */
[----:B-1----:R-:W-:-:S13]  /*5410*/  ISETP.NE.AND P0, PT, R91, 0x1, PT ;  /* 0x000000015b00780c */ /* 0x002fda0003f05270 */
[----:B------:R-:W1:Y:S08]  /*5420*/  @P0 LDC R0, c[0x0][0x44c] ;  /* 0x00011300ff000b82 */ /* 0x000e700000000800 */
[----:B------:R-:W2:Y:S01]  /*5430*/  @P0 LDC R5, c[0x0][0x450] ;  /* 0x00011400ff050b82 */ /* 0x000ea20000000800 */
[----:B-1----:R-:W-:-:S05]  /*5440*/  @P0 IMAD.HI.U32 R0, R3, R0, RZ ;  /* 0x0000000003000227 */ /* 0x002fca00078e00ff */
[----:B--2---:R-:W-:-:S04]  /*5450*/  @P0 SHF.R.U32.HI R3, RZ, R5, R0 ;  /* 0x00000005ff030219 */ /* 0x004fc80000011600 */
        /* <DEDUP_REMOVED lines=17> */
[----:B------:R1:W2:Y:S04]  /*5570*/  SHFL.IDX PT, R3, R6, RZ, 0x1c1f ;  /* 0x001c1fff06037589 */ /* 0x0002a800000e0000 */
[----:B------:R1:W3:Y:S04]  /*5580*/  SHFL.IDX PT, R0, R4, RZ, 0x1c1f ;  /* 0x001c1fff04007589 */ /* 0x0002e800000e0000 */
[----:B------:R1:W4:Y:S04]  /*5590*/  SHFL.IDX PT, R5, R8, RZ, 0x1c1f ;  /* 0x001c1fff08057589 */ /* 0x00032800000e0000 */
[----:B------:R1:W0:Y:S02]  /*55a0*/  SHFL.IDX PT, R14, R7, RZ, 0x1c1f ;  /* 0x001c1fff070e7589 */ /* 0x00022400000e0000 */
.L_x_5197:
        /* <DEDUP_REMOVED lines=16> */
[----:B------:R-:W-:Y:S01]  /*56b0*/  ULDC UR4, c[0x0][0x3f4] ;  /* 0x0000fd0000047ab9 */ /* 0x000fe20000000800 */
[----:B------:R-:W-:Y:S02]  /*56c0*/  CS2R R60, SRZ ;  /* 0x00000000003c7805 */ /* 0x000fe4000001ff00 */
[----:B------:R-:W-:Y:S02]  /*56d0*/  ISETP.GE.AND P3, PT, R74, UR4, PT ;  /* 0x000000044a007c0c */ /* 0x000fe4000bf66270 */
[----:B------:R-:W-:Y:S02]  /*56e0*/  CS2R R62, SRZ ;  /* 0x00000000003e7805 */ /* 0x000fe4000001ff00 */
[----:B------:R-:W-:Y:S02]  /*56f0*/  ISETP.GE.AND P2, PT, R205, UR4, PT ;  /* 0x00000004cd007c0c */ /* 0x000fe4000bf46270 */
[----:B------:R-:W-:Y:S02]  /*5700*/  ISETP.GE.AND P1, PT, R73, UR4, PT ;  /* 0x0000000449007c0c */ /* 0x000fe4000bf26270 */
[----:B------:R-:W-:-:S02]  /*5710*/  ISETP.GE.AND P0, PT, R204, UR4, PT ;  /* 0x00000004cc007c0c */ /* 0x000fc4000bf06270 */
[----:B------:R-:W-:-:S03]  /*5720*/  ISETP.GE.AND P4, PT, R198, UR4, PT ;  /* 0x00000004c6007c0c */ /* 0x000fc6000bf86270 */
[C---:B------:R-:W-:Y:S01]  /*5730*/  @!P3 IMAD.SHL.U32 R25, R74.reuse, 0x2, RZ ;  /* 0x000000024a19b824 */ /* 0x040fe200078e00ff */
[----:B------:R-:W-:-:S03]  /*5740*/  @!P3 SHF.L.U64.HI R12, R74, 0x1, R71 ;  /* 0x000000014a0cb819 */ /* 0x000fc60000010247 */
[C---:B------:R-:W-:Y:S01]  /*5750*/  @!P2 IMAD.SHL.U32 R33, R205.reuse, 0x2, RZ ;  /* 0x00000002cd21a824 */ /* 0x040fe200078e00ff */
[----:B------:R-:W-:Y:S01]  /*5760*/  @!P2 SHF.L.U64.HI R10, R205, 0x1, R64 ;  /* 0x00000001cd0aa819 */ /* 0x000fe20000010240 */
[----:B------:R-:W-:Y:S01]  /*5770*/  @!P1 IMAD.SHL.U32 R41, R73, 0x2, RZ ;  /* 0x0000000249299824 */ /* 0x000fe200078e00ff */
[-C--:B---3--:R-:W-:Y:S01]  /*5780*/  @!P3 IADD3 R20, P6, R0, R25.reuse, RZ ;  /* 0x000000190014b210 */ /* 0x088fe20007fde0ff */
[----:B------:R-:W-:Y:S01]  /*5790*/  @!P0 IMAD.SHL.U32 R51, R204, 0x2, RZ ;  /* 0x00000002cc338824 */ /* 0x000fe200078e00ff */
[----:B0-----:R-:W-:Y:S01]  /*57a0*/  @!P3 IADD3 R24, P5, R14, R25, RZ ;  /* 0x000000190e18b210 */ /* 0x001fe20007fbe0ff */
[----:B--2---:R-:W-:Y:S01]  /*57b0*/  @!P4 IMAD.MOV.U32 R11, RZ, RZ, R3 ;  /* 0x000000ffff0bc224 */ /* 0x004fe200078e0003 */
[----:B------:R-:W-:Y:S01]  /*57c0*/  @!P0 SHF.L.U64.HI R30, R204, 0x1, R67 ;  /* 0x00000001cc1e8819 */ /* 0x000fe20000010243 */
[--C-:B------:R-:W-:Y:S01]  /*57d0*/  @!P3 IMAD.X R21, R3, 0x1, R12.reuse, P6 ;  /* 0x000000010315b824 */ /* 0x100fe200030e060c */
[-C--:B------:R-:W-:Y:S01]  /*57e0*/  @!P2 IADD3 R26, P6, R0, R33.reuse, RZ ;  /* 0x00000021001aa210 */ /* 0x080fe20007fde0ff */
[----:B----4-:R-:W-:Y:S01]  /*57f0*/  @!P3 IMAD.X R25, R5, 0x1, R12, P5 ;  /* 0x000000010519b824 */ /* 0x010fe200028e060c */
[----:B------:R-:W-:Y:S01]  /*5800*/  @!P2 IADD3 R32, P5, R14, R33, RZ ;  /* 0x000000210e20a210 */ /* 0x000fe20007fbe0ff */
[----:B------:R-:W-:Y:S01]  /*5810*/  @!P4 IMAD.MOV.U32 R15, RZ, RZ, R5 ;  /* 0x000000ffff0fc224 */ /* 0x000fe200078e0005 */
[----:B------:R-:W-:Y:S01]  /*5820*/  @!P1 SHF.L.U64.HI R12, R73, 0x1, R66 ;  /* 0x00000001490c9819 */ /* 0x000fe20000010242 */
[--C-:B------:R-:W-:Y:S01]  /*5830*/  @!P2 IMAD.X R27, R3, 0x1, R10.reuse, P6 ;  /* 0x00000001031ba824 */ /* 0x100fe200030e060a */
[----:B------:R-:W-:Y:S01]  /*5840*/  @!P1 IADD3 R34, P6, R0, R41, RZ ;  /* 0x0000002900229210 */ /* 0x000fe20007fde0ff */
[----:B------:R-:W-:Y:S01]  /*5850*/  @!P2 IMAD.X R33, R5, 0x1, R10, P5 ;  /* 0x000000010521a824 */ /* 0x000fe200028e060a */
[----:B------:R-:W-:Y:S01]  /*5860*/  ISETP.GE.AND P5, PT, R206, UR4, PT ;  /* 0x00000004ce007c0c */ /* 0x000fe2000bfa6270 */
[----:B------:R-:W-:-:S02]  /*5870*/  @!P4 IMAD.MOV.U32 R10, RZ, RZ, R0 ;  /* 0x000000ffff0ac224 */ /* 0x000fc400078e0000 */
[----:B------:R-:W-:Y:S01]  /*5880*/  @!P1 IMAD.X R35, R3, 0x1, R12, P6 ;  /* 0x0000000103239824 */ /* 0x000fe200030e060c */
[----:B------:R-:W-:Y:S01]  /*5890*/  @!P1 IADD3 R40, P6, R14, R41, RZ ;  /* 0x000000290e289210 */ /* 0x000fe20007fde0ff */
[----:B------:R-:W-:-:S04]  /*58a0*/  @!P4 IMAD.WIDE R10, R198, 0x2, R10 ;  /* 0x00000002c60ac825 */ /* 0x000fc800078e020a */
[----:B------:R-:W-:Y:S01]  /*58b0*/  @!P1 IMAD.X R41, R5, 0x1, R12, P6 ;  /* 0x0000000105299824 */ /* 0x000fe200030e060c */
[-C--:B------:R-:W-:Y:S01]  /*58c0*/  @!P0 IADD3 R42, P6, R0, R51.reuse, RZ ;  /* 0x00000033002a8210 */ /* 0x080fe20007fde0ff */
[----:B------:R-:W-:Y:S01]  /*58d0*/  @!P4 IMAD.WIDE R12, R198, 0x2, R14 ;  /* 0x00000002c60cc825 */ /* 0x000fe200078e020e */
[----:B------:R0:W5:Y:S03]  /*58e0*/  @!P4 LD.E.64 R60, desc[UR38][R10.64] ;  /* 0x000000260a3cc980 */ /* 0x000166000c101b00 */
[----:B------:R-:W-:Y:S01]  /*58f0*/  @!P0 IMAD.X R43, R3, 0x1, R30, P6 ;  /* 0x00000001032b8824 */ /* 0x000fe200030e061e */
[----:B------:R-:W-:Y:S01]  /*5900*/  @!P0 IADD3 R50, P6, R14, R51, RZ ;  /* 0x000000330e328210 */ /* 0x000fe20007fde0ff */
[C---:B------:R-:W-:Y:S01]  /*5910*/  @!P5 IMAD.SHL.U32 R15, R206.reuse, 0x2, RZ ;  /* 0x00000002ce0fd824 */ /* 0x040fe200078e00ff */
[----:B------:R0:W5:Y:S01]  /*5920*/  @!P4 LD.E.64 R62, desc[UR38][R12.64] ;  /* 0x000000260c3ec980 */ /* 0x000162000c101b00 */
[----:B------:R-:W-:-:S02]  /*5930*/  @!P5 SHF.L.U64.HI R28, R206, 0x1, R65 ;  /* 0x00000001ce1cd819 */ /* 0x000fc40000010241 */
[----:B------:R-:W-:Y:S01]  /*5940*/  CS2R R56, SRZ ;  /* 0x0000000000387805 */ /* 0x000fe2000001ff00 */
[----:B------:R-:W-:Y:S01]  /*5950*/  @!P0 IMAD.X R51, R5, 0x1, R30, P6 ;  /* 0x0000000105338824 */ /* 0x000fe200030e061e */
[-C--:B------:R-:W-:Y:S02]  /*5960*/  @!P5 IADD3 R68, P4, R0, R15.reuse, RZ ;  /* 0x0000000f0044d210 */ /* 0x080fe40007f9e0ff */
[----:B------:R-:W-:Y:S02]  /*5970*/  CS2R R58, SRZ ;  /* 0x00000000003a7805 */ /* 0x000fe4000001ff00 */
[----:B------:R-:W-:Y:S02]  /*5980*/  @!P5 IADD3 R14, P6, R14, R15, RZ ;  /* 0x0000000f0e0ed210 */ /* 0x000fe40007fde0ff */
[----:B------:R-:W-:Y:S02]  /*5990*/  CS2R R52, SRZ ;  /* 0x0000000000347805 */ /* 0x000fe4000001ff00 */
[----:B------:R-:W-:Y:S01]  /*59a0*/  CS2R R54, SRZ ;  /* 0x0000000000367805 */ /* 0x000fe2000001ff00 */
[--C-:B------:R-:W-:Y:S01]  /*59b0*/  @!P5 IMAD.X R69, R3, 0x1, R28.reuse, P4 ;  /* 0x000000010345d824 */ /* 0x100fe200020e061c */
[----:B------:R-:W-:Y:S01]  /*59c0*/  CS2R R46, SRZ ;  /* 0x00000000002e7805 */ /* 0x000fe2000001ff00 */
[----:B------:R-:W-:Y:S01]  /*59d0*/  @!P5 IMAD.X R15, R5, 0x1, R28, P6 ;  /* 0x00000001050fd824 */ /* 0x000fe200030e061c */
[----:B------:R-:W-:-:S02]  /*59e0*/  CS2R R44, SRZ ;  /* 0x00000000002c7805 */ /* 0x000fc4000001ff00 */
[----:B------:R-:W-:Y:S02]  /*59f0*/  CS2R R38, SRZ ;  /* 0x0000000000267805 */ /* 0x000fe4000001ff00 */
[----:B------:R-:W-:Y:S02]  /*5a00*/  CS2R R36, SRZ ;  /* 0x0000000000247805 */ /* 0x000fe4000001ff00 */
        /* <DEDUP_REMOVED lines=12> */
.L_x_4901:
[----:B------:R-:W-:Y:S05]  /*5ad0*/  BSYNC B1 ;  /* 0x0000000000017941 */ /* 0x000fea0003800000 */
.L_x_4900:
[----:B---3-5:R-:W-:Y:S01]  /*5ae0*/  IMAD.MOV.U32 R0, RZ, RZ, R30 ;  /* 0x000000ffff007224 */ /* 0x028fe200078e001e */
[----:B------:R-:W-:Y:S01]  /*5af0*/  UMOV UR4, 0xffffffff ;  /* 0xffffffff00047882 */ /* 0x000fe20000000000 */
[----:B--2---:R-:W-:Y:S01]  /*5b00*/  IMAD.MOV.U32 R3, RZ, RZ, R31 ;  /* 0x000000ffff037224 */ /* 0x004fe200078e001f */
[----:B0-----:R-:W-:Y:S01]  /*5b10*/  CS2R R20, SRZ ;  /* 0x0000000000147805 */ /* 0x001fe2000001ff00 */
[----:B----4-:R-:W-:Y:S01]  /*5b20*/  IMAD.MOV.U32 R5, RZ, RZ, R38 ;  /* 0x000000ffff057224 */ /* 0x010fe200078e0026 */
        /* <DEDUP_REMOVED lines=48> */
[----:B------:R0:W4:Y:S04]  /*5e30*/  SHFL.IDX PT, R5, R8, 0x1, 0x1c1f ;  /* 0x003c1f0008057f89 */ /* 0x00012800000e0000 */
[----:B------:R0:W0:Y:S02]  /*5e40*/  SHFL.IDX PT, R14, R7, 0x1, 0x1c1f ;  /* 0x003c1f00070e7f89 */ /* 0x00002400000e0000 */
.L_x_5203:
[----:B------:R-:W-:Y:S01]  /*5e50*/  VIADD R48, R48, 0x40 ;  /* 0x0000004030307836 */ /* 0x000fe20000000000 */
[----:B01----:R-:W-:Y:S01]  /*5e60*/  LOP3.LUT R7, R212, 0x18, R18, 0xf8, !PT ;  /* 0x00000018d4077812 */ /* 0x003fe200078ef812 */
[----:B------:R-:W-:Y:S01]  /*5e70*/  BSSY B1, `(.L_x_4903) ;  /* 0x0000055000017945 */ /* 0x000fe20003800000 */
[----:B------:R-:W-:Y:S01]  /*5e80*/  LOP3.LUT P0, RZ, R227, 0x4, RZ, 0xc0, !PT ;  /* 0x00000004e3ff7812 */ /* 0x000fe2000780c0ff */
[----:B------:R-:W-:Y:S01]  /*5e90*/  IMAD.U32 R98, RZ, RZ, UR60 ;  /* 0x0000003cff627e24 */ /* 0x000fe2000f8e00ff */
[----:B------:R-:W-:Y:S02]  /*5ea0*/  ISETP.GE.AND P1, PT, R48, R91, PT ;  /* 0x0000005b3000720c */ /* 0x000fe40003f26270 */
[----:B------:R-:W-:Y:S02]  /*5eb0*/  CS2R R12, SRZ ;  /* 0x00000000000c7805 */ /* 0x000fe4000001ff00 */
[----:B------:R-:W-:Y:S02]  /*5ec0*/  LOP3.LUT R4, R7, R214, RZ, 0x3c, !PT ;  /* 0x000000d607047212 */ /* 0x000fe400078e3cff */
[----:B------:R-:W-:-:S02]  /*5ed0*/  CS2R R26, SRZ ;  /* 0x00000000001a7805 */ /* 0x000fc4000001ff00 */
[----:B------:R-:W-:Y:S02]  /*5ee0*/  CS2R R32, SRZ ;  /* 0x0000000000207805 */ /* 0x000fe4000001ff00 */
[----:B------:R-:W-:Y:S02]  /*5ef0*/  CS2R R42, SRZ ;  /* 0x00000000002a7805 */ /* 0x000fe4000001ff00 */
[----:B------:R-:W-:Y:S01]  /*5f00*/  CS2R R50, SRZ ;  /* 0x0000000000327805 */ /* 0x000fe2000001ff00 */
[----:B------:R-:W-:Y:S01]  /*5f10*/  IMAD R4, R213, 0x200, R4 ;  /* 0x00000200d5047824 */ /* 0x000fe200078e0204 */
[----:B------:R-:W-:Y:S02]  /*5f20*/  CS2R R8, SRZ ;  /* 0x0000000000087805 */ /* 0x000fe4000001ff00 */
[----:B------:R-:W-:Y:S02]  /*5f30*/  CS2R R10, SRZ ;  /* 0x00000000000a7805 */ /* 0x000fe4000001ff00 */
[----:B------:R-:W-:-:S02]  /*5f40*/  CS2R R24, SRZ ;  /* 0x0000000000187805 */ /* 0x000fc4000001ff00 */
[----:B------:R-:W-:Y:S02]  /*5f50*/  CS2R R34, SRZ ;  /* 0x0000000000227805 */ /* 0x000fe4000001ff00 */
[----:B------:R-:W-:Y:S02]  /*5f60*/  CS2R R40, SRZ ;  /* 0x0000000000287805 */ /* 0x000fe4000001ff00 */
[----:B------:R-:W-:Y:S02]  /*5f70*/  LEA R15, R4, UR41, 0x1 ;  /* 0x00000029040f7c11 */ /* 0x000fe4000f8e08ff */
        /* <DEDUP_REMOVED lines=13> */
[C---:B------:R-:W-:Y:S01]  /*6050*/  @!P2 IMAD.SHL.U32 R69, R73.reuse, 0x2, RZ ;  /* 0x000000024945a824 */ /* 0x040fe200078e00ff */
[-C--:B---3--:R-:W-:Y:S01]  /*6060*/  @!P4 IADD3 R10, P5, R0, R9.reuse, RZ ;  /* 0x00000009000ac210 */ /* 0x088fe20007fbe0ff */
[----:B------:R-:W-:Y:S01]  /*6070*/  @!P1 IMAD.SHL.U32 R7, R204, 0x2, RZ ;  /* 0x00000002cc079824 */ /* 0x000fe200078e00ff */
[----:B------:R-:W-:Y:S02]  /*6080*/  @!P4 IADD3 R8, P6, R14, R9, RZ ;  /* 0x000000090e08c210 */ /* 0x000fe40007fde0ff */
[----:B------:R-:W-:Y:S01]  /*6090*/  @!P2 SHF.L.U64.HI R12, R73, 0x1, R66 ;  /* 0x00000001490ca819 */ /* 0x000fe20000010242 */
[--C-:B--2---:R-:W-:Y:S01]  /*60a0*/  @!P4 IMAD.X R11, R3, 0x1, R4.reuse, P5 ;  /* 0x00000001030bc824 */ /* 0x104fe200028e0604 */
[-C--:B------:R-:W-:Y:S01]  /*60b0*/  @!P3 IADD3 R78, P5, R0, R77.reuse, RZ ;  /* 0x0000004d004eb210 */ /* 0x080fe20007fbe0ff */
[----:B----4-:R-:W-:Y:S01]  /*60c0*/  @!P4 IMAD.X R9, R5, 0x1, R4, P6 ;  /* 0x000000010509c824 */ /* 0x010fe200030e0604 */
[----:B------:R-:W-:-:S02]  /*60d0*/  @!P3 IADD3 R76, P6, R14, R77, RZ ;  /* 0x0000004d0e4cb210 */ /* 0x000fc40007fde0ff */
[----:B------:R-:W-:Y:S01]  /*60e0*/  @!P1 SHF.L.U64.HI R20, R204, 0x1, R67 ;  /* 0x00000001cc149819 */ /* 0x000fe20000010243 */
[--C-:B------:R-:W-:Y:S01]  /*60f0*/  @!P3 IMAD.X R79, R3, 0x1, R6.reuse, P5 ;  /* 0x00000001034fb824 */ /* 0x100fe200028e0606 */
[-C--:B------:R-:W-:Y:S01]  /*6100*/  @!P2 IADD3 R70, P5, R0, R69.reuse, RZ ;  /* 0x000000450046a210 */ /* 0x080fe20007fbe0ff */
[----:B------:R-:W-:Y:S01]  /*6110*/  @!P3 IMAD.X R77, R5, 0x1, R6, P6 ;  /* 0x00000001054db824 */ /* 0x000fe200030e0606 */
[----:B------:R-:W-:-:S03]  /*6120*/  @!P2 IADD3 R68, P6, R14, R69, RZ ;  /* 0x000000450e44a210 */ /* 0x000fc60007fde0ff */
[--C-:B------:R-:W-:Y:S01]  /*6130*/  @!P2 IMAD.X R71, R3, 0x1, R12.reuse, P5 ;  /* 0x000000010347a824 */ /* 0x100fe200028e060c */
[----:B------:R-:W-:Y:S01]  /*6140*/  @!P1 IADD3 R66, P5, R0, R7, RZ ;  /* 0x0000000700429210 */ /* 0x000fe20007fbe0ff */
[----:B------:R-:W-:Y:S01]  /*6150*/  @!P2 IMAD.X R69, R5, 0x1, R12, P6 ;  /* 0x000000010545a824 */ /* 0x000fe200030e060c */
[----:B------:R-:W-:-:S03]  /*6160*/  ISETP.GE.AND P6, PT, R198, UR4, PT ;  /* 0x00000004c6007c0c */ /* 0x000fc6000bfc6270 */
[----:B------:R-:W-:Y:S01]  /*6170*/  @!P1 IMAD.X R67, R3, 0x1, R20, P5 ;  /* 0x0000000103439824 */ /* 0x000fe200028e0614 */
[----:B------:R-:W-:-:S05]  /*6180*/  @!P1 IADD3 R6, P5, R14, R7, RZ ;  /* 0x000000070e069210 */ /* 0x000fca0007fbe0ff */
[----:B------:R-:W-:Y:S01]  /*6190*/  @!P1 IMAD.X R7, R5, 0x1, R20, P5 ;  /* 0x0000000105079824 */ /* 0x000fe200028e0614 */
[----:B------:R-:W-:-:S03]  /*61a0*/  ISETP.GE.AND P5, PT, R206, UR4, PT ;  /* 0x00000004ce007c0c */ /* 0x000fc6000bfa6270 */
[----:B------:R-:W-:Y:S02]  /*61b0*/  @!P6 IMAD.MOV.U32 R12, RZ, RZ, R0 ;  /* 0x000000ffff0ce224 */ /* 0x000fe400078e0000 */
[----:B------:R-:W-:Y:S02]  /*61c0*/  @!P6 IMAD.MOV.U32 R13, RZ, RZ, R3 ;  /* 0x000000ffff0de224 */ /* 0x000fe400078e0003 */
[----:B------:R-:W-:Y:S02]  /*61d0*/  @!P6 IMAD.MOV.U32 R4, RZ, RZ, R14 ;  /* 0x000000ffff04e224 */ /* 0x000fe400078e000e */
[----:B------:R-:W-:-:S04]  /*61e0*/  @!P6 IMAD.WIDE R12, R198, 0x2, R12 ;  /* 0x00000002c60ce825 */ /* 0x000fc800078e020c */
[----:B------:R-:W-:Y:S01]  /*61f0*/  @!P6 IMAD.WIDE R20, R198, 0x2, R4 ;  /* 0x00000002c614e825 */ /* 0x000fe200078e0204 */
[----:B------:R0:W5:Y:S03]  /*6200*/  @!P6 LD.E.64 R50, desc[UR38][R12.64] ;  /* 0x000000260c32e980 */ /* 0x000166000c101b00 */
[C---:B------:R-:W-:Y:S01]  /*6210*/  @!P5 IMAD.SHL.U32 R25, R206.reuse, 0x2, RZ ;  /* 0x00000002ce19d824 */ /* 0x040fe200078e00ff */
[----:B------:R1:W5:Y:S01]  /*6220*/  @!P6 LD.E.64 R48, desc[UR38][R20.64] ;  /* 0x000000261430e980 */ /* 0x000362000c101b00 */
[----:B------:R-:W-:-:S03]  /*6230*/  @!P5 SHF.L.U64.HI R24, R206, 0x1, R65 ;  /* 0x00000001ce18d819 */ /* 0x000fc60000010241 */
[-C--:B------:R-:W-:Y:S02]  /*6240*/  @!P5 IADD3 R64, P6, R0, R25.reuse, RZ ;  /* 0x000000190040d210 */ /* 0x080fe40007fde0ff */
[----:B------:R-:W-:Y:S02]  /*6250*/  CS2R R42, SRZ ;  /* 0x00000000002a7805 */ /* 0x000fe4000001ff00 */
[----:B------:R-:W-:Y:S01]  /*6260*/  CS2R R40, SRZ ;  /* 0x0000000000287805 */ /* 0x000fe2000001ff00 */
[----:B------:R-:W-:Y:S01]  /*6270*/  @!P5 IMAD.X R65, R3, 0x1, R24, P6 ;  /* 0x000000010341d824 */ /* 0x000fe200030e0618 */
[----:B------:R-:W-:Y:S02]  /*6280*/  @!P5 IADD3 R4, P6, R14, R25, RZ ;  /* 0x000000190e04d210 */ /* 0x000fe40007fde0ff */
[----:B------:R2:W5:Y:S01]  /*6290*/  @!P4 LD.E.64 R42, desc[UR38][R10.64] ;  /* 0x000000260a2ac980 */ /* 0x000562000c101b00 */
[----:B------:R-:W-:Y:S02]  /*62a0*/  CS2R R32, SRZ ;  /* 0x0000000000207805 */ /* 0x000fe4000001ff00 */
[----:B------:R-:W-:-:S02]  /*62b0*/  CS2R R34, SRZ ;  /* 0x0000000000227805 */ /* 0x000fc4000001ff00 */
[----:B------:R-:W-:Y:S01]  /*62c0*/  CS2R R26, SRZ ;  /* 0x00000000001a7805 */ /* 0x000fe2000001ff00 */
[----:B------:R-:W-:Y:S01]  /*62d0*/  @!P5 IMAD.X R5, R5, 0x1, R24, P6 ;  /* 0x000000010505d824 */ /* 0x000fe200030e0618 */
[----:B------:R3:W5:Y:S01]  /*62e0*/  @!P4 LD.E.64 R40, desc[UR38][R8.64] ;  /* 0x000000260828c980 */ /* 0x000762000c101b00 */
[----:B------:R-:W-:Y:S02]  /*62f0*/  CS2R R24, SRZ ;  /* 0x0000000000187805 */ /* 0x000fe4000001ff00 */
[----:B0-----:R-:W-:Y:S02]  /*6300*/  CS2R R12, SRZ ;  /* 0x00000000000c7805 */ /* 0x001fe4000001ff00 */
[----:B-1----:R-:W-:Y:S01]  /*6310*/  CS2R R20, SRZ ;  /* 0x0000000000147805 */ /* 0x002fe2000001ff00 */
[----:B------:R0:W5:Y:S01]  /*6320*/  @!P3 LD.E.64 R32, desc[UR38][R78.64] ;  /* 0x000000264e20b980 */ /* 0x000162000c101b00 */
[----:B--2---:R-:W-:-:S03]  /*6330*/  CS2R R10, SRZ ;  /* 0x00000000000a7805 */ /* 0x004fc6000001ff00 */
[----:B------:R0:W5:Y:S01]  /*6340*/  @!P3 LD.E.64 R34, desc[UR38][R76.64] ;  /* 0x000000264c22b980 */ /* 0x000162000c101b00 */
[----:B---3--:R-:W-:-:S03]  /*6350*/  CS2R R8, SRZ ;  /* 0x0000000000087805 */ /* 0x008fc6000001ff00 */
[----:B------:R0:W5:Y:S04]  /*6360*/  @!P2 LD.E.64 R26, desc[UR38][R70.64] ;  /* 0x00000026461aa980 */ /* 0x000168000c101b00 */
[----:B------:R0:W5:Y:S04]  /*6370*/  @!P2 LD.E.64 R24, desc[UR38][R68.64] ;  /* 0x000000264418a980 */ /* 0x000168000c101b00 */
[----:B------:R0:W5:Y:S04]  /*6380*/  @!P1 LD.E.64 R12, desc[UR38][R66.64] ;  /* 0x00000026420c9980 */ /* 0x000168000c101b00 */
[----:B------:R0:W5:Y:S04]  /*6390*/  @!P1 LD.E.64 R10, desc[UR38][R6.64] ;  /* 0x00000026060a9980 */ /* 0x000168000c101b00 */
[----:B------:R0:W5:Y:S04]  /*63a0*/  @!P5 LD.E.64 R20, desc[UR38][R64.64] ;  /* 0x000000264014d980 */ /* 0x000168000c101b00 */
[----:B------:R0:W5:Y:S02]  /*63b0*/  @!P5 LD.E.64 R8, desc[UR38][R4.64] ;  /* 0x000000260408d980 */ /* 0x000164000c101b00 */
.L_x_4904:
[----:B------:R-:W-:Y:S05]  /*63c0*/  BSYNC B1 ;  /* 0x0000000000017941 */ /* 0x000fea0003800000 */
.L_x_4903:
[----:B------:R-:W-:Y:S01]  /*63d0*/  R2UR UR5, R216 ;  /* 0x00000000d80572ca */ /* 0x000fe200000e0000 */
[----:B0----5:R-:W-:Y:S01]  /*63e0*/  IMAD.MOV.U32 R4, RZ, RZ, R21 ;  /* 0x000000ffff047224 */ /* 0x021fe200078e0015 */
[----:B------:R-:W-:Y:S01]  /*63f0*/  VIADDMNMX R98, R91, -R98, 0x80, PT ;  /* 0x000000805b627446 */ /* 0x000fe20003800962 */
[C---:B------:R-:W-:Y:S02]  /*6400*/  VIADD R6, R15.reuse, 0x12400 ;  /* 0x000124000f067836 */ /* 0x040fe40000000000 */
[----:B---3--:R-:W-:Y:S01]  /*6410*/  VIADD R0, R15, 0x12440 ;  /* 0x000124400f007836 */ /* 0x008fe20000000000 */
[----:B------:R-:W-:Y:S01]  /*6420*/  PRMT R64, R4, 0x7610, R64 ;  /* 0x0000761004407816 */ /* 0x000fe20000000040 */
[----:B------:R-:W-:Y:S01]  /*6430*/  @P0 VIADD R0, R6, 0xffffffc0 ;  /* 0xffffffc006000836 */ /* 0x000fe20000000000 */
[----:B------:R-:W-:Y:S01]  /*6440*/  ISETP.GE.AND P1, PT, R203, R98, PT ;  /* 0x00000062cb00720c */ /* 0x000fe20003f26270 */
[----:B--2---:R-:W-:Y:S02]  /*6450*/  IMAD.MOV.U32 R3, RZ, RZ, R20 ;  /* 0x000000ffff037224 */ /* 0x004fe400078e0014 */
[----:B----4-:R-:W-:-:S02]  /*6460*/  IMAD.MOV.U32 R5, RZ, RZ, R12 ;  /* 0x000000ffff057224 */ /* 0x010fc400078e000c */
[----:B------:R-:W-:Y:S01]  /*6470*/  ULEA.HI UR4, UR5, UR5, URZ, 0x1 ;  /* 0x0000000505047291 */ /* 0x000fe2000f8f083f */
[----:B------:R-:W-:Y:S01]  /*6480*/  PRMT R65, R3, 0x7610, R65 ;  /* 0x0000761003417816 */ /* 0x000fe20000000041 */
[----:B------:R-:W-:Y:S01]  /*6490*/  IMAD.MOV.U32 R3, RZ, RZ, R13 ;  /* 0x000000ffff037224 */ /* 0x000fe200078e000d */
[----:B------:R-:W-:Y:S01]  /*64a0*/  PRMT R66, R5, 0x7610, R66 ;  /* 0x0000761005427816 */ /* 0x000fe20000000042 */
[----:B------:R-:W-:Y:S01]  /*64b0*/  ULOP3.LUT UR4, UR4, 0xfffffffe, URZ, 0xc0, !UPT ;  /* 0xfffffffe04047892 */ /* 0x000fe2000f8ec03f */
[----:B------:R-:W-:Y:S02]  /*64c0*/  IMAD.MOV.U32 R6, RZ, RZ, R27 ;  /* 0x000000ffff067224 */ /* 0x000fe400078e001b */
[----:B------:R-:W-:Y:S01]  /*64d0*/  IMAD.MOV.U32 R5, RZ, RZ, R26 ;  /* 0x000000ffff057224 */ /* 0x000fe200078e001a */
[----:B------:R-:W-:Y:S01]  /*64e0*/  UIADD3 UR4, UR5, -UR4, URZ ;  /* 0x8000000405047290 */ /* 0x000fe2000fffe03f */
[----:B------:R-:W-:Y:S01]  /*64f0*/  PRMT R67, R3, 0x7610, R67 ;  /* 0x0000761003437816 */ /* 0x000fe20000000043 */
[----:B------:R-:W-:Y:S01]  /*6500*/  IMAD.MOV.U32 R3, RZ, RZ, R32 ;  /* 0x000000ffff037224 */ /* 0x000fe200078e0020 */
[----:B------:R-:W-:Y:S01]  /*6510*/  PRMT R71, R6, 0x7610, R71 ;  /* 0x0000761006477816 */ /* 0x000fe20000000047 */
[----:B------:R-:W-:Y:S01]  /*6520*/  IMAD.MOV.U32 R6, RZ, RZ, R42 ;  /* 0x000000ffff067224 */ /* 0x000fe200078e002a */
[----:B------:R-:W-:Y:S01]  /*6530*/  PRMT R70, R5, 0x7610, R70 ;  /* 0x0000761005467816 */ /* 0x000fe20000000046 */
[----:B------:R-:W-:Y:S01]  /*6540*/  IMAD.U32 R4, RZ, RZ, UR4 ;  /* 0x00000004ff047e24 */ /* 0x000fe2000f8e00ff */
[----:B------:R-:W-:Y:S01]  /*6550*/  PRMT R78, R3, 0x7610, R78 ;  /* 0x00007610034e7816 */ /* 0x000fe2000000004e */
[----:B------:R-:W-:Y:S01]  /*6560*/  IMAD.MOV.U32 R7, RZ, RZ, R43 ;  /* 0x000000ffff077224 */ /* 0x000fe200078e002b */
[----:B------:R-:W-:Y:S01]  /*6570*/  PRMT R97, R6, 0x7610, R97 ;  /* 0x0000761006617816 */ /* 0x000fe20000000061 */
[----:B------:R-:W-:Y:S01]  /*6580*/  IMAD.MOV.U32 R5, RZ, RZ, R33 ;  /* 0x000000ffff057224 */ /* 0x000fe200078e0021 */
[----:B------:R-:W-:Y:S01]  /*6590*/  SHF.L.U32 R4, R4, 0x1f, RZ ;  /* 0x0000001f04047819 */ /* 0x000fe200000006ff */
[----:B------:R-:W-:Y:S01]  /*65a0*/  IMAD.MOV.U32 R3, RZ, RZ, R50 ;  /* 0x000000ffff037224 */ /* 0x000fe200078e0032 */
[----:B------:R-:W-:Y:S01]  /*65b0*/  PRMT R99, R7, 0x7610, R99 ;  /* 0x0000761007637816 */ /* 0x000fe20000000063 */
[----:B------:R-:W-:Y:S01]  /*65c0*/  IMAD.MOV.U32 R6, RZ, RZ, R8 ;  /* 0x000000ffff067224 */ /* 0x000fe200078e0008 */
[----:B------:R-:W0:Y:S01]  /*65d0*/  SYNCS.PHASECHK.TRANS64.TRYWAIT P0, [UR41+0x30800], R4 ;  /* 0x03080004ff0075a7 */ /* 0x000e220008000169 */
        /* <DEDUP_REMOVED lines=21> */
[----:B------:R-:W-:-:S02]  /*6730*/  IMAD.MOV.U32 R6, RZ, RZ, R48 ;  /* 0x000000ffff067224 */ /* 0x000fc400078e0030 */
[----:B------:R-:W-:Y:S01]  /*6740*/  IMAD.MOV.U32 R7, RZ, RZ, R49 ;  /* 0x000000ffff077224 */ /* 0x000fe200078e0031 */
[----:B0-----:R-:W-:Y:S06]  /*6750*/  @!P0 BRA `(.L_x_4905) ;  /* 0x000001dc00588947 */ /* 0x001fec0003800000 */
.L_x_5204:
[----:B------:R-:W-:Y:S01]  /*6760*/  BSSY B1, `(.L_x_4906) ;  /* 0x000012f000017945 */ /* 0x000fe20003800000 */
        /* <DEDUP_REMOVED lines=33> */
[C---:B------:R-:W-:Y:S01]  /*6980*/  FFMA.FTZ R117, R60.reuse, R112, -R117 ;  /* 0x000000703c757223 */ /* 0x040fe20000010875 */
        /* <DEDUP_REMOVED lines=24> */
.L_x_4909:
[----:B------:R-:W-:Y:S05]  /*6b10*/  BSYNC B2 ;  /* 0x0000000000027941 */ /* 0x000fea0003800000 */
.L_x_4908:
[----:B------:R-:W-:Y:S04]  /*6b20*/  BSSY B2, `(.L_x_4910) ;  /* 0x0000030000027945 */ /* 0x000fe80003800000 */
[----:B------:R-:W-:Y:S05]  /*6b30*/  @P1 BRA `(.L_x_4911) ;  /* 0x0000000000b81947 */ /* 0x000fea0003800000 */
[----:B0-----:R-:W0:Y:S01]  /*6b40*/  LDS.128 R4, [R0] ;  /* 0x0000000000047984 */ /* 0x001e220000000c00 */
        /* <DEDUP_REMOVED lines=45> */
.L_x_4911:
[----:B------:R-:W-:Y:S05]  /*6e20*/  BSYNC B2 ;  /* 0x0000000000027941 */ /* 0x000fea0003800000 */
.L_x_4910:
[----:B------:R-:W-:Y:S04]  /*6e30*/  BSSY B2, `(.L_x_4912) ;  /* 0x0000030000027945 */ /* 0x000fe80003800000 */
[----:B------:R-:W-:Y:S05]  /*6e40*/  @P2 BRA `(.L_x_4913) ;  /* 0x0000000000b82947 */ /* 0x000fea0003800000 */
[----:B01----:R-:W0:Y:S01]  /*6e50*/  LDS.128 R4, [R15+0x16400] ;  /* 0x016400000f047984 */ /* 0x003e220000000c00 */
        /* <DEDUP_REMOVED lines=45> */
.L_x_4913:
[----:B------:R-:W-:Y:S05]  /*7130*/  BSYNC B2 ;  /* 0x0000000000027941 */ /* 0x000fea0003800000 */
.L_x_4912:
[----:B------:R-:W-:Y:S04]  /*7140*/  BSSY B2, `(.L_x_4914) ;  /* 0x0000030000027945 */ /* 0x000fe80003800000 */
[----:B------:R-:W-:Y:S05]  /*7150*/  @P3 BRA `(.L_x_4915) ;  /* 0x0000000000b83947 */ /* 0x000fea0003800000 */
[----:B012---:R-:W0:Y:S01]  /*7160*/  LDS.128 R4, [R0+0x4000] ;  /* 0x0040000000047984 */ /* 0x007e220000000c00 */
        /* <DEDUP_REMOVED lines=45> */
.L_x_4915:
[----:B------:R-:W-:Y:S05]  /*7440*/  BSYNC B2 ;  /* 0x0000000000027941 */ /* 0x000fea0003800000 */
.L_x_4914:
[----:B------:R-:W-:Y:S04]  /*7450*/  BSSY B2, `(.L_x_4916) ;  /* 0x0000030000027945 */ /* 0x000fe80003800000 */
[----:B------:R-:W-:Y:S05]  /*7460*/  @P4 BRA `(.L_x_4917) ;  /* 0x0000000000b84947 */ /* 0x000fea0003800000 */
[----:B0123--:R-:W0:Y:S01]  /*7470*/  LDS.128 R4, [R15+0x1a400] ;  /* 0x01a400000f047984 */ /* 0x00fe220000000c00 */
        /* <DEDUP_REMOVED lines=45> */
.L_x_4917:
[----:B------:R-:W-:Y:S05]  /*7750*/  BSYNC B2 ;  /* 0x0000000000027941 */ /* 0x000fea0003800000 */
.L_x_4916:
[----:B------:R-:W-:Y:S05]  /*7760*/  @P5 BRA `(.L_x_4907) ;  /* 0x0000000000b85947 */ /* 0x000fea0003800000 */
[----:B01234-:R-:W0:Y:S01]  /*7770*/  LDS.128 R4, [R0+0x8000] ;  /* 0x0080000000047984 */ /* 0x01fe220000000c00 */
        /* <DEDUP_REMOVED lines=45> */
.L_x_4907:
[----:B------:R-:W-:Y:S05]  /*7a50*/  BSYNC B1 ;  /* 0x0000000000017941 */ /* 0x000fea0003800000 */
.L_x_4906:
[----:B------:R-:W-:-:S13]  /*7a60*/  ISETP.GE.AND P0, PT, R225, R98, PT ;  /* 0x00000062e100720c */ /* 0x000fda0003f06270 */
[----:B------:R-:W-:Y:S05]  /*7a70*/  @P0 BRA `(.L_x_4918) ;  /* 0x0000004800c80947 */ /* 0x000fea0003800000 */
[----:B01234-:R-:W0:Y:S01]  /*7a80*/  LDC R5, c[0x0][0x3f4] ;  /* 0x0000fd00ff057b82 */ /* 0x01fe220000000800 */
        /* <DEDUP_REMOVED lines=54> */
.L_x_4920:
[----:B------:R-:W-:Y:S05]  /*7df0*/  BSYNC B1 ;  /* 0x0000000000017941 */ /* 0x000fea0003800000 */
.L_x_4919:
[----:B------:R-:W-:Y:S04]  /*7e00*/  BSSY B1, `(.L_x_4921) ;  /* 0x0000030000017945 */ /* 0x000fe80003800000 */
[----:B------:R-:W-:Y:S05]  /*7e10*/  @P1 BRA `(.L_x_4922) ;  /* 0x0000000000b81947 */ /* 0x000fea0003800000 */
[----:B0-----:R-:W0:Y:S01]  /*7e20*/  LDS.128 R4, [R0+0x2000] ;  /* 0x0020000000047984 */ /* 0x001e220000000c00 */
        /* <DEDUP_REMOVED lines=20> */
[C---:B------:R-:W-:Y:S01]  /*7f70*/  FFMA.FTZ R41, R28.reuse, R37, R40 ;  /* 0x000000251c297223 */ /* 0x040fe20000010028 */
[-C--:B------:R-:W-:Y:S01]  /*7f80*/  FMUL.FTZ R37, R31, R99.reuse ;  /* 0x000000631f257220 */ /* 0x080fe20000410000 */
        /* <DEDUP_REMOVED lines=23> */
.L_x_4922:
[----:B------:R-:W-:Y:S05]  /*8100*/  BSYNC B1 ;  /* 0x0000000000017941 */ /* 0x000fea0003800000 */
.L_x_4921:
        /* <DEDUP_REMOVED lines=48> */
.L_x_4924:
[----:B------:R-:W-:Y:S05]  /*8410*/  BSYNC B1 ;  /* 0x0000000000017941 */ /* 0x000fea0003800000 */
.L_x_4923:
[----:B------:R-:W-:Y:S04]  /*8420*/  BSSY B1, `(.L_x_4925) ;  /* 0x0000030000017945 */ /* 0x000fe80003800000 */
[----:B------:R-:W-:Y:S05]  /*8430*/  @P3 BRA `(.L_x_4926) ;  /* 0x0000000000b83947 */ /* 0x000fea0003800000 */
[----:B012---:R-:W0:Y:S01]  /*8440*/  LDS.128 R4, [R0+0x6000] ;  /* 0x0060000000047984 */ /* 0x007e220000000c00 */
        /* <DEDUP_REMOVED lines=45> */
.L_x_4926:
[----:B------:R-:W-:Y:S05]  /*8720*/  BSYNC B1 ;  /* 0x0000000000017941 */ /* 0x000fea0003800000 */
.L_x_4925:
[----:B------:R-:W-:Y:S04]  /*8730*/  BSSY B1, `(.L_x_4927) ;  /* 0x0000030000017945 */ /* 0x000fe80003800000 */
[----:B------:R-:W-:Y:S05]  /*8740*/  @P4 BRA `(.L_x_4928) ;  /* 0x0000000000b84947 */ /* 0x000fea0003800000 */
[----:B0123--:R-:W0:Y:S01]  /*8750*/  LDS.128 R4, [R15+0x1c400] ;  /* 0x01c400000f047984 */ /* 0x00fe220000000c00 */
        /* <DEDUP_REMOVED lines=45> */
.L_x_4928:
[----:B------:R-:W-:Y:S05]  /*8a30*/  BSYNC B1 ;  /* 0x0000000000017941 */ /* 0x000fea0003800000 */
.L_x_4927:
[----:B------:R-:W-:Y:S05]  /*8a40*/  @P5 BRA `(.L_x_4918) ;  /* 0x0000003800d45947 */ /* 0x000fea0003800000 */
[----:B01234-:R-:W0:Y:S01]  /*8a50*/  LDS.128 R4, [R0+0xa000] ;  /* 0x00a0000000047984 */ /* 0x01fe220000000c00 */
[----:B------:R-:W-:Y:S02]  /*8a60*/  SHF.R.U64 R10, R20, 0x10, R21 ;  /* 0x00000010140a7819 */ /* 0x000fe40000001215 */
[----:B------:R-:W-:Y:S02]  /*8a70*/  SHF.R.U32.HI R12, RZ, 0x10, R9 ;  /* 0x00000010ff0c7819 */ /* 0x000fe40000011609 */
[----:B------:R-:W-:Y:S02]  /*8a80*/  SHF.R.U32.HI R21, RZ, 0x10, R21 ;  /* 0x00000010ff157819 */ /* 0x000fe40000011615 */
[----:B------:R-:W-:Y:S02]  /*8a90*/  PRMT R12, R3, 0x5410, R12 ;  /* 0x00005410030c7816 */ /* 0x000fe4000000000c */
[----:B------:R-:W-:Y:S02]  /*8aa0*/  SHF.R.U64 R11, R8, 0x10, R9 ;  /* 0x00000010080b7819 */ /* 0x000fe40000001209 */
[----:B------:R-:W-:Y:S01]  /*8ab0*/  PRMT R64, R64, 0x5410, R21 ;  /* 0x0000541040407816 */ /* 0x000fe20000000015 */
[----:B------:R-:W-:Y:S01]  /*8ac0*/  IMAD.U32 R13, R12, 0x10000, RZ ;  /* 0x000100000c0d7824 */ /* 0x000fe200078e00ff */
[----:B------:R-:W-:-:S02]  /*8ad0*/  PRMT R14, R14, 0x5410, R11 ;  /* 0x000054100e0e7816 */ /* 0x000fc4000000000b */
[----:B------:R-:W-:Y:S01]  /*8ae0*/  PRMT R65, R65, 0x5410, R10 ;  /* 0x0000541041417816 */ /* 0x000fe2000000000a */
[----:B------:R-:W-:Y:S01]  /*8af0*/  IMAD.U32 R11, R64, 0x10000, RZ ;  /* 0x00010000400b7824 */ /* 0x000fe200078e00ff */
[----:B------:R-:W-:Y:S02]  /*8b00*/  LOP3.LUT R12, R12, 0xffff0000, RZ, 0xc0, !PT ;  /* 0xffff00000c0c7812 */ /* 0x000fe400078ec0ff */
[----:B------:R-:W-:Y:S02]  /*8b10*/  LOP3.LUT R64, R64, 0xffff0000, RZ, 0xc0, !PT ;  /* 0xffff000040407812 */ /* 0x000fe400078ec0ff */
[C---:B0-----:R-:W-:Y:S01]  /*8b20*/  LOP3.LUT R9, R6.reuse, 0xffff0000, RZ, 0xc0, !PT ;  /* 0xffff000006097812 */ /* 0x041fe200078ec0ff */
[C---:B------:R-:W-:Y:S01]  /*8b30*/  IMAD.U32 R10, R7.reuse, 0x10000, RZ ;  /* 0x00010000070a7824 */ /* 0x040fe200078e00ff */
[----:B------:R-:W-:Y:S01]  /*8b40*/  LOP3.LUT R7, R7, 0xffff0000, RZ, 0xc0, !PT ;  /* 0xffff000007077812 */ /* 0x000fe200078ec0ff */
[----:B------:R-:W-:Y:S02]  /*8b50*/  IMAD.U32 R8, R6, 0x10000, RZ ;  /* 0x0001000006087824 */ /* 0x000fe400078e00ff */
[C---:B------:R-:W-:Y:S01]  /*8b60*/  FMUL.FTZ R15, R9.reuse, R13 ;  /* 0x0000000d090f7220 */ /* 0x040fe20000410000 */
[----:B------:R-:W-:Y:S01]  /*8b70*/  FMUL.FTZ R20, R9, R11 ;  /* 0x0000000b09147220 */ /* 0x000fe20000410000 */
[----:B------:R-:W-:Y:S01]  /*8b80*/  FMUL.FTZ R9, R7, R12 ;  /* 0x0000000c07097220 */ /* 0x000fe20000410000 */
[----:B------:R-:W-:-:S02]  /*8b90*/  IMAD.U32 R3, R4, 0x10000, RZ ;  /* 0x0001000004037824 */ /* 0x000fc400078e00ff */
[C---:B------:R-:W-:Y:S01]  /*8ba0*/  FFMA.FTZ R15, R8.reuse, R11, -R15 ;  /* 0x0000000b080f7223 */ /* 0x040fe2000001080f */
[----:B------:R-:W-:Y:S01]  /*8bb0*/  FFMA.FTZ R20, R8, R13, R20 ;  /* 0x0000000d08147223 */ /* 0x000fe20000010014 */
[-C--:B------:R-:W-:Y:S01]  /*8bc0*/  FMUL.FTZ R11, R7, R64.reuse ;  /* 0x00000040070b7220 */ /* 0x080fe20000410000 */
[C---:B------:R-:W-:Y:S01]  /*8bd0*/  IMAD.U32 R6, R5.reuse, 0x10000, RZ ;  /* 0x0001000005067824 */ /* 0x040fe200078e00ff */
[----:B------:R-:W-:Y:S01]  /*8be0*/  LOP3.LUT R4, R4, 0xffff0000, RZ, 0xc0, !PT ;  /* 0xffff000004047812 */ /* 0x000fe200078ec0ff */
[C---:B------:R-:W-:Y:S01]  /*8bf0*/  IMAD.U32 R8, R14.reuse, 0x10000, RZ ;  /* 0x000100000e087824 */ /* 0x040fe200078e00ff */
        /* <DEDUP_REMOVED lines=20> */
.L_x_4898:
[----:B------:R-:W1:Y:S01]  /*8d40*/  LDC R25, c[0x0][0x448] ;  /* 0x00011200ff197b82 */ /* 0x000e620000000800 */
[----:B------:R-:W-:Y:S01]  /*8d50*/  IMAD R3, R217, 0x40, R48 ;  /* 0x00000040d9037824 */ /* 0x000fe200078e0230 */
[----:B------:R-:W-:Y:S01]  /*8d60*/  ULDC.64 UR4, c[0x0][0x3f8] ;  /* 0x0000fe0000047ab9 */ /* 0x000fe20000000a00 */
[----:B------:R-:W-:Y:S01]  /*8d70*/  ULDC.64 UR6, c[0x0][0x408] ;  /* 0x0001020000067ab9 */ /* 0x000fe20000000a00 */
[----:B------:R-:W-:Y:S02]  /*8d80*/  IMAD.MOV.U32 R6, RZ, RZ, R24 ;  /* 0x000000ffff067224 */ /* 0x000fe400078e0018 */
[----:B------:R-:W-:Y:S02]  /*8d90*/  IMAD.MOV.U32 R7, RZ, RZ, R29 ;  /* 0x000000ffff077224 */ /* 0x000fe400078e001d */
[----:B------:R-:W-:Y:S02]  /*8da0*/  IMAD.MOV.U32 R10, RZ, RZ, R26 ;  /* 0x000000ffff0a7224 */ /* 0x000fe400078e001a */
[----:B------:R-:W-:Y:S01]  /*8db0*/  IMAD.MOV.U32 R11, RZ, RZ, R31 ;  /* 0x000000ffff0b7224 */ /* 0x000fe200078e001f */
        /* <DEDUP_REMOVED lines=22> */
[----:B------:R-:W1:Y:S04]  /*8f20*/  SHFL.IDX PT, R3, R8, RZ, 0x1c1f ;  /* 0x001c1fff08037589 */ /* 0x000e6800000e0000 */
[----:B------:R-:W2:Y:S04]  /*8f30*/  SHFL.IDX PT, R0, R4, RZ, 0x1c1f ;  /* 0x001c1fff04007589 */ /* 0x000ea800000e0000 */
[----:B------:R3:W4:Y:S04]  /*8f40*/  SHFL.IDX PT, R5, R10, RZ, 0x1c1f ;  /* 0x001c1fff0a057589 */ /* 0x00072800000e0000 */
[----:B------:R3:W0:Y:S01]  /*8f50*/  SHFL.IDX PT, R14, R9, RZ, 0x1c1f ;  /* 0x001c1fff090e7589 */ /* 0x00062200000e0000 */
[----:B-1----:R-:W-:-:S02]  /*8f60*/  IMAD.MOV.U32 R21, RZ, RZ, R3 ;  /* 0x000000ffff157224 */ /* 0x002fc400078e0003 */
[----:B--23--:R-:W-:-:S07]  /*8f70*/  IMAD.MOV.U32 R20, RZ, RZ, R0 ;  /* 0x000000ffff147224 */ /* 0x00cfce00078e0000 */
.L_x_5209:
[----:B------:R-:W-:Y:S01]  /*8f80*/  IMAD R69, R16, R25, RZ ;  /* 0x0000001910457224 */ /* 0x000fe200078e02ff */
[----:B------:R-:W-:Y:S01]  /*8f90*/  BSSY B1, `(.L_x_4930) ;  /* 0x0000031000017945 */ /* 0x000fe20003800000 */
[----:B0-----:R-:W-:Y:S01]  /*8fa0*/  IMAD.MOV.U32 R52, RZ, RZ, R14 ;  /* 0x000000ffff347224 */ /* 0x001fe200078e000e */
[----:B------:R-:W-:Y:S01]  /*8fb0*/  CS2R R46, SRZ ;  /* 0x00000000002e7805 */ /* 0x000fe2000001ff00 */
[----:B----4-:R-:W-:Y:S01]  /*8fc0*/  IMAD.MOV.U32 R53, RZ, RZ, R5 ;  /* 0x000000ffff357224 */ /* 0x010fe200078e0005 */
        /* <DEDUP_REMOVED lines=13> */
[C---:B------:R-:W-:Y:S01]  /*90a0*/  VIADD R0, R18.reuse, 0x20 ;  /* 0x0000002012007836 */ /* 0x040fe20000000000 */
[----:B------:R-:W-:Y:S01]  /*90b0*/  ULDC UR4, c[0x0][0x3f4] ;  /* 0x0000fd0000047ab9 */ /* 0x000fe20000000800 */
[C---:B------:R-:W-:Y:S01]  /*90c0*/  VIADD R3, R18.reuse, 0x40 ;  /* 0x0000004012037836 */ /* 0x040fe20000000000 */
        /* <DEDUP_REMOVED lines=9> */
[----:B------:R-:W-:-:S04]  /*9160*/  @!P0 IMAD.WIDE R6, R18, 0x2, R20 ;  /* 0x0000000212068825 */ /* 0x000fc800078e0214 */
[----:B------:R-:W-:Y:S01]  /*9170*/  @!P1 IMAD.SHL.U32 R15, R218, 0x8, RZ ;  /* 0x00000008da0f9824 */ /* 0x000fe200078e00ff */
[----:B------:R0:W5:Y:S01]  /*9180*/  @!P0 LD.E.128 R36, desc[UR38][R6.64] ;  /* 0x0000002606248980 */ /* 0x000162000c101d00 */
[----:B------:R-:W-:Y:S01]  /*9190*/  @!P2 IMAD.SHL.U32 R51, R219, 0x8, RZ ;  /* 0x00000008db33a824 */ /* 0x000fe200078e00ff */
[----:B------:R-:W-:Y:S01]  /*91a0*/  CS2R R30, SRZ ;  /* 0x00000000001e7805 */ /* 0x000fe2000001ff00 */
[--C-:B------:R-:W-:Y:S01]  /*91b0*/  @!P1 IMAD.WIDE R12, R15, 0x2, R20.reuse ;  /* 0x000000020f0c9825 */ /* 0x100fe200078e0214 */
[----:B------:R-:W-:Y:S02]  /*91c0*/  CS2R R28, SRZ ;  /* 0x00000000001c7805 */ /* 0x000fe4000001ff00 */
[----:B------:R-:W-:Y:S02]  /*91d0*/  CS2R R46, SRZ ;  /* 0x00000000002e7805 */ /* 0x000fe4000001ff00 */
[----:B------:R-:W-:Y:S01]  /*91e0*/  CS2R R44, SRZ ;  /* 0x00000000002c7805 */ /* 0x000fe2000001ff00 */
[----:B------:R-:W-:Y:S01]  /*91f0*/  @!P2 IMAD.WIDE R20, R51, 0x2, R20 ;  /* 0x000000023314a825 */ /* 0x000fe200078e0214 */
[----:B------:R-:W-:-:S02]  /*9200*/  CS2R R34, SRZ ;  /* 0x0000000000227805 */ /* 0x000fc4000001ff00 */
[----:B------:R-:W-:Y:S01]  /*9210*/  CS2R R32, SRZ ;  /* 0x0000000000207805 */ /* 0x000fe2000001ff00 */
[----:B------:R1:W5:Y:S01]  /*9220*/  @!P1 LD.E.128 R40, desc[UR38][R12.64] ;  /* 0x000000260c289980 */ /* 0x000362000c101d00 */
[----:B------:R-:W-:-:S03]  /*9230*/  @!P1 IMAD.WIDE R14, R15, 0x2, R52 ;  /* 0x000000020f0e9825 */ /* 0x000fc600078e0234 */
[----:B------:R1:W5:Y:S01]  /*9240*/  @!P2 LD.E.128 R44, desc[UR38][R20.64] ;  /* 0x00000026142ca980 */ /* 0x000362000c101d00 */
[----:B------:R-:W-:-:S03]  /*9250*/  @!P2 IMAD.WIDE R50, R51, 0x2, R52 ;  /* 0x000000023332a825 */ /* 0x000fc600078e0234 */
[----:B------:R1:W5:Y:S01]  /*9260*/  @!P1 LD.E.128 R28, desc[UR38][R14.64] ;  /* 0x000000260e1c9980 */ /* 0x000362000c101d00 */
[----:B0-----:R-:W-:-:S03]  /*9270*/  @!P0 IMAD.WIDE R6, R18, 0x2, R52 ;  /* 0x0000000212068825 */ /* 0x001fc600078e0234 */
[----:B------:R1:W5:Y:S04]  /*9280*/  @!P2 LD.E.128 R32, desc[UR38][R50.64] ;  /* 0x000000263220a980 */ /* 0x000368000c101d00 */
[----:B------:R1:W5:Y:S02]  /*9290*/  @!P0 LD.E.128 R24, desc[UR38][R6.64] ;  /* 0x0000002606188980 */ /* 0x000364000c101d00 */
.L_x_4931:
[----:B------:R-:W-:Y:S05]  /*92a0*/  BSYNC B1 ;  /* 0x0000000000017941 */ /* 0x000fea0003800000 */
.L_x_4930:
[----:B-1---5:R-:W-:Y:S01]  /*92b0*/  IMAD.MOV.U32 R6, RZ, RZ, R45 ;  /* 0x000000ffff067224 */ /* 0x022fe200078e002d */
[----:B------:R-:W-:Y:S01]  /*92c0*/  UMOV UR4, 0xffffffff ;  /* 0xffffffff00047882 */ /* 0x000fe20000000000 */
        /* <DEDUP_REMOVED lines=49> */
[----:B------:R-:W0:Y:S04]  /*95e0*/  SHFL.IDX PT, R3, R8, 0x1, 0x1c1f ;  /* 0x003c1f0008037f89 */ /* 0x000e2800000e0000 */
[----:B------:R-:W1:Y:S04]  /*95f0*/  SHFL.IDX PT, R0, R4, 0x1, 0x1c1f ;  /* 0x003c1f0004007f89 */ /* 0x000e6800000e0000 */
[----:B------:R2:W3:Y:S04]  /*9600*/  SHFL.IDX PT, R5, R10, 0x1, 0x1c1f ;  /* 0x003c1f000a057f89 */ /* 0x0004e800000e0000 */
[----:B------:R2:W4:Y:S01]  /*9610*/  SHFL.IDX PT, R14, R9, 0x1, 0x1c1f ;  /* 0x003c1f00090e7f89 */ /* 0x00052200000e0000 */
[----:B0-----:R-:W-:-:S02]  /*9620*/  IMAD.MOV.U32 R21, RZ, RZ, R3 ;  /* 0x000000ffff157224 */ /* 0x001fc400078e0003 */
[----:B-12---:R-:W-:-:S07]  /*9630*/  IMAD.MOV.U32 R20, RZ, RZ, R0 ;  /* 0x000000ffff147224 */ /* 0x006fce00078e0000 */
.L_x_5215:
[----:B------:R-:W-:Y:S01]  /*9640*/  VIADD R48, R48, 0x40 ;  /* 0x0000004030307836 */ /* 0x000fe20000000000 */
[----:B------:R-:W-:Y:S01]  /*9650*/  BSSY B1, `(.L_x_4933) ;  /* 0x0000030000017945 */ /* 0x000fe20003800000 */
[----:B----4-:R-:W-:Y:S01]  /*9660*/  IMAD.MOV.U32 R60, RZ, RZ, R14 ;  /* 0x000000ffff3c7224 */ /* 0x010fe200078e000e */
[----:B------:R-:W-:Y:S01]  /*9670*/  CS2R R10, SRZ ;  /* 0x00000000000a7805 */ /* 0x000fe2000001ff00 */
[----:B---3--:R-:W-:Y:S01]  /*9680*/  IMAD.MOV.U32 R61, RZ, RZ, R5 ;  /* 0x000000ffff3d7224 */ /* 0x008fe200078e0005 */
        /* <DEDUP_REMOVED lines=34> */
[----:B------:R-:W-:Y:S02]  /*98b0*/  CS2R R48, SRZ ;  /* 0x0000000000307805 */ /* 0x000fe4000001ff00 */
[----:B0-----:R-:W-:Y:S01]  /*98c0*/  CS2R R4, SRZ ;  /* 0x0000000000047805 */ /* 0x001fe2000001ff00 */
[--C-:B------:R-:W-:Y:S01]  /*98d0*/  @!P1 IMAD.WIDE R20, R3, 0x2, R60.reuse ;  /* 0x0000000203149825 */ /* 0x100fe200078e023c */
[----:B------:R0:W5:Y:S03]  /*98e0*/  @!P1 LD.E.128 R8, desc[UR38][R62.64] ;  /* 0x000000263e089980 */ /* 0x000166000c101d00 */
[--C-:B------:R-:W-:Y:S01]  /*98f0*/  @!P2 IMAD.WIDE R66, R67, 0x2, R60.reuse ;  /* 0x000000024342a825 */ /* 0x100fe200078e023c */
[----:B------:R0:W5:Y:S03]  /*9900*/  @!P1 LD.E.128 R52, desc[UR38][R20.64] ;  /* 0x0000002614349980 */ /* 0x000166000c101d00 */
[----:B------:R-:W-:Y:S01]  /*9910*/  @!P0 IMAD.WIDE R60, R18, 0x2, R60 ;  /* 0x00000002123c8825 */ /* 0x000fe200078e023c */
[----:B------:R0:W5:Y:S04]  /*9920*/  @!P2 LD.E.128 R4, desc[UR38][R64.64] ;  /* 0x000000264004a980 */ /* 0x000168000c101d00 */
[----:B------:R0:W5:Y:S04]  /*9930*/  @!P0 LD.E.128 R56, desc[UR38][R60.64] ;  /* 0x000000263c388980 */ /* 0x000168000c101d00 */
[----:B------:R0:W5:Y:S02]  /*9940*/  @!P2 LD.E.128 R48, desc[UR38][R66.64] ;  /* 0x000000264230a980 */ /* 0x000164000c101d00 */
.L_x_4934:
[----:B------:R-:W-:Y:S05]  /*9950*/  BSYNC B1 ;  /* 0x0000000000017941 */ /* 0x000fea0003800000 */
.L_x_4933:
[----:B------:R-:W-:Y:S01]  /*9960*/  R2UR UR5, R216 ;  /* 0x00000000d80572ca */ /* 0x000fe200000e0000 */
[----:B0----5:R-:W-:Y:S02]  /*9970*/  IMAD.MOV.U32 R62, RZ, RZ, R11 ;  /* 0x000000ffff3e7224 */ /* 0x021fe400078e000b */
        /* <DEDUP_REMOVED lines=9> */
[----:B------:R-:W-:Y:S01]  /*9a10*/  ULEA.HI UR4, UR5, UR5, URZ, 0x1 ;  /* 0x0000000505047291 */ /* 0x000fe2000f8f083f */
[----:B------:R-:W-:Y:S01]  /*9a20*/  IMAD.U32 R90, RZ, RZ, UR60 ;  /* 0x0000003cff5a7e24 */ /* 0x000fe2000f8e00ff */
[----:B------:R-:W-:Y:S01]  /*9a30*/  PRMT R75, R61, 0x7610, R75 ;  /* 0x000076103d4b7816 */ /* 0x000fe2000000004b */
[----:B------:R-:W-:Y:S01]  /*9a40*/  IMAD.MOV.U32 R62, RZ, RZ, R13 ;  /* 0x000000ffff3e7224 */ /* 0x000fe200078e000d */
[----:B------:R-:W-:Y:S01]  /*9a50*/  ULOP3.LUT UR4, UR4, 0xfffffffe, URZ, 0xc0, !UPT ;  /* 0xfffffffe04047892 */ /* 0x000fe2000f8ec03f */
[----:B------:R-:W-:Y:S01]  /*9a60*/  PRMT R91, R64, 0x7610, R91 ;  /* 0x00007610405b7816 */ /* 0x000fe2000000005b */
[----:B------:R-:W-:Y:S01]  /*9a70*/  IMAD.MOV.U32 R63, RZ, RZ, R50 ;  /* 0x000000ffff3f7224 */ /* 0x000fe200078e0032 */
[----:B------:R-:W-:Y:S01]  /*9a80*/  VIADDMNMX R90, R69, -R90, 0x80, PT ;  /* 0x00000080455a7446 */ /* 0x000fe2000380095a */
[----:B------:R-:W-:Y:S01]  /*9a90*/  UIADD3 UR4, UR5, -UR4, URZ ;  /* 0x8000000405047290 */ /* 0x000fe2000fffe03f */
[----:B------:R-:W-:Y:S01]  /*9aa0*/  IMAD.MOV.U32 R61, RZ, RZ, R12 ;  /* 0x000000ffff3d7224 */ /* 0x000fe200078e000c */
        /* <DEDUP_REMOVED lines=23> */
[----:B------:R-:W-:Y:S01]  /*9c20*/  ISETP.GE.AND P1, PT, R203, R90, PT ;  /* 0x0000005acb00720c */ /* 0x000fe20003f26270 */
[----:B------:R-:W-:Y:S01]  /*9c30*/  IMAD.MOV.U32 R3, RZ, RZ, R7 ;  /* 0x000000ffff037224 */ /* 0x000fe200078e0007 */
[----:B------:R-:W-:Y:S01]  /*9c40*/  PRMT R79, R61, 0x7610, R79 ;  /* 0x000076103d4f7816 */ /* 0x000fe2000000004f */
[----:B------:R-:W-:Y:S01]  /*9c50*/  IMAD.MOV.U32 R20, RZ, RZ, R4 ;  /* 0x000000ffff147224 */ /* 0x000fe200078e0004 */
[----:B------:R-:W-:Y:S01]  /*9c60*/  PRMT R95, R64, 0x7610, R95 ;  /* 0x00007610405f7816 */ /* 0x000fe2000000005f */
[----:B------:R-:W-:-:S02]  /*9c70*/  IMAD.MOV.U32 R21, RZ, RZ, R5 ;  /* 0x000000ffff157224 */ /* 0x000fc400078e0005 */
[----:B------:R-:W-:Y:S02]  /*9c80*/  IMAD.MOV.U32 R62, RZ, RZ, R56 ;  /* 0x000000ffff3e7224 */ /* 0x000fe400078e0038 */
[----:B------:R-:W-:Y:S01]  /*9c90*/  IMAD.MOV.U32 R63, RZ, RZ, R57 ;  /* 0x000000ffff3f7224 */ /* 0x000fe200078e0039 */
[----:B0-----:R-:W-:Y:S06]  /*9ca0*/  @!P0 BRA `(.L_x_4935) ;  /* 0x000001a800f88947 */ /* 0x001fec0003800000 */
.L_x_5216:
[----:B------:R-:W-:Y:S01]  /*9cb0*/  BSSY B1, `(.L_x_4936) ;  /* 0x000014c000017945 */ /* 0x000fe20003800000 */
[----:B------:R-:W-:Y:S02]  /*9cc0*/  PRMT R96, R62, 0x7610, R96 ;  /* 0x000076103e607816 */ /* 0x000fe40000000060 */
[----:B------:R-:W-:Y:S01]  /*9cd0*/  PRMT R97, R63, 0x7610, R97 ;  /* 0x000076103f617816 */ /* 0x000fe20000000061 */
[----:B------:R-:W-:Y:S06]  /*9ce0*/  @P1 BRA `(.L_x_4937) ;  /* 0x0000001400201947 */ /* 0x000fec0003800000 */
[----:B------:R-:W1:Y:S01]  /*9cf0*/  LDC R106, c[0x0][0x3f4] ;  /* 0x0000fd00ff6a7b82 */ /* 0x000e620000000800 */
[C---:B0-----:R-:W-:Y:S01]  /*9d00*/  VIADD R61, R18.reuse, 0x20 ;  /* 0x00000020123d7836 */ /* 0x041fe20000000000 */
[----:B------:R-:W-:Y:S01]  /*9d10*/  BSSY B2, `(.L_x_4938) ;  /* 0x0000071000027945 */ /* 0x000fe20003800000 */
[C---:B------:R-:W-:Y:S01]  /*9d20*/  VIADD R63, R18.reuse, 0x40 ;  /* 0x00000040123f7836 */ /* 0x040fe20000000000 */
[-C--:B-1----:R-:W-:Y:S02]  /*9d30*/  ISETP.GE.AND P0, PT, R18, R106.reuse, PT ;  /* 0x0000006a1200720c */ /* 0x082fe40003f06270 */
[-C--:B------:R-:W-:Y:S02]  /*9d40*/  ISETP.GE.AND P1, PT, R61, R106.reuse, PT ;  /* 0x0000006a3d00720c */ /* 0x080fe40003f26270 */
[----:B------:R-:W-:-:S09]  /*9d50*/  ISETP.GE.AND P2, PT, R63, R106, PT ;  /* 0x0000006a3f00720c */ /* 0x000fd20003f46270 */
[----:B------:R-:W-:Y:S05]  /*9d60*/  @P0 BRA `(.L_x_4939) ;  /* 0x0000000400ac0947 */ /* 0x000fea0003800000 */
[----:B------:R-:W-:Y:S02]  /*9d70*/  LEA.HI R60, R106, R217, RZ, 0x1d ;  /* 0x000000d96a3c7211 */ /* 0x000fe400078fe8ff */
[----:B------:R-:W-:Y:S02]  /*9d80*/  LOP3.LUT R61, R212, 0x38, R18, 0xf8, !PT ;  /* 0x00000038d43d7812 */ /* 0x000fe400078ef812 */
[----:B------:R-:W-:Y:S02]  /*9d90*/  SHF.R.S32.HI R63, RZ, 0x1f, R60 ;  /* 0x0000001fff3f7819 */ /* 0x000fe4000001143c */
[----:B------:R-:W-:Y:S02]  /*9da0*/  SHF.R.U64 R120, R36, 0x10, R37 ;  /* 0x0000001024787819 */ /* 0x000fe40000001225 */
[----:B------:R-:W-:Y:S01]  /*9db0*/  LEA.HI R62, R63, R60, RZ, 0x3 ;  /* 0x0000003c3f3e7211 */ /* 0x000fe200078f18ff */
[----:B------:R-:W-:Y:S01]  /*9dc0*/  IMAD.SHL.U32 R63, R60, 0x8, RZ ;  /* 0x000000083c3f7824 */ /* 0x000fe200078e00ff */
[----:B------:R-:W-:-:S02]  /*9dd0*/  LOP3.LUT R60, R61, R214, RZ, 0x3c, !PT ;  /* 0x000000d63d3c7212 */ /* 0x000fc400078e3cff */
[----:B------:R-:W-:Y:S01]  /*9de0*/  SHF.R.U64 R24, R24, 0x10, R25 ;  /* 0x0000001018187819 */ /* 0x000fe20000001219 */
[----:B------:R-:W-:Y:S01]  /*9df0*/  IMAD.SHL.U32 R62, R62, 0x400, RZ ;  /* 0x000004003e3e7824 */ /* 0x000fe200078e00ff */
[----:B------:R-:W-:Y:S01]  /*9e00*/  LOP3.LUT R63, R212, 0x38, R63, 0xf8, !PT ;  /* 0x00000038d43f7812 */ /* 0x000fe200078ef83f */
[----:B------:R-:W-:Y:S01]  /*9e10*/  IMAD R60, R213, 0x200, R60 ;  /* 0x00000200d53c7824 */ /* 0x000fe200078e023c */
[----:B------:R-:W-:Y:S02]  /*9e20*/  SHF.R.U64 R36, R38, 0x10, R39 ;  /* 0x0000001026247819 */ /* 0x000fe40000001227 */
[----:B------:R-:W-:Y:S02]  /*9e30*/  LOP3.LUT R62, R62, 0x7fffe000, RZ, 0xc0, !PT ;  /* 0x7fffe0003e3e7812 */ /* 0x000fe400078ec0ff */
[----:B------:R-:W-:Y:S02]  /*9e40*/  LOP3.LUT R63, R63, R214, RZ, 0x3c, !PT ;  /* 0x000000d63f3f7212 */ /* 0x000fe400078e3cff */
[----:B------:R-:W-:Y:S01]  /*9e50*/  LEA R107, R60, UR41, 0x1 ;  /* 0x000000293c6b7c11 */ /* 0x000fe2000f8e08ff */
[----:B------:R-:W-:Y:S01]  /*9e60*/  IMAD R62, R213, 0x200, R62 ;  /* 0x00000200d53e7824 */ /* 0x000fe200078e023e */
[----:B------:R-:W-:-:S02]  /*9e70*/  SHF.R.U32.HI R25, RZ, 0x10, R25 ;  /* 0x00000010ff197819 */ /* 0x000fc40000011619 */
[----:B------:R-:W-:Y:S01]  /*9e80*/  SHF.R.U64 R118, R26, 0x10, R27 ;  /* 0x000000101a767819 */ /* 0x000fe2000000121b */
[----:B------:R-:W-:Y:S01]  /*9e90*/  IMAD.IADD R108, R62, 0x1, R63 ;  /* 0x000000013e6c7824 */ /* 0x000fe200078e023f */
[----:B------:R-:W-:Y:S01]  /*9ea0*/  PRMT R111, R111, 0x5410, R120 ;  /* 0x000054106f6f7816 */ /* 0x000fe20000000078 */
[----:B------:R-:W0:Y:S01]  /*9eb0*/  LDS.128 R60, [R107+0x12400] ;  /* 0x012400006b3c7984 */ /* 0x000e220000000c00 */
[----:B------:R-:W-:Y:S02]  /*9ec0*/  PRMT R115, R115, 0x5410, R24 ;  /* 0x0000541073737816 */ /* 0x000fe40000000018 */
[----:B------:R-:W-:Y:S02]  /*9ed0*/  LEA R108, R108, UR41, 0x1 ;  /* 0x000000296c6c7c11 */ /* 0x000fe4000f8e08ff */
[----:B------:R-:W-:Y:S01]  /*9ee0*/  SHF.R.U32.HI R39, RZ, 0x10, R39 ;  /* 0x00000010ff277819 */ /* 0x000fe20000011627 */
[----:B------:R-:W-:Y:S01]  /*9ef0*/  IMAD.U32 R119, R115, 0x10000, RZ ;  /* 0x0001000073777824 */ /* 0x000fe200078e00ff */
[----:B------:R-:W-:Y:S01]  /*9f00*/  SHF.R.U32.HI R27, RZ, 0x10, R27 ;  /* 0x00000010ff1b7819 */ /* 0x000fe2000001161b */
[----:B------:R-:W1:Y:S01]  /*9f10*/  LDS.128 R64, [R108+0x12400] ;  /* 0x012400006c407984 */ /* 0x000e620000000c00 */
[----:B------:R-:W-:-:S02]  /*9f20*/  SHF.R.U32.HI R37, RZ, 0x10, R37 ;  /* 0x00000010ff257819 */ /* 0x000fc40000011625 */
[----:B------:R-:W-:Y:S02]  /*9f30*/  PRMT R116, R116, 0x5410, R25 ;  /* 0x0000541074747816 */ /* 0x000fe40000000019 */
[----:B------:R-:W-:Y:S01]  /*9f40*/  PRMT R118, R113, 0x5410, R118 ;  /* 0x0000541071767816 */ /* 0x000fe20000000076 */
[----:B------:R-:W-:Y:S01]  /*9f50*/  IMAD.U32 R113, R111, 0x10000, RZ ;  /* 0x000100006f717824 */ /* 0x000fe200078e00ff */
        /* <DEDUP_REMOVED lines=43> */
[C---:B------:R-:W-:Y:S01]  /*a210*/  FFMA.FTZ R112, R25.reuse, R24, -R26 ;  /* 0x0000001819707223 */ /* 0x040fe2000001081a */
        /* <DEDUP_REMOVED lines=14> */
[CC--:B------:R-:W-:Y:S01]  /*a300*/  FMUL.FTZ R27, R65.reuse, R118.reuse ;  /* 0x00000076411b7220 */ /* 0x0c0fe20000410000 */
[----:B------:R-:W-:Y:S01]  /*a310*/  FMUL.FTZ R39, R66, R37 ;  /* 0x0000002542277220 */ /* 0x000fe20000410000 */
[----:B------:R-:W-:Y:S01]  /*a320*/  FMUL.FTZ R65, R65, R117 ;  /* 0x0000007541417220 */ /* 0x000fe20000410000 */
[----:B------:R-:W-:Y:S01]  /*a330*/  F2FP.BF16.F32.PACK_AB R24, R112, R121 ;  /* 0x000000797018723e */ /* 0x000fe200000010ff */
        /* <DEDUP_REMOVED lines=10> */
[----:B------:R0:W-:Y:S01]  /*a3e0*/  STS.128 [R107+0x12400], R24 ;  /* 0x012400186b007388 */ /* 0x0001e20000000c00 */
[----:B------:R-:W-:Y:S02]  /*a3f0*/  F2FP.BF16.F32.PACK_AB R38, R65, R60 ;  /* 0x0000003c4126723e */ /* 0x000fe400000010ff */
[----:B------:R-:W-:-:S05]  /*a400*/  F2FP.BF16.F32.PACK_AB R39, R66, R109 ;  /* 0x0000006d4227723e */ /* 0x000fca00000010ff */
[----:B------:R0:W-:Y:S02]  /*a410*/  STS.128 [R108+0x12400], R36 ;  /* 0x012400246c007388 */ /* 0x0001e40000000c00 */
.L_x_4939:
[----:B------:R-:W-:Y:S05]  /*a420*/  BSYNC B2 ;  /* 0x0000000000027941 */ /* 0x000fea0003800000 */
.L_x_4938:
[----:B------:R-:W-:Y:S04]  /*a430*/  BSSY B2, `(.L_x_4940) ;  /* 0x000006a000027945 */ /* 0x000fe80003800000 */
[----:B------:R-:W-:Y:S05]  /*a440*/  @P1 BRA `(.L_x_4941) ;  /* 0x0000000400a01947 */ /* 0x000fea0003800000 */
[----:B0-----:R-:W2:Y:S01]  /*a450*/  LDL R107, [R1+0x290] ;  /* 0x00029000016b7983 */ /* 0x001ea20000100800 */
[----:B------:R-:W-:Y:S02]  /*a460*/  LEA.HI R24, R106, R218, RZ, 0x1d ;  /* 0x000000da6a187211 */ /* 0x000fe400078fe8ff */
[--C-:B------:R-:W-:Y:S02]  /*a470*/  SHF.R.U64 R63, R40, 0x10, R41.reuse ;  /* 0x00000010283f7819 */ /* 0x100fe40000001229 */
[----:B------:R-:W-:Y:S02]  /*a480*/  SHF.R.S32.HI R25, RZ, 0x1f, R24 ;  /* 0x0000001fff197819 */ /* 0x000fe40000011418 */
[----:B------:R-:W-:Y:S02]  /*a490*/  SHF.R.U32.HI R40, RZ, 0x10, R41 ;  /* 0x00000010ff287819 */ /* 0x000fe40000011629 */
[----:B------:R-:W-:Y:S01]  /*a4a0*/  LEA.HI R26, R25, R24, RZ, 0x3 ;  /* 0x00000018191a7211 */ /* 0x000fe200078f18ff */
[----:B------:R-:W-:Y:S01]  /*a4b0*/  IMAD.SHL.U32 R25, R24, 0x8, RZ ;  /* 0x0000000818197824 */ /* 0x000fe200078e00ff */
[----:B------:R-:W-:-:S02]  /*a4c0*/  SHF.R.U64 R41, R28, 0x10, R29 ;  /* 0x000000101c297819 */ /* 0x000fc4000000121d */
[----:B------:R-:W-:Y:S01]  /*a4d0*/  SHF.R.U32.HI R28, RZ, 0x10, R29 ;  /* 0x00000010ff1c7819 */ /* 0x000fe2000001161d */
[----:B------:R-:W-:Y:S01]  /*a4e0*/  IMAD.SHL.U32 R26, R26, 0x400, RZ ;  /* 0x000004001a1a7824 */ /* 0x000fe200078e00ff */
[----:B------:R-:W-:Y:S02]  /*a4f0*/  LOP3.LUT R25, R212, 0x38, R25, 0xf8, !PT ;  /* 0x00000038d4197812 */ /* 0x000fe400078ef819 */
[----:B------:R-:W-:Y:S02]  /*a500*/  SHF.R.U64 R61, R42, 0x10, R43 ;  /* 0x000000102a3d7819 */ /* 0x000fe4000000122b */
[----:B------:R-:W-:Y:S02]  /*a510*/  LOP3.LUT R26, R26, 0x7fffe000, RZ, 0xc0, !PT ;  /* 0x7fffe0001a1a7812 */ /* 0x000fe400078ec0ff */
[----:B------:R-:W-:Y:S02]  /*a520*/  LOP3.LUT R25, R25, R214, RZ, 0x3c, !PT ;  /* 0x000000d619197212 */ /* 0x000fe400078e3cff */
[----:B------:R-:W-:Y:S01]  /*a530*/  PRMT R100, R100, 0x5410, R63 ;  /* 0x0000541064647816 */ /* 0x000fe2000000003f */
[----:B------:R-:W-:Y:S01]  /*a540*/  IMAD R26, R213, 0x200, R26 ;  /* 0x00000200d51a7824 */ /* 0x000fe200078e021a */
[----:B------:R-:W-:-:S02]  /*a550*/  PRMT R104, R104, 0x5410, R41 ;  /* 0x0000541068687816 */ /* 0x000fc40000000029 */
[----:B------:R-:W-:Y:S01]  /*a560*/  SHF.R.U64 R29, R30, 0x10, R31 ;  /* 0x000000101e1d7819 */ /* 0x000fe2000000121f */
[----:B------:R-:W-:Y:S01]  /*a570*/  IMAD.IADD R60, R26, 0x1, R25 ;  /* 0x000000011a3c7824 */ /* 0x000fe200078e0219 */
[----:B------:R-:W-:Y:S01]  /*a580*/  PRMT R105, R105, 0x5410, R28 ;  /* 0x0000541069697816 */ /* 0x000fe2000000001c */
[----:B------:R-:W-:Y:S01]  /*a590*/  IMAD.U32 R63, R104, 0x10000, RZ ;  /* 0x00010000683f7824 */ /* 0x000fe200078e00ff */
[----:B------:R-:W-:Y:S02]  /*a5a0*/  SHF.R.U32.HI R30, RZ, 0x10, R31 ;  /* 0x00000010ff1e7819 */ /* 0x000fe4000001161f */
[----:B------:R-:W-:Y:S01]  /*a5b0*/  LEA R60, R60, UR41, 0x1 ;  /* 0x000000293c3c7c11 */ /* 0x000fe2000f8e08ff */
[----:B------:R-:W-:Y:S01]  /*a5c0*/  IMAD.U32 R62, R105, 0x10000, RZ ;  /* 0x00010000693e7824 */ /* 0x000fe200078e00ff */
[----:B------:R-:W-:Y:S02]  /*a5d0*/  PRMT R101, R101, 0x5410, R40 ;  /* 0x0000541065657816 */ /* 0x000fe40000000028 */
[----:B------:R-:W-:Y:S01]  /*a5e0*/  PRMT R98, R98, 0x5410, R61 ;  /* 0x0000541062627816 */ /* 0x000fe2000000003d */
[----:B------:R-:W0:Y:S01]  /*a5f0*/  LDS.128 R36, [R60+0x12400] ;  /* 0x012400003c247984 */ /* 0x000e220000000c00 */
[----:B------:R-:W-:Y:S01]  /*a600*/  SHF.R.U32.HI R42, RZ, 0x10, R43 ;  /* 0x00000010ff2a7819 */ /* 0x000fe2000001162b */
[----:B------:R-:W-:Y:S01]  /*a610*/  IMAD.U32 R61, R100, 0x10000, RZ ;  /* 0x00010000643d7824 */ /* 0x000fe200078e00ff */
[----:B------:R-:W-:-:S02]  /*a620*/  PRMT R103, R103, 0x5410, R30 ;  /* 0x0000541067677816 */ /* 0x000fc4000000001e */
        /* <DEDUP_REMOVED lines=74> */
.L_x_4941:
[----:B------:R-:W-:Y:S05]  /*aad0*/  BSYNC B2 ;  /* 0x0000000000027941 */ /* 0x000fea0003800000 */
.L_x_4940:
[----:B------:R-:W-:Y:S05]  /*aae0*/  @P2 BRA `(.L_x_4937) ;  /* 0x0000000400a02947 */ /* 0x000fea0003800000 */
[----:B-1----:R-:W2:Y:S01]  /*aaf0*/  LDL R60, [R1+0x288] ;  /* 0x00028800013c7983 */ /* 0x002ea20000100800 */
[----:B------:R-:W-:Y:S02]  /*ab00*/  LEA.HI R106, R106, R219, RZ, 0x1d ;  /* 0x000000db6a6a7211 */ /* 0x000fe400078fe8ff */
[----:B0-----:R-:W-:Y:S02]  /*ab10*/  SHF.R.U64 R38, R32, 0x10, R33 ;  /* 0x0000001020267819 */ /* 0x001fe40000001221 */
[----:B------:R-:W-:Y:S02]  /*ab20*/  SHF.R.S32.HI R25, RZ, 0x1f, R106 ;  /* 0x0000001fff197819 */ /* 0x000fe4000001146a */
[----:B------:R-:W-:Y:S02]  /*ab30*/  SHF.R.U64 R42, R44, 0x10, R45 ;  /* 0x000000102c2a7819 */ /* 0x000fe4000000122d */
[----:B------:R-:W-:Y:S01]  /*ab40*/  LEA.HI R24, R25, R106, RZ, 0x3 ;  /* 0x0000006a19187211 */ /* 0x000fe200078f18ff */
[----:B------:R-:W-:Y:S01]  /*ab50*/  IMAD.SHL.U32 R25, R106, 0x8, RZ ;  /* 0x000000086a197824 */ /* 0x000fe200078e00ff */
[----:B------:R-:W-:-:S02]  /*ab60*/  PRMT R87, R87, 0x5410, R38 ;  /* 0x0000541057577816 */ /* 0x000fc40000000026 */
[----:B------:R-:W-:Y:S01]  /*ab70*/  PRMT R83, R83, 0x5410, R42 ;  /* 0x0000541053537816 */ /* 0x000fe2000000002a */
[----:B------:R-:W-:Y:S01]  /*ab80*/  IMAD.SHL.U32 R24, R24, 0x400, RZ ;  /* 0x0000040018187824 */ /* 0x000fe200078e00ff */
[----:B------:R-:W-:Y:S01]  /*ab90*/  LOP3.LUT R25, R212, 0x38, R25, 0xf8, !PT ;  /* 0x00000038d4197812 */ /* 0x000fe200078ef819 */
[----:B------:R-:W-:Y:S01]  /*aba0*/  IMAD.U32 R42, R87, 0x10000, RZ ;  /* 0x00010000572a7824 */ /* 0x000fe200078e00ff */
[----:B------:R-:W-:Y:S01]  /*abb0*/  SHF.R.U32.HI R45, RZ, 0x10, R45 ;  /* 0x00000010ff2d7819 */ /* 0x000fe2000001162d */
[----:B------:R-:W-:Y:S01]  /*abc0*/  IMAD.U32 R41, R83, 0x10000, RZ ;  /* 0x0001000053297824 */ /* 0x000fe200078e00ff */
[----:B------:R-:W-:Y:S02]  /*abd0*/  LOP3.LUT R24, R24, 0x7fffe000, RZ, 0xc0, !PT ;  /* 0x7fffe00018187812 */ /* 0x000fe400078ec0ff */
[----:B------:R-:W-:Y:S02]  /*abe0*/  LOP3.LUT R25, R25, R214, RZ, 0x3c, !PT ;  /* 0x000000d619197212 */ /* 0x000fe400078e3cff */
[----:B------:R-:W-:Y:S01]  /*abf0*/  SHF.R.U64 R40, R46, 0x10, R47 ;  /* 0x000000102e287819 */ /* 0x000fe2000000122f */
[----:B------:R-:W-:Y:S01]  /*ac00*/  IMAD R24, R213, 0x200, R24 ;  /* 0x00000200d5187824 */ /* 0x000fe200078e0218 */
[----:B------:R-:W-:-:S02]  /*ac10*/  SHF.R.U64 R32, R34, 0x10, R35 ;  /* 0x0000001022207819 */ /* 0x000fc40000001223 */
[----:B------:R-:W-:Y:S01]  /*ac20*/  SHF.R.U32.HI R47, RZ, 0x10, R47 ;  /* 0x00000010ff2f7819 */ /* 0x000fe2000001162f */
[----:B------:R-:W-:Y:S01]  /*ac30*/  IMAD.IADD R28, R24, 0x1, R25 ;  /* 0x00000001181c7824 */ /* 0x000fe200078e0219 */
[----:B------:R-:W-:Y:S02]  /*ac40*/  SHF.R.U32.HI R33, RZ, 0x10, R33 ;  /* 0x00000010ff217819 */ /* 0x000fe40000011621 */
[----:B------:R-:W-:Y:S02]  /*ac50*/  SHF.R.U32.HI R35, RZ, 0x10, R35 ;  /* 0x00000010ff237819 */ /* 0x000fe40000011623 */
[----:B------:R-:W-:Y:S02]  /*ac60*/  LEA R36, R28, UR41, 0x1 ;  /* 0x000000291c247c11 */ /* 0x000fe4000f8e08ff */
[----:B------:R-:W-:Y:S02]  /*ac70*/  PRMT R84, R84, 0x5410, R45 ;  /* 0x0000541054547816 */ /* 0x000fe4000000002d */
[----:B------:R-:W-:Y:S01]  /*ac80*/  PRMT R85, R85, 0x5410, R32 ;  /* 0x0000541055557816 */ /* 0x000fe20000000020 */
[----:B------:R-:W0:Y:S01]  /*ac90*/  LDS.128 R28, [R36+0x12400] ;  /* 0x01240000241c7984 */ /* 0x000e220000000c00 */
[----:B------:R-:W-:-:S02]  /*aca0*/  PRMT R82, R82, 0x5410, R47 ;  /* 0x0000541052527816 */ /* 0x000fc4000000002f */
[----:B------:R-:W-:Y:S02]  /*acb0*/  PRMT R88, R88, 0x5410, R33 ;  /* 0x0000541058587816 */ /* 0x000fe40000000021 */
[----:B------:R-:W-:Y:S02]  /*acc0*/  PRMT R86, R86, 0x5410, R35 ;  /* 0x0000541056567816 */ /* 0x000fe40000000023 */
[----:B------:R-:W-:Y:S01]  /*acd0*/  PRMT R81, R81, 0x5410, R40 ;  /* 0x0000541051517816 */ /* 0x000fe20000000028 */
        /* <DEDUP_REMOVED lines=14> */
[C---:B------:R-:W-:Y:S01]  /*adc0*/  IMAD.U32 R39, R30.reuse, 0x10000, RZ ;  /* 0x000100001e277824 */ /* 0x040fe200078e00ff */
        /* <DEDUP_REMOVED lines=8> */
[----:B------:R-:W-:Y:S01]  /*ae50*/  FFMA.FTZ R45, R32, R41, -R45 ;  /* 0x00000029202d7223 */ /* 0x000fe2000001082d */
[----:B------:R-:W-:-:S02]  /*ae60*/  IMAD.U32 R41, R86, 0x10000, RZ ;  /* 0x0001000056297824 */ /* 0x000fc400078e00ff */
[----:B------:R-:W-:Y:S01]  /*ae70*/  FFMA.FTZ R47, R32, R42, R47 ;  /* 0x0000002a202f7223 */ /* 0x000fe2000001002f */
[----:B------:R-:W-:Y:S02]  /*ae80*/  IMAD.U32 R32, R82, 0x10000, RZ ;  /* 0x0001000052207824 */ /* 0x000fe400078e00ff */
[----:B------:R-:W-:Y:S01]  /*ae90*/  FFMA.FTZ R44, R33, R37, -R44 ;  /* 0x00000025212c7223 */ /* 0x000fe2000001082c */
[C---:B------:R-:W-:Y:S01]  /*aea0*/  FMUL.FTZ R42, R40.reuse, R41 ;  /* 0x00000029282a7220 */ /* 0x040fe20000410000 */
[----:B------:R-:W-:Y:S02]  /*aeb0*/  IMAD.U32 R35, R27, 0x10000, RZ ;  /* 0x000100001b237824 */ /* 0x000fe400078e00ff */
[-C--:B------:R-:W-:Y:S01]  /*aec0*/  FMUL.FTZ R40, R40, R32.reuse ;  /* 0x0000002028287220 */ /* 0x080fe20000410000 */
[----:B------:R-:W-:Y:S01]  /*aed0*/  FFMA.FTZ R43, R33, R43, R38 ;  /* 0x0000002b212b7223 */ /* 0x000fe20000010026 */
[C---:B------:R-:W-:Y:S01]  /*aee0*/  FMUL.FTZ R33, R28.reuse, R87 ;  /* 0x000000571c217220 */ /* 0x040fe20000410000 */
[C---:B------:R-:W-:Y:S01]  /*aef0*/  FFMA.FTZ R37, R35.reuse, R32, -R42 ;  /* 0x0000002023257223 */ /* 0x040fe2000001082a */
[----:B------:R-:W-:Y:S01]  /*af00*/  FFMA.FTZ R41, R35, R41, R40 ;  /* 0x0000002923297223 */ /* 0x000fe20000010028 */
[----:B------:R-:W-:Y:S01]  /*af10*/  FMUL.FTZ R35, R28, R83 ;  /* 0x000000531c237220 */ /* 0x000fe20000410000 */
[----:B------:R-:W-:-:S02]  /*af20*/  IMAD.U32 R32, R85, 0x10000, RZ ;  /* 0x0001000055207824 */ /* 0x000fc400078e00ff */
[----:B------:R-:W-:Y:S01]  /*af30*/  FFMA.FTZ R38, R24, R83, -R33 ;  /* 0x0000005318267223 */ /* 0x000fe20000010821 */
[----:B------:R-:W-:Y:S02]  /*af40*/  IMAD.U32 R34, R26, 0x10000, RZ ;  /* 0x000100001a227824 */ /* 0x000fe400078e00ff */
[----:B------:R-:W-:Y:S01]  /*af50*/  FFMA.FTZ R40, R24, R87, R35 ;  /* 0x0000005718287223 */ /* 0x000fe20000010023 */
[----:B------:R-:W-:Y:S02]  /*af60*/  IMAD.U32 R28, R81, 0x10000, RZ ;  /* 0x00010000511c7824 */ /* 0x000fe400078e00ff */
[C---:B------:R-:W-:Y:S01]  /*af70*/  FMUL.FTZ R42, R29.reuse, R88 ;  /* 0x000000581d2a7220 */ /* 0x040fe20000410000 */
[----:B------:R-:W-:Y:S01]  /*af80*/  FMUL.FTZ R33, R29, R84 ;  /* 0x000000541d217220 */ /* 0x000fe20000410000 */
[----:B------:R-:W-:Y:S01]  /*af90*/  FMUL.FTZ R35, R39, R32 ;  /* 0x0000002027237220 */ /* 0x000fe20000410000 */
[----:B------:R-:W-:Y:S01]  /*afa0*/  LOP3.LUT R85, R85, 0xffff0000, RZ, 0xc0, !PT ;  /* 0xffff000055557812 */ /* 0x000fe200078ec0ff */
[C---:B------:R-:W-:Y:S01]  /*afb0*/  FFMA.FTZ R29, R25.reuse, R84, -R42 ;  /* 0x00000054191d7223 */ /* 0x040fe2000001082a */
[----:B------:R-:W-:Y:S01]  /*afc0*/  LOP3.LUT R86, R86, 0xffff0000, RZ, 0xc0, !PT ;  /* 0xffff000056567812 */ /* 0x000fe200078ec0ff */
        /* <DEDUP_REMOVED lines=8> */
[C---:B------:R-:W-:Y:S01]  /*b050*/  FMUL.FTZ R28, R31.reuse, R86 ;  /* 0x000000561f1c7220 */ /* 0x040fe20000410000 */
[-C--:B------:R-:W-:Y:S01]  /*b060*/  FMUL.FTZ R24, R30, R81.reuse ;  /* 0x000000511e187220 */ /* 0x080fe20000410000 */
        /* <DEDUP_REMOVED lines=16> */
.L_x_4937:
[----:B------:R-:W-:Y:S05]  /*b170*/  BSYNC B1 ;  /* 0x0000000000017941 */ /* 0x000fea0003800000 */
.L_x_4936:
[----:B------:R-:W-:-:S13]  /*b180*/  ISETP.GE.AND P0, PT, R225, R90, PT ;  /* 0x0000005ae100720c */ /* 0x000fda0003f06270 */
[----:B------:R-:W-:Y:S05]  /*b190*/  @P0 BRA `(.L_x_4918) ;  /* 0x0000001400000947 */ /* 0x000fea0003800000 */
[----:B------:R-:W3:Y:S01]  /*b1a0*/  LDC R32, c[0x0][0x3f4] ;  /* 0x0000fd00ff207b82 */ /* 0x000ee20000000800 */
[C---:B012---:R-:W-:Y:S01]  /*b1b0*/  VIADD R25, R18.reuse, 0x20 ;  /* 0x0000002012197836 */ /* 0x047fe20000000000 */
[----:B------:R-:W-:Y:S01]  /*b1c0*/  BSSY B1, `(.L_x_4942) ;  /* 0x000006d000017945 */ /* 0x000fe20003800000 */
[C---:B------:R-:W-:Y:S01]  /*b1d0*/  VIADD R27, R18.reuse, 0x40 ;  /* 0x00000040121b7836 */ /* 0x040fe20000000000 */
[-C--:B---3--:R-:W-:Y:S02]  /*b1e0*/  ISETP.GE.AND P0, PT, R18, R32.reuse, PT ;  /* 0x000000201200720c */ /* 0x088fe40003f06270 */
[-C--:B------:R-:W-:Y:S02]  /*b1f0*/  ISETP.GE.AND P1, PT, R25, R32.reuse, PT ;  /* 0x000000201900720c */ /* 0x080fe40003f26270 */
[----:B------:R-:W-:-:S09]  /*b200*/  ISETP.GE.AND P2, PT, R27, R32, PT ;  /* 0x000000201b00720c */ /* 0x000fd20003f46270 */
[----:B------:R-:W-:Y:S05]  /*b210*/  @P0 BRA `(.L_x_4943) ;  /* 0x00000004009c0947 */ /* 0x000fea0003800000 */
[----:B------:R-:W2:Y:S01]  /*b220*/  LDL R44, [R1+0x28c] ;  /* 0x00028c00012c7983 */ /* 0x000ea20000100800 */
        /* <DEDUP_REMOVED lines=15> */
[----:B------:R-:W-:Y:S02]  /*b320*/  LEA R33, R28, UR41, 0x1 ;  /* 0x000000291c217c11 */ /* 0x000fe4000f8e08ff */
[----:B------:R-:W-:Y:S02]  /*b330*/  SHF.R.U32.HI R56, RZ, 0x10, R57 ;  /* 0x00000010ff387819 */ /* 0x000fe40000011639 */
[----:B------:R-:W-:Y:S01]  /*b340*/  PRMT R89, R89, 0x5410, R12 ;  /* 0x0000541059597816 */ /* 0x000fe2000000000c */
[----:B------:R-:W0:Y:S01]  /*b350*/  LDS.128 R28, [R33+0x12400] ;  /* 0x01240000211c7984 */ /* 0x000e220000000c00 */
[----:B------:R-:W-:Y:S02]  /*b360*/  PRMT R96, R96, 0x5410, R15 ;  /* 0x0000541060607816 */ /* 0x000fe4000000000f */
[----:B------:R-:W-:-:S02]  /*b370*/  PRMT R94, R94, 0x5410, R13 ;  /* 0x000054105e5e7816 */ /* 0x000fc4000000000d */
[----:B------:R-:W-:Y:S01]  /*b380*/  PRMT R91, R91, 0x5410, R14 ;  /* 0x000054105b5b7816 */ /* 0x000fe2000000000e */
[----:B------:R-:W-:Y:S01]  /*b390*/  IMAD.U32 R39, R96, 0x10000, RZ ;  /* 0x0001000060277824 */ /* 0x000fe200078e00ff */
[----:B------:R-:W-:Y:S02]  /*b3a0*/  PRMT R92, R92, 0x5410, R35 ;  /* 0x000054105c5c7816 */ /* 0x000fe40000000023 */
[----:B------:R-:W-:Y:S02]  /*b3b0*/  PRMT R93, R93, 0x5410, R34 ;  /* 0x000054105d5d7816 */ /* 0x000fe40000000022 */
[----:B------:R-:W-:Y:S01]  /*b3c0*/  PRMT R97, R97, 0x5410, R56 ;  /* 0x0000541061617816 */ /* 0x000fe20000000038 */
[----:B------:R-:W-:Y:S01]  /*b3d0*/  IMAD.U32 R38, R92, 0x10000, RZ ;  /* 0x000100005c267824 */ /* 0x000fe200078e00ff */
[----:B------:R-:W-:Y:S02]  /*b3e0*/  SHF.R.U32.HI R58, RZ, 0x10, R59 ;  /* 0x00000010ff3a7819 */ /* 0x000fe4000001163b */
[----:B------:R-:W-:Y:S01]  /*b3f0*/  LOP3.LUT R96, R96, 0xffff0000, RZ, 0xc0, !PT ;  /* 0xffff000060607812 */ /* 0x000fe200078ec0ff */
[----:B------:R-:W-:Y:S01]  /*b400*/  IMAD.U32 R40, R97, 0x10000, RZ ;  /* 0x0001000061287824 */ /* 0x000fe200078e00ff */
[----:B------:R-:W-:-:S02]  /*b410*/  PRMT R95, R95, 0x5410, R58 ;  /* 0x000054105f5f7816 */ /* 0x000fc4000000003a */
[----:B------:R-:W-:Y:S02]  /*b420*/  LOP3.LUT R92, R92, 0xffff0000, RZ, 0xc0, !PT ;  /* 0xffff00005c5c7812 */ /* 0x000fe400078ec0ff */
[----:B------:R-:W-:Y:S01]  /*b430*/  LOP3.LUT R97, R97, 0xffff0000, RZ, 0xc0, !PT ;  /* 0xffff000061617812 */ /* 0x000fe200078ec0ff */
[C---:B0-----:R-:W-:Y:S01]  /*b440*/  IMAD.U32 R35, R29.reuse, 0x10000, RZ ;  /* 0x000100001d237824 */ /* 0x041fe200078e00ff */
[----:B------:R-:W-:Y:S01]  /*b450*/  LOP3.LUT R29, R29, 0xffff0000, RZ, 0xc0, !PT ;  /* 0xffff00001d1d7812 */ /* 0x000fe200078ec0ff */
        /* <DEDUP_REMOVED lines=14> */
[C---:B------:R-:W-:Y:S01]  /*b540*/  IMAD.U32 R27, R28.reuse, 0x10000, RZ ;  /* 0x000100001c1b7824 */ /* 0x040fe200078e00ff */
[----:B------:R-:W-:-:S03]  /*b550*/  LOP3.LUT R28, R28, 0xffff0000, RZ, 0xc0, !PT ;  /* 0xffff00001c1c7812 */ /* 0x000fc600078ec0ff */
[CC--:B------:R-:W-:Y:S01]  /*b560*/  FMUL.FTZ R41, R27.reuse, R39.reuse ;  /* 0x000000271b297220 */ /* 0x0c0fe20000410000 */
[-C--:B------:R-:W-:Y:S01]  /*b570*/  FMUL.FTZ R43, R27, R38.reuse ;  /* 0x000000261b2b7220 */ /* 0x080fe20000410000 */
[C---:B------:R-:W-:Y:S01]  /*b580*/  IMAD.U32 R27, R93.reuse, 0x10000, RZ ;  /* 0x000100005d1b7824 */ /* 0x040fe200078e00ff */
[----:B------:R-:W-:Y:S01]  /*b590*/  LOP3.LUT R93, R93, 0xffff0000, RZ, 0xc0, !PT ;  /* 0xffff00005d5d7812 */ /* 0x000fe200078ec0ff */
[C---:B------:R-:W-:Y:S01]  /*b5a0*/  FFMA.FTZ R41, R12.reuse, R38, -R41 ;  /* 0x000000260c297223 */ /* 0x040fe20000010829 */
[----:B------:R-:W-:Y:S02]  /*b5b0*/  IMAD.U32 R38, R95, 0x10000, RZ ;  /* 0x000100005f267824 */ /* 0x000fe400078e00ff */
[----:B------:R-:W-:Y:S01]  /*b5c0*/  FFMA.FTZ R43, R12, R39, R43 ;  /* 0x000000270c2b7223 */ /* 0x000fe2000001002b */
[----:B------:R-:W-:Y:S02]  /*b5d0*/  IMAD.U32 R12, R91, 0x10000, RZ ;  /* 0x000100005b0c7824 */ /* 0x000fe400078e00ff */
[-C--:B------:R-:W-:Y:S01]  /*b5e0*/  FMUL.FTZ R35, R35, R27.reuse ;  /* 0x0000001b23237220 */ /* 0x080fe20000410000 */
[C---:B------:R-:W-:Y:S01]  /*b5f0*/  FFMA.FTZ R45, R14.reuse, R27, -R45 ;  /* 0x0000001b0e2d7223 */ /* 0x040fe2000001082d */
[C---:B------:R-:W-:Y:S01]  /*b600*/  FMUL.FTZ R27, R37.reuse, R38 ;  /* 0x00000026251b7220 */ /* 0x040fe20000410000 */
[----:B------:R-:W-:Y:S01]  /*b610*/  FMUL.FTZ R39, R37, R12 ;  /* 0x0000000c25277220 */ /* 0x000fe20000410000 */
[----:B------:R-:W-:Y:S01]  /*b620*/  FFMA.FTZ R35, R14, R40, R35 ;  /* 0x000000280e237223 */ /* 0x000fe20000010023 */
[----:B------:R-:W-:-:S02]  /*b630*/  IMAD.U32 R14, R94, 0x10000, RZ ;  /* 0x000100005e0e7824 */ /* 0x000fc400078e00ff */
[----:B------:R-:W-:Y:S01]  /*b640*/  FFMA.FTZ R37, R34, R12, -R27 ;  /* 0x0000000c22257223 */ /* 0x000fe2000001081b */
[C---:B------:R-:W-:Y:S01]  /*b650*/  FMUL.FTZ R12, R28.reuse, R96 ;  /* 0x000000601c0c7220 */ /* 0x040fe20000410000 */
[----:B------:R-:W-:Y:S01]  /*b660*/  FMUL.FTZ R28, R28, R92 ;  /* 0x0000005c1c1c7220 */ /* 0x000fe20000410000 */
[----:B------:R-:W-:Y:S01]  /*b670*/  FMUL.FTZ R27, R29, R97 ;  /* 0x000000611d1b7220 */ /* 0x000fe20000410000 */
[----:B------:R-:W-:Y:S01]  /*b680*/  FMUL.FTZ R40, R36, R14 ;  /* 0x0000000e24287220 */ /* 0x000fe20000410000 */
[----:B------:R-:W-:Y:S01]  /*b690*/  FFMA.FTZ R92, R13, R92, -R12 ;  /* 0x0000005c0d5c7223 */ /* 0x000fe2000001080c */
[C---:B------:R-:W-:Y:S01]  /*b6a0*/  IMAD.U32 R12, R89.reuse, 0x10000, RZ ;  /* 0x00010000590c7824 */ /* 0x040fe200078e00ff */
[----:B------:R-:W-:Y:S01]  /*b6b0*/  LOP3.LUT R89, R89, 0xffff0000, RZ, 0xc0, !PT ;  /* 0xffff000059597812 */ /* 0x000fe200078ec0ff */
[----:B------:R-:W-:Y:S01]  /*b6c0*/  FFMA.FTZ R39, R34, R38, R39 ;  /* 0x0000002622277223 */ /* 0x000fe20000010027 */
[----:B------:R-:W-:Y:S01]  /*b6d0*/  LOP3.LUT R94, R94, 0xffff0000, RZ, 0xc0, !PT ;  /* 0xffff00005e5e7812 */ /* 0x000fe200078ec0ff */
[----:B------:R-:W-:Y:S01]  /*b6e0*/  FMUL.FTZ R36, R36, R12 ;  /* 0x0000000c24247220 */ /* 0x000fe20000410000 */
[----:B------:R-:W-:Y:S01]  /*b6f0*/  LOP3.LUT R95, R95, 0xffff0000, RZ, 0xc0, !PT ;  /* 0xffff00005f5f7812 */ /* 0x000fe200078ec0ff */
[----:B------:R-:W-:Y:S01]  /*b700*/  FFMA.FTZ R28, R13, R96, R28 ;  /* 0x000000600d1c7223 */ /* 0x000fe2000001001c */
[----:B------:R-:W-:Y:S01]  /*b710*/  LOP3.LUT R91, R91, 0xffff0000, RZ, 0xc0, !PT ;  /* 0xffff00005b5b7812 */ /* 0x000fe200078ec0ff */
[----:B------:R-:W-:Y:S01]  /*b720*/  FFMA.FTZ R34, R24, R93, -R27 ;  /* 0x0000005d18227223 */ /* 0x000fe2000001081b */
[C---:B------:R-:W-:Y:S01]  /*b730*/  FFMA.FTZ R40, R15.reuse, R12, -R40 ;  /* 0x0000000c0f287223 */ /* 0x040fe20000010828 */
[C---:B------:R-:W-:Y:S01]  /*b740*/  FMUL.FTZ R13, R30.reuse, R89 ;  /* 0x000000591e0d7220 */ /* 0x040fe20000410000 */
[----:B------:R-:W-:Y:S01]  /*b750*/  FFMA.FTZ R36, R15, R14, R36 ;  /* 0x0000000e0f247223 */ /* 0x000fe20000010024 */
[-C--:B------:R-:W-:Y:S01]  /*b760*/  FMUL.FTZ R12, R30, R94.reuse ;  /* 0x0000005e1e0c7220 */ /* 0x080fe20000410000 */
[----:B------:R-:W-:Y:S01]  /*b770*/  FMUL.FTZ R27, R31, R95 ;  /* 0x0000005f1f1b7220 */ /* 0x000fe20000410000 */
[----:B------:R-:W-:Y:S01]  /*b780*/  FMUL.FTZ R38, R29, R93 ;  /* 0x0000005d1d267220 */ /* 0x000fe20000410000 */
[----:B------:R-:W-:Y:S01]  /*b790*/  FMUL.FTZ R14, R31, R91 ;  /* 0x0000005b1f0e7220 */ /* 0x000fe20000410000 */
[C---:B------:R-:W-:Y:S01]  /*b7a0*/  FFMA.FTZ R15, R25.reuse, R94, R13 ;  /* 0x0000005e190f7223 */ /* 0x040fe2000001000d */
        /* <DEDUP_REMOVED lines=14> */
.L_x_4943:
[----:B------:R-:W-:Y:S05]  /*b890*/  BSYNC B1 ;  /* 0x0000000000017941 */ /* 0x000fea0003800000 */
.L_x_4942:
[----:B------:R-:W-:Y:S04]  /*b8a0*/  BSSY B1, `(.L_x_4944) ;  /* 0x0000068000017945 */ /* 0x000fe80003800000 */
[----:B------:R-:W-:Y:S05]  /*b8b0*/  @P1 BRA `(.L_x_4945) ;  /* 0x0000000400981947 */ /* 0x000fea0003800000 */
[----:B0-----:R-:W-:Y:S02]  /*b8c0*/  LEA.HI R12, R32, R218, RZ, 0x1d ;  /* 0x000000da200c7211 */ /* 0x001fe400078fe8ff */
        /* <DEDUP_REMOVED lines=9> */
[----:B------:R-:W-:Y:S02]  /*b960*/  SHF.R.U64 R10, R52, 0x10, R53 ;  /* 0x00000010340a7819 */ /* 0x000fe40000001235 */
[----:B------:R-:W-:Y:S02]  /*b970*/  LOP3.LUT R15, R15, 0x7fffe000, RZ, 0xc0, !PT ;  /* 0x7fffe0000f0f7812 */ /* 0x000fe400078ec0ff */
[----:B------:R-:W-:Y:S02]  /*b980*/  SHF.R.U64 R8, R54, 0x10, R55 ;  /* 0x0000001036087819 */ /* 0x000fe40000001237 */
[----:B------:R-:W-:-:S02]  /*b990*/  IADD3 R24, R13, R15, R222 ;  /* 0x0000000f0d187210 */ /* 0x000fc40007ffe0de */
[----:B------:R-:W0:Y:S01]  /*b9a0*/  LDS.128 R12, [R229] ;  /* 0x00000000e50c7984 */ /* 0x000e220000000c00 */
[----:B------:R-:W-:Y:S02]  /*b9b0*/  SHF.R.U32.HI R11, RZ, 0x10, R11 ;  /* 0x00000010ff0b7819 */ /* 0x000fe4000001160b */
[----:B------:R-:W-:Y:S02]  /*b9c0*/  LEA R28, R24, UR41, 0x1 ;  /* 0x00000029181c7c11 */ /* 0x000fe4000f8e08ff */
[----:B------:R-:W-:Y:S02]  /*b9d0*/  PRMT R76, R76, 0x5410, R9 ;  /* 0x000054104c4c7816 */ /* 0x000fe40000000009 */
[----:B------:R-:W-:Y:S01]  /*b9e0*/  PRMT R79, R79, 0x5410, R10 ;  /* 0x000054104f4f7816 */ /* 0x000fe2000000000a */
[----:B------:R-:W1:Y:S01]  /*b9f0*/  LDS.128 R24, [R28+0x12400] ;  /* 0x012400001c187984 */ /* 0x000e620000000c00 */
[----:B------:R-:W-:Y:S02]  /*ba00*/  PRMT R77, R77, 0x5410, R8 ;  /* 0x000054104d4d7816 */ /* 0x000fe40000000008 */
[----:B------:R-:W-:Y:S01]  /*ba10*/  PRMT R74, R74, 0x5410, R11 ;  /* 0x000054104a4a7816 */ /* 0x000fe2000000000b */
[----:B------:R-:W-:Y:S01]  /*ba20*/  IMAD.U32 R35, R79, 0x10000, RZ ;  /* 0x000100004f237824 */ /* 0x000fe200078e00ff */
[----:B------:R-:W-:-:S02]  /*ba30*/  SHF.R.U32.HI R53, RZ, 0x10, R53 ;  /* 0x00000010ff357819 */ /* 0x000fc40000011635 */
[----:B------:R-:W-:Y:S02]  /*ba40*/  PRMT R75, R75, 0x5410, R34 ;  /* 0x000054104b4b7816 */ /* 0x000fe40000000022 */
[----:B------:R-:W-:Y:S02]  /*ba50*/  SHF.R.U32.HI R55, RZ, 0x10, R55 ;  /* 0x00000010ff377819 */ /* 0x000fe40000011637 */
[----:B------:R-:W-:Y:S01]  /*ba60*/  PRMT R80, R80, 0x5410, R53 ;  /* 0x0000541050507816 */ /* 0x000fe20000000035 */
[----:B------:R-:W-:Y:S01]  /*ba70*/  IMAD.U32 R34, R75, 0x10000, RZ ;  /* 0x000100004b227824 */ /* 0x000fe200078e00ff */
[----:B------:R-:W-:Y:S02]  /*ba80*/  PRMT R78, R78, 0x5410, R55 ;  /* 0x000054104e4e7816 */ /* 0x000fe40000000037 */
[----:B------:R-:W-:Y:S01]  /*ba90*/  PRMT R73, R73, 0x5410, R30 ;  /* 0x0000541049497816 */ /* 0x000fe2000000001e */
[----:B------:R-:W-:Y:S01]  /*baa0*/  IMAD.U32 R37, R80, 0x10000, RZ ;  /* 0x0001000050257824 */ /* 0x000fe200078e00ff */
[----:B------:R-:W-:-:S02]  /*bab0*/  LOP3.LUT R79, R79, 0xffff0000, RZ, 0xc0, !PT ;  /* 0xffff00004f4f7812 */ /* 0x000fc400078ec0ff */
        /* <DEDUP_REMOVED lines=24> */
[----:B------:R-:W-:Y:S01]  /*bc40*/  FFMA.FTZ R43, R10, R15, -R43 ;  /* 0x0000000f0a2b7223 */ /* 0x000fe2000001082b */
[C---:B------:R-:W-:Y:S01]  /*bc50*/  FMUL.FTZ R30, R33.reuse, R34 ;  /* 0x00000022211e7220 */ /* 0x040fe20000410000 */
[----:B------:R-:W-:Y:S01]  /*bc60*/  LOP3.LUT R76, R76, 0xffff0000, RZ, 0xc0, !PT ;  /* 0xffff00004c4c7812 */ /* 0x000fe200078ec0ff */
[-C--:B------:R-:W-:Y:S01]  /*bc70*/  FMUL.FTZ R15, R33, R8.reuse ;  /* 0x00000008210f7220 */ /* 0x080fe20000410000 */
[----:B------:R-:W-:Y:S01]  /*bc80*/  FFMA.FTZ R35, R10, R37, R35 ;  /* 0x000000250a237223 */ /* 0x000fe20000010023 */
[----:B------:R-:W-:Y:S01]  /*bc90*/  FFMA.FTZ R33, R29, R8, -R30 ;  /* 0x000000081d217223 */ /* 0x000fe2000001081e */
[----:B------:R-:W-:Y:S01]  /*bca0*/  FMUL.FTZ R8, R24, R79 ;  /* 0x0000004f18087220 */ /* 0x000fe20000410000 */
[----:B------:R-:W-:-:S02]  /*bcb0*/  IMAD.U32 R31, R26, 0x10000, RZ ;  /* 0x000100001a1f7824 */ /* 0x000fc400078e00ff */
[----:B------:R-:W-:Y:S01]  /*bcc0*/  FFMA.FTZ R29, R29, R34, R15 ;  /* 0x000000221d1d7223 */ /* 0x000fe2000001000f */
[----:B------:R-:W-:Y:S02]  /*bcd0*/  IMAD.U32 R10, R77, 0x10000, RZ ;  /* 0x000100004d0a7824 */ /* 0x000fe400078e00ff */
[-C--:B------:R-:W-:Y:S01]  /*bce0*/  FMUL.FTZ R30, R24, R75.reuse ;  /* 0x0000004b181e7220 */ /* 0x080fe20000410000 */
[----:B------:R-:W-:Y:S01]  /*bcf0*/  FMUL.FTZ R15, R25, R80 ;  /* 0x00000050190f7220 */ /* 0x000fe20000410000 */
[----:B------:R-:W-:Y:S01]  /*bd00*/  FFMA.FTZ R24, R9, R75, -R8 ;  /* 0x0000004b09187223 */ /* 0x000fe20000010808 */
[----:B------:R-:W-:Y:S01]  /*bd10*/  FMUL.FTZ R25, R25, R76 ;  /* 0x0000004c19197220 */ /* 0x000fe20000410000 */
[----:B------:R-:W-:Y:S01]  /*bd20*/  LOP3.LUT R26, R26, 0xffff0000, RZ, 0xc0, !PT ;  /* 0xffff00001a1a7812 */ /* 0x000fe200078ec0ff */
[----:B------:R-:W-:Y:S02]  /*bd30*/  IMAD.U32 R8, R73, 0x10000, RZ ;  /* 0x0001000049087824 */ /* 0x000fe400078e00ff */
        /* <DEDUP_REMOVED lines=11> */
[----:B------:R-:W-:Y:S01]  /*bdf0*/  FFMA.FTZ R30, R9, R79, R30 ;  /* 0x0000004f091e7223 */ /* 0x000fe2000001001e */
[----:B------:R-:W-:Y:S01]  /*be00*/  FMUL.FTZ R26, R26, R73 ;  /* 0x000000491a1a7220 */ /* 0x000fe20000410000 */
[C---:B------:R-:W-:Y:S01]  /*be10*/  FMUL.FTZ R9, R27.reuse, R78 ;  /* 0x0000004e1b097220 */ /* 0x040fe20000410000 */
[----:B------:R-:W-:Y:S01]  /*be20*/  FMUL.FTZ R27, R27, R74 ;  /* 0x0000004a1b1b7220 */ /* 0x000fe20000410000 */
[----:B------:R-:W-:Y:S01]  /*be30*/  FFMA.FTZ R11, R11, R10, R12 ;  /* 0x0000000a0b0b7223 */ /* 0x000fe2000001000c */
[C---:B------:R-:W-:Y:S01]  /*be40*/  FFMA.FTZ R26, R13.reuse, R77, R26 ;  /* 0x0000004d0d1a7223 */ /* 0x040fe2000001001a */
[----:B------:R-:W-:Y:S01]  /*be50*/  FFMA.FTZ R73, R13, R73, -R8 ;  /* 0x000000490d497223 */ /* 0x000fe20000010808 */
        /* <DEDUP_REMOVED lines=12> */
.L_x_4945:
[----:B------:R-:W-:Y:S05]  /*bf20*/  BSYNC B1 ;  /* 0x0000000000017941 */ /* 0x000fea0003800000 */
.L_x_4944:
[----:B------:R-:W-:Y:S05]  /*bf30*/  @P2 BRA `(.L_x_4918) ;  /* 0x0000000400982947 */ /* 0x000fea0003800000 */
[----:B------:R-:W-:Y:S02]  /*bf40*/  LEA.HI R32, R32, R219, RZ, 0x1d ;  /* 0x000000db20207211 */ /* 0x000fe400078fe8ff */
[--C-:B------:R-:W-:Y:S02]  /*bf50*/  SHF.R.U64 R29, R6, 0x10, R7.reuse ;  /* 0x00000010061d7819 */ /* 0x100fe40000001207 */
[----:B-1----:R-:W-:Y:S01]  /*bf60*/  SHF.R.S32.HI R11, RZ, 0x1f, R32 ;  /* 0x0000001fff0b7819 */ /* 0x002fe20000011420 */
[----:B------:R-:W-:Y:S01]  /*bf70*/  IMAD.SHL.U32 R9, R32, 0x8, RZ ;  /* 0x0000000820097824 */ /* 0x000fe200078e00ff */
[----:B------:R-:W-:Y:S02]  /*bf80*/  SHF.R.U32.HI R6, RZ, 0x10, R7 ;  /* 0x00000010ff067819 */ /* 0x000fe40000011607 */
[----:B------:R-:W-:Y:S02]  /*bf90*/  LEA.HI R11, R11, R32, RZ, 0x3 ;  /* 0x000000200b0b7211 */ /* 0x000fe400078f18ff */
[----:B------:R-:W-:-:S02]  /*bfa0*/  LOP3.LUT R8, R220, 0x38, R9, 0xf8, !PT ;  /* 0x00000038dc087812 */ /* 0x000fc400078ef809 */
[----:B------:R-:W-:Y:S01]  /*bfb0*/  SHF.R.U64 R7, R48, 0x10, R49 ;  /* 0x0000001030077819 */ /* 0x000fe20000001231 */
[----:B------:R-:W-:Y:S01]  /*bfc0*/  IMAD.SHL.U32 R11, R11, 0x400, RZ ;  /* 0x000004000b0b7824 */ /* 0x000fe200078e00ff */
[----:B------:R-:W-:Y:S02]  /*bfd0*/  LOP3.LUT R9, R8, R221, RZ, 0x3c, !PT ;  /* 0x000000dd08097212 */ /* 0x000fe400078e3cff */
[--C-:B0-----:R-:W-:Y:S02]  /*bfe0*/  SHF.R.U64 R25, R4, 0x10, R5.reuse ;  /* 0x0000001004197819 */ /* 0x101fe40000001205 */
[----:B------:R-:W-:Y:S02]  /*bff0*/  LOP3.LUT R11, R11, 0x7fffe000, RZ, 0xc0, !PT ;  /* 0x7fffe0000b0b7812 */ /* 0x000fe400078ec0ff */
[----:B------:R-:W-:Y:S02]  /*c000*/  SHF.R.U32.HI R4, RZ, 0x10, R5 ;  /* 0x00000010ff047819 */ /* 0x000fe40000011605 */
[----:B------:R-:W-:-:S02]  /*c010*/  IADD3 R12, R9, R11, R222 ;  /* 0x0000000b090c7210 */ /* 0x000fc40007ffe0de */
[----:B------:R-:W0:Y:S01]  /*c020*/  LDS.128 R8, [R228] ;  /* 0x00000000e4087984 */ /* 0x000e220000000c00 */
[----:B------:R-:W-:Y:S02]  /*c030*/  PRMT R70, R70, 0x5410, R7 ;  /* 0x0000541046467816 */ /* 0x000fe40000000007 */
[----:B------:R-:W-:Y:S02]  /*c040*/  LEA R24, R12, UR41, 0x1 ;  /* 0x000000290c187c11 */ /* 0x000fe4000f8e08ff */
[----:B------:R-:W-:Y:S01]  /*c050*/  PRMT R28, R0, 0x5410, R29 ;  /* 0x00005410001c7816 */ /* 0x000fe2000000001d */
[----:B------:R-:W-:Y:S01]  /*c060*/  IMAD.U32 R30, R70, 0x10000, RZ ;  /* 0x00010000461e7824 */ /* 0x000fe200078e00ff */
[----:B------:R-:W-:Y:S01]  /*c070*/  PRMT R29, R3, 0x5410, R6 ;  /* 0x00005410031d7816 */ /* 0x000fe20000000006 */
[----:B------:R-:W1:Y:S01]  /*c080*/  LDS.128 R12, [R24+0x12400] ;  /* 0x01240000180c7984 */ /* 0x000e620000000c00 */
[----:B------:R-:W-:Y:S02]  /*c090*/  PRMT R25, R20, 0x5410, R25 ;  /* 0x0000541014197816 */ /* 0x000fe40000000019 */
[----:B------:R-:W-:-:S02]  /*c0a0*/  PRMT R27, R21, 0x5410, R4 ;  /* 0x00005410151b7816 */ /* 0x000fc40000000004 */
[----:B------:R-:W-:Y:S01]  /*c0b0*/  SHF.R.U32.HI R48, RZ, 0x10, R49 ;  /* 0x00000010ff307819 */ /* 0x000fe20000011631 */
[----:B------:R-:W-:Y:S01]  /*c0c0*/  IMAD.U32 R26, R25, 0x10000, RZ ;  /* 0x00010000191a7824 */ /* 0x000fe200078e00ff */
[--C-:B------:R-:W-:Y:S02]  /*c0d0*/  SHF.R.U64 R5, R50, 0x10, R51.reuse ;  /* 0x0000001032057819 */ /* 0x100fe40000001233 */
[----:B------:R-:W-:Y:S02]  /*c0e0*/  SHF.R.U32.HI R50, RZ, 0x10, R51 ;  /* 0x00000010ff327819 */ /* 0x000fe40000011633 */
[----:B------:R-:W-:Y:S02]  /*c0f0*/  PRMT R71, R71, 0x5410, R48 ;  /* 0x0000541047477816 */ /* 0x000fe40000000030 */
[----:B------:R-:W-:Y:S02]  /*c100*/  PRMT R69, R69, 0x5410, R50 ;  /* 0x0000541045457816 */ /* 0x000fe40000000032 */
[----:B------:R-:W-:Y:S01]  /*c110*/  PRMT R68, R68, 0x5410, R5 ;  /* 0x0000541044447816 */ /* 0x000fe20000000005 */
[----:B------:R-:W-:Y:S01]  /*c120*/  IMAD.U32 R31, R71, 0x10000, RZ ;  /* 0x00010000471f7824 */ /* 0x000fe200078e00ff */
[----:B------:R-:W-:-:S02]  /*c130*/  LOP3.LUT R70, R70, 0xffff0000, RZ, 0xc0, !PT ;  /* 0xffff000046467812 */ /* 0x000fc400078ec0ff */
        /* <DEDUP_REMOVED lines=26> */
[----:B------:R-:W-:Y:S01]  /*c2e0*/  FMUL.FTZ R41, R21, R0 ;  /* 0x0000000015297220 */ /* 0x000fe20000410000 */
[----:B------:R-:W-:Y:S01]  /*c2f0*/  FMUL.FTZ R4, R11, R70 ;  /* 0x000000460b047220 */ /* 0x000fe20000410000 */
[----:B------:R-:W-:Y:S01]  /*c300*/  FFMA.FTZ R21, R7, R0, -R20 ;  /* 0x0000000007157223 */ /* 0x000fe20000010814 */
[----:B------:R-:W-:Y:S01]  /*c310*/  LOP3.LUT R0, R25, 0xffff0000, RZ, 0xc0, !PT ;  /* 0xffff000019007812 */ /* 0x000fe200078ec0ff */
[----:B------:R-:W-:Y:S01]  /*c320*/  FFMA.FTZ R41, R7, R26, R41 ;  /* 0x0000001a07297223 */ /* 0x000fe20000010029 */
[----:B------:R-:W-:Y:S01]  /*c330*/  LOP3.LUT R27, R27, 0xffff0000, RZ, 0xc0, !PT ;  /* 0xffff00001b1b7812 */ /* 0x000fe200078ec0ff */
[----:B------:R-:W-:-:S02]  /*c340*/  IMAD.U32 R13, R14, 0x10000, RZ ;  /* 0x000100000e0d7824 */ /* 0x000fc400078e00ff */
[----:B------:R-:W-:Y:S01]  /*c350*/  FMUL.FTZ R7, R12, R71 ;  /* 0x000000470c077220 */ /* 0x000fe20000410000 */
[-C--:B------:R-:W-:Y:S01]  /*c360*/  FFMA.FTZ R20, R3, R0.reuse, -R4 ;  /* 0x0000000003147223 */ /* 0x080fe20000010804 */
[----:B------:R-:W-:Y:S01]  /*c370*/  FMUL.FTZ R26, R11, R0 ;  /* 0x000000000b1a7220 */ /* 0x000fe20000410000 */
[----:B------:R-:W-:Y:S02]  /*c380*/  IMAD.U32 R4, R68, 0x10000, RZ ;  /* 0x0001000044047824 */ /* 0x000fe400078e00ff */
[-C--:B------:R-:W-:Y:S01]  /*c390*/  FMUL.FTZ R30, R12, R27.reuse ;  /* 0x0000001b0c1e7220 */ /* 0x080fe20000410000 */
[----:B------:R-:W-:Y:S02]  /*c3a0*/  IMAD.U32 R0, R28, 0x10000, RZ ;  /* 0x000100001c007824 */ /* 0x000fe400078e00ff */
[C---:B------:R-:W-:Y:S01]  /*c3b0*/  FFMA.FTZ R12, R8.reuse, R27, -R7 ;  /* 0x0000001b080c7223 */ /* 0x040fe20000010807 */
[----:B------:R-:W-:Y:S01]  /*c3c0*/  FMUL.FTZ R32, R13, R4 ;  /* 0x000000040d207220 */ /* 0x000fe20000410000 */
[----:B------:R-:W-:Y:S01]  /*c3d0*/  FFMA.FTZ R30, R8, R71, R30 ;  /* 0x00000047081e7223 */ /* 0x000fe2000001001e */
[----:B------:R-:W-:Y:S01]  /*c3e0*/  LOP3.LUT R14, R14, 0xffff0000, RZ, 0xc0, !PT ;  /* 0xffff00000e0e7812 */ /* 0x000fe200078ec0ff */
[----:B------:R-:W-:Y:S01]  /*c3f0*/  FFMA.FTZ R26, R3, R70, R26 ;  /* 0x00000046031a7223 */ /* 0x000fe2000001001a */
[-C--:B------:R-:W-:Y:S01]  /*c400*/  FMUL.FTZ R8, R13, R0.reuse ;  /* 0x000000000d087220 */ /* 0x080fe20000410000 */
[----:B------:R-:W-:Y:S01]  /*c410*/  LOP3.LUT R7, R68, 0xffff0000, RZ, 0xc0, !PT ;  /* 0xffff000044077812 */ /* 0x000fe200078ec0ff */
[C---:B------:R-:W-:Y:S01]  /*c420*/  FFMA.FTZ R32, R5.reuse, R0, -R32 ;  /* 0x0000000005207223 */ /* 0x040fe20000010820 */
[----:B------:R-:W-:Y:S01]  /*c430*/  LOP3.LUT R3, R28, 0xffff0000, RZ, 0xc0, !PT ;  /* 0xffff00001c037812 */ /* 0x000fe200078ec0ff */
[----:B------:R-:W-:Y:S01]  /*c440*/  FFMA.FTZ R0, R5, R4, R8 ;  /* 0x0000000405007223 */ /* 0x000fe20000010008 */
[----:B------:R-:W-:Y:S01]  /*c450*/  LOP3.LUT R15, R15, 0xffff0000, RZ, 0xc0, !PT ;  /* 0xffff00000f0f7812 */ /* 0x000fe200078ec0ff */
[C---:B------:R-:W-:Y:S01]  /*c460*/  FMUL.FTZ R5, R14.reuse, R7 ;  /* 0x000000070e057220 */ /* 0x040fe20000410000 */
[----:B------:R-:W-:Y:S01]  /*c470*/  LOP3.LUT R69, R69, 0xffff0000, RZ, 0xc0, !PT ;  /* 0xffff000045457812 */ /* 0x000fe200078ec0ff */
[-C--:B------:R-:W-:Y:S01]  /*c480*/  FMUL.FTZ R14, R14, R3.reuse ;  /* 0x000000030e0e7220 */ /* 0x080fe20000410000 */
[----:B------:R-:W-:Y:S01]  /*c490*/  LOP3.LUT R29, R29, 0xffff0000, RZ, 0xc0, !PT ;  /* 0xffff00001d1d7812 */ /* 0x000fe200078ec0ff */
[----:B------:R-:W-:Y:S01]  /*c4a0*/  FFMA.FTZ R3, R6, R3, -R5 ;  /* 0x0000000306037223 */ /* 0x000fe20000010805 */
[----:B------:R-:W-:Y:S01]  /*c4b0*/  F2FP.BF16.F32.PACK_AB R5, R12, R37 ;  /* 0x000000250c05723e */ /* 0x000fe200000010ff */
[C---:B------:R-:W-:Y:S01]  /*c4c0*/  FMUL.FTZ R11, R15.reuse, R69 ;  /* 0x000000450f0b7220 */ /* 0x040fe20000410000 */
[----:B------:R-:W-:Y:S01]  /*c4d0*/  FFMA.FTZ R7, R6, R7, R14 ;  /* 0x0000000706077223 */ /* 0x000fe2000001000e */
[-C--:B------:R-:W-:Y:S01]  /*c4e0*/  FMUL.FTZ R4, R15, R29.reuse ;  /* 0x0000001d0f047220 */ /* 0x080fe20000410000 */
[----:B------:R-:W-:Y:S01]  /*c4f0*/  F2FP.BF16.F32.PACK_AB R6, R3, R32 ;  /* 0x000000200306723e */ /* 0x000fe200000010ff */
[----:B------:R-:W-:Y:S01]  /*c500*/  FFMA.FTZ R14, R10, R29, -R11 ;  /* 0x0000001d0a0e7223 */ /* 0x000fe2000001080b */
[----:B------:R-:W-:Y:S01]  /*c510*/  F2FP.BF16.F32.PACK_AB R8, R26, R35 ;  /* 0x000000231a08723e */ /* 0x000fe200000010ff */
[----:B------:R-:W-:Y:S01]  /*c520*/  FFMA.FTZ R28, R10, R69, R4 ;  /* 0x000000450a1c7223 */ /* 0x000fe20000010004 */
[----:B------:R-:W-:-:S02]  /*c530*/  F2FP.BF16.F32.PACK_AB R10, R7, R0 ;  /* 0x00000000070a723e */ /* 0x000fc400000010ff */
[----:B------:R-:W-:Y:S02]  /*c540*/  F2FP.BF16.F32.PACK_AB R4, R20, R33 ;  /* 0x000000211404723e */ /* 0x000fe400000010ff */
[----:B------:R-:W-:Y:S02]  /*c550*/  F2FP.BF16.F32.PACK_AB R7, R14, R21 ;  /* 0x000000150e07723e */ /* 0x000fe400000010ff */
[----:B------:R-:W-:Y:S02]  /*c560*/  F2FP.BF16.F32.PACK_AB R9, R30, R9 ;  /* 0x000000091e09723e */ /* 0x000fe400000010ff */
[----:B------:R-:W-:Y:S01]  /*c570*/  F2FP.BF16.F32.PACK_AB R11, R28, R41 ;  /* 0x000000291c0b723e */ /* 0x000fe200000010ff */
[----:B------:R3:W-:Y:S04]  /*c580*/  STS.128 [R228], R4 ;  /* 0x00000004e4007388 */ /* 0x0007e80000000c00 */
[----:B------:R3:W-:Y:S02]  /*c590*/  STS.128 [R24+0x12400], R8 ;  /* 0x0124000818007388 */ /* 0x0007e40000000c00 */
.L_x_4918:
[----:B------:R-:W-:Y:S05]  /*c5a0*/  BSYNC B0 ;  /* 0x0000000000007941 */ /* 0x000fea0003800000 */
.L_x_4897:
        /* <DEDUP_REMOVED lines=8> */
.L_x_4894:
[----:B01-3--:R-:W-:-:S05]  /*c630*/  IMAD.U32 R0, RZ, RZ, UR46 ;  /* 0x0000002eff007e24 */ /* 0x00bfca000f8e00ff */
[----:B------:R-:W-:-:S13]  /*c640*/  ISETP.NE.AND P0, PT, R0, 0x3, PT ;  /* 0x000000030000780c */ /* 0x000fda0003f05270 */
[----:B------:R-:W-:Y:S05]  /*c650*/  @!P0 BRA `(.L_x_4946) ;  /* 0x0000000000048947 */ /* 0x000fea0003800000 */
[----:B------:R-:W-:Y:S01]  /*c660*/  BPT.TRAP 0x1 ;  /* 0x000000040000795c */ /* 0x000fe20000300000 */
.L_x_4946:
[----:B------:R-:W-:Y:S02]  /*c670*/  IMAD.U32 R3, RZ, RZ, UR40 ;  /* 0x00000028ff037e24 */ /* 0x000fe4000f8e00ff */
[----:B------:R-:W-:-:S03]  /*c680*/  IMAD.U32 R0, RZ, RZ, UR42 ;  /* 0x0000002aff007e24 */ /* 0x000fc6000f8e00ff */
[----:B------:R-:W-:Y:S02]  /*c690*/  LEA R3, R3, UR41, 0x3 ;  /* 0x0000002903037c11 */ /* 0x000fe4000f8e18ff */
[----:B------:R-:W-:-:S04]  /*c6a0*/  SHF.L.U32 R0, R0, 0x1f, RZ ;  /* 0x0000001f00007819 */ /* 0x000fc800000006ff */
[----:B------:R0:W1:Y:S01]  /*c6b0*/  SYNCS.PHASECHK.TRANS64.TRYWAIT P1, [R3+URZ+0x30830], R0 ;  /* 0x03083000030075a7 */ /* 0x000062000802017f */
[----:B------:R-:W-:Y:S05]  /*c6c0*/  @!P0 BRA `(.L_x_4947) ;  /* 0x0000000000048947 */ /* 0x000fea0003800000 */
[----:B------:R-:W-:Y:S01]  /*c6d0*/  BPT.TRAP 0x1 ;  /* 0x000000040000795c */ /* 0x000fe20000300000 */
.L_x_4947:
[----:B-1----:R-:W-:Y:S05]  /*c6e0*/  @P1 BRA `(.L_x_4948) ;  /* 0x0000000000081947 */ /* 0x002fea0003800000 */
[----:B------:R-:W1:Y:S02]  /*c6f0*/  SYNCS.PHASECHK.TRANS64.TRYWAIT P1, [R3+URZ+0x30830], R0 ;  /* 0x03083000030075a7 */ /* 0x000e64000802017f */
[----:B-1----:R-:W-:Y:S05]  /*c700*/  @!P1 BRA `(.L_x_4949) ;  /* 0x0000018000789947 */ /* 0x002fea0003800000 */
.L_x_4948:
[----:B------:R-:W-:Y:S05]  /*c710*/  WARPSYNC.ALL ;  /* 0x0000000000007948 */ /* 0x000fea0003800000 */
[----:B------:R-:W-:Y:S01]  /*c720*/  UIADD3 UR4, UR41, 0x1e400, URZ ;  /* 0x0001e40029047890 */ /* 0x000fe2000fffe03f */
[----:B--2---:R-:W-:Y:S01]  /*c730*/  WARPGROUP.ARRIVE ;  /* 0x00000000000079c5 */ /* 0x004fe20000000000 */
        /* <DEDUP_REMOVED lines=23> */
[----:B----4-:R-:W-:Y:S01]  /*c8b0*/  IMAD.U32 R6, RZ, RZ, UR8 ;  /* 0x00000008ff067e24 */ /* 0x010fe2000f8e00ff */
        /* <DEDUP_REMOVED lines=72> */
.L_x_4950:
[----:B------:R-:W-:Y:S01]  /*cd40*/  ULDC UR4, c[0x0][0x448] ;  /* 0x0001120000047ab9 */ /* 0x000fe20000000800 */
[----:B------:R-:W-:Y:S01]  /*cd50*/  ULDC UR5, c[0x0][0x9d8] ;  /* 0x0002760000057ab9 */ /* 0x000fe20000000800 */
[----:B------:R-:W-:Y:S01]  /*cd60*/  UISETP.NE.AND UP0, UPT, UR4, 0x1, UPT ;  /* 0x000000010400788c */ /* 0x000fe2000bf05270 */
[----:B------:R-:W-:Y:S01]  /*cd70*/  FMUL.FTZ R28, R28, UR5 ;  /* 0x000000051c1c7c20 */ /* 0x000fe20008410000 */
[----:B------:R-:W-:Y:S01]  /*cd80*/  R2UR UR4, R3 ;  /* 0x00000000030472ca */ /* 0x000fe200000e0000 */
[----:B------:R-:W-:Y:S01]  /*cd90*/  FMUL.FTZ R37, R37, UR5 ;  /* 0x0000000525257c20 */ /* 0x000fe20008410000 */
[----:B------:R-:W-:Y:S01]  /*cda0*/  FMUL.FTZ R25, R25, UR5 ;  /* 0x0000000519197c20 */ /* 0x000fe20008410000 */
[----:B------:R2:W3:Y:S01]  /*cdb0*/  MUFU.TANH R74, R28 ;  /* 0x0000001c004a7308 */ /* 0x0004e20000002400 */
        /* <DEDUP_REMOVED lines=8> */
[----:B--2---:R-:W-:Y:S01]  /*ce40*/  VIADD R28, R23, UR60 ;  /* 0x0000003c171c7c36 */ /* 0x004fe20008000000 */
[----:B------:R-:W-:Y:S01]  /*ce50*/  UIADD3 UR4, UR4, 0x30840, URZ ;  /* 0x0003084004047890 */ /* 0x000fe2000fffe03f */
[----:B------:R-:W-:Y:S01]  /*ce60*/  FMUL.FTZ R14, R35, UR5 ;  /* 0x00000005230e7c20 */ /* 0x000fe20008410000 */
[----:B------:R2:W4:Y:S01]  /*ce70*/  MUFU.TANH R73, R25 ;  /* 0x0000001900497308 */ /* 0x0005220000002400 */
[----:B------:R-:W-:Y:S01]  /*ce80*/  FMUL.FTZ R4, R26, UR5 ;  /* 0x000000051a047c20 */ /* 0x000fe20008410000 */
[----:B01----:R-:W-:Y:S01]  /*ce90*/  @P1 IMAD.HI.U32 R0, R28, UR6, RZ ;  /* 0x000000061c001c27 */ /* 0x003fe2000f8e00ff */
[----:B------:R-:W-:-:S03]  /*cea0*/  @UP0 ULDC UR6, c[0x0][0x450] ;  /* 0x0001140000060ab9 */ /* 0x000fc60000000800 */
[----:B------:R-:W-:Y:S01]  /*ceb0*/  FMUL.FTZ R10, R27, UR5 ;  /* 0x000000051b0a7c20 */ /* 0x000fe20008410000 */
[----:B------:R-:W-:Y:S01]  /*cec0*/  FMUL.FTZ R11, R30, UR5 ;  /* 0x000000051e0b7c20 */ /* 0x000fe20008410000 */
[----:B------:R-:W-:Y:S01]  /*ced0*/  FMUL.FTZ R13, R34, UR5 ;  /* 0x00000005220d7c20 */ /* 0x000fe20008410000 */
[----:B------:R-:W-:Y:S01]  /*cee0*/  @P2 SHF.R.U32.HI R28, RZ, UR6, R0 ;  /* 0x00000006ff1c2c19 */ /* 0x000fe20008011600 */
[----:B------:R0:W1:Y:S01]  /*cef0*/  MUFU.TANH R76, R32 ;  /* 0x00000020004c7308 */ /* 0x0000620000002400 */
        /* <DEDUP_REMOVED lines=8> */
[----:B------:R-:W-:Y:S01]  /*cf80*/  FMUL.FTZ R44, R44, UR5 ;  /* 0x000000052c2c7c20 */ /* 0x000fe20008410000 */
[----:B------:R-:W-:Y:S01]  /*cf90*/  FMUL.FTZ R45, R45, UR5 ;  /* 0x000000052d2d7c20 */ /* 0x000fe20008410000 */
[----:B--2---:R-:W-:Y:S01]  /*cfa0*/  FMUL.FTZ R25, R46, UR5 ;  /* 0x000000052e197c20 */ /* 0x004fe20008410000 */
        /* <DEDUP_REMOVED lines=12> */
[----:B------:R3:W1:Y:S01]  /*d070*/  MUFU.TANH R78, R40 ;  /* 0x00000028004e7308 */ /* 0x0006620000002400 */
[----:B------:R-:W-:Y:S01]  /*d080*/  FMUL.FTZ R58, R58, UR5 ;  /* 0x000000053a3a7c20 */ /* 0x000fe20008410000 */
[----:B0-----:R-:W-:Y:S01]  /*d090*/  FMUL.FTZ R32, R59, UR5 ;  /* 0x000000053b207c20 */ /* 0x001fe20008410000 */
[----:B------:R-:W-:Y:S01]  /*d0a0*/  FMUL.FTZ R60, R60, UR5 ;  /* 0x000000053c3c7c20 */ /* 0x000fe20008410000 */
[----:B------:R-:W-:Y:S01]  /*d0b0*/  FMUL.FTZ R61, R61, UR5 ;  /* 0x000000053d3d7c20 */ /* 0x000fe20008410000 */
[----:B-----5:R-:W-:Y:S01]  /*d0c0*/  FMUL.FTZ R36, R62, UR5 ;  /* 0x000000053e247c20 */ /* 0x020fe20008410000 */
[----:B------:R-:W-:Y:S01]  /*d0d0*/  FMUL.FTZ R34, R63, UR5 ;  /* 0x000000053f227c20 */ /* 0x000fe20008410000 */
[----:B------:R-:W-:Y:S01]  /*d0e0*/  FMUL.FTZ R64, R64, UR5 ;  /* 0x0000000540407c20 */ /* 0x000fe20008410000 */
[----:B------:R0:W1:Y:S01]  /*d0f0*/  MUFU.TANH R75, R29 ;  /* 0x0000001d004b7308 */ /* 0x0000620000002400 */
[----:B------:R-:W-:Y:S01]  /*d100*/  FMUL.FTZ R65, R65, UR5 ;  /* 0x0000000541417c20 */ /* 0x000fe20008410000 */
[----:B------:R-:W-:Y:S01]  /*d110*/  FMUL.FTZ R38, R66, UR5 ;  /* 0x0000000542267c20 */ /* 0x000fe20008410000 */
[----:B---3--:R-:W-:Y:S01]  /*d120*/  FMUL.FTZ R40, R67, UR5 ;  /* 0x0000000543287c20 */ /* 0x008fe20008410000 */
[----:B------:R-:W-:Y:S01]  /*d130*/  FMUL.FTZ R68, R68, UR5 ;  /* 0x0000000544447c20 */ /* 0x000fe20008410000 */
[----:B------:R-:W-:Y:S01]  /*d140*/  FMUL.FTZ R69, R69, UR5 ;  /* 0x0000000545457c20 */ /* 0x000fe20008410000 */
[----:B------:R-:W-:Y:S01]  /*d150*/  UPRMT UR6, UR43, 0x654, UR4 ;  /* 0x000006542b067896 */ /* 0x000fe20008000004 */
[----:B------:R-:W3:Y:S01]  /*d160*/  SHFL.IDX PT, R37, R28, RZ, 0x1c1f ;  /* 0x001c1fff1c257589 */ /* 0x000ee200000e0000 */
[----:B------:R-:W-:Y:S01]  /*d170*/  FMUL.FTZ R43, R70, UR5 ;  /* 0x00000005462b7c20 */ /* 0x000fe20008410000 */
[----:B------:R-:W-:Y:S01]  /*d180*/  FMUL.FTZ R42, R71, UR5 ;  /* 0x00000005472a7c20 */ /* 0x000fe20008410000 */
[----:B0-----:R-:W-:Y:S01]  /*d190*/  IMAD.MOV.U32 R29, RZ, RZ, -0x60 ;  /* 0xffffffa0ff1d7424 */ /* 0x001fe200078e00ff */
[----:B------:R-:W-:Y:S01]  /*d1a0*/  ULDC.64 UR4, c[0x0][0x9e0] ;  /* 0x0002780000047ab9 */ /* 0x000fe20000000a00 */
[C---:B------:R-:W-:Y:S01]  /*d1b0*/  IMAD R0, R2.reuse, -0x60, R17 ;  /* 0xffffffa002007824 */ /* 0x040fe200078e0211 */
[----:B------:R-:W-:Y:S01]  /*d1c0*/  UISETP.GE.AND UP1, UPT, UR5, 0x1, UPT ;  /* 0x000000010500788c */ /* 0x000fe2000bf26270 */
[----:B------:R-:W-:Y:S01]  /*d1d0*/  IMAD R29, R2, R29, 0x61 ;  /* 0x00000061021d7424 */ /* 0x000fe200078e021d */
[----:B------:R-:W0:Y:S01]  /*d1e0*/  MUFU.TANH R5, R5 ;  /* 0x0000000500057308 */ /* 0x000e220000002400 */
[----:B------:R-:W-:Y:S01]  /*d1f0*/  ULDC UR58, c[0x0][0x9dc] ;  /* 0x00027700003a7ab9 */ /* 0x000fe20000000800 */
[----:B------:R-:W-:Y:S01]  /*d200*/  VIADD R3, R0, 0x60 ;  /* 0x0000006000037836 */ /* 0x000fe20000000000 */
[----:B------:R-:W-:Y:S01]  /*d210*/  ULOP3.LUT UR58, URZ, UR58, URZ, 0x33, !UPT ;  /* 0x0000003a3f3a7292 */ /* 0x000fe2000f8e333f */
[----:B------:R-:W-:Y:S01]  /*d220*/  IMAD R31, R196, -0x2, R29 ;  /* 0xfffffffec41f7824 */ /* 0x000fe200078e021d */
[----:B------:R-:W-:Y:S01]  /*d230*/  PLOP3.LUT P1, PT, PT, PT, UP1, 0x40, 0x0 ;  /* 0x000000000000781c */ /* 0x000fe20003f2e818 */
[----:B------:R-:W-:Y:S01]  /*d240*/  SYNCS.ARRIVE.TRANS64.RED.A1T0 RZ, [UR6], RZ ;  /* 0x000000ffffff79a7 */ /* 0x000fe20008100406 */
[----:B------:R-:W-:Y:S01]  /*d250*/  VIADD R63, R29, 0xffffffff ;  /* 0xffffffff1d3f7836 */ /* 0x000fe20000000000 */
[----:B------:R-:W0:Y:S01]  /*d260*/  MUFU.TANH R4, R4 ;  /* 0x0000000400047308 */ /* 0x000e220000002400 */
[----:B------:R-:W-:Y:S01]  /*d270*/  IADD3 R0, -R16, R31, R17 ;  /* 0x0000001f10007210 */ /* 0x000fe20007ffe111 */
[----:B------:R-:W-:-:S04]  /*d280*/  VIADD R67, R31, 0xffffffff ;  /* 0xffffffff1f437836 */ /* 0x000fc80000000000 */
[C---:B------:R-:W-:Y:S02]  /*d290*/  VIADD R59, R0.reuse, UR4 ;  /* 0x00000004003b7c36 */ /* 0x040fe40008000000 */
[----:B------:R-:W0:Y:S01]  /*d2a0*/  MUFU.TANH R10, R10 ;  /* 0x0000000a000a7308 */ /* 0x000e220000002400 */
[----:B------:R-:W-:-:S04]  /*d2b0*/  VIADD R62, R0, UR58 ;  /* 0x0000003a003e7c36 */ /* 0x000fc80008000000 */
[----:B---3--:R-:W-:-:S03]  /*d2c0*/  IMAD.IADD R31, R62, 0x1, R37 ;  /* 0x000000013e1f7824 */ /* 0x008fc600078e0225 */
        /* <DEDUP_REMOVED lines=37> */
[----:B------:R5:W0:Y:S02]  /*d520*/  MUFU.TANH R82, R58 ;  /* 0x0000003a00527308 */ /* 0x000a240000002400 */
[----:B-----5:R-:W-:-:S05]  /*d530*/  IMAD R58, R196, -0x2, R3 ;  /* 0xfffffffec43a7824 */ /* 0x020fca00078e0203 */
[----:B------:R-:W-:Y:S01]  /*d540*/  VIADDMNMX R29, R37, R59, R58, PT ;  /* 0x0000003b251d7246 */ /* 0x000fe2000380013a */
[----:B-1234-:R-:W-:Y:S06]  /*d550*/  @P1 BRA `(.L_x_4951) ;  /* 0x0000000000541947 */ /* 0x01efec0003800000 */
[----:B------:R-:W-:Y:S01]  /*d560*/  IADD3 R0, -R16, R17, R37 ;  /* 0x0000001110007210 */ /* 0x000fe20007ffe125 */
[----:B------:R-:W-:Y:S03]  /*d570*/  BSSY B0, `(.L_x_4952) ;  /* 0x0000010000007945 */ /* 0x000fe60003800000 */
[----:B------:R-:W-:-:S13]  /*d580*/  ISETP.GT.AND P1, PT, R0, -0x1, PT ;  /* 0xffffffff0000780c */ /* 0x000fda0003f24270 */
[----:B------:R-:W-:Y:S05]  /*d590*/  @P1 BRA `(.L_x_4953) ;  /* 0x0000000000201947 */ /* 0x000fea0003800000 */
[----:B------:R-:W-:Y:S01]  /*d5a0*/  UISETP.NE.AND UP2, UPT, UR5, 0x1, UPT ;  /* 0x000000010500788c */ /* 0x000fe2000bf45270 */
[----:B------:R-:W-:-:S05]  /*d5b0*/  LOP3.LUT R0, RZ, R0, RZ, 0x33, !PT ;  /* 0x00000000ff007212 */ /* 0x000fca00078e33ff */
[----:B------:R-:W-:-:S05]  /*d5c0*/  PLOP3.LUT P1, PT, PT, PT, UP2, 0x80, 0x0 ;  /* 0x000000000000781c */ /* 0x000fca0003f2f028 */
[----:B------:R-:W-:-:S08]  /*d5d0*/  @UP2 ULDC.64 UR6, c[0x0][0x9e8] ;  /* 0x00027a0000062ab9 */ /* 0x000fd00000000a00 */
[----:B------:R-:W-:-:S05]  /*d5e0*/  @P1 IMAD.HI.U32 R3, R0, UR6, RZ ;  /* 0x0000000600031c27 */ /* 0x000fca000f8e00ff */
[----:B------:R-:W-:-:S04]  /*d5f0*/  @P1 SHF.R.U32.HI R0, RZ, UR7, R3 ;  /* 0x00000007ff001c19 */ /* 0x000fc80008011603 */
[----:B------:R-:W-:Y:S01]  /*d600*/  LOP3.LUT R0, RZ, R0, RZ, 0x33, !PT ;  /* 0x00000000ff007212 */ /* 0x000fe200078e33ff */
[----:B------:R-:W-:Y:S06]  /*d610*/  BRA `(.L_x_4954) ;  /* 0x0000000000147947 */ /* 0x000fec0003800000 */
.L_x_4953:
[----:B------:R-:W-:-:S06]  /*d620*/  UISETP.NE.AND UP2, UPT, UR5, 0x1, UPT ;  /* 0x000000010500788c */ /* 0x000fcc000bf45270 */
[----:B------:R-:W-:-:S05]  /*d630*/  PLOP3.LUT P1, PT, PT, PT, UP2, 0x80, 0x0 ;  /* 0x000000000000781c */ /* 0x000fca0003f2f028 */
[----:B------:R-:W-:-:S08]  /*d640*/  @UP2 ULDC.64 UR6, c[0x0][0x9e8] ;  /* 0x00027a0000062ab9 */ /* 0x000fd00000000a00 */
[----:B------:R-:W-:-:S05]  /*d650*/  @P1 IMAD.HI.U32 R3, R0, UR6, RZ ;  /* 0x0000000600031c27 */ /* 0x000fca000f8e00ff */
[----:B------:R-:W-:-:S07]  /*d660*/  @P1 SHF.R.U32.HI R0, RZ, UR7, R3 ;  /* 0x00000007ff001c19 */ /* 0x000fce0008011603 */
.L_x_4954:
[----:B------:R-:W-:Y:S05]  /*d670*/  BSYNC B0 ;  /* 0x0000000000007941 */ /* 0x000fea0003800000 */
.L_x_4952:
[----:B------:R-:W-:-:S05]  /*d680*/  IMAD R0, R0, UR5, R67 ;  /* 0x0000000500007c24 */ /* 0x000fca000f8e0243 */
[----:B------:R-:W-:Y:S02]  /*d690*/  VIMNMX R31, R31, R0, !PT ;  /* 0x000000001f1f7248 */ /* 0x000fe40007fe0100 */
[----:B------:R-:W-:-:S07]  /*d6a0*/  VIADDMNMX R29, R0, UR5, R29, PT ;  /* 0x00000005001d7c46 */ /* 0x000fce000b80011d */
.L_x_4951:
[C---:B------:R-:W-:Y:S02]  /*d6b0*/  ISETP.GE.AND P2, PT, R63.reuse, 0x9, PT ;  /* 0x000000093f00780c */ /* 0x040fe40003f46270 */
[----:B------:R-:W-:Y:S02]  /*d6c0*/  ISETP.GE.AND P1, PT, R63, 0x2, PT ;  /* 0x000000023f00780c */ /* 0x000fe40003f26270 */
        /* <DEDUP_REMOVED lines=19> */
[----:B0-----:R-:W-:Y:S02]  /*d800*/  FSEL R37, R33, -INF , !P3 ;  /* 0xff80000021257808 */ /* 0x001fe40005800000 */
        /* <DEDUP_REMOVED lines=70> */
[----:B------:R-:W-:Y:S02]  /*dc70*/  ISETP.GE.AND P3, PT, R63, 0x51, PT ;  /* 0x000000513f00780c */ /* 0x000fe40003f66270 */
[----:B------:R-:W-:Y:S02]  /*dc80*/  P2R R66, PR, RZ, 0x40 ;  /* 0x00000040ff427803 */ /* 0x000fe40000000000 */
        /* <DEDUP_REMOVED lines=18> */
[----:B------:R-:W-:-:S04]  /*ddb0*/  ISETP.GT.AND P6, PT, R31, 0x59, !P6 ;  /* 0x000000591f00780c */ /* 0x000fc800077c4270 */
[----:B------:R-:W-:Y:S02]  /*ddc0*/  ISETP.LT.OR P6, PT, R29, 0x5a, P6 ;  /* 0x0000005a1d00780c */ /* 0x000fe400037c1670 */
[----:B------:R-:W0:Y:S02]  /*ddd0*/  SHFL.IDX PT, R29, R28, 0x1, 0x1c1f ;  /* 0x003c1f001c1d7f89 */ /* 0x000e2400000e0000 */
[----:B------:R-:W-:Y:S02]  /*dde0*/  FSEL R5, R69, -INF , !P6 ;  /* 0xff80000045057808 */ /* 0x000fe40007000000 */
[----:B------:R-:W-:Y:S02]  /*ddf0*/  PLOP3.LUT P6, PT, PT, PT, UP1, 0x40, 0x0 ;  /* 0x000000000000781c */ /* 0x000fe40003fce818 */
[----:B0-----:R-:W-:Y:S01]  /*de00*/  VIADDMNMX R57, R29, R59, R58, PT ;  /* 0x0000003b1d397246 */ /* 0x001fe2000380013a */
[----:B------:R-:W-:-:S10]  /*de10*/  IMAD.IADD R58, R62, 0x1, R29 ;  /* 0x000000013e3a7824 */ /* 0x000fd400078e021d */
[----:B------:R-:W-:Y:S05]  /*de20*/  @P6 BRA `(.L_x_4955) ;  /* 0x00000000005c6947 */ /* 0x000fea0003800000 */
        /* <DEDUP_REMOVED lines=8> */
[----:B------:R-:W-:Y:S01]  /*deb0*/  @P6 IMAD.HI.U32 R29, R28, UR6, RZ ;  /* 0x000000061c1d6c27 */ /* 0x000fe2000f8e00ff */
[----:B------:R-:W-:-:S13]  /*dec0*/  PLOP3.LUT P6, PT, PT, PT, UP2, 0x80, 0x0 ;  /* 0x000000000000781c */ /* 0x000fda0003fcf028 */
[----:B------:R-:W-:-:S04]  /*ded0*/  @P6 SHF.R.U32.HI R28, RZ, UR7, R29 ;  /* 0x00000007ff1c6c19 */ /* 0x000fc8000801161d */
[----:B------:R-:W-:Y:S01]  /*dee0*/  LOP3.LUT R28, RZ, R28, RZ, 0x33, !PT ;  /* 0x0000001cff1c7212 */ /* 0x000fe200078e33ff */
[----:B------:R-:W-:Y:S06]  /*def0*/  BRA `(.L_x_4958) ;  /* 0x0000000000187947 */ /* 0x000fec0003800000 */
.L_x_4957:
[----:B------:R-:W-:-:S06]  /*df00*/  UISETP.NE.AND UP2, UPT, UR5, 0x1, UPT ;  /* 0x000000010500788c */ /* 0x000fcc000bf45270 */
[----:B------:R-:W-:-:S05]  /*df10*/  PLOP3.LUT P6, PT, PT, PT, UP2, 0x80, 0x0 ;  /* 0x000000000000781c */ /* 0x000fca0003fcf028 */
[----:B------:R-:W-:-:S08]  /*df20*/  @UP2 ULDC.64 UR6, c[0x0][0x9e8] ;  /* 0x00027a0000062ab9 */ /* 0x000fd00000000a00 */
[----:B------:R-:W-:Y:S01]  /*df30*/  @P6 IMAD.HI.U32 R29, R28, UR6, RZ ;  /* 0x000000061c1d6c27 */ /* 0x000fe2000f8e00ff */
[----:B------:R-:W-:-:S13]  /*df40*/  PLOP3.LUT P6, PT, PT, PT, UP2, 0x80, 0x0 ;  /* 0x000000000000781c */ /* 0x000fda0003fcf028 */
[----:B------:R-:W-:-:S07]  /*df50*/  @P6 SHF.R.U32.HI R28, RZ, UR7, R29 ;  /* 0x00000007ff1c6c19 */ /* 0x000fce000801161d */
.L_x_4958:
[----:B------:R-:W-:Y:S05]  /*df60*/  BSYNC B0 ;  /* 0x0000000000007941 */ /* 0x000fea0003800000 */
.L_x_4956:
[----:B------:R-:W-:-:S05]  /*df70*/  IMAD R28, R28, UR5, R67 ;  /* 0x000000051c1c7c24 */ /* 0x000fca000f8e0243 */
[----:B------:R-:W-:Y:S02]  /*df80*/  VIMNMX R58, R58, R28, !PT ;  /* 0x0000001c3a3a7248 */ /* 0x000fe40007fe0100 */
[----:B------:R-:W-:-:S07]  /*df90*/  VIADDMNMX R57, R28, UR5, R57, PT ;  /* 0x000000051c397c46 */ /* 0x000fce000b800139 */
.L_x_4955:
[C---:B------:R-:W-:Y:S01]  /*dfa0*/  ISETP.GT.AND P1, PT, R58.reuse, 0x1, !P1 ;  /* 0x000000013a00780c */ /* 0x040fe20004f24270 */
[----:B------:R-:W-:Y:S01]  /*dfb0*/  ULDC UR10, c[0x0][0x988] ;  /* 0x00026200000a7ab9 */ /* 0x000fe20000000800 */
[----:B------:R-:W-:Y:S01]  /*dfc0*/  ISETP.GT.AND P2, PT, R58, 0x8, !P2 ;  /* 0x000000083a00780c */ /* 0x000fe20005744270 */
[----:B------:R-:W-:Y:S01]  /*dfd0*/  @UP0 ULDC UR6, c[0x0][0x44c] ;  /* 0x0001130000060ab9 */ /* 0x000fe20000000800 */
[C---:B------:R-:W-:Y:S01]  /*dfe0*/  ISETP.LT.OR P1, PT, R57.reuse, 0x2, P1 ;  /* 0x000000023900780c */ /* 0x040fe20000f21670 */
[----:B------:R-:W-:Y:S01]  /*dff0*/  UIMAD.WIDE.U32 UR6, UR60, UR6, URZ ;  /* 0x000000063c0672a5 */ /* 0x000fe2000f8e003f */
[----:B------:R-:W-:Y:S01]  /*e000*/  ISETP.LT.OR P2, PT, R57, 0x9, P2 ;  /* 0x000000093900780c */ /* 0x000fe20001741670 */
[----:B------:R-:W-:Y:S01]  /*e010*/  @UP0 ULDC UR15, c[0x0][0x450] ;  /* 0x00011400000f0ab9 */ /* 0x000fe20000000800 */
[----:B------:R-:W-:Y:S01]  /*e020*/  FSEL R10, R10, -INF , !P1 ;  /* 0xff8000000a0a7808 */ /* 0x000fe20004800000 */
[----:B------:R-:W-:Y:S01]  /*e030*/  UMOV UR11, UR60 ;  /* 0x0000003c000b7c82 */ /* 0x000fe20008000000 */
[----:B------:R-:W-:Y:S01]  /*e040*/  ISETP.NE.AND P1, PT, R66, RZ, PT ;  /* 0x000000ff4200720c */ /* 0x000fe20003f25270 */
[----:B------:R-:W-:Y:S01]  /*e050*/  @UP0 USHF.R.U32.HI UR11, URZ, UR15, UR7 ;  /* 0x0000000f3f0b0299 */ /* 0x000fe20008011607 */
[----:B------:R-:W-:-:S02]  /*e060*/  FSEL R11, R11, -INF , !P2 ;  /* 0xff8000000b0b7808 */ /* 0x000fc40005000000 */
[----:B------:R-:W-:Y:S02]  /*e070*/  ISETP.GT.AND P1, PT, R58, 0x9, !P1 ;  /* 0x000000093a00780c */ /* 0x000fe40004f24270 */
[----:B------:R-:W-:Y:S02]  /*e080*/  ISETP.NE.AND P2, PT, R74, RZ, PT ;  /* 0x000000ff4a00720c */ /* 0x000fe40003f45270 */
[----:B------:R-:W-:Y:S02]  /*e090*/  ISETP.LT.OR P1, PT, R57, 0xa, P1 ;  /* 0x0000000a3900780c */ /* 0x000fe40000f21670 */
[----:B------:R-:W-:Y:S02]  /*e0a0*/  ISETP.NE.AND P6, PT, R76, RZ, PT ;  /* 0x000000ff4c00720c */ /* 0x000fe40003fc5270 */
[----:B------:R-:W-:Y:S02]  /*e0b0*/  FSEL R12, R12, -INF , !P1 ;  /* 0xff8000000c0c7808 */ /* 0x000fe40004800000 */
[----:B------:R-:W-:-:S02]  /*e0c0*/  ISETP.NE.AND P1, PT, R70, RZ, PT ;  /* 0x000000ff4600720c */ /* 0x000fc40003f25270 */
[C---:B------:R-:W-:Y:S02]  /*e0d0*/  ISETP.GT.AND P3, PT, R58.reuse, 0x50, !P3 ;  /* 0x000000503a00780c */ /* 0x040fe40005f64270 */
[C---:B------:R-:W-:Y:S02]  /*e0e0*/  ISETP.GT.AND P1, PT, R58.reuse, 0x10, !P1 ;  /* 0x000000103a00780c */ /* 0x040fe40004f24270 */
[----:B------:R-:W-:Y:S02]  /*e0f0*/  ISETP.GT.AND P4, PT, R58, 0x51, !P4 ;  /* 0x000000513a00780c */ /* 0x000fe40006784270 */
[C---:B------:R-:W-:Y:S02]  /*e100*/  ISETP.LT.OR P1, PT, R57.reuse, 0x11, P1 ;  /* 0x000000113900780c */ /* 0x040fe40000f21670 */
[----:B------:R-:W-:Y:S02]  /*e110*/  ISETP.LT.OR P3, PT, R57, 0x51, P3 ;  /* 0x000000513900780c */ /* 0x000fe40001f61670 */
        /* <DEDUP_REMOVED lines=8> */
[C---:B------:R-:W-:Y:S02]  /*e1a0*/  ISETP.LT.OR P1, PT, R57.reuse, 0x19, P1 ;  /* 0x000000193900780c */ /* 0x040fe40000f21670 */
[----:B------:R-:W-:Y:S02]  /*e1b0*/  ISETP.LT.OR P4, PT, R57, 0x52, P4 ;  /* 0x000000523900780c */ /* 0x000fe40002781670 */
[----:B------:R-:W-:Y:S02]  /*e1c0*/  FSEL R15, R15, -INF , !P1 ;  /* 0xff8000000f0f7808 */ /* 0x000fe40004800000 */
[----:B------:R-:W-:Y:S02]  /*e1d0*/  ISETP.NE.AND P1, PT, R35, RZ, PT ;  /* 0x000000ff2300720c */ /* 0x000fe40003f25270 */
[----:B------:R-:W-:-:S02]  /*e1e0*/  FSEL R38, R38, -INF , !P3 ;  /* 0xff80000026267808 */ /* 0x000fc40005800000 */
[----:B------:R-:W-:Y:S02]  /*e1f0*/  ISETP.GT.AND P1, PT, R58, 0x19, !P1 ;  /* 0x000000193a00780c */ /* 0x000fe40004f24270 */
[C---:B------:R-:W-:Y:S02]  /*e200*/  ISETP.LT.OR P5, PT, R57.reuse, 0x59, P5 ;  /* 0x000000593900780c */ /* 0x040fe40002fa1670 */
[----:B------:R-:W-:Y:S02]  /*e210*/  ISETP.LT.OR P1, PT, R57, 0x1a, P1 ;  /* 0x0000001a3900780c */ /* 0x000fe40000f21670 */
[----:B------:R-:W-:Y:S02]  /*e220*/  FSEL R40, R40, -INF , !P4 ;  /* 0xff80000028287808 */ /* 0x000fe40006000000 */
[----:B------:R-:W-:Y:S02]  /*e230*/  FSEL R20, R20, -INF , !P1 ;  /* 0xff80000014147808 */ /* 0x000fe40004800000 */
[----:B------:R-:W-:-:S02]  /*e240*/  ISETP.NE.AND P1, PT, R77, RZ, PT ;  /* 0x000000ff4d00720c */ /* 0x000fc40003f25270 */
[----:B------:R-:W-:Y:S02]  /*e250*/  FSEL R43, R43, -INF , !P5 ;  /* 0xff8000002b2b7808 */ /* 0x000fe40006800000 */
[----:B------:R-:W-:Y:S02]  /*e260*/  ISETP.GT.AND P1, PT, R58, 0x20, !P1 ;  /* 0x000000203a00780c */ /* 0x000fe40004f24270 */
[----:B------:R-:W-:Y:S02]  /*e270*/  R2UR UR14, R72 ;  /* 0x00000000480e72ca */ /* 0x000fe400000e0000 */
[----:B------:R-:W-:-:S04]  /*e280*/  ISETP.LT.OR P1, PT, R57, 0x21, P1 ;  /* 0x000000213900780c */ /* 0x000fc80000f21670 */
[----:B------:R-:W-:Y:S02]  /*e290*/  FSEL R21, R21, -INF , !P1 ;  /* 0xff80000015157808 */ /* 0x000fe40004800000 */
[----:B------:R-:W-:-:S04]  /*e2a0*/  ISETP.NE.AND P1, PT, R78, RZ, PT ;  /* 0x000000ff4e00720c */ /* 0x000fc80003f25270 */
[----:B------:R-:W-:Y:S01]  /*e2b0*/  ISETP.GT.AND P1, PT, R58, 0x21, !P1 ;  /* 0x000000213a00780c */ /* 0x000fe20004f24270 */
[----:B------:R-:W-:-:S03]  /*e2c0*/  UIADD3 UR6, UR14, UR11, URZ ;  /* 0x0000000b0e067290 */ /* 0x000fc6000fffe03f */
[----:B------:R-:W-:Y:S01]  /*e2d0*/  ISETP.LT.OR P1, PT, R57, 0x22, P1 ;  /* 0x000000223900780c */ /* 0x000fe20000f21670 */
[----:B------:R-:W-:-:S03]  /*e2e0*/  UIADD3 UR4, UR6, UR4, URZ ;  /* 0x0000000406047290 */ /* 0x000fc6000fffe03f */
[----:B------:R-:W-:Y:S02]  /*e2f0*/  FSEL R24, R24, -INF , !P1 ;  /* 0xff80000018187808 */ /* 0x000fe40004800000 */
[----:B------:R-:W-:-:S04]  /*e300*/  ISETP.NE.AND P1, PT, R84, RZ, PT ;  /* 0x000000ff5400720c */ /* 0x000fc80003f25270 */
[----:B------:R-:W-:-:S04]  /*e310*/  ISETP.GT.AND P1, PT, R58, 0x28, !P1 ;  /* 0x000000283a00780c */ /* 0x000fc80004f24270 */
[----:B------:R-:W-:-:S04]  /*e320*/  ISETP.LT.OR P1, PT, R57, 0x29, P1 ;  /* 0x000000293900780c */ /* 0x000fc80000f21670 */
        /* <DEDUP_REMOVED lines=21> */
[----:B------:R-:W-:Y:S02]  /*e480*/  ISETP.GT.AND P1, PT, R58, 0x40, !P2 ;  /* 0x000000403a00780c */ /* 0x000fe40005724270 */
[----:B------:R-:W-:Y:S02]  /*e490*/  ISETP.NE.AND P2, PT, R60, RZ, PT ;  /* 0x000000ff3c00720c */ /* 0x000fe40003f45270 */
[----:B------:R-:W-:Y:S02]  /*e4a0*/  ISETP.LT.OR P1, PT, R57, 0x41, P1 ;  /* 0x000000413900780c */ /* 0x000fe40000f21670 */
[----:B------:R-:W-:Y:S02]  /*e4b0*/  ISETP.GT.AND P2, PT, R58, 0x49, !P2 ;  /* 0x000000493a00780c */ /* 0x000fe40005744270 */
[----:B------:R-:W-:-:S02]  /*e4c0*/  FSEL R28, R82, -INF , !P1 ;  /* 0xff800000521c7808 */ /* 0x000fc40004800000 */
[----:B------:R-:W-:Y:S02]  /*e4d0*/  ISETP.GT.AND P1, PT, R58, RZ, !P6 ;  /* 0x000000ff3a00720c */ /* 0x000fe40007724270 */
[----:B------:R-:W-:Y:S02]  /*e4e0*/  ISETP.NE.AND P6, PT, R81, RZ, PT ;  /* 0x000000ff5100720c */ /* 0x000fe40003fc5270 */
[C---:B------:R-:W-:Y:S02]  /*e4f0*/  ISETP.LT.OR P1, PT, R57.reuse, 0x1, P1 ;  /* 0x000000013900780c */ /* 0x040fe40000f21670 */
[----:B------:R-:W-:Y:S02]  /*e500*/  ISETP.LT.OR P2, PT, R57, 0x4a, P2 ;  /* 0x0000004a3900780c */ /* 0x000fe40001741670 */
[----:B------:R-:W-:Y:S02]  /*e510*/  FSEL R59, R4, -INF , !P1 ;  /* 0xff800000043b7808 */ /* 0x000fe40004800000 */
[----:B------:R-:W-:-:S02]  /*e520*/  FMNMX.FTZ R4, R61, R73, !PT ;  /* 0x000000493d047209 */ /* 0x000fc40007810000 */
[----:B------:R-:W-:Y:S02]  /*e530*/  FSEL R34, R34, -INF , !P2 ;  /* 0xff80000022227808 */ /* 0x000fe40005000000 */
[----:B------:R-:W-:-:S04]  /*e540*/  FMNMX.FTZ R4, R71, R4, !PT ;  /* 0x0000000447047209 */ /* 0x000fc80007810000 */
        /* <DEDUP_REMOVED lines=20> */
[----:B------:R-:W-:-:S05]  /*e690*/  FMNMX.FTZ R33, R5, R4, !PT ;  /* 0x0000000405217209 */ /* 0x000fca0007810000 */
[----:B------:R-:W0:Y:S02]  /*e6a0*/  SHFL.BFLY PT, R4, R33, 0x2, 0x1f ;  /* 0x0c401f0021047f89 */ /* 0x000e2400000e0000 */
[----:B0-----:R-:W-:-:S05]  /*e6b0*/  FMNMX.FTZ R35, R33, R4, !PT ;  /* 0x0000000421237209 */ /* 0x001fca0007810000 */
[----:B------:R-:W0:Y:S02]  /*e6c0*/  SHFL.BFLY PT, R4, R35, 0x1, 0x1f ;  /* 0x0c201f0023047f89 */ /* 0x000e2400000e0000 */
[----:B0-----:R-:W-:-:S04]  /*e6d0*/  FMNMX.FTZ R4, R35, R4, !PT ;  /* 0x0000000423047209 */ /* 0x001fc80007810000 */
[C---:B------:R-:W-:Y:S01]  /*e6e0*/  FSETP.NEU.FTZ.AND P1, PT, R4.reuse, -INF , PT ;  /* 0xff8000000400780b */ /* 0x040fe20003f3d000 */
[----:B------:R-:W-:-:S05]  /*e6f0*/  FMUL.FTZ R60, R4, UR10 ;  /* 0x0000000a043c7c20 */ /* 0x000fca0008410000 */
[----:B------:R-:W-:Y:S02]  /*e700*/  FSEL R62, R60, RZ, P1 ;  /* 0x000000ff3c3e7208 */ /* 0x000fe40000800000 */
[----:B------:R-:W-:Y:S02]  /*e710*/  FMNMX.FTZ R60, R59, R10, !PT ;  /* 0x0000000a3b3c7209 */ /* 0x000fe40007810000 */
[----:B------:R-:W-:Y:S01]  /*e720*/  ISETP.GT.AND P1, PT, R58, 0x41, !P6 ;  /* 0x000000413a00780c */ /* 0x000fe20007724270 */
        /* <DEDUP_REMOVED lines=11> */
[----:B------:R-:W-:Y:S01]  /*e7e0*/  ISETP.NE.AND P1, PT, R91, RZ, PT ;  /* 0x000000ff5b00720c */ /* 0x000fe20003f25270 */
        /* <DEDUP_REMOVED lines=11> */
[----:B------:R-:W-:Y:S01]  /*e8a0*/  FSEL R36, R36, -INF , !P1 ;  /* 0xff80000024247808 */ /* 0x000fe20004800000 */
[----:B------:R-:W-:Y:S01]  /*e8b0*/  MUFU.EX2 R33, R33 ;  /* 0x0000002100217308 */ /* 0x000fe20000000800 */
[----:B------:R-:W-:Y:S01]  /*e8c0*/  FMNMX.FTZ R61, R21, R60, !PT ;  /* 0x0000003c153d7209 */ /* 0x000fe20007810000 */
[--C-:B------:R-:W-:Y:S01]  /*e8d0*/  FFMA.FTZ R39, R39, UR10, -R62.reuse ;  /* 0x0000000a27277c23 */ /* 0x100fe2000801083e */
[----:B------:R-:W-:Y:S01]  /*e8e0*/  ISETP.NE.AND P6, PT, R63, RZ, PT ;  /* 0x000000ff3f00720c */ /* 0x000fe20003fc5270 */
[--C-:B------:R-:W-:Y:S01]  /*e8f0*/  FFMA.FTZ R51, R51, UR10, -R62.reuse ;  /* 0x0000000a33337c23 */ /* 0x100fe2000801083e */
[----:B------:R-:W-:Y:S01]  /*e900*/  FMNMX.FTZ R60, R24, R61, !PT ;  /* 0x0000003d183c7209 */ /* 0x000fe20007810000 */
[--C-:B------:R-:W-:Y:S01]  /*e910*/  FFMA.FTZ R50, R50, UR10, -R62.reuse ;  /* 0x0000000a32327c23 */ /* 0x100fe2000801083e */
[----:B------:R-:W-:Y:S01]  /*e920*/  ISETP.GT.AND P6, PT, R58, 0x59, !P6 ;  /* 0x000000593a00780c */ /* 0x000fe200077c4270 */
[--C-:B------:R-:W-:Y:S01]  /*e930*/  FFMA.FTZ R58, R47, UR10, -R62.reuse ;  /* 0x0000000a2f3a7c23 */ /* 0x100fe2000801083e */
[----:B------:R-:W-:Y:S01]  /*e940*/  FMNMX.FTZ R61, R25, R60, !PT ;  /* 0x0000003c193d7209 */ /* 0x000fe20007810000 */
[----:B------:R-:W-:Y:S01]  /*e950*/  MUFU.EX2 R190, R190 ;  /* 0x000000be00be7308 */ /* 0x000fe20000000800 */
[----:B------:R-:W-:Y:S01]  /*e960*/  ISETP.LT.OR P6, PT, R57, 0x5a, P6 ;  /* 0x0000005a3900780c */ /* 0x000fe200037c1670 */
        /* <DEDUP_REMOVED lines=11> */
[----:B------:R-:W-:-:S02]  /*ea20*/  FFMA.FTZ R5, R5, UR10, -R62 ;  /* 0x0000000a05057c23 */ /* 0x000fc4000801083e */
        /* <DEDUP_REMOVED lines=13> */
[----:B------:R-:W-:Y:S01]  /*eb00*/  FFMA.FTZ R54, R52, UR10, -R62 ;  /* 0x0000000a34367c23 */ /* 0x000fe2000801083e */
[----:B------:R-:W-:Y:S02]  /*eb10*/  MUFU.EX2 R180, R180 ;  /* 0x000000b400b47308 */ /* 0x000fe40000000800 */
[----:B------:R-:W-:-:S05]  /*eb20*/  FMNMX.FTZ R53, R42, R53, !PT ;  /* 0x000000352a357209 */ /* 0x000fca0007810000 */
        /* <DEDUP_REMOVED lines=8> */
[----:B------:R2:W-:Y:S01]  /*ebb0*/  MUFU.EX2 R53, R46 ;  /* 0x0000002e00357308 */ /* 0x0005e20000000800 */
[----:B-1----:R-:W-:-:S07]  /*ebc0*/  F2FP.BF16.F32.PACK_AB R182, R57, R56 ;  /* 0x0000003839b6723e */ /* 0x002fce00000010ff */
[----:B------:R-:W1:Y:S08]  /*ebd0*/  MUFU.EX2 R50, R50 ;  /* 0x0000003200327308 */ /* 0x000e700000000800 */
[----:B------:R-:W-:Y:S01]  /*ebe0*/  MUFU.EX2 R49, R49 ;  /* 0x0000003100317308 */ /* 0x000fe20000000800 */
[----:B0-----:R-:W-:-:S04]  /*ebf0*/  FMNMX.FTZ R3, R52, R47, !PT ;  /* 0x0000002f34037209 */ /* 0x001fc80007810000 */
[C---:B------:R-:W-:Y:S01]  /*ec00*/  FSETP.NEU.FTZ.AND P1, PT, R3.reuse, -INF , PT ;  /* 0xff8000000300780b */ /* 0x040fe20003f3d000 */
[----:B--2---:R-:W-:Y:S02]  /*ec10*/  FMUL.FTZ R46, R3, UR10 ;  /* 0x0000000a032e7c20 */ /* 0x004fe40008410000 */
[----:B------:R-:W-:Y:S01]  /*ec20*/  MUFU.EX2 R48, R48 ;  /* 0x0000003000307308 */ /* 0x000fe20000000800 */
[----:B-1----:R-:W-:Y:S02]  /*ec30*/  F2FP.BF16.F32.PACK_AB R176, R50, R51 ;  /* 0x0000003332b0723e */ /* 0x002fe400000010ff */
[----:B------:R-:W-:Y:S02]  /*ec40*/  FSEL R47, R46, RZ, P1 ;  /* 0x000000ff2e2f7208 */ /* 0x000fe40000800000 */
[----:B------:R-:W-:-:S03]  /*ec50*/  PLOP3.LUT P1, PT, PT, PT, UP1, 0x40, 0x0 ;  /* 0x000000000000781c */ /* 0x000fc60003f2e818 */
        /* <DEDUP_REMOVED lines=17> */
[----:B0-----:R-:W-:Y:S01]  /*ed70*/  FADD.FTZ R11, R188, R33 ;  /* 0x00000021bc0b7221 */ /* 0x001fe20000010000 */
[--C-:B------:R-:W-:Y:S01]  /*ed80*/  FFMA.FTZ R30, R30, UR10, -R47.reuse ;  /* 0x0000000a1e1e7c23 */ /* 0x100fe2000801082f */
[--C-:B------:R-:W-:Y:S01]  /*ed90*/  FFMA.FTZ R29, R29, UR10, -R47.reuse ;  /* 0x0000000a1d1d7c23 */ /* 0x100fe2000801082f */
[----:B------:R-:W-:Y:S01]  /*eda0*/  FFMA.FTZ R32, R32, UR10, -R47 ;  /* 0x0000000a20207c23 */ /* 0x000fe2000801082f */
[----:B------:R-:W-:Y:S01]  /*edb0*/  FADD.FTZ R46, R190, R11 ;  /* 0x0000000bbe2e7221 */ /* 0x000fe20000010000 */
[--C-:B------:R-:W-:Y:S01]  /*edc0*/  FFMA.FTZ R36, R36, UR10, -R47.reuse ;  /* 0x0000000a24247c23 */ /* 0x100fe2000801082f */
[--C-:B------:R-:W-:Y:S01]  /*edd0*/  FFMA.FTZ R34, R34, UR10, -R47.reuse ;  /* 0x0000000a22227c23 */ /* 0x100fe2000801082f */
[----:B------:R-:W0:Y:S01]  /*ede0*/  MUFU.EX2 R10, R10 ;  /* 0x0000000a000a7308 */ /* 0x000e220000000800 */
[----:B------:R-:W-:Y:S01]  /*edf0*/  FADD.FTZ R11, R35, R46 ;  /* 0x0000002e230b7221 */ /* 0x000fe20000010000 */
[--C-:B------:R-:W-:Y:S01]  /*ee00*/  FFMA.FTZ R38, R38, UR10, -R47.reuse ;  /* 0x0000000a26267c23 */ /* 0x100fe2000801082f */
[--C-:B------:R-:W-:Y:S01]  /*ee10*/  FFMA.FTZ R40, R40, UR10, -R47.reuse ;  /* 0x0000000a28287c23 */ /* 0x100fe2000801082f */
[----:B------:R-:W-:Y:S01]  /*ee20*/  FFMA.FTZ R43, R43, UR10, -R47 ;  /* 0x0000000a2b2b7c23 */ /* 0x000fe2000801082f */
[----:B------:R-:W-:Y:S01]  /*ee30*/  FADD.FTZ R46, R184, R11 ;  /* 0x0000000bb82e7221 */ /* 0x000fe20000010000 */
[----:B------:R-:W-:Y:S01]  /*ee40*/  FFMA.FTZ R42, R42, UR10, -R47 ;  /* 0x0000000a2a2a7c23 */ /* 0x000fe2000801082f */
[----:B------:R-:W-:Y:S01]  /*ee50*/  F2FP.BF16.F32.PACK_AB R188, R33, R188 ;  /* 0x000000bc21bc723e */ /* 0x000fe200000010ff */
[----:B------:R-:W1:Y:S01]  /*ee60*/  MUFU.EX2 R12, R12 ;  /* 0x0000000c000c7308 */ /* 0x000e620000000800 */
[----:B------:R-:W-:Y:S01]  /*ee70*/  FADD.FTZ R11, R37, R46 ;  /* 0x0000002e250b7221 */ /* 0x000fe20000010000 */
[----:B------:R-:W-:-:S02]  /*ee80*/  F2FP.BF16.F32.PACK_AB R190, R35, R190 ;  /* 0x000000be23be723e */ /* 0x000fc400000010ff */
[----:B------:R-:W-:Y:S01]  /*ee90*/  F2FP.BF16.F32.PACK_AB R184, R37, R184 ;  /* 0x000000b825b8723e */ /* 0x000fe200000010ff */
[----:B------:R-:W-:Y:S01]  /*eea0*/  FADD.FTZ R46, R186, R11 ;  /* 0x0000000bba2e7221 */ /* 0x000fe20000010000 */
[C---:B------:R-:W-:Y:S02]  /*eeb0*/  F2FP.BF16.F32.PACK_AB R186, R39.reuse, R186 ;  /* 0x000000ba27ba723e */ /* 0x040fe400000010ff */
[----:B------:R-:W2:Y:S01]  /*eec0*/  MUFU.EX2 R13, R13 ;  /* 0x0000000d000d7308 */ /* 0x000ea20000000800 */
[----:B------:R-:W-:Y:S01]  /*eed0*/  FADD.FTZ R11, R39, R46 ;  /* 0x0000002e270b7221 */ /* 0x000fe20000010000 */
[----:B0-----:R-:W-:Y:S01]  /*eee0*/  FADD.FTZ R46, R59, R10 ;  /* 0x0000000a3b2e7221 */ /* 0x001fe20000010000 */
[----:B------:R-:W-:Y:S01]  /*eef0*/  F2FP.BF16.F32.PACK_AB R189, R10, R59 ;  /* 0x0000003b0abd723e */ /* 0x000fe200000010ff */
[----:B------:R-:W-:Y:S02]  /*ef00*/  VIADD R10, R2, 0xfffffffe ;  /* 0xfffffffe020a7836 */ /* 0x000fe40000000000 */
[----:B------:R-:W-:Y:S01]  /*ef10*/  FADD.FTZ R52, R180, R11 ;  /* 0x0000000bb4347221 */ /* 0x000fe20000010000 */
[----:B------:R-:W-:Y:S01]  /*ef20*/  FADD.FTZ R61, R191, R46 ;  /* 0x0000002ebf3d7221 */ /* 0x000fe20000010000 */
[C---:B------:R-:W-:Y:S01]  /*ef30*/  F2FP.BF16.F32.PACK_AB R180, R55.reuse, R180 ;  /* 0x000000b437b4723e */ /* 0x040fe200000010ff */
[----:B------:R-:W0:Y:S01]  /*ef40*/  MUFU.EX2 R14, R14 ;  /* 0x0000000e000e7308 */ /* 0x000e220000000800 */
[----:B------:R-:W-:Y:S01]  /*ef50*/  FADD.FTZ R11, R55, R52 ;  /* 0x00000034370b7221 */ /* 0x000fe20000010000 */
[----:B-1----:R-:W-:Y:S01]  /*ef60*/  FADD.FTZ R46, R12, R61 ;  /* 0x0000003d0c2e7221 */ /* 0x002fe20000010000 */
[----:B------:R-:W-:-:S02]  /*ef70*/  F2FP.BF16.F32.PACK_AB R178, R48, R49 ;  /* 0x0000003130b2723e */ /* 0x000fc400000010ff */
[----:B------:R-:W-:Y:S01]  /*ef80*/  FADD.FTZ R52, R56, R11 ;  /* 0x0000000b38347221 */ /* 0x000fe20000010000 */
[----:B------:R-:W-:Y:S01]  /*ef90*/  FFMA.FTZ R11, R28, UR10, -R47 ;  /* 0x0000000a1c0b7c23 */ /* 0x000fe2000801082f */
[----:B------:R-:W-:Y:S01]  /*efa0*/  F2FP.BF16.F32.PACK_AB R172, R53, R58 ;  /* 0x0000003a35ac723e */ /* 0x000fe200000010ff */
[----:B------:R-:W-:Y:S01]  /*efb0*/  MUFU.EX2 R15, R15 ;  /* 0x0000000f000f7308 */ /* 0x000fe20000000800 */
[----:B------:R-:W-:Y:S01]  /*efc0*/  FADD.FTZ R52, R57, R52 ;  /* 0x0000003439347221 */ /* 0x000fe20000010000 */
[----:B--2---:R-:W-:Y:S01]  /*efd0*/  FADD.FTZ R61, R13, R46 ;  /* 0x0000002e0d3d7221 */ /* 0x004fe20000010000 */
[----:B------:R-:W-:Y:S02]  /*efe0*/  F2FP.BF16.F32.PACK_AB R191, R12, R191 ;  /* 0x000000bf0cbf723e */ /* 0x000fe400000010ff */
[----:B------:R-:W-:-:S03]  /*eff0*/  FADD.FTZ R63, R51, R52 ;  /* 0x00000034333f7221 */ /* 0x000fc60000010000 */
[----:B------:R-:W1:Y:S01]  /*f000*/  MUFU.EX2 R20, R20 ;  /* 0x0000001400147308 */ /* 0x000e620000000800 */
[----:B0-----:R-:W-:Y:S01]  /*f010*/  FADD.FTZ R46, R14, R61 ;  /* 0x0000003d0e2e7221 */ /* 0x001fe20000010000 */
[----:B------:R-:W-:Y:S01]  /*f020*/  FADD.FTZ R52, R50, R63 ;  /* 0x0000003f32347221 */ /* 0x000fe20000010000 */
[----:B------:R-:W-:-:S03]  /*f030*/  F2FP.BF16.F32.PACK_AB R185, R14, R13 ;  /* 0x0000000d0eb9723e */ /* 0x000fc600000010ff */
[----:B------:R-:W-:Y:S02]  /*f040*/  FADD.FTZ R61, R49, R52 ;  /* 0x00000034313d7221 */ /* 0x000fe40000010000 */
[----:B------:R-:W-:Y:S02]  /*f050*/  MUFU.EX2 R21, R21 ;  /* 0x0000001500157308 */ /* 0x000fe40000000800 */
[----:B------:R-:W-:-:S04]  /*f060*/  FADD.FTZ R61, R48, R61 ;  /* 0x0000003d303d7221 */ /* 0x000fc80000010000 */
[----:B------:R-:W-:Y:S02]  /*f070*/  FADD.FTZ R52, R58, R61 ;  /* 0x0000003d3a347221 */ /* 0x000fe40000010000 */
[----:B------:R-:W0:Y:S01]  /*f080*/  MUFU.EX2 R24, R24 ;  /* 0x0000001800187308 */ /* 0x000e220000000800 */
[----:B-1----:R-:W-:Y:S01]  /*f090*/  F2FP.BF16.F32.PACK_AB R187, R20, R15 ;  /* 0x0000000f14bb723e */ /* 0x002fe200000010ff */
[----:B------:R-:W-:-:S06]  /*f0a0*/  FADD.FTZ R52, R53, R52 ;  /* 0x0000003435347221 */ /* 0x000fcc0000010000 */
[----:B------:R-:W-:Y:S08]  /*f0b0*/  MUFU.EX2 R25, R25 ;  /* 0x0000001900197308 */ /* 0x000ff00000000800 */
[----:B------:R1:W-:Y:S01]  /*f0c0*/  MUFU.EX2 R28, R31 ;  /* 0x0000001f001c7308 */ /* 0x0003e20000000800 */
[----:B0-----:R-:W-:-:S07]  /*f0d0*/  F2FP.BF16.F32.PACK_AB R181, R24, R21 ;  /* 0x0000001518b5723e */ /* 0x001fce00000010ff */
[----:B------:R-:W0:Y:S01]  /*f0e0*/  MUFU.EX2 R45, R45 ;  /* 0x0000002d002d7308 */ /* 0x000e220000000800 */
[----:B-1----:R-:W-:-:S04]  /*f0f0*/  FADD.FTZ R31, R15, R46 ;  /* 0x0000002e0f1f7221 */ /* 0x002fc80000010000 */
[----:B------:R-:W-:-:S03]  /*f100*/  FADD.FTZ R46, R20, R31 ;  /* 0x0000001f142e7221 */ /* 0x000fc60000010000 */
[----:B------:R-:W1:Y:S08]  /*f110*/  MUFU.EX2 R26, R26 ;  /* 0x0000001a001a7308 */ /* 0x000e700000000800 */
[----:B------:R-:W2:Y:S01]  /*f120*/  MUFU.EX2 R44, R44 ;  /* 0x0000002c002c7308 */ /* 0x000ea20000000800 */
[----:B0-----:R-:W-:-:S07]  /*f130*/  FADD.FTZ R31, R45, R52 ;  /* 0x000000342d1f7221 */ /* 0x001fce0000010000 */
[----:B------:R-:W0:Y:S01]  /*f140*/  MUFU.EX2 R27, R27 ;  /* 0x0000001b001b7308 */ /* 0x000e220000000800 */
[----:B-1----:R-:W-:-:S07]  /*f150*/  F2FP.BF16.F32.PACK_AB R183, R26, R25 ;  /* 0x000000191ab7723e */ /* 0x002fce00000010ff */
[----:B------:R1:W-:Y:S01]  /*f160*/  MUFU.EX2 R173, R11 ;  /* 0x0000000b00ad7308 */ /* 0x0003e20000000800 */
[C---:B--2---:R-:W-:Y:S01]  /*f170*/  FADD.FTZ R52, R44.reuse, R31 ;  /* 0x0000001f2c347221 */ /* 0x044fe20000010000 */
[----:B------:R-:W-:-:S06]  /*f180*/  F2FP.BF16.F32.PACK_AB R174, R44, R45 ;  /* 0x0000002d2cae723e */ /* 0x000fcc00000010ff */
[----:B------:R-:W2:Y:S01]  /*f190*/  MUFU.EX2 R41, R41 ;  /* 0x0000002900297308 */ /* 0x000ea20000000800 */
[----:B-1----:R-:W-:-:S04]  /*f1a0*/  FADD.FTZ R11, R21, R46 ;  /* 0x0000002e150b7221 */ /* 0x002fc80000010000 */
[----:B------:R-:W-:-:S03]  /*f1b0*/  FADD.FTZ R46, R24, R11 ;  /* 0x0000000b182e7221 */ /* 0x000fc60000010000 */
[----:B------:R-:W1:Y:S01]  /*f1c0*/  MUFU.EX2 R30, R30 ;  /* 0x0000001e001e7308 */ /* 0x000e620000000800 */
[----:B------:R-:W-:-:S04]  /*f1d0*/  FADD.FTZ R11, R25, R46 ;  /* 0x0000002e190b7221 */ /* 0x000fc80000010000 */
[----:B------:R-:W-:-:S03]  /*f1e0*/  FADD.FTZ R46, R26, R11 ;  /* 0x0000000b1a2e7221 */ /* 0x000fc60000010000 */
[----:B------:R-:W3:Y:S01]  /*f1f0*/  MUFU.EX2 R54, R54 ;  /* 0x0000003600367308 */ /* 0x000ee20000000800 */
[----:B0-----:R-:W-:Y:S01]  /*f200*/  FADD.FTZ R11, R27, R46 ;  /* 0x0000002e1b0b7221 */ /* 0x001fe20000010000 */
[----:B--2---:R-:W-:-:S06]  /*f210*/  FADD.FTZ R31, R41, R52 ;  /* 0x00000034291f7221 */ /* 0x004fcc0000010000 */
[----:B------:R-:W0:Y:S01]  /*f220*/  MUFU.EX2 R29, R29 ;  /* 0x0000001d001d7308 */ /* 0x000e220000000800 */
[C---:B-1----:R-:W-:Y:S01]  /*f230*/  FADD.FTZ R46, R30.reuse, R11 ;  /* 0x0000000b1e2e7221 */ /* 0x042fe20000010000 */
[----:B------:R-:W-:-:S06]  /*f240*/  F2FP.BF16.F32.PACK_AB R177, R30, R27 ;  /* 0x0000001b1eb1723e */ /* 0x000fcc00000010ff */
[----:B------:R-:W1:Y:S01]  /*f250*/  MUFU.EX2 R0, R0 ;  /* 0x0000000000007308 */ /* 0x000e620000000800 */
[C---:B---3--:R-:W-:Y:S01]  /*f260*/  FADD.FTZ R31, R54.reuse, R31 ;  /* 0x0000001f361f7221 */ /* 0x048fe20000010000 */
[----:B------:R-:W-:-:S06]  /*f270*/  F2FP.BF16.F32.PACK_AB R168, R54, R41 ;  /* 0x0000002936a8723e */ /* 0x000fcc00000010ff */
[----:B------:R-:W2:Y:S01]  /*f280*/  MUFU.EX2 R5, R5 ;  /* 0x0000000500057308 */ /* 0x000ea20000000800 */
[----:B0-----:R-:W-:Y:S01]  /*f290*/  FADD.FTZ R11, R29, R46 ;  /* 0x0000002e1d0b7221 */ /* 0x001fe20000010000 */
[----:B------:R-:W-:-:S06]  /*f2a0*/  F2FP.BF16.F32.PACK_AB R179, R28, R29 ;  /* 0x0000001d1cb3723e */ /* 0x000fcc00000010ff */
[----:B------:R-:W0:Y:S01]  /*f2b0*/  MUFU.EX2 R32, R32 ;  /* 0x0000002000207308 */ /* 0x000e220000000800 */
[----:B-1----:R-:W-:-:S07]  /*f2c0*/  FADD.FTZ R44, R0, R31 ;  /* 0x0000001f002c7221 */ /* 0x002fce0000010000 */
[----:B------:R-:W1:Y:S01]  /*f2d0*/  MUFU.EX2 R36, R36 ;  /* 0x0000002400247308 */ /* 0x000e620000000800 */
[----:B--2---:R-:W-:-:S07]  /*f2e0*/  F2FP.BF16.F32.PACK_AB R170, R5, R0 ;  /* 0x0000000005aa723e */ /* 0x004fce00000010ff */
[----:B------:R2:W3:Y:S08]  /*f2f0*/  MUFU.EX2 R175, R34 ;  /* 0x0000002200af7308 */ /* 0x0004f00000000800 */
[----:B------:R-:W4:Y:S01]  /*f300*/  MUFU.EX2 R38, R38 ;  /* 0x0000002600267308 */ /* 0x000f220000000800 */
[----:B--2---:R-:W-:Y:S01]  /*f310*/  FADD.FTZ R34, R28, R11 ;  /* 0x0000000b1c227221 */ /* 0x004fe20000010000 */
[----:B------:R-:W-:-:S03]  /*f320*/  FADD.FTZ R11, R5, R44 ;  /* 0x0000002c050b7221 */ /* 0x000fc60000010000 */
[----:B------:R-:W-:Y:S01]  /*f330*/  FADD.FTZ R5, R173, R34 ;  /* 0x00000022ad057221 */ /* 0x000fe20000010000 */
[C---:B0-----:R-:W-:Y:S02]  /*f340*/  F2FP.BF16.F32.PACK_AB R173, R32.reuse, R173 ;  /* 0x000000ad20ad723e */ /* 0x041fe400000010ff */
[----:B------:R-:W0:Y:S01]  /*f350*/  MUFU.EX2 R169, R40 ;  /* 0x0000002800a97308 */ /* 0x000e220000000800 */
[----:B------:R-:W-:-:S04]  /*f360*/  FADD.FTZ R5, R32, R5 ;  /* 0x0000000520057221 */ /* 0x000fc80000010000 */
[----:B-1----:R-:W-:-:S03]  /*f370*/  FADD.FTZ R0, R36, R5 ;  /* 0x0000000524007221 */ /* 0x002fc60000010000 */
[----:B------:R-:W1:Y:S01]  /*f380*/  MUFU.EX2 R43, R43 ;  /* 0x0000002b002b7308 */ /* 0x000e620000000800 */
[C---:B---3--:R-:W-:Y:S01]  /*f390*/  FADD.FTZ R5, R175.reuse, R0 ;  /* 0x00000000af057221 */ /* 0x048fe20000010000 */
[----:B------:R-:W-:-:S03]  /*f3a0*/  F2FP.BF16.F32.PACK_AB R175, R175, R36 ;  /* 0x00000024afaf723e */ /* 0x000fc600000010ff */
[----:B----4-:R-:W-:-:S03]  /*f3b0*/  FADD.FTZ R0, R38, R5 ;  /* 0x0000000526007221 */ /* 0x010fc60000010000 */
[----:B------:R-:W2:Y:S01]  /*f3c0*/  MUFU.EX2 R42, R42 ;  /* 0x0000002a002a7308 */ /* 0x000ea20000000800 */
[C---:B0-----:R-:W-:Y:S01]  /*f3d0*/  FADD.FTZ R0, R169.reuse, R0 ;  /* 0x00000000a9007221 */ /* 0x041fe20000010000 */
[----:B------:R-:W-:-:S03]  /*f3e0*/  F2FP.BF16.F32.PACK_AB R169, R169, R38 ;  /* 0x00000026a9a9723e */ /* 0x000fc600000010ff */
[----:B-1----:R-:W-:-:S04]  /*f3f0*/  FADD.FTZ R5, R43, R0 ;  /* 0x000000002b057221 */ /* 0x002fc80000010000 */
[C---:B--2---:R-:W-:Y:S01]  /*f400*/  FADD.FTZ R5, R42.reuse, R5 ;  /* 0x000000052a057221 */ /* 0x044fe20000010000 */
[----:B------:R-:W-:Y:S01]  /*f410*/  F2FP.BF16.F32.PACK_AB R171, R42, R43 ;  /* 0x0000002b2aab723e */ /* 0x000fe200000010ff */
[----:B------:R-:W-:Y:S06]  /*f420*/  @P1 BRA `(.L_x_4959) ;  /* 0x0000000000441947 */ /* 0x000fec0003800000 */
        /* <DEDUP_REMOVED lines=10> */
.L_x_4960:
[----:B------:R-:W-:-:S11]  /*f4d0*/  UISETP.NE.AND UP2, UPT, UR5, 0x1, UPT ;  /* 0x000000010500788c */ /* 0x000fd6000bf45270 */
[----:B------:R-:W-:Y:S02]  /*f4e0*/  @UP2 ULDC.64 UR6, c[0x0][0x9e8] ;  /* 0x00027a0000062ab9 */ /* 0x000fe40000000a00 */
[----:B------:R-:W-:-:S04]  /*f4f0*/  UIMAD.WIDE.U32 UR14, UR11, UR6, URZ ;  /* 0x000000060b0e72a5 */ /* 0x000fc8000f8e003f */
[----:B------:R-:W-:-:S12]  /*f500*/  @UP2 USHF.R.U32.HI UR11, URZ, UR7, UR15 ;  /* 0x000000073f0b2299 */ /* 0x000fd8000801160f */
.L_x_4961:
[----:B------:R-:W-:-:S04]  /*f510*/  UIMAD UR5, UR11, UR5, UR5 ;  /* 0x000000050b0572a4 */ /* 0x000fc8000f8e0205 */
[----:B------:R-:W-:-:S04]  /*f520*/  UISETP.LT.AND UP2, UPT, UR4, UR5, UPT ;  /* 0x000000050400728c */ /* 0x000fc8000bf41270 */
[----:B------:R-:W-:-:S12]  /*f530*/  USEL UR4, UR4, UR5, UP2 ;  /* 0x0000000504047287 */ /* 0x000fd80009000000 */
.L_x_4959:
        /* <DEDUP_REMOVED lines=57> */
[----:B------:R-:W-:Y:S01]  /*f8d0*/  IMAD.MOV.U32 R2, RZ, RZ, 0x3f800000 ;  /* 0x3f800000ff027424 */ /* 0x000fe200078e00ff */
[----:B------:R-:W-:Y:S01]  /*f8e0*/  ULDC UR55, c[0x0][0x9e4] ;  /* 0x0002790000377ab9 */ /* 0x000fe20000000800 */
[----:B------:R-:W-:Y:S01]  /*f8f0*/  IMAD.MOV.U32 R119, RZ, RZ, RZ ;  /* 0x000000ffff777224 */ /* 0x000fe200078e00ff */
[----:B------:R-:W-:Y:S01]  /*f900*/  ULDC UR4, c[0x0][0x9d8] ;  /* 0x0002760000047ab9 */ /* 0x000fe20000000800 */
[----:B------:R-:W-:-:S05]  /*f910*/  ULDC UR59, c[0x0][0x988] ;  /* 0x00026200003b7ab9 */ /* 0x000fca0000000800 */
.L_x_4981:
[----:B------:R-:W-:-:S04]  /*f920*/  UIADD3 UR5, UR40, 0x1, URZ ;  /* 0x0000000128057890 */ /* 0x000fc8000fffe03f */
[----:B------:R-:W-:-:S04]  /*f930*/  UISETP.NE.AND UP2, UPT, UR5, 0x2, UPT ;  /* 0x000000020500788c */ /* 0x000fc8000bf45270 */
[----:B------:R-:W-:Y:S02]  /*f940*/  USEL UR37, URZ, 0x1, UP2 ;  /* 0x000000013f257887 */ /* 0x000fe40009000000 */
[----:B------:R-:W-:Y:S02]  /*f950*/  USEL UR5, UR5, URZ, UP2 ;  /* 0x0000003f05057287 */ /* 0x000fe40009000000 */
[----:B------:R-:W-:Y:S01]  /*f960*/  ULOP3.LUT UR37, UR42, UR37, URZ, 0x3c, !UPT ;  /* 0x000000252a257292 */ /* 0x000fe2000f8e3c3f */
[----:B------:R-:W-:Y:S11]  /*f970*/  @!P0 BRA `(.L_x_4963) ;  /* 0x0000000000048947 */ /* 0x000ff60003800000 */
[----:B------:R-:W-:Y:S01]  /*f980*/  BPT.TRAP 0x1 ;  /* 0x000000040000795c */ /* 0x000fe20000300000 */
.L_x_4963:
[----:B------:R-:W-:Y:S01]  /*f990*/  ULEA UR7, UR5, UR41, 0x3 ;  /* 0x0000002905077291 */ /* 0x000fe2000f8e183f */
[----:B------:R-:W-:-:S05]  /*f9a0*/  IMAD.U32 R12, RZ, RZ, UR37 ;  /* 0x00000025ff0c7e24 */ /* 0x000fca000f8e00ff */
[----:B------:R-:W-:-:S04]  /*f9b0*/  SHF.L.U32 R12, R12, 0x1f, RZ ;  /* 0x0000001f0c0c7819 */ /* 0x000fc800000006ff */
[----:B------:R0:W1:Y:S01]  /*f9c0*/  SYNCS.PHASECHK.TRANS64.TRYWAIT P1, [UR7+0x30830], R12 ;  /* 0x0308300cff0075a7 */ /* 0x0000620008020147 */
[----:B------:R-:W-:Y:S05]  /*f9d0*/  @!P0 BRA `(.L_x_4964) ;  /* 0x0000000000048947 */ /* 0x000fea0003800000 */
[----:B------:R-:W-:Y:S01]  /*f9e0*/  BPT.TRAP 0x1 ;  /* 0x000000040000795c */ /* 0x000fe20000300000 */
.L_x_4964:
[----:B-1----:R-:W-:Y:S05]  /*f9f0*/  @P1 BRA `(.L_x_4965) ;  /* 0x0000000000081947 */ /* 0x002fea0003800000 */
[----:B------:R-:W1:Y:S02]  /*fa00*/  SYNCS.PHASECHK.TRANS64.TRYWAIT P1, [UR7+0x30830], R12 ;  /* 0x0308300cff0075a7 */ /* 0x000e640008020147 */
[----:B-1----:R-:W-:Y:S05]  /*fa10*/  @!P1 BRA `(.L_x_4966) ;  /* 0x0000014c00c89947 */ /* 0x002fea0003800000 */
.L_x_4965:
        /* <DEDUP_REMOVED lines=124> */
[----:B------:R-:W-:Y:S01]  /*101e0*/  HGMMA.64x96x16.F32.BF16 R120, gdesc[UR48], R120, gsb0 ;  /* 0x01600000307879f0 */ /* 0x000fe20008001878 */
[----:B------:R-:W-:Y:S01]  /*101f0*/  UIADD3 UR50, UR6, 0x4, URZ ;  /* 0x0000000406327890 */ /* 0x000fe2000fffe03f */
[----:B------:R-:W-:Y:S01]  /*10200*/  FMUL.FTZ R119, R119, R2 ;  /* 0x0000000277777220 */ /* 0x000fe20000410000 */
        /* <DEDUP_REMOVED lines=40> */
.L_x_4967:
[----:B------:R-:W-:Y:S01]  /*10490*/  ULEA UR6, UR40, UR41, 0x3 ;  /* 0x0000002928067291 */ /* 0x000fe2000f8e183f */
[----:B------:R-:W-:-:S05]  /*104a0*/  IMAD.U32 R0, RZ, RZ, UR42 ;  /* 0x0000002aff007e24 */ /* 0x000fca000f8e00ff */
[----:B------:R-:W-:-:S04]  /*104b0*/  SHF.L.U32 R0, R0, 0x1f, RZ ;  /* 0x0000001f00007819 */ /* 0x000fc800000006ff */
[----:B------:R2:W3:Y:S01]  /*104c0*/  SYNCS.PHASECHK.TRANS64.TRYWAIT P1, [UR6+0x30850], R0 ;  /* 0x03085000ff0075a7 */ /* 0x0004e20008020146 */
[----:B------:R-:W-:Y:S05]  /*104d0*/  @!P0 BRA `(.L_x_4968) ;  /* 0x0000000000048947 */ /* 0x000fea0003800000 */
[----:B------:R-:W-:Y:S01]  /*104e0*/  BPT.TRAP 0x1 ;  /* 0x000000040000795c */ /* 0x000fe20000300000 */
.L_x_4968:
[----:B---3--:R-:W-:Y:S05]  /*104f0*/  @P1 BRA `(.L_x_4969) ;  /* 0x0000000000081947 */ /* 0x008fea0003800000 */
[----:B------:R-:W3:Y:S02]  /*10500*/  SYNCS.PHASECHK.TRANS64.TRYWAIT P1, [UR6+0x30850], R0 ;  /* 0x03085000ff0075a7 */ /* 0x000ee40008020146 */
[----:B---3--:R-:W-:Y:S05]  /*10510*/  @!P1 BRA `(.L_x_4970) ;  /* 0x0000014400209947 */ /* 0x008fea0003800000 */
.L_x_4969:
        /* <DEDUP_REMOVED lines=37> */
.L_x_4971:
[----:B------:R-:W-:Y:S01]  /*10770*/  PLOP3.LUT P1, PT, PT, PT, UP0, 0x80, 0x0 ;  /* 0x000000000000781c */ /* 0x000fe20003f2f008 */
[----:B------:R-:W-:Y:S01]  /*10780*/  FMUL.FTZ R14, R124, UR4 ;  /* 0x000000047c0e7c20 */ /* 0x000fe20008410000 */
[----:B------:R-:W-:Y:S01]  /*10790*/  FMUL.FTZ R124, R130, UR4 ;  /* 0x00000004827c7c20 */ /* 0x000fe20008410000 */
[----:B------:R-:W-:Y:S01]  /*107a0*/  FMUL.FTZ R130, R138, UR4 ;  /* 0x000000048a827c20 */ /* 0x000fe20008410000 */
[----:B------:R-:W-:Y:S01]  /*107b0*/  PLOP3.LUT P2, PT, PT, PT, UP0, 0x80, 0x0 ;  /* 0x000000000000781c */ /* 0x000fe20003f4f008 */
[----:B------:R-:W-:Y:S01]  /*107c0*/  FMUL.FTZ R138, R146, UR4 ;  /* 0x00000004928a7c20 */ /* 0x000fe20008410000 */
[----:B------:R-:W-:Y:S01]  /*107d0*/  FMUL.FTZ R146, R154, UR4 ;  /* 0x000000049a927c20 */ /* 0x000fe20008410000 */
[----:B------:R-:W-:Y:S01]  /*107e0*/  FMUL.FTZ R154, R162, UR4 ;  /* 0x00000004a29a7c20 */ /* 0x000fe20008410000 */
[----:B------:R-:W-:Y:S01]  /*107f0*/  VIADD R162, R23, UR60 ;  /* 0x0000003c17a27c36 */ /* 0x000fe20008000000 */
[----:B------:R-:W-:Y:S01]  /*10800*/  @UP0 ULDC UR10, c[0x0][0x44c] ;  /* 0x00011300000a0ab9 */ /* 0x000fe20000000800 */
[----:B01----:R-:W-:Y:S01]  /*10810*/  FMUL.FTZ R12, R122, UR4 ;  /* 0x000000047a0c7c20 */ /* 0x003fe20008410000 */
        /* <DEDUP_REMOVED lines=9> */
[----:B------:R-:W-:Y:S01]  /*108b0*/  FMUL.FTZ R126, R132, UR4 ;  /* 0x00000004847e7c20 */ /* 0x000fe20008410000 */
[----:B------:R-:W-:Y:S01]  /*108c0*/  FMUL.FTZ R133, R137, UR4 ;  /* 0x0000000489857c20 */ /* 0x000fe20008410000 */
[----:B------:R-:W-:Y:S01]  /*108d0*/  FMUL.FTZ R139, R147, UR4 ;  /* 0x00000004938b7c20 */ /* 0x000fe20008410000 */
[----:B------:R-:W-:Y:S01]  /*108e0*/  FMUL.FTZ R132, R136, UR4 ;  /* 0x0000000488847c20 */ /* 0x000fe20008410000 */
[----:B------:R-:W-:Y:S01]  /*108f0*/  FMUL.FTZ R137, R141, UR4 ;  /* 0x000000048d897c20 */ /* 0x000fe20008410000 */
[----:B------:R-:W-:Y:S01]  /*10900*/  FMUL.FTZ R147, R155, UR4 ;  /* 0x000000049b937c20 */ /* 0x000fe20008410000 */
[----:B--23--:R-:W-:Y:S01]  /*10910*/  FMUL.FTZ R0, R120, UR4 ;  /* 0x0000000478007c20 */ /* 0x00cfe20008410000 */
        /* <DEDUP_REMOVED lines=8> */
[----:B------:R-:W-:-:S02]  /*109a0*/  IMAD R163, R10, -0x60, RZ ;  /* 0xffffffa00aa37824 */ /* 0x000fc400078e02ff */
        /* <DEDUP_REMOVED lines=20> */
[----:B------:R-:W-:Y:S01]  /*10af0*/  FMUL.FTZ R158, R166, UR4 ;  /* 0x00000004a69e7c20 */ /* 0x000fe20008410000 */
[----:B------:R-:W-:Y:S01]  /*10b00*/  FMUL.FTZ R160, R167, UR4 ;  /* 0x00000004a7a07c20 */ /* 0x000fe20008410000 */
[----:B------:R-:W-:Y:S01]  /*10b10*/  UIADD3 UR7, UR7, 0x30840, URZ ;  /* 0x0003084007077890 */ /* 0x000fe2000fffe03f */
[----:B------:R-:W-:Y:S01]  /*10b20*/  IMAD R123, R196, -0x2, R123 ;  /* 0xfffffffec47b7824 */ /* 0x000fe200078e027b */
[----:B------:R-:W-:Y:S01]  /*10b30*/  PLOP3.LUT P1, PT, PT, PT, UP1, 0x40, 0x0 ;  /* 0x000000000000781c */ /* 0x000fe20003f2e818 */
[----:B------:R-:W1:Y:S01]  /*10b40*/  MUFU.TANH R0, R0 ;  /* 0x0000000000007308 */ /* 0x000e620000002400 */
[----:B------:R-:W-:Y:S01]  /*10b50*/  UPRMT UR7, UR43, 0x654, UR7 ;  /* 0x000006542b077896 */ /* 0x000fe20008000007 */
[----:B------:R-:W-:Y:S01]  /*10b60*/  VIADD R159, R123, 0xffffffff ;  /* 0xffffffff7b9f7836 */ /* 0x000fe20000000000 */
[----:B------:R-:W-:Y:S01]  /*10b70*/  IADD3 R167, -R16, R123, R17 ;  /* 0x0000007b10a77210 */ /* 0x000fe20007ffe111 */
[----:B------:R-:W-:-:S04]  /*10b80*/  ULDC UR11, c[0x0][0x9e0] ;  /* 0x00027800000b7ab9 */ /* 0x000fc80000000800 */
[----:B------:R-:W2:Y:S01]  /*10b90*/  MUFU.TANH R2, R2 ;  /* 0x0000000200027308 */ /* 0x000ea20000002400 */
[C---:B------:R-:W-:Y:S01]  /*10ba0*/  VIADD R168, R167.reuse, UR11 ;  /* 0x0000000ba7a87c36 */ /* 0x040fe20008000000 */
[----:B------:R-:W-:Y:S01]  /*10bb0*/  SYNCS.ARRIVE.TRANS64.RED.A1T0 RZ, [UR7], RZ ;  /* 0x000000ffffff79a7 */ /* 0x000fe20008100407 */
        /* <DEDUP_REMOVED lines=62> */
.L_x_4974:
[----:B------:R-:W-:-:S05]  /*10fa0*/  IMAD.U32 R170, RZ, RZ, UR55 ;  /* 0x00000037ffaa7e24 */ /* 0x000fca000f8e00ff */
[----:B------:R-:W-:-:S13]  /*10fb0*/  ISETP.NE.AND P1, PT, R170, 0x1, PT ;  /* 0x00000001aa00780c */ /* 0x000fda0003f25270 */
[----:B------:R-:W1:Y:S02]  /*10fc0*/  @P1 LDC.64 R122, c[0x0][0x9e8] ;  /* 0x00027a00ff7a1b82 */ /* 0x000e640000000a00 */
[----:B-1----:R-:W-:-:S05]  /*10fd0*/  @P1 IMAD.HI.U32 R122, R169, R122, RZ ;  /* 0x0000007aa97a1227 */ /* 0x002fca00078e00ff */
[----:B------:R-:W-:-:S07]  /*10fe0*/  @P1 SHF.R.U32.HI R169, RZ, R123, R122 ;  /* 0x0000007bffa91219 */ /* 0x000fce000001167a */
.L_x_4975:
[----:B------:R-:W-:Y:S05]  /*10ff0*/  BSYNC B0 ;  /* 0x0000000000007941 */ /* 0x000fea0003800000 */
.L_x_4973:
[----:B------:R-:W-:-:S05]  /*11000*/  IMAD R169, R169, R170, R159 ;  /* 0x000000aaa9a97224 */ /* 0x000fca00078e029f */
[----:B------:R-:W-:Y:S02]  /*11010*/  VIADDMNMX R166, R169, R170, R166, PT ;  /* 0x000000aaa9a67246 */ /* 0x000fe400038001a6 */
[----:B------:R-:W-:-:S07]  /*11020*/  VIMNMX R165, R165, R169, !PT ;  /* 0x000000a9a5a57248 */ /* 0x000fce0007fe0100 */
.L_x_4972:
[C---:B------:R-:W-:Y:S01]  /*11030*/  ISETP.GE.AND P6, PT, R163.reuse, 0xa, PT ;  /* 0x0000000aa300780c */ /* 0x040fe20003fc6270 */
[----:B------:R-:W1:Y:S01]  /*11040*/  SHFL.IDX PT, R162, R162, 0x1, 0x1c1f ;  /* 0x003c1f00a2a27f89 */ /* 0x000e6200000e0000 */
[C---:B------:R-:W-:Y:S02]  /*11050*/  ISETP.GE.AND P1, PT, R163.reuse, 0x2, PT ;  /* 0x00000002a300780c */ /* 0x040fe40003f26270 */
[C---:B------:R-:W-:Y:S02]  /*11060*/  ISETP.GE.AND P2, PT, R163.reuse, 0x9, PT ;  /* 0x00000009a300780c */ /* 0x040fe40003f46270 */
[----:B------:R-:W-:Y:S02]  /*11070*/  ISETP.GE.AND P5, PT, R163, 0x11, PT ;  /* 0x00000011a300780c */ /* 0x000fe40003fa6270 */
[----:B------:R-:W-:Y:S02]  /*11080*/  LOP3.LUT R22, R22, 0xfffffffb, RZ, 0xc0, !PT ;  /* 0xfffffffb16167812 */ /* 0x000fe400078ec0ff */
[----:B------:R-:W-:-:S02]  /*11090*/  ISETP.GT.AND P4, PT, R165, 0x1, !P1 ;  /* 0x00000001a500780c */ /* 0x000fc40004f84270 */
[----:B------:R-:W-:Y:S02]  /*110a0*/  ISETP.GT.AND P3, PT, R165, 0x8, !P2 ;  /* 0x00000008a500780c */ /* 0x000fe40005764270 */
[----:B------:R-:W-:Y:S02]  /*110b0*/  @P6 LOP3.LUT R22, R22, 0x4, RZ, 0xfc, !PT ;  /* 0x0000000416166812 */ /* 0x000fe400078efcff */
[C---:B------:R-:W-:Y:S02]  /*110c0*/  ISETP.LT.OR P4, PT, R166.reuse, 0x2, P4 ;  /* 0x00000002a600780c */ /* 0x040fe40002781670 */
[----:B------:R-:W-:Y:S02]  /*110d0*/  ISETP.LT.OR P3, PT, R166, 0x9, P3 ;  /* 0x00000009a600780c */ /* 0x000fe40001f61670 */
[----:B------:R-:W-:Y:S02]  /*110e0*/  LOP3.LUT R22, R22, 0xfffffff7, RZ, 0xc0, !PT ;  /* 0xfffffff716167812 */ /* 0x000fe400078ec0ff */
[----:B------:R-:W-:-:S02]  /*110f0*/  FSEL R2, R2, -INF , !P4 ;  /* 0xff80000002027808 */ /* 0x000fc40006000000 */
[----:B------:R-:W-:Y:S01]  /*11100*/  FSEL R122, R14, -INF , !P3 ;  /* 0xff8000000e7a7808 */ /* 0x000fe20005800000 */
[--C-:B-1----:R-:W-:Y:S01]  /*11110*/  IMAD.IADD R168, R168, 0x1, R162.reuse ;  /* 0x00000001a8a87824 */ /* 0x102fe200078e02a2 */
[----:B------:R-:W-:Y:S01]  /*11120*/  ISETP.GT.AND P4, PT, R165, 0x9, !P6 ;  /* 0x00000009a500780c */ /* 0x000fe20007784270 */
[----:B------:R-:W-:Y:S01]  /*11130*/  IMAD.IADD R167, R167, 0x1, R162 ;  /* 0x00000001a7a77824 */ /* 0x000fe200078e02a2 */
[----:B------:R-:W-:Y:S02]  /*11140*/  @P5 LOP3.LUT R22, R22, 0x8, RZ, 0xfc, !PT ;  /* 0x0000000816165812 */ /* 0x000fe400078efcff */
[----:B------:R-:W-:Y:S02]  /*11150*/  ISETP.GT.AND P3, PT, R165, 0x10, !P5 ;  /* 0x00000010a500780c */ /* 0x000fe40006f64270 */
[----:B------:R-:W-:Y:S02]  /*11160*/  ISETP.GE.AND P5, PT, R163, 0x12, PT ;  /* 0x00000012a300780c */ /* 0x000fe40003fa6270 */
        /* <DEDUP_REMOVED lines=117> */
[----:B------:R-:W-:-:S13]  /*118c0*/  PLOP3.LUT P6, PT, PT, PT, UP1, 0x40, 0x0 ;  /* 0x000000000000781c */ /* 0x000fda0003fce818 */
[----:B------:R-:W-:Y:S05]  /*118d0*/  @P6 BRA `(.L_x_4976) ;  /* 0x0000000000546947 */ /* 0x000fea0003800000 */
        /* <DEDUP_REMOVED lines=12> */
.L_x_4978:
[----:B------:R-:W-:-:S05]  /*119a0*/  IMAD.U32 R165, RZ, RZ, UR55 ;  /* 0x00000037ffa57e24 */ /* 0x000fca000f8e00ff */
[----:B------:R-:W-:-:S13]  /*119b0*/  ISETP.NE.AND P6, PT, R165, 0x1, PT ;  /* 0x00000001a500780c */ /* 0x000fda0003fc5270 */
[----:B------:R-:W0:Y:S02]  /*119c0*/  @P6 LDC.64 R14, c[0x0][0x9e8] ;  /* 0x00027a00ff0e6b82 */ /* 0x000e240000000a00 */
[----:B0-----:R-:W-:-:S05]  /*119d0*/  @P6 IMAD.HI.U32 R14, R162, R14, RZ ;  /* 0x0000000ea20e6227 */ /* 0x001fca00078e00ff */
[----:B------:R-:W-:-:S07]  /*119e0*/  @P6 SHF.R.U32.HI R162, RZ, R15, R14 ;  /* 0x0000000fffa26219 */ /* 0x000fce000001160e */
.L_x_4979:
[----:B------:R-:W-:Y:S05]  /*119f0*/  BSYNC B0 ;  /* 0x0000000000007941 */ /* 0x000fea0003800000 */
.L_x_4977:
[----:B------:R-:W-:-:S05]  /*11a00*/  IMAD R159, R162, R165, R159 ;  /* 0x000000a5a29f7224 */ /* 0x000fca00078e029f */
[----:B------:R-:W-:Y:S02]  /*11a10*/  VIADDMNMX R168, R159, R165, R168, PT ;  /* 0x000000a59fa87246 */ /* 0x000fe400038001a8 */
[----:B------:R-:W-:-:S07]  /*11a20*/  VIMNMX R167, R167, R159, !PT ;  /* 0x0000009fa7a77248 */ /* 0x000fce0007fe0100 */
.L_x_4976:
[C---:B------:R-:W-:Y:S01]  /*11a30*/  ISETP.GT.AND P1, PT, R167.reuse, 0x1, !P1 ;  /* 0x00000001a700780c */ /* 0x040fe20004f24270 */
[----:B------:R-:W-:Y:S01]  /*11a40*/  UMOV UR10, UR59 ;  /* 0x0000003b000a7c82 */ /* 0x000fe20008000000 */
[----:B------:R-:W-:Y:S02]  /*11a50*/  LOP3.LUT P6, RZ, R22, 0x20000, RZ, 0xc0, !PT ;  /* 0x0002000016ff7812 */ /* 0x000fe400078cc0ff */
[----:B------:R-:W-:Y:S02]  /*11a60*/  ISETP.LT.OR P1, PT, R168, 0x2, P1 ;  /* 0x00000002a800780c */ /* 0x000fe40000f21670 */
[----:B------:R-:W-:Y:S02]  /*11a70*/  ISETP.GT.AND P2, PT, R167, 0x8, !P2 ;  /* 0x00000008a700780c */ /* 0x000fe40005744270 */
[----:B------:R-:W-:Y:S02]  /*11a80*/  FSEL R14, R13, -INF , !P1 ;  /* 0xff8000000d0e7808 */ /* 0x000fe40004800000 */
[----:B------:R-:W-:-:S02]  /*11a90*/  LOP3.LUT P1, RZ, R22, 0x4, RZ, 0xc0, !PT ;  /* 0x0000000416ff7812 */ /* 0x000fc4000782c0ff */
[----:B------:R-:W-:Y:S02]  /*11aa0*/  FMNMX.FTZ R13, R0, R4, !PT ;  /* 0x00000004000d7209 */ /* 0x000fe40007810000 */
[----:B------:R-:W-:Y:S02]  /*11ab0*/  ISETP.GT.AND P1, PT, R167, 0x9, !P1 ;  /* 0x00000009a700780c */ /* 0x000fe40004f24270 */
[----:B------:R-:W-:Y:S02]  /*11ac0*/  FMNMX.FTZ R13, R2, R13, !PT ;  /* 0x0000000d020d7209 */ /* 0x000fe40007810000 */
[C---:B------:R-:W-:Y:S02]  /*11ad0*/  ISETP.LT.OR P1, PT, R168.reuse, 0xa, P1 ;  /* 0x0000000aa800780c */ /* 0x040fe40000f21670 */
[----:B------:R-:W-:Y:S02]  /*11ae0*/  ISETP.LT.OR P2, PT, R168, 0x9, P2 ;  /* 0x00000009a800780c */ /* 0x000fe40001741670 */
[----:B------:R-:W-:-:S02]  /*11af0*/  FSEL R21, R21, -INF , !P1 ;  /* 0xff80000015157808 */ /* 0x000fc40004800000 */
[----:B------:R-:W-:Y:S02]  /*11b00*/  LOP3.LUT P1, RZ, R22, 0x8, RZ, 0xc0, !PT ;  /* 0x0000000816ff7812 */ /* 0x000fe4000782c0ff */
[----:B------:R-:W-:Y:S02]  /*11b10*/  FMNMX.FTZ R162, R122, R13, !PT ;  /* 0x0000000d7aa27209 */ /* 0x000fe40007810000 */
[----:B------:R-:W-:Y:S02]  /*11b20*/  ISETP.GT.AND P1, PT, R167, 0x10, !P1 ;  /* 0x00000010a700780c */ /* 0x000fe40004f24270 */
[----:B------:R-:W-:Y:S02]  /*11b30*/  FSEL R20, R20, -INF , !P2 ;  /* 0xff80000014147808 */ /* 0x000fe40005000000 */
[----:B------:R-:W-:Y:S02]  /*11b40*/  ISETP.LT.OR P1, PT, R168, 0x11, P1 ;  /* 0x00000011a800780c */ /* 0x000fe40000f21670 */
[----:B------:R-:W-:-:S02]  /*11b50*/  LOP3.LUT P2, RZ, R22, 0x10000, RZ, 0xc0, !PT ;  /* 0x0001000016ff7812 */ /* 0x000fc4000784c0ff */
        /* <DEDUP_REMOVED lines=57> */
[C---:B------:R-:W-:Y:S02]  /*11ef0*/  ISETP.GT.AND P3, PT, R167.reuse, 0x50, !P3 ;  /* 0x00000050a700780c */ /* 0x040fe40005f64270 */
[----:B------:R-:W-:Y:S02]  /*11f00*/  ISETP.LT.OR P1, PT, R168, 0x32, P1 ;  /* 0x00000032a800780c */ /* 0x000fe40000f21670 */
[----:B------:R-:W-:Y:S02]  /*11f10*/  ISETP.GT.AND P4, PT, R167, 0x51, !P4 ;  /* 0x00000051a700780c */ /* 0x000fe40006784270 */
[----:B------:R-:W-:-:S02]  /*11f20*/  FSEL R139, R139, -INF , !P1 ;  /* 0xff8000008b8b7808 */ /* 0x000fc40004800000 */
[----:B------:R-:W-:Y:S02]  /*11f30*/  LOP3.LUT P1, RZ, R22, 0x400, RZ, 0xc0, !PT ;  /* 0x0000040016ff7812 */ /* 0x000fe4000782c0ff */
[C---:B------:R-:W-:Y:S02]  /*11f40*/  ISETP.LT.OR P3, PT, R168.reuse, 0x51, P3 ;  /* 0x00000051a800780c */ /* 0x040fe40001f61670 */
[C---:B------:R-:W-:Y:S02]  /*11f50*/  ISETP.GT.AND P1, PT, R167.reuse, 0x38, !P1 ;  /* 0x00000038a700780c */ /* 0x040fe40004f24270 */
[----:B------:R-:W-:Y:S02]  /*11f60*/  ISETP.GT.AND P5, PT, R167, 0x58, !P5 ;  /* 0x00000058a700780c */ /* 0x000fe40006fa4270 */
[----:B------:R-:W-:Y:S02]  /*11f70*/  ISETP.LT.OR P1, PT, R168, 0x39, P1 ;  /* 0x00000039a800780c */ /* 0x000fe40000f21670 */
[----:B0-----:R-:W-:-:S02]  /*11f80*/  FMNMX.FTZ R159, R15, R162, !PT ;  /* 0x000000a20f9f7209 */ /* 0x001fc40007810000 */
[----:B------:R-:W-:Y:S02]  /*11f90*/  FSEL R142, R142, -INF , !P1 ;  /* 0xff8000008e8e7808 */ /* 0x000fe40004800000 */
[----:B------:R-:W-:Y:S01]  /*11fa0*/  LOP3.LUT P1, RZ, R22, 0x200, RZ, 0xc0, !PT ;  /* 0x0000020016ff7812 */ /* 0x000fe2000782c0ff */
[----:B------:R-:W0:Y:S01]  /*11fb0*/  SHFL.BFLY PT, R162, R159, 0x1, 0x1f ;  /* 0x0c201f009fa27f89 */ /* 0x000e2200000e0000 */
[----:B------:R-:W-:Y:S02]  /*11fc0*/  ISETP.LT.OR P4, PT, R168, 0x52, P4 ;  /* 0x00000052a800780c */ /* 0x000fe40002781670 */
[----:B------:R-:W-:Y:S02]  /*11fd0*/  ISETP.GT.AND P1, PT, R167, 0x39, !P1 ;  /* 0x00000039a700780c */ /* 0x000fe40004f24270 */
[----:B------:R-:W-:Y:S02]  /*11fe0*/  FSEL R154, R154, -INF , !P3 ;  /* 0xff8000009a9a7808 */ /* 0x000fe40005800000 */
[----:B------:R-:W-:-:S02]  /*11ff0*/  ISETP.LT.OR P1, PT, R168, 0x3a, P1 ;  /* 0x0000003aa800780c */ /* 0x000fc40000f21670 */
[----:B------:R-:W-:Y:S02]  /*12000*/  ISETP.LT.OR P5, PT, R168, 0x59, P5 ;  /* 0x00000059a800780c */ /* 0x000fe40002fa1670 */
[----:B------:R-:W-:Y:S02]  /*12010*/  FSEL R143, R143, -INF , !P1 ;  /* 0xff8000008f8f7808 */ /* 0x000fe40004800000 */
[----:B------:R-:W-:Y:S02]  /*12020*/  LOP3.LUT P1, RZ, R22, 0x100, RZ, 0xc0, !PT ;  /* 0x0000010016ff7812 */ /* 0x000fe4000782c0ff */
[----:B------:R-:W-:Y:S02]  /*12030*/  FSEL R155, R155, -INF , !P4 ;  /* 0xff8000009b9b7808 */ /* 0x000fe40006000000 */
[----:B------:R-:W-:Y:S02]  /*12040*/  ISETP.GT.AND P1, PT, R167, 0x40, !P1 ;  /* 0x00000040a700780c */ /* 0x000fe40004f24270 */
[----:B------:R-:W-:-:S02]  /*12050*/  FSEL R158, R158, -INF , !P5 ;  /* 0xff8000009e9e7808 */ /* 0x000fc40006800000 */
[----:B------:R-:W-:Y:S02]  /*12060*/  ISETP.LT.OR P1, PT, R168, 0x41, P1 ;  /* 0x00000041a800780c */ /* 0x000fe40000f21670 */
[----:B0-----:R-:W-:Y:S02]  /*12070*/  FMNMX.FTZ R13, R159, R162, !PT ;  /* 0x000000a29f0d7209 */ /* 0x001fe40007810000 */
[----:B------:R-:W-:Y:S02]  /*12080*/  FSEL R146, R146, -INF , !P1 ;  /* 0xff80000092927808 */ /* 0x000fe40004800000 */
[----:B------:R-:W-:Y:S01]  /*12090*/  ISETP.GT.AND P1, PT, R167, 0x41, !P6 ;  /* 0x00000041a700780c */ /* 0x000fe20007724270 */
[----:B------:R-:W-:Y:S01]  /*120a0*/  FMUL.FTZ R162, R13, UR10 ;  /* 0x0000000a0da27c20 */ /* 0x000fe20008410000 */
[----:B------:R-:W-:Y:S02]  /*120b0*/  LOP3.LUT P6, RZ, R22, 0x2, RZ, 0xc0, !PT ;  /* 0x0000000216ff7812 */ /* 0x000fe400078cc0ff */
[----:B------:R-:W-:-:S04]  /*120c0*/  ISETP.LT.OR P1, PT, R168, 0x42, P1 ;  /* 0x00000042a800780c */ /* 0x000fc80000f21670 */
[----:B------:R-:W-:Y:S02]  /*120d0*/  FSEL R147, R147, -INF , !P1 ;  /* 0xff80000093937808 */ /* 0x000fe40004800000 */
[C---:B------:R-:W-:Y:S02]  /*120e0*/  ISETP.GT.AND P1, PT, R167.reuse, 0x48, !P2 ;  /* 0x00000048a700780c */ /* 0x040fe40005724270 */
[----:B------:R-:W-:Y:S02]  /*120f0*/  LOP3.LUT P2, RZ, R22, 0x20, RZ, 0xc0, !PT ;  /* 0x0000002016ff7812 */ /* 0x000fe4000784c0ff */
[----:B------:R-:W-:Y:S02]  /*12100*/  ISETP.LT.OR P1, PT, R168, 0x49, P1 ;  /* 0x00000049a800780c */ /* 0x000fe40000f21670 */
[----:B------:R-:W-:Y:S02]  /*12110*/  ISETP.GT.AND P2, PT, R167, 0x49, !P2 ;  /* 0x00000049a700780c */ /* 0x000fe40005744270 */
[----:B------:R-:W-:-:S02]  /*12120*/  FSEL R150, R150, -INF , !P1 ;  /* 0xff80000096967808 */ /* 0x000fc40004800000 */
[----:B------:R-:W-:Y:S02]  /*12130*/  ISETP.GT.AND P1, PT, R167, RZ, !P6 ;  /* 0x000000ffa700720c */ /* 0x000fe40007724270 */
[C---:B------:R-:W-:Y:S02]  /*12140*/  ISETP.LT.OR P2, PT, R168.reuse, 0x4a, P2 ;  /* 0x0000004aa800780c */ /* 0x040fe40001741670 */
[----:B------:R-:W-:Y:S02]  /*12150*/  ISETP.LT.OR P1, PT, R168, 0x1, P1 ;  /* 0x00000001a800780c */ /* 0x000fe40000f21670 */
[----:B------:R-:W-:Y:S02]  /*12160*/  FSEL R151, R151, -INF , !P2 ;  /* 0xff80000097977808 */ /* 0x000fe40005000000 */
[----:B------:R-:W-:Y:S02]  /*12170*/  FSEL R12, R12, -INF , !P1 ;  /* 0xff8000000c0c7808 */ /* 0x000fe40004800000 */
[----:B------:R-:W-:-:S02]  /*12180*/  FSETP.NEU.FTZ.AND P1, PT, R13, -INF , PT ;  /* 0xff8000000d00780b */ /* 0x000fc40003f3d000 */
[----:B------:R-:W-:Y:S02]  /*12190*/  FMNMX.FTZ R15, R12, R3, !PT ;  /* 0x000000030c0f7209 */ /* 0x000fe40007810000 */
[----:B------:R-:W-:Y:S02]  /*121a0*/  FSEL R162, R162, RZ, P1 ;  /* 0x000000ffa2a27208 */ /* 0x000fe40000800000 */
[----:B------:R-:W-:Y:S02]  /*121b0*/  FMNMX.FTZ R15, R14, R15, !PT ;  /* 0x0000000f0e0f7209 */ /* 0x000fe40007810000 */
[----:B------:R-:W-:Y:S01]  /*121c0*/  LOP3.LUT P6, RZ, R22, 0x1, RZ, 0xc0, !PT ;  /* 0x0000000116ff7812 */ /* 0x000fe200078cc0ff */
[--C-:B------:R-:W-:Y:S01]  /*121d0*/  FFMA.FTZ R188, R0, UR10, -R162.reuse ;  /* 0x0000000a00bc7c23 */ /* 0x100fe200080108a2 */
[----:B------:R-:W-:Y:S01]  /*121e0*/  FMNMX.FTZ R0, R20, R15, !PT ;  /* 0x0000000f14007209 */ /* 0x000fe20007810000 */
[--C-:B------:R-:W-:Y:S01]  /*121f0*/  FFMA.FTZ R184, R120, UR10, -R162.reuse ;  /* 0x0000000a78b87c23 */ /* 0x100fe200080108a2 */
[--C-:B------:R-:W-:Y:S01]  /*12200*/  FFMA.FTZ R120, R121, UR10, -R162.reuse ;  /* 0x0000000a79787c23 */ /* 0x100fe200080108a2 */
[--C-:B------:R-:W-:Y:S01]  /*12210*/  FFMA.FTZ R190, R122, UR10, -R162.reuse ;  /* 0x0000000a7abe7c23 */ /* 0x100fe200080108a2 */
[----:B------:R-:W-:Y:S01]  /*12220*/  FMNMX.FTZ R15, R21, R0, !PT ;  /* 0x00000000150f7209 */ /* 0x000fe20007810000 */
[--C-:B------:R-:W-:Y:S01]  /*12230*/  FFMA.FTZ R122, R123, UR10, -R162.reuse ;  /* 0x0000000a7b7a7c23 */ /* 0x100fe200080108a2 */
        /* <DEDUP_REMOVED lines=12> */
[----:B------:R-:W-:Y:S01]  /*12300*/  FSEL R141, R13, RZ, P1 ;  /* 0x000000ff0d8d7208 */ /* 0x000fe20000800000 */
[--C-:B------:R-:W-:Y:S01]  /*12310*/  FFMA.FTZ R180, R132, UR10, -R162.reuse ;  /* 0x0000000a84b47c23 */ /* 0x100fe200080108a2 */
[----:B------:R-:W-:Y:S01]  /*12320*/  FMNMX.FTZ R15, R129, R0, !PT ;  /* 0x00000000810f7209 */ /* 0x000fe20007810000 */
[--C-:B------:R-:W-:Y:S01]  /*12330*/  FFMA.FTZ R137, R137, UR10, -R162.reuse ;  /* 0x0000000a89897c23 */ /* 0x100fe200080108a2 */
[----:B------:R-:W-:Y:S01]  /*12340*/  FFMA.FTZ R178, R144, UR10, -R162 ;  /* 0x0000000a90b27c23 */ /* 0x000fe200080108a2 */
[----:B------:R-:W-:Y:S01]  /*12350*/  FADD.FTZ R141, -R141, R4 ;  /* 0x000000048d8d7221 */ /* 0x000fe20000010100 */
        /* <DEDUP_REMOVED lines=10> */
[----:B------:R-:W-:-:S02]  /*12400*/  FFMA.FTZ R170, R161, UR10, -R162 ;  /* 0x0000000aa1aa7c23 */ /* 0x000fc400080108a2 */
[----:B------:R-:W-:-:S04]  /*12410*/  FMNMX.FTZ R15, R135, R0, !PT ;  /* 0x00000000870f7209 */ /* 0x000fc80007810000 */
[----:B------:R-:W-:Y:S01]  /*12420*/  FMNMX.FTZ R0, R138, R15, !PT ;  /* 0x0000000f8a007209 */ /* 0x000fe20007810000 */
[----:B------:R-:W-:Y:S01]  /*12430*/  MUFU.EX2 R122, R122 ;  /* 0x0000007a007a7308 */ /* 0x000fe20000000800 */
[--C-:B------:R-:W-:Y:S01]  /*12440*/  FFMA.FTZ R15, R127, UR10, -R162.reuse ;  /* 0x0000000a7f0f7c23 */ /* 0x100fe200080108a2 */
[----:B------:R-:W-:Y:S01]  /*12450*/  FFMA.FTZ R127, R153, UR10, -R162 ;  /* 0x0000000a997f7c23 */ /* 0x000fe200080108a2 */
[----:B------:R-:W-:-:S04]  /*12460*/  FMNMX.FTZ R121, R139, R0, !PT ;  /* 0x000000008b797209 */ /* 0x000fc80007810000 */
[----:B------:R-:W-:Y:S01]  /*12470*/  FMNMX.FTZ R0, R142, R121, !PT ;  /* 0x000000798e007209 */ /* 0x000fe20007810000 */
[----:B------:R-:W-:Y:S03]  /*12480*/  MUFU.EX2 R184, R184 ;  /* 0x000000b800b87308 */ /* 0x000fe60000000800 */
[----:B------:R-:W-:-:S04]  /*12490*/  FMNMX.FTZ R121, R143, R0, !PT ;  /* 0x000000008f797209 */ /* 0x000fc80007810000 */
[----:B------:R-:W-:Y:S01]  /*124a0*/  FMNMX.FTZ R0, R146, R121, !PT ;  /* 0x0000007992007209 */ /* 0x000fe20007810000 */
[----:B------:R-:W-:Y:S01]  /*124b0*/  MUFU.EX2 R120, R120 ;  /* 0x0000007800787308 */ /* 0x000fe20000000800 */
[--C-:B------:R-:W-:Y:S01]  /*124c0*/  FFMA.FTZ R121, R133, UR10, -R162.reuse ;  /* 0x0000000a85797c23 */ /* 0x100fe200080108a2 */
[--C-:B------:R-:W-:Y:S01]  /*124d0*/  FFMA.FTZ R133, R145, UR10, -R162.reuse ;  /* 0x0000000a91857c23 */ /* 0x100fe200080108a2 */
[----:B------:R-:W-:Y:S01]  /*124e0*/  FMNMX.FTZ R123, R147, R0, !PT ;  /* 0x00000000937b7209 */ /* 0x000fe20007810000 */
[----:B------:R-:W-:-:S03]  /*124f0*/  FFMA.FTZ R162, R164, UR10, -R162 ;  /* 0x0000000aa4a27c23 */ /* 0x000fc600080108a2 */
        /* <DEDUP_REMOVED lines=22> */
[C---:B------:R-:W-:Y:S02]  /*12660*/  FMUL.FTZ R140, R123.reuse, UR10 ;  /* 0x0000000a7b8c7c20 */ /* 0x040fe40008410000 */
[----:B------:R-:W-:Y:S01]  /*12670*/  MUFU.EX2 R172, R172 ;  /* 0x000000ac00ac7308 */ /* 0x000fe20000000800 */
[----:B------:R-:W-:Y:S02]  /*12680*/  FSEL R2, R123, RZ, P1 ;  /* 0x000000ff7b027208 */ /* 0x000fe40000800000 */
[----:B------:R-:W-:-:S03]  /*12690*/  FSEL R140, R140, RZ, P1 ;  /* 0x000000ff8c8c7208 */ /* 0x000fc60000800000 */
[----:B------:R-:W-:Y:S02]  /*126a0*/  FADD.FTZ R2, -R2, R3 ;  /* 0x0000000302027221 */ /* 0x000fe40000010100 */
[----:B------:R-:W0:Y:S01]  /*126b0*/  MUFU.EX2 R0, R0 ;  /* 0x0000000000007308 */ /* 0x000e220000000800 */
[--C-:B------:R-:W-:Y:S01]  /*126c0*/  FFMA.FTZ R189, R12, UR10, -R140.reuse ;  /* 0x0000000a0cbd7c23 */ /* 0x100fe2000801088c */
[--C-:B------:R-:W-:Y:S01]  /*126d0*/  FFMA.FTZ R141, R14, UR10, -R140.reuse ;  /* 0x0000000a0e8d7c23 */ /* 0x100fe2000801088c */
[----:B------:R-:W-:Y:S01]  /*126e0*/  FMUL.FTZ R2, R2, UR10 ;  /* 0x0000000a02027c20 */ /* 0x000fe20008410000 */
        /* <DEDUP_REMOVED lines=11> */
[----:B------:R-:W-:Y:S01]  /*127a0*/  FFMA.FTZ R177, R138, UR10, -R140 ;  /* 0x0000000a8ab17c23 */ /* 0x000fe2000801088c */
[----:B------:R-:W1:Y:S01]  /*127b0*/  MUFU.EX2 R2, R2 ;  /* 0x0000000200027308 */ /* 0x000e620000000800 */
[----:B0-----:R-:W-:Y:S01]  /*127c0*/  FFMA.FTZ R124, R0, R11, R188 ;  /* 0x0000000b007c7223 */ /* 0x001fe200000100bc */
        /* <DEDUP_REMOVED lines=11> */
[----:B------:R-:W-:-:S03]  /*12880*/  FADD.FTZ R3, R122, R3 ;  /* 0x000000037a037221 */ /* 0x000fc60000010000 */
[----:B------:R-:W2:Y:S01]  /*12890*/  MUFU.EX2 R191, R191 ;  /* 0x000000bf00bf7308 */ /* 0x000ea20000000800 */
[----:B-1----:R-:W-:Y:S01]  /*128a0*/  FFMA.FTZ R128, R2, R5, R189 ;  /* 0x0000000502807223 */ /* 0x002fe200000100bd */
[----:B------:R-:W-:-:S04]  /*128b0*/  FADD.FTZ R3, R184, R3 ;  /* 0x00000003b8037221 */ /* 0x000fc80000010000 */
[----:B------:R-:W-:Y:S02]  /*128c0*/  FADD.FTZ R3, R120, R3 ;  /* 0x0000000378037221 */ /* 0x000fe40000010000 */
[----:B------:R-:W1:Y:S01]  /*128d0*/  MUFU.EX2 R21, R21 ;  /* 0x0000001500157308 */ /* 0x000e620000000800 */
[----:B0-----:R-:W-:Y:S01]  /*128e0*/  FADD.FTZ R124, R141, R128 ;  /* 0x000000808d7c7221 */ /* 0x001fe20000010000 */
[----:B------:R-:W-:Y:S01]  /*128f0*/  FADD.FTZ R134, R186, R3 ;  /* 0x00000003ba867221 */ /* 0x000fe20000010000 */
        /* <DEDUP_REMOVED lines=21> */
[----:B------:R-:W-:Y:S01]  /*12a50*/  FADD.FTZ R5, R136, R5 ;  /* 0x0000000588057221 */ /* 0x000fe20000010000 */
[----:B------:R-:W-:-:S03]  /*12a60*/  FFMA.FTZ R124, R151, UR10, -R140 ;  /* 0x0000000a977c7c23 */ /* 0x000fc6000801088c */
[----:B------:R-:W-:Y:S02]  /*12a70*/  FADD.FTZ R138, R178, R5 ;  /* 0x00000005b28a7221 */ /* 0x000fe40000010000 */
[----:B------:R-:W2:Y:S01]  /*12a80*/  MUFU.EX2 R130, R130 ;  /* 0x0000008200827308 */ /* 0x000ea20000000800 */
[----:B-1----:R-:W-:Y:S01]  /*12a90*/  FADD.FTZ R134, R12, R3 ;  /* 0x000000030c867221 */ /* 0x002fe20000010000 */
[----:B------:R-:W-:-:S04]  /*12aa0*/  FADD.FTZ R11, R133, R138 ;  /* 0x0000008a850b7221 */ /* 0x000fc80000010000 */
[----:B------:R-:W-:Y:S02]  /*12ab0*/  FADD.FTZ R11, R172, R11 ;  /* 0x0000000bac0b7221 */ /* 0x000fe40000010000 */
[----:B------:R-:W1:Y:S01]  /*12ac0*/  MUFU.EX2 R177, R177 ;  /* 0x000000b100b17308 */ /* 0x000e620000000800 */
[----:B0-----:R-:W-:-:S07]  /*12ad0*/  FADD.FTZ R3, R183, R134 ;  /* 0x00000086b7037221 */ /* 0x001fce0000010000 */
[----:B------:R-:W0:Y:S01]  /*12ae0*/  MUFU.EX2 R129, R129 ;  /* 0x0000008100817308 */ /* 0x000e220000000800 */
[----:B--2---:R-:W-:Y:S01]  /*12af0*/  FADD.FTZ R134, R130, R3 ;  /* 0x0000000382867221 */ /* 0x004fe20000010000 */
[----:B------:R-:W-:-:S06]  /*12b00*/  FFMA.FTZ R3, R155, UR10, -R140 ;  /* 0x0000000a9b037c23 */ /* 0x000fcc000801088c */
        /* <DEDUP_REMOVED lines=38> */
.L_x_4980:
        /* <DEDUP_REMOVED lines=34> */
[----:B------:R-:W-:Y:S01]  /*12f90*/  IMAD.MOV.U32 R3, RZ, RZ, R123 ;  /* 0x000000ffff037224 */ /* 0x000fe200078e007b */
[----:B------:R-:W-:Y:S01]  /*12fa0*/  UMOV UR40, UR5 ;  /* 0x0000000500287c82 */ /* 0x000fe20008000000 */
[----:B------:R-:W-:Y:S01]  /*12fb0*/  IMAD.MOV.U32 R4, RZ, RZ, R13 ;  /* 0x000000ffff047224 */ /* 0x000fe200078e000d */
[----:B------:R-:W-:-:S06]  /*12fc0*/  UMOV UR42, UR37 ;  /* 0x00000025002a7c82 */ /* 0x000fcc0008000000 */
.L_x_4962:
[----:B------:R-:W-:Y:S01]  /*12fd0*/  ULDC UR4, c[0x0][0x448] ;  /* 0x0001120000047ab9 */ /* 0x000fe20000000800 */
[----:B------:R-:W-:Y:S01]  /*12fe0*/  IADD3 R12, R17, 0x1, -R16 ;  /* 0x00000001110c7810 */ /* 0x000fe20007ffe810 */
[----:B------:R-:W-:Y:S01]  /*12ff0*/  UISETP.NE.AND UP0, UPT, UR4, 0x1, UPT ;  /* 0x000000010400788c */ /* 0x000fe2000bf05270 */
[----:B------:R-:W-:Y:S02]  /*13000*/  ULDC UR11, c[0x0][0x9e4] ;  /* 0x00027900000b7ab9 */ /* 0x000fe40000000800 */
[----:B------:R-:W-:Y:S01]  /*13010*/  R2UR UR7, R12 ;  /* 0x000000000c0772ca */ /* 0x000fe200000e0000 */
[----:B------:R-:W-:Y:S02]  /*13020*/  UISETP.GE.AND UP1, UPT, UR11, 0x1, UPT ;  /* 0x000000010b00788c */ /* 0x000fe4000bf26270 */
[----:B------:R-:W-:Y:S01]  /*13030*/  UIADD3 UR6, UR60, 0x7f, URZ ;  /* 0x0000007f3c067890 */ /* 0x000fe2000fffe03f */
[----:B------:R-:W-:-:S03]  /*13040*/  ULDC UR15, c[0x0][0x9dc] ;  /* 0x00027700000f7ab9 */ /* 0x000fc60000000800 */
[----:B------:R-:W-:Y:S01]  /*13050*/  PLOP3.LUT P1, PT, PT, PT, UP1, 0x40, 0x0 ;  /* 0x000000000000781c */ /* 0x000fe20003f2e818 */
[----:B------:R-:W-:Y:S01]  /*13060*/  @UP0 ULDC UR4, c[0x0][0x44c] ;  /* 0x0001130000040ab9 */ /* 0x000fe20000000800 */
[----:B------:R-:W-:Y:S01]  /*13070*/  @UP0 ULDC UR14, c[0x0][0x450] ;  /* 0x00011400000e0ab9 */ /* 0x000fe20000000800 */
[----:B------:R-:W-:-:S04]  /*13080*/  UIMAD.WIDE.U32 UR4, UR6, UR4, URZ ;  /* 0x00000004060472a5 */ /* 0x000fc8000f8e003f */
[----:B------:R-:W-:-:S04]  /*13090*/  @UP0 USHF.R.U32.HI UR6, URZ, UR14, UR5 ;  /* 0x0000000e3f060299 */ /* 0x000fc80008011605 */
[----:B------:R-:W-:-:S04]  /*130a0*/  UIADD3 UR6, UR6, UR7, URZ ;  /* 0x0000000706067290 */ /* 0x000fc8000fffe03f */
        /* <DEDUP_REMOVED lines=13> */
.L_x_4983:
[----:B------:R-:W-:-:S11]  /*13180*/  UISETP.NE.AND UP2, UPT, UR11, 0x1, UPT ;  /* 0x000000010b00788c */ /* 0x000fd6000bf45270 */
[----:B------:R-:W-:Y:S02]  /*13190*/  @UP2 ULDC.64 UR4, c[0x0][0x9e8] ;  /* 0x00027a0000042ab9 */ /* 0x000fe40000000a00 */
[----:B------:R-:W-:-:S04]  /*131a0*/  UIMAD.WIDE.U32 UR6, UR14, UR4, URZ ;  /* 0x000000040e0672a5 */ /* 0x000fc8000f8e003f */
[----:B------:R-:W-:-:S12]  /*131b0*/  @UP2 USHF.R.U32.HI UR14, URZ, UR5, UR7 ;  /* 0x000000053f0e2299 */ /* 0x000fd80008011607 */
.L_x_4984:
[----:B------:R-:W-:-:S04]  /*131c0*/  UIMAD UR11, UR14, UR11, URZ ;  /* 0x0000000b0e0b72a4 */ /* 0x000fc8000f8e023f */
[----:B------:R-:W-:-:S04]  /*131d0*/  UISETP.LT.AND UP2, UPT, UR15, UR11, UPT ;  /* 0x0000000b0f00728c */ /* 0x000fc8000bf41270 */
[----:B------:R-:W-:-:S12]  /*131e0*/  USEL UR15, UR15, UR11, !UP2 ;  /* 0x0000000b0f0f7287 */ /* 0x000fd8000d000000 */
.L_x_4982:
        /* <DEDUP_REMOVED lines=14> */
.L_x_4996:
[----:B------:R-:W-:-:S04]  /*132d0*/  UISETP.NE.AND UP2, UPT, UR4, 0x1, UPT ;  /* 0x000000010400788c */ /* 0x000fc8000bf45270 */
[----:B------:R-:W-:-:S04]  /*132e0*/  USEL UR42, URZ, 0x1, UP2 ;  /* 0x000000013f2a7887 */ /* 0x000fc80009000000 */
[----:B------:R-:W-:Y:S01]  /*132f0*/  ULOP3.LUT UR42, UR37, UR42, URZ, 0x3c, !UPT ;  /* 0x0000002a252a7292 */ /* 0x000fe2000f8e3c3f */
[----:B------:R-:W-:Y:S11]  /*13300*/  @!P0 BRA `(.L_x_4986) ;  /* 0x0000000000048947 */ /* 0x000ff60003800000 */
[----:B------:R-:W-:Y:S01]  /*13310*/  BPT.TRAP 0x1 ;  /* 0x000000040000795c */ /* 0x000fe20000300000 */
.L_x_4986:
        /* <DEDUP_REMOVED lines=9> */
.L_x_4987:
[----:B-1----:R-:W-:Y:S05]  /*133b0*/  @P1 BRA `(.L_x_4988) ;  /* 0x0000000000081947 */ /* 0x002fea0003800000 */
[----:B------:R-:W1:Y:S02]  /*133c0*/  SYNCS.PHASECHK.TRANS64.TRYWAIT P1, [UR7+0x30830], R3 ;  /* 0x03083003ff0075a7 */ /* 0x000e640008020147 */
[----:B-1----:R-:W-:Y:S05]  /*133d0*/  @!P1 BRA `(.L_x_4989) ;  /* 0x0000011400889947 */ /* 0x002fea0003800000 */
.L_x_4988:
        /* <DEDUP_REMOVED lines=167> */
.L_x_4990:
[----:B------:R-:W-:Y:S01]  /*13e50*/  ULEA UR6, UR4, UR41, 0x3 ;  /* 0x0000002904067291 */ /* 0x000fe2000f8e183f */
[----:B------:R-:W-:-:S05]  /*13e60*/  IMAD.U32 R0, RZ, RZ, UR37 ;  /* 0x00000025ff007e24 */ /* 0x000fca000f8e00ff */
[----:B------:R-:W-:-:S04]  /*13e70*/  SHF.L.U32 R0, R0, 0x1f, RZ ;  /* 0x0000001f00007819 */ /* 0x000fc800000006ff */
[----:B------:R2:W3:Y:S01]  /*13e80*/  SYNCS.PHASECHK.TRANS64.TRYWAIT P1, [UR6+0x30850], R0 ;  /* 0x03085000ff0075a7 */ /* 0x0004e20008020146 */
[----:B------:R-:W-:Y:S05]  /*13e90*/  @!P0 BRA `(.L_x_4991) ;  /* 0x0000000000048947 */ /* 0x000fea0003800000 */
[----:B------:R-:W-:Y:S01]  /*13ea0*/  BPT.TRAP 0x1 ;  /* 0x000000040000795c */ /* 0x000fe20000300000 */
.L_x_4991:
[----:B---3--:R-:W-:Y:S05]  /*13eb0*/  @P1 BRA `(.L_x_4992) ;  /* 0x0000000000081947 */ /* 0x008fea0003800000 */
[----:B------:R-:W3:Y:S02]  /*13ec0*/  SYNCS.PHASECHK.TRANS64.TRYWAIT P1, [UR6+0x30850], R0 ;  /* 0x03085000ff0075a7 */ /* 0x000ee40008020146 */
[----:B---3--:R-:W-:Y:S05]  /*13ed0*/  @!P1 BRA `(.L_x_4993) ;  /* 0x0000010800e09947 */ /* 0x008fea0003800000 */
.L_x_4992:
        /* <DEDUP_REMOVED lines=37> */
.L_x_4994:
        /* <DEDUP_REMOVED lines=23> */
[----:B--23--:R-:W-:Y:S01]  /*142a0*/  FMNMX.FTZ R0, R14, R12, !PT ;  /* 0x0000000c0e007209 */ /* 0x00cfe20007810000 */
[----:B------:R-:W-:Y:S01]  /*142b0*/  FMUL.FTZ R153, R157, UR5 ;  /* 0x000000059d997c20 */ /* 0x000fe20008410000 */
[----:B------:R-:W-:Y:S01]  /*142c0*/  FMUL.FTZ R132, R136, UR5 ;  /* 0x0000000588847c20 */ /* 0x000fe20008410000 */
[----:B------:R-:W-:Y:S01]  /*142d0*/  FMUL.FTZ R131, R135, UR5 ;  /* 0x0000000587837c20 */ /* 0x000fe20008410000 */
[----:B------:R-:W-:Y:S01]  /*142e0*/  FMUL.FTZ R134, R138, UR5 ;  /* 0x000000058a867c20 */ /* 0x000fe20008410000 */
[----:B------:R-:W-:Y:S01]  /*142f0*/  FMUL.FTZ R136, R140, UR5 ;  /* 0x000000058c887c20 */ /* 0x000fe20008410000 */
[----:B------:R-:W-:Y:S01]  /*14300*/  FMUL.FTZ R135, R139, UR5 ;  /* 0x000000058b877c20 */ /* 0x000fe20008410000 */
[----:B------:R-:W2:Y:S01]  /*14310*/  MUFU.TANH R120, R120 ;  /* 0x0000007800787308 */ /* 0x000ea20000002400 */
        /* <DEDUP_REMOVED lines=25> */
[----:B------:R-:W-:Y:S01]  /*144b0*/  UMOV UR10, UR55 ;  /* 0x00000037000a7c82 */ /* 0x000fe20008000000 */
[----:B------:R-:W-:-:S04]  /*144c0*/  UIADD3 UR7, UR7, 0x30840, URZ ;  /* 0x0003084007077890 */ /* 0x000fc8000fffe03f */
[----:B------:R-:W-:Y:S01]  /*144d0*/  UPRMT UR7, UR43, 0x654, UR7 ;  /* 0x000006542b077896 */ /* 0x000fe20008000007 */
[----:B------:R-:W0:Y:S01]  /*144e0*/  MUFU.TANH R124, R124 ;  /* 0x0000007c007c7308 */ /* 0x000e220000002400 */
[----:B-1----:R-:W-:-:S07]  /*144f0*/  FMNMX.FTZ R3, R121, R0, !PT ;  /* 0x0000000079037209 */ /* 0x002fce0007810000 */
[----:B------:R-:W1:Y:S01]  /*14500*/  MUFU.TANH R123, R123 ;  /* 0x0000007b007b7308 */ /* 0x000e620000002400 */
[----:B--2---:R-:W-:Y:S01]  /*14510*/  FMNMX.FTZ R2, R122, R157, !PT ;  /* 0x0000009d7a027209 */ /* 0x004fe20007810000 */
[----:B------:R-:W-:Y:S06]  /*14520*/  SYNCS.ARRIVE.TRANS64.RED.A1T0 RZ, [UR7], RZ ;  /* 0x000000ffffff79a7 */ /* 0x000fec0008100407 */
        /* <DEDUP_REMOVED lines=24> */
[----:B--2---:R-:W-:Y:S01]  /*146b0*/  FMNMX.FTZ R2, R134, R159, !PT ;  /* 0x0000009f86027209 */ /* 0x004fe20007810000 */
[----:B------:R-:W-:-:S06]  /*146c0*/  FMUL.FTZ R159, R163, UR5 ;  /* 0x00000005a39f7c20 */ /* 0x000fcc0008410000 */
        /* <DEDUP_REMOVED lines=15> */
[----:B-1----:R-:W-:Y:S01]  /*147c0*/  FMNMX.FTZ R2, R142, R161, !PT ;  /* 0x000000a18e027209 */ /* 0x002fe20007810000 */
[----:B------:R-:W-:-:S06]  /*147d0*/  FMUL.FTZ R161, R165, UR5 ;  /* 0x00000005a5a17c20 */ /* 0x000fcc0008410000 */
        /* <DEDUP_REMOVED lines=38> */
[----:B--2---:R-:W-:-:S05]  /*14a40*/  FMNMX.FTZ R0, R161, R0, !PT ;  /* 0x00000000a1007209 */ /* 0x004fca0007810000 */
[----:B------:R-:W2:Y:S01]  /*14a50*/  SHFL.BFLY PT, R3, R0, 0x2, 0x1f ;  /* 0x0c401f0000037f89 */ /* 0x000ea200000e0000 */
[----:B0-----:R-:W-:-:S04]  /*14a60*/  FMNMX.FTZ R2, R162, R165, !PT ;  /* 0x000000a5a2027209 */ /* 0x001fc80007810000 */
[----:B-1----:R-:W-:-:S05]  /*14a70*/  FMNMX.FTZ R2, R163, R2, !PT ;  /* 0x00000002a3027209 */ /* 0x002fca0007810000 */
[----:B------:R-:W0:Y:S01]  /*14a80*/  SHFL.BFLY PT, R165, R2, 0x2, 0x1f ;  /* 0x0c401f0002a57f89 */ /* 0x000e2200000e0000 */
[----:B--2---:R-:W-:-:S05]  /*14a90*/  FMNMX.FTZ R164, R0, R3, !PT ;  /* 0x0000000300a47209 */ /* 0x004fca0007810000 */
[----:B------:R-:W1:Y:S01]  /*14aa0*/  SHFL.BFLY PT, R3, R164, 0x1, 0x1f ;  /* 0x0c201f00a4037f89 */ /* 0x000e6200000e0000 */
[----:B0-----:R-:W-:-:S05]  /*14ab0*/  FMNMX.FTZ R165, R2, R165, !PT ;  /* 0x000000a502a57209 */ /* 0x001fca0007810000 */
[----:B------:R-:W0:Y:S01]  /*14ac0*/  SHFL.BFLY PT, R166, R165, 0x1, 0x1f ;  /* 0x0c201f00a5a67f89 */ /* 0x000e2200000e0000 */
[----:B-1----:R-:W-:-:S05]  /*14ad0*/  FMNMX.FTZ R4, R164, R3, !PT ;  /* 0x00000003a4047209 */ /* 0x002fca0007810000 */
[----:B------:R-:W-:-:S04]  /*14ae0*/  FADD.FTZ R12, -R4, R12 ;  /* 0x0000000c040c7221 */ /* 0x000fc80000010100 */
[----:B------:R-:W-:-:S04]  /*14af0*/  FMUL.FTZ R167, R12, UR10 ;  /* 0x0000000a0ca77c20 */ /* 0x000fc80008410000 */
[----:B------:R-:W-:Y:S01]  /*14b00*/  MUFU.EX2 R0, R167 ;  /* 0x000000a700007308 */ /* 0x000fe20000000800 */
[----:B0-----:R-:W-:-:S05]  /*14b10*/  FMNMX.FTZ R3, R165, R166, !PT ;  /* 0x000000a6a5037209 */ /* 0x001fca0007810000 */
[----:B------:R-:W-:-:S04]  /*14b20*/  FADD.FTZ R12, -R3, R13 ;  /* 0x0000000d030c7221 */ /* 0x000fc80000010100 */
[----:B------:R-:W-:Y:S01]  /*14b30*/  FMUL.FTZ R2, R12, UR10 ;  /* 0x0000000a0c027c20 */ /* 0x000fe20008410000 */
[----:B------:R-:W-:-:S04]  /*14b40*/  FMUL.FTZ R12, R4, UR10 ;  /* 0x0000000a040c7c20 */ /* 0x000fc80008410000 */
[--C-:B------:R-:W-:Y:S01]  /*14b50*/  FFMA.FTZ R186, R128, UR10, -R12.reuse ;  /* 0x0000000a80ba7c23 */ /* 0x100fe2000801080c */
[--C-:B------:R-:W-:Y:S01]  /*14b60*/  FFMA.FTZ R128, R129, UR10, -R12.reuse ;  /* 0x0000000a81807c23 */ /* 0x100fe2000801080c */
[----:B------:R-:W-:Y:S01]  /*14b70*/  FMUL.FTZ R129, R3, UR10 ;  /* 0x0000000a03817c20 */ /* 0x000fe20008410000 */
        /* <DEDUP_REMOVED lines=28> */
[--C-:B------:R-:W-:Y:S01]  /*14d40*/  FFMA.FTZ R126, R143, UR10, -R129.reuse ;  /* 0x0000000a8f7e7c23 */ /* 0x100fe20008010881 */
[----:B------:R-:W2:Y:S01]  /*14d50*/  MUFU.EX2 R166, R166 ;  /* 0x000000a600a67308 */ /* 0x000ea20000000800 */
[----:B0-----:R-:W-:Y:S01]  /*14d60*/  FFMA.FTZ R11, R0, R11, R188 ;  /* 0x0000000b000b7223 */ /* 0x001fe200000100bc */
[--C-:B------:R-:W-:Y:S01]  /*14d70*/  FFMA.FTZ R178, R144, UR10, -R12.reuse ;  /* 0x0000000a90b27c23 */ /* 0x100fe2000801080c */
[--C-:B------:R-:W-:Y:S01]  /*14d80*/  FFMA.FTZ R179, R146, UR10, -R129.reuse ;  /* 0x0000000a92b37c23 */ /* 0x100fe20008010881 */
[--C-:B------:R-:W-:Y:S01]  /*14d90*/  FFMA.FTZ R120, R145, UR10, -R12.reuse ;  /* 0x0000000a91787c23 */ /* 0x100fe2000801080c */
[--C-:B------:R-:W-:Y:S01]  /*14da0*/  FFMA.FTZ R123, R147, UR10, -R129.reuse ;  /* 0x0000000a937b7c23 */ /* 0x100fe20008010881 */
[--C-:B------:R-:W-:Y:S01]  /*14db0*/  FFMA.FTZ R172, R148, UR10, -R12.reuse ;  /* 0x0000000a94ac7c23 */ /* 0x100fe2000801080c */
[----:B------:R-:W-:Y:S01]  /*14dc0*/  FFMA.FTZ R173, R150, UR10, -R129 ;  /* 0x0000000a96ad7c23 */ /* 0x000fe20008010881 */
[----:B------:R-:W0:Y:S01]  /*14dd0*/  MUFU.EX2 R136, R136 ;  /* 0x0000008800887308 */ /* 0x000e220000000800 */
[----:B-1----:R-:W-:Y:S01]  /*14de0*/  FFMA.FTZ R5, R2, R5, R189 ;  /* 0x0000000502057223 */ /* 0x002fe200000100bd */
[--C-:B------:R-:W-:Y:S01]  /*14df0*/  FFMA.FTZ R15, R149, UR10, -R12.reuse ;  /* 0x0000000a950f7c23 */ /* 0x100fe2000801080c */
[--C-:B------:R-:W-:Y:S01]  /*14e00*/  FFMA.FTZ R174, R152, UR10, -R12.reuse ;  /* 0x0000000a98ae7c23 */ /* 0x100fe2000801080c */
[--C-:B------:R-:W-:Y:S01]  /*14e10*/  FFMA.FTZ R175, R154, UR10, -R129.reuse ;  /* 0x0000000a9aaf7c23 */ /* 0x100fe20008010881 */
[--C-:B------:R-:W-:Y:S01]  /*14e20*/  FFMA.FTZ R14, R153, UR10, -R12.reuse ;  /* 0x0000000a990e7c23 */ /* 0x100fe2000801080c */
[----:B------:R-:W-:Y:S01]  /*14e30*/  FFMA.FTZ R21, R155, UR10, -R129 ;  /* 0x0000000a9b157c23 */ /* 0x000fe20008010881 */
[--C-:B------:R-:W-:Y:S01]  /*14e40*/  FFMA.FTZ R168, R156, UR10, -R12.reuse ;  /* 0x0000000a9ca87c23 */ /* 0x100fe2000801080c */
[----:B------:R-:W1:Y:S01]  /*14e50*/  MUFU.EX2 R190, R190 ;  /* 0x000000be00be7308 */ /* 0x000e620000000800 */
[----:B--2---:R-:W-:Y:S01]  /*14e60*/  FADD.FTZ R11, R166, R11 ;  /* 0x0000000ba60b7221 */ /* 0x004fe20000010000 */
[--C-:B------:R-:W-:Y:S01]  /*14e70*/  FFMA.FTZ R169, R158, UR10, -R129.reuse ;  /* 0x0000000a9ea97c23 */ /* 0x100fe20008010881 */
[--C-:B------:R-:W-:Y:S01]  /*14e80*/  FFMA.FTZ R13, R157, UR10, -R12.reuse ;  /* 0x0000000a9d0d7c23 */ /* 0x100fe2000801080c */
[--C-:B------:R-:W-:Y:S01]  /*14e90*/  FFMA.FTZ R170, R160, UR10, -R12.reuse ;  /* 0x0000000aa0aa7c23 */ /* 0x100fe2000801080c */
[----:B------:R-:W-:Y:S01]  /*14ea0*/  FFMA.FTZ R171, R162, UR10, -R129 ;  /* 0x0000000aa2ab7c23 */ /* 0x000fe20008010881 */
[----:B------:R-:W-:-:S02]  /*14eb0*/  FFMA.FTZ R12, R161, UR10, -R12 ;  /* 0x0000000aa10c7c23 */ /* 0x000fc4000801080c */
        /* <DEDUP_REMOVED lines=47> */
[--C-:B------:R-:W-:Y:S01]  /*151b0*/  FFMA.FTZ R20, R159, UR10, -R129.reuse ;  /* 0x0000000a9f147c23 */ /* 0x100fe20008010881 */
[----:B------:R-:W-:-:S05]  /*151c0*/  FFMA.FTZ R129, R163, UR10, -R129 ;  /* 0x0000000aa3817c23 */ /* 0x000fca0008010881 */
        /* <DEDUP_REMOVED lines=44> */
.L_x_4995:
        /* <DEDUP_REMOVED lines=34> */
.L_x_4985:
        /* <DEDUP_REMOVED lines=10> */
.L_x_5016:
[----:B------:R-:W-:-:S04]  /*15750*/  UISETP.NE.AND UP2, UPT, UR4, 0x1, UPT ;  /* 0x000000010400788c */ /* 0x000fc8000bf45270 */
[----:B------:R-:W-:-:S04]  /*15760*/  USEL UR42, URZ, 0x1, UP2 ;  /* 0x000000013f2a7887 */ /* 0x000fc80009000000 */
[----:B------:R-:W-:Y:S01]  /*15770*/  ULOP3.LUT UR42, UR37, UR42, URZ, 0x3c, !UPT ;  /* 0x0000002a252a7292 */ /* 0x000fe2000f8e3c3f */
[----:B------:R-:W-:Y:S11]  /*15780*/  @!P0 BRA `(.L_x_4998) ;  /* 0x0000000000048947 */ /* 0x000ff60003800000 */
[----:B------:R-:W-:Y:S01]  /*15790*/  BPT.TRAP 0x1 ;  /* 0x000000040000795c */ /* 0x000fe20000300000 */
.L_x_4998:
        /* <DEDUP_REMOVED lines=9> */
.L_x_4999:
[----:B-1----:R-:W-:Y:S05]  /*15830*/  @P1 BRA `(.L_x_5000) ;  /* 0x0000000000081947 */ /* 0x002fea0003800000 */
[----:B------:R-:W1:Y:S02]  /*15840*/  SYNCS.PHASECHK.TRANS64.TRYWAIT P1, [UR7+0x30830], R3 ;  /* 0x03083003ff0075a7 */ /* 0x000e640008020147 */
[----:B-1----:R-:W-:Y:S05]  /*15850*/  @!P1 BRA `(.L_x_5001) ;  /* 0x000000f000989947 */ /* 0x002fea0003800000 */
.L_x_5000:
        /* <DEDUP_REMOVED lines=167> */
.L_x_5002:
[----:B------:R-:W-:Y:S01]  /*162d0*/  ULEA UR6, UR4, UR41, 0x3 ;  /* 0x0000002904067291 */ /* 0x000fe2000f8e183f */
[----:B------:R-:W-:-:S05]  /*162e0*/  IMAD.U32 R0, RZ, RZ, UR37 ;  /* 0x00000025ff007e24 */ /* 0x000fca000f8e00ff */
[----:B------:R-:W-:-:S04]  /*162f0*/  SHF.L.U32 R0, R0, 0x1f, RZ ;  /* 0x0000001f00007819 */ /* 0x000fc800000006ff */
[----:B------:R2:W3:Y:S01]  /*16300*/  SYNCS.PHASECHK.TRANS64.TRYWAIT P1, [UR6+0x30850], R0 ;  /* 0x03085000ff0075a7 */ /* 0x0004e20008020146 */
[----:B------:R-:W-:Y:S05]  /*16310*/  @!P0 BRA `(.L_x_5003) ;  /* 0x0000000000048947 */ /* 0x000fea0003800000 */
[----:B------:R-:W-:Y:S01]  /*16320*/  BPT.TRAP 0x1 ;  /* 0x000000040000795c */ /* 0x000fe20000300000 */
.L_x_5003:
[----:B---3--:R-:W-:Y:S05]  /*16330*/  @P1 BRA `(.L_x_5004) ;  /* 0x0000000000081947 */ /* 0x008fea0003800000 */
[----:B------:R-:W3:Y:S02]  /*16340*/  SYNCS.PHASECHK.TRANS64.TRYWAIT P1, [UR6+0x30850], R0 ;  /* 0x03085000ff0075a7 */ /* 0x000ee40008020146 */
[----:B---3--:R-:W-:Y:S05]  /*16350*/  @!P1 BRA `(.L_x_5005) ;  /* 0x000000e400f09947 */ /* 0x008fea0003800000 */
.L_x_5004:
        /* <DEDUP_REMOVED lines=37> */
.L_x_5006:
[----:B------:R-:W-:Y:S01]  /*165b0*/  PLOP3.LUT P1, PT, PT, PT, UP0, 0x80, 0x0 ;  /* 0x000000000000781c */ /* 0x000fe20003f2f008 */
[----:B------:R-:W-:Y:S01]  /*165c0*/  FMUL.FTZ R21, R127, UR5 ;  /* 0x000000057f157c20 */ /* 0x000fe20008410000 */
[----:B------:R-:W-:Y:S01]  /*165d0*/  FMUL.FTZ R127, R133, UR5 ;  /* 0x00000005857f7c20 */ /* 0x000fe20008410000 */
        /* <DEDUP_REMOVED lines=9> */
[----:B---3--:R-:W-:Y:S01]  /*16670*/  FMUL.FTZ R2, R122, UR5 ;  /* 0x000000057a027c20 */ /* 0x008fe20008410000 */
[----:B------:R-:W-:Y:S01]  /*16680*/  FMUL.FTZ R15, R125, UR5 ;  /* 0x000000057d0f7c20 */ /* 0x000fe20008410000 */
[----:B------:R-:W-:Y:S01]  /*16690*/  @P1 IMAD.HI.U32 R122, R162, UR4, RZ ;  /* 0x00000004a27a1c27 */ /* 0x000fe2000f8e00ff */
[----:B------:R-:W-:-:S03]  /*166a0*/  @UP0 ULDC UR4, c[0x0][0x450] ;  /* 0x0001140000040ab9 */ /* 0x000fc60000000800 */
[----:B------:R-:W-:Y:S01]  /*166b0*/  FMUL.FTZ R125, R131, UR5 ;  /* 0x00000005837d7c20 */ /* 0x000fe20008410000 */
[----:B------:R-:W-:Y:S01]  /*166c0*/  FMUL.FTZ R131, R139, UR5 ;  /* 0x000000058b837c20 */ /* 0x000fe20008410000 */
[----:B01----:R-:W-:Y:S01]  /*166d0*/  FMUL.FTZ R3, R121, UR5 ;  /* 0x0000000579037c20 */ /* 0x003fe20008410000 */
[----:B------:R-:W-:Y:S01]  /*166e0*/  @P2 SHF.R.U32.HI R162, RZ, UR4, R122 ;  /* 0x00000004ffa22c19 */ /* 0x000fe2000801167a */
[----:B------:R-:W-:Y:S01]  /*166f0*/  FMUL.FTZ R20, R126, UR5 ;  /* 0x000000057e147c20 */ /* 0x000fe20008410000 */
[----:B------:R-:W-:Y:S01]  /*16700*/  FMUL.FTZ R139, R147, UR5 ;  /* 0x00000005938b7c20 */ /* 0x000fe20008410000 */
[----:B------:R-:W-:Y:S01]  /*16710*/  FMUL.FTZ R121, R129, UR5 ;  /* 0x0000000581797c20 */ /* 0x000fe20008410000 */
[----:B------:R-:W-:Y:S01]  /*16720*/  FMUL.FTZ R126, R132, UR5 ;  /* 0x00000005847e7c20 */ /* 0x000fe20008410000 */
[----:B------:R-:W-:Y:S01]  /*16730*/  FMUL.FTZ R147, R155, UR5 ;  /* 0x000000059b937c20 */ /* 0x000fe20008410000 */
[----:B--2---:R-:W-:Y:S01]  /*16740*/  FMUL.FTZ R0, R120, UR5 ;  /* 0x0000000578007c20 */ /* 0x004fe20008410000 */
        /* <DEDUP_REMOVED lines=38> */
[----:B------:R-:W-:-:S05]  /*169b0*/  IADD3 R167, -R16, R123, R17 ;  /* 0x0000007b10a77210 */ /* 0x000fca0007ffe111 */
        /* <DEDUP_REMOVED lines=65> */
.L_x_5009:
[----:B------:R-:W-:-:S05]  /*16dd0*/  IMAD.U32 R170, RZ, RZ, UR54 ;  /* 0x00000036ffaa7e24 */ /* 0x000fca000f8e00ff */
[----:B------:R-:W-:-:S13]  /*16de0*/  ISETP.NE.AND P1, PT, R170, 0x1, PT ;  /* 0x00000001aa00780c */ /* 0x000fda0003f25270 */
[----:B------:R-:W1:Y:S02]  /*16df0*/  @P1 LDC.64 R122, c[0x0][0x9e8] ;  /* 0x00027a00ff7a1b82 */ /* 0x000e640000000a00 */
[----:B-1----:R-:W-:-:S05]  /*16e00*/  @P1 IMAD.HI.U32 R122, R169, R122, RZ ;  /* 0x0000007aa97a1227 */ /* 0x002fca00078e00ff */
[----:B------:R-:W-:-:S07]  /*16e10*/  @P1 SHF.R.U32.HI R169, RZ, R123, R122 ;  /* 0x0000007bffa91219 */ /* 0x000fce000001167a */
.L_x_5010:
[----:B------:R-:W-:Y:S05]  /*16e20*/  BSYNC B0 ;  /* 0x0000000000007941 */ /* 0x000fea0003800000 */
.L_x_5008:
[----:B------:R-:W-:-:S05]  /*16e30*/  IMAD R169, R169, R170, R160 ;  /* 0x000000aaa9a97224 */ /* 0x000fca00078e02a0 */
[----:B------:R-:W-:Y:S02]  /*16e40*/  VIADDMNMX R166, R169, R170, R166, PT ;  /* 0x000000aaa9a67246 */ /* 0x000fe400038001a6 */
[----:B------:R-:W-:-:S07]  /*16e50*/  VIMNMX R165, R165, R169, !PT ;  /* 0x000000a9a5a57248 */ /* 0x000fce0007fe0100 */
.L_x_5007:
        /* <DEDUP_REMOVED lines=151> */
.L_x_5013:
[----:B------:R-:W-:-:S05]  /*177d0*/  IMAD.U32 R165, RZ, RZ, UR54 ;  /* 0x00000036ffa57e24 */ /* 0x000fca000f8e00ff */
[----:B------:R-:W-:-:S13]  /*177e0*/  ISETP.NE.AND P6, PT, R165, 0x1, PT ;  /* 0x00000001a500780c */ /* 0x000fda0003fc5270 */
[----:B------:R-:W0:Y:S02]  /*177f0*/  @P6 LDC.64 R14, c[0x0][0x9e8] ;  /* 0x00027a00ff0e6b82 */ /* 0x000e240000000a00 */
[----:B0-----:R-:W-:-:S05]  /*17800*/  @P6 IMAD.HI.U32 R14, R163, R14, RZ ;  /* 0x0000000ea30e6227 */ /* 0x001fca00078e00ff */
[----:B------:R-:W-:-:S07]  /*17810*/  @P6 SHF.R.U32.HI R163, RZ, R15, R14 ;  /* 0x0000000fffa36219 */ /* 0x000fce000001160e */
.L_x_5014:
[----:B------:R-:W-:Y:S05]  /*17820*/  BSYNC B0 ;  /* 0x0000000000007941 */ /* 0x000fea0003800000 */
.L_x_5012:
[----:B------:R-:W-:-:S05]  /*17830*/  IMAD R160, R163, R165, R160 ;  /* 0x000000a5a3a07224 */ /* 0x000fca00078e02a0 */
[----:B------:R-:W-:Y:S02]  /*17840*/  VIADDMNMX R168, R160, R165, R168, PT ;  /* 0x000000a5a0a87246 */ /* 0x000fe400038001a8 */
[----:B------:R-:W-:-:S07]  /*17850*/  VIMNMX R167, R167, R160, !PT ;  /* 0x000000a0a7a77248 */ /* 0x000fce0007fe0100 */
.L_x_5011:
        /* <DEDUP_REMOVED lines=89> */
[C---:B------:R-:W-:Y:S02]  /*17df0*/  ISETP.LT.OR P4, PT, R168.reuse, 0x52, P4 ;  /* 0x00000052a800780c */ /* 0x040fe40002781670 */
        /* <DEDUP_REMOVED lines=48> */
[--C-:B------:R-:W-:Y:S01]  /*18100*/  FFMA.FTZ R133, R141, UR10, -R162.reuse ;  /* 0x0000000a8d857c23 */ /* 0x100fe200080108a2 */
[----:B------:R-:W-:Y:S01]  /*18110*/  FMNMX.FTZ R0, R128, R3, !PT ;  /* 0x0000000380007209 */ /* 0x000fe20007810000 */
[----:B------:R-:W-:Y:S01]  /*18120*/  MUFU.EX2 R188, R188 ;  /* 0x000000bc00bc7308 */ /* 0x000fe20000000800 */
[--C-:B------:R-:W-:Y:S01]  /*18130*/  FFMA.FTZ R190, R122, UR10, -R162.reuse ;  /* 0x0000000a7abe7c23 */ /* 0x100fe200080108a2 */
[----:B------:R-:W-:Y:S01]  /*18140*/  FADD.FTZ R140, -R140, R13 ;  /* 0x0000000d8c8c7221 */ /* 0x000fe20000010100 */
        /* <DEDUP_REMOVED lines=84> */
[----:B------:R-:W-:Y:S01]  /*18690*/  FFMA.FTZ R171, R157, UR10, -R137 ;  /* 0x0000000a9dab7c23 */ /* 0x000fe20008010889 */
[----:B------:R-:W-:Y:S01]  /*186a0*/  FADD.FTZ R11, R122, R11 ;  /* 0x0000000b7a0b7221 */ /* 0x000fe20000010000 */
[----:B------:R-:W-:-:S02]  /*186b0*/  FFMA.FTZ R131, R159, UR10, -R137 ;  /* 0x0000000a9f837c23 */ /* 0x000fc40008010889 */
[----:B------:R-:W2:Y:S01]  /*186c0*/  MUFU.EX2 R141, R141 ;  /* 0x0000008d008d7308 */ /* 0x000ea20000000800 */
[----:B------:R-:W-:Y:S01]  /*186d0*/  FADD.FTZ R11, R184, R11 ;  /* 0x0000000bb80b7221 */ /* 0x000fe20000010000 */
[----:B0-----:R-:W-:-:S03]  /*186e0*/  FFMA.FTZ R125, R147, UR10, -R137 ;  /* 0x0000000a937d7c23 */ /* 0x001fc60008010889 */
        /* <DEDUP_REMOVED lines=8> */
[----:B------:R-:W-:Y:S01]  /*18770*/  FADD.FTZ R11, R121, R124 ;  /* 0x0000007c790b7221 */ /* 0x000fe20000010000 */
[----:B------:R-:W-:Y:S01]  /*18780*/  FFMA.FTZ R124, R150, UR10, -R137 ;  /* 0x0000000a967c7c23 */ /* 0x000fe20008010889 */
[----:B------:R-:W2:Y:S01]  /*18790*/  MUFU.EX2 R21, R21 ;  /* 0x0000001500157308 */ /* 0x000ea20000000800 */
[----:B0-----:R-:W-:Y:S01]  /*187a0*/  FADD.FTZ R5, R191, R12 ;  /* 0x0000000cbf057221 */ /* 0x001fe20000010000 */
[----:B------:R-:W-:-:S03]  /*187b0*/  FADD.FTZ R11, R182, R11 ;  /* 0x0000000bb60b7221 */ /* 0x000fc60000010000 */
[----:B------:R-:W-:Y:S01]  /*187c0*/  FADD.FTZ R12, R140, R5 ;  /* 0x000000058c0c7221 */ /* 0x000fe20000010000 */
        /* <DEDUP_REMOVED lines=61> */
.L_x_5015:
[----:B------:R-:W-:Y:S01]  /*18ba0*/  UIADD3 UR6, UR6, 0x30860, URZ ;  /* 0x0003086006067890 */ /* 0x000fe2000fffe03f */
[----:B------:R-:W-:Y:S01]  /*18bb0*/  ISETP.GT.AND P1, PT, R10, UR61, PT ;  /* 0x0000003d0a007c0c */ /* 0x000fe2000bf24270 */
        /* <DEDUP_REMOVED lines=32> */
.L_x_4997:
        /* <DEDUP_REMOVED lines=99> */
.L_x_5017:
[----:B------:R-:W-:Y:S01]  /*193f0*/  ULEA UR5, UR40, UR41, 0x3 ;  /* 0x0000002928057291 */ /* 0x000fe2000f8e183f */
[----:B------:R-:W-:-:S05]  /*19400*/  IMAD.U32 R0, RZ, RZ, UR42 ;  /* 0x0000002aff007e24 */ /* 0x000fca000f8e00ff */
[----:B------:R-:W-:-:S04]  /*19410*/  SHF.L.U32 R0, R0, 0x1f, RZ ;  /* 0x0000001f00007819 */ /* 0x000fc800000006ff */
[----:B------:R0:W1:Y:S01]  /*19420*/  SYNCS.PHASECHK.TRANS64.TRYWAIT P1, [UR5+0x30850], R0 ;  /* 0x03085000ff0075a7 */ /* 0x0000620008020145 */
[----:B------:R-:W-:Y:S05]  /*19430*/  @!P0 BRA `(.L_x_5018) ;  /* 0x0000000000048947 */ /* 0x000fea0003800000 */
[----:B------:R-:W-:Y:S01]  /*19440*/  BPT.TRAP 0x1 ;  /* 0x000000040000795c */ /* 0x000fe20000300000 */
.L_x_5018:
[----:B-1----:R-:W-:Y:S05]  /*19450*/  @P1 BRA `(.L_x_5019) ;  /* 0x0000000000081947 */ /* 0x002fea0003800000 */
[----:B------:R-:W1:Y:S02]  /*19460*/  SYNCS.PHASECHK.TRANS64.TRYWAIT P1, [UR5+0x30850], R0 ;  /* 0x03085000ff0075a7 */ /* 0x000e640008020145 */
[----:B-1----:R-:W-:Y:S05]  /*19470*/  @!P1 BRA `(.L_x_5020) ;  /* 0x000000b400c09947 */ /* 0x002fea0003800000 */
.L_x_5019:
        /* <DEDUP_REMOVED lines=15> */
[----:B------:R-:W-:Y:S02]  /*19570*/  IMAD.U32 R11, RZ, RZ, UR10 ;  /* 0x0000000aff0b7e24 */ /* 0x000fe4000f8e00ff */
[----:B-1----:R-:W-:Y:S01]  /*19580*/  FADD.FTZ R6, R2, R5 ;  /* 0x0000000502067221 */ /* 0x002fe20000010000 */
[----:B------:R-:W0:Y:S01]  /*19590*/  SHFL.BFLY PT, R7, R0, 0x1, 0x1f ;  /* 0x0c201f0000077f89 */ /* 0x000e2200000e0000 */
[----:B------:R-:W-:-:S02]  /*195a0*/  IMAD.MOV.U32 R2, RZ, RZ, RZ ;  /* 0x000000ffff027224 */ /* 0x000fc400078e00ff */
[----:B------:R-:W-:Y:S01]  /*195b0*/  IMAD.MOV.U32 R5, RZ, RZ, -0x800000 ;  /* 0xff800000ff057424 */ /* 0x000fe200078e00ff */
[----:B------:R-:W1:Y:S01]  /*195c0*/  SHFL.BFLY PT, R9, R6, 0x1, 0x1f ;  /* 0x0c201f0006097f89 */ /* 0x000e6200000e0000 */
[----:B0-----:R-:W-:Y:S01]  /*195d0*/  FADD.FTZ R12, R0, R7 ;  /* 0x00000007000c7221 */ /* 0x001fe20000010000 */
[----:B------:R-:W-:Y:S02]  /*195e0*/  IMAD.U32 R7, RZ, RZ, UR10 ;  /* 0x0000000aff077e24 */ /* 0x000fe4000f8e00ff */
[----:B------:R-:W-:Y:S02]  /*195f0*/  IMAD.MOV.U32 R0, RZ, RZ, -0x800000 ;  /* 0xff800000ff007424 */ /* 0x000fe400078e00ff */
[----:B-1----:R-:W-:Y:S01]  /*19600*/  FADD.FTZ R13, R6, R9 ;  /* 0x00000009060d7221 */ /* 0x002fe20000010000 */
[----:B------:R-:W-:-:S04]  /*19610*/  FSETP.NE.FTZ.AND P1, PT, R12, RZ, PT ;  /* 0x000000ff0c00720b */ /* 0x000fc80003f35000 */
        /* <DEDUP_REMOVED lines=38> */
.L_x_5021:
        /* <DEDUP_REMOVED lines=9> */
[----:B------:R-:W-:Y:S01]  /*19910*/  FMUL.FTZ R78, R91, R2 ;  /* 0x000000025b4e7220 */ /* 0x000fe20000410000 */
        /* <DEDUP_REMOVED lines=51> */
[----:B------:R-:W-:Y:S01]  /*19c50*/  SYNCS.ARRIVE.TRANS64.RED.A1T0 RZ, [UR4], RZ ;  /* 0x000000ffffff79a7 */ /* 0x000fe20008100404 */
[-C--:B------:R-:W-:Y:S01]  /*19c60*/  FMUL.FTZ R8, R59, R2.reuse ;  /* 0x000000023b087220 */ /* 0x080fe20000410000 */
        /* <DEDUP_REMOVED lines=45> */
.L_x_4891:
[----:B------:R-:W1:Y:S08]  /*19f40*/  S2UR UR43, SR_CgaCtaId ;  /* 0x00000000002b79c3 */ /* 0x000e700000008800 */
[----:B------:R-:W-:Y:S06]  /*19f50*/  BAR.SYNC.DEFER_BLOCKING 0x5, 0x180 ;  /* 0x0146000000007b1d */ /* 0x000fec0000010000 */
[----:B------:R-:W-:Y:S01]  /*19f60*/  UMOV UR41, 0x400 ;  /* 0x0000040000297882 */ /* 0x000fe20000000000 */
[----:B------:R-:W-:Y:S01]  /*19f70*/  BSSY B0, `(.L_x_5022) ;  /* 0x0000271000007945 */ /* 0x000fe20003800000 */
[----:B-1----:R-:W-:-:S09]  /*19f80*/  ULEA UR41, UR43, UR41, 0x18 ;  /* 0x000000292b297291 */ /* 0x002fd2000f8ec03f */
[----:B------:R-:W1:Y:S02]  /*19f90*/  LDS.128 R28, [UR41+0x308d0] ;  /* 0x0308d029ff1c7984 */ /* 0x000e640008000c00 */
[----:B-1----:R-:W-:Y:S02]  /*19fa0*/  R2UR UR5, R29 ;  /* 0x000000001d0572ca */ /* 0x002fe400000e0000 */
[----:B------:R-:W-:Y:S01]  /*19fb0*/  R2UR UR44, R30 ;  /* 0x000000001e2c72ca */ /* 0x000fe200000e0000 */
[----:B------:R-:W-:Y:S06]  /*19fc0*/  BAR.ARV 0x4, 0x180 ;  /* 0x0106000000007b1d */ /* 0x000fec0000002000 */
[----:B------:R-:W-:Y:S08]  /*19fd0*/  @P0 BRA `(.L_x_5023) ;  /* 0x00000018008c0947 */ /* 0x000ff00003800000 */
[----:B------:R-:W2:Y:S01]  /*19fe0*/  LDL R2, [R1+0x2a4] ;  /* 0x0002a40001027983 */ /* 0x000ea20000100800 */
[----:B------:R-:W1:Y:S01]  /*19ff0*/  S2UR UR4, SR_SWINHI ;  /* 0x00000000000479c3 */ /* 0x000e620000002f00 */
        /* <DEDUP_REMOVED lines=12> */
[----:B------:R-:W-:Y:S01]  /*1a0c0*/  UMOV UR6, UR41 ;  /* 0x0000002900067c82 */ /* 0x000fe20008000000 */
[----:B-1----:R-:W-:Y:S01]  /*1a0d0*/  UMOV UR7, UR4 ;  /* 0x0000000400077c82 */ /* 0x002fe20008000000 */
[----:B------:R-:W-:Y:S01]  /*1a0e0*/  F2FP.BF16.F32.PACK_AB R59, R10, R59 ;  /* 0x0000003b0a3b723e */ /* 0x000fe200000010ff */
[----:B------:R-:W-:Y:S01]  /*1a0f0*/  IMAD.U32 R12, RZ, RZ, UR6 ;  /* 0x00000006ff0c7e24 */ /* 0x000fe2000f8e00ff */
[----:B------:R-:W-:Y:S01]  /*1a100*/  F2FP.BF16.F32.PACK_AB R65, R120, R66 ;  /* 0x000000427841723e */ /* 0x000fe200000010ff */
[----:B------:R-:W-:Y:S01]  /*1a110*/  IMAD.U32 R13, RZ, RZ, UR7 ;  /* 0x00000007ff0d7e24 */ /* 0x000fe2000f8e00ff */
[----:B------:R-:W-:Y:S02]  /*1a120*/  F2FP.BF16.F32.PACK_AB R66, R69, R68 ;  /* 0x000000444542723e */ /* 0x000fe400000010ff */
[----:B------:R-:W-:Y:S02]  /*1a130*/  F2FP.BF16.F32.PACK_AB R67, R71, R67 ;  /* 0x000000434743723e */ /* 0x000fe400000010ff */
[----:B------:R-:W-:-:S02]  /*1a140*/  F2FP.BF16.F32.PACK_AB R80, R81, R80 ;  /* 0x000000505150723e */ /* 0x000fc400000010ff */
[----:B------:R-:W-:Y:S02]  /*1a150*/  F2FP.BF16.F32.PACK_AB R8, R7, R6 ;  /* 0x000000060708723e */ /* 0x000fe400000010ff */
[----:B------:R-:W-:Y:S01]  /*1a160*/  F2FP.BF16.F32.PACK_AB R9, R75, R9 ;  /* 0x000000094b09723e */ /* 0x000fe200000010ff */
[----:B------:R-:W1:Y:S01]  /*1a170*/  LDC.64 R6, c[0x0][0xc00] ;  /* 0x00030000ff067b82 */ /* 0x000e620000000a00 */
        /* <DEDUP_REMOVED lines=21> */
[----:B------:R-:W-:Y:S01]  /*1a2d0*/  BAR.SYNC.DEFER_BLOCKING 0x1, 0x100 ;  /* 0x0044000000007b1d */ /* 0x000fe20000010000 */
[----:B--2---:R-:W-:-:S03]  /*1a2e0*/  IMAD.WIDE R26, R2, 0x2, R12 ;  /* 0x00000002021a7825 */ /* 0x004fc600078e020c */
[C---:B------:R-:W-:Y:S02]  /*1a2f0*/  IADD3 R73, P2, R26.reuse, 0x20, RZ ;  /* 0x000000201a497810 */ /* 0x040fe40007f5e0ff */
[----:B------:R-:W-:Y:S02]  /*1a300*/  IADD3 R141, P5, R26, 0x4000, RZ ;  /* 0x000040001a8d7810 */ /* 0x000fe40007fbe0ff */
[----:B------:R-:W-:Y:S01]  /*1a310*/  LOP3.LUT R2, R73, 0x380, RZ, 0xc0, !PT ;  /* 0x0000038049027812 */ /* 0x000fe200078ec0ff */
[--C-:B------:R-:W-:Y:S01]  /*1a320*/  IMAD.X R17, RZ, RZ, R27.reuse, P2 ;  /* 0x000000ffff117224 */ /* 0x100fe200010e061b */
[----:B------:R-:W-:Y:S01]  /*1a330*/  LOP3.LUT R30, R141, 0x380, RZ, 0xc0, !PT ;  /* 0x000003808d1e7812 */ /* 0x000fe200078ec0ff */
[----:B------:R-:W-:Y:S01]  /*1a340*/  IMAD.X R35, RZ, RZ, R27, P5 ;  /* 0x000000ffff237224 */ /* 0x000fe200028e061b */
[----:B------:R-:W-:Y:S02]  /*1a350*/  SHF.R.U64 R2, R2, 0x3, RZ ;  /* 0x0000000302027819 */ /* 0x000fe400000012ff */
[----:B------:R-:W-:-:S02]  /*1a360*/  IADD3 R143, P0, R26, 0x4020, RZ ;  /* 0x000040201a8f7810 */ /* 0x000fc40007f1e0ff */
[----:B------:R-:W-:Y:S02]  /*1a370*/  SHF.R.U64 R30, R30, 0x3, RZ ;  /* 0x000000031e1e7819 */ /* 0x000fe400000012ff */
[C---:B------:R-:W-:Y:S01]  /*1a380*/  LOP3.LUT R15, R26.reuse, 0x380, RZ, 0xc0, !PT ;  /* 0x000003801a0f7812 */ /* 0x040fe200078ec0ff */
[--C-:B------:R-:W-:Y:S01]  /*1a390*/  IMAD.X R39, RZ, RZ, R27.reuse, P0 ;  /* 0x000000ffff277224 */ /* 0x100fe200000e061b */
[C---:B------:R-:W-:Y:S02]  /*1a3a0*/  IADD3 R145, P4, R26.reuse, 0x4040, RZ ;  /* 0x000040401a917810 */ /* 0x040fe40007f9e0ff */
[C---:B------:R-:W-:Y:S02]  /*1a3b0*/  IADD3 R137, P1, R26.reuse, 0x40, RZ ;  /* 0x000000401a897810 */ /* 0x040fe40007f3e0ff */
[----:B------:R-:W-:Y:S01]  /*1a3c0*/  IADD3 R139, P6, R26, 0x60, RZ ;  /* 0x000000601a8b7810 */ /* 0x000fe20007fde0ff */
[--C-:B------:R-:W-:Y:S01]  /*1a3d0*/  IMAD.X R43, RZ, RZ, R27.reuse, P4 ;  /* 0x000000ffff2b7224 */ /* 0x100fe200020e061b */
[----:B------:R-:W-:Y:S01]  /*1a3e0*/  LOP3.LUT R16, R2, R73, RZ, 0x3c, !PT ;  /* 0x0000004902107212 */ /* 0x000fe200078e3cff */
[--C-:B------:R-:W-:Y:S01]  /*1a3f0*/  IMAD.X R21, RZ, RZ, R27.reuse, P1 ;  /* 0x000000ffff157224 */ /* 0x100fe200008e061b */
[----:B------:R-:W-:Y:S01]  /*1a400*/  LOP3.LUT R34, R30, R141, RZ, 0x3c, !PT ;  /* 0x0000008d1e227212 */ /* 0x000fe200078e3cff */
[----:B------:R-:W-:Y:S01]  /*1a410*/  IMAD.X R29, RZ, RZ, R27, P6 ;  /* 0x000000ffff1d7224 */ /* 0x000fe200030e061b */
[----:B------:R-:W-:-:S02]  /*1a420*/  LOP3.LUT R2, R143, 0x380, RZ, 0xc0, !PT ;  /* 0x000003808f027812 */ /* 0x000fc400078ec0ff */
[----:B------:R-:W-:Y:S02]  /*1a430*/  SHF.R.U64 R15, R15, 0x3, RZ ;  /* 0x000000030f0f7819 */ /* 0x000fe400000012ff */
[----:B------:R-:W-:Y:S02]  /*1a440*/  LOP3.LUT R30, R145, 0x380, RZ, 0xc0, !PT ;  /* 0x00000380911e7812 */ /* 0x000fe400078ec0ff */
[C---:B------:R-:W-:Y:S02]  /*1a450*/  IADD3 R147, P3, R26.reuse, 0x4060, RZ ;  /* 0x000040601a937810 */ /* 0x040fe40007f7e0ff */
        /* <DEDUP_REMOVED lines=8> */
[--C-:B------:R-:W-:Y:S01]  /*1a4e0*/  IMAD.X R63, RZ, RZ, R27.reuse, P6 ;  /* 0x000000ffff3f7224 */ /* 0x100fe200030e061b */
[----:B------:R-:W-:Y:S01]  /*1a4f0*/  LOP3.LUT R26, R15, R26, RZ, 0x3c, !PT ;  /* 0x0000001a0f1a7212 */ /* 0x000fe200078e3cff */
[----:B------:R-:W-:Y:S01]  /*1a500*/  IMAD.X R15, RZ, RZ, R27, P5 ;  /* 0x000000ffff0f7224 */ /* 0x000fe200028e061b */
[----:B------:R-:W-:-:S02]  /*1a510*/  SHF.R.U64 R30, R30, 0x3, RZ ;  /* 0x000000031e1e7819 */ /* 0x000fc400000012ff */
[----:B------:R-:W-:Y:S02]  /*1a520*/  LOP3.LUT R38, R2, R143, RZ, 0x3c, !PT ;  /* 0x0000008f02267212 */ /* 0x000fe400078e3cff */
[----:B------:R-:W-:Y:S02]  /*1a530*/  LOP3.LUT R42, R30, R145, RZ, 0x3c, !PT ;  /* 0x000000911e2a7212 */ /* 0x000fe400078e3cff */
[----:B------:R-:W-:Y:S02]  /*1a540*/  MOV R2, R26 ;  /* 0x0000001a00027202 */ /* 0x000fe40000000f00 */
[----:B------:R-:W-:Y:S02]  /*1a550*/  LOP3.LUT R27, R54, 0x380, RZ, 0xc0, !PT ;  /* 0x00000380361b7812 */ /* 0x000fe400078ec0ff */
[----:B------:R-:W-:Y:S02]  /*1a560*/  LOP3.LUT R30, R151, 0x380, RZ, 0xc0, !PT ;  /* 0x00000380971e7812 */ /* 0x000fe400078ec0ff */
[----:B------:R-:W-:-:S02]  /*1a570*/  LOP3.LUT R20, R137, 0x380, RZ, 0xc0, !PT ;  /* 0x0000038089147812 */ /* 0x000fc400078ec0ff */
[----:B------:R-:W-:Y:S02]  /*1a580*/  LOP3.LUT R50, R149, 0x380, RZ, 0xc0, !PT ;  /* 0x0000038095327812 */ /* 0x000fe400078ec0ff */
[----:B------:R-:W-:Y:S02]  /*1a590*/  LOP3.LUT R62, R153, 0x380, RZ, 0xc0, !PT ;  /* 0x00000380993e7812 */ /* 0x000fe400078ec0ff */
[----:B------:R-:W-:Y:S02]  /*1a5a0*/  LOP3.LUT R28, R139, 0x380, RZ, 0xc0, !PT ;  /* 0x000003808b1c7812 */ /* 0x000fe400078ec0ff */
[----:B------:R-:W-:Y:S02]  /*1a5b0*/  F2FP.BF16.F32.PACK_AB R26, R4, R3 ;  /* 0x00000003041a723e */ /* 0x000fe400000010ff */
[----:B------:R-:W-:Y:S02]  /*1a5c0*/  SHF.R.U64 R3, R27, 0x3, RZ ;  /* 0x000000031b037819 */ /* 0x000fe400000012ff */
[----:B------:R-:W-:-:S02]  /*1a5d0*/  SHF.R.U64 R4, R30, 0x3, RZ ;  /* 0x000000031e047819 */ /* 0x000fc400000012ff */
[----:B------:R-:W-:Y:S02]  /*1a5e0*/  SHF.R.U64 R20, R20, 0x3, RZ ;  /* 0x0000000314147819 */ /* 0x000fe400000012ff */
[----:B------:R-:W-:Y:S02]  /*1a5f0*/  SHF.R.U64 R50, R50, 0x3, RZ ;  /* 0x0000000332327819 */ /* 0x000fe400000012ff */
[----:B------:R-:W-:Y:S02]  /*1a600*/  SHF.R.U64 R30, R62, 0x3, RZ ;  /* 0x000000033e1e7819 */ /* 0x000fe400000012ff */
[----:B------:R-:W-:Y:S02]  /*1a610*/  F2FP.BF16.F32.PACK_AB R27, R134, R14 ;  /* 0x0000000e861b723e */ /* 0x000fe400000010ff */
[----:B------:R-:W-:Y:S02]  /*1a620*/  SHF.R.U64 R28, R28, 0x3, RZ ;  /* 0x000000031c1c7819 */ /* 0x000fe400000012ff */
[----:B------:R-:W-:Y:S01]  /*1a630*/  LOP3.LUT R46, R147, 0x380, RZ, 0xc0, !PT ;  /* 0x00000380932e7812 */ /* 0x000fe200078ec0ff */
[----:B------:R2:W-:Y:S01]  /*1a640*/  STSM.16.M88.4 [R2], R24 ;  /* 0x0000001802007844 */ /* 0x0005e20000000200 */
[----:B------:R-:W-:-:S02]  /*1a650*/  LOP3.LUT R20, R20, R137, RZ, 0x3c, !PT ;  /* 0x0000008914147212 */ /* 0x000fc400078e3cff */
[----:B------:R-:W-:Y:S02]  /*1a660*/  LOP3.LUT R50, R50, R149, RZ, 0x3c, !PT ;  /* 0x0000009532327212 */ /* 0x000fe400078e3cff */
[----:B------:R-:W-:Y:S02]  /*1a670*/  LOP3.LUT R14, R30, R153, RZ, 0x3c, !PT ;  /* 0x000000991e0e7212 */ /* 0x000fe400078e3cff */
[----:B------:R-:W-:Y:S02]  /*1a680*/  LOP3.LUT R28, R28, R139, RZ, 0x3c, !PT ;  /* 0x0000008b1c1c7212 */ /* 0x000fe400078e3cff */
[----:B------:R-:W-:Y:S02]  /*1a690*/  SHF.R.U64 R46, R46, 0x3, RZ ;  /* 0x000000032e2e7819 */ /* 0x000fe400000012ff */
[----:B------:R-:W-:Y:S02]  /*1a6a0*/  LOP3.LUT R54, R3, R54, RZ, 0x3c, !PT ;  /* 0x0000003603367212 */ /* 0x000fe400078e3cff */
[----:B------:R-:W-:-:S02]  /*1a6b0*/  MOV R30, R16 ;  /* 0x00000010001e7202 */ /* 0x000fc40000000f00 */
[----:B------:R-:W-:Y:S01]  /*1a6c0*/  MOV R17, R34 ;  /* 0x0000002200117202 */ /* 0x000fe20000000f00 */
[----:B--2---:R-:W2:Y:S01]  /*1a6d0*/  LDC.64 R2, c[0x0][0xc00] ;  /* 0x00030000ff027b82 */ /* 0x004ea20000000a00 */
[----:B------:R-:W-:Y:S02]  /*1a6e0*/  LOP3.LUT R62, R4, R151, RZ, 0x3c, !PT ;  /* 0x00000097043e7212 */ /* 0x000fe400078e3cff */
[----:B------:R-:W-:Y:S02]  /*1a6f0*/  MOV R16, R42 ;  /* 0x0000002a00107202 */ /* 0x000fe40000000f00 */
[----:B------:R-:W-:Y:S02]  /*1a700*/  F2FP.BF16.F32.PACK_AB R34, R37, R36 ;  /* 0x000000242522723e */ /* 0x000fe400000010ff */
[----:B------:R-:W-:Y:S02]  /*1a710*/  F2FP.BF16.F32.PACK_AB R35, R132, R122 ;  /* 0x0000007a8423723e */ /* 0x000fe400000010ff */
[----:B------:R-:W-:-:S02]  /*1a720*/  MOV R20, R20 ;  /* 0x0000001400147202 */ /* 0x000fc40000000f00 */
[----:B------:R-:W-:Y:S01]  /*1a730*/  MOV R4, R50 ;  /* 0x0000003200047202 */ /* 0x000fe20000000f00 */
[----:B------:R-:W-:Y:S01]  /*1a740*/  STSM.16.M88.4 [R30], R32 ;  /* 0x000000201e007844 */ /* 0x000fe20000000200 */
[----:B------:R-:W-:Y:S02]  /*1a750*/  F2FP.BF16.F32.PACK_AB R42, R45, R44 ;  /* 0x0000002c2d2a723e */ /* 0x000fe400000010ff */
[----:B------:R-:W-:Y:S02]  /*1a760*/  F2FP.BF16.F32.PACK_AB R43, R130, R124 ;  /* 0x0000007c822b723e */ /* 0x000fe400000010ff */
[----:B------:R-:W-:Y:S02]  /*1a770*/  LOP3.LUT R46, R46, R147, RZ, 0x3c, !PT ;  /* 0x000000932e2e7212 */ /* 0x000fe400078e3cff */
[----:B------:R-:W-:Y:S01]  /*1a780*/  MOV R28, R28 ;  /* 0x0000001c001c7202 */ /* 0x000fe20000000f00 */
[----:B------:R-:W-:Y:S01]  /*1a790*/  STSM.16.M88.4 [R20], R40 ;  /* 0x0000002814007844 */ /* 0x000fe20000000200 */
[----:B------:R-:W-:-:S02]  /*1a7a0*/  F2FP.BF16.F32.PACK_AB R50, R53, R52 ;  /* 0x000000343532723e */ /* 0x000fc400000010ff */
[----:B------:R-:W-:Y:S02]  /*1a7b0*/  F2FP.BF16.F32.PACK_AB R51, R128, R126 ;  /* 0x0000007e8033723e */ /* 0x000fe400000010ff */
[----:B------:R-:W-:Y:S02]  /*1a7c0*/  MOV R38, R38 ;  /* 0x0000002600267202 */ /* 0x000fe40000000f00 */
[----:B------:R-:W-:Y:S01]  /*1a7d0*/  MOV R46, R46 ;  /* 0x0000002e002e7202 */ /* 0x000fe20000000f00 */
[----:B------:R-:W-:Y:S01]  /*1a7e0*/  STSM.16.M88.4 [R28], R48 ;  /* 0x000000301c007844 */ /* 0x000fe20000000200 */
[----:B------:R-:W-:Y:S02]  /*1a7f0*/  MOV R54, R54 ;  /* 0x0000003600367202 */ /* 0x000fe40000000f00 */
[----:B------:R-:W-:Y:S01]  /*1a800*/  MOV R62, R62 ;  /* 0x0000003e003e7202 */ /* 0x000fe20000000f00 */
[----:B------:R-:W-:Y:S01]  /*1a810*/  STSM.16.M88.4 [R17], R56 ;  /* 0x0000003811007844 */ /* 0x000fe20000000200 */
[----:B------:R-:W-:-:S02]  /*1a820*/  MOV R14, R14 ;  /* 0x0000000e000e7202 */ /* 0x000fc40000000f00 */
[----:B--2---:R-:W-:Y:S01]  /*1a830*/  ISETP.NE.U32.AND P0, PT, R2, RZ, PT ;  /* 0x000000ff0200720c */ /* 0x004fe20003f05070 */
[----:B------:R-:W-:Y:S01]  /*1a840*/  STSM.16.M88.4 [R38], R64 ;  /* 0x0000004026007844 */ /* 0x000fe20000000200 */
[----:B------:R-:W-:Y:S01]  /*1a850*/  ULDC UR6, c[0x0][0xa88] ;  /* 0x0002a20000067ab9 */ /* 0x000fe20000000800 */
[----:B------:R-:W-:Y:S01]  /*1a860*/  UMOV UR4, URZ ;  /* 0x0000003f00047c82 */ /* 0x000fe20008000000 */
[----:B------:R-:W-:Y:S01]  /*1a870*/  ISETP.NE.AND.EX P0, PT, R3, RZ, PT, P0 ;  /* 0x000000ff0300720c */ /* 0x000fe20003f05300 */
[----:B------:R1:W-:Y:S01]  /*1a880*/  STSM.16.M88.4 [R16], R8 ;  /* 0x0000000810007844 */ /* 0x0003e20000000200 */
[----:B------:R-:W2:Y:S03]  /*1a890*/  LDC R2, c[0x0][0xbe8] ;  /* 0x0002fa00ff027b82 */ /* 0x000ea60000000800 */
[----:B------:R-:W-:Y:S04]  /*1a8a0*/  STSM.16.M88.4 [R46], R80 ;  /* 0x000000502e007844 */ /* 0x000fe80000000200 */
[----:B------:R3:W-:Y:S04]  /*1a8b0*/  STSM.16.M88.4 [R4], R88 ;  /* 0x0000005804007844 */ /* 0x0007e80000000200 */
[----:B------:R4:W-:Y:S04]  /*1a8c0*/  STSM.16.M88.4 [R54], R96 ;  /* 0x0000006036007844 */ /* 0x0009e80000000200 */
[----:B------:R4:W-:Y:S01]  /*1a8d0*/  STSM.16.M88.4 [R62], R104 ;  /* 0x000000683e007844 */ /* 0x0009e20000000200 */
[----:B-1----:R-:W-:-:S02]  /*1a8e0*/  IMAD.WIDE R8, R207, 0x4, R6 ;  /* 0x00000004cf087825 */ /* 0x002fc400078e0206 */
[----:B------:R-:W1:Y:S01]  /*1a8f0*/  LDC.64 R6, c[0x0][0xc08] ;  /* 0x00030200ff067b82 */ /* 0x000e620000000a00 */
[----:B------:R4:W-:Y:S07]  /*1a900*/  STSM.16.M88.4 [R14], R112 ;  /* 0x000000700e007844 */ /* 0x0009ee0000000200 */
[----:B------:R-:W-:Y:S06]  /*1a910*/  BAR.SYNC.DEFER_BLOCKING 0x1, 0x100 ;  /* 0x0044000000007b1d */ /* 0x000fec0000010000 */
[----:B------:R-:W4:Y:S01]  /*1a920*/  @P0 LDG.E R3, desc[UR38][R8.64] ;  /* 0x0000002608030981 */ /* 0x000f22000c1e1900 */
[----:B-1----:R-:W-:-:S02]  /*1a930*/  ISETP.NE.U32.AND P2, PT, R6, RZ, PT ;  /* 0x000000ff0600720c */ /* 0x002fc40003f45070 */
[----:B--2---:R-:W-:Y:S02]  /*1a940*/  ISETP.NE.AND P1, PT, R2, 0x1, PT ;  /* 0x000000010200780c */ /* 0x004fe40003f25270 */
[----:B------:R-:W-:-:S11]  /*1a950*/  ISETP.NE.AND.EX P2, PT, R7, RZ, PT, P2 ;  /* 0x000000ff0700720c */ /* 0x000fd60003f45320 */
[----:B---3--:R-:W1:Y:S08]  /*1a960*/  @P1 LDC R4, c[0x0][0xbec] ;  /* 0x0002fb00ff041b82 */ /* 0x008e700000000800 */
[----:B------:R-:W2:Y:S08]  /*1a970*/  @P2 LDC.64 R6, c[0x0][0xc08] ;  /* 0x00030200ff062b82 */ /* 0x000eb00000000a00 */
[----:B------:R-:W3:Y:S01]  /*1a980*/  @P1 LDC R11, c[0x0][0xbf0] ;  /* 0x0002fc00ff0b1b82 */ /* 0x000ee20000000800 */
[----:B--2---:R-:W-:Y:S01]  /*1a990*/  @P2 IMAD.WIDE R6, R207, 0x4, R6 ;  /* 0x00000004cf062825 */ /* 0x004fe200078e0206 */
[----:B----4-:R-:W-:-:S03]  /*1a9a0*/  @P0 R2UR UR4, R3 ;  /* 0x00000000030402ca */ /* 0x010fc600000e0000 */
[----:B------:R-:W-:-:S06]  /*1a9b0*/  IMAD.U32 R3, RZ, RZ, UR6 ;  /* 0x00000006ff037e24 */ /* 0x000fcc000f8e00ff */
[----:B------:R2:W5:Y:S01]  /*1a9c0*/  @P2 LDG.E R3, desc[UR38][R6.64] ;  /* 0x0000002606032981 */ /* 0x000562000c1e1900 */
[----:B-1-3--:R-:W-:Y:S05]  /*1a9d0*/  @P2 BRA `(.L_x_5024) ;  /* 0x0000000000102947 */ /* 0x00afea0003800000 */
[----:B------:R-:W-:Y:S05]  /*1a9e0*/  @!P0 BRA `(.L_x_5024) ;  /* 0x00000000000c8947 */ /* 0x000fea0003800000 */
[----:B--2---:R-:W2:Y:S04]  /*1a9f0*/  LDG.E R6, desc[UR38][R8.64] ;  /* 0x0000002608067981 */ /* 0x004ea8000c1e1900 */
[----:B-----5:R-:W2:Y:S02]  /*1aa00*/  LDG.E R3, desc[UR38][R8.64+0x4] ;  /* 0x0000042608037981 */ /* 0x020ea4000c1e1900 */
[----:B--2---:R-:W-:-:S07]  /*1aa10*/  IMAD.IADD R3, R3, 0x1, -R6 ;  /* 0x0000000103037824 */ /* 0x004fce00078e0a06 */
.L_x_5024:
[----:B------:R-:W3:Y:S04]  /*1aa20*/  LDL R16, [R1+0x29c] ;  /* 0x00029c0001107983 */ /* 0x000ee80000100800 */
[----:B------:R-:W4:Y:S01]  /*1aa30*/  LDL R10, [R1+0x298] ;  /* 0x00029800010a7983 */ /* 0x000f220000100800 */
[----:B------:R-:W-:Y:S01]  /*1aa40*/  R2UR UR15, R211 ;  /* 0x00000000d30f72ca */ /* 0x000fe200000e0000 */
[----:B------:R-:W-:Y:S01]  /*1aa50*/  ULDC.64 UR12, c[0x0][0xb90] ;  /* 0x0002e400000c7ab9 */ /* 0x000fe20000000a00 */
[----:B------:R-:W-:Y:S01]  /*1aa60*/  USHF.R.S32.HI UR9, URZ, 0x1f, UR4 ;  /* 0x0000001f3f097899 */ /* 0x000fe20008011404 */
[----:B------:R-:W-:Y:S01]  /*1aa70*/  VIADD R17, R23, UR60 ;  /* 0x0000003c17117c36 */ /* 0x000fe20008000000 */
[----:B------:R-:W-:Y:S01]  /*1aa80*/  UMOV UR8, UR4 ;  /* 0x0000000400087c82 */ /* 0x000fe20008000000 */
[----:B------:R-:W-:Y:S01]  /*1aa90*/  SHF.R.S32.HI R8, RZ, 0x1f, R207 ;  /* 0x0000001fff087819 */ /* 0x000fe200000114cf */
[----:B-----5:R-:W-:Y:S01]  /*1aaa0*/  IMAD R65, R3, R2, RZ ;  /* 0x0000000203417224 */ /* 0x020fe200078e02ff */
[----:B------:R-:W-:Y:S01]  /*1aab0*/  SEL R29, R207, RZ, !P0 ;  /* 0x000000ffcf1d7207 */ /* 0x000fe20004000000 */
[----:B------:R-:W-:Y:S01]  /*1aac0*/  @P1 IMAD.HI.U32 R4, R17, R4, RZ ;  /* 0x0000000411041227 */ /* 0x000fe200078e00ff */
[----:B------:R-:W-:-:S03]  /*1aad0*/  SEL R28, R8, RZ, !P0 ;  /* 0x000000ff081c7207 */ /* 0x000fc60004000000 */
[----:B------:R-:W-:Y:S01]  /*1aae0*/  IMAD.MOV.U32 R9, RZ, RZ, R17 ;  /* 0x000000ffff097224 */ /* 0x000fe200078e0011 */
[----:B------:R-:W-:Y:S01]  /*1aaf0*/  USHF.R.S32.HI UR14, URZ, 0x1f, UR15 ;  /* 0x0000001f3f0e7899 */ /* 0x000fe2000801140f */
[----:B------:R-:W-:Y:S01]  /*1ab00*/  @P1 SHF.R.U32.HI R9, RZ, R11, R4 ;  /* 0x0000000bff091219 */ /* 0x000fe20000011604 */
[----:B------:R-:W-:Y:S01]  /*1ab10*/  UIMAD.WIDE.U32 UR6, UR15, UR12, UR8 ;  /* 0x0000000c0f0672a5 */ /* 0x000fe2000f8e0008 */
[----:B------:R-:W-:Y:S01]  /*1ab20*/  IMAD R11, R215, 0x40, R197 ;  /* 0x00000040d70b7824 */ /* 0x000fe200078e02c5 */
[----:B------:R-:W-:Y:S02]  /*1ab30*/  UIMAD UR10, UR14, UR12, URZ ;  /* 0x0000000c0e0a72a4 */ /* 0x000fe4000f8e023f */
[----:B------:R-:W-:Y:S02]  /*1ab40*/  IMAD.MOV R15, RZ, RZ, -R9 ;  /* 0x000000ffff0f7224 */ /* 0x000fe400078e0a09 */
[----:B------:R-:W-:Y:S01]  /*1ab50*/  UIMAD UR8, UR15, UR13, UR10 ;  /* 0x0000000d0f0872a4 */ /* 0x000fe2000f8e020a */
[----:B--2---:R-:W-:-:S02]  /*1ab60*/  IMAD.U32 R7, RZ, RZ, UR7 ;  /* 0x00000007ff077e24 */ /* 0x004fc4000f8e00ff */
[----:B------:R-:W-:Y:S01]  /*1ab70*/  IMAD.U32 R6, RZ, RZ, UR6 ;  /* 0x00000006ff067e24 */ /* 0x000fe2000f8e00ff */
[----:B------:R-:W-:Y:S01]  /*1ab80*/  UIADD3 UR8, UR7, UR8, URZ ;  /* 0x0000000807087290 */ /* 0x000fe2000fffe03f */
[----:B------:R-:W-:Y:S01]  /*1ab90*/  IMAD.WIDE R12, R11, 0x2, R12 ;  /* 0x000000020b0c7825 */ /* 0x000fe200078e020c */
[----:B------:R-:W-:Y:S01]  /*1aba0*/  ULDC.64 UR10, c[0x0][0xaa0] ;  /* 0x0002a800000a7ab9 */ /* 0x000fe20000000a00 */
[----:B------:R-:W-:Y:S02]  /*1abb0*/  ULDC.64 UR6, c[0x0][0xb98] ;  /* 0x0002e60000067ab9 */ /* 0x000fe40000000a00 */
[----:B------:R-:W-:Y:S01]  /*1abc0*/  IMAD R4, R28, UR6, RZ ;  /* 0x000000061c047c24 */ /* 0x000fe2000f8e02ff */
[C---:B------:R-:W-:Y:S01]  /*1abd0*/  IADD3 R41, P3, R12.reuse, 0x6000, RZ ;  /* 0x000060000c297810 */ /* 0x040fe20007f7e0ff */
[----:B------:R-:W-:Y:S01]  /*1abe0*/  IMAD.U32 R7, RZ, RZ, UR8 ;  /* 0x00000008ff077e24 */ /* 0x000fe2000f8e00ff */
[----:B------:R-:W-:Y:S01]  /*1abf0*/  IADD3 R25, P5, R12, 0x3000, RZ ;  /* 0x000030000c197810 */ /* 0x000fe20007fbe0ff */
[----:B------:R-:W-:Y:S01]  /*1ac00*/  IMAD R11, R2, R15, R17 ;  /* 0x0000000f020b7224 */ /* 0x000fe200078e0211 */
[----:B------:R-:W-:Y:S01]  /*1ac10*/  SHF.R.S32.HI R15, RZ, 0x1f, R9 ;  /* 0x0000001fff0f7819 */ /* 0x000fe20000011409 */
[----:B------:R-:W-:Y:S01]  /*1ac20*/  IMAD.WIDE.U32 R6, R29, UR6, R6 ;  /* 0x000000061d067c25 */ /* 0x000fe2000f8e0006 */
[----:B------:R-:W-:-:S02]  /*1ac30*/  LOP3.LUT R40, R41, 0x380, RZ, 0xc0, !PT ;  /* 0x0000038029287812 */ /* 0x000fc400078ec0ff */
[C---:B------:R-:W-:Y:S01]  /*1ac40*/  IADD3 R33, P4, R12.reuse, 0x4000, RZ ;  /* 0x000040000c217810 */ /* 0x040fe20007f9e0ff */
[----:B------:R-:W-:Y:S01]  /*1ac50*/  IMAD R8, R29, UR7, R4 ;  /* 0x000000071d087c24 */ /* 0x000fe2000f8e0204 */
[----:B------:R-:W-:Y:S01]  /*1ac60*/  IADD3 R6, P0, R9, R6, RZ ;  /* 0x0000000609067210 */ /* 0x000fe20007f1e0ff */
[----:B------:R-:W-:Y:S01]  /*1ac70*/  ULDC.64 UR6, c[0x0][0xb88] ;  /* 0x0002e20000067ab9 */ /* 0x000fe20000000a00 */
[----:B------:R-:W-:Y:S02]  /*1ac80*/  SHF.R.S32.HI R4, RZ, 0x1f, R11 ;  /* 0x0000001fff047819 */ /* 0x000fe4000001140b */
[----:B------:R-:W-:Y:S02]  /*1ac90*/  IADD3.X R7, R15, R7, R8, P0, !PT ;  /* 0x000000070f077210 */ /* 0x000fe400007fe408 */
[----:B------:R-:W-:Y:S01]  /*1aca0*/  IADD3 R9, P2, R12, 0x1000, RZ ;  /* 0x000010000c097810 */ /* 0x000fe20007f5e0ff */
[----:B------:R-:W-:Y:S01]  /*1acb0*/  IMAD R4, R4, UR6, RZ ;  /* 0x0000000604047c24 */ /* 0x000fe2000f8e02ff */
[----:B------:R-:W-:Y:S01]  /*1acc0*/  SHF.R.U64 R40, R40, 0x3, RZ ;  /* 0x0000000328287819 */ /* 0x000fe200000012ff */
[----:B------:R-:W-:Y:S01]  /*1acd0*/  IMAD.WIDE.U32 R6, R11, UR6, R6 ;  /* 0x000000060b067c25 */ /* 0x000fe2000f8e0006 */
[----:B------:R-:W-:-:S02]  /*1ace0*/  LOP3.LUT R8, R9, 0x380, RZ, 0xc0, !PT ;  /* 0x0000038009087812 */ /* 0x000fc400078ec0ff */
[----:B------:R-:W-:Y:S01]  /*1acf0*/  LOP3.LUT R40, R40, R41, RZ, 0x3c, !PT ;  /* 0x0000002928287212 */ /* 0x000fe200078e3cff */
[----:B------:R-:W-:Y:S01]  /*1ad00*/  IMAD R17, R11, UR7, R4 ;  /* 0x000000070b117c24 */ /* 0x000fe2000f8e0204 */
[----:B------:R-:W-:Y:S01]  /*1ad10*/  ULDC.64 UR6, c[0x0][0xb50] ;  /* 0x0002d40000067ab9 */ /* 0x000fe20000000a00 */
[----:B------:R-:W-:Y:S01]  /*1ad20*/  SHF.R.U64 R8, R8, 0x3, RZ ;  /* 0x0000000308087819 */ /* 0x000fe200000012ff */
[----:B------:R-:W-:Y:S01]  /*1ad30*/  IMAD.X R41, RZ, RZ, R13, P3 ;  /* 0x000000ffff297224 */ /* 0x000fe200018e060d */
[----:B------:R-:W-:Y:S01]  /*1ad40*/  LEA R11, P0, R6, UR6, 0x2 ;  /* 0x00000006060b7c11 */ /* 0x000fe2000f8010ff */
[----:B------:R-:W-:Y:S01]  /*1ad50*/  IMAD.IADD R7, R7, 0x1, R17 ;  /* 0x0000000107077824 */ /* 0x000fe200078e0211 */
[----:B------:R-:W-:Y:S01]  /*1ad60*/  LOP3.LUT R8, R8, R9, RZ, 0x3c, !PT ;  /* 0x0000000908087212 */ /* 0x000fe200078e3cff */
[----:B------:R-:W-:Y:S01]  /*1ad70*/  IMAD.X R9, RZ, RZ, R13, P2 ;  /* 0x000000ffff097224 */ /* 0x000fe200010e060d */
[----:B------:R-:W-:Y:S01]  /*1ad80*/  IADD3 R45, P2, R12, 0x7000, RZ ;  /* 0x000070000c2d7810 */ /* 0x000fe20007f5e0ff */
[----:B------:R-:W-:Y:S01]  /*1ad90*/  SHFL.IDX PT, R20, R11, 0x1, 0x1c1f ;  /* 0x003c1f000b147f89 */ /* 0x000fe200000e0000 */
[----:B------:R-:W-:-:S02]  /*1ada0*/  LEA.HI.X R6, R6, UR7, R7, 0x2, P0 ;  /* 0x0000000706067c11 */ /* 0x000fc400080f1407 */
[----:B------:R-:W-:Y:S02]  /*1adb0*/  IADD3 R37, P0, R12, 0x5000, RZ ;  /* 0x000050000c257810 */ /* 0x000fe40007f1e0ff */
[----:B------:R-:W-:Y:S01]  /*1adc0*/  LOP3.LUT R44, R45, 0x380, RZ, 0xc0, !PT ;  /* 0x000003802d2c7812 */ /* 0x000fe200078ec0ff */
[----:B------:R-:W-:Y:S01]  /*1add0*/  SHFL.IDX PT, R17, R6, RZ, 0x1c1f ;  /* 0x001c1fff06117589 */ /* 0x000fe200000e0000 */
[----:B------:R-:W-:Y:S02]  /*1ade0*/  LOP3.LUT R36, R37, 0x380, RZ, 0xc0, !PT ;  /* 0x0000038025247812 */ /* 0x000fe400078ec0ff */
[----:B------:R-:W-:Y:S01]  /*1adf0*/  SHF.R.U64 R44, R44, 0x3, RZ ;  /* 0x000000032c2c7819 */ /* 0x000fe200000012ff */
[----:B------:R1:W-:Y:S01]  /*1ae00*/  SHFL.IDX PT, R21, R6, 0x1, 0x1c1f ;  /* 0x003c1f0006157f89 */ /* 0x0003e200000e0000 */
[----:B------:R-:W-:Y:S02]  /*1ae10*/  SHF.R.U64 R36, R36, 0x3, RZ ;  /* 0x0000000324247819 */ /* 0x000fe400000012ff */
[----:B------:R-:W-:Y:S01]  /*1ae20*/  LOP3.LUT R44, R44, R45, RZ, 0x3c, !PT ;  /* 0x0000002d2c2c7212 */ /* 0x000fe200078e3cff */
[--C-:B------:R-:W-:Y:S01]  /*1ae30*/  IMAD.X R45, RZ, RZ, R13.reuse, P2 ;  /* 0x000000ffff2d7224 */ /* 0x100fe200010e060d */
[----:B------:R-:W-:Y:S01]  /*1ae40*/  LOP3.LUT R36, R36, R37, RZ, 0x3c, !PT ;  /* 0x0000002524247212 */ /* 0x000fe200078e3cff */
[----:B------:R-:W-:Y:S01]  /*1ae50*/  IMAD.X R37, RZ, RZ, R13, P0 ;  /* 0x000000ffff257224 */ /* 0x000fe200000e060d */
[----:B------:R-:W-:Y:S01]  /*1ae60*/  UIMAD UR8, UR9, UR10, URZ ;  /* 0x0000000a090872a4 */ /* 0x000fe2000f8e023f */
[----:B------:R-:W-:Y:S01]  /*1ae70*/  IADD3 R15, P6, R12, 0x2000, RZ ;  /* 0x000020000c0f7810 */ /* 0x000fe20007fde0ff */
[----:B------:R-:W-:Y:S01]  /*1ae80*/  UIMAD.WIDE.U32 UR6, UR4, UR10, URZ ;  /* 0x0000000a040672a5 */ /* 0x000fe2000f8e003f */
[----:B------:R-:W-:Y:S01]  /*1ae90*/  LOP3.LUT R24, R25, 0x380, RZ, 0xc0, !PT ;  /* 0x0000038019187812 */ /* 0x000fe200078ec0ff */
[----:B------:R-:W-:Y:S01]  /*1aea0*/  UIMAD UR8, UR4, UR11, UR8 ;  /* 0x0000000b040872a4 */ /* 0x000fe2000f8e0208 */
[----:B------:R-:W-:-:S02]  /*1aeb0*/  LOP3.LUT R14, R15, 0x380, RZ, 0xc0, !PT ;  /* 0x000003800f0e7812 */ /* 0x000fc400078ec0ff */
[----:B------:R-:W-:Y:S01]  /*1aec0*/  LOP3.LUT R32, R33, 0x380, RZ, 0xc0, !PT ;  /* 0x0000038021207812 */ /* 0x000fe200078ec0ff */
[----:B------:R-:W-:Y:S01]  /*1aed0*/  ULDC.64 UR10, c[0x0][0xae8] ;  /* 0x0002ba00000a7ab9 */ /* 0x000fe20000000a00 */
[----:B------:R-:W-:Y:S01]  /*1aee0*/  UIADD3 UR7, UR7, UR8, URZ ;  /* 0x0000000807077290 */ /* 0x000fe2000fffe03f */
[----:B------:R-:W-:Y:S01]  /*1aef0*/  SHF.R.U64 R14, R14, 0x3, RZ ;  /* 0x000000030e0e7819 */ /* 0x000fe200000012ff */
[----:B------:R-:W-:Y:S01]  /*1af00*/  UIMAD UR4, UR14, UR10, URZ ;  /* 0x0000000a0e0472a4 */ /* 0x000fe2000f8e023f */
[----:B------:R-:W-:Y:S02]  /*1af10*/  SHF.R.U64 R24, R24, 0x3, RZ ;  /* 0x0000000318187819 */ /* 0x000fe400000012ff */
[----:B------:R-:W-:Y:S01]  /*1af20*/  SHF.R.U64 R32, R32, 0x3, RZ ;  /* 0x0000000320207819 */ /* 0x000fe200000012ff */
[----:B------:R-:W-:Y:S01]  /*1af30*/  UIMAD UR4, UR15, UR11, UR4 ;  /* 0x0000000b0f0472a4 */ /* 0x000fe2000f8e0204 */
[----:B------:R-:W-:Y:S01]  /*1af40*/  LOP3.LUT R14, R14, R15, RZ, 0x3c, !PT ;  /* 0x0000000f0e0e7212 */ /* 0x000fe200078e3cff */
[----:B------:R-:W-:Y:S01]  /*1af50*/  UIMAD.WIDE.U32 UR6, UR15, UR10, UR6 ;  /* 0x0000000a0f0672a5 */ /* 0x000fe2000f8e0006 */
[----:B------:R-:W-:Y:S01]  /*1af60*/  LOP3.LUT R24, R24, R25, RZ, 0x3c, !PT ;  /* 0x0000001918187212 */ /* 0x000fe200078e3cff */
[--C-:B------:R-:W-:Y:S01]  /*1af70*/  IMAD.X R15, RZ, RZ, R13.reuse, P6 ;  /* 0x000000ffff0f7224 */ /* 0x100fe200030e060d */
[----:B------:R-:W-:Y:S01]  /*1af80*/  LOP3.LUT R32, R32, R33, RZ, 0x3c, !PT ;  /* 0x0000002120207212 */ /* 0x000fe200078e3cff */
[--C-:B------:R-:W-:Y:S01]  /*1af90*/  IMAD.X R25, RZ, RZ, R13.reuse, P5 ;  /* 0x000000ffff197224 */ /* 0x100fe200028e060d */
[C---:B------:R-:W-:Y:S01]  /*1afa0*/  IADD3 R49, P6, R12.reuse, 0x8000, RZ ;  /* 0x000080000c317810 */ /* 0x040fe20007fde0ff */
[----:B------:R-:W-:Y:S01]  /*1afb0*/  IMAD.X R33, RZ, RZ, R13, P4 ;  /* 0x000000ffff217224 */ /* 0x000fe200020e060d */
[C---:B------:R-:W-:Y:S01]  /*1afc0*/  IADD3 R53, P5, R12.reuse, 0x9000, RZ ;  /* 0x000090000c357810 */ /* 0x040fe20007fbe0ff */
[----:B------:R-:W-:Y:S01]  /*1afd0*/  UIADD3 UR4, UR7, UR4, URZ ;  /* 0x0000000407047290 */ /* 0x000fe2000fffe03f */
[----:B------:R-:W-:-:S02]  /*1afe0*/  IADD3 R57, P4, R12, 0xa000, RZ ;  /* 0x0000a0000c397810 */ /* 0x000fc40007f9e0ff */
        /* <DEDUP_REMOVED lines=14> */
[----:B-1----:R-:W-:Y:S01]  /*1b0d0*/  LOP3.LUT R6, R7, R12, RZ, 0x3c, !PT ;  /* 0x0000000c07067212 */ /* 0x002fe200078e3cff */
[----:B------:R-:W-:Y:S01]  /*1b0e0*/  IMAD.MOV.U32 R7, RZ, RZ, R13 ;  /* 0x000000ffff077224 */ /* 0x000fe200078e000d */
[----:B------:R-:W-:Y:S01]  /*1b0f0*/  BSSY B1, `(.L_x_5025) ;  /* 0x0000059000017945 */ /* 0x000fe20003800000 */
[----:B---3--:R-:W-:-:S02]  /*1b100*/  VIADD R26, R16, UR60 ;  /* 0x0000003c101a7c36 */ /* 0x008fc40008000000 */
[----:B------:R-:W1:Y:S01]  /*1b110*/  SHFL.IDX PT, R16, R11, RZ, 0x1c1f ;  /* 0x001c1fff0b107589 */ /* 0x000e6200000e0000 */
[----:B----4-:R-:W-:Y:S01]  /*1b120*/  LOP3.LUT P0, RZ, R10, 0x3, RZ, 0xc0, !PT ;  /* 0x000000030aff7812 */ /* 0x010fe2000780c0ff */
[----:B------:R-:W-:Y:S01]  /*1b130*/  VIADD R4, R26, 0x8 ;  /* 0x000000081a047836 */ /* 0x000fe20000000000 */
[----:B------:R-:W-:Y:S02]  /*1b140*/  IADD3 R10, P3, R12, 0xb000, RZ ;  /* 0x0000b0000c0a7810 */ /* 0x000fe40007f7e0ff */
[-C--:B------:R-:W-:Y:S02]  /*1b150*/  ISETP.GE.OR P2, PT, R26, R65.reuse, P0 ;  /* 0x000000411a00720c */ /* 0x080fe40000746670 */
[----:B------:R-:W-:Y:S01]  /*1b160*/  LOP3.LUT R3, R10, 0x380, RZ, 0xc0, !PT ;  /* 0x000003800a037812 */ /* 0x000fe200078ec0ff */
[----:B------:R-:W-:Y:S01]  /*1b170*/  IMAD.X R61, RZ, RZ, R13, P3 ;  /* 0x000000ffff3d7224 */ /* 0x000fe200018e060d */
[----:B------:R-:W-:Y:S02]  /*1b180*/  ISETP.GE.OR P0, PT, R4, R65, P0 ;  /* 0x000000410400720c */ /* 0x000fe40000706670 */
[----:B------:R-:W-:-:S04]  /*1b190*/  SHF.R.U64 R3, R3, 0x3, RZ ;  /* 0x0000000303037819 */ /* 0x000fc800000012ff */
[----:B------:R-:W-:Y:S02]  /*1b1a0*/  LOP3.LUT R60, R3, R10, RZ, 0x3c, !PT ;  /* 0x0000000a033c7212 */ /* 0x000fe400078e3cff */
[----:B------:R-:W2:Y:S01]  /*1b1b0*/  @P1 LDC R3, c[0x0][0xbec] ;  /* 0x0002fb00ff031b82 */ /* 0x000ea20000000800 */
[----:B-1----:R1:W-:Y:S04]  /*1b1c0*/  @!P2 ST.E desc[UR38][R16.64], R0 ;  /* 0x000000001000a985 */ /* 0x0023e8000c101926 */
[----:B------:R3:W-:Y:S04]  /*1b1d0*/  @!P0 ST.E desc[UR38][R20.64], R5 ;  /* 0x0000000514008985 */ /* 0x0007e8000c101926 */
[----:B------:R-:W5:Y:S01]  /*1b1e0*/  LD.E.128 R8, desc[UR38][R8.64] ;  /* 0x0000002608087980 */ /* 0x000f62000c101d00 */
[----:B-1----:R-:W-:-:S03]  /*1b1f0*/  IMAD R0, R226, 0x20, R215 ;  /* 0x00000020e2007824 */ /* 0x002fc600078e02d7 */
[----:B------:R-:W5:Y:S01]  /*1b200*/  LD.E.128 R12, desc[UR38][R14.64] ;  /* 0x000000260e0c7980 */ /* 0x000f62000c101d00 */
[----:B---3--:R-:W1:Y:S01]  /*1b210*/  @P1 LDC R21, c[0x0][0xbf0] ;  /* 0x0002fc00ff151b82 */ /* 0x008e620000000800 */
[----:B------:R-:W-:Y:S02]  /*1b220*/  VIADD R30, R0, UR60 ;  /* 0x0000003c001e7c36 */ /* 0x000fe40008000000 */
[----:B------:R-:W5:Y:S01]  /*1b230*/  LD.E.128 R4, desc[UR38][R6.64] ;  /* 0x0000002606047980 */ /* 0x000f62000c101d00 */
[----:B------:R-:W-:Y:S02]  /*1b240*/  IMAD.U32 R16, RZ, RZ, UR6 ;  /* 0x00000006ff107e24 */ /* 0x000fe4000f8e00ff */
[----:B--2---:R-:W-:Y:S01]  /*1b250*/  @P1 IMAD.HI.U32 R0, R30, R3, RZ ;  /* 0x000000031e001227 */ /* 0x004fe200078e00ff */
[----:B------:R-:W5:Y:S03]  /*1b260*/  LD.E.128 R24, desc[UR38][R24.64] ;  /* 0x0000002618187980 */ /* 0x000f66000c101d00 */
[----:B------:R-:W-:Y:S01]  /*1b270*/  IMAD.U32 R17, RZ, RZ, UR7 ;  /* 0x00000007ff117e24 */ /* 0x000fe2000f8e00ff */
[----:B------:R-:W-:Y:S01]  /*1b280*/  ULDC.64 UR6, c[0x0][0xaf0] ;  /* 0x0002bc0000067ab9 */ /* 0x000fe20000000a00 */
[----:B------:R-:W-:Y:S01]  /*1b290*/  IMAD.MOV.U32 R3, RZ, RZ, R30 ;  /* 0x000000ffff037224 */ /* 0x000fe200078e001e */
[----:B------:R-:W5:Y:S01]  /*1b2a0*/  LD.E.128 R32, desc[UR38][R32.64] ;  /* 0x0000002620207980 */ /* 0x000f62000c101d00 */
[----:B------:R-:W-:-:S02]  /*1b2b0*/  IMAD.U32 R17, RZ, RZ, UR4 ;  /* 0x00000004ff117e24 */ /* 0x000fc4000f8e00ff */
[----:B------:R-:W-:Y:S01]  /*1b2c0*/  IMAD R20, R28, UR6, RZ ;  /* 0x000000061c147c24 */ /* 0x000fe2000f8e02ff */
[----:B------:R-:W5:Y:S01]  /*1b2d0*/  LD.E.128 R36, desc[UR38][R36.64] ;  /* 0x0000002624247980 */ /* 0x000f62000c101d00 */
[----:B------:R-:W-:-:S03]  /*1b2e0*/  IMAD.WIDE.U32 R16, R29, UR6, R16 ;  /* 0x000000061d107c25 */ /* 0x000fc6000f8e0010 */
[----:B------:R-:W5:Y:S01]  /*1b2f0*/  LD.E.128 R40, desc[UR38][R40.64] ;  /* 0x0000002628287980 */ /* 0x000f62000c101d00 */
[----:B-1----:R-:W-:Y:S01]  /*1b300*/  @P1 SHF.R.U32.HI R3, RZ, R21, R0 ;  /* 0x00000015ff031219 */ /* 0x002fe20000011600 */
[----:B------:R-:W-:Y:S01]  /*1b310*/  IMAD R21, R29, UR7, R20 ;  /* 0x000000071d157c24 */ /* 0x000fe2000f8e0214 */
[----:B------:R-:W-:Y:S01]  /*1b320*/  ULDC.64 UR6, c[0x0][0xae0] ;  /* 0x0002b80000067ab9 */ /* 0x000fe20000000a00 */
[----:B------:R-:W5:Y:S01]  /*1b330*/  LD.E.128 R44, desc[UR38][R44.64] ;  /* 0x000000262c2c7980 */ /* 0x000f62000c101d00 */
[--C-:B------:R-:W-:Y:S01]  /*1b340*/  SHF.R.S32.HI R0, RZ, 0x1f, R3.reuse ;  /* 0x0000001fff007819 */ /* 0x100fe20000011403 */
[----:B------:R-:W-:Y:S02]  /*1b350*/  IMAD.MOV R29, RZ, RZ, -R3 ;  /* 0x000000ffff1d7224 */ /* 0x000fe400078e0a03 */
[----:B------:R-:W-:Y:S01]  /*1b360*/  IMAD.IADD R17, R17, 0x1, R21 ;  /* 0x0000000111117824 */ /* 0x000fe200078e0215 */
[----:B------:R-:W5:Y:S01]  /*1b370*/  LD.E.128 R48, desc[UR38][R48.64] ;  /* 0x0000002630307980 */ /* 0x000f62000c101d00 */
[----:B------:R-:W-:-:S02]  /*1b380*/  IMAD R0, R0, UR6, RZ ;  /* 0x0000000600007c24 */ /* 0x000fc4000f8e02ff */
[----:B------:R-:W-:Y:S01]  /*1b390*/  IMAD R21, R2, R29, R30 ;  /* 0x0000001d02157224 */ /* 0x000fe200078e021e */
[----:B------:R-:W5:Y:S01]  /*1b3a0*/  LD.E.128 R52, desc[UR38][R52.64] ;  /* 0x0000002634347980 */ /* 0x000f62000c101d00 */
[----:B------:R-:W-:-:S03]  /*1b3b0*/  IMAD R29, R3, UR7, R0 ;  /* 0x00000007031d7c24 */ /* 0x000fc6000f8e0200 */
        /* <DEDUP_REMOVED lines=17> */
[C---:B------:R-:W-:Y:S01]  /*1b4d0*/  ISETP.GE.AND P2, PT, R30.reuse, R65, PT ;  /* 0x000000411e00720c */ /* 0x040fe20003f46270 */
[----:B------:R-:W-:Y:S02]  /*1b4e0*/  ULDC.64 UR6, c[0x0][0xa80] ;  /* 0x0002a00000067ab9 */ /* 0x000fe40000000a00 */
[----:B------:R-:W-:Y:S01]  /*1b4f0*/  VIADD R0, R30, 0x20 ;  /* 0x000000201e007836 */ /* 0x000fe20000000000 */
[----:B------:R-:W-:Y:S01]  /*1b500*/  LEA R28, P3, R2, UR6, 0x1 ;  /* 0x00000006021c7c11 */ /* 0x000fe2000f8608ff */
[----:B------:R-:W-:Y:S01]  /*1b510*/  IMAD.IADD R3, R3, 0x1, R17 ;  /* 0x0000000103037824 */ /* 0x000fe200078e0211 */
[----:B------:R-:W-:-:S02]  /*1b520*/  UPRMT UR4, URZ, 0x654, UR4 ;  /* 0x000006543f047896 */ /* 0x000fc40008000004 */
[-C--:B------:R-:W-:Y:S01]  /*1b530*/  ISETP.GE.AND P1, PT, R0, R65.reuse, PT ;  /* 0x000000410000720c */ /* 0x080fe20003f26270 */
[----:B------:R-:W-:Y:S01]  /*1b540*/  VIADD R0, R30, 0x40 ;  /* 0x000000401e007836 */ /* 0x000fe20000000000 */
[----:B------:R-:W-:Y:S01]  /*1b550*/  LEA.HI.X R29, R2, UR7, R3, 0x1, P3 ;  /* 0x00000007021d7c11 */ /* 0x000fe200098f0c03 */
[----:B-1----:R1:W2:Y:S03]  /*1b560*/  SHFL.IDX PT, R20, R28, RZ, 0x181f ;  /* 0x00181fff1c147589 */ /* 0x0022a600000e0000 */
[----:B------:R-:W-:Y:S01]  /*1b570*/  ISETP.GE.AND P0, PT, R0, R65, PT ;  /* 0x000000410000720c */ /* 0x000fe20003f06270 */
[----:B------:R-:W-:Y:S01]  /*1b580*/  SYNCS.ARRIVE.TRANS64.RED.A1T0 RZ, [UR4], RZ ;  /* 0x000000ffffff79a7 */ /* 0x000fe20008100404 */
[----:B------:R1:W3:Y:S01]  /*1b590*/  SHFL.IDX PT, R0, R29, RZ, 0x181f ;  /* 0x00181fff1d007589 */ /* 0x0002e200000e0000 */
[----:B------:R-:W-:Y:S10]  /*1b5a0*/  @P2 BRA `(.L_x_5026) ;  /* 0x0000000000342947 */ /* 0x000ff40003800000 */
[----:B------:R-:W-:Y:S02]  /*1b5b0*/  ULDC UR4, c[0x0][0xac8] ;  /* 0x0002b20000047ab9 */ /* 0x000fe40000000800 */
[----:B------:R-:W-:Y:S02]  /*1b5c0*/  ISETP.GE.AND P4, PT, R197, UR4, PT ;  /* 0x00000004c5007c0c */ /* 0x000fe4000bf86270 */
[----:B------:R-:W-:Y:S02]  /*1b5d0*/  ISETP.GE.AND P3, PT, R200, UR4, PT ;  /* 0x00000004c8007c0c */ /* 0x000fe4000bf66270 */
[----:B------:R-:W-:-:S09]  /*1b5e0*/  ISETP.GE.AND P2, PT, R201, UR4, PT ;  /* 0x00000004c9007c0c */ /* 0x000fd2000bf46270 */
[CC--:B--2---:R-:W-:Y:S02]  /*1b5f0*/  @!P4 LEA R2, P6, R197.reuse, R20.reuse, 0x1 ;  /* 0x00000014c502c211 */ /* 0x0c4fe400078c08ff */
[C---:B------:R-:W-:Y:S02]  /*1b600*/  @!P3 LEA R16, P5, R200.reuse, R20, 0x1 ;  /* 0x00000014c810b211 */ /* 0x040fe400078a08ff */
[----:B---3--:R-:W-:Y:S02]  /*1b610*/  @!P4 LEA.HI.X R3, R197, R0, R210, 0x1, P6 ;  /* 0x00000000c503c211 */ /* 0x008fe400030f0cd2 */
[C---:B------:R-:W-:Y:S02]  /*1b620*/  @!P2 LEA R20, P6, R201.reuse, R20, 0x1 ;  /* 0x00000014c914a211 */ /* 0x040fe400078c08ff */
[-C--:B------:R-:W-:Y:S01]  /*1b630*/  @!P3 LEA.HI.X R17, R200, R0.reuse, R209, 0x1, P5 ;  /* 0x00000000c811b211 */ /* 0x080fe200028f0cd1 */
[----:B-----5:R4:W-:Y:S01]  /*1b640*/  @!P4 ST.E.128 desc[UR38][R2.64], R4 ;  /* 0x000000040200c985 */ /* 0x0209e2000c101d26 */
[----:B------:R-:W-:-:S03]  /*1b650*/  @!P2 LEA.HI.X R21, R201, R0, R208, 0x1, P6 ;  /* 0x00000000c915a211 */ /* 0x000fc600030f0cd0 */
[----:B------:R4:W-:Y:S04]  /*1b660*/  @!P3 ST.E.128 desc[UR38][R16.64], R32 ;  /* 0x000000201000b985 */ /* 0x0009e8000c101d26 */
[----:B------:R4:W-:Y:S02]  /*1b670*/  @!P2 ST.E.128 desc[UR38][R20.64], R48 ;  /* 0x000000301400a985 */ /* 0x0009e4000c101d26 */
.L_x_5026:
[----:B------:R-:W-:Y:S05]  /*1b680*/  BSYNC B1 ;  /* 0x0000000000017941 */ /* 0x000fea0003800000 */
.L_x_5025:
[----:B---3--:R3:W0:Y:S01]  /*1b690*/  SHFL.IDX PT, R0, R29, 0x1, 0x181f ;  /* 0x00381f001d007f89 */ /* 0x00862200000e0000 */
[----:B------:R-:W-:Y:S03]  /*1b6a0*/  BSSY B1, `(.L_x_5027) ;  /* 0x0000010000017945 */ /* 0x000fe60003800000 */
[----:B----45:R3:W4:Y:S01]  /*1b6b0*/  SHFL.IDX PT, R6, R28, 0x1, 0x181f ;  /* 0x00381f001c067f89 */ /* 0x03072200000e0000 */
[----:B------:R-:W-:Y:S05]  /*1b6c0*/  @P1 BRA `(.L_x_5028) ;  /* 0x0000000000341947 */ /* 0x000fea0003800000 */
[----:B------:R-:W-:Y:S02]  /*1b6d0*/  ULDC UR4, c[0x0][0xac8] ;  /* 0x0002b20000047ab9 */ /* 0x000fe40000000800 */
[----:B------:R-:W-:Y:S02]  /*1b6e0*/  ISETP.GE.AND P4, PT, R197, UR4, PT ;  /* 0x00000004c5007c0c */ /* 0x000fe4000bf86270 */
[----:B------:R-:W-:Y:S02]  /*1b6f0*/  ISETP.GE.AND P5, PT, R200, UR4, PT ;  /* 0x00000004c8007c0c */ /* 0x000fe4000bfa6270 */
[----:B------:R-:W-:-:S09]  /*1b700*/  ISETP.GE.AND P6, PT, R201, UR4, PT ;  /* 0x00000004c9007c0c */ /* 0x000fd2000bfc6270 */
[-C--:B----4-:R-:W-:Y:S02]  /*1b710*/  @!P4 LEA R2, P1, R197, R6.reuse, 0x1 ;  /* 0x00000006c502c211 */ /* 0x090fe400078208ff */
        /* <DEDUP_REMOVED lines=8> */
.L_x_5028:
[----:B------:R-:W-:Y:S05]  /*1b7a0*/  BSYNC B1 ;  /* 0x0000000000017941 */ /* 0x000fea0003800000 */
.L_x_5027:
[----:B0-----:R0:W0:Y:S01]  /*1b7b0*/  SHFL.IDX PT, R0, R29, 0x2, 0x181f ;  /* 0x00581f001d007f89 */ /* 0x00102200000e0000 */
[----:B------:R-:W-:Y:S03]  /*1b7c0*/  BSSY B1, `(.L_x_5029) ;  /* 0x0000010000017945 */ /* 0x000fe60003800000 */
[----:B----4-:R4:W0:Y:S01]  /*1b7d0*/  SHFL.IDX PT, R6, R28, 0x2, 0x181f ;  /* 0x00581f001c067f89 */ /* 0x01082200000e0000 */
[----:B------:R-:W-:Y:S05]  /*1b7e0*/  @P0 BRA `(.L_x_5030) ;  /* 0x0000000000340947 */ /* 0x000fea0003800000 */
[----:B------:R-:W-:Y:S02]  /*1b7f0*/  ULDC UR4, c[0x0][0xac8] ;  /* 0x0002b20000047ab9 */ /* 0x000fe40000000800 */
[----:B------:R-:W-:Y:S02]  /*1b800*/  ISETP.GE.AND P3, PT, R197, UR4, PT ;  /* 0x00000004c5007c0c */ /* 0x000fe4000bf66270 */
[----:B------:R-:W-:Y:S02]  /*1b810*/  ISETP.GE.AND P4, PT, R200, UR4, PT ;  /* 0x00000004c8007c0c */ /* 0x000fe4000bf86270 */
[----:B------:R-:W-:-:S09]  /*1b820*/  ISETP.GE.AND P5, PT, R201, UR4, PT ;  /* 0x00000004c9007c0c */ /* 0x000fd2000bfa6270 */
[-C--:B0-----:R-:W-:Y:S02]  /*1b830*/  @!P3 LEA R2, P0, R197, R6.reuse, 0x1 ;  /* 0x00000006c502b211 */ /* 0x081fe400078008ff */
[CC--:B------:R-:W-:Y:S02]  /*1b840*/  @!P4 LEA R4, P1, R200.reuse, R6.reuse, 0x1 ;  /* 0x00000006c804c211 */ /* 0x0c0fe400078208ff */
[----:B------:R-:W-:Y:S02]  /*1b850*/  @!P5 LEA R6, P2, R201, R6, 0x1 ;  /* 0x00000006c906d211 */ /* 0x000fe400078408ff */
[-C--:B------:R-:W-:Y:S02]  /*1b860*/  @!P3 LEA.HI.X R3, R197, R0.reuse, R210, 0x1, P0 ;  /* 0x00000000c503b211 */ /* 0x080fe400000f0cd2 */
[-C--:B------:R-:W-:Y:S02]  /*1b870*/  @!P4 LEA.HI.X R5, R200, R0.reuse, R209, 0x1, P1 ;  /* 0x00000000c805c211 */ /* 0x080fe400008f0cd1 */
[----:B------:R-:W-:Y:S01]  /*1b880*/  @!P5 LEA.HI.X R7, R201, R0, R208, 0x1, P2 ;  /* 0x00000000c907d211 */ /* 0x000fe200010f0cd0 */
[----:B------:R0:W-:Y:S04]  /*1b890*/  @!P3 ST.E.128 desc[UR38][R2.64], R12 ;  /* 0x0000000c0200b985 */ /* 0x0001e8000c101d26 */
[----:B------:R0:W-:Y:S04]  /*1b8a0*/  @!P4 ST.E.128 desc[UR38][R4.64], R40 ;  /* 0x000000280400c985 */ /* 0x0001e8000c101d26 */
[----:B------:R0:W-:Y:S02]  /*1b8b0*/  @!P5 ST.E.128 desc[UR38][R6.64], R56 ;  /* 0x000000380600d985 */ /* 0x0001e4000c101d26 */
.L_x_5030:
[----:B------:R-:W-:Y:S05]  /*1b8c0*/  BSYNC B1 ;  /* 0x0000000000017941 */ /* 0x000fea0003800000 */
.L_x_5029:
[----:B0-----:R-:W-:Y:S01]  /*1b8d0*/  VIADD R0, R30, 0x60 ;  /* 0x000000601e007836 */ /* 0x001fe20000000000 */
[----:B-1-3--:R-:W0:Y:S04]  /*1b8e0*/  SHFL.IDX PT, R29, R29, 0x3, 0x181f ;  /* 0x00781f001d1d7f89 */ /* 0x00ae2800000e0000 */
[----:B------:R-:W-:Y:S01]  /*1b8f0*/  ISETP.GE.AND P0, PT, R0, R65, PT ;  /* 0x000000410000720c */ /* 0x000fe20003f06270 */
[----:B----4-:R-:W1:-:S12]  /*1b900*/  SHFL.IDX PT, R28, R28, 0x3, 0x181f ;  /* 0x00781f001c1c7f89 */ /* 0x010e5800000e0000 */
[----:B------:R-:W-:Y:S05]  /*1b910*/  @P0 BRA `(.L_x_5031) ;  /* 0x0000000c00580947 */ /* 0x000fea0003800000 */
[----:B------:R-:W-:Y:S02]  /*1b920*/  ULDC UR4, c[0x0][0xac8] ;  /* 0x0002b20000047ab9 */ /* 0x000fe40000000800 */
[----:B------:R-:W-:Y:S02]  /*1b930*/  ISETP.GE.AND P2, PT, R197, UR4, PT ;  /* 0x00000004c5007c0c */ /* 0x000fe4000bf46270 */
[----:B------:R-:W-:-:S11]  /*1b940*/  ISETP.GE.AND P3, PT, R200, UR4, PT ;  /* 0x00000004c8007c0c */ /* 0x000fd6000bf66270 */
[CC--:B-1----:R-:W-:Y:S02]  /*1b950*/  @!P2 LEA R2, P0, R197.reuse, R28.reuse, 0x1 ;  /* 0x0000001cc502a211 */ /* 0x0c2fe400078008ff */
[C---:B------:R-:W-:Y:S02]  /*1b960*/  @!P3 LEA R4, P1, R200.reuse, R28, 0x1 ;  /* 0x0000001cc804b211 */ /* 0x040fe400078208ff */
[-C--:B0-----:R-:W-:Y:S02]  /*1b970*/  @!P2 LEA.HI.X R3, R197, R29.reuse, R210, 0x1, P0 ;  /* 0x0000001dc503a211 */ /* 0x081fe400000f0cd2 */
[----:B------:R-:W-:Y:S02]  /*1b980*/  @!P3 LEA.HI.X R5, R200, R29, R209, 0x1, P1 ;  /* 0x0000001dc805b211 */ /* 0x000fe400008f0cd1 */
[----:B------:R-:W-:Y:S01]  /*1b990*/  ISETP.GE.AND P0, PT, R201, UR4, PT ;  /* 0x00000004c9007c0c */ /* 0x000fe2000bf06270 */
[----:B------:R3:W-:Y:S04]  /*1b9a0*/  @!P2 ST.E.128 desc[UR38][R2.64], R24 ;  /* 0x000000180200a985 */ /* 0x0007e8000c101d26 */
[----:B------:R3:W-:Y:S08]  /*1b9b0*/  @!P3 ST.E.128 desc[UR38][R4.64], R44 ;  /* 0x0000002c0400b985 */ /* 0x0007f0000c101d26 */
[----:B------:R-:W-:Y:S05]  /*1b9c0*/  @P0 BRA `(.L_x_5031) ;  /* 0x0000000c002c0947 */ /* 0x000fea0003800000 */
[----:B---3--:R-:W-:-:S04]  /*1b9d0*/  LEA R2, P0, R201, R28, 0x1 ;  /* 0x0000001cc9027211 */ /* 0x008fc800078008ff */
[----:B------:R-:W-:-:S05]  /*1b9e0*/  LEA.HI.X R3, R201, R29, R208, 0x1, P0 ;  /* 0x0000001dc9037211 */ /* 0x000fca00000f0cd0 */
[----:B------:R4:W-:Y:S01]  /*1b9f0*/  ST.E.128 desc[UR38][R2.64], R60 ;  /* 0x0000003c02007985 */ /* 0x0009e2000c101d26 */
[----:B------:R-:W-:Y:S05]  /*1ba00*/  BRA `(.L_x_5031) ;  /* 0x0000000c001c7947 */ /* 0x000fea0003800000 */
.L_x_5023:
[----:B------:R-:W1:Y:S08]  /*1ba10*/  LDC.64 R4, c[0x0][0xc00] ;  /* 0x00030000ff047b82 */ /* 0x000e700000000a00 */
[----:B------:R-:W2:Y:S01]  /*1ba20*/  LDC.64 R2, c[0x0][0xc00] ;  /* 0x00030000ff027b82 */ /* 0x000ea20000000a00 */
[----:B------:R-:W-:-:S07]  /*1ba30*/  ULDC UR4, c[0x0][0xa88] ;  /* 0x0002a20000047ab9 */ /* 0x000fce0000000800 */
[----:B------:R-:W3:Y:S01]  /*1ba40*/  LDC R13, c[0x0][0xbe8] ;  /* 0x0002fa00ff0d7b82 */ /* 0x000ee20000000800 */
[----:B-1----:R-:W-:-:S04]  /*1ba50*/  ISETP.NE.U32.AND P0, PT, R4, RZ, PT ;  /* 0x000000ff0400720c */ /* 0x002fc80003f05070 */
[----:B------:R-:W-:-:S03]  /*1ba60*/  ISETP.NE.AND.EX P0, PT, R5, RZ, PT, P0 ;  /* 0x000000ff0500720c */ /* 0x000fc60003f05300 */
[----:B------:R-:W1:Y:S01]  /*1ba70*/  LDC.64 R4, c[0x0][0xc08] ;  /* 0x00030200ff047b82 */ /* 0x000e620000000a00 */
[----:B--2---:R-:W-:-:S04]  /*1ba80*/  IMAD.WIDE R2, R207, 0x4, R2 ;  /* 0x00000004cf027825 */ /* 0x004fc800078e0202 */
[----:B------:R-:W-:-:S05]  /*1ba90*/  IMAD.U32 R0, RZ, RZ, UR4 ;  /* 0x00000004ff007e24 */ /* 0x000fca000f8e00ff */
[----:B------:R-:W2:Y:S01]  /*1baa0*/  @P0 LDG.E R6, desc[UR38][R2.64] ;  /* 0x0000002602060981 */ /* 0x000ea2000c1e1900 */
[----:B-1----:R-:W-:-:S04]  /*1bab0*/  ISETP.NE.U32.AND P1, PT, R4, RZ, PT ;  /* 0x000000ff0400720c */ /* 0x002fc80003f25070 */
[----:B------:R-:W-:-:S13]  /*1bac0*/  ISETP.NE.AND.EX P1, PT, R5, RZ, PT, P1 ;  /* 0x000000ff0500720c */ /* 0x000fda0003f25310 */
[----:B------:R-:W1:Y:S02]  /*1bad0*/  @P1 LDC.64 R4, c[0x0][0xc08] ;  /* 0x00030200ff041b82 */ /* 0x000e640000000a00 */
[----:B-1----:R-:W-:-:S05]  /*1bae0*/  @P1 IMAD.WIDE R4, R207, 0x4, R4 ;  /* 0x00000004cf041825 */ /* 0x002fca00078e0204 */
[----:B------:R1:W5:Y:S01]  /*1baf0*/  @P1 LDG.E R0, desc[UR38][R4.64] ;  /* 0x0000002604001981 */ /* 0x000362000c1e1900 */
[----:B---3--:R-:W-:Y:S01]  /*1bb00*/  ISETP.NE.AND P2, PT, R13, 0x1, PT ;  /* 0x000000010d00780c */ /* 0x008fe20003f45270 */
[----:B------:R-:W-:Y:S01]  /*1bb10*/  UMOV UR4, URZ ;  /* 0x0000003f00047c82 */ /* 0x000fe20008000000 */
[----:B------:R-:W-:-:S11]  /*1bb20*/  ISETP.GE.AND P3, PT, R192, 0x80, PT ;  /* 0x00000080c000780c */ /* 0x000fd60003f66270 */
[----:B------:R-:W3:Y:S01]  /*1bb30*/  @P2 LDC R10, c[0x0][0xbec] ;  /* 0x0002fb00ff0a2b82 */ /* 0x000ee20000000800 */
[----:B--2---:R-:W-:Y:S02]  /*1bb40*/  @P0 R2UR UR4, R6 ;  /* 0x00000000060402ca */ /* 0x004fe400000e0000 */
[----:B------:R-:W-:Y:S01]  /*1bb50*/  SHF.R.S32.HI R6, RZ, 0x1f, R207 ;  /* 0x0000001fff067819 */ /* 0x000fe200000114cf */
[----:B-1-3--:R-:W-:-:S12]  /*1bb60*/  @P1 BRA `(.L_x_5032) ;  /* 0x0000000000101947 */ /* 0x00afd80003800000 */
[----:B------:R-:W-:Y:S05]  /*1bb70*/  @!P0 BRA `(.L_x_5032) ;  /* 0x00000000000c8947 */ /* 0x000fea0003800000 */
[----:B------:R-:W2:Y:S04]  /*1bb80*/  LDG.E R5, desc[UR38][R2.64] ;  /* 0x0000002602057981 */ /* 0x000ea8000c1e1900 */
[----:B-----5:R-:W2:Y:S02]  /*1bb90*/  LDG.E R0, desc[UR38][R2.64+0x4] ;  /* 0x0000042602007981 */ /* 0x020ea4000c1e1900 */
[----:B--2---:R-:W-:-:S07]  /*1bba0*/  IMAD.IADD R0, R0, 0x1, -R5 ;  /* 0x0000000100007824 */ /* 0x004fce00078e0a05 */
.L_x_5032:
[----:B------:R-:W-:Y:S01]  /*1bbb0*/  R2UR UR6, R211 ;  /* 0x00000000d30672ca */ /* 0x000fe200000e0000 */
[----:B------:R-:W-:Y:S01]  /*1bbc0*/  USHF.R.S32.HI UR9, URZ, 0x1f, UR4 ;  /* 0x0000001f3f097899 */ /* 0x000fe20008011404 */
[----:B------:R-:W-:Y:S01]  /*1bbd0*/  BSSY B1, `(.L_x_5033) ;  /* 0x0000031000017945 */ /* 0x000fe20003800000 */
[----:B------:R-:W-:Y:S02]  /*1bbe0*/  SEL R11, R207, RZ, !P0 ;  /* 0x000000ffcf0b7207 */ /* 0x000fe40004000000 */
[----:B------:R-:W-:-:S08]  /*1bbf0*/  SEL R8, R6, RZ, !P0 ;  /* 0x000000ff06087207 */ /* 0x000fd00004000000 */
[----:B------:R-:W-:Y:S01]  /*1bc00*/  USHF.R.S32.HI UR10, URZ, 0x1f, UR6 ;  /* 0x0000001f3f0a7899 */ /* 0x000fe20008011406 */
[----:B------:R-:W-:Y:S11]  /*1bc10*/  @P3 BRA `(.L_x_5034) ;  /* 0x0000000000b03947 */ /* 0x000ff60003800000 */
[----:B------:R-:W1:Y:S01]  /*1bc20*/  S2R R3, SR_TID.X ;  /* 0x0000000000037919 */ /* 0x000e620000002100 */
[----:B------:R-:W2:Y:S01]  /*1bc30*/  LDC R9, c[0x0][0xbe8] ;  /* 0x0002fa00ff097b82 */ /* 0x000ea20000000800 */
[----:B------:R-:W-:Y:S02]  /*1bc40*/  IMAD.U32 R4, RZ, RZ, UR60 ;  /* 0x0000003cff047e24 */ /* 0x000fe4000f8e00ff */
[----:B--2--5:R-:W-:-:S03]  /*1bc50*/  IMAD R2, R0, R9, RZ ;  /* 0x0000000900027224 */ /* 0x024fc600078e02ff */
[----:B-1----:R-:W-:-:S04]  /*1bc60*/  IADD3 R4, R4, -0x80, R3 ;  /* 0xffffff8004047810 */ /* 0x002fc80007ffe003 */
        /* <DEDUP_REMOVED lines=9> */
[----:B------:R-:W1:Y:S02]  /*1bd00*/  @P0 LDC R3, c[0x0][0xbec] ;  /* 0x0002fb00ff030b82 */ /* 0x000e640000000800 */
[----:B------:R-:W-:Y:S02]  /*1bd10*/  UIMAD.WIDE.U32 UR6, UR11, UR12, UR6 ;  /* 0x0000000c0b0672a5 */ /* 0x000fe4000f8e0006 */
[----:B------:R-:W-:-:S04]  /*1bd20*/  UIMAD UR8, UR11, UR13, UR8 ;  /* 0x0000000d0b0872a4 */ /* 0x000fc8000f8e0208 */
[----:B------:R-:W2:Y:S01]  /*1bd30*/  @P0 LDC R7, c[0x0][0xbf0] ;  /* 0x0002fc00ff070b82 */ /* 0x000ea20000000800 */
[----:B------:R-:W-:Y:S01]  /*1bd40*/  UIADD3 UR8, UR7, UR8, URZ ;  /* 0x0000000807087290 */ /* 0x000fe2000fffe03f */
[----:B-1----:R-:W-:-:S04]  /*1bd50*/  @P0 IMAD.HI.U32 R2, R4, R3, RZ ;  /* 0x0000000304020227 */ /* 0x002fc800078e00ff */
[----:B------:R-:W-:Y:S02]  /*1bd60*/  IMAD.U32 R3, RZ, RZ, UR7 ;  /* 0x00000007ff037e24 */ /* 0x000fe4000f8e00ff */
[----:B------:R-:W-:Y:S01]  /*1bd70*/  IMAD.U32 R3, RZ, RZ, UR8 ;  /* 0x00000008ff037e24 */ /* 0x000fe2000f8e00ff */
[----:B--2---:R-:W-:Y:S01]  /*1bd80*/  @P0 SHF.R.U32.HI R5, RZ, R7, R2 ;  /* 0x00000007ff050219 */ /* 0x004fe20000011602 */
[----:B------:R-:W-:Y:S01]  /*1bd90*/  IMAD.U32 R2, RZ, RZ, UR6 ;  /* 0x00000006ff027e24 */ /* 0x000fe2000f8e00ff */
[----:B------:R-:W-:-:S03]  /*1bda0*/  ULDC.64 UR6, c[0x0][0xb98] ;  /* 0x0002e60000067ab9 */ /* 0x000fc60000000a00 */
[----:B------:R-:W-:Y:S02]  /*1bdb0*/  IMAD.MOV R7, RZ, RZ, -R5 ;  /* 0x000000ffff077224 */ /* 0x000fe400078e0a05 */
[----:B------:R-:W-:-:S04]  /*1bdc0*/  IMAD.WIDE.U32 R2, R11, UR6, R2 ;  /* 0x000000060b027c25 */ /* 0x000fc8000f8e0002 */
[----:B------:R-:W-:Y:S01]  /*1bdd0*/  IMAD R7, R9, R7, R4 ;  /* 0x0000000709077224 */ /* 0x000fe200078e0204 */
[----:B------:R-:W-:Y:S01]  /*1bde0*/  SHF.R.S32.HI R9, RZ, 0x1f, R5 ;  /* 0x0000001fff097819 */ /* 0x000fe20000011405 */
[----:B------:R-:W-:Y:S01]  /*1bdf0*/  IMAD R4, R8, UR6, RZ ;  /* 0x0000000608047c24 */ /* 0x000fe2000f8e02ff */
[----:B------:R-:W-:-:S03]  /*1be00*/  IADD3 R2, P0, R5, R2, RZ ;  /* 0x0000000205027210 */ /* 0x000fc60007f1e0ff */
[----:B------:R-:W-:Y:S01]  /*1be10*/  IMAD R6, R11, UR7, R4 ;  /* 0x000000070b067c24 */ /* 0x000fe2000f8e0204 */
[----:B------:R-:W-:Y:S01]  /*1be20*/  SHF.R.S32.HI R4, RZ, 0x1f, R7 ;  /* 0x0000001fff047819 */ /* 0x000fe20000011407 */
[----:B------:R-:W-:-:S03]  /*1be30*/  ULDC.64 UR6, c[0x0][0xb88] ;  /* 0x0002e20000067ab9 */ /* 0x000fc60000000a00 */
[----:B------:R-:W-:Y:S01]  /*1be40*/  IADD3.X R3, R9, R3, R6, P0, !PT ;  /* 0x0000000309037210 */ /* 0x000fe200007fe406 */
[----:B------:R-:W-:-:S04]  /*1be50*/  IMAD R4, R4, UR6, RZ ;  /* 0x0000000604047c24 */ /* 0x000fc8000f8e02ff */
[C---:B------:R-:W-:Y:S02]  /*1be60*/  IMAD R5, R7.reuse, UR7, R4 ;  /* 0x0000000707057c24 */ /* 0x040fe4000f8e0204 */
[----:B------:R-:W-:Y:S01]  /*1be70*/  IMAD.WIDE.U32 R2, R7, UR6, R2 ;  /* 0x0000000607027c25 */ /* 0x000fe2000f8e0002 */
[----:B------:R-:W-:-:S03]  /*1be80*/  ULDC.64 UR6, c[0x0][0xb50] ;  /* 0x0002d40000067ab9 */ /* 0x000fc60000000a00 */
[----:B------:R-:W-:Y:S01]  /*1be90*/  IMAD.IADD R3, R3, 0x1, R5 ;  /* 0x0000000103037824 */ /* 0x000fe200078e0205 */
[----:B------:R-:W-:-:S04]  /*1bea0*/  LEA R4, P0, R2, UR6, 0x2 ;  /* 0x0000000602047c11 */ /* 0x000fc8000f8010ff */
[----:B------:R-:W-:Y:S01]  /*1beb0*/  LEA.HI.X R5, R2, UR7, R3, 0x2, P0 ;  /* 0x0000000702057c11 */ /* 0x000fe200080f1403 */
[----:B------:R-:W-:-:S05]  /*1bec0*/  IMAD.MOV.U32 R3, RZ, RZ, -0x800000 ;  /* 0xff800000ff037424 */ /* 0x000fca00078e00ff */
[----:B------:R1:W-:Y:S03]  /*1bed0*/  STG.E desc[UR38][R4.64], R3 ;  /* 0x0000000304007986 */ /* 0x0003e6000c101926 */
.L_x_5034:
[----:B------:R-:W-:Y:S05]  /*1bee0*/  BSYNC B1 ;  /* 0x0000000000017941 */ /* 0x000fea0003800000 */
.L_x_5033:
[----:B-1----:R-:W1:Y:S01]  /*1bef0*/  @P2 LDC R3, c[0x0][0xbf0] ;  /* 0x0002fc00ff032b82 */ /* 0x002e620000000800 */
[----:B------:R-:W-:Y:S01]  /*1bf00*/  ULDC.64 UR12, c[0x0][0xaa0] ;  /* 0x0002a800000c7ab9 */ /* 0x000fe20000000a00 */
[----:B------:R-:W-:Y:S01]  /*1bf10*/  R2UR UR11, R211 ;  /* 0x00000000d30b72ca */ /* 0x000fe200000e0000 */
[----:B------:R-:W-:Y:S01]  /*1bf20*/  UIMAD UR8, UR9, UR12, URZ ;  /* 0x0000000c090872a4 */ /* 0x000fe2000f8e023f */
[----:B------:R-:W-:Y:S01]  /*1bf30*/  IMAD R2, R226, 0x20, R215 ;  /* 0x00000020e2027824 */ /* 0x000fe200078e02d7 */
[----:B------:R-:W-:Y:S01]  /*1bf40*/  UIMAD.WIDE.U32 UR6, UR4, UR12, URZ ;  /* 0x0000000c040672a5 */ /* 0x000fe2000f8e003f */
[----:B------:R-:W-:Y:S01]  /*1bf50*/  BSSY B1, `(.L_x_5035) ;  /* 0x000003c000017945 */ /* 0x000fe20003800000 */
[----:B------:R-:W-:Y:S01]  /*1bf60*/  UIMAD UR8, UR4, UR13, UR8 ;  /* 0x0000000d040872a4 */ /* 0x000fe2000f8e0208 */
[----:B------:R-:W-:Y:S02]  /*1bf70*/  VIADD R9, R2, UR60 ;  /* 0x0000003c02097c36 */ /* 0x000fe40008000000 */
[----:B------:R-:W-:Y:S01]  /*1bf80*/  ULDC.64 UR12, c[0x0][0xae8] ;  /* 0x0002ba00000c7ab9 */ /* 0x000fe20000000a00 */
[----:B------:R-:W-:Y:S01]  /*1bf90*/  UIADD3 UR7, UR7, UR8, URZ ;  /* 0x0000000807077290 */ /* 0x000fe2000fffe03f */
[----:B------:R-:W-:Y:S01]  /*1bfa0*/  @P2 IMAD.HI.U32 R2, R9, R10, RZ ;  /* 0x0000000a09022227 */ /* 0x000fe200078e00ff */
[----:B------:R-:W-:-:S02]  /*1bfb0*/  UIMAD UR4, UR10, UR12, URZ ;  /* 0x0000000c0a0472a4 */ /* 0x000fc4000f8e023f */
[----:B------:R-:W-:Y:S01]  /*1bfc0*/  UIMAD.WIDE.U32 UR6, UR11, UR12, UR6 ;  /* 0x0000000c0b0672a5 */ /* 0x000fe2000f8e0006 */
[----:B------:R-:W-:Y:S01]  /*1bfd0*/  IMAD.MOV.U32 R5, RZ, RZ, R9 ;  /* 0x000000ffff057224 */ /* 0x000fe200078e0009 */
[----:B------:R-:W-:Y:S01]  /*1bfe0*/  UIMAD UR4, UR11, UR13, UR4 ;  /* 0x0000000d0b0472a4 */ /* 0x000fe2000f8e0204 */
[----:B------:R-:W-:-:S03]  /*1bff0*/  ULDC.64 UR8, c[0x0][0xaf0] ;  /* 0x0002bc0000087ab9 */ /* 0x000fc60000000a00 */
[----:B------:R-:W-:Y:S01]  /*1c000*/  UIADD3 UR4, UR7, UR4, URZ ;  /* 0x0000000407047290 */ /* 0x000fe2000fffe03f */
[----:B------:R-:W-:Y:S01]  /*1c010*/  IMAD R6, R8, UR8, RZ ;  /* 0x0000000808067c24 */ /* 0x000fe2000f8e02ff */
[----:B-1----:R-:W-:Y:S01]  /*1c020*/  @P2 SHF.R.U32.HI R5, RZ, R3, R2 ;  /* 0x00000003ff052219 */ /* 0x002fe20000011602 */
[----:B------:R-:W-:Y:S02]  /*1c030*/  IMAD.U32 R3, RZ, RZ, UR7 ;  /* 0x00000007ff037e24 */ /* 0x000fe4000f8e00ff */
[----:B------:R-:W-:Y:S01]  /*1c040*/  IMAD.U32 R2, RZ, RZ, UR6 ;  /* 0x00000006ff027e24 */ /* 0x000fe2000f8e00ff */
[----:B------:R-:W-:Y:S01]  /*1c050*/  SHF.R.S32.HI R4, RZ, 0x1f, R5 ;  /* 0x0000001fff047819 */ /* 0x000fe20000011405 */
[----:B------:R-:W-:Y:S01]  /*1c060*/  IMAD.U32 R3, RZ, RZ, UR4 ;  /* 0x00000004ff037e24 */ /* 0x000fe2000f8e00ff */
[----:B------:R-:W-:Y:S01]  /*1c070*/  ULDC.64 UR6, c[0x0][0xae0] ;  /* 0x0002b80000067ab9 */ /* 0x000fe20000000a00 */
[C---:B------:R-:W-:Y:S02]  /*1c080*/  IMAD R7, R11.reuse, UR9, R6 ;  /* 0x000000090b077c24 */ /* 0x040fe4000f8e0206 */
[----:B------:R-:W-:-:S04]  /*1c090*/  IMAD.WIDE.U32 R2, R11, UR8, R2 ;  /* 0x000000080b027c25 */ /* 0x000fc8000f8e0002 */
        /* <DEDUP_REMOVED lines=10> */
[----:B------:R-:W-:Y:S02]  /*1c140*/  VIADD R6, R215, UR60 ;  /* 0x0000003cd7067c36 */ /* 0x000fe40008000000 */
        /* <DEDUP_REMOVED lines=11> */
[----:B------:R1:W2:Y:S02]  /*1c200*/  SHFL.IDX PT, R2, R4, RZ, 0x181f ;  /* 0x00181fff04027589 */ /* 0x0002a400000e0000 */
[----:B------:R-:W-:Y:S02]  /*1c210*/  ISETP.GE.AND P0, PT, R0, R13, PT ;  /* 0x0000000d0000720c */ /* 0x000fe40003f06270 */
        /* <DEDUP_REMOVED lines=11> */
[----:B------:R4:W-:Y:S01]  /*1c2d0*/  @!P4 ST.E.128 desc[UR38][R8.64], RZ ;  /* 0x000000ff0800c985 */ /* 0x0009e2000c101d26 */
[----:B------:R-:W-:-:S03]  /*1c2e0*/  @!P2 LEA.HI.X R3, R201, R0, R208, 0x1, P6 ;  /* 0x00000000c903a211 */ /* 0x000fc600030f0cd0 */
[----:B------:R4:W-:Y:S04]  /*1c2f0*/  @!P3 ST.E.128 desc[UR38][R10.64], RZ ;  /* 0x000000ff0a00b985 */ /* 0x0009e8000c101d26 */
[----:B------:R4:W-:Y:S02]  /*1c300*/  @!P2 ST.E.128 desc[UR38][R2.64], RZ ;  /* 0x000000ff0200a985 */ /* 0x0009e4000c101d26 */
.L_x_5036:
[----:B------:R-:W-:Y:S05]  /*1c310*/  BSYNC B1 ;  /* 0x0000000000017941 */ /* 0x000fea0003800000 */
.L_x_5035:
[----:B---3--:R3:W0:Y:S01]  /*1c320*/  SHFL.IDX PT, R0, R5, 0x1, 0x181f ;  /* 0x00381f0005007f89 */ /* 0x00862200000e0000 */
[----:B------:R-:W-:Y:S03]  /*1c330*/  BSSY B1, `(.L_x_5037) ;  /* 0x0000010000017945 */ /* 0x000fe60003800000 */
[----:B--2-4-:R3:W2:Y:S01]  /*1c340*/  SHFL.IDX PT, R2, R4, 0x1, 0x181f ;  /* 0x00381f0004027f89 */ /* 0x0146a200000e0000 */
        /* <DEDUP_REMOVED lines=14> */
.L_x_5038:
[----:B------:R-:W-:Y:S05]  /*1c430*/  BSYNC B1 ;  /* 0x0000000000017941 */ /* 0x000fea0003800000 */
.L_x_5037:
[----:B0-----:R0:W0:Y:S01]  /*1c440*/  SHFL.IDX PT, R0, R5, 0x2, 0x181f ;  /* 0x00581f0005007f89 */ /* 0x00102200000e0000 */
[----:B------:R-:W-:Y:S03]  /*1c450*/  BSSY B1, `(.L_x_5039) ;  /* 0x0000010000017945 */ /* 0x000fe60003800000 */
[----:B--2-4-:R2:W4:Y:S01]  /*1c460*/  SHFL.IDX PT, R2, R4, 0x2, 0x181f ;  /* 0x00581f0004027f89 */ /* 0x01452200000e0000 */
        /* <DEDUP_REMOVED lines=14> */
.L_x_5040:
[----:B------:R-:W-:Y:S05]  /*1c550*/  BSYNC B1 ;  /* 0x0000000000017941 */ /* 0x000fea0003800000 */
.L_x_5039:
[----:B0-----:R-:W-:Y:S01]  /*1c560*/  VIADD R0, R6, 0x60 ;  /* 0x0000006006007836 */ /* 0x001fe20000000000 */
[----:B-1-3--:R-:W0:Y:S04]  /*1c570*/  SHFL.IDX PT, R5, R5, 0x3, 0x181f ;  /* 0x00781f0005057f89 */ /* 0x00ae2800000e0000 */
[----:B------:R-:W-:Y:S01]  /*1c580*/  ISETP.GE.AND P0, PT, R0, R13, PT ;  /* 0x0000000d0000720c */ /* 0x000fe20003f06270 */
[----:B----4-:R1:W3:-:S12]  /*1c590*/  SHFL.IDX PT, R2, R4, 0x3, 0x181f ;  /* 0x00781f0004027f89 */ /* 0x0102d800000e0000 */
[----:B-1----:R-:W-:Y:S05]  /*1c5a0*/  @P0 BRA `(.L_x_5031) ;  /* 0x0000000000340947 */ /* 0x002fea0003800000 */
        /* <DEDUP_REMOVED lines=13> */
.L_x_5031:
[----:B------:R-:W-:Y:S05]  /*1c680*/  BSYNC B0 ;  /* 0x0000000000007941 */ /* 0x000fea0003800000 */
.L_x_5022:
[----:B------:R-:W-:Y:S02]  /*1c690*/  ULDC UR4, c[0x0][0xc3c] ;  /* 0x00030f0000047ab9 */ /* 0x000fe40000000800 */
[----:B------:R-:W-:-:S13]  /*1c6a0*/  ISETP.GE.AND P0, PT, R31, UR4, PT ;  /* 0x000000041f007c0c */ /* 0x000fda000bf06270 */
[----:B------:R-:W-:Y:S05]  /*1c6b0*/  @!P0 BRA `(.L_x_5041) ;  /* 0xfffffe4c00188947 */ /* 0x000fea000383ffff */
[----:B------:R-:W-:Y:S05]  /*1c6c0*/  EXIT ;  /* 0x000000000000794d */ /* 0x000fea0003800000 */
.L_x_4859:
        /* <DEDUP_REMOVED lines=16> */
.L_x_5042:
        /* <DEDUP_REMOVED lines=42> */
.L_x_5048:
        /* <DEDUP_REMOVED lines=12> */
.L_x_5047:
[----:B------:R-:W-:Y:S05]  /*1cb30*/  BSYNC B0 ;  /* 0x0000000000007941 */ /* 0x000fea0003800000 */
.L_x_5046:
        /* <DEDUP_REMOVED lines=20> */
.L_x_5044:
        /* <DEDUP_REMOVED lines=20> */
.L_x_5049:
[----:B-1----:R-:W-:Y:S02]  /*1cdc0*/  IMAD.MOV R2, RZ, RZ, -R3 ;  /* 0x000000ffff027224 */ /* 0x002fe400078e0a03 */
[----:B---3--:R-:W-:Y:S02]  /*1cdd0*/  IMAD R16, R16, UR5, R11 ;  /* 0x0000000510107c24 */ /* 0x008fe4000f8e020b */
[----:B------:R-:W-:Y:S01]  /*1cde0*/  IMAD.MOV.U32 R11, RZ, RZ, R2 ;  /* 0x000000ffff0b7224 */ /* 0x000fe200078e0002 */
        /* <DEDUP_REMOVED lines=28> */
[-C--:B------:R-:W-:Y:S02]  /*1cfb0*/  IABS R8, R18.reuse ;  /* 0x0000001200087213 */ /* 0x080fe40000000000 */
[----:B------:R-:W-:Y:S02]  /*1cfc0*/  IABS R4, R18 ;  /* 0x0000001200047213 */ /* 0x000fe40000000000 */
[----:B------:R-:W1:Y:S08]  /*1cfd0*/  I2F.RP R7, R8 ;  /* 0x0000000800077306 */ /* 0x000e700000209400 */
[----:B-1----:R-:W1:Y:S02]  /*1cfe0*/  MUFU.RCP R7, R7 ;  /* 0x0000000700077308 */ /* 0x002e640000001000 */
[----:B-1----:R-:W-:-:S06]  /*1cff0*/  VIADD R3, R7, 0xffffffe ;  /* 0x0ffffffe07037836 */ /* 0x002fcc0000000000 */
[----:B------:R-:W0:Y:S02]  /*1d000*/  F2I.FTZ.U32.TRUNC.NTZ R3, R3 ;  /* 0x0000000300037305 */ /* 0x000e24000021f000 */
[----:B0-----:R-:W-:-:S04]  /*1d010*/  IMAD.MOV R10, RZ, RZ, -R3 ;  /* 0x000000ffff0a7224 */ /* 0x001fc800078e0a03 */
[----:B------:R-:W-:-:S04]  /*1d020*/  IMAD.MOV.U32 R9, RZ, RZ, R10 ;  /* 0x000000ffff097224 */ /* 0x000fc800078e000a */
        /* <DEDUP_REMOVED lines=21> */
.L_x_5045:
[----:B------:R-:W-:Y:S02]  /*1d180*/  IMAD.MOV.U32 R17, RZ, RZ, RZ ;  /* 0x000000ffff117224 */ /* 0x000fe400078e00ff */
[----:B------:R-:W-:Y:S02]  /*1d190*/  IMAD.U32 R16, RZ, RZ, UR6 ;  /* 0x00000006ff107e24 */ /* 0x000fe4000f8e00ff */
[----:B------:R-:W-:-:S07]  /*1d1a0*/  IMAD.MOV.U32 R18, RZ, RZ, RZ ;  /* 0x000000ffff127224 */ /* 0x000fce00078e00ff */
.L_x_5050:
[----:B------:R-:W-:-:S13]  /*1d1b0*/  ISETP.NE.AND P0, PT, R5, RZ, PT ;  /* 0x000000ff0500720c */ /* 0x000fda0003f05270 */
[----:B------:R-:W0:Y:S01]  /*1d1c0*/  @!P0 S2R R3, SR_CgaCtaId ;  /* 0x0000000000038919 */ /* 0x000e220000008800 */
[----:B------:R-:W-:-:S04]  /*1d1d0*/  @!P0 MOV R0, 0x400 ;  /* 0x0000040000008802 */ /* 0x000fc80000000f00 */
[----:B0-----:R-:W-:-:S05]  /*1d1e0*/  @!P0 LEA R0, R3, R0, 0x18 ;  /* 0x0000000003008211 */ /* 0x001fca00078ec0ff */
[----:B------:R1:W-:Y:S01]  /*1d1f0*/  @!P0 STS.128 [R0+0x308d0], R16 ;  /* 0x0308d01000008388 */ /* 0x0003e20000000c00 */
[----:B------:R-:W-:Y:S06]  /*1d200*/  BAR.ARV 0x5, 0x180 ;  /* 0x0146000000007b1d */ /* 0x000fec0000002000 */
.L_x_5043:
        /* <DEDUP_REMOVED lines=11> */
[----:B------:R-:W-:Y:S01]  /*1d2c0*/  CS2R R26, SRZ ;  /* 0x00000000001a7805 */ /* 0x000fe2000001ff00 */
[----:B------:R-:W-:Y:S01]  /*1d2d0*/  IMAD.MOV.U32 R29, RZ, RZ, 0x1 ;  /* 0x00000001ff1d7424 */ /* 0x000fe200078e00ff */
[----:B------:R-:W-:Y:S01]  /*1d2e0*/  ULDC.64 UR36, c[0x0][0x198] ;  /* 0x0000660000247ab9 */ /* 0x000fe20000000a00 */
[----:B------:R3:W-:Y:S01]  /*1d2f0*/  STL [R1+0x2ac], RZ ;  /* 0x0002acff01007387 */ /* 0x0007e20000100800 */
[----:B------:R-:W-:Y:S01]  /*1d300*/  ULDC UR40, c[0x0][0xc] ;  /* 0x0000030000287ab9 */ /* 0x000fe20000000800 */
[C---:B-1----:R-:W-:Y:S01]  /*1d310*/  IMAD.SHL.U32 R34, R6.reuse, 0x8, RZ ;  /* 0x0000000806227824 */ /* 0x042fe200078e00ff */
[----:B------:R-:W-:-:S05]  /*1d320*/  LOP3.LUT R5, R6, 0x7f, RZ, 0xc0, !PT ;  /* 0x0000007f06057812 */ /* 0x000fca00078ec0ff */
[----:B------:R-:W-:Y:S01]  /*1d330*/  IMAD.SHL.U32 R2, R5, 0x8, RZ ;  /* 0x0000000805027824 */ /* 0x000fe200078e00ff */
[----:B--2---:R-:W-:Y:S02]  /*1d340*/  R2UR UR4, R0 ;  /* 0x00000000000472ca */ /* 0x004fe400000e0000 */
[C---:B------:R-:W-:Y:S02]  /*1d350*/  LOP3.LUT R0, R34.reuse, 0x1f8, RZ, 0xc0, !PT ;  /* 0x000001f822007812 */ /* 0x040fe400078ec0ff */
[----:B------:R-:W-:Y:S02]  /*1d360*/  LOP3.LUT R34, R34, 0x38, RZ, 0xc0, !PT ;  /* 0x0000003822227812 */ /* 0x000fe400078ec0ff */
[----:B------:R-:W-:Y:S01]  /*1d370*/  LOP3.LUT R3, R0, 0x38, R6, 0x78, !PT ;  /* 0x0000003800037812 */ /* 0x000fe200078e7806 */
[----:B------:R-:W-:Y:S01]  /*1d380*/  IMAD.SHL.U32 R0, R6, 0x10, RZ ;  /* 0x0000001006007824 */ /* 0x000fe200078e00ff */
[----:B------:R-:W-:Y:S02]  /*1d390*/  LOP3.LUT R37, R34, 0x40, RZ, 0xfc, !PT ;  /* 0x0000004022257812 */ /* 0x000fe400078efcff */
[----:B------:R-:W-:-:S02]  /*1d3a0*/  LOP3.LUT R4, R3, 0x200, R2, 0xf8, !PT ;  /* 0x0000020003047812 */ /* 0x000fc400078ef802 */
[----:B------:R-:W-:Y:S01]  /*1d3b0*/  SHF.R.U32.HI R2, RZ, 0x3, R5 ;  /* 0x00000003ff027819 */ /* 0x000fe20000011605 */
[----:B------:R-:W-:Y:S01]  /*1d3c0*/  ULOP3.LUT UR41, UR4, 0x2, URZ, 0xfc, !UPT ;  /* 0x0000000204297892 */ /* 0x000fe2000f8efc3f */
[----:B------:R-:W-:Y:S02]  /*1d3d0*/  LOP3.LUT R36, R34, 0x80, RZ, 0xfc, !PT ;  /* 0x0000008022247812 */ /* 0x000fe400078efcff */
[----:B------:R-:W-:Y:S01]  /*1d3e0*/  UMOV UR4, 0x400 ;  /* 0x0000040000047882 */ /* 0x000fe20000000000 */
[----:B------:R-:W-:Y:S01]  /*1d3f0*/  LOP3.LUT R0, R2, 0x70, R0, 0xf8, !PT ;  /* 0x0000007002007812 */ /* 0x000fe200078ef800 */
[----:B0-----:R-:W-:-:S06]  /*1d400*/  ULEA UR4, UR5, UR4, 0x18 ;  /* 0x0000000405047291 */ /* 0x001fcc000f8ec03f */
[----:B------:R-:W-:-:S04]  /*1d410*/  IMAD.U32 R23, RZ, RZ, UR4 ;  /* 0x00000004ff177e24 */ /* 0x000fc8000f8e00ff */
[----:B------:R-:W-:-:S05]  /*1d420*/  IMAD R0, R4, 0x2, R23 ;  /* 0x0000000204007824 */ /* 0x000fca00078e0217 */
[----:B------:R3:W-:Y:S02]  /*1d430*/  STL [R1+0x284], R0 ;  /* 0x0002840001007387 */ /* 0x0007e40000100800 */
.L_x_5170:
        /* <DEDUP_REMOVED lines=8> */
[----:B-1----:R-:W1:Y:S01]  /*1d4c0*/  @P0 LDC.64 R2, c[0x0][0xa28] ;  /* 0x00028a00ff020b82 */ /* 0x002e620000000a00 */
[----:B------:R-:W-:Y:S01]  /*1d4d0*/  ISETP.NE.U32.AND P1, PT, RZ, UR6, PT ;  /* 0x00000006ff007c0c */ /* 0x000fe2000bf25070 */
[----:B-1----:R-:W-:-:S05]  /*1d4e0*/  @P0 IMAD.WIDE R2, R19, 0x4, R2 ;  /* 0x0000000413020825 */ /* 0x002fca00078e0202 */
[----:B------:R1:W2:Y:S01]  /*1d4f0*/  @P0 LDG.E R11, desc[UR38][R2.64] ;  /* 0x00000026020b0981 */ /* 0x0002a2000c1e1900 */
[----:B------:R-:W-:Y:S01]  /*1d500*/  ISETP.NE.U32.AND P0, PT, RZ, UR4, PT ;  /* 0x00000004ff007c0c */ /* 0x000fe2000bf05070 */
[----:B------:R-:W-:Y:S01]  /*1d510*/  IMAD.MOV.U32 R35, RZ, RZ, RZ ;  /* 0x000000ffff237224 */ /* 0x000fe200078e00ff */
[----:B------:R-:W-:Y:S01]  /*1d520*/  ISETP.NE.AND.EX P1, PT, RZ, UR7, PT, P1 ;  /* 0x00000007ff007c0c */ /* 0x000fe2000bf25310 */
[----:B---3--:R-:W-:Y:S01]  /*1d530*/  IMAD.MOV.U32 R0, RZ, RZ, RZ ;  /* 0x000000ffff007224 */ /* 0x008fe200078e00ff */
[----:B------:R-:W-:Y:S01]  /*1d540*/  ISETP.NE.AND.EX P2, PT, RZ, UR5, PT, P0 ;  /* 0x00000005ff007c0c */ /* 0x000fe2000bf45300 */
[----:B------:R-:W-:Y:S01]  /*1d550*/  ULDC.64 UR4, c[0x0][0xa00] ;  /* 0x0002800000047ab9 */ /* 0x000fe20000000a00 */
[----:B0-----:R-:W-:Y:S01]  /*1d560*/  IMAD.WIDE R4, R19, 0x4, R4 ;  /* 0x0000000413047825 */ /* 0x001fe200078e0204 */
[----:B------:R-:W-:Y:S01]  /*1d570*/  ISETP.NE.U32.AND P0, PT, RZ, UR4, PT ;  /* 0x00000004ff007c0c */ /* 0x000fe2000bf05070 */
[----:B-1----:R-:W0:Y:S03]  /*1d580*/  LDC.64 R2, c[0x0][0xa10] ;  /* 0x00028400ff027b82 */ /* 0x002e260000000a00 */
[----:B------:R-:W-:-:S06]  /*1d590*/  ISETP.NE.AND.EX P0, PT, RZ, UR5, PT, P0 ;  /* 0x00000005ff007c0c */ /* 0x000fcc000bf05300 */
[----:B------:R-:W1:Y:S07]  /*1d5a0*/  @P2 LDC.64 R6, c[0x0][0xa18] ;  /* 0x00028600ff062b82 */ /* 0x000e6e0000000a00 */
        /* <DEDUP_REMOVED lines=9> */
[----:B-1----:R-:W-:Y:S02]  /*1d640*/  @P2 IMAD.WIDE R6, R19, 0x4, R6 ;  /* 0x0000000413062825 */ /* 0x002fe400078e0206 */
[----:B------:R-:W-:Y:S01]  /*1d650*/  ULDC UR5, c[0x0][0x2f0] ;  /* 0x0000bc0000057ab9 */ /* 0x000fe20000000800 */
[----:B------:R-:W-:Y:S02]  /*1d660*/  USEL UR4, UR4, 0x1, UP0 ;  /* 0x0000000104047887 */ /* 0x000fe40008000000 */
[----:B------:R0:W5:Y:S02]  /*1d670*/  @P2 LDG.E R31, desc[UR38][R6.64] ;  /* 0x00000026061f2981 */ /* 0x000164000c1e1900 */
[----:B------:R-:W-:-:S03]  /*1d680*/  UIMAD UR4, UR4, UR5, URZ ;  /* 0x00000005040472a4 */ /* 0x000fc6000f8e023f */
[----:B------:R-:W-:-:S03]  /*1d690*/  ULDC UR5, c[0x0][0x348] ;  /* 0x0000d20000057ab9 */ /* 0x000fc60000000800 */
[----:B------:R-:W-:Y:S02]  /*1d6a0*/  IMAD.U32 R10, RZ, RZ, UR4 ;  /* 0x00000004ff0a7e24 */ /* 0x000fe4000f8e00ff */
[----:B0-----:R-:W-:Y:S01]  /*1d6b0*/  IMAD.U32 R6, RZ, RZ, UR5 ;  /* 0x00000005ff067e24 */ /* 0x001fe2000f8e00ff */
[----:B--2---:R0:W-:Y:S01]  /*1d6c0*/  STL [R1+0x28c], R11 ;  /* 0x00028c0b01007387 */ /* 0x0041e20000100800 */
[----:B------:R-:W-:Y:S05]  /*1d6d0*/  @P2 BRA `(.L_x_5052) ;  /* 0x0000000000102947 */ /* 0x000fea0003800000 */
[----:B------:R-:W-:Y:S05]  /*1d6e0*/  @!P0 BRA `(.L_x_5052) ;  /* 0x00000000000c8947 */ /* 0x000fea0003800000 */
[----:B------:R-:W2:Y:S04]  /*1d6f0*/  LDG.E R8, desc[UR38][R4.64] ;  /* 0x0000002604087981 */ /* 0x000ea8000c1e1900 */
[----:B-----5:R-:W2:Y:S02]  /*1d700*/  LDG.E R31, desc[UR38][R4.64+0x4] ;  /* 0x00000426041f7981 */ /* 0x020ea4000c1e1900 */
[----:B--2---:R-:W-:-:S07]  /*1d710*/  IMAD.IADD R31, R31, 0x1, -R8 ;  /* 0x000000011f1f7824 */ /* 0x004fce00078e0a08 */
.L_x_5052:
[----:B------:R-:W-:Y:S02]  /*1d720*/  ULDC.64 UR4, c[0x0][0xa20] ;  /* 0x0002880000047ab9 */ /* 0x000fe40000000a00 */
[----:B------:R-:W-:-:S04]  /*1d730*/  ISETP.NE.U32.AND P0, PT, RZ, UR4, PT ;  /* 0x00000004ff007c0c */ /* 0x000fc8000bf05070 */
[----:B------:R-:W-:-:S13]  /*1d740*/  ISETP.NE.AND.EX P0, PT, RZ, UR5, PT, P0 ;  /* 0x00000005ff007c0c */ /* 0x000fda000bf05300 */
[----:B------:R-:W-:Y:S05]  /*1d750*/  @!P0 BRA `(.L_x_5053) ;  /* 0x0000000000108947 */ /* 0x000fea0003800000 */
[----:B------:R-:W1:Y:S02]  /*1d760*/  LDC.64 R4, c[0x0][0xa20] ;  /* 0x00028800ff047b82 */ /* 0x000e640000000a00 */
[----:B-1----:R-:W-:-:S05]  /*1d770*/  IMAD.WIDE R4, R19, 0x4, R4 ;  /* 0x0000000413047825 */ /* 0x002fca00078e0204 */
[----:B------:R1:W5:Y:S01]  /*1d780*/  LDG.E R10, desc[UR38][R4.64] ;  /* 0x00000026040a7981 */ /* 0x000362000c1e1900 */
[----:B------:R-:W-:Y:S05]  /*1d790*/  BRA `(.L_x_5054) ;  /* 0x0000000000247947 */ /* 0x000fea0003800000 */
.L_x_5053:
        /* <DEDUP_REMOVED lines=9> */
.L_x_5054:
[----:B-1----:R-:W2:Y:S01]  /*1d830*/  @P1 LDG.E R5, desc[UR38][R2.64] ;  /* 0x0000002602051981 */ /* 0x002ea2000c1e1900 */
[----:B------:R-:W1:Y:S03]  /*1d840*/  LDC R7, c[0x0][0x448] ;  /* 0x00011200ff077b82 */ /* 0x000e660000000800 */
[----:B------:R3:W2:Y:S01]  /*1d850*/  @P1 LDG.E R4, desc[UR38][R2.64+0x4] ;  /* 0x0000042602041981 */ /* 0x0006a2000c1e1900 */
[----:B-----5:R-:W-:Y:S02]  /*1d860*/  IMAD.IADD R10, R10, 0x1, -R11 ;  /* 0x000000010a0a7824 */ /* 0x020fe400078e0a0b */
[----:B------:R-:W-:Y:S02]  /*1d870*/  IMAD.SHL.U32 R28, R17, 0x80, RZ ;  /* 0x00000080111c7824 */ /* 0x000fe400078e00ff */
[----:B---3--:R-:W3:Y:S01]  /*1d880*/  LDC.64 R2, c[0x0][0x9e0] ;  /* 0x00027800ff027b82 */ /* 0x008ee20000000a00 */
[----:B-1----:R-:W-:Y:S01]  /*1d890*/  ISETP.NE.AND P2, PT, R7, 0x1, PT ;  /* 0x000000010700780c */ /* 0x002fe20003f45270 */
[----:B------:R-:W-:-:S12]  /*1d8a0*/  VIADD R7, R28, 0x7f ;  /* 0x0000007f1c077836 */ /* 0x000fd80000000000 */
[----:B------:R-:W1:Y:S01]  /*1d8b0*/  @P2 LDC R8, c[0x0][0x44c] ;  /* 0x00011300ff082b82 */ /* 0x000e620000000800 */
[----:B---3--:R-:W-:-:S07]  /*1d8c0*/  ISETP.GE.AND P3, PT, R3, 0x1, PT ;  /* 0x000000010300780c */ /* 0x008fce0003f66270 */
[----:B------:R-:W3:Y:S01]  /*1d8d0*/  @P2 LDC R9, c[0x0][0x450] ;  /* 0x00011400ff092b82 */ /* 0x000ee20000000800 */
[----:B--2---:R-:W-:Y:S02]  /*1d8e0*/  @P1 IMAD.IADD R6, R4, 0x1, -R5 ;  /* 0x0000000104061824 */ /* 0x004fe400078e0a05 */
[----:B-1----:R-:W-:-:S04]  /*1d8f0*/  @P2 IMAD.HI.U32 R4, R7, R8, RZ ;  /* 0x0000000807042227 */ /* 0x002fc800078e00ff */
[----:B------:R-:W-:Y:S01]  /*1d900*/  IMAD.IADD R13, R10, 0x1, R6 ;  /* 0x000000010a0d7824 */ /* 0x000fe200078e0206 */
[----:B---3--:R-:W-:-:S03]  /*1d910*/  @P2 SHF.R.U32.HI R7, RZ, R9, R4 ;  /* 0x00000009ff072219 */ /* 0x008fc60000011604 */
[C---:B------:R-:W-:Y:S01]  /*1d920*/  VIADD R4, R13.reuse, 0x5f ;  /* 0x0000005f0d047836 */ /* 0x040fe20000000000 */
[----:B------:R1:W-:Y:S01]  /*1d930*/  STL [R1+0x288], R13 ;  /* 0x0002880d01007387 */ /* 0x0003e20000100800 */
[----:B------:R-:W-:Y:S02]  /*1d940*/  IADD3 R8, R13, 0x1, -R31 ;  /* 0x000000010d087810 */ /* 0x000fe40007ffe81f */
[----:B------:R-:W-:-:S04]  /*1d950*/  IMAD.HI R4, R4, 0x2aaaaaab, RZ ;  /* 0x2aaaaaab04047827 */ /* 0x000fc800078e02ff */
[----:B------:R-:W-:Y:S01]  /*1d960*/  IMAD.IADD R7, R8, 0x1, R7 ;  /* 0x0000000108077824 */ /* 0x000fe200078e0207 */
[----:B------:R-:W-:-:S03]  /*1d970*/  SHF.R.U32.HI R9, RZ, 0x1f, R4 ;  /* 0x0000001fff097819 */ /* 0x000fc60000011604 */
[----:B------:R-:W-:Y:S01]  /*1d980*/  IMAD.IADD R2, R7, 0x1, R2 ;  /* 0x0000000107027824 */ /* 0x000fe200078e0202 */
[----:B------:R-:W-:Y:S01]  /*1d990*/  LEA.HI.SX32 R9, R4, R9, 0x1c ;  /* 0x0000000904097211 */ /* 0x000fe200078fe2ff */
[----:B-1----:R-:W-:Y:S06]  /*1d9a0*/  @!P3 BRA `(.L_x_5055) ;  /* 0x000000000048b947 */ /* 0x002fec0003800000 */
        /* <DEDUP_REMOVED lines=11> */
.L_x_5057:
[----:B------:R-:W-:-:S13]  /*1da60*/  ISETP.NE.AND P0, PT, R3, 0x1, PT ;  /* 0x000000010300780c */ /* 0x000fda0003f05270 */
[----:B------:R-:W0:Y:S02]  /*1da70*/  @P0 LDC.64 R4, c[0x0][0x9e8] ;  /* 0x00027a00ff040b82 */ /* 0x000e240000000a00 */
[----:B0-----:R-:W-:-:S05]  /*1da80*/  @P0 IMAD.HI.U32 R4, R11, R4, RZ ;  /* 0x000000040b040227 */ /* 0x001fca00078e00ff */
[----:B------:R-:W-:-:S07]  /*1da90*/  @P0 SHF.R.U32.HI R11, RZ, R5, R4 ;  /* 0x00000005ff0b0219 */ /* 0x000fce0000011604 */
.L_x_5058:
[----:B------:R-:W-:Y:S05]  /*1daa0*/  BSYNC B0 ;  /* 0x0000000000007941 */ /* 0x000fea0003800000 */
.L_x_5056:
[----:B------:R-:W-:-:S05]  /*1dab0*/  IMAD R11, R11, R3, R3 ;  /* 0x000000030b0b7224 */ /* 0x000fca00078e0203 */
[----:B------:R-:W-:-:S07]  /*1dac0*/  VIMNMX R2, R2, R11, PT ;  /* 0x0000000b02027248 */ /* 0x000fce0003fe0100 */
.L_x_5055:
[----:B------:R-:W1:Y:S01]  /*1dad0*/  @P2 LDC R5, c[0x0][0x44c] ;  /* 0x00011300ff052b82 */ /* 0x000e620000000800 */
[----:B------:R-:W-:Y:S01]  /*1dae0*/  IMAD.MOV.U32 R4, RZ, RZ, R28 ;  /* 0x000000ffff047224 */ /* 0x000fe200078e001c */
[----:B------:R-:W-:Y:S01]  /*1daf0*/  ULDC UR4, c[0x0][0x9dc] ;  /* 0x0002770000047ab9 */ /* 0x000fe20000000800 */
[----:B------:R-:W-:-:S05]  /*1db00*/  IMAD.IADD R7, R13, 0x1, -R31 ;  /* 0x000000010d077824 */ /* 0x000fca00078e0a1f */
[----:B------:R-:W2:Y:S01]  /*1db10*/  @P2 LDC R12, c[0x0][0x450] ;  /* 0x00011400ff0c2b82 */ /* 0x000ea20000000800 */
[----:B-1----:R-:W-:-:S05]  /*1db20*/  @P2 IMAD.HI.U32 R5, R28, R5, RZ ;  /* 0x000000051c052227 */ /* 0x002fca00078e00ff */
[----:B--2---:R-:W-:-:S05]  /*1db30*/  @P2 SHF.R.U32.HI R4, RZ, R12, R5 ;  /* 0x0000000cff042219 */ /* 0x004fca0000011605 */
        /* <DEDUP_REMOVED lines=13> */
.L_x_5061:
[----:B------:R-:W-:-:S13]  /*1dc10*/  ISETP.NE.AND P0, PT, R3, 0x1, PT ;  /* 0x000000010300780c */ /* 0x000fda0003f05270 */
[----:B------:R-:W0:Y:S02]  /*1dc20*/  @P0 LDC.64 R4, c[0x0][0x9e8] ;  /* 0x00027a00ff040b82 */ /* 0x000e240000000a00 */
[----:B0-----:R-:W-:-:S05]  /*1dc30*/  @P0 IMAD.HI.U32 R4, R12, R4, RZ ;  /* 0x000000040c040227 */ /* 0x001fca00078e00ff */
[----:B------:R-:W-:-:S07]  /*1dc40*/  @P0 SHF.R.U32.HI R12, RZ, R5, R4 ;  /* 0x00000005ff0c0219 */ /* 0x000fce0000011604 */
.L_x_5062:
[----:B------:R-:W-:Y:S05]  /*1dc50*/  BSYNC B0 ;  /* 0x0000000000007941 */ /* 0x000fea0003800000 */
.L_x_5060:
[----:B------:R-:W-:-:S05]  /*1dc60*/  IMAD R12, R12, R3, RZ ;  /* 0x000000030c0c7224 */ /* 0x000fca00078e02ff */
[----:B------:R-:W-:-:S07]  /*1dc70*/  VIMNMX R11, R11, R12, !PT ;  /* 0x0000000c0b0b7248 */ /* 0x000fce0007fe0100 */
.L_x_5059:
[----:B------:R-:W-:Y:S01]  /*1dc80*/  VIADD R2, R2, 0x5f ;  /* 0x0000005f02027836 */ /* 0x000fe20000000000 */
[----:B------:R-:W-:Y:S01]  /*1dc90*/  BSSY B0, `(.L_x_5063) ;  /* 0x0000158000007945 */ /* 0x000fe20003800000 */
[----:B------:R-:W-:-:S04]  /*1dca0*/  IMAD.HI R11, R11, 0x2aaaaaab, RZ ;  /* 0x2aaaaaab0b0b7827 */ /* 0x000fc800078e02ff */
[----:B------:R-:W-:Y:S01]  /*1dcb0*/  IMAD.HI R2, R2, 0x2aaaaaab, RZ ;  /* 0x2aaaaaab02027827 */ /* 0x000fe200078e02ff */
[----:B------:R-:W-:-:S04]  /*1dcc0*/  SHF.R.U32.HI R4, RZ, 0x1f, R11 ;  /* 0x0000001fff047819 */ /* 0x000fc8000001160b */
[----:B------:R-:W-:Y:S02]  /*1dcd0*/  SHF.R.U32.HI R3, RZ, 0x1f, R2 ;  /* 0x0000001fff037819 */ /* 0x000fe40000011602 */
[----:B------:R-:W-:Y:S02]  /*1dce0*/  LEA.HI.SX32 R4, R11, R4, 0x1c ;  /* 0x000000040b047211 */ /* 0x000fe400078fe2ff */
        /* <DEDUP_REMOVED lines=25> */
.L_x_5219:
[----:B-1----:R-:W-:Y:S02]  /*1de80*/  ISETP.NE.AND P0, PT, R14, RZ, PT ;  /* 0x000000ff0e00720c */ /* 0x002fe40003f05270 */
[----:B------:R-:W-:-:S11]  /*1de90*/  PLOP3.LUT P6, PT, PT, PT, PT, 0x8, 0x0 ;  /* 0x000000000000781c */ /* 0x000fd60003fce170 */
[----:B------:R-:W-:Y:S05]  /*1dea0*/  @P0 BRA `(.L_x_5066) ;  /* 0x00000000000c0947 */ /* 0x000fea0003800000 */
[----:B------:R-:W-:-:S03]  /*1deb0*/  UMOV UR4, 0xffffffff ;  /* 0xffffffff00047882 */ /* 0x000fc60000000000 */
[----:B------:R-:W-:Y:S05]  /*1dec0*/  BRA.DIV UR4, `(.L_x_5067) ;  /* 0x0000006e04787947 */ /* 0x000fea000b800000 */
[----:B------:R-:W-:-:S13]  /*1ded0*/  ELECT P6, URZ, PT ;  /* 0x00000000003f782f */ /* 0x000fda00038c0000 */
.L_x_5066:
        /* <DEDUP_REMOVED lines=9> */
.L_x_5222:
[----:B------:R-:W-:Y:S05]  /*1df70*/  BSYNC B1 ;  /* 0x0000000000017941 */ /* 0x000fea0003800000 */
.L_x_5068:
        /* <DEDUP_REMOVED lines=10> */
.L_x_5223:
[----:B------:R-:W-:Y:S05]  /*1e020*/  BSYNC B2 ;  /* 0x0000000000027941 */ /* 0x000fea0003800000 */
.L_x_5072:
[----:B------:R-:W-:Y:S04]  /*1e030*/  BSSY B2, `(.L_x_5074) ;  /* 0x0000009000027945 */ /* 0x000fe80003800000 */
[----:B------:R-:W-:Y:S05]  /*1e040*/  @P1 BRA `(.L_x_5075) ;  /* 0x00000000001c1947 */ /* 0x000fea0003800000 */
[----:B------:R-:W0:Y:S02]  /*1e050*/  S2R R3, SR_TID.X ;  /* 0x0000000000037919 */ /* 0x000e240000002100 */
[----:B0-----:R-:W-:Y:S01]  /*1e060*/  LOP3.LUT R6, R3, 0x1f, RZ, 0xc0, !PT ;  /* 0x0000001f03067812 */ /* 0x001fe200078ec0ff */
[----:B------:R-:W-:-:S03]  /*1e070*/  IMAD.MOV.U32 R3, RZ, RZ, 0x9000 ;  /* 0x00009000ff037424 */ /* 0x000fc600078e00ff */
[----:B------:R-:W-:Y:S01]  /*1e080*/  ISETP.NE.AND P0, PT, R6, RZ, PT ;  /* 0x000000ff0600720c */ /* 0x000fe20003f05270 */
[----:B------:R2:W-:-:S12]  /*1e090*/  SYNCS.ARRIVE.TRANS64 RZ, [R12+URZ+0x30890], R3 ;  /* 0x030890030cff79a7 */ /* 0x0005d8000800003f */
[----:B--2---:R-:W-:Y:S05]  /*1e0a0*/  @!P0 BRA `(.L_x_5075) ;  /* 0x0000000000048947 */ /* 0x004fea0003800000 */
[----:B------:R-:W-:Y:S01]  /*1e0b0*/  BPT.TRAP 0x1 ;  /* 0x000000040000795c */ /* 0x000fe20000300000 */
.L_x_5075:
[----:B------:R-:W-:Y:S05]  /*1e0c0*/  BSYNC B2 ;  /* 0x0000000000027941 */ /* 0x000fea0003800000 */
.L_x_5074:
[----:B------:R-:W-:Y:S01]  /*1e0d0*/  IMAD.MOV.U32 R17, RZ, RZ, RZ ;  /* 0x000000ffff117224 */ /* 0x000fe200078e00ff */
[----:B------:R-:W-:Y:S01]  /*1e0e0*/  UIADD3 UR4, UP0, UR36, 0x570, URZ ;  /* 0x0000057024047890 */ /* 0x000fe2000ff1e03f */
[----:B0-----:R-:W-:Y:S01]  /*1e0f0*/  IMAD R6, R2, 0x60, R0 ;  /* 0x0000006002067824 */ /* 0x001fe200078e0200 */
[----:B------:R-:W-:Y:S01]  /*1e100*/  PLOP3.LUT P0, PT, PT, PT, PT, 0x80, 0x0 ;  /* 0x000000000000781c */ /* 0x000fe20003f0f070 */
[----:B------:R-:W-:Y:S01]  /*1e110*/  IMAD R10, R27, 0x9000, R23 ;  /* 0x000090001b0a7824 */ /* 0x000fe200078e0217 */
[----:B------:R-:W-:Y:S01]  /*1e120*/  R2UR UR10, R17 ;  /* 0x00000000110a72ca */ /* 0x000fe200000e0000 */
[----:B------:R-:W-:Y:S01]  /*1e130*/  VIADD R6, R6, 0xffffffa0 ;  /* 0xffffffa006067836 */ /* 0x000fe20000000000 */
[----:B------:R-:W-:Y:S01]  /*1e140*/  UIADD3.X UR5, URZ, UR37, URZ, UP0, !UPT ;  /* 0x000000253f057290 */ /* 0x000fe200087fe43f */
[----:B------:R-:W-:Y:S01]  /*1e150*/  VIADD R3, R12, 0x30890 ;  /* 0x000308900c037836 */ /* 0x000fe20000000000 */
[----:B------:R-:W-:Y:S01]  /*1e160*/  UMOV UR6, 0x0 ;  /* 0x0000000000067882 */ /* 0x000fe20000000000 */
[----:B------:R-:W-:Y:S01]  /*1e170*/  VIADD R13, R10, 0x1e400 ;  /* 0x0001e4000a0d7836 */ /* 0x000fe20000000000 */
[----:B------:R-:W-:-:S09]  /*1e180*/  UMOV UR7, 0x12f00000 ;  /* 0x12f0000000077882 */ /* 0x000fd20000000000 */
.L_x_5076:
        /* <DEDUP_REMOVED lines=16> */
.L_x_5077:
        /* <DEDUP_REMOVED lines=16> */
.L_x_5078:
        /* <DEDUP_REMOVED lines=13> */
.L_x_5224:
[----:B------:R-:W-:Y:S05]  /*1e460*/  BSYNC B2 ;  /* 0x0000000000027941 */ /* 0x000fea0003800000 */
.L_x_5079:
[----:B------:R-:W-:Y:S01]  /*1e470*/  BSSY B2, `(.L_x_5081) ;  /* 0x000000b000027945 */ /* 0x000fe20003800000 */
[----:B------:R-:W-:Y:S02]  /*1e480*/  IMAD.MOV.U32 R14, RZ, RZ, 0x0 ;  /* 0x00000000ff0e7424 */ /* 0x000fe400078e00ff */
[----:B------:R-:W-:Y:S01]  /*1e490*/  IMAD.MOV.U32 R15, RZ, RZ, 0x12f00000 ;  /* 0x12f00000ff0f7424 */ /* 0x000fe200078e00ff */
[----:B------:R-:W-:Y:S06]  /*1e4a0*/  @P1 BRA `(.L_x_5082) ;  /* 0x00000000001c1947 */ /* 0x000fec0003800000 */
[----:B------:R-:W2:Y:S02]  /*1e4b0*/  S2R R3, SR_TID.X ;  /* 0x0000000000037919 */ /* 0x000ea40000002100 */
[----:B--2---:R-:W-:Y:S01]  /*1e4c0*/  LOP3.LUT R13, R3, 0x1f, RZ, 0xc0, !PT ;  /* 0x0000001f030d7812 */ /* 0x004fe200078ec0ff */
[----:B------:R-:W-:-:S03]  /*1e4d0*/  IMAD.MOV.U32 R3, RZ, RZ, 0x9000 ;  /* 0x00009000ff037424 */ /* 0x000fc600078e00ff */
[----:B------:R-:W-:Y:S01]  /*1e4e0*/  ISETP.NE.AND P0, PT, R13, RZ, PT ;  /* 0x000000ff0d00720c */ /* 0x000fe20003f05270 */
[----:B------:R2:W-:-:S12]  /*1e4f0*/  SYNCS.ARRIVE.TRANS64 RZ, [R12+URZ+0x308b0], R3 ;  /* 0x0308b0030cff79a7 */ /* 0x0005d8000800003f */
[----:B--2---:R-:W-:Y:S05]  /*1e500*/  @!P0 BRA `(.L_x_5082) ;  /* 0x0000000000048947 */ /* 0x004fea0003800000 */
[----:B------:R-:W-:Y:S01]  /*1e510*/  BPT.TRAP 0x1 ;  /* 0x000000040000795c */ /* 0x000fe20000300000 */
.L_x_5082:
[----:B------:R-:W-:Y:S05]  /*1e520*/  BSYNC B2 ;  /* 0x0000000000027941 */ /* 0x000fea0003800000 */
.L_x_5081:
        /* <DEDUP_REMOVED lines=8> */
.L_x_5083:
        /* <DEDUP_REMOVED lines=15> */
.L_x_5084:
        /* <DEDUP_REMOVED lines=15> */
.L_x_5085:
        /* <DEDUP_REMOVED lines=10> */
.L_x_5071:
[----:B------:R-:W-:Y:S05]  /*1e830*/  BSYNC B1 ;  /* 0x0000000000017941 */ /* 0x000fea0003800000 */
.L_x_5070:
        /* <DEDUP_REMOVED lines=9> */
.L_x_5102:
[----:B------:R-:W-:Y:S05]  /*1e8d0*/  YIELD ;  /* 0x0000000000007946 */ /* 0x000fea0003800000 */
[----:B------:R-:W-:Y:S04]  /*1e8e0*/  BSSY B1, `(.L_x_5086) ;  /* 0x000008a000017945 */ /* 0x000fe80003800000 */
[----:B------:R-:W-:Y:S05]  /*1e8f0*/  @!P6 BRA `(.L_x_5087) ;  /* 0x000000080020e947 */ /* 0x000fea0003800000 */
[----:B------:R-:W1:Y:S01]  /*1e900*/  S2R R2, SR_TID.X ;  /* 0x0000000000027919 */ /* 0x000e620000002100 */
[----:B------:R-:W-:Y:S01]  /*1e910*/  IMAD R11, R27, 0x8, R23 ;  /* 0x000000081b0b7824 */ /* 0x000fe200078e0217 */
[----:B------:R-:W-:Y:S01]  /*1e920*/  BSSY B2, `(.L_x_5088) ;  /* 0x0000006000027945 */ /* 0x000fe20003800000 */
[----:B-1----:R-:W-:Y:S02]  /*1e930*/  LOP3.LUT R3, R2, 0x7f, RZ, 0xc0, !PT ;  /* 0x0000007f02037812 */ /* 0x002fe400078ec0ff */
[----:B------:R-:W-:Y:S02]  /*1e940*/  SHF.L.U32 R2, R30, 0x1f, RZ ;  /* 0x0000001f1e027819 */ /* 0x000fe400000006ff */
[----:B------:R-:W-:Y:S02]  /*1e950*/  ISETP.NE.AND P2, PT, R3, RZ, PT ;  /* 0x000000ff0300720c */ /* 0x000fe40003f45270 */
[----:B------:R-:W1:Y:S02]  /*1e960*/  SYNCS.PHASECHK.TRANS64.TRYWAIT P1, [R11+URZ+0x308a0], R2 ;  /* 0x0308a0020b0075a7 */ /* 0x000e64000802017f */
[----:B-1----:R-:W-:Y:S09]  /*1e970*/  @!P1 BRA `(.L_x_5089) ;  /* 0x0000006400289947 */ /* 0x002ff20003800000 */
.L_x_5225:
[----:B------:R-:W-:Y:S05]  /*1e980*/  BSYNC B2 ;  /* 0x0000000000027941 */ /* 0x000fea0003800000 */
.L_x_5088:
        /* <DEDUP_REMOVED lines=9> */
.L_x_5091:
[----:B------:R-:W-:Y:S05]  /*1ea20*/  BSYNC B2 ;  /* 0x0000000000027941 */ /* 0x000fea0003800000 */
.L_x_5090:
        /* <DEDUP_REMOVED lines=11> */
.L_x_5092:
        /* <DEDUP_REMOVED lines=16> */
.L_x_5093:
        /* <DEDUP_REMOVED lines=16> */
.L_x_5094:
        /* <DEDUP_REMOVED lines=13> */
.L_x_5226:
[----:B------:R-:W-:Y:S05]  /*1edb0*/  BSYNC B2 ;  /* 0x0000000000027941 */ /* 0x000fea0003800000 */
.L_x_5095:
[----:B------:R-:W-:Y:S01]  /*1edc0*/  BSSY B2, `(.L_x_5097) ;  /* 0x000000b000027945 */ /* 0x000fe20003800000 */
[----:B01----:R-:W-:Y:S02]  /*1edd0*/  IMAD.MOV.U32 R2, RZ, RZ, 0x0 ;  /* 0x00000000ff027424 */ /* 0x003fe400078e00ff */
[----:B------:R-:W-:Y:S01]  /*1ede0*/  IMAD.MOV.U32 R3, RZ, RZ, 0x12f00000 ;  /* 0x12f00000ff037424 */ /* 0x000fe200078e00ff */
[----:B------:R-:W-:Y:S06]  /*1edf0*/  @P2 BRA `(.L_x_5098) ;  /* 0x00000000001c2947 */ /* 0x000fec0003800000 */
[----:B------:R-:W0:Y:S02]  /*1ee00*/  S2R R14, SR_TID.X ;  /* 0x00000000000e7919 */ /* 0x000e240000002100 */
[----:B0-----:R-:W-:Y:S01]  /*1ee10*/  LOP3.LUT R20, R14, 0x1f, RZ, 0xc0, !PT ;  /* 0x0000001f0e147812 */ /* 0x001fe200078ec0ff */
[----:B------:R-:W-:-:S03]  /*1ee20*/  IMAD.MOV.U32 R14, RZ, RZ, 0x9000 ;  /* 0x00009000ff0e7424 */ /* 0x000fc600078e00ff */
[----:B------:R-:W-:Y:S01]  /*1ee30*/  ISETP.NE.AND P1, PT, R20, RZ, PT ;  /* 0x000000ff1400720c */ /* 0x000fe20003f25270 */
[----:B------:R0:W-:-:S12]  /*1ee40*/  SYNCS.ARRIVE.TRANS64 RZ, [R11+URZ+0x308b0], R14 ;  /* 0x0308b00e0bff79a7 */ /* 0x0001d8000800003f */
[----:B0-----:R-:W-:Y:S05]  /*1ee50*/  @!P1 BRA `(.L_x_5098) ;  /* 0x0000000000049947 */ /* 0x001fea0003800000 */
[----:B------:R-:W-:Y:S01]  /*1ee60*/  BPT.TRAP 0x1 ;  /* 0x000000040000795c */ /* 0x000fe20000300000 */
.L_x_5098:
[----:B------:R-:W-:Y:S05]  /*1ee70*/  BSYNC B2 ;  /* 0x0000000000027941 */ /* 0x000fea0003800000 */
.L_x_5097:
        /* <DEDUP_REMOVED lines=8> */
.L_x_5099:
        /* <DEDUP_REMOVED lines=15> */
.L_x_5100:
        /* <DEDUP_REMOVED lines=15> */
.L_x_5101:
        /* <DEDUP_REMOVED lines=10> */
.L_x_5087:
[----:B------:R-:W-:Y:S05]  /*1f180*/  BSYNC B1 ;  /* 0x0000000000017941 */ /* 0x000fea0003800000 */
.L_x_5086:
        /* <DEDUP_REMOVED lines=8> */
.L_x_5064:
[----:B------:R-:W-:Y:S05]  /*1f210*/  BSYNC B0 ;  /* 0x0000000000007941 */ /* 0x000fea0003800000 */
.L_x_5063:
[----:B------:R-:W1:Y:S01]  /*1f220*/  LDC R0, c[0x0][0x448] ;  /* 0x00011200ff007b82 */ /* 0x000e620000000800 */
[----:B------:R-:W-:Y:S01]  /*1f230*/  VIADD R5, R28, 0x7f ;  /* 0x0000007f1c057836 */ /* 0x000fe20000000000 */
[----:B------:R-:W-:Y:S06]  /*1f240*/  @!P0 WARPSYNC.ALL ;  /* 0x0000000000008948 */ /* 0x000fec0003800000 */
[----:B------:R-:W2:Y:S08]  /*1f250*/  LDC.64 R2, c[0x0][0x9e0] ;  /* 0x00027800ff027b82 */ /* 0x000eb00000000a00 */
[----:B------:R-:W-:Y:S01]  /*1f260*/  @!P0 BAR.SYNC.DEFER_BLOCKING 0xc, 0x180 ;  /* 0x0306000000008b1d */ /* 0x000fe20000010000 */
[----:B-1----:R-:W-:-:S02]  /*1f270*/  ISETP.NE.AND P1, PT, R0, 0x1, PT ;  /* 0x000000010000780c */ /* 0x002fc40003f25270 */
[----:B--2---:R-:W-:-:S11]  /*1f280*/  ISETP.GE.AND P2, PT, R3, 0x1, PT ;  /* 0x000000010300780c */ /* 0x004fd60003f46270 */
[----:B------:R-:W1:Y:S08]  /*1f290*/  @P1 LDC R0, c[0x0][0x44c] ;  /* 0x00011300ff001b82 */ /* 0x000e700000000800 */
[----:B------:R-:W2:Y:S01]  /*1f2a0*/  @P1 LDC R11, c[0x0][0x450] ;  /* 0x00011400ff0b1b82 */ /* 0x000ea20000000800 */
[----:B-1----:R-:W-:-:S05]  /*1f2b0*/  @P1 IMAD.HI.U32 R0, R5, R0, RZ ;  /* 0x0000000005001227 */ /* 0x002fca00078e00ff */
[----:B--2---:R-:W-:-:S05]  /*1f2c0*/  @P1 SHF.R.U32.HI R5, RZ, R11, R0 ;  /* 0x0000000bff051219 */ /* 0x004fca0000011600 */
[----:B------:R-:W-:-:S04]  /*1f2d0*/  IMAD.IADD R11, R8, 0x1, R5 ;  /* 0x00000001080b7824 */ /* 0x000fc800078e0205 */
        /* <DEDUP_REMOVED lines=13> */
.L_x_5105:
[----:B------:R-:W-:-:S13]  /*1f3b0*/  ISETP.NE.AND P0, PT, R3, 0x1, PT ;  /* 0x000000010300780c */ /* 0x000fda0003f05270 */
[----:B------:R-:W1:Y:S02]  /*1f3c0*/  @P0 LDC.64 R4, c[0x0][0x9e8] ;  /* 0x00027a00ff040b82 */ /* 0x000e640000000a00 */
[----:B-1----:R-:W-:-:S05]  /*1f3d0*/  @P0 IMAD.HI.U32 R4, R0, R4, RZ ;  /* 0x0000000400040227 */ /* 0x002fca00078e00ff */
[----:B------:R-:W-:-:S07]  /*1f3e0*/  @P0 SHF.R.U32.HI R0, RZ, R5, R4 ;  /* 0x00000005ff000219 */ /* 0x000fce0000011604 */
.L_x_5106:
[----:B------:R-:W-:Y:S05]  /*1f3f0*/  BSYNC B0 ;  /* 0x0000000000007941 */ /* 0x000fea0003800000 */
.L_x_5104:
[----:B------:R-:W-:-:S05]  /*1f400*/  IMAD R5, R0, R3, R3 ;  /* 0x0000000300057224 */ /* 0x000fca00078e0203 */
[----:B------:R-:W-:-:S07]  /*1f410*/  VIMNMX R2, R2, R5, PT ;  /* 0x0000000502027248 */ /* 0x000fce0003fe0100 */
.L_x_5103:
[----:B------:R-:W1:Y:S01]  /*1f420*/  @P1 LDC R5, c[0x0][0x44c] ;  /* 0x00011300ff051b82 */ /* 0x000e620000000800 */
[----:B------:R-:W-:Y:S01]  /*1f430*/  VIADD R2, R2, 0x5f ;  /* 0x0000005f02027836 */ /* 0x000fe20000000000 */
[----:B------:R-:W-:Y:S01]  /*1f440*/  ULDC UR4, c[0x0][0x9dc] ;  /* 0x0002770000047ab9 */ /* 0x000fe20000000800 */
[----:B------:R-:W-:Y:S02]  /*1f450*/  IMAD.MOV.U32 R0, RZ, RZ, R28 ;  /* 0x000000ffff007224 */ /* 0x000fe400078e001c */
[----:B------:R-:W-:-:S03]  /*1f460*/  IMAD.HI R2, R2, 0x2aaaaaab, RZ ;  /* 0x2aaaaaab02027827 */ /* 0x000fc600078e02ff */
[----:B------:R-:W2:Y:S01]  /*1f470*/  @P1 LDC R4, c[0x0][0x450] ;  /* 0x00011400ff041b82 */ /* 0x000ea20000000800 */
[----:B-1----:R-:W-:-:S05]  /*1f480*/  @P1 IMAD.HI.U32 R5, R28, R5, RZ ;  /* 0x000000051c051227 */ /* 0x002fca00078e00ff */
[----:B--2---:R-:W-:Y:S02]  /*1f490*/  @P1 SHF.R.U32.HI R0, RZ, R4, R5 ;  /* 0x00000004ff001219 */ /* 0x004fe40000011605 */
[----:B------:R-:W-:-:S03]  /*1f4a0*/  SHF.R.U32.HI R5, RZ, 0x1f, R2 ;  /* 0x0000001fff057819 */ /* 0x000fc60000011602 */
[----:B------:R-:W-:Y:S01]  /*1f4b0*/  IMAD.IADD R7, R7, 0x1, R0 ;  /* 0x0000000107077824 */ /* 0x000fe200078e0200 */
[----:B------:R-:W-:-:S03]  /*1f4c0*/  LEA.HI.SX32 R2, R2, R5, 0x1c ;  /* 0x0000000502027211 */ /* 0x000fc600078fe2ff */
        /* <DEDUP_REMOVED lines=14> */
.L_x_5109:
[----:B------:R-:W-:-:S13]  /*1f5b0*/  ISETP.NE.AND P0, PT, R3, 0x1, PT ;  /* 0x000000010300780c */ /* 0x000fda0003f05270 */
[----:B------:R-:W2:Y:S02]  /*1f5c0*/  @P0 LDC.64 R4, c[0x0][0x9e8] ;  /* 0x00027a00ff040b82 */ /* 0x000ea40000000a00 */
[----:B--2---:R-:W-:-:S05]  /*1f5d0*/  @P0 IMAD.HI.U32 R4, R7, R4, RZ ;  /* 0x0000000407040227 */ /* 0x004fca00078e00ff */
[----:B------:R-:W-:-:S07]  /*1f5e0*/  @P0 SHF.R.U32.HI R7, RZ, R5, R4 ;  /* 0x00000005ff070219 */ /* 0x000fce0000011604 */
.L_x_5110:
[----:B------:R-:W-:Y:S05]  /*1f5f0*/  BSYNC B0 ;  /* 0x0000000000007941 */ /* 0x000fea0003800000 */
.L_x_5108:
[----:B------:R-:W-:-:S05]  /*1f600*/  IMAD R3, R7, R3, RZ ;  /* 0x0000000307037224 */ /* 0x000fca00078e02ff */
[----:B------:R-:W-:-:S07]  /*1f610*/  VIMNMX R0, R0, R3, !PT ;  /* 0x0000000300007248 */ /* 0x000fce0007fe0100 */
.L_x_5107:
[----:B------:R-:W-:Y:S01]  /*1f620*/  IMAD.HI R0, R0, 0x2aaaaaab, RZ ;  /* 0x2aaaaaab00007827 */ /* 0x000fe200078e02ff */
[----:B------:R-:W-:Y:S04]  /*1f630*/  BSSY B7, `(.L_x_5111) ;  /* 0x000038e000077945 */ /* 0x000fe80003800000 */
[----:B------:R-:W-:-:S04]  /*1f640*/  SHF.R.U32.HI R3, RZ, 0x1f, R0 ;  /* 0x0000001fff037819 */ /* 0x000fc80000011600 */
[----:B------:R-:W-:-:S04]  /*1f650*/  LEA.HI.SX32 R3, R0, R3, 0x1c ;  /* 0x0000000300037211 */ /* 0x000fc800078fe2ff */
        /* <DEDUP_REMOVED lines=21> */
.L_x_5112:
        /* <DEDUP_REMOVED lines=20> */
.L_x_5115:
[----:B------:R-:W-:Y:S05]  /*1f8f0*/  BSYNC B6 ;  /* 0x0000000000067941 */ /* 0x000fea0003800000 */
.L_x_5114:
        /* <DEDUP_REMOVED lines=20> */
.L_x_5118:
        /* <DEDUP_REMOVED lines=15> */
.L_x_5117:
[----:B------:R-:W-:Y:S05]  /*1fb30*/  BSYNC B6 ;  /* 0x0000000000067941 */ /* 0x000fea0003800000 */
.L_x_5116:
[----:B------:R-:W2:Y:S01]  /*1fb40*/  S2R R2, SR_TID.X ;  /* 0x0000000000027919 */ /* 0x000ea20000002100 */
[----:B------:R-:W-:Y:S01]  /*1fb50*/  ULDC.64 UR4, c[0x0][0x9f8] ;  /* 0x00027e0000047ab9 */ /* 0x000fe20000000a00 */
[----:B------:R-:W3:Y:S01]  /*1fb60*/  LDL R21, [R1+0x288] ;  /* 0x0002880001157983 */ /* 0x000ee20000100800 */
[----:B------:R-:W-:-:S03]  /*1fb70*/  ISETP.NE.U32.AND P0, PT, RZ, UR4, PT ;  /* 0x00000004ff007c0c */ /* 0x000fc6000bf05070 */
[----:B------:R-:W4:Y:S01]  /*1fb80*/  LDL R20, [R1+0x28c] ;  /* 0x00028c0001147983 */ /* 0x000f220000100800 */
[----:B------:R-:W-:Y:S01]  /*1fb90*/  ISETP.NE.AND.EX P0, PT, RZ, UR5, PT, P0 ;  /* 0x00000005ff007c0c */ /* 0x000fe2000bf05300 */
[----:B------:R-:W-:Y:S01]  /*1fba0*/  IMAD.MOV.U32 R33, RZ, RZ, R19 ;  /* 0x000000ffff217224 */ /* 0x000fe200078e0013 */
[----:B------:R-:W0:Y:S01]  /*1fbb0*/  LDC R0, c[0x0][0x430] ;  /* 0x00010c00ff007b82 */ /* 0x000e220000000800 */
[----:B------:R-:W1:Y:S01]  /*1fbc0*/  S2R R17, SR_TID.X ;  /* 0x0000000000117919 */ /* 0x000e620000002100 */
[----:B------:R-:W-:Y:S01]  /*1fbd0*/  LOP3.LUT R22, R22, 0xfffffff7, RZ, 0xc0, !PT ;  /* 0xfffffff716167812 */ /* 0x000fe200078ec0ff */
[----:B------:R-:W-:Y:S01]  /*1fbe0*/  ULDC UR4, c[0x0][0x2f4] ;  /* 0x0000bd0000047ab9 */ /* 0x000fe20000000800 */
[----:B--2---:R-:W-:-:S07]  /*1fbf0*/  LOP3.LUT R25, R2, 0x7f, RZ, 0xc0, !PT ;  /* 0x0000007f02197812 */ /* 0x004fce00078ec0ff */
[----:B------:R-:W2:Y:S01]  /*1fc00*/  @P0 LDC.64 R2, c[0x0][0x9f8] ;  /* 0x00027e00ff020b82 */ /* 0x000ea20000000a00 */
[----:B------:R-:W-:Y:S01]  /*1fc10*/  SHF.R.U32.HI R25, RZ, 0x3, R25 ;  /* 0x00000003ff197819 */ /* 0x000fe20000011619 */
[----:B--2---:R-:W-:-:S05]  /*1fc20*/  @P0 IMAD.WIDE R2, R19, 0x4, R2 ;  /* 0x0000000413020825 */ /* 0x004fca00078e0202 */
[----:B------:R2:W2:Y:S01]  /*1fc30*/  @P0 LDG.E R33, desc[UR38][R2.64] ;  /* 0x0000002602210981 */ /* 0x0004a2000c1e1900 */
[----:B-1----:R-:W-:Y:S01]  /*1fc40*/  IMAD.SHL.U32 R17, R17, 0x10, RZ ;  /* 0x0000001011117824 */ /* 0x002fe200078e00ff */
[----:B0-----:R-:W-:-:S04]  /*1fc50*/  ISETP.NE.AND P1, PT, R0, 0x1, PT ;  /* 0x000000010000780c */ /* 0x001fc80003f25270 */
[----:B------:R-:W-:Y:S01]  /*1fc60*/  LOP3.LUT R17, R25, 0x70, R17, 0xf8, !PT ;  /* 0x0000007019117812 */ /* 0x000fe200078ef811 */
[----:B------:R-:W-:-:S04]  /*1fc70*/  VIADD R25, R24, 0xffffffff ;  /* 0xffffffff18197836 */ /* 0x000fc80000000000 */
[----:B------:R-:W-:-:S04]  /*1fc80*/  IMAD R7, R25, 0x60, R17 ;  /* 0x0000006019077824 */ /* 0x000fc800078e0211 */
[----:B------:R-:W0:Y:S08]  /*1fc90*/  @P1 LDC R6, c[0x0][0x434] ;  /* 0x00010d00ff061b82 */ /* 0x000e300000000800 */
[----:B------:R-:W1:Y:S01]  /*1fca0*/  @P1 LDC R5, c[0x0][0x438] ;  /* 0x00010e00ff051b82 */ /* 0x000e620000000800 */
[----:B------:R-:W-:Y:S01]  /*1fcb0*/  ISETP.GE.AND P3, PT, R34, UR4, PT ;  /* 0x0000000422007c0c */ /* 0x000fe2000bf66270 */
[----:B------:R-:W-:Y:S01]  /*1fcc0*/  UMOV UR5, 0xffffffff ;  /* 0xffffffff00057882 */ /* 0x000fe20000000000 */
[----:B---3--:R-:W-:-:S04]  /*1fcd0*/  ISETP.GE.AND P0, PT, R7, R21, PT ;  /* 0x000000150700720c */ /* 0x008fc80003f06270 */
[----:B------:R-:W-:Y:S01]  /*1fce0*/  ISETP.GT.U32.OR P0, PT, R17, 0x5f, P0 ;  /* 0x0000005f1100780c */ /* 0x000fe20000704470 */
[----:B----4-:R-:W-:-:S04]  /*1fcf0*/  IMAD.IADD R7, R7, 0x1, R20 ;  /* 0x0000000107077824 */ /* 0x010fc800078e0214 */
[----:B0-----:R-:W-:-:S04]  /*1fd00*/  @P1 IMAD.HI.U32 R6, R7, R6, RZ ;  /* 0x0000000607061227 */ /* 0x001fc800078e00ff */
[----:B------:R-:W-:Y:S01]  /*1fd10*/  IMAD.MOV.U32 R4, RZ, RZ, R7 ;  /* 0x000000ffff047224 */ /* 0x000fe200078e0007 */
[----:B-1----:R-:W-:-:S03]  /*1fd20*/  @P1 SHF.R.U32.HI R4, RZ, R5, R6 ;  /* 0x00000005ff041219 */ /* 0x002fc60000011606 */
[----:B--2---:R-:W0:Y:S02]  /*1fd30*/  @!P0 LDC.64 R2, c[0x0][0x428] ;  /* 0x00010a00ff028b82 */ /* 0x004e240000000a00 */
[----:B------:R-:W-:-:S04]  /*1fd40*/  IMAD.MOV R5, RZ, RZ, -R4 ;  /* 0x000000ffff057224 */ /* 0x000fc800078e0a04 */
[----:B------:R-:W-:Y:S01]  /*1fd50*/  IMAD R0, R0, R5, R7 ;  /* 0x0000000500007224 */ /* 0x000fe200078e0207 */
[--C-:B------:R-:W-:Y:S02]  /*1fd60*/  @!P0 SHF.R.S32.HI R5, RZ, 0x1f, R4.reuse ;  /* 0x0000001fff058819 */ /* 0x100fe40000011404 */
[----:B------:R-:W-:Y:S01]  /*1fd70*/  SHF.R.S32.HI R8, RZ, 0x1f, R33 ;  /* 0x0000001fff087819 */ /* 0x000fe20000011421 */
[----:B0-----:R-:W-:-:S04]  /*1fd80*/  @!P0 IMAD.WIDE.U32 R4, R33, R2, R4 ;  /* 0x0000000221048225 */ /* 0x001fc800078e0004 */
[----:B------:R-:W-:Y:S01]  /*1fd90*/  @!P0 IMAD R6, R8, R2, RZ ;  /* 0x0000000208068224 */ /* 0x000fe200078e02ff */
[----:B------:R0:W-:Y:S03]  /*1fda0*/  STL [R1+0x294], R8 ;  /* 0x0002940801007387 */ /* 0x0001e60000100800 */
[----:B------:R-:W-:Y:S02]  /*1fdb0*/  @!P0 IMAD R6, R33, R3, R6 ;  /* 0x0000000321068224 */ /* 0x000fe400078e0206 */
[----:B------:R-:W1:Y:S02]  /*1fdc0*/  @!P0 LDC.64 R2, c[0x0][0x418] ;  /* 0x00010600ff028b82 */ /* 0x000e640000000a00 */
[----:B------:R-:W-:Y:S02]  /*1fdd0*/  @!P0 IMAD.IADD R6, R5, 0x1, R6 ;  /* 0x0000000105068824 */ /* 0x000fe400078e0206 */
[----:B------:R-:W-:Y:S01]  /*1fde0*/  IMAD.U32 R5, RZ, RZ, UR41 ;  /* 0x00000029ff057e24 */ /* 0x000fe2000f8e00ff */
[----:B-1----:R-:W-:-:S04]  /*1fdf0*/  @!P0 LEA R2, P1, R4, R2, 0x2 ;  /* 0x0000000204028211 */ /* 0x002fc800078210ff */
[----:B------:R-:W-:Y:S01]  /*1fe00*/  @!P0 LEA.HI.X R3, R4, R3, R6, 0x2, P1 ;  /* 0x0000000304038211 */ /* 0x000fe200008f1406 */
[----:B------:R-:W-:-:S06]  /*1fe10*/  IMAD.MOV.U32 R4, RZ, RZ, RZ ;  /* 0x000000ffff047224 */ /* 0x000fcc00078e00ff */
[----:B------:R0:W5:Y:S01]  /*1fe20*/  @!P0 LDG.E R4, desc[UR38][R2.64] ;  /* 0x0000002602048981 */ /* 0x000162000c1e1900 */
[----:B------:R-:W-:Y:S02]  /*1fe30*/  ISETP.GT.U32.AND P0, PT, R17, 0x5f, PT ;  /* 0x0000005f1100780c */ /* 0x000fe40003f04070 */
[----:B------:R-:W-:Y:S02]  /*1fe40*/  ISETP.NE.AND P2, PT, R5, 0x3, PT ;  /* 0x000000030500780c */ /* 0x000fe40003f45270 */
[----:B------:R-:W-:-:S09]  /*1fe50*/  ISETP.GE.AND P1, PT, R37, UR4, PT ;  /* 0x0000000425007c0c */ /* 0x000fd2000bf26270 */
[----:B------:R-:W-:Y:S02]  /*1fe60*/  @P0 LOP3.LUT R22, R22, 0x8, RZ, 0xfc, !PT ;  /* 0x0000000816160812 */ /* 0x000fe400078efcff */
[----:B------:R-:W-:Y:S02]  /*1fe70*/  ISETP.GE.AND P0, PT, R36, UR4, PT ;  /* 0x0000000424007c0c */ /* 0x000fe4000bf06270 */
[----:B------:R-:W-:-:S04]  /*1fe80*/  LOP3.LUT R22, R22, 0xffffffef, RZ, 0xc0, !PT ;  /* 0xffffffef16167812 */ /* 0x000fc800078ec0ff */
[----:B------:R-:W-:-:S04]  /*1fe90*/  @P2 LOP3.LUT R22, R22, 0x10, RZ, 0xfc, !PT ;  /* 0x0000001016162812 */ /* 0x000fc800078efcff */
[----:B------:R-:W-:-:S04]  /*1fea0*/  LOP3.LUT R22, R22, 0xfffffffb, RZ, 0xc0, !PT ;  /* 0xfffffffb16167812 */ /* 0x000fc800078ec0ff */
[----:B------:R-:W-:-:S04]  /*1feb0*/  @P3 LOP3.LUT R22, R22, 0x4, RZ, 0xfc, !PT ;  /* 0x0000000416163812 */ /* 0x000fc800078efcff */
[----:B------:R-:W-:-:S04]  /*1fec0*/  LOP3.LUT R22, R22, 0xfffffffe, RZ, 0xc0, !PT ;  /* 0xfffffffe16167812 */ /* 0x000fc800078ec0ff */
[----:B------:R-:W-:-:S04]  /*1fed0*/  LOP3.LUT R22, R22, 0xfffffffd, RZ, 0xc0, !PT ;  /* 0xfffffffd16167812 */ /* 0x000fc800078ec0ff */
[----:B------:R-:W-:-:S04]  /*1fee0*/  @P1 LOP3.LUT R22, R22, 0x2, RZ, 0xfc, !PT ;  /* 0x0000000216161812 */ /* 0x000fc800078efcff */
[----:B------:R-:W-:Y:S01]  /*1fef0*/  @P0 LOP3.LUT R22, R22, 0x1, RZ, 0xfc, !PT ;  /* 0x0000000116160812 */ /* 0x000fe200078efcff */
[----:B0-----:R-:W-:Y:S06]  /*1ff00*/  BRA.DIV UR5, `(.L_x_5119) ;  /* 0x0000004e05ec7947 */ /* 0x001fec000b800000 */
.L_x_5229:
[----:B------:R-:W-:Y:S01]  /*1ff10*/  SHF.R.S32.HI R32, RZ, 0x1f, R18 ;  /* 0x0000001fff207819 */ /* 0x000fe20000011412 */
[----:B------:R-:W-:Y:S06]  /*1ff20*/  @!P2 BRA `(.L_x_5120) ;  /* 0x000000000004a947 */ /* 0x000fec0003800000 */
[----:B------:R-:W-:Y:S01]  /*1ff30*/  BPT.TRAP 0x1 ;  /* 0x000000040000795c */ /* 0x000fe20000300000 */
.L_x_5120:
        /* <DEDUP_REMOVED lines=25> */
.L_x_5230:
[----:B------:R-:W-:Y:S05]  /*200d0*/  BSYNC B0 ;  /* 0x0000000000007941 */ /* 0x000fea0003800000 */
.L_x_5121:
[----:B------:R-:W2:Y:S01]  /*200e0*/  LDL R11, [R1+0x288] ;  /* 0x00028800010b7983 */ /* 0x000ea20000100800 */
[----:B------:R-:W-:Y:S01]  /*200f0*/  ULDC.64 UR4, c[0x0][0x300] ;  /* 0x0000c00000047ab9 */ /* 0x000fe20000000a00 */
[----:B------:R-:W-:Y:S01]  /*20100*/  LOP3.LUT P4, RZ, R22, 0x4, RZ, 0xc0, !PT ;  /* 0x0000000416ff7812 */ /* 0x000fe2000788c0ff */
[----:B------:R-:W-:Y:S01]  /*20110*/  IMAD R5, R5, UR4, RZ ;  /* 0x0000000405057c24 */ /* 0x000fe2000f8e02ff */
[----:B------:R-:W1:Y:S01]  /*20120*/  S2R R8, SR_TID.X ;  /* 0x0000000000087919 */ /* 0x000e620000002100 */
[----:B0-----:R-:W-:Y:S01]  /*20130*/  IMAD.WIDE.U32 R2, R0, UR4, RZ ;  /* 0x0000000400027c25 */ /* 0x001fe2000f8e00ff */
[----:B------:R-:W-:Y:S01]  /*20140*/  LOP3.LUT P3, RZ, R22, 0x2, RZ, 0xc0, !PT ;  /* 0x0000000216ff7812 */ /* 0x000fe2000786c0ff */
[----:B------:R-:W0:Y:S02]  /*20150*/  S2R R12, SR_TID.X ;  /* 0x00000000000c7919 */ /* 0x000e240000002100 */
        /* <DEDUP_REMOVED lines=16> */
[----:B-1----:R-:W-:-:S03]  /*20260*/  LOP3.LUT R10, R8, 0x7f, RZ, 0xc0, !PT ;  /* 0x0000007f080a7812 */ /* 0x002fc600078ec0ff */
[----:B------:R-:W-:Y:S01]  /*20270*/  LEA.HI.X R0, R2, UR5, R0, 0x1, P0 ;  /* 0x0000000502007c11 */ /* 0x000fe200080f0c00 */
[----:B0-----:R-:W-:Y:S02]  /*20280*/  IMAD.SHL.U32 R8, R12, 0x8, RZ ;  /* 0x000000080c087824 */ /* 0x001fe400078e00ff */
[----:B------:R-:W-:Y:S01]  /*20290*/  IMAD.SHL.U32 R9, R10, 0x8, RZ ;  /* 0x000000080a097824 */ /* 0x000fe200078e00ff */
[----:B------:R-:W-:Y:S02]  /*202a0*/  SHF.R.U32.HI R10, RZ, 0x3, R10 ;  /* 0x00000003ff0a7819 */ /* 0x000fe4000001160a */
[----:B------:R-:W-:-:S04]  /*202b0*/  LOP3.LUT R8, R8, 0x1f8, RZ, 0xc0, !PT ;  /* 0x000001f808087812 */ /* 0x000fc800078ec0ff */
[----:B------:R-:W-:-:S04]  /*202c0*/  LOP3.LUT R8, R8, 0x38, R12, 0x78, !PT ;  /* 0x0000003808087812 */ /* 0x000fc800078e780c */
[----:B------:R-:W-:-:S05]  /*202d0*/  LOP3.LUT R8, R8, 0x200, R9, 0xf8, !PT ;  /* 0x0000020008087812 */ /* 0x000fca00078ef809 */
[----:B------:R-:W-:Y:S02]  /*202e0*/  IMAD R5, R26, 0x4800, R8 ;  /* 0x000048001a057824 */ /* 0x000fe400078e0208 */
        /* <DEDUP_REMOVED lines=66> */
.L_x_5244:
        /* <DEDUP_REMOVED lines=12> */
.L_x_5124:
        /* <DEDUP_REMOVED lines=10> */
.L_x_5125:
[----:B------:R2:W-:Y:S02]  /*20870*/  SYNCS.ARRIVE.TRANS64.A1T0 RZ, [R7+URZ+0x30830], RZ ;  /* 0x030830ff07ff79a7 */ /* 0x0005e4000810003f */
[----:B------:R-:W-:Y:S05]  /*20880*/  WARPSYNC.ALL ;  /* 0x0000000000007948 */ /* 0x000fea0003800000 */
[----:B------:R-:W-:Y:S01]  /*20890*/  ULDC.64 UR4, c[0x0][0xa00] ;  /* 0x0002800000047ab9 */ /* 0x000fe20000000a00 */
[----:B-1----:R-:W-:Y:S01]  /*208a0*/  VIADD R2, R23, 0x12400 ;  /* 0x0001240017027836 */ /* 0x002fe20000000000 */
[----:B------:R-:W-:Y:S01]  /*208b0*/  BAR.SYNC.DEFER_BLOCKING 0x8, 0x180 ;  /* 0x0206000000007b1d */ /* 0x000fe20000010000 */
[----:B------:R-:W-:Y:S02]  /*208c0*/  ISETP.NE.U32.AND P0, PT, RZ, UR4, PT ;  /* 0x00000004ff007c0c */ /* 0x000fe4000bf05070 */
[----:B------:R-:W-:-:S02]  /*208d0*/  SHF.R.S32.HI R0, RZ, 0x1f, R19 ;  /* 0x0000001fff007819 */ /* 0x000fc40000011413 */
[----:B------:R-:W-:Y:S01]  /*208e0*/  ISETP.NE.AND.EX P0, PT, RZ, UR5, PT, P0 ;  /* 0x00000005ff007c0c */ /* 0x000fe2000bf05300 */
[----:B------:R-:W-:Y:S01]  /*208f0*/  ULDC.64 UR4, c[0x0][0x298] ;  /* 0x0000a60000047ab9 */ /* 0x000fe20000000a00 */
[----:B------:R-:W-:Y:S01]  /*20900*/  LOP3.LUT P1, RZ, R2, 0x3ff, RZ, 0xc0, !PT ;  /* 0x000003ff02ff7812 */ /* 0x000fe2000782c0ff */
[----:B------:R-:W-:Y:S01]  /*20910*/  BSSY B6, `(.L_x_5126) ;  /* 0x000001c000067945 */ /* 0x000fe20003800000 */
[----:B------:R-:W-:Y:S02]  /*20920*/  SEL R2, R19, RZ, !P0 ;  /* 0x000000ff13027207 */ /* 0x000fe40004000000 */
[----:B------:R-:W-:-:S03]  /*20930*/  SEL R0, R0, RZ, !P0 ;  /* 0x000000ff00007207 */ /* 0x000fc60004000000 */
[----:B------:R1:W-:Y:S04]  /*20940*/  STL [R1+0x29c], R2 ;  /* 0x00029c0201007387 */ /* 0x0003e80000100800 */
[----:B------:R3:W-:Y:S01]  /*20950*/  STL [R1+0x2b0], R0 ;  /* 0x0002b00001007387 */ /* 0x0007e20000100800 */
[----:B-1----:R-:W-:Y:S01]  /*20960*/  IMAD.WIDE.U32 R2, R35, UR4, RZ ;  /* 0x0000000423027c25 */ /* 0x002fe2000f8e00ff */
[----:B---3--:R-:W-:-:S04]  /*20970*/  SHF.R.S32.HI R0, RZ, 0x1f, R35 ;  /* 0x0000001fff007819 */ /* 0x008fc80000011423 */
[----:B------:R1:W-:Y:S01]  /*20980*/  STL.64 [R1+0x2a0], R2 ;  /* 0x0002a00201007387 */ /* 0x0003e20000100a00 */
        /* <DEDUP_REMOVED lines=20> */
.L_x_5127:
[----:B------:R-:W-:Y:S05]  /*20ad0*/  BSYNC B6 ;  /* 0x0000000000067941 */ /* 0x000fea0003800000 */
.L_x_5126:
[----:B------:R-:W3:Y:S01]  /*20ae0*/  LDL.LU.64 R2, [R1+0x2a0] ;  /* 0x0002a00001027983 */ /* 0x000ee20000300a00 */
[----:B------:R-:W-:Y:S01]  /*20af0*/  ULDC.64 UR4, c[0x0][0x2d8] ;  /* 0x0000b60000047ab9 */ /* 0x000fe20000000a00 */
[----:B--2---:R-:W1:Y:S02]  /*20b00*/  LDC R7, c[0x0][0x448] ;  /* 0x00011200ff077b82 */ /* 0x004e640000000800 */
[----:B0-----:R-:W2:Y:S04]  /*20b10*/  LDL.LU R4, [R1+0x2b0] ;  /* 0x0002b00001047983 */ /* 0x001ea80000300800 */
[----:B------:R-:W4:Y:S01]  /*20b20*/  LDL.LU R20, [R1+0x29c] ;  /* 0x00029c0001147983 */ /* 0x000f220000300800 */
[----:B------:R-:W-:-:S03]  /*20b30*/  IMAD R0, R32, UR4, RZ ;  /* 0x0000000420007c24 */ /* 0x000fc6000f8e02ff */
[----:B------:R0:W5:Y:S01]  /*20b40*/  LDL R8, [R1+0x284] ;  /* 0x0002840001087983 */ /* 0x0001620000100800 */
[----:B------:R-:W-:Y:S01]  /*20b50*/  IMAD R0, R18, UR5, R0 ;  /* 0x0000000512007c24 */ /* 0x000fe2000f8e0200 */
[----:B------:R-:W0:Y:S01]  /*20b60*/  S2R R21, SR_TID.X ;  /* 0x0000000000157919 */ /* 0x000e220000002100 */
[----:B-1----:R-:W-:-:S13]  /*20b70*/  ISETP.NE.AND P0, PT, R7, 0x1, PT ;  /* 0x000000010700780c */ /* 0x002fda0003f05270 */
[----:B------:R-:W1:Y:S01]  /*20b80*/  @P0 LDC R6, c[0x0][0x44c] ;  /* 0x00011300ff060b82 */ /* 0x000e620000000800 */
[----:B0-----:R-:W-:-:S04]  /*20b90*/  LOP3.LUT R21, R21, 0x7f, RZ, 0xc0, !PT ;  /* 0x0000007f15157812 */ /* 0x001fc800078ec0ff */
[----:B------:R-:W-:Y:S01]  /*20ba0*/  SHF.R.U32.HI R21, RZ, 0x3, R21 ;  /* 0x00000003ff157819 */ /* 0x000fe20000011615 */
[----:B---3--:R-:W-:Y:S02]  /*20bb0*/  IMAD.MOV.U32 R3, RZ, RZ, R35 ;  /* 0x000000ffff037224 */ /* 0x008fe400078e0023 */
[----:B------:R-:W-:Y:S01]  /*20bc0*/  IMAD.WIDE.U32 R2, R18, UR4, R2 ;  /* 0x0000000412027c25 */ /* 0x000fe2000f8e0002 */
[----:B------:R-:W-:-:S03]  /*20bd0*/  ULDC.64 UR4, c[0x0][0x2e0] ;  /* 0x0000b80000047ab9 */ /* 0x000fc60000000a00 */
[----:B------:R-:W-:Y:S02]  /*20be0*/  IMAD.IADD R3, R3, 0x1, R0 ;  /* 0x0000000103037824 */ /* 0x000fe400078e0200 */
[----:B--2---:R-:W-:Y:S02]  /*20bf0*/  IMAD R0, R4, UR4, RZ ;  /* 0x0000000404007c24 */ /* 0x004fe4000f8e02ff */
[----:B----4-:R-:W-:-:S04]  /*20c00*/  IMAD.WIDE.U32 R2, R20, UR4, R2 ;  /* 0x0000000414027c25 */ /* 0x010fc8000f8e0002 */
[----:B------:R-:W-:Y:S01]  /*20c10*/  IMAD R0, R20, UR5, R0 ;  /* 0x0000000514007c24 */ /* 0x000fe2000f8e0200 */
[----:B------:R-:W-:Y:S01]  /*20c20*/  ULDC.64 UR4, c[0x0][0x2d0] ;  /* 0x0000b40000047ab9 */ /* 0x000fe20000000a00 */
[----:B------:R-:W0:Y:S02]  /*20c30*/  S2R R20, SR_TID.X ;  /* 0x0000000000147919 */ /* 0x000e240000002100 */
[----:B------:R-:W-:Y:S02]  /*20c40*/  IMAD.IADD R3, R3, 0x1, R0 ;  /* 0x0000000103037824 */ /* 0x000fe400078e0200 */
[----:B------:R-:W2:Y:S01]  /*20c50*/  @P0 LDC R0, c[0x0][0x450] ;  /* 0x00011400ff000b82 */ /* 0x000ea20000000800 */
[----:B0-----:R-:W-:-:S05]  /*20c60*/  IMAD.SHL.U32 R20, R20, 0x10, RZ ;  /* 0x0000001014147824 */ /* 0x001fca00078e00ff */
[----:B------:R-:W-:-:S05]  /*20c70*/  LOP3.LUT R20, R21, 0x70, R20, 0xf8, !PT ;  /* 0x0000007015147812 */ /* 0x000fca00078ef814 */
[----:B------:R-:W-:-:S04]  /*20c80*/  IMAD.IADD R5, R20, 0x1, R28 ;  /* 0x0000000114057824 */ /* 0x000fc800078e021c */
[----:B-1----:R-:W-:-:S04]  /*20c90*/  @P0 IMAD.HI.U32 R6, R5, R6, RZ ;  /* 0x0000000605060227 */ /* 0x002fc800078e00ff */
[----:B------:R-:W-:Y:S01]  /*20ca0*/  IMAD.MOV.U32 R4, RZ, RZ, R5 ;  /* 0x000000ffff047224 */ /* 0x000fe200078e0005 */
[----:B--2---:R-:W-:Y:S01]  /*20cb0*/  @P0 SHF.R.U32.HI R4, RZ, R0, R6 ;  /* 0x00000000ff040219 */ /* 0x004fe20000011606 */
        /* <DEDUP_REMOVED lines=23> */
[----:B------:R-:W-:Y:S01]  /*20e30*/  SHF.R.U32.HI R9, RZ, 0x3, R20 ;  /* 0x00000003ff097819 */ /* 0x000fe20000011614 */
[----:B------:R-:W-:Y:S10]  /*20e40*/  BRA.DIV UR5, `(.L_x_5128) ;  /* 0x0000004a058c7947 */ /* 0x000ff4000b800000 */
        /* <DEDUP_REMOVED lines=10> */
[----:B-----5:R-:W-:Y:S04]  /*20ef0*/  @!P1 LDGSTS.E.BYPASS.LTC128B.128 [R8+0x12400], desc[UR38][R2.64], !P3 ;  /* 0x1240000002089fae */ /* 0x020fe8000d901d66 */
        /* <DEDUP_REMOVED lines=68> */
.L_x_5261:
        /* <DEDUP_REMOVED lines=12> */
.L_x_5130:
[----:B------:R-:W-:Y:S05]  /*21400*/  BSYNC B0 ;  /* 0x0000000000007941 */ /* 0x000fea0003800000 */
.L_x_5129:
[----:B------:R-:W-:Y:S01]  /*21410*/  NOP ;  /* 0x0000000000007918 */ /* 0x000fe20000000000 */
[----:B------:R-:W-:-:S13]  /*21420*/  PLOP3.LUT P0, PT, PT, PT, PT, 0x80, 0x0 ;  /* 0x000000000000781c */ /* 0x000fda0003f0f070 */
.L_x_5131:
[----:B------:R-:W-:Y:S02]  /*21430*/  PLOP3.LUT P1, PT, P1, P0, PT, 0xa2, 0x0 ;  /* 0x000000000000781c */ /* 0x000fe40000f21472 */
[----:B------:R-:W-:-:S08]  /*21440*/  @P0 R2UR P1, UR4, R23 ;  /* 0x00000000170402ca */ /* 0x000fd00000020000 */
[----:B------:R-:W-:-:S05]  /*21450*/  @P0 PLOP3.LUT P0, PT, P1, PT, PT, 0x80, 0x0 ;  /* 0x000000000000081c */ /* 0x000fca0000f0f070 */
[----:B------:R-:W-:Y:S01]  /*21460*/  @!P1 SYNCS.ARRIVE.TRANS64.RED.A0T1 RZ, [UR4+0x30800], RZ ;  /* 0x030800ffffff99a7 */ /* 0x000fe20008200404 */
[----:B------:R-:W-:Y:S07]  /*21470*/  @!P1 ARRIVES.LDGSTSBAR.64.TRANSCNT [UR4+0x30800] ;  /* 0x03080000ff0099b0 */ /* 0x000fee0008000a84 */
[----:B------:R-:W-:Y:S05]  /*21480*/  @P0 BRA.U.ANY `(.L_x_5131) ;  /* 0xfffffffd00e80947 */ /* 0x000fea000393ffff */
[----:B01----:R-:W2:Y:S02]  /*21490*/  LDL.LU R2, [R1+0x2ac] ;  /* 0x0002ac0001027983 */ /* 0x003ea40000300800 */
[----:B--2---:R-:W-:-:S05]  /*214a0*/  VIADD R2, R2, 0x1 ;  /* 0x0000000102027836 */ /* 0x004fca0000000000 */
[----:B------:R0:W-:Y:S01]  /*214b0*/  STL [R1+0x2ac], R2 ;  /* 0x0002ac0201007387 */ /* 0x0001e20000100800 */
[----:B------:R-:W-:-:S04]  /*214c0*/  LEA.HI R0, R2, R2, RZ, 0x1 ;  /* 0x0000000202007211 */ /* 0x000fc800078f08ff */
[----:B------:R-:W-:-:S05]  /*214d0*/  LOP3.LUT R0, R0, 0xfffffffe, RZ, 0xc0, !PT ;  /* 0xfffffffe00007812 */ /* 0x000fca00078ec0ff */
[----:B------:R-:W-:-:S05]  /*214e0*/  IMAD.IADD R0, R2, 0x1, -R0 ;  /* 0x0000000102007824 */ /* 0x000fca00078e0a00 */
[----:B------:R-:W-:Y:S01]  /*214f0*/  SHF.L.U32 R0, R0, 0x1f, RZ ;  /* 0x0000001f00007819 */ /* 0x000fe200000006ff */
[----:B------:R-:W-:Y:S01]  /*21500*/  NOP ;  /* 0x0000000000007918 */ /* 0x000fe20000000000 */
[----:B0-----:R-:W2:Y:S01]  /*21510*/  LDL.LU R2, [R1+0x2a8] ;  /* 0x0002a80001027983 */ /* 0x001ea20000300800 */
[----:B------:R0:W-:Y:S01]  /*21520*/  SYNCS.ARRIVE.TRANS64.A1T0 RZ, [R23+URZ+0x30800], RZ ;  /* 0x030800ff17ff79a7 */ /* 0x0001e2000810003f */
[----:B------:R-:W-:Y:S01]  /*21530*/  BSSY B0, `(.L_x_5132) ;  /* 0x0000004000007945 */ /* 0x000fe20003800000 */
[----:B------:R-:W1:Y:S01]  /*21540*/  SYNCS.PHASECHK.TRANS64.TRYWAIT P0, [R23+URZ+0x30820], R0 ;  /* 0x03082000170075a7 */ /* 0x000e62000800017f */
[----:B--2---:R-:W-:Y:S02]  /*21550*/  VIADD R6, R2, 0xfffffffe ;  /* 0xfffffffe02067836 */ /* 0x004fe40000000000 */
[----:B01----:R-:W-:Y:S05]  /*21560*/  @!P0 BRA `(.L_x_5133) ;  /* 0x0000004c007c8947 */ /* 0x003fea0003800000 */
.L_x_5262:
[----:B------:R-:W-:Y:S05]  /*21570*/  BSYNC B0 ;  /* 0x0000000000007941 */ /* 0x000fea0003800000 */
.L_x_5132:
        /* <DEDUP_REMOVED lines=11> */
.L_x_5148:
[----:B------:R-:W2:Y:S01]  /*21630*/  LDL R4, [R1+0x28c] ;  /* 0x00028c0001047983 */ /* 0x000ea20000100800 */
[----:B------:R-:W1:Y:S03]  /*21640*/  LDC R7, c[0x0][0x430] ;  /* 0x00010c00ff077b82 */ /* 0x000e660000000800 */
[----:B------:R-:W3:Y:S01]  /*21650*/  LDL R8, [R1+0x294] ;  /* 0x0002940001087983 */ /* 0x000ee20000100800 */
[----:B0-----:R-:W0:Y:S01]  /*21660*/  S2R R0, SR_TID.X ;  /* 0x0000000000007919 */ /* 0x001e220000002100 */
[----:B------:R-:W4:Y:S01]  /*21670*/  S2R R2, SR_TID.X ;  /* 0x0000000000027919 */ /* 0x000f220000002100 */
[----:B-1----:R-:W-:Y:S02]  /*21680*/  ISETP.NE.AND P0, PT, R7, 0x1, PT ;  /* 0x000000010700780c */ /* 0x002fe40003f05270 */
[----:B0-----:R-:W-:Y:S01]  /*21690*/  LOP3.LUT R0, R0, 0x7f, RZ, 0xc0, !PT ;  /* 0x0000007f00007812 */ /* 0x001fe200078ec0ff */
[----:B----4-:R-:W-:-:S03]  /*216a0*/  IMAD.SHL.U32 R3, R2, 0x10, RZ ;  /* 0x0000001002037824 */ /* 0x010fc600078e00ff */
[----:B------:R-:W-:-:S07]  /*216b0*/  SHF.R.U32.HI R0, RZ, 0x3, R0 ;  /* 0x00000003ff007819 */ /* 0x000fce0000011600 */
[----:B------:R-:W0:Y:S01]  /*216c0*/  @P0 LDC R2, c[0x0][0x438] ;  /* 0x00010e00ff020b82 */ /* 0x000e220000000800 */
[----:B------:R-:W-:-:S04]  /*216d0*/  LOP3.LUT R3, R0, 0x70, R3, 0xf8, !PT ;  /* 0x0000007000037812 */ /* 0x000fc800078ef803 */
[----:B------:R-:W-:-:S03]  /*216e0*/  ISETP.GT.U32.AND P5, PT, R3, 0x5f, PT ;  /* 0x0000005f0300780c */ /* 0x000fc60003fa4070 */
[----:B------:R-:W1:Y:S01]  /*216f0*/  @P0 LDC R0, c[0x0][0x434] ;  /* 0x00010d00ff000b82 */ /* 0x000e620000000800 */
[----:B--2---:R-:W-:-:S09]  /*21700*/  IMAD R9, R6, 0x60, R4 ;  /* 0x0000006006097824 */ /* 0x004fd200078e0204 */
[----:B------:R-:W3:Y:S01]  /*21710*/  @!P5 LDC.64 R4, c[0x0][0x428] ;  /* 0x00010a00ff04db82 */ /* 0x000ee20000000a00 */
[----:B------:R-:W-:-:S04]  /*21720*/  IMAD.IADD R9, R3, 0x1, R9 ;  /* 0x0000000103097824 */ /* 0x000fc800078e0209 */
[----:B-1----:R-:W-:-:S04]  /*21730*/  @P0 IMAD.HI.U32 R3, R9, R0, RZ ;  /* 0x0000000009030227 */ /* 0x002fc800078e00ff */
[----:B------:R-:W-:Y:S01]  /*21740*/  IMAD.MOV.U32 R0, RZ, RZ, R9 ;  /* 0x000000ffff007224 */ /* 0x000fe200078e0009 */
[----:B0-----:R-:W-:-:S04]  /*21750*/  @P0 SHF.R.U32.HI R0, RZ, R2, R3 ;  /* 0x00000002ff000219 */ /* 0x001fc80000011603 */
[--C-:B------:R-:W-:Y:S01]  /*21760*/  @!P5 SHF.R.S32.HI R3, RZ, 0x1f, R0.reuse ;  /* 0x0000001fff03d819 */ /* 0x100fe20000011400 */
[----:B------:R-:W-:Y:S02]  /*21770*/  @!P5 IMAD.MOV.U32 R2, RZ, RZ, R0 ;  /* 0x000000ffff02d224 */ /* 0x000fe400078e0000 */
[-C--:B---3--:R-:W-:Y:S02]  /*21780*/  @!P5 IMAD R8, R8, R4.reuse, RZ ;  /* 0x000000040808d224 */ /* 0x088fe400078e02ff */
[----:B------:R-:W-:-:S04]  /*21790*/  @!P5 IMAD.WIDE.U32 R2, R33, R4, R2 ;  /* 0x000000042102d225 */ /* 0x000fc800078e0002 */
[----:B------:R-:W-:Y:S02]  /*217a0*/  @!P5 IMAD R8, R33, R5, R8 ;  /* 0x000000052108d224 */ /* 0x000fe400078e0208 */
[----:B------:R-:W0:Y:S01]  /*217b0*/  @!P5 LDC.64 R4, c[0x0][0x418] ;  /* 0x00010600ff04db82 */ /* 0x000e220000000a00 */
[----:B------:R-:W-:Y:S02]  /*217c0*/  IMAD.MOV R0, RZ, RZ, -R0 ;  /* 0x000000ffff007224 */ /* 0x000fe400078e0a00 */
[----:B------:R-:W-:Y:S02]  /*217d0*/  @!P5 IMAD.IADD R3, R8, 0x1, R3 ;  /* 0x000000010803d824 */ /* 0x000fe400078e0203 */
[----:B------:R-:W-:Y:S02]  /*217e0*/  IMAD R9, R7, R0, R9 ;  /* 0x0000000007097224 */ /* 0x000fe400078e0209 */
[----:B------:R-:W-:Y:S01]  /*217f0*/  IMAD.MOV.U32 R0, RZ, RZ, RZ ;  /* 0x000000ffff007224 */ /* 0x000fe200078e00ff */
[----:B0-----:R-:W-:-:S04]  /*21800*/  @!P5 LEA R4, P0, R2, R4, 0x2 ;  /* 0x000000040204d211 */ /* 0x001fc800078010ff */
[----:B------:R-:W-:-:S05]  /*21810*/  @!P5 LEA.HI.X R5, R2, R5, R3, 0x2, P0 ;  /* 0x000000050205d211 */ /* 0x000fca00000f1403 */
[----:B------:R0:W5:Y:S01]  /*21820*/  @!P5 LDG.E R0, desc[UR38][R4.64] ;  /* 0x000000260400d981 */ /* 0x000162000c1e1900 */
[----:B------:R-:W-:Y:S01]  /*21830*/  LOP3.LUT P4, RZ, R22, 0x10, RZ, 0xc0, !PT ;  /* 0x0000001016ff7812 */ /* 0x000fe2000788c0ff */
[----:B------:R-:W-:-:S05]  /*21840*/  VIADD R26, R10, 0x1 ;  /* 0x000000010a1a7836 */ /* 0x000fca0000000000 */
[C---:B------:R-:W-:Y:S01]  /*21850*/  ISETP.NE.AND P0, PT, R26.reuse, 0x2, PT ;  /* 0x000000021a00780c */ /* 0x040fe20003f05270 */
[----:B------:R-:W-:Y:S05]  /*21860*/  YIELD ;  /* 0x0000000000007946 */ /* 0x000fea0003800000 */
[----:B------:R-:W-:Y:S01]  /*21870*/  SEL R29, RZ, 0x1, P0 ;  /* 0x00000001ff1d7807 */ /* 0x000fe20000000000 */
[----:B------:R-:W-:Y:S01]  /*21880*/  IMAD.MOV.U32 R25, RZ, RZ, R6 ;  /* 0x000000ffff197224 */ /* 0x000fe200078e0006 */
[----:B------:R-:W-:Y:S02]  /*21890*/  SEL R26, R26, RZ, P0 ;  /* 0x000000ff1a1a7207 */ /* 0x000fe40000000000 */
[----:B------:R-:W-:Y:S01]  /*218a0*/  LOP3.LUT R29, R20, R29, RZ, 0x3c, !PT ;  /* 0x0000001d141d7212 */ /* 0x000fe200078e3cff */
[----:B0-----:R-:W-:Y:S06]  /*218b0*/  @!P4 BRA `(.L_x_5136) ;  /* 0x000000000004c947 */ /* 0x001fec0003800000 */
[----:B------:R-:W-:Y:S01]  /*218c0*/  BPT.TRAP 0x1 ;  /* 0x000000040000795c */ /* 0x000fe20000300000 */
.L_x_5136:
[----:B------:R-:W-:Y:S01]  /*218d0*/  IMAD R7, R26, 0x8, R23 ;  /* 0x000000081a077824 */ /* 0x000fe200078e0217 */
[----:B------:R-:W-:Y:S01]  /*218e0*/  SHF.L.U32 R2, R29, 0x1f, RZ ;  /* 0x0000001f1d027819 */ /* 0x000fe200000006ff */
[----:B------:R-:W-:Y:S03]  /*218f0*/  BSSY B1, `(.L_x_5137) ;  /* 0x0000003000017945 */ /* 0x000fe60003800000 */
[----:B------:R-:W0:Y:S02]  /*21900*/  SYNCS.PHASECHK.TRANS64.TRYWAIT P0, [R7+URZ+0x30840], R2 ;  /* 0x03084002070075a7 */ /* 0x000e24000800017f */
[----:B0-----:R-:W-:Y:S05]  /*21910*/  @!P0 BRA `(.L_x_5138) ;  /* 0x0000004800a48947 */ /* 0x001fea0003800000 */
.L_x_5263:
[----:B------:R-:W-:Y:S05]  /*21920*/  BSYNC B1 ;  /* 0x0000000000017941 */ /* 0x000fea0003800000 */
.L_x_5137:
[----:B------:R-:W1:Y:S01]  /*21930*/  S2R R5, SR_TID.X ;  /* 0x0000000000057919 */ /* 0x000e620000002100 */
[----:B------:R-:W-:Y:S01]  /*21940*/  SHF.R.S32.HI R21, RZ, 0x1f, R9 ;  /* 0x0000001fff157819 */ /* 0x000fe20000011409 */
[----:B------:R-:W-:Y:S01]  /*21950*/  ULDC.64 UR4, c[0x0][0x300] ;  /* 0x0000c00000047ab9 */ /* 0x000fe20000000a00 */
[----:B-----5:R-:W-:Y:S01]  /*21960*/  SHF.R.S32.HI R28, RZ, 0x1f, R0 ;  /* 0x0000001fff1c7819 */ /* 0x020fe20000011400 */
[----:B------:R-:W2:Y:S01]  /*21970*/  S2R R6, SR_TID.X ;  /* 0x0000000000067919 */ /* 0x000ea20000002100 */
[----:B0-----:R-:W-:Y:S01]  /*21980*/  IMAD.WIDE.U32 R2, R9, UR4, RZ ;  /* 0x0000000409027c25 */ /* 0x001fe2000f8e00ff */
[C---:B------:R-:W-:Y:S02]  /*21990*/  LOP3.LUT P5, RZ, R22.reuse, 0x2, RZ, 0xc0, !PT ;  /* 0x0000000216ff7812 */ /* 0x040fe400078ac0ff */
[----:B------:R-:W-:Y:S01]  /*219a0*/  LOP3.LUT P4, RZ, R22, 0x1, RZ, 0xc0, !PT ;  /* 0x0000000116ff7812 */ /* 0x000fe2000788c0ff */
        /* <DEDUP_REMOVED lines=9> */
[----:B------:R-:W-:Y:S01]  /*21a40*/  IMAD R4, R32, UR4, RZ ;  /* 0x0000000420047c24 */ /* 0x000fe2000f8e02ff */
[----:B-1----:R-:W-:Y:S01]  /*21a50*/  LOP3.LUT R5, R5, 0x7f, RZ, 0xc0, !PT ;  /* 0x0000007f05057812 */ /* 0x002fe200078ec0ff */
[----:B------:R-:W-:-:S04]  /*21a60*/  IMAD.WIDE.U32 R2, R18, UR4, R2 ;  /* 0x0000000412027c25 */ /* 0x000fc8000f8e0002 */
[----:B------:R-:W-:Y:S02]  /*21a70*/  IMAD.SHL.U32 R11, R5, 0x8, RZ ;  /* 0x00000008050b7824 */ /* 0x000fe400078e00ff */
[----:B--2---:R-:W-:Y:S02]  /*21a80*/  IMAD.SHL.U32 R5, R6, 0x8, RZ ;  /* 0x0000000806057824 */ /* 0x004fe400078e00ff */
[----:B------:R-:W-:Y:S01]  /*21a90*/  IMAD R4, R18, UR5, R4 ;  /* 0x0000000512047c24 */ /* 0x000fe2000f8e0204 */
[----:B------:R-:W-:Y:S02]  /*21aa0*/  ULDC.64 UR4, c[0x0][0x2e8] ;  /* 0x0000ba0000047ab9 */ /* 0x000fe40000000a00 */
[----:B------:R-:W-:Y:S01]  /*21ab0*/  LOP3.LUT R5, R5, 0x1f8, RZ, 0xc0, !PT ;  /* 0x000001f805057812 */ /* 0x000fe200078ec0ff */
[----:B------:R-:W-:Y:S01]  /*21ac0*/  IMAD.IADD R4, R4, 0x1, R3 ;  /* 0x0000000104047824 */ /* 0x000fe200078e0203 */
[----:B------:R-:W-:Y:S01]  /*21ad0*/  LEA R8, P0, R2, UR4, 0x1 ;  /* 0x0000000402087c11 */ /* 0x000fe2000f8008ff */
[----:B------:R-:W-:Y:S01]  /*21ae0*/  UMOV UR4, 0xffffffff ;  /* 0xffffffff00047882 */ /* 0x000fe20000000000 */
[----:B------:R-:W-:-:S02]  /*21af0*/  LOP3.LUT R5, R5, 0x38, R6, 0x78, !PT ;  /* 0x0000003805057812 */ /* 0x000fc400078e7806 */
[----:B------:R-:W-:Y:S02]  /*21b00*/  LEA.HI.X R6, R2, UR5, R4, 0x1, P0 ;  /* 0x0000000502067c11 */ /* 0x000fe400080f0c04 */
[----:B------:R-:W-:-:S05]  /*21b10*/  LOP3.LUT R5, R5, 0x200, R11, 0xf8, !PT ;  /* 0x0000020005057812 */ /* 0x000fca00078ef80b */
[----:B------:R-:W-:Y:S01]  /*21b20*/  IMAD R5, R26, 0x4800, R5 ;  /* 0x000048001a057824 */ /* 0x000fe200078e0205 */
        /* <DEDUP_REMOVED lines=41> */
.L_x_5277:
        /* <DEDUP_REMOVED lines=11> */
.L_x_5140:
        /* <DEDUP_REMOVED lines=10> */
.L_x_5141:
[----:B------:R2:W-:Y:S01]  /*21f10*/  SYNCS.ARRIVE.TRANS64.A1T0 RZ, [R7+URZ+0x30830], RZ ;  /* 0x030830ff07ff79a7 */ /* 0x0005e2000810003f */
[----:B------:R-:W-:Y:S05]  /*21f20*/  @!P5 BRA `(.L_x_5142) ;  /* 0x000000000004d947 */ /* 0x000fea0003800000 */
[----:B------:R-:W-:Y:S01]  /*21f30*/  BPT.TRAP 0x1 ;  /* 0x000000040000795c */ /* 0x000fe20000300000 */
.L_x_5142:
[----:B-1----:R-:W-:Y:S01]  /*21f40*/  SHF.L.U32 R2, R20, 0x1f, RZ ;  /* 0x0000001f14027819 */ /* 0x002fe200000006ff */
[----:B0-----:R-:W-:Y:S01]  /*21f50*/  IMAD R6, R10, 0x8, R23 ;  /* 0x000000080a067824 */ /* 0x001fe200078e0217 */
[----:B------:R-:W-:Y:S03]  /*21f60*/  BSSY B1, `(.L_x_5143) ;  /* 0x0000003000017945 */ /* 0x000fe60003800000 */
[----:B------:R-:W0:Y:S02]  /*21f70*/  SYNCS.PHASECHK.TRANS64.TRYWAIT P0, [R6+URZ+0x30860], R2 ;  /* 0x03086002060075a7 */ /* 0x000e24000800017f */
[----:B0-----:R-:W-:Y:S05]  /*21f80*/  @!P0 BRA `(.L_x_5144) ;  /* 0x0000004800fc8947 */ /* 0x001fea0003800000 */
.L_x_5278:
[----:B------:R-:W-:Y:S05]  /*21f90*/  BSYNC B1 ;  /* 0x0000000000017941 */ /* 0x000fea0003800000 */
.L_x_5143:
[----:B--2---:R-:W2:Y:S01]  /*21fa0*/  LDL R7, [R1+0x288] ;  /* 0x0002880001077983 */ /* 0x004ea20000100800 */
[----:B------:R-:W1:Y:S01]  /*21fb0*/  S2R R11, SR_TID.X ;  /* 0x00000000000b7919 */ /* 0x000e620000002100 */
[----:B------:R-:W-:Y:S01]  /*21fc0*/  UMOV UR4, 0xffffffff ;  /* 0xffffffff00047882 */ /* 0x000fe20000000000 */
[C---:B-1----:R-:W-:Y:S01]  /*21fd0*/  IMAD.SHL.U32 R5, R11.reuse, 0x8, RZ ;  /* 0x000000080b057824 */ /* 0x042fe200078e00ff */
[----:B------:R-:W-:-:S04]  /*21fe0*/  LOP3.LUT R3, R11, 0x7f, RZ, 0xc0, !PT ;  /* 0x0000007f0b037812 */ /* 0x000fc800078ec0ff */
[----:B------:R-:W-:Y:S01]  /*21ff0*/  LOP3.LUT R5, R5, 0x1f8, RZ, 0xc0, !PT ;  /* 0x000001f805057812 */ /* 0x000fe200078ec0ff */
[----:B------:R-:W-:-:S03]  /*22000*/  IMAD.SHL.U32 R8, R3, 0x8, RZ ;  /* 0x0000000803087824 */ /* 0x000fc600078e00ff */
[----:B------:R-:W-:Y:S02]  /*22010*/  LOP3.LUT R5, R5, 0x38, R11, 0x78, !PT ;  /* 0x0000003805057812 */ /* 0x000fe400078e780b */
[----:B------:R-:W-:Y:S02]  /*22020*/  SHF.R.U32.HI R3, RZ, 0x3, R3 ;  /* 0x00000003ff037819 */ /* 0x000fe40000011603 */
[----:B------:R-:W-:-:S05]  /*22030*/  LOP3.LUT R5, R5, 0x200, R8, 0xf8, !PT ;  /* 0x0000020005057812 */ /* 0x000fca00078ef808 */
[----:B------:R-:W-:Y:S02]  /*22040*/  IMAD R5, R10, 0x4800, R5 ;  /* 0x000048000a057824 */ /* 0x000fe400078e0205 */
[----:B--2---:R-:W-:-:S04]  /*22050*/  IMAD R7, R31, -0x60, R7 ;  /* 0xffffffa01f077824 */ /* 0x004fc800078e0207 */
        /* <DEDUP_REMOVED lines=56> */
.L_x_5292:
        /* <DEDUP_REMOVED lines=31> */
.L_x_5146:
        /* <DEDUP_REMOVED lines=10> */
.L_x_5147:
        /* <DEDUP_REMOVED lines=8> */
.L_x_5135:
[----:B------:R-:W-:Y:S05]  /*226f0*/  BSYNC B0 ;  /* 0x0000000000007941 */ /* 0x000fea0003800000 */
.L_x_5134:
        /* <DEDUP_REMOVED lines=17> */
.L_x_5150:
[----:B------:R-:W-:Y:S05]  /*22810*/  BSYNC B0 ;  /* 0x0000000000007941 */ /* 0x000fea0003800000 */
.L_x_5149:
[----:B------:R-:W-:-:S13]  /*22820*/  LOP3.LUT P0, RZ, R22, 0x10, RZ, 0xc0, !PT ;  /* 0x0000001016ff7812 */ /* 0x000fda000780c0ff */
[----:B------:R-:W-:Y:S05]  /*22830*/  @!P0 BRA `(.L_x_5151) ;  /* 0x0000000000048947 */ /* 0x000fea0003800000 */
[----:B------:R-:W-:Y:S01]  /*22840*/  BPT.TRAP 0x1 ;  /* 0x000000040000795c */ /* 0x000fe20000300000 */
.L_x_5151:
[----:B------:R-:W2:Y:S01]  /*22850*/  LDL.LU R2, [R1+0x288] ;  /* 0x0002880001027983 */ /* 0x000ea20000300800 */
[----:B------:R-:W-:Y:S01]  /*22860*/  IMAD R0, R26, 0x8, R23 ;  /* 0x000000081a007824 */ /* 0x000fe200078e0217 */
[----:B------:R-:W-:Y:S01]  /*22870*/  SHF.L.U32 R3, R29, 0x1f, RZ ;  /* 0x0000001f1d037819 */ /* 0x000fe200000006ff */
[----:B------:R-:W-:Y:S03]  /*22880*/  BSSY B0, `(.L_x_5152) ;  /* 0x0000004000007945 */ /* 0x000fe60003800000 */
[----:B------:R-:W0:Y:S01]  /*22890*/  SYNCS.PHASECHK.TRANS64.TRYWAIT P0, [R0+URZ+0x30860], R3 ;  /* 0x03086003000075a7 */ /* 0x000e22000800017f */
[----:B--2---:R-:W-:Y:S01]  /*228a0*/  IMAD R6, R25, -0x60, R2 ;  /* 0xffffffa019067824 */ /* 0x004fe200078e0202 */
[----:B0-----:R-:W-:Y:S06]  /*228b0*/  @!P0 BRA `(.L_x_5153) ;  /* 0x0000004800d88947 */ /* 0x001fec0003800000 */
.L_x_5293:
[----:B------:R-:W-:Y:S05]  /*228c0*/  BSYNC B0 ;  /* 0x0000000000007941 */ /* 0x000fea0003800000 */
.L_x_5152:
[----:B------:R-:W1:Y:S01]  /*228d0*/  S2R R2, SR_TID.X ;  /* 0x0000000000027919 */ /* 0x000e620000002100 */
[----:B------:R-:W-:Y:S01]  /*228e0*/  UMOV UR4, 0xffffffff ;  /* 0xffffffff00047882 */ /* 0x000fe20000000000 */
[----:B------:R-:W2:Y:S01]  /*228f0*/  S2R R7, SR_TID.X ;  /* 0x0000000000077919 */ /* 0x000ea20000002100 */
[----:B-1----:R-:W-:Y:S01]  /*22900*/  LOP3.LUT R5, R2, 0x7f, RZ, 0xc0, !PT ;  /* 0x0000007f02057812 */ /* 0x002fe200078ec0ff */
[----:B--2---:R-:W-:-:S04]  /*22910*/  IMAD.SHL.U32 R2, R7, 0x8, RZ ;  /* 0x0000000807027824 */ /* 0x004fc800078e00ff */
[----:B------:R-:W-:Y:S01]  /*22920*/  IMAD.SHL.U32 R4, R5, 0x8, RZ ;  /* 0x0000000805047824 */ /* 0x000fe200078e00ff */
[----:B------:R-:W-:Y:S02]  /*22930*/  SHF.R.U32.HI R5, RZ, 0x3, R5 ;  /* 0x00000003ff057819 */ /* 0x000fe40000011605 */
[----:B------:R-:W-:-:S03]  /*22940*/  LOP3.LUT R2, R2, 0x1f8, RZ, 0xc0, !PT ;  /* 0x000001f802027812 */ /* 0x000fc600078ec0ff */
[----:B------:R-:W-:Y:S01]  /*22950*/  IMAD.IADD R6, R6, 0x1, -R5 ;  /* 0x0000000106067824 */ /* 0x000fe200078e0a05 */
[----:B------:R-:W-:-:S04]  /*22960*/  LOP3.LUT R2, R2, 0x38, R7, 0x78, !PT ;  /* 0x0000003802027812 */ /* 0x000fc800078e7807 */
[----:B------:R-:W-:-:S05]  /*22970*/  LOP3.LUT R2, R2, 0x200, R4, 0xf8, !PT ;  /* 0x0000020002027812 */ /* 0x000fca00078ef804 */
[----:B------:R-:W-:Y:S01]  /*22980*/  IMAD R4, R26, 0x4800, R2 ;  /* 0x000048001a047824 */ /* 0x000fe200078e0202 */
        /* <DEDUP_REMOVED lines=59> */
.L_x_5307:
        /* <DEDUP_REMOVED lines=13> */
.L_x_5155:
        /* <DEDUP_REMOVED lines=10> */
.L_x_5156:
[----:B------:R-:W-:Y:S01]  /*22eb0*/  VIADD R26, R26, 0x1 ;  /* 0x000000011a1a7836 */ /* 0x000fe20000000000 */
[----:B------:R1:W-:Y:S04]  /*22ec0*/  SYNCS.ARRIVE.TRANS64.A1T0 RZ, [R0+URZ+0x30850], RZ ;  /* 0x030850ff00ff79a7 */ /* 0x0003e8000810003f */
[----:B------:R-:W-:-:S04]  /*22ed0*/  ISETP.NE.AND P0, PT, R26, 0x2, PT ;  /* 0x000000021a00780c */ /* 0x000fc80003f05270 */
[----:B-1----:R-:W-:Y:S02]  /*22ee0*/  SEL R0, RZ, 0x1, P0 ;  /* 0x00000001ff007807 */ /* 0x002fe40000000000 */
[----:B------:R-:W-:Y:S02]  /*22ef0*/  SEL R26, R26, RZ, P0 ;  /* 0x000000ff1a1a7207 */ /* 0x000fe40000000000 */
[----:B------:R-:W-:-:S07]  /*22f00*/  LOP3.LUT R29, R29, R0, RZ, 0x3c, !PT ;  /* 0x000000001d1d7212 */ /* 0x000fce00078e3cff */
.L_x_5113:
[----:B------:R-:W-:Y:S05]  /*22f10*/  BSYNC B7 ;  /* 0x0000000000077941 */ /* 0x000fea0003800000 */
.L_x_5111:
        /* <DEDUP_REMOVED lines=8> */
[----:B------:R0:W2:Y:S01]  /*22fa0*/  LDS.128 R16, [R23+0x308d0] ;  /* 0x0308d00017107984 */ /* 0x0000a20000000c00 */
[----:B------:R-:W-:Y:S06]  /*22fb0*/  BAR.ARV 0x4, 0x180 ;  /* 0x0106000000007b1d */ /* 0x000fec0000002000 */
[----:B------:R-:W-:Y:S05]  /*22fc0*/  BRA `(.L_x_5158) ;  /* 0x0000000800cc7947 */ /* 0x000fea0003800000 */
.L_x_5157:
        /* <DEDUP_REMOVED lines=8> */
[----:B0-----:R-:W0:Y:S02]  /*23050*/  @!P1 LDC.64 R2, c[0x0][0xc80] ;  /* 0x00032000ff029b82 */ /* 0x001e240000000a00 */
        /* <DEDUP_REMOVED lines=27> */
.L_x_5317:
[----:B------:R-:W-:Y:S02]  /*23210*/  ULDC UR4, c[0x0][0xc38] ;  /* 0x00030e0000047ab9 */ /* 0x000fe40000000800 */
[----:B------:R-:W-:-:S04]  /*23220*/  IMAD.U32 R7, RZ, RZ, UR4 ;  /* 0x00000004ff077e24 */ /* 0x000fc8000f8e00ff */
[----:B--2---:R-:W-:-:S04]  /*23230*/  IMAD R14, R14, R7, RZ ;  /* 0x000000070e0e7224 */ /* 0x004fc800078e02ff */
[----:B------:R-:W-:-:S05]  /*23240*/  IMAD.IADD R9, R4, 0x1, R14 ;  /* 0x0000000104097824 */ /* 0x000fca00078e020e */
[----:B------:R-:W-:-:S13]  /*23250*/  ISETP.GT.AND P6, PT, R9, R0, PT ;  /* 0x000000000900720c */ /* 0x000fda0003fc4270 */
[----:B------:R-:W-:Y:S05]  /*23260*/  @P6 BRA `(.L_x_5160) ;  /* 0x00000000009c6947 */ /* 0x000fea0003800000 */
.L_x_5165:
        /* <DEDUP_REMOVED lines=14> */
.L_x_5163:
[----:B------:R-:W-:Y:S05]  /*23350*/  BSYNC B0 ;  /* 0x0000000000007941 */ /* 0x000fea0003800000 */
.L_x_5162:
        /* <DEDUP_REMOVED lines=18> */
.L_x_5325:
[----:B------:R-:W-:Y:S02]  /*23480*/  ULDC UR4, c[0x0][0xc38] ;  /* 0x00030e0000047ab9 */ /* 0x000fe40000000800 */
[----:B------:R-:W-:-:S04]  /*23490*/  IMAD.U32 R7, RZ, RZ, UR4 ;  /* 0x00000004ff077e24 */ /* 0x000fc8000f8e00ff */
[----:B--2---:R-:W-:-:S04]  /*234a0*/  IMAD R14, R14, R7, RZ ;  /* 0x000000070e0e7224 */ /* 0x004fc800078e02ff */
[----:B------:R-:W-:-:S05]  /*234b0*/  IMAD.IADD R9, R14, 0x1, R9 ;  /* 0x000000010e097824 */ /* 0x000fca00078e0209 */
[----:B------:R-:W-:-:S13]  /*234c0*/  ISETP.GT.AND P6, PT, R9, R0, PT ;  /* 0x000000000900720c */ /* 0x000fda0003fc4270 */
[----:B------:R-:W-:Y:S05]  /*234d0*/  @!P6 BRA `(.L_x_5165) ;  /* 0xfffffffc0064e947 */ /* 0x000fea000383ffff */
.L_x_5160:
        /* <DEDUP_REMOVED lines=8> */
.L_x_5329:
[----:B------:R-:W-:Y:S01]  /*23560*/  ISETP.NE.AND P0, PT, R3, RZ, PT ;  /* 0x000000ff0300720c */ /* 0x000fe20003f05270 */
[----:B------:R-:W-:-:S12]  /*23570*/  IMAD.MOV.U32 R14, RZ, RZ, RZ ;  /* 0x000000ffff0e7224 */ /* 0x000fd800078e00ff */
[----:B------:R-:W-:Y:S05]  /*23580*/  @!P0 BRA `(.L_x_5167) ;  /* 0x0000000000108947 */ /* 0x000fea0003800000 */
[----:B------:R-:W-:Y:S01]  /*23590*/  UMOV UR4, 0xffffffff ;  /* 0xffffffff00047882 */ /* 0x000fe20000000000 */
[----:B------:R-:W-:Y:S02]  /*235a0*/  VIADD R12, R4, 0xffffffff ;  /* 0xffffffff040c7836 */ /* 0x000fe40000000000 */
[----:B------:R-:W-:Y:S05]  /*235b0*/  BRA.DIV UR4, `(.L_x_5168) ;  /* 0x0000004e04d87947 */ /* 0x000fea000b800000 */
[----:B------:R4:W0:Y:S02]  /*235c0*/  SHFL.IDX PT, R14, R2, R12, 0x1f ;  /* 0x00001f0c020e7589 */ /* 0x00082400000e0000 */
.L_x_5167:
        /* <DEDUP_REMOVED lines=66> */
.L_x_5161:
[----:B------:R-:W-:Y:S01]  /*239f0*/  UMOV UR4, URZ ;  /* 0x0000003f00047c82 */ /* 0x000fe20008000000 */
[----:B------:R-:W-:Y:S01]  /*23a00*/  UMOV UR5, URZ ;  /* 0x0000003f00057c82 */ /* 0x000fe20008000000 */
[----:B------:R-:W-:Y:S01]  /*23a10*/  ULDC UR6, c[0x0][0xc3c] ;  /* 0x00030f0000067ab9 */ /* 0x000fe20000000800 */
[----:B------:R-:W-:Y:S02]  /*23a20*/  IMAD.MOV.U32 R16, RZ, RZ, R0 ;  /* 0x000000ffff107224 */ /* 0x000fe400078e0000 */
[----:B------:R-:W-:Y:S02]  /*23a30*/  IMAD.U32 R17, RZ, RZ, UR4 ;  /* 0x00000004ff117e24 */ /* 0x000fe4000f8e00ff */
[----:B------:R-:W-:Y:S02]  /*23a40*/  IMAD.U32 R18, RZ, RZ, UR5 ;  /* 0x00000005ff127e24 */ /* 0x000fe4000f8e00ff */
[----:B------:R-:W-:-:S07]  /*23a50*/  IMAD.U32 R19, RZ, RZ, UR6 ;  /* 0x00000006ff137e24 */ /* 0x000fce000f8e00ff */
.L_x_5169:
        /* <DEDUP_REMOVED lines=10> */
.L_x_5158:
[----:B------:R-:W-:Y:S02]  /*23b00*/  ULDC UR4, c[0x0][0xc3c] ;  /* 0x00030f0000047ab9 */ /* 0x000fe40000000800 */
[----:B--2---:R-:W-:-:S13]  /*23b10*/  ISETP.GE.AND P0, PT, R19, UR4, PT ;  /* 0x0000000413007c0c */ /* 0x004fda000bf06270 */
[----:B------:R-:W-:Y:S05]  /*23b20*/  @!P0 BRA `(.L_x_5170) ;  /* 0xffffff9800448947 */ /* 0x000fea000383ffff */
[----:B------:R-:W-:Y:S05]  /*23b30*/  BSYNC B8 ;  /* 0x0000000000087941 */ /* 0x000fea0003800000 */
.L_x_5051:
[----:B-1----:R-:W2:Y:S01]  /*23b40*/  LDL.LU R0, [R1+0x2ac] ;  /* 0x0002ac0001007983 */ /* 0x002ea20000300800 */
        /* <DEDUP_REMOVED lines=11> */
.L_x_5332:
[----:B------:R-:W-:Y:S05]  /*23c00*/  BSYNC B0 ;  /* 0x0000000000007941 */ /* 0x000fea0003800000 */
.L_x_5171:
[----:B------:R-:W-:-:S03]  /*23c10*/  UMOV UR4, 0xffffffff ;  /* 0xffffffff00047882 */ /* 0x000fc60000000000 */
[----:B------:R-:W-:Y:S05]  /*23c20*/  BRA.DIV UR4, `(.L_x_5173) ;  /* 0x0000004a04747947 */ /* 0x000fea000b800000 */
[----:B-1----:R-:W1:Y:S02]  /*23c30*/  S2R R0, SR_TID.X ;  /* 0x0000000000007919 */ /* 0x002e640000002100 */
[----:B-1----:R-:W-:-:S04]  /*23c40*/  SHF.R.U32.HI R0, RZ, 0x5, R0 ;  /* 0x00000005ff007819 */ /* 0x002fc80000011600 */
[----:B------:R-:W-:-:S05]  /*23c50*/  LOP3.LUT R0, R0, 0x3, RZ, 0xc0, !PT ;  /* 0x0000000300007812 */ /* 0x000fca00078ec0ff */
[----:B------:R1:W2:Y:S02]  /*23c60*/  SHFL.IDX PT, R14, R0, RZ, 0x1f ;  /* 0x00001fff000e7589 */ /* 0x0002a400000e0000 */
.L_x_5335:
[----:B--2---:R-:W-:Y:S01]  /*23c70*/  ISETP.NE.AND P0, PT, R14, RZ, PT ;  /* 0x000000ff0e00720c */ /* 0x004fe20003f05270 */
[----:B------:R-:W-:-:S12]  /*23c80*/  BSSY B0, `(.L_x_5174) ;  /* 0x0000026000007945 */ /* 0x000fd80003800000 */
[----:B------:R-:W-:Y:S05]  /*23c90*/  @P0 BRA `(.L_x_5175) ;  /* 0x0000000000900947 */ /* 0x000fea0003800000 */
[----:B------:R-:W-:-:S03]  /*23ca0*/  UMOV UR4, 0xffffffff ;  /* 0xffffffff00047882 */ /* 0x000fc60000000000 */
[----:B------:R-:W-:Y:S05]  /*23cb0*/  BRA.DIV UR4, `(.L_x_5176) ;  /* 0x0000004a04847947 */ /* 0x000fea000b800000 */
[----:B------:R-:W-:-:S13]  /*23cc0*/  ELECT P6, URZ, PT ;  /* 0x00000000003f782f */ /* 0x000fda00038c0000 */
.L_x_5338:
        /* <DEDUP_REMOVED lines=8> */
.L_x_5177:
[C---:B------:R-:W-:Y:S01]  /*23d50*/  IMAD R3, R26.reuse, 0x8, R5 ;  /* 0x000000081a037824 */ /* 0x040fe200078e0205 */
[----:B------:R-:W-:Y:S01]  /*23d60*/  SHF.L.U32 R2, R29, 0x1f, RZ ;  /* 0x0000001f1d027819 */ /* 0x000fe200000006ff */
[----:B------:R-:W-:-:S03]  /*23d70*/  VIADD R26, R26, 0x1 ;  /* 0x000000011a1a7836 */ /* 0x000fc60000000000 */
[----:B------:R-:W1:Y:S02]  /*23d80*/  SYNCS.PHASECHK.TRANS64.TRYWAIT P1, [R3+URZ+0x30840], R2 ;  /* 0x03084002030075a7 */ /* 0x000e64000802017f */
[----:B------:R-:W-:-:S04]  /*23d90*/  ISETP.NE.AND P2, PT, R26, 0x2, PT ;  /* 0x000000021a00780c */ /* 0x000fc80003f45270 */
[----:B------:R-:W-:Y:S01]  /*23da0*/  SEL R0, RZ, 0x1, P2 ;  /* 0x00000001ff007807 */ /* 0x000fe20001000000 */
[----:B-1----:R-:W-:Y:S08]  /*23db0*/  @!P1 BRA `(.L_x_5178) ;  /* 0x0000004800649947 */ /* 0x002ff00003800000 */
.L_x_5339:
[----:B------:R-:W-:Y:S02]  /*23dc0*/  SEL R26, R26, RZ, P2 ;  /* 0x000000ff1a1a7207 */ /* 0x000fe40001000000 */
[----:B------:R-:W-:Y:S01]  /*23dd0*/  LOP3.LUT R0, R29, R0, RZ, 0x3c, !PT ;  /* 0x000000001d007212 */ /* 0x000fe200078e3cff */
[----:B------:R-:W-:Y:S06]  /*23de0*/  @!P0 BRA `(.L_x_5179) ;  /* 0x0000000000048947 */ /* 0x000fec0003800000 */
[----:B------:R-:W-:Y:S01]  /*23df0*/  BPT.TRAP 0x1 ;  /* 0x000000040000795c */ /* 0x000fe20000300000 */
.L_x_5179:
[----:B------:R-:W-:Y:S01]  /*23e00*/  IMAD R5, R26, 0x8, R5 ;  /* 0x000000081a057824 */ /* 0x000fe200078e0205 */
[----:B------:R-:W-:-:S04]  /*23e10*/  SHF.L.U32 R0, R0, 0x1f, RZ ;  /* 0x0000001f00007819 */ /* 0x000fc800000006ff */
[----:B------:R-:W2:Y:S02]  /*23e20*/  SYNCS.PHASECHK.TRANS64.TRYWAIT P1, [R5+URZ+0x30840], R0 ;  /* 0x03084000050075a7 */ /* 0x000ea4000802017f */
[----:B--2---:R-:W-:Y:S05]  /*23e30*/  @!P1 BRA `(.L_x_5180) ;  /* 0x0000004800589947 */ /* 0x004fea0003800000 */
.L_x_5340:
[----:B------:R-:W-:Y:S05]  /*23e40*/  @!P0 BRA `(.L_x_5181) ;  /* 0x0000000000048947 */ /* 0x000fea0003800000 */
[----:B------:R-:W-:Y:S01]  /*23e50*/  BPT.TRAP 0x1 ;  /* 0x000000040000795c */ /* 0x000fe20000300000 */
.L_x_5181:
[----:B------:R-:W4:Y:S02]  /*23e60*/  SYNCS.PHASECHK.TRANS64.TRYWAIT P1, [R3+URZ+0x30860], R2 ;  /* 0x03086002030075a7 */ /* 0x000f24000802017f */
[----:B----4-:R-:W-:Y:S05]  /*23e70*/  @!P1 BRA `(.L_x_5182) ;  /* 0x00000048005c9947 */ /* 0x010fea0003800000 */
.L_x_5341:
[----:B------:R-:W-:Y:S05]  /*23e80*/  @!P0 BRA `(.L_x_5183) ;  /* 0x0000000000048947 */ /* 0x000fea0003800000 */
[----:B------:R-:W-:Y:S01]  /*23e90*/  BPT.TRAP 0x1 ;  /* 0x000000040000795c */ /* 0x000fe20000300000 */
.L_x_5183:
[----:B------:R0:W0:Y:S02]  /*23ea0*/  SYNCS.PHASECHK.TRANS64.TRYWAIT P0, [R5+URZ+0x30860], R0 ;  /* 0x03086000050075a7 */ /* 0x000024000800017f */
[----:B0-----:R-:W-:Y:S05]  /*23eb0*/  @!P0 NANOSLEEP.SYNCS 0x989680 ;  /* 0x009896800000895d */ /* 0x001fea0003900000 */
[----:B------:R-:W0:Y:S02]  /*23ec0*/  @!P0 SYNCS.PHASECHK.TRANS64 P0, [R5+URZ+0x30860], R0 ;  /* 0x03086000050085a7 */ /* 0x000e24000800007f */
[----:B0-----:R-:W-:Y:S05]  /*23ed0*/  @!P0 BRA `(.L_x_5183) ;  /* 0xfffffffc00f08947 */ /* 0x001fea000383ffff */
.L_x_5175:
[----:B------:R-:W-:Y:S05]  /*23ee0*/  BSYNC B0 ;  /* 0x0000000000007941 */ /* 0x000fea0003800000 */
.L_x_5174:
[----:B------:R-:W-:Y:S05]  /*23ef0*/  EXIT ;  /* 0x000000000000794d */ /* 0x000fea0003800000 */
.L_x_4876:
[----:B0-----:R0:W1:Y:S02]  /*23f00*/  SYNCS.PHASECHK.TRANS64.TRYWAIT P1, [R33+URZ+0x308b0], R4 ;  /* 0x0308b004210075a7 */ /* 0x001064000802017f */
[----:B-1----:R-:W-:Y:S05]  /*23f10*/  @!P1 NANOSLEEP.SYNCS 0x989680 ;  /* 0x009896800000995d */ /* 0x002fea0003900000 */
[----:B------:R-:W1:Y:S02]  /*23f20*/  @!P1 SYNCS.PHASECHK.TRANS64 P1, [R33+URZ+0x308b0], R4 ;  /* 0x0308b004210095a7 */ /* 0x000e64000802007f */
[----:B-1----:R-:W-:Y:S05]  /*23f30*/  @!P1 BRA `(.L_x_4876) ;  /* 0xfffffffc00f09947 */ /* 0x002fea000383ffff */
[----:B------:R-:W-:Y:S05]  /*23f40*/  BRA `(.L_x_5184) ;  /* 0xfffffdf800e07947 */ /* 0x000fea000383ffff */
.L_x_4877:
        /* <DEDUP_REMOVED lines=8> */
.L_x_5186:
[----:B------:R-:W-:Y:S05]  /*23fd0*/  BSYNC B0 ;  /* 0x0000000000007941 */ /* 0x000fea0003800000 */
.L_x_5185:
        /* <DEDUP_REMOVED lines=8> */
.L_x_5187:
[----:B------:R-:W-:Y:S05]  /*24060*/  BRA `(.L_x_5188) ;  /* 0xfffffdfc00207947 */ /* 0x000fea000383ffff */
.L_x_4880:
[----:B------:R-:W-:Y:S01]  /*24070*/  BSSY B0, `(.L_x_5189) ;  /* 0x0000008000007945 */ /* 0x000fe20003800000 */
[----:B-----5:R-:W-:Y:S02]  /*24080*/  IMAD.MOV.U32 R13, RZ, RZ, R5 ;  /* 0x000000ffff0d7224 */ /* 0x020fe400078e0005 */
[----:B------:R-:W-:Y:S02]  /*24090*/  IMAD.MOV.U32 R12, RZ, RZ, 0x1 ;  /* 0x00000001ff0c7424 */ /* 0x000fe400078e00ff */
[----:B------:R-:W-:Y:S02]  /*240a0*/  IMAD.MOV.U32 R11, RZ, RZ, 0x1c1f ;  /* 0x00001c1fff0b7424 */ /* 0x000fe400078e00ff */
[----:B------:R-:W-:-:S07]  /*240b0*/  IMAD.MOV.U32 R15, RZ, RZ, -0x1 ;  /* 0xffffffffff0f7424 */ /* 0x000fce00078e00ff */
[----:B0-2---:R-:W-:Y:S05]  /*240c0*/  WARPSYNC.COLLECTIVE R15, `(.L_x_5190) ;  /* 0x000000000f087348 */ /* 0x005fea0003c00000 */
[----:B--2---:R1:W2:Y:S02]  /*240d0*/  SHFL.IDX P6, R14, R13, R12, R11 ;  /* 0x0000000c0d0e7389 */ /* 0x0042a400000c000b */
[----:B012---:R-:W-:Y:S01]  /*240e0*/  ENDCOLLECTIVE ;  /* 0x000000000000791b */ /* 0x007fe20003800000 */
.L_x_5190:
[----:B------:R-:W-:Y:S05]  /*240f0*/  BSYNC B0 ;  /* 0x0000000000007941 */ /* 0x000fea0003800000 */
.L_x_5189:
        /* <DEDUP_REMOVED lines=8> */
.L_x_5191:
[----:B------:R-:W-:Y:S05]  /*24180*/  BRA `(.L_x_5192) ;  /* 0xfffffdfc00d87947 */ /* 0x000fea000383ffff */
.L_x_4899:
[----:B------:R-:W-:Y:S02]  /*24190*/  IMAD.MOV.U32 R13, RZ, RZ, R6 ;  /* 0x000000ffff0d7224 */ /* 0x000fe400078e0006 */
[----:B------:R-:W-:Y:S02]  /*241a0*/  IMAD.MOV.U32 R12, RZ, RZ, RZ ;  /* 0x000000ffff0c7224 */ /* 0x000fe400078e00ff */
[----:B------:R-:W-:Y:S02]  /*241b0*/  IMAD.MOV.U32 R11, RZ, RZ, 0x1c1f ;  /* 0x00001c1fff0b7424 */ /* 0x000fe400078e00ff */
[----:B------:R-:W-:-:S07]  /*241c0*/  IMAD.MOV.U32 R15, RZ, RZ, -0x1 ;  /* 0xffffffffff0f7424 */ /* 0x000fce00078e00ff */
[----:B0-----:R-:W-:Y:S05]  /*241d0*/  WARPSYNC.COLLECTIVE R15, `(.L_x_5193) ;  /* 0x000000000f087348 */ /* 0x001fea0003c00000 */
[----:B------:R1:W2:Y:S02]  /*241e0*/  SHFL.IDX P6, R14, R13, R12, R11 ;  /* 0x0000000c0d0e7389 */ /* 0x0002a400000c000b */
[----:B012---:R-:W-:Y:S01]  /*241f0*/  ENDCOLLECTIVE ;  /* 0x000000000000791b */ /* 0x007fe20003800000 */
.L_x_5193:
[----:B------:R-:W-:Y:S02]  /*24200*/  IMAD.MOV.U32 R13, RZ, RZ, R4 ;  /* 0x000000ffff0d7224 */ /* 0x000fe400078e0004 */
[----:B------:R-:W-:-:S07]  /*24210*/  IMAD.MOV.U32 R3, RZ, RZ, R14 ;  /* 0x000000ffff037224 */ /* 0x000fce00078e000e */
[----:B------:R-:W-:Y:S05]  /*24220*/  WARPSYNC.COLLECTIVE R15, `(.L_x_5194) ;  /* 0x000000000f087348 */ /* 0x000fea0003c00000 */
[----:B------:R0:W1:Y:S02]  /*24230*/  SHFL.IDX P6, R14, R13, R12, R11 ;  /* 0x0000000c0d0e7389 */ /* 0x00006400000c000b */
[----:B01----:R-:W-:Y:S01]  /*24240*/  ENDCOLLECTIVE ;  /* 0x000000000000791b */ /* 0x003fe20003800000 */
.L_x_5194:
[----:B------:R-:W-:Y:S02]  /*24250*/  IMAD.MOV.U32 R13, RZ, RZ, R8 ;  /* 0x000000ffff0d7224 */ /* 0x000fe400078e0008 */
[----:B------:R-:W-:-:S07]  /*24260*/  IMAD.MOV.U32 R0, RZ, RZ, R14 ;  /* 0x000000ffff007224 */ /* 0x000fce00078e000e */
[----:B------:R-:W-:Y:S05]  /*24270*/  WARPSYNC.COLLECTIVE R15, `(.L_x_5195) ;  /* 0x000000000f087348 */ /* 0x000fea0003c00000 */
[----:B------:R0:W1:Y:S02]  /*24280*/  SHFL.IDX P6, R14, R13, R12, R11 ;  /* 0x0000000c0d0e7389 */ /* 0x00006400000c000b */
[----:B01----:R-:W-:Y:S01]  /*24290*/  ENDCOLLECTIVE ;  /* 0x000000000000791b */ /* 0x003fe20003800000 */
.L_x_5195:
[----:B------:R-:W-:Y:S02]  /*242a0*/  IMAD.MOV.U32 R13, RZ, RZ, R7 ;  /* 0x000000ffff0d7224 */ /* 0x000fe400078e0007 */
[----:B------:R-:W-:-:S07]  /*242b0*/  IMAD.MOV.U32 R5, RZ, RZ, R14 ;  /* 0x000000ffff057224 */ /* 0x000fce00078e000e */
[----:B------:R-:W-:Y:S05]  /*242c0*/  WARPSYNC.COLLECTIVE R15, `(.L_x_5196) ;  /* 0x000000000f087348 */ /* 0x000fea0003c00000 */
[----:B------:R0:W1:Y:S02]  /*242d0*/  SHFL.IDX P6, R14, R13, R12, R11 ;  /* 0x0000000c0d0e7389 */ /* 0x00006400000c000b */
[----:B01----:R-:W-:Y:S01]  /*242e0*/  ENDCOLLECTIVE ;  /* 0x000000000000791b */ /* 0x003fe20003800000 */
.L_x_5196:
[----:B------:R-:W-:Y:S05]  /*242f0*/  BRA `(.L_x_5197) ;  /* 0xfffffe1000ac7947 */ /* 0x000fea000383ffff */
.L_x_4902:
[----:B------:R-:W-:Y:S01]  /*24300*/  BSSY B1, `(.L_x_5198) ;  /* 0x0000008000017945 */ /* 0x000fe20003800000 */
[----:B------:R-:W-:Y:S02]  /*24310*/  IMAD.MOV.U32 R13, RZ, RZ, R6 ;  /* 0x000000ffff0d7224 */ /* 0x000fe400078e0006 */
[----:B------:R-:W-:Y:S02]  /*24320*/  IMAD.MOV.U32 R12, RZ, RZ, 0x1 ;  /* 0x00000001ff0c7424 */ /* 0x000fe400078e00ff */
[----:B------:R-:W-:Y:S02]  /*24330*/  IMAD.MOV.U32 R11, RZ, RZ, 0x1c1f ;  /* 0x00001c1fff0b7424 */ /* 0x000fe400078e00ff */
[----:B------:R-:W-:-:S07]  /*24340*/  IMAD.MOV.U32 R15, RZ, RZ, -0x1 ;  /* 0xffffffffff0f7424 */ /* 0x000fce00078e00ff */
[----:B-1----:R-:W-:Y:S05]  /*24350*/  WARPSYNC.COLLECTIVE R15, `(.L_x_5199) ;  /* 0x000000000f087348 */ /* 0x002fea0003c00000 */
[----:B------:R0:W2:Y:S02]  /*24360*/  SHFL.IDX P6, R14, R13, R12, R11 ;  /* 0x0000000c0d0e7389 */ /* 0x0000a400000c000b */
[----:B012---:R-:W-:Y:S01]  /*24370*/  ENDCOLLECTIVE ;  /* 0x000000000000791b */ /* 0x007fe20003800000 */
.L_x_5199:
[----:B------:R-:W-:Y:S05]  /*24380*/  BSYNC B1 ;  /* 0x0000000000017941 */ /* 0x000fea0003800000 */
.L_x_5198:
        /* <DEDUP_REMOVED lines=8> */
.L_x_5200:
[----:B------:R-:W-:Y:S02]  /*24410*/  IMAD.MOV.U32 R13, RZ, RZ, R8 ;  /* 0x000000ffff0d7224 */ /* 0x000fe400078e0008 */
[----:B------:R-:W-:-:S07]  /*24420*/  IMAD.MOV.U32 R0, RZ, RZ, R14 ;  /* 0x000000ffff007224 */ /* 0x000fce00078e000e */
[----:B------:R-:W-:Y:S05]  /*24430*/  WARPSYNC.COLLECTIVE R15, `(.L_x_5201) ;  /* 0x000000000f087348 */ /* 0x000fea0003c00000 */
[----:B------:R0:W1:Y:S02]  /*24440*/  SHFL.IDX P6, R14, R13, R12, R11 ;  /* 0x0000000c0d0e7389 */ /* 0x00006400000c000b */
[----:B01----:R-:W-:Y:S01]  /*24450*/  ENDCOLLECTIVE ;  /* 0x000000000000791b */ /* 0x003fe20003800000 */
.L_x_5201:
[----:B------:R-:W-:Y:S02]  /*24460*/  IMAD.MOV.U32 R13, RZ, RZ, R7 ;  /* 0x000000ffff0d7224 */ /* 0x000fe400078e0007 */
[----:B------:R-:W-:-:S07]  /*24470*/  IMAD.MOV.U32 R5, RZ, RZ, R14 ;  /* 0x000000ffff057224 */ /* 0x000fce00078e000e */
[----:B------:R-:W-:Y:S05]  /*24480*/  WARPSYNC.COLLECTIVE R15, `(.L_x_5202) ;  /* 0x000000000f087348 */ /* 0x000fea0003c00000 */
[----:B------:R0:W1:Y:S02]  /*24490*/  SHFL.IDX P6, R14, R13, R12, R11 ;  /* 0x0000000c0d0e7389 */ /* 0x00006400000c000b */
[----:B01----:R-:W-:Y:S01]  /*244a0*/  ENDCOLLECTIVE ;  /* 0x000000000000791b */ /* 0x003fe20003800000 */
.L_x_5202:
[----:B------:R-:W-:Y:S05]  /*244b0*/  BRA `(.L_x_5203) ;  /* 0xfffffe1800647947 */ /* 0x000fea000383ffff */
.L_x_4905:
[----:B0-----:R-:W-:-:S04]  /*244c0*/  IMAD.U32 R5, RZ, RZ, UR41 ;  /* 0x00000029ff057e24 */ /* 0x001fc8000f8e00ff */
[----:B------:R0:W1:Y:S03]  /*244d0*/  SYNCS.PHASECHK.TRANS64.TRYWAIT P0, [R5+URZ+0x30800], R4 ;  /* 0x03080004050075a7 */ /* 0x000066000800017f */
[----:B-1----:R-:W-:Y:S05]  /*244e0*/  @!P0 NANOSLEEP.SYNCS 0x989680 ;  /* 0x009896800000895d */ /* 0x002fea0003900000 */
[----:B------:R-:W1:Y:S02]  /*244f0*/  @!P0 SYNCS.PHASECHK.TRANS64 P0, [R5+URZ+0x30800], R4 ;  /* 0x03080004050085a7 */ /* 0x000e64000800007f */
[----:B-1----:R-:W-:Y:S05]  /*24500*/  @!P0 BRA `(.L_x_4905) ;  /* 0xfffffffc00ec8947 */ /* 0x002fea000383ffff */
[----:B------:R-:W-:Y:S05]  /*24510*/  BRA `(.L_x_5204) ;  /* 0xfffffe2000907947 */ /* 0x000fea000383ffff */
.L_x_4929:
[----:B------:R-:W-:Y:S02]  /*24520*/  IMAD.MOV.U32 R13, RZ, RZ, R8 ;  /* 0x000000ffff0d7224 */ /* 0x000fe400078e0008 */
[----:B------:R-:W-:Y:S02]  /*24530*/  IMAD.MOV.U32 R12, RZ, RZ, RZ ;  /* 0x000000ffff0c7224 */ /* 0x000fe400078e00ff */
[----:B------:R-:W-:Y:S02]  /*24540*/  IMAD.MOV.U32 R11, RZ, RZ, 0x1c1f ;  /* 0x00001c1fff0b7424 */ /* 0x000fe400078e00ff */
[----:B------:R-:W-:-:S07]  /*24550*/  IMAD.MOV.U32 R15, RZ, RZ, -0x1 ;  /* 0xffffffffff0f7424 */ /* 0x000fce00078e00ff */
[----:B0-----:R-:W-:Y:S05]  /*24560*/  WARPSYNC.COLLECTIVE R15, `(.L_x_5205) ;  /* 0x000000000f087348 */ /* 0x001fea0003c00000 */
[----:B------:R1:W2:Y:S02]  /*24570*/  SHFL.IDX P6, R14, R13, R12, R11 ;  /* 0x0000000c0d0e7389 */ /* 0x0002a400000c000b */
[----:B012---:R-:W-:Y:S01]  /*24580*/  ENDCOLLECTIVE ;  /* 0x000000000000791b */ /* 0x007fe20003800000 */
.L_x_5205:
[----:B------:R-:W-:Y:S02]  /*24590*/  IMAD.MOV.U32 R13, RZ, RZ, R4 ;  /* 0x000000ffff0d7224 */ /* 0x000fe400078e0004 */
[----:B------:R-:W-:-:S07]  /*245a0*/  IMAD.MOV.U32 R3, RZ, RZ, R14 ;  /* 0x000000ffff037224 */ /* 0x000fce00078e000e */
[----:B------:R-:W-:Y:S05]  /*245b0*/  WARPSYNC.COLLECTIVE R15, `(.L_x_5206) ;  /* 0x000000000f087348 */ /* 0x000fea0003c00000 */
[----:B------:R0:W1:Y:S02]  /*245c0*/  SHFL.IDX P6, R14, R13, R12, R11 ;  /* 0x0000000c0d0e7389 */ /* 0x00006400000c000b */
[----:B01----:R-:W-:Y:S01]  /*245d0*/  ENDCOLLECTIVE ;  /* 0x000000000000791b */ /* 0x003fe20003800000 */
.L_x_5206:
[----:B------:R-:W-:Y:S02]  /*245e0*/  IMAD.MOV.U32 R21, RZ, RZ, R3 ;  /* 0x000000ffff157224 */ /* 0x000fe400078e0003 */
[----:B------:R-:W-:Y:S02]  /*245f0*/  IMAD.MOV.U32 R13, RZ, RZ, R10 ;  /* 0x000000ffff0d7224 */ /* 0x000fe400078e000a */
[----:B------:R-:W-:-:S07]  /*24600*/  IMAD.MOV.U32 R0, RZ, RZ, R14 ;  /* 0x000000ffff007224 */ /* 0x000fce00078e000e */
[----:B------:R-:W-:Y:S05]  /*24610*/  WARPSYNC.COLLECTIVE R15, `(.L_x_5207) ;  /* 0x000000000f087348 */ /* 0x000fea0003c00000 */
[----:B------:R0:W1:Y:S02]  /*24620*/  SHFL.IDX P6, R14, R13, R12, R11 ;  /* 0x0000000c0d0e7389 */ /* 0x00006400000c000b */
[----:B01----:R-:W-:Y:S01]  /*24630*/  ENDCOLLECTIVE ;  /* 0x000000000000791b */ /* 0x003fe20003800000 */
.L_x_5207:
[----:B------:R-:W-:Y:S02]  /*24640*/  IMAD.MOV.U32 R20, RZ, RZ, R0 ;  /* 0x000000ffff147224 */ /* 0x000fe400078e0000 */
[----:B------:R-:W-:Y:S02]  /*24650*/  IMAD.MOV.U32 R13, RZ, RZ, R9 ;  /* 0x000000ffff0d7224 */ /* 0x000fe400078e0009 */
[----:B------:R-:W-:-:S07]  /*24660*/  IMAD.MOV.U32 R5, RZ, RZ, R14 ;  /* 0x000000ffff057224 */ /* 0x000fce00078e000e */
[----:B------:R-:W-:Y:S05]  /*24670*/  WARPSYNC.COLLECTIVE R15, `(.L_x_5208) ;  /* 0x000000000f087348 */ /* 0x000fea0003c00000 */
[----:B------:R0:W1:Y:S02]  /*24680*/  SHFL.IDX P6, R14, R13, R12, R11 ;  /* 0x0000000c0d0e7389 */ /* 0x00006400000c000b */
[----:B01----:R-:W-:Y:S01]  /*24690*/  ENDCOLLECTIVE ;  /* 0x000000000000791b */ /* 0x003fe20003800000 */
.L_x_5208:
[----:B------:R-:W-:Y:S05]  /*246a0*/  BRA `(.L_x_5209) ;  /* 0xfffffe4800347947 */ /* 0x000fea000383ffff */
.L_x_4932:
[----:B------:R-:W-:Y:S01]  /*246b0*/  BSSY B1, `(.L_x_5210) ;  /* 0x0000008000017945 */ /* 0x000fe20003800000 */
[----:B------:R-:W-:Y:S02]  /*246c0*/  IMAD.MOV.U32 R13, RZ, RZ, R8 ;  /* 0x000000ffff0d7224 */ /* 0x000fe400078e0008 */
[----:B------:R-:W-:Y:S02]  /*246d0*/  IMAD.MOV.U32 R12, RZ, RZ, 0x1 ;  /* 0x00000001ff0c7424 */ /* 0x000fe400078e00ff */
[----:B------:R-:W-:Y:S02]  /*246e0*/  IMAD.MOV.U32 R11, RZ, RZ, 0x1c1f ;  /* 0x00001c1fff0b7424 */ /* 0x000fe400078e00ff */
[----:B------:R-:W-:-:S07]  /*246f0*/  IMAD.MOV.U32 R15, RZ, RZ, -0x1 ;  /* 0xffffffffff0f7424 */ /* 0x000fce00078e00ff */
[----:B------:R-:W-:Y:S05]  /*24700*/  WARPSYNC.COLLECTIVE R15, `(.L_x_5211) ;  /* 0x000000000f087348 */ /* 0x000fea0003c00000 */
[----:B------:R0:W1:Y:S02]  /*24710*/  SHFL.IDX P6, R14, R13, R12, R11 ;  /* 0x0000000c0d0e7389 */ /* 0x00006400000c000b */
[----:B01----:R-:W-:Y:S01]  /*24720*/  ENDCOLLECTIVE ;  /* 0x000000000000791b */ /* 0x003fe20003800000 */
.L_x_5211:
[----:B------:R-:W-:Y:S05]  /*24730*/  BSYNC B1 ;  /* 0x0000000000017941 */ /* 0x000fea0003800000 */
.L_x_5210:
        /* <DEDUP_REMOVED lines=8> */
.L_x_5212:
[----:B------:R-:W-:Y:S02]  /*247c0*/  IMAD.MOV.U32 R21, RZ, RZ, R3 ;  /* 0x000000ffff157224 */ /* 0x000fe400078e0003 */
[----:B------:R-:W-:Y:S02]  /*247d0*/  IMAD.MOV.U32 R13, RZ, RZ, R10 ;  /* 0x000000ffff0d7224 */ /* 0x000fe400078e000a */
[----:B------:R-:W-:-:S07]  /*247e0*/  IMAD.MOV.U32 R0, RZ, RZ, R14 ;  /* 0x000000ffff007224 */ /* 0x000fce00078e000e */
[----:B------:R-:W-:Y:S05]  /*247f0*/  WARPSYNC.COLLECTIVE R15, `(.L_x_5213) ;  /* 0x000000000f087348 */ /* 0x000fea0003c00000 */
[----:B------:R0:W1:Y:S02]  /*24800*/  SHFL.IDX P6, R14, R13, R12, R11 ;  /* 0x0000000c0d0e7389 */ /* 0x00006400000c000b */
[----:B01----:R-:W-:Y:S01]  /*24810*/  ENDCOLLECTIVE ;  /* 0x000000000000791b */ /* 0x003fe20003800000 */
.L_x_5213:
[----:B------:R-:W-:Y:S02]  /*24820*/  IMAD.MOV.U32 R20, RZ, RZ, R0 ;  /* 0x000000ffff147224 */ /* 0x000fe400078e0000 */
[----:B------:R-:W-:Y:S02]  /*24830*/  IMAD.MOV.U32 R13, RZ, RZ, R9 ;  /* 0x000000ffff0d7224 */ /* 0x000fe400078e0009 */
[----:B------:R-:W-:-:S07]  /*24840*/  IMAD.MOV.U32 R5, RZ, RZ, R14 ;  /* 0x000000ffff057224 */ /* 0x000fce00078e000e */
[----:B------:R-:W-:Y:S05]  /*24850*/  WARPSYNC.COLLECTIVE R15, `(.L_x_5214) ;  /* 0x000000000f087348 */ /* 0x000fea0003c00000 */
[----:B------:R0:W1:Y:S02]  /*24860*/  SHFL.IDX P6, R14, R13, R12, R11 ;  /* 0x0000000c0d0e7389 */ /* 0x00006400000c000b */
[----:B01----:R-:W-:Y:S01]  /*24870*/  ENDCOLLECTIVE ;  /* 0x000000000000791b */ /* 0x003fe20003800000 */
.L_x_5214:
[----:B------:R-:W-:Y:S05]  /*24880*/  BRA `(.L_x_5215) ;  /* 0xfffffe4c006c7947 */ /* 0x000fea000383ffff */
.L_x_4935:
[----:B0-----:R-:W-:-:S04]  /*24890*/  IMAD.U32 R61, RZ, RZ, UR41 ;  /* 0x00000029ff3d7e24 */ /* 0x001fc8000f8e00ff */
[----:B------:R0:W1:Y:S03]  /*248a0*/  SYNCS.PHASECHK.TRANS64.TRYWAIT P0, [R61+URZ+0x30800], R60 ;  /* 0x0308003c3d0075a7 */ /* 0x000066000800017f */
[----:B-1----:R-:W-:Y:S05]  /*248b0*/  @!P0 NANOSLEEP.SYNCS 0x989680 ;  /* 0x009896800000895d */ /* 0x002fea0003900000 */
[----:B------:R-:W1:Y:S02]  /*248c0*/  @!P0 SYNCS.PHASECHK.TRANS64 P0, [R61+URZ+0x30800], R60 ;  /* 0x0308003c3d0085a7 */ /* 0x000e64000800007f */
[----:B-1----:R-:W-:Y:S05]  /*248d0*/  @!P0 BRA `(.L_x_4935) ;  /* 0xfffffffc00ec8947 */ /* 0x002fea000383ffff */
[----:B------:R-:W-:Y:S05]  /*248e0*/  BRA `(.L_x_5216) ;  /* 0xfffffe5000f07947 */ /* 0x000fea000383ffff */
.L_x_4949:
[----:B-1----:R1:W3:Y:S02]  /*248f0*/  SYNCS.PHASECHK.TRANS64.TRYWAIT P1, [R3+URZ+0x30830], R0 ;  /* 0x03083000030075a7 */ /* 0x0022e4000802017f */
[----:B---3--:R-:W-:Y:S05]  /*24900*/  @!P1 NANOSLEEP.SYNCS 0x989680 ;  /* 0x009896800000995d */ /* 0x008fea0003900000 */
[----:B------:R-:W3:Y:S02]  /*24910*/  @!P1 SYNCS.PHASECHK.TRANS64 P1, [R3+URZ+0x30830], R0 ;  /* 0x03083000030095a7 */ /* 0x000ee4000802007f */
[----:B---3--:R-:W-:Y:S05]  /*24920*/  @!P1 BRA `(.L_x_4949) ;  /* 0xfffffffc00f09947 */ /* 0x008fea000383ffff */
[----:B------:R-:W-:Y:S05]  /*24930*/  BRA `(.L_x_4948) ;  /* 0xfffffe7c00747947 */ /* 0x000fea000383ffff */
.L_x_4966:
[----:B-1----:R-:W-:-:S04]  /*24940*/  IMAD.U32 R13, RZ, RZ, UR7 ;  /* 0x00000007ff0d7e24 */ /* 0x002fc8000f8e00ff */
[----:B------:R1:W2:Y:S03]  /*24950*/  SYNCS.PHASECHK.TRANS64.TRYWAIT P1, [R13+URZ+0x30830], R12 ;  /* 0x0308300c0d0075a7 */ /* 0x0002a6000802017f */
[----:B--2---:R-:W-:Y:S05]  /*24960*/  @!P1 NANOSLEEP.SYNCS 0x989680 ;  /* 0x009896800000995d */ /* 0x004fea0003900000 */
[----:B------:R-:W2:Y:S02]  /*24970*/  @!P1 SYNCS.PHASECHK.TRANS64 P1, [R13+URZ+0x30830], R12 ;  /* 0x0308300c0d0095a7 */ /* 0x000ea4000802007f */
[----:B--2---:R-:W-:Y:S05]  /*24980*/  @!P1 BRA `(.L_x_4966) ;  /* 0xfffffffc00ec9947 */ /* 0x004fea000383ffff */
[----:B------:R-:W-:Y:S05]  /*24990*/  BRA `(.L_x_4965) ;  /* 0xfffffeb000207947 */ /* 0x000fea000383ffff */
.L_x_4970:
[----:B---3--:R-:W-:-:S04]  /*249a0*/  IMAD.U32 R2, RZ, RZ, UR6 ;  /* 0x00000006ff027e24 */ /* 0x008fc8000f8e00ff */
[----:B------:R3:W4:Y:S03]  /*249b0*/  SYNCS.PHASECHK.TRANS64.TRYWAIT P1, [R2+URZ+0x30850], R0 ;  /* 0x03085000020075a7 */ /* 0x000726000802017f */
[----:B----4-:R-:W-:Y:S05]  /*249c0*/  @!P1 NANOSLEEP.SYNCS 0x989680 ;  /* 0x009896800000995d */ /* 0x010fea0003900000 */
[----:B------:R-:W4:Y:S02]  /*249d0*/  @!P1 SYNCS.PHASECHK.TRANS64 P1, [R2+URZ+0x30850], R0 ;  /* 0x03085000020095a7 */ /* 0x000f24000802007f */
[----:B----4-:R-:W-:Y:S05]  /*249e0*/  @!P1 BRA `(.L_x_4970) ;  /* 0xfffffffc00ec9947 */ /* 0x010fea000383ffff */
[----:B------:R-:W-:Y:S05]  /*249f0*/  BRA `(.L_x_4969) ;  /* 0xfffffeb800c87947 */ /* 0x000fea000383ffff */
.L_x_4989:
[----:B-1----:R-:W-:-:S04]  /*24a00*/  IMAD.U32 R4, RZ, RZ, UR7 ;  /* 0x00000007ff047e24 */ /* 0x002fc8000f8e00ff */
[----:B------:R1:W2:Y:S03]  /*24a10*/  SYNCS.PHASECHK.TRANS64.TRYWAIT P1, [R4+URZ+0x30830], R3 ;  /* 0x03083003040075a7 */ /* 0x0002a6000802017f */
[----:B--2---:R-:W-:Y:S05]  /*24a20*/  @!P1 NANOSLEEP.SYNCS 0x989680 ;  /* 0x009896800000995d */ /* 0x004fea0003900000 */
[----:B------:R-:W2:Y:S02]  /*24a30*/  @!P1 SYNCS.PHASECHK.TRANS64 P1, [R4+URZ+0x30830], R3 ;  /* 0x03083003040095a7 */ /* 0x000ea4000802007f */
[----:B--2---:R-:W-:Y:S05]  /*24a40*/  @!P1 BRA `(.L_x_4989) ;  /* 0xfffffffc00ec9947 */ /* 0x004fea000383ffff */
[----:B------:R-:W-:Y:S05]  /*24a50*/  BRA `(.L_x_4988) ;  /* 0xfffffee800607947 */ /* 0x000fea000383ffff */
.L_x_4993:
[----:B---3--:R-:W-:-:S04]  /*24a60*/  IMAD.U32 R2, RZ, RZ, UR6 ;  /* 0x00000006ff027e24 */ /* 0x008fc8000f8e00ff */
[----:B------:R3:W4:Y:S03]  /*24a70*/  SYNCS.PHASECHK.TRANS64.TRYWAIT P1, [R2+URZ+0x30850], R0 ;  /* 0x03085000020075a7 */ /* 0x000726000802017f */
[----:B----4-:R-:W-:Y:S05]  /*24a80*/  @!P1 NANOSLEEP.SYNCS 0x989680 ;  /* 0x009896800000995d */ /* 0x010fea0003900000 */
[----:B------:R-:W4:Y:S02]  /*24a90*/  @!P1 SYNCS.PHASECHK.TRANS64 P1, [R2+URZ+0x30850], R0 ;  /* 0x03085000020095a7 */ /* 0x000f24000802007f */
[----:B----4-:R-:W-:Y:S05]  /*24aa0*/  @!P1 BRA `(.L_x_4993) ;  /* 0xfffffffc00ec9947 */ /* 0x010fea000383ffff */
[----:B------:R-:W-:Y:S05]  /*24ab0*/  BRA `(.L_x_4992) ;  /* 0xfffffef400087947 */ /* 0x000fea000383ffff */
.L_x_5001:
[----:B-1----:R-:W-:-:S04]  /*24ac0*/  IMAD.U32 R4, RZ, RZ, UR7 ;  /* 0x00000007ff047e24 */ /* 0x002fc8000f8e00ff */
[----:B------:R1:W2:Y:S03]  /*24ad0*/  SYNCS.PHASECHK.TRANS64.TRYWAIT P1, [R4+URZ+0x30830], R3 ;  /* 0x03083003040075a7 */ /* 0x0002a6000802017f */
[----:B--2---:R-:W-:Y:S05]  /*24ae0*/  @!P1 NANOSLEEP.SYNCS 0x989680 ;  /* 0x009896800000995d */ /* 0x004fea0003900000 */
[----:B------:R-:W2:Y:S02]  /*24af0*/  @!P1 SYNCS.PHASECHK.TRANS64 P1, [R4+URZ+0x30830], R3 ;  /* 0x03083003040095a7 */ /* 0x000ea4000802007f */
[----:B--2---:R-:W-:Y:S05]  /*24b00*/  @!P1 BRA `(.L_x_5001) ;  /* 0xfffffffc00ec9947 */ /* 0x004fea000383ffff */
[----:B------:R-:W-:Y:S05]  /*24b10*/  BRA `(.L_x_5000) ;  /* 0xffffff0c00507947 */ /* 0x000fea000383ffff */
.L_x_5005:
[----:B---3--:R-:W-:-:S04]  /*24b20*/  IMAD.U32 R2, RZ, RZ, UR6 ;  /* 0x00000006ff027e24 */ /* 0x008fc8000f8e00ff */
[----:B------:R3:W4:Y:S03]  /*24b30*/  SYNCS.PHASECHK.TRANS64.TRYWAIT P1, [R2+URZ+0x30850], R0 ;  /* 0x03085000020075a7 */ /* 0x000726000802017f */
[----:B----4-:R-:W-:Y:S05]  /*24b40*/  @!P1 NANOSLEEP.SYNCS 0x989680 ;  /* 0x009896800000995d */ /* 0x010fea0003900000 */
[----:B------:R-:W4:Y:S02]  /*24b50*/  @!P1 SYNCS.PHASECHK.TRANS64 P1, [R2+URZ+0x30850], R0 ;  /* 0x03085000020095a7 */ /* 0x000f24000802007f */
[----:B----4-:R-:W-:Y:S05]  /*24b60*/  @!P1 BRA `(.L_x_5005) ;  /* 0xfffffffc00ec9947 */ /* 0x010fea000383ffff */
[----:B------:R-:W-:Y:S05]  /*24b70*/  BRA `(.L_x_5004) ;  /* 0xffffff1400f87947 */ /* 0x000fea000383ffff */
.L_x_5020:
[----:B-1----:R-:W-:-:S04]  /*24b80*/  IMAD.U32 R7, RZ, RZ, UR5 ;  /* 0x00000005ff077e24 */ /* 0x002fc8000f8e00ff */
[----:B------:R1:W2:Y:S03]  /*24b90*/  SYNCS.PHASECHK.TRANS64.TRYWAIT P1, [R7+URZ+0x30850], R0 ;  /* 0x03085000070075a7 */ /* 0x0002a6000802017f */
[----:B--2---:R-:W-:Y:S05]  /*24ba0*/  @!P1 NANOSLEEP.SYNCS 0x989680 ;  /* 0x009896800000995d */ /* 0x004fea0003900000 */
[----:B------:R-:W2:Y:S02]  /*24bb0*/  @!P1 SYNCS.PHASECHK.TRANS64 P1, [R7+URZ+0x30850], R0 ;  /* 0x03085000070095a7 */ /* 0x000ea4000802007f */
[----:B--2---:R-:W-:Y:S05]  /*24bc0*/  @!P1 BRA `(.L_x_5020) ;  /* 0xfffffffc00ec9947 */ /* 0x004fea000383ffff */
[----:B------:R-:W-:Y:S05]  /*24bd0*/  BRA `(.L_x_5019) ;  /* 0xffffff4800287947 */ /* 0x000fea000383ffff */
.L_x_5065:
        /* <DEDUP_REMOVED lines=8> */
[----:B------:R-:W-:Y:S05]  /*24c60*/  WARPSYNC.COLLECTIVE R15, `(.L_x_5218) ;  /* 0x000000000f087348 */ /* 0x000fea0003c00000 */
[----:B------:R0:W1:Y:S02]  /*24c70*/  SHFL.IDX P6, R14, R13, R12, R11 ;  /* 0x0000000c0d0e7389 */ /* 0x00006400000c000b */
[----:B01----:R-:W-:Y:S01]  /*24c80*/  ENDCOLLECTIVE ;  /* 0x000000000000791b */ /* 0x003fe20003800000 */
.L_x_5218:
[----:B------:R-:W-:Y:S05]  /*24c90*/  BSYNC B1 ;  /* 0x0000000000017941 */ /* 0x000fea0003800000 */
.L_x_5217:
[----:B------:R-:W-:Y:S05]  /*24ca0*/  BRA `(.L_x_5219) ;  /* 0xffffff9000747947 */ /* 0x000fea000383ffff */
.L_x_5067:
[----:B------:R-:W-:Y:S01]  /*24cb0*/  BSSY B1, `(.L_x_5220) ;  /* 0x0000006000017945 */ /* 0x000fe20003800000 */
[----:B------:R-:W-:-:S07]  /*24cc0*/  IMAD.MOV.U32 R15, RZ, RZ, -0x1 ;  /* 0xffffffffff0f7424 */ /* 0x000fce00078e00ff */
[----:B0-----:R-:W-:Y:S05]  /*24cd0*/  WARPSYNC.COLLECTIVE R15, `(.L_x_5221) ;  /* 0x000000000f0c7348 */ /* 0x001fea0003c00000 */
[----:B------:R-:W-:Y:S02]  /*24ce0*/  ELECT P6, UR62, PT ;  /* 0x00000000003e782f */ /* 0x000fe400038c0000 */
[----:B------:R-:W-:Y:S01]  /*24cf0*/  MOV R14, UR62 ;  /* 0x0000003e000e7c02 */ /* 0x000fe20008000f00 */
[----:B0-----:R-:W-:Y:S10]  /*24d00*/  ENDCOLLECTIVE ;  /* 0x000000000000791b */ /* 0x001ff40003800000 */
.L_x_5221:
[----:B------:R-:W-:Y:S05]  /*24d10*/  BSYNC B1 ;  /* 0x0000000000017941 */ /* 0x000fea0003800000 */
.L_x_5220:
[----:B------:R-:W-:Y:S05]  /*24d20*/  BRA `(.L_x_5066) ;  /* 0xffffff90006c7947 */ /* 0x000fea000383ffff */
.L_x_5069:
[----:B0-----:R0:W1:Y:S02]  /*24d30*/  SYNCS.PHASECHK.TRANS64.TRYWAIT P0, [R23+URZ+0x30820], R6 ;  /* 0x03082006170075a7 */ /* 0x001064000800017f */
[----:B-1----:R-:W-:Y:S05]  /*24d40*/  @!P0 NANOSLEEP.SYNCS 0x989680 ;  /* 0x009896800000895d */ /* 0x002fea0003900000 */
[----:B------:R-:W1:Y:S02]  /*24d50*/  @!P0 SYNCS.PHASECHK.TRANS64 P0, [R23+URZ+0x30820], R6 ;  /* 0x03082006170085a7 */ /* 0x000e64000800007f */
[----:B-1----:R-:W-:Y:S05]  /*24d60*/  @!P0 BRA `(.L_x_5069) ;  /* 0xfffffffc00f08947 */ /* 0x002fea000383ffff */
[----:B------:R-:W-:Y:S05]  /*24d70*/  BRA `(.L_x_5222) ;  /* 0xffffff90007c7947 */ /* 0x000fea000383ffff */
.L_x_5073:
[----:B-1----:R1:W2:Y:S02]  /*24d80*/  SYNCS.PHASECHK.TRANS64.TRYWAIT P0, [R12+URZ+0x308a0], R11 ;  /* 0x0308a00b0c0075a7 */ /* 0x0022a4000800017f */
[----:B--2---:R-:W-:Y:S05]  /*24d90*/  @!P0 NANOSLEEP.SYNCS 0x989680 ;  /* 0x009896800000895d */ /* 0x004fea0003900000 */
[----:B------:R-:W2:Y:S02]  /*24da0*/  @!P0 SYNCS.PHASECHK.TRANS64 P0, [R12+URZ+0x308a0], R11 ;  /* 0x0308a00b0c0085a7 */ /* 0x000ea4000800007f */
[----:B--2---:R-:W-:Y:S05]  /*24db0*/  @!P0 BRA `(.L_x_5073) ;  /* 0xfffffffc00f08947 */ /* 0x004fea000383ffff */
[----:B------:R-:W-:Y:S05]  /*24dc0*/  BRA `(.L_x_5223) ;  /* 0xffffff9000947947 */ /* 0x000fea000383ffff */
.L_x_5080:
[----:B0-----:R0:W2:Y:S02]  /*24dd0*/  SYNCS.PHASECHK.TRANS64.TRYWAIT P0, [R12+URZ+0x308c0], R11 ;  /* 0x0308c00b0c0075a7 */ /* 0x0010a4000800017f */
[----:B--2---:R-:W-:Y:S05]  /*24de0*/  @!P0 NANOSLEEP.SYNCS 0x989680 ;  /* 0x009896800000895d */ /* 0x004fea0003900000 */
[----:B------:R-:W2:Y:S02]  /*24df0*/  @!P0 SYNCS.PHASECHK.TRANS64 P0, [R12+URZ+0x308c0], R11 ;  /* 0x0308c00b0c0085a7 */ /* 0x000ea4000800007f */
[----:B--2---:R-:W-:Y:S05]  /*24e00*/  @!P0 BRA `(.L_x_5080) ;  /* 0xfffffffc00f08947 */ /* 0x004fea000383ffff */
[----:B------:R-:W-:Y:S05]  /*24e10*/  BRA `(.L_x_5224) ;  /* 0xffffff9400907947 */ /* 0x000fea000383ffff */
.L_x_5089:
[----:B-1----:R1:W2:Y:S02]  /*24e20*/  SYNCS.PHASECHK.TRANS64.TRYWAIT P1, [R11+URZ+0x308a0], R2 ;  /* 0x0308a0020b0075a7 */ /* 0x0022a4000802017f */
[----:B--2---:R-:W-:Y:S05]  /*24e30*/  @!P1 NANOSLEEP.SYNCS 0x989680 ;  /* 0x009896800000995d */ /* 0x004fea0003900000 */
[----:B------:R-:W2:Y:S02]  /*24e40*/  @!P1 SYNCS.PHASECHK.TRANS64 P1, [R11+URZ+0x308a0], R2 ;  /* 0x0308a0020b0095a7 */ /* 0x000ea4000802007f */
[----:B--2---:R-:W-:Y:S05]  /*24e50*/  @!P1 BRA `(.L_x_5089) ;  /* 0xfffffffc00f09947 */ /* 0x004fea000383ffff */
[----:B------:R-:W-:Y:S05]  /*24e60*/  BRA `(.L_x_5225) ;  /* 0xffffff9800c47947 */ /* 0x000fea000383ffff */
.L_x_5096:
[----:B0-----:R0:W2:Y:S02]  /*24e70*/  SYNCS.PHASECHK.TRANS64.TRYWAIT P1, [R11+URZ+0x308c0], R2 ;  /* 0x0308c0020b0075a7 */ /* 0x0010a4000802017f */
[----:B--2---:R-:W-:Y:S05]  /*24e80*/  @!P1 NANOSLEEP.SYNCS 0x989680 ;  /* 0x009896800000995d */ /* 0x004fea0003900000 */
[----:B------:R-:W2:Y:S02]  /*24e90*/  @!P1 SYNCS.PHASECHK.TRANS64 P1, [R11+URZ+0x308c0], R2 ;  /* 0x0308c0020b0095a7 */ /* 0x000ea4000802007f */
[----:B--2---:R-:W-:Y:S05]  /*24ea0*/  @!P1 BRA `(.L_x_5096) ;  /* 0xfffffffc00f09947 */ /* 0x004fea000383ffff */
[----:B------:R-:W-:Y:S05]  /*24eb0*/  BRA `(.L_x_5226) ;  /* 0xffffff9c00bc7947 */ /* 0x000fea000383ffff */
.L_x_5119:
        /* <DEDUP_REMOVED lines=11> */
.L_x_5228:
[----:B------:R-:W-:Y:S05]  /*24f70*/  BSYNC B0 ;  /* 0x0000000000007941 */ /* 0x000fea0003800000 */
.L_x_5227:
[----:B------:R-:W-:Y:S05]  /*24f80*/  BRA `(.L_x_5229) ;  /* 0xffffffac00e07947 */ /* 0x000fea000383ffff */
.L_x_5122:
[----:B0-----:R0:W1:Y:S02]  /*24f90*/  SYNCS.PHASECHK.TRANS64.TRYWAIT P0, [R7+URZ+0x30840], R2 ;  /* 0x03084002070075a7 */ /* 0x001064000800017f */
[----:B-1----:R-:W-:Y:S05]  /*24fa0*/  @!P0 NANOSLEEP.SYNCS 0x989680 ;  /* 0x009896800000895d */ /* 0x002fea0003900000 */
[----:B------:R-:W1:Y:S02]  /*24fb0*/  @!P0 SYNCS.PHASECHK.TRANS64 P0, [R7+URZ+0x30840], R2 ;  /* 0x03084002070085a7 */ /* 0x000e64000800007f */
[----:B-1----:R-:W-:Y:S05]  /*24fc0*/  @!P0 BRA `(.L_x_5122) ;  /* 0xfffffffc00f08947 */ /* 0x002fea000383ffff */
[----:B------:R-:W-:Y:S05]  /*24fd0*/  BRA `(.L_x_5230) ;  /* 0xffffffb0003c7947 */ /* 0x000fea000383ffff */
.L_x_5123:
        /* <DEDUP_REMOVED lines=8> */
.L_x_5232:
[----:B------:R-:W-:Y:S05]  /*25060*/  BSYNC B0 ;  /* 0x0000000000007941 */ /* 0x000fea0003800000 */
.L_x_5231:
        /* <DEDUP_REMOVED lines=9> */
.L_x_5233:
[----:B------:R-:W-:Y:S02]  /*25100*/  IMAD.MOV.U32 R13, RZ, RZ, R0 ;  /* 0x000000ffff0d7224 */ /* 0x000fe400078e0000 */
[----:B------:R-:W-:Y:S02]  /*25110*/  IMAD.MOV.U32 R12, RZ, RZ, 0x1 ;  /* 0x00000001ff0c7424 */ /* 0x000fe400078e00ff */
[----:B------:R-:W-:-:S07]  /*25120*/  IMAD.MOV.U32 R3, RZ, RZ, R14 ;  /* 0x000000ffff037224 */ /* 0x000fce00078e000e */
[----:B------:R-:W-:Y:S05]  /*25130*/  WARPSYNC.COLLECTIVE R15, `(.L_x_5234) ;  /* 0x000000000f087348 */ /* 0x000fea0003c00000 */
[----:B------:R0:W1:Y:S02]  /*25140*/  SHFL.IDX P6, R14, R13, R12, R11 ;  /* 0x0000000c0d0e7389 */ /* 0x00006400000c000b */
[----:B01----:R-:W-:Y:S01]  /*25150*/  ENDCOLLECTIVE ;  /* 0x000000000000791b */ /* 0x003fe20003800000 */
.L_x_5234:
        /* <DEDUP_REMOVED lines=17> */
.L_x_5235:
[----:B------:R-:W-:Y:S02]  /*25270*/  @P1 IMAD R8, R5, 0x2, R23 ;  /* 0x0000000205081824 */ /* 0x000fe400078e0217 */
[----:B------:R-:W-:Y:S02]  /*25280*/  IMAD.MOV.U32 R13, RZ, RZ, R0 ;  /* 0x000000ffff0d7224 */ /* 0x000fe400078e0000 */
[----:B------:R-:W-:Y:S02]  /*25290*/  IMAD.MOV.U32 R12, RZ, RZ, 0x2 ;  /* 0x00000002ff0c7424 */ /* 0x000fe400078e00ff */
[----:B------:R-:W-:-:S07]  /*252a0*/  IMAD.MOV.U32 R3, RZ, RZ, R14 ;  /* 0x000000ffff037224 */ /* 0x000fce00078e000e */
[----:B------:R-:W-:Y:S05]  /*252b0*/  WARPSYNC.COLLECTIVE R15, `(.L_x_5236) ;  /* 0x000000000f087348 */ /* 0x000fea0003c00000 */
[----:B------:R0:W1:Y:S02]  /*252c0*/  SHFL.IDX P6, R14, R13, R12, R11 ;  /* 0x0000000c0d0e7389 */ /* 0x00006400000c000b */
[----:B01----:R-:W-:Y:S01]  /*252d0*/  ENDCOLLECTIVE ;  /* 0x000000000000791b */ /* 0x003fe20003800000 */
.L_x_5236:
        /* <DEDUP_REMOVED lines=17> */
.L_x_5237:
[----:B------:R-:W-:Y:S02]  /*253f0*/  @P1 IMAD R8, R5, 0x2, R23 ;  /* 0x0000000205081824 */ /* 0x000fe400078e0217 */
[----:B------:R-:W-:Y:S02]  /*25400*/  IMAD.MOV.U32 R13, RZ, RZ, R0 ;  /* 0x000000ffff0d7224 */ /* 0x000fe400078e0000 */
[----:B------:R-:W-:Y:S02]  /*25410*/  IMAD.MOV.U32 R12, RZ, RZ, 0x3 ;  /* 0x00000003ff0c7424 */ /* 0x000fe400078e00ff */
[----:B------:R-:W-:-:S07]  /*25420*/  IMAD.MOV.U32 R3, RZ, RZ, R14 ;  /* 0x000000ffff037224 */ /* 0x000fce00078e000e */
[----:B------:R-:W-:Y:S05]  /*25430*/  WARPSYNC.COLLECTIVE R15, `(.L_x_5238) ;  /* 0x000000000f087348 */ /* 0x000fea0003c00000 */
[----:B------:R0:W1:Y:S02]  /*25440*/  SHFL.IDX P6, R14, R13, R12, R11 ;  /* 0x0000000c0d0e7389 */ /* 0x00006400000c000b */
[----:B01----:R-:W-:Y:S01]  /*25450*/  ENDCOLLECTIVE ;  /* 0x000000000000791b */ /* 0x003fe20003800000 */
.L_x_5238:
        /* <DEDUP_REMOVED lines=17> */
.L_x_5239:
[----:B------:R-:W-:Y:S02]  /*25570*/  @P1 IMAD R8, R5, 0x2, R23 ;  /* 0x0000000205081824 */ /* 0x000fe400078e0217 */
[----:B------:R-:W-:Y:S02]  /*25580*/  IMAD.MOV.U32 R13, RZ, RZ, R0 ;  /* 0x000000ffff0d7224 */ /* 0x000fe400078e0000 */
[----:B------:R-:W-:Y:S02]  /*25590*/  IMAD.MOV.U32 R12, RZ, RZ, 0x4 ;  /* 0x00000004ff0c7424 */ /* 0x000fe400078e00ff */
[----:B------:R-:W-:-:S07]  /*255a0*/  IMAD.MOV.U32 R3, RZ, RZ, R14 ;  /* 0x000000ffff037224 */ /* 0x000fce00078e000e */
[----:B------:R-:W-:Y:S05]  /*255b0*/  WARPSYNC.COLLECTIVE R15, `(.L_x_5240) ;  /* 0x000000000f087348 */ /* 0x000fea0003c00000 */
[----:B------:R0:W1:Y:S02]  /*255c0*/  SHFL.IDX P6, R14, R13, R12, R11 ;  /* 0x0000000c0d0e7389 */ /* 0x00006400000c000b */
[----:B01----:R-:W-:Y:S01]  /*255d0*/  ENDCOLLECTIVE ;  /* 0x000000000000791b */ /* 0x003fe20003800000 */
.L_x_5240:
        /* <DEDUP_REMOVED lines=17> */
.L_x_5241:
[----:B------:R-:W-:Y:S02]  /*256f0*/  @P1 IMAD R8, R5, 0x2, R23 ;  /* 0x0000000205081824 */ /* 0x000fe400078e0217 */
[----:B------:R-:W-:Y:S02]  /*25700*/  IMAD.MOV.U32 R13, RZ, RZ, R0 ;  /* 0x000000ffff0d7224 */ /* 0x000fe400078e0000 */
[----:B------:R-:W-:Y:S02]  /*25710*/  IMAD.MOV.U32 R12, RZ, RZ, 0x5 ;  /* 0x00000005ff0c7424 */ /* 0x000fe400078e00ff */
[----:B------:R-:W-:-:S07]  /*25720*/  IMAD.MOV.U32 R3, RZ, RZ, R14 ;  /* 0x000000ffff037224 */ /* 0x000fce00078e000e */
[----:B------:R-:W-:Y:S05]  /*25730*/  WARPSYNC.COLLECTIVE R15, `(.L_x_5242) ;  /* 0x000000000f087348 */ /* 0x000fea0003c00000 */
[----:B------:R0:W1:Y:S02]  /*25740*/  SHFL.IDX P6, R14, R13, R12, R11 ;  /* 0x0000000c0d0e7389 */ /* 0x00006400000c000b */
[----:B01----:R-:W-:Y:S01]  /*25750*/  ENDCOLLECTIVE ;  /* 0x000000000000791b */ /* 0x003fe20003800000 */
.L_x_5242:
        /* <DEDUP_REMOVED lines=10> */
.L_x_5243:
        /* <DEDUP_REMOVED lines=8> */
.L_x_5128:
[----:B------:R-:W-:Y:S02]  /*25880*/  IMAD.MOV.U32 R13, RZ, RZ, R4 ;  /* 0x000000ffff0d7224 */ /* 0x000fe400078e0004 */
[----:B------:R-:W-:Y:S02]  /*25890*/  IMAD.MOV.U32 R12, RZ, RZ, RZ ;  /* 0x000000ffff0c7224 */ /* 0x000fe400078e00ff */
[----:B------:R-:W-:Y:S02]  /*258a0*/  IMAD.MOV.U32 R11, RZ, RZ, 0x181f ;  /* 0x0000181fff0b7424 */ /* 0x000fe400078e00ff */
[----:B------:R-:W-:Y:S02]  /*258b0*/  IMAD.MOV.U32 R15, RZ, RZ, -0x1 ;  /* 0xffffffffff0f7424 */ /* 0x000fe400078e00ff */
[----:B------:R-:W-:Y:S02]  /*258c0*/  IMAD R31, R31, R7, RZ ;  /* 0x000000071f1f7224 */ /* 0x000fe400078e02ff */
[----:B------:R-:W-:-:S07]  /*258d0*/  IMAD.IADD R28, R9, 0x1, R28 ;  /* 0x00000001091c7824 */ /* 0x000fce00078e021c */
[----:B-----5:R-:W-:Y:S05]  /*258e0*/  WARPSYNC.COLLECTIVE R15, `(.L_x_5245) ;  /* 0x000000000f087348 */ /* 0x020fea0003c00000 */
[----:B------:R0:W1:Y:S02]  /*258f0*/  SHFL.IDX P6, R14, R13, R12, R11 ;  /* 0x0000000c0d0e7389 */ /* 0x00006400000c000b */
[----:B01---5:R-:W-:Y:S01]  /*25900*/  ENDCOLLECTIVE ;  /* 0x000000000000791b */ /* 0x023fe20003800000 */
.L_x_5245:
[C---:B------:R-:W-:Y:S01]  /*25910*/  VIADD R6, R28.reuse, 0x10 ;  /* 0x000000101c067836 */ /* 0x040fe20000000000 */
[----:B------:R-:W-:Y:S01]  /*25920*/  ISETP.GE.AND P1, PT, R28, R31, PT ;  /* 0x0000001f1c00720c */ /* 0x000fe20003f26270 */
[----:B------:R-:W-:Y:S02]  /*25930*/  IMAD.MOV.U32 R13, RZ, RZ, R0 ;  /* 0x000000ffff0d7224 */ /* 0x000fe400078e0000 */
[----:B------:R-:W-:-:S10]  /*25940*/  IMAD.MOV.U32 R2, RZ, RZ, R14 ;  /* 0x000000ffff027224 */ /* 0x000fd400078e000e */
[----:B------:R-:W-:Y:S05]  /*25950*/  WARPSYNC.COLLECTIVE R15, `(.L_x_5246) ;  /* 0x000000000f087348 */ /* 0x000fea0003c00000 */
[----:B------:R0:W1:Y:S02]  /*25960*/  SHFL.IDX P6, R14, R13, R12, R11 ;  /* 0x0000000c0d0e7389 */ /* 0x00006400000c000b */
[----:B01----:R-:W-:Y:S01]  /*25970*/  ENDCOLLECTIVE ;  /* 0x000000000000791b */ /* 0x003fe20003800000 */
.L_x_5246:
[----:B------:R-:W-:Y:S02]  /*25980*/  IMAD.MOV.U32 R13, RZ, RZ, R4 ;  /* 0x000000ffff0d7224 */ /* 0x000fe400078e0004 */
[----:B------:R-:W-:Y:S02]  /*25990*/  IMAD.MOV.U32 R12, RZ, RZ, 0x1 ;  /* 0x00000001ff0c7424 */ /* 0x000fe400078e00ff */
[----:B------:R-:W-:-:S07]  /*259a0*/  IMAD.MOV.U32 R3, RZ, RZ, R14 ;  /* 0x000000ffff037224 */ /* 0x000fce00078e000e */
[----:B------:R-:W-:Y:S05]  /*259b0*/  WARPSYNC.COLLECTIVE R15, `(.L_x_5247) ;  /* 0x000000000f087348 */ /* 0x000fea0003c00000 */
[----:B------:R0:W1:Y:S02]  /*259c0*/  SHFL.IDX P6, R14, R13, R12, R11 ;  /* 0x0000000c0d0e7389 */ /* 0x00006400000c000b */
[----:B01----:R-:W-:Y:S01]  /*259d0*/  ENDCOLLECTIVE ;  /* 0x000000000000791b */ /* 0x003fe20003800000 */
.L_x_5247:
        /* <DEDUP_REMOVED lines=15> */
.L_x_5248:
[----:B------:R-:W-:Y:S02]  /*25ad0*/  IMAD.MOV.U32 R13, RZ, RZ, R4 ;  /* 0x000000ffff0d7224 */ /* 0x000fe400078e0004 */
[----:B------:R-:W-:Y:S02]  /*25ae0*/  IMAD.MOV.U32 R12, RZ, RZ, 0x2 ;  /* 0x00000002ff0c7424 */ /* 0x000fe400078e00ff */
[----:B------:R-:W-:-:S07]  /*25af0*/  IMAD.MOV.U32 R3, RZ, RZ, R14 ;  /* 0x000000ffff037224 */ /* 0x000fce00078e000e */
[----:B------:R-:W-:Y:S05]  /*25b00*/  WARPSYNC.COLLECTIVE R15, `(.L_x_5249) ;  /* 0x000000000f087348 */ /* 0x000fea0003c00000 */
[----:B------:R0:W1:Y:S02]  /*25b10*/  SHFL.IDX P6, R14, R13, R12, R11 ;  /* 0x0000000c0d0e7389 */ /* 0x00006400000c000b */
[----:B01----:R-:W-:Y:S01]  /*25b20*/  ENDCOLLECTIVE ;  /* 0x000000000000791b */ /* 0x003fe20003800000 */
.L_x_5249:
        /* <DEDUP_REMOVED lines=17> */
.L_x_5250:
[----:B------:R-:W-:Y:S02]  /*25c40*/  IMAD.MOV.U32 R13, RZ, RZ, R4 ;  /* 0x000000ffff0d7224 */ /* 0x000fe400078e0004 */
[----:B------:R-:W-:Y:S02]  /*25c50*/  IMAD.MOV.U32 R12, RZ, RZ, 0x3 ;  /* 0x00000003ff0c7424 */ /* 0x000fe400078e00ff */
[----:B------:R-:W-:-:S07]  /*25c60*/  IMAD.MOV.U32 R3, RZ, RZ, R14 ;  /* 0x000000ffff037224 */ /* 0x000fce00078e000e */
[----:B------:R-:W-:Y:S05]  /*25c70*/  WARPSYNC.COLLECTIVE R15, `(.L_x_5251) ;  /* 0x000000000f087348 */ /* 0x000fea0003c00000 */
[----:B------:R0:W1:Y:S02]  /*25c80*/  SHFL.IDX P6, R14, R13, R12, R11 ;  /* 0x0000000c0d0e7389 */ /* 0x00006400000c000b */
[----:B01----:R-:W-:Y:S01]  /*25c90*/  ENDCOLLECTIVE ;  /* 0x000000000000791b */ /* 0x003fe20003800000 */
.L_x_5251:
        /* <DEDUP_REMOVED lines=17> */
.L_x_5252:
[----:B------:R-:W-:Y:S02]  /*25db0*/  IMAD.MOV.U32 R13, RZ, RZ, R4 ;  /* 0x000000ffff0d7224 */ /* 0x000fe400078e0004 */
[----:B------:R-:W-:Y:S02]  /*25dc0*/  IMAD.MOV.U32 R12, RZ, RZ, 0x4 ;  /* 0x00000004ff0c7424 */ /* 0x000fe400078e00ff */
[----:B------:R-:W-:-:S07]  /*25dd0*/  IMAD.MOV.U32 R3, RZ, RZ, R14 ;  /* 0x000000ffff037224 */ /* 0x000fce00078e000e */
[----:B------:R-:W-:Y:S05]  /*25de0*/  WARPSYNC.COLLECTIVE R15, `(.L_x_5253) ;  /* 0x000000000f087348 */ /* 0x000fea0003c00000 */
[----:B------:R0:W1:Y:S02]  /*25df0*/  SHFL.IDX P6, R14, R13, R12, R11 ;  /* 0x0000000c0d0e7389 */ /* 0x00006400000c000b */
[----:B01----:R-:W-:Y:S01]  /*25e00*/  ENDCOLLECTIVE ;  /* 0x000000000000791b */ /* 0x003fe20003800000 */
.L_x_5253:
        /* <DEDUP_REMOVED lines=17> */
.L_x_5254:
[----:B------:R-:W-:Y:S02]  /*25f20*/  IMAD.MOV.U32 R13, RZ, RZ, R4 ;  /* 0x000000ffff0d7224 */ /* 0x000fe400078e0004 */
[----:B------:R-:W-:Y:S02]  /*25f30*/  IMAD.MOV.U32 R12, RZ, RZ, 0x5 ;  /* 0x00000005ff0c7424 */ /* 0x000fe400078e00ff */
[----:B------:R-:W-:-:S07]  /*25f40*/  IMAD.MOV.U32 R3, RZ, RZ, R14 ;  /* 0x000000ffff037224 */ /* 0x000fce00078e000e */
[----:B------:R-:W-:Y:S05]  /*25f50*/  WARPSYNC.COLLECTIVE R15, `(.L_x_5255) ;  /* 0x000000000f087348 */ /* 0x000fea0003c00000 */
[----:B------:R0:W1:Y:S02]  /*25f60*/  SHFL.IDX P6, R14, R13, R12, R11 ;  /* 0x0000000c0d0e7389 */ /* 0x00006400000c000b */
[----:B01----:R-:W-:Y:S01]  /*25f70*/  ENDCOLLECTIVE ;  /* 0x000000000000791b */ /* 0x003fe20003800000 */
.L_x_5255:
        /* <DEDUP_REMOVED lines=17> */
.L_x_5256:
[----:B------:R-:W-:Y:S02]  /*26090*/  IMAD.MOV.U32 R13, RZ, RZ, R4 ;  /* 0x000000ffff0d7224 */ /* 0x000fe400078e0004 */
[----:B------:R-:W-:Y:S02]  /*260a0*/  IMAD.MOV.U32 R12, RZ, RZ, 0x6 ;  /* 0x00000006ff0c7424 */ /* 0x000fe400078e00ff */
[----:B------:R-:W-:-:S07]  /*260b0*/  IMAD.MOV.U32 R3, RZ, RZ, R14 ;  /* 0x000000ffff037224 */ /* 0x000fce00078e000e */
[----:B------:R-:W-:Y:S05]  /*260c0*/  WARPSYNC.COLLECTIVE R15, `(.L_x_5257) ;  /* 0x000000000f087348 */ /* 0x000fea0003c00000 */
[----:B------:R0:W1:Y:S02]  /*260d0*/  SHFL.IDX P6, R14, R13, R12, R11 ;  /* 0x0000000c0d0e7389 */ /* 0x00006400000c000b */
[----:B01----:R-:W-:Y:S01]  /*260e0*/  ENDCOLLECTIVE ;  /* 0x000000000000791b */ /* 0x003fe20003800000 */
.L_x_5257:
        /* <DEDUP_REMOVED lines=17> */
.L_x_5258:
[----:B------:R-:W-:Y:S02]  /*26200*/  IMAD.MOV.U32 R13, RZ, RZ, R4 ;  /* 0x000000ffff0d7224 */ /* 0x000fe400078e0004 */
[----:B------:R-:W-:Y:S02]  /*26210*/  IMAD.MOV.U32 R12, RZ, RZ, 0x7 ;  /* 0x00000007ff0c7424 */ /* 0x000fe400078e00ff */
[----:B------:R-:W-:-:S07]  /*26220*/  IMAD.MOV.U32 R3, RZ, RZ, R14 ;  /* 0x000000ffff037224 */ /* 0x000fce00078e000e */
[----:B------:R-:W-:Y:S05]  /*26230*/  WARPSYNC.COLLECTIVE R15, `(.L_x_5259) ;  /* 0x000000000f087348 */ /* 0x000fea0003c00000 */
[----:B------:R0:W1:Y:S02]  /*26240*/  SHFL.IDX P6, R14, R13, R12, R11 ;  /* 0x0000000c0d0e7389 */ /* 0x00006400000c000b */
[----:B01----:R-:W-:Y:S01]  /*26250*/  ENDCOLLECTIVE ;  /* 0x000000000000791b */ /* 0x003fe20003800000 */
.L_x_5259:
        /* <DEDUP_REMOVED lines=15> */
.L_x_5260:
[----:B------:R-:W-:Y:S05]  /*26350*/  BRA `(.L_x_5261) ;  /* 0xffffffac00f87947 */ /* 0x000fea000383ffff */
.L_x_5133:
[----:B0-----:R0:W1:Y:S02]  /*26360*/  SYNCS.PHASECHK.TRANS64.TRYWAIT P0, [R23+URZ+0x30820], R0 ;  /* 0x03082000170075a7 */ /* 0x001064000800017f */
[----:B-1----:R-:W-:Y:S05]  /*26370*/  @!P0 NANOSLEEP.SYNCS 0x989680 ;  /* 0x009896800000895d */ /* 0x002fea0003900000 */
[----:B------:R-:W1:Y:S02]  /*26380*/  @!P0 SYNCS.PHASECHK.TRANS64 P0, [R23+URZ+0x30820], R0 ;  /* 0x03082000170085a7 */ /* 0x000e64000800007f */
[----:B-1----:R-:W-:Y:S05]  /*26390*/  @!P0 BRA `(.L_x_5133) ;  /* 0xfffffffc00f08947 */ /* 0x002fea000383ffff */
[----:B------:R-:W-:Y:S05]  /*263a0*/  BRA `(.L_x_5262) ;  /* 0xffffffb000707947 */ /* 0x000fea000383ffff */
.L_x_5138:
[----:B0-----:R0:W1:Y:S02]  /*263b0*/  SYNCS.PHASECHK.TRANS64.TRYWAIT P0, [R7+URZ+0x30840], R2 ;  /* 0x03084002070075a7 */ /* 0x001064000800017f */
[----:B-1----:R-:W-:Y:S05]  /*263c0*/  @!P0 NANOSLEEP.SYNCS 0x989680 ;  /* 0x009896800000895d */ /* 0x002fea0003900000 */
[----:B------:R-:W1:Y:S02]  /*263d0*/  @!P0 SYNCS.PHASECHK.TRANS64 P0, [R7+URZ+0x30840], R2 ;  /* 0x03084002070085a7 */ /* 0x000e64000800007f */
[----:B-1----:R-:W-:Y:S05]  /*263e0*/  @!P0 BRA `(.L_x_5138) ;  /* 0xfffffffc00f08947 */ /* 0x002fea000383ffff */
[----:B------:R-:W-:Y:S05]  /*263f0*/  BRA `(.L_x_5263) ;  /* 0xffffffb400487947 */ /* 0x000fea000383ffff */
.L_x_5139:
        /* <DEDUP_REMOVED lines=8> */
.L_x_5265:
[----:B------:R-:W-:Y:S05]  /*26480*/  BSYNC B1 ;  /* 0x0000000000017941 */ /* 0x000fea0003800000 */
.L_x_5264:
        /* <DEDUP_REMOVED lines=12> */
.L_x_5266:
[----:B------:R-:W-:Y:S02]  /*26550*/  IMAD R5, R5, 0x2, R23 ;  /* 0x0000000205057824 */ /* 0x000fe400078e0217 */
[----:B------:R-:W-:Y:S02]  /*26560*/  IMAD.MOV.U32 R13, RZ, RZ, R6 ;  /* 0x000000ffff0d7224 */ /* 0x000fe400078e0006 */
[----:B------:R-:W-:Y:S02]  /*26570*/  IMAD.MOV.U32 R12, RZ, RZ, 0x1 ;  /* 0x00000001ff0c7424 */ /* 0x000fe400078e00ff */
[----:B------:R-:W-:-:S07]  /*26580*/  IMAD.MOV.U32 R2, RZ, RZ, R14 ;  /* 0x000000ffff027224 */ /* 0x000fce00078e000e */
[----:B------:R-:W-:Y:S05]  /*26590*/  WARPSYNC.COLLECTIVE R15, `(.L_x_5267) ;  /* 0x000000000f087348 */ /* 0x000fea0003c00000 */
[----:B------:R0:W1:Y:S02]  /*265a0*/  SHFL.IDX P6, R14, R13, R12, R11 ;  /* 0x0000000c0d0e7389 */ /* 0x00006400000c000b */
[----:B01----:R-:W-:Y:S01]  /*265b0*/  ENDCOLLECTIVE ;  /* 0x000000000000791b */ /* 0x003fe20003800000 */
.L_x_5267:
        /* <DEDUP_REMOVED lines=13> */
.L_x_5268:
[----:B------:R-:W-:Y:S02]  /*26690*/  IMAD.MOV.U32 R13, RZ, RZ, R6 ;  /* 0x000000ffff0d7224 */ /* 0x000fe400078e0006 */
[----:B------:R-:W-:Y:S02]  /*266a0*/  IMAD.MOV.U32 R12, RZ, RZ, 0x2 ;  /* 0x00000002ff0c7424 */ /* 0x000fe400078e00ff */
[----:B------:R-:W-:-:S07]  /*266b0*/  IMAD.MOV.U32 R2, RZ, RZ, R14 ;  /* 0x000000ffff027224 */ /* 0x000fce00078e000e */
[----:B------:R-:W-:Y:S05]  /*266c0*/  WARPSYNC.COLLECTIVE R15, `(.L_x_5269) ;  /* 0x000000000f087348 */ /* 0x000fea0003c00000 */
[----:B------:R0:W1:Y:S02]  /*266d0*/  SHFL.IDX P6, R14, R13, R12, R11 ;  /* 0x0000000c0d0e7389 */ /* 0x00006400000c000b */
[----:B01----:R-:W-:Y:S01]  /*266e0*/  ENDCOLLECTIVE ;  /* 0x000000000000791b */ /* 0x003fe20003800000 */
.L_x_5269:
        /* <DEDUP_REMOVED lines=13> */
.L_x_5270:
[----:B------:R-:W-:Y:S02]  /*267c0*/  IMAD.MOV.U32 R13, RZ, RZ, R6 ;  /* 0x000000ffff0d7224 */ /* 0x000fe400078e0006 */
[----:B------:R-:W-:Y:S02]  /*267d0*/  IMAD.MOV.U32 R12, RZ, RZ, 0x3 ;  /* 0x00000003ff0c7424 */ /* 0x000fe400078e00ff */
[----:B------:R-:W-:-:S07]  /*267e0*/  IMAD.MOV.U32 R2, RZ, RZ, R14 ;  /* 0x000000ffff027224 */ /* 0x000fce00078e000e */
[----:B------:R-:W-:Y:S05]  /*267f0*/  WARPSYNC.COLLECTIVE R15, `(.L_x_5271) ;  /* 0x000000000f087348 */ /* 0x000fea0003c00000 */
[----:B------:R0:W1:Y:S02]  /*26800*/  SHFL.IDX P6, R14, R13, R12, R11 ;  /* 0x0000000c0d0e7389 */ /* 0x00006400000c000b */
[----:B01----:R-:W-:Y:S01]  /*26810*/  ENDCOLLECTIVE ;  /* 0x000000000000791b */ /* 0x003fe20003800000 */
.L_x_5271:
        /* <DEDUP_REMOVED lines=13> */
.L_x_5272:
[----:B------:R-:W-:Y:S02]  /*268f0*/  IMAD.MOV.U32 R13, RZ, RZ, R6 ;  /* 0x000000ffff0d7224 */ /* 0x000fe400078e0006 */
[----:B------:R-:W-:Y:S02]  /*26900*/  IMAD.MOV.U32 R12, RZ, RZ, 0x4 ;  /* 0x00000004ff0c7424 */ /* 0x000fe400078e00ff */
[----:B------:R-:W-:-:S07]  /*26910*/  IMAD.MOV.U32 R2, RZ, RZ, R14 ;  /* 0x000000ffff027224 */ /* 0x000fce00078e000e */
[----:B------:R-:W-:Y:S05]  /*26920*/  WARPSYNC.COLLECTIVE R15, `(.L_x_5273) ;  /* 0x000000000f087348 */ /* 0x000fea0003c00000 */
[----:B------:R0:W1:Y:S02]  /*26930*/  SHFL.IDX P6, R14, R13, R12, R11 ;  /* 0x0000000c0d0e7389 */ /* 0x00006400000c000b */
[----:B01----:R-:W-:Y:S01]  /*26940*/  ENDCOLLECTIVE ;  /* 0x000000000000791b */ /* 0x003fe20003800000 */
.L_x_5273:
        /* <DEDUP_REMOVED lines=13> */
.L_x_5274:
[----:B------:R-:W-:Y:S02]  /*26a20*/  IMAD.MOV.U32 R13, RZ, RZ, R6 ;  /* 0x000000ffff0d7224 */ /* 0x000fe400078e0006 */
[----:B------:R-:W-:Y:S02]  /*26a30*/  IMAD.MOV.U32 R12, RZ, RZ, 0x5 ;  /* 0x00000005ff0c7424 */ /* 0x000fe400078e00ff */
[----:B------:R-:W-:-:S07]  /*26a40*/  IMAD.MOV.U32 R2, RZ, RZ, R14 ;  /* 0x000000ffff027224 */ /* 0x000fce00078e000e */
[----:B------:R-:W-:Y:S05]  /*26a50*/  WARPSYNC.COLLECTIVE R15, `(.L_x_5275) ;  /* 0x000000000f087348 */ /* 0x000fea0003c00000 */
[----:B------:R0:W1:Y:S02]  /*26a60*/  SHFL.IDX P6, R14, R13, R12, R11 ;  /* 0x0000000c0d0e7389 */ /* 0x00006400000c000b */
[----:B01----:R-:W-:Y:S01]  /*26a70*/  ENDCOLLECTIVE ;  /* 0x000000000000791b */ /* 0x003fe20003800000 */
.L_x_5275:
        /* <DEDUP_REMOVED lines=14> */
.L_x_5276:
[----:B------:R-:W-:Y:S01]  /*26b60*/  IMAD.MOV.U32 R2, RZ, RZ, R14 ;  /* 0x000000ffff027224 */ /* 0x000fe200078e000e */
[----:B------:R-:W-:Y:S06]  /*26b70*/  BRA `(.L_x_5277) ;  /* 0xffffffb000907947 */ /* 0x000fec000383ffff */
.L_x_5144:
[----:B0-----:R0:W1:Y:S02]  /*26b80*/  SYNCS.PHASECHK.TRANS64.TRYWAIT P0, [R6+URZ+0x30860], R2 ;  /* 0x03086002060075a7 */ /* 0x001064000800017f */
[----:B-1----:R-:W-:Y:S05]  /*26b90*/  @!P0 NANOSLEEP.SYNCS 0x989680 ;  /* 0x009896800000895d */ /* 0x002fea0003900000 */
[----:B------:R-:W1:Y:S02]  /*26ba0*/  @!P0 SYNCS.PHASECHK.TRANS64 P0, [R6+URZ+0x30860], R2 ;  /* 0x03086002060085a7 */ /* 0x000e64000800007f */
[----:B-1----:R-:W-:Y:S05]  /*26bb0*/  @!P0 BRA `(.L_x_5144) ;  /* 0xfffffffc00f08947 */ /* 0x002fea000383ffff */
[----:B------:R-:W-:Y:S05]  /*26bc0*/  BRA `(.L_x_5278) ;  /* 0xffffffb000f07947 */ /* 0x000fea000383ffff */
.L_x_5145:
        /* <DEDUP_REMOVED lines=8> */
.L_x_5280:
[----:B------:R-:W-:Y:S05]  /*26c50*/  BSYNC B1 ;  /* 0x0000000000017941 */ /* 0x000fea0003800000 */
.L_x_5279:
        /* <DEDUP_REMOVED lines=9> */
.L_x_5281:
[----:B------:R-:W-:Y:S02]  /*26cf0*/  IMAD.MOV.U32 R13, RZ, RZ, R24 ;  /* 0x000000ffff0d7224 */ /* 0x000fe400078e0018 */
[----:B------:R-:W-:Y:S02]  /*26d00*/  IMAD.MOV.U32 R12, RZ, RZ, 0x1 ;  /* 0x00000001ff0c7424 */ /* 0x000fe400078e00ff */
[----:B------:R-:W-:-:S07]  /*26d10*/  IMAD.MOV.U32 R2, RZ, RZ, R14 ;  /* 0x000000ffff027224 */ /* 0x000fce00078e000e */
[----:B------:R-:W-:Y:S05]  /*26d20*/  WARPSYNC.COLLECTIVE R15, `(.L_x_5282) ;  /* 0x000000000f087348 */ /* 0x000fea0003c00000 */
[----:B------:R0:W1:Y:S02]  /*26d30*/  SHFL.IDX P6, R14, R13, R12, R11 ;  /* 0x0000000c0d0e7389 */ /* 0x00006400000c000b */
[----:B01----:R-:W-:Y:S01]  /*26d40*/  ENDCOLLECTIVE ;  /* 0x000000000000791b */ /* 0x003fe20003800000 */
.L_x_5282:
        /* <DEDUP_REMOVED lines=16> */
.L_x_5283:
[----:B------:R-:W-:Y:S02]  /*26e50*/  IMAD.MOV.U32 R13, RZ, RZ, R24 ;  /* 0x000000ffff0d7224 */ /* 0x000fe400078e0018 */
[----:B------:R-:W-:Y:S02]  /*26e60*/  IMAD.MOV.U32 R12, RZ, RZ, 0x2 ;  /* 0x00000002ff0c7424 */ /* 0x000fe400078e00ff */
[----:B------:R-:W-:-:S07]  /*26e70*/  IMAD.MOV.U32 R2, RZ, RZ, R14 ;  /* 0x000000ffff027224 */ /* 0x000fce00078e000e */
[----:B------:R-:W-:Y:S05]  /*26e80*/  WARPSYNC.COLLECTIVE R15, `(.L_x_5284) ;  /* 0x000000000f087348 */ /* 0x000fea0003c00000 */
[----:B------:R0:W1:Y:S02]  /*26e90*/  SHFL.IDX P6, R14, R13, R12, R11 ;  /* 0x0000000c0d0e7389 */ /* 0x00006400000c000b */
[----:B01----:R-:W-:Y:S01]  /*26ea0*/  ENDCOLLECTIVE ;  /* 0x000000000000791b */ /* 0x003fe20003800000 */
.L_x_5284:
        /* <DEDUP_REMOVED lines=16> */
.L_x_5285:
[----:B------:R-:W-:Y:S02]  /*26fb0*/  IMAD.MOV.U32 R13, RZ, RZ, R24 ;  /* 0x000000ffff0d7224 */ /* 0x000fe400078e0018 */
[----:B------:R-:W-:Y:S02]  /*26fc0*/  IMAD.MOV.U32 R12, RZ, RZ, 0x3 ;  /* 0x00000003ff0c7424 */ /* 0x000fe400078e00ff */
[----:B------:R-:W-:-:S07]  /*26fd0*/  IMAD.MOV.U32 R2, RZ, RZ, R14 ;  /* 0x000000ffff027224 */ /* 0x000fce00078e000e */
[----:B------:R-:W-:Y:S05]  /*26fe0*/  WARPSYNC.COLLECTIVE R15, `(.L_x_5286) ;  /* 0x000000000f087348 */ /* 0x000fea0003c00000 */
[----:B------:R0:W1:Y:S02]  /*26ff0*/  SHFL.IDX P6, R14, R13, R12, R11 ;  /* 0x0000000c0d0e7389 */ /* 0x00006400000c000b */
[----:B01----:R-:W-:Y:S01]  /*27000*/  ENDCOLLECTIVE ;  /* 0x000000000000791b */ /* 0x003fe20003800000 */
.L_x_5286:
        /* <DEDUP_REMOVED lines=16> */
.L_x_5287:
[----:B------:R-:W-:Y:S02]  /*27110*/  IMAD.MOV.U32 R13, RZ, RZ, R24 ;  /* 0x000000ffff0d7224 */ /* 0x000fe400078e0018 */
[----:B------:R-:W-:Y:S02]  /*27120*/  IMAD.MOV.U32 R12, RZ, RZ, 0x4 ;  /* 0x00000004ff0c7424 */ /* 0x000fe400078e00ff */
[----:B------:R-:W-:-:S07]  /*27130*/  IMAD.MOV.U32 R2, RZ, RZ, R14 ;  /* 0x000000ffff027224 */ /* 0x000fce00078e000e */
[----:B------:R-:W-:Y:S05]  /*27140*/  WARPSYNC.COLLECTIVE R15, `(.L_x_5288) ;  /* 0x000000000f087348 */ /* 0x000fea0003c00000 */
[----:B------:R0:W1:Y:S02]  /*27150*/  SHFL.IDX P6, R14, R13, R12, R11 ;  /* 0x0000000c0d0e7389 */ /* 0x00006400000c000b */
[----:B01----:R-:W-:Y:S01]  /*27160*/  ENDCOLLECTIVE ;  /* 0x000000000000791b */ /* 0x003fe20003800000 */
.L_x_5288:
        /* <DEDUP_REMOVED lines=16> */
.L_x_5289:
[----:B------:R-:W-:Y:S02]  /*27270*/  IMAD.MOV.U32 R13, RZ, RZ, R24 ;  /* 0x000000ffff0d7224 */ /* 0x000fe400078e0018 */
[----:B------:R-:W-:Y:S02]  /*27280*/  IMAD.MOV.U32 R12, RZ, RZ, 0x5 ;  /* 0x00000005ff0c7424 */ /* 0x000fe400078e00ff */
[----:B------:R-:W-:-:S07]  /*27290*/  IMAD.MOV.U32 R2, RZ, RZ, R14 ;  /* 0x000000ffff027224 */ /* 0x000fce00078e000e */
[----:B------:R-:W-:Y:S05]  /*272a0*/  WARPSYNC.COLLECTIVE R15, `(.L_x_5290) ;  /* 0x000000000f087348 */ /* 0x000fea0003c00000 */
[----:B------:R0:W1:Y:S02]  /*272b0*/  SHFL.IDX P6, R14, R13, R12, R11 ;  /* 0x0000000c0d0e7389 */ /* 0x00006400000c000b */
[----:B01----:R-:W-:Y:S01]  /*272c0*/  ENDCOLLECTIVE ;  /* 0x000000000000791b */ /* 0x003fe20003800000 */
.L_x_5290:
        /* <DEDUP_REMOVED lines=13> */
.L_x_5291:
        /* <DEDUP_REMOVED lines=8> */
.L_x_5153:
[----:B0-----:R0:W1:Y:S02]  /*27420*/  SYNCS.PHASECHK.TRANS64.TRYWAIT P0, [R0+URZ+0x30860], R3 ;  /* 0x03086003000075a7 */ /* 0x001064000800017f */
[----:B-1----:R-:W-:Y:S05]  /*27430*/  @!P0 NANOSLEEP.SYNCS 0x989680 ;  /* 0x009896800000895d */ /* 0x002fea0003900000 */
[----:B------:R-:W1:Y:S02]  /*27440*/  @!P0 SYNCS.PHASECHK.TRANS64 P0, [R0+URZ+0x30860], R3 ;  /* 0x03086003000085a7 */ /* 0x000e64000800007f */
[----:B-1----:R-:W-:Y:S05]  /*27450*/  @!P0 BRA `(.L_x_5153) ;  /* 0xfffffffc00f08947 */ /* 0x002fea000383ffff */
[----:B------:R-:W-:Y:S05]  /*27460*/  BRA `(.L_x_5293) ;  /* 0xffffffb400147947 */ /* 0x000fea000383ffff */
.L_x_5154:
        /* <DEDUP_REMOVED lines=8> */
.L_x_5295:
[----:B------:R-:W-:Y:S05]  /*274f0*/  BSYNC B0 ;  /* 0x0000000000007941 */ /* 0x000fea0003800000 */
.L_x_5294:
        /* <DEDUP_REMOVED lines=9> */
.L_x_5296:
        /* <DEDUP_REMOVED lines=14> */
.L_x_5297:
        /* <DEDUP_REMOVED lines=13> */
.L_x_5298:
[----:B------:R-:W-:Y:S02]  /*27740*/  IMAD.MOV.U32 R13, RZ, RZ, R24 ;  /* 0x000000ffff0d7224 */ /* 0x000fe400078e0018 */
[----:B------:R-:W-:Y:S01]  /*27750*/  IMAD.MOV.U32 R12, RZ, RZ, 0x2 ;  /* 0x00000002ff0c7424 */ /* 0x000fe200078e00ff */
[----:B------:R-:W-:-:S13]  /*27760*/  IADD3 R2, P4, R14, R5, RZ ;  /* 0x000000050e027210 */ /* 0x000fda0007f9e0ff */
[----:B------:R-:W-:Y:S05]  /*27770*/  WARPSYNC.COLLECTIVE R15, `(.L_x_5299) ;  /* 0x000000000f087348 */ /* 0x000fea0003c00000 */
[----:B------:R0:W1:Y:S02]  /*27780*/  SHFL.IDX P6, R14, R13, R12, R11 ;  /* 0x0000000c0d0e7389 */ /* 0x00006400000c000b */
[----:B01----:R-:W-:Y:S01]  /*27790*/  ENDCOLLECTIVE ;  /* 0x000000000000791b */ /* 0x003fe20003800000 */
.L_x_5299:
        /* <DEDUP_REMOVED lines=15> */
.L_x_5300:
[----:B------:R-:W-:Y:S02]  /*27890*/  IMAD.MOV.U32 R13, RZ, RZ, R24 ;  /* 0x000000ffff0d7224 */ /* 0x000fe400078e0018 */
[----:B------:R-:W-:Y:S01]  /*278a0*/  IMAD.MOV.U32 R12, RZ, RZ, 0x3 ;  /* 0x00000003ff0c7424 */ /* 0x000fe200078e00ff */
[----:B------:R-:W-:-:S13]  /*278b0*/  IADD3 R2, P4, R14, R5, RZ ;  /* 0x000000050e027210 */ /* 0x000fda0007f9e0ff */
[----:B------:R-:W-:Y:S05]  /*278c0*/  WARPSYNC.COLLECTIVE R15, `(.L_x_5301) ;  /* 0x000000000f087348 */ /* 0x000fea0003c00000 */
[----:B------:R0:W1:Y:S02]  /*278d0*/  SHFL.IDX P6, R14, R13, R12, R11 ;  /* 0x0000000c0d0e7389 */ /* 0x00006400000c000b */
[----:B01----:R-:W-:Y:S01]  /*278e0*/  ENDCOLLECTIVE ;  /* 0x000000000000791b */ /* 0x003fe20003800000 */
.L_x_5301:
        /* <DEDUP_REMOVED lines=15> */
.L_x_5302:
[----:B------:R-:W-:Y:S02]  /*279e0*/  IMAD.MOV.U32 R13, RZ, RZ, R24 ;  /* 0x000000ffff0d7224 */ /* 0x000fe400078e0018 */
[----:B------:R-:W-:Y:S01]  /*279f0*/  IMAD.MOV.U32 R12, RZ, RZ, 0x4 ;  /* 0x00000004ff0c7424 */ /* 0x000fe200078e00ff */
[----:B------:R-:W-:-:S13]  /*27a00*/  IADD3 R2, P4, R14, R5, RZ ;  /* 0x000000050e027210 */ /* 0x000fda0007f9e0ff */
[----:B------:R-:W-:Y:S05]  /*27a10*/  WARPSYNC.COLLECTIVE R15, `(.L_x_5303) ;  /* 0x000000000f087348 */ /* 0x000fea0003c00000 */
[----:B------:R0:W1:Y:S02]  /*27a20*/  SHFL.IDX P6, R14, R13, R12, R11 ;  /* 0x0000000c0d0e7389 */ /* 0x00006400000c000b */
[----:B01----:R-:W-:Y:S01]  /*27a30*/  ENDCOLLECTIVE ;  /* 0x000000000000791b */ /* 0x003fe20003800000 */
.L_x_5303:
        /* <DEDUP_REMOVED lines=15> */
.L_x_5304:
[----:B------:R-:W-:Y:S02]  /*27b30*/  IMAD.MOV.U32 R13, RZ, RZ, R24 ;  /* 0x000000ffff0d7224 */ /* 0x000fe400078e0018 */
[----:B------:R-:W-:Y:S01]  /*27b40*/  IMAD.MOV.U32 R12, RZ, RZ, 0x5 ;  /* 0x00000005ff0c7424 */ /* 0x000fe200078e00ff */
[----:B------:R-:W-:-:S13]  /*27b50*/  IADD3 R2, P4, R14, R5, RZ ;  /* 0x000000050e027210 */ /* 0x000fda0007f9e0ff */
[----:B------:R-:W-:Y:S05]  /*27b60*/  WARPSYNC.COLLECTIVE R15, `(.L_x_5305) ;  /* 0x000000000f087348 */ /* 0x000fea0003c00000 */
[----:B------:R0:W1:Y:S02]  /*27b70*/  SHFL.IDX P6, R14, R13, R12, R11 ;  /* 0x0000000c0d0e7389 */ /* 0x00006400000c000b */
[----:B01----:R-:W-:Y:S01]  /*27b80*/  ENDCOLLECTIVE ;  /* 0x000000000000791b */ /* 0x003fe20003800000 */
.L_x_5305:
        /* <DEDUP_REMOVED lines=14> */
.L_x_5306:
[----:B------:R-:W-:Y:S05]  /*27c70*/  BRA `(.L_x_5307) ;  /* 0xffffffb000307947 */ /* 0x000fea000383ffff */
.L_x_5159:
        /* <DEDUP_REMOVED lines=8> */
.L_x_5309:
[----:B------:R-:W-:Y:S05]  /*27d00*/  BSYNC B0 ;  /* 0x0000000000007941 */ /* 0x000fea0003800000 */
.L_x_5308:
        /* <DEDUP_REMOVED lines=9> */
.L_x_5310:
        /* <DEDUP_REMOVED lines=18> */
.L_x_5311:
[----:B------:R-:W-:Y:S01]  /*27ec0*/  IMAD.MOV.U32 R12, RZ, RZ, 0x2 ;  /* 0x00000002ff0c7424 */ /* 0x000fe200078e00ff */
[----:B------:R-:W-:-:S05]  /*27ed0*/  SEL R6, R14, RZ, P1 ;  /* 0x000000ff0e067207 */ /* 0x000fca0000800000 */
[----:B------:R-:W-:-:S04]  /*27ee0*/  IMAD.IADD R6, R5, 0x1, R6 ;  /* 0x0000000105067824 */ /* 0x000fc800078e0206 */
[----:B------:R-:W-:-:S07]  /*27ef0*/  IMAD.MOV.U32 R13, RZ, RZ, R6 ;  /* 0x000000ffff0d7224 */ /* 0x000fce00078e0006 */
[----:B------:R-:W-:Y:S05]  /*27f00*/  WARPSYNC.COLLECTIVE R15, `(.L_x_5312) ;  /* 0x000000000f087348 */ /* 0x000fea0003c00000 */
[----:B------:R0:W1:Y:S02]  /*27f10*/  SHFL.UP P6, R14, R13, R12, R11 ;  /* 0x0400000c0d0e7389 */ /* 0x00006400000c000b */
[----:B01----:R-:W-:Y:S01]  /*27f20*/  ENDCOLLECTIVE ;  /* 0x000000000000791b */ /* 0x003fe20003800000 */
.L_x_5312:
[----:B------:R-:W-:Y:S01]  /*27f30*/  IMAD.MOV.U32 R12, RZ, RZ, 0x4 ;  /* 0x00000004ff0c7424 */ /* 0x000fe200078e00ff */
[----:B------:R-:W-:-:S05]  /*27f40*/  SEL R7, R14, RZ, P2 ;  /* 0x000000ff0e077207 */ /* 0x000fca0001000000 */
[----:B------:R-:W-:-:S04]  /*27f50*/  IMAD.IADD R7, R6, 0x1, R7 ;  /* 0x0000000106077824 */ /* 0x000fc800078e0207 */
[----:B------:R-:W-:-:S07]  /*27f60*/  IMAD.MOV.U32 R13, RZ, RZ, R7 ;  /* 0x000000ffff0d7224 */ /* 0x000fce00078e0007 */
[----:B------:R-:W-:Y:S05]  /*27f70*/  WARPSYNC.COLLECTIVE R15, `(.L_x_5313) ;  /* 0x000000000f087348 */ /* 0x000fea0003c00000 */
[----:B------:R0:W1:Y:S02]  /*27f80*/  SHFL.UP P6, R14, R13, R12, R11 ;  /* 0x0400000c0d0e7389 */ /* 0x00006400000c000b */
[----:B01----:R-:W-:Y:S01]  /*27f90*/  ENDCOLLECTIVE ;  /* 0x000000000000791b */ /* 0x003fe20003800000 */
.L_x_5313:
[----:B------:R-:W-:Y:S01]  /*27fa0*/  IMAD.MOV.U32 R12, RZ, RZ, 0x8 ;  /* 0x00000008ff0c7424 */ /* 0x000fe200078e00ff */
[----:B------:R-:W-:-:S05]  /*27fb0*/  SEL R2, R14, RZ, P3 ;  /* 0x000000ff0e027207 */ /* 0x000fca0001800000 */
[----:B------:R-:W-:-:S04]  /*27fc0*/  IMAD.IADD R2, R7, 0x1, R2 ;  /* 0x0000000107027824 */ /* 0x000fc800078e0202 */
[----:B------:R-:W-:-:S07]  /*27fd0*/  IMAD.MOV.U32 R13, RZ, RZ, R2 ;  /* 0x000000ffff0d7224 */ /* 0x000fce00078e0002 */
[----:B------:R-:W-:Y:S05]  /*27fe0*/  WARPSYNC.COLLECTIVE R15, `(.L_x_5314) ;  /* 0x000000000f087348 */ /* 0x000fea0003c00000 */
[----:B------:R0:W1:Y:S02]  /*27ff0*/  SHFL.UP P6, R14, R13, R12, R11 ;  /* 0x0400000c0d0e7389 */ /* 0x00006400000c000b */
[----:B01----:R-:W-:Y:S01]  /*28000*/  ENDCOLLECTIVE ;  /* 0x000000000000791b */ /* 0x003fe20003800000 */
.L_x_5314:
[----:B------:R-:W-:Y:S01]  /*28010*/  IMAD.MOV.U32 R12, RZ, RZ, 0x10 ;  /* 0x00000010ff0c7424 */ /* 0x000fe200078e00ff */
[----:B------:R-:W-:-:S05]  /*28020*/  SEL R3, R14, RZ, P4 ;  /* 0x000000ff0e037207 */ /* 0x000fca0002000000 */
[----:B------:R-:W-:-:S04]  /*28030*/  IMAD.IADD R3, R2, 0x1, R3 ;  /* 0x0000000102037824 */ /* 0x000fc800078e0203 */
[----:B------:R-:W-:-:S07]  /*28040*/  IMAD.MOV.U32 R13, RZ, RZ, R3 ;  /* 0x000000ffff0d7224 */ /* 0x000fce00078e0003 */
[----:B------:R-:W-:Y:S05]  /*28050*/  WARPSYNC.COLLECTIVE R15, `(.L_x_5315) ;  /* 0x000000000f087348 */ /* 0x000fea0003c00000 */
[----:B------:R0:W1:Y:S02]  /*28060*/  SHFL.UP P6, R14, R13, R12, R11 ;  /* 0x0400000c0d0e7389 */ /* 0x00006400000c000b */
[----:B01----:R-:W-:Y:S01]  /*28070*/  ENDCOLLECTIVE ;  /* 0x000000000000791b */ /* 0x003fe20003800000 */
.L_x_5315:
        /* <DEDUP_REMOVED lines=8> */
.L_x_5316:
[----:B------:R-:W-:Y:S05]  /*28100*/  BRA `(.L_x_5317) ;  /* 0xffffffb000407947 */ /* 0x000fea000383ffff */
.L_x_5164:
        /* <DEDUP_REMOVED lines=8> */
.L_x_5319:
[----:B------:R-:W-:Y:S05]  /*28190*/  BSYNC B0 ;  /* 0x0000000000007941 */ /* 0x000fea0003800000 */
.L_x_5318:
        /* <DEDUP_REMOVED lines=8> */
.L_x_5320:
[----:B------:R-:W-:Y:S01]  /*28220*/  IMAD.MOV.U32 R12, RZ, RZ, 0x4 ;  /* 0x00000004ff0c7424 */ /* 0x000fe200078e00ff */
[----:B------:R-:W-:-:S05]  /*28230*/  SEL R2, R14, RZ, P2 ;  /* 0x000000ff0e027207 */ /* 0x000fca0001000000 */
[----:B------:R-:W-:-:S04]  /*28240*/  IMAD.IADD R2, R13, 0x1, R2 ;  /* 0x000000010d027824 */ /* 0x000fc800078e0202 */
[----:B------:R-:W-:-:S07]  /*28250*/  IMAD.MOV.U32 R13, RZ, RZ, R2 ;  /* 0x000000ffff0d7224 */ /* 0x000fce00078e0002 */
[----:B------:R-:W-:Y:S05]  /*28260*/  WARPSYNC.COLLECTIVE R15, `(.L_x_5321) ;  /* 0x000000000f087348 */ /* 0x000fea0003c00000 */
[----:B------:R0:W1:Y:S02]  /*28270*/  SHFL.UP P6, R14, R13, R12, R11 ;  /* 0x0400000c0d0e7389 */ /* 0x00006400000c000b */
[----:B01----:R-:W-:Y:S01]  /*28280*/  ENDCOLLECTIVE ;  /* 0x000000000000791b */ /* 0x003fe20003800000 */
.L_x_5321:
[----:B------:R-:W-:Y:S01]  /*28290*/  IMAD.MOV.U32 R12, RZ, RZ, 0x8 ;  /* 0x00000008ff0c7424 */ /* 0x000fe200078e00ff */
[----:B------:R-:W-:-:S05]  /*282a0*/  SEL R3, R14, RZ, P3 ;  /* 0x000000ff0e037207 */ /* 0x000fca0001800000 */
[----:B------:R-:W-:-:S04]  /*282b0*/  IMAD.IADD R3, R2, 0x1, R3 ;  /* 0x0000000102037824 */ /* 0x000fc800078e0203 */
[----:B------:R-:W-:-:S07]  /*282c0*/  IMAD.MOV.U32 R13, RZ, RZ, R3 ;  /* 0x000000ffff0d7224 */ /* 0x000fce00078e0003 */
[----:B------:R-:W-:Y:S05]  /*282d0*/  WARPSYNC.COLLECTIVE R15, `(.L_x_5322) ;  /* 0x000000000f087348 */ /* 0x000fea0003c00000 */
[----:B------:R0:W1:Y:S02]  /*282e0*/  SHFL.UP P6, R14, R13, R12, R11 ;  /* 0x0400000c0d0e7389 */ /* 0x00006400000c000b */
[----:B01----:R-:W-:Y:S01]  /*282f0*/  ENDCOLLECTIVE ;  /* 0x000000000000791b */ /* 0x003fe20003800000 */
.L_x_5322:
[----:B------:R-:W-:Y:S01]  /*28300*/  IMAD.MOV.U32 R12, RZ, RZ, 0x10 ;  /* 0x00000010ff0c7424 */ /* 0x000fe200078e00ff */
[----:B------:R-:W-:-:S05]  /*28310*/  SEL R4, R14, RZ, P4 ;  /* 0x000000ff0e047207 */ /* 0x000fca0002000000 */
[----:B------:R-:W-:-:S04]  /*28320*/  IMAD.IADD R4, R3, 0x1, R4 ;  /* 0x0000000103047824 */ /* 0x000fc800078e0204 */
[----:B------:R-:W-:-:S07]  /*28330*/  IMAD.MOV.U32 R13, RZ, RZ, R4 ;  /* 0x000000ffff0d7224 */ /* 0x000fce00078e0004 */
[----:B------:R-:W-:Y:S05]  /*28340*/  WARPSYNC.COLLECTIVE R15, `(.L_x_5323) ;  /* 0x000000000f087348 */ /* 0x000fea0003c00000 */
[----:B------:R0:W1:Y:S02]  /*28350*/  SHFL.UP P6, R14, R13, R12, R11 ;  /* 0x0400000c0d0e7389 */ /* 0x00006400000c000b */
[----:B01----:R-:W-:Y:S01]  /*28360*/  ENDCOLLECTIVE ;  /* 0x000000000000791b */ /* 0x003fe20003800000 */
.L_x_5323:
        /* <DEDUP_REMOVED lines=8> */
.L_x_5324:
[----:B------:R-:W-:Y:S05]  /*283f0*/  BRA `(.L_x_5325) ;  /* 0xffffffb000207947 */ /* 0x000fea000383ffff */
.L_x_5166:
[----:B------:R-:W-:Y:S01]  /*28400*/  BSSY B0, `(.L_x_5326) ;  /* 0x0000006000007945 */ /* 0x000fe20003800000 */
[----:B------:R-:W-:Y:S01]  /*28410*/  PLOP3.LUT P6, PT, P6, PT, PT, 0x8, 0x0 ;  /* 0x000000000000781c */ /* 0x000fe200037ce170 */
[----:B------:R-:W-:-:S12]  /*28420*/  IMAD.MOV.U32 R15, RZ, RZ, -0x1 ;  /* 0xffffffffff0f7424 */ /* 0x000fd800078e00ff */
[----:B01----:R-:W-:Y:S05]  /*28430*/  WARPSYNC.COLLECTIVE R15, `(.L_x_5327) ;  /* 0x000000000f087348 */ /* 0x003fea0003c00000 */
[----:B------:R-:W-:Y:S01]  /*28440*/  VOTE.ANY R14, PT, P6 ;  /* 0x00000000000e7806 */ /* 0x000fe200030e0100 */
[----:B01----:R-:W-:Y:S06]  /*28450*/  ENDCOLLECTIVE ;  /* 0x000000000000791b */ /* 0x003fec0003800000 */
.L_x_5327:
[----:B------:R-:W-:Y:S05]  /*28460*/  BSYNC B0 ;  /* 0x0000000000007941 */ /* 0x000fea0003800000 */
.L_x_5326:
        /* <DEDUP_REMOVED lines=9> */
.L_x_5328:
[----:B------:R-:W-:Y:S01]  /*28500*/  IMAD.MOV.U32 R5, RZ, RZ, R14 ;  /* 0x000000ffff057224 */ /* 0x000fe200078e000e */
[----:B------:R-:W-:Y:S06]  /*28510*/  BRA `(.L_x_5329) ;  /* 0xffffffb000107947 */ /* 0x000fec000383ffff */
.L_x_5168:
[----:B------:R-:W-:Y:S01]  /*28520*/  BSSY B0, `(.L_x_5330) ;  /* 0x0000007000007945 */ /* 0x000fe20003800000 */
[----:B------:R-:W-:Y:S02]  /*28530*/  IMAD.MOV.U32 R13, RZ, RZ, R2 ;  /* 0x000000ffff0d7224 */ /* 0x000fe400078e0002 */
[----:B------:R-:W-:Y:S02]  /*28540*/  IMAD.MOV.U32 R11, RZ, RZ, 0x1f ;  /* 0x0000001fff0b7424 */ /* 0x000fe400078e00ff */
[----:B------:R-:W-:-:S07]  /*28550*/  IMAD.MOV.U32 R15, RZ, RZ, -0x1 ;  /* 0xffffffffff0f7424 */ /* 0x000fce00078e00ff */
[----:B0123--:R-:W-:Y:S05]  /*28560*/  WARPSYNC.COLLECTIVE R15, `(.L_x_5331) ;  /* 0x000000000f087348 */ /* 0x00ffea0003c00000 */
[----:B------:R4:W0:Y:S02]  /*28570*/  SHFL.IDX P6, R14, R13, R12, R11 ;  /* 0x0000000c0d0e7389 */ /* 0x00082400000c000b */
[----:B01234-:R-:W-:Y:S01]  /*28580*/  ENDCOLLECTIVE ;  /* 0x000000000000791b */ /* 0x01ffe20003800000 */
.L_x_5331:
[----:B------:R-:W-:Y:S05]  /*28590*/  BSYNC B0 ;  /* 0x0000000000007941 */ /* 0x000fea0003800000 */
.L_x_5330:
[----:B------:R-:W-:Y:S05]  /*285a0*/  BRA `(.L_x_5167) ;  /* 0xffffffb000087947 */ /* 0x000fea000383ffff */
.L_x_5172:
[----:B-1----:R1:W2:Y:S02]  /*285b0*/  SYNCS.PHASECHK.TRANS64.TRYWAIT P0, [R5+URZ+0x30820], R0 ;  /* 0x03082000050075a7 */ /* 0x0022a4000800017f */
[----:B--2---:R-:W-:Y:S05]  /*285c0*/  @!P0 NANOSLEEP.SYNCS 0x989680 ;  /* 0x009896800000895d */ /* 0x004fea0003900000 */
[----:B------:R-:W2:Y:S02]  /*285d0*/  @!P0 SYNCS.PHASECHK.TRANS64 P0, [R5+URZ+0x30820], R0 ;  /* 0x03082000050085a7 */ /* 0x000ea4000800007f */
[----:B--2---:R-:W-:Y:S05]  /*285e0*/  @!P0 BRA `(.L_x_5172) ;  /* 0xfffffffc00f08947 */ /* 0x004fea000383ffff */
[----:B------:R-:W-:Y:S05]  /*285f0*/  BRA `(.L_x_5332) ;  /* 0xffffffb400807947 */ /* 0x000fea000383ffff */
.L_x_5173:
        /* <DEDUP_REMOVED lines=11> */
.L_x_5334:
[----:B------:R-:W-:Y:S05]  /*286b0*/  BSYNC B0 ;  /* 0x0000000000007941 */ /* 0x000fea0003800000 */
.L_x_5333:
[----:B------:R-:W-:Y:S05]  /*286c0*/  BRA `(.L_x_5335) ;  /* 0xffffffb400687947 */ /* 0x000fea000383ffff */
.L_x_5176:
[----:B------:R-:W-:Y:S01]  /*286d0*/  BSSY B1, `(.L_x_5336) ;  /* 0x0000006000017945 */ /* 0x000fe20003800000 */
[----:B------:R-:W-:-:S07]  /*286e0*/  IMAD.MOV.U32 R15, RZ, RZ, -0x1 ;  /* 0xffffffffff0f7424 */ /* 0x000fce00078e00ff */
[----:B01-3--:R-:W-:Y:S05]  /*286f0*/  WARPSYNC.COLLECTIVE R15, `(.L_x_5337) ;  /* 0x000000000f0c7348 */ /* 0x00bfea0003c00000 */
[----:B------:R-:W-:Y:S02]  /*28700*/  ELECT P6, UR62, PT ;  /* 0x00000000003e782f */ /* 0x000fe400038c0000 */
[----:B------:R-:W-:Y:S01]  /*28710*/  MOV R14, UR62 ;  /* 0x0000003e000e7c02 */ /* 0x000fe20008000f00 */
[----:B01-3--:R-:W-:Y:S10]  /*28720*/  ENDCOLLECTIVE ;  /* 0x000000000000791b */ /* 0x00bff40003800000 */
.L_x_5337:
[----:B------:R-:W-:Y:S05]  /*28730*/  BSYNC B1 ;  /* 0x0000000000017941 */ /* 0x000fea0003800000 */
.L_x_5336:
[----:B------:R-:W-:Y:S05]  /*28740*/  BRA `(.L_x_5338) ;  /* 0xffffffb400607947 */ /* 0x000fea000383ffff */
.L_x_5178:
[----:B-1----:R1:W2:Y:S02]  /*28750*/  SYNCS.PHASECHK.TRANS64.TRYWAIT P1, [R3+URZ+0x30840], R2 ;  /* 0x03084002030075a7 */ /* 0x0022a4000802017f */
[----:B--2---:R-:W-:Y:S05]  /*28760*/  @!P1 NANOSLEEP.SYNCS 0x989680 ;  /* 0x009896800000995d */ /* 0x004fea0003900000 */
[----:B------:R-:W2:Y:S02]  /*28770*/  @!P1 SYNCS.PHASECHK.TRANS64 P1, [R3+URZ+0x30840], R2 ;  /* 0x03084002030095a7 */ /* 0x000ea4000802007f */
[----:B--2---:R-:W-:Y:S05]  /*28780*/  @!P1 BRA `(.L_x_5178) ;  /* 0xfffffffc00f09947 */ /* 0x004fea000383ffff */
[----:B------:R-:W-:Y:S05]  /*28790*/  BRA `(.L_x_5339) ;  /* 0xffffffb400887947 */ /* 0x000fea000383ffff */
.L_x_5180:
[----:B--2---:R2:W4:Y:S02]  /*287a0*/  SYNCS.PHASECHK.TRANS64.TRYWAIT P1, [R5+URZ+0x30840], R0 ;  /* 0x03084000050075a7 */ /* 0x004524000802017f */
[----:B----4-:R-:W-:Y:S05]  /*287b0*/  @!P1 NANOSLEEP.SYNCS 0x989680 ;  /* 0x009896800000995d */ /* 0x010fea0003900000 */
[----:B------:R-:W4:Y:S02]  /*287c0*/  @!P1 SYNCS.PHASECHK.TRANS64 P1, [R5+URZ+0x30840], R0 ;  /* 0x03084000050095a7 */ /* 0x000f24000802007f */
[----:B----4-:R-:W-:Y:S05]  /*287d0*/  @!P1 BRA `(.L_x_5180) ;  /* 0xfffffffc00f09947 */ /* 0x010fea000383ffff */
[----:B------:R-:W-:Y:S05]  /*287e0*/  BRA `(.L_x_5340) ;  /* 0xffffffb400947947 */ /* 0x000fea000383ffff */
.L_x_5182:
[----:B----4-:R4:W0:Y:S02]  /*287f0*/  SYNCS.PHASECHK.TRANS64.TRYWAIT P1, [R3+URZ+0x30860], R2 ;  /* 0x03086002030075a7 */ /* 0x010824000802017f */
[----:B0-----:R-:W-:Y:S05]  /*28800*/  @!P1 NANOSLEEP.SYNCS 0x989680 ;  /* 0x009896800000995d */ /* 0x001fea0003900000 */
[----:B------:R-:W0:Y:S02]  /*28810*/  @!P1 SYNCS.PHASECHK.TRANS64 P1, [R3+URZ+0x30860], R2 ;  /* 0x03086002030095a7 */ /* 0x000e24000802007f */
[----:B0-----:R-:W-:Y:S05]  /*28820*/  @!P1 BRA `(.L_x_5182) ;  /* 0xfffffffc00f09947 */ /* 0x001fea000383ffff */
[----:B------:R-:W-:Y:S05]  /*28830*/  BRA `(.L_x_5341) ;  /* 0xffffffb400907947 */ /* 0x000fea000383ffff */
        .type           $_ZN7cutlass13device_kernelIN5flash11enable_sm90INS1_16FlashAttnFwdSm90INS1_25CollectiveMainloopFwdSm90ILi2EN4cute5tupleIJNS5_1CILi1EEES8_S8_EEENS6_IJNS7_ILi128EEENS7_ILi96EEENS7_ILi192EEEEEELi192ENS_10bfloat16_tEfNS_4arch4Sm90ELb0ELb1ELb1ELb1ELb1ELb1ELb0ELb1ELb1ELb1ELb0ELb0EEENS1_21CollectiveEpilogueFwdINS6_IJSA_SC_SB_EEES9_SE_SG_Li256ELb1ELb1ELb0ELb0EEENS1_36VarlenDynamicPersistentTileSchedulerILi128ELi96ELi256ELi128ELb0ELb1ELb1ELb1ELb0ELb1EEEEEEEEEvNT_6ParamsE$_ZZN5flash25CollectiveMainloopFwdSm90ILi2EN4cute5tupleIJNS1_1CILi1EEES4_S4_EEENS2_IJNS3_ILi128EEENS3_ILi96EEENS3_ILi192EEEEEELi192EN7cutlass10bfloat16_tEfNSA_4arch4Sm90ELb0ELb1ELb1ELb1ELb1ELb1ELb0ELb1ELb1ELb1ELb0ELb0EE12store_kv_newINS_16FlashAttnFwdSm90ISE_NS_21CollectiveEpilogueFwdINS2_IJS6_S8_S7_EEES5_SB_SD_Li256ELb1ELb1ELb0ELb0EEENS_36VarlenDynamicPersistentTileSchedulerILi128ELi96ELi256ELi128ELb0ELb1ELb1ELb1ELb0ELb1EEEE13SharedStorageEEEbRKNSE_6ParamsENSA_25PipelineTmaAsyncNoClusterILi2ENSA_16PipelineTmaAsyncILi2EEEEESU_RNSA_13PipelineStateILj2EEEiRT_RKNS_16SeqlenInfoQKNewKILb1ELb1EEENS2_IJiiiiEEEENKUliRKT_E_clISW_EEDaiS17_,@function
        .size           $_ZN7cutlass13device_kernelIN5flash11enable_sm90INS1_16FlashAttnFwdSm90INS1_25CollectiveMainloopFwdSm90ILi2EN4cute5tupleIJNS5_1CILi1EEES8_S8_EEENS6_IJNS7_ILi128EEENS7_ILi96EEENS7_ILi192EEEEEELi192ENS_10bfloat16_tEfNS_4arch4Sm90ELb0ELb1ELb1ELb1ELb1ELb1ELb0ELb1ELb1ELb1ELb0ELb0EEENS1_21CollectiveEpilogueFwdINS6_IJSA_SC_SB_EEES9_SE_SG_Li256ELb1ELb1ELb0ELb0EEENS1_36VarlenDynamicPersistentTileSchedulerILi128ELi96ELi256ELi128ELb0ELb1ELb1ELb1ELb0ELb1EEEEEEEEEvNT_6ParamsE$_ZZN5flash25CollectiveMainloopFwdSm90ILi2EN4cute5tupleIJNS1_1CILi1EEES4_S4_EEENS2_IJNS3_ILi128EEENS3_ILi96EEENS3_ILi192EEEEEELi192EN7cutlass10bfloat16_tEfNSA_4arch4Sm90ELb0ELb1ELb1ELb1ELb1ELb1ELb0ELb1ELb1ELb1ELb0ELb0EE12store_kv_newINS_16FlashAttnFwdSm90ISE_NS_21CollectiveEpilogueFwdINS2_IJS6_S8_S7_EEES5_SB_SD_Li256ELb1ELb1ELb0ELb0EEENS_36VarlenDynamicPersistentTileSchedulerILi128ELi96ELi256ELi128ELb0ELb1ELb1ELb1ELb0ELb1EEEE13SharedStorageEEEbRKNSE_6ParamsENSA_25PipelineTmaAsyncNoClusterILi2ENSA_16PipelineTmaAsyncILi2EEEEESU_RNSA_13PipelineStateILj2EEEiRT_RKNS_16SeqlenInfoQKNewKILb1ELb1EEENS2_IJiiiiEEEENKUliRKT_E_clISW_EEDaiS17_,(.L_x_15839 - $_ZN7cutlass13device_kernelIN5flash11enable_sm90INS1_16FlashAttnFwdSm90INS1_25CollectiveMainloopFwdSm90ILi2EN4cute5tupleIJNS5_1CILi1EEES8_S8_EEENS6_IJNS7_ILi128EEENS7_ILi96EEENS7_ILi192EEEEEELi192ENS_10bfloat16_tEfNS_4arch4Sm90ELb0ELb1ELb1ELb1ELb1ELb1ELb0ELb1ELb1ELb1ELb0ELb0EEENS1_21CollectiveEpilogueFwdINS6_IJSA_SC_SB_EEES9_SE_SG_Li256ELb1ELb1ELb0ELb0EEENS1_36VarlenDynamicPersistentTileSchedulerILi128ELi96ELi256ELi128ELb0ELb1ELb1ELb1ELb0ELb1EEEEEEEEEvNT_6ParamsE$_ZZN5flash25CollectiveMainloopFwdSm90ILi2EN4cute5tupleIJNS1_1CILi1EEES4_S4_EEENS2_IJNS3_ILi128EEENS3_ILi96EEENS3_ILi192EEEEEELi192EN7cutlass10bfloat16_tEfNSA_4arch4Sm90ELb0ELb1ELb1ELb1ELb1ELb1ELb0ELb1ELb1ELb1ELb0ELb0EE12store_kv_newINS_16FlashAttnFwdSm90ISE_NS_21CollectiveEpilogueFwdINS2_IJS6_S8_S7_EEES5_SB_SD_Li256ELb1ELb1ELb0ELb0EEENS_36VarlenDynamicPersistentTileSchedulerILi128ELi96ELi256ELi128ELb0ELb1ELb1ELb1ELb0ELb1EEEE13SharedStorageEEEbRKNSE_6ParamsENSA_25PipelineTmaAsyncNoClusterILi2ENSA_16PipelineTmaAsyncILi2EEEEESU_RNSA_13PipelineStateILj2EEEiRT_RKNS_16SeqlenInfoQKNewKILb1ELb1EEENS2_IJiiiiEEEENKUliRKT_E_clISW_EEDaiS17_)
$_ZN7cutlass13device_kernelIN5flash11enable_sm90INS1_16FlashAttnFwdSm90INS1_25CollectiveMainloopFwdSm90ILi2EN4cute5tupleIJNS5_1CILi1EEES8_S8_EEENS6_IJNS7_ILi128EEENS7_ILi96EEENS7_ILi192EEEEEELi192ENS_10bfloat16_tEfNS_4arch4Sm90ELb0ELb1ELb1ELb1ELb1ELb1ELb0ELb1ELb1ELb1ELb0ELb0EEENS1_21CollectiveEpilogueFwdINS6_IJSA_SC_SB_EEES9_SE_SG_Li256ELb1ELb1ELb0ELb0EEENS1_36VarlenDynamicPersistentTileSchedulerILi128ELi96ELi256ELi128ELb0ELb1ELb1ELb1ELb0ELb1EEEEEEEEEvNT_6ParamsE$_ZZN5flash25CollectiveMainloopFwdSm90ILi2EN4cute5tupleIJNS1_1CILi1EEES4_S4_EEENS2_IJNS3_ILi128EEENS3_ILi96EEENS3_ILi192EEEEEELi192EN7cutlass10bfloat16_tEfNSA_4arch4Sm90ELb0ELb1ELb1ELb1ELb1ELb1ELb0ELb1ELb1ELb1ELb0ELb0EE12store_kv_newINS_16FlashAttnFwdSm90ISE_NS_21CollectiveEpilogueFwdINS2_IJS6_S8_S7_EEES5_SB_SD_Li256ELb1ELb1ELb0ELb0EEENS_36VarlenDynamicPersistentTileSchedulerILi128ELi96ELi256ELi128ELb0ELb1ELb1ELb1ELb0ELb1EEEE13SharedStorageEEEbRKNSE_6ParamsENSA_25PipelineTmaAsyncNoClusterILi2ENSA_16PipelineTmaAsyncILi2EEEEESU_RNSA_13PipelineStateILj2EEEiRT_RKNS_16SeqlenInfoQKNewKILb1ELb1EEENS2_IJiiiiEEEENKUliRKT_E_clISW_EEDaiS17_:
[----:B------:R-:W-:Y:S05]  /*28840*/  YIELD ;  /* 0x0000000000007946 */ /* 0x000fea0003800000 */
[----:B------:R-:W-:Y:S01]  /*28850*/  ULDC UR4, c[0x0][0x20] ;  /* 0x0000080000047ab9 */ /* 0x000fe20000000800 */
[----:B------:R-:W0:Y:S01]  /*28860*/  LDC.64 R78, c[0x0][0x208] ;  /* 0x00008200ff4e7b82 */ /* 0x000e220000000a00 */
[----:B------:R-:W-:Y:S01]  /*28870*/  VIADD R75, R20, -UR4 ;  /* 0x80000004144b7c36 */ /* 0x000fe20008000000 */
[----:B------:R-:W-:-:S04]  /*28880*/  R2UR UR6, R202 ;  /* 0x00000000ca0672ca */ /* 0x000fc800000e0000 */
[----:B------:R-:W2:Y:S01]  /*28890*/  LDL.64 R4, [R75+0x8] ;  /* 0x000008004b047983 */ /* 0x000ea20000100a00 */
[----:B0-----:R-:W-:Y:S02]  /*288a0*/  R2UR UR4, R78 ;  /* 0x000000004e0472ca */ /* 0x001fe400000e0000 */
[----:B------:R-:W-:-:S13]  /*288b0*/  R2UR UR5, R79 ;  /* 0x000000004f0572ca */ /* 0x000fda00000e0000 */
[----:B--2---:R-:W2:Y:S01]  /*288c0*/  LD.E R6, desc[UR4][R4.64+0x174] ;  /* 0x0001740404067980 */ /* 0x004ea2000c101900 */
[----:B------:R-:W0:Y:S01]  /*288d0*/  LDC R76, c[0x0][0x20] ;  /* 0x00000800ff4c7b82 */ /* 0x000e220000000800 */
[----:B------:R-:W-:Y:S01]  /*288e0*/  BSSY B0, `(.L_x_5342) ;  /* 0x0000aaa000007945 */ /* 0x000fe20003800000 */
[----:B0-----:R-:W-:Y:S02]  /*288f0*/  IADD3 R76, -R76, UR6, RZ ;  /* 0x000000064c4c7c10 */ /* 0x001fe4000fffe1ff */
[----:B--2---:R-:W-:-:S13]  /*28900*/  ISETP.GE.AND P1, PT, R6, 0x1, PT ;  /* 0x000000010600780c */ /* 0x004fda0003f26270 */
[----:B------:R-:W-:Y:S05]  /*28910*/  @!P1 BRA `(.L_x_5343) ;  /* 0x0000009800e49947 */ /* 0x000fea0003800000 */
[----:B------:R-:W2:Y:S01]  /*28920*/  LDL.64 R6, [R75+0x20] ;  /* 0x000020004b067983 */ /* 0x000ea20000100a00 */
[C---:B------:R-:W-:Y:S02]  /*28930*/  R2UR UR4, R78.reuse ;  /* 0x000000004e0472ca */ /* 0x040fe400000e0000 */
[C---:B------:R-:W-:Y:S01]  /*28940*/  R2UR UR5, R79.reuse ;  /* 0x000000004f0572ca */ /* 0x040fe200000e0000 */
[----:B------:R0:W5:Y:S01]  /*28950*/  LDL.64 R10, [R75+0x30] ;  /* 0x000030004b0a7983 */ /* 0x0001620000100a00 */
[C---:B------:R-:W-:Y:S02]  /*28960*/  R2UR UR6, R78.reuse ;  /* 0x000000004e0672ca */ /* 0x040fe400000e0000 */
[C---:B------:R-:W-:Y:S02]  /*28970*/  R2UR UR7, R79.reuse ;  /* 0x000000004f0772ca */ /* 0x040fe400000e0000 */
[----:B------:R-:W-:Y:S02]  /*28980*/  R2UR UR8, R78 ;  /* 0x000000004e0872ca */ /* 0x000fe400000e0000 */
[----:B------:R-:W-:-:S09]  /*28990*/  R2UR UR9, R79 ;  /* 0x000000004f0972ca */ /* 0x000fd200000e0000 */
[----:B------:R-:W3:Y:S04]  /*289a0*/  LD.E.U8 R30, desc[UR6][R4.64+0x190] ;  /* 0x00019006041e7980 */ /* 0x000ee8000c101100 */
[----:B--2---:R-:W2:Y:S04]  /*289b0*/  LD.E.64 R32, desc[UR4][R6.64+0xa0] ;  /* 0x0000a00406207980 */ /* 0x004ea8000c101b00 */
[----:B------:R-:W4:Y:S04]  /*289c0*/  LD.E.64 R8, desc[UR6][R6.64+0x58] ;  /* 0x0000580606087980 */ /* 0x000f28000c101b00 */
[----:B------:R-:W4:Y:S04]  /*289d0*/  LD.E.64 R12, desc[UR8][R6.64+0x60] ;  /* 0x00006008060c7980 */ /* 0x000f28000c101b00 */
[----:B------:R-:W4:Y:S01]  /*289e0*/  LD.E.64 R14, desc[UR4][R6.64+0x68] ;  /* 0x00006804060e7980 */ /* 0x000f22000c101b00 */
[----:B---3--:R-:W-:-:S02]  /*289f0*/  ISETP.NE.AND P1, PT, R30, RZ, PT ;  /* 0x000000ff1e00720c */ /* 0x008fc40003f25270 */
[----:B--2---:R-:W-:Y:S01]  /*28a00*/  SHF.R.S32.HI R31, RZ, 0x1f, R33 ;  /* 0x0000001fff1f7819 */ /* 0x004fe20000011421 */
[-C--:B----4-:R-:W-:Y:S02]  /*28a10*/  IMAD R9, R9, R33.reuse, RZ ;  /* 0x0000002109097224 */ /* 0x090fe400078e02ff */
[----:B------:R-:W-:-:S04]  /*28a20*/  IMAD.WIDE.U32 R28, R8, R33, RZ ;  /* 0x00000021081c7225 */ /* 0x000fc800078e00ff */
[----:B------:R-:W-:Y:S02]  /*28a30*/  IMAD R9, R8, R31, R9 ;  /* 0x0000001f08097224 */ /* 0x000fe400078e0209 */
[-C--:B------:R-:W-:Y:S02]  /*28a40*/  IMAD R8, R13, R32.reuse, RZ ;  /* 0x000000200d087224 */ /* 0x080fe400078e02ff */
[----:B------:R-:W-:Y:S01]  /*28a50*/  IMAD.IADD R29, R29, 0x1, R9 ;  /* 0x000000011d1d7824 */ /* 0x000fe200078e0209 */
[----:B------:R-:W-:Y:S01]  /*28a60*/  SHF.R.S32.HI R9, RZ, 0x1f, R32 ;  /* 0x0000001fff097819 */ /* 0x000fe20000011420 */
[----:B------:R-:W-:-:S04]  /*28a70*/  IMAD.WIDE.U32 R4, R12, R32, R28 ;  /* 0x000000200c047225 */ /* 0x000fc800078e001c */
[----:B------:R-:W-:Y:S01]  /*28a80*/  IMAD R9, R12, R9, R8 ;  /* 0x000000090c097224 */ /* 0x000fe200078e0208 */
[----:B------:R-:W-:-:S03]  /*28a90*/  LEA R86, P2, R4, R14, 0x1 ;  /* 0x0000000e04567211 */ /* 0x000fc600078408ff */
[----:B------:R-:W-:-:S05]  /*28aa0*/  IMAD.IADD R87, R5, 0x1, R9 ;  /* 0x0000000105577824 */ /* 0x000fca00078e0209 */
[----:B------:R-:W-:Y:S01]  /*28ab0*/  LEA.HI.X R87, R4, R15, R87, 0x1, P2 ;  /* 0x0000000f04577211 */ /* 0x000fe200010f0c57 */
[----:B0-----:R-:W-:Y:S06]  /*28ac0*/  @!P1 BRA `(.L_x_5344) ;  /* 0x0000004800849947 */ /* 0x001fec0003800000 */
[C---:B------:R-:W-:Y:S01]  /*28ad0*/  R2UR UR8, R78.reuse ;  /* 0x000000004e0872ca */ /* 0x040fe200000e0000 */
[----:B------:R0:W5:Y:S01]  /*28ae0*/  LDL.64 R4, [R75+0x10] ;  /* 0x000010004b047983 */ /* 0x0001620000100a00 */
[C---:B------:R-:W-:Y:S02]  /*28af0*/  R2UR UR9, R79.reuse ;  /* 0x000000004f0972ca */ /* 0x040fe400000e0000 */
[C---:B------:R-:W-:Y:S02]  /*28b00*/  R2UR UR4, R78.reuse ;  /* 0x000000004e0472ca */ /* 0x040fe400000e0000 */
[C---:B------:R-:W-:Y:S02]  /*28b10*/  R2UR UR5, R79.reuse ;  /* 0x000000004f0572ca */ /* 0x040fe400000e0000 */
[----:B------:R-:W-:Y:S02]  /*28b20*/  R2UR UR6, R78 ;  /* 0x000000004e0672ca */ /* 0x000fe400000e0000 */
[----:B------:R-:W-:-:S05]  /*28b30*/  R2UR UR7, R79 ;  /* 0x000000004f0772ca */ /* 0x000fca00000e0000 */
[----:B-----5:R-:W2:Y:S04]  /*28b40*/  LD.E R6, desc[UR8][R10.64+0x10] ;  /* 0x000010080a067980 */ /* 0x020ea8000c101900 */
[----:B------:R-:W3:Y:S04]  /*28b50*/  LD.E R13, desc[UR4][R10.64+0xc] ;  /* 0x00000c040a0d7980 */ /* 0x000ee8000c101900 */
[----:B------:R-:W4:Y:S04]  /*28b60*/  LD.E.64 R38, desc[UR4][R10.64+0x60] ;  /* 0x000060040a267980 */ /* 0x000f28000c101b00 */
[----:B------:R-:W4:Y:S01]  /*28b70*/  LD.E.64 R36, desc[UR6][R10.64+0x80] ;  /* 0x000080060a247980 */ /* 0x000f22000c101b00 */
[----:B------:R-:W-:-:S02]  /*28b80*/  R2UR UR10, R78 ;  /* 0x000000004e0a72ca */ /* 0x000fc400000e0000 */
[C---:B------:R-:W-:Y:S01]  /*28b90*/  R2UR UR11, R79.reuse ;  /* 0x000000004f0b72ca */ /* 0x040fe200000e0000 */
[----:B------:R0:W5:Y:S01]  /*28ba0*/  LD.E.64 R14, desc[UR4][R10.64+0x58] ;  /* 0x000058040a0e7980 */ /* 0x000162000c101b00 */
[----:B------:R-:W-:Y:S02]  /*28bb0*/  R2UR UR12, R78 ;  /* 0x000000004e0c72ca */ /* 0x000fe400000e0000 */
[----:B------:R-:W-:Y:S01]  /*28bc0*/  R2UR UR13, R79 ;  /* 0x000000004f0d72ca */ /* 0x000fe200000e0000 */
[----:B------:R0:W5:Y:S01]  /*28bd0*/  LD.E.64 R34, desc[UR8][R10.64+0x78] ;  /* 0x000078080a227980 */ /* 0x000162000c101b00 */
[----:B------:R-:W-:Y:S01]  /*28be0*/  SHF.R.S32.HI R9, RZ, 0x1f, R24 ;  /* 0x0000001fff097819 */ /* 0x000fe20000011418 */
[----:B------:R-:W-:Y:S01]  /*28bf0*/  BSSY B2, `(.L_x_5345) ;  /* 0x000004c000027945 */ /* 0x000fe20003800000 */
[----:B------:R-:W-:Y:S02]  /*28c00*/  CS2R R60, SRZ ;  /* 0x00000000003c7805 */ /* 0x000fe4000001ff00 */
[----:B------:R-:W-:-:S02]  /*28c10*/  CS2R R64, SRZ ;  /* 0x0000000000407805 */ /* 0x000fc4000001ff00 */
[----:B------:R-:W-:Y:S02]  /*28c20*/  CS2R R66, SRZ ;  /* 0x0000000000427805 */ /* 0x000fe4000001ff00 */
[----:B------:R-:W-:Y:S02]  /*28c30*/  CS2R R70, SRZ ;  /* 0x0000000000467805 */ /* 0x000fe4000001ff00 */
[----:B------:R-:W-:Y:S02]  /*28c40*/  CS2R R82, SRZ ;  /* 0x0000000000527805 */ /* 0x000fe4000001ff00 */
[----:B------:R-:W-:Y:S02]  /*28c50*/  CS2R R90, SRZ ;  /* 0x00000000005a7805 */ /* 0x000fe4000001ff00 */
[----:B------:R-:W-:Y:S01]  /*28c60*/  CS2R R58, SRZ ;  /* 0x00000000003a7805 */ /* 0x000fe2000001ff00 */
[----:B------:R0:W5:Y:S01]  /*28c70*/  LD.E.U8 R44, desc[UR12][R10.64+0x18] ;  /* 0x0000180c0a2c7980 */ /* 0x000162000c101100 */
[----:B------:R-:W-:-:S02]  /*28c80*/  CS2R R62, SRZ ;  /* 0x00000000003e7805 */ /* 0x000fc4000001ff00 */
[----:B------:R-:W-:Y:S02]  /*28c90*/  CS2R R68, SRZ ;  /* 0x0000000000447805 */ /* 0x000fe4000001ff00 */
[----:B------:R-:W-:Y:S02]  /*28ca0*/  CS2R R80, SRZ ;  /* 0x0000000000507805 */ /* 0x000fe4000001ff00 */
[----:B------:R-:W-:Y:S02]  /*28cb0*/  CS2R R84, SRZ ;  /* 0x0000000000547805 */ /* 0x000fe4000001ff00 */
[----:B------:R-:W-:Y:S02]  /*28cc0*/  CS2R R88, SRZ ;  /* 0x0000000000587805 */ /* 0x000fe4000001ff00 */
[----:B--2---:R-:W-:Y:S01]  /*28cd0*/  SHF.R.S32.HI R7, RZ, 0x1f, R6 ;  /* 0x0000001fff077819 */ /* 0x004fe20000011406 */
[----:B---3--:R-:W-:-:S03]  /*28ce0*/  IMAD R13, R24, -0x60, R13 ;  /* 0xffffffa0180d7824 */ /* 0x008fc600078e020d */
[----:B------:R-:W-:Y:S02]  /*28cf0*/  LEA.HI R7, R7, R6, RZ, 0x2 ;  /* 0x0000000607077211 */ /* 0x000fe400078f10ff */
[----:B------:R-:W-:Y:S02]  /*28d00*/  VIMNMX R33, R13, 0x60, PT ;  /* 0x000000600d217848 */ /* 0x000fe40003fe0100 */
[----:B------:R-:W-:Y:S01]  /*28d10*/  SHF.R.S32.HI R28, RZ, 0x2, R7 ;  /* 0x00000002ff1c7819 */ /* 0x000fe20000011407 */
[-C--:B----4-:R-:W-:Y:S01]  /*28d20*/  IMAD R8, R39, R24.reuse, RZ ;  /* 0x0000001827087224 */ /* 0x090fe200078e02ff */
[----:B------:R0:W5:Y:S02]  /*28d30*/  LD.E.64 R6, desc[UR6][R10.64+0x68] ;  /* 0x000068060a067980 */ /* 0x000164000c101b00 */
[----:B------:R-:W-:Y:S01]  /*28d40*/  ISETP.GE.AND P1, PT, R28, R33, PT ;  /* 0x000000211c00720c */ /* 0x000fe20003f26270 */
[----:B------:R-:W-:Y:S02]  /*28d50*/  IMAD R12, R37, R24, RZ ;  /* 0x00000018250c7224 */ /* 0x000fe400078e02ff */
[----:B------:R-:W-:-:S02]  /*28d60*/  IMAD R29, R38, R9, R8 ;  /* 0x00000009261d7224 */ /* 0x000fc400078e0208 */
[----:B------:R-:W-:Y:S02]  /*28d70*/  IMAD R31, R36, R9, R12 ;  /* 0x00000009241f7224 */ /* 0x000fe400078e020c */
[-C--:B------:R-:W-:Y:S01]  /*28d80*/  IMAD.WIDE.U32 R38, R38, R24.reuse, RZ ;  /* 0x0000001826267225 */ /* 0x080fe200078e00ff */
[----:B------:R0:W5:Y:S03]  /*28d90*/  LD.E.64 R12, desc[UR10][R10.64+0x88] ;  /* 0x0000880a0a0c7980 */ /* 0x000166000c101b00 */
[----:B------:R-:W-:Y:S01]  /*28da0*/  IMAD.WIDE.U32 R36, R36, R24, RZ ;  /* 0x0000001824247225 */ /* 0x000fe200078e00ff */
[----:B------:R-:W-:-:S03]  /*28db0*/  CS2R R8, SRZ ;  /* 0x0000000000087805 */ /* 0x000fc6000001ff00 */
[----:B------:R-:W-:Y:S02]  /*28dc0*/  IMAD.IADD R45, R39, 0x1, R29 ;  /* 0x00000001272d7824 */ /* 0x000fe400078e021d */
[----:B------:R-:W-:Y:S02]  /*28dd0*/  VIADD R30, R28, 0x40 ;  /* 0x000000401c1e7836 */ /* 0x000fe40000000000 */
[----:B------:R-:W-:Y:S01]  /*28de0*/  IMAD.IADD R93, R37, 0x1, R31 ;  /* 0x00000001255d7824 */ /* 0x000fe200078e021f */
[----:B0-----:R-:W-:Y:S06]  /*28df0*/  @P1 BRA `(.L_x_5346) ;  /* 0x0000000000ac1947 */ /* 0x001fec0003800000 */
[----:B-----5:R-:W-:Y:S02]  /*28e00*/  LOP3.LUT R11, R44, 0x1, RZ, 0xc0, !PT ;  /* 0x000000012c0b7812 */ /* 0x020fe400078ec0ff */
[----:B------:R-:W-:Y:S02]  /*28e10*/  CS2R R90, SRZ ;  /* 0x00000000005a7805 */ /* 0x000fe4000001ff00 */
[----:B------:R-:W-:Y:S02]  /*28e20*/  LEA R10, P1, R38, R6, 0x1 ;  /* 0x00000006260a7211 */ /* 0x000fe400078208ff */
[----:B------:R-:W-:Y:S02]  /*28e30*/  CS2R R82, SRZ ;  /* 0x0000000000527805 */ /* 0x000fe4000001ff00 */
[----:B------:R-:W-:Y:S02]  /*28e40*/  LEA R28, P2, R36, R12, 0x1 ;  /* 0x0000000c241c7211 */ /* 0x000fe400078408ff */
[----:B------:R-:W-:-:S02]  /*28e50*/  CS2R R70, SRZ ;  /* 0x0000000000467805 */ /* 0x000fc4000001ff00 */
[----:B------:R-:W-:Y:S02]  /*28e60*/  ISETP.NE.U32.AND P6, PT, R11, 0x1, PT ;  /* 0x000000010b00780c */ /* 0x000fe40003fc5070 */
[----:B------:R-:W-:Y:S02]  /*28e70*/  CS2R R66, SRZ ;  /* 0x0000000000427805 */ /* 0x000fe4000001ff00 */
[----:B------:R-:W-:Y:S02]  /*28e80*/  LEA.HI.X R11, R38, R7, R45, 0x1, P1 ;  /* 0x00000007260b7211 */ /* 0x000fe400008f0c2d */
[----:B------:R-:W-:Y:S02]  /*28e90*/  CS2R R64, SRZ ;  /* 0x0000000000407805 */ /* 0x000fe4000001ff00 */
[----:B------:R-:W-:Y:S02]  /*28ea0*/  LEA.HI.X R29, R36, R13, R93, 0x1, P2 ;  /* 0x0000000d241d7211 */ /* 0x000fe400010f0c5d */
[----:B------:R-:W-:-:S02]  /*28eb0*/  CS2R R60, SRZ ;  /* 0x00000000003c7805 */ /* 0x000fc4000001ff00 */
[----:B------:R-:W-:Y:S02]  /*28ec0*/  R2P PR, R44, 0x3e ;  /* 0x0000003e2c007804 */ /* 0x000fe40000000000 */
[----:B------:R-:W-:Y:S02]  /*28ed0*/  @!P6 R2UR UR4, R78 ;  /* 0x000000004e04e2ca */ /* 0x000fe400000e0000 */
[----:B------:R-:W-:-:S09]  /*28ee0*/  @!P6 R2UR UR5, R79 ;  /* 0x000000004f05e2ca */ /* 0x000fd200000e0000 */
[C---:B------:R-:W-:Y:S02]  /*28ef0*/  @P1 R2UR UR6, R78.reuse ;  /* 0x000000004e0612ca */ /* 0x040fe400000e0000 */
[C---:B------:R-:W-:Y:S02]  /*28f00*/  @P1 R2UR UR7, R79.reuse ;  /* 0x000000004f0712ca */ /* 0x040fe400000e0000 */
[C---:B------:R-:W-:Y:S02]  /*28f10*/  @P2 R2UR UR8, R78.reuse ;  /* 0x000000004e0822ca */ /* 0x040fe400000e0000 */
[----:B------:R-:W-:Y:S02]  /*28f20*/  @P2 R2UR UR9, R79 ;  /* 0x000000004f0922ca */ /* 0x000fe400000e0000 */
[----:B------:R-:W-:Y:S02]  /*28f30*/  @P3 R2UR UR10, R78 ;  /* 0x000000004e0a32ca */ /* 0x000fe400000e0000 */
[----:B------:R-:W-:-:S02]  /*28f40*/  CS2R R88, SRZ ;  /* 0x0000000000587805 */ /* 0x000fc4000001ff00 */
[C---:B------:R-:W-:Y:S02]  /*28f50*/  @P3 R2UR UR11, R79.reuse ;  /* 0x000000004f0b32ca */ /* 0x040fe400000e0000 */
[----:B------:R-:W-:Y:S02]  /*28f60*/  CS2R R84, SRZ ;  /* 0x0000000000547805 */ /* 0x000fe4000001ff00 */
[----:B------:R-:W-:Y:S02]  /*28f70*/  @P4 R2UR UR12, R78 ;  /* 0x000000004e0c42ca */ /* 0x000fe400000e0000 */
[----:B------:R-:W-:Y:S02]  /*28f80*/  CS2R R80, SRZ ;  /* 0x0000000000507805 */ /* 0x000fe4000001ff00 */
[----:B------:R-:W-:Y:S02]  /*28f90*/  @P4 R2UR UR13, R79 ;  /* 0x000000004f0d42ca */ /* 0x000fe400000e0000 */
[----:B------:R-:W-:-:S02]  /*28fa0*/  CS2R R68, SRZ ;  /* 0x0000000000447805 */ /* 0x000fc4000001ff00 */
[----:B------:R-:W-:Y:S02]  /*28fb0*/  @P5 R2UR UR14, R78 ;  /* 0x000000004e0e52ca */ /* 0x000fe400000e0000 */
[----:B------:R-:W-:Y:S02]  /*28fc0*/  CS2R R62, SRZ ;  /* 0x00000000003e7805 */ /* 0x000fe4000001ff00 */
[----:B------:R-:W-:Y:S02]  /*28fd0*/  @P5 R2UR UR15, R79 ;  /* 0x000000004f0f52ca */ /* 0x000fe400000e0000 */
[----:B------:R-:W-:Y:S01]  /*28fe0*/  CS2R R58, SRZ ;  /* 0x00000000003a7805 */ /* 0x000fe2000001ff00 */
[----:B------:R0:W5:Y:S04]  /*28ff0*/  @!P6 LD.E.64 R90, desc[UR4][R10.64] ;  /* 0x000000040a5ae980 */ /* 0x000168000c101b00 */
[----:B------:R0:W5:Y:S04]  /*29000*/  @P1 LD.E.64 R82, desc[UR6][R10.64+0x20] ;  /* 0x000020060a521980 */ /* 0x000168000c101b00 */
[----:B------:R0:W5:Y:S04]  /*29010*/  @P2 LD.E.64 R70, desc[UR8][R10.64+0x40] ;  /* 0x000040080a462980 */ /* 0x000168000c101b00 */
[----:B------:R0:W5:Y:S04]  /*29020*/  @P3 LD.E.64 R66, desc[UR10][R10.64+0x60] ;  /* 0x0000600a0a423980 */ /* 0x000168000c101b00 */
[----:B------:R0:W5:Y:S04]  /*29030*/  @P4 LD.E.64 R64, desc[UR12][R10.64+0x80] ;  /* 0x0000800c0a404980 */ /* 0x000168000c101b00 */
[----:B------:R0:W5:Y:S04]  /*29040*/  @P5 LD.E.64 R60, desc[UR14][R10.64+0xa0] ;  /* 0x0000a00e0a3c5980 */ /* 0x000168000c101b00 */
[----:B------:R0:W5:Y:S04]  /*29050*/  @!P6 LD.E.64 R88, desc[UR4][R28.64] ;  /* 0x000000041c58e980 */ /* 0x000168000c101b00 */
[----:B------:R0:W5:Y:S04]  /*29060*/  @P1 LD.E.64 R84, desc[UR6][R28.64+0x20] ;  /* 0x000020061c541980 */ /* 0x000168000c101b00 */
[----:B------:R0:W5:Y:S04]  /*29070*/  @P2 LD.E.64 R80, desc[UR8][R28.64+0x40] ;  /* 0x000040081c502980 */ /* 0x000168000c101b00 */
[----:B------:R0:W5:Y:S04]  /*29080*/  @P3 LD.E.64 R68, desc[UR10][R28.64+0x60] ;  /* 0x0000600a1c443980 */ /* 0x000168000c101b00 */
[----:B------:R0:W5:Y:S04]  /*29090*/  @P4 LD.E.64 R62, desc[UR12][R28.64+0x80] ;  /* 0x0000800c1c3e4980 */ /* 0x000168000c101b00 */
[----:B------:R0:W5:Y:S02]  /*290a0*/  @P5 LD.E.64 R58, desc[UR14][R28.64+0xa0] ;  /* 0x0000a00e1c3a5980 */ /* 0x000164000c101b00 */
.L_x_5346:
[----:B------:R-:W-:Y:S05]  /*290b0*/  BSYNC B2 ;  /* 0x0000000000027941 */ /* 0x000fea0003800000 */
.L_x_5345:
[----:B------:R-:W-:Y:S01]  /*290c0*/  ISETP.GE.AND P1, PT, R30, R33, PT ;  /* 0x000000211e00720c */ /* 0x000fe20003f26270 */
[----:B------:R-:W-:Y:S01]  /*290d0*/  BSSY B2, `(.L_x_5347) ;  /* 0x000003c000027945 */ /* 0x000fe20003800000 */
[----:B------:R-:W-:Y:S02]  /*290e0*/  CS2R R30, SRZ ;  /* 0x00000000001e7805 */ /* 0x000fe4000001ff00 */
[----:B------:R-:W-:Y:S02]  /*290f0*/  CS2R R40, SRZ ;  /* 0x0000000000287805 */ /* 0x000fe4000001ff00 */
[----:B------:R-:W-:Y:S02]  /*29100*/  CS2R R46, SRZ ;  /* 0x00000000002e7805 */ /* 0x000fe4000001ff00 */
[----:B------:R-:W-:Y:S02]  /*29110*/  CS2R R50, SRZ ;  /* 0x0000000000327805 */ /* 0x000fe4000001ff00 */
[----:B------:R-:W-:-:S02]  /*29120*/  CS2R R54, SRZ ;  /* 0x0000000000367805 */ /* 0x000fc4000001ff00 */
[----:B0-----:R-:W-:Y:S02]  /*29130*/  CS2R R28, SRZ ;  /* 0x00000000001c7805 */ /* 0x001fe4000001ff00 */
[----:B------:R-:W-:Y:S02]  /*29140*/  CS2R R32, SRZ ;  /* 0x0000000000207805 */ /* 0x000fe4000001ff00 */
[----:B------:R-:W-:Y:S02]  /*29150*/  CS2R R42, SRZ ;  /* 0x00000000002a7805 */ /* 0x000fe4000001ff00 */
[----:B------:R-:W-:Y:S02]  /*29160*/  CS2R R48, SRZ ;  /* 0x0000000000307805 */ /* 0x000fe4000001ff00 */
[----:B------:R-:W-:Y:S02]  /*29170*/  CS2R R52, SRZ ;  /* 0x0000000000347805 */ /* 0x000fe4000001ff00 */
[----:B------:R-:W-:Y:S01]  /*29180*/  CS2R R56, SRZ ;  /* 0x0000000000387805 */ /* 0x000fe2000001ff00 */
[----:B------:R-:W-:Y:S06]  /*29190*/  @P1 BRA `(.L_x_5348) ;  /* 0x0000000000bc1947 */ /* 0x000fec0003800000 */
[----:B-----5:R-:W-:Y:S02]  /*291a0*/  IADD3 R39, P1, R14, R38, RZ ;  /* 0x000000260e277210 */ /* 0x020fe40007f3e0ff */
[----:B------:R-:W-:Y:S02]  /*291b0*/  CS2R R54, SRZ ;  /* 0x0000000000367805 */ /* 0x000fe4000001ff00 */
[----:B------:R-:W-:Y:S02]  /*291c0*/  IADD3 R37, P2, R34, R36, RZ ;  /* 0x0000002422257210 */ /* 0x000fe40007f5e0ff */
[----:B------:R-:W-:Y:S02]  /*291d0*/  CS2R R50, SRZ ;  /* 0x0000000000327805 */ /* 0x000fe4000001ff00 */
[----:B------:R-:W-:Y:S01]  /*291e0*/  LOP3.LUT R8, R44, 0x1, RZ, 0xc0, !PT ;  /* 0x000000012c087812 */ /* 0x000fe200078ec0ff */
[----:B------:R-:W-:Y:S01]  /*291f0*/  IMAD.X R14, R15, 0x1, R45, P1 ;  /* 0x000000010f0e7824 */ /* 0x000fe200008e062d */
[----:B------:R-:W-:Y:S01]  /*29200*/  LEA R6, P1, R39, R6, 0x1 ;  /* 0x0000000627067211 */ /* 0x000fe200078208ff */
[----:B------:R-:W-:Y:S01]  /*29210*/  IMAD.X R34, R35, 0x1, R93, P2 ;  /* 0x0000000123227824 */ /* 0x000fe200010e065d */
[----:B------:R-:W-:-:S02]  /*29220*/  LEA R10, P2, R37, R12, 0x1 ;  /* 0x0000000c250a7211 */ /* 0x000fc400078408ff */
[----:B------:R-:W-:Y:S02]  /*29230*/  CS2R R46, SRZ ;  /* 0x00000000002e7805 */ /* 0x000fe4000001ff00 */
[----:B------:R-:W-:Y:S02]  /*29240*/  ISETP.NE.U32.AND P6, PT, R8, 0x1, PT ;  /* 0x000000010800780c */ /* 0x000fe40003fc5070 */
[----:B------:R-:W-:Y:S02]  /*29250*/  CS2R R40, SRZ ;  /* 0x0000000000287805 */ /* 0x000fe4000001ff00 */
[----:B------:R-:W-:Y:S02]  /*29260*/  LEA.HI.X R7, R39, R7, R14, 0x1, P1 ;  /* 0x0000000727077211 */ /* 0x000fe400008f0c0e */
[----:B------:R-:W-:Y:S02]  /*29270*/  CS2R R30, SRZ ;  /* 0x00000000001e7805 */ /* 0x000fe4000001ff00 */
[----:B------:R-:W-:-:S02]  /*29280*/  LEA.HI.X R11, R37, R13, R34, 0x1, P2 ;  /* 0x0000000d250b7211 */ /* 0x000fc400010f0c22 */
[----:B------:R-:W-:Y:S02]  /*29290*/  CS2R R8, SRZ ;  /* 0x0000000000087805 */ /* 0x000fe4000001ff00 */
        /* <DEDUP_REMOVED lines=31> */
.L_x_5348:
[----:B------:R-:W-:Y:S05]  /*29490*/  BSYNC B2 ;  /* 0x0000000000027941 */ /* 0x000fea0003800000 */
.L_x_5347:
[----:B------:R-:W-:Y:S01]  /*294a0*/  R2UR UR4, R78 ;  /* 0x000000004e0472ca */ /* 0x000fe200000e0000 */
[----:B0----5:R0:W5:Y:S01]  /*294b0*/  LDL R6, [R76] ;  /* 0x000000004c067983 */ /* 0x0211620000100800 */
[----:B------:R-:W-:-:S03]  /*294c0*/  R2UR UR5, R79 ;  /* 0x000000004f0572ca */ /* 0x000fc600000e0000 */
[----:B------:R0:W5:Y:S10]  /*294d0*/  LDL R7, [R76+0x4] ;  /* 0x000004004c077983 */ /* 0x0001740000100800 */
[----:B------:R-:W2:Y:S01]  /*294e0*/  LD.E R11, desc[UR4][R4.64+0x1c] ;  /* 0x00001c04040b7980 */ /* 0x000ea2000c101900 */
[----:B------:R-:W-:-:S02]  /*294f0*/  IMAD.MOV.U32 R10, RZ, RZ, R60 ;  /* 0x000000ffff0a7224 */ /* 0x000fc400078e003c */
[----:B------:R-:W-:-:S03]  /*29500*/  IMAD.MOV.U32 R12, RZ, RZ, R64 ;  /* 0x000000ffff0c7224 */ /* 0x000fc600078e0040 */
[----:B------:R-:W-:Y:S01]  /*29510*/  PRMT R121, R10, 0x7610, R121 ;  /* 0x000076100a797816 */ /* 0x000fe20000000079 */
[----:B------:R-:W-:Y:S02]  /*29520*/  IMAD.MOV.U32 R10, RZ, RZ, R61 ;  /* 0x000000ffff0a7224 */ /* 0x000fe400078e003d */
        /* <DEDUP_REMOVED lines=86> */
[----:B------:R-:W-:Y:S01]  /*29a90*/  BSSY B2, `(.L_x_5349) ;  /* 0x000000b000027945 */ /* 0x000fe20003800000 */
[----:B------:R-:W-:-:S02]  /*29aa0*/  PRMT R106, R15, 0x7610, R106 ;  /* 0x000076100f6a7816 */ /* 0x000fc4000000006a */
[----:B------:R-:W-:Y:S02]  /*29ab0*/  PRMT R115, R12, 0x7610, R115 ;  /* 0x000076100c737816 */ /* 0x000fe40000000073 */
[----:B------:R-:W-:Y:S02]  /*29ac0*/  PRMT R119, R13, 0x7610, R119 ;  /* 0x000076100d777816 */ /* 0x000fe40000000077 */
[----:B------:R-:W-:Y:S02]  /*29ad0*/  PRMT R120, R14, 0x7610, R120 ;  /* 0x000076100e787816 */ /* 0x000fe40000000078 */
[----:B--2---:R-:W-:-:S04]  /*29ae0*/  LOP3.LUT R11, R11, 0x1, RZ, 0xfc, !PT ;  /* 0x000000010b0b7812 */ /* 0x004fc800078efcff */
[----:B------:R-:W-:Y:S01]  /*29af0*/  ISETP.NE.AND P1, PT, R11, 0x3, PT ;  /* 0x000000030b00780c */ /* 0x000fe20003f25270 */
[----:B------:R-:W-:-:S05]  /*29b00*/  IMAD.MOV.U32 R11, RZ, RZ, R52 ;  /* 0x000000ffff0b7224 */ /* 0x000fca00078e0034 */
[----:B------:R-:W-:-:S07]  /*29b10*/  PRMT R114, R11, 0x7610, R114 ;  /* 0x000076100b727816 */ /* 0x000fce0000000072 */
[----:B0-----:R-:W-:Y:S05]  /*29b20*/  @!P1 BRA `(.L_x_5350) ;  /* 0x0000000000049947 */ /* 0x001fea0003800000 */
[----:B------:R-:W-:Y:S01]  /*29b30*/  BPT.TRAP 0x1 ;  /* 0x000000040000795c */ /* 0x000fe20000300000 */
.L_x_5350:
[----:B------:R-:W-:Y:S05]  /*29b40*/  BSYNC B2 ;  /* 0x0000000000027941 */ /* 0x000fea0003800000 */
.L_x_5349:
[----:B------:R-:W-:Y:S02]  /*29b50*/  R2UR UR4, R78 ;  /* 0x000000004e0472ca */ /* 0x000fe400000e0000 */
[----:B------:R-:W-:-:S13]  /*29b60*/  R2UR UR5, R79 ;  /* 0x000000004f0572ca */ /* 0x000fda00000e0000 */
[----:B------:R-:W2:Y:S01]  /*29b70*/  LD.E.64 R4, desc[UR4][R4.64+0x8] ;  /* 0x0000080404047980 */ /* 0x000ea2000c101b00 */
[----:B-----5:R-:W-:Y:S01]  /*29b80*/  SHF.L.U32 R7, R7, 0x1f, RZ ;  /* 0x0000001f07077819 */ /* 0x020fe200000006ff */
[----:B------:R-:W-:Y:S01]  /*29b90*/  BSSY B2, `(.L_x_5351) ;  /* 0x0000005000027945 */ /* 0x000fe20003800000 */
[----:B--2---:R-:W-:-:S05]  /*29ba0*/  MOV R11, R4 ;  /* 0x00000004000b7202 */ /* 0x004fca0000000f00 */
[----:B------:R-:W-:-:S04]  /*29bb0*/  IMAD R6, R6, 0x8, R11 ;  /* 0x0000000806067824 */ /* 0x000fc800078e020b */
[----:B------:R-:W0:Y:S02]  /*29bc0*/  SYNCS.PHASECHK.TRANS64.TRYWAIT P1, [R6+URZ], R7 ;  /* 0x00000007060075a7 */ /* 0x000e24000802017f */
[----:B0-----:R-:W-:Y:S05]  /*29bd0*/  @!P1 BRA `(.L_x_5352) ;  /* 0x00000098004c9947 */ /* 0x001fea0003800000 */
.L_x_5443:
[----:B------:R-:W-:Y:S05]  /*29be0*/  BSYNC B2 ;  /* 0x0000000000027941 */ /* 0x000fea0003800000 */
.L_x_5351:
[----:B------:R-:W2:Y:S01]  /*29bf0*/  LDL.64 R34, [R75+0x30] ;  /* 0x000030004b227983 */ /* 0x000ea20000100a00 */
[----:B------:R-:W-:Y:S02]  /*29c00*/  R2UR UR4, R78 ;  /* 0x000000004e0472ca */ /* 0x000fe400000e0000 */
[----:B------:R-:W-:Y:S01]  /*29c10*/  R2UR UR5, R79 ;  /* 0x000000004f0572ca */ /* 0x000fe200000e0000 */
[----:B------:R-:W3:Y:S04]  /*29c20*/  LDL R4, [R76] ;  /* 0x000000004c047983 */ /* 0x000ee80000100800 */
[----:B------:R-:W4:Y:S04]  /*29c30*/  LDL.64 R38, [R75+0x38] ;  /* 0x000038004b267983 */ /* 0x000f280000100a00 */
[----:B------:R1:W5:Y:S04]  /*29c40*/  LDL.64 R36, [R75+0x40] ;  /* 0x000040004b247983 */ /* 0x0003680000100a00 */
[----:B--2---:R-:W0:Y:S01]  /*29c50*/  LD.E R5, desc[UR4][R34.64+0x8] ;  /* 0x0000080422057980 */ /* 0x004e22000c101900 */
[----:B---3--:R-:W-:-:S02]  /*29c60*/  IMAD R4, R4, 0x4800, RZ ;  /* 0x0000480004047824 */ /* 0x008fc400078e02ff */
[----:B------:R-:W-:Y:S01]  /*29c70*/  IMAD.MOV.U32 R92, RZ, RZ, 0x20 ;  /* 0x00000020ff5c7424 */ /* 0x000fe200078e00ff */
[----:B----4-:R-:W5:Y:S01]  /*29c80*/  LD.E.64 R38, desc[UR4][R38.64] ;  /* 0x0000000426267980 */ /* 0x010f62000c101b00 */
[----:B------:R-:W-:Y:S01]  /*29c90*/  UMOV UR4, 0xffffffff ;  /* 0xffffffff00047882 */ /* 0x000fe20000000000 */
[----:B0-----:R-:W-:-:S04]  /*29ca0*/  SHF.R.S32.HI R6, RZ, 0x1f, R5 ;  /* 0x0000001fff067819 */ /* 0x001fc80000011405 */
[----:B------:R-:W-:-:S04]  /*29cb0*/  LEA.HI R7, R6, R5, RZ, 0x2 ;  /* 0x0000000506077211 */ /* 0x000fc800078f10ff */
[--C-:B------:R-:W-:Y:S02]  /*29cc0*/  SHF.R.S32.HI R116, RZ, 0x2, R7.reuse ;  /* 0x00000002ff747819 */ /* 0x100fe40000011407 */
[----:B------:R-:W-:-:S04]  /*29cd0*/  SHF.R.S32.HI R11, RZ, 0x1f, R7 ;  /* 0x0000001fff0b7819 */ /* 0x000fc80000011407 */
[----:B------:R-:W-:-:S04]  /*29ce0*/  LEA.HI R11, R11, R116, RZ, 0x3 ;  /* 0x000000740b0b7211 */ /* 0x000fc800078f18ff */
[----:B------:R-:W-:Y:S02]  /*29cf0*/  LOP3.LUT R11, R11, 0xfffffff8, RZ, 0xc0, !PT ;  /* 0xfffffff80b0b7812 */ /* 0x000fe400078ec0ff */
[----:B------:R-:W-:-:S03]  /*29d00*/  LOP3.LUT R12, R7, 0x1ffffffc, RZ, 0xc0, !PT ;  /* 0x1ffffffc070c7812 */ /* 0x000fc600078ec0ff */
[----:B------:R-:W-:Y:S02]  /*29d10*/  IMAD.IADD R11, R116, 0x1, -R11 ;  /* 0x00000001740b7824 */ /* 0x000fe400078e0a0b */
[----:B------:R-:W-:Y:S02]  /*29d20*/  IMAD.IADD R12, R5, 0x1, -R12 ;  /* 0x00000001050c7824 */ /* 0x000fe400078e0a0c */
[----:B------:R-:W-:Y:S02]  /*29d30*/  IMAD.SHL.U32 R7, R11, 0x40, RZ ;  /* 0x000000400b077824 */ /* 0x000fe400078e00ff */
[----:B------:R-:W-:-:S03]  /*29d40*/  IMAD.SHL.U32 R93, R12, 0x8, RZ ;  /* 0x000000080c5d7824 */ /* 0x000fc600078e00ff */
[----:B------:R-:W-:Y:S02]  /*29d50*/  LOP3.LUT R12, R7, 0x1c0, RZ, 0xc0, !PT ;  /* 0x000001c0070c7812 */ /* 0x000fe400078ec0ff */
[----:B------:R-:W-:Y:S02]  /*29d60*/  LEA.HI R5, R6, R5, RZ, 0x5 ;  /* 0x0000000506057211 */ /* 0x000fe400078f28ff */
[----:B------:R-:W-:Y:S02]  /*29d70*/  LOP3.LUT R7, R12, 0x18, R93, 0xf8, !PT ;  /* 0x000000180c077812 */ /* 0x000fe400078ef85d */
[----:B------:R-:W-:Y:S01]  /*29d80*/  SHF.R.U32.HI R12, RZ, 0x3, R12 ;  /* 0x00000003ff0c7819 */ /* 0x000fe2000001160c */
[----:B------:R-:W-:-:S03]  /*29d90*/  IMAD.SHL.U32 R5, R5, 0x10, RZ ;  /* 0x0000001005057824 */ /* 0x000fc600078e00ff */
[----:B------:R-:W-:-:S04]  /*29da0*/  LOP3.LUT R12, R7, R12, RZ, 0x3c, !PT ;  /* 0x0000000c070c7212 */ /* 0x000fc800078e3cff */
[----:B------:R-:W-:Y:S02]  /*29db0*/  LOP3.LUT R5, R12, 0xfffffe00, R5, 0xf8, !PT ;  /* 0xfffffe000c057812 */ /* 0x000fe400078ef805 */
[----:B------:R-:W-:Y:S02]  /*29dc0*/  LOP3.LUT P1, RZ, R11, 0x4, RZ, 0xc0, !PT ;  /* 0x000000040bff7812 */ /* 0x000fe4000782c0ff */
[----:B------:R-:W-:Y:S02]  /*29dd0*/  IADD3 R95, P2, R4, R5, RZ ;  /* 0x00000005045f7210 */ /* 0x000fe40007f5e0ff */
[----:B------:R-:W-:Y:S02]  /*29de0*/  SEL R92, R92, 0xffffffe0, !P1 ;  /* 0xffffffe05c5c7807 */ /* 0x000fe40004800000 */
[----:B------:R-:W-:Y:S01]  /*29df0*/  LEA.HI.X.SX32 R97, R4, RZ, 0x1, P2 ;  /* 0x000000ff04617211 */ /* 0x000fe200010f0eff */
[----:B-1----:R-:W-:Y:S08]  /*29e00*/  BRA.DIV UR4, `(.L_x_5353) ;  /* 0x0000009604d47947 */ /* 0x002ff0000b800000 */
[----:B------:R0:W1:Y:S04]  /*29e10*/  SHFL.IDX PT, R5, R87, RZ, 0x1c1f ;  /* 0x001c1fff57057589 */ /* 0x00006800000e0000 */
[----:B------:R0:W2:Y:S02]  /*29e20*/  SHFL.IDX PT, R14, R86, RZ, 0x1c1f ;  /* 0x001c1fff560e7589 */ /* 0x0000a400000e0000 */
.L_x_5447:
[----:B------:R-:W-:Y:S02]  /*29e30*/  R2UR UR4, R78 ;  /* 0x000000004e0472ca */ /* 0x000fe400000e0000 */
[----:B------:R-:W-:-:S13]  /*29e40*/  R2UR UR5, R79 ;  /* 0x000000004f0572ca */ /* 0x000fda00000e0000 */
[----:B------:R-:W3:Y:S01]  /*29e50*/  LD.E R7, desc[UR4][R34.64+0xc] ;  /* 0x00000c0422077980 */ /* 0x000ee2000c101900 */
[C---:B-----5:R-:W-:Y:S01]  /*29e60*/  LEA R44, P2, R95.reuse, R38, 0x1 ;  /* 0x000000265f2c7211 */ /* 0x060fe200078408ff */
[----:B------:R-:W-:Y:S01]  /*29e70*/  BSSY B2, `(.L_x_5354) ;  /* 0x00001af000027945 */ /* 0x000fe20003800000 */
[----:B-1----:R-:W-:Y:S02]  /*29e80*/  IMAD.MOV.U32 R15, RZ, RZ, R5 ;  /* 0x000000ffff0f7224 */ /* 0x002fe400078e0005 */
[----:B------:R-:W-:Y:S01]  /*29e90*/  LEA.HI.X R45, R95, R39, R97, 0x1, P2 ;  /* 0x000000275f2d7211 */ /* 0x000fe200010f0c61 */
[----:B---3--:R-:W-:-:S05]  /*29ea0*/  IMAD R7, R24, -0x60, R7 ;  /* 0xffffffa018077824 */ /* 0x008fca00078e0207 */
[----:B------:R-:W-:-:S04]  /*29eb0*/  VIMNMX R7, R7, 0x60, PT ;  /* 0x0000006007077848 */ /* 0x000fc80003fe0100 */
[----:B------:R-:W-:-:S13]  /*29ec0*/  ISETP.GE.AND P1, PT, R116, R7, PT ;  /* 0x000000077400720c */ /* 0x000fda0003f26270 */
[----:B------:R-:W-:Y:S05]  /*29ed0*/  @P1 BRA `(.L_x_5355) ;  /* 0x0000001800a01947 */ /* 0x000fea0003800000 */
[----:B------:R-:W-:Y:S02]  /*29ee0*/  R2UR UR4, R78 ;  /* 0x000000004e0472ca */ /* 0x000fe400000e0000 */
[----:B------:R-:W-:-:S13]  /*29ef0*/  R2UR UR5, R79 ;  /* 0x000000004f0572ca */ /* 0x000fda00000e0000 */
[----:B------:R-:W3:Y:S01]  /*29f00*/  LD.E.U8 R12, desc[UR4][R36.64] ;  /* 0x00000004240c7980 */ /* 0x000ee2000c101100 */
[----:B------:R-:W-:Y:S01]  /*29f10*/  BSSY B3, `(.L_x_5356) ;  /* 0x0000042000037945 */ /* 0x000fe20003800000 */
[----:B---3--:R-:W-:-:S04]  /*29f20*/  LOP3.LUT R4, R12, 0x1, RZ, 0xc0, !PT ;  /* 0x000000010c047812 */ /* 0x008fc800078ec0ff */
[----:B------:R-:W-:-:S13]  /*29f30*/  ISETP.NE.U32.AND P1, PT, R4, 0x1, PT ;  /* 0x000000010400780c */ /* 0x000fda0003f25070 */
[----:B------:R-:W-:Y:S05]  /*29f40*/  @P1 BRA `(.L_x_5357) ;  /* 0x0000000000f81947 */ /* 0x000fea0003800000 */
[----:B------:R-:W-:Y:S02]  /*29f50*/  R2UR UR4, R78 ;  /* 0x000000004e0472ca */ /* 0x000fe400000e0000 */
[----:B------:R-:W-:-:S13]  /*29f60*/  R2UR UR5, R79 ;  /* 0x000000004f0572ca */ /* 0x000fda00000e0000 */
[----:B------:R-:W3:Y:S01]  /*29f70*/  LD.E.U8 R4, desc[UR4][R34.64+0x18] ;  /* 0x0000180422047980 */ /* 0x000ee2000c101100 */
[----:B------:R-:W-:Y:S01]  /*29f80*/  BSSY B4, `(.L_x_5358) ;  /* 0x0000033000047945 */ /* 0x000fe20003800000 */
[----:B---3--:R-:W-:-:S04]  /*29f90*/  LOP3.LUT R4, R4, 0x1, RZ, 0xc0, !PT ;  /* 0x0000000104047812 */ /* 0x008fc800078ec0ff */
[----:B------:R-:W-:Y:S02]  /*29fa0*/  ISETP.NE.U32.AND P1, PT, R4, 0x1, PT ;  /* 0x000000010400780c */ /* 0x000fe40003f25070 */
[----:B------:R1:W5:Y:S11]  /*29fb0*/  LD.E.128 R4, desc[UR4][R44.64] ;  /* 0x000000042c047980 */ /* 0x000376000c101d00 */
[----:B-1----:R-:W-:Y:S05]  /*29fc0*/  @P1 BRA `(.L_x_5359) ;  /* 0x0000000000b81947 */ /* 0x002fea0003800000 */
[----:B------:R-:W-:Y:S01]  /*29fd0*/  SHF.R.U64 R144, R90, 0x10, R91 ;  /* 0x000000105a907819 */ /* 0x000fe2000000125b */
[----:B-----5:R-:W-:Y:S01]  /*29fe0*/  IMAD.U32 R13, R7, 0x10000, RZ ;  /* 0x00010000070d7824 */ /* 0x020fe200078e00ff */
[----:B------:R-:W-:Y:S01]  /*29ff0*/  SHF.R.U64 R90, R88, 0x10, R89 ;  /* 0x00000010585a7819 */ /* 0x000fe20000001259 */
[----:B------:R-:W-:Y:S01]  /*2a000*/  IMAD.U32 R11, R6, 0x10000, RZ ;  /* 0x00010000060b7824 */ /* 0x000fe200078e00ff */
[----:B------:R-:W-:Y:S02]  /*2a010*/  SHF.R.U32.HI R145, RZ, 0x10, R91 ;  /* 0x00000010ff917819 */ /* 0x000fe4000001165b */
[----:B------:R-:W-:Y:S02]  /*2a020*/  SHF.R.U32.HI R91, RZ, 0x10, R89 ;  /* 0x00000010ff5b7819 */ /* 0x000fe40000011659 */
[----:B------:R-:W-:Y:S02]  /*2a030*/  PRMT R141, R141, 0x5410, R90 ;  /* 0x000054108d8d7816 */ /* 0x000fe4000000005a */
[----:B------:R-:W-:-:S02]  /*2a040*/  PRMT R143, R143, 0x5410, R144 ;  /* 0x000054108f8f7816 */ /* 0x000fc40000000090 */
[----:B------:R-:W-:Y:S02]  /*2a050*/  PRMT R91, R10, 0x5410, R91 ;  /* 0x000054100a5b7816 */ /* 0x000fe4000000005b */
[----:B------:R-:W-:Y:S02]  /*2a060*/  LOP3.LUT R88, R7, 0xffff0000, RZ, 0xc0, !PT ;  /* 0xffff000007587812 */ /* 0x000fe400078ec0ff */
        /* <DEDUP_REMOVED lines=8> */
[----:B------:R-:W-:-:S02]  /*2a0f0*/  IMAD.U32 R6, R5, 0x10000, RZ ;  /* 0x0001000005067824 */ /* 0x000fc400078e00ff */
[C---:B------:R-:W-:Y:S01]  /*2a100*/  FMUL.FTZ R145, R7.reuse, R90 ;  /* 0x0000005a07917220 */ /* 0x040fe20000410000 */
[C---:B------:R-:W-:Y:S02]  /*2a110*/  IMAD.U32 R5, R4.reuse, 0x10000, RZ ;  /* 0x0001000004057824 */ /* 0x040fe400078e00ff */
[----:B------:R-:W-:Y:S01]  /*2a120*/  FMUL.FTZ R7, R7, R10 ;  /* 0x0000000a07077220 */ /* 0x000fe20000410000 */
[----:B------:R-:W-:Y:S01]  /*2a130*/  LOP3.LUT R4, R4, 0xffff0000, RZ, 0xc0, !PT ;  /* 0xffff000004047812 */ /* 0x000fe200078ec0ff */
[C---:B------:R-:W-:Y:S01]  /*2a140*/  FMUL.FTZ R146, R12.reuse, R144 ;  /* 0x000000900c927220 */ /* 0x040fe20000410000 */
[----:B------:R-:W-:Y:S01]  /*2a150*/  LOP3.LUT R91, R91, 0xffff0000, RZ, 0xc0, !PT ;  /* 0xffff00005b5b7812 */ /* 0x000fe200078ec0ff */
[-C--:B------:R-:W-:Y:S01]  /*2a160*/  FMUL.FTZ R12, R12, R89.reuse ;  /* 0x000000590c0c7220 */ /* 0x080fe20000410000 */
[----:B------:R-:W-:Y:S01]  /*2a170*/  LOP3.LUT R142, R142, 0xffff0000, RZ, 0xc0, !PT ;  /* 0xffff00008e8e7812 */ /* 0x000fe200078ec0ff */
[----:B------:R-:W-:Y:S02]  /*2a180*/  IMAD.U32 R143, R143, 0x10000, RZ ;  /* 0x000100008f8f7824 */ /* 0x000fe400078e00ff */
[C---:B------:R-:W-:Y:S01]  /*2a190*/  FFMA.FTZ R145, R6.reuse, R10, -R145 ;  /* 0x0000000a06917223 */ /* 0x040fe20000010891 */
[----:B------:R-:W-:Y:S01]  /*2a1a0*/  FFMA.FTZ R90, R6, R90, R7 ;  /* 0x0000005a065a7223 */ /* 0x000fe20000010007 */
[C---:B------:R-:W-:Y:S01]  /*2a1b0*/  FFMA.FTZ R146, R11.reuse, R89, -R146 ;  /* 0x000000590b927223 */ /* 0x040fe20000010892 */
[----:B------:R-:W-:Y:S01]  /*2a1c0*/  FMUL.FTZ R6, R4, R141 ;  /* 0x0000008d04067220 */ /* 0x000fe20000410000 */
        /* <DEDUP_REMOVED lines=14> */
.L_x_5359:
[----:B------:R-:W-:Y:S05]  /*2a2b0*/  BSYNC B4 ;  /* 0x0000000000047941 */ /* 0x000fea0003800000 */
.L_x_5358:
[C---:B------:R-:W-:Y:S01]  /*2a2c0*/  R2UR UR4, R78.reuse ;  /* 0x000000004e0472ca */ /* 0x040fe200000e0000 */
[----:B--2---:R-:W-:Y:S01]  /*2a2d0*/  IMAD.WIDE R10, R93, 0x2, R14 ;  /* 0x000000025d0a7825 */ /* 0x004fe200078e020e */
[C---:B------:R-:W-:Y:S02]  /*2a2e0*/  R2UR UR5, R79.reuse ;  /* 0x000000004f0572ca */ /* 0x040fe400000e0000 */
[----:B------:R-:W-:Y:S02]  /*2a2f0*/  R2UR UR6, R78 ;  /* 0x000000004e0672ca */ /* 0x000fe400000e0000 */
[----:B------:R-:W-:-:S09]  /*2a300*/  R2UR UR7, R79 ;  /* 0x000000004f0772ca */ /* 0x000fd200000e0000 */
[----:B-----5:R1:W-:Y:S04]  /*2a310*/  ST.E.128 desc[UR4][R10.64], R4 ;  /* 0x000000040a007985 */ /* 0x0203e8000c101d04 */
[----:B------:R1:W5:Y:S02]  /*2a320*/  LD.E.U8 R12, desc[UR6][R36.64] ;  /* 0x00000006240c7980 */ /* 0x000364000c101100 */
.L_x_5357:
[----:B------:R-:W-:Y:S05]  /*2a330*/  BSYNC B3 ;  /* 0x0000000000037941 */ /* 0x000fea0003800000 */
.L_x_5356:
[----:B-----5:R-:W-:Y:S01]  /*2a340*/  LOP3.LUT P1, RZ, R12, 0x2, RZ, 0xc0, !PT ;  /* 0x000000020cff7812 */ /* 0x020fe2000782c0ff */
[----:B------:R-:W-:-:S12]  /*2a350*/  BSSY B3, `(.L_x_5360) ;  /* 0x0000047000037945 */ /* 0x000fd80003800000 */
[----:B------:R-:W-:Y:S05]  /*2a360*/  @!P1 BRA `(.L_x_5361) ;  /* 0x0000000400149947 */ /* 0x000fea0003800000 */
[----:B------:R-:W-:Y:S02]  /*2a370*/  R2UR UR4, R78 ;  /* 0x000000004e0472ca */ /* 0x000fe400000e0000 */
[----:B------:R-:W-:-:S13]  /*2a380*/  R2UR UR5, R79 ;  /* 0x000000004f0572ca */ /* 0x000fda00000e0000 */
[----:B-1----:R-:W3:Y:S01]  /*2a390*/  LD.E.U8 R10, desc[UR4][R34.64+0x18] ;  /* 0x00001804220a7980 */ /* 0x002ee2000c101100 */
[----:B------:R-:W-:Y:S01]  /*2a3a0*/  IADD3 R5, P1, R92, R95, RZ ;  /* 0x0000005f5c057210 */ /* 0x000fe20007f3e0ff */
[----:B------:R-:W-:-:S03]  /*2a3b0*/  VIADD R6, R93, 0x20 ;  /* 0x000000205d067836 */ /* 0x000fc60000000000 */
[----:B------:R-:W-:Y:S02]  /*2a3c0*/  LEA.HI.X.SX32 R7, R92, R97, 0x1, P1 ;  /* 0x000000615c077211 */ /* 0x000fe400008f0eff */
[----:B------:R-:W-:-:S04]  /*2a3d0*/  LEA R4, P2, R5, R38, 0x1 ;  /* 0x0000002605047211 */ /* 0x000fc800078408ff */
[----:B------:R-:W-:Y:S02]  /*2a3e0*/  LEA.HI.X R5, R5, R39, R7, 0x1, P2 ;  /* 0x0000002705057211 */ /* 0x000fe400010f0c07 */
[----:B------:R-:W-:Y:S01]  /*2a3f0*/  SHF.R.S32.HI R7, RZ, 0x1f, R6 ;  /* 0x0000001fff077819 */ /* 0x000fe20000011406 */
[----:B------:R-:W-:Y:S03]  /*2a400*/  BSSY B4, `(.L_x_5362) ;  /* 0x0000033000047945 */ /* 0x000fe60003800000 */
[----:B------:R-:W-:Y:S02]  /*2a410*/  LEA.HI R88, R7, R6, RZ, 0x3 ;  /* 0x0000000607587211 */ /* 0x000fe400078f18ff */
[----:B------:R-:W5:Y:S01]  /*2a420*/  LD.E.128 R4, desc[UR4][R4.64] ;  /* 0x0000000404047980 */ /* 0x000f62000c101d00 */
[----:B---3--:R-:W-:-:S13]  /*2a430*/  LOP3.LUT P1, RZ, R10, 0x2, RZ, 0xc0, !PT ;  /* 0x000000020aff7812 */ /* 0x008fda000782c0ff */
[----:B------:R-:W-:Y:S05]  /*2a440*/  @!P1 BRA `(.L_x_5363) ;  /* 0x0000000000b89947 */ /* 0x000fea0003800000 */
[----:B------:R-:W-:Y:S01]  /*2a450*/  SHF.R.U64 R90, R82, 0x10, R83 ;  /* 0x00000010525a7819 */ /* 0x000fe20000001253 */
[----:B-----5:R-:W-:Y:S01]  /*2a460*/  IMAD.U32 R12, R7, 0x10000, RZ ;  /* 0x00010000070c7824 */ /* 0x020fe200078e00ff */
[--C-:B------:R-:W-:Y:S01]  /*2a470*/  SHF.R.U64 R82, R84, 0x10, R85.reuse ;  /* 0x0000001054527819 */ /* 0x100fe20000001255 */
        /* <DEDUP_REMOVED lines=18> */
[-C--:B------:R-:W-:Y:S01]  /*2a5a0*/  FMUL.FTZ R7, R7, R82.reuse ;  /* 0x0000005207077220 */ /* 0x080fe20000410000 */
        /* <DEDUP_REMOVED lines=8> */
[----:B------:R-:W-:Y:S01]  /*2a630*/  FFMA.FTZ R91, R10, R83, -R91 ;  /* 0x000000530a5b7223 */ /* 0x000fe2000001085b */
[----:B------:R-:W-:Y:S01]  /*2a640*/  FMUL.FTZ R6, R4, R139 ;  /* 0x0000008b04067220 */ /* 0x000fe20000410000 */
[----:B------:R-:W-:Y:S01]  /*2a650*/  FFMA.FTZ R10, R10, R85, R11 ;  /* 0x000000550a0a7223 */ /* 0x000fe2000001000b */
        /* <DEDUP_REMOVED lines=13> */
.L_x_5363:
[----:B------:R-:W-:Y:S05]  /*2a730*/  BSYNC B4 ;  /* 0x0000000000047941 */ /* 0x000fea0003800000 */
.L_x_5362:
[C---:B------:R-:W-:Y:S02]  /*2a740*/  R2UR UR4, R78.reuse ;  /* 0x000000004e0472ca */ /* 0x040fe400000e0000 */
[C---:B------:R-:W-:Y:S02]  /*2a750*/  R2UR UR5, R79.reuse ;  /* 0x000000004f0572ca */ /* 0x040fe400000e0000 */
[----:B------:R-:W-:Y:S02]  /*2a760*/  R2UR UR6, R78 ;  /* 0x000000004e0672ca */ /* 0x000fe400000e0000 */
[----:B------:R-:W-:Y:S02]  /*2a770*/  R2UR UR7, R79 ;  /* 0x000000004f0772ca */ /* 0x000fe400000e0000 */
[----:B------:R-:W-:-:S05]  /*2a780*/  LOP3.LUT R11, R88, 0xfffffff8, RZ, 0xc0, !PT ;  /* 0xfffffff8580b7812 */ /* 0x000fca00078ec0ff */
[----:B--2---:R-:W-:-:S05]  /*2a790*/  IMAD.WIDE R10, R11, 0x2, R14 ;  /* 0x000000020b0a7825 */ /* 0x004fca00078e020e */
[----:B-----5:R3:W-:Y:S04]  /*2a7a0*/  ST.E.128 desc[UR4][R10.64], R4 ;  /* 0x000000040a007985 */ /* 0x0207e8000c101d04 */
[----:B------:R3:W5:Y:S02]  /*2a7b0*/  LD.E.U8 R12, desc[UR6][R36.64] ;  /* 0x00000006240c7980 */ /* 0x000764000c101100 */
.L_x_5361:
[----:B------:R-:W-:Y:S05]  /*2a7c0*/  BSYNC B3 ;  /* 0x0000000000037941 */ /* 0x000fea0003800000 */
.L_x_5360:
[----:B-----5:R-:W-:Y:S01]  /*2a7d0*/  LOP3.LUT P1, RZ, R12, 0x4, RZ, 0xc0, !PT ;  /* 0x000000040cff7812 */ /* 0x020fe2000782c0ff */
[----:B------:R-:W-:-:S12]  /*2a7e0*/  BSSY B3, `(.L_x_5364) ;  /* 0x0000043000037945 */ /* 0x000fd80003800000 */
[----:B------:R-:W-:Y:S05]  /*2a7f0*/  @!P1 BRA `(.L_x_5365) ;  /* 0x0000000400049947 */ /* 0x000fea0003800000 */
[----:B------:R-:W-:Y:S02]  /*2a800*/  R2UR UR4, R78 ;  /* 0x000000004e0472ca */ /* 0x000fe400000e0000 */
[----:B------:R-:W-:-:S13]  /*2a810*/  R2UR UR5, R79 ;  /* 0x000000004f0572ca */ /* 0x000fda00000e0000 */
[----:B-1-3--:R-:W3:Y:S01]  /*2a820*/  LD.E.U8 R5, desc[UR4][R34.64+0x18] ;  /* 0x0000180422057980 */ /* 0x00aee2000c101100 */
[----:B------:R-:W-:Y:S01]  /*2a830*/  VIADD R4, R93, 0x40 ;  /* 0x000000405d047836 */ /* 0x000fe20000000000 */
[----:B------:R-:W-:Y:S01]  /*2a840*/  BSSY B4, `(.L_x_5366) ;  /* 0x0000034000047945 */ /* 0x000fe20003800000 */
[----:B---3--:R-:W-:-:S03]  /*2a850*/  LOP3.LUT P1, RZ, R5, 0x4, RZ, 0xc0, !PT ;  /* 0x0000000405ff7812 */ /* 0x008fc6000782c0ff */
[----:B------:R-:W-:-:S04]  /*2a860*/  SHF.R.S32.HI R5, RZ, 0x1f, R4 ;  /* 0x0000001fff057819 */ /* 0x000fc80000011404 */
[----:B------:R-:W-:Y:S02]  /*2a870*/  LEA.HI R82, R5, R4, RZ, 0x3 ;  /* 0x0000000405527211 */ /* 0x000fe400078f18ff */
[----:B------:R1:W5:Y:S04]  /*2a880*/  LD.E.128 R4, desc[UR4][R44.64+0x3000] ;  /* 0x003000042c047980 */ /* 0x000368000c101d00 */
[----:B------:R-:W-:Y:S05]  /*2a890*/  @!P1 BRA `(.L_x_5367) ;  /* 0x0000000000b89947 */ /* 0x000fea0003800000 */
[--C-:B------:R-:W-:Y:S01]  /*2a8a0*/  SHF.R.U64 R83, R70, 0x10, R71.reuse ;  /* 0x0000001046537819 */ /* 0x100fe20000001247 */
[----:B-----5:R-:W-:Y:S01]  /*2a8b0*/  IMAD.U32 R12, R7, 0x10000, RZ ;  /* 0x00010000070c7824 */ /* 0x020fe200078e00ff */
[----:B------:R-:W-:Y:S01]  /*2a8c0*/  SHF.R.U32.HI R70, RZ, 0x10, R71 ;  /* 0x00000010ff467819 */ /* 0x000fe20000011647 */
[----:B------:R-:W-:Y:S01]  /*2a8d0*/  IMAD.U32 R10, R6, 0x10000, RZ ;  /* 0x00010000060a7824 */ /* 0x000fe200078e00ff */
[--C-:B------:R-:W-:Y:S02]  /*2a8e0*/  SHF.R.U64 R71, R80, 0x10, R81.reuse ;  /* 0x0000001050477819 */ /* 0x100fe40000001251 */
[----:B------:R-:W-:Y:S02]  /*2a8f0*/  SHF.R.U32.HI R80, RZ, 0x10, R81 ;  /* 0x00000010ff507819 */ /* 0x000fe40000011651 */
[----:B------:R-:W-:Y:S02]  /*2a900*/  PRMT R135, R135, 0x5410, R70 ;  /* 0x0000541087877816 */ /* 0x000fe40000000046 */
[----:B------:R-:W-:-:S02]  /*2a910*/  PRMT R133, R133, 0x5410, R80 ;  /* 0x0000541085857816 */ /* 0x000fc40000000050 */
[----:B------:R-:W-:Y:S01]  /*2a920*/  PRMT R134, R134, 0x5410, R71 ;  /* 0x0000541086867816 */ /* 0x000fe20000000047 */
[----:B------:R-:W-:Y:S01]  /*2a930*/  IMAD.U32 R71, R135, 0x10000, RZ ;  /* 0x0001000087477824 */ /* 0x000fe200078e00ff */
[----:B------:R-:W-:Y:S01]  /*2a940*/  LOP3.LUT R11, R6, 0xffff0000, RZ, 0xc0, !PT ;  /* 0xffff0000060b7812 */ /* 0x000fe200078ec0ff */
[----:B------:R-:W-:Y:S01]  /*2a950*/  IMAD.U32 R81, R133, 0x10000, RZ ;  /* 0x0001000085517824 */ /* 0x000fe200078e00ff */
[----:B------:R-:W-:Y:S01]  /*2a960*/  LOP3.LUT R13, R7, 0xffff0000, RZ, 0xc0, !PT ;  /* 0xffff0000070d7812 */ /* 0x000fe200078ec0ff */
[----:B------:R-:W-:Y:S01]  /*2a970*/  IMAD.U32 R6, R5, 0x10000, RZ ;  /* 0x0001000005067824 */ /* 0x000fe200078e00ff */
[----:B------:R-:W-:Y:S01]  /*2a980*/  PRMT R136, R136, 0x5410, R83 ;  /* 0x0000541088887816 */ /* 0x000fe20000000053 */
[----:B------:R-:W-:Y:S01]  /*2a990*/  FMUL.FTZ R85, R11, R81 ;  /* 0x000000510b557220 */ /* 0x000fe20000410000 */
[----:B------:R-:W-:Y:S01]  /*2a9a0*/  LOP3.LUT R7, R5, 0xffff0000, RZ, 0xc0, !PT ;  /* 0xffff000005077812 */ /* 0x000fe200078ec0ff */
[-C--:B------:R-:W-:Y:S01]  /*2a9b0*/  FMUL.FTZ R11, R11, R71.reuse ;  /* 0x000000470b0b7220 */ /* 0x080fe20000410000 */
[----:B------:R-:W-:Y:S01]  /*2a9c0*/  LOP3.LUT R80, R134, 0xffff0000, RZ, 0xc0, !PT ;  /* 0xffff000086507812 */ /* 0x000fe200078ec0ff */
[----:B------:R-:W-:Y:S01]  /*2a9d0*/  IMAD.U32 R5, R4, 0x10000, RZ ;  /* 0x0001000004057824 */ /* 0x000fe200078e00ff */
[----:B------:R-:W-:Y:S01]  /*2a9e0*/  LOP3.LUT R70, R136, 0xffff0000, RZ, 0xc0, !PT ;  /* 0xffff000088467812 */ /* 0x000fe200078ec0ff */
[----:B------:R-:W-:Y:S01]  /*2a9f0*/  FFMA.FTZ R85, R10, R71, -R85 ;  /* 0x000000470a557223 */ /* 0x000fe20000010855 */
[----:B------:R-:W-:Y:S01]  /*2aa00*/  LOP3.LUT R133, R133, 0xffff0000, RZ, 0xc0, !PT ;  /* 0xffff000085857812 */ /* 0x000fe200078ec0ff */
[----:B------:R-:W-:Y:S01]  /*2aa10*/  FMUL.FTZ R83, R7, R80 ;  /* 0x0000005007537220 */ /* 0x000fe20000410000 */
[----:B------:R-:W-:Y:S01]  /*2aa20*/  LOP3.LUT R135, R135, 0xffff0000, RZ, 0xc0, !PT ;  /* 0xffff000087877812 */ /* 0x000fe200078ec0ff */
[-C--:B------:R-:W-:Y:S01]  /*2aa30*/  FMUL.FTZ R7, R7, R70.reuse ;  /* 0x0000004607077220 */ /* 0x080fe20000410000 */
[----:B------:R-:W-:Y:S01]  /*2aa40*/  LOP3.LUT R4, R4, 0xffff0000, RZ, 0xc0, !PT ;  /* 0xffff000004047812 */ /* 0x000fe200078ec0ff */
[----:B------:R-:W-:Y:S01]  /*2aa50*/  FFMA.FTZ R83, R6, R70, -R83 ;  /* 0x0000004606537223 */ /* 0x000fe20000010853 */
[----:B------:R-:W-:Y:S01]  /*2aa60*/  FFMA.FTZ R10, R10, R81, R11 ;  /* 0x000000510a0a7223 */ /* 0x000fe2000001000b */
[----:B------:R-:W-:-:S02]  /*2aa70*/  IMAD.U32 R134, R134, 0x10000, RZ ;  /* 0x0001000086867824 */ /* 0x000fc400078e00ff */
[C---:B------:R-:W-:Y:S01]  /*2aa80*/  FMUL.FTZ R11, R13.reuse, R133 ;  /* 0x000000850d0b7220 */ /* 0x040fe20000410000 */
[----:B------:R-:W-:Y:S02]  /*2aa90*/  IMAD.U32 R136, R136, 0x10000, RZ ;  /* 0x0001000088887824 */ /* 0x000fe400078e00ff */
[-C--:B------:R-:W-:Y:S01]  /*2aaa0*/  FMUL.FTZ R70, R13, R135.reuse ;  /* 0x000000870d467220 */ /* 0x080fe20000410000 */
[----:B------:R-:W-:Y:S01]  /*2aab0*/  FFMA.FTZ R80, R6, R80, R7 ;  /* 0x0000005006507223 */ /* 0x000fe20000010007 */
        /* <DEDUP_REMOVED lines=12> */
.L_x_5367:
[----:B------:R-:W-:Y:S05]  /*2ab80*/  BSYNC B4 ;  /* 0x0000000000047941 */ /* 0x000fea0003800000 */
.L_x_5366:
        /* <DEDUP_REMOVED lines=8> */
.L_x_5365:
[----:B------:R-:W-:Y:S05]  /*2ac10*/  BSYNC B3 ;  /* 0x0000000000037941 */ /* 0x000fea0003800000 */
.L_x_5364:
[----:B-----5:R-:W-:Y:S01]  /*2ac20*/  LOP3.LUT P1, RZ, R12, 0x8, RZ, 0xc0, !PT ;  /* 0x000000080cff7812 */ /* 0x020fe2000782c0ff */
[----:B------:R-:W-:-:S12]  /*2ac30*/  BSSY B3, `(.L_x_5368) ;  /* 0x0000048000037945 */ /* 0x000fd80003800000 */
[----:B------:R-:W-:Y:S05]  /*2ac40*/  @!P1 BRA `(.L_x_5369) ;  /* 0x0000000400189947 */ /* 0x000fea0003800000 */
[----:B------:R-:W-:Y:S02]  /*2ac50*/  R2UR UR4, R78 ;  /* 0x000000004e0472ca */ /* 0x000fe400000e0000 */
[----:B------:R-:W-:-:S13]  /*2ac60*/  R2UR UR5, R79 ;  /* 0x000000004f0572ca */ /* 0x000fda00000e0000 */
[----:B-1-34-:R-:W3:Y:S01]  /*2ac70*/  LD.E.U8 R10, desc[UR4][R34.64+0x18] ;  /* 0x00001804220a7980 */ /* 0x01aee2000c101100 */
[----:B------:R-:W-:Y:S02]  /*2ac80*/  VIADD R4, R92, 0x1800 ;  /* 0x000018005c047836 */ /* 0x000fe40000000000 */
[----:B------:R-:W-:-:S03]  /*2ac90*/  VIADD R6, R93, 0x60 ;  /* 0x000000605d067836 */ /* 0x000fc60000000000 */
[----:B------:R-:W-:-:S04]  /*2aca0*/  IADD3 R5, P1, R4, R95, RZ ;  /* 0x0000005f04057210 */ /* 0x000fc80007f3e0ff */
        /* <DEDUP_REMOVED lines=55> */
.L_x_5371:
[----:B------:R-:W-:Y:S05]  /*2b020*/  BSYNC B4 ;  /* 0x0000000000047941 */ /* 0x000fea0003800000 */
.L_x_5370:
        /* <DEDUP_REMOVED lines=8> */
.L_x_5369:
[----:B------:R-:W-:Y:S05]  /*2b0b0*/  BSYNC B3 ;  /* 0x0000000000037941 */ /* 0x000fea0003800000 */
.L_x_5368:
[----:B-----5:R-:W-:Y:S01]  /*2b0c0*/  LOP3.LUT P1, RZ, R12, 0x10, RZ, 0xc0, !PT ;  /* 0x000000100cff7812 */ /* 0x020fe2000782c0ff */
[----:B------:R-:W-:-:S12]  /*2b0d0*/  BSSY B3, `(.L_x_5372) ;  /* 0x0000043000037945 */ /* 0x000fd80003800000 */
[----:B------:R-:W-:Y:S05]  /*2b0e0*/  @!P1 BRA `(.L_x_5373) ;  /* 0x0000000400049947 */ /* 0x000fea0003800000 */
[----:B------:R-:W-:Y:S02]  /*2b0f0*/  R2UR UR4, R78 ;  /* 0x000000004e0472ca */ /* 0x000fe400000e0000 */
[----:B------:R-:W-:-:S13]  /*2b100*/  R2UR UR5, R79 ;  /* 0x000000004f0572ca */ /* 0x000fda00000e0000 */
[----:B-1-34-:R-:W3:Y:S01]  /*2b110*/  LD.E.U8 R5, desc[UR4][R34.64+0x18] ;  /* 0x0000180422057980 */ /* 0x01aee2000c101100 */
[----:B------:R-:W-:Y:S01]  /*2b120*/  VIADD R4, R93, 0x80 ;  /* 0x000000805d047836 */ /* 0x000fe20000000000 */
[----:B------:R-:W-:Y:S01]  /*2b130*/  BSSY B4, `(.L_x_5374) ;  /* 0x0000034000047945 */ /* 0x000fe20003800000 */
[----:B---3--:R-:W-:-:S03]  /*2b140*/  LOP3.LUT P1, RZ, R5, 0x10, RZ, 0xc0, !PT ;  /* 0x0000001005ff7812 */ /* 0x008fc6000782c0ff */
[----:B------:R-:W-:-:S04]  /*2b150*/  SHF.R.S32.HI R5, RZ, 0x1f, R4 ;  /* 0x0000001fff057819 */ /* 0x000fc80000011404 */
[----:B------:R-:W-:Y:S02]  /*2b160*/  LEA.HI R66, R5, R4, RZ, 0x3 ;  /* 0x0000000405427211 */ /* 0x000fe400078f18ff */
[----:B------:R1:W5:Y:S04]  /*2b170*/  LD.E.128 R4, desc[UR4][R44.64+0x6000] ;  /* 0x006000042c047980 */ /* 0x000368000c101d00 */
[----:B------:R-:W-:Y:S05]  /*2b180*/  @!P1 BRA `(.L_x_5375) ;  /* 0x0000000000b89947 */ /* 0x000fea0003800000 */
        /* <DEDUP_REMOVED lines=46> */
.L_x_5375:
[----:B------:R-:W-:Y:S05]  /*2b470*/  BSYNC B4 ;  /* 0x0000000000047941 */ /* 0x000fea0003800000 */
.L_x_5374:
        /* <DEDUP_REMOVED lines=8> */
.L_x_5373:
[----:B------:R-:W-:Y:S05]  /*2b500*/  BSYNC B3 ;  /* 0x0000000000037941 */ /* 0x000fea0003800000 */
.L_x_5372:
[----:B-----5:R-:W-:-:S13]  /*2b510*/  LOP3.LUT P1, RZ, R12, 0x20, RZ, 0xc0, !PT ;  /* 0x000000200cff7812 */ /* 0x020fda000782c0ff */
[----:B------:R-:W-:Y:S05]  /*2b520*/  @!P1 BRA `(.L_x_5355) ;  /* 0x00000004000c9947 */ /* 0x000fea0003800000 */
[----:B------:R-:W-:Y:S02]  /*2b530*/  R2UR UR4, R78 ;  /* 0x000000004e0472ca */ /* 0x000fe400000e0000 */
[----:B------:R-:W-:-:S13]  /*2b540*/  R2UR UR5, R79 ;  /* 0x000000004f0572ca */ /* 0x000fda00000e0000 */
[----:B-1234-:R-:W2:Y:S01]  /*2b550*/  LD.E.U8 R11, desc[UR4][R34.64+0x18] ;  /* 0x00001804220b7980 */ /* 0x01eea2000c101100 */
[----:B------:R-:W-:-:S05]  /*2b560*/  VIADD R4, R92, 0x3000 ;  /* 0x000030005c047836 */ /* 0x000fca0000000000 */
[----:B------:R-:W-:-:S04]  /*2b570*/  IADD3 R5, P1, R4, R95, RZ ;  /* 0x0000005f04057210 */ /* 0x000fc80007f3e0ff */
[----:B------:R-:W-:Y:S02]  /*2b580*/  LEA.HI.X.SX32 R6, R4, R97, 0x1, P1 ;  /* 0x0000006104067211 */ /* 0x000fe400008f0eff */
[----:B------:R-:W-:-:S04]  /*2b590*/  LEA R4, P1, R5, R38, 0x1 ;  /* 0x0000002605047211 */ /* 0x000fc800078208ff */
[----:B------:R-:W-:Y:S01]  /*2b5a0*/  LEA.HI.X R5, R5, R39, R6, 0x1, P1 ;  /* 0x0000002705057211 */ /* 0x000fe200008f0c06 */
[----:B------:R-:W-:Y:S01]  /*2b5b0*/  VIADD R10, R93, 0xa0 ;  /* 0x000000a05d0a7836 */ /* 0x000fe20000000000 */
[----:B------:R-:W-:Y:S04]  /*2b5c0*/  BSSY B3, `(.L_x_5376) ;  /* 0x0000034000037945 */ /* 0x000fe80003800000 */
[----:B------:R-:W5:Y:S01]  /*2b5d0*/  LD.E.128 R4, desc[UR4][R4.64] ;  /* 0x0000000404047980 */ /* 0x000f62000c101d00 */
[----:B--2---:R-:W-:Y:S02]  /*2b5e0*/  LOP3.LUT P1, RZ, R11, 0x20, RZ, 0xc0, !PT ;  /* 0x000000200bff7812 */ /* 0x004fe4000782c0ff */
[----:B------:R-:W-:-:S04]  /*2b5f0*/  SHF.R.S32.HI R11, RZ, 0x1f, R10 ;  /* 0x0000001fff0b7819 */ /* 0x000fc8000001140a */
[----:B------:R-:W-:-:S07]  /*2b600*/  LEA.HI R62, R11, R10, RZ, 0x3 ;  /* 0x0000000a0b3e7211 */ /* 0x000fce00078f18ff */
        /* <DEDUP_REMOVED lines=47> */
.L_x_5377:
[----:B------:R-:W-:Y:S05]  /*2b900*/  BSYNC B3 ;  /* 0x0000000000037941 */ /* 0x000fea0003800000 */
.L_x_5376:
[----:B------:R-:W-:Y:S02]  /*2b910*/  R2UR UR4, R78 ;  /* 0x000000004e0472ca */ /* 0x000fe400000e0000 */
[----:B------:R-:W-:Y:S02]  /*2b920*/  R2UR UR5, R79 ;  /* 0x000000004f0572ca */ /* 0x000fe400000e0000 */
[----:B------:R-:W-:-:S05]  /*2b930*/  LOP3.LUT R11, R62, 0xfffffff8, RZ, 0xc0, !PT ;  /* 0xfffffff83e0b7812 */ /* 0x000fca00078ec0ff */
[----:B------:R-:W-:-:S06]  /*2b940*/  IMAD.WIDE R14, R11, 0x2, R14 ;  /* 0x000000020b0e7825 */ /* 0x000fcc00078e020e */
[----:B-----5:R1:W-:Y:S02]  /*2b950*/  ST.E.128 desc[UR4][R14.64], R4 ;  /* 0x000000040e007985 */ /* 0x0203e4000c101d04 */
.L_x_5355:
[----:B------:R-:W-:Y:S05]  /*2b960*/  BSYNC B2 ;  /* 0x0000000000027941 */ /* 0x000fea0003800000 */
.L_x_5354:
[----:B------:R-:W-:-:S03]  /*2b970*/  UMOV UR4, 0xffffffff ;  /* 0xffffffff00047882 */ /* 0x000fc60000000000 */
[----:B------:R-:W-:Y:S05]  /*2b980*/  BRA.DIV UR4, `(.L_x_5378) ;  /* 0x0000007e043c7947 */ /* 0x000fea000b800000 */
[----:B0-----:R-:W0:Y:S04]  /*2b990*/  SHFL.IDX PT, R87, R87, 0x1, 0x1c1f ;  /* 0x003c1f0057577f89 */ /* 0x001e2800000e0000 */
[----:B-12---:R1:W2:Y:S02]  /*2b9a0*/  SHFL.IDX PT, R14, R86, 0x1, 0x1c1f ;  /* 0x003c1f00560e7f89 */ /* 0x0062a400000e0000 */
.L_x_5451:
[----:B------:R-:W-:Y:S02]  /*2b9b0*/  R2UR UR4, R78 ;  /* 0x000000004e0472ca */ /* 0x000fe400000e0000 */
[----:B------:R-:W-:-:S13]  /*2b9c0*/  R2UR UR5, R79 ;  /* 0x000000004f0572ca */ /* 0x000fda00000e0000 */
[----:B---34-:R-:W3:Y:S01]  /*2b9d0*/  LD.E R5, desc[UR4][R34.64+0xc] ;  /* 0x00000c0422057980 */ /* 0x018ee2000c101900 */
[----:B------:R-:W-:Y:S02]  /*2b9e0*/  VIADD R116, R116, 0x40 ;  /* 0x0000004074747836 */ /* 0x000fe40000000000 */
[----:B0-----:R-:W-:Y:S02]  /*2b9f0*/  IMAD.MOV.U32 R15, RZ, RZ, R87 ;  /* 0x000000ffff0f7224 */ /* 0x001fe400078e0057 */
        /* <DEDUP_REMOVED lines=18> */
[----:B0-----:R-:W-:Y:S05]  /*2bb20*/  @P1 BRA `(.L_x_5383) ;  /* 0x0000000000b81947 */ /* 0x001fea0003800000 */
        /* <DEDUP_REMOVED lines=46> */
.L_x_5383:
[----:B------:R-:W-:Y:S05]  /*2be10*/  BSYNC B3 ;  /* 0x0000000000037941 */ /* 0x000fea0003800000 */
.L_x_5382:
[C---:B------:R-:W-:Y:S01]  /*2be20*/  R2UR UR4, R78.reuse ;  /* 0x000000004e0472ca */ /* 0x040fe200000e0000 */
[----:B--2---:R-:W-:Y:S01]  /*2be30*/  IMAD.WIDE R10, R93, 0x2, R14 ;  /* 0x000000025d0a7825 */ /* 0x004fe200078e020e */
[C---:B------:R-:W-:Y:S02]  /*2be40*/  R2UR UR5, R79.reuse ;  /* 0x000000004f0572ca */ /* 0x040fe400000e0000 */
[----:B------:R-:W-:Y:S02]  /*2be50*/  R2UR UR6, R78 ;  /* 0x000000004e0672ca */ /* 0x000fe400000e0000 */
[----:B------:R-:W-:-:S09]  /*2be60*/  R2UR UR7, R79 ;  /* 0x000000004f0772ca */ /* 0x000fd200000e0000 */
[----:B-----5:R0:W-:Y:S04]  /*2be70*/  ST.E.128 desc[UR4][R10.64], R4 ;  /* 0x000000040a007985 */ /* 0x0201e8000c101d04 */
[----:B------:R0:W5:Y:S02]  /*2be80*/  LD.E.U8 R12, desc[UR6][R36.64] ;  /* 0x00000006240c7980 */ /* 0x000164000c101100 */
.L_x_5381:
[----:B------:R-:W-:Y:S05]  /*2be90*/  BSYNC B2 ;  /* 0x0000000000027941 */ /* 0x000fea0003800000 */
.L_x_5380:
[----:B-----5:R-:W-:Y:S01]  /*2bea0*/  LOP3.LUT P1, RZ, R12, 0x2, RZ, 0xc0, !PT ;  /* 0x000000020cff7812 */ /* 0x020fe2000782c0ff */
[----:B------:R-:W-:-:S12]  /*2beb0*/  BSSY B2, `(.L_x_5384) ;  /* 0x0000048000027945 */ /* 0x000fd80003800000 */
[----:B------:R-:W-:Y:S05]  /*2bec0*/  @!P1 BRA `(.L_x_5385) ;  /* 0x0000000400189947 */ /* 0x000fea0003800000 */
[----:B------:R-:W-:Y:S02]  /*2bed0*/  R2UR UR4, R78 ;  /* 0x000000004e0472ca */ /* 0x000fe400000e0000 */
[----:B------:R-:W-:-:S13]  /*2bee0*/  R2UR UR5, R79 ;  /* 0x000000004f0572ca */ /* 0x000fda00000e0000 */
[----:B0-----:R-:W3:Y:S01]  /*2bef0*/  LD.E.U8 R10, desc[UR4][R34.64+0x18] ;  /* 0x00001804220a7980 */ /* 0x001ee2000c101100 */
        /* <DEDUP_REMOVED lines=58> */
.L_x_5387:
[----:B------:R-:W-:Y:S05]  /*2c2a0*/  BSYNC B3 ;  /* 0x0000000000037941 */ /* 0x000fea0003800000 */
.L_x_5386:
        /* <DEDUP_REMOVED lines=8> */
.L_x_5385:
[----:B------:R-:W-:Y:S05]  /*2c330*/  BSYNC B2 ;  /* 0x0000000000027941 */ /* 0x000fea0003800000 */
.L_x_5384:
[----:B-----5:R-:W-:Y:S01]  /*2c340*/  LOP3.LUT P1, RZ, R12, 0x4, RZ, 0xc0, !PT ;  /* 0x000000040cff7812 */ /* 0x020fe2000782c0ff */
[----:B------:R-:W-:-:S12]  /*2c350*/  BSSY B2, `(.L_x_5388) ;  /* 0x0000043000027945 */ /* 0x000fd80003800000 */
[----:B------:R-:W-:Y:S05]  /*2c360*/  @!P1 BRA `(.L_x_5389) ;  /* 0x0000000400049947 */ /* 0x000fea0003800000 */
[----:B------:R-:W-:Y:S02]  /*2c370*/  R2UR UR4, R78 ;  /* 0x000000004e0472ca */ /* 0x000fe400000e0000 */
[----:B------:R-:W-:-:S13]  /*2c380*/  R2UR UR5, R79 ;  /* 0x000000004f0572ca */ /* 0x000fda00000e0000 */
[----:B0--3--:R-:W3:Y:S01]  /*2c390*/  LD.E.U8 R5, desc[UR4][R34.64+0x18] ;  /* 0x0000180422057980 */ /* 0x009ee2000c101100 */
        /* <DEDUP_REMOVED lines=53> */
.L_x_5391:
[----:B------:R-:W-:Y:S05]  /*2c6f0*/  BSYNC B3 ;  /* 0x0000000000037941 */ /* 0x000fea0003800000 */
.L_x_5390:
        /* <DEDUP_REMOVED lines=8> */
.L_x_5389:
[----:B------:R-:W-:Y:S05]  /*2c780*/  BSYNC B2 ;  /* 0x0000000000027941 */ /* 0x000fea0003800000 */
.L_x_5388:
[----:B-----5:R-:W-:Y:S01]  /*2c790*/  LOP3.LUT P1, RZ, R12, 0x8, RZ, 0xc0, !PT ;  /* 0x000000080cff7812 */ /* 0x020fe2000782c0ff */
[----:B------:R-:W-:-:S12]  /*2c7a0*/  BSSY B2, `(.L_x_5392) ;  /* 0x0000048000027945 */ /* 0x000fd80003800000 */
[----:B------:R-:W-:Y:S05]  /*2c7b0*/  @!P1 BRA `(.L_x_5393) ;  /* 0x0000000400189947 */ /* 0x000fea0003800000 */
[----:B------:R-:W-:Y:S02]  /*2c7c0*/  R2UR UR4, R78 ;  /* 0x000000004e0472ca */ /* 0x000fe400000e0000 */
[----:B------:R-:W-:-:S13]  /*2c7d0*/  R2UR UR5, R79 ;  /* 0x000000004f0572ca */ /* 0x000fda00000e0000 */
[----:B0--34-:R-:W3:Y:S01]  /*2c7e0*/  LD.E.U8 R10, desc[UR4][R34.64+0x18] ;  /* 0x00001804220a7980 */ /* 0x019ee2000c101100 */
        /* <DEDUP_REMOVED lines=58> */
.L_x_5395:
[----:B------:R-:W-:Y:S05]  /*2cb90*/  BSYNC B3 ;  /* 0x0000000000037941 */ /* 0x000fea0003800000 */
.L_x_5394:
        /* <DEDUP_REMOVED lines=8> */
.L_x_5393:
[----:B------:R-:W-:Y:S05]  /*2cc20*/  BSYNC B2 ;  /* 0x0000000000027941 */ /* 0x000fea0003800000 */
.L_x_5392:
[----:B-----5:R-:W-:Y:S01]  /*2cc30*/  LOP3.LUT P1, RZ, R12, 0x10, RZ, 0xc0, !PT ;  /* 0x000000100cff7812 */ /* 0x020fe2000782c0ff */
[----:B------:R-:W-:-:S12]  /*2cc40*/  BSSY B2, `(.L_x_5396) ;  /* 0x0000043000027945 */ /* 0x000fd80003800000 */
[----:B------:R-:W-:Y:S05]  /*2cc50*/  @!P1 BRA `(.L_x_5397) ;  /* 0x0000000400049947 */ /* 0x000fea0003800000 */
[----:B------:R-:W-:Y:S02]  /*2cc60*/  R2UR UR4, R78 ;  /* 0x000000004e0472ca */ /* 0x000fe400000e0000 */
[----:B------:R-:W-:-:S13]  /*2cc70*/  R2UR UR5, R79 ;  /* 0x000000004f0572ca */ /* 0x000fda00000e0000 */
[----:B0--34-:R-:W3:Y:S01]  /*2cc80*/  LD.E.U8 R5, desc[UR4][R34.64+0x18] ;  /* 0x0000180422057980 */ /* 0x019ee2000c101100 */
        /* <DEDUP_REMOVED lines=53> */
.L_x_5399:
[----:B------:R-:W-:Y:S05]  /*2cfe0*/  BSYNC B3 ;  /* 0x0000000000037941 */ /* 0x000fea0003800000 */
.L_x_5398:
        /* <DEDUP_REMOVED lines=8> */
.L_x_5397:
[----:B------:R-:W-:Y:S05]  /*2d070*/  BSYNC B2 ;  /* 0x0000000000027941 */ /* 0x000fea0003800000 */
.L_x_5396:
[----:B-----5:R-:W-:-:S13]  /*2d080*/  LOP3.LUT P1, RZ, R12, 0x20, RZ, 0xc0, !PT ;  /* 0x000000200cff7812 */ /* 0x020fda000782c0ff */
[----:B------:R-:W-:Y:S05]  /*2d090*/  @!P1 BRA `(.L_x_5379) ;  /* 0x0000006000b89947 */ /* 0x000fea0003800000 */
[----:B------:R-:W-:Y:S02]  /*2d0a0*/  R2UR UR4, R78 ;  /* 0x000000004e0472ca */ /* 0x000fe400000e0000 */
[----:B------:R-:W-:-:S13]  /*2d0b0*/  R2UR UR5, R79 ;  /* 0x000000004f0572ca */ /* 0x000fda00000e0000 */
[----:B------:R-:W2:Y:S01]  /*2d0c0*/  LD.E.U8 R34, desc[UR4][R34.64+0x18] ;  /* 0x0000180422227980 */ /* 0x000ea2000c101100 */
[----:B------:R-:W-:-:S05]  /*2d0d0*/  VIADD R92, R92, 0x4000 ;  /* 0x000040005c5c7836 */ /* 0x000fca0000000000 */
[----:B------:R-:W-:-:S04]  /*2d0e0*/  IADD3 R95, P1, R92, R95, RZ ;  /* 0x0000005f5c5f7210 */ /* 0x000fc80007f3e0ff */
[----:B------:R-:W-:Y:S02]  /*2d0f0*/  LEA.HI.X.SX32 R92, R92, R97, 0x1, P1 ;  /* 0x000000615c5c7211 */ /* 0x000fe400008f0eff */
[----:B0-234-:R-:W-:-:S04]  /*2d100*/  LEA R4, P1, R95, R38, 0x1 ;  /* 0x000000265f047211 */ /* 0x01dfc800078208ff */
[----:B------:R-:W-:Y:S01]  /*2d110*/  LEA.HI.X R5, R95, R39, R92, 0x1, P1 ;  /* 0x000000275f057211 */ /* 0x000fe200008f0c5c */
[----:B------:R-:W-:Y:S01]  /*2d120*/  VIADD R93, R93, 0xa0 ;  /* 0x000000a05d5d7836 */ /* 0x000fe20000000000 */
[----:B------:R-:W-:Y:S04]  /*2d130*/  BSSY B2, `(.L_x_5400) ;  /* 0x0000034000027945 */ /* 0x000fe80003800000 */
[----:B------:R-:W-:Y:S01]  /*2d140*/  SHF.R.S32.HI R10, RZ, 0x1f, R93 ;  /* 0x0000001fff0a7819 */ /* 0x000fe2000001145d */
[----:B------:R-:W5:Y:S03]  /*2d150*/  LD.E.128 R4, desc[UR4][R4.64] ;  /* 0x0000000404047980 */ /* 0x000f66000c101d00 */
[----:B------:R-:W-:-:S02]  /*2d160*/  LEA.HI R93, R10, R93, RZ, 0x3 ;  /* 0x0000005d0a5d7211 */ /* 0x000fc400078f18ff */
[----:B------:R-:W-:-:S13]  /*2d170*/  LOP3.LUT P1, RZ, R34, 0x20, RZ, 0xc0, !PT ;  /* 0x0000002022ff7812 */ /* 0x000fda000782c0ff */
[----:B------:R-:W-:Y:S05]  /*2d180*/  @!P1 BRA `(.L_x_5401) ;  /* 0x0000000000b89947 */ /* 0x000fea0003800000 */
[--C-:B------:R-:W-:Y:S01]  /*2d190*/  SHF.R.U64 R13, R28, 0x10, R29.reuse ;  /* 0x000000101c0d7819 */ /* 0x100fe2000000121d */
[----:B-----5:R-:W-:Y:S01]  /*2d1a0*/  IMAD.U32 R10, R7, 0x10000, RZ ;  /* 0x00010000070a7824 */ /* 0x020fe200078e00ff */
[----:B------:R-:W-:Y:S02]  /*2d1b0*/  SHF.R.U32.HI R28, RZ, 0x10, R29 ;  /* 0x00000010ff1c7819 */ /* 0x000fe4000001161d */
[--C-:B------:R-:W-:Y:S02]  /*2d1c0*/  SHF.R.U32.HI R31, RZ, 0x10, R9.reuse ;  /* 0x00000010ff1f7819 */ /* 0x100fe40000011609 */
[----:B------:R-:W-:Y:S02]  /*2d1d0*/  PRMT R99, R99, 0x5410, R28 ;  /* 0x0000541063637816 */ /* 0x000fe4000000001c */
[----:B------:R-:W-:Y:S01]  /*2d1e0*/  SHF.R.U64 R33, R8, 0x10, R9 ;  /* 0x0000001008217819 */ /* 0x000fe20000001209 */
[----:B------:R-:W-:Y:S01]  /*2d1f0*/  IMAD.U32 R8, R6, 0x10000, RZ ;  /* 0x0001000006087824 */ /* 0x000fe200078e00ff */
[----:B------:R-:W-:Y:S01]  /*2d200*/  PRMT R96, R96, 0x5410, R31 ;  /* 0x0000541060607816 */ /* 0x000fe2000000001f */
[----:B------:R-:W-:Y:S01]  /*2d210*/  IMAD.U32 R29, R99, 0x10000, RZ ;  /* 0x00010000631d7824 */ /* 0x000fe200078e00ff */
[----:B------:R-:W-:-:S02]  /*2d220*/  PRMT R98, R98, 0x5410, R13 ;  /* 0x0000541062627816 */ /* 0x000fc4000000000d */
        /* <DEDUP_REMOVED lines=15> */
[-C--:B------:R-:W-:Y:S01]  /*2d320*/  FMUL.FTZ R7, R7, R12.reuse ;  /* 0x0000000c07077220 */ /* 0x080fe20000410000 */
[----:B------:R-:W-:Y:S01]  /*2d330*/  LOP3.LUT R4, R4, 0xffff0000, RZ, 0xc0, !PT ;  /* 0xffff000004047812 */ /* 0x000fe200078ec0ff */
[----:B------:R-:W-:Y:S01]  /*2d340*/  FFMA.FTZ R31, R6, R12, -R31 ;  /* 0x0000000c061f7223 */ /* 0x000fe2000001081f */
[----:B------:R-:W-:Y:S01]  /*2d350*/  FFMA.FTZ R8, R8, R29, R9 ;  /* 0x0000001d08087223 */ /* 0x000fe20000010009 */
[----:B------:R-:W-:-:S02]  /*2d360*/  IMAD.U32 R98, R98, 0x10000, RZ ;  /* 0x0001000062627824 */ /* 0x000fc400078e00ff */
[CC--:B------:R-:W-:Y:S01]  /*2d370*/  FMUL.FTZ R9, R11.reuse, R99.reuse ;  /* 0x000000630b097220 */ /* 0x0c0fe20000410000 */
[----:B------:R-:W-:Y:S02]  /*2d380*/  IMAD.U32 R94, R94, 0x10000, RZ ;  /* 0x000100005e5e7824 */ /* 0x000fe400078e00ff */
[----:B------:R-:W-:Y:S01]  /*2d390*/  FMUL.FTZ R12, R11, R96 ;  /* 0x000000600b0c7220 */ /* 0x000fe20000410000 */
[----:B------:R-:W-:Y:S01]  /*2d3a0*/  FFMA.FTZ R28, R6, R28, R7 ;  /* 0x0000001c061c7223 */ /* 0x000fe20000010007 */
        /* <DEDUP_REMOVED lines=12> */
.L_x_5401:
[----:B------:R-:W-:Y:S05]  /*2d470*/  BSYNC B2 ;  /* 0x0000000000027941 */ /* 0x000fea0003800000 */
.L_x_5400:
[----:B------:R-:W-:Y:S02]  /*2d480*/  R2UR UR4, R78 ;  /* 0x000000004e0472ca */ /* 0x000fe400000e0000 */
[----:B------:R-:W-:Y:S02]  /*2d490*/  R2UR UR5, R79 ;  /* 0x000000004f0572ca */ /* 0x000fe400000e0000 */
[----:B------:R-:W-:-:S05]  /*2d4a0*/  LOP3.LUT R93, R93, 0xfffffff8, RZ, 0xc0, !PT ;  /* 0xfffffff85d5d7812 */ /* 0x000fca00078ec0ff */
[----:B------:R-:W-:-:S06]  /*2d4b0*/  IMAD.WIDE R14, R93, 0x2, R14 ;  /* 0x000000025d0e7825 */ /* 0x000fcc00078e020e */
[----:B-----5:R0:W-:Y:S01]  /*2d4c0*/  ST.E.128 desc[UR4][R14.64], R4 ;  /* 0x000000040e007985 */ /* 0x0201e2000c101d04 */
[----:B------:R-:W-:Y:S05]  /*2d4d0*/  BRA `(.L_x_5379) ;  /* 0x0000005c00a87947 */ /* 0x000fea0003800000 */
.L_x_5344:
[C---:B------:R-:W-:Y:S01]  /*2d4e0*/  R2UR UR8, R78.reuse ;  /* 0x000000004e0872ca */ /* 0x040fe200000e0000 */
[----:B------:R0:W5:Y:S01]  /*2d4f0*/  LDL.64 R8, [R75+0x10] ;  /* 0x000010004b087983 */ /* 0x0001620000100a00 */
[C---:B------:R-:W-:Y:S02]  /*2d500*/  R2UR UR9, R79.reuse ;  /* 0x000000004f0972ca */ /* 0x040fe400000e0000 */
[C---:B------:R-:W-:Y:S02]  /*2d510*/  R2UR UR10, R78.reuse ;  /* 0x000000004e0a72ca */ /* 0x040fe400000e0000 */
[C---:B------:R-:W-:Y:S02]  /*2d520*/  R2UR UR11, R79.reuse ;  /* 0x000000004f0b72ca */ /* 0x040fe400000e0000 */
[----:B------:R-:W-:Y:S02]  /*2d530*/  R2UR UR4, R78 ;  /* 0x000000004e0472ca */ /* 0x000fe400000e0000 */
[----:B------:R-:W-:-:S02]  /*2d540*/  R2UR UR5, R79 ;  /* 0x000000004f0572ca */ /* 0x000fc400000e0000 */
[C---:B------:R-:W-:Y:S02]  /*2d550*/  R2UR UR6, R78.reuse ;  /* 0x000000004e0672ca */ /* 0x040fe400000e0000 */
[----:B------:R-:W-:Y:S01]  /*2d560*/  R2UR UR7, R79 ;  /* 0x000000004f0772ca */ /* 0x000fe200000e0000 */
[----:B-----5:R-:W2:Y:S04]  /*2d570*/  LD.E R4, desc[UR8][R10.64+0x14] ;  /* 0x000014080a047980 */ /* 0x020ea8000c101900 */
[----:B------:R-:W3:Y:S04]  /*2d580*/  LD.E R7, desc[UR10][R10.64+0xc] ;  /* 0x00000c0a0a077980 */ /* 0x000ee8000c101900 */
[----:B------:R-:W4:Y:S04]  /*2d590*/  LD.E.64 R80, desc[UR4][R10.64+0xa0] ;  /* 0x0000a0040a507980 */ /* 0x000f28000c101b00 */
[----:B------:R-:W4:Y:S01]  /*2d5a0*/  LD.E.64 R12, desc[UR6][R10.64+0xc0] ;  /* 0x0000c0060a0c7980 */ /* 0x000f22000c101b00 */
[----:B------:R-:W-:-:S02]  /*2d5b0*/  R2UR UR12, R78 ;  /* 0x000000004e0c72ca */ /* 0x000fc400000e0000 */
[----:B------:R-:W-:Y:S01]  /*2d5c0*/  R2UR UR13, R79 ;  /* 0x000000004f0d72ca */ /* 0x000fe200000e0000 */
[----:B------:R0:W5:Y:S01]  /*2d5d0*/  LD.E.64 R82, desc[UR8][R10.64+0xb8] ;  /* 0x0000b8080a527980 */ /* 0x000162000c101b00 */
[----:B------:R-:W-:Y:S01]  /*2d5e0*/  SHF.R.S32.HI R93, RZ, 0x1f, R24 ;  /* 0x0000001fff5d7819 */ /* 0x000fe20000011418 */
[----:B------:R-:W-:Y:S01]  /*2d5f0*/  BSSY B2, `(.L_x_5402) ;  /* 0x0000053000027945 */ /* 0x000fe20003800000 */
[----:B------:R-:W-:Y:S02]  /*2d600*/  CS2R R50, SRZ ;  /* 0x0000000000327805 */ /* 0x000fe4000001ff00 */
[----:B------:R-:W-:Y:S02]  /*2d610*/  CS2R R30, SRZ ;  /* 0x00000000001e7805 */ /* 0x000fe4000001ff00 */
[----:B------:R-:W-:Y:S02]  /*2d620*/  CS2R R28, SRZ ;  /* 0x00000000001c7805 */ /* 0x000fe4000001ff00 */
[----:B------:R-:W-:-:S02]  /*2d630*/  CS2R R34, SRZ ;  /* 0x0000000000227805 */ /* 0x000fc4000001ff00 */
[----:B------:R-:W-:Y:S02]  /*2d640*/  CS2R R32, SRZ ;  /* 0x0000000000207805 */ /* 0x000fe4000001ff00 */
[----:B------:R-:W-:Y:S02]  /*2d650*/  CS2R R38, SRZ ;  /* 0x0000000000267805 */ /* 0x000fe4000001ff00 */
[----:B------:R-:W-:Y:S01]  /*2d660*/  CS2R R36, SRZ ;  /* 0x0000000000247805 */ /* 0x000fe2000001ff00 */
[----:B------:R0:W5:Y:S01]  /*2d670*/  LD.E.U8 R92, desc[UR12][R10.64+0x19] ;  /* 0x0000190c0a5c7980 */ /* 0x000162000c101100 */
        /* <DEDUP_REMOVED lines=15> */
[----:B--2---:R-:W-:Y:S01]  /*2d770*/  SHF.R.S32.HI R5, RZ, 0x1f, R4 ;  /* 0x0000001fff057819 */ /* 0x004fe20000011404 */
[----:B---3--:R-:W-:-:S03]  /*2d780*/  IMAD R7, R24, -0x60, R7 ;  /* 0xffffffa018077824 */ /* 0x008fc600078e0207 */
[----:B------:R-:W-:-:S04]  /*2d790*/  LEA.HI R5, R5, R4, RZ, 0x2 ;  /* 0x0000000405057211 */ /* 0x000fc800078f10ff */
[----:B------:R-:W-:Y:S02]  /*2d7a0*/  SHF.R.S32.HI R5, RZ, 0x2, R5 ;  /* 0x00000002ff057819 */ /* 0x000fe40000011405 */
[----:B------:R-:W-:-:S04]  /*2d7b0*/  VIMNMX R7, R7, 0x60, PT ;  /* 0x0000006007077848 */ /* 0x000fc80003fe0100 */
[----:B------:R-:W-:Y:S01]  /*2d7c0*/  ISETP.GE.AND P1, PT, R5, R7, PT ;  /* 0x000000070500720c */ /* 0x000fe20003f26270 */
[-C--:B----4-:R-:W-:Y:S02]  /*2d7d0*/  IMAD R15, R81, R24.reuse, RZ ;  /* 0x00000018510f7224 */ /* 0x090fe400078e02ff */
[-C--:B------:R-:W-:Y:S02]  /*2d7e0*/  IMAD R13, R13, R24.reuse, RZ ;  /* 0x000000180d0d7224 */ /* 0x080fe400078e02ff */
[----:B------:R-:W-:Y:S02]  /*2d7f0*/  VIADD R4, R5, 0x40 ;  /* 0x0000004005047836 */ /* 0x000fe40000000000 */
[-C--:B------:R-:W-:Y:S02]  /*2d800*/  IMAD R91, R80, R93.reuse, R15 ;  /* 0x0000005d505b7224 */ /* 0x080fe400078e020f */
[----:B------:R-:W-:Y:S01]  /*2d810*/  IMAD R93, R12, R93, R13 ;  /* 0x0000005d0c5d7224 */ /* 0x000fe200078e020d */
[----:B------:R0:W5:Y:S01]  /*2d820*/  LD.E.64 R14, desc[UR4][R10.64+0x98] ;  /* 0x000098040a0e7980 */ /* 0x000162000c101b00 */
[----:B------:R-:W-:Y:S01]  /*2d830*/  IMAD.WIDE.U32 R84, R80, R24, RZ ;  /* 0x0000001850547225 */ /* 0x000fe200078e00ff */
[----:B------:R-:W-:-:S02]  /*2d840*/  ISETP.GE.AND P3, PT, R4, R7, PT ;  /* 0x000000070400720c */ /* 0x000fc40003f66270 */
[----:B------:R0:W5:Y:S01]  /*2d850*/  LD.E.64 R80, desc[UR10][R10.64+0xc8] ;  /* 0x0000c80a0a507980 */ /* 0x000162000c101b00 */
[----:B------:R-:W-:-:S03]  /*2d860*/  IMAD.WIDE.U32 R88, R12, R24, RZ ;  /* 0x000000180c587225 */ /* 0x000fc600078e00ff */
[----:B------:R0:W5:Y:S01]  /*2d870*/  LD.E.64 R12, desc[UR6][R10.64+0xa8] ;  /* 0x0000a8060a0c7980 */ /* 0x000162000c101b00 */
[----:B------:R-:W-:Y:S02]  /*2d880*/  CS2R R6, SRZ ;  /* 0x0000000000067805 */ /* 0x000fe4000001ff00 */
[----:B------:R-:W-:Y:S01]  /*2d890*/  CS2R R4, SRZ ;  /* 0x0000000000047805 */ /* 0x000fe2000001ff00 */
[----:B------:R-:W-:Y:S02]  /*2d8a0*/  IMAD.IADD R95, R85, 0x1, R91 ;  /* 0x00000001555f7824 */ /* 0x000fe400078e025b */
[----:B------:R-:W-:Y:S01]  /*2d8b0*/  IMAD.IADD R93, R89, 0x1, R93 ;  /* 0x00000001595d7824 */ /* 0x000fe200078e025d */
[----:B------:R-:W-:Y:S06]  /*2d8c0*/  @P1 BRA `(.L_x_5403) ;  /* 0x0000000000941947 */ /* 0x000fec0003800000 */
[----:B-----5:R-:W-:Y:S02]  /*2d8d0*/  LOP3.LUT R4, R92, 0x1, RZ, 0xc0, !PT ;  /* 0x000000015c047812 */ /* 0x020fe400078ec0ff */
[----:B------:R-:W-:Y:S02]  /*2d8e0*/  CS2R R34, SRZ ;  /* 0x0000000000227805 */ /* 0x000fe4000001ff00 */
[----:B------:R-:W-:Y:S02]  /*2d8f0*/  CS2R R32, SRZ ;  /* 0x0000000000207805 */ /* 0x000fe4000001ff00 */
[----:B------:R-:W-:Y:S02]  /*2d900*/  CS2R R30, SRZ ;  /* 0x00000000001e7805 */ /* 0x000fe4000001ff00 */
[----:B------:R-:W-:Y:S02]  /*2d910*/  ISETP.NE.U32.AND P4, PT, R4, 0x1, PT ;  /* 0x000000010400780c */ /* 0x000fe40003f85070 */
[----:B------:R-:W-:-:S02]  /*2d920*/  CS2R R28, SRZ ;  /* 0x00000000001c7805 */ /* 0x000fc4000001ff00 */
[----:B------:R-:W-:Y:S02]  /*2d930*/  CS2R R6, SRZ ;  /* 0x0000000000067805 */ /* 0x000fe4000001ff00 */
[----:B------:R-:W-:Y:S02]  /*2d940*/  CS2R R4, SRZ ;  /* 0x0000000000047805 */ /* 0x000fe4000001ff00 */
[----:B------:R-:W-:Y:S02]  /*2d950*/  R2P PR, R92, 0x6 ;  /* 0x000000065c007804 */ /* 0x000fe40000000000 */
[----:B------:R-:W-:Y:S02]  /*2d960*/  CS2R R46, SRZ ;  /* 0x00000000002e7805 */ /* 0x000fe4000001ff00 */
[----:B0-----:R-:W-:Y:S02]  /*2d970*/  LEA R10, P5, R84, R12, 0x1 ;  /* 0x0000000c540a7211 */ /* 0x001fe400078a08ff */
[----:B------:R-:W-:-:S02]  /*2d980*/  CS2R R44, SRZ ;  /* 0x00000000002c7805 */ /* 0x000fc4000001ff00 */
[----:B------:R-:W-:Y:S02]  /*2d990*/  LEA R90, P6, R88, R80, 0x1 ;  /* 0x00000050585a7211 */ /* 0x000fe400078c08ff */
[----:B------:R-:W-:Y:S02]  /*2d9a0*/  CS2R R42, SRZ ;  /* 0x00000000002a7805 */ /* 0x000fe4000001ff00 */
[----:B------:R-:W-:Y:S02]  /*2d9b0*/  CS2R R40, SRZ ;  /* 0x0000000000287805 */ /* 0x000fe4000001ff00 */
[----:B------:R-:W-:Y:S02]  /*2d9c0*/  CS2R R38, SRZ ;  /* 0x0000000000267805 */ /* 0x000fe4000001ff00 */
[----:B------:R-:W-:Y:S02]  /*2d9d0*/  CS2R R36, SRZ ;  /* 0x0000000000247805 */ /* 0x000fe4000001ff00 */
[----:B------:R-:W-:-:S02]  /*2d9e0*/  @!P4 R2UR UR4, R78 ;  /* 0x000000004e04c2ca */ /* 0x000fc400000e0000 */
[C---:B------:R-:W-:Y:S02]  /*2d9f0*/  @!P4 R2UR UR5, R79.reuse ;  /* 0x000000004f05c2ca */ /* 0x040fe400000e0000 */
[C---:B------:R-:W-:Y:S02]  /*2da00*/  @P1 R2UR UR8, R78.reuse ;  /* 0x000000004e0812ca */ /* 0x040fe400000e0000 */
[C---:B------:R-:W-:Y:S02]  /*2da10*/  @P1 R2UR UR9, R79.reuse ;  /* 0x000000004f0912ca */ /* 0x040fe400000e0000 */
[C---:B------:R-:W-:Y:S02]  /*2da20*/  @P2 R2UR UR12, R78.reuse ;  /* 0x000000004e0c22ca */ /* 0x040fe400000e0000 */
[----:B------:R-:W-:Y:S02]  /*2da30*/  @P2 R2UR UR13, R79 ;  /* 0x000000004f0d22ca */ /* 0x000fe400000e0000 */
[----:B------:R-:W-:-:S02]  /*2da40*/  @!P4 R2UR UR6, R78 ;  /* 0x000000004e06c2ca */ /* 0x000fc400000e0000 */
[C---:B------:R-:W-:Y:S02]  /*2da50*/  @!P4 R2UR UR7, R79.reuse ;  /* 0x000000004f07c2ca */ /* 0x040fe400000e0000 */
[C---:B------:R-:W-:Y:S02]  /*2da60*/  @P1 R2UR UR10, R78.reuse ;  /* 0x000000004e0a12ca */ /* 0x040fe400000e0000 */
[C---:B------:R-:W-:Y:S02]  /*2da70*/  @P1 R2UR UR11, R79.reuse ;  /* 0x000000004f0b12ca */ /* 0x040fe400000e0000 */
[----:B------:R-:W-:Y:S02]  /*2da80*/  @P2 R2UR UR14, R78 ;  /* 0x000000004e0e22ca */ /* 0x000fe400000e0000 */
[----:B------:R-:W-:Y:S02]  /*2da90*/  @P2 R2UR UR15, R79 ;  /* 0x000000004f0f22ca */ /* 0x000fe400000e0000 */
[----:B------:R-:W-:-:S02]  /*2daa0*/  LEA.HI.X R11, R84, R13, R95, 0x1, P5 ;  /* 0x0000000d540b7211 */ /* 0x000fc400028f0c5f */
[----:B------:R-:W-:-:S03]  /*2dab0*/  LEA.HI.X R91, R88, R81, R93, 0x1, P6 ;  /* 0x00000051585b7211 */ /* 0x000fc600030f0c5d */
[----:B------:R1:W5:Y:S04]  /*2dac0*/  @!P4 LD.E.128 R32, desc[UR4][R10.64] ;  /* 0x000000040a20c980 */ /* 0x000368000c101d00 */
[----:B------:R1:W5:Y:S04]  /*2dad0*/  @P1 LD.E.128 R28, desc[UR8][R10.64+0x40] ;  /* 0x000040080a1c1980 */ /* 0x000368000c101d00 */
[----:B------:R1:W5:Y:S04]  /*2dae0*/  @P2 LD.E.128 R4, desc[UR12][R10.64+0x80] ;  /* 0x0000800c0a042980 */ /* 0x000368000c101d00 */
[----:B------:R1:W5:Y:S04]  /*2daf0*/  @!P4 LD.E.128 R44, desc[UR6][R90.64] ;  /* 0x000000065a2cc980 */ /* 0x000368000c101d00 */
[----:B------:R1:W5:Y:S04]  /*2db00*/  @P1 LD.E.128 R40, desc[UR10][R90.64+0x40] ;  /* 0x0000400a5a281980 */ /* 0x000368000c101d00 */
[----:B------:R1:W5:Y:S02]  /*2db10*/  @P2 LD.E.128 R36, desc[UR14][R90.64+0x80] ;  /* 0x0000800e5a242980 */ /* 0x000364000c101d00 */
.L_x_5403:
[----:B------:R-:W-:Y:S05]  /*2db20*/  BSYNC B2 ;  /* 0x0000000000027941 */ /* 0x000fea0003800000 */
.L_x_5402:
[----:B------:R-:W-:Y:S04]  /*2db30*/  BSSY B2, `(.L_x_5404) ;  /* 0x000002b000027945 */ /* 0x000fe80003800000 */
[----:B------:R-:W-:Y:S05]  /*2db40*/  @P3 BRA `(.L_x_5405) ;  /* 0x0000000000a43947 */ /* 0x000fea0003800000 */
[----:B-----5:R-:W-:Y:S02]  /*2db50*/  IADD3 R85, P3, R14, R84, RZ ;  /* 0x000000540e557210 */ /* 0x020fe40007f7e0ff */
[----:B------:R-:W-:Y:S02]  /*2db60*/  CS2R R58, SRZ ;  /* 0x00000000003a7805 */ /* 0x000fe4000001ff00 */
[----:B------:R-:W-:Y:S02]  /*2db70*/  IADD3 R89, P4, R82, R88, RZ ;  /* 0x0000005852597210 */ /* 0x000fe40007f9e0ff */
[----:B------:R-:W-:Y:S02]  /*2db80*/  CS2R R56, SRZ ;  /* 0x0000000000387805 */ /* 0x000fe4000001ff00 */
[C---:B01----:R-:W-:Y:S01]  /*2db90*/  LOP3.LUT R10, R92.reuse, 0x1, RZ, 0xc0, !PT ;  /* 0x000000015c0a7812 */ /* 0x043fe200078ec0ff */
[----:B------:R-:W-:Y:S01]  /*2dba0*/  IMAD.X R14, R15, 0x1, R95, P3 ;  /* 0x000000010f0e7824 */ /* 0x000fe200018e065f */
[----:B------:R-:W-:Y:S01]  /*2dbb0*/  R2P PR, R92, 0x6 ;  /* 0x000000065c007804 */ /* 0x000fe20000000000 */
[----:B------:R-:W-:Y:S01]  /*2dbc0*/  IMAD.X R82, R83, 0x1, R93, P4 ;  /* 0x0000000153527824 */ /* 0x000fe200020e065d */
[----:B------:R-:W-:-:S02]  /*2dbd0*/  ISETP.NE.U32.AND P5, PT, R10, 0x1, PT ;  /* 0x000000010a00780c */ /* 0x000fc40003fa5070 */
[----:B------:R-:W-:Y:S02]  /*2dbe0*/  CS2R R54, SRZ ;  /* 0x0000000000367805 */ /* 0x000fe4000001ff00 */
[----:B------:R-:W-:Y:S02]  /*2dbf0*/  LEA R10, P3, R85, R12, 0x1 ;  /* 0x0000000c550a7211 */ /* 0x000fe400078608ff */
[----:B------:R-:W-:Y:S02]  /*2dc00*/  CS2R R52, SRZ ;  /* 0x0000000000347805 */ /* 0x000fe4000001ff00 */
[----:B------:R-:W-:Y:S02]  /*2dc10*/  LEA R12, P4, R89, R80, 0x1 ;  /* 0x00000050590c7211 */ /* 0x000fe400078808ff */
[----:B------:R-:W-:Y:S02]  /*2dc20*/  CS2R R50, SRZ ;  /* 0x0000000000327805 */ /* 0x000fe4000001ff00 */
[----:B------:R-:W-:-:S02]  /*2dc30*/  LEA.HI.X R11, R85, R13, R14, 0x1, P3 ;  /* 0x0000000d550b7211 */ /* 0x000fc400018f0c0e */
[----:B------:R-:W-:Y:S02]  /*2dc40*/  CS2R R48, SRZ ;  /* 0x0000000000307805 */ /* 0x000fe4000001ff00 */
[----:B------:R-:W-:Y:S02]  /*2dc50*/  CS2R R70, SRZ ;  /* 0x0000000000467805 */ /* 0x000fe4000001ff00 */
[----:B------:R-:W-:Y:S02]  /*2dc60*/  CS2R R68, SRZ ;  /* 0x0000000000447805 */ /* 0x000fe4000001ff00 */
[----:B------:R-:W-:Y:S02]  /*2dc70*/  CS2R R66, SRZ ;  /* 0x0000000000427805 */ /* 0x000fe4000001ff00 */
[----:B------:R-:W-:Y:S02]  /*2dc80*/  @P1 R2UR UR8, R78 ;  /* 0x000000004e0812ca */ /* 0x000fe400000e0000 */
[----:B------:R-:W-:-:S02]  /*2dc90*/  CS2R R64, SRZ ;  /* 0x0000000000407805 */ /* 0x000fc4000001ff00 */
[C---:B------:R-:W-:Y:S02]  /*2dca0*/  @!P5 R2UR UR4, R78.reuse ;  /* 0x000000004e04d2ca */ /* 0x040fe400000e0000 */
[----:B------:R-:W-:Y:S02]  /*2dcb0*/  CS2R R62, SRZ ;  /* 0x00000000003e7805 */ /* 0x000fe4000001ff00 */
[C---:B------:R-:W-:Y:S02]  /*2dcc0*/  @!P5 R2UR UR5, R79.reuse ;  /* 0x000000004f05d2ca */ /* 0x040fe400000e0000 */
[----:B------:R-:W-:Y:S02]  /*2dcd0*/  CS2R R60, SRZ ;  /* 0x00000000003c7805 */ /* 0x000fe4000001ff00 */
[----:B------:R-:W-:Y:S02]  /*2dce0*/  @P1 R2UR UR9, R79 ;  /* 0x000000004f0912ca */ /* 0x000fe400000e0000 */
[----:B------:R-:W-:-:S02]  /*2dcf0*/  @P2 R2UR UR12, R78 ;  /* 0x000000004e0c22ca */ /* 0x000fc400000e0000 */
[C---:B------:R-:W-:Y:S02]  /*2dd00*/  @P2 R2UR UR13, R79.reuse ;  /* 0x000000004f0d22ca */ /* 0x040fe400000e0000 */
[C---:B------:R-:W-:Y:S02]  /*2dd10*/  @!P5 R2UR UR6, R78.reuse ;  /* 0x000000004e06d2ca */ /* 0x040fe400000e0000 */
[C---:B------:R-:W-:Y:S02]  /*2dd20*/  @!P5 R2UR UR7, R79.reuse ;  /* 0x000000004f07d2ca */ /* 0x040fe400000e0000 */
[C---:B------:R-:W-:Y:S01]  /*2dd30*/  @P1 R2UR UR10, R78.reuse ;  /* 0x000000004e0a12ca */ /* 0x040fe200000e0000 */
[----:B------:R2:W5:Y:S01]  /*2dd40*/  @!P5 LD.E.128 R56, desc[UR4][R10.64] ;  /* 0x000000040a38d980 */ /* 0x000562000c101d00 */
[C---:B------:R-:W-:Y:S02]  /*2dd50*/  @P1 R2UR UR11, R79.reuse ;  /* 0x000000004f0b12ca */ /* 0x040fe400000e0000 */
[----:B------:R-:W-:Y:S01]  /*2dd60*/  @P2 R2UR UR14, R78 ;  /* 0x000000004e0e22ca */ /* 0x000fe200000e0000 */
[----:B------:R2:W5:Y:S01]  /*2dd70*/  @P1 LD.E.128 R52, desc[UR8][R10.64+0x40] ;  /* 0x000040080a341980 */ /* 0x000562000c101d00 */
[----:B------:R-:W-:-:S02]  /*2dd80*/  @P2 R2UR UR15, R79 ;  /* 0x000000004f0f22ca */ /* 0x000fc400000e0000 */
[----:B------:R-:W-:Y:S01]  /*2dd90*/  LEA.HI.X R13, R89, R81, R82, 0x1, P4 ;  /* 0x00000051590d7211 */ /* 0x000fe200020f0c52 */
[----:B------:R2:W5:Y:S04]  /*2dda0*/  @P2 LD.E.128 R48, desc[UR12][R10.64+0x80] ;  /* 0x0000800c0a302980 */ /* 0x000568000c101d00 */
[----:B------:R2:W5:Y:S04]  /*2ddb0*/  @!P5 LD.E.128 R68, desc[UR6][R12.64] ;  /* 0x000000060c44d980 */ /* 0x000568000c101d00 */
[----:B------:R2:W5:Y:S04]  /*2ddc0*/  @P1 LD.E.128 R64, desc[UR10][R12.64+0x40] ;  /* 0x0000400a0c401980 */ /* 0x000568000c101d00 */
[----:B------:R2:W5:Y:S02]  /*2ddd0*/  @P2 LD.E.128 R60, desc[UR14][R12.64+0x80] ;  /* 0x0000800e0c3c2980 */ /* 0x000564000c101d00 */
.L_x_5405:
[----:B------:R-:W-:Y:S05]  /*2dde0*/  BSYNC B2 ;  /* 0x0000000000027941 */ /* 0x000fea0003800000 */
.L_x_5404:
[----:B------:R-:W-:Y:S01]  /*2ddf0*/  R2UR UR4, R78 ;  /* 0x000000004e0472ca */ /* 0x000fe200000e0000 */
[----:B012---:R0:W5:Y:S01]  /*2de00*/  LDL R10, [R76] ;  /* 0x000000004c0a7983 */ /* 0x0071620000100800 */
[----:B------:R-:W-:-:S03]  /*2de10*/  R2UR UR5, R79 ;  /* 0x000000004f0572ca */ /* 0x000fc600000e0000 */
[----:B------:R0:W5:Y:S10]  /*2de20*/  LDL R11, [R76+0x4] ;  /* 0x000004004c0b7983 */ /* 0x0001740000100800 */
[----:B-----5:R-:W2:Y:S01]  /*2de30*/  LD.E R12, desc[UR4][R8.64+0x1c] ;  /* 0x00001c04080c7980 */ /* 0x020ea2000c101900 */
[----:B------:R-:W-:-:S02]  /*2de40*/  IMAD.MOV.U32 R13, RZ, RZ, R6 ;  /* 0x000000ffff0d7224 */ /* 0x000fc400078e0006 */
        /* <DEDUP_REMOVED lines=100> */
.L_x_5407:
[----:B------:R-:W-:Y:S05]  /*2e490*/  BSYNC B2 ;  /* 0x0000000000027941 */ /* 0x000fea0003800000 */
.L_x_5406:
[----:B------:R-:W-:Y:S02]  /*2e4a0*/  R2UR UR4, R78 ;  /* 0x000000004e0472ca */ /* 0x000fe400000e0000 */
[----:B------:R-:W-:-:S13]  /*2e4b0*/  R2UR UR5, R79 ;  /* 0x000000004f0572ca */ /* 0x000fda00000e0000 */
[----:B------:R-:W2:Y:S01]  /*2e4c0*/  LD.E.64 R8, desc[UR4][R8.64+0x8] ;  /* 0x0000080408087980 */ /* 0x000ea2000c101b00 */
[----:B------:R-:W-:Y:S01]  /*2e4d0*/  SHF.L.U32 R11, R11, 0x1f, RZ ;  /* 0x0000001f0b0b7819 */ /* 0x000fe200000006ff */
[----:B------:R-:W-:Y:S01]  /*2e4e0*/  BSSY B2, `(.L_x_5408) ;  /* 0x0000005000027945 */ /* 0x000fe20003800000 */
[----:B--2---:R-:W-:-:S05]  /*2e4f0*/  MOV R13, R8 ;  /* 0x00000008000d7202 */ /* 0x004fca0000000f00 */
[----:B------:R-:W-:-:S04]  /*2e500*/  IMAD R10, R10, 0x8, R13 ;  /* 0x000000080a0a7824 */ /* 0x000fc800078e020d */
[----:B------:R-:W0:Y:S02]  /*2e510*/  SYNCS.PHASECHK.TRANS64.TRYWAIT P1, [R10+URZ], R11 ;  /* 0x0000000b0a0075a7 */ /* 0x000e24000802017f */
[----:B0-----:R-:W-:Y:S05]  /*2e520*/  @!P1 BRA `(.L_x_5409) ;  /* 0x00000050009c9947 */ /* 0x001fea0003800000 */
.L_x_5452:
[----:B------:R-:W-:Y:S05]  /*2e530*/  BSYNC B2 ;  /* 0x0000000000027941 */ /* 0x000fea0003800000 */
.L_x_5408:
[----:B------:R-:W2:Y:S01]  /*2e540*/  LDL.64 R80, [R75+0x30] ;  /* 0x000030004b507983 */ /* 0x000ea20000100a00 */
[C---:B------:R-:W-:Y:S02]  /*2e550*/  R2UR UR4, R78.reuse ;  /* 0x000000004e0472ca */ /* 0x040fe400000e0000 */
[----:B------:R-:W-:Y:S01]  /*2e560*/  R2UR UR5, R79 ;  /* 0x000000004f0572ca */ /* 0x000fe200000e0000 */
[----:B------:R-:W3:Y:S04]  /*2e570*/  LDL.64 R84, [R75+0x38] ;  /* 0x000038004b547983 */ /* 0x000ee80000100a00 */
[----:B------:R-:W4:Y:S04]  /*2e580*/  LDL R100, [R76] ;  /* 0x000000004c647983 */ /* 0x000f280000100800 */
[----:B------:R-:W4:Y:S04]  /*2e590*/  LDL.64 R8, [R75+0x8] ;  /* 0x000008004b087983 */ /* 0x000f280000100a00 */
[----:B------:R1:W5:Y:S04]  /*2e5a0*/  LDL.64 R82, [R75+0x40] ;  /* 0x000040004b527983 */ /* 0x0003680000100a00 */
[----:B--2---:R-:W2:Y:S01]  /*2e5b0*/  LD.E R128, desc[UR4][R80.64+0x8] ;  /* 0x0000080450807980 */ /* 0x004ea2000c101900 */
[----:B------:R-:W-:-:S02]  /*2e5c0*/  R2UR UR8, R78 ;  /* 0x000000004e0872ca */ /* 0x000fc400000e0000 */
[C---:B------:R-:W-:Y:S01]  /*2e5d0*/  R2UR UR9, R79.reuse ;  /* 0x000000004f0972ca */ /* 0x040fe200000e0000 */
[----:B---3--:R-:W5:Y:S01]  /*2e5e0*/  LD.E.64 R84, desc[UR4][R84.64] ;  /* 0x0000000454547980 */ /* 0x008f62000c101b00 */
[----:B------:R-:W-:Y:S02]  /*2e5f0*/  R2UR UR6, R78 ;  /* 0x000000004e0672ca */ /* 0x000fe400000e0000 */
[----:B------:R-:W-:Y:S01]  /*2e600*/  R2UR UR7, R79 ;  /* 0x000000004f0772ca */ /* 0x000fe200000e0000 */
[----:B----4-:R-:W-:Y:S01]  /*2e610*/  IMAD R100, R100, 0x4800, RZ ;  /* 0x0000480064647824 */ /* 0x010fe200078e02ff */
[----:B------:R-:W-:-:S04]  /*2e620*/  UMOV UR4, 0xffffffff ;  /* 0xffffffff00047882 */ /* 0x000fc80000000000 */
[----:B------:R-:W-:-:S03]  /*2e630*/  SHF.R.S32.HI R101, RZ, 0x1f, R100 ;  /* 0x0000001fff657819 */ /* 0x000fc60000011464 */
[----:B------:R1:W5:Y:S04]  /*2e640*/  LD.E R90, desc[UR8][R8.64+0x74] ;  /* 0x00007408085a7980 */ /* 0x000368000c101900 */
[----:B------:R1:W5:Y:S01]  /*2e650*/  LD.E R91, desc[UR6][R80.64+0x4] ;  /* 0x00000406505b7980 */ /* 0x000362000c101900 */
[----:B--2---:R-:W-:-:S04]  /*2e660*/  SHF.R.S32.HI R129, RZ, 0x1f, R128 ;  /* 0x0000001fff817819 */ /* 0x004fc80000011480 */
[----:B------:R-:W-:-:S04]  /*2e670*/  LEA.HI R119, R129, R128, RZ, 0x2 ;  /* 0x0000008081777211 */ /* 0x000fc800078f10ff */
[----:B0-----:R-:W-:-:S05]  /*2e680*/  LOP3.LUT R11, R119, 0x1ffffffc, RZ, 0xc0, !PT ;  /* 0x1ffffffc770b7812 */ /* 0x001fca00078ec0ff */
[----:B------:R-:W-:Y:S01]  /*2e690*/  IMAD.IADD R11, R128, 0x1, -R11 ;  /* 0x00000001800b7824 */ /* 0x000fe200078e0a0b */
[----:B------:R-:W-:-:S03]  /*2e6a0*/  SHF.R.S32.HI R119, RZ, 0x2, R119 ;  /* 0x00000002ff777819 */ /* 0x000fc60000011477 */
[----:B------:R-:W-:Y:S01]  /*2e6b0*/  IMAD.SHL.U32 R102, R11, 0x8, RZ ;  /* 0x000000080b667824 */ /* 0x000fe200078e00ff */
[----:B-1----:R-:W-:Y:S06]  /*2e6c0*/  BRA.DIV UR4, `(.L_x_5410) ;  /* 0x0000005204487947 */ /* 0x002fec000b800000 */
[----:B------:R0:W1:Y:S04]  /*2e6d0*/  SHFL.IDX PT, R9, R87, RZ, 0x1c1f ;  /* 0x001c1fff57097589 */ /* 0x00006800000e0000 */
[----:B------:R0:W2:Y:S02]  /*2e6e0*/  SHFL.IDX PT, R14, R86, RZ, 0x1c1f ;  /* 0x001c1fff560e7589 */ /* 0x0000a400000e0000 */
.L_x_5456:
[----:B------:R-:W-:Y:S02]  /*2e6f0*/  R2UR UR4, R78 ;  /* 0x000000004e0472ca */ /* 0x000fe400000e0000 */
[----:B------:R-:W-:-:S13]  /*2e700*/  R2UR UR5, R79 ;  /* 0x000000004f0572ca */ /* 0x000fda00000e0000 */
[----:B------:R-:W3:Y:S01]  /*2e710*/  LD.E R11, desc[UR4][R80.64+0xc] ;  /* 0x00000c04500b7980 */ /* 0x000ee2000c101900 */
[----:B------:R-:W-:Y:S01]  /*2e720*/  BSSY B2, `(.L_x_5411) ;  /* 0x00001e7000027945 */ /* 0x000fe20003800000 */
[----:B--2---:R-:W-:Y:S02]  /*2e730*/  IMAD.MOV.U32 R88, RZ, RZ, R14 ;  /* 0x000000ffff587224 */ /* 0x004fe400078e000e */
[----:B-1----:R-:W-:Y:S02]  /*2e740*/  IMAD.MOV.U32 R89, RZ, RZ, R9 ;  /* 0x000000ffff597224 */ /* 0x002fe400078e0009 */
[----:B---3--:R-:W-:-:S05]  /*2e750*/  IMAD R11, R24, -0x60, R11 ;  /* 0xffffffa0180b7824 */ /* 0x008fca00078e020b */
[----:B------:R-:W-:-:S04]  /*2e760*/  VIMNMX R8, R11, 0x60, PT ;  /* 0x000000600b087848 */ /* 0x000fc80003fe0100 */
[----:B------:R-:W-:-:S13]  /*2e770*/  ISETP.GE.AND P1, PT, R119, R8, PT ;  /* 0x000000087700720c */ /* 0x000fda0003f26270 */
[----:B------:R-:W-:Y:S05]  /*2e780*/  @P1 BRA `(.L_x_5412) ;  /* 0x0000001c00801947 */ /* 0x000fea0003800000 */
[----:B------:R-:W-:Y:S02]  /*2e790*/  R2UR UR4, R78 ;  /* 0x000000004e0472ca */ /* 0x000fe400000e0000 */
[----:B------:R-:W-:-:S13]  /*2e7a0*/  R2UR UR5, R79 ;  /* 0x000000004f0572ca */ /* 0x000fda00000e0000 */
[----:B-----5:R-:W2:Y:S01]  /*2e7b0*/  LD.E.U8 R8, desc[UR4][R82.64] ;  /* 0x0000000452087980 */ /* 0x020ea2000c101100 */
[----:B------:R-:W-:Y:S01]  /*2e7c0*/  BSSY B3, `(.L_x_5413) ;  /* 0x000009c000037945 */ /* 0x000fe20003800000 */
[----:B--2---:R-:W-:-:S04]  /*2e7d0*/  LOP3.LUT R8, R8, 0x1, RZ, 0xc0, !PT ;  /* 0x0000000108087812 */ /* 0x004fc800078ec0ff */
[----:B------:R-:W-:-:S13]  /*2e7e0*/  ISETP.NE.U32.AND P1, PT, R8, 0x1, PT ;  /* 0x000000010800780c */ /* 0x000fda0003f25070 */
[----:B------:R-:W-:Y:S05]  /*2e7f0*/  @P1 BRA `(.L_x_5414) ;  /* 0x0000000800601947 */ /* 0x000fea0003800000 */
[----:B------:R-:W-:Y:S01]  /*2e800*/  LEA.HI R149, R91, R91, RZ, 0x1 ;  /* 0x0000005b5b957211 */ /* 0x000fe200078f08ff */
[----:B------:R-:W-:Y:S01]  /*2e810*/  IMAD.IADD R8, R90, 0x1, -R91 ;  /* 0x000000015a087824 */ /* 0x000fe200078e0a5b */
[----:B------:R-:W-:Y:S02]  /*2e820*/  LEA.HI R13, R129, R128, RZ, 0x5 ;  /* 0x00000080810d7211 */ /* 0x000fe400078f28ff */
[----:B------:R-:W-:Y:S02]  /*2e830*/  SHF.R.S32.HI R149, RZ, 0x1, R149 ;  /* 0x00000001ff957819 */ /* 0x000fe40000011495 */
[----:B------:R-:W-:Y:S01]  /*2e840*/  R2UR UR4, R78 ;  /* 0x000000004e0472ca */ /* 0x000fe200000e0000 */
[----:B------:R-:W-:Y:S01]  /*2e850*/  IMAD.SHL.U32 R13, R13, 0x10, RZ ;  /* 0x000000100d0d7824 */ /* 0x000fe200078e00ff */
[----:B------:R-:W-:Y:S02]  /*2e860*/  ISETP.GE.AND P1, PT, R102, R149, PT ;  /* 0x000000956600720c */ /* 0x000fe40003f26270 */
[----:B------:R-:W-:-:S02]  /*2e870*/  R2UR UR5, R79 ;  /* 0x000000004f0572ca */ /* 0x000fc400000e0000 */
[----:B------:R-:W-:Y:S02]  /*2e880*/  SEL R9, R149, RZ, P1 ;  /* 0x000000ff95097207 */ /* 0x000fe40000800000 */
[----:B------:R-:W-:Y:S02]  /*2e890*/  SEL R11, R91, R8, !P1 ;  /* 0x000000085b0b7207 */ /* 0x000fe40004800000 */
[----:B------:R-:W-:Y:S01]  /*2e8a0*/  LOP3.LUT R13, R13, 0xfffffe00, RZ, 0xc0, !PT ;  /* 0xfffffe000d0d7812 */ /* 0x000fe200078ec0ff */
[----:B------:R-:W-:Y:S01]  /*2e8b0*/  IMAD.IADD R9, R102, 0x1, R9 ;  /* 0x0000000166097824 */ /* 0x000fe200078e0209 */
[----:B------:R-:W-:Y:S02]  /*2e8c0*/  SHF.R.S32.HI R12, RZ, 0x1f, R11 ;  /* 0x0000001fff0c7819 */ /* 0x000fe4000001140b */
[----:B------:R-:W-:Y:S02]  /*2e8d0*/  R2UR UR6, R78 ;  /* 0x000000004e0672ca */ /* 0x000fe400000e0000 */
[----:B------:R-:W-:-:S02]  /*2e8e0*/  SHF.R.S32.HI R8, RZ, 0x1f, R9 ;  /* 0x0000001fff087819 */ /* 0x000fc40000011409 */
[----:B------:R-:W-:Y:S01]  /*2e8f0*/  LEA.HI R11, R12, R11, RZ, 0x4 ;  /* 0x0000000b0c0b7211 */ /* 0x000fe200078f20ff */
[----:B------:R-:W-:Y:S01]  /*2e900*/  IMAD.SHL.U32 R12, R119, 0x40, RZ ;  /* 0x00000040770c7824 */ /* 0x000fe200078e00ff */
[CC--:B------:R-:W-:Y:S02]  /*2e910*/  LEA.HI R10, R8.reuse, R9.reuse, RZ, 0x3 ;  /* 0x00000009080a7211 */ /* 0x0c0fe400078f18ff */
[----:B------:R-:W-:Y:S02]  /*2e920*/  LEA.HI R8, R8, R9, RZ, 0x6 ;  /* 0x0000000908087211 */ /* 0x000fe400078f30ff */
[----:B------:R-:W-:Y:S02]  /*2e930*/  SHF.R.S32.HI R146, RZ, 0x3, R10 ;  /* 0x00000003ff927819 */ /* 0x000fe4000001140a */
[----:B------:R-:W-:Y:S02]  /*2e940*/  LOP3.LUT R12, R12, 0x1c0, RZ, 0xc0, !PT ;  /* 0x000001c00c0c7812 */ /* 0x000fe400078ec0ff */
[----:B------:R-:W-:-:S02]  /*2e950*/  LEA.HI.SX32 R11, R11, R146, 0x1c ;  /* 0x000000920b0b7211 */ /* 0x000fc400078fe2ff */
[----:B------:R-:W-:Y:S02]  /*2e960*/  SHF.R.U32.HI R9, RZ, 0x3, R12 ;  /* 0x00000003ff097819 */ /* 0x000fe4000001160c */
[----:B------:R-:W-:Y:S01]  /*2e970*/  SHF.R.S32.HI R14, RZ, 0x1f, R11 ;  /* 0x0000001fff0e7819 */ /* 0x000fe2000001140b */
[----:B------:R-:W-:Y:S01]  /*2e980*/  IMAD.SHL.U32 R147, R11, 0x8, RZ ;  /* 0x000000080b937824 */ /* 0x000fe200078e00ff */
[----:B------:R-:W-:Y:S02]  /*2e990*/  SHF.R.S32.HI R8, RZ, 0x6, R8 ;  /* 0x00000006ff087819 */ /* 0x000fe40000011408 */
[----:B------:R-:W-:Y:S02]  /*2e9a0*/  LEA.HI R14, R14, R11, RZ, 0x3 ;  /* 0x0000000b0e0e7211 */ /* 0x000fe400078f18ff */
[----:B------:R-:W-:Y:S01]  /*2e9b0*/  LOP3.LUT R10, R12, 0x38, R10, 0xf8, !PT ;  /* 0x000000380c0a7812 */ /* 0x000fe200078ef80a */
[----:B------:R-:W-:Y:S01]  /*2e9c0*/  IMAD R8, R8, 0x1800, R13 ;  /* 0x0000180008087824 */ /* 0x000fe200078e020d */
[----:B------:R-:W-:-:S02]  /*2e9d0*/  SHF.R.S32.HI R14, RZ, 0x3, R14 ;  /* 0x00000003ff0e7819 */ /* 0x000fc4000001140e */
[----:B------:R-:W-:Y:S02]  /*2e9e0*/  LOP3.LUT R12, R12, 0x38, R147, 0xf8, !PT ;  /* 0x000000380c0c7812 */ /* 0x000fe400078ef893 */
[-C--:B------:R-:W-:Y:S01]  /*2e9f0*/  LOP3.LUT R11, R10, R9.reuse, RZ, 0x3c, !PT ;  /* 0x000000090a0b7212 */ /* 0x080fe200078e3cff */
[----:B------:R-:W-:Y:S01]  /*2ea00*/  IMAD R14, R14, 0x1800, R13 ;  /* 0x000018000e0e7824 */ /* 0x000fe200078e020d */
[----:B------:R-:W-:Y:S02]  /*2ea10*/  LOP3.LUT R9, R12, R9, RZ, 0x3c, !PT ;  /* 0x000000090c097212 */ /* 0x000fe400078e3cff */
[----:B------:R-:W-:Y:S01]  /*2ea20*/  R2UR UR7, R79 ;  /* 0x000000004f0772ca */ /* 0x000fe200000e0000 */
[----:B------:R-:W-:Y:S02]  /*2ea30*/  IMAD.IADD R11, R8, 0x1, R11 ;  /* 0x00000001080b7824 */ /* 0x000fe400078e020b */
[----:B------:R-:W-:-:S03]  /*2ea40*/  IMAD.IADD R9, R14, 0x1, R9 ;  /* 0x000000010e097824 */ /* 0x000fc600078e0209 */
[C---:B------:R-:W-:Y:S02]  /*2ea50*/  IADD3 R13, P1, R100.reuse, R11, RZ ;  /* 0x0000000b640d7210 */ /* 0x040fe40007f3e0ff */
[----:B------:R-:W-:-:S03]  /*2ea60*/  IADD3 R11, P2, R100, R9, RZ ;  /* 0x00000009640b7210 */ /* 0x000fc60007f5e0ff */
[--C-:B------:R-:W-:Y:S01]  /*2ea70*/  IMAD.X R9, RZ, RZ, R101.reuse, P1 ;  /* 0x000000ffff097224 */ /* 0x100fe200008e0665 */
[-C--:B------:R-:W-:Y:S01]  /*2ea80*/  LEA R8, P1, R13, R84.reuse, 0x1 ;  /* 0x000000540d087211 */ /* 0x080fe200078208ff */
[----:B------:R-:W-:Y:S01]  /*2ea90*/  IMAD.X R10, RZ, RZ, R101, P2 ;  /* 0x000000ffff0a7224 */ /* 0x000fe200010e0665 */
[----:B------:R-:W-:Y:S02]  /*2eaa0*/  LEA R12, P2, R11, R84, 0x1 ;  /* 0x000000540b0c7211 */ /* 0x000fe400078408ff */
[----:B------:R-:W-:Y:S02]  /*2eab0*/  LEA.HI.X R9, R13, R85, R9, 0x1, P1 ;  /* 0x000000550d097211 */ /* 0x000fe400008f0c09 */
[----:B------:R-:W-:Y:S02]  /*2eac0*/  ISETP.GE.AND P1, PT, R102, R149, PT ;  /* 0x000000956600720c */ /* 0x000fe40003f26270 */
[----:B------:R-:W-:Y:S01]  /*2ead0*/  LEA.HI.X R13, R11, R85, R10, 0x1, P2 ;  /* 0x000000550b0d7211 */ /* 0x000fe200010f0c0a */
[----:B------:R-:W-:Y:S01]  /*2eae0*/  BSSY B4, `(.L_x_5415) ;  /* 0x0000060000047945 */ /* 0x000fe20003800000 */
[----:B------:R-:W5:Y:S01]  /*2eaf0*/  LD.E.128 R8, desc[UR4][R8.64] ;  /* 0x0000000408087980 */ /* 0x000f62000c101d00 */
[----:B------:R-:W-:-:S03]  /*2eb00*/  ISETP.GE.AND P2, PT, R147, R90, PT ;  /* 0x0000005a9300720c */ /* 0x000fc60003f46270 */
[----:B------:R-:W5:Y:S05]  /*2eb10*/  LD.E.128 R12, desc[UR6][R12.64] ;  /* 0x000000060c0c7980 */ /* 0x000f6a000c101d00 */
[----:B------:R-:W-:Y:S05]  /*2eb20*/  @P1 BRA `(.L_x_5416) ;  /* 0x00000004006c1947 */ /* 0x000fea0003800000 */
[----:B------:R-:W-:Y:S01]  /*2eb30*/  SHF.R.U32.HI R151, RZ, 0x10, R33 ;  /* 0x00000010ff977819 */ /* 0x000fe20000011621 */
[----:B-----5:R-:W-:Y:S01]  /*2eb40*/  IMAD.U32 R148, R15, 0x10000, RZ ;  /* 0x000100000f947824 */ /* 0x020fe200078e00ff */
[----:B------:R-:W-:Y:S02]  /*2eb50*/  SHF.R.U32.HI R149, RZ, 0x10, R45 ;  /* 0x00000010ff957819 */ /* 0x000fe4000001162d */
[----:B------:R-:W-:Y:S02]  /*2eb60*/  PRMT R144, R144, 0x5410, R151 ;  /* 0x0000541090907816 */ /* 0x000fe40000000097 */
[----:B------:R-:W-:Y:S02]  /*2eb70*/  PRMT R149, R142, 0x5410, R149 ;  /* 0x000054108e957816 */ /* 0x000fe40000000095 */
[----:B------:R-:W-:Y:S01]  /*2eb80*/  SHF.R.U64 R150, R44, 0x10, R45 ;  /* 0x000000102c967819 */ /* 0x000fe2000000122d */
[----:B------:R-:W-:Y:S01]  /*2eb90*/  IMAD.U32 R44, R13, 0x10000, RZ ;  /* 0x000100000d2c7824 */ /* 0x000fe200078e00ff */
[----:B------:R-:W-:Y:S01]  /*2eba0*/  SHF.R.U32.HI R153, RZ, 0x10, R47 ;  /* 0x00000010ff997819 */ /* 0x000fe2000001162f */
[----:B------:R-:W-:Y:S01]  /*2ebb0*/  IMAD.U32 R151, R149, 0x10000, RZ ;  /* 0x0001000095977824 */ /* 0x000fe200078e00ff */
[----:B------:R-:W-:Y:S01]  /*2ebc0*/  LOP3.LUT R45, R15, 0xffff0000, RZ, 0xc0, !PT ;  /* 0xffff00000f2d7812 */ /* 0x000fe200078ec0ff */
[----:B------:R-:W-:Y:S01]  /*2ebd0*/  IMAD.U32 R15, R144, 0x10000, RZ ;  /* 0x00010000900f7824 */ /* 0x000fe200078e00ff */
[----:B------:R-:W-:Y:S01]  /*2ebe0*/  PRMT R142, R141, 0x5410, R150 ;  /* 0x000054108d8e7816 */ /* 0x000fe20000000096 */
[----:B------:R-:W-:Y:S01]  /*2ebf0*/  FMUL.FTZ R141, R44, R151 ;  /* 0x000000972c8d7220 */ /* 0x000fe20000410000 */
[----:B------:R-:W-:-:S02]  /*2ec00*/  SHF.R.U32.HI R152, RZ, 0x10, R35 ;  /* 0x00000010ff987819 */ /* 0x000fc40000011623 */
[----:B------:R-:W-:Y:S01]  /*2ec10*/  SHF.R.U64 R155, R46, 0x10, R47 ;  /* 0x000000102e9b7819 */ /* 0x000fe2000000122f */
[----:B------:R-:W-:Y:S01]  /*2ec20*/  IMAD.U32 R46, R11, 0x10000, RZ ;  /* 0x000100000b2e7824 */ /* 0x000fe200078e00ff */
[----:B------:R-:W-:Y:S01]  /*2ec30*/  PRMT R150, R138, 0x5410, R153 ;  /* 0x000054108a967816 */ /* 0x000fe20000000099 */
[-C--:B------:R-:W-:Y:S01]  /*2ec40*/  FMUL.FTZ R153, R44, R15.reuse ;  /* 0x0000000f2c997220 */ /* 0x080fe20000410000 */
[----:B------:R-:W-:Y:S01]  /*2ec50*/  LOP3.LUT R47, R13, 0xffff0000, RZ, 0xc0, !PT ;  /* 0xffff00000d2f7812 */ /* 0x000fe200078ec0ff */
[----:B------:R-:W-:Y:S01]  /*2ec60*/  IMAD.U32 R13, R12, 0x10000, RZ ;  /* 0x000100000c0d7824 */ /* 0x000fe200078e00ff */
[----:B------:R-:W-:Y:S01]  /*2ec70*/  LOP3.LUT R138, R149, 0xffff0000, RZ, 0xc0, !PT ;  /* 0xffff0000958a7812 */ /* 0x000fe200078ec0ff */
[----:B------:R-:W-:Y:S01]  /*2ec80*/  IMAD.U32 R149, R150, 0x10000, RZ ;  /* 0x0001000096957824 */ /* 0x000fe200078e00ff */
[----:B------:R-:W-:Y:S02]  /*2ec90*/  LOP3.LUT R44, R144, 0xffff0000, RZ, 0xc0, !PT ;  /* 0xffff0000902c7812 */ /* 0x000fe400078ec0ff */
[----:B------:R-:W-:Y:S01]  /*2eca0*/  SHF.R.U64 R154, R34, 0x10, R35 ;  /* 0x00000010229a7819 */ /* 0x000fe20000001223 */
[----:B------:R-:W-:Y:S01]  /*2ecb0*/  IMAD.U32 R34, R9, 0x10000, RZ ;  /* 0x0001000009227824 */ /* 0x000fe200078e00ff */
[----:B------:R-:W-:Y:S01]  /*2ecc0*/  PRMT R139, R139, 0x5410, R152 ;  /* 0x000054108b8b7816 */ /* 0x000fe20000000098 */
[----:B------:R-:W-:Y:S01]  /*2ecd0*/  FMUL.FTZ R144, R47, R138 ;  /* 0x0000008a2f907220 */ /* 0x000fe20000410000 */
[----:B------:R-:W-:Y:S01]  /*2ece0*/  LOP3.LUT R35, R9, 0xffff0000, RZ, 0xc0, !PT ;  /* 0xffff000009237812 */ /* 0x000fe200078ec0ff */
[----:B------:R-:W-:Y:S01]  /*2ecf0*/  FMUL.FTZ R152, R47, R44 ;  /* 0x0000002c2f987220 */ /* 0x000fe20000410000 */
[----:B------:R-:W-:Y:S01]  /*2ed00*/  FFMA.FTZ R15, R34, R15, -R141 ;  /* 0x0000000f220f7223 */ /* 0x000fe2000001088d */
[----:B------:R-:W-:Y:S01]  /*2ed10*/  SHF.R.U64 R156, R32, 0x10, R33 ;  /* 0x00000010209c7819 */ /* 0x000fe20000001221 */
[----:B------:R-:W-:-:S02]  /*2ed20*/  IMAD.U32 R141, R139, 0x10000, RZ ;  /* 0x000100008b8d7824 */ /* 0x000fc400078e00ff */
[C---:B------:R-:W-:Y:S01]  /*2ed30*/  FFMA.FTZ R44, R35.reuse, R44, -R144 ;  /* 0x0000002c232c7223 */ /* 0x040fe20000010890 */
[----:B------:R-:W-:Y:S01]  /*2ed40*/  FFMA.FTZ R35, R35, R138, R152 ;  /* 0x0000008a23237223 */ /* 0x000fe20000010098 */
        /* <DEDUP_REMOVED lines=9> */
[----:B------:R-:W-:Y:S01]  /*2ede0*/  FMUL.FTZ R152, R45, R138 ;  /* 0x0000008a2d987220 */ /* 0x000fe20000410000 */
[----:B------:R-:W-:Y:S01]  /*2edf0*/  LOP3.LUT R12, R12, 0xffff0000, RZ, 0xc0, !PT ;  /* 0xffff00000c0c7812 */ /* 0x000fe200078ec0ff */
[----:B------:R-:W-:Y:S01]  /*2ee00*/  IMAD.U32 R46, R145, 0x10000, RZ ;  /* 0x00010000912e7824 */ /* 0x000fe200078e00ff */
[C---:B------:R-:W-:Y:S01]  /*2ee10*/  LOP3.LUT R45, R142.reuse, 0xffff0000, RZ, 0xc0, !PT ;  /* 0xffff00008e2d7812 */ /* 0x040fe200078ec0ff */
[----:B------:R-:W-:-:S02]  /*2ee20*/  IMAD.U32 R47, R142, 0x10000, RZ ;  /* 0x000100008e2f7824 */ /* 0x000fc400078e00ff */
[----:B------:R-:W-:Y:S01]  /*2ee30*/  FFMA.FTZ R144, R33, R138, -R144 ;  /* 0x0000008a21907223 */ /* 0x000fe20000010890 */
[C---:B------:R-:W-:Y:S01]  /*2ee40*/  IMAD.U32 R32, R8.reuse, 0x10000, RZ ;  /* 0x0001000008207824 */ /* 0x040fe200078e00ff */
[----:B------:R-:W-:Y:S01]  /*2ee50*/  LOP3.LUT R8, R8, 0xffff0000, RZ, 0xc0, !PT ;  /* 0xffff000008087812 */ /* 0x000fe200078ec0ff */
[----:B------:R-:W-:Y:S01]  /*2ee60*/  FMUL.FTZ R139, R13, R47 ;  /* 0x0000002f0d8b7220 */ /* 0x000fe20000410000 */
[----:B------:R-:W-:Y:S01]  /*2ee70*/  LOP3.LUT R145, R145, 0xffff0000, RZ, 0xc0, !PT ;  /* 0xffff000091917812 */ /* 0x000fe200078ec0ff */
[-C--:B------:R-:W-:Y:S01]  /*2ee80*/  FMUL.FTZ R138, R13, R46.reuse ;  /* 0x0000002e0d8a7220 */ /* 0x080fe20000410000 */
[----:B------:R-:W-:Y:S01]  /*2ee90*/  PRMT R140, R140, 0x5410, R155 ;  /* 0x000054108c8c7816 */ /* 0x000fe2000000009b */
[----:B------:R-:W-:Y:S01]  /*2eea0*/  FMUL.FTZ R13, R12, R45 ;  /* 0x0000002d0c0d7220 */ /* 0x000fe20000410000 */
[----:B------:R-:W-:Y:S01]  /*2eeb0*/  PRMT R143, R143, 0x5410, R154 ;  /* 0x000054108f8f7816 */ /* 0x000fe2000000009a */
[C---:B------:R-:W-:Y:S01]  /*2eec0*/  FFMA.FTZ R139, R32.reuse, R46, -R139 ;  /* 0x0000002e208b7223 */ /* 0x040fe2000001088b */
[----:B------:R-:W-:Y:S01]  /*2eed0*/  FFMA.FTZ R138, R32, R47, R138 ;  /* 0x0000002f208a7223 */ /* 0x000fe2000001008a */
[C---:B------:R-:W-:Y:S01]  /*2eee0*/  IMAD.U32 R9, R10.reuse, 0x10000, RZ ;  /* 0x000100000a097824 */ /* 0x040fe200078e00ff */
[----:B------:R-:W-:Y:S01]  /*2eef0*/  LOP3.LUT R11, R10, 0xffff0000, RZ, 0xc0, !PT ;  /* 0xffff00000a0b7812 */ /* 0x000fe200078ec0ff */
[----:B------:R-:W-:Y:S01]  /*2ef00*/  FFMA.FTZ R149, R33, R150, R152 ;  /* 0x0000009621957223 */ /* 0x000fe20000010098 */
[----:B------:R-:W-:Y:S01]  /*2ef10*/  FFMA.FTZ R32, R8, R145, -R13 ;  /* 0x0000009108207223 */ /* 0x000fe2000001080d */
[----:B------:R-:W-:-:S02]  /*2ef20*/  IMAD.U32 R10, R14, 0x10000, RZ ;  /* 0x000100000e0a7824 */ /* 0x000fc400078e00ff */
[----:B------:R-:W-:Y:S01]  /*2ef30*/  FMUL.FTZ R33, R12, R145 ;  /* 0x000000910c217220 */ /* 0x000fe20000410000 */
[----:B------:R-:W-:Y:S01]  /*2ef40*/  IMAD.U32 R13, R140, 0x10000, RZ ;  /* 0x000100008c0d7824 */ /* 0x000fe200078e00ff */
[----:B------:R-:W-:Y:S01]  /*2ef50*/  LOP3.LUT R14, R14, 0xffff0000, RZ, 0xc0, !PT ;  /* 0xffff00000e0e7812 */ /* 0x000fe200078ec0ff */
[C---:B------:R-:W-:Y:S01]  /*2ef60*/  IMAD.U32 R12, R143.reuse, 0x10000, RZ ;  /* 0x000100008f0c7824 */ /* 0x040fe200078e00ff */
[----:B------:R-:W-:Y:S01]  /*2ef70*/  LOP3.LUT R140, R140, 0xffff0000, RZ, 0xc0, !PT ;  /* 0xffff00008c8c7812 */ /* 0x000fe200078ec0ff */
[----:B------:R-:W-:Y:S01]  /*2ef80*/  FFMA.FTZ R33, R8, R45, R33 ;  /* 0x0000002d08217223 */ /* 0x000fe20000010021 */
[----:B------:R-:W-:Y:S01]  /*2ef90*/  LOP3.LUT R143, R143, 0xffff0000, RZ, 0xc0, !PT ;  /* 0xffff00008f8f7812 */ /* 0x000fe200078ec0ff */
[C---:B------:R-:W-:Y:S01]  /*2efa0*/  FMUL.FTZ R8, R10.reuse, R13 ;  /* 0x0000000d0a087220 */ /* 0x040fe20000410000 */
[----:B------:R-:W-:Y:S01]  /*2efb0*/  FMUL.FTZ R10, R10, R12 ;  /* 0x0000000c0a0a7220 */ /* 0x000fe20000410000 */
[----:B------:R-:W-:Y:S01]  /*2efc0*/  FMUL.FTZ R46, R14, R140 ;  /* 0x0000008c0e2e7220 */ /* 0x000fe20000410000 */
[----:B------:R-:W-:Y:S01]  /*2efd0*/  FFMA.FTZ R34, R34, R151, R153 ;  /* 0x0000009722227223 */ /* 0x000fe20000010099 */
[-C--:B------:R-:W-:Y:S01]  /*2efe0*/  FMUL.FTZ R45, R14, R143.reuse ;  /* 0x0000008f0e2d7220 */ /* 0x080fe20000410000 */
        /* <DEDUP_REMOVED lines=15> */
.L_x_5416:
[----:B------:R-:W-:Y:S05]  /*2f0e0*/  BSYNC B4 ;  /* 0x0000000000047941 */ /* 0x000fea0003800000 */
.L_x_5415:
[----:B------:R-:W-:Y:S01]  /*2f0f0*/  R2UR UR4, R78 ;  /* 0x000000004e0472ca */ /* 0x000fe200000e0000 */
[----:B------:R-:W-:Y:S01]  /*2f100*/  IMAD.SHL.U32 R33, R146, 0x8, RZ ;  /* 0x0000000892217824 */ /* 0x000fe200078e00ff */
[----:B------:R-:W-:Y:S01]  /*2f110*/  R2UR UR5, R79 ;  /* 0x000000004f0572ca */ /* 0x000fe200000e0000 */
[--C-:B------:R-:W-:Y:S01]  /*2f120*/  @!P2 IMAD.WIDE R34, R147, 0x2, R88.reuse ;  /* 0x000000029322a825 */ /* 0x100fe200078e0258 */
[----:B------:R-:W-:Y:S02]  /*2f130*/  @!P2 R2UR UR6, R78 ;  /* 0x000000004e06a2ca */ /* 0x000fe400000e0000 */
[----:B------:R-:W-:Y:S01]  /*2f140*/  @!P2 R2UR UR7, R79 ;  /* 0x000000004f07a2ca */ /* 0x000fe200000e0000 */
[----:B------:R-:W-:-:S08]  /*2f150*/  IMAD.WIDE R32, R33, 0x2, R88 ;  /* 0x0000000221207825 */ /* 0x000fd000078e0258 */
[----:B-----5:R1:W-:Y:S04]  /*2f160*/  ST.E.128 desc[UR4][R32.64], R8 ;  /* 0x0000000820007985 */ /* 0x0203e8000c101d04 */
[----:B------:R1:W-:Y:S02]  /*2f170*/  @!P2 ST.E.128 desc[UR6][R34.64], R12 ;  /* 0x0000000c2200a985 */ /* 0x0003e4000c101d06 */
.L_x_5414:
[----:B------:R-:W-:Y:S05]  /*2f180*/  BSYNC B3 ;  /* 0x0000000000037941 */ /* 0x000fea0003800000 */
.L_x_5413:
[----:B------:R-:W-:Y:S02]  /*2f190*/  R2UR UR4, R78 ;  /* 0x000000004e0472ca */ /* 0x000fe400000e0000 */
[----:B------:R-:W-:-:S13]  /*2f1a0*/  R2UR UR5, R79 ;  /* 0x000000004f0572ca */ /* 0x000fda00000e0000 */
[----:B-1----:R-:W2:Y:S01]  /*2f1b0*/  LD.E.U8 R8, desc[UR4][R82.64] ;  /* 0x0000000452087980 */ /* 0x002ea2000c101100 */
[----:B------:R-:W-:Y:S01]  /*2f1c0*/  BSSY B3, `(.L_x_5417) ;  /* 0x000009c000037945 */ /* 0x000fe20003800000 */
[----:B--2---:R-:W-:-:S13]  /*2f1d0*/  LOP3.LUT P1, RZ, R8, 0x2, RZ, 0xc0, !PT ;  /* 0x0000000208ff7812 */ /* 0x004fda000782c0ff */
[----:B------:R-:W-:Y:S05]  /*2f1e0*/  @!P1 BRA `(.L_x_5418) ;  /* 0x0000000800649947 */ /* 0x000fea0003800000 */
[----:B------:R-:W-:Y:S02]  /*2f1f0*/  R2UR UR4, R78 ;  /* 0x000000004e0472ca */ /* 0x000fe400000e0000 */
[----:B------:R-:W-:-:S13]  /*2f200*/  R2UR UR5, R79 ;  /* 0x000000004f0572ca */ /* 0x000fda00000e0000 */
[----:B------:R-:W2:Y:S01]  /*2f210*/  LD.E R8, desc[UR4][R80.64+0x4] ;  /* 0x0000040450087980 */ /* 0x000ea2000c101900 */
[----:B------:R-:W-:Y:S01]  /*2f220*/  VIADD R34, R102, 0x20 ;  /* 0x0000002066227836 */ /* 0x000fe20000000000 */
[----:B------:R-:W-:Y:S02]  /*2f230*/  LEA.HI R13, R129, R128, RZ, 0x5 ;  /* 0x00000080810d7211 */ /* 0x000fe400078f28ff */
[----:B------:R-:W-:Y:S02]  /*2f240*/  R2UR UR6, R78 ;  /* 0x000000004e0672ca */ /* 0x000fe400000e0000 */
[----:B------:R-:W-:Y:S01]  /*2f250*/  R2UR UR7, R79 ;  /* 0x000000004f0772ca */ /* 0x000fe200000e0000 */
[----:B------:R-:W-:-:S05]  /*2f260*/  IMAD.SHL.U32 R14, R13, 0x10, RZ ;  /* 0x000000100d0e7824 */ /* 0x000fca00078e00ff */
[----:B------:R-:W-:Y:S01]  /*2f270*/  LOP3.LUT R15, R14, 0xfffffe00, RZ, 0xc0, !PT ;  /* 0xfffffe000e0f7812 */ /* 0x000fe200078ec0ff */
[----:B------:R-:W-:Y:S01]  /*2f280*/  BSSY B4, `(.L_x_5419) ;  /* 0x0000086000047945 */ /* 0x000fe20003800000 */
[----:B--2---:R-:W-:-:S04]  /*2f290*/  LEA.HI R8, R8, R8, RZ, 0x1 ;  /* 0x0000000808087211 */ /* 0x004fc800078f08ff */
[----:B------:R-:W-:Y:S01]  /*2f2a0*/  SHF.R.S32.HI R35, RZ, 0x1, R8 ;  /* 0x00000001ff237819 */ /* 0x000fe20000011408 */
[----:B------:R-:W-:-:S03]  /*2f2b0*/  IMAD.IADD R8, R90, 0x1, -R91 ;  /* 0x000000015a087824 */ /* 0x000fc600078e0a5b */
[----:B------:R-:W-:-:S04]  /*2f2c0*/  ISETP.GE.AND P1, PT, R34, R35, PT ;  /* 0x000000232200720c */ /* 0x000fc80003f26270 */
[----:B------:R-:W-:Y:S02]  /*2f2d0*/  SEL R9, R35, RZ, P1 ;  /* 0x000000ff23097207 */ /* 0x000fe40000800000 */
[----:B------:R-:W-:-:S03]  /*2f2e0*/  SEL R11, R91, R8, !P1 ;  /* 0x000000085b0b7207 */ /* 0x000fc60004800000 */
[----:B------:R-:W-:Y:S01]  /*2f2f0*/  IMAD.IADD R9, R34, 0x1, R9 ;  /* 0x0000000122097824 */ /* 0x000fe200078e0209 */
[----:B------:R-:W-:-:S04]  /*2f300*/  SHF.R.S32.HI R12, RZ, 0x1f, R11 ;  /* 0x0000001fff0c7819 */ /* 0x000fc8000001140b */
[----:B------:R-:W-:Y:S02]  /*2f310*/  SHF.R.S32.HI R8, RZ, 0x1f, R9 ;  /* 0x0000001fff087819 */ /* 0x000fe40000011409 */
[----:B------:R-:W-:Y:S01]  /*2f320*/  LEA.HI R11, R12, R11, RZ, 0x4 ;  /* 0x0000000b0c0b7211 */ /* 0x000fe200078f20ff */
[----:B------:R-:W-:Y:S01]  /*2f330*/  IMAD.SHL.U32 R12, R119, 0x40, RZ ;  /* 0x00000040770c7824 */ /* 0x000fe200078e00ff */
[CC--:B------:R-:W-:Y:S02]  /*2f340*/  LEA.HI R10, R8.reuse, R9.reuse, RZ, 0x3 ;  /* 0x00000009080a7211 */ /* 0x0c0fe400078f18ff */
[----:B------:R-:W-:Y:S02]  /*2f350*/  LEA.HI R8, R8, R9, RZ, 0x6 ;  /* 0x0000000908087211 */ /* 0x000fe400078f30ff */
[----:B------:R-:W-:Y:S02]  /*2f360*/  SHF.R.S32.HI R32, RZ, 0x3, R10 ;  /* 0x00000003ff207819 */ /* 0x000fe4000001140a */
[----:B------:R-:W-:-:S02]  /*2f370*/  LOP3.LUT R13, R12, 0x1c0, RZ, 0xc0, !PT ;  /* 0x000001c00c0d7812 */ /* 0x000fc400078ec0ff */
[----:B------:R-:W-:Y:S02]  /*2f380*/  LEA.HI.SX32 R11, R11, R32, 0x1c ;  /* 0x000000200b0b7211 */ /* 0x000fe400078fe2ff */
[----:B------:R-:W-:Y:S02]  /*2f390*/  SHF.R.U32.HI R14, RZ, 0x3, R13 ;  /* 0x00000003ff0e7819 */ /* 0x000fe4000001160d */
[----:B------:R-:W-:Y:S01]  /*2f3a0*/  SHF.R.S32.HI R12, RZ, 0x1f, R11 ;  /* 0x0000001fff0c7819 */ /* 0x000fe2000001140b */
[----:B------:R-:W-:Y:S01]  /*2f3b0*/  IMAD.SHL.U32 R33, R11, 0x8, RZ ;  /* 0x000000080b217824 */ /* 0x000fe200078e00ff */
[----:B------:R-:W-:Y:S02]  /*2f3c0*/  SHF.R.S32.HI R8, RZ, 0x6, R8 ;  /* 0x00000006ff087819 */ /* 0x000fe40000011408 */
[----:B------:R-:W-:Y:S02]  /*2f3d0*/  LOP3.LUT R10, R13, 0x38, R10, 0xf8, !PT ;  /* 0x000000380d0a7812 */ /* 0x000fe400078ef80a */
[----:B------:R-:W-:Y:S01]  /*2f3e0*/  LEA.HI R12, R12, R11, RZ, 0x3 ;  /* 0x0000000b0c0c7211 */ /* 0x000fe200078f18ff */
[----:B------:R-:W-:Y:S01]  /*2f3f0*/  IMAD R8, R8, 0x1800, R15 ;  /* 0x0000180008087824 */ /* 0x000fe200078e020f */
[----:B------:R-:W-:-:S02]  /*2f400*/  LOP3.LUT R9, R10, R14, RZ, 0x3c, !PT ;  /* 0x0000000e0a097212 */ /* 0x000fc400078e3cff */
[----:B------:R-:W-:Y:S02]  /*2f410*/  SHF.R.S32.HI R12, RZ, 0x3, R12 ;  /* 0x00000003ff0c7819 */ /* 0x000fe4000001140c */
[----:B------:R-:W-:Y:S01]  /*2f420*/  LOP3.LUT R11, R13, 0x38, R33, 0xf8, !PT ;  /* 0x000000380d0b7812 */ /* 0x000fe200078ef821 */
[----:B------:R-:W-:Y:S02]  /*2f430*/  IMAD.IADD R9, R8, 0x1, R9 ;  /* 0x0000000108097824 */ /* 0x000fe400078e0209 */
[----:B------:R-:W-:Y:S01]  /*2f440*/  IMAD R12, R12, 0x1800, R15 ;  /* 0x000018000c0c7824 */ /* 0x000fe200078e020f */
[----:B------:R-:W-:Y:S02]  /*2f450*/  LOP3.LUT R11, R11, R14, RZ, 0x3c, !PT ;  /* 0x0000000e0b0b7212 */ /* 0x000fe400078e3cff */
[----:B------:R-:W-:-:S03]  /*2f460*/  IADD3 R9, P1, R100, R9, RZ ;  /* 0x0000000964097210 */ /* 0x000fc60007f3e0ff */
[----:B------:R-:W-:Y:S02]  /*2f470*/  IMAD.IADD R11, R12, 0x1, R11 ;  /* 0x000000010c0b7824 */ /* 0x000fe400078e020b */
[----:B------:R-:W-:Y:S01]  /*2f480*/  IMAD.X R13, RZ, RZ, R101, P1 ;  /* 0x000000ffff0d7224 */ /* 0x000fe200008e0665 */
[CC--:B------:R-:W-:Y:S02]  /*2f490*/  LEA R8, P1, R9.reuse, R84.reuse, 0x1 ;  /* 0x0000005409087211 */ /* 0x0c0fe400078208ff */
[----:B------:R-:W-:Y:S02]  /*2f4a0*/  IADD3 R11, P2, R100, R11, RZ ;  /* 0x0000000b640b7210 */ /* 0x000fe40007f5e0ff */
[----:B------:R-:W-:Y:S02]  /*2f4b0*/  LEA.HI.X R9, R9, R85, R13, 0x1, P1 ;  /* 0x0000005509097211 */ /* 0x000fe400008f0c0d */
[----:B------:R-:W-:Y:S01]  /*2f4c0*/  ISETP.GE.AND P1, PT, R34, R35, PT ;  /* 0x000000232200720c */ /* 0x000fe20003f26270 */
[----:B------:R-:W-:Y:S01]  /*2f4d0*/  IMAD.X R10, RZ, RZ, R101, P2 ;  /* 0x000000ffff0a7224 */ /* 0x000fe200010e0665 */
[----:B------:R-:W-:-:S04]  /*2f4e0*/  LEA R12, P2, R11, R84, 0x1 ;  /* 0x000000540b0c7211 */ /* 0x000fc800078408ff */
[----:B------:R-:W-:Y:S02]  /*2f4f0*/  LEA.HI.X R13, R11, R85, R10, 0x1, P2 ;  /* 0x000000550b0d7211 */ /* 0x000fe400010f0c0a */
[----:B------:R-:W5:Y:S01]  /*2f500*/  LD.E.128 R8, desc[UR4][R8.64] ;  /* 0x0000000408087980 */ /* 0x000f62000c101d00 */
[----:B------:R-:W-:-:S03]  /*2f510*/  ISETP.GE.AND P2, PT, R33, R90, PT ;  /* 0x0000005a2100720c */ /* 0x000fc60003f46270 */
[----:B------:R-:W5:Y:S01]  /*2f520*/  LD.E.128 R12, desc[UR6][R12.64] ;  /* 0x000000060c0c7980 */ /* 0x000f62000c101d00 */
[----:B------:R-:W-:Y:S09]  /*2f530*/  @P1 BRA `(.L_x_5420) ;  /* 0x0000000400681947 */ /* 0x000ff20003800000 */
[----:B------:R-:W-:Y:S01]  /*2f540*/  SHF.R.U32.HI R44, RZ, 0x10, R41 ;  /* 0x00000010ff2c7819 */ /* 0x000fe20000011629 */
[----:B-----5:R-:W-:Y:S01]  /*2f550*/  IMAD.U32 R35, R13, 0x10000, RZ ;  /* 0x000100000d237824 */ /* 0x020fe200078e00ff */
[----:B------:R-:W-:Y:S02]  /*2f560*/  SHF.R.U32.HI R140, RZ, 0x10, R29 ;  /* 0x00000010ff8c7819 */ /* 0x000fe4000001161d */
[----:B------:R-:W-:Y:S02]  /*2f570*/  PRMT R137, R137, 0x5410, R44 ;  /* 0x0000541089897816 */ /* 0x000fe4000000002c */
[----:B------:R-:W-:Y:S02]  /*2f580*/  PRMT R133, R133, 0x5410, R140 ;  /* 0x0000541085857816 */ /* 0x000fe4000000008c */
[----:B------:R-:W-:Y:S01]  /*2f590*/  SHF.R.U32.HI R46, RZ, 0x10, R31 ;  /* 0x00000010ff2e7819 */ /* 0x000fe2000001161f */
[----:B------:R-:W-:Y:S01]  /*2f5a0*/  IMAD.U32 R44, R137, 0x10000, RZ ;  /* 0x00010000892c7824 */ /* 0x000fe200078e00ff */
[----:B------:R-:W-:-:S02]  /*2f5b0*/  SHF.R.U32.HI R138, RZ, 0x10, R43 ;  /* 0x00000010ff8a7819 */ /* 0x000fc4000001162b */
[----:B------:R-:W-:Y:S01]  /*2f5c0*/  SHF.R.U64 R45, R42, 0x10, R43 ;  /* 0x000000102a2d7819 */ /* 0x000fe2000000122b */
[----:B------:R-:W-:Y:S01]  /*2f5d0*/  IMAD.U32 R42, R133, 0x10000, RZ ;  /* 0x00010000852a7824 */ /* 0x000fe200078e00ff */
[----:B------:R-:W-:Y:S01]  /*2f5e0*/  SHF.R.U64 R141, R28, 0x10, R29 ;  /* 0x000000101c8d7819 */ /* 0x000fe2000000121d */
[----:B------:R-:W-:Y:S01]  /*2f5f0*/  IMAD.U32 R29, R9, 0x10000, RZ ;  /* 0x00010000091d7824 */ /* 0x000fe200078e00ff */
[----:B------:R-:W-:Y:S01]  /*2f600*/  PRMT R131, R131, 0x5410, R46 ;  /* 0x0000541083837816 */ /* 0x000fe2000000002e */
[----:B------:R-:W-:Y:S01]  /*2f610*/  FMUL.FTZ R46, R35, R44 ;  /* 0x0000002c232e7220 */ /* 0x000fe20000410000 */
[----:B------:R-:W-:Y:S01]  /*2f620*/  PRMT R135, R135, 0x5410, R138 ;  /* 0x0000541087877816 */ /* 0x000fe2000000008a */
[-C--:B------:R-:W-:Y:S01]  /*2f630*/  FMUL.FTZ R138, R35, R42.reuse ;  /* 0x0000002a238a7220 */ /* 0x080fe20000410000 */
[----:B------:R-:W-:Y:S01]  /*2f640*/  SHF.R.U64 R47, R40, 0x10, R41 ;  /* 0x00000010282f7819 */ /* 0x000fe20000001229 */
[----:B------:R-:W-:Y:S01]  /*2f650*/  FFMA.FTZ R35, R29, R42, -R46 ;  /* 0x0000002a1d237223 */ /* 0x000fe2000001082e */
[----:B------:R-:W-:Y:S01]  /*2f660*/  LOP3.LUT R40, R13, 0xffff0000, RZ, 0xc0, !PT ;  /* 0xffff00000d287812 */ /* 0x000fe200078ec0ff */
[----:B------:R-:W-:Y:S01]  /*2f670*/  IMAD.U32 R41, R15, 0x10000, RZ ;  /* 0x000100000f297824 */ /* 0x000fe200078e00ff */
[----:B------:R-:W-:Y:S01]  /*2f680*/  LOP3.LUT R137, R137, 0xffff0000, RZ, 0xc0, !PT ;  /* 0xffff000089897812 */ /* 0x000fe200078ec0ff */
[----:B------:R-:W-:Y:S01]  /*2f690*/  IMAD.U32 R46, R135, 0x10000, RZ ;  /* 0x00010000872e7824 */ /* 0x000fe200078e00ff */
[----:B------:R-:W-:Y:S01]  /*2f6a0*/  LOP3.LUT R133, R133, 0xffff0000, RZ, 0xc0, !PT ;  /* 0xffff000085857812 */ /* 0x000fe200078ec0ff */
[----:B------:R-:W-:Y:S01]  /*2f6b0*/  FFMA.FTZ R138, R29, R44, R138 ;  /* 0x0000002c1d8a7223 */ /* 0x000fe2000001008a */
[----:B------:R-:W-:Y:S01]  /*2f6c0*/  SHF.R.U64 R139, R30, 0x10, R31 ;  /* 0x000000101e8b7819 */ /* 0x000fe2000000121f */
[----:B------:R-:W-:Y:S01]  /*2f6d0*/  IMAD.U32 R42, R131, 0x10000, RZ ;  /* 0x00010000832a7824 */ /* 0x000fe200078e00ff */
[----:B------:R-:W-:Y:S01]  /*2f6e0*/  LOP3.LUT R30, R9, 0xffff0000, RZ, 0xc0, !PT ;  /* 0xffff0000091e7812 */ /* 0x000fe200078ec0ff */
[----:B------:R-:W-:Y:S01]  /*2f6f0*/  FMUL.FTZ R43, R40, R137 ;  /* 0x00000089282b7220 */ /* 0x000fe20000410000 */
[----:B------:R-:W-:Y:S01]  /*2f700*/  PRMT R136, R136, 0x5410, R47 ;  /* 0x0000541088887816 */ /* 0x000fe2000000002f */
[-C--:B------:R-:W-:Y:S01]  /*2f710*/  FMUL.FTZ R29, R40, R133.reuse ;  /* 0x00000085281d7220 */ /* 0x080fe20000410000 */
[----:B------:R-:W-:Y:S01]  /*2f720*/  PRMT R132, R132, 0x5410, R141 ;  /* 0x0000541084847816 */ /* 0x000fe2000000008d */
[----:B------:R-:W-:Y:S01]  /*2f730*/  FMUL.FTZ R44, R41, R46 ;  /* 0x0000002e292c7220 */ /* 0x000fe20000410000 */
[----:B------:R-:W-:Y:S01]  /*2f740*/  IMAD.U32 R31, R11, 0x10000, RZ ;  /* 0x000100000b1f7824 */ /* 0x000fe200078e00ff */
[----:B------:R-:W-:Y:S01]  /*2f750*/  LOP3.LUT R15, R15, 0xffff0000, RZ, 0xc0, !PT ;  /* 0xffff00000f0f7812 */ /* 0x000fe200078ec0ff */
[----:B------:R-:W-:Y:S01]  /*2f760*/  FMUL.FTZ R41, R41, R42 ;  /* 0x0000002a29297220 */ /* 0x000fe20000410000 */
[----:B------:R-:W-:Y:S01]  /*2f770*/  LOP3.LUT R135, R135, 0xffff0000, RZ, 0xc0, !PT ;  /* 0xffff000087877812 */ /* 0x000fe200078ec0ff */
[C---:B------:R-:W-:Y:S01]  /*2f780*/  FFMA.FTZ R40, R30.reuse, R133, -R43 ;  /* 0x000000851e287223 */ /* 0x040fe2000001082b */
[----:B------:R-:W-:Y:S01]  /*2f790*/  LOP3.LUT R131, R131, 0xffff0000, RZ, 0xc0, !PT ;  /* 0xffff000083837812 */ /* 0x000fe200078ec0ff */
[----:B------:R-:W-:Y:S01]  /*2f7a0*/  FFMA.FTZ R137, R30, R137, R29 ;  /* 0x000000891e897223 */ /* 0x000fe2000001001d */
[----:B------:R-:W-:Y:S01]  /*2f7b0*/  IMAD.U32 R13, R12, 0x10000, RZ ;  /* 0x000100000c0d7824 */ /* 0x000fe200078e00ff */
[----:B------:R-:W-:Y:S01]  /*2f7c0*/  LOP3.LUT R34, R11, 0xffff0000, RZ, 0xc0, !PT ;  /* 0xffff00000b227812 */ /* 0x000fe200078ec0ff */
[----:B------:R-:W-:-:S02]  /*2f7d0*/  IMAD.U32 R30, R136, 0x10000, RZ ;  /* 0x00010000881e7824 */ /* 0x000fc400078e00ff */
[C---:B------:R-:W-:Y:S01]  /*2f7e0*/  FFMA.FTZ R44, R31.reuse, R42, -R44 ;  /* 0x0000002a1f2c7223 */ /* 0x040fe2000001082c */
[----:B------:R-:W-:Y:S02]  /*2f7f0*/  IMAD.U32 R29, R132, 0x10000, RZ ;  /* 0x00010000841d7824 */ /* 0x000fe400078e00ff */
[----:B------:R-:W-:Y:S01]  /*2f800*/  FFMA.FTZ R46, R31, R46, R41 ;  /* 0x0000002e1f2e7223 */ /* 0x000fe20000010029 */
[C---:B------:R-:W-:Y:S01]  /*2f810*/  FMUL.FTZ R31, R15.reuse, R135 ;  /* 0x000000870f1f7220 */ /* 0x040fe20000410000 */
[----:B------:R-:W-:Y:S01]  /*2f820*/  FMUL.FTZ R41, R15, R131 ;  /* 0x000000830f297220 */ /* 0x000fe20000410000 */
[----:B------:R-:W-:Y:S01]  /*2f830*/  IMAD.U32 R28, R8, 0x10000, RZ ;  /* 0x00010000081c7824 */ /* 0x000fe200078e00ff */
[----:B------:R-:W-:Y:S01]  /*2f840*/  LOP3.LUT R12, R12, 0xffff0000, RZ, 0xc0, !PT ;  /* 0xffff00000c0c7812 */ /* 0x000fe200078ec0ff */
[C---:B------:R-:W-:Y:S01]  /*2f850*/  FMUL.FTZ R15, R13.reuse, R30 ;  /* 0x0000001e0d0f7220 */ /* 0x040fe20000410000 */
[----:B------:R-:W-:Y:S01]  /*2f860*/  LOP3.LUT R136, R136, 0xffff0000, RZ, 0xc0, !PT ;  /* 0xffff000088887812 */ /* 0x000fe200078ec0ff */
[----:B------:R-:W-:Y:S01]  /*2f870*/  FMUL.FTZ R13, R13, R29 ;  /* 0x0000001d0d0d7220 */ /* 0x000fe20000410000 */
[----:B------:R-:W-:Y:S01]  /*2f880*/  LOP3.LUT R132, R132, 0xffff0000, RZ, 0xc0, !PT ;  /* 0xffff000084847812 */ /* 0x000fe200078ec0ff */
[----:B------:R-:W-:Y:S01]  /*2f890*/  FFMA.FTZ R131, R34, R131, -R31 ;  /* 0x0000008322837223 */ /* 0x000fe2000001081f */
[----:B------:R-:W-:Y:S01]  /*2f8a0*/  PRMT R130, R130, 0x5410, R139 ;  /* 0x0000541082827816 */ /* 0x000fe2000000008b */
[----:B------:R-:W-:Y:S01]  /*2f8b0*/  FFMA.FTZ R135, R34, R135, R41 ;  /* 0x0000008722877223 */ /* 0x000fe20000010029 */
[----:B------:R-:W-:Y:S01]  /*2f8c0*/  PRMT R134, R134, 0x5410, R45 ;  /* 0x0000541086867816 */ /* 0x000fe2000000002d */
[----:B------:R-:W-:Y:S01]  /*2f8d0*/  FFMA.FTZ R31, R28, R29, -R15 ;  /* 0x0000001d1c1f7223 */ /* 0x000fe2000001080f */
[----:B------:R-:W-:Y:S01]  /*2f8e0*/  LOP3.LUT R9, R8, 0xffff0000, RZ, 0xc0, !PT ;  /* 0xffff000008097812 */ /* 0x000fe200078ec0ff */
[----:B------:R-:W-:Y:S01]  /*2f8f0*/  FMUL.FTZ R34, R12, R136 ;  /* 0x000000880c227220 */ /* 0x000fe20000410000 */
[----:B------:R-:W-:Y:S01]  /*2f900*/  FFMA.FTZ R28, R28, R30, R13 ;  /* 0x0000001e1c1c7223 */ /* 0x000fe2000001000d */
[----:B------:R-:W-:-:S02]  /*2f910*/  IMAD.U32 R11, R14, 0x10000, RZ ;  /* 0x000100000e0b7824 */ /* 0x000fc400078e00ff */
[-C--:B------:R-:W-:Y:S01]  /*2f920*/  FMUL.FTZ R30, R12, R132.reuse ;  /* 0x000000840c1e7220 */ /* 0x080fe20000410000 */
[----:B------:R-:W-:Y:S01]  /*2f930*/  LOP3.LUT R14, R14, 0xffff0000, RZ, 0xc0, !PT ;  /* 0xffff00000e0e7812 */ /* 0x000fe200078ec0ff */
[C---:B------:R-:W-:Y:S01]  /*2f940*/  IMAD.U32 R15, R134.reuse, 0x10000, RZ ;  /* 0x00010000860f7824 */ /* 0x040fe200078e00ff */
[----:B------:R-:W-:Y:S01]  /*2f950*/  LOP3.LUT R29, R134, 0xffff0000, RZ, 0xc0, !PT ;  /* 0xffff0000861d7812 */ /* 0x000fe200078ec0ff */
[C---:B------:R-:W-:Y:S01]  /*2f960*/  IMAD.U32 R12, R130.reuse, 0x10000, RZ ;  /* 0x00010000820c7824 */ /* 0x040fe200078e00ff */
[----:B------:R-:W-:Y:S01]  /*2f970*/  LOP3.LUT R13, R130, 0xffff0000, RZ, 0xc0, !PT ;  /* 0xffff0000820d7812 */ /* 0x000fe200078ec0ff */
[C---:B------:R-:W-:Y:S01]  /*2f980*/  FFMA.FTZ R34, R9.reuse, R132, -R34 ;  /* 0x0000008409227223 */ /* 0x040fe20000010822 */
[C---:B------:R-:W-:Y:S02]  /*2f990*/  IMAD.U32 R8, R10.reuse, 0x10000, RZ ;  /* 0x000100000a087824 */ /* 0x040fe400078e00ff */
[----:B------:R-:W-:Y:S01]  /*2f9a0*/  FFMA.FTZ R9, R9, R136, R30 ;  /* 0x0000008809097223 */ /* 0x000fe2000001001e */
[----:B------:R-:W-:Y:S01]  /*2f9b0*/  LOP3.LUT R10, R10, 0xffff0000, RZ, 0xc0, !PT ;  /* 0xffff00000a0a7812 */ /* 0x000fe200078ec0ff */
        /* <DEDUP_REMOVED lines=13> */
[----:B------:R-:W-:Y:S01]  /*2fa90*/  IMAD.MOV.U32 R8, RZ, RZ, R34 ;  /* 0x000000ffff087224 */ /* 0x000fe200078e0022 */
[----:B------:R-:W-:Y:S02]  /*2faa0*/  F2FP.BF16.F32.PACK_AB R11, R131, R44 ;  /* 0x0000002c830b723e */ /* 0x000fe400000010ff */
[----:B------:R-:W-:Y:S02]  /*2fab0*/  F2FP.BF16.F32.PACK_AB R13, R137, R138 ;  /* 0x0000008a890d723e */ /* 0x000fe400000010ff */
[----:B------:R-:W-:-:S02]  /*2fac0*/  F2FP.BF16.F32.PACK_AB R15, R135, R46 ;  /* 0x0000002e870f723e */ /* 0x000fc400000010ff */
[----:B------:R-:W-:-:S07]  /*2fad0*/  F2FP.BF16.F32.PACK_AB R14, R29, R30 ;  /* 0x0000001e1d0e723e */ /* 0x000fce00000010ff */
.L_x_5420:
[----:B------:R-:W-:Y:S05]  /*2fae0*/  BSYNC B4 ;  /* 0x0000000000047941 */ /* 0x000fea0003800000 */
.L_x_5419:
        /* <DEDUP_REMOVED lines=9> */
.L_x_5418:
[----:B------:R-:W-:Y:S05]  /*2fb80*/  BSYNC B3 ;  /* 0x0000000000037941 */ /* 0x000fea0003800000 */
.L_x_5417:
[----:B------:R-:W-:Y:S02]  /*2fb90*/  R2UR UR4, R78 ;  /* 0x000000004e0472ca */ /* 0x000fe400000e0000 */
[----:B------:R-:W-:-:S13]  /*2fba0*/  R2UR UR5, R79 ;  /* 0x000000004f0572ca */ /* 0x000fda00000e0000 */
[----:B-1----:R-:W2:Y:S02]  /*2fbb0*/  LD.E.U8 R8, desc[UR4][R82.64] ;  /* 0x0000000452087980 */ /* 0x002ea4000c101100 */
        /* <DEDUP_REMOVED lines=55> */
[----:B------:R-:W-:Y:S01]  /*2ff30*/  SHF.R.U64 R41, R36, 0x10, R37 ;  /* 0x0000001024297819 */ /* 0x000fe20000001225 */
[----:B-----5:R-:W-:Y:S01]  /*2ff40*/  IMAD.U32 R30, R13, 0x10000, RZ ;  /* 0x000100000d1e7824 */ /* 0x020fe200078e00ff */
[----:B------:R-:W-:Y:S01]  /*2ff50*/  SHF.R.U32.HI R35, RZ, 0x10, R5 ;  /* 0x00000010ff237819 */ /* 0x000fe20000011605 */
[----:B------:R-:W-:Y:S01]  /*2ff60*/  IMAD.U32 R32, R15, 0x10000, RZ ;  /* 0x000100000f207824 */ /* 0x000fe200078e00ff */
[----:B------:R-:W-:Y:S02]  /*2ff70*/  SHF.R.U32.HI R36, RZ, 0x10, R37 ;  /* 0x00000010ff247819 */ /* 0x000fe40000011625 */
[----:B------:R-:W-:Y:S02]  /*2ff80*/  SHF.R.U64 R34, R6, 0x10, R7 ;  /* 0x0000001006227819 */ /* 0x000fe40000001207 */
[----:B------:R-:W-:Y:S02]  /*2ff90*/  PRMT R120, R120, 0x5410, R35 ;  /* 0x0000541078787816 */ /* 0x000fe40000000023 */
[----:B------:R-:W-:-:S02]  /*2ffa0*/  PRMT R127, R127, 0x5410, R36 ;  /* 0x000054107f7f7816 */ /* 0x000fc40000000024 */
[--C-:B------:R-:W-:Y:S02]  /*2ffb0*/  SHF.R.U64 R37, R38, 0x10, R39.reuse ;  /* 0x0000001026257819 */ /* 0x100fe40000001227 */
[----:B------:R-:W-:Y:S01]  /*2ffc0*/  SHF.R.U32.HI R38, RZ, 0x10, R39 ;  /* 0x00000010ff267819 */ /* 0x000fe20000011627 */
[----:B------:R-:W-:Y:S01]  /*2ffd0*/  IMAD.U32 R35, R127, 0x10000, RZ ;  /* 0x000100007f237824 */ /* 0x000fe200078e00ff */
[----:B------:R-:W-:Y:S01]  /*2ffe0*/  PRMT R123, R123, 0x5410, R34 ;  /* 0x000054107b7b7816 */ /* 0x000fe20000000022 */
[----:B------:R-:W-:Y:S01]  /*2fff0*/  IMAD.U32 R34, R120, 0x10000, RZ ;  /* 0x0001000078227824 */ /* 0x000fe200078e00ff */
[----:B------:R-:W-:Y:S01]  /*30000*/  SHF.R.U32.HI R43, RZ, 0x10, R7 ;  /* 0x00000010ff2b7819 */ /* 0x000fe20000011607 */
[CC--:B------:R-:W-:Y:S01]  /*30010*/  FMUL.FTZ R36, R30.reuse, R35.reuse ;  /* 0x000000231e247220 */ /* 0x0c0fe20000410000 */
[----:B------:R-:W-:Y:S01]  /*30020*/  PRMT R125, R125, 0x5410, R38 ;  /* 0x000054107d7d7816 */ /* 0x000fe20000000026 */
[-C--:B------:R-:W-:Y:S01]  /*30030*/  FMUL.FTZ R38, R30, R34.reuse ;  /* 0x000000221e267220 */ /* 0x080fe20000410000 */
[----:B------:R-:W-:Y:S01]  /*30040*/  SHF.R.U64 R40, R4, 0x10, R5 ;  /* 0x0000001004287819 */ /* 0x000fe20000001205 */
[----:B------:R-:W-:Y:S01]  /*30050*/  IMAD.U32 R5, R9, 0x10000, RZ ;  /* 0x0001000009057824 */ /* 0x000fe200078e00ff */
[----:B------:R-:W-:Y:S01]  /*30060*/  LOP3.LUT R31, R13, 0xffff0000, RZ, 0xc0, !PT ;  /* 0xffff00000d1f7812 */ /* 0x000fe200078ec0ff */
[----:B------:R-:W-:Y:S01]  /*30070*/  IMAD.U32 R30, R125, 0x10000, RZ ;  /* 0x000100007d1e7824 */ /* 0x000fe200078e00ff */
[----:B------:R-:W-:Y:S01]  /*30080*/  LOP3.LUT R127, R127, 0xffff0000, RZ, 0xc0, !PT ;  /* 0xffff00007f7f7812 */ /* 0x000fe200078ec0ff */
[C---:B------:R-:W-:Y:S01]  /*30090*/  FFMA.FTZ R36, R5.reuse, R34, -R36 ;  /* 0x0000002205247223 */ /* 0x040fe20000010824 */
[----:B------:R-:W-:Y:S01]  /*300a0*/  PRMT R122, R122, 0x5410, R43 ;  /* 0x000054107a7a7816 */ /* 0x000fe2000000002b */
[----:B------:R-:W-:Y:S01]  /*300b0*/  FFMA.FTZ R38, R5, R35, R38 ;  /* 0x0000002305267223 */ /* 0x000fe20000010026 */
[----:B------:R-:W-:Y:S01]  /*300c0*/  LOP3.LUT R120, R120, 0xffff0000, RZ, 0xc0, !PT ;  /* 0xffff000078787812 */ /* 0x000fe200078ec0ff */
[----:B------:R-:W-:Y:S01]  /*300d0*/  IMAD.U32 R13, R12, 0x10000, RZ ;  /* 0x000100000c0d7824 */ /* 0x000fe200078e00ff */
[----:B------:R-:W-:Y:S01]  /*300e0*/  PRMT R124, R124, 0x5410, R37 ;  /* 0x000054107c7c7816 */ /* 0x000fe20000000025 */
[----:B------:R-:W-:Y:S01]  /*300f0*/  FMUL.FTZ R37, R31, R127 ;  /* 0x0000007f1f257220 */ /* 0x000fe20000410000 */
[----:B------:R-:W-:Y:S01]  /*30100*/  LOP3.LUT R6, R9, 0xffff0000, RZ, 0xc0, !PT ;  /* 0xffff000009067812 */ /* 0x000fe200078ec0ff */
[----:B------:R-:W-:Y:S01]  /*30110*/  IMAD.U32 R5, R122, 0x10000, RZ ;  /* 0x000100007a057824 */ /* 0x000fe200078e00ff */
[----:B------:R-:W-:Y:S01]  /*30120*/  PRMT R121, R121, 0x5410, R40 ;  /* 0x0000541079797816 */ /* 0x000fe20000000028 */
[----:B------:R-:W-:Y:S01]  /*30130*/  FMUL.FTZ R31, R31, R120 ;  /* 0x000000781f1f7220 */ /* 0x000fe20000410000 */
[----:B------:R-:W-:Y:S01]  /*30140*/  PRMT R126, R126, 0x5410, R41 ;  /* 0x000054107e7e7816 */ /* 0x000fe20000000029 */
[----:B------:R-:W-:-:S02]  /*30150*/  IMAD.U32 R9, R11, 0x10000, RZ ;  /* 0x000100000b097824 */ /* 0x000fc400078e00ff */
[----:B------:R-:W-:Y:S01]  /*30160*/  FMUL.FTZ R40, R32, R30 ;  /* 0x0000001e20287220 */ /* 0x000fe20000410000 */
[----:B------:R-:W-:Y:S01]  /*30170*/  LOP3.LUT R33, R15, 0xffff0000, RZ, 0xc0, !PT ;  /* 0xffff00000f217812 */ /* 0x000fe200078ec0ff */
[----:B------:R-:W-:Y:S01]  /*30180*/  FFMA.FTZ R37, R6, R120, -R37 ;  /* 0x0000007806257223 */ /* 0x000fe20000010825 */
[----:B------:R-:W-:Y:S01]  /*30190*/  LOP3.LUT R34, R125, 0xffff0000, RZ, 0xc0, !PT ;  /* 0xffff00007d227812 */ /* 0x000fe200078ec0ff */
[----:B------:R-:W-:Y:S01]  /*301a0*/  FMUL.FTZ R35, R32, R5 ;  /* 0x0000000520237220 */ /* 0x000fe20000410000 */
[----:B------:R-:W-:Y:S01]  /*301b0*/  FFMA.FTZ R127, R6, R127, R31 ;  /* 0x0000007f067f7223 */ /* 0x000fe2000001001f */
[----:B------:R-:W-:Y:S01]  /*301c0*/  LOP3.LUT R122, R122, 0xffff0000, RZ, 0xc0, !PT ;  /* 0xffff00007a7a7812 */ /* 0x000fe200078ec0ff */
[----:B------:R-:W-:Y:S01]  /*301d0*/  FFMA.FTZ R40, R9, R5, -R40 ;  /* 0x0000000509287223 */ /* 0x000fe20000010828 */
[----:B------:R-:W-:Y:S01]  /*301e0*/  IMAD.U32 R6, R126, 0x10000, RZ ;  /* 0x000100007e067824 */ /* 0x000fe200078e00ff */
[----:B------:R-:W-:Y:S01]  /*301f0*/  LOP3.LUT R11, R11, 0xffff0000, RZ, 0xc0, !PT ;  /* 0xffff00000b0b7812 */ /* 0x000fe200078ec0ff */
[----:B------:R-:W-:-:S02]  /*30200*/  IMAD.U32 R5, R121, 0x10000, RZ ;  /* 0x0001000079057824 */ /* 0x000fc400078e00ff */
[----:B------:R-:W-:Y:S01]  /*30210*/  FFMA.FTZ R35, R9, R30, R35 ;  /* 0x0000001e09237223 */ /* 0x000fe20000010023 */
[----:B------:R-:W-:Y:S01]  /*30220*/  LOP3.LUT R12, R12, 0xffff0000, RZ, 0xc0, !PT ;  /* 0xffff00000c0c7812 */ /* 0x000fe200078ec0ff */
[C---:B------:R-:W-:Y:S01]  /*30230*/  FMUL.FTZ R30, R33.reuse, R34 ;  /* 0x00000022211e7220 */ /* 0x040fe20000410000 */
[----:B------:R-:W-:Y:S01]  /*30240*/  FMUL.FTZ R32, R33, R122 ;  /* 0x0000007a21207220 */ /* 0x000fe20000410000 */
[----:B------:R-:W-:Y:S01]  /*30250*/  LOP3.LUT R9, R126, 0xffff0000, RZ, 0xc0, !PT ;  /* 0xffff00007e097812 */ /* 0x000fe200078ec0ff */
[----:B------:R-:W-:Y:S01]  /*30260*/  FMUL.FTZ R31, R13, R6 ;  /* 0x000000060d1f7220 */ /* 0x000fe20000410000 */
[C---:B------:R-:W-:Y:S01]  /*30270*/  IMAD.U32 R4, R8.reuse, 0x10000, RZ ;  /* 0x0001000008047824 */ /* 0x040fe200078e00ff */
[----:B------:R-:W-:Y:S01]  /*30280*/  LOP3.LUT R121, R121, 0xffff0000, RZ, 0xc0, !PT ;  /* 0xffff000079797812 */ /* 0x000fe200078ec0ff */
[----:B------:R-:W-:Y:S01]  /*30290*/  FMUL.FTZ R13, R13, R5 ;  /* 0x000000050d0d7220 */ /* 0x000fe20000410000 */
[----:B------:R-:W-:Y:S01]  /*302a0*/  LOP3.LUT R8, R8, 0xffff0000, RZ, 0xc0, !PT ;  /* 0xffff000008087812 */ /* 0x000fe200078ec0ff */
[C---:B------:R-:W-:Y:S01]  /*302b0*/  FFMA.FTZ R39, R11.reuse, R122, -R30 ;  /* 0x0000007a0b277223 */ /* 0x040fe2000001081e */
[----:B------:R-:W-:Y:S01]  /*302c0*/  FFMA.FTZ R32, R11, R34, R32 ;  /* 0x000000220b207223 */ /* 0x000fe20000010020 */
[----:B------:R-:W-:-:S02]  /*302d0*/  IMAD.U32 R15, R14, 0x10000, RZ ;  /* 0x000100000e0f7824 */ /* 0x000fc400078e00ff */
[----:B------:R-:W-:Y:S01]  /*302e0*/  FMUL.FTZ R11, R12, R9 ;  /* 0x000000090c0b7220 */ /* 0x000fe20000410000 */
[C---:B------:R-:W-:Y:S01]  /*302f0*/  FFMA.FTZ R31, R4.reuse, R5, -R31 ;  /* 0x00000005041f7223 */ /* 0x040fe2000001081f */
[----:B------:R-:W-:Y:S01]  /*30300*/  FFMA.FTZ R13, R4, R6, R13 ;  /* 0x00000006040d7223 */ /* 0x000fe2000001000d */
[----:B------:R-:W-:Y:S01]  /*30310*/  LOP3.LUT R14, R14, 0xffff0000, RZ, 0xc0, !PT ;  /* 0xffff00000e0e7812 */ /* 0x000fe200078ec0ff */
[-C--:B------:R-:W-:Y:S01]  /*30320*/  FMUL.FTZ R33, R12, R121.reuse ;  /* 0x000000790c217220 */ /* 0x080fe20000410000 */
[C---:B------:R-:W-:Y:S01]  /*30330*/  IMAD.U32 R4, R123.reuse, 0x10000, RZ ;  /* 0x000100007b047824 */ /* 0x040fe200078e00ff */
[C---:B------:R-:W-:Y:S01]  /*30340*/  LOP3.LUT R5, R124.reuse, 0xffff0000, RZ, 0xc0, !PT ;  /* 0xffff00007c057812 */ /* 0x040fe200078ec0ff */
[----:B------:R-:W-:Y:S01]  /*30350*/  IMAD.U32 R6, R124, 0x10000, RZ ;  /* 0x000100007c067824 */ /* 0x000fe200078e00ff */
[----:B------:R-:W-:Y:S01]  /*30360*/  LOP3.LUT R123, R123, 0xffff0000, RZ, 0xc0, !PT ;  /* 0xffff00007b7b7812 */ /* 0x000fe200078ec0ff */
[----:B------:R-:W-:Y:S01]  /*30370*/  FFMA.FTZ R12, R8, R121, -R11 ;  /* 0x00000079080c7223 */ /* 0x000fe2000001080b */
        /* <DEDUP_REMOVED lines=23> */
.L_x_5422:
[----:B------:R-:W-:Y:S05]  /*304f0*/  BSYNC B3 ;  /* 0x0000000000037941 */ /* 0x000fea0003800000 */
.L_x_5421:
[----:B------:R-:W-:Y:S01]  /*30500*/  R2UR UR4, R78 ;  /* 0x000000004e0472ca */ /* 0x000fe200000e0000 */
[----:B------:R-:W-:Y:S01]  /*30510*/  IMAD.SHL.U32 R5, R28, 0x8, RZ ;  /* 0x000000081c057824 */ /* 0x000fe200078e00ff */
[----:B------:R-:W-:Y:S02]  /*30520*/  R2UR UR5, R79 ;  /* 0x000000004f0572ca */ /* 0x000fe400000e0000 */
[----:B------:R-:W-:Y:S01]  /*30530*/  @!P2 R2UR UR6, R78 ;  /* 0x000000004e06a2ca */ /* 0x000fe200000e0000 */
[----:B------:R-:W-:Y:S01]  /*30540*/  IMAD.WIDE R4, R5, 0x2, R88 ;  /* 0x0000000205047825 */ /* 0x000fe200078e0258 */
[----:B------:R-:W-:-:S03]  /*30550*/  @!P2 R2UR UR7, R79 ;  /* 0x000000004f07a2ca */ /* 0x000fc600000e0000 */
[----:B------:R-:W-:-:S06]  /*30560*/  @!P2 IMAD.WIDE R88, R29, 0x2, R88 ;  /* 0x000000021d58a825 */ /* 0x000fcc00078e0258 */
[----:B-----5:R1:W-:Y:S04]  /*30570*/  ST.E.128 desc[UR4][R4.64], R8 ;  /* 0x0000000804007985 */ /* 0x0203e8000c101d04 */
[----:B------:R1:W-:Y:S02]  /*30580*/  @!P2 ST.E.128 desc[UR6][R88.64], R12 ;  /* 0x0000000c5800a985 */ /* 0x0003e4000c101d06 */
.L_x_5412:
[----:B------:R-:W-:Y:S05]  /*30590*/  BSYNC B2 ;  /* 0x0000000000027941 */ /* 0x000fea0003800000 */
.L_x_5411:
[----:B------:R-:W-:-:S03]  /*305a0*/  UMOV UR4, 0xffffffff ;  /* 0xffffffff00047882 */ /* 0x000fc60000000000 */
[----:B------:R-:W-:Y:S05]  /*305b0*/  BRA.DIV UR4, `(.L_x_5423) ;  /* 0x0000003204d47947 */ /* 0x000fea000b800000 */
[----:B0-----:R-:W0:Y:S04]  /*305c0*/  SHFL.IDX PT, R87, R87, 0x1, 0x1c1f ;  /* 0x003c1f0057577f89 */ /* 0x001e2800000e0000 */
[----:B-1----:R1:W2:Y:S02]  /*305d0*/  SHFL.IDX PT, R14, R86, 0x1, 0x1c1f ;  /* 0x003c1f00560e7f89 */ /* 0x0022a400000e0000 */
.L_x_5460:
[----:B------:R-:W-:Y:S02]  /*305e0*/  R2UR UR4, R78 ;  /* 0x000000004e0472ca */ /* 0x000fe400000e0000 */
[----:B------:R-:W-:-:S13]  /*305f0*/  R2UR UR5, R79 ;  /* 0x000000004f0572ca */ /* 0x000fda00000e0000 */
[----:B------:R-:W3:Y:S01]  /*30600*/  LD.E R5, desc[UR4][R80.64+0xc] ;  /* 0x00000c0450057980 */ /* 0x000ee2000c101900 */
        /* <DEDUP_REMOVED lines=8> */
[----:B-----5:R-:W3:Y:S01]  /*30690*/  LD.E.U8 R4, desc[UR4][R82.64] ;  /* 0x0000000452047980 */ /* 0x020ee2000c101100 */
[----:B------:R-:W-:Y:S01]  /*306a0*/  BSSY B2, `(.L_x_5424) ;  /* 0x000009f000027945 */ /* 0x000fe20003800000 */
[----:B---3--:R-:W-:-:S04]  /*306b0*/  LOP3.LUT R4, R4, 0x1, RZ, 0xc0, !PT ;  /* 0x0000000104047812 */ /* 0x008fc800078ec0ff */
[----:B------:R-:W-:-:S13]  /*306c0*/  ISETP.NE.U32.AND P1, PT, R4, 0x1, PT ;  /* 0x000000010400780c */ /* 0x000fda0003f25070 */
[----:B------:R-:W-:Y:S05]  /*306d0*/  @P1 BRA `(.L_x_5425) ;  /* 0x00000008006c1947 */ /* 0x000fea0003800000 */
[----:B------:R-:W-:Y:S02]  /*306e0*/  R2UR UR4, R78 ;  /* 0x000000004e0472ca */ /* 0x000fe400000e0000 */
[----:B------:R-:W-:-:S13]  /*306f0*/  R2UR UR5, R79 ;  /* 0x000000004f0572ca */ /* 0x000fda00000e0000 */
[----:B------:R-:W3:Y:S01]  /*30700*/  LD.E R4, desc[UR4][R80.64+0x4] ;  /* 0x0000040450047980 */ /* 0x000ee2000c101900 */
[----:B------:R-:W-:Y:S02]  /*30710*/  SHF.R.S32.HI R10, RZ, 0x1f, R119 ;  /* 0x0000001fff0a7819 */ /* 0x000fe40000011477 */
[----:B------:R-:W-:Y:S02]  /*30720*/  R2UR UR6, R78 ;  /* 0x000000004e0672ca */ /* 0x000fe400000e0000 */
[----:B------:R-:W-:Y:S02]  /*30730*/  LEA.HI R10, R10, R119, RZ, 0x3 ;  /* 0x000000770a0a7211 */ /* 0x000fe400078f18ff */
[----:B------:R-:W-:-:S03]  /*30740*/  R2UR UR7, R79 ;  /* 0x000000004f0772ca */ /* 0x000fc600000e0000 */
[----:B------:R-:W-:-:S05]  /*30750*/  IMAD.SHL.U32 R10, R10, 0x40, RZ ;  /* 0x000000400a0a7824 */ /* 0x000fca00078e00ff */
[----:B------:R-:W-:Y:S01]  /*30760*/  LOP3.LUT R10, R10, 0xfffffe00, RZ, 0xc0, !PT ;  /* 0xfffffe000a0a7812 */ /* 0x000fe200078ec0ff */
[----:B------:R-:W-:Y:S01]  /*30770*/  BSSY B3, `(.L_x_5426) ;  /* 0x0000088000037945 */ /* 0x000fe20003800000 */
[----:B---3--:R-:W-:-:S04]  /*30780*/  LEA.HI R4, R4, R4, RZ, 0x1 ;  /* 0x0000000404047211 */ /* 0x008fc800078f08ff */
        /* <DEDUP_REMOVED lines=42> */
[--C-:B------:R-:W-:Y:S01]  /*30a30*/  SHF.R.U64 R38, R68, 0x10, R69.reuse ;  /* 0x0000001044267819 */ /* 0x100fe20000001245 */
[----:B-----5:R-:W-:Y:S01]  /*30a40*/  IMAD.U32 R32, R9, 0x10000, RZ ;  /* 0x0001000009207824 */ /* 0x020fe200078e00ff */
[----:B------:R-:W-:Y:S01]  /*30a50*/  SHF.R.U32.HI R69, RZ, 0x10, R69 ;  /* 0x00000010ff457819 */ /* 0x000fe20000011645 */
[----:B------:R-:W-:Y:S01]  /*30a60*/  IMAD.U32 R28, R5, 0x10000, RZ ;  /* 0x00010000051c7824 */ /* 0x000fe200078e00ff */
[--C-:B------:R-:W-:Y:S01]  /*30a70*/  SHF.R.U64 R42, R56, 0x10, R57.reuse ;  /* 0x00000010382a7819 */ /* 0x100fe20000001239 */
[----:B------:R-:W-:Y:S01]  /*30a80*/  IMAD.U32 R34, R11, 0x10000, RZ ;  /* 0x000100000b227824 */ /* 0x000fe200078e00ff */
[----:B------:R-:W-:Y:S01]  /*30a90*/  SHF.R.U32.HI R57, RZ, 0x10, R57 ;  /* 0x00000010ff397819 */ /* 0x000fe20000011639 */
[----:B------:R-:W-:Y:S01]  /*30aa0*/  IMAD.U32 R30, R8, 0x10000, RZ ;  /* 0x00010000081e7824 */ /* 0x000fe200078e00ff */
[----:B------:R-:W-:Y:S02]  /*30ab0*/  PRMT R118, R118, 0x5410, R69 ;  /* 0x0000541076767816 */ /* 0x000fe40000000045 */
[----:B------:R-:W-:-:S02]  /*30ac0*/  SHF.R.U64 R36, R70, 0x10, R71 ;  /* 0x0000001046247819 */ /* 0x000fc40000001247 */
[----:B------:R-:W-:Y:S01]  /*30ad0*/  PRMT R114, R114, 0x5410, R57 ;  /* 0x0000541072727816 */ /* 0x000fe20000000039 */
[----:B------:R-:W-:Y:S01]  /*30ae0*/  IMAD.U32 R39, R118, 0x10000, RZ ;  /* 0x0001000076277824 */ /* 0x000fe200078e00ff */
[----:B------:R-:W-:Y:S02]  /*30af0*/  SHF.R.U64 R40, R58, 0x10, R59 ;  /* 0x000000103a287819 */ /* 0x000fe4000000123b */
[----:B------:R-:W-:Y:S01]  /*30b00*/  SHF.R.U32.HI R71, RZ, 0x10, R71 ;  /* 0x00000010ff477819 */ /* 0x000fe20000011647 */
[----:B------:R-:W-:Y:S01]  /*30b10*/  IMAD.U32 R37, R114, 0x10000, RZ ;  /* 0x0001000072257824 */ /* 0x000fe200078e00ff */
[----:B------:R-:W-:Y:S01]  /*30b20*/  SHF.R.U32.HI R59, RZ, 0x10, R59 ;  /* 0x00000010ff3b7819 */ /* 0x000fe2000001163b */
[----:B------:R-:W-:Y:S01]  /*30b30*/  FMUL.FTZ R41, R32, R39 ;  /* 0x0000002720297220 */ /* 0x000fe20000410000 */
[----:B------:R-:W-:Y:S01]  /*30b40*/  PRMT R116, R116, 0x5410, R71 ;  /* 0x0000541074747816 */ /* 0x000fe20000000047 */
[----:B------:R-:W-:Y:S01]  /*30b50*/  FMUL.FTZ R43, R32, R37 ;  /* 0x00000025202b7220 */ /* 0x000fe20000410000 */
[----:B------:R-:W-:-:S02]  /*30b60*/  PRMT R112, R112, 0x5410, R59 ;  /* 0x0000541070707816 */ /* 0x000fc4000000003b */
        /* <DEDUP_REMOVED lines=11> */
[----:B------:R-:W-:Y:S01]  /*30c20*/  IMAD.U32 R8, R7, 0x10000, RZ ;  /* 0x0001000007087824 */ /* 0x000fe200078e00ff */
[----:B------:R-:W-:Y:S01]  /*30c30*/  LOP3.LUT R35, R11, 0xffff0000, RZ, 0xc0, !PT ;  /* 0xffff00000b237812 */ /* 0x000fe200078ec0ff */
[----:B------:R-:W-:Y:S01]  /*30c40*/  FMUL.FTZ R32, R33, R118 ;  /* 0x0000007621207220 */ /* 0x000fe20000410000 */
[----:B------:R-:W-:Y:S01]  /*30c50*/  PRMT R113, R113, 0x5410, R42 ;  /* 0x0000541071717816 */ /* 0x000fe2000000002a */
[-C--:B------:R-:W-:Y:S01]  /*30c60*/  FMUL.FTZ R34, R34, R37.reuse ;  /* 0x0000002522227220 */ /* 0x080fe20000410000 */
[----:B------:R-:W-:Y:S01]  /*30c70*/  LOP3.LUT R116, R116, 0xffff0000, RZ, 0xc0, !PT ;  /* 0xffff000074747812 */ /* 0x000fe200078ec0ff */
[-C--:B------:R-:W-:Y:S01]  /*30c80*/  FMUL.FTZ R28, R33, R114.reuse ;  /* 0x00000072211c7220 */ /* 0x080fe20000410000 */
[----:B------:R-:W-:Y:S01]  /*30c90*/  PRMT R117, R117, 0x5410, R38 ;  /* 0x0000541075757816 */ /* 0x000fe20000000026 */
[----:B------:R-:W-:Y:S01]  /*30ca0*/  FFMA.FTZ R33, R29, R114, -R32 ;  /* 0x000000721d217223 */ /* 0x000fe20000010820 */
[----:B------:R-:W-:Y:S01]  /*30cb0*/  LOP3.LUT R112, R112, 0xffff0000, RZ, 0xc0, !PT ;  /* 0xffff000070707812 */ /* 0x000fe200078ec0ff */
[C---:B------:R-:W-:Y:S01]  /*30cc0*/  FFMA.FTZ R39, R8.reuse, R37, -R39 ;  /* 0x0000002508277223 */ /* 0x040fe20000010827 */
[----:B------:R-:W-:Y:S01]  /*30cd0*/  LOP3.LUT R9, R7, 0xffff0000, RZ, 0xc0, !PT ;  /* 0xffff000007097812 */ /* 0x000fe200078ec0ff */
[----:B------:R-:W-:Y:S01]  /*30ce0*/  FFMA.FTZ R34, R8, R41, R34 ;  /* 0x0000002908227223 */ /* 0x000fe20000010022 */
[----:B------:R-:W-:Y:S01]  /*30cf0*/  FFMA.FTZ R118, R29, R118, R28 ;  /* 0x000000761d767223 */ /* 0x000fe2000001001c */
[----:B------:R-:W-:Y:S01]  /*30d00*/  FMUL.FTZ R32, R35, R116 ;  /* 0x0000007423207220 */ /* 0x000fe20000410000 */
[----:B------:R-:W-:-:S02]  /*30d10*/  IMAD.U32 R8, R113, 0x10000, RZ ;  /* 0x0001000071087824 */ /* 0x000fc400078e00ff */
[-C--:B------:R-:W-:Y:S01]  /*30d20*/  FMUL.FTZ R38, R35, R112.reuse ;  /* 0x0000007023267220 */ /* 0x080fe20000410000 */
[----:B------:R-:W-:Y:S02]  /*30d30*/  IMAD.U32 R28, R117, 0x10000, RZ ;  /* 0x00010000751c7824 */ /* 0x000fe400078e00ff */
[----:B------:R-:W-:Y:S01]  /*30d40*/  FFMA.FTZ R112, R9, R112, -R32 ;  /* 0x0000007009707223 */ /* 0x000fe20000010820 */
[----:B------:R-:W-:Y:S02]  /*30d50*/  IMAD.U32 R5, R4, 0x10000, RZ ;  /* 0x0001000004057824 */ /* 0x000fe400078e00ff */
[C---:B------:R-:W-:Y:S01]  /*30d60*/  FMUL.FTZ R29, R30.reuse, R8 ;  /* 0x000000081e1d7220 */ /* 0x040fe20000410000 */
[----:B------:R-:W-:Y:S01]  /*30d70*/  PRMT R111, R111, 0x5410, R40 ;  /* 0x000054106f6f7816 */ /* 0x000fe20000000028 */
[-C--:B------:R-:W-:Y:S01]  /*30d80*/  FMUL.FTZ R32, R30, R28.reuse ;  /* 0x0000001c1e207220 */ /* 0x080fe20000410000 */
[----:B------:R-:W-:Y:S01]  /*30d90*/  LOP3.LUT R117, R117, 0xffff0000, RZ, 0xc0, !PT ;  /* 0xffff000075757812 */ /* 0x000fe200078ec0ff */
[----:B------:R-:W-:Y:S01]  /*30da0*/  FFMA.FTZ R29, R5, R28, R29 ;  /* 0x0000001c051d7223 */ /* 0x000fe2000001001d */
[----:B------:R-:W-:-:S02]  /*30db0*/  IMAD.U32 R11, R10, 0x10000, RZ ;  /* 0x000100000a0b7824 */ /* 0x000fc400078e00ff */
        /* <DEDUP_REMOVED lines=9> */
[C---:B------:R-:W-:Y:S01]  /*30e50*/  IMAD.U32 R7, R6.reuse, 0x10000, RZ ;  /* 0x0001000006077824 */ /* 0x040fe200078e00ff */
[----:B------:R-:W-:Y:S01]  /*30e60*/  LOP3.LUT R111, R111, 0xffff0000, RZ, 0xc0, !PT ;  /* 0xffff00006f6f7812 */ /* 0x000fe200078ec0ff */
[----:B------:R-:W-:Y:S01]  /*30e70*/  FMUL.FTZ R30, R11, R28 ;  /* 0x0000001c0b1e7220 */ /* 0x000fe20000410000 */
[----:B------:R-:W-:Y:S01]  /*30e80*/  LOP3.LUT R6, R6, 0xffff0000, RZ, 0xc0, !PT ;  /* 0xffff000006067812 */ /* 0x000fe200078ec0ff */
[----:B------:R-:W-:Y:S01]  /*30e90*/  FMUL.FTZ R5, R10, R115 ;  /* 0x000000730a057220 */ /* 0x000fe20000410000 */
[-C--:B------:R-:W-:Y:S01]  /*30ea0*/  FMUL.FTZ R31, R31, R113.reuse ;  /* 0x000000711f1f7220 */ /* 0x080fe20000410000 */
[----:B------:R-:W-:Y:S01]  /*30eb0*/  FFMA.FTZ R9, R4, R113, -R9 ;  /* 0x0000007104097223 */ /* 0x000fe20000010809 */
[-C--:B------:R-:W-:Y:S01]  /*30ec0*/  FMUL.FTZ R11, R11, R8.reuse ;  /* 0x000000080b0b7220 */ /* 0x080fe20000410000 */
        /* <DEDUP_REMOVED lines=17> */
[----:B------:R-:W-:-:S07]  /*30fe0*/  IMAD.MOV.U32 R11, RZ, RZ, R34 ;  /* 0x000000ffff0b7224 */ /* 0x000fce00078e0022 */
.L_x_5427:
[----:B------:R-:W-:Y:S05]  /*30ff0*/  BSYNC B3 ;  /* 0x0000000000037941 */ /* 0x000fea0003800000 */
.L_x_5426:
[----:B------:R-:W-:Y:S01]  /*31000*/  R2UR UR4, R78 ;  /* 0x000000004e0472ca */ /* 0x000fe200000e0000 */
[----:B------:R-:W-:Y:S01]  /*31010*/  IMAD.SHL.U32 R29, R12, 0x8, RZ ;  /* 0x000000080c1d7824 */ /* 0x000fe200078e00ff */
[----:B------:R-:W-:Y:S01]  /*31020*/  R2UR UR5, R79 ;  /* 0x000000004f0572ca */ /* 0x000fe200000e0000 */
[--C-:B--2---:R-:W-:Y:S01]  /*31030*/  @!P2 IMAD.WIDE R12, R13, 0x2, R14.reuse ;  /* 0x000000020d0ca825 */ /* 0x104fe200078e020e */
[----:B------:R-:W-:Y:S02]  /*31040*/  @!P2 R2UR UR6, R78 ;  /* 0x000000004e06a2ca */ /* 0x000fe400000e0000 */
[----:B------:R-:W-:Y:S01]  /*31050*/  @!P2 R2UR UR7, R79 ;  /* 0x000000004f07a2ca */ /* 0x000fe200000e0000 */
[----:B------:R-:W-:-:S08]  /*31060*/  IMAD.WIDE R28, R29, 0x2, R14 ;  /* 0x000000021d1c7825 */ /* 0x000fd000078e020e */
[----:B-----5:R0:W-:Y:S04]  /*31070*/  ST.E.128 desc[UR4][R28.64], R4 ;  /* 0x000000041c007985 */ /* 0x0201e8000c101d04 */
[----:B------:R0:W-:Y:S02]  /*31080*/  @!P2 ST.E.128 desc[UR6][R12.64], R8 ;  /* 0x000000080c00a985 */ /* 0x0001e4000c101d06 */
.L_x_5425:
[----:B------:R-:W-:Y:S05]  /*31090*/  BSYNC B2 ;  /* 0x0000000000027941 */ /* 0x000fea0003800000 */
.L_x_5424:
[----:B------:R-:W-:Y:S02]  /*310a0*/  R2UR UR4, R78 ;  /* 0x000000004e0472ca */ /* 0x000fe400000e0000 */
[----:B------:R-:W-:-:S13]  /*310b0*/  R2UR UR5, R79 ;  /* 0x000000004f0572ca */ /* 0x000fda00000e0000 */
[----:B0-----:R-:W3:Y:S01]  /*310c0*/  LD.E.U8 R4, desc[UR4][R82.64] ;  /* 0x0000000452047980 */ /* 0x001ee2000c101100 */
[----:B------:R-:W-:Y:S01]  /*310d0*/  BSSY B2, `(.L_x_5428) ;  /* 0x000009d000027945 */ /* 0x000fe20003800000 */
[----:B---3--:R-:W-:-:S13]  /*310e0*/  LOP3.LUT P1, RZ, R4, 0x2, RZ, 0xc0, !PT ;  /* 0x0000000204ff7812 */ /* 0x008fda000782c0ff */
[----:B------:R-:W-:Y:S05]  /*310f0*/  @!P1 BRA `(.L_x_5429) ;  /* 0x0000000800689947 */ /* 0x000fea0003800000 */
[----:B------:R-:W-:Y:S02]  /*31100*/  R2UR UR4, R78 ;  /* 0x000000004e0472ca */ /* 0x000fe400000e0000 */
[----:B------:R-:W-:-:S13]  /*31110*/  R2UR UR5, R79 ;  /* 0x000000004f0572ca */ /* 0x000fda00000e0000 */
[----:B------:R-:W3:Y:S01]  /*31120*/  LD.E R4, desc[UR4][R80.64+0x4] ;  /* 0x0000040450047980 */ /* 0x000ee2000c101900 */
[----:B------:R-:W-:Y:S01]  /*31130*/  VIADD R29, R102, 0x20 ;  /* 0x00000020661d7836 */ /* 0x000fe20000000000 */
[----:B------:R-:W-:Y:S01]  /*31140*/  SHF.R.S32.HI R10, RZ, 0x1f, R119 ;  /* 0x0000001fff0a7819 */ /* 0x000fe20000011477 */
[----:B------:R-:W-:Y:S01]  /*31150*/  IMAD.IADD R6, R90, 0x1, -R91 ;  /* 0x000000015a067824 */ /* 0x000fe200078e0a5b */
[----:B------:R-:W-:Y:S02]  /*31160*/  R2UR UR6, R78 ;  /* 0x000000004e0672ca */ /* 0x000fe400000e0000 */
[----:B------:R-:W-:Y:S02]  /*31170*/  LEA.HI R10, R10, R119, RZ, 0x3 ;  /* 0x000000770a0a7211 */ /* 0x000fe400078f18ff */
[----:B------:R-:W-:-:S03]  /*31180*/  R2UR UR7, R79 ;  /* 0x000000004f0772ca */ /* 0x000fc600000e0000 */
[----:B------:R-:W-:-:S05]  /*31190*/  IMAD.SHL.U32 R10, R10, 0x40, RZ ;  /* 0x000000400a0a7824 */ /* 0x000fca00078e00ff */
[----:B------:R-:W-:Y:S01]  /*311a0*/  LOP3.LUT R11, R10, 0xfffffe00, RZ, 0xc0, !PT ;  /* 0xfffffe000a0b7812 */ /* 0x000fe200078ec0ff */
[----:B------:R-:W-:Y:S01]  /*311b0*/  BSSY B3, `(.L_x_5430) ;  /* 0x0000085000037945 */ /* 0x000fe20003800000 */
[----:B---3--:R-:W-:-:S04]  /*311c0*/  LEA.HI R4, R4, R4, RZ, 0x1 ;  /* 0x0000000404047211 */ /* 0x008fc800078f08ff */
[----:B------:R-:W-:-:S04]  /*311d0*/  SHF.R.S32.HI R28, RZ, 0x1, R4 ;  /* 0x00000001ff1c7819 */ /* 0x000fc80000011404 */
        /* <DEDUP_REMOVED lines=29> */
[C---:B------:R-:W-:Y:S02]  /*313b0*/  LEA R4, P1, R5.reuse, R84, 0x1 ;  /* 0x0000005405047211 */ /* 0x040fe400078208ff */
        /* <DEDUP_REMOVED lines=12> */
[----:B------:R-:W-:Y:S01]  /*31480*/  SHF.R.U64 R37, R64, 0x10, R65 ;  /* 0x0000001040257819 */ /* 0x000fe20000001241 */
[----:B------:R-:W-:Y:S01]  /*31490*/  IMAD.U32 R28, R5, 0x10000, RZ ;  /* 0x00010000051c7824 */ /* 0x000fe200078e00ff */
        /* <DEDUP_REMOVED lines=86> */
.L_x_5431:
[----:B------:R-:W-:Y:S05]  /*31a00*/  BSYNC B3 ;  /* 0x0000000000037941 */ /* 0x000fea0003800000 */
.L_x_5430:
        /* <DEDUP_REMOVED lines=9> */
.L_x_5429:
[----:B------:R-:W-:Y:S05]  /*31aa0*/  BSYNC B2 ;  /* 0x0000000000027941 */ /* 0x000fea0003800000 */
.L_x_5428:
[----:B------:R-:W-:Y:S02]  /*31ab0*/  R2UR UR4, R78 ;  /* 0x000000004e0472ca */ /* 0x000fe400000e0000 */
[----:B------:R-:W-:-:S13]  /*31ac0*/  R2UR UR5, R79 ;  /* 0x000000004f0572ca */ /* 0x000fda00000e0000 */
[----:B------:R-:W3:Y:S02]  /*31ad0*/  LD.E.U8 R82, desc[UR4][R82.64] ;  /* 0x0000000452527980 */ /* 0x000ee4000c101100 */
[----:B---3--:R-:W-:-:S13]  /*31ae0*/  LOP3.LUT P1, RZ, R82, 0x4, RZ, 0xc0, !PT ;  /* 0x0000000452ff7812 */ /* 0x008fda000782c0ff */
[----:B------:R-:W-:Y:S05]  /*31af0*/  @!P1 BRA `(.L_x_5379) ;  /* 0x0000001800209947 */ /* 0x000fea0003800000 */
[----:B------:R-:W-:Y:S02]  /*31b00*/  R2UR UR4, R78 ;  /* 0x000000004e0472ca */ /* 0x000fe400000e0000 */
[----:B------:R-:W-:-:S13]  /*31b10*/  R2UR UR5, R79 ;  /* 0x000000004f0572ca */ /* 0x000fda00000e0000 */
[----:B------:R-:W3:Y:S01]  /*31b20*/  LD.E R80, desc[UR4][R80.64+0x4] ;  /* 0x0000040450507980 */ /* 0x000ee2000c101900 */
[----:B------:R-:W-:Y:S01]  /*31b30*/  VIADD R31, R102, 0x40 ;  /* 0x00000040661f7836 */ /* 0x000fe20000000000 */
[----:B0-----:R-:W-:Y:S01]  /*31b40*/  SHF.R.S32.HI R10, RZ, 0x1f, R119 ;  /* 0x0000001fff0a7819 */ /* 0x001fe20000011477 */
[----:B------:R-:W-:Y:S01]  /*31b50*/  IMAD.SHL.U32 R7, R119, 0x40, RZ ;  /* 0x0000004077077824 */ /* 0x000fe200078e00ff */
[----:B------:R-:W-:Y:S02]  /*31b60*/  R2UR UR6, R78 ;  /* 0x000000004e0672ca */ /* 0x000fe400000e0000 */
[----:B------:R-:W-:Y:S02]  /*31b70*/  LEA.HI R10, R10, R119, RZ, 0x3 ;  /* 0x000000770a0a7211 */ /* 0x000fe400078f18ff */
[----:B------:R-:W-:Y:S02]  /*31b80*/  LOP3.LUT R9, R7, 0x1c0, RZ, 0xc0, !PT ;  /* 0x000001c007097812 */ /* 0x000fe400078ec0ff */
[----:B------:R-:W-:Y:S01]  /*31b90*/  R2UR UR7, R79 ;  /* 0x000000004f0772ca */ /* 0x000fe200000e0000 */
[----:B------:R-:W-:Y:S01]  /*31ba0*/  IMAD.SHL.U32 R10, R10, 0x40, RZ ;  /* 0x000000400a0a7824 */ /* 0x000fe200078e00ff */
[----:B------:R-:W-:-:S04]  /*31bb0*/  SHF.R.U32.HI R28, RZ, 0x3, R9 ;  /* 0x00000003ff1c7819 */ /* 0x000fc80000011609 */
[----:B------:R-:W-:Y:S01]  /*31bc0*/  LOP3.LUT R11, R10, 0xfffffe00, RZ, 0xc0, !PT ;  /* 0xfffffe000a0b7812 */ /* 0x000fe200078ec0ff */
[----:B------:R-:W-:Y:S01]  /*31bd0*/  BSSY B2, `(.L_x_5432) ;  /* 0x0000081000027945 */ /* 0x000fe20003800000 */
[----:B---3--:R-:W-:-:S04]  /*31be0*/  LEA.HI R4, R80, R80, RZ, 0x1 ;  /* 0x0000005050047211 */ /* 0x008fc800078f08ff */
[----:B------:R-:W-:-:S04]  /*31bf0*/  SHF.R.S32.HI R12, RZ, 0x1, R4 ;  /* 0x00000001ff0c7819 */ /* 0x000fc80000011404 */
[----:B------:R-:W-:-:S04]  /*31c00*/  ISETP.GE.AND P1, PT, R31, R12, PT ;  /* 0x0000000c1f00720c */ /* 0x000fc80003f26270 */
[----:B------:R-:W-:-:S05]  /*31c10*/  SEL R4, R12, RZ, P1 ;  /* 0x000000ff0c047207 */ /* 0x000fca0000800000 */
[----:B------:R-:W-:-:S04]  /*31c20*/  IMAD.IADD R4, R31, 0x1, R4 ;  /* 0x000000011f047824 */ /* 0x000fc800078e0204 */
[----:B------:R-:W-:Y:S01]  /*31c30*/  @P1 IMAD.IADD R91, R90, 0x1, -R91 ;  /* 0x000000015a5b1824 */ /* 0x000fe200078e0a5b */
[----:B------:R-:W-:-:S04]  /*31c40*/  SHF.R.S32.HI R5, RZ, 0x1f, R4 ;  /* 0x0000001fff057819 */ /* 0x000fc80000011404 */
[----:B------:R-:W-:Y:S02]  /*31c50*/  SHF.R.S32.HI R8, RZ, 0x1f, R91 ;  /* 0x0000001fff087819 */ /* 0x000fe4000001145b */
[CC--:B------:R-:W-:Y:S02]  /*31c60*/  LEA.HI R6, R5.reuse, R4.reuse, RZ, 0x3 ;  /* 0x0000000405067211 */ /* 0x0c0fe400078f18ff */
[----:B------:R-:W-:Y:S02]  /*31c70*/  LEA.HI R8, R8, R91, RZ, 0x4 ;  /* 0x0000005b08087211 */ /* 0x000fe400078f20ff */
[----:B------:R-:W-:Y:S02]  /*31c80*/  SHF.R.S32.HI R13, RZ, 0x3, R6 ;  /* 0x00000003ff0d7819 */ /* 0x000fe40000011406 */
[----:B------:R-:W-:Y:S02]  /*31c90*/  LEA.HI R4, R5, R4, RZ, 0x6 ;  /* 0x0000000405047211 */ /* 0x000fe400078f30ff */
[----:B------:R-:W-:-:S02]  /*31ca0*/  LEA.HI.SX32 R8, R8, R13, 0x1c ;  /* 0x0000000d08087211 */ /* 0x000fc400078fe2ff */
[----:B------:R-:W-:Y:S02]  /*31cb0*/  SHF.R.S32.HI R4, RZ, 0x6, R4 ;  /* 0x00000006ff047819 */ /* 0x000fe40000011404 */
[----:B------:R-:W-:Y:S01]  /*31cc0*/  SHF.R.S32.HI R7, RZ, 0x1f, R8 ;  /* 0x0000001fff077819 */ /* 0x000fe20000011408 */
[----:B------:R-:W-:Y:S01]  /*31cd0*/  IMAD.SHL.U32 R29, R8, 0x8, RZ ;  /* 0x00000008081d7824 */ /* 0x000fe200078e00ff */
[----:B------:R-:W-:Y:S01]  /*31ce0*/  LOP3.LUT R6, R9, 0x38, R6, 0xf8, !PT ;  /* 0x0000003809067812 */ /* 0x000fe200078ef806 */
[----:B------:R-:W-:Y:S01]  /*31cf0*/  IMAD R4, R4, 0x1800, R11 ;  /* 0x0000180004047824 */ /* 0x000fe200078e020b */
[----:B------:R-:W-:Y:S02]  /*31d00*/  LEA.HI R7, R7, R8, RZ, 0x3 ;  /* 0x0000000807077211 */ /* 0x000fe400078f18ff */
[----:B------:R-:W-:Y:S02]  /*31d10*/  LOP3.LUT R5, R6, R28, RZ, 0x3c, !PT ;  /* 0x0000001c06057212 */ /* 0x000fe400078e3cff */
[----:B------:R-:W-:-:S02]  /*31d20*/  SHF.R.S32.HI R8, RZ, 0x3, R7 ;  /* 0x00000003ff087819 */ /* 0x000fc40000011407 */
[----:B------:R-:W-:Y:S01]  /*31d30*/  LOP3.LUT R7, R9, 0x38, R29, 0xf8, !PT ;  /* 0x0000003809077812 */ /* 0x000fe200078ef81d */
[----:B------:R-:W-:Y:S02]  /*31d40*/  IMAD.IADD R5, R4, 0x1, R5 ;  /* 0x0000000104057824 */ /* 0x000fe400078e0205 */
[----:B------:R-:W-:Y:S01]  /*31d50*/  IMAD R8, R8, 0x1800, R11 ;  /* 0x0000180008087824 */ /* 0x000fe200078e020b */
[----:B------:R-:W-:Y:S02]  /*31d60*/  LOP3.LUT R7, R7, R28, RZ, 0x3c, !PT ;  /* 0x0000001c07077212 */ /* 0x000fe400078e3cff */
[----:B------:R-:W-:-:S03]  /*31d70*/  IADD3 R5, P1, R100, R5, RZ ;  /* 0x0000000564057210 */ /* 0x000fc60007f3e0ff */
[----:B------:R-:W-:Y:S02]  /*31d80*/  IMAD.IADD R7, R8, 0x1, R7 ;  /* 0x0000000108077824 */ /* 0x000fe400078e0207 */
[--C-:B------:R-:W-:Y:S01]  /*31d90*/  IMAD.X R6, RZ, RZ, R101.reuse, P1 ;  /* 0x000000ffff067224 */ /* 0x100fe200008e0665 */
[C---:B------:R-:W-:Y:S02]  /*31da0*/  LEA R4, P1, R5.reuse, R84, 0x1 ;  /* 0x0000005405047211 */ /* 0x040fe400078208ff */
[----:B------:R-:W-:Y:S02]  /*31db0*/  IADD3 R7, P2, R100, R7, RZ ;  /* 0x0000000764077210 */ /* 0x000fe40007f5e0ff */
[----:B------:R-:W-:Y:S02]  /*31dc0*/  LEA.HI.X R5, R5, R85, R6, 0x1, P1 ;  /* 0x0000005505057211 */ /* 0x000fe400008f0c06 */
[----:B------:R-:W-:Y:S01]  /*31dd0*/  ISETP.GE.AND P1, PT, R31, R12, PT ;  /* 0x0000000c1f00720c */ /* 0x000fe20003f26270 */
[----:B------:R-:W-:Y:S01]  /*31de0*/  IMAD.X R101, RZ, RZ, R101, P2 ;  /* 0x000000ffff657224 */ /* 0x000fe200010e0665 */
[----:B------:R-:W-:-:S04]  /*31df0*/  LEA R8, P2, R7, R84, 0x1 ;  /* 0x0000005407087211 */ /* 0x000fc800078408ff */
[----:B------:R-:W-:Y:S02]  /*31e00*/  LEA.HI.X R9, R7, R85, R101, 0x1, P2 ;  /* 0x0000005507097211 */ /* 0x000fe400010f0c65 */
[----:B------:R-:W5:Y:S04]  /*31e10*/  LD.E.128 R4, desc[UR4][R4.64] ;  /* 0x0000000404047980 */ /* 0x000f68000c101d00 */
[----:B------:R-:W5:Y:S01]  /*31e20*/  LD.E.128 R8, desc[UR6][R8.64] ;  /* 0x0000000608087980 */ /* 0x000f62000c101d00 */
[----:B------:R-:W-:Y:S05]  /*31e30*/  @P1 BRA `(.L_x_5433) ;  /* 0x0000000400681947 */ /* 0x000fea0003800000 */
        /* <DEDUP_REMOVED lines=14> */
[----:B------:R-:W-:Y:S02]  /*31f20*/  SHF.R.U32.HI R50, RZ, 0x10, R51 ;  /* 0x00000010ff327819 */ /* 0x000fe40000011633 */
[----:B------:R-:W-:Y:S02]  /*31f30*/  SHF.R.U32.HI R62, RZ, 0x10, R63 ;  /* 0x00000010ff3e7819 */ /* 0x000fe4000001163f */
[----:B------:R-:W-:Y:S01]  /*31f40*/  PRMT R98, R98, 0x5410, R37 ;  /* 0x0000541062627816 */ /* 0x000fe20000000025 */
[----:B------:R-:W-:Y:S01]  /*31f50*/  IMAD.U32 R37, R95, 0x10000, RZ ;  /* 0x000100005f257824 */ /* 0x000fe200078e00ff */
[----:B------:R-:W-:Y:S01]  /*31f60*/  PRMT R96, R96, 0x5410, R41 ;  /* 0x0000541060607816 */ /* 0x000fe20000000029 */
[----:B------:R-:W-:Y:S01]  /*31f70*/  FMUL.FTZ R41, R32, R39 ;  /* 0x0000002720297220 */ /* 0x000fe20000410000 */
[----:B------:R-:W-:-:S02]  /*31f80*/  LOP3.LUT R33, R9, 0xffff0000, RZ, 0xc0, !PT ;  /* 0xffff000009217812 */ /* 0x000fc400078ec0ff */
[----:B------:R-:W-:Y:S01]  /*31f90*/  PRMT R93, R93, 0x5410, R50 ;  /* 0x000054105d5d7816 */ /* 0x000fe20000000032 */
[-C--:B------:R-:W-:Y:S01]  /*31fa0*/  FFMA.FTZ R36, R12, R37.reuse, -R41 ;  /* 0x000000250c247223 */ /* 0x080fe20000010829 */
[----:B------:R-:W-:Y:S02]  /*31fb0*/  PRMT R97, R97, 0x5410, R62 ;  /* 0x0000541061617816 */ /* 0x000fe4000000003e */
[----:B------:R-:W-:Y:S02]  /*31fc0*/  LOP3.LUT R99, R99, 0xffff0000, RZ, 0xc0, !PT ;  /* 0xffff000063637812 */ /* 0x000fe400078ec0ff */
[----:B------:R-:W-:Y:S01]  /*31fd0*/  PRMT R94, R94, 0x5410, R43 ;  /* 0x000054105e5e7816 */ /* 0x000fe2000000002b */
[----:B------:R-:W-:Y:S01]  /*31fe0*/  FMUL.FTZ R43, R32, R37 ;  /* 0x00000025202b7220 */ /* 0x000fe20000410000 */
[----:B------:R-:W-:Y:S01]  /*31ff0*/  LOP3.LUT R95, R95, 0xffff0000, RZ, 0xc0, !PT ;  /* 0xffff00005f5f7812 */ /* 0x000fe200078ec0ff */
[----:B------:R-:W-:Y:S01]  /*32000*/  IMAD.U32 R41, R97, 0x10000, RZ ;  /* 0x0001000061297824 */ /* 0x000fe200078e00ff */
[----:B------:R-:W-:Y:S01]  /*32010*/  LOP3.LUT R28, R5, 0xffff0000, RZ, 0xc0, !PT ;  /* 0xffff0000051c7812 */ /* 0x000fe200078ec0ff */
[----:B------:R-:W-:Y:S01]  /*32020*/  FMUL.FTZ R45, R33, R99 ;  /* 0x00000063212d7220 */ /* 0x000fe20000410000 */
[----:B------:R-:W-:-:S02]  /*32030*/  IMAD.U32 R37, R93, 0x10000, RZ ;  /* 0x000100005d257824 */ /* 0x000fc400078e00ff */
[----:B------:R-:W-:Y:S01]  /*32040*/  FFMA.FTZ R43, R12, R39, R43 ;  /* 0x000000270c2b7223 */ /* 0x000fe2000001002b */
[----:B------:R-:W-:Y:S01]  /*32050*/  FMUL.FTZ R33, R33, R95 ;  /* 0x0000005f21217220 */ /* 0x000fe20000410000 */
[----:B------:R-:W-:Y:S01]  /*32060*/  LOP3.LUT R35, R11, 0xffff0000, RZ, 0xc0, !PT ;  /* 0xffff00000b237812 */ /* 0x000fe200078ec0ff */
[C---:B------:R-:W-:Y:S01]  /*32070*/  FMUL.FTZ R39, R34.reuse, R41 ;  /* 0x0000002922277220 */ /* 0x040fe20000410000 */
[----:B------:R-:W-:Y:S01]  /*32080*/  LOP3.LUT R32, R97, 0xffff0000, RZ, 0xc0, !PT ;  /* 0xffff000061207812 */ /* 0x000fe200078ec0ff */
[----:B------:R-:W-:Y:S01]  /*32090*/  FMUL.FTZ R38, R34, R37 ;  /* 0x0000002522267220 */ /* 0x000fe20000410000 */
[----:B------:R-:W-:Y:S01]  /*320a0*/  LOP3.LUT R12, R93, 0xffff0000, RZ, 0xc0, !PT ;  /* 0xffff00005d0c7812 */ /* 0x000fe200078ec0ff */
[----:B------:R-:W-:Y:S01]  /*320b0*/  FFMA.FTZ R45, R28, R95, -R45 ;  /* 0x0000005f1c2d7223 */ /* 0x000fe2000001082d */
[----:B------:R-:W-:Y:S01]  /*320c0*/  LOP3.LUT R31, R8, 0xffff0000, RZ, 0xc0, !PT ;  /* 0xffff0000081f7812 */ /* 0x000fe200078ec0ff */
[C---:B------:R-:W-:Y:S02]  /*320d0*/  IMAD.U32 R8, R7.reuse, 0x10000, RZ ;  /* 0x0001000007087824 */ /* 0x040fe400078e00ff */
[----:B------:R-:W-:Y:S01]  /*320e0*/  FFMA.FTZ R34, R28, R99, R33 ;  /* 0x000000631c227223 */ /* 0x000fe20000010021 */
[----:B------:R-:W-:Y:S01]  /*320f0*/  LOP3.LUT R9, R7, 0xffff0000, RZ, 0xc0, !PT ;  /* 0xffff000007097812 */ /* 0x000fe200078ec0ff */
[----:B------:R-:W-:-:S02]  /*32100*/  IMAD.U32 R28, R98, 0x10000, RZ ;  /* 0x00010000621c7824 */ /* 0x000fc400078e00ff */
[C---:B------:R-:W-:Y:S01]  /*32110*/  FMUL.FTZ R40, R35.reuse, R32 ;  /* 0x0000002023287220 */ /* 0x040fe20000410000 */
[-C--:B------:R-:W-:Y:S01]  /*32120*/  FMUL.FTZ R42, R35, R12.reuse ;  /* 0x0000000c232a7220 */ /* 0x080fe20000410000 */
[----:B------:R-:W-:Y:S01]  /*32130*/  LOP3.LUT R98, R98, 0xffff0000, RZ, 0xc0, !PT ;  /* 0xffff000062627812 */ /* 0x000fe200078ec0ff */
[C---:B------:R-:W-:Y:S01]  /*32140*/  FFMA.FTZ R39, R8.reuse, R37, -R39 ;  /* 0x0000002508277223 */ /* 0x040fe20000010827 */
[----:B------:R-:W-:Y:S01]  /*32150*/  FFMA.FTZ R38, R8, R41, R38 ;  /* 0x0000002908267223 */ /* 0x000fe20000010026 */
[C---:B------:R-:W-:Y:S01]  /*32160*/  IMAD.U32 R8, R94.reuse, 0x10000, RZ ;  /* 0x000100005e087824 */ /* 0x040fe200078e00ff */
[----:B------:R-:W-:Y:S01]  /*32170*/  LOP3.LUT R94, R94, 0xffff0000, RZ, 0xc0, !PT ;  /* 0xffff00005e5e7812 */ /* 0x000fe200078ec0ff */
[C---:B------:R-:W-:Y:S01]  /*32180*/  IMAD.U32 R5, R4.reuse, 0x10000, RZ ;  /* 0x0001000004057824 */ /* 0x040fe200078e00ff */
[----:B------:R-:W-:Y:S01]  /*32190*/  LOP3.LUT R4, R4, 0xffff0000, RZ, 0xc0, !PT ;  /* 0xffff000004047812 */ /* 0x000fe200078ec0ff */
[C---:B------:R-:W-:Y:S01]  /*321a0*/  FFMA.FTZ R40, R9.reuse, R12, -R40 ;  /* 0x0000000c09287223 */ /* 0x040fe20000010828 */
[----:B------:R-:W-:Y:S01]  /*321b0*/  FFMA.FTZ R37, R9, R32, R42 ;  /* 0x0000002009257223 */ /* 0x000fe2000001002a */
[C---:B------:R-:W-:Y:S01]  /*321c0*/  FMUL.FTZ R9, R31.reuse, R98 ;  /* 0x000000621f097220 */ /* 0x040fe20000410000 */
[C---:B------:R-:W-:Y:S01]  /*321d0*/  FMUL.FTZ R12, R30.reuse, R28 ;  /* 0x0000001c1e0c7220 */ /* 0x040fe20000410000 */
[----:B------:R-:W-:Y:S01]  /*321e0*/  FMUL.FTZ R33, R30, R8 ;  /* 0x000000081e217220 */ /* 0x000fe20000410000 */
[----:B------:R-:W-:Y:S01]  /*321f0*/  FMUL.FTZ R35, R31, R94 ;  /* 0x0000005e1f237220 */ /* 0x000fe20000410000 */
[----:B------:R-:W-:-:S02]  /*32200*/  IMAD.U32 R11, R10, 0x10000, RZ ;  /* 0x000100000a0b7824 */ /* 0x000fc400078e00ff */
[----:B------:R-:W-:Y:S01]  /*32210*/  FFMA.FTZ R31, R4, R94, -R9 ;  /* 0x0000005e041f7223 */ /* 0x000fe20000010809 */
[----:B------:R-:W-:Y:S01]  /*32220*/  LOP3.LUT R10, R10, 0xffff0000, RZ, 0xc0, !PT ;  /* 0xffff00000a0a7812 */ /* 0x000fe200078ec0ff */
[C---:B------:R-:W-:Y:S01]  /*32230*/  FFMA.FTZ R30, R5.reuse, R8, -R12 ;  /* 0x00000008051e7223 */ /* 0x040fe2000001080c */
[----:B------:R-:W-:Y:S01]  /*32240*/  FFMA.FTZ R33, R5, R28, R33 ;  /* 0x0000001c05217223 */ /* 0x000fe20000010021 */
        /* <DEDUP_REMOVED lines=25> */
.L_x_5433:
[----:B------:R-:W-:Y:S05]  /*323e0*/  BSYNC B2 ;  /* 0x0000000000027941 */ /* 0x000fea0003800000 */
.L_x_5432:
[----:B------:R-:W-:Y:S01]  /*323f0*/  R2UR UR4, R78 ;  /* 0x000000004e0472ca */ /* 0x000fe200000e0000 */
[----:B------:R-:W-:Y:S01]  /*32400*/  IMAD.SHL.U32 R13, R13, 0x8, RZ ;  /* 0x000000080d0d7824 */ /* 0x000fe200078e00ff */
[----:B------:R-:W-:Y:S02]  /*32410*/  R2UR UR5, R79 ;  /* 0x000000004f0572ca */ /* 0x000fe400000e0000 */
[----:B------:R-:W-:Y:S01]  /*32420*/  ISETP.GE.AND P1, PT, R29, R90, PT ;  /* 0x0000005a1d00720c */ /* 0x000fe20003f26270 */
[----:B--2---:R-:W-:-:S10]  /*32430*/  IMAD.WIDE R12, R13, 0x2, R14 ;  /* 0x000000020d0c7825 */ /* 0x004fd400078e020e */
[----:B-----5:R4:W-:Y:S02]  /*32440*/  ST.E.128 desc[UR4][R12.64], R4 ;  /* 0x000000040c007985 */ /* 0x0209e4000c101d04 */
[----:B------:R-:W-:Y:S05]  /*32450*/  @P1 BRA `(.L_x_5379) ;  /* 0x0000000c00c81947 */ /* 0x000fea0003800000 */
[----:B------:R-:W-:Y:S01]  /*32460*/  R2UR UR4, R78 ;  /* 0x000000004e0472ca */ /* 0x000fe200000e0000 */
[----:B------:R-:W-:Y:S01]  /*32470*/  IMAD.WIDE R14, R29, 0x2, R14 ;  /* 0x000000021d0e7825 */ /* 0x000fe200078e020e */
[----:B------:R-:W-:-:S13]  /*32480*/  R2UR UR5, R79 ;  /* 0x000000004f0572ca */ /* 0x000fda00000e0000 */
[----:B------:R0:W-:Y:S01]  /*32490*/  ST.E.128 desc[UR4][R14.64], R8 ;  /* 0x000000080e007985 */ /* 0x0001e2000c101d04 */
[----:B------:R-:W-:Y:S05]  /*324a0*/  BRA `(.L_x_5379) ;  /* 0x0000000c00b47947 */ /* 0x000fea0003800000 */
.L_x_5343:
[----:B------:R-:W2:Y:S01]  /*324b0*/  LDL.64 R4, [R75+0x10] ;  /* 0x000010004b047983 */ /* 0x000ea20000100a00 */
[----:B------:R-:W-:Y:S02]  /*324c0*/  R2UR UR4, R78 ;  /* 0x000000004e0472ca */ /* 0x000fe400000e0000 */
[----:B------:R-:W-:Y:S01]  /*324d0*/  R2UR UR5, R79 ;  /* 0x000000004f0572ca */ /* 0x000fe200000e0000 */
[----:B------:R0:W5:Y:S04]  /*324e0*/  LDL R6, [R76] ;  /* 0x000000004c067983 */ /* 0x0001680000100800 */
[----:B------:R0:W5:Y:S08]  /*324f0*/  LDL R7, [R76+0x4] ;  /* 0x000004004c077983 */ /* 0x0001700000100800 */
[----:B--2---:R-:W2:Y:S01]  /*32500*/  LD.E R8, desc[UR4][R4.64+0x1c] ;  /* 0x00001c0404087980 */ /* 0x004ea2000c101900 */
[----:B------:R-:W-:Y:S01]  /*32510*/  BSSY B2, `(.L_x_5434) ;  /* 0x0000005000027945 */ /* 0x000fe20003800000 */
[----:B--2---:R-:W-:-:S04]  /*32520*/  LOP3.LUT R8, R8, 0x1, RZ, 0xfc, !PT ;  /* 0x0000000108087812 */ /* 0x004fc800078efcff */
[----:B------:R-:W-:-:S13]  /*32530*/  ISETP.NE.AND P1, PT, R8, 0x3, PT ;  /* 0x000000030800780c */ /* 0x000fda0003f25270 */
[----:B0-----:R-:W-:Y:S05]  /*32540*/  @!P1 BRA `(.L_x_5435) ;  /* 0x0000000000049947 */ /* 0x001fea0003800000 */
[----:B------:R-:W-:Y:S01]  /*32550*/  BPT.TRAP 0x1 ;  /* 0x000000040000795c */ /* 0x000fe20000300000 */
.L_x_5435:
[----:B------:R-:W-:Y:S05]  /*32560*/  BSYNC B2 ;  /* 0x0000000000027941 */ /* 0x000fea0003800000 */
.L_x_5434:
        /* <DEDUP_REMOVED lines=9> */
.L_x_5461:
[----:B------:R-:W-:Y:S05]  /*32600*/  BSYNC B2 ;  /* 0x0000000000027941 */ /* 0x000fea0003800000 */
.L_x_5436:
[----:B------:R-:W2:Y:S01]  /*32610*/  LDL.64 R28, [R75+0x20] ;  /* 0x000020004b1c7983 */ /* 0x000ea20000100a00 */
[C---:B------:R-:W-:Y:S02]  /*32620*/  R2UR UR4, R78.reuse ;  /* 0x000000004e0472ca */ /* 0x040fe400000e0000 */
[C---:B------:R-:W-:Y:S01]  /*32630*/  R2UR UR5, R79.reuse ;  /* 0x000000004f0572ca */ /* 0x040fe200000e0000 */
[----:B------:R-:W3:Y:S01]  /*32640*/  LDL.64 R4, [R75+0x18] ;  /* 0x000018004b047983 */ /* 0x000ee20000100a00 */
[C---:B------:R-:W-:Y:S02]  /*32650*/  R2UR UR6, R78.reuse ;  /* 0x000000004e0672ca */ /* 0x040fe400000e0000 */
[C---:B------:R-:W-:Y:S01]  /*32660*/  R2UR UR7, R79.reuse ;  /* 0x000000004f0772ca */ /* 0x040fe200000e0000 */
[----:B------:R-:W4:Y:S01]  /*32670*/  LDL R14, [R76] ;  /* 0x000000004c0e7983 */ /* 0x000f220000100800 */
[----:B------:R-:W-:Y:S02]  /*32680*/  R2UR UR10, R78 ;  /* 0x000000004e0a72ca */ /* 0x000fe400000e0000 */
[----:B------:R-:W-:-:S02]  /*32690*/  R2UR UR11, R79 ;  /* 0x000000004f0b72ca */ /* 0x000fc400000e0000 */
[C---:B------:R-:W-:Y:S02]  /*326a0*/  R2UR UR12, R78.reuse ;  /* 0x000000004e0c72ca */ /* 0x040fe400000e0000 */
[C---:B------:R-:W-:Y:S02]  /*326b0*/  R2UR UR13, R79.reuse ;  /* 0x000000004f0d72ca */ /* 0x040fe400000e0000 */
[----:B------:R-:W-:Y:S02]  /*326c0*/  R2UR UR8, R78 ;  /* 0x000000004e0872ca */ /* 0x000fe400000e0000 */
[----:B------:R-:W-:Y:S01]  /*326d0*/  R2UR UR9, R79 ;  /* 0x000000004f0972ca */ /* 0x000fe200000e0000 */
[----:B--2---:R-:W2:Y:S04]  /*326e0*/  LD.E.64 R36, desc[UR4][R28.64+0xa0] ;  /* 0x0000a0041c247980 */ /* 0x004ea8000c101b00 */
[----:B0-----:R-:W4:Y:S04]  /*326f0*/  LD.E.64 R6, desc[UR6][R28.64+0x58] ;  /* 0x000058061c067980 */ /* 0x001f28000c101b00 */
[----:B------:R-:W4:Y:S04]  /*32700*/  LD.E R15, desc[UR10][R28.64+0x30] ;  /* 0x0000300a1c0f7980 */ /* 0x000f28000c101900 */
[----:B------:R-:W4:Y:S04]  /*32710*/  LD.E R31, desc[UR12][R28.64+0x1c] ;  /* 0x00001c0c1c1f7980 */ /* 0x000f28000c101900 */
[----:B------:R-:W4:Y:S04]  /*32720*/  LD.E.64 R8, desc[UR8][R28.64+0x60] ;  /* 0x000060081c087980 */ /* 0x000f28000c101b00 */
[----:B------:R-:W4:Y:S04]  /*32730*/  LD.E.64 R10, desc[UR6][R28.64+0x68] ;  /* 0x000068061c0a7980 */ /* 0x000f28000c101b00 */
[----:B---3--:R-:W5:Y:S04]  /*32740*/  LD.E R30, desc[UR4][R4.64] ;  /* 0x00000004041e7980 */ /* 0x008f68000c101900 */
[----:B------:R0:W5:Y:S01]  /*32750*/  LD.E.64 R32, desc[UR6][R4.64+0x8] ;  /* 0x0000080604207980 */ /* 0x000162000c101b00 */
[----:B------:R-:W-:Y:S01]  /*32760*/  UMOV UR4, 0xffffffff ;  /* 0xffffffff00047882 */ /* 0x000fe20000000000 */
[----:B--2---:R-:W-:Y:S01]  /*32770*/  SHF.R.S32.HI R35, RZ, 0x1f, R37 ;  /* 0x0000001fff237819 */ /* 0x004fe20000011425 */
[----:B----4-:R-:W-:-:S02]  /*32780*/  IMAD R7, R7, R37, RZ ;  /* 0x0000002507077224 */ /* 0x010fc400078e02ff */
[----:B------:R-:W-:-:S04]  /*32790*/  IMAD.WIDE.U32 R12, R6, R37, RZ ;  /* 0x00000025060c7225 */ /* 0x000fc800078e00ff */
[----:B------:R-:W-:Y:S01]  /*327a0*/  IMAD R7, R6, R35, R7 ;  /* 0x0000002306077224 */ /* 0x000fe200078e0207 */
[----:B------:R-:W-:Y:S01]  /*327b0*/  SHF.R.S32.HI R6, RZ, 0x1f, R15 ;  /* 0x0000001fff067819 */ /* 0x000fe2000001140f */
[----:B------:R-:W-:Y:S01]  /*327c0*/  IMAD R31, R24, -0x60, R31 ;  /* 0xffffffa0181f7824 */ /* 0x000fe200078e021f */
[----:B------:R-:W-:Y:S02]  /*327d0*/  SHF.R.S32.HI R35, RZ, 0x1f, R36 ;  /* 0x0000001fff237819 */ /* 0x000fe40000011424 */
[----:B------:R-:W-:Y:S01]  /*327e0*/  LEA.HI R6, R6, R15, RZ, 0x2 ;  /* 0x0000000f06067211 */ /* 0x000fe200078f10ff */
[----:B------:R-:W-:Y:S02]  /*327f0*/  IMAD.IADD R13, R13, 0x1, R7 ;  /* 0x000000010d0d7824 */ /* 0x000fe400078e0207 */
[-C--:B------:R-:W-:Y:S01]  /*32800*/  IMAD R9, R9, R36.reuse, RZ ;  /* 0x0000002409097224 */ /* 0x080fe200078e02ff */
[----:B------:R-:W-:Y:S02]  /*32810*/  VIMNMX R34, R31, 0x60, PT ;  /* 0x000000601f227848 */ /* 0x000fe40003fe0100 */
[----:B------:R-:W-:Y:S01]  /*32820*/  SHF.R.S32.HI R7, RZ, 0x2, R6 ;  /* 0x00000002ff077819 */ /* 0x000fe20000011406 */
[----:B------:R-:W-:Y:S01]  /*32830*/  IMAD R9, R8, R35, R9 ;  /* 0x0000002308097224 */ /* 0x000fe200078e0209 */
[----:B------:R-:W-:Y:S01]  /*32840*/  LOP3.LUT R6, R6, 0x1ffffffc, RZ, 0xc0, !PT ;  /* 0x1ffffffc06067812 */ /* 0x000fe200078ec0ff */
[----:B0-----:R-:W-:-:S04]  /*32850*/  IMAD.WIDE.U32 R4, R8, R36, R12 ;  /* 0x0000002408047225 */ /* 0x001fc800078e000c */
[----:B------:R-:W-:Y:S01]  /*32860*/  IMAD.IADD R36, R34, 0x1, -R7 ;  /* 0x0000000122247824 */ /* 0x000fe200078e0a07 */
[----:B------:R-:W-:Y:S01]  /*32870*/  LEA R8, P2, R4, R10, 0x1 ;  /* 0x0000000a04087211 */ /* 0x000fe200078408ff */
[----:B------:R-:W-:Y:S02]  /*32880*/  IMAD R7, R14, 0x4800, RZ ;  /* 0x000048000e077824 */ /* 0x000fe400078e02ff */
[----:B------:R-:W-:Y:S02]  /*32890*/  IMAD.IADD R9, R5, 0x1, R9 ;  /* 0x0000000105097824 */ /* 0x000fe400078e0209 */
[----:B------:R-:W-:Y:S01]  /*328a0*/  IMAD.IADD R6, R15, 0x1, -R6 ;  /* 0x000000010f067824 */ /* 0x000fe200078e0a06 */
[----:B------:R-:W-:Y:S02]  /*328b0*/  ISETP.GE.AND P1, PT, R36, 0x1, PT ;  /* 0x000000012400780c */ /* 0x000fe40003f26270 */
[----:B------:R-:W-:Y:S01]  /*328c0*/  LEA.HI.X R9, R4, R11, R9, 0x1, P2 ;  /* 0x0000000b04097211 */ /* 0x000fe200010f0c09 */
[----:B------:R-:W-:Y:S01]  /*328d0*/  IMAD.SHL.U32 R35, R6, 0x8, RZ ;  /* 0x0000000806237824 */ /* 0x000fe200078e00ff */
[----:B------:R-:W-:Y:S01]  /*328e0*/  SHF.R.S32.HI R31, RZ, 0x1f, R7 ;  /* 0x0000001fff1f7819 */ /* 0x000fe20000011407 */
[----:B------:R-:W-:Y:S08]  /*328f0*/  BRA.DIV UR4, `(.L_x_5438) ;  /* 0x0000001204607947 */ /* 0x000ff0000b800000 */
[----:B------:R0:W1:Y:S04]  /*32900*/  SHFL.IDX PT, R5, R9, RZ, 0x1c1f ;  /* 0x001c1fff09057589 */ /* 0x00006800000e0000 */
[----:B------:R0:W2:Y:S02]  /*32910*/  SHFL.IDX PT, R14, R8, RZ, 0x1c1f ;  /* 0x001c1fff080e7589 */ /* 0x0000a400000e0000 */
.L_x_5465:
[C---:B-----5:R-:W-:Y:S01]  /*32920*/  IADD3 R11, P2, R30.reuse, R7, RZ ;  /* 0x000000071e0b7210 */ /* 0x060fe20007f5e0ff */
[----:B------:R-:W-:Y:S01]  /*32930*/  BSSY B2, `(.L_x_5439) ;  /* 0x0000052000027945 */ /* 0x000fe20003800000 */
[----:B-1----:R-:W-:Y:S02]  /*32940*/  IMAD.MOV.U32 R15, RZ, RZ, R5 ;  /* 0x000000ffff0f7224 */ /* 0x002fe400078e0005 */
[----:B------:R-:W-:Y:S02]  /*32950*/  LEA.HI.X.SX32 R31, R30, R31, 0x1, P2 ;  /* 0x0000001f1e1f7211 */ /* 0x000fe400010f0eff */
[----:B------:R-:W-:-:S04]  /*32960*/  LEA R30, P2, R11, R32, 0x1 ;  /* 0x000000200b1e7211 */ /* 0x000fc800078408ff */
[----:B------:R-:W-:Y:S01]  /*32970*/  LEA.HI.X R31, R11, R33, R31, 0x1, P2 ;  /* 0x000000210b1f7211 */ /* 0x000fe200010f0c1f */
[----:B------:R-:W-:Y:S01]  /*32980*/  IMAD.WIDE R32, R7, 0x2, R32 ;  /* 0x0000000207207825 */ /* 0x000fe200078e0220 */
[----:B------:R-:W-:Y:S07]  /*32990*/  @!P1 BRA `(.L_x_5440) ;  /* 0x00000004002c9947 */ /* 0x000fee0003800000 */
[----:B------:R-:W-:Y:S02]  /*329a0*/  R2UR UR4, R78 ;  /* 0x000000004e0472ca */ /* 0x000fe400000e0000 */
[----:B------:R-:W-:-:S13]  /*329b0*/  R2UR UR5, R79 ;  /* 0x000000004f0572ca */ /* 0x000fda00000e0000 */
[----:B------:R-:W3:Y:S02]  /*329c0*/  LD.E.U8 R12, desc[UR4][R28.64+0x98] ;  /* 0x000098041c0c7980 */ /* 0x000ee4000c101100 */
[----:B---3--:R-:W-:-:S04]  /*329d0*/  LOP3.LUT R4, R12, 0x1, RZ, 0xc0, !PT ;  /* 0x000000010c047812 */ /* 0x008fc800078ec0ff */
[----:B------:R-:W-:-:S13]  /*329e0*/  ISETP.NE.U32.AND P1, PT, R4, 0x1, PT ;  /* 0x000000010400780c */ /* 0x000fda0003f25070 */
[----:B------:R-:W-:Y:S02]  /*329f0*/  @!P1 R2UR UR4, R78 ;  /* 0x000000004e0492ca */ /* 0x000fe400000e0000 */
[----:B------:R-:W-:-:S13]  /*32a00*/  @!P1 R2UR UR5, R79 ;  /* 0x000000004f0592ca */ /* 0x000fda00000e0000 */
[----:B------:R-:W3:Y:S01]  /*32a10*/  @!P1 LD.E.128 R4, desc[UR4][R32.64] ;  /* 0x0000000420049980 */ /* 0x000ee2000c101d00 */
[----:B------:R-:W-:Y:S01]  /*32a20*/  @!P1 R2UR UR6, R78 ;  /* 0x000000004e0692ca */ /* 0x000fe200000e0000 */
[----:B--2---:R-:W-:Y:S01]  /*32a30*/  @!P1 IMAD.WIDE R10, R35, 0x2, R14 ;  /* 0x00000002230a9825 */ /* 0x004fe200078e020e */
[----:B------:R-:W-:-:S04]  /*32a40*/  @!P1 R2UR UR7, R79 ;  /* 0x000000004f0792ca */ /* 0x000fc800000e0000 */
[----:B---3--:R1:W-:Y:S09]  /*32a50*/  @!P1 ST.E.128 desc[UR4][R10.64], R4 ;  /* 0x000000040a009985 */ /* 0x0083f2000c101d04 */
[----:B------:R-:W2:Y:S02]  /*32a60*/  @!P1 LD.E.U8 R12, desc[UR6][R28.64+0x98] ;  /* 0x000098061c0c9980 */ /* 0x000ea4000c101100 */
[----:B--2---:R-:W-:-:S13]  /*32a70*/  LOP3.LUT P1, RZ, R12, 0x2, RZ, 0xc0, !PT ;  /* 0x000000020cff7812 */ /* 0x004fda000782c0ff */
[----:B------:R-:W-:Y:S02]  /*32a80*/  @P1 R2UR UR4, R78 ;  /* 0x000000004e0412ca */ /* 0x000fe400000e0000 */
[----:B------:R-:W-:-:S13]  /*32a90*/  @P1 R2UR UR5, R79 ;  /* 0x000000004f0512ca */ /* 0x000fda00000e0000 */
[----:B-1----:R-:W2:Y:S01]  /*32aa0*/  @P1 LD.E.128 R4, desc[UR4][R30.64] ;  /* 0x000000041e041980 */ /* 0x002ea2000c101d00 */
[----:B------:R-:W-:Y:S01]  /*32ab0*/  @P1 VIADD R13, R35, 0x20 ;  /* 0x00000020230d1836 */ /* 0x000fe20000000000 */
[----:B------:R-:W-:Y:S02]  /*32ac0*/  @P1 R2UR UR6, R78 ;  /* 0x000000004e0612ca */ /* 0x000fe400000e0000 */
[----:B------:R-:W-:Y:S02]  /*32ad0*/  @P1 R2UR UR7, R79 ;  /* 0x000000004f0712ca */ /* 0x000fe400000e0000 */
[----:B------:R-:W-:-:S04]  /*32ae0*/  @P1 SHF.R.S32.HI R34, RZ, 0x1f, R13 ;  /* 0x0000001fff221819 */ /* 0x000fc8000001140d */
[----:B------:R-:W-:-:S04]  /*32af0*/  @P1 LEA.HI R34, R34, R13, RZ, 0x3 ;  /* 0x0000000d22221211 */ /* 0x000fc800078f18ff */
[----:B------:R-:W-:-:S05]  /*32b00*/  @P1 LOP3.LUT R13, R34, 0xfffffff8, RZ, 0xc0, !PT ;  /* 0xfffffff8220d1812 */ /* 0x000fca00078ec0ff */
[----:B------:R-:W-:-:S05]  /*32b10*/  @P1 IMAD.WIDE R10, R13, 0x2, R14 ;  /* 0x000000020d0a1825 */ /* 0x000fca00078e020e */
[----:B--2---:R1:W-:Y:S04]  /*32b20*/  @P1 ST.E.128 desc[UR4][R10.64], R4 ;  /* 0x000000040a001985 */ /* 0x0043e8000c101d04 */
[----:B------:R-:W2:Y:S02]  /*32b30*/  @P1 LD.E.U8 R12, desc[UR6][R28.64+0x98] ;  /* 0x000098061c0c1980 */ /* 0x000ea4000c101100 */
        /* <DEDUP_REMOVED lines=43> */
[----:B------:R-:W-:-:S05]  /*32df0*/  @P1 VIADD R12, R35, 0xa0 ;  /* 0x000000a0230c1836 */ /* 0x000fca0000000000 */
[----:B------:R-:W-:-:S04]  /*32e00*/  @P1 SHF.R.S32.HI R13, RZ, 0x1f, R12 ;  /* 0x0000001fff0d1819 */ /* 0x000fc8000001140c */
[----:B------:R-:W-:-:S04]  /*32e10*/  @P1 LEA.HI R13, R13, R12, RZ, 0x3 ;  /* 0x0000000c0d0d1211 */ /* 0x000fc800078f18ff */
[----:B------:R-:W-:-:S05]  /*32e20*/  @P1 LOP3.LUT R13, R13, 0xfffffff8, RZ, 0xc0, !PT ;  /* 0xfffffff80d0d1812 */ /* 0x000fca00078ec0ff */
[----:B------:R-:W-:-:S05]  /*32e30*/  @P1 IMAD.WIDE R14, R13, 0x2, R14 ;  /* 0x000000020d0e1825 */ /* 0x000fca00078e020e */
[----:B--2---:R1:W-:Y:S02]  /*32e40*/  @P1 ST.E.128 desc[UR4][R14.64], R4 ;  /* 0x000000040e001985 */ /* 0x0043e4000c101d04 */
.L_x_5440:
[----:B------:R-:W-:Y:S05]  /*32e50*/  BSYNC B2 ;  /* 0x0000000000027941 */ /* 0x000fea0003800000 */
.L_x_5439:
[----:B------:R-:W-:-:S03]  /*32e60*/  UMOV UR4, 0xffffffff ;  /* 0xffffffff00047882 */ /* 0x000fc60000000000 */
[----:B------:R-:W-:Y:S05]  /*32e70*/  BRA.DIV UR4, `(.L_x_5441) ;  /* 0x0000000e04487947 */ /* 0x000fea000b800000 */
[----:B-1----:R1:W3:Y:S04]  /*32e80*/  SHFL.IDX PT, R5, R9, 0x1, 0x1c1f ;  /* 0x003c1f0009057f89 */ /* 0x0022e800000e0000 */
[----:B--2---:R1:W2:Y:S02]  /*32e90*/  SHFL.IDX PT, R14, R8, 0x1, 0x1c1f ;  /* 0x003c1f00080e7f89 */ /* 0x0042a400000e0000 */
.L_x_5469:
[----:B------:R-:W-:Y:S01]  /*32ea0*/  ISETP.GE.AND P1, PT, R36, 0x41, PT ;  /* 0x000000412400780c */ /* 0x000fe20003f26270 */
[----:B---3--:R-:W-:-:S12]  /*32eb0*/  IMAD.MOV.U32 R15, RZ, RZ, R5 ;  /* 0x000000ffff0f7224 */ /* 0x008fd800078e0005 */
[----:B------:R-:W-:Y:S05]  /*32ec0*/  @!P1 BRA `(.L_x_5379) ;  /* 0x00000004002c9947 */ /* 0x000fea0003800000 */
        /* <DEDUP_REMOVED lines=9> */
[----:B012---:R-:W-:Y:S01]  /*32f60*/  @!P1 IMAD.WIDE R8, R35, 0x2, R14 ;  /* 0x0000000223089825 */ /* 0x007fe200078e020e */
[----:B------:R-:W-:-:S04]  /*32f70*/  @!P1 R2UR UR7, R79 ;  /* 0x000000004f0792ca */ /* 0x000fc800000e0000 */
[----:B---3--:R0:W-:Y:S09]  /*32f80*/  @!P1 ST.E.128 desc[UR4][R8.64], R4 ;  /* 0x0000000408009985 */ /* 0x0081f2000c101d04 */
[----:B------:R-:W2:Y:S02]  /*32f90*/  @!P1 LD.E.U8 R10, desc[UR6][R28.64+0x98] ;  /* 0x000098061c0a9980 */ /* 0x000ea4000c101100 */
[----:B--2---:R-:W-:-:S13]  /*32fa0*/  LOP3.LUT P1, RZ, R10, 0x2, RZ, 0xc0, !PT ;  /* 0x000000020aff7812 */ /* 0x004fda000782c0ff */
[----:B------:R-:W-:Y:S02]  /*32fb0*/  @P1 R2UR UR4, R78 ;  /* 0x000000004e0412ca */ /* 0x000fe400000e0000 */
[----:B------:R-:W-:-:S13]  /*32fc0*/  @P1 R2UR UR5, R79 ;  /* 0x000000004f0512ca */ /* 0x000fda00000e0000 */
[----:B0-----:R-:W2:Y:S01]  /*32fd0*/  @P1 LD.E.128 R4, desc[UR4][R30.64+0x2000] ;  /* 0x002000041e041980 */ /* 0x001ea2000c101d00 */
        /* <DEDUP_REMOVED lines=52> */
[----:B------:R-:W-:-:S05]  /*33320*/  @P1 VIADD R35, R35, 0xa0 ;  /* 0x000000a023231836 */ /* 0x000fca0000000000 */
[----:B------:R-:W-:-:S04]  /*33330*/  @P1 SHF.R.S32.HI R10, RZ, 0x1f, R35 ;  /* 0x0000001fff0a1819 */ /* 0x000fc80000011423 */
[----:B------:R-:W-:-:S04]  /*33340*/  @P1 LEA.HI R10, R10, R35, RZ, 0x3 ;  /* 0x000000230a0a1211 */ /* 0x000fc800078f18ff */
[----:B------:R-:W-:-:S05]  /*33350*/  @P1 LOP3.LUT R11, R10, 0xfffffff8, RZ, 0xc0, !PT ;  /* 0xfffffff80a0b1812 */ /* 0x000fca00078ec0ff */
[----:B------:R-:W-:-:S05]  /*33360*/  @P1 IMAD.WIDE R14, R11, 0x2, R14 ;  /* 0x000000020b0e1825 */ /* 0x000fca00078e020e */
[----:B--2---:R3:W-:Y:S02]  /*33370*/  @P1 ST.E.128 desc[UR4][R14.64], R4 ;  /* 0x000000040e001985 */ /* 0x0047e4000c101d04 */
.L_x_5379:
[----:B------:R-:W-:Y:S05]  /*33380*/  BSYNC B0 ;  /* 0x0000000000007941 */ /* 0x000fea0003800000 */
.L_x_5342:
[----:B0-234-:R-:W0:Y:S01]  /*33390*/  S2R R5, SR_TID.X ;  /* 0x0000000000057919 */ /* 0x01de220000002100 */
[----:B------:R-:W-:Y:S01]  /*333a0*/  @!PT LDS RZ, [RZ] ;  /* 0x00000000fffff984 */ /* 0x000fe20000000800 */
[----:B------:R-:W-:Y:S01]  /*333b0*/  @!PT LDS RZ, [RZ] ;  /* 0x00000000fffff984 */ /* 0x000fe20000000800 */
[----:B------:R-:W-:Y:S01]  /*333c0*/  @!PT LDS RZ, [RZ] ;  /* 0x00000000fffff984 */ /* 0x000fe20000000800 */
[----:B------:R-:W-:Y:S01]  /*333d0*/  @!PT LDS RZ, [RZ] ;  /* 0x00000000fffff984 */ /* 0x000fe20000000800 */
[----:B------:R2:W-:Y:S06]  /*333e0*/  MEMBAR.ALL.CTA ;  /* 0x0000000000007992 */ /* 0x0005ec0000008000 */
[----:B--2---:R-:W2:Y:S01]  /*333f0*/  FENCE.VIEW.ASYNC.S ;  /* 0x00000000000073c6 */ /* 0x004ea20000000000 */
[----:B------:R-:W-:Y:S05]  /*33400*/  WARPSYNC.ALL ;  /* 0x0000000000007948 */ /* 0x000fea0003800000 */
[----:B0-----:R-:W-:-:S02]  /*33410*/  LOP3.LUT P1, RZ, R5, 0x7f, RZ, 0xc0, !PT ;  /* 0x0000007f05ff7812 */ /* 0x001fc4000782c0ff */
[----:B------:R-:W-:-:S05]  /*33420*/  LEA.HI R4, R5, 0x8, RZ, 0x19 ;  /* 0x0000000805047811 */ /* 0x000fca00078fc8ff */
[----:B--2---:R0:W-:Y:S06]  /*33430*/  BAR.SYNC.DEFER_BLOCKING R4, 0x80 ;  /* 0x000200040000751d */ /* 0x0041ec0000010000 */
[----:B------:R-:W-:Y:S05]  /*33440*/  @P1 BRA `(.L_x_5442) ;  /* 0x0000000000241947 */ /* 0x000fea0003800000 */
[----:B0-----:R-:W2:Y:S01]  /*33450*/  LDL.64 R4, [R75+0x10] ;  /* 0x000010004b047983 */ /* 0x001ea20000100a00 */
[----:B------:R-:W-:Y:S02]  /*33460*/  R2UR UR4, R78 ;  /* 0x000000004e0472ca */ /* 0x000fe400000e0000 */
[----:B------:R-:W-:Y:S01]  /*33470*/  R2UR UR5, R79 ;  /* 0x000000004f0572ca */ /* 0x000fe200000e0000 */
[----:B------:R-:W3:-:S12]  /*33480*/  LDL R76, [R76] ;  /* 0x000000004c4c7983 */ /* 0x000ed80000100800 */
[----:B--2---:R-:W2:Y:S02]  /*33490*/  LD.E.64 R4, desc[UR4][R4.64+0x30] ;  /* 0x0000300404047980 */ /* 0x004ea4000c101b00 */
[----:B--2---:R-:W-:-:S05]  /*334a0*/  MOV R7, R4 ;  /* 0x0000000400077202 */ /* 0x004fca0000000f00 */
[----:B---3--:R-:W-:-:S05]  /*334b0*/  IMAD R6, R76, 0x8, R7 ;  /* 0x000000084c067824 */ /* 0x008fca00078e0207 */
[----:B------:R-:W-:-:S04]  /*334c0*/  PRMT R6, RZ, 0x654, R6 ;  /* 0x00000654ff067816 */ /* 0x000fc80000000006 */
[----:B------:R2:W-:Y:S03]  /*334d0*/  SYNCS.ARRIVE.TRANS64.RED.A1T0 RZ, [R6+URZ], RZ ;  /* 0x000000ff06ff79a7 */ /* 0x0005e6000810043f */
.L_x_5442:
[----:B0-----:R-:W-:Y:S02]  /*334e0*/  IMAD.MOV.U32 R4, RZ, RZ, R77 ;  /* 0x000000ffff047224 */ /* 0x001fe400078e004d */
[----:B------:R-:W-:-:S04]  /*334f0*/  IMAD.MOV.U32 R5, RZ, RZ, 0x0 ;  /* 0x00000000ff057424 */ /* 0x000fc800078e00ff */
[----:B-12--5:R-:W-:Y:S05]  /*33500*/  RET.REL.NODEC R4 `(_ZN7cutlass13device_kernelIN5flash11enable_sm90INS1_16FlashAttnFwdSm90INS1_25CollectiveMainloopFwdSm90ILi2EN4cute5tupleIJNS5_1CILi1EEES8_S8_EEENS6_IJNS7_ILi128EEENS7_ILi96EEENS7_ILi192EEEEEELi192ENS_10bfloat16_tEfNS_4arch4Sm90ELb0ELb1ELb1ELb1ELb1ELb1ELb0ELb1ELb1ELb1ELb0ELb0EEENS1_21CollectiveEpilogueFwdINS6_IJSA_SC_SB_EEES9_SE_SG_Li256ELb1ELb1ELb0ELb0EEENS1_36VarlenDynamicPersistentTileSchedulerILi128ELi96ELi256ELi128ELb0ELb1ELb1ELb1ELb0ELb1EEEEEEEEEvNT_6ParamsE) ;  /* 0xfffffcc804bc7950 */ /* 0x026fea0003c3ffff */
.L_x_5352:
[----:B0-----:R0:W1:Y:S02]  /*33510*/  SYNCS.PHASECHK.TRANS64.TRYWAIT P1, [R6+URZ], R7 ;  /* 0x00000007060075a7 */ /* 0x001064000802017f */
[----:B-1----:R-:W-:Y:S05]  /*33520*/  @!P1 NANOSLEEP.SYNCS 0x989680 ;  /* 0x009896800000995d */ /* 0x002fea0003900000 */
[----:B------:R-:W1:Y:S02]  /*33530*/  @!P1 SYNCS.PHASECHK.TRANS64 P1, [R6+URZ], R7 ;  /* 0x00000007060095a7 */ /* 0x000e64000802007f */
[----:B-1----:R-:W-:Y:S05]  /*33540*/  @!P1 BRA `(.L_x_5352) ;  /* 0xfffffffc00f09947 */ /* 0x002fea000383ffff */
[----:B------:R-:W-:Y:S05]  /*33550*/  BRA `(.L_x_5443) ;  /* 0xffffff6400a07947 */ /* 0x000fea000383ffff */
.L_x_5353:
        /* <DEDUP_REMOVED lines=8> */
.L_x_5445:
[----:B------:R-:W-:Y:S05]  /*335e0*/  BSYNC B2 ;  /* 0x0000000000027941 */ /* 0x000fea0003800000 */
.L_x_5444:
        /* <DEDUP_REMOVED lines=8> */
.L_x_5446:
[----:B------:R-:W-:Y:S05]  /*33670*/  BRA `(.L_x_5447) ;  /* 0xffffff6400ec7947 */ /* 0x000fea000383ffff */
.L_x_5378:
[----:B------:R-:W-:Y:S01]  /*33680*/  BSSY B2, `(.L_x_5448) ;  /* 0x0000008000027945 */ /* 0x000fe20003800000 */
[----:B------:R-:W-:Y:S02]  /*33690*/  IMAD.MOV.U32 R13, RZ, RZ, R87 ;  /* 0x000000ffff0d7224 */ /* 0x000fe400078e0057 */
[----:B------:R-:W-:Y:S02]  /*336a0*/  IMAD.MOV.U32 R12, RZ, RZ, 0x1 ;  /* 0x00000001ff0c7424 */ /* 0x000fe400078e00ff */
[----:B-1234-:R-:W-:Y:S02]  /*336b0*/  IMAD.MOV.U32 R11, RZ, RZ, 0x1c1f ;  /* 0x00001c1fff0b7424 */ /* 0x01efe400078e00ff */
[----:B------:R-:W-:-:S07]  /*336c0*/  IMAD.MOV.U32 R15, RZ, RZ, -0x1 ;  /* 0xffffffffff0f7424 */ /* 0x000fce00078e00ff */
[----:B0-----:R-:W-:Y:S05]  /*336d0*/  WARPSYNC.COLLECTIVE R15, `(.L_x_5449) ;  /* 0x000000000f087348 */ /* 0x001fea0003c00000 */
[----:B------:R1:W2:Y:S02]  /*336e0*/  SHFL.IDX P6, R14, R13, R12, R11 ;  /* 0x0000000c0d0e7389 */ /* 0x0002a400000c000b */
[----:B012---:R-:W-:Y:S01]  /*336f0*/  ENDCOLLECTIVE ;  /* 0x000000000000791b */ /* 0x007fe20003800000 */
.L_x_5449:
[----:B------:R-:W-:Y:S05]  /*33700*/  BSYNC B2 ;  /* 0x0000000000027941 */ /* 0x000fea0003800000 */
.L_x_5448:
        /* <DEDUP_REMOVED lines=8> */
.L_x_5450:
[----:B------:R-:W-:Y:S05]  /*33790*/  BRA `(.L_x_5451) ;  /* 0xffffff8000847947 */ /* 0x000fea000383ffff */
.L_x_5409:
[----:B0-----:R0:W1:Y:S02]  /*337a0*/  SYNCS.PHASECHK.TRANS64.TRYWAIT P1, [R10+URZ], R11 ;  /* 0x0000000b0a0075a7 */ /* 0x001064000802017f */
[----:B-1----:R-:W-:Y:S05]  /*337b0*/  @!P1 NANOSLEEP.SYNCS 0x989680 ;  /* 0x009896800000995d */ /* 0x002fea0003900000 */
[----:B------:R-:W1:Y:S02]  /*337c0*/  @!P1 SYNCS.PHASECHK.TRANS64 P1, [R10+URZ], R11 ;  /* 0x0000000b0a0095a7 */ /* 0x000e64000802007f */
[----:B-1----:R-:W-:Y:S05]  /*337d0*/  @!P1 BRA `(.L_x_5409) ;  /* 0xfffffffc00f09947 */ /* 0x002fea000383ffff */
[----:B------:R-:W-:Y:S05]  /*337e0*/  BRA `(.L_x_5452) ;  /* 0xffffffac00507947 */ /* 0x000fea000383ffff */
.L_x_5410:
        /* <DEDUP_REMOVED lines=8> */
.L_x_5454:
[----:B------:R-:W-:Y:S05]  /*33870*/  BSYNC B2 ;  /* 0x0000000000027941 */ /* 0x000fea0003800000 */
.L_x_5453:
        /* <DEDUP_REMOVED lines=8> */
.L_x_5455:
[----:B------:R-:W-:Y:S05]  /*33900*/  BRA `(.L_x_5456) ;  /* 0xffffffac00787947 */ /* 0x000fea000383ffff */
.L_x_5423:
[----:B------:R-:W-:Y:S01]  /*33910*/  BSSY B2, `(.L_x_5457) ;  /* 0x0000008000027945 */ /* 0x000fe20003800000 */
[----:B-1----:R-:W-:Y:S02]  /*33920*/  IMAD.MOV.U32 R13, RZ, RZ, R87 ;  /* 0x000000ffff0d7224 */ /* 0x002fe400078e0057 */
[----:B------:R-:W-:Y:S02]  /*33930*/  IMAD.MOV.U32 R12, RZ, RZ, 0x1 ;  /* 0x00000001ff0c7424 */ /* 0x000fe400078e00ff */
[----:B------:R-:W-:Y:S02]  /*33940*/  IMAD.MOV.U32 R11, RZ, RZ, 0x1c1f ;  /* 0x00001c1fff0b7424 */ /* 0x000fe400078e00ff */
[----:B------:R-:W-:-:S07]  /*33950*/  IMAD.MOV.U32 R15, RZ, RZ, -0x1 ;  /* 0xffffffffff0f7424 */ /* 0x000fce00078e00ff */
[----:B0----5:R-:W-:Y:S05]  /*33960*/  WARPSYNC.COLLECTIVE R15, `(.L_x_5458) ;  /* 0x000000000f087348 */ /* 0x021fea0003c00000 */
[----:B------:R1:W2:Y:S02]  /*33970*/  SHFL.IDX P6, R14, R13, R12, R11 ;  /* 0x0000000c0d0e7389 */ /* 0x0002a400000c000b */
[----:B012--5:R-:W-:Y:S01]  /*33980*/  ENDCOLLECTIVE ;  /* 0x000000000000791b */ /* 0x027fe20003800000 */
.L_x_5458:
[----:B------:R-:W-:Y:S05]  /*33990*/  BSYNC B2 ;  /* 0x0000000000027941 */ /* 0x000fea0003800000 */
.L_x_5457:
        /* <DEDUP_REMOVED lines=8> */
.L_x_5459:
[----:B------:R-:W-:Y:S05]  /*33a20*/  BRA `(.L_x_5460) ;  /* 0xffffffc800ec7947 */ /* 0x000fea000383ffff */
.L_x_5437:
[----:B0-----:R0:W1:Y:S02]  /*33a30*/  SYNCS.PHASECHK.TRANS64.TRYWAIT P1, [R6+URZ], R7 ;  /* 0x00000007060075a7 */ /* 0x001064000802017f */
[----:B-1----:R-:W-:Y:S05]  /*33a40*/  @!P1 NANOSLEEP.SYNCS 0x989680 ;  /* 0x009896800000995d */ /* 0x002fea0003900000 */
[----:B------:R-:W1:Y:S02]  /*33a50*/  @!P1 SYNCS.PHASECHK.TRANS64 P1, [R6+URZ], R7 ;  /* 0x00000007060095a7 */ /* 0x000e64000802007f */
[----:B-1----:R-:W-:Y:S05]  /*33a60*/  @!P1 BRA `(.L_x_5437) ;  /* 0xfffffffc00f09947 */ /* 0x002fea000383ffff */
[----:B------:R-:W-:Y:S05]  /*33a70*/  BRA `(.L_x_5461) ;  /* 0xffffffe800e07947 */ /* 0x000fea000383ffff */
.L_x_5438:
        /* <DEDUP_REMOVED lines=8> */
.L_x_5463:
[----:B------:R-:W-:Y:S05]  /*33b00*/  BSYNC B2 ;  /* 0x0000000000027941 */ /* 0x000fea0003800000 */
.L_x_5462:
        /* <DEDUP_REMOVED lines=8> */
.L_x_5464:
[----:B------:R-:W-:Y:S05]  /*33b90*/  BRA `(.L_x_5465) ;  /* 0xffffffec00607947 */ /* 0x000fea000383ffff */
.L_x_5441:
[----:B------:R-:W-:Y:S01]  /*33ba0*/  BSSY B2, `(.L_x_5466) ;  /* 0x0000008000027945 */ /* 0x000fe20003800000 */
[----:B------:R-:W-:Y:S02]  /*33bb0*/  IMAD.MOV.U32 R13, RZ, RZ, R9 ;  /* 0x000000ffff0d7224 */ /* 0x000fe400078e0009 */
[----:B------:R-:W-:Y:S02]  /*33bc0*/  IMAD.MOV.U32 R12, RZ, RZ, 0x1 ;  /* 0x00000001ff0c7424 */ /* 0x000fe400078e00ff */
[----:B------:R-:W-:Y:S02]  /*33bd0*/  IMAD.MOV.U32 R11, RZ, RZ, 0x1c1f ;  /* 0x00001c1fff0b7424 */ /* 0x000fe400078e00ff */
[----:B-1----:R-:W-:-:S07]  /*33be0*/  IMAD.MOV.U32 R15, RZ, RZ, -0x1 ;  /* 0xffffffffff0f7424 */ /* 0x002fce00078e00ff */
[----:B0-2---:R-:W-:Y:S05]  /*33bf0*/  WARPSYNC.COLLECTIVE R15, `(.L_x_5467) ;  /* 0x000000000f087348 */ /* 0x005fea0003c00000 */
[----:B--2---:R1:W2:Y:S02]  /*33c00*/  SHFL.IDX P6, R14, R13, R12, R11 ;  /* 0x0000000c0d0e7389 */ /* 0x0042a400000c000b */
[----:B012---:R-:W-:Y:S01]  /*33c10*/  ENDCOLLECTIVE ;  /* 0x000000000000791b */ /* 0x007fe20003800000 */
.L_x_5467:
[----:B------:R-:W-:Y:S05]  /*33c20*/  BSYNC B2 ;  /* 0x0000000000027941 */ /* 0x000fea0003800000 */
.L_x_5466:
        /* <DEDUP_REMOVED lines=8> */
.L_x_5468:
[----:B------:R-:W-:Y:S05]  /*33cb0*/  BRA `(.L_x_5469) ;  /* 0xfffffff000787947 */ /* 0x000fea000383ffff */
.L_x_5470:
        /* <DEDUP_REMOVED lines=12> */
.L_x_15839:


//--------------------- .text._ZN7cutlass13device_kernelIN5flash11enable_sm90INS1_16FlashAttnFwdSm90INS1_25CollectiveMainloopFwdSm90ILi2EN4cute5tupleIJNS5_1CILi1EEES8_S8_EEENS6_IJNS7_ILi128EEENS7_ILi96EEENS7_ILi192EEEEEELi192ENS_10bfloat16_tEfNS_4arch4Sm90ELb1ELb0ELb1ELb0ELb1ELb0ELb0ELb1ELb1ELb1ELb0ELb0EEENS1_21CollectiveEpilogueFwdINS6_IJSA_SC_SB_EEES9_SE_SG_Li256ELb0ELb1ELb0ELb0EEENS1_30DynamicPersistentTileSchedulerILi256ELi128ELb0ELb1ELb1EEEEEEEEEvNT_6ParamsE --------------------------
	.section	.text._ZN7cutlass13device_kernelIN5flash11enable_sm90INS1_16FlashAttnFwdSm90INS1_25CollectiveMainloopFwdSm90ILi2EN4cute5tupleIJNS5_1CILi1EEES8_S8_EEENS6_IJNS7_ILi128EEENS7_ILi96EEENS7_ILi192EEEEEELi192ENS_10bfloat16_tEfNS_4arch4Sm90ELb1ELb0ELb1ELb0ELb1ELb0ELb0ELb1ELb1ELb1ELb0ELb0EEENS1_21CollectiveEpilogueFwdINS6_IJSA_SC_SB_EEES9_SE_SG_Li256ELb0ELb1ELb0ELb0EEENS1_30DynamicPersistentTileSchedulerILi256ELi128ELb0ELb1ELb1EEEEEEEEEvNT_6ParamsE,"ax",@progbits
	.align	128
.text._ZN7cutlass13device_kernelIN5flash11enable_sm90INS1_16FlashAttnFwdSm90INS1_25CollectiveMainloopFwdSm90ILi2EN4cute5tupleIJNS5_1CILi1EEES8_S8_EEENS6_IJNS7_ILi128EEENS7_ILi96EEENS7_ILi192EEEEEELi192ENS_10bfloat16_tEfNS_4arch4Sm90ELb1ELb0ELb1ELb0ELb1ELb0ELb0ELb1ELb1ELb1ELb0ELb0EEENS1_21CollectiveEpilogueFwdINS6_IJSA_SC_SB_EEES9_SE_SG_Li256ELb0ELb1ELb0ELb0EEENS1_30DynamicPersistentTileSchedulerILi256ELi128ELb0ELb1ELb1EEEEEEEEEvNT_6ParamsE:
        .type           _ZN7cutlass13device_kernelIN5flash11enable_sm90INS1_16FlashAttnFwdSm90INS1_25CollectiveMainloopFwdSm90ILi2EN4cute5tupleIJNS5_1CILi1EEES8_S8_EEENS6_IJNS7_ILi128EEENS7_ILi96EEENS7_ILi192EEEEEELi192ENS_10bfloat16_tEfNS_4arch4Sm90ELb1ELb0ELb1ELb0ELb1ELb0ELb0ELb1ELb1ELb1ELb0ELb0EEENS1_21CollectiveEpilogueFwdINS6_IJSA_SC_SB_EEES9_SE_SG_Li256ELb0ELb1ELb0ELb0EEENS1_30DynamicPersistentTileSchedulerILi256ELi128ELb0ELb1ELb1EEEEEEEEEvNT_6ParamsE,@function
        .size           _ZN7cutlass13device_kernelIN5flash11enable_sm90INS1_16FlashAttnFwdSm90INS1_25CollectiveMainloopFwdSm90ILi2EN4cute5tupleIJNS5_1CILi1EEES8_S8_EEENS6_IJNS7_ILi128EEENS7_ILi96EEENS7_ILi192EEEEEELi192ENS_10bfloat16_tEfNS_4arch4Sm90ELb1ELb0ELb1ELb0ELb1ELb0ELb0ELb1ELb1ELb1ELb0ELb0EEENS1_21CollectiveEpilogueFwdINS6_IJSA_SC_SB_EEES9_SE_SG_Li256ELb0ELb1ELb0ELb0EEENS1_30DynamicPersistentTileSchedulerILi256ELi128ELb0ELb1ELb1EEEEEEEEEvNT_6ParamsE,(.L_x_15841 - _ZN7cutlass13device_kernelIN5flash11enable_sm90INS1_16FlashAttnFwdSm90INS1_25CollectiveMainloopFwdSm90ILi2EN4cute5tupleIJNS5_1CILi1EEES8_S8_EEENS6_IJNS7_ILi128EEENS7_ILi96EEENS7_ILi192EEEEEELi192ENS_10bfloat16_tEfNS_4arch4Sm90ELb1ELb0ELb1ELb0ELb1ELb0ELb0ELb1ELb1ELb1ELb0ELb0EEENS1_21CollectiveEpilogueFwdINS6_IJSA_SC_SB_EEES9_SE_SG_Li256ELb0ELb1ELb0ELb0EEENS1_30DynamicPersistentTileSchedulerILi256ELi128ELb0ELb1ELb1EEEEEEEEEvNT_6ParamsE)
        .other          _ZN7cutlass13device_kernelIN5flash11enable_sm90INS1_16FlashAttnFwdSm90INS1_25CollectiveMainloopFwdSm90ILi2EN4cute5tupleIJNS5_1CILi1EEES8_S8_EEENS6_IJNS7_ILi128EEENS7_ILi96EEENS7_ILi192EEEEEELi192ENS_10bfloat16_tEfNS_4arch4Sm90ELb1ELb0ELb1ELb0ELb1ELb0ELb0ELb1ELb1ELb1ELb0ELb0EEENS1_21CollectiveEpilogueFwdINS6_IJSA_SC_SB_EEES9_SE_SG_Li256ELb0ELb1ELb0ELb0EEENS1_30DynamicPersistentTileSchedulerILi256ELi128ELb0ELb1ELb1EEEEEEEEEvNT_6ParamsE,@"STO_CUDA_ENTRY STV_DEFAULT"
_ZN7cutlass13device_kernelIN5flash11enable_sm90INS1_16FlashAttnFwdSm90INS1_25CollectiveMainloopFwdSm90ILi2EN4cute5tupleIJNS5_1CILi1EEES8_S8_EEENS6_IJNS7_ILi128EEENS7_ILi96EEENS7_ILi192EEEEEELi192ENS_10bfloat16_tEfNS_4arch4Sm90ELb1ELb0ELb1ELb0ELb1ELb0ELb0ELb1ELb1ELb1ELb0ELb0EEENS1_21CollectiveEpilogueFwdINS6_IJSA_SC_SB_EEES9_SE_SG_Li256ELb0ELb1ELb0ELb0EEENS1_30DynamicPersistentTileSchedulerILi256ELi128ELb0ELb1ELb1EEEEEEEEEvNT_6ParamsE:
        /* <DEDUP_REMOVED lines=45> */
.L_x_5471:
        /* <DEDUP_REMOVED lines=22> */
.L_x_5472:
        /* <DEDUP_REMOVED lines=18> */
.L_x_5473:
        /* <DEDUP_REMOVED lines=22> */
.L_x_5474:
        /* <DEDUP_REMOVED lines=23> */
.L_x_5475:
        /* <DEDUP_REMOVED lines=10> */
.L_x_5477:
        /* <DEDUP_REMOVED lines=12> */
[----:B------:R-:W-:Y:S01]  /*0980*/  UMOV UR39, URZ ;  /* 0x0000003f00277c82 */ /* 0x000fe20008000000 */
[----:B0-----:R-:W0:Y:S02]  /*0990*/  S2R R2, SR_TID.X ;  /* 0x0000000000027919 */ /* 0x001e240000002100 */
[----:B0-----:R-:W-:Y:S01]  /*09a0*/  VIADD R202, R2, 0xffffff80 ;  /* 0xffffff8002ca7836 */ /* 0x001fe20000000000 */
[----:B--2---:R-:W-:-:S04]  /*09b0*/  R2UR UR5, R3 ;  /* 0x00000000030572ca */ /* 0x004fc800000e0000 */
[----:B------:R-:W-:-:S04]  /*09c0*/  SHF.R.S32.HI R3, RZ, 0x1f, R202 ;  /* 0x0000001fff037819 */ /* 0x000fc800000114ca */
[CC--:B------:R-:W-:Y:S02]  /*09d0*/  LEA.HI R0, R3.reuse, R202.reuse, RZ, 0x7 ;  /* 0x000000ca03007211 */ /* 0x0c0fe400078f38ff */
[CC--:B------:R-:W-:Y:S02]  /*09e0*/  LEA.HI R2, R3.reuse, R202.reuse, RZ, 0x4 ;  /* 0x000000ca03027211 */ /* 0x0c0fe400078f20ff */
[----:B------:R-:W-:Y:S02]  /*09f0*/  LOP3.LUT R5, R0, 0xffffff80, RZ, 0xc0, !PT ;  /* 0xffffff8000057812 */ /* 0x000fe400078ec0ff */
[----:B------:R-:W-:Y:S01]  /*0a00*/  SHF.R.S32.HI R7, RZ, 0x4, R2 ;  /* 0x00000004ff077819 */ /* 0x000fe20000011402 */
[----:B------:R-:W-:Y:S01]  /*0a10*/  ULOP3.LUT UR6, UR5, 0x1, URZ, 0xfc, !UPT ;  /* 0x0000000105067892 */ /* 0x000fe2000f8efc3f */
[----:B------:R-:W-:Y:S01]  /*0a20*/  LEA.HI R4, R3, R202, RZ, 0x5 ;  /* 0x000000ca03047211 */ /* 0x000fe200078f28ff */
[----:B------:R-:W-:Y:S01]  /*0a30*/  IMAD.IADD R194, R202, 0x1, -R5 ;  /* 0x00000001cac27824 */ /* 0x000fe200078e0a05 */
[C---:B------:R-:W-:Y:S01]  /*0a40*/  LOP3.LUT R5, R2.reuse, 0x3fffff0, RZ, 0xc0, !PT ;  /* 0x03fffff002057812 */ /* 0x040fe200078ec0ff */
[----:B------:R-:W-:Y:S01]  /*0a50*/  UMOV UR5, URZ ;  /* 0x0000003f00057c82 */ /* 0x000fe20008000000 */
[----:B------:R-:W-:Y:S01]  /*0a60*/  LEA.HI R2, R2, R7, RZ, 0x1 ;  /* 0x0000000702027211 */ /* 0x000fe200078f08ff */
[----:B------:R-:W-:Y:S01]  /*0a70*/  IMAD.U32 R198, RZ, RZ, UR6 ;  /* 0x00000006ffc67e24 */ /* 0x000fe2000f8e00ff */
[----:B------:R-:W-:Y:S01]  /*0a80*/  SHF.R.S32.HI R9, RZ, 0x1f, R194 ;  /* 0x0000001fff097819 */ /* 0x000fe200000114c2 */
[----:B------:R-:W-:Y:S01]  /*0a90*/  IMAD.IADD R5, R202, 0x1, -R5 ;  /* 0x00000001ca057824 */ /* 0x000fe200078e0a05 */
[----:B------:R-:W-:-:S02]  /*0aa0*/  LOP3.LUT R2, R2, 0x1ffffffe, RZ, 0xc0, !PT ;  /* 0x1ffffffe02027812 */ /* 0x000fc400078ec0ff */
[----:B------:R-:W-:Y:S02]  /*0ab0*/  LEA.HI R6, R9, R194, RZ, 0x2 ;  /* 0x000000c209067211 */ /* 0x000fe400078f10ff */
[-C--:B------:R-:W-:Y:S01]  /*0ac0*/  LEA.HI R10, R3, R202.reuse, RZ, 0x2 ;  /* 0x000000ca030a7211 */ /* 0x080fe200078f10ff */
[----:B------:R-:W-:Y:S01]  /*0ad0*/  IMAD.IADD R2, R7, 0x1, -R2 ;  /* 0x0000000107027824 */ /* 0x000fe200078e0a02 */
[--C-:B------:R-:W-:Y:S02]  /*0ae0*/  SHF.R.S32.HI R8, RZ, 0x2, R6.reuse ;  /* 0x00000002ff087819 */ /* 0x100fe40000011406 */
[----:B------:R-:W-:Y:S02]  /*0af0*/  SHF.R.S32.HI R11, RZ, 0x1f, R6 ;  /* 0x0000001fff0b7819 */ /* 0x000fe40000011406 */
[----:B------:R-:W-:Y:S02]  /*0b00*/  SHF.L.U32 R4, R4, 0x5, RZ ;  /* 0x0000000504047819 */ /* 0x000fe400000006ff */
[----:B------:R-:W-:-:S02]  /*0b10*/  LEA.HI R3, R3, R202, RZ, 0x3 ;  /* 0x000000ca03037211 */ /* 0x000fc400078f18ff */
[----:B------:R-:W-:Y:S02]  /*0b20*/  LEA.HI R11, R11, R8, RZ, 0x3 ;  /* 0x000000080b0b7211 */ /* 0x000fe400078f18ff */
[----:B------:R-:W-:Y:S02]  /*0b30*/  LOP3.LUT R7, R10, 0xfffffffc, RZ, 0xc0, !PT ;  /* 0xfffffffc0a077812 */ /* 0x000fe400078ec0ff */
[----:B------:R-:W-:Y:S02]  /*0b40*/  SHF.R.S32.HI R195, RZ, 0x7, R0 ;  /* 0x00000007ffc37819 */ /* 0x000fe40000011400 */
[----:B------:R-:W-:Y:S02]  /*0b50*/  LOP3.LUT R4, R4, 0xfffffc00, RZ, 0xc0, !PT ;  /* 0xfffffc0004047812 */ /* 0x000fe400078ec0ff */
[----:B------:R-:W-:Y:S02]  /*0b60*/  LOP3.LUT R23, R3, 0xfffffff8, RZ, 0xc0, !PT ;  /* 0xfffffff803177812 */ /* 0x000fe400078ec0ff */
[----:B------:R-:W-:Y:S01]  /*0b70*/  LOP3.LUT R11, R11, 0xfffffff8, RZ, 0xc0, !PT ;  /* 0xfffffff80b0b7812 */ /* 0x000fe200078ec0ff */
[----:B------:R-:W-:Y:S01]  /*0b80*/  IMAD R5, R5, 0x40, R4 ;  /* 0x0000004005057824 */ /* 0x000fe200078e0204 */
[----:B------:R-:W-:Y:S01]  /*0b90*/  LEA.HI R9, R9, R194, RZ, 0x5 ;  /* 0x000000c209097211 */ /* 0x000fe200078f28ff */
[C---:B------:R-:W-:Y:S01]  /*0ba0*/  IMAD.IADD R23, R202.reuse, 0x1, -R23 ;  /* 0x00000001ca177824 */ /* 0x040fe200078e0a17 */
[----:B------:R-:W-:Y:S01]  /*0bb0*/  IADD3 R7, R202, -R7, RZ ;  /* 0x80000007ca077210 */ /* 0x000fe20007ffe0ff */
[----:B------:R-:W-:Y:S01]  /*0bc0*/  IMAD.IADD R8, R8, 0x1, -R11 ;  /* 0x0000000108087824 */ /* 0x000fe200078e0a0b */
[----:B------:R-:W-:Y:S01]  /*0bd0*/  LEA.HI R0, R0, R195, RZ, 0x1 ;  /* 0x000000c300007211 */ /* 0x000fe200078f08ff */
[----:B------:R-:W-:Y:S01]  /*0be0*/  IMAD.SHL.U32 R16, R23, 0x8, RZ ;  /* 0x0000000817107824 */ /* 0x000fe200078e00ff */
[----:B------:R-:W-:Y:S01]  /*0bf0*/  SHF.R.S32.HI R9, RZ, 0x5, R9 ;  /* 0x00000005ff097819 */ /* 0x000fe20000011409 */
[----:B------:R-:W-:Y:S01]  /*0c00*/  IMAD R197, R2, 0x8, R5 ;  /* 0x0000000802c57824 */ /* 0x000fe200078e0205 */
[----:B------:R-:W-:Y:S01]  /*0c10*/  LEA.HI R4, R7, R7, RZ, 0x1 ;  /* 0x0000000707047211 */ /* 0x000fe200078f08ff */
[----:B------:R-:W-:Y:S01]  /*0c20*/  VIADD R19, R16, 0x40 ;  /* 0x0000004010137836 */ /* 0x000fe20000000000 */
[----:B------:R-:W-:Y:S01]  /*0c30*/  LOP3.LUT R0, R0, 0x3fffffe, RZ, 0xc0, !PT ;  /* 0x03fffffe00007812 */ /* 0x000fe200078ec0ff */
[----:B------:R-:W-:Y:S01]  /*0c40*/  IMAD R9, R9, 0x10, R8 ;  /* 0x0000001009097824 */ /* 0x000fe200078e0208 */
[----:B------:R-:W-:Y:S01]  /*0c50*/  LOP3.LUT R4, R4, 0x1ffffffe, RZ, 0xc0, !PT ;  /* 0x1ffffffe04047812 */ /* 0x000fe200078ec0ff */
[----:B------:R-:W-:Y:S01]  /*0c60*/  VIADD R22, R16, 0x80 ;  /* 0x0000008010167836 */ /* 0x000fe20000000000 */
[----:B------:R-:W-:Y:S01]  /*0c70*/  LOP3.LUT R17, R6, 0x7ffffffc, RZ, 0xc0, !PT ;  /* 0x7ffffffc06117812 */ /* 0x000fe200078ec0ff */
[----:B------:R-:W-:Y:S01]  /*0c80*/  IMAD.IADD R0, R195, 0x1, -R0 ;  /* 0x00000001c3007824 */ /* 0x000fe200078e0a00 */
[----:B------:R-:W-:-:S02]  /*0c90*/  IADD3 R7, R7, -R4, RZ ;  /* 0x8000000407077210 */ /* 0x000fc40007ffe0ff */
[----:B------:R-:W-:Y:S01]  /*0ca0*/  SHF.R.S32.HI R192, RZ, 0x3, R3 ;  /* 0x00000003ffc07819 */ /* 0x000fe20000011403 */
[----:B------:R-:W-:Y:S01]  /*0cb0*/  IMAD R196, R0, 0x40, R9 ;  /* 0x0000004000c47824 */ /* 0x000fe200078e0209 */
[----:B------:R-:W-:Y:S01]  /*0cc0*/  MOV R193, UR5 ;  /* 0x0000000500c17c02 */ /* 0x000fe20008000f00 */
[----:B------:R-:W-:Y:S01]  /*0cd0*/  IMAD.IADD R17, R194, 0x1, -R17 ;  /* 0x00000001c2117824 */ /* 0x000fe200078e0a11 */
[----:B------:R-:W-:Y:S01]  /*0ce0*/  SHF.R.S32.HI R201, RZ, 0x1f, R16 ;  /* 0x0000001fffc97819 */ /* 0x000fe20000011410 */
[----:B------:R-:W-:Y:S01]  /*0cf0*/  IMAD R18, R7, 0x8, R196 ;  /* 0x0000000807127824 */ /* 0x000fe200078e02c4 */
[----:B------:R-:W-:Y:S02]  /*0d00*/  SHF.R.S32.HI R200, RZ, 0x1f, R19 ;  /* 0x0000001fffc87819 */ /* 0x000fe40000011413 */
[----:B------:R-:W-:-:S07]  /*0d10*/  SHF.R.S32.HI R199, RZ, 0x1f, R22 ;  /* 0x0000001fffc77819 */ /* 0x000fce0000011416 */
.L_x_5534:
        /* <DEDUP_REMOVED lines=21> */
.L_x_5478:
[----:B------:R-:W-:Y:S01]  /*0e70*/  ULDC UR8, c[0x0][0xc54] ;  /* 0x0003150000087ab9 */ /* 0x000fe20000000800 */
[----:B------:R-:W-:Y:S01]  /*0e80*/  UMOV UR4, UR9 ;  /* 0x0000000900047c82 */ /* 0x000fe20008000000 */
[----:B------:R-:W-:-:S11]  /*0e90*/  UISETP.NE.AND UP0, UPT, UR8, 0x1, UPT ;  /* 0x000000010800788c */ /* 0x000fd6000bf05270 */
[----:B------:R-:W-:Y:S02]  /*0ea0*/  @UP0 ULDC.64 UR10, c[0x0][0xc58] ;  /* 0x00031600000a0ab9 */ /* 0x000fe40000000a00 */
[----:B------:R-:W-:-:S04]  /*0eb0*/  UIMAD.WIDE.U32 UR6, UR9, UR10, URZ ;  /* 0x0000000a090672a5 */ /* 0x000fc8000f8e003f */
[----:B------:R-:W-:-:S04]  /*0ec0*/  @UP0 USHF.R.U32.HI UR4, URZ, UR11, UR7 ;  /* 0x0000000b3f040299 */ /* 0x000fc80008011607 */
[----:B------:R-:W-:-:S12]  /*0ed0*/  UIMAD UR6, UR4, UR8, URZ ;  /* 0x00000008040672a4 */ /* 0x000fd8000f8e023f */
.L_x_5479:
[----:B------:R-:W-:Y:S01]  /*0ee0*/  ULOP3.LUT UR4, URZ, UR4, URZ, 0x33, !UPT ;  /* 0x000000043f047292 */ /* 0x000fe2000f8e333f */
[----:B------:R-:W-:Y:S01]  /*0ef0*/  PLOP3.LUT P0, PT, PT, PT, PT, 0x80, 0x0 ;  /* 0x000000000000781c */ /* 0x000fe20003f0f070 */
[----:B------:R-:W-:Y:S01]  /*0f00*/  UIADD3 UR10, UR9, -UR6, URZ ;  /* 0x80000006090a7290 */ /* 0x000fe2000fffe03f */
[----:B------:R-:W-:Y:S01]  /*0f10*/  CS2R R2, SRZ ;  /* 0x0000000000027805 */ /* 0x000fe2000001ff00 */
[----:B------:R-:W-:Y:S01]  /*0f20*/  ULDC UR7, c[0x0][0x448] ;  /* 0x0001120000077ab9 */ /* 0x000fe20000000800 */
[----:B------:R-:W-:Y:S01]  /*0f30*/  ULDC UR6, c[0x0][0xc3c] ;  /* 0x00030f0000067ab9 */ /* 0x000fe20000000800 */
[----:B------:R-:W-:Y:S01]  /*0f40*/  UISETP.NE.AND UP2, UPT, UR7, 0x1, UPT ;  /* 0x000000010700788c */ /* 0x000fe2000bf45270 */
[----:B------:R-:W-:Y:S01]  /*0f50*/  IMAD.MOV.U32 R0, RZ, RZ, RZ ;  /* 0x000000ffff007224 */ /* 0x000fe200078e00ff */
[----:B------:R-:W-:Y:S01]  /*0f60*/  UIADD3 UR4, UR4, UR6, URZ ;  /* 0x0000000604047290 */ /* 0x000fe2000fffe03f */
[----:B------:R-:W-:Y:S01]  /*0f70*/  CS2R R118, SRZ ;  /* 0x0000000000767805 */ /* 0x000fe2000001ff00 */
[----:B------:R-:W-:Y:S01]  /*0f80*/  ULDC.64 UR12, c[0x0][0x418] ;  /* 0x00010600000c7ab9 */ /* 0x000fe20000000a00 */
[----:B------:R-:W-:Y:S01]  /*0f90*/  ULDC UR42, c[0x0][0x424] ;  /* 0x00010900002a7ab9 */ /* 0x000fe20000000800 */
[----:B------:R-:W-:Y:S01]  /*0fa0*/  UISETP.NE.U32.AND UP0, UPT, UR12, URZ, UPT ;  /* 0x0000003f0c00728c */ /* 0x000fe2000bf05070 */
[----:B------:R-:W-:Y:S01]  /*0fb0*/  CS2R R116, SRZ ;  /* 0x0000000000747805 */ /* 0x000fe2000001ff00 */
[----:B------:R-:W-:Y:S01]  /*0fc0*/  USHF.L.U32 UR41, UR4, 0x7, URZ ;  /* 0x0000000704297899 */ /* 0x000fe2000800063f */
[----:B------:R-:W-:Y:S01]  /*0fd0*/  CS2R R114, SRZ ;  /* 0x0000000000727805 */ /* 0x000fe2000001ff00 */
[----:B------:R-:W-:Y:S01]  /*0fe0*/  UISETP.NE.AND.EX UP0, UPT, UR13, URZ, UPT, UP0 ;  /* 0x0000003f0d00728c */ /* 0x000fe2000bf05300 */
[----:B------:R-:W-:Y:S01]  /*0ff0*/  CS2R R112, SRZ ;  /* 0x0000000000707805 */ /* 0x000fe2000001ff00 */
[----:B------:R-:W-:Y:S01]  /*1000*/  UIADD3 UR4, UR41, 0x7f, URZ ;  /* 0x0000007f29047890 */ /* 0x000fe2000fffe03f */
[----:B------:R-:W-:Y:S01]  /*1010*/  MOV R102, RZ ;  /* 0x000000ff00667202 */ /* 0x000fe20000000f00 */
        /* <DEDUP_REMOVED lines=13> */
[----:B------:R-:W-:Y:S01]  /*10f0*/  CS2R R124, SRZ ;  /* 0x00000000007c7805 */ /* 0x000fe2000001ff00 */
        /* <DEDUP_REMOVED lines=15> */
[----:B------:R-:W-:Y:S01]  /*11f0*/  ULEA.HI.SX32 UR7, UR7, UR4, 0x1c ;  /* 0x0000000407077291 */ /* 0x000fe2000f8fe23f */
[----:B------:R-:W-:Y:S01]  /*1200*/  CS2R R132, SRZ ;  /* 0x0000000000847805 */ /* 0x000fe2000001ff00 */
[----:B------:R-:W-:Y:S01]  /*1210*/  ULEA.HI.SX32 UR9, UR9, UR5, 0x1c ;  /* 0x0000000509097291 */ /* 0x000fe2000f8fe23f */
[----:B------:R-:W-:Y:S01]  /*1220*/  CS2R R120, SRZ ;  /* 0x0000000000787805 */ /* 0x000fe2000001ff00 */
[----:B------:R-:W-:Y:S01]  /*1230*/  ULDC UR61, c[0x0][0xc48] ;  /* 0x00031200003d7ab9 */ /* 0x000fe20000000800 */
[----:B------:R-:W-:Y:S01]  /*1240*/  UMOV UR60, UR11 ;  /* 0x0000000b003c7c82 */ /* 0x000fe20008000000 */
[----:B------:R-:W-:Y:S01]  /*1250*/  UISETP.LT.AND UP0, UPT, UR7, UR9, UPT ;  /* 0x000000090700728c */ /* 0x000fe2000bf01270 */
[----:B------:R-:W-:Y:S01]  /*1260*/  CS2R R84, SRZ ;  /* 0x0000000000547805 */ /* 0x000fe2000001ff00 */
[----:B------:R-:W-:Y:S01]  /*1270*/  UISETP.NE.AND UP1, UPT, UR61, 0x1, UPT ;  /* 0x000000013d00788c */ /* 0x000fe2000bf25270 */
[----:B------:R-:W-:Y:S01]  /*1280*/  CS2R R130, SRZ ;  /* 0x0000000000827805 */ /* 0x000fe2000001ff00 */
[----:B------:R-:W-:Y:S01]  /*1290*/  USEL UR14, UR7, UR9, UP0 ;  /* 0x00000009070e7287 */ /* 0x000fe20008000000 */
[----:B------:R-:W-:Y:S01]  /*12a0*/  CS2R R122, SRZ ;  /* 0x00000000007a7805 */ /* 0x000fe2000001ff00 */
[----:B------:R-:W-:Y:S01]  /*12b0*/  UP2UR UR43, UPR, URZ, 0x4 ;  /* 0x000000043f2b7883 */ /* 0x000fe20008000000 */
[----:B------:R-:W-:Y:S01]  /*12c0*/  CS2R R80, SRZ ;  /* 0x0000000000507805 */ /* 0x000fe2000001ff00 */
[----:B------:R-:W-:Y:S01]  /*12d0*/  UISETP.GE.AND UP0, UPT, UR14, 0x1, UPT ;  /* 0x000000010e00788c */ /* 0x000fe2000bf06270 */
[----:B------:R-:W-:Y:S01]  /*12e0*/  CS2R R128, SRZ ;  /* 0x0000000000807805 */ /* 0x000fe2000001ff00 */
[----:B------:R-:W-:Y:S01]  /*12f0*/  IMAD.U32 R74, RZ, RZ, UR14 ;  /* 0x0000000eff4a7e24 */ /* 0x000fe2000f8e00ff */
[----:B------:R-:W-:-:S02]  /*1300*/  CS2R R76, SRZ ;  /* 0x00000000004c7805 */ /* 0x000fc4000001ff00 */
[----:B------:R-:W-:Y:S01]  /*1310*/  CS2R R72, SRZ ;  /* 0x0000000000487805 */ /* 0x000fe2000001ff00 */
[----:B------:R-:W-:Y:S01]  /*1320*/  @UP1 ULDC UR10, c[0x0][0xc4c] ;  /* 0x00031300000a1ab9 */ /* 0x000fe20000000800 */
[----:B------:R-:W-:Y:S01]  /*1330*/  PLOP3.LUT P1, PT, PT, PT, UP0, 0x80, 0x0 ;  /* 0x000000000000781c */ /* 0x000fe20003f2f008 */
[----:B------:R-:W-:Y:S01]  /*1340*/  UIMAD.WIDE.U32 UR4, UR11, UR10, URZ ;  /* 0x0000000a0b0472a5 */ /* 0x000fe2000f8e003f */
[----:B------:R-:W-:Y:S01]  /*1350*/  CS2R R134, SRZ ;  /* 0x0000000000867805 */ /* 0x000fe2000001ff00 */
[----:B------:R-:W-:Y:S01]  /*1360*/  @UP1 ULDC UR6, c[0x0][0xc50] ;  /* 0x0003140000061ab9 */ /* 0x000fe20000000800 */
[----:B------:R-:W-:Y:S01]  /*1370*/  CS2R R68, SRZ ;  /* 0x0000000000447805 */ /* 0x000fe2000001ff00 */
[----:B------:R-:W-:Y:S01]  /*1380*/  @UP1 USHF.R.U32.HI UR60, URZ, UR6, UR5 ;  /* 0x000000063f3c1299 */ /* 0x000fe20008011605 */
[----:B------:R-:W-:Y:S02]  /*1390*/  CS2R R144, SRZ ;  /* 0x0000000000907805 */ /* 0x000fe4000001ff00 */
[----:B------:R-:W-:-:S02]  /*13a0*/  CS2R R64, SRZ ;  /* 0x0000000000407805 */ /* 0x000fc4000001ff00 */
[----:B------:R-:W-:Y:S01]  /*13b0*/  CS2R R142, SRZ ;  /* 0x00000000008e7805 */ /* 0x000fe2000001ff00 */
[----:B------:R-:W-:Y:S01]  /*13c0*/  UIADD3 UR4, -UR60, URZ, URZ ;  /* 0x0000003f3c047290 */ /* 0x000fe2000fffe13f */
[----:B------:R-:W-:Y:S02]  /*13d0*/  CS2R R136, SRZ ;  /* 0x0000000000887805 */ /* 0x000fe4000001ff00 */
[----:B------:R-:W-:Y:S02]  /*13e0*/  CS2R R60, SRZ ;  /* 0x00000000003c7805 */ /* 0x000fe4000001ff00 */
[----:B------:R-:W-:Y:S01]  /*13f0*/  CS2R R146, SRZ ;  /* 0x0000000000927805 */ /* 0x000fe2000001ff00 */
[----:B------:R-:W-:Y:S01]  /*1400*/  UIMAD UR61, UR61, UR4, UR11 ;  /* 0x000000043d3d72a4 */ /* 0x000fe2000f8e020b */
        /* <DEDUP_REMOVED lines=12> */
[----:B------:R-:W-:Y:S01]  /*14d0*/  MOV R156, RZ ;  /* 0x000000ff009c7202 */ /* 0x000fe20000000f00 */
        /* <DEDUP_REMOVED lines=36> */
.L_x_5481:
        /* <DEDUP_REMOVED lines=11> */
.L_x_5598:
[----:B------:R-:W-:Y:S05]  /*17d0*/  @!P0 BRA `(.L_x_5483) ;  /* 0x0000000000048947 */ /* 0x000fea0003800000 */
[----:B------:R-:W-:Y:S01]  /*17e0*/  BPT.TRAP 0x1 ;  /* 0x000000040000795c */ /* 0x000fe20000300000 */
.L_x_5483:
[----:B0-----:R-:W-:Y:S01]  /*17f0*/  IMAD.U32 R0, RZ, RZ, UR39 ;  /* 0x00000027ff007e24 */ /* 0x001fe2000f8e00ff */
[----:B------:R-:W-:-:S04]  /*1800*/  MOV R3, UR38 ;  /* 0x0000002600037c02 */ /* 0x000fc80008000f00 */
[----:B------:R-:W-:Y:S02]  /*1810*/  LEA R0, R0, UR40, 0x3 ;  /* 0x0000002800007c11 */ /* 0x000fe4000f8e18ff */
[----:B------:R-:W-:-:S04]  /*1820*/  SHF.L.U32 R3, R3, 0x1f, RZ ;  /* 0x0000001f03037819 */ /* 0x000fc800000006ff */
[----:B------:R0:W1:Y:S01]  /*1830*/  SYNCS.PHASECHK.TRANS64.TRYWAIT P1, [R0+URZ+0x30830], R3 ;  /* 0x03083003000075a7 */ /* 0x000062000802017f */
[----:B------:R-:W-:Y:S05]  /*1840*/  @!P0 BRA `(.L_x_5484) ;  /* 0x0000000000048947 */ /* 0x000fea0003800000 */
[----:B------:R-:W-:Y:S01]  /*1850*/  BPT.TRAP 0x1 ;  /* 0x000000040000795c */ /* 0x000fe20000300000 */
.L_x_5484:
[----:B-1----:R-:W-:Y:S05]  /*1860*/  @P1 BRA `(.L_x_5485) ;  /* 0x0000000000081947 */ /* 0x002fea0003800000 */
[----:B------:R-:W1:Y:S02]  /*1870*/  SYNCS.PHASECHK.TRANS64.TRYWAIT P1, [R0+URZ+0x30830], R3 ;  /* 0x03083003000075a7 */ /* 0x000e64000802017f */
[----:B-1----:R-:W-:Y:S05]  /*1880*/  @!P1 BRA `(.L_x_5486) ;  /* 0x000000f000009947 */ /* 0x002fea0003800000 */
.L_x_5485:
        /* <DEDUP_REMOVED lines=103> */
.L_x_5487:
[----:B------:R-:W-:Y:S01]  /*1f00*/  UISETP.NE.AND UP0, UPT, UR43, URZ, UPT ;  /* 0x0000003f2b00728c */ /* 0x000fe2000bf05270 */
[----:B------:R-:W-:Y:S01]  /*1f10*/  VIADD R11, R18, UR41 ;  /* 0x00000029120b7c36 */ /* 0x000fe20008000000 */
[----:B------:R-:W-:Y:S01]  /*1f20*/  R2UR UR7, R74 ;  /* 0x000000004a0772ca */ /* 0x000fe200000e0000 */
[----:B------:R-:W-:Y:S01]  /*1f30*/  ULDC UR8, c[0x0][0x2f0] ;  /* 0x0000bc0000087ab9 */ /* 0x000fe20000000800 */
[----:B------:R-:W-:Y:S01]  /*1f40*/  ULDC UR6, c[0x0][0x9d8] ;  /* 0x0002760000067ab9 */ /* 0x000fe20000000800 */
[----:B------:R-:W-:Y:S01]  /*1f50*/  IMAD.U32 R13, RZ, RZ, UR8 ;  /* 0x00000008ff0d7e24 */ /* 0x000fe2000f8e00ff */
[----:B------:R-:W-:Y:S01]  /*1f60*/  PLOP3.LUT P1, PT, PT, PT, UP0, 0x80, 0x0 ;  /* 0x000000000000781c */ /* 0x000fe20003f2f008 */
[----:B------:R-:W-:Y:S01]  /*1f70*/  FMUL.FTZ R26, R26, UR6 ;  /* 0x000000061a1a7c20 */ /* 0x000fe20008410000 */
[----:B------:R-:W-:Y:S01]  /*1f80*/  PLOP3.LUT P2, PT, PT, PT, UP0, 0x80, 0x0 ;  /* 0x000000000000781c */ /* 0x000fe20003f4f008 */
[----:B------:R-:W-:Y:S01]  /*1f90*/  FMUL.FTZ R27, R27, UR6 ;  /* 0x000000061b1b7c20 */ /* 0x000fe20008410000 */
[----:B------:R-:W-:Y:S01]  /*1fa0*/  FMUL.FTZ R30, R30, UR6 ;  /* 0x000000061e1e7c20 */ /* 0x000fe20008410000 */
[----:B------:R-:W-:Y:S01]  /*1fb0*/  @UP0 ULDC UR4, c[0x0][0x44c] ;  /* 0x0001130000040ab9 */ /* 0x000fe20000000800 */
[----:B------:R-:W-:Y:S01]  /*1fc0*/  FMUL.FTZ R31, R31, UR6 ;  /* 0x000000061f1f7c20 */ /* 0x000fe20008410000 */
[----:B------:R-:W2:Y:S01]  /*1fd0*/  MUFU.TANH R26, R26 ;  /* 0x0000001a001a7308 */ /* 0x000ea20000002400 */
[----:B------:R-:W-:Y:S01]  /*1fe0*/  ULDC UR9, c[0x0][0x288] ;  /* 0x0000a20000097ab9 */ /* 0x000fe20000000800 */
        /* <DEDUP_REMOVED lines=10> */
[----:B------:R-:W-:Y:S01]  /*2090*/  UIMAD UR4, UR7, -0x60, URZ ;  /* 0xffffffa0070478a4 */ /* 0x000fe2000f8e023f */
[----:B------:R-:W-:Y:S01]  /*20a0*/  FMUL.FTZ R42, R42, UR6 ;  /* 0x000000062a2a7c20 */ /* 0x000fe20008410000 */
[----:B01----:R-:W-:Y:S01]  /*20b0*/  FMUL.FTZ R3, R24, UR6 ;  /* 0x0000000618037c20 */ /* 0x003fe20008410000 */
[----:B------:R-:W-:Y:S01]  /*20c0*/  FMUL.FTZ R43, R43, UR6 ;  /* 0x000000062b2b7c20 */ /* 0x000fe20008410000 */
[----:B------:R-:W0:Y:S01]  /*20d0*/  SHFL.IDX PT, R14, R11, 0x1, 0x1c1f ;  /* 0x003c1f000b0e7f89 */ /* 0x000e2200000e0000 */
[----:B------:R-:W-:Y:S01]  /*20e0*/  UIADD3 UR5, UR4, 0x61, URZ ;  /* 0x0000006104057890 */ /* 0x000fe2000fffe03f */
[----:B------:R-:W1:Y:S01]  /*20f0*/  MUFU.TANH R30, R30 ;  /* 0x0000001e001e7308 */ /* 0x000e620000002400 */
        /* <DEDUP_REMOVED lines=8> */
[----:B------:R-:W-:-:S02]  /*2180*/  IMAD R2, R17, -0x2, R2 ;  /* 0xfffffffe11027824 */ /* 0x000fc400078e0202 */
[----:B------:R-:W-:Y:S01]  /*2190*/  FMUL.FTZ R50, R50, UR6 ;  /* 0x0000000632327c20 */ /* 0x000fe20008410000 */
[----:B------:R-:W-:Y:S01]  /*21a0*/  FMUL.FTZ R41, R41, UR6 ;  /* 0x0000000629297c20 */ /* 0x000fe20008410000 */
[----:B------:R-:W-:Y:S01]  /*21b0*/  MOV R12, UR4 ;  /* 0x00000004000c7c02 */ /* 0x000fe20008000f00 */
[----:B------:R-:W-:Y:S02]  /*21c0*/  IMAD R13, R13, UR42, R2 ;  /* 0x0000002a0d0d7c24 */ /* 0x000fe4000f8e0202 */
[----:B------:R-:W-:Y:S01]  /*21d0*/  FMUL.FTZ R51, R51, UR6 ;  /* 0x0000000633337c20 */ /* 0x000fe20008410000 */
[----:B------:R-:W-:Y:S01]  /*21e0*/  FMUL.FTZ R54, R54, UR6 ;  /* 0x0000000636367c20 */ /* 0x000fe20008410000 */
[----:B------:R-:W4:Y:S01]  /*21f0*/  MUFU.TANH R34, R34 ;  /* 0x0000002200227308 */ /* 0x000f220000002400 */
[----:B------:R-:W-:Y:S02]  /*2200*/  IMAD R12, R17, -0x2, R12 ;  /* 0xfffffffe110c7824 */ /* 0x000fe400078e020c */
[----:B------:R-:W-:Y:S01]  /*2210*/  FMUL.FTZ R55, R55, UR6 ;  /* 0x0000000637377c20 */ /* 0x000fe20008410000 */
[----:B------:R-:W-:Y:S01]  /*2220*/  FMUL.FTZ R58, R58, UR6 ;  /* 0x000000063a3a7c20 */ /* 0x000fe20008410000 */
[----:B------:R-:W-:Y:S01]  /*2230*/  FMUL.FTZ R59, R59, UR6 ;  /* 0x000000063b3b7c20 */ /* 0x000fe20008410000 */
[----:B------:R-:W-:Y:S01]  /*2240*/  FMUL.FTZ R62, R62, UR6 ;  /* 0x000000063e3e7c20 */ /* 0x000fe20008410000 */
[----:B0-----:R-:W-:Y:S01]  /*2250*/  IADD3 R15, R14, -UR9, R13 ;  /* 0x800000090e0f7c10 */ /* 0x001fe2000fffe00d */
[----:B------:R-:W-:Y:S01]  /*2260*/  FMUL.FTZ R63, R63, UR6 ;  /* 0x000000063f3f7c20 */ /* 0x000fe20008410000 */
[----:B------:R3:W-:Y:S01]  /*2270*/  MUFU.TANH R20, R29 ;  /* 0x0000001d00147308 */ /* 0x0007e20000002400 */
[----:B------:R-:W-:Y:S01]  /*2280*/  FMUL.FTZ R66, R66, UR6 ;  /* 0x0000000642427c20 */ /* 0x000fe20008410000 */
[----:B------:R-:W-:Y:S01]  /*2290*/  VIMNMX R15, R12, R15, PT ;  /* 0x0000000f0c0f7248 */ /* 0x000fe20003fe0100 */
[----:B------:R-:W-:Y:S01]  /*22a0*/  FMUL.FTZ R67, R67, UR6 ;  /* 0x0000000643437c20 */ /* 0x000fe20008410000 */
[----:B------:R-:W-:Y:S01]  /*22b0*/  FMUL.FTZ R70, R70, UR6 ;  /* 0x0000000646467c20 */ /* 0x000fe20008410000 */
[----:B------:R-:W-:Y:S01]  /*22c0*/  FMUL.FTZ R71, R71, UR6 ;  /* 0x0000000647477c20 */ /* 0x000fe20008410000 */
[C---:B------:R-:W-:Y:S01]  /*22d0*/  ISETP.GT.AND P1, PT, R15.reuse, RZ, PT ;  /* 0x000000ff0f00720c */ /* 0x040fe20003f24270 */
[----:B------:R-:W0:Y:S01]  /*22e0*/  SHFL.IDX PT, R11, R11, RZ, 0x1c1f ;  /* 0x001c1fff0b0b7589 */ /* 0x000e2200000e0000 */
[C---:B------:R-:W-:Y:S01]  /*22f0*/  ISETP.GT.AND P2, PT, R15.reuse, 0x1, PT ;  /* 0x000000010f00780c */ /* 0x040fe20003f44270 */
[----:B------:R-:W-:Y:S01]  /*2300*/  MUFU.TANH R35, R35 ;  /* 0x0000002300237308 */ /* 0x000fe20000002400 */
[----:B------:R-:W-:Y:S01]  /*2310*/  ISETP.GT.AND P3, PT, R15, 0x8, PT ;  /* 0x000000080f00780c */ /* 0x000fe20003f64270 */
[----:B------:R-:W-:Y:S01]  /*2320*/  FMUL.FTZ R10, R25, UR6 ;  /* 0x00000006190a7c20 */ /* 0x000fe20008410000 */
[----:B--2---:R-:W-:Y:S01]  /*2330*/  FSEL R26, R26, -INF , P1 ;  /* 0xff8000001a1a7808 */ /* 0x004fe20000800000 */
[----:B------:R-:W-:Y:S01]  /*2340*/  FMUL.FTZ R28, R28, UR6 ;  /* 0x000000061c1c7c20 */ /* 0x000fe20008410000 */
[----:B---3--:R-:W-:Y:S01]  /*2350*/  FSEL R29, R27, -INF , P2 ;  /* 0xff8000001b1d7808 */ /* 0x008fe20001000000 */
[----:B------:R-:W-:Y:S01]  /*2360*/  VIADD R13, R13, -UR9 ;  /* 0x800000090d0d7c36 */ /* 0x000fe20008000000 */
[----:B------:R-:W-:Y:S01]  /*2370*/  ISETP.GT.AND P1, PT, R15, 0x9, PT ;  /* 0x000000090f00780c */ /* 0x000fe20003f24270 */
[----:B------:R-:W2:Y:S01]  /*2380*/  MUFU.TANH R38, R38 ;  /* 0x0000002600267308 */ /* 0x000ea20000002400 */
[----:B-1----:R-:W-:Y:S01]  /*2390*/  FSEL R30, R30, -INF , P3 ;  /* 0xff8000001e1e7808 */ /* 0x002fe20001800000 */
[----:B------:R-:W-:Y:S01]  /*23a0*/  FMUL.FTZ R33, R33, UR6 ;  /* 0x0000000621217c20 */ /* 0x000fe20008410000 */
[----:B------:R-:W-:Y:S01]  /*23b0*/  FMNMX.FTZ R21, R26, R29, !PT ;  /* 0x0000001d1a157209 */ /* 0x000fe20007810000 */
[----:B------:R-:W-:Y:S01]  /*23c0*/  FMUL.FTZ R37, R37, UR6 ;  /* 0x0000000625257c20 */ /* 0x000fe20008410000 */
[C---:B------:R-:W-:Y:S01]  /*23d0*/  ISETP.GT.AND P2, PT, R15.reuse, 0x10, PT ;  /* 0x000000100f00780c */ /* 0x040fe20003f44270 */
[----:B------:R-:W-:Y:S01]  /*23e0*/  ULDC UR35, c[0x0][0x988] ;  /* 0x0002620000237ab9 */ /* 0x000fe20000000800 */
[----:B------:R-:W-:Y:S01]  /*23f0*/  FMNMX.FTZ R21, R30, R21, !PT ;  /* 0x000000151e157209 */ /* 0x000fe20007810000 */
[----:B------:R1:W-:Y:S01]  /*2400*/  MUFU.TANH R24, R32 ;  /* 0x0000002000187308 */ /* 0x0003e20000002400 */
[----:B----4-:R-:W-:Y:S01]  /*2410*/  FSEL R34, R34, -INF , P2 ;  /* 0xff80000022227808 */ /* 0x010fe20001000000 */
[----:B------:R-:W-:Y:S01]  /*2420*/  FMUL.FTZ R44, R44, UR6 ;  /* 0x000000062c2c7c20 */ /* 0x000fe20008410000 */
[----:B------:R-:W-:Y:S01]  /*2430*/  ISETP.GT.AND P2, PT, R15, 0x18, PT ;  /* 0x000000180f00780c */ /* 0x000fe20003f44270 */
[----:B------:R-:W-:Y:S01]  /*2440*/  FMUL.FTZ R49, R49, UR6 ;  /* 0x0000000631317c20 */ /* 0x000fe20008410000 */
[----:B------:R-:W-:Y:S01]  /*2450*/  FMUL.FTZ R45, R45, UR6 ;  /* 0x000000062d2d7c20 */ /* 0x000fe20008410000 */
[----:B0-----:R-:W-:Y:S01]  /*2460*/  VIADDMNMX R13, R11, R13, R12, PT ;  /* 0x0000000d0b0d7246 */ /* 0x001fe2000380010c */
[----:B------:R-:W-:Y:S01]  /*2470*/  FMUL.FTZ R48, R48, UR6 ;  /* 0x0000000630307c20 */ /* 0x000fe20008410000 */
[----:B------:R-:W0:Y:S01]  /*2480*/  MUFU.TANH R39, R39 ;  /* 0x0000002700277308 */ /* 0x000e220000002400 */
[----:B-1----:R-:W-:Y:S01]  /*2490*/  FSEL R32, R31, -INF , P1 ;  /* 0xff8000001f207808 */ /* 0x002fe20000800000 */
[----:B------:R-:W-:Y:S01]  /*24a0*/  FMUL.FTZ R52, R52, UR6 ;  /* 0x0000000634347c20 */ /* 0x000fe20008410000 */
[----:B------:R-:W-:Y:S01]  /*24b0*/  ISETP.GT.AND P1, PT, R15, 0x11, PT ;  /* 0x000000110f00780c */ /* 0x000fe20003f24270 */
[----:B------:R-:W-:Y:S01]  /*24c0*/  FMUL.FTZ R53, R53, UR6 ;  /* 0x0000000635357c20 */ /* 0x000fe20008410000 */
[----:B------:R-:W-:Y:S01]  /*24d0*/  FMNMX.FTZ R21, R32, R21, !PT ;  /* 0x0000001520157209 */ /* 0x000fe20007810000 */
[----:B------:R-:W-:Y:S01]  /*24e0*/  FMUL.FTZ R56, R56, UR6 ;  /* 0x0000000638387c20 */ /* 0x000fe20008410000 */
[----:B--2---:R-:W-:Y:S01]  /*24f0*/  FSEL R38, R38, -INF , P2 ;  /* 0xff80000026267808 */ /* 0x004fe20001000000 */
[----:B------:R-:W1:Y:S01]  /*2500*/  MUFU.TANH R42, R42 ;  /* 0x0000002a002a7308 */ /* 0x000e620000002400 */
[----:B------:R-:W-:Y:S01]  /*2510*/  FMNMX.FTZ R21, R34, R21, !PT ;  /* 0x0000001522157209 */ /* 0x000fe20007810000 */
[----:B------:R-:W-:Y:S01]  /*2520*/  FMUL.FTZ R57, R57, UR6 ;  /* 0x0000000639397c20 */ /* 0x000fe20008410000 */
[----:B------:R-:W-:Y:S01]  /*2530*/  ISETP.GT.AND P2, PT, R15, 0x20, PT ;  /* 0x000000200f00780c */ /* 0x000fe20003f44270 */
[----:B------:R-:W-:Y:S01]  /*2540*/  FMUL.FTZ R60, R60, UR6 ;  /* 0x000000063c3c7c20 */ /* 0x000fe20008410000 */
[----:B------:R-:W-:Y:S01]  /*2550*/  ISETP.GT.AND P3, PT, R13, 0x8, PT ;  /* 0x000000080d00780c */ /* 0x000fe20003f64270 */
[----:B------:R-:W-:Y:S01]  /*2560*/  FMUL.FTZ R61, R61, UR6 ;  /* 0x000000063d3d7c20 */ /* 0x000fe20008410000 */
[----:B------:R-:W-:Y:S01]  /*2570*/  FMUL.FTZ R64, R64, UR6 ;  /* 0x0000000640407c20 */ /* 0x000fe20008410000 */
[----:B------:R2:W-:Y:S01]  /*2580*/  MUFU.TANH R72, R36 ;  /* 0x0000002400487308 */ /* 0x0005e20000002400 */
[----:B------:R-:W-:Y:S01]  /*2590*/  FMUL.FTZ R65, R65, UR6 ;  /* 0x0000000641417c20 */ /* 0x000fe20008410000 */
[----:B------:R-:W-:Y:S01]  /*25a0*/  FMUL.FTZ R68, R68, UR6 ;  /* 0x0000000644447c20 */ /* 0x000fe20008410000 */
[----:B------:R-:W-:Y:S01]  /*25b0*/  FMUL.FTZ R69, R69, UR6 ;  /* 0x0000000645457c20 */ /* 0x000fe20008410000 */
[----:B------:R-:W-:Y:S01]  /*25c0*/  R2UR UR10, R0 ;  /* 0x00000000000a72ca */ /* 0x000fe200000e0000 */
[----:B------:R-:W-:Y:S01]  /*25d0*/  @UP0 ULDC UR6, c[0x0][0x44c] ;  /* 0x0001130000060ab9 */ /* 0x000fe20000000800 */
[----:B------:R-:W-:Y:S01]  /*25e0*/  UIADD3 UR4, UR7, -0x2, URZ ;  /* 0xfffffffe07047890 */ /* 0x000fe2000fffe03f */
[----:B------:R-:W3:Y:S01]  /*25f0*/  S2UR UR15, SR_CgaCtaId ;  /* 0x00000000000f79c3 */ /* 0x000ee20000008800 */
[----:B------:R-:W4:Y:S01]  /*2600*/  MUFU.TANH R43, R43 ;  /* 0x0000002b002b7308 */ /* 0x000f220000002400 */
[----:B--2---:R-:W-:Y:S01]  /*2610*/  FSEL R36, R35, -INF , P1 ;  /* 0xff80000023247808 */ /* 0x004fe20000800000 */
[----:B------:R-:W-:Y:S01]  /*2620*/  UIMAD.WIDE.U32 UR6, UR41, UR6, URZ ;  /* 0x00000006290672a5 */ /* 0x000fe2000f8e003f */
[----:B------:R-:W-:Y:S01]  /*2630*/  ISETP.GT.AND P1, PT, R15, 0x19, PT ;  /* 0x000000190f00780c */ /* 0x000fe20003f24270 */
[----:B------:R-:W-:Y:S01]  /*2640*/  @UP0 ULDC UR14, c[0x0][0x450] ;  /* 0x00011400000e0ab9 */ /* 0x000fe20000000800 */
[----:B------:R-:W-:Y:S01]  /*2650*/  FMNMX.FTZ R21, R36, R21, !PT ;  /* 0x0000001524157209 */ /* 0x000fe20007810000 */
[----:B------:R-:W-:Y:S01]  /*2660*/  UMOV UR5, UR41 ;  /* 0x0000002900057c82 */ /* 0x000fe20008000000 */
[----:B------:R-:W-:Y:S01]  /*2670*/  UIMAD UR8, UR42, UR8, -UR9 ;  /* 0x000000082a0872a4 */ /* 0x000fe2000f8e0a09 */
[----:B------:R-:W2:Y:S01]  /*2680*/  MUFU.TANH R46, R46 ;  /* 0x0000002e002e7308 */ /* 0x000ea20000002400 */
[----:B------:R-:W-:Y:S01]  /*2690*/  FMNMX.FTZ R21, R38, R21, !PT ;  /* 0x0000001526157209 */ /* 0x000fe20007810000 */
[----:B------:R-:W-:Y:S01]  /*26a0*/  @UP0 USHF.R.U32.HI UR5, URZ, UR14, UR7 ;  /* 0x0000000e3f050299 */ /* 0x000fe20008011607 */
[----:B------:R-:W-:-:S02]  /*26b0*/  CS2R R118, SRZ ;  /* 0x0000000000767805 */ /* 0x000fc4000001ff00 */
[----:B------:R-:W-:Y:S02]  /*26c0*/  CS2R R116, SRZ ;  /* 0x0000000000747805 */ /* 0x000fe4000001ff00 */
[----:B------:R-:W-:Y:S01]  /*26d0*/  CS2R R114, SRZ ;  /* 0x0000000000727805 */ /* 0x000fe2000001ff00 */
[----:B------:R-:W-:Y:S01]  /*26e0*/  UIADD3 UR6, UR8, UR5, URZ ;  /* 0x0000000508067290 */ /* 0x000fe2000fffe03f */
[----:B------:R-:W-:Y:S01]  /*26f0*/  CS2R R112, SRZ ;  /* 0x0000000000707805 */ /* 0x000fe2000001ff00 */
[----:B------:R0:W-:Y:S01]  /*2700*/  MUFU.TANH R73, R40 ;  /* 0x0000002800497308 */ /* 0x0001e20000002400 */
[----:B------:R-:W-:Y:S01]  /*2710*/  UIADD3 UR5, UR10, 0x30840, URZ ;  /* 0x000308400a057890 */ /* 0x000fe2000fffe03f */
[----:B------:R-:W-:Y:S01]  /*2720*/  CS2R R110, SRZ ;  /* 0x00000000006e7805 */ /* 0x000fe2000001ff00 */
[----:B------:R-:W-:Y:S01]  /*2730*/  UIMAD.WIDE UR6, UR6, 0x2aaaaaab, URZ ;  /* 0x2aaaaaab060678a5 */ /* 0x000fe2000f8e023f */
[----:B------:R-:W-:Y:S02]  /*2740*/  CS2R R108, SRZ ;  /* 0x00000000006c7805 */ /* 0x000fe4000001ff00 */
[----:B------:R-:W-:-:S02]  /*2750*/  CS2R R106, SRZ ;  /* 0x00000000006a7805 */ /* 0x000fc4000001ff00 */
[----:B------:R-:W-:Y:S01]  /*2760*/  CS2R R104, SRZ ;  /* 0x0000000000687805 */ /* 0x000fe2000001ff00 */
[----:B------:R-:W-:Y:S01]  /*2770*/  USHF.R.U32.HI UR6, URZ, 0x1f, UR7 ;  /* 0x0000001f3f067899 */ /* 0x000fe20008011607 */
[----:B------:R-:W5:Y:S01]  /*2780*/  MUFU.TANH R47, R47 ;  /* 0x0000002f002f7308 */ /* 0x000f620000002400 */
[----:B0-----:R-:W-:Y:S01]  /*2790*/  FSEL R40, R39, -INF , P1 ;  /* 0xff80000027287808 */ /* 0x001fe20000800000 */
[----:B---3--:R-:W-:Y:S01]  /*27a0*/  UPRMT UR5, UR15, 0x654, UR5 ;  /* 0x000006540f057896 */ /* 0x008fe20008000005 */
[----:B------:R-:W-:Y:S01]  /*27b0*/  ISETP.GT.AND P1, PT, R15, 0x21, PT ;  /* 0x000000210f00780c */ /* 0x000fe20003f24270 */
[----:B------:R-:W-:Y:S01]  /*27c0*/  ULEA.HI.SX32 UR6, UR7, UR6, 0x1c ;  /* 0x0000000607067291 */ /* 0x000fe2000f8fe23f */
[----:B------:R-:W-:Y:S02]  /*27d0*/  FMNMX.FTZ R2, R40, R21, !PT ;  /* 0x0000001528027209 */ /* 0x000fe40007810000 */
[----:B------:R-:W-:Y:S02]  /*27e0*/  CS2R R102, SRZ ;  /* 0x0000000000667805 */ /* 0x000fe4000001ff00 */
[----:B------:R-:W-:Y:S01]  /*27f0*/  CS2R R100, SRZ ;  /* 0x0000000000647805 */ /* 0x000fe2000001ff00 */
[----:B------:R1:W-:Y:S01]  /*2800*/  MUFU.TANH R74, R41 ;  /* 0x00000029004a7308 */ /* 0x0003e20000002400 */
[----:B------:R-:W-:Y:S01]  /*2810*/  UISETP.LT.AND UP0, UPT, URZ, UR6, UPT ;  /* 0x000000063f00728c */ /* 0x000fe2000bf01270 */
[----:B------:R-:W-:Y:S01]  /*2820*/  CS2R R98, SRZ ;  /* 0x0000000000627805 */ /* 0x000fe2000001ff00 */
[----:B------:R-:W-:Y:S01]  /*2830*/  SYNCS.ARRIVE.TRANS64.RED.A1T0 RZ, [UR5], RZ ;  /* 0x000000ffffff79a7 */ /* 0x000fe20008100405 */
[----:B------:R-:W-:Y:S01]  /*2840*/  CS2R R96, SRZ ;  /* 0x0000000000607805 */ /* 0x000fe2000001ff00 */
[----:B------:R-:W-:Y:S01]  /*2850*/  USEL UR10, URZ, UR6, !UP0 ;  /* 0x000000063f0a7287 */ /* 0x000fe2000c000000 */
[----:B------:R-:W-:-:S02]  /*2860*/  CS2R R94, SRZ ;  /* 0x00000000005e7805 */ /* 0x000fc4000001ff00 */
[----:B------:R-:W-:Y:S01]  /*2870*/  CS2R R92, SRZ ;  /* 0x00000000005c7805 */ /* 0x000fe2000001ff00 */
[----:B------:R-:W0:Y:S01]  /*2880*/  MUFU.TANH R50, R50 ;  /* 0x0000003200327308 */ /* 0x000e220000002400 */
[----:B-1----:R-:W-:Y:S01]  /*2890*/  FSEL R41, R42, -INF , P2 ;  /* 0xff8000002a297808 */ /* 0x002fe20001000000 */
[----:B------:R-:W-:Y:S01]  /*28a0*/  UISETP.GE.AND UP0, UPT, UR4, UR10, UPT ;  /* 0x0000000a0400728c */ /* 0x000fe2000bf06270 */
[----:B------:R-:W-:Y:S02]  /*28b0*/  ISETP.GT.AND P2, PT, R15, 0x28, PT ;  /* 0x000000280f00780c */ /* 0x000fe40003f44270 */
[----:B------:R-:W-:Y:S02]  /*28c0*/  CS2R R90, SRZ ;  /* 0x00000000005a7805 */ /* 0x000fe4000001ff00 */
[----:B----4-:R-:W-:Y:S02]  /*28d0*/  FSEL R42, R43, -INF , P1 ;  /* 0xff8000002b2a7808 */ /* 0x010fe40000800000 */
[----:B------:R-:W-:-:S02]  /*28e0*/  CS2R R88, SRZ ;  /* 0x0000000000587805 */ /* 0x000fc4000001ff00 */
[----:B------:R-:W-:Y:S01]  /*28f0*/  FMNMX.FTZ R21, R41, R2, !PT ;  /* 0x0000000229157209 */ /* 0x000fe20007810000 */
[----:B------:R-:W1:Y:S01]  /*2900*/  MUFU.TANH R51, R51 ;  /* 0x0000003300337308 */ /* 0x000e620000002400 */
[----:B------:R-:W-:Y:S02]  /*2910*/  ISETP.GT.AND P1, PT, R15, 0x29, PT ;  /* 0x000000290f00780c */ /* 0x000fe40003f24270 */
[----:B------:R-:W-:Y:S02]  /*2920*/  CS2R R86, SRZ ;  /* 0x0000000000567805 */ /* 0x000fe4000001ff00 */
[----:B--2---:R-:W-:Y:S02]  /*2930*/  FSEL R43, R46, -INF , P2 ;  /* 0xff8000002e2b7808 */ /* 0x004fe40001000000 */
[----:B------:R-:W-:Y:S02]  /*2940*/  CS2R R84, SRZ ;  /* 0x0000000000547805 */ /* 0x000fe4000001ff00 */
[----:B------:R-:W-:-:S02]  /*2950*/  FMNMX.FTZ R2, R42, R21, !PT ;  /* 0x000000152a027209 */ /* 0x000fc40007810000 */
[----:B------:R-:W-:Y:S02]  /*2960*/  CS2R R82, SRZ ;  /* 0x0000000000527805 */ /* 0x000fe4000001ff00 */
[----:B------:R-:W-:Y:S01]  /*2970*/  ISETP.GT.AND P2, PT, R15, 0x30, PT ;  /* 0x000000300f00780c */ /* 0x000fe20003f44270 */
[----:B------:R-:W2:Y:S01]  /*2980*/  MUFU.TANH R54, R54 ;  /* 0x0000003600367308 */ /* 0x000ea20000002400 */
[----:B-----5:R-:W-:Y:S02]  /*2990*/  FSEL R46, R47, -INF , P1 ;  /* 0xff8000002f2e7808 */ /* 0x020fe40000800000 */
[----:B------:R-:W-:Y:S02]  /*29a0*/  CS2R R80, SRZ ;  /* 0x0000000000507805 */ /* 0x000fe4000001ff00 */
[----:B------:R-:W-:Y:S02]  /*29b0*/  FMNMX.FTZ R21, R43, R2, !PT ;  /* 0x000000022b157209 */ /* 0x000fe40007810000 */
[----:B------:R-:W-:-:S02]  /*29c0*/  CS2R R78, SRZ ;  /* 0x00000000004e7805 */ /* 0x000fc4000001ff00 */
[C---:B------:R-:W-:Y:S02]  /*29d0*/  ISETP.GT.AND P1, PT, R15.reuse, 0x31, PT ;  /* 0x000000310f00780c */ /* 0x040fe40003f24270 */
[----:B------:R-:W-:Y:S02]  /*29e0*/  CS2R R76, SRZ ;  /* 0x00000000004c7805 */ /* 0x000fe4000001ff00 */
[----:B0-----:R-:W-:Y:S01]  /*29f0*/  FSEL R47, R50, -INF , P2 ;  /* 0xff800000322f7808 */ /* 0x001fe20001000000 */
[----:B------:R-:W0:Y:S01]  /*2a00*/  MUFU.TANH R55, R55 ;  /* 0x0000003700377308 */ /* 0x000e220000002400 */
[----:B------:R-:W-:Y:S02]  /*2a10*/  FMNMX.FTZ R2, R46, R21, !PT ;  /* 0x000000152e027209 */ /* 0x000fe40007810000 */
[----:B------:R-:W-:Y:S02]  /*2a20*/  ISETP.GT.AND P2, PT, R15, 0x38, PT ;  /* 0x000000380f00780c */ /* 0x000fe40003f44270 */
[----:B-1----:R-:W-:-:S02]  /*2a30*/  FSEL R50, R51, -INF , P1 ;  /* 0xff80000033327808 */ /* 0x002fc40000800000 */
[----:B------:R-:W-:Y:S01]  /*2a40*/  FMNMX.FTZ R21, R47, R2, !PT ;  /* 0x000000022f157209 */ /* 0x000fe20007810000 */
[----:B------:R-:W1:Y:S01]  /*2a50*/  MUFU.TANH R58, R58 ;  /* 0x0000003a003a7308 */ /* 0x000e620000002400 */
[C---:B------:R-:W-:Y:S02]  /*2a60*/  ISETP.GT.AND P1, PT, R15.reuse, 0x39, PT ;  /* 0x000000390f00780c */ /* 0x040fe40003f24270 */
[----:B--2---:R-:W-:Y:S02]  /*2a70*/  FSEL R51, R54, -INF , P2 ;  /* 0xff80000036337808 */ /* 0x004fe40001000000 */
[----:B------:R-:W-:Y:S02]  /*2a80*/  FMNMX.FTZ R2, R50, R21, !PT ;  /* 0x0000001532027209 */ /* 0x000fe40007810000 */
[----:B------:R-:W-:Y:S01]  /*2a90*/  ISETP.GT.AND P2, PT, R15, 0x40, PT ;  /* 0x000000400f00780c */ /* 0x000fe20003f44270 */
[----:B------:R-:W2:Y:S01]  /*2aa0*/  MUFU.TANH R59, R59 ;  /* 0x0000003b003b7308 */ /* 0x000ea20000002400 */
[----:B0-----:R-:W-:-:S02]  /*2ab0*/  FSEL R54, R55, -INF , P1 ;  /* 0xff80000037367808 */ /* 0x001fc40000800000 */
[----:B------:R-:W-:Y:S02]  /*2ac0*/  FMNMX.FTZ R21, R51, R2, !PT ;  /* 0x0000000233157209 */ /* 0x000fe40007810000 */
[C---:B------:R-:W-:Y:S02]  /*2ad0*/  ISETP.GT.AND P1, PT, R15.reuse, 0x41, PT ;  /* 0x000000410f00780c */ /* 0x040fe40003f24270 */
[----:B------:R-:W-:Y:S01]  /*2ae0*/  FMNMX.FTZ R2, R54, R21, !PT ;  /* 0x0000001536027209 */ /* 0x000fe20007810000 */
[----:B------:R-:W0:Y:S01]  /*2af0*/  MUFU.TANH R62, R62 ;  /* 0x0000003e003e7308 */ /* 0x000e220000002400 */
[----:B-1----:R-:W-:Y:S02]  /*2b00*/  FSEL R55, R58, -INF , P2 ;  /* 0xff8000003a377808 */ /* 0x002fe40001000000 */
[----:B------:R-:W-:Y:S02]  /*2b10*/  ISETP.GT.AND P2, PT, R15, 0x48, PT ;  /* 0x000000480f00780c */ /* 0x000fe40003f44270 */
[----:B------:R-:W-:-:S03]  /*2b20*/  FMNMX.FTZ R21, R55, R2, !PT ;  /* 0x0000000237157209 */ /* 0x000fc60007810000 */
[----:B------:R-:W1:Y:S01]  /*2b30*/  MUFU.TANH R63, R63 ;  /* 0x0000003f003f7308 */ /* 0x000e620000002400 */
[----:B--2---:R-:W-:Y:S02]  /*2b40*/  FSEL R58, R59, -INF , P1 ;  /* 0xff8000003b3a7808 */ /* 0x004fe40000800000 */
[----:B------:R-:W-:Y:S02]  /*2b50*/  ISETP.GT.AND P1, PT, R15, 0x49, PT ;  /* 0x000000490f00780c */ /* 0x000fe40003f24270 */
[----:B------:R-:W-:-:S03]  /*2b60*/  FMNMX.FTZ R2, R58, R21, !PT ;  /* 0x000000153a027209 */ /* 0x000fc60007810000 */
[----:B------:R-:W2:Y:S01]  /*2b70*/  MUFU.TANH R66, R66 ;  /* 0x0000004200427308 */ /* 0x000ea20000002400 */
[----:B0-----:R-:W-:Y:S02]  /*2b80*/  FSEL R59, R62, -INF , P2 ;  /* 0xff8000003e3b7808 */ /* 0x001fe40001000000 */
[----:B------:R-:W-:Y:S02]  /*2b90*/  ISETP.GT.AND P2, PT, R15, 0x50, PT ;  /* 0x000000500f00780c */ /* 0x000fe40003f44270 */
[----:B------:R-:W-:-:S03]  /*2ba0*/  FMNMX.FTZ R21, R59, R2, !PT ;  /* 0x000000023b157209 */ /* 0x000fc60007810000 */
        /* <DEDUP_REMOVED lines=18> */
[----:B------:R-:W-:Y:S02]  /*2cd0*/  CS2R R70, SRZ ;  /* 0x0000000000467805 */ /* 0x000fe4000001ff00 */
[----:B------:R-:W-:Y:S02]  /*2ce0*/  ISETP.GT.AND P1, PT, R13, RZ, PT ;  /* 0x000000ff0d00720c */ /* 0x000fe40003f24270 */
[----:B------:R-:W-:Y:S01]  /*2cf0*/  FMNMX.FTZ R15, R2, R15, !PT ;  /* 0x0000000f020f7209 */ /* 0x000fe20007810000 */
[----:B------:R-:W2:Y:S01]  /*2d00*/  MUFU.TANH R28, R28 ;  /* 0x0000001c001c7308 */ /* 0x000ea20000002400 */
[----:B0-----:R-:W-:-:S03]  /*2d10*/  FSEL R3, R3, -INF , P1 ;  /* 0xff80000003037808 */ /* 0x001fc60000800000 */
[----:B------:R-:W0:Y:S01]  /*2d20*/  SHFL.BFLY PT, R14, R15, 0x2, 0x1f ;  /* 0x0c401f000f0e7f89 */ /* 0x000e2200000e0000 */
[----:B------:R-:W-:-:S03]  /*2d30*/  ISETP.GT.AND P1, PT, R13, 0x9, PT ;  /* 0x000000090d00780c */ /* 0x000fc60003f24270 */
[----:B------:R-:W3:Y:S01]  /*2d40*/  MUFU.TANH R33, R33 ;  /* 0x0000002100217308 */ /* 0x000ee20000002400 */
[----:B-1----:R-:W-:Y:S02]  /*2d50*/  FSEL R10, R10, -INF , P2 ;  /* 0xff8000000a0a7808 */ /* 0x002fe40001000000 */
[----:B------:R-:W-:Y:S02]  /*2d60*/  ISETP.GT.AND P2, PT, R13, 0x10, PT ;  /* 0x000000100d00780c */ /* 0x000fe40003f44270 */
[----:B------:R-:W-:-:S03]  /*2d70*/  FMNMX.FTZ R21, R3, R10, !PT ;  /* 0x0000000a03157209 */ /* 0x000fc60007810000 */
[----:B------:R-:W1:Y:S08]  /*2d80*/  MUFU.TANH R37, R37 ;  /* 0x0000002500257308 */ /* 0x000e700000002400 */
[----:B------:R4:W-:Y:S01]  /*2d90*/  MUFU.TANH R39, R49 ;  /* 0x0000003100277308 */ /* 0x0009e20000002400 */
[----:B0-----:R-:W-:-:S05]  /*2da0*/  FMNMX.FTZ R14, R15, R14, !PT ;  /* 0x0000000e0f0e7209 */ /* 0x001fca0007810000 */
[----:B------:R-:W0:Y:S02]  /*2db0*/  SHFL.BFLY PT, R15, R14, 0x1, 0x1f ;  /* 0x0c201f000e0f7f89 */ /* 0x000e2400000e0000 */
[----:B------:R-:W5:Y:S08]  /*2dc0*/  MUFU.TANH R44, R44 ;  /* 0x0000002c002c7308 */ /* 0x000f700000002400 */
[----:B------:R-:W5:Y:S08]  /*2dd0*/  MUFU.TANH R45, R45 ;  /* 0x0000002d002d7308 */ /* 0x000f700000002400 */
[----:B------:R-:W5:Y:S01]  /*2de0*/  MUFU.TANH R48, R48 ;  /* 0x0000003000307308 */ /* 0x000f620000002400 */
[----:B0-----:R-:W-:-:S07]  /*2df0*/  FMNMX.FTZ R11, R14, R15, !PT ;  /* 0x0000000f0e0b7209 */ /* 0x001fce0007810000 */
[----:B------:R-:W0:Y:S01]  /*2e00*/  MUFU.TANH R52, R52 ;  /* 0x0000003400347308 */ /* 0x000e220000002400 */
[----:B--2---:R-:W-:Y:S02]  /*2e10*/  FSEL R14, R28, -INF , P3 ;  /* 0xff8000001c0e7808 */ /* 0x004fe40001800000 */
[----:B------:R-:W-:Y:S02]  /*2e20*/  FSEL R15, R20, -INF , P1 ;  /* 0xff800000140f7808 */ /* 0x000fe40000800000 */
[----:B------:R-:W-:Y:S02]  /*2e30*/  FMNMX.FTZ R12, R14, R21, !PT ;  /* 0x000000150e0c7209 */ /* 0x000fe40007810000 */
[----:B------:R-:W-:Y:S01]  /*2e40*/  ISETP.GT.AND P1, PT, R13, 0x11, PT ;  /* 0x000000110d00780c */ /* 0x000fe20003f24270 */
[----:B------:R-:W2:Y:S01]  /*2e50*/  MUFU.TANH R53, R53 ;  /* 0x0000003500357308 */ /* 0x000ea20000002400 */
[----:B------:R-:W-:Y:S01]  /*2e60*/  FSEL R20, R24, -INF , P2 ;  /* 0xff80000018147808 */ /* 0x000fe20001000000 */
[----:B------:R-:W-:Y:S01]  /*2e70*/  FMUL.FTZ R24, R11, UR35 ;  /* 0x000000230b187c20 */ /* 0x000fe20008410000 */
[----:B------:R-:W-:-:S02]  /*2e80*/  FMNMX.FTZ R25, R15, R12, !PT ;  /* 0x0000000c0f197209 */ /* 0x000fc40007810000 */
[----:B------:R-:W-:Y:S02]  /*2e90*/  FSETP.NEU.FTZ.AND P2, PT, R11, -INF , PT ;  /* 0xff8000000b00780b */ /* 0x000fe40003f5d000 */
[----:B------:R-:W-:Y:S01]  /*2ea0*/  ISETP.GT.AND P3, PT, R13, 0x18, PT ;  /* 0x000000180d00780c */ /* 0x000fe20003f64270 */
[----:B------:R-:W2:Y:S01]  /*2eb0*/  MUFU.TANH R56, R56 ;  /* 0x0000003800387308 */ /* 0x000ea20000002400 */
[----:B---3--:R-:W-:Y:S02]  /*2ec0*/  FSEL R21, R33, -INF , P1 ;  /* 0xff80000021157808 */ /* 0x008fe40000800000 */
[----:B------:R-:W-:Y:S02]  /*2ed0*/  FMNMX.FTZ R12, R20, R25, !PT ;  /* 0x00000019140c7209 */ /* 0x000fe40007810000 */
[----:B----4-:R-:W-:Y:S02]  /*2ee0*/  FSEL R49, R24, RZ, P2 ;  /* 0x000000ff18317208 */ /* 0x010fe40001000000 */
[----:B------:R-:W-:Y:S01]  /*2ef0*/  ISETP.GT.AND P1, PT, R13, 0x19, PT ;  /* 0x000000190d00780c */ /* 0x000fe20003f24270 */
[----:B------:R-:W3:Y:S01]  /*2f00*/  MUFU.TANH R57, R57 ;  /* 0x0000003900397308 */ /* 0x000ee20000002400 */
[----:B------:R-:W-:Y:S01]  /*2f10*/  FSEL R24, R72, -INF , P3 ;  /* 0xff80000048187808 */ /* 0x000fe20001800000 */
[--C-:B------:R-:W-:Y:S01]  /*2f20*/  FFMA.FTZ R33, R26, UR35, -R49.reuse ;  /* 0x000000231a217c23 */ /* 0x100fe20008010831 */
[----:B------:R-:W-:Y:S01]  /*2f30*/  FMNMX.FTZ R27, R21, R12, !PT ;  /* 0x0000000c151b7209 */ /* 0x000fe20007810000 */
[--C-:B------:R-:W-:Y:S01]  /*2f40*/  FFMA.FTZ R35, R29, UR35, -R49.reuse ;  /* 0x000000231d237c23 */ /* 0x100fe20008010831 */
[----:B------:R-:W-:Y:S01]  /*2f50*/  ISETP.GT.AND P2, PT, R13, 0x20, PT ;  /* 0x000000200d00780c */ /* 0x000fe20003f44270 */
[--C-:B------:R-:W-:Y:S01]  /*2f60*/  FFMA.FTZ R42, R42, UR35, -R49.reuse ;  /* 0x000000232a2a7c23 */ /* 0x100fe20008010831 */
[----:B-1----:R-:W-:Y:S01]  /*2f70*/  FSEL R25, R37, -INF , P1 ;  /* 0xff80000025197808 */ /* 0x002fe20000800000 */
[----:B------:R1:W-:Y:S01]  /*2f80*/  MUFU.EX2 R189, R33 ;  /* 0x0000002100bd7308 */ /* 0x0003e20000000800 */
[----:B------:R-:W-:Y:S01]  /*2f90*/  FMNMX.FTZ R12, R24, R27, !PT ;  /* 0x0000001b180c7209 */ /* 0x000fe20007810000 */
[--C-:B------:R-:W-:Y:S01]  /*2fa0*/  FFMA.FTZ R37, R30, UR35, -R49.reuse ;  /* 0x000000231e257c23 */ /* 0x100fe20008010831 */
[----:B------:R-:W-:Y:S01]  /*2fb0*/  ISETP.GT.AND P1, PT, R13, 0x21, PT ;  /* 0x000000210d00780c */ /* 0x000fe20003f24270 */
[--C-:B------:R-:W-:Y:S01]  /*2fc0*/  FFMA.FTZ R43, R43, UR35, -R49.reuse ;  /* 0x000000232b2b7c23 */ /* 0x100fe20008010831 */
[----:B------:R-:W-:Y:S01]  /*2fd0*/  FSEL R26, R73, -INF , P2 ;  /* 0xff800000491a7808 */ /* 0x000fe20001000000 */
[--C-:B------:R-:W-:Y:S01]  /*2fe0*/  FFMA.FTZ R46, R46, UR35, -R49.reuse ;  /* 0x000000232e2e7c23 */ /* 0x100fe20008010831 */
[----:B------:R-:W-:Y:S01]  /*2ff0*/  FMNMX.FTZ R31, R25, R12, !PT ;  /* 0x0000000c191f7209 */ /* 0x000fe20007810000 */
[----:B------:R-:W4:Y:S01]  /*3000*/  MUFU.TANH R60, R60 ;  /* 0x0000003c003c7308 */ /* 0x000f220000002400 */
[----:B------:R-:W-:Y:S01]  /*3010*/  ISETP.GT.AND P2, PT, R13, 0x28, PT ;  /* 0x000000280d00780c */ /* 0x000fe20003f44270 */
[--C-:B------:R-:W-:Y:S01]  /*3020*/  FFMA.FTZ R47, R47, UR35, -R49.reuse ;  /* 0x000000232f2f7c23 */ /* 0x100fe20008010831 */
[----:B------:R-:W-:Y:S01]  /*3030*/  FSEL R27, R74, -INF , P1 ;  /* 0xff8000004a1b7808 */ /* 0x000fe20000800000 */
[--C-:B------:R-:W-:Y:S01]  /*3040*/  FFMA.FTZ R50, R50, UR35, -R49.reuse ;  /* 0x0000002332327c23 */ /* 0x100fe20008010831 */
[----:B------:R-:W-:Y:S01]  /*3050*/  FMNMX.FTZ R12, R26, R31, !PT ;  /* 0x0000001f1a0c7209 */ /* 0x000fe20007810000 */
[--C-:B------:R-:W-:Y:S01]  /*3060*/  FFMA.FTZ R51, R51, UR35, -R49.reuse ;  /* 0x0000002333337c23 */ /* 0x100fe20008010831 */
[----:B------:R-:W-:Y:S01]  /*3070*/  ISETP.GT.AND P1, PT, R13, 0x29, PT ;  /* 0x000000290d00780c */ /* 0x000fe20003f24270 */
[----:B------:R-:W4:Y:S01]  /*3080*/  MUFU.TANH R61, R61 ;  /* 0x0000003d003d7308 */ /* 0x000f220000002400 */
[----:B-----5:R-:W-:Y:S01]  /*3090*/  FSEL R28, R44, -INF , P2 ;  /* 0xff8000002c1c7808 */ /* 0x020fe20001000000 */
[--C-:B------:R-:W-:Y:S01]  /*30a0*/  FFMA.FTZ R54, R54, UR35, -R49.reuse ;  /* 0x0000002336367c23 */ /* 0x100fe20008010831 */
[----:B------:R-:W-:Y:S01]  /*30b0*/  FMNMX.FTZ R31, R27, R12, !PT ;  /* 0x0000000c1b1f7209 */ /* 0x000fe20007810000 */
[--C-:B------:R-:W-:Y:S01]  /*30c0*/  FFMA.FTZ R55, R55, UR35, -R49.reuse ;  /* 0x0000002337377c23 */ /* 0x100fe20008010831 */
[----:B------:R-:W-:Y:S01]  /*30d0*/  ISETP.GT.AND P2, PT, R13, 0x30, PT ;  /* 0x000000300d00780c */ /* 0x000fe20003f44270 */
[--C-:B------:R-:W-:Y:S01]  /*30e0*/  FFMA.FTZ R58, R58, UR35, -R49.reuse ;  /* 0x000000233a3a7c23 */ /* 0x100fe20008010831 */
[----:B------:R-:W-:Y:S01]  /*30f0*/  FSEL R29, R45, -INF , P1 ;  /* 0xff8000002d1d7808 */ /* 0x000fe20000800000 */
[----:B------:R5:W-:Y:S01]  /*3100*/  MUFU.EX2 R44, R35 ;  /* 0x00000023002c7308 */ /* 0x000be20000000800 */
[----:B------:R-:W-:Y:S01]  /*3110*/  FMNMX.FTZ R12, R28, R31, !PT ;  /* 0x0000001f1c0c7209 */ /* 0x000fe20007810000 */
[--C-:B------:R-:W-:Y:S01]  /*3120*/  FFMA.FTZ R45, R34, UR35, -R49.reuse ;  /* 0x00000023222d7c23 */ /* 0x100fe20008010831 */
[----:B------:R-:W-:Y:S01]  /*3130*/  ISETP.GT.AND P1, PT, R13, 0x31, PT ;  /* 0x000000310d00780c */ /* 0x000fe20003f24270 */
[--C-:B------:R-:W-:Y:S01]  /*3140*/  FFMA.FTZ R59, R59, UR35, -R49.reuse ;  /* 0x000000233b3b7c23 */ /* 0x100fe20008010831 */
[----:B------:R-:W-:Y:S01]  /*3150*/  FSEL R30, R48, -INF , P2 ;  /* 0xff800000301e7808 */ /* 0x000fe20001000000 */
[--C-:B------:R-:W-:Y:S01]  /*3160*/  FFMA.FTZ R62, R62, UR35, -R49.reuse ;  /* 0x000000233e3e7c23 */ /* 0x100fe20008010831 */
[----:B-1----:R-:W-:Y:S01]  /*3170*/  FMNMX.FTZ R33, R29, R12, !PT ;  /* 0x0000000c1d217209 */ /* 0x002fe20007810000 */
[----:B------:R-:W1:Y:S01]  /*3180*/  MUFU.TANH R64, R64 ;  /* 0x0000004000407308 */ /* 0x000e620000002400 */
[----:B------:R-:W-:Y:S01]  /*3190*/  ISETP.GT.AND P2, PT, R13, 0x38, PT ;  /* 0x000000380d00780c */ /* 0x000fe20003f44270 */
[--C-:B------:R-:W-:Y:S01]  /*31a0*/  FFMA.FTZ R63, R63, UR35, -R49.reuse ;  /* 0x000000233f3f7c23 */ /* 0x100fe20008010831 */
[----:B------:R-:W-:Y:S01]  /*31b0*/  FSEL R31, R39, -INF , P1 ;  /* 0xff800000271f7808 */ /* 0x000fe20000800000 */
[--C-:B------:R-:W-:Y:S01]  /*31c0*/  FFMA.FTZ R39, R32, UR35, -R49.reuse ;  /* 0x0000002320277c23 */ /* 0x100fe20008010831 */
[----:B------:R-:W-:Y:S01]  /*31d0*/  FMNMX.FTZ R12, R30, R33, !PT ;  /* 0x000000211e0c7209 */ /* 0x000fe20007810000 */
[--C-:B------:R-:W-:Y:S01]  /*31e0*/  FFMA.FTZ R66, R66, UR35, -R49.reuse ;  /* 0x0000002342427c23 */ /* 0x100fe20008010831 */
[----:B------:R-:W-:Y:S01]  /*31f0*/  ISETP.GT.AND P1, PT, R13, 0x39, PT ;  /* 0x000000390d00780c */ /* 0x000fe20003f24270 */
[----:B------:R3:W-:Y:S01]  /*3200*/  MUFU.EX2 R191, R37 ;  /* 0x0000002500bf7308 */ /* 0x0007e20000000800 */
[----:B0-----:R-:W-:Y:S01]  /*3210*/  FSEL R32, R52, -INF , P2 ;  /* 0xff80000034207808 */ /* 0x001fe20001000000 */
[--C-:B------:R-:W-:Y:S01]  /*3220*/  FFMA.FTZ R52, R36, UR35, -R49.reuse ;  /* 0x0000002324347c23 */ /* 0x100fe20008010831 */
[----:B-----5:R-:W-:Y:S01]  /*3230*/  FMNMX.FTZ R35, R31, R12, !PT ;  /* 0x0000000c1f237209 */ /* 0x020fe20007810000 */
[--C-:B------:R-:W-:Y:S01]  /*3240*/  FFMA.FTZ R67, R67, UR35, -R49.reuse ;  /* 0x0000002343437c23 */ /* 0x100fe20008010831 */
[----:B------:R-:W-:Y:S01]  /*3250*/  ISETP.GT.AND P2, PT, R13, 0x40, PT ;  /* 0x000000400d00780c */ /* 0x000fe20003f44270 */
[--C-:B------:R-:W-:Y:S01]  /*3260*/  FFMA.FTZ R2, R2, UR35, -R49.reuse ;  /* 0x0000002302027c23 */ /* 0x100fe20008010831 */
[----:B--2---:R-:W-:Y:S01]  /*3270*/  FSEL R33, R53, -INF , P1 ;  /* 0xff80000035217808 */ /* 0x004fe20000800000 */
[----:B------:R-:W0:Y:S01]  /*3280*/  MUFU.TANH R65, R65 ;  /* 0x0000004100417308 */ /* 0x000e220000002400 */
[----:B------:R-:W-:Y:S01]  /*3290*/  FMNMX.FTZ R12, R32, R35, !PT ;  /* 0x00000023200c7209 */ /* 0x000fe20007810000 */
[----:B------:R-:W-:Y:S01]  /*32a0*/  FFMA.FTZ R53, R38, UR35, -R49 ;  /* 0x0000002326357c23 */ /* 0x000fe20008010831 */
[----:B------:R-:W-:-:S02]  /*32b0*/  ISETP.GT.AND P1, PT, R13, 0x41, PT ;  /* 0x000000410d00780c */ /* 0x000fc40003f24270 */
[----:B------:R-:W-:Y:S02]  /*32c0*/  CS2R R74, SRZ ;  /* 0x00000000004a7805 */ /* 0x000fe4000001ff00 */
[----:B------:R-:W-:Y:S01]  /*32d0*/  FSEL R34, R56, -INF , P2 ;  /* 0xff80000038227808 */ /* 0x000fe20001000000 */
[----:B------:R-:W-:Y:S01]  /*32e0*/  FFMA.FTZ R56, R40, UR35, -R49 ;  /* 0x0000002328387c23 */ /* 0x000fe20008010831 */
[----:B---3--:R-:W-:Y:S01]  /*32f0*/  FMNMX.FTZ R37, R33, R12, !PT ;  /* 0x0000000c21257209 */ /* 0x008fe20007810000 */
[----:B------:R-:W2:Y:S01]  /*3300*/  MUFU.TANH R68, R68 ;  /* 0x0000004400447308 */ /* 0x000ea20000002400 */
[----:B------:R-:W-:Y:S02]  /*3310*/  ISETP.GT.AND P2, PT, R13, 0x48, PT ;  /* 0x000000480d00780c */ /* 0x000fe40003f44270 */
[----:B------:R-:W-:Y:S02]  /*3320*/  CS2R R72, SRZ ;  /* 0x0000000000487805 */ /* 0x000fe4000001ff00 */
[----:B------:R-:W-:-:S02]  /*3330*/  FSEL R35, R57, -INF , P1 ;  /* 0xff80000039237808 */ /* 0x000fc40000800000 */
[----:B------:R-:W-:Y:S02]  /*3340*/  FMNMX.FTZ R12, R34, R37, !PT ;  /* 0x00000025220c7209 */ /* 0x000fe40007810000 */
[C---:B------:R-:W-:Y:S01]  /*3350*/  ISETP.GT.AND P1, PT, R13.reuse, 0x49, PT ;  /* 0x000000490d00780c */ /* 0x040fe20003f24270 */
[----:B------:R3:W-:Y:S01]  /*3360*/  MUFU.EX2 R48, R39 ;  /* 0x0000002700307308 */ /* 0x0007e20000000800 */
[----:B----4-:R-:W-:Y:S02]  /*3370*/  FSEL R36, R60, -INF , P2 ;  /* 0xff8000003c247808 */ /* 0x010fe40001000000 */
[----:B------:R-:W-:Y:S02]  /*3380*/  ISETP.GT.AND P2, PT, R13, 0x50, PT ;  /* 0x000000500d00780c */ /* 0x000fe40003f44270 */
[----:B------:R-:W-:Y:S02]  /*3390*/  FSEL R37, R61, -INF , P1 ;  /* 0xff8000003d257808 */ /* 0x000fe40000800000 */
[----:B------:R-:W-:Y:S01]  /*33a0*/  ISETP.GT.AND P1, PT, R13, 0x51, PT ;  /* 0x000000510d00780c */ /* 0x000fe20003f24270 */
[----:B------:R-:W4:Y:S01]  /*33b0*/  MUFU.TANH R69, R69 ;  /* 0x0000004500457308 */ /* 0x000f220000002400 */
[----:B---3--:R-:W-:-:S02]  /*33c0*/  FMNMX.FTZ R39, R35, R12, !PT ;  /* 0x0000000c23277209 */ /* 0x008fc40007810000 */
[----:B-1----:R-:W-:Y:S02]  /*33d0*/  FSEL R38, R64, -INF , P2 ;  /* 0xff80000040267808 */ /* 0x002fe40001000000 */
[----:B------:R-:W-:Y:S02]  /*33e0*/  FMNMX.FTZ R12, R36, R39, !PT ;  /* 0x00000027240c7209 */ /* 0x000fe40007810000 */
[----:B------:R-:W-:Y:S01]  /*33f0*/  ISETP.GT.AND P2, PT, R13, 0x58, PT ;  /* 0x000000580d00780c */ /* 0x000fe20003f44270 */
[----:B------:R1:W-:Y:S01]  /*3400*/  MUFU.EX2 R185, R45 ;  /* 0x0000002d00b97308 */ /* 0x0003e20000000800 */
[----:B0-----:R-:W-:Y:S02]  /*3410*/  FSEL R39, R65, -INF , P1 ;  /* 0xff80000041277808 */ /* 0x001fe40000800000 */
[----:B------:R-:W-:Y:S02]  /*3420*/  ISETP.GT.AND P1, PT, R13, 0x59, PT ;  /* 0x000000590d00780c */ /* 0x000fe40003f24270 */
[----:B--2---:R-:W-:-:S03]  /*3430*/  FSEL R13, R68, -INF , P2 ;  /* 0xff800000440d7808 */ /* 0x004fc60001000000 */
[----:B------:R-:W-:Y:S01]  /*3440*/  MUFU.EX2 R60, R42 ;  /* 0x0000002a003c7308 */ /* 0x000fe20000000800 */
[----:B-1----:R-:W-:Y:S02]  /*3450*/  FMNMX.FTZ R45, R37, R12, !PT ;  /* 0x0000000c252d7209 */ /* 0x002fe40007810000 */
[----:B----4-:R-:W-:Y:S02]  /*3460*/  FSEL R40, R69, -INF , P1 ;  /* 0xff80000045287808 */ /* 0x010fe40000800000 */
[----:B------:R-:W-:Y:S02]  /*3470*/  CS2R R68, SRZ ;  /* 0x0000000000447805 */ /* 0x000fe4000001ff00 */
[----:B------:R-:W-:Y:S01]  /*3480*/  FMNMX.FTZ R12, R38, R45, !PT ;  /* 0x0000002d260c7209 */ /* 0x000fe20007810000 */
[----:B------:R-:W-:Y:S01]  /*3490*/  FFMA.FTZ R45, R41, UR35, -R49 ;  /* 0x00000023292d7c23 */ /* 0x000fe20008010831 */
[----:B------:R-:W-:Y:S02]  /*34a0*/  MUFU.EX2 R52, R52 ;  /* 0x0000003400347308 */ /* 0x000fe40000000800 */
[----:B------:R-:W-:-:S04]  /*34b0*/  FMNMX.FTZ R12, R39, R12, !PT ;  /* 0x0000000c270c7209 */ /* 0x000fc80007810000 */
[----:B------:R-:W-:Y:S02]  /*34c0*/  FMNMX.FTZ R41, R13, R12, !PT ;  /* 0x0000000c0d297209 */ /* 0x000fe40007810000 */
[----:B------:R-:W-:Y:S02]  /*34d0*/  MUFU.EX2 R53, R53 ;  /* 0x0000003500357308 */ /* 0x000fe40000000800 */
[----:B------:R-:W-:-:S05]  /*34e0*/  FMNMX.FTZ R41, R40, R41, !PT ;  /* 0x0000002928297209 */ /* 0x000fca0007810000 */
[----:B------:R-:W0:Y:S01]  /*34f0*/  SHFL.BFLY PT, R12, R41, 0x2, 0x1f ;  /* 0x0c401f00290c7f89 */ /* 0x000e2200000e0000 */
[----:B------:R-:W1:Y:S08]  /*3500*/  MUFU.EX2 R56, R56 ;  /* 0x0000003800387308 */ /* 0x000e700000000800 */
[----:B------:R-:W2:Y:S08]  /*3510*/  MUFU.EX2 R45, R45 ;  /* 0x0000002d002d7308 */ /* 0x000eb00000000800 */
[----:B------:R-:W-:Y:S01]  /*3520*/  MUFU.EX2 R43, R43 ;  /* 0x0000002b002b7308 */ /* 0x000fe20000000800 */
[----:B-1----:R-:W-:-:S02]  /*3530*/  F2FP.BF16.F32.PACK_AB R187, R56, R53 ;  /* 0x0000003538bb723e */ /* 0x002fc400000010ff */
[----:B0-----:R-:W-:-:S05]  /*3540*/  FMNMX.FTZ R42, R41, R12, !PT ;  /* 0x0000000c292a7209 */ /* 0x001fca0007810000 */
[----:B------:R-:W0:Y:S01]  /*3550*/  MUFU.EX2 R46, R46 ;  /* 0x0000002e002e7308 */ /* 0x000e220000000800 */
[----:B--2---:R-:W-:Y:S01]  /*3560*/  F2FP.BF16.F32.PACK_AB R181, R60, R45 ;  /* 0x0000002d3cb5723e */ /* 0x004fe200000010ff */
[----:B------:R-:W1:Y:S06]  /*3570*/  SHFL.BFLY PT, R41, R42, 0x1, 0x1f ;  /* 0x0c201f002a297f89 */ /* 0x000e6c00000e0000 */
[----:B------:R-:W-:Y:S08]  /*3580*/  MUFU.EX2 R47, R47 ;  /* 0x0000002f002f7308 */ /* 0x000ff00000000800 */
[----:B------:R-:W2:Y:S01]  /*3590*/  MUFU.EX2 R50, R50 ;  /* 0x0000003200327308 */ /* 0x000ea20000000800 */
[----:B0-----:R-:W-:-:S07]  /*35a0*/  F2FP.BF16.F32.PACK_AB R183, R46, R43 ;  /* 0x0000002b2eb7723e */ /* 0x001fce00000010ff */
[----:B------:R-:W-:Y:S01]  /*35b0*/  MUFU.EX2 R51, R51 ;  /* 0x0000003300337308 */ /* 0x000fe20000000800 */
[----:B-1----:R-:W-:Y:S01]  /*35c0*/  FMNMX.FTZ R12, R42, R41, !PT ;  /* 0x000000292a0c7209 */ /* 0x002fe20007810000 */
[----:B------:R-:W-:Y:S01]  /*35d0*/  FADD.FTZ R42, R189, R44 ;  /* 0x0000002cbd2a7221 */ /* 0x000fe20000010000 */
[----:B------:R-:W-:Y:S02]  /*35e0*/  F2FP.BF16.F32.PACK_AB R189, R44, R189 ;  /* 0x000000bd2cbd723e */ /* 0x000fe400000010ff */
[C---:B------:R-:W-:Y:S01]  /*35f0*/  FSETP.NEU.FTZ.AND P1, PT, R12.reuse, -INF , PT ;  /* 0xff8000000c00780b */ /* 0x040fe20003f3d000 */
[----:B------:R-:W-:Y:S02]  /*3600*/  FMUL.FTZ R41, R12, UR35 ;  /* 0x000000230c297c20 */ /* 0x000fe40008410000 */
[----:B------:R-:W0:Y:S01]  /*3610*/  MUFU.EX2 R54, R54 ;  /* 0x0000003600367308 */ /* 0x000e220000000800 */
[----:B--2---:R-:W-:Y:S02]  /*3620*/  F2FP.BF16.F32.PACK_AB R177, R50, R47 ;  /* 0x0000002f32b1723e */ /* 0x004fe400000010ff */
[----:B------:R-:W-:-:S02]  /*3630*/  FSEL R41, R41, RZ, P1 ;  /* 0x000000ff29297208 */ /* 0x000fc40000800000 */
        /* <DEDUP_REMOVED lines=25> */
[----:B------:R-:W2:Y:S01]  /*37d0*/  MUFU.EX2 R14, R14 ;  /* 0x0000000e000e7308 */ /* 0x000ea20000000800 */
[--C-:B------:R-:W-:Y:S01]  /*37e0*/  FFMA.FTZ R39, R39, UR35, -R41.reuse ;  /* 0x0000002327277c23 */ /* 0x100fe20008010829 */
[--C-:B------:R-:W-:Y:S01]  /*37f0*/  FFMA.FTZ R13, R13, UR35, -R41.reuse ;  /* 0x000000230d0d7c23 */ /* 0x100fe20008010829 */
[----:B------:R-:W-:Y:S01]  /*3800*/  FFMA.FTZ R40, R40, UR35, -R41 ;  /* 0x0000002328287c23 */ /* 0x000fe20008010829 */
[----:B0-----:R-:W-:-:S04]  /*3810*/  F2FP.BF16.F32.PACK_AB R179, R54, R51 ;  /* 0x0000003336b3723e */ /* 0x001fc800000010ff */
[----:B------:R-:W0:Y:S01]  /*3820*/  MUFU.EX2 R15, R15 ;  /* 0x0000000f000f7308 */ /* 0x000e220000000800 */
[----:B-1----:R-:W-:Y:S01]  /*3830*/  FADD.FTZ R57, R3, R10 ;  /* 0x0000000a03397221 */ /* 0x002fe20000010000 */
[----:B------:R-:W-:-:S06]  /*3840*/  F2FP.BF16.F32.PACK_AB R188, R10, R3 ;  /* 0x000000030abc723e */ /* 0x000fcc00000010ff */
[----:B------:R-:W1:Y:S01]  /*3850*/  MUFU.EX2 R20, R20 ;  /* 0x0000001400147308 */ /* 0x000e620000000800 */
[----:B--2---:R-:W-:Y:S01]  /*3860*/  FADD.FTZ R64, R14, R57 ;  /* 0x000000390e407221 */ /* 0x004fe20000010000 */
[----:B------:R-:W-:Y:S01]  /*3870*/  FADD.FTZ R57, R191, R42 ;  /* 0x0000002abf397221 */ /* 0x000fe20000010000 */
[----:B------:R-:W-:-:S03]  /*3880*/  F2FP.BF16.F32.PACK_AB R191, R48, R191 ;  /* 0x000000bf30bf723e */ /* 0x000fc600000010ff */
[----:B------:R-:W-:Y:S02]  /*3890*/  FADD.FTZ R42, R48, R57 ;  /* 0x00000039302a7221 */ /* 0x000fe40000010000 */
[----:B------:R-:W2:Y:S01]  /*38a0*/  MUFU.EX2 R21, R21 ;  /* 0x0000001500157308 */ /* 0x000ea20000000800 */
[----:B0-----:R-:W-:Y:S01]  /*38b0*/  FADD.FTZ R61, R15, R64 ;  /* 0x000000400f3d7221 */ /* 0x001fe20000010000 */
[----:B------:R-:W-:Y:S01]  /*38c0*/  FADD.FTZ R57, R185, R42 ;  /* 0x0000002ab9397221 */ /* 0x000fe20000010000 */
[----:B------:R-:W-:Y:S02]  /*38d0*/  F2FP.BF16.F32.PACK_AB R190, R15, R14 ;  /* 0x0000000e0fbe723e */ /* 0x000fe400000010ff */
[----:B------:R-:W-:Y:S02]  /*38e0*/  CS2R R64, SRZ ;  /* 0x0000000000407805 */ /* 0x000fe4000001ff00 */
[----:B------:R-:W-:Y:S01]  /*38f0*/  F2FP.BF16.F32.PACK_AB R185, R52, R185 ;  /* 0x000000b934b9723e */ /* 0x000fe200000010ff */
[----:B------:R-:W0:Y:S01]  /*3900*/  MUFU.EX2 R24, R24 ;  /* 0x0000001800187308 */ /* 0x000e220000000800 */
[----:B-1----:R-:W-:-:S07]  /*3910*/  FADD.FTZ R0, R20, R61 ;  /* 0x0000003d14007221 */ /* 0x002fce0000010000 */
[----:B------:R-:W1:Y:S01]  /*3920*/  MUFU.EX2 R25, R25 ;  /* 0x0000001900197308 */ /* 0x000e620000000800 */
[C---:B--2---:R-:W-:Y:S01]  /*3930*/  FADD.FTZ R49, R21.reuse, R0 ;  /* 0x0000000015317221 */ /* 0x044fe20000010000 */
[----:B------:R-:W-:Y:S01]  /*3940*/  FADD.FTZ R0, R52, R57 ;  /* 0x0000003934007221 */ /* 0x000fe20000010000 */
[----:B------:R-:W-:-:S05]  /*3950*/  F2FP.BF16.F32.PACK_AB R184, R21, R20 ;  /* 0x0000001415b8723e */ /* 0x000fca00000010ff */
[----:B------:R-:W2:Y:S01]  /*3960*/  MUFU.EX2 R26, R26 ;  /* 0x0000001a001a7308 */ /* 0x000ea20000000800 */
[----:B0-----:R-:W-:Y:S01]  /*3970*/  FADD.FTZ R42, R24, R49 ;  /* 0x00000031182a7221 */ /* 0x001fe20000010000 */
[----:B------:R-:W-:Y:S01]  /*3980*/  FADD.FTZ R49, R53, R0 ;  /* 0x0000000035317221 */ /* 0x000fe20000010000 */
[----:B------:R-:W-:-:S03]  /*3990*/  CS2R R52, SRZ ;  /* 0x0000000000347805 */ /* 0x000fc6000001ff00 */
[----:B------:R-:W-:Y:S02]  /*39a0*/  FADD.FTZ R0, R56, R49 ;  /* 0x0000003138007221 */ /* 0x000fe40000010000 */
[----:B------:R-:W0:Y:S01]  /*39b0*/  MUFU.EX2 R27, R27 ;  /* 0x0000001b001b7308 */ /* 0x000e220000000800 */
[----:B-1----:R-:W-:Y:S01]  /*39c0*/  FADD.FTZ R57, R25, R42 ;  /* 0x0000002a19397221 */ /* 0x002fe20000010000 */
[----:B------:R-:W-:Y:S01]  /*39d0*/  FADD.FTZ R49, R45, R0 ;  /* 0x000000002d317221 */ /* 0x000fe20000010000 */
[----:B------:R-:W-:Y:S02]  /*39e0*/  F2FP.BF16.F32.PACK_AB R186, R25, R24 ;  /* 0x0000001819ba723e */ /* 0x000fe400000010ff */
[----:B------:R-:W-:Y:S02]  /*39f0*/  CS2R R44, SRZ ;  /* 0x00000000002c7805 */ /* 0x000fe4000001ff00 */
[----:B------:R-:W-:Y:S01]  /*3a00*/  CS2R R24, SRZ ;  /* 0x0000000000187805 */ /* 0x000fe2000001ff00 */
[----:B------:R-:W-:Y:S01]  /*3a10*/  FADD.FTZ R0, R60, R49 ;  /* 0x000000313c007221 */ /* 0x000fe20000010000 */
[----:B------:R-:W-:Y:S01]  /*3a20*/  CS2R R60, SRZ ;  /* 0x00000000003c7805 */ /* 0x000fe2000001ff00 */
[----:B------:R-:W1:Y:S01]  /*3a30*/  MUFU.EX2 R28, R28 ;  /* 0x0000001c001c7308 */ /* 0x000e620000000800 */
[----:B--2---:R-:W-:Y:S01]  /*3a40*/  FADD.FTZ R42, R26, R57 ;  /* 0x000000391a2a7221 */ /* 0x004fe20000010000 */
[----:B------:R-:W-:-:S06]  /*3a50*/  CS2R R56, SRZ ;  /* 0x0000000000387805 */ /* 0x000fcc000001ff00 */
[----:B------:R-:W2:Y:S01]  /*3a60*/  MUFU.EX2 R29, R29 ;  /* 0x0000001d001d7308 */ /* 0x000ea20000000800 */
[C---:B0-----:R-:W-:Y:S01]  /*3a70*/  FADD.FTZ R41, R27.reuse, R42 ;  /* 0x0000002a1b297221 */ /* 0x041fe20000010000 */
[----:B------:R-:W-:Y:S02]  /*3a80*/  F2FP.BF16.F32.PACK_AB R180, R27, R26 ;  /* 0x0000001a1bb4723e */ /* 0x000fe400000010ff */
[----:B------:R-:W-:-:S04]  /*3a90*/  CS2R R26, SRZ ;  /* 0x00000000001a7805 */ /* 0x000fc8000001ff00 */
[----:B------:R-:W0:Y:S01]  /*3aa0*/  MUFU.EX2 R30, R30 ;  /* 0x0000001e001e7308 */ /* 0x000e220000000800 */
[----:B-1----:R-:W-:Y:S01]  /*3ab0*/  FADD.FTZ R42, R28, R41 ;  /* 0x000000291c2a7221 */ /* 0x002fe20000010000 */
[----:B------:R-:W-:-:S04]  /*3ac0*/  FADD.FTZ R41, R43, R0 ;  /* 0x000000002b297221 */ /* 0x000fc80000010000 */
[----:B------:R-:W-:Y:S02]  /*3ad0*/  FADD.FTZ R0, R46, R41 ;  /* 0x000000292e007221 */ /* 0x000fe40000010000 */
[----:B------:R-:W1:Y:S01]  /*3ae0*/  MUFU.EX2 R31, R31 ;  /* 0x0000001f001f7308 */ /* 0x000e620000000800 */
[----:B--2---:R-:W-:Y:S01]  /*3af0*/  FADD.FTZ R49, R29, R42 ;  /* 0x0000002a1d317221 */ /* 0x004fe20000010000 */
[----:B------:R-:W-:Y:S01]  /*3b00*/  FADD.FTZ R41, R47, R0 ;  /* 0x000000002f297221 */ /* 0x000fe20000010000 */
[----:B------:R-:W-:Y:S02]  /*3b10*/  F2FP.BF16.F32.PACK_AB R182, R29, R28 ;  /* 0x0000001c1db6723e */ /* 0x000fe400000010ff */
[----:B------:R-:W-:Y:S02]  /*3b20*/  CS2R R46, SRZ ;  /* 0x00000000002e7805 */ /* 0x000fe4000001ff00 */
[----:B------:R-:W-:Y:S01]  /*3b30*/  CS2R R28, SRZ ;  /* 0x00000000001c7805 */ /* 0x000fe2000001ff00 */
[----:B------:R-:W-:Y:S01]  /*3b40*/  FADD.FTZ R0, R50, R41 ;  /* 0x0000002932007221 */ /* 0x000fe20000010000 */
[----:B------:R-:W2:Y:S01]  /*3b50*/  MUFU.EX2 R32, R32 ;  /* 0x0000002000207308 */ /* 0x000ea20000000800 */
[----:B0-----:R-:W-:-:S02]  /*3b60*/  FADD.FTZ R42, R30, R49 ;  /* 0x000000311e2a7221 */ /* 0x001fc40000010000 */
[----:B------:R-:W-:Y:S01]  /*3b70*/  FADD.FTZ R3, R51, R0 ;  /* 0x0000000033037221 */ /* 0x000fe20000010000 */
[----:B------:R-:W-:Y:S02]  /*3b80*/  CS2R R50, SRZ ;  /* 0x0000000000327805 */ /* 0x000fe4000001ff00 */
[----:B------:R-:W-:Y:S01]  /*3b90*/  CS2R R48, SRZ ;  /* 0x0000000000307805 */ /* 0x000fe2000001ff00 */
[----:B------:R-:W-:Y:S01]  /*3ba0*/  FADD.FTZ R0, R54, R3 ;  /* 0x0000000336007221 */ /* 0x000fe20000010000 */
[----:B------:R-:W0:Y:S01]  /*3bb0*/  MUFU.EX2 R33, R33 ;  /* 0x0000002100217308 */ /* 0x000e220000000800 */
[----:B-1----:R-:W-:Y:S02]  /*3bc0*/  FADD.FTZ R43, R31, R42 ;  /* 0x0000002a1f2b7221 */ /* 0x002fe40000010000 */
[----:B------:R-:W-:Y:S01]  /*3bd0*/  FADD.FTZ R3, R55, R0 ;  /* 0x0000000037037221 */ /* 0x000fe20000010000 */
[----:B------:R-:W-:Y:S02]  /*3be0*/  F2FP.BF16.F32.PACK_AB R176, R31, R30 ;  /* 0x0000001e1fb0723e */ /* 0x000fe400000010ff */
[----:B------:R-:W-:-:S02]  /*3bf0*/  CS2R R30, SRZ ;  /* 0x00000000001e7805 */ /* 0x000fc4000001ff00 */
        /* <DEDUP_REMOVED lines=18> */
[----:B-1----:R-:W-:-:S07]  /*3d20*/  FADD.FTZ R10, R36, R15 ;  /* 0x0000000f240a7221 */ /* 0x002fce0000010000 */
        /* <DEDUP_REMOVED lines=22> */
[----:B------:R-:W2:Y:S01]  /*3e90*/  MUFU.EX2 R40, R40 ;  /* 0x0000002800287308 */ /* 0x000ea20000000800 */
[----:B0-----:R-:W-:-:S07]  /*3ea0*/  FADD.FTZ R3, R13, R10 ;  /* 0x0000000a0d037221 */ /* 0x001fce0000010000 */
[----:B------:R-:W0:Y:S01]  /*3eb0*/  MUFU.EX2 R2, R2 ;  /* 0x0000000200027308 */ /* 0x000e220000000800 */
[----:B-1----:R-:W-:Y:S01]  /*3ec0*/  FADD.FTZ R15, R67, R0 ;  /* 0x00000000430f7221 */ /* 0x002fe20000010000 */
[----:B------:R-:W-:Y:S02]  /*3ed0*/  IMAD.MOV.U32 R0, RZ, RZ, 0x3f800000 ;  /* 0x3f800000ff007424 */ /* 0x000fe400078e00ff */
[C---:B--2---:R-:W-:Y:S01]  /*3ee0*/  FADD.FTZ R10, R40.reuse, R3 ;  /* 0x00000003280a7221 */ /* 0x044fe20000010000 */
[----:B------:R-:W-:Y:S02]  /*3ef0*/  F2FP.BF16.F32.PACK_AB R170, R40, R13 ;  /* 0x0000000d28aa723e */ /* 0x000fe400000010ff */
[----:B------:R-:W-:Y:S01]  /*3f00*/  CS2R R40, SRZ ;  /* 0x0000000000287805 */ /* 0x000fe2000001ff00 */
[C---:B0-----:R-:W-:Y:S01]  /*3f10*/  FADD.FTZ R3, R2.reuse, R15 ;  /* 0x0000000f02037221 */ /* 0x041fe20000010000 */
[----:B------:R-:W-:Y:S01]  /*3f20*/  F2FP.BF16.F32.PACK_AB R171, R2, R67 ;  /* 0x0000004302ab723e */ /* 0x000fe200000010ff */
[----:B------:R-:W-:Y:S01]  /*3f30*/  IMAD.MOV.U32 R2, RZ, RZ, 0x3f800000 ;  /* 0x3f800000ff027424 */ /* 0x000fe200078e00ff */
        /* <DEDUP_REMOVED lines=10> */
[----:B------:R-:W-:-:S05]  /*3fe0*/  ULDC UR35, c[0x0][0x988] ;  /* 0x0002620000237ab9 */ /* 0x000fca0000000800 */
.L_x_5499:
[----:B------:R-:W-:-:S04]  /*3ff0*/  UISETP.NE.AND UP0, UPT, UR6, 0x1, UPT ;  /* 0x000000010600788c */ /* 0x000fc8000bf05270 */
[----:B------:R-:W-:-:S04]  /*4000*/  USEL UR38, URZ, 0x1, UP0 ;  /* 0x000000013f267887 */ /* 0x000fc80008000000 */
[----:B------:R-:W-:Y:S01]  /*4010*/  ULOP3.LUT UR38, UR5, UR38, URZ, 0x3c, !UPT ;  /* 0x0000002605267292 */ /* 0x000fe2000f8e3c3f */
[----:B------:R-:W-:Y:S11]  /*4020*/  @!P0 BRA `(.L_x_5489) ;  /* 0x0000000000048947 */ /* 0x000ff60003800000 */
[----:B------:R-:W-:Y:S01]  /*4030*/  BPT.TRAP 0x1 ;  /* 0x000000040000795c */ /* 0x000fe20000300000 */
.L_x_5489:
        /* <DEDUP_REMOVED lines=9> */
.L_x_5490:
[----:B-1----:R-:W-:Y:S05]  /*40d0*/  @P1 BRA `(.L_x_5491) ;  /* 0x0000000000081947 */ /* 0x002fea0003800000 */
[----:B------:R-:W1:Y:S02]  /*40e0*/  SYNCS.PHASECHK.TRANS64.TRYWAIT P1, [UR8+0x30830], R11 ;  /* 0x0308300bff0075a7 */ /* 0x000e640008020148 */
[----:B-1----:R-:W-:Y:S05]  /*40f0*/  @!P1 BRA `(.L_x_5492) ;  /* 0x000000c400f89947 */ /* 0x002fea0003800000 */
.L_x_5491:
        /* <DEDUP_REMOVED lines=118> */
[----:B------:R-:W-:Y:S01]  /*4860*/  R2UR UR28, R4 ;  /* 0x00000000041c72ca */ /* 0x000fe200000e0000 */
[----:B------:R-:W-:Y:S01]  /*4870*/  UIADD3 UR30, UR9, 0x4, URZ ;  /* 0x00000004091e7890 */ /* 0x000fe2000fffe03f */
[----:B------:R-:W-:Y:S01]  /*4880*/  R2UR UR29, R5 ;  /* 0x00000000051d72ca */ /* 0x000fe200000e0000 */
[----:B------:R-:W-:Y:S01]  /*4890*/  UMOV UR31, 0x40000040 ;  /* 0x40000040001f7882 */ /* 0x000fe20000000000 */
[----:B------:R-:W-:Y:S02]  /*48a0*/  WARPGROUP.DEPBAR.LE gsb0, 0x0 ;  /* 0x00008000000079c5 */ /* 0x000fe40000010000 */
[----:B------:R-:W-:-:S09]  /*48b0*/  WARPGROUP.ARRIVE ;  /* 0x00000000000079c5 */ /* 0x000fd20000000000 */
        /* <DEDUP_REMOVED lines=51> */
.L_x_5493:
[----:B------:R-:W-:Y:S01]  /*4bf0*/  ULEA UR9, UR6, UR40, 0x3 ;  /* 0x0000002806097291 */ /* 0x000fe2000f8e183f */
[----:B------:R-:W-:-:S05]  /*4c00*/  IMAD.U32 R0, RZ, RZ, UR5 ;  /* 0x00000005ff007e24 */ /* 0x000fca000f8e00ff */
[----:B------:R-:W-:-:S04]  /*4c10*/  SHF.L.U32 R0, R0, 0x1f, RZ ;  /* 0x0000001f00007819 */ /* 0x000fc800000006ff */
[----:B------:R2:W3:Y:S01]  /*4c20*/  SYNCS.PHASECHK.TRANS64.TRYWAIT P1, [UR9+0x30850], R0 ;  /* 0x03085000ff0075a7 */ /* 0x0004e20008020149 */
[----:B------:R-:W-:Y:S05]  /*4c30*/  @!P0 BRA `(.L_x_5494) ;  /* 0x0000000000048947 */ /* 0x000fea0003800000 */
[----:B------:R-:W-:Y:S01]  /*4c40*/  BPT.TRAP 0x1 ;  /* 0x000000040000795c */ /* 0x000fe20000300000 */
.L_x_5494:
[----:B---3--:R-:W-:Y:S05]  /*4c50*/  @P1 BRA `(.L_x_5495) ;  /* 0x0000000000081947 */ /* 0x008fea0003800000 */
[----:B------:R-:W3:Y:S02]  /*4c60*/  SYNCS.PHASECHK.TRANS64.TRYWAIT P1, [UR9+0x30850], R0 ;  /* 0x03085000ff0075a7 */ /* 0x000ee40008020149 */
[----:B---3--:R-:W-:Y:S05]  /*4c70*/  @!P1 BRA `(.L_x_5496) ;  /* 0x000000bc00309947 */ /* 0x008fea0003800000 */
.L_x_5495:
        /* <DEDUP_REMOVED lines=37> */
.L_x_5497:
[----:B------:R-:W-:Y:S01]  /*4ed0*/  UISETP.NE.AND UP0, UPT, UR43, URZ, UPT ;  /* 0x0000003f2b00728c */ /* 0x000fe2000bf05270 */
[----:B------:R-:W-:Y:S01]  /*4ee0*/  FMUL.FTZ R2, R129, UR7 ;  /* 0x0000000781027c20 */ /* 0x000fe20008410000 */
[----:B-1----:R-:W-:Y:S01]  /*4ef0*/  IADD3 R12, R18, UR41, RZ ;  /* 0x00000029120c7c10 */ /* 0x002fe2000fffe0ff */
[----:B0-----:R-:W-:Y:S01]  /*4f00*/  FMUL.FTZ R11, R133, UR7 ;  /* 0x00000007850b7c20 */ /* 0x001fe20008410000 */
[----:B--2---:R-:W-:Y:S01]  /*4f10*/  FMUL.FTZ R0, R121, UR7 ;  /* 0x0000000779007c20 */ /* 0x004fe20008410000 */
[----:B------:R0:W-:Y:S01]  /*4f20*/  MUFU.TANH R15, R2 ;  /* 0x00000002000f7308 */ /* 0x0001e20000002400 */
[----:B------:R-:W-:Y:S01]  /*4f30*/  PLOP3.LUT P1, PT, PT, PT, UP0, 0x80, 0x0 ;  /* 0x000000000000781c */ /* 0x000fe20003f2f008 */
[----:B------:R-:W-:Y:S01]  /*4f40*/  FMUL.FTZ R171, R120, UR7 ;  /* 0x0000000778ab7c20 */ /* 0x000fe20008410000 */
[----:B------:R-:W-:Y:S01]  /*4f50*/  PLOP3.LUT P2, PT, PT, PT, UP0, 0x80, 0x0 ;  /* 0x000000000000781c */ /* 0x000fe20003f4f008 */
[----:B------:R-:W-:Y:S01]  /*4f60*/  FMUL.FTZ R124, R124, UR7 ;  /* 0x000000077c7c7c20 */ /* 0x000fe20008410000 */
[----:B------:R-:W-:Y:S01]  /*4f70*/  FMUL.FTZ R125, R125, UR7 ;  /* 0x000000077d7d7c20 */ /* 0x000fe20008410000 */
[----:B------:R-:W-:Y:S01]  /*4f80*/  @UP0 ULDC UR5, c[0x0][0x44c] ;  /* 0x0001130000050ab9 */ /* 0x000fe20000000800 */
[----:B------:R-:W-:Y:S01]  /*4f90*/  FMUL.FTZ R128, R128, UR7 ;  /* 0x0000000780807c20 */ /* 0x000fe20008410000 */
[----:B------:R1:W-:Y:S01]  /*4fa0*/  MUFU.TANH R20, R11 ;  /* 0x0000000b00147308 */ /* 0x0003e20000002400 */
[----:B------:R-:W-:Y:S01]  /*4fb0*/  FMUL.FTZ R132, R132, UR7 ;  /* 0x0000000784847c20 */ /* 0x000fe20008410000 */
[----:B------:R-:W-:Y:S01]  /*4fc0*/  FMUL.FTZ R144, R144, UR7 ;  /* 0x0000000790907c20 */ /* 0x000fe20008410000 */
[----:B------:R-:W-:Y:S01]  /*4fd0*/  FMUL.FTZ R169, R123, UR7 ;  /* 0x000000077ba97c20 */ /* 0x000fe20008410000 */
[----:B------:R-:W-:Y:S01]  /*4fe0*/  FMUL.FTZ R137, R137, UR7 ;  /* 0x0000000789897c20 */ /* 0x000fe20008410000 */
[----:B------:R-:W-:Y:S01]  /*4ff0*/  FMUL.FTZ R136, R136, UR7 ;  /* 0x0000000788887c20 */ /* 0x000fe20008410000 */
[----:B0-----:R-:W-:Y:S01]  /*5000*/  @P1 IMAD.HI.U32 R2, R12, UR5, RZ ;  /* 0x000000050c021c27 */ /* 0x001fe2000f8e00ff */
[----:B------:R-:W-:Y:S01]  /*5010*/  @UP0 ULDC UR5, c[0x0][0x450] ;  /* 0x0001140000050ab9 */ /* 0x000fe20000000800 */
[----:B------:R-:W0:Y:S01]  /*5020*/  MUFU.TANH R171, R171 ;  /* 0x000000ab00ab7308 */ /* 0x000e220000002400 */
[----:B-1----:R-:W1:Y:S01]  /*5030*/  LDC R11, c[0x0][0x2f0] ;  /* 0x0000bc00ff0b7b82 */ /* 0x002e620000000800 */
[----:B------:R-:W-:Y:S01]  /*5040*/  FMUL.FTZ R141, R141, UR7 ;  /* 0x000000078d8d7c20 */ /* 0x000fe20008410000 */
[----:B------:R-:W-:Y:S01]  /*5050*/  @P2 SHF.R.U32.HI R12, RZ, UR5, R2 ;  /* 0x00000005ff0c2c19 */ /* 0x000fe20008011602 */
[----:B------:R-:W-:Y:S01]  /*5060*/  UMOV UR5, 0x1 ;  /* 0x0000000100057882 */ /* 0x000fe20000000000 */
[----:B------:R-:W-:Y:S01]  /*5070*/  FMUL.FTZ R2, R145, UR7 ;  /* 0x0000000791027c20 */ /* 0x000fe20008410000 */
[----:B------:R-:W-:Y:S01]  /*5080*/  UIMAD UR5, UR4, -0x60, UR5 ;  /* 0xffffffa0040578a4 */ /* 0x000fe2000f8e0205 */
[----:B------:R-:W-:Y:S01]  /*5090*/  FMUL.FTZ R168, R122, UR7 ;  /* 0x000000077aa87c20 */ /* 0x000fe20008410000 */
[----:B------:R-:W2:Y:S01]  /*50a0*/  SHFL.IDX PT, R121, R12, RZ, 0x1c1f ;  /* 0x001c1fff0c797589 */ /* 0x000ea200000e0000 */
[----:B------:R-:W3:Y:S01]  /*50b0*/  MUFU.TANH R0, R0 ;  /* 0x0000000000007308 */ /* 0x000ee20000002400 */
[----:B------:R-:W-:Y:S01]  /*50c0*/  FMUL.FTZ R140, R140, UR7 ;  /* 0x000000078c8c7c20 */ /* 0x000fe20008410000 */
[----:B------:R-:W-:Y:S01]  /*50d0*/  FMUL.FTZ R133, R135, UR7 ;  /* 0x0000000787857c20 */ /* 0x000fe20008410000 */
[----:B------:R-:W-:-:S02]  /*50e0*/  IMAD.U32 R172, RZ, RZ, UR5 ;  /* 0x00000005ffac7e24 */ /* 0x000fc4000f8e00ff */
[----:B------:R-:W-:Y:S01]  /*50f0*/  FMUL.FTZ R135, R139, UR7 ;  /* 0x000000078b877c20 */ /* 0x000fe20008410000 */
[----:B------:R-:W-:Y:S01]  /*5100*/  FMUL.FTZ R129, R130, UR7 ;  /* 0x0000000782817c20 */ /* 0x000fe20008410000 */
[----:B------:R-:W-:Y:S01]  /*5110*/  FMUL.FTZ R130, R131, UR7 ;  /* 0x0000000783827c20 */ /* 0x000fe20008410000 */
[----:B------:R-:W-:Y:S01]  /*5120*/  IMAD R172, R17, -0x2, R172 ;  /* 0xfffffffe11ac7824 */ /* 0x000fe200078e02ac */
        /* <DEDUP_REMOVED lines=8> */
[----:B-1----:R-:W-:Y:S01]  /*51b0*/  IMAD R172, R11, UR42, R172 ;  /* 0x0000002a0bac7c24 */ /* 0x002fe2000f8e02ac */
[----:B------:R-:W1:Y:S01]  /*51c0*/  MUFU.TANH R125, R125 ;  /* 0x0000007d007d7308 */ /* 0x000e620000002400 */
[----:B------:R-:W-:Y:S01]  /*51d0*/  FMUL.FTZ R157, R157, UR7 ;  /* 0x000000079d9d7c20 */ /* 0x000fe20008410000 */
[----:B------:R-:W-:Y:S01]  /*51e0*/  FMUL.FTZ R160, R160, UR7 ;  /* 0x00000007a0a07c20 */ /* 0x000fe20008410000 */
[----:B------:R-:W-:Y:S01]  /*51f0*/  FMUL.FTZ R161, R161, UR7 ;  /* 0x00000007a1a17c20 */ /* 0x000fe20008410000 */
[----:B------:R-:W-:Y:S01]  /*5200*/  FMUL.FTZ R164, R164, UR7 ;  /* 0x00000007a4a47c20 */ /* 0x000fe20008410000 */
[----:B------:R-:W-:Y:S01]  /*5210*/  FMUL.FTZ R165, R165, UR7 ;  /* 0x00000007a5a57c20 */ /* 0x000fe20008410000 */
[----:B--2---:R-:W-:Y:S01]  /*5220*/  IADD3 R121, R121, -UR34, R172 ;  /* 0x8000002279797c10 */ /* 0x004fe2000fffe0ac */
[----:B------:R-:W-:Y:S01]  /*5230*/  FMUL.FTZ R170, R126, UR7 ;  /* 0x000000077eaa7c20 */ /* 0x000fe20008410000 */
[----:B------:R-:W2:Y:S01]  /*5240*/  MUFU.TANH R128, R128 ;  /* 0x0000008000807308 */ /* 0x000ea20000002400 */
[----:B------:R-:W-:Y:S01]  /*5250*/  FMUL.FTZ R127, R127, UR7 ;  /* 0x000000077f7f7c20 */ /* 0x000fe20008410000 */
[C---:B------:R-:W-:Y:S01]  /*5260*/  ISETP.GT.AND P1, PT, R121.reuse, RZ, PT ;  /* 0x000000ff7900720c */ /* 0x040fe20003f24270 */
[----:B------:R-:W5:Y:S01]  /*5270*/  S2UR UR6, SR_CgaCtaId ;  /* 0x00000000000679c3 */ /* 0x000f620000008800 */
[----:B------:R-:W-:Y:S01]  /*5280*/  ISETP.GT.AND P2, PT, R121, 0x1, PT ;  /* 0x000000017900780c */ /* 0x000fe20003f44270 */
[----:B------:R-:W-:Y:S01]  /*5290*/  UIADD3 UR8, UR8, 0x30840, URZ ;  /* 0x0003084008087890 */ /* 0x000fe2000fffe03f */
[----:B0-----:R-:W-:-:S02]  /*52a0*/  FSEL R171, R171, -INF , P1 ;  /* 0xff800000abab7808 */ /* 0x001fc40000800000 */
[----:B---3--:R-:W-:Y:S01]  /*52b0*/  FSEL R145, R0, -INF , P2 ;  /* 0xff80000000917808 */ /* 0x008fe20001000000 */
[----:B------:R-:W0:Y:S01]  /*52c0*/  MUFU.TANH R132, R132 ;  /* 0x0000008400847308 */ /* 0x000e220000002400 */
[----:B------:R-:W-:Y:S02]  /*52d0*/  ISETP.GT.AND P1, PT, R121, 0x8, PT ;  /* 0x000000087900780c */ /* 0x000fe40003f24270 */
[----:B------:R-:W-:Y:S02]  /*52e0*/  FMNMX.FTZ R0, R171, R14, !PT ;  /* 0x0000000eab007209 */ /* 0x000fe40007810000 */
[----:B------:R-:W-:Y:S02]  /*52f0*/  ISETP.GT.AND P2, PT, R121, 0x9, PT ;  /* 0x000000097900780c */ /* 0x000fe40003f44270 */
[----:B------:R-:W-:Y:S01]  /*5300*/  FMNMX.FTZ R11, R145, R0, !PT ;  /* 0x00000000910b7209 */ /* 0x000fe20007810000 */
[----:B------:R4:W-:Y:S08]  /*5310*/  MUFU.TANH R123, R144 ;  /* 0x00000090007b7308 */ /* 0x0009f00000002400 */
[----:B------:R3:W-:Y:S01]  /*5320*/  MUFU.TANH R21, R137 ;  /* 0x0000008900157308 */ /* 0x0007e20000002400 */
[----:B----4-:R-:W-:Y:S01]  /*5330*/  FSEL R144, R124, -INF , P1 ;  /* 0xff8000007c907808 */ /* 0x010fe20000800000 */
[----:B-----5:R-:W-:Y:S01]  /*5340*/  UPRMT UR8, UR6, 0x654, UR8 ;  /* 0x0000065406087896 */ /* 0x020fe20008000008 */
[----:B------:R-:W-:-:S02]  /*5350*/  ISETP.GT.AND P1, PT, R121, 0x10, PT ;  /* 0x000000107900780c */ /* 0x000fc40003f24270 */
[----:B------:R-:W-:-:S03]  /*5360*/  FMNMX.FTZ R11, R144, R11, !PT ;  /* 0x0000000b900b7209 */ /* 0x000fc60007810000 */
[----:B------:R-:W4:Y:S01]  /*5370*/  MUFU.TANH R136, R136 ;  /* 0x0000008800887308 */ /* 0x000f220000002400 */
[----:B---3--:R-:W-:Y:S01]  /*5380*/  FMUL.FTZ R137, R142, UR7 ;  /* 0x000000078e897c20 */ /* 0x008fe20008410000 */
[----:B-1----:R-:W-:Y:S01]  /*5390*/  FSEL R142, R125, -INF , P2 ;  /* 0xff8000007d8e7808 */ /* 0x002fe20001000000 */
[----:B------:R-:W-:Y:S01]  /*53a0*/  SYNCS.ARRIVE.TRANS64.RED.A1T0 RZ, [UR8], RZ ;  /* 0x000000ffffff79a7 */ /* 0x000fe20008100408 */
[----:B------:R-:W-:Y:S02]  /*53b0*/  ISETP.GT.AND P2, PT, R121, 0x11, PT ;  /* 0x000000117900780c */ /* 0x000fe40003f44270 */
[----:B------:R-:W-:Y:S02]  /*53c0*/  FMNMX.FTZ R0, R142, R11, !PT ;  /* 0x0000000b8e007209 */ /* 0x000fe40007810000 */
[----:B------:R2:W-:Y:S08]  /*53d0*/  MUFU.TANH R122, R141 ;  /* 0x0000008d007a7308 */ /* 0x0005f00000002400 */
[----:B------:R1:W3:Y:S01]  /*53e0*/  MUFU.TANH R120, R140 ;  /* 0x0000008c00787308 */ /* 0x0002e20000002400 */
[----:B--2---:R-:W-:-:S02]  /*53f0*/  FSEL R141, R128, -INF , P1 ;  /* 0xff800000808d7808 */ /* 0x004fc40000800000 */
[----:B------:R-:W-:Y:S02]  /*5400*/  ISETP.GT.AND P1, PT, R121, 0x18, PT ;  /* 0x000000187900780c */ /* 0x000fe40003f24270 */
[----:B------:R-:W-:Y:S02]  /*5410*/  FMNMX.FTZ R11, R141, R0, !PT ;  /* 0x000000008d0b7209 */ /* 0x000fe40007810000 */
[----:B0-----:R-:W-:Y:S01]  /*5420*/  FSEL R139, R132, -INF , P1 ;  /* 0xff800000848b7808 */ /* 0x001fe20000800000 */
[----:B------:R-:W0:Y:S01]  /*5430*/  MUFU.TANH R2, R2 ;  /* 0x0000000200027308 */ /* 0x000e220000002400 */
[----:B-1----:R-:W-:Y:S02]  /*5440*/  FSEL R140, R15, -INF , P2 ;  /* 0xff8000000f8c7808 */ /* 0x002fe40001000000 */
[----:B------:R-:W-:Y:S02]  /*5450*/  ISETP.GT.AND P2, PT, R121, 0x19, PT ;  /* 0x000000197900780c */ /* 0x000fe40003f44270 */
[----:B------:R-:W-:-:S02]  /*5460*/  FMNMX.FTZ R0, R140, R11, !PT ;  /* 0x0000000b8c007209 */ /* 0x000fc40007810000 */
[----:B------:R-:W-:Y:S01]  /*5470*/  ISETP.GT.AND P1, PT, R121, 0x20, PT ;  /* 0x000000207900780c */ /* 0x000fe20003f24270 */
[----:B------:R-:W1:Y:S01]  /*5480*/  MUFU.TANH R148, R148 ;  /* 0x0000009400947308 */ /* 0x000e620000002400 */
[----:B------:R-:W-:Y:S02]  /*5490*/  FSEL R138, R20, -INF , P2 ;  /* 0xff800000148a7808 */ /* 0x000fe40001000000 */
[----:B------:R-:W-:Y:S02]  /*54a0*/  FMNMX.FTZ R11, R139, R0, !PT ;  /* 0x000000008b0b7209 */ /* 0x000fe40007810000 */
[----:B------:R-:W-:Y:S02]  /*54b0*/  ISETP.GT.AND P2, PT, R121, 0x21, PT ;  /* 0x000000217900780c */ /* 0x000fe40003f44270 */
[----:B----4-:R-:W-:Y:S01]  /*54c0*/  FSEL R136, R136, -INF , P1 ;  /* 0xff80000088887808 */ /* 0x010fe20000800000 */
[----:B------:R-:W2:Y:S01]  /*54d0*/  MUFU.TANH R149, R149 ;  /* 0x0000009500957308 */ /* 0x000ea20000002400 */
[----:B------:R-:W-:-:S02]  /*54e0*/  FMNMX.FTZ R11, R138, R11, !PT ;  /* 0x0000000b8a0b7209 */ /* 0x000fc40007810000 */
[----:B------:R-:W-:Y:S02]  /*54f0*/  ISETP.GT.AND P1, PT, R121, 0x28, PT ;  /* 0x000000287900780c */ /* 0x000fe40003f24270 */
[----:B------:R-:W-:Y:S02]  /*5500*/  FSEL R132, R21, -INF , P2 ;  /* 0xff80000015847808 */ /* 0x000fe40001000000 */
[----:B------:R-:W-:Y:S01]  /*5510*/  FMNMX.FTZ R11, R136, R11, !PT ;  /* 0x0000000b880b7209 */ /* 0x000fe20007810000 */
[----:B------:R-:W4:Y:S01]  /*5520*/  MUFU.TANH R152, R152 ;  /* 0x0000009800987308 */ /* 0x000f220000002400 */
[----:B------:R-:W-:Y:S02]  /*5530*/  ISETP.GT.AND P2, PT, R121, 0x29, PT ;  /* 0x000000297900780c */ /* 0x000fe40003f44270 */
[----:B---3--:R-:W-:Y:S02]  /*5540*/  FSEL R128, R120, -INF , P1 ;  /* 0xff80000078807808 */ /* 0x008fe40000800000 */
[----:B------:R-:W-:-:S02]  /*5550*/  FMNMX.FTZ R11, R132, R11, !PT ;  /* 0x0000000b840b7209 */ /* 0x000fc40007810000 */
[C---:B------:R-:W-:Y:S01]  /*5560*/  ISETP.GT.AND P1, PT, R121.reuse, 0x30, PT ;  /* 0x000000307900780c */ /* 0x040fe20003f24270 */
[----:B------:R-:W3:Y:S01]  /*5570*/  MUFU.TANH R153, R153 ;  /* 0x0000009900997308 */ /* 0x000ee20000002400 */
[----:B------:R-:W-:Y:S02]  /*5580*/  FSEL R122, R122, -INF , P2 ;  /* 0xff8000007a7a7808 */ /* 0x000fe40001000000 */
[----:B------:R-:W-:Y:S02]  /*5590*/  FMNMX.FTZ R11, R128, R11, !PT ;  /* 0x0000000b800b7209 */ /* 0x000fe40007810000 */
[----:B------:R-:W-:Y:S02]  /*55a0*/  ISETP.GT.AND P2, PT, R121, 0x31, PT ;  /* 0x000000317900780c */ /* 0x000fe40003f44270 */
[----:B------:R-:W-:Y:S01]  /*55b0*/  FSEL R123, R123, -INF , P1 ;  /* 0xff8000007b7b7808 */ /* 0x000fe20000800000 */
[----:B------:R-:W5:Y:S01]  /*55c0*/  MUFU.TANH R156, R156 ;  /* 0x0000009c009c7308 */ /* 0x000f620000002400 */
[----:B------:R-:W-:-:S02]  /*55d0*/  FMNMX.FTZ R0, R122, R11, !PT ;  /* 0x0000000b7a007209 */ /* 0x000fc40007810000 */
[----:B------:R-:W-:Y:S02]  /*55e0*/  ISETP.GT.AND P1, PT, R121, 0x38, PT ;  /* 0x000000387900780c */ /* 0x000fe40003f24270 */
[----:B0-----:R-:W-:Y:S02]  /*55f0*/  FSEL R15, R2, -INF , P2 ;  /* 0xff800000020f7808 */ /* 0x001fe40001000000 */
[----:B------:R-:W-:Y:S01]  /*5600*/  FMNMX.FTZ R0, R123, R0, !PT ;  /* 0x000000007b007209 */ /* 0x000fe20007810000 */
[----:B------:R-:W0:Y:S01]  /*5610*/  MUFU.TANH R157, R157 ;  /* 0x0000009d009d7308 */ /* 0x000e220000002400 */
[----:B------:R-:W-:Y:S02]  /*5620*/  ISETP.GT.AND P2, PT, R121, 0x39, PT ;  /* 0x000000397900780c */ /* 0x000fe40003f44270 */
[----:B-1----:R-:W-:Y:S02]  /*5630*/  FSEL R20, R148, -INF , P1 ;  /* 0xff80000094147808 */ /* 0x002fe40000800000 */
[----:B------:R-:W-:-:S02]  /*5640*/  FMNMX.FTZ R11, R15, R0, !PT ;  /* 0x000000000f0b7209 */ /* 0x000fc40007810000 */
[----:B------:R-:W-:Y:S01]  /*5650*/  ISETP.GT.AND P1, PT, R121, 0x40, PT ;  /* 0x000000407900780c */ /* 0x000fe20003f24270 */
[----:B------:R-:W1:Y:S01]  /*5660*/  MUFU.TANH R160, R160 ;  /* 0x000000a000a07308 */ /* 0x000e620000002400 */
[----:B--2---:R-:W-:Y:S01]  /*5670*/  FSEL R2, R149, -INF , P2 ;  /* 0xff80000095027808 */ /* 0x004fe20001000000 */
[----:B------:R-:W-:Y:S01]  /*5680*/  FMUL.FTZ R149, R158, UR7 ;  /* 0x000000079e957c20 */ /* 0x000fe20008410000 */
[----:B------:R-:W-:Y:S02]  /*5690*/  FMNMX.FTZ R21, R20, R11, !PT ;  /* 0x0000000b14157209 */ /* 0x000fe40007810000 */
[----:B------:R-:W-:Y:S02]  /*56a0*/  ISETP.GT.AND P2, PT, R121, 0x41, PT ;  /* 0x000000417900780c */ /* 0x000fe40003f44270 */
[----:B----4-:R-:W-:Y:S01]  /*56b0*/  FSEL R11, R152, -INF , P1 ;  /* 0xff800000980b7808 */ /* 0x010fe20000800000 */
[----:B------:R-:W2:Y:S01]  /*56c0*/  MUFU.TANH R161, R161 ;  /* 0x000000a100a17308 */ /* 0x000ea20000002400 */
[----:B------:R-:W-:Y:S01]  /*56d0*/  FMNMX.FTZ R120, R2, R21, !PT ;  /* 0x0000001502787209 */ /* 0x000fe20007810000 */
[----:B------:R-:W-:Y:S01]  /*56e0*/  FMUL.FTZ R152, R159, UR7 ;  /* 0x000000079f987c20 */ /* 0x000fe20008410000 */
[----:B------:R-:W-:-:S02]  /*56f0*/  ISETP.GT.AND P1, PT, R121, 0x48, PT ;  /* 0x000000487900780c */ /* 0x000fc40003f24270 */
[----:B---3--:R-:W-:Y:S01]  /*5700*/  FSEL R0, R153, -INF , P2 ;  /* 0xff80000099007808 */ /* 0x008fe20001000000 */
[----:B------:R-:W-:Y:S01]  /*5710*/  FMUL.FTZ R153, R163, UR7 ;  /* 0x00000007a3997c20 */ /* 0x000fe20008410000 */
[----:B------:R-:W-:Y:S01]  /*5720*/  FMNMX.FTZ R125, R11, R120, !PT ;  /* 0x000000780b7d7209 */ /* 0x000fe20007810000 */
[----:B------:R3:W4:Y:S01]  /*5730*/  MUFU.TANH R126, R164 ;  /* 0x000000a4007e7308 */ /* 0x0007220000002400 */
[----:B------:R-:W-:Y:S02]  /*5740*/  ISETP.GT.AND P2, PT, R121, 0x49, PT ;  /* 0x000000497900780c */ /* 0x000fe40003f44270 */
[----:B-----5:R-:W-:Y:S01]  /*5750*/  FSEL R21, R156, -INF , P1 ;  /* 0xff8000009c157808 */ /* 0x020fe20000800000 */
[----:B------:R-:W-:Y:S01]  /*5760*/  FMUL.FTZ R156, R143, UR7 ;  /* 0x000000078f9c7c20 */ /* 0x000fe20008410000 */
[----:B------:R-:W-:Y:S02]  /*5770*/  FMNMX.FTZ R124, R0, R125, !PT ;  /* 0x0000007d007c7209 */ /* 0x000fe40007810000 */
[----:B------:R-:W-:Y:S01]  /*5780*/  ISETP.GT.AND P1, PT, R121, 0x50, PT ;  /* 0x000000507900780c */ /* 0x000fe20003f24270 */
[----:B------:R-:W5:Y:S01]  /*5790*/  MUFU.TANH R165, R165 ;  /* 0x000000a500a57308 */ /* 0x000f620000002400 */
[----:B0-----:R-:W-:Y:S01]  /*57a0*/  FSEL R120, R157, -INF , P2 ;  /* 0xff8000009d787808 */ /* 0x001fe20001000000 */
[----:B---3--:R-:W-:Y:S01]  /*57b0*/  FMUL.FTZ R164, R151, UR7 ;  /* 0x0000000797a47c20 */ /* 0x008fe20008410000 */
[----:B------:R-:W-:Y:S01]  /*57c0*/  FMNMX.FTZ R125, R21, R124, !PT ;  /* 0x0000007c157d7209 */ /* 0x000fe20007810000 */
[----:B------:R-:W-:Y:S01]  /*57d0*/  FMUL.FTZ R151, R162, UR7 ;  /* 0x00000007a2977c20 */ /* 0x000fe20008410000 */
[----:B------:R-:W-:Y:S01]  /*57e0*/  ISETP.GT.AND P2, PT, R121, 0x51, PT ;  /* 0x000000517900780c */ /* 0x000fe20003f44270 */
[----:B------:R-:W-:Y:S01]  /*57f0*/  FMUL.FTZ R157, R167, UR7 ;  /* 0x00000007a79d7c20 */ /* 0x000fe20008410000 */
[----:B-1----:R-:W-:Y:S01]  /*5800*/  FSEL R124, R160, -INF , P1 ;  /* 0xff800000a07c7808 */ /* 0x002fe20000800000 */
[----:B------:R-:W-:Y:S01]  /*5810*/  FMUL.FTZ R160, R146, UR7 ;  /* 0x0000000792a07c20 */ /* 0x000fe20008410000 */
[----:B------:R-:W-:Y:S01]  /*5820*/  FMNMX.FTZ R143, R120, R125, !PT ;  /* 0x0000007d788f7209 */ /* 0x000fe20007810000 */
[----:B------:R-:W0:Y:S01]  /*5830*/  MUFU.TANH R168, R168 ;  /* 0x000000a800a87308 */ /* 0x000e220000002400 */
[----:B------:R-:W-:-:S02]  /*5840*/  ISETP.GT.AND P1, PT, R121, 0x58, PT ;  /* 0x000000587900780c */ /* 0x000fc40003f24270 */
[----:B--2---:R-:W-:Y:S01]  /*5850*/  FSEL R125, R161, -INF , P2 ;  /* 0xff800000a17d7808 */ /* 0x004fe20001000000 */
[----:B------:R-:W-:Y:S01]  /*5860*/  FMUL.FTZ R161, R150, UR7 ;  /* 0x0000000796a17c20 */ /* 0x000fe20008410000 */
[----:B------:R-:W-:Y:S01]  /*5870*/  FMNMX.FTZ R148, R124, R143, !PT ;  /* 0x0000008f7c947209 */ /* 0x000fe20007810000 */
[----:B------:R-:W-:Y:S01]  /*5880*/  FMUL.FTZ R150, R155, UR7 ;  /* 0x000000079b967c20 */ /* 0x000fe20008410000 */
[----:B------:R-:W-:Y:S01]  /*5890*/  ISETP.GT.AND P2, PT, R121, 0x59, PT ;  /* 0x000000597900780c */ /* 0x000fe20003f44270 */
[----:B------:R-:W1:Y:S01]  /*58a0*/  MUFU.TANH R169, R169 ;  /* 0x000000a900a97308 */ /* 0x000e620000002400 */
[----:B----4-:R-:W-:Y:S02]  /*58b0*/  FSEL R126, R126, -INF , P1 ;  /* 0xff8000007e7e7808 */ /* 0x010fe40000800000 */
[----:B------:R-:W-:Y:S01]  /*58c0*/  FMNMX.FTZ R143, R125, R148, !PT ;  /* 0x000000947d8f7209 */ /* 0x000fe20007810000 */
[----:B------:R-:W-:Y:S01]  /*58d0*/  FMUL.FTZ R148, R154, UR7 ;  /* 0x000000079a947c20 */ /* 0x000fe20008410000 */
[----:B-----5:R-:W-:Y:S01]  /*58e0*/  FSEL R121, R165, -INF , P2 ;  /* 0xff800000a5797808 */ /* 0x020fe20001000000 */
[----:B------:R-:W-:Y:S01]  /*58f0*/  FMUL.FTZ R165, R147, UR7 ;  /* 0x0000000793a57c20 */ /* 0x000fe20008410000 */
[----:B------:R-:W-:Y:S01]  /*5900*/  FMNMX.FTZ R146, R126, R143, !PT ;  /* 0x0000008f7e927209 */ /* 0x000fe20007810000 */
[----:B------:R-:W2:Y:S01]  /*5910*/  MUFU.TANH R170, R170 ;  /* 0x000000aa00aa7308 */ /* 0x000ea20000002400 */
[----:B------:R-:W-:-:S02]  /*5920*/  FMUL.FTZ R154, R166, UR7 ;  /* 0x00000007a69a7c20 */ /* 0x000fc40008410000 */
[----:B------:R-:W-:-:S05]  /*5930*/  FMNMX.FTZ R146, R121, R146, !PT ;  /* 0x0000009279927209 */ /* 0x000fca0007810000 */
[----:B------:R-:W3:Y:S01]  /*5940*/  SHFL.BFLY PT, R143, R146, 0x2, 0x1f ;  /* 0x0c401f00928f7f89 */ /* 0x000ee200000e0000 */
[----:B------:R-:W4:Y:S08]  /*5950*/  MUFU.TANH R127, R127 ;  /* 0x0000007f007f7308 */ /* 0x000f300000002400 */
[----:B------:R-:W5:Y:S08]  /*5960*/  MUFU.TANH R129, R129 ;  /* 0x0000008100817308 */ /* 0x000f700000002400 */
[----:B------:R-:W5:Y:S01]  /*5970*/  MUFU.TANH R130, R130 ;  /* 0x0000008200827308 */ /* 0x000f620000002400 */
[----:B---3--:R-:W-:-:S07]  /*5980*/  FMNMX.FTZ R147, R146, R143, !PT ;  /* 0x0000008f92937209 */ /* 0x008fce0007810000 */
[----:B------:R-:W3:Y:S01]  /*5990*/  MUFU.TANH R131, R131 ;  /* 0x0000008300837308 */ /* 0x000ee20000002400 */
[----:B------:R-:W0:Y:S04]  /*59a0*/  SHFL.IDX PT, R143, R12, 0x1, 0x1c1f ;  /* 0x003c1f000c8f7f89 */ /* 0x000e2800000e0000 */
[----:B------:R-:W1:Y:S03]  /*59b0*/  SHFL.BFLY PT, R146, R147, 0x1, 0x1f ;  /* 0x0c201f0093927f89 */ /* 0x000e6600000e0000 */
[----:B------:R-:W3:Y:S08]  /*59c0*/  MUFU.TANH R133, R133 ;  /* 0x0000008500857308 */ /* 0x000ef00000002400 */
[----:B------:R-:W3:Y:S08]  /*59d0*/  MUFU.TANH R134, R134 ;  /* 0x0000008600867308 */ /* 0x000ef00000002400 */
[----:B------:R-:W3:Y:S01]  /*59e0*/  MUFU.TANH R135, R135 ;  /* 0x0000008700877308 */ /* 0x000ee20000002400 */
[----:B0-----:R-:W-:-:S04]  /*59f0*/  IADD3 R172, R143, -UR34, R172 ;  /* 0x800000228fac7c10 */ /* 0x001fc8000fffe0ac */
[C---:B------:R-:W-:Y:S02]  /*5a00*/  ISETP.GT.AND P1, PT, R172.reuse, RZ, PT ;  /* 0x000000ffac00720c */ /* 0x040fe40003f24270 */
[----:B------:R-:W-:Y:S01]  /*5a10*/  ISETP.GT.AND P2, PT, R172, 0x1, PT ;  /* 0x00000001ac00780c */ /* 0x000fe20003f44270 */
[----:B------:R-:W0:Y:S01]  /*5a20*/  MUFU.TANH R137, R137 ;  /* 0x0000008900897308 */ /* 0x000e220000002400 */
[----:B------:R-:W-:Y:S02]  /*5a30*/  FSEL R168, R168, -INF , P1 ;  /* 0xff800000a8a87808 */ /* 0x000fe40000800000 */
[----:B-1----:R-:W-:Y:S02]  /*5a40*/  FMNMX.FTZ R12, R147, R146, !PT ;  /* 0x00000092930c7209 */ /* 0x002fe40007810000 */
[----:B------:R-:W-:Y:S02]  /*5a50*/  ISETP.GT.AND P3, PT, R172, 0x8, PT ;  /* 0x00000008ac00780c */ /* 0x000fe40003f64270 */
[----:B------:R-:W-:Y:S01]  /*5a60*/  FSEL R169, R169, -INF , P2 ;  /* 0xff800000a9a97808 */ /* 0x000fe20001000000 */
[----:B------:R-:W-:Y:S01]  /*5a70*/  FMUL.FTZ R147, R12, UR35 ;  /* 0x000000230c937c20 */ /* 0x000fe20008410000 */
[----:B------:R-:W-:Y:S01]  /*5a80*/  FMNMX.FTZ R146, R168, R13, !PT ;  /* 0x0000000da8927209 */ /* 0x000fe20007810000 */
[----:B------:R-:W1:Y:S01]  /*5a90*/  MUFU.TANH R156, R156 ;  /* 0x0000009c009c7308 */ /* 0x000e620000002400 */
[----:B------:R-:W-:-:S02]  /*5aa0*/  ISETP.GT.AND P4, PT, R172, 0x9, PT ;  /* 0x00000009ac00780c */ /* 0x000fc40003f84270 */
[----:B--2---:R-:W-:Y:S02]  /*5ab0*/  FSEL R170, R170, -INF , P3 ;  /* 0xff800000aaaa7808 */ /* 0x004fe40001800000 */
[----:B------:R-:W-:Y:S02]  /*5ac0*/  FMNMX.FTZ R155, R169, R146, !PT ;  /* 0x00000092a99b7209 */ /* 0x000fe40007810000 */
[----:B------:R-:W-:Y:S01]  /*5ad0*/  ISETP.GT.AND P2, PT, R172, 0x10, PT ;  /* 0x00000010ac00780c */ /* 0x000fe20003f44270 */
[----:B------:R-:W2:Y:S01]  /*5ae0*/  MUFU.TANH R160, R160 ;  /* 0x000000a000a07308 */ /* 0x000ea20000002400 */
[----:B----4-:R-:W-:Y:S02]  /*5af0*/  FSEL R143, R127, -INF , P4 ;  /* 0xff8000007f8f7808 */ /* 0x010fe40002000000 */
[----:B------:R-:W-:Y:S02]  /*5b00*/  FMNMX.FTZ R158, R170, R155, !PT ;  /* 0x0000009baa9e7209 */ /* 0x000fe40007810000 */
[----:B-----5:R-:W-:-:S02]  /*5b10*/  FSEL R146, R129, -INF , P2 ;  /* 0xff80000081927808 */ /* 0x020fc40001000000 */
[C---:B------:R-:W-:Y:S01]  /*5b20*/  ISETP.GT.AND P3, PT, R172.reuse, 0x11, PT ;  /* 0x00000011ac00780c */ /* 0x040fe20003f64270 */
[----:B------:R-:W4:Y:S01]  /*5b30*/  MUFU.TANH R165, R165 ;  /* 0x000000a500a57308 */ /* 0x000f220000002400 */
[----:B------:R-:W-:Y:S02]  /*5b40*/  FMNMX.FTZ R129, R143, R158, !PT ;  /* 0x0000009e8f817209 */ /* 0x000fe40007810000 */
[----:B------:R-:W-:Y:S02]  /*5b50*/  ISETP.GT.AND P2, PT, R172, 0x18, PT ;  /* 0x00000018ac00780c */ /* 0x000fe40003f44270 */
[----:B------:R-:W-:Y:S02]  /*5b60*/  FSEL R130, R130, -INF , P3 ;  /* 0xff80000082827808 */ /* 0x000fe40001800000 */
[----:B------:R-:W-:Y:S01]  /*5b70*/  FMNMX.FTZ R129, R146, R129, !PT ;  /* 0x0000008192817209 */ /* 0x000fe20007810000 */
[----:B------:R-:W5:Y:S01]  /*5b80*/  MUFU.TANH R161, R161 ;  /* 0x000000a100a17308 */ /* 0x000f620000002400 */
[----:B------:R-:W-:-:S02]  /*5b90*/  ISETP.GT.AND P3, PT, R172, 0x19, PT ;  /* 0x00000019ac00780c */ /* 0x000fc40003f64270 */
[----:B---3--:R-:W-:Y:S02]  /*5ba0*/  FSEL R131, R131, -INF , P2 ;  /* 0xff80000083837808 */ /* 0x008fe40001000000 */
[----:B------:R-:W-:Y:S02]  /*5bb0*/  FMNMX.FTZ R158, R130, R129, !PT ;  /* 0x00000081829e7209 */ /* 0x000fe40007810000 */
[----:B------:R-:W-:Y:S01]  /*5bc0*/  FSETP.NEU.FTZ.AND P1, PT, R12, -INF , PT ;  /* 0xff8000000c00780b */ /* 0x000fe20003f3d000 */
[----:B------:R-:W3:Y:S01]  /*5bd0*/  MUFU.TANH R164, R164 ;  /* 0x000000a400a47308 */ /* 0x000ee20000002400 */
[----:B------:R-:W-:Y:S02]  /*5be0*/  ISETP.GT.AND P2, PT, R172, 0x20, PT ;  /* 0x00000020ac00780c */ /* 0x000fe40003f44270 */
[----:B------:R-:W-:Y:S02]  /*5bf0*/  FSEL R133, R133, -INF , P3 ;  /* 0xff80000085857808 */ /* 0x000fe40001800000 */
[----:B------:R-:W-:-:S02]  /*5c00*/  FMNMX.FTZ R158, R131, R158, !PT ;  /* 0x0000009e839e7209 */ /* 0x000fc40007810000 */
[----:B------:R-:W-:Y:S01]  /*5c10*/  FSEL R147, R147, RZ, P1 ;  /* 0x000000ff93937208 */ /* 0x000fe20000800000 */
[----:B------:R-:W3:Y:S01]  /*5c20*/  MUFU.TANH R148, R148 ;  /* 0x0000009400947308 */ /* 0x000ee20000002400 */
[----:B------:R-:W-:Y:S02]  /*5c30*/  ISETP.GT.AND P3, PT, R172, 0x21, PT ;  /* 0x00000021ac00780c */ /* 0x000fe40003f64270 */
[----:B------:R-:W-:Y:S01]  /*5c40*/  FSEL R134, R134, -INF , P2 ;  /* 0xff80000086867808 */ /* 0x000fe20001000000 */
[--C-:B------:R-:W-:Y:S01]  /*5c50*/  FFMA.FTZ R190, R144, UR35, -R147.reuse ;  /* 0x0000002390be7c23 */ /* 0x100fe20008010893 */
[----:B------:R-:W-:Y:S01]  /*5c60*/  FMNMX.FTZ R129, R133, R158, !PT ;  /* 0x0000009e85817209 */ /* 0x000fe20007810000 */
[--C-:B------:R-:W-:Y:S01]  /*5c70*/  FFMA.FTZ R188, R145, UR35, -R147.reuse ;  /* 0x0000002391bc7c23 */ /* 0x100fe20008010893 */
[----:B------:R-:W-:Y:S01]  /*5c80*/  ISETP.GT.AND P2, PT, R172, 0x28, PT ;  /* 0x00000028ac00780c */ /* 0x000fe20003f44270 */
[--C-:B------:R-:W-:Y:S01]  /*5c90*/  FFMA.FTZ R155, R142, UR35, -R147.reuse ;  /* 0x000000238e9b7c23 */ /* 0x100fe20008010893 */
[----:B------:R-:W-:Y:S01]  /*5ca0*/  FSEL R144, R135, -INF , P3 ;  /* 0xff80000087907808 */ /* 0x000fe20001800000 */
[----:B------:R-:W3:Y:S01]  /*5cb0*/  MUFU.TANH R150, R150 ;  /* 0x0000009600967308 */ /* 0x000ee20000002400 */
[----:B------:R-:W-:Y:S01]  /*5cc0*/  FMNMX.FTZ R129, R134, R129, !PT ;  /* 0x0000008186817209 */ /* 0x000fe20007810000 */
[--C-:B------:R-:W-:Y:S01]  /*5cd0*/  FFMA.FTZ R184, R141, UR35, -R147.reuse ;  /* 0x000000238db87c23 */ /* 0x100fe20008010893 */
[----:B------:R-:W-:Y:S01]  /*5ce0*/  ISETP.GT.AND P3, PT, R172, 0x29, PT ;  /* 0x00000029ac00780c */ /* 0x000fe20003f64270 */
[--C-:B------:R-:W-:Y:S01]  /*5cf0*/  FFMA.FTZ R186, R139, UR35, -R147.reuse ;  /* 0x000000238bba7c23 */ /* 0x100fe20008010893 */
[----:B0-----:R-:W-:Y:S01]  /*5d00*/  FSEL R145, R137, -INF , P2 ;  /* 0xff80000089917808 */ /* 0x001fe20001000000 */
[--C-:B------:R-:W-:Y:S01]  /*5d10*/  FFMA.FTZ R139, R138, UR35, -R147.reuse ;  /* 0x000000238a8b7c23 */ /* 0x100fe20008010893 */
[----:B------:R-:W-:Y:S01]  /*5d20*/  FMNMX.FTZ R142, R144, R129, !PT ;  /* 0x00000081908e7209 */ /* 0x000fe20007810000 */
[----:B------:R-:W0:Y:S01]  /*5d30*/  MUFU.TANH R149, R149 ;  /* 0x0000009500957308 */ /* 0x000e220000002400 */
[----:B-1----:R-:W-:Y:S01]  /*5d40*/  FSEL R137, R156, -INF , P3 ;  /* 0xff8000009c897808 */ /* 0x002fe20001800000 */
[--C-:B------:R-:W-:Y:S01]  /*5d50*/  FFMA.FTZ R180, R136, UR35, -R147.reuse ;  /* 0x0000002388b47c23 */ /* 0x100fe20008010893 */
[C---:B------:R-:W-:Y:S01]  /*5d60*/  ISETP.GT.AND P2, PT, R172.reuse, 0x30, PT ;  /* 0x00000030ac00780c */ /* 0x040fe20003f44270 */
[--C-:B------:R-:W-:Y:S01]  /*5d70*/  FFMA.FTZ R174, R21, UR35, -R147.reuse ;  /* 0x0000002315ae7c23 */ /* 0x100fe20008010893 */
[----:B------:R-:W-:Y:S01]  /*5d80*/  FMNMX.FTZ R156, R145, R142, !PT ;  /* 0x0000008e919c7209 */ /* 0x000fe20007810000 */
[--C-:B------:R-:W-:Y:S01]  /*5d90*/  FFMA.FTZ R176, R123, UR35, -R147.reuse ;  /* 0x000000237bb07c23 */ /* 0x100fe20008010893 */
[----:B------:R-:W-:Y:S01]  /*5da0*/  ISETP.GT.AND P3, PT, R172, 0x31, PT ;  /* 0x00000031ac00780c */ /* 0x000fe20003f64270 */
[----:B------:R5:W-:Y:S01]  /*5db0*/  MUFU.EX2 R129, R155 ;  /* 0x0000009b00817308 */ /* 0x000be20000000800 */
[----:B--2---:R-:W-:Y:S01]  /*5dc0*/  FSEL R142, R160, -INF , P2 ;  /* 0xff800000a08e7808 */ /* 0x004fe20001000000 */
[--C-:B------:R-:W-:Y:S01]  /*5dd0*/  FFMA.FTZ R178, R20, UR35, -R147.reuse ;  /* 0x0000002314b27c23 */ /* 0x100fe20008010893 */
[----:B------:R-:W-:Y:S01]  /*5de0*/  FMNMX.FTZ R135, R137, R156, !PT ;  /* 0x0000009c89877209 */ /* 0x000fe20007810000 */
[--C-:B------:R-:W-:Y:S01]  /*5df0*/  FFMA.FTZ R21, R120, UR35, -R147.reuse ;  /* 0x0000002378157c23 */ /* 0x100fe20008010893 */
[----:B------:R-:W-:Y:S01]  /*5e00*/  ISETP.GT.AND P2, PT, R172, 0x38, PT ;  /* 0x00000038ac00780c */ /* 0x000fe20003f44270 */
[--C-:B------:R-:W-:Y:S01]  /*5e10*/  FFMA.FTZ R127, R171, UR35, -R147.reuse ;  /* 0x00000023ab7f7c23 */ /* 0x100fe20008010893 */
[----:B----4-:R-:W-:Y:S01]  /*5e20*/  FSEL R141, R165, -INF , P3 ;  /* 0xff800000a58d7808 */ /* 0x010fe20001800000 */
[----:B------:R-:W1:Y:S01]  /*5e30*/  MUFU.TANH R152, R152 ;  /* 0x0000009800987308 */ /* 0x000e620000002400 */
[----:B------:R-:W-:Y:S01]  /*5e40*/  FMNMX.FTZ R156, R142, R135, !PT ;  /* 0x000000878e9c7209 */ /* 0x000fe20007810000 */
[--C-:B------:R-:W-:Y:S01]  /*5e50*/  FFMA.FTZ R135, R140, UR35, -R147.reuse ;  /* 0x000000238c877c23 */ /* 0x100fe20008010893 */
[----:B------:R-:W-:Y:S01]  /*5e60*/  ISETP.GT.AND P3, PT, R172, 0x39, PT ;  /* 0x00000039ac00780c */ /* 0x000fe20003f64270 */
[--C-:B------:R-:W-:Y:S01]  /*5e70*/  FFMA.FTZ R182, R128, UR35, -R147.reuse ;  /* 0x0000002380b67c23 */ /* 0x100fe20008010893 */
[----:B-----5:R-:W-:Y:S01]  /*5e80*/  FSEL R155, R161, -INF , P2 ;  /* 0xff800000a19b7808 */ /* 0x020fe20001000000 */
[--C-:B------:R-:W-:Y:S01]  /*5e90*/  FFMA.FTZ R15, R15, UR35, -R147.reuse ;  /* 0x000000230f0f7c23 */ /* 0x100fe20008010893 */
[----:B------:R-:W-:Y:S01]  /*5ea0*/  FMNMX.FTZ R156, R141, R156, !PT ;  /* 0x0000009c8d9c7209 */ /* 0x000fe20007810000 */
[----:B------:R-:W2:Y:S01]  /*5eb0*/  MUFU.TANH R151, R151 ;  /* 0x0000009700977308 */ /* 0x000ea20000002400 */
[----:B------:R-:W-:Y:S01]  /*5ec0*/  ISETP.GT.AND P2, PT, R172, 0x40, PT ;  /* 0x00000040ac00780c */ /* 0x000fe20003f44270 */
[--C-:B------:R-:W-:Y:S01]  /*5ed0*/  FFMA.FTZ R123, R2, UR35, -R147.reuse ;  /* 0x00000023027b7c23 */ /* 0x100fe20008010893 */
[----:B---3--:R-:W-:Y:S01]  /*5ee0*/  FSEL R140, R164, -INF , P3 ;  /* 0xff800000a48c7808 */ /* 0x008fe20001800000 */
[--C-:B------:R-:W-:Y:S01]  /*5ef0*/  FFMA.FTZ R20, R124, UR35, -R147.reuse ;  /* 0x000000237c147c23 */ /* 0x100fe20008010893 */
[----:B------:R-:W-:Y:S01]  /*5f00*/  FMNMX.FTZ R159, R155, R156, !PT ;  /* 0x0000009c9b9f7209 */ /* 0x000fe20007810000 */
[--C-:B------:R-:W-:Y:S01]  /*5f10*/  FFMA.FTZ R125, R125, UR35, -R147.reuse ;  /* 0x000000237d7d7c23 */ /* 0x100fe20008010893 */
[----:B------:R-:W-:Y:S01]  /*5f20*/  ISETP.GT.AND P3, PT, R172, 0x41, PT ;  /* 0x00000041ac00780c */ /* 0x000fe20003f64270 */
[----:B------:R-:W3:Y:S01]  /*5f30*/  MUFU.TANH R153, R153 ;  /* 0x0000009900997308 */ /* 0x000ee20000002400 */
[----:B------:R-:W-:Y:S01]  /*5f40*/  FSEL R148, R148, -INF , P2 ;  /* 0xff80000094947808 */ /* 0x000fe20001000000 */
[--C-:B------:R-:W-:Y:S01]  /*5f50*/  FFMA.FTZ R120, R126, UR35, -R147.reuse ;  /* 0x000000237e787c23 */ /* 0x100fe20008010893 */
[----:B------:R-:W-:Y:S01]  /*5f60*/  FMNMX.FTZ R159, R140, R159, !PT ;  /* 0x0000009f8c9f7209 */ /* 0x000fe20007810000 */
[----:B------:R-:W-:Y:S01]  /*5f70*/  FFMA.FTZ R121, R121, UR35, -R147 ;  /* 0x0000002379797c23 */ /* 0x000fe20008010893 */
[----:B------:R-:W-:-:S02]  /*5f80*/  ISETP.GT.AND P2, PT, R172, 0x48, PT ;  /* 0x00000048ac00780c */ /* 0x000fc40003f44270 */
[----:B------:R-:W-:Y:S01]  /*5f90*/  FSEL R150, R150, -INF , P3 ;  /* 0xff80000096967808 */ /* 0x000fe20001800000 */
[----:B------:R-:W4:Y:S01]  /*5fa0*/  MUFU.TANH R154, R154 ;  /* 0x0000009a009a7308 */ /* 0x000f220000002400 */
[----:B------:R-:W-:Y:S02]  /*5fb0*/  FMNMX.FTZ R159, R148, R159, !PT ;  /* 0x0000009f949f7209 */ /* 0x000fe40007810000 */
[----:B------:R-:W-:Y:S02]  /*5fc0*/  ISETP.GT.AND P3, PT, R172, 0x49, PT ;  /* 0x00000049ac00780c */ /* 0x000fe40003f64270 */
[----:B0-----:R-:W-:Y:S02]  /*5fd0*/  FSEL R149, R149, -INF , P2 ;  /* 0xff80000095957808 */ /* 0x001fe40001000000 */
[----:B------:R-:W-:Y:S01]  /*5fe0*/  FMNMX.FTZ R138, R150, R159, !PT ;  /* 0x0000009f968a7209 */ /* 0x000fe20007810000 */
[----:B------:R-:W0:Y:S01]  /*5ff0*/  MUFU.TANH R157, R157 ;  /* 0x0000009d009d7308 */ /* 0x000e220000002400 */
[----:B------:R-:W-:-:S02]  /*6000*/  ISETP.GT.AND P2, PT, R172, 0x50, PT ;  /* 0x00000050ac00780c */ /* 0x000fc40003f44270 */
[----:B-1----:R-:W-:Y:S02]  /*6010*/  FSEL R152, R152, -INF , P3 ;  /* 0xff80000098987808 */ /* 0x002fe40001800000 */
[----:B------:R-:W-:Y:S02]  /*6020*/  FMNMX.FTZ R159, R149, R138, !PT ;  /* 0x0000008a959f7209 */ /* 0x000fe40007810000 */
[----:B------:R-:W-:Y:S01]  /*6030*/  ISETP.GT.AND P3, PT, R172, 0x51, PT ;  /* 0x00000051ac00780c */ /* 0x000fe20003f64270 */
[----:B------:R-:W-:Y:S01]  /*6040*/  MUFU.EX2 R127, R127 ;  /* 0x0000007f007f7308 */ /* 0x000fe20000000800 */
[----:B--2---:R-:W-:Y:S02]  /*6050*/  FSEL R151, R151, -INF , P2 ;  /* 0xff80000097977808 */ /* 0x004fe40001000000 */
[----:B------:R-:W-:Y:S02]  /*6060*/  FMNMX.FTZ R138, R152, R159, !PT ;  /* 0x0000009f988a7209 */ /* 0x000fe40007810000 */
[----:B---3--:R-:W-:-:S02]  /*6070*/  FSEL R136, R153, -INF , P3 ;  /* 0xff80000099887808 */ /* 0x008fc40001800000 */
[----:B------:R-:W-:Y:S01]  /*6080*/  ISETP.GT.AND P2, PT, R172, 0x58, PT ;  /* 0x00000058ac00780c */ /* 0x000fe20003f44270 */
[----:B------:R-:W-:Y:S01]  /*6090*/  MUFU.EX2 R188, R188 ;  /* 0x000000bc00bc7308 */ /* 0x000fe20000000800 */
[----:B------:R-:W-:Y:S01]  /*60a0*/  FMNMX.FTZ R153, R151, R138, !PT ;  /* 0x0000008a97997209 */ /* 0x000fe20007810000 */
[--C-:B------:R-:W-:Y:S01]  /*60b0*/  FFMA.FTZ R138, R132, UR35, -R147.reuse ;  /* 0x00000023848a7c23 */ /* 0x100fe20008010893 */
[----:B------:R-:W-:Y:S01]  /*60c0*/  ISETP.GT.AND P3, PT, R172, 0x59, PT ;  /* 0x00000059ac00780c */ /* 0x000fe20003f64270 */
[--C-:B------:R-:W-:Y:S01]  /*60d0*/  FFMA.FTZ R172, R11, UR35, -R147.reuse ;  /* 0x000000230bac7c23 */ /* 0x100fe20008010893 */
[----:B----4-:R-:W-:Y:S02]  /*60e0*/  FSEL R154, R154, -INF , P2 ;  /* 0xff8000009a9a7808 */ /* 0x010fe40001000000 */
[----:B------:R-:W-:Y:S01]  /*60f0*/  FMNMX.FTZ R159, R136, R153, !PT ;  /* 0x00000099889f7209 */ /* 0x000fe20007810000 */
[----:B------:R-:W-:Y:S01]  /*6100*/  MUFU.EX2 R190, R190 ;  /* 0x000000be00be7308 */ /* 0x000fe20000000800 */
[----:B0-----:R-:W-:Y:S01]  /*6110*/  FSEL R132, R157, -INF , P3 ;  /* 0xff8000009d847808 */ /* 0x001fe20001800000 */
[----:B------:R-:W-:Y:S01]  /*6120*/  FFMA.FTZ R157, R122, UR35, -R147 ;  /* 0x000000237a9d7c23 */ /* 0x000fe20008010893 */
[----:B------:R-:W-:-:S04]  /*6130*/  FMNMX.FTZ R159, R154, R159, !PT ;  /* 0x0000009f9a9f7209 */ /* 0x000fc80007810000 */
[----:B------:R-:W-:Y:S01]  /*6140*/  FMNMX.FTZ R159, R132, R159, !PT ;  /* 0x0000009f849f7209 */ /* 0x000fe20007810000 */
[----:B------:R-:W-:Y:S04]  /*6150*/  MUFU.EX2 R184, R184 ;  /* 0x000000b800b87308 */ /* 0x000fe80000000800 */
[----:B------:R-:W0:Y:S04]  /*6160*/  SHFL.BFLY PT, R122, R159, 0x2, 0x1f ;  /* 0x0c401f009f7a7f89 */ /* 0x000e2800000e0000 */
[----:B------:R-:W-:Y:S08]  /*6170*/  MUFU.EX2 R135, R135 ;  /* 0x0000008700877308 */ /* 0x000ff00000000800 */
[----:B------:R1:W-:Y:S08]  /*6180*/  MUFU.EX2 R153, R138 ;  /* 0x0000008a00997308 */ /* 0x0003f00000000800 */
[----:B------:R-:W-:Y:S01]  /*6190*/  MUFU.EX2 R186, R186 ;  /* 0x000000ba00ba7308 */ /* 0x000fe20000000800 */
[----:B0-----:R-:W-:Y:S01]  /*61a0*/  FMNMX.FTZ R122, R159, R122, !PT ;  /* 0x0000007a9f7a7209 */ /* 0x001fe20007810000 */
[----:B------:R-:W-:-:S06]  /*61b0*/  FFMA.FTZ R159, R0, UR35, -R147 ;  /* 0x00000023009f7c23 */ /* 0x000fcc0008010893 */
[----:B------:R-:W-:Y:S01]  /*61c0*/  MUFU.EX2 R139, R139 ;  /* 0x0000008b008b7308 */ /* 0x000fe20000000800 */
[----:B------:R-:W0:Y:S07]  /*61d0*/  SHFL.BFLY PT, R11, R122, 0x1, 0x1f ;  /* 0x0c201f007a0b7f89 */ /* 0x000e2e00000e0000 */
[----:B------:R-:W-:Y:S08]  /*61e0*/  MUFU.EX2 R180, R180 ;  /* 0x000000b400b47308 */ /* 0x000ff00000000800 */
[----:B------:R-:W-:Y:S08]  /*61f0*/  MUFU.EX2 R182, R182 ;  /* 0x000000b600b67308 */ /* 0x000ff00000000800 */
[----:B------:R-:W-:Y:S01]  /*6200*/  MUFU.EX2 R157, R157 ;  /* 0x0000009d009d7308 */ /* 0x000fe20000000800 */
[----:B0-----:R-:W-:-:S04]  /*6210*/  FMNMX.FTZ R11, R122, R11, !PT ;  /* 0x0000000b7a0b7209 */ /* 0x001fc80007810000 */
[C---:B------:R-:W-:Y:S01]  /*6220*/  FSETP.NEU.FTZ.AND P2, PT, R11.reuse, -INF , PT ;  /* 0xff8000000b00780b */ /* 0x040fe20003f5d000 */
[C---:B------:R-:W-:Y:S02]  /*6230*/  FMUL.FTZ R0, R11.reuse, UR35 ;  /* 0x000000230b007c20 */ /* 0x040fe40008410000 */
[----:B------:R-:W-:Y:S03]  /*6240*/  MUFU.EX2 R176, R176 ;  /* 0x000000b000b07308 */ /* 0x000fe60000000800 */
[----:B------:R-:W-:Y:S02]  /*6250*/  FSEL R147, R0, RZ, P2 ;  /* 0x000000ff00937208 */ /* 0x000fe40001000000 */
[----:B------:R-:W-:-:S03]  /*6260*/  FSEL R0, R11, RZ, P2 ;  /* 0x000000ff0b007208 */ /* 0x000fc60001000000 */
[----:B------:R-:W-:Y:S01]  /*6270*/  FFMA.FTZ R187, R131, UR35, -R147 ;  /* 0x0000002383bb7c23 */ /* 0x000fe20008010893 */
[----:B------:R-:W-:Y:S01]  /*6280*/  FSEL R131, R12, RZ, P1 ;  /* 0x000000ff0c837208 */ /* 0x000fe20000800000 */
[----:B------:R-:W-:Y:S01]  /*6290*/  FADD.FTZ R2, -R0, R13 ;  /* 0x0000000d00027221 */ /* 0x000fe20000010100 */
[--C-:B------:R-:W-:Y:S01]  /*62a0*/  FFMA.FTZ R189, R168, UR35, -R147.reuse ;  /* 0x00000023a8bd7c23 */ /* 0x100fe20008010893 */
[--C-:B------:R-:W-:Y:S01]  /*62b0*/  FFMA.FTZ R122, R169, UR35, -R147.reuse ;  /* 0x00000023a97a7c23 */ /* 0x100fe20008010893 */
[--C-:B------:R-:W-:Y:S01]  /*62c0*/  FFMA.FTZ R191, R170, UR35, -R147.reuse ;  /* 0x00000023aabf7c23 */ /* 0x100fe20008010893 */
[----:B------:R-:W-:Y:S01]  /*62d0*/  FADD.FTZ R131, -R131, R14 ;  /* 0x0000000e83837221 */ /* 0x000fe20000010100 */
[----:B------:R-:W-:Y:S01]  /*62e0*/  FMUL.FTZ R2, R2, UR35 ;  /* 0x0000002302027c20 */ /* 0x000fe20008410000 */
[--C-:B------:R-:W-:Y:S01]  /*62f0*/  FFMA.FTZ R124, R143, UR35, -R147.reuse ;  /* 0x000000238f7c7c23 */ /* 0x100fe20008010893 */
[----:B------:R-:W-:Y:S01]  /*6300*/  MUFU.EX2 R189, R189 ;  /* 0x000000bd00bd7308 */ /* 0x000fe20000000800 */
[----:B------:R-:W-:Y:S01]  /*6310*/  FMUL.FTZ R131, R131, UR35 ;  /* 0x0000002383837c20 */ /* 0x000fe20008410000 */
[--C-:B------:R-:W-:Y:S01]  /*6320*/  FFMA.FTZ R185, R146, UR35, -R147.reuse ;  /* 0x0000002392b97c23 */ /* 0x100fe20008010893 */
[--C-:B------:R-:W-:Y:S01]  /*6330*/  FFMA.FTZ R126, R130, UR35, -R147.reuse ;  /* 0x00000023827e7c23 */ /* 0x100fe20008010893 */
[--C-:B------:R-:W-:Y:S01]  /*6340*/  FFMA.FTZ R128, R133, UR35, -R147.reuse ;  /* 0x0000002385807c23 */ /* 0x100fe20008010893 */
[--C-:B-1----:R-:W-:Y:S01]  /*6350*/  FFMA.FTZ R138, R140, UR35, -R147.reuse ;  /* 0x000000238c8a7c23 */ /* 0x102fe20008010893 */
        /* <DEDUP_REMOVED lines=15> */
[----:B------:R-:W-:-:S03]  /*6450*/  FFMA.FTZ R132, R132, UR35, -R147 ;  /* 0x0000002384847c23 */ /* 0x000fc60008010893 */
[----:B------:R-:W2:Y:S01]  /*6460*/  MUFU.EX2 R122, R122 ;  /* 0x0000007a007a7308 */ /* 0x000ea20000000800 */
[----:B0-----:R-:W-:-:S04]  /*6470*/  FFMA.FTZ R13, R0, R10, R127 ;  /* 0x0000000a000d7223 */ /* 0x001fc8000001007f */
        /* <DEDUP_REMOVED lines=12> */
[----:B------:R-:W-:-:S04]  /*6540*/  FADD.FTZ R142, R186, R13 ;  /* 0x0000000dba8e7221 */ /* 0x000fc80000010000 */
        /* <DEDUP_REMOVED lines=11> */
[----:B------:R-:W-:-:S06]  /*6600*/  FADD.FTZ R142, R176, R13 ;  /* 0x0000000db08e7221 */ /* 0x000fcc0000010000 */
        /* <DEDUP_REMOVED lines=30> */
[----:B------:R-:W-:Y:S01]  /*67f0*/  MUFU.EX2 R174, R174 ;  /* 0x000000ae00ae7308 */ /* 0x000fe20000000800 */
[----:B-1----:R-:W-:-:S07]  /*6800*/  FADD.FTZ R13, R159, R142 ;  /* 0x0000008e9f0d7221 */ /* 0x002fce0000010000 */
[----:B------:R-:W0:Y:S01]  /*6810*/  MUFU.EX2 R175, R175 ;  /* 0x000000af00af7308 */ /* 0x000e220000000800 */
[----:B--2---:R-:W-:-:S07]  /*6820*/  FADD.FTZ R10, R140, R3 ;  /* 0x000000038c0a7221 */ /* 0x004fce0000010000 */
[----:B------:R-:W-:Y:S08]  /*6830*/  MUFU.EX2 R21, R21 ;  /* 0x0000001500157308 */ /* 0x000ff00000000800 */
[----:B------:R-:W1:Y:S01]  /*6840*/  MUFU.EX2 R152, R152 ;  /* 0x0000009800987308 */ /* 0x000e620000000800 */
[----:B0-----:R-:W-:-:S07]  /*6850*/  FADD.FTZ R10, R175, R10 ;  /* 0x0000000aaf0a7221 */ /* 0x001fce0000010000 */
[----:B------:R-:W-:Y:S08]  /*6860*/  MUFU.EX2 R20, R20 ;  /* 0x0000001400147308 */ /* 0x000ff00000000800 */
[----:B------:R-:W0:Y:S01]  /*6870*/  MUFU.EX2 R151, R151 ;  /* 0x0000009700977308 */ /* 0x000e220000000800 */
[----:B-1----:R-:W-:-:S07]  /*6880*/  FADD.FTZ R10, R152, R10 ;  /* 0x0000000a980a7221 */ /* 0x002fce0000010000 */
[----:B------:R-:W-:Y:S08]  /*6890*/  MUFU.EX2 R125, R125 ;  /* 0x0000007d007d7308 */ /* 0x000ff00000000800 */
[----:B------:R1:W2:Y:S01]  /*68a0*/  MUFU.EX2 R169, R136 ;  /* 0x0000008800a97308 */ /* 0x0002a20000000800 */
[----:B0-----:R-:W-:-:S07]  /*68b0*/  FADD.FTZ R10, R151, R10 ;  /* 0x0000000a970a7221 */ /* 0x001fce0000010000 */
[----:B------:R-:W0:Y:S01]  /*68c0*/  MUFU.EX2 R120, R120 ;  /* 0x0000007800787308 */ /* 0x000e220000000800 */
[----:B-1----:R-:W-:-:S04]  /*68d0*/  FADD.FTZ R136, R174, R13 ;  /* 0x0000000dae887221 */ /* 0x002fc80000010000 */
[----:B------:R-:W-:-:S03]  /*68e0*/  FADD.FTZ R3, R21, R136 ;  /* 0x0000008815037221 */ /* 0x000fc60000010000 */
[----:B------:R-:W1:Y:S01]  /*68f0*/  MUFU.EX2 R171, R154 ;  /* 0x0000009a00ab7308 */ /* 0x000e620000000800 */
[----:B------:R-:W-:Y:S01]  /*6900*/  FADD.FTZ R136, R20, R3 ;  /* 0x0000000314887221 */ /* 0x000fe20000010000 */
[----:B--2---:R-:W-:-:S03]  /*6910*/  FADD.FTZ R10, R169, R10 ;  /* 0x0000000aa90a7221 */ /* 0x004fc60000010000 */
[----:B------:R-:W-:-:S03]  /*6920*/  FADD.FTZ R3, R125, R136 ;  /* 0x000000887d037221 */ /* 0x000fc60000010000 */
        /* <DEDUP_REMOVED lines=8> */
.L_x_5498:
[----:B------:R-:W0:Y:S01]  /*69b0*/  S2UR UR5, SR_CgaCtaId ;  /* 0x00000000000579c3 */ /* 0x000e220000008800 */
[----:B------:R-:W-:Y:S01]  /*69c0*/  UISETP.GT.AND UP0, UPT, UR4, UR10, UPT ;  /* 0x0000000a0400728c */ /* 0x000fe2000bf04270 */
[----:B------:R-:W-:Y:S01]  /*69d0*/  F2FP.BF16.F32.PACK_AB R183, R14, R183 ;  /* 0x000000b70eb7723e */ /* 0x000fe200000010ff */
[----:B------:R-:W-:Y:S01]  /*69e0*/  UIADD3 UR9, UR9, 0x30860, URZ ;  /* 0x0003086009097890 */ /* 0x000fe2000fffe03f */
[----:B------:R-:W-:Y:S01]  /*69f0*/  F2FP.BF16.F32.PACK_AB R188, R188, R127 ;  /* 0x0000007fbcbc723e */ /* 0x000fe200000010ff */
[----:B------:R-:W-:Y:S01]  /*6a00*/  UIADD3 UR4, UR4, -0x1, URZ ;  /* 0xffffffff04047890 */ /* 0x000fe2000fffe03f */
[----:B------:R-:W-:Y:S01]  /*6a10*/  F2FP.BF16.F32.PACK_AB R189, R122, R189 ;  /* 0x000000bd7abd723e */ /* 0x000fe200000010ff */
[----:B------:R-:W-:Y:S01]  /*6a20*/  UMOV UR6, UR39 ;  /* 0x0000002700067c82 */ /* 0x000fe20008000000 */
[----:B------:R-:W-:Y:S01]  /*6a30*/  PLOP3.LUT P1, PT, PT, PT, UP0, 0x80, 0x0 ;  /* 0x000000000000781c */ /* 0x000fe20003f2f008 */
        /* <DEDUP_REMOVED lines=26> */
[----:B------:R-:W-:Y:S06]  /*6be0*/  @P1 BRA `(.L_x_5499) ;  /* 0xffffffd400001947 */ /* 0x000fec000383ffff */
.L_x_5488:
[----:B------:R-:W-:-:S13]  /*6bf0*/  ISETP.LE.AND P1, PT, RZ, UR4, PT ;  /* 0x00000004ff007c0c */ /* 0x000fda000bf23270 */
[----:B------:R-:W-:Y:S05]  /*6c00*/  @!P1 BRA `(.L_x_5500) ;  /* 0x00000024003c9947 */ /* 0x000fea0003800000 */
[----:B------:R-:W-:Y:S01]  /*6c10*/  IMAD.MOV.U32 R14, RZ, RZ, R11 ;  /* 0x000000ffff0e7224 */ /* 0x000fe200078e000b */
[----:B------:R-:W-:Y:S01]  /*6c20*/  MOV R13, R12 ;  /* 0x0000000c000d7202 */ /* 0x000fe20000000f00 */
[----:B------:R-:W-:Y:S01]  /*6c30*/  UMOV UR5, UR38 ;  /* 0x0000002600057c82 */ /* 0x000fe20008000000 */
[----:B------:R-:W-:Y:S01]  /*6c40*/  UMOV UR6, UR39 ;  /* 0x0000002700067c82 */ /* 0x000fe20008000000 */
[----:B------:R-:W-:Y:S01]  /*6c50*/  ULDC UR7, c[0x0][0x9d8] ;  /* 0x0002760000077ab9 */ /* 0x000fe20000000800 */
[----:B------:R-:W-:-:S05]  /*6c60*/  ULDC UR10, c[0x0][0x988] ;  /* 0x00026200000a7ab9 */ /* 0x000fca0000000800 */
.L_x_5511:
[----:B------:R-:W-:-:S04]  /*6c70*/  UIADD3 UR9, UR6, 0x1, URZ ;  /* 0x0000000106097890 */ /* 0x000fc8000fffe03f */
[----:B------:R-:W-:-:S04]  /*6c80*/  UISETP.NE.AND UP0, UPT, UR9, 0x2, UPT ;  /* 0x000000020900788c */ /* 0x000fc8000bf05270 */
[----:B------:R-:W-:Y:S02]  /*6c90*/  USEL UR9, UR9, URZ, UP0 ;  /* 0x0000003f09097287 */ /* 0x000fe40008000000 */
[----:B------:R-:W-:-:S04]  /*6ca0*/  USEL UR38, URZ, 0x1, UP0 ;  /* 0x000000013f267887 */ /* 0x000fc80008000000 */
[----:B------:R-:W-:Y:S01]  /*6cb0*/  ULOP3.LUT UR38, UR5, UR38, URZ, 0x3c, !UPT ;  /* 0x0000002605267292 */ /* 0x000fe2000f8e3c3f */
[----:B------:R-:W-:Y:S01]  /*6cc0*/  UMOV UR39, UR9 ;  /* 0x0000000900277c82 */ /* 0x000fe20008000000 */
[----:B------:R-:W-:Y:S10]  /*6cd0*/  @!P0 BRA `(.L_x_5501) ;  /* 0x0000000000048947 */ /* 0x000ff40003800000 */
[----:B------:R-:W-:Y:S01]  /*6ce0*/  BPT.TRAP 0x1 ;  /* 0x000000040000795c */ /* 0x000fe20000300000 */
.L_x_5501:
[----:B------:R-:W-:Y:S01]  /*6cf0*/  ULEA UR8, UR39, UR40, 0x3 ;  /* 0x0000002827087291 */ /* 0x000fe2000f8e183f */
[----:B------:R-:W-:-:S05]  /*6d00*/  IMAD.U32 R11, RZ, RZ, UR38 ;  /* 0x00000026ff0b7e24 */ /* 0x000fca000f8e00ff */
[----:B------:R-:W-:-:S04]  /*6d10*/  SHF.L.U32 R11, R11, 0x1f, RZ ;  /* 0x0000001f0b0b7819 */ /* 0x000fc800000006ff */
[----:B------:R0:W1:Y:S01]  /*6d20*/  SYNCS.PHASECHK.TRANS64.TRYWAIT P1, [UR8+0x30830], R11 ;  /* 0x0308300bff0075a7 */ /* 0x0000620008020148 */
[----:B------:R-:W-:Y:S05]  /*6d30*/  @!P0 BRA `(.L_x_5502) ;  /* 0x0000000000048947 */ /* 0x000fea0003800000 */
[----:B------:R-:W-:Y:S01]  /*6d40*/  BPT.TRAP 0x1 ;  /* 0x000000040000795c */ /* 0x000fe20000300000 */
.L_x_5502:
[----:B-1----:R-:W-:Y:S05]  /*6d50*/  @P1 BRA `(.L_x_5503) ;  /* 0x0000000000081947 */ /* 0x002fea0003800000 */
[----:B------:R-:W1:Y:S02]  /*6d60*/  SYNCS.PHASECHK.TRANS64.TRYWAIT P1, [UR8+0x30830], R11 ;  /* 0x0308300bff0075a7 */ /* 0x000e640008020148 */
[----:B-1----:R-:W-:Y:S05]  /*6d70*/  @!P1 BRA `(.L_x_5504) ;  /* 0x0000009c00089947 */ /* 0x002fea0003800000 */
.L_x_5503:
        /* <DEDUP_REMOVED lines=175> */
.L_x_5505:
[----:B------:R-:W-:Y:S01]  /*7870*/  ULEA UR8, UR6, UR40, 0x3 ;  /* 0x0000002806087291 */ /* 0x000fe2000f8e183f */
[----:B------:R-:W-:-:S05]  /*7880*/  IMAD.U32 R0, RZ, RZ, UR5 ;  /* 0x00000005ff007e24 */ /* 0x000fca000f8e00ff */
[----:B------:R-:W-:-:S04]  /*7890*/  SHF.L.U32 R0, R0, 0x1f, RZ ;  /* 0x0000001f00007819 */ /* 0x000fc800000006ff */
[----:B------:R2:W3:Y:S01]  /*78a0*/  SYNCS.PHASECHK.TRANS64.TRYWAIT P1, [UR8+0x30850], R0 ;  /* 0x03085000ff0075a7 */ /* 0x0004e20008020148 */
[----:B------:R-:W-:Y:S05]  /*78b0*/  @!P0 BRA `(.L_x_5506) ;  /* 0x0000000000048947 */ /* 0x000fea0003800000 */
[----:B------:R-:W-:Y:S01]  /*78c0*/  BPT.TRAP 0x1 ;  /* 0x000000040000795c */ /* 0x000fe20000300000 */
.L_x_5506:
[----:B---3--:R-:W-:Y:S05]  /*78d0*/  @P1 BRA `(.L_x_5507) ;  /* 0x0000000000081947 */ /* 0x008fea0003800000 */
[----:B------:R-:W3:Y:S02]  /*78e0*/  SYNCS.PHASECHK.TRANS64.TRYWAIT P1, [UR8+0x30850], R0 ;  /* 0x03085000ff0075a7 */ /* 0x000ee40008020148 */
[----:B---3--:R-:W-:Y:S05]  /*78f0*/  @!P1 BRA `(.L_x_5508) ;  /* 0x0000009000409947 */ /* 0x008fea0003800000 */
.L_x_5507:
        /* <DEDUP_REMOVED lines=37> */
.L_x_5509:
        /* <DEDUP_REMOVED lines=59> */
[----:B------:R-:W1:Y:S01]  /*7f00*/  S2UR UR6, SR_CgaCtaId ;  /* 0x00000000000679c3 */ /* 0x000e620000008800 */
[----:B------:R-:W-:-:S02]  /*7f10*/  ULEA UR5, UR9, UR40, 0x3 ;  /* 0x0000002809057291 */ /* 0x000fc4000f8e183f */
[----:B------:R-:W3:Y:S01]  /*7f20*/  MUFU.TANH R120, R120 ;  /* 0x0000007800787308 */ /* 0x000ee20000002400 */
[----:B--2---:R-:W-:Y:S01]  /*7f30*/  FMNMX.FTZ R11, R21, R0, !PT ;  /* 0x00000000150b7209 */ /* 0x004fe20007810000 */
[----:B------:R-:W-:-:S06]  /*7f40*/  UIADD3 UR5, UR5, 0x30840, URZ ;  /* 0x0003084005057890 */ /* 0x000fcc000fffe03f */
[----:B------:R-:W2:Y:S01]  /*7f50*/  MUFU.TANH R172, R172 ;  /* 0x000000ac00ac7308 */ /* 0x000ea20000002400 */
[----:B0-----:R-:W-:-:S07]  /*7f60*/  FMNMX.FTZ R143, R171, R2, !PT ;  /* 0x00000002ab8f7209 */ /* 0x001fce0007810000 */
[----:B------:R-:W0:Y:S01]  /*7f70*/  MUFU.TANH R121, R121 ;  /* 0x0000007900797308 */ /* 0x000e220000002400 */
[----:B---3--:R-:W-:Y:S01]  /*7f80*/  FMNMX.FTZ R0, R120, R11, !PT ;  /* 0x0000000b78007209 */ /* 0x008fe20007810000 */
[----:B-1----:R-:W-:-:S06]  /*7f90*/  UPRMT UR5, UR6, 0x654, UR5 ;  /* 0x0000065406057896 */ /* 0x002fcc0008000005 */
[----:B------:R-:W1:Y:S01]  /*7fa0*/  MUFU.TANH R173, R173 ;  /* 0x000000ad00ad7308 */ /* 0x000e620000002400 */
[----:B--2---:R-:W-:Y:S02]  /*7fb0*/  FMNMX.FTZ R2, R172, R143, !PT ;  /* 0x0000008fac027209 */ /* 0x004fe40007810000 */
[----:B------:R-:W-:Y:S05]  /*7fc0*/  SYNCS.ARRIVE.TRANS64.RED.A1T0 RZ, [UR5], RZ ;  /* 0x000000ffffff79a7 */ /* 0x000fea0008100405 */
        /* <DEDUP_REMOVED lines=75> */
[----:B0-----:R-:W-:-:S05]  /*8480*/  FMNMX.FTZ R0, R156, R11, !PT ;  /* 0x0000000b9c007209 */ /* 0x001fca0007810000 */
[----:B------:R-:W0:Y:S01]  /*8490*/  SHFL.BFLY PT, R11, R0, 0x2, 0x1f ;  /* 0x0c401f00000b7f89 */ /* 0x000e2200000e0000 */
[----:B-1----:R-:W-:-:S04]  /*84a0*/  FMNMX.FTZ R157, R153, R2, !PT ;  /* 0x00000002999d7209 */ /* 0x002fc80007810000 */
        /* <DEDUP_REMOVED lines=8> */
[----:B------:R-:W-:-:S04]  /*8530*/  FMUL.FTZ R160, R12, UR35 ;  /* 0x000000230ca07c20 */ /* 0x000fc80008410000 */
[--C-:B------:R-:W-:Y:S01]  /*8540*/  FFMA.FTZ R188, R169, UR35, -R160.reuse ;  /* 0x00000023a9bc7c23 */ /* 0x100fe200080108a0 */
[--C-:B------:R-:W-:Y:S01]  /*8550*/  FFMA.FTZ R190, R170, UR35, -R160.reuse ;  /* 0x00000023aabe7c23 */ /* 0x100fe200080108a0 */
[--C-:B------:R-:W-:Y:S01]  /*8560*/  FFMA.FTZ R157, R171, UR35, -R160.reuse ;  /* 0x00000023ab9d7c23 */ /* 0x100fe200080108a0 */
[--C-:B------:R-:W-:Y:S01]  /*8570*/  FFMA.FTZ R184, R172, UR35, -R160.reuse ;  /* 0x00000023acb87c23 */ /* 0x100fe200080108a0 */
[--C-:B------:R-:W-:Y:S01]  /*8580*/  FFMA.FTZ R186, R174, UR35, -R160.reuse ;  /* 0x00000023aeba7c23 */ /* 0x100fe200080108a0 */
[--C-:B------:R-:W-:Y:S01]  /*8590*/  FFMA.FTZ R161, R175, UR35, -R160.reuse ;  /* 0x00000023afa17c23 */ /* 0x100fe200080108a0 */
[----:B-1----:R-:W-:Y:S01]  /*85a0*/  FMNMX.FTZ R11, R158, R159, !PT ;  /* 0x0000009f9e0b7209 */ /* 0x002fe20007810000 */
[----:B------:R-:W-:Y:S01]  /*85b0*/  FMUL.FTZ R159, R13, UR35 ;  /* 0x000000230d9f7c20 */ /* 0x000fe20008410000 */
[----:B------:R-:W-:Y:S01]  /*85c0*/  MUFU.EX2 R188, R188 ;  /* 0x000000bc00bc7308 */ /* 0x000fe20000000800 */
[--C-:B------:R-:W-:Y:S01]  /*85d0*/  FFMA.FTZ R180, R135, UR35, -R160.reuse ;  /* 0x0000002387b47c23 */ /* 0x100fe200080108a0 */
[----:B------:R-:W-:Y:S01]  /*85e0*/  FFMA.FTZ R135, R136, UR35, -R160 ;  /* 0x0000002388877c23 */ /* 0x000fe200080108a0 */
[----:B------:R-:W-:Y:S01]  /*85f0*/  FADD.FTZ R13, -R11, R14 ;  /* 0x0000000e0b0d7221 */ /* 0x000fe20000010100 */
[--C-:B------:R-:W-:Y:S01]  /*8600*/  FFMA.FTZ R182, R137, UR35, -R160.reuse ;  /* 0x0000002389b67c23 */ /* 0x100fe200080108a0 */
[--C-:B------:R-:W-:Y:S01]  /*8610*/  FFMA.FTZ R137, R138, UR35, -R160.reuse ;  /* 0x000000238a897c23 */ /* 0x100fe200080108a0 */
[--C-:B------:R-:W-:Y:S01]  /*8620*/  FFMA.FTZ R176, R141, UR35, -R160.reuse ;  /* 0x000000238db07c23 */ /* 0x100fe200080108a0 */
[----:B------:R-:W-:Y:S01]  /*8630*/  FMUL.FTZ R14, R13, UR35 ;  /* 0x000000230d0e7c20 */ /* 0x000fe20008410000 */
        /* <DEDUP_REMOVED lines=14> */
[----:B------:R-:W-:-:S03]  /*8720*/  FFMA.FTZ R155, R156, UR35, -R160 ;  /* 0x000000239c9b7c23 */ /* 0x000fc600080108a0 */
[----:B------:R-:W0:Y:S01]  /*8730*/  MUFU.EX2 R13, R13 ;  /* 0x0000000d000d7308 */ /* 0x000e220000000800 */
[----:B-1----:R-:W-:-:S04]  /*8740*/  FMUL.FTZ R14, R11, UR35 ;  /* 0x000000230b0e7c20 */ /* 0x002fc80008410000 */
        /* <DEDUP_REMOVED lines=16> */
[--C-:B------:R-:W-:Y:S01]  /*8850*/  FFMA.FTZ R130, R130, UR35, -R14.reuse ;  /* 0x0000002382827c23 */ /* 0x100fe2000801080e */
[----:B------:R-:W-:Y:S01]  /*8860*/  FADD.FTZ R15, R188, R15 ;  /* 0x0000000fbc0f7221 */ /* 0x000fe20000010000 */
[--C-:B------:R-:W-:Y:S01]  /*8870*/  FFMA.FTZ R179, R131, UR35, -R14.reuse ;  /* 0x0000002383b37c23 */ /* 0x100fe2000801080e */
[--C-:B------:R-:W-:Y:S01]  /*8880*/  FFMA.FTZ R132, R132, UR35, -R14.reuse ;  /* 0x0000002384847c23 */ /* 0x100fe2000801080e */
[----:B------:R-:W0:Y:S01]  /*8890*/  MUFU.EX2 R20, R20 ;  /* 0x0000001400147308 */ /* 0x000e220000000800 */
[----:B-1----:R-:W-:Y:S01]  /*88a0*/  FADD.FTZ R136, R190, R15 ;  /* 0x0000000fbe887221 */ /* 0x002fe20000010000 */
[--C-:B------:R-:W-:Y:S01]  /*88b0*/  FFMA.FTZ R173, R133, UR35, -R14.reuse ;  /* 0x0000002385ad7c23 */ /* 0x100fe2000801080e */
[--C-:B------:R-:W-:Y:S01]  /*88c0*/  FFMA.FTZ R134, R134, UR35, -R14.reuse ;  /* 0x0000002386867c23 */ /* 0x100fe2000801080e */
[--C-:B------:R-:W-:Y:S01]  /*88d0*/  FFMA.FTZ R175, R139, UR35, -R14.reuse ;  /* 0x000000238baf7c23 */ /* 0x100fe2000801080e */
[--C-:B------:R-:W-:Y:S01]  /*88e0*/  FFMA.FTZ R140, R140, UR35, -R14.reuse ;  /* 0x000000238c8c7c23 */ /* 0x100fe2000801080e */
[--C-:B------:R-:W-:Y:S01]  /*88f0*/  FFMA.FTZ R143, R143, UR35, -R14.reuse ;  /* 0x000000238f8f7c23 */ /* 0x100fe2000801080e */
[--C-:B------:R-:W-:Y:S01]  /*8900*/  FFMA.FTZ R150, R150, UR35, -R14.reuse ;  /* 0x0000002396967c23 */ /* 0x100fe2000801080e */
[----:B------:R-:W1:Y:S01]  /*8910*/  MUFU.EX2 R191, R191 ;  /* 0x000000bf00bf7308 */ /* 0x000e620000000800 */
[----:B--2---:R-:W-:Y:S01]  /*8920*/  FFMA.FTZ R3, R2, R3, R189 ;  /* 0x0000000302037223 */ /* 0x004fe200000100bd */
[--C-:B------:R-:W-:Y:S01]  /*8930*/  FFMA.FTZ R153, R153, UR35, -R14.reuse ;  /* 0x0000002399997c23 */ /* 0x100fe2000801080e */
[----:B------:R-:W-:-:S05]  /*8940*/  FFMA.FTZ R14, R154, UR35, -R14 ;  /* 0x000000239a0e7c23 */ /* 0x000fca000801080e */
        /* <DEDUP_REMOVED lines=84> */
[----:B0-----:R-:W-:-:S03]  /*8e90*/  FADD.FTZ R10, R155, R136 ;  /* 0x000000889b0a7221 */ /* 0x001fc60000010000 */
[----:B-1----:R-:W-:Y:S01]  /*8ea0*/  FADD.FTZ R3, R14, R3 ;  /* 0x000000030e037221 */ /* 0x002fe20000010000 */
[----:B------:R-:W-:Y:S06]  /*8eb0*/  @!P0 BRA `(.L_x_5510) ;  /* 0x0000000000048947 */ /* 0x000fec0003800000 */
[----:B------:R-:W-:Y:S01]  /*8ec0*/  BPT.TRAP 0x1 ;  /* 0x000000040000795c */ /* 0x000fe20000300000 */
.L_x_5510:
        /* <DEDUP_REMOVED lines=35> */
.L_x_5500:
        /* <DEDUP_REMOVED lines=99> */
.L_x_5512:
[----:B------:R-:W-:Y:S01]  /*9730*/  ULEA UR5, UR39, UR40, 0x3 ;  /* 0x0000002827057291 */ /* 0x000fe2000f8e183f */
[----:B------:R-:W-:-:S04]  /*9740*/  MOV R0, UR38 ;  /* 0x0000002600007c02 */ /* 0x000fc80008000f00 */
[----:B------:R-:W-:-:S04]  /*9750*/  SHF.L.U32 R0, R0, 0x1f, RZ ;  /* 0x0000001f00007819 */ /* 0x000fc800000006ff */
[----:B------:R0:W1:Y:S01]  /*9760*/  SYNCS.PHASECHK.TRANS64.TRYWAIT P1, [UR5+0x30850], R0 ;  /* 0x03085000ff0075a7 */ /* 0x0000620008020145 */
[----:B------:R-:W-:Y:S05]  /*9770*/  @!P0 BRA `(.L_x_5513) ;  /* 0x0000000000048947 */ /* 0x000fea0003800000 */
[----:B------:R-:W-:Y:S01]  /*9780*/  BPT.TRAP 0x1 ;  /* 0x000000040000795c */ /* 0x000fe20000300000 */
.L_x_5513:
[----:B-1----:R-:W-:Y:S05]  /*9790*/  @P1 BRA `(.L_x_5514) ;  /* 0x0000000000081947 */ /* 0x002fea0003800000 */
[----:B------:R-:W1:Y:S02]  /*97a0*/  SYNCS.PHASECHK.TRANS64.TRYWAIT P1, [UR5+0x30850], R0 ;  /* 0x03085000ff0075a7 */ /* 0x000e640008020145 */
[----:B-1----:R-:W-:Y:S05]  /*97b0*/  @!P1 BRA `(.L_x_5515) ;  /* 0x0000007000a89947 */ /* 0x002fea0003800000 */
.L_x_5514:
[----:B------:R-:W-:Y:S01]  /*97c0*/  UIADD3 UR40, UR40, 0x400, URZ ;  /* 0x0000040028287890 */ /* 0x000fe2000fffe03f */
[----:B------:R-:W-:Y:S01]  /*97d0*/  WARPGROUP.ARRIVE ;  /* 0x00000000000079c5 */ /* 0x000fe20000000000 */
[----:B------:R-:W-:Y:S01]  /*97e0*/  UMOV UR7, 0x40000040 ;  /* 0x4000004000077882 */ /* 0x000fe20000000000 */
[----:B-1----:R-:W1:Y:S01]  /*97f0*/  SHFL.BFLY PT, R5, R10, 0x2, 0x1f ;  /* 0x0c401f000a057f89 */ /* 0x002e6200000e0000 */
[----:B------:R-:W-:Y:S01]  /*9800*/  USHF.R.U32.HI UR40, URZ, 0x4, UR40 ;  /* 0x000000043f287899 */ /* 0x000fe20008011628 */
[----:B------:R-:W-:Y:S02]  /*9810*/  CS2R R20, SRZ ;  /* 0x0000000000147805 */ /* 0x000fe4000001ff00 */
[----:B0-----:R-:W0:Y:S01]  /*9820*/  SHFL.BFLY PT, R0, R3, 0x2, 0x1f ;  /* 0x0c401f0003007f89 */ /* 0x001e2200000e0000 */
[----:B------:R-:W-:-:S04]  /*9830*/  ULOP3.LUT UR40, UR40, 0x3fff, URZ, 0xc0, !UPT ;  /* 0x00003fff28287892 */ /* 0x000fc8000f8ec03f */
[----:B------:R-:W-:-:S04]  /*9840*/  ULOP3.LUT UR4, UR40, 0x3000000, URZ, 0xfc, !UPT ;  /* 0x0300000028047892 */ /* 0x000fc8000f8efc3f */
[----:B------:R-:W-:-:S07]  /*9850*/  UIMAD UR4, UR39, 0x900, UR4 ;  /* 0x00000900270478a4 */ /* 0x000fce000f8e0204 */
[----:B------:R-:W-:Y:S02]  /*9860*/  UMOV UR6, UR4 ;  /* 0x0000000400067c82 */ /* 0x000fe40008000000 */
[----:B------:R-:W-:Y:S01]  /*9870*/  HGMMA.64x192x16.F32.BF16 R24, R188, gdesc[UR4].tnspB, R24, gsb0 ;  /* 0x42e00004bc187df0 */ /* 0x000fe20008001818 */
[----:B------:R-:W-:Y:S01]  /*9880*/  UIADD3 UR6, UR4, 0x80, URZ ;  /* 0x0000008004067890 */ /* 0x000fe2000fffe03f */
[----:B-1----:R-:W-:Y:S01]  /*9890*/  FADD.FTZ R5, R5, R10 ;  /* 0x0000000a05057221 */ /* 0x002fe20000010000 */
[----:B------:R-:W-:Y:S01]  /*98a0*/  UMOV UR7, 0x40000040 ;  /* 0x4000004000077882 */ /* 0x000fe20000000000 */
[----:B0-----:R-:W-:Y:S01]  /*98b0*/  FADD.FTZ R2, R0, R3 ;  /* 0x0000000300027221 */ /* 0x001fe20000010000 */
[----:B------:R-:W-:Y:S02]  /*98c0*/  IMAD.U32 R3, RZ, RZ, UR35 ;  /* 0x00000023ff037e24 */ /* 0x000fe4000f8e00ff */
        /* <DEDUP_REMOVED lines=46> */
.L_x_5516:
        /* <DEDUP_REMOVED lines=109> */
.L_x_5480:
        /* <DEDUP_REMOVED lines=12> */
[----:B------:R-:W-:Y:S01]  /*a340*/  USHF.R.S32.HI UR10, URZ, 0x1f, UR61 ;  /* 0x0000001f3f0a7899 */ /* 0x000fe2000801143d */
[----:B------:R-:W-:Y:S01]  /*a350*/  F2FP.BF16.F32.PACK_AB R7, R156, R33 ;  /* 0x000000219c07723e */ /* 0x000fe200000010ff */
[----:B------:R-:W-:Y:S01]  /*a360*/  ULDC.64 UR8, c[0x0][0xb90] ;  /* 0x0002e40000087ab9 */ /* 0x000fe20000000a00 */
[----:B------:R-:W-:Y:S01]  /*a370*/  F2FP.BF16.F32.PACK_AB R4, R25, R4 ;  /* 0x000000041904723e */ /* 0x000fe200000010ff */
[----:B------:R-:W-:Y:S01]  /*a380*/  UIMAD UR5, UR10, UR8, URZ ;  /* 0x000000080a0572a4 */ /* 0x000fe2000f8e023f */
[----:B------:R-:W-:Y:S01]  /*a390*/  F2FP.BF16.F32.PACK_AB R5, R154, R5 ;  /* 0x000000059a05723e */ /* 0x000fe200000010ff */
[----:B------:R-:W-:Y:S01]  /*a3a0*/  UIMAD.WIDE.U32 UR6, UR61, UR8, URZ ;  /* 0x000000083d0672a5 */ /* 0x000fe2000f8e003f */
[----:B------:R-:W-:Y:S01]  /*a3b0*/  F2FP.BF16.F32.PACK_AB R10, R11, R10 ;  /* 0x0000000a0b0a723e */ /* 0x000fe200000010ff */
[----:B------:R-:W-:Y:S01]  /*a3c0*/  UIMAD UR5, UR61, UR9, UR5 ;  /* 0x000000093d0572a4 */ /* 0x000fe2000f8e0205 */
[----:B------:R-:W-:Y:S01]  /*a3d0*/  F2FP.BF16.F32.PACK_AB R8, R15, R8 ;  /* 0x000000080f08723e */ /* 0x000fe200000010ff */
[----:B------:R-:W-:Y:S01]  /*a3e0*/  USHF.R.S32.HI UR12, URZ, 0x1f, UR60 ;  /* 0x0000001f3f0c7899 */ /* 0x000fe2000801143c */
[----:B------:R-:W-:Y:S01]  /*a3f0*/  F2FP.BF16.F32.PACK_AB R11, R150, R141 ;  /* 0x0000008d960b723e */ /* 0x000fe200000010ff */
[----:B------:R-:W-:Y:S01]  /*a400*/  ULDC.64 UR8, c[0x0][0xb98] ;  /* 0x0002e60000087ab9 */ /* 0x000fe20000000a00 */
[----:B------:R-:W-:Y:S01]  /*a410*/  UIADD3 UR7, UR7, UR5, URZ ;  /* 0x0000000507077290 */ /* 0x000fe2000fffe03f */
[----:B------:R-:W-:Y:S01]  /*a420*/  F2FP.BF16.F32.PACK_AB R12, R13, R12 ;  /* 0x0000000c0d0c723e */ /* 0x000fe200000010ff */
[----:B------:R-:W-:Y:S01]  /*a430*/  UIMAD UR5, UR12, UR8, URZ ;  /* 0x000000080c0572a4 */ /* 0x000fe2000f8e023f */
[----:B------:R-:W-:Y:S01]  /*a440*/  F2FP.BF16.F32.PACK_AB R13, R147, R140 ;  /* 0x0000008c930d723e */ /* 0x000fe200000010ff */
[----:B------:R-:W-:Y:S01]  /*a450*/  UIMAD.WIDE.U32 UR6, UR60, UR8, UR6 ;  /* 0x000000083c0672a5 */ /* 0x000fe2000f8e0006 */
[----:B------:R-:W-:Y:S01]  /*a460*/  F2FP.BF16.F32.PACK_AB R14, R53, R14 ;  /* 0x0000000e350e723e */ /* 0x000fe200000010ff */
[----:B------:R-:W-:Y:S01]  /*a470*/  UIMAD UR5, UR60, UR9, UR5 ;  /* 0x000000093c0572a4 */ /* 0x000fe2000f8e0205 */
[----:B------:R-:W-:-:S02]  /*a480*/  F2FP.BF16.F32.PACK_AB R15, R149, R142 ;  /* 0x0000008e950f723e */ /* 0x000fc400000010ff */
[----:B------:R-:W-:Y:S01]  /*a490*/  F2FP.BF16.F32.PACK_AB R24, R57, R24 ;  /* 0x000000183918723e */ /* 0x000fe200000010ff */
[----:B------:R-:W-:Y:S01]  /*a4a0*/  ULDC.64 UR8, c[0x0][0xae8] ;  /* 0x0002ba0000087ab9 */ /* 0x000fe20000000a00 */
[----:B------:R-:W-:Y:S02]  /*a4b0*/  F2FP.BF16.F32.PACK_AB R96, R97, R96 ;  /* 0x000000606160723e */ /* 0x000fe400000010ff */
[----:B------:R-:W-:Y:S02]  /*a4c0*/  F2FP.BF16.F32.PACK_AB R97, R95, R98 ;  /* 0x000000625f61723e */ /* 0x000fe400000010ff */
[----:B------:R-:W-:Y:S02]  /*a4d0*/  F2FP.BF16.F32.PACK_AB R104, R105, R104 ;  /* 0x000000686968723e */ /* 0x000fe400000010ff */
[----:B------:R-:W-:Y:S02]  /*a4e0*/  MOV R48, R52 ;  /* 0x0000003400307202 */ /* 0x000fe40000000f00 */
[----:B0-----:R-:W-:Y:S01]  /*a4f0*/  MOV R49, R21 ;  /* 0x0000001500317202 */ /* 0x001fe20000000f00 */
[----:B------:R-:W-:Y:S01]  /*a500*/  IMAD R21, R192, 0x40, R16 ;  /* 0x00000040c0157824 */ /* 0x000fe200078e0210 */
[----:B------:R-:W-:-:S02]  /*a510*/  F2FP.BF16.F32.PACK_AB R98, R101, R100 ;  /* 0x000000646562723e */ /* 0x000fc400000010ff */
[----:B------:R-:W-:Y:S01]  /*a520*/  F2FP.BF16.F32.PACK_AB R99, R124, R99 ;  /* 0x000000637c63723e */ /* 0x000fe200000010ff */
[--C-:B------:R-:W-:Y:S01]  /*a530*/  IMAD.WIDE R46, R197, 0x2, R48.reuse ;  /* 0x00000002c52e7825 */ /* 0x100fe200078e0230 */
[----:B------:R-:W-:Y:S02]  /*a540*/  F2FP.BF16.F32.PACK_AB R105, R91, R106 ;  /* 0x0000006a5b69723e */ /* 0x000fe400000010ff */
[----:B------:R-:W-:Y:S01]  /*a550*/  F2FP.BF16.F32.PACK_AB R112, R113, R112 ;  /* 0x000000707170723e */ /* 0x000fe200000010ff */
[----:B------:R-:W-:Y:S01]  /*a560*/  IMAD.WIDE R48, R21, 0x2, R48 ;  /* 0x0000000215307825 */ /* 0x000fe200078e0230 */
[C---:B------:R-:W-:Y:S02]  /*a570*/  IADD3 R27, P5, R46.reuse, 0x8060, RZ ;  /* 0x000080602e1b7810 */ /* 0x040fe40007fbe0ff */
[----:B------:R-:W-:Y:S02]  /*a580*/  LOP3.LUT R21, R46, 0x380, RZ, 0xc0, !PT ;  /* 0x000003802e157812 */ /* 0x000fe400078ec0ff */
[----:B------:R-:W-:-:S02]  /*a590*/  LOP3.LUT R26, R27, 0x380, RZ, 0xc0, !PT ;  /* 0x000003801b1a7812 */ /* 0x000fc400078ec0ff */
[----:B------:R-:W-:Y:S02]  /*a5a0*/  IADD3 R43, P0, R46, 0x8020, RZ ;  /* 0x000080202e2b7810 */ /* 0x000fe40007f1e0ff */
[----:B------:R-:W-:Y:S02]  /*a5b0*/  SHF.R.U64 R26, R26, 0x3, RZ ;  /* 0x000000031a1a7819 */ /* 0x000fe400000012ff */
[C---:B------:R-:W-:Y:S01]  /*a5c0*/  IADD3 R45, P6, R46.reuse, 0x8040, RZ ;  /* 0x000080402e2d7810 */ /* 0x040fe20007fde0ff */
[--C-:B------:R-:W-:Y:S01]  /*a5d0*/  IMAD.X R55, RZ, RZ, R47.reuse, P0 ;  /* 0x000000ffff377224 */ /* 0x100fe200000e062f */
[----:B------:R-:W-:Y:S02]  /*a5e0*/  IADD3 R30, P1, R46, 0x8000, RZ ;  /* 0x000080002e1e7810 */ /* 0x000fe40007f3e0ff */
[----:B------:R-:W-:Y:S01]  /*a5f0*/  SHF.R.U64 R21, R21, 0x3, RZ ;  /* 0x0000000315157819 */ /* 0x000fe200000012ff */
[----:B------:R-:W-:Y:S01]  /*a600*/  IMAD.X R51, RZ, RZ, R47, P6 ;  /* 0x000000ffff337224 */ /* 0x000fe200030e062f */
[----:B------:R-:W-:-:S02]  /*a610*/  LOP3.LUT R32, R43, 0x380, RZ, 0xc0, !PT ;  /* 0x000003802b207812 */ /* 0x000fc400078ec0ff */
[----:B------:R-:W-:Y:S01]  /*a620*/  LOP3.LUT R26, R26, R27, RZ, 0x3c, !PT ;  /* 0x0000001b1a1a7212 */ /* 0x000fe200078e3cff */
[--C-:B------:R-:W-:Y:S01]  /*a630*/  IMAD.X R27, RZ, RZ, R47.reuse, P5 ;  /* 0x000000ffff1b7224 */ /* 0x100fe200028e062f */
[----:B------:R-:W-:Y:S02]  /*a640*/  IADD3.X R59, RZ, R47, RZ, P1, !PT ;  /* 0x0000002fff3b7210 */ /* 0x000fe40000ffe4ff */
        /* <DEDUP_REMOVED lines=9> */
[----:B------:R-:W-:Y:S01]  /*a6e0*/  IMAD.X R75, RZ, RZ, R47, P5 ;  /* 0x000000ffff4b7224 */ /* 0x000fe200028e062f */
[----:B------:R-:W-:-:S02]  /*a6f0*/  IADD3 R31, P1, R46, 0x40, RZ ;  /* 0x000000402e1f7810 */ /* 0x000fc40007f3e0ff */
[----:B------:R-:W-:Y:S01]  /*a700*/  LOP3.LUT R46, R21, R46, RZ, 0x3c, !PT ;  /* 0x0000002e152e7212 */ /* 0x000fe200078e3cff */
[--C-:B------:R-:W-:Y:S01]  /*a710*/  IMAD.X R83, RZ, RZ, R47.reuse, P0 ;  /* 0x000000ffff537224 */ /* 0x100fe200000e062f */
[----:B------:R-:W-:Y:S01]  /*a720*/  SHF.R.U64 R32, R32, 0x3, RZ ;  /* 0x0000000320207819 */ /* 0x000fe200000012ff */
[----:B------:R-:W-:Y:S01]  /*a730*/  IMAD.X R87, RZ, RZ, R47, P1 ;  /* 0x000000ffff577224 */ /* 0x000fe200008e062f */
[----:B------:R-:W-:Y:S02]  /*a740*/  LOP3.LUT R21, R30, 0x380, RZ, 0xc0, !PT ;  /* 0x000003801e157812 */ /* 0x000fe400078ec0ff */
[----:B------:R-:W-:Y:S02]  /*a750*/  LOP3.LUT R54, R32, R43, RZ, 0x3c, !PT ;  /* 0x0000002b20367212 */ /* 0x000fe400078e3cff */
[----:B------:R-:W-:Y:S02]  /*a760*/  LOP3.LUT R20, R41, 0x380, RZ, 0xc0, !PT ;  /* 0x0000038029147812 */ /* 0x000fe400078ec0ff */
[----:B------:R-:W-:-:S02]  /*a770*/  SHF.R.U64 R21, R21, 0x3, RZ ;  /* 0x0000000315157819 */ /* 0x000fc400000012ff */
[----:B------:R-:W-:Y:S02]  /*a780*/  LOP3.LUT R32, R39, 0x380, RZ, 0xc0, !PT ;  /* 0x0000038027207812 */ /* 0x000fe400078ec0ff */
[----:B------:R-:W-:Y:S02]  /*a790*/  SHF.R.U64 R20, R20, 0x3, RZ ;  /* 0x0000000314147819 */ /* 0x000fe400000012ff */
[----:B------:R-:W-:Y:S02]  /*a7a0*/  LOP3.LUT R58, R21, R30, RZ, 0x3c, !PT ;  /* 0x0000001e153a7212 */ /* 0x000fe400078e3cff */
[----:B------:R-:W-:Y:S02]  /*a7b0*/  SHF.R.U64 R32, R32, 0x3, RZ ;  /* 0x0000000320207819 */ /* 0x000fe400000012ff */
[----:B------:R-:W-:Y:S02]  /*a7c0*/  LOP3.LUT R21, R28, 0x380, RZ, 0xc0, !PT ;  /* 0x000003801c157812 */ /* 0x000fe400078ec0ff */
[----:B------:R-:W-:-:S02]  /*a7d0*/  LOP3.LUT R62, R20, R41, RZ, 0x3c, !PT ;  /* 0x00000029143e7212 */ /* 0x000fc400078e3cff */
[----:B------:R-:W-:Y:S02]  /*a7e0*/  LOP3.LUT R70, R32, R39, RZ, 0x3c, !PT ;  /* 0x0000002720467212 */ /* 0x000fe400078e3cff */
[----:B------:R-:W-:Y:S02]  /*a7f0*/  LOP3.LUT R20, R29, 0x380, RZ, 0xc0, !PT ;  /* 0x000003801d147812 */ /* 0x000fe400078ec0ff */
[----:B------:R-:W-:Y:S02]  /*a800*/  SHF.R.U64 R21, R21, 0x3, RZ ;  /* 0x0000000315157819 */ /* 0x000fe400000012ff */
[----:B------:R-:W-:Y:S02]  /*a810*/  LOP3.LUT R32, R35, 0x380, RZ, 0xc0, !PT ;  /* 0x0000038023207812 */ /* 0x000fe400078ec0ff */
[----:B------:R-:W-:Y:S02]  /*a820*/  LOP3.LUT R34, R45, 0x380, RZ, 0xc0, !PT ;  /* 0x000003802d227812 */ /* 0x000fe400078ec0ff */
[----:B------:R-:W-:-:S02]  /*a830*/  SHF.R.U64 R20, R20, 0x3, RZ ;  /* 0x0000000314147819 */ /* 0x000fc400000012ff */
[----:B------:R-:W-:Y:S02]  /*a840*/  LOP3.LUT R78, R21, R28, RZ, 0x3c, !PT ;  /* 0x0000001c154e7212 */ /* 0x000fe400078e3cff */
[----:B------:R-:W-:Y:S02]  /*a850*/  SHF.R.U64 R32, R32, 0x3, RZ ;  /* 0x0000000320207819 */ /* 0x000fe400000012ff */
[----:B------:R-:W-:Y:S02]  /*a860*/  IADD3 R21, P4, R48, 0x1000, RZ ;  /* 0x0000100030157810 */ /* 0x000fe40007f9e0ff */
[----:B------:R-:W-:Y:S02]  /*a870*/  SHF.R.U64 R34, R34, 0x3, RZ ;  /* 0x0000000322227819 */ /* 0x000fe400000012ff */
[----:B------:R-:W-:Y:S02]  /*a880*/  LOP3.LUT R66, R20, R29, RZ, 0x3c, !PT ;  /* 0x0000001d14427212 */ /* 0x000fe400078e3cff */
[----:B------:R-:W-:-:S02]  /*a890*/  LOP3.LUT R82, R32, R35, RZ, 0x3c, !PT ;  /* 0x0000002320527212 */ /* 0x000fc400078e3cff */
[----:B------:R-:W-:Y:S02]  /*a8a0*/  LOP3.LUT R20, R21, 0x380, RZ, 0xc0, !PT ;  /* 0x0000038015147812 */ /* 0x000fe400078ec0ff */
[----:B------:R-:W-:Y:S02]  /*a8b0*/  IADD3 R35, P0, R48, 0x5000, RZ ;  /* 0x0000500030237810 */ /* 0x000fe40007f1e0ff */
[----:B------:R-:W-:Y:S02]  /*a8c0*/  LOP3.LUT R50, R34, R45, RZ, 0x3c, !PT ;  /* 0x0000002d22327212 */ /* 0x000fe400078e3cff */
[----:B------:R-:W-:Y:S02]  /*a8d0*/  SHF.R.U64 R20, R20, 0x3, RZ ;  /* 0x0000000314147819 */ /* 0x000fe400000012ff */
[----:B------:R-:W-:Y:S02]  /*a8e0*/  LOP3.LUT R34, R35, 0x380, RZ, 0xc0, !PT ;  /* 0x0000038023227812 */ /* 0x000fe400078ec0ff */
[----:B------:R-:W-:-:S02]  /*a8f0*/  LOP3.LUT R20, R20, R21, RZ, 0x3c, !PT ;  /* 0x0000001514147212 */ /* 0x000fc400078e3cff */
        /* <DEDUP_REMOVED lines=9> */
[----:B------:R-:W-:Y:S02]  /*a990*/  LOP3.LUT R25, R46, 0x380, RZ, 0xc0, !PT ;  /* 0x000003802e197812 */ /* 0x000fe400078ec0ff */
        /* <DEDUP_REMOVED lines=17> */
[----:B------:R-:W-:Y:S01]  /*aab0*/  IADD3.X R79, RZ, R47, RZ, P6, !PT ;  /* 0x0000002fff4f7210 */ /* 0x000fe200037fe4ff */
[----:B------:R-:W2:Y:S01]  /*aac0*/  @P1 LDC R53, c[0x0][0xbf0] ;  /* 0x0002fc00ff351b82 */ /* 0x000ea20000000800 */
[----:B------:R-:W-:-:S02]  /*aad0*/  MOV R86, R86 ;  /* 0x0000005600567202 */ /* 0x000fc40000000f00 */
[----:B------:R-:W-:Y:S02]  /*aae0*/  IADD3.X R47, RZ, R49, RZ, P0, !PT ;  /* 0x00000031ff2f7210 */ /* 0x000fe400007fe4ff */
[C---:B------:R-:W-:Y:S02]  /*aaf0*/  IADD3 R39, P3, R48.reuse, 0x7000, RZ ;  /* 0x0000700030277810 */ /* 0x040fe40007f7e0ff */
[----:B------:R-:W-:Y:S02]  /*ab00*/  IADD3 R37, P2, R48, 0x6000, RZ ;  /* 0x0000600030257810 */ /* 0x000fe40007f5e0ff */
        /* <DEDUP_REMOVED lines=9> */
[----:B------:R-:W-:Y:S01]  /*aba0*/  MOV R78, R78 ;  /* 0x0000004e004e7202 */ /* 0x000fe20000000f00 */
[----:B------:R0:W-:Y:S01]  /*abb0*/  STSM.16.M88.4 [R66], R4 ;  /* 0x0000000442007844 */ /* 0x0001e20000000200 */
[----:B------:R-:W-:Y:S01]  /*abc0*/  F2FP.BF16.F32.PACK_AB R25, R146, R137 ;  /* 0x000000899219723e */ /* 0x000fe200000010ff */
[----:B------:R-:W-:Y:S01]  /*abd0*/  IMAD R3, R56, R3, R26 ;  /* 0x0000000338037224 */ /* 0x000fe200078e021a */
[----:B------:R-:W-:Y:S01]  /*abe0*/  F2FP.BF16.F32.PACK_AB R26, R61, R60 ;  /* 0x0000003c3d1a723e */ /* 0x000fe200000010ff */
[----:B------:R1:W-:Y:S01]  /*abf0*/  STSM.16.M88.4 [R86], R8 ;  /* 0x0000000856007844 */ /* 0x0003e20000000200 */
[----:B------:R-:W-:-:S02]  /*ac00*/  F2FP.BF16.F32.PACK_AB R27, R143, R136 ;  /* 0x000000888f1b723e */ /* 0x000fc400000010ff */
[----:B------:R-:W-:Y:S01]  /*ac10*/  LOP3.LUT R36, R37, 0x380, RZ, 0xc0, !PT ;  /* 0x0000038025247812 */ /* 0x000fe200078ec0ff */
[----:B------:R3:W-:Y:S01]  /*ac20*/  STSM.16.M88.4 [R82], R12 ;  /* 0x0000000c52007844 */ /* 0x0007e20000000200 */
[----:B------:R-:W-:Y:S02]  /*ac30*/  MOV R74, R74 ;  /* 0x0000004a004a7202 */ /* 0x000fe40000000f00 */
[----:B------:R-:W-:Y:S01]  /*ac40*/  SHF.R.U64 R38, R38, 0x3, RZ ;  /* 0x0000000326267819 */ /* 0x000fe200000012ff */
[----:B------:R4:W-:Y:S01]  /*ac50*/  STSM.16.M88.4 [R78], R24 ;  /* 0x000000184e007844 */ /* 0x0009e20000000200 */
[----:B------:R-:W-:Y:S02]  /*ac60*/  SHF.R.U64 R36, R36, 0x3, RZ ;  /* 0x0000000324247819 */ /* 0x000fe400000012ff */
[----:B------:R-:W-:Y:S02]  /*ac70*/  LOP3.LUT R38, R38, R39, RZ, 0x3c, !PT ;  /* 0x0000002726267212 */ /* 0x000fe400078e3cff */
[----:B0-----:R-:W-:-:S02]  /*ac80*/  F2FP.BF16.F32.PACK_AB R4, R65, R64 ;  /* 0x000000404104723e */ /* 0x001fc400000010ff */
[----:B------:R-:W-:Y:S02]  /*ac90*/  F2FP.BF16.F32.PACK_AB R5, R144, R135 ;  /* 0x000000879005723e */ /* 0x000fe400000010ff */
[----:B-1----:R-:W-:Y:S01]  /*aca0*/  MOV R10, UR5 ;  /* 0x00000005000a7c02 */ /* 0x002fe20008000f00 */
[----:B------:R-:W-:Y:S01]  /*acb0*/  ULDC UR5, c[0x0][0xa88] ;  /* 0x0002a20000057ab9 */ /* 0x000fe20000000800 */
[----:B------:R-:W-:Y:S01]  /*acc0*/  SHF.R.S32.HI R9, RZ, 0x1f, R50 ;  /* 0x0000001fff097819 */ /* 0x000fe20000011432 */
[----:B---3--:R-:W-:Y:S01]  /*acd0*/  VIADD R14, R196, UR41 ;  /* 0x00000029c40e7c36 */ /* 0x008fe20008000000 */
[----:B------:R-:W-:Y:S02]  /*ace0*/  IADD3 R12, P0, R50, UR6, RZ ;  /* 0x00000006320c7c10 */ /* 0x000fe4000ff1e0ff */
[----:B------:R-:W-:Y:S02]  /*acf0*/  SHF.R.S32.HI R8, RZ, 0x1f, R3 ;  /* 0x0000001fff087819 */ /* 0x000fe40000011403 */
[----:B------:R-:W-:Y:S01]  /*ad00*/  IADD3.X R13, R9, UR7, R10, P0, !PT ;  /* 0x00000007090d7c10 */ /* 0x000fe200087fe40a */
[----:B------:R-:W-:Y:S01]  /*ad10*/  ULDC.64 UR6, c[0x0][0xb88] ;  /* 0x0002e20000067ab9 */ /* 0x000fe20000000a00 */
[----:B------:R-:W-:Y:S01]  /*ad20*/  F2FP.BF16.F32.PACK_AB R6, R69, R68 ;  /* 0x000000444506723e */ /* 0x000fe200000010ff */
[----:B------:R-:W-:Y:S01]  /*ad30*/  IMAD R8, R8, UR6, RZ ;  /* 0x0000000608087c24 */ /* 0x000fe2000f8e02ff */
[----:B------:R-:W-:Y:S01]  /*ad40*/  F2FP.BF16.F32.PACK_AB R7, R134, R133 ;  /* 0x000000858607723e */ /* 0x000fe200000010ff */
[----:B------:R-:W-:Y:S01]  /*ad50*/  IMAD.WIDE.U32 R12, R3, UR6, R12 ;  /* 0x00000006030c7c25 */ /* 0x000fe2000f8e000c */
[----:B------:R-:W-:-:S02]  /*ad60*/  IADD3.X R39, RZ, R49, RZ, P3, !PT ;  /* 0x00000031ff277210 */ /* 0x000fc40001ffe4ff */
[----:B------:R-:W-:Y:S01]  /*ad70*/  LOP3.LUT P0, RZ, R194, 0x3, RZ, 0xc0, !PT ;  /* 0x00000003c2ff7812 */ /* 0x000fe2000780c0ff */
[----:B------:R-:W-:Y:S01]  /*ad80*/  IMAD R15, R3, UR7, R8 ;  /* 0x00000007030f7c24 */ /* 0x000fe2000f8e0208 */
[----:B------:R0:W-:Y:S01]  /*ad90*/  STSM.16.M88.4 [R74], R4 ;  /* 0x000000044a007844 */ /* 0x0001e20000000200 */
[----:B------:R-:W-:Y:S01]  /*ada0*/  ULDC.64 UR6, c[0x0][0xb50] ;  /* 0x0002d40000067ab9 */ /* 0x000fe20000000a00 */
[----:B------:R-:W-:Y:S01]  /*adb0*/  IMAD R3, R56, UR5, RZ ;  /* 0x0000000538037c24 */ /* 0x000fe2000f8e02ff */
[----:B----4-:R-:W-:Y:S02]  /*adc0*/  LEA R24, P3, R12, UR6, 0x2 ;  /* 0x000000060c187c11 */ /* 0x010fe4000f8610ff */
[----:B------:R-:W-:Y:S01]  /*add0*/  LOP3.LUT R36, R36, R37, RZ, 0x3c, !PT ;  /* 0x0000002524247212 */ /* 0x000fe200078e3cff */
[----:B------:R-:W-:Y:S01]  /*ade0*/  IMAD.X R37, RZ, RZ, R49, P2 ;  /* 0x000000ffff257224 */ /* 0x000fe200010e0631 */
[----:B------:R-:W-:Y:S01]  /*adf0*/  ISETP.GE.OR P2, PT, R14, R3, P0 ;  /* 0x000000030e00720c */ /* 0x000fe20000746670 */
[----:B------:R-:W-:Y:S01]  /*ae00*/  SHFL.IDX PT, R68, R24, RZ, 0x1c1f ;  /* 0x001c1fff18447589 */ /* 0x000fe200000e0000 */
[----:B------:R-:W-:-:S02]  /*ae10*/  MOV R70, R70 ;  /* 0x0000004600467202 */ /* 0x000fc40000000f00 */
[----:B------:R-:W-:Y:S02]  /*ae20*/  F2FP.BF16.F32.PACK_AB R8, R73, R72 ;  /* 0x000000484908723e */ /* 0x000fe400000010ff */
[----:B------:R-:W-:Y:S02]  /*ae30*/  F2FP.BF16.F32.PACK_AB R9, R131, R126 ;  /* 0x0000007e8309723e */ /* 0x000fe400000010ff */
[----:B------:R-:W-:Y:S01]  /*ae40*/  F2FP.BF16.F32.PACK_AB R10, R77, R76 ;  /* 0x0000004c4d0a723e */ /* 0x000fe200000010ff */
[----:B0-----:R-:W-:Y:S01]  /*ae50*/  VIADD R4, R14, 0x8 ;  /* 0x000000080e047836 */ /* 0x001fe20000000000 */
[----:B------:R-:W-:Y:S01]  /*ae60*/  F2FP.BF16.F32.PACK_AB R11, R129, R128 ;  /* 0x00000080810b723e */ /* 0x000fe200000010ff */
[----:B------:R-:W-:Y:S01]  /*ae70*/  IMAD.IADD R5, R13, 0x1, R15 ;  /* 0x000000010d057824 */ /* 0x000fe200078e020f */
[----:B------:R-:W-:Y:S02]  /*ae80*/  MOV R62, R62 ;  /* 0x0000003e003e7202 */ /* 0x000fe40000000f00 */
[----:B------:R-:W-:Y:S01]  /*ae90*/  ISETP.GE.OR P0, PT, R4, R3, P0 ;  /* 0x000000030400720c */ /* 0x000fe20000706670 */
[----:B------:R-:W-:Y:S01]  /*aea0*/  STSM.16.M88.4 [R70], R8 ;  /* 0x0000000846007844 */ /* 0x000fe20000000200 */
[----:B------:R-:W-:-:S02]  /*aeb0*/  LEA.HI.X R25, R12, UR7, R5, 0x2, P3 ;  /* 0x000000070c197c11 */ /* 0x000fc400098f1405 */
[----:B------:R-:W-:Y:S01]  /*aec0*/  F2FP.BF16.F32.PACK_AB R4, R81, R80 ;  /* 0x000000505104723e */ /* 0x000fe200000010ff */
[----:B------:R-:W-:Y:S01]  /*aed0*/  SHFL.IDX PT, R70, R24, 0x1, 0x1c1f ;  /* 0x003c1f0018467f89 */ /* 0x000fe200000e0000 */
[----:B------:R-:W-:Y:S02]  /*aee0*/  F2FP.BF16.F32.PACK_AB R5, R130, R123 ;  /* 0x0000007b8205723e */ /* 0x000fe400000010ff */
[----:B------:R-:W-:Y:S01]  /*aef0*/  F2FP.BF16.F32.PACK_AB R6, R85, R84 ;  /* 0x000000545506723e */ /* 0x000fe200000010ff */
[----:B------:R-:W0:Y:S01]  /*af00*/  SHFL.IDX PT, R69, R25, RZ, 0x1c1f ;  /* 0x001c1fff19457589 */ /* 0x000e2200000e0000 */
[----:B------:R-:W-:Y:S02]  /*af10*/  F2FP.BF16.F32.PACK_AB R7, R132, R121 ;  /* 0x000000798407723e */ /* 0x000fe400000010ff */
[----:B------:R-:W-:Y:S01]  /*af20*/  MOV R58, R58 ;  /* 0x0000003a003a7202 */ /* 0x000fe20000000f00 */
[----:B------:R-:W1:Y:S01]  /*af30*/  SHFL.IDX PT, R71, R25, 0x1, 0x1c1f ;  /* 0x003c1f0019477f89 */ /* 0x000e6200000e0000 */
[----:B------:R-:W-:-:S02]  /*af40*/  F2FP.BF16.F32.PACK_AB R12, R89, R88 ;  /* 0x00000058590c723e */ /* 0x000fc400000010ff */
[----:B------:R-:W-:Y:S01]  /*af50*/  F2FP.BF16.F32.PACK_AB R13, R127, R90 ;  /* 0x0000005a7f0d723e */ /* 0x000fe200000010ff */
[----:B------:R-:W-:Y:S01]  /*af60*/  STSM.16.M88.4 [R62], R4 ;  /* 0x000000043e007844 */ /* 0x000fe20000000200 */
[----:B------:R-:W-:Y:S02]  /*af70*/  F2FP.BF16.F32.PACK_AB R14, R93, R92 ;  /* 0x0000005c5d0e723e */ /* 0x000fe400000010ff */
[----:B------:R-:W-:Y:S02]  /*af80*/  F2FP.BF16.F32.PACK_AB R15, R125, R94 ;  /* 0x0000005e7d0f723e */ /* 0x000fe400000010ff */
[----:B------:R-:W-:Y:S02]  /*af90*/  MOV R54, R54 ;  /* 0x0000003600367202 */ /* 0x000fe40000000f00 */
[----:B------:R-:W-:Y:S01]  /*afa0*/  F2FP.BF16.F32.PACK_AB R106, R109, R108 ;  /* 0x0000006c6d6a723e */ /* 0x000fe200000010ff */
[----:B------:R-:W-:Y:S01]  /*afb0*/  STSM.16.M88.4 [R58], R12 ;  /* 0x0000000c3a007844 */ /* 0x000fe20000000200 */
[----:B------:R-:W-:-:S02]  /*afc0*/  F2FP.BF16.F32.PACK_AB R107, R102, R107 ;  /* 0x0000006b666b723e */ /* 0x000fc400000010ff */
[----:B------:R-:W-:Y:S01]  /*afd0*/  F2FP.BF16.F32.PACK_AB R113, R115, R114 ;  /* 0x000000727371723e */ /* 0x000fe200000010ff */
[----:B------:R-:W-:Y:S01]  /*afe0*/  STSM.16.M88.4 [R54], R96 ;  /* 0x0000006036007844 */ /* 0x000fe20000000200 */
[----:B------:R-:W-:Y:S02]  /*aff0*/  F2FP.BF16.F32.PACK_AB R114, R117, R116 ;  /* 0x000000747572723e */ /* 0x000fe400000010ff */
[----:B------:R-:W-:Y:S01]  /*b000*/  F2FP.BF16.F32.PACK_AB R115, R119, R118 ;  /* 0x000000767773723e */ /* 0x000fe200000010ff */
[----:B------:R-:W-:Y:S01]  /*b010*/  STSM.16.M88.4 [R110], R104 ;  /* 0x000000686e007844 */ /* 0x000fe20000000200 */
[----:B------:R-:W-:Y:S02]  /*b020*/  LOP3.LUT R32, R21, 0x380, RZ, 0xc0, !PT ;  /* 0x0000038015207812 */ /* 0x000fe400078ec0ff */
[----:B------:R-:W-:Y:S01]  /*b030*/  IADD3 R29, P5, R48, 0x2000, RZ ;  /* 0x00002000301d7810 */ /* 0x000fe20007fbe0ff */
[----:B------:R-:W-:Y:S01]  /*b040*/  STSM.16.M88.4 [R103], R112 ;  /* 0x0000007067007844 */ /* 0x000fe20000000200 */
[----:B------:R-:W-:-:S02]  /*b050*/  SHF.R.U64 R32, R32, 0x3, RZ ;  /* 0x0000000320207819 */ /* 0x000fc400000012ff */
[----:B------:R-:W-:Y:S01]  /*b060*/  LOP3.LUT R28, R29, 0x380, RZ, 0xc0, !PT ;  /* 0x000003801d1c7812 */ /* 0x000fe200078ec0ff */
[----:B------:R-:W-:Y:S01]  /*b070*/  BAR.SYNC.DEFER_BLOCKING 0x1, 0x100 ;  /* 0x0044000000007b1d */ /* 0x000fe20000010000 */
[----:B------:R-:W-:Y:S01]  /*b080*/  LOP3.LUT R32, R32, R21, RZ, 0x3c, !PT ;  /* 0x0000001520207212 */ /* 0x000fe200078e3cff */
[--C-:B------:R-:W-:Y:S01]  /*b090*/  IMAD.X R21, RZ, RZ, R49.reuse, P4 ;  /* 0x000000ffff157224 */ /* 0x100fe200020e0631 */
[----:B------:R-:W-:Y:S02]  /*b0a0*/  SHF.R.U64 R28, R28, 0x3, RZ ;  /* 0x000000031c1c7819 */ /* 0x000fe400000012ff */
[----:B------:R-:W-:Y:S02]  /*b0b0*/  IADD3 R31, P6, R48, 0x3000, RZ ;  /* 0x00003000301f7810 */ /* 0x000fe40007fde0ff */
[----:B------:R-:W-:Y:S01]  /*b0c0*/  LOP3.LUT R28, R28, R29, RZ, 0x3c, !PT ;  /* 0x0000001d1c1c7212 */ /* 0x000fe200078e3cff */
[----:B------:R-:W-:Y:S01]  /*b0d0*/  IMAD.X R29, RZ, RZ, R49, P5 ;  /* 0x000000ffff1d7224 */ /* 0x000fe200028e0631 */
[----:B------:R-:W-:-:S02]  /*b0e0*/  LOP3.LUT R30, R31, 0x380, RZ, 0xc0, !PT ;  /* 0x000003801f1e7812 */ /* 0x000fc400078ec0ff */
[----:B------:R-:W-:Y:S01]  /*b0f0*/  IADD3 R43, P5, R48, 0x9000, RZ ;  /* 0x00009000302b7810 */ /* 0x000fe20007fbe0ff */
[----:B------:R-:W-:Y:S01]  /*b100*/  UIMAD UR5, UR10, UR8, URZ ;  /* 0x000000080a0572a4 */ /* 0x000fe2000f8e023f */
[----:B------:R-:W-:Y:S02]  /*b110*/  SHF.R.U64 R30, R30, 0x3, RZ ;  /* 0x000000031e1e7819 */ /* 0x000fe400000012ff */
[----:B------:R-:W-:Y:S01]  /*b120*/  LOP3.LUT R42, R43, 0x380, RZ, 0xc0, !PT ;  /* 0x000003802b2a7812 */ /* 0x000fe200078ec0ff */
[----:B0-----:R0:W-:Y:S01]  /*b130*/  @!P2 ST.E desc[UR36][R68.64], R0 ;  /* 0x000000004400a985 */ /* 0x0011e2000c101924 */
[----:B------:R-:W-:Y:S01]  /*b140*/  UIMAD.WIDE.U32 UR6, UR61, UR8, URZ ;  /* 0x000000083d0672a5 */ /* 0x000fe2000f8e003f */
[----:B------:R-:W-:Y:S01]  /*b150*/  LOP3.LUT R30, R30, R31, RZ, 0x3c, !PT ;  /* 0x0000001f1e1e7212 */ /* 0x000fe200078e3cff */
[----:B------:R-:W-:Y:S01]  /*b160*/  ULDC.64 UR10, c[0x0][0xaf0] ;  /* 0x0002bc00000a7ab9 */ /* 0x000fe20000000a00 */
[----:B-1----:R1:W-:Y:S01]  /*b170*/  @!P0 ST.E desc[UR36][R70.64], R2 ;  /* 0x0000000246008985 */ /* 0x0023e2000c101924 */
[----:B------:R-:W-:Y:S01]  /*b180*/  UIMAD UR5, UR61, UR9, UR5 ;  /* 0x000000093d0572a4 */ /* 0x000fe2000f8e0205 */
[----:B------:R-:W-:-:S02]  /*b190*/  IADD3.X R31, RZ, R49, RZ, P6, !PT ;  /* 0x00000031ff1f7210 */ /* 0x000fc400037fe4ff */
[----:B------:R3:W5:Y:S01]  /*b1a0*/  LD.E.128 R24, desc[UR36][R20.64] ;  /* 0x0000002414187980 */ /* 0x000762000c101d00 */
[----:B------:R-:W-:Y:S02]  /*b1b0*/  SHF.R.U64 R42, R42, 0x3, RZ ;  /* 0x000000032a2a7819 */ /* 0x000fe400000012ff */
[C---:B------:R-:W-:Y:S02]  /*b1c0*/  IADD3 R41, P4, R48.reuse, 0x8000, RZ ;  /* 0x0000800030297810 */ /* 0x040fe40007f9e0ff */
[----:B0-----:R-:W-:Y:S01]  /*b1d0*/  LEA R0, R23, R192, 0x5 ;  /* 0x000000c017007211 */ /* 0x001fe200078e28ff */
[----:B------:R-:W-:Y:S01]  /*b1e0*/  UIMAD UR8, UR12, UR10, URZ ;  /* 0x0000000a0c0872a4 */ /* 0x000fe2000f8e023f */
[----:B------:R-:W-:Y:S01]  /*b1f0*/  IADD3 R45, P6, R48, 0xa000, RZ ;  /* 0x0000a000302d7810 */ /* 0x000fe20007fde0ff */
[----:B------:R-:W-:Y:S01]  /*b200*/  UIADD3 UR7, UR7, UR5, URZ ;  /* 0x0000000507077290 */ /* 0x000fe2000fffe03f */
[----:B------:R-:W-:Y:S01]  /*b210*/  LOP3.LUT R42, R42, R43, RZ, 0x3c, !PT ;  /* 0x0000002b2a2a7212 */ /* 0x000fe200078e3cff */
[----:B---3--:R-:W0:Y:S01]  /*b220*/  @P1 LDC R21, c[0x0][0xbec] ;  /* 0x0002fb00ff151b82 */ /* 0x008e220000000800 */
[----:B-1----:R-:W-:Y:S01]  /*b230*/  VIADD R2, R0, UR41 ;  /* 0x0000002900027c36 */ /* 0x002fe20008000000 */
[----:B------:R-:W-:Y:S01]  /*b240*/  LOP3.LUT R40, R41, 0x380, RZ, 0xc0, !PT ;  /* 0x0000038029287812 */ /* 0x000fe200078ec0ff */
[----:B------:R1:W5:Y:S01]  /*b250*/  LD.E.128 R8, desc[UR36][R28.64] ;  /* 0x000000241c087980 */ /* 0x000362000c101d00 */
[----:B------:R-:W-:Y:S01]  /*b260*/  LOP3.LUT R44, R45, 0x380, RZ, 0xc0, !PT ;  /* 0x000003802d2c7812 */ /* 0x000fe200078ec0ff */
[----:B------:R-:W-:Y:S01]  /*b270*/  UIMAD UR5, UR60, UR11, UR8 ;  /* 0x0000000b3c0572a4 */ /* 0x000fe2000f8e0208 */
[----:B------:R-:W-:Y:S01]  /*b280*/  LOP3.LUT R43, R48, 0x380, RZ, 0xc0, !PT ;  /* 0x00000380302b7812 */ /* 0x000fe200078ec0ff */
[----:B------:R-:W-:Y:S01]  /*b290*/  UIMAD.WIDE.U32 UR60, UR60, UR10, UR6 ;  /* 0x0000000a3c3c72a5 */ /* 0x000fe2000f8e0006 */
[----:B------:R-:W-:Y:S01]  /*b2a0*/  SHF.R.U64 R40, R40, 0x3, RZ ;  /* 0x0000000328287819 */ /* 0x000fe200000012ff */
[----:B------:R3:W5:Y:S01]  /*b2b0*/  LD.E.128 R4, desc[UR36][R30.64] ;  /* 0x000000241e047980 */ /* 0x000762000c101d00 */
[----:B------:R-:W-:Y:S01]  /*b2c0*/  SHF.R.U64 R44, R44, 0x3, RZ ;  /* 0x000000032c2c7819 */ /* 0x000fe200000012ff */
[----:B-1----:R-:W-:Y:S01]  /*b2d0*/  IMAD.MOV.U32 R29, RZ, RZ, R2 ;  /* 0x000000ffff1d7224 */ /* 0x002fe200078e0002 */
[----:B------:R-:W-:Y:S01]  /*b2e0*/  SHF.R.U64 R43, R43, 0x3, RZ ;  /* 0x000000032b2b7819 */ /* 0x000fe200000012ff */
[----:B------:R-:W-:Y:S01]  /*b2f0*/  UIADD3 UR5, UR61, UR5, URZ ;  /* 0x000000053d057290 */ /* 0x000fe2000fffe03f */
[----:B------:R-:W-:Y:S01]  /*b300*/  LOP3.LUT R40, R40, R41, RZ, 0x3c, !PT ;  /* 0x0000002928287212 */ /* 0x000fe200078e3cff */
[--C-:B------:R-:W-:Y:S01]  /*b310*/  IMAD.X R41, RZ, RZ, R49.reuse, P4 ;  /* 0x000000ffff297224 */ /* 0x100fe200020e0631 */
[----:B------:R-:W-:Y:S01]  /*b320*/  LOP3.LUT R44, R44, R45, RZ, 0x3c, !PT ;  /* 0x0000002d2c2c7212 */ /* 0x000fe200078e3cff */
[--C-:B------:R-:W-:Y:S01]  /*b330*/  IMAD.X R45, RZ, RZ, R49.reuse, P6 ;  /* 0x000000ffff2d7224 */ /* 0x100fe200030e0631 */
[----:B------:R-:W-:Y:S01]  /*b340*/  LOP3.LUT R48, R43, R48, RZ, 0x3c, !PT ;  /* 0x000000302b307212 */ /* 0x000fe200078e3cff */
[----:B------:R-:W-:Y:S01]  /*b350*/  IMAD.X R43, RZ, RZ, R49, P5 ;  /* 0x000000ffff2b7224 */ /* 0x000fe200028e0631 */
[----:B------:R-:W-:Y:S01]  /*b360*/  ULDC.64 UR6, c[0x0][0xae0] ;  /* 0x0002b80000067ab9 */ /* 0x000fe20000000a00 */
[----:B------:R1:W5:Y:S01]  /*b370*/  LD.E.128 R72, desc[UR36][R32.64] ;  /* 0x0000002420487980 */ /* 0x000362000c101d00 */
[----:B0-----:R-:W-:Y:S01]  /*b380*/  @P1 IMAD.HI.U32 R0, R2, R21, RZ ;  /* 0x0000001502001227 */ /* 0x001fe200078e00ff */
[----:B------:R-:W-:-:S02]  /*b390*/  MOV R20, UR60 ;  /* 0x0000003c00147c02 */ /* 0x000fc40008000f00 */
[----:B------:R-:W5:Y:S02]  /*b3a0*/  LD.E.128 R48, desc[UR36][R48.64] ;  /* 0x0000002430307980 */ /* 0x000f64000c101d00 */
[----:B--2---:R-:W-:Y:S02]  /*b3b0*/  @P1 SHF.R.U32.HI R29, RZ, R53, R0 ;  /* 0x00000035ff1d1219 */ /* 0x004fe40000011600 */
[----:B------:R0:W5:Y:S02]  /*b3c0*/  LD.E.128 R64, desc[UR36][R34.64] ;  /* 0x0000002422407980 */ /* 0x000164000c101d00 */
[--C-:B------:R-:W-:Y:S01]  /*b3d0*/  SHF.R.S32.HI R0, RZ, 0x1f, R29.reuse ;  /* 0x0000001fff007819 */ /* 0x100fe2000001141d */
[----:B---3--:R-:W-:Y:S01]  /*b3e0*/  IMAD.MOV R31, RZ, RZ, -R29 ;  /* 0x000000ffff1f7224 */ /* 0x008fe200078e0a1d */
[----:B------:R2:W5:Y:S01]  /*b3f0*/  LD.E.128 R60, desc[UR36][R36.64] ;  /* 0x00000024243c7980 */ /* 0x000562000c101d00 */
[----:B------:R-:W-:Y:S02]  /*b400*/  IMAD.U32 R21, RZ, RZ, UR61 ;  /* 0x0000003dff157e24 */ /* 0x000fe4000f8e00ff */
[----:B------:R-:W-:Y:S01]  /*b410*/  IMAD.U32 R21, RZ, RZ, UR5 ;  /* 0x00000005ff157e24 */ /* 0x000fe2000f8e00ff */
[----:B------:R2:W5:Y:S01]  /*b420*/  LD.E.128 R12, desc[UR36][R38.64] ;  /* 0x00000024260c7980 */ /* 0x000562000c101d00 */
[----:B------:R-:W-:-:S02]  /*b430*/  IMAD R0, R0, UR6, RZ ;  /* 0x0000000600007c24 */ /* 0x000fc4000f8e02ff */
[----:B------:R-:W-:Y:S01]  /*b440*/  IMAD R31, R56, R31, R2 ;  /* 0x0000001f381f7224 */ /* 0x000fe200078e0202 */
[----:B------:R2:W5:Y:S01]  /*b450*/  LD.E.128 R84, desc[UR36][R40.64] ;  /* 0x0000002428547980 */ /* 0x000562000c101d00 */
[C---:B-1----:R-:W-:Y:S02]  /*b460*/  IMAD R33, R29.reuse, UR7, R0 ;  /* 0x000000071d217c24 */ /* 0x042fe4000f8e0200 */
[----:B------:R-:W-:Y:S01]  /*b470*/  IMAD.WIDE.U32 R20, R29, UR6, R20 ;  /* 0x000000061d147c25 */ /* 0x000fe2000f8e0014 */
[----:B------:R2:W5:Y:S01]  /*b480*/  LD.E.128 R80, desc[UR36][R42.64] ;  /* 0x000000242a507980 */ /* 0x000562000c101d00 */
[----:B------:R-:W-:Y:S01]  /*b490*/  SHF.R.S32.HI R0, RZ, 0x1f, R31 ;  /* 0x0000001fff007819 */ /* 0x000fe2000001141f */
[----:B------:R-:W-:Y:S02]  /*b4a0*/  ULDC.64 UR6, c[0x0][0xad8] ;  /* 0x0002b60000067ab9 */ /* 0x000fe40000000a00 */
[----:B------:R2:W5:Y:S04]  /*b4b0*/  LD.E.128 R76, desc[UR36][R44.64] ;  /* 0x000000242c4c7980 */ /* 0x000568000c101d00 */
[----:B------:R2:W5:Y:S01]  /*b4c0*/  LD.E.128 R68, desc[UR36][R46.64] ;  /* 0x000000242e447980 */ /* 0x000562000c101d00 */
[----:B------:R-:W-:Y:S01]  /*b4d0*/  @!PT LDS RZ, [RZ] ;  /* 0x00000000fffff984 */ /* 0x000fe20000000800 */
[----:B------:R-:W-:Y:S01]  /*b4e0*/  @!PT LDS RZ, [RZ] ;  /* 0x00000000fffff984 */ /* 0x000fe20000000800 */
[----:B------:R-:W-:Y:S01]  /*b4f0*/  @!PT LDS RZ, [RZ] ;  /* 0x00000000fffff984 */ /* 0x000fe20000000800 */
[----:B------:R-:W-:Y:S01]  /*b500*/  @!PT LDS RZ, [RZ] ;  /* 0x00000000fffff984 */ /* 0x000fe20000000800 */
[----:B------:R1:W-:Y:S06]  /*b510*/  MEMBAR.ALL.CTA ;  /* 0x0000000000007992 */ /* 0x0003ec0000008000 */
[----:B-1----:R-:W1:Y:S01]  /*b520*/  FENCE.VIEW.ASYNC.S ;  /* 0x00000000000073c6 */ /* 0x002e620000000000 */
[----:B------:R-:W-:Y:S01]  /*b530*/  IADD3 R21, R21, R33, RZ ;  /* 0x0000002115157210 */ /* 0x000fe20007ffe0ff */
[----:B------:R-:W-:-:S02]  /*b540*/  IMAD R2, R0, UR6, RZ ;  /* 0x0000000600027c24 */ /* 0x000fc4000f8e02ff */
[----:B0-----:R-:W-:Y:S02]  /*b550*/  VIADD R34, R192, UR41 ;  /* 0x00000029c0227c36 */ /* 0x001fe40008000000 */
        /* <DEDUP_REMOVED lines=12> */
[----:B-1----:R2:W0:Y:S01]  /*b620*/  SHFL.IDX PT, R31, R2, RZ, 0x181f ;  /* 0x00181fff021f7589 */ /* 0x00242200000e0000 */
        /* <DEDUP_REMOVED lines=8> */
[----:B------:R-:W-:-:S09]  /*b6b0*/  ISETP.GE.AND P2, PT, R22, UR5, PT ;  /* 0x0000000516007c0c */ /* 0x000fd2000bf46270 */
[CC--:B0-----:R-:W-:Y:S02]  /*b6c0*/  @!P4 LEA R20, P6, R16.reuse, R31.reuse, 0x1 ;  /* 0x0000001f1014c211 */ /* 0x0c1fe400078c08ff */
[CC--:B------:R-:W-:Y:S02]  /*b6d0*/  @!P3 LEA R28, P5, R19.reuse, R31.reuse, 0x1 ;  /* 0x0000001f131cb211 */ /* 0x0c0fe400078a08ff */
[-C--:B-1----:R-:W-:Y:S02]  /*b6e0*/  @!P4 LEA.HI.X R21, R16, R0.reuse, R201, 0x1, P6 ;  /* 0x000000001015c211 */ /* 0x082fe400030f0cc9 */
[C---:B------:R-:W-:Y:S02]  /*b6f0*/  @!P2 LEA R30, P6, R22.reuse, R31, 0x1 ;  /* 0x0000001f161ea211 */ /* 0x040fe400078c08ff */
[-C--:B------:R-:W-:Y:S01]  /*b700*/  @!P3 LEA.HI.X R29, R19, R0.reuse, R200, 0x1, P5 ;  /* 0x00000000131db211 */ /* 0x080fe200028f0cc8 */
[----:B-----5:R3:W-:Y:S01]  /*b710*/  @!P4 ST.E.128 desc[UR36][R20.64], R48 ;  /* 0x000000301400c985 */ /* 0x0207e2000c101d24 */
[----:B------:R-:W-:-:S03]  /*b720*/  @!P2 LEA.HI.X R31, R22, R0, R199, 0x1, P6 ;  /* 0x00000000161fa211 */ /* 0x000fc600030f0cc7 */
[----:B------:R3:W-:Y:S04]  /*b730*/  @!P3 ST.E.128 desc[UR36][R28.64], R72 ;  /* 0x000000481c00b985 */ /* 0x0007e8000c101d24 */
[----:B------:R3:W-:Y:S02]  /*b740*/  @!P2 ST.E.128 desc[UR36][R30.64], R84 ;  /* 0x000000541e00a985 */ /* 0x0007e4000c101d24 */
.L_x_5520:
[----:B------:R-:W-:Y:S05]  /*b750*/  BSYNC B1 ;  /* 0x0000000000017941 */ /* 0x000fea0003800000 */
.L_x_5519:
[----:B-1----:R1:W4:Y:S01]  /*b760*/  SHFL.IDX PT, R0, R32, 0x1, 0x181f ;  /* 0x00381f0020007f89 */ /* 0x00232200000e0000 */
[----:B------:R-:W-:Y:S03]  /*b770*/  BSSY B1, `(.L_x_5521) ;  /* 0x0000010000017945 */ /* 0x000fe60003800000 */
[----:B0--3--:R1:W0:Y:S01]  /*b780*/  SHFL.IDX PT, R31, R2, 0x1, 0x181f ;  /* 0x00381f00021f7f89 */ /* 0x00922200000e0000 */
        /* <DEDUP_REMOVED lines=14> */
.L_x_5522:
[----:B------:R-:W-:Y:S05]  /*b870*/  BSYNC B1 ;  /* 0x0000000000017941 */ /* 0x000fea0003800000 */
.L_x_5521:
        /* <DEDUP_REMOVED lines=17> */
.L_x_5524:
[----:B------:R-:W-:Y:S05]  /*b990*/  BSYNC B1 ;  /* 0x0000000000017941 */ /* 0x000fea0003800000 */
.L_x_5523:
[----:B0-----:R-:W-:Y:S01]  /*b9a0*/  VIADD R0, R34, 0x60 ;  /* 0x0000006022007836 */ /* 0x001fe20000000000 */
[----:B-12-4-:R-:W4:Y:S04]  /*b9b0*/  SHFL.IDX PT, R32, R32, 0x3, 0x181f ;  /* 0x00781f0020207f89 */ /* 0x016f2800000e0000 */
[----:B------:R-:W-:Y:S01]  /*b9c0*/  ISETP.GE.AND P0, PT, R0, R3, PT ;  /* 0x000000030000720c */ /* 0x000fe20003f06270 */
[----:B------:R0:W1:-:S12]  /*b9d0*/  SHFL.IDX PT, R11, R2, 0x3, 0x181f ;  /* 0x00781f00020b7f89 */ /* 0x00005800000e0000 */
[----:B0-----:R-:W-:Y:S05]  /*b9e0*/  @P0 BRA `(.L_x_5525) ;  /* 0x0000000800d00947 */ /* 0x001fea0003800000 */
[----:B------:R-:W-:Y:S02]  /*b9f0*/  ULDC UR5, c[0x0][0xac8] ;  /* 0x0002b20000057ab9 */ /* 0x000fe40000000800 */
[----:B------:R-:W-:Y:S02]  /*ba00*/  ISETP.GE.AND P2, PT, R16, UR5, PT ;  /* 0x0000000510007c0c */ /* 0x000fe4000bf46270 */
[----:B------:R-:W-:-:S11]  /*ba10*/  ISETP.GE.AND P3, PT, R19, UR5, PT ;  /* 0x0000000513007c0c */ /* 0x000fd6000bf66270 */
[CC--:B-1----:R-:W-:Y:S02]  /*ba20*/  @!P2 LEA R2, P0, R16.reuse, R11.reuse, 0x1 ;  /* 0x0000000b1002a211 */ /* 0x0c2fe400078008ff */
        /* <DEDUP_REMOVED lines=11> */
.L_x_5518:
[----:B------:R-:W0:Y:S01]  /*bae0*/  LDC R8, c[0x0][0xbe8] ;  /* 0x0002fa00ff087b82 */ /* 0x000e220000000800 */
[----:B------:R-:W-:Y:S01]  /*baf0*/  ISETP.GE.AND P0, PT, R202, 0x80, PT ;  /* 0x00000080ca00780c */ /* 0x000fe20003f06270 */
[----:B------:R-:W-:Y:S01]  /*bb00*/  USHF.R.S32.HI UR8, URZ, 0x1f, UR61 ;  /* 0x0000001f3f087899 */ /* 0x000fe2000801143d */
[----:B------:R-:W-:Y:S01]  /*bb10*/  BSSY B1, `(.L_x_5526) ;  /* 0x000002f000017945 */ /* 0x000fe20003800000 */
[----:B------:R-:W-:Y:S01]  /*bb20*/  USHF.R.S32.HI UR9, URZ, 0x1f, UR60 ;  /* 0x0000001f3f097899 */ /* 0x000fe2000801143c */
[----:B------:R-:W-:Y:S01]  /*bb30*/  IMAD R6, R23, 0x20, R192 ;  /* 0x0000002017067824 */ /* 0x000fe200078e02c0 */
        /* <DEDUP_REMOVED lines=14> */
[----:B------:R-:W-:Y:S01]  /*bc20*/  MOV R2, R4 ;  /* 0x0000000400027202 */ /* 0x000fe20000000f00 */
[----:B------:R-:W-:Y:S02]  /*bc30*/  UIMAD UR5, UR8, UR10, URZ ;  /* 0x0000000a080572a4 */ /* 0x000fe4000f8e023f */
[----:B------:R-:W-:Y:S02]  /*bc40*/  UIMAD.WIDE.U32 UR6, UR61, UR10, URZ ;  /* 0x0000000a3d0672a5 */ /* 0x000fe4000f8e003f */
[----:B------:R-:W-:-:S03]  /*bc50*/  UIMAD UR5, UR61, UR11, UR5 ;  /* 0x0000000b3d0572a4 */ /* 0x000fc6000f8e0205 */
[----:B------:R-:W-:Y:S01]  /*bc60*/  ULDC.64 UR10, c[0x0][0xb98] ;  /* 0x0002e600000a7ab9 */ /* 0x000fe20000000a00 */
[----:B------:R-:W-:Y:S02]  /*bc70*/  UIADD3 UR7, UR7, UR5, URZ ;  /* 0x0000000507077290 */ /* 0x000fe4000fffe03f */
[----:B------:R-:W2:Y:S01]  /*bc80*/  @P0 LDC R5, c[0x0][0xbec] ;  /* 0x0002fb00ff050b82 */ /* 0x000ea20000000800 */
[----:B------:R-:W-:Y:S02]  /*bc90*/  UIMAD UR5, UR9, UR10, URZ ;  /* 0x0000000a090572a4 */ /* 0x000fe4000f8e023f */
[----:B------:R-:W-:Y:S02]  /*bca0*/  UIMAD.WIDE.U32 UR6, UR60, UR10, UR6 ;  /* 0x0000000a3c0672a5 */ /* 0x000fe4000f8e0006 */
[----:B------:R-:W-:-:S03]  /*bcb0*/  UIMAD UR5, UR60, UR11, UR5 ;  /* 0x0000000b3c0572a4 */ /* 0x000fc6000f8e0205 */
[----:B------:R-:W3:Y:S01]  /*bcc0*/  @P0 LDC R7, c[0x0][0xbf0] ;  /* 0x0002fc00ff070b82 */ /* 0x000ee20000000800 */
        /* <DEDUP_REMOVED lines=16> */
[----:B------:R-:W-:Y:S02]  /*bdd0*/  LEA.HI.X R5, R2, UR7, R3, 0x2, P0 ;  /* 0x0000000702057c11 */ /* 0x000fe400080f1403 */
[----:B------:R-:W-:-:S05]  /*bde0*/  MOV R3, 0xff800000 ;  /* 0xff80000000037802 */ /* 0x000fca0000000f00 */
[----:B------:R2:W-:Y:S02]  /*bdf0*/  STG.E desc[UR36][R4.64], R3 ;  /* 0x0000000304007986 */ /* 0x0005e4000c101924 */
.L_x_5527:
[----:B------:R-:W-:Y:S05]  /*be00*/  BSYNC B1 ;  /* 0x0000000000017941 */ /* 0x000fea0003800000 */
.L_x_5526:
[----:B------:R-:W-:Y:S01]  /*be10*/  ULDC.64 UR10, c[0x0][0xae8] ;  /* 0x0002ba00000a7ab9 */ /* 0x000fe20000000a00 */
[----:B------:R-:W-:Y:S01]  /*be20*/  VIADD R6, R6, UR41 ;  /* 0x0000002906067c36 */ /* 0x000fe20008000000 */
[----:B------:R-:W-:Y:S01]  /*be30*/  UIMAD UR5, UR8, UR10, URZ ;  /* 0x0000000a080572a4 */ /* 0x000fe2000f8e023f */
[----:B------:R-:W-:Y:S01]  /*be40*/  BSSY B1, `(.L_x_5528) ;  /* 0x0000038000017945 */ /* 0x000fe20003800000 */
[----:B------:R-:W-:Y:S01]  /*be50*/  UIMAD.WIDE.U32 UR6, UR61, UR10, URZ ;  /* 0x0000000a3d0672a5 */ /* 0x000fe2000f8e003f */
[----:B0-----:R-:W-:Y:S01]  /*be60*/  @P1 IMAD.HI.U32 R0, R6, R9, RZ ;  /* 0x0000000906001227 */ /* 0x001fe200078e00ff */
[----:B------:R-:W-:-:S03]  /*be70*/  UIMAD UR5, UR61, UR11, UR5 ;  /* 0x0000000b3d0572a4 */ /* 0x000fc6000f8e0205 */
[----:B------:R-:W-:Y:S01]  /*be80*/  ULDC.64 UR10, c[0x0][0xaf0] ;  /* 0x0002bc00000a7ab9 */ /* 0x000fe20000000a00 */
[----:B------:R-:W-:Y:S01]  /*be90*/  UIADD3 UR7, UR7, UR5, URZ ;  /* 0x0000000507077290 */ /* 0x000fe2000fffe03f */
[----:B--2---:R-:W-:Y:S01]  /*bea0*/  IMAD.MOV.U32 R5, RZ, RZ, R6 ;  /* 0x000000ffff057224 */ /* 0x004fe200078e0006 */
[----:B------:R-:W-:Y:S01]  /*beb0*/  UIMAD UR5, UR9, UR10, URZ ;  /* 0x0000000a090572a4 */ /* 0x000fe2000f8e023f */
[----:B-1----:R-:W-:-:S03]  /*bec0*/  @P1 SHF.R.U32.HI R5, RZ, R11, R0 ;  /* 0x0000000bff051219 */ /* 0x002fc60000011600 */
[----:B------:R-:W-:Y:S01]  /*bed0*/  UIMAD UR5, UR60, UR11, UR5 ;  /* 0x0000000b3c0572a4 */ /* 0x000fe2000f8e0205 */
[--C-:B------:R-:W-:Y:S01]  /*bee0*/  SHF.R.S32.HI R0, RZ, 0x1f, R5.reuse ;  /* 0x0000001fff007819 */ /* 0x100fe20000011405 */
[----:B------:R-:W-:Y:S01]  /*bef0*/  UIMAD.WIDE.U32 UR60, UR60, UR10, UR6 ;  /* 0x0000000a3c3c72a5 */ /* 0x000fe2000f8e0006 */
[----:B------:R-:W-:Y:S02]  /*bf00*/  IMAD.MOV R7, RZ, RZ, -R5 ;  /* 0x000000ffff077224 */ /* 0x000fe400078e0a05 */
[----:B------:R-:W-:Y:S01]  /*bf10*/  ULDC.64 UR6, c[0x0][0xae0] ;  /* 0x0002b80000067ab9 */ /* 0x000fe20000000a00 */
[----:B------:R-:W-:Y:S01]  /*bf20*/  UIADD3 UR5, UR61, UR5, URZ ;  /* 0x000000053d057290 */ /* 0x000fe2000fffe03f */
[----:B------:R-:W-:Y:S01]  /*bf30*/  IMAD R0, R0, UR6, RZ ;  /* 0x0000000600007c24 */ /* 0x000fe2000f8e02ff */
[----:B------:R-:W-:Y:S01]  /*bf40*/  MOV R2, UR60 ;  /* 0x0000003c00027c02 */ /* 0x000fe20008000f00 */
[----:B------:R-:W-:Y:S01]  /*bf50*/  IMAD R7, R8, R7, R6 ;  /* 0x0000000708077224 */ /* 0x000fe200078e0206 */
[----:B------:R-:W-:Y:S01]  /*bf60*/  IADD3 R6, R192, UR41, RZ ;  /* 0x00000029c0067c10 */ /* 0x000fe2000fffe0ff */
[----:B------:R-:W-:-:S02]  /*bf70*/  IMAD.U32 R3, RZ, RZ, UR61 ;  /* 0x0000003dff037e24 */ /* 0x000fc4000f8e00ff */
[----:B------:R-:W-:Y:S01]  /*bf80*/  IMAD.U32 R3, RZ, RZ, UR5 ;  /* 0x00000005ff037e24 */ /* 0x000fe2000f8e00ff */
[----:B------:R-:W-:Y:S01]  /*bf90*/  ULDC UR5, c[0x0][0xa88] ;  /* 0x0002a20000057ab9 */ /* 0x000fe20000000800 */
[C---:B------:R-:W-:Y:S01]  /*bfa0*/  IMAD R9, R5.reuse, UR7, R0 ;  /* 0x0000000705097c24 */ /* 0x040fe2000f8e0200 */
[----:B------:R-:W-:Y:S01]  /*bfb0*/  SHF.R.S32.HI R0, RZ, 0x1f, R7 ;  /* 0x0000001fff007819 */ /* 0x000fe20000011407 */
[----:B------:R-:W-:Y:S01]  /*bfc0*/  IMAD.WIDE.U32 R2, R5, UR6, R2 ;  /* 0x0000000605027c25 */ /* 0x000fe2000f8e0002 */
[----:B------:R-:W-:-:S03]  /*bfd0*/  ULDC.64 UR6, c[0x0][0xad8] ;  /* 0x0002b60000067ab9 */ /* 0x000fc60000000a00 */
[----:B------:R-:W-:Y:S02]  /*bfe0*/  IMAD.IADD R3, R3, 0x1, R9 ;  /* 0x0000000103037824 */ /* 0x000fe400078e0209 */
[----:B------:R-:W-:Y:S02]  /*bff0*/  IMAD R4, R0, UR6, RZ ;  /* 0x0000000600047c24 */ /* 0x000fe4000f8e02ff */
[----:B------:R-:W-:Y:S02]  /*c000*/  IMAD R9, R8, UR5, RZ ;  /* 0x0000000508097c24 */ /* 0x000fe4000f8e02ff */
        /* <DEDUP_REMOVED lines=27> */
.L_x_5529:
[----:B------:R-:W-:Y:S05]  /*c1c0*/  BSYNC B1 ;  /* 0x0000000000017941 */ /* 0x000fea0003800000 */
.L_x_5528:
        /* <DEDUP_REMOVED lines=17> */
.L_x_5531:
[----:B------:R-:W-:Y:S05]  /*c2e0*/  BSYNC B1 ;  /* 0x0000000000017941 */ /* 0x000fea0003800000 */
.L_x_5530:
        /* <DEDUP_REMOVED lines=17> */
.L_x_5533:
[----:B------:R-:W-:Y:S05]  /*c400*/  BSYNC B1 ;  /* 0x0000000000017941 */ /* 0x000fea0003800000 */
.L_x_5532:
[----:B0-----:R-:W-:Y:S01]  /*c410*/  IADD3 R0, R6, 0x60, RZ ;  /* 0x0000006006007810 */ /* 0x001fe20007ffe0ff */
[----:B--2-4-:R-:W0:Y:S03]  /*c420*/  SHFL.IDX PT, R5, R5, 0x3, 0x181f ;  /* 0x00781f0005057f89 */ /* 0x014e2600000e0000 */
        /* <DEDUP_REMOVED lines=16> */
.L_x_5525:
[----:B------:R-:W-:Y:S05]  /*c530*/  BSYNC B0 ;  /* 0x0000000000007941 */ /* 0x000fea0003800000 */
.L_x_5517:
[----:B------:R-:W-:Y:S02]  /*c540*/  ULDC UR5, c[0x0][0xc38] ;  /* 0x00030e0000057ab9 */ /* 0x000fe40000000800 */
[----:B------:R-:W-:-:S06]  /*c550*/  UISETP.GE.AND UP0, UPT, UR4, UR5, UPT ;  /* 0x000000050400728c */ /* 0x000fcc000bf06270 */
[----:B------:R-:W-:-:S13]  /*c560*/  PLOP3.LUT P0, PT, PT, PT, UP0, 0x80, 0x0 ;  /* 0x000000000000781c */ /* 0x000fda0003f0f008 */
[----:B------:R-:W-:Y:S05]  /*c570*/  @!P0 BRA `(.L_x_5534) ;  /* 0xffffff4400e88947 */ /* 0x000fea000383ffff */
[----:B------:R-:W-:Y:S05]  /*c580*/  EXIT ;  /* 0x000000000000794d */ /* 0x000fea0003800000 */
.L_x_5476:
        /* <DEDUP_REMOVED lines=46> */
[C---:B------:R-:W-:Y:S02]  /*c870*/  LOP3.LUT R4, R3.reuse, 0x7f, RZ, 0xc0, !PT ;  /* 0x0000007f03047812 */ /* 0x040fe400078ec0ff */
[----:B------:R-:W-:-:S02]  /*c880*/  SHF.L.U32 R3, R3, 0x4, RZ ;  /* 0x0000000403037819 */ /* 0x000fc400000006ff */
        /* <DEDUP_REMOVED lines=8> */
[----:B------:R-:W-:-:S04]  /*c910*/  UIMAD.WIDE UR4, UR4, 0x2aaaaaab, URZ ;  /* 0x2aaaaaab040478a5 */ /* 0x000fc8000f8e023f */
[----:B------:R-:W-:Y:S01]  /*c920*/  @P0 LOP3.LUT R16, R16, 0x2, RZ, 0xfc, !PT ;  /* 0x0000000210100812 */ /* 0x000fe200078efcff */
[----:B------:R-:W-:Y:S01]  /*c930*/  USHF.R.U32.HI UR41, URZ, 0x1f, UR5 ;  /* 0x0000001f3f297899 */ /* 0x000fe20008011605 */
[----:B------:R-:W-:Y:S02]  /*c940*/  ISETP.GE.AND P0, PT, R0, UR7, PT ;  /* 0x0000000700007c0c */ /* 0x000fe4000bf06270 */
[----:B------:R-:W-:Y:S01]  /*c950*/  LOP3.LUT R16, R16, 0xfffffbff, RZ, 0xc0, !PT ;  /* 0xfffffbff10107812 */ /* 0x000fe200078ec0ff */
[----:B------:R-:W-:Y:S01]  /*c960*/  ULEA.HI.SX32 UR41, UR5, UR41, 0x1c ;  /* 0x0000002905297291 */ /* 0x000fe2000f8fe23f */
[----:B------:R-:W-:Y:S02]  /*c970*/  LOP3.LUT R0, R36, 0x70, R3, 0xf8, !PT ;  /* 0x0000007024007812 */ /* 0x000fe400078ef803 */
[----:B------:R-:W-:Y:S02]  /*c980*/  @P1 LOP3.LUT R16, R16, 0x400, RZ, 0xfc, !PT ;  /* 0x0000040010101812 */ /* 0x000fe400078efcff */
[----:B------:R-:W-:-:S02]  /*c990*/  ISETP.GE.AND P1, PT, R2, UR9, PT ;  /* 0x0000000902007c0c */ /* 0x000fc4000bf26270 */
        /* <DEDUP_REMOVED lines=18> */
.L_x_5584:
        /* <DEDUP_REMOVED lines=22> */
.L_x_5536:
[----:B------:R-:W-:Y:S01]  /*cc20*/  ULDC UR8, c[0x0][0xc54] ;  /* 0x0003150000087ab9 */ /* 0x000fe20000000800 */
[----:B------:R-:W-:Y:S01]  /*cc30*/  UMOV UR6, UR7 ;  /* 0x0000000700067c82 */ /* 0x000fe20008000000 */
[----:B------:R-:W-:-:S11]  /*cc40*/  UISETP.NE.AND UP0, UPT, UR8, 0x1, UPT ;  /* 0x000000010800788c */ /* 0x000fd6000bf05270 */
[----:B------:R-:W-:Y:S02]  /*cc50*/  @UP0 ULDC.64 UR10, c[0x0][0xc58] ;  /* 0x00031600000a0ab9 */ /* 0x000fe40000000a00 */
[----:B------:R-:W-:-:S04]  /*cc60*/  UIMAD.WIDE.U32 UR4, UR7, UR10, URZ ;  /* 0x0000000a070472a5 */ /* 0x000fc8000f8e003f */
[----:B------:R-:W-:-:S04]  /*cc70*/  @UP0 USHF.R.U32.HI UR6, URZ, UR11, UR5 ;  /* 0x0000000b3f060299 */ /* 0x000fc80008011605 */
[----:B------:R-:W-:-:S12]  /*cc80*/  UIMAD UR4, UR6, UR8, URZ ;  /* 0x00000008060472a4 */ /* 0x000fd8000f8e023f */
.L_x_5537:
        /* <DEDUP_REMOVED lines=18> */
[----:B------:R-:W-:Y:S01]  /*cdb0*/  MOV R3, UR5 ;  /* 0x0000000500037c02 */ /* 0x000fe20008000f00 */
[----:B------:R-:W-:Y:S01]  /*cdc0*/  IMAD.U32 R2, RZ, RZ, UR4 ;  /* 0x00000004ff027e24 */ /* 0x000fe2000f8e00ff */
[----:B------:R-:W-:Y:S01]  /*cdd0*/  ULDC UR5, c[0x0][0x448] ;  /* 0x0001120000057ab9 */ /* 0x000fe20000000800 */
        /* <DEDUP_REMOVED lines=37> */
.L_x_5539:
        /* <DEDUP_REMOVED lines=13> */
[----:B------:R-:W-:Y:S01]  /*d100*/  MOV R8, 0x70 ;  /* 0x0000007000087802 */ /* 0x000fe20000000f00 */
[----:B------:R-:W-:-:S02]  /*d110*/  IMAD.U32 R10, RZ, RZ, UR4 ;  /* 0x00000004ff0a7e24 */ /* 0x000fc4000f8e00ff */
[----:B------:R-:W-:Y:S02]  /*d120*/  IMAD.U32 R11, RZ, RZ, UR5 ;  /* 0x00000005ff0b7e24 */ /* 0x000fe4000f8e00ff */
[----:B------:R-:W-:Y:S02]  /*d130*/  IMAD.MOV.U32 R12, RZ, RZ, 0x1 ;  /* 0x00000001ff0c7424 */ /* 0x000fe400078e00ff */
[----:B------:R-:W-:-:S07]  /*d140*/  IMAD.MOV.U32 R13, RZ, RZ, RZ ;  /* 0x000000ffff0d7224 */ /* 0x000fce00078e00ff */
[----:B------:R-:W-:-:S07]  /*d150*/  LEPC R20, `(.L_x_5542) ;  /* 0x000000001014794e */ /* 0x000fce0000000000 */
[----:B0----5:R-:W-:Y:S05]  /*d160*/  CALL.ABS.NOINC R2 ;  /* 0x0000000002007343 */ /* 0x021fea0003c00000 */
.L_x_5542:
[----:B------:R-:W-:Y:S05]  /*d170*/  BSYNC B6 ;  /* 0x0000000000067941 */ /* 0x000fea0003800000 */
.L_x_5541:
        /* <DEDUP_REMOVED lines=19> */
[----:B-1---5:R-:W-:Y:S05]  /*d2b0*/  CALL.ABS.NOINC R2 ;  /* 0x0000000002007343 */ /* 0x022fea0003c00000 */
.L_x_5545:
[----:B------:R0:W1:Y:S01]  /*d2c0*/  LDC.64 R2, c[0x4][R18] ;  /* 0x0100000012027b82 */ /* 0x0000620000000a00 */
[----:B------:R-:W-:Y:S01]  /*d2d0*/  ULDC.64 UR4, c[0x4][0x138] ;  /* 0x01004e0000047ab9 */ /* 0x000fe20000000a00 */
[----:B------:R-:W-:Y:S01]  /*d2e0*/  ULDC.64 UR6, c[0x4][0x140] ;  /* 0x0100500000067ab9 */ /* 0x000fe20000000a00 */
[----:B------:R-:W-:Y:S01]  /*d2f0*/  IMAD.U32 R4, RZ, RZ, UR4 ;  /* 0x00000004ff047e24 */ /* 0x000fe2000f8e00ff */
[----:B------:R-:W-:Y:S01]  /*d300*/  MOV R7, UR7 ;  /* 0x0000000700077c02 */ /* 0x000fe20008000f00 */
[----:B------:R-:W-:Y:S01]  /*d310*/  IMAD.U32 R5, RZ, RZ, UR5 ;  /* 0x00000005ff057e24 */ /* 0x000fe2000f8e00ff */
[----:B------:R-:W-:Y:S01]  /*d320*/  ULDC.64 UR4, c[0x4][0x80] ;  /* 0x0100200000047ab9 */ /* 0x000fe20000000a00 */
[----:B------:R-:W-:Y:S01]  /*d330*/  IMAD.U32 R6, RZ, RZ, UR6 ;  /* 0x00000006ff067e24 */ /* 0x000fe2000f8e00ff */
[----:B------:R-:W-:Y:S01]  /*d340*/  MOV R12, 0x1 ;  /* 0x00000001000c7802 */ /* 0x000fe20000000f00 */
[----:B------:R-:W-:Y:S02]  /*d350*/  IMAD.U32 R10, RZ, RZ, UR4 ;  /* 0x00000004ff0a7e24 */ /* 0x000fe4000f8e00ff */
[----:B------:R-:W-:-:S02]  /*d360*/  IMAD.U32 R11, RZ, RZ, UR5 ;  /* 0x00000005ff0b7e24 */ /* 0x000fc4000f8e00ff */
[----:B------:R-:W-:Y:S02]  /*d370*/  IMAD.MOV.U32 R8, RZ, RZ, 0x70 ;  /* 0x00000070ff087424 */ /* 0x000fe400078e00ff */
[----:B0-----:R-:W-:-:S07]  /*d380*/  IMAD.MOV.U32 R13, RZ, RZ, RZ ;  /* 0x000000ffff0d7224 */ /* 0x001fce00078e00ff */
[----:B------:R-:W-:-:S07]  /*d390*/  LEPC R20, `(.L_x_5544) ;  /* 0x000000001014794e */ /* 0x000fce0000000000 */
[----:B-1----:R-:W-:Y:S05]  /*d3a0*/  CALL.ABS.NOINC R2 ;  /* 0x0000000002007343 */ /* 0x002fea0003c00000 */
.L_x_5544:
[----:B------:R-:W-:Y:S05]  /*d3b0*/  BSYNC B6 ;  /* 0x0000000000067941 */ /* 0x000fea0003800000 */
.L_x_5543:
        /* <DEDUP_REMOVED lines=15> */
.L_x_5600:
        /* <DEDUP_REMOVED lines=11> */
[----:B------:R-:W-:-:S05]  /*d560*/  IMAD R7, R7, 0x60, R8 ;  /* 0x0000006007077824 */ /* 0x000fca00078e0208 */
[C---:B------:R-:W-:Y:S02]  /*d570*/  ISETP.GE.AND P0, PT, R7.reuse, UR38, PT ;  /* 0x0000002607007c0c */ /* 0x040fe4000bf06270 */
[----:B------:R-:W-:Y:S02]  /*d580*/  IADD3 R0, R7, R32, RZ ;  /* 0x0000002007007210 */ /* 0x000fe40007ffe0ff */
[----:B------:R-:W-:-:S03]  /*d590*/  ISETP.GT.U32.OR P0, PT, R8, 0x5f, P0 ;  /* 0x0000005f0800780c */ /* 0x000fc60000704470 */
[----:B0-----:R-:W-:-:S04]  /*d5a0*/  @P1 IMAD.HI.U32 R2, R0, R3, RZ ;  /* 0x0000000300021227 */ /* 0x001fc800078e00ff */
[----:B------:R-:W-:Y:S01]  /*d5b0*/  IMAD.MOV.U32 R9, RZ, RZ, R0 ;  /* 0x000000ffff097224 */ /* 0x000fe200078e0000 */
[----:B-1----:R-:W-:-:S05]  /*d5c0*/  @P1 SHF.R.U32.HI R9, RZ, R5, R2 ;  /* 0x00000005ff091219 */ /* 0x002fca0000011602 */
[----:B------:R-:W0:Y:S01]  /*d5d0*/  @!P0 LDC.64 R6, c[0x0][0x428] ;  /* 0x00010a00ff068b82 */ /* 0x000e220000000a00 */
[----:B------:R-:W-:-:S07]  /*d5e0*/  @!P0 SHF.R.S32.HI R3, RZ, 0x1f, R9 ;  /* 0x0000001fff038819 */ /* 0x000fce0000011409 */
[----:B------:R-:W1:Y:S01]  /*d5f0*/  @!P0 LDC.64 R4, c[0x0][0x418] ;  /* 0x00010600ff048b82 */ /* 0x000e620000000a00 */
[----:B0-----:R-:W-:-:S04]  /*d600*/  @!P0 IMAD R2, R33, R6, RZ ;  /* 0x0000000621028224 */ /* 0x001fc800078e02ff */
[----:B------:R-:W-:Y:S02]  /*d610*/  @!P0 IMAD R7, R29, R7, R2 ;  /* 0x000000071d078224 */ /* 0x000fe400078e0202 */
[----:B------:R-:W-:-:S04]  /*d620*/  @!P0 IMAD.MOV.U32 R2, RZ, RZ, R9 ;  /* 0x000000ffff028224 */ /* 0x000fc800078e0009 */
[----:B------:R-:W-:Y:S01]  /*d630*/  @!P0 IMAD.WIDE.U32 R2, R29, R6, R2 ;  /* 0x000000061d028225 */ /* 0x000fe200078e0002 */
[----:B------:R-:W-:-:S03]  /*d640*/  MOV R6, RZ ;  /* 0x000000ff00067202 */ /* 0x000fc60000000f00 */
[----:B------:R-:W-:Y:S01]  /*d650*/  @!P0 IMAD.IADD R3, R3, 0x1, R7 ;  /* 0x0000000103038824 */ /* 0x000fe200078e0207 */
[----:B-1----:R-:W-:Y:S01]  /*d660*/  @!P0 LEA R4, P1, R2, R4, 0x2 ;  /* 0x0000000402048211 */ /* 0x002fe200078210ff */
[----:B------:R-:W-:-:S03]  /*d670*/  IMAD.MOV R7, RZ, RZ, -R9 ;  /* 0x000000ffff077224 */ /* 0x000fc600078e0a09 */
[----:B------:R-:W-:-:S05]  /*d680*/  @!P0 LEA.HI.X R5, R2, R5, R3, 0x2, P1 ;  /* 0x0000000502058211 */ /* 0x000fca00008f1403 */
        /* <DEDUP_REMOVED lines=15> */
.L_x_5547:
        /* <DEDUP_REMOVED lines=8> */
[----:B------:R-:W-:Y:S02]  /*d800*/  LEA R0, R23, R17, 0x3 ;  /* 0x0000001117007211 */ /* 0x000fe400078e18ff */
        /* <DEDUP_REMOVED lines=16> */
.L_x_5601:
[----:B------:R-:W-:Y:S05]  /*d910*/  BSYNC B0 ;  /* 0x0000000000007941 */ /* 0x000fea0003800000 */
.L_x_5548:
        /* <DEDUP_REMOVED lines=8> */
[----:B------:R-:W-:Y:S01]  /*d9a0*/  IMAD.IADD R3, R3, 0x1, R7 ;  /* 0x0000000103037824 */ /* 0x000fe200078e0207 */
[----:B------:R-:W-:Y:S01]  /*d9b0*/  MOV R7, 0xffffffa0 ;  /* 0xffffffa000077802 */ /* 0x000fe20000000f00 */
[----:B------:R-:W-:Y:S02]  /*d9c0*/  IMAD R5, R4, UR4, RZ ;  /* 0x0000000404057c24 */ /* 0x000fe4000f8e02ff */
[----:B------:R-:W-:-:S04]  /*d9d0*/  IMAD.WIDE.U32 R2, R6, UR4, R2 ;  /* 0x0000000406027c25 */ /* 0x000fc8000f8e0002 */
[----:B------:R-:W-:Y:S01]  /*d9e0*/  IMAD R5, R6, UR5, R5 ;  /* 0x0000000506057c24 */ /* 0x000fe2000f8e0205 */
[----:B------:R-:W-:Y:S01]  /*d9f0*/  ULDC.64 UR4, c[0x0][0x308] ;  /* 0x0000c20000047ab9 */ /* 0x000fe20000000a00 */
[----:B------:R-:W-:Y:S02]  /*da00*/  IMAD R7, R24, R7, UR38 ;  /* 0x0000002618077e24 */ /* 0x000fe4000f8e0207 */
[----:B------:R-:W-:Y:S02]  /*da10*/  IMAD.IADD R3, R3, 0x1, R5 ;  /* 0x0000000103037824 */ /* 0x000fe400078e0205 */
[----:B------:R-:W-:Y:S02]  /*da20*/  IMAD R5, R28, UR4, RZ ;  /* 0x000000041c057c24 */ /* 0x000fe4000f8e02ff */
[----:B------:R-:W-:-:S04]  /*da30*/  IMAD.WIDE.U32 R2, R22, UR4, R2 ;  /* 0x0000000416027c25 */ /* 0x000fc8000f8e0002 */
[----:B------:R-:W-:Y:S01]  /*da40*/  IMAD R5, R22, UR5, R5 ;  /* 0x0000000516057c24 */ /* 0x000fe2000f8e0205 */
[----:B------:R-:W-:Y:S01]  /*da50*/  ULDC.64 UR4, c[0x0][0x2e8] ;  /* 0x0000ba0000047ab9 */ /* 0x000fe20000000a00 */
[----:B------:R-:W-:Y:S01]  /*da60*/  IMAD.IADD R7, R7, 0x1, -R36 ;  /* 0x0000000107077824 */ /* 0x000fe200078e0a24 */
[----:B------:R-:W-:Y:S01]  /*da70*/  LEA R4, P0, R2, UR4, 0x1 ;  /* 0x0000000402047c11 */ /* 0x000fe2000f8008ff */
[----:B------:R-:W-:Y:S01]  /*da80*/  IMAD.IADD R3, R3, 0x1, R5 ;  /* 0x0000000103037824 */ /* 0x000fe200078e0205 */
[----:B------:R-:W-:Y:S01]  /*da90*/  UMOV UR4, 0xffffffff ;  /* 0xffffffff00047882 */ /* 0x000fe20000000000 */
[----:B------:R-:W-:-:S03]  /*daa0*/  IMAD R5, R23, 0x4800, R30 ;  /* 0x0000480017057824 */ /* 0x000fc600078e021e */
        /* <DEDUP_REMOVED lines=8> */
[----:B-1----:R-:W-:Y:S01]  /*db30*/  @P0 IMAD.X R3, RZ, RZ, R2, P1 ;  /* 0x000000ffff030224 */ /* 0x002fe200008e0602 */
[----:B------:R-:W-:Y:S02]  /*db40*/  @P0 MOV R2, R14 ;  /* 0x0000000e00020202 */ /* 0x000fe40000000f00 */
        /* <DEDUP_REMOVED lines=9> */
[----:B------:R-:W-:Y:S02]  /*dbe0*/  SHFL.IDX PT, R8, R6, 0x2, 0x181f ;  /* 0x00581f0006087f89 */ /* 0x000fe400000e0000 */
        /* <DEDUP_REMOVED lines=37> */
[----:B------:R0:W-:Y:S02]  /*de40*/  @P0 LDGSTS.E.BYPASS.LTC128B.128 [R21+0x26400], desc[UR36][R2.64+0x100], !P2 ;  /* 0x2640010002150fae */ /* 0x0001e4000d101d64 */
.L_x_5615:
        /* <DEDUP_REMOVED lines=12> */
.L_x_5551:
        /* <DEDUP_REMOVED lines=10> */
.L_x_5552:
        /* <DEDUP_REMOVED lines=11> */
[----:B------:R-:W-:Y:S01]  /*e060*/  MOV R4, UR6 ;  /* 0x0000000600047c02 */ /* 0x000fe20008000f00 */
[----:B------:R-:W-:Y:S01]  /*e070*/  IMAD.U32 R5, RZ, RZ, UR7 ;  /* 0x00000007ff057e24 */ /* 0x000fe2000f8e00ff */
        /* <DEDUP_REMOVED lines=9> */
[----:B0-----:R-:W-:Y:S05]  /*e110*/  CALL.ABS.NOINC R2 ;  /* 0x0000000002007343 */ /* 0x001fea0003c00000 */
.L_x_5554:
[----:B------:R-:W-:Y:S05]  /*e120*/  BSYNC B6 ;  /* 0x0000000000067941 */ /* 0x000fea0003800000 */
.L_x_5553:
[----:B0-----:R-:W0:Y:S01]  /*e130*/  S2R R2, SR_TID.X ;  /* 0x0000000000027919 */ /* 0x001e220000002100 */
        /* <DEDUP_REMOVED lines=9> */
[----:B------:R-:W-:-:S03]  /*e1d0*/  LOP3.LUT P5, RZ, R16, 0x200, RZ, 0xc0, !PT ;  /* 0x0000020010ff7812 */ /* 0x000fc600078ac0ff */
        /* <DEDUP_REMOVED lines=41> */
[----:B------:R-:W-:-:S03]  /*e470*/  IMAD.U32 R3, RZ, RZ, UR44 ;  /* 0x0000002cff037e24 */ /* 0x000fc6000f8e00ff */
[----:B------:R-:W1:Y:S01]  /*e480*/  SHFL.IDX PT, R2, R5, RZ, 0x181f ;  /* 0x00181fff05027589 */ /* 0x000e6200000e0000 */
[----:B------:R-:W-:-:S03]  /*e490*/  IMAD R4, R3, 0x80, R36 ;  /* 0x0000008003047824 */ /* 0x000fc600078e0224 */
[----:B------:R-:W-:Y:S01]  /*e4a0*/  SHFL.IDX PT, R6, R5, 0x1, 0x181f ;  /* 0x00381f0005067f89 */ /* 0x000fe200000e0000 */
[C---:B------:R-:W-:Y:S01]  /*e4b0*/  VIADD R7, R4.reuse, 0x10 ;  /* 0x0000001004077836 */ /* 0x040fe20000000000 */
[----:B------:R-:W-:-:S13]  /*e4c0*/  ISETP.GE.AND P0, PT, R4, UR39, PT ;  /* 0x0000002704007c0c */ /* 0x000fda000bf06270 */
[----:B0-----:R-:W-:-:S05]  /*e4d0*/  @!P0 LEA R14, P1, R37, R14, 0x1 ;  /* 0x0000000e250e8211 */ /* 0x001fca00078208ff */
[----:B-1----:R-:W-:Y:S01]  /*e4e0*/  @!P0 IMAD.X R3, RZ, RZ, R2, P1 ;  /* 0x000000ffff038224 */ /* 0x002fe200008e0602 */
[----:B------:R-:W-:Y:S02]  /*e4f0*/  @!P0 MOV R2, R14 ;  /* 0x0000000e00028202 */ /* 0x000fe40000000f00 */
        /* <DEDUP_REMOVED lines=68> */
[----:B------:R0:W-:Y:S02]  /*e940*/  @!P0 LDGSTS.E.BYPASS.LTC128B.128 [R31+0x1d400], desc[UR36][R2.64+0x100], !P5 ;  /* 0x1d400100021f8fae */ /* 0x0001e4000e901d64 */
.L_x_5632:
        /* <DEDUP_REMOVED lines=12> */
.L_x_5556:
        /* <DEDUP_REMOVED lines=10> */
[----:B------:R-:W-:-:S04]  /*eab0*/  LOP3.LUT R0, R0, 0xfffffffe, RZ, 0xc0, !PT ;  /* 0xfffffffe00007812 */ /* 0x000fc800078ec0ff */
[----:B------:R-:W-:-:S04]  /*eac0*/  IADD3 R0, R2, -R0, RZ ;  /* 0x8000000002007210 */ /* 0x000fc80007ffe0ff */
[----:B------:R-:W-:Y:S01]  /*ead0*/  SHF.L.U32 R0, R0, 0x1f, RZ ;  /* 0x0000001f00007819 */ /* 0x000fe200000006ff */
[----:B------:R-:W-:Y:S01]  /*eae0*/  NOP ;  /* 0x0000000000007918 */ /* 0x000fe20000000000 */
[----:B------:R0:W-:Y:S01]  /*eaf0*/  SYNCS.ARRIVE.TRANS64.A1T0 RZ, [R17+URZ+0x30800], RZ ;  /* 0x030800ff11ff79a7 */ /* 0x0001e2000810003f */
[----:B------:R-:W-:Y:S01]  /*eb00*/  BSSY B0, `(.L_x_5557) ;  /* 0x0000003000007945 */ /* 0x000fe20003800000 */
[----:B------:R-:W1:Y:S03]  /*eb10*/  SYNCS.PHASECHK.TRANS64.TRYWAIT P0, [R17+URZ+0x30820], R0 ;  /* 0x03082000110075a7 */ /* 0x000e66000800017f */
[----:B01----:R-:W-:Y:S05]  /*eb20*/  @!P0 BRA `(.L_x_5558) ;  /* 0x0000003000b88947 */ /* 0x003fea0003800000 */
.L_x_5633:
[----:B------:R-:W-:Y:S05]  /*eb30*/  BSYNC B0 ;  /* 0x0000000000007941 */ /* 0x000fea0003800000 */
.L_x_5557:
[----:B------:R-:W-:-:S06]  /*eb40*/  UISETP.GE.AND UP0, UPT, UR45, 0x2, UPT ;  /* 0x000000022d00788c */ /* 0x000fcc000bf06270 */
[----:B------:R-:W-:-:S13]  /*eb50*/  PLOP3.LUT P0, PT, PT, PT, UP0, 0x40, 0x0 ;  /* 0x000000000000781c */ /* 0x000fda0003f0e808 */
[----:B------:R-:W-:Y:S05]  /*eb60*/  @P0 BRA `(.L_x_5559) ;  /* 0x0000000c00fc0947 */ /* 0x000fea0003800000 */
[----:B------:R-:W-:Y:S01]  /*eb70*/  UIADD3 UR4, UR45, -0x2, URZ ;  /* 0xfffffffe2d047890 */ /* 0x000fe2000fffe03f */
[----:B------:R-:W-:Y:S01]  /*eb80*/  BSSY B0, `(.L_x_5559) ;  /* 0x00000fd000007945 */ /* 0x000fe20003800000 */
[----:B------:R-:W-:Y:S02]  /*eb90*/  IMAD.MOV.U32 R20, RZ, RZ, R26 ;  /* 0x000000ffff147224 */ /* 0x000fe400078e001a */
[----:B------:R-:W-:Y:S02]  /*eba0*/  IMAD.MOV.U32 R9, RZ, RZ, R23 ;  /* 0x000000ffff097224 */ /* 0x000fe400078e0017 */
[----:B------:R-:W-:Y:S01]  /*ebb0*/  IMAD.MOV.U32 R27, RZ, RZ, R24 ;  /* 0x000000ffff1b7224 */ /* 0x000fe200078e0018 */
[----:B------:R-:W-:-:S07]  /*ebc0*/  MOV R8, UR4 ;  /* 0x0000000400087c02 */ /* 0x000fce0008000f00 */
.L_x_5572:
        /* <DEDUP_REMOVED lines=17> */
[----:B------:R-:W-:Y:S02]  /*ece0*/  @!P2 SHF.R.S32.HI R3, RZ, 0x1f, R11 ;  /* 0x0000001fff03a819 */ /* 0x000fe4000001140b */
[----:B------:R-:W-:Y:S01]  /*ecf0*/  @!P2 MOV R2, R11 ;  /* 0x0000000b0002a202 */ /* 0x000fe20000000f00 */
[----:B--2---:R-:W-:-:S04]  /*ed00*/  @!P2 IMAD R0, R33, R6, RZ ;  /* 0x000000062100a224 */ /* 0x004fc800078e02ff */
[----:B------:R-:W-:-:S04]  /*ed10*/  @!P2 IMAD.WIDE.U32 R2, R29, R6, R2 ;  /* 0x000000061d02a225 */ /* 0x000fc800078e0002 */
[----:B------:R-:W-:-:S04]  /*ed20*/  @!P2 IMAD R7, R29, R7, R0 ;  /* 0x000000071d07a224 */ /* 0x000fc800078e0200 */
[----:B------:R-:W-:Y:S01]  /*ed30*/  @!P2 IMAD.IADD R0, R7, 0x1, R3 ;  /* 0x000000010700a824 */ /* 0x000fe200078e0203 */
[----:B0-----:R-:W-:-:S04]  /*ed40*/  @!P2 LEA R4, P0, R2, R4, 0x2 ;  /* 0x000000040204a211 */ /* 0x001fc800078010ff */
[----:B------:R-:W-:Y:S01]  /*ed50*/  @!P2 LEA.HI.X R5, R2, R5, R0, 0x2, P0 ;  /* 0x000000050205a211 */ /* 0x000fe200000f1400 */
[----:B------:R-:W-:Y:S01]  /*ed60*/  IMAD.MOV.U32 R0, RZ, RZ, RZ ;  /* 0x000000ffff007224 */ /* 0x000fe200078e00ff */
[----:B------:R-:W-:Y:S02]  /*ed70*/  ISETP.NE.AND P0, PT, R23, 0x2, PT ;  /* 0x000000021700780c */ /* 0x000fe40003f05270 */
        /* <DEDUP_REMOVED lines=11> */
.L_x_5560:
[----:B------:R-:W-:Y:S01]  /*ee30*/  IMAD R6, R23, 0x8, R17 ;  /* 0x0000000817067824 */ /* 0x000fe200078e0211 */
[----:B------:R-:W-:Y:S01]  /*ee40*/  SHF.L.U32 R3, R26, 0x1f, RZ ;  /* 0x0000001f1a037819 */ /* 0x000fe200000006ff */
[----:B------:R-:W-:Y:S03]  /*ee50*/  BSSY B1, `(.L_x_5561) ;  /* 0x0000003000017945 */ /* 0x000fe60003800000 */
[----:B------:R-:W0:Y:S02]  /*ee60*/  SYNCS.PHASECHK.TRANS64.TRYWAIT P0, [R6+URZ+0x30840], R3 ;  /* 0x03084003060075a7 */ /* 0x000e24000800017f */
[----:B0-----:R-:W-:Y:S05]  /*ee70*/  @!P0 BRA `(.L_x_5562) ;  /* 0x0000002c00f88947 */ /* 0x001fea0003800000 */
.L_x_5634:
[----:B------:R-:W-:Y:S05]  /*ee80*/  BSYNC B1 ;  /* 0x0000000000017941 */ /* 0x000fea0003800000 */
.L_x_5561:
        /* <DEDUP_REMOVED lines=15> */
[----:B------:R-:W-:-:S04]  /*ef80*/  ULDC.64 UR4, c[0x0][0x308] ;  /* 0x0000c20000047ab9 */ /* 0x000fc80000000a00 */
[----:B------:R-:W-:Y:S01]  /*ef90*/  IADD3 R3, R3, R7, RZ ;  /* 0x0000000703037210 */ /* 0x000fe20007ffe0ff */
[----:B------:R-:W-:-:S04]  /*efa0*/  IMAD R7, R28, UR4, RZ ;  /* 0x000000041c077c24 */ /* 0x000fc8000f8e02ff */
[C---:B------:R-:W-:Y:S02]  /*efb0*/  IMAD R7, R22.reuse, UR5, R7 ;  /* 0x0000000516077c24 */ /* 0x040fe4000f8e0207 */
[----:B------:R-:W-:Y:S01]  /*efc0*/  IMAD.WIDE.U32 R2, R22, UR4, R2 ;  /* 0x0000000416027c25 */ /* 0x000fe2000f8e0002 */
[----:B------:R-:W-:-:S03]  /*efd0*/  ULDC.64 UR4, c[0x0][0x2e8] ;  /* 0x0000ba0000047ab9 */ /* 0x000fc60000000a00 */
[----:B------:R-:W-:Y:S01]  /*efe0*/  IMAD.IADD R3, R7, 0x1, R3 ;  /* 0x0000000107037824 */ /* 0x000fe200078e0203 */
[----:B------:R-:W-:Y:S01]  /*eff0*/  LEA R7, P0, R2, UR4, 0x1 ;  /* 0x0000000402077c11 */ /* 0x000fe2000f8008ff */
[----:B------:R-:W-:-:S03]  /*f000*/  UMOV UR4, 0xffffffff ;  /* 0xffffffff00047882 */ /* 0x000fc60000000000 */
[----:B------:R-:W-:Y:S01]  /*f010*/  LEA.HI.X R10, R2, UR5, R3, 0x1, P0 ;  /* 0x00000005020a7c11 */ /* 0x000fe200080f0c03 */
[----:B------:R-:W-:Y:S08]  /*f020*/  BRA.DIV UR4, `(.L_x_5563) ;  /* 0x0000002e04a07947 */ /* 0x000ff0000b800000 */
        /* <DEDUP_REMOVED lines=33> */
[----:B------:R0:W2:Y:S02]  /*f240*/  SHFL.IDX PT, R14, R7, 0x5, 0x181f ;  /* 0x00b81f00070e7f89 */ /* 0x0000a400000e0000 */
[----:B-1----:R-:W-:Y:S02]  /*f250*/  IADD3.X R3, RZ, R35, RZ, P0, !PT ;  /* 0x00000023ff037210 */ /* 0x002fe400007fe4ff */
[----:B------:R0:W1:Y:S04]  /*f260*/  SHFL.IDX PT, R35, R10, 0x5, 0x181f ;  /* 0x00b81f000a237f89 */ /* 0x00006800000e0000 */
[----:B------:R0:W-:Y:S04]  /*f270*/  LDGSTS.E.BYPASS.LTC128B.128 [R8+0x20400], desc[UR36][R2.64], !P3 ;  /* 0x2040000002087fae */ /* 0x0001e8000d901d64 */
[----:B------:R0:W-:Y:S04]  /*f280*/  LDGSTS.E.BYPASS.LTC128B.128 [R8+0x23400], desc[UR36][R2.64+0x80], !P2 ;  /* 0x2340008002087fae */ /* 0x0001e8000d101d64 */
[----:B------:R0:W-:Y:S02]  /*f290*/  LDGSTS.E.BYPASS.LTC128B.128 [R8+0x26400], desc[UR36][R2.64+0x100], !P1 ;  /* 0x2640010002087fae */ /* 0x0001e4000c901d64 */
.L_x_5648:
        /* <DEDUP_REMOVED lines=10> */
.L_x_5564:
        /* <DEDUP_REMOVED lines=10> */
.L_x_5565:
[----:B------:R1:W-:Y:S01]  /*f3e0*/  SYNCS.ARRIVE.TRANS64.A1T0 RZ, [R6+URZ+0x30830], RZ ;  /* 0x030830ff06ff79a7 */ /* 0x0003e2000810003f */
[----:B------:R-:W-:Y:S05]  /*f3f0*/  @!P2 BRA `(.L_x_5566) ;  /* 0x000000000004a947 */ /* 0x000fea0003800000 */
[----:B------:R-:W-:Y:S01]  /*f400*/  BPT.TRAP 0x1 ;  /* 0x000000040000795c */ /* 0x000fe20000300000 */
.L_x_5566:
[----:B0-----:R-:W-:Y:S01]  /*f410*/  SHF.L.U32 R3, R20, 0x1f, RZ ;  /* 0x0000001f14037819 */ /* 0x001fe200000006ff */
[----:B-1----:R-:W-:Y:S01]  /*f420*/  IMAD R6, R9, 0x8, R17 ;  /* 0x0000000809067824 */ /* 0x002fe200078e0211 */
[----:B------:R-:W-:Y:S03]  /*f430*/  BSSY B1, `(.L_x_5567) ;  /* 0x0000003000017945 */ /* 0x000fe60003800000 */
[----:B------:R-:W0:Y:S02]  /*f440*/  SYNCS.PHASECHK.TRANS64.TRYWAIT P0, [R6+URZ+0x30860], R3 ;  /* 0x03086003060075a7 */ /* 0x000e24000800017f */
[----:B0-----:R-:W-:Y:S05]  /*f450*/  @!P0 BRA `(.L_x_5568) ;  /* 0x00000030004c8947 */ /* 0x001fea0003800000 */
.L_x_5649:
[----:B------:R-:W-:Y:S05]  /*f460*/  BSYNC B1 ;  /* 0x0000000000017941 */ /* 0x000fea0003800000 */
.L_x_5567:
[----:B------:R-:W-:Y:S01]  /*f470*/  IMAD.MOV.U32 R2, RZ, RZ, -0x60 ;  /* 0xffffffa0ff027424 */ /* 0x000fe200078e00ff */
[----:B------:R-:W-:Y:S01]  /*f480*/  UMOV UR4, 0xffffffff ;  /* 0xffffffff00047882 */ /* 0x000fe20000000000 */
[C---:B------:R-:W-:Y:S01]  /*f490*/  LOP3.LUT P3, RZ, R16.reuse, 0x20, RZ, 0xc0, !PT ;  /* 0x0000002010ff7812 */ /* 0x040fe2000786c0ff */
[----:B------:R-:W-:Y:S01]  /*f4a0*/  IMAD R7, R9, 0x4800, R30 ;  /* 0x0000480009077824 */ /* 0x000fe200078e021e */
[C---:B------:R-:W-:Y:S01]  /*f4b0*/  LOP3.LUT P2, RZ, R16.reuse, 0x10, RZ, 0xc0, !PT ;  /* 0x0000001010ff7812 */ /* 0x040fe2000784c0ff */
[----:B0-----:R-:W-:Y:S01]  /*f4c0*/  IMAD R3, R27, R2, UR38 ;  /* 0x000000261b037e24 */ /* 0x001fe2000f8e0202 */
[----:B------:R-:W-:-:S04]  /*f4d0*/  LOP3.LUT P1, RZ, R16, 0x8, RZ, 0xc0, !PT ;  /* 0x0000000810ff7812 */ /* 0x000fc8000782c0ff */
[----:B------:R-:W-:Y:S01]  /*f4e0*/  IADD3 R8, -R36, R3, RZ ;  /* 0x0000000324087210 */ /* 0x000fe20007ffe1ff */
[----:B------:R-:W-:Y:S08]  /*f4f0*/  BRA.DIV UR4, `(.L_x_5569) ;  /* 0x0000003204387947 */ /* 0x000ff0000b800000 */
        /* <DEDUP_REMOVED lines=44> */
[----:B------:R-:W0:Y:S04]  /*f7c0*/  SHFL.IDX PT, R19, R19, 0x5, 0x181f ;  /* 0x00b81f0013137f89 */ /* 0x000e2800000e0000 */
[----:B------:R2:W3:Y:S01]  /*f7d0*/  SHFL.IDX PT, R14, R18, 0x5, 0x181f ;  /* 0x00b81f00120e7f89 */ /* 0x0004e200000e0000 */
[----:B-1----:R-:W-:Y:S01]  /*f7e0*/  IMAD.X R3, RZ, RZ, R3, P0 ;  /* 0x000000ffff037224 */ /* 0x002fe200000e0603 */
[----:B------:R-:W-:-:S13]  /*f7f0*/  ISETP.LT.OR P0, PT, R8, 0x41, P3 ;  /* 0x000000410800780c */ /* 0x000fda0001f01670 */
[----:B------:R2:W-:Y:S01]  /*f800*/  LDGSTS.E.BYPASS.LTC128B.128 [R7+0x2400], desc[UR36][R2.64], !P0 ;  /* 0x0240000002077fae */ /* 0x0005e2000c101d64 */
[----:B------:R-:W-:-:S13]  /*f810*/  ISETP.LT.OR P0, PT, R8, 0x41, P2 ;  /* 0x000000410800780c */ /* 0x000fda0001701670 */
[----:B------:R2:W-:Y:S01]  /*f820*/  LDGSTS.E.BYPASS.LTC128B.128 [R7+0x5400], desc[UR36][R2.64+0x80], !P0 ;  /* 0x0540008002077fae */ /* 0x0005e2000c101d64 */
[----:B------:R-:W-:-:S13]  /*f830*/  ISETP.LT.OR P0, PT, R8, 0x41, P1 ;  /* 0x000000410800780c */ /* 0x000fda0000f01670 */
[----:B0--3--:R2:W-:Y:S02]  /*f840*/  LDGSTS.E.BYPASS.LTC128B.128 [R7+0x8400], desc[UR36][R2.64+0x100], !P0 ;  /* 0x0840010002077fae */ /* 0x0095e4000c101d64 */
.L_x_5663:
[----:B0-2---:R-:W-:Y:S01]  /*f850*/  IADD3 R2, P0, R14, R4, RZ ;  /* 0x000000040e027210 */ /* 0x005fe20007f1e0ff */
        /* <DEDUP_REMOVED lines=19> */
[----:B------:R-:W-:Y:S01]  /*f990*/  ULDC.64 UR4, c[0x0][0x330] ;  /* 0x0000cc0000047ab9 */ /* 0x000fe20000000a00 */
[----:B------:R-:W-:Y:S02]  /*f9a0*/  NOP ;  /* 0x0000000000007918 */ /* 0x000fe40000000000 */
[----:B------:R-:W-:Y:S02]  /*f9b0*/  IMAD.IADD R3, R3, 0x1, R25 ;  /* 0x0000000103037824 */ /* 0x000fe400078e0219 */
[----:B------:R-:W-:Y:S02]  /*f9c0*/  IMAD R5, R28, UR4, RZ ;  /* 0x000000041c057c24 */ /* 0x000fe4000f8e02ff */
[----:B------:R-:W-:-:S04]  /*f9d0*/  IMAD.WIDE.U32 R2, R22, UR4, R2 ;  /* 0x0000000416027c25 */ /* 0x000fc8000f8e0002 */
[----:B------:R-:W-:Y:S01]  /*f9e0*/  IMAD R5, R22, UR5, R5 ;  /* 0x0000000516057c24 */ /* 0x000fe2000f8e0205 */
[----:B------:R-:W-:Y:S02]  /*f9f0*/  ULDC.64 UR4, c[0x0][0x318] ;  /* 0x0000c60000047ab9 */ /* 0x000fe40000000a00 */
[----:B------:R-:W-:Y:S01]  /*fa00*/  LEA R18, P0, R2, UR4, 0x1 ;  /* 0x0000000402127c11 */ /* 0x000fe2000f8008ff */
[----:B------:R-:W-:-:S05]  /*fa10*/  IMAD.IADD R3, R5, 0x1, R3 ;  /* 0x0000000105037824 */ /* 0x000fca00078e0203 */
[----:B------:R-:W-:Y:S02]  /*fa20*/  LEA.HI.X R19, R2, UR5, R3, 0x1, P0 ;  /* 0x0000000502137c11 */ /* 0x000fe400080f0c03 */
[----:B------:R-:W-:-:S13]  /*fa30*/  PLOP3.LUT P0, PT, PT, PT, PT, 0x80, 0x0 ;  /* 0x000000000000781c */ /* 0x000fda0003f0f070 */
.L_x_5570:
        /* <DEDUP_REMOVED lines=10> */
.L_x_5571:
[C---:B------:R-:W-:Y:S01]  /*fae0*/  ISETP.GT.AND P0, PT, R24.reuse, RZ, PT ;  /* 0x000000ff1800720c */ /* 0x040fe20003f04270 */
[----:B------:R1:W-:Y:S01]  /*faf0*/  SYNCS.ARRIVE.TRANS64.A1T0 RZ, [R6+URZ+0x30850], RZ ;  /* 0x030850ff06ff79a7 */ /* 0x0003e2000810003f */
[----:B------:R-:W-:Y:S01]  /*fb00*/  VIADD R8, R24, 0xffffffff ;  /* 0xffffffff18087836 */ /* 0x000fe20000000000 */
[----:B------:R-:W-:Y:S01]  /*fb10*/  MOV R20, R26 ;  /* 0x0000001a00147202 */ /* 0x000fe20000000f00 */
[----:B------:R-:W-:Y:S02]  /*fb20*/  IMAD.MOV.U32 R9, RZ, RZ, R23 ;  /* 0x000000ffff097224 */ /* 0x000fe400078e0017 */
[----:B------:R-:W-:-:S07]  /*fb30*/  IMAD.MOV.U32 R27, RZ, RZ, R24 ;  /* 0x000000ffff1b7224 */ /* 0x000fce00078e0018 */
[----:B-1----:R-:W-:Y:S05]  /*fb40*/  @P0 BRA `(.L_x_5572) ;  /* 0xfffffff000200947 */ /* 0x002fea000383ffff */
[----:B------:R-:W-:Y:S05]  /*fb50*/  BSYNC B0 ;  /* 0x0000000000007941 */ /* 0x000fea0003800000 */
.L_x_5559:
        /* <DEDUP_REMOVED lines=17> */
.L_x_5574:
[----:B------:R-:W-:Y:S05]  /*fc70*/  BSYNC B0 ;  /* 0x0000000000007941 */ /* 0x000fea0003800000 */
.L_x_5573:
[----:B------:R-:W-:-:S13]  /*fc80*/  LOP3.LUT P0, RZ, R16, 0x80, RZ, 0xc0, !PT ;  /* 0x0000008010ff7812 */ /* 0x000fda000780c0ff */
[----:B------:R-:W-:Y:S05]  /*fc90*/  @!P0 BRA `(.L_x_5575) ;  /* 0x0000000000048947 */ /* 0x000fea0003800000 */
[----:B------:R-:W-:Y:S01]  /*fca0*/  BPT.TRAP 0x1 ;  /* 0x000000040000795c */ /* 0x000fe20000300000 */
.L_x_5575:
[----:B------:R-:W-:Y:S01]  /*fcb0*/  LEA R4, R23, R17, 0x3 ;  /* 0x0000001117047211 */ /* 0x000fe200078e18ff */
[----:B------:R-:W-:Y:S01]  /*fcc0*/  IMAD.MOV.U32 R5, RZ, RZ, -0x60 ;  /* 0xffffffa0ff057424 */ /* 0x000fe200078e00ff */
[----:B------:R-:W-:Y:S01]  /*fcd0*/  SHF.L.U32 R3, R26, 0x1f, RZ ;  /* 0x0000001f1a037819 */ /* 0x000fe200000006ff */
[----:B------:R-:W-:Y:S02]  /*fce0*/  BSSY B0, `(.L_x_5576) ;  /* 0x0000004000007945 */ /* 0x000fe40003800000 */
[----:B------:R-:W-:Y:S01]  /*fcf0*/  IMAD R5, R24, R5, UR38 ;  /* 0x0000002618057e24 */ /* 0x000fe2000f8e0205 */
[----:B------:R-:W0:Y:S02]  /*fd00*/  SYNCS.PHASECHK.TRANS64.TRYWAIT P0, [R4+URZ+0x30860], R3 ;  /* 0x03086003040075a7 */ /* 0x000e24000800017f */
[----:B0-----:R-:W-:Y:S05]  /*fd10*/  @!P0 BRA `(.L_x_5577) ;  /* 0x00000030002c8947 */ /* 0x001fea0003800000 */
.L_x_5664:
[----:B------:R-:W-:Y:S05]  /*fd20*/  BSYNC B0 ;  /* 0x0000000000007941 */ /* 0x000fea0003800000 */
.L_x_5576:
        /* <DEDUP_REMOVED lines=14> */
[----:B------:R-:W-:Y:S02]  /*fe10*/  ISETP.LT.OR P0, PT, R5, 0x1, P4 ;  /* 0x000000010500780c */ /* 0x000fe40002701670 */
[----:B------:R-:W-:-:S11]  /*fe20*/  LEA R0, R8, R17, 0x1 ;  /* 0x0000001108007211 */ /* 0x000fd600078e08ff */
        /* <DEDUP_REMOVED lines=36> */
[----:B------:R0:W2:Y:S02]  /*10070*/  SHFL.IDX PT, R14, R18, 0x5, 0x181f ;  /* 0x00b81f00120e7f89 */ /* 0x0000a400000e0000 */
[----:B-1----:R-:W-:Y:S02]  /*10080*/  IADD3.X R3, RZ, R7, RZ, P0, !PT ;  /* 0x00000007ff037210 */ /* 0x002fe400007fe4ff */
[----:B------:R-:W-:Y:S01]  /*10090*/  ISETP.LT.OR P0, PT, R5, 0x41, P4 ;  /* 0x000000410500780c */ /* 0x000fe20002701670 */
[----:B------:R0:W1:-:S12]  /*100a0*/  SHFL.IDX PT, R7, R19, 0x5, 0x181f ;  /* 0x00b81f0013077f89 */ /* 0x00005800000e0000 */
[----:B------:R0:W-:Y:S01]  /*100b0*/  LDGSTS.E.BYPASS.LTC128B.128 [R0+0x2400], desc[UR36][R2.64], !P0 ;  /* 0x0240000002007fae */ /* 0x0001e2000c101d64 */
[----:B------:R-:W-:-:S13]  /*100c0*/  ISETP.LT.OR P0, PT, R5, 0x41, P3 ;  /* 0x000000410500780c */ /* 0x000fda0001f01670 */
[----:B------:R0:W-:Y:S01]  /*100d0*/  LDGSTS.E.BYPASS.LTC128B.128 [R0+0x5400], desc[UR36][R2.64+0x80], !P0 ;  /* 0x0540008002007fae */ /* 0x0001e2000c101d64 */
[----:B------:R-:W-:-:S13]  /*100e0*/  ISETP.LT.OR P0, PT, R5, 0x41, P1 ;  /* 0x000000410500780c */ /* 0x000fda0000f01670 */
[----:B-12---:R0:W-:Y:S02]  /*100f0*/  LDGSTS.E.BYPASS.LTC128B.128 [R0+0x8400], desc[UR36][R2.64+0x100], !P0 ;  /* 0x0840010002007fae */ /* 0x0061e4000c101d64 */
.L_x_5678:
        /* <DEDUP_REMOVED lines=13> */
.L_x_5579:
        /* <DEDUP_REMOVED lines=10> */
.L_x_5580:
[----:B------:R1:W-:Y:S01]  /*10270*/  SYNCS.ARRIVE.TRANS64.A1T0 RZ, [R4+URZ+0x30850], RZ ;  /* 0x030850ff04ff79a7 */ /* 0x0003e2000810003f */
[----:B------:R-:W-:-:S05]  /*10280*/  VIADD R23, R23, 0x1 ;  /* 0x0000000117177836 */ /* 0x000fca0000000000 */
[----:B------:R-:W-:-:S04]  /*10290*/  ISETP.NE.AND P0, PT, R23, 0x2, PT ;  /* 0x000000021700780c */ /* 0x000fc80003f05270 */
[----:B0-----:R-:W-:Y:S02]  /*102a0*/  SEL R3, RZ, 0x1, P0 ;  /* 0x00000001ff037807 */ /* 0x001fe40000000000 */
[----:B------:R-:W-:Y:S02]  /*102b0*/  SEL R23, R23, RZ, P0 ;  /* 0x000000ff17177207 */ /* 0x000fe40000000000 */
[----:B-1----:R-:W-:-:S07]  /*102c0*/  LOP3.LUT R26, R26, R3, RZ, 0x3c, !PT ;  /* 0x000000031a1a7212 */ /* 0x002fce00078e3cff */
.L_x_5540:
[----:B------:R-:W-:Y:S05]  /*102d0*/  BSYNC B7 ;  /* 0x0000000000077941 */ /* 0x000fea0003800000 */
.L_x_5538:
        /* <DEDUP_REMOVED lines=11> */
.L_x_5581:
[----:B------:R-:W-:-:S03]  /*10390*/  UMOV UR4, 0xffffffff ;  /* 0xffffffff00047882 */ /* 0x000fc60000000000 */
[----:B------:R-:W-:Y:S05]  /*103a0*/  BRA.DIV UR4, `(.L_x_5583) ;  /* 0x0000003204cc7947 */ /* 0x000fea000b800000 */
[----:B------:R0:W1:Y:S02]  /*103b0*/  SHFL.IDX PT, R14, R34, RZ, 0x1f ;  /* 0x00001fff220e7589 */ /* 0x00006400000e0000 */
.L_x_5681:
[----:B------:R-:W2:Y:S01]  /*103c0*/  @!P2 S2R R3, SR_CgaCtaId ;  /* 0x000000000003a919 */ /* 0x000ea20000008800 */
[----:B------:R-:W-:Y:S05]  /*103d0*/  WARPSYNC.ALL ;  /* 0x0000000000007948 */ /* 0x000fea0003800000 */
[----:B------:R-:W-:Y:S01]  /*103e0*/  BAR.SYNC.DEFER_BLOCKING 0x4, 0x180 ;  /* 0x0106000000007b1d */ /* 0x000fe20000010000 */
[----:B------:R-:W-:-:S04]  /*103f0*/  @!P2 MOV R0, 0x400 ;  /* 0x000004000000a802 */ /* 0x000fc80000000f00 */
[----:B--2---:R-:W-:-:S05]  /*10400*/  @!P2 LEA R17, R3, R0, 0x18 ;  /* 0x000000000311a211 */ /* 0x004fca00078ec0ff */
[----:B------:R0:W-:Y:S02]  /*10410*/  @!P2 STS [R17+0x308d0], R34 ;  /* 0x0308d0221100a388 */ /* 0x0001e40000000800 */
[----:B01----:R-:W-:Y:S01]  /*10420*/  MOV R34, R14 ;  /* 0x0000000e00227202 */ /* 0x003fe20000000f00 */
[----:B------:R-:W-:Y:S06]  /*10430*/  BAR.ARV 0x5, 0x180 ;  /* 0x0146000000007b1d */ /* 0x000fec0000002000 */
.L_x_5582:
[----:B------:R-:W-:Y:S02]  /*10440*/  ULDC UR4, c[0x0][0xc38] ;  /* 0x00030e0000047ab9 */ /* 0x000fe40000000800 */
[----:B-1----:R-:W-:-:S13]  /*10450*/  ISETP.GE.AND P0, PT, R34, UR4, PT ;  /* 0x0000000422007c0c */ /* 0x002fda000bf06270 */
[----:B------:R-:W-:Y:S05]  /*10460*/  @!P0 BRA `(.L_x_5584) ;  /* 0xffffffc400948947 */ /* 0x000fea000383ffff */
.L_x_5535:
        /* <DEDUP_REMOVED lines=12> */
.L_x_5682:
[----:B------:R-:W-:Y:S05]  /*10530*/  BSYNC B0 ;  /* 0x0000000000007941 */ /* 0x000fea0003800000 */
.L_x_5585:
[----:B------:R-:W-:-:S03]  /*10540*/  UMOV UR4, 0xffffffff ;  /* 0xffffffff00047882 */ /* 0x000fc60000000000 */
[----:B------:R-:W-:Y:S05]  /*10550*/  BRA.DIV UR4, `(.L_x_5587) ;  /* 0x00000032049c7947 */ /* 0x000fea000b800000 */
[----:B-1----:R-:W1:Y:S02]  /*10560*/  S2R R0, SR_TID.X ;  /* 0x0000000000007919 */ /* 0x002e640000002100 */
[----:B-1----:R-:W-:-:S04]  /*10570*/  SHF.R.U32.HI R0, RZ, 0x5, R0 ;  /* 0x00000005ff007819 */ /* 0x002fc80000011600 */
[----:B------:R-:W-:-:S05]  /*10580*/  LOP3.LUT R0, R0, 0x3, RZ, 0xc0, !PT ;  /* 0x0000000300007812 */ /* 0x000fca00078ec0ff */
[----:B------:R1:W2:Y:S02]  /*10590*/  SHFL.IDX PT, R14, R0, RZ, 0x1f ;  /* 0x00001fff000e7589 */ /* 0x0002a400000e0000 */
.L_x_5685:
[----:B--2---:R-:W-:Y:S01]  /*105a0*/  ISETP.NE.AND P0, PT, R14, RZ, PT ;  /* 0x000000ff0e00720c */ /* 0x004fe20003f05270 */
[----:B------:R-:W-:-:S12]  /*105b0*/  BSSY B0, `(.L_x_5588) ;  /* 0x0000026000007945 */ /* 0x000fd80003800000 */
[----:B------:R-:W-:Y:S05]  /*105c0*/  @P0 BRA `(.L_x_5589) ;  /* 0x0000000000900947 */ /* 0x000fea0003800000 */
[----:B------:R-:W-:-:S03]  /*105d0*/  UMOV UR4, 0xffffffff ;  /* 0xffffffff00047882 */ /* 0x000fc60000000000 */
[----:B------:R-:W-:Y:S05]  /*105e0*/  BRA.DIV UR4, `(.L_x_5590) ;  /* 0x0000003204ac7947 */ /* 0x000fea000b800000 */
[----:B------:R-:W-:-:S13]  /*105f0*/  ELECT P6, URZ, PT ;  /* 0x00000000003f782f */ /* 0x000fda00038c0000 */
.L_x_5688:
        /* <DEDUP_REMOVED lines=8> */
.L_x_5591:
[C---:B------:R-:W-:Y:S01]  /*10680*/  LEA R5, R23.reuse, R4, 0x3 ;  /* 0x0000000417057211 */ /* 0x040fe200078e18ff */
[----:B------:R-:W-:Y:S01]  /*10690*/  VIADD R23, R23, 0x1 ;  /* 0x0000000117177836 */ /* 0x000fe20000000000 */
[----:B------:R-:W-:-:S04]  /*106a0*/  SHF.L.U32 R0, R26, 0x1f, RZ ;  /* 0x0000001f1a007819 */ /* 0x000fc800000006ff */
[----:B------:R-:W1:Y:S01]  /*106b0*/  SYNCS.PHASECHK.TRANS64.TRYWAIT P1, [R5+URZ+0x30840], R0 ;  /* 0x03084000050075a7 */ /* 0x000e62000802017f */
[----:B------:R-:W-:-:S04]  /*106c0*/  ISETP.NE.AND P2, PT, R23, 0x2, PT ;  /* 0x000000021700780c */ /* 0x000fc80003f45270 */
[----:B------:R-:W-:Y:S01]  /*106d0*/  SEL R3, RZ, 0x1, P2 ;  /* 0x00000001ff037807 */ /* 0x000fe20001000000 */
[----:B-1----:R-:W-:Y:S08]  /*106e0*/  @!P1 BRA `(.L_x_5592) ;  /* 0x00000030008c9947 */ /* 0x002ff00003800000 */
.L_x_5689:
[----:B------:R-:W-:Y:S02]  /*106f0*/  SEL R23, R23, RZ, P2 ;  /* 0x000000ff17177207 */ /* 0x000fe40001000000 */
[----:B------:R-:W-:Y:S01]  /*10700*/  LOP3.LUT R2, R26, R3, RZ, 0x3c, !PT ;  /* 0x000000031a027212 */ /* 0x000fe200078e3cff */
[----:B------:R-:W-:Y:S06]  /*10710*/  @!P0 BRA `(.L_x_5593) ;  /* 0x0000000000048947 */ /* 0x000fec0003800000 */
[----:B------:R-:W-:Y:S01]  /*10720*/  BPT.TRAP 0x1 ;  /* 0x000000040000795c */ /* 0x000fe20000300000 */
.L_x_5593:
[----:B------:R-:W-:Y:S01]  /*10730*/  IMAD R23, R23, 0x8, R4 ;  /* 0x0000000817177824 */ /* 0x000fe200078e0204 */
[----:B------:R-:W-:-:S04]  /*10740*/  SHF.L.U32 R2, R2, 0x1f, RZ ;  /* 0x0000001f02027819 */ /* 0x000fc800000006ff */
[----:B------:R-:W2:Y:S02]  /*10750*/  SYNCS.PHASECHK.TRANS64.TRYWAIT P1, [R23+URZ+0x30840], R2 ;  /* 0x03084002170075a7 */ /* 0x000ea4000802017f */
[----:B--2---:R-:W-:Y:S05]  /*10760*/  @!P1 BRA `(.L_x_5594) ;  /* 0x0000003000809947 */ /* 0x004fea0003800000 */
.L_x_5690:
[----:B------:R-:W-:Y:S05]  /*10770*/  @!P0 BRA `(.L_x_5595) ;  /* 0x0000000000048947 */ /* 0x000fea0003800000 */
[----:B------:R-:W-:Y:S01]  /*10780*/  BPT.TRAP 0x1 ;  /* 0x000000040000795c */ /* 0x000fe20000300000 */
.L_x_5595:
[----:B------:R-:W3:Y:S02]  /*10790*/  SYNCS.PHASECHK.TRANS64.TRYWAIT P1, [R5+URZ+0x30860], R0 ;  /* 0x03086000050075a7 */ /* 0x000ee4000802017f */
[----:B---3--:R-:W-:Y:S05]  /*107a0*/  @!P1 BRA `(.L_x_5596) ;  /* 0x0000003000849947 */ /* 0x008fea0003800000 */
.L_x_5691:
[----:B------:R-:W-:Y:S05]  /*107b0*/  @!P0 BRA `(.L_x_5597) ;  /* 0x0000000000048947 */ /* 0x000fea0003800000 */
[----:B------:R-:W-:Y:S01]  /*107c0*/  BPT.TRAP 0x1 ;  /* 0x000000040000795c */ /* 0x000fe20000300000 */
.L_x_5597:
[----:B----4-:R4:W0:Y:S02]  /*107d0*/  SYNCS.PHASECHK.TRANS64.TRYWAIT P0, [R23+URZ+0x30860], R2 ;  /* 0x03086002170075a7 */ /* 0x010824000800017f */
[----:B0-----:R-:W-:Y:S05]  /*107e0*/  @!P0 NANOSLEEP.SYNCS 0x989680 ;  /* 0x009896800000895d */ /* 0x001fea0003900000 */
[----:B------:R-:W0:Y:S02]  /*107f0*/  @!P0 SYNCS.PHASECHK.TRANS64 P0, [R23+URZ+0x30860], R2 ;  /* 0x03086002170085a7 */ /* 0x000e24000800007f */
[----:B0-----:R-:W-:Y:S05]  /*10800*/  @!P0 BRA `(.L_x_5597) ;  /* 0xfffffffc00f08947 */ /* 0x001fea000383ffff */
.L_x_5589:
[----:B------:R-:W-:Y:S05]  /*10810*/  BSYNC B0 ;  /* 0x0000000000007941 */ /* 0x000fea0003800000 */
.L_x_5588:
[----:B------:R-:W-:Y:S05]  /*10820*/  EXIT ;  /* 0x000000000000794d */ /* 0x000fea0003800000 */
.L_x_5482:
[----:B0-----:R-:W-:-:S04]  /*10830*/  IMAD.U32 R3, RZ, RZ, UR40 ;  /* 0x00000028ff037e24 */ /* 0x001fc8000f8e00ff */
[----:B------:R0:W1:Y:S03]  /*10840*/  SYNCS.PHASECHK.TRANS64.TRYWAIT P1, [R3+URZ+0x30800], R0 ;  /* 0x03080000030075a7 */ /* 0x000066000802017f */
[----:B-1----:R-:W-:Y:S05]  /*10850*/  @!P1 NANOSLEEP.SYNCS 0x989680 ;  /* 0x009896800000995d */ /* 0x002fea0003900000 */
[----:B------:R-:W1:Y:S02]  /*10860*/  @!P1 SYNCS.PHASECHK.TRANS64 P1, [R3+URZ+0x30800], R0 ;  /* 0x03080000030095a7 */ /* 0x000e64000802007f */
[----:B-1----:R-:W-:Y:S05]  /*10870*/  @!P1 BRA `(.L_x_5482) ;  /* 0xfffffffc00ec9947 */ /* 0x002fea000383ffff */
[----:B------:R-:W-:Y:S05]  /*10880*/  BRA `(.L_x_5598) ;  /* 0xffffff0c00d07947 */ /* 0x000fea000383ffff */
.L_x_5486:
[----:B-1----:R1:W2:Y:S02]  /*10890*/  SYNCS.PHASECHK.TRANS64.TRYWAIT P1, [R0+URZ+0x30830], R3 ;  /* 0x03083003000075a7 */ /* 0x0022a4000802017f */
[----:B--2---:R-:W-:Y:S05]  /*108a0*/  @!P1 NANOSLEEP.SYNCS 0x989680 ;  /* 0x009896800000995d */ /* 0x004fea0003900000 */
[----:B------:R-:W2:Y:S02]  /*108b0*/  @!P1 SYNCS.PHASECHK.TRANS64 P1, [R0+URZ+0x30830], R3 ;  /* 0x03083003000095a7 */ /* 0x000ea4000802007f */
[----:B--2---:R-:W-:Y:S05]  /*108c0*/  @!P1 BRA `(.L_x_5486) ;  /* 0xfffffffc00f09947 */ /* 0x004fea000383ffff */
[----:B------:R-:W-:Y:S05]  /*108d0*/  BRA `(.L_x_5485) ;  /* 0xffffff0c00ec7947 */ /* 0x000fea000383ffff */
.L_x_5492:
[----:B-1----:R-:W-:-:S04]  /*108e0*/  MOV R12, UR8 ;  /* 0x00000008000c7c02 */ /* 0x002fc80008000f00 */
[----:B------:R1:W2:Y:S03]  /*108f0*/  SYNCS.PHASECHK.TRANS64.TRYWAIT P1, [R12+URZ+0x30830], R11 ;  /* 0x0308300b0c0075a7 */ /* 0x0002a6000802017f */
[----:B--2---:R-:W-:Y:S05]  /*10900*/  @!P1 NANOSLEEP.SYNCS 0x989680 ;  /* 0x009896800000995d */ /* 0x004fea0003900000 */
[----:B------:R-:W2:Y:S02]  /*10910*/  @!P1 SYNCS.PHASECHK.TRANS64 P1, [R12+URZ+0x30830], R11 ;  /* 0x0308300b0c0095a7 */ /* 0x000ea4000802007f */
[----:B--2---:R-:W-:Y:S05]  /*10920*/  @!P1 BRA `(.L_x_5492) ;  /* 0xfffffffc00ec9947 */ /* 0x004fea000383ffff */
[----:B------:R-:W-:Y:S05]  /*10930*/  BRA `(.L_x_5491) ;  /* 0xffffff3400f07947 */ /* 0x000fea000383ffff */
.L_x_5496:
[----:B01----:R-:W-:-:S04]  /*10940*/  IMAD.U32 R11, RZ, RZ, UR9 ;  /* 0x00000009ff0b7e24 */ /* 0x003fc8000f8e00ff */
[----:B------:R0:W1:Y:S03]  /*10950*/  SYNCS.PHASECHK.TRANS64.TRYWAIT P1, [R11+URZ+0x30850], R0 ;  /* 0x030850000b0075a7 */ /* 0x000066000802017f */
[----:B-1----:R-:W-:Y:S05]  /*10960*/  @!P1 NANOSLEEP.SYNCS 0x989680 ;  /* 0x009896800000995d */ /* 0x002fea0003900000 */
[----:B------:R-:W1:Y:S02]  /*10970*/  @!P1 SYNCS.PHASECHK.TRANS64 P1, [R11+URZ+0x30850], R0 ;  /* 0x030850000b0095a7 */ /* 0x000e64000802007f */
[----:B-1----:R-:W-:Y:S05]  /*10980*/  @!P1 BRA `(.L_x_5496) ;  /* 0xfffffffc00ec9947 */ /* 0x002fea000383ffff */
[----:B------:R-:W-:Y:S05]  /*10990*/  BRA `(.L_x_5495) ;  /* 0xffffff4000b87947 */ /* 0x000fea000383ffff */
.L_x_5504:
[----:B-1----:R-:W-:-:S04]  /*109a0*/  IMAD.U32 R12, RZ, RZ, UR8 ;  /* 0x00000008ff0c7e24 */ /* 0x002fc8000f8e00ff */
[----:B------:R1:W2:Y:S03]  /*109b0*/  SYNCS.PHASECHK.TRANS64.TRYWAIT P1, [R12+URZ+0x30830], R11 ;  /* 0x0308300b0c0075a7 */ /* 0x0002a6000802017f */
[----:B--2---:R-:W-:Y:S05]  /*109c0*/  @!P1 NANOSLEEP.SYNCS 0x989680 ;  /* 0x009896800000995d */ /* 0x004fea0003900000 */
[----:B------:R-:W2:Y:S02]  /*109d0*/  @!P1 SYNCS.PHASECHK.TRANS64 P1, [R12+URZ+0x30830], R11 ;  /* 0x0308300b0c0095a7 */ /* 0x000ea4000802007f */
[----:B--2---:R-:W-:Y:S05]  /*109e0*/  @!P1 BRA `(.L_x_5504) ;  /* 0xfffffffc00ec9947 */ /* 0x004fea000383ffff */
[----:B------:R-:W-:Y:S05]  /*109f0*/  BRA `(.L_x_5503) ;  /* 0xffffff6000e07947 */ /* 0x000fea000383ffff */
.L_x_5508:
[----:B01----:R-:W-:-:S04]  /*10a00*/  IMAD.U32 R11, RZ, RZ, UR8 ;  /* 0x00000008ff0b7e24 */ /* 0x003fc8000f8e00ff */
[----:B------:R0:W1:Y:S03]  /*10a10*/  SYNCS.PHASECHK.TRANS64.TRYWAIT P1, [R11+URZ+0x30850], R0 ;  /* 0x030850000b0075a7 */ /* 0x000066000802017f */
[----:B-1----:R-:W-:Y:S05]  /*10a20*/  @!P1 NANOSLEEP.SYNCS 0x989680 ;  /* 0x009896800000995d */ /* 0x002fea0003900000 */
[----:B------:R-:W1:Y:S02]  /*10a30*/  @!P1 SYNCS.PHASECHK.TRANS64 P1, [R11+URZ+0x30850], R0 ;  /* 0x030850000b0095a7 */ /* 0x000e64000802007f */
[----:B-1----:R-:W-:Y:S05]  /*10a40*/  @!P1 BRA `(.L_x_5508) ;  /* 0xfffffffc00ec9947 */ /* 0x002fea000383ffff */
[----:B------:R-:W-:Y:S05]  /*10a50*/  BRA `(.L_x_5507) ;  /* 0xffffff6c00a87947 */ /* 0x000fea000383ffff */
.L_x_5515:
[----:B-1----:R-:W-:-:S04]  /*10a60*/  MOV R5, UR5 ;  /* 0x0000000500057c02 */ /* 0x002fc80008000f00 */
[----:B------:R1:W2:Y:S03]  /*10a70*/  SYNCS.PHASECHK.TRANS64.TRYWAIT P1, [R5+URZ+0x30850], R0 ;  /* 0x03085000050075a7 */ /* 0x0002a6000802017f */
[----:B--2---:R-:W-:Y:S05]  /*10a80*/  @!P1 NANOSLEEP.SYNCS 0x989680 ;  /* 0x009896800000995d */ /* 0x004fea0003900000 */
[----:B------:R-:W2:Y:S02]  /*10a90*/  @!P1 SYNCS.PHASECHK.TRANS64 P1, [R5+URZ+0x30850], R0 ;  /* 0x03085000050095a7 */ /* 0x000ea4000802007f */
[----:B--2---:R-:W-:Y:S05]  /*10aa0*/  @!P1 BRA `(.L_x_5515) ;  /* 0xfffffffc00ec9947 */ /* 0x004fea000383ffff */
[----:B------:R-:W-:Y:S05]  /*10ab0*/  BRA `(.L_x_5514) ;  /* 0xffffff8c00407947 */ /* 0x000fea000383ffff */
.L_x_5546:
[----:B------:R-:W2:Y:S01]  /*10ac0*/  S2R R18, SR_TID.X ;  /* 0x0000000000127919 */ /* 0x000ea20000002100 */
[----:B------:R-:W-:Y:S01]  /*10ad0*/  IMAD.MOV.U32 R12, RZ, RZ, RZ ;  /* 0x000000ffff0c7224 */ /* 0x000fe200078e00ff */
[----:B------:R-:W-:Y:S01]  /*10ae0*/  MOV R15, 0xffffffff ;  /* 0xffffffff000f7802 */ /* 0x000fe20000000f00 */
[----:B------:R-:W-:Y:S01]  /*10af0*/  IMAD.MOV.U32 R11, RZ, RZ, 0x1f ;  /* 0x0000001fff0b7424 */ /* 0x000fe200078e00ff */
[----:B--2---:R-:W-:-:S04]  /*10b00*/  SHF.R.U32.HI R18, RZ, 0x5, R18 ;  /* 0x00000005ff127819 */ /* 0x004fc80000011612 */
[----:B------:R-:W-:-:S05]  /*10b10*/  LOP3.LUT R18, R18, 0x3, RZ, 0xc0, !PT ;  /* 0x0000000312127812 */ /* 0x000fca00078ec0ff */
[----:B------:R-:W-:-:S07]  /*10b20*/  IMAD.MOV.U32 R13, RZ, RZ, R18 ;  /* 0x000000ffff0d7224 */ /* 0x000fce00078e0012 */
[----:B01---5:R-:W-:Y:S05]  /*10b30*/  WARPSYNC.COLLECTIVE R15, `(.L_x_5599) ;  /* 0x000000000f087348 */ /* 0x023fea0003c00000 */
[----:B------:R2:W3:Y:S02]  /*10b40*/  SHFL.IDX P6, R14, R13, R12, R11 ;  /* 0x0000000c0d0e7389 */ /* 0x0004e400000c000b */
[----:B0123-5:R-:W-:Y:S01]  /*10b50*/  ENDCOLLECTIVE ;  /* 0x000000000000791b */ /* 0x02ffe20003800000 */
.L_x_5599:
[----:B------:R-:W-:Y:S05]  /*10b60*/  BRA `(.L_x_5600) ;  /* 0xffffffc800507947 */ /* 0x000fea000383ffff */
.L_x_5549:
[----:B0-----:R0:W1:Y:S02]  /*10b70*/  SYNCS.PHASECHK.TRANS64.TRYWAIT P0, [R0+URZ+0x30840], R3 ;  /* 0x03084003000075a7 */ /* 0x001064000800017f */
[----:B-1----:R-:W-:Y:S05]  /*10b80*/  @!P0 NANOSLEEP.SYNCS 0x989680 ;  /* 0x009896800000895d */ /* 0x002fea0003900000 */
[----:B------:R-:W1:Y:S02]  /*10b90*/  @!P0 SYNCS.PHASECHK.TRANS64 P0, [R0+URZ+0x30840], R3 ;  /* 0x03084003000085a7 */ /* 0x000e64000800007f */
[----:B-1----:R-:W-:Y:S05]  /*10ba0*/  @!P0 BRA `(.L_x_5549) ;  /* 0xfffffffc00f08947 */ /* 0x002fea000383ffff */
[----:B------:R-:W-:Y:S05]  /*10bb0*/  BRA `(.L_x_5601) ;  /* 0xffffffcc00547947 */ /* 0x000fea000383ffff */
.L_x_5550:
        /* <DEDUP_REMOVED lines=8> */
.L_x_5603:
[----:B------:R-:W-:Y:S05]  /*10c40*/  BSYNC B0 ;  /* 0x0000000000007941 */ /* 0x000fea0003800000 */
.L_x_5602:
        /* <DEDUP_REMOVED lines=9> */
.L_x_5604:
        /* <DEDUP_REMOVED lines=8> */
.L_x_5605:
        /* <DEDUP_REMOVED lines=12> */
.L_x_5606:
        /* <DEDUP_REMOVED lines=8> */
.L_x_5607:
[----:B------:R-:W-:-:S05]  /*10ea0*/  @P0 IMAD.X R21, RZ, RZ, R8, P1 ;  /* 0x000000ffff150224 */ /* 0x000fca00008e0608 */
[----:B------:R-:W-:-:S05]  /*10eb0*/  @P0 MOV R3, R21 ;  /* 0x0000001500030202 */ /* 0x000fca0000000f00 */
[----:B------:R-:W-:Y:S01]  /*10ec0*/  @!PT LDS RZ, [RZ] ;  /* 0x00000000fffff984 */ /* 0x000fe20000000800 */
[----:B------:R-:W-:Y:S01]  /*10ed0*/  @!PT LDS RZ, [RZ] ;  /* 0x00000000fffff984 */ /* 0x000fe20000000800 */
[----:B------:R-:W-:Y:S01]  /*10ee0*/  @!PT LDS RZ, [RZ] ;  /* 0x00000000fffff984 */ /* 0x000fe20000000800 */
        /* <DEDUP_REMOVED lines=9> */
.L_x_5608:
        /* <DEDUP_REMOVED lines=8> */
.L_x_5609:
        /* <DEDUP_REMOVED lines=14> */
.L_x_5610:
        /* <DEDUP_REMOVED lines=8> */
.L_x_5611:
        /* <DEDUP_REMOVED lines=14> */
.L_x_5612:
        /* <DEDUP_REMOVED lines=8> */
.L_x_5613:
        /* <DEDUP_REMOVED lines=9> */
[----:B------:R-:W-:-:S07]  /*11350*/  IMAD.MOV.U32 R8, RZ, RZ, R14 ;  /* 0x000000ffff087224 */ /* 0x000fce00078e000e */
[----:B0-----:R-:W-:Y:S05]  /*11360*/  WARPSYNC.COLLECTIVE R15, `(.L_x_5614) ;  /* 0x000000000f087348 */ /* 0x001fea0003c00000 */
[----:B------:R1:W2:Y:S02]  /*11370*/  SHFL.IDX P6, R14, R13, R12, R11 ;  /* 0x0000000c0d0e7389 */ /* 0x0002a400000c000b */
[----:B012---:R-:W-:Y:S01]  /*11380*/  ENDCOLLECTIVE ;  /* 0x000000000000791b */ /* 0x007fe20003800000 */
.L_x_5614:
[----:B------:R-:W-:Y:S05]  /*11390*/  BRA `(.L_x_5615) ;  /* 0xffffffc800ac7947 */ /* 0x000fea000383ffff */
.L_x_5555:
[----:B------:R-:W-:Y:S01]  /*113a0*/  IMAD.MOV.U32 R13, RZ, RZ, R5 ;  /* 0x000000ffff0d7224 */ /* 0x000fe200078e0005 */
[----:B------:R-:W-:Y:S01]  /*113b0*/  MOV R15, 0xffffffff ;  /* 0xffffffff000f7802 */ /* 0x000fe20000000f00 */
[----:B------:R-:W-:Y:S02]  /*113c0*/  IMAD.MOV.U32 R12, RZ, RZ, RZ ;  /* 0x000000ffff0c7224 */ /* 0x000fe400078e00ff */
[----:B------:R-:W-:Y:S02]  /*113d0*/  IMAD.MOV.U32 R11, RZ, RZ, 0x181f ;  /* 0x0000181fff0b7424 */ /* 0x000fe400078e00ff */
[----:B------:R-:W-:-:S07]  /*113e0*/  IMAD.U32 R3, RZ, RZ, UR44 ;  /* 0x0000002cff037e24 */ /* 0x000fce000f8e00ff */
[----:B------:R-:W-:Y:S05]  /*113f0*/  WARPSYNC.COLLECTIVE R15, `(.L_x_5616) ;  /* 0x000000000f087348 */ /* 0x000fea0003c00000 */
[----:B------:R0:W1:Y:S02]  /*11400*/  SHFL.IDX P6, R14, R13, R12, R11 ;  /* 0x0000000c0d0e7389 */ /* 0x00006400000c000b */
[----:B01----:R-:W-:Y:S01]  /*11410*/  ENDCOLLECTIVE ;  /* 0x000000000000791b */ /* 0x003fe20003800000 */
.L_x_5616:
[----:B------:R-:W-:-:S04]  /*11420*/  LEA R4, R3, R36, 0x7 ;  /* 0x0000002403047211 */ /* 0x000fc800078e38ff */
[C---:B------:R-:W-:Y:S01]  /*11430*/  ISETP.GE.AND P0, PT, R4.reuse, UR39, PT ;  /* 0x0000002704007c0c */ /* 0x040fe2000bf06270 */
[----:B------:R-:W-:Y:S02]  /*11440*/  VIADD R6, R4, 0x10 ;  /* 0x0000001004067836 */ /* 0x000fe40000000000 */
[----:B------:R-:W-:Y:S02]  /*11450*/  IMAD.MOV.U32 R13, RZ, RZ, R0 ;  /* 0x000000ffff0d7224 */ /* 0x000fe400078e0000 */
[----:B------:R-:W-:-:S08]  /*11460*/  IMAD.MOV.U32 R2, RZ, RZ, R14 ;  /* 0x000000ffff027224 */ /* 0x000fd000078e000e */
[----:B------:R-:W-:Y:S05]  /*11470*/  WARPSYNC.COLLECTIVE R15, `(.L_x_5617) ;  /* 0x000000000f087348 */ /* 0x000fea0003c00000 */
[----:B------:R0:W1:Y:S02]  /*11480*/  SHFL.IDX P6, R14, R13, R12, R11 ;  /* 0x0000000c0d0e7389 */ /* 0x00006400000c000b */
[----:B01----:R-:W-:Y:S01]  /*11490*/  ENDCOLLECTIVE ;  /* 0x000000000000791b */ /* 0x003fe20003800000 */
.L_x_5617:
        /* <DEDUP_REMOVED lines=8> */
.L_x_5618:
        /* <DEDUP_REMOVED lines=12> */
.L_x_5619:
        /* <DEDUP_REMOVED lines=8> */
.L_x_5620:
        /* <DEDUP_REMOVED lines=14> */
.L_x_5621:
        /* <DEDUP_REMOVED lines=8> */
.L_x_5622:
        /* <DEDUP_REMOVED lines=14> */
.L_x_5623:
        /* <DEDUP_REMOVED lines=8> */
.L_x_5624:
        /* <DEDUP_REMOVED lines=14> */
.L_x_5625:
        /* <DEDUP_REMOVED lines=8> */
.L_x_5626:
        /* <DEDUP_REMOVED lines=14> */
.L_x_5627:
        /* <DEDUP_REMOVED lines=8> */
.L_x_5628:
        /* <DEDUP_REMOVED lines=14> */
.L_x_5629:
        /* <DEDUP_REMOVED lines=8> */
.L_x_5630:
        /* <DEDUP_REMOVED lines=12> */
.L_x_5631:
[----:B------:R-:W-:Y:S05]  /*11e00*/  BRA `(.L_x_5632) ;  /* 0xffffffc800d07947 */ /* 0x000fea000383ffff */
.L_x_5558:
[----:B0-----:R0:W1:Y:S02]  /*11e10*/  SYNCS.PHASECHK.TRANS64.TRYWAIT P0, [R17+URZ+0x30820], R0 ;  /* 0x03082000110075a7 */ /* 0x001064000800017f */
[----:B-1----:R-:W-:Y:S05]  /*11e20*/  @!P0 NANOSLEEP.SYNCS 0x989680 ;  /* 0x009896800000895d */ /* 0x002fea0003900000 */
[----:B------:R-:W1:Y:S02]  /*11e30*/  @!P0 SYNCS.PHASECHK.TRANS64 P0, [R17+URZ+0x30820], R0 ;  /* 0x03082000110085a7 */ /* 0x000e64000800007f */
[----:B-1----:R-:W-:Y:S05]  /*11e40*/  @!P0 BRA `(.L_x_5558) ;  /* 0xfffffffc00f08947 */ /* 0x002fea000383ffff */
[----:B------:R-:W-:Y:S05]  /*11e50*/  BRA `(.L_x_5633) ;  /* 0xffffffcc00347947 */ /* 0x000fea000383ffff */
.L_x_5562:
[----:B0-----:R0:W1:Y:S02]  /*11e60*/  SYNCS.PHASECHK.TRANS64.TRYWAIT P0, [R6+URZ+0x30840], R3 ;  /* 0x03084003060075a7 */ /* 0x001064000800017f */
[----:B-1----:R-:W-:Y:S05]  /*11e70*/  @!P0 NANOSLEEP.SYNCS 0x989680 ;  /* 0x009896800000895d */ /* 0x002fea0003900000 */
[----:B------:R-:W1:Y:S02]  /*11e80*/  @!P0 SYNCS.PHASECHK.TRANS64 P0, [R6+URZ+0x30840], R3 ;  /* 0x03084003060085a7 */ /* 0x000e64000800007f */
[----:B-1----:R-:W-:Y:S05]  /*11e90*/  @!P0 BRA `(.L_x_5562) ;  /* 0xfffffffc00f08947 */ /* 0x002fea000383ffff */
[----:B------:R-:W-:Y:S05]  /*11ea0*/  BRA `(.L_x_5634) ;  /* 0xffffffcc00f47947 */ /* 0x000fea000383ffff */
.L_x_5563:
        /* <DEDUP_REMOVED lines=8> */
.L_x_5636:
[----:B------:R-:W-:Y:S05]  /*11f30*/  BSYNC B1 ;  /* 0x0000000000017941 */ /* 0x000fea0003800000 */
.L_x_5635:
[----:B------:R-:W-:Y:S01]  /*11f40*/  MOV R13, R7 ;  /* 0x00000007000d7202 */ /* 0x000fe20000000f00 */
[----:B------:R-:W-:Y:S01]  /*11f50*/  IMAD.MOV.U32 R12, RZ, RZ, RZ ;  /* 0x000000ffff0c7224 */ /* 0x000fe200078e00ff */
[----:B------:R-:W-:Y:S01]  /*11f60*/  SHF.L.U32 R4, R37, 0x1, RZ ;  /* 0x0000000125047819 */ /* 0x000fe200000006ff */
[----:B------:R-:W-:Y:S02]  /*11f70*/  IMAD.MOV.U32 R11, RZ, RZ, 0x181f ;  /* 0x0000181fff0b7424 */ /* 0x000fe400078e00ff */
[----:B------:R-:W-:Y:S02]  /*11f80*/  IMAD.MOV.U32 R15, RZ, RZ, -0x1 ;  /* 0xffffffffff0f7424 */ /* 0x000fe400078e00ff */
[----:B------:R-:W-:Y:S02]  /*11f90*/  IMAD.MOV.U32 R3, RZ, RZ, R14 ;  /* 0x000000ffff037224 */ /* 0x000fe400078e000e */
[----:B------:R-:W-:-:S07]  /*11fa0*/  IMAD R8, R8, 0x2, R17 ;  /* 0x0000000208087824 */ /* 0x000fce00078e0211 */
[----:B------:R-:W-:Y:S05]  /*11fb0*/  WARPSYNC.COLLECTIVE R15, `(.L_x_5637) ;  /* 0x000000000f087348 */ /* 0x000fea0003c00000 */
[----:B------:R0:W1:Y:S02]  /*11fc0*/  SHFL.IDX P6, R14, R13, R12, R11 ;  /* 0x0000000c0d0e7389 */ /* 0x00006400000c000b */
[----:B01----:R-:W-:Y:S01]  /*11fd0*/  ENDCOLLECTIVE ;  /* 0x000000000000791b */ /* 0x003fe20003800000 */
.L_x_5637:
[----:B------:R-:W-:Y:S01]  /*11fe0*/  IMAD.MOV.U32 R13, RZ, RZ, R10 ;  /* 0x000000ffff0d7224 */ /* 0x000fe200078e000a */
[----:B------:R-:W-:Y:S02]  /*11ff0*/  MOV R12, 0x1 ;  /* 0x00000001000c7802 */ /* 0x000fe40000000f00 */
[----:B------:R-:W-:-:S13]  /*12000*/  IADD3 R2, P0, R14, R4, RZ ;  /* 0x000000040e027210 */ /* 0x000fda0007f1e0ff */
[----:B------:R-:W-:Y:S05]  /*12010*/  WARPSYNC.COLLECTIVE R15, `(.L_x_5638) ;  /* 0x000000000f087348 */ /* 0x000fea0003c00000 */
[----:B------:R0:W1:Y:S02]  /*12020*/  SHFL.IDX P6, R14, R13, R12, R11 ;  /* 0x0000000c0d0e7389 */ /* 0x00006400000c000b */
[----:B01----:R-:W-:Y:S01]  /*12030*/  ENDCOLLECTIVE ;  /* 0x000000000000791b */ /* 0x003fe20003800000 */
.L_x_5638:
        /* <DEDUP_REMOVED lines=12> */
.L_x_5639:
[----:B------:R-:W-:Y:S01]  /*12100*/  MOV R13, R10 ;  /* 0x0000000a000d7202 */ /* 0x000fe20000000f00 */
[----:B------:R-:W-:Y:S01]  /*12110*/  IMAD.MOV.U32 R12, RZ, RZ, 0x2 ;  /* 0x00000002ff0c7424 */ /* 0x000fe200078e00ff */
[----:B------:R-:W-:-:S13]  /*12120*/  IADD3 R2, P0, R14, R4, RZ ;  /* 0x000000040e027210 */ /* 0x000fda0007f1e0ff */
[----:B------:R-:W-:Y:S05]  /*12130*/  WARPSYNC.COLLECTIVE R15, `(.L_x_5640) ;  /* 0x000000000f087348 */ /* 0x000fea0003c00000 */
[----:B------:R0:W1:Y:S02]  /*12140*/  SHFL.IDX P6, R14, R13, R12, R11 ;  /* 0x0000000c0d0e7389 */ /* 0x00006400000c000b */
[----:B01----:R-:W-:Y:S01]  /*12150*/  ENDCOLLECTIVE ;  /* 0x000000000000791b */ /* 0x003fe20003800000 */
.L_x_5640:
        /* <DEDUP_REMOVED lines=12> */
.L_x_5641:
[----:B------:R-:W-:Y:S02]  /*12220*/  IMAD.MOV.U32 R13, RZ, RZ, R10 ;  /* 0x000000ffff0d7224 */ /* 0x000fe400078e000a */
[----:B------:R-:W-:Y:S01]  /*12230*/  IMAD.MOV.U32 R12, RZ, RZ, 0x3 ;  /* 0x00000003ff0c7424 */ /* 0x000fe200078e00ff */
[----:B------:R-:W-:-:S13]  /*12240*/  IADD3 R2, P0, R14, R4, RZ ;  /* 0x000000040e027210 */ /* 0x000fda0007f1e0ff */
[----:B------:R-:W-:Y:S05]  /*12250*/  WARPSYNC.COLLECTIVE R15, `(.L_x_5642) ;  /* 0x000000000f087348 */ /* 0x000fea0003c00000 */
[----:B------:R0:W1:Y:S02]  /*12260*/  SHFL.IDX P6, R14, R13, R12, R11 ;  /* 0x0000000c0d0e7389 */ /* 0x00006400000c000b */
[----:B01----:R-:W-:Y:S01]  /*12270*/  ENDCOLLECTIVE ;  /* 0x000000000000791b */ /* 0x003fe20003800000 */
.L_x_5642:
[----:B------:R-:W-:-:S05]  /*12280*/  IADD3.X R3, RZ, R35, RZ, P0, !PT ;  /* 0x00000023ff037210 */ /* 0x000fca00007fe4ff */
        /* <DEDUP_REMOVED lines=11> */
.L_x_5643:
[----:B------:R-:W-:Y:S02]  /*12340*/  IMAD.MOV.U32 R13, RZ, RZ, R10 ;  /* 0x000000ffff0d7224 */ /* 0x000fe400078e000a */
[----:B------:R-:W-:Y:S01]  /*12350*/  IMAD.MOV.U32 R12, RZ, RZ, 0x4 ;  /* 0x00000004ff0c7424 */ /* 0x000fe200078e00ff */
[----:B------:R-:W-:-:S13]  /*12360*/  IADD3 R2, P0, R14, R4, RZ ;  /* 0x000000040e027210 */ /* 0x000fda0007f1e0ff */
[----:B------:R-:W-:Y:S05]  /*12370*/  WARPSYNC.COLLECTIVE R15, `(.L_x_5644) ;  /* 0x000000000f087348 */ /* 0x000fea0003c00000 */
[----:B------:R0:W1:Y:S02]  /*12380*/  SHFL.IDX P6, R14, R13, R12, R11 ;  /* 0x0000000c0d0e7389 */ /* 0x00006400000c000b */
[----:B01----:R-:W-:Y:S01]  /*12390*/  ENDCOLLECTIVE ;  /* 0x000000000000791b */ /* 0x003fe20003800000 */
.L_x_5644:
        /* <DEDUP_REMOVED lines=12> */
.L_x_5645:
[----:B------:R-:W-:Y:S01]  /*12460*/  IMAD.MOV.U32 R13, RZ, RZ, R10 ;  /* 0x000000ffff0d7224 */ /* 0x000fe200078e000a */
[----:B------:R-:W-:Y:S02]  /*12470*/  MOV R12, 0x5 ;  /* 0x00000005000c7802 */ /* 0x000fe40000000f00 */
[----:B------:R-:W-:-:S13]  /*12480*/  IADD3 R2, P0, R14, R4, RZ ;  /* 0x000000040e027210 */ /* 0x000fda0007f1e0ff */
[----:B------:R-:W-:Y:S05]  /*12490*/  WARPSYNC.COLLECTIVE R15, `(.L_x_5646) ;  /* 0x000000000f087348 */ /* 0x000fea0003c00000 */
[----:B------:R0:W1:Y:S02]  /*124a0*/  SHFL.IDX P6, R14, R13, R12, R11 ;  /* 0x0000000c0d0e7389 */ /* 0x00006400000c000b */
[----:B01----:R-:W-:Y:S01]  /*124b0*/  ENDCOLLECTIVE ;  /* 0x000000000000791b */ /* 0x003fe20003800000 */
.L_x_5646:
        /* <DEDUP_REMOVED lines=12> */
.L_x_5647:
[----:B------:R-:W-:Y:S05]  /*12580*/  BRA `(.L_x_5648) ;  /* 0xffffffcc00447947 */ /* 0x000fea000383ffff */
.L_x_5568:
[----:B0-----:R0:W1:Y:S02]  /*12590*/  SYNCS.PHASECHK.TRANS64.TRYWAIT P0, [R6+URZ+0x30860], R3 ;  /* 0x03086003060075a7 */ /* 0x001064000800017f */
[----:B-1----:R-:W-:Y:S05]  /*125a0*/  @!P0 NANOSLEEP.SYNCS 0x989680 ;  /* 0x009896800000895d */ /* 0x002fea0003900000 */
[----:B------:R-:W1:Y:S02]  /*125b0*/  @!P0 SYNCS.PHASECHK.TRANS64 P0, [R6+URZ+0x30860], R3 ;  /* 0x03086003060085a7 */ /* 0x000e64000800007f */
[----:B-1----:R-:W-:Y:S05]  /*125c0*/  @!P0 BRA `(.L_x_5568) ;  /* 0xfffffffc00f08947 */ /* 0x002fea000383ffff */
[----:B------:R-:W-:Y:S05]  /*125d0*/  BRA `(.L_x_5649) ;  /* 0xffffffcc00a07947 */ /* 0x000fea000383ffff */
.L_x_5569:
        /* <DEDUP_REMOVED lines=8> */
.L_x_5651:
[----:B------:R-:W-:Y:S05]  /*12660*/  BSYNC B1 ;  /* 0x0000000000017941 */ /* 0x000fea0003800000 */
.L_x_5650:
[----:B------:R-:W-:Y:S01]  /*12670*/  MOV R13, R18 ;  /* 0x00000012000d7202 */ /* 0x000fe20000000f00 */
        /* <DEDUP_REMOVED lines=8> */
.L_x_5652:
[----:B------:R-:W-:Y:S02]  /*12700*/  IMAD.MOV.U32 R13, RZ, RZ, R19 ;  /* 0x000000ffff0d7224 */ /* 0x000fe400078e0013 */
[----:B------:R-:W-:Y:S01]  /*12710*/  IMAD.MOV.U32 R12, RZ, RZ, 0x1 ;  /* 0x00000001ff0c7424 */ /* 0x000fe200078e00ff */
[----:B------:R-:W-:-:S13]  /*12720*/  IADD3 R2, P0, R14, R4, RZ ;  /* 0x000000040e027210 */ /* 0x000fda0007f1e0ff */
[----:B------:R-:W-:Y:S05]  /*12730*/  WARPSYNC.COLLECTIVE R15, `(.L_x_5653) ;  /* 0x000000000f087348 */ /* 0x000fea0003c00000 */
[----:B------:R0:W1:Y:S02]  /*12740*/  SHFL.IDX P6, R14, R13, R12, R11 ;  /* 0x0000000c0d0e7389 */ /* 0x00006400000c000b */
[----:B01----:R-:W-:Y:S01]  /*12750*/  ENDCOLLECTIVE ;  /* 0x000000000000791b */ /* 0x003fe20003800000 */
.L_x_5653:
        /* <DEDUP_REMOVED lines=15> */
.L_x_5654:
[----:B------:R-:W-:Y:S01]  /*12850*/  IMAD.MOV.U32 R13, RZ, RZ, R19 ;  /* 0x000000ffff0d7224 */ /* 0x000fe200078e0013 */
[----:B------:R-:W-:Y:S02]  /*12860*/  MOV R12, 0x2 ;  /* 0x00000002000c7802 */ /* 0x000fe40000000f00 */
[----:B------:R-:W-:-:S13]  /*12870*/  IADD3 R2, P0, R14, R4, RZ ;  /* 0x000000040e027210 */ /* 0x000fda0007f1e0ff */
[----:B------:R-:W-:Y:S05]  /*12880*/  WARPSYNC.COLLECTIVE R15, `(.L_x_5655) ;  /* 0x000000000f087348 */ /* 0x000fea0003c00000 */
[----:B------:R0:W1:Y:S02]  /*12890*/  SHFL.IDX P6, R14, R13, R12, R11 ;  /* 0x0000000c0d0e7389 */ /* 0x00006400000c000b */
[----:B01----:R-:W-:Y:S01]  /*128a0*/  ENDCOLLECTIVE ;  /* 0x000000000000791b */ /* 0x003fe20003800000 */
.L_x_5655:
        /* <DEDUP_REMOVED lines=15> */
.L_x_5656:
[----:B------:R-:W-:Y:S01]  /*129a0*/  MOV R13, R19 ;  /* 0x00000013000d7202 */ /* 0x000fe20000000f00 */
[----:B------:R-:W-:Y:S01]  /*129b0*/  IMAD.MOV.U32 R12, RZ, RZ, 0x3 ;  /* 0x00000003ff0c7424 */ /* 0x000fe200078e00ff */
[----:B------:R-:W-:-:S13]  /*129c0*/  IADD3 R2, P0, R14, R4, RZ ;  /* 0x000000040e027210 */ /* 0x000fda0007f1e0ff */
[----:B------:R-:W-:Y:S05]  /*129d0*/  WARPSYNC.COLLECTIVE R15, `(.L_x_5657) ;  /* 0x000000000f087348 */ /* 0x000fea0003c00000 */
[----:B------:R0:W1:Y:S02]  /*129e0*/  SHFL.IDX P6, R14, R13, R12, R11 ;  /* 0x0000000c0d0e7389 */ /* 0x00006400000c000b */
[----:B01----:R-:W-:Y:S01]  /*129f0*/  ENDCOLLECTIVE ;  /* 0x000000000000791b */ /* 0x003fe20003800000 */
.L_x_5657:
        /* <DEDUP_REMOVED lines=15> */
.L_x_5658:
[----:B------:R-:W-:Y:S02]  /*12af0*/  IMAD.MOV.U32 R13, RZ, RZ, R19 ;  /* 0x000000ffff0d7224 */ /* 0x000fe400078e0013 */
[----:B------:R-:W-:Y:S01]  /*12b00*/  IMAD.MOV.U32 R12, RZ, RZ, 0x4 ;  /* 0x00000004ff0c7424 */ /* 0x000fe200078e00ff */
[----:B------:R-:W-:-:S13]  /*12b10*/  IADD3 R2, P0, R14, R4, RZ ;  /* 0x000000040e027210 */ /* 0x000fda0007f1e0ff */
[----:B------:R-:W-:Y:S05]  /*12b20*/  WARPSYNC.COLLECTIVE R15, `(.L_x_5659) ;  /* 0x000000000f087348 */ /* 0x000fea0003c00000 */
[----:B------:R0:W1:Y:S02]  /*12b30*/  SHFL.IDX P6, R14, R13, R12, R11 ;  /* 0x0000000c0d0e7389 */ /* 0x00006400000c000b */
[----:B01----:R-:W-:Y:S01]  /*12b40*/  ENDCOLLECTIVE ;  /* 0x000000000000791b */ /* 0x003fe20003800000 */
.L_x_5659:
[----:B------:R-:W-:Y:S02]  /*12b50*/  IADD3.X R3, RZ, R3, RZ, P0, !PT ;  /* 0x00000003ff037210 */ /* 0x000fe400007fe4ff */
        /* <DEDUP_REMOVED lines=14> */
.L_x_5660:
[----:B------:R-:W-:Y:S02]  /*12c40*/  IMAD.MOV.U32 R13, RZ, RZ, R19 ;  /* 0x000000ffff0d7224 */ /* 0x000fe400078e0013 */
[----:B------:R-:W-:Y:S01]  /*12c50*/  IMAD.MOV.U32 R12, RZ, RZ, 0x5 ;  /* 0x00000005ff0c7424 */ /* 0x000fe200078e00ff */
[----:B------:R-:W-:-:S13]  /*12c60*/  IADD3 R2, P0, R14, R4, RZ ;  /* 0x000000040e027210 */ /* 0x000fda0007f1e0ff */
[----:B------:R-:W-:Y:S05]  /*12c70*/  WARPSYNC.COLLECTIVE R15, `(.L_x_5661) ;  /* 0x000000000f087348 */ /* 0x000fea0003c00000 */
[----:B------:R0:W1:Y:S02]  /*12c80*/  SHFL.IDX P6, R14, R13, R12, R11 ;  /* 0x0000000c0d0e7389 */ /* 0x00006400000c000b */
[----:B01----:R-:W-:Y:S01]  /*12c90*/  ENDCOLLECTIVE ;  /* 0x000000000000791b */ /* 0x003fe20003800000 */
.L_x_5661:
        /* <DEDUP_REMOVED lines=12> */
.L_x_5662:
[----:B------:R-:W-:Y:S01]  /*12d60*/  @!PT LDS RZ, [RZ] ;  /* 0x00000000fffff984 */ /* 0x000fe20000000800 */
[----:B------:R-:W-:Y:S01]  /*12d70*/  @!PT LDS RZ, [RZ] ;  /* 0x00000000fffff984 */ /* 0x000fe20000000800 */
[----:B------:R-:W-:Y:S01]  /*12d80*/  @!PT LDS RZ, [RZ] ;  /* 0x00000000fffff984 */ /* 0x000fe20000000800 */
[----:B------:R0:W-:Y:S01]  /*12d90*/  LDGSTS.E.BYPASS.LTC128B.128 [R7+0x5400], desc[UR36][R2.64+0x80], !P0 ;  /* 0x0540008002077fae */ /* 0x0001e2000c101d64 */
[----:B------:R-:W-:-:S13]  /*12da0*/  ISETP.LT.OR P0, PT, R8, 0x41, P1 ;  /* 0x000000410800780c */ /* 0x000fda0000f01670 */
[----:B------:R0:W-:Y:S01]  /*12db0*/  LDGSTS.E.BYPASS.LTC128B.128 [R7+0x8400], desc[UR36][R2.64+0x100], !P0 ;  /* 0x0840010002077fae */ /* 0x0001e2000c101d64 */
[----:B------:R-:W-:Y:S05]  /*12dc0*/  BRA `(.L_x_5663) ;  /* 0xffffffc800a07947 */ /* 0x000fea000383ffff */
.L_x_5577:
[----:B0-----:R0:W1:Y:S02]  /*12dd0*/  SYNCS.PHASECHK.TRANS64.TRYWAIT P0, [R4+URZ+0x30860], R3 ;  /* 0x03086003040075a7 */ /* 0x001064000800017f */
[----:B-1----:R-:W-:Y:S05]  /*12de0*/  @!P0 NANOSLEEP.SYNCS 0x989680 ;  /* 0x009896800000895d */ /* 0x002fea0003900000 */
[----:B------:R-:W1:Y:S02]  /*12df0*/  @!P0 SYNCS.PHASECHK.TRANS64 P0, [R4+URZ+0x30860], R3 ;  /* 0x03086003040085a7 */ /* 0x000e64000800007f */
[----:B-1----:R-:W-:Y:S05]  /*12e00*/  @!P0 BRA `(.L_x_5577) ;  /* 0xfffffffc00f08947 */ /* 0x002fea000383ffff */
[----:B------:R-:W-:Y:S05]  /*12e10*/  BRA `(.L_x_5664) ;  /* 0xffffffcc00c07947 */ /* 0x000fea000383ffff */
.L_x_5578:
        /* <DEDUP_REMOVED lines=8> */
.L_x_5666:
[----:B------:R-:W-:Y:S05]  /*12ea0*/  BSYNC B0 ;  /* 0x0000000000007941 */ /* 0x000fea0003800000 */
.L_x_5665:
        /* <DEDUP_REMOVED lines=9> */
.L_x_5667:
[----:B------:R-:W-:Y:S02]  /*12f40*/  IMAD.MOV.U32 R13, RZ, RZ, R19 ;  /* 0x000000ffff0d7224 */ /* 0x000fe400078e0013 */
[----:B------:R-:W-:Y:S01]  /*12f50*/  IMAD.MOV.U32 R12, RZ, RZ, 0x1 ;  /* 0x00000001ff0c7424 */ /* 0x000fe200078e00ff */
[----:B------:R-:W-:-:S13]  /*12f60*/  IADD3 R2, P0, R14, R6, RZ ;  /* 0x000000060e027210 */ /* 0x000fda0007f1e0ff */
[----:B------:R-:W-:Y:S05]  /*12f70*/  WARPSYNC.COLLECTIVE R15, `(.L_x_5668) ;  /* 0x000000000f087348 */ /* 0x000fea0003c00000 */
[----:B------:R0:W1:Y:S02]  /*12f80*/  SHFL.IDX P6, R14, R13, R12, R11 ;  /* 0x0000000c0d0e7389 */ /* 0x00006400000c000b */
[----:B01----:R-:W-:Y:S01]  /*12f90*/  ENDCOLLECTIVE ;  /* 0x000000000000791b */ /* 0x003fe20003800000 */
.L_x_5668:
[----:B------:R-:W-:Y:S01]  /*12fa0*/  IADD3.X R3, RZ, R0, RZ, P0, !PT ;  /* 0x00000000ff037210 */ /* 0x000fe200007fe4ff */
[----:B------:R-:W-:Y:S01]  /*12fb0*/  IMAD R0, R8, 0x2, R17 ;  /* 0x0000000208007824 */ /* 0x000fe200078e0211 */
        /* <DEDUP_REMOVED lines=11> */
.L_x_5669:
        /* <DEDUP_REMOVED lines=12> */
.L_x_5670:
        /* <DEDUP_REMOVED lines=12> */
.L_x_5671:
        /* <DEDUP_REMOVED lines=12> */
.L_x_5672:
        /* <DEDUP_REMOVED lines=12> */
.L_x_5673:
        /* <DEDUP_REMOVED lines=12> */
.L_x_5674:
[----:B------:R-:W-:Y:S02]  /*13430*/  IADD3.X R3, RZ, R7, RZ, P0, !PT ;  /* 0x00000007ff037210 */ /* 0x000fe400007fe4ff */
        /* <DEDUP_REMOVED lines=11> */
.L_x_5675:
        /* <DEDUP_REMOVED lines=12> */
.L_x_5676:
        /* <DEDUP_REMOVED lines=12> */
.L_x_5677:
[----:B------:R-:W-:Y:S01]  /*13670*/  @!PT LDS RZ, [RZ] ;  /* 0x00000000fffff984 */ /* 0x000fe20000000800 */
[----:B------:R-:W-:Y:S01]  /*13680*/  @!PT LDS RZ, [RZ] ;  /* 0x00000000fffff984 */ /* 0x000fe20000000800 */
[----:B------:R-:W-:Y:S01]  /*13690*/  @!PT LDS RZ, [RZ] ;  /* 0x00000000fffff984 */ /* 0x000fe20000000800 */
[----:B------:R1:W-:Y:S01]  /*136a0*/  LDGSTS.E.BYPASS.LTC128B.128 [R0+0x5400], desc[UR36][R2.64+0x80], !P0 ;  /* 0x0540008002007fae */ /* 0x0003e2000c101d64 */
[----:B------:R-:W-:-:S13]  /*136b0*/  ISETP.LT.OR P0, PT, R5, 0x41, P1 ;  /* 0x000000410500780c */ /* 0x000fda0000f01670 */
[----:B------:R1:W-:Y:S01]  /*136c0*/  LDGSTS.E.BYPASS.LTC128B.128 [R0+0x8400], desc[UR36][R2.64+0x100], !P0 ;  /* 0x0840010002007fae */ /* 0x0003e2000c101d64 */
[----:B------:R-:W-:Y:S05]  /*136d0*/  BRA `(.L_x_5678) ;  /* 0xffffffc800887947 */ /* 0x000fea000383ffff */
.L_x_5583:
[----:B------:R-:W-:Y:S01]  /*136e0*/  BSSY B0, `(.L_x_5679) ;  /* 0x0000008000007945 */ /* 0x000fe20003800000 */
[----:B------:R-:W-:Y:S01]  /*136f0*/  IMAD.MOV.U32 R13, RZ, RZ, R34 ;  /* 0x000000ffff0d7224 */ /* 0x000fe200078e0022 */
[----:B------:R-:W-:Y:S01]  /*13700*/  MOV R11, 0x1f ;  /* 0x0000001f000b7802 */ /* 0x000fe20000000f00 */
[----:B------:R-:W-:Y:S02]  /*13710*/  IMAD.MOV.U32 R12, RZ, RZ, RZ ;  /* 0x000000ffff0c7224 */ /* 0x000fe400078e00ff */
[----:B------:R-:W-:-:S07]  /*13720*/  IMAD.MOV.U32 R15, RZ, RZ, -0x1 ;  /* 0xffffffffff0f7424 */ /* 0x000fce00078e00ff */
[----:B-----5:R-:W-:Y:S05]  /*13730*/  WARPSYNC.COLLECTIVE R15, `(.L_x_5680) ;  /* 0x000000000f087348 */ /* 0x020fea0003c00000 */
[----:B------:R0:W1:Y:S02]  /*13740*/  SHFL.IDX P6, R14, R13, R12, R11 ;  /* 0x0000000c0d0e7389 */ /* 0x00006400000c000b */
[----:B01---5:R-:W-:Y:S01]  /*13750*/  ENDCOLLECTIVE ;  /* 0x000000000000791b */ /* 0x023fe20003800000 */
.L_x_5680:
[----:B------:R-:W-:Y:S05]  /*13760*/  BSYNC B0 ;  /* 0x0000000000007941 */ /* 0x000fea0003800000 */
.L_x_5679:
[----:B------:R-:W-:Y:S05]  /*13770*/  BRA `(.L_x_5681) ;  /* 0xffffffcc00107947 */ /* 0x000fea000383ffff */
.L_x_5586:
[----:B-1----:R1:W2:Y:S02]  /*13780*/  SYNCS.PHASECHK.TRANS64.TRYWAIT P0, [R4+URZ+0x30820], R0 ;  /* 0x03082000040075a7 */ /* 0x0022a4000800017f */
[----:B--2---:R-:W-:Y:S05]  /*13790*/  @!P0 NANOSLEEP.SYNCS 0x989680 ;  /* 0x009896800000895d */ /* 0x004fea0003900000 */
[----:B------:R-:W2:Y:S02]  /*137a0*/  @!P0 SYNCS.PHASECHK.TRANS64 P0, [R4+URZ+0x30820], R0 ;  /* 0x03082000040085a7 */ /* 0x000ea4000800007f */
[----:B--2---:R-:W-:Y:S05]  /*137b0*/  @!P0 BRA `(.L_x_5586) ;  /* 0xfffffffc00f08947 */ /* 0x004fea000383ffff */
[----:B------:R-:W-:Y:S05]  /*137c0*/  BRA `(.L_x_5682) ;  /* 0xffffffcc00587947 */ /* 0x000fea000383ffff */
.L_x_5587:
        /* <DEDUP_REMOVED lines=11> */
.L_x_5684:
[----:B------:R-:W-:Y:S05]  /*13880*/  BSYNC B0 ;  /* 0x0000000000007941 */ /* 0x000fea0003800000 */
.L_x_5683:
[----:B------:R-:W-:Y:S05]  /*13890*/  BRA `(.L_x_5685) ;  /* 0xffffffcc00407947 */ /* 0x000fea000383ffff */
.L_x_5590:
[----:B------:R-:W-:Y:S01]  /*138a0*/  BSSY B1, `(.L_x_5686) ;  /* 0x0000006000017945 */ /* 0x000fe20003800000 */
[----:B------:R-:W-:-:S07]  /*138b0*/  IMAD.MOV.U32 R15, RZ, RZ, -0x1 ;  /* 0xffffffffff0f7424 */ /* 0x000fce00078e00ff */
[----:B01---5:R-:W-:Y:S05]  /*138c0*/  WARPSYNC.COLLECTIVE R15, `(.L_x_5687) ;  /* 0x000000000f0c7348 */ /* 0x023fea0003c00000 */
[----:B------:R-:W-:Y:S02]  /*138d0*/  ELECT P6, UR62, PT ;  /* 0x00000000003e782f */ /* 0x000fe400038c0000 */
[----:B------:R-:W-:Y:S01]  /*138e0*/  MOV R14, UR62 ;  /* 0x0000003e000e7c02 */ /* 0x000fe20008000f00 */
[----:B01---5:R-:W-:Y:S10]  /*138f0*/  ENDCOLLECTIVE ;  /* 0x000000000000791b */ /* 0x023ff40003800000 */
.L_x_5687:
[----:B------:R-:W-:Y:S05]  /*13900*/  BSYNC B1 ;  /* 0x0000000000017941 */ /* 0x000fea0003800000 */
.L_x_5686:
[----:B------:R-:W-:Y:S05]  /*13910*/  BRA `(.L_x_5688) ;  /* 0xffffffcc00387947 */ /* 0x000fea000383ffff */
.L_x_5592:
[----:B-1----:R1:W2:Y:S02]  /*13920*/  SYNCS.PHASECHK.TRANS64.TRYWAIT P1, [R5+URZ+0x30840], R0 ;  /* 0x03084000050075a7 */ /* 0x0022a4000802017f */
[----:B--2---:R-:W-:Y:S05]  /*13930*/  @!P1 NANOSLEEP.SYNCS 0x989680 ;  /* 0x009896800000995d */ /* 0x004fea0003900000 */
[----:B------:R-:W2:Y:S02]  /*13940*/  @!P1 SYNCS.PHASECHK.TRANS64 P1, [R5+URZ+0x30840], R0 ;  /* 0x03084000050095a7 */ /* 0x000ea4000802007f */
[----:B--2---:R-:W-:Y:S05]  /*13950*/  @!P1 BRA `(.L_x_5592) ;  /* 0xfffffffc00f09947 */ /* 0x004fea000383ffff */
[----:B------:R-:W-:Y:S05]  /*13960*/  BRA `(.L_x_5689) ;  /* 0xffffffcc00607947 */ /* 0x000fea000383ffff */
.L_x_5594:
[----:B--2---:R2:W3:Y:S02]  /*13970*/  SYNCS.PHASECHK.TRANS64.TRYWAIT P1, [R23+URZ+0x30840], R2 ;  /* 0x03084002170075a7 */ /* 0x0044e4000802017f */
[----:B---3--:R-:W-:Y:S05]  /*13980*/  @!P1 NANOSLEEP.SYNCS 0x989680 ;  /* 0x009896800000995d */ /* 0x008fea0003900000 */
[----:B------:R-:W3:Y:S02]  /*13990*/  @!P1 SYNCS.PHASECHK.TRANS64 P1, [R23+URZ+0x30840], R2 ;  /* 0x03084002170095a7 */ /* 0x000ee4000802007f */
[----:B---3--:R-:W-:Y:S05]  /*139a0*/  @!P1 BRA `(.L_x_5594) ;  /* 0xfffffffc00f09947 */ /* 0x008fea000383ffff */
[----:B------:R-:W-:Y:S05]  /*139b0*/  BRA `(.L_x_5690) ;  /* 0xffffffcc006c7947 */ /* 0x000fea000383ffff */
.L_x_5596:
[----:B---3--:R3:W4:Y:S02]  /*139c0*/  SYNCS.PHASECHK.TRANS64.TRYWAIT P1, [R5+URZ+0x30860], R0 ;  /* 0x03086000050075a7 */ /* 0x008724000802017f */
[----:B----4-:R-:W-:Y:S05]  /*139d0*/  @!P1 NANOSLEEP.SYNCS 0x989680 ;  /* 0x009896800000995d */ /* 0x010fea0003900000 */
[----:B------:R-:W4:Y:S02]  /*139e0*/  @!P1 SYNCS.PHASECHK.TRANS64 P1, [R5+URZ+0x30860], R0 ;  /* 0x03086000050095a7 */ /* 0x000f24000802007f */
[----:B----4-:R-:W-:Y:S05]  /*139f0*/  @!P1 BRA `(.L_x_5596) ;  /* 0xfffffffc00f09947 */ /* 0x010fea000383ffff */
[----:B------:R-:W-:Y:S05]  /*13a00*/  BRA `(.L_x_5691) ;  /* 0xffffffcc00687947 */ /* 0x000fea000383ffff */
.L_x_5692:
        /* <DEDUP_REMOVED lines=15> */
.L_x_15841:


//--------------------- .text._ZN7cutlass13device_kernelIN5flash11enable_sm90INS1_16FlashAttnFwdSm90INS1_25CollectiveMainloopFwdSm90ILi2EN4cute5tupleIJNS5_1CILi1EEES8_S8_EEENS6_IJNS7_ILi128EEENS7_ILi96EEENS7_ILi192EEEEEELi192ENS_10bfloat16_tEfNS_4arch4Sm90ELb1ELb0ELb1ELb1ELb1ELb0ELb0ELb1ELb1ELb1ELb0ELb0EEENS1_21CollectiveEpilogueFwdINS6_IJSA_SC_SB_EEES9_SE_SG_Li256ELb1ELb1ELb0ELb0EEENS1_36VarlenDynamicPersistentTileSchedulerILi128ELi96ELi256ELi128ELb0ELb1ELb1ELb1ELb1ELb1EEEEEEEEEvNT_6ParamsE --------------------------
	.section	.text._ZN7cutlass13device_kernelIN5flash11enable_sm90INS1_16FlashAttnFwdSm90INS1_25CollectiveMainloopFwdSm90ILi2EN4cute5tupleIJNS5_1CILi1EEES8_S8_EEENS6_IJNS7_ILi128EEENS7_ILi96EEENS7_ILi192EEEEEELi192ENS_10bfloat16_tEfNS_4arch4Sm90ELb1ELb0ELb1ELb1ELb1ELb0ELb0ELb1ELb1ELb1ELb0ELb0EEENS1_21CollectiveEpilogueFwdINS6_IJSA_SC_SB_EEES9_SE_SG_Li256ELb1ELb1ELb0ELb0EEENS1_36VarlenDynamicPersistentTileSchedulerILi128ELi96ELi256ELi128ELb0ELb1ELb1ELb1ELb1ELb1EEEEEEEEEvNT_6ParamsE,"ax",@progbits
	.align	128
.text._ZN7cutlass13device_kernelIN5flash11enable_sm90INS1_16FlashAttnFwdSm90INS1_25CollectiveMainloopFwdSm90ILi2EN4cute5tupleIJNS5_1CILi1EEES8_S8_EEENS6_IJNS7_ILi128EEENS7_ILi96EEENS7_ILi192EEEEEELi192ENS_10bfloat16_tEfNS_4arch4Sm90ELb1ELb0ELb1ELb1ELb1ELb0ELb0ELb1ELb1ELb1ELb0ELb0EEENS1_21CollectiveEpilogueFwdINS6_IJSA_SC_SB_EEES9_SE_SG_Li256ELb1ELb1ELb0ELb0EEENS1_36VarlenDynamicPersistentTileSchedulerILi128ELi96ELi256ELi128ELb0ELb1ELb1ELb1ELb1ELb1EEEEEEEEEvNT_6ParamsE:
        .type           _ZN7cutlass13device_kernelIN5flash11enable_sm90INS1_16FlashAttnFwdSm90INS1_25CollectiveMainloopFwdSm90ILi2EN4cute5tupleIJNS5_1CILi1EEES8_S8_EEENS6_IJNS7_ILi128EEENS7_ILi96EEENS7_ILi192EEEEEELi192ENS_10bfloat16_tEfNS_4arch4Sm90ELb1ELb0ELb1ELb1ELb1ELb0ELb0ELb1ELb1ELb1ELb0ELb0EEENS1_21CollectiveEpilogueFwdINS6_IJSA_SC_SB_EEES9_SE_SG_Li256ELb1ELb1ELb0ELb0EEENS1_36VarlenDynamicPersistentTileSchedulerILi128ELi96ELi256ELi128ELb0ELb1ELb1ELb1ELb1ELb1EEEEEEEEEvNT_6ParamsE,@function
        .size           _ZN7cutlass13device_kernelIN5flash11enable_sm90INS1_16FlashAttnFwdSm90INS1_25CollectiveMainloopFwdSm90ILi2EN4cute5tupleIJNS5_1CILi1EEES8_S8_EEENS6_IJNS7_ILi128EEENS7_ILi96EEENS7_ILi192EEEEEELi192ENS_10bfloat16_tEfNS_4arch4Sm90ELb1ELb0ELb1ELb1ELb1ELb0ELb0ELb1ELb1ELb1ELb0ELb0EEENS1_21CollectiveEpilogueFwdINS6_IJSA_SC_SB_EEES9_SE_SG_Li256ELb1ELb1ELb0ELb0EEENS1_36VarlenDynamicPersistentTileSchedulerILi128ELi96ELi256ELi128ELb0ELb1ELb1ELb1ELb1ELb1EEEEEEEEEvNT_6ParamsE,(.L_x_15842 - _ZN7cutlass13device_kernelIN5flash11enable_sm90INS1_16FlashAttnFwdSm90INS1_25CollectiveMainloopFwdSm90ILi2EN4cute5tupleIJNS5_1CILi1EEES8_S8_EEENS6_IJNS7_ILi128EEENS7_ILi96EEENS7_ILi192EEEEEELi192ENS_10bfloat16_tEfNS_4arch4Sm90ELb1ELb0ELb1ELb1ELb1ELb0ELb0ELb1ELb1ELb1ELb0ELb0EEENS1_21CollectiveEpilogueFwdINS6_IJSA_SC_SB_EEES9_SE_SG_Li256ELb1ELb1ELb0ELb0EEENS1_36VarlenDynamicPersistentTileSchedulerILi128ELi96ELi256ELi128ELb0ELb1ELb1ELb1ELb1ELb1EEEEEEEEEvNT_6ParamsE)
        .other          _ZN7cutlass13device_kernelIN5flash11enable_sm90INS1_16FlashAttnFwdSm90INS1_25CollectiveMainloopFwdSm90ILi2EN4cute5tupleIJNS5_1CILi1EEES8_S8_EEENS6_IJNS7_ILi128EEENS7_ILi96EEENS7_ILi192EEEEEELi192ENS_10bfloat16_tEfNS_4arch4Sm90ELb1ELb0ELb1ELb1ELb1ELb0ELb0ELb1ELb1ELb1ELb0ELb0EEENS1_21CollectiveEpilogueFwdINS6_IJSA_SC_SB_EEES9_SE_SG_Li256ELb1ELb1ELb0ELb0EEENS1_36VarlenDynamicPersistentTileSchedulerILi128ELi96ELi256ELi128ELb0ELb1ELb1ELb1ELb1ELb1EEEEEEEEEvNT_6ParamsE,@"STO_CUDA_ENTRY STV_DEFAULT"
_ZN7cutlass13device_kernelIN5flash11enable_sm90INS1_16FlashAttnFwdSm90INS1_25CollectiveMainloopFwdSm90ILi2EN4cute5tupleIJNS5_1CILi1EEES8_S8_EEENS6_IJNS7_ILi128EEENS7_ILi96EEENS7_ILi192EEEEEELi192ENS_10bfloat16_tEfNS_4arch4Sm90ELb1ELb0ELb1ELb1ELb1ELb0ELb0ELb1ELb1ELb1ELb0ELb0EEENS1_21CollectiveEpilogueFwdINS6_IJSA_SC_SB_EEES9_SE_SG_Li256ELb1ELb1ELb0ELb0EEENS1_36VarlenDynamicPersistentTileSchedulerILi128ELi96ELi256ELi128ELb0ELb1ELb1ELb1ELb1ELb1EEEEEEEEEvNT_6ParamsE:
        /* <DEDUP_REMOVED lines=45> */
.L_x_5693:
        /* <DEDUP_REMOVED lines=22> */
.L_x_5694:
        /* <DEDUP_REMOVED lines=18> */
.L_x_5695:
        /* <DEDUP_REMOVED lines=22> */
.L_x_5696:
        /* <DEDUP_REMOVED lines=23> */
.L_x_5697:
        /* <DEDUP_REMOVED lines=10> */
.L_x_5699:
        /* <DEDUP_REMOVED lines=23> */
[CC--:B------:R-:W-:Y:S02]  /*0a30*/  LEA.HI R4, R3.reuse, R204.reuse, RZ, 0x5 ;  /* 0x000000cc03047211 */ /* 0x0c0fe400078f28ff */
[----:B------:R-:W-:Y:S02]  /*0a40*/  LOP3.LUT R5, R0, 0xffffff80, RZ, 0xc0, !PT ;  /* 0xffffff8000057812 */ /* 0x000fe400078ec0ff */
[----:B------:R-:W-:Y:S01]  /*0a50*/  LEA.HI R10, R3, R204, RZ, 0x2 ;  /* 0x000000cc030a7211 */ /* 0x000fe200078f10ff */
[----:B------:R-:W-:Y:S01]  /*0a60*/  IMAD.SHL.U32 R4, R4, 0x20, RZ ;  /* 0x0000002004047824 */ /* 0x000fe200078e00ff */
[----:B------:R-:W-:Y:S01]  /*0a70*/  SHF.R.S32.HI R197, RZ, 0x7, R0 ;  /* 0x00000007ffc57819 */ /* 0x000fe20000011400 */
[----:B------:R-:W-:-:S03]  /*0a80*/  IMAD.IADD R196, R204, 0x1, -R5 ;  /* 0x00000001ccc47824 */ /* 0x000fc600078e0a05 */
[----:B------:R-:W-:Y:S02]  /*0a90*/  LOP3.LUT R4, R4, 0xfffffc00, RZ, 0xc0, !PT ;  /* 0xfffffc0004047812 */ /* 0x000fe400078ec0ff */
[----:B------:R-:W-:Y:S02]  /*0aa0*/  SHF.R.S32.HI R9, RZ, 0x1f, R196 ;  /* 0x0000001fff097819 */ /* 0x000fe400000114c4 */
        /* <DEDUP_REMOVED lines=9> */
[----:B------:R-:W-:-:S02]  /*0b40*/  IADD3 R0, R197, -R0, RZ ;  /* 0x80000000c5007210 */ /* 0x000fc40007ffe0ff */
[----:B------:R-:W-:Y:S01]  /*0b50*/  LOP3.LUT R17, R6, 0x7ffffffc, RZ, 0xc0, !PT ;  /* 0x7ffffffc06117812 */ /* 0x000fe200078ec0ff */
[----:B------:R-:W-:-:S04]  /*0b60*/  IMAD.IADD R8, R8, 0x1, -R11 ;  /* 0x0000000108087824 */ /* 0x000fc800078e0a0b */
[----:B------:R-:W-:Y:S02]  /*0b70*/  IMAD R9, R9, 0x10, R8 ;  /* 0x0000001009097824 */ /* 0x000fe400078e0208 */
[----:B------:R-:W-:Y:S02]  /*0b80*/  IMAD.IADD R17, R196, 0x1, -R17 ;  /* 0x00000001c4117824 */ /* 0x000fe400078e0a11 */
[----:B------:R-:W-:Y:S01]  /*0b90*/  IMAD R198, R0, 0x40, R9 ;  /* 0x0000004000c67824 */ /* 0x000fe200078e0209 */
[----:B--2---:R-:W-:Y:S02]  /*0ba0*/  R2UR UR4, R2 ;  /* 0x00000000020472ca */ /* 0x004fe400000e0000 */
[CC--:B------:R-:W-:Y:S02]  /*0bb0*/  LEA.HI R2, R3.reuse, R204.reuse, RZ, 0x4 ;  /* 0x000000cc03027211 */ /* 0x0c0fe400078f20ff */
[----:B------:R-:W-:Y:S02]  /*0bc0*/  LEA.HI R3, R3, R204, RZ, 0x3 ;  /* 0x000000cc03037211 */ /* 0x000fe400078f18ff */
[----:B------:R-:W-:-:S02]  /*0bd0*/  SHF.R.S32.HI R7, RZ, 0x4, R2 ;  /* 0x00000004ff077819 */ /* 0x000fc40000011402 */
[C---:B------:R-:W-:Y:S02]  /*0be0*/  LOP3.LUT R5, R2.reuse, 0x3fffff0, RZ, 0xc0, !PT ;  /* 0x03fffff002057812 */ /* 0x040fe400078ec0ff */
[----:B------:R-:W-:Y:S02]  /*0bf0*/  LEA.HI R2, R2, R7, RZ, 0x1 ;  /* 0x0000000702027211 */ /* 0x000fe400078f08ff */
[----:B------:R-:W-:Y:S01]  /*0c00*/  IADD3 R5, R204, -R5, RZ ;  /* 0x80000005cc057210 */ /* 0x000fe20007ffe0ff */
[----:B------:R-:W-:Y:S01]  /*0c10*/  ULOP3.LUT UR7, UR4, 0x1, URZ, 0xfc, !UPT ;  /* 0x0000000104077892 */ /* 0x000fe2000f8efc3f */
[----:B------:R-:W-:Y:S02]  /*0c20*/  LOP3.LUT R2, R2, 0x1ffffffe, RZ, 0xc0, !PT ;  /* 0x1ffffffe02027812 */ /* 0x000fe400078ec0ff */
[----:B------:R-:W-:Y:S01]  /*0c30*/  LOP3.LUT R23, R3, 0xfffffff8, RZ, 0xc0, !PT ;  /* 0xfffffff803177812 */ /* 0x000fe200078ec0ff */
[----:B------:R-:W-:Y:S01]  /*0c40*/  IMAD R5, R5, 0x40, R4 ;  /* 0x0000004005057824 */ /* 0x000fe200078e0204 */
[----:B------:R-:W-:Y:S01]  /*0c50*/  UMOV UR4, URZ ;  /* 0x0000003f00047c82 */ /* 0x000fe20008000000 */
[----:B------:R-:W-:Y:S01]  /*0c60*/  IMAD.IADD R2, R7, 0x1, -R2 ;  /* 0x0000000107027824 */ /* 0x000fe200078e0a02 */
[----:B------:R-:W-:Y:S01]  /*0c70*/  LOP3.LUT R7, R10, 0xfffffffc, RZ, 0xc0, !PT ;  /* 0xfffffffc0a077812 */ /* 0x000fe200078ec0ff */
[----:B------:R-:W-:Y:S01]  /*0c80*/  IMAD.IADD R23, R204, 0x1, -R23 ;  /* 0x00000001cc177824 */ /* 0x000fe200078e0a17 */
[----:B------:R-:W-:Y:S01]  /*0c90*/  SHF.R.S32.HI R194, RZ, 0x3, R3 ;  /* 0x00000003ffc27819 */ /* 0x000fe20000011403 */
[----:B------:R-:W-:Y:S01]  /*0ca0*/  IMAD R199, R2, 0x8, R5 ;  /* 0x0000000802c77824 */ /* 0x000fe200078e0205 */
[----:B------:R-:W-:Y:S01]  /*0cb0*/  MOV R200, UR7 ;  /* 0x0000000700c87c02 */ /* 0x000fe20008000f00 */
[----:B------:R-:W-:-:S02]  /*0cc0*/  IMAD.IADD R7, R204, 0x1, -R7 ;  /* 0x00000001cc077824 */ /* 0x000fc400078e0a07 */
[----:B------:R-:W-:Y:S02]  /*0cd0*/  IMAD.SHL.U32 R16, R23, 0x8, RZ ;  /* 0x0000000817107824 */ /* 0x000fe400078e00ff */
[----:B------:R-:W-:Y:S01]  /*0ce0*/  IMAD.U32 R195, RZ, RZ, UR4 ;  /* 0x00000004ffc37e24 */ /* 0x000fe2000f8e00ff */
[C---:B------:R-:W-:Y:S01]  /*0cf0*/  LEA.HI R4, R7.reuse, R7, RZ, 0x1 ;  /* 0x0000000707047211 */ /* 0x040fe200078f08ff */
[C---:B------:R-:W-:Y:S01]  /*0d00*/  VIADD R19, R16.reuse, 0x40 ;  /* 0x0000004010137836 */ /* 0x040fe20000000000 */
[----:B------:R-:W-:Y:S01]  /*0d10*/  SHF.R.S32.HI R203, RZ, 0x1f, R16 ;  /* 0x0000001fffcb7819 */ /* 0x000fe20000011410 */
[----:B------:R-:W-:Y:S01]  /*0d20*/  VIADD R22, R16, 0x80 ;  /* 0x0000008010167836 */ /* 0x000fe20000000000 */
[----:B------:R-:W-:Y:S02]  /*0d30*/  LOP3.LUT R4, R4, 0x1ffffffe, RZ, 0xc0, !PT ;  /* 0x1ffffffe04047812 */ /* 0x000fe400078ec0ff */
[----:B------:R-:W-:Y:S02]  /*0d40*/  SHF.R.S32.HI R202, RZ, 0x1f, R19 ;  /* 0x0000001fffca7819 */ /* 0x000fe40000011413 */
[----:B------:R-:W-:Y:S01]  /*0d50*/  SHF.R.S32.HI R201, RZ, 0x1f, R22 ;  /* 0x0000001fffc97819 */ /* 0x000fe20000011416 */
[----:B------:R-:W-:-:S04]  /*0d60*/  IMAD.IADD R7, R7, 0x1, -R4 ;  /* 0x0000000107077824 */ /* 0x000fc800078e0a04 */
[----:B------:R-:W-:-:S07]  /*0d70*/  IMAD R18, R7, 0x8, R198 ;  /* 0x0000000807127824 */ /* 0x000fce00078e02c6 */
.L_x_5759:
[----:B012---:R-:W0:Y:S01]  /*0d80*/  LDC.64 R2, c[0x0][0xc88] ;  /* 0x00032200ff027b82 */ /* 0x007e220000000a00 */
[----:B------:R-:W-:Y:S01]  /*0d90*/  ULDC.64 UR8, c[0x0][0xa28] ;  /* 0x00028a0000087ab9 */ /* 0x000fe20000000a00 */
[----:B------:R-:W-:Y:S01]  /*0da0*/  ULDC.64 UR10, c[0x0][0xa18] ;  /* 0x00028600000a7ab9 */ /* 0x000fe20000000a00 */
[----:B------:R-:W-:Y:S01]  /*0db0*/  ULDC UR7, c[0x0][0x2f0] ;  /* 0x0000bc0000077ab9 */ /* 0x000fe20000000800 */
        /* <DEDUP_REMOVED lines=21> */
[----:B------:R-:W2:Y:S04]  /*0f10*/  @P0 LDG.E R2, desc[UR36][R2.64] ;  /* 0x0000002402020981 */ /* 0x000ea8000c1e1900 */
[----:B---3--:R-:W3:Y:S01]  /*0f20*/  @P2 LDG.E R4, desc[UR36][R4.64] ;  /* 0x0000002404042981 */ /* 0x008ee2000c1e1900 */
[----:B------:R-:W-:Y:S01]  /*0f30*/  UISETP.NE.U32.AND UP0, UPT, UR8, URZ, UPT ;  /* 0x0000003f0800728c */ /* 0x000fe2000bf05070 */
[----:B------:R-:W-:Y:S01]  /*0f40*/  IMAD.U32 R192, RZ, RZ, UR6 ;  /* 0x00000006ffc07e24 */ /* 0x000fe2000f8e00ff */
[----:B------:R-:W-:-:S02]  /*0f50*/  UMOV UR43, URZ ;  /* 0x0000003f002b7c82 */ /* 0x000fc40008000000 */
[----:B------:R-:W-:-:S03]  /*0f60*/  UISETP.NE.AND.EX UP0, UPT, UR9, URZ, UPT, UP0 ;  /* 0x0000003f0900728c */ /* 0x000fc6000bf05300 */
[----:B------:R-:W-:Y:S01]  /*0f70*/  ULDC.64 UR8, c[0x0][0xa20] ;  /* 0x0002880000087ab9 */ /* 0x000fe20000000a00 */
[----:B------:R-:W-:Y:S01]  /*0f80*/  USEL UR4, UR4, 0x1, UP0 ;  /* 0x0000000104047887 */ /* 0x000fe20008000000 */
[----:B------:R-:W-:-:S03]  /*0f90*/  ISETP.NE.U32.AND P1, PT, RZ, UR8, PT ;  /* 0x00000008ff007c0c */ /* 0x000fc6000bf25070 */
[----:B------:R-:W-:Y:S01]  /*0fa0*/  UIMAD UR4, UR4, UR7, URZ ;  /* 0x00000007040472a4 */ /* 0x000fe2000f8e023f */
[----:B------:R-:W-:Y:S02]  /*0fb0*/  ISETP.NE.AND.EX P1, PT, RZ, UR9, PT, P1 ;  /* 0x00000009ff007c0c */ /* 0x000fe4000bf25310 */
[----:B--2---:R-:W-:Y:S02]  /*0fc0*/  @P0 R2UR UR43, R2 ;  /* 0x00000000022b02ca */ /* 0x004fe400000e0000 */
[----:B---3--:R-:W-:Y:S01]  /*0fd0*/  @P2 R2UR UR42, R4 ;  /* 0x00000000042a22ca */ /* 0x008fe200000e0000 */
[----:B----4-:R-:W-:-:S14]  /*0fe0*/  @P2 BRA `(.L_x_5700) ;  /* 0x0000000000382947 */ /* 0x010fdc0003800000 */
[----:B------:R-:W-:Y:S01]  /*0ff0*/  ULDC.64 UR6, c[0x0][0xa00] ;  /* 0x0002800000067ab9 */ /* 0x000fe20000000a00 */
[----:B------:R-:W-:Y:S01]  /*1000*/  ULDC UR42, c[0x0][0x288] ;  /* 0x0000a200002a7ab9 */ /* 0x000fe20000000800 */
[----:B------:R-:W-:-:S04]  /*1010*/  ISETP.NE.U32.AND P0, PT, RZ, UR6, PT ;  /* 0x00000006ff007c0c */ /* 0x000fc8000bf05070 */
[----:B------:R-:W-:-:S13]  /*1020*/  ISETP.NE.AND.EX P0, PT, RZ, UR7, PT, P0 ;  /* 0x00000007ff007c0c */ /* 0x000fda000bf05300 */
[----:B------:R-:W-:Y:S05]  /*1030*/  @!P0 BRA `(.L_x_5700) ;  /* 0x0000000000248947 */ /* 0x000fea0003800000 */
[----:B------:R-:W-:Y:S02]  /*1040*/  ULDC.64 UR6, c[0x0][0xa00] ;  /* 0x0002800000067ab9 */ /* 0x000fe40000000a00 */
[----:B------:R-:W-:-:S06]  /*1050*/  UIMAD.WIDE UR6, UR61, 0x4, UR6 ;  /* 0x000000043d0678a5 */ /* 0x000fcc000f8e0206 */
[----:B------:R-:W-:Y:S01]  /*1060*/  MOV R2, UR6 ;  /* 0x0000000600027c02 */ /* 0x000fe20008000f00 */
[----:B------:R-:W-:-:S05]  /*1070*/  IMAD.U32 R3, RZ, RZ, UR7 ;  /* 0x00000007ff037e24 */ /* 0x000fca000f8e00ff */
[----:B------:R-:W2:Y:S04]  /*1080*/  LDG.E R4, desc[UR36][R2.64] ;  /* 0x0000002402047981 */ /* 0x000ea8000c1e1900 */
[----:B------:R-:W3:Y:S01]  /*1090*/  LDG.E R0, desc[UR36][R2.64+0x4] ;  /* 0x0000042402007981 */ /* 0x000ee2000c1e1900 */
[----:B--2---:R-:W-:Y:S02]  /*10a0*/  R2UR UR42, R4 ;  /* 0x00000000042a72ca */ /* 0x004fe400000e0000 */
[----:B---3--:R-:W-:-:S13]  /*10b0*/  R2UR UR6, R0 ;  /* 0x00000000000672ca */ /* 0x008fda00000e0000 */
[----:B------:R-:W-:-:S12]  /*10c0*/  UIADD3 UR42, -UR42, UR6, URZ ;  /* 0x000000062a2a7290 */ /* 0x000fd8000fffe13f */
.L_x_5700:
[----:B------:R-:W-:Y:S05]  /*10d0*/  @!P1 BRA `(.L_x_5701) ;  /* 0x0000000000209947 */ /* 0x000fea0003800000 */
[----:B------:R-:W-:Y:S01]  /*10e0*/  R2UR UR6, R193 ;  /* 0x00000000c10672ca */ /* 0x000fe200000e0000 */
[----:B------:R-:W-:-:S06]  /*10f0*/  ULEA UR4, UP0, UR61, UR8, 0x2 ;  /* 0x000000083d047291 */ /* 0x000fcc000f80103f */
[----:B------:R-:W-:-:S06]  /*1100*/  IMAD.U32 R2, RZ, RZ, UR4 ;  /* 0x00000004ff027e24 */ /* 0x000fcc000f8e00ff */
[----:B------:R-:W-:-:S06]  /*1110*/  ULEA.HI.X UR6, UR61, UR9, UR6, 0x2, UP0 ;  /* 0x000000093d067291 */ /* 0x000fcc00080f1406 */
[----:B------:R-:W-:-:S05]  /*1120*/  IMAD.U32 R3, RZ, RZ, UR6 ;  /* 0x00000006ff037e24 */ /* 0x000fca000f8e00ff */
[----:B------:R-:W2:Y:S02]  /*1130*/  LDG.E R2, desc[UR36][R2.64] ;  /* 0x0000002402027981 */ /* 0x000ea4000c1e1900 */
[----:B--2---:R-:W-:Y:S01]  /*1140*/  R2UR UR4, R2 ;  /* 0x00000000020472ca */ /* 0x004fe200000e0000 */
[----:B------:R-:W-:-:S14]  /*1150*/  BRA `(.L_x_5702) ;  /* 0x0000000000347947 */ /* 0x000fdc0003800000 */
.L_x_5701:
        /* <DEDUP_REMOVED lines=13> */
.L_x_5702:
[----:B------:R-:W-:Y:S01]  /*1230*/  UIADD3 UR43, -UR43, UR4, URZ ;  /* 0x000000042b2b7290 */ /* 0x000fe2000fffe13f */
[----:B------:R-:W-:Y:S01]  /*1240*/  PLOP3.LUT P0, PT, PT, PT, PT, 0x80, 0x0 ;  /* 0x000000000000781c */ /* 0x000fe20003f0f070 */
[----:B------:R-:W-:Y:S01]  /*1250*/  USHF.L.U32 UR41, UR5, 0x7, URZ ;  /* 0x0000000705297899 */ /* 0x000fe2000800063f */
[----:B------:R-:W-:Y:S01]  /*1260*/  CS2R R2, SRZ ;  /* 0x0000000000027805 */ /* 0x000fe2000001ff00 */
[----:B------:R-:W-:Y:S01]  /*1270*/  ULDC UR4, c[0x0][0x448] ;  /* 0x0001120000047ab9 */ /* 0x000fe20000000800 */
[----:B------:R-:W-:Y:S01]  /*1280*/  UIADD3 UR7, UR43, 0x60, -UR42 ;  /* 0x000000602b077890 */ /* 0x000fe2000fffe82a */
[----:B------:R-:W-:Y:S01]  /*1290*/  MOV R0, RZ ;  /* 0x000000ff00007202 */ /* 0x000fe20000000f00 */
[----:B------:R-:W-:Y:S01]  /*12a0*/  UISETP.NE.AND UP0, UPT, UR4, 0x1, UPT ;  /* 0x000000010400788c */ /* 0x000fe2000bf05270 */
[----:B------:R-:W-:Y:S01]  /*12b0*/  CS2R R118, SRZ ;  /* 0x0000000000767805 */ /* 0x000fe2000001ff00 */
[----:B------:R-:W-:Y:S01]  /*12c0*/  UIADD3 UR6, UR41, 0x7f, URZ ;  /* 0x0000007f29067890 */ /* 0x000fe2000fffe03f */
[----:B------:R-:W-:Y:S01]  /*12d0*/  CS2R R116, SRZ ;  /* 0x0000000000747805 */ /* 0x000fe2000001ff00 */
[----:B------:R-:W-:Y:S01]  /*12e0*/  UP2UR UR60, UPR, URZ, 0x1 ;  /* 0x000000013f3c7883 */ /* 0x000fe20008000000 */
[----:B------:R-:W-:-:S02]  /*12f0*/  CS2R R114, SRZ ;  /* 0x0000000000727805 */ /* 0x000fc4000001ff00 */
[----:B------:R-:W-:Y:S02]  /*1300*/  CS2R R112, SRZ ;  /* 0x0000000000707805 */ /* 0x000fe4000001ff00 */
[----:B------:R-:W-:Y:S02]  /*1310*/  CS2R R110, SRZ ;  /* 0x00000000006e7805 */ /* 0x000fe4000001ff00 */
[----:B------:R-:W-:Y:S02]  /*1320*/  CS2R R108, SRZ ;  /* 0x00000000006c7805 */ /* 0x000fe4000001ff00 */
[----:B------:R-:W-:Y:S02]  /*1330*/  CS2R R106, SRZ ;  /* 0x00000000006a7805 */ /* 0x000fe4000001ff00 */
[----:B------:R-:W-:Y:S01]  /*1340*/  CS2R R104, SRZ ;  /* 0x0000000000687805 */ /* 0x000fe2000001ff00 */
        /* <DEDUP_REMOVED lines=9> */
[----:B------:R-:W-:Y:S01]  /*13e0*/  IMAD.MOV.U32 R43, RZ, RZ, RZ ;  /* 0x000000ffff2b7224 */ /* 0x000fe200078e00ff */
        /* <DEDUP_REMOVED lines=25> */
[----:B------:R-:W-:Y:S01]  /*1580*/  CS2R R64, SRZ ;  /* 0x0000000000407805 */ /* 0x000fe2000001ff00 */
[----:B------:R-:W-:Y:S01]  /*1590*/  IMAD.U32 R102, RZ, RZ, UR9 ;  /* 0x00000009ff667e24 */ /* 0x000fe2000f8e00ff */
[----:B------:R-:W-:-:S02]  /*15a0*/  CS2R R62, SRZ ;  /* 0x00000000003e7805 */ /* 0x000fc4000001ff00 */
[----:B------:R-:W-:Y:S02]  /*15b0*/  CS2R R60, SRZ ;  /* 0x00000000003c7805 */ /* 0x000fe4000001ff00 */
[----:B------:R-:W-:Y:S02]  /*15c0*/  CS2R R58, SRZ ;  /* 0x00000000003a7805 */ /* 0x000fe4000001ff00 */
[----:B------:R-:W-:Y:S02]  /*15d0*/  PLOP3.LUT P1, PT, PT, PT, UP0, 0x80, 0x0 ;  /* 0x000000000000781c */ /* 0x000fe40003f2f008 */
        /* <DEDUP_REMOVED lines=49> */
.L_x_5704:
        /* <DEDUP_REMOVED lines=11> */
.L_x_5846:
[----:B------:R-:W-:Y:S05]  /*19a0*/  @!P0 BRA `(.L_x_5706) ;  /* 0x0000000000048947 */ /* 0x000fea0003800000 */
[----:B------:R-:W-:Y:S01]  /*19b0*/  BPT.TRAP 0x1 ;  /* 0x000000040000795c */ /* 0x000fe20000300000 */
.L_x_5706:
[----:B0-----:R-:W-:Y:S02]  /*19c0*/  IMAD.U32 R0, RZ, RZ, UR39 ;  /* 0x00000027ff007e24 */ /* 0x001fe4000f8e00ff */
[----:B------:R-:W-:-:S03]  /*19d0*/  IMAD.U32 R3, RZ, RZ, UR38 ;  /* 0x00000026ff037e24 */ /* 0x000fc6000f8e00ff */
[----:B------:R-:W-:Y:S02]  /*19e0*/  LEA R0, R0, UR40, 0x3 ;  /* 0x0000002800007c11 */ /* 0x000fe4000f8e18ff */
[----:B------:R-:W-:-:S04]  /*19f0*/  SHF.L.U32 R3, R3, 0x1f, RZ ;  /* 0x0000001f03037819 */ /* 0x000fc800000006ff */
[----:B------:R0:W1:Y:S01]  /*1a00*/  SYNCS.PHASECHK.TRANS64.TRYWAIT P1, [R0+URZ+0x30830], R3 ;  /* 0x03083003000075a7 */ /* 0x000062000802017f */
[----:B------:R-:W-:Y:S05]  /*1a10*/  @!P0 BRA `(.L_x_5707) ;  /* 0x0000000000048947 */ /* 0x000fea0003800000 */
[----:B------:R-:W-:Y:S01]  /*1a20*/  BPT.TRAP 0x1 ;  /* 0x000000040000795c */ /* 0x000fe20000300000 */
.L_x_5707:
[----:B-1----:R-:W-:Y:S05]  /*1a30*/  @P1 BRA `(.L_x_5708) ;  /* 0x0000000000081947 */ /* 0x002fea0003800000 */
[----:B------:R-:W1:Y:S02]  /*1a40*/  SYNCS.PHASECHK.TRANS64.TRYWAIT P1, [R0+URZ+0x30830], R3 ;  /* 0x03083003000075a7 */ /* 0x000e64000802017f */
[----:B-1----:R-:W-:Y:S05]  /*1a50*/  @!P1 BRA `(.L_x_5709) ;  /* 0x0000010800e49947 */ /* 0x002fea0003800000 */
.L_x_5708:
        /* <DEDUP_REMOVED lines=19> */
[----:B------:R-:W-:Y:S01]  /*1b90*/  MOV R8, UR12 ;  /* 0x0000000c00087c02 */ /* 0x000fe20008000f00 */
        /* <DEDUP_REMOVED lines=83> */
.L_x_5710:
[----:B------:R-:W-:Y:S01]  /*20d0*/  UISETP.NE.AND UP0, UPT, UR60, URZ, UPT ;  /* 0x0000003f3c00728c */ /* 0x000fe2000bf05270 */
[----:B------:R-:W-:Y:S01]  /*20e0*/  IADD3 R11, R18, UR41, RZ ;  /* 0x00000029120b7c10 */ /* 0x000fe2000fffe0ff */
[----:B------:R-:W-:Y:S01]  /*20f0*/  UMOV UR5, 0xffffffa0 ;  /* 0xffffffa000057882 */ /* 0x000fe20000000000 */
[----:B------:R-:W-:Y:S01]  /*2100*/  R2UR UR7, R102 ;  /* 0x00000000660772ca */ /* 0x000fe200000e0000 */
        /* <DEDUP_REMOVED lines=9> */
[----:B------:R-:W-:Y:S01]  /*21a0*/  MUFU.TANH R27, R27 ;  /* 0x0000001b001b7308 */ /* 0x000fe20000002400 */
[----:B------:R-:W-:Y:S01]  /*21b0*/  FMUL.FTZ R31, R31, UR6 ;  /* 0x000000061f1f7c20 */ /* 0x000fe20008410000 */
[----:B------:R-:W-:Y:S01]  /*21c0*/  FMUL.FTZ R34, R34, UR6 ;  /* 0x0000000622227c20 */ /* 0x000fe20008410000 */
[----:B------:R-:W-:Y:S01]  /*21d0*/  UIMAD UR5, UR7, UR5, 0x61 ;  /* 0x00000061070574a4 */ /* 0x000fe2000f8e0205 */
        /* <DEDUP_REMOVED lines=8> */
[----:B------:R-:W-:Y:S01]  /*2260*/  UIMAD UR4, UR7, -0x60, UR43 ;  /* 0xffffffa0070478a4 */ /* 0x000fe2000f8e022b */
[----:B------:R-:W-:-:S02]  /*2270*/  IMAD.U32 R2, RZ, RZ, UR5 ;  /* 0x00000005ff027e24 */ /* 0x000fc4000f8e00ff */
[----:B------:R-:W-:Y:S01]  /*2280*/  FMUL.FTZ R39, R39, UR6 ;  /* 0x0000000627277c20 */ /* 0x000fe20008410000 */
[----:B------:R-:W-:Y:S01]  /*2290*/  FMUL.FTZ R42, R42, UR6 ;  /* 0x000000062a2a7c20 */ /* 0x000fe20008410000 */
[----:B------:R-:W3:Y:S01]  /*22a0*/  SHFL.IDX PT, R14, R11, 0x1, 0x1c1f ;  /* 0x003c1f000b0e7f89 */ /* 0x000ee200000e0000 */
[----:B------:R-:W-:Y:S01]  /*22b0*/  UIADD3 UR4, UR4, 0x60, URZ ;  /* 0x0000006004047890 */ /* 0x000fe2000fffe03f */
[----:B------:R-:W-:Y:S01]  /*22c0*/  IMAD R2, R17, -0x2, R2 ;  /* 0xfffffffe11027824 */ /* 0x000fe200078e0202 */
[----:B------:R-:W-:Y:S01]  /*22d0*/  MUFU.TANH R30, R30 ;  /* 0x0000001e001e7308 */ /* 0x000fe20000002400 */
[----:B------:R-:W-:Y:S01]  /*22e0*/  FMUL.FTZ R33, R33, UR6 ;  /* 0x0000000621217c20 */ /* 0x000fe20008410000 */
[----:B------:R-:W-:Y:S01]  /*22f0*/  FMUL.FTZ R43, R43, UR6 ;  /* 0x000000062b2b7c20 */ /* 0x000fe20008410000 */
[----:B------:R-:W-:Y:S01]  /*2300*/  FMUL.FTZ R46, R46, UR6 ;  /* 0x000000062e2e7c20 */ /* 0x000fe20008410000 */
[----:B------:R-:W-:Y:S01]  /*2310*/  IMAD.U32 R12, RZ, RZ, UR4 ;  /* 0x00000004ff0c7e24 */ /* 0x000fe2000f8e00ff */
[----:B------:R-:W-:Y:S01]  /*2320*/  IADD3 R13, -R13, UR43, R2 ;  /* 0x0000002b0d0d7c10 */ /* 0x000fe2000fffe102 */
        /* <DEDUP_REMOVED lines=15> */
[-CC-:B---3--:R-:W-:Y:S01]  /*2420*/  VIADDMNMX R14, R14, R13.reuse, R12.reuse, PT ;  /* 0x0000000d0e0e7246 */ /* 0x188fe2000380010c */
[----:B------:R-:W-:Y:S01]  /*2430*/  FMUL.FTZ R67, R67, UR6 ;  /* 0x0000000643437c20 */ /* 0x000fe20008410000 */
[----:B------:R-:W-:Y:S01]  /*2440*/  FMUL.FTZ R70, R70, UR6 ;  /* 0x0000000646467c20 */ /* 0x000fe20008410000 */
[----:B------:R-:W-:Y:S01]  /*2450*/  FMUL.FTZ R71, R71, UR6 ;  /* 0x0000000647477c20 */ /* 0x000fe20008410000 */
[C---:B------:R-:W-:Y:S01]  /*2460*/  ISETP.GT.AND P1, PT, R14.reuse, RZ, PT ;  /* 0x000000ff0e00720c */ /* 0x040fe20003f24270 */
[----:B------:R3:W-:Y:S01]  /*2470*/  MUFU.TANH R20, R28 ;  /* 0x0000001c00147308 */ /* 0x0007e20000002400 */
[C---:B------:R-:W-:Y:S01]  /*2480*/  ISETP.GT.AND P2, PT, R14.reuse, 0x1, PT ;  /* 0x000000010e00780c */ /* 0x040fe20003f44270 */
[----:B------:R-:W5:Y:S01]  /*2490*/  SHFL.IDX PT, R11, R11, RZ, 0x1c1f ;  /* 0x001c1fff0b0b7589 */ /* 0x000f6200000e0000 */
[----:B------:R-:W-:Y:S01]  /*24a0*/  ISETP.GT.AND P3, PT, R14, 0x8, PT ;  /* 0x000000080e00780c */ /* 0x000fe20003f64270 */
[----:B01----:R-:W-:Y:S01]  /*24b0*/  FMUL.FTZ R3, R24, UR6 ;  /* 0x0000000618037c20 */ /* 0x003fe20008410000 */
[----:B--2---:R-:W-:Y:S01]  /*24c0*/  FSEL R25, R25, -INF , P1 ;  /* 0xff80000019197808 */ /* 0x004fe20000800000 */
[----:B------:R-:W-:Y:S01]  /*24d0*/  FMUL.FTZ R32, R32, UR6 ;  /* 0x0000000620207c20 */ /* 0x000fe20008410000 */
[----:B------:R-:W-:Y:S01]  /*24e0*/  ISETP.GT.AND P1, PT, R14, 0x9, PT ;  /* 0x000000090e00780c */ /* 0x000fe20003f24270 */
[----:B------:R-:W0:Y:S01]  /*24f0*/  MUFU.TANH R35, R35 ;  /* 0x0000002300237308 */ /* 0x000e220000002400 */
[----:B---3--:R-:W-:Y:S01]  /*2500*/  FSEL R28, R27, -INF , P2 ;  /* 0xff8000001b1c7808 */ /* 0x008fe20001000000 */
[----:B------:R-:W-:Y:S01]  /*2510*/  FMUL.FTZ R36, R36, UR6 ;  /* 0x0000000624247c20 */ /* 0x000fe20008410000 */
[----:B------:R-:W-:Y:S01]  /*2520*/  ISETP.GT.AND P2, PT, R14, 0x10, PT ;  /* 0x000000100e00780c */ /* 0x000fe20003f44270 */
[----:B------:R-:W-:Y:S01]  /*2530*/  FMUL.FTZ R40, R40, UR6 ;  /* 0x0000000628287c20 */ /* 0x000fe20008410000 */
[----:B------:R-:W-:Y:S01]  /*2540*/  FMNMX.FTZ R2, R25, R28, !PT ;  /* 0x0000001c19027209 */ /* 0x000fe20007810000 */
[----:B------:R-:W-:Y:S01]  /*2550*/  ULDC UR14, c[0x0][0x988] ;  /* 0x00026200000e7ab9 */ /* 0x000fe20000000800 */
[----:B----4-:R-:W-:Y:S01]  /*2560*/  FSEL R31, R31, -INF , P1 ;  /* 0xff8000001f1f7808 */ /* 0x010fe20000800000 */
[----:B------:R1:W-:Y:S01]  /*2570*/  MUFU.TANH R21, R29 ;  /* 0x0000001d00157308 */ /* 0x0003e20000002400 */
[----:B------:R-:W-:Y:S01]  /*2580*/  ISETP.GT.AND P1, PT, R14, 0x11, PT ;  /* 0x000000110e00780c */ /* 0x000fe20003f24270 */
[----:B------:R-:W-:Y:S01]  /*2590*/  FMUL.FTZ R44, R44, UR6 ;  /* 0x000000062c2c7c20 */ /* 0x000fe20008410000 */
[----:B------:R-:W-:Y:S01]  /*25a0*/  FMUL.FTZ R45, R45, UR6 ;  /* 0x000000062d2d7c20 */ /* 0x000fe20008410000 */
[----:B------:R-:W-:Y:S01]  /*25b0*/  FMUL.FTZ R48, R48, UR6 ;  /* 0x0000000630307c20 */ /* 0x000fe20008410000 */
[----:B------:R-:W-:Y:S01]  /*25c0*/  FMUL.FTZ R49, R49, UR6 ;  /* 0x0000000631317c20 */ /* 0x000fe20008410000 */
[----:B------:R-:W-:Y:S01]  /*25d0*/  FMUL.FTZ R52, R52, UR6 ;  /* 0x0000000634347c20 */ /* 0x000fe20008410000 */
[----:B------:R-:W-:Y:S01]  /*25e0*/  FMUL.FTZ R53, R53, UR6 ;  /* 0x0000000635357c20 */ /* 0x000fe20008410000 */
[----:B------:R-:W-:Y:S01]  /*25f0*/  MUFU.TANH R38, R38 ;  /* 0x0000002600267308 */ /* 0x000fe20000002400 */
[----:B-1----:R-:W-:Y:S01]  /*2600*/  FSEL R29, R30, -INF , P3 ;  /* 0xff8000001e1d7808 */ /* 0x002fe20001800000 */
[----:B------:R-:W-:Y:S01]  /*2610*/  FMUL.FTZ R56, R56, UR6 ;  /* 0x0000000638387c20 */ /* 0x000fe20008410000 */
[----:B0-----:R-:W-:Y:S01]  /*2620*/  FSEL R35, R35, -INF , P1 ;  /* 0xff80000023237808 */ /* 0x001fe20000800000 */
[----:B------:R-:W-:Y:S01]  /*2630*/  FMUL.FTZ R57, R57, UR6 ;  /* 0x0000000639397c20 */ /* 0x000fe20008410000 */
[----:B------:R-:W-:Y:S01]  /*2640*/  FMNMX.FTZ R2, R29, R2, !PT ;  /* 0x000000021d027209 */ /* 0x000fe20007810000 */
[----:B------:R-:W-:Y:S01]  /*2650*/  FMUL.FTZ R60, R60, UR6 ;  /* 0x000000063c3c7c20 */ /* 0x000fe20008410000 */
[----:B------:R-:W-:Y:S01]  /*2660*/  ISETP.GT.AND P1, PT, R14, 0x19, PT ;  /* 0x000000190e00780c */ /* 0x000fe20003f24270 */
[----:B------:R-:W0:Y:S01]  /*2670*/  MUFU.TANH R39, R39 ;  /* 0x0000002700277308 */ /* 0x000e220000002400 */
[----:B------:R-:W-:Y:S01]  /*2680*/  FMNMX.FTZ R2, R31, R2, !PT ;  /* 0x000000021f027209 */ /* 0x000fe20007810000 */
[----:B------:R-:W-:Y:S01]  /*2690*/  FMUL.FTZ R61, R61, UR6 ;  /* 0x000000063d3d7c20 */ /* 0x000fe20008410000 */
[----:B-----5:R-:W-:Y:S01]  /*26a0*/  VIADDMNMX R12, R11, R13, R12, PT ;  /* 0x0000000d0b0c7246 */ /* 0x020fe2000380010c */
[----:B------:R-:W-:Y:S01]  /*26b0*/  FMUL.FTZ R64, R64, UR6 ;  /* 0x0000000640407c20 */ /* 0x000fe20008410000 */
[----:B------:R-:W-:Y:S01]  /*26c0*/  FMUL.FTZ R65, R65, UR6 ;  /* 0x0000000641417c20 */ /* 0x000fe20008410000 */
[----:B------:R-:W-:Y:S01]  /*26d0*/  FMUL.FTZ R68, R68, UR6 ;  /* 0x0000000644447c20 */ /* 0x000fe20008410000 */
[----:B------:R-:W-:Y:S01]  /*26e0*/  ISETP.GT.AND P3, PT, R12, 0x8, PT ;  /* 0x000000080c00780c */ /* 0x000fe20003f64270 */
[----:B------:R1:W-:Y:S01]  /*26f0*/  MUFU.TANH R26, R33 ;  /* 0x00000021001a7308 */ /* 0x0003e20000002400 */
[----:B------:R-:W-:Y:S01]  /*2700*/  FMUL.FTZ R69, R69, UR6 ;  /* 0x0000000645457c20 */ /* 0x000fe20008410000 */
[----:B------:R-:W-:Y:S01]  /*2710*/  R2UR UR8, R0 ;  /* 0x00000000000872ca */ /* 0x000fe200000e0000 */
[----:B------:R-:W-:Y:S01]  /*2720*/  @UP0 ULDC UR6, c[0x0][0x44c] ;  /* 0x0001130000060ab9 */ /* 0x000fe20000000800 */
[----:B------:R-:W-:Y:S01]  /*2730*/  FSEL R13, R20, -INF , P3 ;  /* 0xff800000140d7808 */ /* 0x000fe20001800000 */
[----:B------:R-:W-:Y:S01]  /*2740*/  UIADD3 UR4, UR7, -0x2, URZ ;  /* 0xfffffffe07047890 */ /* 0x000fe2000fffe03f */
[----:B------:R-:W-:Y:S01]  /*2750*/  ISETP.GT.AND P3, PT, R12, 0x18, PT ;  /* 0x000000180c00780c */ /* 0x000fe20003f64270 */
[----:B------:R-:W-:Y:S01]  /*2760*/  UIMAD.WIDE.U32 UR6, UR41, UR6, URZ ;  /* 0x00000006290672a5 */ /* 0x000fe2000f8e003f */
[----:B------:R-:W2:Y:S01]  /*2770*/  MUFU.TANH R42, R42 ;  /* 0x0000002a002a7308 */ /* 0x000ea20000002400 */
[----:B-1----:R-:W-:Y:S01]  /*2780*/  FSEL R33, R34, -INF , P2 ;  /* 0xff80000022217808 */ /* 0x002fe20001000000 */
[----:B------:R-:W-:Y:S01]  /*2790*/  @UP0 ULDC UR9, c[0x0][0x450] ;  /* 0x0001140000090ab9 */ /* 0x000fe20000000800 */
[C---:B------:R-:W-:Y:S01]  /*27a0*/  ISETP.GT.AND P2, PT, R14.reuse, 0x18, PT ;  /* 0x000000180e00780c */ /* 0x040fe20003f44270 */
[----:B------:R-:W-:Y:S01]  /*27b0*/  UMOV UR5, UR41 ;  /* 0x0000002900057c82 */ /* 0x000fe20008000000 */
[----:B------:R-:W-:Y:S01]  /*27c0*/  FMNMX.FTZ R2, R33, R2, !PT ;  /* 0x0000000221027209 */ /* 0x000fe20007810000 */
[----:B------:R-:W1:Y:S01]  /*27d0*/  S2UR UR10, SR_CgaCtaId ;  /* 0x00000000000a79c3 */ /* 0x000e620000008800 */
[----:B0-----:R-:W-:Y:S01]  /*27e0*/  FSEL R39, R39, -INF , P1 ;  /* 0xff80000027277808 */ /* 0x001fe20000800000 */
[----:B------:R-:W0:Y:S01]  /*27f0*/  MUFU.TANH R43, R43 ;  /* 0x0000002b002b7308 */ /* 0x000e220000002400 */
[----:B------:R-:W-:Y:S01]  /*2800*/  FMNMX.FTZ R2, R35, R2, !PT ;  /* 0x0000000223027209 */ /* 0x000fe20007810000 */
[----:B------:R-:W-:Y:S01]  /*2810*/  @UP0 USHF.R.U32.HI UR5, URZ, UR9, UR7 ;  /* 0x000000093f050299 */ /* 0x000fe20008011607 */
[----:B------:R-:W-:-:S02]  /*2820*/  ISETP.GT.AND P1, PT, R14, 0x21, PT ;  /* 0x000000210e00780c */ /* 0x000fc40003f24270 */
[----:B------:R-:W-:Y:S02]  /*2830*/  CS2R R118, SRZ ;  /* 0x0000000000767805 */ /* 0x000fe4000001ff00 */
[----:B------:R-:W-:Y:S01]  /*2840*/  CS2R R116, SRZ ;  /* 0x0000000000747805 */ /* 0x000fe2000001ff00 */
[----:B------:R-:W-:Y:S01]  /*2850*/  UIADD3 UR6, UR5, UR43, -UR42 ;  /* 0x0000002b05067290 */ /* 0x000fe2000fffe82a */
        /* <DEDUP_REMOVED lines=9> */
[----:B------:R-:W4:Y:S01]  /*28f0*/  MUFU.TANH R46, R46 ;  /* 0x0000002e002e7308 */ /* 0x000f220000002400 */
[----:B---3--:R-:W-:Y:S02]  /*2900*/  FSEL R37, R38, -INF , P2 ;  /* 0xff80000026257808 */ /* 0x008fe40001000000 */
[----:B------:R-:W-:Y:S02]  /*2910*/  CS2R R104, SRZ ;  /* 0x0000000000687805 */ /* 0x000fe4000001ff00 */
[----:B------:R-:W-:Y:S01]  /*2920*/  ISETP.GT.AND P2, PT, R14, 0x20, PT ;  /* 0x000000200e00780c */ /* 0x000fe20003f44270 */
[----:B------:R-:W-:Y:S01]  /*2930*/  ULEA.HI.SX32 UR6, UR7, UR6, 0x1c ;  /* 0x0000000607067291 */ /* 0x000fe2000f8fe23f */
[----:B------:R-:W-:Y:S01]  /*2940*/  FMNMX.FTZ R2, R37, R2, !PT ;  /* 0x0000000225027209 */ /* 0x000fe20007810000 */
[----:B-1----:R-:W-:Y:S01]  /*2950*/  UPRMT UR5, UR10, 0x654, UR5 ;  /* 0x000006540a057896 */ /* 0x002fe20008000005 */
[----:B------:R-:W-:Y:S01]  /*2960*/  CS2R R102, SRZ ;  /* 0x0000000000667805 */ /* 0x000fe2000001ff00 */
[----:B------:R-:W1:Y:S01]  /*2970*/  MUFU.TANH R47, R47 ;  /* 0x0000002f002f7308 */ /* 0x000e620000002400 */
[----:B------:R-:W-:Y:S01]  /*2980*/  FMNMX.FTZ R2, R39, R2, !PT ;  /* 0x0000000227027209 */ /* 0x000fe20007810000 */
[----:B------:R-:W-:Y:S01]  /*2990*/  UISETP.LT.AND UP0, UPT, URZ, UR6, UPT ;  /* 0x000000063f00728c */ /* 0x000fe2000bf01270 */
[----:B------:R-:W-:-:S02]  /*29a0*/  CS2R R100, SRZ ;  /* 0x0000000000647805 */ /* 0x000fc4000001ff00 */
[----:B------:R-:W-:Y:S02]  /*29b0*/  CS2R R98, SRZ ;  /* 0x0000000000627805 */ /* 0x000fe4000001ff00 */
[----:B------:R-:W-:Y:S01]  /*29c0*/  CS2R R96, SRZ ;  /* 0x0000000000607805 */ /* 0x000fe2000001ff00 */
[----:B------:R-:W-:Y:S01]  /*29d0*/  USEL UR10, URZ, UR6, !UP0 ;  /* 0x000000063f0a7287 */ /* 0x000fe2000c000000 */
[----:B------:R-:W-:Y:S01]  /*29e0*/  SYNCS.ARRIVE.TRANS64.RED.A1T0 RZ, [UR5], RZ ;  /* 0x000000ffffff79a7 */ /* 0x000fe20008100405 */
[----:B------:R2:W-:Y:S01]  /*29f0*/  MUFU.TANH R73, R41 ;  /* 0x0000002900497308 */ /* 0x0005e20000002400 */
[----:B------:R-:W-:Y:S01]  /*2a00*/  CS2R R94, SRZ ;  /* 0x00000000005e7805 */ /* 0x000fe2000001ff00 */
[----:B------:R-:W-:Y:S01]  /*2a10*/  UISETP.GE.AND UP0, UPT, UR4, UR10, UPT ;  /* 0x0000000a0400728c */ /* 0x000fe2000bf06270 */
[----:B------:R-:W-:Y:S02]  /*2a20*/  CS2R R92, SRZ ;  /* 0x00000000005c7805 */ /* 0x000fe4000001ff00 */
[----:B------:R-:W-:-:S02]  /*2a30*/  CS2R R90, SRZ ;  /* 0x00000000005a7805 */ /* 0x000fc4000001ff00 */
[----:B------:R-:W-:Y:S02]  /*2a40*/  CS2R R88, SRZ ;  /* 0x0000000000587805 */ /* 0x000fe4000001ff00 */
[----:B------:R-:W-:Y:S02]  /*2a50*/  CS2R R86, SRZ ;  /* 0x0000000000567805 */ /* 0x000fe4000001ff00 */
[----:B------:R-:W-:Y:S01]  /*2a60*/  CS2R R84, SRZ ;  /* 0x0000000000547805 */ /* 0x000fe2000001ff00 */
[----:B------:R-:W3:Y:S01]  /*2a70*/  MUFU.TANH R50, R50 ;  /* 0x0000003200327308 */ /* 0x000ee20000002400 */
[----:B--2---:R-:W-:Y:S02]  /*2a80*/  FSEL R41, R42, -INF , P2 ;  /* 0xff8000002a297808 */ /* 0x004fe40001000000 */
[----:B------:R-:W-:Y:S02]  /*2a90*/  CS2R R82, SRZ ;  /* 0x0000000000527805 */ /* 0x000fe4000001ff00 */
[----:B------:R-:W-:-:S02]  /*2aa0*/  ISETP.GT.AND P2, PT, R14, 0x28, PT ;  /* 0x000000280e00780c */ /* 0x000fc40003f44270 */
[----:B------:R-:W-:Y:S02]  /*2ab0*/  CS2R R80, SRZ ;  /* 0x0000000000507805 */ /* 0x000fe4000001ff00 */
[----:B0-----:R-:W-:Y:S02]  /*2ac0*/  FSEL R42, R43, -INF , P1 ;  /* 0xff8000002b2a7808 */ /* 0x001fe40000800000 */
[----:B------:R-:W-:Y:S02]  /*2ad0*/  CS2R R78, SRZ ;  /* 0x00000000004e7805 */ /* 0x000fe4000001ff00 */
[----:B------:R-:W-:Y:S01]  /*2ae0*/  FMNMX.FTZ R15, R41, R2, !PT ;  /* 0x00000002290f7209 */ /* 0x000fe20007810000 */
[----:B------:R-:W0:Y:S01]  /*2af0*/  MUFU.TANH R51, R51 ;  /* 0x0000003300337308 */ /* 0x000e220000002400 */
[----:B------:R-:W-:Y:S02]  /*2b00*/  ISETP.GT.AND P1, PT, R14, 0x29, PT ;  /* 0x000000290e00780c */ /* 0x000fe40003f24270 */
[----:B------:R-:W-:-:S02]  /*2b10*/  CS2R R76, SRZ ;  /* 0x00000000004c7805 */ /* 0x000fc4000001ff00 */
[----:B----4-:R-:W-:Y:S02]  /*2b20*/  FSEL R43, R46, -INF , P2 ;  /* 0xff8000002e2b7808 */ /* 0x010fe40001000000 */
[----:B------:R-:W-:Y:S02]  /*2b30*/  CS2R R74, SRZ ;  /* 0x00000000004a7805 */ /* 0x000fe4000001ff00 */
[----:B------:R-:W-:Y:S02]  /*2b40*/  FMNMX.FTZ R2, R42, R15, !PT ;  /* 0x0000000f2a027209 */ /* 0x000fe40007810000 */
[----:B------:R-:W-:Y:S01]  /*2b50*/  ISETP.GT.AND P2, PT, R14, 0x30, PT ;  /* 0x000000300e00780c */ /* 0x000fe20003f44270 */
[----:B------:R-:W2:Y:S01]  /*2b60*/  MUFU.TANH R54, R54 ;  /* 0x0000003600367308 */ /* 0x000ea20000002400 */
[----:B-1----:R-:W-:Y:S02]  /*2b70*/  FSEL R46, R47, -INF , P1 ;  /* 0xff8000002f2e7808 */ /* 0x002fe40000800000 */
[----:B------:R-:W-:-:S02]  /*2b80*/  FMNMX.FTZ R15, R43, R2, !PT ;  /* 0x000000022b0f7209 */ /* 0x000fc40007810000 */
[----:B------:R-:W-:Y:S02]  /*2b90*/  ISETP.GT.AND P1, PT, R14, 0x31, PT ;  /* 0x000000310e00780c */ /* 0x000fe40003f24270 */
[----:B---3--:R-:W-:Y:S01]  /*2ba0*/  FSEL R47, R50, -INF , P2 ;  /* 0xff800000322f7808 */ /* 0x008fe20001000000 */
[----:B------:R-:W1:Y:S01]  /*2bb0*/  MUFU.TANH R55, R55 ;  /* 0x0000003700377308 */ /* 0x000e620000002400 */
[----:B------:R-:W-:Y:S02]  /*2bc0*/  FMNMX.FTZ R2, R46, R15, !PT ;  /* 0x0000000f2e027209 */ /* 0x000fe40007810000 */
[C---:B------:R-:W-:Y:S02]  /*2bd0*/  ISETP.GT.AND P2, PT, R14.reuse, 0x38, PT ;  /* 0x000000380e00780c */ /* 0x040fe40003f44270 */
[----:B0-----:R-:W-:Y:S02]  /*2be0*/  FSEL R50, R51, -INF , P1 ;  /* 0xff80000033327808 */ /* 0x001fe40000800000 */
[----:B------:R-:W-:Y:S01]  /*2bf0*/  FMNMX.FTZ R15, R47, R2, !PT ;  /* 0x000000022f0f7209 */ /* 0x000fe20007810000 */
[----:B------:R-:W0:Y:S01]  /*2c00*/  MUFU.TANH R58, R58 ;  /* 0x0000003a003a7308 */ /* 0x000e220000002400 */
[----:B------:R-:W-:-:S02]  /*2c10*/  ISETP.GT.AND P1, PT, R14, 0x39, PT ;  /* 0x000000390e00780c */ /* 0x000fc40003f24270 */
[----:B--2---:R-:W-:Y:S02]  /*2c20*/  FSEL R51, R54, -INF , P2 ;  /* 0xff80000036337808 */ /* 0x004fe40001000000 */
[----:B------:R-:W-:Y:S02]  /*2c30*/  FMNMX.FTZ R2, R50, R15, !PT ;  /* 0x0000000f32027209 */ /* 0x000fe40007810000 */
[C---:B------:R-:W-:Y:S01]  /*2c40*/  ISETP.GT.AND P2, PT, R14.reuse, 0x40, PT ;  /* 0x000000400e00780c */ /* 0x040fe20003f44270 */
[----:B------:R-:W2:Y:S01]  /*2c50*/  MUFU.TANH R59, R59 ;  /* 0x0000003b003b7308 */ /* 0x000ea20000002400 */
[----:B-1----:R-:W-:Y:S02]  /*2c60*/  FSEL R54, R55, -INF , P1 ;  /* 0xff80000037367808 */ /* 0x002fe40000800000 */
[----:B------:R-:W-:Y:S02]  /*2c70*/  FMNMX.FTZ R15, R51, R2, !PT ;  /* 0x00000002330f7209 */ /* 0x000fe40007810000 */
[----:B------:R-:W-:-:S02]  /*2c80*/  ISETP.GT.AND P1, PT, R14, 0x41, PT ;  /* 0x000000410e00780c */ /* 0x000fc40003f24270 */
[----:B------:R-:W-:Y:S01]  /*2c90*/  FMNMX.FTZ R2, R54, R15, !PT ;  /* 0x0000000f36027209 */ /* 0x000fe20007810000 */
[----:B------:R-:W1:Y:S01]  /*2ca0*/  MUFU.TANH R62, R62 ;  /* 0x0000003e003e7308 */ /* 0x000e620000002400 */
[----:B0-----:R-:W-:Y:S02]  /*2cb0*/  FSEL R55, R58, -INF , P2 ;  /* 0xff8000003a377808 */ /* 0x001fe40001000000 */
[----:B------:R-:W-:Y:S02]  /*2cc0*/  ISETP.GT.AND P2, PT, R14, 0x48, PT ;  /* 0x000000480e00780c */ /* 0x000fe40003f44270 */
[----:B------:R-:W-:-:S03]  /*2cd0*/  FMNMX.FTZ R15, R55, R2, !PT ;  /* 0x00000002370f7209 */ /* 0x000fc60007810000 */
[----:B------:R-:W0:Y:S01]  /*2ce0*/  MUFU.TANH R63, R63 ;  /* 0x0000003f003f7308 */ /* 0x000e220000002400 */
[----:B--2---:R-:W-:Y:S02]  /*2cf0*/  FSEL R58, R59, -INF , P1 ;  /* 0xff8000003b3a7808 */ /* 0x004fe40000800000 */
[----:B------:R-:W-:Y:S02]  /*2d00*/  ISETP.GT.AND P1, PT, R14, 0x49, PT ;  /* 0x000000490e00780c */ /* 0x000fe40003f24270 */
[----:B------:R-:W-:-:S03]  /*2d10*/  FMNMX.FTZ R2, R58, R15, !PT ;  /* 0x0000000f3a027209 */ /* 0x000fc60007810000 */
[----:B------:R-:W2:Y:S01]  /*2d20*/  MUFU.TANH R66, R66 ;  /* 0x0000004200427308 */ /* 0x000ea20000002400 */
[----:B-1----:R-:W-:Y:S02]  /*2d30*/  FSEL R59, R62, -INF , P2 ;  /* 0xff8000003e3b7808 */ /* 0x002fe40001000000 */
[----:B------:R-:W-:Y:S02]  /*2d40*/  ISETP.GT.AND P2, PT, R14, 0x50, PT ;  /* 0x000000500e00780c */ /* 0x000fe40003f44270 */
[----:B------:R-:W-:-:S03]  /*2d50*/  FMNMX.FTZ R15, R59, R2, !PT ;  /* 0x000000023b0f7209 */ /* 0x000fc60007810000 */
        /* <DEDUP_REMOVED lines=18> */
[----:B------:R-:W-:Y:S02]  /*2e80*/  ISETP.GT.AND P1, PT, R12, RZ, PT ;  /* 0x000000ff0c00720c */ /* 0x000fe40003f24270 */
[----:B------:R-:W-:-:S03]  /*2e90*/  FMNMX.FTZ R15, R2, R15, !PT ;  /* 0x0000000f020f7209 */ /* 0x000fc60007810000 */
[----:B------:R-:W2:Y:S01]  /*2ea0*/  MUFU.TANH R32, R32 ;  /* 0x0000002000207308 */ /* 0x000ea20000002400 */
[----:B-1----:R-:W-:Y:S01]  /*2eb0*/  FSEL R3, R3, -INF , P1 ;  /* 0xff80000003037808 */ /* 0x002fe20000800000 */
[----:B------:R-:W1:Y:S01]  /*2ec0*/  SHFL.BFLY PT, R14, R15, 0x2, 0x1f ;  /* 0x0c401f000f0e7f89 */ /* 0x000e6200000e0000 */
[----:B------:R-:W-:-:S05]  /*2ed0*/  ISETP.GT.AND P1, PT, R12, 0x9, PT ;  /* 0x000000090c00780c */ /* 0x000fca0003f24270 */
[----:B------:R-:W3:Y:S01]  /*2ee0*/  MUFU.TANH R36, R36 ;  /* 0x0000002400247308 */ /* 0x000ee20000002400 */
[----:B0-----:R-:W-:Y:S02]  /*2ef0*/  FSEL R10, R10, -INF , P2 ;  /* 0xff8000000a0a7808 */ /* 0x001fe40001000000 */
[----:B------:R-:W-:Y:S02]  /*2f00*/  ISETP.GT.AND P2, PT, R12, 0x10, PT ;  /* 0x000000100c00780c */ /* 0x000fe40003f44270 */
[----:B------:R-:W-:-:S03]  /*2f10*/  FMNMX.FTZ R20, R3, R10, !PT ;  /* 0x0000000a03147209 */ /* 0x000fc60007810000 */
[----:B------:R-:W0:Y:S08]  /*2f20*/  MUFU.TANH R40, R40 ;  /* 0x0000002800287308 */ /* 0x000e300000002400 */
[----:B------:R4:W5:Y:S01]  /*2f30*/  MUFU.TANH R38, R44 ;  /* 0x0000002c00267308 */ /* 0x0009620000002400 */
[----:B-1----:R-:W-:-:S05]  /*2f40*/  FMNMX.FTZ R14, R15, R14, !PT ;  /* 0x0000000e0f0e7209 */ /* 0x002fca0007810000 */
[----:B------:R-:W1:Y:S02]  /*2f50*/  SHFL.BFLY PT, R15, R14, 0x1, 0x1f ;  /* 0x0c201f000e0f7f89 */ /* 0x000e6400000e0000 */
[----:B------:R5:W5:Y:S08]  /*2f60*/  MUFU.TANH R70, R45 ;  /* 0x0000002d00467308 */ /* 0x000b700000002400 */
[----:B------:R-:W5:Y:S08]  /*2f70*/  MUFU.TANH R71, R48 ;  /* 0x0000003000477308 */ /* 0x000f700000002400 */
[----:B------:R-:W5:Y:S01]  /*2f80*/  MUFU.TANH R49, R49 ;  /* 0x0000003100317308 */ /* 0x000f620000002400 */
[----:B-1----:R-:W-:-:S07]  /*2f90*/  FMNMX.FTZ R11, R14, R15, !PT ;  /* 0x0000000f0e0b7209 */ /* 0x002fce0007810000 */
[----:B------:R-:W1:Y:S01]  /*2fa0*/  MUFU.TANH R52, R52 ;  /* 0x0000003400347308 */ /* 0x000e620000002400 */
[----:B------:R-:W-:Y:S02]  /*2fb0*/  FSEL R14, R21, -INF , P1 ;  /* 0xff800000150e7808 */ /* 0x000fe40000800000 */
[----:B------:R-:W-:Y:S02]  /*2fc0*/  FMNMX.FTZ R21, R13, R20, !PT ;  /* 0x000000140d157209 */ /* 0x000fe40007810000 */
[----:B------:R-:W-:Y:S02]  /*2fd0*/  ISETP.GT.AND P1, PT, R12, 0x11, PT ;  /* 0x000000110c00780c */ /* 0x000fe40003f24270 */
[----:B--2---:R-:W-:Y:S01]  /*2fe0*/  FSEL R15, R32, -INF , P2 ;  /* 0xff800000200f7808 */ /* 0x004fe20001000000 */
[----:B------:R-:W2:Y:S01]  /*2ff0*/  MUFU.TANH R53, R53 ;  /* 0x0000003500357308 */ /* 0x000ea20000002400 */
[----:B------:R-:W-:Y:S01]  /*3000*/  FMNMX.FTZ R24, R14, R21, !PT ;  /* 0x000000150e187209 */ /* 0x000fe20007810000 */
[C---:B------:R-:W-:Y:S01]  /*3010*/  FMUL.FTZ R21, R11.reuse, UR14 ;  /* 0x0000000e0b157c20 */ /* 0x040fe20008410000 */
[----:B------:R-:W-:-:S02]  /*3020*/  FSETP.NEU.FTZ.AND P2, PT, R11, -INF , PT ;  /* 0xff8000000b00780b */ /* 0x000fc40003f5d000 */
[----:B------:R-:W-:Y:S02]  /*3030*/  FSEL R20, R26, -INF , P1 ;  /* 0xff8000001a147808 */ /* 0x000fe40000800000 */
[----:B------:R-:W-:Y:S01]  /*3040*/  FMNMX.FTZ R27, R15, R24, !PT ;  /* 0x000000180f1b7209 */ /* 0x000fe20007810000 */
[----:B------:R-:W2:Y:S01]  /*3050*/  MUFU.TANH R56, R56 ;  /* 0x0000003800387308 */ /* 0x000ea20000002400 */
[----:B----4-:R-:W-:Y:S02]  /*3060*/  FSEL R44, R21, RZ, P2 ;  /* 0x000000ff152c7208 */ /* 0x010fe40001000000 */
[----:B------:R-:W-:Y:S02]  /*3070*/  ISETP.GT.AND P1, PT, R12, 0x19, PT ;  /* 0x000000190c00780c */ /* 0x000fe40003f24270 */
[----:B---3--:R-:W-:Y:S01]  /*3080*/  FSEL R21, R36, -INF , P3 ;  /* 0xff80000024157808 */ /* 0x008fe20001800000 */
[--C-:B------:R-:W-:Y:S01]  /*3090*/  FFMA.FTZ R32, R25, UR14, -R44.reuse ;  /* 0x0000000e19207c23 */ /* 0x100fe2000801082c */
[----:B------:R-:W-:Y:S01]  /*30a0*/  FMNMX.FTZ R26, R20, R27, !PT ;  /* 0x0000001b141a7209 */ /* 0x000fe20007810000 */
[--C-:B------:R-:W-:Y:S01]  /*30b0*/  FFMA.FTZ R34, R28, UR14, -R44.reuse ;  /* 0x0000000e1c227c23 */ /* 0x100fe2000801082c */
[----:B------:R-:W-:Y:S01]  /*30c0*/  ISETP.GT.AND P2, PT, R12, 0x20, PT ;  /* 0x000000200c00780c */ /* 0x000fe20003f44270 */
[----:B------:R3:W-:Y:S01]  /*30d0*/  MUFU.EX2 R189, R32 ;  /* 0x0000002000bd7308 */ /* 0x0007e20000000800 */
[----:B------:R-:W-:Y:S01]  /*30e0*/  FSEL R24, R72, -INF , P1 ;  /* 0xff80000048187808 */ /* 0x000fe20000800000 */
[--C-:B------:R-:W-:Y:S01]  /*30f0*/  FFMA.FTZ R36, R29, UR14, -R44.reuse ;  /* 0x0000000e1d247c23 */ /* 0x100fe2000801082c */
[----:B------:R-:W-:Y:S01]  /*3100*/  FMNMX.FTZ R27, R21, R26, !PT ;  /* 0x0000001a151b7209 */ /* 0x000fe20007810000 */
[--C-:B------:R-:W-:Y:S01]  /*3110*/  FFMA.FTZ R42, R42, UR14, -R44.reuse ;  /* 0x0000000e2a2a7c23 */ /* 0x100fe2000801082c */
[----:B------:R-:W-:Y:S01]  /*3120*/  ISETP.GT.AND P1, PT, R12, 0x21, PT ;  /* 0x000000210c00780c */ /* 0x000fe20003f24270 */
[--C-:B------:R-:W-:Y:S01]  /*3130*/  FFMA.FTZ R43, R43, UR14, -R44.reuse ;  /* 0x0000000e2b2b7c23 */ /* 0x100fe2000801082c */
[----:B0-----:R-:W-:Y:S01]  /*3140*/  FSEL R25, R40, -INF , P2 ;  /* 0xff80000028197808 */ /* 0x001fe20001000000 */
[----:B------:R-:W0:Y:S01]  /*3150*/  MUFU.TANH R57, R57 ;  /* 0x0000003900397308 */ /* 0x000e220000002400 */
[----:B------:R-:W-:Y:S01]  /*3160*/  FMNMX.FTZ R30, R24, R27, !PT ;  /* 0x0000001b181e7209 */ /* 0x000fe20007810000 */
[--C-:B------:R-:W-:Y:S01]  /*3170*/  FFMA.FTZ R40, R33, UR14, -R44.reuse ;  /* 0x0000000e21287c23 */ /* 0x100fe2000801082c */
[----:B------:R-:W-:Y:S01]  /*3180*/  ISETP.GT.AND P2, PT, R12, 0x28, PT ;  /* 0x000000280c00780c */ /* 0x000fe20003f44270 */
[--C-:B------:R-:W-:Y:S01]  /*3190*/  FFMA.FTZ R46, R46, UR14, -R44.reuse ;  /* 0x0000000e2e2e7c23 */ /* 0x100fe2000801082c */
[----:B------:R-:W-:Y:S01]  /*31a0*/  FSEL R26, R73, -INF , P1 ;  /* 0xff800000491a7808 */ /* 0x000fe20000800000 */
[--C-:B------:R-:W-:Y:S01]  /*31b0*/  FFMA.FTZ R47, R47, UR14, -R44.reuse ;  /* 0x0000000e2f2f7c23 */ /* 0x100fe2000801082c */
[----:B-----5:R-:W-:Y:S01]  /*31c0*/  FMNMX.FTZ R45, R25, R30, !PT ;  /* 0x0000001e192d7209 */ /* 0x020fe20007810000 */
        /* <DEDUP_REMOVED lines=15> */
[----:B------:R-:W-:Y:S01]  /*32c0*/  FSEL R29, R71, -INF , P2 ;  /* 0xff800000471d7808 */ /* 0x000fe20001000000 */
[----:B------:R-:W4:Y:S01]  /*32d0*/  MUFU.TANH R61, R61 ;  /* 0x0000003d003d7308 */ /* 0x000f220000002400 */
[----:B---3--:R-:W-:Y:S01]  /*32e0*/  FMNMX.FTZ R32, R28, R45, !PT ;  /* 0x0000002d1c207209 */ /* 0x008fe20007810000 */
[--C-:B------:R-:W-:Y:S01]  /*32f0*/  FFMA.FTZ R59, R59, UR14, -R44.reuse ;  /* 0x0000000e3b3b7c23 */ /* 0x100fe2000801082c */
[----:B------:R-:W-:Y:S01]  /*3300*/  ISETP.GT.AND P2, PT, R12, 0x38, PT ;  /* 0x000000380c00780c */ /* 0x000fe20003f44270 */
[--C-:B------:R-:W-:Y:S01]  /*3310*/  FFMA.FTZ R62, R62, UR14, -R44.reuse ;  /* 0x0000000e3e3e7c23 */ /* 0x100fe2000801082c */
[----:B------:R-:W-:Y:S01]  /*3320*/  FSEL R30, R49, -INF , P1 ;  /* 0xff800000311e7808 */ /* 0x000fe20000800000 */
[--C-:B------:R-:W-:Y:S01]  /*3330*/  FFMA.FTZ R49, R35, UR14, -R44.reuse ;  /* 0x0000000e23317c23 */ /* 0x100fe2000801082c */
[----:B------:R-:W-:Y:S01]  /*3340*/  FMNMX.FTZ R45, R29, R32, !PT ;  /* 0x000000201d2d7209 */ /* 0x000fe20007810000 */
[----:B------:R-:W3:Y:S01]  /*3350*/  MUFU.TANH R64, R64 ;  /* 0x0000004000407308 */ /* 0x000ee20000002400 */
[----:B------:R-:W-:Y:S01]  /*3360*/  ISETP.GT.AND P1, PT, R12, 0x39, PT ;  /* 0x000000390c00780c */ /* 0x000fe20003f24270 */
[--C-:B------:R-:W-:Y:S01]  /*3370*/  FFMA.FTZ R63, R63, UR14, -R44.reuse ;  /* 0x0000000e3f3f7c23 */ /* 0x100fe2000801082c */
[----:B-1----:R-:W-:Y:S01]  /*3380*/  FSEL R31, R52, -INF , P2 ;  /* 0xff800000341f7808 */ /* 0x002fe20001000000 */
[--C-:B------:R-:W-:Y:S01]  /*3390*/  FFMA.FTZ R66, R66, UR14, -R44.reuse ;  /* 0x0000000e42427c23 */ /* 0x100fe2000801082c */
[----:B-----5:R-:W-:Y:S01]  /*33a0*/  FMNMX.FTZ R34, R30, R45, !PT ;  /* 0x0000002d1e227209 */ /* 0x020fe20007810000 */
[--C-:B------:R-:W-:Y:S01]  /*33b0*/  FFMA.FTZ R67, R67, UR14, -R44.reuse ;  /* 0x0000000e43437c23 */ /* 0x100fe2000801082c */
[----:B------:R-:W-:Y:S01]  /*33c0*/  ISETP.GT.AND P2, PT, R12, 0x40, PT ;  /* 0x000000400c00780c */ /* 0x000fe20003f44270 */
[----:B------:R1:W-:Y:S01]  /*33d0*/  MUFU.EX2 R191, R36 ;  /* 0x0000002400bf7308 */ /* 0x0003e20000000800 */
[----:B--2---:R-:W-:Y:S01]  /*33e0*/  FSEL R32, R53, -INF , P1 ;  /* 0xff80000035207808 */ /* 0x004fe20000800000 */
[--C-:B------:R-:W-:Y:S01]  /*33f0*/  FFMA.FTZ R53, R37, UR14, -R44.reuse ;  /* 0x0000000e25357c23 */ /* 0x100fe2000801082c */
[----:B------:R-:W-:Y:S01]  /*3400*/  FMNMX.FTZ R45, R31, R34, !PT ;  /* 0x000000221f2d7209 */ /* 0x000fe20007810000 */
[----:B------:R-:W-:Y:S01]  /*3410*/  FFMA.FTZ R2, R2, UR14, -R44 ;  /* 0x0000000e02027c23 */ /* 0x000fe2000801082c */
[----:B------:R-:W-:-:S02]  /*3420*/  ISETP.GT.AND P1, PT, R12, 0x41, PT ;  /* 0x000000410c00780c */ /* 0x000fc40003f24270 */
[----:B------:R-:W-:Y:S02]  /*3430*/  CS2R R72, SRZ ;  /* 0x0000000000487805 */ /* 0x000fe4000001ff00 */
[----:B------:R-:W-:Y:S01]  /*3440*/  FSEL R33, R56, -INF , P2 ;  /* 0xff80000038217808 */ /* 0x000fe20001000000 */
[----:B------:R-:W2:Y:S01]  /*3450*/  MUFU.TANH R65, R65 ;  /* 0x0000004100417308 */ /* 0x000ea20000002400 */
[----:B-1----:R-:W-:Y:S02]  /*3460*/  FMNMX.FTZ R36, R32, R45, !PT ;  /* 0x0000002d20247209 */ /* 0x002fe40007810000 */
[----:B------:R-:W-:Y:S02]  /*3470*/  CS2R R70, SRZ ;  /* 0x0000000000467805 */ /* 0x000fe4000001ff00 */
[----:B------:R-:W-:Y:S02]  /*3480*/  ISETP.GT.AND P2, PT, R12, 0x48, PT ;  /* 0x000000480c00780c */ /* 0x000fe40003f44270 */
[----:B0-----:R-:W-:-:S02]  /*3490*/  FSEL R34, R57, -INF , P1 ;  /* 0xff80000039227808 */ /* 0x001fc40000800000 */
[----:B------:R-:W-:Y:S01]  /*34a0*/  FMNMX.FTZ R45, R33, R36, !PT ;  /* 0x00000024212d7209 */ /* 0x000fe20007810000 */
[----:B------:R-:W-:Y:S01]  /*34b0*/  MUFU.TANH R68, R68 ;  /* 0x0000004400447308 */ /* 0x000fe20000002400 */
[----:B------:R-:W-:Y:S02]  /*34c0*/  ISETP.GT.AND P1, PT, R12, 0x49, PT ;  /* 0x000000490c00780c */ /* 0x000fe40003f24270 */
[----:B----4-:R-:W-:Y:S02]  /*34d0*/  FSEL R35, R60, -INF , P2 ;  /* 0xff8000003c237808 */ /* 0x010fe40001000000 */
[C---:B------:R-:W-:Y:S02]  /*34e0*/  ISETP.GT.AND P2, PT, R12.reuse, 0x50, PT ;  /* 0x000000500c00780c */ /* 0x040fe40003f44270 */
[----:B------:R-:W-:Y:S01]  /*34f0*/  FSEL R36, R61, -INF , P1 ;  /* 0xff8000003d247808 */ /* 0x000fe20000800000 */
[----:B------:R0:W-:Y:S01]  /*3500*/  MUFU.EX2 R52, R38 ;  /* 0x0000002600347308 */ /* 0x0001e20000000800 */
[----:B------:R-:W-:-:S02]  /*3510*/  ISETP.GT.AND P1, PT, R12, 0x51, PT ;  /* 0x000000510c00780c */ /* 0x000fc40003f24270 */
[----:B---3--:R-:W-:Y:S02]  /*3520*/  FSEL R37, R64, -INF , P2 ;  /* 0xff80000040257808 */ /* 0x008fe40001000000 */
[----:B------:R-:W-:-:S03]  /*3530*/  ISETP.GT.AND P2, PT, R12, 0x58, PT ;  /* 0x000000580c00780c */ /* 0x000fc60003f44270 */
[----:B------:R-:W1:Y:S01]  /*3540*/  MUFU.TANH R69, R69 ;  /* 0x0000004500457308 */ /* 0x000e620000002400 */
[----:B0-----:R-:W-:-:S04]  /*3550*/  FMNMX.FTZ R38, R34, R45, !PT ;  /* 0x0000002d22267209 */ /* 0x001fc80007810000 */
[----:B------:R-:W-:Y:S02]  /*3560*/  FMNMX.FTZ R45, R35, R38, !PT ;  /* 0x00000026232d7209 */ /* 0x000fe40007810000 */
[----:B--2---:R-:W-:Y:S01]  /*3570*/  FSEL R38, R65, -INF , P1 ;  /* 0xff80000041267808 */ /* 0x004fe20000800000 */
[----:B------:R0:W2:Y:S01]  /*3580*/  MUFU.EX2 R185, R40 ;  /* 0x0000002800b97308 */ /* 0x0000a20000000800 */
[----:B------:R-:W-:-:S07]  /*3590*/  ISETP.GT.AND P1, PT, R12, 0x59, PT ;  /* 0x000000590c00780c */ /* 0x000fce0003f24270 */
[----:B------:R3:W4:Y:S01]  /*35a0*/  MUFU.EX2 R56, R49 ;  /* 0x0000003100387308 */ /* 0x0007220000000800 */
[----:B0-----:R-:W-:-:S04]  /*35b0*/  FMNMX.FTZ R40, R36, R45, !PT ;  /* 0x0000002d24287209 */ /* 0x001fc80007810000 */
[----:B------:R-:W-:Y:S02]  /*35c0*/  FMNMX.FTZ R45, R37, R40, !PT ;  /* 0x00000028252d7209 */ /* 0x000fe40007810000 */
[----:B-1----:R-:W-:Y:S01]  /*35d0*/  FSEL R40, R69, -INF , P1 ;  /* 0xff80000045287808 */ /* 0x002fe20000800000 */
[----:B------:R-:W-:Y:S01]  /*35e0*/  MUFU.EX2 R64, R42 ;  /* 0x0000002a00407308 */ /* 0x000fe20000000800 */
[----:B---3--:R-:W-:Y:S01]  /*35f0*/  FFMA.FTZ R49, R39, UR14, -R44 ;  /* 0x0000000e27317c23 */ /* 0x008fe2000801082c */
[----:B------:R-:W-:Y:S01]  /*3600*/  FSEL R39, R68, -INF , P2 ;  /* 0xff80000044277808 */ /* 0x000fe20001000000 */
[----:B------:R-:W-:Y:S01]  /*3610*/  FADD.FTZ R68, R189, R48 ;  /* 0x00000030bd447221 */ /* 0x000fe20000010000 */
[----:B------:R-:W-:Y:S01]  /*3620*/  FMNMX.FTZ R12, R38, R45, !PT ;  /* 0x0000002d260c7209 */ /* 0x000fe20007810000 */
[----:B------:R-:W-:Y:S01]  /*3630*/  FFMA.FTZ R45, R41, UR14, -R44 ;  /* 0x0000000e292d7c23 */ /* 0x000fe2000801082c */
[----:B------:R-:W-:Y:S01]  /*3640*/  F2FP.BF16.F32.PACK_AB R189, R48, R189 ;  /* 0x000000bd30bd723e */ /* 0x000fe200000010ff */
[----:B------:R-:W-:Y:S01]  /*3650*/  FADD.FTZ R57, R191, R68 ;  /* 0x00000044bf397221 */ /* 0x000fe20000010000 */
[----:B------:R-:W-:Y:S01]  /*3660*/  FMNMX.FTZ R41, R39, R12, !PT ;  /* 0x0000000c27297209 */ /* 0x000fe20007810000 */
[----:B------:R-:W-:Y:S01]  /*3670*/  MUFU.EX2 R60, R49 ;  /* 0x00000031003c7308 */ /* 0x000fe20000000800 */
[C---:B------:R-:W-:Y:S01]  /*3680*/  F2FP.BF16.F32.PACK_AB R191, R52.reuse, R191 ;  /* 0x000000bf34bf723e */ /* 0x040fe200000010ff */
[----:B------:R-:W-:Y:S01]  /*3690*/  FADD.FTZ R68, R52, R57 ;  /* 0x0000003934447221 */ /* 0x000fe20000010000 */
[----:B------:R-:W-:-:S03]  /*36a0*/  FMNMX.FTZ R41, R40, R41, !PT ;  /* 0x0000002928297209 */ /* 0x000fc60007810000 */
[----:B--2---:R-:W-:Y:S01]  /*36b0*/  FADD.FTZ R57, R185, R68 ;  /* 0x00000044b9397221 */ /* 0x004fe20000010000 */
[----:B----4-:R-:W-:Y:S01]  /*36c0*/  F2FP.BF16.F32.PACK_AB R185, R56, R185 ;  /* 0x000000b938b9723e */ /* 0x010fe200000010ff */
[----:B------:R-:W0:Y:S01]  /*36d0*/  SHFL.BFLY PT, R12, R41, 0x2, 0x1f ;  /* 0x0c401f00290c7f89 */ /* 0x000e2200000e0000 */
[----:B------:R-:W1:Y:S01]  /*36e0*/  MUFU.EX2 R53, R53 ;  /* 0x0000003500357308 */ /* 0x000e620000000800 */
[----:B------:R-:W-:-:S07]  /*36f0*/  CS2R R68, SRZ ;  /* 0x0000000000447805 */ /* 0x000fce000001ff00 */
[----:B------:R-:W2:Y:S08]  /*3700*/  MUFU.EX2 R45, R45 ;  /* 0x0000002d002d7308 */ /* 0x000eb00000000800 */
[----:B------:R-:W-:Y:S01]  /*3710*/  MUFU.EX2 R43, R43 ;  /* 0x0000002b002b7308 */ /* 0x000fe20000000800 */
[----:B-1----:R-:W-:Y:S02]  /*3720*/  F2FP.BF16.F32.PACK_AB R187, R60, R53 ;  /* 0x000000353cbb723e */ /* 0x002fe400000010ff */
        /* <DEDUP_REMOVED lines=8> */
[----:B-1----:R-:W-:-:S04]  /*37b0*/  FMNMX.FTZ R12, R42, R41, !PT ;  /* 0x000000292a0c7209 */ /* 0x002fc80007810000 */
[C---:B------:R-:W-:Y:S01]  /*37c0*/  FSETP.NEU.FTZ.AND P1, PT, R12.reuse, -INF , PT ;  /* 0xff8000000c00780b */ /* 0x040fe20003f3d000 */
[----:B------:R-:W-:Y:S02]  /*37d0*/  FMUL.FTZ R41, R12, UR14 ;  /* 0x0000000e0c297c20 */ /* 0x000fe40008410000 */
[----:B------:R-:W0:Y:S01]  /*37e0*/  MUFU.EX2 R54, R54 ;  /* 0x0000003600367308 */ /* 0x000e220000000800 */
[----:B--2---:R-:W-:Y:S02]  /*37f0*/  F2FP.BF16.F32.PACK_AB R177, R50, R47 ;  /* 0x0000002f32b1723e */ /* 0x004fe400000010ff */
        /* <DEDUP_REMOVED lines=41> */
[----:B------:R-:W-:-:S04]  /*3a90*/  FADD.FTZ R42, R56, R57 ;  /* 0x00000039382a7221 */ /* 0x000fc80000010000 */
[----:B------:R-:W-:Y:S01]  /*3aa0*/  FADD.FTZ R57, R53, R42 ;  /* 0x0000002a35397221 */ /* 0x000fe20000010000 */
[----:B------:R-:W-:Y:S01]  /*3ab0*/  CS2R R52, SRZ ;  /* 0x0000000000347805 */ /* 0x000fe2000001ff00 */
[----:B------:R-:W1:Y:S01]  /*3ac0*/  MUFU.EX2 R24, R24 ;  /* 0x0000001800187308 */ /* 0x000e620000000800 */
[----:B--2---:R-:W-:Y:S01]  /*3ad0*/  FADD.FTZ R0, R20, R49 ;  /* 0x0000003114007221 */ /* 0x004fe20000010000 */
[----:B------:R-:W-:Y:S01]  /*3ae0*/  FADD.FTZ R42, R60, R57 ;  /* 0x000000393c2a7221 */ /* 0x000fe20000010000 */
[----:B------:R-:W-:Y:S02]  /*3af0*/  F2FP.BF16.F32.PACK_AB R184, R20, R15 ;  /* 0x0000000f14b8723e */ /* 0x000fe400000010ff */
[----:B------:R-:W-:Y:S01]  /*3b00*/  CS2R R60, SRZ ;  /* 0x00000000003c7805 */ /* 0x000fe2000001ff00 */
[----:B------:R-:W-:Y:S02]  /*3b10*/  FADD.FTZ R57, R45, R42 ;  /* 0x0000002a2d397221 */ /* 0x000fe40000010000 */
[----:B------:R-:W2:Y:S01]  /*3b20*/  MUFU.EX2 R25, R25 ;  /* 0x0000001900197308 */ /* 0x000ea20000000800 */
[----:B0-----:R-:W-:Y:S01]  /*3b30*/  FADD.FTZ R49, R21, R0 ;  /* 0x0000000015317221 */ /* 0x001fe20000010000 */
[----:B------:R-:W-:Y:S01]  /*3b40*/  FADD.FTZ R42, R64, R57 ;  /* 0x00000039402a7221 */ /* 0x000fe20000010000 */
[----:B------:R-:W-:-:S02]  /*3b50*/  CS2R R64, SRZ ;  /* 0x0000000000407805 */ /* 0x000fc4000001ff00 */
[----:B------:R-:W-:-:S03]  /*3b60*/  CS2R R56, SRZ ;  /* 0x0000000000387805 */ /* 0x000fc6000001ff00 */
[----:B------:R-:W0:Y:S01]  /*3b70*/  MUFU.EX2 R26, R26 ;  /* 0x0000001a001a7308 */ /* 0x000e220000000800 */
[C---:B-1----:R-:W-:Y:S01]  /*3b80*/  FADD.FTZ R0, R24.reuse, R49 ;  /* 0x0000003118007221 */ /* 0x042fe20000010000 */
[----:B------:R-:W-:-:S06]  /*3b90*/  F2FP.BF16.F32.PACK_AB R186, R24, R21 ;  /* 0x0000001518ba723e */ /* 0x000fcc00000010ff */
[----:B------:R-:W1:Y:S01]  /*3ba0*/  MUFU.EX2 R27, R27 ;  /* 0x0000001b001b7308 */ /* 0x000e620000000800 */
[----:B--2---:R-:W-:-:S07]  /*3bb0*/  FADD.FTZ R49, R25, R0 ;  /* 0x0000000019317221 */ /* 0x004fce0000010000 */
[----:B------:R-:W2:Y:S01]  /*3bc0*/  MUFU.EX2 R28, R28 ;  /* 0x0000001c001c7308 */ /* 0x000ea20000000800 */
[C---:B0-----:R-:W-:Y:S01]  /*3bd0*/  FADD.FTZ R0, R26.reuse, R49 ;  /* 0x000000311a007221 */ /* 0x041fe20000010000 */
[----:B------:R-:W-:Y:S01]  /*3be0*/  FADD.FTZ R49, R43, R42 ;  /* 0x0000002a2b317221 */ /* 0x000fe20000010000 */
[----:B------:R-:W-:Y:S02]  /*3bf0*/  F2FP.BF16.F32.PACK_AB R180, R26, R25 ;  /* 0x000000191ab4723e */ /* 0x000fe400000010ff */
[----:B------:R-:W-:Y:S01]  /*3c00*/  CS2R R24, SRZ ;  /* 0x0000000000187805 */ /* 0x000fe2000001ff00 */
[----:B------:R-:W-:Y:S01]  /*3c10*/  FADD.FTZ R42, R46, R49 ;  /* 0x000000312e2a7221 */ /* 0x000fe20000010000 */
[----:B------:R-:W-:Y:S01]  /*3c20*/  CS2R R48, SRZ ;  /* 0x0000000000307805 */ /* 0x000fe2000001ff00 */
[----:B------:R-:W0:Y:S01]  /*3c30*/  MUFU.EX2 R29, R29 ;  /* 0x0000001d001d7308 */ /* 0x000e220000000800 */
[----:B-1----:R-:W-:Y:S01]  /*3c40*/  FADD.FTZ R41, R27, R0 ;  /* 0x000000001b297221 */ /* 0x002fe20000010000 */
[----:B------:R-:W-:Y:S01]  /*3c50*/  FADD.FTZ R45, R47, R42 ;  /* 0x0000002a2f2d7221 */ /* 0x000fe20000010000 */
[----:B------:R-:W-:-:S03]  /*3c60*/  CS2R R46, SRZ ;  /* 0x00000000002e7805 */ /* 0x000fc6000001ff00 */
[----:B------:R-:W-:Y:S01]  /*3c70*/  FADD.FTZ R42, R50, R45 ;  /* 0x0000002d322a7221 */ /* 0x000fe20000010000 */
[----:B------:R-:W-:Y:S01]  /*3c80*/  CS2R R44, SRZ ;  /* 0x00000000002c7805 */ /* 0x000fe2000001ff00 */
[----:B------:R-:W1:Y:S01]  /*3c90*/  MUFU.EX2 R30, R30 ;  /* 0x0000001e001e7308 */ /* 0x000e620000000800 */
[C---:B--2---:R-:W-:Y:S01]  /*3ca0*/  FADD.FTZ R0, R28.reuse, R41 ;  /* 0x000000291c007221 */ /* 0x044fe20000010000 */
[----:B------:R-:W-:Y:S01]  /*3cb0*/  FADD.FTZ R13, R51, R42 ;  /* 0x0000002a330d7221 */ /* 0x000fe20000010000 */
[----:B------:R-:W-:Y:S02]  /*3cc0*/  F2FP.BF16.F32.PACK_AB R182, R28, R27 ;  /* 0x0000001b1cb6723e */ /* 0x000fe400000010ff */
[----:B------:R-:W-:Y:S02]  /*3cd0*/  CS2R R50, SRZ ;  /* 0x0000000000327805 */ /* 0x000fe4000001ff00 */
[----:B------:R-:W-:Y:S01]  /*3ce0*/  CS2R R42, SRZ ;  /* 0x00000000002a7805 */ /* 0x000fe2000001ff00 */
[----:B------:R-:W-:Y:S01]  /*3cf0*/  FADD.FTZ R10, R54, R13 ;  /* 0x0000000d360a7221 */ /* 0x000fe20000010000 */
[----:B------:R-:W-:Y:S01]  /*3d00*/  CS2R R26, SRZ ;  /* 0x00000000001a7805 */ /* 0x000fe2000001ff00 */
[----:B------:R-:W2:Y:S01]  /*3d10*/  MUFU.EX2 R31, R31 ;  /* 0x0000001f001f7308 */ /* 0x000ea20000000800 */
[----:B0-----:R-:W-:Y:S01]  /*3d20*/  FADD.FTZ R41, R29, R0 ;  /* 0x000000001d297221 */ /* 0x001fe20000010000 */
[----:B------:R-:W-:-:S06]  /*3d30*/  FADD.FTZ R13, R55, R10 ;  /* 0x0000000a370d7221 */ /* 0x000fcc0000010000 */
[----:B------:R-:W0:Y:S01]  /*3d40*/  MUFU.EX2 R32, R32 ;  /* 0x0000002000207308 */ /* 0x000e220000000800 */
[C---:B-1----:R-:W-:Y:S01]  /*3d50*/  FADD.FTZ R0, R30.reuse, R41 ;  /* 0x000000291e007221 */ /* 0x042fe20000010000 */
[----:B------:R-:W-:Y:S02]  /*3d60*/  F2FP.BF16.F32.PACK_AB R176, R30, R29 ;  /* 0x0000001d1eb0723e */ /* 0x000fe400000010ff */
[----:B------:R-:W-:-:S04]  /*3d70*/  CS2R R28, SRZ ;  /* 0x00000000001c7805 */ /* 0x000fc8000001ff00 */
[----:B------:R-:W1:Y:S01]  /*3d80*/  MUFU.EX2 R33, R33 ;  /* 0x0000002100217308 */ /* 0x000e620000000800 */
[----:B--2---:R-:W-:-:S07]  /*3d90*/  FADD.FTZ R3, R31, R0 ;  /* 0x000000001f037221 */ /* 0x004fce0000010000 */
        /* <DEDUP_REMOVED lines=39> */
[----:B0-----:R-:W-:Y:S01]  /*4010*/  FADD.FTZ R3, R39, R0 ;  /* 0x0000000027037221 */ /* 0x001fe20000010000 */
[----:B------:R-:W-:-:S06]  /*4020*/  IMAD.MOV.U32 R0, RZ, RZ, 0x3f800000 ;  /* 0x3f800000ff007424 */ /* 0x000fcc00078e00ff */
[----:B------:R-:W0:Y:S01]  /*4030*/  MUFU.EX2 R2, R2 ;  /* 0x0000000200027308 */ /* 0x000e220000000800 */
[----:B-1----:R-:W-:Y:S01]  /*4040*/  FADD.FTZ R13, R67, R10 ;  /* 0x0000000a430d7221 */ /* 0x002fe20000010000 */
[C---:B--2---:R-:W-:Y:S01]  /*4050*/  FADD.FTZ R10, R40.reuse, R3 ;  /* 0x00000003280a7221 */ /* 0x044fe20000010000 */
[----:B------:R-:W-:Y:S02]  /*4060*/  F2FP.BF16.F32.PACK_AB R170, R40, R39 ;  /* 0x0000002728aa723e */ /* 0x000fe400000010ff */
[----:B------:R-:W-:Y:S02]  /*4070*/  CS2R R40, SRZ ;  /* 0x0000000000287805 */ /* 0x000fe4000001ff00 */
[----:B------:R-:W-:Y:S01]  /*4080*/  CS2R R38, SRZ ;  /* 0x0000000000267805 */ /* 0x000fe2000001ff00 */
[C---:B0-----:R-:W-:Y:S01]  /*4090*/  FADD.FTZ R3, R2.reuse, R13 ;  /* 0x0000000d02037221 */ /* 0x041fe20000010000 */
[----:B------:R-:W-:Y:S01]  /*40a0*/  F2FP.BF16.F32.PACK_AB R171, R2, R67 ;  /* 0x0000004302ab723e */ /* 0x000fe200000010ff */
[----:B------:R-:W-:Y:S01]  /*40b0*/  IMAD.MOV.U32 R2, RZ, RZ, 0x3f800000 ;  /* 0x3f800000ff027424 */ /* 0x000fe200078e00ff */
[----:B------:R-:W-:Y:S01]  /*40c0*/  CS2R R66, SRZ ;  /* 0x0000000000427805 */ /* 0x000fe2000001ff00 */
[----:B------:R-:W-:Y:S06]  /*40d0*/  @!P1 BRA `(.L_x_5711) ;  /* 0x0000002c00249947 */ /* 0x000fec0003800000 */
[----:B------:R-:W-:Y:S01]  /*40e0*/  MOV R13, R11 ;  /* 0x0000000b000d7202 */ /* 0x000fe20000000f00 */
[----:B------:R-:W-:Y:S01]  /*40f0*/  IMAD.MOV.U32 R14, RZ, RZ, R12 ;  /* 0x000000ffff0e7224 */ /* 0x000fe200078e000c */
[----:B------:R-:W-:Y:S01]  /*4100*/  UMOV UR5, UR38 ;  /* 0x0000002600057c82 */ /* 0x000fe20008000000 */
[----:B------:R-:W-:Y:S01]  /*4110*/  IMAD.MOV.U32 R2, RZ, RZ, 0x3f800000 ;  /* 0x3f800000ff027424 */ /* 0x000fe200078e00ff */
[----:B------:R-:W-:Y:S01]  /*4120*/  UMOV UR6, UR39 ;  /* 0x0000002700067c82 */ /* 0x000fe20008000000 */
[----:B------:R-:W-:Y:S01]  /*4130*/  IMAD.MOV.U32 R119, RZ, RZ, RZ ;  /* 0x000000ffff777224 */ /* 0x000fe200078e00ff */
[----:B------:R-:W-:Y:S01]  /*4140*/  ULDC UR7, c[0x0][0x9d8] ;  /* 0x0002760000077ab9 */ /* 0x000fe20000000800 */
[----:B------:R-:W-:-:S05]  /*4150*/  ULDC UR34, c[0x0][0x988] ;  /* 0x0002620000227ab9 */ /* 0x000fca0000000800 */
.L_x_5722:
[----:B------:R-:W-:-:S04]  /*4160*/  UISETP.NE.AND UP0, UPT, UR6, 0x1, UPT ;  /* 0x000000010600788c */ /* 0x000fc8000bf05270 */
[----:B------:R-:W-:-:S04]  /*4170*/  USEL UR38, URZ, 0x1, UP0 ;  /* 0x000000013f267887 */ /* 0x000fc80008000000 */
[----:B------:R-:W-:Y:S01]  /*4180*/  ULOP3.LUT UR38, UR5, UR38, URZ, 0x3c, !UPT ;  /* 0x0000002605267292 */ /* 0x000fe2000f8e3c3f */
[----:B------:R-:W-:Y:S11]  /*4190*/  @!P0 BRA `(.L_x_5712) ;  /* 0x0000000000048947 */ /* 0x000ff60003800000 */
[----:B------:R-:W-:Y:S01]  /*41a0*/  BPT.TRAP 0x1 ;  /* 0x000000040000795c */ /* 0x000fe20000300000 */
.L_x_5712:
        /* <DEDUP_REMOVED lines=9> */
.L_x_5713:
[----:B-1----:R-:W-:Y:S05]  /*4240*/  @P1 BRA `(.L_x_5714) ;  /* 0x0000000000081947 */ /* 0x002fea0003800000 */
[----:B------:R-:W1:Y:S02]  /*4250*/  SYNCS.PHASECHK.TRANS64.TRYWAIT P1, [UR8+0x30830], R11 ;  /* 0x0308300bff0075a7 */ /* 0x000e640008020148 */
[----:B-1----:R-:W-:Y:S05]  /*4260*/  @!P1 BRA `(.L_x_5715) ;  /* 0x000000e000f49947 */ /* 0x002fea0003800000 */
.L_x_5714:
        /* <DEDUP_REMOVED lines=175> */
.L_x_5716:
[----:B------:R-:W-:Y:S01]  /*4d60*/  ULEA UR9, UR6, UR40, 0x3 ;  /* 0x0000002806097291 */ /* 0x000fe2000f8e183f */
[----:B------:R-:W-:-:S05]  /*4d70*/  IMAD.U32 R0, RZ, RZ, UR5 ;  /* 0x00000005ff007e24 */ /* 0x000fca000f8e00ff */
[----:B------:R-:W-:-:S04]  /*4d80*/  SHF.L.U32 R0, R0, 0x1f, RZ ;  /* 0x0000001f00007819 */ /* 0x000fc800000006ff */
[----:B------:R2:W3:Y:S01]  /*4d90*/  SYNCS.PHASECHK.TRANS64.TRYWAIT P1, [UR9+0x30850], R0 ;  /* 0x03085000ff0075a7 */ /* 0x0004e20008020149 */
[----:B------:R-:W-:Y:S05]  /*4da0*/  @!P0 BRA `(.L_x_5717) ;  /* 0x0000000000048947 */ /* 0x000fea0003800000 */
[----:B------:R-:W-:Y:S01]  /*4db0*/  BPT.TRAP 0x1 ;  /* 0x000000040000795c */ /* 0x000fe20000300000 */
.L_x_5717:
[----:B---3--:R-:W-:Y:S05]  /*4dc0*/  @P1 BRA `(.L_x_5718) ;  /* 0x0000000000081947 */ /* 0x008fea0003800000 */
[----:B------:R-:W3:Y:S02]  /*4dd0*/  SYNCS.PHASECHK.TRANS64.TRYWAIT P1, [UR9+0x30850], R0 ;  /* 0x03085000ff0075a7 */ /* 0x000ee40008020149 */
[----:B---3--:R-:W-:Y:S05]  /*4de0*/  @!P1 BRA `(.L_x_5719) ;  /* 0x000000d8002c9947 */ /* 0x008fea0003800000 */
.L_x_5718:
        /* <DEDUP_REMOVED lines=37> */
.L_x_5720:
[----:B------:R-:W-:Y:S01]  /*5040*/  UISETP.NE.AND UP0, UPT, UR60, URZ, UPT ;  /* 0x0000003f3c00728c */ /* 0x000fe2000bf05270 */
[----:B-1----:R-:W-:Y:S01]  /*5050*/  FMUL.FTZ R12, R129, UR7 ;  /* 0x00000007810c7c20 */ /* 0x002fe20008410000 */
[----:B0-2---:R-:W-:Y:S01]  /*5060*/  FMUL.FTZ R0, R120, UR7 ;  /* 0x0000000778007c20 */ /* 0x005fe20008410000 */
[----:B------:R-:W-:Y:S01]  /*5070*/  FMUL.FTZ R20, R132, UR7 ;  /* 0x0000000784147c20 */ /* 0x000fe20008410000 */
[----:B------:R-:W-:Y:S01]  /*5080*/  FMUL.FTZ R168, R122, UR7 ;  /* 0x000000077aa87c20 */ /* 0x000fe20008410000 */
[----:B------:R0:W-:Y:S01]  /*5090*/  MUFU.TANH R120, R12 ;  /* 0x0000000c00787308 */ /* 0x0001e20000002400 */
[----:B------:R-:W-:Y:S01]  /*50a0*/  PLOP3.LUT P1, PT, PT, PT, UP0, 0x80, 0x0 ;  /* 0x000000000000781c */ /* 0x000fe20003f2f008 */
[----:B------:R-:W-:Y:S01]  /*50b0*/  FMUL.FTZ R2, R121, UR7 ;  /* 0x0000000779027c20 */ /* 0x000fe20008410000 */
[----:B------:R-:W-:Y:S01]  /*50c0*/  PLOP3.LUT P2, PT, PT, PT, UP0, 0x80, 0x0 ;  /* 0x000000000000781c */ /* 0x000fe20003f4f008 */
[----:B------:R-:W-:Y:S02]  /*50d0*/  IMAD.U32 R21, RZ, RZ, UR42 ;  /* 0x0000002aff157e24 */ /* 0x000fe4000f8e00ff */
[----:B------:R-:W-:Y:S01]  /*50e0*/  FMUL.FTZ R15, R124, UR7 ;  /* 0x000000077c0f7c20 */ /* 0x000fe20008410000 */
[----:B------:R-:W-:Y:S01]  /*50f0*/  @UP0 ULDC UR5, c[0x0][0x44c] ;  /* 0x0001130000050ab9 */ /* 0x000fe20000000800 */
[----:B------:R-:W-:Y:S01]  /*5100*/  FMUL.FTZ R11, R125, UR7 ;  /* 0x000000077d0b7c20 */ /* 0x000fe20008410000 */
[----:B------:R1:W-:Y:S01]  /*5110*/  MUFU.TANH R122, R20 ;  /* 0x00000014007a7308 */ /* 0x0003e20000002400 */
[----:B0-----:R-:W-:Y:S01]  /*5120*/  IADD3 R12, R18, UR41, RZ ;  /* 0x00000029120c7c10 */ /* 0x001fe2000fffe0ff */
[----:B------:R-:W-:Y:S01]  /*5130*/  FMUL.FTZ R128, R128, UR7 ;  /* 0x0000000780807c20 */ /* 0x000fe20008410000 */
[----:B------:R-:W-:Y:S01]  /*5140*/  FMUL.FTZ R144, R144, UR7 ;  /* 0x0000000790907c20 */ /* 0x000fe20008410000 */
[----:B------:R-:W-:Y:S01]  /*5150*/  FMUL.FTZ R171, R126, UR7 ;  /* 0x000000077eab7c20 */ /* 0x000fe20008410000 */
[----:B------:R-:W-:Y:S01]  /*5160*/  FMUL.FTZ R136, R136, UR7 ;  /* 0x0000000788887c20 */ /* 0x000fe20008410000 */
[----:B------:R-:W-:Y:S01]  /*5170*/  FMUL.FTZ R132, R135, UR7 ;  /* 0x0000000787847c20 */ /* 0x000fe20008410000 */
[----:B------:R-:W-:Y:S01]  /*5180*/  FMUL.FTZ R133, R133, UR7 ;  /* 0x0000000785857c20 */ /* 0x000fe20008410000 */
[----:B------:R-:W0:Y:S01]  /*5190*/  MUFU.TANH R0, R0 ;  /* 0x0000000000007308 */ /* 0x000e220000002400 */
[----:B-1----:R-:W-:Y:S01]  /*51a0*/  @P1 IMAD.HI.U32 R20, R12, UR5, RZ ;  /* 0x000000050c141c27 */ /* 0x002fe2000f8e00ff */
[----:B------:R-:W-:-:S03]  /*51b0*/  @UP0 ULDC UR5, c[0x0][0x450] ;  /* 0x0001140000050ab9 */ /* 0x000fc60000000800 */
[----:B------:R-:W-:Y:S01]  /*51c0*/  FMUL.FTZ R141, R141, UR7 ;  /* 0x000000078d8d7c20 */ /* 0x000fe20008410000 */
[----:B------:R-:W-:Y:S01]  /*51d0*/  FMUL.FTZ R169, R123, UR7 ;  /* 0x000000077ba97c20 */ /* 0x000fe20008410000 */
[----:B------:R-:W-:Y:S01]  /*51e0*/  FMUL.FTZ R140, R140, UR7 ;  /* 0x000000078c8c7c20 */ /* 0x000fe20008410000 */
[----:B------:R-:W-:Y:S01]  /*51f0*/  @P2 SHF.R.U32.HI R12, RZ, UR5, R20 ;  /* 0x00000005ff0c2c19 */ /* 0x000fe20008011614 */
[----:B------:R-:W-:Y:S01]  /*5200*/  UMOV UR5, 0x1 ;  /* 0x0000000100057882 */ /* 0x000fe20000000000 */
[----:B------:R-:W1:Y:S01]  /*5210*/  MUFU.TANH R2, R2 ;  /* 0x0000000200027308 */ /* 0x000e620000002400 */
[----:B------:R-:W-:Y:S01]  /*5220*/  UIMAD UR5, UR4, -0x60, UR5 ;  /* 0xffffffa0040578a4 */ /* 0x000fe2000f8e0205 */
[----:B------:R-:W-:Y:S01]  /*5230*/  FMUL.FTZ R20, R145, UR7 ;  /* 0x0000000791147c20 */ /* 0x000fe20008410000 */
[----:B------:R-:W2:Y:S01]  /*5240*/  SHFL.IDX PT, R121, R12, RZ, 0x1c1f ;  /* 0x001c1fff0c797589 */ /* 0x000ea200000e0000 */
[----:B------:R-:W-:Y:S01]  /*5250*/  FMUL.FTZ R170, R127, UR7 ;  /* 0x000000077faa7c20 */ /* 0x000fe20008410000 */
[----:B------:R-:W-:Y:S01]  /*5260*/  FMUL.FTZ R137, R137, UR7 ;  /* 0x0000000789897c20 */ /* 0x000fe20008410000 */
[----:B------:R-:W-:Y:S01]  /*5270*/  FMUL.FTZ R129, R130, UR7 ;  /* 0x0000000782817c20 */ /* 0x000fe20008410000 */
[----:B------:R-:W-:Y:S01]  /*5280*/  IMAD.U32 R172, RZ, RZ, UR5 ;  /* 0x00000005ffac7e24 */ /* 0x000fe2000f8e00ff */
[----:B------:R-:W3:Y:S01]  /*5290*/  MUFU.TANH R15, R15 ;  /* 0x0000000f000f7308 */ /* 0x000ee20000002400 */
[----:B------:R-:W-:Y:S01]  /*52a0*/  FMUL.FTZ R130, R131, UR7 ;  /* 0x0000000783827c20 */ /* 0x000fe20008410000 */
[----:B------:R-:W-:Y:S01]  /*52b0*/  FMUL.FTZ R131, R134, UR7 ;  /* 0x0000000786837c20 */ /* 0x000fe20008410000 */
[----:B------:R-:W-:-:S02]  /*52c0*/  IMAD R172, R17, -0x2, R172 ;  /* 0xfffffffe11ac7824 */ /* 0x000fc400078e02ac */
[----:B------:R-:W-:Y:S01]  /*52d0*/  FMUL.FTZ R138, R138, UR7 ;  /* 0x000000078a8a7c20 */ /* 0x000fe20008410000 */
[----:B------:R-:W-:Y:S01]  /*52e0*/  FMUL.FTZ R134, R139, UR7 ;  /* 0x000000078b867c20 */ /* 0x000fe20008410000 */
[----:B------:R-:W-:Y:S01]  /*52f0*/  FMUL.FTZ R148, R148, UR7 ;  /* 0x0000000794947c20 */ /* 0x000fe20008410000 */
[----:B------:R-:W-:Y:S01]  /*5300*/  FMUL.FTZ R149, R149, UR7 ;  /* 0x0000000795957c20 */ /* 0x000fe20008410000 */
[----:B------:R-:W-:Y:S01]  /*5310*/  IADD3 R172, -R21, UR43, R172 ;  /* 0x0000002b15ac7c10 */ /* 0x000fe2000fffe1ac */
        /* <DEDUP_REMOVED lines=8> */
[----:B------:R-:W5:Y:S01]  /*53a0*/  MUFU.TANH R128, R128 ;  /* 0x0000008000807308 */ /* 0x000f620000002400 */
[----:B------:R-:W-:Y:S01]  /*53b0*/  FMUL.FTZ R165, R165, UR7 ;  /* 0x00000007a5a57c20 */ /* 0x000fe20008410000 */
[----:B--2---:R-:W-:Y:S01]  /*53c0*/  IMAD.IADD R121, R172, 0x1, R121 ;  /* 0x00000001ac797824 */ /* 0x004fe200078e0279 */
[----:B------:R-:W-:Y:S01]  /*53d0*/  UMOV UR14, UR34 ;  /* 0x00000022000e7c82 */ /* 0x000fe20008000000 */
[----:B------:R-:W2:Y:S01]  /*53e0*/  S2UR UR6, SR_CgaCtaId ;  /* 0x00000000000679c3 */ /* 0x000ea20000008800 */
[----:B------:R-:W-:-:S02]  /*53f0*/  UIADD3 UR8, UR8, 0x30840, URZ ;  /* 0x0003084008087890 */ /* 0x000fc4000fffe03f */
[C---:B------:R-:W-:Y:S01]  /*5400*/  ISETP.GT.AND P1, PT, R121.reuse, RZ, PT ;  /* 0x000000ff7900720c */ /* 0x040fe20003f24270 */
[----:B------:R1:W-:Y:S01]  /*5410*/  MUFU.TANH R126, R144 ;  /* 0x00000090007e7308 */ /* 0x0003e20000002400 */
[C---:B------:R-:W-:Y:S02]  /*5420*/  ISETP.GT.AND P2, PT, R121.reuse, 0x1, PT ;  /* 0x000000017900780c */ /* 0x040fe40003f44270 */
[----:B0-----:R-:W-:Y:S02]  /*5430*/  FSEL R145, R0, -INF , P1 ;  /* 0xff80000000917808 */ /* 0x001fe40000800000 */
[----:B------:R-:W-:Y:S02]  /*5440*/  ISETP.GT.AND P1, PT, R121, 0x8, PT ;  /* 0x000000087900780c */ /* 0x000fe40003f24270 */
[----:B------:R-:W-:Y:S01]  /*5450*/  FMNMX.FTZ R21, R145, R14, !PT ;  /* 0x0000000e91157209 */ /* 0x000fe20007810000 */
[----:B------:R0:W-:Y:S01]  /*5460*/  MUFU.TANH R135, R136 ;  /* 0x0000008800877308 */ /* 0x0001e20000002400 */
[----:B-1----:R-:W-:-:S02]  /*5470*/  FSEL R144, R2, -INF , P2 ;  /* 0xff80000002907808 */ /* 0x002fc40001000000 */
[----:B------:R-:W-:Y:S02]  /*5480*/  ISETP.GT.AND P2, PT, R121, 0x9, PT ;  /* 0x000000097900780c */ /* 0x000fe40003f44270 */
[----:B------:R-:W-:-:S03]  /*5490*/  FMNMX.FTZ R21, R144, R21, !PT ;  /* 0x0000001590157209 */ /* 0x000fc60007810000 */
[----:B------:R-:W1:Y:S01]  /*54a0*/  MUFU.TANH R123, R133 ;  /* 0x00000085007b7308 */ /* 0x000e620000002400 */
[----:B0-----:R-:W-:Y:S01]  /*54b0*/  FMUL.FTZ R136, R142, UR7 ;  /* 0x000000078e887c20 */ /* 0x001fe20008410000 */
[----:B---3--:R-:W-:Y:S02]  /*54c0*/  FSEL R142, R15, -INF , P1 ;  /* 0xff8000000f8e7808 */ /* 0x008fe40000800000 */
[----:B------:R-:W-:Y:S01]  /*54d0*/  ISETP.GT.AND P1, PT, R121, 0x10, PT ;  /* 0x000000107900780c */ /* 0x000fe20003f24270 */
[----:B--2---:R-:W-:Y:S01]  /*54e0*/  UPRMT UR8, UR6, 0x654, UR8 ;  /* 0x0000065406087896 */ /* 0x004fe20008000008 */
[----:B------:R-:W-:Y:S02]  /*54f0*/  FMNMX.FTZ R0, R142, R21, !PT ;  /* 0x000000158e007209 */ /* 0x000fe40007810000 */
[----:B------:R4:W-:Y:S06]  /*5500*/  MUFU.TANH R125, R141 ;  /* 0x0000008d007d7308 */ /* 0x0009ec0000002400 */
[----:B------:R-:W-:Y:S02]  /*5510*/  SYNCS.ARRIVE.TRANS64.RED.A1T0 RZ, [UR8], RZ ;  /* 0x000000ffffff79a7 */ /* 0x000fe40008100408 */
[----:B------:R5:W-:Y:S01]  /*5520*/  MUFU.TANH R127, R140 ;  /* 0x0000008c007f7308 */ /* 0x000be20000002400 */
[----:B----4-:R-:W-:-:S02]  /*5530*/  FSEL R141, R11, -INF , P2 ;  /* 0xff8000000b8d7808 */ /* 0x010fc40001000000 */
[----:B------:R-:W-:Y:S02]  /*5540*/  ISETP.GT.AND P2, PT, R121, 0x11, PT ;  /* 0x000000117900780c */ /* 0x000fe40003f44270 */
[----:B------:R-:W-:Y:S02]  /*5550*/  FMNMX.FTZ R11, R141, R0, !PT ;  /* 0x000000008d0b7209 */ /* 0x000fe40007810000 */
[----:B------:R-:W-:Y:S01]  /*5560*/  FSEL R139, R120, -INF , P2 ;  /* 0xff800000788b7808 */ /* 0x000fe20001000000 */
[----:B------:R1:W0:Y:S01]  /*5570*/  MUFU.TANH R124, R137 ;  /* 0x00000089007c7308 */ /* 0x0002220000002400 */
[----:B-----5:R-:W-:Y:S02]  /*5580*/  FSEL R140, R128, -INF , P1 ;  /* 0xff800000808c7808 */ /* 0x020fe40000800000 */
[----:B------:R-:W-:Y:S02]  /*5590*/  ISETP.GT.AND P1, PT, R121, 0x18, PT ;  /* 0x000000187900780c */ /* 0x000fe40003f24270 */
[----:B------:R-:W-:-:S02]  /*55a0*/  FMNMX.FTZ R0, R140, R11, !PT ;  /* 0x0000000b8c007209 */ /* 0x000fc40007810000 */
[----:B------:R-:W-:Y:S01]  /*55b0*/  ISETP.GT.AND P2, PT, R121, 0x19, PT ;  /* 0x000000197900780c */ /* 0x000fe20003f44270 */
[----:B------:R2:W-:Y:S01]  /*55c0*/  MUFU.TANH R133, R138 ;  /* 0x0000008a00857308 */ /* 0x0005e20000002400 */
[----:B------:R-:W-:Y:S02]  /*55d0*/  FMNMX.FTZ R11, R139, R0, !PT ;  /* 0x000000008b0b7209 */ /* 0x000fe40007810000 */
[----:B-1----:R-:W-:Y:S02]  /*55e0*/  FSEL R137, R123, -INF , P2 ;  /* 0xff8000007b897808 */ /* 0x002fe40001000000 */
[----:B------:R-:W-:-:S03]  /*55f0*/  ISETP.GT.AND P2, PT, R121, 0x21, PT ;  /* 0x000000217900780c */ /* 0x000fc60003f44270 */
[----:B------:R-:W1:Y:S01]  /*5600*/  MUFU.TANH R20, R20 ;  /* 0x0000001400147308 */ /* 0x000e620000002400 */
[----:B--2---:R-:W-:Y:S02]  /*5610*/  FSEL R138, R122, -INF , P1 ;  /* 0xff8000007a8a7808 */ /* 0x004fe40000800000 */
[----:B------:R-:W-:Y:S02]  /*5620*/  ISETP.GT.AND P1, PT, R121, 0x20, PT ;  /* 0x000000207900780c */ /* 0x000fe40003f24270 */
[----:B------:R-:W-:Y:S02]  /*5630*/  FMNMX.FTZ R0, R138, R11, !PT ;  /* 0x0000000b8a007209 */ /* 0x000fe40007810000 */
[----:B------:R-:W-:Y:S01]  /*5640*/  FSEL R135, R135, -INF , P1 ;  /* 0xff80000087877808 */ /* 0x000fe20000800000 */
[----:B------:R-:W2:Y:S01]  /*5650*/  MUFU.TANH R148, R148 ;  /* 0x0000009400947308 */ /* 0x000ea20000002400 */
[----:B------:R-:W-:Y:S02]  /*5660*/  FMNMX.FTZ R0, R137, R0, !PT ;  /* 0x0000000089007209 */ /* 0x000fe40007810000 */
[----:B------:R-:W-:-:S02]  /*5670*/  ISETP.GT.AND P1, PT, R121, 0x28, PT ;  /* 0x000000287900780c */ /* 0x000fc40003f24270 */
[----:B0-----:R-:W-:Y:S02]  /*5680*/  FSEL R128, R124, -INF , P2 ;  /* 0xff8000007c807808 */ /* 0x001fe40001000000 */
[----:B------:R-:W-:Y:S01]  /*5690*/  FMNMX.FTZ R11, R135, R0, !PT ;  /* 0x00000000870b7209 */ /* 0x000fe20007810000 */
[----:B------:R-:W0:Y:S01]  /*56a0*/  MUFU.TANH R149, R149 ;  /* 0x0000009500957308 */ /* 0x000e220000002400 */
[----:B------:R-:W-:Y:S02]  /*56b0*/  ISETP.GT.AND P2, PT, R121, 0x29, PT ;  /* 0x000000297900780c */ /* 0x000fe40003f44270 */
[----:B------:R-:W-:Y:S02]  /*56c0*/  FSEL R127, R127, -INF , P1 ;  /* 0xff8000007f7f7808 */ /* 0x000fe40000800000 */
[----:B------:R-:W-:Y:S02]  /*56d0*/  FMNMX.FTZ R0, R128, R11, !PT ;  /* 0x0000000b80007209 */ /* 0x000fe40007810000 */
[----:B------:R-:W-:Y:S01]  /*56e0*/  ISETP.GT.AND P1, PT, R121, 0x30, PT ;  /* 0x000000307900780c */ /* 0x000fe20003f24270 */
[----:B------:R-:W3:Y:S01]  /*56f0*/  MUFU.TANH R152, R152 ;  /* 0x0000009800987308 */ /* 0x000ee20000002400 */
[----:B------:R-:W-:-:S02]  /*5700*/  FSEL R122, R125, -INF , P2 ;  /* 0xff8000007d7a7808 */ /* 0x000fc40001000000 */
[----:B------:R-:W-:Y:S02]  /*5710*/  FMNMX.FTZ R11, R127, R0, !PT ;  /* 0x000000007f0b7209 */ /* 0x000fe40007810000 */
[C---:B------:R-:W-:Y:S02]  /*5720*/  ISETP.GT.AND P2, PT, R121.reuse, 0x31, PT ;  /* 0x000000317900780c */ /* 0x040fe40003f44270 */
[----:B------:R-:W-:Y:S01]  /*5730*/  FSEL R123, R126, -INF , P1 ;  /* 0xff8000007e7b7808 */ /* 0x000fe20000800000 */
[----:B------:R-:W4:Y:S01]  /*5740*/  MUFU.TANH R153, R153 ;  /* 0x0000009900997308 */ /* 0x000f220000002400 */
[----:B------:R-:W-:Y:S02]  /*5750*/  FMNMX.FTZ R2, R122, R11, !PT ;  /* 0x0000000b7a027209 */ /* 0x000fe40007810000 */
[----:B------:R-:W-:Y:S02]  /*5760*/  ISETP.GT.AND P1, PT, R121, 0x38, PT ;  /* 0x000000387900780c */ /* 0x000fe40003f24270 */
[----:B-1----:R-:W-:-:S02]  /*5770*/  FSEL R0, R20, -INF , P2 ;  /* 0xff80000014007808 */ /* 0x002fc40001000000 */
[----:B------:R-:W-:Y:S01]  /*5780*/  FMNMX.FTZ R15, R123, R2, !PT ;  /* 0x000000027b0f7209 */ /* 0x000fe20007810000 */
[----:B------:R-:W1:Y:S01]  /*5790*/  MUFU.TANH R156, R156 ;  /* 0x0000009c009c7308 */ /* 0x000e620000002400 */
[----:B------:R-:W-:Y:S02]  /*57a0*/  ISETP.GT.AND P2, PT, R121, 0x39, PT ;  /* 0x000000397900780c */ /* 0x000fe40003f44270 */
[----:B--2---:R-:W-:Y:S01]  /*57b0*/  FSEL R11, R148, -INF , P1 ;  /* 0xff800000940b7808 */ /* 0x004fe20000800000 */
[----:B------:R-:W-:Y:S01]  /*57c0*/  FMUL.FTZ R148, R143, UR7 ;  /* 0x000000078f947c20 */ /* 0x000fe20008410000 */
[----:B------:R-:W-:Y:S02]  /*57d0*/  FMNMX.FTZ R20, R0, R15, !PT ;  /* 0x0000000f00147209 */ /* 0x000fe40007810000 */
[----:B------:R-:W-:Y:S01]  /*57e0*/  ISETP.GT.AND P1, PT, R121, 0x40, PT ;  /* 0x000000407900780c */ /* 0x000fe20003f24270 */
[----:B------:R-:W2:Y:S01]  /*57f0*/  MUFU.TANH R157, R157 ;  /* 0x0000009d009d7308 */ /* 0x000ea20000002400 */
[----:B0-----:R-:W-:Y:S01]  /*5800*/  FSEL R2, R149, -INF , P2 ;  /* 0xff80000095027808 */ /* 0x001fe20001000000 */
[----:B------:R-:W-:Y:S01]  /*5810*/  FMUL.FTZ R149, R146, UR7 ;  /* 0x0000000792957c20 */ /* 0x000fe20008410000 */
[----:B------:R-:W-:-:S02]  /*5820*/  FMNMX.FTZ R21, R11, R20, !PT ;  /* 0x000000140b157209 */ /* 0x000fc40007810000 */
[C---:B------:R-:W-:Y:S02]  /*5830*/  ISETP.GT.AND P2, PT, R121.reuse, 0x41, PT ;  /* 0x000000417900780c */ /* 0x040fe40003f44270 */
[----:B---3--:R-:W-:Y:S01]  /*5840*/  FSEL R15, R152, -INF , P1 ;  /* 0xff800000980f7808 */ /* 0x008fe20000800000 */
[----:B------:R-:W0:Y:S01]  /*5850*/  MUFU.TANH R160, R160 ;  /* 0x000000a000a07308 */ /* 0x000e220000002400 */
[----:B------:R-:W-:Y:S02]  /*5860*/  FMNMX.FTZ R120, R2, R21, !PT ;  /* 0x0000001502787209 */ /* 0x000fe40007810000 */
[----:B------:R-:W-:Y:S02]  /*5870*/  ISETP.GT.AND P1, PT, R121, 0x48, PT ;  /* 0x000000487900780c */ /* 0x000fe40003f24270 */
[----:B----4-:R-:W-:Y:S01]  /*5880*/  FSEL R20, R153, -INF , P2 ;  /* 0xff80000099147808 */ /* 0x010fe20001000000 */
[----:B------:R-:W-:Y:S01]  /*5890*/  FMUL.FTZ R153, R155, UR7 ;  /* 0x000000079b997c20 */ /* 0x000fe20008410000 */
[----:B------:R-:W-:Y:S01]  /*58a0*/  FMNMX.FTZ R125, R15, R120, !PT ;  /* 0x000000780f7d7209 */ /* 0x000fe20007810000 */
[----:B------:R-:W3:Y:S01]  /*58b0*/  MUFU.TANH R161, R161 ;  /* 0x000000a100a17308 */ /* 0x000ee20000002400 */
[----:B------:R-:W-:Y:S01]  /*58c0*/  ISETP.GT.AND P2, PT, R121, 0x49, PT ;  /* 0x000000497900780c */ /* 0x000fe20003f44270 */
[----:B------:R-:W-:Y:S01]  /*58d0*/  FMUL.FTZ R155, R159, UR7 ;  /* 0x000000079f9b7c20 */ /* 0x000fe20008410000 */
[----:B-1----:R-:W-:Y:S01]  /*58e0*/  FSEL R21, R156, -INF , P1 ;  /* 0xff8000009c157808 */ /* 0x002fe20000800000 */
[----:B------:R-:W-:Y:S01]  /*58f0*/  FMUL.FTZ R156, R162, UR7 ;  /* 0x00000007a29c7c20 */ /* 0x000fe20008410000 */
[----:B------:R-:W-:Y:S01]  /*5900*/  FMNMX.FTZ R124, R20, R125, !PT ;  /* 0x0000007d147c7209 */ /* 0x000fe20007810000 */
[----:B------:R-:W-:Y:S01]  /*5910*/  FMUL.FTZ R159, R167, UR7 ;  /* 0x00000007a79f7c20 */ /* 0x000fe20008410000 */
[----:B------:R-:W-:Y:S01]  /*5920*/  ISETP.GT.AND P1, PT, R121, 0x50, PT ;  /* 0x000000507900780c */ /* 0x000fe20003f24270 */
[----:B------:R-:W1:Y:S01]  /*5930*/  MUFU.TANH R126, R164 ;  /* 0x000000a4007e7308 */ /* 0x000e620000002400 */
[----:B--2---:R-:W-:Y:S01]  /*5940*/  FSEL R120, R157, -INF , P2 ;  /* 0xff8000009d787808 */ /* 0x004fe20001000000 */
[----:B------:R-:W-:Y:S01]  /*5950*/  FMUL.FTZ R157, R163, UR7 ;  /* 0x00000007a39d7c20 */ /* 0x000fe20008410000 */
[----:B------:R-:W-:-:S02]  /*5960*/  FMNMX.FTZ R125, R21, R124, !PT ;  /* 0x0000007c157d7209 */ /* 0x000fc40007810000 */
[C---:B------:R-:W-:Y:S02]  /*5970*/  ISETP.GT.AND P2, PT, R121.reuse, 0x51, PT ;  /* 0x000000517900780c */ /* 0x040fe40003f44270 */
[----:B0-----:R-:W-:Y:S01]  /*5980*/  FSEL R124, R160, -INF , P1 ;  /* 0xff800000a07c7808 */ /* 0x001fe20000800000 */
[----:B------:R-:W0:Y:S01]  /*5990*/  MUFU.TANH R165, R165 ;  /* 0x000000a500a57308 */ /* 0x000e220000002400 */
[----:B------:R-:W-:Y:S02]  /*59a0*/  FMNMX.FTZ R143, R120, R125, !PT ;  /* 0x0000007d788f7209 */ /* 0x000fe40007810000 */
[----:B------:R-:W-:Y:S02]  /*59b0*/  ISETP.GT.AND P1, PT, R121, 0x58, PT ;  /* 0x000000587900780c */ /* 0x000fe40003f24270 */
[----:B---3--:R-:W-:Y:S02]  /*59c0*/  FSEL R125, R161, -INF , P2 ;  /* 0xff800000a17d7808 */ /* 0x008fe40001000000 */
[----:B------:R-:W-:Y:S01]  /*59d0*/  FMNMX.FTZ R152, R124, R143, !PT ;  /* 0x0000008f7c987209 */ /* 0x000fe20007810000 */
[----:B------:R-:W2:Y:S01]  /*59e0*/  MUFU.TANH R168, R168 ;  /* 0x000000a800a87308 */ /* 0x000ea20000002400 */
[----:B------:R-:W-:-:S02]  /*59f0*/  ISETP.GT.AND P2, PT, R121, 0x59, PT ;  /* 0x000000597900780c */ /* 0x000fc40003f44270 */
[----:B-1----:R-:W-:Y:S02]  /*5a00*/  FSEL R126, R126, -INF , P1 ;  /* 0xff8000007e7e7808 */ /* 0x002fe40000800000 */
[----:B------:R-:W-:Y:S01]  /*5a10*/  FMNMX.FTZ R143, R125, R152, !PT ;  /* 0x000000987d8f7209 */ /* 0x000fe20007810000 */
[----:B------:R-:W-:Y:S01]  /*5a20*/  FMUL.FTZ R152, R147, UR7 ;  /* 0x0000000793987c20 */ /* 0x000fe20008410000 */
[----:B------:R-:W-:Y:S01]  /*5a30*/  FMUL.FTZ R147, R150, UR7 ;  /* 0x0000000796937c20 */ /* 0x000fe20008410000 */
[----:B------:R-:W1:Y:S01]  /*5a40*/  MUFU.TANH R169, R169 ;  /* 0x000000a900a97308 */ /* 0x000e620000002400 */
[----:B0-----:R-:W-:Y:S01]  /*5a50*/  FSEL R121, R165, -INF , P2 ;  /* 0xff800000a5797808 */ /* 0x001fe20001000000 */
[----:B------:R-:W-:Y:S01]  /*5a60*/  FMUL.FTZ R150, R151, UR7 ;  /* 0x0000000797967c20 */ /* 0x000fe20008410000 */
[----:B------:R-:W-:Y:S01]  /*5a70*/  FMNMX.FTZ R146, R126, R143, !PT ;  /* 0x0000008f7e927209 */ /* 0x000fe20007810000 */
[----:B------:R-:W-:Y:S01]  /*5a80*/  FMUL.FTZ R151, R154, UR7 ;  /* 0x000000079a977c20 */ /* 0x000fe20008410000 */
[----:B------:R-:W-:Y:S01]  /*5a90*/  FMUL.FTZ R154, R158, UR7 ;  /* 0x000000079e9a7c20 */ /* 0x000fe20008410000 */
[----:B------:R-:W-:Y:S01]  /*5aa0*/  FMUL.FTZ R158, R166, UR7 ;  /* 0x00000007a69e7c20 */ /* 0x000fe20008410000 */
[----:B------:R-:W-:Y:S01]  /*5ab0*/  FMNMX.FTZ R146, R121, R146, !PT ;  /* 0x0000009279927209 */ /* 0x000fe20007810000 */
[----:B------:R-:W0:Y:S04]  /*5ac0*/  MUFU.TANH R171, R171 ;  /* 0x000000ab00ab7308 */ /* 0x000e280000002400 */
[----:B------:R-:W3:Y:S04]  /*5ad0*/  SHFL.BFLY PT, R143, R146, 0x2, 0x1f ;  /* 0x0c401f00928f7f89 */ /* 0x000ee800000e0000 */
[----:B------:R-:W4:Y:S08]  /*5ae0*/  MUFU.TANH R170, R170 ;  /* 0x000000aa00aa7308 */ /* 0x000f300000002400 */
[----:B------:R-:W5:Y:S08]  /*5af0*/  MUFU.TANH R129, R129 ;  /* 0x0000008100817308 */ /* 0x000f700000002400 */
[----:B------:R-:W5:Y:S01]  /*5b00*/  MUFU.TANH R130, R130 ;  /* 0x0000008200827308 */ /* 0x000f620000002400 */
[----:B---3--:R-:W-:-:S02]  /*5b10*/  FMNMX.FTZ R160, R146, R143, !PT ;  /* 0x0000008f92a07209 */ /* 0x008fc40007810000 */
[----:B------:R-:W3:Y:S05]  /*5b20*/  SHFL.IDX PT, R143, R12, 0x1, 0x1c1f ;  /* 0x003c1f000c8f7f89 */ /* 0x000eea00000e0000 */
[----:B------:R-:W5:Y:S01]  /*5b30*/  MUFU.TANH R131, R131 ;  /* 0x0000008300837308 */ /* 0x000f620000002400 */
[----:B------:R-:W2:Y:S07]  /*5b40*/  SHFL.BFLY PT, R161, R160, 0x1, 0x1f ;  /* 0x0c201f00a0a17f89 */ /* 0x000eae00000e0000 */
[----:B------:R-:W5:Y:S08]  /*5b50*/  MUFU.TANH R132, R132 ;  /* 0x0000008400847308 */ /* 0x000f700000002400 */
[----:B------:R-:W5:Y:S01]  /*5b60*/  MUFU.TANH R134, R134 ;  /* 0x0000008600867308 */ /* 0x000f620000002400 */
[----:B---3--:R-:W-:-:S07]  /*5b70*/  IMAD.IADD R172, R172, 0x1, R143 ;  /* 0x00000001acac7824 */ /* 0x008fce00078e028f */
[----:B------:R-:W3:Y:S01]  /*5b80*/  MUFU.TANH R136, R136 ;  /* 0x0000008800887308 */ /* 0x000ee20000002400 */
[----:B--2---:R-:W-:Y:S02]  /*5b90*/  FMNMX.FTZ R12, R160, R161, !PT ;  /* 0x000000a1a00c7209 */ /* 0x004fe40007810000 */
[C---:B------:R-:W-:Y:S02]  /*5ba0*/  ISETP.GT.AND P1, PT, R172.reuse, RZ, PT ;  /* 0x000000ffac00720c */ /* 0x040fe40003f24270 */
[----:B------:R-:W-:Y:S01]  /*5bb0*/  ISETP.GT.AND P2, PT, R172, 0x1, PT ;  /* 0x00000001ac00780c */ /* 0x000fe20003f44270 */
[----:B------:R-:W-:Y:S01]  /*5bc0*/  FMUL.FTZ R143, R12, UR14 ;  /* 0x0000000e0c8f7c20 */ /* 0x000fe20008410000 */
[----:B------:R-:W-:Y:S01]  /*5bd0*/  FSEL R168, R168, -INF , P1 ;  /* 0xff800000a8a87808 */ /* 0x000fe20000800000 */
[----:B------:R-:W2:Y:S01]  /*5be0*/  MUFU.TANH R148, R148 ;  /* 0x0000009400947308 */ /* 0x000ea20000002400 */
[----:B------:R-:W-:Y:S02]  /*5bf0*/  ISETP.GT.AND P3, PT, R172, 0x8, PT ;  /* 0x00000008ac00780c */ /* 0x000fe40003f64270 */
[----:B-1----:R-:W-:-:S02]  /*5c00*/  FSEL R169, R169, -INF , P2 ;  /* 0xff800000a9a97808 */ /* 0x002fc40001000000 */
[----:B------:R-:W-:Y:S02]  /*5c10*/  FMNMX.FTZ R146, R168, R13, !PT ;  /* 0x0000000da8927209 */ /* 0x000fe40007810000 */
[----:B------:R-:W-:Y:S01]  /*5c20*/  ISETP.GT.AND P4, PT, R172, 0x9, PT ;  /* 0x00000009ac00780c */ /* 0x000fe20003f84270 */
[----:B------:R-:W1:Y:S01]  /*5c30*/  MUFU.TANH R149, R149 ;  /* 0x0000009500957308 */ /* 0x000e620000002400 */
[----:B0-----:R-:W-:Y:S02]  /*5c40*/  FSEL R171, R171, -INF , P3 ;  /* 0xff800000abab7808 */ /* 0x001fe40001800000 */
[----:B------:R-:W-:Y:S02]  /*5c50*/  FMNMX.FTZ R160, R169, R146, !PT ;  /* 0x00000092a9a07209 */ /* 0x000fe40007810000 */
[----:B------:R-:W-:Y:S02]  /*5c60*/  FSETP.NEU.FTZ.AND P1, PT, R12, -INF , PT ;  /* 0xff8000000c00780b */ /* 0x000fe40003f3d000 */
[----:B------:R-:W-:Y:S01]  /*5c70*/  ISETP.GT.AND P2, PT, R172, 0x10, PT ;  /* 0x00000010ac00780c */ /* 0x000fe20003f44270 */
[----:B------:R-:W0:Y:S01]  /*5c80*/  MUFU.TANH R152, R152 ;  /* 0x0000009800987308 */ /* 0x000e220000002400 */
[----:B----4-:R-:W-:-:S02]  /*5c90*/  FSEL R170, R170, -INF , P4 ;  /* 0xff800000aaaa7808 */ /* 0x010fc40002000000 */
[----:B------:R-:W-:Y:S02]  /*5ca0*/  FMNMX.FTZ R161, R171, R160, !PT ;  /* 0x000000a0aba17209 */ /* 0x000fe40007810000 */
[----:B------:R-:W-:Y:S02]  /*5cb0*/  FSEL R146, R143, RZ, P1 ;  /* 0x000000ff8f927208 */ /* 0x000fe40000800000 */
        /* <DEDUP_REMOVED lines=9> */
[----:B------:R-:W5:Y:S01]  /*5d50*/  MUFU.TANH R150, R150 ;  /* 0x0000009600967308 */ /* 0x000f620000002400 */
[----:B------:R-:W-:Y:S01]  /*5d60*/  FMNMX.FTZ R161, R143, R160, !PT ;  /* 0x000000a08fa17209 */ /* 0x000fe20007810000 */
[--C-:B------:R-:W-:Y:S01]  /*5d70*/  FFMA.FTZ R141, R141, UR14, -R146.reuse ;  /* 0x0000000e8d8d7c23 */ /* 0x100fe20008010892 */
[----:B------:R-:W-:Y:S01]  /*5d80*/  ISETP.GT.AND P3, PT, R172, 0x19, PT ;  /* 0x00000019ac00780c */ /* 0x000fe20003f64270 */
[--C-:B------:R-:W-:Y:S01]  /*5d90*/  FFMA.FTZ R186, R138, UR14, -R146.reuse ;  /* 0x0000000e8aba7c23 */ /* 0x100fe20008010892 */
[----:B------:R-:W-:Y:S01]  /*5da0*/  FSEL R145, R131, -INF , P2 ;  /* 0xff80000083917808 */ /* 0x000fe20001000000 */
[--C-:B------:R-:W-:Y:S01]  /*5db0*/  FFMA.FTZ R180, R135, UR14, -R146.reuse ;  /* 0x0000000e87b47c23 */ /* 0x100fe20008010892 */
[----:B------:R-:W-:Y:S01]  /*5dc0*/  FMNMX.FTZ R144, R130, R161, !PT ;  /* 0x000000a182907209 */ /* 0x000fe20007810000 */
[----:B------:R-:W5:Y:S01]  /*5dd0*/  MUFU.TANH R151, R151 ;  /* 0x0000009700977308 */ /* 0x000f620000002400 */
[----:B------:R-:W-:Y:S01]  /*5de0*/  ISETP.GT.AND P2, PT, R172, 0x20, PT ;  /* 0x00000020ac00780c */ /* 0x000fe20003f44270 */
[--C-:B------:R-:W-:Y:S01]  /*5df0*/  FFMA.FTZ R176, R123, UR14, -R146.reuse ;  /* 0x0000000e7bb07c23 */ /* 0x100fe20008010892 */
[----:B------:R-:W-:Y:S01]  /*5e00*/  FSEL R132, R132, -INF , P3 ;  /* 0xff80000084847808 */ /* 0x000fe20001800000 */
[--C-:B------:R-:W-:Y:S01]  /*5e10*/  FFMA.FTZ R123, R0, UR14, -R146.reuse ;  /* 0x0000000e007b7c23 */ /* 0x100fe20008010892 */
[----:B------:R-:W-:Y:S01]  /*5e20*/  FMNMX.FTZ R131, R145, R144, !PT ;  /* 0x0000009091837209 */ /* 0x000fe20007810000 */
[--C-:B------:R-:W-:Y:S01]  /*5e30*/  FFMA.FTZ R178, R11, UR14, -R146.reuse ;  /* 0x0000000e0bb27c23 */ /* 0x100fe20008010892 */
[----:B------:R-:W-:Y:S01]  /*5e40*/  ISETP.GT.AND P3, PT, R172, 0x21, PT ;  /* 0x00000021ac00780c */ /* 0x000fe20003f64270 */
[----:B------:R-:W5:Y:S01]  /*5e50*/  MUFU.TANH R153, R153 ;  /* 0x0000009900997308 */ /* 0x000f620000002400 */
[----:B------:R-:W-:Y:S01]  /*5e60*/  FSEL R144, R133, -INF , P2 ;  /* 0xff80000085907808 */ /* 0x000fe20001000000 */
        /* <DEDUP_REMOVED lines=11> */
[----:B---3--:R-:W-:Y:S01]  /*5f20*/  FSEL R136, R136, -INF , P2 ;  /* 0xff80000088887808 */ /* 0x008fe20001000000 */
[--C-:B------:R-:W-:Y:S01]  /*5f30*/  FFMA.FTZ R190, R142, UR14, -R146.reuse ;  /* 0x0000000e8ebe7c23 */ /* 0x100fe20008010892 */
[----:B------:R-:W-:Y:S01]  /*5f40*/  FMNMX.FTZ R133, R134, R131, !PT ;  /* 0x0000008386857209 */ /* 0x000fe20007810000 */
[----:B------:R-:W3:Y:S01]  /*5f50*/  MUFU.TANH R155, R155 ;  /* 0x0000009b009b7308 */ /* 0x000ee20000002400 */
[----:B------:R-:W-:Y:S01]  /*5f60*/  ISETP.GT.AND P2, PT, R172, 0x30, PT ;  /* 0x00000030ac00780c */ /* 0x000fe20003f44270 */
[--C-:B------:R-:W-:Y:S01]  /*5f70*/  FFMA.FTZ R137, R137, UR14, -R146.reuse ;  /* 0x0000000e89897c23 */ /* 0x100fe20008010892 */
[----:B--2---:R-:W-:Y:S01]  /*5f80*/  FSEL R148, R148, -INF , P3 ;  /* 0xff80000094947808 */ /* 0x004fe20001800000 */
[----:B------:R-:W-:Y:S01]  /*5f90*/  FFMA.FTZ R121, R121, UR14, -R146 ;  /* 0x0000000e79797c23 */ /* 0x000fe20008010892 */
[----:B------:R-:W-:-:S02]  /*5fa0*/  FMNMX.FTZ R133, R136, R133, !PT ;  /* 0x0000008588857209 */ /* 0x000fc40007810000 */
[----:B------:R-:W-:Y:S01]  /*5fb0*/  ISETP.GT.AND P3, PT, R172, 0x31, PT ;  /* 0x00000031ac00780c */ /* 0x000fe20003f64270 */
[----:B------:R2:W-:Y:S01]  /*5fc0*/  MUFU.EX2 R131, R141 ;  /* 0x0000008d00837308 */ /* 0x0005e20000000800 */
[----:B-1----:R-:W-:Y:S02]  /*5fd0*/  FSEL R149, R149, -INF , P2 ;  /* 0xff80000095957808 */ /* 0x002fe40001000000 */
[----:B------:R-:W-:Y:S02]  /*5fe0*/  FMNMX.FTZ R140, R148, R133, !PT ;  /* 0x00000085948c7209 */ /* 0x000fe40007810000 */
[----:B------:R-:W-:Y:S02]  /*5ff0*/  ISETP.GT.AND P2, PT, R172, 0x38, PT ;  /* 0x00000038ac00780c */ /* 0x000fe40003f44270 */
[----:B0-----:R-:W-:Y:S01]  /*6000*/  FSEL R152, R152, -INF , P3 ;  /* 0xff80000098987808 */ /* 0x001fe20001800000 */
[----:B------:R-:W0:Y:S01]  /*6010*/  MUFU.TANH R156, R156 ;  /* 0x0000009c009c7308 */ /* 0x000e220000002400 */
[----:B------:R-:W-:Y:S01]  /*6020*/  FMNMX.FTZ R133, R149, R140, !PT ;  /* 0x0000008c95857209 */ /* 0x000fe20007810000 */
[----:B--2---:R-:W-:Y:S01]  /*6030*/  FFMA.FTZ R141, R139, UR14, -R146 ;  /* 0x0000000e8b8d7c23 */ /* 0x004fe20008010892 */
[----:B------:R-:W-:-:S02]  /*6040*/  ISETP.GT.AND P3, PT, R172, 0x39, PT ;  /* 0x00000039ac00780c */ /* 0x000fc40003f64270 */
[----:B----4-:R-:W-:Y:S02]  /*6050*/  FSEL R147, R147, -INF , P2 ;  /* 0xff80000093937808 */ /* 0x010fe40001000000 */
[----:B------:R-:W-:Y:S01]  /*6060*/  FMNMX.FTZ R140, R152, R133, !PT ;  /* 0x00000085988c7209 */ /* 0x000fe20007810000 */
[----:B------:R-:W1:Y:S01]  /*6070*/  MUFU.TANH R157, R157 ;  /* 0x0000009d009d7308 */ /* 0x000e620000002400 */
[----:B------:R-:W-:Y:S02]  /*6080*/  ISETP.GT.AND P2, PT, R172, 0x40, PT ;  /* 0x00000040ac00780c */ /* 0x000fe40003f44270 */
[----:B-----5:R-:W-:Y:S02]  /*6090*/  FSEL R150, R150, -INF , P3 ;  /* 0xff80000096967808 */ /* 0x020fe40001800000 */
[----:B------:R-:W-:Y:S02]  /*60a0*/  FMNMX.FTZ R139, R147, R140, !PT ;  /* 0x0000008c938b7209 */ /* 0x000fe40007810000 */
[----:B------:R-:W-:Y:S01]  /*60b0*/  ISETP.GT.AND P3, PT, R172, 0x41, PT ;  /* 0x00000041ac00780c */ /* 0x000fe20003f64270 */
[----:B------:R-:W2:Y:S01]  /*60c0*/  MUFU.TANH R158, R158 ;  /* 0x0000009e009e7308 */ /* 0x000ea20000002400 */
[----:B------:R-:W-:-:S02]  /*60d0*/  FSEL R151, R151, -INF , P2 ;  /* 0xff80000097977808 */ /* 0x000fc40001000000 */
[----:B------:R-:W-:Y:S02]  /*60e0*/  FMNMX.FTZ R138, R150, R139, !PT ;  /* 0x0000008b968a7209 */ /* 0x000fe40007810000 */
[C---:B------:R-:W-:Y:S02]  /*60f0*/  ISETP.GT.AND P2, PT, R172.reuse, 0x48, PT ;  /* 0x00000048ac00780c */ /* 0x040fe40003f44270 */
[----:B------:R-:W-:Y:S01]  /*6100*/  FSEL R153, R153, -INF , P3 ;  /* 0xff80000099997808 */ /* 0x000fe20001800000 */
[----:B------:R-:W4:Y:S01]  /*6110*/  MUFU.TANH R159, R159 ;  /* 0x0000009f009f7308 */ /* 0x000f220000002400 */
[----:B------:R-:W-:Y:S02]  /*6120*/  FMNMX.FTZ R138, R151, R138, !PT ;  /* 0x0000008a978a7209 */ /* 0x000fe40007810000 */
[----:B------:R-:W-:Y:S02]  /*6130*/  ISETP.GT.AND P3, PT, R172, 0x49, PT ;  /* 0x00000049ac00780c */ /* 0x000fe40003f64270 */
[----:B------:R-:W-:-:S02]  /*6140*/  FSEL R154, R154, -INF , P2 ;  /* 0xff8000009a9a7808 */ /* 0x000fc40001000000 */
[----:B------:R-:W-:Y:S01]  /*6150*/  FMNMX.FTZ R139, R153, R138, !PT ;  /* 0x0000008a998b7209 */ /* 0x000fe20007810000 */
[----:B------:R5:W-:Y:S01]  /*6160*/  MUFU.EX2 R133, R141 ;  /* 0x0000008d00857308 */ /* 0x000be20000000800 */
[----:B------:R-:W-:Y:S02]  /*6170*/  ISETP.GT.AND P2, PT, R172, 0x50, PT ;  /* 0x00000050ac00780c */ /* 0x000fe40003f44270 */
[----:B---3--:R-:W-:Y:S02]  /*6180*/  FSEL R155, R155, -INF , P3 ;  /* 0xff8000009b9b7808 */ /* 0x008fe40001800000 */
[----:B------:R-:W-:Y:S02]  /*6190*/  FMNMX.FTZ R138, R154, R139, !PT ;  /* 0x0000008b9a8a7209 */ /* 0x000fe40007810000 */
[----:B------:R-:W-:Y:S01]  /*61a0*/  ISETP.GT.AND P3, PT, R172, 0x51, PT ;  /* 0x00000051ac00780c */ /* 0x000fe20003f64270 */
[----:B------:R-:W-:Y:S01]  /*61b0*/  MUFU.EX2 R129, R129 ;  /* 0x0000008100817308 */ /* 0x000fe20000000800 */
[----:B0-----:R-:W-:-:S02]  /*61c0*/  FSEL R156, R156, -INF , P2 ;  /* 0xff8000009c9c7808 */ /* 0x001fc40001000000 */
[----:B------:R-:W-:Y:S02]  /*61d0*/  FMNMX.FTZ R135, R155, R138, !PT ;  /* 0x0000008a9b877209 */ /* 0x000fe40007810000 */
[----:B------:R-:W-:Y:S02]  /*61e0*/  ISETP.GT.AND P2, PT, R172, 0x58, PT ;  /* 0x00000058ac00780c */ /* 0x000fe40003f44270 */
[----:B-1----:R-:W-:Y:S01]  /*61f0*/  FSEL R157, R157, -INF , P3 ;  /* 0xff8000009d9d7808 */ /* 0x002fe20001800000 */
[----:B------:R-:W-:Y:S01]  /*6200*/  MUFU.EX2 R188, R188 ;  /* 0x000000bc00bc7308 */ /* 0x000fe20000000800 */
[----:B------:R-:W-:Y:S01]  /*6210*/  FMNMX.FTZ R138, R156, R135, !PT ;  /* 0x000000879c8a7209 */ /* 0x000fe20007810000 */
[--C-:B------:R-:W-:Y:S01]  /*6220*/  FFMA.FTZ R135, R128, UR14, -R146.reuse ;  /* 0x0000000e80877c23 */ /* 0x100fe20008010892 */
[----:B------:R-:W-:Y:S01]  /*6230*/  ISETP.GT.AND P3, PT, R172, 0x59, PT ;  /* 0x00000059ac00780c */ /* 0x000fe20003f64270 */
[--C-:B------:R-:W-:Y:S01]  /*6240*/  FFMA.FTZ R172, R15, UR14, -R146.reuse ;  /* 0x0000000e0fac7c23 */ /* 0x100fe20008010892 */
[----:B--2---:R-:W-:Y:S01]  /*6250*/  FSEL R158, R158, -INF , P2 ;  /* 0xff8000009e9e7808 */ /* 0x004fe20001000000 */
[----:B------:R-:W-:Y:S01]  /*6260*/  FFMA.FTZ R15, R124, UR14, -R146 ;  /* 0x0000000e7c0f7c23 */ /* 0x000fe20008010892 */
[----:B------:R-:W-:Y:S01]  /*6270*/  FMNMX.FTZ R139, R157, R138, !PT ;  /* 0x0000008a9d8b7209 */ /* 0x000fe20007810000 */
[----:B------:R-:W-:Y:S01]  /*6280*/  MUFU.EX2 R190, R190 ;  /* 0x000000be00be7308 */ /* 0x000fe20000000800 */
[----:B----4-:R-:W-:-:S02]  /*6290*/  FSEL R159, R159, -INF , P3 ;  /* 0xff8000009f9f7808 */ /* 0x010fc40001800000 */
[----:B------:R-:W-:Y:S01]  /*62a0*/  FMNMX.FTZ R128, R158, R139, !PT ;  /* 0x0000008b9e807209 */ /* 0x000fe20007810000 */
[----:B------:R-:W-:-:S03]  /*62b0*/  FFMA.FTZ R139, R2, UR14, -R146 ;  /* 0x0000000e028b7c23 */ /* 0x000fc60008010892 */
[----:B------:R-:W-:Y:S01]  /*62c0*/  FMNMX.FTZ R128, R159, R128, !PT ;  /* 0x000000809f807209 */ /* 0x000fe20007810000 */
[----:B------:R-:W-:Y:S04]  /*62d0*/  MUFU.EX2 R184, R184 ;  /* 0x000000b800b87308 */ /* 0x000fe80000000800 */
[----:B-----5:R-:W0:Y:S04]  /*62e0*/  SHFL.BFLY PT, R141, R128, 0x2, 0x1f ;  /* 0x0c401f00808d7f89 */ /* 0x020e2800000e0000 */
[----:B------:R-:W-:Y:S08]  /*62f0*/  MUFU.EX2 R186, R186 ;  /* 0x000000ba00ba7308 */ /* 0x000ff00000000800 */
[----:B------:R-:W-:Y:S08]  /*6300*/  MUFU.EX2 R137, R137 ;  /* 0x0000008900897308 */ /* 0x000ff00000000800 */
[----:B------:R-:W-:Y:S01]  /*6310*/  MUFU.EX2 R180, R180 ;  /* 0x000000b400b47308 */ /* 0x000fe20000000800 */
[----:B0-----:R-:W-:Y:S01]  /*6320*/  FMNMX.FTZ R0, R128, R141, !PT ;  /* 0x0000008d80007209 */ /* 0x001fe20007810000 */
[--C-:B------:R-:W-:Y:S01]  /*6330*/  FFMA.FTZ R141, R20, UR14, -R146.reuse ;  /* 0x0000000e148d7c23 */ /* 0x100fe20008010892 */
[----:B------:R-:W-:-:S05]  /*6340*/  FFMA.FTZ R20, R126, UR14, -R146 ;  /* 0x0000000e7e147c23 */ /* 0x000fca0008010892 */
        /* <DEDUP_REMOVED lines=8> */
[----:B------:R-:W-:Y:S01]  /*63d0*/  MUFU.EX2 R123, R123 ;  /* 0x0000007b007b7308 */ /* 0x000fe20000000800 */
[----:B------:R-:W-:Y:S02]  /*63e0*/  FSEL R0, R11, RZ, P2 ;  /* 0x000000ff0b007208 */ /* 0x000fe40001000000 */
[----:B------:R-:W-:-:S03]  /*63f0*/  FSEL R125, R125, RZ, P2 ;  /* 0x000000ff7d7d7208 */ /* 0x000fc60001000000 */
[----:B------:R-:W-:Y:S02]  /*6400*/  FADD.FTZ R2, -R0, R13 ;  /* 0x0000000d00027221 */ /* 0x000fe40000010100 */
[--C-:B------:R-:W-:Y:S01]  /*6410*/  FFMA.FTZ R185, R143, UR14, -R125.reuse ;  /* 0x0000000e8fb97c23 */ /* 0x100fe2000801087d */
[----:B------:R-:W-:Y:S01]  /*6420*/  FSEL R143, R12, RZ, P1 ;  /* 0x000000ff0c8f7208 */ /* 0x000fe20000800000 */
[--C-:B------:R-:W-:Y:S01]  /*6430*/  FFMA.FTZ R189, R168, UR14, -R125.reuse ;  /* 0x0000000ea8bd7c23 */ /* 0x100fe2000801087d */
[----:B------:R-:W-:Y:S01]  /*6440*/  FMUL.FTZ R2, R2, UR14 ;  /* 0x0000000e02027c20 */ /* 0x000fe20008410000 */
[--C-:B------:R-:W-:Y:S01]  /*6450*/  FFMA.FTZ R122, R169, UR14, -R125.reuse ;  /* 0x0000000ea97a7c23 */ /* 0x100fe2000801087d */
[--C-:B------:R-:W-:Y:S01]  /*6460*/  FFMA.FTZ R191, R171, UR14, -R125.reuse ;  /* 0x0000000eabbf7c23 */ /* 0x100fe2000801087d */
[----:B------:R-:W-:Y:S01]  /*6470*/  FADD.FTZ R143, -R143, R14 ;  /* 0x0000000e8f8f7221 */ /* 0x000fe20000010100 */
[--C-:B------:R-:W-:Y:S01]  /*6480*/  FFMA.FTZ R124, R170, UR14, -R125.reuse ;  /* 0x0000000eaa7c7c23 */ /* 0x100fe2000801087d */
[----:B------:R-:W-:Y:S01]  /*6490*/  MUFU.EX2 R189, R189 ;  /* 0x000000bd00bd7308 */ /* 0x000fe20000000800 */
[--C-:B------:R-:W-:Y:S01]  /*64a0*/  FFMA.FTZ R126, R130, UR14, -R125.reuse ;  /* 0x0000000e827e7c23 */ /* 0x100fe2000801087d */
[----:B------:R-:W-:Y:S01]  /*64b0*/  FMUL.FTZ R143, R143, UR14 ;  /* 0x0000000e8f8f7c20 */ /* 0x000fe20008410000 */
        /* <DEDUP_REMOVED lines=16> */
[----:B------:R-:W-:-:S05]  /*65c0*/  FFMA.FTZ R158, R158, UR14, -R125 ;  /* 0x0000000e9e9e7c23 */ /* 0x000fca000801087d */
        /* <DEDUP_REMOVED lines=19> */
[----:B------:R-:W-:Y:S01]  /*6700*/  FADD.FTZ R13, R135, R138 ;  /* 0x0000008a870d7221 */ /* 0x000fe20000010000 */
[----:B------:R-:W-:Y:S01]  /*6710*/  FFMA.FTZ R138, R155, UR14, -R125 ;  /* 0x0000000e9b8a7c23 */ /* 0x000fe2000801087d */
        /* <DEDUP_REMOVED lines=65> */
.L_x_5721:
        /* <DEDUP_REMOVED lines=34> */
[----:B------:R-:W-:Y:S01]  /*6d50*/  MOV R14, R12 ;  /* 0x0000000c000e7202 */ /* 0x000fe20000000f00 */
[----:B------:R-:W-:Y:S06]  /*6d60*/  @P1 BRA `(.L_x_5722) ;  /* 0xffffffd000fc1947 */ /* 0x000fec000383ffff */
.L_x_5711:
[----:B------:R-:W-:-:S13]  /*6d70*/  ISETP.LE.AND P1, PT, RZ, UR4, PT ;  /* 0x00000004ff007c0c */ /* 0x000fda000bf23270 */
[----:B------:R-:W-:Y:S05]  /*6d80*/  @!P1 BRA `(.L_x_5723) ;  /* 0x00000024003c9947 */ /* 0x000fea0003800000 */
[----:B------:R-:W-:Y:S01]  /*6d90*/  IMAD.MOV.U32 R14, RZ, RZ, R11 ;  /* 0x000000ffff0e7224 */ /* 0x000fe200078e000b */
[----:B------:R-:W-:Y:S01]  /*6da0*/  UMOV UR5, UR38 ;  /* 0x0000002600057c82 */ /* 0x000fe20008000000 */
[----:B------:R-:W-:Y:S01]  /*6db0*/  IMAD.MOV.U32 R13, RZ, RZ, R12 ;  /* 0x000000ffff0d7224 */ /* 0x000fe200078e000c */
[----:B------:R-:W-:Y:S01]  /*6dc0*/  UMOV UR6, UR39 ;  /* 0x0000002700067c82 */ /* 0x000fe20008000000 */
[----:B------:R-:W-:Y:S01]  /*6dd0*/  ULDC UR7, c[0x0][0x9d8] ;  /* 0x0002760000077ab9 */ /* 0x000fe20000000800 */
[----:B------:R-:W-:-:S05]  /*6de0*/  ULDC UR10, c[0x0][0x988] ;  /* 0x00026200000a7ab9 */ /* 0x000fca0000000800 */
.L_x_5734:
        /* <DEDUP_REMOVED lines=8> */
.L_x_5724:
[----:B------:R-:W-:Y:S01]  /*6e70*/  ULEA UR8, UR39, UR40, 0x3 ;  /* 0x0000002827087291 */ /* 0x000fe2000f8e183f */
[----:B------:R-:W-:-:S05]  /*6e80*/  IMAD.U32 R11, RZ, RZ, UR38 ;  /* 0x00000026ff0b7e24 */ /* 0x000fca000f8e00ff */
[----:B------:R-:W-:-:S04]  /*6e90*/  SHF.L.U32 R11, R11, 0x1f, RZ ;  /* 0x0000001f0b0b7819 */ /* 0x000fc800000006ff */
[----:B------:R0:W1:Y:S01]  /*6ea0*/  SYNCS.PHASECHK.TRANS64.TRYWAIT P1, [UR8+0x30830], R11 ;  /* 0x0308300bff0075a7 */ /* 0x0000620008020148 */
[----:B------:R-:W-:Y:S05]  /*6eb0*/  @!P0 BRA `(.L_x_5725) ;  /* 0x0000000000048947 */ /* 0x000fea0003800000 */
[----:B------:R-:W-:Y:S01]  /*6ec0*/  BPT.TRAP 0x1 ;  /* 0x000000040000795c */ /* 0x000fe20000300000 */
.L_x_5725:
[----:B-1----:R-:W-:Y:S05]  /*6ed0*/  @P1 BRA `(.L_x_5726) ;  /* 0x0000000000081947 */ /* 0x002fea0003800000 */
[----:B------:R-:W1:Y:S02]  /*6ee0*/  SYNCS.PHASECHK.TRANS64.TRYWAIT P1, [UR8+0x30830], R11 ;  /* 0x0308300bff0075a7 */ /* 0x000e640008020148 */
[----:B-1----:R-:W-:Y:S05]  /*6ef0*/  @!P1 BRA `(.L_x_5727) ;  /* 0x000000b800009947 */ /* 0x002fea0003800000 */
.L_x_5726:
        /* <DEDUP_REMOVED lines=175> */
.L_x_5728:
[----:B------:R-:W-:Y:S01]  /*79f0*/  ULEA UR8, UR6, UR40, 0x3 ;  /* 0x0000002806087291 */ /* 0x000fe2000f8e183f */
[----:B------:R-:W-:-:S05]  /*7a00*/  IMAD.U32 R0, RZ, RZ, UR5 ;  /* 0x00000005ff007e24 */ /* 0x000fca000f8e00ff */
[----:B------:R-:W-:-:S04]  /*7a10*/  SHF.L.U32 R0, R0, 0x1f, RZ ;  /* 0x0000001f00007819 */ /* 0x000fc800000006ff */
[----:B------:R2:W3:Y:S01]  /*7a20*/  SYNCS.PHASECHK.TRANS64.TRYWAIT P1, [UR8+0x30850], R0 ;  /* 0x03085000ff0075a7 */ /* 0x0004e20008020148 */
[----:B------:R-:W-:Y:S05]  /*7a30*/  @!P0 BRA `(.L_x_5729) ;  /* 0x0000000000048947 */ /* 0x000fea0003800000 */
[----:B------:R-:W-:Y:S01]  /*7a40*/  BPT.TRAP 0x1 ;  /* 0x000000040000795c */ /* 0x000fe20000300000 */
.L_x_5729:
[----:B---3--:R-:W-:Y:S05]  /*7a50*/  @P1 BRA `(.L_x_5730) ;  /* 0x0000000000081947 */ /* 0x008fea0003800000 */
[----:B------:R-:W3:Y:S02]  /*7a60*/  SYNCS.PHASECHK.TRANS64.TRYWAIT P1, [UR8+0x30850], R0 ;  /* 0x03085000ff0075a7 */ /* 0x000ee40008020148 */
[----:B---3--:R-:W-:Y:S05]  /*7a70*/  @!P1 BRA `(.L_x_5731) ;  /* 0x000000ac00389947 */ /* 0x008fea0003800000 */
.L_x_5730:
        /* <DEDUP_REMOVED lines=37> */
.L_x_5732:
        /* <DEDUP_REMOVED lines=157> */
[----:B------:R-:W-:Y:S01]  /*86a0*/  FADD.FTZ R13, -R12, R13 ;  /* 0x0000000d0c0d7221 */ /* 0x000fe20000010100 */
[----:B-1----:R-:W-:-:S03]  /*86b0*/  FMNMX.FTZ R11, R157, R158, !PT ;  /* 0x0000009e9d0b7209 */ /* 0x002fc60007810000 */
[----:B------:R-:W-:Y:S02]  /*86c0*/  FMUL.FTZ R158, R13, UR14 ;  /* 0x0000000e0d9e7c20 */ /* 0x000fe40008410000 */
[----:B------:R-:W-:Y:S01]  /*86d0*/  FADD.FTZ R13, -R11, R14 ;  /* 0x0000000e0b0d7221 */ /* 0x000fe20000010100 */
[----:B------:R-:W-:Y:S01]  /*86e0*/  FMUL.FTZ R14, R12, UR14 ;  /* 0x0000000e0c0e7c20 */ /* 0x000fe20008410000 */
[----:B------:R-:W-:Y:S02]  /*86f0*/  MUFU.EX2 R0, R158 ;  /* 0x0000009e00007308 */ /* 0x000fe40000000800 */
[----:B------:R-:W-:Y:S01]  /*8700*/  FMUL.FTZ R2, R13, UR14 ;  /* 0x0000000e0d027c20 */ /* 0x000fe20008410000 */
[--C-:B------:R-:W-:Y:S01]  /*8710*/  FFMA.FTZ R13, R168, UR14, -R14.reuse ;  /* 0x0000000ea80d7c23 */ /* 0x100fe2000801080e */
        /* <DEDUP_REMOVED lines=22> */
[----:B------:R-:W-:Y:S01]  /*8880*/  FFMA.FTZ R155, R155, UR14, -R14 ;  /* 0x0000000e9b9b7c23 */ /* 0x000fe2000801080e */
[----:B------:R-:W-:Y:S01]  /*8890*/  FMUL.FTZ R14, R11, UR14 ;  /* 0x0000000e0b0e7c20 */ /* 0x000fe20008410000 */
[----:B------:R-:W-:Y:S03]  /*88a0*/  MUFU.EX2 R2, R2 ;  /* 0x0000000200027308 */ /* 0x000fe60000000800 */
        /* <DEDUP_REMOVED lines=26> */
[--C-:B------:R-:W-:Y:S01]  /*8a50*/  FFMA.FTZ R152, R152, UR14, -R14.reuse ;  /* 0x0000000e98987c23 */ /* 0x100fe2000801080e */
[----:B------:R-:W-:-:S02]  /*8a60*/  FFMA.FTZ R14, R153, UR14, -R14 ;  /* 0x0000000e990e7c23 */ /* 0x000fc4000801080e */
[----:B------:R-:W0:Y:S01]  /*8a70*/  MUFU.EX2 R20, R20 ;  /* 0x0000001400147308 */ /* 0x000e220000000800 */
[----:B-1----:R-:W-:-:S07]  /*8a80*/  FFMA.FTZ R3, R2, R3, R189 ;  /* 0x0000000302037223 */ /* 0x002fce00000100bd */
        /* <DEDUP_REMOVED lines=92> */
.L_x_5733:
        /* <DEDUP_REMOVED lines=35> */
.L_x_5723:
        /* <DEDUP_REMOVED lines=99> */
.L_x_5735:
[----:B------:R-:W-:Y:S01]  /*98b0*/  ULEA UR5, UR39, UR40, 0x3 ;  /* 0x0000002827057291 */ /* 0x000fe2000f8e183f */
[----:B------:R-:W-:-:S05]  /*98c0*/  IMAD.U32 R0, RZ, RZ, UR38 ;  /* 0x00000026ff007e24 */ /* 0x000fca000f8e00ff */
[----:B------:R-:W-:-:S04]  /*98d0*/  SHF.L.U32 R0, R0, 0x1f, RZ ;  /* 0x0000001f00007819 */ /* 0x000fc800000006ff */
[----:B------:R0:W1:Y:S01]  /*98e0*/  SYNCS.PHASECHK.TRANS64.TRYWAIT P1, [UR5+0x30850], R0 ;  /* 0x03085000ff0075a7 */ /* 0x0000620008020145 */
[----:B------:R-:W-:Y:S05]  /*98f0*/  @!P0 BRA `(.L_x_5736) ;  /* 0x0000000000048947 */ /* 0x000fea0003800000 */
[----:B------:R-:W-:Y:S01]  /*9900*/  BPT.TRAP 0x1 ;  /* 0x000000040000795c */ /* 0x000fe20000300000 */
.L_x_5736:
[----:B-1----:R-:W-:Y:S05]  /*9910*/  @P1 BRA `(.L_x_5737) ;  /* 0x0000000000081947 */ /* 0x002fea0003800000 */
[----:B------:R-:W1:Y:S02]  /*9920*/  SYNCS.PHASECHK.TRANS64.TRYWAIT P1, [UR5+0x30850], R0 ;  /* 0x03085000ff0075a7 */ /* 0x000e640008020145 */
[----:B-1----:R-:W-:Y:S05]  /*9930*/  @!P1 BRA `(.L_x_5738) ;  /* 0x0000008c00a09947 */ /* 0x002fea0003800000 */
.L_x_5737:
        /* <DEDUP_REMOVED lines=8> */
[----:B------:R-:W-:-:S03]  /*99c0*/  IMAD.MOV.U32 R8, RZ, RZ, RZ ;  /* 0x000000ffff087224 */ /* 0x000fc600078e00ff */
        /* <DEDUP_REMOVED lines=12> */
[----:B------:R-:W-:Y:S01]  /*9a90*/  IMAD.U32 R5, RZ, RZ, UR14 ;  /* 0x0000000eff057e24 */ /* 0x000fe2000f8e00ff */
[----:B------:R-:W-:Y:S01]  /*9aa0*/  MOV R0, 0xff800000 ;  /* 0xff80000000007802 */ /* 0x000fe20000000f00 */
[----:B-1----:R-:W-:-:S02]  /*9ab0*/  FADD.FTZ R13, R2, R7 ;  /* 0x00000007020d7221 */ /* 0x002fc40000010000 */
        /* <DEDUP_REMOVED lines=40> */
.L_x_5739:
[----:B------:R-:W0:Y:S01]  /*9d40*/  S2UR UR7, SR_CgaCtaId ;  /* 0x00000000000779c3 */ /* 0x000e220000008800 */
[----:B------:R-:W-:Y:S01]  /*9d50*/  R2UR UR6, R195 ;  /* 0x00000000c30672ca */ /* 0x000fe200000e0000 */
[----:B------:R-:W-:Y:S01]  /*9d60*/  UIADD3 UR4, UR5, 0x30860, URZ ;  /* 0x0003086005047890 */ /* 0x000fe2000fffe03f */
[-C--:B------:R-:W-:Y:S01]  /*9d70*/  FMUL.FTZ R128, R43, R8.reuse ;  /* 0x000000082b807220 */ /* 0x080fe20000410000 */
[----:B------:R-:W-:Y:S01]  /*9d80*/  UIADD3 UR39, UR39, 0x1, URZ ;  /* 0x0000000127277890 */ /* 0x000fe2000fffe03f */
[-C--:B------:R-:W-:Y:S01]  /*9d90*/  FMUL.FTZ R124, R46, R8.reuse ;  /* 0x000000082e7c7220 */ /* 0x080fe20000410000 */
[----:B------:R-:W-:Y:S01]  /*9da0*/  FMUL.FTZ R43, R99, R8 ;  /* 0x00000008632b7220 */ /* 0x000fe20000410000 */
        /* <DEDUP_REMOVED lines=102> */
.L_x_5703:
        /* <DEDUP_REMOVED lines=56> */
[----:B------:R-:W-:Y:S01]  /*a790*/  SHF.R.U64 R10, R10, 0x3, RZ ;  /* 0x000000030a0a7819 */ /* 0x000fe200000012ff */
[--C-:B------:R-:W-:Y:S01]  /*a7a0*/  IMAD.X R37, RZ, RZ, R5.reuse, P6 ;  /* 0x000000ffff257224 */ /* 0x100fe200030e0605 */
[----:B------:R-:W-:Y:S01]  /*a7b0*/  LOP3.LUT R4, R25, R4, RZ, 0x3c, !PT ;  /* 0x0000000419047212 */ /* 0x000fe200078e3cff */
[----:B------:R-:W-:Y:S01]  /*a7c0*/  IMAD.X R25, RZ, RZ, R5, P5 ;  /* 0x000000ffff197224 */ /* 0x000fe200028e0605 */
[----:B------:R-:W-:Y:S02]  /*a7d0*/  LOP3.LUT R10, R10, R135, RZ, 0x3c, !PT ;  /* 0x000000870a0a7212 */ /* 0x000fe400078e3cff */
[----:B------:R-:W-:Y:S02]  /*a7e0*/  LOP3.LUT R8, R103, 0x380, RZ, 0xc0, !PT ;  /* 0x0000038067087812 */ /* 0x000fe400078ec0ff */
[----:B------:R-:W-:Y:S02]  /*a7f0*/  MOV R135, R4 ;  /* 0x0000000400877202 */ /* 0x000fe40000000f00 */
[----:B------:R-:W-:-:S02]  /*a800*/  LOP3.LUT R12, R137, 0x380, RZ, 0xc0, !PT ;  /* 0x00000380890c7812 */ /* 0x000fc400078ec0ff */
[----:B------:R-:W-:Y:S02]  /*a810*/  LOP3.LUT R14, R139, 0x380, RZ, 0xc0, !PT ;  /* 0x000003808b0e7812 */ /* 0x000fe400078ec0ff */
[----:B------:R-:W-:Y:S02]  /*a820*/  F2FP.BF16.F32.PACK_AB R4, R123, R24 ;  /* 0x000000187b04723e */ /* 0x000fe400000010ff */
[----:B------:R-:W-:Y:S02]  /*a830*/  LOP3.LUT R32, R147, 0x380, RZ, 0xc0, !PT ;  /* 0x0000038093207812 */ /* 0x000fe400078ec0ff */
[----:B------:R-:W-:Y:S02]  /*a840*/  LOP3.LUT R24, R149, 0x380, RZ, 0xc0, !PT ;  /* 0x0000038095187812 */ /* 0x000fe400078ec0ff */
[----:B------:R-:W-:Y:S02]  /*a850*/  LOP3.LUT R26, R141, 0x380, RZ, 0xc0, !PT ;  /* 0x000003808d1a7812 */ /* 0x000fe400078ec0ff */
[----:B------:R-:W-:-:S02]  /*a860*/  LOP3.LUT R38, R153, 0x380, RZ, 0xc0, !PT ;  /* 0x0000038099267812 */ /* 0x000fc400078ec0ff */
[----:B------:R-:W-:Y:S02]  /*a870*/  SHF.R.U64 R8, R8, 0x3, RZ ;  /* 0x0000000308087819 */ /* 0x000fe400000012ff */
[----:B------:R-:W-:Y:S02]  /*a880*/  LOP3.LUT R28, R143, 0x380, RZ, 0xc0, !PT ;  /* 0x000003808f1c7812 */ /* 0x000fe400078ec0ff */
[----:B------:R-:W-:Y:S02]  /*a890*/  LOP3.LUT R30, R145, 0x380, RZ, 0xc0, !PT ;  /* 0x00000380911e7812 */ /* 0x000fe400078ec0ff */
[----:B------:R-:W-:Y:S02]  /*a8a0*/  IADD3.X R35, RZ, R5, RZ, P1, !PT ;  /* 0x00000005ff237210 */ /* 0x000fe40000ffe4ff */
[----:B------:R-:W-:Y:S02]  /*a8b0*/  SHF.R.U64 R12, R12, 0x3, RZ ;  /* 0x000000030c0c7819 */ /* 0x000fe400000012ff */
[----:B------:R-:W-:-:S02]  /*a8c0*/  SHF.R.U64 R14, R14, 0x3, RZ ;  /* 0x000000030e0e7819 */ /* 0x000fc400000012ff */
[----:B------:R-:W-:Y:S02]  /*a8d0*/  SHF.R.U64 R32, R32, 0x3, RZ ;  /* 0x0000000320207819 */ /* 0x000fe400000012ff */
[----:B------:R-:W-:Y:S01]  /*a8e0*/  F2FP.BF16.F32.PACK_AB R5, R134, R133 ;  /* 0x000000858605723e */ /* 0x000fe200000010ff */
[----:B------:R-:W-:Y:S01]  /*a8f0*/  BAR.SYNC.DEFER_BLOCKING 0x1, 0x100 ;  /* 0x0044000000007b1d */ /* 0x000fe20000010000 */
[----:B------:R-:W-:Y:S02]  /*a900*/  SHF.R.U64 R24, R24, 0x3, RZ ;  /* 0x0000000318187819 */ /* 0x000fe400000012ff */
[----:B------:R-:W-:Y:S02]  /*a910*/  SHF.R.U64 R26, R26, 0x3, RZ ;  /* 0x000000031a1a7819 */ /* 0x000fe400000012ff */
[----:B------:R-:W-:Y:S02]  /*a920*/  SHF.R.U64 R38, R38, 0x3, RZ ;  /* 0x0000000326267819 */ /* 0x000fe400000012ff */
[----:B------:R-:W-:-:S02]  /*a930*/  LOP3.LUT R8, R8, R103, RZ, 0x3c, !PT ;  /* 0x0000006708087212 */ /* 0x000fc400078e3cff */
[----:B------:R-:W-:Y:S02]  /*a940*/  SHF.R.U64 R28, R28, 0x3, RZ ;  /* 0x000000031c1c7819 */ /* 0x000fe400000012ff */
[----:B------:R-:W-:Y:S02]  /*a950*/  SHF.R.U64 R30, R30, 0x3, RZ ;  /* 0x000000031e1e7819 */ /* 0x000fe400000012ff */
[----:B------:R-:W-:Y:S02]  /*a960*/  LOP3.LUT R12, R12, R137, RZ, 0x3c, !PT ;  /* 0x000000890c0c7212 */ /* 0x000fe400078e3cff */
[----:B------:R-:W-:Y:S02]  /*a970*/  LOP3.LUT R14, R14, R139, RZ, 0x3c, !PT ;  /* 0x0000008b0e0e7212 */ /* 0x000fe400078e3cff */
[----:B------:R-:W-:Y:S02]  /*a980*/  LOP3.LUT R32, R32, R147, RZ, 0x3c, !PT ;  /* 0x0000009320207212 */ /* 0x000fe400078e3cff */
[----:B------:R-:W-:-:S02]  /*a990*/  LOP3.LUT R36, R151, 0x380, RZ, 0xc0, !PT ;  /* 0x0000038097247812 */ /* 0x000fc400078ec0ff */
[----:B------:R-:W-:Y:S02]  /*a9a0*/  LOP3.LUT R34, R24, R149, RZ, 0x3c, !PT ;  /* 0x0000009518227212 */ /* 0x000fe400078e3cff */
[----:B------:R-:W-:Y:S01]  /*a9b0*/  LOP3.LUT R26, R26, R141, RZ, 0x3c, !PT ;  /* 0x0000008d1a1a7212 */ /* 0x000fe200078e3cff */
[----:B------:R0:W-:Y:S01]  /*a9c0*/  STSM.16.M88.4 [R135], R4 ;  /* 0x0000000487007844 */ /* 0x0001e20000000200 */
[----:B------:R-:W-:Y:S02]  /*a9d0*/  LOP3.LUT R24, R38, R153, RZ, 0x3c, !PT ;  /* 0x0000009926187212 */ /* 0x000fe400078e3cff */
[----:B------:R-:W-:Y:S02]  /*a9e0*/  LOP3.LUT R28, R28, R143, RZ, 0x3c, !PT ;  /* 0x0000008f1c1c7212 */ /* 0x000fe400078e3cff */
[----:B------:R-:W-:Y:S02]  /*a9f0*/  LOP3.LUT R30, R30, R145, RZ, 0x3c, !PT ;  /* 0x000000911e1e7212 */ /* 0x000fe400078e3cff */
[----:B------:R-:W-:-:S02]  /*aa00*/  MOV R133, R8 ;  /* 0x0000000800857202 */ /* 0x000fc40000000f00 */
[----:B------:R-:W-:Y:S02]  /*aa10*/  MOV R132, R10 ;  /* 0x0000000a00847202 */ /* 0x000fe40000000f00 */
[----:B------:R-:W-:Y:S02]  /*aa20*/  MOV R131, R12 ;  /* 0x0000000c00837202 */ /* 0x000fe40000000f00 */
[----:B------:R-:W-:Y:S02]  /*aa30*/  MOV R123, R14 ;  /* 0x0000000e007b7202 */ /* 0x000fe40000000f00 */
[----:B------:R-:W-:Y:S02]  /*aa40*/  F2FP.BF16.F32.PACK_AB R8, R41, R40 ;  /* 0x000000282908723e */ /* 0x000fe400000010ff */
[----:B0-----:R-:W-:Y:S02]  /*aa50*/  F2FP.BF16.F32.PACK_AB R4, R121, R120 ;  /* 0x000000787904723e */ /* 0x001fe400000010ff */
[----:B------:R-:W-:-:S02]  /*aa60*/  F2FP.BF16.F32.PACK_AB R5, R130, R127 ;  /* 0x0000007f8205723e */ /* 0x000fc400000010ff */
[----:B------:R-:W-:Y:S02]  /*aa70*/  F2FP.BF16.F32.PACK_AB R6, R122, R3 ;  /* 0x000000037a06723e */ /* 0x000fe400000010ff */
[----:B------:R-:W-:Y:S02]  /*aa80*/  F2FP.BF16.F32.PACK_AB R7, R129, R126 ;  /* 0x0000007e8107723e */ /* 0x000fe400000010ff */
[----:B------:R-:W-:Y:S02]  /*aa90*/  F2FP.BF16.F32.PACK_AB R9, R128, R125 ;  /* 0x0000007d8009723e */ /* 0x000fe400000010ff */
[----:B------:R-:W-:Y:S01]  /*aaa0*/  F2FP.BF16.F32.PACK_AB R10, R45, R44 ;  /* 0x0000002c2d0a723e */ /* 0x000fe200000010ff */
[----:B------:R0:W-:Y:S01]  /*aab0*/  STSM.16.M88.4 [R133], R4 ;  /* 0x0000000485007844 */ /* 0x0001e20000000200 */
[----:B------:R-:W-:Y:S02]  /*aac0*/  F2FP.BF16.F32.PACK_AB R11, R47, R124 ;  /* 0x0000007c2f0b723e */ /* 0x000fe400000010ff */
[----:B------:R-:W-:-:S02]  /*aad0*/  SHF.R.U64 R36, R36, 0x3, RZ ;  /* 0x0000000324247819 */ /* 0x000fc400000012ff */
[----:B------:R-:W-:Y:S01]  /*aae0*/  MOV R33, R32 ;  /* 0x0000002000217202 */ /* 0x000fe20000000f00 */
[----:B------:R1:W-:Y:S01]  /*aaf0*/  STSM.16.M88.4 [R132], R8 ;  /* 0x0000000884007844 */ /* 0x0003e20000000200 */
[----:B------:R-:W-:Y:S02]  /*ab00*/  F2FP.BF16.F32.PACK_AB R12, R49, R48 ;  /* 0x00000030310c723e */ /* 0x000fe400000010ff */
[----:B------:R-:W-:Y:S02]  /*ab10*/  F2FP.BF16.F32.PACK_AB R13, R51, R50 ;  /* 0x00000032330d723e */ /* 0x000fe400000010ff */
[----:B------:R-:W-:Y:S02]  /*ab20*/  F2FP.BF16.F32.PACK_AB R14, R53, R52 ;  /* 0x00000034350e723e */ /* 0x000fe400000010ff */
[----:B------:R-:W-:Y:S02]  /*ab30*/  F2FP.BF16.F32.PACK_AB R15, R55, R54 ;  /* 0x00000036370f723e */ /* 0x000fe400000010ff */
[----:B------:R-:W-:-:S02]  /*ab40*/  MOV R103, R26 ;  /* 0x0000001a00677202 */ /* 0x000fc40000000f00 */
[----:B------:R-:W-:Y:S01]  /*ab50*/  MOV R32, R24 ;  /* 0x0000001800207202 */ /* 0x000fe20000000f00 */
[----:B------:R2:W-:Y:S01]  /*ab60*/  STSM.16.M88.4 [R131], R12 ;  /* 0x0000000c83007844 */ /* 0x0005e20000000200 */
[----:B------:R-:W-:Y:S02]  /*ab70*/  MOV R102, R28 ;  /* 0x0000001c00667202 */ /* 0x000fe40000000f00 */
[----:B------:R-:W-:Y:S02]  /*ab80*/  MOV R38, R30 ;  /* 0x0000001e00267202 */ /* 0x000fe40000000f00 */
[----:B------:R-:W-:Y:S02]  /*ab90*/  F2FP.BF16.F32.PACK_AB R24, R57, R56 ;  /* 0x000000383918723e */ /* 0x000fe400000010ff */
[----:B------:R-:W-:Y:S02]  /*aba0*/  F2FP.BF16.F32.PACK_AB R25, R59, R58 ;  /* 0x0000003a3b19723e */ /* 0x000fe400000010ff */
[----:B------:R-:W-:-:S02]  /*abb0*/  F2FP.BF16.F32.PACK_AB R26, R61, R60 ;  /* 0x0000003c3d1a723e */ /* 0x000fc400000010ff */
[----:B------:R-:W-:Y:S02]  /*abc0*/  F2FP.BF16.F32.PACK_AB R27, R63, R62 ;  /* 0x0000003e3f1b723e */ /* 0x000fe400000010ff */
[----:B------:R-:W-:Y:S02]  /*abd0*/  F2FP.BF16.F32.PACK_AB R28, R65, R64 ;  /* 0x00000040411c723e */ /* 0x000fe400000010ff */
[----:B------:R-:W-:Y:S01]  /*abe0*/  F2FP.BF16.F32.PACK_AB R29, R67, R66 ;  /* 0x00000042431d723e */ /* 0x000fe200000010ff */
[----:B------:R-:W-:Y:S01]  /*abf0*/  STSM.16.M88.4 [R123], R24 ;  /* 0x000000187b007844 */ /* 0x000fe20000000200 */
[----:B------:R-:W-:Y:S02]  /*ac00*/  F2FP.BF16.F32.PACK_AB R30, R69, R68 ;  /* 0x00000044451e723e */ /* 0x000fe400000010ff */
[----:B------:R-:W-:Y:S02]  /*ac10*/  F2FP.BF16.F32.PACK_AB R31, R71, R70 ;  /* 0x00000046471f723e */ /* 0x000fe400000010ff */
[----:B------:R-:W-:-:S02]  /*ac20*/  LOP3.LUT R36, R36, R151, RZ, 0x3c, !PT ;  /* 0x0000009724247212 */ /* 0x000fc400078e3cff */
[----:B0-----:R-:W-:Y:S01]  /*ac30*/  F2FP.BF16.F32.PACK_AB R4, R73, R72 ;  /* 0x000000484904723e */ /* 0x001fe200000010ff */
[----:B------:R-:W-:Y:S01]  /*ac40*/  STSM.16.M88.4 [R103], R28 ;  /* 0x0000001c67007844 */ /* 0x000fe20000000200 */
[----:B------:R-:W-:Y:S02]  /*ac50*/  F2FP.BF16.F32.PACK_AB R5, R75, R74 ;  /* 0x0000004a4b05723e */ /* 0x000fe400000010ff */
[----:B------:R-:W-:Y:S02]  /*ac60*/  F2FP.BF16.F32.PACK_AB R6, R77, R76 ;  /* 0x0000004c4d06723e */ /* 0x000fe400000010ff */
[----:B------:R-:W-:Y:S02]  /*ac70*/  F2FP.BF16.F32.PACK_AB R7, R79, R78 ;  /* 0x0000004e4f07723e */ /* 0x000fe400000010ff */
[----:B-1----:R-:W-:Y:S02]  /*ac80*/  F2FP.BF16.F32.PACK_AB R8, R81, R80 ;  /* 0x000000505108723e */ /* 0x002fe400000010ff */
[----:B------:R-:W-:Y:S01]  /*ac90*/  F2FP.BF16.F32.PACK_AB R9, R83, R82 ;  /* 0x000000525309723e */ /* 0x000fe200000010ff */
[----:B------:R0:W-:Y:S01]  /*aca0*/  STSM.16.M88.4 [R102], R4 ;  /* 0x0000000466007844 */ /* 0x0001e20000000200 */
[----:B------:R-:W-:-:S02]  /*acb0*/  F2FP.BF16.F32.PACK_AB R10, R85, R84 ;  /* 0x00000054550a723e */ /* 0x000fc400000010ff */
[----:B------:R-:W-:Y:S02]  /*acc0*/  F2FP.BF16.F32.PACK_AB R11, R87, R86 ;  /* 0x00000056570b723e */ /* 0x000fe400000010ff */
[----:B--2---:R-:W-:Y:S02]  /*acd0*/  F2FP.BF16.F32.PACK_AB R12, R89, R88 ;  /* 0x00000058590c723e */ /* 0x004fe400000010ff */
[----:B------:R-:W-:Y:S01]  /*ace0*/  F2FP.BF16.F32.PACK_AB R13, R91, R90 ;  /* 0x0000005a5b0d723e */ /* 0x000fe200000010ff */
[----:B------:R1:W-:Y:S01]  /*acf0*/  STSM.16.M88.4 [R38], R8 ;  /* 0x0000000826007844 */ /* 0x0003e20000000200 */
[----:B------:R-:W-:Y:S02]  /*ad00*/  F2FP.BF16.F32.PACK_AB R14, R93, R92 ;  /* 0x0000005c5d0e723e */ /* 0x000fe400000010ff */
[----:B------:R-:W-:Y:S02]  /*ad10*/  F2FP.BF16.F32.PACK_AB R15, R95, R94 ;  /* 0x0000005e5f0f723e */ /* 0x000fe400000010ff */
[----:B------:R-:W-:-:S02]  /*ad20*/  MOV R34, R34 ;  /* 0x0000002200227202 */ /* 0x000fc40000000f00 */
[----:B------:R-:W-:Y:S01]  /*ad30*/  MOV R36, R36 ;  /* 0x0000002400247202 */ /* 0x000fe20000000f00 */
[----:B------:R2:W-:Y:S01]  /*ad40*/  STSM.16.M88.4 [R33], R12 ;  /* 0x0000000c21007844 */ /* 0x0005e20000000200 */
[----:B------:R-:W-:Y:S01]  /*ad50*/  PLOP3.LUT P0, PT, PT, PT, UP0, 0x80, 0x0 ;  /* 0x000000000000781c */ /* 0x000fe20003f0f008 */
[----:B0-----:R-:W-:Y:S02]  /*ad60*/  IMAD.U32 R4, RZ, RZ, UR8 ;  /* 0x00000008ff047e24 */ /* 0x001fe4000f8e00ff */
        /* <DEDUP_REMOVED lines=10> */
[----:B0-----:R-:W-:-:S03]  /*ae10*/  ISETP.NE.AND P1, PT, R38, 0x1, PT ;  /* 0x000000012600780c */ /* 0x001fc60003f25270 */
        /* <DEDUP_REMOVED lines=8> */
[----:B------:R-:W-:Y:S01]  /*aea0*/  IMAD.U32 R11, RZ, RZ, UR9 ;  /* 0x00000009ff0b7e24 */ /* 0x000fe2000f8e00ff */
[----:B---3--:R-:W-:Y:S02]  /*aeb0*/  @P0 R2UR UR4, R3 ;  /* 0x00000000030402ca */ /* 0x008fe400000e0000 */
[----:B------:R-:W-:-:S06]  /*aec0*/  MOV R3, UR7 ;  /* 0x0000000700037c02 */ /* 0x000fcc0008000f00 */
[----:B------:R2:W5:Y:S01]  /*aed0*/  @P2 LDG.E R3, desc[UR36][R10.64] ;  /* 0x000000240a032981 */ /* 0x000562000c1e1900 */
[----:B01----:R-:W-:Y:S06]  /*aee0*/  @P2 BRA `(.L_x_5742) ;  /* 0x0000000000102947 */ /* 0x003fec0003800000 */
[----:B------:R-:W-:Y:S05]  /*aef0*/  @!P0 BRA `(.L_x_5742) ;  /* 0x00000000000c8947 */ /* 0x000fea0003800000 */
[----:B--2---:R-:W2:Y:S04]  /*af00*/  LDG.E R10, desc[UR36][R4.64] ;  /* 0x00000024040a7981 */ /* 0x004ea8000c1e1900 */
[----:B-----5:R-:W2:Y:S02]  /*af10*/  LDG.E R3, desc[UR36][R4.64+0x4] ;  /* 0x0000042404037981 */ /* 0x020ea4000c1e1900 */
[----:B--2---:R-:W-:-:S07]  /*af20*/  IMAD.IADD R3, R3, 0x1, -R10 ;  /* 0x0000000103037824 */ /* 0x004fce00078e0a0a */
.L_x_5742:
[----:B------:R-:W-:Y:S01]  /*af30*/  R2UR UR16, R192 ;  /* 0x00000000c01072ca */ /* 0x000fe200000e0000 */
[----:B------:R-:W-:Y:S01]  /*af40*/  ULDC.64 UR12, c[0x0][0xb90] ;  /* 0x0002e400000c7ab9 */ /* 0x000fe20000000a00 */
[----:B------:R-:W-:Y:S01]  /*af50*/  R2UR UR15, R193 ;  /* 0x00000000c10f72ca */ /* 0x000fe200000e0000 */
[----:B------:R-:W-:Y:S01]  /*af60*/  VIADD R9, R18, UR41 ;  /* 0x0000002912097c36 */ /* 0x000fe20008000000 */
[----:B------:R-:W-:Y:S01]  /*af70*/  USHF.R.S32.HI UR11, URZ, 0x1f, UR4 ;  /* 0x0000001f3f0b7899 */ /* 0x000fe20008011404 */
[----:B------:R-:W-:Y:S01]  /*af80*/  VIADD R26, R198, UR41 ;  /* 0x00000029c61a7c36 */ /* 0x000fe20008000000 */
[----:B------:R-:W-:Y:S01]  /*af90*/  UMOV UR10, UR4 ;  /* 0x00000004000a7c82 */ /* 0x000fe20008000000 */
[----:B------:R-:W-:Y:S01]  /*afa0*/  @P1 IMAD.HI.U32 R5, R9, R6, RZ ;  /* 0x0000000609051227 */ /* 0x000fe200078e00ff */
[----:B------:R-:W-:Y:S01]  /*afb0*/  MOV R4, R9 ;  /* 0x0000000900047202 */ /* 0x000fe20000000f00 */
[----:B------:R-:W-:Y:S02]  /*afc0*/  USEL UR61, UR61, URZ, !UP0 ;  /* 0x0000003f3d3d7287 */ /* 0x000fe4000c000000 */
[----:B-----5:R-:W-:Y:S01]  /*afd0*/  IMAD R43, R3, R38, RZ ;  /* 0x00000026032b7224 */ /* 0x020fe200078e02ff */
[----:B------:R-:W-:Y:S01]  /*afe0*/  @P1 SHF.R.U32.HI R4, RZ, R8, R5 ;  /* 0x00000008ff041219 */ /* 0x000fe20000011605 */
[----:B------:R-:W-:Y:S01]  /*aff0*/  USHF.R.S32.HI UR14, URZ, 0x1f, UR16 ;  /* 0x0000001f3f0e7899 */ /* 0x000fe20008011410 */
[----:B------:R-:W-:Y:S01]  /*b000*/  IMAD R5, R194, 0x40, R16 ;  /* 0x00000040c2057824 */ /* 0x000fe200078e0210 */
[----:B------:R-:W-:-:S02]  /*b010*/  UIMAD.WIDE.U32 UR8, UR16, UR12, UR10 ;  /* 0x0000000c100872a5 */ /* 0x000fc4000f8e000a */
[----:B------:R-:W-:Y:S01]  /*b020*/  UIMAD UR7, UR14, UR12, URZ ;  /* 0x0000000c0e0772a4 */ /* 0x000fe2000f8e023f */
[----:B------:R-:W-:Y:S01]  /*b030*/  IMAD.MOV R7, RZ, RZ, -R4 ;  /* 0x000000ffff077224 */ /* 0x000fe200078e0a04 */
[----:B------:R-:W-:Y:S01]  /*b040*/  USEL UR15, UR15, URZ, !UP0 ;  /* 0x0000003f0f0f7287 */ /* 0x000fe2000c000000 */
[----:B------:R-:W-:Y:S01]  /*b050*/  IMAD.WIDE R20, R5, 0x2, R20 ;  /* 0x0000000205147825 */ /* 0x000fe200078e0214 */
[----:B------:R-:W-:Y:S01]  /*b060*/  UIMAD UR7, UR16, UR13, UR7 ;  /* 0x0000000d100772a4 */ /* 0x000fe2000f8e0207 */
[----:B------:R-:W-:Y:S02]  /*b070*/  SHF.R.S32.HI R5, RZ, 0x1f, R4 ;  /* 0x0000001fff057819 */ /* 0x000fe40000011404 */
[----:B------:R-:W-:Y:S01]  /*b080*/  ULDC.64 UR12, c[0x0][0xb98] ;  /* 0x0002e600000c7ab9 */ /* 0x000fe20000000a00 */
[----:B------:R-:W-:Y:S01]  /*b090*/  UIADD3 UR9, UR9, UR7, URZ ;  /* 0x0000000709097290 */ /* 0x000fe2000fffe03f */
[----:B------:R-:W-:Y:S01]  /*b0a0*/  IMAD R7, R38, R7, R9 ;  /* 0x0000000726077224 */ /* 0x000fe200078e0209 */
[----:B------:R-:W-:Y:S01]  /*b0b0*/  UIMAD UR7, UR15, UR12, URZ ;  /* 0x0000000c0f0772a4 */ /* 0x000fe2000f8e023f */
[C---:B--2---:R-:W-:Y:S01]  /*b0c0*/  IADD3 R13, P2, R20.reuse, 0x1000, RZ ;  /* 0x00001000140d7810 */ /* 0x044fe20007f5e0ff */
[----:B------:R-:W-:Y:S01]  /*b0d0*/  UIMAD.WIDE.U32 UR8, UR61, UR12, UR8 ;  /* 0x0000000c3d0872a5 */ /* 0x000fe2000f8e0008 */
[----:B------:R-:W-:Y:S01]  /*b0e0*/  IADD3 R33, P3, R20, 0x6000, RZ ;  /* 0x0000600014217810 */ /* 0x000fe20007f7e0ff */
[----:B------:R-:W-:Y:S01]  /*b0f0*/  UIMAD UR7, UR61, UR13, UR7 ;  /* 0x0000000d3d0772a4 */ /* 0x000fe2000f8e0207 */
[----:B------:R-:W-:-:S02]  /*b100*/  SHF.R.S32.HI R6, RZ, 0x1f, R7 ;  /* 0x0000001fff067819 */ /* 0x000fc40000011407 */
[----:B------:R-:W-:Y:S01]  /*b110*/  LOP3.LUT R12, R13, 0x380, RZ, 0xc0, !PT ;  /* 0x000003800d0c7812 */ /* 0x000fe200078ec0ff */
[----:B------:R-:W-:Y:S01]  /*b120*/  ULDC.64 UR12, c[0x0][0xaa0] ;  /* 0x0002a800000c7ab9 */ /* 0x000fe20000000a00 */
[----:B------:R-:W-:Y:S01]  /*b130*/  IADD3 R4, P0, R4, UR8, RZ ;  /* 0x0000000804047c10 */ /* 0x000fe2000ff1e0ff */
[----:B------:R-:W-:Y:S01]  /*b140*/  IMAD.U32 R8, RZ, RZ, UR7 ;  /* 0x00000007ff087e24 */ /* 0x000fe2000f8e00ff */
[----:B------:R-:W-:Y:S02]  /*b150*/  SHF.R.U64 R12, R12, 0x3, RZ ;  /* 0x000000030c0c7819 */ /* 0x000fe400000012ff */
[----:B------:R-:W-:Y:S02]  /*b160*/  LOP3.LUT R32, R33, 0x380, RZ, 0xc0, !PT ;  /* 0x0000038021207812 */ /* 0x000fe400078ec0ff */
[----:B------:R-:W-:Y:S01]  /*b170*/  IADD3.X R5, R5, UR9, R8, P0, !PT ;  /* 0x0000000905057c10 */ /* 0x000fe200087fe408 */
[----:B------:R-:W-:Y:S01]  /*b180*/  ULDC.64 UR8, c[0x0][0xb88] ;  /* 0x0002e20000087ab9 */ /* 0x000fe20000000a00 */
[----:B------:R-:W-:Y:S01]  /*b190*/  LOP3.LUT R12, R12, R13, RZ, 0x3c, !PT ;  /* 0x0000000d0c0c7212 */ /* 0x000fe200078e3cff */
[----:B------:R-:W-:Y:S01]  /*b1a0*/  IMAD R6, R6, UR8, RZ ;  /* 0x0000000806067c24 */ /* 0x000fe2000f8e02ff */
[----:B------:R-:W-:Y:S01]  /*b1b0*/  IADD3.X R13, RZ, R21, RZ, P2, !PT ;  /* 0x00000015ff0d7210 */ /* 0x000fe200017fe4ff */
[----:B------:R-:W-:Y:S01]  /*b1c0*/  IMAD.WIDE.U32 R4, R7, UR8, R4 ;  /* 0x0000000807047c25 */ /* 0x000fe2000f8e0004 */
[----:B------:R-:W-:-:S02]  /*b1d0*/  IADD3 R25, P2, R20, 0x7000, RZ ;  /* 0x0000700014197810 */ /* 0x000fc40007f5e0ff */
[----:B------:R-:W-:Y:S01]  /*b1e0*/  SHF.R.U64 R32, R32, 0x3, RZ ;  /* 0x0000000320207819 */ /* 0x000fe200000012ff */
[----:B------:R-:W-:Y:S01]  /*b1f0*/  IMAD R11, R7, UR9, R6 ;  /* 0x00000009070b7c24 */ /* 0x000fe2000f8e0206 */
[----:B------:R-:W-:Y:S01]  /*b200*/  ULDC.64 UR8, c[0x0][0xb50] ;  /* 0x0002d40000087ab9 */ /* 0x000fe20000000a00 */
[----:B------:R-:W-:Y:S01]  /*b210*/  LOP3.LUT R24, R25, 0x380, RZ, 0xc0, !PT ;  /* 0x0000038019187812 */ /* 0x000fe200078ec0ff */
[----:B------:R-:W-:Y:S01]  /*b220*/  VIADD R6, R26, 0x8 ;  /* 0x000000081a067836 */ /* 0x000fe20000000000 */
[----:B------:R-:W-:Y:S01]  /*b230*/  LOP3.LUT R32, R32, R33, RZ, 0x3c, !PT ;  /* 0x0000002120207212 */ /* 0x000fe200078e3cff */
[----:B------:R-:W-:Y:S01]  /*b240*/  IMAD.IADD R5, R5, 0x1, R11 ;  /* 0x0000000105057824 */ /* 0x000fe200078e020b */
[----:B------:R-:W-:Y:S01]  /*b250*/  LEA R11, P0, R4, UR8, 0x2 ;  /* 0x00000008040b7c11 */ /* 0x000fe2000f8010ff */
[----:B------:R-:W-:Y:S01]  /*b260*/  IMAD.X R33, RZ, RZ, R21, P3 ;  /* 0x000000ffff217224 */ /* 0x000fe200018e0615 */
[----:B------:R-:W-:Y:S02]  /*b270*/  SHF.R.U64 R24, R24, 0x3, RZ ;  /* 0x0000000318187819 */ /* 0x000fe400000012ff */
[----:B------:R-:W-:Y:S01]  /*b280*/  LEA.HI.X R14, R4, UR9, R5, 0x2, P0 ;  /* 0x00000009040e7c11 */ /* 0x000fe200080f1405 */
[----:B------:R-:W-:Y:S01]  /*b290*/  SHFL.IDX PT, R36, R11, RZ, 0x1c1f ;  /* 0x001c1fff0b247589 */ /* 0x000fe200000e0000 */
[----:B------:R-:W-:-:S02]  /*b2a0*/  IADD3 R45, P0, R20, 0x5000, RZ ;  /* 0x00005000142d7810 */ /* 0x000fc40007f1e0ff */
[----:B------:R-:W-:Y:S01]  /*b2b0*/  IADD3 R10, P3, R20, 0xb000, RZ ;  /* 0x0000b000140a7810 */ /* 0x000fe20007f7e0ff */
[----:B------:R-:W0:Y:S01]  /*b2c0*/  SHFL.IDX PT, R37, R14, RZ, 0x1c1f ;  /* 0x001c1fff0e257589 */ /* 0x000e2200000e0000 */
[----:B------:R-:W-:Y:S02]  /*b2d0*/  LOP3.LUT R44, R45, 0x380, RZ, 0xc0, !PT ;  /* 0x000003802d2c7812 */ /* 0x000fe400078ec0ff */
[----:B------:R-:W-:Y:S01]  /*b2e0*/  LOP3.LUT R24, R24, R25, RZ, 0x3c, !PT ;  /* 0x0000001918187212 */ /* 0x000fe200078e3cff */
[----:B------:R-:W-:Y:S01]  /*b2f0*/  IMAD.X R25, RZ, RZ, R21, P2 ;  /* 0x000000ffff197224 */ /* 0x000fe200010e0615 */
[----:B------:R-:W-:Y:S01]  /*b300*/  SHF.R.U64 R44, R44, 0x3, RZ ;  /* 0x000000032c2c7819 */ /* 0x000fe200000012ff */
[----:B------:R-:W-:Y:S01]  /*b310*/  SHFL.IDX PT, R40, R11, 0x1, 0x1c1f ;  /* 0x003c1f000b287f89 */ /* 0x000fe200000e0000 */
[----:B------:R-:W-:Y:S02]  /*b320*/  LOP3.LUT R3, R10, 0x380, RZ, 0xc0, !PT ;  /* 0x000003800a037812 */ /* 0x000fe400078ec0ff */
[----:B------:R-:W-:Y:S01]  /*b330*/  IADD3 R9, P6, R20, 0x2000, RZ ;  /* 0x0000200014097810 */ /* 0x000fe20007fde0ff */
[----:B------:R-:W1:Y:S01]  /*b340*/  SHFL.IDX PT, R41, R14, 0x1, 0x1c1f ;  /* 0x003c1f000e297f89 */ /* 0x000e6200000e0000 */
[----:B------:R-:W-:-:S02]  /*b350*/  LOP3.LUT R44, R44, R45, RZ, 0x3c, !PT ;  /* 0x0000002d2c2c7212 */ /* 0x000fc400078e3cff */
[C---:B------:R-:W-:Y:S02]  /*b360*/  IADD3 R53, P4, R20.reuse, 0x4000, RZ ;  /* 0x0000400014357810 */ /* 0x040fe40007f9e0ff */
[----:B------:R-:W-:Y:S01]  /*b370*/  LOP3.LUT R7, R20, 0x380, RZ, 0xc0, !PT ;  /* 0x0000038014077812 */ /* 0x000fe200078ec0ff */
[----:B------:R-:W-:Y:S01]  /*b380*/  UIMAD UR7, UR11, UR12, URZ ;  /* 0x0000000c0b0772a4 */ /* 0x000fe2000f8e023f */
[----:B------:R-:W-:Y:S01]  /*b390*/  IADD3.X R45, RZ, R21, RZ, P0, !PT ;  /* 0x00000015ff2d7210 */ /* 0x000fe200007fe4ff */
[----:B------:R-:W-:Y:S01]  /*b3a0*/  UIMAD.WIDE.U32 UR8, UR4, UR12, URZ ;  /* 0x0000000c040872a5 */ /* 0x000fe2000f8e003f */
[----:B------:R-:W-:Y:S01]  /*b3b0*/  LOP3.LUT P0, RZ, R196, 0x3, RZ, 0xc0, !PT ;  /* 0x00000003c4ff7812 */ /* 0x000fe2000780c0ff */
[----:B------:R-:W-:Y:S01]  /*b3c0*/  ULDC.64 UR10, c[0x0][0xae8] ;  /* 0x0002ba00000a7ab9 */ /* 0x000fe20000000a00 */
[----:B------:R-:W-:Y:S01]  /*b3d0*/  SHF.R.U64 R3, R3, 0x3, RZ ;  /* 0x0000000303037819 */ /* 0x000fe200000012ff */
[----:B------:R-:W-:Y:S01]  /*b3e0*/  IMAD.X R49, RZ, RZ, R21, P3 ;  /* 0x000000ffff317224 */ /* 0x000fe200018e0615 */
[----:B------:R-:W-:-:S02]  /*b3f0*/  ISETP.GE.OR P2, PT, R26, R43, P0 ;  /* 0x0000002b1a00720c */ /* 0x000fc40000746670 */
[----:B------:R-:W-:Y:S02]  /*b400*/  IADD3 R5, P5, R20, 0x3000, RZ ;  /* 0x0000300014057810 */ /* 0x000fe40007fbe0ff */
[----:B------:R-:W-:Y:S02]  /*b410*/  LOP3.LUT R48, R3, R10, RZ, 0x3c, !PT ;  /* 0x0000000a03307212 */ /* 0x000fe400078e3cff */
[----:B------:R-:W2:Y:S01]  /*b420*/  @P1 LDC R3, c[0x0][0xbec] ;  /* 0x0002fb00ff031b82 */ /* 0x000ea20000000800 */
[----:B------:R-:W-:Y:S02]  /*b430*/  LOP3.LUT R8, R9, 0x380, RZ, 0xc0, !PT ;  /* 0x0000038009087812 */ /* 0x000fe400078ec0ff */
[----:B------:R-:W-:Y:S02]  /*b440*/  LOP3.LUT R4, R5, 0x380, RZ, 0xc0, !PT ;  /* 0x0000038005047812 */ /* 0x000fe400078ec0ff */
[----:B------:R-:W-:Y:S02]  /*b450*/  LOP3.LUT R52, R53, 0x380, RZ, 0xc0, !PT ;  /* 0x0000038035347812 */ /* 0x000fe400078ec0ff */
[----:B0-----:R0:W-:Y:S01]  /*b460*/  @!P2 ST.E desc[UR36][R36.64], R0 ;  /* 0x000000002400a985 */ /* 0x0011e2000c101924 */
[----:B------:R-:W-:-:S02]  /*b470*/  ISETP.GE.OR P0, PT, R6, R43, P0 ;  /* 0x0000002b0600720c */ /* 0x000fc40000706670 */
[----:B------:R-:W-:Y:S02]  /*b480*/  SHF.R.U64 R8, R8, 0x3, RZ ;  /* 0x0000000308087819 */ /* 0x000fe400000012ff */
[----:B------:R-:W-:Y:S02]  /*b490*/  SHF.R.U64 R4, R4, 0x3, RZ ;  /* 0x0000000304047819 */ /* 0x000fe400000012ff */
[----:B------:R-:W-:Y:S02]  /*b4a0*/  SHF.R.U64 R52, R52, 0x3, RZ ;  /* 0x0000000334347819 */ /* 0x000fe400000012ff */
[----:B------:R-:W-:Y:S02]  /*b4b0*/  SHF.R.U64 R7, R7, 0x3, RZ ;  /* 0x0000000307077819 */ /* 0x000fe400000012ff */
[----:B------:R-:W-:Y:S01]  /*b4c0*/  LOP3.LUT R8, R8, R9, RZ, 0x3c, !PT ;  /* 0x0000000908087212 */ /* 0x000fe200078e3cff */
[----:B0-----:R-:W0:Y:S01]  /*b4d0*/  @P1 LDC R37, c[0x0][0xbf0] ;  /* 0x0002fc00ff251b82 */ /* 0x001e220000000800 */
[----:B------:R-:W-:Y:S01]  /*b4e0*/  LOP3.LUT R4, R4, R5, RZ, 0x3c, !PT ;  /* 0x0000000504047212 */ /* 0x000fe200078e3cff */
[--C-:B------:R-:W-:Y:S01]  /*b4f0*/  IMAD.X R9, RZ, RZ, R21.reuse, P6 ;  /* 0x000000ffff097224 */ /* 0x100fe200030e0615 */
[----:B------:R-:W-:Y:S01]  /*b500*/  LOP3.LUT R52, R52, R53, RZ, 0x3c, !PT ;  /* 0x0000003534347212 */ /* 0x000fe200078e3cff */
[--C-:B------:R-:W-:Y:S01]  /*b510*/  IMAD.X R5, RZ, RZ, R21.reuse, P5 ;  /* 0x000000ffff057224 */ /* 0x100fe200028e0615 */
[C---:B------:R-:W-:Y:S01]  /*b520*/  IADD3 R65, P6, R20.reuse, 0x8000, RZ ;  /* 0x0000800014417810 */ /* 0x040fe20007fde0ff */
[----:B------:R-:W-:Y:S01]  /*b530*/  IMAD.X R53, RZ, RZ, R21, P4 ;  /* 0x000000ffff357224 */ /* 0x000fe200020e0615 */
[C---:B------:R-:W-:Y:S01]  /*b540*/  IADD3 R61, P5, R20.reuse, 0x9000, RZ ;  /* 0x00009000143d7810 */ /* 0x040fe20007fbe0ff */
[----:B------:R-:W-:Y:S01]  /*b550*/  UIMAD UR7, UR4, UR13, UR7 ;  /* 0x0000000d040772a4 */ /* 0x000fe2000f8e0207 */
[----:B------:R-:W-:Y:S01]  /*b560*/  IADD3 R57, P4, R20, 0xa000, RZ ;  /* 0x0000a00014397810 */ /* 0x000fe20007f9e0ff */
[----:B------:R-:W-:Y:S01]  /*b570*/  IMAD R0, R23, 0x20, R194 ;  /* 0x0000002017007824 */ /* 0x000fe200078e02c2 */
[----:B------:R-:W-:Y:S01]  /*b580*/  LOP3.LUT R20, R7, R20, RZ, 0x3c, !PT ;  /* 0x0000001407147212 */ /* 0x000fe200078e3cff */
[----:B------:R-:W-:Y:S01]  /*b590*/  UIADD3 UR9, UR9, UR7, URZ ;  /* 0x0000000709097290 */ /* 0x000fe2000fffe03f */
[----:B------:R-:W-:Y:S01]  /*b5a0*/  LOP3.LUT R64, R65, 0x380, RZ, 0xc0, !PT ;  /* 0x0000038041407812 */ /* 0x000fe200078ec0ff */
[----:B------:R-:W-:Y:S01]  /*b5b0*/  UIMAD UR4, UR14, UR10, URZ ;  /* 0x0000000a0e0472a4 */ /* 0x000fe2000f8e023f */
[----:B------:R-:W-:Y:S01]  /*b5c0*/  LOP3.LUT R60, R61, 0x380, RZ, 0xc0, !PT ;  /* 0x000003803d3c7812 */ /* 0x000fe200078ec0ff */
[----:B-1----:R1:W-:Y:S01]  /*b5d0*/  @!P0 ST.E desc[UR36][R40.64], R2 ;  /* 0x0000000228008985 */ /* 0x0023e2000c101924 */
[----:B------:R-:W-:Y:S01]  /*b5e0*/  LOP3.LUT R56, R57, 0x380, RZ, 0xc0, !PT ;  /* 0x0000038039387812 */ /* 0x000fe200078ec0ff */
[----:B------:R-:W-:Y:S01]  /*b5f0*/  UIMAD UR4, UR16, UR11, UR4 ;  /* 0x0000000b100472a4 */ /* 0x000fe2000f8e0204 */
[----:B------:R-:W-:Y:S01]  /*b600*/  SHF.R.U64 R64, R64, 0x3, RZ ;  /* 0x0000000340407819 */ /* 0x000fe200000012ff */
[----:B------:R3:W5:Y:S01]  /*b610*/  LD.E.128 R28, desc[UR36][R20.64] ;  /* 0x00000024141c7980 */ /* 0x000762000c101d00 */
[----:B------:R-:W-:Y:S01]  /*b620*/  UIMAD.WIDE.U32 UR8, UR16, UR10, UR8 ;  /* 0x0000000a100872a5 */ /* 0x000fe2000f8e0008 */
[----:B------:R-:W-:-:S02]  /*b630*/  SHF.R.U64 R60, R60, 0x3, RZ ;  /* 0x000000033c3c7819 */ /* 0x000fc400000012ff */
[----:B------:R-:W-:Y:S01]  /*b640*/  SHF.R.U64 R56, R56, 0x3, RZ ;  /* 0x0000000338387819 */ /* 0x000fe200000012ff */
[----:B------:R-:W-:Y:S01]  /*b650*/  ULDC.64 UR10, c[0x0][0xaf0] ;  /* 0x0002bc00000a7ab9 */ /* 0x000fe20000000a00 */
[----:B------:R-:W-:Y:S01]  /*b660*/  LOP3.LUT R64, R64, R65, RZ, 0x3c, !PT ;  /* 0x0000004140407212 */ /* 0x000fe200078e3cff */
[----:B------:R-:W5:Y:S01]  /*b670*/  LD.E.128 R12, desc[UR36][R12.64] ;  /* 0x000000240c0c7980 */ /* 0x000f62000c101d00 */
[----:B---3--:R-:W-:Y:S01]  /*b680*/  VIADD R20, R0, UR41 ;  /* 0x0000002900147c36 */ /* 0x008fe20008000000 */
[----:B------:R-:W-:Y:S01]  /*b690*/  UIADD3 UR9, UR9, UR4, URZ ;  /* 0x0000000409097290 */ /* 0x000fe2000fffe03f */
[----:B------:R-:W-:Y:S01]  /*b6a0*/  LOP3.LUT R60, R60, R61, RZ, 0x3c, !PT ;  /* 0x0000003d3c3c7212 */ /* 0x000fe200078e3cff */
[--C-:B------:R-:W-:Y:S01]  /*b6b0*/  IMAD.X R65, RZ, RZ, R21.reuse, P6 ;  /* 0x000000ffff417224 */ /* 0x100fe200030e0615 */
[----:B------:R-:W-:Y:S01]  /*b6c0*/  LOP3.LUT R56, R56, R57, RZ, 0x3c, !PT ;  /* 0x0000003938387212 */ /* 0x000fe200078e3cff */
[----:B--2---:R-:W-:Y:S01]  /*b6d0*/  @P1 IMAD.HI.U32 R0, R20, R3, RZ ;  /* 0x0000000314001227 */ /* 0x004fe200078e00ff */
[----:B------:R-:W-:Y:S01]  /*b6e0*/  UIMAD UR4, UR15, UR10, URZ ;  /* 0x0000000a0f0472a4 */ /* 0x000fe2000f8e023f */
[----:B------:R-:W-:Y:S01]  /*b6f0*/  IADD3.X R61, RZ, R21, RZ, P5, !PT ;  /* 0x00000015ff3d7210 */ /* 0x000fe20002ffe4ff */
[----:B------:R-:W5:Y:S01]  /*b700*/  LD.E.128 R8, desc[UR36][R8.64] ;  /* 0x0000002408087980 */ /* 0x000f62000c101d00 */
[----:B------:R-:W-:Y:S01]  /*b710*/  IMAD.X R57, RZ, RZ, R21, P4 ;  /* 0x000000ffff397224 */ /* 0x000fe200020e0615 */
[----:B------:R-:W-:Y:S01]  /*b720*/  MOV R21, R20 ;  /* 0x0000001400157202 */ /* 0x000fe20000000f00 */
[----:B------:R-:W-:Y:S01]  /*b730*/  UIMAD UR4, UR61, UR11, UR4 ;  /* 0x0000000b3d0472a4 */ /* 0x000fe2000f8e0204 */
[----:B0-----:R-:W-:Y:S01]  /*b740*/  @P1 SHF.R.U32.HI R21, RZ, R37, R0 ;  /* 0x00000025ff151219 */ /* 0x001fe20000011600 */
[----:B------:R-:W-:Y:S01]  /*b750*/  UIMAD.WIDE.U32 UR8, UR61, UR10, UR8 ;  /* 0x0000000a3d0872a5 */ /* 0x000fe2000f8e0008 */
[----:B------:R-:W5:Y:S02]  /*b760*/  LD.E.128 R4, desc[UR36][R4.64] ;  /* 0x0000002404047980 */ /* 0x000f64000c101d00 */
[--C-:B------:R-:W-:Y:S01]  /*b770*/  SHF.R.S32.HI R0, RZ, 0x1f, R21.reuse ;  /* 0x0000001fff007819 */ /* 0x100fe20000011415 */
[----:B------:R-:W-:Y:S01]  /*b780*/  UIADD3 UR4, UR9, UR4, URZ ;  /* 0x0000000409047290 */ /* 0x000fe2000fffe03f */
[----:B------:R-:W-:Y:S01]  /*b790*/  IMAD.MOV R37, RZ, RZ, -R21 ;  /* 0x000000ffff257224 */ /* 0x000fe200078e0a15 */
[----:B------:R-:W-:Y:S01]  /*b7a0*/  ULDC.64 UR10, c[0x0][0xae0] ;  /* 0x0002b800000a7ab9 */ /* 0x000fe20000000a00 */
[----:B------:R-:W-:Y:S01]  /*b7b0*/  IMAD.U32 R3, RZ, RZ, UR9 ;  /* 0x00000009ff037e24 */ /* 0x000fe2000f8e00ff */
[----:B------:R-:W5:Y:S01]  /*b7c0*/  LD.E.128 R52, desc[UR36][R52.64] ;  /* 0x0000002434347980 */ /* 0x000f62000c101d00 */
[----:B------:R-:W-:-:S02]  /*b7d0*/  IMAD R0, R0, UR10, RZ ;  /* 0x0000000a00007c24 */ /* 0x000fc4000f8e02ff */
[----:B------:R-:W-:Y:S01]  /*b7e0*/  IMAD R37, R38, R37, R20 ;  /* 0x0000002526257224 */ /* 0x000fe200078e0214 */
[----:B------:R-:W5:Y:S01]  /*b7f0*/  LD.E.128 R44, desc[UR36][R44.64] ;  /* 0x000000242c2c7980 */ /* 0x000f62000c101d00 */
[----:B-1----:R-:W-:Y:S01]  /*b800*/  IMAD.U32 R2, RZ, RZ, UR8 ;  /* 0x00000008ff027e24 */ /* 0x002fe2000f8e00ff */
[----:B------:R-:W-:Y:S01]  /*b810*/  ULDC.64 UR8, c[0x0][0xad8] ;  /* 0x0002b60000087ab9 */ /* 0x000fe20000000a00 */
[----:B------:R-:W-:Y:S01]  /*b820*/  IMAD.U32 R3, RZ, RZ, UR4 ;  /* 0x00000004ff037e24 */ /* 0x000fe2000f8e00ff */
[----:B------:R-:W5:Y:S01]  /*b830*/  LD.E.128 R32, desc[UR36][R32.64] ;  /* 0x0000002420207980 */ /* 0x000f62000c101d00 */
[C---:B------:R-:W-:Y:S01]  /*b840*/  IMAD R41, R21.reuse, UR11, R0 ;  /* 0x0000000b15297c24 */ /* 0x040fe2000f8e0200 */
[----:B------:R-:W-:Y:S02]  /*b850*/  SHF.R.S32.HI R0, RZ, 0x1f, R37 ;  /* 0x0000001fff007819 */ /* 0x000fe40000011425 */
[----:B------:R-:W5:Y:S01]  /*b860*/  LD.E.128 R24, desc[UR36][R24.64] ;  /* 0x0000002418187980 */ /* 0x000f62000c101d00 */
[----:B------:R-:W-:-:S03]  /*b870*/  IMAD.WIDE.U32 R2, R21, UR10, R2 ;  /* 0x0000000a15027c25 */ /* 0x000fc6000f8e0002 */
        /* <DEDUP_REMOVED lines=10> */
[----:B------:R-:W-:Y:S01]  /*b920*/  IMAD.IADD R3, R3, 0x1, R41 ;  /* 0x0000000103037824 */ /* 0x000fe200078e0229 */
[----:B------:R-:W-:Y:S01]  /*b930*/  IADD3 R68, R194, UR41, RZ ;  /* 0x00000029c2447c10 */ /* 0x000fe2000fffe0ff */
[----:B------:R-:W-:-:S02]  /*b940*/  IMAD R20, R0, UR8, RZ ;  /* 0x0000000800147c24 */ /* 0x000fc4000f8e02ff */
[----:B------:R-:W-:Y:S01]  /*b950*/  IMAD.WIDE.U32 R2, R37, UR8, R2 ;  /* 0x0000000825027c25 */ /* 0x000fe2000f8e0002 */
[----:B------:R-:W-:-:S03]  /*b960*/  ISETP.GE.AND P2, PT, R68, R43, PT ;  /* 0x0000002b4400720c */ /* 0x000fc60003f46270 */
[----:B------:R-:W-:Y:S01]  /*b970*/  IMAD R21, R37, UR9, R20 ;  /* 0x0000000925157c24 */ /* 0x000fe2000f8e0214 */
[----:B------:R-:W-:Y:S01]  /*b980*/  ULDC.64 UR8, c[0x0][0xa80] ;  /* 0x0002a00000087ab9 */ /* 0x000fe20000000a00 */
[----:B------:R-:W-:Y:S01]  /*b990*/  VIADD R0, R68, 0x20 ;  /* 0x0000002044007836 */ /* 0x000fe20000000000 */
[----:B------:R-:W-:Y:S01]  /*b9a0*/  LEA R38, P3, R2, UR8, 0x1 ;  /* 0x0000000802267c11 */ /* 0x000fe2000f8608ff */
[----:B------:R-:W-:Y:S01]  /*b9b0*/  VIADD R42, R42, 0x30820 ;  /* 0x000308202a2a7836 */ /* 0x000fe20000000000 */
[----:B------:R-:W-:Y:S02]  /*b9c0*/  IADD3 R3, R3, R21, RZ ;  /* 0x0000001503037210 */ /* 0x000fe40007ffe0ff */
        /* <DEDUP_REMOVED lines=23> */
.L_x_5744:
[----:B------:R-:W-:Y:S05]  /*bb40*/  BSYNC B1 ;  /* 0x0000000000017941 */ /* 0x000fea0003800000 */
.L_x_5743:
        /* <DEDUP_REMOVED lines=17> */
.L_x_5746:
[----:B------:R-:W-:Y:S05]  /*bc60*/  BSYNC B1 ;  /* 0x0000000000017941 */ /* 0x000fea0003800000 */
.L_x_5745:
        /* <DEDUP_REMOVED lines=17> */
.L_x_5748:
[----:B------:R-:W-:Y:S05]  /*bd80*/  BSYNC B1 ;  /* 0x0000000000017941 */ /* 0x000fea0003800000 */
.L_x_5747:
        /* <DEDUP_REMOVED lines=20> */
.L_x_5741:
[----:B------:R-:W-:Y:S01]  /*bed0*/  R2UR UR4, R193 ;  /* 0x00000000c10472ca */ /* 0x000fe200000e0000 */
[----:B------:R-:W-:Y:S01]  /*bee0*/  ULDC.64 UR10, c[0x0][0xc00] ;  /* 0x00030000000a7ab9 */ /* 0x000fe20000000a00 */
[----:B------:R-:W-:Y:S01]  /*bef0*/  USHF.L.U32 UR8, UR61, 0x2, URZ ;  /* 0x000000023d087899 */ /* 0x000fe2000800063f */
[----:B------:R-:W0:Y:S01]  /*bf00*/  LDC R11, c[0x0][0xbe8] ;  /* 0x0002fa00ff0b7b82 */ /* 0x000e220000000800 */
[----:B------:R-:W-:Y:S01]  /*bf10*/  UISETP.NE.U32.AND UP0, UPT, UR10, URZ, UPT ;  /* 0x0000003f0a00728c */ /* 0x000fe2000bf05070 */
[----:B------:R-:W-:-:S03]  /*bf20*/  R2UR UR12, R192 ;  /* 0x00000000c00c72ca */ /* 0x000fc600000e0000 */
        /* <DEDUP_REMOVED lines=16> */
[----:B------:R-:W-:-:S04]  /*c030*/  MOV R4, UR8 ;  /* 0x0000000800047c02 */ /* 0x000fc80008000f00 */
        /* <DEDUP_REMOVED lines=14> */
.L_x_5750:
[----:B------:R-:W-:Y:S01]  /*c120*/  R2UR UR7, R193 ;  /* 0x00000000c10772ca */ /* 0x000fe200000e0000 */
[----:B------:R-:W-:Y:S01]  /*c130*/  USEL UR61, UR61, URZ, !UP0 ;  /* 0x0000003f3d3d7287 */ /* 0x000fe2000c000000 */
[----:B------:R-:W-:Y:S11]  /*c140*/  BSSY B1, `(.L_x_5751) ;  /* 0x000002d000017945 */ /* 0x000ff60003800000 */
        /* <DEDUP_REMOVED lines=29> */
[C---:B------:R-:W-:Y:S02]  /*c320*/  IADD3 R5, -R2.reuse, RZ, RZ ;  /* 0x000000ff02057210 */ /* 0x040fe40007ffe1ff */
[----:B------:R-:W-:Y:S02]  /*c330*/  SHF.R.S32.HI R3, RZ, 0x1f, R2 ;  /* 0x0000001fff037819 */ /* 0x000fe40000011402 */
[----:B------:R-:W-:Y:S01]  /*c340*/  IADD3 R2, P1, R2, UR8, RZ ;  /* 0x0000000802027c10 */ /* 0x000fe2000ff3e0ff */
[----:B------:R-:W-:-:S03]  /*c350*/  IMAD R5, R7, R5, R4 ;  /* 0x0000000507057224 */ /* 0x000fc600078e0204 */
[----:B------:R-:W-:Y:S01]  /*c360*/  IADD3.X R3, R3, UR9, R6, P1, !PT ;  /* 0x0000000903037c10 */ /* 0x000fe20008ffe406 */
[----:B------:R-:W-:Y:S01]  /*c370*/  ULDC.64 UR8, c[0x0][0xb50] ;  /* 0x0002d40000087ab9 */ /* 0x000fe20000000a00 */
        /* <DEDUP_REMOVED lines=9> */
.L_x_5752:
[----:B------:R-:W-:Y:S05]  /*c410*/  BSYNC B1 ;  /* 0x0000000000017941 */ /* 0x000fea0003800000 */
.L_x_5751:
[----:B0-----:R-:W0:Y:S01]  /*c420*/  @P0 LDC R3, c[0x0][0xbf0] ;  /* 0x0002fc00ff030b82 */ /* 0x001e220000000800 */
[----:B------:R-:W-:Y:S01]  /*c430*/  ULDC.64 UR14, c[0x0][0xaa0] ;  /* 0x0002a800000e7ab9 */ /* 0x000fe20000000a00 */
[----:B------:R-:W-:Y:S01]  /*c440*/  R2UR UR13, R192 ;  /* 0x00000000c00d72ca */ /* 0x000fe200000e0000 */
[----:B------:R-:W-:Y:S01]  /*c450*/  UIMAD UR7, UR10, UR14, URZ ;  /* 0x0000000e0a0772a4 */ /* 0x000fe2000f8e023f */
[----:B------:R-:W-:Y:S01]  /*c460*/  IMAD R2, R23, 0x20, R194 ;  /* 0x0000002017027824 */ /* 0x000fe200078e02c2 */
[----:B------:R-:W-:Y:S01]  /*c470*/  UIMAD.WIDE.U32 UR8, UR4, UR14, URZ ;  /* 0x0000000e040872a5 */ /* 0x000fe2000f8e003f */
[----:B------:R-:W-:Y:S01]  /*c480*/  BSSY B1, `(.L_x_5753) ;  /* 0x000003c000017945 */ /* 0x000fe20003800000 */
[----:B------:R-:W-:Y:S02]  /*c490*/  UIMAD UR7, UR4, UR15, UR7 ;  /* 0x0000000f040772a4 */ /* 0x000fe4000f8e0207 */
[----:B------:R-:W-:Y:S01]  /*c4a0*/  IADD3 R6, R2, UR41, RZ ;  /* 0x0000002902067c10 */ /* 0x000fe2000fffe0ff */
        /* <DEDUP_REMOVED lines=35> */
[----:B------:R-:W-:Y:S02]  /*c6e0*/  IADD3 R3, R3, R5, RZ ;  /* 0x0000000503037210 */ /* 0x000fe40007ffe0ff */
[----:B------:R-:W-:Y:S02]  /*c6f0*/  LEA R4, P3, R2, UR8, 0x1 ;  /* 0x0000000802047c11 */ /* 0x000fe4000f8608ff */
[-C--:B------:R-:W-:Y:S01]  /*c700*/  ISETP.GE.AND P1, PT, R0, R11.reuse, PT ;  /* 0x0000000b0000720c */ /* 0x080fe20003f26270 */
[----:B------:R-:W-:Y:S01]  /*c710*/  VIADD R0, R6, 0x40 ;  /* 0x0000004006007836 */ /* 0x000fe20000000000 */
[----:B------:R-:W-:Y:S02]  /*c720*/  LEA.HI.X R5, R2, UR9, R3, 0x1, P3 ;  /* 0x0000000902057c11 */ /* 0x000fe400098f0c03 */
[----:B------:R0:W1:Y:S02]  /*c730*/  SHFL.IDX PT, R3, R4, RZ, 0x181f ;  /* 0x00181fff04037589 */ /* 0x00006400000e0000 */
[----:B------:R-:W-:-:S02]  /*c740*/  ISETP.GE.AND P0, PT, R0, R11, PT ;  /* 0x0000000b0000720c */ /* 0x000fc40003f06270 */
        /* <DEDUP_REMOVED lines=15> */
.L_x_5754:
[----:B------:R-:W-:Y:S05]  /*c840*/  BSYNC B1 ;  /* 0x0000000000017941 */ /* 0x000fea0003800000 */
.L_x_5753:
        /* <DEDUP_REMOVED lines=17> */
.L_x_5756:
[----:B------:R-:W-:Y:S05]  /*c960*/  BSYNC B1 ;  /* 0x0000000000017941 */ /* 0x000fea0003800000 */
.L_x_5755:
        /* <DEDUP_REMOVED lines=17> */
.L_x_5758:
[----:B------:R-:W-:Y:S05]  /*ca80*/  BSYNC B1 ;  /* 0x0000000000017941 */ /* 0x000fea0003800000 */
.L_x_5757:
        /* <DEDUP_REMOVED lines=18> */
.L_x_5749:
[----:B------:R-:W-:Y:S05]  /*cbb0*/  BSYNC B0 ;  /* 0x0000000000007941 */ /* 0x000fea0003800000 */
.L_x_5740:
[----:B------:R-:W-:Y:S02]  /*cbc0*/  ULDC UR4, c[0x0][0xc3c] ;  /* 0x00030f0000047ab9 */ /* 0x000fe40000000800 */
[----:B------:R-:W-:-:S13]  /*cbd0*/  ISETP.GE.AND P0, PT, R39, UR4, PT ;  /* 0x0000000427007c0c */ /* 0x000fda000bf06270 */
[----:B------:R-:W-:Y:S05]  /*cbe0*/  @!P0 BRA `(.L_x_5759) ;  /* 0xffffff4000648947 */ /* 0x000fea000383ffff */
[----:B------:R-:W-:Y:S05]  /*cbf0*/  EXIT ;  /* 0x000000000000794d */ /* 0x000fea0003800000 */
.L_x_5698:
        /* <DEDUP_REMOVED lines=16> */
.L_x_5760:
        /* <DEDUP_REMOVED lines=40> */
.L_x_5766:
        /* <DEDUP_REMOVED lines=12> */
.L_x_5765:
[----:B------:R-:W-:Y:S05]  /*d040*/  BSYNC B0 ;  /* 0x0000000000007941 */ /* 0x000fea0003800000 */
.L_x_5764:
[----:B0----5:R-:W0:Y:S02]  /*d050*/  SHFL.UP PT, R2, R0, 0x1, RZ ;  /* 0x0420000000027989 */ /* 0x021e2400000e00ff */
        /* <DEDUP_REMOVED lines=19> */
.L_x_5762:
[----:B------:R-:W-:-:S04]  /*d190*/  IMAD.IADD R11, R4, 0x1, -R3 ;  /* 0x00000001040b7824 */ /* 0x000fc800078e0a03 */
[----:B------:R-:W-:-:S05]  /*d1a0*/  IMAD R2, R6, UR5, R11 ;  /* 0x0000000506027c24 */ /* 0x000fca000f8e020b */
[----:B------:R-:W-:Y:S02]  /*d1b0*/  ISETP.GT.AND P0, PT, R2, UR6, PT ;  /* 0x0000000602007c0c */ /* 0x000fe4000bf04270 */
[----:B------:R-:W0:Y:S11]  /*d1c0*/  LDC.64 R2, c[0x0][0xc90] ;  /* 0x00032400ff027b82 */ /* 0x000e360000000a00 */
[----:B------:R-:W-:-:S04]  /*d1d0*/  VOTE.ANY R8, PT, !P0 ;  /* 0x0000000000087806 */ /* 0x000fc800040e0100 */
[----:B------:R-:W1:Y:S02]  /*d1e0*/  POPC R13, R8 ;  /* 0x00000008000d7309 */ /* 0x000e640000000000 */
[----:B-1----:R-:W-:-:S05]  /*d1f0*/  IADD3 R19, R13, UR4, RZ ;  /* 0x000000040d137c10 */ /* 0x002fca000fffe0ff */
        /* <DEDUP_REMOVED lines=13> */
.L_x_5767:
[----:B-1----:R-:W-:Y:S02]  /*d2d0*/  IMAD.MOV R2, RZ, RZ, -R3 ;  /* 0x000000ffff027224 */ /* 0x002fe400078e0a03 */
[----:B---3--:R-:W-:Y:S02]  /*d2e0*/  IMAD R16, R16, UR5, R11 ;  /* 0x0000000510107c24 */ /* 0x008fe4000f8e020b */
[----:B------:R-:W-:Y:S01]  /*d2f0*/  IMAD.MOV.U32 R11, RZ, RZ, R2 ;  /* 0x000000ffff0b7224 */ /* 0x000fe200078e0002 */
[----:B------:R-:W-:Y:S02]  /*d300*/  IABS R2, R4 ;  /* 0x0000000400027213 */ /* 0x000fe40000000000 */
        /* <DEDUP_REMOVED lines=19> */
[----:B------:R-:W-:-:S05]  /*d440*/  @!P1 LOP3.LUT R2, RZ, R4, RZ, 0x33, !PT ;  /* 0x00000004ff029212 */ /* 0x000fca00078e33ff */
[----:B------:R-:W-:Y:S01]  /*d450*/  IMAD R11, R7, R2, RZ ;  /* 0x00000002070b7224 */ /* 0x000fe200078e02ff */
[----:B------:R-:W-:-:S03]  /*d460*/  IADD3 R2, -R2, RZ, RZ ;  /* 0x000000ff02027210 */ /* 0x000fc60007ffe1ff */
[----:B------:R-:W-:Y:S02]  /*d470*/  IMAD.MOV R6, RZ, RZ, -R11 ;  /* 0x000000ffff067224 */ /* 0x000fe400078e0a0b */
[----:B------:R-:W-:Y:S02]  /*d480*/  IMAD R4, R4, R2, R9 ;  /* 0x0000000204047224 */ /* 0x000fe400078e0209 */
[----:B------:R-:W-:Y:S01]  /*d490*/  IMAD.MOV.U32 R2, RZ, RZ, RZ ;  /* 0x000000ffff027224 */ /* 0x000fe200078e00ff */
[----:B------:R-:W-:Y:S02]  /*d4a0*/  VIADDMNMX R13, R6, UR5, R7, PT ;  /* 0x00000005060d7c46 */ /* 0x000fe4000b800107 */
[----:B------:R-:W-:Y:S02]  /*d4b0*/  IABS R9, R4 ;  /* 0x0000000400097213 */ /* 0x000fe40000000000 */
[-C--:B------:R-:W-:Y:S01]  /*d4c0*/  IABS R8, R13.reuse ;  /* 0x0000000d00087213 */ /* 0x080fe20000000000 */
[----:B------:R-:W-:Y:S01]  /*d4d0*/  IMAD.MOV R18, RZ, RZ, -R13 ;  /* 0x000000ffff127224 */ /* 0x000fe200078e0a0d */
[----:B0-----:R-:W-:-:S02]  /*d4e0*/  IABS R10, R13 ;  /* 0x0000000d000a7213 */ /* 0x001fc40000000000 */
[----:B------:R-:W0:Y:S08]  /*d4f0*/  I2F.RP R6, R8 ;  /* 0x0000000800067306 */ /* 0x000e300000209400 */
[----:B0-----:R-:W0:Y:S02]  /*d500*/  MUFU.RCP R6, R6 ;  /* 0x0000000600067308 */ /* 0x001e240000001000 */
[----:B0-----:R-:W-:-:S06]  /*d510*/  VIADD R3, R6, 0xffffffe ;  /* 0x0ffffffe06037836 */ /* 0x001fcc0000000000 */
        /* <DEDUP_REMOVED lines=22> */
.L_x_5763:
[----:B------:R-:W-:Y:S01]  /*d680*/  ULDC UR4, c[0x0][0xc3c] ;  /* 0x00030f0000047ab9 */ /* 0x000fe20000000800 */
[----:B------:R-:W-:Y:S02]  /*d690*/  IMAD.MOV.U32 R17, RZ, RZ, RZ ;  /* 0x000000ffff117224 */ /* 0x000fe400078e00ff */
[----:B------:R-:W-:Y:S02]  /*d6a0*/  IMAD.U32 R16, RZ, RZ, UR6 ;  /* 0x00000006ff107e24 */ /* 0x000fe4000f8e00ff */
[----:B------:R-:W-:Y:S02]  /*d6b0*/  IMAD.MOV.U32 R18, RZ, RZ, RZ ;  /* 0x000000ffff127224 */ /* 0x000fe400078e00ff */
[----:B------:R-:W-:-:S07]  /*d6c0*/  IMAD.U32 R19, RZ, RZ, UR4 ;  /* 0x00000004ff137e24 */ /* 0x000fce000f8e00ff */
.L_x_5768:
[----:B------:R-:W-:-:S13]  /*d6d0*/  ISETP.NE.AND P0, PT, R5, RZ, PT ;  /* 0x000000ff0500720c */ /* 0x000fda0003f05270 */
[----:B------:R-:W0:Y:S01]  /*d6e0*/  @!P0 S2R R3, SR_CgaCtaId ;  /* 0x0000000000038919 */ /* 0x000e220000008800 */
[----:B------:R-:W-:-:S04]  /*d6f0*/  @!P0 MOV R0, 0x400 ;  /* 0x0000040000008802 */ /* 0x000fc80000000f00 */
[----:B0-----:R-:W-:-:S05]  /*d700*/  @!P0 LEA R0, R3, R0, 0x18 ;  /* 0x0000000003008211 */ /* 0x001fca00078ec0ff */
[----:B------:R1:W-:Y:S01]  /*d710*/  @!P0 STS.128 [R0+0x308d0], R16 ;  /* 0x0308d01000008388 */ /* 0x0003e20000000c00 */
[----:B------:R-:W-:Y:S06]  /*d720*/  BAR.ARV 0x5, 0x180 ;  /* 0x0146000000007b1d */ /* 0x000fec0000002000 */
.L_x_5761:
[----:B------:R2:W-:Y:S01]  /*d730*/  STL [R1+0x20], RZ ;  /* 0x000020ff01007387 */ /* 0x0005e20000100800 */
[----:B------:R-:W-:Y:S01]  /*d740*/  ULDC UR4, c[0x0][0xc3c] ;  /* 0x00030f0000047ab9 */ /* 0x000fe20000000800 */
[----:B------:R-:W-:Y:S01]  /*d750*/  MOV R28, 0x1 ;  /* 0x00000001001c7802 */ /* 0x000fe20000000f00 */
[----:B------:R-:W-:Y:S01]  /*d760*/  IMAD.MOV.U32 R27, RZ, RZ, RZ ;  /* 0x000000ffff1b7224 */ /* 0x000fe200078e00ff */
[----:B0-----:R-:W-:-:S13]  /*d770*/  ISETP.GE.AND P0, PT, R19, UR4, PT ;  /* 0x0000000413007c0c */ /* 0x001fda000bf06270 */
[----:B--2---:R-:W-:Y:S05]  /*d780*/  @P0 BRA `(.L_x_5769) ;  /* 0x0000004800900947 */ /* 0x004fea0003800000 */
[----:B-1----:R-:W2:Y:S01]  /*d790*/  LDL R0, [R1+0x28] ;  /* 0x0000280001007983 */ /* 0x002ea20000100800 */
        /* <DEDUP_REMOVED lines=24> */
.L_x_5832:
        /* <DEDUP_REMOVED lines=17> */
[----:B------:R1:W2:Y:S01]  /*da30*/  @P0 LDG.E R30, desc[UR36][R2.64] ;  /* 0x00000024021e0981 */ /* 0x0002a2000c1e1900 */
        /* <DEDUP_REMOVED lines=31> */
.L_x_5770:
        /* <DEDUP_REMOVED lines=9> */
.L_x_5771:
        /* <DEDUP_REMOVED lines=9> */
.L_x_5772:
[----:B------:R-:W3:Y:S01]  /*dd50*/  LDL R5, [R1+0xc] ;  /* 0x00000c0001057983 */ /* 0x000ee20000100800 */
[----:B-12---:R-:W1:Y:S01]  /*dd60*/  LDC R2, c[0x0][0x448] ;  /* 0x00011200ff027b82 */ /* 0x006e620000000800 */
[----:B-----5:R-:W-:Y:S01]  /*dd70*/  IMAD.IADD R0, R0, 0x1, -R30 ;  /* 0x0000000100007824 */ /* 0x020fe200078e0a1e */
[----:B------:R-:W-:Y:S01]  /*dd80*/  LOP3.LUT R23, R23, 0xffffff7f, RZ, 0xc0, !PT ;  /* 0xffffff7f17177812 */ /* 0x000fe200078ec0ff */
[----:B------:R-:W-:Y:S03]  /*dd90*/  BSSY B7, `(.L_x_5773) ;  /* 0x0000381000077945 */ /* 0x000fe60003800000 */
[----:B------:R2:W-:Y:S01]  /*dda0*/  STL [R1], R0 ;  /* 0x0000000001007387 */ /* 0x0005e20000100800 */
[----:B-1----:R-:W-:Y:S01]  /*ddb0*/  ISETP.NE.AND P0, PT, R2, 0x1, PT ;  /* 0x000000010200780c */ /* 0x002fe20003f05270 */
[----:B------:R-:W-:-:S04]  /*ddc0*/  IMAD.SHL.U32 R2, R17, 0x80, RZ ;  /* 0x0000008011027824 */ /* 0x000fc800078e00ff */
[----:B------:R-:W-:-:S08]  /*ddd0*/  VIADD R2, R2, 0x7f ;  /* 0x0000007f02027836 */ /* 0x000fd00000000000 */
[----:B------:R-:W1:Y:S01]  /*dde0*/  @P0 LDC R3, c[0x0][0x44c] ;  /* 0x00011300ff030b82 */ /* 0x000e620000000800 */
[----:B------:R-:W-:-:S07]  /*ddf0*/  @P0 LOP3.LUT R23, R23, 0x80, RZ, 0xfc, !PT ;  /* 0x0000008017170812 */ /* 0x000fce00078efcff */
[----:B0-----:R-:W0:Y:S01]  /*de00*/  @P0 LDC R4, c[0x0][0x450] ;  /* 0x00011400ff040b82 */ /* 0x001e220000000800 */
[----:B-1----:R-:W-:-:S05]  /*de10*/  @P0 IMAD.HI.U32 R3, R2, R3, RZ ;  /* 0x0000000302030227 */ /* 0x002fca00078e00ff */
[----:B0-----:R-:W-:Y:S02]  /*de20*/  @P0 SHF.R.U32.HI R2, RZ, R4, R3 ;  /* 0x00000004ff020219 */ /* 0x001fe40000011603 */
[C---:B---3--:R-:W-:Y:S01]  /*de30*/  IADD3 R3, R0.reuse, 0x60, -R5 ;  /* 0x0000006000037810 */ /* 0x048fe20007ffe805 */
[----:B--2---:R-:W-:-:S03]  /*de40*/  VIADD R0, R0, 0x5f ;  /* 0x0000005f00007836 */ /* 0x004fc60000000000 */
[----:B------:R-:W-:Y:S01]  /*de50*/  IADD3 R2, R3, R2, RZ ;  /* 0x0000000203027210 */ /* 0x000fe20007ffe0ff */
        /* <DEDUP_REMOVED lines=27> */
.L_x_5774:
        /* <DEDUP_REMOVED lines=20> */
.L_x_5777:
[----:B------:R-:W-:Y:S05]  /*e150*/  BSYNC B6 ;  /* 0x0000000000067941 */ /* 0x000fea0003800000 */
.L_x_5776:
        /* <DEDUP_REMOVED lines=19> */
[----:B-1----:R-:W-:Y:S05]  /*e290*/  CALL.ABS.NOINC R2 ;  /* 0x0000000002007343 */ /* 0x002fea0003c00000 */
.L_x_5780:
        /* <DEDUP_REMOVED lines=15> */
.L_x_5779:
[----:B------:R-:W-:Y:S05]  /*e390*/  BSYNC B6 ;  /* 0x0000000000067941 */ /* 0x000fea0003800000 */
.L_x_5778:
[----:B------:R-:W2:Y:S01]  /*e3a0*/  LDL R26, [R1+0x10] ;  /* 0x00001000011a7983 */ /* 0x000ea20000100800 */
[----:B------:R-:W-:Y:S01]  /*e3b0*/  ULDC.64 UR4, c[0x0][0x9f8] ;  /* 0x00027e0000047ab9 */ /* 0x000fe20000000a00 */
[----:B------:R-:W0:Y:S02]  /*e3c0*/  LDC R6, c[0x0][0x430] ;  /* 0x00010c00ff067b82 */ /* 0x000e240000000800 */
[----:B------:R-:W3:Y:S01]  /*e3d0*/  LDL R2, [R1] ;  /* 0x0000000001027983 */ /* 0x000ee20000100800 */
[----:B------:R-:W-:Y:S01]  /*e3e0*/  ISETP.NE.U32.AND P0, PT, RZ, UR4, PT ;  /* 0x00000004ff007c0c */ /* 0x000fe2000bf05070 */
[----:B------:R-:W1:Y:S03]  /*e3f0*/  S2R R20, SR_TID.X ;  /* 0x0000000000147919 */ /* 0x000e660000002100 */
[----:B------:R-:W-:-:S13]  /*e400*/  ISETP.NE.AND.EX P0, PT, RZ, UR5, PT, P0 ;  /* 0x00000005ff007c0c */ /* 0x000fda000bf05300 */
[----:B------:R-:W-:Y:S01]  /*e410*/  @P0 IADD3 R24, P1, R24, UR4, RZ ;  /* 0x0000000418180c10 */ /* 0x000fe2000ff3e0ff */
[----:B------:R-:W4:Y:S01]  /*e420*/  S2R R21, SR_TID.X ;  /* 0x0000000000157919 */ /* 0x000f220000002100 */
[----:B------:R-:W-:Y:S01]  /*e430*/  LOP3.LUT R23, R23, 0xffffffdf, RZ, 0xc0, !PT ;  /* 0xffffffdf17177812 */ /* 0x000fe200078ec0ff */
[----:B------:R-:W-:Y:S01]  /*e440*/  ULDC UR4, c[0x0][0x2f4] ;  /* 0x0000bd0000047ab9 */ /* 0x000fe20000000800 */
[----:B------:R-:W-:-:S05]  /*e450*/  @P0 IADD3.X R25, R25, UR5, RZ, P1, !PT ;  /* 0x0000000519190c10 */ /* 0x000fca0008ffe4ff */
[----:B------:R-:W3:Y:S01]  /*e460*/  @P0 LDG.E R31, desc[UR36][R24.64] ;  /* 0x00000024181f0981 */ /* 0x000ee2000c1e1900 */
[----:B0-----:R-:W-:Y:S02]  /*e470*/  ISETP.NE.AND P2, PT, R6, 0x1, PT ;  /* 0x000000010600780c */ /* 0x001fe40003f45270 */
[----:B-1----:R-:W-:-:S04]  /*e480*/  LOP3.LUT R20, R20, 0x7f, RZ, 0xc0, !PT ;  /* 0x0000007f14147812 */ /* 0x002fc800078ec0ff */
[----:B------:R-:W-:-:S07]  /*e490*/  SHF.R.U32.HI R0, RZ, 0x3, R20 ;  /* 0x00000003ff007819 */ /* 0x000fce0000011614 */
[----:B------:R-:W0:Y:S01]  /*e4a0*/  @P2 LDC R4, c[0x0][0x434] ;  /* 0x00010d00ff042b82 */ /* 0x000e220000000800 */
[----:B----4-:R-:W-:-:S04]  /*e4b0*/  SHF.L.U32 R20, R21, 0x4, RZ ;  /* 0x0000000415147819 */ /* 0x010fc800000006ff */
[----:B------:R-:W-:-:S03]  /*e4c0*/  LOP3.LUT R20, R0, 0x70, R20, 0xf8, !PT ;  /* 0x0000007000147812 */ /* 0x000fc600078ef814 */
[----:B------:R-:W1:Y:S01]  /*e4d0*/  @P2 LDC R0, c[0x0][0x438] ;  /* 0x00010e00ff002b82 */ /* 0x000e620000000800 */
        /* <DEDUP_REMOVED lines=11> */
[----:B-1----:R-:W-:-:S05]  /*e590*/  @P2 SHF.R.U32.HI R4, RZ, R0, R7 ;  /* 0x00000000ff042219 */ /* 0x002fca0000011607 */
[----:B------:R-:W-:-:S04]  /*e5a0*/  IMAD.MOV R0, RZ, RZ, -R4 ;  /* 0x000000ffff007224 */ /* 0x000fc800078e0a04 */
[----:B------:R-:W-:Y:S01]  /*e5b0*/  IMAD R0, R6, R0, R5 ;  /* 0x0000000006007224 */ /* 0x000fe200078e0205 */
[----:B------:R-:W-:Y:S02]  /*e5c0*/  SHF.R.S32.HI R6, RZ, 0x1f, R31 ;  /* 0x0000001fff067819 */ /* 0x000fe4000001141f */
[----:B------:R-:W-:-:S03]  /*e5d0*/  @!P0 SHF.R.S32.HI R5, RZ, 0x1f, R4 ;  /* 0x0000001fff058819 */ /* 0x000fc60000011404 */
[----:B------:R0:W-:Y:S02]  /*e5e0*/  STL [R1+0x8], R6 ;  /* 0x0000080601007387 */ /* 0x0001e40000100800 */
[-C--:B0-----:R-:W-:Y:S02]  /*e5f0*/  @!P0 IMAD R6, R6, R2.reuse, RZ ;  /* 0x0000000206068224 */ /* 0x081fe400078e02ff */
[----:B------:R-:W-:-:S04]  /*e600*/  @!P0 IMAD.WIDE.U32 R4, R31, R2, R4 ;  /* 0x000000021f048225 */ /* 0x000fc800078e0004 */
[----:B------:R-:W-:Y:S02]  /*e610*/  @!P0 IMAD R6, R31, R3, R6 ;  /* 0x000000031f068224 */ /* 0x000fe400078e0206 */
[----:B------:R-:W0:Y:S01]  /*e620*/  @!P0 LDC.64 R2, c[0x0][0x418] ;  /* 0x00010600ff028b82 */ /* 0x000e220000000a00 */
[----:B------:R-:W-:Y:S02]  /*e630*/  ISETP.GE.AND P2, PT, R32, UR4, PT ;  /* 0x0000000420007c0c */ /* 0x000fe4000bf46270 */
[----:B------:R-:W-:-:S11]  /*e640*/  @!P0 IADD3 R6, R5, R6, RZ ;  /* 0x0000000605068210 */ /* 0x000fd60007ffe0ff */
[----:B------:R-:W-:Y:S02]  /*e650*/  @P2 LOP3.LUT R23, R23, 0x4, RZ, 0xfc, !PT ;  /* 0x0000000417172812 */ /* 0x000fe400078efcff */
[----:B0-----:R-:W-:-:S04]  /*e660*/  @!P0 LEA R2, P1, R4, R2, 0x2 ;  /* 0x0000000204028211 */ /* 0x001fc800078210ff */
[----:B------:R-:W-:Y:S01]  /*e670*/  @!P0 LEA.HI.X R3, R4, R3, R6, 0x2, P1 ;  /* 0x0000000304038211 */ /* 0x000fe200008f1406 */
[----:B------:R-:W-:Y:S01]  /*e680*/  IMAD.MOV.U32 R4, RZ, RZ, RZ ;  /* 0x000000ffff047224 */ /* 0x000fe200078e00ff */
[----:B------:R-:W-:Y:S02]  /*e690*/  ISETP.GE.AND P1, PT, R34, UR4, PT ;  /* 0x0000000422007c0c */ /* 0x000fe4000bf26270 */
[----:B------:R-:W-:-:S03]  /*e6a0*/  LOP3.LUT R23, R23, 0xfffffffd, RZ, 0xc0, !PT ;  /* 0xfffffffd17177812 */ /* 0x000fc600078ec0ff */
[----:B------:R0:W5:Y:S01]  /*e6b0*/  @!P0 LDG.E R4, desc[UR36][R2.64] ;  /* 0x0000002402048981 */ /* 0x000162000c1e1900 */
[----:B------:R-:W-:-:S07]  /*e6c0*/  ISETP.GE.AND P0, PT, R33, UR4, PT ;  /* 0x0000000421007c0c */ /* 0x000fce000bf06270 */
[----:B------:R-:W-:-:S04]  /*e6d0*/  @P1 LOP3.LUT R23, R23, 0x2, RZ, 0xfc, !PT ;  /* 0x0000000217171812 */ /* 0x000fc800078efcff */
[----:B------:R-:W-:Y:S01]  /*e6e0*/  LOP3.LUT R23, R23, 0xfffffffe, RZ, 0xc0, !PT ;  /* 0xfffffffe17177812 */ /* 0x000fe200078ec0ff */
[----:B0-----:R-:W-:-:S03]  /*e6f0*/  IMAD.U32 R2, RZ, RZ, UR38 ;  /* 0x00000026ff027e24 */ /* 0x001fc6000f8e00ff */
[----:B------:R-:W-:Y:S01]  /*e700*/  @P0 LOP3.LUT R23, R23, 0x1, RZ, 0xfc, !PT ;  /* 0x0000000117170812 */ /* 0x000fe200078efcff */
[----:B------:R-:W-:Y:S06]  /*e710*/  BRA.DIV UR5, `(.L_x_5781) ;  /* 0x0000004205407947 */ /* 0x000fec000b800000 */
.L_x_5849:
        /* <DEDUP_REMOVED lines=9> */
.L_x_5782:
        /* <DEDUP_REMOVED lines=25> */
.L_x_5850:
[----:B------:R-:W-:Y:S05]  /*e940*/  BSYNC B0 ;  /* 0x0000000000007941 */ /* 0x000fea0003800000 */
.L_x_5783:
        /* <DEDUP_REMOVED lines=27> */
[----:B--2---:R-:W-:-:S05]  /*eb00*/  IMAD R6, R26, -0x60, R9 ;  /* 0xffffffa01a067824 */ /* 0x004fca00078e0209 */
[----:B------:R-:W-:-:S04]  /*eb10*/  IADD3 R6, -R8, R6, RZ ;  /* 0x0000000608067210 */ /* 0x000fc80007ffe1ff */
        /* <DEDUP_REMOVED lines=64> */
.L_x_5864:
        /* <DEDUP_REMOVED lines=12> */
.L_x_5786:
        /* <DEDUP_REMOVED lines=10> */
.L_x_5787:
        /* <DEDUP_REMOVED lines=28> */
[----:B--2---:R-:W-:Y:S02]  /*f240*/  IMAD.U32 R7, RZ, RZ, UR9 ;  /* 0x00000009ff077e24 */ /* 0x004fe4000f8e00ff */
[----:B------:R-:W-:-:S02]  /*f250*/  IMAD.U32 R10, RZ, RZ, UR4 ;  /* 0x00000004ff0a7e24 */ /* 0x000fc4000f8e00ff */
[----:B------:R-:W-:Y:S02]  /*f260*/  IMAD.MOV.U32 R8, RZ, RZ, 0x70 ;  /* 0x00000070ff087424 */ /* 0x000fe400078e00ff */
[----:B------:R-:W-:Y:S02]  /*f270*/  IMAD.MOV.U32 R12, RZ, RZ, 0x1 ;  /* 0x00000001ff0c7424 */ /* 0x000fe400078e00ff */
[----:B------:R-:W-:-:S07]  /*f280*/  IMAD.MOV.U32 R13, RZ, RZ, RZ ;  /* 0x000000ffff0d7224 */ /* 0x000fce00078e00ff */
[----:B------:R-:W-:-:S07]  /*f290*/  LEPC R20, `(.L_x_5789) ;  /* 0x000000001014794e */ /* 0x000fce0000000000 */
[----:B0-----:R-:W-:Y:S05]  /*f2a0*/  CALL.ABS.NOINC R2 ;  /* 0x0000000002007343 */ /* 0x001fea0003c00000 */
.L_x_5789:
[----:B------:R-:W-:Y:S05]  /*f2b0*/  BSYNC B6 ;  /* 0x0000000000067941 */ /* 0x000fea0003800000 */
.L_x_5788:
[----:B------:R-:W3:Y:S01]  /*f2c0*/  LDL.LU.64 R2, [R1+0x18] ;  /* 0x0000180001027983 */ /* 0x000ee20000300a00 */
[----:B------:R-:W0:Y:S01]  /*f2d0*/  LDC R21, c[0x0][0x448] ;  /* 0x00011200ff157b82 */ /* 0x000e220000000800 */
[----:B------:R-:W-:Y:S02]  /*f2e0*/  ULDC.64 UR4, c[0x0][0x2d8] ;  /* 0x0000b60000047ab9 */ /* 0x000fe40000000a00 */
[----:B------:R-:W4:Y:S01]  /*f2f0*/  LDL.LU R20, [R1+0x24] ;  /* 0x0000240001147983 */ /* 0x000f220000300800 */
[----:B------:R-:W-:-:S03]  /*f300*/  IMAD R0, R30, UR4, RZ ;  /* 0x000000041e007c24 */ /* 0x000fc6000f8e02ff */
[----:B------:R1:W5:Y:S01]  /*f310*/  LDL R9, [R1+0xc] ;  /* 0x00000c0001097983 */ /* 0x0003620000100800 */
[----:B------:R-:W-:Y:S01]  /*f320*/  IMAD R5, R18, UR5, R0 ;  /* 0x0000000512057c24 */ /* 0x000fe2000f8e0200 */
[----:B------:R-:W2:Y:S01]  /*f330*/  S2R R4, SR_TID.X ;  /* 0x0000000000047919 */ /* 0x000ea20000002100 */
[----:B0-----:R-:W-:Y:S02]  /*f340*/  ISETP.NE.AND P6, PT, R21, 0x1, PT ;  /* 0x000000011500780c */ /* 0x001fe40003fc5270 */
[----:B------:R-:W0:Y:S11]  /*f350*/  S2R R21, SR_TID.X ;  /* 0x0000000000157919 */ /* 0x000e360000002100 */
[----:B------:R-:W1:Y:S01]  /*f360*/  @P6 LDC R6, c[0x0][0x44c] ;  /* 0x00011300ff066b82 */ /* 0x000e620000000800 */
[----:B--2---:R-:W-:-:S04]  /*f370*/  LOP3.LUT R4, R4, 0x7f, RZ, 0xc0, !PT ;  /* 0x0000007f04047812 */ /* 0x004fc800078ec0ff */
[----:B------:R-:W-:Y:S01]  /*f380*/  SHF.R.U32.HI R4, RZ, 0x3, R4 ;  /* 0x00000003ff047819 */ /* 0x000fe20000011604 */
[----:B0-----:R-:W-:-:S05]  /*f390*/  IMAD.SHL.U32 R21, R21, 0x10, RZ ;  /* 0x0000001015157824 */ /* 0x001fca00078e00ff */
[----:B------:R-:W-:-:S05]  /*f3a0*/  LOP3.LUT R21, R4, 0x70, R21, 0xf8, !PT ;  /* 0x0000007004157812 */ /* 0x000fca00078ef815 */
[----:B------:R-:W-:-:S04]  /*f3b0*/  IMAD R0, R17, 0x80, R21 ;  /* 0x0000008011007824 */ /* 0x000fc800078e0215 */
[----:B-1----:R-:W-:-:S04]  /*f3c0*/  @P6 IMAD.HI.U32 R6, R0, R6, RZ ;  /* 0x0000000600066227 */ /* 0x002fc800078e00ff */
[----:B------:R-:W-:Y:S02]  /*f3d0*/  IMAD.MOV.U32 R4, RZ, RZ, R0 ;  /* 0x000000ffff047224 */ /* 0x000fe400078e0000 */
[----:B---3--:R-:W-:Y:S02]  /*f3e0*/  IMAD.MOV.U32 R3, RZ, RZ, R35 ;  /* 0x000000ffff037224 */ /* 0x008fe400078e0023 */
[----:B------:R-:W-:Y:S01]  /*f3f0*/  IMAD.WIDE.U32 R2, R18, UR4, R2 ;  /* 0x0000000412027c25 */ /* 0x000fe2000f8e0002 */
[----:B------:R-:W-:-:S04]  /*f400*/  ULDC.64 UR4, c[0x0][0x2e0] ;  /* 0x0000b80000047ab9 */ /* 0x000fc80000000a00 */
[----:B------:R-:W-:Y:S02]  /*f410*/  IADD3 R3, R3, R5, RZ ;  /* 0x0000000503037210 */ /* 0x000fe40007ffe0ff */
[----:B------:R-:W0:Y:S01]  /*f420*/  @P6 LDC R5, c[0x0][0x450] ;  /* 0x00011400ff056b82 */ /* 0x000e220000000800 */
[----:B------:R-:W-:Y:S01]  /*f430*/  IMAD.WIDE.U32 R2, R29, UR4, R2 ;  /* 0x000000041d027c25 */ /* 0x000fe2000f8e0002 */
[----:B0-----:R-:W-:-:S03]  /*f440*/  @P6 SHF.R.U32.HI R4, RZ, R5, R6 ;  /* 0x00000005ff046219 */ /* 0x001fc60000011606 */
[----:B----4-:R-:W-:-:S04]  /*f450*/  IMAD R5, R20, UR4, RZ ;  /* 0x0000000414057c24 */ /* 0x010fc8000f8e02ff */
[----:B------:R-:W-:Y:S01]  /*f460*/  IMAD R5, R29, UR5, R5 ;  /* 0x000000051d057c24 */ /* 0x000fe2000f8e0205 */
[C---:B------:R-:W-:Y:S01]  /*f470*/  IADD3 R6, -R4.reuse, RZ, RZ ;  /* 0x000000ff04067210 */ /* 0x040fe20007ffe1ff */
[----:B------:R-:W0:Y:S01]  /*f480*/  S2R R20, SR_TID.X ;  /* 0x0000000000147919 */ /* 0x000e220000002100 */
[----:B------:R-:W-:Y:S01]  /*f490*/  ULDC.64 UR4, c[0x0][0x2d0] ;  /* 0x0000b40000047ab9 */ /* 0x000fe20000000a00 */
[----:B------:R-:W-:Y:S02]  /*f4a0*/  IMAD.IADD R3, R3, 0x1, R5 ;  /* 0x0000000103037824 */ /* 0x000fe400078e0205 */
[----:B------:R-:W1:Y:S01]  /*f4b0*/  LDC R5, c[0x0][0x448] ;  /* 0x00011200ff057b82 */ /* 0x000e620000000800 */
        /* <DEDUP_REMOVED lines=24> */
[----:B-----5:R-:W-:Y:S02]  /*f640*/  IMAD R5, R9, R5, RZ ;  /* 0x0000000509057224 */ /* 0x020fe400078e02ff */
[----:B------:R-:W-:Y:S01]  /*f650*/  IMAD R17, R17, 0x80, R8 ;  /* 0x0000008011117824 */ /* 0x000fe200078e0208 */
[----:B------:R-:W1:Y:S03]  /*f660*/  SHFL.IDX PT, R2, R4, RZ, 0x181f ;  /* 0x00181fff04027589 */ /* 0x000e6600000e0000 */
[C---:B------:R-:W-:Y:S01]  /*f670*/  VIADD R6, R17.reuse, 0x10 ;  /* 0x0000001011067836 */ /* 0x040fe20000000000 */
[----:B------:R-:W-:-:S13]  /*f680*/  ISETP.GE.AND P1, PT, R17, R5, PT ;  /* 0x000000051100720c */ /* 0x000fda0003f26270 */
[----:B0-----:R-:W-:-:S05]  /*f690*/  @!P1 LEA R14, P4, R32, R14, 0x1 ;  /* 0x0000000e200e9211 */ /* 0x001fca00078808ff */
[----:B-1----:R-:W-:Y:S01]  /*f6a0*/  @!P1 IMAD.X R3, RZ, RZ, R2, P4 ;  /* 0x000000ffff039224 */ /* 0x002fe200020e0602 */
[----:B------:R-:W-:Y:S02]  /*f6b0*/  @!P1 MOV R2, R14 ;  /* 0x0000000e00029202 */ /* 0x000fe40000000f00 */
[----:B------:R-:W0:Y:S04]  /*f6c0*/  SHFL.IDX PT, R14, R0, 0x1, 0x181f ;  /* 0x00381f00000e7f89 */ /* 0x000e2800000e0000 */
        /* <DEDUP_REMOVED lines=35> */
[----:B------:R1:W-:Y:S01]  /*f900*/  @!P1 LDGSTS.E.BYPASS.LTC128B.128 [R37+0x1bc00], desc[UR36][R2.64+0x100], !P0 ;  /* 0x1bc0010002259fae */ /* 0x0003e2000c101d64 */
[----:B------:R-:W-:Y:S01]  /*f910*/  ISETP.GE.AND P1, PT, R6, R5, PT ;  /* 0x000000050600720c */ /* 0x000fe20003f26270 */
[----:B------:R-:W-:-:S02]  /*f920*/  VIADD R6, R17, 0x50 ;  /* 0x0000005011067836 */ /* 0x000fc40000000000 */
[----:B-1----:R-:W1:Y:S10]  /*f930*/  SHFL.IDX PT, R2, R4, 0x4, 0x181f ;  /* 0x00981f0004027f89 */ /* 0x002e7400000e0000 */
[----:B0-----:R-:W-:-:S05]  /*f940*/  @!P1 LEA R14, P4, R32, R14, 0x1 ;  /* 0x0000000e200e9211 */ /* 0x001fca00078808ff */
[----:B-1----:R-:W-:Y:S01]  /*f950*/  @!P1 IMAD.X R7, RZ, RZ, R2, P4 ;  /* 0x000000ffff079224 */ /* 0x002fe200020e0602 */
[----:B------:R-:W-:Y:S02]  /*f960*/  @!P1 MOV R2, R14 ;  /* 0x0000000e00029202 */ /* 0x000fe40000000f00 */
[----:B------:R-:W0:Y:S01]  /*f970*/  SHFL.IDX PT, R14, R0, 0x5, 0x181f ;  /* 0x00b81f00000e7f89 */ /* 0x000e2200000e0000 */
        /* <DEDUP_REMOVED lines=26> */
.L_x_5881:
[----:B-1----:R-:W-:Y:S01]  /*fb20*/  IADD3 R0, R17, 0x70, RZ ;  /* 0x0000007011007810 */ /* 0x002fe20007ffe0ff */
[----:B------:R-:W-:Y:S03]  /*fb30*/  BSSY B0, `(.L_x_5791) ;  /* 0x000000b000007945 */ /* 0x000fe60003800000 */
        /* <DEDUP_REMOVED lines=10> */
.L_x_5792:
[----:B------:R-:W-:Y:S05]  /*fbe0*/  BSYNC B0 ;  /* 0x0000000000007941 */ /* 0x000fea0003800000 */
.L_x_5791:
[----:B------:R-:W-:Y:S01]  /*fbf0*/  NOP ;  /* 0x0000000000007918 */ /* 0x000fe20000000000 */
[----:B------:R-:W-:-:S13]  /*fc00*/  PLOP3.LUT P0, PT, PT, PT, PT, 0x80, 0x0 ;  /* 0x000000000000781c */ /* 0x000fda0003f0f070 */
.L_x_5793:
        /* <DEDUP_REMOVED lines=18> */
.L_x_5882:
[----:B------:R-:W-:Y:S05]  /*fd30*/  BSYNC B0 ;  /* 0x0000000000007941 */ /* 0x000fea0003800000 */
.L_x_5794:
[----:B------:R-:W3:Y:S01]  /*fd40*/  LDL R0, [R1+0x10] ;  /* 0x0000100001007983 */ /* 0x000ee20000100800 */
[----:B------:R-:W-:Y:S01]  /*fd50*/  BSSY B0, `(.L_x_5796) ;  /* 0x0000109000007945 */ /* 0x000fe20003800000 */
[----:B---3--:R-:W-:-:S13]  /*fd60*/  ISETP.GE.AND P0, PT, R0, 0x2, PT ;  /* 0x000000020000780c */ /* 0x008fda0003f06270 */
[----:B------:R-:W-:Y:S05]  /*fd70*/  @!P0 BRA `(.L_x_5797) ;  /* 0x0000001000188947 */ /* 0x000fea0003800000 */
[----:B------:R-:W-:Y:S01]  /*fd80*/  ULDC UR4, c[0x0][0x2f4] ;  /* 0x0000bd0000047ab9 */ /* 0x000fe20000000800 */
[----:B------:R-:W-:Y:S01]  /*fd90*/  VIADD R8, R0, 0xfffffffe ;  /* 0xfffffffe00087836 */ /* 0x000fe20000000000 */
[----:B------:R-:W-:Y:S01]  /*fda0*/  MOV R17, R28 ;  /* 0x0000001c00117202 */ /* 0x000fe20000000f00 */
[----:B------:R-:W-:Y:S01]  /*fdb0*/  IMAD.MOV.U32 R10, RZ, RZ, R27 ;  /* 0x000000ffff0a7224 */ /* 0x000fe200078e001b */
[----:B------:R-:W-:Y:S01]  /*fdc0*/  ISETP.GE.AND P3, PT, R32, UR4, PT ;  /* 0x0000000420007c0c */ /* 0x000fe2000bf66270 */
[----:B------:R-:W-:Y:S01]  /*fdd0*/  IMAD.MOV.U32 R29, RZ, RZ, R26 ;  /* 0x000000ffff1d7224 */ /* 0x000fe200078e001a */
[----:B------:R-:W-:Y:S02]  /*fde0*/  ISETP.GE.AND P2, PT, R34, UR4, PT ;  /* 0x0000000422007c0c */ /* 0x000fe4000bf46270 */
[----:B------:R-:W-:-:S13]  /*fdf0*/  ISETP.GE.AND P1, PT, R33, UR4, PT ;  /* 0x0000000421007c0c */ /* 0x000fda000bf26270 */
.L_x_5810:
        /* <DEDUP_REMOVED lines=17> */
[----:B0-----:R-:W-:Y:S01]  /*ff10*/  @P0 IMAD.HI.U32 R0, R9, R0, RZ ;  /* 0x0000000009000227 */ /* 0x001fe200078e00ff */
[----:B------:R-:W-:-:S04]  /*ff20*/  MOV R11, R9 ;  /* 0x00000009000b7202 */ /* 0x000fc80000000f00 */
[----:B-1----:R-:W-:Y:S01]  /*ff30*/  @P0 SHF.R.U32.HI R11, RZ, R3, R0 ;  /* 0x00000003ff0b0219 */ /* 0x002fe20000011600 */
[----:B----4-:R-:W-:-:S03]  /*ff40*/  @!P5 IMAD R0, R12, R6, RZ ;  /* 0x000000060c00d224 */ /* 0x010fc600078e02ff */
[--C-:B------:R-:W-:Y:S01]  /*ff50*/  @!P5 SHF.R.S32.HI R3, RZ, 0x1f, R11.reuse ;  /* 0x0000001fff03d819 */ /* 0x100fe2000001140b */
[----:B------:R-:W-:Y:S02]  /*ff60*/  @!P5 IMAD.MOV.U32 R2, RZ, RZ, R11 ;  /* 0x000000ffff02d224 */ /* 0x000fe400078e000b */
[C---:B------:R-:W-:Y:S02]  /*ff70*/  @!P5 IMAD R7, R31.reuse, R7, R0 ;  /* 0x000000071f07d224 */ /* 0x040fe400078e0200 */
[----:B------:R-:W-:-:S04]  /*ff80*/  @!P5 IMAD.WIDE.U32 R2, R31, R6, R2 ;  /* 0x000000061f02d225 */ /* 0x000fc800078e0002 */
[----:B------:R-:W-:Y:S01]  /*ff90*/  @!P5 IMAD.IADD R7, R7, 0x1, R3 ;  /* 0x000000010707d824 */ /* 0x000fe200078e0203 */
[----:B--2---:R-:W-:Y:S01]  /*ffa0*/  @!P5 LEA R4, P0, R2, R4, 0x2 ;  /* 0x000000040204d211 */ /* 0x004fe200078010ff */
[----:B------:R-:W-:-:S03]  /*ffb0*/  IMAD.MOV.U32 R0, RZ, RZ, RZ ;  /* 0x000000ffff007224 */ /* 0x000fc600078e00ff */
[----:B------:R-:W-:-:S05]  /*ffc0*/  @!P5 LEA.HI.X R5, R2, R5, R7, 0x2, P0 ;  /* 0x000000050205d211 */ /* 0x000fca00000f1407 */
[----:B------:R0:W5:Y:S01]  /*ffd0*/  @!P5 LDG.E R0, desc[UR36][R4.64] ;  /* 0x000000240400d981 */ /* 0x000162000c1e1900 */
[----:B------:R-:W-:Y:S01]  /*ffe0*/  LOP3.LUT P4, RZ, R23, 0x10, RZ, 0xc0, !PT ;  /* 0x0000001017ff7812 */ /* 0x000fe2000788c0ff */
[----:B------:R-:W-:Y:S01]  /*fff0*/  VIADD R27, R10, 0x1 ;  /* 0x000000010a1b7836 */ /* 0x000fe20000000000 */
[----:B------:R-:W-:Y:S01]  /*10000*/  IADD3 R2, -R11, RZ, RZ ;  /* 0x000000ff0b027210 */ /* 0x000fe20007ffe1ff */
[----:B------:R-:W-:Y:S05]  /*10010*/  YIELD ;  /* 0x0000000000007946 */ /* 0x000fea0003800000 */
[----:B------:R-:W-:Y:S01]  /*10020*/  ISETP.NE.AND P0, PT, R27, 0x2, PT ;  /* 0x000000021b00780c */ /* 0x000fe20003f05270 */
[----:B------:R-:W-:-:S02]  /*10030*/  ULDC UR4, c[0x0][0x430] ;  /* 0x00010c0000047ab9 */ /* 0x000fc40000000800 */
[----:B------:R-:W-:Y:S01]  /*10040*/  IMAD R9, R2, UR4, R9 ;  /* 0x0000000402097c24 */ /* 0x000fe2000f8e0209 */
[----:B------:R-:W-:Y:S01]  /*10050*/  SEL R28, RZ, 0x1, P0 ;  /* 0x00000001ff1c7807 */ /* 0x000fe20000000000 */
[----:B------:R-:W-:Y:S01]  /*10060*/  IMAD.MOV.U32 R26, RZ, RZ, R8 ;  /* 0x000000ffff1a7224 */ /* 0x000fe200078e0008 */
[----:B------:R-:W-:Y:S02]  /*10070*/  SEL R27, R27, RZ, P0 ;  /* 0x000000ff1b1b7207 */ /* 0x000fe40000000000 */
[----:B------:R-:W-:Y:S01]  /*10080*/  LOP3.LUT R28, R17, R28, RZ, 0x3c, !PT ;  /* 0x0000001c111c7212 */ /* 0x000fe200078e3cff */
[----:B0-----:R-:W-:Y:S06]  /*10090*/  @!P4 BRA `(.L_x_5798) ;  /* 0x000000000004c947 */ /* 0x001fec0003800000 */
[----:B------:R-:W-:Y:S01]  /*100a0*/  BPT.TRAP 0x1 ;  /* 0x000000040000795c */ /* 0x000fe20000300000 */
.L_x_5798:
[----:B------:R-:W-:Y:S01]  /*100b0*/  IMAD R7, R27, 0x8, R22 ;  /* 0x000000081b077824 */ /* 0x000fe200078e0216 */
[----:B------:R-:W-:Y:S01]  /*100c0*/  SHF.L.U32 R2, R28, 0x1f, RZ ;  /* 0x0000001f1c027819 */ /* 0x000fe200000006ff */
[----:B------:R-:W-:Y:S03]  /*100d0*/  BSSY B1, `(.L_x_5799) ;  /* 0x0000003000017945 */ /* 0x000fe60003800000 */
[----:B------:R-:W0:Y:S02]  /*100e0*/  SYNCS.PHASECHK.TRANS64.TRYWAIT P0, [R7+URZ+0x30840], R2 ;  /* 0x03084002070075a7 */ /* 0x000e24000800017f */
[----:B0-----:R-:W-:Y:S05]  /*100f0*/  @!P0 BRA `(.L_x_5800) ;  /* 0x0000003800f08947 */ /* 0x001fea0003800000 */
.L_x_5883:
[----:B------:R-:W-:Y:S05]  /*10100*/  BSYNC B1 ;  /* 0x0000000000017941 */ /* 0x000fea0003800000 */
.L_x_5799:
        /* <DEDUP_REMOVED lines=65> */
.L_x_5897:
        /* <DEDUP_REMOVED lines=11> */
.L_x_5802:
        /* <DEDUP_REMOVED lines=10> */
.L_x_5803:
[----:B------:R2:W-:Y:S01]  /*10670*/  SYNCS.ARRIVE.TRANS64.A1T0 RZ, [R7+URZ+0x30830], RZ ;  /* 0x030830ff07ff79a7 */ /* 0x0005e2000810003f */
[----:B------:R-:W-:Y:S05]  /*10680*/  @!P5 BRA `(.L_x_5804) ;  /* 0x000000000004d947 */ /* 0x000fea0003800000 */
[----:B------:R-:W-:Y:S01]  /*10690*/  BPT.TRAP 0x1 ;  /* 0x000000040000795c */ /* 0x000fe20000300000 */
.L_x_5804:
[----:B-1----:R-:W2:Y:S01]  /*106a0*/  LDL R3, [R1] ;  /* 0x0000000001037983 */ /* 0x002ea20000100800 */
[----:B------:R-:W-:Y:S01]  /*106b0*/  SHF.L.U32 R2, R17, 0x1f, RZ ;  /* 0x0000001f11027819 */ /* 0x000fe200000006ff */
[----:B0-----:R-:W-:Y:S01]  /*106c0*/  IMAD R6, R10, 0x8, R22 ;  /* 0x000000080a067824 */ /* 0x001fe200078e0216 */
[----:B------:R-:W-:Y:S03]  /*106d0*/  BSSY B1, `(.L_x_5805) ;  /* 0x0000004000017945 */ /* 0x000fe60003800000 */
[----:B------:R-:W0:Y:S01]  /*106e0*/  SYNCS.PHASECHK.TRANS64.TRYWAIT P0, [R6+URZ+0x30860], R2 ;  /* 0x03086002060075a7 */ /* 0x000e22000800017f */
[----:B--2---:R-:W-:Y:S01]  /*106f0*/  IMAD R7, R29, -0x60, R3 ;  /* 0xffffffa01d077824 */ /* 0x004fe200078e0203 */
[----:B0-----:R-:W-:Y:S06]  /*10700*/  @!P0 BRA `(.L_x_5806) ;  /* 0x0000003c00608947 */ /* 0x001fec0003800000 */
.L_x_5898:
[----:B------:R-:W-:Y:S05]  /*10710*/  BSYNC B1 ;  /* 0x0000000000017941 */ /* 0x000fea0003800000 */
.L_x_5805:
[----:B------:R-:W1:Y:S01]  /*10720*/  S2R R3, SR_TID.X ;  /* 0x0000000000037919 */ /* 0x000e620000002100 */
[----:B------:R-:W-:Y:S01]  /*10730*/  UMOV UR4, 0xffffffff ;  /* 0xffffffff00047882 */ /* 0x000fe20000000000 */
[----:B------:R-:W-:Y:S01]  /*10740*/  IMAD R5, R10, 0x4800, R36 ;  /* 0x000048000a057824 */ /* 0x000fe200078e0224 */
[----:B-1----:R-:W-:-:S04]  /*10750*/  LOP3.LUT R3, R3, 0x7f, RZ, 0xc0, !PT ;  /* 0x0000007f03037812 */ /* 0x002fc800078ec0ff */
[----:B------:R-:W-:-:S04]  /*10760*/  SHF.R.U32.HI R3, RZ, 0x3, R3 ;  /* 0x00000003ff037819 */ /* 0x000fc80000011603 */
[----:B------:R-:W-:Y:S01]  /*10770*/  IADD3 R7, -R3, R7, RZ ;  /* 0x0000000703077210 */ /* 0x000fe20007ffe1ff */
        /* <DEDUP_REMOVED lines=54> */
.L_x_5912:
[----:B01----:R-:W-:Y:S01]  /*10ae0*/  IADD3 R2, P0, R14, R4, RZ ;  /* 0x000000040e027210 */ /* 0x003fe20007f1e0ff */
        /* <DEDUP_REMOVED lines=30> */
.L_x_5808:
        /* <DEDUP_REMOVED lines=10> */
.L_x_5809:
[C---:B------:R-:W-:Y:S01]  /*10d70*/  ISETP.GT.AND P0, PT, R26.reuse, RZ, PT ;  /* 0x000000ff1a00720c */ /* 0x040fe20003f04270 */
[----:B------:R1:W-:Y:S01]  /*10d80*/  SYNCS.ARRIVE.TRANS64.A1T0 RZ, [R6+URZ+0x30850], RZ ;  /* 0x030850ff06ff79a7 */ /* 0x0003e2000810003f */
[----:B------:R-:W-:Y:S02]  /*10d90*/  VIADD R8, R26, 0xffffffff ;  /* 0xffffffff1a087836 */ /* 0x000fe40000000000 */
[----:B------:R-:W-:Y:S02]  /*10da0*/  IMAD.MOV.U32 R17, RZ, RZ, R28 ;  /* 0x000000ffff117224 */ /* 0x000fe400078e001c */
[----:B------:R-:W-:Y:S02]  /*10db0*/  IMAD.MOV.U32 R10, RZ, RZ, R27 ;  /* 0x000000ffff0a7224 */ /* 0x000fe400078e001b */
[----:B------:R-:W-:-:S05]  /*10dc0*/  IMAD.MOV.U32 R29, RZ, RZ, R26 ;  /* 0x000000ffff1d7224 */ /* 0x000fca00078e001a */
[----:B-1----:R-:W-:Y:S05]  /*10dd0*/  @P0 BRA `(.L_x_5810) ;  /* 0xfffffff000080947 */ /* 0x002fea000383ffff */
.L_x_5797:
[----:B------:R-:W-:Y:S05]  /*10de0*/  BSYNC B0 ;  /* 0x0000000000007941 */ /* 0x000fea0003800000 */
.L_x_5796:
        /* <DEDUP_REMOVED lines=17> */
.L_x_5812:
[----:B------:R-:W-:Y:S05]  /*10f00*/  BSYNC B0 ;  /* 0x0000000000007941 */ /* 0x000fea0003800000 */
.L_x_5811:
[----:B------:R-:W-:-:S13]  /*10f10*/  LOP3.LUT P0, RZ, R23, 0x10, RZ, 0xc0, !PT ;  /* 0x0000001017ff7812 */ /* 0x000fda000780c0ff */
[----:B------:R-:W-:Y:S05]  /*10f20*/  @!P0 BRA `(.L_x_5813) ;  /* 0x0000000000048947 */ /* 0x000fea0003800000 */
[----:B------:R-:W-:Y:S01]  /*10f30*/  BPT.TRAP 0x1 ;  /* 0x000000040000795c */ /* 0x000fe20000300000 */
.L_x_5813:
[----:B------:R-:W3:Y:S01]  /*10f40*/  LDL.LU R2, [R1] ;  /* 0x0000000001027983 */ /* 0x000ee20000300800 */
[----:B------:R-:W-:Y:S01]  /*10f50*/  LEA R0, R27, R22, 0x3 ;  /* 0x000000161b007211 */ /* 0x000fe200078e18ff */
[----:B------:R-:W-:Y:S01]  /*10f60*/  BSSY B0, `(.L_x_5814) ;  /* 0x0000005000007945 */ /* 0x000fe20003800000 */
[----:B0-----:R-:W-:-:S04]  /*10f70*/  SHF.L.U32 R3, R28, 0x1f, RZ ;  /* 0x0000001f1c037819 */ /* 0x001fc800000006ff */
[----:B------:R-:W0:Y:S01]  /*10f80*/  SYNCS.PHASECHK.TRANS64.TRYWAIT P0, [R0+URZ+0x30860], R3 ;  /* 0x03086003000075a7 */ /* 0x000e22000800017f */
[----:B---3--:R-:W-:Y:S01]  /*10f90*/  IMAD R6, R26, -0x60, R2 ;  /* 0xffffffa01a067824 */ /* 0x008fe200078e0202 */
[----:B0-----:R-:W-:Y:S06]  /*10fa0*/  @!P0 BRA `(.L_x_5815) ;  /* 0x0000003c005c8947 */ /* 0x001fec0003800000 */
.L_x_5913:
[----:B------:R-:W-:Y:S05]  /*10fb0*/  BSYNC B0 ;  /* 0x0000000000007941 */ /* 0x000fea0003800000 */
.L_x_5814:
        /* <DEDUP_REMOVED lines=27> */
[----:B------:R-:W0:Y:S02]  /*11170*/  SHFL.IDX PT, R14, R24, 0x2, 0x181f ;  /* 0x00581f00180e7f89 */ /* 0x000e2400000e0000 */
[----:B------:R-:W-:Y:S02]  /*11180*/  IADD3.X R3, RZ, R7, RZ, P3, !PT ;  /* 0x00000007ff037210 */ /* 0x000fe40001ffe4ff */
[----:B------:R-:W1:Y:S01]  /*11190*/  SHFL.IDX PT, R7, R25, 0x2, 0x181f ;  /* 0x00581f0019077f89 */ /* 0x000e6200000e0000 */
[----:B------:R-:W-:-:S04]  /*111a0*/  ISETP.LT.OR P3, PT, R6, 0x11, P1 ;  /* 0x000000110600780c */ /* 0x000fc80000f61670 */
[----:B------:R-:W-:Y:S01]  /*111b0*/  LDGSTS.E.BYPASS.LTC128B.128 [R4+0xc00], desc[UR36][R2.64], !P4 ;  /* 0x00c0000002047fae */ /* 0x000fe2000e101d64 */
[----:B------:R-:W-:-:S08]  /*111c0*/  ISETP.LT.OR P4, PT, R6, 0x11, P0 ;  /* 0x000000110600780c */ /* 0x000fd00000781670 */
[----:B------:R-:W-:Y:S05]  /*111d0*/  LDGSTS.E.BYPASS.LTC128B.128 [R4+0x3c00], desc[UR36][R2.64+0x80], !P3 ;  /* 0x03c0008002047fae */ /* 0x000fea000d901d64 */
        /* <DEDUP_REMOVED lines=31> */
.L_x_5927:
        /* <DEDUP_REMOVED lines=13> */
.L_x_5817:
        /* <DEDUP_REMOVED lines=10> */
.L_x_5818:
[----:B------:R1:W-:Y:S01]  /*11540*/  SYNCS.ARRIVE.TRANS64.A1T0 RZ, [R0+URZ+0x30850], RZ ;  /* 0x030850ff00ff79a7 */ /* 0x0003e2000810003f */
[----:B------:R-:W-:-:S04]  /*11550*/  IADD3 R27, R27, 0x1, RZ ;  /* 0x000000011b1b7810 */ /* 0x000fc80007ffe0ff */
[----:B------:R-:W-:-:S04]  /*11560*/  ISETP.NE.AND P0, PT, R27, 0x2, PT ;  /* 0x000000021b00780c */ /* 0x000fc80003f05270 */
[----:B0-----:R-:W-:Y:S02]  /*11570*/  SEL R3, RZ, 0x1, P0 ;  /* 0x00000001ff037807 */ /* 0x001fe40000000000 */
[----:B------:R-:W-:Y:S02]  /*11580*/  SEL R27, R27, RZ, P0 ;  /* 0x000000ff1b1b7207 */ /* 0x000fe40000000000 */
[----:B-1----:R-:W-:-:S07]  /*11590*/  LOP3.LUT R28, R28, R3, RZ, 0x3c, !PT ;  /* 0x000000031c1c7212 */ /* 0x002fce00078e3cff */
.L_x_5775:
[----:B------:R-:W-:Y:S05]  /*115a0*/  BSYNC B7 ;  /* 0x0000000000077941 */ /* 0x000fea0003800000 */
.L_x_5773:
        /* <DEDUP_REMOVED lines=11> */
.L_x_5819:
        /* <DEDUP_REMOVED lines=36> */
.L_x_5937:
[----:B------:R-:W-:Y:S02]  /*118a0*/  ULDC UR4, c[0x0][0xc38] ;  /* 0x00030e0000047ab9 */ /* 0x000fe40000000800 */
[----:B------:R-:W-:-:S05]  /*118b0*/  MOV R7, UR4 ;  /* 0x0000000400077c02 */ /* 0x000fca0008000f00 */
[----:B-1----:R-:W-:-:S04]  /*118c0*/  IMAD R14, R14, R7, RZ ;  /* 0x000000070e0e7224 */ /* 0x002fc800078e02ff */
[----:B------:R-:W-:-:S05]  /*118d0*/  IMAD.IADD R9, R4, 0x1, R14 ;  /* 0x0000000104097824 */ /* 0x000fca00078e020e */
[----:B------:R-:W-:-:S13]  /*118e0*/  ISETP.GT.AND P6, PT, R9, R0, PT ;  /* 0x000000000900720c */ /* 0x000fda0003fc4270 */
[----:B------:R-:W-:Y:S05]  /*118f0*/  @P6 BRA `(.L_x_5822) ;  /* 0x00000000009c6947 */ /* 0x000fea0003800000 */
.L_x_5827:
        /* <DEDUP_REMOVED lines=14> */
.L_x_5825:
[----:B------:R-:W-:Y:S05]  /*119e0*/  BSYNC B0 ;  /* 0x0000000000007941 */ /* 0x000fea0003800000 */
.L_x_5824:
[----:B------:R-:W-:-:S03]  /*119f0*/  UMOV UR4, 0xffffffff ;  /* 0xffffffff00047882 */ /* 0x000fc60000000000 */
[----:B------:R-:W-:Y:S05]  /*11a00*/  BRA.DIV UR4, `(.L_x_5826) ;  /* 0x0000004204007947 */ /* 0x000fea000b800000 */
[----:B-----5:R-:W2:Y:S02]  /*11a10*/  SHFL.UP PT, R14, R5, 0x1, RZ ;  /* 0x04200000050e7989 */ /* 0x020ea400000e00ff */
        /* <DEDUP_REMOVED lines=15> */
.L_x_5945:
[----:B------:R-:W-:Y:S02]  /*11b10*/  ULDC UR4, c[0x0][0xc38] ;  /* 0x00030e0000047ab9 */ /* 0x000fe40000000800 */
[----:B------:R-:W-:-:S05]  /*11b20*/  MOV R7, UR4 ;  /* 0x0000000400077c02 */ /* 0x000fca0008000f00 */
[----:B-1----:R-:W-:-:S04]  /*11b30*/  IMAD R14, R14, R7, RZ ;  /* 0x000000070e0e7224 */ /* 0x002fc800078e02ff */
[----:B------:R-:W-:-:S05]  /*11b40*/  IMAD.IADD R9, R14, 0x1, R9 ;  /* 0x000000010e097824 */ /* 0x000fca00078e0209 */
[----:B------:R-:W-:-:S13]  /*11b50*/  ISETP.GT.AND P6, PT, R9, R0, PT ;  /* 0x000000000900720c */ /* 0x000fda0003fc4270 */
[----:B------:R-:W-:Y:S05]  /*11b60*/  @!P6 BRA `(.L_x_5827) ;  /* 0xfffffffc0064e947 */ /* 0x000fea000383ffff */
.L_x_5822:
        /* <DEDUP_REMOVED lines=8> */
.L_x_5949:
[----:B------:R-:W-:Y:S01]  /*11bf0*/  ISETP.NE.AND P0, PT, R2, RZ, PT ;  /* 0x000000ff0200720c */ /* 0x000fe20003f05270 */
[----:B------:R-:W-:-:S12]  /*11c00*/  IMAD.MOV.U32 R14, RZ, RZ, RZ ;  /* 0x000000ffff0e7224 */ /* 0x000fd800078e00ff */
[----:B------:R-:W-:Y:S05]  /*11c10*/  @!P0 BRA `(.L_x_5829) ;  /* 0x0000000000108947 */ /* 0x000fea0003800000 */
[----:B------:R-:W-:Y:S01]  /*11c20*/  UMOV UR4, 0xffffffff ;  /* 0xffffffff00047882 */ /* 0x000fe20000000000 */
[----:B------:R-:W-:Y:S02]  /*11c30*/  VIADD R12, R4, 0xffffffff ;  /* 0xffffffff040c7836 */ /* 0x000fe40000000000 */
[----:B------:R-:W-:Y:S05]  /*11c40*/  BRA.DIV UR4, `(.L_x_5830) ;  /* 0x0000004204747947 */ /* 0x000fea000b800000 */
[----:B------:R3:W4:Y:S02]  /*11c50*/  SHFL.IDX PT, R14, R6, R12, 0x1f ;  /* 0x00001f0c060e7589 */ /* 0x00072400000e0000 */
.L_x_5829:
[----:B------:R-:W5:Y:S01]  /*11c60*/  LDC.64 R2, c[0x0][0xc90] ;  /* 0x00032400ff027b82 */ /* 0x000f620000000a00 */
[----:B------:R-:W-:-:S05]  /*11c70*/  IADD3 R19, R4, R19, RZ ;  /* 0x0000001304137210 */ /* 0x000fca0007ffe0ff */
        /* <DEDUP_REMOVED lines=36> */
[----:B------:R-:W0:Y:S02]  /*11ec0*/  I2F.RP R8, R7 ;  /* 0x0000000700087306 */ /* 0x000e240000209400 */
[----:B------:R-:W-:-:S06]  /*11ed0*/  IADD3 R4, RZ, -R4, RZ ;  /* 0x80000004ff047210 */ /* 0x000fcc0007ffe0ff */
        /* <DEDUP_REMOVED lines=8> */
[C---:B------:R-:W-:Y:S02]  /*11f60*/  LOP3.LUT R3, R9.reuse, R6, RZ, 0x3c, !PT ;  /* 0x0000000609037212 */ /* 0x040fe400078e3cff */
[----:B------:R-:W-:Y:S01]  /*11f70*/  IADD3 R9, R9, R0, RZ ;  /* 0x0000000009097210 */ /* 0x000fe20007ffe0ff */
        /* <DEDUP_REMOVED lines=16> */
.L_x_5823:
[----:B------:R-:W-:Y:S01]  /*12080*/  UMOV UR4, URZ ;  /* 0x0000003f00047c82 */ /* 0x000fe20008000000 */
[----:B------:R-:W-:Y:S01]  /*12090*/  UMOV UR5, URZ ;  /* 0x0000003f00057c82 */ /* 0x000fe20008000000 */
[----:B------:R-:W-:Y:S01]  /*120a0*/  ULDC UR6, c[0x0][0xc3c] ;  /* 0x00030f0000067ab9 */ /* 0x000fe20000000800 */
[----:B------:R-:W-:Y:S01]  /*120b0*/  IMAD.MOV.U32 R16, RZ, RZ, R0 ;  /* 0x000000ffff107224 */ /* 0x000fe200078e0000 */
[----:B------:R-:W-:Y:S01]  /*120c0*/  MOV R18, UR5 ;  /* 0x0000000500127c02 */ /* 0x000fe20008000f00 */
[----:B------:R-:W-:Y:S02]  /*120d0*/  IMAD.U32 R17, RZ, RZ, UR4 ;  /* 0x00000004ff117e24 */ /* 0x000fe4000f8e00ff */
[----:B------:R-:W-:-:S07]  /*120e0*/  IMAD.U32 R19, RZ, RZ, UR6 ;  /* 0x00000006ff137e24 */ /* 0x000fce000f8e00ff */
.L_x_5831:
        /* <DEDUP_REMOVED lines=10> */
.L_x_5820:
[----:B------:R-:W-:Y:S02]  /*12190*/  ULDC UR4, c[0x0][0xc3c] ;  /* 0x00030f0000047ab9 */ /* 0x000fe40000000800 */
[----:B-1----:R-:W-:-:S13]  /*121a0*/  ISETP.GE.AND P0, PT, R19, UR4, PT ;  /* 0x0000000413007c0c */ /* 0x002fda000bf06270 */
[----:B------:R-:W-:Y:S05]  /*121b0*/  @!P0 BRA `(.L_x_5832) ;  /* 0xffffffb400d88947 */ /* 0x000fea000383ffff */
[----:B------:R-:W-:Y:S05]  /*121c0*/  BSYNC B8 ;  /* 0x0000000000087941 */ /* 0x000fea0003800000 */
.L_x_5769:
        /* <DEDUP_REMOVED lines=12> */
.L_x_5952:
[----:B------:R-:W-:Y:S05]  /*12290*/  BSYNC B0 ;  /* 0x0000000000007941 */ /* 0x000fea0003800000 */
.L_x_5833:
[----:B------:R-:W-:-:S03]  /*122a0*/  UMOV UR4, 0xffffffff ;  /* 0xffffffff00047882 */ /* 0x000fc60000000000 */
[----:B------:R-:W-:Y:S05]  /*122b0*/  BRA.DIV UR4, `(.L_x_5835) ;  /* 0x0000003e04107947 */ /* 0x000fea000b800000 */
[----:B-1----:R-:W1:Y:S02]  /*122c0*/  S2R R0, SR_TID.X ;  /* 0x0000000000007919 */ /* 0x002e640000002100 */
[----:B-1----:R-:W-:-:S04]  /*122d0*/  SHF.R.U32.HI R0, RZ, 0x5, R0 ;  /* 0x00000005ff007819 */ /* 0x002fc80000011600 */
[----:B------:R-:W-:-:S05]  /*122e0*/  LOP3.LUT R0, R0, 0x3, RZ, 0xc0, !PT ;  /* 0x0000000300007812 */ /* 0x000fca00078ec0ff */
[----:B------:R1:W3:Y:S02]  /*122f0*/  SHFL.IDX PT, R14, R0, RZ, 0x1f ;  /* 0x00001fff000e7589 */ /* 0x0002e400000e0000 */
.L_x_5955:
[----:B---3--:R-:W-:Y:S01]  /*12300*/  ISETP.NE.AND P0, PT, R14, RZ, PT ;  /* 0x000000ff0e00720c */ /* 0x008fe20003f05270 */
[----:B------:R-:W-:-:S12]  /*12310*/  BSSY B0, `(.L_x_5836) ;  /* 0x0000026000007945 */ /* 0x000fd80003800000 */
[----:B------:R-:W-:Y:S05]  /*12320*/  @P0 BRA `(.L_x_5837) ;  /* 0x0000000000900947 */ /* 0x000fea0003800000 */
[----:B------:R-:W-:-:S03]  /*12330*/  UMOV UR4, 0xffffffff ;  /* 0xffffffff00047882 */ /* 0x000fc60000000000 */
[----:B------:R-:W-:Y:S05]  /*12340*/  BRA.DIV UR4, `(.L_x_5838) ;  /* 0x0000003e04207947 */ /* 0x000fea000b800000 */
[----:B------:R-:W-:-:S13]  /*12350*/  ELECT P6, URZ, PT ;  /* 0x00000000003f782f */ /* 0x000fda00038c0000 */
.L_x_5958:
        /* <DEDUP_REMOVED lines=8> */
.L_x_5839:
[C---:B------:R-:W-:Y:S01]  /*123e0*/  LEA R5, R27.reuse, R4, 0x3 ;  /* 0x000000041b057211 */ /* 0x040fe200078e18ff */
[----:B------:R-:W-:Y:S01]  /*123f0*/  VIADD R27, R27, 0x1 ;  /* 0x000000011b1b7836 */ /* 0x000fe20000000000 */
[----:B------:R-:W-:-:S04]  /*12400*/  SHF.L.U32 R0, R28, 0x1f, RZ ;  /* 0x0000001f1c007819 */ /* 0x000fc800000006ff */
[----:B------:R-:W1:Y:S01]  /*12410*/  SYNCS.PHASECHK.TRANS64.TRYWAIT P1, [R5+URZ+0x30840], R0 ;  /* 0x03084000050075a7 */ /* 0x000e62000802017f */
[----:B------:R-:W-:-:S04]  /*12420*/  ISETP.NE.AND P2, PT, R27, 0x2, PT ;  /* 0x000000021b00780c */ /* 0x000fc80003f45270 */
[----:B------:R-:W-:Y:S01]  /*12430*/  SEL R3, RZ, 0x1, P2 ;  /* 0x00000001ff037807 */ /* 0x000fe20001000000 */
[----:B-1----:R-:W-:Y:S08]  /*12440*/  @!P1 BRA `(.L_x_5840) ;  /* 0x0000003c00009947 */ /* 0x002ff00003800000 */
.L_x_5959:
[----:B------:R-:W-:Y:S02]  /*12450*/  SEL R27, R27, RZ, P2 ;  /* 0x000000ff1b1b7207 */ /* 0x000fe40001000000 */
[----:B------:R-:W-:Y:S01]  /*12460*/  LOP3.LUT R2, R28, R3, RZ, 0x3c, !PT ;  /* 0x000000031c027212 */ /* 0x000fe200078e3cff */
[----:B------:R-:W-:Y:S06]  /*12470*/  @!P0 BRA `(.L_x_5841) ;  /* 0x0000000000048947 */ /* 0x000fec0003800000 */
[----:B------:R-:W-:Y:S01]  /*12480*/  BPT.TRAP 0x1 ;  /* 0x000000040000795c */ /* 0x000fe20000300000 */
.L_x_5841:
[----:B------:R-:W-:Y:S01]  /*12490*/  IMAD R27, R27, 0x8, R4 ;  /* 0x000000081b1b7824 */ /* 0x000fe200078e0204 */
[----:B------:R-:W-:-:S04]  /*124a0*/  SHF.L.U32 R2, R2, 0x1f, RZ ;  /* 0x0000001f02027819 */ /* 0x000fc800000006ff */
[----:B------:R-:W3:Y:S02]  /*124b0*/  SYNCS.PHASECHK.TRANS64.TRYWAIT P1, [R27+URZ+0x30840], R2 ;  /* 0x030840021b0075a7 */ /* 0x000ee4000802017f */
[----:B---3--:R-:W-:Y:S05]  /*124c0*/  @!P1 BRA `(.L_x_5842) ;  /* 0x0000003800f49947 */ /* 0x008fea0003800000 */
.L_x_5960:
[----:B------:R-:W-:Y:S05]  /*124d0*/  @!P0 BRA `(.L_x_5843) ;  /* 0x0000000000048947 */ /* 0x000fea0003800000 */
[----:B------:R-:W-:Y:S01]  /*124e0*/  BPT.TRAP 0x1 ;  /* 0x000000040000795c */ /* 0x000fe20000300000 */
.L_x_5843:
[----:B------:R-:W4:Y:S02]  /*124f0*/  SYNCS.PHASECHK.TRANS64.TRYWAIT P1, [R5+URZ+0x30860], R0 ;  /* 0x03086000050075a7 */ /* 0x000f24000802017f */
[----:B----4-:R-:W-:Y:S05]  /*12500*/  @!P1 BRA `(.L_x_5844) ;  /* 0x0000003800f89947 */ /* 0x010fea0003800000 */
.L_x_5961:
[----:B------:R-:W-:Y:S05]  /*12510*/  @!P0 BRA `(.L_x_5845) ;  /* 0x0000000000048947 */ /* 0x000fea0003800000 */
[----:B------:R-:W-:Y:S01]  /*12520*/  BPT.TRAP 0x1 ;  /* 0x000000040000795c */ /* 0x000fe20000300000 */
.L_x_5845:
[----:B------:R0:W0:Y:S02]  /*12530*/  SYNCS.PHASECHK.TRANS64.TRYWAIT P0, [R27+URZ+0x30860], R2 ;  /* 0x030860021b0075a7 */ /* 0x000024000800017f */
[----:B0-----:R-:W-:Y:S05]  /*12540*/  @!P0 NANOSLEEP.SYNCS 0x989680 ;  /* 0x009896800000895d */ /* 0x001fea0003900000 */
[----:B------:R-:W0:Y:S02]  /*12550*/  @!P0 SYNCS.PHASECHK.TRANS64 P0, [R27+URZ+0x30860], R2 ;  /* 0x030860021b0085a7 */ /* 0x000e24000800007f */
[----:B0-----:R-:W-:Y:S05]  /*12560*/  @!P0 BRA `(.L_x_5845) ;  /* 0xfffffffc00f08947 */ /* 0x001fea000383ffff */
.L_x_5837:
[----:B------:R-:W-:Y:S05]  /*12570*/  BSYNC B0 ;  /* 0x0000000000007941 */ /* 0x000fea0003800000 */
.L_x_5836:
[----:B------:R-:W-:Y:S05]  /*12580*/  EXIT ;  /* 0x000000000000794d */ /* 0x000fea0003800000 */
.L_x_5705:
[----:B0-----:R-:W-:-:S04]  /*12590*/  IMAD.U32 R3, RZ, RZ, UR40 ;  /* 0x00000028ff037e24 */ /* 0x001fc8000f8e00ff */
[----:B------:R0:W1:Y:S03]  /*125a0*/  SYNCS.PHASECHK.TRANS64.TRYWAIT P1, [R3+URZ+0x30800], R0 ;  /* 0x03080000030075a7 */ /* 0x000066000802017f */
[----:B-1----:R-:W-:Y:S05]  /*125b0*/  @!P1 NANOSLEEP.SYNCS 0x989680 ;  /* 0x009896800000995d */ /* 0x002fea0003900000 */
[----:B------:R-:W1:Y:S02]  /*125c0*/  @!P1 SYNCS.PHASECHK.TRANS64 P1, [R3+URZ+0x30800], R0 ;  /* 0x03080000030095a7 */ /* 0x000e64000802007f */
[----:B-1----:R-:W-:Y:S05]  /*125d0*/  @!P1 BRA `(.L_x_5705) ;  /* 0xfffffffc00ec9947 */ /* 0x002fea000383ffff */
[----:B------:R-:W-:Y:S05]  /*125e0*/  BRA `(.L_x_5846) ;  /* 0xfffffef000ec7947 */ /* 0x000fea000383ffff */
.L_x_5709:
[----:B-1----:R1:W2:Y:S02]  /*125f0*/  SYNCS.PHASECHK.TRANS64.TRYWAIT P1, [R0+URZ+0x30830], R3 ;  /* 0x03083003000075a7 */ /* 0x0022a4000802017f */
[----:B--2---:R-:W-:Y:S05]  /*12600*/  @!P1 NANOSLEEP.SYNCS 0x989680 ;  /* 0x009896800000995d */ /* 0x004fea0003900000 */
[----:B------:R-:W2:Y:S02]  /*12610*/  @!P1 SYNCS.PHASECHK.TRANS64 P1, [R0+URZ+0x30830], R3 ;  /* 0x03083003000095a7 */ /* 0x000ea4000802007f */
[----:B--2---:R-:W-:Y:S05]  /*12620*/  @!P1 BRA `(.L_x_5709) ;  /* 0xfffffffc00f09947 */ /* 0x004fea000383ffff */
[----:B------:R-:W-:Y:S05]  /*12630*/  BRA `(.L_x_5708) ;  /* 0xfffffef400087947 */ /* 0x000fea000383ffff */
.L_x_5715:
[----:B-1----:R-:W-:-:S04]  /*12640*/  IMAD.U32 R12, RZ, RZ, UR8 ;  /* 0x00000008ff0c7e24 */ /* 0x002fc8000f8e00ff */
[----:B------:R1:W2:Y:S03]  /*12650*/  SYNCS.PHASECHK.TRANS64.TRYWAIT P1, [R12+URZ+0x30830], R11 ;  /* 0x0308300b0c0075a7 */ /* 0x0002a6000802017f */
[----:B--2---:R-:W-:Y:S05]  /*12660*/  @!P1 NANOSLEEP.SYNCS 0x989680 ;  /* 0x009896800000995d */ /* 0x004fea0003900000 */
[----:B------:R-:W2:Y:S02]  /*12670*/  @!P1 SYNCS.PHASECHK.TRANS64 P1, [R12+URZ+0x30830], R11 ;  /* 0x0308300b0c0095a7 */ /* 0x000ea4000802007f */
[----:B--2---:R-:W-:Y:S05]  /*12680*/  @!P1 BRA `(.L_x_5715) ;  /* 0xfffffffc00ec9947 */ /* 0x004fea000383ffff */
[----:B------:R-:W-:Y:S05]  /*12690*/  BRA `(.L_x_5714) ;  /* 0xffffff1800f47947 */ /* 0x000fea000383ffff */
.L_x_5719:
[----:B01----:R-:W-:-:S04]  /*126a0*/  MOV R11, UR9 ;  /* 0x00000009000b7c02 */ /* 0x003fc80008000f00 */
[----:B------:R0:W1:Y:S03]  /*126b0*/  SYNCS.PHASECHK.TRANS64.TRYWAIT P1, [R11+URZ+0x30850], R0 ;  /* 0x030850000b0075a7 */ /* 0x000066000802017f */
[----:B-1----:R-:W-:Y:S05]  /*126c0*/  @!P1 NANOSLEEP.SYNCS 0x989680 ;  /* 0x009896800000995d */ /* 0x002fea0003900000 */
[----:B------:R-:W1:Y:S02]  /*126d0*/  @!P1 SYNCS.PHASECHK.TRANS64 P1, [R11+URZ+0x30850], R0 ;  /* 0x030850000b0095a7 */ /* 0x000e64000802007f */
[----:B-1----:R-:W-:Y:S05]  /*126e0*/  @!P1 BRA `(.L_x_5719) ;  /* 0xfffffffc00ec9947 */ /* 0x002fea000383ffff */
[----:B------:R-:W-:Y:S05]  /*126f0*/  BRA `(.L_x_5718) ;  /* 0xffffff2400bc7947 */ /* 0x000fea000383ffff */
.L_x_5727:
[----:B-1----:R-:W-:-:S04]  /*12700*/  IMAD.U32 R12, RZ, RZ, UR8 ;  /* 0x00000008ff0c7e24 */ /* 0x002fc8000f8e00ff */
[----:B------:R1:W2:Y:S03]  /*12710*/  SYNCS.PHASECHK.TRANS64.TRYWAIT P1, [R12+URZ+0x30830], R11 ;  /* 0x0308300b0c0075a7 */ /* 0x0002a6000802017f */
[----:B--2---:R-:W-:Y:S05]  /*12720*/  @!P1 NANOSLEEP.SYNCS 0x989680 ;  /* 0x009896800000995d */ /* 0x004fea0003900000 */
[----:B------:R-:W2:Y:S02]  /*12730*/  @!P1 SYNCS.PHASECHK.TRANS64 P1, [R12+URZ+0x30830], R11 ;  /* 0x0308300b0c0095a7 */ /* 0x000ea4000802007f */
[----:B--2---:R-:W-:Y:S05]  /*12740*/  @!P1 BRA `(.L_x_5727) ;  /* 0xfffffffc00ec9947 */ /* 0x004fea000383ffff */
[----:B------:R-:W-:Y:S05]  /*12750*/  BRA `(.L_x_5726) ;  /* 0xffffff4400e87947 */ /* 0x000fea000383ffff */
.L_x_5731:
[----:B01----:R-:W-:-:S04]  /*12760*/  IMAD.U32 R11, RZ, RZ, UR8 ;  /* 0x00000008ff0b7e24 */ /* 0x003fc8000f8e00ff */
[----:B------:R0:W1:Y:S03]  /*12770*/  SYNCS.PHASECHK.TRANS64.TRYWAIT P1, [R11+URZ+0x30850], R0 ;  /* 0x030850000b0075a7 */ /* 0x000066000802017f */
[----:B-1----:R-:W-:Y:S05]  /*12780*/  @!P1 NANOSLEEP.SYNCS 0x989680 ;  /* 0x009896800000995d */ /* 0x002fea0003900000 */
[----:B------:R-:W1:Y:S02]  /*12790*/  @!P1 SYNCS.PHASECHK.TRANS64 P1, [R11+URZ+0x30850], R0 ;  /* 0x030850000b0095a7 */ /* 0x000e64000802007f */
[----:B-1----:R-:W-:Y:S05]  /*127a0*/  @!P1 BRA `(.L_x_5731) ;  /* 0xfffffffc00ec9947 */ /* 0x002fea000383ffff */
[----:B------:R-:W-:Y:S05]  /*127b0*/  BRA `(.L_x_5730) ;  /* 0xffffff5000b07947 */ /* 0x000fea000383ffff */
.L_x_5738:
[----:B-1----:R-:W-:-:S04]  /*127c0*/  IMAD.U32 R5, RZ, RZ, UR5 ;  /* 0x00000005ff057e24 */ /* 0x002fc8000f8e00ff */
[----:B------:R1:W2:Y:S03]  /*127d0*/  SYNCS.PHASECHK.TRANS64.TRYWAIT P1, [R5+URZ+0x30850], R0 ;  /* 0x03085000050075a7 */ /* 0x0002a6000802017f */
[----:B--2---:R-:W-:Y:S05]  /*127e0*/  @!P1 NANOSLEEP.SYNCS 0x989680 ;  /* 0x009896800000995d */ /* 0x004fea0003900000 */
[----:B------:R-:W2:Y:S02]  /*127f0*/  @!P1 SYNCS.PHASECHK.TRANS64 P1, [R5+URZ+0x30850], R0 ;  /* 0x03085000050095a7 */ /* 0x000ea4000802007f */
[----:B--2---:R-:W-:Y:S05]  /*12800*/  @!P1 BRA `(.L_x_5738) ;  /* 0xfffffffc00ec9947 */ /* 0x004fea000383ffff */
[----:B------:R-:W-:Y:S05]  /*12810*/  BRA `(.L_x_5737) ;  /* 0xffffff7000487947 */ /* 0x000fea000383ffff */
.L_x_5781:
        /* <DEDUP_REMOVED lines=10> */
.L_x_5848:
[----:B------:R-:W-:Y:S05]  /*128c0*/  BSYNC B0 ;  /* 0x0000000000007941 */ /* 0x000fea0003800000 */
.L_x_5847:
[----:B------:R-:W-:Y:S05]  /*128d0*/  BRA `(.L_x_5849) ;  /* 0xffffffbc00907947 */ /* 0x000fea000383ffff */
.L_x_5784:
[----:B0-----:R0:W1:Y:S02]  /*128e0*/  SYNCS.PHASECHK.TRANS64.TRYWAIT P0, [R7+URZ+0x30840], R2 ;  /* 0x03084002070075a7 */ /* 0x001064000800017f */
[----:B-1----:R-:W-:Y:S05]  /*128f0*/  @!P0 NANOSLEEP.SYNCS 0x989680 ;  /* 0x009896800000895d */ /* 0x002fea0003900000 */
[----:B------:R-:W1:Y:S02]  /*12900*/  @!P0 SYNCS.PHASECHK.TRANS64 P0, [R7+URZ+0x30840], R2 ;  /* 0x03084002070085a7 */ /* 0x000e64000800007f */
[----:B-1----:R-:W-:Y:S05]  /*12910*/  @!P0 BRA `(.L_x_5784) ;  /* 0xfffffffc00f08947 */ /* 0x002fea000383ffff */
[----:B------:R-:W-:Y:S05]  /*12920*/  BRA `(.L_x_5850) ;  /* 0xffffffc000047947 */ /* 0x000fea000383ffff */
.L_x_5785:
        /* <DEDUP_REMOVED lines=8> */
.L_x_5852:
[----:B------:R-:W-:Y:S05]  /*129b0*/  BSYNC B0 ;  /* 0x0000000000007941 */ /* 0x000fea0003800000 */
.L_x_5851:
        /* <DEDUP_REMOVED lines=9> */
.L_x_5853:
[----:B------:R-:W-:Y:S01]  /*12a50*/  MOV R13, R0 ;  /* 0x00000000000d7202 */ /* 0x000fe20000000f00 */
[----:B------:R-:W-:Y:S02]  /*12a60*/  IMAD.MOV.U32 R12, RZ, RZ, 0x1 ;  /* 0x00000001ff0c7424 */ /* 0x000fe400078e00ff */
[----:B------:R-:W-:-:S07]  /*12a70*/  IMAD.MOV.U32 R3, RZ, RZ, R14 ;  /* 0x000000ffff037224 */ /* 0x000fce00078e000e */
[----:B------:R-:W-:Y:S05]  /*12a80*/  WARPSYNC.COLLECTIVE R15, `(.L_x_5854) ;  /* 0x000000000f087348 */ /* 0x000fea0003c00000 */
[----:B------:R0:W1:Y:S02]  /*12a90*/  SHFL.IDX P6, R14, R13, R12, R11 ;  /* 0x0000000c0d0e7389 */ /* 0x00006400000c000b */
[----:B01----:R-:W-:Y:S01]  /*12aa0*/  ENDCOLLECTIVE ;  /* 0x000000000000791b */ /* 0x003fe20003800000 */
.L_x_5854:
        /* <DEDUP_REMOVED lines=17> */
.L_x_5855:
[----:B------:R-:W-:Y:S02]  /*12bc0*/  @P1 IMAD R8, R5, 0x2, R22 ;  /* 0x0000000205081824 */ /* 0x000fe400078e0216 */
[----:B------:R-:W-:Y:S02]  /*12bd0*/  IMAD.MOV.U32 R13, RZ, RZ, R0 ;  /* 0x000000ffff0d7224 */ /* 0x000fe400078e0000 */
[----:B------:R-:W-:Y:S02]  /*12be0*/  IMAD.MOV.U32 R12, RZ, RZ, 0x2 ;  /* 0x00000002ff0c7424 */ /* 0x000fe400078e00ff */
[----:B------:R-:W-:-:S07]  /*12bf0*/  IMAD.MOV.U32 R3, RZ, RZ, R14 ;  /* 0x000000ffff037224 */ /* 0x000fce00078e000e */
[----:B------:R-:W-:Y:S05]  /*12c00*/  WARPSYNC.COLLECTIVE R15, `(.L_x_5856) ;  /* 0x000000000f087348 */ /* 0x000fea0003c00000 */
[----:B------:R0:W1:Y:S02]  /*12c10*/  SHFL.IDX P6, R14, R13, R12, R11 ;  /* 0x0000000c0d0e7389 */ /* 0x00006400000c000b */
[----:B01----:R-:W-:Y:S01]  /*12c20*/  ENDCOLLECTIVE ;  /* 0x000000000000791b */ /* 0x003fe20003800000 */
.L_x_5856:
[----:B------:R-:W-:-:S04]  /*12c30*/  @P1 LEA R3, P0, R32, R3, 0x1 ;  /* 0x0000000320031211 */ /* 0x000fc800078008ff */
[----:B------:R-:W-:-:S04]  /*12c40*/  @P1 IADD3.X R2, RZ, R2, RZ, P0, !PT ;  /* 0x00000002ff021210 */ /* 0x000fc800007fe4ff */
        /* <DEDUP_REMOVED lines=15> */
.L_x_5857:
[----:B------:R-:W-:Y:S02]  /*12d40*/  @P1 IMAD R8, R5, 0x2, R22 ;  /* 0x0000000205081824 */ /* 0x000fe400078e0216 */
[----:B------:R-:W-:Y:S01]  /*12d50*/  IMAD.MOV.U32 R13, RZ, RZ, R0 ;  /* 0x000000ffff0d7224 */ /* 0x000fe200078e0000 */
[----:B------:R-:W-:Y:S01]  /*12d60*/  MOV R12, 0x3 ;  /* 0x00000003000c7802 */ /* 0x000fe20000000f00 */
[----:B------:R-:W-:-:S07]  /*12d70*/  IMAD.MOV.U32 R3, RZ, RZ, R14 ;  /* 0x000000ffff037224 */ /* 0x000fce00078e000e */
[----:B------:R-:W-:Y:S05]  /*12d80*/  WARPSYNC.COLLECTIVE R15, `(.L_x_5858) ;  /* 0x000000000f087348 */ /* 0x000fea0003c00000 */
[----:B------:R0:W1:Y:S02]  /*12d90*/  SHFL.IDX P6, R14, R13, R12, R11 ;  /* 0x0000000c0d0e7389 */ /* 0x00006400000c000b */
[----:B01----:R-:W-:Y:S01]  /*12da0*/  ENDCOLLECTIVE ;  /* 0x000000000000791b */ /* 0x003fe20003800000 */
.L_x_5858:
        /* <DEDUP_REMOVED lines=17> */
.L_x_5859:
[----:B------:R-:W-:Y:S01]  /*12ec0*/  @P1 LEA R8, R5, R22, 0x1 ;  /* 0x0000001605081211 */ /* 0x000fe200078e08ff */
[----:B------:R-:W-:Y:S02]  /*12ed0*/  IMAD.MOV.U32 R13, RZ, RZ, R0 ;  /* 0x000000ffff0d7224 */ /* 0x000fe400078e0000 */
[----:B------:R-:W-:Y:S02]  /*12ee0*/  IMAD.MOV.U32 R12, RZ, RZ, 0x4 ;  /* 0x00000004ff0c7424 */ /* 0x000fe400078e00ff */
[----:B------:R-:W-:-:S07]  /*12ef0*/  IMAD.MOV.U32 R3, RZ, RZ, R14 ;  /* 0x000000ffff037224 */ /* 0x000fce00078e000e */
[----:B------:R-:W-:Y:S05]  /*12f00*/  WARPSYNC.COLLECTIVE R15, `(.L_x_5860) ;  /* 0x000000000f087348 */ /* 0x000fea0003c00000 */
[----:B------:R0:W1:Y:S02]  /*12f10*/  SHFL.IDX P6, R14, R13, R12, R11 ;  /* 0x0000000c0d0e7389 */ /* 0x00006400000c000b */
[----:B01----:R-:W-:Y:S01]  /*12f20*/  ENDCOLLECTIVE ;  /* 0x000000000000791b */ /* 0x003fe20003800000 */
.L_x_5860:
        /* <DEDUP_REMOVED lines=17> */
.L_x_5861:
[----:B------:R-:W-:Y:S02]  /*13040*/  @P1 IMAD R8, R5, 0x2, R22 ;  /* 0x0000000205081824 */ /* 0x000fe400078e0216 */
[----:B------:R-:W-:Y:S02]  /*13050*/  IMAD.MOV.U32 R13, RZ, RZ, R0 ;  /* 0x000000ffff0d7224 */ /* 0x000fe400078e0000 */
[----:B------:R-:W-:Y:S01]  /*13060*/  IMAD.MOV.U32 R12, RZ, RZ, 0x5 ;  /* 0x00000005ff0c7424 */ /* 0x000fe200078e00ff */
[----:B------:R-:W-:-:S07]  /*13070*/  MOV R3, R14 ;  /* 0x0000000e00037202 */ /* 0x000fce0000000f00 */
[----:B------:R-:W-:Y:S05]  /*13080*/  WARPSYNC.COLLECTIVE R15, `(.L_x_5862) ;  /* 0x000000000f087348 */ /* 0x000fea0003c00000 */
[----:B------:R0:W1:Y:S02]  /*13090*/  SHFL.IDX P6, R14, R13, R12, R11 ;  /* 0x0000000c0d0e7389 */ /* 0x00006400000c000b */
[----:B01----:R-:W-:Y:S01]  /*130a0*/  ENDCOLLECTIVE ;  /* 0x000000000000791b */ /* 0x003fe20003800000 */
.L_x_5862:
[----:B------:R-:W-:-:S05]  /*130b0*/  @P1 LEA R3, P0, R32, R3, 0x1 ;  /* 0x0000000320031211 */ /* 0x000fca00078008ff */
[----:B------:R-:W-:-:S05]  /*130c0*/  @P1 IMAD.X R2, RZ, RZ, R2, P0 ;  /* 0x000000ffff021224 */ /* 0x000fca00000e0602 */
[----:B------:R-:W-:Y:S01]  /*130d0*/  @P1 LOP3.LUT R3, R3, R2, RZ, 0x3c, !PT ;  /* 0x0000000203031212 */ /* 0x000fe200078e3cff */
[----:B------:R-:W-:-:S03]  /*130e0*/  IMAD.MOV.U32 R13, RZ, RZ, R4 ;  /* 0x000000ffff0d7224 */ /* 0x000fc600078e0004 */
[----:B------:R-:W-:-:S04]  /*130f0*/  @P1 LOP3.LUT R2, R3, R2, RZ, 0x3c, !PT ;  /* 0x0000000203021212 */ /* 0x000fc800078e3cff */
[----:B------:R-:W-:Y:S02]  /*13100*/  @P1 LOP3.LUT R3, R3, R2, RZ, 0x3c, !PT ;  /* 0x0000000203031212 */ /* 0x000fe400078e3cff */
[----:B------:R-:W-:-:S03]  /*13110*/  MOV R0, R14 ;  /* 0x0000000e00007202 */ /* 0x000fc60000000f00 */
[----:B------:R-:W-:Y:S01]  /*13120*/  @!PT LDS RZ, [RZ] ;  /* 0x00000000fffff984 */ /* 0x000fe20000000800 */
[----:B------:R-:W-:Y:S01]  /*13130*/  @!PT LDS RZ, [RZ] ;  /* 0x00000000fffff984 */ /* 0x000fe20000000800 */
[----:B------:R-:W-:Y:S01]  /*13140*/  @!PT LDS RZ, [RZ] ;  /* 0x00000000fffff984 */ /* 0x000fe20000000800 */
[----:B------:R0:W-:Y:S04]  /*13150*/  @P1 LDGSTS.E.BYPASS.LTC128B.128 [R8+0x20400], desc[UR36][R2.64], !P4 ;  /* 0x2040000002081fae */ /* 0x0001e8000e101d64 */
[----:B0-----:R-:W-:Y:S05]  /*13160*/  WARPSYNC.COLLECTIVE R15, `(.L_x_5863) ;  /* 0x000000000f087348 */ /* 0x001fea0003c00000 */
[----:B------:R1:W2:Y:S02]  /*13170*/  SHFL.IDX P6, R14, R13, R12, R11 ;  /* 0x0000000c0d0e7389 */ /* 0x0002a400000c000b */
[----:B012---:R-:W-:Y:S01]  /*13180*/  ENDCOLLECTIVE ;  /* 0x000000000000791b */ /* 0x007fe20003800000 */
.L_x_5863:
[----:B------:R-:W-:Y:S01]  /*13190*/  @!PT LDS RZ, [RZ] ;  /* 0x00000000fffff984 */ /* 0x000fe20000000800 */
[----:B------:R-:W-:Y:S01]  /*131a0*/  @!PT LDS RZ, [RZ] ;  /* 0x00000000fffff984 */ /* 0x000fe20000000800 */
[----:B------:R-:W-:Y:S01]  /*131b0*/  @!PT LDS RZ, [RZ] ;  /* 0x00000000fffff984 */ /* 0x000fe20000000800 */
[----:B------:R-:W-:Y:S04]  /*131c0*/  @P1 LDGSTS.E.BYPASS.LTC128B.128 [R8+0x23400], desc[UR36][R2.64+0x80], !P3 ;  /* 0x2340008002081fae */ /* 0x000fe8000d901d64 */
[----:B------:R0:W-:Y:S02]  /*131d0*/  @P1 LDGSTS.E.BYPASS.LTC128B.128 [R8+0x26400], desc[UR36][R2.64+0x100], !P2 ;  /* 0x2640010002081fae */ /* 0x0001e4000d101d64 */
[----:B0-----:R-:W-:Y:S01]  /*131e0*/  IMAD.MOV.U32 R2, RZ, RZ, R14 ;  /* 0x000000ffff027224 */ /* 0x001fe200078e000e */
[----:B------:R-:W-:Y:S06]  /*131f0*/  BRA `(.L_x_5864) ;  /* 0xffffffbc00487947 */ /* 0x000fec000383ffff */
.L_x_5790:
        /* <DEDUP_REMOVED lines=9> */
.L_x_5865:
[C---:B------:R-:W-:Y:S01]  /*13290*/  VIADD R6, R17.reuse, 0x10 ;  /* 0x0000001011067836 */ /* 0x040fe20000000000 */
[----:B------:R-:W-:Y:S01]  /*132a0*/  ISETP.GE.AND P1, PT, R17, R5, PT ;  /* 0x000000051100720c */ /* 0x000fe20003f26270 */
[----:B------:R-:W-:Y:S02]  /*132b0*/  IMAD.MOV.U32 R13, RZ, RZ, R0 ;  /* 0x000000ffff0d7224 */ /* 0x000fe400078e0000 */
[----:B------:R-:W-:-:S10]  /*132c0*/  IMAD.MOV.U32 R2, RZ, RZ, R14 ;  /* 0x000000ffff027224 */ /* 0x000fd400078e000e */
[----:B------:R-:W-:Y:S05]  /*132d0*/  WARPSYNC.COLLECTIVE R15, `(.L_x_5866) ;  /* 0x000000000f087348 */ /* 0x000fea0003c00000 */
[----:B------:R0:W1:Y:S02]  /*132e0*/  SHFL.IDX P6, R14, R13, R12, R11 ;  /* 0x0000000c0d0e7389 */ /* 0x00006400000c000b */
[----:B01----:R-:W-:Y:S01]  /*132f0*/  ENDCOLLECTIVE ;  /* 0x000000000000791b */ /* 0x003fe20003800000 */
.L_x_5866:
        /* <DEDUP_REMOVED lines=8> */
.L_x_5867:
[----:B------:R-:W-:Y:S01]  /*13380*/  @!PT LDS RZ, [RZ] ;  /* 0x00000000fffff984 */ /* 0x000fe20000000800 */
[----:B------:R-:W-:Y:S01]  /*13390*/  @!PT LDS RZ, [RZ] ;  /* 0x00000000fffff984 */ /* 0x000fe20000000800 */
[----:B------:R-:W-:Y:S01]  /*133a0*/  @!PT LDS RZ, [RZ] ;  /* 0x00000000fffff984 */ /* 0x000fe20000000800 */
[----:B------:R-:W-:Y:S04]  /*133b0*/  @!P1 LDGSTS.E.BYPASS.LTC128B.128 [R37+0x12400], desc[UR36][R2.64], !P3 ;  /* 0x1240000002259fae */ /* 0x000fe8000d901d64 */
[----:B------:R-:W-:Y:S04]  /*133c0*/  @!P1 LDGSTS.E.BYPASS.LTC128B.128 [R37+0x16400], desc[UR36][R2.64+0x80], !P2 ;  /* 0x1640008002259fae */ /* 0x000fe8000d101d64 */
[----:B------:R0:W-:Y:S01]  /*133d0*/  @!P1 LDGSTS.E.BYPASS.LTC128B.128 [R37+0x1a400], desc[UR36][R2.64+0x100], !P0 ;  /* 0x1a40010002259fae */ /* 0x0001e2000c101d64 */
[----:B------:R-:W-:Y:S01]  /*133e0*/  ISETP.GE.AND P1, PT, R6, R5, PT ;  /* 0x000000050600720c */ /* 0x000fe20003f26270 */
[----:B------:R-:W-:Y:S01]  /*133f0*/  IMAD.MOV.U32 R13, RZ, RZ, R0 ;  /* 0x000000ffff0d7224 */ /* 0x000fe200078e0000 */
[----:B------:R-:W-:-:S02]  /*13400*/  IADD3 R6, R17, 0x20, RZ ;  /* 0x0000002011067810 */ /* 0x000fc40007ffe0ff */
[----:B0-----:R-:W-:-:S09]  /*13410*/  MOV R2, R14 ;  /* 0x0000000e00027202 */ /* 0x001fd20000000f00 */
[----:B------:R-:W-:Y:S05]  /*13420*/  WARPSYNC.COLLECTIVE R15, `(.L_x_5868) ;  /* 0x000000000f087348 */ /* 0x000fea0003c00000 */
[----:B------:R0:W1:Y:S02]  /*13430*/  SHFL.IDX P6, R14, R13, R12, R11 ;  /* 0x0000000c0d0e7389 */ /* 0x00006400000c000b */
[----:B01----:R-:W-:Y:S01]  /*13440*/  ENDCOLLECTIVE ;  /* 0x000000000000791b */ /* 0x003fe20003800000 */
.L_x_5868:
        /* <DEDUP_REMOVED lines=8> */
.L_x_5869:
[----:B------:R-:W-:-:S05]  /*134d0*/  @!P1 IMAD.MOV.U32 R3, RZ, RZ, R7 ;  /* 0x000000ffff039224 */ /* 0x000fca00078e0007 */
        /* <DEDUP_REMOVED lines=13> */
.L_x_5870:
        /* <DEDUP_REMOVED lines=8> */
.L_x_5871:
        /* <DEDUP_REMOVED lines=14> */
.L_x_5872:
        /* <DEDUP_REMOVED lines=8> */
.L_x_5873:
[----:B------:R-:W-:-:S05]  /*13790*/  @!P1 MOV R3, R7 ;  /* 0x0000000700039202 */ /* 0x000fca0000000f00 */
[----:B------:R-:W-:Y:S01]  /*137a0*/  @!PT LDS RZ, [RZ] ;  /* 0x00000000fffff984 */ /* 0x000fe20000000800 */
[----:B------:R-:W-:Y:S01]  /*137b0*/  @!PT LDS RZ, [RZ] ;  /* 0x00000000fffff984 */ /* 0x000fe20000000800 */
[----:B------:R-:W-:Y:S01]  /*137c0*/  @!PT LDS RZ, [RZ] ;  /* 0x00000000fffff984 */ /* 0x000fe20000000800 */
[----:B------:R-:W-:Y:S04]  /*137d0*/  @!P1 LDGSTS.E.BYPASS.LTC128B.128 [R37+0x13c00], desc[UR36][R2.64], !P3 ;  /* 0x13c0000002259fae */ /* 0x000fe8000d901d64 */
[----:B------:R-:W-:Y:S01]  /*137e0*/  @!P1 LDGSTS.E.BYPASS.LTC128B.128 [R37+0x17c00], desc[UR36][R2.64+0x80], !P2 ;  /* 0x17c0008002259fae */ /* 0x000fe2000d101d64 */
[----:B------:R-:W-:-:S03]  /*137f0*/  MOV R13, R0 ;  /* 0x00000000000d7202 */ /* 0x000fc60000000f00 */
[----:B------:R0:W-:Y:S01]  /*13800*/  @!P1 LDGSTS.E.BYPASS.LTC128B.128 [R37+0x1bc00], desc[UR36][R2.64+0x100], !P0 ;  /* 0x1bc0010002259fae */ /* 0x0001e2000c101d64 */
[----:B------:R-:W-:Y:S01]  /*13810*/  ISETP.GE.AND P1, PT, R6, R5, PT ;  /* 0x000000050600720c */ /* 0x000fe20003f26270 */
[----:B------:R-:W-:Y:S02]  /*13820*/  VIADD R6, R17, 0x50 ;  /* 0x0000005011067836 */ /* 0x000fe40000000000 */
[----:B0-----:R-:W-:-:S10]  /*13830*/  IMAD.MOV.U32 R2, RZ, RZ, R14 ;  /* 0x000000ffff027224 */ /* 0x001fd400078e000e */
[----:B------:R-:W-:Y:S05]  /*13840*/  WARPSYNC.COLLECTIVE R15, `(.L_x_5874) ;  /* 0x000000000f087348 */ /* 0x000fea0003c00000 */
[----:B------:R0:W1:Y:S02]  /*13850*/  SHFL.IDX P6, R14, R13, R12, R11 ;  /* 0x0000000c0d0e7389 */ /* 0x00006400000c000b */
[----:B01----:R-:W-:Y:S01]  /*13860*/  ENDCOLLECTIVE ;  /* 0x000000000000791b */ /* 0x003fe20003800000 */
.L_x_5874:
        /* <DEDUP_REMOVED lines=8> */
.L_x_5875:
        /* <DEDUP_REMOVED lines=14> */
.L_x_5876:
        /* <DEDUP_REMOVED lines=8> */
.L_x_5877:
        /* <DEDUP_REMOVED lines=13> */
.L_x_5878:
        /* <DEDUP_REMOVED lines=8> */
.L_x_5879:
        /* <DEDUP_REMOVED lines=12> */
.L_x_5880:
[----:B------:R-:W-:Y:S05]  /*13c60*/  BRA `(.L_x_5881) ;  /* 0xffffffbc00ac7947 */ /* 0x000fea000383ffff */
.L_x_5795:
[----:B0-----:R0:W1:Y:S02]  /*13c70*/  SYNCS.PHASECHK.TRANS64.TRYWAIT P0, [R22+URZ+0x30820], R3 ;  /* 0x03082003160075a7 */ /* 0x001064000800017f */
[----:B-1----:R-:W-:Y:S05]  /*13c80*/  @!P0 NANOSLEEP.SYNCS 0x989680 ;  /* 0x009896800000895d */ /* 0x002fea0003900000 */
[----:B------:R-:W1:Y:S02]  /*13c90*/  @!P0 SYNCS.PHASECHK.TRANS64 P0, [R22+URZ+0x30820], R3 ;  /* 0x03082003160085a7 */ /* 0x000e64000800007f */
[----:B-1----:R-:W-:Y:S05]  /*13ca0*/  @!P0 BRA `(.L_x_5795) ;  /* 0xfffffffc00f08947 */ /* 0x002fea000383ffff */
[----:B------:R-:W-:Y:S05]  /*13cb0*/  BRA `(.L_x_5882) ;  /* 0xffffffc0001c7947 */ /* 0x000fea000383ffff */
.L_x_5800:
[----:B0-----:R0:W1:Y:S02]  /*13cc0*/  SYNCS.PHASECHK.TRANS64.TRYWAIT P0, [R7+URZ+0x30840], R2 ;  /* 0x03084002070075a7 */ /* 0x001064000800017f */
[----:B-1----:R-:W-:Y:S05]  /*13cd0*/  @!P0 NANOSLEEP.SYNCS 0x989680 ;  /* 0x009896800000895d */ /* 0x002fea0003900000 */
[----:B------:R-:W1:Y:S02]  /*13ce0*/  @!P0 SYNCS.PHASECHK.TRANS64 P0, [R7+URZ+0x30840], R2 ;  /* 0x03084002070085a7 */ /* 0x000e64000800007f */
[----:B-1----:R-:W-:Y:S05]  /*13cf0*/  @!P0 BRA `(.L_x_5800) ;  /* 0xfffffffc00f08947 */ /* 0x002fea000383ffff */
[----:B------:R-:W-:Y:S05]  /*13d00*/  BRA `(.L_x_5883) ;  /* 0xffffffc000fc7947 */ /* 0x000fea000383ffff */
.L_x_5801:
        /* <DEDUP_REMOVED lines=8> */
.L_x_5885:
[----:B------:R-:W-:Y:S05]  /*13d90*/  BSYNC B1 ;  /* 0x0000000000017941 */ /* 0x000fea0003800000 */
.L_x_5884:
        /* <DEDUP_REMOVED lines=11> */
.L_x_5886:
[----:B------:R-:W-:Y:S01]  /*13e50*/  IMAD R5, R5, 0x2, R22 ;  /* 0x0000000205057824 */ /* 0x000fe200078e0216 */
[----:B------:R-:W-:Y:S01]  /*13e60*/  LOP3.LUT P1, RZ, R23, 0x4, RZ, 0xc0, !PT ;  /* 0x0000000417ff7812 */ /* 0x000fe2000782c0ff */
[----:B------:R-:W-:Y:S02]  /*13e70*/  IMAD.MOV.U32 R13, RZ, RZ, R6 ;  /* 0x000000ffff0d7224 */ /* 0x000fe400078e0006 */
[----:B------:R-:W-:Y:S02]  /*13e80*/  IMAD.MOV.U32 R12, RZ, RZ, 0x1 ;  /* 0x00000001ff0c7424 */ /* 0x000fe400078e00ff */
[----:B------:R-:W-:-:S08]  /*13e90*/  IMAD.MOV.U32 R2, RZ, RZ, R14 ;  /* 0x000000ffff027224 */ /* 0x000fd000078e000e */
[----:B------:R-:W-:Y:S05]  /*13ea0*/  WARPSYNC.COLLECTIVE R15, `(.L_x_5887) ;  /* 0x000000000f087348 */ /* 0x000fea0003c00000 */
[----:B------:R0:W1:Y:S02]  /*13eb0*/  SHFL.IDX P6, R14, R13, R12, R11 ;  /* 0x0000000c0d0e7389 */ /* 0x00006400000c000b */
[----:B01----:R-:W-:Y:S01]  /*13ec0*/  ENDCOLLECTIVE ;  /* 0x000000000000791b */ /* 0x003fe20003800000 */
.L_x_5887:
[----:B------:R-:W-:-:S04]  /*13ed0*/  IADD3 R2, P0, R2, R4, RZ ;  /* 0x0000000402027210 */ /* 0x000fc80007f1e0ff */
[----:B------:R-:W-:-:S05]  /*13ee0*/  IADD3.X R3, RZ, R3, RZ, P0, !PT ;  /* 0x00000003ff037210 */ /* 0x000fca00007fe4ff */
[----:B------:R-:W-:Y:S01]  /*13ef0*/  @!PT LDS RZ, [RZ] ;  /* 0x00000000fffff984 */ /* 0x000fe20000000800 */
[----:B------:R-:W-:Y:S01]  /*13f00*/  @!PT LDS RZ, [RZ] ;  /* 0x00000000fffff984 */ /* 0x000fe20000000800 */
[----:B------:R-:W-:Y:S01]  /*13f10*/  @!PT LDS RZ, [RZ] ;  /* 0x00000000fffff984 */ /* 0x000fe20000000800 */
[----:B------:R-:W-:Y:S01]  /*13f20*/  LDGSTS.E.BYPASS.LTC128B.128 [R5+0x1e400], desc[UR36][R2.64], !P1 ;  /* 0x1e40000002057fae */ /* 0x000fe2000c901d64 */
[----:B------:R-:W-:-:S03]  /*13f30*/  MOV R13, R8 ;  /* 0x00000008000d7202 */ /* 0x000fc60000000f00 */
[----:B------:R-:W-:Y:S04]  /*13f40*/  LDGSTS.E.BYPASS.LTC128B.128 [R5+0x21400], desc[UR36][R2.64+0x80], !P5 ;  /* 0x2140008002057fae */ /* 0x000fe8000e901d64 */
[----:B------:R0:W-:Y:S02]  /*13f50*/  LDGSTS.E.BYPASS.LTC128B.128 [R5+0x24400], desc[UR36][R2.64+0x100], !P4 ;  /* 0x2440010002057fae */ /* 0x0001e4000e101d64 */
[----:B0-----:R-:W-:-:S07]  /*13f60*/  IMAD.MOV.U32 R3, RZ, RZ, R14 ;  /* 0x000000ffff037224 */ /* 0x001fce00078e000e */
[----:B------:R-:W-:Y:S05]  /*13f70*/  WARPSYNC.COLLECTIVE R15, `(.L_x_5888) ;  /* 0x000000000f087348 */ /* 0x000fea0003c00000 */
[----:B------:R0:W1:Y:S02]  /*13f80*/  SHFL.IDX P6, R14, R13, R12, R11 ;  /* 0x0000000c0d0e7389 */ /* 0x00006400000c000b */
[----:B01----:R-:W-:Y:S01]  /*13f90*/  ENDCOLLECTIVE ;  /* 0x000000000000791b */ /* 0x003fe20003800000 */
.L_x_5888:
[----:B------:R-:W-:Y:S02]  /*13fa0*/  IMAD.MOV.U32 R13, RZ, RZ, R6 ;  /* 0x000000ffff0d7224 */ /* 0x000fe400078e0006 */
[----:B------:R-:W-:Y:S02]  /*13fb0*/  IMAD.MOV.U32 R12, RZ, RZ, 0x2 ;  /* 0x00000002ff0c7424 */ /* 0x000fe400078e00ff */
[----:B------:R-:W-:-:S07]  /*13fc0*/  IMAD.MOV.U32 R2, RZ, RZ, R14 ;  /* 0x000000ffff027224 */ /* 0x000fce00078e000e */
[----:B------:R-:W-:Y:S05]  /*13fd0*/  WARPSYNC.COLLECTIVE R15, `(.L_x_5889) ;  /* 0x000000000f087348 */ /* 0x000fea0003c00000 */
[----:B------:R0:W1:Y:S02]  /*13fe0*/  SHFL.IDX P6, R14, R13, R12, R11 ;  /* 0x0000000c0d0e7389 */ /* 0x00006400000c000b */
[----:B01----:R-:W-:Y:S01]  /*13ff0*/  ENDCOLLECTIVE ;  /* 0x000000000000791b */ /* 0x003fe20003800000 */
.L_x_5889:
        /* <DEDUP_REMOVED lines=13> */
.L_x_5890:
[----:B------:R-:W-:Y:S01]  /*140d0*/  IMAD.MOV.U32 R13, RZ, RZ, R6 ;  /* 0x000000ffff0d7224 */ /* 0x000fe200078e0006 */
[----:B------:R-:W-:Y:S01]  /*140e0*/  MOV R12, 0x3 ;  /* 0x00000003000c7802 */ /* 0x000fe20000000f00 */
[----:B------:R-:W-:-:S07]  /*140f0*/  IMAD.MOV.U32 R2, RZ, RZ, R14 ;  /* 0x000000ffff027224 */ /* 0x000fce00078e000e */
[----:B------:R-:W-:Y:S05]  /*14100*/  WARPSYNC.COLLECTIVE R15, `(.L_x_5891) ;  /* 0x000000000f087348 */ /* 0x000fea0003c00000 */
[----:B------:R0:W1:Y:S02]  /*14110*/  SHFL.IDX P6, R14, R13, R12, R11 ;  /* 0x0000000c0d0e7389 */ /* 0x00006400000c000b */
[----:B01----:R-:W-:Y:S01]  /*14120*/  ENDCOLLECTIVE ;  /* 0x000000000000791b */ /* 0x003fe20003800000 */
.L_x_5891:
        /* <DEDUP_REMOVED lines=13> */
.L_x_5892:
[----:B------:R-:W-:Y:S01]  /*14200*/  MOV R13, R6 ;  /* 0x00000006000d7202 */ /* 0x000fe20000000f00 */
[----:B------:R-:W-:Y:S02]  /*14210*/  IMAD.MOV.U32 R12, RZ, RZ, 0x4 ;  /* 0x00000004ff0c7424 */ /* 0x000fe400078e00ff */
[----:B------:R-:W-:-:S07]  /*14220*/  IMAD.MOV.U32 R2, RZ, RZ, R14 ;  /* 0x000000ffff027224 */ /* 0x000fce00078e000e */
[----:B------:R-:W-:Y:S05]  /*14230*/  WARPSYNC.COLLECTIVE R15, `(.L_x_5893) ;  /* 0x000000000f087348 */ /* 0x000fea0003c00000 */
[----:B------:R0:W1:Y:S02]  /*14240*/  SHFL.IDX P6, R14, R13, R12, R11 ;  /* 0x0000000c0d0e7389 */ /* 0x00006400000c000b */
[----:B01----:R-:W-:Y:S01]  /*14250*/  ENDCOLLECTIVE ;  /* 0x000000000000791b */ /* 0x003fe20003800000 */
.L_x_5893:
        /* <DEDUP_REMOVED lines=13> */
.L_x_5894:
[----:B------:R-:W-:Y:S02]  /*14330*/  IMAD.MOV.U32 R13, RZ, RZ, R6 ;  /* 0x000000ffff0d7224 */ /* 0x000fe400078e0006 */
[----:B------:R-:W-:Y:S02]  /*14340*/  IMAD.MOV.U32 R12, RZ, RZ, 0x5 ;  /* 0x00000005ff0c7424 */ /* 0x000fe400078e00ff */
[----:B------:R-:W-:-:S07]  /*14350*/  IMAD.MOV.U32 R2, RZ, RZ, R14 ;  /* 0x000000ffff027224 */ /* 0x000fce00078e000e */
[----:B------:R-:W-:Y:S05]  /*14360*/  WARPSYNC.COLLECTIVE R15, `(.L_x_5895) ;  /* 0x000000000f087348 */ /* 0x000fea0003c00000 */
[----:B------:R0:W1:Y:S02]  /*14370*/  SHFL.IDX P6, R14, R13, R12, R11 ;  /* 0x0000000c0d0e7389 */ /* 0x00006400000c000b */
[----:B01----:R-:W-:Y:S01]  /*14380*/  ENDCOLLECTIVE ;  /* 0x000000000000791b */ /* 0x003fe20003800000 */
.L_x_5895:
[----:B------:R-:W-:-:S04]  /*14390*/  IADD3 R2, P0, R2, R4, RZ ;  /* 0x0000000402027210 */ /* 0x000fc80007f1e0ff */
[----:B------:R-:W-:-:S05]  /*143a0*/  IADD3.X R3, RZ, R35, RZ, P0, !PT ;  /* 0x00000023ff037210 */ /* 0x000fca00007fe4ff */
[----:B------:R-:W-:Y:S01]  /*143b0*/  @!PT LDS RZ, [RZ] ;  /* 0x00000000fffff984 */ /* 0x000fe20000000800 */
[----:B------:R-:W-:Y:S01]  /*143c0*/  @!PT LDS RZ, [RZ] ;  /* 0x00000000fffff984 */ /* 0x000fe20000000800 */
[----:B------:R-:W-:Y:S01]  /*143d0*/  @!PT LDS RZ, [RZ] ;  /* 0x00000000fffff984 */ /* 0x000fe20000000800 */
[----:B------:R0:W-:Y:S01]  /*143e0*/  LDGSTS.E.BYPASS.LTC128B.128 [R5+0x20400], desc[UR36][R2.64], !P1 ;  /* 0x2040000002057fae */ /* 0x0001e2000c901d64 */
[----:B------:R-:W-:Y:S01]  /*143f0*/  LOP3.LUT P1, RZ, R23, 0x200, RZ, 0xc0, !PT ;  /* 0x0000020017ff7812 */ /* 0x000fe2000782c0ff */
[----:B------:R-:W-:Y:S02]  /*14400*/  IMAD.MOV.U32 R13, RZ, RZ, R8 ;  /* 0x000000ffff0d7224 */ /* 0x000fe400078e0008 */
[----:B------:R0:W-:Y:S04]  /*14410*/  LDGSTS.E.BYPASS.LTC128B.128 [R5+0x23400], desc[UR36][R2.64+0x80], !P5 ;  /* 0x2340008002057fae */ /* 0x0001e8000e901d64 */
[----:B------:R0:W-:Y:S01]  /*14420*/  LDGSTS.E.BYPASS.LTC128B.128 [R5+0x26400], desc[UR36][R2.64+0x100], !P4 ;  /* 0x2640010002057fae */ /* 0x0001e2000e101d64 */
[----:B------:R-:W-:-:S07]  /*14430*/  IMAD.MOV.U32 R35, RZ, RZ, R14 ;  /* 0x000000ffff237224 */ /* 0x000fce00078e000e */
[----:B0-----:R-:W-:Y:S05]  /*14440*/  WARPSYNC.COLLECTIVE R15, `(.L_x_5896) ;  /* 0x000000000f087348 */ /* 0x001fea0003c00000 */
[----:B------:R1:W2:Y:S02]  /*14450*/  SHFL.IDX P6, R14, R13, R12, R11 ;  /* 0x0000000c0d0e7389 */ /* 0x0002a400000c000b */
[----:B012---:R-:W-:Y:S01]  /*14460*/  ENDCOLLECTIVE ;  /* 0x000000000000791b */ /* 0x007fe20003800000 */
.L_x_5896:
[----:B------:R-:W-:Y:S01]  /*14470*/  MOV R2, R14 ;  /* 0x0000000e00027202 */ /* 0x000fe20000000f00 */
[----:B------:R-:W-:Y:S06]  /*14480*/  BRA `(.L_x_5897) ;  /* 0xffffffc000247947 */ /* 0x000fec000383ffff */
.L_x_5806:
[----:B0-----:R0:W1:Y:S02]  /*14490*/  SYNCS.PHASECHK.TRANS64.TRYWAIT P0, [R6+URZ+0x30860], R2 ;  /* 0x03086002060075a7 */ /* 0x001064000800017f */
[----:B-1----:R-:W-:Y:S05]  /*144a0*/  @!P0 NANOSLEEP.SYNCS 0x989680 ;  /* 0x009896800000895d */ /* 0x002fea0003900000 */
[----:B------:R-:W1:Y:S02]  /*144b0*/  @!P0 SYNCS.PHASECHK.TRANS64 P0, [R6+URZ+0x30860], R2 ;  /* 0x03086002060085a7 */ /* 0x000e64000800007f */
[----:B-1----:R-:W-:Y:S05]  /*144c0*/  @!P0 BRA `(.L_x_5806) ;  /* 0xfffffffc00f08947 */ /* 0x002fea000383ffff */
[----:B------:R-:W-:Y:S05]  /*144d0*/  BRA `(.L_x_5898) ;  /* 0xffffffc0008c7947 */ /* 0x000fea000383ffff */
.L_x_5807:
        /* <DEDUP_REMOVED lines=8> */
.L_x_5900:
[----:B------:R-:W-:Y:S05]  /*14560*/  BSYNC B1 ;  /* 0x0000000000017941 */ /* 0x000fea0003800000 */
.L_x_5899:
[----:B------:R-:W-:Y:S01]  /*14570*/  IMAD.MOV.U32 R13, RZ, RZ, R24 ;  /* 0x000000ffff0d7224 */ /* 0x000fe200078e0018 */
[----:B------:R-:W-:Y:S01]  /*14580*/  MOV R3, R14 ;  /* 0x0000000e00037202 */ /* 0x000fe20000000f00 */
[----:B------:R-:W-:Y:S02]  /*14590*/  IMAD.MOV.U32 R12, RZ, RZ, RZ ;  /* 0x000000ffff0c7224 */ /* 0x000fe400078e00ff */
[----:B------:R-:W-:Y:S02]  /*145a0*/  IMAD.MOV.U32 R11, RZ, RZ, 0x181f ;  /* 0x0000181fff0b7424 */ /* 0x000fe400078e00ff */
[----:B------:R-:W-:Y:S02]  /*145b0*/  IMAD.MOV.U32 R15, RZ, RZ, -0x1 ;  /* 0xffffffffff0f7424 */ /* 0x000fe400078e00ff */
[----:B------:R-:W-:-:S07]  /*145c0*/  IMAD R5, R5, 0x2, R22 ;  /* 0x0000000205057824 */ /* 0x000fce00078e0216 */
[----:B------:R-:W-:Y:S05]  /*145d0*/  WARPSYNC.COLLECTIVE R15, `(.L_x_5901) ;  /* 0x000000000f087348 */ /* 0x000fea0003c00000 */
[----:B------:R0:W1:Y:S02]  /*145e0*/  SHFL.IDX P6, R14, R13, R12, R11 ;  /* 0x0000000c0d0e7389 */ /* 0x00006400000c000b */
[----:B01----:R-:W-:Y:S01]  /*145f0*/  ENDCOLLECTIVE ;  /* 0x000000000000791b */ /* 0x003fe20003800000 */
.L_x_5901:
[----:B------:R-:W-:Y:S02]  /*14600*/  IMAD.MOV.U32 R13, RZ, RZ, R25 ;  /* 0x000000ffff0d7224 */ /* 0x000fe400078e0019 */
[----:B------:R-:W-:Y:S01]  /*14610*/  IMAD.MOV.U32 R12, RZ, RZ, 0x1 ;  /* 0x00000001ff0c7424 */ /* 0x000fe200078e00ff */
[----:B------:R-:W-:-:S07]  /*14620*/  MOV R2, R14 ;  /* 0x0000000e00027202 */ /* 0x000fce0000000f00 */
[----:B------:R-:W-:Y:S05]  /*14630*/  WARPSYNC.COLLECTIVE R15, `(.L_x_5902) ;  /* 0x000000000f087348 */ /* 0x000fea0003c00000 */
[----:B------:R0:W1:Y:S02]  /*14640*/  SHFL.IDX P6, R14, R13, R12, R11 ;  /* 0x0000000c0d0e7389 */ /* 0x00006400000c000b */
[----:B01----:R-:W-:Y:S01]  /*14650*/  ENDCOLLECTIVE ;  /* 0x000000000000791b */ /* 0x003fe20003800000 */
.L_x_5902:
        /* <DEDUP_REMOVED lines=16> */
.L_x_5903:
[----:B------:R-:W-:Y:S01]  /*14760*/  IMAD.MOV.U32 R13, RZ, RZ, R25 ;  /* 0x000000ffff0d7224 */ /* 0x000fe200078e0019 */
[----:B------:R-:W-:Y:S01]  /*14770*/  MOV R12, 0x2 ;  /* 0x00000002000c7802 */ /* 0x000fe20000000f00 */
[----:B------:R-:W-:-:S07]  /*14780*/  IMAD.MOV.U32 R2, RZ, RZ, R14 ;  /* 0x000000ffff027224 */ /* 0x000fce00078e000e */
[----:B------:R-:W-:Y:S05]  /*14790*/  WARPSYNC.COLLECTIVE R15, `(.L_x_5904) ;  /* 0x000000000f087348 */ /* 0x000fea0003c00000 */
[----:B------:R0:W1:Y:S02]  /*147a0*/  SHFL.IDX P6, R14, R13, R12, R11 ;  /* 0x0000000c0d0e7389 */ /* 0x00006400000c000b */
[----:B01----:R-:W-:Y:S01]  /*147b0*/  ENDCOLLECTIVE ;  /* 0x000000000000791b */ /* 0x003fe20003800000 */
.L_x_5904:
        /* <DEDUP_REMOVED lines=16> */
.L_x_5905:
[----:B------:R-:W-:Y:S01]  /*148c0*/  MOV R13, R25 ;  /* 0x00000019000d7202 */ /* 0x000fe20000000f00 */
[----:B------:R-:W-:Y:S02]  /*148d0*/  IMAD.MOV.U32 R12, RZ, RZ, 0x3 ;  /* 0x00000003ff0c7424 */ /* 0x000fe400078e00ff */
[----:B------:R-:W-:-:S07]  /*148e0*/  IMAD.MOV.U32 R2, RZ, RZ, R14 ;  /* 0x000000ffff027224 */ /* 0x000fce00078e000e */
[----:B------:R-:W-:Y:S05]  /*148f0*/  WARPSYNC.COLLECTIVE R15, `(.L_x_5906) ;  /* 0x000000000f087348 */ /* 0x000fea0003c00000 */
[----:B------:R0:W1:Y:S02]  /*14900*/  SHFL.IDX P6, R14, R13, R12, R11 ;  /* 0x0000000c0d0e7389 */ /* 0x00006400000c000b */
[----:B01----:R-:W-:Y:S01]  /*14910*/  ENDCOLLECTIVE ;  /* 0x000000000000791b */ /* 0x003fe20003800000 */
.L_x_5906:
        /* <DEDUP_REMOVED lines=16> */
.L_x_5907:
[----:B------:R-:W-:Y:S02]  /*14a20*/  IMAD.MOV.U32 R13, RZ, RZ, R25 ;  /* 0x000000ffff0d7224 */ /* 0x000fe400078e0019 */
[----:B------:R-:W-:Y:S02]  /*14a30*/  IMAD.MOV.U32 R12, RZ, RZ, 0x4 ;  /* 0x00000004ff0c7424 */ /* 0x000fe400078e00ff */
[----:B------:R-:W-:-:S07]  /*14a40*/  IMAD.MOV.U32 R2, RZ, RZ, R14 ;  /* 0x000000ffff027224 */ /* 0x000fce00078e000e */
[----:B------:R-:W-:Y:S05]  /*14a50*/  WARPSYNC.COLLECTIVE R15, `(.L_x_5908) ;  /* 0x000000000f087348 */ /* 0x000fea0003c00000 */
[----:B------:R0:W1:Y:S02]  /*14a60*/  SHFL.IDX P6, R14, R13, R12, R11 ;  /* 0x0000000c0d0e7389 */ /* 0x00006400000c000b */
[----:B01----:R-:W-:Y:S01]  /*14a70*/  ENDCOLLECTIVE ;  /* 0x000000000000791b */ /* 0x003fe20003800000 */
.L_x_5908:
        /* <DEDUP_REMOVED lines=16> */
.L_x_5909:
[----:B------:R-:W-:Y:S02]  /*14b80*/  IMAD.MOV.U32 R13, RZ, RZ, R25 ;  /* 0x000000ffff0d7224 */ /* 0x000fe400078e0019 */
[----:B------:R-:W-:Y:S01]  /*14b90*/  IMAD.MOV.U32 R12, RZ, RZ, 0x5 ;  /* 0x00000005ff0c7424 */ /* 0x000fe200078e00ff */
[----:B------:R-:W-:-:S07]  /*14ba0*/  MOV R2, R14 ;  /* 0x0000000e00027202 */ /* 0x000fce0000000f00 */
[----:B------:R-:W-:Y:S05]  /*14bb0*/  WARPSYNC.COLLECTIVE R15, `(.L_x_5910) ;  /* 0x000000000f087348 */ /* 0x000fea0003c00000 */
[----:B------:R0:W1:Y:S02]  /*14bc0*/  SHFL.IDX P6, R14, R13, R12, R11 ;  /* 0x0000000c0d0e7389 */ /* 0x00006400000c000b */
[----:B01----:R-:W-:Y:S01]  /*14bd0*/  ENDCOLLECTIVE ;  /* 0x000000000000791b */ /* 0x003fe20003800000 */
.L_x_5910:
        /* <DEDUP_REMOVED lines=13> */
.L_x_5911:
[----:B------:R-:W-:Y:S01]  /*14cb0*/  @!PT LDS RZ, [RZ] ;  /* 0x00000000fffff984 */ /* 0x000fe20000000800 */
[----:B------:R-:W-:Y:S01]  /*14cc0*/  @!PT LDS RZ, [RZ] ;  /* 0x00000000fffff984 */ /* 0x000fe20000000800 */
[----:B------:R-:W-:Y:S01]  /*14cd0*/  @!PT LDS RZ, [RZ] ;  /* 0x00000000fffff984 */ /* 0x000fe20000000800 */
[----:B------:R1:W-:Y:S01]  /*14ce0*/  LDGSTS.E.BYPASS.LTC128B.128 [R5+0x5400], desc[UR36][R2.64+0x80], !P0 ;  /* 0x0540008002057fae */ /* 0x0003e2000c101d64 */
[----:B------:R-:W-:-:S13]  /*14cf0*/  ISETP.LT.OR P0, PT, R7, 0x41, P1 ;  /* 0x000000410700780c */ /* 0x000fda0000f01670 */
[----:B------:R1:W-:Y:S01]  /*14d00*/  LDGSTS.E.BYPASS.LTC128B.128 [R5+0x8400], desc[UR36][R2.64+0x100], !P0 ;  /* 0x0840010002057fae */ /* 0x0003e2000c101d64 */
[----:B------:R-:W-:Y:S05]  /*14d10*/  BRA `(.L_x_5912) ;  /* 0xffffffbc00707947 */ /* 0x000fea000383ffff */
.L_x_5815:
[----:B0-----:R0:W1:Y:S02]  /*14d20*/  SYNCS.PHASECHK.TRANS64.TRYWAIT P0, [R0+URZ+0x30860], R3 ;  /* 0x03086003000075a7 */ /* 0x001064000800017f */
[----:B-1----:R-:W-:Y:S05]  /*14d30*/  @!P0 NANOSLEEP.SYNCS 0x989680 ;  /* 0x009896800000895d */ /* 0x002fea0003900000 */
[----:B------:R-:W1:Y:S02]  /*14d40*/  @!P0 SYNCS.PHASECHK.TRANS64 P0, [R0+URZ+0x30860], R3 ;  /* 0x03086003000085a7 */ /* 0x000e64000800007f */
[----:B-1----:R-:W-:Y:S05]  /*14d50*/  @!P0 BRA `(.L_x_5815) ;  /* 0xfffffffc00f08947 */ /* 0x002fea000383ffff */
[----:B------:R-:W-:Y:S05]  /*14d60*/  BRA `(.L_x_5913) ;  /* 0xffffffc000907947 */ /* 0x000fea000383ffff */
.L_x_5816:
[----:B------:R-:W-:Y:S01]  /*14d70*/  BSSY B0, `(.L_x_5914) ;  /* 0x0000008000007945 */ /* 0x000fe20003800000 */
[----:B------:R-:W-:Y:S02]  /*14d80*/  IMAD.MOV.U32 R13, RZ, RZ, R25 ;  /* 0x000000ffff0d7224 */ /* 0x000fe400078e0019 */
[----:B------:R-:W-:Y:S02]  /*14d90*/  IMAD.MOV.U32 R12, RZ, RZ, RZ ;  /* 0x000000ffff0c7224 */ /* 0x000fe400078e00ff */
[----:B------:R-:W-:Y:S02]  /*14da0*/  IMAD.MOV.U32 R11, RZ, RZ, 0x181f ;  /* 0x0000181fff0b7424 */ /* 0x000fe400078e00ff */
[----:B------:R-:W-:-:S07]  /*14db0*/  IMAD.MOV.U32 R15, RZ, RZ, -0x1 ;  /* 0xffffffffff0f7424 */ /* 0x000fce00078e00ff */
[----:B0-2---:R-:W-:Y:S05]  /*14dc0*/  WARPSYNC.COLLECTIVE R15, `(.L_x_5915) ;  /* 0x000000000f087348 */ /* 0x005fea0003c00000 */
[----:B--2---:R1:W2:Y:S02]  /*14dd0*/  SHFL.IDX P6, R14, R13, R12, R11 ;  /* 0x0000000c0d0e7389 */ /* 0x0042a400000c000b */
[----:B012---:R-:W-:Y:S01]  /*14de0*/  ENDCOLLECTIVE ;  /* 0x000000000000791b */ /* 0x007fe20003800000 */
.L_x_5915:
[----:B------:R-:W-:Y:S05]  /*14df0*/  BSYNC B0 ;  /* 0x0000000000007941 */ /* 0x000fea0003800000 */
.L_x_5914:
[----:B------:R-:W-:Y:S01]  /*14e00*/  IMAD.MOV.U32 R13, RZ, RZ, R24 ;  /* 0x000000ffff0d7224 */ /* 0x000fe200078e0018 */
[----:B------:R-:W-:Y:S01]  /*14e10*/  MOV R3, R14 ;  /* 0x0000000e00037202 */ /* 0x000fe20000000f00 */
[----:B------:R-:W-:Y:S01]  /*14e20*/  IMAD.MOV.U32 R12, RZ, RZ, RZ ;  /* 0x000000ffff0c7224 */ /* 0x000fe200078e00ff */
[----:B------:R-:W-:Y:S01]  /*14e30*/  SHF.L.U32 R5, R32, 0x1, RZ ;  /* 0x0000000120057819 */ /* 0x000fe200000006ff */
[----:B------:R-:W-:Y:S02]  /*14e40*/  IMAD.MOV.U32 R11, RZ, RZ, 0x181f ;  /* 0x0000181fff0b7424 */ /* 0x000fe400078e00ff */
[----:B------:R-:W-:Y:S02]  /*14e50*/  IMAD.MOV.U32 R15, RZ, RZ, -0x1 ;  /* 0xffffffffff0f7424 */ /* 0x000fe400078e00ff */
[----:B------:R-:W-:-:S07]  /*14e60*/  IMAD R4, R7, 0x2, R22 ;  /* 0x0000000207047824 */ /* 0x000fce00078e0216 */
[----:B------:R-:W-:Y:S05]  /*14e70*/  WARPSYNC.COLLECTIVE R15, `(.L_x_5916) ;  /* 0x000000000f087348 */ /* 0x000fea0003c00000 */
[----:B------:R0:W1:Y:S02]  /*14e80*/  SHFL.IDX P6, R14, R13, R12, R11 ;  /* 0x0000000c0d0e7389 */ /* 0x00006400000c000b */
[----:B01----:R-:W-:Y:S01]  /*14e90*/  ENDCOLLECTIVE ;  /* 0x000000000000791b */ /* 0x003fe20003800000 */
.L_x_5916:
[----:B------:R-:W-:Y:S02]  /*14ea0*/  ULDC UR4, c[0x0][0x2f4] ;  /* 0x0000bd0000047ab9 */ /* 0x000fe40000000800 */
        /* <DEDUP_REMOVED lines=12> */
.L_x_5917:
        /* <DEDUP_REMOVED lines=13> */
.L_x_5918:
[----:B------:R-:W-:Y:S02]  /*15040*/  IMAD.MOV.U32 R13, RZ, RZ, R25 ;  /* 0x000000ffff0d7224 */ /* 0x000fe400078e0019 */
[----:B------:R-:W-:Y:S01]  /*15050*/  IMAD.MOV.U32 R12, RZ, RZ, 0x2 ;  /* 0x00000002ff0c7424 */ /* 0x000fe200078e00ff */
[----:B------:R-:W-:-:S13]  /*15060*/  IADD3 R2, P4, R14, R5, RZ ;  /* 0x000000050e027210 */ /* 0x000fda0007f9e0ff */
[----:B------:R-:W-:Y:S05]  /*15070*/  WARPSYNC.COLLECTIVE R15, `(.L_x_5919) ;  /* 0x000000000f087348 */ /* 0x000fea0003c00000 */
[----:B------:R0:W1:Y:S02]  /*15080*/  SHFL.IDX P6, R14, R13, R12, R11 ;  /* 0x0000000c0d0e7389 */ /* 0x00006400000c000b */
[----:B01----:R-:W-:Y:S01]  /*15090*/  ENDCOLLECTIVE ;  /* 0x000000000000791b */ /* 0x003fe20003800000 */
.L_x_5919:
        /* <DEDUP_REMOVED lines=15> */
.L_x_5920:
[----:B------:R-:W-:Y:S02]  /*15190*/  IMAD.MOV.U32 R13, RZ, RZ, R25 ;  /* 0x000000ffff0d7224 */ /* 0x000fe400078e0019 */
[----:B------:R-:W-:Y:S01]  /*151a0*/  IMAD.MOV.U32 R12, RZ, RZ, 0x3 ;  /* 0x00000003ff0c7424 */ /* 0x000fe200078e00ff */
[----:B------:R-:W-:-:S13]  /*151b0*/  IADD3 R2, P4, R14, R5, RZ ;  /* 0x000000050e027210 */ /* 0x000fda0007f9e0ff */
[----:B------:R-:W-:Y:S05]  /*151c0*/  WARPSYNC.COLLECTIVE R15, `(.L_x_5921) ;  /* 0x000000000f087348 */ /* 0x000fea0003c00000 */
[----:B------:R0:W1:Y:S02]  /*151d0*/  SHFL.IDX P6, R14, R13, R12, R11 ;  /* 0x0000000c0d0e7389 */ /* 0x00006400000c000b */
[----:B01----:R-:W-:Y:S01]  /*151e0*/  ENDCOLLECTIVE ;  /* 0x000000000000791b */ /* 0x003fe20003800000 */
.L_x_5921:
        /* <DEDUP_REMOVED lines=15> */
.L_x_5922:
[----:B------:R-:W-:Y:S02]  /*152e0*/  IMAD.MOV.U32 R13, RZ, RZ, R25 ;  /* 0x000000ffff0d7224 */ /* 0x000fe400078e0019 */
[----:B------:R-:W-:Y:S01]  /*152f0*/  IMAD.MOV.U32 R12, RZ, RZ, 0x4 ;  /* 0x00000004ff0c7424 */ /* 0x000fe200078e00ff */
[----:B------:R-:W-:-:S13]  /*15300*/  IADD3 R2, P4, R14, R5, RZ ;  /* 0x000000050e027210 */ /* 0x000fda0007f9e0ff */
[----:B------:R-:W-:Y:S05]  /*15310*/  WARPSYNC.COLLECTIVE R15, `(.L_x_5923) ;  /* 0x000000000f087348 */ /* 0x000fea0003c00000 */
[----:B------:R0:W1:Y:S02]  /*15320*/  SHFL.IDX P6, R14, R13, R12, R11 ;  /* 0x0000000c0d0e7389 */ /* 0x00006400000c000b */
[----:B01----:R-:W-:Y:S01]  /*15330*/  ENDCOLLECTIVE ;  /* 0x000000000000791b */ /* 0x003fe20003800000 */
.L_x_5923:
        /* <DEDUP_REMOVED lines=15> */
.L_x_5924:
[----:B------:R-:W-:Y:S02]  /*15430*/  IMAD.MOV.U32 R13, RZ, RZ, R25 ;  /* 0x000000ffff0d7224 */ /* 0x000fe400078e0019 */
[----:B------:R-:W-:Y:S01]  /*15440*/  IMAD.MOV.U32 R12, RZ, RZ, 0x5 ;  /* 0x00000005ff0c7424 */ /* 0x000fe200078e00ff */
[----:B------:R-:W-:-:S13]  /*15450*/  IADD3 R2, P4, R14, R5, RZ ;  /* 0x000000050e027210 */ /* 0x000fda0007f9e0ff */
[----:B------:R-:W-:Y:S05]  /*15460*/  WARPSYNC.COLLECTIVE R15, `(.L_x_5925) ;  /* 0x000000000f087348 */ /* 0x000fea0003c00000 */
[----:B------:R0:W1:Y:S02]  /*15470*/  SHFL.IDX P6, R14, R13, R12, R11 ;  /* 0x0000000c0d0e7389 */ /* 0x00006400000c000b */
[----:B01----:R-:W-:Y:S01]  /*15480*/  ENDCOLLECTIVE ;  /* 0x000000000000791b */ /* 0x003fe20003800000 */
.L_x_5925:
        /* <DEDUP_REMOVED lines=14> */
.L_x_5926:
[----:B------:R-:W-:Y:S05]  /*15570*/  BRA `(.L_x_5927) ;  /* 0xffffffbc00947947 */ /* 0x000fea000383ffff */
.L_x_5821:
        /* <DEDUP_REMOVED lines=8> */
.L_x_5929:
[----:B------:R-:W-:Y:S05]  /*15600*/  BSYNC B0 ;  /* 0x0000000000007941 */ /* 0x000fea0003800000 */
.L_x_5928:
        /* <DEDUP_REMOVED lines=9> */
.L_x_5930:
        /* <DEDUP_REMOVED lines=18> */
.L_x_5931:
[----:B------:R-:W-:Y:S01]  /*157c0*/  IMAD.MOV.U32 R12, RZ, RZ, 0x2 ;  /* 0x00000002ff0c7424 */ /* 0x000fe200078e00ff */
[----:B------:R-:W-:-:S05]  /*157d0*/  SEL R6, R14, RZ, P1 ;  /* 0x000000ff0e067207 */ /* 0x000fca0000800000 */
[----:B------:R-:W-:-:S04]  /*157e0*/  IMAD.IADD R6, R5, 0x1, R6 ;  /* 0x0000000105067824 */ /* 0x000fc800078e0206 */
[----:B------:R-:W-:-:S07]  /*157f0*/  IMAD.MOV.U32 R13, RZ, RZ, R6 ;  /* 0x000000ffff0d7224 */ /* 0x000fce00078e0006 */
[----:B------:R-:W-:Y:S05]  /*15800*/  WARPSYNC.COLLECTIVE R15, `(.L_x_5932) ;  /* 0x000000000f087348 */ /* 0x000fea0003c00000 */
[----:B------:R0:W1:Y:S02]  /*15810*/  SHFL.UP P6, R14, R13, R12, R11 ;  /* 0x0400000c0d0e7389 */ /* 0x00006400000c000b */
[----:B01----:R-:W-:Y:S01]  /*15820*/  ENDCOLLECTIVE ;  /* 0x000000000000791b */ /* 0x003fe20003800000 */
.L_x_5932:
[----:B------:R-:W-:Y:S01]  /*15830*/  IMAD.MOV.U32 R12, RZ, RZ, 0x4 ;  /* 0x00000004ff0c7424 */ /* 0x000fe200078e00ff */
[----:B------:R-:W-:-:S04]  /*15840*/  SEL R7, R14, RZ, P2 ;  /* 0x000000ff0e077207 */ /* 0x000fc80001000000 */
[----:B------:R-:W-:-:S05]  /*15850*/  IADD3 R7, R6, R7, RZ ;  /* 0x0000000706077210 */ /* 0x000fca0007ffe0ff */
[----:B------:R-:W-:-:S07]  /*15860*/  IMAD.MOV.U32 R13, RZ, RZ, R7 ;  /* 0x000000ffff0d7224 */ /* 0x000fce00078e0007 */
[----:B------:R-:W-:Y:S05]  /*15870*/  WARPSYNC.COLLECTIVE R15, `(.L_x_5933) ;  /* 0x000000000f087348 */ /* 0x000fea0003c00000 */
[----:B------:R0:W1:Y:S02]  /*15880*/  SHFL.UP P6, R14, R13, R12, R11 ;  /* 0x0400000c0d0e7389 */ /* 0x00006400000c000b */
[----:B01----:R-:W-:Y:S01]  /*15890*/  ENDCOLLECTIVE ;  /* 0x000000000000791b */ /* 0x003fe20003800000 */
.L_x_5933:
[----:B------:R-:W-:Y:S02]  /*158a0*/  MOV R12, 0x8 ;  /* 0x00000008000c7802 */ /* 0x000fe40000000f00 */
[----:B------:R-:W-:-:S05]  /*158b0*/  SEL R2, R14, RZ, P3 ;  /* 0x000000ff0e027207 */ /* 0x000fca0001800000 */
[----:B------:R-:W-:-:S04]  /*158c0*/  IMAD.IADD R2, R7, 0x1, R2 ;  /* 0x0000000107027824 */ /* 0x000fc800078e0202 */
[----:B------:R-:W-:-:S07]  /*158d0*/  IMAD.MOV.U32 R13, RZ, RZ, R2 ;  /* 0x000000ffff0d7224 */ /* 0x000fce00078e0002 */
[----:B------:R-:W-:Y:S05]  /*158e0*/  WARPSYNC.COLLECTIVE R15, `(.L_x_5934) ;  /* 0x000000000f087348 */ /* 0x000fea0003c00000 */
[----:B------:R0:W1:Y:S02]  /*158f0*/  SHFL.UP P6, R14, R13, R12, R11 ;  /* 0x0400000c0d0e7389 */ /* 0x00006400000c000b */
[----:B01----:R-:W-:Y:S01]  /*15900*/  ENDCOLLECTIVE ;  /* 0x000000000000791b */ /* 0x003fe20003800000 */
.L_x_5934:
[----:B------:R-:W-:Y:S01]  /*15910*/  IMAD.MOV.U32 R12, RZ, RZ, 0x10 ;  /* 0x00000010ff0c7424 */ /* 0x000fe200078e00ff */
[----:B------:R-:W-:-:S05]  /*15920*/  SEL R3, R14, RZ, P4 ;  /* 0x000000ff0e037207 */ /* 0x000fca0002000000 */
[----:B------:R-:W-:-:S04]  /*15930*/  IMAD.IADD R3, R2, 0x1, R3 ;  /* 0x0000000102037824 */ /* 0x000fc800078e0203 */
[----:B------:R-:W-:-:S07]  /*15940*/  IMAD.MOV.U32 R13, RZ, RZ, R3 ;  /* 0x000000ffff0d7224 */ /* 0x000fce00078e0003 */
[----:B------:R-:W-:Y:S05]  /*15950*/  WARPSYNC.COLLECTIVE R15, `(.L_x_5935) ;  /* 0x000000000f087348 */ /* 0x000fea0003c00000 */
[----:B------:R0:W1:Y:S02]  /*15960*/  SHFL.UP P6, R14, R13, R12, R11 ;  /* 0x0400000c0d0e7389 */ /* 0x00006400000c000b */
[----:B01----:R-:W-:Y:S01]  /*15970*/  ENDCOLLECTIVE ;  /* 0x000000000000791b */ /* 0x003fe20003800000 */
.L_x_5935:
        /* <DEDUP_REMOVED lines=8> */
.L_x_5936:
[----:B------:R-:W-:Y:S05]  /*15a00*/  BRA `(.L_x_5937) ;  /* 0xffffffbc00a47947 */ /* 0x000fea000383ffff */
.L_x_5826:
        /* <DEDUP_REMOVED lines=8> */
.L_x_5939:
[----:B------:R-:W-:Y:S05]  /*15a90*/  BSYNC B0 ;  /* 0x0000000000007941 */ /* 0x000fea0003800000 */
.L_x_5938:
        /* <DEDUP_REMOVED lines=8> */
.L_x_5940:
[----:B------:R-:W-:Y:S01]  /*15b20*/  IMAD.MOV.U32 R12, RZ, RZ, 0x4 ;  /* 0x00000004ff0c7424 */ /* 0x000fe200078e00ff */
[----:B------:R-:W-:-:S05]  /*15b30*/  SEL R2, R14, RZ, P2 ;  /* 0x000000ff0e027207 */ /* 0x000fca0001000000 */
[----:B------:R-:W-:-:S04]  /*15b40*/  IMAD.IADD R2, R13, 0x1, R2 ;  /* 0x000000010d027824 */ /* 0x000fc800078e0202 */
[----:B------:R-:W-:-:S07]  /*15b50*/  IMAD.MOV.U32 R13, RZ, RZ, R2 ;  /* 0x000000ffff0d7224 */ /* 0x000fce00078e0002 */
[----:B------:R-:W-:Y:S05]  /*15b60*/  WARPSYNC.COLLECTIVE R15, `(.L_x_5941) ;  /* 0x000000000f087348 */ /* 0x000fea0003c00000 */
[----:B------:R0:W1:Y:S02]  /*15b70*/  SHFL.UP P6, R14, R13, R12, R11 ;  /* 0x0400000c0d0e7389 */ /* 0x00006400000c000b */
[----:B01----:R-:W-:Y:S01]  /*15b80*/  ENDCOLLECTIVE ;  /* 0x000000000000791b */ /* 0x003fe20003800000 */
.L_x_5941:
[----:B------:R-:W-:Y:S01]  /*15b90*/  IMAD.MOV.U32 R12, RZ, RZ, 0x8 ;  /* 0x00000008ff0c7424 */ /* 0x000fe200078e00ff */
[----:B------:R-:W-:-:S05]  /*15ba0*/  SEL R3, R14, RZ, P3 ;  /* 0x000000ff0e037207 */ /* 0x000fca0001800000 */
[----:B------:R-:W-:-:S05]  /*15bb0*/  IMAD.IADD R3, R2, 0x1, R3 ;  /* 0x0000000102037824 */ /* 0x000fca00078e0203 */
[----:B------:R-:W-:-:S07]  /*15bc0*/  MOV R13, R3 ;  /* 0x00000003000d7202 */ /* 0x000fce0000000f00 */
[----:B------:R-:W-:Y:S05]  /*15bd0*/  WARPSYNC.COLLECTIVE R15, `(.L_x_5942) ;  /* 0x000000000f087348 */ /* 0x000fea0003c00000 */
[----:B------:R0:W1:Y:S02]  /*15be0*/  SHFL.UP P6, R14, R13, R12, R11 ;  /* 0x0400000c0d0e7389 */ /* 0x00006400000c000b */
[----:B01----:R-:W-:Y:S01]  /*15bf0*/  ENDCOLLECTIVE ;  /* 0x000000000000791b */ /* 0x003fe20003800000 */
.L_x_5942:
[----:B------:R-:W-:Y:S01]  /*15c00*/  IMAD.MOV.U32 R12, RZ, RZ, 0x10 ;  /* 0x00000010ff0c7424 */ /* 0x000fe200078e00ff */
[----:B------:R-:W-:-:S05]  /*15c10*/  SEL R4, R14, RZ, P4 ;  /* 0x000000ff0e047207 */ /* 0x000fca0002000000 */
[----:B------:R-:W-:-:S04]  /*15c20*/  IMAD.IADD R4, R3, 0x1, R4 ;  /* 0x0000000103047824 */ /* 0x000fc800078e0204 */
[----:B------:R-:W-:-:S07]  /*15c30*/  IMAD.MOV.U32 R13, RZ, RZ, R4 ;  /* 0x000000ffff0d7224 */ /* 0x000fce00078e0004 */
[----:B------:R-:W-:Y:S05]  /*15c40*/  WARPSYNC.COLLECTIVE R15, `(.L_x_5943) ;  /* 0x000000000f087348 */ /* 0x000fea0003c00000 */
[----:B------:R0:W1:Y:S02]  /*15c50*/  SHFL.UP P6, R14, R13, R12, R11 ;  /* 0x0400000c0d0e7389 */ /* 0x00006400000c000b */
[----:B01----:R-:W-:Y:S01]  /*15c60*/  ENDCOLLECTIVE ;  /* 0x000000000000791b */ /* 0x003fe20003800000 */
.L_x_5943:
        /* <DEDUP_REMOVED lines=8> */
.L_x_5944:
[----:B------:R-:W-:Y:S05]  /*15cf0*/  BRA `(.L_x_5945) ;  /* 0xffffffbc00847947 */ /* 0x000fea000383ffff */
.L_x_5828:
[----:B------:R-:W-:Y:S01]  /*15d00*/  BSSY B0, `(.L_x_5946) ;  /* 0x0000006000007945 */ /* 0x000fe20003800000 */
[----:B------:R-:W-:Y:S01]  /*15d10*/  PLOP3.LUT P6, PT, P6, PT, PT, 0x8, 0x0 ;  /* 0x000000000000781c */ /* 0x000fe200037ce170 */
[----:B------:R-:W-:-:S12]  /*15d20*/  IMAD.MOV.U32 R15, RZ, RZ, -0x1 ;  /* 0xffffffffff0f7424 */ /* 0x000fd800078e00ff */
[----:B0-----:R-:W-:Y:S05]  /*15d30*/  WARPSYNC.COLLECTIVE R15, `(.L_x_5947) ;  /* 0x000000000f087348 */ /* 0x001fea0003c00000 */
[----:B------:R-:W-:Y:S01]  /*15d40*/  VOTE.ANY R14, PT, P6 ;  /* 0x00000000000e7806 */ /* 0x000fe200030e0100 */
[----:B0-----:R-:W-:Y:S06]  /*15d50*/  ENDCOLLECTIVE ;  /* 0x000000000000791b */ /* 0x001fec0003800000 */
.L_x_5947:
[----:B------:R-:W-:Y:S05]  /*15d60*/  BSYNC B0 ;  /* 0x0000000000007941 */ /* 0x000fea0003800000 */
.L_x_5946:
        /* <DEDUP_REMOVED lines=9> */
.L_x_5948:
[----:B------:R-:W-:Y:S01]  /*15e00*/  MOV R5, R14 ;  /* 0x0000000e00057202 */ /* 0x000fe20000000f00 */
[----:B------:R-:W-:Y:S06]  /*15e10*/  BRA `(.L_x_5949) ;  /* 0xffffffbc00747947 */ /* 0x000fec000383ffff */
.L_x_5830:
[----:B------:R-:W-:Y:S01]  /*15e20*/  BSSY B0, `(.L_x_5950) ;  /* 0x0000007000007945 */ /* 0x000fe20003800000 */
[----:B------:R-:W-:Y:S02]  /*15e30*/  IMAD.MOV.U32 R13, RZ, RZ, R6 ;  /* 0x000000ffff0d7224 */ /* 0x000fe400078e0006 */
[----:B------:R-:W-:Y:S02]  /*15e40*/  IMAD.MOV.U32 R11, RZ, RZ, 0x1f ;  /* 0x0000001fff0b7424 */ /* 0x000fe400078e00ff */
[----:B------:R-:W-:-:S07]  /*15e50*/  IMAD.MOV.U32 R15, RZ, RZ, -0x1 ;  /* 0xffffffffff0f7424 */ /* 0x000fce00078e00ff */
[----:B012---:R-:W-:Y:S05]  /*15e60*/  WARPSYNC.COLLECTIVE R15, `(.L_x_5951) ;  /* 0x000000000f087348 */ /* 0x007fea0003c00000 */
[----:B------:R3:W4:Y:S02]  /*15e70*/  SHFL.IDX P6, R14, R13, R12, R11 ;  /* 0x0000000c0d0e7389 */ /* 0x00072400000c000b */
[----:B01234-:R-:W-:Y:S01]  /*15e80*/  ENDCOLLECTIVE ;  /* 0x000000000000791b */ /* 0x01ffe20003800000 */
.L_x_5951:
[----:B------:R-:W-:Y:S05]  /*15e90*/  BSYNC B0 ;  /* 0x0000000000007941 */ /* 0x000fea0003800000 */
.L_x_5950:
[----:B------:R-:W-:Y:S05]  /*15ea0*/  BRA `(.L_x_5829) ;  /* 0xffffffbc006c7947 */ /* 0x000fea000383ffff */
.L_x_5834:
[----:B-1----:R1:W3:Y:S02]  /*15eb0*/  SYNCS.PHASECHK.TRANS64.TRYWAIT P0, [R4+URZ+0x30820], R0 ;  /* 0x03082000040075a7 */ /* 0x0022e4000800017f */
[----:B---3--:R-:W-:Y:S05]  /*15ec0*/  @!P0 NANOSLEEP.SYNCS 0x989680 ;  /* 0x009896800000895d */ /* 0x008fea0003900000 */
[----:B------:R-:W3:Y:S02]  /*15ed0*/  @!P0 SYNCS.PHASECHK.TRANS64 P0, [R4+URZ+0x30820], R0 ;  /* 0x03082000040085a7 */ /* 0x000ee4000800007f */
[----:B---3--:R-:W-:Y:S05]  /*15ee0*/  @!P0 BRA `(.L_x_5834) ;  /* 0xfffffffc00f08947 */ /* 0x008fea000383ffff */
[----:B------:R-:W-:Y:S05]  /*15ef0*/  BRA `(.L_x_5952) ;  /* 0xffffffc000e47947 */ /* 0x000fea000383ffff */
.L_x_5835:
        /* <DEDUP_REMOVED lines=11> */
.L_x_5954:
[----:B------:R-:W-:Y:S05]  /*15fb0*/  BSYNC B0 ;  /* 0x0000000000007941 */ /* 0x000fea0003800000 */
.L_x_5953:
[----:B------:R-:W-:Y:S05]  /*15fc0*/  BRA `(.L_x_5955) ;  /* 0xffffffc000cc7947 */ /* 0x000fea000383ffff */
.L_x_5838:
[----:B------:R-:W-:Y:S01]  /*15fd0*/  BSSY B1, `(.L_x_5956) ;  /* 0x0000006000017945 */ /* 0x000fe20003800000 */
[----:B------:R-:W-:-:S07]  /*15fe0*/  IMAD.MOV.U32 R15, RZ, RZ, -0x1 ;  /* 0xffffffffff0f7424 */ /* 0x000fce00078e00ff */
[----:B012---:R-:W-:Y:S05]  /*15ff0*/  WARPSYNC.COLLECTIVE R15, `(.L_x_5957) ;  /* 0x000000000f0c7348 */ /* 0x007fea0003c00000 */
[----:B------:R-:W-:Y:S02]  /*16000*/  ELECT P6, UR62, PT ;  /* 0x00000000003e782f */ /* 0x000fe400038c0000 */
[----:B------:R-:W-:Y:S01]  /*16010*/  MOV R14, UR62 ;  /* 0x0000003e000e7c02 */ /* 0x000fe20008000f00 */
[----:B012---:R-:W-:Y:S10]  /*16020*/  ENDCOLLECTIVE ;  /* 0x000000000000791b */ /* 0x007ff40003800000 */
.L_x_5957:
[----:B------:R-:W-:Y:S05]  /*16030*/  BSYNC B1 ;  /* 0x0000000000017941 */ /* 0x000fea0003800000 */
.L_x_5956:
[----:B------:R-:W-:Y:S05]  /*16040*/  BRA `(.L_x_5958) ;  /* 0xffffffc000c47947 */ /* 0x000fea000383ffff */
.L_x_5840:
[----:B-1----:R1:W3:Y:S02]  /*16050*/  SYNCS.PHASECHK.TRANS64.TRYWAIT P1, [R5+URZ+0x30840], R0 ;  /* 0x03084000050075a7 */ /* 0x0022e4000802017f */
[----:B---3--:R-:W-:Y:S05]  /*16060*/  @!P1 NANOSLEEP.SYNCS 0x989680 ;  /* 0x009896800000995d */ /* 0x008fea0003900000 */
[----:B------:R-:W3:Y:S02]  /*16070*/  @!P1 SYNCS.PHASECHK.TRANS64 P1, [R5+URZ+0x30840], R0 ;  /* 0x03084000050095a7 */ /* 0x000ee4000802007f */
[----:B---3--:R-:W-:Y:S05]  /*16080*/  @!P1 BRA `(.L_x_5840) ;  /* 0xfffffffc00f09947 */ /* 0x008fea000383ffff */
[----:B------:R-:W-:Y:S05]  /*16090*/  BRA `(.L_x_5959) ;  /* 0xffffffc000ec7947 */ /* 0x000fea000383ffff */
.L_x_5842:
[----:B---3--:R3:W4:Y:S02]  /*160a0*/  SYNCS.PHASECHK.TRANS64.TRYWAIT P1, [R27+URZ+0x30840], R2 ;  /* 0x030840021b0075a7 */ /* 0x008724000802017f */
[----:B----4-:R-:W-:Y:S05]  /*160b0*/  @!P1 NANOSLEEP.SYNCS 0x989680 ;  /* 0x009896800000995d */ /* 0x010fea0003900000 */
[----:B------:R-:W4:Y:S02]  /*160c0*/  @!P1 SYNCS.PHASECHK.TRANS64 P1, [R27+URZ+0x30840], R2 ;  /* 0x030840021b0095a7 */ /* 0x000f24000802007f */
[----:B----4-:R-:W-:Y:S05]  /*160d0*/  @!P1 BRA `(.L_x_5842) ;  /* 0xfffffffc00f09947 */ /* 0x010fea000383ffff */
[----:B------:R-:W-:Y:S05]  /*160e0*/  BRA `(.L_x_5960) ;  /* 0xffffffc000f87947 */ /* 0x000fea000383ffff */
.L_x_5844:
[----:B----4-:R4:W0:Y:S02]  /*160f0*/  SYNCS.PHASECHK.TRANS64.TRYWAIT P1, [R5+URZ+0x30860], R0 ;  /* 0x03086000050075a7 */ /* 0x010824000802017f */
[----:B0-----:R-:W-:Y:S05]  /*16100*/  @!P1 NANOSLEEP.SYNCS 0x989680 ;  /* 0x009896800000995d */ /* 0x001fea0003900000 */
[----:B------:R-:W0:Y:S02]  /*16110*/  @!P1 SYNCS.PHASECHK.TRANS64 P1, [R5+URZ+0x30860], R0 ;  /* 0x03086000050095a7 */ /* 0x000e24000802007f */
[----:B0-----:R-:W-:Y:S05]  /*16120*/  @!P1 BRA `(.L_x_5844) ;  /* 0xfffffffc00f09947 */ /* 0x001fea000383ffff */
[----:B------:R-:W-:Y:S05]  /*16130*/  BRA `(.L_x_5961) ;  /* 0xffffffc000f47947 */ /* 0x000fea000383ffff */
.L_x_5962:
        /* <DEDUP_REMOVED lines=12> */
.L_x_15842:


//--------------------- .text._ZN7cutlass13device_kernelIN5flash11enable_sm90INS1_16FlashAttnFwdSm90INS1_25CollectiveMainloopFwdSm90ILi2EN4cute5tupleIJNS5_1CILi1EEES8_S8_EEENS6_IJNS7_ILi128EEENS7_ILi96EEENS7_ILi192EEEEEELi192ENS_10bfloat16_tEfNS_4arch4Sm90ELb1ELb0ELb1ELb1ELb1ELb1ELb0ELb1ELb1ELb1ELb0ELb0EEENS1_21CollectiveEpilogueFwdINS6_IJSA_SC_SB_EEES9_SE_SG_Li256ELb1ELb1ELb0ELb0EEENS1_36VarlenDynamicPersistentTileSchedulerILi128ELi96ELi256ELi128ELb0ELb1ELb1ELb1ELb1ELb1EEEEEEEEEvNT_6ParamsE --------------------------
	.section	.text._ZN7cutlass13device_kernelIN5flash11enable_sm90INS1_16FlashAttnFwdSm90INS1_25CollectiveMainloopFwdSm90ILi2EN4cute5tupleIJNS5_1CILi1EEES8_S8_EEENS6_IJNS7_ILi128EEENS7_ILi96EEENS7_ILi192EEEEEELi192ENS_10bfloat16_tEfNS_4arch4Sm90ELb1ELb0ELb1ELb1ELb1ELb1ELb0ELb1ELb1ELb1ELb0ELb0EEENS1_21CollectiveEpilogueFwdINS6_IJSA_SC_SB_EEES9_SE_SG_Li256ELb1ELb1ELb0ELb0EEENS1_36VarlenDynamicPersistentTileSchedulerILi128ELi96ELi256ELi128ELb0ELb1ELb1ELb1ELb1ELb1EEEEEEEEEvNT_6ParamsE,"ax",@progbits
	.align	128
.text._ZN7cutlass13device_kernelIN5flash11enable_sm90INS1_16FlashAttnFwdSm90INS1_25CollectiveMainloopFwdSm90ILi2EN4cute5tupleIJNS5_1CILi1EEES8_S8_EEENS6_IJNS7_ILi128EEENS7_ILi96EEENS7_ILi192EEEEEELi192ENS_10bfloat16_tEfNS_4arch4Sm90ELb1ELb0ELb1ELb1ELb1ELb1ELb0ELb1ELb1ELb1ELb0ELb0EEENS1_21CollectiveEpilogueFwdINS6_IJSA_SC_SB_EEES9_SE_SG_Li256ELb1ELb1ELb0ELb0EEENS1_36VarlenDynamicPersistentTileSchedulerILi128ELi96ELi256ELi128ELb0ELb1ELb1ELb1ELb1ELb1EEEEEEEEEvNT_6ParamsE:
        .type           _ZN7cutlass13device_kernelIN5flash11enable_sm90INS1_16FlashAttnFwdSm90INS1_25CollectiveMainloopFwdSm90ILi2EN4cute5tupleIJNS5_1CILi1EEES8_S8_EEENS6_IJNS7_ILi128EEENS7_ILi96EEENS7_ILi192EEEEEELi192ENS_10bfloat16_tEfNS_4arch4Sm90ELb1ELb0ELb1ELb1ELb1ELb1ELb0ELb1ELb1ELb1ELb0ELb0EEENS1_21CollectiveEpilogueFwdINS6_IJSA_SC_SB_EEES9_SE_SG_Li256ELb1ELb1ELb0ELb0EEENS1_36VarlenDynamicPersistentTileSchedulerILi128ELi96ELi256ELi128ELb0ELb1ELb1ELb1ELb1ELb1EEEEEEEEEvNT_6ParamsE,@function
        .size           _ZN7cutlass13device_kernelIN5flash11enable_sm90INS1_16FlashAttnFwdSm90INS1_25CollectiveMainloopFwdSm90ILi2EN4cute5tupleIJNS5_1CILi1EEES8_S8_EEENS6_IJNS7_ILi128EEENS7_ILi96EEENS7_ILi192EEEEEELi192ENS_10bfloat16_tEfNS_4arch4Sm90ELb1ELb0ELb1ELb1ELb1ELb1ELb0ELb1ELb1ELb1ELb0ELb0EEENS1_21CollectiveEpilogueFwdINS6_IJSA_SC_SB_EEES9_SE_SG_Li256ELb1ELb1ELb0ELb0EEENS1_36VarlenDynamicPersistentTileSchedulerILi128ELi96ELi256ELi128ELb0ELb1ELb1ELb1ELb1ELb1EEEEEEEEEvNT_6ParamsE,(.L_x_15843 - _ZN7cutlass13device_kernelIN5flash11enable_sm90INS1_16FlashAttnFwdSm90INS1_25CollectiveMainloopFwdSm90ILi2EN4cute5tupleIJNS5_1CILi1EEES8_S8_EEENS6_IJNS7_ILi128EEENS7_ILi96EEENS7_ILi192EEEEEELi192ENS_10bfloat16_tEfNS_4arch4Sm90ELb1ELb0ELb1ELb1ELb1ELb1ELb0ELb1ELb1ELb1ELb0ELb0EEENS1_21CollectiveEpilogueFwdINS6_IJSA_SC_SB_EEES9_SE_SG_Li256ELb1ELb1ELb0ELb0EEENS1_36VarlenDynamicPersistentTileSchedulerILi128ELi96ELi256ELi128ELb0ELb1ELb1ELb1ELb1ELb1EEEEEEEEEvNT_6ParamsE)
        .other          _ZN7cutlass13device_kernelIN5flash11enable_sm90INS1_16FlashAttnFwdSm90INS1_25CollectiveMainloopFwdSm90ILi2EN4cute5tupleIJNS5_1CILi1EEES8_S8_EEENS6_IJNS7_ILi128EEENS7_ILi96EEENS7_ILi192EEEEEELi192ENS_10bfloat16_tEfNS_4arch4Sm90ELb1ELb0ELb1ELb1ELb1ELb1ELb0ELb1ELb1ELb1ELb0ELb0EEENS1_21CollectiveEpilogueFwdINS6_IJSA_SC_SB_EEES9_SE_SG_Li256ELb1ELb1ELb0ELb0EEENS1_36VarlenDynamicPersistentTileSchedulerILi128ELi96ELi256ELi128ELb0ELb1ELb1ELb1ELb1ELb1EEEEEEEEEvNT_6ParamsE,@"STO_CUDA_ENTRY STV_DEFAULT"
_ZN7cutlass13device_kernelIN5flash11enable_sm90INS1_16FlashAttnFwdSm90INS1_25CollectiveMainloopFwdSm90ILi2EN4cute5tupleIJNS5_1CILi1EEES8_S8_EEENS6_IJNS7_ILi128EEENS7_ILi96EEENS7_ILi192EEEEEELi192ENS_10bfloat16_tEfNS_4arch4Sm90ELb1ELb0ELb1ELb1ELb1ELb1ELb0ELb1ELb1ELb1ELb0ELb0EEENS1_21CollectiveEpilogueFwdINS6_IJSA_SC_SB_EEES9_SE_SG_Li256ELb1ELb1ELb0ELb0EEENS1_36VarlenDynamicPersistentTileSchedulerILi128ELi96ELi256ELi128ELb0ELb1ELb1ELb1ELb1ELb1EEEEEEEEEvNT_6ParamsE:
        /* <DEDUP_REMOVED lines=18> */
.L_x_5964:
[----:B------:R-:W-:Y:S05]  /*0120*/  BSYNC B0 ;  /* 0x0000000000007941 */ /* 0x000fea0003800000 */
.L_x_5963:
        /* <DEDUP_REMOVED lines=41> */
.L_x_5965:
        /* <DEDUP_REMOVED lines=22> */
.L_x_5966:
        /* <DEDUP_REMOVED lines=18> */
.L_x_5967:
        /* <DEDUP_REMOVED lines=22> */
.L_x_5968:
        /* <DEDUP_REMOVED lines=22> */
.L_x_5969:
        /* <DEDUP_REMOVED lines=10> */
.L_x_5972:
        /* <DEDUP_REMOVED lines=15> */
[----:B0-----:R-:W2:Y:S01]  /*0a90*/  LDL R3, [R1+0x88] ;  /* 0x0000880001037983 */ /* 0x001ea20000100800 */
[----:B------:R-:W-:Y:S01]  /*0aa0*/  VIADD R0, R0, 0xffffff80 ;  /* 0xffffff8000007836 */ /* 0x000fe20000000000 */
[----:B------:R-:W-:Y:S01]  /*0ab0*/  R2UR UR4, R2 ;  /* 0x00000000020472ca */ /* 0x000fe200000e0000 */
[----:B------:R-:W-:Y:S01]  /*0ac0*/  IMAD.MOV.U32 R18, RZ, RZ, RZ ;  /* 0x000000ffff127224 */ /* 0x000fe200078e00ff */
[----:B------:R-:W-:Y:S01]  /*0ad0*/  MOV R204, RZ ;  /* 0x000000ff00cc7202 */ /* 0x000fe20000000f00 */
[----:B------:R-:W-:Y:S02]  /*0ae0*/  IMAD.MOV.U32 R199, RZ, RZ, RZ ;  /* 0x000000ffffc77224 */ /* 0x000fe400078e00ff */
[----:B------:R-:W-:-:S08]  /*0af0*/  IMAD.MOV.U32 R196, RZ, RZ, RZ ;  /* 0x000000ffffc47224 */ /* 0x000fd000078e00ff */
[----:B------:R-:W-:Y:S01]  /*0b00*/  UIADD3 UR4, UR4, 0x12400, URZ ;  /* 0x0001240004047890 */ /* 0x000fe2000fffe03f */
[----:B--2---:R-:W-:Y:S02]  /*0b10*/  R2UR UR5, R3 ;  /* 0x00000000030572ca */ /* 0x004fe400000e0000 */
[----:B------:R-:W-:-:S04]  /*0b20*/  SHF.R.S32.HI R3, RZ, 0x1f, R0 ;  /* 0x0000001fff037819 */ /* 0x000fc80000011400 */
[----:B------:R-:W-:-:S04]  /*0b30*/  LEA.HI R4, R3, R0, RZ, 0x7 ;  /* 0x0000000003047211 */ /* 0x000fc800078f38ff */
[----:B------:R-:W-:Y:S02]  /*0b40*/  LOP3.LUT R5, R4, 0xffffff80, RZ, 0xc0, !PT ;  /* 0xffffff8004057812 */ /* 0x000fe400078ec0ff */
[----:B------:R-:W-:Y:S01]  /*0b50*/  SHF.R.S32.HI R14, RZ, 0x7, R4 ;  /* 0x00000007ff0e7819 */ /* 0x000fe20000011404 */
[----:B------:R-:W-:Y:S02]  /*0b60*/  ULOP3.LUT UR5, UR5, 0x1, URZ, 0xfc, !UPT ;  /* 0x0000000105057892 */ /* 0x000fe4000f8efc3f */
[----:B------:R-:W-:Y:S01]  /*0b70*/  IMAD.IADD R15, R0, 0x1, -R5 ;  /* 0x00000001000f7824 */ /* 0x000fe200078e0a05 */
[----:B------:R-:W-:Y:S02]  /*0b80*/  LEA.HI R5, R3, R0, RZ, 0x4 ;  /* 0x0000000003057211 */ /* 0x000fe400078f20ff */
[----:B------:R-:W-:Y:S02]  /*0b90*/  LEA.HI R4, R4, R14, RZ, 0x1 ;  /* 0x0000000e04047211 */ /* 0x000fe400078f08ff */
[----:B------:R-:W-:Y:S01]  /*0ba0*/  SHF.R.S32.HI R8, RZ, 0x1f, R15 ;  /* 0x0000001fff087819 */ /* 0x000fe2000001140f */
[----:B------:R-:W-:Y:S01]  /*0bb0*/  STL [R1+0x60], R15 ;  /* 0x0000600f01007387 */ /* 0x000fe20000100800 */
[----:B------:R-:W-:-:S02]  /*0bc0*/  SHF.R.S32.HI R6, RZ, 0x4, R5 ;  /* 0x00000004ff067819 */ /* 0x000fc40000011405 */
[CC--:B------:R-:W-:Y:S01]  /*0bd0*/  LEA.HI R9, R8.reuse, R15.reuse, RZ, 0x2 ;  /* 0x0000000f08097211 */ /* 0x0c0fe200078f10ff */
[----:B------:R0:W-:Y:S01]  /*0be0*/  STL [R1+0x7c], R14 ;  /* 0x00007c0e01007387 */ /* 0x0001e20000100800 */
[----:B------:R-:W-:Y:S02]  /*0bf0*/  LEA.HI R8, R8, R15, RZ, 0x5 ;  /* 0x0000000f08087211 */ /* 0x000fe400078f28ff */
[--C-:B------:R-:W-:Y:S02]  /*0c00*/  SHF.R.S32.HI R10, RZ, 0x2, R9.reuse ;  /* 0x00000002ff0a7819 */ /* 0x100fe40000011409 */
[----:B------:R-:W-:Y:S02]  /*0c10*/  SHF.R.S32.HI R7, RZ, 0x1f, R9 ;  /* 0x0000001fff077819 */ /* 0x000fe40000011409 */
[----:B------:R-:W-:Y:S02]  /*0c20*/  SHF.R.S32.HI R8, RZ, 0x5, R8 ;  /* 0x00000005ff087819 */ /* 0x000fe40000011408 */
[----:B------:R-:W-:-:S02]  /*0c30*/  LEA.HI R11, R7, R10, RZ, 0x3 ;  /* 0x0000000a070b7211 */ /* 0x000fc400078f18ff */
[----:B------:R-:W-:Y:S02]  /*0c40*/  LEA.HI R7, R5, R6, RZ, 0x1 ;  /* 0x0000000605077211 */ /* 0x000fe400078f08ff */
[----:B------:R-:W-:Y:S02]  /*0c50*/  LOP3.LUT R11, R11, 0xfffffff8, RZ, 0xc0, !PT ;  /* 0xfffffff80b0b7812 */ /* 0x000fe400078ec0ff */
[----:B------:R-:W-:Y:S02]  /*0c60*/  LOP3.LUT R7, R7, 0x1ffffffe, RZ, 0xc0, !PT ;  /* 0x1ffffffe07077812 */ /* 0x000fe400078ec0ff */
[----:B------:R-:W-:Y:S01]  /*0c70*/  LOP3.LUT R5, R5, 0x3fffff0, RZ, 0xc0, !PT ;  /* 0x03fffff005057812 */ /* 0x000fe200078ec0ff */
[----:B------:R-:W-:Y:S01]  /*0c80*/  IMAD.IADD R11, R10, 0x1, -R11 ;  /* 0x000000010a0b7824 */ /* 0x000fe200078e0a0b */
[CC--:B------:R-:W-:Y:S01]  /*0c90*/  LEA.HI R10, R3.reuse, R0.reuse, RZ, 0x2 ;  /* 0x00000000030a7211 */ /* 0x0c0fe200078f10ff */
[----:B------:R-:W-:Y:S01]  /*0ca0*/  IMAD.IADD R7, R6, 0x1, -R7 ;  /* 0x0000000106077824 */ /* 0x000fe200078e0a07 */
[----:B------:R-:W-:Y:S01]  /*0cb0*/  LEA.HI R6, R3, R0, RZ, 0x5 ;  /* 0x0000000003067211 */ /* 0x000fe200078f28ff */
[----:B------:R-:W-:Y:S01]  /*0cc0*/  IMAD R11, R8, 0x10, R11 ;  /* 0x00000010080b7824 */ /* 0x000fe200078e020b */
[----:B------:R-:W-:Y:S01]  /*0cd0*/  LOP3.LUT R13, R10, 0xfffffffc, RZ, 0xc0, !PT ;  /* 0xfffffffc0a0d7812 */ /* 0x000fe200078ec0ff */
[----:B------:R-:W-:Y:S01]  /*0ce0*/  IMAD.IADD R5, R0, 0x1, -R5 ;  /* 0x0000000100057824 */ /* 0x000fe200078e0a05 */
[----:B------:R-:W-:-:S02]  /*0cf0*/  SHF.R.S32.HI R6, RZ, 0x5, R6 ;  /* 0x00000005ff067819 */ /* 0x000fc40000011406 */
[----:B------:R-:W-:Y:S01]  /*0d00*/  LEA.HI R8, R3, R0, RZ, 0x3 ;  /* 0x0000000003087211 */ /* 0x000fe200078f18ff */
[----:B------:R-:W-:Y:S01]  /*0d10*/  IMAD.IADD R20, R0, 0x1, -R13 ;  /* 0x0000000100147824 */ /* 0x000fe200078e0a0d */
[--C-:B------:R-:W-:Y:S01]  /*0d20*/  SHF.R.S32.HI R203, RZ, 0x2, R10.reuse ;  /* 0x00000002ffcb7819 */ /* 0x100fe2000001140a */
[----:B------:R-:W-:Y:S01]  /*0d30*/  IMAD R12, R6, 0x10, R5 ;  /* 0x00000010060c7824 */ /* 0x000fe200078e0205 */
[----:B------:R-:W-:Y:S01]  /*0d40*/  LOP3.LUT R3, R8, 0xfffffff8, RZ, 0xc0, !PT ;  /* 0xfffffff808037812 */ /* 0x000fe200078ec0ff */
[----:B------:R-:W-:Y:S01]  /*0d50*/  IMAD.SHL.U32 R192, R20, 0x4, RZ ;  /* 0x0000000414c07824 */ /* 0x000fe200078e00ff */
[----:B------:R-:W-:Y:S01]  /*0d60*/  SHF.R.S32.HI R10, RZ, 0x1f, R10 ;  /* 0x0000001fff0a7819 */ /* 0x000fe2000001140a */
[C---:B------:R-:W-:Y:S01]  /*0d70*/  VIADD R5, R203.reuse, 0x40 ;  /* 0x00000040cb057836 */ /* 0x040fe20000000000 */
[----:B------:R-:W-:Y:S01]  /*0d80*/  LOP3.LUT R4, R4, 0x3fffffe, RZ, 0xc0, !PT ;  /* 0x03fffffe04047812 */ /* 0x000fe200078ec0ff */
[----:B------:R-:W-:Y:S01]  /*0d90*/  IMAD.IADD R19, R0, 0x1, -R3 ;  /* 0x0000000100137824 */ /* 0x000fe200078e0a03 */
[----:B------:R-:W-:Y:S01]  /*0da0*/  LEA.HI R10, R10, R203, RZ, 0x3 ;  /* 0x000000cb0a0a7211 */ /* 0x000fe200078f18ff */
[C---:B------:R-:W-:Y:S01]  /*0db0*/  VIADD R206, R192.reuse, 0x20 ;  /* 0x00000020c0ce7836 */ /* 0x040fe20000000000 */
[----:B------:R-:W-:Y:S01]  /*0dc0*/  SHF.R.S32.HI R0, RZ, 0x1f, R5 ;  /* 0x0000001fff007819 */ /* 0x000fe20000011405 */
[----:B------:R-:W-:Y:S01]  /*0dd0*/  VIADD R205, R192, 0x40 ;  /* 0x00000040c0cd7836 */ /* 0x000fe20000000000 */
[----:B------:R-:W-:Y:S01]  /*0de0*/  LOP3.LUT R10, R10, 0xfffffff8, RZ, 0xc0, !PT ;  /* 0xfffffff80a0a7812 */ /* 0x000fe200078ec0ff */
[----:B------:R-:W-:Y:S01]  /*0df0*/  IMAD.IADD R195, R192, 0x1, R206 ;  /* 0x00000001c0c37824 */ /* 0x000fe200078e02ce */
[----:B------:R-:W-:Y:S01]  /*0e00*/  LEA.HI R0, R0, R5, RZ, 0x3 ;  /* 0x0000000500007211 */ /* 0x000fe200078f18ff */
[----:B------:R-:W-:Y:S01]  /*0e10*/  IMAD.IADD R194, R192, 0x1, R205 ;  /* 0x00000001c0c27824 */ /* 0x000fe200078e02cd */
[----:B------:R-:W-:Y:S01]  /*0e20*/  STL [R1+0x54], R20 ;  /* 0x0000541401007387 */ /* 0x000fe20000100800 */
[----:B------:R-:W-:Y:S01]  /*0e30*/  IMAD.IADD R228, R203, 0x1, -R10 ;  /* 0x00000001cbe47824 */ /* 0x000fe200078e0a0a */
[----:B------:R-:W-:Y:S01]  /*0e40*/  SHF.R.S32.HI R8, RZ, 0x3, R8 ;  /* 0x00000003ff087819 */ /* 0x000fe20000011408 */
[----:B------:R-:W-:Y:S01]  /*0e50*/  IMAD.SHL.U32 R223, R0, 0x40, RZ ;  /* 0x0000004000df7824 */ /* 0x000fe200078e00ff */
[----:B------:R-:W-:Y:S01]  /*0e60*/  SHF.R.S32.HI R0, RZ, 0x1f, R195 ;  /* 0x0000001fff007819 */ /* 0x000fe200000114c3 */
[----:B------:R-:W-:Y:S01]  /*0e70*/  IMAD.SHL.U32 R219, R228, 0x40, RZ ;  /* 0x00000040e4db7824 */ /* 0x000fe200078e00ff */
[----:B------:R-:W-:Y:S01]  /*0e80*/  SHF.R.S32.HI R3, RZ, 0x1f, R194 ;  /* 0x0000001fff037819 */ /* 0x000fe200000114c2 */
[----:B------:R-:W-:Y:S01]  /*0e90*/  IMAD.SHL.U32 R216, R5, 0x40, RZ ;  /* 0x0000004005d87824 */ /* 0x000fe200078e00ff */
[-C--:B------:R-:W-:Y:S01]  /*0ea0*/  LEA.HI R197, R0, R195.reuse, RZ, 0x3 ;  /* 0x000000c300c57211 */ /* 0x080fe200078f18ff */
[----:B------:R-:W-:Y:S01]  /*0eb0*/  IMAD.IADD R4, R14, 0x1, -R4 ;  /* 0x000000010e047824 */ /* 0x000fe200078e0a04 */
[----:B------:R-:W-:Y:S01]  /*0ec0*/  LEA.HI R0, R0, R195, RZ, 0x6 ;  /* 0x000000c300007211 */ /* 0x000fe200078f30ff */
[----:B------:R-:W-:Y:S01]  /*0ed0*/  IMAD R12, R12, 0x8, R7 ;  /* 0x000000080c0c7824 */ /* 0x000fe200078e0207 */
[-C--:B------:R-:W-:Y:S01]  /*0ee0*/  LEA.HI R5, R3, R194.reuse, RZ, 0x6 ;  /* 0x000000c203057211 */ /* 0x080fe200078f30ff */
[----:B0-----:R-:W-:Y:S01]  /*0ef0*/  IMAD R14, R4, 0x40, R11 ;  /* 0x00000040040e7824 */ /* 0x001fe200078e020b */
[----:B------:R-:W-:Y:S01]  /*0f00*/  LOP3.LUT R219, R219, 0x1c0, RZ, 0xc0, !PT ;  /* 0x000001c0dbdb7812 */ /* 0x000fe200078ec0ff */
[----:B------:R-:W-:Y:S01]  /*0f10*/  IMAD.SHL.U32 R222, R6, 0x200, RZ ;  /* 0x0000020006de7824 */ /* 0x000fe200078e00ff */
[----:B------:R-:W-:Y:S01]  /*0f20*/  LEA.HI R3, R3, R194, RZ, 0x3 ;  /* 0x000000c203037211 */ /* 0x000fe200078f18ff */
[----:B------:R-:W-:Y:S01]  /*0f30*/  IMAD.SHL.U32 R4, R0, 0x80, RZ ;  /* 0x0000008000047824 */ /* 0x000fe200078e00ff */
[----:B------:R-:W-:Y:S01]  /*0f40*/  LOP3.LUT R216, R216, 0x1c0, RZ, 0xc0, !PT ;  /* 0x000001c0d8d87812 */ /* 0x000fe200078ec0ff */
[----:B------:R-:W-:Y:S01]  /*0f50*/  IMAD.SHL.U32 R7, R5, 0x80, RZ ;  /* 0x0000008005077824 */ /* 0x000fe200078e00ff */
[----:B------:R-:W-:Y:S01]  /*0f60*/  SHF.R.U32.HI R221, RZ, 0x3, R219 ;  /* 0x00000003ffdd7819 */ /* 0x000fe200000116db */
[----:B------:R0:W-:Y:S01]  /*0f70*/  STL [R1+0x3c], R19 ;  /* 0x00003c1301007387 */ /* 0x0001e20000100800 */
[C---:B------:R-:W-:Y:S01]  /*0f80*/  LOP3.LUT R0, R219.reuse, 0x38, R197, 0xf8, !PT ;  /* 0x00000038db007812 */ /* 0x040fe200078ef8c5 */
[----:B------:R-:W-:Y:S01]  /*0f90*/  IMAD.SHL.U32 R16, R20, 0x8, RZ ;  /* 0x0000000814107824 */ /* 0x000fe200078e00ff */
[--C-:B------:R-:W-:Y:S01]  /*0fa0*/  LOP3.LUT R6, R219, 0x38, R3.reuse, 0xf8, !PT ;  /* 0x00000038db067812 */ /* 0x100fe200078ef803 */
[----:B------:R-:W-:Y:S01]  /*0fb0*/  STL [R1+0x80], R14 ;  /* 0x0000800e01007387 */ /* 0x000fe20000100800 */
[----:B------:R-:W-:Y:S01]  /*0fc0*/  SHF.R.U32.HI R13, RZ, 0x3, R216 ;  /* 0x00000003ff0d7819 */ /* 0x000fe200000116d8 */
[----:B------:R-:W-:Y:S01]  /*0fd0*/  IMAD.SHL.U32 R224, R19, 0x8, RZ ;  /* 0x0000000813e07824 */ /* 0x000fe200078e00ff */
[C---:B------:R-:W-:Y:S01]  /*0fe0*/  LOP3.LUT R11, R216.reuse, 0x38, R3, 0xf8, !PT ;  /* 0x00000038d80b7812 */ /* 0x040fe200078ef803 */
[----:B------:R-:W-:Y:S01]  /*0ff0*/  STL [R1+0x50], RZ ;  /* 0x000050ff01007387 */ /* 0x000fe20000100800 */
[----:B------:R-:W-:Y:S01]  /*1000*/  LOP3.LUT R10, R216, 0x38, R197, 0xf8, !PT ;  /* 0x00000038d80a7812 */ /* 0x000fe200078ef8c5 */
[----:B------:R-:W-:Y:S01]  /*1010*/  VIADD R22, R16, 0x60 ;  /* 0x0000006010167836 */ /* 0x000fe20000000000 */
[-C--:B------:R-:W-:Y:S01]  /*1020*/  LOP3.LUT R5, R0, R221.reuse, RZ, 0x3c, !PT ;  /* 0x000000dd00057212 */ /* 0x080fe200078e3cff */
[C---:B0-----:R-:W-:Y:S01]  /*1030*/  VIADD R19, R16.reuse, 0x80 ;  /* 0x0000008010137836 */ /* 0x041fe20000000000 */
[----:B------:R-:W-:Y:S01]  /*1040*/  LOP3.LUT R7, R7, 0xffffe000, RZ, 0xc0, !PT ;  /* 0xffffe00007077812 */ /* 0x000fe200078ec0ff */
[----:B------:R-:W-:Y:S01]  /*1050*/  VIADD R23, R16, 0xa0 ;  /* 0x000000a010177836 */ /* 0x000fe20000000000 */
[----:B------:R-:W-:Y:S01]  /*1060*/  LOP3.LUT R6, R6, R221, RZ, 0x3c, !PT ;  /* 0x000000dd06067212 */ /* 0x000fe200078e3cff */
[C---:B------:R-:W-:Y:S01]  /*1070*/  VIADD R208, R192.reuse, 0x10 ;  /* 0x00000010c0d07836 */ /* 0x040fe20000000000 */
[----:B------:R-:W-:Y:S01]  /*1080*/  LOP3.LUT R223, R223, 0xfffffe00, RZ, 0xc0, !PT ;  /* 0xfffffe00dfdf7812 */ /* 0x000fe200078ec0ff */
[C---:B------:R-:W-:Y:S01]  /*1090*/  VIADD R207, R192.reuse, 0x30 ;  /* 0x00000030c0cf7836 */ /* 0x040fe20000000000 */
[----:B------:R-:W-:Y:S01]  /*10a0*/  LOP3.LUT R0, R11, R13, RZ, 0x3c, !PT ;  /* 0x0000000d0b007212 */ /* 0x000fe200078e3cff */
[----:B------:R-:W-:Y:S01]  /*10b0*/  VIADD R215, R192, 0x50 ;  /* 0x00000050c0d77836 */ /* 0x000fe20000000000 */
[----:B------:R-:W-:-:S02]  /*10c0*/  LOP3.LUT R4, R4, 0xffffe000, RZ, 0xc0, !PT ;  /* 0xffffe00004047812 */ /* 0x000fc400078ec0ff */
[----:B------:R-:W-:Y:S02]  /*10d0*/  LOP3.LUT R10, R10, R13, RZ, 0x3c, !PT ;  /* 0x0000000d0a0a7212 */ /* 0x000fe400078e3cff */
[-CC-:B------:R-:W-:Y:S02]  /*10e0*/  IADD3 R6, R6, R7.reuse, R222.reuse ;  /* 0x0000000706067210 */ /* 0x180fe40007ffe0de */
[--C-:B------:R-:W-:Y:S01]  /*10f0*/  IADD3 R7, R0, R7, R223.reuse ;  /* 0x0000000700077210 */ /* 0x100fe20007ffe0df */
[----:B------:R-:W-:Y:S01]  /*1100*/  IMAD.U32 R0, RZ, RZ, UR5 ;  /* 0x00000005ff007e24 */ /* 0x000fe2000f8e00ff */
[-C--:B------:R-:W-:Y:S02]  /*1110*/  IADD3 R5, R5, R4.reuse, R222 ;  /* 0x0000000405057210 */ /* 0x080fe40007ffe0de */
[----:B------:R-:W-:Y:S01]  /*1120*/  IADD3 R10, R10, R4, R223 ;  /* 0x000000040a0a7210 */ /* 0x000fe20007ffe0df */
[----:B------:R-:W-:Y:S01]  /*1130*/  IMAD.U32 R4, RZ, RZ, UR4 ;  /* 0x00000004ff047e24 */ /* 0x000fe2000f8e00ff */
[----:B------:R0:W-:Y:S01]  /*1140*/  STL [R1+0x4], R0 ;  /* 0x0000040001007387 */ /* 0x0001e20000100800 */
[----:B------:R-:W-:-:S02]  /*1150*/  SHF.R.S32.HI R198, RZ, 0x3, R3 ;  /* 0x00000003ffc67819 */ /* 0x000fc40000011403 */
[----:B------:R-:W-:Y:S01]  /*1160*/  LEA R3, R5, UR4, 0x1 ;  /* 0x0000000405037c11 */ /* 0x000fe2000f8e08ff */
[----:B------:R1:W-:Y:S01]  /*1170*/  STL [R1+0x5c], R8 ;  /* 0x00005c0801007387 */ /* 0x0003e20000100800 */
[----:B------:R-:W-:Y:S02]  /*1180*/  LEA R5, R10, UR4, 0x1 ;  /* 0x000000040a057c11 */ /* 0x000fe4000f8e08ff */
[----:B------:R-:W-:Y:S01]  /*1190*/  LOP3.LUT R229, R9, 0x7ffffffc, RZ, 0xc0, !PT ;  /* 0x7ffffffc09e57812 */ /* 0x000fe200078ec0ff */
[----:B------:R2:W-:Y:S01]  /*11a0*/  STL [R1+0x78], R4 ;  /* 0x0000780401007387 */ /* 0x0005e20000100800 */
[----:B------:R-:W-:Y:S02]  /*11b0*/  SHF.R.S32.HI R17, RZ, 0x1f, R16 ;  /* 0x0000001fff117819 */ /* 0x000fe40000011410 */
[----:B0-----:R-:W-:Y:S01]  /*11c0*/  LEA.HI R0, R20, R20, RZ, 0x1 ;  /* 0x0000001414007211 */ /* 0x001fe200078f08ff */
[----:B------:R-:W-:Y:S01]  /*11d0*/  IMAD.IADD R229, R15, 0x1, -R229 ;  /* 0x000000010fe57824 */ /* 0x000fe200078e0ae5 */
[----:B------:R-:W-:Y:S01]  /*11e0*/  SHF.R.S32.HI R202, RZ, 0x1f, R22 ;  /* 0x0000001fffca7819 */ /* 0x000fe20000011416 */
[----:B-1----:R-:W-:Y:S01]  /*11f0*/  VIADD R8, R224, 0x80 ;  /* 0x00000080e0087836 */ /* 0x002fe20000000000 */
[----:B------:R-:W-:-:S02]  /*1200*/  LOP3.LUT R0, R0, 0x1ffffffe, RZ, 0xc0, !PT ;  /* 0x1ffffffe00007812 */ /* 0x000fc400078ec0ff */
[----:B------:R-:W-:Y:S01]  /*1210*/  SHF.R.S32.HI R201, RZ, 0x1f, R19 ;  /* 0x0000001fffc97819 */ /* 0x000fe20000011413 */
[----:B--2---:R-:W-:Y:S01]  /*1220*/  VIADD R4, R224, 0x40 ;  /* 0x00000040e0047836 */ /* 0x004fe20000000000 */
[----:B------:R-:W-:Y:S01]  /*1230*/  LOP3.LUT R4, R216, 0x38, R16, 0xf8, !PT ;  /* 0x00000038d8047812 */ /* 0x000fe200078ef810 */
[----:B------:R-:W-:Y:S01]  /*1240*/  IMAD.IADD R0, R20, 0x1, -R0 ;  /* 0x0000000114007824 */ /* 0x000fe200078e0a00 */
[----:B------:R-:W-:Y:S01]  /*1250*/  SHF.R.S32.HI R8, RZ, 0x1f, R8 ;  /* 0x0000001fff087819 */ /* 0x000fe20000011408 */
[----:B------:R-:W-:Y:S01]  /*1260*/  IMAD.SHL.U32 R8, R12, 0x8, RZ ;  /* 0x000000080c087824 */ /* 0x000fe200078e00ff */
[----:B------:R-:W-:Y:S01]  /*1270*/  LOP3.LUT R4, R223, R4, R13, 0xf6, !PT ;  /* 0x00000004df047212 */ /* 0x000fe200078ef60d */
[----:B------:R-:W-:Y:S01]  /*1280*/  IMAD R0, R0, 0x8, R14 ;  /* 0x0000000800007824 */ /* 0x000fe200078e020e */
[----:B------:R-:W-:Y:S02]  /*1290*/  SHF.R.S32.HI R200, RZ, 0x1f, R23 ;  /* 0x0000001fffc87819 */ /* 0x000fe40000011417 */
[----:B------:R-:W-:Y:S01]  /*12a0*/  LEA R4, R4, UR4, 0x1 ;  /* 0x0000000404047c11 */ /* 0x000fe2000f8e08ff */
[----:B------:R-:W-:Y:S01]  /*12b0*/  STL [R1+0x84], R8 ;  /* 0x0000840801007387 */ /* 0x000fe20000100800 */
[----:B------:R-:W-:-:S03]  /*12c0*/  SHF.R.S32.HI R197, RZ, 0x3, R197 ;  /* 0x00000003ffc57819 */ /* 0x000fc600000114c5 */
[----:B------:R0:W-:Y:S04]  /*12d0*/  STL [R1+0x70], R4 ;  /* 0x0000700401007387 */ /* 0x0001e80000100800 */
[----:B------:R1:W-:Y:S04]  /*12e0*/  STL [R1+0x74], R3 ;  /* 0x0000740301007387 */ /* 0x0003e80000100800 */
[----:B------:R2:W-:Y:S01]  /*12f0*/  STL [R1+0x68], R5 ;  /* 0x0000680501007387 */ /* 0x0005e20000100800 */
[----:B0-----:R-:W-:Y:S02]  /*1300*/  LEA R4, R6, UR4, 0x1 ;  /* 0x0000000406047c11 */ /* 0x001fe4000f8e08ff */
[----:B-1----:R-:W-:-:S03]  /*1310*/  LEA R3, R7, UR4, 0x1 ;  /* 0x0000000407037c11 */ /* 0x002fc6000f8e08ff */
[----:B------:R2:W-:Y:S04]  /*1320*/  STL [R1+0x6c], R4 ;  /* 0x00006c0401007387 */ /* 0x0005e80000100800 */
[----:B------:R2:W-:Y:S04]  /*1330*/  STL [R1+0x38], R0 ;  /* 0x0000380001007387 */ /* 0x0005e80000100800 */
[----:B------:R2:W-:Y:S02]  /*1340*/  STL [R1+0x64], R3 ;  /* 0x0000640301007387 */ /* 0x0005e40000100800 */
.L_x_6209:
        /* <DEDUP_REMOVED lines=21> */
[----:B------:R-:W-:Y:S01]  /*14a0*/  IADD3 R8, P4, R32, UR6, RZ ;  /* 0x0000000620087c10 */ /* 0x000fe2000ff9e0ff */
[----:B-1----:R1:W-:Y:S01]  /*14b0*/  STL [R1+0x44], R32 ;  /* 0x0000442001007387 */ /* 0x0023e20000100800 */
[----:B0-----:R-:W-:-:S02]  /*14c0*/  IMAD.MOV.U32 R0, RZ, RZ, RZ ;  /* 0x000000ffff007224 */ /* 0x001fc400078e00ff */
[----:B------:R-:W-:Y:S01]  /*14d0*/  IADD3.X R9, R28, UR7, RZ, P4, !PT ;  /* 0x000000071c097c10 */ /* 0x000fe2000a7fe4ff */
[----:B------:R-:W-:Y:S01]  /*14e0*/  IMAD.U32 R226, RZ, RZ, UR4 ;  /* 0x00000004ffe27e24 */ /* 0x000fe2000f8e00ff */
[----:B------:R1:W-:Y:S01]  /*14f0*/  STL [R1+0x48], R28 ;  /* 0x0000481c01007387 */ /* 0x0003e20000100800 */
[----:B------:R-:W-:-:S03]  /*1500*/  ULDC.64 UR4, c[0x0][0x418] ;  /* 0x0001060000047ab9 */ /* 0x000fc60000000a00 */
[----:B------:R1:W5:Y:S01]  /*1510*/  @P2 LDG.E R0, desc[UR60][R4.64] ;  /* 0x0000003c04002981 */ /* 0x000362000c1e1900 */
[----:B------:R-:W-:-:S03]  /*1520*/  @P1 IADD3 R6, P2, R32, UR8, RZ ;  /* 0x0000000820061c10 */ /* 0x000fc6000ff5e0ff */
[----:B------:R1:W5:Y:S01]  /*1530*/  @P0 LDG.E R126, desc[UR60][R8.64] ;  /* 0x0000003c087e0981 */ /* 0x000362000c1e1900 */
[----:B------:R-:W-:-:S03]  /*1540*/  @P1 IADD3.X R7, R28, UR9, RZ, P2, !PT ;  /* 0x000000091c071c10 */ /* 0x000fc600097fe4ff */
[----:B------:R1:W-:Y:S01]  /*1550*/  STL [R1+0x40], R30 ;  /* 0x0000401e01007387 */ /* 0x0003e20000100800 */
[----:B------:R-:W-:Y:S01]  /*1560*/  UISETP.NE.U32.AND UP0, UPT, UR4, URZ, UPT ;  /* 0x0000003f0400728c */ /* 0x000fe2000bf05070 */
[----:B------:R-:W-:Y:S02]  /*1570*/  ULDC.64 UR8, c[0x0][0xa20] ;  /* 0x0002880000087ab9 */ /* 0x000fe40000000a00 */
[----:B------:R1:W5:Y:S01]  /*1580*/  @P1 LDG.E R226, desc[UR60][R6.64] ;  /* 0x0000003c06e21981 */ /* 0x000362000c1e1900 */
[----:B------:R-:W-:Y:S01]  /*1590*/  UISETP.NE.AND.EX UP0, UPT, UR5, URZ, UPT, UP0 ;  /* 0x0000003f0500728c */ /* 0x000fe2000bf05300 */
[----:B------:R-:W-:Y:S01]  /*15a0*/  ISETP.NE.U32.AND P2, PT, RZ, UR8, PT ;  /* 0x00000008ff007c0c */ /* 0x000fe2000bf45070 */
[----:B------:R-:W-:Y:S01]  /*15b0*/  ULDC UR4, c[0x0][0x424] ;  /* 0x0001090000047ab9 */ /* 0x000fe20000000800 */
[----:B------:R-:W-:Y:S01]  /*15c0*/  ULDC UR5, c[0x0][0x2f0] ;  /* 0x0000bc0000057ab9 */ /* 0x000fe20000000800 */
[----:B------:R-:W-:Y:S01]  /*15d0*/  USEL UR4, UR4, 0x1, UP0 ;  /* 0x0000000104047887 */ /* 0x000fe20008000000 */
[----:B------:R-:W-:Y:S01]  /*15e0*/  ISETP.NE.AND.EX P2, PT, RZ, UR9, PT, P2 ;  /* 0x00000009ff007c0c */ /* 0x000fe2000bf45320 */
[----:B------:R-:W-:-:S02]  /*15f0*/  IMAD.MOV.U32 R25, RZ, RZ, R3 ;  /* 0x000000ffff197224 */ /* 0x000fc400078e0003 */
[----:B------:R-:W-:-:S03]  /*1600*/  UIMAD UR4, UR4, UR5, URZ ;  /* 0x00000005040472a4 */ /* 0x000fc6000f8e023f */
[----:B------:R-:W-:Y:S01]  /*1610*/  ULDC UR5, c[0x0][0x348] ;  /* 0x0000d20000057ab9 */ /* 0x000fe20000000800 */
[----:B-1----:R-:W-:Y:S08]  /*1620*/  @P1 BRA `(.L_x_5974) ;  /* 0x0000000000241947 */ /* 0x002ff00003800000 */
        /* <DEDUP_REMOVED lines=9> */
.L_x_5974:
[----:B------:R-:W-:Y:S02]  /*16c0*/  IMAD.U32 R24, RZ, RZ, UR5 ;  /* 0x00000005ff187e24 */ /* 0x000fe4000f8e00ff */
[----:B------:R-:W-:Y:S01]  /*16d0*/  IMAD.U32 R27, RZ, RZ, UR4 ;  /* 0x00000004ff1b7e24 */ /* 0x000fe2000f8e00ff */
[----:B------:R-:W-:Y:S06]  /*16e0*/  @!P2 BRA `(.L_x_5975) ;  /* 0x000000000010a947 */ /* 0x000fec0003800000 */
[----:B------:R-:W-:-:S04]  /*16f0*/  IADD3 R4, P0, R32, UR8, RZ ;  /* 0x0000000820047c10 */ /* 0x000fc8000ff1e0ff */
[----:B------:R-:W-:-:S05]  /*1700*/  IADD3.X R5, R28, UR9, RZ, P0, !PT ;  /* 0x000000091c057c10 */ /* 0x000fca00087fe4ff */
[----:B------:R0:W5:Y:S01]  /*1710*/  LDG.E R27, desc[UR60][R4.64] ;  /* 0x0000003c041b7981 */ /* 0x000162000c1e1900 */
[----:B------:R-:W-:Y:S05]  /*1720*/  BRA `(.L_x_5976) ;  /* 0x0000000000107947 */ /* 0x000fea0003800000 */
.L_x_5975:
[----:B------:R-:W-:Y:S05]  /*1730*/  @!P0 BRA `(.L_x_5976) ;  /* 0x00000000000c8947 */ /* 0x000fea0003800000 */
[----:B------:R-:W2:Y:S04]  /*1740*/  LDG.E R4, desc[UR60][R8.64] ;  /* 0x0000003c08047981 */ /* 0x000ea8000c1e1900 */
[----:B------:R-:W2:Y:S02]  /*1750*/  LDG.E R27, desc[UR60][R8.64+0x4] ;  /* 0x0000043c081b7981 */ /* 0x000ea4000c1e1900 */
[----:B--2---:R-:W-:-:S07]  /*1760*/  IMAD.IADD R27, R27, 0x1, -R4 ;  /* 0x000000011b1b7824 */ /* 0x004fce00078e0a04 */
.L_x_5976:
[----:B------:R-:W-:Y:S01]  /*1770*/  ULDC.64 UR4, c[0x0][0xa10] ;  /* 0x0002840000047ab9 */ /* 0x000fe20000000a00 */
[----:B------:R-:W1:Y:S01]  /*1780*/  LDC R9, c[0x0][0x448] ;  /* 0x00011200ff097b82 */ /* 0x000e620000000800 */
[----:B------:R-:W-:-:S04]  /*1790*/  ISETP.NE.U32.AND P0, PT, RZ, UR4, PT ;  /* 0x00000004ff007c0c */ /* 0x000fc8000bf05070 */
[----:B------:R-:W-:Y:S01]  /*17a0*/  ISETP.NE.AND.EX P0, PT, RZ, UR5, PT, P0 ;  /* 0x00000005ff007c0c */ /* 0x000fe2000bf05300 */
[----:B------:R-:W-:-:S12]  /*17b0*/  ULDC.64 UR4, c[0x0][0xa30] ;  /* 0x00028c0000047ab9 */ /* 0x000fd80000000a00 */
[----:B0-----:R-:W0:Y:S02]  /*17c0*/  @P0 LDC.64 R4, c[0x0][0xa10] ;  /* 0x00028400ff040b82 */ /* 0x001e240000000a00 */
[----:B0-----:R-:W-:-:S05]  /*17d0*/  @P0 IMAD.WIDE R4, R25, 0x4, R4 ;  /* 0x0000000419040825 */ /* 0x001fca00078e0204 */
[----:B------:R-:W2:Y:S04]  /*17e0*/  @P0 LDG.E R3, desc[UR60][R4.64] ;  /* 0x0000003c04030981 */ /* 0x000ea8000c1e1900 */
[----:B------:R0:W2:Y:S01]  /*17f0*/  @P0 LDG.E R8, desc[UR60][R4.64+0x4] ;  /* 0x0000043c04080981 */ /* 0x0000a2000c1e1900 */
[----:B------:R-:W-:Y:S01]  /*1800*/  ISETP.NE.U32.AND P1, PT, RZ, UR4, PT ;  /* 0x00000004ff007c0c */ /* 0x000fe2000bf25070 */
[----:B-----5:R-:W-:-:S03]  /*1810*/  IMAD.MOV.U32 R138, RZ, RZ, R27 ;  /* 0x000000ffff8a7224 */ /* 0x020fc600078e001b */
[----:B------:R-:W-:-:S13]  /*1820*/  ISETP.NE.AND.EX P1, PT, RZ, UR5, PT, P1 ;  /* 0x00000005ff007c0c */ /* 0x000fda000bf25310 */
[----:B------:R-:W-:-:S04]  /*1830*/  @P1 IADD3 R6, P2, R32, UR4, RZ ;  /* 0x0000000420061c10 */ /* 0x000fc8000ff5e0ff */
[----:B------:R-:W-:-:S05]  /*1840*/  @P1 IADD3.X R7, R28, UR5, RZ, P2, !PT ;  /* 0x000000051c071c10 */ /* 0x000fca00097fe4ff */
[----:B------:R3:W5:Y:S01]  /*1850*/  @P1 LDG.E R138, desc[UR60][R6.64] ;  /* 0x0000003c068a1981 */ /* 0x000762000c1e1900 */
[----:B-1----:R-:W-:Y:S01]  /*1860*/  ISETP.NE.AND P1, PT, R9, 0x1, PT ;  /* 0x000000010900780c */ /* 0x002fe20003f25270 */
[----:B------:R-:W-:Y:S01]  /*1870*/  IMAD.SHL.U32 R225, R29, 0x80, RZ ;  /* 0x000000801de17824 */ /* 0x000fe200078e00ff */
[----:B------:R-:W-:-:S03]  /*1880*/  PLOP3.LUT P2, PT, PT, PT, PT, 0x80, 0x0 ;  /* 0x000000000000781c */ /* 0x000fc60003f4f070 */
[----:B0-----:R-:W-:-:S08]  /*1890*/  VIADD R4, R225, 0x7f ;  /* 0x0000007fe1047836 */ /* 0x001fd00000000000 */
[----:B------:R-:W0:Y:S08]  /*18a0*/  @P1 LDC R9, c[0x0][0x44c] ;  /* 0x00011300ff091b82 */ /* 0x000e300000000800 */
[----:B------:R-:W1:Y:S01]  /*18b0*/  @P1 LDC R5, c[0x0][0x450] ;  /* 0x00011400ff051b82 */ /* 0x000e620000000800 */
[----:B--2---:R-:W-:Y:S01]  /*18c0*/  @P0 IMAD.IADD R24, R8, 0x1, -R3 ;  /* 0x0000000108180824 */ /* 0x004fe200078e0a03 */
[----:B------:R-:W-:Y:S01]  /*18d0*/  IADD3 R8, R27, -R0, RZ ;  /* 0x800000001b087210 */ /* 0x000fe20007ffe0ff */
[----:B0-----:R-:W-:-:S04]  /*18e0*/  @P1 IMAD.HI.U32 R0, R4, R9, RZ ;  /* 0x0000000904001227 */ /* 0x001fc800078e00ff */
[----:B------:R-:W-:Y:S01]  /*18f0*/  IMAD.IADD R227, R8, 0x1, R24 ;  /* 0x0000000108e37824 */ /* 0x000fe200078e0218 */
[----:B-1----:R-:W-:Y:S01]  /*1900*/  @P1 SHF.R.U32.HI R4, RZ, R5, R0 ;  /* 0x00000005ff041219 */ /* 0x002fe20000011600 */
[----:B------:R-:W-:Y:S02]  /*1910*/  IMAD.MOV R124, RZ, RZ, -R8 ;  /* 0x000000ffff7c7224 */ /* 0x000fe400078e0a08 */
[C---:B------:R-:W-:Y:S01]  /*1920*/  VIADD R0, R227.reuse, 0x5f ;  /* 0x0000005fe3007836 */ /* 0x040fe20000000000 */
[----:B------:R-:W-:Y:S02]  /*1930*/  IADD3 R139, R227, 0x60, -R226 ;  /* 0x00000060e38b7810 */ /* 0x000fe40007ffe8e2 */
        /* <DEDUP_REMOVED lines=20> */
[----:B---3--:R-:W-:Y:S05]  /*1a80*/  @!P0 BRA `(.L_x_5977) ;  /* 0x00000094007c8947 */ /* 0x008fea0003800000 */
        /* <DEDUP_REMOVED lines=20> */
.L_x_5979:
[----:B------:R-:W-:Y:S05]  /*1bd0*/  BSYNC B6 ;  /* 0x0000000000067941 */ /* 0x000fea0003800000 */
.L_x_5978:
        /* <DEDUP_REMOVED lines=20> */
.L_x_5981:
[----:B------:R-:W-:Y:S05]  /*1d20*/  BSYNC B6 ;  /* 0x0000000000067941 */ /* 0x000fea0003800000 */
.L_x_5980:
[----:B------:R-:W2:Y:S01]  /*1d30*/  LDL R14, [R1+0x54] ;  /* 0x00005400010e7983 */ /* 0x000ea20000100800 */
[----:B------:R-:W-:Y:S01]  /*1d40*/  ULDC.64 UR4, c[0x0][0x9f8] ;  /* 0x00027e0000047ab9 */ /* 0x000fe20000000a00 */
[----:B------:R-:W0:Y:S01]  /*1d50*/  LDC.64 R96, c[0x0][0x3f8] ;  /* 0x0000fe00ff607b82 */ /* 0x000e220000000a00 */
[----:B------:R-:W-:Y:S01]  /*1d60*/  ISETP.NE.U32.AND P0, PT, RZ, UR4, PT ;  /* 0x00000004ff007c0c */ /* 0x000fe2000bf05070 */
[----:B------:R-:W3:Y:S03]  /*1d70*/  LDL.LU R13, [R1] ;  /* 0x00000000010d7983 */ /* 0x000ee60000300800 */
[----:B------:R-:W-:-:S03]  /*1d80*/  ISETP.NE.AND.EX P0, PT, RZ, UR5, PT, P0 ;  /* 0x00000005ff007c0c */ /* 0x000fc6000bf05300 */
[----:B------:R-:W1:Y:S08]  /*1d90*/  LDC R121, c[0x0][0x3f4] ;  /* 0x0000fd00ff797b82 */ /* 0x000e700000000800 */
[----:B------:R-:W4:Y:S02]  /*1da0*/  LDC.64 R90, c[0x0][0x408] ;  /* 0x00010200ff5a7b82 */ /* 0x000f240000000a00 */
[----:B------:R-:W-:Y:S01]  /*1db0*/  @P0 IADD3 R4, P1, R32, UR4, RZ ;  /* 0x0000000420040c10 */ /* 0x000fe2000ff3e0ff */
[----:B------:R-:W-:-:S03]  /*1dc0*/  ULDC UR4, c[0x0][0x2f4] ;  /* 0x0000bd0000047ab9 */ /* 0x000fc60000000800 */
[----:B------:R-:W-:-:S05]  /*1dd0*/  @P0 IADD3.X R5, R28, UR5, RZ, P1, !PT ;  /* 0x000000051c050c10 */ /* 0x000fca0008ffe4ff */
[----:B------:R0:W2:Y:S01]  /*1de0*/  @P0 LDG.E R25, desc[UR60][R4.64] ;  /* 0x0000003c04190981 */ /* 0x0000a2000c1e1900 */
[----:B------:R-:W-:Y:S02]  /*1df0*/  ISETP.GE.AND P1, PT, R195, UR4, PT ;  /* 0x00000004c3007c0c */ /* 0x000fe4000bf26270 */
[----:B------:R-:W-:Y:S02]  /*1e00*/  ISETP.GE.AND P0, PT, R16, UR4, PT ;  /* 0x0000000410007c0c */ /* 0x000fe4000bf06270 */
[----:B------:R-:W-:Y:S02]  /*1e10*/  SEL R3, RZ, 0xffffffff, P1 ;  /* 0xffffffffff037807 */ /* 0x000fe40000800000 */
[----:B------:R-:W-:-:S03]  /*1e20*/  SEL R0, RZ, 0x1, P0 ;  /* 0x00000001ff007807 */ /* 0x000fc60000000000 */
[----:B------:R-:W-:Y:S01]  /*1e30*/  IMAD.SHL.U32 R3, R3, 0x2, RZ ;  /* 0x0000000203037824 */ /* 0x000fe200078e00ff */
[----:B------:R-:W-:Y:S02]  /*1e40*/  ISETP.GE.AND P0, PT, R194, UR4, PT ;  /* 0x00000004c2007c0c */ /* 0x000fe4000bf06270 */
[----:B------:R-:W-:Y:S02]  /*1e50*/  ISETP.GE.AND P1, PT, R22, UR4, PT ;  /* 0x0000000416007c0c */ /* 0x000fe4000bf26270 */
[----:B------:R-:W-:Y:S02]  /*1e60*/  LOP3.LUT R0, R3, 0x2, R0, 0xe2, !PT ;  /* 0x0000000203007812 */ /* 0x000fe400078ee200 */
[----:B0-----:R-:W-:Y:S02]  /*1e70*/  SHF.R.S32.HI R5, RZ, 0x1f, R203 ;  /* 0x0000001fff057819 */ /* 0x001fe400000114cb */
[----:B------:R-:W-:Y:S02]  /*1e80*/  SEL R3, RZ, 0x4, P0 ;  /* 0x00000004ff037807 */ /* 0x000fe40000000000 */
[----:B------:R-:W-:-:S02]  /*1e90*/  SEL R4, RZ, 0x8, P1 ;  /* 0x00000008ff047807 */ /* 0x000fc40000800000 */
[----:B------:R-:W-:Y:S01]  /*1ea0*/  ISETP.GE.AND P2, PT, R19, UR4, PT ;  /* 0x0000000413007c0c */ /* 0x000fe2000bf46270 */
[----:B------:R-:W-:Y:S01]  /*1eb0*/  IMAD R6, R5, R96, RZ ;  /* 0x0000006005067224 */ /* 0x000fe200078e02ff */
[----:B------:R-:W-:Y:S02]  /*1ec0*/  SHF.R.S32.HI R193, RZ, 0x1f, R192 ;  /* 0x0000001fffc17819 */ /* 0x000fe400000114c0 */
[----:B------:R-:W-:Y:S02]  /*1ed0*/  LOP3.LUT R0, R4, R0, R3, 0xfe, !PT ;  /* 0x0000000004007212 */ /* 0x000fe400078efe03 */
[----:B------:R-:W-:Y:S02]  /*1ee0*/  SEL R3, RZ, 0x10, P2 ;  /* 0x00000010ff037807 */ /* 0x000fe40001000000 */
[----:B-1----:R-:W-:Y:S01]  /*1ef0*/  ISETP.GE.AND P0, PT, R16, R121, PT ;  /* 0x000000791000720c */ /* 0x002fe20003f06270 */
[C---:B------:R-:W-:Y:S01]  /*1f00*/  IMAD R7, R203.reuse, R97, R6 ;  /* 0x00000061cb077224 */ /* 0x040fe200078e0206 */
[----:B------:R-:W-:Y:S01]  /*1f10*/  LOP3.LUT R9, R0, R3, RZ, 0xfc, !PT ;  /* 0x0000000300097212 */ /* 0x000fe200078efcff */
[----:B------:R-:W-:Y:S01]  /*1f20*/  IMAD.WIDE.U32 R100, R203, R96, R192 ;  /* 0x00000060cb647225 */ /* 0x000fe200078e00c0 */
[----:B------:R-:W-:-:S03]  /*1f30*/  ISETP.GE.AND P1, PT, R195, R121, PT ;  /* 0x00000079c300720c */ /* 0x000fc60003f26270 */
[----:B------:R-:W-:Y:S01]  /*1f40*/  IMAD.WIDE.U32 R98, R203, R96, R16 ;  /* 0x00000060cb627225 */ /* 0x000fe200078e0010 */
[----:B------:R-:W-:-:S03]  /*1f50*/  SEL R3, R121, RZ, P0 ;  /* 0x000000ff79037207 */ /* 0x000fc60000000000 */
[-C--:B----4-:R-:W-:Y:S02]  /*1f60*/  IMAD R0, R5, R90.reuse, RZ ;  /* 0x0000005a05007224 */ /* 0x090fe400078e02ff */
[----:B------:R-:W-:Y:S02]  /*1f70*/  IMAD.IADD R101, R101, 0x1, R7 ;  /* 0x0000000165657824 */ /* 0x000fe400078e0207 */
[----:B------:R-:W-:Y:S01]  /*1f80*/  IMAD.IADD R99, R7, 0x1, R99 ;  /* 0x0000000107637824 */ /* 0x000fe200078e0263 */
[----:B------:R-:W-:Y:S01]  /*1f90*/  ISETP.GE.AND P3, PT, R194, R121, PT ;  /* 0x00000079c200720c */ /* 0x000fe20003f66270 */
[----:B------:R-:W-:Y:S01]  /*1fa0*/  IMAD R7, R203, R91, R0 ;  /* 0x0000005bcb077224 */ /* 0x000fe200078e0200 */
[C---:B------:R-:W-:Y:S01]  /*1fb0*/  SEL R0, R121.reuse, RZ, P1 ;  /* 0x000000ff79007207 */ /* 0x040fe20000800000 */
[----:B------:R-:W-:Y:S01]  /*1fc0*/  IMAD.IADD R3, R16, 0x1, R3 ;  /* 0x0000000110037824 */ /* 0x000fe200078e0203 */
[----:B------:R-:W-:Y:S01]  /*1fd0*/  SEL R5, R121, RZ, P3 ;  /* 0x000000ff79057207 */ /* 0x000fe20001800000 */
[----:B------:R-:W-:-:S04]  /*1fe0*/  IMAD.WIDE.U32 R94, R203, R90, R192 ;  /* 0x0000005acb5e7225 */ /* 0x000fc800078e00c0 */
[----:B------:R-:W-:Y:S01]  /*1ff0*/  IMAD.IADD R4, R195, 0x1, R0 ;  /* 0x00000001c3047824 */ /* 0x000fe200078e0200 */
[----:B------:R-:W-:Y:S01]  /*2000*/  SHF.R.S32.HI R0, RZ, 0x1f, R3 ;  /* 0x0000001fff007819 */ /* 0x000fe20000011403 */
[----:B------:R-:W-:Y:S01]  /*2010*/  IMAD.WIDE.U32 R92, R203, R90, R16 ;  /* 0x0000005acb5c7225 */ /* 0x000fe200078e0010 */
[----:B------:R-:W-:-:S03]  /*2020*/  LOP3.LUT P2, RZ, R228, 0x4, RZ, 0xc0, !PT ;  /* 0x00000004e4ff7812 */ /* 0x000fc6000784c0ff */
[----:B------:R-:W-:Y:S01]  /*2030*/  IMAD.IADD R10, R194, 0x1, R5 ;  /* 0x00000001c20a7824 */ /* 0x000fe200078e0205 */
[CC--:B------:R-:W-:Y:S01]  /*2040*/  LEA.HI R5, R0.reuse, R3.reuse, RZ, 0x3 ;  /* 0x0000000300057211 */ /* 0x0c0fe200078f18ff */
[----:B------:R-:W-:Y:S01]  /*2050*/  IMAD.IADD R93, R7, 0x1, R93 ;  /* 0x00000001075d7824 */ /* 0x000fe200078e025d */
[----:B------:R-:W-:Y:S02]  /*2060*/  LEA.HI R0, R0, R3, RZ, 0x6 ;  /* 0x0000000300007211 */ /* 0x000fe400078f30ff */
[----:B------:R-:W-:Y:S02]  /*2070*/  IADD3 R95, R95, R7, RZ ;  /* 0x000000075f5f7210 */ /* 0x000fe40007ffe0ff */
[----:B------:R-:W-:Y:S02]  /*2080*/  SHF.R.S32.HI R7, RZ, 0x1f, R4 ;  /* 0x0000001fff077819 */ /* 0x000fe40000011404 */
[----:B------:R-:W-:Y:S01]  /*2090*/  SHF.R.S32.HI R3, RZ, 0x6, R0 ;  /* 0x00000006ff037819 */ /* 0x000fe20000011400 */
[----:B------:R-:W0:Y:S01]  /*20a0*/  S2R R141, SR_TID.X ;  /* 0x00000000008d7919 */ /* 0x000e220000002100 */
[----:B------:R-:W-:-:S02]  /*20b0*/  LEA.HI R8, R7, R4, RZ, 0x6 ;  /* 0x0000000407087211 */ /* 0x000fc400078f30ff */
[----:B------:R-:W-:Y:S02]  /*20c0*/  LEA.HI R6, R7, R4, RZ, 0x3 ;  /* 0x0000000407067211 */ /* 0x000fe400078f18ff */
[--C-:B------:R-:W-:Y:S02]  /*20d0*/  LOP3.LUT R0, R219, 0x38, R5.reuse, 0xf8, !PT ;  /* 0x00000038db007812 */ /* 0x100fe400078ef805 */
[----:B------:R-:W-:Y:S02]  /*20e0*/  LOP3.LUT R7, R216, 0x38, R5, 0xf8, !PT ;  /* 0x00000038d8077812 */ /* 0x000fe400078ef805 */
[----:B------:R-:W-:Y:S01]  /*20f0*/  SHF.R.U32.HI R15, RZ, 0x3, R216 ;  /* 0x00000003ff0f7819 */ /* 0x000fe200000116d8 */
[C---:B------:R-:W-:Y:S01]  /*2100*/  IMAD R136, R3.reuse, 0x1800, R222 ;  /* 0x0000180003887824 */ /* 0x040fe200078e02de */
[----:B------:R-:W-:Y:S01]  /*2110*/  SHF.R.S32.HI R11, RZ, 0x1f, R10 ;  /* 0x0000001fff0b7819 */ /* 0x000fe2000001140a */
[----:B------:R-:W-:Y:S01]  /*2120*/  IMAD R133, R3, 0x1800, R223 ;  /* 0x0000180003857824 */ /* 0x000fe200078e02df */
[----:B------:R-:W-:-:S02]  /*2130*/  SHF.R.S32.HI R8, RZ, 0x6, R8 ;  /* 0x00000006ff087819 */ /* 0x000fc40000011408 */
[----:B------:R-:W-:Y:S02]  /*2140*/  LOP3.LUT R4, R219, 0x38, R6, 0xf8, !PT ;  /* 0x00000038db047812 */ /* 0x000fe400078ef806 */
[----:B------:R-:W-:Y:S02]  /*2150*/  LOP3.LUT R3, R0, R221, RZ, 0x3c, !PT ;  /* 0x000000dd00037212 */ /* 0x000fe400078e3cff */
[----:B------:R-:W-:Y:S02]  /*2160*/  LOP3.LUT R0, R7, R15, RZ, 0x3c, !PT ;  /* 0x0000000f07007212 */ /* 0x000fe400078e3cff */
[CC--:B------:R-:W-:Y:S02]  /*2170*/  LEA.HI R12, R11.reuse, R10.reuse, RZ, 0x3 ;  /* 0x0000000a0b0c7211 */ /* 0x0c0fe400078f18ff */
[----:B------:R-:W-:Y:S01]  /*2180*/  LEA.HI R10, R11, R10, RZ, 0x6 ;  /* 0x0000000a0b0a7211 */ /* 0x000fe200078f30ff */
[----:B------:R-:W-:Y:S01]  /*2190*/  IMAD R135, R8, 0x1800, R222 ;  /* 0x0000180008877824 */ /* 0x000fe200078e02de */
[----:B------:R-:W-:Y:S01]  /*21a0*/  LOP3.LUT R4, R4, R221, RZ, 0x3c, !PT ;  /* 0x000000dd04047212 */ /* 0x000fe200078e3cff */
[----:B------:R-:W-:Y:S01]  /*21b0*/  IMAD.IADD R136, R136, 0x1, R3 ;  /* 0x0000000188887824 */ /* 0x000fe200078e0203 */
[----:B------:R-:W-:Y:S01]  /*21c0*/  LOP3.LUT R3, R216, 0x38, R6, 0xf8, !PT ;  /* 0x00000038d8037812 */ /* 0x000fe200078ef806 */
[----:B------:R-:W-:Y:S01]  /*21d0*/  IMAD.IADD R133, R133, 0x1, R0 ;  /* 0x0000000185857824 */ /* 0x000fe200078e0200 */
[----:B-----5:R-:W-:-:S02]  /*21e0*/  SHF.R.S32.HI R11, RZ, 0x1f, R138 ;  /* 0x0000001fff0b7819 */ /* 0x020fc4000001148a */
[----:B------:R-:W-:Y:S02]  /*21f0*/  SHF.R.S32.HI R10, RZ, 0x6, R10 ;  /* 0x00000006ff0a7819 */ /* 0x000fe4000001140a */
[----:B------:R-:W-:Y:S01]  /*2200*/  LOP3.LUT R0, R219, 0x38, R12, 0xf8, !PT ;  /* 0x00000038db007812 */ /* 0x000fe200078ef80c */
[----:B------:R-:W-:Y:S01]  /*2210*/  IMAD.IADD R135, R135, 0x1, R4 ;  /* 0x0000000187877824 */ /* 0x000fe200078e0204 */
[----:B------:R-:W-:Y:S02]  /*2220*/  LOP3.LUT R7, R216, 0x38, R12, 0xf8, !PT ;  /* 0x00000038d8077812 */ /* 0x000fe400078ef80c */
[----:B------:R-:W-:Y:S01]  /*2230*/  LOP3.LUT R4, R3, R15, RZ, 0x3c, !PT ;  /* 0x0000000f03047212 */ /* 0x000fe200078e3cff */
[----:B------:R-:W-:Y:S01]  /*2240*/  IMAD R132, R10, 0x1800, R222 ;  /* 0x000018000a847824 */ /* 0x000fe200078e02de */
[----:B------:R-:W-:Y:S01]  /*2250*/  LOP3.LUT R3, R0, R221, RZ, 0x3c, !PT ;  /* 0x000000dd00037212 */ /* 0x000fe200078e3cff */
[----:B------:R-:W-:Y:S01]  /*2260*/  IMAD R0, R11, R96, RZ ;  /* 0x000000600b007224 */ /* 0x000fe200078e02ff */
[----:B------:R-:W-:Y:S01]  /*2270*/  LOP3.LUT R7, R7, R15, RZ, 0x3c, !PT ;  /* 0x0000000f07077212 */ /* 0x000fe200078e3cff */
[----:B------:R-:W-:-:S02]  /*2280*/  IMAD R11, R11, R90, RZ ;  /* 0x0000005a0b0b7224 */ /* 0x000fc400078e02ff */
[--C-:B------:R-:W-:Y:S02]  /*2290*/  IMAD R131, R8, 0x1800, R223.reuse ;  /* 0x0000180008837824 */ /* 0x100fe400078e02df */
[----:B------:R-:W-:Y:S01]  /*22a0*/  IMAD R130, R10, 0x1800, R223 ;  /* 0x000018000a827824 */ /* 0x000fe200078e02df */
[----:B------:R-:W-:Y:S01]  /*22b0*/  SHF.L.U64.HI R106, R90, 0x6, R91 ;  /* 0x000000065a6a7819 */ /* 0x000fe2000001025b */
[----:B------:R-:W-:Y:S02]  /*22c0*/  IMAD.IADD R132, R132, 0x1, R3 ;  /* 0x0000000184847824 */ /* 0x000fe400078e0203 */
[----:B------:R-:W-:Y:S02]  /*22d0*/  IMAD R3, R91, 0x60, RZ ;  /* 0x000000605b037824 */ /* 0x000fe400078e02ff */
[----:B------:R-:W-:Y:S02]  /*22e0*/  IMAD R11, R138, R91, R11 ;  /* 0x0000005b8a0b7224 */ /* 0x000fe400078e020b */
[----:B------:R-:W-:-:S02]  /*22f0*/  IMAD.SHL.U32 R107, R90, 0x40, RZ ;  /* 0x000000405a6b7824 */ /* 0x000fc400078e00ff */
[----:B------:R-:W-:-:S04]  /*2300*/  IMAD.WIDE.U32 R94, R138, R90, R94 ;  /* 0x0000005a8a5e7225 */ /* 0x000fc800078e005e */
[----:B------:R-:W-:-:S04]  /*2310*/  IMAD.WIDE.U32 R92, R138, R90, R92 ;  /* 0x0000005a8a5c7225 */ /* 0x000fc800078e005c */
[----:B------:R-:W-:Y:S01]  /*2320*/  IMAD.IADD R131, R131, 0x1, R4 ;  /* 0x0000000183837824 */ /* 0x000fe200078e0204 */
[----:B------:R-:W-:Y:S01]  /*2330*/  LOP3.LUT R4, R219, 0x18, R16, 0xf8, !PT ;  /* 0x00000018db047812 */ /* 0x000fe200078ef810 */
[----:B------:R-:W-:Y:S02]  /*2340*/  IMAD.IADD R130, R130, 0x1, R7 ;  /* 0x0000000182827824 */ /* 0x000fe400078e0207 */
[----:B------:R-:W-:-:S04]  /*2350*/  IMAD.WIDE.U32 R90, R90, 0x60, RZ ;  /* 0x000000605a5a7825 */ /* 0x000fc800078e00ff */
[C---:B------:R-:W-:Y:S02]  /*2360*/  IMAD R7, R138.reuse, R97, R0 ;  /* 0x000000618a077224 */ /* 0x040fe400078e0200 */
[----:B------:R-:W-:-:S04]  /*2370*/  IMAD.WIDE.U32 R100, R138, R96, R100 ;  /* 0x000000608a647225 */ /* 0x000fc800078e0064 */
[----:B------:R-:W-:Y:S01]  /*2380*/  IMAD.WIDE.U32 R98, R138, R96, R98 ;  /* 0x000000608a627225 */ /* 0x000fe200078e0062 */
[----:B------:R-:W-:Y:S02]  /*2390*/  SHF.L.U64.HI R104, R96, 0x6, R97 ;  /* 0x0000000660687819 */ /* 0x000fe40000010261 */
[----:B------:R-:W-:Y:S01]  /*23a0*/  LOP3.LUT R129, R4, R221, RZ, 0x3c, !PT ;  /* 0x000000dd04817212 */ /* 0x000fe200078e3cff */
[----:B------:R-:W-:Y:S01]  /*23b0*/  IMAD.IADD R126, R126, 0x1, R27 ;  /* 0x000000017e7e7824 */ /* 0x000fe200078e021b */
[----:B------:R-:W-:Y:S01]  /*23c0*/  SHF.R.S32.HI R114, RZ, 0x3, R5 ;  /* 0x00000003ff727819 */ /* 0x000fe20000011405 */
[----:B------:R-:W-:Y:S01]  /*23d0*/  IMAD.IADD R128, R91, 0x1, R3 ;  /* 0x000000015b807824 */ /* 0x000fe200078e0203 */
[----:B------:R-:W-:Y:S01]  /*23e0*/  SHF.R.S32.HI R113, RZ, 0x3, R6 ;  /* 0x00000003ff717819 */ /* 0x000fe20000011406 */
[----:B------:R-:W-:Y:S01]  /*23f0*/  IMAD R127, R97, 0x60, RZ ;  /* 0x00000060617f7824 */ /* 0x000fe200078e02ff */
[----:B------:R-:W-:Y:S01]  /*2400*/  LOP3.LUT R5, R5, 0xfffffff8, RZ, 0xc0, !PT ;  /* 0xfffffff805057812 */ /* 0x000fe200078ec0ff */
[----:B------:R-:W-:Y:S01]  /*2410*/  IMAD.SHL.U32 R105, R96, 0x40, RZ ;  /* 0x0000004060697824 */ /* 0x000fe200078e00ff */
[----:B------:R-:W-:Y:S01]  /*2420*/  LOP3.LUT R6, R6, 0xfffffff8, RZ, 0xc0, !PT ;  /* 0xfffffff806067812 */ /* 0x000fe200078ec0ff */
[----:B------:R-:W-:-:S02]  /*2430*/  IMAD.IADD R103, R101, 0x1, R7 ;  /* 0x0000000165677824 */ /* 0x000fc400078e0207 */
[----:B------:R-:W-:Y:S01]  /*2440*/  IMAD.IADD R3, R7, 0x1, R99 ;  /* 0x0000000107037824 */ /* 0x000fe200078e0263 */
[----:B------:R-:W-:Y:S01]  /*2450*/  LOP3.LUT R7, R12, 0xfffffff8, RZ, 0xc0, !PT ;  /* 0xfffffff80c077812 */ /* 0x000fe200078ec0ff */
[----:B------:R-:W-:Y:S01]  /*2460*/  IMAD.WIDE.U32 R96, R96, 0x60, RZ ;  /* 0x0000006060607825 */ /* 0x000fe200078e00ff */
[----:B------:R-:W-:Y:S02]  /*2470*/  SHF.R.S32.HI R0, RZ, 0x1f, R30 ;  /* 0x0000001fff007819 */ /* 0x000fe4000001141e */
[----:B0-----:R-:W-:Y:S01]  /*2480*/  LEA.HI R141, R141, 0x8, RZ, 0x19 ;  /* 0x000000088d8d7811 */ /* 0x001fe200078fc8ff */
[----:B------:R-:W-:Y:S01]  /*2490*/  IMAD.SHL.U32 R121, R121, 0x2, RZ ;  /* 0x0000000279797824 */ /* 0x000fe200078e00ff */
[----:B------:R-:W-:Y:S01]  /*24a0*/  SHF.R.S32.HI R112, RZ, 0x3, R12 ;  /* 0x00000003ff707819 */ /* 0x000fe2000001140c */
[----:B------:R-:W-:Y:S01]  /*24b0*/  IMAD.IADD R129, R222, 0x1, R129 ;  /* 0x00000001de817824 */ /* 0x000fe200078e0281 */
[----:B------:R-:W-:Y:S01]  /*24c0*/  SHF.R.S32.HI R110, RZ, 0x1f, R5 ;  /* 0x0000001fff6e7819 */ /* 0x000fe20000011405 */
[----:B------:R-:W-:Y:S01]  /*24d0*/  IMAD.IADD R127, R97, 0x1, R127 ;  /* 0x00000001617f7824 */ /* 0x000fe200078e027f */
[----:B------:R-:W-:Y:S01]  /*24e0*/  SHF.R.S32.HI R109, RZ, 0x1f, R6 ;  /* 0x0000001fff6d7819 */ /* 0x000fe20000011406 */
[----:B------:R-:W-:Y:S01]  /*24f0*/  IMAD.IADD R102, R95, 0x1, R11 ;  /* 0x000000015f667824 */ /* 0x000fe200078e020b */
[----:B------:R-:W-:Y:S01]  /*2500*/  SHF.R.S32.HI R108, RZ, 0x1f, R7 ;  /* 0x0000001fff6c7819 */ /* 0x000fe20000011407 */
[----:B------:R-:W-:Y:S01]  /*2510*/  IMAD.IADD R4, R11, 0x1, R93 ;  /* 0x000000010b047824 */ /* 0x000fe200078e025d */
[----:B---3--:R-:W-:-:S04]  /*2520*/  LOP3.LUT R13, R13, 0xfffffffe, RZ, 0xc0, !PT ;  /* 0xfffffffe0d0d7812 */ /* 0x008fc800078ec0ff */
[----:B------:R-:W-:-:S04]  /*2530*/  @P3 LOP3.LUT R13, R13, 0x1, RZ, 0xfc, !PT ;  /* 0x000000010d0d3812 */ /* 0x000fc800078efcff */
[----:B------:R-:W-:-:S04]  /*2540*/  LOP3.LUT R13, R13, 0xfffffffb, RZ, 0xc0, !PT ;  /* 0xfffffffb0d0d7812 */ /* 0x000fc800078ec0ff */
[----:B------:R-:W-:-:S05]  /*2550*/  @P2 LOP3.LUT R13, R13, 0x4, RZ, 0xfc, !PT ;  /* 0x000000040d0d2812 */ /* 0x000fca00078efcff */
[----:B------:R0:W-:Y:S01]  /*2560*/  STL [R1], R13 ;  /* 0x0000000d01007387 */ /* 0x0001e20000100800 */
[----:B------:R-:W-:-:S04]  /*2570*/  ISETP.GE.AND P2, PT, R23, UR4, PT ;  /* 0x0000000417007c0c */ /* 0x000fc8000bf46270 */
[----:B------:R-:W-:-:S04]  /*2580*/  SEL R8, RZ, 0x20, P2 ;  /* 0x00000020ff087807 */ /* 0x000fc80001000000 */
[C---:B------:R-:W-:Y:S02]  /*2590*/  LOP3.LUT R27, R9.reuse, R8, RZ, 0xfc, !PT ;  /* 0x00000008091b7212 */ /* 0x040fe400078efcff */
[----:B------:R-:W-:Y:S01]  /*25a0*/  LOP3.LUT R8, R9, 0x1, RZ, 0xc0, !PT ;  /* 0x0000000109087812 */ /* 0x000fe200078ec0ff */
[----:B--2---:R-:W-:Y:S01]  /*25b0*/  IMAD R111, R14, 0x40, R203 ;  /* 0x000000400e6f7824 */ /* 0x004fe200078e02cb */
[C---:B------:R-:W-:Y:S02]  /*25c0*/  LOP3.LUT R9, R27.reuse, 0x2, RZ, 0xc0, !PT ;  /* 0x000000021b097812 */ /* 0x040fe400078ec0ff */
[C---:B------:R-:W-:Y:S02]  /*25d0*/  LOP3.LUT R10, R27.reuse, 0x4, RZ, 0xc0, !PT ;  /* 0x000000041b0a7812 */ /* 0x040fe400078ec0ff */
[C---:B------:R-:W-:Y:S02]  /*25e0*/  LOP3.LUT R20, R27.reuse, 0x8, RZ, 0xc0, !PT ;  /* 0x000000081b147812 */ /* 0x040fe400078ec0ff */
[----:B------:R-:W-:-:S02]  /*25f0*/  LOP3.LUT R21, R27, 0x10, RZ, 0xc0, !PT ;  /* 0x000000101b157812 */ /* 0x000fc400078ec0ff */
[----:B------:R-:W-:Y:S02]  /*2600*/  SHF.R.S32.HI R125, RZ, 0x1f, R25 ;  /* 0x0000001fff7d7819 */ /* 0x000fe40000011419 */
[----:B0-----:R-:W-:-:S07]  /*2610*/  LOP3.LUT R27, R27, 0x20, RZ, 0xc0, !PT ;  /* 0x000000201b1b7812 */ /* 0x001fce00078ec0ff */
.L_x_6087:
[----:B--2-4-:R-:W2:Y:S01]  /*2620*/  LDL.LU R34, [R1] ;  /* 0x0000000001227983 */ /* 0x014ea20000300800 */
[----:B------:R-:W0:Y:S01]  /*2630*/  LDC R32, c[0x0][0x430] ;  /* 0x00010c00ff207b82 */ /* 0x000e220000000800 */
[----:B------:R-:W-:-:S04]  /*2640*/  VIADD R26, R26, 0xffffffff ;  /* 0xffffffff1a1a7836 */ /* 0x000fc80000000000 */
        /* <DEDUP_REMOVED lines=30> */
[----:B------:R-:W-:Y:S01]  /*2830*/  IMAD R29, R32, R29, R33 ;  /* 0x0000001d201d7224 */ /* 0x000fe200078e0221 */
[----:B------:R-:W-:-:S03]  /*2840*/  LEA R31, R14, R115, 0x1 ;  /* 0x000000730e1f7211 */ /* 0x000fc600078e08ff */
        /* <DEDUP_REMOVED lines=30> */
[----:B------:R-:W-:Y:S01]  /*2a30*/  IMAD.IADD R119, R33, 0x1, R119 ;  /* 0x0000000121777824 */ /* 0x000fe200078e0277 */
[----:B------:R-:W-:Y:S01]  /*2a40*/  LEA R120, P3, R32, UR4, 0x1 ;  /* 0x0000000420787c11 */ /* 0x000fe2000f8608ff */
[----:B------:R-:W-:Y:S02]  /*2a50*/  IMAD R35, R11, R96, R14 ;  /* 0x000000600b237224 */ /* 0x000fe400078e020e */
[----:B------:R-:W-:Y:S01]  /*2a60*/  IMAD R87, R26, -0x60, R24 ;  /* 0xffffffa01a577824 */ /* 0x000fe200078e0218 */
[----:B------:R-:W-:Y:S01]  /*2a70*/  LEA.HI.X R119, R32, UR5, R119, 0x1, P3 ;  /* 0x0000000520777c11 */ /* 0x000fe200098f0c77 */
[----:B------:R-:W-:-:S03]  /*2a80*/  IMAD.WIDE.U32 R14, R96, R26, RZ ;  /* 0x0000001a600e7225 */ /* 0x000fc600078e00ff */
[----:B------:R-:W-:Y:S01]  /*2a90*/  VIMNMX R87, R87, 0x60, PT ;  /* 0x0000006057577848 */ /* 0x000fe20003fe0100 */
        /* <DEDUP_REMOVED lines=60> */
.L_x_5986:
[----:B------:R-:W-:Y:S05]  /*2e60*/  BSYNC B1 ;  /* 0x0000000000017941 */ /* 0x000fea0003800000 */
.L_x_5985:
        /* <DEDUP_REMOVED lines=57> */
.L_x_5988:
[----:B------:R-:W-:Y:S05]  /*3200*/  BSYNC B1 ;  /* 0x0000000000017941 */ /* 0x000fea0003800000 */
.L_x_5987:
[----:B------:R-:W2:Y:S01]  /*3210*/  LDL R11, [R1+0x4] ;  /* 0x00000400010b7983 */ /* 0x000ea20000100800 */
        /* <DEDUP_REMOVED lines=31> */
[----:B------:R-:W-:Y:S01]  /*3410*/  PRMT R154, R13, 0x7610, R154 ;  /* 0x000076100d9a7816 */ /* 0x000fe2000000009a */
[----:B-----5:R-:W-:Y:S01]  /*3420*/  IMAD.MOV.U32 R13, RZ, RZ, R36 ;  /* 0x000000ffff0d7224 */ /* 0x020fe200078e0024 */
[----:B------:R-:W-:Y:S01]  /*3430*/  PRMT R181, R12, 0x7610, R181 ;  /* 0x000076100cb57816 */ /* 0x000fe200000000b5 */
[----:B------:R-:W-:Y:S01]  /*3440*/  IMAD.MOV.U32 R12, RZ, RZ, R33 ;  /* 0x000000ffff0c7224 */ /* 0x000fe200078e0021 */
        /* <DEDUP_REMOVED lines=26> */
[----:B------:R-:W-:-:S03]  /*35f0*/  IMAD.MOV.U32 R11, RZ, RZ, R74 ;  /* 0x000000ffff0b7224 */ /* 0x000fc600078e004a */
[----:B------:R-:W-:Y:S01]  /*3600*/  PRMT R116, R12, 0x7610, R116 ;  /* 0x000076100c747816 */ /* 0x000fe20000000074 */
[----:B------:R-:W-:Y:S01]  /*3610*/  IMAD.MOV.U32 R12, RZ, RZ, R40 ;  /* 0x000000ffff0c7224 */ /* 0x000fe200078e0028 */
[----:B------:R-:W-:Y:S01]  /*3620*/  PRMT R123, R123, 0x5410, R11 ;  /* 0x000054107b7b7816 */ /* 0x000fe2000000000b */
[----:B------:R-:W-:-:S03]  /*3630*/  IMAD.MOV.U32 R11, RZ, RZ, R32 ;  /* 0x000000ffff0b7224 */ /* 0x000fc600078e0020 */
        /* <DEDUP_REMOVED lines=31> */
[----:B------:R-:W-:Y:S06]  /*3830*/  @!P2 BRA `(.L_x_5989) ;  /* 0x000000000004a947 */ /* 0x000fec0003800000 */
[----:B------:R-:W-:Y:S01]  /*3840*/  BPT.TRAP 0x1 ;  /* 0x000000040000795c */ /* 0x000fe20000300000 */
.L_x_5989:
[----:B------:R-:W-:Y:S01]  /*3850*/  IMAD R88, R18, 0x8, R2 ;  /* 0x0000000812587824 */ /* 0x000fe200078e0202 */
[----:B------:R-:W-:Y:S01]  /*3860*/  SHF.L.U32 R89, R204, 0x1f, RZ ;  /* 0x0000001fcc597819 */ /* 0x000fe200000006ff */
[----:B------:R-:W-:Y:S03]  /*3870*/  BSSY B1, `(.L_x_5990) ;  /* 0x0000003000017945 */ /* 0x000fe60003800000 */
[----:B------:R-:W0:Y:S02]  /*3880*/  SYNCS.PHASECHK.TRANS64.TRYWAIT P5, [R88+URZ+0x30890], R89 ;  /* 0x03089059580075a7 */ /* 0x000e2400080a017f */
[----:B0-----:R-:W-:Y:S05]  /*3890*/  @!P5 BRA `(.L_x_5991) ;  /* 0x0000022000c4d947 */ /* 0x001fea0003800000 */
.L_x_6334:
[----:B------:R-:W-:Y:S05]  /*38a0*/  BSYNC B1 ;  /* 0x0000000000017941 */ /* 0x000fea0003800000 */
.L_x_5990:
[----:B------:R-:W-:-:S03]  /*38b0*/  UMOV UR4, 0xffffffff ;  /* 0xffffffff00047882 */ /* 0x000fc60000000000 */
[----:B------:R-:W-:Y:S05]  /*38c0*/  BRA.DIV UR4, `(.L_x_5992) ;  /* 0x0000022204cc7947 */ /* 0x000fea000b800000 */
[----:B------:R1:W2:Y:S04]  /*38d0*/  SHFL.IDX PT, R82, R119, RZ, 0x1c1f ;  /* 0x001c1fff77527589 */ /* 0x0002a800000e0000 */
[----:B------:R1:W3:Y:S02]  /*38e0*/  SHFL.IDX PT, R11, R120, RZ, 0x1c1f ;  /* 0x001c1fff780b7589 */ /* 0x0002e400000e0000 */
.L_x_6338:
        /* <DEDUP_REMOVED lines=26> */
[----:B------:R-:W-:Y:S02]  /*3a90*/  PRMT R13, R83, 0x5432, R152 ;  /* 0x00005432530d7816 */ /* 0x000fe40000000098 */
[----:B------:R-:W-:Y:S02]  /*3aa0*/  PRMT R152, R157, 0x5410, R153 ;  /* 0x000054109d987816 */ /* 0x000fe40000000099 */
[C---:B------:R-:W-:Y:S01]  /*3ab0*/  LOP3.LUT R154, R14.reuse, 0xffff0000, RZ, 0xc0, !PT ;  /* 0xffff00000e9a7812 */ /* 0x040fe200078ec0ff */
[C---:B------:R-:W-:Y:S01]  /*3ac0*/  IMAD.U32 R155, R13.reuse, 0x10000, RZ ;  /* 0x000100000d9b7824 */ /* 0x040fe200078e00ff */
[----:B------:R-:W-:Y:S01]  /*3ad0*/  SHF.L.U32 R14, R14, 0x10, RZ ;  /* 0x000000100e0e7819 */ /* 0x000fe200000006ff */
[----:B------:R-:W-:Y:S01]  /*3ae0*/  IMAD.U32 R153, R152, 0x10000, RZ ;  /* 0x0001000098997824 */ /* 0x000fe200078e00ff */
[----:B------:R-:W-:Y:S02]  /*3af0*/  LOP3.LUT R13, R13, 0xffff0000, RZ, 0xc0, !PT ;  /* 0xffff00000d0d7812 */ /* 0x000fe400078ec0ff */
[----:B------:R-:W-:Y:S01]  /*3b00*/  F2FP.BF16.F32.PACK_AB R77, R77, R78 ;  /* 0x0000004e4d4d723e */ /* 0x000fe200000010ff */
[C---:B------:R-:W-:Y:S01]  /*3b10*/  FMUL.FTZ R157, R154.reuse, R153 ;  /* 0x000000999a9d7220 */ /* 0x040fe20000410000 */
[----:B------:R-:W-:-:S03]  /*3b20*/  FMUL.FTZ R154, R154, R155 ;  /* 0x0000009b9a9a7220 */ /* 0x000fc60000410000 */
[C---:B------:R-:W-:Y:S01]  /*3b30*/  FFMA.FTZ R157, R14.reuse, R155, -R157 ;  /* 0x0000009b0e9d7223 */ /* 0x040fe2000001089d */
[----:B------:R-:W-:Y:S01]  /*3b40*/  FFMA.FTZ R154, R14, R153, R154 ;  /* 0x000000990e9a7223 */ /* 0x000fe2000001009a */
[----:B------:R-:W-:Y:S01]  /*3b50*/  LOP3.LUT R153, R152, 0xffff0000, RZ, 0xc0, !PT ;  /* 0xffff000098997812 */ /* 0x000fe200078ec0ff */
[C---:B------:R-:W-:Y:S01]  /*3b60*/  IMAD.U32 R152, R15.reuse, 0x10000, RZ ;  /* 0x000100000f987824 */ /* 0x040fe200078e00ff */
        /* <DEDUP_REMOVED lines=16> */
.L_x_5998:
[----:B------:R-:W-:Y:S05]  /*3c70*/  BSYNC B3 ;  /* 0x0000000000037941 */ /* 0x000fea0003800000 */
.L_x_5997:
[----:B0-----:R4:W-:Y:S02]  /*3c80*/  ST.E.128 desc[UR60][R80.64], R12 ;  /* 0x0000000c50007985 */ /* 0x0019e4000c101d3c */
.L_x_5996:
[----:B------:R-:W-:Y:S05]  /*3c90*/  BSYNC B2 ;  /* 0x0000000000027941 */ /* 0x000fea0003800000 */
.L_x_5995:
[----:B------:R-:W-:Y:S01]  /*3ca0*/  ISETP.NE.AND P3, PT, R9, RZ, PT ;  /* 0x000000ff0900720c */ /* 0x000fe20003f65270 */
[----:B------:R-:W-:-:S12]  /*3cb0*/  BSSY B2, `(.L_x_5999) ;  /* 0x000003a000027945 */ /* 0x000fd80003800000 */
[----:B------:R-:W-:Y:S05]  /*3cc0*/  @!P3 BRA `(.L_x_6000) ;  /* 0x0000000000e0b947 */ /* 0x000fea0003800000 */
[----:B----4-:R4:W0:Y:S01]  /*3cd0*/  LDS.128 R12, [R84+0x1e000] ;  /* 0x01e00000540c7984 */ /* 0x0108220000000c00 */
[----:B------:R-:W-:Y:S01]  /*3ce0*/  ISETP.GE.AND P3, PT, R208, R118, PT ;  /* 0x00000076d000720c */ /* 0x000fe20003f66270 */
[----:B------:R-:W-:Y:S01]  /*3cf0*/  IMAD.SHL.U32 R79, R197, 0x8, RZ ;  /* 0x00000008c54f7824 */ /* 0x000fe200078e00ff */
[----:B------:R-:W-:Y:S01]  /*3d00*/  BSSY B3, `(.L_x_6001) ;  /* 0x0000033000037945 */ /* 0x000fe20003800000 */
[----:B---3--:R-:W-:Y:S02]  /*3d10*/  IMAD.MOV.U32 R76, RZ, RZ, R11 ;  /* 0x000000ffff4c7224 */ /* 0x008fe400078e000b */
[----:B--2---:R-:W-:Y:S02]  /*3d20*/  IMAD.MOV.U32 R77, RZ, RZ, R82 ;  /* 0x000000ffff4d7224 */ /* 0x004fe400078e0052 */
[----:B------:R-:W-:-:S06]  /*3d30*/  IMAD.WIDE R76, R79, 0x2, R76 ;  /* 0x000000024f4c7825 */ /* 0x000fcc00078e024c */
[----:B----4-:R-:W-:Y:S05]  /*3d40*/  @P3 BRA `(.L_x_6002) ;  /* 0x0000000000b83947 */ /* 0x010fea0003800000 */
[----:B------:R-:W-:Y:S02]  /*3d50*/  SHF.R.U64 R79, R72, 0x10, R73 ;  /* 0x00000010484f7819 */ /* 0x000fe40000001249 */
[----:B------:R-:W-:Y:S02]  /*3d60*/  SHF.R.U64 R72, R74, 0x10, R75 ;  /* 0x000000104a487819 */ /* 0x000fe4000000124b */
        /* <DEDUP_REMOVED lines=8> */
[CC--:B------:R-:W-:Y:S01]  /*3df0*/  FMUL.FTZ R152, R78.reuse, R79.reuse ;  /* 0x0000004f4e987220 */ /* 0x0c0fe20000410000 */
[----:B------:R-:W-:Y:S01]  /*3e00*/  SHF.R.U32.HI R73, RZ, 0x10, R73 ;  /* 0x00000010ff497819 */ /* 0x000fe20000011649 */
[-C--:B------:R-:W-:Y:S01]  /*3e10*/  FMUL.FTZ R154, R78, R80.reuse ;  /* 0x000000504e9a7220 */ /* 0x080fe20000410000 */
[----:B------:R-:W-:Y:S01]  /*3e20*/  IMAD.U32 R75, R13, 0x10000, RZ ;  /* 0x000100000d4b7824 */ /* 0x000fe200078e00ff */
[----:B------:R-:W-:Y:S01]  /*3e30*/  PRMT R78, R181, 0x5410, R81 ;  /* 0x00005410b54e7816 */ /* 0x000fe20000000051 */
[----:B------:R-:W-:Y:S01]  /*3e40*/  IMAD.U32 R81, R12, 0x10000, RZ ;  /* 0x000100000c517824 */ /* 0x000fe200078e00ff */
[----:B------:R-:W-:Y:S01]  /*3e50*/  PRMT R73, R178, 0x5410, R73 ;  /* 0x00005410b2497816 */ /* 0x000fe20000000049 */
[C---:B------:R-:W-:Y:S01]  /*3e60*/  FFMA.FTZ R80, R75.reuse, R80, -R152 ;  /* 0x000000504b507223 */ /* 0x040fe20000010898 */
[----:B------:R-:W-:Y:S01]  /*3e70*/  LOP3.LUT R13, R14, 0xffff0000, RZ, 0xc0, !PT ;  /* 0xffff00000e0d7812 */ /* 0x000fe200078ec0ff */
[----:B------:R-:W-:Y:S01]  /*3e80*/  FFMA.FTZ R75, R75, R79, R154 ;  /* 0x0000004f4b4b7223 */ /* 0x000fe2000001009a */
[C---:B------:R-:W-:Y:S01]  /*3e90*/  IMAD.U32 R152, R78.reuse, 0x10000, RZ ;  /* 0x000100004e987824 */ /* 0x040fe200078e00ff */
[----:B------:R-:W-:Y:S01]  /*3ea0*/  LOP3.LUT R78, R78, 0xffff0000, RZ, 0xc0, !PT ;  /* 0xffff00004e4e7812 */ /* 0x000fe200078ec0ff */
[C---:B------:R-:W-:Y:S01]  /*3eb0*/  IMAD.U32 R154, R73.reuse, 0x10000, RZ ;  /* 0x00010000499a7824 */ /* 0x040fe200078e00ff */
[----:B------:R-:W-:Y:S01]  /*3ec0*/  LOP3.LUT R73, R73, 0xffff0000, RZ, 0xc0, !PT ;  /* 0xffff000049497812 */ /* 0x000fe200078ec0ff */
[----:B------:R-:W-:-:S02]  /*3ed0*/  IMAD.U32 R79, R14, 0x10000, RZ ;  /* 0x000100000e4f7824 */ /* 0x000fc400078e00ff */
[----:B------:R-:W-:Y:S01]  /*3ee0*/  FMUL.FTZ R160, R13, R152 ;  /* 0x000000980da07220 */ /* 0x000fe20000410000 */
[----:B------:R-:W-:Y:S01]  /*3ef0*/  LOP3.LUT R14, R15, 0xffff0000, RZ, 0xc0, !PT ;  /* 0xffff00000f0e7812 */ /* 0x000fe200078ec0ff */
[-C--:B------:R-:W-:Y:S01]  /*3f00*/  FMUL.FTZ R162, R13, R154.reuse ;  /* 0x0000009a0da27220 */ /* 0x080fe20000410000 */
[----:B------:R-:W-:Y:S01]  /*3f10*/  LOP3.LUT R12, R12, 0xffff0000, RZ, 0xc0, !PT ;  /* 0xffff00000c0c7812 */ /* 0x000fe200078ec0ff */
[----:B------:R-:W-:Y:S01]  /*3f20*/  FFMA.FTZ R160, R79, R154, -R160 ;  /* 0x0000009a4fa07223 */ /* 0x000fe200000108a0 */
[----:B------:R-:W-:Y:S02]  /*3f30*/  IMAD.U32 R15, R15, 0x10000, RZ ;  /* 0x000100000f0f7824 */ /* 0x000fe400078e00ff */
        /* <DEDUP_REMOVED lines=15> */
.L_x_6002:
[----:B------:R-:W-:Y:S05]  /*4030*/  BSYNC B3 ;  /* 0x0000000000037941 */ /* 0x000fea0003800000 */
.L_x_6001:
[----:B0-----:R0:W-:Y:S02]  /*4040*/  ST.E.128 desc[UR60][R76.64], R12 ;  /* 0x0000000c4c007985 */ /* 0x0011e4000c101d3c */
.L_x_6000:
[----:B------:R-:W-:Y:S05]  /*4050*/  BSYNC B2 ;  /* 0x0000000000027941 */ /* 0x000fea0003800000 */
.L_x_5999:
        /* <DEDUP_REMOVED lines=56> */
.L_x_6006:
[----:B------:R-:W-:Y:S05]  /*43e0*/  BSYNC B3 ;  /* 0x0000000000037941 */ /* 0x000fea0003800000 */
.L_x_6005:
[----:B----4-:R0:W-:Y:S02]  /*43f0*/  ST.E.128 desc[UR60][R72.64], R12 ;  /* 0x0000000c48007985 */ /* 0x0101e4000c101d3c */
.L_x_6004:
[----:B------:R-:W-:Y:S05]  /*4400*/  BSYNC B2 ;  /* 0x0000000000027941 */ /* 0x000fea0003800000 */
.L_x_6003:
        /* <DEDUP_REMOVED lines=14> */
[----:B------:R-:W-:Y:S02]  /*44f0*/  SHF.R.U32.HI R73, RZ, 0x10, R65 ;  /* 0x00000010ff497819 */ /* 0x000fe40000011641 */
        /* <DEDUP_REMOVED lines=8> */
[C---:B------:R-:W-:Y:S01]  /*4580*/  FMUL.FTZ R78, R77.reuse, R74 ;  /* 0x0000004a4d4e7220 */ /* 0x040fe20000410000 */
[----:B------:R-:W-:Y:S01]  /*4590*/  SHF.L.U32 R65, R14, 0x10, RZ ;  /* 0x000000100e417819 */ /* 0x000fe200000006ff */
[----:B------:R-:W-:Y:S01]  /*45a0*/  IMAD.U32 R75, R66, 0x10000, RZ ;  /* 0x00010000424b7824 */ /* 0x000fe200078e00ff */
        /* <DEDUP_REMOVED lines=28> */
.L_x_6010:
[----:B------:R-:W-:Y:S05]  /*4770*/  BSYNC B3 ;  /* 0x0000000000037941 */ /* 0x000fea0003800000 */
.L_x_6009:
[----:B----4-:R0:W-:Y:S02]  /*4780*/  ST.E.128 desc[UR60][R68.64], R12 ;  /* 0x0000000c44007985 */ /* 0x0101e4000c101d3c */
.L_x_6008:
[----:B------:R-:W-:Y:S05]  /*4790*/  BSYNC B2 ;  /* 0x0000000000027941 */ /* 0x000fea0003800000 */
.L_x_6007:
        /* <DEDUP_REMOVED lines=11> */
[--C-:B------:R-:W-:Y:S02]  /*4850*/  SHF.R.U64 R69, R60, 0x10, R61.reuse ;  /* 0x000000103c457819 */ /* 0x100fe4000000123d */
[----:B------:R-:W-:Y:S01]  /*4860*/  SHF.R.U32.HI R66, RZ, 0x10, R61 ;  /* 0x00000010ff427819 */ /* 0x000fe2000001163d */
[----:B----4-:R-:W-:Y:S01]  /*4870*/  IMAD.U32 R61, R14, 0x10000, RZ ;  /* 0x000100000e3d7824 */ /* 0x010fe200078e00ff */
[----:B------:R-:W-:Y:S01]  /*4880*/  PRMT R172, R172, 0x5410, R67 ;  /* 0x00005410acac7816 */ /* 0x000fe20000000043 */
[----:B------:R-:W-:Y:S01]  /*4890*/  IMAD.U32 R67, R13, 0x10000, RZ ;  /* 0x000100000d437824 */ /* 0x000fe200078e00ff */
        /* <DEDUP_REMOVED lines=15> */
[----:B------:R-:W-:Y:S01]  /*4990*/  FMUL.FTZ R14, R14, R63 ;  /* 0x0000003f0e0e7220 */ /* 0x000fe20000410000 */
[----:B------:R-:W-:Y:S01]  /*49a0*/  LOP3.LUT R173, R173, 0xffff0000, RZ, 0xc0, !PT ;  /* 0xffff0000adad7812 */ /* 0x000fe200078ec0ff */
[----:B------:R-:W-:Y:S01]  /*49b0*/  IMAD.U32 R172, R172, 0x10000, RZ ;  /* 0x00010000acac7824 */ /* 0x000fe200078e00ff */
[----:B------:R-:W-:Y:S01]  /*49c0*/  LOP3.LUT R171, R171, 0xffff0000, RZ, 0xc0, !PT ;  /* 0xffff0000abab7812 */ /* 0x000fe200078ec0ff */
[----:B------:R-:W-:-:S02]  /*49d0*/  IMAD.U32 R170, R170, 0x10000, RZ ;  /* 0x00010000aaaa7824 */ /* 0x000fc400078e00ff */
[C---:B------:R-:W-:Y:S01]  /*49e0*/  FFMA.FTZ R68, R67.reuse, R68, -R70 ;  /* 0x0000004443447223 */ /* 0x040fe20000010846 */
[----:B------:R-:W-:Y:S01]  /*49f0*/  FFMA.FTZ R67, R67, R69, R66 ;  /* 0x0000004543437223 */ /* 0x000fe20000010042 */
[C---:B------:R-:W-:Y:S01]  /*4a00*/  FFMA.FTZ R63, R61.reuse, R63, -R72 ;  /* 0x0000003f3d3f7223 */ /* 0x040fe20000010848 */
[----:B------:R-:W-:Y:S01]  /*4a10*/  FFMA.FTZ R62, R61, R62, R14 ;  /* 0x0000003e3d3e7223 */ /* 0x000fe2000001000e */
[----:B------:R-:W-:Y:S02]  /*4a20*/  IMAD.U32 R15, R15, 0x10000, RZ ;  /* 0x000100000f0f7824 */ /* 0x000fe400078e00ff */
        /* <DEDUP_REMOVED lines=13> */
.L_x_6014:
[----:B------:R-:W-:Y:S05]  /*4b00*/  BSYNC B3 ;  /* 0x0000000000037941 */ /* 0x000fea0003800000 */
.L_x_6013:
[----:B----4-:R0:W-:Y:S02]  /*4b10*/  ST.E.128 desc[UR60][R64.64], R12 ;  /* 0x0000000c40007985 */ /* 0x0101e4000c101d3c */
.L_x_6012:
[----:B------:R-:W-:Y:S05]  /*4b20*/  BSYNC B2 ;  /* 0x0000000000027941 */ /* 0x000fea0003800000 */
.L_x_6011:
        /* <DEDUP_REMOVED lines=53> */
.L_x_6016:
[----:B------:R-:W-:Y:S05]  /*4e80*/  BSYNC B2 ;  /* 0x0000000000027941 */ /* 0x000fea0003800000 */
.L_x_6015:
[----:B----4-:R0:W-:Y:S02]  /*4e90*/  ST.E.128 desc[UR60][R60.64], R12 ;  /* 0x0000000c3c007985 */ /* 0x0101e4000c101d3c */
.L_x_5994:
[----:B------:R-:W-:Y:S05]  /*4ea0*/  BSYNC B1 ;  /* 0x0000000000017941 */ /* 0x000fea0003800000 */
.L_x_5993:
[----:B------:R-:W-:-:S03]  /*4eb0*/  UMOV UR4, 0xffffffff ;  /* 0xffffffff00047882 */ /* 0x000fc60000000000 */
[----:B------:R-:W-:Y:S05]  /*4ec0*/  BRA.DIV UR4, `(.L_x_6017) ;  /* 0x0000020e04987947 */ /* 0x000fea000b800000 */
[----:B-1----:R-:W1:Y:S04]  /*4ed0*/  SHFL.IDX PT, R119, R119, 0x1, 0x1c1f ;  /* 0x003c1f0077777f89 */ /* 0x002e6800000e0000 */
[----:B------:R-:W0:Y:S02]  /*4ee0*/  SHFL.IDX PT, R120, R120, 0x1, 0x1c1f ;  /* 0x003c1f0078787f89 */ /* 0x000e2400000e0000 */
.L_x_6342:
        /* <DEDUP_REMOVED lines=19> */
[----:B------:R-:W-:Y:S01]  /*5020*/  LOP3.LUT R53, R13, 0xffff0000, RZ, 0xc0, !PT ;  /* 0xffff00000d357812 */ /* 0x000fe200078ec0ff */
[----:B------:R-:W-:Y:S01]  /*5030*/  IMAD.U32 R55, R163, 0x10000, RZ ;  /* 0x00010000a3377824 */ /* 0x000fe200078e00ff */
[C---:B------:R-:W-:Y:S01]  /*5040*/  LOP3.LUT R60, R164.reuse, 0xffff0000, RZ, 0xc0, !PT ;  /* 0xffff0000a43c7812 */ /* 0x040fe200078ec0ff */
[----:B------:R-:W-:Y:S01]  /*5050*/  IMAD.U32 R164, R164, 0x10000, RZ ;  /* 0x00010000a4a47824 */ /* 0x000fe200078e00ff */
[C---:B------:R-:W-:Y:S01]  /*5060*/  LOP3.LUT R58, R161.reuse, 0xffff0000, RZ, 0xc0, !PT ;  /* 0xffff0000a13a7812 */ /* 0x040fe200078ec0ff */
[----:B------:R-:W-:Y:S01]  /*5070*/  IMAD.U32 R161, R161, 0x10000, RZ ;  /* 0x00010000a1a17824 */ /* 0x000fe200078e00ff */
[----:B------:R-:W-:Y:S01]  /*5080*/  LOP3.LUT R54, R14, 0xffff0000, RZ, 0xc0, !PT ;  /* 0xffff00000e367812 */ /* 0x000fe200078ec0ff */
[C---:B------:R-:W-:Y:S01]  /*5090*/  IMAD.U32 R14, R15.reuse, 0x10000, RZ ;  /* 0x000100000f0e7824 */ /* 0x040fe200078e00ff */
[----:B---3--:R-:W-:Y:S01]  /*50a0*/  LOP3.LUT R11, R15, 0xffff0000, RZ, 0xc0, !PT ;  /* 0xffff00000f0b7812 */ /* 0x008fe200078ec0ff */
[----:B------:R-:W-:Y:S01]  /*50b0*/  FMUL.FTZ R62, R53, R60 ;  /* 0x0000003c353e7220 */ /* 0x000fe20000410000 */
[----:B------:R-:W-:-:S02]  /*50c0*/  IMAD.U32 R15, R13, 0x10000, RZ ;  /* 0x000100000d0f7824 */ /* 0x000fc400078e00ff */
[-C--:B------:R-:W-:Y:S01]  /*50d0*/  FMUL.FTZ R53, R53, R58.reuse ;  /* 0x0000003a35357220 */ /* 0x080fe20000410000 */
[----:B------:R-:W-:Y:S01]  /*50e0*/  SHF.L.U32 R59, R169, 0x10, RZ ;  /* 0x00000010a93b7819 */ /* 0x000fe200000006ff */
[----:B------:R-:W-:Y:S02]  /*50f0*/  IMAD.U32 R13, R12, 0x10000, RZ ;  /* 0x000100000c0d7824 */ /* 0x000fe400078e00ff */
[C---:B------:R-:W-:Y:S01]  /*5100*/  FFMA.FTZ R62, R15.reuse, R58, -R62 ;  /* 0x0000003a0f3e7223 */ /* 0x040fe2000001083e */
[----:B------:R-:W-:Y:S01]  /*5110*/  FFMA.FTZ R53, R15, R60, R53 ;  /* 0x0000003c0f357223 */ /* 0x000fe20000010035 */
[C---:B------:R-:W-:Y:S01]  /*5120*/  FMUL.FTZ R15, R54.reuse, R55 ;  /* 0x00000037360f7220 */ /* 0x040fe20000410000 */
[----:B------:R-:W-:Y:S01]  /*5130*/  LOP3.LUT R169, R169, 0xffff0000, RZ, 0xc0, !PT ;  /* 0xffff0000a9a97812 */ /* 0x000fe200078ec0ff */
[-C--:B------:R-:W-:Y:S01]  /*5140*/  FMUL.FTZ R61, R54, R59.reuse ;  /* 0x0000003b363d7220 */ /* 0x080fe20000410000 */
[----:B------:R-:W-:Y:S01]  /*5150*/  LOP3.LUT R163, R163, 0xffff0000, RZ, 0xc0, !PT ;  /* 0xffff0000a3a37812 */ /* 0x000fe200078ec0ff */
[----:B------:R-:W-:Y:S01]  /*5160*/  FFMA.FTZ R54, R52, R59, R15 ;  /* 0x0000003b34367223 */ /* 0x000fe2000001000f */
[----:B------:R-:W-:Y:S01]  /*5170*/  LOP3.LUT R12, R12, 0xffff0000, RZ, 0xc0, !PT ;  /* 0xffff00000c0c7812 */ /* 0x000fe200078ec0ff */
[----:B------:R-:W-:Y:S01]  /*5180*/  FFMA.FTZ R61, R52, R55, -R61 ;  /* 0x00000037343d7223 */ /* 0x000fe2000001083d */
[C---:B------:R-:W-:Y:S01]  /*5190*/  FMUL.FTZ R15, R11.reuse, R169 ;  /* 0x000000a90b0f7220 */ /* 0x040fe20000410000 */
[----:B------:R-:W-:-:S02]  /*51a0*/  FMUL.FTZ R58, R11, R163 ;  /* 0x000000a30b3a7220 */ /* 0x000fc40000410000 */
        /* <DEDUP_REMOVED lines=8> */
[----:B------:R-:W-:-:S02]  /*5230*/  F2FP.BF16.F32.PACK_AB R14, R54, R61 ;  /* 0x0000003d360e723e */ /* 0x000fc400000010ff */
[----:B------:R-:W-:-:S07]  /*5240*/  F2FP.BF16.F32.PACK_AB R12, R11, R52 ;  /* 0x000000340b0c723e */ /* 0x000fce00000010ff */
.L_x_6022:
[----:B------:R-:W-:Y:S05]  /*5250*/  BSYNC B2 ;  /* 0x0000000000027941 */ /* 0x000fea0003800000 */
.L_x_6021:
[----:B----4-:R0:W-:Y:S02]  /*5260*/  ST.E.128 desc[UR60][R56.64], R12 ;  /* 0x0000000c38007985 */ /* 0x0101e4000c101d3c */
.L_x_6020:
[----:B------:R-:W-:Y:S05]  /*5270*/  BSYNC B1 ;  /* 0x0000000000017941 */ /* 0x000fea0003800000 */
.L_x_6019:
        /* <DEDUP_REMOVED lines=57> */
.L_x_6026:
[----:B------:R-:W-:Y:S05]  /*5610*/  BSYNC B2 ;  /* 0x0000000000027941 */ /* 0x000fea0003800000 */
.L_x_6025:
[----:B----4-:R0:W-:Y:S02]  /*5620*/  ST.E.128 desc[UR60][R52.64], R12 ;  /* 0x0000000c34007985 */ /* 0x0101e4000c101d3c */
.L_x_6024:
[----:B------:R-:W-:Y:S05]  /*5630*/  BSYNC B1 ;  /* 0x0000000000017941 */ /* 0x000fea0003800000 */
.L_x_6023:
        /* <DEDUP_REMOVED lines=57> */
.L_x_6030:
[----:B------:R-:W-:Y:S05]  /*59d0*/  BSYNC B2 ;  /* 0x0000000000027941 */ /* 0x000fea0003800000 */
.L_x_6029:
[----:B----4-:R0:W-:Y:S02]  /*59e0*/  ST.E.128 desc[UR60][R48.64], R12 ;  /* 0x0000000c30007985 */ /* 0x0101e4000c101d3c */
.L_x_6028:
[----:B------:R-:W-:Y:S05]  /*59f0*/  BSYNC B1 ;  /* 0x0000000000017941 */ /* 0x000fea0003800000 */
.L_x_6027:
        /* <DEDUP_REMOVED lines=40> */
[----:B------:R-:W-:Y:S01]  /*5c80*/  SHF.L.U32 R15, R15, 0x10, RZ ;  /* 0x000000100f0f7819 */ /* 0x000fe200000006ff */
[----:B------:R-:W-:Y:S01]  /*5c90*/  FFMA.FTZ R40, R40, R48, R41 ;  /* 0x0000003028287223 */ /* 0x000fe20000010029 */
        /* <DEDUP_REMOVED lines=13> */
.L_x_6034:
[----:B------:R-:W-:Y:S05]  /*5d70*/  BSYNC B2 ;  /* 0x0000000000027941 */ /* 0x000fea0003800000 */
.L_x_6033:
[----:B----4-:R0:W-:Y:S02]  /*5d80*/  ST.E.128 desc[UR60][R44.64], R12 ;  /* 0x0000000c2c007985 */ /* 0x0101e4000c101d3c */
.L_x_6032:
[----:B------:R-:W-:Y:S05]  /*5d90*/  BSYNC B1 ;  /* 0x0000000000017941 */ /* 0x000fea0003800000 */
.L_x_6031:
        /* <DEDUP_REMOVED lines=55> */
.L_x_6038:
[----:B------:R-:W-:Y:S05]  /*6110*/  BSYNC B2 ;  /* 0x0000000000027941 */ /* 0x000fea0003800000 */
.L_x_6037:
[----:B----4-:R0:W-:Y:S02]  /*6120*/  ST.E.128 desc[UR60][R40.64], R12 ;  /* 0x0000000c28007985 */ /* 0x0101e4000c101d3c */
.L_x_6036:
[----:B------:R-:W-:Y:S05]  /*6130*/  BSYNC B1 ;  /* 0x0000000000017941 */ /* 0x000fea0003800000 */
.L_x_6035:
        /* <DEDUP_REMOVED lines=54> */
.L_x_6040:
[----:B------:R-:W-:Y:S05]  /*64a0*/  BSYNC B1 ;  /* 0x0000000000017941 */ /* 0x000fea0003800000 */
.L_x_6039:
[----:B----4-:R0:W-:Y:S01]  /*64b0*/  ST.E.128 desc[UR60][R36.64], R12 ;  /* 0x0000000c24007985 */ /* 0x0101e2000c101d3c */
[----:B------:R-:W-:Y:S05]  /*64c0*/  BRA `(.L_x_6018) ;  /* 0x0000004000c07947 */ /* 0x000fea0003800000 */
.L_x_5984:
        /* <DEDUP_REMOVED lines=47> */
.L_x_6042:
[----:B------:R-:W-:Y:S05]  /*67c0*/  BSYNC B1 ;  /* 0x0000000000017941 */ /* 0x000fea0003800000 */
.L_x_6041:
[----:B0-----:R-:W-:Y:S01]  /*67d0*/  IADD3 R56, R203, 0x40, RZ ;  /* 0x00000040cb387810 */ /* 0x001fe20007ffe0ff */
[----:B------:R-:W-:Y:S01]  /*67e0*/  BSSY B1, `(.L_x_6043) ;  /* 0x000002f000017945 */ /* 0x000fe20003800000 */
[----:B------:R-:W-:Y:S02]  /*67f0*/  CS2R R62, SRZ ;  /* 0x00000000003e7805 */ /* 0x000fe4000001ff00 */
[----:B------:R-:W-:Y:S02]  /*6800*/  CS2R R60, SRZ ;  /* 0x00000000003c7805 */ /* 0x000fe4000001ff00 */
[----:B------:R-:W-:Y:S02]  /*6810*/  ISETP.GE.AND P4, PT, R56, R87, PT ;  /* 0x000000573800720c */ /* 0x000fe40003f86270 */
        /* <DEDUP_REMOVED lines=43> */
.L_x_6044:
[----:B------:R-:W-:Y:S05]  /*6ad0*/  BSYNC B1 ;  /* 0x0000000000017941 */ /* 0x000fea0003800000 */
.L_x_6043:
[----:B------:R-:W2:Y:S01]  /*6ae0*/  LDL R11, [R1+0x4] ;  /* 0x00000400010b7983 */ /* 0x000ea20000100800 */
[----:B0-----:R-:W-:Y:S02]  /*6af0*/  IMAD.MOV.U32 R12, RZ, RZ, R33 ;  /* 0x000000ffff0c7224 */ /* 0x001fe400078e0021 */
        /* <DEDUP_REMOVED lines=12> */
[----:B------:R-:W-:Y:S01]  /*6bc0*/  PRMT R171, R171, 0x5410, R12 ;  /* 0x00005410abab7816 */ /* 0x000fe2000000000c */
[----:B------:R-:W-:-:S05]  /*6bd0*/  IMAD.MOV.U32 R12, RZ, RZ, R47 ;  /* 0x000000ffff0c7224 */ /* 0x000fca00078e002f */
[----:B------:R-:W-:Y:S01]  /*6be0*/  PRMT R163, R12, 0x5410, R14 ;  /* 0x000054100ca37816 */ /* 0x000fe2000000000e */
[----:B------:R-:W-:Y:S02]  /*6bf0*/  IMAD.MOV.U32 R12, RZ, RZ, R51 ;  /* 0x000000ffff0c7224 */ /* 0x000fe400078e0033 */
[----:B------:R-:W-:-:S05]  /*6c00*/  IMAD.MOV.U32 R14, RZ, RZ, R49 ;  /* 0x000000ffff0e7224 */ /* 0x000fca00078e0031 */
[----:B------:R-:W-:Y:S01]  /*6c10*/  PRMT R168, R14, 0x7610, R168 ;  /* 0x000076100ea87816 */ /* 0x000fe200000000a8 */
[----:B------:R-:W-:-:S05]  /*6c20*/  IMAD.MOV.U32 R14, RZ, RZ, R53 ;  /* 0x000000ffff0e7224 */ /* 0x000fca00078e0035 */
[----:B------:R-:W-:Y:S01]  /*6c30*/  PRMT R153, R14, 0x7610, R153 ;  /* 0x000076100e997816 */ /* 0x000fe20000000099 */
[----:B-----5:R-:W-:Y:S01]  /*6c40*/  IMAD.MOV.U32 R14, RZ, RZ, R57 ;  /* 0x000000ffff0e7224 */ /* 0x020fe200078e0039 */
[----:B--2---:R-:W-:Y:S01]  /*6c50*/  R2UR UR4, R11 ;  /* 0x000000000b0472ca */ /* 0x004fe200000e0000 */
[----:B------:R-:W-:-:S05]  /*6c60*/  IMAD.MOV.U32 R11, RZ, RZ, R32 ;  /* 0x000000ffff0b7224 */ /* 0x000fca00078e0020 */
[----:B------:R-:W-:Y:S01]  /*6c70*/  PRMT R164, R11, 0x5410, R81 ;  /* 0x000054100ba47816 */ /* 0x000fe20000000051 */
[----:B------:R-:W-:-:S05]  /*6c80*/  IMAD.MOV.U32 R11, RZ, RZ, R38 ;  /* 0x000000ffff0b7224 */ /* 0x000fca00078e0026 */
[----:B------:R-:W-:Y:S01]  /*6c90*/  PRMT R166, R166, 0x5410, R11 ;  /* 0x00005410a6a67816 */ /* 0x000fe2000000000b */
[----:B------:R-:W-:Y:S01]  /*6ca0*/  IMAD.MOV.U32 R11, RZ, RZ, R42 ;  /* 0x000000ffff0b7224 */ /* 0x000fe200078e002a */
[----:B------:R-:W-:Y:S02]  /*6cb0*/  UISETP.NE.AND UP0, UPT, UR4, 0x3, UPT ;  /* 0x000000030400788c */ /* 0x000fe4000bf05270 */
[----:B------:R-:W-:Y:S01]  /*6cc0*/  PRMT R166, R13, 0x7610, R166 ;  /* 0x000076100da67816 */ /* 0x000fe200000000a6 */
[----:B------:R-:W-:Y:S01]  /*6cd0*/  IMAD.MOV.U32 R13, RZ, RZ, R44 ;  /* 0x000000ffff0d7224 */ /* 0x000fe200078e002c */
[----:B------:R-:W-:Y:S01]  /*6ce0*/  PRMT R170, R170, 0x5410, R11 ;  /* 0x00005410aaaa7816 */ /* 0x000fe2000000000b */
[----:B------:R-:W-:Y:S01]  /*6cf0*/  IMAD.MOV.U32 R11, RZ, RZ, R46 ;  /* 0x000000ffff0b7224 */ /* 0x000fe200078e002e */
[----:B------:R-:W-:-:S04]  /*6d00*/  PLOP3.LUT P2, PT, PT, PT, UP0, 0x80, 0x0 ;  /* 0x000000000000781c */ /* 0x000fc80003f4f008 */
[----:B------:R-:W-:Y:S01]  /*6d10*/  PRMT R162, R11, 0x5410, R13 ;  /* 0x000054100ba27816 */ /* 0x000fe2000000000d */
[----:B------:R-:W-:Y:S02]  /*6d20*/  IMAD.MOV.U32 R11, RZ, RZ, R50 ;  /* 0x000000ffff0b7224 */ /* 0x000fe400078e0032 */
[----:B------:R-:W-:-:S03]  /*6d30*/  IMAD.MOV.U32 R13, RZ, RZ, R48 ;  /* 0x000000ffff0d7224 */ /* 0x000fc600078e0030 */
        /* <DEDUP_REMOVED lines=15> */
[----:B------:R-:W-:Y:S01]  /*6e30*/  MOV R14, R60 ;  /* 0x0000003c000e7202 */ /* 0x000fe20000000f00 */
        /* <DEDUP_REMOVED lines=29> */
.L_x_6045:
[----:B------:R-:W-:Y:S01]  /*7010*/  IMAD R88, R18, 0x8, R2 ;  /* 0x0000000812587824 */ /* 0x000fe200078e0202 */
[----:B------:R-:W-:Y:S01]  /*7020*/  SHF.L.U32 R89, R204, 0x1f, RZ ;  /* 0x0000001fcc597819 */ /* 0x000fe200000006ff */
[----:B------:R-:W0:Y:S01]  /*7030*/  LDC R134, c[0x0][0x2f4] ;  /* 0x0000bd00ff867b82 */ /* 0x000e220000000800 */
[----:B------:R-:W-:Y:S02]  /*7040*/  BSSY B1, `(.L_x_6046) ;  /* 0x0000003000017945 */ /* 0x000fe40003800000 */
[----:B------:R-:W1:Y:S02]  /*7050*/  SYNCS.PHASECHK.TRANS64.TRYWAIT P5, [R88+URZ+0x30890], R89 ;  /* 0x03089059580075a7 */ /* 0x000e6400080a017f */
[----:B-1----:R-:W-:Y:S05]  /*7060*/  @!P5 BRA `(.L_x_6047) ;  /* 0x000001ec007cd947 */ /* 0x002fea0003800000 */
.L_x_6343:
[----:B------:R-:W-:Y:S05]  /*7070*/  BSYNC B1 ;  /* 0x0000000000017941 */ /* 0x000fea0003800000 */
.L_x_6046:
[----:B------:R-:W-:Y:S01]  /*7080*/  UMOV UR4, 0xffffffff ;  /* 0xffffffff00047882 */ /* 0x000fe20000000000 */
[----:B0-----:R-:W-:Y:S02]  /*7090*/  IMAD.IADD R137, R134, 0x1, -R121 ;  /* 0x0000000186897824 */ /* 0x001fe400078e0a79 */
[----:B------:R-:W-:Y:S05]  /*70a0*/  BRA.DIV UR4, `(.L_x_6048) ;  /* 0x000001ee04807947 */ /* 0x000fea000b800000 */
[----:B------:R0:W2:Y:S04]  /*70b0*/  SHFL.IDX PT, R117, R119, RZ, 0x1c1f ;  /* 0x001c1fff77757589 */ /* 0x0000a800000e0000 */
[----:B------:R0:W3:Y:S02]  /*70c0*/  SHFL.IDX PT, R11, R120, RZ, 0x1c1f ;  /* 0x001c1fff780b7589 */ /* 0x0000e400000e0000 */
.L_x_6347:
        /* <DEDUP_REMOVED lines=30> */
[----:B--2---:R-:W-:Y:S01]  /*72b0*/  IMAD.U32 R154, R81, 0x10000, RZ ;  /* 0x00010000519a7824 */ /* 0x004fe200078e00ff */
[----:B------:R-:W-:Y:S02]  /*72c0*/  SHF.R.U32.HI R150, RZ, 0x10, R41 ;  /* 0x00000010ff967819 */ /* 0x000fe40000011629 */
[----:B------:R-:W-:Y:S02]  /*72d0*/  SHF.R.U32.HI R41, RZ, 0x10, R53 ;  /* 0x00000010ff297819 */ /* 0x000fe40000011635 */
[C---:B------:R-:W-:Y:S02]  /*72e0*/  PRMT R150, R153.reuse, 0x5432, R150 ;  /* 0x0000543299967816 */ /* 0x040fe40000000096 */
[----:B------:R-:W-:Y:S02]  /*72f0*/  PRMT R41, R153, 0x5410, R41 ;  /* 0x0000541099297816 */ /* 0x000fe40000000029 */
[--C-:B------:R-:W-:Y:S01]  /*7300*/  SHF.R.U64 R40, R42, 0x10, R43.reuse ;  /* 0x000000102a287819 */ /* 0x100fe2000000122b */
[----:B---3--:R-:W-:Y:S01]  /*7310*/  IMAD.U32 R42, R13, 0x10000, RZ ;  /* 0x000100000d2a7824 */ /* 0x008fe200078e00ff */
[----:B------:R-:W-:Y:S01]  /*7320*/  SHF.R.U32.HI R152, RZ, 0x10, R43 ;  /* 0x00000010ff987819 */ /* 0x000fe2000001162b */
[----:B------:R-:W-:Y:S01]  /*7330*/  IMAD.U32 R153, R41, 0x10000, RZ ;  /* 0x0001000029997824 */ /* 0x000fe200078e00ff */
[----:B------:R-:W-:Y:S01]  /*7340*/  LOP3.LUT R81, R81, 0xffff0000, RZ, 0xc0, !PT ;  /* 0xffff000051517812 */ /* 0x000fe200078ec0ff */
[----:B------:R-:W-:Y:S01]  /*7350*/  IMAD.U32 R43, R150, 0x10000, RZ ;  /* 0x00010000962b7824 */ /* 0x000fe200078e00ff */
[----:B------:R-:W-:Y:S01]  /*7360*/  SHF.R.U64 R52, R52, 0x10, R53 ;  /* 0x0000001034347819 */ /* 0x000fe20000001235 */
[C---:B------:R-:W-:Y:S01]  /*7370*/  FMUL.FTZ R155, R154.reuse, R153 ;  /* 0x000000999a9b7220 */ /* 0x040fe20000410000 */
[----:B------:R-:W-:Y:S01]  /*7380*/  SHF.R.U32.HI R53, RZ, 0x10, R55 ;  /* 0x00000010ff357819 */ /* 0x000fe20000011637 */
[-C--:B------:R-:W-:Y:S01]  /*7390*/  FMUL.FTZ R154, R154, R43.reuse ;  /* 0x0000002b9a9a7220 */ /* 0x080fe20000410000 */
[----:B------:R-:W-:Y:S01]  /*73a0*/  LOP3.LUT R13, R13, 0xffff0000, RZ, 0xc0, !PT ;  /* 0xffff00000d0d7812 */ /* 0x000fe200078ec0ff */
[C---:B------:R-:W-:Y:S01]  /*73b0*/  FFMA.FTZ R43, R42.reuse, R43, -R155 ;  /* 0x0000002b2a2b7223 */ /* 0x040fe2000001089b */
[----:B------:R-:W-:Y:S01]  /*73c0*/  PRMT R53, R169, 0x5410, R53 ;  /* 0x00005410a9357816 */ /* 0x000fe20000000035 */
[----:B------:R-:W-:Y:S01]  /*73d0*/  FFMA.FTZ R42, R42, R153, R154 ;  /* 0x000000992a2a7223 */ /* 0x000fe2000001009a */
[----:B------:R-:W-:Y:S01]  /*73e0*/  LOP3.LUT R153, R150, 0xffff0000, RZ, 0xc0, !PT ;  /* 0xffff000096997812 */ /* 0x000fe200078ec0ff */
[----:B------:R-:W-:Y:S01]  /*73f0*/  IMAD.U32 R154, R83, 0x10000, RZ ;  /* 0x00010000539a7824 */ /* 0x000fe200078e00ff */
[----:B------:R-:W-:-:S02]  /*7400*/  LOP3.LUT R150, R41, 0xffff0000, RZ, 0xc0, !PT ;  /* 0xffff000029967812 */ /* 0x000fc400078ec0ff */
[----:B------:R-:W-:Y:S02]  /*7410*/  PRMT R152, R171, 0x5432, R152 ;  /* 0x00005432ab987816 */ /* 0x000fe40000000098 */
[----:B------:R-:W-:Y:S01]  /*7420*/  LOP3.LUT R83, R83, 0xffff0000, RZ, 0xc0, !PT ;  /* 0xffff000053537812 */ /* 0x000fe200078ec0ff */
[CC--:B------:R-:W-:Y:S01]  /*7430*/  FMUL.FTZ R41, R81.reuse, R150.reuse ;  /* 0x0000009651297220 */ /* 0x0c0fe20000410000 */
[-C--:B------:R-:W-:Y:S01]  /*7440*/  FMUL.FTZ R81, R81, R153.reuse ;  /* 0x0000009951517220 */ /* 0x080fe20000410000 */
[----:B------:R-:W-:Y:S02]  /*7450*/  PRMT R52, R173, 0x5432, R52 ;  /* 0x00005432ad347816 */ /* 0x000fe40000000034 */
[C---:B------:R-:W-:Y:S01]  /*7460*/  FFMA.FTZ R41, R13.reuse, R153, -R41 ;  /* 0x000000990d297223 */ /* 0x040fe20000010829 */
[----:B------:R-:W-:Y:S01]  /*7470*/  FFMA.FTZ R13, R13, R150, R81 ;  /* 0x000000960d0d7223 */ /* 0x000fe20000010051 */
[----:B------:R-:W-:Y:S01]  /*7480*/  IMAD.U32 R153, R53, 0x10000, RZ ;  /* 0x0001000035997824 */ /* 0x000fe200078e00ff */
[----:B------:R-:W-:Y:S01]  /*7490*/  SHF.L.U32 R150, R152, 0x10, RZ ;  /* 0x0000001098967819 */ /* 0x000fe200000006ff */
[C---:B------:R-:W-:Y:S01]  /*74a0*/  IMAD.U32 R81, R15.reuse, 0x10000, RZ ;  /* 0x000100000f517824 */ /* 0x040fe200078e00ff */
[----:B------:R-:W-:Y:S01]  /*74b0*/  LOP3.LUT R15, R15, 0xffff0000, RZ, 0xc0, !PT ;  /* 0xffff00000f0f7812 */ /* 0x000fe200078ec0ff */
[-C--:B------:R-:W-:Y:S01]  /*74c0*/  FMUL.FTZ R155, R154, R153.reuse ;  /* 0x000000999a9b7220 */ /* 0x080fe20000410000 */
[----:B------:R-:W-:Y:S01]  /*74d0*/  PRMT R151, R166, 0x5410, R151 ;  /* 0x00005410a6977816 */ /* 0x000fe20000000097 */
[-C--:B------:R-:W-:Y:S01]  /*74e0*/  FMUL.FTZ R154, R154, R150.reuse ;  /* 0x000000969a9a7220 */ /* 0x080fe20000410000 */
[----:B------:R-:W-:Y:S01]  /*74f0*/  SHF.R.U64 R54, R54, 0x10, R55 ;  /* 0x0000001036367819 */ /* 0x000fe20000001237 */
[C---:B------:R-:W-:Y:S01]  /*7500*/  FFMA.FTZ R150, R81.reuse, R150, -R155 ;  /* 0x0000009651967223 */ /* 0x040fe2000001089b */
[----:B------:R-:W-:Y:S01]  /*7510*/  LOP3.LUT R55, R12, 0xffff0000, RZ, 0xc0, !PT ;  /* 0xffff00000c377812 */ /* 0x000fe200078ec0ff */
[----:B------:R-:W-:Y:S01]  /*7520*/  FFMA.FTZ R81, R81, R153, R154 ;  /* 0x0000009951517223 */ /* 0x000fe2000001009a */
[----:B------:R-:W-:Y:S01]  /*7530*/  LOP3.LUT R153, R152, 0xffff0000, RZ, 0xc0, !PT ;  /* 0xffff000098997812 */ /* 0x000fe200078ec0ff */
[----:B------:R-:W-:Y:S01]  /*7540*/  IMAD.U32 R154, R151, 0x10000, RZ ;  /* 0x00010000979a7824 */ /* 0x000fe200078e00ff */
[----:B------:R-:W-:-:S02]  /*7550*/  LOP3.LUT R152, R53, 0xffff0000, RZ, 0xc0, !PT ;  /* 0xffff000035987812 */ /* 0x000fc400078ec0ff */
[----:B------:R-:W-:Y:S02]  /*7560*/  LOP3.LUT R151, R151, 0xffff0000, RZ, 0xc0, !PT ;  /* 0xffff000097977812 */ /* 0x000fe400078ec0ff */
[----:B------:R-:W-:Y:S01]  /*7570*/  PRMT R54, R172, 0x5432, R54 ;  /* 0x00005432ac367816 */ /* 0x000fe20000000036 */
[CC--:B------:R-:W-:Y:S01]  /*7580*/  FMUL.FTZ R53, R83.reuse, R152.reuse ;  /* 0x0000009853357220 */ /* 0x0c0fe20000410000 */
[-C--:B------:R-:W-:Y:S01]  /*7590*/  FMUL.FTZ R83, R83, R153.reuse ;  /* 0x0000009953537220 */ /* 0x080fe20000410000 */
[----:B------:R-:W-:Y:S02]  /*75a0*/  PRMT R40, R170, 0x5432, R40 ;  /* 0x00005432aa287816 */ /* 0x000fe40000000028 */
        /* <DEDUP_REMOVED lines=10> */
[C---:B------:R-:W-:Y:S01]  /*7650*/  FMUL.FTZ R12, R80.reuse, R52 ;  /* 0x00000034500c7220 */ /* 0x040fe20000410000 */
[----:B------:R-:W-:Y:S01]  /*7660*/  FMUL.FTZ R80, R80, R151 ;  /* 0x0000009750507220 */ /* 0x000fe20000410000 */
[C---:B------:R-:W-:Y:S01]  /*7670*/  FFMA.FTZ R155, R83.reuse, R154, -R155 ;  /* 0x0000009a539b7223 */ /* 0x040fe2000001089b */
[----:B------:R-:W-:Y:S01]  /*7680*/  FFMA.FTZ R153, R83, R152, R153 ;  /* 0x0000009853997223 */ /* 0x000fe20000010099 */
[----:B------:R-:W-:-:S02]  /*7690*/  IMAD.U32 R152, R82, 0x10000, RZ ;  /* 0x0001000052987824 */ /* 0x000fc400078e00ff */
[C---:B------:R-:W-:Y:S01]  /*76a0*/  FFMA.FTZ R52, R55.reuse, R52, R80 ;  /* 0x0000003437347223 */ /* 0x040fe20000010050 */
[----:B------:R-:W-:Y:S02]  /*76b0*/  IMAD.U32 R80, R54, 0x10000, RZ ;  /* 0x0001000036507824 */ /* 0x000fe400078e00ff */
[----:B------:R-:W-:Y:S01]  /*76c0*/  FFMA.FTZ R12, R55, R151, -R12 ;  /* 0x00000097370c7223 */ /* 0x000fe2000001080c */
[----:B------:R-:W-:Y:S01]  /*76d0*/  IMAD.U32 R83, R40, 0x10000, RZ ;  /* 0x0001000028537824 */ /* 0x000fe200078e00ff */
[----:B------:R-:W-:Y:S01]  /*76e0*/  LOP3.LUT R82, R82, 0xffff0000, RZ, 0xc0, !PT ;  /* 0xffff000052527812 */ /* 0x000fe200078ec0ff */
[----:B------:R-:W-:Y:S01]  /*76f0*/  FMUL.FTZ R151, R152, R80 ;  /* 0x0000005098977220 */ /* 0x000fe20000410000 */
[----:B------:R-:W-:Y:S02]  /*7700*/  IMAD.U32 R55, R14, 0x10000, RZ ;  /* 0x000100000e377824 */ /* 0x000fe400078e00ff */
[-C--:B------:R-:W-:Y:S01]  /*7710*/  FMUL.FTZ R152, R152, R83.reuse ;  /* 0x0000005398987220 */ /* 0x080fe20000410000 */
[----:B------:R-:W-:Y:S01]  /*7720*/  LOP3.LUT R54, R54, 0xffff0000, RZ, 0xc0, !PT ;  /* 0xffff000036367812 */ /* 0x000fe200078ec0ff */
[----:B------:R-:W-:-:S02]  /*7730*/  FFMA.FTZ R151, R55, R83, -R151 ;  /* 0x0000005337977223 */ /* 0x000fc40000010897 */
[----:B------:R-:W-:Y:S01]  /*7740*/  FFMA.FTZ R152, R55, R80, R152 ;  /* 0x0000005037987223 */ /* 0x000fe20000010098 */
[----:B------:R-:W-:Y:S01]  /*7750*/  LOP3.LUT R40, R40, 0xffff0000, RZ, 0xc0, !PT ;  /* 0xffff000028287812 */ /* 0x000fe200078ec0ff */
[----:B------:R-:W-:Y:S01]  /*7760*/  FMUL.FTZ R55, R82, R54 ;  /* 0x0000003652377220 */ /* 0x000fe20000410000 */
[----:B------:R-:W-:Y:S02]  /*7770*/  LOP3.LUT R14, R14, 0xffff0000, RZ, 0xc0, !PT ;  /* 0xffff00000e0e7812 */ /* 0x000fe400078ec0ff */
[----:B------:R-:W-:Y:S01]  /*7780*/  F2FP.BF16.F32.PACK_AB R53, R53, R150 ;  /* 0x000000963535723e */ /* 0x000fe200000010ff */
[----:B------:R-:W-:Y:S01]  /*7790*/  FMUL.FTZ R82, R82, R40 ;  /* 0x0000002852527220 */ /* 0x000fe20000410000 */
[----:B------:R-:W-:Y:S01]  /*77a0*/  F2FP.BF16.F32.PACK_AB R42, R13, R42 ;  /* 0x0000002a0d2a723e */ /* 0x000fe200000010ff */
[----:B------:R-:W-:Y:S01]  /*77b0*/  FFMA.FTZ R55, R14, R40, -R55 ;  /* 0x000000280e377223 */ /* 0x000fe20000010837 */
        /* <DEDUP_REMOVED lines=11> */
.L_x_6054:
[----:B------:R-:W-:Y:S05]  /*7870*/  BSYNC B3 ;  /* 0x0000000000037941 */ /* 0x000fea0003800000 */
.L_x_6053:
[----:B------:R-:W-:Y:S01]  /*7880*/  ISETP.GE.AND P3, PT, R149, R134, PT ;  /* 0x000000869500720c */ /* 0x000fe20003f66270 */
[----:B---3--:R3:W-:-:S12]  /*7890*/  ST.E.128 desc[UR60][R122.64], R12 ;  /* 0x0000000c7a007985 */ /* 0x0087d8000c101d3c */
[----:B------:R-:W-:-:S05]  /*78a0*/  @!P3 IMAD.WIDE R40, R149, 0x2, R116 ;  /* 0x000000029528b825 */ /* 0x000fca00078e0274 */
[----:B--2---:R3:W-:Y:S02]  /*78b0*/  @!P3 ST.E.128 desc[UR60][R40.64], R80 ;  /* 0x000000502800b985 */ /* 0x0047e4000c101d3c */
.L_x_6052:
[----:B------:R-:W-:Y:S05]  /*78c0*/  BSYNC B2 ;  /* 0x0000000000027941 */ /* 0x000fea0003800000 */
.L_x_6051:
        /* <DEDUP_REMOVED lines=32> */
[----:B------:R-:W-:Y:S01]  /*7ad0*/  LOP3.LUT R41, R41, 0xffff0000, RZ, 0xc0, !PT ;  /* 0xffff000029297812 */ /* 0x000fe200078ec0ff */
[----:B------:R-:W-:Y:S01]  /*7ae0*/  IMAD.U32 R83, R55, 0x10000, RZ ;  /* 0x0001000037537824 */ /* 0x000fe200078e00ff */
[----:B------:R-:W-:Y:S01]  /*7af0*/  LOP3.LUT R13, R13, 0xffff0000, RZ, 0xc0, !PT ;  /* 0xffff00000d0d7812 */ /* 0x000fe200078ec0ff */
[----:B------:R-:W-:Y:S01]  /*7b00*/  IMAD.U32 R82, R80, 0x10000, RZ ;  /* 0x0001000050527824 */ /* 0x000fe200078e00ff */
[----:B------:R-:W-:Y:S01]  /*7b10*/  SHF.R.U64 R37, R36, 0x10, R37 ;  /* 0x0000001024257819 */ /* 0x000fe20000001225 */
[----:B------:R-:W-:Y:S01]  /*7b20*/  FMUL.FTZ R123, R122, R83 ;  /* 0x000000537a7b7220 */ /* 0x000fe20000410000 */
[----:B------:R-:W-:Y:S01]  /*7b30*/  SHF.R.U64 R48, R48, 0x10, R49 ;  /* 0x0000001030307819 */ /* 0x000fe20000001231 */
[-C--:B------:R-:W-:Y:S01]  /*7b40*/  FMUL.FTZ R122, R122, R82.reuse ;  /* 0x000000527a7a7220 */ /* 0x080fe20000410000 */
[----:B------:R-:W-:Y:S01]  /*7b50*/  PRMT R37, R165, 0x5410, R37 ;  /* 0x00005410a5257816 */ /* 0x000fe20000000025 */
        /* <DEDUP_REMOVED lines=23> */
[----:B------:R-:W-:Y:S01]  /*7cd0*/  PRMT R50, R165, 0x5432, R50 ;  /* 0x00005432a5327816 */ /* 0x000fe20000000032 */
        /* <DEDUP_REMOVED lines=8> */
[C---:B------:R-:W-:Y:S01]  /*7d60*/  IMAD.U32 R83, R40.reuse, 0x10000, RZ ;  /* 0x0001000028537824 */ /* 0x040fe200078e00ff */
[----:B------:R-:W-:Y:S01]  /*7d70*/  LOP3.LUT R40, R40, 0xffff0000, RZ, 0xc0, !PT ;  /* 0xffff000028287812 */ /* 0x000fe200078ec0ff */
[C---:B------:R-:W-:Y:S01]  /*7d80*/  IMAD.U32 R49, R37.reuse, 0x10000, RZ ;  /* 0x0001000025317824 */ /* 0x040fe200078e00ff */
[----:B------:R-:W-:Y:S01]  /*7d90*/  LOP3.LUT R37, R37, 0xffff0000, RZ, 0xc0, !PT ;  /* 0xffff000025257812 */ /* 0x000fe200078ec0ff */
[C---:B------:R-:W-:Y:S01]  /*7da0*/  IMAD.U32 R48, R41.reuse, 0x10000, RZ ;  /* 0x0001000029307824 */ /* 0x040fe200078e00ff */
[----:B------:R-:W-:Y:S01]  /*7db0*/  LOP3.LUT R41, R41, 0xffff0000, RZ, 0xc0, !PT ;  /* 0xffff000029297812 */ /* 0x000fe200078ec0ff */
[C---:B------:R-:W-:Y:S01]  /*7dc0*/  IMAD.U32 R43, R12.reuse, 0x10000, RZ ;  /* 0x000100000c2b7824 */ /* 0x040fe200078e00ff */
[----:B------:R-:W-:Y:S01]  /*7dd0*/  LOP3.LUT R12, R12, 0xffff0000, RZ, 0xc0, !PT ;  /* 0xffff00000c0c7812 */ /* 0x000fe200078ec0ff */
[C---:B------:R-:W-:Y:S01]  /*7de0*/  FMUL.FTZ R80, R83.reuse, R48 ;  /* 0x0000003053507220 */ /* 0x040fe20000410000 */
[----:B------:R-:W-:Y:S01]  /*7df0*/  FMUL.FTZ R83, R83, R49 ;  /* 0x0000003153537220 */ /* 0x000fe20000410000 */
[----:B------:R-:W-:-:S02]  /*7e00*/  PRMT R38, R166, 0x5432, R38 ;  /* 0x00005432a6267816 */ /* 0x000fc40000000026 */
[C---:B------:R-:W-:Y:S01]  /*7e10*/  FFMA.FTZ R80, R43.reuse, R49, -R80 ;  /* 0x000000312b507223 */ /* 0x040fe20000010850 */
[----:B------:R-:W-:Y:S01]  /*7e20*/  FFMA.FTZ R83, R43, R48, R83 ;  /* 0x000000302b537223 */ /* 0x000fe20000010053 */
[----:B------:R-:W-:Y:S01]  /*7e30*/  FMUL.FTZ R48, R40, R41 ;  /* 0x0000002928307220 */ /* 0x000fe20000410000 */
[----:B------:R-:W-:Y:S01]  /*7e40*/  SHF.L.U32 R39, R14, 0x10, RZ ;  /* 0x000000100e277819 */ /* 0x000fe200000006ff */
[-C--:B------:R-:W-:Y:S01]  /*7e50*/  FMUL.FTZ R40, R40, R37.reuse ;  /* 0x0000002528287220 */ /* 0x080fe20000410000 */
[----:B------:R-:W-:Y:S01]  /*7e60*/  LOP3.LUT R43, R14, 0xffff0000, RZ, 0xc0, !PT ;  /* 0xffff00000e2b7812 */ /* 0x000fe200078ec0ff */
        /* <DEDUP_REMOVED lines=29> */
.L_x_6058:
[----:B------:R-:W-:Y:S05]  /*8040*/  BSYNC B3 ;  /* 0x0000000000037941 */ /* 0x000fea0003800000 */
.L_x_6057:
[----:B------:R-:W-:Y:S01]  /*8050*/  ISETP.GE.AND P3, PT, R54, R134, PT ;  /* 0x000000863600720c */ /* 0x000fe20003f66270 */
[----:B--2---:R4:W-:-:S12]  /*8060*/  ST.E.128 desc[UR60][R52.64], R12 ;  /* 0x0000000c34007985 */ /* 0x0049d8000c101d3c */
[----:B------:R-:W-:-:S05]  /*8070*/  @!P3 IMAD.WIDE R36, R54, 0x2, R116 ;  /* 0x000000023624b825 */ /* 0x000fca00078e0274 */
[----:B---3--:R4:W-:Y:S02]  /*8080*/  @!P3 ST.E.128 desc[UR60][R36.64], R40 ;  /* 0x000000282400b985 */ /* 0x0089e4000c101d3c */
.L_x_6056:
[----:B------:R-:W-:Y:S05]  /*8090*/  BSYNC B2 ;  /* 0x0000000000027941 */ /* 0x000fea0003800000 */
.L_x_6055:
        /* <DEDUP_REMOVED lines=33> */
[----:B------:R-:W-:Y:S01]  /*82b0*/  SHF.R.U64 R32, R32, 0x10, R33 ;  /* 0x0000001020207819 */ /* 0x000fe20000001221 */
[----:B------:R-:W-:Y:S01]  /*82c0*/  IMAD.U32 R53, R38, 0x10000, RZ ;  /* 0x0001000026357824 */ /* 0x000fe200078e00ff */
[----:B------:R-:W-:Y:S01]  /*82d0*/  SHF.R.U32.HI R44, RZ, 0x10, R45 ;  /* 0x00000010ff2c7819 */ /* 0x000fe2000001162d */
[----:B------:R-:W-:Y:S01]  /*82e0*/  IMAD.U32 R45, R13, 0x10000, RZ ;  /* 0x000100000d2d7824 */ /* 0x000fe200078e00ff */
[----:B------:R-:W-:Y:S01]  /*82f0*/  SHF.R.U32.HI R33, RZ, 0x10, R33 ;  /* 0x00000010ff217819 */ /* 0x000fe20000011621 */
[----:B------:R-:W-:Y:S01]  /*8300*/  IMAD.U32 R50, R14, 0x10000, RZ ;  /* 0x000100000e327824 */ /* 0x000fe200078e00ff */
[----:B------:R-:W-:-:S02]  /*8310*/  PRMT R44, R163, 0x5432, R44 ;  /* 0x00005432a32c7816 */ /* 0x000fc4000000002c */
[----:B------:R-:W-:Y:S02]  /*8320*/  PRMT R33, R161, 0x5410, R33 ;  /* 0x00005410a1217816 */ /* 0x000fe40000000021 */
[--C-:B------:R-:W-:Y:S01]  /*8330*/  SHF.R.U64 R43, R46, 0x10, R47.reuse ;  /* 0x000000102e2b7819 */ /* 0x100fe2000000122f */
[----:B------:R-:W-:Y:S01]  /*8340*/  IMAD.U32 R54, R44, 0x10000, RZ ;  /* 0x000100002c367824 */ /* 0x000fe200078e00ff */
[----:B------:R-:W-:Y:S01]  /*8350*/  SHF.R.U32.HI R46, RZ, 0x10, R47 ;  /* 0x00000010ff2e7819 */ /* 0x000fe2000001162f */
[----:B------:R-:W-:Y:S01]  /*8360*/  IMAD.U32 R55, R33, 0x10000, RZ ;  /* 0x0001000021377824 */ /* 0x000fe200078e00ff */
[C---:B------:R-:W-:Y:S02]  /*8370*/  PRMT R35, R162.reuse, 0x5432, R35 ;  /* 0x00005432a2237816 */ /* 0x040fe40000000023 */
[----:B------:R-:W-:Y:S01]  /*8380*/  PRMT R162, R162, 0x5410, R43 ;  /* 0x00005410a2a27816 */ /* 0x000fe2000000002b */
[CC--:B------:R-:W-:Y:S01]  /*8390*/  FMUL.FTZ R43, R48.reuse, R54.reuse ;  /* 0x00000036302b7220 */ /* 0x0c0fe20000410000 */
[----:B------:R-:W-:Y:S01]  /*83a0*/  LOP3.LUT R49, R37, 0xffff0000, RZ, 0xc0, !PT ;  /* 0xffff000025317812 */ /* 0x000fe200078ec0ff */
[-C--:B------:R-:W-:Y:S01]  /*83b0*/  FMUL.FTZ R48, R48, R55.reuse ;  /* 0x0000003730307220 */ /* 0x080fe20000410000 */
[----:B------:R-:W-:Y:S01]  /*83c0*/  LOP3.LUT R44, R44, 0xffff0000, RZ, 0xc0, !PT ;  /* 0xffff00002c2c7812 */ /* 0x000fe200078ec0ff */
[----:B------:R-:W-:Y:S01]  /*83d0*/  FFMA.FTZ R43, R45, R55, -R43 ;  /* 0x000000372d2b7223 */ /* 0x000fe2000001082b */
[----:B------:R-:W-:Y:S01]  /*83e0*/  PRMT R42, R161, 0x5432, R42 ;  /* 0x00005432a12a7816 */ /* 0x000fe2000000002a */
[----:B------:R-:W-:Y:S01]  /*83f0*/  FFMA.FTZ R48, R45, R54, R48 ;  /* 0x000000362d307223 */ /* 0x000fe20000010030 */
[----:B------:R-:W-:Y:S01]  /*8400*/  PRMT R46, R163, 0x5410, R46 ;  /* 0x00005410a32e7816 */ /* 0x000fe2000000002e */
[-C--:B------:R-:W-:Y:S01]  /*8410*/  FMUL.FTZ R80, R49, R44.reuse ;  /* 0x0000002c31507220 */ /* 0x080fe20000410000 */
[----:B------:R-:W-:Y:S01]  /*8420*/  LOP3.LUT R33, R33, 0xffff0000, RZ, 0xc0, !PT ;  /* 0xffff000021217812 */ /* 0x000fe200078ec0ff */
[----:B------:R-:W-:Y:S01]  /*8430*/  IMAD.U32 R45, R42, 0x10000, RZ ;  /* 0x000100002a2d7824 */ /* 0x000fe200078e00ff */
[----:B------:R-:W-:Y:S01]  /*8440*/  LOP3.LUT R47, R13, 0xffff0000, RZ, 0xc0, !PT ;  /* 0xffff00000d2f7812 */ /* 0x000fe200078ec0ff */
[----:B------:R-:W-:Y:S01]  /*8450*/  IMAD.U32 R55, R46, 0x10000, RZ ;  /* 0x000100002e377824 */ /* 0x000fe200078e00ff */
[----:B------:R-:W-:Y:S01]  /*8460*/  PRMT R32, R164, 0x5410, R32 ;  /* 0x00005410a4207816 */ /* 0x000fe20000000020 */
[-C--:B------:R-:W-:Y:S01]  /*8470*/  FMUL.FTZ R49, R49, R33.reuse ;  /* 0x0000002131317220 */ /* 0x080fe20000410000 */
[----:B------:R-:W-:Y:S01]  /*8480*/  LOP3.LUT R39, R39, 0xffff0000, RZ, 0xc0, !PT ;  /* 0xffff000027277812 */ /* 0x000fe200078ec0ff */
[----:B------:R-:W-:Y:S01]  /*8490*/  IMAD.U32 R37, R36, 0x10000, RZ ;  /* 0x0001000024257824 */ /* 0x000fe200078e00ff */
[----:B------:R-:W-:Y:S01]  /*84a0*/  LOP3.LUT R46, R46, 0xffff0000, RZ, 0xc0, !PT ;  /* 0xffff00002e2e7812 */ /* 0x000fe200078ec0ff */
[C---:B------:R-:W-:Y:S01]  /*84b0*/  FFMA.FTZ R80, R47.reuse, R33, -R80 ;  /* 0x000000212f507223 */ /* 0x040fe20000010850 */
[----:B------:R-:W-:Y:S01]  /*84c0*/  LOP3.LUT R42, R42, 0xffff0000, RZ, 0xc0, !PT ;  /* 0xffff00002a2a7812 */ /* 0x000fe200078ec0ff */
[----:B------:R-:W-:Y:S01]  /*84d0*/  FFMA.FTZ R49, R47, R44, R49 ;  /* 0x0000002c2f317223 */ /* 0x000fe20000010031 */
[C---:B------:R-:W-:Y:S01]  /*84e0*/  IMAD.U32 R54, R35.reuse, 0x10000, RZ ;  /* 0x0001000023367824 */ /* 0x040fe200078e00ff */
[----:B------:R-:W-:Y:S01]  /*84f0*/  LOP3.LUT R36, R36, 0xffff0000, RZ, 0xc0, !PT ;  /* 0xffff000024247812 */ /* 0x000fe200078ec0ff */
[----:B------:R-:W-:Y:S01]  /*8500*/  FMUL.FTZ R33, R52, R55 ;  /* 0x0000003734217220 */ /* 0x000fe20000410000 */
[C---:B------:R-:W-:Y:S01]  /*8510*/  IMAD.U32 R44, R32.reuse, 0x10000, RZ ;  /* 0x00010000202c7824 */ /* 0x040fe200078e00ff */
[----:B------:R-:W-:Y:S01]  /*8520*/  LOP3.LUT R35, R35, 0xffff0000, RZ, 0xc0, !PT ;  /* 0xffff000023237812 */ /* 0x000fe200078ec0ff */
[C---:B------:R-:W-:Y:S01]  /*8530*/  FMUL.FTZ R82, R39.reuse, R46 ;  /* 0x0000002e27527220 */ /* 0x040fe20000410000 */
[----:B------:R-:W-:Y:S01]  /*8540*/  FMUL.FTZ R122, R39, R42 ;  /* 0x0000002a277a7220 */ /* 0x000fe20000410000 */
[----:B------:R-:W-:Y:S01]  /*8550*/  LOP3.LUT R39, R32, 0xffff0000, RZ, 0xc0, !PT ;  /* 0xffff000020277812 */ /* 0x000fe200078ec0ff */
[----:B------:R-:W-:-:S02]  /*8560*/  IMAD.U32 R13, R12, 0x10000, RZ ;  /* 0x000100000c0d7824 */ /* 0x000fc400078e00ff */
[----:B------:R-:W-:Y:S01]  /*8570*/  FMUL.FTZ R32, R37, R54 ;  /* 0x0000003625207220 */ /* 0x000fe20000410000 */
[----:B------:R-:W-:Y:S01]  /*8580*/  LOP3.LUT R12, R12, 0xffff0000, RZ, 0xc0, !PT ;  /* 0xffff00000c0c7812 */ /* 0x000fe200078ec0ff */
[-C--:B------:R-:W-:Y:S01]  /*8590*/  FMUL.FTZ R52, R52, R45.reuse ;  /* 0x0000002d34347220 */ /* 0x080fe20000410000 */
[----:B------:R-:W-:Y:S01]  /*85a0*/  FFMA.FTZ R33, R51, R45, -R33 ;  /* 0x0000002d33217223 */ /* 0x000fe20000010821 */
[-C--:B------:R-:W-:Y:S01]  /*85b0*/  FMUL.FTZ R37, R37, R44.reuse ;  /* 0x0000002c25257220 */ /* 0x080fe20000410000 */
[----:B------:R-:W-:Y:S01]  /*85c0*/  FMUL.FTZ R45, R36, R35 ;  /* 0x00000023242d7220 */ /* 0x000fe20000410000 */
[----:B------:R-:W-:Y:S01]  /*85d0*/  LOP3.LUT R15, R15, 0xffff0000, RZ, 0xc0, !PT ;  /* 0xffff00000f0f7812 */ /* 0x000fe200078ec0ff */
[C---:B------:R-:W-:Y:S01]  /*85e0*/  FFMA.FTZ R32, R13.reuse, R44, -R32 ;  /* 0x0000002c0d207223 */ /* 0x040fe20000010820 */
[----:B------:R-:W-:Y:S01]  /*85f0*/  PRMT R34, R164, 0x5432, R34 ;  /* 0x00005432a4227816 */ /* 0x000fe20000000022 */
[----:B------:R-:W-:Y:S01]  /*8600*/  FFMA.FTZ R37, R13, R54, R37 ;  /* 0x000000360d257223 */ /* 0x000fe20000010025 */
[-C--:B------:R-:W-:Y:S01]  /*8610*/  FMUL.FTZ R13, R36, R39.reuse ;  /* 0x00000027240d7220 */ /* 0x080fe20000410000 */
[----:B------:R-:W-:Y:S01]  /*8620*/  FFMA.FTZ R45, R12, R39, -R45 ;  /* 0x000000270c2d7223 */ /* 0x000fe2000001082d */
[----:B------:R-:W-:Y:S01]  /*8630*/  LOP3.LUT R38, R38, 0xffff0000, RZ, 0xc0, !PT ;  /* 0xffff000026267812 */ /* 0x000fe200078ec0ff */
[----:B------:R-:W-:Y:S01]  /*8640*/  FFMA.FTZ R82, R15, R42, -R82 ;  /* 0x0000002a0f527223 */ /* 0x000fe20000010852 */
[C---:B------:R-:W-:Y:S01]  /*8650*/  LOP3.LUT R39, R162.reuse, 0xffff0000, RZ, 0xc0, !PT ;  /* 0xffff0000a2277812 */ /* 0x040fe200078ec0ff */
[----:B------:R-:W-:Y:S01]  /*8660*/  IMAD.U32 R36, R162, 0x10000, RZ ;  /* 0x00010000a2247824 */ /* 0x000fe200078e00ff */
[C---:B------:R-:W-:Y:S01]  /*8670*/  LOP3.LUT R47, R34.reuse, 0xffff0000, RZ, 0xc0, !PT ;  /* 0xffff0000222f7812 */ /* 0x040fe200078ec0ff */
[----:B------:R-:W-:-:S02]  /*8680*/  IMAD.U32 R42, R34, 0x10000, RZ ;  /* 0x00010000222a7824 */ /* 0x000fc400078e00ff */
[----:B------:R-:W-:Y:S01]  /*8690*/  FFMA.FTZ R12, R12, R35, R13 ;  /* 0x000000230c0c7223 */ /* 0x000fe2000001000d */
[----:B------:R-:W-:Y:S01]  /*86a0*/  LOP3.LUT R14, R14, 0xffff0000, RZ, 0xc0, !PT ;  /* 0xffff00000e0e7812 */ /* 0x000fe200078ec0ff */
[----:B------:R-:W-:Y:S01]  /*86b0*/  FFMA.FTZ R52, R51, R55, R52 ;  /* 0x0000003733347223 */ /* 0x000fe20000010034 */
[----:B------:R-:W-:Y:S01]  /*86c0*/  FFMA.FTZ R15, R15, R46, R122 ;  /* 0x0000002e0f0f7223 */ /* 0x000fe2000001007a */
[C---:B------:R-:W-:Y:S01]  /*86d0*/  FMUL.FTZ R13, R53.reuse, R36 ;  /* 0x00000024350d7220 */ /* 0x040fe20000410000 */
[C---:B------:R-:W-:Y:S01]  /*86e0*/  FMUL.FTZ R35, R38.reuse, R39 ;  /* 0x0000002726237220 */ /* 0x040fe20000410000 */
        /* <DEDUP_REMOVED lines=17> */
[----:B------:R-:W-:Y:S01]  /*8800*/  MOV R37, R48 ;  /* 0x0000003000257202 */ /* 0x000fe20000000f00 */
[----:B------:R-:W-:-:S07]  /*8810*/  IMAD.MOV.U32 R39, RZ, RZ, R52 ;  /* 0x000000ffff277224 */ /* 0x000fce00078e0034 */
.L_x_6060:
[----:B------:R-:W-:Y:S05]  /*8820*/  BSYNC B2 ;  /* 0x0000000000027941 */ /* 0x000fea0003800000 */
.L_x_6059:
[----:B------:R-:W-:Y:S01]  /*8830*/  ISETP.GE.AND P3, PT, R11, R134, PT ;  /* 0x000000860b00720c */ /* 0x000fe20003f66270 */
[----:B--2---:R2:W-:-:S12]  /*8840*/  ST.E.128 desc[UR60][R40.64], R12 ;  /* 0x0000000c28007985 */ /* 0x0045d8000c101d3c */
[----:B------:R-:W-:-:S05]  /*8850*/  @!P3 IMAD.WIDE R116, R11, 0x2, R116 ;  /* 0x000000020b74b825 */ /* 0x000fca00078e0274 */
[----:B---3--:R2:W-:Y:S02]  /*8860*/  @!P3 ST.E.128 desc[UR60][R116.64], R36 ;  /* 0x000000247400b985 */ /* 0x0085e4000c101d3c */
.L_x_6050:
[----:B------:R-:W-:Y:S05]  /*8870*/  BSYNC B1 ;  /* 0x0000000000017941 */ /* 0x000fea0003800000 */
.L_x_6049:
[----:B------:R-:W-:-:S03]  /*8880*/  UMOV UR4, 0xffffffff ;  /* 0xffffffff00047882 */ /* 0x000fc60000000000 */
[----:B------:R-:W-:Y:S05]  /*8890*/  BRA.DIV UR4, `(.L_x_6061) ;  /* 0x000001d604d07947 */ /* 0x000fea000b800000 */
[----:B0-----:R-:W0:Y:S04]  /*88a0*/  SHFL.IDX PT, R119, R119, 0x1, 0x1c1f ;  /* 0x003c1f0077777f89 */ /* 0x001e2800000e0000 */
[----:B--2-4-:R2:W4:Y:S02]  /*88b0*/  SHFL.IDX PT, R36, R120, 0x1, 0x1c1f ;  /* 0x003c1f0078247f89 */ /* 0x01452400000e0000 */
.L_x_6351:
        /* <DEDUP_REMOVED lines=33> */
[----:B0-----:R-:W-:Y:S01]  /*8ad0*/  SHF.R.U64 R11, R64, 0x10, R65 ;  /* 0x00000010400b7819 */ /* 0x001fe20000001241 */
[----:B---3--:R-:W-:Y:S01]  /*8ae0*/  IMAD.U32 R45, R13, 0x10000, RZ ;  /* 0x000100000d2d7824 */ /* 0x008fe200078e00ff */
[----:B------:R-:W-:Y:S01]  /*8af0*/  SHF.R.U32.HI R77, RZ, 0x10, R77 ;  /* 0x00000010ff4d7819 */ /* 0x000fe2000001164d */
[----:B------:R-:W-:Y:S01]  /*8b00*/  IMAD.U32 R52, R35, 0x10000, RZ ;  /* 0x0001000023347824 */ /* 0x000fe200078e00ff */
[----:B------:R-:W-:Y:S01]  /*8b10*/  SHF.R.U32.HI R65, RZ, 0x10, R65 ;  /* 0x00000010ff417819 */ /* 0x000fe20000011641 */
[----:B------:R-:W-:Y:S01]  /*8b20*/  IMAD.U32 R50, R15, 0x10000, RZ ;  /* 0x000100000f327824 */ /* 0x000fe200078e00ff */
[----:B------:R-:W-:Y:S01]  /*8b30*/  PRMT R77, R160, 0x5432, R77 ;  /* 0x00005432a04d7816 */ /* 0x000fe2000000004d */
[----:B------:R-:W-:Y:S01]  /*8b40*/  IMAD.U32 R49, R14, 0x10000, RZ ;  /* 0x000100000e317824 */ /* 0x000fe200078e00ff */
[----:B------:R-:W-:-:S02]  /*8b50*/  PRMT R65, R158, 0x5432, R65 ;  /* 0x000054329e417816 */ /* 0x000fc40000000041 */
[----:B------:R-:W-:Y:S01]  /*8b60*/  SHF.R.U64 R44, R78, 0x10, R79 ;  /* 0x000000104e2c7819 */ /* 0x000fe2000000124f */
[----:B------:R-:W-:Y:S01]  /*8b70*/  IMAD.U32 R54, R77, 0x10000, RZ ;  /* 0x000100004d367824 */ /* 0x000fe200078e00ff */
[----:B------:R-:W-:Y:S01]  /*8b80*/  SHF.R.U64 R42, R66, 0x10, R67 ;  /* 0x00000010422a7819 */ /* 0x000fe20000001243 */
[----:B------:R-:W-:Y:S01]  /*8b90*/  IMAD.U32 R64, R65, 0x10000, RZ ;  /* 0x0001000041407824 */ /* 0x000fe200078e00ff */
[----:B------:R-:W-:Y:S01]  /*8ba0*/  SHF.R.U32.HI R78, RZ, 0x10, R79 ;  /* 0x00000010ff4e7819 */ /* 0x000fe2000001164f */
[C---:B------:R-:W-:Y:S01]  /*8bb0*/  FMUL.FTZ R76, R47.reuse, R54 ;  /* 0x000000362f4c7220 */ /* 0x040fe20000410000 */
[----:B------:R-:W-:Y:S01]  /*8bc0*/  SHF.R.U32.HI R66, RZ, 0x10, R67 ;  /* 0x00000010ff427819 */ /* 0x000fe20000011643 */
[----:B------:R-:W-:Y:S01]  /*8bd0*/  FMUL.FTZ R80, R47, R64 ;  /* 0x000000402f507220 */ /* 0x000fe20000410000 */
[----:B------:R-:W-:Y:S01]  /*8be0*/  LOP3.LUT R48, R33, 0xffff0000, RZ, 0xc0, !PT ;  /* 0xffff000021307812 */ /* 0x000fe200078ec0ff */
[----:B------:R-:W-:Y:S01]  /*8bf0*/  IMAD.U32 R33, R32, 0x10000, RZ ;  /* 0x0001000020217824 */ /* 0x000fe200078e00ff */
[----:B------:R-:W-:-:S02]  /*8c00*/  LOP3.LUT R77, R77, 0xffff0000, RZ, 0xc0, !PT ;  /* 0xffff00004d4d7812 */ /* 0x000fc400078ec0ff */
[----:B------:R-:W-:Y:S02]  /*8c10*/  PRMT R78, R159, 0x5432, R78 ;  /* 0x000054329f4e7816 */ /* 0x000fe4000000004e */
[----:B------:R-:W-:Y:S01]  /*8c20*/  PRMT R66, R157, 0x5432, R66 ;  /* 0x000054329d427816 */ /* 0x000fe20000000042 */
[----:B------:R-:W-:Y:S01]  /*8c30*/  FMUL.FTZ R55, R48, R77 ;  /* 0x0000004d30377220 */ /* 0x000fe20000410000 */
[----:B------:R-:W-:Y:S01]  /*8c40*/  LOP3.LUT R65, R65, 0xffff0000, RZ, 0xc0, !PT ;  /* 0xffff000041417812 */ /* 0x000fe200078ec0ff */
[----:B------:R-:W-:Y:S01]  /*8c50*/  IMAD.U32 R53, R78, 0x10000, RZ ;  /* 0x000100004e357824 */ /* 0x000fe200078e00ff */
[----:B------:R-:W-:Y:S01]  /*8c60*/  LOP3.LUT R46, R13, 0xffff0000, RZ, 0xc0, !PT ;  /* 0xffff00000d2e7812 */ /* 0x000fe200078ec0ff */
[----:B------:R-:W-:Y:S01]  /*8c70*/  IMAD.U32 R47, R66, 0x10000, RZ ;  /* 0x00010000422f7824 */ /* 0x000fe200078e00ff */
[----:B------:R-:W-:Y:S01]  /*8c80*/  PRMT R160, R160, 0x5410, R43 ;  /* 0x00005410a0a07816 */ /* 0x000fe2000000002b */
[C---:B------:R-:W-:Y:S01]  /*8c90*/  FFMA.FTZ R43, R45.reuse, R64, -R76 ;  /* 0x000000402d2b7223 */ /* 0x040fe2000001084c */
[----:B------:R-:W-:Y:S01]  /*8ca0*/  FFMA.FTZ R45, R45, R54, R80 ;  /* 0x000000362d2d7223 */ /* 0x000fe20000010050 */
[-C--:B------:R-:W-:Y:S01]  /*8cb0*/  FMUL.FTZ R67, R48, R65.reuse ;  /* 0x0000004130437220 */ /* 0x080fe20000410000 */
[----:B------:R-:W-:Y:S01]  /*8cc0*/  LOP3.LUT R35, R35, 0xffff0000, RZ, 0xc0, !PT ;  /* 0xffff000023237812 */ /* 0x000fe200078ec0ff */
[----:B------:R-:W-:Y:S01]  /*8cd0*/  FFMA.FTZ R48, R46, R65, -R55 ;  /* 0x000000412e307223 */ /* 0x000fe20000010837 */
[----:B------:R-:W-:Y:S01]  /*8ce0*/  LOP3.LUT R54, R78, 0xffff0000, RZ, 0xc0, !PT ;  /* 0xffff00004e367812 */ /* 0x000fe200078ec0ff */
[----:B------:R-:W-:Y:S01]  /*8cf0*/  FMUL.FTZ R55, R52, R53 ;  /* 0x0000003534377220 */ /* 0x000fe20000410000 */
[----:B------:R-:W-:Y:S01]  /*8d00*/  PRMT R11, R158, 0x5410, R11 ;  /* 0x000054109e0b7816 */ /* 0x000fe2000000000b */
[-C--:B------:R-:W-:Y:S01]  /*8d10*/  FMUL.FTZ R64, R52, R47.reuse ;  /* 0x0000002f34407220 */ /* 0x080fe20000410000 */
[----:B------:R-:W-:Y:S01]  /*8d20*/  LOP3.LUT R52, R66, 0xffff0000, RZ, 0xc0, !PT ;  /* 0xffff000042347812 */ /* 0x000fe200078ec0ff */
[C---:B------:R-:W-:Y:S01]  /*8d30*/  FFMA.FTZ R47, R50.reuse, R47, -R55 ;  /* 0x0000002f322f7223 */ /* 0x040fe20000010837 */
[----:B------:R-:W-:Y:S01]  /*8d40*/  LOP3.LUT R15, R15, 0xffff0000, RZ, 0xc0, !PT ;  /* 0xffff00000f0f7812 */ /* 0x000fe200078ec0ff */
[----:B------:R-:W-:Y:S01]  /*8d50*/  FMUL.FTZ R76, R35, R54 ;  /* 0x00000036234c7220 */ /* 0x000fe20000410000 */
[----:B------:R-:W-:Y:S01]  /*8d60*/  FFMA.FTZ R50, R50, R53, R64 ;  /* 0x0000003532327223 */ /* 0x000fe20000010040 */
[----:B------:R-:W-:-:S02]  /*8d70*/  IMAD.U32 R66, R160, 0x10000, RZ ;  /* 0x00010000a0427824 */ /* 0x000fc400078e00ff */
[-C--:B------:R-:W-:Y:S01]  /*8d80*/  FMUL.FTZ R78, R35, R52.reuse ;  /* 0x00000034234e7220 */ /* 0x080fe20000410000 */
[----:B------:R-:W-:Y:S02]  /*8d90*/  IMAD.U32 R64, R11, 0x10000, RZ ;  /* 0x000100000b407824 */ /* 0x000fe400078e00ff */
[----:B------:R-:W-:Y:S01]  /*8da0*/  FFMA.FTZ R52, R15, R52, -R76 ;  /* 0x000000340f347223 */ /* 0x000fe2000001084c */
[----:B------:R-:W-:Y:S02]  /*8db0*/  IMAD.U32 R13, R12, 0x10000, RZ ;  /* 0x000100000c0d7824 */ /* 0x000fe400078e00ff */
[C---:B------:R-:W-:Y:S01]  /*8dc0*/  FMUL.FTZ R76, R33.reuse, R66 ;  /* 0x00000042214c7220 */ /* 0x040fe20000410000 */
[----:B------:R-:W-:Y:S01]  /*8dd0*/  LOP3.LUT R32, R32, 0xffff0000, RZ, 0xc0, !PT ;  /* 0xffff000020207812 */ /* 0x000fe200078ec0ff */
[----:B------:R-:W-:Y:S01]  /*8de0*/  FMUL.FTZ R33, R33, R64 ;  /* 0x0000004021217220 */ /* 0x000fe20000410000 */
[----:B------:R-:W-:Y:S01]  /*8df0*/  PRMT R44, R159, 0x5410, R44 ;  /* 0x000054109f2c7816 */ /* 0x000fe2000000002c */
[----:B------:R-:W-:Y:S01]  /*8e00*/  FFMA.FTZ R15, R15, R54, R78 ;  /* 0x000000360f0f7223 */ /* 0x000fe2000001004e */
[----:B------:R-:W-:Y:S01]  /*8e10*/  LOP3.LUT R53, R160, 0xffff0000, RZ, 0xc0, !PT ;  /* 0xffff0000a0357812 */ /* 0x000fe200078ec0ff */
[----:B------:R-:W-:Y:S01]  /*8e20*/  FFMA.FTZ R46, R46, R77, R67 ;  /* 0x0000004d2e2e7223 */ /* 0x000fe20000010043 */
[----:B------:R-:W-:Y:S01]  /*8e30*/  LOP3.LUT R35, R11, 0xffff0000, RZ, 0xc0, !PT ;  /* 0xffff00000b237812 */ /* 0x000fe200078ec0ff */
[----:B------:R-:W-:Y:S01]  /*8e40*/  FFMA.FTZ R11, R13, R64, -R76 ;  /* 0x000000400d0b7223 */ /* 0x000fe2000001084c */
[----:B------:R-:W-:Y:S01]  /*8e50*/  PRMT R42, R157, 0x5410, R42 ;  /* 0x000054109d2a7816 */ /* 0x000fe2000000002a */
[----:B------:R-:W-:Y:S01]  /*8e60*/  FFMA.FTZ R13, R13, R66, R33 ;  /* 0x000000420d0d7223 */ /* 0x000fe20000010021 */
[----:B------:R-:W-:Y:S01]  /*8e70*/  LOP3.LUT R51, R14, 0xffff0000, RZ, 0xc0, !PT ;  /* 0xffff00000e337812 */ /* 0x000fe200078ec0ff */
[----:B------:R-:W-:-:S02]  /*8e80*/  IMAD.U32 R14, R34, 0x10000, RZ ;  /* 0x00010000220e7824 */ /* 0x000fc400078e00ff */
[C---:B------:R-:W-:Y:S01]  /*8e90*/  FMUL.FTZ R55, R32.reuse, R53 ;  /* 0x0000003520377220 */ /* 0x040fe20000410000 */
[----:B------:R-:W-:Y:S01]  /*8ea0*/  FMUL.FTZ R65, R32, R35 ;  /* 0x0000002320417220 */ /* 0x000fe20000410000 */
        /* <DEDUP_REMOVED lines=9> */
[C---:B------:R-:W-:Y:S01]  /*8f40*/  FFMA.FTZ R64, R49.reuse, R32, -R64 ;  /* 0x0000002031407223 */ /* 0x040fe20000010840 */
[----:B------:R-:W-:Y:S01]  /*8f50*/  FFMA.FTZ R54, R12, R35, -R55 ;  /* 0x000000230c367223 */ /* 0x000fe20000010837 */
[----:B------:R-:W-:Y:S01]  /*8f60*/  FFMA.FTZ R14, R49, R33, R14 ;  /* 0x00000021310e7223 */ /* 0x000fe2000001000e */
[-C--:B------:R-:W-:Y:S01]  /*8f70*/  FMUL.FTZ R35, R34, R42.reuse ;  /* 0x0000002a22237220 */ /* 0x080fe20000410000 */
[C---:B------:R-:W-:Y:S01]  /*8f80*/  FFMA.FTZ R33, R51.reuse, R42, -R66 ;  /* 0x0000002a33217223 */ /* 0x040fe20000010842 */
[----:B------:R-:W-:Y:S01]  /*8f90*/  FFMA.FTZ R12, R12, R53, R65 ;  /* 0x000000350c0c7223 */ /* 0x000fe20000010041 */
[----:B------:R-:W-:Y:S01]  /*8fa0*/  F2FP.BF16.F32.PACK_AB R45, R46, R45 ;  /* 0x0000002d2e2d723e */ /* 0x000fe200000010ff */
        /* <DEDUP_REMOVED lines=14> */
.L_x_6065:
[----:B------:R-:W-:Y:S05]  /*9090*/  BSYNC B2 ;  /* 0x0000000000027941 */ /* 0x000fea0003800000 */
.L_x_6064:
[----:B---3--:R3:W-:Y:S04]  /*90a0*/  ST.E.128 desc[UR60][R38.64], R12 ;  /* 0x0000000c26007985 */ /* 0x0087e8000c101d3c */
[----:B----4-:R3:W-:Y:S02]  /*90b0*/  @!P3 ST.E.128 desc[UR60][R40.64], R32 ;  /* 0x000000202800b985 */ /* 0x0107e4000c101d3c */
.L_x_6063:
[----:B------:R-:W-:Y:S05]  /*90c0*/  BSYNC B1 ;  /* 0x0000000000017941 */ /* 0x000fea0003800000 */
.L_x_6062:
        /* <DEDUP_REMOVED lines=19> */
[----:B------:R-:W-:-:S04]  /*9200*/  LOP3.LUT R11, R11, R13, RZ, 0x3c, !PT ;  /* 0x0000000d0b0b7212 */ /* 0x000fc800078e3cff */
[----:B------:R-:W-:Y:S01]  /*9210*/  IADD3 R13, R12, R11, RZ ;  /* 0x0000000b0c0d7210 */ /* 0x000fe20007ffe0ff */
[----:B------:R-:W-:Y:S02]  /*9220*/  IMAD R11, R18, 0x4800, R131 ;  /* 0x00004800120b7824 */ /* 0x000fe400078e0283 */
[----:B------:R-:W-:-:S04]  /*9230*/  @!P3 IMAD.WIDE R40, R41, 0x2, R36 ;  /* 0x000000022928b825 */ /* 0x000fc800078e0224 */
        /* <DEDUP_REMOVED lines=8> */
[----:B------:R-:W-:Y:S01]  /*92c0*/  SHF.R.U32.HI R53, RZ, 0x10, R73 ;  /* 0x00000010ff357819 */ /* 0x000fe20000011649 */
[----:B------:R-:W-:Y:S01]  /*92d0*/  IMAD.U32 R51, R35, 0x10000, RZ ;  /* 0x0001000023337824 */ /* 0x000fe200078e00ff */
[----:B------:R-:W-:Y:S01]  /*92e0*/  SHF.R.U32.HI R60, RZ, 0x10, R61 ;  /* 0x00000010ff3c7819 */ /* 0x000fe2000001163d */
[----:B---3--:R-:W-:Y:S01]  /*92f0*/  IMAD.U32 R44, R13, 0x10000, RZ ;  /* 0x000100000d2c7824 */ /* 0x008fe200078e00ff */
[----:B------:R-:W-:Y:S01]  /*9300*/  SHF.R.U64 R55, R62, 0x10, R63 ;  /* 0x000000103e377819 */ /* 0x000fe2000000123f */
[----:B------:R-:W-:Y:S01]  /*9310*/  IMAD.U32 R50, R15, 0x10000, RZ ;  /* 0x000100000f327824 */ /* 0x000fe200078e00ff */
[----:B------:R-:W-:Y:S01]  /*9320*/  PRMT R48, R147, 0x5410, R48 ;  /* 0x0000541093307816 */ /* 0x000fe20000000030 */
[----:B------:R-:W-:Y:S01]  /*9330*/  IMAD.U32 R42, R32, 0x10000, RZ ;  /* 0x00010000202a7824 */ /* 0x000fe200078e00ff */
[----:B------:R-:W-:Y:S01]  /*9340*/  PRMT R53, R156, 0x5432, R53 ;  /* 0x000054329c357816 */ /* 0x000fe20000000035 */
[----:B0-----:R-:W-:Y:S01]  /*9350*/  IMAD.U32 R11, R14, 0x10000, RZ ;  /* 0x000100000e0b7824 */ /* 0x001fe200078e00ff */
[----:B------:R-:W-:-:S02]  /*9360*/  SHF.R.U64 R45, R74, 0x10, R75 ;  /* 0x000000104a2d7819 */ /* 0x000fc4000000124b */
[----:B------:R-:W-:Y:S02]  /*9370*/  PRMT R147, R147, 0x5432, R60 ;  /* 0x0000543293937816 */ /* 0x000fe4000000003c */
[----:B------:R-:W-:Y:S02]  /*9380*/  SHF.R.U32.HI R75, RZ, 0x10, R75 ;  /* 0x00000010ff4b7819 */ /* 0x000fe4000001164b */
[----:B------:R-:W-:Y:S02]  /*9390*/  SHF.R.U32.HI R63, RZ, 0x10, R63 ;  /* 0x00000010ff3f7819 */ /* 0x000fe4000001163f */
[----:B------:R-:W-:Y:S02]  /*93a0*/  LOP3.LUT R46, R33, 0xffff0000, RZ, 0xc0, !PT ;  /* 0xffff0000212e7812 */ /* 0x000fe400078ec0ff */
[----:B------:R-:W-:Y:S02]  /*93b0*/  SHF.R.U64 R61, R72, 0x10, R73 ;  /* 0x00000010483d7819 */ /* 0x000fe40000001249 */
[----:B------:R-:W-:Y:S01]  /*93c0*/  PRMT R33, R146, 0x5410, R55 ;  /* 0x0000541092217816 */ /* 0x000fe20000000037 */
[----:B------:R-:W-:Y:S01]  /*93d0*/  IMAD.U32 R55, R53, 0x10000, RZ ;  /* 0x0001000035377824 */ /* 0x000fe200078e00ff */
[----:B------:R-:W-:Y:S01]  /*93e0*/  LOP3.LUT R47, R35, 0xffff0000, RZ, 0xc0, !PT ;  /* 0xffff0000232f7812 */ /* 0x000fe200078ec0ff */
[----:B------:R-:W-:Y:S01]  /*93f0*/  IMAD.U32 R35, R147, 0x10000, RZ ;  /* 0x0001000093237824 */ /* 0x000fe200078e00ff */
[----:B------:R-:W-:-:S02]  /*9400*/  PRMT R45, R148, 0x5410, R45 ;  /* 0x00005410942d7816 */ /* 0x000fc4000000002d */
[----:B------:R-:W-:Y:S02]  /*9410*/  PRMT R148, R148, 0x5432, R75 ;  /* 0x0000543294947816 */ /* 0x000fe4000000004b */
[----:B------:R-:W-:Y:S01]  /*9420*/  PRMT R146, R146, 0x5432, R63 ;  /* 0x0000543292927816 */ /* 0x000fe2000000003f */
[----:B------:R-:W-:Y:S01]  /*9430*/  FMUL.FTZ R63, R52, R35 ;  /* 0x00000023343f7220 */ /* 0x000fe20000410000 */
[----:B------:R-:W-:Y:S01]  /*9440*/  PRMT R156, R156, 0x5410, R61 ;  /* 0x000054109c9c7816 */ /* 0x000fe2000000003d */
[----:B------:R-:W-:Y:S01]  /*9450*/  FMUL.FTZ R61, R52, R55 ;  /* 0x00000037343d7220 */ /* 0x000fe20000410000 */
[----:B------:R-:W-:Y:S01]  /*9460*/  IMAD.U32 R54, R148, 0x10000, RZ ;  /* 0x0001000094367824 */ /* 0x000fe200078e00ff */
[----:B------:R-:W-:Y:S01]  /*9470*/  LOP3.LUT R53, R53, 0xffff0000, RZ, 0xc0, !PT ;  /* 0xffff000035357812 */ /* 0x000fe200078ec0ff */
[----:B------:R-:W-:Y:S02]  /*9480*/  IMAD.U32 R52, R146, 0x10000, RZ ;  /* 0x0001000092347824 */ /* 0x000fe400078e00ff */
[C---:B------:R-:W-:Y:S01]  /*9490*/  FFMA.FTZ R35, R44.reuse, R35, -R61 ;  /* 0x000000232c237223 */ /* 0x040fe2000001083d */
[----:B------:R-:W-:Y:S01]  /*94a0*/  FFMA.FTZ R44, R44, R55, R63 ;  /* 0x000000372c2c7223 */ /* 0x000fe2000001003f */
        /* <DEDUP_REMOVED lines=8> */
[----:B------:R-:W-:Y:S01]  /*9530*/  FMUL.FTZ R62, R46, R147 ;  /* 0x000000932e3e7220 */ /* 0x000fe20000410000 */
[----:B------:R-:W-:Y:S01]  /*9540*/  FFMA.FTZ R55, R50, R52, -R55 ;  /* 0x0000003432377223 */ /* 0x000fe20000010837 */
[----:B------:R-:W-:-:S02]  /*9550*/  IMAD.U32 R51, R156, 0x10000, RZ ;  /* 0x000100009c337824 */ /* 0x000fc400078e00ff */
[----:B------:R-:W-:Y:S01]  /*9560*/  FFMA.FTZ R46, R49, R147, -R60 ;  /* 0x00000093312e7223 */ /* 0x000fe2000001083c */
[C---:B------:R-:W-:Y:S02]  /*9570*/  IMAD.U32 R50, R48.reuse, 0x10000, RZ ;  /* 0x0001000030327824 */ /* 0x040fe400078e00ff */
[C---:B------:R-:W-:Y:S01]  /*9580*/  FMUL.FTZ R52, R47.reuse, R148 ;  /* 0x000000942f347220 */ /* 0x040fe20000410000 */
[----:B------:R-:W-:Y:S01]  /*9590*/  FMUL.FTZ R60, R47, R146 ;  /* 0x000000922f3c7220 */ /* 0x000fe20000410000 */
[----:B------:R-:W-:Y:S01]  /*95a0*/  LOP3.LUT R47, R48, 0xffff0000, RZ, 0xc0, !PT ;  /* 0xffff0000302f7812 */ /* 0x000fe200078ec0ff */
[----:B------:R-:W-:Y:S01]  /*95b0*/  FFMA.FTZ R49, R49, R53, R62 ;  /* 0x0000003531317223 */ /* 0x000fe2000001003e */
[----:B------:R-:W-:Y:S01]  /*95c0*/  LOP3.LUT R43, R15, 0xffff0000, RZ, 0xc0, !PT ;  /* 0xffff00000f2b7812 */ /* 0x000fe200078ec0ff */
[-C--:B------:R-:W-:Y:S01]  /*95d0*/  FMUL.FTZ R48, R42, R51.reuse ;  /* 0x000000332a307220 */ /* 0x080fe20000410000 */
[----:B------:R-:W-:Y:S01]  /*95e0*/  IMAD.U32 R13, R12, 0x10000, RZ ;  /* 0x000100000c0d7824 */ /* 0x000fe200078e00ff */
[----:B------:R-:W-:Y:S01]  /*95f0*/  LOP3.LUT R32, R32, 0xffff0000, RZ, 0xc0, !PT ;  /* 0xffff000020207812 */ /* 0x000fe200078ec0ff */
[----:B------:R-:W-:Y:S01]  /*9600*/  FMUL.FTZ R42, R42, R50 ;  /* 0x000000322a2a7220 */ /* 0x000fe20000410000 */
[----:B------:R-:W-:Y:S01]  /*9610*/  LOP3.LUT R53, R156, 0xffff0000, RZ, 0xc0, !PT ;  /* 0xffff00009c357812 */ /* 0x000fe200078ec0ff */
[C---:B------:R-:W-:Y:S01]  /*9620*/  FFMA.FTZ R52, R43.reuse, R146, -R52 ;  /* 0x000000922b347223 */ /* 0x040fe20000010834 */
[----:B------:R-:W-:Y:S01]  /*9630*/  FFMA.FTZ R61, R43, R148, R60 ;  /* 0x000000942b3d7223 */ /* 0x000fe2000001003c */
[----:B------:R-:W-:Y:S01]  /*9640*/  FFMA.FTZ R42, R13, R51, R42 ;  /* 0x000000330d2a7223 */ /* 0x000fe2000001002a */
[----:B------:R-:W-:Y:S01]  /*9650*/  LOP3.LUT R12, R12, 0xffff0000, RZ, 0xc0, !PT ;  /* 0xffff00000c0c7812 */ /* 0x000fe200078ec0ff */
[----:B------:R-:W-:Y:S01]  /*9660*/  FMUL.FTZ R43, R32, R53 ;  /* 0x00000035202b7220 */ /* 0x000fe20000410000 */
[----:B------:R-:W-:Y:S01]  /*9670*/  LOP3.LUT R15, R14, 0xffff0000, RZ, 0xc0, !PT ;  /* 0xffff00000e0f7812 */ /* 0x000fe200078ec0ff */
[----:B------:R-:W-:Y:S01]  /*9680*/  FMUL.FTZ R51, R32, R47 ;  /* 0x0000002f20337220 */ /* 0x000fe20000410000 */
[----:B------:R-:W-:-:S02]  /*9690*/  IMAD.U32 R14, R34, 0x10000, RZ ;  /* 0x00010000220e7824 */ /* 0x000fc400078e00ff */
[----:B------:R-:W-:Y:S01]  /*96a0*/  FFMA.FTZ R48, R13, R50, -R48 ;  /* 0x000000320d307223 */ /* 0x000fe20000010830 */
        /* <DEDUP_REMOVED lines=25> */
.L_x_6069:
[----:B------:R-:W-:Y:S05]  /*9840*/  BSYNC B2 ;  /* 0x0000000000027941 */ /* 0x000fea0003800000 */
.L_x_6068:
[----:B---3--:R3:W-:Y:S04]  /*9850*/  ST.E.128 desc[UR60][R38.64], R12 ;  /* 0x0000000c26007985 */ /* 0x0087e8000c101d3c */
[----:B----4-:R3:W-:Y:S02]  /*9860*/  @!P3 ST.E.128 desc[UR60][R40.64], R32 ;  /* 0x000000202800b985 */ /* 0x0107e4000c101d3c */
.L_x_6067:
[----:B------:R-:W-:Y:S05]  /*9870*/  BSYNC B1 ;  /* 0x0000000000017941 */ /* 0x000fea0003800000 */
.L_x_6066:
        /* <DEDUP_REMOVED lines=25> */
[----:B------:R-:W0:Y:S04]  /*9a10*/  LDS.128 R12, [R13+0x1e400] ;  /* 0x01e400000d0c7984 */ /* 0x000e280000000c00 */
[----:B------:R-:W3:Y:S01]  /*9a20*/  LDS.128 R32, [R32+0x1e400] ;  /* 0x01e4000020207984 */ /* 0x000ee20000000c00 */
[----:B------:R-:W-:Y:S05]  /*9a30*/  @P3 BRA `(.L_x_6071) ;  /* 0x00000004006c3947 */ /* 0x000fea0003800000 */
[----:B------:R-:W-:Y:S01]  /*9a40*/  SHF.R.U64 R48, R56, 0x10, R57 ;  /* 0x0000001038307819 */ /* 0x000fe20000001239 */
[----:B---3--:R-:W-:Y:S01]  /*9a50*/  IMAD.U32 R45, R33, 0x10000, RZ ;  /* 0x00010000212d7824 */ /* 0x008fe200078e00ff */
[----:B------:R-:W-:Y:S01]  /*9a60*/  SHF.R.U64 R50, R68, 0x10, R69 ;  /* 0x0000001044327819 */ /* 0x000fe20000001245 */
[----:B0-----:R-:W-:Y:S01]  /*9a70*/  IMAD.U32 R41, R13, 0x10000, RZ ;  /* 0x000100000d297824 */ /* 0x001fe200078e00ff */
[----:B------:R-:W-:Y:S01]  /*9a80*/  SHF.R.U32.HI R56, RZ, 0x10, R57 ;  /* 0x00000010ff387819 */ /* 0x000fe20000011639 */
[----:B------:R-:W-:Y:S01]  /*9a90*/  IMAD.U32 R43, R32, 0x10000, RZ ;  /* 0x00010000202b7824 */ /* 0x000fe200078e00ff */
[----:B------:R-:W-:Y:S01]  /*9aa0*/  SHF.R.U32.HI R68, RZ, 0x10, R69 ;  /* 0x00000010ff447819 */ /* 0x000fe20000011645 */
[----:B------:R-:W-:Y:S01]  /*9ab0*/  IMAD.U32 R40, R12, 0x10000, RZ ;  /* 0x000100000c287824 */ /* 0x000fe200078e00ff */
[C---:B------:R-:W-:Y:S02]  /*9ac0*/  PRMT R48, R143.reuse, 0x5410, R48 ;  /* 0x000054108f307816 */ /* 0x040fe40000000030 */
[----:B------:R-:W-:-:S02]  /*9ad0*/  PRMT R143, R143, 0x5432, R56 ;  /* 0x000054328f8f7816 */ /* 0x000fc40000000038 */
[----:B------:R-:W-:Y:S02]  /*9ae0*/  PRMT R51, R145, 0x5432, R68 ;  /* 0x0000543291337816 */ /* 0x000fe40000000044 */
[--C-:B------:R-:W-:Y:S02]  /*9af0*/  SHF.R.U64 R53, R70, 0x10, R71.reuse ;  /* 0x0000001046357819 */ /* 0x100fe40000001247 */
[----:B------:R-:W-:Y:S01]  /*9b00*/  SHF.R.U32.HI R71, RZ, 0x10, R71 ;  /* 0x00000010ff477819 */ /* 0x000fe20000011647 */
[----:B------:R-:W-:Y:S01]  /*9b10*/  IMAD.U32 R52, R51, 0x10000, RZ ;  /* 0x0001000033347824 */ /* 0x000fe200078e00ff */
[--C-:B------:R-:W-:Y:S02]  /*9b20*/  SHF.R.U64 R49, R58, 0x10, R59.reuse ;  /* 0x000000103a317819 */ /* 0x100fe4000000123b */
[----:B------:R-:W-:Y:S01]  /*9b30*/  PRMT R145, R145, 0x5410, R50 ;  /* 0x0000541091917816 */ /* 0x000fe20000000032 */
[----:B------:R-:W-:Y:S01]  /*9b40*/  IMAD.U32 R50, R143, 0x10000, RZ ;  /* 0x000100008f327824 */ /* 0x000fe200078e00ff */
[----:B------:R-:W-:Y:S01]  /*9b50*/  SHF.R.U32.HI R59, RZ, 0x10, R59 ;  /* 0x00000010ff3b7819 */ /* 0x000fe2000001163b */
[C---:B------:R-:W-:Y:S01]  /*9b60*/  FMUL.FTZ R54, R45.reuse, R52 ;  /* 0x000000342d367220 */ /* 0x040fe20000410000 */
[C---:B------:R-:W-:Y:S01]  /*9b70*/  PRMT R53, R144.reuse, 0x5410, R53 ;  /* 0x0000541090357816 */ /* 0x040fe20000000035 */
[-C--:B------:R-:W-:Y:S01]  /*9b80*/  FMUL.FTZ R56, R45, R50.reuse ;  /* 0x000000322d387220 */ /* 0x080fe20000410000 */
[----:B------:R-:W-:Y:S01]  /*9b90*/  PRMT R144, R144, 0x5432, R71 ;  /* 0x0000543290907816 */ /* 0x000fe20000000047 */
[C---:B------:R-:W-:Y:S01]  /*9ba0*/  FFMA.FTZ R54, R41.reuse, R50, -R54 ;  /* 0x0000003229367223 */ /* 0x040fe20000010836 */
[C---:B------:R-:W-:Y:S01]  /*9bb0*/  PRMT R49, R142.reuse, 0x5410, R49 ;  /* 0x000054108e317816 */ /* 0x040fe20000000031 */
[----:B------:R-:W-:Y:S01]  /*9bc0*/  FFMA.FTZ R56, R41, R52, R56 ;  /* 0x0000003429387223 */ /* 0x000fe20000010038 */
[----:B------:R-:W-:Y:S01]  /*9bd0*/  PRMT R142, R142, 0x5432, R59 ;  /* 0x000054328e8e7816 */ /* 0x000fe2000000003b */
[----:B------:R-:W-:Y:S01]  /*9be0*/  IMAD.U32 R45, R144, 0x10000, RZ ;  /* 0x00010000902d7824 */ /* 0x000fe200078e00ff */
[----:B------:R-:W-:-:S02]  /*9bf0*/  SHF.L.U32 R47, R35, 0x10, RZ ;  /* 0x00000010232f7819 */ /* 0x000fc400000006ff */
[----:B------:R-:W-:Y:S01]  /*9c00*/  LOP3.LUT R46, R33, 0xffff0000, RZ, 0xc0, !PT ;  /* 0xffff0000212e7812 */ /* 0x000fe200078ec0ff */
[----:B------:R-:W-:Y:S01]  /*9c10*/  IMAD.U32 R41, R142, 0x10000, RZ ;  /* 0x000100008e297824 */ /* 0x000fe200078e00ff */
[----:B------:R-:W-:Y:S01]  /*9c20*/  LOP3.LUT R51, R51, 0xffff0000, RZ, 0xc0, !PT ;  /* 0xffff000033337812 */ /* 0x000fe200078ec0ff */
[----:B------:R-:W-:Y:S01]  /*9c30*/  FMUL.FTZ R59, R47, R45 ;  /* 0x0000002d2f3b7220 */ /* 0x000fe20000410000 */
[----:B------:R-:W-:Y:S02]  /*9c40*/  LOP3.LUT R143, R143, 0xffff0000, RZ, 0xc0, !PT ;  /* 0xffff00008f8f7812 */ /* 0x000fe400078ec0ff */
[----:B------:R-:W-:Y:S01]  /*9c50*/  LOP3.LUT R44, R32, 0xffff0000, RZ, 0xc0, !PT ;  /* 0xffff0000202c7812 */ /* 0x000fe200078ec0ff */
[----:B------:R-:W-:Y:S01]  /*9c60*/  IMAD.U32 R32, R15, 0x10000, RZ ;  /* 0x000100000f207824 */ /* 0x000fe200078e00ff */
[----:B------:R-:W-:Y:S01]  /*9c70*/  LOP3.LUT R42, R13, 0xffff0000, RZ, 0xc0, !PT ;  /* 0xffff00000d2a7812 */ /* 0x000fe200078ec0ff */
[C---:B------:R-:W-:Y:S01]  /*9c80*/  FMUL.FTZ R55, R46.reuse, R51 ;  /* 0x000000332e377220 */ /* 0x040fe20000410000 */
[----:B------:R-:W-:Y:S01]  /*9c90*/  FMUL.FTZ R57, R46, R143 ;  /* 0x0000008f2e397220 */ /* 0x000fe20000410000 */
[----:B------:R-:W-:Y:S01]  /*9ca0*/  LOP3.LUT R35, R35, 0xffff0000, RZ, 0xc0, !PT ;  /* 0xffff000023237812 */ /* 0x000fe200078ec0ff */
[-C--:B------:R-:W-:Y:S01]  /*9cb0*/  FMUL.FTZ R46, R47, R41.reuse ;  /* 0x000000292f2e7220 */ /* 0x080fe20000410000 */
[----:B------:R-:W-:Y:S01]  /*9cc0*/  LOP3.LUT R144, R144, 0xffff0000, RZ, 0xc0, !PT ;  /* 0xffff000090907812 */ /* 0x000fe200078ec0ff */
[----:B------:R-:W-:Y:S01]  /*9cd0*/  FFMA.FTZ R59, R32, R41, -R59 ;  /* 0x00000029203b7223 */ /* 0x000fe2000001083b */
[----:B------:R-:W-:Y:S01]  /*9ce0*/  LOP3.LUT R142, R142, 0xffff0000, RZ, 0xc0, !PT ;  /* 0xffff00008e8e7812 */ /* 0x000fe200078ec0ff */
[----:B------:R-:W-:Y:S01]  /*9cf0*/  IMAD.U32 R41, R145, 0x10000, RZ ;  /* 0x0001000091297824 */ /* 0x000fe200078e00ff */
[----:B------:R-:W-:Y:S01]  /*9d00*/  LOP3.LUT R33, R15, 0xffff0000, RZ, 0xc0, !PT ;  /* 0xffff00000f217812 */ /* 0x000fe200078ec0ff */
[C---:B------:R-:W-:Y:S01]  /*9d10*/  FFMA.FTZ R55, R42.reuse, R143, -R55 ;  /* 0x0000008f2a377223 */ /* 0x040fe20000010837 */
[----:B------:R-:W-:Y:S01]  /*9d20*/  FFMA.FTZ R57, R42, R51, R57 ;  /* 0x000000332a397223 */ /* 0x000fe20000010039 */
[----:B------:R-:W-:Y:S01]  /*9d30*/  FFMA.FTZ R45, R32, R45, R46 ;  /* 0x0000002d202d7223 */ /* 0x000fe2000001002e */
[C---:B------:R-:W-:Y:S01]  /*9d40*/  FMUL.FTZ R42, R35.reuse, R144 ;  /* 0x00000090232a7220 */ /* 0x040fe20000410000 */
[----:B------:R-:W-:Y:S01]  /*9d50*/  FMUL.FTZ R46, R35, R142 ;  /* 0x0000008e232e7220 */ /* 0x000fe20000410000 */
[----:B------:R-:W-:-:S02]  /*9d60*/  IMAD.U32 R32, R48, 0x10000, RZ ;  /* 0x0001000030207824 */ /* 0x000fc400078e00ff */
[----:B------:R-:W-:Y:S01]  /*9d70*/  FMUL.FTZ R35, R43, R41 ;  /* 0x000000292b237220 */ /* 0x000fe20000410000 */
[----:B------:R-:W-:Y:S01]  /*9d80*/  LOP3.LUT R145, R145, 0xffff0000, RZ, 0xc0, !PT ;  /* 0xffff000091917812 */ /* 0x000fe200078ec0ff */
[C---:B------:R-:W-:Y:S01]  /*9d90*/  FFMA.FTZ R142, R33.reuse, R142, -R42 ;  /* 0x0000008e218e7223 */ /* 0x040fe2000001082a */
[----:B------:R-:W-:Y:S01]  /*9da0*/  FFMA.FTZ R144, R33, R144, R46 ;  /* 0x0000009021907223 */ /* 0x000fe2000001002e */
[----:B------:R-:W-:Y:S02]  /*9db0*/  IMAD.U32 R15, R34, 0x10000, RZ ;  /* 0x00010000220f7824 */ /* 0x000fe400078e00ff */
[-C--:B------:R-:W-:Y:S01]  /*9dc0*/  FMUL.FTZ R42, R43, R32.reuse ;  /* 0x000000202b2a7220 */ /* 0x080fe20000410000 */
[----:B------:R-:W-:Y:S01]  /*9dd0*/  FFMA.FTZ R35, R40, R32, -R35 ;  /* 0x0000002028237223 */ /* 0x000fe20000010823 */
[----:B------:R-:W-:Y:S01]  /*9de0*/  IMAD.U32 R33, R53, 0x10000, RZ ;  /* 0x0001000035217824 */ /* 0x000fe200078e00ff */
[----:B------:R-:W-:Y:S01]  /*9df0*/  LOP3.LUT R13, R12, 0xffff0000, RZ, 0xc0, !PT ;  /* 0xffff00000c0d7812 */ /* 0x000fe200078ec0ff */
[----:B------:R-:W-:Y:S01]  /*9e00*/  IMAD.U32 R32, R49, 0x10000, RZ ;  /* 0x0001000031207824 */ /* 0x000fe200078e00ff */
[----:B------:R-:W-:Y:S01]  /*9e10*/  LOP3.LUT R34, R34, 0xffff0000, RZ, 0xc0, !PT ;  /* 0xffff000022227812 */ /* 0x000fe200078ec0ff */
[----:B------:R-:W-:Y:S01]  /*9e20*/  FMUL.FTZ R46, R44, R145 ;  /* 0x000000912c2e7220 */ /* 0x000fe20000410000 */
        /* <DEDUP_REMOVED lines=8> */
[CC--:B------:R-:W-:Y:S01]  /*9eb0*/  FFMA.FTZ R46, R13.reuse, R48.reuse, -R46 ;  /* 0x000000300d2e7223 */ /* 0x0c0fe2000001082e */
[----:B------:R-:W-:Y:S01]  /*9ec0*/  FMUL.FTZ R15, R34, R53 ;  /* 0x00000035220f7220 */ /* 0x000fe20000410000 */
[----:B------:R-:W-:Y:S01]  /*9ed0*/  FMUL.FTZ R44, R44, R48 ;  /* 0x000000302c2c7220 */ /* 0x000fe20000410000 */
[----:B------:R-:W-:Y:S01]  /*9ee0*/  FMUL.FTZ R34, R34, R49 ;  /* 0x0000003122227220 */ /* 0x000fe20000410000 */
[C---:B------:R-:W-:Y:S01]  /*9ef0*/  FFMA.FTZ R41, R12.reuse, R32, -R41 ;  /* 0x000000200c297223 */ /* 0x040fe20000010829 */
[----:B------:R-:W-:Y:S01]  /*9f00*/  FFMA.FTZ R40, R12, R33, R40 ;  /* 0x000000210c287223 */ /* 0x000fe20000010028 */
[----:B------:R-:W-:Y:S01]  /*9f10*/  FFMA.FTZ R12, R14, R49, -R15 ;  /* 0x000000310e0c7223 */ /* 0x000fe2000001080f */
[----:B------:R-:W-:Y:S01]  /*9f20*/  FFMA.FTZ R13, R13, R145, R44 ;  /* 0x000000910d0d7223 */ /* 0x000fe2000001002c */
[----:B------:R-:W-:Y:S01]  /*9f30*/  F2FP.BF16.F32.PACK_AB R35, R46, R35 ;  /* 0x000000232e23723e */ /* 0x000fe200000010ff */
[----:B------:R-:W-:Y:S01]  /*9f40*/  FFMA.FTZ R53, R14, R53, R34 ;  /* 0x000000350e357223 */ /* 0x000fe20000010022 */
        /* <DEDUP_REMOVED lines=10> */
.L_x_6071:
[----:B------:R-:W-:Y:S05]  /*9ff0*/  BSYNC B1 ;  /* 0x0000000000017941 */ /* 0x000fea0003800000 */
.L_x_6070:
[----:B0-----:R0:W-:Y:S01]  /*a000*/  ST.E.128 desc[UR60][R38.64], R12 ;  /* 0x0000000c26007985 */ /* 0x0011e2000c101d3c */
[----:B------:R-:W-:-:S13]  /*a010*/  ISETP.GE.AND P3, PT, R11, R134, PT ;  /* 0x000000860b00720c */ /* 0x000fda0003f66270 */
[----:B------:R-:W-:Y:S05]  /*a020*/  @P3 BRA `(.L_x_6018) ;  /* 0x0000000400e83947 */ /* 0x000fea0003800000 */
[----:B------:R-:W-:-:S05]  /*a030*/  IMAD.WIDE R36, R11, 0x2, R36 ;  /* 0x000000020b247825 */ /* 0x000fca00078e0224 */
[----:B---3--:R3:W-:Y:S01]  /*a040*/  ST.E.128 desc[UR60][R36.64], R32 ;  /* 0x0000002024007985 */ /* 0x0087e2000c101d3c */
[----:B------:R-:W-:Y:S05]  /*a050*/  BRA `(.L_x_6018) ;  /* 0x0000000400dc7947 */ /* 0x000fea0003800000 */
.L_x_5983:
[----:B------:R-:W2:Y:S02]  /*a060*/  LDL R11, [R1+0x4] ;  /* 0x00000400010b7983 */ /* 0x000ea40000100800 */
[----:B--2---:R-:W-:-:S13]  /*a070*/  R2UR UR4, R11 ;  /* 0x000000000b0472ca */ /* 0x004fda00000e0000 */
[----:B------:R-:W-:-:S06]  /*a080*/  UISETP.NE.AND UP0, UPT, UR4, 0x3, UPT ;  /* 0x000000030400788c */ /* 0x000fcc000bf05270 */
[----:B------:R-:W-:-:S13]  /*a090*/  PLOP3.LUT P2, PT, PT, PT, UP0, 0x80, 0x0 ;  /* 0x000000000000781c */ /* 0x000fda0003f4f008 */
[----:B------:R-:W-:Y:S05]  /*a0a0*/  @!P2 BRA `(.L_x_6072) ;  /* 0x000000000004a947 */ /* 0x000fea0003800000 */
[----:B------:R-:W-:Y:S01]  /*a0b0*/  BPT.TRAP 0x1 ;  /* 0x000000040000795c */ /* 0x000fe20000300000 */
.L_x_6072:
[----:B------:R-:W-:Y:S01]  /*a0c0*/  IMAD R88, R18, 0x8, R2 ;  /* 0x0000000812587824 */ /* 0x000fe200078e0202 */
[----:B------:R-:W-:Y:S01]  /*a0d0*/  SHF.L.U32 R89, R204, 0x1f, RZ ;  /* 0x0000001fcc597819 */ /* 0x000fe200000006ff */
[----:B------:R-:W-:Y:S01]  /*a0e0*/  BSSY B1, `(.L_x_6073) ;  /* 0x0000004000017945 */ /* 0x000fe20003800000 */
[----:B------:R-:W-:Y:S02]  /*a0f0*/  SHF.R.S32.HI R85, RZ, 0x1f, R29 ;  /* 0x0000001fff557819 */ /* 0x000fe4000001141d */
[----:B------:R-:W0:Y:S02]  /*a100*/  SYNCS.PHASECHK.TRANS64.TRYWAIT P3, [R88+URZ+0x30890], R89 ;  /* 0x03089059580075a7 */ /* 0x000e24000806017f */
[----:B0-----:R-:W-:Y:S05]  /*a110*/  @!P3 BRA `(.L_x_6074) ;  /* 0x000001bc00fcb947 */ /* 0x001fea0003800000 */
.L_x_6352:
[----:B------:R-:W-:Y:S05]  /*a120*/  BSYNC B1 ;  /* 0x0000000000017941 */ /* 0x000fea0003800000 */
.L_x_6073:
        /* <DEDUP_REMOVED lines=19> */
[C---:B------:R-:W-:Y:S01]  /*a260*/  LEA R40, P3, R12.reuse, UR4, 0x1 ;  /* 0x000000040c287c11 */ /* 0x040fe2000f8608ff */
[----:B------:R-:W-:Y:S01]  /*a270*/  IMAD.IADD R42, R87, 0x1, -R203 ;  /* 0x00000001572a7824 */ /* 0x000fe200078e0acb */
[----:B------:R-:W-:Y:S02]  /*a280*/  UMOV UR4, 0xffffffff ;  /* 0xffffffff00047882 */ /* 0x000fe40000000000 */
[----:B------:R-:W-:Y:S02]  /*a290*/  LEA.HI.X R41, R12, UR5, R11, 0x1, P3 ;  /* 0x000000050c297c11 */ /* 0x000fe400098f0c0b */
[----:B------:R-:W-:Y:S01]  /*a2a0*/  ISETP.GE.AND P3, PT, R42, 0x1, PT ;  /* 0x000000012a00780c */ /* 0x000fe20003f66270 */
[----:B------:R-:W-:-:S12]  /*a2b0*/  BRA.DIV UR4, `(.L_x_6075) ;  /* 0x000001be04a87947 */ /* 0x000fd8000b800000 */
[----:B------:R1:W2:Y:S04]  /*a2c0*/  SHFL.IDX PT, R39, R41, RZ, 0x1c1f ;  /* 0x001c1fff29277589 */ /* 0x0002a800000e0000 */
[----:B------:R1:W3:Y:S02]  /*a2d0*/  SHFL.IDX PT, R38, R40, RZ, 0x1c1f ;  /* 0x001c1fff28267589 */ /* 0x0002e400000e0000 */
.L_x_6356:
        /* <DEDUP_REMOVED lines=37> */
.L_x_6077:
[----:B------:R-:W-:Y:S05]  /*a530*/  BSYNC B1 ;  /* 0x0000000000017941 */ /* 0x000fea0003800000 */
.L_x_6076:
[----:B------:R-:W-:-:S03]  /*a540*/  UMOV UR4, 0xffffffff ;  /* 0xffffffff00047882 */ /* 0x000fc60000000000 */
[----:B------:R-:W-:Y:S05]  /*a550*/  BRA.DIV UR4, `(.L_x_6078) ;  /* 0x000001be044c7947 */ /* 0x000fea000b800000 */
[----:B--2---:R2:W0:Y:S04]  /*a560*/  SHFL.IDX PT, R39, R41, 0x1, 0x1c1f ;  /* 0x003c1f0029277f89 */ /* 0x00442800000e0000 */
[----:B---3--:R2:W3:Y:S02]  /*a570*/  SHFL.IDX PT, R38, R40, 0x1, 0x1c1f ;  /* 0x003c1f0028267f89 */ /* 0x0084e400000e0000 */
.L_x_6360:
        /* <DEDUP_REMOVED lines=23> */
[----:B------:R-:W-:Y:S02]  /*a6f0*/  @!P5 IMAD.SHL.U32 R11, R198, 0x8, RZ ;  /* 0x00000008c60bd824 */ /* 0x000fe400078e00ff */
        /* <DEDUP_REMOVED lines=13> */
.L_x_6018:
[----:B------:R-:W-:Y:S05]  /*a7d0*/  BSYNC B0 ;  /* 0x0000000000007941 */ /* 0x000fea0003800000 */
.L_x_5982:
        /* <DEDUP_REMOVED lines=17> */
.L_x_6080:
[----:B------:R-:W-:Y:S05]  /*a8f0*/  BSYNC B0 ;  /* 0x0000000000007941 */ /* 0x000fea0003800000 */
.L_x_6079:
[----:B------:R-:W3:Y:S01]  /*a900*/  SYNCS.PHASECHK.TRANS64.TRYWAIT P2, [R88+URZ+0x308b0], R89 ;  /* 0x0308b059580075a7 */ /* 0x000ee2000804017f */
[----:B------:R-:W-:Y:S04]  /*a910*/  BSSY B0, `(.L_x_6081) ;  /* 0x0000002000007945 */ /* 0x000fe80003800000 */
[----:B---3--:R-:W-:Y:S05]  /*a920*/  @!P2 BRA `(.L_x_6082) ;  /* 0x000001b800a4a947 */ /* 0x008fea0003800000 */
.L_x_6361:
[----:B------:R-:W-:Y:S05]  /*a930*/  BSYNC B0 ;  /* 0x0000000000007941 */ /* 0x000fea0003800000 */
.L_x_6081:
[----:B------:R-:W-:Y:S01]  /*a940*/  ULDC.64 UR4, c[0x0][0x328] ;  /* 0x0000ca0000047ab9 */ /* 0x000fe20000000a00 */
[----:B------:R-:W-:Y:S01]  /*a950*/  IMAD.IADD R87, R87, 0x1, -R203 ;  /* 0x0000000157577824 */ /* 0x000fe200078e0acb */
[----:B------:R-:W-:Y:S01]  /*a960*/  BSSY B0, `(.L_x_6083) ;  /* 0x0000037000007945 */ /* 0x000fe20003800000 */
[----:B----4-:R-:W-:Y:S02]  /*a970*/  IMAD R14, R85, UR4, RZ ;  /* 0x00000004550e7c24 */ /* 0x010fe4000f8e02ff */
[----:B------:R-:W-:-:S04]  /*a980*/  IMAD.WIDE.U32 R12, R29, UR4, RZ ;  /* 0x000000041d0c7c25 */ /* 0x000fc8000f8e00ff */
[----:B------:R-:W-:Y:S01]  /*a990*/  IMAD R29, R29, UR5, R14 ;  /* 0x000000051d1d7c24 */ /* 0x000fe2000f8e020e */
[----:B------:R-:W-:Y:S02]  /*a9a0*/  ULDC.64 UR4, c[0x0][0x338] ;  /* 0x0000ce0000047ab9 */ /* 0x000fe40000000a00 */
[----:B0-----:R-:W-:Y:S02]  /*a9b0*/  IMAD R11, R86, UR4, RZ ;  /* 0x00000004560b7c24 */ /* 0x001fe4000f8e02ff */
        /* <DEDUP_REMOVED lines=16> */
[----:B------:R-:W-:Y:S02]  /*aac0*/  ULDC UR4, c[0x0][0x2f4] ;  /* 0x0000bd0000047ab9 */ /* 0x000fe40000000800 */
        /* <DEDUP_REMOVED lines=32> */
.L_x_6084:
[----:B------:R-:W-:Y:S05]  /*acd0*/  BSYNC B0 ;  /* 0x0000000000007941 */ /* 0x000fea0003800000 */
.L_x_6083:
[----:B------:R-:W-:Y:S01]  /*ace0*/  ISETP.GE.AND P2, PT, R87, 0x41, PT ;  /* 0x000000415700780c */ /* 0x000fe20003f46270 */
[----:B0-----:R0:W0:Y:S01]  /*acf0*/  SHFL.IDX PT, R35, R11, 0x1, 0x1c1f ;  /* 0x003c1f000b237f89 */ /* 0x00102200000e0000 */
[----:B------:R-:W-:Y:S03]  /*ad00*/  BSSY B0, `(.L_x_6085) ;  /* 0x0000024000007945 */ /* 0x000fe60003800000 */
[----:B----4-:R4:W0:Y:S08]  /*ad10*/  SHFL.IDX PT, R34, R38, 0x1, 0x1c1f ;  /* 0x003c1f0026227f89 */ /* 0x01083000000e0000 */
[----:B----4-:R-:W-:Y:S05]  /*ad20*/  @!P2 BRA `(.L_x_6086) ;  /* 0x000000000084a947 */ /* 0x010fea0003800000 */
[----:B------:R-:W-:Y:S02]  /*ad30*/  ULDC UR4, c[0x0][0x2f4] ;  /* 0x0000bd0000047ab9 */ /* 0x000fe40000000800 */
        /* <DEDUP_REMOVED lines=32> */
.L_x_6086:
[----:B------:R-:W-:Y:S05]  /*af40*/  BSYNC B0 ;  /* 0x0000000000007941 */ /* 0x000fea0003800000 */
.L_x_6085:
        /* <DEDUP_REMOVED lines=19> */
.L_x_5977:
[----:B------:R-:W0:Y:S01]  /*b080*/  LDC R0, c[0x0][0x448] ;  /* 0x00011200ff007b82 */ /* 0x000e220000000800 */
[----:B------:R-:W-:Y:S01]  /*b090*/  BSSY B0, `(.L_x_6088) ;  /* 0x0000045000007945 */ /* 0x000fe20003800000 */
        /* <DEDUP_REMOVED lines=10> */
[----:B------:R-:W-:Y:S01]  /*b140*/  IMAD.MOV.U32 R103, RZ, RZ, RZ ;  /* 0x000000ffff677224 */ /* 0x000fe200078e00ff */
[----:B------:R-:W-:Y:S02]  /*b150*/  CS2R R98, SRZ ;  /* 0x0000000000627805 */ /* 0x000fe4000001ff00 */
[----:B------:R-:W-:-:S02]  /*b160*/  CS2R R100, SRZ ;  /* 0x0000000000647805 */ /* 0x000fc4000001ff00 */
[----:B----4-:R-:W-:Y:S02]  /*b170*/  CS2R R86, SRZ ;  /* 0x0000000000567805 */ /* 0x010fe4000001ff00 */
[----:B------:R-:W-:Y:S01]  /*b180*/  CS2R R96, SRZ ;  /* 0x0000000000607805 */ /* 0x000fe2000001ff00 */
[----:B------:R-:W-:Y:S01]  /*b190*/  IMAD.MOV.U32 R95, RZ, RZ, RZ ;  /* 0x000000ffff5f7224 */ /* 0x000fe200078e00ff */
[----:B------:R-:W-:Y:S02]  /*b1a0*/  CS2R R90, SRZ ;  /* 0x00000000005a7805 */ /* 0x000fe4000001ff00 */
[----:B------:R-:W-:Y:S02]  /*b1b0*/  CS2R R92, SRZ ;  /* 0x00000000005c7805 */ /* 0x000fe4000001ff00 */
[----:B------:R-:W-:Y:S02]  /*b1c0*/  CS2R R88, SRZ ;  /* 0x0000000000587805 */ /* 0x000fe4000001ff00 */
[----:B------:R-:W-:-:S02]  /*b1d0*/  CS2R R122, SRZ ;  /* 0x00000000007a7805 */ /* 0x000fc4000001ff00 */
[----:B--2---:R-:W-:Y:S02]  /*b1e0*/  CS2R R82, SRZ ;  /* 0x0000000000527805 */ /* 0x004fe4000001ff00 */
[----:B------:R-:W-:Y:S02]  /*b1f0*/  CS2R R84, SRZ ;  /* 0x0000000000547805 */ /* 0x000fe4000001ff00 */
[----:B0-----:R-:W-:Y:S01]  /*b200*/  ISETP.NE.AND P0, PT, R0, 0x1, PT ;  /* 0x000000010000780c */ /* 0x001fe20003f05270 */
[----:B------:R-:W-:Y:S01]  /*b210*/  VIADD R0, R225, 0x7f ;  /* 0x0000007fe1007836 */ /* 0x000fe20000000000 */
[----:B------:R-:W-:Y:S02]  /*b220*/  CS2R R124, SRZ ;  /* 0x00000000007c7805 */ /* 0x000fe4000001ff00 */
[----:B------:R-:W-:Y:S02]  /*b230*/  CS2R R80, SRZ ;  /* 0x0000000000507805 */ /* 0x000fe4000001ff00 */
[----:B------:R-:W-:-:S02]  /*b240*/  CS2R R76, SRZ ;  /* 0x00000000004c7805 */ /* 0x000fc4000001ff00 */
[----:B------:R-:W-:Y:S01]  /*b250*/  CS2R R126, SRZ ;  /* 0x00000000007e7805 */ /* 0x000fe2000001ff00 */
[----:B------:R-:W-:Y:S01]  /*b260*/  IMAD.MOV.U32 R73, RZ, RZ, RZ ;  /* 0x000000ffff497224 */ /* 0x000fe200078e00ff */
[----:B------:R-:W-:Y:S02]  /*b270*/  CS2R R120, SRZ ;  /* 0x0000000000787805 */ /* 0x000fe4000001ff00 */
[----:B------:R-:W-:Y:S02]  /*b280*/  CS2R R68, SRZ ;  /* 0x0000000000447805 */ /* 0x000fe4000001ff00 */
[----:B------:R-:W-:Y:S02]  /*b290*/  CS2R R128, SRZ ;  /* 0x0000000000807805 */ /* 0x000fe4000001ff00 */
[----:B------:R-:W-:Y:S02]  /*b2a0*/  CS2R R64, SRZ ;  /* 0x0000000000407805 */ /* 0x000fe4000001ff00 */
[----:B------:R-:W-:-:S02]  /*b2b0*/  CS2R R60, SRZ ;  /* 0x00000000003c7805 */ /* 0x000fc4000001ff00 */
[----:B------:R-:W-:Y:S01]  /*b2c0*/  CS2R R130, SRZ ;  /* 0x0000000000827805 */ /* 0x000fe2000001ff00 */
[----:B------:R-:W0:Y:S01]  /*b2d0*/  @P0 LDC R3, c[0x0][0x44c] ;  /* 0x00011300ff030b82 */ /* 0x000e220000000800 */
[----:B------:R-:W-:Y:S02]  /*b2e0*/  CS2R R56, SRZ ;  /* 0x0000000000387805 */ /* 0x000fe4000001ff00 */
[----:B------:R-:W-:Y:S02]  /*b2f0*/  CS2R R50, SRZ ;  /* 0x0000000000327805 */ /* 0x000fe4000001ff00 */
[----:B------:R-:W-:Y:S02]  /*b300*/  CS2R R52, SRZ ;  /* 0x0000000000347805 */ /* 0x000fe4000001ff00 */
[----:B------:R-:W-:Y:S02]  /*b310*/  CS2R R132, SRZ ;  /* 0x0000000000847805 */ /* 0x000fe4000001ff00 */
[----:B------:R-:W-:-:S02]  /*b320*/  CS2R R48, SRZ ;  /* 0x0000000000307805 */ /* 0x000fc4000001ff00 */
[----:B------:R-:W-:Y:S02]  /*b330*/  CS2R R42, SRZ ;  /* 0x00000000002a7805 */ /* 0x000fe4000001ff00 */
[----:B------:R-:W-:Y:S01]  /*b340*/  CS2R R44, SRZ ;  /* 0x00000000002c7805 */ /* 0x000fe2000001ff00 */
[----:B------:R-:W1:Y:S01]  /*b350*/  @P0 LDC R4, c[0x0][0x450] ;  /* 0x00011400ff040b82 */ /* 0x000e620000000800 */
        /* <DEDUP_REMOVED lines=8> */
[----:B0-----:R-:W-:-:S05]  /*b3e0*/  @P0 IMAD.HI.U32 R3, R0, R3, RZ ;  /* 0x0000000300030227 */ /* 0x001fca00078e00ff */
[----:B-1----:R-:W-:Y:S02]  /*b3f0*/  @P0 SHF.R.U32.HI R0, RZ, R4, R3 ;  /* 0x00000004ff000219 */ /* 0x002fe40000011603 */
[----:B------:R-:W-:Y:S02]  /*b400*/  CS2R R4, SRZ ;  /* 0x0000000000047805 */ /* 0x000fe4000001ff00 */
[----:B------:R-:W-:Y:S01]  /*b410*/  PLOP3.LUT P0, PT, PT, PT, PT, 0x80, 0x0 ;  /* 0x000000000000781c */ /* 0x000fe20003f0f070 */
[----:B------:R-:W-:Y:S02]  /*b420*/  IMAD.IADD R0, R139, 0x1, R0 ;  /* 0x000000018b007824 */ /* 0x000fe400078e0200 */
[----:B------:R-:W-:Y:S02]  /*b430*/  IMAD.MOV.U32 R139, RZ, RZ, RZ ;  /* 0x000000ffff8b7224 */ /* 0x000fe400078e00ff */
[----:B------:R-:W-:-:S05]  /*b440*/  IMAD.HI R0, R0, 0x2aaaaaab, RZ ;  /* 0x2aaaaaab00007827 */ /* 0x000fca00078e02ff */
[----:B------:R-:W-:-:S04]  /*b450*/  SHF.R.U32.HI R3, RZ, 0x1f, R0 ;  /* 0x0000001fff037819 */ /* 0x000fc80000011600 */
[----:B------:R-:W-:Y:S01]  /*b460*/  LEA.HI.SX32 R3, R0, R3, 0x1c ;  /* 0x0000000300037211 */ /* 0x000fe200078fe2ff */
[----:B------:R-:W-:-:S03]  /*b470*/  IMAD.MOV.U32 R0, RZ, RZ, RZ ;  /* 0x000000ffff007224 */ /* 0x000fc600078e00ff */
[----:B------:R-:W-:Y:S01]  /*b480*/  VIMNMX R72, R140, R3, PT ;  /* 0x000000038c487248 */ /* 0x000fe20003fe0100 */
[----:B------:R-:W-:-:S03]  /*b490*/  IMAD.MOV.U32 R3, RZ, RZ, RZ ;  /* 0x000000ffff037224 */ /* 0x000fc600078e00ff */
[----:B------:R-:W-:Y:S01]  /*b4a0*/  ISETP.GE.AND P1, PT, R72, 0x1, PT ;  /* 0x000000014800780c */ /* 0x000fe20003f26270 */
[----:B------:R-:W-:-:S12]  /*b4b0*/  @P2 BRA `(.L_x_6089) ;  /* 0x0000000000082947 */ /* 0x000fd80003800000 */
[----:B------:R-:W0:Y:S02]  /*b4c0*/  FENCE.VIEW.ASYNC.G ;  /* 0x00000000000073c6 */ /* 0x000e240000000100 */
[----:B0-----:R-:W-:Y:S06]  /*b4d0*/  BAR.ARV 0xc, 0x180 ;  /* 0x0306000000007b1d */ /* 0x001fec0000002000 */
.L_x_6089:
[----:B------:R-:W-:Y:S05]  /*b4e0*/  BSYNC B0 ;  /* 0x0000000000007941 */ /* 0x000fea0003800000 */
.L_x_6088:
[----:B------:R-:W-:Y:S01]  /*b4f0*/  CS2R R24, SRZ ;  /* 0x0000000000187805 */ /* 0x000fe2000001ff00 */
[----:B------:R-:W-:Y:S06]  /*b500*/  @!P1 BRA `(.L_x_6090) ;  /* 0x0000010c00749947 */ /* 0x000fec0003800000 */
[----:B------:R-:W2:Y:S04]  /*b510*/  LDL R9, [R1+0x7c] ;  /* 0x00007c0001097983 */ /* 0x000ea80000100800 */
[----:B------:R-:W3:Y:S04]  /*b520*/  LDL R10, [R1+0x78] ;  /* 0x00007800010a7983 */ /* 0x000ee80000100800 */
[----:B--2---:R-:W0:Y:S01]  /*b530*/  SHFL.IDX PT, R0, R9, RZ, 0x1f ;  /* 0x00001fff09007589 */ /* 0x004e2200000e0000 */
[----:B---3--:R-:W-:-:S13]  /*b540*/  R2UR UR4, R10 ;  /* 0x000000000a0472ca */ /* 0x008fda00000e0000 */
[----:B------:R-:W-:Y:S01]  /*b550*/  ULOP3.LUT UP0, URZ, UR4, 0x1bf, URZ, 0xc0, !UPT ;  /* 0x000001bf043f7892 */ /* 0x000fe2000f80c03f */
[----:B0-----:R-:W-:-:S04]  /*b560*/  LEA.HI R3, R0, R0, RZ, 0x1 ;  /* 0x0000000000037211 */ /* 0x001fc800078f08ff */
[----:B------:R-:W-:Y:S02]  /*b570*/  LOP3.LUT R3, R3, 0x1e, RZ, 0xc0, !PT ;  /* 0x0000001e03037812 */ /* 0x000fe400078ec0ff */
[----:B------:R-:W-:-:S03]  /*b580*/  PLOP3.LUT P0, PT, PT, PT, UP0, 0x80, 0x0 ;  /* 0x000000000000781c */ /* 0x000fc60003f0f008 */
        /* <DEDUP_REMOVED lines=20> */
[----:B-1---5:R-:W-:Y:S05]  /*b6d0*/  CALL.ABS.NOINC R14 ;  /* 0x000000000e007343 */ /* 0x022fea0003c00000 */
.L_x_6091:
        /* <DEDUP_REMOVED lines=13> */
.L_x_6095:
[----:B-1----:R1:W2:Y:S02]  /*b7b0*/  SYNCS.PHASECHK.TRANS64.TRYWAIT P0, [R2+URZ+0x30800], R3 ;  /* 0x03080003020075a7 */ /* 0x0022a4000800017f */
[----:B--2---:R-:W-:Y:S05]  /*b7c0*/  @!P0 NANOSLEEP.SYNCS 0x989680 ;  /* 0x009896800000895d */ /* 0x004fea0003900000 */
[----:B------:R-:W2:Y:S02]  /*b7d0*/  @!P0 SYNCS.PHASECHK.TRANS64 P0, [R2+URZ+0x30800], R3 ;  /* 0x03080003020085a7 */ /* 0x000ea4000800007f */
[----:B--2---:R-:W-:Y:S05]  /*b7e0*/  @!P0 BRA `(.L_x_6095) ;  /* 0xfffffffc00f08947 */ /* 0x004fea000383ffff */
.L_x_6094:
[----:B------:R-:W-:Y:S05]  /*b7f0*/  BSYNC B0 ;  /* 0x0000000000007941 */ /* 0x000fea0003800000 */
.L_x_6093:
[----:B------:R-:W-:Y:S05]  /*b800*/  BRA `(.L_x_6096) ;  /* 0x0000007400607947 */ /* 0x000fea0003800000 */
.L_x_6092:
[----:B------:R-:W2:Y:S01]  /*b810*/  LDL R0, [R1+0x78] ;  /* 0x0000780001007983 */ /* 0x000ea20000100800 */
[----:B------:R-:W-:Y:S01]  /*b820*/  ULDC.64 UR6, c[0x0][0x408] ;  /* 0x0001020000067ab9 */ /* 0x000fe20000000a00 */
[----:B--2---:R-:W-:Y:S02]  /*b830*/  R2UR UR4, R0 ;  /* 0x00000000000472ca */ /* 0x004fe400000e0000 */
[----:B-----5:R-:W-:-:S05]  /*b840*/  SHF.R.S32.HI R0, RZ, 0x1f, R138 ;  /* 0x0000001fff007819 */ /* 0x020fca000001148a */
[----:B------:R-:W-:-:S04]  /*b850*/  IMAD R5, R0, UR6, RZ ;  /* 0x0000000600057c24 */ /* 0x000fc8000f8e02ff */
[----:B------:R-:W-:Y:S02]  /*b860*/  IMAD R5, R138, UR7, R5 ;  /* 0x000000078a057c24 */ /* 0x000fe4000f8e0205 */
[----:B------:R-:W-:-:S03]  /*b870*/  ULOP3.LUT UP0, URZ, UR4, 0x3ff, URZ, 0xc0, !UPT ;  /* 0x000003ff043f7892 */ /* 0x000fc6000f80c03f */
[----:B------:R-:W-:Y:S02]  /*b880*/  ULDC.64 UR4, c[0x0][0x3f8] ;  /* 0x0000fe0000047ab9 */ /* 0x000fe40000000a00 */
[----:B------:R-:W-:Y:S01]  /*b890*/  IMAD R3, R0, UR4, RZ ;  /* 0x0000000400037c24 */ /* 0x000fe2000f8e02ff */
[----:B------:R-:W-:Y:S01]  /*b8a0*/  PLOP3.LUT P0, PT, PT, PT, UP0, 0x80, 0x0 ;  /* 0x000000000000781c */ /* 0x000fe20003f0f008 */
[----:B------:R-:W-:-:S04]  /*b8b0*/  IMAD.WIDE.U32 R24, R138, UR4, RZ ;  /* 0x000000048a187c25 */ /* 0x000fc8000f8e00ff */
        /* <DEDUP_REMOVED lines=21> */
.L_x_6097:
[----:B------:R-:W-:Y:S01]  /*ba10*/  ULDC.U8 UR4, c[0x0][0x410] ;  /* 0x0001040000047ab9 */ /* 0x000fe20000000000 */
[----:B------:R-:W-:Y:S01]  /*ba20*/  BSSY B0, `(.L_x_6098) ;  /* 0x000072e000007945 */ /* 0x000fe20003800000 */
[----:B------:R-:W-:Y:S01]  /*ba30*/  ISETP.NE.AND P0, PT, RZ, UR4, PT ;  /* 0x00000004ff007c0c */ /* 0x000fe2000bf05270 */
[----:B------:R-:W-:-:S12]  /*ba40*/  IMAD.IADD R63, R203, 0x1, R225 ;  /* 0x00000001cb3f7824 */ /* 0x000fd800078e02e1 */
[----:B------:R-:W-:Y:S05]  /*ba50*/  @!P0 BRA `(.L_x_6099) ;  /* 0x0000003800808947 */ /* 0x000fea0003800000 */
[----:B------:R-:W2:Y:S01]  /*ba60*/  LDL R20, [R1+0x54] ;  /* 0x0000540001147983 */ /* 0x000ea20000100800 */
        /* <DEDUP_REMOVED lines=12> */
[----:B0-----:R-:W-:-:S13]  /*bb30*/  ISETP.NE.AND P0, PT, R21, 0x1, PT ;  /* 0x000000011500780c */ /* 0x001fda0003f05270 */
[----:B------:R-:W0:Y:S08]  /*bb40*/  @P0 LDC R0, c[0x0][0x44c] ;  /* 0x00011300ff000b82 */ /* 0x000e300000000800 */
[----:B------:R-:W1:Y:S01]  /*bb50*/  @P0 LDC R5, c[0x0][0x450] ;  /* 0x00011400ff050b82 */ /* 0x000e620000000800 */
[----:B--2---:R-:W-:-:S04]  /*bb60*/  IMAD R3, R20, 0x40, R63 ;  /* 0x0000004014037824 */ /* 0x004fc800078e023f */
        /* <DEDUP_REMOVED lines=23> */
.L_x_6367:
        /* <DEDUP_REMOVED lines=28> */
[C---:B------:R-:W-:Y:S01]  /*bea0*/  @!P1 IMAD.SHL.U32 R13, R207.reuse, 0x2, RZ ;  /* 0x00000002cf0d9824 */ /* 0x040fe200078e00ff */
[-C--:B--2---:R-:W-:Y:S02]  /*beb0*/  @!P3 IADD3 R26, P6, R0, R29.reuse, RZ ;  /* 0x0000001d001ab210 */ /* 0x084fe40007fde0ff */
[----:B----4-:R-:W-:Y:S01]  /*bec0*/  @!P3 IADD3 R28, P5, R14, R29, RZ ;  /* 0x0000001d0e1cb210 */ /* 0x010fe20007fbe0ff */
[----:B------:R-:W-:Y:S01]  /*bed0*/  @!P4 IMAD.MOV.U32 R30, RZ, RZ, R0 ;  /* 0x000000ffff1ec224 */ /* 0x000fe200078e0000 */
[----:B------:R-:W-:Y:S01]  /*bee0*/  @!P1 SHF.L.U64.HI R32, R207, 0x1, R66 ;  /* 0x00000001cf209819 */ /* 0x000fe20000010242 */
[--C-:B-1----:R-:W-:Y:S01]  /*bef0*/  @!P3 IMAD.X R27, R3, 0x1, R8.reuse, P6 ;  /* 0x00000001031bb824 */ /* 0x102fe200030e0608 */
[-C--:B------:R-:W-:Y:S01]  /*bf00*/  @!P2 IADD3 R20, P6, R0, R25.reuse, RZ ;  /* 0x000000190014a210 */ /* 0x080fe20007fde0ff */
[----:B---3--:R-:W-:Y:S01]  /*bf10*/  @!P3 IMAD.X R29, R5, 0x1, R8, P5 ;  /* 0x00000001051db824 */ /* 0x008fe200028e0608 */
[----:B------:R-:W-:Y:S01]  /*bf20*/  @!P2 IADD3 R24, P5, R14, R25, RZ ;  /* 0x000000190e18a210 */ /* 0x000fe20007fbe0ff */
[----:B------:R-:W-:Y:S01]  /*bf30*/  @!P4 IMAD.MOV.U32 R31, RZ, RZ, R3 ;  /* 0x000000ffff1fc224 */ /* 0x000fe200078e0003 */
[----:B------:R-:W-:Y:S01]  /*bf40*/  @!P0 SHF.L.U32 R37, R205, 0x1, RZ ;  /* 0x00000001cd258819 */ /* 0x000fe200000006ff */
[--C-:B------:R-:W-:Y:S01]  /*bf50*/  @!P2 IMAD.X R21, R3, 0x1, R12.reuse, P6 ;  /* 0x000000010315a824 */ /* 0x100fe200030e060c */
[-C--:B------:R-:W-:Y:S01]  /*bf60*/  @!P1 IADD3 R8, P6, R0, R13.reuse, RZ ;  /* 0x0000000d00089210 */ /* 0x080fe20007fde0ff */
[----:B------:R-:W-:Y:S01]  /*bf70*/  @!P2 IMAD.X R25, R5, 0x1, R12, P5 ;  /* 0x000000010519a824 */ /* 0x000fe200028e060c */
[----:B------:R-:W-:Y:S01]  /*bf80*/  ISETP.GE.AND P5, PT, R215, UR4, PT ;  /* 0x00000004d7007c0c */ /* 0x000fe2000bfa6270 */
[----:B------:R-:W-:Y:S01]  /*bf90*/  @!P4 IMAD.MOV.U32 R15, RZ, RZ, R5 ;  /* 0x000000ffff0fc224 */ /* 0x000fe200078e0005 */
[----:B------:R-:W-:Y:S01]  /*bfa0*/  @!P0 SHF.L.U64.HI R40, R205, 0x1, R64 ;  /* 0x00000001cd288819 */ /* 0x000fe20000010240 */
[----:B------:R-:W-:Y:S01]  /*bfb0*/  @!P1 IMAD.X R9, R3, 0x1, R32, P6 ;  /* 0x0000000103099824 */ /* 0x000fe200030e0620 */
[----:B------:R-:W-:Y:S01]  /*bfc0*/  @!P1 IADD3 R12, P6, R14, R13, RZ ;  /* 0x0000000d0e0c9210 */ /* 0x000fe20007fde0ff */
[----:B------:R-:W-:-:S04]  /*bfd0*/  @!P4 IMAD.WIDE R30, R192, 0x2, R30 ;  /* 0x00000002c01ec825 */ /* 0x000fc800078e021e */
[----:B------:R-:W-:Y:S01]  /*bfe0*/  @!P1 IMAD.X R13, R5, 0x1, R32, P6 ;  /* 0x00000001050d9824 */ /* 0x000fe200030e0620 */
[-C--:B------:R-:W-:Y:S01]  /*bff0*/  @!P0 IADD3 R34, P6, R0, R37.reuse, RZ ;  /* 0x0000002500228210 */ /* 0x080fe20007fde0ff */
[----:B------:R-:W-:Y:S01]  /*c000*/  @!P4 IMAD.WIDE R32, R192, 0x2, R14 ;  /* 0x00000002c020c825 */ /* 0x000fe200078e020e */
[----:B------:R-:W5:Y:S03]  /*c010*/  @!P4 LD.E.64 R58, desc[UR60][R30.64] ;  /* 0x0000003c1e3ac980 */ /* 0x000f66000c101b00 */
        /* <DEDUP_REMOVED lines=18> */
[----:B-1----:R-:W-:Y:S02]  /*c140*/  CS2R R32, SRZ ;  /* 0x0000000000207805 */ /* 0x002fe4000001ff00 */
        /* <DEDUP_REMOVED lines=11> */
.L_x_6102:
[----:B------:R-:W-:Y:S05]  /*c200*/  BSYNC B1 ;  /* 0x0000000000017941 */ /* 0x000fea0003800000 */
.L_x_6101:
[----:B-1---5:R-:W-:Y:S01]  /*c210*/  IMAD.MOV.U32 R8, RZ, RZ, R41 ;  /* 0x000000ffff087224 */ /* 0x022fe200078e0029 */
[----:B------:R-:W-:Y:S01]  /*c220*/  UMOV UR4, 0xffffffff ;  /* 0xffffffff00047882 */ /* 0x000fe20000000000 */
[----:B--2---:R-:W-:Y:S02]  /*c230*/  IMAD.MOV.U32 R0, RZ, RZ, R32 ;  /* 0x000000ffff007224 */ /* 0x004fe400078e0020 */
        /* <DEDUP_REMOVED lines=42> */
[----:B------:R-:W-:Y:S02]  /*c4e0*/  PRMT R112, R8, 0x7610, R112 ;  /* 0x0000761008707816 */ /* 0x000fe40000000070 */
[----:B------:R-:W-:Y:S02]  /*c4f0*/  CS2R R8, SRZ ;  /* 0x0000000000087805 */ /* 0x000fe4000001ff00 */
[----:B------:R-:W-:Y:S02]  /*c500*/  PRMT R99, R0, 0x7610, R99 ;  /* 0x0000761000637816 */ /* 0x000fe40000000063 */
[----:B------:R-:W-:Y:S02]  /*c510*/  PRMT R100, R3, 0x7610, R100 ;  /* 0x0000761003647816 */ /* 0x000fe40000000064 */
[----:B------:R-:W-:Y:S01]  /*c520*/  PRMT R111, R5, 0x7610, R111 ;  /* 0x00007610056f7816 */ /* 0x000fe2000000006f */
[----:B------:R-:W-:Y:S06]  /*c530*/  BRA.DIV UR4, `(.L_x_6103) ;  /* 0x000001a204247947 */ /* 0x000fec000b800000 */
[----:B------:R1:W2:Y:S04]  /*c540*/  SHFL.IDX PT, R3, R7, 0x1, 0x1c1f ;  /* 0x003c1f0007037f89 */ /* 0x0002a800000e0000 */
[----:B------:R1:W3:Y:S04]  /*c550*/  SHFL.IDX PT, R0, R6, 0x1, 0x1c1f ;  /* 0x003c1f0006007f89 */ /* 0x0002e800000e0000 */
[----:B------:R1:W1:Y:S04]  /*c560*/  SHFL.IDX PT, R5, R10, 0x1, 0x1c1f ;  /* 0x003c1f000a057f89 */ /* 0x00026800000e0000 */
[----:B0-----:R-:W0:Y:S02]  /*c570*/  SHFL.IDX PT, R4, R4, 0x1, 0x1c1f ;  /* 0x003c1f0004047f89 */ /* 0x001e2400000e0000 */
.L_x_6373:
[----:B------:R-:W-:Y:S01]  /*c580*/  VIADD R63, R63, 0x40 ;  /* 0x000000403f3f7836 */ /* 0x000fe20000000000 */
[----:B-1----:R-:W-:Y:S01]  /*c590*/  LOP3.LUT R6, R219, 0x18, R16, 0xf8, !PT ;  /* 0x00000018db067812 */ /* 0x002fe200078ef810 */
[----:B------:R-:W-:Y:S01]  /*c5a0*/  BSSY B1, `(.L_x_6104) ;  /* 0x0000053000017945 */ /* 0x000fe20003800000 */
[----:B------:R-:W-:Y:S02]  /*c5b0*/  LOP3.LUT P0, RZ, R228, 0x4, RZ, 0xc0, !PT ;  /* 0x00000004e4ff7812 */ /* 0x000fe4000780c0ff */
[----:B------:R-:W-:Y:S02]  /*c5c0*/  CS2R R12, SRZ ;  /* 0x00000000000c7805 */ /* 0x000fe4000001ff00 */
[----:B------:R-:W-:Y:S02]  /*c5d0*/  ISETP.GE.AND P1, PT, R63, R80, PT ;  /* 0x000000503f00720c */ /* 0x000fe40003f26270 */
[----:B------:R-:W-:Y:S02]  /*c5e0*/  CS2R R20, SRZ ;  /* 0x0000000000147805 */ /* 0x000fe4000001ff00 */
[----:B------:R-:W-:-:S02]  /*c5f0*/  LOP3.LUT R7, R6, R221, RZ, 0x3c, !PT ;  /* 0x000000dd06077212 */ /* 0x000fc400078e3cff */
[----:B------:R-:W-:Y:S02]  /*c600*/  CS2R R26, SRZ ;  /* 0x00000000001a7805 */ /* 0x000fe4000001ff00 */
[----:B------:R-:W-:Y:S02]  /*c610*/  CS2R R34, SRZ ;  /* 0x0000000000227805 */ /* 0x000fe4000001ff00 */
[----:B------:R-:W-:Y:S02]  /*c620*/  CS2R R42, SRZ ;  /* 0x00000000002a7805 */ /* 0x000fe4000001ff00 */
[----:B------:R-:W-:Y:S01]  /*c630*/  CS2R R10, SRZ ;  /* 0x00000000000a7805 */ /* 0x000fe2000001ff00 */
[----:B------:R-:W-:Y:S01]  /*c640*/  IMAD.IADD R7, R222, 0x1, R7 ;  /* 0x00000001de077824 */ /* 0x000fe200078e0207 */
[----:B----4-:R-:W-:Y:S02]  /*c650*/  CS2R R14, SRZ ;  /* 0x00000000000e7805 */ /* 0x010fe4000001ff00 */
[----:B------:R-:W-:-:S02]  /*c660*/  CS2R R24, SRZ ;  /* 0x0000000000187805 */ /* 0x000fc4000001ff00 */
[----:B------:R-:W-:Y:S02]  /*c670*/  CS2R R28, SRZ ;  /* 0x00000000001c7805 */ /* 0x000fe4000001ff00 */
[----:B------:R-:W-:Y:S01]  /*c680*/  CS2R R36, SRZ ;  /* 0x0000000000247805 */ /* 0x000fe2000001ff00 */
[----:B------:R-:W-:Y:S01]  /*c690*/  IMAD R62, R7, 0x2, R2 ;  /* 0x00000002073e7824 */ /* 0x000fe200078e0202 */
        /* <DEDUP_REMOVED lines=17> */
[----:B------:R-:W-:Y:S01]  /*c7b0*/  @!P2 SHF.L.U64.HI R14, R207, 0x1, R66 ;  /* 0x00000001cf0ea819 */ /* 0x000fe20000010242 */
[--C-:B--2---:R-:W-:Y:S01]  /*c7c0*/  @!P4 IMAD.X R11, R3, 0x1, R6.reuse, P5 ;  /* 0x00000001030bc824 */ /* 0x104fe200028e0606 */
[-C--:B------:R-:W-:Y:S01]  /*c7d0*/  @!P3 IADD3 R78, P5, R0, R75.reuse, RZ ;  /* 0x0000004b004eb210 */ /* 0x080fe20007fbe0ff */
[----:B------:R-:W-:Y:S01]  /*c7e0*/  @!P4 IMAD.X R9, R5, 0x1, R6, P6 ;  /* 0x000000010509c824 */ /* 0x000fe200030e0606 */
        /* <DEDUP_REMOVED lines=16> */
[----:B------:R-:W-:-:S04]  /*c8f0*/  @!P6 IMAD.WIDE R14, R192, 0x2, R4 ;  /* 0x00000002c00ee825 */ /* 0x000fc800078e0204 */
[----:B------:R-:W-:Y:S01]  /*c900*/  @!P6 IMAD.WIDE R12, R192, 0x2, R12 ;  /* 0x00000002c00ce825 */ /* 0x000fe200078e020c */
[----:B------:R-:W5:Y:S03]  /*c910*/  @!P6 LD.E.64 R44, desc[UR60][R14.64] ;  /* 0x0000003c0e2ce980 */ /* 0x000f66000c101b00 */
        /* <DEDUP_REMOVED lines=16> */
[----:B------:R-:W-:Y:S01]  /*ca20*/  CS2R R14, SRZ ;  /* 0x00000000000e7805 */ /* 0x000fe2000001ff00 */
[----:B------:R4:W5:Y:S01]  /*ca30*/  @!P3 LD.E.64 R26, desc[UR60][R78.64] ;  /* 0x0000003c4e1ab980 */ /* 0x000962000c101b00 */
[----:B-1----:R-:W-:-:S03]  /*ca40*/  CS2R R10, SRZ ;  /* 0x00000000000a7805 */ /* 0x002fc6000001ff00 */
[----:B------:R4:W5:Y:S01]  /*ca50*/  @!P3 LD.E.64 R28, desc[UR60][R74.64] ;  /* 0x0000003c4a1cb980 */ /* 0x000962000c101b00 */
[----:B--2---:R-:W-:-:S03]  /*ca60*/  CS2R R8, SRZ ;  /* 0x0000000000087805 */ /* 0x004fc6000001ff00 */
[----:B------:R4:W5:Y:S04]  /*ca70*/  @!P2 LD.E.64 R20, desc[UR60][R70.64] ;  /* 0x0000003c4614a980 */ /* 0x000968000c101b00 */
[----:B------:R4:W5:Y:S04]  /*ca80*/  @!P2 LD.E.64 R24, desc[UR60][R66.64] ;  /* 0x0000003c4218a980 */ /* 0x000968000c101b00 */
[----:B------:R4:W5:Y:S04]  /*ca90*/  @!P1 LD.E.64 R12, desc[UR60][R64.64] ;  /* 0x0000003c400c9980 */ /* 0x000968000c101b00 */
[----:B------:R4:W5:Y:S04]  /*caa0*/  @!P1 LD.E.64 R14, desc[UR60][R6.64] ;  /* 0x0000003c060e9980 */ /* 0x000968000c101b00 */
[----:B------:R4:W5:Y:S04]  /*cab0*/  @!P5 LD.E.64 R8, desc[UR60][R76.64] ;  /* 0x0000003c4c08d980 */ /* 0x000968000c101b00 */
[----:B------:R4:W5:Y:S02]  /*cac0*/  @!P5 LD.E.64 R10, desc[UR60][R4.64] ;  /* 0x0000003c040ad980 */ /* 0x000964000c101b00 */
.L_x_6105:
[----:B------:R-:W-:Y:S05]  /*cad0*/  BSYNC B1 ;  /* 0x0000000000017941 */ /* 0x000fea0003800000 */
.L_x_6104:
[----:B----4-:R-:W0:Y:S01]  /*cae0*/  LDL R64, [R1+0x50] ;  /* 0x0000500001407983 */ /* 0x010e220000100800 */
[----:B------:R-:W-:Y:S01]  /*caf0*/  VIADD R5, R62, 0x12400 ;  /* 0x000124003e057836 */ /* 0x000fe20000000000 */
[----:B------:R-:W-:Y:S01]  /*cb00*/  VIADDMNMX R80, R80, -R225, 0x80, PT ;  /* 0x0000008050507446 */ /* 0x000fe200038009e1 */
[----:B---3--:R-:W-:Y:S01]  /*cb10*/  VIADD R0, R62, 0x12440 ;  /* 0x000124403e007836 */ /* 0x008fe20000000000 */
[----:B------:R-:W-:Y:S01]  /*cb20*/  BSSY B1, `(.L_x_6106) ;  /* 0x0000034000017945 */ /* 0x000fe20003800000 */
[----:B------:R-:W-:Y:S01]  /*cb30*/  @P0 VIADD R0, R5, 0xffffffc0 ;  /* 0xffffffc005000836 */ /* 0x000fe20000000000 */
[----:B------:R-:W-:Y:S01]  /*cb40*/  ISETP.GE.AND P1, PT, R203, R80, PT ;  /* 0x00000050cb00720c */ /* 0x000fe20003f26270 */
[----:B-----5:R-:W-:Y:S02]  /*cb50*/  IMAD.MOV.U32 R5, RZ, RZ, R9 ;  /* 0x000000ffff057224 */ /* 0x020fe400078e0009 */
[----:B------:R-:W-:Y:S02]  /*cb60*/  IMAD.MOV.U32 R6, RZ, RZ, R12 ;  /* 0x000000ffff067224 */ /* 0x000fe400078e000c */
[----:B------:R-:W-:Y:S01]  /*cb70*/  IMAD.MOV.U32 R7, RZ, RZ, R13 ;  /* 0x000000ffff077224 */ /* 0x000fe200078e000d */
[----:B------:R-:W-:Y:S01]  /*cb80*/  PRMT R63, R5, 0x7610, R63 ;  /* 0x00007610053f7816 */ /* 0x000fe2000000003f */
[----:B--2---:R-:W-:Y:S01]  /*cb90*/  IMAD.MOV.U32 R3, RZ, RZ, R8 ;  /* 0x000000ffff037224 */ /* 0x004fe200078e0008 */
        /* <DEDUP_REMOVED lines=18> */
[----:B------:R-:W-:Y:S02]  /*ccc0*/  PRMT R103, R7, 0x7610, R103 ;  /* 0x0000761007677816 */ /* 0x000fe40000000067 */
[----:B0-----:R-:W-:-:S04]  /*ccd0*/  LEA.HI R4, R64, R64, RZ, 0x1 ;  /* 0x0000004040047211 */ /* 0x001fc800078f08ff */
[----:B------:R-:W-:-:S05]  /*cce0*/  LOP3.LUT R4, R4, 0xfffffffe, RZ, 0xc0, !PT ;  /* 0xfffffffe04047812 */ /* 0x000fca00078ec0ff */
[----:B------:R-:W-:Y:S02]  /*ccf0*/  IMAD.IADD R4, R64, 0x1, -R4 ;  /* 0x0000000140047824 */ /* 0x000fe400078e0a04 */
[----:B------:R-:W-:-:S03]  /*cd00*/  IMAD.MOV.U32 R64, RZ, RZ, R26 ;  /* 0x000000ffff407224 */ /* 0x000fc600078e001a */
[----:B------:R-:W-:Y:S01]  /*cd10*/  SHF.L.U32 R5, R4, 0x1f, RZ ;  /* 0x0000001f04057819 */ /* 0x000fe200000006ff */
[----:B------:R-:W-:Y:S01]  /*cd20*/  IMAD.MOV.U32 R4, RZ, RZ, R27 ;  /* 0x000000ffff047224 */ /* 0x000fe200078e001b */
[----:B------:R-:W-:Y:S01]  /*cd30*/  PRMT R78, R64, 0x7610, R78 ;  /* 0x00007610404e7816 */ /* 0x000fe2000000004e */
[----:B------:R-:W-:Y:S01]  /*cd40*/  IMAD.MOV.U32 R64, RZ, RZ, R42 ;  /* 0x000000ffff407224 */ /* 0x000fe200078e002a */
[----:B------:R-:W0:Y:S02]  /*cd50*/  SYNCS.PHASECHK.TRANS64.TRYWAIT P0, [R2+URZ+0x30800], R5 ;  /* 0x03080005020075a7 */ /* 0x000e24000800017f */
[----:B------:R-:W-:Y:S01]  /*cd60*/  PRMT R79, R4, 0x7610, R79 ;  /* 0x00007610044f7816 */ /* 0x000fe2000000004f */
[----:B------:R-:W-:Y:S01]  /*cd70*/  IMAD.MOV.U32 R4, RZ, RZ, R43 ;  /* 0x000000ffff047224 */ /* 0x000fe200078e002b */
[----:B------:R-:W-:Y:S02]  /*cd80*/  PRMT R105, R64, 0x7610, R105 ;  /* 0x0000761040697816 */ /* 0x000fe40000000069 */
[----:B------:R-:W-:Y:S01]  /*cd90*/  PRMT R64, R6, 0x7610, R64 ;  /* 0x0000761006407816 */ /* 0x000fe20000000040 */
[----:B------:R-:W-:Y:S01]  /*cda0*/  IMAD.MOV.U32 R6, RZ, RZ, R24 ;  /* 0x000000ffff067224 */ /* 0x000fe200078e0018 */
        /* <DEDUP_REMOVED lines=10> */
[----:B0-----:R-:W-:Y:S06]  /*ce50*/  @!P0 BRA `(.L_x_6107) ;  /* 0x0000019800508947 */ /* 0x001fec0003800000 */
.L_x_6374:
[----:B------:R-:W-:Y:S05]  /*ce60*/  BSYNC B1 ;  /* 0x0000000000017941 */ /* 0x000fea0003800000 */
.L_x_6106:
        /* <DEDUP_REMOVED lines=9> */
[-C--:B------:R-:W-:Y:S02]  /*cf00*/  ISETP.GE.AND P3, PT, R207, R4.reuse, PT ;  /* 0x00000004cf00720c */ /* 0x080fe40003f66270 */
[----:B------:R-:W-:-:S02]  /*cf10*/  ISETP.GE.AND P4, PT, R205, R4, PT ;  /* 0x00000004cd00720c */ /* 0x000fc40003f86270 */
[----:B------:R-:W-:-:S03]  /*cf20*/  ISETP.GE.AND P5, PT, R215, R4, PT ;  /* 0x00000004d700720c */ /* 0x000fc60003fa6270 */
[----:B------:R-:W-:Y:S10]  /*cf30*/  @P0 BRA `(.L_x_6111) ;  /* 0x0000000000b80947 */ /* 0x000ff40003800000 */
[----:B0-----:R-:W0:Y:S01]  /*cf40*/  LDS.128 R4, [R62+0x12400] ;  /* 0x012400003e047984 */ /* 0x001e220000000c00 */
[----:B------:R-:W-:Y:S02]  /*cf50*/  SHF.R.U64 R114, R58, 0x10, R59 ;  /* 0x000000103a727819 */ /* 0x000fe4000000123b */
[--C-:B------:R-:W-:Y:S02]  /*cf60*/  SHF.R.U64 R58, R60, 0x10, R61.reuse ;  /* 0x000000103c3a7819 */ /* 0x100fe4000000123d */
        /* <DEDUP_REMOVED lines=43> */
.L_x_6111:
[----:B------:R-:W-:Y:S05]  /*d220*/  BSYNC B2 ;  /* 0x0000000000027941 */ /* 0x000fea0003800000 */
.L_x_6110:
[----:B------:R-:W-:Y:S04]  /*d230*/  BSSY B2, `(.L_x_6112) ;  /* 0x0000030000027945 */ /* 0x000fe80003800000 */
[----:B------:R-:W-:Y:S05]  /*d240*/  @P1 BRA `(.L_x_6113) ;  /* 0x0000000000b81947 */ /* 0x000fea0003800000 */
[----:B01----:R-:W0:Y:S01]  /*d250*/  LDS.128 R4, [R0] ;  /* 0x0000000000047984 */ /* 0x003e220000000c00 */
        /* <DEDUP_REMOVED lines=8> */
[C---:B------:R-:W-:Y:S02]  /*d2e0*/  SHF.L.U32 R59, R100.reuse, 0x10, RZ ;  /* 0x00000010643b7819 */ /* 0x040fe400000006ff */
[----:B------:R-:W-:Y:S02]  /*d2f0*/  LOP3.LUT R100, R100, 0xffff0000, RZ, 0xc0, !PT ;  /* 0xffff000064647812 */ /* 0x000fe400078ec0ff */
        /* <DEDUP_REMOVED lines=35> */
.L_x_6113:
[----:B------:R-:W-:Y:S05]  /*d530*/  BSYNC B2 ;  /* 0x0000000000027941 */ /* 0x000fea0003800000 */
.L_x_6112:
        /* <DEDUP_REMOVED lines=48> */
.L_x_6115:
[----:B------:R-:W-:Y:S05]  /*d840*/  BSYNC B2 ;  /* 0x0000000000027941 */ /* 0x000fea0003800000 */
.L_x_6114:
        /* <DEDUP_REMOVED lines=48> */
.L_x_6117:
[----:B------:R-:W-:Y:S05]  /*db50*/  BSYNC B2 ;  /* 0x0000000000027941 */ /* 0x000fea0003800000 */
.L_x_6116:
[----:B------:R-:W-:Y:S04]  /*db60*/  BSSY B2, `(.L_x_6118) ;  /* 0x0000030000027945 */ /* 0x000fe80003800000 */
        /* <DEDUP_REMOVED lines=47> */
.L_x_6119:
[----:B------:R-:W-:Y:S05]  /*de60*/  BSYNC B2 ;  /* 0x0000000000027941 */ /* 0x000fea0003800000 */
.L_x_6118:
        /* <DEDUP_REMOVED lines=17> */
[----:B------:R-:W-:Y:S01]  /*df80*/  IMAD.U32 R32, R7, 0x10000, RZ ;  /* 0x0001000007207824 */ /* 0x000fe200078e00ff */
[----:B------:R-:W-:Y:S01]  /*df90*/  SHF.L.U32 R6, R4, 0x10, RZ ;  /* 0x0000001004067819 */ /* 0x000fe200000006ff */
[C---:B------:R-:W-:Y:S01]  /*dfa0*/  FMUL.FTZ R46, R31.reuse, R38 ;  /* 0x000000261f2e7220 */ /* 0x040fe20000410000 */
[----:B------:R-:W-:Y:S01]  /*dfb0*/  FMUL.FTZ R41, R31, R39 ;  /* 0x000000271f297220 */ /* 0x000fe20000410000 */
[----:B------:R-:W-:Y:S01]  /*dfc0*/  FMUL.FTZ R31, R33, R69 ;  /* 0x00000045211f7220 */ /* 0x000fe20000410000 */
[----:B------:R-:W-:-:S02]  /*dfd0*/  IMAD.U32 R7, R5, 0x10000, RZ ;  /* 0x0001000005077824 */ /* 0x000fc400078e00ff */
[----:B------:R-:W-:Y:S01]  /*dfe0*/  FFMA.FTZ R47, R30, R39, R46 ;  /* 0x000000271e2f7223 */ /* 0x000fe2000001002e */
[-C--:B------:R-:W-:Y:S01]  /*dff0*/  FMUL.FTZ R39, R33, R81.reuse ;  /* 0x0000005121277220 */ /* 0x080fe20000410000 */
[----:B------:R-:W-:Y:S01]  /*e000*/  FFMA.FTZ R81, R32, R81, -R31 ;  /* 0x0000005120517223 */ /* 0x000fe2000001081f */
        /* <DEDUP_REMOVED lines=21> */
.L_x_6109:
[----:B------:R-:W-:Y:S05]  /*e160*/  BSYNC B1 ;  /* 0x0000000000017941 */ /* 0x000fea0003800000 */
.L_x_6108:
        /* <DEDUP_REMOVED lines=58> */
.L_x_6122:
[----:B------:R-:W-:Y:S05]  /*e510*/  BSYNC B1 ;  /* 0x0000000000017941 */ /* 0x000fea0003800000 */
.L_x_6121:
[----:B------:R-:W-:Y:S04]  /*e520*/  BSSY B1, `(.L_x_6123) ;  /* 0x0000030000017945 */ /* 0x000fe80003800000 */
[----:B------:R-:W-:Y:S05]  /*e530*/  @P1 BRA `(.L_x_6124) ;  /* 0x0000000000b81947 */ /* 0x000fea0003800000 */
[----:B0-----:R-:W0:Y:S01]  /*e540*/  LDS.128 R4, [R0+0x2000] ;  /* 0x0020000000047984 */ /* 0x001e220000000c00 */
        /* <DEDUP_REMOVED lines=45> */
.L_x_6124:
[----:B------:R-:W-:Y:S05]  /*e820*/  BSYNC B1 ;  /* 0x0000000000017941 */ /* 0x000fea0003800000 */
.L_x_6123:
        /* <DEDUP_REMOVED lines=48> */
.L_x_6126:
[----:B------:R-:W-:Y:S05]  /*eb30*/  BSYNC B1 ;  /* 0x0000000000017941 */ /* 0x000fea0003800000 */
.L_x_6125:
        /* <DEDUP_REMOVED lines=16> */
[C---:B------:R-:W-:Y:S01]  /*ec40*/  IMAD.U32 R24, R7.reuse, 0x10000, RZ ;  /* 0x0001000007187824 */ /* 0x040fe200078e00ff */
[----:B------:R-:W-:Y:S01]  /*ec50*/  LOP3.LUT R25, R7, 0xffff0000, RZ, 0xc0, !PT ;  /* 0xffff000007197812 */ /* 0x000fe200078ec0ff */
        /* <DEDUP_REMOVED lines=9> */
[----:B------:R-:W-:Y:S01]  /*ecf0*/  IMAD.U32 R25, R76, 0x10000, RZ ;  /* 0x000100004c197824 */ /* 0x000fe200078e00ff */
[----:B------:R-:W-:Y:S01]  /*ed00*/  LOP3.LUT R4, R4, 0xffff0000, RZ, 0xc0, !PT ;  /* 0xffff000004047812 */ /* 0x000fe200078ec0ff */
[----:B------:R-:W-:Y:S01]  /*ed10*/  IMAD.U32 R21, R74, 0x10000, RZ ;  /* 0x000100004a157824 */ /* 0x000fe200078e00ff */
[----:B------:R-:W-:Y:S01]  /*ed20*/  LOP3.LUT R5, R5, 0xffff0000, RZ, 0xc0, !PT ;  /* 0xffff000005057812 */ /* 0x000fe200078ec0ff */
[----:B------:R-:W-:Y:S01]  /*ed30*/  FFMA.FTZ R26, R20, R26, -R29 ;  /* 0x0000001a141a7223 */ /* 0x000fe2000001081d */
        /* <DEDUP_REMOVED lines=16> */
.L_x_6128:
[----:B------:R-:W-:Y:S05]  /*ee40*/  BSYNC B1 ;  /* 0x0000000000017941 */ /* 0x000fea0003800000 */
.L_x_6127:
        /* <DEDUP_REMOVED lines=48> */
.L_x_6130:
[----:B------:R-:W-:Y:S05]  /*f150*/  BSYNC B1 ;  /* 0x0000000000017941 */ /* 0x000fea0003800000 */
.L_x_6129:
[----:B------:R-:W-:Y:S05]  /*f160*/  @P5 BRA `(.L_x_6120) ;  /* 0x0000003800e45947 */ /* 0x000fea0003800000 */
[----:B01234-:R-:W0:Y:S01]  /*f170*/  LDS.128 R4, [R0+0xa000] ;  /* 0x00a0000000047984 */ /* 0x01fe220000000c00 */
        /* <DEDUP_REMOVED lines=13> */
[C---:B------:R-:W-:Y:S01]  /*f250*/  IMAD.U32 R10, R7.reuse, 0x10000, RZ ;  /* 0x00010000070a7824 */ /* 0x040fe200078e00ff */
[----:B------:R-:W-:Y:S01]  /*f260*/  LOP3.LUT R7, R7, 0xffff0000, RZ, 0xc0, !PT ;  /* 0xffff000007077812 */ /* 0x000fe200078ec0ff */
[----:B------:R-:W-:-:S02]  /*f270*/  IMAD.U32 R8, R6, 0x10000, RZ ;  /* 0x0001000006087824 */ /* 0x000fc400078e00ff */
[CC--:B------:R-:W-:Y:S01]  /*f280*/  FMUL.FTZ R14, R9.reuse, R12.reuse ;  /* 0x0000000c090e7220 */ /* 0x0c0fe20000410000 */
[----:B------:R-:W-:Y:S01]  /*f290*/  FMUL.FTZ R15, R9, R13 ;  /* 0x0000000d090f7220 */ /* 0x000fe20000410000 */
[C---:B------:R-:W-:Y:S01]  /*f2a0*/  FMUL.FTZ R9, R7.reuse, R65 ;  /* 0x0000004107097220 */ /* 0x040fe20000410000 */
[----:B------:R-:W-:Y:S02]  /*f2b0*/  IMAD.U32 R3, R4, 0x10000, RZ ;  /* 0x0001000004037824 */ /* 0x000fe400078e00ff */
[C---:B------:R-:W-:Y:S01]  /*f2c0*/  FFMA.FTZ R21, R8.reuse, R13, R14 ;  /* 0x0000000d08157223 */ /* 0x040fe2000001000e */
[----:B------:R-:W-:Y:S01]  /*f2d0*/  FFMA.FTZ R12, R8, R12, -R15 ;  /* 0x0000000c080c7223 */ /* 0x000fe2000001080f */
        /* <DEDUP_REMOVED lines=24> */
.L_x_6099:
[----:B------:R-:W2:Y:S01]  /*f460*/  LDL R3, [R1+0x54] ;  /* 0x0000540001037983 */ /* 0x000ea20000100800 */
[----:B------:R-:W0:Y:S01]  /*f470*/  LDC R25, c[0x0][0x448] ;  /* 0x00011200ff197b82 */ /* 0x000e220000000800 */
[----:B------:R-:W-:Y:S01]  /*f480*/  ULDC.64 UR4, c[0x0][0x3f8] ;  /* 0x0000fe0000047ab9 */ /* 0x000fe20000000a00 */
[----:B------:R-:W-:Y:S01]  /*f490*/  ULDC.64 UR6, c[0x0][0x408] ;  /* 0x0001020000067ab9 */ /* 0x000fe20000000a00 */
[----:B------:R-:W-:Y:S02]  /*f4a0*/  IMAD.MOV.U32 R4, RZ, RZ, R24 ;  /* 0x000000ffff047224 */ /* 0x000fe400078e0018 */
[----:B------:R-:W-:Y:S02]  /*f4b0*/  IMAD.MOV.U32 R8, RZ, RZ, R138 ;  /* 0x000000ffff087224 */ /* 0x000fe400078e008a */
[----:B------:R-:W-:Y:S01]  /*f4c0*/  IMAD.MOV.U32 R9, RZ, RZ, R29 ;  /* 0x000000ffff097224 */ /* 0x000fe200078e001d */
[----:B0-----:R-:W-:-:S13]  /*f4d0*/  ISETP.NE.AND P0, PT, R25, 0x1, PT ;  /* 0x000000011900780c */ /* 0x001fda0003f05270 */
[----:B------:R-:W0:Y:S08]  /*f4e0*/  @P0 LDC R0, c[0x0][0x44c] ;  /* 0x00011300ff000b82 */ /* 0x000e300000000800 */
[----:B------:R-:W1:Y:S01]  /*f4f0*/  @P0 LDC R5, c[0x0][0x450] ;  /* 0x00011400ff050b82 */ /* 0x000e620000000800 */
[----:B--2---:R-:W-:-:S04]  /*f500*/  IMAD R3, R3, 0x40, R63 ;  /* 0x0000004003037824 */ /* 0x004fc800078e023f */
        /* <DEDUP_REMOVED lines=24> */
.L_x_6380:
        /* <DEDUP_REMOVED lines=17> */
[----:B--2---:R-:W-:Y:S01]  /*f7a0*/  IMAD.MOV.U32 R10, RZ, RZ, R0 ;  /* 0x000000ffff0a7224 */ /* 0x004fe200078e0000 */
[----:B------:R-:W-:Y:S01]  /*f7b0*/  ISETP.GE.AND P2, PT, R16, UR4, PT ;  /* 0x0000000410007c0c */ /* 0x000fe2000bf46270 */
[----:B-1----:R-:W-:Y:S01]  /*f7c0*/  IMAD.MOV.U32 R11, RZ, RZ, R3 ;  /* 0x000000ffff0b7224 */ /* 0x002fe200078e0003 */
[----:B------:R-:W-:Y:S01]  /*f7d0*/  ISETP.GE.AND P3, PT, R195, UR4, PT ;  /* 0x00000004c3007c0c */ /* 0x000fe2000bf66270 */
[----:B---3--:R-:W-:Y:S01]  /*f7e0*/  IMAD.MOV.U32 R15, RZ, RZ, R5 ;  /* 0x000000ffff0f7224 */ /* 0x008fe200078e0005 */
[----:B------:R-:W-:Y:S02]  /*f7f0*/  ISETP.GE.AND P4, PT, R194, UR4, PT ;  /* 0x00000004c2007c0c */ /* 0x000fe4000bf86270 */
[----:B------:R-:W-:Y:S02]  /*f800*/  CS2R R28, SRZ ;  /* 0x00000000001c7805 */ /* 0x000fe4000001ff00 */
[----:B------:R-:W-:-:S02]  /*f810*/  CS2R R30, SRZ ;  /* 0x00000000001e7805 */ /* 0x000fc4000001ff00 */
[----:B------:R-:W-:Y:S02]  /*f820*/  CS2R R40, SRZ ;  /* 0x0000000000287805 */ /* 0x000fe4000001ff00 */
[----:B------:R-:W-:Y:S02]  /*f830*/  CS2R R42, SRZ ;  /* 0x00000000002a7805 */ /* 0x000fe4000001ff00 */
[----:B------:R-:W-:Y:S01]  /*f840*/  @!P2 SHF.L.U32 R9, R16, 0x1, RZ ;  /* 0x000000011009a819 */ /* 0x000fe200000006ff */
[----:B------:R-:W-:Y:S02]  /*f850*/  @!P3 IMAD.SHL.U32 R25, R197, 0x8, RZ ;  /* 0x00000008c519b824 */ /* 0x000fe400078e00ff */
[----:B------:R-:W-:Y:S01]  /*f860*/  @!P4 IMAD.SHL.U32 R27, R198, 0x8, RZ ;  /* 0x00000008c61bc824 */ /* 0x000fe200078e00ff */
[-C--:B------:R-:W-:Y:S02]  /*f870*/  @!P2 IADD3 R48, P0, R0, R9.reuse, RZ ;  /* 0x000000090030a210 */ /* 0x080fe40007f1e0ff */
[----:B----4-:R-:W-:Y:S01]  /*f880*/  @!P2 IADD3 R4, P1, R14, R9, RZ ;  /* 0x000000090e04a210 */ /* 0x010fe20007f3e0ff */
[----:B------:R-:W-:Y:S01]  /*f890*/  @!P3 IMAD.WIDE R8, R25, 0x2, R10 ;  /* 0x000000021908b825 */ /* 0x000fe200078e020a */
[----:B------:R-:W-:-:S03]  /*f8a0*/  @!P2 SHF.L.U64.HI R0, R16, 0x1, R17 ;  /* 0x000000011000a819 */ /* 0x000fc60000010211 */
[----:B------:R-:W-:Y:S01]  /*f8b0*/  @!P4 IMAD.WIDE R12, R27, 0x2, R10 ;  /* 0x000000021b0cc825 */ /* 0x000fe200078e020a */
[----:B------:R-:W-:Y:S02]  /*f8c0*/  CS2R R36, SRZ ;  /* 0x0000000000247805 */ /* 0x000fe4000001ff00 */
[----:B------:R-:W-:Y:S02]  /*f8d0*/  CS2R R38, SRZ ;  /* 0x0000000000267805 */ /* 0x000fe4000001ff00 */
        /* <DEDUP_REMOVED lines=9> */
[--C-:B------:R-:W-:Y:S02]  /*f970*/  @!P2 IMAD.X R49, R3, 0x1, R0.reuse, P0 ;  /* 0x000000010331a824 */ /* 0x100fe400000e0600 */
[----:B------:R-:W-:Y:S01]  /*f980*/  @!P2 IMAD.X R5, R5, 0x1, R0, P1 ;  /* 0x000000010505a824 */ /* 0x000fe200008e0600 */
[----:B------:R1:W5:Y:S04]  /*f990*/  @!P3 LD.E.128 R40, desc[UR60][R10.64] ;  /* 0x0000003c0a28b980 */ /* 0x000368000c101d00 */
[----:B------:R1:W5:Y:S04]  /*f9a0*/  @!P4 LD.E.128 R24, desc[UR60][R12.64] ;  /* 0x0000003c0c18c980 */ /* 0x000368000c101d00 */
[----:B------:R1:W5:Y:S04]  /*f9b0*/  @!P4 LD.E.128 R36, desc[UR60][R14.64] ;  /* 0x0000003c0e24c980 */ /* 0x000368000c101d00 */
[----:B------:R1:W5:Y:S04]  /*f9c0*/  @!P2 LD.E.128 R32, desc[UR60][R48.64] ;  /* 0x0000003c3020a980 */ /* 0x000368000c101d00 */
[----:B------:R1:W5:Y:S02]  /*f9d0*/  @!P2 LD.E.128 R44, desc[UR60][R4.64] ;  /* 0x0000003c042ca980 */ /* 0x000364000c101d00 */
.L_x_6133:
[----:B------:R-:W-:Y:S05]  /*f9e0*/  BSYNC B1 ;  /* 0x0000000000017941 */ /* 0x000fea0003800000 */
.L_x_6132:
[----:B-1---5:R-:W-:Y:S01]  /*f9f0*/  IMAD.MOV.U32 R4, RZ, RZ, R46 ;  /* 0x000000ffff047224 */ /* 0x022fe200078e002e */
[----:B------:R-:W-:Y:S01]  /*fa00*/  UMOV UR4, 0xffffffff ;  /* 0xffffffff00047882 */ /* 0x000fe20000000000 */
[----:B--2---:R-:W-:Y:S02]  /*fa10*/  IMAD.MOV.U32 R0, RZ, RZ, R44 ;  /* 0x000000ffff007224 */ /* 0x004fe400078e002c */
[----:B------:R-:W-:Y:S01]  /*fa20*/  IMAD.MOV.U32 R3, RZ, RZ, R45 ;  /* 0x000000ffff037224 */ /* 0x000fe200078e002d */
[----:B------:R-:W-:Y:S01]  /*fa30*/  PRMT R69, R69, 0x5410, R4 ;  /* 0x0000541045457816 */ /* 0x000fe20000000004 */
        /* <DEDUP_REMOVED lines=41> */
[----:B------:R-:W-:Y:S02]  /*fcd0*/  PRMT R90, R5, 0x7610, R90 ;  /* 0x00007610055a7816 */ /* 0x000fe4000000005a */
[----:B------:R-:W-:Y:S02]  /*fce0*/  CS2R R4, SRZ ;  /* 0x0000000000047805 */ /* 0x000fe4000001ff00 */
[----:B------:R-:W-:Y:S02]  /*fcf0*/  PRMT R87, R0, 0x7610, R87 ;  /* 0x0000761000577816 */ /* 0x000fe40000000057 */
[----:B------:R-:W-:Y:S01]  /*fd00*/  PRMT R88, R3, 0x7610, R88 ;  /* 0x0000761003587816 */ /* 0x000fe20000000058 */
[----:B------:R-:W-:Y:S06]  /*fd10*/  BRA.DIV UR4, `(.L_x_6134) ;  /* 0x0000016e04247947 */ /* 0x000fec000b800000 */
[----:B------:R1:W2:Y:S04]  /*fd20*/  SHFL.IDX PT, R3, R7, 0x1, 0x1c1f ;  /* 0x003c1f0007037f89 */ /* 0x0002a800000e0000 */
[----:B------:R1:W3:Y:S04]  /*fd30*/  SHFL.IDX PT, R0, R6, 0x1, 0x1c1f ;  /* 0x003c1f0006007f89 */ /* 0x0002e800000e0000 */
[----:B0-----:R-:W0:Y:S04]  /*fd40*/  SHFL.IDX PT, R21, R21, 0x1, 0x1c1f ;  /* 0x003c1f0015157f89 */ /* 0x001e2800000e0000 */
[----:B-1----:R-:W0:Y:S02]  /*fd50*/  SHFL.IDX PT, R20, R20, 0x1, 0x1c1f ;  /* 0x003c1f0014147f89 */ /* 0x002e2400000e0000 */
.L_x_6386:
[----:B------:R-:W-:Y:S01]  /*fd60*/  VIADD R63, R63, 0x40 ;  /* 0x000000403f3f7836 */ /* 0x000fe20000000000 */
[----:B------:R-:W-:Y:S01]  /*fd70*/  BSSY B1, `(.L_x_6135) ;  /* 0x0000032000017945 */ /* 0x000fe20003800000 */
[----:B------:R-:W-:Y:S02]  /*fd80*/  CS2R R6, SRZ ;  /* 0x0000000000067805 */ /* 0x000fe4000001ff00 */
[----:B------:R-:W-:Y:S02]  /*fd90*/  CS2R R8, SRZ ;  /* 0x0000000000087805 */ /* 0x000fe4000001ff00 */
[----:B------:R-:W-:Y:S02]  /*fda0*/  CS2R R10, SRZ ;  /* 0x00000000000a7805 */ /* 0x000fe4000001ff00 */
[----:B------:R-:W-:Y:S02]  /*fdb0*/  ISETP.GE.AND P0, PT, R63, R80, PT ;  /* 0x000000503f00720c */ /* 0x000fe40003f06270 */
[----:B------:R-:W-:-:S02]  /*fdc0*/  CS2R R12, SRZ ;  /* 0x00000000000c7805 */ /* 0x000fc4000001ff00 */
[----:B----4-:R-:W-:Y:S02]  /*fdd0*/  CS2R R14, SRZ ;  /* 0x00000000000e7805 */ /* 0x010fe4000001ff00 */
[----:B------:R-:W-:Y:S02]  /*fde0*/  CS2R R48, SRZ ;  /* 0x0000000000307805 */ /* 0x000fe4000001ff00 */
[----:B------:R-:W-:Y:S02]  /*fdf0*/  CS2R R50, SRZ ;  /* 0x0000000000327805 */ /* 0x000fe4000001ff00 */
[----:B------:R-:W-:Y:S02]  /*fe00*/  CS2R R52, SRZ ;  /* 0x0000000000347805 */ /* 0x000fe4000001ff00 */
[----:B------:R-:W-:Y:S02]  /*fe10*/  CS2R R54, SRZ ;  /* 0x0000000000367805 */ /* 0x000fe4000001ff00 */
[----:B------:R-:W-:-:S02]  /*fe20*/  CS2R R56, SRZ ;  /* 0x0000000000387805 */ /* 0x000fc4000001ff00 */
[----:B------:R-:W-:Y:S01]  /*fe30*/  CS2R R58, SRZ ;  /* 0x00000000003a7805 */ /* 0x000fe2000001ff00 */
[----:B------:R-:W-:Y:S06]  /*fe40*/  @P0 BRA `(.L_x_6136) ;  /* 0x0000000000900947 */ /* 0x000fec0003800000 */
[----:B------:R-:W-:Y:S01]  /*fe50*/  ULDC UR4, c[0x0][0x3f4] ;  /* 0x0000fd0000047ab9 */ /* 0x000fe20000000800 */
[----:B---3--:R-:W-:Y:S01]  /*fe60*/  IMAD.MOV.U32 R4, RZ, RZ, R0 ;  /* 0x000000ffff047224 */ /* 0x008fe200078e0000 */
[----:B------:R-:W-:Y:S01]  /*fe70*/  ISETP.GE.AND P2, PT, R16, UR4, PT ;  /* 0x0000000410007c0c */ /* 0x000fe2000bf46270 */
[----:B--2---:R-:W-:Y:S01]  /*fe80*/  IMAD.MOV.U32 R5, RZ, RZ, R3 ;  /* 0x000000ffff057224 */ /* 0x004fe200078e0003 */
[----:B------:R-:W-:Y:S02]  /*fe90*/  ISETP.GE.AND P3, PT, R195, UR4, PT ;  /* 0x00000004c3007c0c */ /* 0x000fe4000bf66270 */
[----:B------:R-:W-:Y:S02]  /*fea0*/  CS2R R52, SRZ ;  /* 0x0000000000347805 */ /* 0x000fe4000001ff00 */
[----:B------:R-:W-:Y:S02]  /*feb0*/  ISETP.GE.AND P4, PT, R194, UR4, PT ;  /* 0x00000004c2007c0c */ /* 0x000fe4000bf86270 */
[----:B------:R-:W-:-:S02]  /*fec0*/  CS2R R54, SRZ ;  /* 0x0000000000367805 */ /* 0x000fc4000001ff00 */
        /* <DEDUP_REMOVED lines=9> */
[----:B0-----:R-:W-:-:S02]  /*ff60*/  @!P2 IADD3 R62, P1, R20, R63, RZ ;  /* 0x0000003f143ea210 */ /* 0x001fc40007f3e0ff */
        /* <DEDUP_REMOVED lines=8> */
[--C-:B------:R-:W-:Y:S01]  /*fff0*/  @!P3 IMAD.WIDE R74, R75, 0x2, R20.reuse ;  /* 0x000000024b4ab825 */ /* 0x100fe200078e0214 */
        /* <DEDUP_REMOVED lines=9> */
.L_x_6136:
[----:B------:R-:W-:Y:S05]  /*10090*/  BSYNC B1 ;  /* 0x0000000000017941 */ /* 0x000fea0003800000 */
.L_x_6135:
[----:B-1----:R-:W3:Y:S01]  /*100a0*/  LDL R60, [R1+0x50] ;  /* 0x00005000013c7983 */ /* 0x002ee20000100800 */
[----:B--2--5:R-:W-:Y:S01]  /*100b0*/  IMAD.MOV.U32 R3, RZ, RZ, R4 ;  /* 0x000000ffff037224 */ /* 0x024fe200078e0004 */
[----:B------:R-:W-:Y:S01]  /*100c0*/  VIADDMNMX R70, R80, -R225, 0x80, PT ;  /* 0x0000008050467446 */ /* 0x000fe200038009e1 */
[----:B0-----:R-:W-:Y:S01]  /*100d0*/  IMAD.MOV.U32 R20, RZ, RZ, R5 ;  /* 0x000000ffff147224 */ /* 0x001fe200078e0005 */
[----:B------:R-:W-:Y:S01]  /*100e0*/  MOV R64, R57 ;  /* 0x0000003900407202 */ /* 0x000fe20000000f00 */
        /* <DEDUP_REMOVED lines=24> */
[----:B------:R-:W-:Y:S01]  /*10270*/  IMAD.MOV.U32 R62, RZ, RZ, R55 ;  /* 0x000000ffff3e7224 */ /* 0x000fe200078e0037 */
[----:B------:R-:W-:Y:S01]  /*10280*/  ISETP.GE.AND P1, PT, R203, R70, PT ;  /* 0x00000046cb00720c */ /* 0x000fe20003f26270 */
[----:B------:R-:W-:Y:S01]  /*10290*/  IMAD.MOV.U32 R63, RZ, RZ, R56 ;  /* 0x000000ffff3f7224 */ /* 0x000fe200078e0038 */
[----:B------:R-:W-:-:S02]  /*102a0*/  PRMT R71, R64, 0x7610, R71 ;  /* 0x0000761040477816 */ /* 0x000fc40000000047 */
[----:B------:R-:W-:Y:S01]  /*102b0*/  PRMT R82, R62, 0x7610, R82 ;  /* 0x000076103e527816 */ /* 0x000fe20000000052 */
[----:B------:R-:W-:Y:S01]  /*102c0*/  IMAD.MOV.U32 R62, RZ, RZ, R59 ;  /* 0x000000ffff3e7224 */ /* 0x000fe200078e003b */
[----:B------:R-:W-:Y:S02]  /*102d0*/  PRMT R69, R63, 0x7610, R69 ;  /* 0x000076103f457816 */ /* 0x000fe40000000045 */
[----:B---3--:R-:W-:-:S04]  /*102e0*/  LEA.HI R0, R60, R60, RZ, 0x1 ;  /* 0x0000003c3c007211 */ /* 0x008fc800078f08ff */
        /* <DEDUP_REMOVED lines=8> */
[----:B------:R-:W-:Y:S02]  /*10370*/  PRMT R78, R0, 0x7610, R78 ;  /* 0x00007610004e7816 */ /* 0x000fe4000000004e */
[----:B------:R-:W-:Y:S01]  /*10380*/  PRMT R99, R60, 0x7610, R99 ;  /* 0x000076103c637816 */ /* 0x000fe20000000063 */
[----:B------:R-:W-:Y:S01]  /*10390*/  IMAD.MOV.U32 R60, RZ, RZ, R54 ;  /* 0x000000ffff3c7224 */ /* 0x000fe200078e0036 */
[----:B------:R-:W-:-:S02]  /*103a0*/  PRMT R0, R3, 0x7610, R0 ;  /* 0x0000761003007816 */ /* 0x000fc40000000000 */
[----:B------:R-:W-:Y:S02]  /*103b0*/  PRMT R3, R20, 0x7610, R3 ;  /* 0x0000761014037816 */ /* 0x000fe40000000003 */
[----:B------:R-:W-:Y:S01]  /*103c0*/  PRMT R20, R21, 0x7610, R20 ;  /* 0x0000761015147816 */ /* 0x000fe20000000014 */
[----:B------:R-:W-:Y:S01]  /*103d0*/  IMAD.MOV.U32 R21, RZ, RZ, R15 ;  /* 0x000000ffff157224 */ /* 0x000fe200078e000f */
[----:B------:R-:W-:Y:S01]  /*103e0*/  PRMT R81, R60, 0x7610, R81 ;  /* 0x000076103c517816 */ /* 0x000fe20000000051 */
[----:B------:R-:W-:Y:S01]  /*103f0*/  IMAD.MOV.U32 R60, RZ, RZ, R58 ;  /* 0x000000ffff3c7224 */ /* 0x000fe200078e003a */
[----:B0-----:R-:W-:Y:S06]  /*10400*/  @!P0 BRA `(.L_x_6138) ;  /* 0x0000016400dc8947 */ /* 0x001fec0003800000 */
.L_x_6387:
[----:B------:R-:W-:Y:S05]  /*10410*/  BSYNC B1 ;  /* 0x0000000000017941 */ /* 0x000fea0003800000 */
.L_x_6137:
        /* <DEDUP_REMOVED lines=10> */
[----:B------:R-:W2:Y:S01]  /*104c0*/  LDL R63, [R1+0x54] ;  /* 0x00005400013f7983 */ /* 0x000ea20000100800 */
[----:B------:R-:W-:Y:S02]  /*104d0*/  LOP3.LUT R60, R219, 0x38, R16, 0xf8, !PT ;  /* 0x00000038db3c7812 */ /* 0x000fe400078ef810 */
[--C-:B------:R-:W-:Y:S02]  /*104e0*/  SHF.R.U64 R115, R32, 0x10, R33.reuse ;  /* 0x0000001020737819 */ /* 0x100fe40000001221 */
[----:B0-----:R-:W-:Y:S02]  /*104f0*/  LOP3.LUT R61, R60, R221, RZ, 0x3c, !PT ;  /* 0x000000dd3c3d7212 */ /* 0x001fe400078e3cff */
[----:B------:R-:W-:Y:S02]  /*10500*/  SHF.R.U32.HI R114, RZ, 0x10, R33 ;  /* 0x00000010ff727819 */ /* 0x000fe40000011621 */
[----:B------:R-:W-:Y:S01]  /*10510*/  SHF.R.U64 R33, R34, 0x10, R35 ;  /* 0x0000001022217819 */ /* 0x000fe20000001223 */
[----:B------:R-:W-:Y:S01]  /*10520*/  IMAD.IADD R61, R222, 0x1, R61 ;  /* 0x00000001de3d7824 */ /* 0x000fe200078e023d */
[----:B------:R-:W-:-:S02]  /*10530*/  SHF.R.U32.HI R32, RZ, 0x10, R35 ;  /* 0x00000010ff207819 */ /* 0x000fc40000011623 */
[--C-:B------:R-:W-:Y:S01]  /*10540*/  SHF.R.U64 R35, R44, 0x10, R45.reuse ;  /* 0x000000102c237819 */ /* 0x100fe2000000122d */
[----:B------:R-:W-:Y:S01]  /*10550*/  IMAD R108, R61, 0x2, R2 ;  /* 0x000000023d6c7824 */ /* 0x000fe200078e0202 */
[----:B------:R-:W-:Y:S02]  /*10560*/  SHF.R.U32.HI R120, RZ, 0x10, R45 ;  /* 0x00000010ff787819 */ /* 0x000fe4000001162d */
[----:B------:R-:W-:Y:S02]  /*10570*/  PRMT R118, R110, 0x5410, R35 ;  /* 0x000054106e767816 */ /* 0x000fe40000000023 */
[----:B------:R-:W-:Y:S02]  /*10580*/  PRMT R116, R112, 0x5410, R115 ;  /* 0x0000541070747816 */ /* 0x000fe40000000073 */
[--C-:B------:R-:W-:Y:S01]  /*10590*/  SHF.R.U64 R34, R46, 0x10, R47.reuse ;  /* 0x000000102e227819 */ /* 0x100fe2000000122f */
[----:B------:R-:W-:Y:S01]  /*105a0*/  IMAD.U32 R119, R118, 0x10000, RZ ;  /* 0x0001000076777824 */ /* 0x000fe200078e00ff */
[----:B------:R-:W-:-:S02]  /*105b0*/  SHF.R.U32.HI R46, RZ, 0x10, R47 ;  /* 0x00000010ff2e7819 */ /* 0x000fc4000001162f */
[----:B------:R-:W-:Y:S02]  /*105c0*/  PRMT R120, R111, 0x5410, R120 ;  /* 0x000054106f787816 */ /* 0x000fe40000000078 */
[----:B------:R-:W-:Y:S02]  /*105d0*/  PRMT R45, R69, 0x5432, R34 ;  /* 0x00005432452d7816 */ /* 0x000fe40000000022 */
[----:B------:R-:W-:Y:S01]  /*105e0*/  PRMT R117, R113, 0x5410, R114 ;  /* 0x0000541071757816 */ /* 0x000fe20000000072 */
[----:B------:R-:W-:Y:S01]  /*105f0*/  IMAD.U32 R121, R120, 0x10000, RZ ;  /* 0x0001000078797824 */ /* 0x000fe200078e00ff */
[----:B------:R-:W-:Y:S02]  /*10600*/  PRMT R35, R73, 0x5432, R46 ;  /* 0x0000543249237816 */ /* 0x000fe4000000002e */
[----:B------:R-:W-:Y:S02]  /*10610*/  PRMT R32, R77, 0x5432, R32 ;  /* 0x000054324d207816 */ /* 0x000fe40000000020 */
[----:B------:R-:W-:Y:S01]  /*10620*/  LOP3.LUT R118, R118, 0xffff0000, RZ, 0xc0, !PT ;  /* 0xffff000076767812 */ /* 0x000fe200078ec0ff */
[----:B------:R-:W-:Y:S01]  /*10630*/  IMAD.U32 R122, R35, 0x10000, RZ ;  /* 0x00010000237a7824 */ /* 0x000fe200078e00ff */
[----:B------:R-:W-:-:S02]  /*10640*/  LOP3.LUT R120, R120, 0xffff0000, RZ, 0xc0, !PT ;  /* 0xffff000078787812 */ /* 0x000fc400078ec0ff */
[----:B------:R-:W-:Y:S02]  /*10650*/  PRMT R33, R76, 0x5432, R33 ;  /* 0x000054324c217816 */ /* 0x000fe40000000021 */
        /* <DEDUP_REMOVED lines=14> */
[----:B------:R-:W-:Y:S01]  /*10740*/  IMAD.U32 R60, R116, 0x10000, RZ ;  /* 0x00010000743c7824 */ /* 0x000fe200078e00ff */
[C---:B------:R-:W-:Y:S01]  /*10750*/  LOP3.LUT R34, R62.reuse, 0xffff0000, RZ, 0xc0, !PT ;  /* 0xffff00003e227812 */ /* 0x040fe200078ec0ff */
[----:B------:R-:W-:Y:S01]  /*10760*/  IMAD.U32 R44, R62, 0x10000, RZ ;  /* 0x000100003e2c7824 */ /* 0x000fe200078e00ff */
[C---:B------:R-:W-:Y:S01]  /*10770*/  LOP3.LUT R62, R63.reuse, 0xffff0000, RZ, 0xc0, !PT ;  /* 0xffff00003f3e7812 */ /* 0x040fe200078ec0ff */
[----:B------:R-:W-:Y:S01]  /*10780*/  IMAD.U32 R113, R63, 0x10000, RZ ;  /* 0x000100003f717824 */ /* 0x000fe200078e00ff */
[----:B------:R-:W-:Y:S01]  /*10790*/  LOP3.LUT R116, R116, 0xffff0000, RZ, 0xc0, !PT ;  /* 0xffff000074747812 */ /* 0x000fe200078ec0ff */
[C---:B-1----:R-:W-:Y:S01]  /*107a0*/  IMAD.U32 R47, R64.reuse, 0x10000, RZ ;  /* 0x00010000402f7824 */ /* 0x042fe200078e00ff */
[----:B------:R-:W-:Y:S01]  /*107b0*/  LOP3.LUT R63, R64, 0xffff0000, RZ, 0xc0, !PT ;  /* 0xffff0000403f7812 */ /* 0x000fe200078ec0ff */
[C---:B------:R-:W-:Y:S01]  /*107c0*/  IMAD.U32 R114, R65.reuse, 0x10000, RZ ;  /* 0x0001000041727824 */ /* 0x040fe200078e00ff */
[----:B------:R-:W-:Y:S01]  /*107d0*/  LOP3.LUT R64, R65, 0xffff0000, RZ, 0xc0, !PT ;  /* 0xffff000041407812 */ /* 0x000fe200078ec0ff */
[C---:B------:R-:W-:Y:S01]  /*107e0*/  FMUL.FTZ R123, R47.reuse, R119 ;  /* 0x000000772f7b7220 */ /* 0x040fe20000410000 */
[-C--:B------:R-:W-:Y:S01]  /*107f0*/  FMUL.FTZ R125, R47, R60.reuse ;  /* 0x0000003c2f7d7220 */ /* 0x080fe20000410000 */
[C---:B------:R-:W-:Y:S01]  /*10800*/  IMAD.U32 R65, R66.reuse, 0x10000, RZ ;  /* 0x0001000042417824 */ /* 0x040fe200078e00ff */
[----:B------:R-:W-:Y:S01]  /*10810*/  LOP3.LUT R46, R66, 0xffff0000, RZ, 0xc0, !PT ;  /* 0xffff0000422e7812 */ /* 0x000fe200078ec0ff */
[C---:B------:R-:W-:Y:S01]  /*10820*/  IMAD.U32 R115, R67.reuse, 0x10000, RZ ;  /* 0x0001000043737824 */ /* 0x040fe200078e00ff */
[----:B------:R-:W-:Y:S01]  /*10830*/  LOP3.LUT R66, R67, 0xffff0000, RZ, 0xc0, !PT ;  /* 0xffff000043427812 */ /* 0x000fe200078ec0ff */
[----:B------:R-:W-:Y:S01]  /*10840*/  FFMA.FTZ R47, R110, R60, -R123 ;  /* 0x0000003c6e2f7223 */ /* 0x000fe2000001087b */
[----:B------:R-:W-:-:S02]  /*10850*/  IMAD.U32 R67, R117, 0x10000, RZ ;  /* 0x0001000075437824 */ /* 0x000fc400078e00ff */
[----:B------:R-:W-:Y:S01]  /*10860*/  FFMA.FTZ R60, R110, R119, R125 ;  /* 0x000000776e3c7223 */ /* 0x000fe2000001007d */
[----:B------:R-:W-:Y:S02]  /*10870*/  IMAD.U32 R110, R32, 0x10000, RZ ;  /* 0x00010000206e7824 */ /* 0x000fe400078e00ff */
[C---:B------:R-:W-:Y:S01]  /*10880*/  FMUL.FTZ R123, R114.reuse, R121 ;  /* 0x00000079727b7220 */ /* 0x040fe20000410000 */
[----:B------:R-:W-:Y:S01]  /*10890*/  FMUL.FTZ R119, R114, R67 ;  /* 0x0000004372777220 */ /* 0x000fe20000410000 */
[----:B------:R-:W-:Y:S02]  /*108a0*/  IMAD.U32 R112, R61, 0x10000, RZ ;  /* 0x000100003d707824 */ /* 0x000fe400078e00ff */
[C---:B------:R-:W-:Y:S01]  /*108b0*/  FMUL.FTZ R114, R115.reuse, R122 ;  /* 0x0000007a73727220 */ /* 0x040fe20000410000 */
[-C--:B------:R-:W-:Y:S01]  /*108c0*/  FMUL.FTZ R115, R115, R110.reuse ;  /* 0x0000006e73737220 */ /* 0x080fe20000410000 */
[----:B------:R-:W-:Y:S01]  /*108d0*/  LOP3.LUT R117, R117, 0xffff0000, RZ, 0xc0, !PT ;  /* 0xffff000075757812 */ /* 0x000fe200078ec0ff */
[C---:B------:R-:W-:Y:S01]  /*108e0*/  FFMA.FTZ R119, R112.reuse, R121, R119 ;  /* 0x0000007970777223 */ /* 0x040fe20000010077 */
[----:B------:R-:W-:Y:S01]  /*108f0*/  LOP3.LUT R61, R61, 0xffff0000, RZ, 0xc0, !PT ;  /* 0xffff00003d3d7812 */ /* 0x000fe200078ec0ff */
[----:B------:R-:W-:Y:S01]  /*10900*/  FFMA.FTZ R123, R112, R67, -R123 ;  /* 0x00000043707b7223 */ /* 0x000fe2000001087b */
[C---:B------:R-:W-:Y:S01]  /*10910*/  FFMA.FTZ R121, R113.reuse, R110, -R114 ;  /* 0x0000006e71797223 */ /* 0x040fe20000010872 */
[----:B------:R-:W-:Y:S01]  /*10920*/  FFMA.FTZ R122, R113, R122, R115 ;  /* 0x0000007a717a7223 */ /* 0x000fe20000010073 */
[C---:B------:R-:W-:Y:S01]  /*10930*/  FMUL.FTZ R110, R63.reuse, R118 ;  /* 0x000000763f6e7220 */ /* 0x040fe20000410000 */
[----:B------:R-:W-:Y:S01]  /*10940*/  FMUL.FTZ R112, R63, R116 ;  /* 0x000000743f707220 */ /* 0x000fe20000410000 */
[----:B------:R-:W-:-:S02]  /*10950*/  IMAD.U32 R67, R45, 0x10000, RZ ;  /* 0x000100002d437824 */ /* 0x000fc400078e00ff */
[CC--:B------:R-:W-:Y:S01]  /*10960*/  FMUL.FTZ R114, R64.reuse, R120.reuse ;  /* 0x0000007840727220 */ /* 0x0c0fe20000410000 */
[----:B------:R-:W-:Y:S01]  /*10970*/  FMUL.FTZ R113, R64, R117 ;  /* 0x0000007540717220 */ /* 0x000fe20000410000 */
[----:B------:R-:W-:Y:S02]  /*10980*/  IMAD.U32 R63, R33, 0x10000, RZ ;  /* 0x00010000213f7824 */ /* 0x000fe400078e00ff */
[----:B------:R-:W-:Y:S01]  /*10990*/  FMUL.FTZ R115, R65, R67 ;  /* 0x0000004341737220 */ /* 0x000fe20000410000 */
        /* <DEDUP_REMOVED lines=11> */
[C---:B------:R-:W-:Y:S01]  /*10a50*/  FFMA.FTZ R110, R111.reuse, R116, -R110 ;  /* 0x000000746f6e7223 */ /* 0x040fe2000001086e */
[-C--:B------:R-:W-:Y:S01]  /*10a60*/  FMUL.FTZ R32, R46, R33.reuse ;  /* 0x000000212e207220 */ /* 0x080fe20000410000 */
[----:B------:R-:W-:Y:S01]  /*10a70*/  FFMA.FTZ R46, R34, R33, -R63 ;  /* 0x00000021222e7223 */ /* 0x000fe2000001083f */
[-C--:B------:R-:W-:Y:S01]  /*10a80*/  FMUL.FTZ R44, R66, R35.reuse ;  /* 0x00000023422c7220 */ /* 0x080fe20000410000 */
        /* <DEDUP_REMOVED lines=10> */
[----:B------:R1:W-:Y:S01]  /*10b30*/  STS.128 [R108+0x12400], R32 ;  /* 0x012400206c007388 */ /* 0x0003e20000000c00 */
[----:B------:R-:W-:-:S02]  /*10b40*/  F2FP.BF16.F32.PACK_AB R46, R64, R65 ;  /* 0x00000041402e723e */ /* 0x000fc400000010ff */
[----:B------:R-:W-:-:S05]  /*10b50*/  F2FP.BF16.F32.PACK_AB R47, R61, R122 ;  /* 0x0000007a3d2f723e */ /* 0x000fca00000010ff */
[----:B------:R1:W-:Y:S02]  /*10b60*/  STS.128 [R109+0x12400], R44 ;  /* 0x0124002c6d007388 */ /* 0x0003e40000000c00 */
.L_x_6142:
[----:B------:R-:W-:Y:S05]  /*10b70*/  BSYNC B2 ;  /* 0x0000000000027941 */ /* 0x000fea0003800000 */
.L_x_6141:
[----:B------:R-:W-:Y:S04]  /*10b80*/  BSSY B2, `(.L_x_6143) ;  /* 0x0000069000027945 */ /* 0x000fe80003800000 */
[----:B------:R-:W-:Y:S05]  /*10b90*/  @P1 BRA `(.L_x_6144) ;  /* 0x00000004009c1947 */ /* 0x000fea0003800000 */
[----:B------:R-:W2:Y:S01]  /*10ba0*/  LDL R66, [R1+0x74] ;  /* 0x0000740001427983 */ /* 0x000ea20000100800 */
[----:B-1----:R-:W-:Y:S02]  /*10bb0*/  LEA.HI R32, R91, R197, RZ, 0x1d ;  /* 0x000000c55b207211 */ /* 0x002fe400078fe8ff */
[--C-:B------:R-:W-:Y:S02]  /*10bc0*/  SHF.R.U64 R63, R28, 0x10, R29.reuse ;  /* 0x000000101c3f7819 */ /* 0x100fe4000000121d */
[----:B------:R-:W-:Y:S01]  /*10bd0*/  SHF.R.S32.HI R33, RZ, 0x1f, R32 ;  /* 0x0000001fff217819 */ /* 0x000fe20000011420 */
[----:B------:R-:W-:Y:S01]  /*10be0*/  IMAD.SHL.U32 R34, R32, 0x8, RZ ;  /* 0x0000000820227824 */ /* 0x000fe200078e00ff */
[----:B------:R-:W-:Y:S02]  /*10bf0*/  SHF.R.U32.HI R28, RZ, 0x10, R29 ;  /* 0x00000010ff1c7819 */ /* 0x000fe4000001161d */
[----:B------:R-:W-:Y:S02]  /*10c00*/  LEA.HI R33, R33, R32, RZ, 0x3 ;  /* 0x0000002021217211 */ /* 0x000fe400078f18ff */
[----:B------:R-:W-:-:S02]  /*10c10*/  LOP3.LUT R34, R219, 0x38, R34, 0xf8, !PT ;  /* 0x00000038db227812 */ /* 0x000fc400078ef822 */
[--C-:B0-----:R-:W-:Y:S01]  /*10c20*/  SHF.R.U64 R61, R30, 0x10, R31.reuse ;  /* 0x000000101e3d7819 */ /* 0x101fe2000000121f */
[----:B------:R-:W-:Y:S01]  /*10c30*/  IMAD.SHL.U32 R33, R33, 0x400, RZ ;  /* 0x0000040021217824 */ /* 0x000fe200078e00ff */
[----:B------:R-:W-:Y:S02]  /*10c40*/  LOP3.LUT R34, R34, R221, RZ, 0x3c, !PT ;  /* 0x000000dd22227212 */ /* 0x000fe400078e3cff */
[----:B------:R-:W-:Y:S02]  /*10c50*/  SHF.R.U32.HI R30, RZ, 0x10, R31 ;  /* 0x00000010ff1e7819 */ /* 0x000fe4000001161f */
[----:B------:R-:W-:Y:S02]  /*10c60*/  LOP3.LUT R33, R33, 0x7fffe000, RZ, 0xc0, !PT ;  /* 0x7fffe00021217812 */ /* 0x000fe400078ec0ff */
[----:B------:R-:W-:Y:S02]  /*10c70*/  SHF.R.U64 R29, R42, 0x10, R43 ;  /* 0x000000102a1d7819 */ /* 0x000fe4000000122b */
[----:B------:R-:W-:-:S02]  /*10c80*/  IADD3 R45, R34, R33, R222 ;  /* 0x00000021222d7210 */ /* 0x000fc40007ffe0de */
[--C-:B------:R-:W-:Y:S02]  /*10c90*/  SHF.R.U64 R31, R40, 0x10, R41.reuse ;  /* 0x00000010281f7819 */ /* 0x100fe40000001229 */
[----:B------:R-:W-:Y:S01]  /*10ca0*/  SHF.R.U32.HI R40, RZ, 0x10, R41 ;  /* 0x00000010ff287819 */ /* 0x000fe20000011629 */
[----:B------:R-:W-:Y:S01]  /*10cb0*/  IMAD R60, R45, 0x2, R2 ;  /* 0x000000022d3c7824 */ /* 0x000fe200078e0202 */
[----:B------:R-:W-:Y:S02]  /*10cc0*/  PRMT R105, R105, 0x5410, R28 ;  /* 0x0000541069697816 */ /* 0x000fe4000000001c */
[----:B------:R-:W-:Y:S02]  /*10cd0*/  PRMT R102, R102, 0x5410, R29 ;  /* 0x0000541066667816 */ /* 0x000fe4000000001d */
[----:B------:R-:W0:Y:S01]  /*10ce0*/  LDS.128 R44, [R60+0x12400] ;  /* 0x012400003c2c7984 */ /* 0x000e220000000c00 */
[----:B------:R-:W-:Y:S02]  /*10cf0*/  PRMT R107, R107, 0x5410, R30 ;  /* 0x000054106b6b7816 */ /* 0x000fe4000000001e */
[----:B------:R-:W-:-:S02]  /*10d00*/  PRMT R100, R100, 0x5410, R31 ;  /* 0x0000541064647816 */ /* 0x000fc4000000001f */
[----:B------:R-:W-:Y:S02]  /*10d10*/  SHF.R.U32.HI R42, RZ, 0x10, R43 ;  /* 0x00000010ff2a7819 */ /* 0x000fe4000001162b */
[----:B------:R-:W-:Y:S02]  /*10d20*/  PRMT R101, R101, 0x5410, R40 ;  /* 0x0000541065657816 */ /* 0x000fe40000000028 */
[----:B------:R-:W-:Y:S01]  /*10d30*/  PRMT R104, R104, 0x5410, R63 ;  /* 0x0000541068687816 */ /* 0x000fe2000000003f */
[----:B------:R-:W-:Y:S01]  /*10d40*/  IMAD.U32 R63, R100, 0x10000, RZ ;  /* 0x00010000643f7824 */ /* 0x000fe200078e00ff */
[----:B------:R-:W-:Y:S02]  /*10d50*/  PRMT R103, R103, 0x5410, R42 ;  /* 0x0000541067677816 */ /* 0x000fe4000000002a */
[----:B------:R-:W-:Y:S01]  /*10d60*/  PRMT R106, R106, 0x5410, R61 ;  /* 0x000054106a6a7816 */ /* 0x000fe2000000003d */
[----:B------:R-:W-:Y:S01]  /*10d70*/  IMAD.U32 R62, R104, 0x10000, RZ ;  /* 0x00010000683e7824 */ /* 0x000fe200078e00ff */
[----:B------:R-:W-:-:S02]  /*10d80*/  LOP3.LUT R100, R100, 0xffff0000, RZ, 0xc0, !PT ;  /* 0xffff000064647812 */ /* 0x000fc400078ec0ff */
[----:B------:R-:W-:Y:S02]  /*10d90*/  LOP3.LUT R104, R104, 0xffff0000, RZ, 0xc0, !PT ;  /* 0xffff000068687812 */ /* 0x000fe400078ec0ff */
[----:B0-----:R-:W-:Y:S01]  /*10da0*/  LOP3.LUT R41, R44, 0xffff0000, RZ, 0xc0, !PT ;  /* 0xffff00002c297812 */ /* 0x001fe200078ec0ff */
[----:B------:R-:W-:Y:S02]  /*10db0*/  IMAD.U32 R42, R45, 0x10000, RZ ;  /* 0x000100002d2a7824 */ /* 0x000fe400078e00ff */
[----:B------:R-:W-:Y:S02]  /*10dc0*/  IMAD.U32 R43, R46, 0x10000, RZ ;  /* 0x000100002e2b7824 */ /* 0x000fe400078e00ff */
[----:B------:R-:W-:Y:S01]  /*10dd0*/  IMAD.U32 R61, R47, 0x10000, RZ ;  /* 0x000100002f3d7824 */ /* 0x000fe200078e00ff */
        /* <DEDUP_REMOVED lines=8> */
[----:B------:R-:W-:-:S02]  /*10e60*/  LOP3.LUT R34, R35, 0xffff0000, RZ, 0xc0, !PT ;  /* 0xffff000023227812 */ /* 0x000fc400078ec0ff */
[----:B------:R-:W-:Y:S02]  /*10e70*/  SHF.L.U32 R35, R44, 0x10, RZ ;  /* 0x000000102c237819 */ /* 0x000fe400000006ff */
[----:B------:R-:W-:Y:S02]  /*10e80*/  LOP3.LUT R44, R45, 0xffff0000, RZ, 0xc0, !PT ;  /* 0xffff00002d2c7812 */ /* 0x000fe400078ec0ff */
[----:B------:R-:W-:Y:S01]  /*10e90*/  LOP3.LUT R45, R46, 0xffff0000, RZ, 0xc0, !PT ;  /* 0xffff00002e2d7812 */ /* 0x000fe200078ec0ff */
[----:B------:R-:W-:Y:S01]  /*10ea0*/  FMUL.FTZ R65, R35, R63 ;  /* 0x0000003f23417220 */ /* 0x000fe20000410000 */
[----:B------:R-:W-:Y:S01]  /*10eb0*/  LOP3.LUT R46, R47, 0xffff0000, RZ, 0xc0, !PT ;  /* 0xffff00002f2e7812 */ /* 0x000fe200078ec0ff */
[----:B------:R-:W-:Y:S02]  /*10ec0*/  IMAD.U32 R47, R101, 0x10000, RZ ;  /* 0x00010000652f7824 */ /* 0x000fe400078e00ff */
[-C--:B------:R-:W-:Y:S01]  /*10ed0*/  FMUL.FTZ R67, R35, R62.reuse ;  /* 0x0000003e23437220 */ /* 0x080fe20000410000 */
[----:B------:R-:W-:Y:S01]  /*10ee0*/  FFMA.FTZ R65, R28, R62, -R65 ;  /* 0x0000003e1c417223 */ /* 0x000fe20000010841 */
[----:B------:R-:W-:-:S02]  /*10ef0*/  IMAD.U32 R35, R105, 0x10000, RZ ;  /* 0x0001000069237824 */ /* 0x000fc400078e00ff */
[----:B------:R-:W-:Y:S01]  /*10f00*/  FMUL.FTZ R109, R42, R47 ;  /* 0x0000002f2a6d7220 */ /* 0x000fe20000410000 */
[----:B------:R-:W-:Y:S02]  /*10f10*/  IMAD.U32 R62, R103, 0x10000, RZ ;  /* 0x00010000673e7824 */ /* 0x000fe400078e00ff */
[----:B------:R-:W-:Y:S01]  /*10f20*/  FFMA.FTZ R67, R28, R63, R67 ;  /* 0x0000003f1c437223 */ /* 0x000fe20000010043 */
[----:B------:R-:W-:Y:S02]  /*10f30*/  IMAD.U32 R28, R107, 0x10000, RZ ;  /* 0x000100006b1c7824 */ /* 0x000fe400078e00ff */
[-C--:B------:R-:W-:Y:S01]  /*10f40*/  FMUL.FTZ R63, R42, R35.reuse ;  /* 0x000000232a3f7220 */ /* 0x080fe20000410000 */
[C---:B------:R-:W-:Y:S01]  /*10f50*/  FFMA.FTZ R109, R30.reuse, R35, -R109 ;  /* 0x000000231e6d7223 */ /* 0x040fe2000001086d */
[C---:B------:R-:W-:Y:S01]  /*10f60*/  FMUL.FTZ R35, R61.reuse, R62 ;  /* 0x0000003e3d237220 */ /* 0x040fe20000410000 */
[-C--:B------:R-:W-:Y:S01]  /*10f70*/  FMUL.FTZ R61, R61, R28.reuse ;  /* 0x0000001c3d3d7220 */ /* 0x080fe20000410000 */
[----:B------:R-:W-:Y:S01]  /*10f80*/  FFMA.FTZ R63, R30, R47, R63 ;  /* 0x0000002f1e3f7223 */ /* 0x000fe2000001003f */
[----:B------:R-:W-:Y:S01]  /*10f90*/  LOP3.LUT R101, R101, 0xffff0000, RZ, 0xc0, !PT ;  /* 0xffff000065657812 */ /* 0x000fe200078ec0ff */
[C---:B------:R-:W-:Y:S01]  /*10fa0*/  FFMA.FTZ R47, R40.reuse, R28, -R35 ;  /* 0x0000001c282f7223 */ /* 0x040fe20000010823 */
[----:B------:R-:W-:Y:S01]  /*10fb0*/  LOP3.LUT R105, R105, 0xffff0000, RZ, 0xc0, !PT ;  /* 0xffff000069697812 */ /* 0x000fe200078ec0ff */
[----:B------:R-:W-:Y:S01]  /*10fc0*/  FMUL.FTZ R28, R41, R100 ;  /* 0x00000064291c7220 */ /* 0x000fe20000410000 */
[----:B------:R-:W-:Y:S01]  /*10fd0*/  FFMA.FTZ R61, R40, R62, R61 ;  /* 0x0000003e283d7223 */ /* 0x000fe2000001003d */
[----:B------:R-:W-:-:S02]  /*10fe0*/  IMAD.U32 R30, R102, 0x10000, RZ ;  /* 0x00010000661e7824 */ /* 0x000fc400078e00ff */
[-C--:B------:R-:W-:Y:S01]  /*10ff0*/  FMUL.FTZ R40, R41, R104.reuse ;  /* 0x0000006829287220 */ /* 0x080fe20000410000 */
[C---:B------:R-:W-:Y:S01]  /*11000*/  FMUL.FTZ R35, R44.reuse, R101 ;  /* 0x000000652c237220 */ /* 0x040fe20000410000 */
[----:B------:R-:W-:Y:S01]  /*11010*/  FFMA.FTZ R104, R29, R104, -R28 ;  /* 0x000000681d687223 */ /* 0x000fe2000001081c */
[-C--:B------:R-:W-:Y:S01]  /*11020*/  FMUL.FTZ R44, R44, R105.reuse ;  /* 0x000000692c2c7220 */ /* 0x080fe20000410000 */
[----:B------:R-:W-:Y:S02]  /*11030*/  IMAD.U32 R28, R106, 0x10000, RZ ;  /* 0x000100006a1c7824 */ /* 0x000fe400078e00ff */
[----:B------:R-:W-:Y:S01]  /*11040*/  FMUL.FTZ R62, R43, R30 ;  /* 0x0000001e2b3e7220 */ /* 0x000fe20000410000 */
[----:B------:R-:W-:Y:S01]  /*11050*/  LOP3.LUT R102, R102, 0xffff0000, RZ, 0xc0, !PT ;  /* 0xffff000066667812 */ /* 0x000fe200078ec0ff */
[----:B------:R-:W-:Y:S01]  /*11060*/  FFMA.FTZ R42, R32, R105, -R35 ;  /* 0x00000069202a7223 */ /* 0x000fe20000010823 */
[----:B------:R-:W-:Y:S01]  /*11070*/  LOP3.LUT R106, R106, 0xffff0000, RZ, 0xc0, !PT ;  /* 0xffff00006a6a7812 */ /* 0x000fe200078ec0ff */
[----:B------:R-:W-:Y:S01]  /*11080*/  FFMA.FTZ R44, R32, R101, R44 ;  /* 0x00000065202c7223 */ /* 0x000fe2000001002c */
[----:B------:R-:W-:Y:S01]  /*11090*/  LOP3.LUT R103, R103, 0xffff0000, RZ, 0xc0, !PT ;  /* 0xffff000067677812 */ /* 0x000fe200078ec0ff */
[-C--:B------:R-:W-:Y:S01]  /*110a0*/  FMUL.FTZ R32, R43, R28.reuse ;  /* 0x0000001c2b207220 */ /* 0x080fe20000410000 */
[----:B------:R-:W-:Y:S01]  /*110b0*/  LOP3.LUT R107, R107, 0xffff0000, RZ, 0xc0, !PT ;  /* 0xffff00006b6b7812 */ /* 0x000fe200078ec0ff */
[----:B------:R-:W-:Y:S01]  /*110c0*/  FFMA.FTZ R62, R31, R28, -R62 ;  /* 0x0000001c1f3e7223 */ /* 0x000fe2000001083e */
[----:B------:R-:W-:Y:S01]  /*110d0*/  FMUL.FTZ R28, R45, R102 ;  /* 0x000000662d1c7220 */ /* 0x000fe20000410000 */
[----:B------:R-:W-:Y:S01]  /*110e0*/  FFMA.FTZ R40, R29, R100, R40 ;  /* 0x000000641d287223 */ /* 0x000fe20000010028 */
[----:B------:R-:W-:Y:S01]  /*110f0*/  FMUL.FTZ R45, R45, R106 ;  /* 0x0000006a2d2d7220 */ /* 0x000fe20000410000 */
[----:B------:R-:W-:Y:S01]  /*11100*/  FFMA.FTZ R31, R31, R30, R32 ;  /* 0x0000001e1f1f7223 */ /* 0x000fe20000010020 */
[C---:B------:R-:W-:Y:S01]  /*11110*/  FMUL.FTZ R29, R46.reuse, R103 ;  /* 0x000000672e1d7220 */ /* 0x040fe20000410000 */
[-C--:B------:R-:W-:Y:S01]  /*11120*/  FMUL.FTZ R30, R46, R107.reuse ;  /* 0x0000006b2e1e7220 */ /* 0x080fe20000410000 */
        /* <DEDUP_REMOVED lines=14> */
.L_x_6144:
[----:B------:R-:W-:Y:S05]  /*11210*/  BSYNC B2 ;  /* 0x0000000000027941 */ /* 0x000fea0003800000 */
.L_x_6143:
[----:B------:R-:W-:Y:S05]  /*11220*/  @P2 BRA `(.L_x_6140) ;  /* 0x00000004009c2947 */ /* 0x000fea0003800000 */
[----:B-1----:R-:W3:Y:S01]  /*11230*/  LDL R46, [R1+0x6c] ;  /* 0x00006c00012e7983 */ /* 0x002ee20000100800 */
[----:B------:R-:W-:Y:S02]  /*11240*/  LEA.HI R91, R91, R198, RZ, 0x1d ;  /* 0x000000c65b5b7211 */ /* 0x000fe400078fe8ff */
[----:B------:R-:W-:Y:S02]  /*11250*/  SHF.R.U64 R44, R24, 0x10, R25 ;  /* 0x00000010182c7819 */ /* 0x000fe40000001219 */
[----:B--2---:R-:W-:Y:S01]  /*11260*/  SHF.R.S32.HI R30, RZ, 0x1f, R91 ;  /* 0x0000001fff1e7819 */ /* 0x004fe2000001145b */
        /* <DEDUP_REMOVED lines=11> */
[----:B------:R-:W-:Y:S02]  /*11320*/  SHF.R.U32.HI R27, RZ, 0x10, R27 ;  /* 0x00000010ff1b7819 */ /* 0x000fe4000001161b */
[----:B------:R-:W-:Y:S01]  /*11330*/  SHF.R.U32.HI R37, RZ, 0x10, R37 ;  /* 0x00000010ff257819 */ /* 0x000fe20000011625 */
[----:B------:R-:W-:Y:S01]  /*11340*/  IMAD R40, R33, 0x2, R2 ;  /* 0x0000000221287824 */ /* 0x000fe200078e0202 */
[----:B------:R-:W-:Y:S02]  /*11350*/  PRMT R88, R88, 0x5410, R25 ;  /* 0x0000541058587816 */ /* 0x000fe40000000019 */
[----:B------:R-:W-:Y:S02]  /*11360*/  PRMT R83, R83, 0x5410, R26 ;  /* 0x0000541053537816 */ /* 0x000fe4000000001a */
[----:B------:R-:W1:Y:S01]  /*11370*/  LDS.128 R32, [R40+0x12400] ;  /* 0x0124000028207984 */ /* 0x000e620000000c00 */
[----:B------:R-:W-:Y:S02]  /*11380*/  PRMT R85, R85, 0x5410, R24 ;  /* 0x0000541055557816 */ /* 0x000fe40000000018 */
[----:B------:R-:W-:-:S02]  /*11390*/  PRMT R90, R90, 0x5410, R27 ;  /* 0x000054105a5a7816 */ /* 0x000fc4000000001b */
[----:B------:R-:W-:Y:S02]  /*113a0*/  PRMT R87, R87, 0x5410, R44 ;  /* 0x0000541057577816 */ /* 0x000fe4000000002c */
[----:B------:R-:W-:Y:S01]  /*113b0*/  PRMT R89, R89, 0x5410, R42 ;  /* 0x0000541059597816 */ /* 0x000fe2000000002a */
[----:B------:R-:W-:Y:S01]  /*113c0*/  IMAD.U32 R42, R83, 0x10000, RZ ;  /* 0x00010000532a7824 */ /* 0x000fe200078e00ff */
        /* <DEDUP_REMOVED lines=8> */
[C---:B-1----:R-:W-:Y:S01]  /*11450*/  IMAD.U32 R37, R33.reuse, 0x10000, RZ ;  /* 0x0001000021257824 */ /* 0x042fe200078e00ff */
[----:B------:R-:W-:Y:S01]  /*11460*/  LOP3.LUT R33, R33, 0xffff0000, RZ, 0xc0, !PT ;  /* 0xffff000021217812 */ /* 0x000fe200078ec0ff */
[C---:B------:R-:W-:Y:S01]  /*11470*/  IMAD.U32 R39, R35.reuse, 0x10000, RZ ;  /* 0x0001000023277824 */ /* 0x040fe200078e00ff */
[----:B------:R-:W-:Y:S01]  /*11480*/  LOP3.LUT R35, R35, 0xffff0000, RZ, 0xc0, !PT ;  /* 0xffff000023237812 */ /* 0x000fe200078ec0ff */
[----:B0-----:R-:W-:Y:S01]  /*11490*/  FMUL.FTZ R61, R37, R43 ;  /* 0x0000002b253d7220 */ /* 0x001fe20000410000 */
[C---:B------:R-:W-:Y:S01]  /*114a0*/  IMAD.U32 R38, R34.reuse, 0x10000, RZ ;  /* 0x0001000022267824 */ /* 0x040fe200078e00ff */
[----:B------:R-:W-:Y:S01]  /*114b0*/  LOP3.LUT R34, R34, 0xffff0000, RZ, 0xc0, !PT ;  /* 0xffff000022227812 */ /* 0x000fe200078ec0ff */
[----:B---3--:R-:W0:Y:S02]  /*114c0*/  LDS.128 R28, [R46] ;  /* 0x000000002e1c7984 */ /* 0x008e240000000c00 */
        /* <DEDUP_REMOVED lines=14> */
[----:B------:R-:W-:Y:S01]  /*115b0*/  FFMA.FTZ R45, R24, R41, -R45 ;  /* 0x00000029182d7223 */ /* 0x000fe2000001082d */
        /* <DEDUP_REMOVED lines=10> */
[----:B------:R-:W-:Y:S01]  /*11660*/  FMUL.FTZ R24, R32, R83 ;  /* 0x0000005320187220 */ /* 0x000fe20000410000 */
[----:B------:R-:W-:Y:S01]  /*11670*/  FFMA.FTZ R41, R36, R41, R42 ;  /* 0x0000002924297223 */ /* 0x000fe2000001002a */
[-C--:B------:R-:W-:Y:S01]  /*11680*/  FMUL.FTZ R36, R32, R87.reuse ;  /* 0x0000005720247220 */ /* 0x080fe20000410000 */
[----:B------:R-:W-:Y:S01]  /*11690*/  FMUL.FTZ R42, R38, R26 ;  /* 0x0000001a262a7220 */ /* 0x000fe20000410000 */
[----:B------:R-:W-:Y:S01]  /*116a0*/  FFMA.FTZ R32, R25, R87, -R24 ;  /* 0x0000005719207223 */ /* 0x000fe20000010818 */
[----:B------:R-:W-:Y:S01]  /*116b0*/  IMAD.U32 R24, R89, 0x10000, RZ ;  /* 0x0001000059187824 */ /* 0x000fe200078e00ff */
[----:B------:R-:W-:Y:S01]  /*116c0*/  LOP3.LUT R85, R85, 0xffff0000, RZ, 0xc0, !PT ;  /* 0xffff000055557812 */ /* 0x000fe200078ec0ff */
[----:B------:R-:W-:Y:S01]  /*116d0*/  FFMA.FTZ R36, R25, R83, R36 ;  /* 0x0000005319247223 */ /* 0x000fe20000010024 */
[----:B------:R-:W-:Y:S01]  /*116e0*/  LOP3.LUT R86, R86, 0xffff0000, RZ, 0xc0, !PT ;  /* 0xffff000056567812 */ /* 0x000fe200078ec0ff */
[-C--:B------:R-:W-:Y:S01]  /*116f0*/  FMUL.FTZ R38, R38, R24.reuse ;  /* 0x0000001826267220 */ /* 0x080fe20000410000 */
[----:B------:R-:W-:Y:S01]  /*11700*/  LOP3.LUT R89, R89, 0xffff0000, RZ, 0xc0, !PT ;  /* 0xffff000059597812 */ /* 0x000fe200078ec0ff */
[----:B------:R-:W-:Y:S01]  /*11710*/  FFMA.FTZ R42, R27, R24, -R42 ;  /* 0x000000181b2a7223 */ /* 0x000fe2000001082a */
[----:B------:R-:W-:Y:S01]  /*11720*/  LOP3.LUT R90, R90, 0xffff0000, RZ, 0xc0, !PT ;  /* 0xffff00005a5a7812 */ /* 0x000fe200078ec0ff */
[----:B------:R-:W-:Y:S01]  /*11730*/  FMUL.FTZ R31, R33, R84 ;  /* 0x00000054211f7220 */ /* 0x000fe20000410000 */
[C---:B------:R-:W-:Y:S01]  /*11740*/  FMUL.FTZ R24, R34.reuse, R85 ;  /* 0x0000005522187220 */ /* 0x040fe20000410000 */
[----:B------:R-:W-:Y:S01]  /*11750*/  FMUL.FTZ R25, R35, R86 ;  /* 0x0000005623197220 */ /* 0x000fe20000410000 */
[----:B------:R-:W-:Y:S01]  /*11760*/  FMUL.FTZ R33, R33, R88 ;  /* 0x0000005821217220 */ /* 0x000fe20000410000 */
[-C--:B------:R-:W-:Y:S01]  /*11770*/  FMUL.FTZ R34, R34, R89.reuse ;  /* 0x0000005922227220 */ /* 0x080fe20000410000 */
[----:B------:R-:W-:Y:S01]  /*11780*/  FMUL.FTZ R35, R35, R90 ;  /* 0x0000005a23237220 */ /* 0x000fe20000410000 */
[----:B------:R-:W-:Y:S01]  /*11790*/  FFMA.FTZ R88, R28, R88, -R31 ;  /* 0x000000581c587223 */ /* 0x000fe2000001081f */
        /* <DEDUP_REMOVED lines=16> */
.L_x_6140:
[----:B------:R-:W-:Y:S05]  /*118a0*/  BSYNC B1 ;  /* 0x0000000000017941 */ /* 0x000fea0003800000 */
.L_x_6139:
[----:B---3--:R-:W-:-:S04]  /*118b0*/  IADD3 R24, R203, 0x40, RZ ;  /* 0x00000040cb187810 */ /* 0x008fc80007ffe0ff */
[----:B------:R-:W-:-:S13]  /*118c0*/  ISETP.GE.AND P0, PT, R24, R70, PT ;  /* 0x000000461800720c */ /* 0x000fda0003f06270 */
[----:B------:R-:W-:Y:S05]  /*118d0*/  @P0 BRA `(.L_x_6120) ;  /* 0x0000001400080947 */ /* 0x000fea0003800000 */
[----:B-12---:R-:W1:Y:S01]  /*118e0*/  LDC R33, c[0x0][0x3f4] ;  /* 0x0000fd00ff217b82 */ /* 0x006e620000000800 */
[----:B------:R-:W-:Y:S01]  /*118f0*/  BSSY B1, `(.L_x_6145) ;  /* 0x000006e000017945 */ /* 0x000fe20003800000 */
[----:B------:R-:W-:Y:S02]  /*11900*/  SHF.R.U32.HI R44, RZ, 0x3, R216 ;  /* 0x00000003ff2c7819 */ /* 0x000fe400000116d8 */
[-C--:B-1----:R-:W-:Y:S02]  /*11910*/  ISETP.GE.AND P0, PT, R16, R33.reuse, PT ;  /* 0x000000211000720c */ /* 0x082fe40003f06270 */
[-C--:B------:R-:W-:Y:S02]  /*11920*/  ISETP.GE.AND P1, PT, R195, R33.reuse, PT ;  /* 0x00000021c300720c */ /* 0x080fe40003f26270 */
[----:B------:R-:W-:-:S09]  /*11930*/  ISETP.GE.AND P2, PT, R194, R33, PT ;  /* 0x00000021c200720c */ /* 0x000fd20003f46270 */
        /* <DEDUP_REMOVED lines=8> */
[----:B------:R-:W-:Y:S02]  /*119c0*/  PRMT R92, R92, 0x5410, R35 ;  /* 0x000054105c5c7816 */ /* 0x000fe40000000023 */
[----:B------:R-:W-:Y:S02]  /*119d0*/  PRMT R93, R93, 0x5410, R4 ;  /* 0x000054105d5d7816 */ /* 0x000fe40000000004 */
[----:B------:R-:W-:Y:S02]  /*119e0*/  PRMT R94, R94, 0x5410, R5 ;  /* 0x000054105e5e7816 */ /* 0x000fe40000000005 */
[----:B------:R-:W-:Y:S01]  /*119f0*/  PRMT R95, R95, 0x5410, R6 ;  /* 0x000054105f5f7816 */ /* 0x000fe20000000006 */
[----:B------:R-:W-:Y:S01]  /*11a00*/  IMAD.U32 R40, R93, 0x10000, RZ ;  /* 0x000100005d287824 */ /* 0x000fe200078e00ff */
[----:B------:R-:W-:Y:S01]  /*11a10*/  PRMT R96, R96, 0x5410, R39 ;  /* 0x0000541060607816 */ /* 0x000fe20000000027 */
[----:B------:R-:W-:Y:S01]  /*11a20*/  IMAD.U32 R39, R92, 0x10000, RZ ;  /* 0x000100005c277824 */ /* 0x000fe200078e00ff */
[----:B------:R-:W-:-:S02]  /*11a30*/  SHF.R.U32.HI R48, RZ, 0x10, R49 ;  /* 0x00000010ff307819 */ /* 0x000fc40000011631 */
[--C-:B------:R-:W-:Y:S01]  /*11a40*/  SHF.R.U64 R37, R50, 0x10, R51.reuse ;  /* 0x0000001032257819 */ /* 0x100fe20000001233 */
[----:B------:R-:W-:Y:S01]  /*11a50*/  IMAD.U32 R38, R96, 0x10000, RZ ;  /* 0x0001000060267824 */ /* 0x000fe200078e00ff */
[----:B------:R-:W-:Y:S02]  /*11a60*/  SHF.R.U32.HI R50, RZ, 0x10, R51 ;  /* 0x00000010ff327819 */ /* 0x000fe40000011633 */
[----:B------:R-:W-:Y:S02]  /*11a70*/  PRMT R97, R97, 0x5410, R48 ;  /* 0x0000541061617816 */ /* 0x000fe40000000030 */
[----:B------:R-:W-:Y:S02]  /*11a80*/  PRMT R99, R99, 0x5410, R50 ;  /* 0x0000541063637816 */ /* 0x000fe40000000032 */
[----:B------:R-:W-:Y:S02]  /*11a90*/  PRMT R98, R98, 0x5410, R37 ;  /* 0x0000541062627816 */ /* 0x000fe40000000025 */
[----:B------:R-:W-:-:S02]  /*11aa0*/  LOP3.LUT R92, R92, 0xffff0000, RZ, 0xc0, !PT ;  /* 0xffff00005c5c7812 */ /* 0x000fc400078ec0ff */
[----:B------:R-:W-:Y:S02]  /*11ab0*/  LOP3.LUT R96, R96, 0xffff0000, RZ, 0xc0, !PT ;  /* 0xffff000060607812 */ /* 0x000fe400078ec0ff */
        /* <DEDUP_REMOVED lines=10> */
[----:B---3--:R-:W1:Y:S03]  /*11b60*/  LDS.128 R24, [R46] ;  /* 0x000000002e187984 */ /* 0x008e660000000c00 */
[----:B------:R-:W-:-:S05]  /*11b70*/  IMAD R32, R29, 0x2, R2 ;  /* 0x000000021d207824 */ /* 0x000fca00078e0202 */
[----:B------:R-:W2:Y:S01]  /*11b80*/  LDS.128 R28, [R32+0x12400] ;  /* 0x01240000201c7984 */ /* 0x000ea20000000c00 */
        /* <DEDUP_REMOVED lines=26> */
[----:B------:R-:W-:-:S02]  /*11d30*/  IMAD.U32 R36, R30, 0x10000, RZ ;  /* 0x000100001e247824 */ /* 0x000fc400078e00ff */
[----:B------:R-:W-:Y:S01]  /*11d40*/  FFMA.FTZ R37, R34, R4, -R27 ;  /* 0x0000000422257223 */ /* 0x000fe2000001081b */
[C---:B------:R-:W-:Y:S01]  /*11d50*/  FMUL.FTZ R4, R28.reuse, R92 ;  /* 0x0000005c1c047220 */ /* 0x040fe20000410000 */
[-C--:B------:R-:W-:Y:S01]  /*11d60*/  FMUL.FTZ R28, R28, R96.reuse ;  /* 0x000000601c1c7220 */ /* 0x080fe20000410000 */
[----:B------:R-:W-:Y:S01]  /*11d70*/  IMAD.U32 R6, R94, 0x10000, RZ ;  /* 0x000100005e067824 */ /* 0x000fe200078e00ff */
[----:B------:R-:W-:Y:S01]  /*11d80*/  LOP3.LUT R30, R30, 0xffff0000, RZ, 0xc0, !PT ;  /* 0xffff00001e1e7812 */ /* 0x000fe200078ec0ff */
[----:B------:R-:W-:Y:S01]  /*11d90*/  FFMA.FTZ R96, R5, R96, -R4 ;  /* 0x0000006005607223 */ /* 0x000fe20000010804 */
[----:B------:R-:W-:Y:S01]  /*11da0*/  IMAD.U32 R4, R98, 0x10000, RZ ;  /* 0x0001000062047824 */ /* 0x000fe200078e00ff */
[----:B------:R-:W-:Y:S01]  /*11db0*/  LOP3.LUT R97, R97, 0xffff0000, RZ, 0xc0, !PT ;  /* 0xffff000061617812 */ /* 0x000fe200078ec0ff */
[----:B------:R-:W-:Y:S01]  /*11dc0*/  FMUL.FTZ R40, R36, R6 ;  /* 0x0000000624287220 */ /* 0x000fe20000410000 */
[----:B------:R-:W-:Y:S01]  /*11dd0*/  LOP3.LUT R94, R94, 0xffff0000, RZ, 0xc0, !PT ;  /* 0xffff00005e5e7812 */ /* 0x000fe200078ec0ff */
[----:B------:R-:W-:Y:S01]  /*11de0*/  FMUL.FTZ R36, R36, R4 ;  /* 0x0000000424247220 */ /* 0x000fe20000410000 */
[----:B------:R-:W-:Y:S01]  /*11df0*/  LOP3.LUT R31, R31, 0xffff0000, RZ, 0xc0, !PT ;  /* 0xffff00001f1f7812 */ /* 0x000fe200078ec0ff */
[----:B------:R-:W-:Y:S01]  /*11e00*/  FFMA.FTZ R39, R34, R38, R39 ;  /* 0x0000002622277223 */ /* 0x000fe20000010027 */
[----:B------:R-:W-:Y:S01]  /*11e10*/  LOP3.LUT R98, R98, 0xffff0000, RZ, 0xc0, !PT ;  /* 0xffff000062627812 */ /* 0x000fe200078ec0ff */
[----:B------:R-:W-:Y:S01]  /*11e20*/  FFMA.FTZ R40, R7, R4, -R40 ;  /* 0x0000000407287223 */ /* 0x000fe20000010828 */
[----:B------:R-:W-:Y:S01]  /*11e30*/  LOP3.LUT R95, R95, 0xffff0000, RZ, 0xc0, !PT ;  /* 0xffff00005f5f7812 */ /* 0x000fe200078ec0ff */
[----:B------:R-:W-:Y:S01]  /*11e40*/  FMUL.FTZ R27, R29, R93 ;  /* 0x0000005d1d1b7220 */ /* 0x000fe20000410000 */
[----:B------:R-:W-:Y:S01]  /*11e50*/  LOP3.LUT R99, R99, 0xffff0000, RZ, 0xc0, !PT ;  /* 0xffff000063637812 */ /* 0x000fe200078ec0ff */
[----:B------:R-:W-:Y:S01]  /*11e60*/  FMUL.FTZ R38, R29, R97 ;  /* 0x000000611d267220 */ /* 0x000fe20000410000 */
[----:B------:R-:W-:Y:S01]  /*11e70*/  FFMA.FTZ R28, R5, R92, R28 ;  /* 0x0000005c051c7223 */ /* 0x000fe2000001001c */
[C---:B------:R-:W-:Y:S01]  /*11e80*/  FMUL.FTZ R4, R30.reuse, R94 ;  /* 0x0000005e1e047220 */ /* 0x040fe20000410000 */
[----:B------:R-:W-:Y:S01]  /*11e90*/  FFMA.FTZ R36, R7, R6, R36 ;  /* 0x0000000607247223 */ /* 0x000fe20000010024 */
[-C--:B------:R-:W-:Y:S01]  /*11ea0*/  FMUL.FTZ R5, R30, R98.reuse ;  /* 0x000000621e057220 */ /* 0x080fe20000410000 */
[C---:B------:R-:W-:Y:S01]  /*11eb0*/  FMUL.FTZ R29, R31.reuse, R95 ;  /* 0x0000005f1f1d7220 */ /* 0x040fe20000410000 */
[----:B------:R-:W-:Y:S01]  /*11ec0*/  FMUL.FTZ R6, R31, R99 ;  /* 0x000000631f067220 */ /* 0x000fe20000410000 */
[----:B------:R-:W-:Y:S01]  /*11ed0*/  FFMA.FTZ R34, R24, R97, -R27 ;  /* 0x0000006118227223 */ /* 0x000fe2000001081b */
        /* <DEDUP_REMOVED lines=15> */
.L_x_6146:
[----:B------:R-:W-:Y:S05]  /*11fd0*/  BSYNC B1 ;  /* 0x0000000000017941 */ /* 0x000fea0003800000 */
.L_x_6145:
[----:B------:R-:W-:Y:S04]  /*11fe0*/  BSSY B1, `(.L_x_6147) ;  /* 0x0000069000017945 */ /* 0x000fe80003800000 */
[----:B------:R-:W-:Y:S05]  /*11ff0*/  @P1 BRA `(.L_x_6148) ;  /* 0x00000004009c1947 */ /* 0x000fea0003800000 */
[----:B------:R-:W2:Y:S01]  /*12000*/  LDL R41, [R1+0x68] ;  /* 0x0000680001297983 */ /* 0x000ea20000100800 */
[----:B-1----:R-:W-:Y:S02]  /*12010*/  LEA.HI R4, R33, R197, RZ, 0x1d ;  /* 0x000000c521047211 */ /* 0x002fe400078fe8ff */
        /* <DEDUP_REMOVED lines=18> */
[----:B------:R-:W-:Y:S02]  /*12140*/  SHF.R.U64 R8, R10, 0x10, R11 ;  /* 0x000000100a087819 */ /* 0x000fe4000000120b */
[----:B------:R-:W-:Y:S02]  /*12150*/  PRMT R76, R76, 0x5410, R9 ;  /* 0x000054104c4c7816 */ /* 0x000fe40000000009 */
[----:B------:R-:W1:Y:S01]  /*12160*/  LDS.128 R24, [R28+0x12400] ;  /* 0x012400001c187984 */ /* 0x000e620000000c00 */
[----:B------:R-:W-:Y:S02]  /*12170*/  SHF.R.U32.HI R55, RZ, 0x10, R55 ;  /* 0x00000010ff377819 */ /* 0x000fe40000011637 */
[----:B------:R-:W-:Y:S01]  /*12180*/  SHF.R.U32.HI R11, RZ, 0x10, R11 ;  /* 0x00000010ff0b7819 */ /* 0x000fe2000001160b */
[----:B------:R-:W-:Y:S01]  /*12190*/  IMAD.U32 R36, R76, 0x10000, RZ ;  /* 0x000100004c247824 */ /* 0x000fe200078e00ff */
[----:B------:R-:W-:-:S02]  /*121a0*/  PRMT R80, R80, 0x5410, R53 ;  /* 0x0000541050507816 */ /* 0x000fc40000000035 */
[----:B------:R-:W-:Y:S02]  /*121b0*/  PRMT R77, R77, 0x5410, R8 ;  /* 0x000054104d4d7816 */ /* 0x000fe40000000008 */
[----:B------:R-:W-:Y:S02]  /*121c0*/  PRMT R82, R82, 0x5410, R55 ;  /* 0x0000541052527816 */ /* 0x000fe40000000037 */
[----:B------:R-:W-:Y:S02]  /*121d0*/  PRMT R78, R78, 0x5410, R11 ;  /* 0x000054104e4e7816 */ /* 0x000fe4000000000b */
[----:B------:R-:W-:Y:S02]  /*121e0*/  PRMT R81, R81, 0x5410, R32 ;  /* 0x0000541051517816 */ /* 0x000fe40000000020 */
[----:B------:R-:W-:Y:S02]  /*121f0*/  LOP3.LUT R75, R75, 0xffff0000, RZ, 0xc0, !PT ;  /* 0xffff00004b4b7812 */ /* 0x000fe400078ec0ff */
[----:B------:R-:W-:-:S02]  /*12200*/  LOP3.LUT R79, R79, 0xffff0000, RZ, 0xc0, !PT ;  /* 0xffff00004f4f7812 */ /* 0x000fc400078ec0ff */
[----:B------:R-:W-:Y:S01]  /*12210*/  LOP3.LUT R76, R76, 0xffff0000, RZ, 0xc0, !PT ;  /* 0xffff00004c4c7812 */ /* 0x000fe200078ec0ff */
[C---:B-1----:R-:W-:Y:S01]  /*12220*/  IMAD.U32 R29, R24.reuse, 0x10000, RZ ;  /* 0x00010000181d7824 */ /* 0x042fe200078e00ff */
[----:B------:R-:W-:Y:S01]  /*12230*/  SHF.L.U32 R32, R27, 0x10, RZ ;  /* 0x000000101b207819 */ /* 0x000fe200000006ff */
[----:B------:R-:W-:Y:S01]  /*12240*/  IMAD.U32 R30, R25, 0x10000, RZ ;  /* 0x00010000191e7824 */ /* 0x000fe200078e00ff */
[----:B------:R-:W-:Y:S01]  /*12250*/  LOP3.LUT R24, R24, 0xffff0000, RZ, 0xc0, !PT ;  /* 0xffff000018187812 */ /* 0x000fe200078ec0ff */
[C---:B------:R-:W-:Y:S01]  /*12260*/  FMUL.FTZ R37, R29.reuse, R35 ;  /* 0x000000231d257220 */ /* 0x040fe20000410000 */
[----:B------:R-:W-:Y:S01]  /*12270*/  FMUL.FTZ R39, R29, R34 ;  /* 0x000000221d277220 */ /* 0x000fe20000410000 */
[----:B------:R-:W-:Y:S02]  /*12280*/  IMAD.U32 R29, R80, 0x10000, RZ ;  /* 0x00010000501d7824 */ /* 0x000fe400078e00ff */
[----:B------:R-:W-:Y:S01]  /*12290*/  FMUL.FTZ R38, R30, R36 ;  /* 0x000000241e267220 */ /* 0x000fe20000410000 */
[----:B------:R-:W-:Y:S01]  /*122a0*/  LOP3.LUT R25, R25, 0xffff0000, RZ, 0xc0, !PT ;  /* 0xffff000019197812 */ /* 0x000fe200078ec0ff */
[----:B------:R-:W-:-:S02]  /*122b0*/  IMAD.U32 R31, R26, 0x10000, RZ ;  /* 0x000100001a1f7824 */ /* 0x000fc400078e00ff */
[----:B------:R-:W-:Y:S01]  /*122c0*/  FMUL.FTZ R30, R30, R29 ;  /* 0x0000001d1e1e7220 */ /* 0x000fe20000410000 */
[----:B------:R-:W-:Y:S02]  /*122d0*/  LOP3.LUT R80, R80, 0xffff0000, RZ, 0xc0, !PT ;  /* 0xffff000050507812 */ /* 0x000fe400078ec0ff */
[----:B------:R-:W-:Y:S02]  /*122e0*/  LOP3.LUT R26, R26, 0xffff0000, RZ, 0xc0, !PT ;  /* 0xffff00001a1a7812 */ /* 0x000fe400078ec0ff */
[----:B------:R-:W-:Y:S01]  /*122f0*/  LOP3.LUT R27, R27, 0xffff0000, RZ, 0xc0, !PT ;  /* 0xffff00001b1b7812 */ /* 0x000fe200078ec0ff */
[----:B--2---:R-:W1:Y:S02]  /*12300*/  LDS.128 R4, [R41] ;  /* 0x0000000029047984 */ /* 0x004e640000000c00 */
[C---:B-1----:R-:W-:Y:S01]  /*12310*/  IMAD.U32 R8, R4.reuse, 0x10000, RZ ;  /* 0x0001000004087824 */ /* 0x042fe200078e00ff */
[----:B------:R-:W-:Y:S01]  /*12320*/  LOP3.LUT R4, R4, 0xffff0000, RZ, 0xc0, !PT ;  /* 0xffff000004047812 */ /* 0x000fe200078ec0ff */
[C---:B------:R-:W-:Y:S01]  /*12330*/  IMAD.U32 R9, R5.reuse, 0x10000, RZ ;  /* 0x0001000005097824 */ /* 0x040fe200078e00ff */
[----:B------:R-:W-:Y:S01]  /*12340*/  LOP3.LUT R5, R5, 0xffff0000, RZ, 0xc0, !PT ;  /* 0xffff000005057812 */ /* 0x000fe200078ec0ff */
[C---:B------:R-:W-:Y:S01]  /*12350*/  FFMA.FTZ R37, R8.reuse, R34, -R37 ;  /* 0x0000002208257223 */ /* 0x040fe20000010825 */
[----:B------:R-:W-:Y:S01]  /*12360*/  FFMA.FTZ R39, R8, R35, R39 ;  /* 0x0000002308277223 */ /* 0x000fe20000010027 */
[----:B------:R-:W-:-:S02]  /*12370*/  IMAD.U32 R34, R78, 0x10000, RZ ;  /* 0x000100004e227824 */ /* 0x000fc400078e00ff */
[C---:B------:R-:W-:Y:S01]  /*12380*/  FFMA.FTZ R38, R9.reuse, R29, -R38 ;  /* 0x0000001d09267223 */ /* 0x040fe20000010826 */
[----:B------:R-:W-:Y:S02]  /*12390*/  IMAD.U32 R8, R82, 0x10000, RZ ;  /* 0x0001000052087824 */ /* 0x000fe400078e00ff */
[----:B------:R-:W-:Y:S01]  /*123a0*/  FFMA.FTZ R36, R9, R36, R30 ;  /* 0x0000002409247223 */ /* 0x000fe2000001001e */
[----:B------:R-:W-:Y:S02]  /*123b0*/  IMAD.U32 R11, R7, 0x10000, RZ ;  /* 0x00010000070b7824 */ /* 0x000fe400078e00ff */
[C---:B------:R-:W-:Y:S01]  /*123c0*/  FMUL.FTZ R40, R32.reuse, R34 ;  /* 0x0000002220287220 */ /* 0x040fe20000410000 */
[----:B------:R-:W-:Y:S01]  /*123d0*/  FMUL.FTZ R29, R32, R8 ;  /* 0x00000008201d7220 */ /* 0x000fe20000410000 */
[C---:B------:R-:W-:Y:S01]  /*123e0*/  FMUL.FTZ R9, R24.reuse, R75 ;  /* 0x0000004b18097220 */ /* 0x040fe20000410000 */
[----:B------:R-:W-:Y:S01]  /*123f0*/  FMUL.FTZ R32, R25, R76 ;  /* 0x0000004c19207220 */ /* 0x000fe20000410000 */
[C---:B------:R-:W-:Y:S01]  /*12400*/  FFMA.FTZ R40, R11.reuse, R8, -R40 ;  /* 0x000000080b287223 */ /* 0x040fe20000010828 */
[----:B------:R-:W-:Y:S01]  /*12410*/  FFMA.FTZ R34, R11, R34, R29 ;  /* 0x000000220b227223 */ /* 0x000fe2000001001d */
[-C--:B------:R-:W-:Y:S01]  /*12420*/  FMUL.FTZ R11, R24, R79.reuse ;  /* 0x0000004f180b7220 */ /* 0x080fe20000410000 */
[----:B------:R-:W-:Y:S01]  /*12430*/  FFMA.FTZ R24, R4, R79, -R9 ;  /* 0x0000004f04187223 */ /* 0x000fe20000010809 */
[----:B------:R-:W-:-:S02]  /*12440*/  IMAD.U32 R9, R77, 0x10000, RZ ;  /* 0x000100004d097824 */ /* 0x000fc400078e00ff */
[----:B------:R-:W-:Y:S01]  /*12450*/  FMUL.FTZ R25, R25, R80 ;  /* 0x0000005019197220 */ /* 0x000fe20000410000 */
[----:B------:R-:W-:Y:S01]  /*12460*/  IMAD.U32 R8, R81, 0x10000, RZ ;  /* 0x0001000051087824 */ /* 0x000fe200078e00ff */
[----:B------:R-:W-:Y:S01]  /*12470*/  LOP3.LUT R77, R77, 0xffff0000, RZ, 0xc0, !PT ;  /* 0xffff00004d4d7812 */ /* 0x000fe200078ec0ff */
[----:B------:R-:W-:Y:S02]  /*12480*/  IMAD.U32 R10, R6, 0x10000, RZ ;  /* 0x00010000060a7824 */ /* 0x000fe400078e00ff */
[C---:B------:R-:W-:Y:S01]  /*12490*/  FMUL.FTZ R29, R31.reuse, R9 ;  /* 0x000000091f1d7220 */ /* 0x040fe20000410000 */
[----:B------:R-:W-:Y:S01]  /*124a0*/  LOP3.LUT R78, R78, 0xffff0000, RZ, 0xc0, !PT ;  /* 0xffff00004e4e7812 */ /* 0x000fe200078ec0ff */
[----:B------:R-:W-:Y:S01]  /*124b0*/  FMUL.FTZ R31, R31, R8 ;  /* 0x000000081f1f7220 */ /* 0x000fe20000410000 */
[----:B------:R-:W-:Y:S01]  /*124c0*/  LOP3.LUT R81, R81, 0xffff0000, RZ, 0xc0, !PT ;  /* 0xffff000051517812 */ /* 0x000fe200078ec0ff */
[----:B------:R-:W-:Y:S01]  /*124d0*/  FFMA.FTZ R30, R4, R75, R11 ;  /* 0x0000004b041e7223 */ /* 0x000fe2000001000b */
[----:B------:R-:W-:Y:S01]  /*124e0*/  LOP3.LUT R82, R82, 0xffff0000, RZ, 0xc0, !PT ;  /* 0xffff000052527812 */ /* 0x000fe200078ec0ff */
[C---:B------:R-:W-:Y:S01]  /*124f0*/  FFMA.FTZ R11, R5.reuse, R80, -R32 ;  /* 0x00000050050b7223 */ /* 0x040fe20000010820 */
        /* <DEDUP_REMOVED lines=23> */
.L_x_6148:
[----:B------:R-:W-:Y:S05]  /*12670*/  BSYNC B1 ;  /* 0x0000000000017941 */ /* 0x000fea0003800000 */
.L_x_6147:
[----:B------:R-:W-:Y:S05]  /*12680*/  @P2 BRA `(.L_x_6120) ;  /* 0x00000004009c2947 */ /* 0x000fea0003800000 */
[----:B------:R-:W3:Y:S01]  /*12690*/  LDL R34, [R1+0x64] ;  /* 0x0000640001227983 */ /* 0x000ee20000100800 */
[----:B------:R-:W-:Y:S02]  /*126a0*/  LEA.HI R33, R33, R198, RZ, 0x1d ;  /* 0x000000c621217211 */ /* 0x000fe400078fe8ff */
[----:B-1----:R-:W-:Y:S02]  /*126b0*/  SHF.R.U64 R26, R58, 0x10, R59 ;  /* 0x000000103a1a7819 */ /* 0x002fe4000000123b */
        /* <DEDUP_REMOVED lines=10> */
[----:B------:R-:W-:Y:S02]  /*12760*/  PRMT R73, R73, 0x5410, R26 ;  /* 0x0000541049497816 */ /* 0x000fe4000000001a */
[----:B------:R-:W-:-:S02]  /*12770*/  IADD3 R9, R4, R9, R223 ;  /* 0x0000000904097210 */ /* 0x000fc40007ffe0df */
[----:B------:R-:W-:Y:S02]  /*12780*/  SHF.R.U64 R30, R56, 0x10, R57 ;  /* 0x00000010381e7819 */ /* 0x000fe40000001239 */
[----:B------:R-:W-:Y:S01]  /*12790*/  SHF.R.U32.HI R14, RZ, 0x10, R15 ;  /* 0x00000010ff0e7819 */ /* 0x000fe2000001160f */
[----:B------:R-:W-:Y:S01]  /*127a0*/  IMAD R24, R9, 0x2, R2 ;  /* 0x0000000209187824 */ /* 0x000fe200078e0202 */
[----:B------:R-:W-:Y:S02]  /*127b0*/  PRMT R26, R0, 0x5410, R25 ;  /* 0x00005410001a7816 */ /* 0x000fe40000000019 */
[----:B------:R-:W-:Y:S02]  /*127c0*/  PRMT R69, R69, 0x5410, R30 ;  /* 0x0000541045457816 */ /* 0x000fe4000000001e */
[----:B------:R-:W1:Y:S01]  /*127d0*/  LDS.128 R8, [R24+0x12400] ;  /* 0x0124000018087984 */ /* 0x000e620000000c00 */
[----:B------:R-:W-:Y:S01]  /*127e0*/  PRMT R31, R21, 0x5410, R14 ;  /* 0x00005410151f7816 */ /* 0x000fe2000000000e */
[----:B------:R-:W-:Y:S01]  /*127f0*/  IMAD.U32 R27, R26, 0x10000, RZ ;  /* 0x000100001a1b7824 */ /* 0x000fe200078e00ff */
[----:B------:R-:W-:Y:S01]  /*12800*/  SHF.R.U32.HI R56, RZ, 0x10, R57 ;  /* 0x00000010ff387819 */ /* 0x000fe20000011639 */
[----:B------:R-:W-:Y:S01]  /*12810*/  IMAD.U32 R25, R69, 0x10000, RZ ;  /* 0x0001000045197824 */ /* 0x000fe200078e00ff */
        /* <DEDUP_REMOVED lines=8> */
[----:B------:R-:W-:Y:S02]  /*128a0*/  LOP3.LUT R69, R69, 0xffff0000, RZ, 0xc0, !PT ;  /* 0xffff000045457812 */ /* 0x000fe400078ec0ff */
        /* <DEDUP_REMOVED lines=11> */
[C---:B------:R-:W-:Y:S01]  /*12960*/  IMAD.U32 R20, R10.reuse, 0x10000, RZ ;  /* 0x000100000a147824 */ /* 0x040fe200078e00ff */
[----:B------:R-:W-:Y:S01]  /*12970*/  LOP3.LUT R10, R10, 0xffff0000, RZ, 0xc0, !PT ;  /* 0xffff00000a0a7812 */ /* 0x000fe200078ec0ff */
[----:B---3--:R-:W1:Y:S02]  /*12980*/  LDS.128 R4, [R34] ;  /* 0x0000000022047984 */ /* 0x008e640000000c00 */
[C---:B-1----:R-:W-:Y:S01]  /*12990*/  IMAD.U32 R0, R4.reuse, 0x10000, RZ ;  /* 0x0001000004007824 */ /* 0x042fe200078e00ff */
[----:B------:R-:W-:Y:S01]  /*129a0*/  LOP3.LUT R3, R4, 0xffff0000, RZ, 0xc0, !PT ;  /* 0xffff000004037812 */ /* 0x000fe200078ec0ff */
[C---:B------:R-:W-:Y:S01]  /*129b0*/  IMAD.U32 R12, R5.reuse, 0x10000, RZ ;  /* 0x00010000050c7824 */ /* 0x040fe200078e00ff */
[----:B------:R-:W-:Y:S01]  /*129c0*/  LOP3.LUT R4, R5, 0xffff0000, RZ, 0xc0, !PT ;  /* 0xffff000005047812 */ /* 0x000fe200078ec0ff */
[C---:B------:R-:W-:Y:S01]  /*129d0*/  FFMA.FTZ R33, R0.reuse, R25, -R33 ;  /* 0x0000001900217223 */ /* 0x040fe20000010821 */
[----:B------:R-:W-:Y:S01]  /*129e0*/  FMUL.FTZ R25, R15, R29 ;  /* 0x0000001d0f197220 */ /* 0x000fe20000410000 */
[----:B------:R-:W-:Y:S01]  /*129f0*/  FFMA.FTZ R35, R0, R27, R35 ;  /* 0x0000001b00237223 */ /* 0x000fe20000010023 */
[----:B------:R-:W-:-:S02]  /*12a00*/  IMAD.U32 R0, R74, 0x10000, RZ ;  /* 0x000100004a007824 */ /* 0x000fc400078e00ff */
[-C--:B------:R-:W-:Y:S01]  /*12a10*/  FMUL.FTZ R15, R15, R14.reuse ;  /* 0x0000000e0f0f7220 */ /* 0x080fe20000410000 */
[C---:B------:R-:W-:Y:S01]  /*12a20*/  FFMA.FTZ R25, R12.reuse, R14, -R25 ;  /* 0x0000000e0c197223 */ /* 0x040fe20000010819 */
[----:B------:R-:W-:Y:S02]  /*12a30*/  IMAD.U32 R13, R7, 0x10000, RZ ;  /* 0x00010000070d7824 */ /* 0x000fe400078e00ff */
[C---:B------:R-:W-:Y:S01]  /*12a40*/  FMUL.FTZ R14, R21.reuse, R32 ;  /* 0x00000020150e7220 */ /* 0x040fe20000410000 */
[-C--:B------:R-:W-:Y:S01]  /*12a50*/  FMUL.FTZ R27, R21, R0.reuse ;  /* 0x00000000151b7220 */ /* 0x080fe20000410000 */
[----:B------:R-:W-:Y:S01]  /*12a60*/  FFMA.FTZ R15, R12, R29, R15 ;  /* 0x0000001d0c0f7223 */ /* 0x000fe2000001000f */
[----:B------:R-:W-:Y:S02]  /*12a70*/  IMAD.U32 R5, R6, 0x10000, RZ ;  /* 0x0001000006057824 */ /* 0x000fe400078e00ff */
[----:B------:R-:W-:Y:S01]  /*12a80*/  FFMA.FTZ R21, R13, R0, -R14 ;  /* 0x000000000d157223 */ /* 0x000fe2000001080e */
[C---:B------:R-:W-:Y:S01]  /*12a90*/  FMUL.FTZ R0, R8.reuse, R26 ;  /* 0x0000001a08007220 */ /* 0x040fe20000410000 */
[----:B------:R-:W-:Y:S01]  /*12aa0*/  FMUL.FTZ R14, R8, R69 ;  /* 0x00000045080e7220 */ /* 0x000fe20000410000 */
[----:B------:R-:W-:-:S02]  /*12ab0*/  IMAD.U32 R8, R30, 0x10000, RZ ;  /* 0x000100001e087824 */ /* 0x000fc400078e00ff */
[----:B------:R-:W-:Y:S01]  /*12ac0*/  FFMA.FTZ R27, R13, R32, R27 ;  /* 0x000000200d1b7223 */ /* 0x000fe2000001001b */
[----:B------:R-:W-:Y:S01]  /*12ad0*/  FFMA.FTZ R12, R3, R69, -R0 ;  /* 0x00000045030c7223 */ /* 0x000fe20000010800 */
[----:B------:R-:W-:Y:S02]  /*12ae0*/  IMAD.U32 R0, R73, 0x10000, RZ ;  /* 0x0001000049007824 */ /* 0x000fe400078e00ff */
[C---:B------:R-:W-:Y:S01]  /*12af0*/  FMUL.FTZ R32, R20.reuse, R8 ;  /* 0x0000000814207220 */ /* 0x040fe20000410000 */
[----:B------:R-:W-:Y:S01]  /*12b00*/  FMUL.FTZ R13, R9, R28 ;  /* 0x0000001c090d7220 */ /* 0x000fe20000410000 */
[----:B------:R-:W-:Y:S01]  /*12b10*/  FFMA.FTZ R14, R3, R26, R14 ;  /* 0x0000001a030e7223 */ /* 0x000fe2000001000e */
[-C--:B------:R-:W-:Y:S01]  /*12b20*/  FMUL.FTZ R20, R20, R0.reuse ;  /* 0x0000000014147220 */ /* 0x080fe20000410000 */
[----:B------:R-:W-:Y:S01]  /*12b30*/  FFMA.FTZ R32, R5, R0, -R32 ;  /* 0x0000000005207223 */ /* 0x000fe20000010820 */
[-C--:B------:R-:W-:Y:S01]  /*12b40*/  FMUL.FTZ R9, R9, R71.reuse ;  /* 0x0000004709097220 */ /* 0x080fe20000410000 */
[----:B------:R-:W-:Y:S01]  /*12b50*/  LOP3.LUT R3, R30, 0xffff0000, RZ, 0xc0, !PT ;  /* 0xffff00001e037812 */ /* 0x000fe200078ec0ff */
[C---:B------:R-:W-:Y:S01]  /*12b60*/  FFMA.FTZ R26, R4.reuse, R71, -R13 ;  /* 0x00000047041a7223 */ /* 0x040fe2000001080d */
[----:B------:R-:W-:Y:S01]  /*12b70*/  LOP3.LUT R0, R31, 0xffff0000, RZ, 0xc0, !PT ;  /* 0xffff00001f007812 */ /* 0x000fe200078ec0ff */
        /* <DEDUP_REMOVED lines=9> */
[-C--:B------:R-:W-:Y:S01]  /*12c10*/  FMUL.FTZ R11, R11, R74.reuse ;  /* 0x0000004a0b0b7220 */ /* 0x080fe20000410000 */
[----:B------:R-:W-:Y:S01]  /*12c20*/  FFMA.FTZ R73, R6, R73, -R5 ;  /* 0x0000004906497223 */ /* 0x000fe20000010805 */
        /* <DEDUP_REMOVED lines=13> */
.L_x_6120:
[----:B------:R-:W-:Y:S05]  /*12d00*/  BSYNC B0 ;  /* 0x0000000000007941 */ /* 0x000fea0003800000 */
.L_x_6098:
        /* <DEDUP_REMOVED lines=8> */
.L_x_6096:
[----:B01-3--:R-:W3:Y:S02]  /*12d90*/  LDL R0, [R1+0x4] ;  /* 0x0000040001007983 */ /* 0x00bee40000100800 */
[----:B---3--:R-:W-:-:S13]  /*12da0*/  R2UR UR4, R0 ;  /* 0x00000000000472ca */ /* 0x008fda00000e0000 */
[----:B------:R-:W-:-:S05]  /*12db0*/  IMAD.U32 R0, RZ, RZ, UR4 ;  /* 0x00000004ff007e24 */ /* 0x000fca000f8e00ff */
[----:B------:R-:W-:-:S13]  /*12dc0*/  ISETP.NE.AND P0, PT, R0, 0x3, PT ;  /* 0x000000030000780c */ /* 0x000fda0003f05270 */
[----:B------:R-:W-:Y:S05]  /*12dd0*/  @!P0 BRA `(.L_x_6149) ;  /* 0x0000000000048947 */ /* 0x000fea0003800000 */
[----:B------:R-:W-:Y:S01]  /*12de0*/  BPT.TRAP 0x1 ;  /* 0x000000040000795c */ /* 0x000fe20000300000 */
.L_x_6149:
[----:B--2-4-:R-:W-:Y:S01]  /*12df0*/  IMAD R5, R196, 0x8, R2 ;  /* 0x00000008c4057824 */ /* 0x014fe200078e0202 */
[----:B------:R-:W-:-:S04]  /*12e00*/  SHF.L.U32 R0, R199, 0x1f, RZ ;  /* 0x0000001fc7007819 */ /* 0x000fc800000006ff */
[----:B------:R0:W1:Y:S01]  /*12e10*/  SYNCS.PHASECHK.TRANS64.TRYWAIT P1, [R5+URZ+0x30830], R0 ;  /* 0x03083000050075a7 */ /* 0x000062000802017f */
[----:B------:R-:W-:Y:S05]  /*12e20*/  @!P0 BRA `(.L_x_6150) ;  /* 0x0000000000048947 */ /* 0x000fea0003800000 */
[----:B------:R-:W-:Y:S01]  /*12e30*/  BPT.TRAP 0x1 ;  /* 0x000000040000795c */ /* 0x000fe20000300000 */
.L_x_6150:
[----:B-1----:R-:W-:Y:S05]  /*12e40*/  @P1 BRA `(.L_x_6151) ;  /* 0x0000000000081947 */ /* 0x002fea0003800000 */
[----:B------:R-:W1:Y:S02]  /*12e50*/  SYNCS.PHASECHK.TRANS64.TRYWAIT P1, [R5+URZ+0x30830], R0 ;  /* 0x03083000050075a7 */ /* 0x000e64000802017f */
[----:B-1----:R-:W-:Y:S05]  /*12e60*/  @!P1 BRA `(.L_x_6152) ;  /* 0x0000013c00589947 */ /* 0x002fea0003800000 */
.L_x_6151:
[----:B------:R-:W-:Y:S05]  /*12e70*/  WARPSYNC.ALL ;  /* 0x0000000000007948 */ /* 0x000fea0003800000 */
[----:B01----:R-:W-:Y:S01]  /*12e80*/  VIADD R0, R2, 0x1e400 ;  /* 0x0001e40002007836 */ /* 0x003fe20000000000 */
[----:B------:R-:W-:Y:S01]  /*12e90*/  R2UR UR4, R68 ;  /* 0x00000000440472ca */ /* 0x000fe200000e0000 */
[----:B------:R-:W-:Y:S01]  /*12ea0*/  UMOV UR9, 0x40000040 ;  /* 0x4000004000097882 */ /* 0x000fe20000000000 */
[----:B------:R-:W-:Y:S01]  /*12eb0*/  MOV R7, 0x40000040 ;  /* 0x4000004000077802 */ /* 0x000fe20000000f00 */
[----:B------:R-:W-:Y:S01]  /*12ec0*/  WARPGROUP.ARRIVE ;  /* 0x00000000000079c5 */ /* 0x000fe20000000000 */
        /* <DEDUP_REMOVED lines=33> */
[----:B------:R-:W-:Y:S01]  /*130e0*/  IMAD.MOV.U32 R9, RZ, RZ, 0x40000040 ;  /* 0x40000040ff097424 */ /* 0x000fe200078e00ff */
[----:B------:R-:W-:Y:S01]  /*130f0*/  UIADD3 UR36, UR4, 0x806, URZ ;  /* 0x0000080604247890 */ /* 0x000fe2000fffe03f */
[----:B0-----:R-:W-:Y:S01]  /*13100*/  IMAD.U32 R10, RZ, RZ, UR8 ;  /* 0x00000008ff0a7e24 */ /* 0x001fe2000f8e00ff */
[----:B------:R-:W-:Y:S01]  /*13110*/  UMOV UR37, 0x40000040 ;  /* 0x4000004000257882 */ /* 0x000fe20000000000 */
        /* <DEDUP_REMOVED lines=56> */
[----:B------:R-:W-:Y:S01]  /*134a0*/  R2UR UR54, R8 ;  /* 0x00000000083672ca */ /* 0x000fe200000e0000 */
[----:B------:R-:W-:Y:S01]  /*134b0*/  VIADD R8, R6, 0x600 ;  /* 0x0000060006087836 */ /* 0x000fe20000000000 */
[----:B------:R-:W-:Y:S01]  /*134c0*/  R2UR UR55, R9 ;  /* 0x00000000093772ca */ /* 0x000fe200000e0000 */
[----:B------:R-:W-:Y:S01]  /*134d0*/  IMAD.MOV.U32 R9, RZ, RZ, 0x40000040 ;  /* 0x40000040ff097424 */ /* 0x000fe200078e00ff */
[----:B------:R0:W-:Y:S02]  /*134e0*/  STL.64 [R1+0x8], R10 ;  /* 0x0000080a01007387 */ /* 0x0001e40000100a00 */
[----:B------:R-:W-:Y:S01]  /*134f0*/  R2UR UR50, R8 ;  /* 0x00000000083272ca */ /* 0x000fe200000e0000 */
[----:B------:R-:W-:Y:S01]  /*13500*/  VIADD R8, R6, 0x602 ;  /* 0x0000060206087836 */ /* 0x000fe20000000000 */
[----:B------:R-:W-:Y:S02]  /*13510*/  R2UR UR51, R9 ;  /* 0x00000000093372ca */ /* 0x000fe400000e0000 */
[----:B------:R-:W-:-:S02]  /*13520*/  MOV R9, 0x40000040 ;  /* 0x4000004000097802 */ /* 0x000fc40000000f00 */
[----:B------:R-:W-:Y:S01]  /*13530*/  R2UR UR46, R8 ;  /* 0x00000000082e72ca */ /* 0x000fe200000e0000 */
[C---:B------:R-:W-:Y:S01]  /*13540*/  VIADD R8, R6.reuse, 0x604 ;  /* 0x0000060406087836 */ /* 0x040fe20000000000 */
[----:B------:R-:W-:Y:S01]  /*13550*/  R2UR UR47, R9 ;  /* 0x00000000092f72ca */ /* 0x000fe200000e0000 */
[----:B------:R-:W-:Y:S02]  /*13560*/  IMAD.MOV.U32 R9, RZ, RZ, 0x40000040 ;  /* 0x40000040ff097424 */ /* 0x000fe400078e00ff */
[----:B------:R-:W-:Y:S01]  /*13570*/  VIADD R6, R6, 0x606 ;  /* 0x0000060606067836 */ /* 0x000fe20000000000 */
[----:B------:R-:W-:Y:S02]  /*13580*/  R2UR UR42, R8 ;  /* 0x00000000082a72ca */ /* 0x000fe400000e0000 */
[----:B------:R-:W-:Y:S02]  /*13590*/  R2UR UR43, R9 ;  /* 0x00000000092b72ca */ /* 0x000fe400000e0000 */
[----:B------:R-:W-:Y:S01]  /*135a0*/  R2UR UR38, R6 ;  /* 0x00000000062672ca */ /* 0x000fe200000e0000 */
[----:B------:R-:W-:-:S02]  /*135b0*/  WARPGROUP.DEPBAR.LE gsb0, 0x0 ;  /* 0x00008000000079c5 */ /* 0x000fc40000010000 */
        /* <DEDUP_REMOVED lines=23> */
.L_x_6153:
[----:B------:R-:W2:Y:S01]  /*13730*/  LDL R12, [R1+0x38] ;  /* 0x00003800010c7983 */ /* 0x000ea20000100800 */
[----:B------:R-:W0:Y:S01]  /*13740*/  LDC R4, c[0x0][0x448] ;  /* 0x00011200ff047b82 */ /* 0x000e220000000800 */
        /* <DEDUP_REMOVED lines=23> */
[----:B0-----:R-:W-:Y:S01]  /*138c0*/  ISETP.NE.AND P1, PT, R4, 0x1, PT ;  /* 0x000000010400780c */ /* 0x001fe20003f25270 */
        /* <DEDUP_REMOVED lines=12> */
[----:B------:R-:W1:Y:S01]  /*13990*/  @P1 LDC R21, c[0x0][0x44c] ;  /* 0x00011300ff151b82 */ /* 0x000e620000000800 */
[----:B------:R-:W-:Y:S01]  /*139a0*/  FMUL.FTZ R71, R71, UR4 ;  /* 0x0000000447477c20 */ /* 0x000fe20008410000 */
[----:B------:R-:W-:Y:S01]  /*139b0*/  FMUL.FTZ R7, R29, UR4 ;  /* 0x000000041d077c20 */ /* 0x000fe20008410000 */
[----:B------:R-:W-:Y:S01]  /*139c0*/  FMUL.FTZ R9, R33, UR4 ;  /* 0x0000000421097c20 */ /* 0x000fe20008410000 */
[----:B------:R-:W4:Y:S01]  /*139d0*/  MUFU.TANH R34, R34 ;  /* 0x0000002200227308 */ /* 0x000f220000002400 */
[----:B------:R-:W-:Y:S01]  /*139e0*/  FMUL.FTZ R10, R37, UR4 ;  /* 0x00000004250a7c20 */ /* 0x000fe20008410000 */
[----:B------:R-:W-:Y:S01]  /*139f0*/  FMUL.FTZ R13, R41, UR4 ;  /* 0x00000004290d7c20 */ /* 0x000fe20008410000 */
[----:B------:R-:W-:Y:S01]  /*13a00*/  FMUL.FTZ R45, R45, UR4 ;  /* 0x000000042d2d7c20 */ /* 0x000fe20008410000 */
[----:B------:R-:W3:Y:S01]  /*13a10*/  @P1 LDC R25, c[0x0][0x450] ;  /* 0x00011400ff191b82 */ /* 0x000ee20000000800 */
        /* <DEDUP_REMOVED lines=13> */
[----:B------:R-:W-:Y:S01]  /*13af0*/  ULDC UR39, c[0x0][0x9d8] ;  /* 0x0002760000277ab9 */ /* 0x000fe20000000800 */
[----:B------:R-:W-:Y:S01]  /*13b00*/  ULDC UR42, c[0x0][0x988] ;  /* 0x00026200002a7ab9 */ /* 0x000fe20000000800 */
[----:B------:R-:W-:Y:S01]  /*13b10*/  ULDC UR43, c[0x0][0x988] ;  /* 0x00026200002b7ab9 */ /* 0x000fe20000000800 */
[----:B------:R-:W-:Y:S01]  /*13b20*/  BSSY B0, `(.L_x_6154) ;  /* 0x00004c7000007945 */ /* 0x000fe20003800000 */
[----:B------:R-:W-:-:S02]  /*13b30*/  CS2R R118, SRZ ;  /* 0x0000000000767805 */ /* 0x000fc4000001ff00 */
[----:B------:R-:W-:Y:S01]  /*13b40*/  CS2R R116, SRZ ;  /* 0x0000000000747805 */ /* 0x000fe2000001ff00 */
[----:B------:R-:W4:Y:S01]  /*13b50*/  MUFU.TANH R28, R39 ;  /* 0x00000027001c7308 */ /* 0x000f220000002400 */
[----:B------:R-:W-:Y:S02]  /*13b60*/  CS2R R114, SRZ ;  /* 0x0000000000727805 */ /* 0x000fe4000001ff00 */
[----:B------:R-:W-:Y:S02]  /*13b70*/  CS2R R112, SRZ ;  /* 0x0000000000707805 */ /* 0x000fe4000001ff00 */
[----:B------:R-:W-:Y:S02]  /*13b80*/  CS2R R110, SRZ ;  /* 0x00000000006e7805 */ /* 0x000fe4000001ff00 */
[----:B------:R-:W-:Y:S02]  /*13b90*/  CS2R R108, SRZ ;  /* 0x00000000006c7805 */ /* 0x000fe4000001ff00 */
[----:B------:R-:W-:-:S02]  /*13ba0*/  CS2R R106, SRZ ;  /* 0x00000000006a7805 */ /* 0x000fc4000001ff00 */
[----:B------:R-:W-:Y:S02]  /*13bb0*/  CS2R R104, SRZ ;  /* 0x0000000000687805 */ /* 0x000fe4000001ff00 */
[----:B------:R-:W-:Y:S01]  /*13bc0*/  CS2R R102, SRZ ;  /* 0x0000000000667805 */ /* 0x000fe2000001ff00 */
[----:B------:R-:W4:Y:S08]  /*13bd0*/  MUFU.TANH R42, R42 ;  /* 0x0000002a002a7308 */ /* 0x000f300000002400 */
[----:B------:R-:W4:Y:S08]  /*13be0*/  MUFU.TANH R43, R43 ;  /* 0x0000002b002b7308 */ /* 0x000f300000002400 */
[----:B------:R4:W4:Y:S08]  /*13bf0*/  MUFU.TANH R24, R46 ;  /* 0x0000002e00187308 */ /* 0x0009300000002400 */
[----:B------:R-:W4:Y:S08]  /*13c00*/  MUFU.TANH R47, R47 ;  /* 0x0000002f002f7308 */ /* 0x000f300000002400 */
[----:B------:R-:W4:Y:S08]  /*13c10*/  MUFU.TANH R50, R50 ;  /* 0x0000003200327308 */ /* 0x000f300000002400 */
[----:B------:R-:W4:Y:S08]  /*13c20*/  MUFU.TANH R51, R51 ;  /* 0x0000003300337308 */ /* 0x000f300000002400 */
[----:B------:R-:W4:Y:S08]  /*13c30*/  MUFU.TANH R32, R54 ;  /* 0x0000003600207308 */ /* 0x000f300000002400 */
[----:B------:R-:W4:Y:S08]  /*13c40*/  MUFU.TANH R55, R55 ;  /* 0x0000003700377308 */ /* 0x000f300000002400 */
[----:B------:R-:W4:Y:S08]  /*13c50*/  MUFU.TANH R36, R58 ;  /* 0x0000003a00247308 */ /* 0x000f300000002400 */
[----:B------:R-:W-:Y:S08]  /*13c60*/  MUFU.TANH R40, R62 ;  /* 0x0000003e00287308 */ /* 0x000ff00000002400 */
        /* <DEDUP_REMOVED lines=18> */
[----:B------:R-:W-:Y:S01]  /*13d90*/  MUFU.TANH R53, R53 ;  /* 0x0000003500357308 */ /* 0x000fe20000002400 */
[----:B--2---:R-:W-:-:S04]  /*13da0*/  IMAD.IADD R4, R12, 0x1, R225 ;  /* 0x000000010c047824 */ /* 0x004fc800078e02e1 */
[----:B-1----:R-:W-:-:S03]  /*13db0*/  @P1 IMAD.HI.U32 R12, R4, R21, RZ ;  /* 0x00000015040c1227 */ /* 0x002fc600078e00ff */
[----:B------:R-:W-:Y:S01]  /*13dc0*/  MUFU.TANH R56, R56 ;  /* 0x0000003800387308 */ /* 0x000fe20000002400 */
[----:B------:R-:W-:Y:S01]  /*13dd0*/  IMAD.MOV.U32 R21, RZ, RZ, -0x60 ;  /* 0xffffffa0ff157424 */ /* 0x000fe200078e00ff */
[----:B---3--:R-:W-:Y:S01]  /*13de0*/  @P1 SHF.R.U32.HI R4, RZ, R25, R12 ;  /* 0x00000019ff041219 */ /* 0x008fe2000001160c */
[C---:B------:R-:W-:Y:S02]  /*13df0*/  IMAD R12, R72.reuse, -0x60, R227 ;  /* 0xffffffa0480c7824 */ /* 0x040fe400078e02e3 */
[----:B------:R-:W-:Y:S02]  /*13e00*/  IMAD R14, R72, R21, 0x61 ;  /* 0x00000061480e7424 */ /* 0x000fe400078e0215 */
[----:B------:R-:W1:Y:S01]  /*13e10*/  SHFL.IDX PT, R20, R4, 0x1, 0x1c1f ;  /* 0x003c1f0004147f89 */ /* 0x000e6200000e0000 */
[----:B------:R-:W-:Y:S01]  /*13e20*/  VIADD R12, R12, 0x60 ;  /* 0x000000600c0c7836 */ /* 0x000fe20000000000 */
[----:B------:R-:W-:Y:S01]  /*13e30*/  MUFU.TANH R57, R57 ;  /* 0x0000003900397308 */ /* 0x000fe20000002400 */
[C---:B------:R-:W-:Y:S01]  /*13e40*/  IMAD R14, R229.reuse, -0x2, R14 ;  /* 0xfffffffee50e7824 */ /* 0x040fe200078e020e */
[----:B------:R-:W2:Y:S01]  /*13e50*/  SHFL.IDX PT, R4, R4, RZ, 0x1c1f ;  /* 0x001c1fff04047589 */ /* 0x000ea200000e0000 */
[----:B------:R-:W-:-:S03]  /*13e60*/  IMAD R21, R229, -0x2, R12 ;  /* 0xfffffffee5157824 */ /* 0x000fc600078e020c */
[----:B------:R-:W-:Y:S02]  /*13e70*/  IADD3 R86, -R226, R14, R227 ;  /* 0x0000000ee2567210 */ /* 0x000fe40007ffe1e3 */
[----:B------:R-:W-:Y:S08]  /*13e80*/  MUFU.TANH R60, R60 ;  /* 0x0000003c003c7308 */ /* 0x000ff00000002400 */
[----:B------:R-:W-:Y:S01]  /*13e90*/  MUFU.TANH R61, R61 ;  /* 0x0000003d003d7308 */ /* 0x000fe20000002400 */
[----:B-1----:R-:W-:-:S07]  /*13ea0*/  VIADDMNMX R27, R20, R86, R21, PT ;  /* 0x00000056141b7246 */ /* 0x002fce0003800115 */
[----:B------:R-:W-:Y:S01]  /*13eb0*/  MUFU.TANH R33, R64 ;  /* 0x0000004000217308 */ /* 0x000fe20000002400 */
[C---:B------:R-:W-:Y:S02]  /*13ec0*/  ISETP.GT.AND P2, PT, R27.reuse, RZ, PT ;  /* 0x000000ff1b00720c */ /* 0x040fe40003f44270 */
[C---:B------:R-:W-:Y:S02]  /*13ed0*/  ISETP.GT.AND P3, PT, R27.reuse, 0x1, PT ;  /* 0x000000011b00780c */ /* 0x040fe40003f64270 */
[C---:B------:R-:W-:Y:S02]  /*13ee0*/  ISETP.GT.AND P4, PT, R27.reuse, 0x8, PT ;  /* 0x000000081b00780c */ /* 0x040fe40003f84270 */
[----:B------:R-:W-:Y:S01]  /*13ef0*/  FSEL R84, R26, -INF , P2 ;  /* 0xff8000001a547808 */ /* 0x000fe20001000000 */
[----:B------:R-:W-:Y:S01]  /*13f00*/  MUFU.TANH R65, R65 ;  /* 0x0000004100417308 */ /* 0x000fe20000002400 */
[----:B------:R-:W-:Y:S02]  /*13f10*/  FSEL R82, R82, -INF , P3 ;  /* 0xff80000052527808 */ /* 0x000fe40001800000 */
[----:B------:R-:W-:-:S02]  /*13f20*/  ISETP.GT.AND P2, PT, R27, 0x9, PT ;  /* 0x000000091b00780c */ /* 0x000fc40003f44270 */
[----:B0-----:R-:W-:Y:S02]  /*13f30*/  FSEL R80, R30, -INF , P4 ;  /* 0xff8000001e507808 */ /* 0x001fe40002000000 */
[----:B------:R-:W-:Y:S01]  /*13f40*/  FMNMX.FTZ R25, R84, R82, !PT ;  /* 0x0000005254197209 */ /* 0x000fe20007810000 */
[----:B------:R-:W-:Y:S01]  /*13f50*/  MUFU.TANH R69, R69 ;  /* 0x0000004500457308 */ /* 0x000fe20000002400 */
[----:B------:R-:W-:Y:S02]  /*13f60*/  ISETP.GT.AND P3, PT, R27, 0x10, PT ;  /* 0x000000101b00780c */ /* 0x000fe40003f64270 */
[----:B----4-:R-:W-:Y:S02]  /*13f70*/  FSEL R78, R31, -INF , P2 ;  /* 0xff8000001f4e7808 */ /* 0x010fe40001000000 */
[----:B------:R-:W-:Y:S02]  /*13f80*/  FMNMX.FTZ R25, R80, R25, !PT ;  /* 0x0000001950197209 */ /* 0x000fe40007810000 */
[----:B------:R-:W-:-:S02]  /*13f90*/  ISETP.GT.AND P2, PT, R27, 0x11, PT ;  /* 0x000000111b00780c */ /* 0x000fc40003f44270 */
[----:B------:R-:W-:Y:S02]  /*13fa0*/  FSEL R76, R34, -INF , P3 ;  /* 0xff800000224c7808 */ /* 0x000fe40001800000 */
[----:B------:R-:W-:Y:S02]  /*13fb0*/  FMNMX.FTZ R25, R78, R25, !PT ;  /* 0x000000194e197209 */ /* 0x000fe40007810000 */
[----:B------:R-:W-:Y:S02]  /*13fc0*/  ISETP.GT.AND P3, PT, R27, 0x18, PT ;  /* 0x000000181b00780c */ /* 0x000fe40003f64270 */
[----:B------:R-:W-:Y:S01]  /*13fd0*/  FSEL R74, R35, -INF , P2 ;  /* 0xff800000234a7808 */ /* 0x000fe20001000000 */
[----:B------:R-:W-:Y:S01]  /*13fe0*/  IMAD.MOV.U32 R35, RZ, RZ, R225 ;  /* 0x000000ffff237224 */ /* 0x000fe200078e00e1 */
[----:B------:R-:W-:Y:S02]  /*13ff0*/  FMNMX.FTZ R25, R76, R25, !PT ;  /* 0x000000194c197209 */ /* 0x000fe40007810000 */
[----:B------:R-:W-:-:S02]  /*14000*/  ISETP.GT.AND P2, PT, R27, 0x19, PT ;  /* 0x000000191b00780c */ /* 0x000fc40003f44270 */
[----:B------:R-:W-:Y:S02]  /*14010*/  FSEL R46, R38, -INF , P3 ;  /* 0xff800000262e7808 */ /* 0x000fe40001800000 */
[----:B------:R-:W-:Y:S01]  /*14020*/  FMNMX.FTZ R25, R74, R25, !PT ;  /* 0x000000194a197209 */ /* 0x000fe20007810000 */
[----:B------:R-:W0:Y:S01]  /*14030*/  MUFU.TANH R38, R59 ;  /* 0x0000003b00267308 */ /* 0x000e220000002400 */
[C---:B------:R-:W-:Y:S02]  /*14040*/  ISETP.GT.AND P3, PT, R27.reuse, 0x20, PT ;  /* 0x000000201b00780c */ /* 0x040fe40003f64270 */
[----:B------:R-:W-:Y:S02]  /*14050*/  FSEL R28, R28, -INF , P2 ;  /* 0xff8000001c1c7808 */ /* 0x000fe40001000000 */
[----:B------:R-:W-:Y:S02]  /*14060*/  FMNMX.FTZ R25, R46, R25, !PT ;  /* 0x000000192e197209 */ /* 0x000fe40007810000 */
[----:B------:R-:W-:-:S02]  /*14070*/  ISETP.GT.AND P2, PT, R27, 0x21, PT ;  /* 0x000000211b00780c */ /* 0x000fc40003f44270 */
[----:B------:R-:W-:Y:S02]  /*14080*/  FSEL R12, R42, -INF , P3 ;  /* 0xff8000002a0c7808 */ /* 0x000fe40001800000 */
[----:B------:R-:W-:Y:S01]  /*14090*/  FMNMX.FTZ R25, R28, R25, !PT ;  /* 0x000000191c197209 */ /* 0x000fe20007810000 */
[----:B------:R-:W1:Y:S01]  /*140a0*/  MUFU.TANH R42, R66 ;  /* 0x00000042002a7308 */ /* 0x000e620000002400 */
        /* <DEDUP_REMOVED lines=25> */
[----:B0-----:R-:W-:Y:S02]  /*14240*/  FSEL R38, R38, -INF , P2 ;  /* 0xff80000026267808 */ /* 0x001fe40001000000 */
[----:B------:R-:W-:Y:S02]  /*14250*/  FMNMX.FTZ R25, R36, R25, !PT ;  /* 0x0000001924197209 */ /* 0x000fe40007810000 */
[----:B------:R-:W-:-:S02]  /*14260*/  ISETP.GT.AND P2, PT, R27, 0x49, PT ;  /* 0x000000491b00780c */ /* 0x000fc40003f44270 */
[----:B------:R-:W-:Y:S02]  /*14270*/  FSEL R40, R40, -INF , P3 ;  /* 0xff80000028287808 */ /* 0x000fe40001800000 */
[----:B------:R-:W-:Y:S02]  /*14280*/  FMNMX.FTZ R25, R38, R25, !PT ;  /* 0x0000001926197209 */ /* 0x000fe40007810000 */
[----:B------:R-:W-:Y:S02]  /*14290*/  ISETP.GT.AND P3, PT, R27, 0x50, PT ;  /* 0x000000501b00780c */ /* 0x000fe40003f64270 */
[----:B------:R-:W-:Y:S02]  /*142a0*/  FSEL R50, R63, -INF , P2 ;  /* 0xff8000003f327808 */ /* 0x000fe40001000000 */
[----:B------:R-:W-:Y:S01]  /*142b0*/  FMNMX.FTZ R29, R40, R25, !PT ;  /* 0x00000019281d7209 */ /* 0x000fe20007810000 */
[----:B------:R-:W-:Y:S01]  /*142c0*/  FMUL.FTZ R25, R44, UR4 ;  /* 0x000000042c197c20 */ /* 0x000fe20008410000 */
[----:B------:R-:W-:-:S02]  /*142d0*/  ISETP.GT.AND P2, PT, R27, 0x51, PT ;  /* 0x000000511b00780c */ /* 0x000fc40003f44270 */
[----:B-1----:R-:W-:Y:S01]  /*142e0*/  FSEL R42, R42, -INF , P3 ;  /* 0xff8000002a2a7808 */ /* 0x002fe20001800000 */
[----:B------:R0:W1:Y:S01]  /*142f0*/  MUFU.TANH R31, R25 ;  /* 0x00000019001f7308 */ /* 0x0000620000002400 */
[----:B------:R-:W-:Y:S02]  /*14300*/  FMNMX.FTZ R29, R50, R29, !PT ;  /* 0x0000001d321d7209 */ /* 0x000fe40007810000 */
[----:B------:R-:W-:Y:S02]  /*14310*/  ISETP.GT.AND P3, PT, R27, 0x58, PT ;  /* 0x000000581b00780c */ /* 0x000fe40003f64270 */
[----:B------:R-:W-:Y:S02]  /*14320*/  FSEL R44, R67, -INF , P2 ;  /* 0xff800000432c7808 */ /* 0x000fe40001000000 */
[----:B------:R-:W-:Y:S02]  /*14330*/  FMNMX.FTZ R29, R42, R29, !PT ;  /* 0x0000001d2a1d7209 */ /* 0x000fe40007810000 */
[----:B------:R-:W-:Y:S01]  /*14340*/  ISETP.GT.AND P2, PT, R27, 0x59, PT ;  /* 0x000000591b00780c */ /* 0x000fe20003f44270 */
[----:B0-----:R-:W-:Y:S01]  /*14350*/  FMUL.FTZ R25, R68, UR4 ;  /* 0x0000000444197c20 */ /* 0x001fe20008410000 */
[----:B------:R-:W-:Y:S01]  /*14360*/  FSEL R58, R58, -INF , P3 ;  /* 0xff8000003a3a7808 */ /* 0x000fe20001800000 */
[----:B------:R-:W-:Y:S01]  /*14370*/  ULDC UR4, c[0x0][0x988] ;  /* 0x0002620000047ab9 */ /* 0x000fe20000000800 */
[----:B------:R-:W-:-:S02]  /*14380*/  FMNMX.FTZ R29, R44, R29, !PT ;  /* 0x0000001d2c1d7209 */ /* 0x000fc40007810000 */
[----:B------:R-:W-:Y:S01]  /*14390*/  FSEL R54, R54, -INF , P2 ;  /* 0xff80000036367808 */ /* 0x000fe20001000000 */
[----:B------:R-:W0:Y:S01]  /*143a0*/  MUFU.TANH R25, R25 ;  /* 0x0000001900197308 */ /* 0x000e220000002400 */
[----:B------:R-:W-:Y:S02]  /*143b0*/  FMNMX.FTZ R29, R58, R29, !PT ;  /* 0x0000001d3a1d7209 */ /* 0x000fe40007810000 */
[----:B--2---:R-:W-:Y:S02]  /*143c0*/  VIADDMNMX R27, R4, R86, R21, PT ;  /* 0x00000056041b7246 */ /* 0x004fe40003800115 */
[----:B------:R-:W-:Y:S02]  /*143d0*/  FMNMX.FTZ R29, R54, R29, !PT ;  /* 0x0000001d361d7209 */ /* 0x000fe40007810000 */
[C---:B------:R-:W-:Y:S02]  /*143e0*/  ISETP.GT.AND P2, PT, R27.reuse, RZ, PT ;  /* 0x000000ff1b00720c */ /* 0x040fe40003f44270 */
[C---:B------:R-:W-:Y:S01]  /*143f0*/  ISETP.GT.AND P3, PT, R27.reuse, 0x1, PT ;  /* 0x000000011b00780c */ /* 0x040fe20003f64270 */
[----:B------:R-:W2:Y:S01]  /*14400*/  SHFL.BFLY PT, R62, R29, 0x2, 0x1f ;  /* 0x0c401f001d3e7f89 */ /* 0x000ea200000e0000 */
[----:B------:R-:W-:-:S02]  /*14410*/  ISETP.GT.AND P4, PT, R27, 0x8, PT ;  /* 0x000000081b00780c */ /* 0x000fc40003f84270 */
[----:B------:R-:W-:Y:S02]  /*14420*/  FSEL R21, R0, -INF , P2 ;  /* 0xff80000000157808 */ /* 0x000fe40001000000 */
[----:B------:R-:W-:Y:S01]  /*14430*/  FSEL R88, R3, -INF , P3 ;  /* 0xff80000003587808 */ /* 0x000fe20001800000 */
[----:B------:R-:W-:Y:S01]  /*14440*/  IMAD.U32 R3, RZ, RZ, UR4 ;  /* 0x00000004ff037e24 */ /* 0x000fe2000f8e00ff */
[C---:B------:R-:W-:Y:S02]  /*14450*/  ISETP.GT.AND P2, PT, R27.reuse, 0x9, PT ;  /* 0x000000091b00780c */ /* 0x040fe40003f44270 */
[----:B------:R-:W-:Y:S02]  /*14460*/  FSEL R66, R6, -INF , P4 ;  /* 0xff80000006427808 */ /* 0x000fe40002000000 */
[----:B------:R-:W-:Y:S02]  /*14470*/  ISETP.GT.AND P3, PT, R27, 0x10, PT ;  /* 0x000000101b00780c */ /* 0x000fe40003f64270 */
[----:B------:R-:W-:-:S02]  /*14480*/  FSEL R68, R7, -INF , P2 ;  /* 0xff80000007447808 */ /* 0x000fc40001000000 */
[C---:B------:R-:W-:Y:S02]  /*14490*/  ISETP.GT.AND P2, PT, R27.reuse, 0x11, PT ;  /* 0x000000111b00780c */ /* 0x040fe40003f44270 */
[----:B------:R-:W-:Y:S02]  /*144a0*/  FSEL R70, R8, -INF , P3 ;  /* 0xff80000008467808 */ /* 0x000fe40001800000 */
[----:B------:R-:W-:Y:S02]  /*144b0*/  ISETP.GT.AND P4, PT, R27, 0x18, PT ;  /* 0x000000181b00780c */ /* 0x000fe40003f84270 */
[----:B------:R-:W-:Y:S02]  /*144c0*/  FSEL R86, R9, -INF , P2 ;  /* 0xff80000009567808 */ /* 0x000fe40001000000 */
[----:B------:R-:W-:Y:S02]  /*144d0*/  ISETP.GT.AND P2, PT, R27, 0x19, PT ;  /* 0x000000191b00780c */ /* 0x000fe40003f44270 */
[----:B--2---:R-:W-:-:S02]  /*144e0*/  FMNMX.FTZ R62, R29, R62, !PT ;  /* 0x0000003e1d3e7209 */ /* 0x004fc40007810000 */
[----:B------:R-:W-:Y:S02]  /*144f0*/  FSEL R90, R11, -INF , P4 ;  /* 0xff8000000b5a7808 */ /* 0x000fe40002000000 */
[----:B------:R-:W-:Y:S01]  /*14500*/  FSEL R92, R10, -INF , P2 ;  /* 0xff8000000a5c7808 */ /* 0x000fe20001000000 */
[----:B------:R-:W2:Y:S01]  /*14510*/  SHFL.BFLY PT, R29, R62, 0x1, 0x1f ;  /* 0x0c201f003e1d7f89 */ /* 0x000ea200000e0000 */
[----:B------:R-:W-:-:S04]  /*14520*/  ISETP.GT.AND P2, PT, R27, 0x21, PT ;  /* 0x000000211b00780c */ /* 0x000fc80003f44270 */
[----:B------:R-:W-:Y:S02]  /*14530*/  FSEL R94, R13, -INF , P2 ;  /* 0xff8000000d5e7808 */ /* 0x000fe40001000000 */
[----:B------:R-:W-:-:S04]  /*14540*/  ISETP.GT.AND P2, PT, R27, 0x29, PT ;  /* 0x000000291b00780c */ /* 0x000fc80003f44270 */
[----:B------:R-:W-:Y:S02]  /*14550*/  FSEL R96, R45, -INF , P2 ;  /* 0xff8000002d607808 */ /* 0x000fe40001000000 */
[----:B------:R-:W-:-:S04]  /*14560*/  ISETP.GT.AND P2, PT, R27, 0x31, PT ;  /* 0x000000311b00780c */ /* 0x000fc80003f44270 */
[----:B------:R-:W-:Y:S02]  /*14570*/  FSEL R100, R49, -INF , P2 ;  /* 0xff80000031647808 */ /* 0x000fe40001000000 */
[----:B------:R-:W-:Y:S02]  /*14580*/  ISETP.GT.AND P2, PT, R27, 0x39, PT ;  /* 0x000000391b00780c */ /* 0x000fe40003f44270 */
[----:B--2---:R-:W-:Y:S02]  /*14590*/  FMNMX.FTZ R4, R62, R29, !PT ;  /* 0x0000001d3e047209 */ /* 0x004fe40007810000 */
[----:B------:R-:W-:Y:S02]  /*145a0*/  FMNMX.FTZ R29, R21, R88, !PT ;  /* 0x00000058151d7209 */ /* 0x000fe40007810000 */
[C---:B------:R-:W-:Y:S01]  /*145b0*/  FSETP.NEU.FTZ.AND P3, PT, R4.reuse, -INF , PT ;  /* 0xff8000000400780b */ /* 0x040fe20003f7d000 */
[----:B------:R-:W-:Y:S01]  /*145c0*/  FMUL.FTZ R7, R4, R3 ;  /* 0x0000000304077220 */ /* 0x000fe20000410000 */
[----:B------:R-:W-:-:S04]  /*145d0*/  FMNMX.FTZ R29, R66, R29, !PT ;  /* 0x0000001d421d7209 */ /* 0x000fc80007810000 */
[----:B------:R-:W-:Y:S02]  /*145e0*/  FMNMX.FTZ R29, R68, R29, !PT ;  /* 0x0000001d441d7209 */ /* 0x000fe40007810000 */
[----:B------:R-:W-:Y:S02]  /*145f0*/  FSEL R7, R7, RZ, P3 ;  /* 0x000000ff07077208 */ /* 0x000fe40001800000 */
[----:B------:R-:W-:Y:S02]  /*14600*/  FMNMX.FTZ R29, R70, R29, !PT ;  /* 0x0000001d461d7209 */ /* 0x000fe40007810000 */
[----:B------:R-:W-:Y:S01]  /*14610*/  ISETP.GT.AND P3, PT, R27, 0x20, PT ;  /* 0x000000201b00780c */ /* 0x000fe20003f64270 */
[--C-:B------:R-:W-:Y:S01]  /*14620*/  FFMA.FTZ R189, R84, R3, -R7.reuse ;  /* 0x0000000354bd7223 */ /* 0x100fe20000010807 */
[----:B------:R-:W-:Y:S01]  /*14630*/  FMNMX.FTZ R29, R86, R29, !PT ;  /* 0x0000001d561d7209 */ /* 0x000fe20007810000 */
[-CC-:B------:R-:W-:Y:S01]  /*14640*/  FFMA.FTZ R6, R82, R3.reuse, -R7.reuse ;  /* 0x0000000352067223 */ /* 0x180fe20000010807 */
[----:B------:R-:W-:Y:S01]  /*14650*/  FSEL R84, R15, -INF , P3 ;  /* 0xff8000000f547808 */ /* 0x000fe20001800000 */
[--C-:B------:R-:W-:Y:S01]  /*14660*/  FFMA.FTZ R191, R80, R3, -R7.reuse ;  /* 0x0000000350bf7223 */ /* 0x100fe20000010807 */
[----:B------:R-:W-:Y:S01]  /*14670*/  FMNMX.FTZ R29, R90, R29, !PT ;  /* 0x0000001d5a1d7209 */ /* 0x000fe20007810000 */
[-CC-:B------:R-:W-:Y:S01]  /*14680*/  FFMA.FTZ R8, R78, R3.reuse, -R7.reuse ;  /* 0x000000034e087223 */ /* 0x180fe20000010807 */
[----:B------:R-:W-:Y:S01]  /*14690*/  ISETP.GT.AND P3, PT, R27, 0x28, PT ;  /* 0x000000281b00780c */ /* 0x000fe20003f64270 */
[--C-:B------:R-:W-:Y:S01]  /*146a0*/  FFMA.FTZ R185, R76, R3, -R7.reuse ;  /* 0x000000034cb97223 */ /* 0x100fe20000010807 */
[----:B------:R-:W-:Y:S01]  /*146b0*/  FMNMX.FTZ R29, R92, R29, !PT ;  /* 0x0000001d5c1d7209 */ /* 0x000fe20007810000 */
[-CC-:B------:R-:W-:Y:S01]  /*146c0*/  FFMA.FTZ R187, R46, R3.reuse, -R7.reuse ;  /* 0x000000032ebb7223 */ /* 0x180fe20000010807 */
[----:B-1----:R-:W-:Y:S01]  /*146d0*/  FSEL R82, R31, -INF , P3 ;  /* 0xff8000001f527808 */ /* 0x002fe20001800000 */
[--C-:B------:R-:W-:Y:S01]  /*146e0*/  FFMA.FTZ R173, R36, R3, -R7.reuse ;  /* 0x0000000324ad7223 */ /* 0x100fe20000010807 */
[----:B------:R-:W-:Y:S01]  /*146f0*/  FMNMX.FTZ R29, R84, R29, !PT ;  /* 0x0000001d541d7209 */ /* 0x000fe20007810000 */
[----:B------:R-:W-:Y:S01]  /*14700*/  MUFU.EX2 R189, R189 ;  /* 0x000000bd00bd7308 */ /* 0x000fe20000000800 */
[C---:B------:R-:W-:Y:S01]  /*14710*/  ISETP.GT.AND P3, PT, R27.reuse, 0x30, PT ;  /* 0x000000301b00780c */ /* 0x040fe20003f64270 */
[----:B------:R-:W1:Y:S01]  /*14720*/  @P1 LDC R36, c[0x0][0x44c] ;  /* 0x00011300ff241b82 */ /* 0x000e620000000800 */
[----:B------:R-:W-:Y:S01]  /*14730*/  FMNMX.FTZ R29, R94, R29, !PT ;  /* 0x0000001d5e1d7209 */ /* 0x000fe20007810000 */
[-CC-:B------:R-:W-:Y:S01]  /*14740*/  FFMA.FTZ R179, R32, R3.reuse, -R7.reuse ;  /* 0x0000000320b37223 */ /* 0x180fe20000010807 */
[----:B------:R-:W-:Y:S01]  /*14750*/  FSEL R80, R48, -INF , P3 ;  /* 0xff80000030507808 */ /* 0x000fe20001800000 */
[--C-:B------:R-:W-:Y:S01]  /*14760*/  FFMA.FTZ R32, R34, R3, -R7.reuse ;  /* 0x0000000322207223 */ /* 0x100fe20000010807 */
[----:B------:R-:W-:Y:S01]  /*14770*/  FMNMX.FTZ R29, R82, R29, !PT ;  /* 0x0000001d521d7209 */ /* 0x000fe20007810000 */
[----:B------:R-:W2:Y:S01]  /*14780*/  MUFU.EX2 R6, R6 ;  /* 0x0000000600067308 */ /* 0x000ea20000000800 */
[----:B------:R-:W-:Y:S01]  /*14790*/  ISETP.GT.AND P3, PT, R27, 0x38, PT ;  /* 0x000000381b00780c */ /* 0x000fe20003f64270 */
[----:B------:R-:W-:Y:S01]  /*147a0*/  VIADD R34, R5, 0x30840 ;  /* 0x0003084005227836 */ /* 0x000fe20000000000 */
[----:B------:R-:W-:Y:S01]  /*147b0*/  FMNMX.FTZ R29, R96, R29, !PT ;  /* 0x0000001d601d7209 */ /* 0x000fe20007810000 */
[-CC-:B------:R-:W-:Y:S01]  /*147c0*/  FFMA.FTZ R10, R74, R3.reuse, -R7.reuse ;  /* 0x000000034a0a7223 */ /* 0x180fe20000010807 */
[----:B------:R-:W-:Y:S01]  /*147d0*/  FSEL R98, R52, -INF , P3 ;  /* 0xff80000034627808 */ /* 0x000fe20001800000 */
[--C-:B------:R-:W-:Y:S01]  /*147e0*/  FFMA.FTZ R28, R28, R3, -R7.reuse ;  /* 0x000000031c1c7223 */ /* 0x100fe20000010807 */
[----:B------:R-:W-:Y:S01]  /*147f0*/  FMNMX.FTZ R29, R80, R29, !PT ;  /* 0x0000001d501d7209 */ /* 0x000fe20007810000 */
[----:B------:R-:W3:Y:S01]  /*14800*/  MUFU.EX2 R191, R191 ;  /* 0x000000bf00bf7308 */ /* 0x000ee20000000800 */
[----:B------:R-:W-:Y:S01]  /*14810*/  ISETP.GT.AND P3, PT, R27, 0x40, PT ;  /* 0x000000401b00780c */ /* 0x000fe20003f64270 */
[--C-:B------:R-:W-:Y:S01]  /*14820*/  FFMA.FTZ R181, R12, R3, -R7.reuse ;  /* 0x000000030cb57223 */ /* 0x100fe20000010807 */
[----:B------:R-:W-:Y:S01]  /*14830*/  FMNMX.FTZ R29, R100, R29, !PT ;  /* 0x0000001d641d7209 */ /* 0x000fe20007810000 */
[-CC-:B------:R-:W-:Y:S01]  /*14840*/  FFMA.FTZ R183, R20, R3.reuse, -R7.reuse ;  /* 0x0000000314b77223 */ /* 0x180fe20000010807 */
[----:B------:R-:W-:Y:S01]  /*14850*/  FSEL R78, R53, -INF , P2 ;  /* 0xff800000354e7808 */ /* 0x000fe20001000000 */
[--C-:B------:R-:W-:Y:S01]  /*14860*/  FFMA.FTZ R177, R26, R3, -R7.reuse ;  /* 0x000000031ab17223 */ /* 0x100fe20000010807 */
[----:B------:R-:W-:Y:S01]  /*14870*/  FMNMX.FTZ R29, R98, R29, !PT ;  /* 0x0000001d621d7209 */ /* 0x000fe20007810000 */
[----:B------:R-:W4:Y:S01]  /*14880*/  MUFU.EX2 R8, R8 ;  /* 0x0000000800087308 */ /* 0x000f220000000800 */
[C---:B------:R-:W-:Y:S01]  /*14890*/  ISETP.GT.AND P2, PT, R27.reuse, 0x41, PT ;  /* 0x000000411b00780c */ /* 0x040fe20003f44270 */
[-CC-:B------:R-:W-:Y:S01]  /*148a0*/  FFMA.FTZ R12, R14, R3.reuse, -R7.reuse ;  /* 0x000000030e0c7223 */ /* 0x180fe20000010807 */
[----:B------:R-:W-:Y:S01]  /*148b0*/  FSEL R76, R56, -INF , P3 ;  /* 0xff800000384c7808 */ /* 0x000fe20001800000 */
[--C-:B------:R-:W-:Y:S01]  /*148c0*/  FFMA.FTZ R20, R24, R3, -R7.reuse ;  /* 0x0000000318147223 */ /* 0x100fe20000010807 */
[----:B------:R-:W-:Y:S01]  /*148d0*/  FMNMX.FTZ R29, R78, R29, !PT ;  /* 0x0000001d4e1d7209 */ /* 0x000fe20007810000 */
[----:B------:R-:W-:Y:S01]  /*148e0*/  FFMA.FTZ R26, R30, R3, -R7 ;  /* 0x000000031e1a7223 */ /* 0x000fe20000010807 */
[----:B------:R-:W-:Y:S01]  /*148f0*/  ISETP.GT.AND P3, PT, R27, 0x48, PT ;  /* 0x000000481b00780c */ /* 0x000fe20003f64270 */
[----:B------:R-:W-:Y:S01]  /*14900*/  MUFU.EX2 R185, R185 ;  /* 0x000000b900b97308 */ /* 0x000fe20000000800 */
[----:B------:R-:W-:Y:S01]  /*14910*/  FSEL R62, R57, -INF , P2 ;  /* 0xff800000393e7808 */ /* 0x000fe20001000000 */
[----:B-1----:R-:W-:Y:S01]  /*14920*/  @P1 IMAD.HI.U32 R5, R225, R36, RZ ;  /* 0x00000024e1051227 */ /* 0x002fe200078e00ff */
[----:B------:R-:W-:-:S03]  /*14930*/  FMNMX.FTZ R29, R76, R29, !PT ;  /* 0x0000001d4c1d7209 */ /* 0x000fc60007810000 */
[-CC-:B------:R-:W-:Y:S01]  /*14940*/  FFMA.FTZ R14, R38, R3.reuse, -R7.reuse ;  /* 0x00000003260e7223 */ /* 0x180fe20000010807 */
[C---:B------:R-:W-:Y:S01]  /*14950*/  ISETP.GT.AND P2, PT, R27.reuse, 0x49, PT ;  /* 0x000000491b00780c */ /* 0x040fe20003f44270 */
[--C-:B------:R-:W-:Y:S01]  /*14960*/  FFMA.FTZ R175, R40, R3, -R7.reuse ;  /* 0x0000000328af7223 */ /* 0x100fe20000010807 */
[----:B------:R-:W-:Y:S01]  /*14970*/  FSEL R64, R60, -INF , P3 ;  /* 0xff8000003c407808 */ /* 0x000fe20001800000 */
[----:B------:R-:W-:Y:S01]  /*14980*/  MUFU.EX2 R10, R10 ;  /* 0x0000000a000a7308 */ /* 0x000fe20000000800 */
[----:B------:R-:W-:Y:S01]  /*14990*/  FMNMX.FTZ R29, R62, R29, !PT ;  /* 0x0000001d3e1d7209 */ /* 0x000fe20007810000 */
[-CC-:B------:R-:W-:Y:S01]  /*149a0*/  FFMA.FTZ R24, R50, R3.reuse, -R7.reuse ;  /* 0x0000000332187223 */ /* 0x180fe20000010807 */
[----:B------:R-:W-:Y:S01]  /*149b0*/  ISETP.GT.AND P3, PT, R27, 0x50, PT ;  /* 0x000000501b00780c */ /* 0x000fe20003f64270 */
[-CC-:B------:R-:W-:Y:S01]  /*149c0*/  FFMA.FTZ R169, R42, R3.reuse, -R7.reuse ;  /* 0x000000032aa97223 */ /* 0x180fe20000010807 */
[----:B------:R-:W-:Y:S01]  /*149d0*/  FSEL R48, R61, -INF , P2 ;  /* 0xff8000003d307808 */ /* 0x000fe20001000000 */
[--C-:B------:R-:W-:Y:S01]  /*149e0*/  FFMA.FTZ R30, R44, R3, -R7.reuse ;  /* 0x000000032c1e7223 */ /* 0x100fe20000010807 */
[----:B------:R-:W-:Y:S01]  /*149f0*/  FMNMX.FTZ R29, R64, R29, !PT ;  /* 0x0000001d401d7209 */ /* 0x000fe20007810000 */
[----:B------:R-:W-:Y:S01]  /*14a00*/  MUFU.EX2 R187, R187 ;  /* 0x000000bb00bb7308 */ /* 0x000fe20000000800 */
[----:B------:R-:W-:Y:S01]  /*14a10*/  ISETP.GT.AND P2, PT, R27, 0x51, PT ;  /* 0x000000511b00780c */ /* 0x000fe20003f44270 */
[-CC-:B------:R-:W-:Y:S01]  /*14a20*/  FFMA.FTZ R171, R58, R3.reuse, -R7.reuse ;  /* 0x000000033aab7223 */ /* 0x180fe20000010807 */
[----:B------:R-:W-:Y:S01]  /*14a30*/  FSEL R46, R33, -INF , P3 ;  /* 0xff800000212e7808 */ /* 0x000fe20001800000 */
[----:B------:R-:W-:Y:S01]  /*14a40*/  FFMA.FTZ R54, R54, R3, -R7 ;  /* 0x0000000336367223 */ /* 0x000fe20000010807 */
[----:B------:R-:W-:Y:S01]  /*14a50*/  FMNMX.FTZ R29, R48, R29, !PT ;  /* 0x0000001d301d7209 */ /* 0x000fe20007810000 */
[----:B------:R-:W1:Y:S01]  /*14a60*/  @P1 LDC R38, c[0x0][0x450] ;  /* 0x00011400ff261b82 */ /* 0x000e620000000800 */
[----:B------:R-:W-:Y:S01]  /*14a70*/  ISETP.GT.AND P3, PT, R27, 0x58, PT ;  /* 0x000000581b00780c */ /* 0x000fe20003f64270 */
[----:B------:R-:W-:Y:S01]  /*14a80*/  MUFU.EX2 R28, R28 ;  /* 0x0000001c001c7308 */ /* 0x000fe20000000800 */
[----:B------:R-:W-:-:S02]  /*14a90*/  FSEL R52, R65, -INF , P2 ;  /* 0xff80000041347808 */ /* 0x000fc40001000000 */
[----:B------:R-:W-:Y:S02]  /*14aa0*/  CS2R R74, SRZ ;  /* 0x00000000004a7805 */ /* 0x000fe4000001ff00 */
[----:B------:R-:W-:Y:S02]  /*14ab0*/  FMNMX.FTZ R29, R46, R29, !PT ;  /* 0x0000001d2e1d7209 */ /* 0x000fe40007810000 */
[----:B------:R-:W-:Y:S02]  /*14ac0*/  CS2R R58, SRZ ;  /* 0x00000000003a7805 */ /* 0x000fe4000001ff00 */
[----:B------:R-:W-:Y:S02]  /*14ad0*/  ISETP.GT.AND P2, PT, R27, 0x59, PT ;  /* 0x000000591b00780c */ /* 0x000fe40003f44270 */
[----:B------:R-:W-:Y:S02]  /*14ae0*/  CS2R R50, SRZ ;  /* 0x0000000000327805 */ /* 0x000fe4000001ff00 */
[----:B0-----:R-:W-:Y:S01]  /*14af0*/  FSEL R56, R25, -INF , P3 ;  /* 0xff80000019387808 */ /* 0x001fe20001800000 */
[----:B------:R-:W-:Y:S01]  /*14b00*/  MUFU.EX2 R181, R181 ;  /* 0x000000b500b57308 */ /* 0x000fe20000000800 */
[----:B------:R-:W-:-:S02]  /*14b10*/  FMNMX.FTZ R29, R52, R29, !PT ;  /* 0x0000001d341d7209 */ /* 0x000fc40007810000 */
[----:B------:R-:W-:Y:S02]  /*14b20*/  CS2R R44, SRZ ;  /* 0x00000000002c7805 */ /* 0x000fe4000001ff00 */
[----:B------:R-:W-:Y:S02]  /*14b30*/  FSEL R60, R69, -INF , P2 ;  /* 0xff800000453c7808 */ /* 0x000fe40001000000 */
[----:B------:R-:W-:Y:S02]  /*14b40*/  CS2R R42, SRZ ;  /* 0x00000000002a7805 */ /* 0x000fe4000001ff00 */
[----:B------:R-:W-:Y:S02]  /*14b50*/  FMNMX.FTZ R29, R56, R29, !PT ;  /* 0x0000001d381d7209 */ /* 0x000fe40007810000 */
[----:B------:R-:W-:Y:S02]  /*14b60*/  CS2R R40, SRZ ;  /* 0x0000000000287805 */ /* 0x000fe4000001ff00 */
[----:B------:R-:W-:Y:S01]  /*14b70*/  PRMT R34, R217, 0x654, R34 ;  /* 0x00000654d9227816 */ /* 0x000fe20000000022 */
[----:B------:R-:W-:Y:S01]  /*14b80*/  MUFU.EX2 R12, R12 ;  /* 0x0000000c000c7308 */ /* 0x000fe20000000800 */
[----:B------:R-:W-:-:S02]  /*14b90*/  FMNMX.FTZ R29, R60, R29, !PT ;  /* 0x0000001d3c1d7209 */ /* 0x000fc40007810000 */
[----:B------:R2:W-:Y:S03]  /*14ba0*/  SYNCS.ARRIVE.TRANS64.RED.A1T0 RZ, [R34+URZ], RZ ;  /* 0x000000ff22ff79a7 */ /* 0x0005e6000810043f */
[----:B------:R-:W0:Y:S01]  /*14bb0*/  SHFL.BFLY PT, R0, R29, 0x2, 0x1f ;  /* 0x0c401f001d007f89 */ /* 0x000e2200000e0000 */
[----:B-1----:R-:W-:Y:S01]  /*14bc0*/  @P1 SHF.R.U32.HI R35, RZ, R38, R5 ;  /* 0x00000026ff231219 */ /* 0x002fe20000011605 */
[----:B------:R-:W-:Y:S01]  /*14bd0*/  MUFU.EX2 R183, R183 ;  /* 0x000000b700b77308 */ /* 0x000fe20000000800 */
[----:B------:R-:W-:Y:S01]  /*14be0*/  CS2R R38, SRZ ;  /* 0x0000000000267805 */ /* 0x000fe2000001ff00 */
[----:B--2---:R-:W-:Y:S01]  /*14bf0*/  FADD.FTZ R34, R189, R6 ;  /* 0x00000006bd227221 */ /* 0x004fe20000010000 */
[----:B------:R-:W-:Y:S02]  /*14c00*/  IADD3 R35, R35, R227, -R226 ;  /* 0x000000e323237210 */ /* 0x000fe40007ffe8e2 */
[----:B------:R-:W-:Y:S01]  /*14c10*/  F2FP.BF16.F32.PACK_AB R189, R6, R189 ;  /* 0x000000bd06bd723e */ /* 0x000fe200000010ff */
[----:B---3--:R-:W-:-:S02]  /*14c20*/  FADD.FTZ R33, R191, R34 ;  /* 0x00000022bf217221 */ /* 0x008fc40000010000 */
[----:B------:R-:W-:Y:S01]  /*14c30*/  MUFU.EX2 R20, R20 ;  /* 0x0000001400147308 */ /* 0x000fe20000000800 */
[----:B------:R-:W-:Y:S01]  /*14c40*/  IMAD.HI R35, R35, 0x2aaaaaab, RZ ;  /* 0x2aaaaaab23237827 */ /* 0x000fe200078e02ff */
[----:B----4-:R-:W-:-:S03]  /*14c50*/  F2FP.BF16.F32.PACK_AB R191, R8, R191 ;  /* 0x000000bf08bf723e */ /* 0x010fc600000010ff */
[----:B------:R-:W-:Y:S01]  /*14c60*/  FADD.FTZ R36, R8, R33 ;  /* 0x0000002108247221 */ /* 0x000fe20000010000 */
[----:B------:R-:W-:Y:S02]  /*14c70*/  SHF.R.U32.HI R220, RZ, 0x1f, R35 ;  /* 0x0000001fffdc7819 */ /* 0x000fe40000011623 */
[----:B------:R-:W-:Y:S02]  /*14c80*/  MUFU.EX2 R177, R177 ;  /* 0x000000b100b17308 */ /* 0x000fe40000000800 */
[----:B------:R-:W-:Y:S02]  /*14c90*/  LEA.HI.SX32 R220, R35, R220, 0x1c ;  /* 0x000000dc23dc7211 */ /* 0x000fe400078fe2ff */
[----:B0-----:R-:W-:-:S04]  /*14ca0*/  FMNMX.FTZ R9, R29, R0, !PT ;  /* 0x000000001d097209 */ /* 0x001fc80007810000 */
[----:B------:R-:W-:Y:S01]  /*14cb0*/  MUFU.EX2 R26, R26 ;  /* 0x0000001a001a7308 */ /* 0x000fe20000000800 */
[----:B------:R-:W-:Y:S01]  /*14cc0*/  VIMNMX R220, RZ, R220, !PT ;  /* 0x000000dcffdc7248 */ /* 0x000fe20007fe0100 */
[----:B------:R-:W0:Y:S06]  /*14cd0*/  SHFL.BFLY PT, R0, R9, 0x1, 0x1f ;  /* 0x0c201f0009007f89 */ /* 0x000e2c00000e0000 */
[----:B------:R-:W-:Y:S08]  /*14ce0*/  MUFU.EX2 R179, R179 ;  /* 0x000000b300b37308 */ /* 0x000ff00000000800 */
[----:B------:R-:W-:Y:S08]  /*14cf0*/  MUFU.EX2 R32, R32 ;  /* 0x0000002000207308 */ /* 0x000ff00000000800 */
[----:B------:R-:W-:Y:S01]  /*14d00*/  MUFU.EX2 R173, R173 ;  /* 0x000000ad00ad7308 */ /* 0x000fe20000000800 */
[----:B0-----:R-:W-:-:S04]  /*14d10*/  FMNMX.FTZ R0, R9, R0, !PT ;  /* 0x0000000009007209 */ /* 0x001fc80007810000 */
[C---:B------:R-:W-:Y:S01]  /*14d20*/  FSETP.NEU.FTZ.AND P2, PT, R0.reuse, -INF , PT ;  /* 0xff8000000000780b */ /* 0x040fe20003f5d000 */
[----:B------:R-:W-:Y:S02]  /*14d30*/  FMUL.FTZ R9, R0, R3 ;  /* 0x0000000300097220 */ /* 0x000fe40000410000 */
[----:B------:R-:W-:Y:S03]  /*14d40*/  MUFU.EX2 R14, R14 ;  /* 0x0000000e000e7308 */ /* 0x000fe60000000800 */
[----:B------:R-:W-:-:S05]  /*14d50*/  FSEL R9, R9, RZ, P2 ;  /* 0x000000ff09097208 */ /* 0x000fca0001000000 */
        /* <DEDUP_REMOVED lines=28> */
[----:B------:R2:W3:Y:S01]  /*14f20*/  MUFU.EX2 R11, R68 ;  /* 0x00000044000b7308 */ /* 0x0004e20000000800 */
[----:B0-----:R-:W-:Y:S01]  /*14f30*/  FADD.FTZ R31, R21, R88 ;  /* 0x00000058151f7221 */ /* 0x001fe20000010000 */
[----:B------:R-:W-:Y:S02]  /*14f40*/  F2FP.BF16.F32.PACK_AB R188, R88, R21 ;  /* 0x0000001558bc723e */ /* 0x000fe400000010ff */
[----:B------:R-:W-:-:S04]  /*14f50*/  CS2R R88, SRZ ;  /* 0x0000000000587805 */ /* 0x000fc8000001ff00 */
[----:B------:R-:W0:Y:S01]  /*14f60*/  MUFU.EX2 R70, R70 ;  /* 0x0000004600467308 */ /* 0x000e220000000800 */
[----:B-1----:R-:W-:Y:S01]  /*14f70*/  FADD.FTZ R34, R66, R31 ;  /* 0x0000001f42227221 */ /* 0x002fe20000010000 */
[----:B------:R-:W-:Y:S01]  /*14f80*/  FADD.FTZ R31, R185, R36 ;  /* 0x00000024b91f7221 */ /* 0x000fe20000010000 */
[C---:B------:R-:W-:Y:S02]  /*14f90*/  F2FP.BF16.F32.PACK_AB R185, R10.reuse, R185 ;  /* 0x000000b90ab9723e */ /* 0x040fe400000010ff */
[----:B--2---:R-:W-:Y:S01]  /*14fa0*/  CS2R R68, SRZ ;  /* 0x0000000000447805 */ /* 0x004fe2000001ff00 */
[----:B------:R-:W-:Y:S02]  /*14fb0*/  FADD.FTZ R36, R10, R31 ;  /* 0x0000001f0a247221 */ /* 0x000fe40000010000 */
[----:B------:R1:W2:Y:S01]  /*14fc0*/  MUFU.EX2 R13, R86 ;  /* 0x00000056000d7308 */ /* 0x0002a20000000800 */
[----:B---3--:R-:W-:Y:S01]  /*14fd0*/  FADD.FTZ R7, R11, R34 ;  /* 0x000000220b077221 */ /* 0x008fe20000010000 */
[----:B------:R-:W-:Y:S01]  /*14fe0*/  FADD.FTZ R33, R187, R36 ;  /* 0x00000024bb217221 */ /* 0x000fe20000010000 */
[----:B------:R-:W-:-:S02]  /*14ff0*/  F2FP.BF16.F32.PACK_AB R190, R11, R66 ;  /* 0x000000420bbe723e */ /* 0x000fc400000010ff */
[----:B------:R-:W-:Y:S02]  /*15000*/  CS2R R66, SRZ ;  /* 0x0000000000427805 */ /* 0x000fe4000001ff00 */
[C---:B------:R-:W-:Y:S01]  /*15010*/  F2FP.BF16.F32.PACK_AB R187, R28.reuse, R187 ;  /* 0x000000bb1cbb723e */ /* 0x040fe200000010ff */
[----:B------:R-:W-:Y:S01]  /*15020*/  FADD.FTZ R36, R28, R33 ;  /* 0x000000211c247221 */ /* 0x000fe20000010000 */
[----:B------:R-:W3:Y:S01]  /*15030*/  MUFU.EX2 R90, R90 ;  /* 0x0000005a005a7308 */ /* 0x000ee20000000800 */
[----:B0-----:R-:W-:Y:S02]  /*15040*/  FADD.FTZ R34, R70, R7 ;  /* 0x0000000746227221 */ /* 0x001fe40000010000 */
[----:B------:R-:W-:Y:S01]  /*15050*/  FADD.FTZ R33, R181, R36 ;  /* 0x00000024b5217221 */ /* 0x000fe20000010000 */
[C---:B------:R-:W-:Y:S02]  /*15060*/  F2FP.BF16.F32.PACK_AB R181, R12.reuse, R181 ;  /* 0x000000b50cb5723e */ /* 0x040fe400000010ff */
[----:B-1----:R-:W-:Y:S01]  /*15070*/  CS2R R86, SRZ ;  /* 0x0000000000567805 */ /* 0x002fe2000001ff00 */
[----:B------:R-:W-:Y:S01]  /*15080*/  FADD.FTZ R36, R12, R33 ;  /* 0x000000210c247221 */ /* 0x000fe20000010000 */
[----:B------:R-:W-:Y:S01]  /*15090*/  VIADD R12, R72, 0xfffffffe ;  /* 0xfffffffe480c7836 */ /* 0x000fe20000000000 */
[----:B------:R0:W1:Y:S01]  /*150a0*/  MUFU.EX2 R15, R92 ;  /* 0x0000005c000f7308 */ /* 0x0000620000000800 */
[----:B--2---:R-:W-:Y:S01]  /*150b0*/  FADD.FTZ R31, R13, R34 ;  /* 0x000000220d1f7221 */ /* 0x004fe20000010000 */
[----:B------:R-:W-:Y:S01]  /*150c0*/  FADD.FTZ R33, R183, R36 ;  /* 0x00000024b7217221 */ /* 0x000fe20000010000 */
[----:B------:R-:W-:-:S02]  /*150d0*/  F2FP.BF16.F32.PACK_AB R184, R13, R70 ;  /* 0x000000460db8723e */ /* 0x000fc400000010ff */
[----:B------:R-:W-:Y:S02]  /*150e0*/  CS2R R72, SRZ ;  /* 0x0000000000487805 */ /* 0x000fe4000001ff00 */
[----:B------:R-:W-:Y:S01]  /*150f0*/  ISETP.GE.AND P2, PT, R12, R220, PT ;  /* 0x000000dc0c00720c */ /* 0x000fe20003f46270 */
[C---:B------:R-:W-:Y:S01]  /*15100*/  FADD.FTZ R6, R20.reuse, R33 ;  /* 0x0000002114067221 */ /* 0x040fe20000010000 */
[----:B------:R-:W-:Y:S01]  /*15110*/  F2FP.BF16.F32.PACK_AB R183, R20, R183 ;  /* 0x000000b714b7723e */ /* 0x000fe200000010ff */
[----:B------:R-:W2:Y:S01]  /*15120*/  MUFU.EX2 R84, R84 ;  /* 0x0000005400547308 */ /* 0x000ea20000000800 */
[----:B---3--:R-:W-:Y:S01]  /*15130*/  FADD.FTZ R34, R90, R31 ;  /* 0x0000001f5a227221 */ /* 0x008fe20000010000 */
[----:B------:R-:W-:Y:S01]  /*15140*/  FADD.FTZ R33, R177, R6 ;  /* 0x00000006b1217221 */ /* 0x000fe20000010000 */
[----:B------:R-:W-:Y:S02]  /*15150*/  F2FP.BF16.F32.PACK_AB R177, R26, R177 ;  /* 0x000000b11ab1723e */ /* 0x000fe400000010ff */
[----:B0-----:R-:W-:-:S02]  /*15160*/  CS2R R92, SRZ ;  /* 0x00000000005c7805 */ /* 0x001fc4000001ff00 */
[----:B------:R-:W-:Y:S01]  /*15170*/  CS2R R70, SRZ ;  /* 0x0000000000467805 */ /* 0x000fe2000001ff00 */
[----:B------:R-:W-:Y:S01]  /*15180*/  FADD.FTZ R8, R26, R33 ;  /* 0x000000211a087221 */ /* 0x000fe20000010000 */
[----:B------:R-:W-:Y:S01]  /*15190*/  CS2R R36, SRZ ;  /* 0x0000000000247805 */ /* 0x000fe2000001ff00 */
[----:B------:R0:W3:Y:S01]  /*151a0*/  MUFU.EX2 R25, R94 ;  /* 0x0000005e00197308 */ /* 0x0000e20000000800 */
[----:B-1----:R-:W-:Y:S01]  /*151b0*/  FADD.FTZ R31, R15, R34 ;  /* 0x000000220f1f7221 */ /* 0x002fe20000010000 */
[----:B------:R-:W-:Y:S01]  /*151c0*/  FADD.FTZ R35, R179, R8 ;  /* 0x00000008b3237221 */ /* 0x000fe20000010000 */
[----:B------:R-:W-:Y:S02]  /*151d0*/  F2FP.BF16.F32.PACK_AB R186, R15, R90 ;  /* 0x0000005a0fba723e */ /* 0x000fe400000010ff */
[----:B------:R-:W-:Y:S02]  /*151e0*/  CS2R R90, SRZ ;  /* 0x00000000005a7805 */ /* 0x000fe4000001ff00 */
[C---:B------:R-:W-:Y:S01]  /*151f0*/  F2FP.BF16.F32.PACK_AB R179, R32.reuse, R179 ;  /* 0x000000b320b3723e */ /* 0x040fe200000010ff */
[----:B------:R-:W-:Y:S01]  /*15200*/  FADD.FTZ R8, R32, R35 ;  /* 0x0000002320087221 */ /* 0x000fe20000010000 */
[----:B------:R-:W1:Y:S01]  /*15210*/  MUFU.EX2 R82, R82 ;  /* 0x0000005200527308 */ /* 0x000e620000000800 */
[----:B--2---:R-:W-:-:S02]  /*15220*/  FADD.FTZ R34, R84, R31 ;  /* 0x0000001f54227221 */ /* 0x004fc40000010000 */
[----:B------:R-:W-:Y:S01]  /*15230*/  FADD.FTZ R13, R173, R8 ;  /* 0x00000008ad0d7221 */ /* 0x000fe20000010000 */
[----:B------:R-:W-:Y:S02]  /*15240*/  F2FP.BF16.F32.PACK_AB R173, R14, R173 ;  /* 0x000000ad0ead723e */ /* 0x000fe400000010ff */
[----:B0-----:R-:W-:Y:S02]  /*15250*/  CS2R R94, SRZ ;  /* 0x00000000005e7805 */ /* 0x001fe4000001ff00 */
[----:B------:R0:W2:Y:S01]  /*15260*/  MUFU.EX2 R27, R96 ;  /* 0x00000060001b7308 */ /* 0x0000a20000000800 */
[C---:B---3--:R-:W-:Y:S01]  /*15270*/  FADD.FTZ R31, R25.reuse, R34 ;  /* 0x00000022191f7221 */ /* 0x048fe20000010000 */
[----:B------:R-:W-:Y:S02]  /*15280*/  F2FP.BF16.F32.PACK_AB R180, R25, R84 ;  /* 0x0000005419b4723e */ /* 0x000fe400000010ff */
[----:B------:R-:W-:-:S04]  /*15290*/  CS2R R84, SRZ ;  /* 0x0000000000547805 */ /* 0x000fc8000001ff00 */
[----:B------:R-:W3:Y:S01]  /*152a0*/  MUFU.EX2 R80, R80 ;  /* 0x0000005000507308 */ /* 0x000ee20000000800 */
[----:B-1----:R-:W-:Y:S01]  /*152b0*/  FADD.FTZ R34, R82, R31 ;  /* 0x0000001f52227221 */ /* 0x002fe20000010000 */
[----:B0-----:R-:W-:-:S06]  /*152c0*/  CS2R R96, SRZ ;  /* 0x0000000000607805 */ /* 0x001fcc000001ff00 */
[----:B------:R0:W1:Y:S01]  /*152d0*/  MUFU.EX2 R29, R100 ;  /* 0x00000064001d7308 */ /* 0x0000620000000800 */
[C---:B--2---:R-:W-:Y:S01]  /*152e0*/  FADD.FTZ R31, R27.reuse, R34 ;  /* 0x000000221b1f7221 */ /* 0x044fe20000010000 */
[----:B------:R-:W-:Y:S02]  /*152f0*/  F2FP.BF16.F32.PACK_AB R182, R27, R82 ;  /* 0x000000521bb6723e */ /* 0x000fe400000010ff */
[----:B------:R-:W-:Y:S02]  /*15300*/  CS2R R82, SRZ ;  /* 0x0000000000527805 */ /* 0x000fe4000001ff00 */
[----:B------:R-:W-:Y:S02]  /*15310*/  CS2R R34, SRZ ;  /* 0x0000000000227805 */ /* 0x000fe4000001ff00 */
[----:B------:R-:W-:Y:S01]  /*15320*/  CS2R R26, SRZ ;  /* 0x00000000001a7805 */ /* 0x000fe2000001ff00 */
[----:B------:R-:W2:Y:S01]  /*15330*/  MUFU.EX2 R98, R98 ;  /* 0x0000006200627308 */ /* 0x000ea20000000800 */
[----:B---3--:R-:W-:Y:S01]  /*15340*/  FADD.FTZ R6, R80, R31 ;  /* 0x0000001f50067221 */ /* 0x008fe20000010000 */
[----:B0-----:R-:W-:-:S06]  /*15350*/  CS2R R100, SRZ ;  /* 0x0000000000647805 */ /* 0x001fcc000001ff00 */
[----:B------:R0:W3:Y:S01]  /*15360*/  MUFU.EX2 R5, R78 ;  /* 0x0000004e00057308 */ /* 0x0000e20000000800 */
[C---:B-1----:R-:W-:Y:S01]  /*15370*/  FADD.FTZ R33, R29.reuse, R6 ;  /* 0x000000061d217221 */ /* 0x042fe20000010000 */
[----:B------:R-:W-:Y:S02]  /*15380*/  F2FP.BF16.F32.PACK_AB R176, R29, R80 ;  /* 0x000000501db0723e */ /* 0x000fe400000010ff */
[----:B------:R-:W-:Y:S02]  /*15390*/  CS2R R80, SRZ ;  /* 0x0000000000507805 */ /* 0x000fe4000001ff00 */
[----:B------:R-:W-:Y:S02]  /*153a0*/  CS2R R28, SRZ ;  /* 0x00000000001c7805 */ /* 0x000fe4000001ff00 */
[----:B------:R-:W1:Y:S01]  /*153b0*/  MUFU.EX2 R76, R76 ;  /* 0x0000004c004c7308 */ /* 0x000e620000000800 */
[----:B--2---:R-:W-:Y:S01]  /*153c0*/  FADD.FTZ R6, R98, R33 ;  /* 0x0000002162067221 */ /* 0x004fe20000010000 */
[----:B0-----:R-:W-:-:S06]  /*153d0*/  CS2R R78, SRZ ;  /* 0x00000000004e7805 */ /* 0x001fcc000001ff00 */
[----:B------:R0:W2:Y:S01]  /*153e0*/  MUFU.EX2 R7, R62 ;  /* 0x0000003e00077308 */ /* 0x0000a20000000800 */
[C---:B---3--:R-:W-:Y:S01]  /*153f0*/  FADD.FTZ R33, R5.reuse, R6 ;  /* 0x0000000605217221 */ /* 0x048fe20000010000 */
[----:B------:R-:W-:Y:S02]  /*15400*/  F2FP.BF16.F32.PACK_AB R178, R5, R98 ;  /* 0x0000006205b2723e */ /* 0x000fe400000010ff */
[----:B------:R-:W-:-:S04]  /*15410*/  CS2R R98, SRZ ;  /* 0x0000000000627805 */ /* 0x000fc8000001ff00 */
[----:B------:R-:W3:Y:S01]  /*15420*/  MUFU.EX2 R64, R64 ;  /* 0x0000004000407308 */ /* 0x000ee20000000800 */
[----:B-1----:R-:W-:Y:S01]  /*15430*/  FADD.FTZ R6, R76, R33 ;  /* 0x000000214c067221 */ /* 0x002fe20000010000 */
[----:B0-----:R-:W-:Y:S02]  /*15440*/  CS2R R62, SRZ ;  /* 0x00000000003e7805 */ /* 0x001fe4000001ff00 */
[----:B------:R-:W-:-:S04]  /*15450*/  CS2R R32, SRZ ;  /* 0x0000000000207805 */ /* 0x000fc8000001ff00 */
[----:B------:R-:W0:Y:S01]  /*15460*/  MUFU.EX2 R24, R24 ;  /* 0x0000001800187308 */ /* 0x000e220000000800 */
[C---:B--2---:R-:W-:Y:S01]  /*15470*/  FADD.FTZ R15, R7.reuse, R6 ;  /* 0x00000006070f7221 */ /* 0x044fe20000010000 */
[----:B------:R-:W-:Y:S01]  /*15480*/  FADD.FTZ R6, R14, R13 ;  /* 0x0000000d0e067221 */ /* 0x000fe20000010000 */
[----:B------:R-:W-:Y:S01]  /*15490*/  F2FP.BF16.F32.PACK_AB R172, R7, R76 ;  /* 0x0000004c07ac723e */ /* 0x000fe200000010ff */
[----:B------:R-:W-:Y:S01]  /*154a0*/  IMAD.MOV.U32 R14, RZ, RZ, 0x3f800000 ;  /* 0x3f800000ff0e7424 */ /* 0x000fe200078e00ff */
[----:B------:R-:W-:Y:S01]  /*154b0*/  CS2R R76, SRZ ;  /* 0x00000000004c7805 */ /* 0x000fe2000001ff00 */
[----:B------:R-:W-:Y:S02]  /*154c0*/  FADD.FTZ R13, R175, R6 ;  /* 0x00000006af0d7221 */ /* 0x000fe40000010000 */
[----:B------:R1:W2:Y:S01]  /*154d0*/  MUFU.EX2 R9, R48 ;  /* 0x0000003000097308 */ /* 0x0002a20000000800 */
[----:B---3--:R-:W-:-:S07]  /*154e0*/  FADD.FTZ R8, R64, R15 ;  /* 0x0000000f40087221 */ /* 0x008fce0000010000 */
[----:B------:R-:W3:Y:S01]  /*154f0*/  MUFU.EX2 R169, R169 ;  /* 0x000000a900a97308 */ /* 0x000ee20000000800 */
[C---:B0-----:R-:W-:Y:S01]  /*15500*/  FADD.FTZ R6, R24.reuse, R13 ;  /* 0x0000000d18067221 */ /* 0x041fe20000010000 */
[----:B------:R-:W-:Y:S02]  /*15510*/  F2FP.BF16.F32.PACK_AB R175, R24, R175 ;  /* 0x000000af18af723e */ /* 0x000fe400000010ff */
[----:B-1----:R-:W-:Y:S02]  /*15520*/  CS2R R48, SRZ ;  /* 0x0000000000307805 */ /* 0x002fe4000001ff00 */
[----:B------:R-:W-:Y:S02]  /*15530*/  CS2R R24, SRZ ;  /* 0x0000000000187805 */ /* 0x000fe4000001ff00 */
[----:B------:R-:W0:Y:S01]  /*15540*/  MUFU.EX2 R46, R46 ;  /* 0x0000002e002e7308 */ /* 0x000e220000000800 */
[C---:B--2---:R-:W-:Y:S01]  /*15550*/  FADD.FTZ R15, R9.reuse, R8 ;  /* 0x00000008090f7221 */ /* 0x044fe20000010000 */
[----:B------:R-:W-:-:S02]  /*15560*/  F2FP.BF16.F32.PACK_AB R174, R9, R64 ;  /* 0x0000004009ae723e */ /* 0x000fc400000010ff */
[----:B------:R-:W-:-:S04]  /*15570*/  CS2R R64, SRZ ;  /* 0x0000000000407805 */ /* 0x000fc8000001ff00 */
[----:B------:R-:W1:Y:S01]  /*15580*/  MUFU.EX2 R30, R30 ;  /* 0x0000001e001e7308 */ /* 0x000e620000000800 */
[----:B---3--:R-:W-:-:S07]  /*15590*/  FADD.FTZ R5, R169, R6 ;  /* 0x00000006a9057221 */ /* 0x008fce0000010000 */
[----:B------:R2:W3:Y:S01]  /*155a0*/  MUFU.EX2 R31, R52 ;  /* 0x00000034001f7308 */ /* 0x0004e20000000800 */
[----:B0-----:R-:W-:-:S07]  /*155b0*/  FADD.FTZ R8, R46, R15 ;  /* 0x0000000f2e087221 */ /* 0x001fce0000010000 */
[----:B------:R-:W0:Y:S01]  /*155c0*/  MUFU.EX2 R171, R171 ;  /* 0x000000ab00ab7308 */ /* 0x000e220000000800 */
[C---:B-1----:R-:W-:Y:S01]  /*155d0*/  FADD.FTZ R6, R30.reuse, R5 ;  /* 0x000000051e067221 */ /* 0x042fe20000010000 */
[----:B------:R-:W-:Y:S02]  /*155e0*/  F2FP.BF16.F32.PACK_AB R169, R30, R169 ;  /* 0x000000a91ea9723e */ /* 0x000fe400000010ff */
[----:B--2---:R-:W-:-:S04]  /*155f0*/  CS2R R52, SRZ ;  /* 0x0000000000347805 */ /* 0x004fc8000001ff00 */
[----:B------:R-:W1:Y:S01]  /*15600*/  MUFU.EX2 R56, R56 ;  /* 0x0000003800387308 */ /* 0x000e620000000800 */
[C---:B---3--:R-:W-:Y:S01]  /*15610*/  FADD.FTZ R7, R31.reuse, R8 ;  /* 0x000000081f077221 */ /* 0x048fe20000010000 */
[----:B------:R-:W-:Y:S02]  /*15620*/  F2FP.BF16.F32.PACK_AB R168, R31, R46 ;  /* 0x0000002e1fa8723e */ /* 0x000fe400000010ff */
[----:B------:R-:W-:Y:S02]  /*15630*/  CS2R R46, SRZ ;  /* 0x00000000002e7805 */ /* 0x000fe4000001ff00 */
[----:B------:R-:W-:Y:S02]  /*15640*/  CS2R R30, SRZ ;  /* 0x00000000001e7805 */ /* 0x000fe4000001ff00 */
[----:B------:R2:W3:Y:S01]  /*15650*/  MUFU.EX2 R11, R60 ;  /* 0x0000003c000b7308 */ /* 0x0004e20000000800 */
[----:B0-----:R-:W-:-:S07]  /*15660*/  FADD.FTZ R5, R171, R6 ;  /* 0x00000006ab057221 */ /* 0x001fce0000010000 */
[----:B------:R-:W0:Y:S01]  /*15670*/  MUFU.EX2 R54, R54 ;  /* 0x0000003600367308 */ /* 0x000e220000000800 */
[----:B-1----:R-:W-:Y:S01]  /*15680*/  FADD.FTZ R8, R56, R7 ;  /* 0x0000000738087221 */ /* 0x002fe20000010000 */
[----:B--2---:R-:W-:Y:S02]  /*15690*/  CS2R R60, SRZ ;  /* 0x00000000003c7805 */ /* 0x004fe4000001ff00 */
[C---:B---3--:R-:W-:Y:S01]  /*156a0*/  F2FP.BF16.F32.PACK_AB R170, R11.reuse, R56 ;  /* 0x000000380baa723e */ /* 0x048fe200000010ff */
[----:B------:R-:W-:Y:S01]  /*156b0*/  FADD.FTZ R7, R11, R8 ;  /* 0x000000080b077221 */ /* 0x000fe20000010000 */
[----:B------:R-:W-:Y:S01]  /*156c0*/  CS2R R56, SRZ ;  /* 0x0000000000387805 */ /* 0x000fe2000001ff00 */
[C---:B0-----:R-:W-:Y:S01]  /*156d0*/  FADD.FTZ R6, R54.reuse, R5 ;  /* 0x0000000536067221 */ /* 0x041fe20000010000 */
[----:B------:R-:W-:Y:S01]  /*156e0*/  F2FP.BF16.F32.PACK_AB R171, R54, R171 ;  /* 0x000000ab36ab723e */ /* 0x000fe200000010ff */
[----:B------:R-:W-:Y:S01]  /*156f0*/  IMAD.MOV.U32 R5, RZ, RZ, 0x3f800000 ;  /* 0x3f800000ff057424 */ /* 0x000fe200078e00ff */
[----:B------:R-:W-:Y:S01]  /*15700*/  CS2R R54, SRZ ;  /* 0x0000000000367805 */ /* 0x000fe2000001ff00 */
[----:B------:R-:W-:Y:S06]  /*15710*/  @!P2 BRA `(.L_x_6155) ;  /* 0x00000030001ca947 */ /* 0x000fec0003800000 */
[----:B------:R-:W-:Y:S01]  /*15720*/  BSSY B1, `(.L_x_6155) ;  /* 0x0000306000017945 */ /* 0x000fe20003800000 */
[----:B------:R-:W-:Y:S02]  /*15730*/  IMAD.MOV.U32 R10, RZ, RZ, R4 ;  /* 0x000000ffff0a7224 */ /* 0x000fe400078e0004 */
[----:B------:R-:W-:Y:S02]  /*15740*/  IMAD.MOV.U32 R11, RZ, RZ, R0 ;  /* 0x000000ffff0b7224 */ /* 0x000fe400078e0000 */
[----:B------:R-:W-:Y:S02]  /*15750*/  IMAD.MOV.U32 R8, RZ, RZ, R199 ;  /* 0x000000ffff087224 */ /* 0x000fe400078e00c7 */
[----:B------:R-:W-:Y:S02]  /*15760*/  IMAD.MOV.U32 R9, RZ, RZ, R196 ;  /* 0x000000ffff097224 */ /* 0x000fe400078e00c4 */
[----:B------:R-:W-:Y:S02]  /*15770*/  IMAD.MOV.U32 R5, RZ, RZ, 0x3f800000 ;  /* 0x3f800000ff057424 */ /* 0x000fe400078e00ff */
[----:B------:R-:W-:-:S07]  /*15780*/  IMAD.MOV.U32 R119, RZ, RZ, RZ ;  /* 0x000000ffff777224 */ /* 0x000fce00078e00ff */
.L_x_6168:
[----:B------:R-:W-:-:S04]  /*15790*/  ISETP.NE.AND P2, PT, R9, 0x1, PT ;  /* 0x000000010900780c */ /* 0x000fc80003f45270 */
[----:B------:R-:W-:-:S04]  /*157a0*/  SEL R199, RZ, 0x1, P2 ;  /* 0x00000001ffc77807 */ /* 0x000fc80001000000 */
[----:B------:R-:W-:Y:S01]  /*157b0*/  LOP3.LUT R199, R8, R199, RZ, 0x3c, !PT ;  /* 0x000000c708c77212 */ /* 0x000fe200078e3cff */
[----:B------:R-:W-:Y:S06]  /*157c0*/  @!P0 BRA `(.L_x_6156) ;  /* 0x0000000000048947 */ /* 0x000fec0003800000 */
[----:B------:R-:W-:Y:S01]  /*157d0*/  BPT.TRAP 0x1 ;  /* 0x000000040000795c */ /* 0x000fe20000300000 */
.L_x_6156:
        /* <DEDUP_REMOVED lines=8> */
.L_x_6157:
[----:B------:R-:W-:Y:S01]  /*15860*/  IMAD R126, R196, 0x900, R218 ;  /* 0x00000900c47e7824 */ /* 0x000fe200078e02da */
[----:B------:R-:W-:Y:S03]  /*15870*/  BSSY B2, `(.L_x_6158) ;  /* 0x0000006000027945 */ /* 0x000fe60003800000 */
[C---:B------:R-:W-:Y:S02]  /*15880*/  VIADD R122, R126.reuse, 0x2 ;  /* 0x000000027e7a7836 */ /* 0x040fe40000000000 */
[----:B------:R-:W-:Y:S01]  /*15890*/  VIADD R124, R126, 0x4 ;  /* 0x000000047e7c7836 */ /* 0x000fe20000000000 */
[----:B-1----:R-:W-:Y:S06]  /*158a0*/  @P2 BRA `(.L_x_6159) ;  /* 0x0000000000082947 */ /* 0x002fec0003800000 */
[----:B------:R-:W1:Y:S02]  /*158b0*/  SYNCS.PHASECHK.TRANS64.TRYWAIT P2, [R13+URZ+0x30830], R0 ;  /* 0x030830000d0075a7 */ /* 0x000e64000804017f */
[----:B-1----:R-:W-:Y:S05]  /*158c0*/  @!P2 BRA `(.L_x_6160) ;  /* 0x0000011000d4a947 */ /* 0x002fea0003800000 */
.L_x_6159:
[----:B------:R-:W-:Y:S05]  /*158d0*/  BSYNC B2 ;  /* 0x0000000000027941 */ /* 0x000fea0003800000 */
.L_x_6158:
[----:B------:R-:W2:Y:S04]  /*158e0*/  LDL.64 R128, [R1+0x30] ;  /* 0x0000300001807983 */ /* 0x000ea80000100a00 */
[----:B------:R3:W-:Y:S04]  /*158f0*/  STL.64 [R1+0x90], R6 ;  /* 0x0000900601007387 */ /* 0x0007e80000100a00 */
[----:B---3--:R-:W3:Y:S01]  /*15900*/  LDL.64 R6, [R1+0x28] ;  /* 0x0000280001067983 */ /* 0x008ee20000100a00 */
[----:B------:R-:W-:Y:S01]  /*15910*/  IMAD.MOV.U32 R120, RZ, RZ, R126 ;  /* 0x000000ffff787224 */ /* 0x000fe200078e007e */
[----:B------:R-:W-:Y:S01]  /*15920*/  R2UR UR46, R122 ;  /* 0x000000007a2e72ca */ /* 0x000fe200000e0000 */
[----:B------:R-:W-:Y:S01]  /*15930*/  IMAD.MOV.U32 R122, RZ, RZ, R124 ;  /* 0x000000ffff7a7224 */ /* 0x000fe200078e007c */
[----:B------:R-:W-:Y:S01]  /*15940*/  MOV R21, UR42 ;  /* 0x0000002a00157c02 */ /* 0x000fe20008000f00 */
[----:B------:R-:W-:Y:S01]  /*15950*/  IMAD.MOV.U32 R121, RZ, RZ, 0x40000040 ;  /* 0x40000040ff797424 */ /* 0x000fe200078e00ff */
[----:B------:R-:W-:Y:S01]  /*15960*/  R2UR UR50, R120 ;  /* 0x00000000783272ca */ /* 0x000fe200000e0000 */
[----:B------:R-:W-:Y:S01]  /*15970*/  VIADD R120, R126, 0x6 ;  /* 0x000000067e787836 */ /* 0x000fe20000000000 */
[----:B------:R-:W-:Y:S01]  /*15980*/  MOV R3, UR38 ;  /* 0x0000002600037c02 */ /* 0x000fe20008000f00 */
[----:B------:R-:W-:Y:S01]  /*15990*/  IMAD.MOV.U32 R123, RZ, RZ, 0x40000040 ;  /* 0x40000040ff7b7424 */ /* 0x000fe200078e00ff */
[----:B------:R-:W-:Y:S01]  /*159a0*/  R2UR UR42, R122 ;  /* 0x000000007a2a72ca */ /* 0x000fe200000e0000 */
[----:B------:R-:W-:Y:S01]  /*159b0*/  VIADD R122, R126, 0x300 ;  /* 0x000003007e7a7836 */ /* 0x000fe20000000000 */
[----:B------:R-:W-:Y:S01]  /*159c0*/  R2UR UR38, R120 ;  /* 0x00000000782672ca */ /* 0x000fe200000e0000 */
[C---:B------:R-:W-:Y:S01]  /*159d0*/  VIADD R120, R126.reuse, 0x304 ;  /* 0x000003047e787836 */ /* 0x040fe20000000000 */
[----:B------:R-:W-:Y:S01]  /*159e0*/  IADD3 R124, R126, 0x302, RZ ;  /* 0x000003027e7c7810 */ /* 0x000fe20007ffe0ff */
[----:B------:R-:W-:Y:S01]  /*159f0*/  IMAD.MOV.U32 R125, RZ, RZ, 0x40000040 ;  /* 0x40000040ff7d7424 */ /* 0x000fe200078e00ff */
[----:B------:R-:W-:Y:S01]  /*15a00*/  R2UR UR34, R122 ;  /* 0x000000007a2272ca */ /* 0x000fe200000e0000 */
[----:B------:R-:W-:Y:S01]  /*15a10*/  VIADD R122, R126, 0x306 ;  /* 0x000003067e7a7836 */ /* 0x000fe20000000000 */
[----:B------:R-:W-:Y:S01]  /*15a20*/  R2UR UR26, R120 ;  /* 0x00000000781a72ca */ /* 0x000fe200000e0000 */
[----:B------:R-:W-:Y:S01]  /*15a30*/  VIADD R120, R126, 0x602 ;  /* 0x000006027e787836 */ /* 0x000fe20000000000 */
[----:B------:R-:W-:Y:S01]  /*15a40*/  MOV R213, UR49 ;  /* 0x0000003100d57c02 */ /* 0x000fe20008000f00 */
[-C--:B------:R-:W-:Y:S01]  /*15a50*/  FMUL.FTZ R24, R24, R14.reuse ;  /* 0x0000000e18187220 */ /* 0x080fe20000410000 */
[----:B------:R-:W-:Y:S01]  /*15a60*/  MOV R214, UR48 ;  /* 0x0000003000d67c02 */ /* 0x000fe20008000f00 */
[-C--:B------:R-:W-:Y:S01]  /*15a70*/  FMUL.FTZ R25, R25, R14.reuse ;  /* 0x0000000e19197220 */ /* 0x080fe20000410000 */
        /* <DEDUP_REMOVED lines=8> */
[----:B------:R-:W-:Y:S01]  /*15b00*/  MOV R20, UR43 ;  /* 0x0000002b00147c02 */ /* 0x000fe20008000f00 */
[-C--:B------:R-:W-:Y:S01]  /*15b10*/  FMUL.FTZ R29, R29, R14.reuse ;  /* 0x0000000e1d1d7220 */ /* 0x080fe20000410000 */
[----:B01----:R-:W-:Y:S01]  /*15b20*/  MOV R0, UR39 ;  /* 0x0000002700007c02 */ /* 0x003fe20008000f00 */
        /* <DEDUP_REMOVED lines=120> */
[----:B------:R-:W-:Y:S01]  /*162b0*/  UMOV UR24, UR56 ;  /* 0x0000003800187c82 */ /* 0x000fe20008000000 */
[----:B------:R-:W-:Y:S01]  /*162c0*/  UMOV UR25, UR57 ;  /* 0x0000003900197c82 */ /* 0x000fe20008000000 */
[----:B------:R-:W-:Y:S01]  /*162d0*/  UMOV UR20, UR52 ;  /* 0x0000003400147c82 */ /* 0x000fe20008000000 */
[----:B------:R-:W-:Y:S01]  /*162e0*/  UMOV UR21, UR53 ;  /* 0x0000003500157c82 */ /* 0x000fe20008000000 */
[----:B------:R-:W-:Y:S01]  /*162f0*/  R2UR UR48, R214 ;  /* 0x00000000d63072ca */ /* 0x000fe200000e0000 */
[----:B------:R-:W-:-:S02]  /*16300*/  WARPGROUP.DEPBAR.LE gsb0, 0x0 ;  /* 0x00008000000079c5 */ /* 0x000fc40000010000 */
[----:B------:R-:W-:-:S06]  /*16310*/  WARPGROUP.ARRIVE ;  /* 0x00000000000079c5 */ /* 0x000fcc0000000000 */
        /* <DEDUP_REMOVED lines=14> */
[----:B------:R-:W4:Y:S01]  /*16400*/  LDL.64 R20, [R1+0x10] ;  /* 0x0000100001147983 */ /* 0x000f220000100a00 */
[----:B------:R-:W-:Y:S02]  /*16410*/  WARPGROUP.DEPBAR.LE gsb0, 0x0 ;  /* 0x00008000000079c5 */ /* 0x000fe40000010000 */
[----:B------:R-:W-:Y:S01]  /*16420*/  WARPGROUP.ARRIVE ;  /* 0x00000000000079c5 */ /* 0x000fe20000000000 */
[----:B---3--:R-:W-:Y:S02]  /*16430*/  R2UR UR36, R210 ;  /* 0x00000000d22472ca */ /* 0x008fe400000e0000 */
[----:B------:R-:W-:-:S13]  /*16440*/  R2UR UR37, R211 ;  /* 0x00000000d32572ca */ /* 0x000fda00000e0000 */
[----:B------:R-:W-:Y:S01]  /*16450*/  HGMMA.64x96x16.F32.BF16 R120, gdesc[UR36], R120, gsb0 ;  /* 0x01600000247879f0 */ /* 0x000fe20008001878 */
[----:B----4-:R-:W-:Y:S02]  /*16460*/  R2UR UR32, R20 ;  /* 0x00000000142072ca */ /* 0x010fe400000e0000 */
[----:B------:R-:W-:Y:S02]  /*16470*/  R2UR UR33, R21 ;  /* 0x00000000152172ca */ /* 0x000fe400000e0000 */
[----:B--2---:R-:W-:Y:S02]  /*16480*/  R2UR UR28, R212 ;  /* 0x00000000d41c72ca */ /* 0x004fe400000e0000 */
        /* <DEDUP_REMOVED lines=24> */
[----:B------:R-:W-:-:S03]  /*16610*/  UMOV UR4, UR40 ;  /* 0x0000002800047c82 */ /* 0x000fc60008000000 */
[----:B------:R-:W-:Y:S01]  /*16620*/  UMOV UR5, UR41 ;  /* 0x0000002900057c82 */ /* 0x000fe20008000000 */
[----:B------:R-:W-:Y:S02]  /*16630*/  R2UR UR37, R4 ;  /* 0x00000000042572ca */ /* 0x000fe400000e0000 */
[----:B------:R-:W-:Y:S01]  /*16640*/  R2UR UR36, R15 ;  /* 0x000000000f2472ca */ /* 0x000fe200000e0000 */
[----:B------:R-:W-:Y:S02]  /*16650*/  WARPGROUP.DEPBAR.LE gsb0, 0x0 ;  /* 0x00008000000079c5 */ /* 0x000fe40000010000 */
[----:B------:R-:W-:-:S06]  /*16660*/  WARPGROUP.ARRIVE ;  /* 0x00000000000079c5 */ /* 0x000fcc0000000000 */
[----:B------:R-:W-:Y:S04]  /*16670*/  HGMMA.64x96x16.F32.BF16 R120, gdesc[UR4], R120, gsb0 ;  /* 0x01600000047879f0 */ /* 0x000fe80008001878 */
[----:B------:R-:W-:Y:S01]  /*16680*/  UMOV UR8, UR36 ;  /* 0x0000002400087c82 */ /* 0x000fe20008000000 */
[----:B------:R-:W-:Y:S01]  /*16690*/  UMOV UR9, UR37 ;  /* 0x0000002500097c82 */ /* 0x000fe20008000000 */
[----:B------:R-:W-:Y:S01]  /*166a0*/  R2UR UR39, R0 ;  /* 0x00000000002772ca */ /* 0x000fe200000e0000 */
[----:B------:R-:W-:Y:S02]  /*166b0*/  WARPGROUP.DEPBAR.LE gsb0, 0x0 ;  /* 0x00008000000079c5 */ /* 0x000fe40000010000 */
[----:B------:R-:W-:-:S06]  /*166c0*/  WARPGROUP.ARRIVE ;  /* 0x00000000000079c5 */ /* 0x000fcc0000000000 */
[----:B------:R-:W-:Y:S01]  /*166d0*/  HGMMA.64x96x16.F32.BF16 R120, gdesc[UR8], R120, gsb0 ;  /* 0x01600000087879f0 */ /* 0x000fe20008001878 */
[----:B------:R-:W-:Y:S02]  /*166e0*/  R2UR UR38, R3 ;  /* 0x00000000032672ca */ /* 0x000fe400000e0000 */
[----:B------:R-:W-:Y:S02]  /*166f0*/  WARPGROUP.DEPBAR.LE gsb0, 0x0 ;  /* 0x00008000000079c5 */ /* 0x000fe40000010000 */
[----:B0-----:R-:W-:Y:S11]  /*16700*/  @!P0 BRA `(.L_x_6161) ;  /* 0x0000000000048947 */ /* 0x001ff60003800000 */
[----:B------:R-:W-:Y:S01]  /*16710*/  BPT.TRAP 0x1 ;  /* 0x000000040000795c */ /* 0x000fe20000300000 */
.L_x_6161:
[----:B------:R-:W-:Y:S01]  /*16720*/  SHF.L.U32 R0, R8, 0x1f, RZ ;  /* 0x0000001f08007819 */ /* 0x000fe200000006ff */
[----:B------:R-:W-:-:S04]  /*16730*/  IMAD R15, R9, 0x8, R2 ;  /* 0x00000008090f7824 */ /* 0x000fc800078e0202 */
[----:B------:R0:W1:Y:S01]  /*16740*/  SYNCS.PHASECHK.TRANS64.TRYWAIT P2, [R15+URZ+0x30850], R0 ;  /* 0x030850000f0075a7 */ /* 0x000062000804017f */
[----:B------:R-:W-:Y:S05]  /*16750*/  @!P0 BRA `(.L_x_6162) ;  /* 0x0000000000048947 */ /* 0x000fea0003800000 */
[----:B------:R-:W-:Y:S01]  /*16760*/  BPT.TRAP 0x1 ;  /* 0x000000040000795c */ /* 0x000fe20000300000 */
.L_x_6162:
[----:B------:R-:W-:Y:S04]  /*16770*/  BSSY B2, `(.L_x_6163) ;  /* 0x0000004000027945 */ /* 0x000fe80003800000 */
[----:B-1----:R-:W-:Y:S05]  /*16780*/  @P2 BRA `(.L_x_6164) ;  /* 0x0000000000082947 */ /* 0x002fea0003800000 */
[----:B------:R-:W1:Y:S02]  /*16790*/  SYNCS.PHASECHK.TRANS64.TRYWAIT P2, [R15+URZ+0x30850], R0 ;  /* 0x030850000f0075a7 */ /* 0x000e64000804017f */
[----:B-1----:R-:W-:Y:S05]  /*167a0*/  @!P2 BRA `(.L_x_6165) ;  /* 0x000001040030a947 */ /* 0x002fea0003800000 */
.L_x_6164:
[----:B------:R-:W-:Y:S05]  /*167b0*/  BSYNC B2 ;  /* 0x0000000000027941 */ /* 0x000fea0003800000 */
.L_x_6163:
        /* <DEDUP_REMOVED lines=48> */
.L_x_6166:
[----:B------:R-:W2:Y:S01]  /*16ac0*/  LDL R0, [R1+0x38] ;  /* 0x0000380001007983 */ /* 0x000ea20000100800 */
        /* <DEDUP_REMOVED lines=37> */
[----:B------:R-:W-:-:S05]  /*16d20*/  VIADD R13, R13, 0x30840 ;  /* 0x000308400d0d7836 */ /* 0x000fca0000000000 */
[----:B------:R-:W-:Y:S02]  /*16d30*/  PRMT R13, R217, 0x654, R13 ;  /* 0x00000654d90d7816 */ /* 0x000fe4000000000d */
[----:B------:R-:W-:Y:S02]  /*16d40*/  MUFU.TANH R126, R126 ;  /* 0x0000007e007e7308 */ /* 0x000fe40000002400 */
[----:B------:R4:W-:Y:S06]  /*16d50*/  SYNCS.ARRIVE.TRANS64.RED.A1T0 RZ, [R13+URZ], RZ ;  /* 0x000000ff0dff79a7 */ /* 0x0009ec000810043f */
        /* <DEDUP_REMOVED lines=21> */
[----:B0-----:R-:W-:-:S05]  /*16eb0*/  @P1 IMAD.HI.U32 R4, R0, R4, RZ ;  /* 0x0000000400041227 */ /* 0x001fca00078e00ff */
[----:B-1----:R-:W-:Y:S01]  /*16ec0*/  @P1 SHF.R.U32.HI R0, RZ, R3, R4 ;  /* 0x00000003ff001219 */ /* 0x002fe20000011604 */
[----:B------:R-:W-:Y:S01]  /*16ed0*/  FMUL.FTZ R3, R122, UR39 ;  /* 0x000000277a037c20 */ /* 0x000fe20008410000 */
[----:B------:R-:W-:Y:S01]  /*16ee0*/  FMUL.FTZ R122, R125, UR39 ;  /* 0x000000277d7a7c20 */ /* 0x000fe20008410000 */
[----:B------:R-:W-:Y:S01]  /*16ef0*/  FMUL.FTZ R125, R132, UR39 ;  /* 0x00000027847d7c20 */ /* 0x000fe20008410000 */
[----:B------:R-:W-:Y:S01]  /*16f00*/  IMAD.MOV.U32 R132, RZ, RZ, -0x60 ;  /* 0xffffffa0ff847424 */ /* 0x000fe200078e00ff */
[----:B------:R-:W0:Y:S01]  /*16f10*/  SHFL.IDX PT, R141, R0, RZ, 0x1c1f ;  /* 0x001c1fff008d7589 */ /* 0x000e2200000e0000 */
[----:B------:R-:W-:Y:S01]  /*16f20*/  FMUL.FTZ R4, R123, UR39 ;  /* 0x000000277b047c20 */ /* 0x000fe20008410000 */
[----:B------:R-:W-:Y:S01]  /*16f30*/  FMUL.FTZ R123, R128, UR39 ;  /* 0x00000027807b7c20 */ /* 0x000fe20008410000 */
[----:B------:R-:W-:Y:S01]  /*16f40*/  IMAD R132, R12, R132, 0x1 ;  /* 0x000000010c847424 */ /* 0x000fe200078e0284 */
[----:B------:R-:W1:Y:S01]  /*16f50*/  MUFU.TANH R122, R122 ;  /* 0x0000007a007a7308 */ /* 0x000e620000002400 */
[----:B------:R-:W-:Y:S01]  /*16f60*/  FMUL.FTZ R128, R148, UR39 ;  /* 0x0000002794807c20 */ /* 0x000fe20008410000 */
[----:B------:R-:W-:Y:S01]  /*16f70*/  FMUL.FTZ R148, R160, UR39 ;  /* 0x00000027a0947c20 */ /* 0x000fe20008410000 */
[----:B------:R-:W-:Y:S01]  /*16f80*/  IMAD R140, R229, -0x2, R132 ;  /* 0xfffffffee58c7824 */ /* 0x000fe200078e0284 */
[----:B------:R-:W2:Y:S04]  /*16f90*/  SHFL.IDX PT, R161, R0, 0x1, 0x1c1f ;  /* 0x003c1f0000a17f89 */ /* 0x000ea800000e0000 */
[----:B------:R-:W-:Y:S01]  /*16fa0*/  IADD3 R140, -R226, R140, R227 ;  /* 0x0000008ce28c7210 */ /* 0x000fe20007ffe1e3 */
[----:B------:R-:W1:Y:S08]  /*16fb0*/  MUFU.TANH R123, R123 ;  /* 0x0000007b007b7308 */ /* 0x000e700000002400 */
[----:B------:R-:W1:Y:S01]  /*16fc0*/  MUFU.TANH R125, R125 ;  /* 0x0000007d007d7308 */ /* 0x000e620000002400 */
[----:B0-----:R-:W-:-:S05]  /*16fd0*/  IMAD.IADD R141, R140, 0x1, R141 ;  /* 0x000000018c8d7824 */ /* 0x001fca00078e028d */
[C---:B------:R-:W-:Y:S02]  /*16fe0*/  ISETP.GT.AND P5, PT, R141.reuse, RZ, PT ;  /* 0x000000ff8d00720c */ /* 0x040fe40003fa4270 */
[----:B------:R-:W0:Y:S01]  /*16ff0*/  MUFU.TANH R128, R128 ;  /* 0x0000008000807308 */ /* 0x000e220000002400 */
[C---:B------:R-:W-:Y:S01]  /*17000*/  ISETP.GT.AND P2, PT, R141.reuse, 0x1, PT ;  /* 0x000000018d00780c */ /* 0x040fe20003f44270 */
[----:B--2---:R-:W-:Y:S01]  /*17010*/  IMAD.IADD R140, R140, 0x1, R161 ;  /* 0x000000018c8c7824 */ /* 0x004fe200078e02a1 */
[C---:B------:R-:W-:Y:S02]  /*17020*/  ISETP.GT.AND P4, PT, R141.reuse, 0x8, PT ;  /* 0x000000088d00780c */ /* 0x040fe40003f84270 */
[C---:B------:R-:W-:Y:S02]  /*17030*/  ISETP.GT.AND P3, PT, R141.reuse, 0x9, PT ;  /* 0x000000098d00780c */ /* 0x040fe40003f64270 */
[----:B------:R-:W-:Y:S01]  /*17040*/  ISETP.GT.AND P6, PT, R141, 0x10, PT ;  /* 0x000000108d00780c */ /* 0x000fe20003fc4270 */
[----:B------:R2:W0:Y:S01]  /*17050*/  MUFU.TANH R132, R153 ;  /* 0x0000009900847308 */ /* 0x0004220000002400 */
[----:B---3--:R-:W-:-:S02]  /*17060*/  FSEL R135, R21, -INF , P5 ;  /* 0xff80000015877808 */ /* 0x008fc40002800000 */
[C---:B------:R-:W-:Y:S02]  /*17070*/  ISETP.GT.AND P5, PT, R141.reuse, 0x11, PT ;  /* 0x000000118d00780c */ /* 0x040fe40003fa4270 */
[----:B----4-:R-:W-:Y:S02]  /*17080*/  FSEL R21, R120, -INF , P2 ;  /* 0xff80000078157808 */ /* 0x010fe40001000000 */
[----:B------:R-:W-:Y:S01]  /*17090*/  ISETP.GT.AND P2, PT, R141, 0x18, PT ;  /* 0x000000188d00780c */ /* 0x000fe20003f44270 */
[----:B------:R-:W3:Y:S01]  /*170a0*/  MUFU.TANH R148, R148 ;  /* 0x0000009400947308 */ /* 0x000ee20000002400 */
[----:B------:R-:W-:Y:S01]  /*170b0*/  FSEL R120, R121, -INF , P4 ;  /* 0xff80000079787808 */ /* 0x000fe20002000000 */
[----:B--2---:R-:W-:Y:S01]  /*170c0*/  FMUL.FTZ R153, R165, UR39 ;  /* 0x00000027a5997c20 */ /* 0x004fe20008410000 */
[----:B------:R-:W-:Y:S02]  /*170d0*/  ISETP.GT.AND P4, PT, R141, 0x19, PT ;  /* 0x000000198d00780c */ /* 0x000fe40003f84270 */
[----:B-1----:R-:W-:-:S02]  /*170e0*/  FSEL R121, R122, -INF , P3 ;  /* 0xff8000007a797808 */ /* 0x002fc40001800000 */
[----:B------:R-:W-:Y:S01]  /*170f0*/  ISETP.GT.AND P3, PT, R141, 0x20, PT ;  /* 0x000000208d00780c */ /* 0x000fe20003f64270 */
[----:B------:R-:W-:Y:S01]  /*17100*/  MUFU.TANH R153, R153 ;  /* 0x0000009900997308 */ /* 0x000fe20000002400 */
[----:B------:R-:W-:Y:S02]  /*17110*/  FSEL R122, R123, -INF , P6 ;  /* 0xff8000007b7a7808 */ /* 0x000fe40003000000 */
[----:B------:R-:W-:Y:S02]  /*17120*/  FSEL R123, R124, -INF , P5 ;  /* 0xff8000007c7b7808 */ /* 0x000fe40002800000 */
[----:B------:R-:W-:Y:S02]  /*17130*/  FSEL R124, R125, -INF , P2 ;  /* 0xff8000007d7c7808 */ /* 0x000fe40001000000 */
[----:B------:R-:W-:Y:S01]  /*17140*/  FSEL R125, R126, -INF , P4 ;  /* 0xff8000007e7d7808 */ /* 0x000fe20002000000 */
[----:B------:R-:W1:Y:S01]  /*17150*/  MUFU.TANH R3, R3 ;  /* 0x0000000300037308 */ /* 0x000e620000002400 */
[----:B------:R-:W-:-:S02]  /*17160*/  FSEL R126, R127, -INF , P3 ;  /* 0xff8000007f7e7808 */ /* 0x000fc40001800000 */
[C---:B------:R-:W-:Y:S02]  /*17170*/  ISETP.GT.AND P6, PT, R141.reuse, 0x21, PT ;  /* 0x000000218d00780c */ /* 0x040fe40003fc4270 */
[C---:B------:R-:W-:Y:S02]  /*17180*/  ISETP.GT.AND P5, PT, R141.reuse, 0x28, PT ;  /* 0x000000288d00780c */ /* 0x040fe40003fa4270 */
[C---:B------:R-:W-:Y:S01]  /*17190*/  ISETP.GT.AND P2, PT, R141.reuse, 0x29, PT ;  /* 0x000000298d00780c */ /* 0x040fe20003f44270 */
[----:B------:R-:W-:Y:S01]  /*171a0*/  MUFU.TANH R4, R4 ;  /* 0x0000000400047308 */ /* 0x000fe20000002400 */
[C---:B------:R-:W-:Y:S02]  /*171b0*/  ISETP.GT.AND P4, PT, R141.reuse, 0x30, PT ;  /* 0x000000308d00780c */ /* 0x040fe40003f84270 */
[----:B------:R-:W-:Y:S02]  /*171c0*/  ISETP.GT.AND P3, PT, R141, 0x31, PT ;  /* 0x000000318d00780c */ /* 0x000fe40003f64270 */
[----:B------:R-:W-:-:S02]  /*171d0*/  FSEL R134, R134, -INF , P6 ;  /* 0xff80000086867808 */ /* 0x000fc40003000000 */
[----:B------:R-:W-:Y:S02]  /*171e0*/  FSEL R137, R137, -INF , P5 ;  /* 0xff80000089897808 */ /* 0x000fe40002800000 */
[----:B------:R-:W-:Y:S02]  /*171f0*/  FSEL R136, R136, -INF , P2 ;  /* 0xff80000088887808 */ /* 0x000fe40001000000 */
[----:B------:R-:W-:Y:S02]  /*17200*/  FSEL R127, R133, -INF , P4 ;  /* 0xff800000857f7808 */ /* 0x000fe40002000000 */
[----:B------:R-:W-:Y:S02]  /*17210*/  FSEL R131, R131, -INF , P3 ;  /* 0xff80000083837808 */ /* 0x000fe40001800000 */
[C---:B------:R-:W-:Y:S02]  /*17220*/  ISETP.GT.AND P6, PT, R141.reuse, 0x38, PT ;  /* 0x000000388d00780c */ /* 0x040fe40003fc4270 */
[----:B------:R-:W-:-:S02]  /*17230*/  ISETP.GT.AND P5, PT, R141, 0x39, PT ;  /* 0x000000398d00780c */ /* 0x000fc40003fa4270 */
[C---:B------:R-:W-:Y:S02]  /*17240*/  ISETP.GT.AND P2, PT, R141.reuse, 0x40, PT ;  /* 0x000000408d00780c */ /* 0x040fe40003f44270 */
[C---:B------:R-:W-:Y:S02]  /*17250*/  ISETP.GT.AND P4, PT, R141.reuse, 0x41, PT ;  /* 0x000000418d00780c */ /* 0x040fe40003f84270 */
[----:B------:R-:W-:Y:S02]  /*17260*/  ISETP.GT.AND P3, PT, R141, 0x48, PT ;  /* 0x000000488d00780c */ /* 0x000fe40003f64270 */
[----:B0-----:R-:W-:Y:S02]  /*17270*/  FSEL R128, R128, -INF , P6 ;  /* 0xff80000080807808 */ /* 0x001fe40003000000 */
[----:B------:R-:W-:Y:S02]  /*17280*/  FSEL R129, R129, -INF , P5 ;  /* 0xff80000081817808 */ /* 0x000fe40002800000 */
[----:B------:R-:W-:-:S02]  /*17290*/  FSEL R130, R130, -INF , P2 ;  /* 0xff80000082827808 */ /* 0x000fc40001000000 */
[----:B------:R-:W-:Y:S02]  /*172a0*/  FSEL R132, R132, -INF , P4 ;  /* 0xff80000084847808 */ /* 0x000fe40002000000 */
[----:B------:R-:W-:Y:S02]  /*172b0*/  FSEL R133, R145, -INF , P3 ;  /* 0xff80000091857808 */ /* 0x000fe40001800000 */
[C---:B------:R-:W-:Y:S02]  /*172c0*/  ISETP.GT.AND P6, PT, R141.reuse, 0x49, PT ;  /* 0x000000498d00780c */ /* 0x040fe40003fc4270 */
[C---:B------:R-:W-:Y:S02]  /*172d0*/  ISETP.GT.AND P5, PT, R141.reuse, 0x50, PT ;  /* 0x000000508d00780c */ /* 0x040fe40003fa4270 */
[C---:B------:R-:W-:Y:S02]  /*172e0*/  ISETP.GT.AND P2, PT, R141.reuse, 0x51, PT ;  /* 0x000000518d00780c */ /* 0x040fe40003f44270 */
[----:B------:R-:W-:-:S02]  /*172f0*/  ISETP.GT.AND P4, PT, R141, 0x58, PT ;  /* 0x000000588d00780c */ /* 0x000fc40003f84270 */
[----:B------:R-:W-:Y:S02]  /*17300*/  ISETP.GT.AND P3, PT, R141, 0x59, PT ;  /* 0x000000598d00780c */ /* 0x000fe40003f64270 */
[----:B------:R0:W-:Y:S01]  /*17310*/  MUFU.TANH R141, R144 ;  /* 0x00000090008d7308 */ /* 0x0001e20000002400 */
[----:B---3--:R-:W-:Y:S02]  /*17320*/  FSEL R148, R148, -INF , P5 ;  /* 0xff80000094947808 */ /* 0x008fe40002800000 */
[----:B------:R-:W-:Y:S02]  /*17330*/  FSEL R149, R149, -INF , P2 ;  /* 0xff80000095957808 */ /* 0x000fe40001000000 */
[C---:B------:R-:W-:Y:S02]  /*17340*/  ISETP.GT.AND P5, PT, R140.reuse, RZ, PT ;  /* 0x000000ff8c00720c */ /* 0x040fe40003fa4270 */
[----:B------:R-:W-:Y:S02]  /*17350*/  ISETP.GT.AND P2, PT, R140, 0x9, PT ;  /* 0x000000098c00780c */ /* 0x000fe40003f44270 */
[----:B0-----:R-:W-:-:S02]  /*17360*/  FMNMX.FTZ R144, R135, R11, !PT ;  /* 0x0000000b87907209 */ /* 0x001fc40007810000 */
[----:B-1----:R-:W-:Y:S01]  /*17370*/  FSEL R161, R3, -INF , P5 ;  /* 0xff80000003a17808 */ /* 0x002fe20002800000 */
[----:B------:R-:W-:Y:S01]  /*17380*/  IMAD.U32 R3, RZ, RZ, UR43 ;  /* 0x0000002bff037e24 */ /* 0x000fe2000f8e00ff */
[----:B------:R-:W-:Y:S02]  /*17390*/  FMNMX.FTZ R144, R21, R144, !PT ;  /* 0x0000009015907209 */ /* 0x000fe40007810000 */
[----:B------:R-:W-:Y:S02]  /*173a0*/  FSEL R8, R8, -INF , P2 ;  /* 0xff80000008087808 */ /* 0x000fe40001000000 */
[----:B------:R-:W-:Y:S02]  /*173b0*/  FMNMX.FTZ R144, R120, R144, !PT ;  /* 0x0000009078907209 */ /* 0x000fe40007810000 */
[----:B------:R-:W-:Y:S02]  /*173c0*/  ISETP.GT.AND P5, PT, R140, 0x11, PT ;  /* 0x000000118c00780c */ /* 0x000fe40003fa4270 */
[----:B------:R-:W-:-:S02]  /*173d0*/  FMNMX.FTZ R144, R121, R144, !PT ;  /* 0x0000009079907209 */ /* 0x000fc40007810000 */
[----:B------:R-:W-:Y:S02]  /*173e0*/  FSEL R14, R14, -INF , P5 ;  /* 0xff8000000e0e7808 */ /* 0x000fe40002800000 */
[----:B------:R-:W-:Y:S02]  /*173f0*/  FMNMX.FTZ R144, R122, R144, !PT ;  /* 0x000000907a907209 */ /* 0x000fe40007810000 */
[----:B------:R-:W-:Y:S02]  /*17400*/  ISETP.GT.AND P2, PT, R140, 0x20, PT ;  /* 0x000000208c00780c */ /* 0x000fe40003f44270 */
[----:B------:R-:W-:Y:S02]  /*17410*/  FMNMX.FTZ R144, R123, R144, !PT ;  /* 0x000000907b907209 */ /* 0x000fe40007810000 */
[----:B------:R-:W-:Y:S02]  /*17420*/  FSEL R138, R138, -INF , P2 ;  /* 0xff8000008a8a7808 */ /* 0x000fe40001000000 */
[----:B------:R-:W-:-:S02]  /*17430*/  FMNMX.FTZ R144, R124, R144, !PT ;  /* 0x000000907c907209 */ /* 0x000fc40007810000 */
[----:B------:R-:W-:Y:S02]  /*17440*/  ISETP.GT.AND P5, PT, R140, 0x28, PT ;  /* 0x000000288c00780c */ /* 0x000fe40003fa4270 */
[----:B------:R-:W-:Y:S02]  /*17450*/  FMNMX.FTZ R144, R125, R144, !PT ;  /* 0x000000907d907209 */ /* 0x000fe40007810000 */
[----:B------:R-:W-:Y:S02]  /*17460*/  FSEL R142, R142, -INF , P5 ;  /* 0xff8000008e8e7808 */ /* 0x000fe40002800000 */
[----:B------:R-:W-:Y:S02]  /*17470*/  FMNMX.FTZ R144, R126, R144, !PT ;  /* 0x000000907e907209 */ /* 0x000fe40007810000 */
[----:B------:R-:W-:Y:S02]  /*17480*/  ISETP.GT.AND P2, PT, R140, 0x31, PT ;  /* 0x000000318c00780c */ /* 0x000fe40003f44270 */
[----:B------:R-:W-:-:S02]  /*17490*/  FMNMX.FTZ R145, R134, R144, !PT ;  /* 0x0000009086917209 */ /* 0x000fc40007810000 */
[----:B------:R-:W0:Y:S01]  /*174a0*/  MUFU.TANH R144, R157 ;  /* 0x0000009d00907308 */ /* 0x000e220000002400 */
[----:B------:R-:W-:Y:S02]  /*174b0*/  FSEL R147, R147, -INF , P2 ;  /* 0xff80000093937808 */ /* 0x000fe40001000000 */
[----:B------:R-:W-:Y:S02]  /*174c0*/  FMNMX.FTZ R145, R137, R145, !PT ;  /* 0x0000009189917209 */ /* 0x000fe40007810000 */
[----:B------:R-:W-:Y:S02]  /*174d0*/  ISETP.GT.AND P5, PT, R140, 0x39, PT ;  /* 0x000000398c00780c */ /* 0x000fe40003fa4270 */
[----:B------:R-:W-:Y:S02]  /*174e0*/  FMNMX.FTZ R145, R136, R145, !PT ;  /* 0x0000009188917209 */ /* 0x000fe40007810000 */
[----:B------:R-:W-:Y:S02]  /*174f0*/  ISETP.GT.AND P2, PT, R140, 0x48, PT ;  /* 0x000000488c00780c */ /* 0x000fe40003f44270 */
[----:B------:R-:W-:-:S04]  /*17500*/  FMNMX.FTZ R145, R127, R145, !PT ;  /* 0x000000917f917209 */ /* 0x000fc80007810000 */
[----:B------:R-:W-:Y:S02]  /*17510*/  FMNMX.FTZ R145, R131, R145, !PT ;  /* 0x0000009183917209 */ /* 0x000fe40007810000 */
[----:B0-----:R-:W-:Y:S02]  /*17520*/  FSEL R144, R144, -INF , P6 ;  /* 0xff80000090907808 */ /* 0x001fe40003000000 */
[----:B------:R-:W-:Y:S02]  /*17530*/  FMNMX.FTZ R145, R128, R145, !PT ;  /* 0x0000009180917209 */ /* 0x000fe40007810000 */
[----:B------:R-:W-:Y:S02]  /*17540*/  ISETP.GT.AND P6, PT, R140, 0x10, PT ;  /* 0x000000108c00780c */ /* 0x000fe40003fc4270 */
[----:B------:R-:W-:Y:S02]  /*17550*/  FMNMX.FTZ R152, R129, R145, !PT ;  /* 0x0000009181987209 */ /* 0x000fe40007810000 */
[----:B------:R-:W0:Y:S01]  /*17560*/  MUFU.TANH R145, R164 ;  /* 0x000000a400917308 */ /* 0x000e220000002400 */
[----:B------:R-:W-:-:S02]  /*17570*/  FSEL R9, R9, -INF , P6 ;  /* 0xff80000009097808 */ /* 0x000fc40003000000 */
[----:B------:R-:W-:Y:S02]  /*17580*/  FMNMX.FTZ R152, R130, R152, !PT ;  /* 0x0000009882987209 */ /* 0x000fe40007810000 */
[----:B------:R-:W-:Y:S02]  /*17590*/  ISETP.GT.AND P6, PT, R140, 0x21, PT ;  /* 0x000000218c00780c */ /* 0x000fe40003fc4270 */
[----:B------:R-:W-:Y:S02]  /*175a0*/  FMNMX.FTZ R152, R132, R152, !PT ;  /* 0x0000009884987209 */ /* 0x000fe40007810000 */
[----:B------:R-:W-:Y:S02]  /*175b0*/  FSEL R139, R139, -INF , P6 ;  /* 0xff8000008b8b7808 */ /* 0x000fe40003000000 */
[----:B------:R-:W-:Y:S02]  /*175c0*/  FMNMX.FTZ R152, R133, R152, !PT ;  /* 0x0000009885987209 */ /* 0x000fe40007810000 */
[----:B------:R-:W-:-:S02]  /*175d0*/  ISETP.GT.AND P6, PT, R140, 0x38, PT ;  /* 0x000000388c00780c */ /* 0x000fc40003fc4270 */
[----:B------:R-:W-:Y:S02]  /*175e0*/  FMNMX.FTZ R156, R144, R152, !PT ;  /* 0x00000098909c7209 */ /* 0x000fe40007810000 */
[----:B0-----:R-:W-:Y:S01]  /*175f0*/  FSEL R145, R145, -INF , P4 ;  /* 0xff80000091917808 */ /* 0x001fe20002000000 */
[----:B------:R0:W1:Y:S01]  /*17600*/  MUFU.TANH R152, R146 ;  /* 0x0000009200987308 */ /* 0x0000620000002400 */
[----:B------:R-:W-:Y:S02]  /*17610*/  FMNMX.FTZ R156, R148, R156, !PT ;  /* 0x0000009c949c7209 */ /* 0x000fe40007810000 */
[----:B------:R-:W-:Y:S02]  /*17620*/  ISETP.GT.AND P4, PT, R140, 0x8, PT ;  /* 0x000000088c00780c */ /* 0x000fe40003f84270 */
[----:B------:R-:W-:Y:S02]  /*17630*/  FMNMX.FTZ R156, R149, R156, !PT ;  /* 0x0000009c959c7209 */ /* 0x000fe40007810000 */
[----:B------:R-:W-:-:S02]  /*17640*/  FSEL R5, R5, -INF , P4 ;  /* 0xff80000005057808 */ /* 0x000fc40002000000 */
[----:B0-----:R-:W-:Y:S01]  /*17650*/  FSEL R146, R153, -INF , P3 ;  /* 0xff80000099927808 */ /* 0x001fe20001800000 */
[----:B------:R-:W-:Y:S01]  /*17660*/  FMUL.FTZ R153, R150, UR39 ;  /* 0x0000002796997c20 */ /* 0x000fe20008410000 */
[----:B------:R-:W-:Y:S01]  /*17670*/  FMNMX.FTZ R156, R145, R156, !PT ;  /* 0x0000009c919c7209 */ /* 0x000fe20007810000 */
[----:B------:R-:W-:Y:S01]  /*17680*/  FMUL.FTZ R150, R151, UR39 ;  /* 0x0000002797967c20 */ /* 0x000fe20008410000 */
[----:B------:R-:W-:Y:S01]  /*17690*/  ISETP.GT.AND P3, PT, R140, 0x1, PT ;  /* 0x000000018c00780c */ /* 0x000fe20003f64270 */
[----:B------:R-:W-:Y:S01]  /*176a0*/  FMUL.FTZ R151, R154, UR39 ;  /* 0x000000279a977c20 */ /* 0x000fe20008410000 */
[----:B------:R-:W-:Y:S01]  /*176b0*/  FMNMX.FTZ R156, R146, R156, !PT ;  /* 0x0000009c929c7209 */ /* 0x000fe20007810000 */
[----:B------:R-:W0:Y:S01]  /*176c0*/  MUFU.TANH R153, R153 ;  /* 0x0000009900997308 */ /* 0x000e220000002400 */
[----:B------:R-:W-:Y:S01]  /*176d0*/  ISETP.GT.AND P4, PT, R140, 0x19, PT ;  /* 0x000000198c00780c */ /* 0x000fe20003f84270 */
[----:B------:R-:W-:Y:S01]  /*176e0*/  FMUL.FTZ R154, R155, UR39 ;  /* 0x000000279b9a7c20 */ /* 0x000fe20008410000 */
[----:B------:R-:W-:Y:S01]  /*176f0*/  FMUL.FTZ R155, R158, UR39 ;  /* 0x000000279e9b7c20 */ /* 0x000fe20008410000 */
[----:B------:R-:W2:Y:S01]  /*17700*/  SHFL.BFLY PT, R157, R156, 0x2, 0x1f ;  /* 0x0c401f009c9d7f89 */ /* 0x000ea200000e0000 */
[----:B------:R-:W-:Y:S01]  /*17710*/  FSEL R141, R141, -INF , P4 ;  /* 0xff8000008d8d7808 */ /* 0x000fe20002000000 */
[----:B------:R-:W-:Y:S01]  /*17720*/  FMUL.FTZ R158, R163, UR39 ;  /* 0x00000027a39e7c20 */ /* 0x000fe20008410000 */
[----:B------:R-:W-:Y:S01]  /*17730*/  ISETP.GT.AND P4, PT, R140, 0x30, PT ;  /* 0x000000308c00780c */ /* 0x000fe20003f84270 */
[----:B------:R-:W3:Y:S03]  /*17740*/  MUFU.TANH R150, R150 ;  /* 0x0000009600967308 */ /* 0x000ee60000002400 */
[----:B-1----:R-:W-:-:S02]  /*17750*/  FSEL R152, R152, -INF , P4 ;  /* 0xff80000098987808 */ /* 0x002fc40002000000 */
[----:B------:R-:W-:-:S03]  /*17760*/  ISETP.GT.AND P4, PT, R140, 0x41, PT ;  /* 0x000000418c00780c */ /* 0x000fc60003f84270 */
[----:B------:R-:W1:Y:S01]  /*17770*/  MUFU.TANH R151, R151 ;  /* 0x0000009700977308 */ /* 0x000e620000002400 */
[----:B0-----:R-:W-:Y:S02]  /*17780*/  FSEL R153, R153, -INF , P6 ;  /* 0xff80000099997808 */ /* 0x001fe40003000000 */
[----:B------:R-:W-:-:S05]  /*17790*/  ISETP.GT.AND P6, PT, R140, 0x49, PT ;  /* 0x000000498c00780c */ /* 0x000fca0003fc4270 */
[----:B------:R-:W0:Y:S01]  /*177a0*/  MUFU.TANH R154, R154 ;  /* 0x0000009a009a7308 */ /* 0x000e220000002400 */
[----:B---3--:R-:W-:Y:S02]  /*177b0*/  FSEL R150, R150, -INF , P5 ;  /* 0xff80000096967808 */ /* 0x008fe40002800000 */
[----:B------:R-:W-:Y:S02]  /*177c0*/  ISETP.GT.AND P5, PT, R140, 0x50, PT ;  /* 0x000000508c00780c */ /* 0x000fe40003fa4270 */
[----:B--2---:R-:W-:Y:S01]  /*177d0*/  FMNMX.FTZ R160, R156, R157, !PT ;  /* 0x0000009d9ca07209 */ /* 0x004fe20007810000 */
[----:B------:R-:W-:Y:S01]  /*177e0*/  FMUL.FTZ R157, R162, UR39 ;  /* 0x00000027a29d7c20 */ /* 0x000fe20008410000 */
[----:B------:R-:W-:Y:S01]  /*177f0*/  FSEL R162, R4, -INF , P3 ;  /* 0xff80000004a27808 */ /* 0x000fe20001800000 */
[----:B------:R-:W-:Y:S01]  /*17800*/  FMUL.FTZ R156, R159, UR39 ;  /* 0x000000279f9c7c20 */ /* 0x000fe20008410000 */
[----:B------:R-:W-:Y:S01]  /*17810*/  FMNMX.FTZ R4, R161, R10, !PT ;  /* 0x0000000aa1047209 */ /* 0x000fe20007810000 */
[----:B------:R-:W2:Y:S01]  /*17820*/  SHFL.BFLY PT, R0, R160, 0x1, 0x1f ;  /* 0x0c201f00a0007f89 */ /* 0x000ea200000e0000 */
[----:B------:R-:W-:Y:S01]  /*17830*/  ISETP.GT.AND P3, PT, R140, 0x18, PT ;  /* 0x000000188c00780c */ /* 0x000fe20003f64270 */
[----:B------:R-:W3:Y:S01]  /*17840*/  MUFU.TANH R155, R155 ;  /* 0x0000009b009b7308 */ /* 0x000ee20000002400 */
[----:B------:R-:W-:Y:S01]  /*17850*/  FMNMX.FTZ R4, R162, R4, !PT ;  /* 0x00000004a2047209 */ /* 0x000fe20007810000 */
[----:B------:R-:W-:Y:S01]  /*17860*/  FMUL.FTZ R159, R166, UR39 ;  /* 0x00000027a69f7c20 */ /* 0x000fe20008410000 */
[----:B------:R-:W-:-:S02]  /*17870*/  FSEL R20, R20, -INF , P3 ;  /* 0xff80000014147808 */ /* 0x000fc40001800000 */
[----:B------:R-:W-:Y:S02]  /*17880*/  FMNMX.FTZ R4, R5, R4, !PT ;  /* 0x0000000405047209 */ /* 0x000fe40007810000 */
[----:B------:R-:W-:Y:S01]  /*17890*/  ISETP.GT.AND P3, PT, R140, 0x29, PT ;  /* 0x000000298c00780c */ /* 0x000fe20003f64270 */
[----:B------:R-:W4:Y:S01]  /*178a0*/  MUFU.TANH R156, R156 ;  /* 0x0000009c009c7308 */ /* 0x000f220000002400 */
[----:B------:R-:W-:Y:S02]  /*178b0*/  FMNMX.FTZ R4, R8, R4, !PT ;  /* 0x0000000408047209 */ /* 0x000fe40007810000 */
[----:B------:R-:W-:Y:S02]  /*178c0*/  FSEL R143, R143, -INF , P3 ;  /* 0xff8000008f8f7808 */ /* 0x000fe40001800000 */
[----:B------:R-:W-:Y:S02]  /*178d0*/  FMNMX.FTZ R4, R9, R4, !PT ;  /* 0x0000000409047209 */ /* 0x000fe40007810000 */
[----:B------:R-:W-:Y:S01]  /*178e0*/  ISETP.GT.AND P3, PT, R140, 0x40, PT ;  /* 0x000000408c00780c */ /* 0x000fe20003f64270 */
[----:B------:R-:W4:Y:S01]  /*178f0*/  MUFU.TANH R157, R157 ;  /* 0x0000009d009d7308 */ /* 0x000f220000002400 */
[----:B------:R-:W-:-:S02]  /*17900*/  FMNMX.FTZ R4, R14, R4, !PT ;  /* 0x000000040e047209 */ /* 0x000fc40007810000 */
[----:B-1----:R-:W-:Y:S02]  /*17910*/  FSEL R151, R151, -INF , P3 ;  /* 0xff80000097977808 */ /* 0x002fe40001800000 */
[----:B------:R-:W-:Y:S02]  /*17920*/  FMNMX.FTZ R4, R20, R4, !PT ;  /* 0x0000000414047209 */ /* 0x000fe40007810000 */
[----:B0-----:R-:W-:Y:S01]  /*17930*/  FSEL R154, R154, -INF , P4 ;  /* 0xff8000009a9a7808 */ /* 0x001fe20002000000 */
[----:B------:R-:W0:Y:S01]  /*17940*/  MUFU.TANH R158, R158 ;  /* 0x0000009e009e7308 */ /* 0x000e220000002400 */
[----:B------:R-:W-:Y:S02]  /*17950*/  FMNMX.FTZ R4, R141, R4, !PT ;  /* 0x000000048d047209 */ /* 0x000fe40007810000 */
[----:B---3--:R-:W-:Y:S02]  /*17960*/  FSEL R155, R155, -INF , P2 ;  /* 0xff8000009b9b7808 */ /* 0x008fe40001000000 */
[----:B------:R-:W-:-:S02]  /*17970*/  FMNMX.FTZ R4, R138, R4, !PT ;  /* 0x000000048a047209 */ /* 0x000fc40007810000 */
[----:B--2---:R-:W-:Y:S01]  /*17980*/  FMNMX.FTZ R0, R160, R0, !PT ;  /* 0x00000000a0007209 */ /* 0x004fe20007810000 */
[----:B------:R-:W1:Y:S01]  /*17990*/  MUFU.TANH R159, R159 ;  /* 0x0000009f009f7308 */ /* 0x000e620000002400 */
[----:B------:R-:W-:Y:S02]  /*179a0*/  FMNMX.FTZ R4, R139, R4, !PT ;  /* 0x000000048b047209 */ /* 0x000fe40007810000 */
[----:B----4-:R-:W-:Y:S01]  /*179b0*/  FSEL R156, R156, -INF , P6 ;  /* 0xff8000009c9c7808 */ /* 0x010fe20003000000 */
[----:B------:R-:W-:Y:S01]  /*179c0*/  FMUL.FTZ R164, R0, R3 ;  /* 0x0000000300a47220 */ /* 0x000fe20000410000 */
[----:B------:R-:W-:Y:S02]  /*179d0*/  FMNMX.FTZ R4, R142, R4, !PT ;  /* 0x000000048e047209 */ /* 0x000fe40007810000 */
[----:B------:R-:W-:Y:S01]  /*179e0*/  ISETP.GT.AND P4, PT, R140, 0x51, PT ;  /* 0x000000518c00780c */ /* 0x000fe20003f84270 */
[----:B------:R-:W2:Y:S01]  /*179f0*/  MUFU.TANH R160, R167 ;  /* 0x000000a700a07308 */ /* 0x000ea20000002400 */
[----:B------:R-:W-:-:S02]  /*17a00*/  FMNMX.FTZ R4, R143, R4, !PT ;  /* 0x000000048f047209 */ /* 0x000fc40007810000 */
[----:B------:R-:W-:Y:S02]  /*17a10*/  FSEL R157, R157, -INF , P5 ;  /* 0xff8000009d9d7808 */ /* 0x000fe40002800000 */
[----:B------:R-:W-:Y:S02]  /*17a20*/  FMNMX.FTZ R4, R152, R4, !PT ;  /* 0x0000000498047209 */ /* 0x000fe40007810000 */
[----:B------:R-:W-:Y:S02]  /*17a30*/  ISETP.GT.AND P2, PT, R140, 0x58, PT ;  /* 0x000000588c00780c */ /* 0x000fe40003f44270 */
[----:B------:R-:W-:Y:S02]  /*17a40*/  FMNMX.FTZ R4, R147, R4, !PT ;  /* 0x0000000493047209 */ /* 0x000fe40007810000 */
[----:B0-----:R-:W-:Y:S02]  /*17a50*/  FSEL R158, R158, -INF , P4 ;  /* 0xff8000009e9e7808 */ /* 0x001fe40002000000 */
[----:B------:R-:W-:-:S02]  /*17a60*/  FMNMX.FTZ R4, R153, R4, !PT ;  /* 0x0000000499047209 */ /* 0x000fc40007810000 */
[----:B------:R-:W-:Y:S02]  /*17a70*/  ISETP.GT.AND P6, PT, R140, 0x59, PT ;  /* 0x000000598c00780c */ /* 0x000fe40003fc4270 */
[----:B------:R-:W-:Y:S02]  /*17a80*/  FMNMX.FTZ R4, R150, R4, !PT ;  /* 0x0000000496047209 */ /* 0x000fe40007810000 */
[----:B-1----:R-:W-:Y:S02]  /*17a90*/  FSEL R159, R159, -INF , P2 ;  /* 0xff8000009f9f7808 */ /* 0x002fe40001000000 */
[----:B------:R-:W-:Y:S02]  /*17aa0*/  FMNMX.FTZ R4, R151, R4, !PT ;  /* 0x0000000497047209 */ /* 0x000fe40007810000 */
[----:B------:R-:W-:Y:S02]  /*17ab0*/  FSETP.NEU.FTZ.AND P3, PT, R0, -INF , PT ;  /* 0xff8000000000780b */ /* 0x000fe40003f7d000 */
[----:B------:R-:W-:-:S02]  /*17ac0*/  FMNMX.FTZ R4, R154, R4, !PT ;  /* 0x000000049a047209 */ /* 0x000fc40007810000 */
[----:B--2---:R-:W-:Y:S02]  /*17ad0*/  FSEL R160, R160, -INF , P6 ;  /* 0xff800000a0a07808 */ /* 0x004fe40003000000 */
[----:B------:R-:W-:Y:S02]  /*17ae0*/  FMNMX.FTZ R4, R155, R4, !PT ;  /* 0x000000049b047209 */ /* 0x000fe40007810000 */
[----:B------:R-:W-:Y:S02]  /*17af0*/  FSEL R164, R164, RZ, P3 ;  /* 0x000000ffa4a47208 */ /* 0x000fe40001800000 */
[----:B------:R-:W-:-:S03]  /*17b00*/  FMNMX.FTZ R4, R156, R4, !PT ;  /* 0x000000049c047209 */ /* 0x000fc60007810000 */
[-CC-:B------:R-:W-:Y:S01]  /*17b10*/  FFMA.FTZ R190, R120, R3.reuse, -R164.reuse ;  /* 0x0000000378be7223 */ /* 0x180fe200000108a4 */
[----:B------:R-:W-:Y:S01]  /*17b20*/  FMNMX.FTZ R4, R157, R4, !PT ;  /* 0x000000049d047209 */ /* 0x000fe20007810000 */
[-CC-:B------:R-:W-:Y:S01]  /*17b30*/  FFMA.FTZ R120, R123, R3.reuse, -R164.reuse ;  /* 0x000000037b787223 */ /* 0x180fe200000108a4 */
[-CC-:B------:R-:W-:Y:S01]  /*17b40*/  FFMA.FTZ R178, R128, R3.reuse, -R164.reuse ;  /* 0x0000000380b27223 */ /* 0x180fe200000108a4 */
        /* <DEDUP_REMOVED lines=10> */
[----:B------:R-:W-:Y:S01]  /*17bf0*/  MUFU.EX2 R188, R188 ;  /* 0x000000bc00bc7308 */ /* 0x000fe20000000800 */
[-CC-:B------:R-:W-:Y:S01]  /*17c00*/  FFMA.FTZ R176, R127, R3.reuse, -R164.reuse ;  /* 0x000000037fb07223 */ /* 0x180fe200000108a4 */
[-CC-:B------:R-:W-:Y:S01]  /*17c10*/  FFMA.FTZ R121, R121, R3.reuse, -R164.reuse ;  /* 0x0000000379797223 */ /* 0x180fe200000108a4 */
[-CC-:B------:R-:W-:Y:S01]  /*17c20*/  FFMA.FTZ R127, R131, R3.reuse, -R164.reuse ;  /* 0x00000003837f7223 */ /* 0x180fe200000108a4 */
[----:B------:R-:W0:Y:S01]  /*17c30*/  SHFL.BFLY PT, R123, R4, 0x2, 0x1f ;  /* 0x0c401f00047b7f89 */ /* 0x000e2200000e0000 */
        /* <DEDUP_REMOVED lines=9> */
[----:B------:R-:W-:-:S02]  /*17cd0*/  FFMA.FTZ R170, R145, R3, -R164 ;  /* 0x0000000391aa7223 */ /* 0x000fc400000108a4 */
        /* <DEDUP_REMOVED lines=10> */
[----:B------:R-:W-:-:S03]  /*17d80*/  FFMA.FTZ R128, R146, R3, -R164 ;  /* 0x0000000392807223 */ /* 0x000fc600000108a4 */
[C---:B------:R-:W-:Y:S01]  /*17d90*/  FSETP.NEU.FTZ.AND P2, PT, R4.reuse, -INF , PT ;  /* 0xff8000000400780b */ /* 0x040fe20003f5d000 */
[----:B------:R-:W-:Y:S02]  /*17da0*/  FMUL.FTZ R130, R4, R3 ;  /* 0x0000000304827220 */ /* 0x000fe40000410000 */
[----:B------:R-:W-:Y:S03]  /*17db0*/  MUFU.EX2 R180, R180 ;  /* 0x000000b400b47308 */ /* 0x000fe60000000800 */
[----:B------:R-:W-:-:S05]  /*17dc0*/  FSEL R130, R130, RZ, P2 ;  /* 0x000000ff82827208 */ /* 0x000fca0001000000 */
[-CC-:B------:R-:W-:Y:S01]  /*17dd0*/  FFMA.FTZ R191, R5, R3.reuse, -R130.reuse ;  /* 0x0000000305bf7223 */ /* 0x180fe20000010882 */
[----:B------:R-:W-:Y:S01]  /*17de0*/  FSEL R5, R0, RZ, P3 ;  /* 0x000000ff00057208 */ /* 0x000fe20001800000 */
[-CC-:B------:R-:W-:Y:S01]  /*17df0*/  FFMA.FTZ R129, R14, R3.reuse, -R130.reuse ;  /* 0x000000030e817223 */ /* 0x180fe20000010882 */
[----:B------:R-:W-:Y:S01]  /*17e00*/  FSEL R14, R4, RZ, P2 ;  /* 0x000000ff040e7208 */ /* 0x000fe20001000000 */
[-CC-:B------:R-:W-:Y:S01]  /*17e10*/  FFMA.FTZ R189, R161, R3.reuse, -R130.reuse ;  /* 0x00000003a1bd7223 */ /* 0x180fe20000010882 */
[-CC-:B------:R-:W-:Y:S01]  /*17e20*/  FFMA.FTZ R132, R162, R3.reuse, -R130.reuse ;  /* 0x00000003a2847223 */ /* 0x180fe20000010882 */
[----:B------:R-:W-:Y:S01]  /*17e30*/  FADD.FTZ R5, -R5, R11 ;  /* 0x0000000b05057221 */ /* 0x000fe20000010100 */
[-C--:B------:R-:W-:Y:S01]  /*17e40*/  FFMA.FTZ R131, R8, R3.reuse, -R130 ;  /* 0x0000000308837223 */ /* 0x080fe20000010882 */
[----:B------:R-:W-:Y:S01]  /*17e50*/  FADD.FTZ R10, -R14, R10 ;  /* 0x0000000a0e0a7221 */ /* 0x000fe20000010100 */
[----:B------:R-:W-:Y:S01]  /*17e60*/  MUFU.EX2 R191, R191 ;  /* 0x000000bf00bf7308 */ /* 0x000fe20000000800 */
[-C--:B------:R-:W-:Y:S01]  /*17e70*/  FMUL.FTZ R5, R5, R3.reuse ;  /* 0x0000000305057220 */ /* 0x080fe20000410000 */
[-CC-:B------:R-:W-:Y:S01]  /*17e80*/  FFMA.FTZ R185, R9, R3.reuse, -R130.reuse ;  /* 0x0000000309b97223 */ /* 0x180fe20000010882 */
[-C--:B------:R-:W-:Y:S01]  /*17e90*/  FMUL.FTZ R10, R10, R3.reuse ;  /* 0x000000030a0a7220 */ /* 0x080fe20000410000 */
        /* <DEDUP_REMOVED lines=19> */
[----:B------:R1:W2:Y:S01]  /*17fd0*/  MUFU.EX2 R5, R10 ;  /* 0x0000000a00057308 */ /* 0x0002a20000000800 */
[----:B0----5:R-:W-:-:S04]  /*17fe0*/  FFMA.FTZ R7, R14, R7, R188 ;  /* 0x000000070e077223 */ /* 0x021fc800000100bc */
[----:B------:R-:W-:-:S03]  /*17ff0*/  FADD.FTZ R7, R135, R7 ;  /* 0x0000000787077221 */ /* 0x000fc60000010000 */
[----:B------:R-:W0:Y:S01]  /*18000*/  MUFU.EX2 R132, R132 ;  /* 0x0000008400847308 */ /* 0x000e220000000800 */
[----:B-1----:R-:W-:-:S07]  /*18010*/  FFMA.FTZ R10, R160, R3, -R130 ;  /* 0x00000003a00a7223 */ /* 0x002fce0000010882 */
[----:B------:R-:W1:Y:S01]  /*18020*/  MUFU.EX2 R131, R131 ;  /* 0x0000008300837308 */ /* 0x000e620000000800 */
[----:B--2---:R-:W-:-:S07]  /*18030*/  FFMA.FTZ R6, R5, R6, R189 ;  /* 0x0000000605067223 */ /* 0x004fce00000100bd */
[----:B------:R-:W2:Y:S01]  /*18040*/  MUFU.EX2 R185, R185 ;  /* 0x000000b900b97308 */ /* 0x000ea20000000800 */
[----:B0-----:R-:W-:Y:S01]  /*18050*/  FADD.FTZ R130, R132, R6 ;  /* 0x0000000684827221 */ /* 0x001fe20000010000 */
[----:B------:R-:W-:-:S03]  /*18060*/  FADD.FTZ R6, R190, R7 ;  /* 0x00000007be067221 */ /* 0x000fc60000010000 */
[----:B------:R-:W-:Y:S01]  /*18070*/  FADD.FTZ R7, R191, R130 ;  /* 0x00000082bf077221 */ /* 0x000fe20000010000 */
        /* <DEDUP_REMOVED lines=78> */
.L_x_6167:
[C---:B------:R-:W-:Y:S01]  /*18560*/  ISETP.GT.AND P2, PT, R12.reuse, R220, PT ;  /* 0x000000dc0c00720c */ /* 0x040fe20003f44270 */
[----:B------:R-:W-:Y:S01]  /*18570*/  VIADD R15, R15, 0x30860 ;  /* 0x000308600f0f7836 */ /* 0x000fe20000000000 */
[----:B------:R-:W-:Y:S01]  /*18580*/  F2FP.BF16.F32.PACK_AB R187, R9, R187 ;  /* 0x000000bb09bb723e */ /* 0x000fe200000010ff */
[----:B------:R-:W-:Y:S01]  /*18590*/  VIADD R12, R12, 0xffffffff ;  /* 0xffffffff0c0c7836 */ /* 0x000fe20000000000 */
[----:B------:R-:W-:Y:S01]  /*185a0*/  F2FP.BF16.F32.PACK_AB R181, R8, R181 ;  /* 0x000000b508b5723e */ /* 0x000fe200000010ff */
[----:B------:R-:W-:Y:S01]  /*185b0*/  IMAD.MOV.U32 R8, RZ, RZ, R199 ;  /* 0x000000ffff087224 */ /* 0x000fe200078e00c7 */
[----:B------:R-:W-:Y:S01]  /*185c0*/  PRMT R15, R217, 0x654, R15 ;  /* 0x00000654d90f7816 */ /* 0x000fe2000000000f */
[----:B------:R-:W-:Y:S01]  /*185d0*/  IMAD.MOV.U32 R9, RZ, RZ, R196 ;  /* 0x000000ffff097224 */ /* 0x000fe200078e00c4 */
[----:B------:R-:W-:Y:S02]  /*185e0*/  F2FP.BF16.F32.PACK_AB R183, R11, R183 ;  /* 0x000000b70bb7723e */ /* 0x000fe400000010ff */
        /* <DEDUP_REMOVED lines=24> */
[----:B0-----:R-:W-:Y:S06]  /*18770*/  @P2 BRA `(.L_x_6168) ;  /* 0xffffffd000042947 */ /* 0x001fec000383ffff */
[----:B------:R-:W-:Y:S05]  /*18780*/  BSYNC B1 ;  /* 0x0000000000017941 */ /* 0x000fea0003800000 */
.L_x_6155:
[----:B------:R-:W-:Y:S05]  /*18790*/  BSYNC B0 ;  /* 0x0000000000007941 */ /* 0x000fea0003800000 */
.L_x_6154:
[----:B------:R-:W-:Y:S01]  /*187a0*/  ISETP.GE.AND P1, PT, R12, RZ, PT ;  /* 0x000000ff0c00720c */ /* 0x000fe20003f26270 */
[----:B------:R-:W-:-:S12]  /*187b0*/  BSSY B0, `(.L_x_6169) ;  /* 0x0000290000007945 */ /* 0x000fd80003800000 */
[----:B------:R-:W-:Y:S05]  /*187c0*/  @!P1 BRA `(.L_x_6170) ;  /* 0x0000002800389947 */ /* 0x000fea0003800000 */
[----:B------:R-:W-:Y:S02]  /*187d0*/  IMAD.MOV.U32 R10, RZ, RZ, R4 ;  /* 0x000000ffff0a7224 */ /* 0x000fe400078e0004 */
[----:B------:R-:W-:Y:S02]  /*187e0*/  IMAD.MOV.U32 R11, RZ, RZ, R0 ;  /* 0x000000ffff0b7224 */ /* 0x000fe400078e0000 */
[----:B------:R-:W-:Y:S02]  /*187f0*/  IMAD.MOV.U32 R8, RZ, RZ, R199 ;  /* 0x000000ffff087224 */ /* 0x000fe400078e00c7 */
[----:B------:R-:W-:-:S07]  /*18800*/  IMAD.MOV.U32 R9, RZ, RZ, R196 ;  /* 0x000000ffff097224 */ /* 0x000fce00078e00c4 */
.L_x_6183:
        /* <DEDUP_REMOVED lines=8> */
.L_x_6171:
[----:B------:R-:W-:Y:S01]  /*18890*/  IMAD R0, R196, 0x8, R2 ;  /* 0x00000008c4007824 */ /* 0x000fe200078e0202 */
[----:B------:R-:W-:-:S04]  /*188a0*/  SHF.L.U32 R3, R199, 0x1f, RZ ;  /* 0x0000001fc7037819 */ /* 0x000fc800000006ff */
[----:B------:R0:W1:Y:S01]  /*188b0*/  SYNCS.PHASECHK.TRANS64.TRYWAIT P1, [R0+URZ+0x30830], R3 ;  /* 0x03083003000075a7 */ /* 0x000062000802017f */
[----:B------:R-:W-:Y:S05]  /*188c0*/  @!P0 BRA `(.L_x_6172) ;  /* 0x0000000000048947 */ /* 0x000fea0003800000 */
[----:B------:R-:W-:Y:S01]  /*188d0*/  BPT.TRAP 0x1 ;  /* 0x000000040000795c */ /* 0x000fe20000300000 */
.L_x_6172:
[----:B------:R-:W-:Y:S01]  /*188e0*/  IMAD R126, R196, 0x900, R218 ;  /* 0x00000900c47e7824 */ /* 0x000fe200078e02da */
[----:B------:R-:W-:Y:S03]  /*188f0*/  BSSY B1, `(.L_x_6173) ;  /* 0x0000006000017945 */ /* 0x000fe60003800000 */
[C---:B------:R-:W-:Y:S02]  /*18900*/  VIADD R122, R126.reuse, 0x2 ;  /* 0x000000027e7a7836 */ /* 0x040fe40000000000 */
[----:B------:R-:W-:Y:S01]  /*18910*/  VIADD R124, R126, 0x4 ;  /* 0x000000047e7c7836 */ /* 0x000fe20000000000 */
[----:B-1----:R-:W-:Y:S06]  /*18920*/  @P1 BRA `(.L_x_6174) ;  /* 0x0000000000081947 */ /* 0x002fec0003800000 */
[----:B------:R-:W1:Y:S02]  /*18930*/  SYNCS.PHASECHK.TRANS64.TRYWAIT P1, [R0+URZ+0x30830], R3 ;  /* 0x03083003000075a7 */ /* 0x000e64000802017f */
[----:B-1----:R-:W-:Y:S05]  /*18940*/  @!P1 BRA `(.L_x_6175) ;  /* 0x000000e000dc9947 */ /* 0x002fea0003800000 */
.L_x_6174:
[----:B------:R-:W-:Y:S05]  /*18950*/  BSYNC B1 ;  /* 0x0000000000017941 */ /* 0x000fea0003800000 */
.L_x_6173:
[----:B------:R-:W2:Y:S04]  /*18960*/  LDL.64 R128, [R1+0x30] ;  /* 0x0000300001807983 */ /* 0x000ea80000100a00 */
[----:B------:R-:W3:Y:S01]  /*18970*/  LDL.64 R226, [R1+0x28] ;  /* 0x0000280001e27983 */ /* 0x000ee20000100a00 */
[----:B------:R-:W-:Y:S01]  /*18980*/  IMAD.MOV.U32 R120, RZ, RZ, R126 ;  /* 0x000000ffff787224 */ /* 0x000fe200078e007e */
[----:B------:R-:W-:Y:S01]  /*18990*/  R2UR UR46, R122 ;  /* 0x000000007a2e72ca */ /* 0x000fe200000e0000 */
[----:B------:R-:W-:Y:S01]  /*189a0*/  IMAD.MOV.U32 R122, RZ, RZ, R124 ;  /* 0x000000ffff7a7224 */ /* 0x000fe200078e007c */
[----:B------:R-:W-:Y:S01]  /*189b0*/  MOV R21, UR42 ;  /* 0x0000002a00157c02 */ /* 0x000fe20008000f00 */
[----:B------:R-:W-:Y:S01]  /*189c0*/  IMAD.MOV.U32 R121, RZ, RZ, 0x40000040 ;  /* 0x40000040ff797424 */ /* 0x000fe200078e00ff */
[----:B------:R-:W-:Y:S01]  /*189d0*/  R2UR UR50, R120 ;  /* 0x00000000783272ca */ /* 0x000fe200000e0000 */
[C---:B------:R-:W-:Y:S01]  /*189e0*/  VIADD R120, R126.reuse, 0x6 ;  /* 0x000000067e787836 */ /* 0x040fe20000000000 */
[----:B01----:R-:W-:Y:S01]  /*189f0*/  MOV R3, UR38 ;  /* 0x0000002600037c02 */ /* 0x003fe20008000f00 */
[----:B------:R-:W-:Y:S01]  /*18a00*/  VIADD R124, R126, 0x302 ;  /* 0x000003027e7c7836 */ /* 0x000fe20000000000 */
[----:B------:R-:W-:Y:S01]  /*18a10*/  R2UR UR42, R122 ;  /* 0x000000007a2a72ca */ /* 0x000fe200000e0000 */
[----:B------:R-:W-:Y:S01]  /*18a20*/  VIADD R122, R126, 0x300 ;  /* 0x000003007e7a7836 */ /* 0x000fe20000000000 */
[----:B------:R-:W-:Y:S01]  /*18a30*/  R2UR UR38, R120 ;  /* 0x00000000782672ca */ /* 0x000fe200000e0000 */
[----:B------:R-:W-:Y:S01]  /*18a40*/  VIADD R120, R126, 0x304 ;  /* 0x000003047e787836 */ /* 0x000fe20000000000 */
[----:B------:R-:W-:Y:S01]  /*18a50*/  MOV R213, UR49 ;  /* 0x0000003100d57c02 */ /* 0x000fe20008000f00 */
[----:B------:R-:W-:Y:S01]  /*18a60*/  IMAD.MOV.U32 R123, RZ, RZ, 0x40000040 ;  /* 0x40000040ff7b7424 */ /* 0x000fe200078e00ff */
[----:B------:R-:W-:Y:S01]  /*18a70*/  R2UR UR34, R122 ;  /* 0x000000007a2272ca */ /* 0x000fe200000e0000 */
[----:B------:R-:W-:Y:S01]  /*18a80*/  VIADD R122, R126, 0x306 ;  /* 0x000003067e7a7836 */ /* 0x000fe20000000000 */
[----:B------:R-:W-:Y:S01]  /*18a90*/  R2UR UR26, R120 ;  /* 0x00000000781a72ca */ /* 0x000fe200000e0000 */
[----:B------:R-:W-:Y:S01]  /*18aa0*/  VIADD R120, R126, 0x602 ;  /* 0x000006027e787836 */ /* 0x000fe20000000000 */
[----:B------:R-:W-:Y:S01]  /*18ab0*/  MOV R214, UR48 ;  /* 0x0000003000d67c02 */ /* 0x000fe20008000f00 */
[----:B------:R-:W-:Y:S01]  /*18ac0*/  IMAD.MOV.U32 R125, RZ, RZ, 0x40000040 ;  /* 0x40000040ff7d7424 */ /* 0x000fe200078e00ff */
        /* <DEDUP_REMOVED lines=127> */
[----:B-----5:R-:W-:Y:S01]  /*192c0*/  WARPGROUP.ARRIVE ;  /* 0x00000000000079c5 */ /* 0x020fe20000000000 */
[----:B---3--:R-:W-:Y:S02]  /*192d0*/  R2UR UR44, R226 ;  /* 0x00000000e22c72ca */ /* 0x008fe400000e0000 */
[----:B------:R-:W-:Y:S02]  /*192e0*/  R2UR UR45, R227 ;  /* 0x00000000e32d72ca */ /* 0x000fe400000e0000 */
[----:B------:R-:W2:Y:S06]  /*192f0*/  LDL.64 R226, [R1+0x10] ;  /* 0x0000100001e27983 */ /* 0x000eac0000100a00 */
[----:B------:R-:W-:Y:S01]  /*19300*/  HGMMA.64x96x16.F32.BF16 R120, gdesc[UR48], RZ, !UPT, gsb0 ;  /* 0x01600000307879f0 */ /* 0x000fe2000c0018ff */
[----:B------:R-:W-:Y:S01]  /*19310*/  R2UR UR49, R213 ;  /* 0x00000000d53172ca */ /* 0x000fe200000e0000 */
        /* <DEDUP_REMOVED lines=9> */
[----:B------:R-:W3:Y:S01]  /*193b0*/  LDL.64 R212, [R1+0x20] ;  /* 0x0000200001d47983 */ /* 0x000ee20000100a00 */
[----:B------:R-:W-:Y:S02]  /*193c0*/  WARPGROUP.DEPBAR.LE gsb0, 0x0 ;  /* 0x00008000000079c5 */ /* 0x000fe40000010000 */
[----:B------:R-:W-:Y:S01]  /*193d0*/  WARPGROUP.ARRIVE ;  /* 0x00000000000079c5 */ /* 0x000fe20000000000 */
[----:B---3--:R-:W-:Y:S02]  /*193e0*/  R2UR UR40, R212 ;  /* 0x00000000d42872ca */ /* 0x008fe400000e0000 */
[----:B------:R-:W-:Y:S02]  /*193f0*/  R2UR UR41, R213 ;  /* 0x00000000d52972ca */ /* 0x000fe400000e0000 */
[----:B------:R-:W3:Y:S11]  /*19400*/  LDL.64 R212, [R1+0x8] ;  /* 0x0000080001d47983 */ /* 0x000ef60000100a00 */
[----:B------:R-:W-:Y:S01]  /*19410*/  HGMMA.64x96x16.F32.BF16 R120, gdesc[UR40], R120, gsb0 ;  /* 0x01600000287879f0 */ /* 0x000fe20008001878 */
[----:B------:R-:W-:-:S02]  /*19420*/  R2UR UR43, R20 ;  /* 0x00000000142b72ca */ /* 0x000fc400000e0000 */
[----:B------:R-:W-:Y:S02]  /*19430*/  R2UR UR42, R21 ;  /* 0x00000000152a72ca */ /* 0x000fe400000e0000 */
[----:B------:R-:W4:Y:S01]  /*19440*/  LDL.64 R20, [R1+0x18] ;  /* 0x0000180001147983 */ /* 0x000f220000100a00 */
[----:B--2---:R-:W-:Y:S02]  /*19450*/  R2UR UR32, R226 ;  /* 0x00000000e22072ca */ /* 0x004fe400000e0000 */
[----:B------:R-:W-:Y:S01]  /*19460*/  R2UR UR33, R227 ;  /* 0x00000000e32172ca */ /* 0x000fe200000e0000 */
[----:B------:R-:W-:Y:S02]  /*19470*/  WARPGROUP.DEPBAR.LE gsb0, 0x0 ;  /* 0x00008000000079c5 */ /* 0x000fe40000010000 */
[----:B------:R-:W-:Y:S01]  /*19480*/  WARPGROUP.ARRIVE ;  /* 0x00000000000079c5 */ /* 0x000fe20000000000 */
[----:B----4-:R-:W-:Y:S02]  /*19490*/  R2UR UR36, R20 ;  /* 0x00000000142472ca */ /* 0x010fe400000e0000 */
[----:B------:R-:W-:-:S13]  /*194a0*/  R2UR UR37, R21 ;  /* 0x00000000152572ca */ /* 0x000fda00000e0000 */
[----:B------:R-:W-:Y:S01]  /*194b0*/  HGMMA.64x96x16.F32.BF16 R120, gdesc[UR36], R120, gsb0 ;  /* 0x01600000247879f0 */ /* 0x000fe20008001878 */
[----:B---3--:R-:W-:Y:S02]  /*194c0*/  R2UR UR28, R212 ;  /* 0x00000000d41c72ca */ /* 0x008fe400000e0000 */
        /* <DEDUP_REMOVED lines=41> */
[----:B------:R-:W-:Y:S11]  /*19760*/  @!P0 BRA `(.L_x_6176) ;  /* 0x0000000000048947 */ /* 0x000ff60003800000 */
[----:B------:R-:W-:Y:S01]  /*19770*/  BPT.TRAP 0x1 ;  /* 0x000000040000795c */ /* 0x000fe20000300000 */
.L_x_6176:
[----:B------:R-:W-:Y:S01]  /*19780*/  SHF.L.U32 R0, R8, 0x1f, RZ ;  /* 0x0000001f08007819 */ /* 0x000fe200000006ff */
[----:B------:R-:W-:-:S04]  /*19790*/  IMAD R15, R9, 0x8, R2 ;  /* 0x00000008090f7824 */ /* 0x000fc800078e0202 */
[----:B------:R0:W1:Y:S01]  /*197a0*/  SYNCS.PHASECHK.TRANS64.TRYWAIT P1, [R15+URZ+0x30850], R0 ;  /* 0x030850000f0075a7 */ /* 0x000062000802017f */
[----:B------:R-:W-:Y:S05]  /*197b0*/  @!P0 BRA `(.L_x_6177) ;  /* 0x0000000000048947 */ /* 0x000fea0003800000 */
[----:B------:R-:W-:Y:S01]  /*197c0*/  BPT.TRAP 0x1 ;  /* 0x000000040000795c */ /* 0x000fe20000300000 */
.L_x_6177:
[----:B------:R-:W-:Y:S04]  /*197d0*/  BSSY B1, `(.L_x_6178) ;  /* 0x0000004000017945 */ /* 0x000fe80003800000 */
[----:B-1----:R-:W-:Y:S05]  /*197e0*/  @P1 BRA `(.L_x_6179) ;  /* 0x0000000000081947 */ /* 0x002fea0003800000 */
[----:B------:R-:W1:Y:S02]  /*197f0*/  SYNCS.PHASECHK.TRANS64.TRYWAIT P1, [R15+URZ+0x30850], R0 ;  /* 0x030850000f0075a7 */ /* 0x000e64000802017f */
[----:B-1----:R-:W-:Y:S05]  /*19800*/  @!P1 BRA `(.L_x_6180) ;  /* 0x000000d400409947 */ /* 0x002fea0003800000 */
.L_x_6179:
[----:B------:R-:W-:Y:S05]  /*19810*/  BSYNC B1 ;  /* 0x0000000000017941 */ /* 0x000fea0003800000 */
.L_x_6178:
        /* <DEDUP_REMOVED lines=8> */
[----:B------:R-:W-:Y:S01]  /*198a0*/  IMAD R4, R9, 0x900, R0 ;  /* 0x0000090009047824 */ /* 0x000fe200078e0200 */
[----:B------:R-:W-:-:S03]  /*198b0*/  MOV R9, 0x40000040 ;  /* 0x4000004000097802 */ /* 0x000fc60000000f00 */
        /* <DEDUP_REMOVED lines=38> */
.L_x_6181:
        /* <DEDUP_REMOVED lines=60> */
[----:B------:R-:W-:-:S02]  /*19ee0*/  IMAD R13, R13, 0x8, R2 ;  /* 0x000000080d0d7824 */ /* 0x000fc400078e0202 */
        /* <DEDUP_REMOVED lines=82> */
[----:B-1----:R-:W-:Y:S02]  /*1a410*/  FMNMX.FTZ R4, R163, R4, !PT ;  /* 0x00000004a3047209 */ /* 0x002fe40007810000 */
[----:B--2---:R-:W-:-:S03]  /*1a420*/  FMNMX.FTZ R0, R161, R3, !PT ;  /* 0x00000003a1007209 */ /* 0x004fc60007810000 */
[----:B------:R-:W0:Y:S04]  /*1a430*/  SHFL.BFLY PT, R3, R4, 0x2, 0x1f ;  /* 0x0c401f0004037f89 */ /* 0x000e2800000e0000 */
[----:B------:R-:W1:Y:S01]  /*1a440*/  SHFL.BFLY PT, R5, R0, 0x2, 0x1f ;  /* 0x0c401f0000057f89 */ /* 0x000e6200000e0000 */
[----:B0-----:R-:W-:Y:S02]  /*1a450*/  FMNMX.FTZ R4, R4, R3, !PT ;  /* 0x0000000304047209 */ /* 0x001fe40007810000 */
[----:B-1----:R-:W-:-:S03]  /*1a460*/  FMNMX.FTZ R0, R0, R5, !PT ;  /* 0x0000000500007209 */ /* 0x002fc60007810000 */
[----:B------:R-:W0:Y:S04]  /*1a470*/  SHFL.BFLY PT, R3, R4, 0x1, 0x1f ;  /* 0x0c201f0004037f89 */ /* 0x000e2800000e0000 */
        /* <DEDUP_REMOVED lines=9> */
[-C--:B------:R-:W-:Y:S01]  /*1a510*/  FMUL.FTZ R132, R4, R3.reuse ;  /* 0x0000000304847220 */ /* 0x080fe20000410000 */
[-C--:B------:R-:W-:Y:S01]  /*1a520*/  FMUL.FTZ R14, R14, R3.reuse ;  /* 0x000000030e0e7220 */ /* 0x080fe20000410000 */
[-CC-:B------:R-:W-:Y:S01]  /*1a530*/  FFMA.FTZ R188, R8, R3.reuse, -R10.reuse ;  /* 0x0000000308bc7223 */ /* 0x180fe2000001080a */
[-C--:B------:R-:W-:Y:S01]  /*1a540*/  FFMA.FTZ R186, R128, R3.reuse, -R10 ;  /* 0x0000000380ba7223 */ /* 0x080fe2000001080a */
[-C--:B------:R-:W-:Y:S01]  /*1a550*/  FFMA.FTZ R189, R20, R3.reuse, -R132 ;  /* 0x0000000314bd7223 */ /* 0x080fe20000010884 */
[-CC-:B------:R-:W-:Y:S01]  /*1a560*/  FFMA.FTZ R166, R9, R3.reuse, -R10.reuse ;  /* 0x0000000309a67223 */ /* 0x180fe2000001080a */
[-C--:B------:R-:W-:Y:S01]  /*1a570*/  FFMA.FTZ R128, R129, R3.reuse, -R10 ;  /* 0x0000000381807223 */ /* 0x080fe2000001080a */
[-C--:B------:R-:W-:Y:S01]  /*1a580*/  FFMA.FTZ R129, R21, R3.reuse, -R132 ;  /* 0x0000000315817223 */ /* 0x080fe20000010884 */
[----:B------:R-:W-:Y:S01]  /*1a590*/  MUFU.EX2 R14, R14 ;  /* 0x0000000e000e7308 */ /* 0x000fe20000000800 */
[-C--:B------:R-:W-:Y:S01]  /*1a5a0*/  FFMA.FTZ R190, R120, R3.reuse, -R10 ;  /* 0x0000000378be7223 */ /* 0x080fe2000001080a */
[-C--:B------:R-:W-:Y:S01]  /*1a5b0*/  FFMA.FTZ R191, R122, R3.reuse, -R132 ;  /* 0x000000037abf7223 */ /* 0x080fe20000010884 */
[-C--:B------:R-:W-:Y:S01]  /*1a5c0*/  FFMA.FTZ R165, R121, R3.reuse, -R10 ;  /* 0x0000000379a57223 */ /* 0x080fe2000001080a */
[-C--:B------:R-:W-:Y:S01]  /*1a5d0*/  FFMA.FTZ R123, R123, R3.reuse, -R132 ;  /* 0x000000037b7b7223 */ /* 0x080fe20000010884 */
[-C--:B------:R-:W-:Y:S01]  /*1a5e0*/  FFMA.FTZ R184, R124, R3.reuse, -R10 ;  /* 0x000000037cb87223 */ /* 0x080fe2000001080a */
[-C--:B------:R-:W-:Y:S01]  /*1a5f0*/  FFMA.FTZ R185, R126, R3.reuse, -R132 ;  /* 0x000000037eb97223 */ /* 0x080fe20000010884 */
[----:B------:R-:W-:Y:S01]  /*1a600*/  VIADD R126, R13, 0x30840 ;  /* 0x000308400d7e7836 */ /* 0x000fe20000000000 */
[----:B------:R-:W0:Y:S01]  /*1a610*/  MUFU.EX2 R188, R188 ;  /* 0x000000bc00bc7308 */ /* 0x000e220000000800 */
[-C--:B------:R-:W-:Y:S01]  /*1a620*/  FFMA.FTZ R164, R125, R3.reuse, -R10 ;  /* 0x000000037da47223 */ /* 0x080fe2000001080a */
[-CC-:B------:R-:W-:Y:S01]  /*1a630*/  FFMA.FTZ R122, R127, R3.reuse, -R132.reuse ;  /* 0x000000037f7a7223 */ /* 0x180fe20000010884 */
[-C--:B------:R-:W-:Y:S01]  /*1a640*/  FFMA.FTZ R187, R130, R3.reuse, -R132 ;  /* 0x0000000382bb7223 */ /* 0x080fe20000010884 */
[----:B------:R-:W-:Y:S01]  /*1a650*/  PRMT R126, R217, 0x654, R126 ;  /* 0x00000654d97e7816 */ /* 0x000fe2000000007e */
[-C--:B------:R-:W-:Y:S01]  /*1a660*/  FFMA.FTZ R125, R133, R3.reuse, -R10 ;  /* 0x00000003857d7223 */ /* 0x080fe2000001080a */
[-CC-:B------:R-:W-:Y:S01]  /*1a670*/  FFMA.FTZ R21, R131, R3.reuse, -R132.reuse ;  /* 0x0000000383157223 */ /* 0x180fe20000010884 */
[-CC-:B------:R-:W-:Y:S01]  /*1a680*/  FFMA.FTZ R181, R134, R3.reuse, -R132.reuse ;  /* 0x0000000386b57223 */ /* 0x180fe20000010884 */
[----:B------:R-:W-:Y:S01]  /*1a690*/  MUFU.EX2 R5, R5 ;  /* 0x0000000500057308 */ /* 0x000fe20000000800 */
[----:B------:R1:W-:Y:S01]  /*1a6a0*/  SYNCS.ARRIVE.TRANS64.RED.A1T0 RZ, [R126+URZ], RZ ;  /* 0x000000ff7eff79a7 */ /* 0x0003e2000810043f */
[-CC-:B------:R-:W-:Y:S01]  /*1a6b0*/  FFMA.FTZ R20, R135, R3.reuse, -R132.reuse ;  /* 0x0000000387147223 */ /* 0x180fe20000010884 */
[-CC-:B------:R-:W-:Y:S01]  /*1a6c0*/  FFMA.FTZ R183, R138, R3.reuse, -R132.reuse ;  /* 0x000000038ab77223 */ /* 0x180fe20000010884 */
[-CC-:B------:R-:W-:Y:S01]  /*1a6d0*/  FFMA.FTZ R139, R139, R3.reuse, -R132.reuse ;  /* 0x000000038b8b7223 */ /* 0x180fe20000010884 */
[-CC-:B------:R-:W-:Y:S01]  /*1a6e0*/  FFMA.FTZ R177, R142, R3.reuse, -R132.reuse ;  /* 0x000000038eb17223 */ /* 0x180fe20000010884 */
[-CC-:B------:R-:W-:Y:S01]  /*1a6f0*/  FFMA.FTZ R131, R143, R3.reuse, -R132.reuse ;  /* 0x000000038f837223 */ /* 0x180fe20000010884 */
[----:B------:R-:W-:Y:S01]  /*1a700*/  FFMA.FTZ R179, R146, R3, -R132 ;  /* 0x0000000392b37223 */ /* 0x000fe20000010884 */
[----:B------:R-:W2:Y:S01]  /*1a710*/  MUFU.EX2 R189, R189 ;  /* 0x000000bd00bd7308 */ /* 0x000ea20000000800 */
        /* <DEDUP_REMOVED lines=10> */
[-C--:B-1----:R-:W-:Y:S01]  /*1a7c0*/  FFMA.FTZ R126, R163, R3.reuse, -R132 ;  /* 0x00000003a37e7223 */ /* 0x082fe20000010884 */
[-CC-:B------:R-:W-:Y:S01]  /*1a7d0*/  FFMA.FTZ R182, R136, R3.reuse, -R10.reuse ;  /* 0x0000000388b67223 */ /* 0x180fe2000001080a */
[-CC-:B------:R-:W-:Y:S01]  /*1a7e0*/  FFMA.FTZ R124, R137, R3.reuse, -R10.reuse ;  /* 0x00000003897c7223 */ /* 0x180fe2000001080a */
[-CC-:B------:R-:W-:Y:S01]  /*1a7f0*/  FFMA.FTZ R176, R140, R3.reuse, -R10.reuse ;  /* 0x000000038cb07223 */ /* 0x180fe2000001080a */
[-CC-:B------:R-:W-:Y:S01]  /*1a800*/  FFMA.FTZ R121, R141, R3.reuse, -R10.reuse ;  /* 0x000000038d797223 */ /* 0x180fe2000001080a */
[----:B------:R-:W1:Y:S01]  /*1a810*/  MUFU.EX2 R129, R129 ;  /* 0x0000008100817308 */ /* 0x000e620000000800 */
[----:B--2---:R-:W-:Y:S01]  /*1a820*/  FFMA.FTZ R6, R5, R6, R189 ;  /* 0x0000000605067223 */ /* 0x004fe200000100bd */
[-CC-:B------:R-:W-:Y:S01]  /*1a830*/  FFMA.FTZ R178, R144, R3.reuse, -R10.reuse ;  /* 0x0000000390b27223 */ /* 0x180fe2000001080a */
[-CC-:B------:R-:W-:Y:S01]  /*1a840*/  FFMA.FTZ R120, R145, R3.reuse, -R10.reuse ;  /* 0x0000000391787223 */ /* 0x180fe2000001080a */
[-CC-:B------:R-:W-:Y:S01]  /*1a850*/  FFMA.FTZ R172, R148, R3.reuse, -R10.reuse ;  /* 0x0000000394ac7223 */ /* 0x180fe2000001080a */
[-CC-:B------:R-:W-:Y:S01]  /*1a860*/  FFMA.FTZ R11, R149, R3.reuse, -R10.reuse ;  /* 0x00000003950b7223 */ /* 0x180fe2000001080a */
[-CC-:B------:R-:W-:Y:S01]  /*1a870*/  FFMA.FTZ R174, R152, R3.reuse, -R10.reuse ;  /* 0x0000000398ae7223 */ /* 0x180fe2000001080a */
[-CC-:B------:R-:W-:Y:S01]  /*1a880*/  FFMA.FTZ R9, R153, R3.reuse, -R10.reuse ;  /* 0x0000000399097223 */ /* 0x180fe2000001080a */
[----:B------:R-:W2:Y:S01]  /*1a890*/  MUFU.EX2 R190, R190 ;  /* 0x000000be00be7308 */ /* 0x000ea20000000800 */
[----:B0-----:R-:W-:Y:S01]  /*1a8a0*/  FADD.FTZ R7, R166, R7 ;  /* 0x00000007a6077221 */ /* 0x001fe20000010000 */
[-CC-:B------:R-:W-:Y:S01]  /*1a8b0*/  FFMA.FTZ R168, R156, R3.reuse, -R10.reuse ;  /* 0x000000039ca87223 */ /* 0x180fe2000001080a */
[-CC-:B------:R-:W-:Y:S01]  /*1a8c0*/  FFMA.FTZ R8, R157, R3.reuse, -R10.reuse ;  /* 0x000000039d087223 */ /* 0x180fe2000001080a */
[-CC-:B------:R-:W-:Y:S01]  /*1a8d0*/  FFMA.FTZ R170, R160, R3.reuse, -R10.reuse ;  /* 0x00000003a0aa7223 */ /* 0x180fe2000001080a */
[----:B------:R-:W-:-:S03]  /*1a8e0*/  FFMA.FTZ R10, R161, R3, -R10 ;  /* 0x00000003a10a7223 */ /* 0x000fc6000001080a */
        /* <DEDUP_REMOVED lines=90> */
.L_x_6182:
        /* <DEDUP_REMOVED lines=34> */
.L_x_6170:
[----:B------:R-:W-:Y:S05]  /*1b0b0*/  BSYNC B0 ;  /* 0x0000000000007941 */ /* 0x000fea0003800000 */
.L_x_6169:
        /* <DEDUP_REMOVED lines=99> */
.L_x_6184:
[----:B------:R-:W-:Y:S01]  /*1b6f0*/  IMAD R10, R196, 0x8, R2 ;  /* 0x00000008c40a7824 */ /* 0x000fe200078e0202 */
[----:B------:R-:W-:-:S04]  /*1b700*/  SHF.L.U32 R5, R199, 0x1f, RZ ;  /* 0x0000001fc7057819 */ /* 0x000fc800000006ff */
[----:B------:R0:W1:Y:S01]  /*1b710*/  SYNCS.PHASECHK.TRANS64.TRYWAIT P1, [R10+URZ+0x30850], R5 ;  /* 0x030850050a0075a7 */ /* 0x000062000802017f */
[----:B------:R-:W-:Y:S05]  /*1b720*/  @!P0 BRA `(.L_x_6185) ;  /* 0x0000000000048947 */ /* 0x000fea0003800000 */
[----:B------:R-:W-:Y:S01]  /*1b730*/  BPT.TRAP 0x1 ;  /* 0x000000040000795c */ /* 0x000fe20000300000 */
.L_x_6185:
        /* <DEDUP_REMOVED lines=9> */
.L_x_6187:
[----:B------:R-:W-:Y:S05]  /*1b7d0*/  BSYNC B0 ;  /* 0x0000000000007941 */ /* 0x000fea0003800000 */
.L_x_6186:
[----:B------:R-:W-:Y:S01]  /*1b7e0*/  IMAD.MOV.U32 R8, RZ, RZ, R2 ;  /* 0x000000ffff087224 */ /* 0x000fe200078e0002 */
[----:B------:R-:W-:Y:S01]  /*1b7f0*/  WARPGROUP.ARRIVE ;  /* 0x00000000000079c5 */ /* 0x000fe20000000000 */
[----:B------:R-:W-:-:S03]  /*1b800*/  IMAD.MOV.U32 R9, RZ, RZ, 0x40000040 ;  /* 0x40000040ff097424 */ /* 0x000fc600078e00ff */
        /* <DEDUP_REMOVED lines=26> */
[----:B------:R-:W-:Y:S02]  /*1b9b0*/  R2UR UR6, R8 ;  /* 0x00000000080672ca */ /* 0x000fe400000e0000 */
[----:B------:R-:W-:Y:S01]  /*1b9c0*/  R2UR UR7, R9 ;  /* 0x00000000090772ca */ /* 0x000fe200000e0000 */
[----:B------:R-:W-:Y:S01]  /*1b9d0*/  IMAD.MOV.U32 R9, RZ, RZ, 0x40000040 ;  /* 0x40000040ff097424 */ /* 0x000fe200078e00ff */
[----:B------:R-:W-:Y:S02]  /*1b9e0*/  IADD3 R8, R2, 0x280, RZ ;  /* 0x0000028002087810 */ /* 0x000fe40007ffe0ff */
[----:B------:R-:W0:Y:S02]  /*1b9f0*/  SHFL.BFLY PT, R2, R7, 0x2, 0x1f ;  /* 0x0c401f0007027f89 */ /* 0x000e2400000e0000 */
[----:B01----:R-:W-:Y:S01]  /*1ba00*/  FADD.FTZ R5, R2, R7 ;  /* 0x0000000702057221 */ /* 0x003fe20000010000 */
[----:B------:R-:W-:-:S04]  /*1ba10*/  IMAD.MOV.U32 R7, RZ, RZ, RZ ;  /* 0x000000ffff077224 */ /* 0x000fc800078e00ff */
[----:B------:R-:W0:Y:S02]  /*1ba20*/  SHFL.BFLY PT, R2, R5, 0x1, 0x1f ;  /* 0x0c201f0005027f89 */ /* 0x000e2400000e0000 */
[----:B0-----:R-:W-:Y:S01]  /*1ba30*/  FADD.FTZ R12, R5, R2 ;  /* 0x00000002050c7221 */ /* 0x001fe20000010000 */
[----:B------:R-:W-:Y:S02]  /*1ba40*/  IMAD.MOV.U32 R2, RZ, RZ, RZ ;  /* 0x000000ffff027224 */ /* 0x000fe400078e00ff */
[----:B------:R-:W-:Y:S02]  /*1ba50*/  IMAD.MOV.U32 R5, RZ, RZ, -0x800000 ;  /* 0xff800000ff057424 */ /* 0x000fe400078e00ff */
[----:B------:R-:W-:-:S13]  /*1ba60*/  FSETP.NE.FTZ.AND P1, PT, R12, RZ, PT ;  /* 0x000000ff0c00720b */ /* 0x000fda0003f35000 */
[----:B------:R-:W-:Y:S01]  /*1ba70*/  @P1 MUFU.RCP R7, R12 ;  /* 0x0000000c00071308 */ /* 0x000fe20000001000 */
[----:B------:R-:W-:Y:S02]  /*1ba80*/  WARPGROUP.DEPBAR.LE gsb0, 0x0 ;  /* 0x00008000000079c5 */ /* 0x000fe40000010000 */
[----:B------:R-:W-:-:S06]  /*1ba90*/  WARPGROUP.ARRIVE ;  /* 0x00000000000079c5 */ /* 0x000fcc0000000000 */
[----:B------:R-:W-:Y:S01]  /*1baa0*/  HGMMA.64x192x16.F32.BF16 R24, R172, gdesc[UR4].tnspB, R24, gsb0 ;  /* 0x42e00004ac187df0 */ /* 0x000fe20008001818 */
[----:B------:R-:W-:Y:S02]  /*1bab0*/  R2UR UR6, R8 ;  /* 0x00000000080672ca */ /* 0x000fe400000e0000 */
[----:B------:R-:W-:Y:S02]  /*1bac0*/  R2UR UR7, R9 ;  /* 0x00000000090772ca */ /* 0x000fe400000e0000 */
[----:B------:R-:W0:Y:S02]  /*1bad0*/  SHFL.BFLY PT, R9, R6, 0x2, 0x1f ;  /* 0x0c401f0006097f89 */ /* 0x000e2400000e0000 */
[----:B0-----:R-:W-:Y:S01]  /*1bae0*/  FADD.FTZ R9, R9, R6 ;  /* 0x0000000609097221 */ /* 0x001fe20000010000 */
[----:B------:R-:W-:-:S04]  /*1baf0*/  IMAD.MOV.U32 R6, RZ, RZ, -0x800000 ;  /* 0xff800000ff067424 */ /* 0x000fc800078e00ff */
[----:B------:R-:W0:Y:S02]  /*1bb00*/  SHFL.BFLY PT, R8, R9, 0x1, 0x1f ;  /* 0x0c201f0009087f89 */ /* 0x000e2400000e0000 */
[----:B0-----:R-:W-:Y:S01]  /*1bb10*/  FADD.FTZ R13, R9, R8 ;  /* 0x00000008090d7221 */ /* 0x001fe20000010000 */
[----:B------:R-:W-:Y:S01]  /*1bb20*/  @P1 FMUL.FTZ R9, R3, 0.69314718246459960938 ;  /* 0x3f31721803091820 */ /* 0x000fe20000410000 */
[----:B------:R-:W0:Y:S03]  /*1bb30*/  @P1 MUFU.LG2 R8, R12 ;  /* 0x0000000c00081308 */ /* 0x000e260000000c00 */
[----:B------:R-:W-:-:S13]  /*1bb40*/  FSETP.NE.FTZ.AND P2, PT, R13, RZ, PT ;  /* 0x000000ff0d00720b */ /* 0x000fda0003f55000 */
[----:B------:R-:W1:Y:S01]  /*1bb50*/  @P2 MUFU.LG2 R11, R13 ;  /* 0x0000000d000b2308 */ /* 0x000e620000000c00 */
[----:B------:R-:W-:Y:S01]  /*1bb60*/  @P2 FMUL.FTZ R14, R3, 0.69314718246459960938 ;  /* 0x3f317218030e2820 */ /* 0x000fe20000410000 */
[----:B0-----:R-:W-:-:S04]  /*1bb70*/  @P1 FMUL.FTZ R8, R8, 0.69314718246459960938 ;  /* 0x3f31721808081820 */ /* 0x001fc80000410000 */
[----:B------:R-:W-:Y:S02]  /*1bb80*/  @P1 FFMA.FTZ R5, R9, R0, R8 ;  /* 0x0000000009051223 */ /* 0x000fe40000010008 */
[----:B------:R0:W2:Y:S01]  /*1bb90*/  @P2 MUFU.RCP R2, R13 ;  /* 0x0000000d00022308 */ /* 0x0000a20000001000 */
[----:B-1----:R-:W-:-:S04]  /*1bba0*/  @P2 FMUL.FTZ R11, R11, 0.69314718246459960938 ;  /* 0x3f3172180b0b2820 */ /* 0x002fc80000410000 */
[----:B------:R-:W-:Y:S01]  /*1bbb0*/  @P2 FFMA.FTZ R6, R14, R4, R11 ;  /* 0x000000040e062223 */ /* 0x000fe2000001000b */
[----:B------:R-:W-:Y:S02]  /*1bbc0*/  WARPGROUP.DEPBAR.LE gsb0, 0x0 ;  /* 0x00008000000079c5 */ /* 0x000fe40000010000 */
[----:B------:R-:W-:-:S06]  /*1bbd0*/  WARPGROUP.ARRIVE ;  /* 0x00000000000079c5 */ /* 0x000fcc0000000000 */
[----:B------:R-:W-:Y:S03]  /*1bbe0*/  HGMMA.64x192x16.F32.BF16 R24, R168, gdesc[UR4].tnspB, R24, gsb0 ;  /* 0x42e00004a8187df0 */ /* 0x000fe60008001818 */
[----:B------:R-:W-:Y:S02]  /*1bbf0*/  WARPGROUP.DEPBAR.LE gsb0, 0x0 ;  /* 0x00008000000079c5 */ /* 0x000fe40000010000 */
[----:B0-2---:R-:W-:Y:S05]  /*1bc00*/  @!P0 BRA `(.L_x_6189) ;  /* 0x0000000000048947 */ /* 0x005fea0003800000 */
[----:B------:R-:W-:Y:S01]  /*1bc10*/  BPT.TRAP 0x1 ;  /* 0x000000040000795c */ /* 0x000fe20000300000 */
.L_x_6189:
        /* <DEDUP_REMOVED lines=108> */
.L_x_6090:
        /* <DEDUP_REMOVED lines=10> */
[----:B0-----:R-:W0:Y:S01]  /*1c380*/  S2R R9, SR_SWINHI ;  /* 0x0000000000097919 */ /* 0x001e220000002f00 */
[----:B------:R-:W-:Y:S01]  /*1c390*/  F2FP.BF16.F32.PACK_AB R24, R25, R24 ;  /* 0x000000181918723e */ /* 0x000fe200000010ff */
[----:B------:R-:W-:Y:S01]  /*1c3a0*/  ULDC.64 UR4, c[0x0][0xc00] ;  /* 0x0003000000047ab9 */ /* 0x000fe20000000a00 */
[----:B------:R-:W4:Y:S04]  /*1c3b0*/  LDL.LU R102, [R1+0x44] ;  /* 0x0000440001667983 */ /* 0x000f280000300800 */
[----:B------:R-:W4:Y:S01]  /*1c3c0*/  LDL.LU R94, [R1+0x48] ;  /* 0x00004800015e7983 */ /* 0x000f220000300800 */
        /* <DEDUP_REMOVED lines=37> */
[----:B---3--:R-:W-:-:S03]  /*1c620*/  IMAD.WIDE R74, R10, 0x2, R12 ;  /* 0x000000020a4a7825 */ /* 0x008fc600078e020c */
[----:B------:R-:W-:-:S04]  /*1c630*/  IADD3 R111, P2, R74, 0x20, RZ ;  /* 0x000000204a6f7810 */ /* 0x000fc80007f5e0ff */
[----:B------:R-:W-:Y:S02]  /*1c640*/  LOP3.LUT R10, R111, 0x380, RZ, 0xc0, !PT ;  /* 0x000003806f0a7812 */ /* 0x000fe400078ec0ff */
[----:B------:R-:W-:Y:S02]  /*1c650*/  IADD3 R143, P6, R74, 0x60, RZ ;  /* 0x000000604a8f7810 */ /* 0x000fe40007fde0ff */
[----:B------:R-:W-:Y:S02]  /*1c660*/  SHF.R.U64 R10, R10, 0x3, RZ ;  /* 0x000000030a0a7819 */ /* 0x000fe400000012ff */
[C---:B------:R-:W-:Y:S02]  /*1c670*/  IADD3 R46, P0, R74.reuse, 0x4020, RZ ;  /* 0x000040204a2e7810 */ /* 0x040fe40007f1e0ff */
[----:B------:R-:W-:Y:S02]  /*1c680*/  IADD3 R141, P1, R74, 0x40, RZ ;  /* 0x000000404a8d7810 */ /* 0x000fe40007f3e0ff */
[----:B------:R-:W-:-:S02]  /*1c690*/  LOP3.LUT R20, R143, 0x380, RZ, 0xc0, !PT ;  /* 0x000003808f147812 */ /* 0x000fc400078ec0ff */
[----:B------:R-:W-:Y:S02]  /*1c6a0*/  IADD3 R145, P5, R74, 0x4000, RZ ;  /* 0x000040004a917810 */ /* 0x000fe40007fbe0ff */
[----:B------:R-:W-:Y:S02]  /*1c6b0*/  LOP3.LUT R10, R10, R111, RZ, 0x3c, !PT ;  /* 0x0000006f0a0a7212 */ /* 0x000fe400078e3cff */
[----:B------:R-:W-:Y:S02]  /*1c6c0*/  LOP3.LUT R111, R46, 0x380, RZ, 0xc0, !PT ;  /* 0x000003802e6f7812 */ /* 0x000fe400078ec0ff */
[----:B------:R-:W-:Y:S01]  /*1c6d0*/  LOP3.LUT R14, R141, 0x380, RZ, 0xc0, !PT ;  /* 0x000003808d0e7812 */ /* 0x000fe200078ec0ff */
[--C-:B------:R-:W-:Y:S01]  /*1c6e0*/  IMAD.X R15, RZ, RZ, R75.reuse, P1 ;  /* 0x000000ffff0f7224 */ /* 0x100fe200008e064b */
[----:B------:R-:W-:Y:S02]  /*1c6f0*/  LOP3.LUT R9, R74, 0x380, RZ, 0xc0, !PT ;  /* 0x000003804a097812 */ /* 0x000fe400078ec0ff */
[----:B------:R-:W-:Y:S01]  /*1c700*/  SHF.R.U64 R20, R20, 0x3, RZ ;  /* 0x0000000314147819 */ /* 0x000fe200000012ff */
[----:B------:R-:W-:Y:S01]  /*1c710*/  IMAD.X R39, RZ, RZ, R75, P5 ;  /* 0x000000ffff277224 */ /* 0x000fe200028e064b */
[----:B------:R-:W-:-:S02]  /*1c720*/  IADD3 R58, P3, R74, 0x4060, RZ ;  /* 0x000040604a3a7810 */ /* 0x000fc40007f7e0ff */
[C---:B--2---:R-:W-:Y:S02]  /*1c730*/  IADD3 R28, P1, R74.reuse, 0x8020, RZ ;  /* 0x000080204a1c7810 */ /* 0x044fe40007f3e0ff */
[----:B------:R-:W-:Y:S02]  /*1c740*/  LOP3.LUT R38, R145, 0x380, RZ, 0xc0, !PT ;  /* 0x0000038091267812 */ /* 0x000fe400078ec0ff */
[----:B------:R-:W-:Y:S02]  /*1c750*/  SHF.R.U64 R111, R111, 0x3, RZ ;  /* 0x000000036f6f7819 */ /* 0x000fe400000012ff */
[----:B------:R-:W-:Y:S02]  /*1c760*/  IADD3 R72, P5, R74, 0x8060, RZ ;  /* 0x000080604a487810 */ /* 0x000fe40007fbe0ff */
[----:B------:R-:W-:Y:S02]  /*1c770*/  SHF.R.U64 R14, R14, 0x3, RZ ;  /* 0x000000030e0e7819 */ /* 0x000fe400000012ff */
[----:B------:R-:W-:-:S02]  /*1c780*/  IADD3 R54, P4, R74, 0x4040, RZ ;  /* 0x000040404a367810 */ /* 0x000fc40007f9e0ff */
[----:B------:R-:W-:Y:S02]  /*1c790*/  SHF.R.U64 R9, R9, 0x3, RZ ;  /* 0x0000000309097819 */ /* 0x000fe400000012ff */
[----:B------:R-:W-:Y:S01]  /*1c7a0*/  LOP3.LUT R20, R20, R143, RZ, 0x3c, !PT ;  /* 0x0000008f14147212 */ /* 0x000fe200078e3cff */
[--C-:B------:R-:W-:Y:S01]  /*1c7b0*/  IMAD.X R11, RZ, RZ, R75.reuse, P2 ;  /* 0x000000ffff0b7224 */ /* 0x100fe200010e064b */
[----:B------:R-:W-:Y:S01]  /*1c7c0*/  LOP3.LUT R143, R58, 0x380, RZ, 0xc0, !PT ;  /* 0x000003803a8f7812 */ /* 0x000fe200078ec0ff */
[----:B------:R-:W-:Y:S01]  /*1c7d0*/  IMAD.X R21, RZ, RZ, R75, P6 ;  /* 0x000000ffff157224 */ /* 0x000fe200030e064b */
[----:B------:R-:W-:Y:S02]  /*1c7e0*/  SHF.R.U64 R38, R38, 0x3, RZ ;  /* 0x0000000326267819 */ /* 0x000fe400000012ff */
[----:B------:R-:W-:Y:S02]  /*1c7f0*/  LOP3.LUT R46, R111, R46, RZ, 0x3c, !PT ;  /* 0x0000002e6f2e7212 */ /* 0x000fe400078e3cff */
[----:B------:R-:W-:-:S02]  /*1c800*/  LOP3.LUT R66, R28, 0x380, RZ, 0xc0, !PT ;  /* 0x000003801c427812 */ /* 0x000fc400078ec0ff */
[C---:B------:R-:W-:Y:S02]  /*1c810*/  IADD3 R62, P2, R74.reuse, 0x8000, RZ ;  /* 0x000080004a3e7810 */ /* 0x040fe40007f5e0ff */
[----:B------:R-:W-:Y:S02]  /*1c820*/  IADD3 R70, P6, R74, 0x8040, RZ ;  /* 0x000080404a467810 */ /* 0x000fe40007fde0ff */
[----:B------:R-:W-:Y:S02]  /*1c830*/  LOP3.LUT R14, R14, R141, RZ, 0x3c, !PT ;  /* 0x0000008d0e0e7212 */ /* 0x000fe400078e3cff */
[----:B------:R-:W-:Y:S02]  /*1c840*/  LOP3.LUT R111, R72, 0x380, RZ, 0xc0, !PT ;  /* 0x00000380486f7812 */ /* 0x000fe400078ec0ff */
[----:B------:R-:W-:Y:S02]  /*1c850*/  LOP3.LUT R74, R9, R74, RZ, 0x3c, !PT ;  /* 0x0000004a094a7212 */ /* 0x000fe400078e3cff */
[----:B------:R-:W-:-:S02]  /*1c860*/  LOP3.LUT R141, R54, 0x380, RZ, 0xc0, !PT ;  /* 0x00000380368d7812 */ /* 0x000fc400078ec0ff */
[----:B------:R-:W-:Y:S02]  /*1c870*/  SHF.R.U64 R143, R143, 0x3, RZ ;  /* 0x000000038f8f7819 */ /* 0x000fe400000012ff */
[----:B------:R-:W-:Y:S02]  /*1c880*/  LOP3.LUT R38, R38, R145, RZ, 0x3c, !PT ;  /* 0x0000009126267212 */ /* 0x000fe400078e3cff */
[----:B------:R-:W-:Y:S01]  /*1c890*/  SHF.R.U64 R3, R66, 0x3, RZ ;  /* 0x0000000342037819 */ /* 0x000fe200000012ff */
[--C-:B------:R-:W-:Y:S01]  /*1c8a0*/  IMAD.X R47, RZ, RZ, R75.reuse, P0 ;  /* 0x000000ffff2f7224 */ /* 0x100fe200000e064b */
[----:B------:R-:W-:Y:S01]  /*1c8b0*/  LOP3.LUT R145, R62, 0x380, RZ, 0xc0, !PT ;  /* 0x000003803e917812 */ /* 0x000fe200078ec0ff */
[--C-:B------:R-:W-:Y:S01]  /*1c8c0*/  IMAD.X R55, RZ, RZ, R75.reuse, P4 ;  /* 0x000000ffff377224 */ /* 0x100fe200020e064b */
[----:B------:R-:W-:Y:S01]  /*1c8d0*/  SHF.R.U64 R111, R111, 0x3, RZ ;  /* 0x000000036f6f7819 */ /* 0x000fe200000012ff */
[--C-:B------:R-:W-:Y:S01]  /*1c8e0*/  IMAD.X R59, RZ, RZ, R75.reuse, P3 ;  /* 0x000000ffff3b7224 */ /* 0x100fe200018e064b */
[----:B------:R-:W-:Y:S01]  /*1c8f0*/  SHF.R.U64 R141, R141, 0x3, RZ ;  /* 0x000000038d8d7819 */ /* 0x000fe200000012ff */
[--C-:B------:R-:W-:Y:S01]  /*1c900*/  IMAD.X R63, RZ, RZ, R75.reuse, P2 ;  /* 0x000000ffff3f7224 */ /* 0x100fe200010e064b */
[----:B------:R-:W-:Y:S01]  /*1c910*/  MOV R74, R74 ;  /* 0x0000004a004a7202 */ /* 0x000fe20000000f00 */
[----:B------:R-:W-:Y:S01]  /*1c920*/  BAR.SYNC.DEFER_BLOCKING 0x1, 0x100 ;  /* 0x0044000000007b1d */ /* 0x000fe20000010000 */
[--C-:B------:R-:W-:Y:S01]  /*1c930*/  IMAD.X R67, RZ, RZ, R75.reuse, P1 ;  /* 0x000000ffff437224 */ /* 0x100fe200008e064b */
[----:B------:R-:W-:Y:S01]  /*1c940*/  LOP3.LUT R58, R143, R58, RZ, 0x3c, !PT ;  /* 0x0000003a8f3a7212 */ /* 0x000fe200078e3cff */
[----:B------:R-:W-:-:S02]  /*1c950*/  IMAD.X R71, RZ, RZ, R75, P6 ;  /* 0x000000ffff477224 */ /* 0x000fc400030e064b */
[----:B------:R-:W-:Y:S01]  /*1c960*/  IMAD.X R9, RZ, RZ, R75, P5 ;  /* 0x000000ffff097224 */ /* 0x000fe200028e064b */
[----:B------:R-:W-:Y:S02]  /*1c970*/  LOP3.LUT R75, R70, 0x380, RZ, 0xc0, !PT ;  /* 0x00000380464b7812 */ /* 0x000fe400078ec0ff */
[----:B------:R-:W-:Y:S02]  /*1c980*/  LOP3.LUT R66, R3, R28, RZ, 0x3c, !PT ;  /* 0x0000001c03427212 */ /* 0x000fe400078e3cff */
[----:B------:R-:W-:Y:S02]  /*1c990*/  MOV R10, R10 ;  /* 0x0000000a000a7202 */ /* 0x000fe40000000f00 */
[----:B------:R-:W-:Y:S02]  /*1c9a0*/  SHF.R.U64 R145, R145, 0x3, RZ ;  /* 0x0000000391917819 */ /* 0x000fe400000012ff */
[----:B------:R-:W-:Y:S02]  /*1c9b0*/  LOP3.LUT R8, R111, R72, RZ, 0x3c, !PT ;  /* 0x000000486f087212 */ /* 0x000fe400078e3cff */
[----:B------:R-:W-:-:S02]  /*1c9c0*/  LOP3.LUT R54, R141, R54, RZ, 0x3c, !PT ;  /* 0x000000368d367212 */ /* 0x000fc400078e3cff */
[----:B------:R-:W-:Y:S02]  /*1c9d0*/  MOV R14, R14 ;  /* 0x0000000e000e7202 */ /* 0x000fe40000000f00 */
[----:B------:R-:W-:Y:S02]  /*1c9e0*/  SHF.R.U64 R75, R75, 0x3, RZ ;  /* 0x000000034b4b7819 */ /* 0x000fe400000012ff */
[----:B------:R-:W-:Y:S02]  /*1c9f0*/  MOV R20, R20 ;  /* 0x0000001400147202 */ /* 0x000fe40000000f00 */
[----:B------:R-:W-:Y:S01]  /*1ca00*/  MOV R3, R58 ;  /* 0x0000003a00037202 */ /* 0x000fe20000000f00 */
[----:B------:R-:W-:Y:S01]  /*1ca10*/  STSM.16.M88.4 [R74], R24 ;  /* 0x000000184a007844 */ /* 0x000fe20000000200 */
[----:B------:R-:W-:Y:S02]  /*1ca20*/  MOV R38, R38 ;  /* 0x0000002600267202 */ /* 0x000fe40000000f00 */
[----:B------:R-:W-:Y:S01]  /*1ca30*/  MOV R0, R66 ;  /* 0x0000004200007202 */ /* 0x000fe20000000f00 */
[----:B------:R0:W-:Y:S01]  /*1ca40*/  STSM.16.M88.4 [R10], R32 ;  /* 0x000000200a007844 */ /* 0x0001e20000000200 */
[----:B------:R-:W-:-:S02]  /*1ca50*/  F2FP.BF16.F32.PACK_AB R58, R61, R60 ;  /* 0x0000003c3d3a723e */ /* 0x000fc400000010ff */
[----:B------:R-:W-:Y:S02]  /*1ca60*/  F2FP.BF16.F32.PACK_AB R59, R129, R112 ;  /* 0x00000070813b723e */ /* 0x000fe400000010ff */
[----:B------:R-:W-:Y:S02]  /*1ca70*/  LOP3.LUT R62, R145, R62, RZ, 0x3c, !PT ;  /* 0x0000003e913e7212 */ /* 0x000fe400078e3cff */
[----:B------:R-:W-:Y:S02]  /*1ca80*/  MOV R46, R46 ;  /* 0x0000002e002e7202 */ /* 0x000fe40000000f00 */
[----:B------:R-:W-:Y:S02]  /*1ca90*/  MOV R21, R8 ;  /* 0x0000000800157202 */ /* 0x000fe40000000f00 */
[----:B------:R-:W-:Y:S02]  /*1caa0*/  F2FP.BF16.F32.PACK_AB R66, R69, R68 ;  /* 0x000000444542723e */ /* 0x000fe400000010ff */
[----:B------:R-:W-:Y:S01]  /*1cab0*/  F2FP.BF16.F32.PACK_AB R67, R127, R121 ;  /* 0x000000797f43723e */ /* 0x000fe200000010ff */
[----:B------:R-:W-:Y:S01]  /*1cac0*/  STSM.16.M88.4 [R14], R40 ;  /* 0x000000280e007844 */ /* 0x000fe20000000200 */
[----:B------:R-:W-:-:S02]  /*1cad0*/  MOV R54, R54 ;  /* 0x0000003600367202 */ /* 0x000fc40000000f00 */
[----:B------:R-:W-:Y:S02]  /*1cae0*/  F2FP.BF16.F32.PACK_AB R8, R73, R4 ;  /* 0x000000044908723e */ /* 0x000fe400000010ff */
[----:B------:R-:W-:Y:S02]  /*1caf0*/  F2FP.BF16.F32.PACK_AB R9, R126, R122 ;  /* 0x0000007a7e09723e */ /* 0x000fe400000010ff */
[----:B0-----:R-:W-:Y:S02]  /*1cb00*/  F2FP.BF16.F32.PACK_AB R10, R77, R76 ;  /* 0x0000004c4d0a723e */ /* 0x001fe400000010ff */
[----:B------:R-:W-:Y:S01]  /*1cb10*/  F2FP.BF16.F32.PACK_AB R11, R125, R78 ;  /* 0x0000004e7d0b723e */ /* 0x000fe200000010ff */
[----:B------:R-:W-:Y:S01]  /*1cb20*/  STSM.16.M88.4 [R20], R48 ;  /* 0x0000003014007844 */ /* 0x000fe20000000200 */
[----:B------:R-:W-:Y:S02]  /*1cb30*/  LOP3.LUT R70, R75, R70, RZ, 0x3c, !PT ;  /* 0x000000464b467212 */ /* 0x000fe400078e3cff */
[----:B------:R-:W-:Y:S01]  /*1cb40*/  MOV R62, R62 ;  /* 0x0000003e003e7202 */ /* 0x000fe20000000f00 */
[----:B------:R-:W-:Y:S01]  /*1cb50*/  STSM.16.M88.4 [R38], R56 ;  /* 0x0000003826007844 */ /* 0x000fe20000000200 */
[----:B------:R-:W-:-:S02]  /*1cb60*/  ISETP.NE.U32.AND P0, PT, RZ, UR4, PT ;  /* 0x00000004ff007c0c */ /* 0x000fc4000bf05070 */
[----:B----4-:R-:W-:Y:S01]  /*1cb70*/  IADD3 R24, P1, R102, UR4, RZ ;  /* 0x0000000466187c10 */ /* 0x010fe2000ff3e0ff */
[----:B------:R-:W-:Y:S01]  /*1cb80*/  STSM.16.M88.4 [R46], R64 ;  /* 0x000000402e007844 */ /* 0x000fe20000000200 */
[----:B------:R-:W-:-:S03]  /*1cb90*/  MOV R70, R70 ;  /* 0x0000004600467202 */ /* 0x000fc60000000f00 */
[----:B------:R0:W-:Y:S01]  /*1cba0*/  STSM.16.M88.4 [R54], R8 ;  /* 0x0000000836007844 */ /* 0x0001e20000000200 */
[----:B------:R-:W-:Y:S02]  /*1cbb0*/  ISETP.NE.AND.EX P0, PT, RZ, UR5, PT, P0 ;  /* 0x00000005ff007c0c */ /* 0x000fe4000bf05300 */
[----:B------:R-:W-:Y:S01]  /*1cbc0*/  IADD3.X R25, R94, UR5, RZ, P1, !PT ;  /* 0x000000055e197c10 */ /* 0x000fe20008ffe4ff */
[----:B------:R2:W-:Y:S01]  /*1cbd0*/  STSM.16.M88.4 [R3], R80 ;  /* 0x0000005003007844 */ /* 0x0005e20000000200 */
[----:B------:R-:W-:-:S03]  /*1cbe0*/  ULDC.64 UR4, c[0x0][0xc08] ;  /* 0x0003020000047ab9 */ /* 0x000fc60000000a00 */
[----:B------:R-:W-:Y:S01]  /*1cbf0*/  STSM.16.M88.4 [R62], R88 ;  /* 0x000000583e007844 */ /* 0x000fe20000000200 */
[----:B------:R-:W-:-:S03]  /*1cc00*/  ISETP.NE.U32.AND P2, PT, RZ, UR4, PT ;  /* 0x00000004ff007c0c */ /* 0x000fc6000bf45070 */
[----:B------:R3:W-:Y:S01]  /*1cc10*/  STSM.16.M88.4 [R0], R96 ;  /* 0x0000006000007844 */ /* 0x0007e20000000200 */
[----:B0-----:R-:W-:Y:S02]  /*1cc20*/  F2FP.BF16.F32.PACK_AB R8, R113, R139 ;  /* 0x0000008b7108723e */ /* 0x001fe400000010ff */
[----:B------:R-:W-:Y:S02]  /*1cc30*/  F2FP.BF16.F32.PACK_AB R9, R115, R114 ;  /* 0x000000727309723e */ /* 0x000fe400000010ff */
[----:B------:R-:W-:Y:S02]  /*1cc40*/  F2FP.BF16.F32.PACK_AB R10, R117, R116 ;  /* 0x00000074750a723e */ /* 0x000fe400000010ff */
[----:B------:R-:W-:Y:S01]  /*1cc50*/  F2FP.BF16.F32.PACK_AB R11, R119, R118 ;  /* 0x00000076770b723e */ /* 0x000fe200000010ff */
[----:B------:R0:W-:Y:S01]  /*1cc60*/  STSM.16.M88.4 [R70], R104 ;  /* 0x0000006846007844 */ /* 0x0001e20000000200 */
[----:B------:R-:W-:Y:S01]  /*1cc70*/  ISETP.NE.AND.EX P2, PT, RZ, UR5, PT, P2 ;  /* 0x00000005ff007c0c */ /* 0x000fe2000bf45320 */
[----:B------:R-:W-:Y:S01]  /*1cc80*/  IMAD.MOV.U32 R20, RZ, RZ, RZ ;  /* 0x000000ffff147224 */ /* 0x000fe200078e00ff */
[----:B--2---:R-:W2:Y:S01]  /*1cc90*/  LDC R3, c[0x0][0xbe8] ;  /* 0x0002fa00ff037b82 */ /* 0x004ea20000000800 */
[----:B------:R0:W-:Y:S07]  /*1cca0*/  STSM.16.M88.4 [R21], R8 ;  /* 0x0000000815007844 */ /* 0x0001ee0000000200 */
[----:B------:R-:W-:Y:S03]  /*1ccb0*/  BAR.SYNC.DEFER_BLOCKING 0x1, 0x100 ;  /* 0x0044000000007b1d */ /* 0x000fe60000010000 */
[----:B------:R-:W-:-:S03]  /*1ccc0*/  @P2 IADD3 R14, P3, R102, UR4, RZ ;  /* 0x00000004660e2c10 */ /* 0x000fc6000ff7e0ff */
[----:B------:R-:W-:Y:S02]  /*1ccd0*/  ULDC UR4, c[0x0][0xa88] ;  /* 0x0002a20000047ab9 */ /* 0x000fe40000000800 */
[----:B------:R-:W-:Y:S01]  /*1cce0*/  IMAD.U32 R4, RZ, RZ, UR4 ;  /* 0x00000004ff047e24 */ /* 0x000fe2000f8e00ff */
[----:B------:R-:W-:Y:S01]  /*1ccf0*/  @P2 IADD3.X R15, R94, UR5, RZ, P3, !PT ;  /* 0x000000055e0f2c10 */ /* 0x000fe20009ffe4ff */
[----:B------:R0:W5:Y:S04]  /*1cd00*/  @P0 LDG.E R20, desc[UR60][R24.64] ;  /* 0x0000003c18140981 */ /* 0x000168000c1e1900 */
[----:B------:R0:W5:Y:S01]  /*1cd10*/  @P2 LDG.E R4, desc[UR60][R14.64] ;  /* 0x0000003c0e042981 */ /* 0x000162000c1e1900 */
[----:B--2---:R-:W-:-:S13]  /*1cd20*/  ISETP.NE.AND P1, PT, R3, 0x1, PT ;  /* 0x000000010300780c */ /* 0x004fda0003f25270 */
[----:B---3--:R-:W2:Y:S08]  /*1cd30*/  @P1 LDC R0, c[0x0][0xbec] ;  /* 0x0002fb00ff001b82 */ /* 0x008eb00000000800 */
[----:B------:R-:W3:Y:S01]  /*1cd40*/  @P1 LDC R27, c[0x0][0xbf0] ;  /* 0x0002fc00ff1b1b82 */ /* 0x000ee20000000800 */
[----:B0-----:R-:W-:Y:S05]  /*1cd50*/  @P2 BRA `(.L_x_6192) ;  /* 0x0000000000102947 */ /* 0x001fea0003800000 */
[----:B------:R-:W-:Y:S05]  /*1cd60*/  @!P0 BRA `(.L_x_6192) ;  /* 0x00000000000c8947 */ /* 0x000fea0003800000 */
[----:B------:R-:W4:Y:S04]  /*1cd70*/  LDG.E R7, desc[UR60][R24.64] ;  /* 0x0000003c18077981 */ /* 0x000f28000c1e1900 */
[----:B-----5:R-:W4:Y:S02]  /*1cd80*/  LDG.E R4, desc[UR60][R24.64+0x4] ;  /* 0x0000043c18047981 */ /* 0x020f24000c1e1900 */
[----:B----4-:R-:W-:-:S07]  /*1cd90*/  IMAD.IADD R4, R4, 0x1, -R7 ;  /* 0x0000000104047824 */ /* 0x010fce00078e0a07 */
.L_x_6192:
[----:B------:R-:W4:Y:S01]  /*1cda0*/  LDL R7, [R1+0x38] ;  /* 0x0000380001077983 */ /* 0x000f220000100800 */
[----:B------:R-:W-:Y:S01]  /*1cdb0*/  ULDC.64 UR4, c[0x0][0xb90] ;  /* 0x0002e40000047ab9 */ /* 0x000fe20000000a00 */
[----:B-----5:R-:W-:Y:S01]  /*1cdc0*/  SHF.R.S32.HI R21, RZ, 0x1f, R20 ;  /* 0x0000001fff157819 */ /* 0x020fe20000011414 */
[----:B------:R-:W0:Y:S01]  /*1cdd0*/  @P1 LDC R69, c[0x0][0xbec] ;  /* 0x0002fb00ff451b82 */ /* 0x000e220000000800 */
[----:B------:R-:W3:Y:S04]  /*1cde0*/  LDL.LU R14, [R1+0x58] ;  /* 0x00005800010e7983 */ /* 0x000ee80000300800 */
[----:B------:R-:W3:Y:S03]  /*1cdf0*/  LDL.LU R10, [R1+0x4c] ;  /* 0x00004c00010a7983 */ /* 0x000ee60000300800 */
[----:B------:R-:W1:Y:S01]  /*1ce00*/  @P1 LDC R71, c[0x0][0xbf0] ;  /* 0x0002fc00ff471b82 */ /* 0x000e620000000800 */
[----:B------:R-:W3:Y:S04]  /*1ce10*/  LDL.LU R70, [R1+0x40] ;  /* 0x0000400001467983 */ /* 0x000ee80000300800 */
[----:B------:R-:W3:Y:S04]  /*1ce20*/  LDL R68, [R1+0x5c] ;  /* 0x00005c0001447983 */ /* 0x000ee80000100800 */
[----:B------:R-:W3:Y:S04]  /*1ce30*/  LDL R66, [R1+0x3c] ;  /* 0x00003c0001427983 */ /* 0x000ee80000100800 */
[----:B------:R-:W3:Y:S01]  /*1ce40*/  LDL R34, [R1+0x80] ;  /* 0x0000800001227983 */ /* 0x000ee20000100800 */
[----:B----4-:R-:W-:-:S04]  /*1ce50*/  IMAD.IADD R25, R7, 0x1, R225 ;  /* 0x0000000107197824 */ /* 0x010fc800078e02e1 */
[----:B--2---:R-:W-:-:S04]  /*1ce60*/  @P1 IMAD.HI.U32 R0, R25, R0, RZ ;  /* 0x0000000019001227 */ /* 0x004fc800078e00ff */
[----:B------:R-:W-:Y:S01]  /*1ce70*/  IMAD.MOV.U32 R11, RZ, RZ, R25 ;  /* 0x000000ffff0b7224 */ /* 0x000fe200078e0019 */
[----:B---3--:R-:W-:Y:S02]  /*1ce80*/  @P1 SHF.R.U32.HI R11, RZ, R27, R0 ;  /* 0x0000001bff0b1219 */ /* 0x008fe40000011600 */
[----:B------:R-:W2:Y:S01]  /*1ce90*/  LDL R27, [R1+0x60] ;  /* 0x00006000011b7983 */ /* 0x000ea20000100800 */
[----:B------:R-:W-:Y:S01]  /*1cea0*/  SHF.R.S32.HI R64, RZ, 0x1f, R70 ;  /* 0x0000001fff407819 */ /* 0x000fe20000011446 */
[----:B------:R-:W-:Y:S01]  /*1ceb0*/  IMAD.WIDE.U32 R8, R70, UR4, R20 ;  /* 0x0000000446087c25 */ /* 0x000fe2000f8e0014 */
[----:B------:R-:W-:Y:S02]  /*1cec0*/  SEL R28, R10, RZ, !P0 ;  /* 0x000000ff0a1c7207 */ /* 0x000fe40004000000 */
[----:B------:R-:W-:Y:S01]  /*1ced0*/  SEL R0, R14, RZ, !P0 ;  /* 0x000000ff0e007207 */ /* 0x000fe20004000000 */
[----:B------:R-:W-:-:S04]  /*1cee0*/  IMAD R7, R64, UR4, RZ ;  /* 0x0000000440077c24 */ /* 0x000fc8000f8e02ff */
[----:B------:R-:W-:Y:S01]  /*1cef0*/  IMAD R15, R70, UR5, R7 ;  /* 0x00000005460f7c24 */ /* 0x000fe2000f8e0207 */
[----:B------:R-:W-:Y:S01]  /*1cf00*/  ULDC.64 UR4, c[0x0][0xb98] ;  /* 0x0002e60000047ab9 */ /* 0x000fe20000000a00 */
[----:B------:R-:W-:Y:S02]  /*1cf10*/  IMAD R7, R68, 0x40, R224 ;  /* 0x0000004044077824 */ /* 0x000fe400078e02e0 */
[----:B------:R-:W-:Y:S02]  /*1cf20*/  IMAD.IADD R9, R9, 0x1, R15 ;  /* 0x0000000109097824 */ /* 0x000fe400078e020f */
        /* <DEDUP_REMOVED lines=15> */
[----:B------:R-:W-:Y:S01]  /*1d020*/  LOP3.LUT R8, R25, 0x380, RZ, 0xc0, !PT ;  /* 0x0000038019087812 */ /* 0x000fe200078ec0ff */
[----:B------:R-:W-:Y:S02]  /*1d030*/  ULDC.64 UR4, c[0x0][0xb50] ;  /* 0x0002d40000047ab9 */ /* 0x000fe40000000a00 */
[----:B------:R-:W-:Y:S01]  /*1d040*/  IMAD.IADD R7, R11, 0x1, R9 ;  /* 0x000000010b077824 */ /* 0x000fe200078e0209 */
[----:B------:R-:W-:Y:S02]  /*1d050*/  LEA R11, P0, R10, UR4, 0x2 ;  /* 0x000000040a0b7c11 */ /* 0x000fe4000f8010ff */
[----:B------:R-:W-:Y:S02]  /*1d060*/  SHF.R.U64 R8, R8, 0x3, RZ ;  /* 0x0000000308087819 */ /* 0x000fe400000012ff */
[----:B------:R-:W-:Y:S01]  /*1d070*/  LEA.HI.X R26, R10, UR5, R7, 0x2, P0 ;  /* 0x000000050a1a7c11 */ /* 0x000fe200080f1407 */
[----:B------:R-:W-:Y:S01]  /*1d080*/  ULDC.64 UR4, c[0x0][0xaa0] ;  /* 0x0002a80000047ab9 */ /* 0x000fe20000000a00 */
[----:B------:R-:W-:-:S02]  /*1d090*/  LOP3.LUT R8, R8, R25, RZ, 0x3c, !PT ;  /* 0x0000001908087212 */ /* 0x000fc400078e3cff */
[C---:B------:R-:W-:Y:S02]  /*1d0a0*/  IADD3 R37, P0, R12.reuse, 0x5000, RZ ;  /* 0x000050000c257810 */ /* 0x040fe40007f1e0ff */
[C---:B------:R-:W-:Y:S02]  /*1d0b0*/  IADD3 R15, P6, R12.reuse, 0x2000, RZ ;  /* 0x000020000c0f7810 */ /* 0x040fe40007fde0ff */
[C---:B------:R-:W-:Y:S02]  /*1d0c0*/  IADD3 R25, P5, R12.reuse, 0x3000, RZ ;  /* 0x000030000c197810 */ /* 0x040fe40007fbe0ff */
[C---:B------:R-:W-:Y:S01]  /*1d0d0*/  IADD3 R33, P4, R12.reuse, 0x4000, RZ ;  /* 0x000040000c217810 */ /* 0x040fe20007f9e0ff */
[----:B------:R-:W-:Y:S01]  /*1d0e0*/  IMAD R21, R21, UR4, RZ ;  /* 0x0000000415157c24 */ /* 0x000fe2000f8e02ff */
[----:B------:R-:W-:Y:S02]  /*1d0f0*/  IADD3 R41, P3, R12, 0x6000, RZ ;  /* 0x000060000c297810 */ /* 0x000fe40007f7e0ff */
[----:B------:R-:W-:-:S02]  /*1d100*/  IADD3.X R9, RZ, R13, RZ, P2, !PT ;  /* 0x0000000dff097210 */ /* 0x000fc400017fe4ff */
[----:B------:R-:W-:Y:S02]  /*1d110*/  LOP3.LUT R36, R37, 0x380, RZ, 0xc0, !PT ;  /* 0x0000038025247812 */ /* 0x000fe400078ec0ff */
[----:B------:R-:W-:Y:S02]  /*1d120*/  IADD3 R45, P2, R12, 0x7000, RZ ;  /* 0x000070000c2d7810 */ /* 0x000fe40007f5e0ff */
[----:B------:R-:W-:Y:S02]  /*1d130*/  LOP3.LUT R14, R15, 0x380, RZ, 0xc0, !PT ;  /* 0x000003800f0e7812 */ /* 0x000fe400078ec0ff */
[----:B------:R-:W-:Y:S02]  /*1d140*/  LOP3.LUT R24, R25, 0x380, RZ, 0xc0, !PT ;  /* 0x0000038019187812 */ /* 0x000fe400078ec0ff */
[----:B------:R-:W-:Y:S01]  /*1d150*/  LOP3.LUT R32, R33, 0x380, RZ, 0xc0, !PT ;  /* 0x0000038021207812 */ /* 0x000fe200078ec0ff */
[----:B------:R-:W-:Y:S01]  /*1d160*/  SHFL.IDX PT, R54, R11, RZ, 0x1c1f ;  /* 0x001c1fff0b367589 */ /* 0x000fe200000e0000 */
[----:B------:R-:W-:Y:S01]  /*1d170*/  LOP3.LUT R40, R41, 0x380, RZ, 0xc0, !PT ;  /* 0x0000038029287812 */ /* 0x000fe200078ec0ff */
[----:B------:R-:W-:Y:S01]  /*1d180*/  IMAD R67, R20, UR5, R21 ;  /* 0x0000000514437c24 */ /* 0x000fe2000f8e0215 */
[----:B------:R-:W-:Y:S01]  /*1d190*/  SHF.R.U64 R36, R36, 0x3, RZ ;  /* 0x0000000324247819 */ /* 0x000fe200000012ff */
[----:B------:R-:W3:Y:S01]  /*1d1a0*/  SHFL.IDX PT, R55, R26, RZ, 0x1c1f ;  /* 0x001c1fff1a377589 */ /* 0x000ee200000e0000 */
[----:B------:R-:W-:Y:S01]  /*1d1b0*/  LOP3.LUT R44, R45, 0x380, RZ, 0xc0, !PT ;  /* 0x000003802d2c7812 */ /* 0x000fe200078ec0ff */
[----:B------:R-:W-:Y:S01]  /*1d1c0*/  IMAD.WIDE.U32 R20, R20, UR4, RZ ;  /* 0x0000000414147c25 */ /* 0x000fe2000f8e00ff */
[----:B------:R-:W-:Y:S01]  /*1d1d0*/  SHF.R.U64 R14, R14, 0x3, RZ ;  /* 0x000000030e0e7819 */ /* 0x000fe200000012ff */
[----:B------:R-:W-:Y:S01]  /*1d1e0*/  SHFL.IDX PT, R58, R11, 0x1, 0x1c1f ;  /* 0x003c1f000b3a7f89 */ /* 0x000fe200000e0000 */
[----:B------:R-:W-:Y:S01]  /*1d1f0*/  SHF.R.U64 R24, R24, 0x3, RZ ;  /* 0x0000000318187819 */ /* 0x000fe200000012ff */
[----:B------:R-:W-:Y:S01]  /*1d200*/  IMAD R66, R66, 0x20, R68 ;  /* 0x0000002042427824 */ /* 0x000fe200078e0244 */
[----:B------:R-:W-:Y:S01]  /*1d210*/  SHF.R.U64 R32, R32, 0x3, RZ ;  /* 0x0000000320207819 */ /* 0x000fe200000012ff */
[----:B------:R-:W4:Y:S01]  /*1d220*/  SHFL.IDX PT, R59, R26, 0x1, 0x1c1f ;  /* 0x003c1f001a3b7f89 */ /* 0x000f2200000e0000 */
[----:B------:R-:W-:Y:S01]  /*1d230*/  SHF.R.U64 R40, R40, 0x3, RZ ;  /* 0x0000000328287819 */ /* 0x000fe200000012ff */
[----:B------:R-:W-:Y:S01]  /*1d240*/  IMAD.IADD R34, R34, 0x1, R225 ;  /* 0x0000000122227824 */ /* 0x000fe200078e02e1 */
[----:B------:R-:W-:Y:S01]  /*1d250*/  ULDC.64 UR4, c[0x0][0xae8] ;  /* 0x0002ba0000047ab9 */ /* 0x000fe20000000a00 */
[----:B------:R-:W-:Y:S01]  /*1d260*/  LOP3.LUT R36, R36, R37, RZ, 0x3c, !PT ;  /* 0x0000002524247212 */ /* 0x000fe200078e3cff */
[----:B------:R-:W-:Y:S01]  /*1d270*/  IMAD.IADD R21, R21, 0x1, R67 ;  /* 0x0000000115157824 */ /* 0x000fe200078e0243 */
[----:B------:R-:W-:Y:S01]  /*1d280*/  SHF.R.U64 R44, R44, 0x3, RZ ;  /* 0x000000032c2c7819 */ /* 0x000fe200000012ff */
[----:B------:R-:W-:Y:S01]  /*1d290*/  IMAD R64, R64, UR4, RZ ;  /* 0x0000000440407c24 */ /* 0x000fe2000f8e02ff */
[----:B------:R-:W-:Y:S01]  /*1d2a0*/  LOP3.LUT R14, R14, R15, RZ, 0x3c, !PT ;  /* 0x0000000f0e0e7212 */ /* 0x000fe200078e3cff */
[--C-:B------:R-:W-:Y:S01]  /*1d2b0*/  IMAD.X R37, RZ, RZ, R13.reuse, P0 ;  /* 0x000000ffff257224 */ /* 0x100fe200000e060d */
[----:B------:R-:W-:Y:S01]  /*1d2c0*/  LOP3.LUT R24, R24, R25, RZ, 0x3c, !PT ;  /* 0x0000001918187212 */ /* 0x000fe200078e3cff */
[----:B------:R-:W-:Y:S01]  /*1d2d0*/  IMAD R65, R4, R3, RZ ;  /* 0x0000000304417224 */ /* 0x000fe200078e02ff */
[----:B------:R-:W-:Y:S01]  /*1d2e0*/  LOP3.LUT R32, R32, R33, RZ, 0x3c, !PT ;  /* 0x0000002120207212 */ /* 0x000fe200078e3cff */
[----:B------:R-:W-:Y:S01]  /*1d2f0*/  IMAD.IADD R66, R225, 0x1, R66 ;  /* 0x00000001e1427824 */ /* 0x000fe200078e0242 */
[----:B------:R-:W-:Y:S01]  /*1d300*/  LOP3.LUT R40, R40, R41, RZ, 0x3c, !PT ;  /* 0x0000002928287212 */ /* 0x000fe200078e3cff */
[--C-:B------:R-:W-:Y:S01]  /*1d310*/  IMAD.X R15, RZ, RZ, R13.reuse, P6 ;  /* 0x000000ffff0f7224 */ /* 0x100fe200030e060d */
[C---:B------:R-:W-:Y:S01]  /*1d320*/  IADD3 R49, P6, R12.reuse, 0x8000, RZ ;  /* 0x000080000c317810 */ /* 0x040fe20007fde0ff */
[--C-:B------:R-:W-:Y:S01]  /*1d330*/  IMAD.X R25, RZ, RZ, R13.reuse, P5 ;  /* 0x000000ffff197224 */ /* 0x100fe200028e060d */
[C---:B------:R-:W-:Y:S01]  /*1d340*/  IADD3 R53, P5, R12.reuse, 0x9000, RZ ;  /* 0x000090000c357810 */ /* 0x040fe20007fbe0ff */
[--C-:B------:R-:W-:Y:S01]  /*1d350*/  IMAD.X R33, RZ, RZ, R13.reuse, P4 ;  /* 0x000000ffff217224 */ /* 0x100fe200020e060d */
[----:B------:R-:W-:Y:S01]  /*1d360*/  IADD3 R57, P4, R12, 0xa000, RZ ;  /* 0x0000a0000c397810 */ /* 0x000fe20007f9e0ff */
[----:B------:R-:W-:Y:S01]  /*1d370*/  VIADD R10, R34, 0x8 ;  /* 0x00000008220a7836 */ /* 0x000fe20000000000 */
[----:B------:R-:W-:Y:S01]  /*1d380*/  LOP3.LUT R44, R44, R45, RZ, 0x3c, !PT ;  /* 0x0000002d2c2c7212 */ /* 0x000fe200078e3cff */
[----:B------:R-:W-:Y:S01]  /*1d390*/  IMAD.X R41, RZ, RZ, R13, P3 ;  /* 0x000000ffff297224 */ /* 0x000fe200018e060d */
[----:B------:R-:W-:Y:S01]  /*1d3a0*/  IADD3 R7, P3, R12, 0xb000, RZ ;  /* 0x0000b0000c077810 */ /* 0x000fe20007f7e0ff */
[----:B------:R-:W-:-:S02]  /*1d3b0*/  IMAD R67, R70, UR5, R64 ;  /* 0x0000000546437c24 */ /* 0x000fc4000f8e0240 */
[----:B------:R-:W-:Y:S01]  /*1d3c0*/  IMAD.WIDE.U32 R20, R70, UR4, R20 ;  /* 0x0000000446147c25 */ /* 0x000fe2000f8e0014 */
[----:B------:R-:W-:Y:S01]  /*1d3d0*/  LOP3.LUT R48, R49, 0x380, RZ, 0xc0, !PT ;  /* 0x0000038031307812 */ /* 0x000fe200078ec0ff */
[----:B------:R-:W-:Y:S02]  /*1d3e0*/  ULDC.64 UR4, c[0x0][0xaf0] ;  /* 0x0002bc0000047ab9 */ /* 0x000fe40000000a00 */
[----:B------:R-:W-:Y:S02]  /*1d3f0*/  IMAD.X R45, RZ, RZ, R13, P2 ;  /* 0x000000ffff2d7224 */ /* 0x000fe400010e060d */
[----:B0-----:R-:W-:Y:S01]  /*1d400*/  @P1 IMAD.HI.U32 R64, R66, R69, RZ ;  /* 0x0000004542401227 */ /* 0x001fe200078e00ff */
[----:B------:R-:W-:Y:S02]  /*1d410*/  LOP3.LUT R52, R53, 0x380, RZ, 0xc0, !PT ;  /* 0x0000038035347812 */ /* 0x000fe400078ec0ff */
[----:B------:R-:W-:Y:S01]  /*1d420*/  LOP3.LUT R56, R57, 0x380, RZ, 0xc0, !PT ;  /* 0x0000038039387812 */ /* 0x000fe200078ec0ff */
[----:B------:R-:W-:Y:S01]  /*1d430*/  IMAD.IADD R21, R21, 0x1, R67 ;  /* 0x0000000115157824 */ /* 0x000fe200078e0243 */
[----:B------:R-:W-:Y:S01]  /*1d440*/  LOP3.LUT R61, R12, 0x380, RZ, 0xc0, !PT ;  /* 0x000003800c3d7812 */ /* 0x000fe200078ec0ff */
[----:B------:R-:W-:Y:S01]  /*1d450*/  IMAD.MOV.U32 R67, RZ, RZ, R66 ;  /* 0x000000ffff437224 */ /* 0x000fe200078e0042 */
[----:B------:R-:W-:Y:S01]  /*1d460*/  LOP3.LUT R4, R7, 0x380, RZ, 0xc0, !PT ;  /* 0x0000038007047812 */ /* 0x000fe200078ec0ff */
[----:B------:R-:W-:Y:S01]  /*1d470*/  IMAD R69, R0, UR4, RZ ;  /* 0x0000000400457c24 */ /* 0x000fe2000f8e02ff */
[----:B-1----:R-:W-:-:S02]  /*1d480*/  @P1 SHF.R.U32.HI R67, RZ, R71, R64 ;  /* 0x00000047ff431219 */ /* 0x002fc40000011640 */
[----:B------:R-:W-:Y:S02]  /*1d490*/  SHF.R.U64 R48, R48, 0x3, RZ ;  /* 0x0000000330307819 */ /* 0x000fe400000012ff */
[----:B------:R-:W-:Y:S02]  /*1d4a0*/  SHF.R.U64 R52, R52, 0x3, RZ ;  /* 0x0000000334347819 */ /* 0x000fe400000012ff */
[----:B------:R-:W-:Y:S02]  /*1d4b0*/  SHF.R.U64 R56, R56, 0x3, RZ ;  /* 0x0000000338387819 */ /* 0x000fe400000012ff */
[----:B------:R-:W-:Y:S02]  /*1d4c0*/  SHF.R.U64 R61, R61, 0x3, RZ ;  /* 0x000000033d3d7819 */ /* 0x000fe400000012ff */
[----:B------:R-:W-:Y:S01]  /*1d4d0*/  SHF.R.U64 R4, R4, 0x3, RZ ;  /* 0x0000000304047819 */ /* 0x000fe200000012ff */
[C---:B------:R-:W-:Y:S01]  /*1d4e0*/  IMAD R69, R28.reuse, UR5, R69 ;  /* 0x000000051c457c24 */ /* 0x040fe2000f8e0245 */
[----:B------:R-:W-:Y:S01]  /*1d4f0*/  SHF.R.S32.HI R0, RZ, 0x1f, R67 ;  /* 0x0000001fff007819 */ /* 0x000fe20000011443 */
[----:B------:R-:W-:Y:S01]  /*1d500*/  IMAD.WIDE.U32 R20, R28, UR4, R20 ;  /* 0x000000041c147c25 */ /* 0x000fe2000f8e0014 */
[----:B------:R-:W-:Y:S01]  /*1d510*/  LOP3.LUT R48, R48, R49, RZ, 0x3c, !PT ;  /* 0x0000003130307212 */ /* 0x000fe200078e3cff */
[----:B------:R-:W-:Y:S01]  /*1d520*/  ULDC.64 UR4, c[0x0][0xae0] ;  /* 0x0002b80000047ab9 */ /* 0x000fe20000000a00 */
[----:B------:R-:W-:Y:S01]  /*1d530*/  LOP3.LUT R52, R52, R53, RZ, 0x3c, !PT ;  /* 0x0000003534347212 */ /* 0x000fe200078e3cff */
[----:B------:R-:W-:Y:S01]  /*1d540*/  IMAD.MOV R28, RZ, RZ, -R67 ;  /* 0x000000ffff1c7224 */ /* 0x000fe200078e0a43 */
[----:B------:R-:W-:Y:S01]  /*1d550*/  LOP3.LUT R56, R56, R57, RZ, 0x3c, !PT ;  /* 0x0000003938387212 */ /* 0x000fe200078e3cff */
[--C-:B------:R-:W-:Y:S01]  /*1d560*/  IMAD.X R49, RZ, RZ, R13.reuse, P6 ;  /* 0x000000ffff317224 */ /* 0x100fe200030e060d */
[----:B------:R-:W-:Y:S01]  /*1d570*/  LOP3.LUT R60, R61, R12, RZ, 0x3c, !PT ;  /* 0x0000000c3d3c7212 */ /* 0x000fe200078e3cff */
[--C-:B------:R-:W-:Y:S01]  /*1d580*/  IMAD.X R53, RZ, RZ, R13.reuse, P5 ;  /* 0x000000ffff357224 */ /* 0x100fe200028e060d */
[----:B------:R-:W-:Y:S01]  /*1d590*/  LOP3.LUT R62, R4, R7, RZ, 0x3c, !PT ;  /* 0x00000007043e7212 */ /* 0x000fe200078e3cff */
[----:B------:R-:W-:-:S02]  /*1d5a0*/  IMAD.X R57, RZ, RZ, R13, P4 ;  /* 0x000000ffff397224 */ /* 0x000fc400020e060d */
[--C-:B------:R-:W-:Y:S02]  /*1d5b0*/  IMAD.X R63, RZ, RZ, R13.reuse, P3 ;  /* 0x000000ffff3f7224 */ /* 0x100fe400018e060d */
[----:B------:R-:W-:Y:S02]  /*1d5c0*/  IMAD.MOV.U32 R61, RZ, RZ, R13 ;  /* 0x000000ffff3d7224 */ /* 0x000fe400078e000d */
[----:B------:R-:W-:Y:S02]  /*1d5d0*/  IMAD R0, R0, UR4, RZ ;  /* 0x0000000400007c24 */ /* 0x000fe4000f8e02ff */
[----:B------:R-:W-:Y:S02]  /*1d5e0*/  IMAD R3, R3, R28, R66 ;  /* 0x0000001c03037224 */ /* 0x000fe400078e0242 */
[----:B------:R-:W-:Y:S02]  /*1d5f0*/  IMAD.IADD R21, R21, 0x1, R69 ;  /* 0x0000000115157824 */ /* 0x000fe400078e0245 */
[C---:B------:R-:W-:Y:S01]  /*1d600*/  IMAD R69, R67.reuse, UR5, R0 ;  /* 0x0000000543457c24 */ /* 0x040fe2000f8e0200 */
[----:B------:R-:W-:Y:S01]  /*1d610*/  SHF.R.S32.HI R0, RZ, 0x1f, R3 ;  /* 0x0000001fff007819 */ /* 0x000fe20000011403 */
[----:B------:R-:W-:Y:S01]  /*1d620*/  IMAD.WIDE.U32 R20, R67, UR4, R20 ;  /* 0x0000000443147c25 */ /* 0x000fe2000f8e0014 */
[----:B------:R-:W-:-:S03]  /*1d630*/  ULDC.64 UR4, c[0x0][0xad8] ;  /* 0x0002b60000047ab9 */ /* 0x000fc60000000a00 */
[----:B------:R-:W-:Y:S02]  /*1d640*/  IMAD.IADD R70, R68, 0x1, R225 ;  /* 0x0000000144467824 */ /* 0x000fe400078e02e1 */
[----:B------:R-:W-:Y:S02]  /*1d650*/  IMAD.IADD R21, R21, 0x1, R69 ;  /* 0x0000000115157824 */ /* 0x000fe400078e0245 */
[----:B------:R-:W-:Y:S02]  /*1d660*/  IMAD R28, R0, UR4, RZ ;  /* 0x00000004001c7c24 */ /* 0x000fe4000f8e02ff */
[----:B------:R-:W-:Y:S02]  /*1d670*/  VIADD R0, R70, 0x20 ;  /* 0x0000002046007836 */ /* 0x000fe40000000000 */
[C---:B------:R-:W-:Y:S02]  /*1d680*/  IMAD R67, R3.reuse, UR5, R28 ;  /* 0x0000000503437c24 */ /* 0x040fe4000f8e021c */
[----:B------:R-:W-:Y:S01]  /*1d690*/  IMAD.WIDE.U32 R20, R3, UR4, R20 ;  /* 0x0000000403147c25 */ /* 0x000fe2000f8e0014 */
[----:B------:R-:W-:Y:S01]  /*1d6a0*/  ULDC.64 UR4, c[0x0][0xa80] ;  /* 0x0002a00000047ab9 */ /* 0x000fe20000000a00 */
[----:B------:R-:W-:-:S02]  /*1d6b0*/  ISETP.GE.AND P1, PT, R0, R65, PT ;  /* 0x000000410000720c */ /* 0x000fc40003f26270 */
[----:B------:R-:W-:Y:S01]  /*1d6c0*/  IMAD.IADD R3, R21, 0x1, R67 ;  /* 0x0000000115037824 */ /* 0x000fe200078e0243 */
[----:B------:R-:W-:Y:S01]  /*1d6d0*/  LEA R64, P3, R20, UR4, 0x1 ;  /* 0x0000000414407c11 */ /* 0x000fe2000f8608ff */
[----:B------:R-:W-:-:S03]  /*1d6e0*/  VIADD R0, R2, 0x30820 ;  /* 0x0003082002007836 */ /* 0x000fc60000000000 */
[----:B------:R-:W-:Y:S01]  /*1d6f0*/  LEA.HI.X R3, R20, UR5, R3, 0x1, P3 ;  /* 0x0000000514037c11 */ /* 0x000fe200098f0c03 */
[----:B------:R-:W-:Y:S01]  /*1d700*/  VIADD R28, R70, 0x40 ;  /* 0x00000040461c7836 */ /* 0x000fe20000000000 */
[----:B------:R-:W-:Y:S01]  /*1d710*/  PRMT R0, RZ, 0x654, R0 ;  /* 0x00000654ff007816 */ /* 0x000fe20000000000 */
[C---:B------:R-:W-:Y:S02]  /*1d720*/  VIADD R74, R224.reuse, 0x40 ;  /* 0x00000040e04a7836 */ /* 0x040fe40000000000 */
[C---:B------:R-:W-:Y:S01]  /*1d730*/  VIADD R71, R224.reuse, 0x80 ;  /* 0x00000080e0477836 */ /* 0x040fe20000000000 */
[----:B------:R-:W0:Y:S01]  /*1d740*/  SHFL.IDX PT, R67, R64, RZ, 0x181f ;  /* 0x00181fff40437589 */ /* 0x000e2200000e0000 */
[----:B------:R-:W-:Y:S03]  /*1d750*/  BSSY B1, `(.L_x_6193) ;  /* 0x000002e000017945 */ /* 0x000fe60003800000 */
[----:B------:R-:W1:Y:S01]  /*1d760*/  SHFL.IDX PT, R69, R3, RZ, 0x181f ;  /* 0x00181fff03457589 */ /* 0x000e6200000e0000 */
[----:B------:R-:W-:Y:S01]  /*1d770*/  SHF.R.S32.HI R72, RZ, 0x1f, R74 ;  /* 0x0000001fff487819 */ /* 0x000fe2000001144a */
[----:B------:R-:W-:Y:S01]  /*1d780*/  VIADD R73, R224, 0x80 ;  /* 0x00000080e0497836 */ /* 0x000fe20000000000 */
[----:B------:R-:W-:-:S02]  /*1d790*/  SHF.R.S32.HI R71, RZ, 0x1f, R71 ;  /* 0x0000001fff477819 */ /* 0x000fc40000011447 */
[----:B--2---:R-:W-:-:S04]  /*1d7a0*/  LOP3.LUT P0, RZ, R27, 0x3, RZ, 0xc0, !PT ;  /* 0x000000031bff7812 */ /* 0x004fc8000780c0ff */
[-C--:B------:R-:W-:Y:S02]  /*1d7b0*/  ISETP.GE.OR P2, PT, R34, R65.reuse, P0 ;  /* 0x000000412200720c */ /* 0x080fe40000746670 */
[----:B------:R-:W-:-:S11]  /*1d7c0*/  ISETP.GE.OR P0, PT, R10, R65, P0 ;  /* 0x000000410a00720c */ /* 0x000fd60000706670 */
[----:B---3--:R-:W-:Y:S04]  /*1d7d0*/  @!P2 ST.E desc[UR60][R54.64], R5 ;  /* 0x000000053600a985 */ /* 0x008fe8000c10193c */
[----:B----4-:R2:W-:Y:S04]  /*1d7e0*/  @!P0 ST.E desc[UR60][R58.64], R6 ;  /* 0x000000063a008985 */ /* 0x0105e8000c10193c */
[----:B------:R-:W5:Y:S04]  /*1d7f0*/  LD.E.128 R8, desc[UR60][R8.64] ;  /* 0x0000003c08087980 */ /* 0x000f68000c101d00 */
[----:B------:R-:W5:Y:S04]  /*1d800*/  LD.E.128 R12, desc[UR60][R14.64] ;  /* 0x0000003c0e0c7980 */ /* 0x000f68000c101d00 */
[----:B--2---:R2:W5:Y:S04]  /*1d810*/  LD.E.128 R4, desc[UR60][R60.64] ;  /* 0x0000003c3c047980 */ /* 0x004568000c101d00 */
        /* <DEDUP_REMOVED lines=14> */
[----:B---3--:R-:W3:Y:S01]  /*1d900*/  FENCE.VIEW.ASYNC.S ;  /* 0x00000000000073c6 */ /* 0x008ee20000000000 */
[----:B------:R-:W-:-:S02]  /*1d910*/  ISETP.GE.AND P2, PT, R70, R65, PT ;  /* 0x000000414600720c */ /* 0x000fc40003f46270 */
[----:B------:R-:W-:Y:S02]  /*1d920*/  ISETP.GE.AND P0, PT, R28, R65, PT ;  /* 0x000000411c00720c */ /* 0x000fe40003f06270 */
[----:B------:R-:W-:Y:S01]  /*1d930*/  SHF.R.S32.HI R28, RZ, 0x1f, R224 ;  /* 0x0000001fff1c7819 */ /* 0x000fe200000114e0 */
[----:B---3--:R2:W-:Y:S08]  /*1d940*/  SYNCS.ARRIVE.TRANS64.RED.A1T0 RZ, [R0+URZ], RZ ;  /* 0x000000ff00ff79a7 */ /* 0x0085f0000810043f */
[----:B012---:R-:W-:Y:S05]  /*1d950*/  @P2 BRA `(.L_x_6194) ;  /* 0x0000000000342947 */ /* 0x007fea0003800000 */
[----:B------:R-:W-:Y:S02]  /*1d960*/  ULDC UR4, c[0x0][0xac8] ;  /* 0x0002b20000047ab9 */ /* 0x000fe40000000800 */
[----:B------:R-:W-:Y:S02]  /*1d970*/  ISETP.GE.AND P4, PT, R224, UR4, PT ;  /* 0x00000004e0007c0c */ /* 0x000fe4000bf86270 */
[----:B------:R-:W-:Y:S02]  /*1d980*/  ISETP.GE.AND P3, PT, R74, UR4, PT ;  /* 0x000000044a007c0c */ /* 0x000fe4000bf66270 */
[----:B------:R-:W-:-:S09]  /*1d990*/  ISETP.GE.AND P2, PT, R73, UR4, PT ;  /* 0x0000000449007c0c */ /* 0x000fd2000bf46270 */
[-C--:B------:R-:W-:Y:S02]  /*1d9a0*/  @!P4 LEA R20, P6, R224, R67.reuse, 0x1 ;  /* 0x00000043e014c211 */ /* 0x080fe400078c08ff */
[----:B------:R-:W-:Y:S02]  /*1d9b0*/  @!P3 LEA R66, P5, R74, R67, 0x1 ;  /* 0x000000434a42b211 */ /* 0x000fe400078a08ff */
[----:B------:R-:W-:Y:S02]  /*1d9c0*/  @!P4 LEA.HI.X R21, R224, R69, R28, 0x1, P6 ;  /* 0x00000045e015c211 */ /* 0x000fe400030f0c1c */
[C---:B------:R-:W-:Y:S02]  /*1d9d0*/  @!P2 LEA R68, P6, R73.reuse, R67, 0x1 ;  /* 0x000000434944a211 */ /* 0x040fe400078c08ff */
[-C--:B------:R-:W-:Y:S01]  /*1d9e0*/  @!P3 LEA.HI.X R67, R74, R69.reuse, R72, 0x1, P5 ;  /* 0x000000454a43b211 */ /* 0x080fe200028f0c48 */
[----:B-----5:R0:W-:Y:S01]  /*1d9f0*/  @!P4 ST.E.128 desc[UR60][R20.64], R4 ;  /* 0x000000041400c985 */ /* 0x0201e2000c101d3c */
[----:B------:R-:W-:-:S03]  /*1da00*/  @!P2 LEA.HI.X R69, R73, R69, R71, 0x1, P6 ;  /* 0x000000454945a211 */ /* 0x000fc600030f0c47 */
[----:B------:R0:W-:Y:S04]  /*1da10*/  @!P3 ST.E.128 desc[UR60][R66.64], R32 ;  /* 0x000000204200b985 */ /* 0x0001e8000c101d3c */
[----:B------:R0:W-:Y:S02]  /*1da20*/  @!P2 ST.E.128 desc[UR60][R68.64], R48 ;  /* 0x000000304400a985 */ /* 0x0001e4000c101d3c */
.L_x_6194:
[----:B------:R-:W-:Y:S05]  /*1da30*/  BSYNC B1 ;  /* 0x0000000000017941 */ /* 0x000fea0003800000 */
.L_x_6193:
[----:B0-----:R0:W1:Y:S01]  /*1da40*/  SHFL.IDX PT, R21, R3, 0x1, 0x181f ;  /* 0x00381f0003157f89 */ /* 0x00106200000e0000 */
[----:B------:R-:W-:Y:S03]  /*1da50*/  BSSY B1, `(.L_x_6195) ;  /* 0x0000010000017945 */ /* 0x000fe60003800000 */
[----:B-----5:R0:W2:Y:S01]  /*1da60*/  SHFL.IDX PT, R5, R64, 0x1, 0x181f ;  /* 0x00381f0040057f89 */ /* 0x0200a200000e0000 */
        /* <DEDUP_REMOVED lines=8> */
[-C--:B-1----:R-:W-:Y:S02]  /*1daf0*/  @!P4 LEA.HI.X R5, R224, R21.reuse, R28, 0x1, P1 ;  /* 0x00000015e005c211 */ /* 0x082fe400008f0c1c */
[-C--:B------:R-:W-:Y:S02]  /*1db00*/  @!P5 LEA.HI.X R7, R74, R21.reuse, R72, 0x1, P2 ;  /* 0x000000154a07d211 */ /* 0x080fe400010f0c48 */
[----:B------:R-:W-:Y:S01]  /*1db10*/  @!P6 LEA.HI.X R21, R73, R21, R71, 0x1, P3 ;  /* 0x000000154915e211 */ /* 0x000fe200018f0c47 */
[----:B------:R3:W-:Y:S04]  /*1db20*/  @!P4 ST.E.128 desc[UR60][R4.64], R8 ;  /* 0x000000080400c985 */ /* 0x0007e8000c101d3c */
[----:B------:R3:W-:Y:S04]  /*1db30*/  @!P5 ST.E.128 desc[UR60][R6.64], R36 ;  /* 0x000000240600d985 */ /* 0x0007e8000c101d3c */
[----:B------:R3:W-:Y:S02]  /*1db40*/  @!P6 ST.E.128 desc[UR60][R20.64], R52 ;  /* 0x000000341400e985 */ /* 0x0007e4000c101d3c */
.L_x_6196:
[----:B------:R-:W-:Y:S05]  /*1db50*/  BSYNC B1 ;  /* 0x0000000000017941 */ /* 0x000fea0003800000 */
.L_x_6195:
[----:B---3--:R3:W4:Y:S01]  /*1db60*/  SHFL.IDX PT, R9, R3, 0x2, 0x181f ;  /* 0x00581f0003097f89 */ /* 0x00872200000e0000 */
[----:B------:R-:W-:Y:S03]  /*1db70*/  BSSY B1, `(.L_x_6197) ;  /* 0x0000010000017945 */ /* 0x000fe60003800000 */
[----:B--2---:R3:W2:Y:S01]  /*1db80*/  SHFL.IDX PT, R5, R64, 0x2, 0x181f ;  /* 0x00581f0040057f89 */ /* 0x0046a200000e0000 */
        /* <DEDUP_REMOVED lines=14> */
.L_x_6198:
[----:B------:R-:W-:Y:S05]  /*1dc70*/  BSYNC B1 ;  /* 0x0000000000017941 */ /* 0x000fea0003800000 */
.L_x_6197:
[----:B------:R-:W-:Y:S01]  /*1dc80*/  IADD3 R0, R70, 0x60, RZ ;  /* 0x0000006046007810 */ /* 0x000fe20007ffe0ff */
[----:B0--3--:R-:W0:Y:S03]  /*1dc90*/  SHFL.IDX PT, R3, R3, 0x3, 0x181f ;  /* 0x00781f0003037f89 */ /* 0x009e2600000e0000 */
[----:B------:R-:W-:Y:S01]  /*1dca0*/  ISETP.GE.AND P0, PT, R0, R65, PT ;  /* 0x000000410000720c */ /* 0x000fe20003f06270 */
[----:B--2-4-:R2:W3:-:S12]  /*1dcb0*/  SHFL.IDX PT, R9, R64, 0x3, 0x181f ;  /* 0x00781f0040097f89 */ /* 0x0144d800000e0000 */
[----:B--2---:R-:W-:Y:S05]  /*1dcc0*/  @P0 BRA `(.L_x_6199) ;  /* 0x0000000c00600947 */ /* 0x004fea0003800000 */
[----:B------:R-:W-:Y:S02]  /*1dcd0*/  ULDC UR4, c[0x0][0xac8] ;  /* 0x0002b20000047ab9 */ /* 0x000fe40000000800 */
[----:B------:R-:W-:Y:S02]  /*1dce0*/  ISETP.GE.AND P2, PT, R224, UR4, PT ;  /* 0x00000004e0007c0c */ /* 0x000fe4000bf46270 */
[----:B------:R-:W-:-:S11]  /*1dcf0*/  ISETP.GE.AND P3, PT, R74, UR4, PT ;  /* 0x000000044a007c0c */ /* 0x000fd6000bf66270 */
[-C--:B---3--:R-:W-:Y:S02]  /*1dd00*/  @!P2 LEA R4, P0, R224, R9.reuse, 0x1 ;  /* 0x00000009e004a211 */ /* 0x088fe400078008ff */
[----:B------:R-:W-:Y:S02]  /*1dd10*/  @!P3 LEA R6, P1, R74, R9, 0x1 ;  /* 0x000000094a06b211 */ /* 0x000fe400078208ff */
[-C--:B0-----:R-:W-:Y:S02]  /*1dd20*/  @!P2 LEA.HI.X R5, R224, R3.reuse, R28, 0x1, P0 ;  /* 0x00000003e005a211 */ /* 0x081fe400000f0c1c */
[----:B------:R-:W-:Y:S02]  /*1dd30*/  @!P3 LEA.HI.X R7, R74, R3, R72, 0x1, P1 ;  /* 0x000000034a07b211 */ /* 0x000fe400008f0c48 */
[----:B------:R-:W-:Y:S01]  /*1dd40*/  ISETP.GE.AND P0, PT, R73, UR4, PT ;  /* 0x0000000449007c0c */ /* 0x000fe2000bf06270 */
[----:B------:R2:W-:Y:S04]  /*1dd50*/  @!P2 ST.E.128 desc[UR60][R4.64], R24 ;  /* 0x000000180400a985 */ /* 0x0005e8000c101d3c */
[----:B------:R2:W-:Y:S08]  /*1dd60*/  @!P3 ST.E.128 desc[UR60][R6.64], R44 ;  /* 0x0000002c0600b985 */ /* 0x0005f0000c101d3c */
[----:B------:R-:W-:Y:S05]  /*1dd70*/  @P0 BRA `(.L_x_6199) ;  /* 0x0000000c00340947 */ /* 0x000fea0003800000 */
[----:B--2---:R-:W-:-:S04]  /*1dd80*/  LEA R4, P0, R73, R9, 0x1 ;  /* 0x0000000949047211 */ /* 0x004fc800078008ff */
[----:B------:R-:W-:-:S05]  /*1dd90*/  LEA.HI.X R5, R73, R3, R71, 0x1, P0 ;  /* 0x0000000349057211 */ /* 0x000fca00000f0c47 */
[----:B------:R4:W-:Y:S01]  /*1dda0*/  ST.E.128 desc[UR60][R4.64], R60 ;  /* 0x0000003c04007985 */ /* 0x0009e2000c101d3c */
[----:B------:R-:W-:Y:S05]  /*1ddb0*/  BRA `(.L_x_6199) ;  /* 0x0000000c00247947 */ /* 0x000fea0003800000 */
.L_x_6191:
[----:B------:R-:W3:Y:S01]  /*1ddc0*/  LDL.LU R6, [R1+0x44] ;  /* 0x0000440001067983 */ /* 0x000ee20000300800 */
[----:B------:R-:W-:Y:S01]  /*1ddd0*/  ULDC.64 UR4, c[0x0][0xc00] ;  /* 0x0003000000047ab9 */ /* 0x000fe20000000a00 */
[----:B------:R-:W-:Y:S01]  /*1dde0*/  IMAD.MOV.U32 R3, RZ, RZ, RZ ;  /* 0x000000ffff037224 */ /* 0x000fe200078e00ff */
[----:B------:R-:W4:Y:S01]  /*1ddf0*/  LDC R21, c[0x0][0xbe8] ;  /* 0x0002fa00ff157b82 */ /* 0x000f220000000800 */
[----:B------:R-:W2:Y:S01]  /*1de00*/  LDL.LU R0, [R1+0x48] ;  /* 0x0000480001007983 */ /* 0x000ea20000300800 */
[----:B------:R-:W-:-:S04]  /*1de10*/  ISETP.NE.U32.AND P0, PT, RZ, UR4, PT ;  /* 0x00000004ff007c0c */ /* 0x000fc8000bf05070 */
[----:B------:R-:W-:Y:S02]  /*1de20*/  ISETP.NE.AND.EX P0, PT, RZ, UR5, PT, P0 ;  /* 0x00000005ff007c0c */ /* 0x000fe4000bf05300 */
[----:B---3--:R-:W-:-:S04]  /*1de30*/  IADD3 R4, P1, R6, UR4, RZ ;  /* 0x0000000406047c10 */ /* 0x008fc8000ff3e0ff */
[----:B--2---:R-:W-:Y:S01]  /*1de40*/  IADD3.X R5, R0, UR5, RZ, P1, !PT ;  /* 0x0000000500057c10 */ /* 0x004fe20008ffe4ff */
[----:B------:R-:W-:Y:S02]  /*1de50*/  ULDC.64 UR4, c[0x0][0xc08] ;  /* 0x0003020000047ab9 */ /* 0x000fe40000000a00 */
[----:B------:R-:W-:-:S04]  /*1de60*/  ISETP.NE.U32.AND P1, PT, RZ, UR4, PT ;  /* 0x00000004ff007c0c */ /* 0x000fc8000bf25070 */
[----:B------:R2:W5:Y:S01]  /*1de70*/  @P0 LDG.E R3, desc[UR60][R4.64] ;  /* 0x0000003c04030981 */ /* 0x000562000c1e1900 */
[----:B------:R-:W-:-:S13]  /*1de80*/  ISETP.NE.AND.EX P1, PT, RZ, UR5, PT, P1 ;  /* 0x00000005ff007c0c */ /* 0x000fda000bf25310 */
[----:B------:R-:W-:Y:S01]  /*1de90*/  @P1 IADD3 R6, P2, R6, UR4, RZ ;  /* 0x0000000406061c10 */ /* 0x000fe2000ff5e0ff */
[----:B------:R-:W-:-:S03]  /*1dea0*/  ULDC UR4, c[0x0][0xa88] ;  /* 0x0002a20000047ab9 */ /* 0x000fc60000000800 */
[----:B------:R-:W-:Y:S01]  /*1deb0*/  @P1 IADD3.X R7, R0, UR5, RZ, P2, !PT ;  /* 0x0000000500071c10 */ /* 0x000fe200097fe4ff */
[----:B------:R-:W-:-:S06]  /*1dec0*/  IMAD.U32 R0, RZ, RZ, UR4 ;  /* 0x00000004ff007e24 */ /* 0x000fcc000f8e00ff */
[----:B------:R2:W5:Y:S01]  /*1ded0*/  @P1 LDG.E R0, desc[UR60][R6.64] ;  /* 0x0000003c06001981 */ /* 0x000562000c1e1900 */
[----:B----4-:R-:W-:Y:S01]  /*1dee0*/  ISETP.NE.AND P2, PT, R21, 0x1, PT ;  /* 0x000000011500780c */ /* 0x010fe20003f45270 */
[----:B------:R-:W0:-:S12]  /*1def0*/  S2R R8, SR_TID.X ;  /* 0x0000000000087919 */ /* 0x000e180000002100 */
[----:B------:R-:W3:Y:S08]  /*1df00*/  @P2 LDC R24, c[0x0][0xbec] ;  /* 0x0002fb00ff182b82 */ /* 0x000ef00000000800 */
[----:B------:R-:W4:Y:S01]  /*1df10*/  @P2 LDC R25, c[0x0][0xbf0] ;  /* 0x0002fc00ff192b82 */ /* 0x000f220000000800 */
[----:B0-----:R-:W-:-:S05]  /*1df20*/  VIADD R9, R8, 0xffffff80 ;  /* 0xffffff8008097836 */ /* 0x001fca0000000000 */
[----:B------:R-:W-:Y:S01]  /*1df30*/  ISETP.GE.AND P3, PT, R9, 0x80, PT ;  /* 0x000000800900780c */ /* 0x000fe20003f66270 */
[----:B--2---:R-:W-:-:S12]  /*1df40*/  @P1 BRA `(.L_x_6200) ;  /* 0x0000000000101947 */ /* 0x004fd80003800000 */
[----:B------:R-:W-:Y:S05]  /*1df50*/  @!P0 BRA `(.L_x_6200) ;  /* 0x00000000000c8947 */ /* 0x000fea0003800000 */
[----:B------:R-:W2:Y:S04]  /*1df60*/  LDG.E R7, desc[UR60][R4.64] ;  /* 0x0000003c04077981 */ /* 0x000ea8000c1e1900 */
[----:B-----5:R-:W2:Y:S02]  /*1df70*/  LDG.E R0, desc[UR60][R4.64+0x4] ;  /* 0x0000043c04007981 */ /* 0x020ea4000c1e1900 */
[----:B--2---:R-:W-:-:S07]  /*1df80*/  IMAD.IADD R0, R0, 0x1, -R7 ;  /* 0x0000000100007824 */ /* 0x004fce00078e0a07 */
.L_x_6200:
[----:B------:R-:W2:Y:S04]  /*1df90*/  LDL.LU R5, [R1+0x4c] ;  /* 0x00004c0001057983 */ /* 0x000ea80000300800 */
[----:B------:R-:W3:Y:S04]  /*1dfa0*/  LDL.LU R4, [R1+0x58] ;  /* 0x0000580001047983 */ /* 0x000ee80000300800 */
[----:B------:R-:W4:Y:S01]  /*1dfb0*/  LDL R26, [R1+0x40] ;  /* 0x00004000011a7983 */ /* 0x000f220000100800 */
[----:B------:R-:W-:Y:S01]  /*1dfc0*/  BSSY B1, `(.L_x_6201) ;  /* 0x000002c000017945 */ /* 0x000fe20003800000 */
[----:B-----5:R-:W-:-:S02]  /*1dfd0*/  SHF.R.S32.HI R10, RZ, 0x1f, R3 ;  /* 0x0000001fff0a7819 */ /* 0x020fc40000011403 */
[----:B--2---:R-:W-:Y:S02]  /*1dfe0*/  SEL R13, R5, RZ, !P0 ;  /* 0x000000ff050d7207 */ /* 0x004fe40004000000 */
[----:B---3--:R-:W-:Y:S02]  /*1dff0*/  SEL R14, R4, RZ, !P0 ;  /* 0x000000ff040e7207 */ /* 0x008fe40004000000 */
[----:B----4-:R-:W-:Y:S01]  /*1e000*/  SHF.R.S32.HI R12, RZ, 0x1f, R26 ;  /* 0x0000001fff0c7819 */ /* 0x010fe2000001141a */
[----:B------:R-:W-:Y:S06]  /*1e010*/  @P3 BRA `(.L_x_6202) ;  /* 0x0000000000983947 */ /* 0x000fec0003800000 */
[----:B------:R-:W0:Y:S01]  /*1e020*/  LDC R20, c[0x0][0xbe8] ;  /* 0x0002fa00ff147b82 */ /* 0x000e220000000800 */
[----:B------:R-:W-:Y:S01]  /*1e030*/  IADD3 R11, R225, -0x80, R8 ;  /* 0xffffff80e10b7810 */ /* 0x000fe20007ffe008 */
[----:B0-----:R-:W-:-:S05]  /*1e040*/  IMAD R4, R0, R20, RZ ;  /* 0x0000001400047224 */ /* 0x001fca00078e02ff */
        /* <DEDUP_REMOVED lines=13> */
[----:B------:R-:W2:Y:S01]  /*1e120*/  @P0 LDC R15, c[0x0][0xbf0] ;  /* 0x0002fc00ff0f0b82 */ /* 0x000ea20000000800 */
[----:B------:R-:W-:-:S04]  /*1e130*/  IMAD.WIDE.U32 R4, R13, UR4, R4 ;  /* 0x000000040d047c25 */ /* 0x000fc8000f8e0004 */
[----:B0-----:R-:W-:-:S05]  /*1e140*/  @P0 IMAD.HI.U32 R6, R11, R6, RZ ;  /* 0x000000060b060227 */ /* 0x001fca00078e00ff */
[----:B--2---:R-:W-:Y:S01]  /*1e150*/  @P0 SHF.R.U32.HI R7, RZ, R15, R6 ;  /* 0x0000000fff070219 */ /* 0x004fe20000011606 */
[----:B------:R-:W-:-:S03]  /*1e160*/  IMAD R6, R14, UR4, RZ ;  /* 0x000000040e067c24 */ /* 0x000fc6000f8e02ff */
[----:B------:R-:W-:Y:S01]  /*1e170*/  IADD3 R4, P0, R7, R4, RZ ;  /* 0x0000000407047210 */ /* 0x000fe20007f1e0ff */
[----:B------:R-:W-:Y:S02]  /*1e180*/  IMAD.MOV R9, RZ, RZ, -R7 ;  /* 0x000000ffff097224 */ /* 0x000fe400078e0a07 */
[----:B------:R-:W-:Y:S01]  /*1e190*/  IMAD R8, R13, UR5, R6 ;  /* 0x000000050d087c24 */ /* 0x000fe2000f8e0206 */
[----:B------:R-:W-:Y:S01]  /*1e1a0*/  ULDC.64 UR4, c[0x0][0xb88] ;  /* 0x0002e20000047ab9 */ /* 0x000fe20000000a00 */
[----:B------:R-:W-:Y:S01]  /*1e1b0*/  IMAD R9, R20, R9, R11 ;  /* 0x0000000914097224 */ /* 0x000fe200078e020b */
[----:B------:R-:W-:-:S04]  /*1e1c0*/  SHF.R.S32.HI R11, RZ, 0x1f, R7 ;  /* 0x0000001fff0b7819 */ /* 0x000fc80000011407 */
        /* <DEDUP_REMOVED lines=11> */
.L_x_6202:
[----:B------:R-:W-:Y:S05]  /*1e280*/  BSYNC B1 ;  /* 0x0000000000017941 */ /* 0x000fea0003800000 */
.L_x_6201:
[----:B0-----:R-:W2:Y:S01]  /*1e290*/  LDL R6, [R1+0x3c] ;  /* 0x00003c0001067983 */ /* 0x001ea20000100800 */
[----:B------:R-:W-:-:S03]  /*1e2a0*/  ULDC.64 UR4, c[0x0][0xaa0] ;  /* 0x0002a80000047ab9 */ /* 0x000fc60000000a00 */
[----:B------:R-:W2:Y:S01]  /*1e2b0*/  LDL R11, [R1+0x5c] ;  /* 0x00005c00010b7983 */ /* 0x000ea20000100800 */
[----:B------:R-:W-:Y:S01]  /*1e2c0*/  IMAD R4, R10, UR4, RZ ;  /* 0x000000040a047c24 */ /* 0x000fe2000f8e02ff */
[----:B------:R-:W-:Y:S01]  /*1e2d0*/  BSSY B1, `(.L_x_6203) ;  /* 0x0000041000017945 */ /* 0x000fe20003800000 */
[----:B------:R-:W-:Y:S02]  /*1e2e0*/  VIADD R20, R224, 0x80 ;  /* 0x00000080e0147836 */ /* 0x000fe40000000000 */
[C---:B------:R-:W-:Y:S02]  /*1e2f0*/  IMAD R7, R3.reuse, UR5, R4 ;  /* 0x0000000503077c24 */ /* 0x040fe4000f8e0204 */
[----:B------:R-:W-:Y:S01]  /*1e300*/  IMAD.WIDE.U32 R4, R3, UR4, RZ ;  /* 0x0000000403047c25 */ /* 0x000fe2000f8e00ff */
[----:B------:R-:W-:Y:S01]  /*1e310*/  ULDC.64 UR4, c[0x0][0xae8] ;  /* 0x0002ba0000047ab9 */ /* 0x000fe20000000a00 */
[----:B------:R-:W-:Y:S02]  /*1e320*/  SHF.R.S32.HI R20, RZ, 0x1f, R20 ;  /* 0x0000001fff147819 */ /* 0x000fe40000011414 */
[----:B------:R-:W-:-:S02]  /*1e330*/  IMAD.IADD R5, R5, 0x1, R7 ;  /* 0x0000000105057824 */ /* 0x000fc400078e0207 */
[----:B------:R-:W-:Y:S02]  /*1e340*/  IMAD R7, R12, UR4, RZ ;  /* 0x000000040c077c24 */ /* 0x000fe4000f8e02ff */
[----:B------:R-:W-:-:S04]  /*1e350*/  IMAD.WIDE.U32 R4, R26, UR4, R4 ;  /* 0x000000041a047c25 */ /* 0x000fc8000f8e0004 */
[----:B------:R-:W-:Y:S01]  /*1e360*/  IMAD R7, R26, UR5, R7 ;  /* 0x000000051a077c24 */ /* 0x000fe2000f8e0207 */
[----:B------:R-:W-:Y:S01]  /*1e370*/  ULDC.64 UR4, c[0x0][0xaf0] ;  /* 0x0002bc0000047ab9 */ /* 0x000fe20000000a00 */
[----:B------:R-:W-:Y:S02]  /*1e380*/  VIADD R26, R224, 0x40 ;  /* 0x00000040e01a7836 */ /* 0x000fe40000000000 */
[----:B------:R-:W-:Y:S02]  /*1e390*/  IMAD R8, R14, UR4, RZ ;  /* 0x000000040e087c24 */ /* 0x000fe4000f8e02ff */
[----:B------:R-:W-:Y:S01]  /*1e3a0*/  IMAD.IADD R5, R5, 0x1, R7 ;  /* 0x0000000105057824 */ /* 0x000fe200078e0207 */
[----:B------:R-:W-:Y:S01]  /*1e3b0*/  SHF.R.S32.HI R10, RZ, 0x1f, R26 ;  /* 0x0000001fff0a7819 */ /* 0x000fe2000001141a */
[C---:B------:R-:W-:Y:S02]  /*1e3c0*/  IMAD R7, R13.reuse, UR5, R8 ;  /* 0x000000050d077c24 */ /* 0x040fe4000f8e0208 */
[----:B------:R-:W-:Y:S01]  /*1e3d0*/  IMAD.WIDE.U32 R4, R13, UR4, R4 ;  /* 0x000000040d047c25 */ /* 0x000fe2000f8e0004 */
[----:B------:R-:W-:-:S03]  /*1e3e0*/  ULDC.64 UR4, c[0x0][0xae0] ;  /* 0x0002b80000047ab9 */ /* 0x000fc60000000a00 */
[----:B------:R-:W-:Y:S02]  /*1e3f0*/  IMAD.IADD R5, R5, 0x1, R7 ;  /* 0x0000000105057824 */ /* 0x000fe400078e0207 */
[----:B--2---:R-:W-:-:S04]  /*1e400*/  IMAD R6, R6, 0x20, R11 ;  /* 0x0000002006067824 */ /* 0x004fc800078e020b */
[----:B------:R-:W-:-:S04]  /*1e410*/  IMAD.IADD R9, R225, 0x1, R6 ;  /* 0x00000001e1097824 */ /* 0x000fc800078e0206 */
[----:B------:R-:W-:-:S04]  /*1e420*/  @P2 IMAD.HI.U32 R6, R9, R24, RZ ;  /* 0x0000001809062227 */ /* 0x000fc800078e00ff */
[----:B------:R-:W-:Y:S01]  /*1e430*/  IMAD.MOV.U32 R3, RZ, RZ, R9 ;  /* 0x000000ffff037224 */ /* 0x000fe200078e0009 */
[----:B------:R-:W-:-:S04]  /*1e440*/  @P2 SHF.R.U32.HI R3, RZ, R25, R6 ;  /* 0x00000019ff032219 */ /* 0x000fc80000011606 */
[--C-:B------:R-:W-:Y:S01]  /*1e450*/  SHF.R.S32.HI R6, RZ, 0x1f, R3.reuse ;  /* 0x0000001fff067819 */ /* 0x100fe20000011403 */
[----:B------:R-:W-:Y:S02]  /*1e460*/  IMAD.MOV R8, RZ, RZ, -R3 ;  /* 0x000000ffff087224 */ /* 0x000fe400078e0a03 */
[----:B------:R-:W-:-:S04]  /*1e470*/  IMAD.WIDE.U32 R4, R3, UR4, R4 ;  /* 0x0000000403047c25 */ /* 0x000fc8000f8e0004 */
[----:B------:R-:W-:Y:S02]  /*1e480*/  IMAD R6, R6, UR4, RZ ;  /* 0x0000000406067c24 */ /* 0x000fe4000f8e02ff */
[----:B------:R-:W-:Y:S02]  /*1e490*/  IMAD R7, R21, R8, R9 ;  /* 0x0000000815077224 */ /* 0x000fe400078e0209 */
[----:B------:R-:W-:Y:S01]  /*1e4a0*/  IMAD R9, R3, UR5, R6 ;  /* 0x0000000503097c24 */ /* 0x000fe2000f8e0206 */
[----:B------:R-:W-:Y:S01]  /*1e4b0*/  ULDC.64 UR4, c[0x0][0xad8] ;  /* 0x0002b60000047ab9 */ /* 0x000fe20000000a00 */
[----:B------:R-:W-:Y:S01]  /*1e4c0*/  IMAD.IADD R8, R11, 0x1, R225 ;  /* 0x000000010b087824 */ /* 0x000fe200078e02e1 */
[----:B------:R-:W-:Y:S01]  /*1e4d0*/  SHF.R.S32.HI R3, RZ, 0x1f, R7 ;  /* 0x0000001fff037819 */ /* 0x000fe20000011407 */
[----:B------:R-:W-:Y:S01]  /*1e4e0*/  IMAD.IADD R5, R5, 0x1, R9 ;  /* 0x0000000105057824 */ /* 0x000fe200078e0209 */
[----:B------:R-:W-:Y:S01]  /*1e4f0*/  SHF.R.S32.HI R9, RZ, 0x1f, R224 ;  /* 0x0000001fff097819 */ /* 0x000fe200000114e0 */
        /* <DEDUP_REMOVED lines=8> */
[----:B------:R-:W-:Y:S02]  /*1e580*/  IMAD.IADD R3, R5, 0x1, R3 ;  /* 0x0000000105037824 */ /* 0x000fe400078e0203 */
[----:B------:R-:W-:Y:S01]  /*1e590*/  VIADD R11, R224, 0x80 ;  /* 0x00000080e00b7836 */ /* 0x000fe20000000000 */
[-C--:B------:R-:W-:Y:S01]  /*1e5a0*/  ISETP.GE.AND P1, PT, R0, R21.reuse, PT ;  /* 0x000000150000720c */ /* 0x080fe20003f26270 */
[----:B------:R-:W-:Y:S01]  /*1e5b0*/  VIADD R0, R8, 0x40 ;  /* 0x0000004008007836 */ /* 0x000fe20000000000 */
[----:B------:R-:W-:Y:S01]  /*1e5c0*/  LEA.HI.X R3, R4, UR5, R3, 0x1, P3 ;  /* 0x0000000504037c11 */ /* 0x000fe200098f0c03 */
[----:B------:R0:W2:Y:S03]  /*1e5d0*/  SHFL.IDX PT, R7, R6, RZ, 0x181f ;  /* 0x00181fff06077589 */ /* 0x0000a600000e0000 */
[----:B------:R-:W-:Y:S01]  /*1e5e0*/  ISETP.GE.AND P0, PT, R0, R21, PT ;  /* 0x000000150000720c */ /* 0x000fe20003f06270 */
[----:B------:R0:W3:Y:S01]  /*1e5f0*/  SHFL.IDX PT, R5, R3, RZ, 0x181f ;  /* 0x00181fff03057589 */ /* 0x0000e200000e0000 */
[----:B------:R-:W-:Y:S11]  /*1e600*/  @P2 BRA `(.L_x_6204) ;  /* 0x0000000000342947 */ /* 0x000ff60003800000 */
[----:B------:R-:W-:Y:S02]  /*1e610*/  ULDC UR4, c[0x0][0xac8] ;  /* 0x0002b20000047ab9 */ /* 0x000fe40000000800 */
[----:B------:R-:W-:Y:S02]  /*1e620*/  ISETP.GE.AND P4, PT, R224, UR4, PT ;  /* 0x00000004e0007c0c */ /* 0x000fe4000bf86270 */
[----:B------:R-:W-:Y:S02]  /*1e630*/  ISETP.GE.AND P3, PT, R26, UR4, PT ;  /* 0x000000041a007c0c */ /* 0x000fe4000bf66270 */
[----:B------:R-:W-:-:S09]  /*1e640*/  ISETP.GE.AND P2, PT, R11, UR4, PT ;  /* 0x000000040b007c0c */ /* 0x000fd2000bf46270 */
[-C--:B--2---:R-:W-:Y:S02]  /*1e650*/  @!P4 LEA R12, P6, R224, R7.reuse, 0x1 ;  /* 0x00000007e00cc211 */ /* 0x084fe400078c08ff */
[----:B------:R-:W-:Y:S02]  /*1e660*/  @!P3 LEA R14, P5, R26, R7, 0x1 ;  /* 0x000000071a0eb211 */ /* 0x000fe400078a08ff */
[----:B---3--:R-:W-:Y:S02]  /*1e670*/  @!P4 LEA.HI.X R13, R224, R5, R9, 0x1, P6 ;  /* 0x00000005e00dc211 */ /* 0x008fe400030f0c09 */
[C---:B------:R-:W-:Y:S02]  /*1e680*/  @!P2 LEA R4, P6, R11.reuse, R7, 0x1 ;  /* 0x000000070b04a211 */ /* 0x040fe400078c08ff */
[-C--:B------:R-:W-:Y:S01]  /*1e690*/  @!P3 LEA.HI.X R15, R26, R5.reuse, R10, 0x1, P5 ;  /* 0x000000051a0fb211 */ /* 0x080fe200028f0c0a */
[----:B------:R4:W-:Y:S01]  /*1e6a0*/  @!P4 ST.E.128 desc[UR60][R12.64], RZ ;  /* 0x000000ff0c00c985 */ /* 0x0009e2000c101d3c */
[----:B------:R-:W-:-:S03]  /*1e6b0*/  @!P2 LEA.HI.X R5, R11, R5, R20, 0x1, P6 ;  /* 0x000000050b05a211 */ /* 0x000fc600030f0c14 */
[----:B------:R4:W-:Y:S04]  /*1e6c0*/  @!P3 ST.E.128 desc[UR60][R14.64], RZ ;  /* 0x000000ff0e00b985 */ /* 0x0009e8000c101d3c */
[----:B------:R4:W-:Y:S02]  /*1e6d0*/  @!P2 ST.E.128 desc[UR60][R4.64], RZ ;  /* 0x000000ff0400a985 */ /* 0x0009e4000c101d3c */
.L_x_6204:
[----:B------:R-:W-:Y:S05]  /*1e6e0*/  BSYNC B1 ;  /* 0x0000000000017941 */ /* 0x000fea0003800000 */
.L_x_6203:
[----:B---34-:R3:W4:Y:S01]  /*1e6f0*/  SHFL.IDX PT, R5, R3, 0x1, 0x181f ;  /* 0x00381f0003057f89 */ /* 0x01872200000e0000 */
        /* <DEDUP_REMOVED lines=13> */
[----:B------:R2:W-:Y:S04]  /*1e7d0*/  @!P4 ST.E.128 desc[UR60][R12.64], RZ ;  /* 0x000000ff0c00c985 */ /* 0x0005e8000c101d3c */
[----:B------:R2:W-:Y:S04]  /*1e7e0*/  @!P5 ST.E.128 desc[UR60][R14.64], RZ ;  /* 0x000000ff0e00d985 */ /* 0x0005e8000c101d3c */
[----:B------:R2:W-:Y:S02]  /*1e7f0*/  @!P6 ST.E.128 desc[UR60][R4.64], RZ ;  /* 0x000000ff0400e985 */ /* 0x0005e4000c101d3c */
.L_x_6206:
[----:B------:R-:W-:Y:S05]  /*1e800*/  BSYNC B1 ;  /* 0x0000000000017941 */ /* 0x000fea0003800000 */
.L_x_6205:
[----:B--2-4-:R2:W4:Y:S01]  /*1e810*/  SHFL.IDX PT, R5, R3, 0x2, 0x181f ;  /* 0x00581f0003057f89 */ /* 0x01452200000e0000 */
        /* <DEDUP_REMOVED lines=16> */
.L_x_6208:
[----:B------:R-:W-:Y:S05]  /*1e920*/  BSYNC B1 ;  /* 0x0000000000017941 */ /* 0x000fea0003800000 */
.L_x_6207:
[----:B------:R-:W-:Y:S01]  /*1e930*/  VIADD R0, R8, 0x60 ;  /* 0x0000006008007836 */ /* 0x000fe20000000000 */
[----:B0-23--:R-:W0:Y:S04]  /*1e940*/  SHFL.IDX PT, R3, R3, 0x3, 0x181f ;  /* 0x00781f0003037f89 */ /* 0x00de2800000e0000 */
[----:B------:R-:W-:Y:S01]  /*1e950*/  ISETP.GE.AND P0, PT, R0, R21, PT ;  /* 0x000000150000720c */ /* 0x000fe20003f06270 */
[----:B----4-:R2:W3:-:S12]  /*1e960*/  SHFL.IDX PT, R5, R6, 0x3, 0x181f ;  /* 0x00781f0006057f89 */ /* 0x0104d800000e0000 */
[----:B--2---:R-:W-:Y:S05]  /*1e970*/  @P0 BRA `(.L_x_6199) ;  /* 0x0000000000340947 */ /* 0x004fea0003800000 */
        /* <DEDUP_REMOVED lines=13> */
.L_x_6199:
[----:B------:R-:W-:Y:S05]  /*1ea50*/  BSYNC B0 ;  /* 0x0000000000007941 */ /* 0x000fea0003800000 */
.L_x_6190:
[----:B------:R-:W-:Y:S02]  /*1ea60*/  ULDC UR4, c[0x0][0xc3c] ;  /* 0x00030f0000047ab9 */ /* 0x000fe40000000800 */
[----:B------:R-:W-:-:S13]  /*1ea70*/  ISETP.GE.AND P0, PT, R31, UR4, PT ;  /* 0x000000041f007c0c */ /* 0x000fda000bf06270 */
[----:B------:R-:W-:Y:S05]  /*1ea80*/  @!P0 BRA `(.L_x_6209) ;  /* 0xfffffe2800308947 */ /* 0x000fea000383ffff */
[----:B------:R-:W-:Y:S05]  /*1ea90*/  BRA `(.L_x_5973) ;  /* 0x00000070003c7947 */ /* 0x000fea0003800000 */
.L_x_5971:
[----:B------:R-:W-:-:S08]  /*1eaa0*/  NOP ;  /* 0x0000000000007918 */ /* 0x000fd00000000000 */
[----:B0-----:R-:W0:-:S00]  /*1eab0*/  USETMAXREG.DEALLOC.CTAPOOL 0x28 ;  /* 0x00000028000079c8 */ /* 0x001e0000080e0500 */
        /* <DEDUP_REMOVED lines=16> */
.L_x_6210:
        /* <DEDUP_REMOVED lines=41> */
.L_x_6216:
        /* <DEDUP_REMOVED lines=12> */
.L_x_6215:
[----:B------:R-:W-:Y:S05]  /*1ef10*/  BSYNC B0 ;  /* 0x0000000000007941 */ /* 0x000fea0003800000 */
.L_x_6214:
        /* <DEDUP_REMOVED lines=20> */
.L_x_6212:
        /* <DEDUP_REMOVED lines=20> */
.L_x_6217:
        /* <DEDUP_REMOVED lines=33> */
[----:B0-----:R-:W-:-:S06]  /*1f3b0*/  IADD3 R3, R7, 0xffffffe, RZ ;  /* 0x0ffffffe07037810 */ /* 0x001fcc0007ffe0ff */
        /* <DEDUP_REMOVED lines=25> */
.L_x_6213:
[----:B------:R-:W-:Y:S02]  /*1f550*/  IMAD.MOV.U32 R17, RZ, RZ, RZ ;  /* 0x000000ffff117224 */ /* 0x000fe400078e00ff */
[----:B------:R-:W-:Y:S02]  /*1f560*/  IMAD.U32 R16, RZ, RZ, UR6 ;  /* 0x00000006ff107e24 */ /* 0x000fe4000f8e00ff */
[----:B------:R-:W-:-:S07]  /*1f570*/  IMAD.MOV.U32 R18, RZ, RZ, RZ ;  /* 0x000000ffff127224 */ /* 0x000fce00078e00ff */
.L_x_6218:
[----:B------:R-:W-:-:S13]  /*1f580*/  ISETP.NE.AND P0, PT, R5, RZ, PT ;  /* 0x000000ff0500720c */ /* 0x000fda0003f05270 */
[----:B------:R-:W0:Y:S01]  /*1f590*/  @!P0 S2R R3, SR_CgaCtaId ;  /* 0x0000000000038919 */ /* 0x000e220000008800 */
[----:B------:R-:W-:-:S04]  /*1f5a0*/  @!P0 MOV R2, 0x400 ;  /* 0x0000040000028802 */ /* 0x000fc80000000f00 */
[----:B0-----:R-:W-:-:S05]  /*1f5b0*/  @!P0 LEA R2, R3, R2, 0x18 ;  /* 0x0000000203028211 */ /* 0x001fca00078ec0ff */
[----:B------:R0:W-:Y:S01]  /*1f5c0*/  @!P0 STS.128 [R2+0x308d0], R16 ;  /* 0x0308d01002008388 */ /* 0x0001e20000000c00 */
[----:B------:R-:W-:Y:S06]  /*1f5d0*/  BAR.ARV 0x5, 0x180 ;  /* 0x0146000000007b1d */ /* 0x000fec0000002000 */
.L_x_6211:
        /* <DEDUP_REMOVED lines=8> */
[C---:B------:R-:W-:Y:S01]  /*1f660*/  IMAD.SHL.U32 R33, R0.reuse, 0x8, RZ ;  /* 0x0000000800217824 */ /* 0x040fe200078e00ff */
[----:B------:R-:W-:Y:S01]  /*1f670*/  LOP3.LUT R4, R0, 0x7f, RZ, 0xc0, !PT ;  /* 0x0000007f00047812 */ /* 0x000fe200078ec0ff */
[----:B------:R1:W-:Y:S01]  /*1f680*/  STL [R1+0x28], RZ ;  /* 0x000028ff01007387 */ /* 0x0003e20000100800 */
[----:B------:R-:W-:Y:S01]  /*1f690*/  BSSY B8, `(.L_x_6219) ;  /* 0x0000616000087945 */ /* 0x000fe20003800000 */
[----:B------:R-:W-:Y:S01]  /*1f6a0*/  IMAD.MOV.U32 R29, RZ, RZ, 0x1 ;  /* 0x00000001ff1d7424 */ /* 0x000fe200078e00ff */
[C---:B------:R-:W-:Y:S01]  /*1f6b0*/  LOP3.LUT R3, R33.reuse, 0x1f8, RZ, 0xc0, !PT ;  /* 0x000001f821037812 */ /* 0x040fe200078ec0ff */
[----:B------:R-:W-:Y:S01]  /*1f6c0*/  IMAD.SHL.U32 R37, R4, 0x8, RZ ;  /* 0x0000000804257824 */ /* 0x000fe200078e00ff */
[----:B------:R-:W-:Y:S02]  /*1f6d0*/  LOP3.LUT R33, R33, 0x38, RZ, 0xc0, !PT ;  /* 0x0000003821217812 */ /* 0x000fe400078ec0ff */
[----:B------:R-:W-:Y:S01]  /*1f6e0*/  CS2R R26, SRZ ;  /* 0x00000000001a7805 */ /* 0x000fe2000001ff00 */
[----:B------:R-:W-:Y:S01]  /*1f6f0*/  IMAD.MOV.U32 R28, RZ, RZ, 0x1 ;  /* 0x00000001ff1c7424 */ /* 0x000fe200078e00ff */
[----:B------:R-:W-:Y:S01]  /*1f700*/  ULDC.64 UR36, c[0x0][0x198] ;  /* 0x0000660000247ab9 */ /* 0x000fe20000000a00 */
[C---:B------:R-:W-:Y:S01]  /*1f710*/  LOP3.LUT R36, R33.reuse, 0x40, RZ, 0xfc, !PT ;  /* 0x0000004021247812 */ /* 0x040fe200078efcff */
[----:B------:R-:W-:Y:S01]  /*1f720*/  ULDC UR38, c[0x0][0xc] ;  /* 0x0000030000267ab9 */ /* 0x000fe20000000800 */
[----:B------:R-:W-:-:S02]  /*1f730*/  LOP3.LUT R35, R33, 0x80, RZ, 0xfc, !PT ;  /* 0x0000008021237812 */ /* 0x000fc400078efcff */
[----:B--2---:R-:W-:Y:S02]  /*1f740*/  R2UR UR4, R2 ;  /* 0x00000000020472ca */ /* 0x004fe400000e0000 */
[----:B------:R-:W-:Y:S01]  /*1f750*/  LOP3.LUT R2, R3, 0x38, R0, 0x78, !PT ;  /* 0x0000003803027812 */ /* 0x000fe200078e7800 */
[----:B------:R-:W-:-:S03]  /*1f760*/  IMAD.SHL.U32 R0, R0, 0x10, RZ ;  /* 0x0000001000007824 */ /* 0x000fc600078e00ff */
[----:B------:R-:W-:Y:S02]  /*1f770*/  LOP3.LUT R37, R2, 0x200, R37, 0xf8, !PT ;  /* 0x0000020002257812 */ /* 0x000fe400078ef825 */
[----:B------:R-:W-:-:S04]  /*1f780*/  SHF.R.U32.HI R2, RZ, 0x3, R4 ;  /* 0x00000003ff027819 */ /* 0x000fc80000011604 */
[----:B------:R-:W-:Y:S01]  /*1f790*/  LOP3.LUT R0, R2, 0x70, R0, 0xf8, !PT ;  /* 0x0000007002007812 */ /* 0x000fe200078ef800 */
[----:B------:R-:W-:-:S03]  /*1f7a0*/  ULOP3.LUT UR39, UR4, 0x2, URZ, 0xfc, !UPT ;  /* 0x0000000204277892 */ /* 0x000fc6000f8efc3f */
[----:B------:R-:W-:Y:S02]  /*1f7b0*/  UMOV UR4, 0x400 ;  /* 0x0000040000047882 */ /* 0x000fe40000000000 */
[----:B0-----:R-:W-:-:S06]  /*1f7c0*/  ULEA UR4, UR5, UR4, 0x18 ;  /* 0x0000000405047291 */ /* 0x001fcc000f8ec03f */
[----:B------:R-:W-:-:S04]  /*1f7d0*/  IMAD.U32 R22, RZ, RZ, UR4 ;  /* 0x00000004ff167e24 */ /* 0x000fc8000f8e00ff */
[----:B------:R-:W-:-:S05]  /*1f7e0*/  IMAD R0, R37, 0x2, R22 ;  /* 0x0000000225007824 */ /* 0x000fca00078e0216 */
[----:B------:R1:W-:Y:S02]  /*1f7f0*/  STL [R1+0x4], R0 ;  /* 0x0000040001007387 */ /* 0x0003e40000100800 */
.L_x_6322:
[----:B0-----:R-:W0:Y:S02]  /*1f800*/  LDC.64 R30, c[0x0][0xc88] ;  /* 0x00032200ff1e7b82 */ /* 0x001e240000000a00 */
[----:B0-----:R-:W-:-:S06]  /*1f810*/  IMAD.WIDE R30, R19, 0x4, R30 ;  /* 0x00000004131e7825 */ /* 0x001fcc00078e021e */
[----:B-1----:R-:W1:Y:S01]  /*1f820*/  LDG.E R30, desc[UR60][R30.64] ;  /* 0x0000003c1e1e7981 */ /* 0x002e62000c1e1900 */
        /* <DEDUP_REMOVED lines=10> */
[----:B-1----:R-:W-:-:S05]  /*1f8d0*/  SHF.R.S32.HI R0, RZ, 0x1f, R30 ;  /* 0x0000001fff007819 */ /* 0x002fca000001141e */
        /* <DEDUP_REMOVED lines=23> */
[----:B---3--:R0:W3:Y:S01]  /*1fa50*/  @P2 LDG.E R8, desc[UR60][R6.64] ;  /* 0x0000003c06082981 */ /* 0x0080e2000c1e1900 */
        /* <DEDUP_REMOVED lines=10> */
[----:B------:R-:W-:-:S03]  /*1fb00*/  MOV R10, R8 ;  /* 0x00000008000a7202 */ /* 0x000fc60000000f00 */
[----:B--2---:R0:W-:Y:S01]  /*1fb10*/  STL [R1+0xc], R11 ;  /* 0x00000c0b01007387 */ /* 0x0041e20000100800 */
[----:B------:R-:W-:Y:S05]  /*1fb20*/  @P2 BRA `(.L_x_6220) ;  /* 0x0000000000142947 */ /* 0x000fea0003800000 */
[----:B------:R-:W-:Y:S05]  /*1fb30*/  @!P0 BRA `(.L_x_6220) ;  /* 0x0000000000108947 */ /* 0x000fea0003800000 */
[----:B------:R-:W2:Y:S04]  /*1fb40*/  LDG.E R9, desc[UR60][R2.64] ;  /* 0x0000003c02097981 */ /* 0x000ea8000c1e1900 */
[----:B0-----:R-:W2:Y:S02]  /*1fb50*/  LDG.E R8, desc[UR60][R2.64+0x4] ;  /* 0x0000043c02087981 */ /* 0x001ea4000c1e1900 */
[----:B--2---:R-:W-:-:S05]  /*1fb60*/  IMAD.IADD R10, R8, 0x1, -R9 ;  /* 0x00000001080a7824 */ /* 0x004fca00078e0a09 */
[----:B------:R1:W-:Y:S02]  /*1fb70*/  STL [R1+0x18], R10 ;  /* 0x0000180a01007387 */ /* 0x0003e40000100800 */
.L_x_6220:
        /* <DEDUP_REMOVED lines=9> */
.L_x_6221:
        /* <DEDUP_REMOVED lines=8> */
[----:B--2---:R-:W-:-:S07]  /*1fc90*/  IMAD.IADD R7, R8, 0x1, -R7 ;  /* 0x0000000108077824 */ /* 0x004fce00078e0a07 */
.L_x_6222:
[----:B--2---:R-:W2:Y:S01]  /*1fca0*/  @P1 LDG.E R2, desc[UR60][R4.64] ;  /* 0x0000003c04021981 */ /* 0x004ea2000c1e1900 */
[----:B------:R-:W3:Y:S03]  /*1fcb0*/  LDC R3, c[0x0][0x448] ;  /* 0x00011200ff037b82 */ /* 0x000ee60000000800 */
[----:B------:R-:W2:Y:S01]  /*1fcc0*/  @P1 LDG.E R9, desc[UR60][R4.64+0x4] ;  /* 0x0000043c04091981 */ /* 0x000ea2000c1e1900 */
[----:B-----5:R-:W-:Y:S01]  /*1fcd0*/  IMAD.IADD R7, R7, 0x1, -R11 ;  /* 0x0000000107077824 */ /* 0x020fe200078e0a0b */
[----:B------:R-:W-:Y:S01]  /*1fce0*/  BSSY B0, `(.L_x_6223) ;  /* 0x0000165000007945 */ /* 0x000fe20003800000 */
[----:B---3--:R-:W-:-:S13]  /*1fcf0*/  ISETP.NE.AND P0, PT, R3, 0x1, PT ;  /* 0x000000010300780c */ /* 0x008fda0003f05270 */
[----:B0-----:R-:W0:Y:S08]  /*1fd00*/  @P0 LDC R8, c[0x0][0x44c] ;  /* 0x00011300ff080b82 */ /* 0x001e300000000800 */
[----:B------:R-:W3:Y:S01]  /*1fd10*/  @P0 LDC R3, c[0x0][0x450] ;  /* 0x00011400ff030b82 */ /* 0x000ee20000000800 */
[----:B--2---:R-:W-:Y:S02]  /*1fd20*/  @P1 IMAD.IADD R6, R9, 0x1, -R2 ;  /* 0x0000000109061824 */ /* 0x004fe400078e0a02 */
[----:B------:R-:W-:-:S02]  /*1fd30*/  IMAD.SHL.U32 R9, R17, 0x80, RZ ;  /* 0x0000008011097824 */ /* 0x000fc400078e00ff */
[----:B------:R-:W-:Y:S02]  /*1fd40*/  IMAD.IADD R5, R7, 0x1, R6 ;  /* 0x0000000107057824 */ /* 0x000fe400078e0206 */
[----:B------:R-:W-:Y:S02]  /*1fd50*/  VIADD R9, R9, 0x7f ;  /* 0x0000007f09097836 */ /* 0x000fe40000000000 */
[----:B------:R-:W-:Y:S01]  /*1fd60*/  VIADD R2, R5, 0x5f ;  /* 0x0000005f05027836 */ /* 0x000fe20000000000 */
[----:B------:R2:W-:Y:S01]  /*1fd70*/  STL [R1+0x8], R5 ;  /* 0x0000080501007387 */ /* 0x0005e20000100800 */
[----:B0-----:R-:W-:-:S04]  /*1fd80*/  @P0 IMAD.HI.U32 R8, R9, R8, RZ ;  /* 0x0000000809080227 */ /* 0x001fc800078e00ff */
[----:B------:R-:W-:-:S04]  /*1fd90*/  IMAD.HI R2, R2, 0x2aaaaaab, RZ ;  /* 0x2aaaaaab02027827 */ /* 0x000fc800078e02ff */
[----:B------:R-:W-:Y:S01]  /*1fda0*/  IMAD.MOV.U32 R4, RZ, RZ, R9 ;  /* 0x000000ffff047224 */ /* 0x000fe200078e0009 */
[----:B---3--:R-:W-:Y:S02]  /*1fdb0*/  @P0 SHF.R.U32.HI R4, RZ, R3, R8 ;  /* 0x00000003ff040219 */ /* 0x008fe40000011608 */
        /* <DEDUP_REMOVED lines=30> */
.L_x_6390:
[----:B--2---:R-:W-:Y:S02]  /*1ffa0*/  ISETP.NE.AND P0, PT, R14, RZ, PT ;  /* 0x000000ff0e00720c */ /* 0x004fe40003f05270 */
[----:B------:R-:W-:-:S11]  /*1ffb0*/  PLOP3.LUT P6, PT, PT, PT, PT, 0x8, 0x0 ;  /* 0x000000000000781c */ /* 0x000fd60003fce170 */
[----:B------:R-:W-:Y:S05]  /*1ffc0*/  @P0 BRA `(.L_x_6226) ;  /* 0x00000000000c0947 */ /* 0x000fea0003800000 */
[----:B------:R-:W-:-:S03]  /*1ffd0*/  UMOV UR4, 0xffffffff ;  /* 0xffffffff00047882 */ /* 0x000fc60000000000 */
[----:B------:R-:W-:Y:S05]  /*1ffe0*/  BRA.DIV UR4, `(.L_x_6227) ;  /* 0x0000006e04a47947 */ /* 0x000fea000b800000 */
[----:B------:R-:W-:-:S13]  /*1fff0*/  ELECT P6, URZ, PT ;  /* 0x00000000003f782f */ /* 0x000fda00038c0000 */
.L_x_6226:
        /* <DEDUP_REMOVED lines=9> */
.L_x_6393:
[----:B------:R-:W-:Y:S05]  /*20090*/  BSYNC B1 ;  /* 0x0000000000017941 */ /* 0x000fea0003800000 */
.L_x_6228:
        /* <DEDUP_REMOVED lines=10> */
.L_x_6394:
[----:B------:R-:W-:Y:S05]  /*20140*/  BSYNC B2 ;  /* 0x0000000000027941 */ /* 0x000fea0003800000 */
.L_x_6232:
        /* <DEDUP_REMOVED lines=9> */
.L_x_6235:
[----:B------:R-:W-:Y:S05]  /*201e0*/  BSYNC B2 ;  /* 0x0000000000027941 */ /* 0x000fea0003800000 */
.L_x_6234:
        /* <DEDUP_REMOVED lines=12> */
.L_x_6236:
        /* <DEDUP_REMOVED lines=16> */
.L_x_6237:
        /* <DEDUP_REMOVED lines=16> */
.L_x_6238:
        /* <DEDUP_REMOVED lines=13> */
.L_x_6395:
[----:B------:R-:W-:Y:S05]  /*20580*/  BSYNC B2 ;  /* 0x0000000000027941 */ /* 0x000fea0003800000 */
.L_x_6239:
[----:B------:R-:W-:Y:S01]  /*20590*/  BSSY B2, `(.L_x_6241) ;  /* 0x000000b000027945 */ /* 0x000fe20003800000 */
[----:B------:R-:W-:Y:S01]  /*205a0*/  IMAD.MOV.U32 R12, RZ, RZ, 0x0 ;  /* 0x00000000ff0c7424 */ /* 0x000fe200078e00ff */
[----:B------:R-:W-:Y:S02]  /*205b0*/  MOV R13, 0x12f00000 ;  /* 0x12f00000000d7802 */ /* 0x000fe40000000f00 */
        /* <DEDUP_REMOVED lines=8> */
.L_x_6242:
[----:B------:R-:W-:Y:S05]  /*20640*/  BSYNC B2 ;  /* 0x0000000000027941 */ /* 0x000fea0003800000 */
.L_x_6241:
        /* <DEDUP_REMOVED lines=8> */
.L_x_6243:
        /* <DEDUP_REMOVED lines=15> */
.L_x_6244:
        /* <DEDUP_REMOVED lines=15> */
.L_x_6245:
        /* <DEDUP_REMOVED lines=10> */
.L_x_6231:
[----:B------:R-:W-:Y:S05]  /*20950*/  BSYNC B1 ;  /* 0x0000000000017941 */ /* 0x000fea0003800000 */
.L_x_6230:
        /* <DEDUP_REMOVED lines=9> */
.L_x_6262:
        /* <DEDUP_REMOVED lines=11> */
.L_x_6396:
[----:B------:R-:W-:Y:S05]  /*20aa0*/  BSYNC B2 ;  /* 0x0000000000027941 */ /* 0x000fea0003800000 */
.L_x_6248:
        /* <DEDUP_REMOVED lines=9> */
.L_x_6251:
[----:B------:R-:W-:Y:S05]  /*20b40*/  BSYNC B2 ;  /* 0x0000000000027941 */ /* 0x000fea0003800000 */
.L_x_6250:
        /* <DEDUP_REMOVED lines=11> */
.L_x_6252:
        /* <DEDUP_REMOVED lines=16> */
.L_x_6253:
        /* <DEDUP_REMOVED lines=16> */
.L_x_6254:
        /* <DEDUP_REMOVED lines=13> */
.L_x_6397:
[----:B------:R-:W-:Y:S05]  /*20ed0*/  BSYNC B2 ;  /* 0x0000000000027941 */ /* 0x000fea0003800000 */
.L_x_6255:
        /* <DEDUP_REMOVED lines=11> */
.L_x_6258:
[----:B------:R-:W-:Y:S05]  /*20f90*/  BSYNC B2 ;  /* 0x0000000000027941 */ /* 0x000fea0003800000 */
.L_x_6257:
        /* <DEDUP_REMOVED lines=8> */
.L_x_6259:
        /* <DEDUP_REMOVED lines=15> */
.L_x_6260:
        /* <DEDUP_REMOVED lines=15> */
.L_x_6261:
        /* <DEDUP_REMOVED lines=10> */
.L_x_6247:
[----:B------:R-:W-:Y:S05]  /*212a0*/  BSYNC B1 ;  /* 0x0000000000017941 */ /* 0x000fea0003800000 */
.L_x_6246:
        /* <DEDUP_REMOVED lines=8> */
.L_x_6224:
[----:B------:R-:W-:Y:S05]  /*21330*/  BSYNC B0 ;  /* 0x0000000000007941 */ /* 0x000fea0003800000 */
.L_x_6223:
[----:B------:R-:W2:Y:S01]  /*21340*/  LDC R0, c[0x0][0x448] ;  /* 0x00011200ff007b82 */ /* 0x000ea20000000800 */
[----:B------:R-:W-:Y:S01]  /*21350*/  LEA R5, R17, 0x7f, 0x7 ;  /* 0x0000007f11057811 */ /* 0x000fe200078e38ff */
[----:B------:R-:W-:Y:S05]  /*21360*/  @!P0 WARPSYNC.ALL ;  /* 0x0000000000008948 */ /* 0x000fea0003800000 */
[----:B------:R-:W-:Y:S01]  /*21370*/  BSSY B7, `(.L_x_6263) ;  /* 0x0000385000077945 */ /* 0x000fe20003800000 */
[----:B------:R-:W-:Y:S01]  /*21380*/  @!P0 BAR.SYNC.DEFER_BLOCKING 0xc, 0x180 ;  /* 0x0306000000008b1d */ /* 0x000fe20000010000 */
[----:B--2---:R-:W-:-:S13]  /*21390*/  ISETP.NE.AND P1, PT, R0, 0x1, PT ;  /* 0x000000010000780c */ /* 0x004fda0003f25270 */
[----:B------:R-:W0:Y:S08]  /*213a0*/  @P1 LDC R4, c[0x0][0x44c] ;  /* 0x00011300ff041b82 */ /* 0x000e300000000800 */
        /* <DEDUP_REMOVED lines=28> */
.L_x_6264:
        /* <DEDUP_REMOVED lines=20> */
.L_x_6267:
[----:B------:R-:W-:Y:S05]  /*216b0*/  BSYNC B6 ;  /* 0x0000000000067941 */ /* 0x000fea0003800000 */
.L_x_6266:
        /* <DEDUP_REMOVED lines=20> */
.L_x_6270:
        /* <DEDUP_REMOVED lines=15> */
.L_x_6269:
[----:B------:R-:W-:Y:S05]  /*218f0*/  BSYNC B6 ;  /* 0x0000000000067941 */ /* 0x000fea0003800000 */
.L_x_6268:
[----:B------:R-:W-:Y:S01]  /*21900*/  IMAD.MOV.U32 R25, RZ, RZ, R31 ;  /* 0x000000ffff197224 */ /* 0x000fe200078e001f */
[----:B------:R-:W-:Y:S01]  /*21910*/  ULDC.64 UR4, c[0x0][0x9f8] ;  /* 0x00027e0000047ab9 */ /* 0x000fe20000000a00 */
[----:B------:R-:W2:Y:S01]  /*21920*/  LDL R31, [R1+0x8] ;  /* 0x00000800011f7983 */ /* 0x000ea20000100800 */
[----:B------:R-:W-:Y:S01]  /*21930*/  ISETP.NE.U32.AND P0, PT, RZ, UR4, PT ;  /* 0x00000004ff007c0c */ /* 0x000fe2000bf05070 */
[----:B------:R-:W0:Y:S02]  /*21940*/  LDC R0, c[0x0][0x430] ;  /* 0x00010c00ff007b82 */ /* 0x000e240000000800 */
[----:B------:R-:W3:Y:S01]  /*21950*/  LDL R21, [R1+0xc] ;  /* 0x00000c0001157983 */ /* 0x000ee20000100800 */
[----:B------:R-:W-:-:S03]  /*21960*/  ISETP.NE.AND.EX P0, PT, RZ, UR5, PT, P0 ;  /* 0x00000005ff007c0c */ /* 0x000fc6000bf05300 */
[----:B------:R-:W4:Y:S01]  /*21970*/  LDL.LU R8, [R1] ;  /* 0x0000000001087983 */ /* 0x000f220000300800 */
[----:B------:R-:W1:Y:S09]  /*21980*/  S2R R20, SR_TID.X ;  /* 0x0000000000147919 */ /* 0x000e720000002100 */
[----:B------:R-:W-:Y:S01]  /*21990*/  @P0 IADD3 R2, P1, R23, UR4, RZ ;  /* 0x0000000417020c10 */ /* 0x000fe2000ff3e0ff */
[----:B------:R-:W-:Y:S01]  /*219a0*/  VIADD R25, R25, 0xffffffff ;  /* 0xffffffff19197836 */ /* 0x000fe20000000000 */
[----:B------:R-:W-:-:S02]  /*219b0*/  ULDC UR4, c[0x0][0x2f4] ;  /* 0x0000bd0000047ab9 */ /* 0x000fc40000000800 */
[----:B------:R-:W-:-:S05]  /*219c0*/  @P0 IADD3.X R3, R24, UR5, RZ, P1, !PT ;  /* 0x0000000518030c10 */ /* 0x000fca0008ffe4ff */
[----:B------:R3:W4:Y:S01]  /*219d0*/  @P0 LDG.E R32, desc[UR60][R2.64] ;  /* 0x0000003c02200981 */ /* 0x000722000c1e1900 */
[----:B-1----:R-:W-:-:S04]  /*219e0*/  LOP3.LUT R20, R20, 0x7f, RZ, 0xc0, !PT ;  /* 0x0000007f14147812 */ /* 0x002fc800078ec0ff */
[----:B------:R-:W-:Y:S02]  /*219f0*/  SHF.R.U32.HI R4, RZ, 0x3, R20 ;  /* 0x00000003ff047819 */ /* 0x000fe40000011614 */
[----:B------:R-:W1:Y:S01]  /*21a00*/  S2R R20, SR_TID.X ;  /* 0x0000000000147919 */ /* 0x000e620000002100 */
[----:B0-----:R-:W-:-:S13]  /*21a10*/  ISETP.NE.AND P1, PT, R0, 0x1, PT ;  /* 0x000000010000780c */ /* 0x001fda0003f25270 */
[----:B------:R-:W0:Y:S08]  /*21a20*/  @P1 LDC R7, c[0x0][0x434] ;  /* 0x00010d00ff071b82 */ /* 0x000e300000000800 */
[----:B------:R-:W0:Y:S01]  /*21a30*/  @P1 LDC R5, c[0x0][0x438] ;  /* 0x00010e00ff051b82 */ /* 0x000e220000000800 */
[----:B-1----:R-:W-:-:S05]  /*21a40*/  IMAD.SHL.U32 R20, R20, 0x10, RZ ;  /* 0x0000001014147824 */ /* 0x002fca00078e00ff */
[----:B------:R-:W-:-:S05]  /*21a50*/  LOP3.LUT R20, R4, 0x70, R20, 0xf8, !PT ;  /* 0x0000007004147812 */ /* 0x000fca00078ef814 */
[----:B------:R-:W-:Y:S01]  /*21a60*/  IMAD R6, R25, 0x60, R20 ;  /* 0x0000006019067824 */ /* 0x000fe200078e0214 */
[----:B------:R-:W-:Y:S01]  /*21a70*/  ISETP.GE.AND P3, PT, R33, UR4, PT ;  /* 0x0000000421007c0c */ /* 0x000fe2000bf66270 */
[----:B------:R-:W-:-:S03]  /*21a80*/  UMOV UR5, 0xffffffff ;  /* 0xffffffff00057882 */ /* 0x000fc60000000000 */
[----:B--2---:R-:W-:-:S04]  /*21a90*/  ISETP.GE.AND P0, PT, R6, R31, PT ;  /* 0x0000001f0600720c */ /* 0x004fc80003f06270 */
[----:B------:R-:W-:Y:S01]  /*21aa0*/  ISETP.GT.U32.OR P0, PT, R20, 0x5f, P0 ;  /* 0x0000005f1400780c */ /* 0x000fe20000704470 */
[----:B---3--:R-:W-:-:S04]  /*21ab0*/  IMAD.IADD R6, R6, 0x1, R21 ;  /* 0x0000000106067824 */ /* 0x008fc800078e0215 */
[----:B0-----:R-:W-:-:S08]  /*21ac0*/  @P1 IMAD.HI.U32 R7, R6, R7, RZ ;  /* 0x0000000706071227 */ /* 0x001fd000078e00ff */
[----:B------:R-:W0:Y:S01]  /*21ad0*/  @!P0 LDC.64 R2, c[0x0][0x428] ;  /* 0x00010a00ff028b82 */ /* 0x000e220000000a00 */
[----:B------:R-:W-:Y:S02]  /*21ae0*/  MOV R4, R6 ;  /* 0x0000000600047202 */ /* 0x000fe40000000f00 */
[----:B------:R-:W-:-:S05]  /*21af0*/  @P1 SHF.R.U32.HI R4, RZ, R5, R7 ;  /* 0x00000005ff041219 */ /* 0x000fca0000011607 */
[----:B------:R-:W-:Y:S01]  /*21b00*/  IMAD.MOV R5, RZ, RZ, -R4 ;  /* 0x000000ffff057224 */ /* 0x000fe200078e0a04 */
[----:B----4-:R-:W-:-:S03]  /*21b10*/  SHF.R.S32.HI R9, RZ, 0x1f, R32 ;  /* 0x0000001fff097819 */ /* 0x010fc60000011420 */
        /* <DEDUP_REMOVED lines=26> */
[----:B------:R0:W-:Y:S04]  /*21cc0*/  STL [R1+0x10], R9 ;  /* 0x0000100901007387 */ /* 0x0001e80000100800 */
[----:B------:R0:W-:Y:S01]  /*21cd0*/  STL [R1], R8 ;  /* 0x0000000801007387 */ /* 0x0001e20000100800 */
[----:B------:R-:W-:Y:S05]  /*21ce0*/  BRA.DIV UR5, `(.L_x_6271) ;  /* 0x0000005205e87947 */ /* 0x000fea000b800000 */
.L_x_6400:
[----:B------:R-:W-:Y:S01]  /*21cf0*/  SHF.R.S32.HI R31, RZ, 0x1f, R18 ;  /* 0x0000001fff1f7819 */ /* 0x000fe20000011412 */
[----:B------:R-:W-:Y:S06]  /*21d00*/  @!P2 BRA `(.L_x_6272) ;  /* 0x000000000004a947 */ /* 0x000fec0003800000 */
[----:B------:R-:W-:Y:S01]  /*21d10*/  BPT.TRAP 0x1 ;  /* 0x000000040000795c */ /* 0x000fe20000300000 */
.L_x_6272:
        /* <DEDUP_REMOVED lines=25> */
.L_x_6401:
[----:B------:R-:W-:Y:S05]  /*21eb0*/  BSYNC B0 ;  /* 0x0000000000007941 */ /* 0x000fea0003800000 */
.L_x_6273:
        /* <DEDUP_REMOVED lines=19> */
[----:B------:R-:W-:Y:S02]  /*21ff0*/  IMAD.IADD R3, R3, 0x1, R6 ;  /* 0x0000000103037824 */ /* 0x000fe400078e0206 */
[----:B------:R-:W-:Y:S02]  /*22000*/  IMAD R0, R31, UR4, RZ ;  /* 0x000000041f007c24 */ /* 0x000fe4000f8e02ff */
[----:B------:R-:W-:-:S04]  /*22010*/  IMAD.WIDE.U32 R2, R18, UR4, R2 ;  /* 0x0000000412027c25 */ /* 0x000fc8000f8e0002 */
[----:B------:R-:W-:Y:S01]  /*22020*/  IMAD R0, R18, UR5, R0 ;  /* 0x0000000512007c24 */ /* 0x000fe2000f8e0200 */
[----:B------:R-:W-:Y:S01]  /*22030*/  ULDC.64 UR4, c[0x0][0x2e8] ;  /* 0x0000ba0000047ab9 */ /* 0x000fe20000000a00 */
[----:B---3--:R-:W-:Y:S01]  /*22040*/  IMAD R6, R25, -0x60, R9 ;  /* 0xffffffa019067824 */ /* 0x008fe200078e0209 */
[----:B------:R-:W-:Y:S01]  /*22050*/  LEA R4, P0, R2, UR4, 0x1 ;  /* 0x0000000402047c11 */ /* 0x000fe2000f8008ff */
[----:B------:R-:W-:Y:S01]  /*22060*/  IMAD.IADD R0, R3, 0x1, R0 ;  /* 0x0000000103007824 */ /* 0x000fe200078e0200 */
[----:B------:R-:W-:Y:S01]  /*22070*/  UMOV UR4, 0xffffffff ;  /* 0xffffffff00047882 */ /* 0x000fe20000000000 */
[----:B------:R-:W-:-:S03]  /*22080*/  IMAD.IADD R6, R6, 0x1, -R8 ;  /* 0x0000000106067824 */ /* 0x000fc600078e0a08 */
        /* <DEDUP_REMOVED lines=65> */
.L_x_6415:
        /* <DEDUP_REMOVED lines=12> */
.L_x_6276:
[----:B------:R-:W-:Y:S02]  /*22560*/  PLOP3.LUT P1, PT, P1, P0, PT, 0xa2, 0x0 ;  /* 0x000000000000781c */ /* 0x000fe40000f21472 */
[----:B------:R-:W-:-:S08]  /*22570*/  @P0 R2UR P1, UR4, R7 ;  /* 0x00000000070402ca */ /* 0x000fd00000020000 */
[----:B------:R-:W-:-:S05]  /*22580*/  @P0 PLOP3.LUT P0, PT, P1, PT, PT, 0x80, 0x0 ;  /* 0x000000000000081c */ /* 0x000fca0000f0f070 */
[----:B------:R-:W-:Y:S01]  /*22590*/  @!P1 SYNCS.ARRIVE.TRANS64.RED.A0T1 RZ, [UR4+0x30830], RZ ;  /* 0x030830ffffff99a7 */ /* 0x000fe20008200404 */
[----:B------:R-:W-:Y:S07]  /*225a0*/  @!P1 ARRIVES.LDGSTSBAR.64.TRANSCNT [UR4+0x30830] ;  /* 0x03083000ff0099b0 */ /* 0x000fee0008000a84 */
[----:B------:R-:W-:Y:S05]  /*225b0*/  @P0 BRA.U.ANY `(.L_x_6276) ;  /* 0xfffffffd00e80947 */ /* 0x000fea000393ffff */
[----:B------:R-:W-:Y:S01]  /*225c0*/  NOP ;  /* 0x0000000000007918 */ /* 0x000fe20000000000 */
[----:B------:R-:W2:Y:S02]  /*225d0*/  LDL R0, [R1] ;  /* 0x0000000001007983 */ /* 0x000ea40000100800 */
[----:B--2---:R-:W-:-:S13]  /*225e0*/  LOP3.LUT P2, RZ, R0, 0x10, RZ, 0xc0, !PT ;  /* 0x0000001000ff7812 */ /* 0x004fda000784c0ff */
[----:B------:R-:W-:Y:S05]  /*225f0*/  @!P2 BRA `(.L_x_6277) ;  /* 0x000000000004a947 */ /* 0x000fea0003800000 */
[----:B------:R-:W-:Y:S01]  /*22600*/  BPT.TRAP 0x1 ;  /* 0x000000040000795c */ /* 0x000fe20000300000 */
.L_x_6277:
        /* <DEDUP_REMOVED lines=26> */
[----:B-1----:R-:W-:Y:S01]  /*227b0*/  MOV R7, UR7 ;  /* 0x0000000700077c02 */ /* 0x002fe20008000f00 */
        /* <DEDUP_REMOVED lines=10> */
.L_x_6279:
[----:B------:R-:W-:Y:S05]  /*22860*/  BSYNC B6 ;  /* 0x0000000000067941 */ /* 0x000fea0003800000 */
.L_x_6278:
[----:B------:R-:W2:Y:S01]  /*22870*/  LDL.LU R20, [R1+0x2c] ;  /* 0x00002c0001147983 */ /* 0x000ea20000300800 */
[----:B------:R-:W-:Y:S01]  /*22880*/  ULDC.64 UR4, c[0x0][0x2d8] ;  /* 0x0000b60000047ab9 */ /* 0x000fe20000000a00 */
[----:B------:R-:W3:Y:S02]  /*22890*/  LDC R6, c[0x0][0x448] ;  /* 0x00011200ff067b82 */ /* 0x000ee40000000800 */
[----:B0-----:R-:W4:Y:S01]  /*228a0*/  LDL.LU.64 R2, [R1+0x20] ;  /* 0x0000200001027983 */ /* 0x001f220000300a00 */
[----:B------:R-:W-:-:S03]  /*228b0*/  IMAD R0, R31, UR4, RZ ;  /* 0x000000041f007c24 */ /* 0x000fc6000f8e02ff */
[----:B------:R0:W5:Y:S01]  /*228c0*/  LDL R10, [R1+0x18] ;  /* 0x00001800010a7983 */ /* 0x0001620000100800 */
[----:B------:R-:W-:-:S03]  /*228d0*/  IMAD R5, R18, UR5, R0 ;  /* 0x0000000512057c24 */ /* 0x000fc6000f8e0200 */
[----:B------:R0:W5:Y:S01]  /*228e0*/  LDL R8, [R1+0x4] ;  /* 0x0000040001087983 */ /* 0x0001620000100800 */
[----:B---3--:R-:W-:-:S13]  /*228f0*/  ISETP.NE.AND P0, PT, R6, 0x1, PT ;  /* 0x000000010600780c */ /* 0x008fda0003f05270 */
[----:B-1----:R-:W1:Y:S01]  /*22900*/  @P0 LDC R7, c[0x0][0x44c] ;  /* 0x00011300ff070b82 */ /* 0x002e620000000800 */
[----:B----4-:R-:W-:Y:S02]  /*22910*/  IMAD.MOV.U32 R3, RZ, RZ, R34 ;  /* 0x000000ffff037224 */ /* 0x010fe400078e0022 */
[----:B------:R-:W-:Y:S01]  /*22920*/  IMAD.WIDE.U32 R2, R18, UR4, R2 ;  /* 0x0000000412027c25 */ /* 0x000fe2000f8e0002 */
[----:B------:R-:W-:-:S03]  /*22930*/  ULDC.64 UR4, c[0x0][0x2e0] ;  /* 0x0000b80000047ab9 */ /* 0x000fc60000000a00 */
[----:B------:R-:W-:Y:S02]  /*22940*/  IMAD.IADD R3, R3, 0x1, R5 ;  /* 0x0000000103037824 */ /* 0x000fe400078e0205 */
[----:B--2---:R-:W-:Y:S02]  /*22950*/  IMAD R5, R20, UR4, RZ ;  /* 0x0000000414057c24 */ /* 0x004fe4000f8e02ff */
        /* <DEDUP_REMOVED lines=12> */
[----:B-1----:R-:W-:-:S04]  /*22a20*/  @P0 IMAD.HI.U32 R7, R5, R7, RZ ;  /* 0x0000000705070227 */ /* 0x002fc800078e00ff */
[----:B------:R-:W-:Y:S01]  /*22a30*/  IMAD.MOV.U32 R4, RZ, RZ, R5 ;  /* 0x000000ffff047224 */ /* 0x000fe200078e0005 */
[----:B---3--:R-:W-:Y:S01]  /*22a40*/  @P0 SHF.R.U32.HI R4, RZ, R0, R7 ;  /* 0x00000000ff040219 */ /* 0x008fe20000011607 */
[----:B------:R-:W1:Y:S04]  /*22a50*/  S2R R20, SR_TID.X ;  /* 0x0000000000147919 */ /* 0x000e680000002100 */
        /* <DEDUP_REMOVED lines=103> */
.L_x_6432:
        /* <DEDUP_REMOVED lines=12> */
.L_x_6282:
[----:B------:R-:W-:Y:S05]  /*23190*/  BSYNC B0 ;  /* 0x0000000000007941 */ /* 0x000fea0003800000 */
.L_x_6281:
[----:B------:R-:W-:Y:S01]  /*231a0*/  NOP ;  /* 0x0000000000007918 */ /* 0x000fe20000000000 */
[----:B------:R-:W-:-:S13]  /*231b0*/  PLOP3.LUT P0, PT, PT, PT, PT, 0x80, 0x0 ;  /* 0x000000000000781c */ /* 0x000fda0003f0f070 */
.L_x_6283:
        /* <DEDUP_REMOVED lines=18> */
.L_x_6433:
[----:B------:R-:W-:Y:S05]  /*232e0*/  BSYNC B0 ;  /* 0x0000000000007941 */ /* 0x000fea0003800000 */
.L_x_6284:
[----:B------:R-:W3:Y:S01]  /*232f0*/  LDL R0, [R1+0x1c] ;  /* 0x00001c0001007983 */ /* 0x000ee20000100800 */
[----:B------:R-:W-:Y:S01]  /*23300*/  BSSY B0, `(.L_x_6286) ;  /* 0x000010e000007945 */ /* 0x000fe20003800000 */
[----:B---3--:R-:W-:-:S13]  /*23310*/  ISETP.GE.AND P0, PT, R0, 0x2, PT ;  /* 0x000000020000780c */ /* 0x008fda0003f06270 */
[----:B------:R-:W-:Y:S05]  /*23320*/  @!P0 BRA `(.L_x_6287) ;  /* 0x00000010002c8947 */ /* 0x000fea0003800000 */
[----:B------:R-:W-:Y:S01]  /*23330*/  ULDC UR4, c[0x0][0x2f4] ;  /* 0x0000bd0000047ab9 */ /* 0x000fe20000000800 */
[----:B------:R-:W-:Y:S01]  /*23340*/  VIADD R6, R0, 0xfffffffe ;  /* 0xfffffffe00067836 */ /* 0x000fe20000000000 */
[----:B------:R-:W-:Y:S01]  /*23350*/  ISETP.GE.AND P3, PT, R33, UR4, PT ;  /* 0x0000000421007c0c */ /* 0x000fe2000bf66270 */
[----:B------:R-:W-:Y:S01]  /*23360*/  IMAD.MOV.U32 R10, RZ, RZ, R26 ;  /* 0x000000ffff0a7224 */ /* 0x000fe200078e001a */
[----:B------:R-:W-:Y:S01]  /*23370*/  ISETP.GE.AND P2, PT, R36, UR4, PT ;  /* 0x0000000424007c0c */ /* 0x000fe2000bf46270 */
[----:B------:R-:W-:Y:S01]  /*23380*/  IMAD.MOV.U32 R17, RZ, RZ, R28 ;  /* 0x000000ffff117224 */ /* 0x000fe200078e001c */
[----:B------:R-:W-:Y:S01]  /*23390*/  ISETP.GE.AND P1, PT, R35, UR4, PT ;  /* 0x0000000423007c0c */ /* 0x000fe2000bf26270 */
[----:B------:R-:W-:-:S12]  /*233a0*/  IMAD.MOV.U32 R30, RZ, RZ, R25 ;  /* 0x000000ffff1e7224 */ /* 0x000fd800078e0019 */
.L_x_6300:
[----:B------:R-:W3:Y:S01]  /*233b0*/  LDL R2, [R1] ;  /* 0x0000000001027983 */ /* 0x000ee20000100800 */
[----:B------:R-:W1:Y:S03]  /*233c0*/  LDC R7, c[0x0][0x430] ;  /* 0x00010c00ff077b82 */ /* 0x000e660000000800 */
[----:B------:R-:W4:Y:S04]  /*233d0*/  LDL R4, [R1+0xc] ;  /* 0x00000c0001047983 */ /* 0x000f280000100800 */
[----:B------:R-:W2:Y:S01]  /*233e0*/  LDL R8, [R1+0x10] ;  /* 0x0000100001087983 */ /* 0x000ea20000100800 */
[----:B------:R-:W0:Y:S02]  /*233f0*/  S2R R0, SR_TID.X ;  /* 0x0000000000007919 */ /* 0x000e240000002100 */
[----:B0-----:R-:W-:-:S02]  /*23400*/  LOP3.LUT R0, R0, 0x7f, RZ, 0xc0, !PT ;  /* 0x0000007f00007812 */ /* 0x001fc400078ec0ff */
[----:B-1----:R-:W-:-:S13]  /*23410*/  ISETP.NE.AND P0, PT, R7, 0x1, PT ;  /* 0x000000010700780c */ /* 0x002fda0003f05270 */
[----:B------:R-:W0:Y:S01]  /*23420*/  @P0 LDC R3, c[0x0][0x438] ;  /* 0x00010e00ff030b82 */ /* 0x000e220000000800 */
[----:B---3--:R-:W-:Y:S02]  /*23430*/  LOP3.LUT P4, RZ, R2, 0x10, RZ, 0xc0, !PT ;  /* 0x0000001002ff7812 */ /* 0x008fe4000788c0ff */
[----:B------:R-:W-:Y:S02]  /*23440*/  SHF.R.U32.HI R2, RZ, 0x3, R0 ;  /* 0x00000003ff027819 */ /* 0x000fe40000011600 */
[----:B------:R-:W1:Y:S01]  /*23450*/  S2R R0, SR_TID.X ;  /* 0x0000000000007919 */ /* 0x000e620000002100 */
[----:B----4-:R-:W-:Y:S02]  /*23460*/  IMAD R9, R6, 0x60, R4 ;  /* 0x0000006006097824 */ /* 0x010fe400078e0204 */
[----:B-1----:R-:W-:-:S05]  /*23470*/  IMAD.SHL.U32 R0, R0, 0x10, RZ ;  /* 0x0000001000007824 */ /* 0x002fca00078e00ff */
[----:B------:R-:W-:Y:S02]  /*23480*/  LOP3.LUT R0, R2, 0x70, R0, 0xf8, !PT ;  /* 0x0000007002007812 */ /* 0x000fe400078ef800 */
[----:B------:R-:W1:Y:S02]  /*23490*/  @P0 LDC R2, c[0x0][0x434] ;  /* 0x00010d00ff020b82 */ /* 0x000e640000000800 */
[C---:B------:R-:W-:Y:S01]  /*234a0*/  ISETP.GT.U32.AND P5, PT, R0.reuse, 0x5f, PT ;  /* 0x0000005f0000780c */ /* 0x040fe20003fa4070 */
[----:B------:R-:W-:-:S12]  /*234b0*/  IMAD.IADD R9, R0, 0x1, R9 ;  /* 0x0000000100097824 */ /* 0x000fd800078e0209 */
[----:B------:R-:W2:Y:S01]  /*234c0*/  @!P5 LDC.64 R4, c[0x0][0x428] ;  /* 0x00010a00ff04db82 */ /* 0x000ea20000000a00 */
[----:B------:R-:W-:Y:S02]  /*234d0*/  IMAD.MOV.U32 R0, RZ, RZ, R9 ;  /* 0x000000ffff007224 */ /* 0x000fe400078e0009 */
[----:B-1----:R-:W-:-:S05]  /*234e0*/  @P0 IMAD.HI.U32 R2, R9, R2, RZ ;  /* 0x0000000209020227 */ /* 0x002fca00078e00ff */
[----:B0-----:R-:W-:-:S04]  /*234f0*/  @P0 SHF.R.U32.HI R0, RZ, R3, R2 ;  /* 0x00000003ff000219 */ /* 0x001fc80000011602 */
[--C-:B------:R-:W-:Y:S01]  /*23500*/  @!P5 SHF.R.S32.HI R3, RZ, 0x1f, R0.reuse ;  /* 0x0000001fff03d819 */ /* 0x100fe20000011400 */
[----:B------:R-:W-:Y:S02]  /*23510*/  @!P5 IMAD.MOV.U32 R2, RZ, RZ, R0 ;  /* 0x000000ffff02d224 */ /* 0x000fe400078e0000 */
[-C--:B--2---:R-:W-:Y:S02]  /*23520*/  @!P5 IMAD R8, R8, R4.reuse, RZ ;  /* 0x000000040808d224 */ /* 0x084fe400078e02ff */
        /* <DEDUP_REMOVED lines=19> */
.L_x_6288:
[----:B------:R-:W-:Y:S01]  /*23660*/  IMAD R7, R26, 0x8, R22 ;  /* 0x000000081a077824 */ /* 0x000fe200078e0216 */
[----:B------:R-:W-:Y:S01]  /*23670*/  SHF.L.U32 R2, R28, 0x1f, RZ ;  /* 0x0000001f1c027819 */ /* 0x000fe200000006ff */
[----:B------:R-:W-:Y:S03]  /*23680*/  BSSY B1, `(.L_x_6289) ;  /* 0x0000003000017945 */ /* 0x000fe60003800000 */
[----:B------:R-:W0:Y:S02]  /*23690*/  SYNCS.PHASECHK.TRANS64.TRYWAIT P0, [R7+URZ+0x30840], R2 ;  /* 0x03084002070075a7 */ /* 0x000e24000800017f */
[----:B0-----:R-:W-:Y:S05]  /*236a0*/  @!P0 BRA `(.L_x_6290) ;  /* 0x0000004c00988947 */ /* 0x001fea0003800000 */
.L_x_6434:
[----:B------:R-:W-:Y:S05]  /*236b0*/  BSYNC B1 ;  /* 0x0000000000017941 */ /* 0x000fea0003800000 */
.L_x_6289:
        /* <DEDUP_REMOVED lines=67> */
.L_x_6448:
        /* <DEDUP_REMOVED lines=12> */
.L_x_6292:
[----:B------:R-:W-:Y:S02]  /*23bb0*/  PLOP3.LUT P4, PT, P4, P0, PT, 0xa2, 0x0 ;  /* 0x000000000000781c */ /* 0x000fe40002781472 */
[----:B------:R-:W-:-:S08]  /*23bc0*/  @P0 R2UR P4, UR4, R7 ;  /* 0x00000000070402ca */ /* 0x000fd00000080000 */
[----:B------:R-:W-:-:S05]  /*23bd0*/  @P0 PLOP3.LUT P0, PT, P4, PT, PT, 0x80, 0x0 ;  /* 0x000000000000081c */ /* 0x000fca000270f070 */
[----:B------:R-:W-:Y:S01]  /*23be0*/  @!P4 SYNCS.ARRIVE.TRANS64.RED.A0T1 RZ, [UR4+0x30830], RZ ;  /* 0x030830ffffffc9a7 */ /* 0x000fe20008200404 */
[----:B------:R-:W-:Y:S07]  /*23bf0*/  @!P4 ARRIVES.LDGSTSBAR.64.TRANSCNT [UR4+0x30830] ;  /* 0x03083000ff00c9b0 */ /* 0x000fee0008000a84 */
[----:B------:R-:W-:Y:S05]  /*23c00*/  @P0 BRA.U.ANY `(.L_x_6292) ;  /* 0xfffffffd00e80947 */ /* 0x000fea000393ffff */
[----:B------:R-:W-:Y:S01]  /*23c10*/  NOP ;  /* 0x0000000000007918 */ /* 0x000fe20000000000 */
[----:B-1----:R-:W2:Y:S02]  /*23c20*/  LDL R2, [R1] ;  /* 0x0000000001027983 */ /* 0x002ea40000100800 */
[----:B--2---:R-:W-:-:S13]  /*23c30*/  LOP3.LUT P5, RZ, R2, 0x10, RZ, 0xc0, !PT ;  /* 0x0000001002ff7812 */ /* 0x004fda00078ac0ff */
[----:B------:R-:W-:Y:S05]  /*23c40*/  @!P5 BRA `(.L_x_6293) ;  /* 0x000000000004d947 */ /* 0x000fea0003800000 */
[----:B------:R-:W-:Y:S01]  /*23c50*/  BPT.TRAP 0x1 ;  /* 0x000000040000795c */ /* 0x000fe20000300000 */
.L_x_6293:
[----:B------:R1:W-:Y:S01]  /*23c60*/  SYNCS.ARRIVE.TRANS64.A1T0 RZ, [R7+URZ+0x30830], RZ ;  /* 0x030830ff07ff79a7 */ /* 0x0003e2000810003f */
[----:B------:R-:W-:Y:S05]  /*23c70*/  @!P5 BRA `(.L_x_6294) ;  /* 0x000000000004d947 */ /* 0x000fea0003800000 */
[----:B------:R-:W-:Y:S01]  /*23c80*/  BPT.TRAP 0x1 ;  /* 0x000000040000795c */ /* 0x000fe20000300000 */
.L_x_6294:
[----:B------:R-:W-:Y:S01]  /*23c90*/  SHF.L.U32 R2, R17, 0x1f, RZ ;  /* 0x0000001f11027819 */ /* 0x000fe200000006ff */
[----:B0-----:R-:W-:Y:S01]  /*23ca0*/  IMAD R6, R10, 0x8, R22 ;  /* 0x000000080a067824 */ /* 0x001fe200078e0216 */
[----:B------:R-:W-:Y:S03]  /*23cb0*/  BSSY B1, `(.L_x_6295) ;  /* 0x0000003000017945 */ /* 0x000fe60003800000 */
[----:B------:R-:W0:Y:S02]  /*23cc0*/  SYNCS.PHASECHK.TRANS64.TRYWAIT P0, [R6+URZ+0x30860], R2 ;  /* 0x03086002060075a7 */ /* 0x000e24000800017f */
[----:B0-----:R-:W-:Y:S05]  /*23cd0*/  @!P0 BRA `(.L_x_6296) ;  /* 0x00000050001c8947 */ /* 0x001fea0003800000 */
.L_x_6449:
[----:B------:R-:W-:Y:S05]  /*23ce0*/  BSYNC B1 ;  /* 0x0000000000017941 */ /* 0x000fea0003800000 */
.L_x_6295:
        /* <DEDUP_REMOVED lines=62> */
.L_x_6463:
        /* <DEDUP_REMOVED lines=31> */
.L_x_6298:
        /* <DEDUP_REMOVED lines=11> */
.L_x_6299:
[C---:B------:R-:W-:Y:S01]  /*24370*/  ISETP.GT.AND P0, PT, R25.reuse, RZ, PT ;  /* 0x000000ff1900720c */ /* 0x040fe20003f04270 */
[----:B------:R0:W-:Y:S01]  /*24380*/  SYNCS.ARRIVE.TRANS64.A1T0 RZ, [R6+URZ+0x30850], RZ ;  /* 0x030850ff06ff79a7 */ /* 0x0001e2000810003f */
[----:B------:R-:W-:Y:S02]  /*24390*/  IMAD.MOV.U32 R10, RZ, RZ, R26 ;  /* 0x000000ffff0a7224 */ /* 0x000fe400078e001a */
[----:B------:R-:W-:Y:S02]  /*243a0*/  IMAD.MOV.U32 R17, RZ, RZ, R28 ;  /* 0x000000ffff117224 */ /* 0x000fe400078e001c */
[----:B------:R-:W-:Y:S02]  /*243b0*/  IMAD.MOV.U32 R30, RZ, RZ, R25 ;  /* 0x000000ffff1e7224 */ /* 0x000fe400078e0019 */
[----:B0-----:R-:W-:-:S05]  /*243c0*/  VIADD R6, R25, 0xffffffff ;  /* 0xffffffff19067836 */ /* 0x001fca0000000000 */
[----:B------:R-:W-:Y:S05]  /*243d0*/  @P0 BRA `(.L_x_6300) ;  /* 0xffffffec00f40947 */ /* 0x000fea000383ffff */
.L_x_6287:
[----:B------:R-:W-:Y:S05]  /*243e0*/  BSYNC B0 ;  /* 0x0000000000007941 */ /* 0x000fea0003800000 */
.L_x_6286:
        /* <DEDUP_REMOVED lines=17> */
.L_x_6302:
[----:B------:R-:W-:Y:S05]  /*24500*/  BSYNC B0 ;  /* 0x0000000000007941 */ /* 0x000fea0003800000 */
.L_x_6301:
[----:B------:R-:W3:Y:S02]  /*24510*/  LDL R0, [R1] ;  /* 0x0000000001007983 */ /* 0x000ee40000100800 */
[----:B---3--:R-:W-:-:S13]  /*24520*/  LOP3.LUT P0, RZ, R0, 0x10, RZ, 0xc0, !PT ;  /* 0x0000001000ff7812 */ /* 0x008fda000780c0ff */
[----:B------:R-:W-:Y:S05]  /*24530*/  @!P0 BRA `(.L_x_6303) ;  /* 0x0000000000048947 */ /* 0x000fea0003800000 */
[----:B------:R-:W-:Y:S01]  /*24540*/  BPT.TRAP 0x1 ;  /* 0x000000040000795c */ /* 0x000fe20000300000 */
.L_x_6303:
[----:B------:R-:W3:Y:S01]  /*24550*/  LDL.LU R2, [R1+0x8] ;  /* 0x0000080001027983 */ /* 0x000ee20000300800 */
[----:B------:R-:W-:Y:S01]  /*24560*/  IMAD R0, R26, 0x8, R22 ;  /* 0x000000081a007824 */ /* 0x000fe200078e0216 */
[----:B0-----:R-:W-:Y:S01]  /*24570*/  SHF.L.U32 R3, R28, 0x1f, RZ ;  /* 0x0000001f1c037819 */ /* 0x001fe200000006ff */
[----:B------:R-:W-:Y:S03]  /*24580*/  BSSY B0, `(.L_x_6304) ;  /* 0x0000004000007945 */ /* 0x000fe60003800000 */
[----:B------:R-:W0:Y:S01]  /*24590*/  SYNCS.PHASECHK.TRANS64.TRYWAIT P0, [R0+URZ+0x30860], R3 ;  /* 0x03086003000075a7 */ /* 0x000e22000800017f */
[----:B---3--:R-:W-:Y:S01]  /*245a0*/  IMAD R6, R25, -0x60, R2 ;  /* 0xffffffa019067824 */ /* 0x008fe200078e0202 */
[----:B0-----:R-:W-:Y:S06]  /*245b0*/  @!P0 BRA `(.L_x_6305) ;  /* 0x0000005000088947 */ /* 0x001fec0003800000 */
.L_x_6464:
[----:B------:R-:W-:Y:S05]  /*245c0*/  BSYNC B0 ;  /* 0x0000000000007941 */ /* 0x000fea0003800000 */
.L_x_6304:
        /* <DEDUP_REMOVED lines=65> */
.L_x_6478:
        /* <DEDUP_REMOVED lines=13> */
.L_x_6307:
[----:B------:R-:W-:Y:S02]  /*24ab0*/  PLOP3.LUT P1, PT, P1, P0, PT, 0xa2, 0x0 ;  /* 0x000000000000781c */ /* 0x000fe40000f21472 */
[----:B------:R-:W-:-:S08]  /*24ac0*/  @P0 R2UR P1, UR4, R0 ;  /* 0x00000000000402ca */ /* 0x000fd00000020000 */
[----:B------:R-:W-:-:S05]  /*24ad0*/  @P0 PLOP3.LUT P0, PT, P1, PT, PT, 0x80, 0x0 ;  /* 0x000000000000081c */ /* 0x000fca0000f0f070 */
[----:B------:R-:W-:Y:S01]  /*24ae0*/  @!P1 SYNCS.ARRIVE.TRANS64.RED.A0T1 RZ, [UR4+0x30850], RZ ;  /* 0x030850ffffff99a7 */ /* 0x000fe20008200404 */
[----:B------:R-:W-:Y:S07]  /*24af0*/  @!P1 ARRIVES.LDGSTSBAR.64.TRANSCNT [UR4+0x30850] ;  /* 0x03085000ff0099b0 */ /* 0x000fee0008000a84 */
[----:B------:R-:W-:Y:S05]  /*24b00*/  @P0 BRA.U.ANY `(.L_x_6307) ;  /* 0xfffffffd00e80947 */ /* 0x000fea000393ffff */
[----:B------:R-:W-:Y:S01]  /*24b10*/  NOP ;  /* 0x0000000000007918 */ /* 0x000fe20000000000 */
[----:B0-----:R-:W2:Y:S02]  /*24b20*/  LDL R2, [R1] ;  /* 0x0000000001027983 */ /* 0x001ea40000100800 */
[----:B--2---:R-:W-:-:S13]  /*24b30*/  LOP3.LUT P2, RZ, R2, 0x10, RZ, 0xc0, !PT ;  /* 0x0000001002ff7812 */ /* 0x004fda000784c0ff */
[----:B------:R-:W-:Y:S05]  /*24b40*/  @!P2 BRA `(.L_x_6308) ;  /* 0x000000000004a947 */ /* 0x000fea0003800000 */
[----:B------:R-:W-:Y:S01]  /*24b50*/  BPT.TRAP 0x1 ;  /* 0x000000040000795c */ /* 0x000fe20000300000 */
.L_x_6308:
[----:B------:R0:W-:Y:S01]  /*24b60*/  SYNCS.ARRIVE.TRANS64.A1T0 RZ, [R0+URZ+0x30850], RZ ;  /* 0x030850ff00ff79a7 */ /* 0x0001e2000810003f */
[----:B------:R-:W-:-:S05]  /*24b70*/  VIADD R26, R26, 0x1 ;  /* 0x000000011a1a7836 */ /* 0x000fca0000000000 */
[----:B------:R-:W-:-:S04]  /*24b80*/  ISETP.NE.AND P0, PT, R26, 0x2, PT ;  /* 0x000000021a00780c */ /* 0x000fc80003f05270 */
[----:B------:R-:W-:Y:S02]  /*24b90*/  SEL R3, RZ, 0x1, P0 ;  /* 0x00000001ff037807 */ /* 0x000fe40000000000 */
[----:B------:R-:W-:Y:S02]  /*24ba0*/  SEL R26, R26, RZ, P0 ;  /* 0x000000ff1a1a7207 */ /* 0x000fe40000000000 */
[----:B0-----:R-:W-:-:S07]  /*24bb0*/  LOP3.LUT R28, R28, R3, RZ, 0x3c, !PT ;  /* 0x000000031c1c7212 */ /* 0x001fce00078e3cff */
.L_x_6265:
[----:B------:R-:W-:Y:S05]  /*24bc0*/  BSYNC B7 ;  /* 0x0000000000077941 */ /* 0x000fea0003800000 */
.L_x_6263:
[----:B------:R-:W2:Y:S02]  /*24bd0*/  LDL R0, [R1] ;  /* 0x0000000001007983 */ /* 0x000ea40000100800 */
[----:B--2---:R-:W-:-:S13]  /*24be0*/  LOP3.LUT P0, RZ, R0, 0x20, RZ, 0xc0, !PT ;  /* 0x0000002000ff7812 */ /* 0x004fda000780c0ff */
[----:B------:R-:W-:Y:S05]  /*24bf0*/  @!P0 BRA `(.L_x_6309) ;  /* 0x0000000000248947 */ /* 0x000fea0003800000 */
[----:B------:R-:W-:Y:S05]  /*24c00*/  WARPSYNC.ALL ;  /* 0x0000000000007948 */ /* 0x000fea0003800000 */
[----:B------:R-:W0:Y:S08]  /*24c10*/  S2UR UR5, SR_CgaCtaId ;  /* 0x00000000000579c3 */ /* 0x000e300000008800 */
[----:B------:R-:W-:Y:S06]  /*24c20*/  BAR.SYNC.DEFER_BLOCKING 0x5, 0x180 ;  /* 0x0146000000007b1d */ /* 0x000fec0000010000 */
[----:B------:R-:W-:-:S02]  /*24c30*/  UMOV UR4, 0x400 ;  /* 0x0000040000047882 */ /* 0x000fc40000000000 */
[----:B0-----:R-:W-:-:S06]  /*24c40*/  ULEA UR4, UR5, UR4, 0x18 ;  /* 0x0000000405047291 */ /* 0x001fcc000f8ec03f */
[----:B------:R-:W-:-:S05]  /*24c50*/  IMAD.U32 R22, RZ, RZ, UR4 ;  /* 0x00000004ff167e24 */ /* 0x000fca000f8e00ff */
[----:B------:R0:W2:Y:S01]  /*24c60*/  LDS.128 R16, [R22+0x308d0] ;  /* 0x0308d00016107984 */ /* 0x0000a20000000c00 */
[----:B------:R-:W-:Y:S06]  /*24c70*/  BAR.ARV 0x4, 0x180 ;  /* 0x0106000000007b1d */ /* 0x000fec0000002000 */
[----:B------:R-:W-:Y:S05]  /*24c80*/  BRA `(.L_x_6310) ;  /* 0x0000000800cc7947 */ /* 0x000fea0003800000 */
.L_x_6309:
        /* <DEDUP_REMOVED lines=36> */
.L_x_6488:
[----:B------:R-:W-:Y:S02]  /*24ed0*/  ULDC UR4, c[0x0][0xc38] ;  /* 0x00030e0000047ab9 */ /* 0x000fe40000000800 */
[----:B------:R-:W-:-:S04]  /*24ee0*/  IMAD.U32 R7, RZ, RZ, UR4 ;  /* 0x00000004ff077e24 */ /* 0x000fc8000f8e00ff */
[----:B--2---:R-:W-:-:S04]  /*24ef0*/  IMAD R14, R14, R7, RZ ;  /* 0x000000070e0e7224 */ /* 0x004fc800078e02ff */
[----:B------:R-:W-:-:S05]  /*24f00*/  IMAD.IADD R9, R4, 0x1, R14 ;  /* 0x0000000104097824 */ /* 0x000fca00078e020e */
[----:B------:R-:W-:-:S13]  /*24f10*/  ISETP.GT.AND P6, PT, R9, R0, PT ;  /* 0x000000000900720c */ /* 0x000fda0003fc4270 */
[----:B------:R-:W-:Y:S05]  /*24f20*/  @P6 BRA `(.L_x_6312) ;  /* 0x00000000009c6947 */ /* 0x000fea0003800000 */
.L_x_6317:
        /* <DEDUP_REMOVED lines=14> */
.L_x_6315:
[----:B------:R-:W-:Y:S05]  /*25010*/  BSYNC B0 ;  /* 0x0000000000007941 */ /* 0x000fea0003800000 */
.L_x_6314:
        /* <DEDUP_REMOVED lines=18> */
.L_x_6496:
[----:B------:R-:W-:Y:S02]  /*25140*/  ULDC UR4, c[0x0][0xc38] ;  /* 0x00030e0000047ab9 */ /* 0x000fe40000000800 */
[----:B------:R-:W-:-:S04]  /*25150*/  IMAD.U32 R7, RZ, RZ, UR4 ;  /* 0x00000004ff077e24 */ /* 0x000fc8000f8e00ff */
[----:B--2---:R-:W-:-:S04]  /*25160*/  IMAD R14, R14, R7, RZ ;  /* 0x000000070e0e7224 */ /* 0x004fc800078e02ff */
[----:B------:R-:W-:-:S05]  /*25170*/  IMAD.IADD R9, R14, 0x1, R9 ;  /* 0x000000010e097824 */ /* 0x000fca00078e0209 */
[----:B------:R-:W-:-:S13]  /*25180*/  ISETP.GT.AND P6, PT, R9, R0, PT ;  /* 0x000000000900720c */ /* 0x000fda0003fc4270 */
[----:B------:R-:W-:Y:S05]  /*25190*/  @!P6 BRA `(.L_x_6317) ;  /* 0xfffffffc0064e947 */ /* 0x000fea000383ffff */
.L_x_6312:
        /* <DEDUP_REMOVED lines=8> */
.L_x_6500:
[----:B------:R-:W-:Y:S02]  /*25220*/  ISETP.NE.AND P0, PT, R3, RZ, PT ;  /* 0x000000ff0300720c */ /* 0x000fe40003f05270 */
[----:B------:R-:W-:-:S11]  /*25230*/  MOV R14, RZ ;  /* 0x000000ff000e7202 */ /* 0x000fd60000000f00 */
[----:B------:R-:W-:Y:S05]  /*25240*/  @!P0 BRA `(.L_x_6319) ;  /* 0x0000000000108947 */ /* 0x000fea0003800000 */
[----:B------:R-:W-:Y:S01]  /*25250*/  UMOV UR4, 0xffffffff ;  /* 0xffffffff00047882 */ /* 0x000fe20000000000 */
[----:B------:R-:W-:Y:S02]  /*25260*/  VIADD R12, R4, 0xffffffff ;  /* 0xffffffff040c7836 */ /* 0x000fe40000000000 */
[----:B------:R-:W-:Y:S05]  /*25270*/  BRA.DIV UR4, `(.L_x_6320) ;  /* 0x0000005604187947 */ /* 0x000fea000b800000 */
[----:B------:R4:W0:Y:S02]  /*25280*/  SHFL.IDX PT, R14, R2, R12, 0x1f ;  /* 0x00001f0c020e7589 */ /* 0x00082400000e0000 */
.L_x_6319:
        /* <DEDUP_REMOVED lines=8> */
[----:B-1----:R-:W0:Y:S08]  /*25310*/  I2F.RP R10, R8 ;  /* 0x00000008000a7306 */ /* 0x002e300000209400 */
        /* <DEDUP_REMOVED lines=57> */
.L_x_6313:
[----:B------:R-:W-:Y:S01]  /*256b0*/  UMOV UR4, URZ ;  /* 0x0000003f00047c82 */ /* 0x000fe20008000000 */
[----:B------:R-:W-:Y:S01]  /*256c0*/  UMOV UR5, URZ ;  /* 0x0000003f00057c82 */ /* 0x000fe20008000000 */
[----:B------:R-:W-:Y:S01]  /*256d0*/  ULDC UR6, c[0x0][0xc3c] ;  /* 0x00030f0000067ab9 */ /* 0x000fe20000000800 */
[----:B------:R-:W-:Y:S02]  /*256e0*/  IMAD.MOV.U32 R16, RZ, RZ, R0 ;  /* 0x000000ffff107224 */ /* 0x000fe400078e0000 */
[----:B------:R-:W-:Y:S02]  /*256f0*/  IMAD.U32 R17, RZ, RZ, UR4 ;  /* 0x00000004ff117e24 */ /* 0x000fe4000f8e00ff */
[----:B------:R-:W-:Y:S02]  /*25700*/  IMAD.U32 R18, RZ, RZ, UR5 ;  /* 0x00000005ff127e24 */ /* 0x000fe4000f8e00ff */
[----:B------:R-:W-:-:S07]  /*25710*/  IMAD.U32 R19, RZ, RZ, UR6 ;  /* 0x00000006ff137e24 */ /* 0x000fce000f8e00ff */
.L_x_6321:
        /* <DEDUP_REMOVED lines=10> */
.L_x_6310:
[----:B------:R-:W-:Y:S02]  /*257c0*/  ULDC UR4, c[0x0][0xc3c] ;  /* 0x00030f0000047ab9 */ /* 0x000fe40000000800 */
[----:B--2---:R-:W-:-:S13]  /*257d0*/  ISETP.GE.AND P0, PT, R19, UR4, PT ;  /* 0x0000000413007c0c */ /* 0x004fda000bf06270 */
[----:B------:R-:W-:Y:S05]  /*257e0*/  @!P0 BRA `(.L_x_6322) ;  /* 0xffffffa000048947 */ /* 0x000fea000383ffff */
[----:B------:R-:W-:Y:S05]  /*257f0*/  BSYNC B8 ;  /* 0x0000000000087941 */ /* 0x000fea0003800000 */
.L_x_6219:
[----:B------:R-:W2:Y:S01]  /*25800*/  LDL.LU R0, [R1+0x28] ;  /* 0x0000280001007983 */ /* 0x000ea20000300800 */
[----:B------:R-:W-:Y:S01]  /*25810*/  BSSY B0, `(.L_x_6323) ;  /* 0x000000b000007945 */ /* 0x000fe20003800000 */
[----:B------:R-:W4:Y:S01]  /*25820*/  S2R R5, SR_CgaCtaId ;  /* 0x0000000000057919 */ /* 0x000f220000008800 */
[----:B--2---:R-:W-:-:S05]  /*25830*/  VIADD R0, R0, 0x1 ;  /* 0x0000000100007836 */ /* 0x004fca0000000000 */
[----:B0-----:R-:W-:-:S04]  /*25840*/  LEA.HI R2, R0, R0, RZ, 0x1 ;  /* 0x0000000000027211 */ /* 0x001fc800078f08ff */
[----:B------:R-:W-:Y:S02]  /*25850*/  LOP3.LUT R3, R2, 0xfffffffe, RZ, 0xc0, !PT ;  /* 0xfffffffe02037812 */ /* 0x000fe400078ec0ff */
[----:B------:R-:W-:Y:S02]  /*25860*/  MOV R2, 0x400 ;  /* 0x0000040000027802 */ /* 0x000fe40000000f00 */
[----:B------:R-:W-:Y:S02]  /*25870*/  IADD3 R0, R0, -R3, RZ ;  /* 0x8000000300007210 */ /* 0x000fe40007ffe0ff */
[----:B----4-:R-:W-:Y:S02]  /*25880*/  LEA R7, R5, R2, 0x18 ;  /* 0x0000000205077211 */ /* 0x010fe400078ec0ff */
[----:B------:R-:W-:-:S04]  /*25890*/  SHF.L.U32 R0, R0, 0x1f, RZ ;  /* 0x0000001f00007819 */ /* 0x000fc800000006ff */
[----:B------:R-:W0:Y:S02]  /*258a0*/  SYNCS.PHASECHK.TRANS64.TRYWAIT P0, [R7+URZ+0x30820], R0 ;  /* 0x03082000070075a7 */ /* 0x000e24000800017f */
[----:B0-----:R-:W-:Y:S05]  /*258b0*/  @!P0 BRA `(.L_x_6324) ;  /* 0x0000004c00ac8947 */ /* 0x001fea0003800000 */
.L_x_6503:
[----:B------:R-:W-:Y:S05]  /*258c0*/  BSYNC B0 ;  /* 0x0000000000007941 */ /* 0x000fea0003800000 */
.L_x_6323:
[----:B------:R-:W-:-:S03]  /*258d0*/  UMOV UR4, 0xffffffff ;  /* 0xffffffff00047882 */ /* 0x000fc60000000000 */
[----:B------:R-:W-:Y:S05]  /*258e0*/  BRA.DIV UR4, `(.L_x_6325) ;  /* 0x0000004e04b47947 */ /* 0x000fea000b800000 */
[----:B0-----:R-:W0:Y:S02]  /*258f0*/  S2R R0, SR_TID.X ;  /* 0x0000000000007919 */ /* 0x001e240000002100 */
[----:B0-----:R-:W-:-:S04]  /*25900*/  SHF.R.U32.HI R0, RZ, 0x5, R0 ;  /* 0x00000005ff007819 */ /* 0x001fc80000011600 */
[----:B------:R-:W-:-:S05]  /*25910*/  LOP3.LUT R0, R0, 0x3, RZ, 0xc0, !PT ;  /* 0x0000000300007812 */ /* 0x000fca00078ec0ff */
[----:B------:R0:W2:Y:S02]  /*25920*/  SHFL.IDX PT, R14, R0, RZ, 0x1f ;  /* 0x00001fff000e7589 */ /* 0x0000a400000e0000 */
.L_x_6506:
[----:B--2---:R-:W-:-:S13]  /*25930*/  ISETP.NE.AND P0, PT, R14, RZ, PT ;  /* 0x000000ff0e00720c */ /* 0x004fda0003f05270 */
[----:B------:R-:W-:Y:S05]  /*25940*/  @P0 BRA `(.L_x_5973) ;  /* 0x0000000000900947 */ /* 0x000fea0003800000 */
[----:B------:R-:W-:-:S03]  /*25950*/  UMOV UR4, 0xffffffff ;  /* 0xffffffff00047882 */ /* 0x000fc60000000000 */
[----:B------:R-:W-:Y:S05]  /*25960*/  BRA.DIV UR4, `(.L_x_6326) ;  /* 0x0000004e04c87947 */ /* 0x000fea000b800000 */
[----:B------:R-:W-:-:S13]  /*25970*/  ELECT P6, URZ, PT ;  /* 0x00000000003f782f */ /* 0x000fda00038c0000 */
.L_x_6509:
        /* <DEDUP_REMOVED lines=8> */
.L_x_6327:
[----:B------:R-:W-:Y:S01]  /*25a00*/  IMAD R5, R26, 0x8, R7 ;  /* 0x000000081a057824 */ /* 0x000fe200078e0207 */
[----:B------:R-:W-:Y:S01]  /*25a10*/  SHF.L.U32 R0, R28, 0x1f, RZ ;  /* 0x0000001f1c007819 */ /* 0x000fe200000006ff */
[----:B------:R-:W-:-:S03]  /*25a20*/  VIADD R26, R26, 0x1 ;  /* 0x000000011a1a7836 */ /* 0x000fc60000000000 */
[----:B------:R-:W0:Y:S02]  /*25a30*/  SYNCS.PHASECHK.TRANS64.TRYWAIT P1, [R5+URZ+0x30840], R0 ;  /* 0x03084000050075a7 */ /* 0x000e24000802017f */
[----:B------:R-:W-:-:S04]  /*25a40*/  ISETP.NE.AND P2, PT, R26, 0x2, PT ;  /* 0x000000021a00780c */ /* 0x000fc80003f45270 */
[----:B------:R-:W-:Y:S01]  /*25a50*/  SEL R3, RZ, 0x1, P2 ;  /* 0x00000001ff037807 */ /* 0x000fe20001000000 */
[----:B0-----:R-:W-:Y:S08]  /*25a60*/  @!P1 BRA `(.L_x_6328) ;  /* 0x0000004c00a89947 */ /* 0x001ff00003800000 */
.L_x_6510:
[----:B------:R-:W-:Y:S02]  /*25a70*/  SEL R26, R26, RZ, P2 ;  /* 0x000000ff1a1a7207 */ /* 0x000fe40001000000 */
[----:B------:R-:W-:Y:S01]  /*25a80*/  LOP3.LUT R2, R28, R3, RZ, 0x3c, !PT ;  /* 0x000000031c027212 */ /* 0x000fe200078e3cff */
[----:B------:R-:W-:Y:S06]  /*25a90*/  @!P0 BRA `(.L_x_6329) ;  /* 0x0000000000048947 */ /* 0x000fec0003800000 */
[----:B------:R-:W-:Y:S01]  /*25aa0*/  BPT.TRAP 0x1 ;  /* 0x000000040000795c */ /* 0x000fe20000300000 */
.L_x_6329:
[----:B------:R-:W-:Y:S01]  /*25ab0*/  IMAD R3, R26, 0x8, R7 ;  /* 0x000000081a037824 */ /* 0x000fe200078e0207 */
[----:B------:R-:W-:-:S04]  /*25ac0*/  SHF.L.U32 R2, R2, 0x1f, RZ ;  /* 0x0000001f02027819 */ /* 0x000fc800000006ff */
[----:B------:R-:W2:Y:S02]  /*25ad0*/  SYNCS.PHASECHK.TRANS64.TRYWAIT P1, [R3+URZ+0x30840], R2 ;  /* 0x03084002030075a7 */ /* 0x000ea4000802017f */
[----:B--2---:R-:W-:Y:S05]  /*25ae0*/  @!P1 BRA `(.L_x_6330) ;  /* 0x0000004c009c9947 */ /* 0x004fea0003800000 */
.L_x_6511:
[----:B------:R-:W-:Y:S05]  /*25af0*/  @!P0 BRA `(.L_x_6331) ;  /* 0x0000000000048947 */ /* 0x000fea0003800000 */
[----:B------:R-:W-:Y:S01]  /*25b00*/  BPT.TRAP 0x1 ;  /* 0x000000040000795c */ /* 0x000fe20000300000 */
.L_x_6331:
[----:B------:R-:W4:Y:S02]  /*25b10*/  SYNCS.PHASECHK.TRANS64.TRYWAIT P1, [R5+URZ+0x30860], R0 ;  /* 0x03086000050075a7 */ /* 0x000f24000802017f */
[----:B----4-:R-:W-:Y:S05]  /*25b20*/  @!P1 BRA `(.L_x_6332) ;  /* 0x0000004c00a09947 */ /* 0x010fea0003800000 */
.L_x_6512:
[----:B------:R-:W-:Y:S05]  /*25b30*/  @!P0 BRA `(.L_x_6333) ;  /* 0x0000000000048947 */ /* 0x000fea0003800000 */
[----:B------:R-:W-:Y:S01]  /*25b40*/  BPT.TRAP 0x1 ;  /* 0x000000040000795c */ /* 0x000fe20000300000 */
.L_x_6333:
[----:B------:R0:W0:Y:S02]  /*25b50*/  SYNCS.PHASECHK.TRANS64.TRYWAIT P0, [R3+URZ+0x30860], R2 ;  /* 0x03086002030075a7 */ /* 0x000024000800017f */
[----:B0-----:R-:W-:Y:S05]  /*25b60*/  @!P0 NANOSLEEP.SYNCS 0x989680 ;  /* 0x009896800000895d */ /* 0x001fea0003900000 */
[----:B------:R-:W0:Y:S02]  /*25b70*/  @!P0 SYNCS.PHASECHK.TRANS64 P0, [R3+URZ+0x30860], R2 ;  /* 0x03086002030085a7 */ /* 0x000e24000800007f */
[----:B0-----:R-:W-:Y:S05]  /*25b80*/  @!P0 BRA `(.L_x_6333) ;  /* 0xfffffffc00f08947 */ /* 0x001fea000383ffff */
.L_x_5973:
[----:B------:R-:W-:Y:S05]  /*25b90*/  BSYNC B9 ;  /* 0x0000000000097941 */ /* 0x000fea0003800000 */
.L_x_5970:
[----:B------:R-:W-:Y:S05]  /*25ba0*/  EXIT ;  /* 0x000000000000794d */ /* 0x000fea0003800000 */
.L_x_5991:
[----:B0-----:R0:W1:Y:S02]  /*25bb0*/  SYNCS.PHASECHK.TRANS64.TRYWAIT P5, [R88+URZ+0x30890], R89 ;  /* 0x03089059580075a7 */ /* 0x00106400080a017f */
[----:B-1----:R-:W-:Y:S05]  /*25bc0*/  @!P5 NANOSLEEP.SYNCS 0x989680 ;  /* 0x009896800000d95d */ /* 0x002fea0003900000 */
[----:B------:R-:W1:Y:S02]  /*25bd0*/  @!P5 SYNCS.PHASECHK.TRANS64 P5, [R88+URZ+0x30890], R89 ;  /* 0x030890595800d5a7 */ /* 0x000e6400080a007f */
[----:B-1----:R-:W-:Y:S05]  /*25be0*/  @!P5 BRA `(.L_x_5991) ;  /* 0xfffffffc00f0d947 */ /* 0x002fea000383ffff */
[----:B------:R-:W-:Y:S05]  /*25bf0*/  BRA `(.L_x_6334) ;  /* 0xfffffddc00287947 */ /* 0x000fea000383ffff */
.L_x_5992:
        /* <DEDUP_REMOVED lines=8> */
.L_x_6336:
[----:B------:R-:W-:Y:S05]  /*25c80*/  BSYNC B1 ;  /* 0x0000000000017941 */ /* 0x000fea0003800000 */
.L_x_6335:
        /* <DEDUP_REMOVED lines=8> */
.L_x_6337:
[----:B------:R-:W-:Y:S01]  /*25d10*/  IMAD.MOV.U32 R11, RZ, RZ, R14 ;  /* 0x000000ffff0b7224 */ /* 0x000fe200078e000e */
[----:B------:R-:W-:Y:S06]  /*25d20*/  BRA `(.L_x_6338) ;  /* 0xfffffdd800f07947 */ /* 0x000fec000383ffff */
.L_x_6017:
[----:B------:R-:W-:Y:S01]  /*25d30*/  BSSY B1, `(.L_x_6339) ;  /* 0x0000008000017945 */ /* 0x000fe20003800000 */
[----:B0---4-:R-:W-:Y:S02]  /*25d40*/  IMAD.MOV.U32 R13, RZ, RZ, R119 ;  /* 0x000000ffff0d7224 */ /* 0x011fe400078e0077 */
[----:B------:R-:W-:Y:S02]  /*25d50*/  IMAD.MOV.U32 R12, RZ, RZ, 0x1 ;  /* 0x00000001ff0c7424 */ /* 0x000fe400078e00ff */
[----:B---3--:R-:W-:Y:S02]  /*25d60*/  IMAD.MOV.U32 R11, RZ, RZ, 0x1c1f ;  /* 0x00001c1fff0b7424 */ /* 0x008fe400078e00ff */
[----:B------:R-:W-:-:S07]  /*25d70*/  IMAD.MOV.U32 R15, RZ, RZ, -0x1 ;  /* 0xffffffffff0f7424 */ /* 0x000fce00078e00ff */
[----:B-12---:R-:W-:Y:S05]  /*25d80*/  WARPSYNC.COLLECTIVE R15, `(.L_x_6340) ;  /* 0x000000000f087348 */ /* 0x006fea0003c00000 */
[----:B------:R0:W3:Y:S02]  /*25d90*/  SHFL.IDX P6, R14, R13, R12, R11 ;  /* 0x0000000c0d0e7389 */ /* 0x0000e400000c000b */
[----:B0123--:R-:W-:Y:S01]  /*25da0*/  ENDCOLLECTIVE ;  /* 0x000000000000791b */ /* 0x00ffe20003800000 */
.L_x_6340:
[----:B------:R-:W-:Y:S05]  /*25db0*/  BSYNC B1 ;  /* 0x0000000000017941 */ /* 0x000fea0003800000 */
.L_x_6339:
        /* <DEDUP_REMOVED lines=8> */
.L_x_6341:
[----:B------:R-:W-:Y:S01]  /*25e40*/  IMAD.MOV.U32 R120, RZ, RZ, R14 ;  /* 0x000000ffff787224 */ /* 0x000fe200078e000e */
[----:B------:R-:W-:Y:S06]  /*25e50*/  BRA `(.L_x_6342) ;  /* 0xfffffdf000247947 */ /* 0x000fec000383ffff */
.L_x_6047:
[----:B-1----:R1:W2:Y:S02]  /*25e60*/  SYNCS.PHASECHK.TRANS64.TRYWAIT P5, [R88+URZ+0x30890], R89 ;  /* 0x03089059580075a7 */ /* 0x0022a400080a017f */
[----:B--2---:R-:W-:Y:S05]  /*25e70*/  @!P5 NANOSLEEP.SYNCS 0x989680 ;  /* 0x009896800000d95d */ /* 0x004fea0003900000 */
[----:B------:R-:W2:Y:S02]  /*25e80*/  @!P5 SYNCS.PHASECHK.TRANS64 P5, [R88+URZ+0x30890], R89 ;  /* 0x030890595800d5a7 */ /* 0x000ea400080a007f */
[----:B--2---:R-:W-:Y:S05]  /*25e90*/  @!P5 BRA `(.L_x_6047) ;  /* 0xfffffffc00f0d947 */ /* 0x004fea000383ffff */
[----:B------:R-:W-:Y:S05]  /*25ea0*/  BRA `(.L_x_6343) ;  /* 0xfffffe1000707947 */ /* 0x000fea000383ffff */
.L_x_6048:
        /* <DEDUP_REMOVED lines=8> */
.L_x_6345:
[----:B------:R-:W-:Y:S05]  /*25f30*/  BSYNC B1 ;  /* 0x0000000000017941 */ /* 0x000fea0003800000 */
.L_x_6344:
        /* <DEDUP_REMOVED lines=8> */
.L_x_6346:
[----:B------:R-:W-:Y:S01]  /*25fc0*/  IMAD.MOV.U32 R11, RZ, RZ, R14 ;  /* 0x000000ffff0b7224 */ /* 0x000fe200078e000e */
[----:B------:R-:W-:Y:S06]  /*25fd0*/  BRA `(.L_x_6347) ;  /* 0xfffffe10003c7947 */ /* 0x000fec000383ffff */
.L_x_6061:
        /* <DEDUP_REMOVED lines=8> */
.L_x_6349:
[----:B------:R-:W-:Y:S05]  /*26060*/  BSYNC B1 ;  /* 0x0000000000017941 */ /* 0x000fea0003800000 */
.L_x_6348:
        /* <DEDUP_REMOVED lines=8> */
.L_x_6350:
[----:B------:R-:W-:Y:S01]  /*260f0*/  IMAD.MOV.U32 R36, RZ, RZ, R14 ;  /* 0x000000ffff247224 */ /* 0x000fe200078e000e */
[----:B------:R-:W-:Y:S06]  /*26100*/  BRA `(.L_x_6351) ;  /* 0xfffffe2400ec7947 */ /* 0x000fec000383ffff */
.L_x_6074:
[----:B0-----:R0:W1:Y:S02]  /*26110*/  SYNCS.PHASECHK.TRANS64.TRYWAIT P3, [R88+URZ+0x30890], R89 ;  /* 0x03089059580075a7 */ /* 0x001064000806017f */
[----:B-1----:R-:W-:Y:S05]  /*26120*/  @!P3 NANOSLEEP.SYNCS 0x989680 ;  /* 0x009896800000b95d */ /* 0x002fea0003900000 */
[----:B------:R-:W1:Y:S02]  /*26130*/  @!P3 SYNCS.PHASECHK.TRANS64 P3, [R88+URZ+0x30890], R89 ;  /* 0x030890595800b5a7 */ /* 0x000e64000806007f */
[----:B-1----:R-:W-:Y:S05]  /*26140*/  @!P3 BRA `(.L_x_6074) ;  /* 0xfffffffc00f0b947 */ /* 0x002fea000383ffff */
[----:B------:R-:W-:Y:S05]  /*26150*/  BRA `(.L_x_6352) ;  /* 0xfffffe3c00f07947 */ /* 0x000fea000383ffff */
.L_x_6075:
        /* <DEDUP_REMOVED lines=8> */
.L_x_6354:
[----:B------:R-:W-:Y:S05]  /*261e0*/  BSYNC B1 ;  /* 0x0000000000017941 */ /* 0x000fea0003800000 */
.L_x_6353:
        /* <DEDUP_REMOVED lines=8> */
.L_x_6355:
[----:B------:R-:W-:Y:S01]  /*26270*/  IMAD.MOV.U32 R38, RZ, RZ, R14 ;  /* 0x000000ffff267224 */ /* 0x000fe200078e000e */
[----:B------:R-:W-:Y:S06]  /*26280*/  BRA `(.L_x_6356) ;  /* 0xfffffe4000147947 */ /* 0x000fec000383ffff */
.L_x_6078:
        /* <DEDUP_REMOVED lines=8> */
.L_x_6358:
[----:B------:R-:W-:Y:S05]  /*26310*/  BSYNC B1 ;  /* 0x0000000000017941 */ /* 0x000fea0003800000 */
.L_x_6357:
[----:B------:R-:W-:Y:S01]  /*26320*/  MOV R13, R40 ;  /* 0x00000028000d7202 */ /* 0x000fe20000000f00 */
[----:B------:R-:W-:Y:S02]  /*26330*/  IMAD.MOV.U32 R12, RZ, RZ, 0x1 ;  /* 0x00000001ff0c7424 */ /* 0x000fe400078e00ff */
[----:B------:R-:W-:Y:S02]  /*26340*/  IMAD.MOV.U32 R11, RZ, RZ, 0x1c1f ;  /* 0x00001c1fff0b7424 */ /* 0x000fe400078e00ff */
[----:B------:R-:W-:Y:S02]  /*26350*/  IMAD.MOV.U32 R15, RZ, RZ, -0x1 ;  /* 0xffffffffff0f7424 */ /* 0x000fe400078e00ff */
[----:B------:R-:W-:-:S07]  /*26360*/  IMAD.MOV.U32 R39, RZ, RZ, R14 ;  /* 0x000000ffff277224 */ /* 0x000fce00078e000e */
[----:B------:R-:W-:Y:S05]  /*26370*/  WARPSYNC.COLLECTIVE R15, `(.L_x_6359) ;  /* 0x000000000f087348 */ /* 0x000fea0003c00000 */
[----:B------:R0:W1:Y:S02]  /*26380*/  SHFL.IDX P6, R14, R13, R12, R11 ;  /* 0x0000000c0d0e7389 */ /* 0x00006400000c000b */
[----:B01----:R-:W-:Y:S01]  /*26390*/  ENDCOLLECTIVE ;  /* 0x000000000000791b */ /* 0x003fe20003800000 */
.L_x_6359:
[----:B------:R-:W-:Y:S01]  /*263a0*/  IMAD.MOV.U32 R38, RZ, RZ, R14 ;  /* 0x000000ffff267224 */ /* 0x000fe200078e000e */
[----:B------:R-:W-:Y:S06]  /*263b0*/  BRA `(.L_x_6360) ;  /* 0xfffffe4000707947 */ /* 0x000fec000383ffff */
.L_x_6082:
[----:B---3--:R3:W0:Y:S02]  /*263c0*/  SYNCS.PHASECHK.TRANS64.TRYWAIT P2, [R88+URZ+0x308b0], R89 ;  /* 0x0308b059580075a7 */ /* 0x008624000804017f */
[----:B0-----:R-:W-:Y:S05]  /*263d0*/  @!P2 NANOSLEEP.SYNCS 0x989680 ;  /* 0x009896800000a95d */ /* 0x001fea0003900000 */
[----:B------:R-:W0:Y:S02]  /*263e0*/  @!P2 SYNCS.PHASECHK.TRANS64 P2, [R88+URZ+0x308b0], R89 ;  /* 0x0308b0595800a5a7 */ /* 0x000e24000804007f */
[----:B0-----:R-:W-:Y:S05]  /*263f0*/  @!P2 BRA `(.L_x_6082) ;  /* 0xfffffffc00f0a947 */ /* 0x001fea000383ffff */
[----:B------:R-:W-:Y:S05]  /*26400*/  BRA `(.L_x_6361) ;  /* 0xfffffe4400487947 */ /* 0x000fea000383ffff */
.L_x_6100:
        /* <DEDUP_REMOVED lines=8> */
.L_x_6363:
[----:B------:R-:W-:Y:S05]  /*26490*/  BSYNC B1 ;  /* 0x0000000000017941 */ /* 0x000fea0003800000 */
.L_x_6362:
        /* <DEDUP_REMOVED lines=8> */
.L_x_6364:
[----:B------:R-:W-:Y:S02]  /*26520*/  IMAD.MOV.U32 R13, RZ, RZ, R10 ;  /* 0x000000ffff0d7224 */ /* 0x000fe400078e000a */
[----:B------:R-:W-:-:S07]  /*26530*/  IMAD.MOV.U32 R0, RZ, RZ, R14 ;  /* 0x000000ffff007224 */ /* 0x000fce00078e000e */
[----:B------:R-:W-:Y:S05]  /*26540*/  WARPSYNC.COLLECTIVE R15, `(.L_x_6365) ;  /* 0x000000000f087348 */ /* 0x000fea0003c00000 */
[----:B------:R0:W1:Y:S02]  /*26550*/  SHFL.IDX P6, R14, R13, R12, R11 ;  /* 0x0000000c0d0e7389 */ /* 0x00006400000c000b */
[----:B01----:R-:W-:Y:S01]  /*26560*/  ENDCOLLECTIVE ;  /* 0x000000000000791b */ /* 0x003fe20003800000 */
.L_x_6365:
[----:B------:R-:W-:Y:S02]  /*26570*/  IMAD.MOV.U32 R13, RZ, RZ, R4 ;  /* 0x000000ffff0d7224 */ /* 0x000fe400078e0004 */
[----:B------:R-:W-:-:S07]  /*26580*/  IMAD.MOV.U32 R5, RZ, RZ, R14 ;  /* 0x000000ffff057224 */ /* 0x000fce00078e000e */
[----:B------:R-:W-:Y:S05]  /*26590*/  WARPSYNC.COLLECTIVE R15, `(.L_x_6366) ;  /* 0x000000000f087348 */ /* 0x000fea0003c00000 */
[----:B------:R0:W1:Y:S02]  /*265a0*/  SHFL.IDX P6, R14, R13, R12, R11 ;  /* 0x0000000c0d0e7389 */ /* 0x00006400000c000b */
[----:B01----:R-:W-:Y:S01]  /*265b0*/  ENDCOLLECTIVE ;  /* 0x000000000000791b */ /* 0x003fe20003800000 */
.L_x_6366:
[----:B------:R-:W-:Y:S05]  /*265c0*/  BRA `(.L_x_6367) ;  /* 0xfffffe5400c47947 */ /* 0x000fea000383ffff */
.L_x_6103:
        /* <DEDUP_REMOVED lines=8> */
.L_x_6369:
[----:B------:R-:W-:Y:S05]  /*26650*/  BSYNC B1 ;  /* 0x0000000000017941 */ /* 0x000fea0003800000 */
.L_x_6368:
        /* <DEDUP_REMOVED lines=8> */
.L_x_6370:
[----:B------:R-:W-:Y:S02]  /*266e0*/  IMAD.MOV.U32 R13, RZ, RZ, R10 ;  /* 0x000000ffff0d7224 */ /* 0x000fe400078e000a */
[----:B------:R-:W-:-:S07]  /*266f0*/  IMAD.MOV.U32 R0, RZ, RZ, R14 ;  /* 0x000000ffff007224 */ /* 0x000fce00078e000e */
[----:B------:R-:W-:Y:S05]  /*26700*/  WARPSYNC.COLLECTIVE R15, `(.L_x_6371) ;  /* 0x000000000f087348 */ /* 0x000fea0003c00000 */
[----:B------:R0:W1:Y:S02]  /*26710*/  SHFL.IDX P6, R14, R13, R12, R11 ;  /* 0x0000000c0d0e7389 */ /* 0x00006400000c000b */
[----:B01----:R-:W-:Y:S01]  /*26720*/  ENDCOLLECTIVE ;  /* 0x000000000000791b */ /* 0x003fe20003800000 */
.L_x_6371:
[----:B------:R-:W-:Y:S01]  /*26730*/  MOV R13, R4 ;  /* 0x00000004000d7202 */ /* 0x000fe20000000f00 */
[----:B------:R-:W-:-:S07]  /*26740*/  IMAD.MOV.U32 R5, RZ, RZ, R14 ;  /* 0x000000ffff057224 */ /* 0x000fce00078e000e */
[----:B------:R-:W-:Y:S05]  /*26750*/  WARPSYNC.COLLECTIVE R15, `(.L_x_6372) ;  /* 0x000000000f087348 */ /* 0x000fea0003c00000 */
[----:B------:R0:W1:Y:S02]  /*26760*/  SHFL.IDX P6, R14, R13, R12, R11 ;  /* 0x0000000c0d0e7389 */ /* 0x00006400000c000b */
[----:B01----:R-:W-:Y:S01]  /*26770*/  ENDCOLLECTIVE ;  /* 0x000000000000791b */ /* 0x003fe20003800000 */
.L_x_6372:
[----:B------:R-:W-:Y:S01]  /*26780*/  IMAD.MOV.U32 R4, RZ, RZ, R14 ;  /* 0x000000ffff047224 */ /* 0x000fe200078e000e */
[----:B------:R-:W-:Y:S06]  /*26790*/  BRA `(.L_x_6373) ;  /* 0xfffffe5c00787947 */ /* 0x000fec000383ffff */
.L_x_6107:
[----:B0-----:R0:W1:Y:S02]  /*267a0*/  SYNCS.PHASECHK.TRANS64.TRYWAIT P0, [R2+URZ+0x30800], R5 ;  /* 0x03080005020075a7 */ /* 0x001064000800017f */
[----:B-1----:R-:W-:Y:S05]  /*267b0*/  @!P0 NANOSLEEP.SYNCS 0x989680 ;  /* 0x009896800000895d */ /* 0x002fea0003900000 */
[----:B------:R-:W1:Y:S02]  /*267c0*/  @!P0 SYNCS.PHASECHK.TRANS64 P0, [R2+URZ+0x30800], R5 ;  /* 0x03080005020085a7 */ /* 0x000e64000800007f */
[----:B-1----:R-:W-:Y:S05]  /*267d0*/  @!P0 BRA `(.L_x_6107) ;  /* 0xfffffffc00f08947 */ /* 0x002fea000383ffff */
[----:B------:R-:W-:Y:S05]  /*267e0*/  BRA `(.L_x_6374) ;  /* 0xfffffe64009c7947 */ /* 0x000fea000383ffff */
.L_x_6131:
        /* <DEDUP_REMOVED lines=8> */
.L_x_6376:
[----:B------:R-:W-:Y:S05]  /*26870*/  BSYNC B1 ;  /* 0x0000000000017941 */ /* 0x000fea0003800000 */
.L_x_6375:
        /* <DEDUP_REMOVED lines=8> */
.L_x_6377:
[----:B------:R-:W-:Y:S02]  /*26900*/  IMAD.MOV.U32 R13, RZ, RZ, R21 ;  /* 0x000000ffff0d7224 */ /* 0x000fe400078e0015 */
[----:B------:R-:W-:-:S07]  /*26910*/  IMAD.MOV.U32 R0, RZ, RZ, R14 ;  /* 0x000000ffff007224 */ /* 0x000fce00078e000e */
[----:B------:R-:W-:Y:S05]  /*26920*/  WARPSYNC.COLLECTIVE R15, `(.L_x_6378) ;  /* 0x000000000f087348 */ /* 0x000fea0003c00000 */
[----:B------:R0:W1:Y:S02]  /*26930*/  SHFL.IDX P6, R14, R13, R12, R11 ;  /* 0x0000000c0d0e7389 */ /* 0x00006400000c000b */
[----:B01----:R-:W-:Y:S01]  /*26940*/  ENDCOLLECTIVE ;  /* 0x000000000000791b */ /* 0x003fe20003800000 */
.L_x_6378:
[----:B------:R-:W-:Y:S02]  /*26950*/  IMAD.MOV.U32 R13, RZ, RZ, R20 ;  /* 0x000000ffff0d7224 */ /* 0x000fe400078e0014 */
[----:B------:R-:W-:-:S07]  /*26960*/  IMAD.MOV.U32 R5, RZ, RZ, R14 ;  /* 0x000000ffff057224 */ /* 0x000fce00078e000e */
[----:B------:R-:W-:Y:S05]  /*26970*/  WARPSYNC.COLLECTIVE R15, `(.L_x_6379) ;  /* 0x000000000f087348 */ /* 0x000fea0003c00000 */
[----:B------:R0:W1:Y:S02]  /*26980*/  SHFL.IDX P6, R14, R13, R12, R11 ;  /* 0x0000000c0d0e7389 */ /* 0x00006400000c000b */
[----:B01----:R-:W-:Y:S01]  /*26990*/  ENDCOLLECTIVE ;  /* 0x000000000000791b */ /* 0x003fe20003800000 */
.L_x_6379:
[----:B------:R-:W-:Y:S05]  /*269a0*/  BRA `(.L_x_6380) ;  /* 0xfffffe8c00387947 */ /* 0x000fea000383ffff */
.L_x_6134:
        /* <DEDUP_REMOVED lines=8> */
.L_x_6382:
[----:B------:R-:W-:Y:S05]  /*26a30*/  BSYNC B1 ;  /* 0x0000000000017941 */ /* 0x000fea0003800000 */
.L_x_6381:
        /* <DEDUP_REMOVED lines=8> */
.L_x_6383:
[----:B------:R-:W-:Y:S02]  /*26ac0*/  IMAD.MOV.U32 R13, RZ, RZ, R21 ;  /* 0x000000ffff0d7224 */ /* 0x000fe400078e0015 */
[----:B------:R-:W-:-:S07]  /*26ad0*/  IMAD.MOV.U32 R0, RZ, RZ, R14 ;  /* 0x000000ffff007224 */ /* 0x000fce00078e000e */
[----:B------:R-:W-:Y:S05]  /*26ae0*/  WARPSYNC.COLLECTIVE R15, `(.L_x_6384) ;  /* 0x000000000f087348 */ /* 0x000fea0003c00000 */
[----:B------:R0:W1:Y:S02]  /*26af0*/  SHFL.IDX P6, R14, R13, R12, R11 ;  /* 0x0000000c0d0e7389 */ /* 0x00006400000c000b */
[----:B01----:R-:W-:Y:S01]  /*26b00*/  ENDCOLLECTIVE ;  /* 0x000000000000791b */ /* 0x003fe20003800000 */
.L_x_6384:
[----:B------:R-:W-:Y:S02]  /*26b10*/  IMAD.MOV.U32 R13, RZ, RZ, R20 ;  /* 0x000000ffff0d7224 */ /* 0x000fe400078e0014 */
[----:B------:R-:W-:-:S07]  /*26b20*/  IMAD.MOV.U32 R21, RZ, RZ, R14 ;  /* 0x000000ffff157224 */ /* 0x000fce00078e000e */
[----:B------:R-:W-:Y:S05]  /*26b30*/  WARPSYNC.COLLECTIVE R15, `(.L_x_6385) ;  /* 0x000000000f087348 */ /* 0x000fea0003c00000 */
[----:B------:R0:W1:Y:S02]  /*26b40*/  SHFL.IDX P6, R14, R13, R12, R11 ;  /* 0x0000000c0d0e7389 */ /* 0x00006400000c000b */
[----:B01----:R-:W-:Y:S01]  /*26b50*/  ENDCOLLECTIVE ;  /* 0x000000000000791b */ /* 0x003fe20003800000 */
.L_x_6385:
[----:B------:R-:W-:Y:S01]  /*26b60*/  IMAD.MOV.U32 R20, RZ, RZ, R14 ;  /* 0x000000ffff147224 */ /* 0x000fe200078e000e */
[----:B------:R-:W-:Y:S06]  /*26b70*/  BRA `(.L_x_6386) ;  /* 0xfffffe9000787947 */ /* 0x000fec000383ffff */
.L_x_6138:
[----:B0-----:R0:W1:Y:S02]  /*26b80*/  SYNCS.PHASECHK.TRANS64.TRYWAIT P0, [R2+URZ+0x30800], R61 ;  /* 0x0308003d020075a7 */ /* 0x001064000800017f */
[----:B-1----:R-:W-:Y:S05]  /*26b90*/  @!P0 NANOSLEEP.SYNCS 0x989680 ;  /* 0x009896800000895d */ /* 0x002fea0003900000 */
[----:B------:R-:W1:Y:S02]  /*26ba0*/  @!P0 SYNCS.PHASECHK.TRANS64 P0, [R2+URZ+0x30800], R61 ;  /* 0x0308003d020085a7 */ /* 0x000e64000800007f */
[----:B-1----:R-:W-:Y:S05]  /*26bb0*/  @!P0 BRA `(.L_x_6138) ;  /* 0xfffffffc00f08947 */ /* 0x002fea000383ffff */
[----:B------:R-:W-:Y:S05]  /*26bc0*/  BRA `(.L_x_6387) ;  /* 0xfffffe9800107947 */ /* 0x000fea000383ffff */
.L_x_6152:
[----:B-1----:R1:W2:Y:S02]  /*26bd0*/  SYNCS.PHASECHK.TRANS64.TRYWAIT P1, [R5+URZ+0x30830], R0 ;  /* 0x03083000050075a7 */ /* 0x0022a4000802017f */
[----:B--2---:R-:W-:Y:S05]  /*26be0*/  @!P1 NANOSLEEP.SYNCS 0x989680 ;  /* 0x009896800000995d */ /* 0x004fea0003900000 */
[----:B------:R-:W2:Y:S02]  /*26bf0*/  @!P1 SYNCS.PHASECHK.TRANS64 P1, [R5+URZ+0x30830], R0 ;  /* 0x03083000050095a7 */ /* 0x000ea4000802007f */
[----:B--2---:R-:W-:Y:S05]  /*26c00*/  @!P1 BRA `(.L_x_6152) ;  /* 0xfffffffc00f09947 */ /* 0x004fea000383ffff */
[----:B------:R-:W-:Y:S05]  /*26c10*/  BRA `(.L_x_6151) ;  /* 0xfffffec000947947 */ /* 0x000fea000383ffff */
.L_x_6160:
[----:B-1----:R1:W2:Y:S02]  /*26c20*/  SYNCS.PHASECHK.TRANS64.TRYWAIT P2, [R13+URZ+0x30830], R0 ;  /* 0x030830000d0075a7 */ /* 0x0022a4000804017f */
[----:B--2---:R-:W-:Y:S05]  /*26c30*/  @!P2 NANOSLEEP.SYNCS 0x989680 ;  /* 0x009896800000a95d */ /* 0x004fea0003900000 */
[----:B------:R-:W2:Y:S02]  /*26c40*/  @!P2 SYNCS.PHASECHK.TRANS64 P2, [R13+URZ+0x30830], R0 ;  /* 0x030830000d00a5a7 */ /* 0x000ea4000804007f */
[----:B--2---:R-:W-:Y:S05]  /*26c50*/  @!P2 BRA `(.L_x_6160) ;  /* 0xfffffffc00f0a947 */ /* 0x004fea000383ffff */
[----:B------:R-:W-:Y:S05]  /*26c60*/  BRA `(.L_x_6159) ;  /* 0xfffffeec00187947 */ /* 0x000fea000383ffff */
.L_x_6165:
[----:B-1----:R1:W2:Y:S02]  /*26c70*/  SYNCS.PHASECHK.TRANS64.TRYWAIT P2, [R15+URZ+0x30850], R0 ;  /* 0x030850000f0075a7 */ /* 0x0022a4000804017f */
[----:B--2---:R-:W-:Y:S05]  /*26c80*/  @!P2 NANOSLEEP.SYNCS 0x989680 ;  /* 0x009896800000a95d */ /* 0x004fea0003900000 */
[----:B------:R-:W2:Y:S02]  /*26c90*/  @!P2 SYNCS.PHASECHK.TRANS64 P2, [R15+URZ+0x30850], R0 ;  /* 0x030850000f00a5a7 */ /* 0x000ea4000804007f */
[----:B--2---:R-:W-:Y:S05]  /*26ca0*/  @!P2 BRA `(.L_x_6165) ;  /* 0xfffffffc00f0a947 */ /* 0x004fea000383ffff */
[----:B------:R-:W-:Y:S05]  /*26cb0*/  BRA `(.L_x_6164) ;  /* 0xfffffef800bc7947 */ /* 0x000fea000383ffff */
.L_x_6175:
[----:B-1----:R1:W2:Y:S02]  /*26cc0*/  SYNCS.PHASECHK.TRANS64.TRYWAIT P1, [R0+URZ+0x30830], R3 ;  /* 0x03083003000075a7 */ /* 0x0022a4000802017f */
[----:B--2---:R-:W-:Y:S05]  /*26cd0*/  @!P1 NANOSLEEP.SYNCS 0x989680 ;  /* 0x009896800000995d */ /* 0x004fea0003900000 */
[----:B------:R-:W2:Y:S02]  /*26ce0*/  @!P1 SYNCS.PHASECHK.TRANS64 P1, [R0+URZ+0x30830], R3 ;  /* 0x03083003000095a7 */ /* 0x000ea4000802007f */
[----:B--2---:R-:W-:Y:S05]  /*26cf0*/  @!P1 BRA `(.L_x_6175) ;  /* 0xfffffffc00f09947 */ /* 0x004fea000383ffff */
[----:B------:R-:W-:Y:S05]  /*26d00*/  BRA `(.L_x_6174) ;  /* 0xffffff1c00107947 */ /* 0x000fea000383ffff */
.L_x_6180:
[----:B-1----:R1:W2:Y:S02]  /*26d10*/  SYNCS.PHASECHK.TRANS64.TRYWAIT P1, [R15+URZ+0x30850], R0 ;  /* 0x030850000f0075a7 */ /* 0x0022a4000802017f */
[----:B--2---:R-:W-:Y:S05]  /*26d20*/  @!P1 NANOSLEEP.SYNCS 0x989680 ;  /* 0x009896800000995d */ /* 0x004fea0003900000 */
[----:B------:R-:W2:Y:S02]  /*26d30*/  @!P1 SYNCS.PHASECHK.TRANS64 P1, [R15+URZ+0x30850], R0 ;  /* 0x030850000f0095a7 */ /* 0x000ea4000802007f */
[----:B--2---:R-:W-:Y:S05]  /*26d40*/  @!P1 BRA `(.L_x_6180) ;  /* 0xfffffffc00f09947 */ /* 0x004fea000383ffff */
[----:B------:R-:W-:Y:S05]  /*26d50*/  BRA `(.L_x_6179) ;  /* 0xffffff2800ac7947 */ /* 0x000fea000383ffff */
.L_x_6188:
[----:B-1----:R1:W2:Y:S02]  /*26d60*/  SYNCS.PHASECHK.TRANS64.TRYWAIT P1, [R10+URZ+0x30850], R5 ;  /* 0x030850050a0075a7 */ /* 0x0022a4000802017f */
[----:B--2---:R-:W-:Y:S05]  /*26d70*/  @!P1 NANOSLEEP.SYNCS 0x989680 ;  /* 0x009896800000995d */ /* 0x004fea0003900000 */
[----:B------:R-:W2:Y:S02]  /*26d80*/  @!P1 SYNCS.PHASECHK.TRANS64 P1, [R10+URZ+0x30850], R5 ;  /* 0x030850050a0095a7 */ /* 0x000ea4000802007f */
[----:B--2---:R-:W-:Y:S05]  /*26d90*/  @!P1 BRA `(.L_x_6188) ;  /* 0xfffffffc00f09947 */ /* 0x004fea000383ffff */
[----:B------:R-:W-:Y:S05]  /*26da0*/  BRA `(.L_x_6187) ;  /* 0xffffff4800887947 */ /* 0x000fea000383ffff */
.L_x_6225:
[----:B------:R-:W0:Y:S01]  /*26db0*/  S2R R8, SR_TID.X ;  /* 0x0000000000087919 */ /* 0x000e220000002100 */
[----:B------:R-:W-:Y:S01]  /*26dc0*/  BSSY B1, `(.L_x_6388) ;  /* 0x000000a000017945 */ /* 0x000fe20003800000 */
[----:B------:R-:W-:Y:S01]  /*26dd0*/  MOV R12, RZ ;  /* 0x000000ff000c7202 */ /* 0x000fe20000000f00 */
        /* <DEDUP_REMOVED lines=8> */
.L_x_6389:
[----:B------:R-:W-:Y:S05]  /*26e60*/  BSYNC B1 ;  /* 0x0000000000017941 */ /* 0x000fea0003800000 */
.L_x_6388:
[----:B------:R-:W-:Y:S05]  /*26e70*/  BRA `(.L_x_6390) ;  /* 0xffffff9000487947 */ /* 0x000fea000383ffff */
.L_x_6227:
[----:B------:R-:W-:Y:S01]  /*26e80*/  BSSY B1, `(.L_x_6391) ;  /* 0x0000006000017945 */ /* 0x000fe20003800000 */
[----:B------:R-:W-:-:S07]  /*26e90*/  IMAD.MOV.U32 R15, RZ, RZ, -0x1 ;  /* 0xffffffffff0f7424 */ /* 0x000fce00078e00ff */
[----:B01----:R-:W-:Y:S05]  /*26ea0*/  WARPSYNC.COLLECTIVE R15, `(.L_x_6392) ;  /* 0x000000000f0c7348 */ /* 0x003fea0003c00000 */
[----:B------:R-:W-:Y:S02]  /*26eb0*/  ELECT P6, UR62, PT ;  /* 0x00000000003e782f */ /* 0x000fe400038c0000 */
[----:B------:R-:W-:Y:S01]  /*26ec0*/  MOV R14, UR62 ;  /* 0x0000003e000e7c02 */ /* 0x000fe20008000f00 */
[----:B01----:R-:W-:Y:S10]  /*26ed0*/  ENDCOLLECTIVE ;  /* 0x000000000000791b */ /* 0x003ff40003800000 */
.L_x_6392:
[----:B------:R-:W-:Y:S05]  /*26ee0*/  BSYNC B1 ;  /* 0x0000000000017941 */ /* 0x000fea0003800000 */
.L_x_6391:
[----:B------:R-:W-:Y:S05]  /*26ef0*/  BRA `(.L_x_6226) ;  /* 0xffffff9000407947 */ /* 0x000fea000383ffff */
.L_x_6229:
[----:B0-----:R0:W2:Y:S02]  /*26f00*/  SYNCS.PHASECHK.TRANS64.TRYWAIT P0, [R22+URZ+0x30820], R7 ;  /* 0x03082007160075a7 */ /* 0x0010a4000800017f */
[----:B--2---:R-:W-:Y:S05]  /*26f10*/  @!P0 NANOSLEEP.SYNCS 0x989680 ;  /* 0x009896800000895d */ /* 0x004fea0003900000 */
[----:B------:R-:W2:Y:S02]  /*26f20*/  @!P0 SYNCS.PHASECHK.TRANS64 P0, [R22+URZ+0x30820], R7 ;  /* 0x03082007160085a7 */ /* 0x000ea4000800007f */
[----:B--2---:R-:W-:Y:S05]  /*26f30*/  @!P0 BRA `(.L_x_6229) ;  /* 0xfffffffc00f08947 */ /* 0x004fea000383ffff */
[----:B------:R-:W-:Y:S05]  /*26f40*/  BRA `(.L_x_6393) ;  /* 0xffffff9000507947 */ /* 0x000fea000383ffff */
.L_x_6233:
[----:B-1----:R1:W2:Y:S02]  /*26f50*/  SYNCS.PHASECHK.TRANS64.TRYWAIT P0, [R11+URZ+0x308a0], R10 ;  /* 0x0308a00a0b0075a7 */ /* 0x0022a4000800017f */
[----:B--2---:R-:W-:Y:S05]  /*26f60*/  @!P0 NANOSLEEP.SYNCS 0x989680 ;  /* 0x009896800000895d */ /* 0x004fea0003900000 */
[----:B------:R-:W2:Y:S02]  /*26f70*/  @!P0 SYNCS.PHASECHK.TRANS64 P0, [R11+URZ+0x308a0], R10 ;  /* 0x0308a00a0b0085a7 */ /* 0x000ea4000800007f */
[----:B--2---:R-:W-:Y:S05]  /*26f80*/  @!P0 BRA `(.L_x_6233) ;  /* 0xfffffffc00f08947 */ /* 0x004fea000383ffff */
[----:B------:R-:W-:Y:S05]  /*26f90*/  BRA `(.L_x_6394) ;  /* 0xffffff9000687947 */ /* 0x000fea000383ffff */
.L_x_6240:
[----:B0-----:R0:W2:Y:S02]  /*26fa0*/  SYNCS.PHASECHK.TRANS64.TRYWAIT P0, [R11+URZ+0x308c0], R10 ;  /* 0x0308c00a0b0075a7 */ /* 0x0010a4000800017f */
[----:B--2---:R-:W-:Y:S05]  /*26fb0*/  @!P0 NANOSLEEP.SYNCS 0x989680 ;  /* 0x009896800000895d */ /* 0x004fea0003900000 */
[----:B------:R-:W2:Y:S02]  /*26fc0*/  @!P0 SYNCS.PHASECHK.TRANS64 P0, [R11+URZ+0x308c0], R10 ;  /* 0x0308c00a0b0085a7 */ /* 0x000ea4000800007f */
[----:B--2---:R-:W-:Y:S05]  /*26fd0*/  @!P0 BRA `(.L_x_6240) ;  /* 0xfffffffc00f08947 */ /* 0x004fea000383ffff */
[----:B------:R-:W-:Y:S05]  /*26fe0*/  BRA `(.L_x_6395) ;  /* 0xffffff9400647947 */ /* 0x000fea000383ffff */
.L_x_6249:
[----:B-1----:R1:W2:Y:S02]  /*26ff0*/  SYNCS.PHASECHK.TRANS64.TRYWAIT P1, [R10+URZ+0x308a0], R9 ;  /* 0x0308a0090a0075a7 */ /* 0x0022a4000802017f */
[----:B--2---:R-:W-:Y:S05]  /*27000*/  @!P1 NANOSLEEP.SYNCS 0x989680 ;  /* 0x009896800000995d */ /* 0x004fea0003900000 */
[----:B------:R-:W2:Y:S02]  /*27010*/  @!P1 SYNCS.PHASECHK.TRANS64 P1, [R10+URZ+0x308a0], R9 ;  /* 0x0308a0090a0095a7 */ /* 0x000ea4000802007f */
[----:B--2---:R-:W-:Y:S05]  /*27020*/  @!P1 BRA `(.L_x_6249) ;  /* 0xfffffffc00f09947 */ /* 0x004fea000383ffff */
[----:B------:R-:W-:Y:S05]  /*27030*/  BRA `(.L_x_6396) ;  /* 0xffffff9800987947 */ /* 0x000fea000383ffff */
.L_x_6256:
[----:B0-----:R0:W2:Y:S02]  /*27040*/  SYNCS.PHASECHK.TRANS64.TRYWAIT P1, [R10+URZ+0x308c0], R9 ;  /* 0x0308c0090a0075a7 */ /* 0x0010a4000802017f */
[----:B--2---:R-:W-:Y:S05]  /*27050*/  @!P1 NANOSLEEP.SYNCS 0x989680 ;  /* 0x009896800000995d */ /* 0x004fea0003900000 */
[----:B------:R-:W2:Y:S02]  /*27060*/  @!P1 SYNCS.PHASECHK.TRANS64 P1, [R10+URZ+0x308c0], R9 ;  /* 0x0308c0090a0095a7 */ /* 0x000ea4000802007f */
[----:B--2---:R-:W-:Y:S05]  /*27070*/  @!P1 BRA `(.L_x_6256) ;  /* 0xfffffffc00f09947 */ /* 0x004fea000383ffff */
[----:B------:R-:W-:Y:S05]  /*27080*/  BRA `(.L_x_6397) ;  /* 0xffffff9c00907947 */ /* 0x000fea000383ffff */
.L_x_6271:
        /* <DEDUP_REMOVED lines=11> */
.L_x_6399:
[----:B------:R-:W-:Y:S05]  /*27140*/  BSYNC B0 ;  /* 0x0000000000007941 */ /* 0x000fea0003800000 */
.L_x_6398:
[----:B------:R-:W-:Y:S05]  /*27150*/  BRA `(.L_x_6400) ;  /* 0xffffffa800e47947 */ /* 0x000fea000383ffff */
.L_x_6274:
[----:B0-----:R0:W1:Y:S02]  /*27160*/  SYNCS.PHASECHK.TRANS64.TRYWAIT P0, [R7+URZ+0x30840], R2 ;  /* 0x03084002070075a7 */ /* 0x001064000800017f */
[----:B-1----:R-:W-:Y:S05]  /*27170*/  @!P0 NANOSLEEP.SYNCS 0x989680 ;  /* 0x009896800000895d */ /* 0x002fea0003900000 */
[----:B------:R-:W1:Y:S02]  /*27180*/  @!P0 SYNCS.PHASECHK.TRANS64 P0, [R7+URZ+0x30840], R2 ;  /* 0x03084002070085a7 */ /* 0x000e64000800007f */
[----:B-1----:R-:W-:Y:S05]  /*27190*/  @!P0 BRA `(.L_x_6274) ;  /* 0xfffffffc00f08947 */ /* 0x002fea000383ffff */
[----:B------:R-:W-:Y:S05]  /*271a0*/  BRA `(.L_x_6401) ;  /* 0xffffffac00407947 */ /* 0x000fea000383ffff */
.L_x_6275:
        /* <DEDUP_REMOVED lines=8> */
.L_x_6403:
[----:B------:R-:W-:Y:S05]  /*27230*/  BSYNC B0 ;  /* 0x0000000000007941 */ /* 0x000fea0003800000 */
.L_x_6402:
        /* <DEDUP_REMOVED lines=9> */
.L_x_6404:
[----:B------:R-:W-:Y:S02]  /*272d0*/  IMAD.MOV.U32 R13, RZ, RZ, R0 ;  /* 0x000000ffff0d7224 */ /* 0x000fe400078e0000 */
[----:B------:R-:W-:Y:S02]  /*272e0*/  IMAD.MOV.U32 R12, RZ, RZ, 0x1 ;  /* 0x00000001ff0c7424 */ /* 0x000fe400078e00ff */
[----:B------:R-:W-:-:S07]  /*272f0*/  IMAD.MOV.U32 R3, RZ, RZ, R14 ;  /* 0x000000ffff037224 */ /* 0x000fce00078e000e */
[----:B------:R-:W-:Y:S05]  /*27300*/  WARPSYNC.COLLECTIVE R15, `(.L_x_6405) ;  /* 0x000000000f087348 */ /* 0x000fea0003c00000 */
[----:B------:R0:W1:Y:S02]  /*27310*/  SHFL.IDX P6, R14, R13, R12, R11 ;  /* 0x0000000c0d0e7389 */ /* 0x00006400000c000b */
[----:B01----:R-:W-:Y:S01]  /*27320*/  ENDCOLLECTIVE ;  /* 0x000000000000791b */ /* 0x003fe20003800000 */
.L_x_6405:
        /* <DEDUP_REMOVED lines=17> */
.L_x_6406:
[----:B------:R-:W-:Y:S02]  /*27440*/  @P1 IMAD R8, R5, 0x2, R22 ;  /* 0x0000000205081824 */ /* 0x000fe400078e0216 */
[----:B------:R-:W-:Y:S02]  /*27450*/  IMAD.MOV.U32 R13, RZ, RZ, R0 ;  /* 0x000000ffff0d7224 */ /* 0x000fe400078e0000 */
[----:B------:R-:W-:Y:S02]  /*27460*/  IMAD.MOV.U32 R12, RZ, RZ, 0x2 ;  /* 0x00000002ff0c7424 */ /* 0x000fe400078e00ff */
[----:B------:R-:W-:-:S07]  /*27470*/  IMAD.MOV.U32 R3, RZ, RZ, R14 ;  /* 0x000000ffff037224 */ /* 0x000fce00078e000e */
[----:B------:R-:W-:Y:S05]  /*27480*/  WARPSYNC.COLLECTIVE R15, `(.L_x_6407) ;  /* 0x000000000f087348 */ /* 0x000fea0003c00000 */
[----:B------:R0:W1:Y:S02]  /*27490*/  SHFL.IDX P6, R14, R13, R12, R11 ;  /* 0x0000000c0d0e7389 */ /* 0x00006400000c000b */
[----:B01----:R-:W-:Y:S01]  /*274a0*/  ENDCOLLECTIVE ;  /* 0x000000000000791b */ /* 0x003fe20003800000 */
.L_x_6407:
        /* <DEDUP_REMOVED lines=17> */
.L_x_6408:
[----:B------:R-:W-:Y:S02]  /*275c0*/  @P1 IMAD R8, R5, 0x2, R22 ;  /* 0x0000000205081824 */ /* 0x000fe400078e0216 */
[----:B------:R-:W-:Y:S02]  /*275d0*/  IMAD.MOV.U32 R13, RZ, RZ, R0 ;  /* 0x000000ffff0d7224 */ /* 0x000fe400078e0000 */
[----:B------:R-:W-:Y:S02]  /*275e0*/  IMAD.MOV.U32 R12, RZ, RZ, 0x3 ;  /* 0x00000003ff0c7424 */ /* 0x000fe400078e00ff */
[----:B------:R-:W-:-:S07]  /*275f0*/  IMAD.MOV.U32 R3, RZ, RZ, R14 ;  /* 0x000000ffff037224 */ /* 0x000fce00078e000e */
[----:B------:R-:W-:Y:S05]  /*27600*/  WARPSYNC.COLLECTIVE R15, `(.L_x_6409) ;  /* 0x000000000f087348 */ /* 0x000fea0003c00000 */
[----:B------:R0:W1:Y:S02]  /*27610*/  SHFL.IDX P6, R14, R13, R12, R11 ;  /* 0x0000000c0d0e7389 */ /* 0x00006400000c000b */
[----:B01----:R-:W-:Y:S01]  /*27620*/  ENDCOLLECTIVE ;  /* 0x000000000000791b */ /* 0x003fe20003800000 */
.L_x_6409:
        /* <DEDUP_REMOVED lines=17> */
.L_x_6410:
[----:B------:R-:W-:Y:S02]  /*27740*/  @P1 IMAD R8, R5, 0x2, R22 ;  /* 0x0000000205081824 */ /* 0x000fe400078e0216 */
[----:B------:R-:W-:Y:S02]  /*27750*/  IMAD.MOV.U32 R13, RZ, RZ, R0 ;  /* 0x000000ffff0d7224 */ /* 0x000fe400078e0000 */
[----:B------:R-:W-:Y:S02]  /*27760*/  IMAD.MOV.U32 R12, RZ, RZ, 0x4 ;  /* 0x00000004ff0c7424 */ /* 0x000fe400078e00ff */
[----:B------:R-:W-:-:S07]  /*27770*/  IMAD.MOV.U32 R3, RZ, RZ, R14 ;  /* 0x000000ffff037224 */ /* 0x000fce00078e000e */
[----:B------:R-:W-:Y:S05]  /*27780*/  WARPSYNC.COLLECTIVE R15, `(.L_x_6411) ;  /* 0x000000000f087348 */ /* 0x000fea0003c00000 */
[----:B------:R0:W1:Y:S02]  /*27790*/  SHFL.IDX P6, R14, R13, R12, R11 ;  /* 0x0000000c0d0e7389 */ /* 0x00006400000c000b */
[----:B01----:R-:W-:Y:S01]  /*277a0*/  ENDCOLLECTIVE ;  /* 0x000000000000791b */ /* 0x003fe20003800000 */
.L_x_6411:
        /* <DEDUP_REMOVED lines=17> */
.L_x_6412:
[----:B------:R-:W-:Y:S02]  /*278c0*/  @P1 IMAD R8, R5, 0x2, R22 ;  /* 0x0000000205081824 */ /* 0x000fe400078e0216 */
[----:B------:R-:W-:Y:S02]  /*278d0*/  IMAD.MOV.U32 R13, RZ, RZ, R0 ;  /* 0x000000ffff0d7224 */ /* 0x000fe400078e0000 */
[----:B------:R-:W-:Y:S02]  /*278e0*/  IMAD.MOV.U32 R12, RZ, RZ, 0x5 ;  /* 0x00000005ff0c7424 */ /* 0x000fe400078e00ff */
[----:B------:R-:W-:-:S07]  /*278f0*/  IMAD.MOV.U32 R3, RZ, RZ, R14 ;  /* 0x000000ffff037224 */ /* 0x000fce00078e000e */
[----:B------:R-:W-:Y:S05]  /*27900*/  WARPSYNC.COLLECTIVE R15, `(.L_x_6413) ;  /* 0x000000000f087348 */ /* 0x000fea0003c00000 */
[----:B------:R0:W1:Y:S02]  /*27910*/  SHFL.IDX P6, R14, R13, R12, R11 ;  /* 0x0000000c0d0e7389 */ /* 0x00006400000c000b */
[----:B01----:R-:W-:Y:S01]  /*27920*/  ENDCOLLECTIVE ;  /* 0x000000000000791b */ /* 0x003fe20003800000 */
.L_x_6413:
        /* <DEDUP_REMOVED lines=10> */
.L_x_6414:
        /* <DEDUP_REMOVED lines=8> */
.L_x_6280:
        /* <DEDUP_REMOVED lines=9> */
.L_x_6416:
[C---:B------:R-:W-:Y:S01]  /*27ae0*/  VIADD R6, R17.reuse, 0x10 ;  /* 0x0000001011067836 */ /* 0x040fe20000000000 */
[----:B------:R-:W-:Y:S01]  /*27af0*/  ISETP.GE.AND P1, PT, R17, R5, PT ;  /* 0x000000051100720c */ /* 0x000fe20003f26270 */
[----:B------:R-:W-:Y:S02]  /*27b00*/  IMAD.MOV.U32 R13, RZ, RZ, R0 ;  /* 0x000000ffff0d7224 */ /* 0x000fe400078e0000 */
[----:B------:R-:W-:-:S10]  /*27b10*/  IMAD.MOV.U32 R2, RZ, RZ, R14 ;  /* 0x000000ffff027224 */ /* 0x000fd400078e000e */
[----:B------:R-:W-:Y:S05]  /*27b20*/  WARPSYNC.COLLECTIVE R15, `(.L_x_6417) ;  /* 0x000000000f087348 */ /* 0x000fea0003c00000 */
[----:B------:R0:W1:Y:S02]  /*27b30*/  SHFL.IDX P6, R14, R13, R12, R11 ;  /* 0x0000000c0d0e7389 */ /* 0x00006400000c000b */
[----:B01----:R-:W-:Y:S01]  /*27b40*/  ENDCOLLECTIVE ;  /* 0x000000000000791b */ /* 0x003fe20003800000 */
.L_x_6417:
        /* <DEDUP_REMOVED lines=8> */
.L_x_6418:
        /* <DEDUP_REMOVED lines=8> */
[----:B------:R-:W-:Y:S02]  /*27c50*/  VIADD R6, R17, 0x20 ;  /* 0x0000002011067836 */ /* 0x000fe40000000000 */
[----:B0-----:R-:W-:-:S08]  /*27c60*/  IMAD.MOV.U32 R2, RZ, RZ, R14 ;  /* 0x000000ffff027224 */ /* 0x001fd000078e000e */
[----:B------:R-:W-:Y:S05]  /*27c70*/  WARPSYNC.COLLECTIVE R15, `(.L_x_6419) ;  /* 0x000000000f087348 */ /* 0x000fea0003c00000 */
[----:B------:R0:W1:Y:S02]  /*27c80*/  SHFL.IDX P6, R14, R13, R12, R11 ;  /* 0x0000000c0d0e7389 */ /* 0x00006400000c000b */
[----:B01----:R-:W-:Y:S01]  /*27c90*/  ENDCOLLECTIVE ;  /* 0x000000000000791b */ /* 0x003fe20003800000 */
.L_x_6419:
        /* <DEDUP_REMOVED lines=8> */
.L_x_6420:
        /* <DEDUP_REMOVED lines=14> */
.L_x_6421:
        /* <DEDUP_REMOVED lines=8> */
.L_x_6422:
        /* <DEDUP_REMOVED lines=14> */
.L_x_6423:
        /* <DEDUP_REMOVED lines=8> */
.L_x_6424:
[----:B------:R-:W-:-:S05]  /*27fe0*/  @!P1 IMAD.MOV.U32 R3, RZ, RZ, R7 ;  /* 0x000000ffff039224 */ /* 0x000fca00078e0007 */
        /* <DEDUP_REMOVED lines=13> */
.L_x_6425:
        /* <DEDUP_REMOVED lines=8> */
.L_x_6426:
        /* <DEDUP_REMOVED lines=14> */
.L_x_6427:
        /* <DEDUP_REMOVED lines=8> */
.L_x_6428:
        /* <DEDUP_REMOVED lines=13> */
.L_x_6429:
        /* <DEDUP_REMOVED lines=8> */
.L_x_6430:
        /* <DEDUP_REMOVED lines=12> */
.L_x_6431:
[----:B------:R-:W-:Y:S05]  /*284b0*/  BRA `(.L_x_6432) ;  /* 0xffffffac00047947 */ /* 0x000fea000383ffff */
.L_x_6285:
[----:B0-----:R0:W1:Y:S02]  /*284c0*/  SYNCS.PHASECHK.TRANS64.TRYWAIT P0, [R22+URZ+0x30820], R3 ;  /* 0x03082003160075a7 */ /* 0x001064000800017f */
[----:B-1----:R-:W-:Y:S05]  /*284d0*/  @!P0 NANOSLEEP.SYNCS 0x989680 ;  /* 0x009896800000895d */ /* 0x002fea0003900000 */
[----:B------:R-:W1:Y:S02]  /*284e0*/  @!P0 SYNCS.PHASECHK.TRANS64 P0, [R22+URZ+0x30820], R3 ;  /* 0x03082003160085a7 */ /* 0x000e64000800007f */
[----:B-1----:R-:W-:Y:S05]  /*284f0*/  @!P0 BRA `(.L_x_6285) ;  /* 0xfffffffc00f08947 */ /* 0x002fea000383ffff */
[----:B------:R-:W-:Y:S05]  /*28500*/  BRA `(.L_x_6433) ;  /* 0xffffffac00747947 */ /* 0x000fea000383ffff */
.L_x_6290:
[----:B0-----:R0:W1:Y:S02]  /*28510*/  SYNCS.PHASECHK.TRANS64.TRYWAIT P0, [R7+URZ+0x30840], R2 ;  /* 0x03084002070075a7 */ /* 0x001064000800017f */
[----:B-1----:R-:W-:Y:S05]  /*28520*/  @!P0 NANOSLEEP.SYNCS 0x989680 ;  /* 0x009896800000895d */ /* 0x002fea0003900000 */
[----:B------:R-:W1:Y:S02]  /*28530*/  @!P0 SYNCS.PHASECHK.TRANS64 P0, [R7+URZ+0x30840], R2 ;  /* 0x03084002070085a7 */ /* 0x000e64000800007f */
[----:B-1----:R-:W-:Y:S05]  /*28540*/  @!P0 BRA `(.L_x_6290) ;  /* 0xfffffffc00f08947 */ /* 0x002fea000383ffff */
[----:B------:R-:W-:Y:S05]  /*28550*/  BRA `(.L_x_6434) ;  /* 0xffffffb000547947 */ /* 0x000fea000383ffff */
.L_x_6291:
        /* <DEDUP_REMOVED lines=8> */
.L_x_6436:
[----:B------:R-:W-:Y:S05]  /*285e0*/  BSYNC B1 ;  /* 0x0000000000017941 */ /* 0x000fea0003800000 */
.L_x_6435:
[----:B------:R0:W-:Y:S04]  /*285f0*/  STL [R1+0x8c], R0 ;  /* 0x00008c0001007387 */ /* 0x0001e80000100800 */
[----:B0-----:R0:W5:Y:S01]  /*28600*/  LDL.LU R0, [R1] ;  /* 0x0000000001007983 */ /* 0x0011620000300800 */
[----:B------:R-:W-:Y:S01]  /*28610*/  IMAD.MOV.U32 R13, RZ, RZ, R8 ;  /* 0x000000ffff0d7224 */ /* 0x000fe200078e0008 */
[----:B------:R-:W-:Y:S01]  /*28620*/  MOV R12, RZ ;  /* 0x000000ff000c7202 */ /* 0x000fe20000000f00 */
[----:B------:R-:W-:Y:S02]  /*28630*/  IMAD.MOV.U32 R11, RZ, RZ, 0x181f ;  /* 0x0000181fff0b7424 */ /* 0x000fe400078e00ff */
[----:B------:R-:W-:Y:S02]  /*28640*/  IMAD.MOV.U32 R15, RZ, RZ, -0x1 ;  /* 0xffffffffff0f7424 */ /* 0x000fe400078e00ff */
[----:B------:R-:W-:-:S02]  /*28650*/  IMAD.MOV.U32 R3, RZ, RZ, R14 ;  /* 0x000000ffff037224 */ /* 0x000fc400078e000e */
[----:B0-----:R-:W-:-:S07]  /*28660*/  IMAD.SHL.U32 R4, R33, 0x2, RZ ;  /* 0x0000000221047824 */ /* 0x001fce00078e00ff */
[----:B-----5:R-:W-:Y:S05]  /*28670*/  WARPSYNC.COLLECTIVE R15, `(.L_x_6437) ;  /* 0x000000000f087348 */ /* 0x020fea0003c00000 */
[----:B------:R0:W1:Y:S02]  /*28680*/  SHFL.IDX P6, R14, R13, R12, R11 ;  /* 0x0000000c0d0e7389 */ /* 0x00006400000c000b */
[----:B01---5:R-:W-:Y:S01]  /*28690*/  ENDCOLLECTIVE ;  /* 0x000000000000791b */ /* 0x023fe20003800000 */
.L_x_6437:
[----:B------:R-:W-:Y:S02]  /*286a0*/  IMAD R5, R5, 0x2, R22 ;  /* 0x0000000205057824 */ /* 0x000fe400078e0216 */
[----:B------:R-:W-:Y:S02]  /*286b0*/  IMAD.MOV.U32 R13, RZ, RZ, R6 ;  /* 0x000000ffff0d7224 */ /* 0x000fe400078e0006 */
[----:B------:R-:W-:Y:S02]  /*286c0*/  IMAD.MOV.U32 R12, RZ, RZ, 0x1 ;  /* 0x00000001ff0c7424 */ /* 0x000fe400078e00ff */
[----:B------:R-:W-:-:S07]  /*286d0*/  IMAD.MOV.U32 R2, RZ, RZ, R14 ;  /* 0x000000ffff027224 */ /* 0x000fce00078e000e */
[----:B------:R-:W-:Y:S05]  /*286e0*/  WARPSYNC.COLLECTIVE R15, `(.L_x_6438) ;  /* 0x000000000f087348 */ /* 0x000fea0003c00000 */
[----:B------:R0:W1:Y:S02]  /*286f0*/  SHFL.IDX P6, R14, R13, R12, R11 ;  /* 0x0000000c0d0e7389 */ /* 0x00006400000c000b */
[----:B01----:R-:W-:Y:S01]  /*28700*/  ENDCOLLECTIVE ;  /* 0x000000000000791b */ /* 0x003fe20003800000 */
.L_x_6438:
        /* <DEDUP_REMOVED lines=17> */
.L_x_6439:
[----:B------:R-:W-:Y:S02]  /*28820*/  IMAD.MOV.U32 R13, RZ, RZ, R6 ;  /* 0x000000ffff0d7224 */ /* 0x000fe400078e0006 */
[----:B------:R-:W-:Y:S02]  /*28830*/  IMAD.MOV.U32 R12, RZ, RZ, 0x2 ;  /* 0x00000002ff0c7424 */ /* 0x000fe400078e00ff */
[----:B------:R-:W-:-:S07]  /*28840*/  IMAD.MOV.U32 R2, RZ, RZ, R14 ;  /* 0x000000ffff027224 */ /* 0x000fce00078e000e */
[----:B------:R-:W-:Y:S05]  /*28850*/  WARPSYNC.COLLECTIVE R15, `(.L_x_6440) ;  /* 0x000000000f087348 */ /* 0x000fea0003c00000 */
[----:B------:R0:W1:Y:S02]  /*28860*/  SHFL.IDX P6, R14, R13, R12, R11 ;  /* 0x0000000c0d0e7389 */ /* 0x00006400000c000b */
[----:B01----:R-:W-:Y:S01]  /*28870*/  ENDCOLLECTIVE ;  /* 0x000000000000791b */ /* 0x003fe20003800000 */
.L_x_6440:
        /* <DEDUP_REMOVED lines=13> */
.L_x_6441:
[----:B------:R-:W-:Y:S02]  /*28950*/  IMAD.MOV.U32 R13, RZ, RZ, R6 ;  /* 0x000000ffff0d7224 */ /* 0x000fe400078e0006 */
[----:B------:R-:W-:Y:S02]  /*28960*/  IMAD.MOV.U32 R12, RZ, RZ, 0x3 ;  /* 0x00000003ff0c7424 */ /* 0x000fe400078e00ff */
[----:B------:R-:W-:-:S07]  /*28970*/  IMAD.MOV.U32 R2, RZ, RZ, R14 ;  /* 0x000000ffff027224 */ /* 0x000fce00078e000e */
[----:B------:R-:W-:Y:S05]  /*28980*/  WARPSYNC.COLLECTIVE R15, `(.L_x_6442) ;  /* 0x000000000f087348 */ /* 0x000fea0003c00000 */
[----:B------:R0:W1:Y:S02]  /*28990*/  SHFL.IDX P6, R14, R13, R12, R11 ;  /* 0x0000000c0d0e7389 */ /* 0x00006400000c000b */
[----:B01----:R-:W-:Y:S01]  /*289a0*/  ENDCOLLECTIVE ;  /* 0x000000000000791b */ /* 0x003fe20003800000 */
.L_x_6442:
        /* <DEDUP_REMOVED lines=13> */
.L_x_6443:
[----:B------:R-:W-:Y:S02]  /*28a80*/  IMAD.MOV.U32 R13, RZ, RZ, R6 ;  /* 0x000000ffff0d7224 */ /* 0x000fe400078e0006 */
[----:B------:R-:W-:Y:S02]  /*28a90*/  IMAD.MOV.U32 R12, RZ, RZ, 0x4 ;  /* 0x00000004ff0c7424 */ /* 0x000fe400078e00ff */
[----:B------:R-:W-:-:S07]  /*28aa0*/  IMAD.MOV.U32 R2, RZ, RZ, R14 ;  /* 0x000000ffff027224 */ /* 0x000fce00078e000e */
[----:B------:R-:W-:Y:S05]  /*28ab0*/  WARPSYNC.COLLECTIVE R15, `(.L_x_6444) ;  /* 0x000000000f087348 */ /* 0x000fea0003c00000 */
[----:B------:R0:W1:Y:S02]  /*28ac0*/  SHFL.IDX P6, R14, R13, R12, R11 ;  /* 0x0000000c0d0e7389 */ /* 0x00006400000c000b */
[----:B01----:R-:W-:Y:S01]  /*28ad0*/  ENDCOLLECTIVE ;  /* 0x000000000000791b */ /* 0x003fe20003800000 */
.L_x_6444:
        /* <DEDUP_REMOVED lines=13> */
.L_x_6445:
[----:B------:R-:W-:-:S05]  /*28bb0*/  IMAD.MOV.U32 R2, RZ, RZ, R14 ;  /* 0x000000ffff027224 */ /* 0x000fca00078e000e */
[----:B------:R-:W-:-:S04]  /*28bc0*/  IADD3 R2, P0, R2, R4, RZ ;  /* 0x0000000402027210 */ /* 0x000fc80007f1e0ff */
[----:B------:R-:W-:-:S05]  /*28bd0*/  IADD3.X R3, RZ, R34, RZ, P0, !PT ;  /* 0x00000022ff037210 */ /* 0x000fca00007fe4ff */
        /* <DEDUP_REMOVED lines=12> */
.L_x_6446:
        /* <DEDUP_REMOVED lines=9> */
.L_x_6447:
[----:B------:R-:W-:Y:S01]  /*28d30*/  IMAD.MOV.U32 R2, RZ, RZ, R14 ;  /* 0x000000ffff027224 */ /* 0x000fe200078e000e */
[----:B------:R-:W-:Y:S06]  /*28d40*/  BRA `(.L_x_6448) ;  /* 0xffffffac00687947 */ /* 0x000fec000383ffff */
.L_x_6296:
[----:B0-----:R0:W2:Y:S02]  /*28d50*/  SYNCS.PHASECHK.TRANS64.TRYWAIT P0, [R6+URZ+0x30860], R2 ;  /* 0x03086002060075a7 */ /* 0x0010a4000800017f */
[----:B--2---:R-:W-:Y:S05]  /*28d60*/  @!P0 NANOSLEEP.SYNCS 0x989680 ;  /* 0x009896800000895d */ /* 0x004fea0003900000 */
[----:B------:R-:W2:Y:S02]  /*28d70*/  @!P0 SYNCS.PHASECHK.TRANS64 P0, [R6+URZ+0x30860], R2 ;  /* 0x03086002060085a7 */ /* 0x000ea4000800007f */
[----:B--2---:R-:W-:Y:S05]  /*28d80*/  @!P0 BRA `(.L_x_6296) ;  /* 0xfffffffc00f08947 */ /* 0x004fea000383ffff */
[----:B------:R-:W-:Y:S05]  /*28d90*/  BRA `(.L_x_6449) ;  /* 0xffffffac00d07947 */ /* 0x000fea000383ffff */
.L_x_6297:
        /* <DEDUP_REMOVED lines=8> */
.L_x_6451:
[----:B------:R-:W-:Y:S05]  /*28e20*/  BSYNC B1 ;  /* 0x0000000000017941 */ /* 0x000fea0003800000 */
.L_x_6450:
        /* <DEDUP_REMOVED lines=9> */
.L_x_6452:
[----:B------:R-:W-:Y:S02]  /*28ec0*/  IMAD.MOV.U32 R13, RZ, RZ, R24 ;  /* 0x000000ffff0d7224 */ /* 0x000fe400078e0018 */
[----:B------:R-:W-:Y:S02]  /*28ed0*/  IMAD.MOV.U32 R12, RZ, RZ, 0x1 ;  /* 0x00000001ff0c7424 */ /* 0x000fe400078e00ff */
[----:B------:R-:W-:-:S07]  /*28ee0*/  IMAD.MOV.U32 R2, RZ, RZ, R14 ;  /* 0x000000ffff027224 */ /* 0x000fce00078e000e */
[----:B------:R-:W-:Y:S05]  /*28ef0*/  WARPSYNC.COLLECTIVE R15, `(.L_x_6453) ;  /* 0x000000000f087348 */ /* 0x000fea0003c00000 */
[----:B------:R0:W1:Y:S02]  /*28f00*/  SHFL.IDX P6, R14, R13, R12, R11 ;  /* 0x0000000c0d0e7389 */ /* 0x00006400000c000b */
[----:B01----:R-:W-:Y:S01]  /*28f10*/  ENDCOLLECTIVE ;  /* 0x000000000000791b */ /* 0x003fe20003800000 */
.L_x_6453:
        /* <DEDUP_REMOVED lines=16> */
.L_x_6454:
[----:B------:R-:W-:Y:S02]  /*29020*/  IMAD.MOV.U32 R13, RZ, RZ, R24 ;  /* 0x000000ffff0d7224 */ /* 0x000fe400078e0018 */
[----:B------:R-:W-:Y:S02]  /*29030*/  IMAD.MOV.U32 R12, RZ, RZ, 0x2 ;  /* 0x00000002ff0c7424 */ /* 0x000fe400078e00ff */
[----:B------:R-:W-:-:S07]  /*29040*/  IMAD.MOV.U32 R2, RZ, RZ, R14 ;  /* 0x000000ffff027224 */ /* 0x000fce00078e000e */
[----:B------:R-:W-:Y:S05]  /*29050*/  WARPSYNC.COLLECTIVE R15, `(.L_x_6455) ;  /* 0x000000000f087348 */ /* 0x000fea0003c00000 */
[----:B------:R0:W1:Y:S02]  /*29060*/  SHFL.IDX P6, R14, R13, R12, R11 ;  /* 0x0000000c0d0e7389 */ /* 0x00006400000c000b */
[----:B01----:R-:W-:Y:S01]  /*29070*/  ENDCOLLECTIVE ;  /* 0x000000000000791b */ /* 0x003fe20003800000 */
.L_x_6455:
        /* <DEDUP_REMOVED lines=16> */
.L_x_6456:
[----:B------:R-:W-:Y:S01]  /*29180*/  MOV R13, R24 ;  /* 0x00000018000d7202 */ /* 0x000fe20000000f00 */
[----:B------:R-:W-:Y:S02]  /*29190*/  IMAD.MOV.U32 R12, RZ, RZ, 0x3 ;  /* 0x00000003ff0c7424 */ /* 0x000fe400078e00ff */
[----:B------:R-:W-:-:S07]  /*291a0*/  IMAD.MOV.U32 R2, RZ, RZ, R14 ;  /* 0x000000ffff027224 */ /* 0x000fce00078e000e */
[----:B------:R-:W-:Y:S05]  /*291b0*/  WARPSYNC.COLLECTIVE R15, `(.L_x_6457) ;  /* 0x000000000f087348 */ /* 0x000fea0003c00000 */
[----:B------:R0:W1:Y:S02]  /*291c0*/  SHFL.IDX P6, R14, R13, R12, R11 ;  /* 0x0000000c0d0e7389 */ /* 0x00006400000c000b */
[----:B01----:R-:W-:Y:S01]  /*291d0*/  ENDCOLLECTIVE ;  /* 0x000000000000791b */ /* 0x003fe20003800000 */
.L_x_6457:
        /* <DEDUP_REMOVED lines=16> */
.L_x_6458:
[----:B------:R-:W-:Y:S02]  /*292e0*/  IMAD.MOV.U32 R13, RZ, RZ, R24 ;  /* 0x000000ffff0d7224 */ /* 0x000fe400078e0018 */
[----:B------:R-:W-:Y:S02]  /*292f0*/  IMAD.MOV.U32 R12, RZ, RZ, 0x4 ;  /* 0x00000004ff0c7424 */ /* 0x000fe400078e00ff */
[----:B------:R-:W-:-:S07]  /*29300*/  IMAD.MOV.U32 R2, RZ, RZ, R14 ;  /* 0x000000ffff027224 */ /* 0x000fce00078e000e */
[----:B------:R-:W-:Y:S05]  /*29310*/  WARPSYNC.COLLECTIVE R15, `(.L_x_6459) ;  /* 0x000000000f087348 */ /* 0x000fea0003c00000 */
[----:B------:R0:W1:Y:S02]  /*29320*/  SHFL.IDX P6, R14, R13, R12, R11 ;  /* 0x0000000c0d0e7389 */ /* 0x00006400000c000b */
[----:B01----:R-:W-:Y:S01]  /*29330*/  ENDCOLLECTIVE ;  /* 0x000000000000791b */ /* 0x003fe20003800000 */
.L_x_6459:
        /* <DEDUP_REMOVED lines=16> */
.L_x_6460:
[----:B------:R-:W-:Y:S02]  /*29440*/  IMAD.MOV.U32 R13, RZ, RZ, R24 ;  /* 0x000000ffff0d7224 */ /* 0x000fe400078e0018 */
[----:B------:R-:W-:Y:S02]  /*29450*/  IMAD.MOV.U32 R12, RZ, RZ, 0x5 ;  /* 0x00000005ff0c7424 */ /* 0x000fe400078e00ff */
[----:B------:R-:W-:-:S07]  /*29460*/  IMAD.MOV.U32 R2, RZ, RZ, R14 ;  /* 0x000000ffff027224 */ /* 0x000fce00078e000e */
[----:B------:R-:W-:Y:S05]  /*29470*/  WARPSYNC.COLLECTIVE R15, `(.L_x_6461) ;  /* 0x000000000f087348 */ /* 0x000fea0003c00000 */
[----:B------:R0:W1:Y:S02]  /*29480*/  SHFL.IDX P6, R14, R13, R12, R11 ;  /* 0x0000000c0d0e7389 */ /* 0x00006400000c000b */
[----:B01----:R-:W-:Y:S01]  /*29490*/  ENDCOLLECTIVE ;  /* 0x000000000000791b */ /* 0x003fe20003800000 */
.L_x_6461:
        /* <DEDUP_REMOVED lines=13> */
.L_x_6462:
[----:B------:R-:W-:Y:S01]  /*29570*/  @!PT LDS RZ, [RZ] ;  /* 0x00000000fffff984 */ /* 0x000fe20000000800 */
[----:B------:R-:W-:Y:S01]  /*29580*/  @!PT LDS RZ, [RZ] ;  /* 0x00000000fffff984 */ /* 0x000fe20000000800 */
[----:B------:R-:W-:Y:S01]  /*29590*/  @!PT LDS RZ, [RZ] ;  /* 0x00000000fffff984 */ /* 0x000fe20000000800 */
[----:B------:R0:W-:Y:S01]  /*295a0*/  LDGSTS.E.BYPASS.LTC128B.128 [R5+0x5400], desc[UR60][R2.64+0x80], !P0 ;  /* 0x0540008002057fae */ /* 0x0001e2000c101d7c */
[----:B------:R-:W-:-:S13]  /*295b0*/  ISETP.LT.OR P0, PT, R7, 0x41, P1 ;  /* 0x000000410700780c */ /* 0x000fda0000f01670 */
[----:B------:R0:W-:Y:S01]  /*295c0*/  LDGSTS.E.BYPASS.LTC128B.128 [R5+0x8400], desc[UR60][R2.64+0x100], !P0 ;  /* 0x0840010002057fae */ /* 0x0001e2000c101d7c */
[----:B------:R-:W-:Y:S05]  /*295d0*/  BRA `(.L_x_6463) ;  /* 0xffffffa800bc7947 */ /* 0x000fea000383ffff */
.L_x_6305:
[----:B0-----:R0:W1:Y:S02]  /*295e0*/  SYNCS.PHASECHK.TRANS64.TRYWAIT P0, [R0+URZ+0x30860], R3 ;  /* 0x03086003000075a7 */ /* 0x001064000800017f */
[----:B-1----:R-:W-:Y:S05]  /*295f0*/  @!P0 NANOSLEEP.SYNCS 0x989680 ;  /* 0x009896800000895d */ /* 0x002fea0003900000 */
[----:B------:R-:W1:Y:S02]  /*29600*/  @!P0 SYNCS.PHASECHK.TRANS64 P0, [R0+URZ+0x30860], R3 ;  /* 0x03086003000085a7 */ /* 0x000e64000800007f */
[----:B-1----:R-:W-:Y:S05]  /*29610*/  @!P0 BRA `(.L_x_6305) ;  /* 0xfffffffc00f08947 */ /* 0x002fea000383ffff */
[----:B------:R-:W-:Y:S05]  /*29620*/  BRA `(.L_x_6464) ;  /* 0xffffffac00e47947 */ /* 0x000fea000383ffff */
.L_x_6306:
        /* <DEDUP_REMOVED lines=8> */
.L_x_6466:
[----:B------:R-:W-:Y:S05]  /*296b0*/  BSYNC B0 ;  /* 0x0000000000007941 */ /* 0x000fea0003800000 */
.L_x_6465:
        /* <DEDUP_REMOVED lines=9> */
.L_x_6467:
        /* <DEDUP_REMOVED lines=14> */
.L_x_6468:
        /* <DEDUP_REMOVED lines=13> */
.L_x_6469:
[----:B------:R-:W-:Y:S02]  /*29900*/  IMAD.MOV.U32 R13, RZ, RZ, R24 ;  /* 0x000000ffff0d7224 */ /* 0x000fe400078e0018 */
[----:B------:R-:W-:Y:S01]  /*29910*/  IMAD.MOV.U32 R12, RZ, RZ, 0x2 ;  /* 0x00000002ff0c7424 */ /* 0x000fe200078e00ff */
[----:B------:R-:W-:-:S13]  /*29920*/  IADD3 R2, P4, R14, R5, RZ ;  /* 0x000000050e027210 */ /* 0x000fda0007f9e0ff */
[----:B------:R-:W-:Y:S05]  /*29930*/  WARPSYNC.COLLECTIVE R15, `(.L_x_6470) ;  /* 0x000000000f087348 */ /* 0x000fea0003c00000 */
[----:B------:R0:W1:Y:S02]  /*29940*/  SHFL.IDX P6, R14, R13, R12, R11 ;  /* 0x0000000c0d0e7389 */ /* 0x00006400000c000b */
[----:B01----:R-:W-:Y:S01]  /*29950*/  ENDCOLLECTIVE ;  /* 0x000000000000791b */ /* 0x003fe20003800000 */
.L_x_6470:
        /* <DEDUP_REMOVED lines=15> */
.L_x_6471:
[----:B------:R-:W-:Y:S02]  /*29a50*/  IMAD.MOV.U32 R13, RZ, RZ, R24 ;  /* 0x000000ffff0d7224 */ /* 0x000fe400078e0018 */
[----:B------:R-:W-:Y:S01]  /*29a60*/  IMAD.MOV.U32 R12, RZ, RZ, 0x3 ;  /* 0x00000003ff0c7424 */ /* 0x000fe200078e00ff */
[----:B------:R-:W-:-:S13]  /*29a70*/  IADD3 R2, P4, R14, R5, RZ ;  /* 0x000000050e027210 */ /* 0x000fda0007f9e0ff */
[----:B------:R-:W-:Y:S05]  /*29a80*/  WARPSYNC.COLLECTIVE R15, `(.L_x_6472) ;  /* 0x000000000f087348 */ /* 0x000fea0003c00000 */
[----:B------:R0:W1:Y:S02]  /*29a90*/  SHFL.IDX P6, R14, R13, R12, R11 ;  /* 0x0000000c0d0e7389 */ /* 0x00006400000c000b */
[----:B01----:R-:W-:Y:S01]  /*29aa0*/  ENDCOLLECTIVE ;  /* 0x000000000000791b */ /* 0x003fe20003800000 */
.L_x_6472:
        /* <DEDUP_REMOVED lines=15> */
.L_x_6473:
[----:B------:R-:W-:Y:S02]  /*29ba0*/  IMAD.MOV.U32 R13, RZ, RZ, R24 ;  /* 0x000000ffff0d7224 */ /* 0x000fe400078e0018 */
[----:B------:R-:W-:Y:S01]  /*29bb0*/  IMAD.MOV.U32 R12, RZ, RZ, 0x4 ;  /* 0x00000004ff0c7424 */ /* 0x000fe200078e00ff */
[----:B------:R-:W-:-:S13]  /*29bc0*/  IADD3 R2, P4, R14, R5, RZ ;  /* 0x000000050e027210 */ /* 0x000fda0007f9e0ff */
[----:B------:R-:W-:Y:S05]  /*29bd0*/  WARPSYNC.COLLECTIVE R15, `(.L_x_6474) ;  /* 0x000000000f087348 */ /* 0x000fea0003c00000 */
[----:B------:R0:W1:Y:S02]  /*29be0*/  SHFL.IDX P6, R14, R13, R12, R11 ;  /* 0x0000000c0d0e7389 */ /* 0x00006400000c000b */
[----:B01----:R-:W-:Y:S01]  /*29bf0*/  ENDCOLLECTIVE ;  /* 0x000000000000791b */ /* 0x003fe20003800000 */
.L_x_6474:
        /* <DEDUP_REMOVED lines=15> */
.L_x_6475:
[----:B------:R-:W-:Y:S02]  /*29cf0*/  IMAD.MOV.U32 R13, RZ, RZ, R24 ;  /* 0x000000ffff0d7224 */ /* 0x000fe400078e0018 */
[----:B------:R-:W-:Y:S01]  /*29d00*/  IMAD.MOV.U32 R12, RZ, RZ, 0x5 ;  /* 0x00000005ff0c7424 */ /* 0x000fe200078e00ff */
[----:B------:R-:W-:-:S13]  /*29d10*/  IADD3 R2, P4, R14, R5, RZ ;  /* 0x000000050e027210 */ /* 0x000fda0007f9e0ff */
[----:B------:R-:W-:Y:S05]  /*29d20*/  WARPSYNC.COLLECTIVE R15, `(.L_x_6476) ;  /* 0x000000000f087348 */ /* 0x000fea0003c00000 */
[----:B------:R0:W1:Y:S02]  /*29d30*/  SHFL.IDX P6, R14, R13, R12, R11 ;  /* 0x0000000c0d0e7389 */ /* 0x00006400000c000b */
[----:B01----:R-:W-:Y:S01]  /*29d40*/  ENDCOLLECTIVE ;  /* 0x000000000000791b */ /* 0x003fe20003800000 */
.L_x_6476:
        /* <DEDUP_REMOVED lines=14> */
.L_x_6477:
[----:B------:R-:W-:Y:S05]  /*29e30*/  BRA `(.L_x_6478) ;  /* 0xffffffa800e87947 */ /* 0x000fea000383ffff */
.L_x_6311:
        /* <DEDUP_REMOVED lines=8> */
.L_x_6480:
[----:B------:R-:W-:Y:S05]  /*29ec0*/  BSYNC B0 ;  /* 0x0000000000007941 */ /* 0x000fea0003800000 */
.L_x_6479:
        /* <DEDUP_REMOVED lines=9> */
.L_x_6481:
        /* <DEDUP_REMOVED lines=18> */
.L_x_6482:
[----:B------:R-:W-:Y:S01]  /*2a080*/  IMAD.MOV.U32 R12, RZ, RZ, 0x2 ;  /* 0x00000002ff0c7424 */ /* 0x000fe200078e00ff */
[----:B------:R-:W-:-:S05]  /*2a090*/  SEL R6, R14, RZ, P1 ;  /* 0x000000ff0e067207 */ /* 0x000fca0000800000 */
[----:B------:R-:W-:-:S04]  /*2a0a0*/  IMAD.IADD R6, R5, 0x1, R6 ;  /* 0x0000000105067824 */ /* 0x000fc800078e0206 */
[----:B------:R-:W-:-:S07]  /*2a0b0*/  IMAD.MOV.U32 R13, RZ, RZ, R6 ;  /* 0x000000ffff0d7224 */ /* 0x000fce00078e0006 */
[----:B------:R-:W-:Y:S05]  /*2a0c0*/  WARPSYNC.COLLECTIVE R15, `(.L_x_6483) ;  /* 0x000000000f087348 */ /* 0x000fea0003c00000 */
[----:B------:R0:W1:Y:S02]  /*2a0d0*/  SHFL.UP P6, R14, R13, R12, R11 ;  /* 0x0400000c0d0e7389 */ /* 0x00006400000c000b */
[----:B01----:R-:W-:Y:S01]  /*2a0e0*/  ENDCOLLECTIVE ;  /* 0x000000000000791b */ /* 0x003fe20003800000 */
.L_x_6483:
[----:B------:R-:W-:Y:S01]  /*2a0f0*/  IMAD.MOV.U32 R12, RZ, RZ, 0x4 ;  /* 0x00000004ff0c7424 */ /* 0x000fe200078e00ff */
[----:B------:R-:W-:-:S05]  /*2a100*/  SEL R7, R14, RZ, P2 ;  /* 0x000000ff0e077207 */ /* 0x000fca0001000000 */
[----:B------:R-:W-:-:S04]  /*2a110*/  IMAD.IADD R7, R6, 0x1, R7 ;  /* 0x0000000106077824 */ /* 0x000fc800078e0207 */
[----:B------:R-:W-:-:S07]  /*2a120*/  IMAD.MOV.U32 R13, RZ, RZ, R7 ;  /* 0x000000ffff0d7224 */ /* 0x000fce00078e0007 */
[----:B------:R-:W-:Y:S05]  /*2a130*/  WARPSYNC.COLLECTIVE R15, `(.L_x_6484) ;  /* 0x000000000f087348 */ /* 0x000fea0003c00000 */
[----:B------:R0:W1:Y:S02]  /*2a140*/  SHFL.UP P6, R14, R13, R12, R11 ;  /* 0x0400000c0d0e7389 */ /* 0x00006400000c000b */
[----:B01----:R-:W-:Y:S01]  /*2a150*/  ENDCOLLECTIVE ;  /* 0x000000000000791b */ /* 0x003fe20003800000 */
.L_x_6484:
[----:B------:R-:W-:Y:S01]  /*2a160*/  IMAD.MOV.U32 R12, RZ, RZ, 0x8 ;  /* 0x00000008ff0c7424 */ /* 0x000fe200078e00ff */
[----:B------:R-:W-:-:S05]  /*2a170*/  SEL R2, R14, RZ, P3 ;  /* 0x000000ff0e027207 */ /* 0x000fca0001800000 */
[----:B------:R-:W-:-:S04]  /*2a180*/  IMAD.IADD R2, R7, 0x1, R2 ;  /* 0x0000000107027824 */ /* 0x000fc800078e0202 */
[----:B------:R-:W-:-:S07]  /*2a190*/  IMAD.MOV.U32 R13, RZ, RZ, R2 ;  /* 0x000000ffff0d7224 */ /* 0x000fce00078e0002 */
[----:B------:R-:W-:Y:S05]  /*2a1a0*/  WARPSYNC.COLLECTIVE R15, `(.L_x_6485) ;  /* 0x000000000f087348 */ /* 0x000fea0003c00000 */
[----:B------:R0:W1:Y:S02]  /*2a1b0*/  SHFL.UP P6, R14, R13, R12, R11 ;  /* 0x0400000c0d0e7389 */ /* 0x00006400000c000b */
[----:B01----:R-:W-:Y:S01]  /*2a1c0*/  ENDCOLLECTIVE ;  /* 0x000000000000791b */ /* 0x003fe20003800000 */
.L_x_6485:
[----:B------:R-:W-:Y:S01]  /*2a1d0*/  IMAD.MOV.U32 R12, RZ, RZ, 0x10 ;  /* 0x00000010ff0c7424 */ /* 0x000fe200078e00ff */
[----:B------:R-:W-:-:S05]  /*2a1e0*/  SEL R3, R14, RZ, P4 ;  /* 0x000000ff0e037207 */ /* 0x000fca0002000000 */
[----:B------:R-:W-:-:S04]  /*2a1f0*/  IMAD.IADD R3, R2, 0x1, R3 ;  /* 0x0000000102037824 */ /* 0x000fc800078e0203 */
[----:B------:R-:W-:-:S07]  /*2a200*/  IMAD.MOV.U32 R13, RZ, RZ, R3 ;  /* 0x000000ffff0d7224 */ /* 0x000fce00078e0003 */
[----:B------:R-:W-:Y:S05]  /*2a210*/  WARPSYNC.COLLECTIVE R15, `(.L_x_6486) ;  /* 0x000000000f087348 */ /* 0x000fea0003c00000 */
[----:B------:R0:W1:Y:S02]  /*2a220*/  SHFL.UP P6, R14, R13, R12, R11 ;  /* 0x0400000c0d0e7389 */ /* 0x00006400000c000b */
[----:B01----:R-:W-:Y:S01]  /*2a230*/  ENDCOLLECTIVE ;  /* 0x000000000000791b */ /* 0x003fe20003800000 */
.L_x_6486:
        /* <DEDUP_REMOVED lines=8> */
.L_x_6487:
[----:B------:R-:W-:Y:S05]  /*2a2c0*/  BRA `(.L_x_6488) ;  /* 0xffffffac00007947 */ /* 0x000fea000383ffff */
.L_x_6316:
        /* <DEDUP_REMOVED lines=8> */
.L_x_6490:
[----:B------:R-:W-:Y:S05]  /*2a350*/  BSYNC B0 ;  /* 0x0000000000007941 */ /* 0x000fea0003800000 */
.L_x_6489:
        /* <DEDUP_REMOVED lines=8> */
.L_x_6491:
[----:B------:R-:W-:Y:S01]  /*2a3e0*/  IMAD.MOV.U32 R12, RZ, RZ, 0x4 ;  /* 0x00000004ff0c7424 */ /* 0x000fe200078e00ff */
[----:B------:R-:W-:-:S05]  /*2a3f0*/  SEL R2, R14, RZ, P2 ;  /* 0x000000ff0e027207 */ /* 0x000fca0001000000 */
[----:B------:R-:W-:-:S04]  /*2a400*/  IMAD.IADD R2, R13, 0x1, R2 ;  /* 0x000000010d027824 */ /* 0x000fc800078e0202 */
[----:B------:R-:W-:-:S07]  /*2a410*/  IMAD.MOV.U32 R13, RZ, RZ, R2 ;  /* 0x000000ffff0d7224 */ /* 0x000fce00078e0002 */
[----:B------:R-:W-:Y:S05]  /*2a420*/  WARPSYNC.COLLECTIVE R15, `(.L_x_6492) ;  /* 0x000000000f087348 */ /* 0x000fea0003c00000 */
[----:B------:R0:W1:Y:S02]  /*2a430*/  SHFL.UP P6, R14, R13, R12, R11 ;  /* 0x0400000c0d0e7389 */ /* 0x00006400000c000b */
[----:B01----:R-:W-:Y:S01]  /*2a440*/  ENDCOLLECTIVE ;  /* 0x000000000000791b */ /* 0x003fe20003800000 */
.L_x_6492:
[----:B------:R-:W-:Y:S01]  /*2a450*/  IMAD.MOV.U32 R12, RZ, RZ, 0x8 ;  /* 0x00000008ff0c7424 */ /* 0x000fe200078e00ff */
[----:B------:R-:W-:-:S05]  /*2a460*/  SEL R3, R14, RZ, P3 ;  /* 0x000000ff0e037207 */ /* 0x000fca0001800000 */
[----:B------:R-:W-:-:S04]  /*2a470*/  IMAD.IADD R3, R2, 0x1, R3 ;  /* 0x0000000102037824 */ /* 0x000fc800078e0203 */
[----:B------:R-:W-:-:S07]  /*2a480*/  IMAD.MOV.U32 R13, RZ, RZ, R3 ;  /* 0x000000ffff0d7224 */ /* 0x000fce00078e0003 */
[----:B------:R-:W-:Y:S05]  /*2a490*/  WARPSYNC.COLLECTIVE R15, `(.L_x_6493) ;  /* 0x000000000f087348 */ /* 0x000fea0003c00000 */
[----:B------:R0:W1:Y:S02]  /*2a4a0*/  SHFL.UP P6, R14, R13, R12, R11 ;  /* 0x0400000c0d0e7389 */ /* 0x00006400000c000b */
[----:B01----:R-:W-:Y:S01]  /*2a4b0*/  ENDCOLLECTIVE ;  /* 0x000000000000791b */ /* 0x003fe20003800000 */
.L_x_6493:
[----:B------:R-:W-:Y:S01]  /*2a4c0*/  IMAD.MOV.U32 R12, RZ, RZ, 0x10 ;  /* 0x00000010ff0c7424 */ /* 0x000fe200078e00ff */
[----:B------:R-:W-:-:S05]  /*2a4d0*/  SEL R4, R14, RZ, P4 ;  /* 0x000000ff0e047207 */ /* 0x000fca0002000000 */
[----:B------:R-:W-:-:S04]  /*2a4e0*/  IMAD.IADD R4, R3, 0x1, R4 ;  /* 0x0000000103047824 */ /* 0x000fc800078e0204 */
[----:B------:R-:W-:-:S07]  /*2a4f0*/  IMAD.MOV.U32 R13, RZ, RZ, R4 ;  /* 0x000000ffff0d7224 */ /* 0x000fce00078e0004 */
[----:B------:R-:W-:Y:S05]  /*2a500*/  WARPSYNC.COLLECTIVE R15, `(.L_x_6494) ;  /* 0x000000000f087348 */ /* 0x000fea0003c00000 */
[----:B------:R0:W1:Y:S02]  /*2a510*/  SHFL.UP P6, R14, R13, R12, R11 ;  /* 0x0400000c0d0e7389 */ /* 0x00006400000c000b */
[----:B01----:R-:W-:Y:S01]  /*2a520*/  ENDCOLLECTIVE ;  /* 0x000000000000791b */ /* 0x003fe20003800000 */
.L_x_6494:
        /* <DEDUP_REMOVED lines=8> */
.L_x_6495:
[----:B------:R-:W-:Y:S05]  /*2a5b0*/  BRA `(.L_x_6496) ;  /* 0xffffffa800e07947 */ /* 0x000fea000383ffff */
.L_x_6318:
[----:B------:R-:W-:Y:S01]  /*2a5c0*/  BSSY B0, `(.L_x_6497) ;  /* 0x0000006000007945 */ /* 0x000fe20003800000 */
[----:B------:R-:W-:Y:S01]  /*2a5d0*/  PLOP3.LUT P6, PT, P6, PT, PT, 0x8, 0x0 ;  /* 0x000000000000781c */ /* 0x000fe200037ce170 */
[----:B------:R-:W-:-:S12]  /*2a5e0*/  IMAD.MOV.U32 R15, RZ, RZ, -0x1 ;  /* 0xffffffffff0f7424 */ /* 0x000fd800078e00ff */
[----:B01----:R-:W-:Y:S05]  /*2a5f0*/  WARPSYNC.COLLECTIVE R15, `(.L_x_6498) ;  /* 0x000000000f087348 */ /* 0x003fea0003c00000 */
[----:B------:R-:W-:Y:S01]  /*2a600*/  VOTE.ANY R14, PT, P6 ;  /* 0x00000000000e7806 */ /* 0x000fe200030e0100 */
[----:B01----:R-:W-:Y:S06]  /*2a610*/  ENDCOLLECTIVE ;  /* 0x000000000000791b */ /* 0x003fec0003800000 */
.L_x_6498:
[----:B------:R-:W-:Y:S05]  /*2a620*/  BSYNC B0 ;  /* 0x0000000000007941 */ /* 0x000fea0003800000 */
.L_x_6497:
        /* <DEDUP_REMOVED lines=9> */
.L_x_6499:
[----:B------:R-:W-:Y:S01]  /*2a6c0*/  IMAD.MOV.U32 R5, RZ, RZ, R14 ;  /* 0x000000ffff057224 */ /* 0x000fe200078e000e */
[----:B------:R-:W-:Y:S06]  /*2a6d0*/  BRA `(.L_x_6500) ;  /* 0xffffffa800d07947 */ /* 0x000fec000383ffff */
.L_x_6320:
[----:B------:R-:W-:Y:S01]  /*2a6e0*/  BSSY B0, `(.L_x_6501) ;  /* 0x0000007000007945 */ /* 0x000fe20003800000 */
[----:B------:R-:W-:Y:S02]  /*2a6f0*/  IMAD.MOV.U32 R13, RZ, RZ, R2 ;  /* 0x000000ffff0d7224 */ /* 0x000fe400078e0002 */
[----:B------:R-:W-:Y:S02]  /*2a700*/  IMAD.MOV.U32 R11, RZ, RZ, 0x1f ;  /* 0x0000001fff0b7424 */ /* 0x000fe400078e00ff */
[----:B------:R-:W-:-:S07]  /*2a710*/  IMAD.MOV.U32 R15, RZ, RZ, -0x1 ;  /* 0xffffffffff0f7424 */ /* 0x000fce00078e00ff */
[----:B0123--:R-:W-:Y:S05]  /*2a720*/  WARPSYNC.COLLECTIVE R15, `(.L_x_6502) ;  /* 0x000000000f087348 */ /* 0x00ffea0003c00000 */
[----:B------:R4:W0:Y:S02]  /*2a730*/  SHFL.IDX P6, R14, R13, R12, R11 ;  /* 0x0000000c0d0e7389 */ /* 0x00082400000c000b */
[----:B01234-:R-:W-:Y:S01]  /*2a740*/  ENDCOLLECTIVE ;  /* 0x000000000000791b */ /* 0x01ffe20003800000 */
.L_x_6502:
[----:B------:R-:W-:Y:S05]  /*2a750*/  BSYNC B0 ;  /* 0x0000000000007941 */ /* 0x000fea0003800000 */
.L_x_6501:
[----:B------:R-:W-:Y:S05]  /*2a760*/  BRA `(.L_x_6319) ;  /* 0xffffffa800c87947 */ /* 0x000fea000383ffff */
.L_x_6324:
[----:B0-----:R0:W2:Y:S02]  /*2a770*/  SYNCS.PHASECHK.TRANS64.TRYWAIT P0, [R7+URZ+0x30820], R0 ;  /* 0x03082000070075a7 */ /* 0x0010a4000800017f */
[----:B--2---:R-:W-:Y:S05]  /*2a780*/  @!P0 NANOSLEEP.SYNCS 0x989680 ;  /* 0x009896800000895d */ /* 0x004fea0003900000 */
[----:B------:R-:W2:Y:S02]  /*2a790*/  @!P0 SYNCS.PHASECHK.TRANS64 P0, [R7+URZ+0x30820], R0 ;  /* 0x03082000070085a7 */ /* 0x000ea4000800007f */
[----:B--2---:R-:W-:Y:S05]  /*2a7a0*/  @!P0 BRA `(.L_x_6324) ;  /* 0xfffffffc00f08947 */ /* 0x004fea000383ffff */
[----:B------:R-:W-:Y:S05]  /*2a7b0*/  BRA `(.L_x_6503) ;  /* 0xffffffb000407947 */ /* 0x000fea000383ffff */
.L_x_6325:
        /* <DEDUP_REMOVED lines=11> */
.L_x_6505:
[----:B------:R-:W-:Y:S05]  /*2a870*/  BSYNC B0 ;  /* 0x0000000000007941 */ /* 0x000fea0003800000 */
.L_x_6504:
[----:B------:R-:W-:Y:S05]  /*2a880*/  BRA `(.L_x_6506) ;  /* 0xffffffb000287947 */ /* 0x000fea000383ffff */
.L_x_6326:
[----:B------:R-:W-:Y:S01]  /*2a890*/  BSSY B0, `(.L_x_6507) ;  /* 0x0000006000007945 */ /* 0x000fe20003800000 */
[----:B------:R-:W-:-:S07]  /*2a8a0*/  IMAD.MOV.U32 R15, RZ, RZ, -0x1 ;  /* 0xffffffffff0f7424 */ /* 0x000fce00078e00ff */
[----:B01-3--:R-:W-:Y:S05]  /*2a8b0*/  WARPSYNC.COLLECTIVE R15, `(.L_x_6508) ;  /* 0x000000000f0c7348 */ /* 0x00bfea0003c00000 */
[----:B------:R-:W-:Y:S02]  /*2a8c0*/  ELECT P6, UR62, PT ;  /* 0x00000000003e782f */ /* 0x000fe400038c0000 */
[----:B------:R-:W-:Y:S01]  /*2a8d0*/  MOV R14, UR62 ;  /* 0x0000003e000e7c02 */ /* 0x000fe20008000f00 */
[----:B01-3--:R-:W-:Y:S10]  /*2a8e0*/  ENDCOLLECTIVE ;  /* 0x000000000000791b */ /* 0x00bff40003800000 */
.L_x_6508:
[----:B------:R-:W-:Y:S05]  /*2a8f0*/  BSYNC B0 ;  /* 0x0000000000007941 */ /* 0x000fea0003800000 */
.L_x_6507:
[----:B------:R-:W-:Y:S05]  /*2a900*/  BRA `(.L_x_6509) ;  /* 0xffffffb0001c7947 */ /* 0x000fea000383ffff */
.L_x_6328:
[----:B0-----:R0:W2:Y:S02]  /*2a910*/  SYNCS.PHASECHK.TRANS64.TRYWAIT P1, [R5+URZ+0x30840], R0 ;  /* 0x03084000050075a7 */ /* 0x0010a4000802017f */
[----:B--2---:R-:W-:Y:S05]  /*2a920*/  @!P1 NANOSLEEP.SYNCS 0x989680 ;  /* 0x009896800000995d */ /* 0x004fea0003900000 */
[----:B------:R-:W2:Y:S02]  /*2a930*/  @!P1 SYNCS.PHASECHK.TRANS64 P1, [R5+URZ+0x30840], R0 ;  /* 0x03084000050095a7 */ /* 0x000ea4000802007f */
[----:B--2---:R-:W-:Y:S05]  /*2a940*/  @!P1 BRA `(.L_x_6328) ;  /* 0xfffffffc00f09947 */ /* 0x004fea000383ffff */
[----:B------:R-:W-:Y:S05]  /*2a950*/  BRA `(.L_x_6510) ;  /* 0xffffffb000447947 */ /* 0x000fea000383ffff */
.L_x_6330:
[----:B--2---:R2:W4:Y:S02]  /*2a960*/  SYNCS.PHASECHK.TRANS64.TRYWAIT P1, [R3+URZ+0x30840], R2 ;  /* 0x03084002030075a7 */ /* 0x004524000802017f */
[----:B----4-:R-:W-:Y:S05]  /*2a970*/  @!P1 NANOSLEEP.SYNCS 0x989680 ;  /* 0x009896800000995d */ /* 0x010fea0003900000 */
[----:B------:R-:W4:Y:S02]  /*2a980*/  @!P1 SYNCS.PHASECHK.TRANS64 P1, [R3+URZ+0x30840], R2 ;  /* 0x03084002030095a7 */ /* 0x000f24000802007f */
[----:B----4-:R-:W-:Y:S05]  /*2a990*/  @!P1 BRA `(.L_x_6330) ;  /* 0xfffffffc00f09947 */ /* 0x010fea000383ffff */
[----:B------:R-:W-:Y:S05]  /*2a9a0*/  BRA `(.L_x_6511) ;  /* 0xffffffb000507947 */ /* 0x000fea000383ffff */
.L_x_6332:
[----:B----4-:R4:W0:Y:S02]  /*2a9b0*/  SYNCS.PHASECHK.TRANS64.TRYWAIT P1, [R5+URZ+0x30860], R0 ;  /* 0x03086000050075a7 */ /* 0x010824000802017f */
[----:B0-----:R-:W-:Y:S05]  /*2a9c0*/  @!P1 NANOSLEEP.SYNCS 0x989680 ;  /* 0x009896800000995d */ /* 0x001fea0003900000 */
[----:B------:R-:W0:Y:S02]  /*2a9d0*/  @!P1 SYNCS.PHASECHK.TRANS64 P1, [R5+URZ+0x30860], R0 ;  /* 0x03086000050095a7 */ /* 0x000e24000802007f */
[----:B0-----:R-:W-:Y:S05]  /*2a9e0*/  @!P1 BRA `(.L_x_6332) ;  /* 0xfffffffc00f09947 */ /* 0x001fea000383ffff */
[----:B------:R-:W-:Y:S05]  /*2a9f0*/  BRA `(.L_x_6512) ;  /* 0xffffffb0004c7947 */ /* 0x000fea000383ffff */
.L_x_6513:
        /* <DEDUP_REMOVED lines=16> */
.L_x_15843:


//--------------------- .text._ZN7cutlass13device_kernelIN5flash11enable_sm90INS1_16FlashAttnFwdSm90INS1_25CollectiveMainloopFwdSm90ILi2EN4cute5tupleIJNS5_1CILi1EEES8_S8_EEENS6_IJNS7_ILi128EEESA_SA_EEELi128ENS_10bfloat16_tEfNS_4arch4Sm90ELb0ELb0ELb1ELb0ELb1ELb0ELb0ELb1ELb1ELb1ELb0ELb0EEENS1_21CollectiveEpilogueFwdISB_S9_SC_SE_Li256ELb0ELb1ELb0ELb0EEENS1_29StaticPersistentTileSchedulerILb0EEEEEEEEEvNT_6ParamsE --------------------------
	.section	.text._ZN7cutlass13device_kernelIN5flash11enable_sm90INS1_16FlashAttnFwdSm90INS1_25CollectiveMainloopFwdSm90ILi2EN4cute5tupleIJNS5_1CILi1EEES8_S8_EEENS6_IJNS7_ILi128EEESA_SA_EEELi128ENS_10bfloat16_tEfNS_4arch4Sm90ELb0ELb0ELb1ELb0ELb1ELb0ELb0ELb1ELb1ELb1ELb0ELb0EEENS1_21CollectiveEpilogueFwdISB_S9_SC_SE_Li256ELb0ELb1ELb0ELb0EEENS1_29StaticPersistentTileSchedulerILb0EEEEEEEEEvNT_6ParamsE,"ax",@progbits
	.align	128
.text._ZN7cutlass13device_kernelIN5flash11enable_sm90INS1_16FlashAttnFwdSm90INS1_25CollectiveMainloopFwdSm90ILi2EN4cute5tupleIJNS5_1CILi1EEES8_S8_EEENS6_IJNS7_ILi128EEESA_SA_EEELi128ENS_10bfloat16_tEfNS_4arch4Sm90ELb0ELb0ELb1ELb0ELb1ELb0ELb0ELb1ELb1ELb1ELb0ELb0EEENS1_21CollectiveEpilogueFwdISB_S9_SC_SE_Li256ELb0ELb1ELb0ELb0EEENS1_29StaticPersistentTileSchedulerILb0EEEEEEEEEvNT_6ParamsE:
        .type           _ZN7cutlass13device_kernelIN5flash11enable_sm90INS1_16FlashAttnFwdSm90INS1_25CollectiveMainloopFwdSm90ILi2EN4cute5tupleIJNS5_1CILi1EEES8_S8_EEENS6_IJNS7_ILi128EEESA_SA_EEELi128ENS_10bfloat16_tEfNS_4arch4Sm90ELb0ELb0ELb1ELb0ELb1ELb0ELb0ELb1ELb1ELb1ELb0ELb0EEENS1_21CollectiveEpilogueFwdISB_S9_SC_SE_Li256ELb0ELb1ELb0ELb0EEENS1_29StaticPersistentTileSchedulerILb0EEEEEEEEEvNT_6ParamsE,@function
        .size           _ZN7cutlass13device_kernelIN5flash11enable_sm90INS1_16FlashAttnFwdSm90INS1_25CollectiveMainloopFwdSm90ILi2EN4cute5tupleIJNS5_1CILi1EEES8_S8_EEENS6_IJNS7_ILi128EEESA_SA_EEELi128ENS_10bfloat16_tEfNS_4arch4Sm90ELb0ELb0ELb1ELb0ELb1ELb0ELb0ELb1ELb1ELb1ELb0ELb0EEENS1_21CollectiveEpilogueFwdISB_S9_SC_SE_Li256ELb0ELb1ELb0ELb0EEENS1_29StaticPersistentTileSchedulerILb0EEEEEEEEEvNT_6ParamsE,(.L_x_15844 - _ZN7cutlass13device_kernelIN5flash11enable_sm90INS1_16FlashAttnFwdSm90INS1_25CollectiveMainloopFwdSm90ILi2EN4cute5tupleIJNS5_1CILi1EEES8_S8_EEENS6_IJNS7_ILi128EEESA_SA_EEELi128ENS_10bfloat16_tEfNS_4arch4Sm90ELb0ELb0ELb1ELb0ELb1ELb0ELb0ELb1ELb1ELb1ELb0ELb0EEENS1_21CollectiveEpilogueFwdISB_S9_SC_SE_Li256ELb0ELb1ELb0ELb0EEENS1_29StaticPersistentTileSchedulerILb0EEEEEEEEEvNT_6ParamsE)
        .other          _ZN7cutlass13device_kernelIN5flash11enable_sm90INS1_16FlashAttnFwdSm90INS1_25CollectiveMainloopFwdSm90ILi2EN4cute5tupleIJNS5_1CILi1EEES8_S8_EEENS6_IJNS7_ILi128EEESA_SA_EEELi128ENS_10bfloat16_tEfNS_4arch4Sm90ELb0ELb0ELb1ELb0ELb1ELb0ELb0ELb1ELb1ELb1ELb0ELb0EEENS1_21CollectiveEpilogueFwdISB_S9_SC_SE_Li256ELb0ELb1ELb0ELb0EEENS1_29StaticPersistentTileSchedulerILb0EEEEEEEEEvNT_6ParamsE,@"STO_CUDA_ENTRY STV_DEFAULT"
_ZN7cutlass13device_kernelIN5flash11enable_sm90INS1_16FlashAttnFwdSm90INS1_25CollectiveMainloopFwdSm90ILi2EN4cute5tupleIJNS5_1CILi1EEES8_S8_EEENS6_IJNS7_ILi128EEESA_SA_EEELi128ENS_10bfloat16_tEfNS_4arch4Sm90ELb0ELb0ELb1ELb0ELb1ELb0ELb0ELb1ELb1ELb1ELb0ELb0EEENS1_21CollectiveEpilogueFwdISB_S9_SC_SE_Li256ELb0ELb1ELb0ELb0EEENS1_29StaticPersistentTileSchedulerILb0EEEEEEEEEvNT_6ParamsE:
[----:B------:R-:W0:Y:S01]  /*0000*/  LDC R1, c[0x0][0x28] ;  /* 0x00000a00ff017b82 */ /* 0x000e220000000800 */
[----:B------:R-:W1:Y:S01]  /*0010*/  S2R R5, SR_TID.X ;  /* 0x0000000000057919 */ /* 0x000e620000002100 */
[----:B------:R-:W-:Y:S01]  /*0020*/  ELECT P0, URZ, PT ;  /* 0x00000000003f782f */ /* 0x000fe20003800000 */
[----:B------:R-:W-:Y:S01]  /*0030*/  UMOV UR4, 0x80 ;  /* 0x0000008000047882 */ /* 0x000fe20000000000 */
[----:B------:R-:W-:Y:S01]  /*0040*/  UMOV UR7, 0x100 ;  /* 0x0000010000077882 */ /* 0x000fe20000000000 */
[----:B-1----:R-:W-:-:S05]  /*0050*/  SHF.R.U32.HI R0, RZ, 0x5, R5 ;  /* 0x00000005ff007819 */ /* 0x002fca0000011605 */
[----:B------:R-:W1:Y:S02]  /*0060*/  SHFL.IDX PT, R2, R0, RZ, 0x1f ;  /* 0x00001fff00027589 */ /* 0x000e6400000e0000 */
[C---:B-1----:R-:W-:Y:S02]  /*0070*/  ISETP.NE.OR P0, PT, R2.reuse, RZ, !P0 ;  /* 0x000000ff0200720c */ /* 0x042fe40004705670 */
[----:B------:R-:W-:Y:S02]  /*0080*/  ISETP.NE.AND P1, PT, R2, RZ, PT ;  /* 0x000000ff0200720c */ /* 0x000fe40003f25270 */
[----:B------:R-:W-:-:S05]  /*0090*/  SHF.R.U32.HI R2, RZ, 0x7, R5 ;  /* 0x00000007ff027819 */ /* 0x000fca0000011605 */
[----:B------:R1:W2:Y:S04]  /*00a0*/  SHFL.IDX PT, R4, R2, RZ, 0x1f ;  /* 0x00001fff02047589 */ /* 0x0002a800000e0000 */
[----:B------:R-:W-:Y:S01]  /*00b0*/  VOTEU.ALL UP0, P0 ;  /* 0x00000000003f7886 */ /* 0x000fe20000000000 */
[----:B------:R-:W-:-:S04]  /*00c0*/  VOTEU.ALL UP1, P0 ;  /* 0x00000000003f7886 */ /* 0x000fc80000020000 */
[----:B------:R-:W3:Y:S01]  /*00d0*/  @!UP0 S2UR UR8, SR_CgaCtaId ;  /* 0x00000000000889c3 */ /* 0x000ee20000008800 */
[----:B------:R-:W-:Y:S01]  /*00e0*/  @!UP0 UMOV UR6, 0x400 ;  /* 0x0000040000068882 */ /* 0x000fe20000000000 */
[----:B------:R-:W-:-:S04]  /*00f0*/  @!UP0 UIADD3 UR4, -UR4, 0x100000, URZ ;  /* 0x0010000004048890 */ /* 0x000fc8000fffe13f */
[----:B------:R-:W-:Y:S02]  /*0100*/  @!UP0 USHF.L.U32 UR5, UR4, 0xb, URZ ;  /* 0x0000000b04058899 */ /* 0x000fe4000800063f */
[----:B------:R-:W-:Y:S02]  /*0110*/  @!UP0 USHF.L.U32 UR4, UR4, 0x1, URZ ;  /* 0x0000000104048899 */ /* 0x000fe4000800063f */
[----:B---3--:R-:W-:Y:S02]  /*0120*/  @!UP0 ULEA UR8, UR8, UR6, 0x18 ;  /* 0x0000000608088291 */ /* 0x008fe4000f8ec03f */
[----:B------:R-:W-:-:S04]  /*0130*/  @!UP0 UIADD3 UR6, -UR7, 0x100000, URZ ;  /* 0x0010000007068890 */ /* 0x000fc8000fffe13f */
[----:B------:R-:W-:Y:S02]  /*0140*/  @!UP0 USHF.L.U32 UR7, UR6, 0xb, URZ ;  /* 0x0000000b06078899 */ /* 0x000fe4000800063f */
[----:B------:R-:W-:Y:S01]  /*0150*/  @!UP0 USHF.L.U32 UR6, UR6, 0x1, URZ ;  /* 0x0000000106068899 */ /* 0x000fe2000800063f */
[----:B------:R-:W-:-:S05]  /*0160*/  VOTEU.ALL UP0, P0 ;  /* 0x00000000003f7886 */ /* 0x000fca0000000000 */
[----:B------:R1:W3:Y:S06]  /*0170*/  @!UP0 SYNCS.EXCH.64 URZ, [UR8+0x28800], UR4 ;  /* 0x02880004083f85b2 */ /* 0x0002ec0008000100 */
[----:B------:R1:W4:Y:S02]  /*0180*/  @!UP1 SYNCS.EXCH.64 URZ, [UR8+0x28820], UR6 ;  /* 0x02882006083f95b2 */ /* 0x0003240008000100 */
[----:B012---:R-:W-:Y:S05]  /*0190*/  @P1 BRA `(.L_x_6514) ;  /* 0x0000000000481947 */ /* 0x007fea0003800000 */
        /* <DEDUP_REMOVED lines=14> */
[----:B------:R0:W2:Y:S01]  /*0280*/  SYNCS.EXCH.64 URZ, [UR8+0x28840], UR6 ;  /* 0x02884006083f75b2 */ /* 0x0000a20008000100 */
[----:B------:R0:W0:Y:S01]  /*0290*/  SYNCS.EXCH.64 URZ, [UR8+0x28838], UR4 ;  /* 0x02883804083f75b2 */ /* 0x0000220008000100 */
[----:B------:R0:W0:Y:S01]  /*02a0*/  SYNCS.EXCH.64 URZ, [UR8+0x28848], UR6 ;  /* 0x02884806083f75b2 */ /* 0x0000220008000100 */
[----:B------:R-:W-:Y:S01]  /*02b0*/  NOP ;  /* 0x0000000000007918 */ /* 0x000fe20000000000 */
.L_x_6514:
        /* <DEDUP_REMOVED lines=22> */
.L_x_6515:
        /* <DEDUP_REMOVED lines=18> */
.L_x_6516:
        /* <DEDUP_REMOVED lines=22> */
.L_x_6517:
        /* <DEDUP_REMOVED lines=23> */
.L_x_6518:
[----:B------:R-:W-:Y:S01]  /*0810*/  UISETP.NE.AND UP0, UPT, UR9, URZ, UPT ;  /* 0x0000003f0900728c */ /* 0x000fe2000bf05270 */
[----:B------:R-:W-:Y:S01]  /*0820*/  NOP ;  /* 0x0000000000007918 */ /* 0x000fe20000000000 */
[----:B------:R-:W-:Y:S01]  /*0830*/  UMOV UR36, 0x1 ;  /* 0x0000000100247882 */ /* 0x000fe20000000000 */
[----:B------:R-:W-:Y:S01]  /*0840*/  ULDC.64 UR48, c[0x0][0x208] ;  /* 0x0000820000307ab9 */ /* 0x000fe20000000a00 */
[----:B------:R-:W-:Y:S01]  /*0850*/  USEL UR36, UR36, 0x2, !UP0 ;  /* 0x0000000224247887 */ /* 0x000fe2000c000000 */
[----:B01234-:R-:W-:Y:S01]  /*0860*/  BAR.SYNC.DEFER_BLOCKING 0x0 ;  /* 0x0000000000007b1d */ /* 0x01ffe20000010000 */
[----:B------:R-:W-:-:S13]  /*0870*/  PLOP3.LUT P0, PT, PT, PT, UP0, 0x80, 0x0 ;  /* 0x000000000000781c */ /* 0x000fda0003f0f008 */
[----:B------:R-:W-:Y:S05]  /*0880*/  @!P0 BRA `(.L_x_6519) ;  /* 0x0000007800648947 */ /* 0x000fea0003800000 */
.L_x_6520:
[----:B------:R-:W-:-:S08]  /*0890*/  NOP ;  /* 0x0000000000007918 */ /* 0x000fd00000000000 */
[----:B------:R-:W0:Y:S02]  /*08a0*/  USETMAXREG.TRY_ALLOC.CTAPOOL UP0, 0xe8 ;  /* 0x000000e8000079c8 */ /* 0x000e240008000600 */
[----:B0-----:R-:W-:-:S13]  /*08b0*/  PLOP3.LUT P0, PT, PT, PT, UP0, 0x80, 0x0 ;  /* 0x000000000000781c */ /* 0x001fda0003f0f008 */
[----:B------:R-:W-:Y:S05]  /*08c0*/  @!P0 BRA `(.L_x_6520) ;  /* 0xfffffffc00f08947 */ /* 0x000fea000383ffff */
[----:B------:R-:W-:Y:S01]  /*08d0*/  LOP3.LUT R0, R5, 0xffffff80, RZ, 0xc0, !PT ;  /* 0xffffff8005007812 */ /* 0x000fe200078ec0ff */
[----:B------:R-:W0:Y:S08]  /*08e0*/  S2UR UR41, SR_CTAID.X ;  /* 0x00000000002979c3 */ /* 0x000e300000002500 */
[----:B------:R-:W-:Y:S06]  /*08f0*/  BAR.ARV 0x8, 0x180 ;  /* 0x0206000000007b1d */ /* 0x000fec0000002000 */
[----:B------:R-:W-:-:S02]  /*0900*/  ISETP.NE.AND P0, PT, R0, 0x80, PT ;  /* 0x000000800000780c */ /* 0x000fc40003f05270 */
[----:B------:R-:W0:Y:S11]  /*0910*/  LDC R0, c[0x0][0xc34] ;  /* 0x00030d00ff007b82 */ /* 0x000e360000000800 */
[----:B------:R-:W-:Y:S06]  /*0920*/  @!P0 BAR.ARV 0x9, 0x100 ;  /* 0x0244000000008b1d */ /* 0x000fec0000002000 */
[----:B0-----:R-:W-:-:S13]  /*0930*/  ISETP.LE.AND P0, PT, R0, UR41, PT ;  /* 0x0000002900007c0c */ /* 0x001fda000bf03270 */
[----:B------:R-:W-:Y:S05]  /*0940*/  @P0 EXIT ;  /* 0x000000000000094d */ /* 0x000fea0003800000 */
[----:B------:R-:W-:Y:S01]  /*0950*/  VIADD R153, R5, 0xffffff80 ;  /* 0xffffff8005997836 */ /* 0x000fe20000000000 */
[----:B------:R-:W-:Y:S01]  /*0960*/  ULOP3.LUT UR46, UR36, 0x1, URZ, 0xfc, !UPT ;  /* 0x00000001242e7892 */ /* 0x000fe2000f8efc3f */
[----:B------:R-:W-:Y:S01]  /*0970*/  UMOV UR45, URZ ;  /* 0x0000003f002d7c82 */ /* 0x000fe20008000000 */
[----:B------:R-:W-:Y:S02]  /*0980*/  UMOV UR44, URZ ;  /* 0x0000003f002c7c82 */ /* 0x000fe40008000000 */
[----:B------:R-:W-:Y:S01]  /*0990*/  SHF.R.S32.HI R0, RZ, 0x1f, R153 ;  /* 0x0000001fff007819 */ /* 0x000fe20000011499 */
[----:B------:R-:W-:-:S03]  /*09a0*/  UMOV UR43, URZ ;  /* 0x0000003f002b7c82 */ /* 0x000fc60008000000 */
[CC--:B------:R-:W-:Y:S02]  /*09b0*/  LEA.HI R4, R0.reuse, R153.reuse, RZ, 0x7 ;  /* 0x0000009900047211 */ /* 0x0c0fe400078f38ff */
[-C--:B------:R-:W-:Y:S02]  /*09c0*/  LEA.HI R3, R0, R153.reuse, RZ, 0x5 ;  /* 0x0000009900037211 */ /* 0x080fe400078f28ff */
[----:B------:R-:W-:Y:S02]  /*09d0*/  LOP3.LUT R154, R4, 0xffffff80, RZ, 0xc0, !PT ;  /* 0xffffff80049a7812 */ /* 0x000fe400078ec0ff */
[CC--:B------:R-:W-:Y:S01]  /*09e0*/  LEA.HI R6, R0.reuse, R153.reuse, RZ, 0x4 ;  /* 0x0000009900067211 */ /* 0x0c0fe200078f20ff */
[----:B------:R-:W-:Y:S01]  /*09f0*/  IMAD.SHL.U32 R3, R3, 0x20, RZ ;  /* 0x0000002003037824 */ /* 0x000fe200078e00ff */
[----:B------:R-:W-:Y:S01]  /*0a00*/  LEA.HI R10, R0, R153, RZ, 0x2 ;  /* 0x00000099000a7211 */ /* 0x000fe200078f10ff */
[----:B------:R-:W-:Y:S01]  /*0a10*/  IMAD.IADD R154, R153, 0x1, -R154 ;  /* 0x00000001999a7824 */ /* 0x000fe200078e0a9a */
[----:B------:R-:W-:-:S02]  /*0a20*/  LOP3.LUT R8, R6, 0x3fffff0, RZ, 0xc0, !PT ;  /* 0x03fffff006087812 */ /* 0x000fc400078ec0ff */
[----:B------:R-:W-:Y:S02]  /*0a30*/  LOP3.LUT R9, R3, 0xfffffc00, RZ, 0xc0, !PT ;  /* 0xfffffc0003097812 */ /* 0x000fe400078ec0ff */
[----:B------:R-:W-:Y:S02]  /*0a40*/  SHF.R.S32.HI R3, RZ, 0x1f, R154 ;  /* 0x0000001fff037819 */ /* 0x000fe4000001149a */
[----:B------:R-:W-:Y:S02]  /*0a50*/  IADD3 R8, R153, -R8, RZ ;  /* 0x8000000899087210 */ /* 0x000fe40007ffe0ff */
[----:B------:R-:W-:Y:S02]  /*0a60*/  LEA.HI R5, R3, R154, RZ, 0x2 ;  /* 0x0000009a03057211 */ /* 0x000fe400078f10ff */
[----:B------:R-:W-:Y:S01]  /*0a70*/  SHF.R.S32.HI R7, RZ, 0x4, R6 ;  /* 0x00000004ff077819 */ /* 0x000fe20000011406 */
[----:B------:R-:W-:Y:S01]  /*0a80*/  IMAD R9, R8, 0x40, R9 ;  /* 0x0000004008097824 */ /* 0x000fe200078e0209 */
[----:B------:R-:W-:-:S02]  /*0a90*/  SHF.R.S32.HI R8, RZ, 0x2, R5 ;  /* 0x00000002ff087819 */ /* 0x000fc40000011405 */
[----:B------:R-:W-:Y:S02]  /*0aa0*/  SHF.R.S32.HI R11, RZ, 0x1f, R5 ;  /* 0x0000001fff0b7819 */ /* 0x000fe40000011405 */
[----:B------:R-:W-:Y:S02]  /*0ab0*/  LOP3.LUT R10, R10, 0xfffffffc, RZ, 0xc0, !PT ;  /* 0xfffffffc0a0a7812 */ /* 0x000fe400078ec0ff */
[----:B------:R-:W-:Y:S02]  /*0ac0*/  LEA.HI R17, R0, R153, RZ, 0x3 ;  /* 0x0000009900117211 */ /* 0x000fe400078f18ff */
[----:B------:R-:W-:Y:S01]  /*0ad0*/  LEA.HI R11, R11, R8, RZ, 0x3 ;  /* 0x000000080b0b7211 */ /* 0x000fe200078f18ff */
[----:B------:R-:W-:Y:S01]  /*0ae0*/  IMAD.IADD R10, R153, 0x1, -R10 ;  /* 0x00000001990a7824 */ /* 0x000fe200078e0a0a */
[----:B------:R-:W-:Y:S02]  /*0af0*/  SHF.R.S32.HI R23, RZ, 0x7, R4 ;  /* 0x00000007ff177819 */ /* 0x000fe40000011404 */
[----:B------:R-:W-:-:S02]  /*0b00*/  LEA.HI R6, R6, R7, RZ, 0x1 ;  /* 0x0000000706067211 */ /* 0x000fc400078f08ff */
[----:B------:R-:W-:Y:S02]  /*0b10*/  LOP3.LUT R0, R17, 0xfffffff8, RZ, 0xc0, !PT ;  /* 0xfffffff811007812 */ /* 0x000fe400078ec0ff */
[----:B------:R-:W-:Y:S02]  /*0b20*/  LOP3.LUT R11, R11, 0xfffffff8, RZ, 0xc0, !PT ;  /* 0xfffffff80b0b7812 */ /* 0x000fe400078ec0ff */
[----:B------:R-:W-:Y:S02]  /*0b30*/  LEA.HI R3, R3, R154, RZ, 0x5 ;  /* 0x0000009a03037211 */ /* 0x000fe400078f28ff */
[----:B------:R-:W-:Y:S01]  /*0b40*/  LEA.HI R4, R4, R23, RZ, 0x1 ;  /* 0x0000001704047211 */ /* 0x000fe200078f08ff */
[----:B------:R-:W-:Y:S01]  /*0b50*/  IMAD.IADD R8, R8, 0x1, -R11 ;  /* 0x0000000108087824 */ /* 0x000fe200078e0a0b */
[----:B------:R-:W-:Y:S02]  /*0b60*/  LOP3.LUT R6, R6, 0x1ffffffe, RZ, 0xc0, !PT ;  /* 0x1ffffffe06067812 */ /* 0x000fe400078ec0ff */
[----:B------:R-:W-:-:S02]  /*0b70*/  IADD3 R153, R153, -R0, RZ ;  /* 0x8000000099997210 */ /* 0x000fc40007ffe0ff */
[----:B------:R-:W-:Y:S01]  /*0b80*/  LEA.HI R0, R10, R10, RZ, 0x1 ;  /* 0x0000000a0a007211 */ /* 0x000fe200078f08ff */
[----:B------:R-:W-:Y:S01]  /*0b90*/  IMAD.IADD R6, R7, 0x1, -R6 ;  /* 0x0000000107067824 */ /* 0x000fe200078e0a06 */
[----:B------:R-:W-:Y:S02]  /*0ba0*/  SHF.R.S32.HI R3, RZ, 0x5, R3 ;  /* 0x00000005ff037819 */ /* 0x000fe40000011403 */
[----:B------:R-:W-:Y:S01]  /*0bb0*/  LOP3.LUT R4, R4, 0x3fffffe, RZ, 0xc0, !PT ;  /* 0x03fffffe04047812 */ /* 0x000fe200078ec0ff */
[----:B------:R-:W-:Y:S01]  /*0bc0*/  IMAD R152, R6, 0x8, R9 ;  /* 0x0000000806987824 */ /* 0x000fe200078e0209 */
[----:B------:R-:W-:Y:S01]  /*0bd0*/  SHF.L.U32 R22, R153, 0x3, RZ ;  /* 0x0000000399167819 */ /* 0x000fe200000006ff */
[----:B------:R-:W-:Y:S01]  /*0be0*/  IMAD R3, R3, 0x10, R8 ;  /* 0x0000001003037824 */ /* 0x000fe200078e0208 */
[----:B------:R-:W-:Y:S01]  /*0bf0*/  LOP3.LUT R5, R5, 0x7ffffffc, RZ, 0xc0, !PT ;  /* 0x7ffffffc05057812 */ /* 0x000fe200078ec0ff */
[----:B------:R-:W-:Y:S01]  /*0c00*/  IMAD.IADD R4, R23, 0x1, -R4 ;  /* 0x0000000117047824 */ /* 0x000fe200078e0a04 */
[----:B------:R-:W-:Y:S01]  /*0c10*/  LOP3.LUT R7, R0, 0x1ffffffe, RZ, 0xc0, !PT ;  /* 0x1ffffffe00077812 */ /* 0x000fe200078ec0ff */
[----:B------:R-:W-:Y:S01]  /*0c20*/  VIADD R18, R22, 0x40 ;  /* 0x0000004016127836 */ /* 0x000fe20000000000 */
[----:B------:R-:W-:Y:S01]  /*0c30*/  IADD3 R5, R154, -R5, RZ ;  /* 0x800000059a057210 */ /* 0x000fe20007ffe0ff */
[----:B------:R-:W-:Y:S01]  /*0c40*/  IMAD.MOV.U32 R6, RZ, RZ, -0x2 ;  /* 0xfffffffeff067424 */ /* 0x000fe200078e00ff */
[----:B------:R-:W-:Y:S01]  /*0c50*/  SHF.R.S32.HI R17, RZ, 0x3, R17 ;  /* 0x00000003ff117819 */ /* 0x000fe20000011411 */
[----:B------:R-:W-:Y:S01]  /*0c60*/  IMAD.IADD R16, R10, 0x1, -R7 ;  /* 0x000000010a107824 */ /* 0x000fe200078e0a07 */
[----:B------:R-:W-:Y:S01]  /*0c70*/  SHF.R.S32.HI R188, RZ, 0x1f, R18 ;  /* 0x0000001fffbc7819 */ /* 0x000fe20000011412 */
[----:B------:R-:W-:-:S02]  /*0c80*/  IMAD R19, R4, 0x40, R3 ;  /* 0x0000004004137824 */ /* 0x000fc400078e0203 */
[----:B------:R-:W-:Y:S02]  /*0c90*/  IMAD R155, R5, R6, 0x80 ;  /* 0x00000080059b7424 */ /* 0x000fe400078e0206 */
[----:B------:R-:W-:-:S07]  /*0ca0*/  IMAD R16, R16, 0x8, R19 ;  /* 0x0000000810107824 */ /* 0x000fce00078e0213 */
.L_x_6553:
[----:B------:R-:W0:Y:S01]  /*0cb0*/  SHFL.IDX PT, R0, R23, RZ, 0x1f ;  /* 0x00001fff17007589 */ /* 0x000e2200000e0000 */
[----:B-1----:R-:W1:Y:S01]  /*0cc0*/  S2UR UR37, SR_CgaCtaId ;  /* 0x00000000002579c3 */ /* 0x002e620000008800 */
[----:B------:R-:W-:Y:S01]  /*0cd0*/  ULDC UR4, c[0x0][0xc38] ;  /* 0x00030e0000047ab9 */ /* 0x000fe20000000800 */
[----:B------:R-:W-:Y:S01]  /*0ce0*/  UMOV UR42, UR41 ;  /* 0x00000029002a7c82 */ /* 0x000fe20008000000 */
[----:B------:R-:W-:Y:S01]  /*0cf0*/  UISETP.NE.AND UP0, UPT, UR4, 0x1, UPT ;  /* 0x000000010400788c */ /* 0x000fe2000bf05270 */
[----:B------:R-:W-:Y:S02]  /*0d00*/  ULDC.64 UR8, c[0x0][0x418] ;  /* 0x0001060000087ab9 */ /* 0x000fe40000000a00 */
[----:B------:R-:W-:Y:S01]  /*0d10*/  ULDC UR4, c[0x0][0xc44] ;  /* 0x0003110000047ab9 */ /* 0x000fe20000000800 */
[----:B------:R-:W-:Y:S01]  /*0d20*/  UMOV UR39, 0x400 ;  /* 0x0000040000277882 */ /* 0x000fe20000000000 */
[----:B------:R-:W-:Y:S01]  /*0d30*/  UISETP.NE.AND UP1, UPT, UR4, 0x1, UPT ;  /* 0x000000010400788c */ /* 0x000fe2000bf25270 */
[----:B------:R-:W-:-:S05]  /*0d40*/  ULDC UR50, c[0x0][0x424] ;  /* 0x0001090000327ab9 */ /* 0x000fca0000000800 */
[----:B------:R-:W-:Y:S01]  /*0d50*/  @UP0 ULDC UR4, c[0x0][0xc3c] ;  /* 0x00030f0000040ab9 */ /* 0x000fe20000000800 */
[----:B------:R-:W-:Y:S01]  /*0d60*/  @UP0 ULDC UR6, c[0x0][0xc40] ;  /* 0x0003100000060ab9 */ /* 0x000fe20000000800 */
[----:B------:R-:W-:-:S04]  /*0d70*/  UIMAD.WIDE.U32 UR4, UR41, UR4, URZ ;  /* 0x00000004290472a5 */ /* 0x000fc8000f8e003f */
[----:B------:R-:W-:Y:S02]  /*0d80*/  @UP0 USHF.R.U32.HI UR42, URZ, UR6, UR5 ;  /* 0x000000063f2a0299 */ /* 0x000fe40008011605 */
[----:B------:R-:W-:Y:S01]  /*0d90*/  UISETP.NE.U32.AND UP0, UPT, UR8, URZ, UPT ;  /* 0x0000003f0800728c */ /* 0x000fe2000bf05070 */
[----:B0-----:R-:W-:Y:S01]  /*0da0*/  R2UR UR38, R0 ;  /* 0x00000000002672ca */ /* 0x001fe200000e0000 */
[----:B------:R-:W-:Y:S01]  /*0db0*/  @UP1 ULDC.64 UR6, c[0x0][0xc48] ;  /* 0x0003120000061ab9 */ /* 0x000fe20000000a00 */
[----:B-1----:R-:W-:Y:S02]  /*0dc0*/  ULEA UR39, UR37, UR39, 0x18 ;  /* 0x0000002725277291 */ /* 0x002fe4000f8ec03f */
[----:B------:R-:W-:Y:S02]  /*0dd0*/  UIMAD.WIDE.U32 UR4, UR42, UR6, URZ ;  /* 0x000000062a0472a5 */ /* 0x000fe4000f8e003f */
[----:B------:R-:W-:Y:S02]  /*0de0*/  UISETP.NE.AND.EX UP0, UPT, UR9, URZ, UPT, UP0 ;  /* 0x0000003f0900728c */ /* 0x000fe4000bf05300 */
[----:B------:R-:W-:Y:S01]  /*0df0*/  UIADD3 UR6, UR39, 0x10400, URZ ;  /* 0x0001040027067890 */ /* 0x000fe2000fffe03f */
[----:B------:R-:W-:Y:S01]  /*0e00*/  UMOV UR40, UR42 ;  /* 0x0000002a00287c82 */ /* 0x000fe20008000000 */
[----:B------:R-:W-:-:S03]  /*0e10*/  USEL UR50, UR50, 0x1, UP0 ;  /* 0x0000000132327887 */ /* 0x000fc60008000000 */
[----:B------:R-:W-:Y:S02]  /*0e20*/  ULEA.HI UR4, UR38, UR38, URZ, 0x1 ;  /* 0x0000002626047291 */ /* 0x000fe4000f8f083f */
[----:B------:R-:W-:Y:S02]  /*0e30*/  @UP1 USHF.R.U32.HI UR40, URZ, UR7, UR5 ;  /* 0x000000073f281299 */ /* 0x000fe40008011605 */
[----:B------:R-:W-:Y:S01]  /*0e40*/  ULOP3.LUT UP0, URZ, UR6, 0x3ff, URZ, 0xc0, !UPT ;  /* 0x000003ff063f7892 */ /* 0x000fe2000f80c03f */
[----:B------:R-:W-:Y:S01]  /*0e50*/  ULDC UR5, c[0x0][0x2f0] ;  /* 0x0000bc0000057ab9 */ /* 0x000fe20000000800 */
[----:B------:R-:W-:Y:S02]  /*0e60*/  ULOP3.LUT UR4, UR4, 0x1e, URZ, 0xc0, !UPT ;  /* 0x0000001e04047892 */ /* 0x000fe4000f8ec03f */
[----:B------:R-:W-:Y:S02]  /*0e70*/  UIMAD UR50, UR50, UR5, URZ ;  /* 0x00000005323272a4 */ /* 0x000fe4000f8e023f */
[----:B------:R-:W-:Y:S01]  /*0e80*/  PLOP3.LUT P0, PT, PT, PT, UP0, 0x80, 0x0 ;  /* 0x000000000000781c */ /* 0x000fe20003f0f008 */
[----:B------:R-:W-:-:S02]  /*0e90*/  UIADD3 UR5, UR38, -UR4, URZ ;  /* 0x8000000426057290 */ /* 0x000fc4000fffe03f */
[----:B------:R-:W-:Y:S02]  /*0ea0*/  UIADD3 UR4, UR50, 0x7f, URZ ;  /* 0x0000007f32047890 */ /* 0x000fe4000fffe03f */
[----:B------:R-:W-:Y:S02]  /*0eb0*/  ULEA UR6, UR5, UR6, 0xd ;  /* 0x0000000605067291 */ /* 0x000fe4000f8e683f */
[----:B------:R-:W-:Y:S02]  /*0ec0*/  USHF.R.S32.HI UR5, URZ, 0x1f, UR4 ;  /* 0x0000001f3f057899 */ /* 0x000fe40008011404 */
[----:B------:R-:W-:Y:S02]  /*0ed0*/  USHF.R.U32.HI UR6, URZ, 0x4, UR6 ;  /* 0x000000043f067899 */ /* 0x000fe40008011606 */
[----:B------:R-:W-:Y:S02]  /*0ee0*/  ULEA.HI UR5, UR5, UR4, URZ, 0x7 ;  /* 0x0000000405057291 */ /* 0x000fe4000f8f383f */
[----:B------:R-:W-:-:S02]  /*0ef0*/  ULOP3.LUT UR51, UR6, 0x3fff, URZ, 0xc0, !UPT ;  /* 0x00003fff06337892 */ /* 0x000fc4000f8ec03f */
[----:B------:R-:W-:Y:S01]  /*0f00*/  USHF.R.S32.HI UR52, URZ, 0x7, UR5 ;  /* 0x000000073f347899 */ /* 0x000fe20008011405 */
[----:B---3-5:R-:W-:Y:S11]  /*0f10*/  @!P0 BRA `(.L_x_6521) ;  /* 0x0000000000408947 */ /* 0x028ff60003800000 */
[----:B------:R-:W-:Y:S01]  /*0f20*/  MOV R0, 0x0 ;  /* 0x0000000000007802 */ /* 0x000fe20000000f00 */
[----:B------:R-:W-:Y:S01]  /*0f30*/  ULDC.64 UR4, c[0x4][0x138] ;  /* 0x01004e0000047ab9 */ /* 0x000fe20000000a00 */
[----:B------:R-:W-:Y:S01]  /*0f40*/  ULDC.64 UR6, c[0x4][0x68] ;  /* 0x01001a0000067ab9 */ /* 0x000fe20000000a00 */
[----:B------:R-:W-:Y:S01]  /*0f50*/  MOV R4, UR4 ;  /* 0x0000000400047c02 */ /* 0x000fe20008000f00 */
        /* <DEDUP_REMOVED lines=11> */
[----:B-1----:R-:W-:Y:S05]  /*1010*/  CALL.ABS.NOINC R14 ;  /* 0x000000000e007343 */ /* 0x002fea0003c00000 */
.L_x_6521:
[----:B------:R-:W-:Y:S01]  /*1020*/  ULOP3.LUT UR4, UR45, 0x1, URZ, 0xc0, !UPT ;  /* 0x000000012d047892 */ /* 0x000fe2000f8ec03f */
[----:B------:R-:W-:-:S05]  /*1030*/  IMAD.U32 R3, RZ, RZ, UR46 ;  /* 0x0000002eff037e24 */ /* 0x000fca000f8e00ff */
[----:B------:R-:W-:Y:S01]  /*1040*/  IMAD.U32 R0, RZ, RZ, UR4 ;  /* 0x00000004ff007e24 */ /* 0x000fe2000f8e00ff */
[----:B------:R-:W-:-:S04]  /*1050*/  ISETP.NE.AND P0, PT, R3, 0x3, PT ;  /* 0x000000030300780c */ /* 0x000fc80003f05270 */
[----:B------:R-:W-:-:S04]  /*1060*/  SHF.L.U32 R0, R0, 0x1f, RZ ;  /* 0x0000001f00007819 */ /* 0x000fc800000006ff */
[----:B------:R-:W0:Y:S02]  /*1070*/  SYNCS.PHASECHK.TRANS64.TRYWAIT P1, [UR39+0x28800], R0 ;  /* 0x02880000ff0075a7 */ /* 0x000e240008020167 */
[----:B0-----:R-:W-:Y:S05]  /*1080*/  @!P1 BRA `(.L_x_6522) ;  /* 0x000000a800d09947 */ /* 0x001fea0003800000 */
.L_x_6603:
[----:B------:R-:W-:Y:S05]  /*1090*/  @!P0 BRA `(.L_x_6523) ;  /* 0x0000000000048947 */ /* 0x000fea0003800000 */
[----:B------:R-:W-:Y:S01]  /*10a0*/  BPT.TRAP 0x1 ;  /* 0x000000040000795c */ /* 0x000fe20000300000 */
.L_x_6523:
[----:B0-----:R-:W-:Y:S01]  /*10b0*/  IMAD.U32 R0, RZ, RZ, UR43 ;  /* 0x0000002bff007e24 */ /* 0x001fe2000f8e00ff */
[----:B------:R-:W-:-:S04]  /*10c0*/  MOV R3, UR44 ;  /* 0x0000002c00037c02 */ /* 0x000fc80008000f00 */
[----:B------:R-:W-:Y:S02]  /*10d0*/  LEA R0, R0, UR39, 0x3 ;  /* 0x0000002700007c11 */ /* 0x000fe4000f8e18ff */
[----:B------:R-:W-:-:S04]  /*10e0*/  SHF.L.U32 R3, R3, 0x1f, RZ ;  /* 0x0000001f03037819 */ /* 0x000fc800000006ff */
[----:B------:R0:W1:Y:S01]  /*10f0*/  SYNCS.PHASECHK.TRANS64.TRYWAIT P1, [R0+URZ+0x28830], R3 ;  /* 0x02883003000075a7 */ /* 0x000062000802017f */
[----:B------:R-:W-:Y:S05]  /*1100*/  @!P0 BRA `(.L_x_6524) ;  /* 0x0000000000048947 */ /* 0x000fea0003800000 */
[----:B------:R-:W-:Y:S01]  /*1110*/  BPT.TRAP 0x1 ;  /* 0x000000040000795c */ /* 0x000fe20000300000 */
.L_x_6524:
[----:B------:R-:W-:Y:S01]  /*1120*/  IMAD.MOV.U32 R151, RZ, RZ, RZ ;  /* 0x000000ffff977224 */ /* 0x000fe200078e00ff */
[----:B-1----:R-:W-:Y:S06]  /*1130*/  @P1 BRA `(.L_x_6525) ;  /* 0x0000000000081947 */ /* 0x002fec0003800000 */
[----:B------:R-:W1:Y:S02]  /*1140*/  SYNCS.PHASECHK.TRANS64.TRYWAIT P1, [R0+URZ+0x28830], R3 ;  /* 0x02883003000075a7 */ /* 0x000e64000802017f */
[----:B-1----:R-:W-:Y:S05]  /*1150*/  @!P1 BRA `(.L_x_6526) ;  /* 0x000000a800b49947 */ /* 0x002fea0003800000 */
.L_x_6525:
        /* <DEDUP_REMOVED lines=8> */
[----:B------:R-:W-:Y:S01]  /*11e0*/  UMOV UR5, 0x40000040 ;  /* 0x4000004000057882 */ /* 0x000fe20000000000 */
[----:B------:R-:W-:Y:S02]  /*11f0*/  UMOV UR7, 0x40000040 ;  /* 0x4000004000077882 */ /* 0x000fe40000000000 */
[----:B------:R-:W-:Y:S02]  /*1200*/  ULOP3.LUT UR47, UR4, 0x10000, URZ, 0xfc, !UPT ;  /* 0x00010000042f7892 */ /* 0x000fe4000f8efc3f */
[----:B------:R-:W-:Y:S02]  /*1210*/  UIADD3 UR4, UR32, 0x2, URZ ;  /* 0x0000000220047890 */ /* 0x000fe4000fffe03f */
[----:B------:R-:W-:Y:S02]  /*1220*/  ULEA UR34, UR43, UR47, 0xb ;  /* 0x0000002f2b227291 */ /* 0x000fe4000f8e583f */
[----:B------:R-:W-:-:S02]  /*1230*/  UIADD3 UR8, UR32, 0x4, URZ ;  /* 0x0000000420087890 */ /* 0x000fc4000fffe03f */
[----:B------:R-:W-:Y:S02]  /*1240*/  UIADD3 UR6, UR34, 0x2, URZ ;  /* 0x0000000222067890 */ /* 0x000fe4000fffe03f */
[----:B------:R-:W-:Y:S01]  /*1250*/  UIADD3 UR10, UR34, 0x4, URZ ;  /* 0x00000004220a7890 */ /* 0x000fe2000fffe03f */
[----:B------:R-:W-:Y:S02]  /*1260*/  UMOV UR9, 0x40000040 ;  /* 0x4000004000097882 */ /* 0x000fe40000000000 */
[----:B------:R-:W-:Y:S01]  /*1270*/  HGMMA.64x128x16.F32.BF16 R24, gdesc[UR32], RZ, !UPT, gsb0 ;  /* 0x01e00000201879f0 */ /* 0x000fe2000c0018ff */
        /* <DEDUP_REMOVED lines=21> */
[----:B------:R-:W-:Y:S02]  /*13d0*/  WARPGROUP.DEPBAR.LE gsb0, 0x0 ;  /* 0x00008000000079c5 */ /* 0x000fe40000010000 */
[----:B------:R-:W-:-:S06]  /*13e0*/  WARPGROUP.ARRIVE ;  /* 0x00000000000079c5 */ /* 0x000fcc0000000000 */
[----:B------:R-:W-:Y:S03]  /*13f0*/  HGMMA.64x128x16.F32.BF16 R24, gdesc[UR4], R24, gsb0 ;  /* 0x01e00000041879f0 */ /* 0x000fe60008001818 */
[----:B------:R-:W-:Y:S02]  /*1400*/  WARPGROUP.DEPBAR.LE gsb0, 0x0 ;  /* 0x00008000000079c5 */ /* 0x000fe40000010000 */
[----:B------:R-:W-:-:S07]  /*1410*/  WARPGROUP.ARRIVE ;  /* 0x00000000000079c5 */ /* 0x000fce0000000000 */
        /* <DEDUP_REMOVED lines=17> */
[----:B------:R-:W-:Y:S05]  /*1530*/  @!P0 BRA `(.L_x_6527) ;  /* 0x0000000000048947 */ /* 0x000fea0003800000 */
[----:B------:R-:W-:Y:S01]  /*1540*/  BPT.TRAP 0x1 ;  /* 0x000000040000795c */ /* 0x000fe20000300000 */
.L_x_6527:
        /* <DEDUP_REMOVED lines=8> */
[----:B------:R-:W2:Y:S01]  /*15d0*/  MUFU.TANH R24, R24 ;  /* 0x0000001800187308 */ /* 0x000ea20000002400 */
[----:B------:R-:W-:Y:S01]  /*15e0*/  FMUL.FTZ R33, R33, UR6 ;  /* 0x0000000621217c20 */ /* 0x000fe20008410000 */
[----:B------:R-:W-:-:S02]  /*15f0*/  IMAD R6, R7, -0x80, R6 ;  /* 0xffffff8007067824 */ /* 0x000fc400078e0206 */
[----:B------:R-:W-:Y:S01]  /*1600*/  FMUL.FTZ R26, R26, UR6 ;  /* 0x000000061a1a7c20 */ /* 0x000fe20008410000 */
[----:B------:R-:W-:Y:S01]  /*1610*/  FMUL.FTZ R36, R36, UR6 ;  /* 0x0000000624247c20 */ /* 0x000fe20008410000 */
[----:B------:R-:W-:Y:S01]  /*1620*/  FMUL.FTZ R27, R27, UR6 ;  /* 0x000000061b1b7c20 */ /* 0x000fe20008410000 */
[----:B------:R-:W-:Y:S01]  /*1630*/  FMUL.FTZ R37, R37, UR6 ;  /* 0x0000000625257c20 */ /* 0x000fe20008410000 */
[C---:B------:R-:W-:Y:S01]  /*1640*/  ISETP.GT.AND P2, PT, R6.reuse, RZ, PT ;  /* 0x000000ff0600720c */ /* 0x040fe20003f44270 */
[----:B------:R-:W3:Y:S01]  /*1650*/  MUFU.TANH R25, R25 ;  /* 0x0000001900197308 */ /* 0x000ee20000002400 */
[----:B------:R-:W-:Y:S01]  /*1660*/  ISETP.GT.AND P1, PT, R6, 0x1, PT ;  /* 0x000000010600780c */ /* 0x000fe20003f24270 */
[----:B------:R-:W-:Y:S01]  /*1670*/  FMUL.FTZ R30, R30, UR6 ;  /* 0x000000061e1e7c20 */ /* 0x000fe20008410000 */
[----:B------:R-:W-:Y:S01]  /*1680*/  ISETP.GT.AND P6, PT, R6, 0x8, PT ;  /* 0x000000080600780c */ /* 0x000fe20003fc4270 */
[----:B------:R-:W-:Y:S01]  /*1690*/  FMUL.FTZ R40, R40, UR6 ;  /* 0x0000000628287c20 */ /* 0x000fe20008410000 */
[C---:B------:R-:W-:Y:S01]  /*16a0*/  ISETP.GT.AND P5, PT, R6.reuse, 0x9, PT ;  /* 0x000000090600780c */ /* 0x040fe20003fa4270 */
[----:B------:R-:W-:Y:S01]  /*16b0*/  FMUL.FTZ R31, R31, UR6 ;  /* 0x000000061f1f7c20 */ /* 0x000fe20008410000 */
[----:B------:R-:W-:Y:S01]  /*16c0*/  ISETP.GT.AND P4, PT, R6, 0x10, PT ;  /* 0x000000100600780c */ /* 0x000fe20003f84270 */
[----:B------:R-:W4:Y:S01]  /*16d0*/  MUFU.TANH R28, R28 ;  /* 0x0000001c001c7308 */ /* 0x000f220000002400 */
[----:B--2---:R-:W-:Y:S01]  /*16e0*/  FSEL R9, R24, -INF , P2 ;  /* 0xff80000018097808 */ /* 0x004fe20001000000 */
[----:B------:R-:W-:Y:S01]  /*16f0*/  FMUL.FTZ R41, R41, UR6 ;  /* 0x0000000629297c20 */ /* 0x000fe20008410000 */
[----:B------:R-:W-:Y:S01]  /*1700*/  FMUL.FTZ R34, R34, UR6 ;  /* 0x0000000622227c20 */ /* 0x000fe20008410000 */
[----:B------:R-:W-:Y:S01]  /*1710*/  ISETP.GT.AND P3, PT, R6, 0x11, PT ;  /* 0x000000110600780c */ /* 0x000fe20003f64270 */
[----:B------:R-:W-:Y:S01]  /*1720*/  FMUL.FTZ R44, R44, UR6 ;  /* 0x000000062c2c7c20 */ /* 0x000fe20008410000 */
[----:B------:R-:W-:Y:S01]  /*1730*/  FMUL.FTZ R35, R35, UR6 ;  /* 0x0000000623237c20 */ /* 0x000fe20008410000 */
[----:B------:R-:W-:Y:S01]  /*1740*/  FMUL.FTZ R45, R45, UR6 ;  /* 0x000000062d2d7c20 */ /* 0x000fe20008410000 */
[----:B------:R-:W2:Y:S01]  /*1750*/  MUFU.TANH R29, R29 ;  /* 0x0000001d001d7308 */ /* 0x000ea20000002400 */
[----:B---3--:R-:W-:Y:S01]  /*1760*/  FSEL R8, R25, -INF , P1 ;  /* 0xff80000019087808 */ /* 0x008fe20000800000 */
[----:B------:R-:W-:Y:S01]  /*1770*/  FMUL.FTZ R38, R38, UR6 ;  /* 0x0000000626267c20 */ /* 0x000fe20008410000 */
[----:B------:R-:W-:Y:S01]  /*1780*/  FMUL.FTZ R39, R39, UR6 ;  /* 0x0000000627277c20 */ /* 0x000fe20008410000 */
[----:B------:R-:W-:Y:S01]  /*1790*/  FMUL.FTZ R48, R48, UR6 ;  /* 0x0000000630307c20 */ /* 0x000fe20008410000 */
[----:B------:R-:W-:Y:S01]  /*17a0*/  FMNMX.FTZ R12, R9, R8, !PT ;  /* 0x00000008090c7209 */ /* 0x000fe20007810000 */
[----:B------:R-:W-:Y:S01]  /*17b0*/  FMUL.FTZ R49, R49, UR6 ;  /* 0x0000000631317c20 */ /* 0x000fe20008410000 */
[----:B------:R-:W-:Y:S01]  /*17c0*/  FMUL.FTZ R42, R42, UR6 ;  /* 0x000000062a2a7c20 */ /* 0x000fe20008410000 */
[----:B------:R-:W3:Y:S01]  /*17d0*/  MUFU.TANH R32, R32 ;  /* 0x0000002000207308 */ /* 0x000ee20000002400 */
[----:B----4-:R-:W-:Y:S01]  /*17e0*/  FSEL R89, R28, -INF , P6 ;  /* 0xff8000001c597808 */ /* 0x010fe20003000000 */
[----:B------:R-:W-:Y:S01]  /*17f0*/  FMUL.FTZ R43, R43, UR6 ;  /* 0x000000062b2b7c20 */ /* 0x000fe20008410000 */
[----:B------:R-:W-:Y:S01]  /*1800*/  FMUL.FTZ R52, R52, UR6 ;  /* 0x0000000634347c20 */ /* 0x000fe20008410000 */
[----:B------:R-:W-:Y:S01]  /*1810*/  FMUL.FTZ R53, R53, UR6 ;  /* 0x0000000635357c20 */ /* 0x000fe20008410000 */
[----:B------:R-:W-:Y:S01]  /*1820*/  FMNMX.FTZ R12, R89, R12, !PT ;  /* 0x0000000c590c7209 */ /* 0x000fe20007810000 */
[----:B------:R-:W-:Y:S01]  /*1830*/  FMUL.FTZ R46, R46, UR6 ;  /* 0x000000062e2e7c20 */ /* 0x000fe20008410000 */
[----:B------:R-:W-:Y:S01]  /*1840*/  FMUL.FTZ R47, R47, UR6 ;  /* 0x000000062f2f7c20 */ /* 0x000fe20008410000 */
[----:B01----:R-:W0:Y:S01]  /*1850*/  MUFU.TANH R3, R26 ;  /* 0x0000001a00037308 */ /* 0x003e220000002400 */
[----:B--2---:R-:W-:Y:S01]  /*1860*/  FSEL R91, R29, -INF , P5 ;  /* 0xff8000001d5b7808 */ /* 0x004fe20002800000 */
[----:B------:R-:W-:Y:S01]  /*1870*/  FMUL.FTZ R56, R56, UR6 ;  /* 0x0000000638387c20 */ /* 0x000fe20008410000 */
[----:B------:R-:W-:Y:S01]  /*1880*/  FMUL.FTZ R57, R57, UR6 ;  /* 0x0000000639397c20 */ /* 0x000fe20008410000 */
[----:B------:R-:W-:Y:S01]  /*1890*/  FMUL.FTZ R50, R50, UR6 ;  /* 0x0000000632327c20 */ /* 0x000fe20008410000 */
[----:B------:R-:W-:Y:S01]  /*18a0*/  FMNMX.FTZ R12, R91, R12, !PT ;  /* 0x0000000c5b0c7209 */ /* 0x000fe20007810000 */
[----:B------:R-:W-:Y:S01]  /*18b0*/  FMUL.FTZ R51, R51, UR6 ;  /* 0x0000000633337c20 */ /* 0x000fe20008410000 */
[----:B------:R-:W-:Y:S01]  /*18c0*/  FMUL.FTZ R60, R60, UR6 ;  /* 0x000000063c3c7c20 */ /* 0x000fe20008410000 */
[----:B------:R-:W1:Y:S01]  /*18d0*/  MUFU.TANH R33, R33 ;  /* 0x0000002100217308 */ /* 0x000e620000002400 */
[----:B---3--:R-:W-:Y:S01]  /*18e0*/  FSEL R93, R32, -INF , P4 ;  /* 0xff800000205d7808 */ /* 0x008fe20002000000 */
        /* <DEDUP_REMOVED lines=27> */
[----:B------:R-:W-:Y:S01]  /*1aa0*/  FMUL.FTZ R77, R77, UR6 ;  /* 0x000000064d4d7c20 */ /* 0x000fe20008410000 */
        /* <DEDUP_REMOVED lines=12> */
[----:B------:R-:W-:Y:S01]  /*1b70*/  ULDC UR7, c[0x0][0x988] ;  /* 0x0002620000077ab9 */ /* 0x000fe20000000800 */
[----:B------:R-:W-:Y:S01]  /*1b80*/  ISETP.GT.AND P6, PT, R6, 0x20, PT ;  /* 0x000000200600780c */ /* 0x000fe20003fc4270 */
[----:B------:R-:W-:Y:S01]  /*1b90*/  FMUL.FTZ R78, R78, UR6 ;  /* 0x000000064e4e7c20 */ /* 0x000fe20008410000 */
[----:B------:R-:W-:Y:S01]  /*1ba0*/  P2R R10, PR, RZ, 0x1 ;  /* 0x00000001ff0a7803 */ /* 0x000fe20000000000 */
        /* <DEDUP_REMOVED lines=8> */
[----:B------:R-:W-:Y:S01]  /*1c30*/  UISETP.GE.AND UP0, UPT, UR50, 0x81, UPT ;  /* 0x000000813200788c */ /* 0x000fe2000bf06270 */
[----:B------:R-:W-:Y:S01]  /*1c40*/  R2UR UR6, R0 ;  /* 0x00000000000672ca */ /* 0x000fe200000e0000 */
        /* <DEDUP_REMOVED lines=9> */
[----:B------:R-:W-:Y:S01]  /*1ce0*/  UIADD3 UR6, UR6, 0x28840, URZ ;  /* 0x0002884006067890 */ /* 0x000fe2000fffe03f */
[----:B------:R-:W-:Y:S01]  /*1cf0*/  FMNMX.FTZ R12, R101, R12, !PT ;  /* 0x0000000c650c7209 */ /* 0x000fe20007810000 */
[--C-:B------:R-:W-:Y:S02]  /*1d00*/  IMAD.MOV.U32 R144, RZ, RZ, R151.reuse ;  /* 0x000000ffff907224 */ /* 0x100fe400078e0097 */
[----:B------:R-:W1:Y:S01]  /*1d10*/  MUFU.TANH R15, R35 ;  /* 0x00000023000f7308 */ /* 0x000e620000002400 */
[----:B--2---:R-:W-:Y:S01]  /*1d20*/  FSEL R13, R13, -INF , P4 ;  /* 0xff8000000d0d7808 */ /* 0x004fe20002000000 */
[----:B------:R-:W-:Y:S01]  /*1d30*/  UPRMT UR6, UR37, 0x654, UR6 ;  /* 0x0000065425067896 */ /* 0x000fe20008000006 */
[----:B------:R-:W-:Y:S01]  /*1d40*/  ISETP.GT.AND P4, PT, R6, 0x28, PT ;  /* 0x000000280600780c */ /* 0x000fe20003f84270 */
[----:B------:R-:W-:-:S02]  /*1d50*/  IMAD.MOV.U32 R142, RZ, RZ, R151 ;  /* 0x000000ffff8e7224 */ /* 0x000fc400078e0097 */
[--C-:B------:R-:W-:Y:S02]  /*1d60*/  IMAD.MOV.U32 R140, RZ, RZ, R151.reuse ;  /* 0x000000ffff8c7224 */ /* 0x100fe400078e0097 */
[----:B------:R-:W2:Y:S01]  /*1d70*/  MUFU.TANH R44, R44 ;  /* 0x0000002c002c7308 */ /* 0x000ea20000002400 */
[----:B0-----:R-:W-:Y:S01]  /*1d80*/  FSEL R103, R41, -INF , P5 ;  /* 0xff80000029677808 */ /* 0x001fe20002800000 */
[--C-:B------:R-:W-:Y:S01]  /*1d90*/  IMAD.MOV.U32 R138, RZ, RZ, R151.reuse ;  /* 0x000000ffff8a7224 */ /* 0x100fe200078e0097 */
[----:B------:R-:W-:Y:S01]  /*1da0*/  SYNCS.ARRIVE.TRANS64.RED.A1T0 RZ, [UR6], RZ ;  /* 0x000000ffffff79a7 */ /* 0x000fe20008100406 */
        /* <DEDUP_REMOVED lines=48> */
[----:B------:R-:W-:Y:S01]  /*20b0*/  IMAD.MOV.U32 R88, RZ, RZ, R151 ;  /* 0x000000ffff587224 */ /* 0x000fe200078e0097 */
        /* <DEDUP_REMOVED lines=99> */
[----:B------:R-:W-:Y:S02]  /*26f0*/  ISETP.GT.AND P1, PT, R6, 0x79, PT ;  /* 0x000000790600780c */ /* 0x000fe40003f24270 */
[----:B------:R-:W-:-:S03]  /*2700*/  MOV R6, UR7 ;  /* 0x0000000700067c02 */ /* 0x000fc60008000f00 */
[----:B------:R-:W2:Y:S01]  /*2710*/  MUFU.TANH R78, R78 ;  /* 0x0000004e004e7308 */ /* 0x000ea20000002400 */
[----:B0-----:R-:W-:-:S04]  /*2720*/  FSEL R145, R84, -INF , P2 ;  /* 0xff80000054917808 */ /* 0x001fc80001000000 */
[----:B------:R-:W-:-:S03]  /*2730*/  FMNMX.FTZ R12, R145, R12, !PT ;  /* 0x0000000c910c7209 */ /* 0x000fc60007810000 */
[----:B------:R-:W-:Y:S01]  /*2740*/  MUFU.TANH R79, R79 ;  /* 0x0000004f004f7308 */ /* 0x000fe20000002400 */
[----:B-1----:R-:W-:-:S04]  /*2750*/  FSEL R147, R85, -INF , P1 ;  /* 0xff80000055937808 */ /* 0x002fc80000800000 */
[----:B------:R-:W-:-:S03]  /*2760*/  FMNMX.FTZ R12, R147, R12, !PT ;  /* 0x0000000c930c7209 */ /* 0x000fc60007810000 */
[----:B------:R-:W-:Y:S01]  /*2770*/  MUFU.TANH R82, R82 ;  /* 0x0000005200527308 */ /* 0x000fe20000002400 */
[----:B--2---:R-:W-:Y:S01]  /*2780*/  FSEL R85, R78, -INF , P6 ;  /* 0xff8000004e557808 */ /* 0x004fe20003000000 */
[----:B------:R-:W0:Y:S06]  /*2790*/  SHFL.BFLY PT, R7, R12, 0x2, 0x1f ;  /* 0x0c401f000c077f89 */ /* 0x000e2c00000e0000 */
[----:B------:R-:W1:Y:S08]  /*27a0*/  MUFU.TANH R83, R83 ;  /* 0x0000005300537308 */ /* 0x000e700000002400 */
[----:B------:R-:W-:Y:S08]  /*27b0*/  MUFU.TANH R86, R86 ;  /* 0x0000005600567308 */ /* 0x000ff00000002400 */
[----:B------:R-:W2:Y:S01]  /*27c0*/  MUFU.TANH R87, R87 ;  /* 0x0000005700577308 */ /* 0x000ea20000002400 */
[----:B-1----:R-:W-:-:S02]  /*27d0*/  FSEL R83, R83, -INF , P3 ;  /* 0xff80000053537808 */ /* 0x002fc40001800000 */
[----:B0-----:R-:W-:-:S05]  /*27e0*/  FMNMX.FTZ R14, R12, R7, !PT ;  /* 0x000000070c0e7209 */ /* 0x001fca0007810000 */
[----:B------:R-:W0:Y:S01]  /*27f0*/  SHFL.BFLY PT, R7, R14, 0x1, 0x1f ;  /* 0x0c201f000e077f89 */ /* 0x000e2200000e0000 */
[----:B--2---:R-:W-:Y:S02]  /*2800*/  FSEL R87, R87, -INF , P1 ;  /* 0xff80000057577808 */ /* 0x004fe40000800000 */
[----:B0-----:R-:W-:-:S04]  /*2810*/  FMNMX.FTZ R7, R14, R7, !PT ;  /* 0x000000070e077209 */ /* 0x001fc80007810000 */
[C---:B------:R-:W-:Y:S01]  /*2820*/  FSETP.NEU.FTZ.AND P0, PT, R7.reuse, -INF , PT ;  /* 0xff8000000700780b */ /* 0x040fe20003f1d000 */
[----:B------:R-:W-:-:S05]  /*2830*/  FMUL.FTZ R20, R7, R6 ;  /* 0x0000000607147220 */ /* 0x000fca0000410000 */
[----:B------:R-:W-:Y:S02]  /*2840*/  FSEL R20, R20, RZ, P0 ;  /* 0x000000ff14147208 */ /* 0x000fe40000000000 */
[----:B------:R-:W-:-:S03]  /*2850*/  ISETP.NE.AND P0, PT, R10, RZ, PT ;  /* 0x000000ff0a00720c */ /* 0x000fc60003f05270 */
[--C-:B------:R-:W-:Y:S01]  /*2860*/  FFMA.FTZ R63, R8, R6, -R20.reuse ;  /* 0x00000006083f7223 */ /* 0x100fe20000010814 */
[----:B------:R-:W-:Y:S01]  /*2870*/  FMNMX.FTZ R8, R3, R4, !PT ;  /* 0x0000000403087209 */ /* 0x000fe20007810000 */
[-CC-:B------:R-:W-:Y:S01]  /*2880*/  FFMA.FTZ R158, R89, R6.reuse, -R20.reuse ;  /* 0x00000006599e7223 */ /* 0x180fe20000010814 */
[----:B------:R-:W-:Y:S01]  /*2890*/  FSEL R89, R79, -INF , P5 ;  /* 0xff8000004f597808 */ /* 0x000fe20002800000 */
[--C-:B------:R-:W-:Y:S01]  /*28a0*/  FFMA.FTZ R65, R91, R6, -R20.reuse ;  /* 0x000000065b417223 */ /* 0x100fe20000010814 */
[----:B------:R-:W-:Y:S01]  /*28b0*/  FMNMX.FTZ R8, R5, R8, !PT ;  /* 0x0000000805087209 */ /* 0x000fe20007810000 */
[-CC-:B------:R-:W-:Y:S01]  /*28c0*/  FFMA.FTZ R160, R93, R6.reuse, -R20.reuse ;  /* 0x000000065da07223 */ /* 0x180fe20000010814 */
[----:B------:R-:W-:Y:S01]  /*28d0*/  FSEL R91, R82, -INF , P4 ;  /* 0xff800000525b7808 */ /* 0x000fe20002000000 */
[--C-:B------:R-:W-:Y:S01]  /*28e0*/  FFMA.FTZ R156, R9, R6, -R20.reuse ;  /* 0x00000006099c7223 */ /* 0x100fe20000010814 */
[----:B------:R-:W-:Y:S01]  /*28f0*/  FMNMX.FTZ R8, R11, R8, !PT ;  /* 0x000000080b087209 */ /* 0x000fe20007810000 */
[----:B------:R-:W-:Y:S01]  /*2900*/  MUFU.EX2 R63, R63 ;  /* 0x0000003f003f7308 */ /* 0x000fe20000000800 */
[----:B------:R-:W-:Y:S01]  /*2910*/  FSEL R93, R86, -INF , P2 ;  /* 0xff800000565d7808 */ /* 0x000fe20001000000 */
        /* <DEDUP_REMOVED lines=18> */
[-CC-:B------:R-:W-:Y:S01]  /*2a40*/  FFMA.FTZ R172, R117, R6.reuse, -R20.reuse ;  /* 0x0000000675ac7223 */ /* 0x180fe20000010814 */
[-CC-:B------:R-:W-:Y:S01]  /*2a50*/  FFMA.FTZ R79, R119, R6.reuse, -R20.reuse ;  /* 0x00000006774f7223 */ /* 0x180fe20000010814 */
[--C-:B------:R-:W-:Y:S01]  /*2a60*/  FFMA.FTZ R174, R121, R6, -R20.reuse ;  /* 0x0000000679ae7223 */ /* 0x100fe20000010814 */
[----:B------:R-:W-:Y:S01]  /*2a70*/  FMNMX.FTZ R8, R29, R8, !PT ;  /* 0x000000081d087209 */ /* 0x000fe20007810000 */
[----:B------:R-:W2:Y:S01]  /*2a80*/  MUFU.EX2 R65, R65 ;  /* 0x0000004100417308 */ /* 0x000ea20000000800 */
[-CC-:B------:R-:W-:Y:S01]  /*2a90*/  FFMA.FTZ R81, R123, R6.reuse, -R20.reuse ;  /* 0x000000067b517223 */ /* 0x180fe20000010814 */
[--C-:B------:R-:W-:Y:S01]  /*2aa0*/  FFMA.FTZ R125, R125, R6, -R20.reuse ;  /* 0x000000067d7d7223 */ /* 0x100fe20000010814 */
[----:B------:R-:W-:Y:S01]  /*2ab0*/  FMNMX.FTZ R8, R31, R8, !PT ;  /* 0x000000081f087209 */ /* 0x000fe20007810000 */
[-CC-:B------:R-:W-:Y:S01]  /*2ac0*/  FFMA.FTZ R127, R127, R6.reuse, -R20.reuse ;  /* 0x000000067f7f7223 */ /* 0x180fe20000010814 */
[-CC-:B------:R-:W-:Y:S01]  /*2ad0*/  FFMA.FTZ R129, R129, R6.reuse, -R20.reuse ;  /* 0x0000000681817223 */ /* 0x180fe20000010814 */
[--C-:B------:R-:W-:Y:S01]  /*2ae0*/  FFMA.FTZ R131, R131, R6, -R20.reuse ;  /* 0x0000000683837223 */ /* 0x100fe20000010814 */
[----:B------:R-:W-:Y:S01]  /*2af0*/  FMNMX.FTZ R8, R33, R8, !PT ;  /* 0x0000000821087209 */ /* 0x000fe20007810000 */
[----:B------:R-:W3:Y:S01]  /*2b00*/  MUFU.EX2 R160, R160 ;  /* 0x000000a000a07308 */ /* 0x000ee20000000800 */
[-CC-:B------:R-:W-:Y:S01]  /*2b10*/  FFMA.FTZ R133, R133, R6.reuse, -R20.reuse ;  /* 0x0000000685857223 */ /* 0x180fe20000010814 */
[--C-:B------:R-:W-:Y:S01]  /*2b20*/  FFMA.FTZ R135, R135, R6, -R20.reuse ;  /* 0x0000000687877223 */ /* 0x100fe20000010814 */
[----:B------:R-:W-:Y:S01]  /*2b30*/  FMNMX.FTZ R8, R35, R8, !PT ;  /* 0x0000000823087209 */ /* 0x000fe20007810000 */
[-CC-:B------:R-:W-:Y:S01]  /*2b40*/  FFMA.FTZ R137, R137, R6.reuse, -R20.reuse ;  /* 0x0000000689897223 */ /* 0x180fe20000010814 */
[-CC-:B------:R-:W-:Y:S01]  /*2b50*/  FFMA.FTZ R139, R139, R6.reuse, -R20.reuse ;  /* 0x000000068b8b7223 */ /* 0x180fe20000010814 */
[--C-:B------:R-:W-:Y:S01]  /*2b60*/  FFMA.FTZ R141, R141, R6, -R20.reuse ;  /* 0x000000068d8d7223 */ /* 0x100fe20000010814 */
[----:B------:R-:W-:Y:S01]  /*2b70*/  FMNMX.FTZ R8, R37, R8, !PT ;  /* 0x0000000825087209 */ /* 0x000fe20007810000 */
[----:B------:R-:W4:Y:S01]  /*2b80*/  MUFU.EX2 R67, R67 ;  /* 0x0000004300437308 */ /* 0x000f220000000800 */
[-CC-:B------:R-:W-:Y:S01]  /*2b90*/  FFMA.FTZ R143, R143, R6.reuse, -R20.reuse ;  /* 0x000000068f8f7223 */ /* 0x180fe20000010814 */
[--C-:B------:R-:W-:Y:S01]  /*2ba0*/  FFMA.FTZ R145, R145, R6, -R20.reuse ;  /* 0x0000000691917223 */ /* 0x100fe20000010814 */
[----:B------:R-:W-:Y:S01]  /*2bb0*/  FMNMX.FTZ R8, R39, R8, !PT ;  /* 0x0000000827087209 */ /* 0x000fe20007810000 */
[----:B------:R-:W-:Y:S01]  /*2bc0*/  FFMA.FTZ R20, R147, R6, -R20 ;  /* 0x0000000693147223 */ /* 0x000fe20000010814 */
[-C--:B------:R-:W-:Y:S01]  /*2bd0*/  MOV R147, R151.reuse ;  /* 0x0000009700937202 */ /* 0x080fe20000000f00 */
[--C-:B------:R-:W-:Y:S01]  /*2be0*/  IMAD.MOV.U32 R121, RZ, RZ, R151.reuse ;  /* 0x000000ffff797224 */ /* 0x100fe200078e0097 */
[----:B------:R-:W-:Y:S01]  /*2bf0*/  FMNMX.FTZ R8, R41, R8, !PT ;  /* 0x0000000829087209 */ /* 0x000fe20007810000 */
[----:B------:R-:W5:Y:S01]  /*2c00*/  MUFU.EX2 R162, R162 ;  /* 0x000000a200a27308 */ /* 0x000f620000000800 */
[-C--:B------:R-:W-:Y:S01]  /*2c10*/  MOV R123, R151.reuse ;  /* 0x00000097007b7202 */ /* 0x080fe20000000f00 */
[--C-:B------:R-:W-:Y:S01]  /*2c20*/  IMAD.MOV.U32 R117, RZ, RZ, R151.reuse ;  /* 0x000000ffff757224 */ /* 0x100fe200078e0097 */
[----:B------:R-:W-:Y:S01]  /*2c30*/  FMNMX.FTZ R8, R43, R8, !PT ;  /* 0x000000082b087209 */ /* 0x000fe20007810000 */
[--C-:B------:R-:W-:Y:S01]  /*2c40*/  IMAD.MOV.U32 R113, RZ, RZ, R151.reuse ;  /* 0x000000ffff717224 */ /* 0x100fe200078e0097 */
[-C--:B------:R-:W-:Y:S01]  /*2c50*/  MOV R119, R151.reuse ;  /* 0x0000009700777202 */ /* 0x080fe20000000f00 */
[--C-:B------:R-:W-:Y:S01]  /*2c60*/  IMAD.MOV.U32 R109, RZ, RZ, R151.reuse ;  /* 0x000000ffff6d7224 */ /* 0x100fe200078e0097 */
[----:B------:R-:W-:Y:S01]  /*2c70*/  FMNMX.FTZ R8, R45, R8, !PT ;  /* 0x000000082d087209 */ /* 0x000fe20007810000 */
[----:B------:R-:W-:Y:S01]  /*2c80*/  MUFU.EX2 R69, R69 ;  /* 0x0000004500457308 */ /* 0x000fe20000000800 */
[-C--:B------:R-:W-:Y:S01]  /*2c90*/  MOV R115, R151.reuse ;  /* 0x0000009700737202 */ /* 0x080fe20000000f00 */
[--C-:B------:R-:W-:Y:S01]  /*2ca0*/  IMAD.MOV.U32 R105, RZ, RZ, R151.reuse ;  /* 0x000000ffff697224 */ /* 0x100fe200078e0097 */
[----:B------:R-:W-:Y:S01]  /*2cb0*/  FMNMX.FTZ R8, R47, R8, !PT ;  /* 0x000000082f087209 */ /* 0x000fe20007810000 */
[--C-:B------:R-:W-:Y:S01]  /*2cc0*/  IMAD.MOV.U32 R101, RZ, RZ, R151.reuse ;  /* 0x000000ffff657224 */ /* 0x100fe200078e0097 */
[-C--:B------:R-:W-:Y:S01]  /*2cd0*/  MOV R111, R151.reuse ;  /* 0x00000097006f7202 */ /* 0x080fe20000000f00 */
[----:B------:R-:W-:Y:S01]  /*2ce0*/  IMAD.MOV.U32 R97, RZ, RZ, R151 ;  /* 0x000000ffff617224 */ /* 0x000fe200078e0097 */
[----:B------:R-:W-:Y:S01]  /*2cf0*/  FMNMX.FTZ R8, R49, R8, !PT ;  /* 0x0000000831087209 */ /* 0x000fe20007810000 */
[----:B------:R-:W-:Y:S01]  /*2d00*/  MUFU.EX2 R164, R164 ;  /* 0x000000a400a47308 */ /* 0x000fe20000000800 */
[----:B------:R-:W-:-:S02]  /*2d10*/  MOV R107, R151 ;  /* 0x00000097006b7202 */ /* 0x000fc40000000f00 */
[----:B------:R-:W-:Y:S02]  /*2d20*/  FMNMX.FTZ R8, R51, R8, !PT ;  /* 0x0000000833087209 */ /* 0x000fe40007810000 */
[-C--:B------:R-:W-:Y:S02]  /*2d30*/  MOV R103, R151.reuse ;  /* 0x0000009700677202 */ /* 0x080fe40000000f00 */
[----:B------:R-:W-:Y:S01]  /*2d40*/  FMNMX.FTZ R8, R53, R8, !PT ;  /* 0x0000000835087209 */ /* 0x000fe20007810000 */
[----:B------:R-:W-:Y:S01]  /*2d50*/  MUFU.EX2 R71, R71 ;  /* 0x0000004700477308 */ /* 0x000fe20000000800 */
[-C--:B------:R-:W-:Y:S02]  /*2d60*/  MOV R99, R151.reuse ;  /* 0x0000009700637202 */ /* 0x080fe40000000f00 */
[----:B------:R-:W-:Y:S02]  /*2d70*/  FMNMX.FTZ R8, R55, R8, !PT ;  /* 0x0000000837087209 */ /* 0x000fe40007810000 */
[----:B------:R-:W-:-:S02]  /*2d80*/  MOV R95, R151 ;  /* 0x00000097005f7202 */ /* 0x000fc40000000f00 */
        /* <DEDUP_REMOVED lines=23> */
[----:B------:R1:W-:Y:S01]  /*2f00*/  MUFU.EX2 R176, R127 ;  /* 0x0000007f00b07308 */ /* 0x0003e20000000800 */
[----:B0-----:R-:W-:-:S04]  /*2f10*/  FMNMX.FTZ R9, R10, R9, !PT ;  /* 0x000000090a097209 */ /* 0x001fc80007810000 */
[C---:B------:R-:W-:Y:S01]  /*2f20*/  FSETP.NEU.FTZ.AND P1, PT, R9.reuse, -INF , PT ;  /* 0xff8000000900780b */ /* 0x040fe20003f3d000 */
[----:B------:R-:W-:Y:S02]  /*2f30*/  FMUL.FTZ R8, R9, R6 ;  /* 0x0000000609087220 */ /* 0x000fe40000410000 */
[----:B------:R-:W-:Y:S01]  /*2f40*/  MUFU.EX2 R129, R129 ;  /* 0x0000008100817308 */ /* 0x000fe20000000800 */
[----:B-1----:R-:W-:Y:S02]  /*2f50*/  MOV R127, R151 ;  /* 0x00000097007f7202 */ /* 0x002fe40000000f00 */
[----:B------:R-:W-:Y:S02]  /*2f60*/  FSEL R8, R8, RZ, P1 ;  /* 0x000000ff08087208 */ /* 0x000fe40000800000 */
[----:B------:R-:W-:-:S03]  /*2f70*/  PLOP3.LUT P1, PT, PT, PT, UP0, 0x80, 0x0 ;  /* 0x000000000000781c */ /* 0x000fc60003f2f008 */
        /* <DEDUP_REMOVED lines=21> */
[----:B--2---:R-:W-:Y:S01]  /*30d0*/  FADD.FTZ R11, R65, R32 ;  /* 0x00000020410b7221 */ /* 0x004fe20000010000 */
[-CC-:B------:R-:W-:Y:S01]  /*30e0*/  FFMA.FTZ R43, R43, R6.reuse, -R8.reuse ;  /* 0x000000062b2b7223 */ /* 0x180fe20000010808 */
[-CC-:B------:R-:W-:Y:S01]  /*30f0*/  FFMA.FTZ R45, R45, R6.reuse, -R8.reuse ;  /* 0x000000062d2d7223 */ /* 0x180fe20000010808 */
[-CC-:B------:R-:W-:Y:S01]  /*3100*/  FFMA.FTZ R47, R47, R6.reuse, -R8.reuse ;  /* 0x000000062f2f7223 */ /* 0x180fe20000010808 */
[----:B---3--:R-:W-:Y:S01]  /*3110*/  FADD.FTZ R34, R160, R11 ;  /* 0x0000000ba0227221 */ /* 0x008fe20000010000 */
[-CC-:B------:R-:W-:Y:S01]  /*3120*/  FFMA.FTZ R49, R49, R6.reuse, -R8.reuse ;  /* 0x0000000631317223 */ /* 0x180fe20000010808 */
[-C--:B------:R-:W-:Y:S01]  /*3130*/  FFMA.FTZ R51, R51, R6.reuse, -R8 ;  /* 0x0000000633337223 */ /* 0x080fe20000010808 */
[----:B------:R-:W1:Y:S01]  /*3140*/  MUFU.EX2 R5, R5 ;  /* 0x0000000500057308 */ /* 0x000e620000000800 */
[----:B----4-:R-:W-:Y:S01]  /*3150*/  FADD.FTZ R11, R67, R34 ;  /* 0x00000022430b7221 */ /* 0x010fe20000010000 */
[-CC-:B------:R-:W-:Y:S01]  /*3160*/  FFMA.FTZ R53, R53, R6.reuse, -R8.reuse ;  /* 0x0000000635357223 */ /* 0x180fe20000010808 */
[-CC-:B------:R-:W-:Y:S01]  /*3170*/  FFMA.FTZ R55, R55, R6.reuse, -R8.reuse ;  /* 0x0000000637377223 */ /* 0x180fe20000010808 */
[-CC-:B------:R-:W-:Y:S01]  /*3180*/  FFMA.FTZ R57, R57, R6.reuse, -R8.reuse ;  /* 0x0000000639397223 */ /* 0x180fe20000010808 */
[----:B-----5:R-:W-:Y:S01]  /*3190*/  FADD.FTZ R36, R162, R11 ;  /* 0x0000000ba2247221 */ /* 0x020fe20000010000 */
[-CC-:B------:R-:W-:Y:S01]  /*31a0*/  FFMA.FTZ R59, R59, R6.reuse, -R8.reuse ;  /* 0x000000063b3b7223 */ /* 0x180fe20000010808 */
[-C--:B------:R-:W-:Y:S01]  /*31b0*/  FFMA.FTZ R61, R61, R6.reuse, -R8 ;  /* 0x000000063d3d7223 */ /* 0x080fe20000010808 */
[----:B------:R-:W2:Y:S01]  /*31c0*/  MUFU.EX2 R13, R13 ;  /* 0x0000000d000d7308 */ /* 0x000ea20000000800 */
[----:B0-----:R-:W-:Y:S01]  /*31d0*/  FADD.FTZ R34, R3, R4 ;  /* 0x0000000403227221 */ /* 0x001fe20000010000 */
[-CC-:B------:R-:W-:Y:S01]  /*31e0*/  FFMA.FTZ R85, R85, R6.reuse, -R8.reuse ;  /* 0x0000000655557223 */ /* 0x180fe20000010808 */
[-CC-:B------:R-:W-:Y:S01]  /*31f0*/  FFMA.FTZ R89, R89, R6.reuse, -R8.reuse ;  /* 0x0000000659597223 */ /* 0x180fe20000010808 */
[-CC-:B------:R-:W-:Y:S01]  /*3200*/  FFMA.FTZ R91, R91, R6.reuse, -R8.reuse ;  /* 0x000000065b5b7223 */ /* 0x180fe20000010808 */
[-CC-:B------:R-:W-:Y:S01]  /*3210*/  FFMA.FTZ R83, R83, R6.reuse, -R8.reuse ;  /* 0x0000000653537223 */ /* 0x180fe20000010808 */
[-CC-:B------:R-:W-:Y:S01]  /*3220*/  FFMA.FTZ R93, R93, R6.reuse, -R8.reuse ;  /* 0x000000065d5d7223 */ /* 0x180fe20000010808 */
[----:B------:R-:W-:Y:S01]  /*3230*/  FFMA.FTZ R87, R87, R6, -R8 ;  /* 0x0000000657577223 */ /* 0x000fe20000010808 */
[----:B------:R0:W3:Y:S01]  /*3240*/  MUFU.EX2 R12, R15 ;  /* 0x0000000f000c7308 */ /* 0x0000e20000000800 */
[----:B-1----:R-:W-:Y:S01]  /*3250*/  FADD.FTZ R11, R5, R34 ;  /* 0x00000022050b7221 */ /* 0x002fe20000010000 */
[----:B------:R-:W-:-:S02]  /*3260*/  F2FP.BF16.F32.PACK_AB R157, R4, R3 ;  /* 0x00000003049d723e */ /* 0x000fc400000010ff */
[C---:B------:R-:W-:Y:S02]  /*3270*/  F2FP.BF16.F32.PACK_AB R159, R10.reuse, R5 ;  /* 0x000000050a9f723e */ /* 0x040fe400000010ff */
[----:B------:R-:W-:Y:S02]  /*3280*/  F2FP.BF16.F32.PACK_AB R156, R63, R156 ;  /* 0x0000009c3f9c723e */ /* 0x000fe400000010ff */
[----:B------:R-:W1:Y:S01]  /*3290*/  MUFU.EX2 R21, R21 ;  /* 0x0000001500157308 */ /* 0x000e620000000800 */
[----:B0-----:R-:W-:Y:S01]  /*32a0*/  FADD.FTZ R15, R69, R36 ;  /* 0x00000024450f7221 */ /* 0x001fe20000010000 */
[----:B------:R-:W-:Y:S01]  /*32b0*/  FADD.FTZ R36, R10, R11 ;  /* 0x0000000b0a247221 */ /* 0x000fe20000010000 */
[----:B------:R-:W-:Y:S02]  /*32c0*/  F2FP.BF16.F32.PACK_AB R158, R65, R158 ;  /* 0x0000009e419e723e */ /* 0x000fe400000010ff */
[----:B------:R-:W-:Y:S01]  /*32d0*/  FADD.FTZ R38, R164, R15 ;  /* 0x0000000fa4267221 */ /* 0x000fe20000010000 */
[----:B--2---:R-:W-:Y:S01]  /*32e0*/  FADD.FTZ R11, R13, R36 ;  /* 0x000000240d0b7221 */ /* 0x004fe20000010000 */
[----:B------:R-:W-:Y:S01]  /*32f0*/  F2FP.BF16.F32.PACK_AB R160, R67, R160 ;  /* 0x000000a043a0723e */ /* 0x000fe200000010ff */
[----:B------:R-:W0:Y:S01]  /*3300*/  MUFU.EX2 R14, R25 ;  /* 0x00000019000e7308 */ /* 0x000e220000000800 */
[----:B------:R-:W-:Y:S01]  /*3310*/  FADD.FTZ R15, R71, R38 ;  /* 0x00000026470f7221 */ /* 0x000fe20000010000 */
[----:B---3--:R-:W-:Y:S01]  /*3320*/  FADD.FTZ R36, R12, R11 ;  /* 0x0000000b0c247221 */ /* 0x008fe20000010000 */
[----:B------:R-:W-:-:S02]  /*3330*/  F2FP.BF16.F32.PACK_AB R162, R69, R162 ;  /* 0x000000a245a2723e */ /* 0x000fc400000010ff */
[----:B------:R-:W-:Y:S01]  /*3340*/  FADD.FTZ R38, R166, R15 ;  /* 0x0000000fa6267221 */ /* 0x000fe20000010000 */
[----:B------:R-:W-:Y:S02]  /*3350*/  F2FP.BF16.F32.PACK_AB R164, R71, R164 ;  /* 0x000000a447a4723e */ /* 0x000fe400000010ff */
[----:B------:R-:W2:Y:S01]  /*3360*/  MUFU.EX2 R27, R27 ;  /* 0x0000001b001b7308 */ /* 0x000ea20000000800 */
[----:B------:R-:W-:Y:S01]  /*3370*/  FADD.FTZ R15, R73, R38 ;  /* 0x00000026490f7221 */ /* 0x000fe20000010000 */
[----:B-1----:R-:W-:Y:S01]  /*3380*/  FADD.FTZ R11, R21, R36 ;  /* 0x00000024150b7221 */ /* 0x002fe20000010000 */
[----:B------:R-:W-:Y:S02]  /*3390*/  F2FP.BF16.F32.PACK_AB R166, R73, R166 ;  /* 0x000000a649a6723e */ /* 0x000fe400000010ff */
[----:B------:R-:W-:Y:S01]  /*33a0*/  FADD.FTZ R40, R168, R15 ;  /* 0x0000000fa8287221 */ /* 0x000fe20000010000 */
[C---:B------:R-:W-:Y:S02]  /*33b0*/  F2FP.BF16.F32.PACK_AB R168, R75.reuse, R168 ;  /* 0x000000a84ba8723e */ /* 0x040fe400000010ff */
[----:B------:R-:W1:Y:S01]  /*33c0*/  MUFU.EX2 R24, R29 ;  /* 0x0000001d00187308 */ /* 0x000e620000000800 */
[----:B0-----:R-:W-:Y:S01]  /*33d0*/  FADD.FTZ R38, R14, R11 ;  /* 0x0000000b0e267221 */ /* 0x001fe20000010000 */
[----:B------:R-:W-:Y:S01]  /*33e0*/  FADD.FTZ R15, R75, R40 ;  /* 0x000000284b0f7221 */ /* 0x000fe20000010000 */
[----:B------:R-:W-:-:S02]  /*33f0*/  F2FP.BF16.F32.PACK_AB R161, R12, R13 ;  /* 0x0000000d0ca1723e */ /* 0x000fc400000010ff */
[----:B------:R-:W-:-:S03]  /*3400*/  F2FP.BF16.F32.PACK_AB R163, R14, R21 ;  /* 0x000000150ea3723e */ /* 0x000fc600000010ff */
[----:B------:R-:W0:Y:S01]  /*3410*/  MUFU.EX2 R31, R31 ;  /* 0x0000001f001f7308 */ /* 0x000e220000000800 */
[----:B--2---:R-:W-:Y:S01]  /*3420*/  FADD.FTZ R11, R27, R38 ;  /* 0x000000261b0b7221 */ /* 0x004fe20000010000 */
[----:B------:R-:W-:Y:S01]  /*3430*/  FADD.FTZ R38, R170, R15 ;  /* 0x0000000faa267221 */ /* 0x000fe20000010000 */
[----:B------:R-:W-:-:S03]  /*3440*/  F2FP.BF16.F32.PACK_AB R170, R77, R170 ;  /* 0x000000aa4daa723e */ /* 0x000fc600000010ff */
[----:B------:R-:W-:Y:S02]  /*3450*/  FADD.FTZ R15, R77, R38 ;  /* 0x000000264d0f7221 */ /* 0x000fe40000010000 */
[----:B------:R-:W2:Y:S01]  /*3460*/  MUFU.EX2 R26, R33 ;  /* 0x00000021001a7308 */ /* 0x000ea20000000800 */
[----:B-1----:R-:W-:Y:S01]  /*3470*/  FADD.FTZ R0, R24, R11 ;  /* 0x0000000b18007221 */ /* 0x002fe20000010000 */
[----:B------:R-:W-:Y:S01]  /*3480*/  FADD.FTZ R40, R172, R15 ;  /* 0x0000000fac287221 */ /* 0x000fe20000010000 */
[C---:B------:R-:W-:Y:S02]  /*3490*/  F2FP.BF16.F32.PACK_AB R172, R79.reuse, R172 ;  /* 0x000000ac4fac723e */ /* 0x040fe400000010ff */
[----:B------:R-:W-:Y:S01]  /*34a0*/  F2FP.BF16.F32.PACK_AB R165, R24, R27 ;  /* 0x0000001b18a5723e */ /* 0x000fe200000010ff */
[----:B------:R-:W-:Y:S02]  /*34b0*/  FADD.FTZ R15, R79, R40 ;  /* 0x000000284f0f7221 */ /* 0x000fe40000010000 */
[----:B------:R-:W1:Y:S01]  /*34c0*/  MUFU.EX2 R35, R35 ;  /* 0x0000002300237308 */ /* 0x000e620000000800 */
[----:B0-----:R-:W-:Y:S01]  /*34d0*/  FADD.FTZ R11, R31, R0 ;  /* 0x000000001f0b7221 */ /* 0x001fe20000010000 */
[----:B------:R-:W-:Y:S01]  /*34e0*/  FADD.FTZ R40, R174, R15 ;  /* 0x0000000fae287221 */ /* 0x000fe20000010000 */
[----:B------:R-:W-:-:S03]  /*34f0*/  F2FP.BF16.F32.PACK_AB R174, R81, R174 ;  /* 0x000000ae51ae723e */ /* 0x000fc600000010ff */
[----:B------:R-:W-:Y:S02]  /*3500*/  FADD.FTZ R40, R81, R40 ;  /* 0x0000002851287221 */ /* 0x000fe40000010000 */
[----:B------:R-:W0:Y:S01]  /*3510*/  MUFU.EX2 R28, R37 ;  /* 0x00000025001c7308 */ /* 0x000e220000000800 */
[C---:B--2---:R-:W-:Y:S01]  /*3520*/  FADD.FTZ R0, R26.reuse, R11 ;  /* 0x0000000b1a007221 */ /* 0x044fe20000010000 */
[----:B------:R-:W-:Y:S01]  /*3530*/  FADD.FTZ R15, R125, R40 ;  /* 0x000000287d0f7221 */ /* 0x000fe20000010000 */
[----:B------:R-:W-:-:S03]  /*3540*/  F2FP.BF16.F32.PACK_AB R167, R26, R31 ;  /* 0x0000001f1aa7723e */ /* 0x000fc600000010ff */
[C---:B------:R-:W-:Y:S01]  /*3550*/  FADD.FTZ R40, R176.reuse, R15 ;  /* 0x0000000fb0287221 */ /* 0x040fe20000010000 */
[----:B------:R-:W-:Y:S01]  /*3560*/  F2FP.BF16.F32.PACK_AB R176, R176, R125 ;  /* 0x0000007db0b0723e */ /* 0x000fe200000010ff */
[----:B------:R-:W2:Y:S01]  /*3570*/  MUFU.EX2 R39, R39 ;  /* 0x0000002700277308 */ /* 0x000ea20000000800 */
[----:B-1----:R-:W-:Y:S01]  /*3580*/  FADD.FTZ R11, R35, R0 ;  /* 0x00000000230b7221 */ /* 0x002fe20000010000 */
[----:B------:R-:W-:Y:S01]  /*3590*/  FADD.FTZ R15, R129, R40 ;  /* 0x00000028810f7221 */ /* 0x000fe20000010000 */
[----:B------:R-:W-:-:S05]  /*35a0*/  IMAD.MOV.U32 R125, RZ, RZ, R151 ;  /* 0x000000ffff7d7224 */ /* 0x000fca00078e0097 */
[----:B------:R-:W1:Y:S01]  /*35b0*/  MUFU.EX2 R30, R41 ;  /* 0x00000029001e7308 */ /* 0x000e620000000800 */
[C---:B0-----:R-:W-:Y:S01]  /*35c0*/  FADD.FTZ R0, R28.reuse, R11 ;  /* 0x0000000b1c007221 */ /* 0x041fe20000010000 */
[----:B------:R-:W-:-:S06]  /*35d0*/  F2FP.BF16.F32.PACK_AB R169, R28, R35 ;  /* 0x000000231ca9723e */ /* 0x000fcc00000010ff */
[----:B------:R-:W0:Y:S01]  /*35e0*/  MUFU.EX2 R43, R43 ;  /* 0x0000002b002b7308 */ /* 0x000e220000000800 */
[----:B--2---:R-:W-:-:S07]  /*35f0*/  FADD.FTZ R11, R39, R0 ;  /* 0x00000000270b7221 */ /* 0x004fce0000010000 */
[----:B------:R-:W2:Y:S01]  /*3600*/  MUFU.EX2 R32, R45 ;  /* 0x0000002d00207308 */ /* 0x000ea20000000800 */
[C---:B-1----:R-:W-:Y:S01]  /*3610*/  FADD.FTZ R0, R30.reuse, R11 ;  /* 0x0000000b1e007221 */ /* 0x042fe20000010000 */
[----:B------:R-:W-:-:S06]  /*3620*/  F2FP.BF16.F32.PACK_AB R171, R30, R39 ;  /* 0x000000271eab723e */ /* 0x000fcc00000010ff */
[----:B------:R1:W3:Y:S01]  /*3630*/  MUFU.EX2 R178, R131 ;  /* 0x0000008300b27308 */ /* 0x0002e20000000800 */
[----:B0-----:R-:W-:-:S07]  /*3640*/  FADD.FTZ R11, R43, R0 ;  /* 0x000000002b0b7221 */ /* 0x001fce0000010000 */
[----:B------:R-:W0:Y:S01]  /*3650*/  MUFU.EX2 R47, R47 ;  /* 0x0000002f002f7308 */ /* 0x000e220000000800 */
[C---:B--2---:R-:W-:Y:S01]  /*3660*/  FADD.FTZ R0, R32.reuse, R11 ;  /* 0x0000000b20007221 */ /* 0x044fe20000010000 */
[----:B------:R-:W-:Y:S02]  /*3670*/  F2FP.BF16.F32.PACK_AB R173, R32, R43 ;  /* 0x0000002b20ad723e */ /* 0x000fe400000010ff */
[----:B-1----:R-:W-:-:S04]  /*3680*/  MOV R131, R151 ;  /* 0x0000009700837202 */ /* 0x002fc80000000f00 */
[----:B------:R-:W1:Y:S01]  /*3690*/  MUFU.EX2 R133, R133 ;  /* 0x0000008500857308 */ /* 0x000e620000000800 */
[C---:B---3--:R-:W-:Y:S01]  /*36a0*/  FADD.FTZ R40, R178.reuse, R15 ;  /* 0x0000000fb2287221 */ /* 0x048fe20000010000 */
[----:B------:R-:W-:Y:S01]  /*36b0*/  F2FP.BF16.F32.PACK_AB R178, R178, R129 ;  /* 0x00000081b2b2723e */ /* 0x000fe200000010ff */
[----:B------:R-:W-:-:S05]  /*36c0*/  IMAD.MOV.U32 R129, RZ, RZ, R151 ;  /* 0x000000ffff817224 */ /* 0x000fca00078e0097 */
[----:B------:R-:W2:Y:S01]  /*36d0*/  MUFU.EX2 R34, R49 ;  /* 0x0000003100227308 */ /* 0x000ea20000000800 */
[----:B0-----:R-:W-:-:S07]  /*36e0*/  FADD.FTZ R11, R47, R0 ;  /* 0x000000002f0b7221 */ /* 0x001fce0000010000 */
[----:B------:R0:W3:Y:S01]  /*36f0*/  MUFU.EX2 R180, R135 ;  /* 0x0000008700b47308 */ /* 0x0000e20000000800 */
[----:B-1----:R-:W-:-:S07]  /*3700*/  FADD.FTZ R15, R133, R40 ;  /* 0x00000028850f7221 */ /* 0x002fce0000010000 */
[----:B------:R-:W1:Y:S01]  /*3710*/  MUFU.EX2 R51, R51 ;  /* 0x0000003300337308 */ /* 0x000e620000000800 */
[C---:B--2---:R-:W-:Y:S01]  /*3720*/  FADD.FTZ R0, R34.reuse, R11 ;  /* 0x0000000b22007221 */ /* 0x044fe20000010000 */
[----:B------:R-:W-:Y:S02]  /*3730*/  F2FP.BF16.F32.PACK_AB R175, R34, R47 ;  /* 0x0000002f22af723e */ /* 0x000fe400000010ff */
[----:B0-----:R-:W-:-:S04]  /*3740*/  MOV R135, R151 ;  /* 0x0000009700877202 */ /* 0x001fc80000000f00 */
[----:B------:R-:W0:Y:S01]  /*3750*/  MUFU.EX2 R137, R137 ;  /* 0x0000008900897308 */ /* 0x000e220000000800 */
[C---:B---3--:R-:W-:Y:S01]  /*3760*/  FADD.FTZ R42, R180.reuse, R15 ;  /* 0x0000000fb42a7221 */ /* 0x048fe20000010000 */
[----:B------:R-:W-:Y:S01]  /*3770*/  F2FP.BF16.F32.PACK_AB R180, R180, R133 ;  /* 0x00000085b4b4723e */ /* 0x000fe200000010ff */
[----:B------:R-:W-:-:S05]  /*3780*/  IMAD.MOV.U32 R133, RZ, RZ, R151 ;  /* 0x000000ffff857224 */ /* 0x000fca00078e0097 */
[----:B------:R-:W2:Y:S01]  /*3790*/  MUFU.EX2 R36, R53 ;  /* 0x0000003500247308 */ /* 0x000ea20000000800 */
[----:B-1----:R-:W-:-:S07]  /*37a0*/  FADD.FTZ R11, R51, R0 ;  /* 0x00000000330b7221 */ /* 0x002fce0000010000 */
        /* <DEDUP_REMOVED lines=24> */
[----:B------:R-:W1:Y:S01]  /*3930*/  MUFU.EX2 R85, R85 ;  /* 0x0000005500557308 */ /* 0x000e620000000800 */
[----:B0-----:R-:W-:-:S07]  /*3940*/  FADD.FTZ R15, R145, R44 ;  /* 0x0000002c910f7221 */ /* 0x001fce0000010000 */
[----:B------:R0:W3:Y:S01]  /*3950*/  MUFU.EX2 R40, R89 ;  /* 0x0000005900287308 */ /* 0x0000e20000000800 */
[C---:B--2---:R-:W-:Y:S01]  /*3960*/  FADD.FTZ R44, R8.reuse, R11 ;  /* 0x0000000b082c7221 */ /* 0x044fe20000010000 */
[----:B------:R-:W-:-:S06]  /*3970*/  F2FP.BF16.F32.PACK_AB R181, R8, R59 ;  /* 0x0000003b08b5723e */ /* 0x000fcc00000010ff */
[----:B------:R-:W2:Y:S01]  /*3980*/  MUFU.EX2 R91, R91 ;  /* 0x0000005b005b7308 */ /* 0x000ea20000000800 */
[----:B-1----:R-:W-:Y:S01]  /*3990*/  FADD.FTZ R3, R85, R44 ;  /* 0x0000002c55037221 */ /* 0x002fe20000010000 */
[----:B0-----:R-:W-:-:S06]  /*39a0*/  IMAD.MOV.U32 R89, RZ, RZ, R151 ;  /* 0x000000ffff597224 */ /* 0x001fcc00078e0097 */
[----:B------:R-:W0:Y:S01]  /*39b0*/  MUFU.EX2 R42, R83 ;  /* 0x00000053002a7308 */ /* 0x000e220000000800 */
[C---:B---3--:R-:W-:Y:S01]  /*39c0*/  FADD.FTZ R10, R40.reuse, R3 ;  /* 0x00000003280a7221 */ /* 0x048fe20000010000 */
[----:B------:R-:W-:-:S06]  /*39d0*/  F2FP.BF16.F32.PACK_AB R183, R40, R85 ;  /* 0x0000005528b7723e */ /* 0x000fcc00000010ff */
[----:B------:R-:W1:Y:S01]  /*39e0*/  MUFU.EX2 R93, R93 ;  /* 0x0000005d005d7308 */ /* 0x000e620000000800 */
[----:B--2---:R-:W-:-:S07]  /*39f0*/  FADD.FTZ R3, R91, R10 ;  /* 0x0000000a5b037221 */ /* 0x004fce0000010000 */
[----:B------:R-:W2:Y:S01]  /*3a00*/  MUFU.EX2 R20, R20 ;  /* 0x0000001400147308 */ /* 0x000ea20000000800 */
[C---:B0-----:R-:W-:Y:S01]  /*3a10*/  FADD.FTZ R10, R42.reuse, R3 ;  /* 0x000000032a0a7221 */ /* 0x041fe20000010000 */
[----:B------:R-:W-:Y:S02]  /*3a20*/  F2FP.BF16.F32.PACK_AB R185, R42, R91 ;  /* 0x0000005b2ab9723e */ /* 0x000fe400000010ff */
[----:B------:R-:W-:-:S04]  /*3a30*/  MOV R91, R151 ;  /* 0x00000097005b7202 */ /* 0x000fc80000000f00 */
[----:B------:R-:W0:Y:S01]  /*3a40*/  MUFU.EX2 R4, R87 ;  /* 0x0000005700047308 */ /* 0x000e220000000800 */
[----:B-1----:R-:W-:Y:S01]  /*3a50*/  FADD.FTZ R3, R93, R10 ;  /* 0x0000000a5d037221 */ /* 0x002fe20000010000 */
[C---:B--2---:R-:W-:Y:S01]  /*3a60*/  F2FP.BF16.F32.PACK_AB R186, R20.reuse, R145 ;  /* 0x0000009114ba723e */ /* 0x044fe200000010ff */
[----:B------:R-:W-:Y:S01]  /*3a70*/  FADD.FTZ R0, R20, R15 ;  /* 0x0000000f14007221 */ /* 0x000fe20000010000 */
[----:B------:R-:W-:Y:S01]  /*3a80*/  IMAD.MOV.U32 R145, RZ, RZ, R151 ;  /* 0x000000ffff917224 */ /* 0x000fe200078e0097 */
[C---:B0-----:R-:W-:Y:S01]  /*3a90*/  F2FP.BF16.F32.PACK_AB R187, R4.reuse, R93 ;  /* 0x0000005d04bb723e */ /* 0x041fe200000010ff */
[----:B------:R-:W-:Y:S01]  /*3aa0*/  FADD.FTZ R3, R4, R3 ;  /* 0x0000000304037221 */ /* 0x000fe20000010000 */
[----:B------:R-:W-:Y:S01]  /*3ab0*/  IMAD.MOV.U32 R93, RZ, RZ, R151 ;  /* 0x000000ffff5d7224 */ /* 0x000fe200078e0097 */
[----:B------:R-:W-:Y:S06]  /*3ac0*/  @!P1 BRA `(.L_x_6528) ;  /* 0x0000002800989947 */ /* 0x000fec0003800000 */
[----:B------:R-:W-:Y:S01]  /*3ad0*/  MOV R5, R9 ;  /* 0x0000000900057202 */ /* 0x000fe20000000f00 */
[----:B------:R-:W-:Y:S01]  /*3ae0*/  IMAD.MOV.U32 R4, RZ, RZ, R7 ;  /* 0x000000ffff047224 */ /* 0x000fe200078e0007 */
        /* <DEDUP_REMOVED lines=32> */
[----:B------:R-:W-:Y:S01]  /*3cf0*/  UIADD3 UR52, UR52, -0x2, URZ ;  /* 0xfffffffe34347890 */ /* 0x000fe2000fffe03f */
[----:B------:R-:W-:Y:S01]  /*3d00*/  UMOV UR53, UR44 ;  /* 0x0000002c00357c82 */ /* 0x000fe20008000000 */
[----:B------:R-:W-:Y:S01]  /*3d10*/  UMOV UR51, UR43 ;  /* 0x0000002b00337c82 */ /* 0x000fe20008000000 */
[----:B------:R-:W-:-:S09]  /*3d20*/  ULDC UR50, c[0x0][0x9d8] ;  /* 0x0002760000327ab9 */ /* 0x000fd20000000800 */
.L_x_6539:
[----:B------:R-:W-:Y:S01]  /*3d30*/  ISETP.NE.AND P2, PT, RZ, UR38, PT ;  /* 0x00000026ff007c0c */ /* 0x000fe2000bf45270 */
[----:B------:R-:W-:-:S04]  /*3d40*/  UISETP.NE.AND UP0, UPT, UR51, 0x1, UPT ;  /* 0x000000013300788c */ /* 0x000fc8000bf05270 */
[----:B------:R-:W-:-:S04]  /*3d50*/  USEL UR44, URZ, 0x1, UP0 ;  /* 0x000000013f2c7887 */ /* 0x000fc80008000000 */
[----:B------:R-:W-:-:S04]  /*3d60*/  ULOP3.LUT UR44, UR53, UR44, URZ, 0x3c, !UPT ;  /* 0x0000002c352c7292 */ /* 0x000fc8000f8e3c3f */
[----:B------:R-:W-:Y:S08]  /*3d70*/  @P2 BRA `(.L_x_6529) ;  /* 0x0000000000382947 */ /* 0x000ff00003800000 */
[----:B------:R-:W-:Y:S05]  /*3d80*/  @!P0 BRA `(.L_x_6530) ;  /* 0x0000000000048947 */ /* 0x000fea0003800000 */
[----:B------:R-:W-:Y:S01]  /*3d90*/  BPT.TRAP 0x1 ;  /* 0x000000040000795c */ /* 0x000fe20000300000 */
.L_x_6530:
        /* <DEDUP_REMOVED lines=9> */
.L_x_6531:
[----:B-1----:R-:W-:Y:S05]  /*3e30*/  @P1 BRA `(.L_x_6529) ;  /* 0x0000000000081947 */ /* 0x002fea0003800000 */
[----:B------:R-:W1:Y:S02]  /*3e40*/  SYNCS.PHASECHK.TRANS64.TRYWAIT P1, [UR6+0x28830], R6 ;  /* 0x02883006ff0075a7 */ /* 0x000e640008020146 */
[----:B-1----:R-:W-:Y:S05]  /*3e50*/  @!P1 BRA `(.L_x_6532) ;  /* 0x0000007c00889947 */ /* 0x002fea0003800000 */
.L_x_6529:
[----:B01----:R-:W-:Y:S01]  /*3e60*/  VIADD R6, R2, 0x8 ;  /* 0x0000000802067836 */ /* 0x003fe20000000000 */
[----:B------:R-:W-:Y:S01]  /*3e70*/  UIADD3 UR43, UR51, 0x1, URZ ;  /* 0x00000001332b7890 */ /* 0x000fe2000fffe03f */
[----:B------:R-:W-:Y:S01]  /*3e80*/  UMOV UR35, 0x40000040 ;  /* 0x4000004000237882 */ /* 0x000fe20000000000 */
[----:B------:R-:W-:Y:S02]  /*3e90*/  UMOV UR7, 0x40000040 ;  /* 0x4000004000077882 */ /* 0x000fe40000000000 */
[----:B------:R0:W-:Y:S01]  /*3ea0*/  BAR.SYNC.DEFER_BLOCKING R6, 0x100 ;  /* 0x000400060000751d */ /* 0x0001e20000010000 */
[----:B------:R-:W-:-:S04]  /*3eb0*/  UISETP.NE.AND UP0, UPT, UR43, 0x2, UPT ;  /* 0x000000022b00788c */ /* 0x000fc8000bf05270 */
[----:B------:R-:W-:Y:S01]  /*3ec0*/  USEL UR43, UR43, URZ, UP0 ;  /* 0x0000003f2b2b7287 */ /* 0x000fe20008000000 */
[----:B------:R-:W-:Y:S01]  /*3ed0*/  UMOV UR11, 0x40000040 ;  /* 0x40000040000b7882 */ /* 0x000fe20000000000 */
[----:B------:R-:W-:Y:S02]  /*3ee0*/  UMOV UR15, 0x40000040 ;  /* 0x40000040000f7882 */ /* 0x000fe40000000000 */
[----:B------:R-:W-:Y:S01]  /*3ef0*/  ULEA UR34, UR43, UR47, 0xb ;  /* 0x0000002f2b227291 */ /* 0x000fe2000f8e583f */
[----:B------:R-:W-:Y:S01]  /*3f00*/  UMOV UR19, 0x40000040 ;  /* 0x4000004000137882 */ /* 0x000fe20000000000 */
[----:B------:R-:W-:Y:S02]  /*3f10*/  UMOV UR23, 0x40000040 ;  /* 0x4000004000177882 */ /* 0x000fe40000000000 */
[----:B------:R-:W-:Y:S02]  /*3f20*/  UIADD3 UR6, UR34, 0x2, URZ ;  /* 0x0000000222067890 */ /* 0x000fe4000fffe03f */
[----:B------:R-:W-:-:S02]  /*3f30*/  UIADD3 UR10, UR34, 0x4, URZ ;  /* 0x00000004220a7890 */ /* 0x000fc4000fffe03f */
[----:B------:R-:W-:Y:S02]  /*3f40*/  UIADD3 UR14, UR34, 0x6, URZ ;  /* 0x00000006220e7890 */ /* 0x000fe4000fffe03f */
[----:B------:R-:W-:Y:S02]  /*3f50*/  UIADD3 UR18, UR34, 0x400, URZ ;  /* 0x0000040022127890 */ /* 0x000fe4000fffe03f */
[----:B------:R-:W-:Y:S02]  /*3f60*/  UIADD3 UR22, UR34, 0x402, URZ ;  /* 0x0000040222167890 */ /* 0x000fe4000fffe03f */
[----:B------:R-:W-:Y:S01]  /*3f70*/  UIADD3 UR26, UR34, 0x404, URZ ;  /* 0x00000404221a7890 */ /* 0x000fe2000fffe03f */
[----:B------:R-:W-:Y:S01]  /*3f80*/  WARPGROUP.ARRIVE ;  /* 0x00000000000079c5 */ /* 0x000fe20000000000 */
[----:B------:R-:W-:Y:S01]  /*3f90*/  UMOV UR27, 0x40000040 ;  /* 0x40000040001b7882 */ /* 0x000fe20000000000 */
[----:B------:R-:W-:Y:S01]  /*3fa0*/  UIADD3 UR30, UR34, 0x406, URZ ;  /* 0x00000406221e7890 */ /* 0x000fe2000fffe03f */
[----:B------:R-:W-:-:S03]  /*3fb0*/  UMOV UR31, 0x40000040 ;  /* 0x40000040001f7882 */ /* 0x000fc60000000000 */
[----:B------:R-:W-:Y:S03]  /*3fc0*/  HGMMA.64x128x16.F32.BF16 R24, gdesc[UR32], RZ, !UPT, gsb0 ;  /* 0x01e00000201879f0 */ /* 0x000fe6000c0018ff */
        /* <DEDUP_REMOVED lines=22> */
[----:B0-----:R-:W-:Y:S05]  /*4130*/  @P2 BRA `(.L_x_6533) ;  /* 0x00000000002c2947 */ /* 0x001fea0003800000 */
[----:B------:R-:W-:Y:S05]  /*4140*/  @!P0 BRA `(.L_x_6534) ;  /* 0x0000000000048947 */ /* 0x000fea0003800000 */
[----:B------:R-:W-:Y:S01]  /*4150*/  BPT.TRAP 0x1 ;  /* 0x000000040000795c */ /* 0x000fe20000300000 */
.L_x_6534:
[----:B------:R-:W-:Y:S01]  /*4160*/  ULEA UR6, UR51, UR39, 0x3 ;  /* 0x0000002733067291 */ /* 0x000fe2000f8e183f */
[----:B------:R-:W-:-:S04]  /*4170*/  MOV R6, UR53 ;  /* 0x0000003500067c02 */ /* 0x000fc80008000f00 */
[----:B------:R-:W-:-:S04]  /*4180*/  SHF.L.U32 R6, R6, 0x1f, RZ ;  /* 0x0000001f06067819 */ /* 0x000fc800000006ff */
[----:B------:R0:W1:Y:S01]  /*4190*/  SYNCS.PHASECHK.TRANS64.TRYWAIT P1, [UR6+0x28850], R6 ;  /* 0x02885006ff0075a7 */ /* 0x0000620008020146 */
[----:B------:R-:W-:Y:S05]  /*41a0*/  @!P0 BRA `(.L_x_6535) ;  /* 0x0000000000048947 */ /* 0x000fea0003800000 */
[----:B------:R-:W-:Y:S01]  /*41b0*/  BPT.TRAP 0x1 ;  /* 0x000000040000795c */ /* 0x000fe20000300000 */
.L_x_6535:
[----:B-1----:R-:W-:Y:S05]  /*41c0*/  @P1 BRA `(.L_x_6533) ;  /* 0x0000000000081947 */ /* 0x002fea0003800000 */
[----:B------:R-:W1:Y:S02]  /*41d0*/  SYNCS.PHASECHK.TRANS64.TRYWAIT P1, [UR6+0x28850], R6 ;  /* 0x02885006ff0075a7 */ /* 0x000e640008020146 */
[----:B-1----:R-:W-:Y:S05]  /*41e0*/  @!P1 BRA `(.L_x_6536) ;  /* 0x0000007800bc9947 */ /* 0x002fea0003800000 */
.L_x_6533:
[----:B------:R-:W-:Y:S01]  /*41f0*/  UIADD3 UR6, UR39, 0x400, URZ ;  /* 0x0000040027067890 */ /* 0x000fe2000fffe03f */
[----:B------:R-:W-:Y:S01]  /*4200*/  WARPGROUP.ARRIVE ;  /* 0x00000000000079c5 */ /* 0x000fe20000000000 */
[----:B------:R-:W-:Y:S01]  /*4210*/  UMOV UR7, 0x40000040 ;  /* 0x4000004000077882 */ /* 0x000fe20000000000 */
[----:B01----:R-:W-:Y:S01]  /*4220*/  IADD3 R6, -R2, 0xb, RZ ;  /* 0x0000000b02067810 */ /* 0x003fe20007ffe1ff */
[----:B------:R-:W-:-:S04]  /*4230*/  USHF.R.U32.HI UR6, URZ, 0x4, UR6 ;  /* 0x000000043f067899 */ /* 0x000fc80008011606 */
[----:B------:R-:W-:-:S04]  /*4240*/  ULOP3.LUT UR6, UR6, 0x3fff, URZ, 0xc0, !UPT ;  /* 0x00003fff06067892 */ /* 0x000fc8000f8ec03f */
[----:B------:R-:W-:-:S04]  /*4250*/  ULOP3.LUT UR6, UR6, 0x4000000, URZ, 0xfc, !UPT ;  /* 0x0400000006067892 */ /* 0x000fc8000f8efc3f */
[----:B------:R-:W-:-:S07]  /*4260*/  ULEA UR10, UR51, UR6, 0xb ;  /* 0x00000006330a7291 */ /* 0x000fce000f8e583f */
[----:B------:R-:W-:Y:S02]  /*4270*/  UMOV UR6, UR10 ;  /* 0x0000000a00067c82 */ /* 0x000fe40008000000 */
[----:B------:R-:W-:Y:S01]  /*4280*/  HGMMA.64x128x16.F32.BF16 R88, R156, gdesc[UR4].tnspB, R88, gsb0 ;  /* 0x41e000049c587df0 */ /* 0x000fe20008001858 */
[----:B------:R-:W-:Y:S01]  /*4290*/  UIADD3 UR6, UR10, 0x80, URZ ;  /* 0x000000800a067890 */ /* 0x000fe2000fffe03f */
[----:B------:R-:W-:Y:S01]  /*42a0*/  UMOV UR7, 0x40000040 ;  /* 0x4000004000077882 */ /* 0x000fe20000000000 */
[----:B------:R-:W-:Y:S02]  /*42b0*/  WARPGROUP.DEPBAR.LE gsb0, 0x0 ;  /* 0x00008000000079c5 */ /* 0x000fe40000010000 */
[----:B------:R-:W-:-:S07]  /*42c0*/  WARPGROUP.ARRIVE ;  /* 0x00000000000079c5 */ /* 0x000fce0000000000 */
        /* <DEDUP_REMOVED lines=30> */
[----:B------:R-:W-:Y:S03]  /*44b0*/  HGMMA.64x128x16.F32.BF16 R88, R184, gdesc[UR4].tnspB, R88, gsb0 ;  /* 0x41e00004b8587df0 */ /* 0x000fe60008001858 */
[----:B------:R-:W-:Y:S02]  /*44c0*/  WARPGROUP.DEPBAR.LE gsb0, 0x0 ;  /* 0x00008000000079c5 */ /* 0x000fe40000010000 */
[----:B------:R0:W-:Y:S06]  /*44d0*/  BAR.ARV R6, 0x100 ;  /* 0x000400060000751d */ /* 0x0001ec0000002000 */
[----:B------:R-:W-:Y:S05]  /*44e0*/  @!P0 BRA `(.L_x_6537) ;  /* 0x0000000000048947 */ /* 0x000fea0003800000 */
[----:B------:R-:W-:Y:S01]  /*44f0*/  BPT.TRAP 0x1 ;  /* 0x000000040000795c */ /* 0x000fe20000300000 */
.L_x_6537:
        /* <DEDUP_REMOVED lines=82> */
[----:B------:R-:W-:-:S04]  /*4a20*/  ULEA UR6, UR43, UR39, 0x3 ;  /* 0x000000272b067291 */ /* 0x000fc8000f8e183f */
[----:B------:R-:W1:Y:S01]  /*4a30*/  MUFU.TANH R21, R21 ;  /* 0x0000001500157308 */ /* 0x000e620000002400 */
[----:B--2---:R-:W-:Y:S01]  /*4a40*/  FMNMX.FTZ R10, R15, R10, !PT ;  /* 0x0000000a0f0a7209 */ /* 0x004fe20007810000 */
[----:B------:R-:W-:-:S04]  /*4a50*/  UIADD3 UR6, UR6, 0x28840, URZ ;  /* 0x0002884006067890 */ /* 0x000fc8000fffe03f */
[----:B------:R-:W-:Y:S02]  /*4a60*/  UPRMT UR6, UR37, 0x654, UR6 ;  /* 0x0000065425067896 */ /* 0x000fe40008000006 */
[----:B------:R-:W2:Y:S01]  /*4a70*/  MUFU.TANH R169, R169 ;  /* 0x000000a900a97308 */ /* 0x000ea20000002400 */
[----:B0-----:R-:W-:-:S06]  /*4a80*/  FMNMX.FTZ R6, R167, R6, !PT ;  /* 0x00000006a7067209 */ /* 0x001fcc0007810000 */
[----:B------:R-:W-:Y:S01]  /*4a90*/  SYNCS.ARRIVE.TRANS64.RED.A1T0 RZ, [UR6], RZ ;  /* 0x000000ffffff79a7 */ /* 0x000fe20008100406 */
        /* <DEDUP_REMOVED lines=103> */
[----:B-1----:R-:W-:Y:S02]  /*5110*/  FMNMX.FTZ R12, R211, R6, !PT ;  /* 0x00000006d30c7209 */ /* 0x002fe40007810000 */
[----:B------:R-:W1:Y:S03]  /*5120*/  LDC R6, c[0x0][0x988] ;  /* 0x00026200ff067b82 */ /* 0x000e660000000800 */
[----:B------:R-:W3:Y:S01]  /*5130*/  SHFL.BFLY PT, R7, R12, 0x2, 0x1f ;  /* 0x0c401f000c077f89 */ /* 0x000ee200000e0000 */
[----:B--2---:R-:W-:-:S04]  /*5140*/  FMNMX.FTZ R10, R83, R10, !PT ;  /* 0x0000000a530a7209 */ /* 0x004fc80007810000 */
[----:B0-----:R-:W-:-:S05]  /*5150*/  FMNMX.FTZ R10, R85, R10, !PT ;  /* 0x0000000a550a7209 */ /* 0x001fca0007810000 */
[----:B------:R-:W0:Y:S01]  /*5160*/  SHFL.BFLY PT, R9, R10, 0x2, 0x1f ;  /* 0x0c401f000a097f89 */ /* 0x000e2200000e0000 */
[----:B---3--:R-:W-:-:S05]  /*5170*/  FMNMX.FTZ R14, R12, R7, !PT ;  /* 0x000000070c0e7209 */ /* 0x008fca0007810000 */
        /* <DEDUP_REMOVED lines=10> */
[-CC-:B------:R-:W-:Y:S01]  /*5220*/  FFMA.FTZ R160, R165, R6.reuse, -R10.reuse ;  /* 0x00000006a5a07223 */ /* 0x180fe2000001080a */
[-CC-:B------:R-:W-:Y:S01]  /*5230*/  FFMA.FTZ R69, R73, R6.reuse, -R10.reuse ;  /* 0x0000000649457223 */ /* 0x180fe2000001080a */
[-CC-:B------:R-:W-:Y:S01]  /*5240*/  FFMA.FTZ R161, R167, R6.reuse, -R10.reuse ;  /* 0x00000006a7a17223 */ /* 0x180fe2000001080a */
[----:B0-----:R-:W-:Y:S01]  /*5250*/  FMNMX.FTZ R9, R20, R9, !PT ;  /* 0x0000000914097209 */ /* 0x001fe20007810000 */
[-CC-:B------:R-:W-:Y:S01]  /*5260*/  FFMA.FTZ R162, R169, R6.reuse, -R10.reuse ;  /* 0x00000006a9a27223 */ /* 0x180fe2000001080a */
[-CC-:B------:R-:W-:Y:S01]  /*5270*/  FFMA.FTZ R164, R173, R6.reuse, -R10.reuse ;  /* 0x00000006ada47223 */ /* 0x180fe2000001080a */
[-CC-:B------:R-:W-:Y:S01]  /*5280*/  FFMA.FTZ R165, R175, R6.reuse, -R10.reuse ;  /* 0x00000006afa57223 */ /* 0x180fe2000001080a */
[-CC-:B------:R-:W-:Y:S01]  /*5290*/  FFMA.FTZ R166, R177, R6.reuse, -R10.reuse ;  /* 0x00000006b1a67223 */ /* 0x180fe2000001080a */
[----:B------:R-:W-:Y:S01]  /*52a0*/  FADD.FTZ R87, -R9, R5 ;  /* 0x0000000509577221 */ /* 0x000fe20000010100 */
[-CC-:B------:R-:W-:Y:S01]  /*52b0*/  FFMA.FTZ R73, R77, R6.reuse, -R10.reuse ;  /* 0x000000064d497223 */ /* 0x180fe2000001080a */
        /* <DEDUP_REMOVED lines=23> */
[----:B------:R0:W-:Y:S03]  /*5430*/  MUFU.EX2 R5, R24 ;  /* 0x0000001800057308 */ /* 0x0001e60000000800 */
        /* <DEDUP_REMOVED lines=12> */
[-CC-:B0-----:R-:W-:Y:S01]  /*5500*/  FFMA.FTZ R24, R33, R6.reuse, -R10.reuse ;  /* 0x0000000621187223 */ /* 0x181fe2000001080a */
        /* <DEDUP_REMOVED lines=8> */
[----:B------:R-:W0:Y:S01]  /*5590*/  MUFU.EX2 R157, R157 ;  /* 0x0000009d009d7308 */ /* 0x000e220000000800 */
[----:B-1----:R-:W-:Y:S01]  /*55a0*/  FFMA.FTZ R0, R5, R0, R156 ;  /* 0x0000000005007223 */ /* 0x002fe2000001009c */
        /* <DEDUP_REMOVED lines=10> */
[----:B------:R-:W-:-:S04]  /*5650*/  FFMA.FTZ R83, R83, R6, -R10 ;  /* 0x0000000653537223 */ /* 0x000fc8000001080a */
[----:B------:R-:W2:Y:S01]  /*5660*/  MUFU.EX2 R8, R8 ;  /* 0x0000000800087308 */ /* 0x000ea20000000800 */
[----:B0-----:R-:W-:-:S07]  /*5670*/  FFMA.FTZ R3, R4, R3, R157 ;  /* 0x0000000304037223 */ /* 0x001fce000001009d */
[----:B------:R-:W0:Y:S01]  /*5680*/  MUFU.EX2 R158, R158 ;  /* 0x0000009e009e7308 */ /* 0x000e220000000800 */
[----:B-1----:R-:W-:-:S07]  /*5690*/  FADD.FTZ R35, R87, R0 ;  /* 0x0000000057237221 */ /* 0x002fce0000010000 */
[----:B------:R-:W1:Y:S01]  /*56a0*/  MUFU.EX2 R11, R11 ;  /* 0x0000000b000b7308 */ /* 0x000e620000000800 */
[----:B--2---:R-:W-:-:S07]  /*56b0*/  FADD.FTZ R0, R8, R3 ;  /* 0x0000000308007221 */ /* 0x004fce0000010000 */
[----:B------:R-:W2:Y:S01]  /*56c0*/  MUFU.EX2 R159, R159 ;  /* 0x0000009f009f7308 */ /* 0x000ea20000000800 */
[----:B0-----:R-:W-:Y:S01]  /*56d0*/  FADD.FTZ R36, R158, R35 ;  /* 0x000000239e247221 */ /* 0x001fe20000010000 */
[----:B------:R-:W-:-:S06]  /*56e0*/  FFMA.FTZ R35, R55, R6, -R10 ;  /* 0x0000000637237223 */ /* 0x000fcc000001080a */
        /* <DEDUP_REMOVED lines=12> */
[-CC-:B------:R-:W-:Y:S01]  /*57b0*/  FFMA.FTZ R36, R57, R6.reuse, -R10.reuse ;  /* 0x0000000639247223 */ /* 0x180fe2000001080a */
[----:B------:R-:W-:-:S05]  /*57c0*/  FFMA.FTZ R10, R85, R6, -R10 ;  /* 0x00000006550a7223 */ /* 0x000fca000001080a */
        /* <DEDUP_REMOVED lines=106> */
.L_x_6538:
[----:B------:R-:W-:Y:S01]  /*5e70*/  ULEA UR6, UR51, UR39, 0x3 ;  /* 0x0000002733067291 */ /* 0x000fe2000f8e183f */
[----:B------:R-:W-:Y:S01]  /*5e80*/  ISETP.LT.AND P1, PT, RZ, UR52, PT ;  /* 0x00000034ff007c0c */ /* 0x000fe2000bf21270 */
[----:B------:R-:W-:Y:S01]  /*5e90*/  UIADD3 UR7, UR52, -0x1, URZ ;  /* 0xffffffff34077890 */ /* 0x000fe2000fffe03f */
[----:B------:R-:W-:Y:S01]  /*5ea0*/  F2FP.BF16.F32.PACK_AB R158, R159, R158 ;  /* 0x0000009e9f9e723e */ /* 0x000fe200000010ff */
[----:B------:R-:W-:Y:S01]  /*5eb0*/  UIADD3 UR6, UR6, 0x28860, URZ ;  /* 0x0002886006067890 */ /* 0x000fe2000fffe03f */
[----:B------:R-:W-:Y:S01]  /*5ec0*/  F2FP.BF16.F32.PACK_AB R160, R161, R160 ;  /* 0x000000a0a1a0723e */ /* 0x000fe200000010ff */
[----:B------:R-:W-:Y:S01]  /*5ed0*/  UMOV UR53, UR44 ;  /* 0x0000002c00357c82 */ /* 0x000fe20008000000 */
[----:B------:R-:W-:Y:S01]  /*5ee0*/  UMOV UR51, UR43 ;  /* 0x0000002b00337c82 */ /* 0x000fe20008000000 */
[----:B------:R-:W-:Y:S01]  /*5ef0*/  UPRMT UR6, UR37, 0x654, UR6 ;  /* 0x0000065425067896 */ /* 0x000fe20008000006 */
[----:B------:R-:W-:Y:S01]  /*5f00*/  F2FP.BF16.F32.PACK_AB R162, R163, R162 ;  /* 0x000000a2a3a2723e */ /* 0x000fe200000010ff */
[----:B------:R-:W-:Y:S01]  /*5f10*/  UMOV UR52, UR7 ;  /* 0x0000000700347c82 */ /* 0x000fe20008000000 */
[----:B------:R-:W-:Y:S01]  /*5f20*/  F2FP.BF16.F32.PACK_AB R164, R165, R164 ;  /* 0x000000a4a5a4723e */ /* 0x000fe200000010ff */
[-C--:B------:R-:W-:Y:S01]  /*5f30*/  FMUL.FTZ R88, R88, R5.reuse ;  /* 0x0000000558587220 */ /* 0x080fe20000410000 */
[----:B------:R-:W-:Y:S01]  /*5f40*/  F2FP.BF16.F32.PACK_AB R166, R167, R166 ;  /* 0x000000a6a7a6723e */ /* 0x000fe200000010ff */
[-C--:B------:R-:W-:Y:S01]  /*5f50*/  FMUL.FTZ R89, R89, R5.reuse ;  /* 0x0000000559597220 */ /* 0x080fe20000410000 */
[----:B------:R-:W-:Y:S01]  /*5f60*/  F2FP.BF16.F32.PACK_AB R168, R169, R168 ;  /* 0x000000a8a9a8723e */ /* 0x000fe200000010ff */
[-C--:B------:R-:W-:Y:S01]  /*5f70*/  FMUL.FTZ R92, R92, R5.reuse ;  /* 0x000000055c5c7220 */ /* 0x080fe20000410000 */
[----:B------:R-:W-:Y:S01]  /*5f80*/  SYNCS.ARRIVE.TRANS64.RED.A1T0 RZ, [UR6], RZ ;  /* 0x000000ffffff79a7 */ /* 0x000fe20008100406 */
[----:B------:R-:W-:Y:S01]  /*5f90*/  F2FP.BF16.F32.PACK_AB R170, R171, R170 ;  /* 0x000000aaabaa723e */ /* 0x000fe200000010ff */
[-C--:B------:R-:W-:Y:S01]  /*5fa0*/  FMUL.FTZ R93, R93, R5.reuse ;  /* 0x000000055d5d7220 */ /* 0x080fe20000410000 */
        /* <DEDUP_REMOVED lines=87> */
[----:B------:R-:W-:Y:S06]  /*6520*/  @P1 BRA `(.L_x_6539) ;  /* 0xffffffd800001947 */ /* 0x000fec000383ffff */
.L_x_6528:
[----:B------:R-:W-:Y:S06]  /*6530*/  BAR.ARV 0x8, 0x180 ;  /* 0x0206000000007b1d */ /* 0x000fec0000002000 */
[----:B------:R-:W-:Y:S05]  /*6540*/  @!P0 BRA `(.L_x_6540) ;  /* 0x0000000000048947 */ /* 0x000fea0003800000 */
[----:B------:R-:W-:Y:S01]  /*6550*/  BPT.TRAP 0x1 ;  /* 0x000000040000795c */ /* 0x000fe20000300000 */
.L_x_6540:
[----:B------:R-:W-:Y:S01]  /*6560*/  ULEA UR10, UR43, UR39, 0x3 ;  /* 0x000000272b0a7291 */ /* 0x000fe2000f8e183f */
[----:B------:R-:W-:-:S05]  /*6570*/  IMAD.U32 R4, RZ, RZ, UR44 ;  /* 0x0000002cff047e24 */ /* 0x000fca000f8e00ff */
[----:B------:R-:W-:-:S04]  /*6580*/  SHF.L.U32 R4, R4, 0x1f, RZ ;  /* 0x0000001f04047819 */ /* 0x000fc800000006ff */
[----:B------:R0:W1:Y:S01]  /*6590*/  SYNCS.PHASECHK.TRANS64.TRYWAIT P1, [UR10+0x28850], R4 ;  /* 0x02885004ff0075a7 */ /* 0x000062000802014a */
[----:B------:R-:W-:Y:S05]  /*65a0*/  @!P0 BRA `(.L_x_6541) ;  /* 0x0000000000048947 */ /* 0x000fea0003800000 */
[----:B------:R-:W-:Y:S01]  /*65b0*/  BPT.TRAP 0x1 ;  /* 0x000000040000795c */ /* 0x000fe20000300000 */
.L_x_6541:
[----:B-1----:R-:W-:Y:S05]  /*65c0*/  @P1 BRA `(.L_x_6542) ;  /* 0x0000000000081947 */ /* 0x002fea0003800000 */
[----:B------:R-:W1:Y:S02]  /*65d0*/  SYNCS.PHASECHK.TRANS64.TRYWAIT P1, [UR10+0x28850], R4 ;  /* 0x02885004ff0075a7 */ /* 0x000e64000802014a */
[----:B-1----:R-:W-:Y:S05]  /*65e0*/  @!P1 BRA `(.L_x_6543) ;  /* 0x0000005400d49947 */ /* 0x002fea0003800000 */
.L_x_6542:
[----:B------:R-:W-:Y:S01]  /*65f0*/  UIADD3 UR4, UR39, 0x400, URZ ;  /* 0x0000040027047890 */ /* 0x000fe2000fffe03f */
[----:B------:R-:W-:Y:S01]  /*6600*/  WARPGROUP.ARRIVE ;  /* 0x00000000000079c5 */ /* 0x000fe20000000000 */
[----:B------:R-:W-:Y:S01]  /*6610*/  UMOV UR7, 0x40000040 ;  /* 0x4000004000077882 */ /* 0x000fe20000000000 */
[----:B-1----:R-:W1:Y:S01]  /*6620*/  SHFL.BFLY PT, R5, R0, 0x2, 0x1f ;  /* 0x0c401f0000057f89 */ /* 0x002e6200000e0000 */
[----:B------:R-:W-:Y:S01]  /*6630*/  USHF.R.U32.HI UR4, URZ, 0x4, UR4 ;  /* 0x000000043f047899 */ /* 0x000fe20008011604 */
[----:B------:R-:W-:Y:S02]  /*6640*/  MOV R61, RZ ;  /* 0x000000ff003d7202 */ /* 0x000fe40000000f00 */
[----:B0-----:R-:W0:Y:S01]  /*6650*/  SHFL.BFLY PT, R4, R3, 0x2, 0x1f ;  /* 0x0c401f0003047f89 */ /* 0x001e2200000e0000 */
[----:B------:R-:W-:-:S04]  /*6660*/  ULOP3.LUT UR4, UR4, 0x3fff, URZ, 0xc0, !UPT ;  /* 0x00003fff04047892 */ /* 0x000fc8000f8ec03f */
[----:B------:R-:W-:-:S04]  /*6670*/  ULOP3.LUT UR4, UR4, 0x4000000, URZ, 0xfc, !UPT ;  /* 0x0400000004047892 */ /* 0x000fc8000f8efc3f */
[----:B------:R-:W-:-:S07]  /*6680*/  ULEA UR4, UR43, UR4, 0xb ;  /* 0x000000042b047291 */ /* 0x000fce000f8e583f */
[----:B------:R-:W-:Y:S02]  /*6690*/  UMOV UR6, UR4 ;  /* 0x0000000400067c82 */ /* 0x000fe40008000000 */
[----:B------:R-:W-:Y:S01]  /*66a0*/  HGMMA.64x128x16.F32.BF16 R88, R156, gdesc[UR4].tnspB, R88, gsb0 ;  /* 0x41e000049c587df0 */ /* 0x000fe20008001858 */
[----:B------:R-:W-:Y:S01]  /*66b0*/  UIADD3 UR6, UR4, 0x80, URZ ;  /* 0x0000008004067890 */ /* 0x000fe2000fffe03f */
[----:B-1----:R-:W-:Y:S01]  /*66c0*/  FADD.FTZ R5, R5, R0 ;  /* 0x0000000005057221 */ /* 0x002fe20000010000 */
[----:B------:R-:W-:Y:S01]  /*66d0*/  UMOV UR7, 0x40000040 ;  /* 0x4000004000077882 */ /* 0x000fe20000000000 */
[----:B------:R-:W-:Y:S02]  /*66e0*/  IMAD.MOV.U32 R0, RZ, RZ, -0x800000 ;  /* 0xff800000ff007424 */ /* 0x000fe400078e00ff */
[----:B0-----:R-:W-:Y:S01]  /*66f0*/  FADD.FTZ R8, R4, R3 ;  /* 0x0000000304087221 */ /* 0x001fe20000010000 */
[----:B------:R-:W-:Y:S01]  /*6700*/  IMAD.MOV.U32 R3, RZ, RZ, -0x800000 ;  /* 0xff800000ff037424 */ /* 0x000fe200078e00ff */
[----:B------:R-:W0:Y:S04]  /*6710*/  SHFL.BFLY PT, R4, R5, 0x1, 0x1f ;  /* 0x0c201f0005047f89 */ /* 0x000e2800000e0000 */
[----:B------:R-:W1:Y:S01]  /*6720*/  SHFL.BFLY PT, R11, R8, 0x1, 0x1f ;  /* 0x0c201f00080b7f89 */ /* 0x000e6200000e0000 */
[----:B0-----:R-:W-:Y:S01]  /*6730*/  FADD.FTZ R13, R5, R4 ;  /* 0x00000004050d7221 */ /* 0x001fe20000010000 */
[----:B-1----:R-:W-:-:S04]  /*6740*/  FADD.FTZ R14, R8, R11 ;  /* 0x0000000b080e7221 */ /* 0x002fc80000010000 */
[----:B------:R-:W-:Y:S01]  /*6750*/  FSETP.NE.FTZ.AND P1, PT, R13, RZ, PT ;  /* 0x000000ff0d00720b */ /* 0x000fe20003f35000 */
[----:B------:R-:W-:Y:S01]  /*6760*/  IMAD.MOV.U32 R11, RZ, RZ, RZ ;  /* 0x000000ffff0b7224 */ /* 0x000fe200078e00ff */
        /* <DEDUP_REMOVED lines=36> */
[----:B------:R-:W-:Y:S01]  /*69b0*/  UIADD3 UR4, UR4, 0x380, URZ ;  /* 0x0000038004047890 */ /* 0x000fe2000fffe03f */
[----:B------:R-:W-:Y:S02]  /*69c0*/  WARPGROUP.DEPBAR.LE gsb0, 0x0 ;  /* 0x00008000000079c5 */ /* 0x000fe40000010000 */
[----:B------:R-:W-:-:S06]  /*69d0*/  WARPGROUP.ARRIVE ;  /* 0x00000000000079c5 */ /* 0x000fcc0000000000 */
[----:B------:R-:W-:Y:S01]  /*69e0*/  HGMMA.64x128x16.F32.BF16 R88, R180, gdesc[UR4].tnspB, R88, gsb0 ;  /* 0x41e00004b4587df0 */ /* 0x000fe20008001858 */
[----:B------:R-:W-:Y:S01]  /*69f0*/  UMOV UR6, UR4 ;  /* 0x0000000400067c82 */ /* 0x000fe20008000000 */
[----:B------:R-:W-:Y:S01]  /*6a00*/  UMOV UR7, 0x40000040 ;  /* 0x4000004000077882 */ /* 0x000fe20000000000 */
[----:B------:R-:W-:Y:S02]  /*6a10*/  WARPGROUP.DEPBAR.LE gsb0, 0x0 ;  /* 0x00008000000079c5 */ /* 0x000fe40000010000 */
[----:B------:R-:W-:-:S07]  /*6a20*/  WARPGROUP.ARRIVE ;  /* 0x00000000000079c5 */ /* 0x000fce0000000000 */
[----:B------:R-:W-:Y:S03]  /*6a30*/  HGMMA.64x128x16.F32.BF16 R88, R184, gdesc[UR4].tnspB, R88, gsb0 ;  /* 0x41e00004b8587df0 */ /* 0x000fe60008001858 */
[----:B------:R-:W-:Y:S02]  /*6a40*/  WARPGROUP.DEPBAR.LE gsb0, 0x0 ;  /* 0x00008000000079c5 */ /* 0x000fe40000010000 */
[----:B0-23--:R-:W-:Y:S05]  /*6a50*/  @!P0 BRA `(.L_x_6544) ;  /* 0x0000000000048947 */ /* 0x00dfea0003800000 */
[----:B------:R-:W-:Y:S01]  /*6a60*/  BPT.TRAP 0x1 ;  /* 0x000000040000795c */ /* 0x000fe20000300000 */
.L_x_6544:
[----:B------:R-:W0:Y:S01]  /*6a70*/  S2UR UR6, SR_SWINHI ;  /* 0x00000000000679c3 */ /* 0x000e220000002f00 */
[----:B------:R-:W-:Y:S01]  /*6a80*/  IMAD R9, R17, 0x40, R22 ;  /* 0x0000004011097824 */ /* 0x000fe200078e0216 */
[----:B------:R-:W-:Y:S01]  /*6a90*/  ULDC UR7, c[0x0][0xc44] ;  /* 0x0003110000077ab9 */ /* 0x000fe20000000800 */
[----:B------:R-:W-:Y:S01]  /*6aa0*/  FMUL.FTZ R62, R113, R61 ;  /* 0x0000003d713e7220 */ /* 0x000fe20000410000 */
[-C--:B------:R-:W-:Y:S01]  /*6ab0*/  FMUL.FTZ R113, R98, R11.reuse ;  /* 0x0000000b62717220 */ /* 0x080fe20000410000 */
[----:B------:R-:W-:Y:S01]  /*6ac0*/  FMUL.FTZ R98, R103, R11 ;  /* 0x0000000b67627220 */ /* 0x000fe20000410000 */
[----:B------:R-:W-:Y:S01]  /*6ad0*/  ULDC.64 UR8, c[0x0][0xb90] ;  /* 0x0002e40000087ab9 */ /* 0x000fe20000000a00 */
[----:B------:R-:W-:Y:S01]  /*6ae0*/  FMUL.FTZ R69, R108, R61 ;  /* 0x0000003d6c457220 */ /* 0x000fe20000410000 */
[----:B------:R-:W1:Y:S01]  /*6af0*/  LDC R59, c[0x0][0xbe8] ;  /* 0x0002fa00ff3b7b82 */ /* 0x000e620000000800 */
[-C--:B------:R-:W-:Y:S01]  /*6b00*/  FMUL.FTZ R108, R99, R11.reuse ;  /* 0x0000000b636c7220 */ /* 0x080fe20000410000 */
[----:B------:R-:W-:Y:S01]  /*6b10*/  FMUL.FTZ R99, R110, R11 ;  /* 0x0000000b6e637220 */ /* 0x000fe20000410000 */
[-C--:B------:R-:W-:Y:S01]  /*6b20*/  FMUL.FTZ R7, R92, R61.reuse ;  /* 0x0000003d5c077220 */ /* 0x080fe20000410000 */
[----:B------:R-:W-:Y:S01]  /*6b30*/  FMUL.FTZ R68, R109, R61 ;  /* 0x0000003d6d447220 */ /* 0x000fe20000410000 */
[-C--:B------:R-:W-:Y:S01]  /*6b40*/  FMUL.FTZ R92, R111, R11.reuse ;  /* 0x0000000b6f5c7220 */ /* 0x080fe20000410000 */
[-C--:B------:R-:W-:Y:S01]  /*6b50*/  FMUL.FTZ R109, R94, R11.reuse ;  /* 0x0000000b5e6d7220 */ /* 0x080fe20000410000 */
[----:B------:R-:W-:Y:S01]  /*6b60*/  FMUL.FTZ R94, R107, R11 ;  /* 0x0000000b6b5e7220 */ /* 0x000fe20000410000 */
[----:B------:R-:W2:Y:S01]  /*6b70*/  LDC R103, c[0x0][0xc38] ;  /* 0x00030e00ff677b82 */ /* 0x000ea20000000800 */
        /* <DEDUP_REMOVED lines=9> */
[-C--:B------:R-:W-:Y:S01]  /*6c10*/  FMUL.FTZ R72, R97, R61.reuse ;  /* 0x0000003d61487220 */ /* 0x080fe20000410000 */
[----:B------:R-:W-:Y:S01]  /*6c20*/  MOV R36, UR4 ;  /* 0x0000000400247c02 */ /* 0x000fe20008000f00 */
[----:B------:R-:W-:Y:S01]  /*6c30*/  IMAD.U32 R37, RZ, RZ, UR5 ;  /* 0x00000005ff257e24 */ /* 0x000fe2000f8e00ff */
[----:B------:R-:W-:Y:S01]  /*6c40*/  UIADD3 UR4, -UR40, URZ, URZ ;  /* 0x0000003f28047290 */ /* 0x000fe2000fffe13f */
[-C--:B------:R-:W-:Y:S01]  /*6c50*/  FMUL.FTZ R70, R101, R61.reuse ;  /* 0x0000003d65467220 */ /* 0x080fe20000410000 */
[----:B------:R-:W-:Y:S01]  /*6c60*/  FMUL.FTZ R64, R117, R61 ;  /* 0x0000003d75407220 */ /* 0x000fe20000410000 */
[----:B------:R-:W-:Y:S01]  /*6c70*/  IMAD.WIDE R4, R152, 0x2, R36 ;  /* 0x0000000298047825 */ /* 0x000fe200078e0224 */
[----:B------:R-:W-:-:S03]  /*6c80*/  UIMAD UR7, UR7, UR4, UR42 ;  /* 0x00000004070772a4 */ /* 0x000fc6000f8e022a */
[-C--:B------:R-:W-:Y:S01]  /*6c90*/  FMUL.FTZ R100, R91, R11.reuse ;  /* 0x0000000b5b647220 */ /* 0x080fe20000410000 */
[-C--:B------:R-:W-:Y:S01]  /*6ca0*/  FMUL.FTZ R105, R90, R11.reuse ;  /* 0x0000000b5a697220 */ /* 0x080fe20000410000 */
[----:B------:R-:W-:Y:S01]  /*6cb0*/  IMAD.WIDE R36, R9, 0x2, R36 ;  /* 0x0000000209247825 */ /* 0x000fe200078e0224 */
[C---:B------:R-:W-:Y:S01]  /*6cc0*/  IADD3 R31, P1, R4.reuse, 0x4040, RZ ;  /* 0x00004040041f7810 */ /* 0x040fe20007f3e0ff */
[----:B------:R-:W-:Y:S01]  /*6cd0*/  UIMAD.WIDE.U32 UR4, UR7, UR8, URZ ;  /* 0x00000008070472a5 */ /* 0x000fe2000f8e003f */
[----:B------:R-:W-:Y:S01]  /*6ce0*/  IADD3 R13, P6, R4, 0x20, RZ ;  /* 0x00000020040d7810 */ /* 0x000fe20007fde0ff */
[----:B------:R-:W-:Y:S01]  /*6cf0*/  FMUL.FTZ R104, R95, R11 ;  /* 0x0000000b5f687220 */ /* 0x000fe20000410000 */
[----:B------:R-:W-:Y:S01]  /*6d00*/  IADD3.X R43, RZ, R5, RZ, P1, !PT ;  /* 0x00000005ff2b7210 */ /* 0x000fe20000ffe4ff */
[-C--:B------:R-:W-:Y:S01]  /*6d10*/  FMUL.FTZ R117, R102, R11.reuse ;  /* 0x0000000b66757220 */ /* 0x080fe20000410000 */
[----:B-1----:R-:W-:Y:S01]  /*6d20*/  ISETP.NE.AND P1, PT, R59, 0x1, PT ;  /* 0x000000013b00780c */ /* 0x002fe20003f25270 */
[----:B------:R-:W-:Y:S01]  /*6d30*/  IMAD.X R15, RZ, RZ, R5, P6 ;  /* 0x000000ffff0f7224 */ /* 0x000fe200030e0605 */
[----:B------:R-:W-:Y:S01]  /*6d40*/  LOP3.LUT R12, R31, 0x380, RZ, 0xc0, !PT ;  /* 0x000003801f0c7812 */ /* 0x000fe200078ec0ff */
[-C--:B------:R-:W-:Y:S01]  /*6d50*/  FMUL.FTZ R101, R106, R11.reuse ;  /* 0x0000000b6a657220 */ /* 0x080fe20000410000 */
[----:B------:R-:W-:Y:S01]  /*6d60*/  IADD3 R35, P6, R36, 0x1000, RZ ;  /* 0x0000100024237810 */ /* 0x000fe20007fde0ff */
[-C--:B------:R-:W-:Y:S01]  /*6d70*/  FMUL.FTZ R88, R115, R11.reuse ;  /* 0x0000000b73587220 */ /* 0x080fe20000410000 */
[----:B------:R-:W-:Y:S01]  /*6d80*/  SHF.R.U64 R12, R12, 0x3, RZ ;  /* 0x000000030c0c7819 */ /* 0x000fe200000012ff */
[-C--:B------:R-:W-:Y:S01]  /*6d90*/  FMUL.FTZ R97, R114, R11.reuse ;  /* 0x0000000b72617220 */ /* 0x080fe20000410000 */
[----:B------:R-:W-:Y:S01]  /*6da0*/  IADD3 R45, P0, R4, 0x4060, RZ ;  /* 0x00004060042d7810 */ /* 0x000fe20007f1e0ff */
[----:B------:R-:W-:Y:S01]  /*6db0*/  FMUL.FTZ R90, R119, R11 ;  /* 0x0000000b775a7220 */ /* 0x000fe20000410000 */
[----:B------:R-:W-:Y:S01]  /*6dc0*/  LOP3.LUT R42, R12, R31, RZ, 0x3c, !PT ;  /* 0x0000001f0c2a7212 */ /* 0x000fe200078e3cff */
[----:B------:R-:W-:Y:S01]  /*6dd0*/  IMAD.U32 R12, RZ, RZ, UR4 ;  /* 0x00000004ff0c7e24 */ /* 0x000fe2000f8e00ff */
[----:B------:R-:W-:Y:S01]  /*6de0*/  LOP3.LUT R34, R35, 0x380, RZ, 0xc0, !PT ;  /* 0x0000038023227812 */ /* 0x000fe200078ec0ff */
[----:B------:R-:W-:Y:S01]  /*6df0*/  UIADD3 UR4, UR10, 0x28860, URZ ;  /* 0x000288600a047890 */ /* 0x000fe2000fffe03f */
[----:B------:R-:W-:Y:S01]  /*6e00*/  LOP3.LUT R9, R4, 0x380, RZ, 0xc0, !PT ;  /* 0x0000038004097812 */ /* 0x000fe200078ec0ff */
[----:B------:R-:W0:Y:S01]  /*6e10*/  @P1 LDC R110, c[0x0][0xbec] ;  /* 0x0002fb00ff6e1b82 */ /* 0x000e220000000800 */
[----:B------:R-:W-:Y:S01]  /*6e20*/  LOP3.LUT R44, R45, 0x380, RZ, 0xc0, !PT ;  /* 0x000003802d2c7812 */ /* 0x000fe200078ec0ff */
[----:B------:R-:W-:Y:S01]  /*6e30*/  UPRMT UR4, UR37, 0x654, UR4 ;  /* 0x0000065425047896 */ /* 0x000fe20008000004 */
[----:B------:R-:W-:Y:S01]  /*6e40*/  SHF.R.U64 R34, R34, 0x3, RZ ;  /* 0x0000000322227819 */ /* 0x000fe200000012ff */
[-C--:B------:R-:W-:Y:S01]  /*6e50*/  FMUL.FTZ R95, R118, R11.reuse ;  /* 0x0000000b765f7220 */ /* 0x080fe20000410000 */
[----:B------:R-:W-:Y:S01]  /*6e60*/  SHF.R.U64 R9, R9, 0x3, RZ ;  /* 0x0000000309097819 */ /* 0x000fe200000012ff */
[-C--:B------:R-:W-:Y:S01]  /*6e70*/  FMUL.FTZ R80, R123, R11.reuse ;  /* 0x0000000b7b507220 */ /* 0x080fe20000410000 */
[----:B------:R-:W-:Y:S01]  /*6e80*/  SHF.R.U64 R44, R44, 0x3, RZ ;  /* 0x000000032c2c7819 */ /* 0x000fe200000012ff */
[----:B------:R-:W1:Y:S01]  /*6e90*/  @P1 LDC R111, c[0x0][0xbf0] ;  /* 0x0002fc00ff6f1b82 */ /* 0x000e620000000800 */
[----:B------:R-:W-:Y:S01]  /*6ea0*/  IADD3 R29, P2, R4, 0x4020, RZ ;  /* 0x00004020041d7810 */ /* 0x000fe20007f5e0ff */
[-C--:B------:R-:W-:Y:S01]  /*6eb0*/  FMUL.FTZ R93, R122, R11.reuse ;  /* 0x0000000b7a5d7220 */ /* 0x080fe20000410000 */
[C---:B------:R-:W-:Y:S01]  /*6ec0*/  IADD3 R27, P3, R4.reuse, 0x4000, RZ ;  /* 0x00004000041b7810 */ /* 0x040fe20007f7e0ff */
[-C--:B------:R-:W-:Y:S01]  /*6ed0*/  FMUL.FTZ R79, R127, R11.reuse ;  /* 0x0000000b7f4f7220 */ /* 0x080fe20000410000 */
[----:B------:R-:W-:Y:S01]  /*6ee0*/  IADD3 R25, P4, R4, 0x60, RZ ;  /* 0x0000006004197810 */ /* 0x000fe20007f9e0ff */
[-C--:B------:R-:W-:Y:S01]  /*6ef0*/  FMUL.FTZ R86, R126, R11.reuse ;  /* 0x0000000b7e567220 */ /* 0x080fe20000410000 */
[----:B------:R-:W-:Y:S01]  /*6f00*/  IADD3 R21, P5, R4, 0x40, RZ ;  /* 0x0000004004157810 */ /* 0x000fe20007fbe0ff */
[----:B------:R-:W-:Y:S01]  /*6f10*/  FMUL.FTZ R76, R131, R11 ;  /* 0x0000000b834c7220 */ /* 0x000fe20000410000 */
[----:B------:R-:W-:Y:S01]  /*6f20*/  LOP3.LUT R34, R34, R35, RZ, 0x3c, !PT ;  /* 0x0000002322227212 */ /* 0x000fe200078e3cff */
[----:B------:R-:W-:Y:S01]  /*6f30*/  IMAD.X R35, RZ, RZ, R37, P6 ;  /* 0x000000ffff237224 */ /* 0x000fe200030e0625 */
[----:B------:R-:W-:Y:S01]  /*6f40*/  LOP3.LUT R4, R9, R4, RZ, 0x3c, !PT ;  /* 0x0000000409047212 */ /* 0x000fe200078e3cff */
[-C--:B------:R-:W-:Y:S01]  /*6f50*/  FMUL.FTZ R91, R130, R11.reuse ;  /* 0x0000000b825b7220 */ /* 0x080fe20000410000 */
[----:B------:R-:W-:Y:S01]  /*6f60*/  IADD3 R107, P6, R36, 0x7000, RZ ;  /* 0x00007000246b7810 */ /* 0x000fe20007fde0ff */
[-C--:B------:R-:W-:Y:S01]  /*6f70*/  FMUL.FTZ R78, R135, R11.reuse ;  /* 0x0000000b874e7220 */ /* 0x080fe20000410000 */
[----:B------:R-:W-:Y:S01]  /*6f80*/  IADD3 R96, RZ, -UR42, RZ ;  /* 0x8000002aff607c10 */ /* 0x000fe2000fffe0ff */
        /* <DEDUP_REMOVED lines=9> */
[----:B------:R-:W-:Y:S01]  /*7020*/  LOP3.LUT R44, R44, R45, RZ, 0x3c, !PT ;  /* 0x0000002d2c2c7212 */ /* 0x000fe200078e3cff */
[--C-:B------:R-:W-:Y:S01]  /*7030*/  IMAD.X R45, RZ, RZ, R5.reuse, P0 ;  /* 0x000000ffff2d7224 */ /* 0x100fe200000e0605 */
[-C--:B------:R-:W-:Y:S01]  /*7040*/  IADD3.X R11, RZ, R5.reuse, RZ, P4, !PT ;  /* 0x00000005ff0b7210 */ /* 0x080fe200027fe4ff */
[--C-:B------:R-:W-:Y:S01]  /*7050*/  IMAD.X R41, RZ, RZ, R5.reuse, P2 ;  /* 0x000000ffff297224 */ /* 0x100fe200010e0605 */
[----:B------:R-:W-:Y:S01]  /*7060*/  MOV R106, R4 ;  /* 0x00000004006a7202 */ /* 0x000fe20000000f00 */
[--C-:B------:R-:W-:Y:S01]  /*7070*/  IMAD.X R39, RZ, RZ, R5.reuse, P3 ;  /* 0x000000ffff277224 */ /* 0x100fe200018e0605 */
[----:B------:R-:W-:Y:S01]  /*7080*/  LOP3.LUT R10, R29, 0x380, RZ, 0xc0, !PT ;  /* 0x000003801d0a7812 */ /* 0x000fe200078ec0ff */
[----:B------:R-:W-:Y:S01]  /*7090*/  IMAD.X R9, RZ, RZ, R5, P5 ;  /* 0x000000ffff097224 */ /* 0x000fe200028e0605 */
[----:B------:R-:W-:Y:S01]  /*70a0*/  LOP3.LUT R5, R107, 0x380, RZ, 0xc0, !PT ;  /* 0x000003806b057812 */ /* 0x000fe200078ec0ff */
[----:B------:R-:W-:Y:S01]  /*70b0*/  SYNCS.ARRIVE.TRANS64.RED.A1T0 RZ, [UR4], RZ ;  /* 0x000000ffffff79a7 */ /* 0x000fe20008100404 */
[----:B--2---:R-:W-:Y:S01]  /*70c0*/  IMAD R96, R103, R96, UR41 ;  /* 0x0000002967607e24 */ /* 0x004fe2000f8e0260 */
[----:B------:R-:W-:Y:S01]  /*70d0*/  LOP3.LUT R8, R27, 0x380, RZ, 0xc0, !PT ;  /* 0x000003801b087812 */ /* 0x000fe200078ec0ff */
[----:B------:R-:W-:Y:S01]  /*70e0*/  USHF.R.S32.HI UR11, URZ, 0x1f, UR7 ;  /* 0x0000001f3f0b7899 */ /* 0x000fe20008011407 */
[----:B------:R-:W-:Y:S01]  /*70f0*/  F2FP.BF16.F32.PACK_AB R4, R20, R77 ;  /* 0x0000004d1404723e */ /* 0x000fe200000010ff */
[----:B------:R-:W-:Y:S01]  /*7100*/  USHF.R.S32.HI UR10, URZ, 0x1f, UR40 ;  /* 0x0000001f3f0a7899 */ /* 0x000fe20008011428 */
[----:B------:R-:W-:Y:S01]  /*7110*/  SHF.R.U64 R10, R10, 0x3, RZ ;  /* 0x000000030a0a7819 */ /* 0x000fe200000012ff */
[----:B------:R-:W-:Y:S01]  /*7120*/  UIMAD UR6, UR11, UR8, URZ ;  /* 0x000000080b0672a4 */ /* 0x000fe2000f8e023f */
[----:B------:R-:W2:Y:S01]  /*7130*/  LDC.64 R102, c[0x0][0xb98] ;  /* 0x0002e600ff667b82 */ /* 0x000ea20000000a00 */
[----:B------:R-:W-:Y:S01]  /*7140*/  SHF.R.U64 R20, R5, 0x3, RZ ;  /* 0x0000000305147819 */ /* 0x000fe200000012ff */
[----:B------:R-:W-:Y:S01]  /*7150*/  FMUL.FTZ R67, R112, R61 ;  /* 0x0000003d70437220 */ /* 0x000fe20000410000 */
[----:B------:R-:W-:Y:S01]  /*7160*/  SHF.R.U64 R8, R8, 0x3, RZ ;  /* 0x0000000308087819 */ /* 0x000fe200000012ff */
[----:B------:R-:W-:Y:S01]  /*7170*/  UIMAD UR6, UR7, UR9, UR6 ;  /* 0x00000009070672a4 */ /* 0x000fe2000f8e0206 */
[----:B------:R-:W-:Y:S01]  /*7180*/  LOP3.LUT R40, R10, R29, RZ, 0x3c, !PT ;  /* 0x0000001d0a287212 */ /* 0x000fe200078e3cff */
[----:B------:R-:W-:Y:S01]  /*7190*/  FMUL.FTZ R65, R116, R61 ;  /* 0x0000003d74417220 */ /* 0x000fe20000410000 */
[----:B------:R-:W-:Y:S01]  /*71a0*/  LOP3.LUT R20, R20, R107, RZ, 0x3c, !PT ;  /* 0x0000006b14147212 */ /* 0x000fe200078e3cff */
[----:B------:R-:W-:Y:S01]  /*71b0*/  IMAD R107, R96, 0x80, R16 ;  /* 0x00000080606b7824 */ /* 0x000fe200078e0210 */
[----:B------:R-:W-:Y:S01]  /*71c0*/  LOP3.LUT R10, R25, 0x380, RZ, 0xc0, !PT ;  /* 0x00000380190a7812 */ /* 0x000fe200078ec0ff */
[----:B------:R-:W-:Y:S01]  /*71d0*/  UIADD3 UR6, UR5, UR6, URZ ;  /* 0x0000000605067290 */ /* 0x000fe2000fffe03f */
[----:B------:R-:W-:Y:S01]  /*71e0*/  LOP3.LUT R38, R8, R27, RZ, 0x3c, !PT ;  /* 0x0000001b08267212 */ /* 0x000fe200078e3cff */
[-C--:B------:R-:W-:Y:S01]  /*71f0*/  FMUL.FTZ R60, R121, R61.reuse ;  /* 0x0000003d793c7220 */ /* 0x080fe20000410000 */
[----:B------:R-:W-:Y:S01]  /*7200*/  LOP3.LUT R8, R13, 0x380, RZ, 0xc0, !PT ;  /* 0x000003800d087812 */ /* 0x000fe200078ec0ff */
[----:B------:R-:W-:Y:S01]  /*7210*/  FMUL.FTZ R63, R120, R61 ;  /* 0x0000003d783f7220 */ /* 0x000fe20000410000 */
[----:B------:R-:W-:Y:S01]  /*7220*/  MOV R77, R44 ;  /* 0x0000002c004d7202 */ /* 0x000fe20000000f00 */
[----:B0-----:R-:W-:Y:S01]  /*7230*/  @P1 IMAD.HI.U32 R44, R107, R110, RZ ;  /* 0x0000006e6b2c1227 */ /* 0x001fe200078e00ff */
[----:B------:R-:W-:-:S03]  /*7240*/  SHF.R.U64 R10, R10, 0x3, RZ ;  /* 0x000000030a0a7819 */ /* 0x000fc600000012ff */
[----:B------:R-:W-:Y:S01]  /*7250*/  FMUL.FTZ R51, R125, R61 ;  /* 0x0000003d7d337220 */ /* 0x000fe20000410000 */
[----:B------:R-:W-:Y:S01]  /*7260*/  SHF.R.U64 R8, R8, 0x3, RZ ;  /* 0x0000000308087819 */ /* 0x000fe200000012ff */
[----:B------:R-:W-:Y:S01]  /*7270*/  IMAD.MOV.U32 R45, RZ, RZ, R107 ;  /* 0x000000ffff2d7224 */ /* 0x000fe200078e006b */
[----:B------:R-:W-:Y:S01]  /*7280*/  LOP3.LUT R10, R10, R25, RZ, 0x3c, !PT ;  /* 0x000000190a0a7212 */ /* 0x000fe200078e3cff */
[-C--:B------:R-:W-:Y:S01]  /*7290*/  FMUL.FTZ R58, R124, R61.reuse ;  /* 0x0000003d7c3a7220 */ /* 0x080fe20000410000 */
[----:B------:R-:W-:Y:S01]  /*72a0*/  IADD3 R25, P0, R36, 0x6000, RZ ;  /* 0x0000600024197810 */ /* 0x000fe20007f1e0ff */
[----:B------:R-:W-:Y:S01]  /*72b0*/  FMUL.FTZ R52, R129, R61 ;  /* 0x0000003d81347220 */ /* 0x000fe20000410000 */
[----:B-1----:R-:W-:Y:S01]  /*72c0*/  @P1 SHF.R.U32.HI R45, RZ, R111, R44 ;  /* 0x0000006fff2d1219 */ /* 0x002fe2000001162c */
[----:B------:R-:W-:Y:S01]  /*72d0*/  FMUL.FTZ R57, R128, R61 ;  /* 0x0000003d80397220 */ /* 0x000fe20000410000 */
[----:B------:R-:W-:Y:S01]  /*72e0*/  F2FP.BF16.F32.PACK_AB R6, R6, R7 ;  /* 0x000000070606723e */ /* 0x000fe200000010ff */
[----:B------:R-:W-:Y:S01]  /*72f0*/  FMUL.FTZ R49, R133, R61 ;  /* 0x0000003d85317220 */ /* 0x000fe20000410000 */
[----:B------:R-:W-:Y:S01]  /*7300*/  LOP3.LUT R14, R8, R13, RZ, 0x3c, !PT ;  /* 0x0000000d080e7212 */ /* 0x000fe200078e3cff */
[----:B------:R-:W-:Y:S01]  /*7310*/  IMAD.U32 R13, RZ, RZ, UR5 ;  /* 0x00000005ff0d7e24 */ /* 0x000fe2000f8e00ff */
[----:B------:R-:W-:Y:S01]  /*7320*/  F2FP.BF16.F32.PACK_AB R5, R100, R105 ;  /* 0x000000696405723e */ /* 0x000fe200000010ff */
[----:B------:R-:W-:Y:S01]  /*7330*/  ULDC.64 UR4, c[0x0][0xb88] ;  /* 0x0002e20000047ab9 */ /* 0x000fe20000000a00 */
[----:B------:R-:W-:Y:S01]  /*7340*/  F2FP.BF16.F32.PACK_AB R7, R104, R109 ;  /* 0x0000006d6807723e */ /* 0x000fe200000010ff */
[----:B------:R-:W-:Y:S01]  /*7350*/  BAR.SYNC.DEFER_BLOCKING 0x1, 0x100 ;  /* 0x0044000000007b1d */ /* 0x000fe20000010000 */
[----:B------:R-:W-:Y:S01]  /*7360*/  MOV R13, UR6 ;  /* 0x00000006000d7c02 */ /* 0x000fe20008000f00 */
[-C--:B------:R-:W-:Y:S01]  /*7370*/  FMUL.FTZ R56, R132, R61.reuse ;  /* 0x0000003d84387220 */ /* 0x080fe20000410000 */
[----:B------:R-:W-:Y:S01]  /*7380*/  LOP3.LUT R24, R25, 0x380, RZ, 0xc0, !PT ;  /* 0x0000038019187812 */ /* 0x000fe200078ec0ff */
[----:B------:R-:W-:Y:S01]  /*7390*/  FMUL.FTZ R50, R137, R61 ;  /* 0x0000003d89327220 */ /* 0x000fe20000410000 */
[----:B------:R-:W-:Y:S01]  /*73a0*/  MOV R105, R38 ;  /* 0x0000002600697202 */ /* 0x000fe20000000f00 */
[----:B------:R-:W-:Y:S01]  /*73b0*/  IMAD.MOV R38, RZ, RZ, -R45 ;  /* 0x000000ffff267224 */ /* 0x000fe200078e0a2d */
[----:B------:R-:W-:Y:S01]  /*73c0*/  SHF.R.U64 R24, R24, 0x3, RZ ;  /* 0x0000000318187819 */ /* 0x000fe200000012ff */
[----:B--2---:R-:W-:Y:S01]  /*73d0*/  IMAD.WIDE.U32 R12, R102, UR40, R12 ;  /* 0x00000028660c7c25 */ /* 0x004fe2000f8e000c */
[----:B------:R-:W-:Y:S01]  /*73e0*/  LOP3.LUT R8, R21, 0x380, RZ, 0xc0, !PT ;  /* 0x0000038015087812 */ /* 0x000fe200078ec0ff */
[----:B------:R-:W-:Y:S01]  /*73f0*/  ULDC UR6, c[0x0][0xa88] ;  /* 0x0002a20000067ab9 */ /* 0x000fe20000000800 */
[----:B------:R-:W-:Y:S01]  /*7400*/  LOP3.LUT R24, R24, R25, RZ, 0x3c, !PT ;  /* 0x0000001918187212 */ /* 0x000fe200078e3cff */
[----:B------:R-:W-:Y:S01]  /*7410*/  IMAD.X R25, RZ, RZ, R37, P0 ;  /* 0x000000ffff197224 */ /* 0x000fe200000e0625 */
[----:B------:R-:W-:Y:S01]  /*7420*/  IADD3 R29, P3, R36, 0x4000, RZ ;  /* 0x00004000241d7810 */ /* 0x000fe20007f7e0ff */
[-C--:B------:R-:W-:Y:S01]  /*7430*/  FMUL.FTZ R55, R136, R61.reuse ;  /* 0x0000003d88377220 */ /* 0x080fe20000410000 */
[----:B------:R-:W-:Y:S01]  /*7440*/  SHF.R.S32.HI R39, RZ, 0x1f, R45 ;  /* 0x0000001fff277819 */ /* 0x000fe2000001142d */
[-C--:B------:R-:W-:Y:S01]  /*7450*/  FMUL.FTZ R47, R141, R61.reuse ;  /* 0x0000003d8d2f7220 */ /* 0x080fe20000410000 */
[----:B------:R-:W-:Y:S01]  /*7460*/  IADD3 R12, P0, R45, R12, RZ ;  /* 0x0000000c2d0c7210 */ /* 0x000fe20007f1e0ff */
[-C--:B------:R-:W-:Y:S01]  /*7470*/  FMUL.FTZ R54, R140, R61.reuse ;  /* 0x0000003d8c367220 */ /* 0x080fe20000410000 */
[----:B------:R-:W-:Y:S01]  /*7480*/  SHF.R.U64 R8, R8, 0x3, RZ ;  /* 0x0000000308087819 */ /* 0x000fe200000012ff */
[-C--:B------:R-:W-:Y:S01]  /*7490*/  FMUL.FTZ R48, R145, R61.reuse ;  /* 0x0000003d91307220 */ /* 0x080fe20000410000 */
[----:B------:R-:W-:Y:S01]  /*74a0*/  IADD3 R27, P2, R36, 0x5000, RZ ;  /* 0x00005000241b7810 */ /* 0x000fe20007f5e0ff */
[----:B------:R-:W-:Y:S01]  /*74b0*/  FMUL.FTZ R53, R144, R61 ;  /* 0x0000003d90357220 */ /* 0x000fe20000410000 */
[----:B------:R-:W-:Y:S01]  /*74c0*/  LOP3.LUT R28, R29, 0x380, RZ, 0xc0, !PT ;  /* 0x000003801d1c7812 */ /* 0x000fe200078ec0ff */
[----:B------:R0:W-:Y:S01]  /*74d0*/  STSM.16.M88.4 [R106], R4 ;  /* 0x000000046a007844 */ /* 0x0001e20000000200 */
[----:B------:R-:W-:Y:S01]  /*74e0*/  LOP3.LUT R8, R8, R21, RZ, 0x3c, !PT ;  /* 0x0000001508087212 */ /* 0x000fe200078e3cff */
[-C--:B------:R-:W-:Y:S01]  /*74f0*/  FMUL.FTZ R46, R149, R61.reuse ;  /* 0x0000003d952e7220 */ /* 0x080fe20000410000 */
[----:B------:R-:W-:Y:S01]  /*7500*/  LOP3.LUT R26, R27, 0x380, RZ, 0xc0, !PT ;  /* 0x000003801b1a7812 */ /* 0x000fe200078ec0ff */
[----:B------:R-:W-:Y:S01]  /*7510*/  FMUL.FTZ R61, R148, R61 ;  /* 0x0000003d943d7220 */ /* 0x000fe20000410000 */
[----:B------:R-:W-:Y:S01]  /*7520*/  MOV R104, R40 ;  /* 0x0000002800687202 */ /* 0x000fe20000000f00 */
[----:B------:R-:W-:Y:S01]  /*7530*/  ULDC.64 UR8, c[0x0][0xae8] ;  /* 0x0002ba0000087ab9 */ /* 0x000fe20000000a00 */
[----:B------:R-:W-:-:S02]  /*7540*/  MOV R15, R14 ;  /* 0x0000000e000f7202 */ /* 0x000fc40000000f00 */
[----:B------:R-:W-:Y:S02]  /*7550*/  SHF.R.U64 R28, R28, 0x3, RZ ;  /* 0x000000031c1c7819 */ /* 0x000fe400000012ff */
[----:B------:R-:W-:Y:S02]  /*7560*/  LEA R41, R96, R19, 0x7 ;  /* 0x0000001360297211 */ /* 0x000fe400078e38ff */
[----:B------:R-:W-:Y:S02]  /*7570*/  MOV R14, R8 ;  /* 0x00000008000e7202 */ /* 0x000fe40000000f00 */
[----:B------:R-:W-:Y:S01]  /*7580*/  SHF.R.U64 R26, R26, 0x3, RZ ;  /* 0x000000031a1a7819 */ /* 0x000fe200000012ff */
[----:B0-----:R-:W-:Y:S01]  /*7590*/  IMAD R4, R102, UR10, RZ ;  /* 0x0000000a66047c24 */ /* 0x001fe2000f8e02ff */
[----:B------:R-:W-:Y:S01]  /*75a0*/  MOV R106, R10 ;  /* 0x0000000a006a7202 */ /* 0x000fe20000000f00 */
[----:B------:R-:W-:Y:S01]  /*75b0*/  IMAD R11, R59, R38, R107 ;  /* 0x000000263b0b7224 */ /* 0x000fe200078e026b */
[----:B------:R-:W-:Y:S01]  /*75c0*/  F2FP.BF16.F32.PACK_AB R5, R108, R113 ;  /* 0x000000716c05723e */ /* 0x000fe200000010ff */
[----:B------:R-:W-:Y:S01]  /*75d0*/  IMAD R103, R103, UR40, R4 ;  /* 0x0000002867677c24 */ /* 0x000fe2000f8e0204 */
[----:B------:R-:W-:-:S02]  /*75e0*/  F2FP.BF16.F32.PACK_AB R4, R72, R75 ;  /* 0x0000004b4804723e */ /* 0x000fc400000010ff */
[----:B------:R-:W-:Y:S02]  /*75f0*/  SHF.R.S32.HI R10, RZ, 0x1f, R11 ;  /* 0x0000001fff0a7819 */ /* 0x000fe4000001140b */
[----:B------:R-:W-:Y:S02]  /*7600*/  IADD3.X R13, R39, R13, R103, P0, !PT ;  /* 0x0000000d270d7210 */ /* 0x000fe400007fe467 */
[----:B------:R-:W-:Y:S01]  /*7610*/  F2FP.BF16.F32.PACK_AB R6, R70, R73 ;  /* 0x000000494606723e */ /* 0x000fe200000010ff */
[----:B------:R-:W-:Y:S01]  /*7620*/  IMAD R10, R10, UR4, RZ ;  /* 0x000000040a0a7c24 */ /* 0x000fe2000f8e02ff */
[----:B------:R-:W-:Y:S01]  /*7630*/  F2FP.BF16.F32.PACK_AB R7, R98, R117 ;  /* 0x000000756207723e */ /* 0x000fe200000010ff */
[C---:B------:R-:W-:Y:S01]  /*7640*/  IMAD.WIDE.U32 R12, R11.reuse, UR4, R12 ;  /* 0x000000040b0c7c25 */ /* 0x040fe2000f8e000c */
[----:B------:R-:W-:Y:S02]  /*7650*/  F2FP.BF16.F32.PACK_AB R8, R66, R71 ;  /* 0x000000474208723e */ /* 0x000fe400000010ff */
[----:B------:R-:W-:Y:S01]  /*7660*/  LOP3.LUT R28, R28, R29, RZ, 0x3c, !PT ;  /* 0x0000001d1c1c7212 */ /* 0x000fe200078e3cff */
[----:B------:R-:W-:Y:S01]  /*7670*/  IMAD R39, R11, UR5, R10 ;  /* 0x000000050b277c24 */ /* 0x000fe2000f8e020a */
[----:B------:R0:W-:Y:S01]  /*7680*/  STSM.16.M88.4 [R15], R4 ;  /* 0x000000040f007844 */ /* 0x0001e20000000200 */
[----:B------:R-:W-:Y:S01]  /*7690*/  ULDC.64 UR4, c[0x0][0xb50] ;  /* 0x0002d40000047ab9 */ /* 0x000fe20000000a00 */
[----:B------:R-:W-:Y:S01]  /*76a0*/  IMAD R66, R59, UR6, RZ ;  /* 0x000000063b427c24 */ /* 0x000fe2000f8e02ff */
[----:B------:R-:W-:-:S02]  /*76b0*/  IADD3.X R29, RZ, R37, RZ, P3, !PT ;  /* 0x00000025ff1d7210 */ /* 0x000fc40001ffe4ff */
[----:B------:R-:W-:Y:S02]  /*76c0*/  LOP3.LUT P0, RZ, R154, 0x3, RZ, 0xc0, !PT ;  /* 0x000000039aff7812 */ /* 0x000fe4000780c0ff */
[----:B------:R-:W-:Y:S02]  /*76d0*/  F2FP.BF16.F32.PACK_AB R9, R94, R101 ;  /* 0x000000655e09723e */ /* 0x000fe400000010ff */
[----:B------:R-:W-:Y:S02]  /*76e0*/  F2FP.BF16.F32.PACK_AB R10, R68, R69 ;  /* 0x00000045440a723e */ /* 0x000fe400000010ff */
[----:B------:R-:W-:Y:S02]  /*76f0*/  F2FP.BF16.F32.PACK_AB R11, R92, R99 ;  /* 0x000000635c0b723e */ /* 0x000fe400000010ff */
[----:B------:R-:W-:Y:S02]  /*7700*/  LEA R38, P3, R12, UR4, 0x2 ;  /* 0x000000040c267c11 */ /* 0x000fe4000f8610ff */
[----:B------:R-:W-:Y:S01]  /*7710*/  LOP3.LUT R26, R26, R27, RZ, 0x3c, !PT ;  /* 0x0000001b1a1a7212 */ /* 0x000fe200078e3cff */
[----:B0-----:R-:W-:Y:S01]  /*7720*/  VIADD R5, R41, 0x8 ;  /* 0x0000000829057836 */ /* 0x001fe20000000000 */
[----:B------:R0:W-:Y:S01]  /*7730*/  STSM.16.M88.4 [R14], R8 ;  /* 0x000000080e007844 */ /* 0x0001e20000000200 */
[----:B------:R-:W-:Y:S01]  /*7740*/  IMAD.IADD R7, R13, 0x1, R39 ;  /* 0x000000010d077824 */ /* 0x000fe200078e0227 */
[----:B------:R-:W-:Y:S01]  /*7750*/  F2FP.BF16.F32.PACK_AB R4, R62, R67 ;  /* 0x000000433e04723e */ /* 0x000fe200000010ff */
[----:B------:R-:W-:Y:S01]  /*7760*/  IMAD.X R27, RZ, RZ, R37, P2 ;  /* 0x000000ffff1b7224 */ /* 0x000fe200010e0625 */
[-C--:B------:R-:W-:Y:S01]  /*7770*/  ISETP.GE.OR P2, PT, R41, R66.reuse, P0 ;  /* 0x000000422900720c */ /* 0x080fe20000746670 */
[----:B------:R-:W-:Y:S01]  /*7780*/  SHFL.IDX PT, R62, R38, 0x1, 0x1c1f ;  /* 0x003c1f00263e7f89 */ /* 0x000fe200000e0000 */
[----:B------:R-:W-:-:S02]  /*7790*/  ISETP.GE.OR P0, PT, R5, R66, P0 ;  /* 0x000000420500720c */ /* 0x000fc40000706670 */
[----:B------:R-:W-:Y:S02]  /*77a0*/  LEA.HI.X R39, R12, UR5, R7, 0x2, P3 ;  /* 0x000000050c277c11 */ /* 0x000fe400098f1407 */
[----:B------:R-:W-:Y:S02]  /*77b0*/  F2FP.BF16.F32.PACK_AB R5, R88, R97 ;  /* 0x000000615805723e */ /* 0x000fe400000010ff */
[----:B------:R-:W-:Y:S02]  /*77c0*/  F2FP.BF16.F32.PACK_AB R6, R64, R65 ;  /* 0x000000414006723e */ /* 0x000fe400000010ff */
[----:B------:R-:W-:Y:S01]  /*77d0*/  F2FP.BF16.F32.PACK_AB R7, R90, R95 ;  /* 0x0000005f5a07723e */ /* 0x000fe200000010ff */
[----:B------:R-:W-:Y:S01]  /*77e0*/  SHFL.IDX PT, R64, R38, RZ, 0x1c1f ;  /* 0x001c1fff26407589 */ /* 0x000fe200000e0000 */
[----:B------:R-:W-:Y:S02]  /*77f0*/  F2FP.BF16.F32.PACK_AB R12, R60, R63 ;  /* 0x0000003f3c0c723e */ /* 0x000fe400000010ff */
[----:B------:R-:W-:Y:S01]  /*7800*/  F2FP.BF16.F32.PACK_AB R13, R80, R93 ;  /* 0x0000005d500d723e */ /* 0x000fe200000010ff */
[----:B------:R-:W-:Y:S01]  /*7810*/  STSM.16.M88.4 [R106], R4 ;  /* 0x000000046a007844 */ /* 0x000fe20000000200 */
[----:B0-----:R-:W-:-:S02]  /*7820*/  F2FP.BF16.F32.PACK_AB R14, R51, R58 ;  /* 0x0000003a330e723e */ /* 0x001fc400000010ff */
[----:B------:R-:W-:Y:S01]  /*7830*/  F2FP.BF16.F32.PACK_AB R15, R79, R86 ;  /* 0x000000564f0f723e */ /* 0x000fe200000010ff */
[----:B------:R-:W0:Y:S01]  /*7840*/  SHFL.IDX PT, R65, R39, RZ, 0x1c1f ;  /* 0x001c1fff27417589 */ /* 0x000e2200000e0000 */
[----:B------:R-:W-:Y:S02]  /*7850*/  F2FP.BF16.F32.PACK_AB R8, R52, R57 ;  /* 0x000000393408723e */ /* 0x000fe400000010ff */
[----:B------:R-:W-:Y:S01]  /*7860*/  F2FP.BF16.F32.PACK_AB R9, R76, R91 ;  /* 0x0000005b4c09723e */ /* 0x000fe200000010ff */
[----:B------:R-:W-:Y:S01]  /*7870*/  STSM.16.M88.4 [R105], R12 ;  /* 0x0000000c69007844 */ /* 0x000fe20000000200 */
[----:B------:R-:W-:Y:S01]  /*7880*/  F2FP.BF16.F32.PACK_AB R10, R49, R56 ;  /* 0x00000038310a723e */ /* 0x000fe200000010ff */
[----:B------:R-:W1:Y:S01]  /*7890*/  @P1 LDC R57, c[0x0][0xbec] ;  /* 0x0002fb00ff391b82 */ /* 0x000e620000000800 */
[----:B------:R-:W-:Y:S01]  /*78a0*/  F2FP.BF16.F32.PACK_AB R11, R78, R89 ;  /* 0x000000594e0b723e */ /* 0x000fe200000010ff */
[----:B------:R-:W2:Y:S01]  /*78b0*/  SHFL.IDX PT, R63, R39, 0x1, 0x1c1f ;  /* 0x003c1f00273f7f89 */ /* 0x000ea200000e0000 */
[----:B------:R-:W-:-:S02]  /*78c0*/  F2FP.BF16.F32.PACK_AB R71, R81, R84 ;  /* 0x000000545147723e */ /* 0x000fc400000010ff */
[----:B------:R-:W-:Y:S01]  /*78d0*/  MOV R100, R42 ;  /* 0x0000002a00647202 */ /* 0x000fe20000000f00 */
[----:B------:R-:W-:Y:S01]  /*78e0*/  STSM.16.M88.4 [R104], R8 ;  /* 0x0000000868007844 */ /* 0x000fe20000000200 */
[----:B------:R-:W-:Y:S02]  /*78f0*/  F2FP.BF16.F32.PACK_AB R68, R50, R55 ;  /* 0x000000373244723e */ /* 0x000fe400000010ff */
[----:B------:R-:W-:Y:S02]  /*7900*/  F2FP.BF16.F32.PACK_AB R69, R74, R87 ;  /* 0x000000574a45723e */ /* 0x000fe400000010ff */
[----:B------:R-:W-:Y:S02]  /*7910*/  F2FP.BF16.F32.PACK_AB R70, R47, R54 ;  /* 0x000000362f46723e */ /* 0x000fe400000010ff */
[----:B------:R-:W-:Y:S02]  /*7920*/  F2FP.BF16.F32.PACK_AB R81, R82, R85 ;  /* 0x000000555251723e */ /* 0x000fe400000010ff */
[----:B------:R-:W-:Y:S01]  /*7930*/  F2FP.BF16.F32.PACK_AB R80, R48, R53 ;  /* 0x000000353050723e */ /* 0x000fe200000010ff */
[----:B------:R-:W-:Y:S01]  /*7940*/  STSM.16.M88.4 [R100], R68 ;  /* 0x0000004464007844 */ /* 0x000fe20000000200 */
[----:B------:R-:W-:-:S02]  /*7950*/  F2FP.BF16.F32.PACK_AB R82, R46, R61 ;  /* 0x0000003d2e52723e */ /* 0x000fc400000010ff */
[----:B------:R-:W-:Y:S01]  /*7960*/  F2FP.BF16.F32.PACK_AB R83, R83, R150 ;  /* 0x000000965353723e */ /* 0x000fe200000010ff */
[----:B------:R-:W3:Y:S01]  /*7970*/  @P1 LDC R61, c[0x0][0xbf0] ;  /* 0x0002fc00ff3d1b82 */ /* 0x000ee20000000800 */
[C---:B------:R-:W-:Y:S02]  /*7980*/  LOP3.LUT R21, R36.reuse, 0x380, RZ, 0xc0, !PT ;  /* 0x0000038024157812 */ /* 0x040fe400078ec0ff */
[C---:B------:R-:W-:Y:S01]  /*7990*/  IADD3 R33, P5, R36.reuse, 0x2000, RZ ;  /* 0x0000200024217810 */ /* 0x040fe20007fbe0ff */
[----:B------:R-:W-:Y:S01]  /*79a0*/  STSM.16.M88.4 [R77], R80 ;  /* 0x000000504d007844 */ /* 0x000fe20000000200 */
[----:B------:R-:W-:Y:S01]  /*79b0*/  SHF.R.U64 R21, R21, 0x3, RZ ;  /* 0x0000000315157819 */ /* 0x000fe200000012ff */
[----:B------:R-:W-:Y:S02]  /*79c0*/  UIMAD UR6, UR11, UR8, URZ ;  /* 0x000000080b0672a4 */ /* 0x000fe4000f8e023f */
[----:B------:R-:W-:Y:S01]  /*79d0*/  BAR.SYNC.DEFER_BLOCKING 0x1, 0x100 ;  /* 0x0044000000007b1d */ /* 0x000fe20000010000 */
[----:B------:R-:W-:-:S02]  /*79e0*/  IADD3 R31, P4, R36, 0x3000, RZ ;  /* 0x00003000241f7810 */ /* 0x000fc40007f9e0ff */
[----:B------:R-:W-:Y:S01]  /*79f0*/  LOP3.LUT R36, R21, R36, RZ, 0x3c, !PT ;  /* 0x0000002415247212 */ /* 0x000fe200078e3cff */
[----:B------:R-:W-:Y:S01]  /*7a00*/  IMAD.X R21, RZ, RZ, R37, P6 ;  /* 0x000000ffff157224 */ /* 0x000fe200030e0625 */
[----:B------:R-:W-:Y:S01]  /*7a10*/  UIMAD.WIDE.U32 UR4, UR7, UR8, URZ ;  /* 0x00000008070472a5 */ /* 0x000fe2000f8e003f */
[----:B------:R-:W-:Y:S01]  /*7a20*/  LOP3.LUT R32, R33, 0x380, RZ, 0xc0, !PT ;  /* 0x0000038021207812 */ /* 0x000fe200078ec0ff */
[----:B------:R-:W-:Y:S01]  /*7a30*/  UIMAD UR6, UR7, UR9, UR6 ;  /* 0x00000009070672a4 */ /* 0x000fe2000f8e0206 */
[----:B------:R-:W-:Y:S02]  /*7a40*/  LOP3.LUT R30, R31, 0x380, RZ, 0xc0, !PT ;  /* 0x000003801f1e7812 */ /* 0x000fe400078ec0ff */
[----:B------:R-:W-:Y:S01]  /*7a50*/  ULDC.64 UR8, c[0x0][0xaf0] ;  /* 0x0002bc0000087ab9 */ /* 0x000fe20000000a00 */
[----:B0-----:R0:W-:Y:S01]  /*7a60*/  @!P2 ST.E desc[UR48][R64.64], R3 ;  /* 0x000000034000a985 */ /* 0x0011e2000c101930 */
[----:B------:R-:W-:Y:S01]  /*7a70*/  UIADD3 UR5, UR5, UR6, URZ ;  /* 0x0000000605057290 */ /* 0x000fe2000fffe03f */
[----:B------:R-:W-:-:S02]  /*7a80*/  SHF.R.U64 R32, R32, 0x3, RZ ;  /* 0x0000000320207819 */ /* 0x000fc400000012ff */
[----:B--2---:R1:W-:Y:S01]  /*7a90*/  @!P0 ST.E desc[UR48][R62.64], R0 ;  /* 0x000000003e008985 */ /* 0x0043e2000c101930 */
[----:B------:R-:W-:Y:S01]  /*7aa0*/  SHF.R.U64 R30, R30, 0x3, RZ ;  /* 0x000000031e1e7819 */ /* 0x000fe200000012ff */
[----:B0-----:R-:W-:Y:S02]  /*7ab0*/  IMAD R3, R153, 0x20, R17 ;  /* 0x0000002099037824 */ /* 0x001fe400078e0211 */
[----:B------:R0:W5:Y:S01]  /*7ac0*/  LD.E.128 R44, desc[UR48][R34.64] ;  /* 0x00000030222c7980 */ /* 0x000162000c101d00 */
[----:B------:R-:W-:Y:S01]  /*7ad0*/  UIMAD UR6, UR10, UR8, URZ ;  /* 0x000000080a0672a4 */ /* 0x000fe2000f8e023f */
[----:B------:R-:W-:Y:S01]  /*7ae0*/  LOP3.LUT R32, R32, R33, RZ, 0x3c, !PT ;  /* 0x0000002120207212 */ /* 0x000fe200078e3cff */
[----:B------:R-:W-:Y:S01]  /*7af0*/  UIMAD.WIDE.U32 UR4, UR40, UR8, UR4 ;  /* 0x00000008280472a5 */ /* 0x000fe2000f8e0004 */
[----:B------:R2:W5:Y:S01]  /*7b00*/  LD.E.128 R48, desc[UR48][R28.64] ;  /* 0x000000301c307980 */ /* 0x000562000c101d00 */
[----:B------:R-:W-:-:S03]  /*7b10*/  LOP3.LUT R30, R30, R31, RZ, 0x3c, !PT ;  /* 0x0000001f1e1e7212 */ /* 0x000fc600078e3cff */
[----:B------:R4:W5:Y:S01]  /*7b20*/  LD.E.128 R8, desc[UR48][R20.64] ;  /* 0x0000003014087980 */ /* 0x000962000c101d00 */
[----:B0-----:R-:W0:Y:S01]  /*7b30*/  LDC.64 R34, c[0x0][0xae0] ;  /* 0x0002b800ff227b82 */ /* 0x001e220000000a00 */
[----:B------:R-:W-:Y:S01]  /*7b40*/  UIMAD UR6, UR40, UR9, UR6 ;  /* 0x00000009280672a4 */ /* 0x000fe2000f8e0206 */
[--C-:B------:R-:W-:Y:S01]  /*7b50*/  IMAD.X R33, RZ, RZ, R37.reuse, P5 ;  /* 0x000000ffff217224 */ /* 0x100fe200028e0625 */
[----:B------:R-:W5:Y:S01]  /*7b60*/  LD.E.128 R52, desc[UR48][R26.64] ;  /* 0x000000301a347980 */ /* 0x000f62000c101d00 */
[----:B--2---:R-:W-:Y:S01]  /*7b70*/  LEA R28, R96, R3, 0x7 ;  /* 0x00000003601c7211 */ /* 0x004fe200078e38ff */
[----:B------:R-:W-:Y:S01]  /*7b80*/  IMAD.X R31, RZ, RZ, R37, P4 ;  /* 0x000000ffff1f7224 */ /* 0x000fe200020e0625 */
[----:B------:R-:W-:Y:S01]  /*7b90*/  UIADD3 UR5, UR5, UR6, URZ ;  /* 0x0000000605057290 */ /* 0x000fe2000fffe03f */
[----:B------:R-:W5:Y:S02]  /*7ba0*/  LD.E.128 R36, desc[UR48][R36.64] ;  /* 0x0000003024247980 */ /* 0x000f64000c101d00 */
[----:B-1----:R-:W-:Y:S01]  /*7bb0*/  @P1 IMAD.HI.U32 R0, R28, R57, RZ ;  /* 0x000000391c001227 */ /* 0x002fe200078e00ff */
[----:B------:R-:W-:Y:S01]  /*7bc0*/  ULDC.64 UR6, c[0x0][0xad8] ;  /* 0x0002b60000067ab9 */ /* 0x000fe20000000a00 */
[----:B------:R-:W5:Y:S02]  /*7bd0*/  LD.E.128 R40, desc[UR48][R32.64] ;  /* 0x0000003020287980 */ /* 0x000f64000c101d00 */
[----:B----4-:R-:W-:Y:S01]  /*7be0*/  IMAD.MOV.U32 R20, RZ, RZ, R28 ;  /* 0x000000ffff147224 */ /* 0x010fe200078e001c */
[----:B---3--:R-:W-:Y:S01]  /*7bf0*/  @P1 SHF.R.U32.HI R20, RZ, R61, R0 ;  /* 0x0000003dff141219 */ /* 0x008fe20000011600 */
[----:B------:R-:W5:Y:S03]  /*7c00*/  LD.E.128 R4, desc[UR48][R30.64] ;  /* 0x000000301e047980 */ /* 0x000f66000c101d00 */
[--C-:B------:R-:W-:Y:S01]  /*7c10*/  SHF.R.S32.HI R3, RZ, 0x1f, R20.reuse ;  /* 0x0000001fff037819 */ /* 0x100fe20000011414 */
[----:B------:R-:W-:Y:S01]  /*7c20*/  IMAD.MOV R0, RZ, RZ, -R20 ;  /* 0x000000ffff007224 */ /* 0x000fe200078e0a14 */
[----:B------:R1:W5:Y:S03]  /*7c30*/  LD.E.128 R12, desc[UR48][R24.64] ;  /* 0x00000030180c7980 */ /* 0x000366000c101d00 */
[----:B------:R-:W-:Y:S01]  /*7c40*/  IMAD R59, R59, R0, R28 ;  /* 0x000000003b3b7224 */ /* 0x000fe200078e021c */
[----:B------:R-:W-:Y:S01]  /*7c50*/  @!PT LDS RZ, [RZ] ;  /* 0x00000000fffff984 */ /* 0x000fe20000000800 */
[----:B------:R-:W-:Y:S01]  /*7c60*/  @!PT LDS RZ, [RZ] ;  /* 0x00000000fffff984 */ /* 0x000fe20000000800 */
[----:B------:R-:W-:Y:S01]  /*7c70*/  @!PT LDS RZ, [RZ] ;  /* 0x00000000fffff984 */ /* 0x000fe20000000800 */
[----:B------:R-:W-:Y:S01]  /*7c80*/  @!PT LDS RZ, [RZ] ;  /* 0x00000000fffff984 */ /* 0x000fe20000000800 */
[----:B------:R2:W-:Y:S06]  /*7c90*/  MEMBAR.ALL.CTA ;  /* 0x0000000000007992 */ /* 0x0005ec0000008000 */
[----:B--2---:R-:W2:Y:S01]  /*7ca0*/  FENCE.VIEW.ASYNC.S ;  /* 0x00000000000073c6 */ /* 0x004ea20000000000 */
[----:B0-----:R-:W-:Y:S01]  /*7cb0*/  IMAD R3, R3, R34, RZ ;  /* 0x0000002203037224 */ /* 0x001fe200078e02ff */
[----:B------:R-:W-:-:S03]  /*7cc0*/  SHF.R.S32.HI R0, RZ, 0x1f, R59 ;  /* 0x0000001fff007819 */ /* 0x000fc6000001143b */
[C---:B------:R-:W-:Y:S02]  /*7cd0*/  IMAD R3, R20.reuse, R35, R3 ;  /* 0x0000002314037224 */ /* 0x040fe400078e0203 */
[----:B------:R-:W-:Y:S01]  /*7ce0*/  IMAD.WIDE.U32 R20, R20, R34, UR4 ;  /* 0x0000000414147e25 */ /* 0x000fe2000f8e0022 */
[----:B------:R-:W-:-:S03]  /*7cf0*/  LEA R29, R96, R17, 0x7 ;  /* 0x00000011601d7211 */ /* 0x000fc600078e38ff */
[----:B------:R-:W-:Y:S02]  /*7d00*/  IMAD.IADD R21, R21, 0x1, R3 ;  /* 0x0000000115157824 */ /* 0x000fe400078e0203 */
[----:B------:R-:W-:Y:S01]  /*7d10*/  IMAD R0, R0, UR6, RZ ;  /* 0x0000000600007c24 */ /* 0x000fe2000f8e02ff */
[----:B------:R-:W-:Y:S01]  /*7d20*/  UIADD3 UR39, UR39, 0x28820, URZ ;  /* 0x0002882027277890 */ /* 0x000fe2000fffe03f */
[----:B------:R-:W-:Y:S01]  /*7d30*/  IMAD.WIDE.U32 R20, R59, UR6, R20 ;  /* 0x000000063b147c25 */ /* 0x000fe2000f8e0014 */
[----:B------:R-:W-:Y:S01]  /*7d40*/  UIADD3 UR43, UR43, 0x1, URZ ;  /* 0x000000012b2b7890 */ /* 0x000fe2000fffe03f */
[----:B------:R-:W-:Y:S02]  /*7d50*/  ISETP.GE.AND P1, PT, R29, R66, PT ;  /* 0x000000421d00720c */ /* 0x000fe40003f26270 */
[----:B-1----:R-:W-:Y:S01]  /*7d60*/  IMAD R25, R59, UR7, R0 ;  /* 0x000000073b197c24 */ /* 0x002fe2000f8e0200 */
[----:B------:R-:W-:Y:S01]  /*7d70*/  ULDC.64 UR6, c[0x0][0xa80] ;  /* 0x0002a00000067ab9 */ /* 0x000fe20000000a00 */
[----:B------:R-:W-:Y:S01]  /*7d80*/  UPRMT UR39, URZ, 0x654, UR39 ;  /* 0x000006543f277896 */ /* 0x000fe20008000027 */
[----:B------:R-:W-:Y:S01]  /*7d90*/  LEA R0, P2, R20, UR6, 0x1 ;  /* 0x0000000614007c11 */ /* 0x000fe2000f8408ff */
[----:B------:R-:W-:Y:S01]  /*7da0*/  IMAD.IADD R21, R21, 0x1, R25 ;  /* 0x0000000115157824 */ /* 0x000fe200078e0219 */
[----:B------:R-:W-:Y:S01]  /*7db0*/  UISETP.NE.AND UP0, UPT, UR43, 0x2, UPT ;  /* 0x000000022b00788c */ /* 0x000fe2000bf05270 */
[----:B------:R-:W-:-:S03]  /*7dc0*/  VIADD R3, R29, 0x20 ;  /* 0x000000201d037836 */ /* 0x000fc60000000000 */
[----:B------:R-:W-:Y:S01]  /*7dd0*/  LEA.HI.X R28, R20, UR7, R21, 0x1, P2 ;  /* 0x00000007141c7c11 */ /* 0x000fe200090f0c15 */
[----:B------:R-:W-:Y:S01]  /*7de0*/  USEL UR5, URZ, 0x1, UP0 ;  /* 0x000000013f057887 */ /* 0x000fe20008000000 */
[-C--:B------:R-:W-:Y:S01]  /*7df0*/  ISETP.GE.AND P3, PT, R3, R66.reuse, PT ;  /* 0x000000420300720c */ /* 0x080fe20003f66270 */
[----:B------:R-:W-:Y:S01]  /*7e00*/  ULDC UR4, c[0x0][0xc] ;  /* 0x0000030000047ab9 */ /* 0x000fe20000000800 */
[----:B------:R-:W-:Y:S01]  /*7e10*/  VIADD R3, R29, 0x40 ;  /* 0x000000401d037836 */ /* 0x000fe20000000000 */
[----:B------:R-:W-:Y:S01]  /*7e20*/  UIADD3 UR41, UR4, UR41, URZ ;  /* 0x0000002904297290 */ /* 0x000fe2000fffe03f */
[----:B--2---:R0:W1:Y:S01]  /*7e30*/  SHFL.IDX PT, R26, R0, RZ, 0x181f ;  /* 0x00181fff001a7589 */ /* 0x00406200000e0000 */
[----:B------:R-:W-:Y:S01]  /*7e40*/  USEL UR43, UR43, URZ, UP0 ;  /* 0x0000003f2b2b7287 */ /* 0x000fe20008000000 */
[----:B------:R-:W-:Y:S01]  /*7e50*/  SYNCS.ARRIVE.TRANS64.RED.A1T0 RZ, [UR39], RZ ;  /* 0x000000ffffff79a7 */ /* 0x000fe20008100427 */
[----:B------:R-:W-:Y:S01]  /*7e60*/  ULOP3.LUT UR44, UR44, UR5, URZ, 0x3c, !UPT ;  /* 0x000000052c2c7292 */ /* 0x000fe2000f8e3c3f */
[----:B------:R0:W2:Y:S01]  /*7e70*/  SHFL.IDX PT, R27, R28, RZ, 0x181f ;  /* 0x00181fff1c1b7589 */ /* 0x0000a200000e0000 */
[----:B------:R-:W-:Y:S01]  /*7e80*/  BSSY B0, `(.L_x_6545) ;  /* 0x000000b000007945 */ /* 0x000fe20003800000 */
[----:B------:R-:W-:-:S03]  /*7e90*/  ISETP.GE.AND P0, PT, R3, R66, PT ;  /* 0x000000420300720c */ /* 0x000fc60003f06270 */
[----:B------:R-:W-:Y:S10]  /*7ea0*/  @P1 BRA `(.L_x_6546) ;  /* 0x0000000000201947 */ /* 0x000ff40003800000 */
[----:B------:R-:W-:Y:S02]  /*7eb0*/  ULDC UR4, c[0x0][0xac8] ;  /* 0x0002b20000047ab9 */ /* 0x000fe40000000800 */
[----:B------:R-:W-:Y:S02]  /*7ec0*/  ISETP.GE.AND P2, PT, R18, UR4, PT ;  /* 0x0000000412007c0c */ /* 0x000fe4000bf46270 */
[----:B------:R-:W-:-:S11]  /*7ed0*/  ISETP.GE.AND P1, PT, R22, UR4, PT ;  /* 0x0000000416007c0c */ /* 0x000fd6000bf26270 */
[----:B-1----:R-:W-:Y:S02]  /*7ee0*/  @!P2 LEA R24, P4, R18, R26, 0x1 ;  /* 0x0000001a1218a211 */ /* 0x002fe400078808ff */
[----:B--2---:R-:W-:Y:S02]  /*7ef0*/  @!P1 IMAD.WIDE R20, R22, 0x2, R26 ;  /* 0x0000000216149825 */ /* 0x004fe400078e021a */
[----:B------:R-:W-:-:S03]  /*7f00*/  @!P2 LEA.HI.X R25, R18, R27, R188, 0x1, P4 ;  /* 0x0000001b1219a211 */ /* 0x000fc600020f0cbc */
[----:B-----5:R3:W-:Y:S04]  /*7f10*/  @!P1 ST.E.128 desc[UR48][R20.64], R36 ;  /* 0x0000002414009985 */ /* 0x0207e8000c101d30 */
[----:B------:R3:W-:Y:S02]  /*7f20*/  @!P2 ST.E.128 desc[UR48][R24.64], R48 ;  /* 0x000000301800a985 */ /* 0x0007e4000c101d30 */
.L_x_6546:
[----:B------:R-:W-:Y:S05]  /*7f30*/  BSYNC B0 ;  /* 0x0000000000007941 */ /* 0x000fea0003800000 */
.L_x_6545:
[----:B--2---:R2:W4:Y:S01]  /*7f40*/  SHFL.IDX PT, R27, R28, 0x1, 0x181f ;  /* 0x00381f001c1b7f89 */ /* 0x00452200000e0000 */
[----:B------:R-:W-:Y:S03]  /*7f50*/  BSSY B0, `(.L_x_6547) ;  /* 0x000000b000007945 */ /* 0x000fe60003800000 */
[----:B-1----:R2:W1:Y:S01]  /*7f60*/  SHFL.IDX PT, R26, R0, 0x1, 0x181f ;  /* 0x00381f00001a7f89 */ /* 0x00246200000e0000 */
[----:B------:R-:W-:Y:S05]  /*7f70*/  @P3 BRA `(.L_x_6548) ;  /* 0x0000000000203947 */ /* 0x000fea0003800000 */
[----:B------:R-:W-:Y:S02]  /*7f80*/  ULDC UR4, c[0x0][0xac8] ;  /* 0x0002b20000047ab9 */ /* 0x000fe40000000800 */
[----:B------:R-:W-:Y:S02]  /*7f90*/  ISETP.GE.AND P3, PT, R18, UR4, PT ;  /* 0x0000000412007c0c */ /* 0x000fe4000bf66270 */
[----:B------:R-:W-:-:S11]  /*7fa0*/  ISETP.GE.AND P2, PT, R22, UR4, PT ;  /* 0x0000000416007c0c */ /* 0x000fd6000bf46270 */
[----:B-1-3--:R-:W-:Y:S02]  /*7fb0*/  @!P3 LEA R24, P1, R18, R26, 0x1 ;  /* 0x0000001a1218b211 */ /* 0x00afe400078208ff */
[----:B----4-:R-:W-:Y:S02]  /*7fc0*/  @!P2 IMAD.WIDE R20, R22, 0x2, R26 ;  /* 0x000000021614a825 */ /* 0x010fe400078e021a */
[----:B------:R-:W-:-:S03]  /*7fd0*/  @!P3 LEA.HI.X R25, R18, R27, R188, 0x1, P1 ;  /* 0x0000001b1219b211 */ /* 0x000fc600008f0cbc */
[----:B-----5:R1:W-:Y:S04]  /*7fe0*/  @!P2 ST.E.128 desc[UR48][R20.64], R44 ;  /* 0x0000002c1400a985 */ /* 0x0203e8000c101d30 */
[----:B------:R1:W-:Y:S02]  /*7ff0*/  @!P3 ST.E.128 desc[UR48][R24.64], R52 ;  /* 0x000000341800b985 */ /* 0x0003e4000c101d30 */
.L_x_6548:
[----:B------:R-:W-:Y:S05]  /*8000*/  BSYNC B0 ;  /* 0x0000000000007941 */ /* 0x000fea0003800000 */
.L_x_6547:
[----:B----4-:R4:W0:Y:S01]  /*8010*/  SHFL.IDX PT, R27, R28, 0x2, 0x181f ;  /* 0x00581f001c1b7f89 */ /* 0x01082200000e0000 */
[----:B------:R-:W-:Y:S03]  /*8020*/  BSSY B0, `(.L_x_6549) ;  /* 0x000000b000007945 */ /* 0x000fe60003800000 */
[----:B-1----:R4:W1:Y:S01]  /*8030*/  SHFL.IDX PT, R26, R0, 0x2, 0x181f ;  /* 0x00581f00001a7f89 */ /* 0x00286200000e0000 */
[----:B------:R-:W-:Y:S05]  /*8040*/  @P0 BRA `(.L_x_6550) ;  /* 0x0000000000200947 */ /* 0x000fea0003800000 */
[----:B------:R-:W-:Y:S02]  /*8050*/  ULDC UR4, c[0x0][0xac8] ;  /* 0x0002b20000047ab9 */ /* 0x000fe40000000800 */
[----:B------:R-:W-:Y:S02]  /*8060*/  ISETP.GE.AND P2, PT, R18, UR4, PT ;  /* 0x0000000412007c0c */ /* 0x000fe4000bf46270 */
[----:B------:R-:W-:-:S11]  /*8070*/  ISETP.GE.AND P1, PT, R22, UR4, PT ;  /* 0x0000000416007c0c */ /* 0x000fd6000bf26270 */
[----:B-1-3--:R-:W-:Y:S02]  /*8080*/  @!P2 LEA R24, P0, R18, R26, 0x1 ;  /* 0x0000001a1218a211 */ /* 0x00afe400078008ff */
[----:B0-----:R-:W-:Y:S02]  /*8090*/  @!P1 IMAD.WIDE R20, R22, 0x2, R26 ;  /* 0x0000000216149825 */ /* 0x001fe400078e021a */
[----:B------:R-:W-:-:S03]  /*80a0*/  @!P2 LEA.HI.X R25, R18, R27, R188, 0x1, P0 ;  /* 0x0000001b1219a211 */ /* 0x000fc600000f0cbc */
[----:B-----5:R0:W-:Y:S04]  /*80b0*/  @!P1 ST.E.128 desc[UR48][R20.64], R40 ;  /* 0x0000002814009985 */ /* 0x0201e8000c101d30 */
[----:B------:R0:W-:Y:S02]  /*80c0*/  @!P2 ST.E.128 desc[UR48][R24.64], R12 ;  /* 0x0000000c1800a985 */ /* 0x0001e4000c101d30 */
.L_x_6550:
[----:B------:R-:W-:Y:S05]  /*80d0*/  BSYNC B0 ;  /* 0x0000000000007941 */ /* 0x000fea0003800000 */
.L_x_6549:
[----:B------:R-:W-:Y:S01]  /*80e0*/  IADD3 R3, R29, 0x60, RZ ;  /* 0x000000601d037810 */ /* 0x000fe20007ffe0ff */
[----:B0--3--:R0:W3:Y:S01]  /*80f0*/  SHFL.IDX PT, R21, R28, 0x3, 0x181f ;  /* 0x00781f001c157f89 */ /* 0x0090e200000e0000 */
[----:B------:R-:W-:Y:S01]  /*8100*/  UIADD3 UR45, UR45, 0x1, URZ ;  /* 0x000000012d2d7890 */ /* 0x000fe2000fffe03f */
[----:B------:R-:W-:Y:S01]  /*8110*/  BSSY B0, `(.L_x_6551) ;  /* 0x000000c000007945 */ /* 0x000fe20003800000 */
[----:B------:R-:W-:Y:S01]  /*8120*/  ISETP.GE.AND P0, PT, R3, R66, PT ;  /* 0x000000420300720c */ /* 0x000fe20003f06270 */
[----:B------:R0:W0:-:S12]  /*8130*/  SHFL.IDX PT, R20, R0, 0x3, 0x181f ;  /* 0x00781f0000147f89 */ /* 0x00001800000e0000 */
[----:B------:R-:W-:Y:S05]  /*8140*/  @P0 BRA `(.L_x_6552) ;  /* 0x0000000000200947 */ /* 0x000fea0003800000 */
[----:B------:R-:W-:Y:S02]  /*8150*/  ULDC UR4, c[0x0][0xac8] ;  /* 0x0002b20000047ab9 */ /* 0x000fe40000000800 */
[----:B------:R-:W-:Y:S02]  /*8160*/  ISETP.GE.AND P2, PT, R18, UR4, PT ;  /* 0x0000000412007c0c */ /* 0x000fe4000bf46270 */
[----:B------:R-:W-:-:S11]  /*8170*/  ISETP.GE.AND P1, PT, R22, UR4, PT ;  /* 0x0000000416007c0c */ /* 0x000fd6000bf26270 */
[----:B0----5:R-:W-:Y:S02]  /*8180*/  @!P2 LEA R14, P0, R18, R20, 0x1 ;  /* 0x00000014120ea211 */ /* 0x021fe400078008ff */
[----:B---3--:R-:W-:Y:S02]  /*8190*/  @!P1 IMAD.WIDE R12, R22, 0x2, R20 ;  /* 0x00000002160c9825 */ /* 0x008fe400078e0214 */
[----:B------:R-:W-:-:S03]  /*81a0*/  @!P2 LEA.HI.X R15, R18, R21, R188, 0x1, P0 ;  /* 0x00000015120fa211 */ /* 0x000fc600000f0cbc */
[----:B------:R0:W-:Y:S04]  /*81b0*/  @!P1 ST.E.128 desc[UR48][R12.64], R4 ;  /* 0x000000040c009985 */ /* 0x0001e8000c101d30 */
[----:B------:R0:W-:Y:S02]  /*81c0*/  @!P2 ST.E.128 desc[UR48][R14.64], R8 ;  /* 0x000000080e00a985 */ /* 0x0001e4000c101d30 */
.L_x_6552:
[----:B------:R-:W-:Y:S05]  /*81d0*/  BSYNC B0 ;  /* 0x0000000000007941 */ /* 0x000fea0003800000 */
.L_x_6551:
[----:B0-2-4-:R-:W0:Y:S02]  /*81e0*/  LDC R0, c[0x0][0xc34] ;  /* 0x00030d00ff007b82 */ /* 0x015e240000000800 */
[----:B0-----:R-:W-:-:S13]  /*81f0*/  ISETP.LE.AND P0, PT, R0, UR41, PT ;  /* 0x0000002900007c0c */ /* 0x001fda000bf03270 */
[----:B------:R-:W-:Y:S05]  /*8200*/  @!P0 BRA `(.L_x_6553) ;  /* 0xffffff8800a88947 */ /* 0x000fea000383ffff */
[----:B------:R-:W-:Y:S05]  /*8210*/  EXIT ;  /* 0x000000000000794d */ /* 0x000fea0003800000 */
.L_x_6519:
[----:B------:R-:W-:-:S08]  /*8220*/  NOP ;  /* 0x0000000000007918 */ /* 0x000fd00000000000 */
[----:B------:R-:W0:-:S00]  /*8230*/  USETMAXREG.DEALLOC.CTAPOOL 0x28 ;  /* 0x00000028000079c8 */ /* 0x000e0000080e0500 */
[----:B------:R-:W1:Y:S01]  /*8240*/  S2UR UR10, SR_CTAID.X ;  /* 0x00000000000a79c3 */ /* 0x000e620000002500 */
[----:B0-----:R-:W-:Y:S02]  /*8250*/  IMAD.MOV.U32 R25, RZ, RZ, 0x1 ;  /* 0x00000001ff197424 */ /* 0x001fe400078e00ff */
[----:B------:R-:W-:Y:S02]  /*8260*/  IMAD.MOV.U32 R22, RZ, RZ, RZ ;  /* 0x000000ffff167224 */ /* 0x000fe400078e00ff */
[----:B------:R-:W-:-:S03]  /*8270*/  IMAD.MOV.U32 R37, RZ, RZ, 0x1 ;  /* 0x00000001ff257424 */ /* 0x000fc600078e00ff */
[----:B------:R-:W1:Y:S02]  /*8280*/  LDC R2, c[0x0][0xc34] ;  /* 0x00030d00ff027b82 */ /* 0x000e640000000800 */
[----:B-1----:R-:W-:-:S13]  /*8290*/  ISETP.LE.AND P0, PT, R2, UR10, PT ;  /* 0x0000000a02007c0c */ /* 0x002fda000bf03270 */
[----:B------:R-:W-:Y:S05]  /*82a0*/  @P0 BRA `(.L_x_6554) ;  /* 0x0000003400740947 */ /* 0x000fea0003800000 */
[C---:B------:R-:W-:Y:S01]  /*82b0*/  SHF.L.U32 R28, R5.reuse, 0x3, RZ ;  /* 0x00000003051c7819 */ /* 0x040fe200000006ff */
[----:B------:R-:W-:Y:S01]  /*82c0*/  ULDC.64 UR6, c[0x0][0x2f0] ;  /* 0x0000bc0000067ab9 */ /* 0x000fe20000000a00 */
[----:B------:R-:W-:Y:S01]  /*82d0*/  ULDC UR9, c[0x0][0x2b8] ;  /* 0x0000ae0000097ab9 */ /* 0x000fe20000000800 */
[----:B------:R-:W-:Y:S01]  /*82e0*/  LOP3.LUT R18, R18, 0xfffffffe, RZ, 0xc0, !PT ;  /* 0xfffffffe12127812 */ /* 0x000fe200078ec0ff */
[----:B------:R-:W-:Y:S01]  /*82f0*/  ULDC.64 UR4, c[0x0][0x418] ;  /* 0x0001060000047ab9 */ /* 0x000fe20000000a00 */
[C---:B------:R-:W-:Y:S01]  /*8300*/  LOP3.LUT R0, R28.reuse, 0x1f8, RZ, 0xc0, !PT ;  /* 0x000001f81c007812 */ /* 0x040fe200078ec0ff */
[----:B------:R-:W-:Y:S01]  /*8310*/  UISETP.NE.U32.AND UP0, UPT, UR4, URZ, UPT ;  /* 0x0000003f0400728c */ /* 0x000fe2000bf05070 */
[----:B------:R-:W-:Y:S01]  /*8320*/  LOP3.LUT R34, R28, 0x38, RZ, 0xc0, !PT ;  /* 0x000000381c227812 */ /* 0x000fe200078ec0ff */
[----:B------:R-:W0:Y:S01]  /*8330*/  S2UR UR8, SR_CgaCtaId ;  /* 0x00000000000879c3 */ /* 0x000e220000008800 */
[--C-:B------:R-:W-:Y:S01]  /*8340*/  LOP3.LUT R3, R0, 0x38, R5.reuse, 0x78, !PT ;  /* 0x0000003800037812 */ /* 0x100fe200078e7805 */
[----:B------:R-:W-:Y:S01]  /*8350*/  UISETP.NE.AND.EX UP0, UPT, UR5, URZ, UPT, UP0 ;  /* 0x0000003f0500728c */ /* 0x000fe2000bf05300 */
[----:B------:R-:W-:Y:S01]  /*8360*/  LOP3.LUT R0, R34, 0x40, RZ, 0xfc, !PT ;  /* 0x0000004022007812 */ /* 0x000fe200078efcff */
[----:B------:R-:W-:Y:S01]  /*8370*/  ULDC UR4, c[0x0][0x424] ;  /* 0x0001090000047ab9 */ /* 0x000fe20000000800 */
[----:B------:R-:W-:Y:S01]  /*8380*/  ULDC UR38, c[0x0][0x448] ;  /* 0x0001120000267ab9 */ /* 0x000fe20000000800 */
[----:B------:R-:W-:Y:S01]  /*8390*/  USEL UR4, UR4, 0x1, UP0 ;  /* 0x0000000104047887 */ /* 0x000fe20008000000 */
[C---:B------:R-:W-:Y:S01]  /*83a0*/  ISETP.GE.AND P2, PT, R0.reuse, UR7, PT ;  /* 0x0000000700007c0c */ /* 0x040fe2000bf46270 */
[----:B------:R-:W-:Y:S01]  /*83b0*/  UMOV UR39, 0x400 ;  /* 0x0000040000277882 */ /* 0x000fe20000000000 */
[C---:B------:R-:W-:Y:S01]  /*83c0*/  ISETP.GE.AND P1, PT, R0.reuse, UR9, PT ;  /* 0x0000000900007c0c */ /* 0x040fe2000bf26270 */
[----:B------:R-:W-:Y:S01]  /*83d0*/  UIMAD UR37, UR4, UR6, URZ ;  /* 0x00000006042572a4 */ /* 0x000fe2000f8e023f */
[----:B------:R-:W-:Y:S01]  /*83e0*/  ISETP.GE.AND P0, PT, R0, UR7, PT ;  /* 0x0000000700007c0c */ /* 0x000fe2000bf06270 */
[----:B------:R-:W-:Y:S01]  /*83f0*/  IMAD.SHL.U32 R0, R5, 0x10, RZ ;  /* 0x0000001005007824 */ /* 0x000fe200078e00ff */
[----:B------:R-:W-:Y:S01]  /*8400*/  ULDC UR4, c[0x0][0x288] ;  /* 0x0000a20000047ab9 */ /* 0x000fe20000000800 */
[----:B------:R-:W-:Y:S01]  /*8410*/  UIADD3 UR5, UR37, 0x7f, URZ ;  /* 0x0000007f25057890 */ /* 0x000fe2000fffe03f */
[----:B------:R-:W-:Y:S01]  /*8420*/  SHF.R.U32.HI R35, RZ, 0x3, R5 ;  /* 0x00000003ff237819 */ /* 0x000fe20000011605 */
[----:B------:R-:W-:Y:S01]  /*8430*/  UIMAD UR38, UR38, UR4, URZ ;  /* 0x00000004262672a4 */ /* 0x000fe2000f8e023f */
[----:B------:R-:W-:Y:S01]  /*8440*/  LOP3.LUT R28, R3, 0x200, R28, 0xf8, !PT ;  /* 0x00000200031c7812 */ /* 0x000fe200078ef81c */
[----:B------:R-:W-:Y:S01]  /*8450*/  USHF.R.S32.HI UR6, URZ, 0x1f, UR5 ;  /* 0x0000001f3f067899 */ /* 0x000fe20008011405 */
[----:B------:R-:W-:Y:S01]  /*8460*/  LOP3.LUT R35, R35, 0xf, RZ, 0xc0, !PT ;  /* 0x0000000f23237812 */ /* 0x000fe200078ec0ff */
[----:B------:R-:W-:Y:S01]  /*8470*/  IMAD.U32 R33, RZ, RZ, UR10 ;  /* 0x0000000aff217e24 */ /* 0x000fe2000f8e00ff */
[----:B------:R-:W-:Y:S01]  /*8480*/  @P2 LOP3.LUT R18, R18, 0x1, RZ, 0xfc, !PT ;  /* 0x0000000112122812 */ /* 0x000fe200078efcff */
[----:B------:R-:W-:Y:S01]  /*8490*/  ULEA.HI UR6, UR6, UR5, URZ, 0x7 ;  /* 0x0000000506067291 */ /* 0x000fe2000f8f383f */
[----:B------:R-:W-:Y:S01]  /*84a0*/  LOP3.LUT R2, R0, 0x70, RZ, 0xc0, !PT ;  /* 0x0000007000027812 */ /* 0x000fe200078ec0ff */
[----:B0-----:R-:W-:Y:S01]  /*84b0*/  ULEA UR39, UR8, UR39, 0x18 ;  /* 0x0000002708277291 */ /* 0x001fe2000f8ec03f */
[----:B------:R-:W-:Y:S01]  /*84c0*/  LOP3.LUT R18, R18, 0xffffffbf, RZ, 0xc0, !PT ;  /* 0xffffffbf12127812 */ /* 0x000fe200078ec0ff */
[----:B------:R-:W-:Y:S01]  /*84d0*/  ULEA.HI.SX32 UR42, UR6, 0xffffffff, 0x19 ;  /* 0xffffffff062a7891 */ /* 0x000fe2000f8fca3f */
[----:B------:R-:W-:Y:S01]  /*84e0*/  IMAD.MOV.U32 R25, RZ, RZ, 0x1 ;  /* 0x00000001ff197424 */ /* 0x000fe200078e00ff */
[----:B------:R-:W-:Y:S01]  /*84f0*/  MOV R37, RZ ;  /* 0x000000ff00257202 */ /* 0x000fe20000000f00 */
[----:B------:R-:W-:Y:S01]  /*8500*/  IMAD.MOV.U32 R22, RZ, RZ, RZ ;  /* 0x000000ffff167224 */ /* 0x000fe200078e00ff */
[----:B------:R-:W-:Y:S01]  /*8510*/  @P1 LOP3.LUT R18, R18, 0x40, RZ, 0xfc, !PT ;  /* 0x0000004012121812 */ /* 0x000fe200078efcff */
[----:B------:R-:W-:Y:S01]  /*8520*/  USHF.L.U32 UR4, UR42, 0x7, URZ ;  /* 0x000000072a047899 */ /* 0x000fe2000800063f */
[----:B------:R-:W-:Y:S01]  /*8530*/  ISETP.GE.AND P1, PT, R34, UR7, PT ;  /* 0x0000000722007c0c */ /* 0x000fe2000bf26270 */
[----:B------:R-:W-:Y:S01]  /*8540*/  ULOP3.LUT UR41, UR36, 0x2, URZ, 0xfc, !UPT ;  /* 0x0000000224297892 */ /* 0x000fe2000f8efc3f */
[----:B------:R-:W-:Y:S01]  /*8550*/  LOP3.LUT R18, R18, 0xfffffffb, RZ, 0xc0, !PT ;  /* 0xfffffffb12127812 */ /* 0x000fe200078ec0ff */
[----:B------:R-:W-:Y:S01]  /*8560*/  ULEA.HI.SX32 UR40, UR6, 0xfffffffe, 0x19 ;  /* 0xfffffffe06287891 */ /* 0x000fe2000f8fca3f */
[----:B------:R-:W-:Y:S01]  /*8570*/  LEA R0, R28, UR39, 0x1 ;  /* 0x000000271c007c11 */ /* 0x000fe2000f8e08ff */
[----:B------:R-:W-:Y:S01]  /*8580*/  IMAD.U32 R30, RZ, RZ, UR4 ;  /* 0x00000004ff1e7e24 */ /* 0x000fe2000f8e00ff */
[----:B------:R-:W-:Y:S01]  /*8590*/  @P0 LOP3.LUT R18, R18, 0x4, RZ, 0xfc, !PT ;  /* 0x0000000412120812 */ /* 0x000fe200078efcff */
[----:B------:R-:W-:Y:S01]  /*85a0*/  ULDC UR43, c[0x0][0xc] ;  /* 0x00000300002b7ab9 */ /* 0x000fe20000000800 */
[----:B------:R-:W-:-:S02]  /*85b0*/  ISETP.GE.AND P0, PT, R34, UR7, PT ;  /* 0x0000000722007c0c */ /* 0x000fc4000bf06270 */
[----:B------:R-:W-:Y:S02]  /*85c0*/  LOP3.LUT R18, R18, 0xfffffffd, RZ, 0xc0, !PT ;  /* 0xfffffffd12127812 */ /* 0x000fe400078ec0ff */
[C---:B------:R-:W-:Y:S02]  /*85d0*/  LOP3.LUT R36, R35.reuse, UR4, R2, 0xfe, !PT ;  /* 0x0000000423247c12 */ /* 0x040fe4000f8efe02 */
[----:B------:R-:W-:Y:S02]  /*85e0*/  @P1 LOP3.LUT R18, R18, 0x2, RZ, 0xfc, !PT ;  /* 0x0000000212121812 */ /* 0x000fe400078efcff */
[----:B------:R-:W-:Y:S02]  /*85f0*/  IADD3 R30, -R35, UR37, -R30 ;  /* 0x00000025231e7c10 */ /* 0x000fe4000fffe91e */
[----:B------:R-:W-:-:S04]  /*8600*/  LOP3.LUT R18, R18, 0xfffffff7, RZ, 0xc0, !PT ;  /* 0xfffffff712127812 */ /* 0x000fc800078ec0ff */
[----:B------:R-:W-:Y:S02]  /*8610*/  @P0 LOP3.LUT R18, R18, 0x8, RZ, 0xfc, !PT ;  /* 0x0000000812120812 */ /* 0x000fe400078efcff */
[----:B------:R-:W-:Y:S02]  /*8620*/  ISETP.GE.AND P0, PT, R34, UR9, PT ;  /* 0x0000000922007c0c */ /* 0x000fe4000bf06270 */
[----:B------:R-:W-:-:S11]  /*8630*/  LOP3.LUT R18, R18, 0xffffff7f, RZ, 0xc0, !PT ;  /* 0xffffff7f12127812 */ /* 0x000fd600078ec0ff */
[----:B------:R-:W-:-:S07]  /*8640*/  @P0 LOP3.LUT R18, R18, 0x80, RZ, 0xfc, !PT ;  /* 0x0000008012120812 */ /* 0x000fce00078efcff */
.L_x_6589:
[----:B------:R-:W0:Y:S01]  /*8650*/  LDC R0, c[0x0][0xc38] ;  /* 0x00030e00ff007b82 */ /* 0x000e220000000800 */
[----:B------:R-:W-:Y:S01]  /*8660*/  IMAD.MOV.U32 R24, RZ, RZ, R33 ;  /* 0x000000ffff187224 */ /* 0x000fe200078e0021 */
[----:B------:R-:W-:Y:S05]  /*8670*/  YIELD ;  /* 0x0000000000007946 */ /* 0x000fea0003800000 */
[----:B------:R-:W-:Y:S01]  /*8680*/  ULDC.64 UR4, c[0x0][0xa28] ;  /* 0x00028a0000047ab9 */ /* 0x000fe20000000a00 */
[----:B------:R-:W1:Y:S01]  /*8690*/  LDC R2, c[0x0][0xc44] ;  /* 0x00031100ff027b82 */ /* 0x000e620000000800 */
[----:B------:R-:W-:Y:S01]  /*86a0*/  IMAD.MOV.U32 R32, RZ, RZ, RZ ;  /* 0x000000ffff207224 */ /* 0x000fe200078e00ff */
[----:B0-----:R-:W-:-:S13]  /*86b0*/  ISETP.NE.AND P0, PT, R0, 0x1, PT ;  /* 0x000000010000780c */ /* 0x001fda0003f05270 */
[----:B------:R-:W0:Y:S08]  /*86c0*/  @P0 LDC R0, c[0x0][0xc3c] ;  /* 0x00030f00ff000b82 */ /* 0x000e300000000800 */
[----:B------:R-:W2:Y:S01]  /*86d0*/  @P0 LDC R3, c[0x0][0xc40] ;  /* 0x00031000ff030b82 */ /* 0x000ea20000000800 */
[----:B0-----:R-:W-:-:S05]  /*86e0*/  @P0 IMAD.HI.U32 R0, R33, R0, RZ ;  /* 0x0000000021000227 */ /* 0x001fca00078e00ff */
[----:B--2---:R-:W-:Y:S02]  /*86f0*/  @P0 SHF.R.U32.HI R24, RZ, R3, R0 ;  /* 0x00000003ff180219 */ /* 0x004fe40000011600 */
[----:B-1----:R-:W-:Y:S02]  /*8700*/  ISETP.NE.AND P0, PT, R2, 0x1, PT ;  /* 0x000000010200780c */ /* 0x002fe40003f05270 */
[----:B------:R-:W-:-:S11]  /*8710*/  MOV R23, R24 ;  /* 0x0000001800177202 */ /* 0x000fd60000000f00 */
        /* <DEDUP_REMOVED lines=28> */
.L_x_6555:
        /* <DEDUP_REMOVED lines=20> */
.L_x_6557:
        /* <DEDUP_REMOVED lines=15> */
.L_x_6556:
[----:B------:R-:W-:Y:S01]  /*8b10*/  ULDC.64 UR4, c[0x0][0x9f8] ;  /* 0x00027e0000047ab9 */ /* 0x000fe20000000a00 */
[----:B------:R-:W-:Y:S01]  /*8b20*/  IMAD.MOV.U32 R29, RZ, RZ, R23 ;  /* 0x000000ffff1d7224 */ /* 0x000fe200078e0017 */
[----:B------:R-:W-:Y:S01]  /*8b30*/  ISETP.NE.U32.AND P0, PT, RZ, UR4, PT ;  /* 0x00000004ff007c0c */ /* 0x000fe2000bf05070 */
[----:B------:R-:W0:Y:S01]  /*8b40*/  LDC R8, c[0x0][0x430] ;  /* 0x00010c00ff087b82 */ /* 0x000e220000000800 */
[----:B-----5:R-:W-:Y:S01]  /*8b50*/  IMAD.IADD R0, R36, 0x1, R32 ;  /* 0x0000000124007824 */ /* 0x020fe200078e0220 */
[----:B------:R-:W-:Y:S01]  /*8b60*/  LOP3.LUT R18, R18, 0xffffffdf, RZ, 0xc0, !PT ;  /* 0xffffffdf12127812 */ /* 0x000fe200078ec0ff */
[----:B------:R-:W-:Y:S01]  /*8b70*/  ULDC UR4, c[0x0][0xc44] ;  /* 0x0003110000047ab9 */ /* 0x000fe20000000800 */
[----:B------:R-:W-:-:S13]  /*8b80*/  ISETP.NE.AND.EX P0, PT, RZ, UR5, PT, P0 ;  /* 0x00000005ff007c0c */ /* 0x000fda000bf05300 */
[----:B------:R-:W1:Y:S02]  /*8b90*/  @P0 LDC.64 R2, c[0x0][0x9f8] ;  /* 0x00027e00ff020b82 */ /* 0x000e640000000a00 */
[----:B-1----:R-:W-:-:S05]  /*8ba0*/  @P0 IMAD.WIDE R2, R23, 0x4, R2 ;  /* 0x0000000417020825 */ /* 0x002fca00078e0202 */
[----:B------:R1:W2:Y:S01]  /*8bb0*/  @P0 LDG.E R29, desc[UR48][R2.64] ;  /* 0x00000030021d0981 */ /* 0x0002a2000c1e1900 */
[----:B0-----:R-:W-:Y:S01]  /*8bc0*/  ISETP.NE.AND P1, PT, R8, 0x1, PT ;  /* 0x000000010800780c */ /* 0x001fe20003f25270 */
[----:B------:R-:W-:Y:S01]  /*8bd0*/  IMAD.MOV.U32 R9, RZ, RZ, R0 ;  /* 0x000000ffff097224 */ /* 0x000fe200078e0000 */
[----:B------:R-:W-:-:S11]  /*8be0*/  ISETP.GE.AND P0, PT, R36, UR37, PT ;  /* 0x0000002524007c0c */ /* 0x000fd6000bf06270 */
[----:B------:R-:W0:Y:S01]  /*8bf0*/  @P1 LDC R5, c[0x0][0x434] ;  /* 0x00010d00ff051b82 */ /* 0x000e220000000800 */
[----:B------:R-:W-:-:S07]  /*8c00*/  @P1 LOP3.LUT R18, R18, 0x20, RZ, 0xfc, !PT ;  /* 0x0000002012121812 */ /* 0x000fce00078efcff */
[----:B------:R-:W3:Y:S08]  /*8c10*/  @P1 LDC R11, c[0x0][0x438] ;  /* 0x00010e00ff0b1b82 */ /* 0x000ef00000000800 */
[----:B------:R-:W4:Y:S01]  /*8c20*/  @!P0 LDC.64 R6, c[0x0][0x428] ;  /* 0x00010a00ff068b82 */ /* 0x000f220000000a00 */
[----:B0-----:R-:W-:-:S05]  /*8c30*/  @P1 IMAD.HI.U32 R4, R0, R5, RZ ;  /* 0x0000000500041227 */ /* 0x001fca00078e00ff */
[----:B---3--:R-:W-:Y:S02]  /*8c40*/  @P1 SHF.R.U32.HI R9, RZ, R11, R4 ;  /* 0x0000000bff091219 */ /* 0x008fe40000011604 */
[----:B------:R-:W0:Y:S02]  /*8c50*/  @!P0 LDC.64 R4, c[0x0][0x418] ;  /* 0x00010600ff048b82 */ /* 0x000e240000000a00 */
[----:B-1----:R-:W-:Y:S02]  /*8c60*/  @!P0 SHF.R.S32.HI R3, RZ, 0x1f, R9 ;  /* 0x0000001fff038819 */ /* 0x002fe40000011409 */
[----:B------:R-:W-:Y:S01]  /*8c70*/  IADD3 R19, -R23, RZ, RZ ;  /* 0x000000ff17137210 */ /* 0x000fe20007ffe1ff */
[----:B------:R-:W-:-:S04]  /*8c80*/  UMOV UR5, 0xffffffff ;  /* 0xffffffff00057882 */ /* 0x000fc80000000000 */
[----:B------:R-:W-:Y:S01]  /*8c90*/  IMAD R19, R19, UR4, R24 ;  /* 0x0000000413137c24 */ /* 0x000fe2000f8e0218 */
[----:B--2---:R-:W-:-:S05]  /*8ca0*/  SHF.R.S32.HI R31, RZ, 0x1f, R29 ;  /* 0x0000001fff1f7819 */ /* 0x004fca000001141d */
[----:B----4-:R-:W-:-:S04]  /*8cb0*/  @!P0 IMAD R2, R31, R6, RZ ;  /* 0x000000061f028224 */ /* 0x010fc800078e02ff */
[----:B------:R-:W-:Y:S01]  /*8cc0*/  @!P0 IMAD R7, R29, R7, R2 ;  /* 0x000000071d078224 */ /* 0x000fe200078e0202 */
[----:B------:R-:W-:-:S05]  /*8cd0*/  @!P0 MOV R2, R9 ;  /* 0x0000000900028202 */ /* 0x000fca0000000f00 */
[----:B------:R-:W-:-:S04]  /*8ce0*/  @!P0 IMAD.WIDE.U32 R2, R29, R6, R2 ;  /* 0x000000061d028225 */ /* 0x000fc800078e0002 */
[----:B------:R-:W-:Y:S01]  /*8cf0*/  @!P0 IMAD.IADD R3, R3, 0x1, R7 ;  /* 0x0000000103038824 */ /* 0x000fe200078e0207 */
[----:B0-----:R-:W-:Y:S01]  /*8d00*/  @!P0 LEA R4, P1, R2, R4, 0x2 ;  /* 0x0000000402048211 */ /* 0x001fe200078210ff */
[----:B------:R-:W-:-:S03]  /*8d10*/  IMAD.MOV.U32 R6, RZ, RZ, RZ ;  /* 0x000000ffff067224 */ /* 0x000fc600078e00ff */
[----:B------:R-:W-:Y:S01]  /*8d20*/  @!P0 LEA.HI.X R5, R2, R5, R3, 0x2, P1 ;  /* 0x0000000502058211 */ /* 0x000fe200008f1403 */
[----:B------:R-:W-:Y:S02]  /*8d30*/  IMAD.MOV R3, RZ, RZ, -R9 ;  /* 0x000000ffff037224 */ /* 0x000fe400078e0a09 */
[----:B------:R-:W-:Y:S02]  /*8d40*/  IMAD.U32 R2, RZ, RZ, UR41 ;  /* 0x00000029ff027e24 */ /* 0x000fe4000f8e00ff */
[----:B------:R0:W5:Y:S02]  /*8d50*/  @!P0 LDG.E R6, desc[UR48][R4.64] ;  /* 0x0000003004068981 */ /* 0x000164000c1e1900 */
[----:B0-----:R-:W-:Y:S01]  /*8d60*/  IMAD R4, R8, R3, R0 ;  /* 0x0000000308047224 */ /* 0x001fe200078e0200 */
[----:B------:R-:W-:Y:S06]  /*8d70*/  BRA.DIV UR5, `(.L_x_6558) ;  /* 0x0000003205087947 */ /* 0x000fec000b800000 */
.L_x_6606:
[----:B------:R-:W-:Y:S02]  /*8d80*/  ISETP.NE.AND P0, PT, R2, 0x3, PT ;  /* 0x000000030200780c */ /* 0x000fe40003f05270 */
[----:B------:R-:W-:Y:S02]  /*8d90*/  LOP3.LUT R18, R18, 0xffffffef, RZ, 0xc0, !PT ;  /* 0xffffffef12127812 */ /* 0x000fe400078ec0ff */
[----:B------:R-:W-:-:S09]  /*8da0*/  SHF.R.S32.HI R27, RZ, 0x1f, R19 ;  /* 0x0000001fff1b7819 */ /* 0x000fd20000011413 */
[----:B------:R-:W-:Y:S01]  /*8db0*/  @P0 LOP3.LUT R18, R18, 0x10, RZ, 0xfc, !PT ;  /* 0x0000001012120812 */ /* 0x000fe200078efcff */
[----:B------:R-:W-:Y:S06]  /*8dc0*/  @!P0 BRA `(.L_x_6559) ;  /* 0x0000000000048947 */ /* 0x000fec0003800000 */
[----:B------:R-:W-:Y:S01]  /*8dd0*/  BPT.TRAP 0x1 ;  /* 0x000000040000795c */ /* 0x000fe20000300000 */
.L_x_6559:
        /* <DEDUP_REMOVED lines=19> */
[C---:B------:R-:W-:Y:S02]  /*8f10*/  LEA R16, P0, R2.reuse, UR4, 0x1 ;  /* 0x0000000402107c11 */ /* 0x040fe4000f8008ff */
[----:B------:R-:W-:Y:S02]  /*8f20*/  IADD3 R17, R3, R17, RZ ;  /* 0x0000001103117210 */ /* 0x000fe40007ffe0ff */
[----:B------:R-:W-:Y:S02]  /*8f30*/  SHF.L.U32 R3, R25, 0x1f, RZ ;  /* 0x0000001f19037819 */ /* 0x000fe400000006ff */
[----:B------:R-:W-:-:S06]  /*8f40*/  LEA.HI.X R17, R2, UR5, R17, 0x1, P0 ;  /* 0x0000000502117c11 */ /* 0x000fcc00080f0c11 */
[----:B------:R-:W0:Y:S02]  /*8f50*/  SYNCS.PHASECHK.TRANS64.TRYWAIT P0, [R0+URZ+0x28840], R3 ;  /* 0x02884003000075a7 */ /* 0x000e24000800017f */
[----:B0-----:R-:W-:Y:S05]  /*8f60*/  @!P0 BRA `(.L_x_6561) ;  /* 0x0000002c00c08947 */ /* 0x001fea0003800000 */
.L_x_6607:
[----:B------:R-:W-:Y:S05]  /*8f70*/  BSYNC B0 ;  /* 0x0000000000007941 */ /* 0x000fea0003800000 */
.L_x_6560:
[----:B------:R-:W-:Y:S01]  /*8f80*/  ULDC.64 UR4, c[0x0][0x300] ;  /* 0x0000c00000047ab9 */ /* 0x000fe20000000a00 */
[C---:B------:R-:W-:Y:S01]  /*8f90*/  LOP3.LUT P3, RZ, R18.reuse, 0x2, RZ, 0xc0, !PT ;  /* 0x0000000212ff7812 */ /* 0x040fe2000786c0ff */
[----:B------:R-:W-:Y:S01]  /*8fa0*/  IMAD R7, R7, UR4, RZ ;  /* 0x0000000407077c24 */ /* 0x000fe2000f8e02ff */
[----:B------:R-:W-:Y:S01]  /*8fb0*/  LOP3.LUT P2, RZ, R18, 0x1, RZ, 0xc0, !PT ;  /* 0x0000000112ff7812 */ /* 0x000fe2000784c0ff */
        /* <DEDUP_REMOVED lines=16> */
[----:B------:R-:W-:-:S03]  /*90c0*/  LEA R5, R22, R28, 0xe ;  /* 0x0000001c16057211 */ /* 0x000fc600078e70ff */
[----:B------:R-:W-:Y:S01]  /*90d0*/  LEA.HI.X R6, R2, UR5, R3, 0x1, P0 ;  /* 0x0000000502067c11 */ /* 0x000fe200080f0c03 */
[----:B------:R-:W-:Y:S06]  /*90e0*/  BRA.DIV UR4, `(.L_x_6562) ;  /* 0x0000002e04747947 */ /* 0x000fec000b800000 */
        /* <DEDUP_REMOVED lines=10> */
[----:B------:R1:W-:Y:S01]  /*9190*/  @P0 LDGSTS.E.BYPASS.LTC128B.128 [R7+0x1c400], desc[UR48][R2.64+0x80], !P2 ;  /* 0x1c40008002070fae */ /* 0x0003e2000d101d70 */
[----:B------:R-:W-:-:S03]  /*91a0*/  ISETP.GE.AND P0, PT, R30, 0x11, PT ;  /* 0x000000111e00780c */ /* 0x000fc60003f06270 */
[----:B-1----:R-:W-:Y:S10]  /*91b0*/  SHFL.IDX PT, R7, R6, 0x2, 0x181f ;  /* 0x00581f0006077f89 */ /* 0x002ff400000e0000 */
[----:B------:R-:W-:-:S02]  /*91c0*/  @P0 LEA R21, R5, UR39, 0x1 ;  /* 0x0000002705150c11 */ /* 0x000fc4000f8e08ff */
[----:B0-----:R-:W-:-:S04]  /*91d0*/  @P0 LEA R14, P1, R34, R14, 0x1 ;  /* 0x0000000e220e0211 */ /* 0x001fc800078208ff */
[----:B------:R-:W-:Y:S01]  /*91e0*/  @P0 MOV R2, R14 ;  /* 0x0000000e00020202 */ /* 0x000fe20000000f00 */
[----:B------:R-:W-:Y:S01]  /*91f0*/  @P0 IMAD.X R9, RZ, RZ, R8, P1 ;  /* 0x000000ffff090224 */ /* 0x000fe200008e0608 */
[----:B------:R-:W0:Y:S03]  /*9200*/  SHFL.IDX PT, R14, R4, 0x2, 0x181f ;  /* 0x00581f00040e7f89 */ /* 0x000e2600000e0000 */
[----:B------:R-:W-:-:S05]  /*9210*/  @P0 IMAD.MOV.U32 R3, RZ, RZ, R9 ;  /* 0x000000ffff030224 */ /* 0x000fca00078e0009 */
        /* <DEDUP_REMOVED lines=11> */
[----:B------:R2:W-:Y:S01]  /*92d0*/  @P0 LDGSTS.E.BYPASS.LTC128B.128 [R9+0x1d400], desc[UR48][R2.64+0x80], !P2 ;  /* 0x1d40008002090fae */ /* 0x0005e2000d101d70 */
[----:B------:R-:W-:-:S13]  /*92e0*/  ISETP.GE.AND P0, PT, R30, 0x31, PT ;  /* 0x000000311e00780c */ /* 0x000fda0003f06270 */
[----:B0-----:R-:W-:Y:S02]  /*92f0*/  @P0 LEA R14, P1, R34, R14, 0x1 ;  /* 0x0000000e220e0211 */ /* 0x001fe400078208ff */
[----:B------:R-:W-:-:S03]  /*9300*/  @P0 LEA R21, R5, UR39, 0x1 ;  /* 0x0000002705150c11 */ /* 0x000fc6000f8e08ff */
[----:B-1----:R-:W-:Y:S02]  /*9310*/  @P0 IMAD.X R7, RZ, RZ, R7, P1 ;  /* 0x000000ffff070224 */ /* 0x002fe400008e0607 */
[----:B--2---:R-:W-:Y:S02]  /*9320*/  @P0 IMAD.MOV.U32 R2, RZ, RZ, R14 ;  /* 0x000000ffff020224 */ /* 0x004fe400078e000e */
[----:B------:R-:W0:Y:S01]  /*9330*/  SHFL.IDX PT, R14, R4, 0x4, 0x181f ;  /* 0x00981f00040e7f89 */ /* 0x000e2200000e0000 */
[----:B------:R-:W-:-:S03]  /*9340*/  @P0 IMAD.MOV.U32 R3, RZ, RZ, R7 ;  /* 0x000000ffff030224 */ /* 0x000fc600078e0007 */
[----:B------:R-:W1:Y:S04]  /*9350*/  SHFL.IDX PT, R7, R6, 0x4, 0x181f ;  /* 0x00981f0006077f89 */ /* 0x000e6800000e0000 */
        /* <DEDUP_REMOVED lines=11> */
[----:B------:R2:W-:Y:S01]  /*9410*/  @P0 LDGSTS.E.BYPASS.LTC128B.128 [R9+0x1e400], desc[UR48][R2.64+0x80], !P2 ;  /* 0x1e40008002090fae */ /* 0x0005e2000d101d70 */
[----:B------:R-:W-:-:S13]  /*9420*/  ISETP.GE.AND P0, PT, R30, 0x51, PT ;  /* 0x000000511e00780c */ /* 0x000fda0003f06270 */
[----:B0-----:R-:W-:Y:S02]  /*9430*/  @P0 LEA R14, P1, R34, R14, 0x1 ;  /* 0x0000000e220e0211 */ /* 0x001fe400078208ff */
[----:B------:R-:W-:Y:S02]  /*9440*/  @P0 LEA R21, R5, UR39, 0x1 ;  /* 0x0000002705150c11 */ /* 0x000fe4000f8e08ff */
[----:B--2---:R-:W-:Y:S01]  /*9450*/  @P0 MOV R2, R14 ;  /* 0x0000000e00020202 */ /* 0x004fe20000000f00 */
[----:B-1----:R-:W-:Y:S01]  /*9460*/  @P0 IMAD.X R7, RZ, RZ, R7, P1 ;  /* 0x000000ffff070224 */ /* 0x002fe200008e0607 */
[----:B------:R-:W0:Y:S03]  /*9470*/  SHFL.IDX PT, R14, R4, 0x6, 0x181f ;  /* 0x00d81f00040e7f89 */ /* 0x000e2600000e0000 */
[----:B------:R-:W-:Y:S02]  /*9480*/  @P0 IMAD.MOV.U32 R3, RZ, RZ, R7 ;  /* 0x000000ffff030224 */ /* 0x000fe400078e0007 */
        /* <DEDUP_REMOVED lines=12> */
[----:B------:R0:W-:Y:S02]  /*9550*/  @P0 LDGSTS.E.BYPASS.LTC128B.128 [R9+0x1f400], desc[UR48][R2.64+0x80], !P2 ;  /* 0x1f40008002090fae */ /* 0x0001e4000d101d70 */
.L_x_6625:
[----:B------:R-:W-:-:S13]  /*9560*/  ISETP.GE.AND P0, PT, R30, 0x71, PT ;  /* 0x000000711e00780c */ /* 0x000fda0003f06270 */
[----:B01----:R-:W-:Y:S02]  /*9570*/  @P0 LEA R2, P1, R34, R14, 0x1 ;  /* 0x0000000e22020211 */ /* 0x003fe400078208ff */
[----:B------:R-:W-:-:S03]  /*9580*/  @P0 LEA R5, R5, UR39, 0x1 ;  /* 0x0000002705050c11 */ /* 0x000fc6000f8e08ff */
[----:B--2---:R-:W-:-:S05]  /*9590*/  @P0 IMAD.X R3, RZ, RZ, R7, P1 ;  /* 0x000000ffff030224 */ /* 0x004fca00008e0607 */
[----:B------:R-:W-:Y:S01]  /*95a0*/  @!PT LDS RZ, [RZ] ;  /* 0x00000000fffff984 */ /* 0x000fe20000000800 */
[----:B------:R-:W-:Y:S01]  /*95b0*/  @!PT LDS RZ, [RZ] ;  /* 0x00000000fffff984 */ /* 0x000fe20000000800 */
[----:B------:R-:W-:Y:S01]  /*95c0*/  @!PT LDS RZ, [RZ] ;  /* 0x00000000fffff984 */ /* 0x000fe20000000800 */
[----:B------:R0:W-:Y:S04]  /*95d0*/  @P0 LDGSTS.E.BYPASS.LTC128B.128 [R5+0x1bc00], desc[UR48][R2.64], !P3 ;  /* 0x1bc0000002050fae */ /* 0x0001e8000d901d70 */
[----:B------:R0:W-:Y:S01]  /*95e0*/  @P0 LDGSTS.E.BYPASS.LTC128B.128 [R5+0x1fc00], desc[UR48][R2.64+0x80], !P2 ;  /* 0x1fc0008002050fae */ /* 0x0001e2000d101d70 */
[----:B------:R-:W-:Y:S01]  /*95f0*/  PLOP3.LUT P0, PT, PT, PT, PT, 0x80, 0x0 ;  /* 0x000000000000781c */ /* 0x000fe20003f0f070 */
[----:B------:R-:W-:-:S12]  /*9600*/  NOP ;  /* 0x0000000000007918 */ /* 0x000fd80000000000 */
.L_x_6563:
        /* <DEDUP_REMOVED lines=11> */
.L_x_6564:
[----:B------:R0:W-:Y:S02]  /*96c0*/  SYNCS.ARRIVE.TRANS64.A1T0 RZ, [R0+URZ+0x28830], RZ ;  /* 0x028830ff00ff79a7 */ /* 0x0001e4000810003f */
[----:B------:R-:W-:Y:S05]  /*96d0*/  WARPSYNC.ALL ;  /* 0x0000000000007948 */ /* 0x000fea0003800000 */
[----:B------:R-:W-:-:S04]  /*96e0*/  UIADD3 UR4, UR39, 0x10400, URZ ;  /* 0x0001040027047890 */ /* 0x000fc8000fffe03f */
[----:B------:R-:W-:Y:S01]  /*96f0*/  ULOP3.LUT UP0, URZ, UR4, 0x3ff, URZ, 0xc0, !UPT ;  /* 0x000003ff043f7892 */ /* 0x000fe2000f80c03f */
[----:B------:R-:W-:Y:S05]  /*9700*/  BAR.SYNC.DEFER_BLOCKING 0x8, 0x180 ;  /* 0x0206000000007b1d */ /* 0x000fea0000010000 */
[----:B------:R-:W-:-:S13]  /*9710*/  PLOP3.LUT P0, PT, PT, PT, UP0, 0x80, 0x0 ;  /* 0x000000000000781c */ /* 0x000fda0003f0f008 */
        /* <DEDUP_REMOVED lines=8> */
[----:B------:R-:W-:Y:S01]  /*97a0*/  IMAD.U32 R6, RZ, RZ, UR6 ;  /* 0x00000006ff067e24 */ /* 0x000fe2000f8e00ff */
[----:B------:R-:W-:Y:S01]  /*97b0*/  MOV R11, UR9 ;  /* 0x00000009000b7c02 */ /* 0x000fe20008000f00 */
[----:B------:R-:W-:Y:S02]  /*97c0*/  IMAD.U32 R7, RZ, RZ, UR7 ;  /* 0x00000007ff077e24 */ /* 0x000fe4000f8e00ff */
[----:B------:R-:W-:-:S02]  /*97d0*/  IMAD.U32 R10, RZ, RZ, UR8 ;  /* 0x00000008ff0a7e24 */ /* 0x000fc4000f8e00ff */
[----:B------:R-:W-:Y:S02]  /*97e0*/  IMAD.MOV.U32 R8, RZ, RZ, 0x70 ;  /* 0x00000070ff087424 */ /* 0x000fe400078e00ff */
[----:B------:R-:W-:Y:S02]  /*97f0*/  IMAD.MOV.U32 R12, RZ, RZ, 0x1 ;  /* 0x00000001ff0c7424 */ /* 0x000fe400078e00ff */
[----:B------:R-:W-:-:S07]  /*9800*/  IMAD.MOV.U32 R13, RZ, RZ, RZ ;  /* 0x000000ffff0d7224 */ /* 0x000fce00078e00ff */
[----:B------:R-:W-:-:S07]  /*9810*/  LEPC R20, `(.L_x_6565) ;  /* 0x000000001014794e */ /* 0x000fce0000000000 */
[----:B01----:R-:W-:Y:S05]  /*9820*/  CALL.ABS.NOINC R2 ;  /* 0x0000000002007343 */ /* 0x003fea0003c00000 */
.L_x_6565:
[----:B0-----:R-:W0:Y:S01]  /*9830*/  LDC R0, c[0x0][0x448] ;  /* 0x00011200ff007b82 */ /* 0x001e220000000800 */
[----:B------:R-:W1:Y:S01]  /*9840*/  S2R R20, SR_TID.X ;  /* 0x0000000000147919 */ /* 0x000e620000002100 */
[----:B------:R-:W-:Y:S01]  /*9850*/  IADD3 R4, -R24, RZ, RZ ;  /* 0x000000ff18047210 */ /* 0x000fe20007ffe1ff */
[----:B------:R-:W-:Y:S01]  /*9860*/  ULDC UR4, c[0x0][0xc38] ;  /* 0x00030e0000047ab9 */ /* 0x000fe20000000800 */
[----:B------:R-:W-:Y:S02]  /*9870*/  SHF.R.S32.HI R6, RZ, 0x1f, R23 ;  /* 0x0000001fff067819 */ /* 0x000fe40000011417 */
[----:B------:R-:W-:Y:S01]  /*9880*/  LOP3.LUT P4, RZ, R18, 0x80, RZ, 0xc0, !PT ;  /* 0x0000008012ff7812 */ /* 0x000fe2000788c0ff */
[----:B------:R-:W-:Y:S01]  /*9890*/  IMAD R4, R4, UR4, R33 ;  /* 0x0000000404047c24 */ /* 0x000fe2000f8e0221 */
[----:B------:R-:W-:Y:S01]  /*98a0*/  ULDC.64 UR4, c[0x0][0x2d8] ;  /* 0x0000b60000047ab9 */ /* 0x000fe20000000a00 */
[----:B------:R-:W-:Y:S02]  /*98b0*/  LOP3.LUT P5, RZ, R18, 0x40, RZ, 0xc0, !PT ;  /* 0x0000004012ff7812 */ /* 0x000fe400078ac0ff */
[----:B------:R-:W-:Y:S01]  /*98c0*/  IMAD.SHL.U32 R4, R4, 0x80, RZ ;  /* 0x0000008004047824 */ /* 0x000fe200078e00ff */
[----:B------:R-:W-:-:S02]  /*98d0*/  LEA R8, R28, UR39, 0x1 ;  /* 0x000000271c087c11 */ /* 0x000fc4000f8e08ff */
[----:B0-----:R-:W-:Y:S01]  /*98e0*/  ISETP.NE.AND P0, PT, R0, 0x1, PT ;  /* 0x000000010000780c */ /* 0x001fe20003f05270 */
[----:B-1----:R-:W-:-:S12]  /*98f0*/  IMAD.SHL.U32 R20, R20, 0x10, RZ ;  /* 0x0000001014147824 */ /* 0x002fd800078e00ff */
[----:B------:R-:W0:Y:S01]  /*9900*/  @P0 LDC R2, c[0x0][0x44c] ;  /* 0x00011300ff020b82 */ /* 0x000e220000000800 */
[----:B------:R-:W-:-:S04]  /*9910*/  LOP3.LUT R20, R20, 0x70, RZ, 0xc0, !PT ;  /* 0x0000007014147812 */ /* 0x000fc800078ec0ff */
[----:B------:R-:W-:-:S03]  /*9920*/  LOP3.LUT R7, R4, R35, R20, 0xfe, !PT ;  /* 0x0000002304077212 */ /* 0x000fc600078efe14 */
[----:B------:R-:W1:Y:S02]  /*9930*/  @P0 LDC R3, c[0x0][0x450] ;  /* 0x00011400ff030b82 */ /* 0x000e640000000800 */
[----:B------:R-:W-:Y:S02]  /*9940*/  IMAD.MOV.U32 R5, RZ, RZ, R7 ;  /* 0x000000ffff057224 */ /* 0x000fe400078e0007 */
[----:B0-----:R-:W-:-:S05]  /*9950*/  @P0 IMAD.HI.U32 R2, R7, R2, RZ ;  /* 0x0000000207020227 */ /* 0x001fca00078e00ff */
[----:B-1----:R-:W-:Y:S01]  /*9960*/  @P0 SHF.R.U32.HI R5, RZ, R3, R2 ;  /* 0x00000003ff050219 */ /* 0x002fe20000011602 */
[----:B------:R-:W-:-:S04]  /*9970*/  IMAD R2, R27, UR4, RZ ;  /* 0x000000041b027c24 */ /* 0x000fc8000f8e02ff */
[C---:B------:R-:W-:Y:S02]  /*9980*/  IMAD R9, R19.reuse, UR5, R2 ;  /* 0x0000000513097c24 */ /* 0x040fe4000f8e0202 */
[----:B------:R-:W-:Y:S01]  /*9990*/  IMAD.WIDE.U32 R2, R19, UR4, RZ ;  /* 0x0000000413027c25 */ /* 0x000fe2000f8e00ff */
[----:B------:R-:W-:-:S03]  /*99a0*/  ULDC.64 UR4, c[0x0][0x2e0] ;  /* 0x0000b80000047ab9 */ /* 0x000fc60000000a00 */
[----:B------:R-:W-:Y:S01]  /*99b0*/  IMAD R6, R6, UR4, RZ ;  /* 0x0000000406067c24 */ /* 0x000fe2000f8e02ff */
[----:B------:R-:W-:-:S03]  /*99c0*/  IADD3 R3, R3, R9, RZ ;  /* 0x0000000903037210 */ /* 0x000fc60007ffe0ff */
[C---:B------:R-:W-:Y:S02]  /*99d0*/  IMAD R9, R23.reuse, UR5, R6 ;  /* 0x0000000517097c24 */ /* 0x040fe4000f8e0206 */
[----:B------:R-:W-:Y:S02]  /*99e0*/  IMAD.MOV R6, RZ, RZ, -R5 ;  /* 0x000000ffff067224 */ /* 0x000fe400078e0a05 */
        /* <DEDUP_REMOVED lines=21> */
[----:B------:R-:W-:-:S03]  /*9b40*/  IMAD.IADD R4, R35, 0x1, R4 ;  /* 0x0000000123047824 */ /* 0x000fc600078e0204 */
[----:B------:R-:W1:Y:S02]  /*9b50*/  SHFL.IDX PT, R2, R5, RZ, 0x181f ;  /* 0x00181fff05027589 */ /* 0x000e6400000e0000 */
[C---:B------:R-:W-:Y:S02]  /*9b60*/  ISETP.GE.AND P0, PT, R4.reuse, UR38, PT ;  /* 0x0000002604007c0c */ /* 0x040fe4000bf06270 */
[----:B------:R-:W-:Y:S01]  /*9b70*/  SHFL.IDX PT, R6, R5, 0x1, 0x181f ;  /* 0x00381f0005067f89 */ /* 0x000fe200000e0000 */
[----:B------:R-:W-:-:S10]  /*9b80*/  IADD3 R7, R4, 0x10, RZ ;  /* 0x0000001004077810 */ /* 0x000fd40007ffe0ff */
[----:B0-----:R-:W-:-:S05]  /*9b90*/  @!P0 LEA R14, P1, R34, R14, 0x1 ;  /* 0x0000000e220e8211 */ /* 0x001fca00078208ff */
[----:B-1----:R-:W-:Y:S02]  /*9ba0*/  @!P0 IMAD.X R3, RZ, RZ, R2, P1 ;  /* 0x000000ffff038224 */ /* 0x002fe400008e0602 */
[----:B------:R-:W-:Y:S02]  /*9bb0*/  @!P0 IMAD.MOV.U32 R2, RZ, RZ, R14 ;  /* 0x000000ffff028224 */ /* 0x000fe400078e000e */
[----:B------:R-:W0:Y:S04]  /*9bc0*/  SHFL.IDX PT, R14, R0, 0x1, 0x181f ;  /* 0x00381f00000e7f89 */ /* 0x000e2800000e0000 */
[----:B------:R-:W-:Y:S04]  /*9bd0*/  @!P0 LDGSTS.E.BYPASS.LTC128B.128 [R8+0x10400], desc[UR48][R2.64], !P4 ;  /* 0x1040000002088fae */ /* 0x000fe8000e101d70 */
[----:B------:R1:W-:Y:S01]  /*9be0*/  @!P0 LDGSTS.E.BYPASS.LTC128B.128 [R8+0x14400], desc[UR48][R2.64+0x80], !P5 ;  /* 0x1440008002088fae */ /* 0x0003e2000e901d70 */
[----:B------:R-:W-:-:S13]  /*9bf0*/  ISETP.GE.AND P0, PT, R7, UR38, PT ;  /* 0x0000002607007c0c */ /* 0x000fda000bf06270 */
[----:B0-----:R-:W-:-:S05]  /*9c00*/  @!P0 LEA R14, P1, R34, R14, 0x1 ;  /* 0x0000000e220e8211 */ /* 0x001fca00078208ff */
[----:B-1----:R-:W-:Y:S02]  /*9c10*/  @!P0 IMAD.MOV.U32 R2, RZ, RZ, R14 ;  /* 0x000000ffff028224 */ /* 0x002fe400078e000e */
[----:B------:R-:W-:Y:S01]  /*9c20*/  @!P0 IMAD.X R7, RZ, RZ, R6, P1 ;  /* 0x000000ffff078224 */ /* 0x000fe200008e0606 */
[----:B------:R-:W0:Y:S03]  /*9c30*/  SHFL.IDX PT, R14, R0, 0x2, 0x181f ;  /* 0x00581f00000e7f89 */ /* 0x000e2600000e0000 */
[----:B------:R-:W-:Y:S01]  /*9c40*/  @!P0 IMAD.MOV.U32 R3, RZ, RZ, R7 ;  /* 0x000000ffff038224 */ /* 0x000fe200078e0007 */
[----:B------:R-:W1:Y:S01]  /*9c50*/  SHFL.IDX PT, R6, R5, 0x2, 0x181f ;  /* 0x00581f0005067f89 */ /* 0x000e6200000e0000 */
[----:B------:R-:W-:-:S03]  /*9c60*/  IADD3 R7, R4, 0x20, RZ ;  /* 0x0000002004077810 */ /* 0x000fc60007ffe0ff */
[----:B------:R-:W-:Y:S04]  /*9c70*/  @!P0 LDGSTS.E.BYPASS.LTC128B.128 [R8+0x10c00], desc[UR48][R2.64], !P4 ;  /* 0x10c0000002088fae */ /* 0x000fe8000e101d70 */
[----:B------:R2:W-:Y:S01]  /*9c80*/  @!P0 LDGSTS.E.BYPASS.LTC128B.128 [R8+0x14c00], desc[UR48][R2.64+0x80], !P5 ;  /* 0x14c0008002088fae */ /* 0x0005e2000e901d70 */
[----:B------:R-:W-:-:S13]  /*9c90*/  ISETP.GE.AND P0, PT, R7, UR38, PT ;  /* 0x0000002607007c0c */ /* 0x000fda000bf06270 */
[----:B0-----:R-:W-:-:S05]  /*9ca0*/  @!P0 LEA R14, P1, R34, R14, 0x1 ;  /* 0x0000000e220e8211 */ /* 0x001fca00078208ff */
[----:B--2---:R-:W-:Y:S02]  /*9cb0*/  @!P0 IMAD.MOV.U32 R2, RZ, RZ, R14 ;  /* 0x000000ffff028224 */ /* 0x004fe400078e000e */
[----:B-1----:R-:W-:Y:S01]  /*9cc0*/  @!P0 IMAD.X R7, RZ, RZ, R6, P1 ;  /* 0x000000ffff078224 */ /* 0x002fe200008e0606 */
        /* <DEDUP_REMOVED lines=38> */
[----:B-1----:R-:W-:Y:S02]  /*9f30*/  @!P0 IMAD.X R7, RZ, RZ, R6, P1 ;  /* 0x000000ffff078224 */ /* 0x002fe400008e0606 */
[----:B--2---:R-:W-:Y:S01]  /*9f40*/  @!P0 IMAD.MOV.U32 R2, RZ, RZ, R14 ;  /* 0x000000ffff028224 */ /* 0x004fe200078e000e */
[----:B------:R0:W1:Y:S01]  /*9f50*/  SHFL.IDX PT, R6, R5, 0x7, 0x181f ;  /* 0x00f81f0005067f89 */ /* 0x00006200000e0000 */
[----:B------:R-:W-:-:S03]  /*9f60*/  @!P0 IMAD.MOV.U32 R3, RZ, RZ, R7 ;  /* 0x000000ffff038224 */ /* 0x000fc600078e0007 */
[----:B------:R0:W2:Y:S04]  /*9f70*/  SHFL.IDX PT, R14, R0, 0x7, 0x181f ;  /* 0x00f81f00000e7f89 */ /* 0x0000a800000e0000 */
[----:B------:R0:W-:Y:S04]  /*9f80*/  @!P0 LDGSTS.E.BYPASS.LTC128B.128 [R8+0x13400], desc[UR48][R2.64], !P4 ;  /* 0x1340000002088fae */ /* 0x0001e8000e101d70 */
[----:B------:R0:W-:Y:S02]  /*9f90*/  @!P0 LDGSTS.E.BYPASS.LTC128B.128 [R8+0x17400], desc[UR48][R2.64+0x80], !P5 ;  /* 0x1740008002088fae */ /* 0x0001e4000e901d70 */
.L_x_6642:
[----:B------:R-:W-:Y:S02]  /*9fa0*/  IADD3 R4, R4, 0x70, RZ ;  /* 0x0000007004047810 */ /* 0x000fe40007ffe0ff */
[----:B0-----:R-:W-:Y:S02]  /*9fb0*/  LOP3.LUT R0, R37, 0x1, RZ, 0xc, !PT ;  /* 0x0000000125007812 */ /* 0x001fe400078e0cff */
[----:B------:R-:W-:Y:S02]  /*9fc0*/  ISETP.GE.AND P0, PT, R4, UR38, PT ;  /* 0x0000002604007c0c */ /* 0x000fe4000bf06270 */
[----:B------:R-:W-:-:S11]  /*9fd0*/  SHF.L.U32 R0, R0, 0x1f, RZ ;  /* 0x0000001f00007819 */ /* 0x000fd600000006ff */
[----:B--2---:R-:W-:-:S05]  /*9fe0*/  @!P0 LEA R2, P1, R34, R14, 0x1 ;  /* 0x0000000e22028211 */ /* 0x004fca00078208ff */
[----:B-1----:R-:W-:-:S05]  /*9ff0*/  @!P0 IMAD.X R3, RZ, RZ, R6, P1 ;  /* 0x000000ffff038224 */ /* 0x002fca00008e0606 */
[----:B------:R-:W-:Y:S01]  /*a000*/  @!PT LDS RZ, [RZ] ;  /* 0x00000000fffff984 */ /* 0x000fe20000000800 */
[----:B------:R-:W-:Y:S01]  /*a010*/  @!PT LDS RZ, [RZ] ;  /* 0x00000000fffff984 */ /* 0x000fe20000000800 */
[----:B------:R-:W-:Y:S01]  /*a020*/  @!PT LDS RZ, [RZ] ;  /* 0x00000000fffff984 */ /* 0x000fe20000000800 */
[----:B------:R0:W-:Y:S04]  /*a030*/  @!P0 LDGSTS.E.BYPASS.LTC128B.128 [R8+0x13c00], desc[UR48][R2.64], !P4 ;  /* 0x13c0000002088fae */ /* 0x0001e8000e101d70 */
[----:B------:R0:W-:Y:S01]  /*a040*/  @!P0 LDGSTS.E.BYPASS.LTC128B.128 [R8+0x17c00], desc[UR48][R2.64+0x80], !P5 ;  /* 0x17c0008002088fae */ /* 0x0001e2000e901d70 */
[----:B------:R-:W-:Y:S01]  /*a050*/  NOP ;  /* 0x0000000000007918 */ /* 0x000fe20000000000 */
[----:B------:R-:W-:Y:S02]  /*a060*/  SYNCS.ARRIVE.TRANS64.RED.A0T1 RZ, [UR39+0x28800], RZ ;  /* 0x028800ffffff79a7 */ /* 0x000fe40008200427 */
[----:B------:R-:W-:Y:S01]  /*a070*/  ARRIVES.LDGSTSBAR.64.TRANSCNT [UR39+0x28800] ;  /* 0x02880000ff0079b0 */ /* 0x000fe20008000aa7 */
[----:B------:R-:W-:Y:S01]  /*a080*/  NOP ;  /* 0x0000000000007918 */ /* 0x000fe20000000000 */
[----:B------:R-:W-:Y:S01]  /*a090*/  SYNCS.ARRIVE.TRANS64.A1T0 RZ, [UR39+0x28800], RZ ;  /* 0x028800ffffff79a7 */ /* 0x000fe20008100027 */
[----:B------:R-:W-:Y:S01]  /*a0a0*/  BSSY B0, `(.L_x_6567) ;  /* 0x0000003000007945 */ /* 0x000fe20003800000 */
[----:B------:R-:W1:Y:S03]  /*a0b0*/  SYNCS.PHASECHK.TRANS64.TRYWAIT P0, [UR39+0x28820], R0 ;  /* 0x02882000ff0075a7 */ /* 0x000e660008000167 */
[----:B01----:R-:W-:Y:S05]  /*a0c0*/  @!P0 BRA `(.L_x_6568) ;  /* 0x0000003000888947 */ /* 0x003fea0003800000 */
.L_x_6643:
[----:B------:R-:W-:Y:S05]  /*a0d0*/  BSYNC B0 ;  /* 0x0000000000007941 */ /* 0x000fea0003800000 */
.L_x_6567:
[----:B------:R-:W-:Y:S01]  /*a0e0*/  UISETP.GE.AND UP0, UPT, UR37, 0x81, UPT ;  /* 0x000000812500788c */ /* 0x000fe2000bf06270 */
[----:B------:R-:W-:-:S05]  /*a0f0*/  IMAD.U32 R20, RZ, RZ, UR42 ;  /* 0x0000002aff147e24 */ /* 0x000fca000f8e00ff */
[----:B------:R-:W-:-:S13]  /*a100*/  PLOP3.LUT P0, PT, PT, PT, UP0, 0x40, 0x0 ;  /* 0x000000000000781c */ /* 0x000fda0003f0e808 */
[----:B------:R-:W-:Y:S05]  /*a110*/  @P0 BRA `(.L_x_6569) ;  /* 0x0000001000180947 */ /* 0x000fea0003800000 */
[----:B------:R-:W-:Y:S01]  /*a120*/  BSSY B0, `(.L_x_6569) ;  /* 0x0000105000007945 */ /* 0x000fe20003800000 */
[----:B------:R-:W-:Y:S01]  /*a130*/  IMAD.MOV.U32 R21, RZ, RZ, R25 ;  /* 0x000000ffff157224 */ /* 0x000fe200078e0019 */
[----:B------:R-:W-:Y:S01]  /*a140*/  MOV R10, R22 ;  /* 0x00000016000a7202 */ /* 0x000fe20000000f00 */
[----:B------:R-:W-:Y:S02]  /*a150*/  IMAD.U32 R6, RZ, RZ, UR40 ;  /* 0x00000028ff067e24 */ /* 0x000fe4000f8e00ff */
[----:B------:R-:W-:-:S07]  /*a160*/  IMAD.U32 R26, RZ, RZ, UR42 ;  /* 0x0000002aff1a7e24 */ /* 0x000fce000f8e00ff */
.L_x_6582:
[----:B0-----:R-:W0:Y:S01]  /*a170*/  LDC R0, c[0x0][0x430] ;  /* 0x00010c00ff007b82 */ /* 0x001e220000000800 */
[----:B------:R-:W1:Y:S01]  /*a180*/  S2R R4, SR_TID.X ;  /* 0x0000000000047919 */ /* 0x000e620000002100 */
[----:B------:R-:W-:Y:S01]  /*a190*/  LEA R7, R6, R35, 0x7 ;  /* 0x0000002306077211 */ /* 0x000fe200078e38ff */
[----:B------:R-:W-:Y:S01]  /*a1a0*/  ULDC.64 UR4, c[0x0][0x428] ;  /* 0x00010a0000047ab9 */ /* 0x000fe20000000a00 */
[----:B------:R-:W-:Y:S02]  /*a1b0*/  IADD3 R22, R10, 0x1, RZ ;  /* 0x000000010a167810 */ /* 0x000fe40007ffe0ff */
[----:B0-----:R-:W-:Y:S01]  /*a1c0*/  ISETP.NE.AND P0, PT, R0, 0x1, PT ;  /* 0x000000010000780c */ /* 0x001fe20003f05270 */
[----:B-1----:R-:W-:-:S12]  /*a1d0*/  IMAD.SHL.U32 R4, R4, 0x10, RZ ;  /* 0x0000001004047824 */ /* 0x002fd800078e00ff */
[----:B------:R-:W0:Y:S01]  /*a1e0*/  @P0 LDC R0, c[0x0][0x434] ;  /* 0x00010d00ff000b82 */ /* 0x000e220000000800 */
[----:B------:R-:W-:-:S04]  /*a1f0*/  LOP3.LUT R4, R4, 0x70, RZ, 0xc0, !PT ;  /* 0x0000007004047812 */ /* 0x000fc800078ec0ff */
[----:B------:R-:W-:-:S03]  /*a200*/  IADD3 R7, R4, R7, R32 ;  /* 0x0000000704077210 */ /* 0x000fc60007ffe020 */
[----:B------:R-:W1:Y:S02]  /*a210*/  @P0 LDC R3, c[0x0][0x438] ;  /* 0x00010e00ff030b82 */ /* 0x000e640000000800 */
[----:B------:R-:W-:Y:S02]  /*a220*/  IMAD.MOV.U32 R9, RZ, RZ, R7 ;  /* 0x000000ffff097224 */ /* 0x000fe400078e0007 */
[----:B0-----:R-:W-:-:S05]  /*a230*/  @P0 IMAD.HI.U32 R0, R7, R0, RZ ;  /* 0x0000000007000227 */ /* 0x001fca00078e00ff */
[----:B-1----:R-:W-:Y:S01]  /*a240*/  @P0 SHF.R.U32.HI R9, RZ, R3, R0 ;  /* 0x00000003ff090219 */ /* 0x002fe20000011600 */
[----:B------:R-:W-:-:S03]  /*a250*/  IMAD R0, R31, UR4, RZ ;  /* 0x000000041f007c24 */ /* 0x000fc6000f8e02ff */
[--C-:B------:R-:W-:Y:S01]  /*a260*/  SHF.R.S32.HI R3, RZ, 0x1f, R9.reuse ;  /* 0x0000001fff037819 */ /* 0x100fe20000011409 */
[----:B------:R-:W-:Y:S02]  /*a270*/  IMAD.MOV.U32 R2, RZ, RZ, R9 ;  /* 0x000000ffff027224 */ /* 0x000fe400078e0009 */
[C---:B------:R-:W-:Y:S02]  /*a280*/  IMAD R5, R29.reuse, UR5, R0 ;  /* 0x000000051d057c24 */ /* 0x040fe4000f8e0200 */
[----:B------:R-:W-:Y:S01]  /*a290*/  IMAD.WIDE.U32 R2, R29, UR4, R2 ;  /* 0x000000041d027c25 */ /* 0x000fe2000f8e0002 */
[----:B------:R-:W-:-:S03]  /*a2a0*/  ULDC.64 UR4, c[0x0][0x418] ;  /* 0x0001060000047ab9 */ /* 0x000fc60000000a00 */
[----:B------:R-:W-:Y:S01]  /*a2b0*/  IMAD.IADD R3, R5, 0x1, R3 ;  /* 0x0000000105037824 */ /* 0x000fe200078e0203 */
[C---:B------:R-:W-:Y:S01]  /*a2c0*/  LEA R4, P0, R2.reuse, UR4, 0x2 ;  /* 0x0000000402047c11 */ /* 0x040fe2000f8010ff */
[----:B------:R-:W-:Y:S01]  /*a2d0*/  IMAD.U32 R11, RZ, RZ, UR41 ;  /* 0x00000029ff0b7e24 */ /* 0x000fe2000f8e00ff */
[----:B------:R-:W-:Y:S02]  /*a2e0*/  ULDC UR4, c[0x0][0x430] ;  /* 0x00010c0000047ab9 */ /* 0x000fe40000000800 */
[----:B------:R-:W-:Y:S02]  /*a2f0*/  LEA.HI.X R5, R2, UR5, R3, 0x2, P0 ;  /* 0x0000000502057c11 */ /* 0x000fe400080f1403 */
[----:B------:R-:W-:Y:S01]  /*a300*/  ISETP.NE.AND P1, PT, R11, 0x3, PT ;  /* 0x000000030b00780c */ /* 0x000fe20003f25270 */
[----:B------:R-:W-:Y:S01]  /*a310*/  IMAD.MOV R8, RZ, RZ, -R9 ;  /* 0x000000ffff087224 */ /* 0x000fe200078e0a09 */
[C---:B------:R-:W-:Y:S01]  /*a320*/  ISETP.NE.AND P0, PT, R22.reuse, 0x2, PT ;  /* 0x000000021600780c */ /* 0x040fe20003f05270 */
[----:B------:R0:W2:Y:S03]  /*a330*/  LDG.E R0, desc[UR48][R4.64] ;  /* 0x0000003004007981 */ /* 0x0000a6000c1e1900 */
[----:B------:R-:W-:Y:S01]  /*a340*/  SEL R2, RZ, 0x1, P0 ;  /* 0x00000001ff027807 */ /* 0x000fe20000000000 */
[----:B------:R-:W-:Y:S01]  /*a350*/  IMAD.MOV.U32 R20, RZ, RZ, R6 ;  /* 0x000000ffff147224 */ /* 0x000fe200078e0006 */
[----:B------:R-:W-:-:S02]  /*a360*/  SEL R22, R22, RZ, P0 ;  /* 0x000000ff16167207 */ /* 0x000fc40000000000 */
[----:B------:R-:W-:Y:S01]  /*a370*/  LOP3.LUT R25, R21, R2, RZ, 0x3c, !PT ;  /* 0x0000000215197212 */ /* 0x000fe200078e3cff */
[----:B0-----:R-:W-:Y:S01]  /*a380*/  IMAD R4, R8, UR4, R7 ;  /* 0x0000000408047c24 */ /* 0x001fe2000f8e0207 */
[----:B--2---:R-:W-:Y:S01]  /*a390*/  SHF.R.S32.HI R24, RZ, 0x1f, R0 ;  /* 0x0000001fff187819 */ /* 0x004fe20000011400 */
[----:B------:R-:W-:Y:S06]  /*a3a0*/  @!P1 BRA `(.L_x_6570) ;  /* 0x0000000000049947 */ /* 0x000fec0003800000 */
[----:B------:R-:W-:Y:S01]  /*a3b0*/  BPT.TRAP 0x1 ;  /* 0x000000040000795c */ /* 0x000fe20000300000 */
.L_x_6570:
[----:B------:R-:W-:Y:S01]  /*a3c0*/  LEA R6, R22, UR39, 0x3 ;  /* 0x0000002716067c11 */ /* 0x000fe2000f8e18ff */
[----:B------:R-:W-:Y:S01]  /*a3d0*/  BSSY B1, `(.L_x_6571) ;  /* 0x0000004000017945 */ /* 0x000fe20003800000 */
[----:B------:R-:W-:-:S04]  /*a3e0*/  SHF.L.U32 R3, R25, 0x1f, RZ ;  /* 0x0000001f19037819 */ /* 0x000fc800000006ff */
[----:B------:R-:W0:Y:S02]  /*a3f0*/  SYNCS.PHASECHK.TRANS64.TRYWAIT P0, [R6+URZ+0x28840], R3 ;  /* 0x02884003060075a7 */ /* 0x000e24000800017f */
[----:B0-----:R-:W-:Y:S05]  /*a400*/  @!P0 BRA `(.L_x_6572) ;  /* 0x0000002c00d08947 */ /* 0x001fea0003800000 */
.L_x_6644:
[----:B------:R-:W-:Y:S05]  /*a410*/  BSYNC B1 ;  /* 0x0000000000017941 */ /* 0x000fea0003800000 */
.L_x_6571:
[----:B------:R-:W-:Y:S01]  /*a420*/  SHF.R.S32.HI R23, RZ, 0x1f, R4 ;  /* 0x0000001fff177819 */ /* 0x000fe20000011404 */
[----:B------:R-:W-:Y:S01]  /*a430*/  ULDC.64 UR4, c[0x0][0x300] ;  /* 0x0000c00000047ab9 */ /* 0x000fe20000000a00 */
[C---:B------:R-:W-:Y:S02]  /*a440*/  LOP3.LUT P2, RZ, R18.reuse, 0x2, RZ, 0xc0, !PT ;  /* 0x0000000212ff7812 */ /* 0x040fe4000784c0ff */
[----:B------:R-:W-:Y:S01]  /*a450*/  LOP3.LUT P1, RZ, R18, 0x1, RZ, 0xc0, !PT ;  /* 0x0000000112ff7812 */ /* 0x000fe2000782c0ff */
[----:B0-----:R-:W-:-:S04]  /*a460*/  IMAD R3, R23, UR4, RZ ;  /* 0x0000000417037c24 */ /* 0x001fc8000f8e02ff */
[C---:B------:R-:W-:Y:S02]  /*a470*/  IMAD R5, R4.reuse, UR5, R3 ;  /* 0x0000000504057c24 */ /* 0x040fe4000f8e0203 */
[----:B------:R-:W-:Y:S01]  /*a480*/  IMAD.WIDE.U32 R2, R4, UR4, RZ ;  /* 0x0000000404027c25 */ /* 0x000fe2000f8e00ff */
        /* <DEDUP_REMOVED lines=14> */
[----:B------:R-:W-:-:S04]  /*a570*/  UMOV UR4, 0xffffffff ;  /* 0xffffffff00047882 */ /* 0x000fc80000000000 */
[----:B------:R-:W-:Y:S01]  /*a580*/  LEA.HI.X R9, R2, UR5, R9, 0x1, P0 ;  /* 0x0000000502097c11 */ /* 0x000fe200080f0c09 */
[----:B------:R-:W-:Y:S06]  /*a590*/  BRA.DIV UR4, `(.L_x_6573) ;  /* 0x0000002e04807947 */ /* 0x000fec000b800000 */
[----:B------:R-:W0:Y:S01]  /*a5a0*/  SHFL.IDX PT, R14, R7, RZ, 0x181f ;  /* 0x00181fff070e7589 */ /* 0x000e2200000e0000 */
[----:B------:R-:W-:Y:S02]  /*a5b0*/  SHF.L.U32 R5, R34, 0x1, RZ ;  /* 0x0000000122057819 */ /* 0x000fe400000006ff */
[----:B------:R-:W-:Y:S01]  /*a5c0*/  LEA R8, R8, UR39, 0x1 ;  /* 0x0000002708087c11 */ /* 0x000fe2000f8e08ff */
[----:B------:R-:W1:Y:S01]  /*a5d0*/  SHFL.IDX PT, R3, R9, RZ, 0x181f ;  /* 0x00181fff09037589 */ /* 0x000e6200000e0000 */
[----:B0-----:R-:W-:-:S03]  /*a5e0*/  IADD3 R2, P0, R14, R5, RZ ;  /* 0x000000050e027210 */ /* 0x001fc60007f1e0ff */
[----:B------:R-:W0:Y:S02]  /*a5f0*/  SHFL.IDX PT, R14, R7, 0x1, 0x181f ;  /* 0x00381f00070e7f89 */ /* 0x000e2400000e0000 */
[----:B-1----:R-:W-:-:S05]  /*a600*/  IMAD.X R3, RZ, RZ, R3, P0 ;  /* 0x000000ffff037224 */ /* 0x002fca00000e0603 */
[----:B------:R-:W-:Y:S04]  /*a610*/  LDGSTS.E.BYPASS.LTC128B.128 [R8+0x18400], desc[UR48][R2.64], !P2 ;  /* 0x1840000002087fae */ /* 0x000fe8000d101d70 */
[----:B------:R1:W-:Y:S04]  /*a620*/  LDGSTS.E.BYPASS.LTC128B.128 [R8+0x1c400], desc[UR48][R2.64+0x80], !P1 ;  /* 0x1c40008002087fae */ /* 0x0003e8000c901d70 */
[----:B-1----:R-:W1:Y:S01]  /*a630*/  SHFL.IDX PT, R3, R9, 0x1, 0x181f ;  /* 0x00381f0009037f89 */ /* 0x002e6200000e0000 */
        /* <DEDUP_REMOVED lines=13> */
[----:B------:R-:W0:Y:S01]  /*a710*/  SHFL.IDX PT, R14, R7, 0x4, 0x181f ;  /* 0x00981f00070e7f89 */ /* 0x000e2200000e0000 */
[----:B-1----:R-:W-:-:S05]  /*a720*/  IADD3.X R3, RZ, R3, RZ, P0, !PT ;  /* 0x00000003ff037210 */ /* 0x002fca00007fe4ff */
        /* <DEDUP_REMOVED lines=16> */
[----:B------:R0:W2:Y:S04]  /*a830*/  SHFL.IDX PT, R14, R7, 0x7, 0x181f ;  /* 0x00f81f00070e7f89 */ /* 0x0000a800000e0000 */
[----:B------:R-:W3:Y:S01]  /*a840*/  SHFL.IDX PT, R9, R9, 0x7, 0x181f ;  /* 0x00f81f0009097f89 */ /* 0x000ee200000e0000 */
[----:B-1----:R-:W-:-:S05]  /*a850*/  IMAD.X R3, RZ, RZ, R3, P0 ;  /* 0x000000ffff037224 */ /* 0x002fca00000e0603 */
[----:B------:R0:W-:Y:S04]  /*a860*/  LDGSTS.E.BYPASS.LTC128B.128 [R8+0x1b400], desc[UR48][R2.64], !P2 ;  /* 0x1b40000002087fae */ /* 0x0001e8000d101d70 */
[----:B--23--:R0:W-:Y:S02]  /*a870*/  LDGSTS.E.BYPASS.LTC128B.128 [R8+0x1f400], desc[UR48][R2.64+0x80], !P1 ;  /* 0x1f40008002087fae */ /* 0x00c1e4000c901d70 */
.L_x_6662:
[----:B0-----:R-:W-:-:S04]  /*a880*/  IADD3 R2, P0, R14, R5, RZ ;  /* 0x000000050e027210 */ /* 0x001fc80007f1e0ff */
[----:B------:R-:W-:Y:S02]  /*a890*/  IADD3.X R3, RZ, R9, RZ, P0, !PT ;  /* 0x00000009ff037210 */ /* 0x000fe400007fe4ff */
[----:B------:R-:W-:-:S03]  /*a8a0*/  PLOP3.LUT P0, PT, PT, PT, PT, 0x80, 0x0 ;  /* 0x000000000000781c */ /* 0x000fc60003f0f070 */
[----:B------:R-:W-:Y:S01]  /*a8b0*/  @!PT LDS RZ, [RZ] ;  /* 0x00000000fffff984 */ /* 0x000fe20000000800 */
[----:B------:R-:W-:Y:S01]  /*a8c0*/  @!PT LDS RZ, [RZ] ;  /* 0x00000000fffff984 */ /* 0x000fe20000000800 */
[----:B------:R-:W-:Y:S01]  /*a8d0*/  @!PT LDS RZ, [RZ] ;  /* 0x00000000fffff984 */ /* 0x000fe20000000800 */
[----:B------:R0:W-:Y:S04]  /*a8e0*/  LDGSTS.E.BYPASS.LTC128B.128 [R8+0x1bc00], desc[UR48][R2.64], !P2 ;  /* 0x1bc0000002087fae */ /* 0x0001e8000d101d70 */
[----:B------:R0:W-:Y:S01]  /*a8f0*/  LDGSTS.E.BYPASS.LTC128B.128 [R8+0x1fc00], desc[UR48][R2.64+0x80], !P1 ;  /* 0x1fc0008002087fae */ /* 0x0001e2000c901d70 */
[----:B------:R-:W-:-:S05]  /*a900*/  NOP ;  /* 0x0000000000007918 */ /* 0x000fca0000000000 */
.L_x_6574:
        /* <DEDUP_REMOVED lines=11> */
.L_x_6575:
[----:B------:R0:W-:Y:S01]  /*a9c0*/  SYNCS.ARRIVE.TRANS64.A1T0 RZ, [R6+URZ+0x28830], RZ ;  /* 0x028830ff06ff79a7 */ /* 0x0001e2000810003f */
[----:B------:R-:W-:Y:S05]  /*a9d0*/  @!P2 BRA `(.L_x_6576) ;  /* 0x000000000004a947 */ /* 0x000fea0003800000 */
[----:B------:R-:W-:Y:S01]  /*a9e0*/  BPT.TRAP 0x1 ;  /* 0x000000040000795c */ /* 0x000fe20000300000 */
.L_x_6576:
[----:B------:R-:W-:Y:S01]  /*a9f0*/  IMAD.MOV.U32 R3, RZ, RZ, -0x80 ;  /* 0xffffff80ff037424 */ /* 0x000fe200078e00ff */
[----:B0-----:R-:W-:Y:S01]  /*aa00*/  LEA R6, R10, UR39, 0x3 ;  /* 0x000000270a067c11 */ /* 0x001fe2000f8e18ff */
[----:B------:R-:W-:Y:S02]  /*aa10*/  BSSY B1, `(.L_x_6577) ;  /* 0x0000005000017945 */ /* 0x000fe40003800000 */
[----:B------:R-:W-:Y:S01]  /*aa20*/  IMAD R8, R26, R3, UR37 ;  /* 0x000000251a087e24 */ /* 0x000fe2000f8e0203 */
[----:B------:R-:W-:-:S04]  /*aa30*/  SHF.L.U32 R3, R21, 0x1f, RZ ;  /* 0x0000001f15037819 */ /* 0x000fc800000006ff */
[----:B------:R-:W0:Y:S02]  /*aa40*/  SYNCS.PHASECHK.TRANS64.TRYWAIT P0, [R6+URZ+0x28860], R3 ;  /* 0x02886003060075a7 */ /* 0x000e24000800017f */
[----:B0-----:R-:W-:Y:S05]  /*aa50*/  @!P0 BRA `(.L_x_6578) ;  /* 0x00000030007c8947 */ /* 0x001fea0003800000 */
.L_x_6663:
[----:B------:R-:W-:Y:S05]  /*aa60*/  BSYNC B1 ;  /* 0x0000000000017941 */ /* 0x000fea0003800000 */
.L_x_6577:
[----:B------:R-:W-:Y:S01]  /*aa70*/  UMOV UR4, 0xffffffff ;  /* 0xffffffff00047882 */ /* 0x000fe20000000000 */
[----:B------:R-:W-:Y:S01]  /*aa80*/  LOP3.LUT P2, RZ, R18, 0x8, RZ, 0xc0, !PT ;  /* 0x0000000812ff7812 */ /* 0x000fe2000784c0ff */
[----:B------:R-:W-:Y:S01]  /*aa90*/  IMAD R7, R10, 0x4000, R28 ;  /* 0x000040000a077824 */ /* 0x000fe200078e021c */
[----:B------:R-:W-:Y:S02]  /*aaa0*/  LOP3.LUT P1, RZ, R18, 0x4, RZ, 0xc0, !PT ;  /* 0x0000000412ff7812 */ /* 0x000fe4000782c0ff */
[----:B------:R-:W-:Y:S01]  /*aab0*/  IADD3 R8, -R35, R8, RZ ;  /* 0x0000000823087210 */ /* 0x000fe20007ffe1ff */
[----:B------:R-:W-:Y:S10]  /*aac0*/  BRA.DIV UR4, `(.L_x_6579) ;  /* 0x0000003204747947 */ /* 0x000ff4000b800000 */
[----:B------:R-:W1:Y:S01]  /*aad0*/  SHFL.IDX PT, R14, R16, RZ, 0x181f ;  /* 0x00181fff100e7589 */ /* 0x000e6200000e0000 */
[----:B------:R-:W-:-:S03]  /*aae0*/  LEA R7, R7, UR39, 0x1 ;  /* 0x0000002707077c11 */ /* 0x000fc6000f8e08ff */
[----:B0-----:R-:W0:Y:S01]  /*aaf0*/  SHFL.IDX PT, R3, R17, RZ, 0x181f ;  /* 0x00181fff11037589 */ /* 0x001e2200000e0000 */
[----:B-1----:R-:W-:-:S03]  /*ab00*/  IADD3 R2, P0, R14, R5, RZ ;  /* 0x000000050e027210 */ /* 0x002fc60007f1e0ff */
[----:B------:R-:W1:Y:S02]  /*ab10*/  SHFL.IDX PT, R14, R16, 0x1, 0x181f ;  /* 0x00381f00100e7f89 */ /* 0x000e6400000e0000 */
[----:B0-----:R-:W-:Y:S01]  /*ab20*/  IMAD.X R3, RZ, RZ, R3, P0 ;  /* 0x000000ffff037224 */ /* 0x001fe200000e0603 */
[----:B------:R-:W-:-:S13]  /*ab30*/  ISETP.LT.OR P0, PT, R8, 0x1, P2 ;  /* 0x000000010800780c */ /* 0x000fda0001701670 */
[----:B------:R-:W-:Y:S01]  /*ab40*/  LDGSTS.E.BYPASS.LTC128B.128 [R7+0x400], desc[UR48][R2.64], !P0 ;  /* 0x0040000002077fae */ /* 0x000fe2000c101d70 */
[----:B------:R-:W-:-:S13]  /*ab50*/  ISETP.LT.OR P0, PT, R8, 0x1, P1 ;  /* 0x000000010800780c */ /* 0x000fda0000f01670 */
[----:B------:R0:W-:Y:S04]  /*ab60*/  LDGSTS.E.BYPASS.LTC128B.128 [R7+0x4400], desc[UR48][R2.64+0x80], !P0 ;  /* 0x0440008002077fae */ /* 0x0001e8000c101d70 */
[----:B0-----:R-:W0:Y:S01]  /*ab70*/  SHFL.IDX PT, R3, R17, 0x1, 0x181f ;  /* 0x00381f0011037f89 */ /* 0x001e2200000e0000 */
        /* <DEDUP_REMOVED lines=17> */
[----:B------:R-:W1:Y:S01]  /*ac90*/  SHFL.IDX PT, R14, R16, 0x4, 0x181f ;  /* 0x00981f00100e7f89 */ /* 0x000e6200000e0000 */
[----:B0-----:R-:W-:Y:S02]  /*aca0*/  IADD3.X R3, RZ, R3, RZ, P0, !PT ;  /* 0x00000003ff037210 */ /* 0x001fe400007fe4ff */
        /* <DEDUP_REMOVED lines=22> */
[----:B------:R-:W1:Y:S04]  /*ae10*/  SHFL.IDX PT, R17, R17, 0x7, 0x181f ;  /* 0x00f81f0011117f89 */ /* 0x000e6800000e0000 */
[----:B------:R2:W3:Y:S01]  /*ae20*/  SHFL.IDX PT, R14, R16, 0x7, 0x181f ;  /* 0x00f81f00100e7f89 */ /* 0x0004e200000e0000 */
[----:B0-----:R-:W-:Y:S01]  /*ae30*/  IMAD.X R3, RZ, RZ, R3, P0 ;  /* 0x000000ffff037224 */ /* 0x001fe200000e0603 */
[----:B------:R-:W-:-:S13]  /*ae40*/  ISETP.LT.OR P0, PT, R8, 0x61, P2 ;  /* 0x000000610800780c */ /* 0x000fda0001701670 */
[----:B------:R2:W-:Y:S01]  /*ae50*/  LDGSTS.E.BYPASS.LTC128B.128 [R7+0x3400], desc[UR48][R2.64], !P0 ;  /* 0x0340000002077fae */ /* 0x0005e2000c101d70 */
[----:B------:R-:W-:-:S13]  /*ae60*/  ISETP.LT.OR P0, PT, R8, 0x61, P1 ;  /* 0x000000610800780c */ /* 0x000fda0000f01670 */
[----:B-1-3--:R2:W-:Y:S02]  /*ae70*/  LDGSTS.E.BYPASS.LTC128B.128 [R7+0x7400], desc[UR48][R2.64+0x80], !P0 ;  /* 0x0740008002077fae */ /* 0x00a5e4000c101d70 */
.L_x_6681:
[----:B0-2---:R-:W-:Y:S01]  /*ae80*/  IADD3 R2, P0, R14, R5, RZ ;  /* 0x000000050e027210 */ /* 0x005fe20007f1e0ff */
[----:B------:R-:W-:Y:S02]  /*ae90*/  ULDC.64 UR4, c[0x0][0x328] ;  /* 0x0000ca0000047ab9 */ /* 0x000fe40000000a00 */
[----:B------:R-:W-:Y:S01]  /*aea0*/  IMAD R23, R23, UR4, RZ ;  /* 0x0000000417177c24 */ /* 0x000fe2000f8e02ff */
[----:B------:R-:W-:Y:S02]  /*aeb0*/  IADD3.X R3, RZ, R17, RZ, P0, !PT ;  /* 0x00000011ff037210 */ /* 0x000fe400007fe4ff */
[----:B------:R-:W-:Y:S01]  /*aec0*/  ISETP.LT.OR P0, PT, R8, 0x71, P2 ;  /* 0x000000710800780c */ /* 0x000fe20001701670 */
[----:B------:R-:W-:-:S12]  /*aed0*/  IMAD R23, R4, UR5, R23 ;  /* 0x0000000504177c24 */ /* 0x000fd8000f8e0217 */
[----:B------:R-:W-:Y:S01]  /*aee0*/  @!PT LDS RZ, [RZ] ;  /* 0x00000000fffff984 */ /* 0x000fe20000000800 */
[----:B------:R-:W-:Y:S01]  /*aef0*/  @!PT LDS RZ, [RZ] ;  /* 0x00000000fffff984 */ /* 0x000fe20000000800 */
[----:B------:R-:W-:Y:S01]  /*af00*/  @!PT LDS RZ, [RZ] ;  /* 0x00000000fffff984 */ /* 0x000fe20000000800 */
        /* <DEDUP_REMOVED lines=20> */
.L_x_6580:
[----:B------:R-:W-:Y:S02]  /*b050*/  PLOP3.LUT P1, PT, P1, P0, PT, 0xa2, 0x0 ;  /* 0x000000000000781c */ /* 0x000fe40000f21472 */
[----:B------:R-:W-:-:S08]  /*b060*/  @P0 R2UR P1, UR4, R6 ;  /* 0x00000000060402ca */ /* 0x000fd00000020000 */
[----:B------:R-:W-:-:S05]  /*b070*/  @P0 PLOP3.LUT P0, PT, P1, PT, PT, 0x80, 0x0 ;  /* 0x000000000000081c */ /* 0x000fca0000f0f070 */
[----:B------:R-:W-:Y:S01]  /*b080*/  @!P1 SYNCS.ARRIVE.TRANS64.RED.A0T1 RZ, [UR4+0x28850], RZ ;  /* 0x028850ffffff99a7 */ /* 0x000fe20008200404 */
[----:B------:R-:W-:Y:S07]  /*b090*/  @!P1 ARRIVES.LDGSTSBAR.64.TRANSCNT [UR4+0x28850] ;  /* 0x02885000ff0099b0 */ /* 0x000fee0008000a84 */
[----:B------:R-:W-:Y:S05]  /*b0a0*/  @P0 BRA.U.ANY `(.L_x_6580) ;  /* 0xfffffffd00e80947 */ /* 0x000fea000393ffff */
[----:B------:R-:W-:Y:S01]  /*b0b0*/  NOP ;  /* 0x0000000000007918 */ /* 0x000fe20000000000 */
[----:B------:R-:W-:-:S04]  /*b0c0*/  MOV R0, UR41 ;  /* 0x0000002900007c02 */ /* 0x000fc80008000f00 */
[----:B------:R-:W-:-:S13]  /*b0d0*/  ISETP.NE.AND P2, PT, R0, 0x3, PT ;  /* 0x000000030000780c */ /* 0x000fda0003f45270 */
[----:B------:R-:W-:Y:S05]  /*b0e0*/  @!P2 BRA `(.L_x_6581) ;  /* 0x000000000004a947 */ /* 0x000fea0003800000 */
[----:B------:R-:W-:Y:S01]  /*b0f0*/  BPT.TRAP 0x1 ;  /* 0x000000040000795c */ /* 0x000fe20000300000 */
.L_x_6581:
[C---:B------:R-:W-:Y:S01]  /*b100*/  ISETP.GT.AND P0, PT, R20.reuse, RZ, PT ;  /* 0x000000ff1400720c */ /* 0x040fe20003f04270 */
[----:B------:R0:W-:Y:S01]  /*b110*/  SYNCS.ARRIVE.TRANS64.A1T0 RZ, [R6+URZ+0x28850], RZ ;  /* 0x028850ff06ff79a7 */ /* 0x0001e2000810003f */
[----:B------:R-:W-:Y:S01]  /*b120*/  IMAD.MOV.U32 R21, RZ, RZ, R25 ;  /* 0x000000ffff157224 */ /* 0x000fe200078e0019 */
[----:B------:R-:W-:Y:S01]  /*b130*/  MOV R26, R20 ;  /* 0x00000014001a7202 */ /* 0x000fe20000000f00 */
[----:B------:R-:W-:Y:S02]  /*b140*/  IMAD.MOV.U32 R10, RZ, RZ, R22 ;  /* 0x000000ffff0a7224 */ /* 0x000fe400078e0016 */
[----:B0-----:R-:W-:-:S07]  /*b150*/  VIADD R6, R20, 0xffffffff ;  /* 0xffffffff14067836 */ /* 0x001fce0000000000 */
[----:B------:R-:W-:Y:S05]  /*b160*/  @P0 BRA `(.L_x_6582) ;  /* 0xfffffff000000947 */ /* 0x000fea000383ffff */
[----:B------:R-:W-:Y:S05]  /*b170*/  BSYNC B0 ;  /* 0x0000000000007941 */ /* 0x000fea0003800000 */
.L_x_6569:
[----:B0-----:R-:W-:-:S05]  /*b180*/  IMAD.U32 R0, RZ, RZ, UR41 ;  /* 0x00000029ff007e24 */ /* 0x001fca000f8e00ff */
[----:B------:R-:W-:-:S13]  /*b190*/  ISETP.NE.AND P0, PT, R0, 0x3, PT ;  /* 0x000000030000780c */ /* 0x000fda0003f05270 */
[----:B------:R-:W-:Y:S05]  /*b1a0*/  @!P0 BRA `(.L_x_6583) ;  /* 0x0000000000048947 */ /* 0x000fea0003800000 */
[----:B------:R-:W-:Y:S01]  /*b1b0*/  BPT.TRAP 0x1 ;  /* 0x000000040000795c */ /* 0x000fe20000300000 */
.L_x_6583:
[----:B------:R-:W-:Y:S01]  /*b1c0*/  LEA R4, R22, UR39, 0x3 ;  /* 0x0000002716047c11 */ /* 0x000fe2000f8e18ff */
[----:B------:R-:W-:Y:S01]  /*b1d0*/  IMAD.MOV.U32 R5, RZ, RZ, -0x80 ;  /* 0xffffff80ff057424 */ /* 0x000fe200078e00ff */
[----:B------:R-:W-:Y:S01]  /*b1e0*/  SHF.L.U32 R3, R25, 0x1f, RZ ;  /* 0x0000001f19037819 */ /* 0x000fe200000006ff */
[----:B------:R-:W-:Y:S02]  /*b1f0*/  BSSY B0, `(.L_x_6584) ;  /* 0x0000004000007945 */ /* 0x000fe40003800000 */
[----:B------:R-:W-:Y:S01]  /*b200*/  IMAD R20, R20, R5, UR37 ;  /* 0x0000002514147e24 */ /* 0x000fe2000f8e0205 */
[----:B------:R-:W0:Y:S02]  /*b210*/  SYNCS.PHASECHK.TRANS64.TRYWAIT P0, [R4+URZ+0x28860], R3 ;  /* 0x02886003040075a7 */ /* 0x000e24000800017f */
[----:B0-----:R-:W-:Y:S05]  /*b220*/  @!P0 BRA `(.L_x_6585) ;  /* 0x0000003400088947 */ /* 0x001fea0003800000 */
.L_x_6682:
[----:B------:R-:W-:Y:S05]  /*b230*/  BSYNC B0 ;  /* 0x0000000000007941 */ /* 0x000fea0003800000 */
.L_x_6584:
[----:B------:R-:W-:Y:S01]  /*b240*/  UMOV UR4, 0xffffffff ;  /* 0xffffffff00047882 */ /* 0x000fe20000000000 */
[----:B------:R-:W-:Y:S01]  /*b250*/  LOP3.LUT P2, RZ, R18, 0x8, RZ, 0xc0, !PT ;  /* 0x0000000812ff7812 */ /* 0x000fe2000784c0ff */
[----:B------:R-:W-:Y:S01]  /*b260*/  IMAD R7, R22, 0x4000, R28 ;  /* 0x0000400016077824 */ /* 0x000fe200078e021c */
[----:B------:R-:W-:Y:S02]  /*b270*/  LOP3.LUT P1, RZ, R18, 0x4, RZ, 0xc0, !PT ;  /* 0x0000000412ff7812 */ /* 0x000fe4000782c0ff */
[----:B------:R-:W-:Y:S01]  /*b280*/  IADD3 R5, -R35, R20, RZ ;  /* 0x0000001423057210 */ /* 0x000fe20007ffe1ff */
[----:B------:R-:W-:Y:S10]  /*b290*/  BRA.DIV UR4, `(.L_x_6586) ;  /* 0x0000003604007947 */ /* 0x000ff4000b800000 */
[----:B------:R-:W1:Y:S01]  /*b2a0*/  SHFL.IDX PT, R14, R16, RZ, 0x181f ;  /* 0x00181fff100e7589 */ /* 0x000e6200000e0000 */
[----:B------:R-:W-:-:S03]  /*b2b0*/  IMAD.SHL.U32 R6, R34, 0x2, RZ ;  /* 0x0000000222067824 */ /* 0x000fc600078e00ff */
[----:B------:R-:W0:Y:S02]  /*b2c0*/  SHFL.IDX PT, R0, R17, RZ, 0x181f ;  /* 0x00181fff11007589 */ /* 0x000e2400000e0000 */
[----:B-1----:R-:W-:Y:S02]  /*b2d0*/  IADD3 R2, P0, R14, R6, RZ ;  /* 0x000000060e027210 */ /* 0x002fe40007f1e0ff */
[----:B------:R-:W1:Y:S03]  /*b2e0*/  SHFL.IDX PT, R14, R16, 0x1, 0x181f ;  /* 0x00381f00100e7f89 */ /* 0x000e6600000e0000 */
[----:B0-----:R-:W-:Y:S01]  /*b2f0*/  IMAD.X R3, RZ, RZ, R0, P0 ;  /* 0x000000ffff037224 */ /* 0x001fe200000e0600 */
[----:B------:R-:W-:Y:S02]  /*b300*/  ISETP.LT.OR P0, PT, R5, 0x1, P2 ;  /* 0x000000010500780c */ /* 0x000fe40001701670 */
[----:B------:R-:W-:-:S02]  /*b310*/  LEA R0, R7, UR39, 0x1 ;  /* 0x0000002707007c11 */ /* 0x000fc4000f8e08ff */
[----:B------:R-:W0:Y:S09]  /*b320*/  SHFL.IDX PT, R7, R17, 0x1, 0x181f ;  /* 0x00381f0011077f89 */ /* 0x000e3200000e0000 */
        /* <DEDUP_REMOVED lines=44> */
[----:B------:R1:W2:Y:S02]  /*b5f0*/  SHFL.IDX PT, R14, R16, 0x7, 0x181f ;  /* 0x00f81f00100e7f89 */ /* 0x0002a400000e0000 */
[----:B0-----:R-:W-:Y:S02]  /*b600*/  IADD3.X R3, RZ, R7, RZ, P0, !PT ;  /* 0x00000007ff037210 */ /* 0x001fe400007fe4ff */
[----:B------:R-:W-:Y:S01]  /*b610*/  ISETP.LT.OR P0, PT, R5, 0x61, P2 ;  /* 0x000000610500780c */ /* 0x000fe20001701670 */
[----:B------:R1:W3:-:S12]  /*b620*/  SHFL.IDX PT, R7, R17, 0x7, 0x181f ;  /* 0x00f81f0011077f89 */ /* 0x0002d800000e0000 */
[----:B------:R1:W-:Y:S01]  /*b630*/  LDGSTS.E.BYPASS.LTC128B.128 [R0+0x3400], desc[UR48][R2.64], !P0 ;  /* 0x0340000002007fae */ /* 0x0003e2000c101d70 */
[----:B------:R-:W-:-:S13]  /*b640*/  ISETP.LT.OR P0, PT, R5, 0x61, P1 ;  /* 0x000000610500780c */ /* 0x000fda0000f01670 */
[----:B--23--:R1:W-:Y:S02]  /*b650*/  LDGSTS.E.BYPASS.LTC128B.128 [R0+0x7400], desc[UR48][R2.64+0x80], !P0 ;  /* 0x0740008002007fae */ /* 0x00c3e4000c101d70 */
.L_x_6700:
        /* <DEDUP_REMOVED lines=9> */
[----:B------:R-:W-:Y:S01]  /*b6f0*/  PLOP3.LUT P0, PT, PT, PT, PT, 0x80, 0x0 ;  /* 0x000000000000781c */ /* 0x000fe20003f0f070 */
[----:B------:R-:W-:-:S12]  /*b700*/  NOP ;  /* 0x0000000000007918 */ /* 0x000fd80000000000 */
.L_x_6587:
        /* <DEDUP_REMOVED lines=11> */
.L_x_6588:
[----:B------:R-:W-:Y:S01]  /*b7c0*/  VIADD R22, R22, 0x1 ;  /* 0x0000000116167836 */ /* 0x000fe20000000000 */
[----:B------:R-:W-:Y:S01]  /*b7d0*/  IADD3 R33, R33, UR43, RZ ;  /* 0x0000002b21217c10 */ /* 0x000fe2000fffe0ff */
[----:B------:R-:W-:Y:S01]  /*b7e0*/  ULDC UR4, c[0x0][0xc34] ;  /* 0x00030d0000047ab9 */ /* 0x000fe20000000800 */
[----:B------:R0:W-:Y:S01]  /*b7f0*/  SYNCS.ARRIVE.TRANS64.A1T0 RZ, [R4+URZ+0x28850], RZ ;  /* 0x028850ff04ff79a7 */ /* 0x0001e2000810003f */
[----:B------:R-:W-:Y:S01]  /*b800*/  VIADD R37, R37, 0x1 ;  /* 0x0000000125257836 */ /* 0x000fe20000000000 */
[----:B------:R-:W-:-:S04]  /*b810*/  ISETP.NE.AND P0, PT, R22, 0x2, PT ;  /* 0x000000021600780c */ /* 0x000fc80003f05270 */
[----:B------:R-:W-:Y:S02]  /*b820*/  SEL R22, R22, RZ, P0 ;  /* 0x000000ff16167207 */ /* 0x000fe40000000000 */
[----:B------:R-:W-:Y:S02]  /*b830*/  SEL R0, RZ, 0x1, P0 ;  /* 0x00000001ff007807 */ /* 0x000fe40000000000 */
[----:B------:R-:W-:Y:S02]  /*b840*/  ISETP.GE.AND P0, PT, R33, UR4, PT ;  /* 0x0000000421007c0c */ /* 0x000fe4000bf06270 */
[----:B------:R-:W-:-:S11]  /*b850*/  LOP3.LUT R25, R25, R0, RZ, 0x3c, !PT ;  /* 0x0000000019197212 */ /* 0x000fd600078e3cff */
[----:B0-----:R-:W-:Y:S05]  /*b860*/  @!P0 BRA `(.L_x_6589) ;  /* 0xffffffcc00788947 */ /* 0x001fea000383ffff */
[----:B------:R-:W-:-:S07]  /*b870*/  LOP3.LUT R37, R37, 0x1, RZ, 0xc, !PT ;  /* 0x0000000125257812 */ /* 0x000fce00078e0cff */
.L_x_6554:
[----:B------:R-:W0:Y:S01]  /*b880*/  S2R R3, SR_CgaCtaId ;  /* 0x0000000000037919 */ /* 0x000e220000008800 */
[----:B------:R-:W-:Y:S01]  /*b890*/  MOV R0, 0x400 ;  /* 0x0000040000007802 */ /* 0x000fe20000000f00 */
[----:B------:R-:W-:Y:S01]  /*b8a0*/  BSSY B0, `(.L_x_6590) ;  /* 0x0000005000007945 */ /* 0x000fe20003800000 */
[----:B------:R-:W-:Y:S02]  /*b8b0*/  SHF.L.U32 R37, R37, 0x1f, RZ ;  /* 0x0000001f25257819 */ /* 0x000fe400000006ff */
[----:B0-----:R-:W-:-:S04]  /*b8c0*/  LEA R5, R3, R0, 0x18 ;  /* 0x0000000003057211 */ /* 0x001fc800078ec0ff */
[----:B------:R-:W0:Y:S02]  /*b8d0*/  SYNCS.PHASECHK.TRANS64.TRYWAIT P0, [R5+URZ+0x28820], R37 ;  /* 0x02882025050075a7 */ /* 0x000e24000800017f */
[----:B0-----:R-:W-:Y:S05]  /*b8e0*/  @!P0 BRA `(.L_x_6591) ;  /* 0x0000003800248947 */ /* 0x001fea0003800000 */
.L_x_6701:
[----:B------:R-:W-:Y:S05]  /*b8f0*/  BSYNC B0 ;  /* 0x0000000000007941 */ /* 0x000fea0003800000 */
.L_x_6590:
[----:B------:R-:W-:-:S03]  /*b900*/  UMOV UR4, 0xffffffff ;  /* 0xffffffff00047882 */ /* 0x000fc60000000000 */
[----:B------:R-:W-:Y:S05]  /*b910*/  BRA.DIV UR4, `(.L_x_6592) ;  /* 0x0000003a042c7947 */ /* 0x000fea000b800000 */
[----:B------:R-:W1:Y:S02]  /*b920*/  S2R R0, SR_TID.X ;  /* 0x0000000000007919 */ /* 0x000e640000002100 */
[----:B-1----:R-:W-:-:S04]  /*b930*/  SHF.R.U32.HI R0, RZ, 0x5, R0 ;  /* 0x00000005ff007819 */ /* 0x002fc80000011600 */
[----:B------:R-:W-:-:S05]  /*b940*/  LOP3.LUT R0, R0, 0x3, RZ, 0xc0, !PT ;  /* 0x0000000300007812 */ /* 0x000fca00078ec0ff */
[----:B------:R1:W2:Y:S02]  /*b950*/  SHFL.IDX PT, R14, R0, RZ, 0x1f ;  /* 0x00001fff000e7589 */ /* 0x0002a400000e0000 */
.L_x_6704:
[----:B--2---:R-:W-:Y:S01]  /*b960*/  ISETP.NE.AND P0, PT, R14, RZ, PT ;  /* 0x000000ff0e00720c */ /* 0x004fe20003f05270 */
[----:B------:R-:W-:-:S12]  /*b970*/  BSSY B0, `(.L_x_6593) ;  /* 0x0000024000007945 */ /* 0x000fd80003800000 */
[----:B------:R-:W-:Y:S05]  /*b980*/  @P0 BRA `(.L_x_6594) ;  /* 0x0000000000880947 */ /* 0x000fea0003800000 */
[----:B------:R-:W-:-:S03]  /*b990*/  UMOV UR4, 0xffffffff ;  /* 0xffffffff00047882 */ /* 0x000fc60000000000 */
[----:B------:R-:W-:Y:S05]  /*b9a0*/  BRA.DIV UR4, `(.L_x_6595) ;  /* 0x0000003a043c7947 */ /* 0x000fea000b800000 */
[----:B------:R-:W-:-:S13]  /*b9b0*/  ELECT P6, URZ, PT ;  /* 0x00000000003f782f */ /* 0x000fda00038c0000 */
.L_x_6707:
[----:B------:R-:W-:Y:S05]  /*b9c0*/  @!P6 BRA `(.L_x_6594) ;  /* 0x000000000078e947 */ /* 0x000fea0003800000 */
[----:B------:R-:W-:-:S06]  /*b9d0*/  ULOP3.LUT UR4, UR36, 0x2, URZ, 0xfc, !UPT ;  /* 0x0000000224047892 */ /* 0x000fcc000f8efc3f */
[----:B-1----:R-:W-:-:S05]  /*b9e0*/  IMAD.U32 R0, RZ, RZ, UR4 ;  /* 0x00000004ff007e24 */ /* 0x002fca000f8e00ff */
[----:B------:R-:W-:-:S13]  /*b9f0*/  ISETP.NE.AND P0, PT, R0, 0x3, PT ;  /* 0x000000030000780c */ /* 0x000fda0003f05270 */
[----:B------:R-:W-:Y:S05]  /*ba00*/  @!P0 BRA `(.L_x_6596) ;  /* 0x0000000000048947 */ /* 0x000fea0003800000 */
[----:B------:R-:W-:Y:S01]  /*ba10*/  BPT.TRAP 0x1 ;  /* 0x000000040000795c */ /* 0x000fe20000300000 */
.L_x_6596:
[C---:B------:R-:W-:Y:S01]  /*ba20*/  LEA R3, R22.reuse, R5, 0x3 ;  /* 0x0000000516037211 */ /* 0x040fe200078e18ff */
[----:B------:R-:W-:Y:S01]  /*ba30*/  VIADD R22, R22, 0x1 ;  /* 0x0000000116167836 */ /* 0x000fe20000000000 */
[----:B------:R-:W-:-:S04]  /*ba40*/  SHF.L.U32 R2, R25, 0x1f, RZ ;  /* 0x0000001f19027819 */ /* 0x000fc800000006ff */
[----:B------:R-:W1:Y:S01]  /*ba50*/  SYNCS.PHASECHK.TRANS64.TRYWAIT P1, [R3+URZ+0x28840], R2 ;  /* 0x02884002030075a7 */ /* 0x000e62000802017f */
[----:B------:R-:W-:-:S04]  /*ba60*/  ISETP.NE.AND P2, PT, R22, 0x2, PT ;  /* 0x000000021600780c */ /* 0x000fc80003f45270 */
[----:B------:R-:W-:Y:S01]  /*ba70*/  SEL R0, RZ, 0x1, P2 ;  /* 0x00000001ff007807 */ /* 0x000fe20001000000 */
[----:B-1----:R-:W-:Y:S08]  /*ba80*/  @!P1 BRA `(.L_x_6597) ;  /* 0x0000003800249947 */ /* 0x002ff00003800000 */
.L_x_6708:
[----:B------:R-:W-:Y:S02]  /*ba90*/  SEL R22, R22, RZ, P2 ;  /* 0x000000ff16167207 */ /* 0x000fe40001000000 */
[----:B------:R-:W-:Y:S01]  /*baa0*/  LOP3.LUT R0, R25, R0, RZ, 0x3c, !PT ;  /* 0x0000000019007212 */ /* 0x000fe200078e3cff */
[----:B------:R-:W-:Y:S06]  /*bab0*/  @!P0 BRA `(.L_x_6598) ;  /* 0x0000000000048947 */ /* 0x000fec0003800000 */
[----:B------:R-:W-:Y:S01]  /*bac0*/  BPT.TRAP 0x1 ;  /* 0x000000040000795c */ /* 0x000fe20000300000 */
.L_x_6598:
[----:B0-----:R-:W-:Y:S01]  /*bad0*/  IMAD R5, R22, 0x8, R5 ;  /* 0x0000000816057824 */ /* 0x001fe200078e0205 */
[----:B------:R-:W-:-:S04]  /*bae0*/  SHF.L.U32 R0, R0, 0x1f, RZ ;  /* 0x0000001f00007819 */ /* 0x000fc800000006ff */
[----:B------:R-:W0:Y:S02]  /*baf0*/  SYNCS.PHASECHK.TRANS64.TRYWAIT P1, [R5+URZ+0x28840], R0 ;  /* 0x02884000050075a7 */ /* 0x000e24000802017f */
[----:B0-----:R-:W-:Y:S05]  /*bb00*/  @!P1 BRA `(.L_x_6599) ;  /* 0x0000003800189947 */ /* 0x001fea0003800000 */
.L_x_6709:
[----:B------:R-:W-:Y:S05]  /*bb10*/  @!P0 BRA `(.L_x_6600) ;  /* 0x0000000000048947 */ /* 0x000fea0003800000 */
[----:B------:R-:W-:Y:S01]  /*bb20*/  BPT.TRAP 0x1 ;  /* 0x000000040000795c */ /* 0x000fe20000300000 */
.L_x_6600:
[----:B------:R-:W2:Y:S02]  /*bb30*/  SYNCS.PHASECHK.TRANS64.TRYWAIT P1, [R3+URZ+0x28860], R2 ;  /* 0x02886002030075a7 */ /* 0x000ea4000802017f */
[----:B--2---:R-:W-:Y:S05]  /*bb40*/  @!P1 BRA `(.L_x_6601) ;  /* 0x00000038001c9947 */ /* 0x004fea0003800000 */
.L_x_6710:
[----:B------:R-:W-:Y:S05]  /*bb50*/  @!P0 BRA `(.L_x_6602) ;  /* 0x0000000000048947 */ /* 0x000fea0003800000 */
[----:B------:R-:W-:Y:S01]  /*bb60*/  BPT.TRAP 0x1 ;  /* 0x000000040000795c */ /* 0x000fe20000300000 */
.L_x_6602:
[----:B---3--:R3:W4:Y:S02]  /*bb70*/  SYNCS.PHASECHK.TRANS64.TRYWAIT P0, [R5+URZ+0x28860], R0 ;  /* 0x02886000050075a7 */ /* 0x008724000800017f */
[----:B----4-:R-:W-:Y:S05]  /*bb80*/  @!P0 NANOSLEEP.SYNCS 0x989680 ;  /* 0x009896800000895d */ /* 0x010fea0003900000 */
[----:B------:R-:W4:Y:S02]  /*bb90*/  @!P0 SYNCS.PHASECHK.TRANS64 P0, [R5+URZ+0x28860], R0 ;  /* 0x02886000050085a7 */ /* 0x000f24000800007f */
[----:B----4-:R-:W-:Y:S05]  /*bba0*/  @!P0 BRA `(.L_x_6602) ;  /* 0xfffffffc00f08947 */ /* 0x010fea000383ffff */
.L_x_6594:
[----:B------:R-:W-:Y:S05]  /*bbb0*/  BSYNC B0 ;  /* 0x0000000000007941 */ /* 0x000fea0003800000 */
.L_x_6593:
[----:B------:R-:W-:Y:S05]  /*bbc0*/  EXIT ;  /* 0x000000000000794d */ /* 0x000fea0003800000 */
.L_x_6522:
[----:B0-----:R-:W-:-:S04]  /*bbd0*/  MOV R3, UR39 ;  /* 0x0000002700037c02 */ /* 0x001fc80008000f00 */
[----:B------:R0:W1:Y:S03]  /*bbe0*/  SYNCS.PHASECHK.TRANS64.TRYWAIT P1, [R3+URZ+0x28800], R0 ;  /* 0x02880000030075a7 */ /* 0x000066000802017f */
[----:B-1----:R-:W-:Y:S05]  /*bbf0*/  @!P1 NANOSLEEP.SYNCS 0x989680 ;  /* 0x009896800000995d */ /* 0x002fea0003900000 */
[----:B------:R-:W1:Y:S02]  /*bc00*/  @!P1 SYNCS.PHASECHK.TRANS64 P1, [R3+URZ+0x28800], R0 ;  /* 0x02880000030095a7 */ /* 0x000e64000802007f */
[----:B-1----:R-:W-:Y:S05]  /*bc10*/  @!P1 BRA `(.L_x_6522) ;  /* 0xfffffffc00ec9947 */ /* 0x002fea000383ffff */
[----:B------:R-:W-:Y:S05]  /*bc20*/  BRA `(.L_x_6603) ;  /* 0xffffff5400187947 */ /* 0x000fea000383ffff */
.L_x_6526:
[----:B-1----:R1:W2:Y:S02]  /*bc30*/  SYNCS.PHASECHK.TRANS64.TRYWAIT P1, [R0+URZ+0x28830], R3 ;  /* 0x02883003000075a7 */ /* 0x0022a4000802017f */
[----:B--2---:R-:W-:Y:S05]  /*bc40*/  @!P1 NANOSLEEP.SYNCS 0x989680 ;  /* 0x009896800000995d */ /* 0x004fea0003900000 */
[----:B------:R-:W2:Y:S02]  /*bc50*/  @!P1 SYNCS.PHASECHK.TRANS64 P1, [R0+URZ+0x28830], R3 ;  /* 0x02883003000095a7 */ /* 0x000ea4000802007f */
[----:B--2---:R-:W-:Y:S05]  /*bc60*/  @!P1 BRA `(.L_x_6526) ;  /* 0xfffffffc00f09947 */ /* 0x004fea000383ffff */
[----:B------:R-:W-:Y:S05]  /*bc70*/  BRA `(.L_x_6525) ;  /* 0xffffff5400387947 */ /* 0x000fea000383ffff */
.L_x_6532:
[----:B-1----:R-:W-:-:S04]  /*bc80*/  IMAD.U32 R7, RZ, RZ, UR6 ;  /* 0x00000006ff077e24 */ /* 0x002fc8000f8e00ff */
[----:B------:R1:W2:Y:S03]  /*bc90*/  SYNCS.PHASECHK.TRANS64.TRYWAIT P1, [R7+URZ+0x28830], R6 ;  /* 0x02883006070075a7 */ /* 0x0002a6000802017f */
[----:B--2---:R-:W-:Y:S05]  /*bca0*/  @!P1 NANOSLEEP.SYNCS 0x989680 ;  /* 0x009896800000995d */ /* 0x004fea0003900000 */
[----:B------:R-:W2:Y:S02]  /*bcb0*/  @!P1 SYNCS.PHASECHK.TRANS64 P1, [R7+URZ+0x28830], R6 ;  /* 0x02883006070095a7 */ /* 0x000ea4000802007f */
[----:B--2---:R-:W-:Y:S05]  /*bcc0*/  @!P1 BRA `(.L_x_6532) ;  /* 0xfffffffc00ec9947 */ /* 0x004fea000383ffff */
[----:B------:R-:W-:Y:S05]  /*bcd0*/  BRA `(.L_x_6529) ;  /* 0xffffff8000607947 */ /* 0x000fea000383ffff */
.L_x_6536:
[----:B-1----:R-:W-:-:S04]  /*bce0*/  IMAD.U32 R7, RZ, RZ, UR6 ;  /* 0x00000006ff077e24 */ /* 0x002fc8000f8e00ff */
[----:B------:R1:W2:Y:S03]  /*bcf0*/  SYNCS.PHASECHK.TRANS64.TRYWAIT P1, [R7+URZ+0x28850], R6 ;  /* 0x02885006070075a7 */ /* 0x0002a6000802017f */
[----:B--2---:R-:W-:Y:S05]  /*bd00*/  @!P1 NANOSLEEP.SYNCS 0x989680 ;  /* 0x009896800000995d */ /* 0x004fea0003900000 */
[----:B------:R-:W2:Y:S02]  /*bd10*/  @!P1 SYNCS.PHASECHK.TRANS64 P1, [R7+URZ+0x28850], R6 ;  /* 0x02885006070095a7 */ /* 0x000ea4000802007f */
[----:B--2---:R-:W-:Y:S05]  /*bd20*/  @!P1 BRA `(.L_x_6536) ;  /* 0xfffffffc00ec9947 */ /* 0x004fea000383ffff */
[----:B------:R-:W-:Y:S05]  /*bd30*/  BRA `(.L_x_6533) ;  /* 0xffffff84002c7947 */ /* 0x000fea000383ffff */
.L_x_6543:
[----:B-1----:R-:W-:-:S04]  /*bd40*/  MOV R5, UR10 ;  /* 0x0000000a00057c02 */ /* 0x002fc80008000f00 */
[----:B------:R1:W2:Y:S03]  /*bd50*/  SYNCS.PHASECHK.TRANS64.TRYWAIT P1, [R5+URZ+0x28850], R4 ;  /* 0x02885004050075a7 */ /* 0x0002a6000802017f */
[----:B--2---:R-:W-:Y:S05]  /*bd60*/  @!P1 NANOSLEEP.SYNCS 0x989680 ;  /* 0x009896800000995d */ /* 0x004fea0003900000 */
[----:B------:R-:W2:Y:S02]  /*bd70*/  @!P1 SYNCS.PHASECHK.TRANS64 P1, [R5+URZ+0x28850], R4 ;  /* 0x02885004050095a7 */ /* 0x000ea4000802007f */
[----:B--2---:R-:W-:Y:S05]  /*bd80*/  @!P1 BRA `(.L_x_6543) ;  /* 0xfffffffc00ec9947 */ /* 0x004fea000383ffff */
[----:B------:R-:W-:Y:S05]  /*bd90*/  BRA `(.L_x_6542) ;  /* 0xffffffa800147947 */ /* 0x000fea000383ffff */
.L_x_6558:
        /* <DEDUP_REMOVED lines=11> */
.L_x_6605:
[----:B------:R-:W-:Y:S05]  /*be50*/  BSYNC B0 ;  /* 0x0000000000007941 */ /* 0x000fea0003800000 */
.L_x_6604:
[----:B------:R-:W-:Y:S05]  /*be60*/  BRA `(.L_x_6606) ;  /* 0xffffffcc00c47947 */ /* 0x000fea000383ffff */
.L_x_6561:
[----:B0-----:R0:W1:Y:S02]  /*be70*/  SYNCS.PHASECHK.TRANS64.TRYWAIT P0, [R0+URZ+0x28840], R3 ;  /* 0x02884003000075a7 */ /* 0x001064000800017f */
[----:B-1----:R-:W-:Y:S05]  /*be80*/  @!P0 NANOSLEEP.SYNCS 0x989680 ;  /* 0x009896800000895d */ /* 0x002fea0003900000 */
[----:B------:R-:W1:Y:S02]  /*be90*/  @!P0 SYNCS.PHASECHK.TRANS64 P0, [R0+URZ+0x28840], R3 ;  /* 0x02884003000085a7 */ /* 0x000e64000800007f */
[----:B-1----:R-:W-:Y:S05]  /*bea0*/  @!P0 BRA `(.L_x_6561) ;  /* 0xfffffffc00f08947 */ /* 0x002fea000383ffff */
[----:B------:R-:W-:Y:S05]  /*beb0*/  BRA `(.L_x_6607) ;  /* 0xffffffd0002c7947 */ /* 0x000fea000383ffff */
.L_x_6562:
        /* <DEDUP_REMOVED lines=8> */
.L_x_6609:
[----:B------:R-:W-:Y:S05]  /*bf40*/  BSYNC B0 ;  /* 0x0000000000007941 */ /* 0x000fea0003800000 */
.L_x_6608:
[----:B------:R-:W-:Y:S01]  /*bf50*/  IMAD.MOV.U32 R13, RZ, RZ, R4 ;  /* 0x000000ffff0d7224 */ /* 0x000fe200078e0004 */
[----:B------:R-:W-:Y:S01]  /*bf60*/  MOV R11, 0x181f ;  /* 0x0000181f000b7802 */ /* 0x000fe20000000f00 */
[----:B------:R-:W-:Y:S01]  /*bf70*/  IMAD.MOV.U32 R12, RZ, RZ, RZ ;  /* 0x000000ffff0c7224 */ /* 0x000fe200078e00ff */
[----:B------:R-:W-:Y:S01]  /*bf80*/  MOV R2, R14 ;  /* 0x0000000e00027202 */ /* 0x000fe20000000f00 */
[----:B------:R-:W-:Y:S01]  /*bf90*/  IMAD.MOV.U32 R15, RZ, RZ, -0x1 ;  /* 0xffffffffff0f7424 */ /* 0x000fe200078e00ff */
[----:B------:R-:W-:-:S13]  /*bfa0*/  ISETP.GE.AND P0, PT, R30, 0x1, PT ;  /* 0x000000011e00780c */ /* 0x000fda0003f06270 */
[----:B------:R-:W-:Y:S05]  /*bfb0*/  WARPSYNC.COLLECTIVE R15, `(.L_x_6610) ;  /* 0x000000000f087348 */ /* 0x000fea0003c00000 */
[----:B------:R0:W1:Y:S02]  /*bfc0*/  SHFL.IDX P6, R14, R13, R12, R11 ;  /* 0x0000000c0d0e7389 */ /* 0x00006400000c000b */
[----:B01----:R-:W-:Y:S01]  /*bfd0*/  ENDCOLLECTIVE ;  /* 0x000000000000791b */ /* 0x003fe20003800000 */
.L_x_6610:
        /* <DEDUP_REMOVED lines=9> */
.L_x_6611:
[----:B------:R-:W-:Y:S01]  /*c070*/  @!PT LDS RZ, [RZ] ;  /* 0x00000000fffff984 */ /* 0x000fe20000000800 */
[----:B------:R-:W-:Y:S01]  /*c080*/  @!PT LDS RZ, [RZ] ;  /* 0x00000000fffff984 */ /* 0x000fe20000000800 */
[----:B------:R-:W-:Y:S01]  /*c090*/  @!PT LDS RZ, [RZ] ;  /* 0x00000000fffff984 */ /* 0x000fe20000000800 */
[----:B------:R0:W-:Y:S04]  /*c0a0*/  @P0 LDGSTS.E.BYPASS.LTC128B.128 [R7+0x18400], desc[UR48][R2.64], !P3 ;  /* 0x1840000002070fae */ /* 0x0001e8000d901d70 */
[----:B------:R0:W-:Y:S01]  /*c0b0*/  @P0 LDGSTS.E.BYPASS.LTC128B.128 [R7+0x1c400], desc[UR48][R2.64+0x80], !P2 ;  /* 0x1c40008002070fae */ /* 0x0001e2000d101d70 */
[----:B------:R-:W-:Y:S01]  /*c0c0*/  ISETP.GE.AND P0, PT, R30, 0x11, PT ;  /* 0x000000111e00780c */ /* 0x000fe20003f06270 */
[----:B------:R-:W-:-:S12]  /*c0d0*/  IMAD.MOV.U32 R13, RZ, RZ, R4 ;  /* 0x000000ffff0d7224 */ /* 0x000fd800078e0004 */
[----:B------:R-:W-:Y:S02]  /*c0e0*/  @P0 LEA R21, R5, UR39, 0x1 ;  /* 0x0000002705150c11 */ /* 0x000fe4000f8e08ff */
[----:B0-----:R-:W-:-:S07]  /*c0f0*/  MOV R8, R14 ;  /* 0x0000000e00087202 */ /* 0x001fce0000000f00 */
[----:B------:R-:W-:Y:S05]  /*c100*/  WARPSYNC.COLLECTIVE R15, `(.L_x_6612) ;  /* 0x000000000f087348 */ /* 0x000fea0003c00000 */
[----:B------:R0:W1:Y:S02]  /*c110*/  SHFL.IDX P6, R14, R13, R12, R11 ;  /* 0x0000000c0d0e7389 */ /* 0x00006400000c000b */
[----:B01----:R-:W-:Y:S01]  /*c120*/  ENDCOLLECTIVE ;  /* 0x000000000000791b */ /* 0x003fe20003800000 */
.L_x_6612:
        /* <DEDUP_REMOVED lines=8> */
.L_x_6613:
[----:B------:R-:W-:-:S05]  /*c1b0*/  @P0 IMAD.MOV.U32 R3, RZ, RZ, R9 ;  /* 0x000000ffff030224 */ /* 0x000fca00078e0009 */
[----:B------:R-:W-:Y:S01]  /*c1c0*/  @!PT LDS RZ, [RZ] ;  /* 0x00000000fffff984 */ /* 0x000fe20000000800 */
[----:B------:R-:W-:Y:S01]  /*c1d0*/  @!PT LDS RZ, [RZ] ;  /* 0x00000000fffff984 */ /* 0x000fe20000000800 */
[----:B------:R-:W-:Y:S01]  /*c1e0*/  @!PT LDS RZ, [RZ] ;  /* 0x00000000fffff984 */ /* 0x000fe20000000800 */
[----:B------:R0:W-:Y:S04]  /*c1f0*/  @P0 LDGSTS.E.BYPASS.LTC128B.128 [R21+0x18c00], desc[UR48][R2.64], !P3 ;  /* 0x18c0000002150fae */ /* 0x0001e8000d901d70 */
[----:B------:R0:W-:Y:S01]  /*c200*/  @P0 LDGSTS.E.BYPASS.LTC128B.128 [R21+0x1cc00], desc[UR48][R2.64+0x80], !P2 ;  /* 0x1cc0008002150fae */ /* 0x0001e2000d101d70 */
[----:B------:R-:W-:Y:S01]  /*c210*/  ISETP.GE.AND P0, PT, R30, 0x21, PT ;  /* 0x000000211e00780c */ /* 0x000fe20003f06270 */
[----:B------:R-:W-:Y:S02]  /*c220*/  IMAD.MOV.U32 R13, RZ, RZ, R4 ;  /* 0x000000ffff0d7224 */ /* 0x000fe400078e0004 */
[----:B------:R-:W-:-:S10]  /*c230*/  IMAD.MOV.U32 R7, RZ, RZ, R14 ;  /* 0x000000ffff077224 */ /* 0x000fd400078e000e */
[----:B0-----:R-:W-:Y:S05]  /*c240*/  WARPSYNC.COLLECTIVE R15, `(.L_x_6614) ;  /* 0x000000000f087348 */ /* 0x001fea0003c00000 */
[----:B------:R1:W2:Y:S02]  /*c250*/  SHFL.IDX P6, R14, R13, R12, R11 ;  /* 0x0000000c0d0e7389 */ /* 0x0002a400000c000b */
[----:B012---:R-:W-:Y:S01]  /*c260*/  ENDCOLLECTIVE ;  /* 0x000000000000791b */ /* 0x007fe20003800000 */
.L_x_6614:
        /* <DEDUP_REMOVED lines=9> */
.L_x_6615:
[----:B------:R-:W-:-:S05]  /*c300*/  @P0 IMAD.MOV.U32 R3, RZ, RZ, R7 ;  /* 0x000000ffff030224 */ /* 0x000fca00078e0007 */
[----:B------:R-:W-:Y:S01]  /*c310*/  @!PT LDS RZ, [RZ] ;  /* 0x00000000fffff984 */ /* 0x000fe20000000800 */
[----:B------:R-:W-:Y:S01]  /*c320*/  @!PT LDS RZ, [RZ] ;  /* 0x00000000fffff984 */ /* 0x000fe20000000800 */
[----:B------:R-:W-:Y:S01]  /*c330*/  @!PT LDS RZ, [RZ] ;  /* 0x00000000fffff984 */ /* 0x000fe20000000800 */
[----:B------:R0:W-:Y:S04]  /*c340*/  @P0 LDGSTS.E.BYPASS.LTC128B.128 [R9+0x19400], desc[UR48][R2.64], !P3 ;  /* 0x1940000002090fae */ /* 0x0001e8000d901d70 */
[----:B------:R0:W-:Y:S01]  /*c350*/  @P0 LDGSTS.E.BYPASS.LTC128B.128 [R9+0x1d400], desc[UR48][R2.64+0x80], !P2 ;  /* 0x1d40008002090fae */ /* 0x0001e2000d101d70 */
[----:B------:R-:W-:Y:S02]  /*c360*/  ISETP.GE.AND P0, PT, R30, 0x31, PT ;  /* 0x000000311e00780c */ /* 0x000fe40003f06270 */
[----:B------:R-:W-:Y:S01]  /*c370*/  MOV R13, R4 ;  /* 0x00000004000d7202 */ /* 0x000fe20000000f00 */
[----:B------:R-:W-:-:S10]  /*c380*/  IMAD.MOV.U32 R7, RZ, RZ, R14 ;  /* 0x000000ffff077224 */ /* 0x000fd400078e000e */
[----:B0-----:R-:W-:-:S07]  /*c390*/  @P0 LEA R21, R5, UR39, 0x1 ;  /* 0x0000002705150c11 */ /* 0x001fce000f8e08ff */
[----:B------:R-:W-:Y:S05]  /*c3a0*/  WARPSYNC.COLLECTIVE R15, `(.L_x_6616) ;  /* 0x000000000f087348 */ /* 0x000fea0003c00000 */
[----:B------:R0:W1:Y:S02]  /*c3b0*/  SHFL.IDX P6, R14, R13, R12, R11 ;  /* 0x0000000c0d0e7389 */ /* 0x00006400000c000b */
[----:B01----:R-:W-:Y:S01]  /*c3c0*/  ENDCOLLECTIVE ;  /* 0x000000000000791b */ /* 0x003fe20003800000 */
.L_x_6616:
[----:B------:R-:W-:Y:S02]  /*c3d0*/  IMAD.MOV.U32 R13, RZ, RZ, R6 ;  /* 0x000000ffff0d7224 */ /* 0x000fe400078e0006 */
[----:B------:R-:W-:Y:S01]  /*c3e0*/  IMAD.MOV.U32 R12, RZ, RZ, 0x4 ;  /* 0x00000004ff0c7424 */ /* 0x000fe200078e00ff */
[----:B------:R-:W-:-:S05]  /*c3f0*/  @P0 LEA R14, P1, R34, R14, 0x1 ;  /* 0x0000000e220e0211 */ /* 0x000fca00078208ff */
[----:B------:R-:W-:-:S08]  /*c400*/  @P0 IMAD.MOV.U32 R2, RZ, RZ, R14 ;  /* 0x000000ffff020224 */ /* 0x000fd000078e000e */
[----:B------:R-:W-:Y:S05]  /*c410*/  WARPSYNC.COLLECTIVE R15, `(.L_x_6617) ;  /* 0x000000000f087348 */ /* 0x000fea0003c00000 */
[----:B------:R0:W1:Y:S02]  /*c420*/  SHFL.IDX P6, R14, R13, R12, R11 ;  /* 0x0000000c0d0e7389 */ /* 0x00006400000c000b */
[----:B01----:R-:W-:Y:S01]  /*c430*/  ENDCOLLECTIVE ;  /* 0x000000000000791b */ /* 0x003fe20003800000 */
.L_x_6617:
[----:B------:R-:W-:-:S05]  /*c440*/  @P0 IMAD.X R7, RZ, RZ, R7, P1 ;  /* 0x000000ffff070224 */ /* 0x000fca00008e0607 */
[----:B------:R-:W-:-:S05]  /*c450*/  @P0 MOV R3, R7 ;  /* 0x0000000700030202 */ /* 0x000fca0000000f00 */
[----:B------:R-:W-:Y:S01]  /*c460*/  @!PT LDS RZ, [RZ] ;  /* 0x00000000fffff984 */ /* 0x000fe20000000800 */
[----:B------:R-:W-:Y:S01]  /*c470*/  @!PT LDS RZ, [RZ] ;  /* 0x00000000fffff984 */ /* 0x000fe20000000800 */
[----:B------:R-:W-:Y:S01]  /*c480*/  @!PT LDS RZ, [RZ] ;  /* 0x00000000fffff984 */ /* 0x000fe20000000800 */
        /* <DEDUP_REMOVED lines=8> */
.L_x_6618:
        /* <DEDUP_REMOVED lines=9> */
.L_x_6619:
        /* <DEDUP_REMOVED lines=12> */
.L_x_6620:
        /* <DEDUP_REMOVED lines=9> */
.L_x_6621:
        /* <DEDUP_REMOVED lines=13> */
.L_x_6622:
[----:B------:R-:W-:Y:S02]  /*c7c0*/  IMAD.MOV.U32 R13, RZ, RZ, R6 ;  /* 0x000000ffff0d7224 */ /* 0x000fe400078e0006 */
[----:B------:R-:W-:Y:S01]  /*c7d0*/  IMAD.MOV.U32 R12, RZ, RZ, 0x7 ;  /* 0x00000007ff0c7424 */ /* 0x000fe200078e00ff */
[----:B------:R-:W-:-:S05]  /*c7e0*/  @P0 LEA R14, P1, R34, R14, 0x1 ;  /* 0x0000000e220e0211 */ /* 0x000fca00078208ff */
[----:B------:R-:W-:-:S08]  /*c7f0*/  @P0 IMAD.MOV.U32 R2, RZ, RZ, R14 ;  /* 0x000000ffff020224 */ /* 0x000fd000078e000e */
[----:B------:R-:W-:Y:S05]  /*c800*/  WARPSYNC.COLLECTIVE R15, `(.L_x_6623) ;  /* 0x000000000f087348 */ /* 0x000fea0003c00000 */
[----:B------:R0:W1:Y:S02]  /*c810*/  SHFL.IDX P6, R14, R13, R12, R11 ;  /* 0x0000000c0d0e7389 */ /* 0x00006400000c000b */
[----:B01----:R-:W-:Y:S01]  /*c820*/  ENDCOLLECTIVE ;  /* 0x000000000000791b */ /* 0x003fe20003800000 */
.L_x_6623:
        /* <DEDUP_REMOVED lines=8> */
[----:B------:R-:W-:-:S07]  /*c8b0*/  MOV R7, R14 ;  /* 0x0000000e00077202 */ /* 0x000fce0000000f00 */
[----:B0-----:R-:W-:Y:S05]  /*c8c0*/  WARPSYNC.COLLECTIVE R15, `(.L_x_6624) ;  /* 0x000000000f087348 */ /* 0x001fea0003c00000 */
[----:B------:R1:W2:Y:S02]  /*c8d0*/  SHFL.IDX P6, R14, R13, R12, R11 ;  /* 0x0000000c0d0e7389 */ /* 0x0002a400000c000b */
[----:B012---:R-:W-:Y:S01]  /*c8e0*/  ENDCOLLECTIVE ;  /* 0x000000000000791b */ /* 0x007fe20003800000 */
.L_x_6624:
[----:B------:R-:W-:Y:S05]  /*c8f0*/  BRA `(.L_x_6625) ;  /* 0xffffffcc00187947 */ /* 0x000fea000383ffff */
.L_x_6566:
        /* <DEDUP_REMOVED lines=8> */
.L_x_6626:
[C---:B------:R-:W-:Y:S01]  /*c980*/  VIADD R6, R4.reuse, 0x10 ;  /* 0x0000001004067836 */ /* 0x040fe20000000000 */
[----:B------:R-:W-:Y:S01]  /*c990*/  ISETP.GE.AND P0, PT, R4, UR38, PT ;  /* 0x0000002604007c0c */ /* 0x000fe2000bf06270 */
[----:B------:R-:W-:Y:S01]  /*c9a0*/  IMAD.MOV.U32 R13, RZ, RZ, R0 ;  /* 0x000000ffff0d7224 */ /* 0x000fe200078e0000 */
[----:B------:R-:W-:-:S11]  /*c9b0*/  MOV R2, R14 ;  /* 0x0000000e00027202 */ /* 0x000fd60000000f00 */
[----:B------:R-:W-:Y:S05]  /*c9c0*/  WARPSYNC.COLLECTIVE R15, `(.L_x_6627) ;  /* 0x000000000f087348 */ /* 0x000fea0003c00000 */
[----:B------:R0:W1:Y:S02]  /*c9d0*/  SHFL.IDX P6, R14, R13, R12, R11 ;  /* 0x0000000c0d0e7389 */ /* 0x00006400000c000b */
[----:B01----:R-:W-:Y:S01]  /*c9e0*/  ENDCOLLECTIVE ;  /* 0x000000000000791b */ /* 0x003fe20003800000 */
.L_x_6627:
        /* <DEDUP_REMOVED lines=8> */
.L_x_6628:
[----:B------:R-:W-:Y:S01]  /*ca70*/  @!PT LDS RZ, [RZ] ;  /* 0x00000000fffff984 */ /* 0x000fe20000000800 */
[----:B------:R-:W-:Y:S01]  /*ca80*/  @!PT LDS RZ, [RZ] ;  /* 0x00000000fffff984 */ /* 0x000fe20000000800 */
[----:B------:R-:W-:Y:S01]  /*ca90*/  @!PT LDS RZ, [RZ] ;  /* 0x00000000fffff984 */ /* 0x000fe20000000800 */
        /* <DEDUP_REMOVED lines=8> */
.L_x_6629:
[----:B------:R-:W-:Y:S01]  /*cb20*/  IMAD.MOV.U32 R13, RZ, RZ, R5 ;  /* 0x000000ffff0d7224 */ /* 0x000fe200078e0005 */
[----:B------:R-:W-:Y:S02]  /*cb30*/  MOV R12, 0x2 ;  /* 0x00000002000c7802 */ /* 0x000fe40000000f00 */
[----:B------:R-:W-:-:S05]  /*cb40*/  @!P0 LEA R14, P1, R34, R14, 0x1 ;  /* 0x0000000e220e8211 */ /* 0x000fca00078208ff */
[----:B------:R-:W-:-:S08]  /*cb50*/  @!P0 IMAD.MOV.U32 R2, RZ, RZ, R14 ;  /* 0x000000ffff028224 */ /* 0x000fd000078e000e */
[----:B------:R-:W-:Y:S05]  /*cb60*/  WARPSYNC.COLLECTIVE R15, `(.L_x_6630) ;  /* 0x000000000f087348 */ /* 0x000fea0003c00000 */
[----:B------:R0:W1:Y:S02]  /*cb70*/  SHFL.IDX P6, R14, R13, R12, R11 ;  /* 0x0000000c0d0e7389 */ /* 0x00006400000c000b */
[----:B01----:R-:W-:Y:S01]  /*cb80*/  ENDCOLLECTIVE ;  /* 0x000000000000791b */ /* 0x003fe20003800000 */
.L_x_6630:
        /* <DEDUP_REMOVED lines=14> */
.L_x_6631:
        /* <DEDUP_REMOVED lines=9> */
.L_x_6632:
[----:B------:R-:W-:-:S05]  /*cd00*/  @!P0 IMAD.MOV.U32 R3, RZ, RZ, R7 ;  /* 0x000000ffff038224 */ /* 0x000fca00078e0007 */
[----:B------:R-:W-:Y:S01]  /*cd10*/  @!PT LDS RZ, [RZ] ;  /* 0x00000000fffff984 */ /* 0x000fe20000000800 */
[----:B------:R-:W-:Y:S01]  /*cd20*/  @!PT LDS RZ, [RZ] ;  /* 0x00000000fffff984 */ /* 0x000fe20000000800 */
[----:B------:R-:W-:Y:S01]  /*cd30*/  @!PT LDS RZ, [RZ] ;  /* 0x00000000fffff984 */ /* 0x000fe20000000800 */
[----:B------:R0:W-:Y:S04]  /*cd40*/  @!P0 LDGSTS.E.BYPASS.LTC128B.128 [R8+0x11400], desc[UR48][R2.64], !P4 ;  /* 0x1140000002088fae */ /* 0x0001e8000e101d70 */
[----:B------:R0:W-:Y:S01]  /*cd50*/  @!P0 LDGSTS.E.BYPASS.LTC128B.128 [R8+0x15400], desc[UR48][R2.64+0x80], !P5 ;  /* 0x1540008002088fae */ /* 0x0001e2000e901d70 */
[----:B------:R-:W-:Y:S01]  /*cd60*/  ISETP.GE.AND P0, PT, R6, UR38, PT ;  /* 0x0000002606007c0c */ /* 0x000fe2000bf06270 */
[----:B------:R-:W-:Y:S01]  /*cd70*/  IMAD.MOV.U32 R13, RZ, RZ, R0 ;  /* 0x000000ffff0d7224 */ /* 0x000fe200078e0000 */
[----:B------:R-:W-:-:S11]  /*cd80*/  MOV R6, R14 ;  /* 0x0000000e00067202 */ /* 0x000fd60000000f00 */
[----:B0-----:R-:W-:Y:S05]  /*cd90*/  WARPSYNC.COLLECTIVE R15, `(.L_x_6633) ;  /* 0x000000000f087348 */ /* 0x001fea0003c00000 */
[----:B------:R1:W2:Y:S02]  /*cda0*/  SHFL.IDX P6, R14, R13, R12, R11 ;  /* 0x0000000c0d0e7389 */ /* 0x0002a400000c000b */
[----:B012---:R-:W-:Y:S01]  /*cdb0*/  ENDCOLLECTIVE ;  /* 0x000000000000791b */ /* 0x007fe20003800000 */
.L_x_6633:
        /* <DEDUP_REMOVED lines=8> */
.L_x_6634:
[----:B------:R-:W-:Y:S02]  /*ce40*/  VIADD R6, R4, 0x40 ;  /* 0x0000004004067836 */ /* 0x000fe40000000000 */
[----:B------:R-:W-:-:S05]  /*ce50*/  @!P0 IMAD.MOV.U32 R3, RZ, RZ, R7 ;  /* 0x000000ffff038224 */ /* 0x000fca00078e0007 */
        /* <DEDUP_REMOVED lines=11> */
.L_x_6635:
[----:B------:R-:W-:Y:S01]  /*cf10*/  IMAD.MOV.U32 R13, RZ, RZ, R5 ;  /* 0x000000ffff0d7224 */ /* 0x000fe200078e0005 */
[----:B------:R-:W-:Y:S02]  /*cf20*/  MOV R12, 0x5 ;  /* 0x00000005000c7802 */ /* 0x000fe40000000f00 */
[----:B------:R-:W-:-:S05]  /*cf30*/  @!P0 LEA R14, P1, R34, R14, 0x1 ;  /* 0x0000000e220e8211 */ /* 0x000fca00078208ff */
[----:B------:R-:W-:-:S08]  /*cf40*/  @!P0 IMAD.MOV.U32 R2, RZ, RZ, R14 ;  /* 0x000000ffff028224 */ /* 0x000fd000078e000e */
[----:B------:R-:W-:Y:S05]  /*cf50*/  WARPSYNC.COLLECTIVE R15, `(.L_x_6636) ;  /* 0x000000000f087348 */ /* 0x000fea0003c00000 */
[----:B------:R0:W1:Y:S02]  /*cf60*/  SHFL.IDX P6, R14, R13, R12, R11 ;  /* 0x0000000c0d0e7389 */ /* 0x00006400000c000b */
[----:B01----:R-:W-:Y:S01]  /*cf70*/  ENDCOLLECTIVE ;  /* 0x000000000000791b */ /* 0x003fe20003800000 */
.L_x_6636:
        /* <DEDUP_REMOVED lines=14> */
.L_x_6637:
        /* <DEDUP_REMOVED lines=9> */
.L_x_6638:
        /* <DEDUP_REMOVED lines=12> */
.L_x_6639:
        /* <DEDUP_REMOVED lines=8> */
.L_x_6640:
[----:B------:R-:W-:-:S05]  /*d230*/  @!P0 IMAD.MOV.U32 R3, RZ, RZ, R7 ;  /* 0x000000ffff038224 */ /* 0x000fca00078e0007 */
[----:B------:R-:W-:Y:S01]  /*d240*/  @!PT LDS RZ, [RZ] ;  /* 0x00000000fffff984 */ /* 0x000fe20000000800 */
[----:B------:R-:W-:Y:S01]  /*d250*/  @!PT LDS RZ, [RZ] ;  /* 0x00000000fffff984 */ /* 0x000fe20000000800 */
[----:B------:R-:W-:Y:S01]  /*d260*/  @!PT LDS RZ, [RZ] ;  /* 0x00000000fffff984 */ /* 0x000fe20000000800 */
[----:B------:R0:W-:Y:S04]  /*d270*/  @!P0 LDGSTS.E.BYPASS.LTC128B.128 [R8+0x13400], desc[UR48][R2.64], !P4 ;  /* 0x1340000002088fae */ /* 0x0001e8000e101d70 */
[----:B------:R0:W-:Y:S01]  /*d280*/  @!P0 LDGSTS.E.BYPASS.LTC128B.128 [R8+0x17400], desc[UR48][R2.64+0x80], !P5 ;  /* 0x1740008002088fae */ /* 0x0001e2000e901d70 */
[----:B------:R-:W-:Y:S02]  /*d290*/  IMAD.MOV.U32 R13, RZ, RZ, R0 ;  /* 0x000000ffff0d7224 */ /* 0x000fe400078e0000 */
[----:B------:R-:W-:-:S07]  /*d2a0*/  IMAD.MOV.U32 R6, RZ, RZ, R14 ;  /* 0x000000ffff067224 */ /* 0x000fce00078e000e */
[----:B0-----:R-:W-:Y:S05]  /*d2b0*/  WARPSYNC.COLLECTIVE R15, `(.L_x_6641) ;  /* 0x000000000f087348 */ /* 0x001fea0003c00000 */
[----:B------:R1:W2:Y:S02]  /*d2c0*/  SHFL.IDX P6, R14, R13, R12, R11 ;  /* 0x0000000c0d0e7389 */ /* 0x0002a400000c000b */
[----:B012---:R-:W-:Y:S01]  /*d2d0*/  ENDCOLLECTIVE ;  /* 0x000000000000791b */ /* 0x007fe20003800000 */
.L_x_6641:
[----:B------:R-:W-:Y:S05]  /*d2e0*/  BRA `(.L_x_6642) ;  /* 0xffffffcc002c7947 */ /* 0x000fea000383ffff */
.L_x_6568:
[----:B0-----:R-:W-:-:S04]  /*d2f0*/  MOV R3, UR39 ;  /* 0x0000002700037c02 */ /* 0x001fc80008000f00 */
[----:B------:R0:W1:Y:S03]  /*d300*/  SYNCS.PHASECHK.TRANS64.TRYWAIT P0, [R3+URZ+0x28820], R0 ;  /* 0x02882000030075a7 */ /* 0x000066000800017f */
[----:B-1----:R-:W-:Y:S05]  /*d310*/  @!P0 NANOSLEEP.SYNCS 0x989680 ;  /* 0x009896800000895d */ /* 0x002fea0003900000 */
[----:B------:R-:W1:Y:S02]  /*d320*/  @!P0 SYNCS.PHASECHK.TRANS64 P0, [R3+URZ+0x28820], R0 ;  /* 0x02882000030085a7 */ /* 0x000e64000800007f */
[----:B-1----:R-:W-:Y:S05]  /*d330*/  @!P0 BRA `(.L_x_6568) ;  /* 0xfffffffc00ec8947 */ /* 0x002fea000383ffff */
[----:B------:R-:W-:Y:S05]  /*d340*/  BRA `(.L_x_6643) ;  /* 0xffffffcc00607947 */ /* 0x000fea000383ffff */
.L_x_6572:
[----:B0-----:R0:W1:Y:S02]  /*d350*/  SYNCS.PHASECHK.TRANS64.TRYWAIT P0, [R6+URZ+0x28840], R3 ;  /* 0x02884003060075a7 */ /* 0x001064000800017f */
[----:B-1----:R-:W-:Y:S05]  /*d360*/  @!P0 NANOSLEEP.SYNCS 0x989680 ;  /* 0x009896800000895d */ /* 0x002fea0003900000 */
[----:B------:R-:W1:Y:S02]  /*d370*/  @!P0 SYNCS.PHASECHK.TRANS64 P0, [R6+URZ+0x28840], R3 ;  /* 0x02884003060085a7 */ /* 0x000e64000800007f */
[----:B-1----:R-:W-:Y:S05]  /*d380*/  @!P0 BRA `(.L_x_6572) ;  /* 0xfffffffc00f08947 */ /* 0x002fea000383ffff */
[----:B------:R-:W-:Y:S05]  /*d390*/  BRA `(.L_x_6644) ;  /* 0xffffffd0001c7947 */ /* 0x000fea000383ffff */
.L_x_6573:
        /* <DEDUP_REMOVED lines=8> */
.L_x_6646:
[----:B------:R-:W-:Y:S05]  /*d420*/  BSYNC B1 ;  /* 0x0000000000017941 */ /* 0x000fea0003800000 */
.L_x_6645:
        /* <DEDUP_REMOVED lines=10> */
.L_x_6647:
[----:B------:R-:W-:Y:S01]  /*d4d0*/  MOV R13, R9 ;  /* 0x00000009000d7202 */ /* 0x000fe20000000f00 */
[----:B------:R-:W-:Y:S01]  /*d4e0*/  IMAD.MOV.U32 R12, RZ, RZ, 0x1 ;  /* 0x00000001ff0c7424 */ /* 0x000fe200078e00ff */
[----:B------:R-:W-:-:S13]  /*d4f0*/  IADD3 R2, P0, R14, R5, RZ ;  /* 0x000000050e027210 */ /* 0x000fda0007f1e0ff */
[----:B------:R-:W-:Y:S05]  /*d500*/  WARPSYNC.COLLECTIVE R15, `(.L_x_6648) ;  /* 0x000000000f087348 */ /* 0x000fea0003c00000 */
[----:B------:R0:W1:Y:S02]  /*d510*/  SHFL.IDX P6, R14, R13, R12, R11 ;  /* 0x0000000c0d0e7389 */ /* 0x00006400000c000b */
[----:B01----:R-:W-:Y:S01]  /*d520*/  ENDCOLLECTIVE ;  /* 0x000000000000791b */ /* 0x003fe20003800000 */
.L_x_6648:
[----:B------:R-:W-:-:S05]  /*d530*/  IMAD.X R3, RZ, RZ, R3, P0 ;  /* 0x000000ffff037224 */ /* 0x000fca00000e0603 */
[----:B------:R-:W-:Y:S01]  /*d540*/  @!PT LDS RZ, [RZ] ;  /* 0x00000000fffff984 */ /* 0x000fe20000000800 */
[----:B------:R-:W-:Y:S01]  /*d550*/  @!PT LDS RZ, [RZ] ;  /* 0x00000000fffff984 */ /* 0x000fe20000000800 */
[----:B------:R-:W-:Y:S01]  /*d560*/  @!PT LDS RZ, [RZ] ;  /* 0x00000000fffff984 */ /* 0x000fe20000000800 */
[----:B------:R-:W-:Y:S04]  /*d570*/  LDGSTS.E.BYPASS.LTC128B.128 [R8+0x18400], desc[UR48][R2.64], !P2 ;  /* 0x1840000002087fae */ /* 0x000fe8000d101d70 */
[----:B------:R0:W-:Y:S01]  /*d580*/  LDGSTS.E.BYPASS.LTC128B.128 [R8+0x1c400], desc[UR48][R2.64+0x80], !P1 ;  /* 0x1c40008002087fae */ /* 0x0001e2000c901d70 */
[----:B------:R-:W-:Y:S01]  /*d590*/  MOV R13, R7 ;  /* 0x00000007000d7202 */ /* 0x000fe20000000f00 */
[----:B0-----:R-:W-:-:S07]  /*d5a0*/  IMAD.MOV.U32 R3, RZ, RZ, R14 ;  /* 0x000000ffff037224 */ /* 0x001fce00078e000e */
[----:B------:R-:W-:Y:S05]  /*d5b0*/  WARPSYNC.COLLECTIVE R15, `(.L_x_6649) ;  /* 0x000000000f087348 */ /* 0x000fea0003c00000 */
[----:B------:R0:W1:Y:S02]  /*d5c0*/  SHFL.IDX P6, R14, R13, R12, R11 ;  /* 0x0000000c0d0e7389 */ /* 0x00006400000c000b */
[----:B01----:R-:W-:Y:S01]  /*d5d0*/  ENDCOLLECTIVE ;  /* 0x000000000000791b */ /* 0x003fe20003800000 */
.L_x_6649:
[----:B------:R-:W-:Y:S01]  /*d5e0*/  IMAD.MOV.U32 R13, RZ, RZ, R9 ;  /* 0x000000ffff0d7224 */ /* 0x000fe200078e0009 */
[----:B------:R-:W-:Y:S02]  /*d5f0*/  MOV R12, 0x2 ;  /* 0x00000002000c7802 */ /* 0x000fe40000000f00 */
[----:B------:R-:W-:-:S13]  /*d600*/  IADD3 R2, P0, R14, R5, RZ ;  /* 0x000000050e027210 */ /* 0x000fda0007f1e0ff */
[----:B------:R-:W-:Y:S05]  /*d610*/  WARPSYNC.COLLECTIVE R15, `(.L_x_6650) ;  /* 0x000000000f087348 */ /* 0x000fea0003c00000 */
[----:B------:R0:W1:Y:S02]  /*d620*/  SHFL.IDX P6, R14, R13, R12, R11 ;  /* 0x0000000c0d0e7389 */ /* 0x00006400000c000b */
[----:B01----:R-:W-:Y:S01]  /*d630*/  ENDCOLLECTIVE ;  /* 0x000000000000791b */ /* 0x003fe20003800000 */
.L_x_6650:
[----:B------:R-:W-:-:S05]  /*d640*/  IMAD.X R3, RZ, RZ, R3, P0 ;  /* 0x000000ffff037224 */ /* 0x000fca00000e0603 */
[----:B------:R-:W-:Y:S01]  /*d650*/  @!PT LDS RZ, [RZ] ;  /* 0x00000000fffff984 */ /* 0x000fe20000000800 */
[----:B------:R-:W-:Y:S01]  /*d660*/  @!PT LDS RZ, [RZ] ;  /* 0x00000000fffff984 */ /* 0x000fe20000000800 */
[----:B------:R-:W-:Y:S01]  /*d670*/  @!PT LDS RZ, [RZ] ;  /* 0x00000000fffff984 */ /* 0x000fe20000000800 */
[----:B------:R-:W-:Y:S04]  /*d680*/  LDGSTS.E.BYPASS.LTC128B.128 [R8+0x18c00], desc[UR48][R2.64], !P2 ;  /* 0x18c0000002087fae */ /* 0x000fe8000d101d70 */
[----:B------:R0:W-:Y:S01]  /*d690*/  LDGSTS.E.BYPASS.LTC128B.128 [R8+0x1cc00], desc[UR48][R2.64+0x80], !P1 ;  /* 0x1cc0008002087fae */ /* 0x0001e2000c901d70 */
[----:B------:R-:W-:Y:S02]  /*d6a0*/  IMAD.MOV.U32 R13, RZ, RZ, R7 ;  /* 0x000000ffff0d7224 */ /* 0x000fe400078e0007 */
[----:B0-----:R-:W-:-:S07]  /*d6b0*/  IMAD.MOV.U32 R3, RZ, RZ, R14 ;  /* 0x000000ffff037224 */ /* 0x001fce00078e000e */
[----:B------:R-:W-:Y:S05]  /*d6c0*/  WARPSYNC.COLLECTIVE R15, `(.L_x_6651) ;  /* 0x000000000f087348 */ /* 0x000fea0003c00000 */
[----:B------:R0:W1:Y:S02]  /*d6d0*/  SHFL.IDX P6, R14, R13, R12, R11 ;  /* 0x0000000c0d0e7389 */ /* 0x00006400000c000b */
[----:B01----:R-:W-:Y:S01]  /*d6e0*/  ENDCOLLECTIVE ;  /* 0x000000000000791b */ /* 0x003fe20003800000 */
.L_x_6651:
[----:B------:R-:W-:Y:S02]  /*d6f0*/  IMAD.MOV.U32 R13, RZ, RZ, R9 ;  /* 0x000000ffff0d7224 */ /* 0x000fe400078e0009 */
[----:B------:R-:W-:Y:S01]  /*d700*/  IMAD.MOV.U32 R12, RZ, RZ, 0x3 ;  /* 0x00000003ff0c7424 */ /* 0x000fe200078e00ff */
[----:B------:R-:W-:-:S13]  /*d710*/  IADD3 R2, P0, R14, R5, RZ ;  /* 0x000000050e027210 */ /* 0x000fda0007f1e0ff */
[----:B------:R-:W-:Y:S05]  /*d720*/  WARPSYNC.COLLECTIVE R15, `(.L_x_6652) ;  /* 0x000000000f087348 */ /* 0x000fea0003c00000 */
[----:B------:R0:W1:Y:S02]  /*d730*/  SHFL.IDX P6, R14, R13, R12, R11 ;  /* 0x0000000c0d0e7389 */ /* 0x00006400000c000b */
[----:B01----:R-:W-:Y:S01]  /*d740*/  ENDCOLLECTIVE ;  /* 0x000000000000791b */ /* 0x003fe20003800000 */
.L_x_6652:
[----:B------:R-:W-:-:S05]  /*d750*/  IADD3.X R3, RZ, R3, RZ, P0, !PT ;  /* 0x00000003ff037210 */ /* 0x000fca00007fe4ff */
[----:B------:R-:W-:Y:S01]  /*d760*/  @!PT LDS RZ, [RZ] ;  /* 0x00000000fffff984 */ /* 0x000fe20000000800 */
[----:B------:R-:W-:Y:S01]  /*d770*/  @!PT LDS RZ, [RZ] ;  /* 0x00000000fffff984 */ /* 0x000fe20000000800 */
[----:B------:R-:W-:Y:S01]  /*d780*/  @!PT LDS RZ, [RZ] ;  /* 0x00000000fffff984 */ /* 0x000fe20000000800 */
[----:B------:R-:W-:Y:S04]  /*d790*/  LDGSTS.E.BYPASS.LTC128B.128 [R8+0x19400], desc[UR48][R2.64], !P2 ;  /* 0x1940000002087fae */ /* 0x000fe8000d101d70 */
[----:B------:R0:W-:Y:S01]  /*d7a0*/  LDGSTS.E.BYPASS.LTC128B.128 [R8+0x1d400], desc[UR48][R2.64+0x80], !P1 ;  /* 0x1d40008002087fae */ /* 0x0001e2000c901d70 */
[----:B------:R-:W-:Y:S01]  /*d7b0*/  IMAD.MOV.U32 R13, RZ, RZ, R7 ;  /* 0x000000ffff0d7224 */ /* 0x000fe200078e0007 */
[----:B0-----:R-:W-:-:S07]  /*d7c0*/  MOV R3, R14 ;  /* 0x0000000e00037202 */ /* 0x001fce0000000f00 */
[----:B------:R-:W-:Y:S05]  /*d7d0*/  WARPSYNC.COLLECTIVE R15, `(.L_x_6653) ;  /* 0x000000000f087348 */ /* 0x000fea0003c00000 */
[----:B------:R0:W1:Y:S02]  /*d7e0*/  SHFL.IDX P6, R14, R13, R12, R11 ;  /* 0x0000000c0d0e7389 */ /* 0x00006400000c000b */
[----:B01----:R-:W-:Y:S01]  /*d7f0*/  ENDCOLLECTIVE ;  /* 0x000000000000791b */ /* 0x003fe20003800000 */
.L_x_6653:
[----:B------:R-:W-:Y:S01]  /*d800*/  MOV R13, R9 ;  /* 0x00000009000d7202 */ /* 0x000fe20000000f00 */
[----:B------:R-:W-:Y:S01]  /*d810*/  IMAD.MOV.U32 R12, RZ, RZ, 0x4 ;  /* 0x00000004ff0c7424 */ /* 0x000fe200078e00ff */
[----:B------:R-:W-:-:S13]  /*d820*/  IADD3 R2, P0, R14, R5, RZ ;  /* 0x000000050e027210 */ /* 0x000fda0007f1e0ff */
[----:B------:R-:W-:Y:S05]  /*d830*/  WARPSYNC.COLLECTIVE R15, `(.L_x_6654) ;  /* 0x000000000f087348 */ /* 0x000fea0003c00000 */
[----:B------:R0:W1:Y:S02]  /*d840*/  SHFL.IDX P6, R14, R13, R12, R11 ;  /* 0x0000000c0d0e7389 */ /* 0x00006400000c000b */
[----:B01----:R-:W-:Y:S01]  /*d850*/  ENDCOLLECTIVE ;  /* 0x000000000000791b */ /* 0x003fe20003800000 */
.L_x_6654:
        /* <DEDUP_REMOVED lines=11> */
.L_x_6655:
[----:B------:R-:W-:Y:S01]  /*d910*/  IMAD.MOV.U32 R13, RZ, RZ, R9 ;  /* 0x000000ffff0d7224 */ /* 0x000fe200078e0009 */
[----:B------:R-:W-:Y:S02]  /*d920*/  MOV R12, 0x5 ;  /* 0x00000005000c7802 */ /* 0x000fe40000000f00 */
[----:B------:R-:W-:-:S13]  /*d930*/  IADD3 R2, P0, R14, R5, RZ ;  /* 0x000000050e027210 */ /* 0x000fda0007f1e0ff */
[----:B------:R-:W-:Y:S05]  /*d940*/  WARPSYNC.COLLECTIVE R15, `(.L_x_6656) ;  /* 0x000000000f087348 */ /* 0x000fea0003c00000 */
[----:B------:R0:W1:Y:S02]  /*d950*/  SHFL.IDX P6, R14, R13, R12, R11 ;  /* 0x0000000c0d0e7389 */ /* 0x00006400000c000b */
[----:B01----:R-:W-:Y:S01]  /*d960*/  ENDCOLLECTIVE ;  /* 0x000000000000791b */ /* 0x003fe20003800000 */
.L_x_6656:
        /* <DEDUP_REMOVED lines=11> */
.L_x_6657:
[----:B------:R-:W-:Y:S02]  /*da20*/  IMAD.MOV.U32 R13, RZ, RZ, R9 ;  /* 0x000000ffff0d7224 */ /* 0x000fe400078e0009 */
[----:B------:R-:W-:Y:S01]  /*da30*/  IMAD.MOV.U32 R12, RZ, RZ, 0x6 ;  /* 0x00000006ff0c7424 */ /* 0x000fe200078e00ff */
[----:B------:R-:W-:-:S13]  /*da40*/  IADD3 R2, P0, R14, R5, RZ ;  /* 0x000000050e027210 */ /* 0x000fda0007f1e0ff */
[----:B------:R-:W-:Y:S05]  /*da50*/  WARPSYNC.COLLECTIVE R15, `(.L_x_6658) ;  /* 0x000000000f087348 */ /* 0x000fea0003c00000 */
[----:B------:R0:W1:Y:S02]  /*da60*/  SHFL.IDX P6, R14, R13, R12, R11 ;  /* 0x0000000c0d0e7389 */ /* 0x00006400000c000b */
[----:B01----:R-:W-:Y:S01]  /*da70*/  ENDCOLLECTIVE ;  /* 0x000000000000791b */ /* 0x003fe20003800000 */
.L_x_6658:
        /* <DEDUP_REMOVED lines=11> */
.L_x_6659:
[----:B------:R-:W-:Y:S01]  /*db30*/  MOV R13, R9 ;  /* 0x00000009000d7202 */ /* 0x000fe20000000f00 */
[----:B------:R-:W-:Y:S01]  /*db40*/  IMAD.MOV.U32 R12, RZ, RZ, 0x7 ;  /* 0x00000007ff0c7424 */ /* 0x000fe200078e00ff */
[----:B------:R-:W-:-:S13]  /*db50*/  IADD3 R2, P0, R14, R5, RZ ;  /* 0x000000050e027210 */ /* 0x000fda0007f1e0ff */
[----:B------:R-:W-:Y:S05]  /*db60*/  WARPSYNC.COLLECTIVE R15, `(.L_x_6660) ;  /* 0x000000000f087348 */ /* 0x000fea0003c00000 */
[----:B------:R0:W1:Y:S02]  /*db70*/  SHFL.IDX P6, R14, R13, R12, R11 ;  /* 0x0000000c0d0e7389 */ /* 0x00006400000c000b */
[----:B01----:R-:W-:Y:S01]  /*db80*/  ENDCOLLECTIVE ;  /* 0x000000000000791b */ /* 0x003fe20003800000 */
.L_x_6660:
[----:B------:R-:W-:-:S05]  /*db90*/  IMAD.X R3, RZ, RZ, R3, P0 ;  /* 0x000000ffff037224 */ /* 0x000fca00000e0603 */
[----:B------:R-:W-:Y:S01]  /*dba0*/  @!PT LDS RZ, [RZ] ;  /* 0x00000000fffff984 */ /* 0x000fe20000000800 */
[----:B------:R-:W-:Y:S01]  /*dbb0*/  @!PT LDS RZ, [RZ] ;  /* 0x00000000fffff984 */ /* 0x000fe20000000800 */
[----:B------:R-:W-:Y:S01]  /*dbc0*/  @!PT LDS RZ, [RZ] ;  /* 0x00000000fffff984 */ /* 0x000fe20000000800 */
[----:B------:R0:W-:Y:S04]  /*dbd0*/  LDGSTS.E.BYPASS.LTC128B.128 [R8+0x1b400], desc[UR48][R2.64], !P2 ;  /* 0x1b40000002087fae */ /* 0x0001e8000d101d70 */
[----:B------:R0:W-:Y:S01]  /*dbe0*/  LDGSTS.E.BYPASS.LTC128B.128 [R8+0x1f400], desc[UR48][R2.64+0x80], !P1 ;  /* 0x1f40008002087fae */ /* 0x0001e2000c901d70 */
[----:B------:R-:W-:Y:S01]  /*dbf0*/  MOV R13, R7 ;  /* 0x00000007000d7202 */ /* 0x000fe20000000f00 */
[----:B------:R-:W-:-:S07]  /*dc00*/  IMAD.MOV.U32 R9, RZ, RZ, R14 ;  /* 0x000000ffff097224 */ /* 0x000fce00078e000e */
[----:B0-----:R-:W-:Y:S05]  /*dc10*/  WARPSYNC.COLLECTIVE R15, `(.L_x_6661) ;  /* 0x000000000f087348 */ /* 0x001fea0003c00000 */
[----:B------:R1:W2:Y:S02]  /*dc20*/  SHFL.IDX P6, R14, R13, R12, R11 ;  /* 0x0000000c0d0e7389 */ /* 0x0002a400000c000b */
[----:B012---:R-:W-:Y:S01]  /*dc30*/  ENDCOLLECTIVE ;  /* 0x000000000000791b */ /* 0x007fe20003800000 */
.L_x_6661:
[----:B------:R-:W-:Y:S05]  /*dc40*/  BRA `(.L_x_6662) ;  /* 0xffffffcc000c7947 */ /* 0x000fea000383ffff */
.L_x_6578:
[----:B0-----:R0:W1:Y:S02]  /*dc50*/  SYNCS.PHASECHK.TRANS64.TRYWAIT P0, [R6+URZ+0x28860], R3 ;  /* 0x02886003060075a7 */ /* 0x001064000800017f */
[----:B-1----:R-:W-:Y:S05]  /*dc60*/  @!P0 NANOSLEEP.SYNCS 0x989680 ;  /* 0x009896800000895d */ /* 0x002fea0003900000 */
[----:B------:R-:W1:Y:S02]  /*dc70*/  @!P0 SYNCS.PHASECHK.TRANS64 P0, [R6+URZ+0x28860], R3 ;  /* 0x02886003060085a7 */ /* 0x000e64000800007f */
[----:B-1----:R-:W-:Y:S05]  /*dc80*/  @!P0 BRA `(.L_x_6578) ;  /* 0xfffffffc00f08947 */ /* 0x002fea000383ffff */
[----:B------:R-:W-:Y:S05]  /*dc90*/  BRA `(.L_x_6663) ;  /* 0xffffffcc00707947 */ /* 0x000fea000383ffff */
.L_x_6579:
        /* <DEDUP_REMOVED lines=8> */
.L_x_6665:
[----:B------:R-:W-:Y:S05]  /*dd20*/  BSYNC B1 ;  /* 0x0000000000017941 */ /* 0x000fea0003800000 */
.L_x_6664:
        /* <DEDUP_REMOVED lines=9> */
.L_x_6666:
[----:B------:R-:W-:Y:S01]  /*ddc0*/  IMAD.MOV.U32 R13, RZ, RZ, R17 ;  /* 0x000000ffff0d7224 */ /* 0x000fe200078e0011 */
[----:B------:R-:W-:Y:S02]  /*ddd0*/  MOV R12, 0x1 ;  /* 0x00000001000c7802 */ /* 0x000fe40000000f00 */
[----:B------:R-:W-:-:S13]  /*dde0*/  IADD3 R2, P0, R14, R5, RZ ;  /* 0x000000050e027210 */ /* 0x000fda0007f1e0ff */
[----:B------:R-:W-:Y:S05]  /*ddf0*/  WARPSYNC.COLLECTIVE R15, `(.L_x_6667) ;  /* 0x000000000f087348 */ /* 0x000fea0003c00000 */
[----:B------:R0:W1:Y:S02]  /*de00*/  SHFL.IDX P6, R14, R13, R12, R11 ;  /* 0x0000000c0d0e7389 */ /* 0x00006400000c000b */
[----:B01----:R-:W-:Y:S01]  /*de10*/  ENDCOLLECTIVE ;  /* 0x000000000000791b */ /* 0x003fe20003800000 */
.L_x_6667:
        /* <DEDUP_REMOVED lines=8> */
[----:B------:R0:W-:Y:S02]  /*dea0*/  LDGSTS.E.BYPASS.LTC128B.128 [R7+0x4400], desc[UR48][R2.64+0x80], !P0 ;  /* 0x0440008002077fae */ /* 0x0001e4000c101d70 */
[----:B0-----:R-:W-:-:S07]  /*deb0*/  IMAD.MOV.U32 R3, RZ, RZ, R14 ;  /* 0x000000ffff037224 */ /* 0x001fce00078e000e */
[----:B------:R-:W-:Y:S05]  /*dec0*/  WARPSYNC.COLLECTIVE R15, `(.L_x_6668) ;  /* 0x000000000f087348 */ /* 0x000fea0003c00000 */
[----:B------:R0:W1:Y:S02]  /*ded0*/  SHFL.IDX P6, R14, R13, R12, R11 ;  /* 0x0000000c0d0e7389 */ /* 0x00006400000c000b */
[----:B01----:R-:W-:Y:S01]  /*dee0*/  ENDCOLLECTIVE ;  /* 0x000000000000791b */ /* 0x003fe20003800000 */
.L_x_6668:
[----:B------:R-:W-:Y:S02]  /*def0*/  IMAD.MOV.U32 R13, RZ, RZ, R17 ;  /* 0x000000ffff0d7224 */ /* 0x000fe400078e0011 */
[----:B------:R-:W-:Y:S01]  /*df00*/  IMAD.MOV.U32 R12, RZ, RZ, 0x2 ;  /* 0x00000002ff0c7424 */ /* 0x000fe200078e00ff */
[----:B------:R-:W-:-:S13]  /*df10*/  IADD3 R2, P0, R14, R5, RZ ;  /* 0x000000050e027210 */ /* 0x000fda0007f1e0ff */
[----:B------:R-:W-:Y:S05]  /*df20*/  WARPSYNC.COLLECTIVE R15, `(.L_x_6669) ;  /* 0x000000000f087348 */ /* 0x000fea0003c00000 */
[----:B------:R0:W1:Y:S02]  /*df30*/  SHFL.IDX P6, R14, R13, R12, R11 ;  /* 0x0000000c0d0e7389 */ /* 0x00006400000c000b */
[----:B01----:R-:W-:Y:S01]  /*df40*/  ENDCOLLECTIVE ;  /* 0x000000000000791b */ /* 0x003fe20003800000 */
.L_x_6669:
        /* <DEDUP_REMOVED lines=9> */
[----:B0-----:R-:W-:-:S07]  /*dfe0*/  MOV R3, R14 ;  /* 0x0000000e00037202 */ /* 0x001fce0000000f00 */
[----:B------:R-:W-:Y:S05]  /*dff0*/  WARPSYNC.COLLECTIVE R15, `(.L_x_6670) ;  /* 0x000000000f087348 */ /* 0x000fea0003c00000 */
[----:B------:R0:W1:Y:S02]  /*e000*/  SHFL.IDX P6, R14, R13, R12, R11 ;  /* 0x0000000c0d0e7389 */ /* 0x00006400000c000b */
[----:B01----:R-:W-:Y:S01]  /*e010*/  ENDCOLLECTIVE ;  /* 0x000000000000791b */ /* 0x003fe20003800000 */
.L_x_6670:
[----:B------:R-:W-:Y:S01]  /*e020*/  MOV R13, R17 ;  /* 0x00000011000d7202 */ /* 0x000fe20000000f00 */
[----:B------:R-:W-:Y:S01]  /*e030*/  IMAD.MOV.U32 R12, RZ, RZ, 0x3 ;  /* 0x00000003ff0c7424 */ /* 0x000fe200078e00ff */
[----:B------:R-:W-:-:S13]  /*e040*/  IADD3 R2, P0, R14, R5, RZ ;  /* 0x000000050e027210 */ /* 0x000fda0007f1e0ff */
[----:B------:R-:W-:Y:S05]  /*e050*/  WARPSYNC.COLLECTIVE R15, `(.L_x_6671) ;  /* 0x000000000f087348 */ /* 0x000fea0003c00000 */
[----:B------:R0:W1:Y:S02]  /*e060*/  SHFL.IDX P6, R14, R13, R12, R11 ;  /* 0x0000000c0d0e7389 */ /* 0x00006400000c000b */
[----:B01----:R-:W-:Y:S01]  /*e070*/  ENDCOLLECTIVE ;  /* 0x000000000000791b */ /* 0x003fe20003800000 */
.L_x_6671:
        /* <DEDUP_REMOVED lines=13> */
.L_x_6672:
[----:B------:R-:W-:Y:S01]  /*e150*/  IMAD.MOV.U32 R13, RZ, RZ, R17 ;  /* 0x000000ffff0d7224 */ /* 0x000fe200078e0011 */
[----:B------:R-:W-:Y:S02]  /*e160*/  MOV R12, 0x4 ;  /* 0x00000004000c7802 */ /* 0x000fe40000000f00 */
[----:B------:R-:W-:-:S13]  /*e170*/  IADD3 R2, P0, R14, R5, RZ ;  /* 0x000000050e027210 */ /* 0x000fda0007f1e0ff */
[----:B------:R-:W-:Y:S05]  /*e180*/  WARPSYNC.COLLECTIVE R15, `(.L_x_6673) ;  /* 0x000000000f087348 */ /* 0x000fea0003c00000 */
[----:B------:R0:W1:Y:S02]  /*e190*/  SHFL.IDX P6, R14, R13, R12, R11 ;  /* 0x0000000c0d0e7389 */ /* 0x00006400000c000b */
[----:B01----:R-:W-:Y:S01]  /*e1a0*/  ENDCOLLECTIVE ;  /* 0x000000000000791b */ /* 0x003fe20003800000 */
.L_x_6673:
        /* <DEDUP_REMOVED lines=13> */
.L_x_6674:
[----:B------:R-:W-:Y:S02]  /*e280*/  IMAD.MOV.U32 R13, RZ, RZ, R17 ;  /* 0x000000ffff0d7224 */ /* 0x000fe400078e0011 */
[----:B------:R-:W-:Y:S01]  /*e290*/  IMAD.MOV.U32 R12, RZ, RZ, 0x5 ;  /* 0x00000005ff0c7424 */ /* 0x000fe200078e00ff */
[----:B------:R-:W-:-:S13]  /*e2a0*/  IADD3 R2, P0, R14, R5, RZ ;  /* 0x000000050e027210 */ /* 0x000fda0007f1e0ff */
[----:B------:R-:W-:Y:S05]  /*e2b0*/  WARPSYNC.COLLECTIVE R15, `(.L_x_6675) ;  /* 0x000000000f087348 */ /* 0x000fea0003c00000 */
[----:B------:R0:W1:Y:S02]  /*e2c0*/  SHFL.IDX P6, R14, R13, R12, R11 ;  /* 0x0000000c0d0e7389 */ /* 0x00006400000c000b */
[----:B01----:R-:W-:Y:S01]  /*e2d0*/  ENDCOLLECTIVE ;  /* 0x000000000000791b */ /* 0x003fe20003800000 */
.L_x_6675:
        /* <DEDUP_REMOVED lines=13> */
.L_x_6676:
[----:B------:R-:W-:Y:S01]  /*e3b0*/  MOV R13, R17 ;  /* 0x00000011000d7202 */ /* 0x000fe20000000f00 */
[----:B------:R-:W-:Y:S01]  /*e3c0*/  IMAD.MOV.U32 R12, RZ, RZ, 0x6 ;  /* 0x00000006ff0c7424 */ /* 0x000fe200078e00ff */
[----:B------:R-:W-:-:S13]  /*e3d0*/  IADD3 R2, P0, R14, R5, RZ ;  /* 0x000000050e027210 */ /* 0x000fda0007f1e0ff */
[----:B------:R-:W-:Y:S05]  /*e3e0*/  WARPSYNC.COLLECTIVE R15, `(.L_x_6677) ;  /* 0x000000000f087348 */ /* 0x000fea0003c00000 */
[----:B------:R0:W1:Y:S02]  /*e3f0*/  SHFL.IDX P6, R14, R13, R12, R11 ;  /* 0x0000000c0d0e7389 */ /* 0x00006400000c000b */
[----:B01----:R-:W-:Y:S01]  /*e400*/  ENDCOLLECTIVE ;  /* 0x000000000000791b */ /* 0x003fe20003800000 */
.L_x_6677:
        /* <DEDUP_REMOVED lines=13> */
.L_x_6678:
[----:B------:R-:W-:Y:S01]  /*e4e0*/  IMAD.MOV.U32 R13, RZ, RZ, R17 ;  /* 0x000000ffff0d7224 */ /* 0x000fe200078e0011 */
[----:B------:R-:W-:Y:S02]  /*e4f0*/  MOV R12, 0x7 ;  /* 0x00000007000c7802 */ /* 0x000fe40000000f00 */
[----:B------:R-:W-:-:S13]  /*e500*/  IADD3 R2, P0, R14, R5, RZ ;  /* 0x000000050e027210 */ /* 0x000fda0007f1e0ff */
[----:B------:R-:W-:Y:S05]  /*e510*/  WARPSYNC.COLLECTIVE R15, `(.L_x_6679) ;  /* 0x000000000f087348 */ /* 0x000fea0003c00000 */
[----:B------:R0:W1:Y:S02]  /*e520*/  SHFL.IDX P6, R14, R13, R12, R11 ;  /* 0x0000000c0d0e7389 */ /* 0x00006400000c000b */
[----:B01----:R-:W-:Y:S01]  /*e530*/  ENDCOLLECTIVE ;  /* 0x000000000000791b */ /* 0x003fe20003800000 */
.L_x_6679:
        /* <DEDUP_REMOVED lines=12> */
.L_x_6680:
[----:B------:R-:W-:Y:S01]  /*e600*/  @!PT LDS RZ, [RZ] ;  /* 0x00000000fffff984 */ /* 0x000fe20000000800 */
[----:B------:R-:W-:Y:S01]  /*e610*/  @!PT LDS RZ, [RZ] ;  /* 0x00000000fffff984 */ /* 0x000fe20000000800 */
[----:B------:R-:W-:Y:S01]  /*e620*/  @!PT LDS RZ, [RZ] ;  /* 0x00000000fffff984 */ /* 0x000fe20000000800 */
[----:B------:R0:W-:Y:S01]  /*e630*/  LDGSTS.E.BYPASS.LTC128B.128 [R7+0x7400], desc[UR48][R2.64+0x80], !P0 ;  /* 0x0740008002077fae */ /* 0x0001e2000c101d70 */
[----:B------:R-:W-:Y:S05]  /*e640*/  BRA `(.L_x_6681) ;  /* 0xffffffc8000c7947 */ /* 0x000fea000383ffff */
.L_x_6585:
[----:B0-----:R0:W1:Y:S02]  /*e650*/  SYNCS.PHASECHK.TRANS64.TRYWAIT P0, [R4+URZ+0x28860], R3 ;  /* 0x02886003040075a7 */ /* 0x001064000800017f */
[----:B-1----:R-:W-:Y:S05]  /*e660*/  @!P0 NANOSLEEP.SYNCS 0x989680 ;  /* 0x009896800000895d */ /* 0x002fea0003900000 */
[----:B------:R-:W1:Y:S02]  /*e670*/  @!P0 SYNCS.PHASECHK.TRANS64 P0, [R4+URZ+0x28860], R3 ;  /* 0x02886003040085a7 */ /* 0x000e64000800007f */
[----:B-1----:R-:W-:Y:S05]  /*e680*/  @!P0 BRA `(.L_x_6585) ;  /* 0xfffffffc00f08947 */ /* 0x002fea000383ffff */
[----:B------:R-:W-:Y:S05]  /*e690*/  BRA `(.L_x_6682) ;  /* 0xffffffc800e47947 */ /* 0x000fea000383ffff */
.L_x_6586:
        /* <DEDUP_REMOVED lines=8> */
.L_x_6684:
[----:B------:R-:W-:Y:S05]  /*e720*/  BSYNC B0 ;  /* 0x0000000000007941 */ /* 0x000fea0003800000 */
.L_x_6683:
        /* <DEDUP_REMOVED lines=9> */
.L_x_6685:
[----:B------:R-:W-:Y:S01]  /*e7c0*/  IMAD.MOV.U32 R13, RZ, RZ, R17 ;  /* 0x000000ffff0d7224 */ /* 0x000fe200078e0011 */
[----:B------:R-:W-:Y:S02]  /*e7d0*/  MOV R12, 0x1 ;  /* 0x00000001000c7802 */ /* 0x000fe40000000f00 */
[----:B------:R-:W-:-:S13]  /*e7e0*/  IADD3 R2, P0, R14, R6, RZ ;  /* 0x000000060e027210 */ /* 0x000fda0007f1e0ff */
[----:B------:R-:W-:Y:S05]  /*e7f0*/  WARPSYNC.COLLECTIVE R15, `(.L_x_6686) ;  /* 0x000000000f087348 */ /* 0x000fea0003c00000 */
[----:B------:R0:W1:Y:S02]  /*e800*/  SHFL.IDX P6, R14, R13, R12, R11 ;  /* 0x0000000c0d0e7389 */ /* 0x00006400000c000b */
[----:B01----:R-:W-:Y:S01]  /*e810*/  ENDCOLLECTIVE ;  /* 0x000000000000791b */ /* 0x003fe20003800000 */
.L_x_6686:
        /* <DEDUP_REMOVED lines=13> */
.L_x_6687:
[----:B------:R-:W-:Y:S01]  /*e8f0*/  @!PT LDS RZ, [RZ] ;  /* 0x00000000fffff984 */ /* 0x000fe20000000800 */
[----:B------:R-:W-:Y:S01]  /*e900*/  @!PT LDS RZ, [RZ] ;  /* 0x00000000fffff984 */ /* 0x000fe20000000800 */
[----:B------:R-:W-:Y:S01]  /*e910*/  @!PT LDS RZ, [RZ] ;  /* 0x00000000fffff984 */ /* 0x000fe20000000800 */
[----:B------:R0:W-:Y:S01]  /*e920*/  LDGSTS.E.BYPASS.LTC128B.128 [R0+0x4400], desc[UR48][R2.64+0x80], !P0 ;  /* 0x0440008002007fae */ /* 0x0001e2000c101d70 */
[----:B------:R-:W-:Y:S02]  /*e930*/  IMAD.MOV.U32 R13, RZ, RZ, R17 ;  /* 0x000000ffff0d7224 */ /* 0x000fe400078e0011 */
[----:B------:R-:W-:Y:S01]  /*e940*/  IMAD.MOV.U32 R12, RZ, RZ, 0x2 ;  /* 0x00000002ff0c7424 */ /* 0x000fe200078e00ff */
[----:B0-----:R-:W-:-:S13]  /*e950*/  IADD3 R2, P0, R14, R6, RZ ;  /* 0x000000060e027210 */ /* 0x001fda0007f1e0ff */
[----:B------:R-:W-:Y:S05]  /*e960*/  WARPSYNC.COLLECTIVE R15, `(.L_x_6688) ;  /* 0x000000000f087348 */ /* 0x000fea0003c00000 */
[----:B------:R0:W1:Y:S02]  /*e970*/  SHFL.IDX P6, R14, R13, R12, R11 ;  /* 0x0000000c0d0e7389 */ /* 0x00006400000c000b */
[----:B01----:R-:W-:Y:S01]  /*e980*/  ENDCOLLECTIVE ;  /* 0x000000000000791b */ /* 0x003fe20003800000 */
.L_x_6688:
        /* <DEDUP_REMOVED lines=12> */
.L_x_6689:
[----:B------:R-:W-:Y:S01]  /*ea50*/  @!PT LDS RZ, [RZ] ;  /* 0x00000000fffff984 */ /* 0x000fe20000000800 */
[----:B------:R-:W-:Y:S01]  /*ea60*/  @!PT LDS RZ, [RZ] ;  /* 0x00000000fffff984 */ /* 0x000fe20000000800 */
[----:B------:R-:W-:Y:S01]  /*ea70*/  @!PT LDS RZ, [RZ] ;  /* 0x00000000fffff984 */ /* 0x000fe20000000800 */
[----:B------:R0:W-:Y:S01]  /*ea80*/  LDGSTS.E.BYPASS.LTC128B.128 [R0+0x4c00], desc[UR48][R2.64+0x80], !P0 ;  /* 0x04c0008002007fae */ /* 0x0001e2000c101d70 */
[----:B------:R-:W-:Y:S01]  /*ea90*/  MOV R13, R17 ;  /* 0x00000011000d7202 */ /* 0x000fe20000000f00 */
[----:B------:R-:W-:Y:S01]  /*eaa0*/  IMAD.MOV.U32 R12, RZ, RZ, 0x3 ;  /* 0x00000003ff0c7424 */ /* 0x000fe200078e00ff */
[----:B0-----:R-:W-:-:S13]  /*eab0*/  IADD3 R2, P0, R14, R6, RZ ;  /* 0x000000060e027210 */ /* 0x001fda0007f1e0ff */
[----:B------:R-:W-:Y:S05]  /*eac0*/  WARPSYNC.COLLECTIVE R15, `(.L_x_6690) ;  /* 0x000000000f087348 */ /* 0x000fea0003c00000 */
[----:B------:R0:W1:Y:S02]  /*ead0*/  SHFL.IDX P6, R14, R13, R12, R11 ;  /* 0x0000000c0d0e7389 */ /* 0x00006400000c000b */
[----:B01----:R-:W-:Y:S01]  /*eae0*/  ENDCOLLECTIVE ;  /* 0x000000000000791b */ /* 0x003fe20003800000 */
.L_x_6690:
        /* <DEDUP_REMOVED lines=12> */
.L_x_6691:
[----:B------:R-:W-:Y:S01]  /*ebb0*/  @!PT LDS RZ, [RZ] ;  /* 0x00000000fffff984 */ /* 0x000fe20000000800 */
[----:B------:R-:W-:Y:S01]  /*ebc0*/  @!PT LDS RZ, [RZ] ;  /* 0x00000000fffff984 */ /* 0x000fe20000000800 */
[----:B------:R-:W-:Y:S01]  /*ebd0*/  @!PT LDS RZ, [RZ] ;  /* 0x00000000fffff984 */ /* 0x000fe20000000800 */
[----:B------:R0:W-:Y:S01]  /*ebe0*/  LDGSTS.E.BYPASS.LTC128B.128 [R0+0x5400], desc[UR48][R2.64+0x80], !P0 ;  /* 0x0540008002007fae */ /* 0x0001e2000c101d70 */
[----:B------:R-:W-:Y:S01]  /*ebf0*/  IMAD.MOV.U32 R13, RZ, RZ, R17 ;  /* 0x000000ffff0d7224 */ /* 0x000fe200078e0011 */
[----:B------:R-:W-:Y:S02]  /*ec00*/  MOV R12, 0x4 ;  /* 0x00000004000c7802 */ /* 0x000fe40000000f00 */
[----:B0-----:R-:W-:-:S13]  /*ec10*/  IADD3 R2, P0, R14, R6, RZ ;  /* 0x000000060e027210 */ /* 0x001fda0007f1e0ff */
[----:B------:R-:W-:Y:S05]  /*ec20*/  WARPSYNC.COLLECTIVE R15, `(.L_x_6692) ;  /* 0x000000000f087348 */ /* 0x000fea0003c00000 */
[----:B------:R0:W1:Y:S02]  /*ec30*/  SHFL.IDX P6, R14, R13, R12, R11 ;  /* 0x0000000c0d0e7389 */ /* 0x00006400000c000b */
[----:B01----:R-:W-:Y:S01]  /*ec40*/  ENDCOLLECTIVE ;  /* 0x000000000000791b */ /* 0x003fe20003800000 */
.L_x_6692:
        /* <DEDUP_REMOVED lines=12> */
.L_x_6693:
        /* <DEDUP_REMOVED lines=10> */
.L_x_6694:
        /* <DEDUP_REMOVED lines=12> */
.L_x_6695:
        /* <DEDUP_REMOVED lines=10> */
.L_x_6696:
        /* <DEDUP_REMOVED lines=12> */
.L_x_6697:
        /* <DEDUP_REMOVED lines=10> */
.L_x_6698:
        /* <DEDUP_REMOVED lines=12> */
.L_x_6699:
[----:B------:R-:W-:Y:S01]  /*f130*/  @!PT LDS RZ, [RZ] ;  /* 0x00000000fffff984 */ /* 0x000fe20000000800 */
[----:B------:R-:W-:Y:S01]  /*f140*/  @!PT LDS RZ, [RZ] ;  /* 0x00000000fffff984 */ /* 0x000fe20000000800 */
[----:B------:R-:W-:Y:S01]  /*f150*/  @!PT LDS RZ, [RZ] ;  /* 0x00000000fffff984 */ /* 0x000fe20000000800 */
[----:B------:R0:W-:Y:S01]  /*f160*/  LDGSTS.E.BYPASS.LTC128B.128 [R0+0x7400], desc[UR48][R2.64+0x80], !P0 ;  /* 0x0740008002007fae */ /* 0x0001e2000c101d70 */
[----:B------:R-:W-:Y:S05]  /*f170*/  BRA `(.L_x_6700) ;  /* 0xffffffc400387947 */ /* 0x000fea000383ffff */
.L_x_6591:
[----:B0-----:R0:W1:Y:S02]  /*f180*/  SYNCS.PHASECHK.TRANS64.TRYWAIT P0, [R5+URZ+0x28820], R37 ;  /* 0x02882025050075a7 */ /* 0x001064000800017f */
[----:B-1----:R-:W-:Y:S05]  /*f190*/  @!P0 NANOSLEEP.SYNCS 0x989680 ;  /* 0x009896800000895d */ /* 0x002fea0003900000 */
[----:B------:R-:W1:Y:S02]  /*f1a0*/  @!P0 SYNCS.PHASECHK.TRANS64 P0, [R5+URZ+0x28820], R37 ;  /* 0x02882025050085a7 */ /* 0x000e64000800007f */
[----:B-1----:R-:W-:Y:S05]  /*f1b0*/  @!P0 BRA `(.L_x_6591) ;  /* 0xfffffffc00f08947 */ /* 0x002fea000383ffff */
[----:B------:R-:W-:Y:S05]  /*f1c0*/  BRA `(.L_x_6701) ;  /* 0xffffffc400c87947 */ /* 0x000fea000383ffff */
.L_x_6592:
        /* <DEDUP_REMOVED lines=11> */
.L_x_6703:
[----:B------:R-:W-:Y:S05]  /*f280*/  BSYNC B0 ;  /* 0x0000000000007941 */ /* 0x000fea0003800000 */
.L_x_6702:
[----:B------:R-:W-:Y:S05]  /*f290*/  BRA `(.L_x_6704) ;  /* 0xffffffc400b07947 */ /* 0x000fea000383ffff */
.L_x_6595:
[----:B------:R-:W-:Y:S01]  /*f2a0*/  BSSY B1, `(.L_x_6705) ;  /* 0x0000006000017945 */ /* 0x000fe20003800000 */
[----:B------:R-:W-:-:S07]  /*f2b0*/  IMAD.MOV.U32 R15, RZ, RZ, -0x1 ;  /* 0xffffffffff0f7424 */ /* 0x000fce00078e00ff */
[----:B01----:R-:W-:Y:S05]  /*f2c0*/  WARPSYNC.COLLECTIVE R15, `(.L_x_6706) ;  /* 0x000000000f0c7348 */ /* 0x003fea0003c00000 */
[----:B------:R-:W-:Y:S02]  /*f2d0*/  ELECT P6, UR62, PT ;  /* 0x00000000003e782f */ /* 0x000fe400038c0000 */
[----:B------:R-:W-:Y:S01]  /*f2e0*/  MOV R14, UR62 ;  /* 0x0000003e000e7c02 */ /* 0x000fe20008000f00 */
[----:B01----:R-:W-:Y:S10]  /*f2f0*/  ENDCOLLECTIVE ;  /* 0x000000000000791b */ /* 0x003ff40003800000 */
.L_x_6706:
[----:B------:R-:W-:Y:S05]  /*f300*/  BSYNC B1 ;  /* 0x0000000000017941 */ /* 0x000fea0003800000 */
.L_x_6705:
[----:B------:R-:W-:Y:S05]  /*f310*/  BRA `(.L_x_6707) ;  /* 0xffffffc400a87947 */ /* 0x000fea000383ffff */
.L_x_6597:
[----:B-1----:R1:W2:Y:S02]  /*f320*/  SYNCS.PHASECHK.TRANS64.TRYWAIT P1, [R3+URZ+0x28840], R2 ;  /* 0x02884002030075a7 */ /* 0x0022a4000802017f */
[----:B--2---:R-:W-:Y:S05]  /*f330*/  @!P1 NANOSLEEP.SYNCS 0x989680 ;  /* 0x009896800000995d */ /* 0x004fea0003900000 */
[----:B------:R-:W2:Y:S02]  /*f340*/  @!P1 SYNCS.PHASECHK.TRANS64 P1, [R3+URZ+0x28840], R2 ;  /* 0x02884002030095a7 */ /* 0x000ea4000802007f */
[----:B--2---:R-:W-:Y:S05]  /*f350*/  @!P1 BRA `(.L_x_6597) ;  /* 0xfffffffc00f09947 */ /* 0x004fea000383ffff */
[----:B------:R-:W-:Y:S05]  /*f360*/  BRA `(.L_x_6708) ;  /* 0xffffffc400c87947 */ /* 0x000fea000383ffff */
.L_x_6599:
[----:B0-----:R0:W2:Y:S02]  /*f370*/  SYNCS.PHASECHK.TRANS64.TRYWAIT P1, [R5+URZ+0x28840], R0 ;  /* 0x02884000050075a7 */ /* 0x0010a4000802017f */
[----:B--2---:R-:W-:Y:S05]  /*f380*/  @!P1 NANOSLEEP.SYNCS 0x989680 ;  /* 0x009896800000995d */ /* 0x004fea0003900000 */
[----:B------:R-:W2:Y:S02]  /*f390*/  @!P1 SYNCS.PHASECHK.TRANS64 P1, [R5+URZ+0x28840], R0 ;  /* 0x02884000050095a7 */ /* 0x000ea4000802007f */
[----:B--2---:R-:W-:Y:S05]  /*f3a0*/  @!P1 BRA `(.L_x_6599) ;  /* 0xfffffffc00f09947 */ /* 0x004fea000383ffff */
[----:B------:R-:W-:Y:S05]  /*f3b0*/  BRA `(.L_x_6709) ;  /* 0xffffffc400d47947 */ /* 0x000fea000383ffff */
.L_x_6601:
[----:B--2---:R2:W3:Y:S02]  /*f3c0*/  SYNCS.PHASECHK.TRANS64.TRYWAIT P1, [R3+URZ+0x28860], R2 ;  /* 0x02886002030075a7 */ /* 0x0044e4000802017f */
[----:B---3--:R-:W-:Y:S05]  /*f3d0*/  @!P1 NANOSLEEP.SYNCS 0x989680 ;  /* 0x009896800000995d */ /* 0x008fea0003900000 */
[----:B------:R-:W3:Y:S02]  /*f3e0*/  @!P1 SYNCS.PHASECHK.TRANS64 P1, [R3+URZ+0x28860], R2 ;  /* 0x02886002030095a7 */ /* 0x000ee4000802007f */
[----:B---3--:R-:W-:Y:S05]  /*f3f0*/  @!P1 BRA `(.L_x_6601) ;  /* 0xfffffffc00f09947 */ /* 0x008fea000383ffff */
[----:B------:R-:W-:Y:S05]  /*f400*/  BRA `(.L_x_6710) ;  /* 0xffffffc400d07947 */ /* 0x000fea000383ffff */
.L_x_6711:
        /* <DEDUP_REMOVED lines=15> */
.L_x_15844:


//--------------------- .text._ZN7cutlass13device_kernelIN5flash11enable_sm90INS1_16FlashAttnFwdSm90INS1_25CollectiveMainloopFwdSm90ILi2EN4cute5tupleIJNS5_1CILi1EEES8_S8_EEENS6_IJNS7_ILi128EEESA_SA_EEELi128ENS_10bfloat16_tEfNS_4arch4Sm90ELb0ELb0ELb1ELb1ELb1ELb0ELb0ELb1ELb1ELb1ELb0ELb0EEENS1_21CollectiveEpilogueFwdISB_S9_SC_SE_Li256ELb1ELb1ELb0ELb0EEENS1_36VarlenDynamicPersistentTileSchedulerILi128ELi128ELi256ELi128ELb0ELb1ELb1ELb0ELb1ELb1EEEEEEEEEvNT_6ParamsE --------------------------
	.section	.text._ZN7cutlass13device_kernelIN5flash11enable_sm90INS1_16FlashAttnFwdSm90INS1_25CollectiveMainloopFwdSm90ILi2EN4cute5tupleIJNS5_1CILi1EEES8_S8_EEENS6_IJNS7_ILi128EEESA_SA_EEELi128ENS_10bfloat16_tEfNS_4arch4Sm90ELb0ELb0ELb1ELb1ELb1ELb0ELb0ELb1ELb1ELb1ELb0ELb0EEENS1_21CollectiveEpilogueFwdISB_S9_SC_SE_Li256ELb1ELb1ELb0ELb0EEENS1_36VarlenDynamicPersistentTileSchedulerILi128ELi128ELi256ELi128ELb0ELb1ELb1ELb0ELb1ELb1EEEEEEEEEvNT_6ParamsE,"ax",@progbits
	.align	128
.text._ZN7cutlass13device_kernelIN5flash11enable_sm90INS1_16FlashAttnFwdSm90INS1_25CollectiveMainloopFwdSm90ILi2EN4cute5tupleIJNS5_1CILi1EEES8_S8_EEENS6_IJNS7_ILi128EEESA_SA_EEELi128ENS_10bfloat16_tEfNS_4arch4Sm90ELb0ELb0ELb1ELb1ELb1ELb0ELb0ELb1ELb1ELb1ELb0ELb0EEENS1_21CollectiveEpilogueFwdISB_S9_SC_SE_Li256ELb1ELb1ELb0ELb0EEENS1_36VarlenDynamicPersistentTileSchedulerILi128ELi128ELi256ELi128ELb0ELb1ELb1ELb0ELb1ELb1EEEEEEEEEvNT_6ParamsE:
        .type           _ZN7cutlass13device_kernelIN5flash11enable_sm90INS1_16FlashAttnFwdSm90INS1_25CollectiveMainloopFwdSm90ILi2EN4cute5tupleIJNS5_1CILi1EEES8_S8_EEENS6_IJNS7_ILi128EEESA_SA_EEELi128ENS_10bfloat16_tEfNS_4arch4Sm90ELb0ELb0ELb1ELb1ELb1ELb0ELb0ELb1ELb1ELb1ELb0ELb0EEENS1_21CollectiveEpilogueFwdISB_S9_SC_SE_Li256ELb1ELb1ELb0ELb0EEENS1_36VarlenDynamicPersistentTileSchedulerILi128ELi128ELi256ELi128ELb0ELb1ELb1ELb0ELb1ELb1EEEEEEEEEvNT_6ParamsE,@function
        .size           _ZN7cutlass13device_kernelIN5flash11enable_sm90INS1_16FlashAttnFwdSm90INS1_25CollectiveMainloopFwdSm90ILi2EN4cute5tupleIJNS5_1CILi1EEES8_S8_EEENS6_IJNS7_ILi128EEESA_SA_EEELi128ENS_10bfloat16_tEfNS_4arch4Sm90ELb0ELb0ELb1ELb1ELb1ELb0ELb0ELb1ELb1ELb1ELb0ELb0EEENS1_21CollectiveEpilogueFwdISB_S9_SC_SE_Li256ELb1ELb1ELb0ELb0EEENS1_36VarlenDynamicPersistentTileSchedulerILi128ELi128ELi256ELi128ELb0ELb1ELb1ELb0ELb1ELb1EEEEEEEEEvNT_6ParamsE,(.L_x_15845 - _ZN7cutlass13device_kernelIN5flash11enable_sm90INS1_16FlashAttnFwdSm90INS1_25CollectiveMainloopFwdSm90ILi2EN4cute5tupleIJNS5_1CILi1EEES8_S8_EEENS6_IJNS7_ILi128EEESA_SA_EEELi128ENS_10bfloat16_tEfNS_4arch4Sm90ELb0ELb0ELb1ELb1ELb1ELb0ELb0ELb1ELb1ELb1ELb0ELb0EEENS1_21CollectiveEpilogueFwdISB_S9_SC_SE_Li256ELb1ELb1ELb0ELb0EEENS1_36VarlenDynamicPersistentTileSchedulerILi128ELi128ELi256ELi128ELb0ELb1ELb1ELb0ELb1ELb1EEEEEEEEEvNT_6ParamsE)
        .other          _ZN7cutlass13device_kernelIN5flash11enable_sm90INS1_16FlashAttnFwdSm90INS1_25CollectiveMainloopFwdSm90ILi2EN4cute5tupleIJNS5_1CILi1EEES8_S8_EEENS6_IJNS7_ILi128EEESA_SA_EEELi128ENS_10bfloat16_tEfNS_4arch4Sm90ELb0ELb0ELb1ELb1ELb1ELb0ELb0ELb1ELb1ELb1ELb0ELb0EEENS1_21CollectiveEpilogueFwdISB_S9_SC_SE_Li256ELb1ELb1ELb0ELb0EEENS1_36VarlenDynamicPersistentTileSchedulerILi128ELi128ELi256ELi128ELb0ELb1ELb1ELb0ELb1ELb1EEEEEEEEEvNT_6ParamsE,@"STO_CUDA_ENTRY STV_DEFAULT"
_ZN7cutlass13device_kernelIN5flash11enable_sm90INS1_16FlashAttnFwdSm90INS1_25CollectiveMainloopFwdSm90ILi2EN4cute5tupleIJNS5_1CILi1EEES8_S8_EEENS6_IJNS7_ILi128EEESA_SA_EEELi128ENS_10bfloat16_tEfNS_4arch4Sm90ELb0ELb0ELb1ELb1ELb1ELb0ELb0ELb1ELb1ELb1ELb0ELb0EEENS1_21CollectiveEpilogueFwdISB_S9_SC_SE_Li256ELb1ELb1ELb0ELb0EEENS1_36VarlenDynamicPersistentTileSchedulerILi128ELi128ELi256ELi128ELb0ELb1ELb1ELb0ELb1ELb1EEEEEEEEEvNT_6ParamsE:
        /* <DEDUP_REMOVED lines=10> */
[----:B------:R-:W-:-:S05]  /*00a0*/  SHF.R.U32.HI R2, RZ, 0x7, R3 ;  /* 0x00000007ff027819 */ /* 0x000fca0000011603 */
[----:B------:R0:W1:Y:S04]  /*00b0*/  SHFL.IDX PT, R4, R2, RZ, 0x1f ;  /* 0x00001fff02047589 */ /* 0x00006800000e0000 */
[----:B------:R-:W-:Y:S01]  /*00c0*/  VOTEU.ALL UP0, P0 ;  /* 0x00000000003f7886 */ /* 0x000fe20000000000 */
[----:B------:R-:W-:-:S04]  /*00d0*/  VOTEU.ALL UP1, P0 ;  /* 0x00000000003f7886 */ /* 0x000fc80000020000 */
[----:B------:R-:W2:Y:S01]  /*00e0*/  @!UP0 S2UR UR8, SR_CgaCtaId ;  /* 0x00000000000889c3 */ /* 0x000ea20000008800 */
[----:B------:R-:W-:Y:S01]  /*00f0*/  @!UP0 UMOV UR6, 0x400 ;  /* 0x0000040000068882 */ /* 0x000fe20000000000 */
[----:B------:R-:W-:-:S04]  /*0100*/  @!UP0 UIADD3 UR4, -UR4, 0x100000, URZ ;  /* 0x0010000004048890 */ /* 0x000fc8000fffe13f */
[----:B------:R-:W-:Y:S02]  /*0110*/  @!UP0 USHF.L.U32 UR5, UR4, 0xb, URZ ;  /* 0x0000000b04058899 */ /* 0x000fe4000800063f */
[----:B------:R-:W-:Y:S02]  /*0120*/  @!UP0 USHF.L.U32 UR4, UR4, 0x1, URZ ;  /* 0x0000000104048899 */ /* 0x000fe4000800063f */
[----:B--2---:R-:W-:Y:S02]  /*0130*/  @!UP0 ULEA UR8, UR8, UR6, 0x18 ;  /* 0x0000000608088291 */ /* 0x004fe4000f8ec03f */
        /* <DEDUP_REMOVED lines=25> */
.L_x_6712:
        /* <DEDUP_REMOVED lines=22> */
.L_x_6713:
        /* <DEDUP_REMOVED lines=18> */
.L_x_6714:
        /* <DEDUP_REMOVED lines=22> */
.L_x_6715:
        /* <DEDUP_REMOVED lines=23> */
.L_x_6716:
        /* <DEDUP_REMOVED lines=8> */
.L_x_6718:
[----:B------:R-:W-:-:S08]  /*08a0*/  NOP ;  /* 0x0000000000007918 */ /* 0x000fd00000000000 */
[----:B------:R-:W0:Y:S02]  /*08b0*/  USETMAXREG.TRY_ALLOC.CTAPOOL UP0, 0xe8 ;  /* 0x000000e8000079c8 */ /* 0x000e240008000600 */
[----:B0-----:R-:W-:-:S13]  /*08c0*/  PLOP3.LUT P0, PT, PT, PT, UP0, 0x80, 0x0 ;  /* 0x000000000000781c */ /* 0x001fda0003f0f008 */
[----:B------:R-:W-:Y:S05]  /*08d0*/  @!P0 BRA `(.L_x_6718) ;  /* 0xfffffffc00f08947 */ /* 0x000fea000383ffff */
[----:B------:R-:W0:Y:S01]  /*08e0*/  S2R R3, SR_TID.X ;  /* 0x0000000000037919 */ /* 0x000e220000002100 */
[----:B------:R-:W1:Y:S01]  /*08f0*/  S2UR UR5, SR_CgaCtaId ;  /* 0x00000000000579c3 */ /* 0x000e620000008800 */
[----:B------:R-:W-:-:S07]  /*0900*/  UMOV UR4, 0x400 ;  /* 0x0000040000047882 */ /* 0x000fce0000000000 */
[----:B------:R-:W-:Y:S06]  /*0910*/  BAR.ARV 0x8, 0x180 ;  /* 0x0206000000007b1d */ /* 0x000fec0000002000 */
[----:B-1----:R-:W-:Y:S01]  /*0920*/  ULEA UR4, UR5, UR4, 0x18 ;  /* 0x0000000405047291 */ /* 0x002fe2000f8ec03f */
[----:B0-----:R-:W-:-:S04]  /*0930*/  LOP3.LUT R0, R3, 0xffffff80, RZ, 0xc0, !PT ;  /* 0xffffff8003007812 */ /* 0x001fc800078ec0ff */
[----:B------:R-:W-:-:S13]  /*0940*/  ISETP.NE.AND P0, PT, R0, 0x80, PT ;  /* 0x000000800000780c */ /* 0x000fda0003f05270 */
[----:B------:R-:W-:Y:S08]  /*0950*/  @!P0 BAR.ARV 0x9, 0x100 ;  /* 0x0244000000008b1d */ /* 0x000ff00000002000 */
[----:B------:R-:W-:Y:S06]  /*0960*/  BAR.SYNC.DEFER_BLOCKING 0x5, 0x180 ;  /* 0x0146000000007b1d */ /* 0x000fec0000010000 */
[----:B------:R-:W0:Y:S01]  /*0970*/  LDS.128 R48, [UR4+0x288d0] ;  /* 0x0288d004ff307984 */ /* 0x000e220008000c00 */
[----:B------:R-:W-:Y:S01]  /*0980*/  ULDC UR4, c[0x0][0xc3c] ;  /* 0x00030f0000047ab9 */ /* 0x000fe20000000800 */
[----:B------:R-:W-:Y:S06]  /*0990*/  BAR.ARV 0x4, 0x180 ;  /* 0x0106000000007b1d */ /* 0x000fec0000002000 */
[----:B0-----:R-:W-:-:S13]  /*09a0*/  ISETP.GE.AND P0, PT, R51, UR4, PT ;  /* 0x0000000433007c0c */ /* 0x001fda000bf06270 */
[----:B------:R-:W-:Y:S05]  /*09b0*/  @P0 EXIT ;  /* 0x000000000000094d */ /* 0x000fea0003800000 */
[----:B------:R-:W-:Y:S01]  /*09c0*/  VIADD R190, R3, 0xffffff80 ;  /* 0xffffff8003be7836 */ /* 0x000fe20000000000 */
[----:B------:R-:W-:Y:S01]  /*09d0*/  R2UR UR5, R49 ;  /* 0x00000000310572ca */ /* 0x000fe200000e0000 */
[----:B------:R-:W-:Y:S01]  /*09e0*/  ULOP3.LUT UR45, UR36, 0x1, URZ, 0xfc, !UPT ;  /* 0x00000001242d7892 */ /* 0x000fe2000f8efc3f */
[----:B------:R-:W-:Y:S01]  /*09f0*/  R2UR UR6, R50 ;  /* 0x00000000320672ca */ /* 0x000fe200000e0000 */
[----:B------:R-:W-:Y:S01]  /*0a00*/  UMOV UR44, URZ ;  /* 0x0000003f002c7c82 */ /* 0x000fe20008000000 */
[----:B------:R-:W-:Y:S01]  /*0a10*/  SHF.R.S32.HI R3, RZ, 0x1f, R190 ;  /* 0x0000001fff037819 */ /* 0x000fe200000114be */
[----:B------:R-:W-:Y:S01]  /*0a20*/  UMOV UR43, URZ ;  /* 0x0000003f002b7c82 */ /* 0x000fe20008000000 */
[----:B------:R-:W-:Y:S01]  /*0a30*/  MOV R12, 0xfffffffe ;  /* 0xfffffffe000c7802 */ /* 0x000fe20000000f00 */
[----:B------:R-:W-:Y:S01]  /*0a40*/  UMOV UR42, URZ ;  /* 0x0000003f002a7c82 */ /* 0x000fe20008000000 */
[CC--:B------:R-:W-:Y:S02]  /*0a50*/  LEA.HI R0, R3.reuse, R190.reuse, RZ, 0x7 ;  /* 0x000000be03007211 */ /* 0x0c0fe400078f38ff */
[----:B------:R-:W-:-:S02]  /*0a60*/  LEA.HI R4, R3, R190, RZ, 0x4 ;  /* 0x000000be03047211 */ /* 0x000fc400078f20ff */
[----:B------:R-:W-:Y:S02]  /*0a70*/  LOP3.LUT R5, R0, 0xffffff80, RZ, 0xc0, !PT ;  /* 0xffffff8000057812 */ /* 0x000fe400078ec0ff */
[----:B------:R-:W-:Y:S02]  /*0a80*/  SHF.R.S32.HI R7, RZ, 0x4, R4 ;  /* 0x00000004ff077819 */ /* 0x000fe40000011404 */
[----:B------:R-:W-:Y:S01]  /*0a90*/  SHF.R.S32.HI R153, RZ, 0x7, R0 ;  /* 0x00000007ff997819 */ /* 0x000fe20000011400 */
[----:B------:R-:W-:Y:S01]  /*0aa0*/  IMAD.IADD R154, R190, 0x1, -R5 ;  /* 0x00000001be9a7824 */ /* 0x000fe200078e0a05 */
[----:B------:R-:W-:Y:S02]  /*0ab0*/  LEA.HI R5, R3, R190, RZ, 0x5 ;  /* 0x000000be03057211 */ /* 0x000fe400078f28ff */
[----:B------:R-:W-:Y:S02]  /*0ac0*/  LEA.HI R0, R0, R153, RZ, 0x1 ;  /* 0x0000009900007211 */ /* 0x000fe400078f08ff */
[----:B------:R-:W-:Y:S01]  /*0ad0*/  SHF.R.S32.HI R9, RZ, 0x1f, R154 ;  /* 0x0000001fff097819 */ /* 0x000fe2000001149a */
[----:B------:R-:W-:Y:S01]  /*0ae0*/  IMAD.SHL.U32 R6, R5, 0x20, RZ ;  /* 0x0000002005067824 */ /* 0x000fe200078e00ff */
[----:B------:R-:W-:-:S02]  /*0af0*/  LOP3.LUT R5, R4, 0x3fffff0, RZ, 0xc0, !PT ;  /* 0x03fffff004057812 */ /* 0x000fc400078ec0ff */
[----:B------:R-:W-:Y:S02]  /*0b00*/  LEA.HI R4, R4, R7, RZ, 0x1 ;  /* 0x0000000704047211 */ /* 0x000fe400078f08ff */
[----:B------:R-:W-:Y:S02]  /*0b10*/  LOP3.LUT R6, R6, 0xfffffc00, RZ, 0xc0, !PT ;  /* 0xfffffc0006067812 */ /* 0x000fe400078ec0ff */
[----:B------:R-:W-:Y:S02]  /*0b20*/  IADD3 R5, R190, -R5, RZ ;  /* 0x80000005be057210 */ /* 0x000fe40007ffe0ff */
[----:B------:R-:W-:Y:S02]  /*0b30*/  LOP3.LUT R4, R4, 0x1ffffffe, RZ, 0xc0, !PT ;  /* 0x1ffffffe04047812 */ /* 0x000fe400078ec0ff */
[----:B------:R-:W-:Y:S01]  /*0b40*/  LEA.HI R8, R9, R154, RZ, 0x2 ;  /* 0x0000009a09087211 */ /* 0x000fe200078f10ff */
[----:B------:R-:W-:Y:S01]  /*0b50*/  IMAD R5, R5, 0x40, R6 ;  /* 0x0000004005057824 */ /* 0x000fe200078e0206 */
[----:B------:R-:W-:Y:S01]  /*0b60*/  LEA.HI R6, R3, R190, RZ, 0x2 ;  /* 0x000000be03067211 */ /* 0x000fe200078f10ff */
[----:B------:R-:W-:Y:S01]  /*0b70*/  IMAD.IADD R4, R7, 0x1, -R4 ;  /* 0x0000000107047824 */ /* 0x000fe200078e0a04 */
[----:B------:R-:W-:-:S02]  /*0b80*/  SHF.R.S32.HI R10, RZ, 0x2, R8 ;  /* 0x00000002ff0a7819 */ /* 0x000fc40000011408 */
[----:B------:R-:W-:Y:S01]  /*0b90*/  SHF.R.S32.HI R11, RZ, 0x1f, R8 ;  /* 0x0000001fff0b7819 */ /* 0x000fe20000011408 */
[----:B------:R-:W-:Y:S01]  /*0ba0*/  IMAD R155, R4, 0x8, R5 ;  /* 0x00000008049b7824 */ /* 0x000fe200078e0205 */
[----:B------:R-:W-:Y:S02]  /*0bb0*/  LOP3.LUT R5, R6, 0xfffffffc, RZ, 0xc0, !PT ;  /* 0xfffffffc06057812 */ /* 0x000fe400078ec0ff */
[----:B------:R-:W-:Y:S02]  /*0bc0*/  LEA.HI R11, R11, R10, RZ, 0x3 ;  /* 0x0000000a0b0b7211 */ /* 0x000fe400078f18ff */
[----:B------:R-:W-:Y:S01]  /*0bd0*/  LEA.HI R3, R3, R190, RZ, 0x3 ;  /* 0x000000be03037211 */ /* 0x000fe200078f18ff */
[----:B------:R-:W-:Y:S01]  /*0be0*/  IMAD.IADD R4, R190, 0x1, -R5 ;  /* 0x00000001be047824 */ /* 0x000fe200078e0a05 */
[----:B------:R-:W-:Y:S02]  /*0bf0*/  LOP3.LUT R11, R11, 0xfffffff8, RZ, 0xc0, !PT ;  /* 0xfffffff80b0b7812 */ /* 0x000fe400078ec0ff */
[----:B------:R-:W-:-:S02]  /*0c00*/  LOP3.LUT R5, R3, 0xfffffff8, RZ, 0xc0, !PT ;  /* 0xfffffff803057812 */ /* 0x000fc400078ec0ff */
[----:B------:R-:W-:Y:S01]  /*0c10*/  LEA.HI R9, R9, R154, RZ, 0x5 ;  /* 0x0000009a09097211 */ /* 0x000fe200078f28ff */
[----:B------:R-:W-:Y:S01]  /*0c20*/  IMAD.IADD R10, R10, 0x1, -R11 ;  /* 0x000000010a0a7824 */ /* 0x000fe200078e0a0b */
[----:B------:R-:W-:Y:S01]  /*0c30*/  LEA.HI R6, R4, R4, RZ, 0x1 ;  /* 0x0000000404067211 */ /* 0x000fe200078f08ff */
[----:B------:R-:W-:Y:S01]  /*0c40*/  IMAD.IADD R152, R190, 0x1, -R5 ;  /* 0x00000001be987824 */ /* 0x000fe200078e0a05 */
[----:B------:R-:W-:Y:S02]  /*0c50*/  SHF.R.S32.HI R9, RZ, 0x5, R9 ;  /* 0x00000005ff097819 */ /* 0x000fe40000011409 */
[----:B------:R-:W-:Y:S01]  /*0c60*/  LOP3.LUT R0, R0, 0x3fffffe, RZ, 0xc0, !PT ;  /* 0x03fffffe00007812 */ /* 0x000fe200078ec0ff */
[----:B------:R-:W-:Y:S01]  /*0c70*/  IMAD.SHL.U32 R22, R152, 0x8, RZ ;  /* 0x0000000898167824 */ /* 0x000fe200078e00ff */
[----:B------:R-:W-:Y:S01]  /*0c80*/  LOP3.LUT R7, R6, 0x1ffffffe, RZ, 0xc0, !PT ;  /* 0x1ffffffe06077812 */ /* 0x000fe200078ec0ff */
[----:B------:R-:W-:Y:S01]  /*0c90*/  IMAD R9, R9, 0x10, R10 ;  /* 0x0000001009097824 */ /* 0x000fe200078e020a */
[----:B------:R-:W-:Y:S01]  /*0ca0*/  IADD3 R0, R153, -R0, RZ ;  /* 0x8000000099007210 */ /* 0x000fe20007ffe0ff */
[----:B------:R-:W-:Y:S01]  /*0cb0*/  VIADD R18, R22, 0x40 ;  /* 0x0000004016127836 */ /* 0x000fe20000000000 */
[----:B------:R-:W-:Y:S01]  /*0cc0*/  LOP3.LUT R11, R8, 0x7ffffffc, RZ, 0xc0, !PT ;  /* 0x7ffffffc080b7812 */ /* 0x000fe200078ec0ff */
[----:B------:R-:W-:Y:S01]  /*0cd0*/  IMAD.IADD R16, R4, 0x1, -R7 ;  /* 0x0000000104107824 */ /* 0x000fe200078e0a07 */
[----:B------:R-:W-:Y:S01]  /*0ce0*/  SHF.R.S32.HI R17, RZ, 0x3, R3 ;  /* 0x00000003ff117819 */ /* 0x000fe20000011403 */
[----:B------:R-:W-:Y:S01]  /*0cf0*/  IMAD R19, R0, 0x40, R9 ;  /* 0x0000004000137824 */ /* 0x000fe200078e0209 */
[----:B------:R-:W-:Y:S01]  /*0d00*/  SHF.R.S32.HI R189, RZ, 0x1f, R22 ;  /* 0x0000001fffbd7819 */ /* 0x000fe20000011416 */
[----:B------:R-:W-:Y:S01]  /*0d10*/  IMAD.IADD R11, R154, 0x1, -R11 ;  /* 0x000000019a0b7824 */ /* 0x000fe200078e0a0b */
[----:B------:R-:W-:-:S02]  /*0d20*/  SHF.R.S32.HI R188, RZ, 0x1f, R18 ;  /* 0x0000001fffbc7819 */ /* 0x000fc40000011412 */
[----:B------:R-:W-:Y:S01]  /*0d30*/  LEA R16, R16, R19, 0x3 ;  /* 0x0000001310107211 */ /* 0x000fe200078e18ff */
[----:B------:R-:W-:-:S07]  /*0d40*/  IMAD R23, R11, R12, 0x80 ;  /* 0x000000800b177424 */ /* 0x000fce00078e020c */
.L_x_6764:
        /* <DEDUP_REMOVED lines=17> */
[----:B------:R-:W-:Y:S01]  /*0e60*/  @UP1 ULEA.HI.X UR11, UR37, UR11, UR38, 0x2, UP3 ;  /* 0x0000000b250b1291 */ /* 0x000fe200098f1426 */
[----:B------:R-:W-:Y:S02]  /*0e70*/  IMAD.U32 R4, RZ, RZ, UR8 ;  /* 0x00000008ff047e24 */ /* 0x000fe4000f8e00ff */
[----:B------:R-:W-:-:S02]  /*0e80*/  IMAD.U32 R6, RZ, RZ, UR10 ;  /* 0x0000000aff067e24 */ /* 0x000fc4000f8e00ff */
[----:B------:R-:W-:Y:S01]  /*0e90*/  IMAD.U32 R5, RZ, RZ, UR9 ;  /* 0x00000009ff057e24 */ /* 0x000fe2000f8e00ff */
[----:B------:R-:W-:Y:S01]  /*0ea0*/  ULDC.64 UR8, c[0x0][0x418] ;  /* 0x0001060000087ab9 */ /* 0x000fe20000000a00 */
[----:B------:R-:W-:-:S03]  /*0eb0*/  IMAD.U32 R7, RZ, RZ, UR11 ;  /* 0x0000000bff077e24 */ /* 0x000fc6000f8e00ff */
[----:B------:R-:W2:Y:S04]  /*0ec0*/  @P0 LDG.E R4, desc[UR50][R4.64] ;  /* 0x0000003204040981 */ /* 0x000ea8000c1e1900 */
[----:B---3--:R-:W3:Y:S01]  /*0ed0*/  @P1 LDG.E R6, desc[UR50][R6.64] ;  /* 0x0000003206061981 */ /* 0x008ee2000c1e1900 */
[----:B------:R-:W-:Y:S01]  /*0ee0*/  UISETP.NE.U32.AND UP0, UPT, UR8, URZ, UPT ;  /* 0x0000003f0800728c */ /* 0x000fe2000bf05070 */
[----:B------:R-:W-:Y:S01]  /*0ef0*/  MOV R3, RZ ;  /* 0x000000ff00037202 */ /* 0x000fe20000000f00 */
[----:B------:R-:W-:Y:S01]  /*0f00*/  UMOV UR39, UR5 ;  /* 0x0000000500277c82 */ /* 0x000fe20008000000 */
[----:B------:R-:W-:Y:S01]  /*0f10*/  ULDC UR5, c[0x0][0x2f0] ;  /* 0x0000bc0000057ab9 */ /* 0x000fe20000000800 */
[----:B------:R-:W-:Y:S01]  /*0f20*/  UISETP.NE.AND.EX UP0, UPT, UR9, URZ, UPT, UP0 ;  /* 0x0000003f0900728c */ /* 0x000fe2000bf05300 */
[----:B------:R-:W-:Y:S01]  /*0f30*/  IMAD.MOV.U32 R0, RZ, RZ, RZ ;  /* 0x000000ffff007224 */ /* 0x000fe200078e00ff */
[----:B------:R-:W-:Y:S01]  /*0f40*/  UMOV UR48, URZ ;  /* 0x0000003f00307c82 */ /* 0x000fe20008000000 */
[----:B------:R-:W-:Y:S01]  /*0f50*/  UMOV UR40, UR6 ;  /* 0x0000000600287c82 */ /* 0x000fe20008000000 */
[----:B------:R-:W-:Y:S01]  /*0f60*/  USEL UR4, UR4, 0x1, UP0 ;  /* 0x0000000104047887 */ /* 0x000fe20008000000 */
[----:B------:R-:W-:Y:S01]  /*0f70*/  IMAD.MOV.U32 R151, RZ, RZ, RZ ;  /* 0x000000ffff977224 */ /* 0x000fe200078e00ff */
[----:B------:R-:W-:Y:S01]  /*0f80*/  CS2R R32, SRZ ;  /* 0x0000000000207805 */ /* 0x000fe2000001ff00 */
[----:B------:R-:W-:Y:S01]  /*0f90*/  IMAD.MOV.U32 R29, RZ, RZ, RZ ;  /* 0x000000ffff1d7224 */ /* 0x000fe200078e00ff */
[----:B------:R-:W-:Y:S01]  /*0fa0*/  UIMAD UR4, UR4, UR5, URZ ;  /* 0x00000005040472a4 */ /* 0x000fe2000f8e023f */
        /* <DEDUP_REMOVED lines=24> */
[----:B--2---:R-:W-:Y:S02]  /*1130*/  @P0 R2UR UR48, R4 ;  /* 0x00000000043002ca */ /* 0x004fe400000e0000 */
[----:B------:R-:W-:-:S02]  /*1140*/  PLOP3.LUT P0, PT, PT, PT, PT, 0x80, 0x0 ;  /* 0x000000000000781c */ /* 0x000fc40003f0f070 */
        /* <DEDUP_REMOVED lines=15> */
.L_x_6719:
[----:B------:R-:W-:Y:S01]  /*1240*/  UIADD3 UR48, -UR48, UR4, URZ ;  /* 0x0000000430307290 */ /* 0x000fe2000fffe13f */
[----:B------:R-:W-:Y:S01]  /*1250*/  CS2R R86, SRZ ;  /* 0x0000000000567805 */ /* 0x000fe2000001ff00 */
[----:B------:R-:W-:Y:S01]  /*1260*/  IMAD.MOV.U32 R85, RZ, RZ, RZ ;  /* 0x000000ffff557224 */ /* 0x000fe200078e00ff */
[----:B------:R-:W-:Y:S01]  /*1270*/  CS2R R88, SRZ ;  /* 0x0000000000587805 */ /* 0x000fe2000001ff00 */
[----:B------:R-:W-:Y:S01]  /*1280*/  UISETP.GE.AND UP0, UPT, UR48, 0x1, UPT ;  /* 0x000000013000788c */ /* 0x000fe2000bf06270 */
[----:B------:R-:W-:Y:S01]  /*1290*/  CS2R R92, SRZ ;  /* 0x00000000005c7805 */ /* 0x000fe2000001ff00 */
[----:B------:R-:W-:Y:S01]  /*12a0*/  UIADD3 UR4, UR48, 0x7f, URZ ;  /* 0x0000007f30047890 */ /* 0x000fe2000fffe03f */
[----:B------:R-:W-:Y:S01]  /*12b0*/  CS2R R6, SRZ ;  /* 0x0000000000067805 */ /* 0x000fe2000001ff00 */
[----:B------:R-:W-:Y:S01]  /*12c0*/  IMAD.MOV.U32 R8, RZ, RZ, RZ ;  /* 0x000000ffff087224 */ /* 0x000fe200078e00ff */
[----:B------:R-:W-:Y:S01]  /*12d0*/  MOV R24, RZ ;  /* 0x000000ff00187202 */ /* 0x000fe20000000f00 */
[----:B------:R-:W-:Y:S01]  /*12e0*/  USHF.R.S32.HI UR5, URZ, 0x1f, UR4 ;  /* 0x0000001f3f057899 */ /* 0x000fe20008011404 */
[----:B------:R-:W-:Y:S01]  /*12f0*/  PLOP3.LUT P1, PT, PT, PT, UP0, 0x80, 0x0 ;  /* 0x000000000000781c */ /* 0x000fe20003f2f008 */
[----:B------:R-:W-:-:S02]  /*1300*/  IMAD.MOV.U32 R10, RZ, RZ, RZ ;  /* 0x000000ffff0a7224 */ /* 0x000fc400078e00ff */
[----:B------:R-:W-:Y:S01]  /*1310*/  ULEA.HI UR5, UR5, UR4, URZ, 0x7 ;  /* 0x0000000405057291 */ /* 0x000fe2000f8f383f */
[----:B------:R-:W-:-:S09]  /*1320*/  IMAD.MOV.U32 R157, RZ, RZ, RZ ;  /* 0x000000ffff9d7224 */ /* 0x000fd200078e00ff */
[----:B------:R-:W-:Y:S05]  /*1330*/  @!P1 BRA `(.L_x_6720) ;  /* 0x00000060008c9947 */ /* 0x000fea0003800000 */
[----:B------:R-:W0:Y:S01]  /*1340*/  SHFL.IDX PT, R0, R153, RZ, 0x1f ;  /* 0x00001fff99007589 */ /* 0x000e2200000e0000 */
[----:B------:R-:W1:Y:S01]  /*1350*/  S2UR UR46, SR_CgaCtaId ;  /* 0x00000000002e79c3 */ /* 0x000e620000008800 */
[----:B------:R-:W-:Y:S01]  /*1360*/  UMOV UR49, 0x400 ;  /* 0x0000040000317882 */ /* 0x000fe20000000000 */
[----:B------:R-:W-:Y:S01]  /*1370*/  USHF.R.S32.HI UR47, URZ, 0x7, UR5 ;  /* 0x000000073f2f7899 */ /* 0x000fe20008011405 */
        /* <DEDUP_REMOVED lines=28> */
.L_x_6721:
[----:B------:R-:W-:Y:S01]  /*1540*/  ULEA.HI UR4, UR44, UR44, URZ, 0x1 ;  /* 0x0000002c2c047291 */ /* 0x000fe2000f8f083f */
[----:B------:R-:W-:-:S03]  /*1550*/  IMAD.U32 R3, RZ, RZ, UR45 ;  /* 0x0000002dff037e24 */ /* 0x000fc6000f8e00ff */
[----:B------:R-:W-:Y:S02]  /*1560*/  ULOP3.LUT UR4, UR4, 0xfffffffe, URZ, 0xc0, !UPT ;  /* 0xfffffffe04047892 */ /* 0x000fe4000f8ec03f */
[----:B------:R-:W-:Y:S02]  /*1570*/  ISETP.NE.AND P0, PT, R3, 0x3, PT ;  /* 0x000000030300780c */ /* 0x000fe40003f05270 */
[----:B------:R-:W-:-:S06]  /*1580*/  UIADD3 UR4, UR44, -UR4, URZ ;  /* 0x800000042c047290 */ /* 0x000fcc000fffe03f */
[----:B------:R-:W-:-:S05]  /*1590*/  IMAD.U32 R0, RZ, RZ, UR4 ;  /* 0x00000004ff007e24 */ /* 0x000fca000f8e00ff */
[----:B------:R-:W-:-:S04]  /*15a0*/  SHF.L.U32 R0, R0, 0x1f, RZ ;  /* 0x0000001f00007819 */ /* 0x000fc800000006ff */
[----:B------:R-:W0:Y:S02]  /*15b0*/  SYNCS.PHASECHK.TRANS64.TRYWAIT P1, [UR49+0x28800], R0 ;  /* 0x02880000ff0075a7 */ /* 0x000e240008020171 */
[----:B0-----:R-:W-:Y:S05]  /*15c0*/  @!P1 BRA `(.L_x_6722) ;  /* 0x000000d400489947 */ /* 0x001fea0003800000 */
.L_x_6851:
[----:B------:R-:W-:Y:S05]  /*15d0*/  @!P0 BRA `(.L_x_6723) ;  /* 0x0000000000048947 */ /* 0x000fea0003800000 */
[----:B------:R-:W-:Y:S01]  /*15e0*/  BPT.TRAP 0x1 ;  /* 0x000000040000795c */ /* 0x000fe20000300000 */
.L_x_6723:
[----:B0-----:R-:W-:Y:S02]  /*15f0*/  IMAD.U32 R0, RZ, RZ, UR42 ;  /* 0x0000002aff007e24 */ /* 0x001fe4000f8e00ff */
[----:B------:R-:W-:-:S03]  /*1600*/  IMAD.U32 R3, RZ, RZ, UR43 ;  /* 0x0000002bff037e24 */ /* 0x000fc6000f8e00ff */
[----:B------:R-:W-:Y:S02]  /*1610*/  LEA R0, R0, UR49, 0x3 ;  /* 0x0000003100007c11 */ /* 0x000fe4000f8e18ff */
[----:B------:R-:W-:-:S04]  /*1620*/  SHF.L.U32 R3, R3, 0x1f, RZ ;  /* 0x0000001f03037819 */ /* 0x000fc800000006ff */
[----:B------:R0:W1:Y:S01]  /*1630*/  SYNCS.PHASECHK.TRANS64.TRYWAIT P1, [R0+URZ+0x28830], R3 ;  /* 0x02883003000075a7 */ /* 0x000062000802017f */
[----:B------:R-:W-:Y:S05]  /*1640*/  @!P0 BRA `(.L_x_6724) ;  /* 0x0000000000048947 */ /* 0x000fea0003800000 */
[----:B------:R-:W-:Y:S01]  /*1650*/  BPT.TRAP 0x1 ;  /* 0x000000040000795c */ /* 0x000fe20000300000 */
.L_x_6724:
[----:B------:R-:W-:Y:S01]  /*1660*/  MOV R151, RZ ;  /* 0x000000ff00977202 */ /* 0x000fe20000000f00 */
[----:B-1----:R-:W-:Y:S06]  /*1670*/  @P1 BRA `(.L_x_6725) ;  /* 0x0000000000081947 */ /* 0x002fec0003800000 */
[----:B------:R-:W1:Y:S02]  /*1680*/  SYNCS.PHASECHK.TRANS64.TRYWAIT P1, [R0+URZ+0x28830], R3 ;  /* 0x02883003000075a7 */ /* 0x000e64000802017f */
[----:B-1----:R-:W-:Y:S05]  /*1690*/  @!P1 BRA `(.L_x_6726) ;  /* 0x000000d4002c9947 */ /* 0x002fea0003800000 */
.L_x_6725:
[----:B------:R-:W-:Y:S05]  /*16a0*/  WARPSYNC.ALL ;  /* 0x0000000000007948 */ /* 0x000fea0003800000 */
[----:B------:R-:W-:Y:S01]  /*16b0*/  UIADD3 UR49, UR49, 0x18400, URZ ;  /* 0x0001840031317890 */ /* 0x000fe2000fffe03f */
[----:B------:R-:W-:Y:S01]  /*16c0*/  WARPGROUP.ARRIVE ;  /* 0x00000000000079c5 */ /* 0x000fe20000000000 */
[----:B------:R-:W-:Y:S02]  /*16d0*/  ULOP3.LUT UR32, UR52, 0x10000, URZ, 0xfc, !UPT ;  /* 0x0001000034207892 */ /* 0x000fe4000f8efc3f */
[----:B------:R-:W-:Y:S01]  /*16e0*/  USHF.R.U32.HI UR49, URZ, 0x4, UR49 ;  /* 0x000000043f317899 */ /* 0x000fe20008011631 */
[----:B------:R-:W-:Y:S01]  /*16f0*/  UMOV UR33, 0x40000040 ;  /* 0x4000004000217882 */ /* 0x000fe20000000000 */
[----:B------:R-:W-:-:S02]  /*1700*/  UMOV UR35, 0x40000040 ;  /* 0x4000004000237882 */ /* 0x000fc40000000000 */
[----:B------:R-:W-:Y:S02]  /*1710*/  ULOP3.LUT UR49, UR49, 0x3fff, URZ, 0xc0, !UPT ;  /* 0x00003fff31317892 */ /* 0x000fe4000f8ec03f */
[----:B------:R-:W-:Y:S02]  /*1720*/  UIADD3 UR4, UR32, 0x2, URZ ;  /* 0x0000000220047890 */ /* 0x000fe4000fffe03f */
[----:B------:R-:W-:Y:S01]  /*1730*/  ULOP3.LUT UR49, UR49, 0x10000, URZ, 0xfc, !UPT ;  /* 0x0001000031317892 */ /* 0x000fe2000f8efc3f */
[----:B------:R-:W-:Y:S01]  /*1740*/  UMOV UR5, 0x40000040 ;  /* 0x4000004000057882 */ /* 0x000fe20000000000 */
[----:B------:R-:W-:Y:S02]  /*1750*/  UMOV UR7, 0x40000040 ;  /* 0x4000004000077882 */ /* 0x000fe40000000000 */
        /* <DEDUP_REMOVED lines=51> */
.L_x_6727:
        /* <DEDUP_REMOVED lines=123> */
[-C--:B------:R-:W-:Y:S01]  /*2240*/  MOV R134, R151.reuse ;  /* 0x0000009700867202 */ /* 0x080fe20000000f00 */
[----:B------:R-:W-:Y:S01]  /*2250*/  UIADD3 UR6, UR6, 0x28840, URZ ;  /* 0x0002884006067890 */ /* 0x000fe2000fffe03f */
[----:B------:R-:W-:Y:S01]  /*2260*/  FMNMX.FTZ R12, R101, R12, !PT ;  /* 0x0000000c650c7209 */ /* 0x000fe20007810000 */
[--C-:B------:R-:W-:Y:S01]  /*2270*/  IMAD.MOV.U32 R140, RZ, RZ, R151.reuse ;  /* 0x000000ffff8c7224 */ /* 0x100fe200078e0097 */
[-C--:B------:R-:W-:Y:S01]  /*2280*/  MOV R124, R151.reuse ;  /* 0x00000097007c7202 */ /* 0x080fe20000000f00 */
[----:B------:R-:W1:Y:S01]  /*2290*/  MUFU.TANH R15, R35 ;  /* 0x00000023000f7308 */ /* 0x000e620000002400 */
[----:B--2---:R-:W-:Y:S01]  /*22a0*/  FSEL R13, R13, -INF , P4 ;  /* 0xff8000000d0d7808 */ /* 0x004fe20002000000 */
[----:B------:R-:W-:Y:S01]  /*22b0*/  UPRMT UR6, UR46, 0x654, UR6 ;  /* 0x000006542e067896 */ /* 0x000fe20008000006 */
[C---:B------:R-:W-:Y:S01]  /*22c0*/  ISETP.GT.AND P4, PT, R6.reuse, 0x28, PT ;  /* 0x000000280600780c */ /* 0x040fe20003f84270 */
[--C-:B------:R-:W-:Y:S01]  /*22d0*/  IMAD.MOV.U32 R138, RZ, RZ, R151.reuse ;  /* 0x000000ffff8a7224 */ /* 0x100fe200078e0097 */
[-C--:B------:R-:W-:Y:S01]  /*22e0*/  MOV R114, R151.reuse ;  /* 0x0000009700727202 */ /* 0x080fe20000000f00 */
[--C-:B------:R-:W-:Y:S01]  /*22f0*/  IMAD.MOV.U32 R136, RZ, RZ, R151.reuse ;  /* 0x000000ffff887224 */ /* 0x100fe200078e0097 */
[-C--:B------:R-:W-:Y:S01]  /*2300*/  MOV R104, R151.reuse ;  /* 0x0000009700687202 */ /* 0x080fe20000000f00 */
[----:B------:R-:W2:Y:S01]  /*2310*/  MUFU.TANH R44, R44 ;  /* 0x0000002c002c7308 */ /* 0x000ea20000002400 */
[----:B0-----:R-:W-:Y:S01]  /*2320*/  FSEL R103, R41, -INF , P5 ;  /* 0xff80000029677808 */ /* 0x001fe20002800000 */
[--C-:B------:R-:W-:Y:S01]  /*2330*/  IMAD.MOV.U32 R132, RZ, RZ, R151.reuse ;  /* 0x000000ffff847224 */ /* 0x100fe200078e0097 */
[----:B------:R-:W-:Y:S01]  /*2340*/  SYNCS.ARRIVE.TRANS64.RED.A1T0 RZ, [UR6], RZ ;  /* 0x000000ffffff79a7 */ /* 0x000fe20008100406 */
        /* <DEDUP_REMOVED lines=142> */
[----:B------:R-:W-:Y:S01]  /*2c30*/  ISETP.GT.AND P1, PT, R6, 0x79, PT ;  /* 0x000000790600780c */ /* 0x000fe20003f24270 */
[----:B------:R-:W-:-:S04]  /*2c40*/  IMAD.U32 R6, RZ, RZ, UR7 ;  /* 0x00000007ff067e24 */ /* 0x000fc8000f8e00ff */
        /* <DEDUP_REMOVED lines=9> */
[----:B------:R-:W-:Y:S08]  /*2ce0*/  MUFU.TANH R83, R83 ;  /* 0x0000005300537308 */ /* 0x000ff00000002400 */
[----:B------:R-:W-:Y:S08]  /*2cf0*/  MUFU.TANH R86, R86 ;  /* 0x0000005600567308 */ /* 0x000ff00000002400 */
[----:B------:R-:W1:Y:S01]  /*2d00*/  MUFU.TANH R87, R87 ;  /* 0x0000005700577308 */ /* 0x000e620000002400 */
[----:B0-----:R-:W-:-:S05]  /*2d10*/  FMNMX.FTZ R14, R12, R7, !PT ;  /* 0x000000070c0e7209 */ /* 0x001fca0007810000 */
[----:B------:R-:W0:Y:S01]  /*2d20*/  SHFL.BFLY PT, R7, R14, 0x1, 0x1f ;  /* 0x0c201f000e077f89 */ /* 0x000e2200000e0000 */
[----:B-1----:R-:W-:Y:S02]  /*2d30*/  FSEL R87, R87, -INF , P1 ;  /* 0xff80000057577808 */ /* 0x002fe40000800000 */
[----:B0-----:R-:W-:-:S04]  /*2d40*/  FMNMX.FTZ R7, R14, R7, !PT ;  /* 0x000000070e077209 */ /* 0x001fc80007810000 */
[C---:B------:R-:W-:Y:S01]  /*2d50*/  FSETP.NEU.FTZ.AND P0, PT, R7.reuse, -INF , PT ;  /* 0xff8000000700780b */ /* 0x040fe20003f1d000 */
[----:B------:R-:W-:-:S05]  /*2d60*/  FMUL.FTZ R20, R7, R6 ;  /* 0x0000000607147220 */ /* 0x000fca0000410000 */
[----:B------:R-:W-:Y:S02]  /*2d70*/  FSEL R20, R20, RZ, P0 ;  /* 0x000000ff14147208 */ /* 0x000fe40000000000 */
[----:B------:R-:W-:Y:S02]  /*2d80*/  ISETP.NE.AND P0, PT, R8, RZ, PT ;  /* 0x000000ff0800720c */ /* 0x000fe40003f05270 */
        /* <DEDUP_REMOVED lines=55> */
[----:B------:R-:W-:Y:S01]  /*3100*/  FFMA.FTZ R20, R147, R6, -R20 ;  /* 0x0000000693147223 */ /* 0x000fe20000010814 */
[----:B------:R-:W-:Y:S01]  /*3110*/  FMNMX.FTZ R8, R41, R8, !PT ;  /* 0x0000000829087209 */ /* 0x000fe20007810000 */
[--C-:B------:R-:W-:Y:S01]  /*3120*/  IMAD.MOV.U32 R147, RZ, RZ, R151.reuse ;  /* 0x000000ffff937224 */ /* 0x100fe200078e0097 */
[-C--:B------:R-:W-:Y:S01]  /*3130*/  MOV R129, R151.reuse ;  /* 0x0000009700817202 */ /* 0x080fe20000000f00 */
[--C-:B------:R-:W-:Y:S01]  /*3140*/  IMAD.MOV.U32 R127, RZ, RZ, R151.reuse ;  /* 0x000000ffff7f7224 */ /* 0x100fe200078e0097 */
[----:B------:R-:W-:Y:S01]  /*3150*/  FMNMX.FTZ R8, R43, R8, !PT ;  /* 0x000000082b087209 */ /* 0x000fe20007810000 */
[----:B------:R-:W4:Y:S01]  /*3160*/  MUFU.EX2 R162, R162 ;  /* 0x000000a200a27308 */ /* 0x000f220000000800 */
[--C-:B------:R-:W-:Y:S01]  /*3170*/  IMAD.MOV.U32 R125, RZ, RZ, R151.reuse ;  /* 0x000000ffff7d7224 */ /* 0x100fe200078e0097 */
        /* <DEDUP_REMOVED lines=15> */
[----:B------:R-:W-:Y:S01]  /*3270*/  MUFU.EX2 R164, R164 ;  /* 0x000000a400a47308 */ /* 0x000fe20000000800 */
[--C-:B------:R-:W-:Y:S02]  /*3280*/  IMAD.MOV.U32 R105, RZ, RZ, R151.reuse ;  /* 0x000000ffff697224 */ /* 0x100fe400078e0097 */
[----:B------:R-:W-:Y:S01]  /*3290*/  FMNMX.FTZ R8, R53, R8, !PT ;  /* 0x0000000835087209 */ /* 0x000fe20007810000 */
[--C-:B------:R-:W-:Y:S02]  /*32a0*/  IMAD.MOV.U32 R103, RZ, RZ, R151.reuse ;  /* 0x000000ffff677224 */ /* 0x100fe400078e0097 */
[--C-:B------:R-:W-:Y:S01]  /*32b0*/  IMAD.MOV.U32 R101, RZ, RZ, R151.reuse ;  /* 0x000000ffff657224 */ /* 0x100fe200078e0097 */
[----:B------:R-:W-:Y:S01]  /*32c0*/  FMNMX.FTZ R8, R55, R8, !PT ;  /* 0x0000000837087209 */ /* 0x000fe20007810000 */
[----:B------:R-:W-:Y:S01]  /*32d0*/  MUFU.EX2 R71, R71 ;  /* 0x0000004700477308 */ /* 0x000fe20000000800 */
[----:B------:R-:W-:-:S02]  /*32e0*/  IMAD.MOV.U32 R97, RZ, RZ, R151 ;  /* 0x000000ffff617224 */ /* 0x000fc400078e0097 */
        /* <DEDUP_REMOVED lines=13> */
[----:B------:R-:W5:Y:S01]  /*33c0*/  SHFL.BFLY PT, R9, R8, 0x2, 0x1f ;  /* 0x0c401f0008097f89 */ /* 0x000f6200000e0000 */
[----:B------:R-:W-:Y:S08]  /*33d0*/  MUFU.EX2 R170, R170 ;  /* 0x000000aa00aa7308 */ /* 0x000ff00000000800 */
[----:B------:R-:W-:Y:S08]  /*33e0*/  MUFU.EX2 R77, R77 ;  /* 0x0000004d004d7308 */ /* 0x000ff00000000800 */
[----:B------:R-:W-:Y:S01]  /*33f0*/  MUFU.EX2 R172, R172 ;  /* 0x000000ac00ac7308 */ /* 0x000fe20000000800 */
[----:B-----5:R-:W-:-:S07]  /*3400*/  FMNMX.FTZ R10, R8, R9, !PT ;  /* 0x00000009080a7209 */ /* 0x020fce0007810000 */
[----:B------:R-:W-:Y:S01]  /*3410*/  MUFU.EX2 R79, R79 ;  /* 0x0000004f004f7308 */ /* 0x000fe20000000800 */
[----:B------:R-:W5:Y:S07]  /*3420*/  SHFL.BFLY PT, R9, R10, 0x1, 0x1f ;  /* 0x0c201f000a097f89 */ /* 0x000f6e00000e0000 */
[----:B------:R-:W-:Y:S08]  /*3430*/  MUFU.EX2 R174, R174 ;  /* 0x000000ae00ae7308 */ /* 0x000ff00000000800 */
[----:B------:R-:W-:Y:S08]  /*3440*/  MUFU.EX2 R81, R81 ;  /* 0x0000005100517308 */ /* 0x000ff00000000800 */
[----:B------:R-:W-:Y:S01]  /*3450*/  MUFU.EX2 R176, R176 ;  /* 0x000000b000b07308 */ /* 0x000fe20000000800 */
[----:B-----5:R-:W-:-:S04]  /*3460*/  FMNMX.FTZ R9, R10, R9, !PT ;  /* 0x000000090a097209 */ /* 0x020fc80007810000 */
[C---:B------:R-:W-:Y:S01]  /*3470*/  FSETP.NEU.FTZ.AND P1, PT, R9.reuse, -INF , PT ;  /* 0xff8000000900780b */ /* 0x040fe20003f3d000 */
[----:B------:R-:W-:Y:S02]  /*3480*/  FMUL.FTZ R8, R9, R6 ;  /* 0x0000000609087220 */ /* 0x000fe40000410000 */
[----:B------:R-:W-:Y:S03]  /*3490*/  MUFU.EX2 R83, R83 ;  /* 0x0000005300537308 */ /* 0x000fe60000000800 */
        /* <DEDUP_REMOVED lines=27> */
[----:B-1----:R-:W-:Y:S01]  /*3650*/  FADD.FTZ R11, R65, R32 ;  /* 0x00000020410b7221 */ /* 0x002fe20000010000 */
[-CC-:B------:R-:W-:Y:S01]  /*3660*/  FFMA.FTZ R49, R49, R6.reuse, -R8.reuse ;  /* 0x0000000631317223 */ /* 0x180fe20000010808 */
[-CC-:B------:R-:W-:Y:S01]  /*3670*/  FFMA.FTZ R51, R51, R6.reuse, -R8.reuse ;  /* 0x0000000633337223 */ /* 0x180fe20000010808 */
[-CC-:B------:R-:W-:Y:S01]  /*3680*/  FFMA.FTZ R53, R53, R6.reuse, -R8.reuse ;  /* 0x0000000635357223 */ /* 0x180fe20000010808 */
[----:B--2---:R-:W-:Y:S01]  /*3690*/  FADD.FTZ R34, R160, R11 ;  /* 0x0000000ba0227221 */ /* 0x004fe20000010000 */
[-CC-:B------:R-:W-:Y:S01]  /*36a0*/  FFMA.FTZ R55, R55, R6.reuse, -R8.reuse ;  /* 0x0000000637377223 */ /* 0x180fe20000010808 */
[-C--:B------:R-:W-:Y:S01]  /*36b0*/  FFMA.FTZ R57, R57, R6.reuse, -R8 ;  /* 0x0000000639397223 */ /* 0x080fe20000010808 */
[----:B------:R-:W1:Y:S01]  /*36c0*/  MUFU.EX2 R5, R5 ;  /* 0x0000000500057308 */ /* 0x000e620000000800 */
[----:B---3--:R-:W-:Y:S01]  /*36d0*/  FADD.FTZ R11, R67, R34 ;  /* 0x00000022430b7221 */ /* 0x008fe20000010000 */
[-CC-:B------:R-:W-:Y:S01]  /*36e0*/  FFMA.FTZ R59, R59, R6.reuse, -R8.reuse ;  /* 0x000000063b3b7223 */ /* 0x180fe20000010808 */
[-CC-:B------:R-:W-:Y:S01]  /*36f0*/  FFMA.FTZ R61, R61, R6.reuse, -R8.reuse ;  /* 0x000000063d3d7223 */ /* 0x180fe20000010808 */
[-CC-:B------:R-:W-:Y:S01]  /*3700*/  FFMA.FTZ R85, R85, R6.reuse, -R8.reuse ;  /* 0x0000000655557223 */ /* 0x180fe20000010808 */
[----:B----4-:R-:W-:Y:S01]  /*3710*/  FADD.FTZ R36, R162, R11 ;  /* 0x0000000ba2247221 */ /* 0x010fe20000010000 */
[-CC-:B------:R-:W-:Y:S01]  /*3720*/  FFMA.FTZ R89, R89, R6.reuse, -R8.reuse ;  /* 0x0000000659597223 */ /* 0x180fe20000010808 */
[-C--:B------:R-:W-:Y:S01]  /*3730*/  FFMA.FTZ R91, R91, R6.reuse, -R8 ;  /* 0x000000065b5b7223 */ /* 0x080fe20000010808 */
[----:B------:R-:W2:Y:S01]  /*3740*/  MUFU.EX2 R13, R13 ;  /* 0x0000000d000d7308 */ /* 0x000ea20000000800 */
[----:B0-----:R-:W-:Y:S01]  /*3750*/  FADD.FTZ R34, R3, R4 ;  /* 0x0000000403227221 */ /* 0x001fe20000010000 */
[-CC-:B------:R-:W-:Y:S01]  /*3760*/  FFMA.FTZ R93, R93, R6.reuse, -R8.reuse ;  /* 0x000000065d5d7223 */ /* 0x180fe20000010808 */
[-CC-:B------:R-:W-:Y:S01]  /*3770*/  FFMA.FTZ R95, R95, R6.reuse, -R8.reuse ;  /* 0x000000065f5f7223 */ /* 0x180fe20000010808 */
[----:B------:R-:W-:Y:S01]  /*3780*/  FFMA.FTZ R87, R87, R6, -R8 ;  /* 0x0000000657577223 */ /* 0x000fe20000010808 */
[----:B------:R-:W-:-:S02]  /*3790*/  F2FP.BF16.F32.PACK_AB R157, R4, R3 ;  /* 0x00000003049d723e */ /* 0x000fc400000010ff */
[----:B------:R-:W-:Y:S01]  /*37a0*/  F2FP.BF16.F32.PACK_AB R156, R63, R156 ;  /* 0x0000009c3f9c723e */ /* 0x000fe200000010ff */
[----:B------:R0:W3:Y:S01]  /*37b0*/  MUFU.EX2 R12, R15 ;  /* 0x0000000f000c7308 */ /* 0x0000e20000000800 */
[----:B-1----:R-:W-:Y:S01]  /*37c0*/  FADD.FTZ R11, R5, R34 ;  /* 0x00000022050b7221 */ /* 0x002fe20000010000 */
[C---:B------:R-:W-:Y:S02]  /*37d0*/  F2FP.BF16.F32.PACK_AB R159, R10.reuse, R5 ;  /* 0x000000050a9f723e */ /* 0x040fe400000010ff */
[----:B------:R-:W-:Y:S02]  /*37e0*/  F2FP.BF16.F32.PACK_AB R158, R65, R158 ;  /* 0x0000009e419e723e */ /* 0x000fe400000010ff */
[----:B------:R-:W-:Y:S02]  /*37f0*/  F2FP.BF16.F32.PACK_AB R160, R67, R160 ;  /* 0x000000a043a0723e */ /* 0x000fe400000010ff */
[----:B------:R-:W1:Y:S01]  /*3800*/  MUFU.EX2 R21, R21 ;  /* 0x0000001500157308 */ /* 0x000e620000000800 */
[C---:B0-----:R-:W-:Y:S01]  /*3810*/  FADD.FTZ R15, R69.reuse, R36 ;  /* 0x00000024450f7221 */ /* 0x041fe20000010000 */
[----:B------:R-:W-:Y:S01]  /*3820*/  FADD.FTZ R36, R10, R11 ;  /* 0x0000000b0a247221 */ /* 0x000fe20000010000 */
[----:B------:R-:W-:-:S02]  /*3830*/  F2FP.BF16.F32.PACK_AB R162, R69, R162 ;  /* 0x000000a245a2723e */ /* 0x000fc400000010ff */
[----:B------:R-:W-:Y:S01]  /*3840*/  FADD.FTZ R38, R164, R15 ;  /* 0x0000000fa4267221 */ /* 0x000fe20000010000 */
[----:B--2---:R-:W-:Y:S01]  /*3850*/  FADD.FTZ R11, R13, R36 ;  /* 0x000000240d0b7221 */ /* 0x004fe20000010000 */
[C---:B------:R-:W-:Y:S01]  /*3860*/  F2FP.BF16.F32.PACK_AB R164, R71.reuse, R164 ;  /* 0x000000a447a4723e */ /* 0x040fe200000010ff */
[----:B------:R-:W0:Y:S01]  /*3870*/  MUFU.EX2 R14, R25 ;  /* 0x00000019000e7308 */ /* 0x000e220000000800 */
[----:B------:R-:W-:Y:S01]  /*3880*/  FADD.FTZ R15, R71, R38 ;  /* 0x00000026470f7221 */ /* 0x000fe20000010000 */
[C---:B---3--:R-:W-:Y:S01]  /*3890*/  FADD.FTZ R36, R12.reuse, R11 ;  /* 0x0000000b0c247221 */ /* 0x048fe20000010000 */
[----:B------:R-:W-:Y:S02]  /*38a0*/  F2FP.BF16.F32.PACK_AB R161, R12, R13 ;  /* 0x0000000d0ca1723e */ /* 0x000fe400000010ff */
[----:B------:R-:W-:Y:S01]  /*38b0*/  FADD.FTZ R38, R166, R15 ;  /* 0x0000000fa6267221 */ /* 0x000fe20000010000 */
[C---:B------:R-:W-:Y:S02]  /*38c0*/  F2FP.BF16.F32.PACK_AB R166, R73.reuse, R166 ;  /* 0x000000a649a6723e */ /* 0x040fe400000010ff */
[----:B------:R-:W2:Y:S01]  /*38d0*/  MUFU.EX2 R27, R27 ;  /* 0x0000001b001b7308 */ /* 0x000ea20000000800 */
[----:B------:R-:W-:Y:S01]  /*38e0*/  FADD.FTZ R15, R73, R38 ;  /* 0x00000026490f7221 */ /* 0x000fe20000010000 */
[----:B-1----:R-:W-:-:S03]  /*38f0*/  FADD.FTZ R11, R21, R36 ;  /* 0x00000024150b7221 */ /* 0x002fc60000010000 */
[----:B------:R-:W-:Y:S01]  /*3900*/  FADD.FTZ R40, R168, R15 ;  /* 0x0000000fa8287221 */ /* 0x000fe20000010000 */
[C---:B------:R-:W-:Y:S02]  /*3910*/  F2FP.BF16.F32.PACK_AB R168, R75.reuse, R168 ;  /* 0x000000a84ba8723e */ /* 0x040fe400000010ff */
[----:B------:R-:W1:Y:S01]  /*3920*/  MUFU.EX2 R24, R29 ;  /* 0x0000001d00187308 */ /* 0x000e620000000800 */
[C---:B0-----:R-:W-:Y:S01]  /*3930*/  FADD.FTZ R38, R14.reuse, R11 ;  /* 0x0000000b0e267221 */ /* 0x041fe20000010000 */
[----:B------:R-:W-:Y:S01]  /*3940*/  FADD.FTZ R15, R75, R40 ;  /* 0x000000284b0f7221 */ /* 0x000fe20000010000 */
[----:B------:R-:W-:-:S05]  /*3950*/  F2FP.BF16.F32.PACK_AB R163, R14, R21 ;  /* 0x000000150ea3723e */ /* 0x000fca00000010ff */
        /* <DEDUP_REMOVED lines=17> */
[----:B--2---:R-:W-:Y:S01]  /*3a70*/  FADD.FTZ R0, R26, R11 ;  /* 0x0000000b1a007221 */ /* 0x004fe20000010000 */
[----:B------:R-:W-:Y:S01]  /*3a80*/  FADD.FTZ R40, R176, R15 ;  /* 0x0000000fb0287221 */ /* 0x000fe20000010000 */
[C---:B------:R-:W-:Y:S02]  /*3a90*/  F2FP.BF16.F32.PACK_AB R176, R83.reuse, R176 ;  /* 0x000000b053b0723e */ /* 0x040fe400000010ff */
[----:B------:R-:W-:Y:S01]  /*3aa0*/  F2FP.BF16.F32.PACK_AB R167, R26, R31 ;  /* 0x0000001f1aa7723e */ /* 0x000fe200000010ff */
[----:B------:R-:W-:Y:S02]  /*3ab0*/  FADD.FTZ R15, R83, R40 ;  /* 0x00000028530f7221 */ /* 0x000fe40000010000 */
[----:B------:R-:W2:Y:S01]  /*3ac0*/  MUFU.EX2 R39, R39 ;  /* 0x0000002700277308 */ /* 0x000ea20000000800 */
[----:B-1----:R-:W-:Y:S01]  /*3ad0*/  FADD.FTZ R11, R35, R0 ;  /* 0x00000000230b7221 */ /* 0x002fe20000010000 */
[----:B------:R-:W-:-:S06]  /*3ae0*/  FADD.FTZ R40, R178, R15 ;  /* 0x0000000fb2287221 */ /* 0x000fcc0000010000 */
        /* <DEDUP_REMOVED lines=8> */
[----:B------:R-:W1:Y:S01]  /*3b70*/  MUFU.EX2 R131, R131 ;  /* 0x0000008300837308 */ /* 0x000e620000000800 */
[----:B0-----:R-:W-:-:S07]  /*3b80*/  FADD.FTZ R11, R43, R0 ;  /* 0x000000002b0b7221 */ /* 0x001fce0000010000 */
[----:B------:R-:W0:Y:S01]  /*3b90*/  MUFU.EX2 R47, R47 ;  /* 0x0000002f002f7308 */ /* 0x000e220000000800 */
[C---:B--2---:R-:W-:Y:S01]  /*3ba0*/  FADD.FTZ R0, R32.reuse, R11 ;  /* 0x0000000b20007221 */ /* 0x044fe20000010000 */
[----:B------:R-:W-:-:S06]  /*3bb0*/  F2FP.BF16.F32.PACK_AB R173, R32, R43 ;  /* 0x0000002b20ad723e */ /* 0x000fcc00000010ff */
[----:B------:R-:W2:Y:S01]  /*3bc0*/  MUFU.EX2 R133, R133 ;  /* 0x0000008500857308 */ /* 0x000ea20000000800 */
[C---:B-1----:R-:W-:Y:S01]  /*3bd0*/  FADD.FTZ R40, R131.reuse, R40 ;  /* 0x0000002883287221 */ /* 0x042fe20000010000 */
[----:B------:R-:W-:Y:S01]  /*3be0*/  F2FP.BF16.F32.PACK_AB R178, R131, R178 ;  /* 0x000000b283b2723e */ /* 0x000fe200000010ff */
[----:B------:R-:W-:-:S05]  /*3bf0*/  IMAD.MOV.U32 R131, RZ, RZ, R151 ;  /* 0x000000ffff837224 */ /* 0x000fca00078e0097 */
[----:B------:R-:W1:Y:S01]  /*3c00*/  MUFU.EX2 R34, R49 ;  /* 0x0000003100227308 */ /* 0x000e620000000800 */
[----:B0-----:R-:W-:-:S07]  /*3c10*/  FADD.FTZ R11, R47, R0 ;  /* 0x000000002f0b7221 */ /* 0x001fce0000010000 */
[----:B------:R0:W3:Y:S01]  /*3c20*/  MUFU.EX2 R180, R135 ;  /* 0x0000008700b47308 */ /* 0x0000e20000000800 */
[----:B--2---:R-:W-:-:S07]  /*3c30*/  FADD.FTZ R15, R133, R40 ;  /* 0x00000028850f7221 */ /* 0x004fce0000010000 */
[----:B------:R-:W2:Y:S01]  /*3c40*/  MUFU.EX2 R51, R51 ;  /* 0x0000003300337308 */ /* 0x000ea20000000800 */
[C---:B-1----:R-:W-:Y:S01]  /*3c50*/  FADD.FTZ R0, R34.reuse, R11 ;  /* 0x0000000b22007221 */ /* 0x042fe20000010000 */
[----:B------:R-:W-:Y:S01]  /*3c60*/  F2FP.BF16.F32.PACK_AB R175, R34, R47 ;  /* 0x0000002f22af723e */ /* 0x000fe200000010ff */
[----:B0-----:R-:W-:-:S05]  /*3c70*/  IMAD.MOV.U32 R135, RZ, RZ, R151 ;  /* 0x000000ffff877224 */ /* 0x001fca00078e0097 */
[----:B------:R-:W0:Y:S01]  /*3c80*/  MUFU.EX2 R137, R137 ;  /* 0x0000008900897308 */ /* 0x000e220000000800 */
[C---:B---3--:R-:W-:Y:S01]  /*3c90*/  FADD.FTZ R42, R180.reuse, R15 ;  /* 0x0000000fb42a7221 */ /* 0x048fe20000010000 */
[----:B------:R-:W-:Y:S01]  /*3ca0*/  F2FP.BF16.F32.PACK_AB R180, R180, R133 ;  /* 0x00000085b4b4723e */ /* 0x000fe200000010ff */
[----:B------:R-:W-:-:S05]  /*3cb0*/  IMAD.MOV.U32 R133, RZ, RZ, R151 ;  /* 0x000000ffff857224 */ /* 0x000fca00078e0097 */
[----:B------:R-:W1:Y:S01]  /*3cc0*/  MUFU.EX2 R36, R53 ;  /* 0x0000003500247308 */ /* 0x000e620000000800 */
[----:B--2---:R-:W-:-:S07]  /*3cd0*/  FADD.FTZ R11, R51, R0 ;  /* 0x00000000330b7221 */ /* 0x004fce0000010000 */
[----:B------:R2:W3:Y:S01]  /*3ce0*/  MUFU.EX2 R182, R139 ;  /* 0x0000008b00b67308 */ /* 0x0004e20000000800 */
[----:B0-----:R-:W-:-:S07]  /*3cf0*/  FADD.FTZ R15, R137, R42 ;  /* 0x0000002a890f7221 */ /* 0x001fce0000010000 */
[----:B------:R-:W0:Y:S01]  /*3d00*/  MUFU.EX2 R55, R55 ;  /* 0x0000003700377308 */ /* 0x000e220000000800 */
[C---:B-1----:R-:W-:Y:S01]  /*3d10*/  FADD.FTZ R0, R36.reuse, R11 ;  /* 0x0000000b24007221 */ /* 0x042fe20000010000 */
[----:B------:R-:W-:Y:S02]  /*3d20*/  F2FP.BF16.F32.PACK_AB R177, R36, R51 ;  /* 0x0000003324b1723e */ /* 0x000fe400000010ff */
[----:B--2---:R-:W-:-:S04]  /*3d30*/  MOV R139, R151 ;  /* 0x00000097008b7202 */ /* 0x004fc80000000f00 */
        /* <DEDUP_REMOVED lines=10> */
[----:B------:R-:W-:Y:S01]  /*3de0*/  F2FP.BF16.F32.PACK_AB R179, R38, R55 ;  /* 0x0000003726b3723e */ /* 0x000fe200000010ff */
[----:B0-----:R-:W-:-:S05]  /*3df0*/  IMAD.MOV.U32 R143, RZ, RZ, R151 ;  /* 0x000000ffff8f7224 */ /* 0x001fca00078e0097 */
        /* <DEDUP_REMOVED lines=13> */
[----:B0-----:R-:W-:-:S06]  /*3ed0*/  MOV R89, R151 ;  /* 0x0000009700597202 */ /* 0x001fcc0000000f00 */
[----:B------:R0:W1:Y:S01]  /*3ee0*/  MUFU.EX2 R42, R93 ;  /* 0x0000005d002a7308 */ /* 0x0000620000000800 */
[C---:B---3--:R-:W-:Y:S01]  /*3ef0*/  FADD.FTZ R10, R40.reuse, R3 ;  /* 0x00000003280a7221 */ /* 0x048fe20000010000 */
[----:B------:R-:W-:-:S06]  /*3f00*/  F2FP.BF16.F32.PACK_AB R183, R40, R85 ;  /* 0x0000005528b7723e */ /* 0x000fcc00000010ff */
[----:B------:R-:W3:Y:S01]  /*3f10*/  MUFU.EX2 R95, R95 ;  /* 0x0000005f005f7308 */ /* 0x000ee20000000800 */
[----:B--2---:R-:W-:Y:S01]  /*3f20*/  FADD.FTZ R3, R91, R10 ;  /* 0x0000000a5b037221 */ /* 0x004fe20000010000 */
[----:B0-----:R-:W-:-:S06]  /*3f30*/  IMAD.MOV.U32 R93, RZ, RZ, R151 ;  /* 0x000000ffff5d7224 */ /* 0x001fcc00078e0097 */
[----:B------:R-:W0:Y:S01]  /*3f40*/  MUFU.EX2 R20, R20 ;  /* 0x0000001400147308 */ /* 0x000e220000000800 */
[C---:B-1----:R-:W-:Y:S01]  /*3f50*/  FADD.FTZ R10, R42.reuse, R3 ;  /* 0x000000032a0a7221 */ /* 0x042fe20000010000 */
[----:B------:R-:W-:Y:S01]  /*3f60*/  F2FP.BF16.F32.PACK_AB R185, R42, R91 ;  /* 0x0000005b2ab9723e */ /* 0x000fe200000010ff */
[----:B------:R-:W-:-:S05]  /*3f70*/  IMAD.MOV.U32 R91, RZ, RZ, R151 ;  /* 0x000000ffff5b7224 */ /* 0x000fca00078e0097 */
[----:B------:R-:W1:Y:S01]  /*3f80*/  MUFU.EX2 R4, R87 ;  /* 0x0000005700047308 */ /* 0x000e620000000800 */
[----:B---3--:R-:W-:Y:S01]  /*3f90*/  FADD.FTZ R3, R95, R10 ;  /* 0x0000000a5f037221 */ /* 0x008fe20000010000 */
[C---:B0-----:R-:W-:Y:S01]  /*3fa0*/  F2FP.BF16.F32.PACK_AB R186, R20.reuse, R145 ;  /* 0x0000009114ba723e */ /* 0x041fe200000010ff */
[----:B------:R-:W-:Y:S01]  /*3fb0*/  FADD.FTZ R0, R20, R15 ;  /* 0x0000000f14007221 */ /* 0x000fe20000010000 */
[----:B------:R-:W-:Y:S01]  /*3fc0*/  IMAD.MOV.U32 R145, RZ, RZ, R151 ;  /* 0x000000ffff917224 */ /* 0x000fe200078e0097 */
[C---:B-1----:R-:W-:Y:S01]  /*3fd0*/  F2FP.BF16.F32.PACK_AB R187, R4.reuse, R95 ;  /* 0x0000005f04bb723e */ /* 0x042fe200000010ff */
[----:B------:R-:W-:Y:S01]  /*3fe0*/  FADD.FTZ R3, R4, R3 ;  /* 0x0000000304037221 */ /* 0x000fe20000010000 */
[----:B------:R-:W-:Y:S01]  /*3ff0*/  IMAD.MOV.U32 R95, RZ, RZ, R151 ;  /* 0x000000ffff5f7224 */ /* 0x000fe200078e0097 */
[----:B------:R-:W-:Y:S06]  /*4000*/  @!P1 BRA `(.L_x_6728) ;  /* 0x0000002800bc9947 */ /* 0x000fec0003800000 */
[----:B------:R-:W-:Y:S01]  /*4010*/  IMAD.MOV.U32 R5, RZ, RZ, R9 ;  /* 0x000000ffff057224 */ /* 0x000fe200078e0009 */
[----:B------:R-:W-:Y:S01]  /*4020*/  CS2R R150, SRZ ;  /* 0x0000000000967805 */ /* 0x000fe2000001ff00 */
        /* <DEDUP_REMOVED lines=33> */
[----:B------:R-:W-:Y:S02]  /*4240*/  UMOV UR52, UR43 ;  /* 0x0000002b00347c82 */ /* 0x000fe40008000000 */
[----:B------:R-:W-:Y:S01]  /*4250*/  UMOV UR47, UR42 ;  /* 0x0000002a002f7c82 */ /* 0x000fe20008000000 */
[----:B------:R-:W-:-:S08]  /*4260*/  ULDC UR46, c[0x0][0x9d8] ;  /* 0x00027600002e7ab9 */ /* 0x000fd00000000800 */
.L_x_6739:
[----:B------:R-:W-:Y:S01]  /*4270*/  ISETP.NE.AND P2, PT, RZ, UR41, PT ;  /* 0x00000029ff007c0c */ /* 0x000fe2000bf45270 */
[----:B------:R-:W-:-:S04]  /*4280*/  UISETP.NE.AND UP0, UPT, UR47, 0x1, UPT ;  /* 0x000000012f00788c */ /* 0x000fc8000bf05270 */
[----:B------:R-:W-:-:S04]  /*4290*/  USEL UR43, URZ, 0x1, UP0 ;  /* 0x000000013f2b7887 */ /* 0x000fc80008000000 */
[----:B------:R-:W-:-:S04]  /*42a0*/  ULOP3.LUT UR43, UR52, UR43, URZ, 0x3c, !UPT ;  /* 0x0000002b342b7292 */ /* 0x000fc8000f8e3c3f */
[----:B------:R-:W-:Y:S08]  /*42b0*/  @P2 BRA `(.L_x_6729) ;  /* 0x0000000000442947 */ /* 0x000ff00003800000 */
[----:B------:R-:W-:Y:S05]  /*42c0*/  @!P0 BRA `(.L_x_6730) ;  /* 0x0000000000048947 */ /* 0x000fea0003800000 */
[----:B------:R-:W-:Y:S01]  /*42d0*/  BPT.TRAP 0x1 ;  /* 0x000000040000795c */ /* 0x000fe20000300000 */
.L_x_6730:
[----:B------:R-:W0:Y:S01]  /*42e0*/  S2UR UR10, SR_CgaCtaId ;  /* 0x00000000000a79c3 */ /* 0x000e220000008800 */
[----:B------:R-:W-:Y:S01]  /*42f0*/  UIADD3 UR6, UR47, 0x1, URZ ;  /* 0x000000012f067890 */ /* 0x000fe2000fffe03f */
[----:B------:R-:W-:Y:S01]  /*4300*/  IMAD.U32 R6, RZ, RZ, UR43 ;  /* 0x0000002bff067e24 */ /* 0x000fe2000f8e00ff */
[----:B------:R-:W-:Y:S02]  /*4310*/  UMOV UR7, 0x400 ;  /* 0x0000040000077882 */ /* 0x000fe40000000000 */
[----:B------:R-:W-:Y:S02]  /*4320*/  UISETP.NE.AND UP0, UPT, UR6, 0x2, UPT ;  /* 0x000000020600788c */ /* 0x000fe4000bf05270 */
[----:B------:R-:W-:Y:S02]  /*4330*/  SHF.L.U32 R6, R6, 0x1f, RZ ;  /* 0x0000001f06067819 */ /* 0x000fe400000006ff */
[----:B------:R-:W-:Y:S02]  /*4340*/  USEL UR6, UR6, URZ, UP0 ;  /* 0x0000003f06067287 */ /* 0x000fe40008000000 */
[----:B0-----:R-:W-:-:S04]  /*4350*/  ULEA UR7, UR10, UR7, 0x18 ;  /* 0x000000070a077291 */ /* 0x001fc8000f8ec03f */
[----:B------:R-:W-:-:S09]  /*4360*/  ULEA UR6, UR6, UR7, 0x3 ;  /* 0x0000000706067291 */ /* 0x000fd2000f8e183f */
[----:B------:R0:W1:Y:S01]  /*4370*/  SYNCS.PHASECHK.TRANS64.TRYWAIT P1, [UR6+0x28830], R6 ;  /* 0x02883006ff0075a7 */ /* 0x0000620008020146 */
[----:B------:R-:W-:Y:S05]  /*4380*/  @!P0 BRA `(.L_x_6731) ;  /* 0x0000000000048947 */ /* 0x000fea0003800000 */
[----:B------:R-:W-:Y:S01]  /*4390*/  BPT.TRAP 0x1 ;  /* 0x000000040000795c */ /* 0x000fe20000300000 */
.L_x_6731:
[----:B-1----:R-:W-:Y:S05]  /*43a0*/  @P1 BRA `(.L_x_6729) ;  /* 0x0000000000081947 */ /* 0x002fea0003800000 */
[----:B------:R-:W1:Y:S02]  /*43b0*/  SYNCS.PHASECHK.TRANS64.TRYWAIT P1, [UR6+0x28830], R6 ;  /* 0x02883006ff0075a7 */ /* 0x000e640008020146 */
[----:B-1----:R-:W-:Y:S05]  /*43c0*/  @!P1 BRA `(.L_x_6732) ;  /* 0x000000a400f49947 */ /* 0x002fea0003800000 */
.L_x_6729:
[----:B01----:R-:W-:Y:S01]  /*43d0*/  IADD3 R6, R2, 0x8, RZ ;  /* 0x0000000802067810 */ /* 0x003fe20007ffe0ff */
        /* <DEDUP_REMOVED lines=47> */
.L_x_6734:
        /* <DEDUP_REMOVED lines=9> */
.L_x_6735:
[----:B-1----:R-:W-:Y:S05]  /*4760*/  @P1 BRA `(.L_x_6733) ;  /* 0x0000000000081947 */ /* 0x002fea0003800000 */
[----:B------:R-:W1:Y:S02]  /*4770*/  SYNCS.PHASECHK.TRANS64.TRYWAIT P1, [UR6+0x28850], R6 ;  /* 0x02885006ff0075a7 */ /* 0x000e640008020146 */
[----:B-1----:R-:W-:Y:S05]  /*4780*/  @!P1 BRA `(.L_x_6736) ;  /* 0x000000a4001c9947 */ /* 0x002fea0003800000 */
.L_x_6733:
[----:B------:R-:W2:Y:S01]  /*4790*/  S2UR UR10, SR_CgaCtaId ;  /* 0x00000000000a79c3 */ /* 0x000ea20000008800 */
[----:B------:R-:W-:Y:S01]  /*47a0*/  UMOV UR11, 0x400 ;  /* 0x00000400000b7882 */ /* 0x000fe20000000000 */
[----:B------:R-:W-:Y:S01]  /*47b0*/  WARPGROUP.ARRIVE ;  /* 0x00000000000079c5 */ /* 0x000fe20000000000 */
[----:B------:R-:W-:Y:S01]  /*47c0*/  UMOV UR7, 0x40000040 ;  /* 0x4000004000077882 */ /* 0x000fe20000000000 */
[----:B01----:R-:W-:Y:S01]  /*47d0*/  IADD3 R6, -R2, 0xb, RZ ;  /* 0x0000000b02067810 */ /* 0x003fe20007ffe1ff */
[----:B--2---:R-:W-:-:S04]  /*47e0*/  ULEA UR11, UR10, UR11, 0x18 ;  /* 0x0000000b0a0b7291 */ /* 0x004fc8000f8ec03f */
[----:B------:R-:W-:-:S04]  /*47f0*/  UIADD3 UR6, UR11, 0x400, URZ ;  /* 0x000004000b067890 */ /* 0x000fc8000fffe03f */
        /* <DEDUP_REMOVED lines=45> */
.L_x_6737:
        /* <DEDUP_REMOVED lines=315> */
[-CC-:B------:R-:W-:Y:S01]  /*5e80*/  FFMA.FTZ R38, R61, R6.reuse, -R10.reuse ;  /* 0x000000063d267223 */ /* 0x180fe2000001080a */
[----:B------:R-:W-:-:S05]  /*5e90*/  FFMA.FTZ R10, R85, R6, -R10 ;  /* 0x00000006550a7223 */ /* 0x000fca000001080a */
        /* <DEDUP_REMOVED lines=90> */
.L_x_6738:
        /* <DEDUP_REMOVED lines=108> */
.L_x_6728:
[----:B------:R-:W-:Y:S06]  /*6b00*/  BAR.ARV 0x8, 0x180 ;  /* 0x0206000000007b1d */ /* 0x000fec0000002000 */
[----:B------:R-:W-:Y:S05]  /*6b10*/  @!P0 BRA `(.L_x_6740) ;  /* 0x0000000000048947 */ /* 0x000fea0003800000 */
[----:B------:R-:W-:Y:S01]  /*6b20*/  BPT.TRAP 0x1 ;  /* 0x000000040000795c */ /* 0x000fe20000300000 */
.L_x_6740:
        /* <DEDUP_REMOVED lines=9> */
.L_x_6741:
[----:B-1----:R-:W-:Y:S05]  /*6bc0*/  @P1 BRA `(.L_x_6742) ;  /* 0x0000000000081947 */ /* 0x002fea0003800000 */
[----:B------:R-:W1:Y:S02]  /*6bd0*/  SYNCS.PHASECHK.TRANS64.TRYWAIT P1, [UR5+0x28850], R4 ;  /* 0x02885004ff0075a7 */ /* 0x000e640008020145 */
[----:B-1----:R-:W-:Y:S05]  /*6be0*/  @!P1 BRA `(.L_x_6743) ;  /* 0x00000080001c9947 */ /* 0x002fea0003800000 */
.L_x_6742:
        /* <DEDUP_REMOVED lines=9> */
[----:B------:R-:W-:-:S04]  /*6c80*/  ULEA UR4, UR42, UR4, 0xb ;  /* 0x000000042a047291 */ /* 0x000fc8000f8e583f */
[----:B------:R-:W-:-:S03]  /*6c90*/  UIADD3 UR6, UR4, 0x80, URZ ;  /* 0x0000008004067890 */ /* 0x000fc6000fffe03f */
[----:B------:R-:W-:Y:S02]  /*6ca0*/  UMOV UR10, UR4 ;  /* 0x00000004000a7c82 */ /* 0x000fe40008000000 */
[----:B------:R-:W-:Y:S01]  /*6cb0*/  HGMMA.64x128x16.F32.BF16 R88, R156, gdesc[UR8].tnspB, R88, gsb0 ;  /* 0x41e000089c587df0 */ /* 0x000fe20008001858 */
[----:B------:R-:W-:Y:S01]  /*6cc0*/  UMOV UR11, 0x40000040 ;  /* 0x40000040000b7882 */ /* 0x000fe20000000000 */
[----:B------:R-:W-:Y:S01]  /*6cd0*/  UMOV UR10, UR6 ;  /* 0x00000006000a7c82 */ /* 0x000fe20008000000 */
[----:B------:R-:W-:Y:S01]  /*6ce0*/  UIADD3 UR6, UR4, 0x100, URZ ;  /* 0x0000010004067890 */ /* 0x000fe2000fffe03f */
[----:B-1----:R-:W-:Y:S01]  /*6cf0*/  FADD.FTZ R5, R5, R0 ;  /* 0x0000000005057221 */ /* 0x002fe20000010000 */
        /* <DEDUP_REMOVED lines=23> */
[----:B------:R-:W-:Y:S01]  /*6e70*/  UMOV UR10, UR6 ;  /* 0x00000006000a7c82 */ /* 0x000fe20008000000 */
[----:B------:R-:W-:Y:S01]  /*6e80*/  UMOV UR11, 0x40000040 ;  /* 0x40000040000b7882 */ /* 0x000fe20000000000 */
[----:B------:R-:W-:Y:S01]  /*6e90*/  UIADD3 UR6, UR4, 0x180, URZ ;  /* 0x0000018004067890 */ /* 0x000fe2000fffe03f */
        /* <DEDUP_REMOVED lines=17> */
[----:B------:R-:W-:Y:S02]  /*6fb0*/  UIADD3 UR6, UR4, 0x300, URZ ;  /* 0x0000030004067890 */ /* 0x000fe4000fffe03f */
        /* <DEDUP_REMOVED lines=17> */
.L_x_6744:
        /* <DEDUP_REMOVED lines=36> */
[----:B------:R-:W-:Y:S01]  /*7310*/  USEL UR4, URZ, 0x1, UP0 ;  /* 0x000000013f047887 */ /* 0x000fe20008000000 */
        /* <DEDUP_REMOVED lines=32> */
[-C--:B------:R-:W-:Y:S01]  /*7520*/  FMUL.FTZ R32, R150, R11.reuse ;  /* 0x0000000b96207220 */ /* 0x080fe20000410000 */
[----:B------:R-:W-:Y:S01]  /*7530*/  FMUL.FTZ R151, R151, R11 ;  /* 0x0000000b97977220 */ /* 0x000fe20000410000 */
[----:B------:R-:W-:-:S02]  /*7540*/  UIADD3 UR44, UR44, 0x1, URZ ;  /* 0x000000012c2c7890 */ /* 0x000fc4000fffe03f */
[----:B------:R-:W-:Y:S02]  /*7550*/  USEL UR42, UR42, URZ, UP0 ;  /* 0x0000003f2a2a7287 */ /* 0x000fe40008000000 */
[----:B------:R-:W-:-:S12]  /*7560*/  ULOP3.LUT UR43, UR43, UR4, URZ, 0x3c, !UPT ;  /* 0x000000042b2b7292 */ /* 0x000fd8000f8e3c3f */
.L_x_6720:
        /* <DEDUP_REMOVED lines=19> */
[----:B------:R-:W-:Y:S01]  /*76a0*/  ULDC.64 UR8, c[0x0][0xc00] ;  /* 0x0003000000087ab9 */ /* 0x000fe20000000a00 */
[----:B------:R-:W-:Y:S01]  /*76b0*/  F2FP.BF16.F32.PACK_AB R151, R151, R32 ;  /* 0x000000209797723e */ /* 0x000fe200000010ff */
[----:B------:R-:W-:Y:S01]  /*76c0*/  UIMAD.WIDE UR8, UR37, 0x4, UR8 ;  /* 0x00000004250878a5 */ /* 0x000fe2000f8e0208 */
[----:B------:R-:W-:-:S02]  /*76d0*/  MOV R20, R28 ;  /* 0x0000001c00147202 */ /* 0x000fc40000000f00 */
[----:B0-----:R-:W-:-:S03]  /*76e0*/  MOV R21, R5 ;  /* 0x0000000500157202 */ /* 0x001fc60000000f00 */
[----:B------:R-:W-:-:S03]  /*76f0*/  IMAD.WIDE R4, R155, 0x2, R20 ;  /* 0x000000029b047825 */ /* 0x000fc600078e0214 */
[C---:B------:R-:W-:Y:S02]  /*7700*/  IADD3 R91, P5, R4.reuse, 0x40, RZ ;  /* 0x00000040045b7810 */ /* 0x040fe40007fbe0ff */
[C---:B------:R-:W-:Y:S02]  /*7710*/  LOP3.LUT R9, R4.reuse, 0x380, RZ, 0xc0, !PT ;  /* 0x0000038004097812 */ /* 0x040fe400078ec0ff */
[----:B------:R-:W-:Y:S02]  /*7720*/  LOP3.LUT R14, R91, 0x380, RZ, 0xc0, !PT ;  /* 0x000003805b0e7812 */ /* 0x000fe400078ec0ff */
[C---:B------:R-:W-:Y:S02]  /*7730*/  IADD3 R95, P4, R4.reuse, 0x60, RZ ;  /* 0x00000060045f7810 */ /* 0x040fe40007f9e0ff */
[----:B------:R-:W-:Y:S02]  /*7740*/  SHF.R.U64 R9, R9, 0x3, RZ ;  /* 0x0000000309097819 */ /* 0x000fe400000012ff */
[C---:B------:R-:W-:Y:S01]  /*7750*/  IADD3 R49, P6, R4.reuse, 0x20, RZ ;  /* 0x0000002004317810 */ /* 0x040fe20007fde0ff */
[----:B------:R-:W-:Y:S01]  /*7760*/  IMAD.X R15, RZ, RZ, R5, P4 ;  /* 0x000000ffff0f7224 */ /* 0x000fe200020e0605 */
[----:B------:R-:W-:-:S02]  /*7770*/  IADD3 R97, P3, R4, 0x4000, RZ ;  /* 0x0000400004617810 */ /* 0x000fc40007f7e0ff */
[C---:B------:R-:W-:Y:S01]  /*7780*/  IADD3 R99, P2, R4.reuse, 0x4020, RZ ;  /* 0x0000402004637810 */ /* 0x040fe20007f5e0ff */
[--C-:B------:R-:W-:Y:S01]  /*7790*/  IMAD.X R31, RZ, RZ, R5.reuse, P6 ;  /* 0x000000ffff1f7224 */ /* 0x100fe200030e0605 */
[C---:B------:R-:W-:Y:S01]  /*77a0*/  IADD3 R101, P1, R4.reuse, 0x4040, RZ ;  /* 0x0000404004657810 */ /* 0x040fe20007f3e0ff */
[--C-:B------:R-:W-:Y:S01]  /*77b0*/  IMAD.X R13, RZ, RZ, R5.reuse, P3 ;  /* 0x000000ffff0d7224 */ /* 0x100fe200018e0605 */
[----:B------:R-:W-:Y:S01]  /*77c0*/  IADD3 R103, P0, R4, 0x4060, RZ ;  /* 0x0000406004677810 */ /* 0x000fe20007f1e0ff */
[--C-:B------:R-:W-:Y:S01]  /*77d0*/  IMAD.X R11, RZ, RZ, R5.reuse, P2 ;  /* 0x000000ffff0b7224 */ /* 0x100fe200010e0605 */
[----:B------:R-:W-:Y:S02]  /*77e0*/  SHF.R.U64 R14, R14, 0x3, RZ ;  /* 0x000000030e0e7819 */ /* 0x000fe400000012ff */
[----:B------:R-:W-:Y:S01]  /*77f0*/  LOP3.LUT R4, R9, R4, RZ, 0x3c, !PT ;  /* 0x0000000409047212 */ /* 0x000fe200078e3cff */
[----:B------:R-:W-:Y:S01]  /*7800*/  IMAD.X R9, RZ, RZ, R5, P1 ;  /* 0x000000ffff097224 */ /* 0x000fe200008e0605 */
[----:B------:R-:W-:-:S02]  /*7810*/  LOP3.LUT R48, R95, 0x380, RZ, 0xc0, !PT ;  /* 0x000003805f307812 */ /* 0x000fc400078ec0ff */
[----:B------:R-:W-:Y:S02]  /*7820*/  LOP3.LUT R26, R14, R91, RZ, 0x3c, !PT ;  /* 0x0000005b0e1a7212 */ /* 0x000fe400078e3cff */
[-C--:B------:R-:W-:Y:S02]  /*7830*/  IADD3.X R27, RZ, R5.reuse, RZ, P5, !PT ;  /* 0x00000005ff1b7210 */ /* 0x080fe40002ffe4ff */
[-C--:B------:R-:W-:Y:S02]  /*7840*/  IADD3.X R25, RZ, R5.reuse, RZ, P0, !PT ;  /* 0x00000005ff197210 */ /* 0x080fe400007fe4ff */
[----:B------:R-:W-:Y:S02]  /*7850*/  SHF.R.U64 R48, R48, 0x3, RZ ;  /* 0x0000000330307819 */ /* 0x000fe400000012ff */
[----:B------:R-:W-:Y:S02]  /*7860*/  MOV R91, R4 ;  /* 0x00000004005b7202 */ /* 0x000fe40000000f00 */
[----:B------:R-:W-:-:S02]  /*7870*/  LOP3.LUT R12, R49, 0x380, RZ, 0xc0, !PT ;  /* 0x00000380310c7812 */ /* 0x000fc400078ec0ff */
[----:B------:R-:W-:Y:S02]  /*7880*/  F2FP.BF16.F32.PACK_AB R4, R24, R157 ;  /* 0x0000009d1804723e */ /* 0x000fe400000010ff */
[----:B------:R-:W-:Y:S01]  /*7890*/  F2FP.BF16.F32.PACK_AB R5, R10, R93 ;  /* 0x0000005d0a05723e */ /* 0x000fe200000010ff */
[----:B------:R-:W-:Y:S01]  /*78a0*/  BAR.SYNC.DEFER_BLOCKING 0x1, 0x100 ;  /* 0x0044000000007b1d */ /* 0x000fe20000010000 */
[----:B------:R-:W-:Y:S02]  /*78b0*/  LOP3.LUT R10, R99, 0x380, RZ, 0xc0, !PT ;  /* 0x00000380630a7812 */ /* 0x000fe400078ec0ff */
[----:B------:R-:W-:Y:S02]  /*78c0*/  LOP3.LUT R24, R101, 0x380, RZ, 0xc0, !PT ;  /* 0x0000038065187812 */ /* 0x000fe400078ec0ff */
[----:B------:R-:W-:Y:S02]  /*78d0*/  LOP3.LUT R14, R48, R95, RZ, 0x3c, !PT ;  /* 0x0000005f300e7212 */ /* 0x000fe400078e3cff */
[----:B------:R-:W-:-:S02]  /*78e0*/  LOP3.LUT R50, R97, 0x380, RZ, 0xc0, !PT ;  /* 0x0000038061327812 */ /* 0x000fc400078ec0ff */
[----:B------:R-:W-:Y:S02]  /*78f0*/  SHF.R.U64 R12, R12, 0x3, RZ ;  /* 0x000000030c0c7819 */ /* 0x000fe400000012ff */
[----:B------:R-:W-:Y:S02]  /*7900*/  LOP3.LUT R48, R103, 0x380, RZ, 0xc0, !PT ;  /* 0x0000038067307812 */ /* 0x000fe400078ec0ff */
[----:B------:R-:W-:Y:S02]  /*7910*/  SHF.R.U64 R10, R10, 0x3, RZ ;  /* 0x000000030a0a7819 */ /* 0x000fe400000012ff */
[----:B------:R-:W-:Y:S02]  /*7920*/  SHF.R.U64 R24, R24, 0x3, RZ ;  /* 0x0000000318187819 */ /* 0x000fe400000012ff */
[----:B------:R-:W-:Y:S02]  /*7930*/  SHF.R.U64 R50, R50, 0x3, RZ ;  /* 0x0000000332327819 */ /* 0x000fe400000012ff */
[----:B------:R-:W-:-:S02]  /*7940*/  LOP3.LUT R30, R12, R49, RZ, 0x3c, !PT ;  /* 0x000000310c1e7212 */ /* 0x000fc400078e3cff */
[----:B------:R-:W-:Y:S02]  /*7950*/  SHF.R.U64 R48, R48, 0x3, RZ ;  /* 0x0000000330307819 */ /* 0x000fe400000012ff */
        /* <DEDUP_REMOVED lines=8> */
[----:B------:R-:W-:Y:S02]  /*79e0*/  F2FP.BF16.F32.PACK_AB R8, R87, R92 ;  /* 0x0000005c5708723e */ /* 0x000fe400000010ff */
[----:B------:R-:W-:Y:S02]  /*79f0*/  F2FP.BF16.F32.PACK_AB R9, R85, R88 ;  /* 0x000000585509723e */ /* 0x000fe400000010ff */
[----:B------:R-:W-:Y:S02]  /*7a00*/  F2FP.BF16.F32.PACK_AB R10, R83, R86 ;  /* 0x00000056530a723e */ /* 0x000fe400000010ff */
[----:B------:R-:W-:-:S02]  /*7a10*/  F2FP.BF16.F32.PACK_AB R11, R81, R84 ;  /* 0x00000054510b723e */ /* 0x000fc400000010ff */
[----:B------:R-:W-:Y:S02]  /*7a20*/  MOV R89, R26 ;  /* 0x0000001a00597202 */ /* 0x000fe40000000f00 */
[----:B------:R-:W-:Y:S01]  /*7a30*/  MOV R50, R14 ;  /* 0x0000000e00327202 */ /* 0x000fe20000000f00 */
[----:B------:R-:W-:Y:S01]  /*7a40*/  STSM.16.M88.4 [R90], R8 ;  /* 0x000000085a007844 */ /* 0x000fe20000000200 */
[----:B------:R-:W-:Y:S02]  /*7a50*/  MOV R49, R12 ;  /* 0x0000000c00317202 */ /* 0x000fe40000000f00 */
        /* <DEDUP_REMOVED lines=8> */
[----:B------:R-:W-:Y:S02]  /*7ae0*/  F2FP.BF16.F32.PACK_AB R15, R65, R68 ;  /* 0x00000044410f723e */ /* 0x000fe400000010ff */
[----:B------:R-:W-:-:S02]  /*7af0*/  MOV R30, R24 ;  /* 0x00000018001e7202 */ /* 0x000fc40000000f00 */
[----:B------:R-:W-:Y:S01]  /*7b00*/  F2FP.BF16.F32.PACK_AB R24, R63, R66 ;  /* 0x000000423f18723e */ /* 0x000fe200000010ff */
[----:B------:R1:W-:Y:S01]  /*7b10*/  STSM.16.M88.4 [R50], R12 ;  /* 0x0000000c32007844 */ /* 0x0003e20000000200 */
[----:B------:R-:W-:Y:S02]  /*7b20*/  F2FP.BF16.F32.PACK_AB R25, R61, R64 ;  /* 0x000000403d19723e */ /* 0x000fe400000010ff */
[----:B------:R-:W-:Y:S02]  /*7b30*/  F2FP.BF16.F32.PACK_AB R26, R59, R62 ;  /* 0x0000003e3b1a723e */ /* 0x000fe400000010ff */
[----:B------:R-:W-:Y:S02]  /*7b40*/  F2FP.BF16.F32.PACK_AB R27, R57, R60 ;  /* 0x0000003c391b723e */ /* 0x000fe400000010ff */
[----:B------:R-:W-:Y:S01]  /*7b50*/  F2FP.BF16.F32.PACK_AB R60, R55, R58 ;  /* 0x0000003a373c723e */ /* 0x000fe200000010ff */
[----:B0-----:R-:W-:Y:S01]  /*7b60*/  IMAD.U32 R4, RZ, RZ, UR8 ;  /* 0x00000008ff047e24 */ /* 0x001fe2000f8e00ff */
[----:B------:R-:W-:Y:S01]  /*7b70*/  F2FP.BF16.F32.PACK_AB R61, R53, R56 ;  /* 0x00000038353d723e */ /* 0x000fe200000010ff */
[----:B------:R-:W-:Y:S01]  /*7b80*/  STSM.16.M88.4 [R49], R24 ;  /* 0x0000001831007844 */ /* 0x000fe20000000200 */
[----:B------:R-:W-:Y:S01]  /*7b90*/  F2FP.BF16.F32.PACK_AB R62, R47, R54 ;  /* 0x000000362f3e723e */ /* 0x000fe200000010ff */
[----:B------:R-:W-:Y:S01]  /*7ba0*/  IMAD.U32 R5, RZ, RZ, UR9 ;  /* 0x00000009ff057e24 */ /* 0x000fe2000f8e00ff */
[----:B------:R-:W-:Y:S01]  /*7bb0*/  F2FP.BF16.F32.PACK_AB R63, R45, R52 ;  /* 0x000000342d3f723e */ /* 0x000fe200000010ff */
[----:B------:R-:W-:Y:S01]  /*7bc0*/  ULDC.64 UR8, c[0x0][0xc08] ;  /* 0x0003020000087ab9 */ /* 0x000fe20000000a00 */
[----:B------:R-:W-:Y:S01]  /*7bd0*/  F2FP.BF16.F32.PACK_AB R8, R43, R46 ;  /* 0x0000002e2b08723e */ /* 0x000fe200000010ff */
[----:B------:R-:W-:Y:S01]  /*7be0*/  ULDC UR7, c[0x0][0xa88] ;  /* 0x0002a20000077ab9 */ /* 0x000fe20000000800 */
[----:B------:R-:W-:Y:S01]  /*7bf0*/  F2FP.BF16.F32.PACK_AB R9, R41, R44 ;  /* 0x0000002c2909723e */ /* 0x000fe200000010ff */
[----:B------:R-:W-:Y:S01]  /*7c00*/  STSM.16.M88.4 [R48], R60 ;  /* 0x0000003c30007844 */ /* 0x000fe20000000200 */
[----:B------:R-:W-:-:S02]  /*7c10*/  F2FP.BF16.F32.PACK_AB R10, R39, R42 ;  /* 0x0000002a270a723e */ /* 0x000fc400000010ff */
[----:B------:R-:W-:Y:S01]  /*7c20*/  F2FP.BF16.F32.PACK_AB R11, R37, R40 ;  /* 0x00000028250b723e */ /* 0x000fe200000010ff */
[----:B------:R-:W-:Y:S01]  /*7c30*/  UISETP.NE.U32.AND UP1, UPT, UR8, URZ, UPT ;  /* 0x0000003f0800728c */ /* 0x000fe2000bf25070 */
[----:B------:R-:W-:Y:S01]  /*7c40*/  PLOP3.LUT P0, PT, PT, PT, UP0, 0x80, 0x0 ;  /* 0x000000000000781c */ /* 0x000fe20003f0f008 */
[----:B-1----:R-:W0:Y:S02]  /*7c50*/  LDC R50, c[0x0][0xbe8] ;  /* 0x0002fa00ff327b82 */ /* 0x002e240000000800 */
[----:B------:R1:W-:Y:S04]  /*7c60*/  STSM.16.M88.4 [R31], R8 ;  /* 0x000000081f007844 */ /* 0x0003e80000000200 */
[----:B------:R2:W-:Y:S02]  /*7c70*/  STSM.16.M88.4 [R30], R148 ;  /* 0x000000941e007844 */ /* 0x0005e40000000200 */
[----:B------:R-:W-:Y:S01]  /*7c80*/  BAR.SYNC.DEFER_BLOCKING 0x1, 0x100 ;  /* 0x0044000000007b1d */ /* 0x000fe20000010000 */
[----:B------:R-:W-:-:S06]  /*7c90*/  UISETP.NE.AND.EX UP1, UPT, UR9, URZ, UPT, UP1 ;  /* 0x0000003f0900728c */ /* 0x000fcc000bf25310 */
[----:B------:R-:W-:-:S05]  /*7ca0*/  PLOP3.LUT P2, PT, PT, PT, UP1, 0x80, 0x0 ;  /* 0x000000000000781c */ /* 0x000fca0003f4f018 */
[----:B------:R-:W-:-:S04]  /*7cb0*/  @UP1 ULEA UR8, UP2, UR37, UR8, 0x2 ;  /* 0x0000000825081291 */ /* 0x000fc8000f84103f */
[----:B------:R-:W-:Y:S01]  /*7cc0*/  @UP1 ULEA.HI.X UR9, UR37, UR9, UR38, 0x2, UP2 ;  /* 0x0000000925091291 */ /* 0x000fe200090f1426 */
[----:B------:R-:W-:Y:S02]  /*7cd0*/  IMAD.U32 R7, RZ, RZ, UR7 ;  /* 0x00000007ff077e24 */ /* 0x000fe4000f8e00ff */
[----:B-1----:R-:W-:-:S03]  /*7ce0*/  IMAD.U32 R8, RZ, RZ, UR8 ;  /* 0x00000008ff087e24 */ /* 0x002fc6000f8e00ff */
[----:B------:R-:W-:Y:S01]  /*7cf0*/  MOV R9, UR9 ;  /* 0x0000000900097c02 */ /* 0x000fe20008000f00 */
[----:B------:R-:W3:Y:S01]  /*7d00*/  @P0 LDG.E R6, desc[UR50][R4.64] ;  /* 0x0000003204060981 */ /* 0x000ee2000c1e1900 */
[----:B0-----:R-:W-:Y:S01]  /*7d10*/  ISETP.NE.AND P1, PT, R50, 0x1, PT ;  /* 0x000000013200780c */ /* 0x001fe20003f25270 */
[----:B------:R-:W-:Y:S01]  /*7d20*/  UMOV UR4, URZ ;  /* 0x0000003f00047c82 */ /* 0x000fe20008000000 */
[----:B------:R-:W-:Y:S01]  /*7d30*/  IMAD.U32 R11, RZ, RZ, UR39 ;  /* 0x00000027ff0b7e24 */ /* 0x000fe2000f8e00ff */
[----:B------:R2:W5:Y:S10]  /*7d40*/  @P2 LDG.E R7, desc[UR50][R8.64] ;  /* 0x0000003208072981 */ /* 0x000574000c1e1900 */
[----:B------:R-:W0:Y:S08]  /*7d50*/  @P1 LDC R12, c[0x0][0xbec] ;  /* 0x0002fb00ff0c1b82 */ /* 0x000e300000000800 */
[----:B------:R-:W1:Y:S01]  /*7d60*/  @P1 LDC R14, c[0x0][0xbf0] ;  /* 0x0002fc00ff0e1b82 */ /* 0x000e620000000800 */
[----:B---3--:R-:W-:Y:S01]  /*7d70*/  @P0 R2UR UR4, R6 ;  /* 0x00000000060402ca */ /* 0x008fe200000e0000 */
[----:B012---:R-:W-:-:S14]  /*7d80*/  @P2 BRA `(.L_x_6747) ;  /* 0x0000000000102947 */ /* 0x007fdc0003800000 */
[----:B------:R-:W-:Y:S05]  /*7d90*/  @!P0 BRA `(.L_x_6747) ;  /* 0x00000000000c8947 */ /* 0x000fea0003800000 */
[----:B------:R-:W2:Y:S04]  /*7da0*/  LDG.E R6, desc[UR50][R4.64] ;  /* 0x0000003204067981 */ /* 0x000ea8000c1e1900 */
[----:B-----5:R-:W2:Y:S02]  /*7db0*/  LDG.E R7, desc[UR50][R4.64+0x4] ;  /* 0x0000043204077981 */ /* 0x020ea4000c1e1900 */
[----:B--2---:R-:W-:-:S07]  /*7dc0*/  IMAD.IADD R7, R7, 0x1, -R6 ;  /* 0x0000000107077824 */ /* 0x004fce00078e0a06 */
.L_x_6747:
[----:B------:R-:W-:Y:S01]  /*7dd0*/  USHF.R.S32.HI UR14, URZ, 0x1f, UR40 ;  /* 0x0000001f3f0e7899 */ /* 0x000fe20008011428 */
[----:B------:R-:W-:Y:S01]  /*7de0*/  IMAD R11, R11, 0x80, R16 ;  /* 0x000000800b0b7824 */ /* 0x000fe200078e0210 */
[----:B------:R-:W-:Y:S01]  /*7df0*/  ULDC.64 UR12, c[0x0][0xb90] ;  /* 0x0002e400000c7ab9 */ /* 0x000fe20000000a00 */
[----:B------:R-:W-:Y:S01]  /*7e00*/  USHF.R.S32.HI UR11, URZ, 0x1f, UR4 ;  /* 0x0000001f3f0b7899 */ /* 0x000fe20008011404 */
[----:B------:R-:W-:Y:S01]  /*7e10*/  IMAD.U32 R24, RZ, RZ, UR39 ;  /* 0x00000027ff187e24 */ /* 0x000fe2000f8e00ff */
[----:B------:R-:W-:Y:S01]  /*7e20*/  UIMAD UR7, UR14, UR12, URZ ;  /* 0x0000000c0e0772a4 */ /* 0x000fe2000f8e023f */
[----:B------:R-:W-:Y:S01]  /*7e30*/  @P1 IMAD.HI.U32 R5, R11, R12, RZ ;  /* 0x0000000c0b051227 */ /* 0x000fe200078e00ff */
[----:B------:R-:W-:Y:S01]  /*7e40*/  UMOV UR10, UR4 ;  /* 0x00000004000a7c82 */ /* 0x000fe20008000000 */
[----:B------:R-:W-:Y:S01]  /*7e50*/  USEL UR38, UR38, URZ, !UP0 ;  /* 0x0000003f26267287 */ /* 0x000fe2000c000000 */
[----:B------:R-:W-:Y:S01]  /*7e60*/  LEA R24, R24, R19, 0x7 ;  /* 0x0000001318187211 */ /* 0x000fe200078e38ff */
        /* <DEDUP_REMOVED lines=15> */
[----:B------:R-:W-:Y:S01]  /*7f60*/  IADD3 R13, P3, R20, 0x2000, RZ ;  /* 0x00002000140d7810 */ /* 0x000fe20007f7e0ff */
[----:B-----5:R-:W-:Y:S01]  /*7f70*/  IMAD R53, R7, R50, RZ ;  /* 0x0000003207357224 */ /* 0x020fe200078e02ff */
[----:B------:R-:W-:Y:S01]  /*7f80*/  IADD3 R4, P2, R4, UR8, RZ ;  /* 0x0000000804047c10 */ /* 0x000fe2000ff5e0ff */
[----:B------:R-:W0:Y:S01]  /*7f90*/  @P1 LDC R29, c[0x0][0xbec] ;  /* 0x0002fb00ff1d1b82 */ /* 0x000e220000000800 */
[----:B------:R-:W-:Y:S01]  /*7fa0*/  IMAD.U32 R6, RZ, RZ, UR7 ;  /* 0x00000007ff067e24 */ /* 0x000fe2000f8e00ff */
[----:B------:R-:W-:Y:S01]  /*7fb0*/  LOP3.LUT R8, R13, 0x380, RZ, 0xc0, !PT ;  /* 0x000003800d087812 */ /* 0x000fe200078ec0ff */
[----:B------:R-:W-:Y:S01]  /*7fc0*/  ULDC.64 UR12, c[0x0][0xaa0] ;  /* 0x0002a800000c7ab9 */ /* 0x000fe20000000a00 */
[----:B------:R-:W-:-:S02]  /*7fd0*/  IADD3 R15, P0, R20, 0x1000, RZ ;  /* 0x00001000140f7810 */ /* 0x000fc40007f1e0ff */
[----:B------:R-:W-:Y:S01]  /*7fe0*/  IADD3.X R5, R5, UR9, R6, P2, !PT ;  /* 0x0000000905057c10 */ /* 0x000fe200097fe406 */
[----:B------:R-:W-:Y:S01]  /*7ff0*/  ULDC.64 UR8, c[0x0][0xb88] ;  /* 0x0002e20000087ab9 */ /* 0x000fe20000000a00 */
[----:B------:R-:W-:Y:S02]  /*8000*/  SHF.R.S32.HI R6, RZ, 0x1f, R9 ;  /* 0x0000001fff067819 */ /* 0x000fe40000011409 */
[----:B------:R-:W-:Y:S01]  /*8010*/  SHF.R.U64 R8, R8, 0x3, RZ ;  /* 0x0000000308087819 */ /* 0x000fe200000012ff */
[----:B------:R-:W-:Y:S01]  /*8020*/  IMAD.WIDE.U32 R4, R9, UR8, R4 ;  /* 0x0000000809047c25 */ /* 0x000fe2000f8e0004 */
[----:B------:R-:W-:Y:S02]  /*8030*/  IADD3 R11, P2, R20, 0x3000, RZ ;  /* 0x00003000140b7810 */ /* 0x000fe40007f5e0ff */
[----:B------:R-:W-:Y:S01]  /*8040*/  LOP3.LUT R8, R8, R13, RZ, 0x3c, !PT ;  /* 0x0000000d08087212 */ /* 0x000fe200078e3cff */
[----:B------:R-:W-:Y:S01]  /*8050*/  IMAD R10, R6, UR8, RZ ;  /* 0x00000008060a7c24 */ /* 0x000fe2000f8e02ff */
[----:B------:R-:W-:Y:S01]  /*8060*/  LOP3.LUT R6, R11, 0x380, RZ, 0xc0, !PT ;  /* 0x000003800b067812 */ /* 0x000fe200078ec0ff */
[--C-:B------:R-:W-:Y:S01]  /*8070*/  IMAD.X R7, RZ, RZ, R21.reuse, P2 ;  /* 0x000000ffff077224 */ /* 0x100fe200010e0615 */
[----:B------:R-:W-:Y:S01]  /*8080*/  IADD3 R45, P6, R20, 0x4000, RZ ;  /* 0x00004000142d7810 */ /* 0x000fe20007fde0ff */
        /* <DEDUP_REMOVED lines=8> */
[----:B------:R-:W-:Y:S01]  /*8110*/  LOP3.LUT P0, RZ, R154, 0x3, RZ, 0xc0, !PT ;  /* 0x000000039aff7812 */ /* 0x000fe2000780c0ff */
[----:B------:R-:W-:Y:S01]  /*8120*/  SHFL.IDX PT, R30, R10, RZ, 0x1c1f ;  /* 0x001c1fff0a1e7589 */ /* 0x000fe200000e0000 */
[----:B------:R-:W-:Y:S01]  /*8130*/  LEA.HI.X R14, R4, UR9, R5, 0x2, P4 ;  /* 0x00000009040e7c11 */ /* 0x000fe2000a0f1405 */
[C---:B------:R-:W-:Y:S01]  /*8140*/  VIADD R4, R24.reuse, 0x8 ;  /* 0x0000000818047836 */ /* 0x040fe20000000000 */
[----:B------:R-:W-:Y:S01]  /*8150*/  ISETP.GE.OR P2, PT, R24, R53, P0 ;  /* 0x000000351800720c */ /* 0x000fe20000746670 */
[----:B------:R-:W-:Y:S01]  /*8160*/  SHFL.IDX PT, R48, R10, 0x1, 0x1c1f ;  /* 0x003c1f000a307f89 */ /* 0x000fe200000e0000 */
[----:B------:R-:W-:-:S02]  /*8170*/  IADD3 R41, P5, R20, 0x5000, RZ ;  /* 0x0000500014297810 */ /* 0x000fc40007fbe0ff */
[----:B------:R-:W-:Y:S01]  /*8180*/  ISETP.GE.OR P0, PT, R4, R53, P0 ;  /* 0x000000350400720c */ /* 0x000fe20000706670 */
[----:B------:R-:W1:Y:S01]  /*8190*/  SHFL.IDX PT, R31, R14, RZ, 0x1c1f ;  /* 0x001c1fff0e1f7589 */ /* 0x000e6200000e0000 */
[C---:B------:R-:W-:Y:S02]  /*81a0*/  IADD3 R37, P4, R20.reuse, 0x6000, RZ ;  /* 0x0000600014257810 */ /* 0x040fe40007f9e0ff */
[----:B------:R-:W-:Y:S01]  /*81b0*/  LOP3.LUT R11, R20, 0x380, RZ, 0xc0, !PT ;  /* 0x00000380140b7812 */ /* 0x000fe200078ec0ff */
[----:B------:R-:W2:Y:S01]  /*81c0*/  SHFL.IDX PT, R49, R14, 0x1, 0x1c1f ;  /* 0x003c1f000e317f89 */ /* 0x000ea200000e0000 */
[----:B------:R-:W-:Y:S02]  /*81d0*/  LOP3.LUT R44, R45, 0x380, RZ, 0xc0, !PT ;  /* 0x000003802d2c7812 */ /* 0x000fe400078ec0ff */
[----:B------:R-:W-:Y:S02]  /*81e0*/  LOP3.LUT R40, R41, 0x380, RZ, 0xc0, !PT ;  /* 0x0000038029287812 */ /* 0x000fe400078ec0ff */
[----:B------:R-:W-:-:S02]  /*81f0*/  LOP3.LUT R36, R37, 0x380, RZ, 0xc0, !PT ;  /* 0x0000038025247812 */ /* 0x000fc400078ec0ff */
[----:B------:R-:W-:Y:S02]  /*8200*/  SHF.R.U64 R11, R11, 0x3, RZ ;  /* 0x000000030b0b7819 */ /* 0x000fe400000012ff */
[----:B------:R-:W-:Y:S02]  /*8210*/  IADD3 R5, P3, R20, 0x7000, RZ ;  /* 0x0000700014057810 */ /* 0x000fe40007f7e0ff */
[----:B------:R-:W-:Y:S02]  /*8220*/  SHF.R.U64 R44, R44, 0x3, RZ ;  /* 0x000000032c2c7819 */ /* 0x000fe400000012ff */
[----:B------:R-:W-:Y:S01]  /*8230*/  SHF.R.U64 R40, R40, 0x3, RZ ;  /* 0x0000000328287819 */ /* 0x000fe200000012ff */
[----:B------:R-:W-:Y:S01]  /*8240*/  IMAD.X R33, RZ, RZ, R21, P3 ;  /* 0x000000ffff217224 */ /* 0x000fe200018e0615 */
[----:B------:R-:W-:Y:S02]  /*8250*/  SHF.R.U64 R36, R36, 0x3, RZ ;  /* 0x0000000324247819 */ /* 0x000fe400000012ff */
[----:B------:R-:W-:-:S02]  /*8260*/  LOP3.LUT R20, R11, R20, RZ, 0x3c, !PT ;  /* 0x000000140b147212 */ /* 0x000fc400078e3cff */
[----:B------:R-:W-:Y:S01]  /*8270*/  LOP3.LUT R44, R44, R45, RZ, 0x3c, !PT ;  /* 0x0000002d2c2c7212 */ /* 0x000fe200078e3cff */
[----:B-1----:R1:W-:Y:S01]  /*8280*/  @!P2 ST.E desc[UR50][R30.64], R0 ;  /* 0x000000001e00a985 */ /* 0x0023e2000c101932 */
[----:B------:R-:W-:Y:S01]  /*8290*/  LOP3.LUT R40, R40, R41, RZ, 0x3c, !PT ;  /* 0x0000002928287212 */ /* 0x000fe200078e3cff */
[--C-:B------:R-:W-:Y:S01]  /*82a0*/  IMAD.X R41, RZ, RZ, R21.reuse, P5 ;  /* 0x000000ffff297224 */ /* 0x100fe200028e0615 */
[----:B------:R-:W-:Y:S01]  /*82b0*/  LOP3.LUT R36, R36, R37, RZ, 0x3c, !PT ;  /* 0x0000002524247212 */ /* 0x000fe200078e3cff */
[----:B--2---:R2:W-:Y:S01]  /*82c0*/  @!P0 ST.E desc[UR50][R48.64], R3 ;  /* 0x0000000330008985 */ /* 0x0045e2000c101932 */
[----:B------:R-:W-:Y:S01]  /*82d0*/  IADD3.X R45, RZ, R21, RZ, P6, !PT ;  /* 0x00000015ff2d7210 */ /* 0x000fe200037fe4ff */
[----:B------:R-:W-:Y:S01]  /*82e0*/  IMAD.X R37, RZ, RZ, R21, P4 ;  /* 0x000000ffff257224 */ /* 0x000fe200020e0615 */
[----:B------:R-:W-:Y:S01]  /*82f0*/  UIMAD UR7, UR11, UR12, URZ ;  /* 0x0000000c0b0772a4 */ /* 0x000fe2000f8e023f */
[----:B------:R3:W5:Y:S01]  /*8300*/  LD.E.128 R24, desc[UR50][R20.64] ;  /* 0x0000003214187980 */ /* 0x000762000c101d00 */
[----:B------:R-:W-:Y:S01]  /*8310*/  UIMAD.WIDE.U32 UR8, UR4, UR12, URZ ;  /* 0x0000000c040872a5 */ /* 0x000fe2000f8e003f */
[----:B------:R-:W-:Y:S01]  /*8320*/  LOP3.LUT R12, R15, 0x380, RZ, 0xc0, !PT ;  /* 0x000003800f0c7812 */ /* 0x000fe200078ec0ff */
[----:B------:R-:W-:Y:S01]  /*8330*/  UIMAD UR7, UR4, UR13, UR7 ;  /* 0x0000000d040772a4 */ /* 0x000fe2000f8e0207 */
[----:B-1----:R-:W-:Y:S01]  /*8340*/  IMAD R0, R152, 0x20, R17 ;  /* 0x0000002098007824 */ /* 0x002fe200078e0211 */
[----:B------:R-:W-:Y:S01]  /*8350*/  ULDC.64 UR10, c[0x0][0xae8] ;  /* 0x0002ba00000a7ab9 */ /* 0x000fe20000000a00 */
[----:B------:R-:W-:Y:S01]  /*8360*/  LOP3.LUT R4, R5, 0x380, RZ, 0xc0, !PT ;  /* 0x0000038005047812 */ /* 0x000fe200078ec0ff */
[----:B------:R-:W5:Y:S01]  /*8370*/  LD.E.128 R8, desc[UR50][R8.64] ;  /* 0x0000003208087980 */ /* 0x000f62000c101d00 */
[----:B---3--:R-:W1:Y:S01]  /*8380*/  @P1 LDC R21, c[0x0][0xbf0] ;  /* 0x0002fc00ff151b82 */ /* 0x008e620000000800 */
[----:B--2---:R-:W-:Y:S01]  /*8390*/  MOV R3, UR39 ;  /* 0x0000002700037c02 */ /* 0x004fe20008000f00 */
[----:B------:R-:W-:Y:S01]  /*83a0*/  UIADD3 UR9, UR9, UR7, URZ ;  /* 0x0000000709097290 */ /* 0x000fe2000fffe03f */
[----:B------:R-:W-:Y:S01]  /*83b0*/  SHF.R.U64 R12, R12, 0x3, RZ ;  /* 0x000000030c0c7819 */ /* 0x000fe200000012ff */
[----:B------:R-:W-:Y:S01]  /*83c0*/  UIMAD UR4, UR14, UR10, URZ ;  /* 0x0000000a0e0472a4 */ /* 0x000fe2000f8e023f */
[----:B------:R-:W-:Y:S01]  /*83d0*/  SHF.R.U64 R4, R4, 0x3, RZ ;  /* 0x0000000304047819 */ /* 0x000fe200000012ff */
[----:B------:R-:W-:Y:S01]  /*83e0*/  UIMAD.WIDE.U32 UR8, UR40, UR10, UR8 ;  /* 0x0000000a280872a5 */ /* 0x000fe2000f8e0008 */
[----:B------:R-:W-:Y:S01]  /*83f0*/  IMAD R30, R3, 0x80, R0 ;  /* 0x00000080031e7824 */ /* 0x000fe200078e0200 */
[----:B------:R-:W-:Y:S01]  /*8400*/  UIMAD UR4, UR40, UR11, UR4 ;  /* 0x0000000b280472a4 */ /* 0x000fe2000f8e0204 */
[----:B------:R-:W-:Y:S01]  /*8410*/  LOP3.LUT R12, R12, R15, RZ, 0x3c, !PT ;  /* 0x0000000f0c0c7212 */ /* 0x000fe200078e3cff */
[----:B------:R-:W5:Y:S01]  /*8420*/  LD.E.128 R44, desc[UR50][R44.64] ;  /* 0x000000322c2c7980 */ /* 0x000f62000c101d00 */
[----:B------:R-:W-:Y:S01]  /*8430*/  ULDC.64 UR10, c[0x0][0xaf0] ;  /* 0x0002bc00000a7ab9 */ /* 0x000fe20000000a00 */
[----:B------:R-:W-:Y:S01]  /*8440*/  UIADD3 UR9, UR9, UR4, URZ ;  /* 0x0000000409097290 */ /* 0x000fe2000fffe03f */
[----:B0-----:R-:W-:Y:S01]  /*8450*/  @P1 IMAD.HI.U32 R0, R30, R29, RZ ;  /* 0x0000001d1e001227 */ /* 0x001fe200078e00ff */
[----:B------:R-:W-:Y:S01]  /*8460*/  UIMAD UR4, UR38, UR10, URZ ;  /* 0x0000000a260472a4 */ /* 0x000fe2000f8e023f */
[----:B------:R-:W-:Y:S01]  /*8470*/  LOP3.LUT R32, R4, R5, RZ, 0x3c, !PT ;  /* 0x0000000504207212 */ /* 0x000fe200078e3cff */
[----:B------:R-:W-:Y:S01]  /*8480*/  UIMAD.WIDE.U32 UR8, UR37, UR10, UR8 ;  /* 0x0000000a250872a5 */ /* 0x000fe2000f8e0008 */
[----:B------:R-:W-:Y:S01]  /*8490*/  IMAD.MOV.U32 R3, RZ, RZ, R30 ;  /* 0x000000ffff037224 */ /* 0x000fe200078e001e */
[----:B------:R-:W-:Y:S01]  /*84a0*/  UIMAD UR4, UR37, UR11, UR4 ;  /* 0x0000000b250472a4 */ /* 0x000fe2000f8e0204 */
[----:B------:R-:W5:Y:S04]  /*84b0*/  LD.E.128 R12, desc[UR50][R12.64] ;  /* 0x000000320c0c7980 */ /* 0x000f68000c101d00 */
[----:B------:R-:W5:Y:S01]  /*84c0*/  LD.E.128 R4, desc[UR50][R6.64] ;  /* 0x0000003206047980 */ /* 0x000f62000c101d00 */
[----:B-1----:R-:W-:Y:S01]  /*84d0*/  @P1 SHF.R.U32.HI R3, RZ, R21, R0 ;  /* 0x00000015ff031219 */ /* 0x002fe20000011600 */
[----:B------:R-:W-:Y:S01]  /*84e0*/  UIADD3 UR4, UR9, UR4, URZ ;  /* 0x0000000409047290 */ /* 0x000fe2000fffe03f */
[----:B------:R-:W-:Y:S01]  /*84f0*/  IMAD.U32 R20, RZ, RZ, UR8 ;  /* 0x00000008ff147e24 */ /* 0x000fe2000f8e00ff */
[----:B------:R-:W5:Y:S01]  /*8500*/  LD.E.128 R40, desc[UR50][R40.64] ;  /* 0x0000003228287980 */ /* 0x000f62000c101d00 */
[--C-:B------:R-:W-:Y:S01]  /*8510*/  SHF.R.S32.HI R0, RZ, 0x1f, R3.reuse ;  /* 0x0000001fff007819 */ /* 0x100fe20000011403 */
[----:B------:R-:W-:-:S02]  /*8520*/  IMAD.MOV R29, RZ, RZ, -R3 ;  /* 0x000000ffff1d7224 */ /* 0x000fc400078e0a03 */
[----:B------:R-:W-:Y:S01]  /*8530*/  IMAD.U32 R21, RZ, RZ, UR9 ;  /* 0x00000009ff157e24 */ /* 0x000fe2000f8e00ff */
[----:B------:R-:W-:Y:S01]  /*8540*/  ULDC.64 UR8, c[0x0][0xae0] ;  /* 0x0002b80000087ab9 */ /* 0x000fe20000000a00 */
[----:B------:R-:W-:Y:S01]  /*8550*/  IMAD R29, R50, R29, R30 ;  /* 0x0000001d321d7224 */ /* 0x000fe200078e021e */
[----:B------:R-:W-:Y:S01]  /*8560*/  MOV R21, UR4 ;  /* 0x0000000400157c02 */ /* 0x000fe20008000f00 */
[----:B------:R-:W-:Y:S01]  /*8570*/  IMAD R0, R0, UR8, RZ ;  /* 0x0000000800007c24 */ /* 0x000fe2000f8e02ff */
[----:B------:R-:W5:Y:S03]  /*8580*/  LD.E.128 R36, desc[UR50][R36.64] ;  /* 0x0000003224247980 */ /* 0x000f66000c101d00 */
[C---:B------:R-:W-:Y:S01]  /*8590*/  IMAD R31, R3.reuse, UR9, R0 ;  /* 0x00000009031f7c24 */ /* 0x040fe2000f8e0200 */
        /* <DEDUP_REMOVED lines=10> */
[----:B------:R-:W-:-:S02]  /*8640*/  IMAD.U32 R48, RZ, RZ, UR39 ;  /* 0x00000027ff307e24 */ /* 0x000fc4000f8e00ff */
[----:B------:R-:W-:Y:S02]  /*8650*/  IMAD.IADD R21, R21, 0x1, R31 ;  /* 0x0000000115157824 */ /* 0x000fe400078e021f */
[----:B------:R-:W-:Y:S02]  /*8660*/  IMAD R30, R0, UR8, RZ ;  /* 0x00000008001e7c24 */ /* 0x000fe4000f8e02ff */
[----:B------:R-:W-:Y:S02]  /*8670*/  IMAD R48, R48, 0x80, R17 ;  /* 0x0000008030307824 */ /* 0x000fe400078e0211 */
[C---:B------:R-:W-:Y:S02]  /*8680*/  IMAD R3, R29.reuse, UR9, R30 ;  /* 0x000000091d037c24 */ /* 0x040fe4000f8e021e */
[----:B------:R-:W-:Y:S01]  /*8690*/  IMAD.WIDE.U32 R20, R29, UR8, R20 ;  /* 0x000000081d147c25 */ /* 0x000fe2000f8e0014 */
[----:B------:R-:W-:Y:S01]  /*86a0*/  ISETP.GE.AND P2, PT, R48, R53, PT ;  /* 0x000000353000720c */ /* 0x000fe20003f46270 */
[----:B------:R-:W-:-:S02]  /*86b0*/  ULDC.64 UR8, c[0x0][0xa80] ;  /* 0x0002a00000087ab9 */ /* 0x000fc40000000a00 */
[----:B------:R-:W-:Y:S01]  /*86c0*/  IMAD.IADD R3, R21, 0x1, R3 ;  /* 0x0000000115037824 */ /* 0x000fe200078e0203 */
[----:B------:R-:W-:Y:S01]  /*86d0*/  LEA R30, P3, R20, UR8, 0x1 ;  /* 0x00000008141e7c11 */ /* 0x000fe2000f8608ff */
[----:B------:R-:W-:Y:S01]  /*86e0*/  VIADD R28, R28, 0x28820 ;  /* 0x000288201c1c7836 */ /* 0x000fe20000000000 */
[----:B------:R-:W-:Y:S02]  /*86f0*/  IADD3 R0, R48, 0x20, RZ ;  /* 0x0000002030007810 */ /* 0x000fe40007ffe0ff */
[----:B------:R-:W-:Y:S02]  /*8700*/  LEA.HI.X R3, R20, UR9, R3, 0x1, P3 ;  /* 0x0000000914037c11 */ /* 0x000fe400098f0c03 */
[----:B------:R-:W-:Y:S02]  /*8710*/  PRMT R28, RZ, 0x654, R28 ;  /* 0x00000654ff1c7816 */ /* 0x000fe4000000001c */
[-C--:B------:R-:W-:Y:S01]  /*8720*/  ISETP.GE.AND P0, PT, R0, R53.reuse, PT ;  /* 0x000000350000720c */ /* 0x080fe20003f06270 */
[----:B------:R-:W-:Y:S01]  /*8730*/  VIADD R0, R48, 0x40 ;  /* 0x0000004030007836 */ /* 0x000fe20000000000 */
[----:B0-----:R0:W-:Y:S01]  /*8740*/  SYNCS.ARRIVE.TRANS64.RED.A1T0 RZ, [R28+URZ], RZ ;  /* 0x000000ff1cff79a7 */ /* 0x0011e2000810043f */
[----:B------:R0:W1:Y:S01]  /*8750*/  SHFL.IDX PT, R21, R30, RZ, 0x181f ;  /* 0x00181fff1e157589 */ /* 0x00006200000e0000 */
[----:B------:R-:W-:Y:S03]  /*8760*/  BSSY B1, `(.L_x_6748) ;  /* 0x000000d000017945 */ /* 0x000fe60003800000 */
[----:B------:R0:W2:Y:S01]  /*8770*/  SHFL.IDX PT, R29, R3, RZ, 0x181f ;  /* 0x00181fff031d7589 */ /* 0x0000a200000e0000 */
[----:B------:R-:W-:Y:S01]  /*8780*/  ISETP.GE.AND P1, PT, R0, R53, PT ;  /* 0x000000350000720c */ /* 0x000fe20003f26270 */
[----:B------:R-:W-:-:S12]  /*8790*/  @P2 BRA `(.L_x_6749) ;  /* 0x0000000000242947 */ /* 0x000fd80003800000 */
[----:B------:R-:W-:Y:S02]  /*87a0*/  ULDC UR4, c[0x0][0xac8] ;  /* 0x0002b20000047ab9 */ /* 0x000fe40000000800 */
[----:B------:R-:W-:Y:S02]  /*87b0*/  ISETP.GE.AND P2, PT, R22, UR4, PT ;  /* 0x0000000416007c0c */ /* 0x000fe4000bf46270 */
[----:B------:R-:W-:-:S11]  /*87c0*/  ISETP.GE.AND P3, PT, R18, UR4, PT ;  /* 0x0000000412007c0c */ /* 0x000fd6000bf66270 */
[-C--:B-1----:R-:W-:Y:S02]  /*87d0*/  @!P2 LEA R20, P4, R22, R21.reuse, 0x1 ;  /* 0x000000151614a211 */ /* 0x082fe400078808ff */
[----:B0-----:R-:W-:Y:S02]  /*87e0*/  @!P3 LEA R28, P5, R18, R21, 0x1 ;  /* 0x00000015121cb211 */ /* 0x001fe400078a08ff */
[-C--:B--2---:R-:W-:Y:S02]  /*87f0*/  @!P2 LEA.HI.X R21, R22, R29.reuse, R189, 0x1, P4 ;  /* 0x0000001d1615a211 */ /* 0x084fe400020f0cbd */
[----:B------:R-:W-:-:S03]  /*8800*/  @!P3 LEA.HI.X R29, R18, R29, R188, 0x1, P5 ;  /* 0x0000001d121db211 */ /* 0x000fc600028f0cbc */
[----:B-----5:R3:W-:Y:S04]  /*8810*/  @!P2 ST.E.128 desc[UR50][R20.64], R24 ;  /* 0x000000181400a985 */ /* 0x0207e8000c101d32 */
[----:B------:R3:W-:Y:S02]  /*8820*/  @!P3 ST.E.128 desc[UR50][R28.64], R44 ;  /* 0x0000002c1c00b985 */ /* 0x0007e4000c101d32 */
.L_x_6749:
[----:B------:R-:W-:Y:S05]  /*8830*/  BSYNC B1 ;  /* 0x0000000000017941 */ /* 0x000fea0003800000 */
.L_x_6748:
[----:B---3-5:R3:W4:Y:S01]  /*8840*/  SHFL.IDX PT, R25, R3, 0x1, 0x181f ;  /* 0x00381f0003197f89 */ /* 0x02872200000e0000 */
[----:B------:R-:W-:Y:S03]  /*8850*/  BSSY B1, `(.L_x_6750) ;  /* 0x000000c000017945 */ /* 0x000fe60003800000 */
[----:B-1----:R3:W1:Y:S01]  /*8860*/  SHFL.IDX PT, R21, R30, 0x1, 0x181f ;  /* 0x00381f001e157f89 */ /* 0x00266200000e0000 */
[----:B------:R-:W-:Y:S05]  /*8870*/  @P0 BRA `(.L_x_6751) ;  /* 0x0000000000240947 */ /* 0x000fea0003800000 */
[----:B------:R-:W-:Y:S02]  /*8880*/  ULDC UR4, c[0x0][0xac8] ;  /* 0x0002b20000047ab9 */ /* 0x000fe40000000800 */
[----:B------:R-:W-:Y:S02]  /*8890*/  ISETP.GE.AND P3, PT, R22, UR4, PT ;  /* 0x0000000416007c0c */ /* 0x000fe4000bf66270 */
[----:B------:R-:W-:-:S11]  /*88a0*/  ISETP.GE.AND P4, PT, R18, UR4, PT ;  /* 0x0000000412007c0c */ /* 0x000fd6000bf86270 */
[-C--:B-1----:R-:W-:Y:S02]  /*88b0*/  @!P3 LEA R20, P0, R22, R21.reuse, 0x1 ;  /* 0x000000151614b211 */ /* 0x082fe400078008ff */
[----:B------:R-:W-:Y:S02]  /*88c0*/  @!P4 LEA R24, P2, R18, R21, 0x1 ;  /* 0x000000151218c211 */ /* 0x000fe400078408ff */
[-C--:B----4-:R-:W-:Y:S02]  /*88d0*/  @!P3 LEA.HI.X R21, R22, R25.reuse, R189, 0x1, P0 ;  /* 0x000000191615b211 */ /* 0x090fe400000f0cbd */
[----:B------:R-:W-:-:S03]  /*88e0*/  @!P4 LEA.HI.X R25, R18, R25, R188, 0x1, P2 ;  /* 0x000000191219c211 */ /* 0x000fc600010f0cbc */
[----:B------:R1:W-:Y:S04]  /*88f0*/  @!P3 ST.E.128 desc[UR50][R20.64], R12 ;  /* 0x0000000c1400b985 */ /* 0x0003e8000c101d32 */
[----:B------:R1:W-:Y:S02]  /*8900*/  @!P4 ST.E.128 desc[UR50][R24.64], R40 ;  /* 0x000000281800c985 */ /* 0x0003e4000c101d32 */
.L_x_6751:
[----:B------:R-:W-:Y:S05]  /*8910*/  BSYNC B1 ;  /* 0x0000000000017941 */ /* 0x000fea0003800000 */
.L_x_6750:
[----:B-1----:R1:W0:Y:S01]  /*8920*/  SHFL.IDX PT, R15, R3, 0x2, 0x181f ;  /* 0x00581f00030f7f89 */ /* 0x00222200000e0000 */
[----:B------:R-:W-:Y:S03]  /*8930*/  BSSY B1, `(.L_x_6752) ;  /* 0x000000c000017945 */ /* 0x000fe60003800000 */
[----:B------:R1:W0:Y:S01]  /*8940*/  SHFL.IDX PT, R13, R30, 0x2, 0x181f ;  /* 0x00581f001e0d7f89 */ /* 0x00022200000e0000 */
[----:B------:R-:W-:Y:S05]  /*8950*/  @P1 BRA `(.L_x_6753) ;  /* 0x0000000000241947 */ /* 0x000fea0003800000 */
[----:B------:R-:W-:Y:S02]  /*8960*/  ULDC UR4, c[0x0][0xac8] ;  /* 0x0002b20000047ab9 */ /* 0x000fe40000000800 */
[----:B------:R-:W-:Y:S02]  /*8970*/  ISETP.GE.AND P2, PT, R22, UR4, PT ;  /* 0x0000000416007c0c */ /* 0x000fe4000bf46270 */
[----:B------:R-:W-:-:S11]  /*8980*/  ISETP.GE.AND P3, PT, R18, UR4, PT ;  /* 0x0000000412007c0c */ /* 0x000fd6000bf66270 */
[-C--:B0-----:R-:W-:Y:S02]  /*8990*/  @!P2 LEA R12, P0, R22, R13.reuse, 0x1 ;  /* 0x0000000d160ca211 */ /* 0x081fe400078008ff */
[----:B------:R-:W-:Y:S02]  /*89a0*/  @!P3 LEA R14, P1, R18, R13, 0x1 ;  /* 0x0000000d120eb211 */ /* 0x000fe400078208ff */
[-C--:B------:R-:W-:Y:S02]  /*89b0*/  @!P2 LEA.HI.X R13, R22, R15.reuse, R189, 0x1, P0 ;  /* 0x0000000f160da211 */ /* 0x080fe400000f0cbd */
[----:B------:R-:W-:-:S03]  /*89c0*/  @!P3 LEA.HI.X R15, R18, R15, R188, 0x1, P1 ;  /* 0x0000000f120fb211 */ /* 0x000fc600008f0cbc */
[----:B------:R0:W-:Y:S04]  /*89d0*/  @!P2 ST.E.128 desc[UR50][R12.64], R8 ;  /* 0x000000080c00a985 */ /* 0x0001e8000c101d32 */
[----:B------:R0:W-:Y:S02]  /*89e0*/  @!P3 ST.E.128 desc[UR50][R14.64], R36 ;  /* 0x000000240e00b985 */ /* 0x0001e4000c101d32 */
.L_x_6753:
[----:B------:R-:W-:Y:S05]  /*89f0*/  BSYNC B1 ;  /* 0x0000000000017941 */ /* 0x000fea0003800000 */
.L_x_6752:
[----:B------:R-:W-:Y:S01]  /*8a00*/  VIADD R0, R48, 0x60 ;  /* 0x0000006030007836 */ /* 0x000fe20000000000 */
[----:B01-3--:R-:W0:Y:S04]  /*8a10*/  SHFL.IDX PT, R3, R3, 0x3, 0x181f ;  /* 0x00781f0003037f89 */ /* 0x00be2800000e0000 */
[----:B------:R-:W-:Y:S01]  /*8a20*/  ISETP.GE.AND P0, PT, R0, R53, PT ;  /* 0x000000350000720c */ /* 0x000fe20003f06270 */
[----:B------:R1:W3:-:S12]  /*8a30*/  SHFL.IDX PT, R11, R30, 0x3, 0x181f ;  /* 0x00781f001e0b7f89 */ /* 0x0002d800000e0000 */
[----:B-1----:R-:W-:Y:S05]  /*8a40*/  @P0 BRA `(.L_x_6754) ;  /* 0x0000000c001c0947 */ /* 0x002fea0003800000 */
[----:B------:R-:W-:Y:S02]  /*8a50*/  ULDC UR4, c[0x0][0xac8] ;  /* 0x0002b20000047ab9 */ /* 0x000fe40000000800 */
[----:B------:R-:W-:-:S13]  /*8a60*/  ISETP.GE.AND P1, PT, R22, UR4, PT ;  /* 0x0000000416007c0c */ /* 0x000fda000bf26270 */
[----:B---3--:R-:W-:-:S04]  /*8a70*/  @!P1 LEA R8, P0, R22, R11, 0x1 ;  /* 0x0000000b16089211 */ /* 0x008fc800078008ff */
[----:B0-----:R-:W-:Y:S02]  /*8a80*/  @!P1 LEA.HI.X R9, R22, R3, R189, 0x1, P0 ;  /* 0x0000000316099211 */ /* 0x001fe400000f0cbd */
[----:B------:R-:W-:-:S03]  /*8a90*/  ISETP.GE.AND P0, PT, R18, UR4, PT ;  /* 0x0000000412007c0c */ /* 0x000fc6000bf06270 */
[----:B------:R1:W-:Y:S10]  /*8aa0*/  @!P1 ST.E.128 desc[UR50][R8.64], R4 ;  /* 0x0000000408009985 */ /* 0x0003f4000c101d32 */
[----:B------:R-:W-:Y:S05]  /*8ab0*/  @P0 BRA `(.L_x_6754) ;  /* 0x0000000c00000947 */ /* 0x000fea0003800000 */
[----:B-1----:R-:W-:-:S04]  /*8ac0*/  LEA R4, P0, R18, R11, 0x1 ;  /* 0x0000000b12047211 */ /* 0x002fc800078008ff */
[----:B------:R-:W-:-:S05]  /*8ad0*/  LEA.HI.X R5, R18, R3, R188, 0x1, P0 ;  /* 0x0000000312057211 */ /* 0x000fca00000f0cbc */
[----:B------:R0:W-:Y:S01]  /*8ae0*/  ST.E.128 desc[UR50][R4.64], R32 ;  /* 0x0000002004007985 */ /* 0x0001e2000c101d32 */
[----:B------:R-:W-:Y:S05]  /*8af0*/  BRA `(.L_x_6754) ;  /* 0x0000000800f07947 */ /* 0x000fea0003800000 */
.L_x_6746:
[----:B------:R-:W-:Y:S01]  /*8b00*/  ULDC.64 UR10, c[0x0][0xc00] ;  /* 0x00030000000a7ab9 */ /* 0x000fe20000000a00 */
[----:B------:R-:W-:Y:S01]  /*8b10*/  USHF.L.U32 UR8, UR37, 0x2, URZ ;  /* 0x0000000225087899 */ /* 0x000fe2000800063f */
[----:B------:R-:W0:Y:S01]  /*8b20*/  LDC R11, c[0x0][0xbe8] ;  /* 0x0002fa00ff0b7b82 */ /* 0x000e220000000800 */
[----:B------:R-:W-:Y:S02]  /*8b30*/  UISETP.NE.U32.AND UP0, UPT, UR10, URZ, UPT ;  /* 0x0000003f0a00728c */ /* 0x000fe4000bf05070 */
[----:B------:R-:W-:Y:S02]  /*8b40*/  USHF.L.U64.HI UR9, UR37, 0x2, UR38 ;  /* 0x0000000225097899 */ /* 0x000fe40008010226 */
[----:B------:R-:W-:Y:S02]  /*8b50*/  UISETP.NE.AND.EX UP0, UPT, UR11, URZ, UPT, UP0 ;  /* 0x0000003f0b00728c */ /* 0x000fe4000bf05300 */
[----:B------:R-:W-:-:S04]  /*8b60*/  UIADD3 UR4, UP1, UR8, UR10, URZ ;  /* 0x0000000a08047290 */ /* 0x000fc8000ff3e03f */
[----:B------:R-:W-:Y:S01]  /*8b70*/  PLOP3.LUT P2, PT, PT, PT, UP0, 0x80, 0x0 ;  /* 0x000000000000781c */ /* 0x000fe20003f4f008 */
[----:B------:R-:W-:Y:S01]  /*8b80*/  UIADD3.X UR7, UR9, UR11, URZ, UP1, !UPT ;  /* 0x0000000b09077290 */ /* 0x000fe20008ffe43f */
[----:B------:R-:W-:Y:S02]  /*8b90*/  MOV R4, UR4 ;  /* 0x0000000400047c02 */ /* 0x000fe40008000f00 */
[----:B------:R-:W-:Y:S02]  /*8ba0*/  ULDC.64 UR10, c[0x0][0xc08] ;  /* 0x00030200000a7ab9 */ /* 0x000fe40000000a00 */
[----:B------:R-:W-:Y:S01]  /*8bb0*/  UISETP.NE.U32.AND UP1, UPT, UR10, URZ, UPT ;  /* 0x0000003f0a00728c */ /* 0x000fe2000bf25070 */
[----:B------:R-:W-:-:S03]  /*8bc0*/  IMAD.U32 R5, RZ, RZ, UR7 ;  /* 0x00000007ff057e24 */ /* 0x000fc6000f8e00ff */
[----:B------:R-:W-:-:S03]  /*8bd0*/  UISETP.NE.AND.EX UP1, UPT, UR11, URZ, UPT, UP1 ;  /* 0x0000003f0b00728c */ /* 0x000fc6000bf25310 */
[----:B------:R-:W2:Y:S01]  /*8be0*/  @P2 LDG.E R3, desc[UR50][R4.64] ;  /* 0x0000003204032981 */ /* 0x000ea2000c1e1900 */
[----:B------:R-:W-:Y:S02]  /*8bf0*/  ULDC UR4, c[0x0][0xa88] ;  /* 0x0002a20000047ab9 */ /* 0x000fe40000000800 */
[----:B------:R-:W-:Y:S01]  /*8c00*/  PLOP3.LUT P3, PT, PT, PT, UP1, 0x80, 0x0 ;  /* 0x000000000000781c */ /* 0x000fe20003f6f018 */
[----:B------:R-:W-:-:S04]  /*8c10*/  IMAD.U32 R0, RZ, RZ, UR4 ;  /* 0x00000004ff007e24 */ /* 0x000fc8000f8e00ff */
        /* <DEDUP_REMOVED lines=16> */
[----:B--2---:R-:W-:-:S07]  /*8d20*/  IADD3 R0, -R3, R0, RZ ;  /* 0x0000000003007210 */ /* 0x004fce0007ffe1ff */
.L_x_6755:
[----:B------:R-:W-:Y:S01]  /*8d30*/  USEL UR37, UR37, URZ, !UP0 ;  /* 0x0000003f25257287 */ /* 0x000fe2000c000000 */
[----:B------:R-:W-:Y:S01]  /*8d40*/  BSSY B1, `(.L_x_6756) ;  /* 0x000002d000017945 */ /* 0x000fe20003800000 */
[----:B------:R-:W-:-:S03]  /*8d50*/  USEL UR38, UR38, URZ, !UP0 ;  /* 0x0000003f26267287 */ /* 0x000fc6000c000000 */
[----:B------:R-:W-:Y:S09]  /*8d60*/  @P1 BRA `(.L_x_6757) ;  /* 0x0000000000a81947 */ /* 0x000ff20003800000 */
[----:B------:R-:W0:Y:S01]  /*8d70*/  S2R R4, SR_TID.X ;  /* 0x0000000000047919 */ /* 0x000e220000002100 */
[----:B------:R-:W1:Y:S01]  /*8d80*/  LDC R6, c[0x0][0xbe8] ;  /* 0x0002fa00ff067b82 */ /* 0x000e620000000800 */
        /* <DEDUP_REMOVED lines=10> */
[----:B------:R-:W-:Y:S02]  /*8e30*/  UMOV UR9, UR10 ;  /* 0x0000000a00097c82 */ /* 0x000fe40008000000 */
[----:B------:R-:W-:Y:S02]  /*8e40*/  UIMAD.WIDE.U32 UR8, UR40, UR12, UR8 ;  /* 0x0000000c280872a5 */ /* 0x000fe4000f8e0008 */
[----:B------:R-:W-:-:S03]  /*8e50*/  UIMAD UR7, UR40, UR13, UR7 ;  /* 0x0000000d280772a4 */ /* 0x000fc6000f8e0207 */
[----:B------:R-:W-:Y:S02]  /*8e60*/  ULDC.64 UR12, c[0x0][0xb98] ;  /* 0x0002e600000c7ab9 */ /* 0x000fe40000000a00 */
[----:B------:R-:W0:Y:S01]  /*8e70*/  @P1 LDC R4, c[0x0][0xbec] ;  /* 0x0002fb00ff041b82 */ /* 0x000e220000000800 */
[----:B------:R-:W-:Y:S02]  /*8e80*/  UIADD3 UR9, UR9, UR7, URZ ;  /* 0x0000000709097290 */ /* 0x000fe4000fffe03f */
[----:B------:R-:W-:Y:S02]  /*8e90*/  UIMAD UR7, UR38, UR12, URZ ;  /* 0x0000000c260772a4 */ /* 0x000fe4000f8e023f */
[----:B------:R-:W-:Y:S02]  /*8ea0*/  UIMAD.WIDE.U32 UR8, UR37, UR12, UR8 ;  /* 0x0000000c250872a5 */ /* 0x000fe4000f8e0008 */
[----:B------:R-:W-:Y:S01]  /*8eb0*/  UIMAD UR7, UR37, UR13, UR7 ;  /* 0x0000000d250772a4 */ /* 0x000fe2000f8e0207 */
[----:B------:R-:W1:Y:S02]  /*8ec0*/  @P1 LDC R8, c[0x0][0xbf0] ;  /* 0x0002fc00ff081b82 */ /* 0x000e640000000800 */
[----:B------:R-:W-:Y:S01]  /*8ed0*/  ULDC.64 UR12, c[0x0][0xb88] ;  /* 0x0002e200000c7ab9 */ /* 0x000fe20000000a00 */
[----:B0-----:R-:W-:-:S04]  /*8ee0*/  @P1 IMAD.HI.U32 R3, R5, R4, RZ ;  /* 0x0000000405031227 */ /* 0x001fc800078e00ff */
[----:B------:R-:W-:Y:S01]  /*8ef0*/  IMAD.MOV.U32 R4, RZ, RZ, R5 ;  /* 0x000000ffff047224 */ /* 0x000fe200078e0005 */
[----:B-1----:R-:W-:Y:S01]  /*8f00*/  @P1 SHF.R.U32.HI R4, RZ, R8, R3 ;  /* 0x00000008ff041219 */ /* 0x002fe20000011603 */
[----:B------:R-:W-:-:S03]  /*8f10*/  IMAD.U32 R8, RZ, RZ, UR7 ;  /* 0x00000007ff087e24 */ /* 0x000fc6000f8e00ff */
[----:B------:R-:W-:-:S05]  /*8f20*/  IADD3 R3, -R4, RZ, RZ ;  /* 0x000000ff04037210 */ /* 0x000fca0007ffe1ff */
[----:B------:R-:W-:Y:S01]  /*8f30*/  IMAD R3, R6, R3, R5 ;  /* 0x0000000306037224 */ /* 0x000fe200078e0205 */
[----:B------:R-:W-:Y:S02]  /*8f40*/  SHF.R.S32.HI R5, RZ, 0x1f, R4 ;  /* 0x0000001fff057819 */ /* 0x000fe40000011404 */
        /* <DEDUP_REMOVED lines=12> */
.L_x_6757:
[----:B------:R-:W-:Y:S05]  /*9010*/  BSYNC B1 ;  /* 0x0000000000017941 */ /* 0x000fea0003800000 */
.L_x_6756:
[----:B------:R-:W1:Y:S01]  /*9020*/  @P0 LDC R5, c[0x0][0xbf0] ;  /* 0x0002fc00ff050b82 */ /* 0x000e620000000800 */
[----:B------:R-:W-:Y:S01]  /*9030*/  ULDC.64 UR12, c[0x0][0xaa0] ;  /* 0x0002a800000c7ab9 */ /* 0x000fe20000000a00 */
[----:B------:R-:W-:Y:S01]  /*9040*/  MOV R8, UR39 ;  /* 0x0000002700087c02 */ /* 0x000fe20008000f00 */
[----:B------:R-:W-:Y:S01]  /*9050*/  UIMAD UR7, UR10, UR12, URZ ;  /* 0x0000000c0a0772a4 */ /* 0x000fe2000f8e023f */
[----:B0-----:R-:W-:Y:S01]  /*9060*/  IMAD R3, R152, 0x20, R17 ;  /* 0x0000002098037824 */ /* 0x001fe200078e0211 */
[----:B------:R-:W-:Y:S01]  /*9070*/  UIMAD.WIDE.U32 UR8, UR4, UR12, URZ ;  /* 0x0000000c040872a5 */ /* 0x000fe2000f8e003f */
[----:B------:R-:W-:Y:S01]  /*9080*/  BSSY B1, `(.L_x_6758) ;  /* 0x0000039000017945 */ /* 0x000fe20003800000 */
[----:B------:R-:W-:Y:S01]  /*9090*/  UIMAD UR7, UR4, UR13, UR7 ;  /* 0x0000000d040772a4 */ /* 0x000fe2000f8e0207 */
[----:B------:R-:W-:Y:S02]  /*90a0*/  IMAD R8, R8, 0x80, R3 ;  /* 0x0000008008087824 */ /* 0x000fe400078e0203 */
        /* <DEDUP_REMOVED lines=8> */
[----:B------:R-:W-:Y:S02]  /*9130*/  UIADD3 UR9, UR9, UR4, URZ ;  /* 0x0000000409097290 */ /* 0x000fe4000fffe03f */
[----:B------:R-:W-:Y:S01]  /*9140*/  UIMAD UR4, UR38, UR10, URZ ;  /* 0x0000000a260472a4 */ /* 0x000fe2000f8e023f */
[----:B-1----:R-:W-:Y:S01]  /*9150*/  @P0 SHF.R.U32.HI R3, RZ, R5, R4 ;  /* 0x00000005ff030219 */ /* 0x002fe20000011604 */
[----:B------:R-:W-:Y:S02]  /*9160*/  UIMAD.WIDE.U32 UR8, UR37, UR10, UR8 ;  /* 0x0000000a250872a5 */ /* 0x000fe4000f8e0008 */
[----:B------:R-:W-:Y:S01]  /*9170*/  UIMAD UR4, UR37, UR11, UR4 ;  /* 0x0000000b250472a4 */ /* 0x000fe2000f8e0204 */
[--C-:B------:R-:W-:Y:S01]  /*9180*/  SHF.R.S32.HI R4, RZ, 0x1f, R3.reuse ;  /* 0x0000001fff047819 */ /* 0x100fe20000011403 */
[----:B------:R-:W-:Y:S01]  /*9190*/  IMAD.MOV R7, RZ, RZ, -R3 ;  /* 0x000000ffff077224 */ /* 0x000fe200078e0a03 */
[----:B------:R-:W-:Y:S01]  /*91a0*/  ULDC.64 UR10, c[0x0][0xae0] ;  /* 0x0002b800000a7ab9 */ /* 0x000fe20000000a00 */
[----:B------:R-:W-:-:S02]  /*91b0*/  UIADD3 UR4, UR9, UR4, URZ ;  /* 0x0000000409047290 */ /* 0x000fc4000fffe03f */
[----:B------:R-:W-:Y:S01]  /*91c0*/  MOV R5, UR9 ;  /* 0x0000000900057c02 */ /* 0x000fe20008000f00 */
[----:B------:R-:W-:Y:S02]  /*91d0*/  IMAD R6, R4, UR10, RZ ;  /* 0x0000000a04067c24 */ /* 0x000fe4000f8e02ff */
[----:B------:R-:W-:Y:S01]  /*91e0*/  IMAD.U32 R4, RZ, RZ, UR8 ;  /* 0x00000008ff047e24 */ /* 0x000fe2000f8e00ff */
[----:B------:R-:W-:Y:S01]  /*91f0*/  ULDC.64 UR8, c[0x0][0xad8] ;  /* 0x0002b60000087ab9 */ /* 0x000fe20000000a00 */
[----:B------:R-:W-:Y:S02]  /*9200*/  IMAD.U32 R5, RZ, RZ, UR4 ;  /* 0x00000004ff057e24 */ /* 0x000fe4000f8e00ff */
[----:B------:R-:W-:Y:S02]  /*9210*/  IMAD R7, R11, R7, R8 ;  /* 0x000000070b077224 */ /* 0x000fe400078e0208 */
[C---:B------:R-:W-:Y:S02]  /*9220*/  IMAD R9, R3.reuse, UR11, R6 ;  /* 0x0000000b03097c24 */ /* 0x040fe4000f8e0206 */
[----:B------:R-:W-:Y:S01]  /*9230*/  IMAD.WIDE.U32 R4, R3, UR10, R4 ;  /* 0x0000000a03047c25 */ /* 0x000fe2000f8e0004 */
[----:B------:R-:W-:-:S03]  /*9240*/  SHF.R.S32.HI R3, RZ, 0x1f, R7 ;  /* 0x0000001fff037819 */ /* 0x000fc60000011407 */
[----:B------:R-:W-:Y:S02]  /*9250*/  IMAD.U32 R8, RZ, RZ, UR39 ;  /* 0x00000027ff087e24 */ /* 0x000fe4000f8e00ff */
[----:B------:R-:W-:Y:S02]  /*9260*/  IMAD.IADD R5, R5, 0x1, R9 ;  /* 0x0000000105057824 */ /* 0x000fe400078e0209 */
[----:B------:R-:W-:Y:S02]  /*9270*/  IMAD R6, R3, UR8, RZ ;  /* 0x0000000803067c24 */ /* 0x000fe4000f8e02ff */
[----:B------:R-:W-:Y:S02]  /*9280*/  IMAD R8, R8, 0x80, R17 ;  /* 0x0000008008087824 */ /* 0x000fe400078e0211 */
[----:B-----5:R-:W-:Y:S02]  /*9290*/  IMAD R11, R0, R11, RZ ;  /* 0x0000000b000b7224 */ /* 0x020fe400078e02ff */
[C---:B------:R-:W-:Y:S01]  /*92a0*/  IMAD R3, R7.reuse, UR9, R6 ;  /* 0x0000000907037c24 */ /* 0x040fe2000f8e0206 */
[C---:B------:R-:W-:Y:S01]  /*92b0*/  IADD3 R0, R8.reuse, 0x20, RZ ;  /* 0x0000002008007810 */ /* 0x040fe20007ffe0ff */
[----:B------:R-:W-:Y:S01]  /*92c0*/  IMAD.WIDE.U32 R4, R7, UR8, R4 ;  /* 0x0000000807047c25 */ /* 0x000fe2000f8e0004 */
[-C--:B------:R-:W-:Y:S01]  /*92d0*/  ISETP.GE.AND P2, PT, R8, R11.reuse, PT ;  /* 0x0000000b0800720c */ /* 0x080fe20003f46270 */
[----:B------:R-:W-:Y:S01]  /*92e0*/  ULDC.64 UR8, c[0x0][0xa80] ;  /* 0x0002a00000087ab9 */ /* 0x000fe20000000a00 */
[----:B------:R-:W-:Y:S01]  /*92f0*/  ISETP.GE.AND P1, PT, R0, R11, PT ;  /* 0x0000000b0000720c */ /* 0x000fe20003f26270 */
[----:B------:R-:W-:Y:S01]  /*9300*/  IMAD.IADD R3, R5, 0x1, R3 ;  /* 0x0000000105037824 */ /* 0x000fe200078e0203 */
[----:B------:R-:W-:Y:S01]  /*9310*/  LEA R6, P3, R4, UR8, 0x1 ;  /* 0x0000000804067c11 */ /* 0x000fe2000f8608ff */
[----:B------:R-:W-:-:S03]  /*9320*/  VIADD R0, R8, 0x40 ;  /* 0x0000004008007836 */ /* 0x000fc60000000000 */
[----:B------:R-:W-:Y:S01]  /*9330*/  LEA.HI.X R3, R4, UR9, R3, 0x1, P3 ;  /* 0x0000000904037c11 */ /* 0x000fe200098f0c03 */
[----:B------:R0:W1:Y:S01]  /*9340*/  SHFL.IDX PT, R7, R6, RZ, 0x181f ;  /* 0x00181fff06077589 */ /* 0x00006200000e0000 */
[----:B------:R-:W-:-:S03]  /*9350*/  ISETP.GE.AND P0, PT, R0, R11, PT ;  /* 0x0000000b0000720c */ /* 0x000fc60003f06270 */
[----:B------:R0:W2:Y:S01]  /*9360*/  SHFL.IDX PT, R5, R3, RZ, 0x181f ;  /* 0x00181fff03057589 */ /* 0x0000a200000e0000 */
[----:B------:R-:W-:Y:S09]  /*9370*/  @P2 BRA `(.L_x_6759) ;  /* 0x0000000000242947 */ /* 0x000ff20003800000 */
[----:B------:R-:W-:Y:S02]  /*9380*/  ULDC UR4, c[0x0][0xac8] ;  /* 0x0002b20000047ab9 */ /* 0x000fe40000000800 */
[----:B------:R-:W-:Y:S02]  /*9390*/  ISETP.GE.AND P4, PT, R22, UR4, PT ;  /* 0x0000000416007c0c */ /* 0x000fe4000bf86270 */
[----:B------:R-:W-:-:S11]  /*93a0*/  ISETP.GE.AND P5, PT, R18, UR4, PT ;  /* 0x0000000412007c0c */ /* 0x000fd6000bfa6270 */
[-C--:B-1----:R-:W-:Y:S02]  /*93b0*/  @!P4 LEA R12, P2, R22, R7.reuse, 0x1 ;  /* 0x00000007160cc211 */ /* 0x082fe400078408ff */
[----:B------:R-:W-:Y:S02]  /*93c0*/  @!P5 LEA R4, P3, R18, R7, 0x1 ;  /* 0x000000071204d211 */ /* 0x000fe400078608ff */
[-C--:B--2---:R-:W-:Y:S02]  /*93d0*/  @!P4 LEA.HI.X R13, R22, R5.reuse, R189, 0x1, P2 ;  /* 0x00000005160dc211 */ /* 0x084fe400010f0cbd */
[----:B------:R-:W-:-:S03]  /*93e0*/  @!P5 LEA.HI.X R5, R18, R5, R188, 0x1, P3 ;  /* 0x000000051205d211 */ /* 0x000fc600018f0cbc */
[----:B------:R3:W-:Y:S04]  /*93f0*/  @!P4 ST.E.128 desc[UR50][R12.64], RZ ;  /* 0x000000ff0c00c985 */ /* 0x0007e8000c101d32 */
[----:B------:R3:W-:Y:S02]  /*9400*/  @!P5 ST.E.128 desc[UR50][R4.64], RZ ;  /* 0x000000ff0400d985 */ /* 0x0007e4000c101d32 */
.L_x_6759:
[----:B------:R-:W-:Y:S05]  /*9410*/  BSYNC B1 ;  /* 0x0000000000017941 */ /* 0x000fea0003800000 */
.L_x_6758:
[----:B--23--:R2:W3:Y:S01]  /*9420*/  SHFL.IDX PT, R5, R3, 0x1, 0x181f ;  /* 0x00381f0003057f89 */ /* 0x00c4e200000e0000 */
        /* <DEDUP_REMOVED lines=8> */
[-C--:B---3--:R-:W-:Y:S02]  /*94b0*/  @!P3 LEA.HI.X R13, R22, R5.reuse, R189, 0x1, P1 ;  /* 0x00000005160db211 */ /* 0x088fe400008f0cbd */
[----:B------:R-:W-:-:S03]  /*94c0*/  @!P4 LEA.HI.X R5, R18, R5, R188, 0x1, P2 ;  /* 0x000000051205c211 */ /* 0x000fc600010f0cbc */
[----:B------:R4:W-:Y:S04]  /*94d0*/  @!P3 ST.E.128 desc[UR50][R12.64], RZ ;  /* 0x000000ff0c00b985 */ /* 0x0009e8000c101d32 */
[----:B------:R4:W-:Y:S02]  /*94e0*/  @!P4 ST.E.128 desc[UR50][R4.64], RZ ;  /* 0x000000ff0400c985 */ /* 0x0009e4000c101d32 */
.L_x_6761:
[----:B------:R-:W-:Y:S05]  /*94f0*/  BSYNC B1 ;  /* 0x0000000000017941 */ /* 0x000fea0003800000 */
.L_x_6760:
[----:B---34-:R3:W4:Y:S01]  /*9500*/  SHFL.IDX PT, R5, R3, 0x2, 0x181f ;  /* 0x00581f0003057f89 */ /* 0x01872200000e0000 */
        /* <DEDUP_REMOVED lines=10> */
[----:B------:R1:W-:Y:S04]  /*95b0*/  @!P2 ST.E.128 desc[UR50][R12.64], RZ ;  /* 0x000000ff0c00a985 */ /* 0x0003e8000c101d32 */
[----:B------:R1:W-:Y:S02]  /*95c0*/  @!P3 ST.E.128 desc[UR50][R4.64], RZ ;  /* 0x000000ff0400b985 */ /* 0x0003e4000c101d32 */
.L_x_6763:
[----:B------:R-:W-:Y:S05]  /*95d0*/  BSYNC B1 ;  /* 0x0000000000017941 */ /* 0x000fea0003800000 */
.L_x_6762:
[----:B------:R-:W-:Y:S01]  /*95e0*/  VIADD R0, R8, 0x60 ;  /* 0x0000006008007836 */ /* 0x000fe20000000000 */
[----:B0-23--:R-:W0:Y:S04]  /*95f0*/  SHFL.IDX PT, R3, R3, 0x3, 0x181f ;  /* 0x00781f0003037f89 */ /* 0x00de2800000e0000 */
[----:B------:R-:W-:Y:S01]  /*9600*/  ISETP.GE.AND P0, PT, R0, R11, PT ;  /* 0x0000000b0000720c */ /* 0x000fe20003f06270 */
[----:B-1--4-:R1:W2:-:S12]  /*9610*/  SHFL.IDX PT, R5, R6, 0x3, 0x181f ;  /* 0x00781f0006057f89 */ /* 0x01229800000e0000 */
[----:B-1----:R-:W-:Y:S05]  /*9620*/  @P0 BRA `(.L_x_6754) ;  /* 0x0000000000240947 */ /* 0x002fea0003800000 */
[----:B------:R-:W-:Y:S02]  /*9630*/  ULDC UR4, c[0x0][0xac8] ;  /* 0x0002b20000047ab9 */ /* 0x000fe40000000800 */
[----:B------:R-:W-:Y:S02]  /*9640*/  ISETP.GE.AND P2, PT, R22, UR4, PT ;  /* 0x0000000416007c0c */ /* 0x000fe4000bf46270 */
[----:B------:R-:W-:-:S11]  /*9650*/  ISETP.GE.AND P3, PT, R18, UR4, PT ;  /* 0x0000000412007c0c */ /* 0x000fd6000bf66270 */
[-C--:B--2---:R-:W-:Y:S02]  /*9660*/  @!P2 LEA R6, P0, R22, R5.reuse, 0x1 ;  /* 0x000000051606a211 */ /* 0x084fe400078008ff */
[----:B------:R-:W-:Y:S02]  /*9670*/  @!P3 LEA R4, P1, R18, R5, 0x1 ;  /* 0x000000051204b211 */ /* 0x000fe400078208ff */
[-C--:B0-----:R-:W-:Y:S02]  /*9680*/  @!P2 LEA.HI.X R7, R22, R3.reuse, R189, 0x1, P0 ;  /* 0x000000031607a211 */ /* 0x081fe400000f0cbd */
[----:B------:R-:W-:-:S03]  /*9690*/  @!P3 LEA.HI.X R5, R18, R3, R188, 0x1, P1 ;  /* 0x000000031205b211 */ /* 0x000fc600008f0cbc */
[----:B------:R0:W-:Y:S04]  /*96a0*/  @!P2 ST.E.128 desc[UR50][R6.64], RZ ;  /* 0x000000ff0600a985 */ /* 0x0001e8000c101d32 */
[----:B------:R0:W-:Y:S02]  /*96b0*/  @!P3 ST.E.128 desc[UR50][R4.64], RZ ;  /* 0x000000ff0400b985 */ /* 0x0001e4000c101d32 */
.L_x_6754:
[----:B------:R-:W-:Y:S05]  /*96c0*/  BSYNC B0 ;  /* 0x0000000000007941 */ /* 0x000fea0003800000 */
.L_x_6745:
[----:B------:R-:W-:Y:S02]  /*96d0*/  ULDC UR4, c[0x0][0xc3c] ;  /* 0x00030f0000047ab9 */ /* 0x000fe40000000800 */
[----:B------:R-:W-:-:S13]  /*96e0*/  ISETP.GE.AND P0, PT, R51, UR4, PT ;  /* 0x0000000433007c0c */ /* 0x000fda000bf06270 */
[----:B------:R-:W-:Y:S05]  /*96f0*/  @!P0 BRA `(.L_x_6764) ;  /* 0xffffff7400948947 */ /* 0x000fea000383ffff */
[----:B------:R-:W-:Y:S05]  /*9700*/  EXIT ;  /* 0x000000000000794d */ /* 0x000fea0003800000 */
.L_x_6717:
[----:B------:R-:W-:-:S08]  /*9710*/  NOP ;  /* 0x0000000000007918 */ /* 0x000fd00000000000 */
[----:B------:R-:W0:-:S00]  /*9720*/  USETMAXREG.DEALLOC.CTAPOOL 0x28 ;  /* 0x00000028000079c8 */ /* 0x000e0000080e0500 */
        /* <DEDUP_REMOVED lines=14> */
.L_x_6765:
        /* <DEDUP_REMOVED lines=12> */
[C---:B------:R-:W-:Y:S02]  /*98d0*/  ISETP.GE.U32.AND P2, PT, R5.reuse, 0x2, PT ;  /* 0x000000020500780c */ /* 0x040fe40003f46070 */
[C---:B------:R-:W-:Y:S02]  /*98e0*/  ISETP.GE.U32.AND P3, PT, R5.reuse, 0x4, PT ;  /* 0x000000040500780c */ /* 0x040fe40003f66070 */
[C---:B------:R-:W-:Y:S02]  /*98f0*/  ISETP.GE.U32.AND P4, PT, R5.reuse, 0x8, PT ;  /* 0x000000080500780c */ /* 0x040fe40003f86070 */
[----:B------:R-:W-:Y:S02]  /*9900*/  ISETP.GE.U32.AND P5, PT, R5, 0x10, PT ;  /* 0x000000100500780c */ /* 0x000fe40003fa6070 */
[----:B------:R-:W-:Y:S01]  /*9910*/  MOV R16, RZ ;  /* 0x000000ff00107202 */ /* 0x000fe20000000f00 */
        /* <DEDUP_REMOVED lines=23> */
.L_x_6771:
        /* <DEDUP_REMOVED lines=12> */
.L_x_6770:
[----:B------:R-:W-:Y:S05]  /*9b50*/  BSYNC B0 ;  /* 0x0000000000007941 */ /* 0x000fea0003800000 */
.L_x_6769:
        /* <DEDUP_REMOVED lines=21> */
.L_x_6767:
        /* <DEDUP_REMOVED lines=15> */
.L_x_6772:
[----:B---3--:R-:W-:Y:S01]  /*9da0*/  IMAD R16, R16, UR5, R8 ;  /* 0x0000000510107c24 */ /* 0x008fe2000f8e0208 */
[----:B0-----:R-:W-:Y:S02]  /*9db0*/  IABS R2, R10 ;  /* 0x0000000a00027213 */ /* 0x001fe40000000000 */
[----:B-1----:R-:W-:Y:S02]  /*9dc0*/  IADD3 R0, RZ, -R3, RZ ;  /* 0x80000003ff007210 */ /* 0x002fe40007ffe0ff */
[----:B------:R-:W-:Y:S01]  /*9dd0*/  IADD3 R11, -R16, UR6, RZ ;  /* 0x00000006100b7c10 */ /* 0x000fe2000fffe1ff */
[----:B------:R-:W-:Y:S01]  /*9de0*/  IMAD.MOV R4, RZ, RZ, -R2 ;  /* 0x000000ffff047224 */ /* 0x000fe200078e0a02 */
[----:B------:R-:W-:Y:S01]  /*9df0*/  IADD3 R19, R19, UR4, RZ ;  /* 0x0000000413137c10 */ /* 0x000fe2000fffe0ff */
[----:B--2---:R-:W-:Y:S01]  /*9e00*/  IMAD R7, R0, R9, RZ ;  /* 0x0000000900077224 */ /* 0x004fe200078e02ff */
        /* <DEDUP_REMOVED lines=8> */
[-C--:B------:R-:W-:Y:S01]  /*9e90*/  @!P1 IADD3 R0, R0, -R9.reuse, RZ ;  /* 0x8000000900009210 */ /* 0x080fe20007ffe0ff */
        /* <DEDUP_REMOVED lines=12> */
.L_x_6768:
[----:B------:R-:W-:Y:S01]  /*9f60*/  ULDC UR4, c[0x0][0xc3c] ;  /* 0x00030f0000047ab9 */ /* 0x000fe20000000800 */
[----:B------:R-:W-:Y:S01]  /*9f70*/  IMAD.MOV.U32 R17, RZ, RZ, RZ ;  /* 0x000000ffff117224 */ /* 0x000fe200078e00ff */
[----:B------:R-:W-:Y:S01]  /*9f80*/  MOV R19, UR4 ;  /* 0x0000000400137c02 */ /* 0x000fe20008000f00 */
[----:B------:R-:W-:Y:S02]  /*9f90*/  IMAD.U32 R16, RZ, RZ, UR6 ;  /* 0x00000006ff107e24 */ /* 0x000fe4000f8e00ff */
[----:B------:R-:W-:-:S07]  /*9fa0*/  IMAD.MOV.U32 R18, RZ, RZ, RZ ;  /* 0x000000ffff127224 */ /* 0x000fce00078e00ff */
.L_x_6773:
[----:B------:R-:W-:-:S13]  /*9fb0*/  ISETP.NE.AND P0, PT, R5, RZ, PT ;  /* 0x000000ff0500720c */ /* 0x000fda0003f05270 */
[----:B------:R-:W0:Y:S01]  /*9fc0*/  @!P0 S2R R3, SR_CgaCtaId ;  /* 0x0000000000038919 */ /* 0x000e220000008800 */
[----:B------:R-:W-:-:S04]  /*9fd0*/  @!P0 MOV R0, 0x400 ;  /* 0x0000040000008802 */ /* 0x000fc80000000f00 */
[----:B0-----:R-:W-:-:S05]  /*9fe0*/  @!P0 LEA R0, R3, R0, 0x18 ;  /* 0x0000000003008211 */ /* 0x001fca00078ec0ff */
[----:B------:R1:W-:Y:S01]  /*9ff0*/  @!P0 STS.128 [R0+0x288d0], R16 ;  /* 0x0288d01000008388 */ /* 0x0003e20000000c00 */
[----:B------:R-:W-:Y:S06]  /*a000*/  BAR.ARV 0x5, 0x180 ;  /* 0x0146000000007b1d */ /* 0x000fec0000002000 */
.L_x_6766:
[----:B------:R2:W-:Y:S01]  /*a010*/  STL [R1+0x1c], RZ ;  /* 0x00001cff01007387 */ /* 0x0005e20000100800 */
[----:B------:R-:W-:Y:S01]  /*a020*/  ULDC UR4, c[0x0][0xc3c] ;  /* 0x00030f0000047ab9 */ /* 0x000fe20000000800 */
[----:B------:R-:W-:Y:S01]  /*a030*/  IMAD.MOV.U32 R28, RZ, RZ, 0x1 ;  /* 0x00000001ff1c7424 */ /* 0x000fe200078e00ff */
[----:B0-----:R-:W-:Y:S01]  /*a040*/  ISETP.GE.AND P0, PT, R19, UR4, PT ;  /* 0x0000000413007c0c */ /* 0x001fe2000bf06270 */
[----:B------:R-:W-:-:S12]  /*a050*/  IMAD.MOV.U32 R25, RZ, RZ, RZ ;  /* 0x000000ffff197224 */ /* 0x000fd800078e00ff */
[----:B--2---:R-:W-:Y:S05]  /*a060*/  @P0 BRA `(.L_x_6774) ;  /* 0x0000004400b80947 */ /* 0x004fea0003800000 */
[----:B------:R-:W0:Y:S01]  /*a070*/  S2R R3, SR_TID.X ;  /* 0x0000000000037919 */ /* 0x000e220000002100 */
[----:B------:R-:W2:Y:S01]  /*a080*/  S2UR UR5, SR_CgaCtaId ;  /* 0x00000000000579c3 */ /* 0x000ea20000008800 */
[----:B------:R-:W-:Y:S01]  /*a090*/  UMOV UR4, 0x400 ;  /* 0x0000040000047882 */ /* 0x000fe20000000000 */
[----:B------:R-:W-:Y:S01]  /*a0a0*/  BSSY B8, `(.L_x_6774) ;  /* 0x000046a000087945 */ /* 0x000fe20003800000 */
[----:B------:R3:W-:Y:S01]  /*a0b0*/  STL [R1+0x1c], RZ ;  /* 0x00001cff01007387 */ /* 0x0007e20000100800 */
[----:B------:R-:W-:Y:S01]  /*a0c0*/  IMAD.MOV.U32 R28, RZ, RZ, 0x1 ;  /* 0x00000001ff1c7424 */ /* 0x000fe200078e00ff */
[----:B------:R-:W-:Y:S01]  /*a0d0*/  MOV R25, RZ ;  /* 0x000000ff00197202 */ /* 0x000fe20000000f00 */
[----:B------:R-:W-:Y:S01]  /*a0e0*/  ULOP3.LUT UR37, UR36, 0x2, URZ, 0xfc, !UPT ;  /* 0x0000000224257892 */ /* 0x000fe2000f8efc3f */
[----:B------:R-:W-:Y:S01]  /*a0f0*/  ULDC UR38, c[0x0][0xc] ;  /* 0x0000030000267ab9 */ /* 0x000fe20000000800 */
[----:B--2---:R-:W-:-:S06]  /*a100*/  ULEA UR4, UR5, UR4, 0x18 ;  /* 0x0000000405047291 */ /* 0x004fcc000f8ec03f */
[----:B------:R-:W-:Y:S02]  /*a110*/  IMAD.U32 R22, RZ, RZ, UR4 ;  /* 0x00000004ff167e24 */ /* 0x000fe4000f8e00ff */
[----:B0-----:R-:W-:-:S05]  /*a120*/  IMAD.SHL.U32 R30, R3, 0x8, RZ ;  /* 0x00000008031e7824 */ /* 0x001fca00078e00ff */
[----:B-1----:R-:W-:-:S04]  /*a130*/  LOP3.LUT R0, R30, 0x1f8, RZ, 0xc0, !PT ;  /* 0x000001f81e007812 */ /* 0x002fc800078ec0ff */
[----:B------:R-:W-:-:S04]  /*a140*/  LOP3.LUT R3, R0, 0x38, R3, 0x78, !PT ;  /* 0x0000003800037812 */ /* 0x000fc800078e7803 */
[----:B------:R-:W-:Y:S02]  /*a150*/  LOP3.LUT R34, R3, 0x200, R30, 0xf8, !PT ;  /* 0x0000020003227812 */ /* 0x000fe400078ef81e */
[----:B------:R-:W-:-:S03]  /*a160*/  LOP3.LUT R30, R30, 0x38, RZ, 0xc0, !PT ;  /* 0x000000381e1e7812 */ /* 0x000fc600078ec0ff */
[----:B------:R-:W-:Y:S01]  /*a170*/  IMAD R0, R34, 0x2, R22 ;  /* 0x0000000222007824 */ /* 0x000fe200078e0216 */
[----:B------:R-:W-:-:S04]  /*a180*/  LOP3.LUT R29, R30, 0x40, RZ, 0xfc, !PT ;  /* 0x000000401e1d7812 */ /* 0x000fc800078efcff */
[----:B------:R3:W-:Y:S03]  /*a190*/  STL [R1], R0 ;  /* 0x0000000001007387 */ /* 0x0007e60000100800 */
.L_x_6837:
[----:B0-----:R-:W0:Y:S02]  /*a1a0*/  LDC.64 R2, c[0x0][0xc88] ;  /* 0x00032200ff027b82 */ /* 0x001e240000000a00 */
[----:B0-----:R-:W-:-:S05]  /*a1b0*/  IMAD.WIDE R2, R19, 0x4, R2 ;  /* 0x0000000413027825 */ /* 0x001fca00078e0202 */
[----:B---3--:R-:W3:Y:S01]  /*a1c0*/  LDG.E R31, desc[UR50][R2.64] ;  /* 0x00000032021f7981 */ /* 0x008ee2000c1e1900 */
[----:B------:R-:W-:Y:S05]  /*a1d0*/  YIELD ;  /* 0x0000000000007946 */ /* 0x000fea0003800000 */
[----:B------:R-:W-:Y:S01]  /*a1e0*/  ULDC.64 UR4, c[0x0][0xa28] ;  /* 0x00028a0000047ab9 */ /* 0x000fe20000000a00 */
[----:B------:R-:W-:Y:S01]  /*a1f0*/  IMAD.MOV.U32 R36, RZ, RZ, RZ ;  /* 0x000000ffff247224 */ /* 0x000fe200078e00ff */
[----:B------:R-:W-:Y:S01]  /*a200*/  ISETP.NE.U32.AND P0, PT, RZ, UR4, PT ;  /* 0x00000004ff007c0c */ /* 0x000fe2000bf05070 */
[----:B------:R-:W-:-:S03]  /*a210*/  ULDC.64 UR6, c[0x0][0xa18] ;  /* 0x0002860000067ab9 */ /* 0x000fc60000000a00 */
[----:B------:R-:W-:Y:S02]  /*a220*/  ISETP.NE.AND.EX P0, PT, RZ, UR5, PT, P0 ;  /* 0x00000005ff007c0c */ /* 0x000fe4000bf05300 */
[----:B---3--:R-:W-:-:S11]  /*a230*/  SHF.R.S32.HI R0, RZ, 0x1f, R31 ;  /* 0x0000001fff007819 */ /* 0x008fd6000001141f */
[C---:B------:R-:W-:Y:S01]  /*a240*/  @P0 LEA R2, P1, R31.reuse, UR4, 0x2 ;  /* 0x000000041f020c11 */ /* 0x040fe2000f8210ff */
[C---:B------:R-:W-:Y:S01]  /*a250*/  IMAD.SHL.U32 R23, R31.reuse, 0x4, RZ ;  /* 0x000000041f177824 */ /* 0x040fe200078e00ff */
[C-C-:B------:R-:W-:Y:S01]  /*a260*/  SHF.L.U64.HI R24, R31.reuse, 0x2, R0.reuse ;  /* 0x000000021f187819 */ /* 0x140fe20000010200 */
[----:B------:R0:W-:Y:S01]  /*a270*/  STL [R1+0x10], R0 ;  /* 0x0000100001007387 */ /* 0x0001e20000100800 */
[----:B------:R-:W-:Y:S01]  /*a280*/  @P0 LEA.HI.X R3, R31, UR5, R0, 0x2, P1 ;  /* 0x000000051f030c11 */ /* 0x000fe200088f1400 */
[----:B------:R-:W-:-:S04]  /*a290*/  ULDC.64 UR4, c[0x0][0xa00] ;  /* 0x0002800000047ab9 */ /* 0x000fc80000000a00 */
[----:B-1----:R1:W5:Y:S01]  /*a2a0*/  @P0 LDG.E R36, desc[UR50][R2.64] ;  /* 0x0000003202240981 */ /* 0x002362000c1e1900 */
[----:B------:R-:W-:Y:S02]  /*a2b0*/  ISETP.NE.U32.AND P0, PT, RZ, UR4, PT ;  /* 0x00000004ff007c0c */ /* 0x000fe4000bf05070 */
[----:B------:R-:W-:Y:S02]  /*a2c0*/  LOP3.LUT R27, R27, 0xffffffef, RZ, 0xc0, !PT ;  /* 0xffffffef1b1b7812 */ /* 0x000fe400078ec0ff */
[----:B------:R-:W-:Y:S02]  /*a2d0*/  ISETP.NE.AND.EX P2, PT, RZ, UR5, PT, P0 ;  /* 0x00000005ff007c0c */ /* 0x000fe4000bf45300 */
[----:B0-----:R-:W-:Y:S02]  /*a2e0*/  MOV R0, RZ ;  /* 0x000000ff00007202 */ /* 0x001fe40000000f00 */
[----:B------:R-:W-:Y:S02]  /*a2f0*/  ISETP.NE.U32.AND P0, PT, RZ, UR6, PT ;  /* 0x00000006ff007c0c */ /* 0x000fe4000bf05070 */
[----:B-1----:R-:W-:-:S02]  /*a300*/  IADD3 R2, P1, R23, UR4, RZ ;  /* 0x0000000417027c10 */ /* 0x002fc4000ff3e0ff */
[----:B------:R-:W-:Y:S02]  /*a310*/  ISETP.NE.AND.EX P0, PT, RZ, UR7, PT, P0 ;  /* 0x00000007ff007c0c */ /* 0x000fe4000bf05300 */
[----:B------:R-:W-:Y:S01]  /*a320*/  IADD3.X R3, R24, UR5, RZ, P1, !PT ;  /* 0x0000000518037c10 */ /* 0x000fe20008ffe4ff */
[----:B------:R-:W-:Y:S02]  /*a330*/  ULDC.64 UR4, c[0x0][0x418] ;  /* 0x0001060000047ab9 */ /* 0x000fe40000000a00 */
[----:B------:R-:W-:Y:S02]  /*a340*/  @P2 LOP3.LUT R27, R27, 0x10, RZ, 0xfc, !PT ;  /* 0x000000101b1b2812 */ /* 0x000fe400078efcff */
[----:B------:R-:W2:Y:S06]  /*a350*/  @P2 LDG.E R0, desc[UR50][R2.64] ;  /* 0x0000003202002981 */ /* 0x000eac000c1e1900 */
[----:B------:R-:W-:-:S04]  /*a360*/  @P0 IADD3 R4, P1, R23, UR6, RZ ;  /* 0x0000000617040c10 */ /* 0x000fc8000ff3e0ff */
[----:B------:R-:W-:Y:S01]  /*a370*/  @P0 IADD3.X R5, R24, UR7, RZ, P1, !PT ;  /* 0x0000000718050c10 */ /* 0x000fe20008ffe4ff */
[----:B--2---:R0:W-:Y:S04]  /*a380*/  STL [R1+0x4], R0 ;  /* 0x0000040001007387 */ /* 0x0041e80000100800 */
[----:B0-----:R-:W2:Y:S01]  /*a390*/  @P0 LDG.E R0, desc[UR50][R4.64] ;  /* 0x0000003204000981 */ /* 0x001ea2000c1e1900 */
[----:B------:R-:W-:-:S03]  /*a3a0*/  UISETP.NE.U32.AND UP0, UPT, UR4, URZ, UPT ;  /* 0x0000003f0400728c */ /* 0x000fc6000bf05070 */
[----:B------:R-:W-:Y:S01]  /*a3b0*/  ULDC UR4, c[0x0][0x424] ;  /* 0x0001090000047ab9 */ /* 0x000fe20000000800 */
[----:B------:R-:W-:-:S03]  /*a3c0*/  UISETP.NE.AND.EX UP0, UPT, UR5, URZ, UPT, UP0 ;  /* 0x0000003f0500728c */ /* 0x000fc6000bf05300 */
[----:B------:R-:W-:Y:S01]  /*a3d0*/  ULDC UR5, c[0x0][0x2f0] ;  /* 0x0000bc0000057ab9 */ /* 0x000fe20000000800 */
[----:B------:R-:W-:-:S04]  /*a3e0*/  USEL UR4, UR4, 0x1, UP0 ;  /* 0x0000000104047887 */ /* 0x000fc80008000000 */
[----:B------:R-:W-:-:S06]  /*a3f0*/  UIMAD UR4, UR4, UR5, URZ ;  /* 0x00000005040472a4 */ /* 0x000fcc000f8e023f */
[----:B------:R-:W-:Y:S01]  /*a400*/  IMAD.U32 R35, RZ, RZ, UR4 ;  /* 0x00000004ff237e24 */ /* 0x000fe2000f8e00ff */
[----:B--2---:R0:W-:Y:S01]  /*a410*/  @P0 STL [R1+0x14], R0 ;  /* 0x0000140001000387 */ /* 0x0041e20000100800 */
[----:B------:R-:W-:Y:S05]  /*a420*/  @P0 BRA `(.L_x_6775) ;  /* 0x0000000000200947 */ /* 0x000fea0003800000 */
[----:B------:R-:W-:Y:S02]  /*a430*/  ULDC UR4, c[0x0][0x288] ;  /* 0x0000a20000047ab9 */ /* 0x000fe40000000800 */
[----:B0-----:R-:W-:-:S05]  /*a440*/  IMAD.U32 R0, RZ, RZ, UR4 ;  /* 0x00000004ff007e24 */ /* 0x001fca000f8e00ff */
[----:B------:R1:W-:Y:S01]  /*a450*/  STL [R1+0x14], R0 ;  /* 0x0000140001007387 */ /* 0x0003e20000100800 */
[----:B------:R-:W-:Y:S05]  /*a460*/  @!P2 BRA `(.L_x_6775) ;  /* 0x000000000010a947 */ /* 0x000fea0003800000 */
[----:B------:R-:W2:Y:S04]  /*a470*/  LDG.E R5, desc[UR50][R2.64] ;  /* 0x0000003202057981 */ /* 0x000ea8000c1e1900 */
[----:B-1----:R-:W2:Y:S02]  /*a480*/  LDG.E R0, desc[UR50][R2.64+0x4] ;  /* 0x0000043202007981 */ /* 0x002ea4000c1e1900 */
[----:B--2---:R-:W-:-:S05]  /*a490*/  IMAD.IADD R0, R0, 0x1, -R5 ;  /* 0x0000000100007824 */ /* 0x004fca00078e0a05 */
[----:B------:R2:W-:Y:S02]  /*a4a0*/  STL [R1+0x14], R0 ;  /* 0x0000140001007387 */ /* 0x0005e40000100800 */
.L_x_6775:
        /* <DEDUP_REMOVED lines=9> */
.L_x_6776:
[----:B------:R-:W-:Y:S02]  /*a540*/  ULDC.64 UR4, c[0x0][0xa08] ;  /* 0x0002820000047ab9 */ /* 0x000fe40000000a00 */
[----:B------:R-:W-:-:S04]  /*a550*/  ISETP.NE.U32.AND P0, PT, RZ, UR4, PT ;  /* 0x00000004ff007c0c */ /* 0x000fc8000bf05070 */
[----:B------:R-:W-:-:S13]  /*a560*/  ISETP.NE.AND.EX P0, PT, RZ, UR5, PT, P0 ;  /* 0x00000005ff007c0c */ /* 0x000fda000bf05300 */
[----:B------:R-:W-:Y:S05]  /*a570*/  @!P0 BRA `(.L_x_6777) ;  /* 0x0000000000148947 */ /* 0x000fea0003800000 */
[----:B------:R-:W3:Y:S02]  /*a580*/  LDC.64 R2, c[0x0][0xa08] ;  /* 0x00028200ff027b82 */ /* 0x000ee40000000a00 */
[----:B---3--:R-:W-:-:S05]  /*a590*/  IMAD.WIDE R2, R33, 0x4, R2 ;  /* 0x0000000421027825 */ /* 0x008fca00078e0202 */
[----:B------:R-:W3:Y:S04]  /*a5a0*/  LDG.E R35, desc[UR50][R2.64] ;  /* 0x0000003202237981 */ /* 0x000ee8000c1e1900 */
[----:B012---:R-:W3:Y:S02]  /*a5b0*/  LDG.E R0, desc[UR50][R2.64+0x4] ;  /* 0x0000043202007981 */ /* 0x007ee4000c1e1900 */
[----:B---3--:R-:W-:-:S07]  /*a5c0*/  IADD3 R35, -R35, R0, RZ ;  /* 0x0000000023237210 */ /* 0x008fce0007ffe1ff */
.L_x_6777:
[----:B-----5:R-:W-:Y:S01]  /*a5d0*/  IMAD.IADD R35, R35, 0x1, -R36 ;  /* 0x0000000123237824 */ /* 0x020fe200078e0a24 */
[----:B------:R-:W-:Y:S03]  /*a5e0*/  BSSY B7, `(.L_x_6778) ;  /* 0x0000377000077945 */ /* 0x000fe60003800000 */
[C---:B012---:R-:W-:Y:S01]  /*a5f0*/  VIADD R0, R35.reuse, 0x7f ;  /* 0x0000007f23007836 */ /* 0x047fe20000000000 */
[----:B------:R-:W-:-:S04]  /*a600*/  ISETP.GT.AND P0, PT, R35, RZ, PT ;  /* 0x000000ff2300720c */ /* 0x000fc80003f04270 */
[----:B---3--:R-:W-:-:S04]  /*a610*/  SHF.R.S32.HI R3, RZ, 0x1f, R0 ;  /* 0x0000001fff037819 */ /* 0x008fc80000011400 */
[----:B------:R-:W-:-:S05]  /*a620*/  LEA.HI R32, R3, R0, RZ, 0x7 ;  /* 0x0000000003207211 */ /* 0x000fca00078f38ff */
[----:B------:R0:W-:Y:S01]  /*a630*/  STL [R1+0x18], R32 ;  /* 0x0000182001007387 */ /* 0x0001e20000100800 */
[----:B------:R-:W-:Y:S05]  /*a640*/  @P0 BRA `(.L_x_6779) ;  /* 0x0000000000440947 */ /* 0x000fea0003800000 */
[----:B------:R-:W1:Y:S02]  /*a650*/  S2R R2, SR_TID.X ;  /* 0x0000000000027919 */ /* 0x000e640000002100 */
        /* <DEDUP_REMOVED lines=10> */
[----:B------:R-:W1:Y:S02]  /*a700*/  S2R R4, SR_LTMASK ;  /* 0x0000000000047919 */ /* 0x000e640000003900 */
[----:B-1----:R-:W-:-:S04]  /*a710*/  LOP3.LUT R4, R4, UR4, RZ, 0xc0, !PT ;  /* 0x0000000404047c12 */ /* 0x002fc8000f8ec0ff */
[----:B------:R-:W1:Y:S01]  /*a720*/  POPC R7, R4 ;  /* 0x0000000400077309 */ /* 0x000e620000000000 */
[----:B--2---:R-:W1:Y:S02]  /*a730*/  SHFL.IDX PT, R0, R3, R0, 0x1f ;  /* 0x00001f0003007589 */ /* 0x004e6400000e0000 */
[----:B-1----:R-:W-:Y:S01]  /*a740*/  IADD3 R16, R0, UR38, R7 ;  /* 0x0000002600107c10 */ /* 0x002fe2000fffe007 */
[----:B------:R-:W-:Y:S06]  /*a750*/  BRA `(.L_x_6780) ;  /* 0x00000034007c7947 */ /* 0x000fec0003800000 */
.L_x_6779:
        /* <DEDUP_REMOVED lines=19> */
[----:B01----:R-:W-:Y:S05]  /*a890*/  CALL.ABS.NOINC R2 ;  /* 0x0000000002007343 */ /* 0x003fea0003c00000 */
.L_x_6782:
[----:B------:R-:W-:Y:S05]  /*a8a0*/  BSYNC B6 ;  /* 0x0000000000067941 */ /* 0x000fea0003800000 */
.L_x_6781:
        /* <DEDUP_REMOVED lines=19> */
[----:B0-2---:R-:W-:Y:S05]  /*a9e0*/  CALL.ABS.NOINC R2 ;  /* 0x0000000002007343 */ /* 0x005fea0003c00000 */
.L_x_6785:
        /* <DEDUP_REMOVED lines=15> */
.L_x_6784:
[----:B------:R-:W-:Y:S05]  /*aae0*/  BSYNC B6 ;  /* 0x0000000000067941 */ /* 0x000fea0003800000 */
.L_x_6783:
[----:B------:R-:W-:Y:S01]  /*aaf0*/  ULDC.64 UR4, c[0x0][0x9f8] ;  /* 0x00027e0000047ab9 */ /* 0x000fe20000000a00 */
[----:B------:R-:W1:Y:S01]  /*ab00*/  S2R R20, SR_TID.X ;  /* 0x0000000000147919 */ /* 0x000e620000002100 */
[----:B------:R-:W-:Y:S01]  /*ab10*/  ISETP.NE.U32.AND P0, PT, RZ, UR4, PT ;  /* 0x00000004ff007c0c */ /* 0x000fe2000bf05070 */
[----:B------:R-:W2:Y:S03]  /*ab20*/  LDC R6, c[0x0][0x430] ;  /* 0x00010c00ff067b82 */ /* 0x000ea60000000800 */
[----:B------:R-:W-:-:S13]  /*ab30*/  ISETP.NE.AND.EX P0, PT, RZ, UR5, PT, P0 ;  /* 0x00000005ff007c0c */ /* 0x000fda000bf05300 */
[----:B------:R-:W-:Y:S01]  /*ab40*/  @P0 IADD3 R2, P1, R23, UR4, RZ ;  /* 0x0000000417020c10 */ /* 0x000fe2000ff3e0ff */
[----:B------:R-:W3:Y:S01]  /*ab50*/  S2R R21, SR_TID.X ;  /* 0x0000000000157919 */ /* 0x000ee20000002100 */
[----:B------:R-:W-:Y:S01]  /*ab60*/  LEA.HI.SX32 R26, R32, 0xffffffff, 0x19 ;  /* 0xffffffff201a7811 */ /* 0x000fe200078fcaff */
[----:B------:R-:W-:Y:S01]  /*ab70*/  IMAD.U32 R10, RZ, RZ, UR37 ;  /* 0x00000025ff0a7e24 */ /* 0x000fe2000f8e00ff */
[----:B------:R-:W-:Y:S01]  /*ab80*/  @P0 IADD3.X R3, R24, UR5, RZ, P1, !PT ;  /* 0x0000000518030c10 */ /* 0x000fe20008ffe4ff */
[----:B------:R-:W-:-:S04]  /*ab90*/  ULDC UR4, c[0x0][0x2f4] ;  /* 0x0000bd0000047ab9 */ /* 0x000fc80000000800 */
[----:B------:R4:W4:Y:S01]  /*aba0*/  @P0 LDG.E R33, desc[UR50][R2.64] ;  /* 0x0000003202210981 */ /* 0x000922000c1e1900 */
[----:B--2---:R-:W-:Y:S01]  /*abb0*/  ISETP.NE.AND P2, PT, R6, 0x1, PT ;  /* 0x000000010600780c */ /* 0x004fe20003f45270 */
[----:B------:R-:W-:Y:S01]  /*abc0*/  IMAD.SHL.U32 R8, R26, 0x80, RZ ;  /* 0x000000801a087824 */ /* 0x000fe200078e00ff */
[----:B------:R-:W-:Y:S02]  /*abd0*/  LOP3.LUT R27, R27, 0xfffffff7, RZ, 0xc0, !PT ;  /* 0xfffffff71b1b7812 */ /* 0x000fe400078ec0ff */
[----:B-1----:R-:W-:-:S04]  /*abe0*/  LOP3.LUT R20, R20, 0x7f, RZ, 0xc0, !PT ;  /* 0x0000007f14147812 */ /* 0x002fc800078ec0ff */
[----:B------:R-:W-:-:S05]  /*abf0*/  SHF.R.U32.HI R20, RZ, 0x3, R20 ;  /* 0x00000003ff147819 */ /* 0x000fca0000011614 */
[----:B------:R-:W1:Y:S01]  /*ac00*/  @P2 LDC R0, c[0x0][0x434] ;  /* 0x00010d00ff002b82 */ /* 0x000e620000000800 */
[----:B------:R-:W-:-:S07]  /*ac10*/  @P2 LOP3.LUT R27, R27, 0x8, RZ, 0xfc, !PT ;  /* 0x000000081b1b2812 */ /* 0x000fce00078efcff */
[----:B------:R-:W2:Y:S01]  /*ac20*/  @P2 LDC R7, c[0x0][0x438] ;  /* 0x00010e00ff072b82 */ /* 0x000ea20000000800 */
[----:B---3--:R-:W-:-:S05]  /*ac30*/  IMAD.SHL.U32 R21, R21, 0x10, RZ ;  /* 0x0000001015157824 */ /* 0x008fca00078e00ff */
[----:B------:R-:W-:-:S04]  /*ac40*/  LOP3.LUT R21, R21, 0x70, RZ, 0xc0, !PT ;  /* 0x0000007015157812 */ /* 0x000fc800078ec0ff */
[----:B------:R-:W-:-:S04]  /*ac50*/  LOP3.LUT R4, R8, R20, R21, 0xfe, !PT ;  /* 0x0000001408047212 */ /* 0x000fc800078efe15 */
[C---:B------:R-:W-:Y:S01]  /*ac60*/  ISETP.GE.AND P0, PT, R4.reuse, R35, PT ;  /* 0x000000230400720c */ /* 0x040fe20003f06270 */
[----:B------:R-:W-:-:S04]  /*ac70*/  IMAD.IADD R9, R4, 0x1, R36 ;  /* 0x0000000104097824 */ /* 0x000fc800078e0224 */
[----:B-1----:R-:W-:Y:S01]  /*ac80*/  @P2 IMAD.HI.U32 R0, R9, R0, RZ ;  /* 0x0000000009002227 */ /* 0x002fe200078e00ff */
[----:B----4-:R-:W-:-:S04]  /*ac90*/  MOV R2, R9 ;  /* 0x0000000900027202 */ /* 0x010fc80000000f00 */
[----:B--2---:R-:W-:-:S03]  /*aca0*/  @P2 SHF.R.U32.HI R2, RZ, R7, R0 ;  /* 0x00000007ff022219 */ /* 0x004fc60000011600 */
[----:B------:R-:W1:Y:S01]  /*acb0*/  @!P0 LDC.64 R4, c[0x0][0x428] ;  /* 0x00010a00ff048b82 */ /* 0x000e620000000a00 */
[--C-:B------:R-:W-:Y:S01]  /*acc0*/  @!P0 SHF.R.S32.HI R3, RZ, 0x1f, R2.reuse ;  /* 0x0000001fff038819 */ /* 0x100fe20000011402 */
[----:B------:R-:W-:-:S04]  /*acd0*/  IMAD.MOV R0, RZ, RZ, -R2 ;  /* 0x000000ffff007224 */ /* 0x000fc800078e0a02 */
[----:B------:R-:W-:Y:S01]  /*ace0*/  IMAD R0, R6, R0, R9 ;  /* 0x0000000006007224 */ /* 0x000fe200078e0209 */
[----:B------:R-:W-:Y:S02]  /*acf0*/  ISETP.NE.AND P2, PT, R10, 0x3, PT ;  /* 0x000000030a00780c */ /* 0x000fe40003f45270 */
[----:B------:R-:W-:-:S11]  /*ad00*/  LOP3.LUT R27, R27, 0xfffffffb, RZ, 0xc0, !PT ;  /* 0xfffffffb1b1b7812 */ /* 0x000fd600078ec0ff */
[----:B------:R-:W-:-:S04]  /*ad10*/  @P2 LOP3.LUT R27, R27, 0x4, RZ, 0xfc, !PT ;  /* 0x000000041b1b2812 */ /* 0x000fc800078efcff */
[----:B------:R-:W-:Y:S01]  /*ad20*/  LOP3.LUT R27, R27, 0xfffffffd, RZ, 0xc0, !PT ;  /* 0xfffffffd1b1b7812 */ /* 0x000fe200078ec0ff */
[----:B------:R-:W-:Y:S01]  /*ad30*/  UMOV UR5, 0xffffffff ;  /* 0xffffffff00057882 */ /* 0x000fe20000000000 */
[-C--:B-1----:R-:W-:Y:S01]  /*ad40*/  @!P0 IMAD.WIDE.U32 R6, R33, R4.reuse, R2 ;  /* 0x0000000421068225 */ /* 0x082fe200078e0002 */
[----:B------:R-:W-:Y:S01]  /*ad50*/  SHF.R.S32.HI R37, RZ, 0x1f, R33 ;  /* 0x0000001fff257819 */ /* 0x000fe20000011421 */
[----:B------:R-:W1:Y:S04]  /*ad60*/  @!P0 LDC.64 R2, c[0x0][0x418] ;  /* 0x00010600ff028b82 */ /* 0x000e680000000a00 */
[----:B------:R-:W-:Y:S02]  /*ad70*/  @!P0 IMAD R9, R37, R4, RZ ;  /* 0x0000000425098224 */ /* 0x000fe400078e02ff */
[----:B------:R-:W-:-:S02]  /*ad80*/  IMAD.MOV.U32 R4, RZ, RZ, RZ ;  /* 0x000000ffff047224 */ /* 0x000fc400078e00ff */
[----:B------:R-:W-:-:S04]  /*ad90*/  @!P0 IMAD R5, R33, R5, R9 ;  /* 0x0000000521058224 */ /* 0x000fc800078e0209 */
[----:B------:R-:W-:Y:S01]  /*ada0*/  @!P0 IMAD.IADD R5, R7, 0x1, R5 ;  /* 0x0000000107058824 */ /* 0x000fe200078e0205 */
[----:B-1----:R-:W-:-:S04]  /*adb0*/  @!P0 LEA R2, P1, R6, R2, 0x2 ;  /* 0x0000000206028211 */ /* 0x002fc800078210ff */
[----:B------:R-:W-:-:S05]  /*adc0*/  @!P0 LEA.HI.X R3, R6, R3, R5, 0x2, P1 ;  /* 0x0000000306038211 */ /* 0x000fca00008f1405 */
[----:B------:R1:W5:Y:S01]  /*add0*/  @!P0 LDG.E R4, desc[UR50][R2.64] ;  /* 0x0000003202048981 */ /* 0x000362000c1e1900 */
[----:B------:R-:W-:-:S13]  /*ade0*/  ISETP.GE.AND P0, PT, R30, UR4, PT ;  /* 0x000000041e007c0c */ /* 0x000fda000bf06270 */
[----:B------:R-:W-:Y:S02]  /*adf0*/  @P0 LOP3.LUT R27, R27, 0x2, RZ, 0xfc, !PT ;  /* 0x000000021b1b0812 */ /* 0x000fe400078efcff */
[----:B------:R-:W-:Y:S02]  /*ae00*/  ISETP.GE.AND P0, PT, R29, UR4, PT ;  /* 0x000000041d007c0c */ /* 0x000fe4000bf06270 */
[----:B------:R-:W-:-:S11]  /*ae10*/  LOP3.LUT R27, R27, 0xfffffffe, RZ, 0xc0, !PT ;  /* 0xfffffffe1b1b7812 */ /* 0x000fd600078ec0ff */
[----:B------:R-:W-:Y:S01]  /*ae20*/  @P0 LOP3.LUT R27, R27, 0x1, RZ, 0xfc, !PT ;  /* 0x000000011b1b0812 */ /* 0x000fe200078efcff */
[----:B-1----:R-:W-:Y:S06]  /*ae30*/  BRA.DIV UR5, `(.L_x_6786) ;  /* 0x0000003e05a07947 */ /* 0x002fec000b800000 */
.L_x_6854:
[----:B0-----:R-:W-:Y:S01]  /*ae40*/  SHF.R.S32.HI R32, RZ, 0x1f, R18 ;  /* 0x0000001fff207819 */ /* 0x001fe20000011412 */
[----:B------:R-:W-:Y:S06]  /*ae50*/  @!P2 BRA `(.L_x_6787) ;  /* 0x000000000004a947 */ /* 0x000fec0003800000 */
[----:B------:R-:W-:Y:S01]  /*ae60*/  BPT.TRAP 0x1 ;  /* 0x000000040000795c */ /* 0x000fe20000300000 */
.L_x_6787:
[----:B------:R-:W-:Y:S01]  /*ae70*/  SHF.R.S32.HI R6, RZ, 0x1f, R0 ;  /* 0x0000001fff067819 */ /* 0x000fe20000011400 */
[----:B------:R-:W-:Y:S01]  /*ae80*/  ULDC.64 UR4, c[0x0][0x328] ;  /* 0x0000ca0000047ab9 */ /* 0x000fe20000000a00 */
[----:B------:R-:W-:Y:S01]  /*ae90*/  BSSY B0, `(.L_x_6788) ;  /* 0x0000017000007945 */ /* 0x000fe20003800000 */
[----:B------:R-:W-:-:S04]  /*aea0*/  IMAD.WIDE.U32 R2, R0, UR4, RZ ;  /* 0x0000000400027c25 */ /* 0x000fc8000f8e00ff */
[----:B------:R-:W-:-:S04]  /*aeb0*/  IMAD R5, R6, UR4, RZ ;  /* 0x0000000406057c24 */ /* 0x000fc8000f8e02ff */
[----:B------:R-:W-:Y:S01]  /*aec0*/  IMAD R5, R0, UR5, R5 ;  /* 0x0000000500057c24 */ /* 0x000fe2000f8e0205 */
        /* <DEDUP_REMOVED lines=19> */
.L_x_6855:
[----:B------:R-:W-:Y:S05]  /*b000*/  BSYNC B0 ;  /* 0x0000000000007941 */ /* 0x000fea0003800000 */
.L_x_6788:
[----:B------:R-:W1:Y:S01]  /*b010*/  S2R R9, SR_TID.X ;  /* 0x0000000000097919 */ /* 0x000e620000002100 */
        /* <DEDUP_REMOVED lines=17> */
[----:B------:R-:W-:Y:S01]  /*b130*/  ULDC.64 UR4, c[0x0][0x2e8] ;  /* 0x0000ba0000047ab9 */ /* 0x000fe20000000a00 */
[----:B-1----:R-:W-:Y:S02]  /*b140*/  LOP3.LUT R9, R9, 0x7f, RZ, 0xc0, !PT ;  /* 0x0000007f09097812 */ /* 0x002fe400078ec0ff */
[----:B------:R-:W-:Y:S01]  /*b150*/  IMAD.IADD R0, R3, 0x1, R0 ;  /* 0x0000000103007824 */ /* 0x000fe200078e0200 */
[----:B------:R-:W-:Y:S01]  /*b160*/  LEA R4, P0, R2, UR4, 0x1 ;  /* 0x0000000402047c11 */ /* 0x000fe2000f8008ff */
[----:B------:R-:W-:Y:S01]  /*b170*/  UMOV UR4, 0xffffffff ;  /* 0xffffffff00047882 */ /* 0x000fe20000000000 */
[----:B------:R-:W-:-:S02]  /*b180*/  SHF.R.U32.HI R9, RZ, 0x3, R9 ;  /* 0x00000003ff097819 */ /* 0x000fc40000011609 */
[----:B------:R-:W-:Y:S02]  /*b190*/  LEA.HI.X R0, R2, UR5, R0, 0x1, P0 ;  /* 0x0000000502007c11 */ /* 0x000fe400080f0c00 */
[----:B------:R-:W-:-:S04]  /*b1a0*/  IADD3 R6, -R9, R35, -R8 ;  /* 0x0000002309067210 */ /* 0x000fc80007ffe908 */
        /* <DEDUP_REMOVED lines=79> */
[----:B------:R0:W-:Y:S04]  /*b6a0*/  @P1 LDGSTS.E.BYPASS.LTC128B.128 [R8+0x1f400], desc[UR50][R2.64+0x80], !P2 ;  /* 0x1f40008002081fae */ /* 0x0001e8000d101d72 */
[----:B0-2---:R0:W1:Y:S02]  /*b6b0*/  SHFL.IDX PT, R2, R4, 0x7, 0x181f ;  /* 0x00f81f0004027f89 */ /* 0x00506400000e0000 */
.L_x_6873:
        /* <DEDUP_REMOVED lines=8> */
[----:B------:R1:W-:Y:S01]  /*b740*/  @P0 LDGSTS.E.BYPASS.LTC128B.128 [R5+0x1fc00], desc[UR50][R2.64+0x80], !P2 ;  /* 0x1fc0008002050fae */ /* 0x0003e2000d101d72 */
[----:B------:R-:W-:Y:S01]  /*b750*/  PLOP3.LUT P0, PT, PT, PT, PT, 0x80, 0x0 ;  /* 0x000000000000781c */ /* 0x000fe20003f0f070 */
[----:B------:R-:W-:-:S12]  /*b760*/  NOP ;  /* 0x0000000000007918 */ /* 0x000fd80000000000 */
.L_x_6791:
        /* <DEDUP_REMOVED lines=11> */
.L_x_6792:
[----:B-1----:R1:W5:Y:S01]  /*b820*/  LDL.LU R3, [R1+0x4] ;  /* 0x0000040001037983 */ /* 0x0023620000300800 */
[----:B------:R1:W-:Y:S03]  /*b830*/  SYNCS.ARRIVE.TRANS64.A1T0 RZ, [R7+URZ+0x28830], RZ ;  /* 0x028830ff07ff79a7 */ /* 0x0003e6000810003f */
[----:B0-----:R1:W5:Y:S02]  /*b840*/  LDL.LU R4, [R1+0x10] ;  /* 0x0000100001047983 */ /* 0x0013640000300800 */
[----:B------:R-:W-:Y:S05]  /*b850*/  WARPSYNC.ALL ;  /* 0x0000000000007948 */ /* 0x000fea0003800000 */
[----:B------:R-:W-:Y:S01]  /*b860*/  ULDC.64 UR4, c[0x0][0x298] ;  /* 0x0000a60000047ab9 */ /* 0x000fe20000000a00 */
[----:B------:R-:W-:Y:S01]  /*b870*/  IADD3 R2, R22, 0x10400, RZ ;  /* 0x0001040016027810 */ /* 0x000fe20007ffe0ff */
[----:B------:R-:W-:Y:S01]  /*b880*/  BSSY B6, `(.L_x_6793) ;  /* 0x000001f000067945 */ /* 0x000fe20003800000 */
[----:B------:R-:W-:Y:S01]  /*b890*/  BAR.SYNC.DEFER_BLOCKING 0x8, 0x180 ;  /* 0x0206000000007b1d */ /* 0x000fe20000010000 */
[----:B------:R-:W-:Y:S02]  /*b8a0*/  LOP3.LUT P1, RZ, R27, 0x10, RZ, 0xc0, !PT ;  /* 0x000000101bff7812 */ /* 0x000fe4000782c0ff */
[----:B------:R-:W-:-:S02]  /*b8b0*/  LOP3.LUT P0, RZ, R2, 0x3ff, RZ, 0xc0, !PT ;  /* 0x000003ff02ff7812 */ /* 0x000fc4000780c0ff */
[----:B------:R-:W-:Y:S02]  /*b8c0*/  SEL R31, R31, RZ, !P1 ;  /* 0x000000ff1f1f7207 */ /* 0x000fe40004800000 */
[----:B-----5:R-:W-:Y:S02]  /*b8d0*/  SHF.R.S32.HI R0, RZ, 0x1f, R3 ;  /* 0x0000001fff007819 */ /* 0x020fe40000011403 */
[----:B------:R-:W-:-:S03]  /*b8e0*/  SEL R4, R4, RZ, !P1 ;  /* 0x000000ff04047207 */ /* 0x000fc60004800000 */
[----:B------:R-:W-:-:S04]  /*b8f0*/  IMAD R0, R0, UR4, RZ ;  /* 0x0000000400007c24 */ /* 0x000fc8000f8e02ff */
[C---:B------:R-:W-:Y:S02]  /*b900*/  IMAD R0, R3.reuse, UR5, R0 ;  /* 0x0000000503007c24 */ /* 0x040fe4000f8e0200 */
[----:B------:R-:W-:-:S04]  /*b910*/  IMAD.WIDE.U32 R2, R3, UR4, RZ ;  /* 0x0000000403027c25 */ /* 0x000fc8000f8e00ff */
[----:B------:R-:W-:Y:S01]  /*b920*/  IMAD.IADD R0, R3, 0x1, R0 ;  /* 0x0000000103007824 */ /* 0x000fe200078e0200 */
[----:B------:R0:W-:Y:S04]  /*b930*/  STL.64 [R1+0x8], R2 ;  /* 0x0000080201007387 */ /* 0x0001e80000100a00 */
[----:B------:R0:W-:Y:S04]  /*b940*/  STL [R1+0x10], R4 ;  /* 0x0000100401007387 */ /* 0x0001e80000100800 */
[----:B------:R0:W-:Y:S01]  /*b950*/  STL [R1+0x4], R0 ;  /* 0x0000040001007387 */ /* 0x0001e20000100800 */
[----:B------:R-:W-:Y:S05]  /*b960*/  @!P0 BRA `(.L_x_6794) ;  /* 0x0000000000408947 */ /* 0x000fea0003800000 */
[----:B0-----:R-:W-:Y:S01]  /*b970*/  MOV R2, 0x0 ;  /* 0x0000000000027802 */ /* 0x001fe20000000f00 */
[----:B------:R-:W-:Y:S01]  /*b980*/  ULDC.64 UR4, c[0x4][0x138] ;  /* 0x01004e0000047ab9 */ /* 0x000fe20000000a00 */
[----:B------:R-:W-:Y:S01]  /*b990*/  ULDC.64 UR6, c[0x4][0x140] ;  /* 0x0100500000067ab9 */ /* 0x000fe20000000a00 */
[----:B------:R-:W-:Y:S01]  /*b9a0*/  ULDC.64 UR8, c[0x4][0x68] ;  /* 0x01001a0000087ab9 */ /* 0x000fe20000000a00 */
[----:B------:R-:W-:Y:S01]  /*b9b0*/  IMAD.U32 R4, RZ, RZ, UR4 ;  /* 0x00000004ff047e24 */ /* 0x000fe2000f8e00ff */
[----:B-1----:R-:W-:Y:S01]  /*b9c0*/  MOV R7, UR7 ;  /* 0x0000000700077c02 */ /* 0x002fe20008000f00 */
        /* <DEDUP_REMOVED lines=10> */
.L_x_6794:
[----:B------:R-:W-:Y:S05]  /*ba70*/  BSYNC B6 ;  /* 0x0000000000067941 */ /* 0x000fea0003800000 */
.L_x_6793:
[----:B------:R-:W2:Y:S01]  /*ba80*/  LDL.LU R21, [R1+0x4] ;  /* 0x0000040001157983 */ /* 0x000ea20000300800 */
[----:B------:R-:W3:Y:S01]  /*ba90*/  LDC R6, c[0x0][0x448] ;  /* 0x00011200ff067b82 */ /* 0x000ee20000000800 */
[----:B------:R-:W-:Y:S02]  /*baa0*/  ULDC.64 UR4, c[0x0][0x2d8] ;  /* 0x0000b60000047ab9 */ /* 0x000fe40000000a00 */
[----:B0-----:R-:W2:Y:S04]  /*bab0*/  LDL.LU.64 R2, [R1+0x8] ;  /* 0x0000080001027983 */ /* 0x001ea80000300a00 */
[----:B------:R-:W4:Y:S01]  /*bac0*/  LDL.LU R20, [R1+0x10] ;  /* 0x0000100001147983 */ /* 0x000f220000300800 */
[----:B------:R-:W-:-:S03]  /*bad0*/  IMAD R0, R32, UR4, RZ ;  /* 0x0000000420007c24 */ /* 0x000fc6000f8e02ff */
[----:B------:R0:W5:Y:S01]  /*bae0*/  LDL R10, [R1] ;  /* 0x00000000010a7983 */ /* 0x0001620000100800 */
[----:B------:R-:W-:Y:S01]  /*baf0*/  IMAD R5, R18, UR5, R0 ;  /* 0x0000000512057c24 */ /* 0x000fe2000f8e0200 */
[----:B------:R-:W0:Y:S01]  /*bb00*/  S2R R4, SR_TID.X ;  /* 0x0000000000047919 */ /* 0x000e220000002100 */
[----:B---3--:R-:W-:-:S13]  /*bb10*/  ISETP.NE.AND P0, PT, R6, 0x1, PT ;  /* 0x000000010600780c */ /* 0x008fda0003f05270 */
[----:B-1----:R-:W1:Y:S01]  /*bb20*/  @P0 LDC R7, c[0x0][0x450] ;  /* 0x00011400ff070b82 */ /* 0x002e620000000800 */
[----:B0-----:R-:W-:Y:S01]  /*bb30*/  IMAD.SHL.U32 R8, R4, 0x10, RZ ;  /* 0x0000001004087824 */ /* 0x001fe200078e00ff */
[----:B------:R-:W-:-:S04]  /*bb40*/  SHF.L.U32 R4, R17, 0x7, RZ ;  /* 0x0000000711047819 */ /* 0x000fc800000006ff */
[----:B------:R-:W-:Y:S01]  /*bb50*/  LOP3.LUT R8, R8, 0x70, RZ, 0xc0, !PT ;  /* 0x0000007008087812 */ /* 0x000fe200078ec0ff */
[----:B--2---:R-:W-:Y:S02]  /*bb60*/  IMAD.MOV.U32 R3, RZ, RZ, R21 ;  /* 0x000000ffff037224 */ /* 0x004fe400078e0015 */
[----:B------:R0:W5:Y:S01]  /*bb70*/  LDL R21, [R1+0x14] ;  /* 0x0000140001157983 */ /* 0x0001620000100800 */
[----:B------:R-:W-:Y:S01]  /*bb80*/  IMAD.WIDE.U32 R2, R18, UR4, R2 ;  /* 0x0000000412027c25 */ /* 0x000fe2000f8e0002 */
[----:B------:R-:W-:-:S03]  /*bb90*/  ULDC.64 UR4, c[0x0][0x2e0] ;  /* 0x0000b80000047ab9 */ /* 0x000fc60000000a00 */
[----:B----4-:R-:W-:Y:S02]  /*bba0*/  IMAD R0, R20, UR4, RZ ;  /* 0x0000000414007c24 */ /* 0x010fe4000f8e02ff */
[----:B------:R-:W2:Y:S01]  /*bbb0*/  S2R R20, SR_TID.X ;  /* 0x0000000000147919 */ /* 0x000ea20000002100 */
[----:B------:R-:W-:Y:S02]  /*bbc0*/  IMAD.IADD R3, R3, 0x1, R5 ;  /* 0x0000000103037824 */ /* 0x000fe400078e0205 */
[----:B------:R-:W3:Y:S01]  /*bbd0*/  @P0 LDC R5, c[0x0][0x44c] ;  /* 0x00011300ff050b82 */ /* 0x000ee20000000800 */
[C---:B------:R-:W-:Y:S02]  /*bbe0*/  IMAD R0, R31.reuse, UR5, R0 ;  /* 0x000000051f007c24 */ /* 0x040fe4000f8e0200 */
[----:B------:R-:W-:Y:S01]  /*bbf0*/  IMAD.WIDE.U32 R2, R31, UR4, R2 ;  /* 0x000000041f027c25 */ /* 0x000fe2000f8e0002 */
[----:B------:R-:W-:-:S03]  /*bc00*/  ULDC.64 UR4, c[0x0][0x2d0] ;  /* 0x0000b40000047ab9 */ /* 0x000fc60000000a00 */
[----:B------:R-:W-:Y:S01]  /*bc10*/  IMAD.IADD R3, R3, 0x1, R0 ;  /* 0x0000000103037824 */ /* 0x000fe200078e0200 */
[----:B--2---:R-:W-:-:S04]  /*bc20*/  LOP3.LUT R20, R20, 0x7f, RZ, 0xc0, !PT ;  /* 0x0000007f14147812 */ /* 0x004fc800078ec0ff */
[----:B------:R-:W-:-:S04]  /*bc30*/  SHF.R.U32.HI R20, RZ, 0x3, R20 ;  /* 0x00000003ff147819 */ /* 0x000fc80000011614 */
[----:B------:R-:W-:-:S05]  /*bc40*/  LOP3.LUT R0, R4, R20, R8, 0xfe, !PT ;  /* 0x0000001404007212 */ /* 0x000fca00078efe08 */
[----:B---3--:R-:W-:-:S04]  /*bc50*/  @P0 IMAD.HI.U32 R8, R0, R5, RZ ;  /* 0x0000000500080227 */ /* 0x008fc800078e00ff */
[----:B------:R-:W-:Y:S01]  /*bc60*/  IMAD.MOV.U32 R9, RZ, RZ, R0 ;  /* 0x000000ffff097224 */ /* 0x000fe200078e0000 */
[----:B-1----:R-:W-:-:S04]  /*bc70*/  @P0 SHF.R.U32.HI R9, RZ, R7, R8 ;  /* 0x00000007ff090219 */ /* 0x002fc80000011608 */
[--C-:B------:R-:W-:Y:S01]  /*bc80*/  SHF.R.S32.HI R8, RZ, 0x1f, R9.reuse ;  /* 0x0000001fff087819 */ /* 0x100fe20000011409 */
[----:B------:R-:W-:-:S04]  /*bc90*/  IMAD.MOV R5, RZ, RZ, -R9 ;  /* 0x000000ffff057224 */ /* 0x000fc800078e0a09 */
[----:B------:R-:W-:Y:S02]  /*bca0*/  IMAD R0, R6, R5, R0 ;  /* 0x0000000506007224 */ /* 0x000fe400078e0200 */
[----:B------:R-:W-:Y:S02]  /*bcb0*/  IMAD R8, R8, UR4, RZ ;  /* 0x0000000408087c24 */ /* 0x000fe4000f8e02ff */
[----:B------:R-:W-:Y:S01]  /*bcc0*/  IMAD.WIDE.U32 R2, R9, UR4, R2 ;  /* 0x0000000409027c25 */ /* 0x000fe2000f8e0002 */
[----:B------:R-:W-:-:S03]  /*bcd0*/  SHF.R.S32.HI R7, RZ, 0x1f, R0 ;  /* 0x0000001fff077819 */ /* 0x000fc60000011400 */
        /* <DEDUP_REMOVED lines=8> */
[C---:B------:R-:W-:Y:S01]  /*bd60*/  LEA R0, P0, R2.reuse, UR4, 0x1 ;  /* 0x0000000402007c11 */ /* 0x040fe2000f8008ff */
[----:B------:R-:W-:Y:S02]  /*bd70*/  ULDC UR4, c[0x0][0x2b8] ;  /* 0x0000ae0000047ab9 */ /* 0x000fe40000000800 */
[----:B------:R-:W-:Y:S02]  /*bd80*/  ISETP.GE.AND P1, PT, R29, UR4, PT ;  /* 0x000000041d007c0c */ /* 0x000fe4000bf26270 */
[----:B------:R-:W-:Y:S02]  /*bd90*/  LEA.HI.X R5, R2, UR5, R5, 0x1, P0 ;  /* 0x0000000502057c11 */ /* 0x000fe400080f0c05 */
[----:B------:R-:W-:Y:S01]  /*bda0*/  ISETP.GE.AND P0, PT, R30, UR4, PT ;  /* 0x000000041e007c0c */ /* 0x000fe2000bf06270 */
[----:B------:R-:W-:-:S03]  /*bdb0*/  UMOV UR4, 0xffffffff ;  /* 0xffffffff00047882 */ /* 0x000fc60000000000 */
[----:B0-----:R-:W-:Y:S09]  /*bdc0*/  BRA.DIV UR4, `(.L_x_6795) ;  /* 0x0000003a04dc7947 */ /* 0x001ff2000b800000 */
[----:B------:R-:W0:Y:S01]  /*bdd0*/  SHFL.IDX PT, R14, R0, RZ, 0x181f ;  /* 0x00181fff000e7589 */ /* 0x000e2200000e0000 */
[----:B-----5:R-:W-:Y:S01]  /*bde0*/  IMAD R6, R21, R6, RZ ;  /* 0x0000000615067224 */ /* 0x020fe200078e02ff */
[----:B------:R-:W-:Y:S02]  /*bdf0*/  IADD3 R4, R20, R4, RZ ;  /* 0x0000000414047210 */ /* 0x000fe40007ffe0ff */
[----:B------:R-:W1:Y:S02]  /*be00*/  SHFL.IDX PT, R2, R5, RZ, 0x181f ;  /* 0x00181fff05027589 */ /* 0x000e6400000e0000 */
[C---:B------:R-:W-:Y:S01]  /*be10*/  ISETP.GE.AND P2, PT, R4.reuse, R6, PT ;  /* 0x000000060400720c */ /* 0x040fe20003f46270 */
[----:B------:R-:W-:-:S12]  /*be20*/  VIADD R7, R4, 0x10 ;  /* 0x0000001004077836 */ /* 0x000fd80000000000 */
[----:B0-----:R-:W-:-:S05]  /*be30*/  @!P2 LEA R14, P3, R30, R14, 0x1 ;  /* 0x0000000e1e0ea211 */ /* 0x001fca00078608ff */
[----:B-1----:R-:W-:Y:S02]  /*be40*/  @!P2 IMAD.X R3, RZ, RZ, R2, P3 ;  /* 0x000000ffff03a224 */ /* 0x002fe400018e0602 */
[----:B------:R-:W-:Y:S02]  /*be50*/  @!P2 IMAD.MOV.U32 R2, RZ, RZ, R14 ;  /* 0x000000ffff02a224 */ /* 0x000fe400078e000e */
[----:B------:R-:W0:Y:S04]  /*be60*/  SHFL.IDX PT, R14, R0, 0x1, 0x181f ;  /* 0x00381f00000e7f89 */ /* 0x000e2800000e0000 */
        /* <DEDUP_REMOVED lines=51> */
[----:B------:R1:W-:Y:S01]  /*c1a0*/  @!P2 LDGSTS.E.BYPASS.LTC128B.128 [R10+0x16c00], desc[UR50][R2.64+0x80], !P1 ;  /* 0x16c00080020aafae */ /* 0x0003e2000c901d72 */
[----:B------:R-:W-:-:S03]  /*c1b0*/  ISETP.GE.AND P2, PT, R7, R6, PT ;  /* 0x000000060700720c */ /* 0x000fc60003f46270 */
[----:B-1----:R-:W1:Y:S10]  /*c1c0*/  SHFL.IDX PT, R2, R5, 0x6, 0x181f ;  /* 0x00d81f0005027f89 */ /* 0x002e7400000e0000 */
[----:B0-----:R-:W-:Y:S01]  /*c1d0*/  @!P2 LEA R14, P3, R30, R14, 0x1 ;  /* 0x0000000e1e0ea211 */ /* 0x001fe200078608ff */
[----:B------:R-:W0:Y:S04]  /*c1e0*/  SHFL.IDX PT, R5, R5, 0x7, 0x181f ;  /* 0x00f81f0005057f89 */ /* 0x000e2800000e0000 */
[----:B-1----:R-:W-:Y:S01]  /*c1f0*/  @!P2 IMAD.X R7, RZ, RZ, R2, P3 ;  /* 0x000000ffff07a224 */ /* 0x002fe200018e0602 */
[----:B------:R-:W-:-:S02]  /*c200*/  @!P2 MOV R2, R14 ;  /* 0x0000000e0002a202 */ /* 0x000fc40000000f00 */
[----:B------:R1:W2:Y:S01]  /*c210*/  SHFL.IDX PT, R14, R0, 0x7, 0x181f ;  /* 0x00f81f00000e7f89 */ /* 0x0002a200000e0000 */
[----:B------:R-:W-:-:S05]  /*c220*/  @!P2 IMAD.MOV.U32 R3, RZ, RZ, R7 ;  /* 0x000000ffff03a224 */ /* 0x000fca00078e0007 */
[----:B------:R1:W-:Y:S04]  /*c230*/  @!P2 LDGSTS.E.BYPASS.LTC128B.128 [R10+0x13400], desc[UR50][R2.64], !P0 ;  /* 0x13400000020aafae */ /* 0x0003e8000c101d72 */
[----:B0-----:R1:W-:Y:S02]  /*c240*/  @!P2 LDGSTS.E.BYPASS.LTC128B.128 [R10+0x17400], desc[UR50][R2.64+0x80], !P1 ;  /* 0x17400080020aafae */ /* 0x0013e4000c901d72 */
.L_x_6890:
        /* <DEDUP_REMOVED lines=10> */
[----:B------:R0:W-:Y:S02]  /*c2f0*/  LDGSTS.E.BYPASS.LTC128B.128 [R10+0x17c00], desc[UR50][R2.64+0x80], !P1 ;  /* 0x17c00080020a7fae */ /* 0x0001e4000c901d72 */
.L_x_6797:
[----:B------:R-:W-:Y:S05]  /*c300*/  BSYNC B0 ;  /* 0x0000000000007941 */ /* 0x000fea0003800000 */
.L_x_6796:
[----:B------:R-:W-:Y:S01]  /*c310*/  NOP ;  /* 0x0000000000007918 */ /* 0x000fe20000000000 */
[----:B------:R-:W-:-:S13]  /*c320*/  PLOP3.LUT P0, PT, PT, PT, PT, 0x80, 0x0 ;  /* 0x000000000000781c */ /* 0x000fda0003f0f070 */
.L_x_6798:
        /* <DEDUP_REMOVED lines=10> */
[----:B------:R-:W-:-:S04]  /*c3d0*/  LOP3.LUT R0, R0, 0xfffffffe, RZ, 0xc0, !PT ;  /* 0xfffffffe00007812 */ /* 0x000fc800078ec0ff */
[----:B------:R-:W-:-:S04]  /*c3e0*/  IADD3 R0, R2, -R0, RZ ;  /* 0x8000000002007210 */ /* 0x000fc80007ffe0ff */
[----:B------:R-:W-:Y:S01]  /*c3f0*/  SHF.L.U32 R3, R0, 0x1f, RZ ;  /* 0x0000001f00037819 */ /* 0x000fe200000006ff */
[----:B------:R-:W-:Y:S01]  /*c400*/  NOP ;  /* 0x0000000000007918 */ /* 0x000fe20000000000 */
[----:B------:R0:W-:Y:S01]  /*c410*/  SYNCS.ARRIVE.TRANS64.A1T0 RZ, [R22+URZ+0x28800], RZ ;  /* 0x028800ff16ff79a7 */ /* 0x0001e2000810003f */
[----:B------:R-:W-:Y:S01]  /*c420*/  BSSY B0, `(.L_x_6799) ;  /* 0x0000004000007945 */ /* 0x000fe20003800000 */
[----:B------:R-:W-:Y:S01]  /*c430*/  ISETP.GE.AND P0, PT, R35, 0x81, PT ;  /* 0x000000812300780c */ /* 0x000fe20003f06270 */
[----:B------:R-:W1:Y:S02]  /*c440*/  SYNCS.PHASECHK.TRANS64.TRYWAIT P1, [R22+URZ+0x28820], R3 ;  /* 0x02882003160075a7 */ /* 0x000e64000802017f */
[----:B01----:R-:W-:Y:S10]  /*c450*/  @!P1 BRA `(.L_x_6800) ;  /* 0x0000003c00b89947 */ /* 0x003ff40003800000 */
.L_x_6891:
[----:B------:R-:W-:Y:S05]  /*c460*/  BSYNC B0 ;  /* 0x0000000000007941 */ /* 0x000fea0003800000 */
.L_x_6799:
[----:B------:R-:W-:Y:S04]  /*c470*/  BSSY B0, `(.L_x_6801) ;  /* 0x000010e000007945 */ /* 0x000fe80003800000 */
        /* <DEDUP_REMOVED lines=8> */
[----:B---3--:R-:W-:-:S11]  /*c500*/  LEA.HI.SX32 R6, R0, 0xfffffffe, 0x19 ;  /* 0xfffffffe00067811 */ /* 0x008fd600078fcaff */
.L_x_6815:
[----:B0-----:R-:W0:Y:S01]  /*c510*/  S2R R3, SR_TID.X ;  /* 0x0000000000037919 */ /* 0x001e220000002100 */
[----:B------:R-:W1:Y:S01]  /*c520*/  LDC R4, c[0x0][0x430] ;  /* 0x00010c00ff047b82 */ /* 0x000e620000000800 */
[----:B------:R-:W-:Y:S05]  /*c530*/  YIELD ;  /* 0x0000000000007946 */ /* 0x000fea0003800000 */
[----:B------:R-:W-:Y:S01]  /*c540*/  ULDC.64 UR4, c[0x0][0x428] ;  /* 0x00010a0000047ab9 */ /* 0x000fe20000000a00 */
[----:B------:R-:W-:Y:S01]  /*c550*/  VIADD R25, R10, 0x1 ;  /* 0x000000010a197836 */ /* 0x000fe20000000000 */
[----:B-1----:R-:W-:Y:S02]  /*c560*/  ISETP.NE.AND P0, PT, R4, 0x1, PT ;  /* 0x000000010400780c */ /* 0x002fe40003f05270 */
[C---:B0-----:R-:W-:Y:S01]  /*c570*/  LOP3.LUT R0, R3.reuse, 0x7f, RZ, 0xc0, !PT ;  /* 0x0000007f03007812 */ /* 0x041fe200078ec0ff */
[----:B------:R-:W-:-:S03]  /*c580*/  IMAD.SHL.U32 R4, R3, 0x10, RZ ;  /* 0x0000001003047824 */ /* 0x000fc600078e00ff */
[----:B------:R-:W-:-:S07]  /*c590*/  SHF.R.U32.HI R5, RZ, 0x3, R0 ;  /* 0x00000003ff057819 */ /* 0x000fce0000011600 */
[----:B------:R-:W0:Y:S01]  /*c5a0*/  @P0 LDC R0, c[0x0][0x434] ;  /* 0x00010d00ff000b82 */ /* 0x000e220000000800 */
[----:B------:R-:W-:Y:S02]  /*c5b0*/  LOP3.LUT R4, R4, 0x70, RZ, 0xc0, !PT ;  /* 0x0000007004047812 */ /* 0x000fe400078ec0ff */
[----:B------:R-:W-:-:S04]  /*c5c0*/  LEA R7, R6, R5, 0x7 ;  /* 0x0000000506077211 */ /* 0x000fc800078e38ff */
[----:B------:R-:W-:Y:S01]  /*c5d0*/  IADD3 R7, R4, R7, R36 ;  /* 0x0000000704077210 */ /* 0x000fe20007ffe024 */
[----:B------:R-:W1:Y:S04]  /*c5e0*/  @P0 LDC R3, c[0x0][0x438] ;  /* 0x00010e00ff030b82 */ /* 0x000e680000000800 */
        /* <DEDUP_REMOVED lines=10> */
[----:B------:R-:W-:Y:S01]  /*c690*/  LEA R4, P0, R2, UR4, 0x2 ;  /* 0x0000000402047c11 */ /* 0x000fe2000f8010ff */
[----:B------:R-:W-:-:S03]  /*c6a0*/  ULDC UR4, c[0x0][0x430] ;  /* 0x00010c0000047ab9 */ /* 0x000fc60000000800 */
[----:B------:R-:W-:Y:S02]  /*c6b0*/  LEA.HI.X R5, R2, UR5, R3, 0x2, P0 ;  /* 0x0000000502057c11 */ /* 0x000fe400080f1403 */
[----:B------:R-:W-:Y:S01]  /*c6c0*/  MOV R9, UR37 ;  /* 0x0000002500097c02 */ /* 0x000fe20008000f00 */
[----:B------:R-:W-:Y:S01]  /*c6d0*/  IMAD.MOV R2, RZ, RZ, -R8 ;  /* 0x000000ffff027224 */ /* 0x000fe200078e0a08 */
[----:B------:R-:W-:Y:S01]  /*c6e0*/  ISETP.NE.AND P0, PT, R25, 0x2, PT ;  /* 0x000000021900780c */ /* 0x000fe20003f05270 */
[----:B------:R0:W3:Y:S01]  /*c6f0*/  LDG.E R0, desc[UR50][R4.64] ;  /* 0x0000003204007981 */ /* 0x0000e2000c1e1900 */
[----:B------:R-:W-:Y:S02]  /*c700*/  ISETP.NE.AND P3, PT, R9, 0x3, PT ;  /* 0x000000030900780c */ /* 0x000fe40003f65270 */
[----:B------:R-:W-:Y:S01]  /*c710*/  SEL R28, RZ, 0x1, P0 ;  /* 0x00000001ff1c7807 */ /* 0x000fe20000000000 */
[----:B------:R-:W-:Y:S01]  /*c720*/  IMAD.MOV.U32 R26, RZ, RZ, R6 ;  /* 0x000000ffff1a7224 */ /* 0x000fe200078e0006 */
[----:B------:R-:W-:-:S02]  /*c730*/  SEL R25, R25, RZ, P0 ;  /* 0x000000ff19197207 */ /* 0x000fc40000000000 */
[----:B------:R-:W-:Y:S01]  /*c740*/  LOP3.LUT R28, R17, R28, RZ, 0x3c, !PT ;  /* 0x0000001c111c7212 */ /* 0x000fe200078e3cff */
[----:B0-----:R-:W-:Y:S01]  /*c750*/  IMAD R4, R2, UR4, R7 ;  /* 0x0000000402047c24 */ /* 0x001fe2000f8e0207 */
[----:B---3--:R-:W-:-:S05]  /*c760*/  SHF.R.S32.HI R21, RZ, 0x1f, R0 ;  /* 0x0000001fff157819 */ /* 0x008fca0000011400 */
[----:B------:R-:W-:Y:S05]  /*c770*/  @!P3 BRA `(.L_x_6803) ;  /* 0x000000000004b947 */ /* 0x000fea0003800000 */
[----:B------:R-:W-:Y:S01]  /*c780*/  BPT.TRAP 0x1 ;  /* 0x000000040000795c */ /* 0x000fe20000300000 */
.L_x_6803:
[----:B------:R-:W-:Y:S01]  /*c790*/  IMAD R6, R25, 0x8, R22 ;  /* 0x0000000819067824 */ /* 0x000fe200078e0216 */
[----:B------:R-:W-:Y:S01]  /*c7a0*/  SHF.L.U32 R3, R28, 0x1f, RZ ;  /* 0x0000001f1c037819 */ /* 0x000fe200000006ff */
[----:B------:R-:W-:Y:S03]  /*c7b0*/  BSSY B1, `(.L_x_6804) ;  /* 0x0000003000017945 */ /* 0x000fe60003800000 */
[----:B------:R-:W0:Y:S02]  /*c7c0*/  SYNCS.PHASECHK.TRANS64.TRYWAIT P0, [R6+URZ+0x28840], R3 ;  /* 0x02884003060075a7 */ /* 0x000e24000800017f */
[----:B0-----:R-:W-:Y:S05]  /*c7d0*/  @!P0 BRA `(.L_x_6805) ;  /* 0x0000003800ec8947 */ /* 0x001fea0003800000 */
.L_x_6892:
[----:B------:R-:W-:Y:S05]  /*c7e0*/  BSYNC B1 ;  /* 0x0000000000017941 */ /* 0x000fea0003800000 */
.L_x_6804:
[----:B------:R-:W-:Y:S01]  /*c7f0*/  SHF.R.S32.HI R20, RZ, 0x1f, R4 ;  /* 0x0000001fff147819 */ /* 0x000fe20000011404 */
[----:B------:R-:W-:Y:S01]  /*c800*/  ULDC.64 UR4, c[0x0][0x300] ;  /* 0x0000c00000047ab9 */ /* 0x000fe20000000a00 */
[C---:B------:R-:W-:Y:S01]  /*c810*/  LOP3.LUT P4, RZ, R27.reuse, 0x2, RZ, 0xc0, !PT ;  /* 0x000000021bff7812 */ /* 0x040fe2000788c0ff */
        /* <DEDUP_REMOVED lines=24> */
[----:B------:R-:W1:Y:S02]  /*c9a0*/  SHFL.IDX PT, R3, R9, RZ, 0x181f ;  /* 0x00181fff09037589 */ /* 0x000e6400000e0000 */
[----:B0-----:R-:W-:-:S05]  /*c9b0*/  IADD3 R2, P0, R2, R5, RZ ;  /* 0x0000000502027210 */ /* 0x001fca0007f1e0ff */
[----:B-1----:R-:W-:-:S05]  /*c9c0*/  IMAD.X R3, RZ, RZ, R3, P0 ;  /* 0x000000ffff037224 */ /* 0x002fca00000e0603 */
[----:B------:R-:W-:Y:S01]  /*c9d0*/  @!PT LDS RZ, [RZ] ;  /* 0x00000000fffff984 */ /* 0x000fe20000000800 */
[----:B------:R-:W-:Y:S04]  /*c9e0*/  LDGSTS.E.BYPASS.LTC128B.128 [R8+0x18400], desc[UR50][R2.64], !P4 ;  /* 0x1840000002087fae */ /* 0x000fe8000e101d72 */
[----:B------:R0:W-:Y:S04]  /*c9f0*/  LDGSTS.E.BYPASS.LTC128B.128 [R8+0x1c400], desc[UR50][R2.64+0x80], !P3 ;  /* 0x1c40008002087fae */ /* 0x0001e8000d901d72 */
[----:B0-----:R-:W0:Y:S04]  /*ca00*/  SHFL.IDX PT, R2, R7, 0x1, 0x181f ;  /* 0x00381f0007027f89 */ /* 0x001e2800000e0000 */
[----:B------:R-:W1:Y:S01]  /*ca10*/  SHFL.IDX PT, R3, R9, 0x1, 0x181f ;  /* 0x00381f0009037f89 */ /* 0x000e6200000e0000 */
[----:B0-----:R-:W-:-:S05]  /*ca20*/  IADD3 R2, P0, R2, R5, RZ ;  /* 0x0000000502027210 */ /* 0x001fca0007f1e0ff */
[----:B-1----:R-:W-:-:S05]  /*ca30*/  IMAD.X R3, RZ, RZ, R3, P0 ;  /* 0x000000ffff037224 */ /* 0x002fca00000e0603 */
        /* <DEDUP_REMOVED lines=22> */
[----:B0-----:R-:W-:-:S04]  /*cba0*/  IADD3 R2, P0, R2, R5, RZ ;  /* 0x0000000502027210 */ /* 0x001fc80007f1e0ff */
[----:B-1----:R-:W-:-:S05]  /*cbb0*/  IADD3.X R3, RZ, R3, RZ, P0, !PT ;  /* 0x00000003ff037210 */ /* 0x002fca00007fe4ff */
[----:B------:R-:W-:Y:S04]  /*cbc0*/  LDGSTS.E.BYPASS.LTC128B.128 [R8+0x1ac00], desc[UR50][R2.64], !P4 ;  /* 0x1ac0000002087fae */ /* 0x000fe8000e101d72 */
[----:B------:R0:W-:Y:S04]  /*cbd0*/  LDGSTS.E.BYPASS.LTC128B.128 [R8+0x1ec00], desc[UR50][R2.64+0x80], !P3 ;  /* 0x1ec0008002087fae */ /* 0x0001e8000d901d72 */
[----:B0-----:R-:W0:Y:S04]  /*cbe0*/  SHFL.IDX PT, R2, R7, 0x6, 0x181f ;  /* 0x00d81f0007027f89 */ /* 0x001e2800000e0000 */
[----:B------:R-:W1:Y:S04]  /*cbf0*/  SHFL.IDX PT, R3, R9, 0x6, 0x181f ;  /* 0x00d81f0009037f89 */ /* 0x000e6800000e0000 */
[----:B------:R-:W3:Y:S01]  /*cc00*/  SHFL.IDX PT, R9, R9, 0x7, 0x181f ;  /* 0x00f81f0009097f89 */ /* 0x000ee200000e0000 */
[----:B0-----:R-:W-:-:S05]  /*cc10*/  IADD3 R2, P0, R2, R5, RZ ;  /* 0x0000000502027210 */ /* 0x001fca0007f1e0ff */
[----:B-1----:R-:W-:-:S05]  /*cc20*/  IMAD.X R3, RZ, RZ, R3, P0 ;  /* 0x000000ffff037224 */ /* 0x002fca00000e0603 */
[----:B------:R-:W-:Y:S04]  /*cc30*/  LDGSTS.E.BYPASS.LTC128B.128 [R8+0x1b400], desc[UR50][R2.64], !P4 ;  /* 0x1b40000002087fae */ /* 0x000fe8000e101d72 */
[----:B------:R0:W-:Y:S04]  /*cc40*/  LDGSTS.E.BYPASS.LTC128B.128 [R8+0x1f400], desc[UR50][R2.64+0x80], !P3 ;  /* 0x1f40008002087fae */ /* 0x0001e8000d901d72 */
[----:B0--3--:R0:W1:Y:S02]  /*cc50*/  SHFL.IDX PT, R2, R7, 0x7, 0x181f ;  /* 0x00f81f0007027f89 */ /* 0x00906400000e0000 */
.L_x_6910:
[----:B-1----:R-:W-:-:S05]  /*cc60*/  IADD3 R2, P0, R2, R5, RZ ;  /* 0x0000000502027210 */ /* 0x002fca0007f1e0ff */
[----:B------:R-:W-:Y:S01]  /*cc70*/  IMAD.X R3, RZ, RZ, R9, P0 ;  /* 0x000000ffff037224 */ /* 0x000fe200000e0609 */
[----:B------:R-:W-:-:S04]  /*cc80*/  PLOP3.LUT P0, PT, PT, PT, PT, 0x80, 0x0 ;  /* 0x000000000000781c */ /* 0x000fc80003f0f070 */
[----:B------:R-:W-:Y:S01]  /*cc90*/  @!PT LDS RZ, [RZ] ;  /* 0x00000000fffff984 */ /* 0x000fe20000000800 */
[----:B------:R-:W-:Y:S01]  /*cca0*/  @!PT LDS RZ, [RZ] ;  /* 0x00000000fffff984 */ /* 0x000fe20000000800 */
[----:B------:R-:W-:Y:S01]  /*ccb0*/  @!PT LDS RZ, [RZ] ;  /* 0x00000000fffff984 */ /* 0x000fe20000000800 */
[----:B------:R1:W-:Y:S04]  /*ccc0*/  LDGSTS.E.BYPASS.LTC128B.128 [R8+0x1bc00], desc[UR50][R2.64], !P4 ;  /* 0x1bc0000002087fae */ /* 0x0003e8000e101d72 */
[----:B------:R1:W-:Y:S01]  /*ccd0*/  LDGSTS.E.BYPASS.LTC128B.128 [R8+0x1fc00], desc[UR50][R2.64+0x80], !P3 ;  /* 0x1fc0008002087fae */ /* 0x0003e2000d901d72 */
[----:B------:R-:W-:-:S04]  /*cce0*/  NOP ;  /* 0x0000000000007918 */ /* 0x000fc80000000000 */
.L_x_6807:
        /* <DEDUP_REMOVED lines=11> */
.L_x_6808:
[----:B------:R1:W-:Y:S01]  /*cda0*/  SYNCS.ARRIVE.TRANS64.A1T0 RZ, [R6+URZ+0x28830], RZ ;  /* 0x028830ff06ff79a7 */ /* 0x0003e2000810003f */
[----:B------:R-:W-:Y:S05]  /*cdb0*/  @!P4 BRA `(.L_x_6809) ;  /* 0x000000000004c947 */ /* 0x000fea0003800000 */
[----:B------:R-:W-:Y:S01]  /*cdc0*/  BPT.TRAP 0x1 ;  /* 0x000000040000795c */ /* 0x000fe20000300000 */
.L_x_6809:
[----:B------:R-:W-:Y:S01]  /*cdd0*/  SHF.L.U32 R3, R17, 0x1f, RZ ;  /* 0x0000001f11037819 */ /* 0x000fe200000006ff */
[----:B-1----:R-:W-:Y:S01]  /*cde0*/  IMAD R6, R10, 0x8, R22 ;  /* 0x000000080a067824 */ /* 0x002fe200078e0216 */
[----:B------:R-:W-:Y:S01]  /*cdf0*/  BSSY B1, `(.L_x_6810) ;  /* 0x0000004000017945 */ /* 0x000fe20003800000 */
[----:B------:R-:W-:Y:S02]  /*ce00*/  IMAD R8, R31, -0x80, R35 ;  /* 0xffffff801f087824 */ /* 0x000fe400078e0223 */
[----:B------:R-:W1:Y:S02]  /*ce10*/  SYNCS.PHASECHK.TRANS64.TRYWAIT P0, [R6+URZ+0x28860], R3 ;  /* 0x02886003060075a7 */ /* 0x000e64000800017f */
[----:B-1----:R-:W-:Y:S05]  /*ce20*/  @!P0 BRA `(.L_x_6811) ;  /* 0x0000003c00b88947 */ /* 0x002fea0003800000 */
.L_x_6911:
[----:B------:R-:W-:Y:S05]  /*ce30*/  BSYNC B1 ;  /* 0x0000000000017941 */ /* 0x000fea0003800000 */
.L_x_6810:
[----:B------:R-:W3:Y:S01]  /*ce40*/  S2R R2, SR_TID.X ;  /* 0x0000000000027919 */ /* 0x000ee20000002100 */
[----:B------:R-:W-:Y:S01]  /*ce50*/  UMOV UR4, 0xffffffff ;  /* 0xffffffff00047882 */ /* 0x000fe20000000000 */
[----:B0-----:R-:W-:Y:S02]  /*ce60*/  LEA R7, R10, R34, 0xe ;  /* 0x000000220a077211 */ /* 0x001fe400078e70ff */
[----:B---3--:R-:W-:-:S04]  /*ce70*/  LOP3.LUT R2, R2, 0x7f, RZ, 0xc0, !PT ;  /* 0x0000007f02027812 */ /* 0x008fc800078ec0ff */
[----:B------:R-:W-:-:S05]  /*ce80*/  SHF.R.U32.HI R2, RZ, 0x3, R2 ;  /* 0x00000003ff027819 */ /* 0x000fca0000011602 */
[----:B------:R-:W-:Y:S01]  /*ce90*/  IMAD.IADD R8, R8, 0x1, -R2 ;  /* 0x0000000108087824 */ /* 0x000fe200078e0a02 */
[----:B------:R-:W-:Y:S06]  /*cea0*/  BRA.DIV UR4, `(.L_x_6812) ;  /* 0x0000003e04ac7947 */ /* 0x000fec000b800000 */
[----:B--2---:R-:W0:Y:S01]  /*ceb0*/  SHFL.IDX PT, R14, R23, RZ, 0x181f ;  /* 0x00181fff170e7589 */ /* 0x004e2200000e0000 */
[----:B------:R-:W-:-:S03]  /*cec0*/  IMAD R7, R7, 0x2, R22 ;  /* 0x0000000207077824 */ /* 0x000fc600078e0216 */
[----:B-1----:R-:W1:Y:S01]  /*ced0*/  SHFL.IDX PT, R3, R24, RZ, 0x181f ;  /* 0x00181fff18037589 */ /* 0x002e6200000e0000 */
[----:B0-----:R-:W-:-:S03]  /*cee0*/  IADD3 R2, P0, R14, R5, RZ ;  /* 0x000000050e027210 */ /* 0x001fc60007f1e0ff */
[----:B------:R-:W0:Y:S02]  /*cef0*/  SHFL.IDX PT, R14, R23, 0x1, 0x181f ;  /* 0x00381f00170e7f89 */ /* 0x000e2400000e0000 */
[----:B-1----:R-:W-:Y:S01]  /*cf00*/  IMAD.X R3, RZ, RZ, R3, P0 ;  /* 0x000000ffff037224 */ /* 0x002fe200000e0603 */
        /* <DEDUP_REMOVED lines=52> */
[----:B--2-4-:R3:W-:Y:S02]  /*d250*/  LDGSTS.E.BYPASS.LTC128B.128 [R7+0x7400], desc[UR50][R2.64+0x80], !P0 ;  /* 0x0740008002077fae */ /* 0x0147e4000c101d72 */
.L_x_6929:
[----:B0--3--:R-:W-:Y:S01]  /*d260*/  IADD3 R2, P0, R14, R5, RZ ;  /* 0x000000050e027210 */ /* 0x009fe20007f1e0ff */
        /* <DEDUP_REMOVED lines=28> */
.L_x_6813:
        /* <DEDUP_REMOVED lines=11> */
.L_x_6814:
[C---:B------:R-:W-:Y:S01]  /*d4e0*/  ISETP.GT.AND P0, PT, R26.reuse, RZ, PT ;  /* 0x000000ff1a00720c */ /* 0x040fe20003f04270 */
[----:B------:R0:W-:Y:S01]  /*d4f0*/  SYNCS.ARRIVE.TRANS64.A1T0 RZ, [R6+URZ+0x28850], RZ ;  /* 0x028850ff06ff79a7 */ /* 0x0001e2000810003f */
[----:B------:R-:W-:Y:S02]  /*d500*/  IMAD.MOV.U32 R17, RZ, RZ, R28 ;  /* 0x000000ffff117224 */ /* 0x000fe400078e001c */
[----:B------:R-:W-:Y:S02]  /*d510*/  IMAD.MOV.U32 R10, RZ, RZ, R25 ;  /* 0x000000ffff0a7224 */ /* 0x000fe400078e0019 */
[----:B------:R-:W-:Y:S01]  /*d520*/  IMAD.MOV.U32 R31, RZ, RZ, R26 ;  /* 0x000000ffff1f7224 */ /* 0x000fe200078e001a */
[----:B0-----:R-:W-:-:S06]  /*d530*/  IADD3 R6, R26, -0x1, RZ ;  /* 0xffffffff1a067810 */ /* 0x001fcc0007ffe0ff */
[----:B------:R-:W-:Y:S05]  /*d540*/  @P0 BRA `(.L_x_6815) ;  /* 0xffffffec00f00947 */ /* 0x000fea000383ffff */
.L_x_6802:
[----:B------:R-:W-:Y:S05]  /*d550*/  BSYNC B0 ;  /* 0x0000000000007941 */ /* 0x000fea0003800000 */
.L_x_6801:
        /* <DEDUP_REMOVED lines=17> */
.L_x_6817:
[----:B------:R-:W-:Y:S05]  /*d670*/  BSYNC B0 ;  /* 0x0000000000007941 */ /* 0x000fea0003800000 */
.L_x_6816:
[----:B------:R-:W-:-:S05]  /*d680*/  IMAD.U32 R0, RZ, RZ, UR37 ;  /* 0x00000025ff007e24 */ /* 0x000fca000f8e00ff */
[----:B------:R-:W-:-:S13]  /*d690*/  ISETP.NE.AND P0, PT, R0, 0x3, PT ;  /* 0x000000030000780c */ /* 0x000fda0003f05270 */
[----:B------:R-:W-:Y:S05]  /*d6a0*/  @!P0 BRA `(.L_x_6818) ;  /* 0x0000000000048947 */ /* 0x000fea0003800000 */
[----:B------:R-:W-:Y:S01]  /*d6b0*/  BPT.TRAP 0x1 ;  /* 0x000000040000795c */ /* 0x000fe20000300000 */
.L_x_6818:
[----:B------:R-:W-:Y:S01]  /*d6c0*/  LEA R0, R25, R22, 0x3 ;  /* 0x0000001619007211 */ /* 0x000fe200078e18ff */
[----:B------:R-:W-:Y:S01]  /*d6d0*/  BSSY B0, `(.L_x_6819) ;  /* 0x0000005000007945 */ /* 0x000fe20003800000 */
[----:B0-----:R-:W-:Y:S01]  /*d6e0*/  SHF.L.U32 R3, R28, 0x1f, RZ ;  /* 0x0000001f1c037819 */ /* 0x001fe200000006ff */
[----:B------:R-:W-:-:S03]  /*d6f0*/  IMAD R6, R26, -0x80, R35 ;  /* 0xffffff801a067824 */ /* 0x000fc600078e0223 */
[----:B------:R-:W0:Y:S02]  /*d700*/  SYNCS.PHASECHK.TRANS64.TRYWAIT P0, [R0+URZ+0x28860], R3 ;  /* 0x02886003000075a7 */ /* 0x000e24000800017f */
[----:B0-----:R-:W-:Y:S05]  /*d710*/  @!P0 BRA `(.L_x_6820) ;  /* 0x0000003c00fc8947 */ /* 0x001fea0003800000 */
.L_x_6930:
[----:B------:R-:W-:Y:S05]  /*d720*/  BSYNC B0 ;  /* 0x0000000000007941 */ /* 0x000fea0003800000 */
.L_x_6819:
        /* <DEDUP_REMOVED lines=12> */
[----:B------:R-:W-:Y:S01]  /*d7f0*/  ISETP.GE.AND P0, PT, R29, UR4, PT ;  /* 0x000000041d007c0c */ /* 0x000fe2000bf06270 */
[----:B------:R-:W-:Y:S01]  /*d800*/  IMAD R4, R9, 0x2, R22 ;  /* 0x0000000209047824 */ /* 0x000fe200078e0216 */
[C---:B------:R-:W-:Y:S01]  /*d810*/  ISETP.LT.OR P2, PT, R6.reuse, 0x1, P1 ;  /* 0x000000010600780c */ /* 0x040fe20000f41670 */
[----:B------:R-:W2:Y:S01]  /*d820*/  SHFL.IDX PT, R10, R23, 0x1, 0x181f ;  /* 0x00381f00170a7f89 */ /* 0x000ea200000e0000 */
[----:B------:R-:W-:-:S03]  /*d830*/  ISETP.LT.OR P3, PT, R6, 0x1, P0 ;  /* 0x000000010600780c */ /* 0x000fc60000761670 */
[----:B------:R-:W3:Y:S04]  /*d840*/  SHFL.IDX PT, R7, R24, 0x1, 0x181f ;  /* 0x00381f0018077f89 */ /* 0x000ee800000e0000 */
[----:B------:R-:W-:Y:S01]  /*d850*/  SHFL.IDX PT, R8, R24, 0x2, 0x181f ;  /* 0x00581f0018087f89 */ /* 0x000fe200000e0000 */
[----:B-1----:R-:W-:-:S03]  /*d860*/  IADD3 R2, P4, R14, R5, RZ ;  /* 0x000000050e027210 */ /* 0x002fc60007f9e0ff */
[----:B------:R-:W1:Y:S01]  /*d870*/  SHFL.IDX PT, R14, R23, 0x2, 0x181f ;  /* 0x00581f00170e7f89 */ /* 0x000e6200000e0000 */
[----:B0-----:R-:W-:-:S05]  /*d880*/  IADD3.X R3, RZ, R3, RZ, P4, !PT ;  /* 0x00000003ff037210 */ /* 0x001fca00027fe4ff */
[----:B------:R-:W-:Y:S01]  /*d890*/  LDGSTS.E.BYPASS.LTC128B.128 [R4+0x400], desc[UR50][R2.64], !P2 ;  /* 0x0040000002047fae */ /* 0x000fe2000d101d72 */
[----:B------:R-:W-:-:S03]  /*d8a0*/  ISETP.LT.OR P2, PT, R6, 0x11, P1 ;  /* 0x000000110600780c */ /* 0x000fc60000f41670 */
[----:B------:R2:W-:Y:S01]  /*d8b0*/  LDGSTS.E.BYPASS.LTC128B.128 [R4+0x4400], desc[UR50][R2.64+0x80], !P3 ;  /* 0x0440008002047fae */ /* 0x0005e2000d901d72 */
[----:B------:R-:W-:Y:S02]  /*d8c0*/  ISETP.LT.OR P3, PT, R6, 0x11, P0 ;  /* 0x000000110600780c */ /* 0x000fe40000761670 */
[----:B--2---:R-:W-:Y:S02]  /*d8d0*/  IADD3 R2, P4, R10, R5, RZ ;  /* 0x000000050a027210 */ /* 0x004fe40007f9e0ff */
[----:B------:R-:W-:Y:S03]  /*d8e0*/  SHFL.IDX PT, R10, R23, 0x4, 0x181f ;  /* 0x00981f00170a7f89 */ /* 0x000fe600000e0000 */
[----:B---3--:R-:W-:Y:S02]  /*d8f0*/  IMAD.X R3, RZ, RZ, R7, P4 ;  /* 0x000000ffff037224 */ /* 0x008fe400020e0607 */
[----:B------:R-:W-:Y:S04]  /*d900*/  SHFL.IDX PT, R7, R24, 0x3, 0x181f ;  /* 0x00781f0018077f89 */ /* 0x000fe800000e0000 */
[----:B------:R-:W-:Y:S01]  /*d910*/  LDGSTS.E.BYPASS.LTC128B.128 [R4+0xc00], desc[UR50][R2.64], !P2 ;  /* 0x00c0000002047fae */ /* 0x000fe2000d101d72 */
[----:B------:R-:W-:-:S03]  /*d920*/  ISETP.LT.OR P2, PT, R6, 0x21, P1 ;  /* 0x000000210600780c */ /* 0x000fc60000f41670 */
[----:B------:R1:W-:Y:S01]  /*d930*/  LDGSTS.E.BYPASS.LTC128B.128 [R4+0x4c00], desc[UR50][R2.64+0x80], !P3 ;  /* 0x04c0008002047fae */ /* 0x0003e2000d901d72 */
[----:B------:R-:W-:Y:S02]  /*d940*/  ISETP.LT.OR P3, PT, R6, 0x21, P0 ;  /* 0x000000210600780c */ /* 0x000fe40000761670 */
[----:B-1----:R-:W-:Y:S02]  /*d950*/  IADD3 R2, P4, R14, R5, RZ ;  /* 0x000000050e027210 */ /* 0x002fe40007f9e0ff */
[----:B------:R-:W0:Y:S03]  /*d960*/  SHFL.IDX PT, R14, R23, 0x3, 0x181f ;  /* 0x00781f00170e7f89 */ /* 0x000e2600000e0000 */
[----:B------:R-:W-:Y:S02]  /*d970*/  IMAD.X R3, RZ, RZ, R8, P4 ;  /* 0x000000ffff037224 */ /* 0x000fe400020e0608 */
[----:B------:R-:W1:Y:S04]  /*d980*/  SHFL.IDX PT, R8, R24, 0x4, 0x181f ;  /* 0x00981f0018087f89 */ /* 0x000e6800000e0000 */
[----:B------:R-:W-:Y:S01]  /*d990*/  LDGSTS.E.BYPASS.LTC128B.128 [R4+0x1400], desc[UR50][R2.64], !P2 ;  /* 0x0140000002047fae */ /* 0x000fe2000d101d72 */
[----:B------:R-:W-:-:S03]  /*d9a0*/  ISETP.LT.OR P2, PT, R6, 0x31, P1 ;  /* 0x000000310600780c */ /* 0x000fc60000f41670 */
[----:B------:R0:W-:Y:S01]  /*d9b0*/  LDGSTS.E.BYPASS.LTC128B.128 [R4+0x5400], desc[UR50][R2.64+0x80], !P3 ;  /* 0x0540008002047fae */ /* 0x0001e2000d901d72 */
[----:B------:R-:W-:Y:S02]  /*d9c0*/  ISETP.LT.OR P3, PT, R6, 0x31, P0 ;  /* 0x000000310600780c */ /* 0x000fe40000761670 */
[----:B0-----:R-:W-:Y:S02]  /*d9d0*/  IADD3 R2, P4, R14, R5, RZ ;  /* 0x000000050e027210 */ /* 0x001fe40007f9e0ff */
[----:B------:R-:W0:Y:S03]  /*d9e0*/  SHFL.IDX PT, R14, R23, 0x5, 0x181f ;  /* 0x00b81f00170e7f89 */ /* 0x000e2600000e0000 */
[----:B------:R-:W-:Y:S02]  /*d9f0*/  IMAD.X R3, RZ, RZ, R7, P4 ;  /* 0x000000ffff037224 */ /* 0x000fe400020e0607 */
[----:B------:R-:W2:Y:S04]  /*da00*/  SHFL.IDX PT, R7, R24, 0x5, 0x181f ;  /* 0x00b81f0018077f89 */ /* 0x000ea800000e0000 */
[----:B------:R-:W-:Y:S01]  /*da10*/  LDGSTS.E.BYPASS.LTC128B.128 [R4+0x1c00], desc[UR50][R2.64], !P2 ;  /* 0x01c0000002047fae */ /* 0x000fe2000d101d72 */
[----:B------:R-:W-:-:S03]  /*da20*/  ISETP.LT.OR P2, PT, R6, 0x41, P1 ;  /* 0x000000410600780c */ /* 0x000fc60000f41670 */
[----:B------:R3:W-:Y:S01]  /*da30*/  LDGSTS.E.BYPASS.LTC128B.128 [R4+0x5c00], desc[UR50][R2.64+0x80], !P3 ;  /* 0x05c0008002047fae */ /* 0x0007e2000d901d72 */
[----:B------:R-:W-:Y:S02]  /*da40*/  ISETP.LT.OR P3, PT, R6, 0x41, P0 ;  /* 0x000000410600780c */ /* 0x000fe40000761670 */
[----:B---3--:R-:W-:Y:S02]  /*da50*/  IADD3 R2, P4, R10, R5, RZ ;  /* 0x000000050a027210 */ /* 0x008fe40007f9e0ff */
[----:B------:R-:W3:Y:S03]  /*da60*/  SHFL.IDX PT, R10, R23, 0x6, 0x181f ;  /* 0x00d81f00170a7f89 */ /* 0x000ee600000e0000 */
[----:B-1----:R-:W-:Y:S02]  /*da70*/  IMAD.X R3, RZ, RZ, R8, P4 ;  /* 0x000000ffff037224 */ /* 0x002fe400020e0608 */
[----:B------:R-:W1:Y:S04]  /*da80*/  SHFL.IDX PT, R8, R24, 0x6, 0x181f ;  /* 0x00d81f0018087f89 */ /* 0x000e6800000e0000 */
[----:B------:R-:W-:Y:S01]  /*da90*/  LDGSTS.E.BYPASS.LTC128B.128 [R4+0x2400], desc[UR50][R2.64], !P2 ;  /* 0x0240000002047fae */ /* 0x000fe2000d101d72 */
[----:B------:R-:W-:-:S03]  /*daa0*/  ISETP.LT.OR P2, PT, R6, 0x51, P1 ;  /* 0x000000510600780c */ /* 0x000fc60000f41670 */
[----:B------:R0:W-:Y:S01]  /*dab0*/  LDGSTS.E.BYPASS.LTC128B.128 [R4+0x6400], desc[UR50][R2.64+0x80], !P3 ;  /* 0x0640008002047fae */ /* 0x0001e2000d901d72 */
[----:B------:R-:W-:-:S03]  /*dac0*/  ISETP.LT.OR P3, PT, R6, 0x51, P0 ;  /* 0x000000510600780c */ /* 0x000fc60000761670 */
[----:B------:R-:W4:Y:S01]  /*dad0*/  SHFL.IDX PT, R24, R24, 0x7, 0x181f ;  /* 0x00f81f0018187f89 */ /* 0x000f2200000e0000 */
[----:B0-----:R-:W-:-:S03]  /*dae0*/  IADD3 R2, P4, R14, R5, RZ ;  /* 0x000000050e027210 */ /* 0x001fc60007f9e0ff */
[----:B------:R0:W0:Y:S01]  /*daf0*/  SHFL.IDX PT, R14, R23, 0x7, 0x181f ;  /* 0x00f81f00170e7f89 */ /* 0x00002200000e0000 */
[----:B--2---:R-:W-:-:S05]  /*db00*/  IADD3.X R3, RZ, R7, RZ, P4, !PT ;  /* 0x00000007ff037210 */ /* 0x004fca00027fe4ff */
[----:B------:R-:W-:Y:S01]  /*db10*/  LDGSTS.E.BYPASS.LTC128B.128 [R4+0x2c00], desc[UR50][R2.64], !P2 ;  /* 0x02c0000002047fae */ /* 0x000fe2000d101d72 */
[----:B------:R-:W-:-:S03]  /*db20*/  ISETP.LT.OR P2, PT, R6, 0x61, P1 ;  /* 0x000000610600780c */ /* 0x000fc60000f41670 */
[----:B------:R3:W-:Y:S01]  /*db30*/  LDGSTS.E.BYPASS.LTC128B.128 [R4+0x6c00], desc[UR50][R2.64+0x80], !P3 ;  /* 0x06c0008002047fae */ /* 0x0007e2000d901d72 */
[----:B------:R-:W-:Y:S02]  /*db40*/  ISETP.LT.OR P3, PT, R6, 0x61, P0 ;  /* 0x000000610600780c */ /* 0x000fe40000761670 */
[----:B---3--:R-:W-:-:S05]  /*db50*/  IADD3 R2, P4, R10, R5, RZ ;  /* 0x000000050a027210 */ /* 0x008fca0007f9e0ff */
[----:B-1----:R-:W-:-:S05]  /*db60*/  IMAD.X R3, RZ, RZ, R8, P4 ;  /* 0x000000ffff037224 */ /* 0x002fca00020e0608 */
[----:B------:R1:W-:Y:S04]  /*db70*/  LDGSTS.E.BYPASS.LTC128B.128 [R4+0x3400], desc[UR50][R2.64], !P2 ;  /* 0x0340000002047fae */ /* 0x0003e8000d101d72 */
[----:B0---4-:R1:W-:Y:S02]  /*db80*/  LDGSTS.E.BYPASS.LTC128B.128 [R4+0x7400], desc[UR50][R2.64+0x80], !P3 ;  /* 0x0740008002047fae */ /* 0x0113e4000d901d72 */
.L_x_6948:
[C---:B------:R-:W-:Y:S02]  /*db90*/  ISETP.LT.OR P1, PT, R6.reuse, 0x71, P1 ;  /* 0x000000710600780c */ /* 0x040fe40000f21670 */
[----:B------:R-:W-:Y:S02]  /*dba0*/  ISETP.LT.OR P0, PT, R6, 0x71, P0 ;  /* 0x000000710600780c */ /* 0x000fe40000701670 */
[----:B-1----:R-:W-:-:S05]  /*dbb0*/  IADD3 R2, P2, R14, R5, RZ ;  /* 0x000000050e027210 */ /* 0x002fca0007f5e0ff */
[----:B------:R-:W-:-:S05]  /*dbc0*/  IMAD.X R3, RZ, RZ, R24, P2 ;  /* 0x000000ffff037224 */ /* 0x000fca00010e0618 */
[----:B------:R-:W-:Y:S01]  /*dbd0*/  @!PT LDS RZ, [RZ] ;  /* 0x00000000fffff984 */ /* 0x000fe20000000800 */
[----:B------:R-:W-:Y:S01]  /*dbe0*/  @!PT LDS RZ, [RZ] ;  /* 0x00000000fffff984 */ /* 0x000fe20000000800 */
[----:B------:R-:W-:Y:S01]  /*dbf0*/  @!PT LDS RZ, [RZ] ;  /* 0x00000000fffff984 */ /* 0x000fe20000000800 */
[----:B------:R0:W-:Y:S04]  /*dc00*/  LDGSTS.E.BYPASS.LTC128B.128 [R4+0x3c00], desc[UR50][R2.64], !P1 ;  /* 0x03c0000002047fae */ /* 0x0001e8000c901d72 */
[----:B------:R0:W-:Y:S01]  /*dc10*/  LDGSTS.E.BYPASS.LTC128B.128 [R4+0x7c00], desc[UR50][R2.64+0x80], !P0 ;  /* 0x07c0008002047fae */ /* 0x0001e2000c101d72 */
[----:B------:R-:W-:Y:S01]  /*dc20*/  PLOP3.LUT P0, PT, PT, PT, PT, 0x80, 0x0 ;  /* 0x000000000000781c */ /* 0x000fe20003f0f070 */
[----:B------:R-:W-:-:S12]  /*dc30*/  NOP ;  /* 0x0000000000007918 */ /* 0x000fd80000000000 */
.L_x_6822:
        /* <DEDUP_REMOVED lines=11> */
.L_x_6823:
[----:B------:R1:W-:Y:S01]  /*dcf0*/  SYNCS.ARRIVE.TRANS64.A1T0 RZ, [R0+URZ+0x28850], RZ ;  /* 0x028850ff00ff79a7 */ /* 0x0003e2000810003f */
[----:B------:R-:W-:-:S05]  /*dd00*/  VIADD R25, R25, 0x1 ;  /* 0x0000000119197836 */ /* 0x000fca0000000000 */
[----:B------:R-:W-:-:S04]  /*dd10*/  ISETP.NE.AND P0, PT, R25, 0x2, PT ;  /* 0x000000021900780c */ /* 0x000fc80003f05270 */
[----:B------:R-:W-:Y:S02]  /*dd20*/  SEL R3, RZ, 0x1, P0 ;  /* 0x00000001ff037807 */ /* 0x000fe40000000000 */
[----:B------:R-:W-:Y:S02]  /*dd30*/  SEL R25, R25, RZ, P0 ;  /* 0x000000ff19197207 */ /* 0x000fe40000000000 */
[----:B-1----:R-:W-:-:S07]  /*dd40*/  LOP3.LUT R28, R28, R3, RZ, 0x3c, !PT ;  /* 0x000000031c1c7212 */ /* 0x002fce00078e3cff */
.L_x_6780:
[----:B------:R-:W-:Y:S05]  /*dd50*/  BSYNC B7 ;  /* 0x0000000000077941 */ /* 0x000fea0003800000 */
.L_x_6778:
[----:B------:R-:W-:-:S13]  /*dd60*/  LOP3.LUT P0, RZ, R27, 0x20, RZ, 0xc0, !PT ;  /* 0x000000201bff7812 */ /* 0x000fda000780c0ff */
[----:B------:R-:W-:Y:S05]  /*dd70*/  @!P0 BRA `(.L_x_6824) ;  /* 0x0000000000248947 */ /* 0x000fea0003800000 */
[----:B------:R-:W-:Y:S05]  /*dd80*/  WARPSYNC.ALL ;  /* 0x0000000000007948 */ /* 0x000fea0003800000 */
[----:B------:R-:W1:Y:S08]  /*dd90*/  S2UR UR5, SR_CgaCtaId ;  /* 0x00000000000579c3 */ /* 0x000e700000008800 */
[----:B------:R-:W-:Y:S06]  /*dda0*/  BAR.SYNC.DEFER_BLOCKING 0x5, 0x180 ;  /* 0x0146000000007b1d */ /* 0x000fec0000010000 */
[----:B------:R-:W-:-:S02]  /*ddb0*/  UMOV UR4, 0x400 ;  /* 0x0000040000047882 */ /* 0x000fc40000000000 */
[----:B-1----:R-:W-:-:S06]  /*ddc0*/  ULEA UR4, UR5, UR4, 0x18 ;  /* 0x0000000405047291 */ /* 0x002fcc000f8ec03f */
[----:B------:R-:W-:-:S05]  /*ddd0*/  MOV R22, UR4 ;  /* 0x0000000400167c02 */ /* 0x000fca0008000f00 */
[----:B------:R1:W2:Y:S01]  /*dde0*/  LDS.128 R16, [R22+0x288d0] ;  /* 0x0288d00016107984 */ /* 0x0002a20000000c00 */
[----:B------:R-:W-:Y:S06]  /*ddf0*/  BAR.ARV 0x4, 0x180 ;  /* 0x0106000000007b1d */ /* 0x000fec0000002000 */
[----:B------:R-:W-:Y:S05]  /*de00*/  BRA `(.L_x_6825) ;  /* 0x0000000800407947 */ /* 0x000fea0003800000 */
.L_x_6824:
        /* <DEDUP_REMOVED lines=19> */
[----:B------:R-:W1:Y:S02]  /*df40*/  SHFL.UP PT, R14, R4, 0x1, RZ ;  /* 0x04200000040e7989 */ /* 0x000e6400000e00ff */
[----:B-1----:R-:W-:-:S05]  /*df50*/  SEL R5, R14, RZ, P1 ;  /* 0x000000ff0e057207 */ /* 0x002fca0000800000 */
[----:B------:R-:W-:Y:S02]  /*df60*/  IMAD.IADD R6, R4, 0x1, R5 ;  /* 0x0000000104067824 */ /* 0x000fe400078e0205 */
[----:B------:R-:W-:Y:S04]  /*df70*/  SHFL.IDX PT, R5, R16, RZ, 0x1f ;  /* 0x00001fff10057589 */ /* 0x000fe800000e0000 */
        /* <DEDUP_REMOVED lines=13> */
.L_x_6958:
[----:B------:R-:W-:Y:S02]  /*e050*/  ULDC UR4, c[0x0][0xc38] ;  /* 0x00030e0000047ab9 */ /* 0x000fe40000000800 */
[----:B------:R-:W-:-:S04]  /*e060*/  IMAD.U32 R7, RZ, RZ, UR4 ;  /* 0x00000004ff077e24 */ /* 0x000fc8000f8e00ff */
[----:B--2---:R-:W-:-:S05]  /*e070*/  IMAD R3, R14, R7, RZ ;  /* 0x000000070e037224 */ /* 0x004fca00078e02ff */
[----:B------:R-:W-:-:S04]  /*e080*/  IADD3 R8, R0, R3, RZ ;  /* 0x0000000300087210 */ /* 0x000fc80007ffe0ff */
[----:B------:R-:W-:-:S13]  /*e090*/  ISETP.GT.AND P6, PT, R8, R5, PT ;  /* 0x000000050800720c */ /* 0x000fda0003fc4270 */
[----:B------:R-:W-:Y:S05]  /*e0a0*/  @P6 BRA `(.L_x_6827) ;  /* 0x00000000009c6947 */ /* 0x000fea0003800000 */
.L_x_6832:
        /* <DEDUP_REMOVED lines=14> */
.L_x_6830:
[----:B------:R-:W-:Y:S05]  /*e190*/  BSYNC B0 ;  /* 0x0000000000007941 */ /* 0x000fea0003800000 */
.L_x_6829:
[----:B------:R-:W-:-:S03]  /*e1a0*/  UMOV UR4, 0xffffffff ;  /* 0xffffffff00047882 */ /* 0x000fc60000000000 */
[----:B------:R-:W-:Y:S05]  /*e1b0*/  BRA.DIV UR4, `(.L_x_6831) ;  /* 0x0000004604087947 */ /* 0x000fea000b800000 */
[----:B-----5:R-:W3:Y:S02]  /*e1c0*/  SHFL.UP PT, R14, R4, 0x1, RZ ;  /* 0x04200000040e7989 */ /* 0x020ee400000e00ff */
[----:B---3--:R-:W-:-:S05]  /*e1d0*/  SEL R13, R14, RZ, P1 ;  /* 0x000000ff0e0d7207 */ /* 0x008fca0000800000 */
[----:B------:R-:W-:-:S05]  /*e1e0*/  IMAD.IADD R13, R4, 0x1, R13 ;  /* 0x00000001040d7824 */ /* 0x000fca00078e020d */
[----:B------:R-:W3:Y:S02]  /*e1f0*/  SHFL.UP PT, R14, R13, 0x2, RZ ;  /* 0x044000000d0e7989 */ /* 0x000ee400000e00ff */
[----:B---3--:R-:W-:-:S04]  /*e200*/  SEL R0, R14, RZ, P2 ;  /* 0x000000ff0e007207 */ /* 0x008fc80001000000 */
[----:B------:R-:W-:-:S05]  /*e210*/  IADD3 R0, R13, R0, RZ ;  /* 0x000000000d007210 */ /* 0x000fca0007ffe0ff */
[----:B------:R-:W2:Y:S02]  /*e220*/  SHFL.UP PT, R14, R0, 0x4, RZ ;  /* 0x04800000000e7989 */ /* 0x000ea400000e00ff */
[----:B--2---:R-:W-:-:S05]  /*e230*/  SEL R3, R14, RZ, P3 ;  /* 0x000000ff0e037207 */ /* 0x004fca0001800000 */
[----:B------:R-:W-:-:S05]  /*e240*/  IMAD.IADD R2, R0, 0x1, R3 ;  /* 0x0000000100027824 */ /* 0x000fca00078e0203 */
[----:B------:R-:W2:Y:S02]  /*e250*/  SHFL.UP PT, R14, R2, 0x8, RZ ;  /* 0x05000000020e7989 */ /* 0x000ea400000e00ff */
[----:B--2---:R-:W-:-:S05]  /*e260*/  SEL R3, R14, RZ, P4 ;  /* 0x000000ff0e037207 */ /* 0x004fca0002000000 */
[----:B------:R-:W-:-:S05]  /*e270*/  IMAD.IADD R3, R2, 0x1, R3 ;  /* 0x0000000102037824 */ /* 0x000fca00078e0203 */
[----:B------:R-:W1:Y:S02]  /*e280*/  SHFL.UP PT, R14, R3, 0x10, RZ ;  /* 0x06000000030e7989 */ /* 0x000e6400000e00ff */
[----:B-1----:R-:W-:-:S05]  /*e290*/  SEL R6, R14, RZ, P5 ;  /* 0x000000ff0e067207 */ /* 0x002fca0002800000 */
[----:B------:R-:W-:-:S05]  /*e2a0*/  IMAD.IADD R6, R3, 0x1, R6 ;  /* 0x0000000103067824 */ /* 0x000fca00078e0206 */
[----:B------:R1:W2:Y:S02]  /*e2b0*/  SHFL.IDX PT, R14, R6, 0x1f, 0x1f ;  /* 0x03e01f00060e7f89 */ /* 0x0002a400000e0000 */
.L_x_6966:
[----:B------:R-:W-:Y:S02]  /*e2c0*/  ULDC UR4, c[0x0][0xc38] ;  /* 0x00030e0000047ab9 */ /* 0x000fe40000000800 */
[----:B------:R-:W-:-:S04]  /*e2d0*/  IMAD.U32 R7, RZ, RZ, UR4 ;  /* 0x00000004ff077e24 */ /* 0x000fc8000f8e00ff */
[----:B--2---:R-:W-:-:S05]  /*e2e0*/  IMAD R3, R14, R7, RZ ;  /* 0x000000070e037224 */ /* 0x004fca00078e02ff */
[----:B------:R-:W-:-:S04]  /*e2f0*/  IADD3 R8, R3, R8, RZ ;  /* 0x0000000803087210 */ /* 0x000fc80007ffe0ff */
[----:B------:R-:W-:-:S13]  /*e300*/  ISETP.GT.AND P6, PT, R8, R5, PT ;  /* 0x000000050800720c */ /* 0x000fda0003fc4270 */
[----:B------:R-:W-:Y:S05]  /*e310*/  @!P6 BRA `(.L_x_6832) ;  /* 0xfffffffc0064e947 */ /* 0x000fea000383ffff */
.L_x_6827:
        /* <DEDUP_REMOVED lines=8> */
.L_x_6970:
[----:B------:R-:W-:Y:S01]  /*e3a0*/  ISETP.NE.AND P0, PT, R2, RZ, PT ;  /* 0x000000ff0200720c */ /* 0x000fe20003f05270 */
[----:B------:R-:W-:-:S12]  /*e3b0*/  IMAD.MOV.U32 R14, RZ, RZ, RZ ;  /* 0x000000ffff0e7224 */ /* 0x000fd800078e00ff */
[----:B------:R-:W-:Y:S05]  /*e3c0*/  @!P0 BRA `(.L_x_6834) ;  /* 0x0000000000108947 */ /* 0x000fea0003800000 */
[----:B------:R-:W-:Y:S01]  /*e3d0*/  UMOV UR4, 0xffffffff ;  /* 0xffffffff00047882 */ /* 0x000fe20000000000 */
[----:B------:R-:W-:Y:S02]  /*e3e0*/  VIADD R12, R0, 0xffffffff ;  /* 0xffffffff000c7836 */ /* 0x000fe40000000000 */
[----:B------:R-:W-:Y:S05]  /*e3f0*/  BRA.DIV UR4, `(.L_x_6835) ;  /* 0x00000046047c7947 */ /* 0x000fea000b800000 */
[----:B------:R4:W0:Y:S02]  /*e400*/  SHFL.IDX PT, R14, R6, R12, 0x1f ;  /* 0x00001f0c060e7589 */ /* 0x00082400000e0000 */
.L_x_6834:
[----:B-1-34-:R-:W-:Y:S01]  /*e410*/  IABS R6, R4 ;  /* 0x0000000400067213 */ /* 0x01afe20000000000 */
[----:B0-----:R-:W-:Y:S02]  /*e420*/  IMAD R16, R14, R7, R8 ;  /* 0x000000070e107224 */ /* 0x001fe400078e0208 */
[----:B------:R-:W-:Y:S01]  /*e430*/  IMAD.IADD R19, R0, 0x1, R19 ;  /* 0x0000000100137824 */ /* 0x000fe200078e0213 */
[----:B------:R-:W0:Y:S08]  /*e440*/  I2F.RP R9, R6 ;  /* 0x0000000600097306 */ /* 0x000e300000209400 */
[----:B0-----:R-:W0:Y:S02]  /*e450*/  MUFU.RCP R9, R9 ;  /* 0x0000000900097308 */ /* 0x001e240000001000 */
[----:B0-----:R-:W-:-:S06]  /*e460*/  VIADD R2, R9, 0xffffffe ;  /* 0x0ffffffe09027836 */ /* 0x001fcc0000000000 */
[----:B------:R0:W1:Y:S02]  /*e470*/  F2I.FTZ.U32.TRUNC.NTZ R3, R2 ;  /* 0x0000000200037305 */ /* 0x000064000021f000 */
[----:B0-----:R-:W-:Y:S01]  /*e480*/  IMAD.MOV.U32 R2, RZ, RZ, RZ ;  /* 0x000000ffff027224 */ /* 0x001fe200078e00ff */
[----:B-1----:R-:W-:-:S05]  /*e490*/  IADD3 R7, RZ, -R3, RZ ;  /* 0x80000003ff077210 */ /* 0x002fca0007ffe0ff */
        /* <DEDUP_REMOVED lines=17> */
[----:B------:R-:W-:-:S04]  /*e5b0*/  @!P1 LOP3.LUT R3, RZ, R4, RZ, 0x33, !PT ;  /* 0x00000004ff039212 */ /* 0x000fc800078e33ff */
[----:B------:R-:W-:Y:S01]  /*e5c0*/  MOV R18, R3 ;  /* 0x0000000300127202 */ /* 0x000fe20000000f00 */
[----:B------:R-:W-:-:S04]  /*e5d0*/  IMAD.MOV R17, RZ, RZ, -R3 ;  /* 0x000000ffff117224 */ /* 0x000fc800078e0a03 */
[----:B------:R-:W-:Y:S01]  /*e5e0*/  IMAD R17, R4, R17, R7 ;  /* 0x0000001104117224 */ /* 0x000fe200078e0207 */
[----:B------:R-:W-:Y:S06]  /*e5f0*/  BRA `(.L_x_6836) ;  /* 0x00000000001c7947 */ /* 0x000fec0003800000 */
.L_x_6828:
[----:B------:R-:W-:Y:S01]  /*e600*/  UMOV UR4, URZ ;  /* 0x0000003f00047c82 */ /* 0x000fe20008000000 */
[----:B------:R-:W-:Y:S01]  /*e610*/  UMOV UR5, URZ ;  /* 0x0000003f00057c82 */ /* 0x000fe20008000000 */
[----:B------:R-:W-:Y:S01]  /*e620*/  ULDC UR6, c[0x0][0xc3c] ;  /* 0x00030f0000067ab9 */ /* 0x000fe20000000800 */
[----:B------:R-:W-:Y:S02]  /*e630*/  IMAD.MOV.U32 R16, RZ, RZ, R5 ;  /* 0x000000ffff107224 */ /* 0x000fe400078e0005 */
[----:B------:R-:W-:Y:S02]  /*e640*/  IMAD.U32 R17, RZ, RZ, UR4 ;  /* 0x00000004ff117e24 */ /* 0x000fe4000f8e00ff */
[----:B------:R-:W-:Y:S02]  /*e650*/  IMAD.U32 R18, RZ, RZ, UR5 ;  /* 0x00000005ff127e24 */ /* 0x000fe4000f8e00ff */
[----:B------:R-:W-:-:S07]  /*e660*/  IMAD.U32 R19, RZ, RZ, UR6 ;  /* 0x00000006ff137e24 */ /* 0x000fce000f8e00ff */
.L_x_6836:
[----:B--2---:R-:W2:Y:S01]  /*e670*/  S2R R0, SR_TID.X ;  /* 0x0000000000007919 */ /* 0x004ea20000002100 */
        /* <DEDUP_REMOVED lines=9> */
.L_x_6825:
[----:B------:R-:W-:Y:S02]  /*e710*/  ULDC UR4, c[0x0][0xc3c] ;  /* 0x00030f0000047ab9 */ /* 0x000fe40000000800 */
[----:B--2---:R-:W-:-:S13]  /*e720*/  ISETP.GE.AND P0, PT, R19, UR4, PT ;  /* 0x0000000413007c0c */ /* 0x004fda000bf06270 */
[----:B------:R-:W-:Y:S05]  /*e730*/  @!P0 BRA `(.L_x_6837) ;  /* 0xffffffb800988947 */ /* 0x000fea000383ffff */
[----:B------:R-:W-:Y:S05]  /*e740*/  BSYNC B8 ;  /* 0x0000000000087941 */ /* 0x000fea0003800000 */
.L_x_6774:
[----:B-1----:R-:W2:Y:S01]  /*e750*/  LDL.LU R0, [R1+0x1c] ;  /* 0x00001c0001007983 */ /* 0x002ea20000300800 */
        /* <DEDUP_REMOVED lines=11> */
.L_x_6973:
[----:B------:R-:W-:Y:S05]  /*e810*/  BSYNC B0 ;  /* 0x0000000000007941 */ /* 0x000fea0003800000 */
.L_x_6838:
[----:B------:R-:W-:-:S03]  /*e820*/  UMOV UR4, 0xffffffff ;  /* 0xffffffff00047882 */ /* 0x000fc60000000000 */
[----:B------:R-:W-:Y:S05]  /*e830*/  BRA.DIV UR4, `(.L_x_6840) ;  /* 0x0000004204a47947 */ /* 0x000fea000b800000 */
[----:B-1----:R-:W1:Y:S02]  /*e840*/  S2R R0, SR_TID.X ;  /* 0x0000000000007919 */ /* 0x002e640000002100 */
[----:B-1----:R-:W-:-:S04]  /*e850*/  SHF.R.U32.HI R0, RZ, 0x5, R0 ;  /* 0x00000005ff007819 */ /* 0x002fc80000011600 */
[----:B------:R-:W-:-:S05]  /*e860*/  LOP3.LUT R0, R0, 0x3, RZ, 0xc0, !PT ;  /* 0x0000000300007812 */ /* 0x000fca00078ec0ff */
[----:B------:R1:W2:Y:S02]  /*e870*/  SHFL.IDX PT, R14, R0, RZ, 0x1f ;  /* 0x00001fff000e7589 */ /* 0x0002a400000e0000 */
.L_x_6976:
[----:B--2---:R-:W-:Y:S01]  /*e880*/  ISETP.NE.AND P0, PT, R14, RZ, PT ;  /* 0x000000ff0e00720c */ /* 0x004fe20003f05270 */
[----:B------:R-:W-:-:S12]  /*e890*/  BSSY B0, `(.L_x_6841) ;  /* 0x0000024000007945 */ /* 0x000fd80003800000 */
[----:B------:R-:W-:Y:S05]  /*e8a0*/  @P0 BRA `(.L_x_6842) ;  /* 0x0000000000880947 */ /* 0x000fea0003800000 */
[----:B------:R-:W-:-:S03]  /*e8b0*/  UMOV UR4, 0xffffffff ;  /* 0xffffffff00047882 */ /* 0x000fc60000000000 */
[----:B------:R-:W-:Y:S05]  /*e8c0*/  BRA.DIV UR4, `(.L_x_6843) ;  /* 0x0000004204b47947 */ /* 0x000fea000b800000 */
[----:B------:R-:W-:-:S13]  /*e8d0*/  ELECT P6, URZ, PT ;  /* 0x00000000003f782f */ /* 0x000fda00038c0000 */
.L_x_6979:
[----:B------:R-:W-:Y:S05]  /*e8e0*/  @!P6 BRA `(.L_x_6842) ;  /* 0x000000000078e947 */ /* 0x000fea0003800000 */
[----:B------:R-:W-:-:S06]  /*e8f0*/  ULOP3.LUT UR4, UR36, 0x2, URZ, 0xfc, !UPT ;  /* 0x0000000224047892 */ /* 0x000fcc000f8efc3f */
[----:B-1----:R-:W-:-:S05]  /*e900*/  IMAD.U32 R0, RZ, RZ, UR4 ;  /* 0x00000004ff007e24 */ /* 0x002fca000f8e00ff */
[----:B------:R-:W-:-:S13]  /*e910*/  ISETP.NE.AND P0, PT, R0, 0x3, PT ;  /* 0x000000030000780c */ /* 0x000fda0003f05270 */
[----:B------:R-:W-:Y:S05]  /*e920*/  @!P0 BRA `(.L_x_6844) ;  /* 0x0000000000048947 */ /* 0x000fea0003800000 */
[----:B------:R-:W-:Y:S01]  /*e930*/  BPT.TRAP 0x1 ;  /* 0x000000040000795c */ /* 0x000fe20000300000 */
.L_x_6844:
[C---:B------:R-:W-:Y:S01]  /*e940*/  IMAD R5, R25.reuse, 0x8, R4 ;  /* 0x0000000819057824 */ /* 0x040fe200078e0204 */
[----:B------:R-:W-:Y:S01]  /*e950*/  SHF.L.U32 R0, R28, 0x1f, RZ ;  /* 0x0000001f1c007819 */ /* 0x000fe200000006ff */
[----:B------:R-:W-:-:S03]  /*e960*/  VIADD R25, R25, 0x1 ;  /* 0x0000000119197836 */ /* 0x000fc60000000000 */
[----:B------:R-:W1:Y:S02]  /*e970*/  SYNCS.PHASECHK.TRANS64.TRYWAIT P1, [R5+URZ+0x28840], R0 ;  /* 0x02884000050075a7 */ /* 0x000e64000802017f */
[----:B------:R-:W-:-:S04]  /*e980*/  ISETP.NE.AND P2, PT, R25, 0x2, PT ;  /* 0x000000021900780c */ /* 0x000fc80003f45270 */
[----:B------:R-:W-:Y:S01]  /*e990*/  SEL R3, RZ, 0x1, P2 ;  /* 0x00000001ff037807 */ /* 0x000fe20001000000 */
[----:B-1----:R-:W-:Y:S08]  /*e9a0*/  @!P1 BRA `(.L_x_6845) ;  /* 0x00000040009c9947 */ /* 0x002ff00003800000 */
.L_x_6980:
[----:B------:R-:W-:Y:S02]  /*e9b0*/  SEL R25, R25, RZ, P2 ;  /* 0x000000ff19197207 */ /* 0x000fe40001000000 */
[----:B------:R-:W-:Y:S01]  /*e9c0*/  LOP3.LUT R2, R28, R3, RZ, 0x3c, !PT ;  /* 0x000000031c027212 */ /* 0x000fe200078e3cff */
[----:B------:R-:W-:Y:S06]  /*e9d0*/  @!P0 BRA `(.L_x_6846) ;  /* 0x0000000000048947 */ /* 0x000fec0003800000 */
[----:B------:R-:W-:Y:S01]  /*e9e0*/  BPT.TRAP 0x1 ;  /* 0x000000040000795c */ /* 0x000fe20000300000 */
.L_x_6846:
[----:B------:R-:W-:Y:S02]  /*e9f0*/  LEA R25, R25, R4, 0x3 ;  /* 0x0000000419197211 */ /* 0x000fe400078e18ff */
[----:B------:R-:W-:-:S04]  /*ea00*/  SHF.L.U32 R2, R2, 0x1f, RZ ;  /* 0x0000001f02027819 */ /* 0x000fc800000006ff */
[----:B------:R-:W2:Y:S02]  /*ea10*/  SYNCS.PHASECHK.TRANS64.TRYWAIT P1, [R25+URZ+0x28840], R2 ;  /* 0x02884002190075a7 */ /* 0x000ea4000802017f */
[----:B--2---:R-:W-:Y:S05]  /*ea20*/  @!P1 BRA `(.L_x_6847) ;  /* 0x0000004000909947 */ /* 0x004fea0003800000 */
.L_x_6981:
[----:B------:R-:W-:Y:S05]  /*ea30*/  @!P0 BRA `(.L_x_6848) ;  /* 0x0000000000048947 */ /* 0x000fea0003800000 */
[----:B------:R-:W-:Y:S01]  /*ea40*/  BPT.TRAP 0x1 ;  /* 0x000000040000795c */ /* 0x000fe20000300000 */
.L_x_6848:
[----:B------:R-:W4:Y:S02]  /*ea50*/  SYNCS.PHASECHK.TRANS64.TRYWAIT P1, [R5+URZ+0x28860], R0 ;  /* 0x02886000050075a7 */ /* 0x000f24000802017f */
[----:B----4-:R-:W-:Y:S05]  /*ea60*/  @!P1 BRA `(.L_x_6849) ;  /* 0x0000004000949947 */ /* 0x010fea0003800000 */
.L_x_6982:
[----:B------:R-:W-:Y:S05]  /*ea70*/  @!P0 BRA `(.L_x_6850) ;  /* 0x0000000000048947 */ /* 0x000fea0003800000 */
[----:B------:R-:W-:Y:S01]  /*ea80*/  BPT.TRAP 0x1 ;  /* 0x000000040000795c */ /* 0x000fe20000300000 */
.L_x_6850:
[----:B------:R0:W0:Y:S02]  /*ea90*/  SYNCS.PHASECHK.TRANS64.TRYWAIT P0, [R25+URZ+0x28860], R2 ;  /* 0x02886002190075a7 */ /* 0x000024000800017f */
[----:B0-----:R-:W-:Y:S05]  /*eaa0*/  @!P0 NANOSLEEP.SYNCS 0x989680 ;  /* 0x009896800000895d */ /* 0x001fea0003900000 */
[----:B------:R-:W0:Y:S02]  /*eab0*/  @!P0 SYNCS.PHASECHK.TRANS64 P0, [R25+URZ+0x28860], R2 ;  /* 0x02886002190085a7 */ /* 0x000e24000800007f */
[----:B0-----:R-:W-:Y:S05]  /*eac0*/  @!P0 BRA `(.L_x_6850) ;  /* 0xfffffffc00f08947 */ /* 0x001fea000383ffff */
.L_x_6842:
[----:B------:R-:W-:Y:S05]  /*ead0*/  BSYNC B0 ;  /* 0x0000000000007941 */ /* 0x000fea0003800000 */
.L_x_6841:
[----:B------:R-:W-:Y:S05]  /*eae0*/  EXIT ;  /* 0x000000000000794d */ /* 0x000fea0003800000 */
.L_x_6722:
[----:B0-----:R-:W-:-:S04]  /*eaf0*/  IMAD.U32 R3, RZ, RZ, UR49 ;  /* 0x00000031ff037e24 */ /* 0x001fc8000f8e00ff */
[----:B------:R0:W1:Y:S03]  /*eb00*/  SYNCS.PHASECHK.TRANS64.TRYWAIT P1, [R3+URZ+0x28800], R0 ;  /* 0x02880000030075a7 */ /* 0x000066000802017f */
[----:B-1----:R-:W-:Y:S05]  /*eb10*/  @!P1 NANOSLEEP.SYNCS 0x989680 ;  /* 0x009896800000995d */ /* 0x002fea0003900000 */
[----:B------:R-:W1:Y:S02]  /*eb20*/  @!P1 SYNCS.PHASECHK.TRANS64 P1, [R3+URZ+0x28800], R0 ;  /* 0x02880000030095a7 */ /* 0x000e64000802007f */
[----:B-1----:R-:W-:Y:S05]  /*eb30*/  @!P1 BRA `(.L_x_6722) ;  /* 0xfffffffc00ec9947 */ /* 0x002fea000383ffff */
[----:B------:R-:W-:Y:S05]  /*eb40*/  BRA `(.L_x_6851) ;  /* 0xffffff2800a07947 */ /* 0x000fea000383ffff */
.L_x_6726:
[----:B-1----:R1:W2:Y:S02]  /*eb50*/  SYNCS.PHASECHK.TRANS64.TRYWAIT P1, [R0+URZ+0x28830], R3 ;  /* 0x02883003000075a7 */ /* 0x0022a4000802017f */
[----:B--2---:R-:W-:Y:S05]  /*eb60*/  @!P1 NANOSLEEP.SYNCS 0x989680 ;  /* 0x009896800000995d */ /* 0x004fea0003900000 */
[----:B------:R-:W2:Y:S02]  /*eb70*/  @!P1 SYNCS.PHASECHK.TRANS64 P1, [R0+URZ+0x28830], R3 ;  /* 0x02883003000095a7 */ /* 0x000ea4000802007f */
[----:B--2---:R-:W-:Y:S05]  /*eb80*/  @!P1 BRA `(.L_x_6726) ;  /* 0xfffffffc00f09947 */ /* 0x004fea000383ffff */
[----:B------:R-:W-:Y:S05]  /*eb90*/  BRA `(.L_x_6725) ;  /* 0xffffff2800c07947 */ /* 0x000fea000383ffff */
.L_x_6732:
[----:B-1----:R-:W-:-:S04]  /*eba0*/  IMAD.U32 R7, RZ, RZ, UR6 ;  /* 0x00000006ff077e24 */ /* 0x002fc8000f8e00ff */
[----:B------:R1:W2:Y:S03]  /*ebb0*/  SYNCS.PHASECHK.TRANS64.TRYWAIT P1, [R7+URZ+0x28830], R6 ;  /* 0x02883006070075a7 */ /* 0x0002a6000802017f */
[----:B--2---:R-:W-:Y:S05]  /*ebc0*/  @!P1 NANOSLEEP.SYNCS 0x989680 ;  /* 0x009896800000995d */ /* 0x004fea0003900000 */
[----:B------:R-:W2:Y:S02]  /*ebd0*/  @!P1 SYNCS.PHASECHK.TRANS64 P1, [R7+URZ+0x28830], R6 ;  /* 0x02883006070095a7 */ /* 0x000ea4000802007f */
[----:B--2---:R-:W-:Y:S05]  /*ebe0*/  @!P1 BRA `(.L_x_6732) ;  /* 0xfffffffc00ec9947 */ /* 0x004fea000383ffff */
[----:B------:R-:W-:Y:S05]  /*ebf0*/  BRA `(.L_x_6729) ;  /* 0xffffff5400f47947 */ /* 0x000fea000383ffff */
.L_x_6736:
[----:B-1----:R-:W-:-:S04]  /*ec00*/  IMAD.U32 R7, RZ, RZ, UR6 ;  /* 0x00000006ff077e24 */ /* 0x002fc8000f8e00ff */
[----:B------:R1:W2:Y:S03]  /*ec10*/  SYNCS.PHASECHK.TRANS64.TRYWAIT P1, [R7+URZ+0x28850], R6 ;  /* 0x02885006070075a7 */ /* 0x0002a6000802017f */
[----:B--2---:R-:W-:Y:S05]  /*ec20*/  @!P1 NANOSLEEP.SYNCS 0x989680 ;  /* 0x009896800000995d */ /* 0x004fea0003900000 */
[----:B------:R-:W2:Y:S02]  /*ec30*/  @!P1 SYNCS.PHASECHK.TRANS64 P1, [R7+URZ+0x28850], R6 ;  /* 0x02885006070095a7 */ /* 0x000ea4000802007f */
[----:B--2---:R-:W-:Y:S05]  /*ec40*/  @!P1 BRA `(.L_x_6736) ;  /* 0xfffffffc00ec9947 */ /* 0x004fea000383ffff */
[----:B------:R-:W-:Y:S05]  /*ec50*/  BRA `(.L_x_6733) ;  /* 0xffffff5800cc7947 */ /* 0x000fea000383ffff */
.L_x_6743:
[----:B-1----:R-:W-:-:S04]  /*ec60*/  IMAD.U32 R5, RZ, RZ, UR5 ;  /* 0x00000005ff057e24 */ /* 0x002fc8000f8e00ff */
[----:B------:R1:W2:Y:S03]  /*ec70*/  SYNCS.PHASECHK.TRANS64.TRYWAIT P1, [R5+URZ+0x28850], R4 ;  /* 0x02885004050075a7 */ /* 0x0002a6000802017f */
[----:B--2---:R-:W-:Y:S05]  /*ec80*/  @!P1 NANOSLEEP.SYNCS 0x989680 ;  /* 0x009896800000995d */ /* 0x004fea0003900000 */
[----:B------:R-:W2:Y:S02]  /*ec90*/  @!P1 SYNCS.PHASECHK.TRANS64 P1, [R5+URZ+0x28850], R4 ;  /* 0x02885004050095a7 */ /* 0x000ea4000802007f */
[----:B--2---:R-:W-:Y:S05]  /*eca0*/  @!P1 BRA `(.L_x_6743) ;  /* 0xfffffffc00ec9947 */ /* 0x004fea000383ffff */
[----:B------:R-:W-:Y:S05]  /*ecb0*/  BRA `(.L_x_6742) ;  /* 0xffffff7c00cc7947 */ /* 0x000fea000383ffff */
.L_x_6786:
[----:B------:R-:W1:Y:S01]  /*ecc0*/  S2R R20, SR_TID.X ;  /* 0x0000000000147919 */ /* 0x000e620000002100 */
[----:B------:R-:W-:Y:S01]  /*ecd0*/  BSSY B0, `(.L_x_6852) ;  /* 0x000000a000007945 */ /* 0x000fe20003800000 */
[----:B------:R-:W-:Y:S02]  /*ece0*/  IMAD.MOV.U32 R12, RZ, RZ, RZ ;  /* 0x000000ffff0c7224 */ /* 0x000fe400078e00ff */
[----:B------:R-:W-:Y:S02]  /*ecf0*/  IMAD.MOV.U32 R11, RZ, RZ, 0x1f ;  /* 0x0000001fff0b7424 */ /* 0x000fe400078e00ff */
[----:B------:R-:W-:Y:S01]  /*ed00*/  IMAD.MOV.U32 R15, RZ, RZ, -0x1 ;  /* 0xffffffffff0f7424 */ /* 0x000fe200078e00ff */
[----:B-1----:R-:W-:-:S04]  /*ed10*/  SHF.R.U32.HI R10, RZ, 0x5, R20 ;  /* 0x00000005ff0a7819 */ /* 0x002fc80000011614 */
[----:B------:R-:W-:-:S04]  /*ed20*/  LOP3.LUT R10, R10, 0x3, RZ, 0xc0, !PT ;  /* 0x000000030a0a7812 */ /* 0x000fc800078ec0ff */
[----:B------:R-:W-:-:S07]  /*ed30*/  MOV R13, R10 ;  /* 0x0000000a000d7202 */ /* 0x000fce0000000f00 */
[----:B0----5:R-:W-:Y:S05]  /*ed40*/  WARPSYNC.COLLECTIVE R15, `(.L_x_6853) ;  /* 0x000000000f087348 */ /* 0x021fea0003c00000 */
[----:B------:R1:W2:Y:S02]  /*ed50*/  SHFL.IDX P6, R14, R13, R12, R11 ;  /* 0x0000000c0d0e7389 */ /* 0x0002a400000c000b */
[----:B012--5:R-:W-:Y:S01]  /*ed60*/  ENDCOLLECTIVE ;  /* 0x000000000000791b */ /* 0x027fe20003800000 */
.L_x_6853:
[----:B------:R-:W-:Y:S05]  /*ed70*/  BSYNC B0 ;  /* 0x0000000000007941 */ /* 0x000fea0003800000 */
.L_x_6852:
[----:B------:R-:W-:Y:S05]  /*ed80*/  BRA `(.L_x_6854) ;  /* 0xffffffc0002c7947 */ /* 0x000fea000383ffff */
.L_x_6789:
[----:B0-----:R0:W1:Y:S02]  /*ed90*/  SYNCS.PHASECHK.TRANS64.TRYWAIT P0, [R7+URZ+0x28840], R2 ;  /* 0x02884002070075a7 */ /* 0x001064000800017f */
[----:B-1----:R-:W-:Y:S05]  /*eda0*/  @!P0 NANOSLEEP.SYNCS 0x989680 ;  /* 0x009896800000895d */ /* 0x002fea0003900000 */
[----:B------:R-:W1:Y:S02]  /*edb0*/  @!P0 SYNCS.PHASECHK.TRANS64 P0, [R7+URZ+0x28840], R2 ;  /* 0x02884002070085a7 */ /* 0x000e64000800007f */
[----:B-1----:R-:W-:Y:S05]  /*edc0*/  @!P0 BRA `(.L_x_6789) ;  /* 0xfffffffc00f08947 */ /* 0x002fea000383ffff */
[----:B------:R-:W-:Y:S05]  /*edd0*/  BRA `(.L_x_6855) ;  /* 0xffffffc000887947 */ /* 0x000fea000383ffff */
.L_x_6790:
        /* <DEDUP_REMOVED lines=8> */
.L_x_6857:
[----:B------:R-:W-:Y:S05]  /*ee60*/  BSYNC B0 ;  /* 0x0000000000007941 */ /* 0x000fea0003800000 */
.L_x_6856:
[----:B------:R-:W-:Y:S01]  /*ee70*/  IMAD.MOV.U32 R13, RZ, RZ, R4 ;  /* 0x000000ffff0d7224 */ /* 0x000fe200078e0004 */
[----:B------:R-:W-:Y:S01]  /*ee80*/  MOV R12, RZ ;  /* 0x000000ff000c7202 */ /* 0x000fe20000000f00 */
[----:B------:R-:W-:Y:S01]  /*ee90*/  IMAD.MOV.U32 R11, RZ, RZ, 0x181f ;  /* 0x0000181fff0b7424 */ /* 0x000fe200078e00ff */
[----:B------:R-:W-:Y:S01]  /*eea0*/  @P0 LEA R8, R5, R22, 0x1 ;  /* 0x0000001605080211 */ /* 0x000fe200078e08ff */
[----:B------:R-:W-:Y:S02]  /*eeb0*/  IMAD.MOV.U32 R15, RZ, RZ, -0x1 ;  /* 0xffffffffff0f7424 */ /* 0x000fe400078e00ff */
[----:B------:R-:W-:-:S07]  /*eec0*/  IMAD.MOV.U32 R2, RZ, RZ, R14 ;  /* 0x000000ffff027224 */ /* 0x000fce00078e000e */
[----:B------:R-:W-:Y:S05]  /*eed0*/  WARPSYNC.COLLECTIVE R15, `(.L_x_6858) ;  /* 0x000000000f087348 */ /* 0x000fea0003c00000 */
[----:B------:R0:W1:Y:S02]  /*eee0*/  SHFL.IDX P6, R14, R13, R12, R11 ;  /* 0x0000000c0d0e7389 */ /* 0x00006400000c000b */
[----:B01----:R-:W-:Y:S01]  /*eef0*/  ENDCOLLECTIVE ;  /* 0x000000000000791b */ /* 0x003fe20003800000 */
.L_x_6858:
[----:B------:R-:W-:Y:S02]  /*ef00*/  IMAD.MOV.U32 R13, RZ, RZ, R0 ;  /* 0x000000ffff0d7224 */ /* 0x000fe400078e0000 */
[----:B------:R-:W-:Y:S02]  /*ef10*/  IMAD.MOV.U32 R12, RZ, RZ, 0x1 ;  /* 0x00000001ff0c7424 */ /* 0x000fe400078e00ff */
[----:B------:R-:W-:-:S07]  /*ef20*/  IMAD.MOV.U32 R3, RZ, RZ, R14 ;  /* 0x000000ffff037224 */ /* 0x000fce00078e000e */
[----:B------:R-:W-:Y:S05]  /*ef30*/  WARPSYNC.COLLECTIVE R15, `(.L_x_6859) ;  /* 0x000000000f087348 */ /* 0x000fea0003c00000 */
[----:B------:R0:W1:Y:S02]  /*ef40*/  SHFL.IDX P6, R14, R13, R12, R11 ;  /* 0x0000000c0d0e7389 */ /* 0x00006400000c000b */
[----:B01----:R-:W-:Y:S01]  /*ef50*/  ENDCOLLECTIVE ;  /* 0x000000000000791b */ /* 0x003fe20003800000 */
.L_x_6859:
        /* <DEDUP_REMOVED lines=11> */
[----:B------:R0:W-:Y:S02]  /*f010*/  @P0 LDGSTS.E.BYPASS.LTC128B.128 [R8+0x1c400], desc[UR50][R2.64+0x80], !P2 ;  /* 0x1c40008002080fae */ /* 0x0001e4000d101d72 */
[----:B0-----:R-:W-:-:S07]  /*f020*/  IMAD.MOV.U32 R2, RZ, RZ, R14 ;  /* 0x000000ffff027224 */ /* 0x001fce00078e000e */
[----:B------:R-:W-:Y:S05]  /*f030*/  WARPSYNC.COLLECTIVE R15, `(.L_x_6860) ;  /* 0x000000000f087348 */ /* 0x000fea0003c00000 */
[----:B------:R0:W1:Y:S02]  /*f040*/  SHFL.IDX P6, R14, R13, R12, R11 ;  /* 0x0000000c0d0e7389 */ /* 0x00006400000c000b */
[----:B01----:R-:W-:Y:S01]  /*f050*/  ENDCOLLECTIVE ;  /* 0x000000000000791b */ /* 0x003fe20003800000 */
.L_x_6860:
[----:B------:R-:W-:Y:S02]  /*f060*/  @P1 IMAD R8, R5, 0x2, R22 ;  /* 0x0000000205081824 */ /* 0x000fe400078e0216 */
[----:B------:R-:W-:Y:S02]  /*f070*/  IMAD.MOV.U32 R13, RZ, RZ, R0 ;  /* 0x000000ffff0d7224 */ /* 0x000fe400078e0000 */
[----:B------:R-:W-:Y:S01]  /*f080*/  IMAD.MOV.U32 R12, RZ, RZ, 0x2 ;  /* 0x00000002ff0c7424 */ /* 0x000fe200078e00ff */
[----:B------:R-:W-:-:S07]  /*f090*/  MOV R3, R14 ;  /* 0x0000000e00037202 */ /* 0x000fce0000000f00 */
[----:B------:R-:W-:Y:S05]  /*f0a0*/  WARPSYNC.COLLECTIVE R15, `(.L_x_6861) ;  /* 0x000000000f087348 */ /* 0x000fea0003c00000 */
[----:B------:R0:W1:Y:S02]  /*f0b0*/  SHFL.IDX P6, R14, R13, R12, R11 ;  /* 0x0000000c0d0e7389 */ /* 0x00006400000c000b */
[----:B01----:R-:W-:Y:S01]  /*f0c0*/  ENDCOLLECTIVE ;  /* 0x000000000000791b */ /* 0x003fe20003800000 */
.L_x_6861:
        /* <DEDUP_REMOVED lines=10> */
[----:B------:R0:W-:Y:S01]  /*f170*/  @P1 LDGSTS.E.BYPASS.LTC128B.128 [R8+0x1cc00], desc[UR50][R2.64+0x80], !P2 ;  /* 0x1cc0008002081fae */ /* 0x0001e2000d101d72 */
[----:B------:R-:W-:Y:S02]  /*f180*/  ISETP.GE.AND P1, PT, R6, 0x21, PT ;  /* 0x000000210600780c */ /* 0x000fe40003f26270 */
[----:B0-----:R-:W-:-:S11]  /*f190*/  MOV R2, R14 ;  /* 0x0000000e00027202 */ /* 0x001fd60000000f00 */
[----:B------:R-:W-:Y:S05]  /*f1a0*/  WARPSYNC.COLLECTIVE R15, `(.L_x_6862) ;  /* 0x000000000f087348 */ /* 0x000fea0003c00000 */
[----:B------:R0:W1:Y:S02]  /*f1b0*/  SHFL.IDX P6, R14, R13, R12, R11 ;  /* 0x0000000c0d0e7389 */ /* 0x00006400000c000b */
[----:B01----:R-:W-:Y:S01]  /*f1c0*/  ENDCOLLECTIVE ;  /* 0x000000000000791b */ /* 0x003fe20003800000 */
.L_x_6862:
[----:B------:R-:W-:Y:S01]  /*f1d0*/  @P1 IMAD R8, R5, 0x2, R22 ;  /* 0x0000000205081824 */ /* 0x000fe200078e0216 */
[----:B------:R-:W-:Y:S01]  /*f1e0*/  MOV R13, R0 ;  /* 0x00000000000d7202 */ /* 0x000fe20000000f00 */
[----:B------:R-:W-:Y:S02]  /*f1f0*/  IMAD.MOV.U32 R12, RZ, RZ, 0x3 ;  /* 0x00000003ff0c7424 */ /* 0x000fe400078e00ff */
[----:B------:R-:W-:-:S07]  /*f200*/  IMAD.MOV.U32 R3, RZ, RZ, R14 ;  /* 0x000000ffff037224 */ /* 0x000fce00078e000e */
[----:B------:R-:W-:Y:S05]  /*f210*/  WARPSYNC.COLLECTIVE R15, `(.L_x_6863) ;  /* 0x000000000f087348 */ /* 0x000fea0003c00000 */
[----:B------:R0:W1:Y:S02]  /*f220*/  SHFL.IDX P6, R14, R13, R12, R11 ;  /* 0x0000000c0d0e7389 */ /* 0x00006400000c000b */
[----:B01----:R-:W-:Y:S01]  /*f230*/  ENDCOLLECTIVE ;  /* 0x000000000000791b */ /* 0x003fe20003800000 */
.L_x_6863:
        /* <DEDUP_REMOVED lines=11> */
[----:B------:R-:W-:Y:S01]  /*f2f0*/  ISETP.GE.AND P1, PT, R6, 0x31, PT ;  /* 0x000000310600780c */ /* 0x000fe20003f26270 */
[----:B0-----:R-:W-:-:S12]  /*f300*/  IMAD.MOV.U32 R2, RZ, RZ, R14 ;  /* 0x000000ffff027224 */ /* 0x001fd800078e000e */
[----:B------:R-:W-:Y:S05]  /*f310*/  WARPSYNC.COLLECTIVE R15, `(.L_x_6864) ;  /* 0x000000000f087348 */ /* 0x000fea0003c00000 */
[----:B------:R0:W1:Y:S02]  /*f320*/  SHFL.IDX P6, R14, R13, R12, R11 ;  /* 0x0000000c0d0e7389 */ /* 0x00006400000c000b */
[----:B01----:R-:W-:Y:S01]  /*f330*/  ENDCOLLECTIVE ;  /* 0x000000000000791b */ /* 0x003fe20003800000 */
.L_x_6864:
[----:B------:R-:W-:Y:S02]  /*f340*/  @P1 IMAD R8, R5, 0x2, R22 ;  /* 0x0000000205081824 */ /* 0x000fe400078e0216 */
[----:B------:R-:W-:Y:S02]  /*f350*/  IMAD.MOV.U32 R13, RZ, RZ, R0 ;  /* 0x000000ffff0d7224 */ /* 0x000fe400078e0000 */
[----:B------:R-:W-:Y:S02]  /*f360*/  IMAD.MOV.U32 R12, RZ, RZ, 0x4 ;  /* 0x00000004ff0c7424 */ /* 0x000fe400078e00ff */
[----:B------:R-:W-:-:S07]  /*f370*/  IMAD.MOV.U32 R3, RZ, RZ, R14 ;  /* 0x000000ffff037224 */ /* 0x000fce00078e000e */
[----:B------:R-:W-:Y:S05]  /*f380*/  WARPSYNC.COLLECTIVE R15, `(.L_x_6865) ;  /* 0x000000000f087348 */ /* 0x000fea0003c00000 */
[----:B------:R0:W1:Y:S02]  /*f390*/  SHFL.IDX P6, R14, R13, R12, R11 ;  /* 0x0000000c0d0e7389 */ /* 0x00006400000c000b */
[----:B01----:R-:W-:Y:S01]  /*f3a0*/  ENDCOLLECTIVE ;  /* 0x000000000000791b */ /* 0x003fe20003800000 */
.L_x_6865:
        /* <DEDUP_REMOVED lines=16> */
.L_x_6866:
[----:B------:R-:W-:Y:S02]  /*f4b0*/  @P1 IMAD R8, R5, 0x2, R22 ;  /* 0x0000000205081824 */ /* 0x000fe400078e0216 */
[----:B------:R-:W-:Y:S01]  /*f4c0*/  IMAD.MOV.U32 R13, RZ, RZ, R0 ;  /* 0x000000ffff0d7224 */ /* 0x000fe200078e0000 */
[----:B------:R-:W-:Y:S01]  /*f4d0*/  MOV R12, 0x5 ;  /* 0x00000005000c7802 */ /* 0x000fe20000000f00 */
[----:B------:R-:W-:-:S07]  /*f4e0*/  IMAD.MOV.U32 R3, RZ, RZ, R14 ;  /* 0x000000ffff037224 */ /* 0x000fce00078e000e */
[----:B------:R-:W-:Y:S05]  /*f4f0*/  WARPSYNC.COLLECTIVE R15, `(.L_x_6867) ;  /* 0x000000000f087348 */ /* 0x000fea0003c00000 */
[----:B------:R0:W1:Y:S02]  /*f500*/  SHFL.IDX P6, R14, R13, R12, R11 ;  /* 0x0000000c0d0e7389 */ /* 0x00006400000c000b */
[----:B01----:R-:W-:Y:S01]  /*f510*/  ENDCOLLECTIVE ;  /* 0x000000000000791b */ /* 0x003fe20003800000 */
.L_x_6867:
        /* <DEDUP_REMOVED lines=16> */
.L_x_6868:
[----:B------:R-:W-:Y:S01]  /*f620*/  @P1 LEA R8, R5, R22, 0x1 ;  /* 0x0000001605081211 */ /* 0x000fe200078e08ff */
[----:B------:R-:W-:Y:S02]  /*f630*/  IMAD.MOV.U32 R13, RZ, RZ, R0 ;  /* 0x000000ffff0d7224 */ /* 0x000fe400078e0000 */
[----:B------:R-:W-:Y:S02]  /*f640*/  IMAD.MOV.U32 R12, RZ, RZ, 0x6 ;  /* 0x00000006ff0c7424 */ /* 0x000fe400078e00ff */
[----:B------:R-:W-:-:S07]  /*f650*/  IMAD.MOV.U32 R3, RZ, RZ, R14 ;  /* 0x000000ffff037224 */ /* 0x000fce00078e000e */
[----:B------:R-:W-:Y:S05]  /*f660*/  WARPSYNC.COLLECTIVE R15, `(.L_x_6869) ;  /* 0x000000000f087348 */ /* 0x000fea0003c00000 */
[----:B------:R0:W1:Y:S02]  /*f670*/  SHFL.IDX P6, R14, R13, R12, R11 ;  /* 0x0000000c0d0e7389 */ /* 0x00006400000c000b */
[----:B01----:R-:W-:Y:S01]  /*f680*/  ENDCOLLECTIVE ;  /* 0x000000000000791b */ /* 0x003fe20003800000 */
.L_x_6869:
        /* <DEDUP_REMOVED lines=16> */
.L_x_6870:
[----:B------:R-:W-:Y:S02]  /*f790*/  @P1 IMAD R8, R5, 0x2, R22 ;  /* 0x0000000205081824 */ /* 0x000fe400078e0216 */
[----:B------:R-:W-:Y:S02]  /*f7a0*/  IMAD.MOV.U32 R13, RZ, RZ, R0 ;  /* 0x000000ffff0d7224 */ /* 0x000fe400078e0000 */
[----:B------:R-:W-:Y:S01]  /*f7b0*/  IMAD.MOV.U32 R12, RZ, RZ, 0x7 ;  /* 0x00000007ff0c7424 */ /* 0x000fe200078e00ff */
[----:B------:R-:W-:-:S07]  /*f7c0*/  MOV R3, R14 ;  /* 0x0000000e00037202 */ /* 0x000fce0000000f00 */
[----:B------:R-:W-:Y:S05]  /*f7d0*/  WARPSYNC.COLLECTIVE R15, `(.L_x_6871) ;  /* 0x000000000f087348 */ /* 0x000fea0003c00000 */
[----:B------:R0:W1:Y:S02]  /*f7e0*/  SHFL.IDX P6, R14, R13, R12, R11 ;  /* 0x0000000c0d0e7389 */ /* 0x00006400000c000b */
[----:B01----:R-:W-:Y:S01]  /*f7f0*/  ENDCOLLECTIVE ;  /* 0x000000000000791b */ /* 0x003fe20003800000 */
.L_x_6871:
        /* <DEDUP_REMOVED lines=14> */
.L_x_6872:
[----:B------:R-:W-:Y:S01]  /*f8e0*/  @!PT LDS RZ, [RZ] ;  /* 0x00000000fffff984 */ /* 0x000fe20000000800 */
[----:B------:R-:W-:Y:S01]  /*f8f0*/  @!PT LDS RZ, [RZ] ;  /* 0x00000000fffff984 */ /* 0x000fe20000000800 */
[----:B------:R-:W-:Y:S01]  /*f900*/  @!PT LDS RZ, [RZ] ;  /* 0x00000000fffff984 */ /* 0x000fe20000000800 */
[----:B------:R0:W-:Y:S02]  /*f910*/  @P1 LDGSTS.E.BYPASS.LTC128B.128 [R8+0x1f400], desc[UR50][R2.64+0x80], !P2 ;  /* 0x1f40008002081fae */ /* 0x0001e4000d101d72 */
[----:B0-----:R-:W-:Y:S01]  /*f920*/  IMAD.MOV.U32 R2, RZ, RZ, R14 ;  /* 0x000000ffff027224 */ /* 0x001fe200078e000e */
[----:B------:R-:W-:Y:S06]  /*f930*/  BRA `(.L_x_6873) ;  /* 0xffffffbc00607947 */ /* 0x000fec000383ffff */
.L_x_6795:
[----:B------:R-:W-:Y:S01]  /*f940*/  IMAD.MOV.U32 R13, RZ, RZ, R5 ;  /* 0x000000ffff0d7224 */ /* 0x000fe200078e0005 */
[----:B------:R-:W-:Y:S01]  /*f950*/  MOV R11, 0x181f ;  /* 0x0000181f000b7802 */ /* 0x000fe20000000f00 */
[----:B------:R-:W-:Y:S02]  /*f960*/  IMAD.MOV.U32 R12, RZ, RZ, RZ ;  /* 0x000000ffff0c7224 */ /* 0x000fe400078e00ff */
[----:B------:R-:W-:Y:S02]  /*f970*/  IMAD.MOV.U32 R15, RZ, RZ, -0x1 ;  /* 0xffffffffff0f7424 */ /* 0x000fe400078e00ff */
[----:B-----5:R-:W-:Y:S02]  /*f980*/  IMAD R6, R21, R6, RZ ;  /* 0x0000000615067224 */ /* 0x020fe400078e02ff */
[----:B------:R-:W-:-:S07]  /*f990*/  IMAD.IADD R4, R20, 0x1, R4 ;  /* 0x0000000114047824 */ /* 0x000fce00078e0204 */
[----:B------:R-:W-:Y:S05]  /*f9a0*/  WARPSYNC.COLLECTIVE R15, `(.L_x_6874) ;  /* 0x000000000f087348 */ /* 0x000fea0003c00000 */
[----:B------:R0:W1:Y:S02]  /*f9b0*/  SHFL.IDX P6, R14, R13, R12, R11 ;  /* 0x0000000c0d0e7389 */ /* 0x00006400000c000b */
[----:B01----:R-:W-:Y:S01]  /*f9c0*/  ENDCOLLECTIVE ;  /* 0x000000000000791b */ /* 0x003fe20003800000 */
.L_x_6874:
[C---:B------:R-:W-:Y:S01]  /*f9d0*/  VIADD R7, R4.reuse, 0x10 ;  /* 0x0000001004077836 */ /* 0x040fe20000000000 */
[----:B------:R-:W-:Y:S01]  /*f9e0*/  ISETP.GE.AND P2, PT, R4, R6, PT ;  /* 0x000000060400720c */ /* 0x000fe20003f46270 */
[----:B------:R-:W-:Y:S02]  /*f9f0*/  IMAD.MOV.U32 R13, RZ, RZ, R0 ;  /* 0x000000ffff0d7224 */ /* 0x000fe400078e0000 */
[----:B------:R-:W-:-:S10]  /*fa00*/  IMAD.MOV.U32 R2, RZ, RZ, R14 ;  /* 0x000000ffff027224 */ /* 0x000fd400078e000e */
[----:B------:R-:W-:Y:S05]  /*fa10*/  WARPSYNC.COLLECTIVE R15, `(.L_x_6875) ;  /* 0x000000000f087348 */ /* 0x000fea0003c00000 */
[----:B------:R0:W1:Y:S02]  /*fa20*/  SHFL.IDX P6, R14, R13, R12, R11 ;  /* 0x0000000c0d0e7389 */ /* 0x00006400000c000b */
[----:B01----:R-:W-:Y:S01]  /*fa30*/  ENDCOLLECTIVE ;  /* 0x000000000000791b */ /* 0x003fe20003800000 */
.L_x_6875:
        /* <DEDUP_REMOVED lines=8> */
.L_x_6876:
[----:B------:R-:W-:Y:S01]  /*fac0*/  @!PT LDS RZ, [RZ] ;  /* 0x00000000fffff984 */ /* 0x000fe20000000800 */
[----:B------:R-:W-:Y:S01]  /*fad0*/  @!PT LDS RZ, [RZ] ;  /* 0x00000000fffff984 */ /* 0x000fe20000000800 */
[----:B------:R-:W-:Y:S01]  /*fae0*/  @!PT LDS RZ, [RZ] ;  /* 0x00000000fffff984 */ /* 0x000fe20000000800 */
[----:B------:R-:W-:Y:S04]  /*faf0*/  @!P2 LDGSTS.E.BYPASS.LTC128B.128 [R10+0x10400], desc[UR50][R2.64], !P0 ;  /* 0x10400000020aafae */ /* 0x000fe8000c101d72 */
[----:B------:R0:W-:Y:S01]  /*fb00*/  @!P2 LDGSTS.E.BYPASS.LTC128B.128 [R10+0x14400], desc[UR50][R2.64+0x80], !P1 ;  /* 0x14400080020aafae */ /* 0x0001e2000c901d72 */
[----:B------:R-:W-:Y:S01]  /*fb10*/  ISETP.GE.AND P2, PT, R7, R6, PT ;  /* 0x000000060700720c */ /* 0x000fe20003f46270 */
[----:B------:R-:W-:Y:S01]  /*fb20*/  IMAD.MOV.U32 R13, RZ, RZ, R0 ;  /* 0x000000ffff0d7224 */ /* 0x000fe200078e0000 */
[----:B0-----:R-:W-:-:S11]  /*fb30*/  MOV R2, R14 ;  /* 0x0000000e00027202 */ /* 0x001fd60000000f00 */
[----:B------:R-:W-:Y:S05]  /*fb40*/  WARPSYNC.COLLECTIVE R15, `(.L_x_6877) ;  /* 0x000000000f087348 */ /* 0x000fea0003c00000 */
[----:B------:R0:W1:Y:S02]  /*fb50*/  SHFL.IDX P6, R14, R13, R12, R11 ;  /* 0x0000000c0d0e7389 */ /* 0x00006400000c000b */
[----:B01----:R-:W-:Y:S01]  /*fb60*/  ENDCOLLECTIVE ;  /* 0x000000000000791b */ /* 0x003fe20003800000 */
.L_x_6877:
        /* <DEDUP_REMOVED lines=8> */
.L_x_6878:
[----:B------:R-:W-:Y:S01]  /*fbf0*/  @!P2 IMAD.MOV.U32 R3, RZ, RZ, R7 ;  /* 0x000000ffff03a224 */ /* 0x000fe200078e0007 */
[----:B------:R-:W-:-:S04]  /*fc00*/  IADD3 R7, R4, 0x20, RZ ;  /* 0x0000002004077810 */ /* 0x000fc80007ffe0ff */
[----:B------:R-:W-:Y:S01]  /*fc10*/  @!PT LDS RZ, [RZ] ;  /* 0x00000000fffff984 */ /* 0x000fe20000000800 */
[----:B------:R-:W-:Y:S01]  /*fc20*/  @!PT LDS RZ, [RZ] ;  /* 0x00000000fffff984 */ /* 0x000fe20000000800 */
[----:B------:R-:W-:Y:S01]  /*fc30*/  @!PT LDS RZ, [RZ] ;  /* 0x00000000fffff984 */ /* 0x000fe20000000800 */
[----:B------:R-:W-:Y:S04]  /*fc40*/  @!P2 LDGSTS.E.BYPASS.LTC128B.128 [R10+0x10c00], desc[UR50][R2.64], !P0 ;  /* 0x10c00000020aafae */ /* 0x000fe8000c101d72 */
[----:B------:R0:W-:Y:S01]  /*fc50*/  @!P2 LDGSTS.E.BYPASS.LTC128B.128 [R10+0x14c00], desc[UR50][R2.64+0x80], !P1 ;  /* 0x14c00080020aafae */ /* 0x0001e2000c901d72 */
[----:B------:R-:W-:Y:S01]  /*fc60*/  ISETP.GE.AND P2, PT, R7, R6, PT ;  /* 0x000000060700720c */ /* 0x000fe20003f46270 */
[----:B------:R-:W-:Y:S02]  /*fc70*/  IMAD.MOV.U32 R13, RZ, RZ, R0 ;  /* 0x000000ffff0d7224 */ /* 0x000fe400078e0000 */
[----:B0-----:R-:W-:-:S10]  /*fc80*/  IMAD.MOV.U32 R2, RZ, RZ, R14 ;  /* 0x000000ffff027224 */ /* 0x001fd400078e000e */
[----:B------:R-:W-:Y:S05]  /*fc90*/  WARPSYNC.COLLECTIVE R15, `(.L_x_6879) ;  /* 0x000000000f087348 */ /* 0x000fea0003c00000 */
[----:B------:R0:W1:Y:S02]  /*fca0*/  SHFL.IDX P6, R14, R13, R12, R11 ;  /* 0x0000000c0d0e7389 */ /* 0x00006400000c000b */
[----:B01----:R-:W-:Y:S01]  /*fcb0*/  ENDCOLLECTIVE ;  /* 0x000000000000791b */ /* 0x003fe20003800000 */
.L_x_6879:
        /* <DEDUP_REMOVED lines=8> */
.L_x_6880:
[----:B------:R-:W-:Y:S02]  /*fd40*/  @!P2 IMAD.MOV.U32 R3, RZ, RZ, R7 ;  /* 0x000000ffff03a224 */ /* 0x000fe400078e0007 */
[----:B------:R-:W-:-:S03]  /*fd50*/  VIADD R7, R4, 0x30 ;  /* 0x0000003004077836 */ /* 0x000fc60000000000 */
        /* <DEDUP_REMOVED lines=11> */
.L_x_6881:
        /* <DEDUP_REMOVED lines=8> */
.L_x_6882:
[----:B------:R-:W-:Y:S01]  /*fe90*/  @!P2 MOV R3, R7 ;  /* 0x000000070003a202 */ /* 0x000fe20000000f00 */
[----:B------:R-:W-:-:S04]  /*fea0*/  VIADD R7, R4, 0x40 ;  /* 0x0000004004077836 */ /* 0x000fc80000000000 */
[----:B------:R-:W-:Y:S01]  /*feb0*/  @!PT LDS RZ, [RZ] ;  /* 0x00000000fffff984 */ /* 0x000fe20000000800 */
[----:B------:R-:W-:Y:S01]  /*fec0*/  @!PT LDS RZ, [RZ] ;  /* 0x00000000fffff984 */ /* 0x000fe20000000800 */
[----:B------:R-:W-:Y:S01]  /*fed0*/  @!PT LDS RZ, [RZ] ;  /* 0x00000000fffff984 */ /* 0x000fe20000000800 */
[----:B------:R-:W-:Y:S04]  /*fee0*/  @!P2 LDGSTS.E.BYPASS.LTC128B.128 [R10+0x11c00], desc[UR50][R2.64], !P0 ;  /* 0x11c00000020aafae */ /* 0x000fe8000c101d72 */
[----:B------:R0:W-:Y:S01]  /*fef0*/  @!P2 LDGSTS.E.BYPASS.LTC128B.128 [R10+0x15c00], desc[UR50][R2.64+0x80], !P1 ;  /* 0x15c00080020aafae */ /* 0x0001e2000c901d72 */
[----:B------:R-:W-:Y:S02]  /*ff00*/  ISETP.GE.AND P2, PT, R7, R6, PT ;  /* 0x000000060700720c */ /* 0x000fe40003f46270 */
[----:B------:R-:W-:Y:S01]  /*ff10*/  MOV R13, R0 ;  /* 0x00000000000d7202 */ /* 0x000fe20000000f00 */
[----:B0-----:R-:W-:-:S10]  /*ff20*/  IMAD.MOV.U32 R2, RZ, RZ, R14 ;  /* 0x000000ffff027224 */ /* 0x001fd400078e000e */
[----:B------:R-:W-:Y:S05]  /*ff30*/  WARPSYNC.COLLECTIVE R15, `(.L_x_6883) ;  /* 0x000000000f087348 */ /* 0x000fea0003c00000 */
[----:B------:R0:W1:Y:S02]  /*ff40*/  SHFL.IDX P6, R14, R13, R12, R11 ;  /* 0x0000000c0d0e7389 */ /* 0x00006400000c000b */
[----:B01----:R-:W-:Y:S01]  /*ff50*/  ENDCOLLECTIVE ;  /* 0x000000000000791b */ /* 0x003fe20003800000 */
.L_x_6883:
        /* <DEDUP_REMOVED lines=8> */
.L_x_6884:
        /* <DEDUP_REMOVED lines=13> */
.L_x_6885:
        /* <DEDUP_REMOVED lines=8> */
.L_x_6886:
        /* <DEDUP_REMOVED lines=13> */
.L_x_6887:
        /* <DEDUP_REMOVED lines=8> */
.L_x_6888:
        /* <DEDUP_REMOVED lines=11> */
.L_x_6889:
[----:B------:R-:W-:Y:S05]  /*10330*/  BRA `(.L_x_6890) ;  /* 0xffffffbc00c47947 */ /* 0x000fea000383ffff */
.L_x_6800:
[----:B0-----:R0:W1:Y:S02]  /*10340*/  SYNCS.PHASECHK.TRANS64.TRYWAIT P1, [R22+URZ+0x28820], R3 ;  /* 0x02882003160075a7 */ /* 0x001064000802017f */
[----:B-1----:R-:W-:Y:S05]  /*10350*/  @!P1 NANOSLEEP.SYNCS 0x989680 ;  /* 0x009896800000995d */ /* 0x002fea0003900000 */
[----:B------:R-:W1:Y:S02]  /*10360*/  @!P1 SYNCS.PHASECHK.TRANS64 P1, [R22+URZ+0x28820], R3 ;  /* 0x02882003160095a7 */ /* 0x000e64000802007f */
[----:B-1----:R-:W-:Y:S05]  /*10370*/  @!P1 BRA `(.L_x_6800) ;  /* 0xfffffffc00f09947 */ /* 0x002fea000383ffff */
[----:B------:R-:W-:Y:S05]  /*10380*/  BRA `(.L_x_6891) ;  /* 0xffffffc000347947 */ /* 0x000fea000383ffff */
.L_x_6805:
[----:B0-----:R0:W1:Y:S02]  /*10390*/  SYNCS.PHASECHK.TRANS64.TRYWAIT P0, [R6+URZ+0x28840], R3 ;  /* 0x02884003060075a7 */ /* 0x001064000800017f */
[----:B-1----:R-:W-:Y:S05]  /*103a0*/  @!P0 NANOSLEEP.SYNCS 0x989680 ;  /* 0x009896800000895d */ /* 0x002fea0003900000 */
[----:B------:R-:W1:Y:S02]  /*103b0*/  @!P0 SYNCS.PHASECHK.TRANS64 P0, [R6+URZ+0x28840], R3 ;  /* 0x02884003060085a7 */ /* 0x000e64000800007f */
[----:B-1----:R-:W-:Y:S05]  /*103c0*/  @!P0 BRA `(.L_x_6805) ;  /* 0xfffffffc00f08947 */ /* 0x002fea000383ffff */
[----:B------:R-:W-:Y:S05]  /*103d0*/  BRA `(.L_x_6892) ;  /* 0xffffffc400007947 */ /* 0x000fea000383ffff */
.L_x_6806:
[----:B------:R-:W-:Y:S01]  /*103e0*/  BSSY B1, `(.L_x_6893) ;  /* 0x0000008000017945 */ /* 0x000fe20003800000 */
[----:B------:R-:W-:Y:S01]  /*103f0*/  IMAD.MOV.U32 R13, RZ, RZ, R9 ;  /* 0x000000ffff0d7224 */ /* 0x000fe200078e0009 */
[----:B------:R-:W-:Y:S01]  /*10400*/  MOV R12, RZ ;  /* 0x000000ff000c7202 */ /* 0x000fe20000000f00 */
[----:B------:R-:W-:Y:S02]  /*10410*/  IMAD.MOV.U32 R11, RZ, RZ, 0x181f ;  /* 0x0000181fff0b7424 */ /* 0x000fe400078e00ff */
[----:B------:R-:W-:-:S07]  /*10420*/  IMAD.MOV.U32 R15, RZ, RZ, -0x1 ;  /* 0xffffffffff0f7424 */ /* 0x000fce00078e00ff */
[----:B--2---:R-:W-:Y:S05]  /*10430*/  WARPSYNC.COLLECTIVE R15, `(.L_x_6894) ;  /* 0x000000000f087348 */ /* 0x004fea0003c00000 */
[----:B--2---:R0:W1:Y:S02]  /*10440*/  SHFL.IDX P6, R14, R13, R12, R11 ;  /* 0x0000000c0d0e7389 */ /* 0x00406400000c000b */
[----:B01----:R-:W-:Y:S01]  /*10450*/  ENDCOLLECTIVE ;  /* 0x000000000000791b */ /* 0x003fe20003800000 */
.L_x_6894:
[----:B------:R-:W-:Y:S05]  /*10460*/  BSYNC B1 ;  /* 0x0000000000017941 */ /* 0x000fea0003800000 */
.L_x_6893:
        /* <DEDUP_REMOVED lines=9> */
.L_x_6895:
[----:B------:R-:W-:Y:S02]  /*10500*/  IMAD R8, R8, 0x2, R22 ;  /* 0x0000000208087824 */ /* 0x000fe400078e0216 */
[----:B------:R-:W-:Y:S02]  /*10510*/  IMAD.MOV.U32 R13, RZ, RZ, R9 ;  /* 0x000000ffff0d7224 */ /* 0x000fe400078e0009 */
[----:B------:R-:W-:Y:S02]  /*10520*/  IMAD.MOV.U32 R12, RZ, RZ, 0x1 ;  /* 0x00000001ff0c7424 */ /* 0x000fe400078e00ff */
[----:B------:R-:W-:-:S07]  /*10530*/  IMAD.MOV.U32 R2, RZ, RZ, R14 ;  /* 0x000000ffff027224 */ /* 0x000fce00078e000e */
[----:B------:R-:W-:Y:S05]  /*10540*/  WARPSYNC.COLLECTIVE R15, `(.L_x_6896) ;  /* 0x000000000f087348 */ /* 0x000fea0003c00000 */
[----:B------:R0:W1:Y:S02]  /*10550*/  SHFL.IDX P6, R14, R13, R12, R11 ;  /* 0x0000000c0d0e7389 */ /* 0x00006400000c000b */
[----:B01----:R-:W-:Y:S01]  /*10560*/  ENDCOLLECTIVE ;  /* 0x000000000000791b */ /* 0x003fe20003800000 */
.L_x_6896:
[----:B------:R-:W-:-:S04]  /*10570*/  IADD3 R2, P0, R2, R5, RZ ;  /* 0x0000000502027210 */ /* 0x000fc80007f1e0ff */
[----:B------:R-:W-:-:S05]  /*10580*/  IADD3.X R3, RZ, R3, RZ, P0, !PT ;  /* 0x00000003ff037210 */ /* 0x000fca00007fe4ff */
[----:B------:R-:W-:Y:S01]  /*10590*/  @!PT LDS RZ, [RZ] ;  /* 0x00000000fffff984 */ /* 0x000fe20000000800 */
[----:B------:R-:W-:Y:S01]  /*105a0*/  @!PT LDS RZ, [RZ] ;  /* 0x00000000fffff984 */ /* 0x000fe20000000800 */
[----:B------:R-:W-:Y:S01]  /*105b0*/  @!PT LDS RZ, [RZ] ;  /* 0x00000000fffff984 */ /* 0x000fe20000000800 */
[----:B------:R-:W-:Y:S01]  /*105c0*/  LDGSTS.E.BYPASS.LTC128B.128 [R8+0x18400], desc[UR50][R2.64], !P4 ;  /* 0x1840000002087fae */ /* 0x000fe2000e101d72 */
[----:B------:R-:W-:-:S03]  /*105d0*/  MOV R13, R7 ;  /* 0x00000007000d7202 */ /* 0x000fc60000000f00 */
[----:B------:R0:W-:Y:S02]  /*105e0*/  LDGSTS.E.BYPASS.LTC128B.128 [R8+0x1c400], desc[UR50][R2.64+0x80], !P3 ;  /* 0x1c40008002087fae */ /* 0x0001e4000d901d72 */
[----:B0-----:R-:W-:-:S07]  /*105f0*/  IMAD.MOV.U32 R3, RZ, RZ, R14 ;  /* 0x000000ffff037224 */ /* 0x001fce00078e000e */
[----:B------:R-:W-:Y:S05]  /*10600*/  WARPSYNC.COLLECTIVE R15, `(.L_x_6897) ;  /* 0x000000000f087348 */ /* 0x000fea0003c00000 */
[----:B------:R0:W1:Y:S02]  /*10610*/  SHFL.IDX P6, R14, R13, R12, R11 ;  /* 0x0000000c0d0e7389 */ /* 0x00006400000c000b */
[----:B01----:R-:W-:Y:S01]  /*10620*/  ENDCOLLECTIVE ;  /* 0x000000000000791b */ /* 0x003fe20003800000 */
.L_x_6897:
[----:B------:R-:W-:Y:S02]  /*10630*/  IMAD.MOV.U32 R13, RZ, RZ, R9 ;  /* 0x000000ffff0d7224 */ /* 0x000fe400078e0009 */
[----:B------:R-:W-:Y:S02]  /*10640*/  IMAD.MOV.U32 R12, RZ, RZ, 0x2 ;  /* 0x00000002ff0c7424 */ /* 0x000fe400078e00ff */
[----:B------:R-:W-:-:S07]  /*10650*/  IMAD.MOV.U32 R2, RZ, RZ, R14 ;  /* 0x000000ffff027224 */ /* 0x000fce00078e000e */
[----:B------:R-:W-:Y:S05]  /*10660*/  WARPSYNC.COLLECTIVE R15, `(.L_x_6898) ;  /* 0x000000000f087348 */ /* 0x000fea0003c00000 */
[----:B------:R0:W1:Y:S02]  /*10670*/  SHFL.IDX P6, R14, R13, R12, R11 ;  /* 0x0000000c0d0e7389 */ /* 0x00006400000c000b */
[----:B01----:R-:W-:Y:S01]  /*10680*/  ENDCOLLECTIVE ;  /* 0x000000000000791b */ /* 0x003fe20003800000 */
.L_x_6898:
[----:B------:R-:W-:-:S05]  /*10690*/  IADD3 R2, P0, R2, R5, RZ ;  /* 0x0000000502027210 */ /* 0x000fca0007f1e0ff */
[----:B------:R-:W-:-:S05]  /*106a0*/  IMAD.X R3, RZ, RZ, R3, P0 ;  /* 0x000000ffff037224 */ /* 0x000fca00000e0603 */
[----:B------:R-:W-:Y:S01]  /*106b0*/  @!PT LDS RZ, [RZ] ;  /* 0x00000000fffff984 */ /* 0x000fe20000000800 */
[----:B------:R-:W-:Y:S01]  /*106c0*/  @!PT LDS RZ, [RZ] ;  /* 0x00000000fffff984 */ /* 0x000fe20000000800 */
[----:B------:R-:W-:Y:S01]  /*106d0*/  @!PT LDS RZ, [RZ] ;  /* 0x00000000fffff984 */ /* 0x000fe20000000800 */
[----:B------:R-:W-:Y:S01]  /*106e0*/  LDGSTS.E.BYPASS.LTC128B.128 [R8+0x18c00], desc[UR50][R2.64], !P4 ;  /* 0x18c0000002087fae */ /* 0x000fe2000e101d72 */
[----:B------:R-:W-:-:S03]  /*106f0*/  IMAD.MOV.U32 R13, RZ, RZ, R7 ;  /* 0x000000ffff0d7224 */ /* 0x000fc600078e0007 */
[----:B------:R0:W-:Y:S02]  /*10700*/  LDGSTS.E.BYPASS.LTC128B.128 [R8+0x1cc00], desc[UR50][R2.64+0x80], !P3 ;  /* 0x1cc0008002087fae */ /* 0x0001e4000d901d72 */
[----:B0-----:R-:W-:-:S07]  /*10710*/  MOV R3, R14 ;  /* 0x0000000e00037202 */ /* 0x001fce0000000f00 */
[----:B------:R-:W-:Y:S05]  /*10720*/  WARPSYNC.COLLECTIVE R15, `(.L_x_6899) ;  /* 0x000000000f087348 */ /* 0x000fea0003c00000 */
[----:B------:R0:W1:Y:S02]  /*10730*/  SHFL.IDX P6, R14, R13, R12, R11 ;  /* 0x0000000c0d0e7389 */ /* 0x00006400000c000b */
[----:B01----:R-:W-:Y:S01]  /*10740*/  ENDCOLLECTIVE ;  /* 0x000000000000791b */ /* 0x003fe20003800000 */
.L_x_6899:
[----:B------:R-:W-:Y:S01]  /*10750*/  IMAD.MOV.U32 R13, RZ, RZ, R9 ;  /* 0x000000ffff0d7224 */ /* 0x000fe200078e0009 */
[----:B------:R-:W-:Y:S01]  /*10760*/  MOV R12, 0x3 ;  /* 0x00000003000c7802 */ /* 0x000fe20000000f00 */
[----:B------:R-:W-:-:S07]  /*10770*/  IMAD.MOV.U32 R2, RZ, RZ, R14 ;  /* 0x000000ffff027224 */ /* 0x000fce00078e000e */
[----:B------:R-:W-:Y:S05]  /*10780*/  WARPSYNC.COLLECTIVE R15, `(.L_x_6900) ;  /* 0x000000000f087348 */ /* 0x000fea0003c00000 */
[----:B------:R0:W1:Y:S02]  /*10790*/  SHFL.IDX P6, R14, R13, R12, R11 ;  /* 0x0000000c0d0e7389 */ /* 0x00006400000c000b */
[----:B01----:R-:W-:Y:S01]  /*107a0*/  ENDCOLLECTIVE ;  /* 0x000000000000791b */ /* 0x003fe20003800000 */
.L_x_6900:
        /* <DEDUP_REMOVED lines=8> */
[----:B0-----:R-:W-:-:S07]  /*10830*/  IMAD.MOV.U32 R3, RZ, RZ, R14 ;  /* 0x000000ffff037224 */ /* 0x001fce00078e000e */
[----:B------:R-:W-:Y:S05]  /*10840*/  WARPSYNC.COLLECTIVE R15, `(.L_x_6901) ;  /* 0x000000000f087348 */ /* 0x000fea0003c00000 */
[----:B------:R0:W1:Y:S02]  /*10850*/  SHFL.IDX P6, R14, R13, R12, R11 ;  /* 0x0000000c0d0e7389 */ /* 0x00006400000c000b */
[----:B01----:R-:W-:Y:S01]  /*10860*/  ENDCOLLECTIVE ;  /* 0x000000000000791b */ /* 0x003fe20003800000 */
.L_x_6901:
[----:B------:R-:W-:Y:S01]  /*10870*/  MOV R13, R9 ;  /* 0x00000009000d7202 */ /* 0x000fe20000000f00 */
[----:B------:R-:W-:Y:S02]  /*10880*/  IMAD.MOV.U32 R12, RZ, RZ, 0x4 ;  /* 0x00000004ff0c7424 */ /* 0x000fe400078e00ff */
[----:B------:R-:W-:-:S07]  /*10890*/  IMAD.MOV.U32 R2, RZ, RZ, R14 ;  /* 0x000000ffff027224 */ /* 0x000fce00078e000e */
[----:B------:R-:W-:Y:S05]  /*108a0*/  WARPSYNC.COLLECTIVE R15, `(.L_x_6902) ;  /* 0x000000000f087348 */ /* 0x000fea0003c00000 */
[----:B------:R0:W1:Y:S02]  /*108b0*/  SHFL.IDX P6, R14, R13, R12, R11 ;  /* 0x0000000c0d0e7389 */ /* 0x00006400000c000b */
[----:B01----:R-:W-:Y:S01]  /*108c0*/  ENDCOLLECTIVE ;  /* 0x000000000000791b */ /* 0x003fe20003800000 */
.L_x_6902:
        /* <DEDUP_REMOVED lines=12> */
.L_x_6903:
[----:B------:R-:W-:Y:S02]  /*10990*/  IMAD.MOV.U32 R13, RZ, RZ, R9 ;  /* 0x000000ffff0d7224 */ /* 0x000fe400078e0009 */
[----:B------:R-:W-:Y:S02]  /*109a0*/  IMAD.MOV.U32 R12, RZ, RZ, 0x5 ;  /* 0x00000005ff0c7424 */ /* 0x000fe400078e00ff */
[----:B------:R-:W-:-:S07]  /*109b0*/  IMAD.MOV.U32 R2, RZ, RZ, R14 ;  /* 0x000000ffff027224 */ /* 0x000fce00078e000e */
[----:B------:R-:W-:Y:S05]  /*109c0*/  WARPSYNC.COLLECTIVE R15, `(.L_x_6904) ;  /* 0x000000000f087348 */ /* 0x000fea0003c00000 */
[----:B------:R0:W1:Y:S02]  /*109d0*/  SHFL.IDX P6, R14, R13, R12, R11 ;  /* 0x0000000c0d0e7389 */ /* 0x00006400000c000b */
[----:B01----:R-:W-:Y:S01]  /*109e0*/  ENDCOLLECTIVE ;  /* 0x000000000000791b */ /* 0x003fe20003800000 */
.L_x_6904:
[----:B------:R-:W-:-:S04]  /*109f0*/  IADD3 R2, P0, R2, R5, RZ ;  /* 0x0000000502027210 */ /* 0x000fc80007f1e0ff */
[----:B------:R-:W-:-:S05]  /*10a00*/  IADD3.X R3, RZ, R3, RZ, P0, !PT ;  /* 0x00000003ff037210 */ /* 0x000fca00007fe4ff */
        /* <DEDUP_REMOVED lines=10> */
.L_x_6905:
[----:B------:R-:W-:Y:S02]  /*10ab0*/  IMAD.MOV.U32 R13, RZ, RZ, R9 ;  /* 0x000000ffff0d7224 */ /* 0x000fe400078e0009 */
[----:B------:R-:W-:Y:S01]  /*10ac0*/  IMAD.MOV.U32 R12, RZ, RZ, 0x6 ;  /* 0x00000006ff0c7424 */ /* 0x000fe200078e00ff */
[----:B------:R-:W-:-:S07]  /*10ad0*/  MOV R2, R14 ;  /* 0x0000000e00027202 */ /* 0x000fce0000000f00 */
[----:B------:R-:W-:Y:S05]  /*10ae0*/  WARPSYNC.COLLECTIVE R15, `(.L_x_6906) ;  /* 0x000000000f087348 */ /* 0x000fea0003c00000 */
[----:B------:R0:W1:Y:S02]  /*10af0*/  SHFL.IDX P6, R14, R13, R12, R11 ;  /* 0x0000000c0d0e7389 */ /* 0x00006400000c000b */
[----:B01----:R-:W-:Y:S01]  /*10b00*/  ENDCOLLECTIVE ;  /* 0x000000000000791b */ /* 0x003fe20003800000 */
.L_x_6906:
[----:B------:R-:W-:-:S05]  /*10b10*/  IADD3 R2, P0, R2, R5, RZ ;  /* 0x0000000502027210 */ /* 0x000fca0007f1e0ff */
[----:B------:R-:W-:-:S05]  /*10b20*/  IMAD.X R3, RZ, RZ, R3, P0 ;  /* 0x000000ffff037224 */ /* 0x000fca00000e0603 */
        /* <DEDUP_REMOVED lines=10> */
.L_x_6907:
[----:B------:R-:W-:Y:S02]  /*10bd0*/  IMAD.MOV.U32 R13, RZ, RZ, R9 ;  /* 0x000000ffff0d7224 */ /* 0x000fe400078e0009 */
[----:B------:R-:W-:Y:S02]  /*10be0*/  IMAD.MOV.U32 R12, RZ, RZ, 0x7 ;  /* 0x00000007ff0c7424 */ /* 0x000fe400078e00ff */
[----:B------:R-:W-:-:S07]  /*10bf0*/  IMAD.MOV.U32 R2, RZ, RZ, R14 ;  /* 0x000000ffff027224 */ /* 0x000fce00078e000e */
[----:B------:R-:W-:Y:S05]  /*10c00*/  WARPSYNC.COLLECTIVE R15, `(.L_x_6908) ;  /* 0x000000000f087348 */ /* 0x000fea0003c00000 */
[----:B------:R0:W1:Y:S02]  /*10c10*/  SHFL.IDX P6, R14, R13, R12, R11 ;  /* 0x0000000c0d0e7389 */ /* 0x00006400000c000b */
[----:B01----:R-:W-:Y:S01]  /*10c20*/  ENDCOLLECTIVE ;  /* 0x000000000000791b */ /* 0x003fe20003800000 */
.L_x_6908:
[----:B------:R-:W-:-:S05]  /*10c30*/  IADD3 R2, P0, R2, R5, RZ ;  /* 0x0000000502027210 */ /* 0x000fca0007f1e0ff */
[----:B------:R-:W-:-:S05]  /*10c40*/  IMAD.X R3, RZ, RZ, R3, P0 ;  /* 0x000000ffff037224 */ /* 0x000fca00000e0603 */
[----:B------:R-:W-:Y:S01]  /*10c50*/  @!PT LDS RZ, [RZ] ;  /* 0x00000000fffff984 */ /* 0x000fe20000000800 */
[----:B------:R-:W-:Y:S01]  /*10c60*/  @!PT LDS RZ, [RZ] ;  /* 0x00000000fffff984 */ /* 0x000fe20000000800 */
[----:B------:R-:W-:Y:S01]  /*10c70*/  @!PT LDS RZ, [RZ] ;  /* 0x00000000fffff984 */ /* 0x000fe20000000800 */
[----:B------:R0:W-:Y:S01]  /*10c80*/  LDGSTS.E.BYPASS.LTC128B.128 [R8+0x1b400], desc[UR50][R2.64], !P4 ;  /* 0x1b40000002087fae */ /* 0x0001e2000e101d72 */
[----:B------:R-:W-:-:S03]  /*10c90*/  IMAD.MOV.U32 R13, RZ, RZ, R7 ;  /* 0x000000ffff0d7224 */ /* 0x000fc600078e0007 */
[----:B------:R0:W-:Y:S01]  /*10ca0*/  LDGSTS.E.BYPASS.LTC128B.128 [R8+0x1f400], desc[UR50][R2.64+0x80], !P3 ;  /* 0x1f40008002087fae */ /* 0x0001e2000d901d72 */
[----:B------:R-:W-:-:S07]  /*10cb0*/  MOV R9, R14 ;  /* 0x0000000e00097202 */ /* 0x000fce0000000f00 */
[----:B0-----:R-:W-:Y:S05]  /*10cc0*/  WARPSYNC.COLLECTIVE R15, `(.L_x_6909) ;  /* 0x000000000f087348 */ /* 0x001fea0003c00000 */
[----:B------:R1:W2:Y:S02]  /*10cd0*/  SHFL.IDX P6, R14, R13, R12, R11 ;  /* 0x0000000c0d0e7389 */ /* 0x0002a400000c000b */
[----:B012---:R-:W-:Y:S01]  /*10ce0*/  ENDCOLLECTIVE ;  /* 0x000000000000791b */ /* 0x007fe20003800000 */
.L_x_6909:
[----:B------:R-:W-:Y:S01]  /*10cf0*/  IMAD.MOV.U32 R2, RZ, RZ, R14 ;  /* 0x000000ffff027224 */ /* 0x000fe200078e000e */
[----:B------:R-:W-:Y:S06]  /*10d00*/  BRA `(.L_x_6910) ;  /* 0xffffffbc00d47947 */ /* 0x000fec000383ffff */
.L_x_6811:
[----:B-1----:R1:W3:Y:S02]  /*10d10*/  SYNCS.PHASECHK.TRANS64.TRYWAIT P0, [R6+URZ+0x28860], R3 ;  /* 0x02886003060075a7 */ /* 0x0022e4000800017f */
[----:B---3--:R-:W-:Y:S05]  /*10d20*/  @!P0 NANOSLEEP.SYNCS 0x989680 ;  /* 0x009896800000895d */ /* 0x008fea0003900000 */
[----:B------:R-:W3:Y:S02]  /*10d30*/  @!P0 SYNCS.PHASECHK.TRANS64 P0, [R6+URZ+0x28860], R3 ;  /* 0x02886003060085a7 */ /* 0x000ee4000800007f */
[----:B---3--:R-:W-:Y:S05]  /*10d40*/  @!P0 BRA `(.L_x_6811) ;  /* 0xfffffffc00f08947 */ /* 0x008fea000383ffff */
[----:B------:R-:W-:Y:S05]  /*10d50*/  BRA `(.L_x_6911) ;  /* 0xffffffc000347947 */ /* 0x000fea000383ffff */
.L_x_6812:
[----:B------:R-:W-:Y:S01]  /*10d60*/  BSSY B1, `(.L_x_6912) ;  /* 0x0000008000017945 */ /* 0x000fe20003800000 */
[----:B------:R-:W-:Y:S01]  /*10d70*/  IMAD.MOV.U32 R13, RZ, RZ, R24 ;  /* 0x000000ffff0d7224 */ /* 0x000fe200078e0018 */
[----:B------:R-:W-:Y:S01]  /*10d80*/  MOV R11, 0x181f ;  /* 0x0000181f000b7802 */ /* 0x000fe20000000f00 */
[----:B------:R-:W-:Y:S02]  /*10d90*/  IMAD.MOV.U32 R12, RZ, RZ, RZ ;  /* 0x000000ffff0c7224 */ /* 0x000fe400078e00ff */
[----:B------:R-:W-:-:S07]  /*10da0*/  IMAD.MOV.U32 R15, RZ, RZ, -0x1 ;  /* 0xffffffffff0f7424 */ /* 0x000fce00078e00ff */
[----:B-12---:R-:W-:Y:S05]  /*10db0*/  WARPSYNC.COLLECTIVE R15, `(.L_x_6913) ;  /* 0x000000000f087348 */ /* 0x006fea0003c00000 */
[----:B--2---:R0:W2:Y:S02]  /*10dc0*/  SHFL.IDX P6, R14, R13, R12, R11 ;  /* 0x0000000c0d0e7389 */ /* 0x0040a400000c000b */
[----:B012---:R-:W-:Y:S01]  /*10dd0*/  ENDCOLLECTIVE ;  /* 0x000000000000791b */ /* 0x007fe20003800000 */
.L_x_6913:
[----:B------:R-:W-:Y:S05]  /*10de0*/  BSYNC B1 ;  /* 0x0000000000017941 */ /* 0x000fea0003800000 */
.L_x_6912:
        /* <DEDUP_REMOVED lines=9> */
.L_x_6914:
[----:B------:R-:W-:Y:S01]  /*10e80*/  IMAD.MOV.U32 R13, RZ, RZ, R24 ;  /* 0x000000ffff0d7224 */ /* 0x000fe200078e0018 */
[----:B------:R-:W-:Y:S02]  /*10e90*/  MOV R12, 0x1 ;  /* 0x00000001000c7802 */ /* 0x000fe40000000f00 */
[----:B------:R-:W-:-:S13]  /*10ea0*/  IADD3 R2, P0, R14, R5, RZ ;  /* 0x000000050e027210 */ /* 0x000fda0007f1e0ff */
[----:B------:R-:W-:Y:S05]  /*10eb0*/  WARPSYNC.COLLECTIVE R15, `(.L_x_6915) ;  /* 0x000000000f087348 */ /* 0x000fea0003c00000 */
[----:B------:R0:W1:Y:S02]  /*10ec0*/  SHFL.IDX P6, R14, R13, R12, R11 ;  /* 0x0000000c0d0e7389 */ /* 0x00006400000c000b */
[----:B01----:R-:W-:Y:S01]  /*10ed0*/  ENDCOLLECTIVE ;  /* 0x000000000000791b */ /* 0x003fe20003800000 */
.L_x_6915:
        /* <DEDUP_REMOVED lines=13> */
.L_x_6916:
[----:B------:R-:W-:Y:S01]  /*10fb0*/  IMAD.MOV.U32 R13, RZ, RZ, R24 ;  /* 0x000000ffff0d7224 */ /* 0x000fe200078e0018 */
[----:B------:R-:W-:Y:S02]  /*10fc0*/  MOV R12, 0x2 ;  /* 0x00000002000c7802 */ /* 0x000fe40000000f00 */
[----:B------:R-:W-:-:S13]  /*10fd0*/  IADD3 R2, P0, R14, R5, RZ ;  /* 0x000000050e027210 */ /* 0x000fda0007f1e0ff */
[----:B------:R-:W-:Y:S05]  /*10fe0*/  WARPSYNC.COLLECTIVE R15, `(.L_x_6917) ;  /* 0x000000000f087348 */ /* 0x000fea0003c00000 */
[----:B------:R0:W1:Y:S02]  /*10ff0*/  SHFL.IDX P6, R14, R13, R12, R11 ;  /* 0x0000000c0d0e7389 */ /* 0x00006400000c000b */
[----:B01----:R-:W-:Y:S01]  /*11000*/  ENDCOLLECTIVE ;  /* 0x000000000000791b */ /* 0x003fe20003800000 */
.L_x_6917:
        /* <DEDUP_REMOVED lines=13> */
.L_x_6918:
[----:B------:R-:W-:Y:S01]  /*110e0*/  IMAD.MOV.U32 R13, RZ, RZ, R24 ;  /* 0x000000ffff0d7224 */ /* 0x000fe200078e0018 */
[----:B------:R-:W-:Y:S02]  /*110f0*/  MOV R12, 0x3 ;  /* 0x00000003000c7802 */ /* 0x000fe40000000f00 */
[----:B------:R-:W-:-:S13]  /*11100*/  IADD3 R2, P0, R14, R5, RZ ;  /* 0x000000050e027210 */ /* 0x000fda0007f1e0ff */
[----:B------:R-:W-:Y:S05]  /*11110*/  WARPSYNC.COLLECTIVE R15, `(.L_x_6919) ;  /* 0x000000000f087348 */ /* 0x000fea0003c00000 */
[----:B------:R0:W1:Y:S02]  /*11120*/  SHFL.IDX P6, R14, R13, R12, R11 ;  /* 0x0000000c0d0e7389 */ /* 0x00006400000c000b */
[----:B01----:R-:W-:Y:S01]  /*11130*/  ENDCOLLECTIVE ;  /* 0x000000000000791b */ /* 0x003fe20003800000 */
.L_x_6919:
        /* <DEDUP_REMOVED lines=13> */
.L_x_6920:
[----:B------:R-:W-:Y:S01]  /*11210*/  IMAD.MOV.U32 R13, RZ, RZ, R24 ;  /* 0x000000ffff0d7224 */ /* 0x000fe200078e0018 */
[----:B------:R-:W-:Y:S02]  /*11220*/  MOV R12, 0x4 ;  /* 0x00000004000c7802 */ /* 0x000fe40000000f00 */
[----:B------:R-:W-:-:S13]  /*11230*/  IADD3 R2, P0, R14, R5, RZ ;  /* 0x000000050e027210 */ /* 0x000fda0007f1e0ff */
[----:B------:R-:W-:Y:S05]  /*11240*/  WARPSYNC.COLLECTIVE R15, `(.L_x_6921) ;  /* 0x000000000f087348 */ /* 0x000fea0003c00000 */
[----:B------:R0:W1:Y:S02]  /*11250*/  SHFL.IDX P6, R14, R13, R12, R11 ;  /* 0x0000000c0d0e7389 */ /* 0x00006400000c000b */
[----:B01----:R-:W-:Y:S01]  /*11260*/  ENDCOLLECTIVE ;  /* 0x000000000000791b */ /* 0x003fe20003800000 */
.L_x_6921:
        /* <DEDUP_REMOVED lines=13> */
.L_x_6922:
[----:B------:R-:W-:Y:S01]  /*11340*/  IMAD.MOV.U32 R13, RZ, RZ, R24 ;  /* 0x000000ffff0d7224 */ /* 0x000fe200078e0018 */
[----:B------:R-:W-:Y:S02]  /*11350*/  MOV R12, 0x5 ;  /* 0x00000005000c7802 */ /* 0x000fe40000000f00 */
[----:B------:R-:W-:-:S13]  /*11360*/  IADD3 R2, P0, R14, R5, RZ ;  /* 0x000000050e027210 */ /* 0x000fda0007f1e0ff */
[----:B------:R-:W-:Y:S05]  /*11370*/  WARPSYNC.COLLECTIVE R15, `(.L_x_6923) ;  /* 0x000000000f087348 */ /* 0x000fea0003c00000 */
[----:B------:R0:W1:Y:S02]  /*11380*/  SHFL.IDX P6, R14, R13, R12, R11 ;  /* 0x0000000c0d0e7389 */ /* 0x00006400000c000b */
[----:B01----:R-:W-:Y:S01]  /*11390*/  ENDCOLLECTIVE ;  /* 0x000000000000791b */ /* 0x003fe20003800000 */
.L_x_6923:
        /* <DEDUP_REMOVED lines=13> */
.L_x_6924:
[----:B------:R-:W-:Y:S01]  /*11470*/  IMAD.MOV.U32 R13, RZ, RZ, R24 ;  /* 0x000000ffff0d7224 */ /* 0x000fe200078e0018 */
[----:B------:R-:W-:Y:S02]  /*11480*/  MOV R12, 0x6 ;  /* 0x00000006000c7802 */ /* 0x000fe40000000f00 */
[----:B------:R-:W-:-:S13]  /*11490*/  IADD3 R2, P0, R14, R5, RZ ;  /* 0x000000050e027210 */ /* 0x000fda0007f1e0ff */
[----:B------:R-:W-:Y:S05]  /*114a0*/  WARPSYNC.COLLECTIVE R15, `(.L_x_6925) ;  /* 0x000000000f087348 */ /* 0x000fea0003c00000 */
[----:B------:R0:W1:Y:S02]  /*114b0*/  SHFL.IDX P6, R14, R13, R12, R11 ;  /* 0x0000000c0d0e7389 */ /* 0x00006400000c000b */
[----:B01----:R-:W-:Y:S01]  /*114c0*/  ENDCOLLECTIVE ;  /* 0x000000000000791b */ /* 0x003fe20003800000 */
.L_x_6925:
        /* <DEDUP_REMOVED lines=13> */
.L_x_6926:
[----:B------:R-:W-:Y:S01]  /*115a0*/  IMAD.MOV.U32 R13, RZ, RZ, R24 ;  /* 0x000000ffff0d7224 */ /* 0x000fe200078e0018 */
[----:B------:R-:W-:Y:S02]  /*115b0*/  MOV R12, 0x7 ;  /* 0x00000007000c7802 */ /* 0x000fe40000000f00 */
[----:B------:R-:W-:-:S13]  /*115c0*/  IADD3 R2, P0, R14, R5, RZ ;  /* 0x000000050e027210 */ /* 0x000fda0007f1e0ff */
[----:B------:R-:W-:Y:S05]  /*115d0*/  WARPSYNC.COLLECTIVE R15, `(.L_x_6927) ;  /* 0x000000000f087348 */ /* 0x000fea0003c00000 */
[----:B------:R0:W1:Y:S02]  /*115e0*/  SHFL.IDX P6, R14, R13, R12, R11 ;  /* 0x0000000c0d0e7389 */ /* 0x00006400000c000b */
[----:B01----:R-:W-:Y:S01]  /*115f0*/  ENDCOLLECTIVE ;  /* 0x000000000000791b */ /* 0x003fe20003800000 */
.L_x_6927:
        /* <DEDUP_REMOVED lines=12> */
.L_x_6928:
[----:B------:R-:W-:Y:S01]  /*116c0*/  @!PT LDS RZ, [RZ] ;  /* 0x00000000fffff984 */ /* 0x000fe20000000800 */
[----:B------:R-:W-:Y:S01]  /*116d0*/  @!PT LDS RZ, [RZ] ;  /* 0x00000000fffff984 */ /* 0x000fe20000000800 */
[----:B------:R-:W-:Y:S01]  /*116e0*/  @!PT LDS RZ, [RZ] ;  /* 0x00000000fffff984 */ /* 0x000fe20000000800 */
[----:B------:R0:W-:Y:S01]  /*116f0*/  LDGSTS.E.BYPASS.LTC128B.128 [R7+0x7400], desc[UR50][R2.64+0x80], !P0 ;  /* 0x0740008002077fae */ /* 0x0001e2000c101d72 */
[----:B------:R-:W-:Y:S05]  /*11700*/  BRA `(.L_x_6929) ;  /* 0xffffffb800d47947 */ /* 0x000fea000383ffff */
.L_x_6820:
[----:B0-----:R0:W1:Y:S02]  /*11710*/  SYNCS.PHASECHK.TRANS64.TRYWAIT P0, [R0+URZ+0x28860], R3 ;  /* 0x02886003000075a7 */ /* 0x001064000800017f */
[----:B-1----:R-:W-:Y:S05]  /*11720*/  @!P0 NANOSLEEP.SYNCS 0x989680 ;  /* 0x009896800000895d */ /* 0x002fea0003900000 */
[----:B------:R-:W1:Y:S02]  /*11730*/  @!P0 SYNCS.PHASECHK.TRANS64 P0, [R0+URZ+0x28860], R3 ;  /* 0x02886003000085a7 */ /* 0x000e64000800007f */
[----:B-1----:R-:W-:Y:S05]  /*11740*/  @!P0 BRA `(.L_x_6820) ;  /* 0xfffffffc00f08947 */ /* 0x002fea000383ffff */
[----:B------:R-:W-:Y:S05]  /*11750*/  BRA `(.L_x_6930) ;  /* 0xffffffbc00f07947 */ /* 0x000fea000383ffff */
.L_x_6821:
[----:B------:R-:W-:Y:S01]  /*11760*/  BSSY B0, `(.L_x_6931) ;  /* 0x0000008000007945 */ /* 0x000fe20003800000 */
[----:B------:R-:W-:Y:S01]  /*11770*/  IMAD.MOV.U32 R13, RZ, RZ, R24 ;  /* 0x000000ffff0d7224 */ /* 0x000fe200078e0018 */
[----:B------:R-:W-:Y:S01]  /*11780*/  MOV R11, 0x181f ;  /* 0x0000181f000b7802 */ /* 0x000fe20000000f00 */
[----:B------:R-:W-:Y:S02]  /*11790*/  IMAD.MOV.U32 R12, RZ, RZ, RZ ;  /* 0x000000ffff0c7224 */ /* 0x000fe400078e00ff */
[----:B------:R-:W-:-:S07]  /*117a0*/  IMAD.MOV.U32 R15, RZ, RZ, -0x1 ;  /* 0xffffffffff0f7424 */ /* 0x000fce00078e00ff */
[----:B0-2---:R-:W-:Y:S05]  /*117b0*/  WARPSYNC.COLLECTIVE R15, `(.L_x_6932) ;  /* 0x000000000f087348 */ /* 0x005fea0003c00000 */
[----:B--2---:R1:W2:Y:S02]  /*117c0*/  SHFL.IDX P6, R14, R13, R12, R11 ;  /* 0x0000000c0d0e7389 */ /* 0x0042a400000c000b */
[----:B012---:R-:W-:Y:S01]  /*117d0*/  ENDCOLLECTIVE ;  /* 0x000000000000791b */ /* 0x007fe20003800000 */
.L_x_6932:
[----:B------:R-:W-:Y:S05]  /*117e0*/  BSYNC B0 ;  /* 0x0000000000007941 */ /* 0x000fea0003800000 */
.L_x_6931:
        /* <DEDUP_REMOVED lines=9> */
.L_x_6933:
[----:B------:R-:W-:Y:S01]  /*11880*/  ULDC UR4, c[0x0][0x2f4] ;  /* 0x0000bd0000047ab9 */ /* 0x000fe20000000800 */
[----:B------:R-:W-:Y:S01]  /*11890*/  IMAD R4, R9, 0x2, R22 ;  /* 0x0000000209047824 */ /* 0x000fe200078e0216 */
[----:B------:R-:W-:Y:S02]  /*118a0*/  ISETP.GE.AND P1, PT, R30, UR4, PT ;  /* 0x000000041e007c0c */ /* 0x000fe4000bf26270 */
[----:B------:R-:W-:Y:S02]  /*118b0*/  ISETP.GE.AND P0, PT, R29, UR4, PT ;  /* 0x000000041d007c0c */ /* 0x000fe4000bf06270 */
[C---:B------:R-:W-:Y:S02]  /*118c0*/  ISETP.LT.OR P3, PT, R6.reuse, 0x1, P1 ;  /* 0x000000010600780c */ /* 0x040fe40000f61670 */
[----:B------:R-:W-:Y:S02]  /*118d0*/  ISETP.LT.OR P4, PT, R6, 0x1, P0 ;  /* 0x000000010600780c */ /* 0x000fe40000781670 */
[----:B------:R-:W-:Y:S01]  /*118e0*/  MOV R13, R24 ;  /* 0x00000018000d7202 */ /* 0x000fe20000000f00 */
[----:B------:R-:W-:Y:S01]  /*118f0*/  IMAD.MOV.U32 R12, RZ, RZ, 0x1 ;  /* 0x00000001ff0c7424 */ /* 0x000fe200078e00ff */
[----:B------:R-:W-:-:S13]  /*11900*/  IADD3 R2, P2, R14, R5, RZ ;  /* 0x000000050e027210 */ /* 0x000fda0007f5e0ff */
[----:B------:R-:W-:Y:S05]  /*11910*/  WARPSYNC.COLLECTIVE R15, `(.L_x_6934) ;  /* 0x000000000f087348 */ /* 0x000fea0003c00000 */
[----:B------:R0:W1:Y:S02]  /*11920*/  SHFL.IDX P6, R14, R13, R12, R11 ;  /* 0x0000000c0d0e7389 */ /* 0x00006400000c000b */
[----:B01----:R-:W-:Y:S01]  /*11930*/  ENDCOLLECTIVE ;  /* 0x000000000000791b */ /* 0x003fe20003800000 */
.L_x_6934:
[----:B------:R-:W-:-:S05]  /*11940*/  IMAD.X R3, RZ, RZ, R3, P2 ;  /* 0x000000ffff037224 */ /* 0x000fca00010e0603 */
[----:B------:R-:W-:Y:S01]  /*11950*/  @!PT LDS RZ, [RZ] ;  /* 0x00000000fffff984 */ /* 0x000fe20000000800 */
[----:B------:R-:W-:Y:S01]  /*11960*/  @!PT LDS RZ, [RZ] ;  /* 0x00000000fffff984 */ /* 0x000fe20000000800 */
[----:B------:R-:W-:Y:S01]  /*11970*/  @!PT LDS RZ, [RZ] ;  /* 0x00000000fffff984 */ /* 0x000fe20000000800 */
[----:B------:R0:W-:Y:S01]  /*11980*/  LDGSTS.E.BYPASS.LTC128B.128 [R4+0x400], desc[UR50][R2.64], !P3 ;  /* 0x0040000002047fae */ /* 0x0001e2000d901d72 */
[----:B------:R-:W-:-:S03]  /*11990*/  ISETP.LT.OR P3, PT, R6, 0x11, P1 ;  /* 0x000000110600780c */ /* 0x000fc60000f61670 */
[----:B------:R0:W-:Y:S01]  /*119a0*/  LDGSTS.E.BYPASS.LTC128B.128 [R4+0x4400], desc[UR50][R2.64+0x80], !P4 ;  /* 0x0440008002047fae */ /* 0x0001e2000e101d72 */
[----:B------:R-:W-:Y:S01]  /*119b0*/  ISETP.LT.OR P4, PT, R6, 0x11, P0 ;  /* 0x000000110600780c */ /* 0x000fe20000781670 */
[----:B------:R-:W-:Y:S02]  /*119c0*/  IMAD.MOV.U32 R13, RZ, RZ, R23 ;  /* 0x000000ffff0d7224 */ /* 0x000fe400078e0017 */
[----:B------:R-:W-:-:S10]  /*119d0*/  IMAD.MOV.U32 R7, RZ, RZ, R14 ;  /* 0x000000ffff077224 */ /* 0x000fd400078e000e */
[----:B0-----:R-:W-:Y:S05]  /*119e0*/  WARPSYNC.COLLECTIVE R15, `(.L_x_6935) ;  /* 0x000000000f087348 */ /* 0x001fea0003c00000 */
[----:B------:R1:W2:Y:S02]  /*119f0*/  SHFL.IDX P6, R14, R13, R12, R11 ;  /* 0x0000000c0d0e7389 */ /* 0x0002a400000c000b */
[----:B012---:R-:W-:Y:S01]  /*11a00*/  ENDCOLLECTIVE ;  /* 0x000000000000791b */ /* 0x007fe20003800000 */
.L_x_6935:
[----:B------:R-:W-:Y:S02]  /*11a10*/  IMAD.MOV.U32 R13, RZ, RZ, R24 ;  /* 0x000000ffff0d7224 */ /* 0x000fe400078e0018 */
[----:B------:R-:W-:Y:S02]  /*11a20*/  IMAD.MOV.U32 R12, RZ, RZ, 0x2 ;  /* 0x00000002ff0c7424 */ /* 0x000fe400078e00ff */
[----:B------:R-:W-:-:S07]  /*11a30*/  IMAD.MOV.U32 R10, RZ, RZ, R14 ;  /* 0x000000ffff0a7224 */ /* 0x000fce00078e000e */
[----:B------:R-:W-:Y:S05]  /*11a40*/  WARPSYNC.COLLECTIVE R15, `(.L_x_6936) ;  /* 0x000000000f087348 */ /* 0x000fea0003c00000 */
[----:B------:R0:W1:Y:S02]  /*11a50*/  SHFL.IDX P6, R14, R13, R12, R11 ;  /* 0x0000000c0d0e7389 */ /* 0x00006400000c000b */
[----:B01----:R-:W-:Y:S01]  /*11a60*/  ENDCOLLECTIVE ;  /* 0x000000000000791b */ /* 0x003fe20003800000 */
.L_x_6936:
[----:B------:R-:W-:-:S04]  /*11a70*/  IADD3 R2, P2, R10, R5, RZ ;  /* 0x000000050a027210 */ /* 0x000fc80007f5e0ff */
[----:B------:R-:W-:-:S05]  /*11a80*/  IADD3.X R3, RZ, R7, RZ, P2, !PT ;  /* 0x00000007ff037210 */ /* 0x000fca00017fe4ff */
[----:B------:R-:W-:Y:S01]  /*11a90*/  @!PT LDS RZ, [RZ] ;  /* 0x00000000fffff984 */ /* 0x000fe20000000800 */
[----:B------:R-:W-:Y:S01]  /*11aa0*/  @!PT LDS RZ, [RZ] ;  /* 0x00000000fffff984 */ /* 0x000fe20000000800 */
[----:B------:R-:W-:Y:S01]  /*11ab0*/  @!PT LDS RZ, [RZ] ;  /* 0x00000000fffff984 */ /* 0x000fe20000000800 */
[----:B------:R0:W-:Y:S01]  /*11ac0*/  LDGSTS.E.BYPASS.LTC128B.128 [R4+0xc00], desc[UR50][R2.64], !P3 ;  /* 0x00c0000002047fae */ /* 0x0001e2000d901d72 */
[C---:B------:R-:W-:Y:S01]  /*11ad0*/  ISETP.LT.OR P3, PT, R6.reuse, 0x21, P1 ;  /* 0x000000210600780c */ /* 0x040fe20000f61670 */
[----:B------:R-:W-:Y:S02]  /*11ae0*/  IMAD.MOV.U32 R13, RZ, RZ, R23 ;  /* 0x000000ffff0d7224 */ /* 0x000fe400078e0017 */
[----:B------:R0:W-:Y:S01]  /*11af0*/  LDGSTS.E.BYPASS.LTC128B.128 [R4+0x4c00], desc[UR50][R2.64+0x80], !P4 ;  /* 0x04c0008002047fae */ /* 0x0001e2000e101d72 */
[----:B------:R-:W-:Y:S01]  /*11b00*/  ISETP.LT.OR P4, PT, R6, 0x21, P0 ;  /* 0x000000210600780c */ /* 0x000fe20000781670 */
[----:B------:R-:W-:-:S12]  /*11b10*/  IMAD.MOV.U32 R8, RZ, RZ, R14 ;  /* 0x000000ffff087224 */ /* 0x000fd800078e000e */
[----:B0-----:R-:W-:Y:S05]  /*11b20*/  WARPSYNC.COLLECTIVE R15, `(.L_x_6937) ;  /* 0x000000000f087348 */ /* 0x001fea0003c00000 */
[----:B------:R1:W2:Y:S02]  /*11b30*/  SHFL.IDX P6, R14, R13, R12, R11 ;  /* 0x0000000c0d0e7389 */ /* 0x0002a400000c000b */
[----:B012---:R-:W-:Y:S01]  /*11b40*/  ENDCOLLECTIVE ;  /* 0x000000000000791b */ /* 0x007fe20003800000 */
.L_x_6937:
[----:B------:R-:W-:Y:S02]  /*11b50*/  IMAD.MOV.U32 R13, RZ, RZ, R24 ;  /* 0x000000ffff0d7224 */ /* 0x000fe400078e0018 */
[----:B------:R-:W-:Y:S01]  /*11b60*/  IMAD.MOV.U32 R12, RZ, RZ, 0x3 ;  /* 0x00000003ff0c7424 */ /* 0x000fe200078e00ff */
[----:B------:R-:W-:-:S13]  /*11b70*/  IADD3 R2, P2, R14, R5, RZ ;  /* 0x000000050e027210 */ /* 0x000fda0007f5e0ff */
[----:B------:R-:W-:Y:S05]  /*11b80*/  WARPSYNC.COLLECTIVE R15, `(.L_x_6938) ;  /* 0x000000000f087348 */ /* 0x000fea0003c00000 */
[----:B------:R0:W1:Y:S02]  /*11b90*/  SHFL.IDX P6, R14, R13, R12, R11 ;  /* 0x0000000c0d0e7389 */ /* 0x00006400000c000b */
[----:B01----:R-:W-:Y:S01]  /*11ba0*/  ENDCOLLECTIVE ;  /* 0x000000000000791b */ /* 0x003fe20003800000 */
.L_x_6938:
[----:B------:R-:W-:-:S05]  /*11bb0*/  IADD3.X R3, RZ, R8, RZ, P2, !PT ;  /* 0x00000008ff037210 */ /* 0x000fca00017fe4ff */
        /* <DEDUP_REMOVED lines=12> */
.L_x_6939:
[----:B------:R-:W-:Y:S02]  /*11c80*/  IMAD.MOV.U32 R13, RZ, RZ, R24 ;  /* 0x000000ffff0d7224 */ /* 0x000fe400078e0018 */
[----:B------:R-:W-:Y:S01]  /*11c90*/  IMAD.MOV.U32 R12, RZ, RZ, 0x4 ;  /* 0x00000004ff0c7424 */ /* 0x000fe200078e00ff */
[----:B------:R-:W-:-:S13]  /*11ca0*/  IADD3 R2, P2, R14, R5, RZ ;  /* 0x000000050e027210 */ /* 0x000fda0007f5e0ff */
[----:B------:R-:W-:Y:S05]  /*11cb0*/  WARPSYNC.COLLECTIVE R15, `(.L_x_6940) ;  /* 0x000000000f087348 */ /* 0x000fea0003c00000 */
[----:B------:R0:W1:Y:S02]  /*11cc0*/  SHFL.IDX P6, R14, R13, R12, R11 ;  /* 0x0000000c0d0e7389 */ /* 0x00006400000c000b */
[----:B01----:R-:W-:Y:S01]  /*11cd0*/  ENDCOLLECTIVE ;  /* 0x000000000000791b */ /* 0x003fe20003800000 */
.L_x_6940:
        /* <DEDUP_REMOVED lines=13> */
.L_x_6941:
[----:B------:R-:W-:Y:S02]  /*11db0*/  IMAD.MOV.U32 R13, RZ, RZ, R24 ;  /* 0x000000ffff0d7224 */ /* 0x000fe400078e0018 */
[----:B------:R-:W-:Y:S01]  /*11dc0*/  IMAD.MOV.U32 R12, RZ, RZ, 0x5 ;  /* 0x00000005ff0c7424 */ /* 0x000fe200078e00ff */
[----:B------:R-:W-:-:S07]  /*11dd0*/  MOV R10, R14 ;  /* 0x0000000e000a7202 */ /* 0x000fce0000000f00 */
[----:B------:R-:W-:Y:S05]  /*11de0*/  WARPSYNC.COLLECTIVE R15, `(.L_x_6942) ;  /* 0x000000000f087348 */ /* 0x000fea0003c00000 */
[----:B------:R0:W1:Y:S02]  /*11df0*/  SHFL.IDX P6, R14, R13, R12, R11 ;  /* 0x0000000c0d0e7389 */ /* 0x00006400000c000b */
[----:B01----:R-:W-:Y:S01]  /*11e00*/  ENDCOLLECTIVE ;  /* 0x000000000000791b */ /* 0x003fe20003800000 */
.L_x_6942:
[----:B------:R-:W-:-:S05]  /*11e10*/  IADD3 R2, P2, R10, R5, RZ ;  /* 0x000000050a027210 */ /* 0x000fca0007f5e0ff */
[----:B------:R-:W-:-:S05]  /*11e20*/  IMAD.X R3, RZ, RZ, R8, P2 ;  /* 0x000000ffff037224 */ /* 0x000fca00010e0608 */
[----:B------:R-:W-:Y:S01]  /*11e30*/  @!PT LDS RZ, [RZ] ;  /* 0x00000000fffff984 */ /* 0x000fe20000000800 */
[----:B------:R-:W-:Y:S01]  /*11e40*/  @!PT LDS RZ, [RZ] ;  /* 0x00000000fffff984 */ /* 0x000fe20000000800 */
[----:B------:R-:W-:Y:S01]  /*11e50*/  @!PT LDS RZ, [RZ] ;  /* 0x00000000fffff984 */ /* 0x000fe20000000800 */
[----:B------:R0:W-:Y:S01]  /*11e60*/  LDGSTS.E.BYPASS.LTC128B.128 [R4+0x2400], desc[UR50][R2.64], !P3 ;  /* 0x0240000002047fae */ /* 0x0001e2000d901d72 */
[C---:B------:R-:W-:Y:S02]  /*11e70*/  ISETP.LT.OR P3, PT, R6.reuse, 0x51, P1 ;  /* 0x000000510600780c */ /* 0x040fe40000f61670 */
[----:B------:R-:W-:Y:S01]  /*11e80*/  MOV R13, R23 ;  /* 0x00000017000d7202 */ /* 0x000fe20000000f00 */
[----:B------:R0:W-:Y:S01]  /*11e90*/  LDGSTS.E.BYPASS.LTC128B.128 [R4+0x6400], desc[UR50][R2.64+0x80], !P4 ;  /* 0x0640008002047fae */ /* 0x0001e2000e101d72 */
[----:B------:R-:W-:Y:S01]  /*11ea0*/  ISETP.LT.OR P4, PT, R6, 0x51, P0 ;  /* 0x000000510600780c */ /* 0x000fe20000781670 */
[----:B------:R-:W-:-:S12]  /*11eb0*/  IMAD.MOV.U32 R7, RZ, RZ, R14 ;  /* 0x000000ffff077224 */ /* 0x000fd800078e000e */
[----:B0-----:R-:W-:Y:S05]  /*11ec0*/  WARPSYNC.COLLECTIVE R15, `(.L_x_6943) ;  /* 0x000000000f087348 */ /* 0x001fea0003c00000 */
[----:B------:R1:W2:Y:S02]  /*11ed0*/  SHFL.IDX P6, R14, R13, R12, R11 ;  /* 0x0000000c0d0e7389 */ /* 0x0002a400000c000b */
[----:B012---:R-:W-:Y:S01]  /*11ee0*/  ENDCOLLECTIVE ;  /* 0x000000000000791b */ /* 0x007fe20003800000 */
.L_x_6943:
[----:B------:R-:W-:Y:S02]  /*11ef0*/  IMAD.MOV.U32 R13, RZ, RZ, R24 ;  /* 0x000000ffff0d7224 */ /* 0x000fe400078e0018 */
[----:B------:R-:W-:Y:S01]  /*11f00*/  IMAD.MOV.U32 R12, RZ, RZ, 0x6 ;  /* 0x00000006ff0c7424 */ /* 0x000fe200078e00ff */
[----:B------:R-:W-:-:S13]  /*11f10*/  IADD3 R2, P2, R14, R5, RZ ;  /* 0x000000050e027210 */ /* 0x000fda0007f5e0ff */
[----:B------:R-:W-:Y:S05]  /*11f20*/  WARPSYNC.COLLECTIVE R15, `(.L_x_6944) ;  /* 0x000000000f087348 */ /* 0x000fea0003c00000 */
[----:B------:R0:W1:Y:S02]  /*11f30*/  SHFL.IDX P6, R14, R13, R12, R11 ;  /* 0x0000000c0d0e7389 */ /* 0x00006400000c000b */
[----:B01----:R-:W-:Y:S01]  /*11f40*/  ENDCOLLECTIVE ;  /* 0x000000000000791b */ /* 0x003fe20003800000 */
.L_x_6944:
[----:B------:R-:W-:-:S05]  /*11f50*/  IMAD.X R3, RZ, RZ, R7, P2 ;  /* 0x000000ffff037224 */ /* 0x000fca00010e0607 */
[----:B------:R-:W-:Y:S01]  /*11f60*/  @!PT LDS RZ, [RZ] ;  /* 0x00000000fffff984 */ /* 0x000fe20000000800 */
[----:B------:R-:W-:Y:S01]  /*11f70*/  @!PT LDS RZ, [RZ] ;  /* 0x00000000fffff984 */ /* 0x000fe20000000800 */
[----:B------:R-:W-:Y:S01]  /*11f80*/  @!PT LDS RZ, [RZ] ;  /* 0x00000000fffff984 */ /* 0x000fe20000000800 */
[----:B------:R0:W-:Y:S01]  /*11f90*/  LDGSTS.E.BYPASS.LTC128B.128 [R4+0x2c00], desc[UR50][R2.64], !P3 ;  /* 0x02c0000002047fae */ /* 0x0001e2000d901d72 */
[----:B------:R-:W-:-:S03]  /*11fa0*/  ISETP.LT.OR P3, PT, R6, 0x61, P1 ;  /* 0x000000610600780c */ /* 0x000fc60000f61670 */
[----:B------:R0:W-:Y:S01]  /*11fb0*/  LDGSTS.E.BYPASS.LTC128B.128 [R4+0x6c00], desc[UR50][R2.64+0x80], !P4 ;  /* 0x06c0008002047fae */ /* 0x0001e2000e101d72 */
[----:B------:R-:W-:Y:S02]  /*11fc0*/  ISETP.LT.OR P4, PT, R6, 0x61, P0 ;  /* 0x000000610600780c */ /* 0x000fe40000781670 */
[----:B------:R-:W-:Y:S01]  /*11fd0*/  MOV R13, R23 ;  /* 0x00000017000d7202 */ /* 0x000fe20000000f00 */
[----:B------:R-:W-:-:S10]  /*11fe0*/  IMAD.MOV.U32 R8, RZ, RZ, R14 ;  /* 0x000000ffff087224 */ /* 0x000fd400078e000e */
[----:B0-----:R-:W-:Y:S05]  /*11ff0*/  WARPSYNC.COLLECTIVE R15, `(.L_x_6945) ;  /* 0x000000000f087348 */ /* 0x001fea0003c00000 */
[----:B------:R1:W2:Y:S02]  /*12000*/  SHFL.IDX P6, R14, R13, R12, R11 ;  /* 0x0000000c0d0e7389 */ /* 0x0002a400000c000b */
[----:B012---:R-:W-:Y:S01]  /*12010*/  ENDCOLLECTIVE ;  /* 0x000000000000791b */ /* 0x007fe20003800000 */
.L_x_6945:
[----:B------:R-:W-:Y:S02]  /*12020*/  IMAD.MOV.U32 R13, RZ, RZ, R24 ;  /* 0x000000ffff0d7224 */ /* 0x000fe400078e0018 */
[----:B------:R-:W-:Y:S02]  /*12030*/  IMAD.MOV.U32 R12, RZ, RZ, 0x7 ;  /* 0x00000007ff0c7424 */ /* 0x000fe400078e00ff */
[----:B------:R-:W-:-:S07]  /*12040*/  IMAD.MOV.U32 R10, RZ, RZ, R14 ;  /* 0x000000ffff0a7224 */ /* 0x000fce00078e000e */
[----:B------:R-:W-:Y:S05]  /*12050*/  WARPSYNC.COLLECTIVE R15, `(.L_x_6946) ;  /* 0x000000000f087348 */ /* 0x000fea0003c00000 */
[----:B------:R0:W1:Y:S02]  /*12060*/  SHFL.IDX P6, R14, R13, R12, R11 ;  /* 0x0000000c0d0e7389 */ /* 0x00006400000c000b */
[----:B01----:R-:W-:Y:S01]  /*12070*/  ENDCOLLECTIVE ;  /* 0x000000000000791b */ /* 0x003fe20003800000 */
.L_x_6946:
        /* <DEDUP_REMOVED lines=12> */
.L_x_6947:
[----:B------:R-:W-:Y:S05]  /*12140*/  BRA `(.L_x_6948) ;  /* 0xffffffb800907947 */ /* 0x000fea000383ffff */
.L_x_6826:
        /* <DEDUP_REMOVED lines=8> */
.L_x_6950:
[----:B------:R-:W-:Y:S05]  /*121d0*/  BSYNC B0 ;  /* 0x0000000000007941 */ /* 0x000fea0003800000 */
.L_x_6949:
        /* <DEDUP_REMOVED lines=9> */
.L_x_6951:
        /* <DEDUP_REMOVED lines=18> */
.L_x_6952:
[----:B------:R-:W-:Y:S01]  /*12390*/  IMAD.MOV.U32 R12, RZ, RZ, 0x2 ;  /* 0x00000002ff0c7424 */ /* 0x000fe200078e00ff */
[----:B------:R-:W-:-:S05]  /*123a0*/  SEL R7, R14, RZ, P1 ;  /* 0x000000ff0e077207 */ /* 0x000fca0000800000 */
[----:B------:R-:W-:-:S05]  /*123b0*/  IMAD.IADD R6, R4, 0x1, R7 ;  /* 0x0000000104067824 */ /* 0x000fca00078e0207 */
[----:B------:R-:W-:-:S07]  /*123c0*/  MOV R13, R6 ;  /* 0x00000006000d7202 */ /* 0x000fce0000000f00 */
[----:B------:R-:W-:Y:S05]  /*123d0*/  WARPSYNC.COLLECTIVE R15, `(.L_x_6953) ;  /* 0x000000000f087348 */ /* 0x000fea0003c00000 */
[----:B------:R0:W1:Y:S02]  /*123e0*/  SHFL.UP P6, R14, R13, R12, R11 ;  /* 0x0400000c0d0e7389 */ /* 0x00006400000c000b */
[----:B01----:R-:W-:Y:S01]  /*123f0*/  ENDCOLLECTIVE ;  /* 0x000000000000791b */ /* 0x003fe20003800000 */
.L_x_6953:
[----:B------:R-:W-:Y:S02]  /*12400*/  MOV R12, 0x4 ;  /* 0x00000004000c7802 */ /* 0x000fe40000000f00 */
[----:B------:R-:W-:-:S05]  /*12410*/  SEL R7, R14, RZ, P2 ;  /* 0x000000ff0e077207 */ /* 0x000fca0001000000 */
[----:B------:R-:W-:-:S04]  /*12420*/  IMAD.IADD R7, R6, 0x1, R7 ;  /* 0x0000000106077824 */ /* 0x000fc800078e0207 */
[----:B------:R-:W-:-:S07]  /*12430*/  IMAD.MOV.U32 R13, RZ, RZ, R7 ;  /* 0x000000ffff0d7224 */ /* 0x000fce00078e0007 */
[----:B------:R-:W-:Y:S05]  /*12440*/  WARPSYNC.COLLECTIVE R15, `(.L_x_6954) ;  /* 0x000000000f087348 */ /* 0x000fea0003c00000 */
[----:B------:R0:W1:Y:S02]  /*12450*/  SHFL.UP P6, R14, R13, R12, R11 ;  /* 0x0400000c0d0e7389 */ /* 0x00006400000c000b */
[----:B01----:R-:W-:Y:S01]  /*12460*/  ENDCOLLECTIVE ;  /* 0x000000000000791b */ /* 0x003fe20003800000 */
.L_x_6954:
[----:B------:R-:W-:Y:S01]  /*12470*/  IMAD.MOV.U32 R12, RZ, RZ, 0x8 ;  /* 0x00000008ff0c7424 */ /* 0x000fe200078e00ff */
[----:B------:R-:W-:-:S05]  /*12480*/  SEL R2, R14, RZ, P3 ;  /* 0x000000ff0e027207 */ /* 0x000fca0001800000 */
[----:B------:R-:W-:-:S04]  /*12490*/  IMAD.IADD R2, R7, 0x1, R2 ;  /* 0x0000000107027824 */ /* 0x000fc800078e0202 */
[----:B------:R-:W-:-:S07]  /*124a0*/  IMAD.MOV.U32 R13, RZ, RZ, R2 ;  /* 0x000000ffff0d7224 */ /* 0x000fce00078e0002 */
[----:B------:R-:W-:Y:S05]  /*124b0*/  WARPSYNC.COLLECTIVE R15, `(.L_x_6955) ;  /* 0x000000000f087348 */ /* 0x000fea0003c00000 */
[----:B------:R0:W1:Y:S02]  /*124c0*/  SHFL.UP P6, R14, R13, R12, R11 ;  /* 0x0400000c0d0e7389 */ /* 0x00006400000c000b */
[----:B01----:R-:W-:Y:S01]  /*124d0*/  ENDCOLLECTIVE ;  /* 0x000000000000791b */ /* 0x003fe20003800000 */
.L_x_6955:
[----:B------:R-:W-:Y:S01]  /*124e0*/  IMAD.MOV.U32 R12, RZ, RZ, 0x10 ;  /* 0x00000010ff0c7424 */ /* 0x000fe200078e00ff */
[----:B------:R-:W-:-:S04]  /*124f0*/  SEL R3, R14, RZ, P4 ;  /* 0x000000ff0e037207 */ /* 0x000fc80002000000 */
[----:B------:R-:W-:-:S05]  /*12500*/  IADD3 R3, R2, R3, RZ ;  /* 0x0000000302037210 */ /* 0x000fca0007ffe0ff */
[----:B------:R-:W-:-:S07]  /*12510*/  IMAD.MOV.U32 R13, RZ, RZ, R3 ;  /* 0x000000ffff0d7224 */ /* 0x000fce00078e0003 */
[----:B------:R-:W-:Y:S05]  /*12520*/  WARPSYNC.COLLECTIVE R15, `(.L_x_6956) ;  /* 0x000000000f087348 */ /* 0x000fea0003c00000 */
[----:B------:R0:W1:Y:S02]  /*12530*/  SHFL.UP P6, R14, R13, R12, R11 ;  /* 0x0400000c0d0e7389 */ /* 0x00006400000c000b */
[----:B01----:R-:W-:Y:S01]  /*12540*/  ENDCOLLECTIVE ;  /* 0x000000000000791b */ /* 0x003fe20003800000 */
.L_x_6956:
        /* <DEDUP_REMOVED lines=8> */
.L_x_6957:
[----:B------:R-:W-:Y:S05]  /*125d0*/  BRA `(.L_x_6958) ;  /* 0xffffffb8009c7947 */ /* 0x000fea000383ffff */
.L_x_6831:
[----:B------:R-:W-:Y:S01]  /*125e0*/  BSSY B0, `(.L_x_6959) ;  /* 0x0000008000007945 */ /* 0x000fe20003800000 */
[----:B-----5:R-:W-:Y:S01]  /*125f0*/  IMAD.MOV.U32 R13, RZ, RZ, R4 ;  /* 0x000000ffff0d7224 */ /* 0x020fe200078e0004 */
[----:B------:R-:W-:Y:S01]  /*12600*/  MOV R12, 0x1 ;  /* 0x00000001000c7802 */ /* 0x000fe20000000f00 */
[----:B------:R-:W-:Y:S02]  /*12610*/  IMAD.MOV.U32 R11, RZ, RZ, RZ ;  /* 0x000000ffff0b7224 */ /* 0x000fe400078e00ff */
[----:B------:R-:W-:-:S07]  /*12620*/  IMAD.MOV.U32 R15, RZ, RZ, -0x1 ;  /* 0xffffffffff0f7424 */ /* 0x000fce00078e00ff */
[----:B012---:R-:W-:Y:S05]  /*12630*/  WARPSYNC.COLLECTIVE R15, `(.L_x_6960) ;  /* 0x000000000f087348 */ /* 0x007fea0003c00000 */
[----:B------:R3:W4:Y:S02]  /*12640*/  SHFL.UP P6, R14, R13, R12, R11 ;  /* 0x0400000c0d0e7389 */ /* 0x00072400000c000b */
[----:B01234-:R-:W-:Y:S01]  /*12650*/  ENDCOLLECTIVE ;  /* 0x000000000000791b */ /* 0x01ffe20003800000 */
.L_x_6960:
[----:B------:R-:W-:Y:S05]  /*12660*/  BSYNC B0 ;  /* 0x0000000000007941 */ /* 0x000fea0003800000 */
.L_x_6959:
        /* <DEDUP_REMOVED lines=8> */
.L_x_6961:
[----:B------:R-:W-:Y:S01]  /*126f0*/  IMAD.MOV.U32 R12, RZ, RZ, 0x4 ;  /* 0x00000004ff0c7424 */ /* 0x000fe200078e00ff */
[----:B------:R-:W-:-:S05]  /*12700*/  SEL R0, R14, RZ, P2 ;  /* 0x000000ff0e007207 */ /* 0x000fca0001000000 */
[----:B------:R-:W-:-:S05]  /*12710*/  IMAD.IADD R0, R13, 0x1, R0 ;  /* 0x000000010d007824 */ /* 0x000fca00078e0200 */
[----:B------:R-:W-:-:S07]  /*12720*/  MOV R13, R0 ;  /* 0x00000000000d7202 */ /* 0x000fce0000000f00 */
[----:B------:R-:W-:Y:S05]  /*12730*/  WARPSYNC.COLLECTIVE R15, `(.L_x_6962) ;  /* 0x000000000f087348 */ /* 0x000fea0003c00000 */
[----:B------:R0:W1:Y:S02]  /*12740*/  SHFL.UP P6, R14, R13, R12, R11 ;  /* 0x0400000c0d0e7389 */ /* 0x00006400000c000b */
[----:B01----:R-:W-:Y:S01]  /*12750*/  ENDCOLLECTIVE ;  /* 0x000000000000791b */ /* 0x003fe20003800000 */
.L_x_6962:
[----:B------:R-:W-:Y:S02]  /*12760*/  MOV R12, 0x8 ;  /* 0x00000008000c7802 */ /* 0x000fe40000000f00 */
[----:B------:R-:W-:-:S05]  /*12770*/  SEL R3, R14, RZ, P3 ;  /* 0x000000ff0e037207 */ /* 0x000fca0001800000 */
[----:B------:R-:W-:-:S04]  /*12780*/  IMAD.IADD R2, R0, 0x1, R3 ;  /* 0x0000000100027824 */ /* 0x000fc800078e0203 */
[----:B------:R-:W-:-:S07]  /*12790*/  IMAD.MOV.U32 R13, RZ, RZ, R2 ;  /* 0x000000ffff0d7224 */ /* 0x000fce00078e0002 */
[----:B------:R-:W-:Y:S05]  /*127a0*/  WARPSYNC.COLLECTIVE R15, `(.L_x_6963) ;  /* 0x000000000f087348 */ /* 0x000fea0003c00000 */
[----:B------:R0:W1:Y:S02]  /*127b0*/  SHFL.UP P6, R14, R13, R12, R11 ;  /* 0x0400000c0d0e7389 */ /* 0x00006400000c000b */
[----:B01----:R-:W-:Y:S01]  /*127c0*/  ENDCOLLECTIVE ;  /* 0x000000000000791b */ /* 0x003fe20003800000 */
.L_x_6963:
[----:B------:R-:W-:Y:S01]  /*127d0*/  IMAD.MOV.U32 R12, RZ, RZ, 0x10 ;  /* 0x00000010ff0c7424 */ /* 0x000fe200078e00ff */
[----:B------:R-:W-:-:S05]  /*127e0*/  SEL R3, R14, RZ, P4 ;  /* 0x000000ff0e037207 */ /* 0x000fca0002000000 */
[----:B------:R-:W-:-:S04]  /*127f0*/  IMAD.IADD R3, R2, 0x1, R3 ;  /* 0x0000000102037824 */ /* 0x000fc800078e0203 */
[----:B------:R-:W-:-:S07]  /*12800*/  IMAD.MOV.U32 R13, RZ, RZ, R3 ;  /* 0x000000ffff0d7224 */ /* 0x000fce00078e0003 */
[----:B------:R-:W-:Y:S05]  /*12810*/  WARPSYNC.COLLECTIVE R15, `(.L_x_6964) ;  /* 0x000000000f087348 */ /* 0x000fea0003c00000 */
[----:B------:R0:W1:Y:S02]  /*12820*/  SHFL.UP P6, R14, R13, R12, R11 ;  /* 0x0400000c0d0e7389 */ /* 0x00006400000c000b */
[----:B01----:R-:W-:Y:S01]  /*12830*/  ENDCOLLECTIVE ;  /* 0x000000000000791b */ /* 0x003fe20003800000 */
.L_x_6964:
        /* <DEDUP_REMOVED lines=8> */
.L_x_6965:
[----:B------:R-:W-:Y:S05]  /*128c0*/  BRA `(.L_x_6966) ;  /* 0xffffffb8007c7947 */ /* 0x000fea000383ffff */
.L_x_6833:
[----:B------:R-:W-:Y:S01]  /*128d0*/  BSSY B0, `(.L_x_6967) ;  /* 0x0000006000007945 */ /* 0x000fe20003800000 */
[----:B------:R-:W-:Y:S02]  /*128e0*/  PLOP3.LUT P6, PT, P6, PT, PT, 0x8, 0x0 ;  /* 0x000000000000781c */ /* 0x000fe400037ce170 */
[----:B------:R-:W-:-:S11]  /*128f0*/  MOV R15, 0xffffffff ;  /* 0xffffffff000f7802 */ /* 0x000fd60000000f00 */
[----:B01----:R-:W-:Y:S05]  /*12900*/  WARPSYNC.COLLECTIVE R15, `(.L_x_6968) ;  /* 0x000000000f087348 */ /* 0x003fea0003c00000 */
[----:B------:R-:W-:Y:S01]  /*12910*/  VOTE.ANY R14, PT, P6 ;  /* 0x00000000000e7806 */ /* 0x000fe200030e0100 */
[----:B01----:R-:W-:Y:S06]  /*12920*/  ENDCOLLECTIVE ;  /* 0x000000000000791b */ /* 0x003fec0003800000 */
.L_x_6968:
[----:B------:R-:W-:Y:S05]  /*12930*/  BSYNC B0 ;  /* 0x0000000000007941 */ /* 0x000fea0003800000 */
.L_x_6967:
        /* <DEDUP_REMOVED lines=9> */
.L_x_6969:
[----:B------:R-:W-:Y:S01]  /*129d0*/  IMAD.MOV.U32 R4, RZ, RZ, R14 ;  /* 0x000000ffff047224 */ /* 0x000fe200078e000e */
[----:B------:R-:W-:Y:S06]  /*129e0*/  BRA `(.L_x_6970) ;  /* 0xffffffb8006c7947 */ /* 0x000fec000383ffff */
.L_x_6835:
[----:B------:R-:W-:Y:S01]  /*129f0*/  BSSY B0, `(.L_x_6971) ;  /* 0x0000007000007945 */ /* 0x000fe20003800000 */
[----:B------:R-:W-:Y:S01]  /*12a00*/  IMAD.MOV.U32 R13, RZ, RZ, R6 ;  /* 0x000000ffff0d7224 */ /* 0x000fe200078e0006 */
[----:B------:R-:W-:Y:S01]  /*12a10*/  MOV R11, 0x1f ;  /* 0x0000001f000b7802 */ /* 0x000fe20000000f00 */
[----:B------:R-:W-:-:S07]  /*12a20*/  IMAD.MOV.U32 R15, RZ, RZ, -0x1 ;  /* 0xffffffffff0f7424 */ /* 0x000fce00078e00ff */
[----:B0123--:R-:W-:Y:S05]  /*12a30*/  WARPSYNC.COLLECTIVE R15, `(.L_x_6972) ;  /* 0x000000000f087348 */ /* 0x00ffea0003c00000 */
[----:B------:R4:W0:Y:S02]  /*12a40*/  SHFL.IDX P6, R14, R13, R12, R11 ;  /* 0x0000000c0d0e7389 */ /* 0x00082400000c000b */
[----:B01234-:R-:W-:Y:S01]  /*12a50*/  ENDCOLLECTIVE ;  /* 0x000000000000791b */ /* 0x01ffe20003800000 */
.L_x_6972:
[----:B------:R-:W-:Y:S05]  /*12a60*/  BSYNC B0 ;  /* 0x0000000000007941 */ /* 0x000fea0003800000 */
.L_x_6971:
[----:B------:R-:W-:Y:S05]  /*12a70*/  BRA `(.L_x_6834) ;  /* 0xffffffb800647947 */ /* 0x000fea000383ffff */
.L_x_6839:
[----:B-1----:R1:W2:Y:S02]  /*12a80*/  SYNCS.PHASECHK.TRANS64.TRYWAIT P0, [R4+URZ+0x28820], R0 ;  /* 0x02882000040075a7 */ /* 0x0022a4000800017f */
[----:B--2---:R-:W-:Y:S05]  /*12a90*/  @!P0 NANOSLEEP.SYNCS 0x989680 ;  /* 0x009896800000895d */ /* 0x004fea0003900000 */
[----:B------:R-:W2:Y:S02]  /*12aa0*/  @!P0 SYNCS.PHASECHK.TRANS64 P0, [R4+URZ+0x28820], R0 ;  /* 0x02882000040085a7 */ /* 0x000ea4000800007f */
[----:B--2---:R-:W-:Y:S05]  /*12ab0*/  @!P0 BRA `(.L_x_6839) ;  /* 0xfffffffc00f08947 */ /* 0x004fea000383ffff */
[----:B------:R-:W-:Y:S05]  /*12ac0*/  BRA `(.L_x_6973) ;  /* 0xffffffbc00507947 */ /* 0x000fea000383ffff */
.L_x_6840:
        /* <DEDUP_REMOVED lines=11> */
.L_x_6975:
[----:B------:R-:W-:Y:S05]  /*12b80*/  BSYNC B0 ;  /* 0x0000000000007941 */ /* 0x000fea0003800000 */
.L_x_6974:
[----:B------:R-:W-:Y:S05]  /*12b90*/  BRA `(.L_x_6976) ;  /* 0xffffffbc00387947 */ /* 0x000fea000383ffff */
.L_x_6843:
[----:B------:R-:W-:Y:S01]  /*12ba0*/  BSSY B1, `(.L_x_6977) ;  /* 0x0000006000017945 */ /* 0x000fe20003800000 */
[----:B------:R-:W-:-:S07]  /*12bb0*/  IMAD.MOV.U32 R15, RZ, RZ, -0x1 ;  /* 0xffffffffff0f7424 */ /* 0x000fce00078e00ff */
[----:B01-3--:R-:W-:Y:S05]  /*12bc0*/  WARPSYNC.COLLECTIVE R15, `(.L_x_6978) ;  /* 0x000000000f0c7348 */ /* 0x00bfea0003c00000 */
[----:B------:R-:W-:Y:S02]  /*12bd0*/  ELECT P6, UR62, PT ;  /* 0x00000000003e782f */ /* 0x000fe400038c0000 */
[----:B------:R-:W-:Y:S01]  /*12be0*/  MOV R14, UR62 ;  /* 0x0000003e000e7c02 */ /* 0x000fe20008000f00 */
[----:B01-3--:R-:W-:Y:S10]  /*12bf0*/  ENDCOLLECTIVE ;  /* 0x000000000000791b */ /* 0x00bff40003800000 */
.L_x_6978:
[----:B------:R-:W-:Y:S05]  /*12c00*/  BSYNC B1 ;  /* 0x0000000000017941 */ /* 0x000fea0003800000 */
.L_x_6977:
[----:B------:R-:W-:Y:S05]  /*12c10*/  BRA `(.L_x_6979) ;  /* 0xffffffbc00307947 */ /* 0x000fea000383ffff */
.L_x_6845:
[----:B-1----:R1:W2:Y:S02]  /*12c20*/  SYNCS.PHASECHK.TRANS64.TRYWAIT P1, [R5+URZ+0x28840], R0 ;  /* 0x02884000050075a7 */ /* 0x0022a4000802017f */
[----:B--2---:R-:W-:Y:S05]  /*12c30*/  @!P1 NANOSLEEP.SYNCS 0x989680 ;  /* 0x009896800000995d */ /* 0x004fea0003900000 */
[----:B------:R-:W2:Y:S02]  /*12c40*/  @!P1 SYNCS.PHASECHK.TRANS64 P1, [R5+URZ+0x28840], R0 ;  /* 0x02884000050095a7 */ /* 0x000ea4000802007f */
[----:B--2---:R-:W-:Y:S05]  /*12c50*/  @!P1 BRA `(.L_x_6845) ;  /* 0xfffffffc00f09947 */ /* 0x004fea000383ffff */
[----:B------:R-:W-:Y:S05]  /*12c60*/  BRA `(.L_x_6980) ;  /* 0xffffffbc00507947 */ /* 0x000fea000383ffff */
.L_x_6847:
[----:B--2---:R2:W4:Y:S02]  /*12c70*/  SYNCS.PHASECHK.TRANS64.TRYWAIT P1, [R25+URZ+0x28840], R2 ;  /* 0x02884002190075a7 */ /* 0x004524000802017f */
[----:B----4-:R-:W-:Y:S05]  /*12c80*/  @!P1 NANOSLEEP.SYNCS 0x989680 ;  /* 0x009896800000995d */ /* 0x010fea0003900000 */
[----:B------:R-:W4:Y:S02]  /*12c90*/  @!P1 SYNCS.PHASECHK.TRANS64 P1, [R25+URZ+0x28840], R2 ;  /* 0x02884002190095a7 */ /* 0x000f24000802007f */
[----:B----4-:R-:W-:Y:S05]  /*12ca0*/  @!P1 BRA `(.L_x_6847) ;  /* 0xfffffffc00f09947 */ /* 0x010fea000383ffff */
[----:B------:R-:W-:Y:S05]  /*12cb0*/  BRA `(.L_x_6981) ;  /* 0xffffffbc005c7947 */ /* 0x000fea000383ffff */
.L_x_6849:
[----:B----4-:R4:W0:Y:S02]  /*12cc0*/  SYNCS.PHASECHK.TRANS64.TRYWAIT P1, [R5+URZ+0x28860], R0 ;  /* 0x02886000050075a7 */ /* 0x010824000802017f */
[----:B0-----:R-:W-:Y:S05]  /*12cd0*/  @!P1 NANOSLEEP.SYNCS 0x989680 ;  /* 0x009896800000995d */ /* 0x001fea0003900000 */
[----:B------:R-:W0:Y:S02]  /*12ce0*/  @!P1 SYNCS.PHASECHK.TRANS64 P1, [R5+URZ+0x28860], R0 ;  /* 0x02886000050095a7 */ /* 0x000e24000802007f */
[----:B0-----:R-:W-:Y:S05]  /*12cf0*/  @!P1 BRA `(.L_x_6849) ;  /* 0xfffffffc00f09947 */ /* 0x001fea000383ffff */
[----:B------:R-:W-:Y:S05]  /*12d00*/  BRA `(.L_x_6982) ;  /* 0xffffffbc00587947 */ /* 0x000fea000383ffff */
.L_x_6983:
        /* <DEDUP_REMOVED lines=15> */
.L_x_15845:


//--------------------- .text._ZN7cutlass13device_kernelIN5flash11enable_sm90INS1_16FlashAttnFwdSm90INS1_25CollectiveMainloopFwdSm90ILi2EN4cute5tupleIJNS5_1CILi1EEES8_S8_EEENS6_IJNS7_ILi128EEESA_SA_EEELi128ENS_10bfloat16_tEfNS_4arch4Sm90ELb0ELb0ELb1ELb1ELb1ELb1ELb0ELb1ELb1ELb1ELb0ELb0EEENS1_21CollectiveEpilogueFwdISB_S9_SC_SE_Li256ELb1ELb1ELb0ELb0EEENS1_36VarlenDynamicPersistentTileSchedulerILi128ELi128ELi256ELi128ELb0ELb1ELb1ELb0ELb1ELb1EEEEEEEEEvNT_6ParamsE --------------------------
	.section	.text._ZN7cutlass13device_kernelIN5flash11enable_sm90INS1_16FlashAttnFwdSm90INS1_25CollectiveMainloopFwdSm90ILi2EN4cute5tupleIJNS5_1CILi1EEES8_S8_EEENS6_IJNS7_ILi128EEESA_SA_EEELi128ENS_10bfloat16_tEfNS_4arch4Sm90ELb0ELb0ELb1ELb1ELb1ELb1ELb0ELb1ELb1ELb1ELb0ELb0EEENS1_21CollectiveEpilogueFwdISB_S9_SC_SE_Li256ELb1ELb1ELb0ELb0EEENS1_36VarlenDynamicPersistentTileSchedulerILi128ELi128ELi256ELi128ELb0ELb1ELb1ELb0ELb1ELb1EEEEEEEEEvNT_6ParamsE,"ax",@progbits
	.align	128
.text._ZN7cutlass13device_kernelIN5flash11enable_sm90INS1_16FlashAttnFwdSm90INS1_25CollectiveMainloopFwdSm90ILi2EN4cute5tupleIJNS5_1CILi1EEES8_S8_EEENS6_IJNS7_ILi128EEESA_SA_EEELi128ENS_10bfloat16_tEfNS_4arch4Sm90ELb0ELb0ELb1ELb1ELb1ELb1ELb0ELb1ELb1ELb1ELb0ELb0EEENS1_21CollectiveEpilogueFwdISB_S9_SC_SE_Li256ELb1ELb1ELb0ELb0EEENS1_36VarlenDynamicPersistentTileSchedulerILi128ELi128ELi256ELi128ELb0ELb1ELb1ELb0ELb1ELb1EEEEEEEEEvNT_6ParamsE:
        .type           _ZN7cutlass13device_kernelIN5flash11enable_sm90INS1_16FlashAttnFwdSm90INS1_25CollectiveMainloopFwdSm90ILi2EN4cute5tupleIJNS5_1CILi1EEES8_S8_EEENS6_IJNS7_ILi128EEESA_SA_EEELi128ENS_10bfloat16_tEfNS_4arch4Sm90ELb0ELb0ELb1ELb1ELb1ELb1ELb0ELb1ELb1ELb1ELb0ELb0EEENS1_21CollectiveEpilogueFwdISB_S9_SC_SE_Li256ELb1ELb1ELb0ELb0EEENS1_36VarlenDynamicPersistentTileSchedulerILi128ELi128ELi256ELi128ELb0ELb1ELb1ELb0ELb1ELb1EEEEEEEEEvNT_6ParamsE,@function
        .size           _ZN7cutlass13device_kernelIN5flash11enable_sm90INS1_16FlashAttnFwdSm90INS1_25CollectiveMainloopFwdSm90ILi2EN4cute5tupleIJNS5_1CILi1EEES8_S8_EEENS6_IJNS7_ILi128EEESA_SA_EEELi128ENS_10bfloat16_tEfNS_4arch4Sm90ELb0ELb0ELb1ELb1ELb1ELb1ELb0ELb1ELb1ELb1ELb0ELb0EEENS1_21CollectiveEpilogueFwdISB_S9_SC_SE_Li256ELb1ELb1ELb0ELb0EEENS1_36VarlenDynamicPersistentTileSchedulerILi128ELi128ELi256ELi128ELb0ELb1ELb1ELb0ELb1ELb1EEEEEEEEEvNT_6ParamsE,(.L_x_15846 - _ZN7cutlass13device_kernelIN5flash11enable_sm90INS1_16FlashAttnFwdSm90INS1_25CollectiveMainloopFwdSm90ILi2EN4cute5tupleIJNS5_1CILi1EEES8_S8_EEENS6_IJNS7_ILi128EEESA_SA_EEELi128ENS_10bfloat16_tEfNS_4arch4Sm90ELb0ELb0ELb1ELb1ELb1ELb1ELb0ELb1ELb1ELb1ELb0ELb0EEENS1_21CollectiveEpilogueFwdISB_S9_SC_SE_Li256ELb1ELb1ELb0ELb0EEENS1_36VarlenDynamicPersistentTileSchedulerILi128ELi128ELi256ELi128ELb0ELb1ELb1ELb0ELb1ELb1EEEEEEEEEvNT_6ParamsE)
        .other          _ZN7cutlass13device_kernelIN5flash11enable_sm90INS1_16FlashAttnFwdSm90INS1_25CollectiveMainloopFwdSm90ILi2EN4cute5tupleIJNS5_1CILi1EEES8_S8_EEENS6_IJNS7_ILi128EEESA_SA_EEELi128ENS_10bfloat16_tEfNS_4arch4Sm90ELb0ELb0ELb1ELb1ELb1ELb1ELb0ELb1ELb1ELb1ELb0ELb0EEENS1_21CollectiveEpilogueFwdISB_S9_SC_SE_Li256ELb1ELb1ELb0ELb0EEENS1_36VarlenDynamicPersistentTileSchedulerILi128ELi128ELi256ELi128ELb0ELb1ELb1ELb0ELb1ELb1EEEEEEEEEvNT_6ParamsE,@"STO_CUDA_ENTRY STV_DEFAULT"
_ZN7cutlass13device_kernelIN5flash11enable_sm90INS1_16FlashAttnFwdSm90INS1_25CollectiveMainloopFwdSm90ILi2EN4cute5tupleIJNS5_1CILi1EEES8_S8_EEENS6_IJNS7_ILi128EEESA_SA_EEELi128ENS_10bfloat16_tEfNS_4arch4Sm90ELb0ELb0ELb1ELb1ELb1ELb1ELb0ELb1ELb1ELb1ELb0ELb0EEENS1_21CollectiveEpilogueFwdISB_S9_SC_SE_Li256ELb1ELb1ELb0ELb0EEENS1_36VarlenDynamicPersistentTileSchedulerILi128ELi128ELi256ELi128ELb0ELb1ELb1ELb0ELb1ELb1EEEEEEEEEvNT_6ParamsE:
        /* <DEDUP_REMOVED lines=17> */
.L_x_6985:
[----:B------:R-:W-:Y:S05]  /*0110*/  BSYNC B0 ;  /* 0x0000000000007941 */ /* 0x000fea0003800000 */
.L_x_6984:
[----:B------:R-:W-:Y:S01]  /*0120*/  VOTEU.ANY UP0, P0 ;  /* 0x00000000003f7886 */ /* 0x000fe20000000100 */
[----:B------:R-:W0:Y:S01]  /*0130*/  SHFL.IDX PT, R3, R2, RZ, 0x1f ;  /* 0x00001fff02037589 */ /* 0x000e2200000e0000 */
[----:B------:R-:W-:Y:S01]  /*0140*/  UMOV UR4, 0x80 ;  /* 0x0000008000047882 */ /* 0x000fe20000000000 */
[----:B------:R-:W-:Y:S01]  /*0150*/  UMOV UR7, 0x100 ;  /* 0x0000010000077882 */ /* 0x000fe20000000000 */
[----:B------:R-:W-:Y:S01]  /*0160*/  SHF.R.U32.HI R4, RZ, 0x7, R0 ;  /* 0x00000007ff047819 */ /* 0x000fe20000011600 */
[----:B------:R-:W1:Y:S01]  /*0170*/  @UP0 S2UR UR8, SR_CgaCtaId ;  /* 0x00000000000809c3 */ /* 0x000e620000008800 */
[----:B------:R-:W-:Y:S01]  /*0180*/  @UP0 UMOV UR6, 0x400 ;  /* 0x0000040000060882 */ /* 0x000fe20000000000 */
[----:B------:R-:W-:-:S04]  /*0190*/  @UP0 UIADD3 UR4, -UR4, 0x100000, URZ ;  /* 0x0010000004040890 */ /* 0x000fc8000fffe13f */
[----:B------:R-:W-:Y:S02]  /*01a0*/  @UP0 USHF.L.U32 UR5, UR4, 0xb, URZ ;  /* 0x0000000b04050899 */ /* 0x000fe4000800063f */
[----:B------:R-:W-:Y:S01]  /*01b0*/  @UP0 USHF.L.U32 UR4, UR4, 0x1, URZ ;  /* 0x0000000104040899 */ /* 0x000fe2000800063f */
[----:B------:R-:W-:Y:S01]  /*01c0*/  VOTEU.ANY UP1, P0 ;  /* 0x00000000003f7886 */ /* 0x000fe20000020100 */
[----:B0-----:R-:W-:Y:S02]  /*01d0*/  ISETP.NE.AND P1, PT, R3, RZ, PT ;  /* 0x000000ff0300720c */ /* 0x001fe40003f25270 */
[----:B------:R0:W2:Y:S01]  /*01e0*/  SHFL.IDX PT, R3, R4, RZ, 0x1f ;  /* 0x00001fff04037589 */ /* 0x0000a200000e0000 */
[----:B-1----:R-:W-:Y:S02]  /*01f0*/  @UP0 ULEA UR8, UR8, UR6, 0x18 ;  /* 0x0000000608080291 */ /* 0x002fe4000f8ec03f */
[----:B------:R-:W-:-:S04]  /*0200*/  @UP0 UIADD3 UR6, -UR7, 0x100000, URZ ;  /* 0x0010000007060890 */ /* 0x000fc8000fffe13f */
[----:B------:R-:W-:Y:S02]  /*0210*/  @UP0 USHF.L.U32 UR7, UR6, 0xb, URZ ;  /* 0x0000000b06070899 */ /* 0x000fe4000800063f */
[----:B------:R-:W-:Y:S01]  /*0220*/  @UP0 USHF.L.U32 UR6, UR6, 0x1, URZ ;  /* 0x0000000106060899 */ /* 0x000fe2000800063f */
[----:B------:R-:W-:Y:S01]  /*0230*/  VOTEU.ANY UP0, P0 ;  /* 0x00000000003f7886 */ /* 0x000fe20000000100 */
[----:B------:R-:W1:Y:S04]  /*0240*/  FENCE.VIEW.ASYNC.S ;  /* 0x00000000000073c6 */ /* 0x000e680000000000 */
[----:B-1----:R0:W1:Y:S06]  /*0250*/  @UP0 SYNCS.EXCH.64 URZ, [UR8+0x28800], UR4 ;  /* 0x02880004083f05b2 */ /* 0x00206c0008000100 */
[----:B------:R0:W3:Y:S02]  /*0260*/  @UP1 SYNCS.EXCH.64 URZ, [UR8+0x28820], UR6 ;  /* 0x02882006083f15b2 */ /* 0x0000e40008000100 */
[----:B0-----:R-:W-:Y:S05]  /*0270*/  @P1 BRA `(.L_x_6986) ;  /* 0x0000000000481947 */ /* 0x001fea0003800000 */
        /* <DEDUP_REMOVED lines=16> */
[----:B------:R0:W0:Y:S01]  /*0380*/  SYNCS.EXCH.64 URZ, [UR8+0x28848], UR6 ;  /* 0x02884806083f75b2 */ /* 0x0000220008000100 */
[----:B------:R-:W-:Y:S01]  /*0390*/  NOP ;  /* 0x0000000000007918 */ /* 0x000fe20000000000 */
.L_x_6986:
        /* <DEDUP_REMOVED lines=22> */
.L_x_6987:
        /* <DEDUP_REMOVED lines=18> */
.L_x_6988:
        /* <DEDUP_REMOVED lines=22> */
.L_x_6989:
        /* <DEDUP_REMOVED lines=22> */
.L_x_6990:
[----:B--2---:R-:W-:Y:S01]  /*08e0*/  ISETP.NE.AND P0, PT, R3, RZ, PT ;  /* 0x000000ff0300720c */ /* 0x004fe20003f05270 */
[----:B------:R-:W-:Y:S01]  /*08f0*/  IMAD.MOV.U32 R3, RZ, RZ, 0x1 ;  /* 0x00000001ff037424 */ /* 0x000fe200078e00ff */
[----:B------:R-:W-:Y:S01]  /*0900*/  NOP ;  /* 0x0000000000007918 */ /* 0x000fe20000000000 */
[----:B------:R-:W-:Y:S01]  /*0910*/  ULDC.64 UR38, c[0x0][0x208] ;  /* 0x0000820000267ab9 */ /* 0x000fe20000000a00 */
[----:B------:R-:W-:Y:S02]  /*0920*/  BSSY B9, `(.L_x_6991) ;  /* 0x0001a32000097945 */ /* 0x000fe40003800000 */
[----:B------:R-:W-:-:S05]  /*0930*/  SEL R3, R3, 0x2, !P0 ;  /* 0x0000000203037807 */ /* 0x000fca0004000000 */
[----:B------:R2:W-:Y:S01]  /*0940*/  STL [R1+0xc], R3 ;  /* 0x00000c0301007387 */ /* 0x0005e20000100800 */
[----:B01-34-:R-:W-:Y:S06]  /*0950*/  BAR.SYNC.DEFER_BLOCKING 0x0 ;  /* 0x0000000000007b1d */ /* 0x01bfec0000010000 */
[----:B------:R-:W-:Y:S05]  /*0960*/  @!P0 BRA `(.L_x_6992) ;  /* 0x0000013c00208947 */ /* 0x000fea0003800000 */
.L_x_6993:
[----:B------:R-:W-:-:S08]  /*0970*/  NOP ;  /* 0x0000000000007918 */ /* 0x000fd00000000000 */
[----:B------:R-:W0:Y:S02]  /*0980*/  USETMAXREG.TRY_ALLOC.CTAPOOL UP0, 0xe8 ;  /* 0x000000e8000079c8 */ /* 0x000e240008000600 */
[----:B0-----:R-:W-:-:S13]  /*0990*/  PLOP3.LUT P0, PT, PT, PT, UP0, 0x80, 0x0 ;  /* 0x000000000000781c */ /* 0x001fda0003f0f008 */
[----:B------:R-:W-:Y:S05]  /*09a0*/  @!P0 BRA `(.L_x_6993) ;  /* 0xfffffffc00f08947 */ /* 0x000fea000383ffff */
[----:B------:R-:W-:Y:S01]  /*09b0*/  SHF.R.U32.HI R2, RZ, 0x7, R0 ;  /* 0x00000007ff027819 */ /* 0x000fe20000011600 */
[----:B------:R-:W0:Y:S01]  /*09c0*/  S2R R222, SR_CgaCtaId ;  /* 0x0000000000de7919 */ /* 0x000e220000008800 */
[----:B--2---:R-:W-:Y:S01]  /*09d0*/  MOV R3, 0x400 ;  /* 0x0000040000037802 */ /* 0x004fe20000000f00 */
[----:B------:R-:W-:Y:S01]  /*09e0*/  ULDC UR4, c[0x0][0xc3c] ;  /* 0x00030f0000047ab9 */ /* 0x000fe20000000800 */
[----:B------:R-:W-:Y:S06]  /*09f0*/  BAR.ARV 0x8, 0x180 ;  /* 0x0206000000007b1d */ /* 0x000fec0000002000 */
[----:B------:R-:W-:-:S13]  /*0a00*/  ISETP.NE.AND P0, PT, R2, 0x1, PT ;  /* 0x000000010200780c */ /* 0x000fda0003f05270 */
[----:B------:R-:W-:Y:S08]  /*0a10*/  @!P0 BAR.ARV 0x9, 0x100 ;  /* 0x0244000000008b1d */ /* 0x000ff00000002000 */
[----:B------:R-:W-:Y:S01]  /*0a20*/  BAR.SYNC.DEFER_BLOCKING 0x5, 0x180 ;  /* 0x0146000000007b1d */ /* 0x000fe20000010000 */
[----:B0-----:R-:W-:-:S05]  /*0a30*/  LEA R156, R222, R3, 0x18 ;  /* 0x00000003de9c7211 */ /* 0x001fca00078ec0ff */
[----:B------:R-:W0:Y:S02]  /*0a40*/  LDS.128 R40, [R156+0x288d0] ;  /* 0x0288d0009c287984 */ /* 0x000e240000000c00 */
[----:B------:R-:W-:Y:S06]  /*0a50*/  BAR.ARV 0x4, 0x180 ;  /* 0x0106000000007b1d */ /* 0x000fec0000002000 */
[----:B0-----:R-:W-:-:S13]  /*0a60*/  ISETP.GE.AND P0, PT, R43, UR4, PT ;  /* 0x000000042b007c0c */ /* 0x001fda000bf06270 */
[----:B------:R-:W-:Y:S05]  /*0a70*/  @P0 BRA `(.L_x_6994) ;  /* 0x000001a000700947 */ /* 0x000fea0003800000 */
[----:B------:R-:W2:Y:S01]  /*0a80*/  LDL.LU R14, [R1+0xc] ;  /* 0x00000c00010e7983 */ /* 0x000ea20000300800 */
[----:B------:R-:W-:Y:S01]  /*0a90*/  VIADD R13, R0, 0xffffff80 ;  /* 0xffffff80000d7836 */ /* 0x000fe20000000000 */
[----:B------:R-:W-:Y:S01]  /*0aa0*/  IADD3 R211, R156, 0x10400, RZ ;  /* 0x000104009cd37810 */ /* 0x000fe20007ffe0ff */
[----:B------:R-:W-:Y:S01]  /*0ab0*/  IMAD.MOV.U32 R12, RZ, RZ, -0x2 ;  /* 0xfffffffeff0c7424 */ /* 0x000fe200078e00ff */
[----:B------:R-:W-:Y:S01]  /*0ac0*/  CS2R R154, SRZ ;  /* 0x00000000009a7805 */ /* 0x000fe2000001ff00 */
[----:B------:R-:W-:Y:S01]  /*0ad0*/  IMAD.MOV.U32 R207, RZ, RZ, RZ ;  /* 0x000000ffffcf7224 */ /* 0x000fe200078e00ff */
[----:B------:R-:W-:Y:S01]  /*0ae0*/  SHF.R.S32.HI R0, RZ, 0x1f, R13 ;  /* 0x0000001fff007819 */ /* 0x000fe2000001140d */
[----:B------:R-:W-:Y:S02]  /*0af0*/  IMAD.MOV.U32 R158, RZ, RZ, RZ ;  /* 0x000000ffff9e7224 */ /* 0x000fe400078e00ff */
[----:B------:R-:W-:Y:S01]  /*0b00*/  IMAD.MOV.U32 R152, RZ, RZ, RZ ;  /* 0x000000ffff987224 */ /* 0x000fe200078e00ff */
[----:B------:R-:W-:-:S02]  /*0b10*/  LEA.HI R2, R0, R13, RZ, 0x7 ;  /* 0x0000000d00027211 */ /* 0x000fc400078f38ff */
[-C--:B------:R-:W-:Y:S02]  /*0b20*/  LEA.HI R4, R0, R13.reuse, RZ, 0x5 ;  /* 0x0000000d00047211 */ /* 0x080fe400078f28ff */
[----:B------:R-:W-:Y:S02]  /*0b30*/  LOP3.LUT R212, R2, 0xffffff80, RZ, 0xc0, !PT ;  /* 0xffffff8002d47812 */ /* 0x000fe400078ec0ff */
[----:B------:R-:W-:Y:S01]  /*0b40*/  SHF.R.S32.HI R221, RZ, 0x7, R2 ;  /* 0x00000007ffdd7819 */ /* 0x000fe20000011402 */
[----:B------:R-:W-:Y:S01]  /*0b50*/  IMAD.SHL.U32 R5, R4, 0x20, RZ ;  /* 0x0000002004057824 */ /* 0x000fe200078e00ff */
[----:B------:R-:W-:Y:S01]  /*0b60*/  LEA.HI R3, R0, R13, RZ, 0x4 ;  /* 0x0000000d00037211 */ /* 0x000fe200078f20ff */
[----:B------:R-:W-:Y:S01]  /*0b70*/  IMAD.IADD R212, R13, 0x1, -R212 ;  /* 0x000000010dd47824 */ /* 0x000fe200078e0ad4 */
[----:B------:R-:W-:Y:S02]  /*0b80*/  LEA.HI R2, R2, R221, RZ, 0x1 ;  /* 0x000000dd02027211 */ /* 0x000fe400078f08ff */
[----:B------:R-:W-:-:S02]  /*0b90*/  LEA.HI R11, R0, R13, RZ, 0x2 ;  /* 0x0000000d000b7211 */ /* 0x000fc400078f10ff */
[----:B------:R-:W-:Y:S02]  /*0ba0*/  SHF.R.S32.HI R7, RZ, 0x1f, R212 ;  /* 0x0000001fff077819 */ /* 0x000fe400000114d4 */
[----:B------:R-:W-:Y:S02]  /*0bb0*/  LOP3.LUT R2, R2, 0x3fffffe, RZ, 0xc0, !PT ;  /* 0x03fffffe02027812 */ /* 0x000fe400078ec0ff */
[CC--:B------:R-:W-:Y:S02]  /*0bc0*/  LEA.HI R8, R7.reuse, R212.reuse, RZ, 0x2 ;  /* 0x000000d407087211 */ /* 0x0c0fe400078f10ff */
[----:B------:R-:W-:Y:S01]  /*0bd0*/  LEA.HI R7, R7, R212, RZ, 0x5 ;  /* 0x000000d407077211 */ /* 0x000fe200078f28ff */
[----:B------:R-:W-:Y:S01]  /*0be0*/  IMAD.IADD R2, R221, 0x1, -R2 ;  /* 0x00000001dd027824 */ /* 0x000fe200078e0a02 */
[--C-:B------:R-:W-:Y:S02]  /*0bf0*/  SHF.R.S32.HI R9, RZ, 0x2, R8.reuse ;  /* 0x00000002ff097819 */ /* 0x100fe40000011408 */
[----:B------:R-:W-:-:S02]  /*0c00*/  SHF.R.S32.HI R10, RZ, 0x1f, R8 ;  /* 0x0000001fff0a7819 */ /* 0x000fc40000011408 */
[----:B------:R-:W-:Y:S02]  /*0c10*/  SHF.R.S32.HI R7, RZ, 0x5, R7 ;  /* 0x00000005ff077819 */ /* 0x000fe40000011407 */
[----:B------:R-:W-:Y:S02]  /*0c20*/  LEA.HI R10, R10, R9, RZ, 0x3 ;  /* 0x000000090a0a7211 */ /* 0x000fe400078f18ff */
[----:B------:R-:W-:Y:S02]  /*0c30*/  SHF.R.S32.HI R6, RZ, 0x4, R3 ;  /* 0x00000004ff067819 */ /* 0x000fe40000011403 */
[----:B------:R-:W-:Y:S02]  /*0c40*/  LOP3.LUT R10, R10, 0xfffffff8, RZ, 0xc0, !PT ;  /* 0xfffffff80a0a7812 */ /* 0x000fe400078ec0ff */
[----:B------:R-:W-:Y:S02]  /*0c50*/  LOP3.LUT R4, R3, 0x3fffff0, RZ, 0xc0, !PT ;  /* 0x03fffff003047812 */ /* 0x000fe400078ec0ff */
[----:B------:R-:W-:-:S02]  /*0c60*/  IADD3 R10, R9, -R10, RZ ;  /* 0x8000000a090a7210 */ /* 0x000fc40007ffe0ff */
[----:B------:R-:W-:Y:S01]  /*0c70*/  LOP3.LUT R11, R11, 0xfffffffc, RZ, 0xc0, !PT ;  /* 0xfffffffc0b0b7812 */ /* 0x000fe200078ec0ff */
[----:B------:R-:W-:Y:S01]  /*0c80*/  IMAD.IADD R4, R13, 0x1, -R4 ;  /* 0x000000010d047824 */ /* 0x000fe200078e0a04 */
[----:B------:R-:W-:Y:S01]  /*0c90*/  LOP3.LUT R5, R5, 0xfffffc00, RZ, 0xc0, !PT ;  /* 0xfffffc0005057812 */ /* 0x000fe200078ec0ff */
[----:B------:R-:W-:Y:S01]  /*0ca0*/  IMAD R7, R7, 0x10, R10 ;  /* 0x0000001007077824 */ /* 0x000fe200078e020a */
[----:B------:R-:W-:Y:S01]  /*0cb0*/  LEA.HI R3, R3, R6, RZ, 0x1 ;  /* 0x0000000603037211 */ /* 0x000fe200078f08ff */
[----:B------:R-:W-:Y:S01]  /*0cc0*/  IMAD.IADD R11, R13, 0x1, -R11 ;  /* 0x000000010d0b7824 */ /* 0x000fe200078e0a0b */
[----:B------:R-:W-:Y:S01]  /*0cd0*/  LOP3.LUT R9, R8, 0x7ffffffc, RZ, 0xc0, !PT ;  /* 0x7ffffffc08097812 */ /* 0x000fe200078ec0ff */
[----:B------:R-:W-:Y:S01]  /*0ce0*/  IMAD R223, R2, 0x40, R7 ;  /* 0x0000004002df7824 */ /* 0x000fe200078e0207 */
[-C--:B------:R-:W-:Y:S01]  /*0cf0*/  LEA.HI R2, R0, R13.reuse, RZ, 0x6 ;  /* 0x0000000d00027211 */ /* 0x080fe200078f30ff */
[----:B------:R-:W-:Y:S01]  /*0d00*/  IMAD R4, R4, 0x40, R5 ;  /* 0x0000004004047824 */ /* 0x000fe200078e0205 */
[----:B------:R-:W-:Y:S01]  /*0d10*/  LEA.HI R0, R0, R13, RZ, 0x3 ;  /* 0x0000000d00007211 */ /* 0x000fe200078f18ff */
[----:B------:R-:W-:Y:S01]  /*0d20*/  IMAD.IADD R9, R212, 0x1, -R9 ;  /* 0x00000001d4097824 */ /* 0x000fe200078e0a09 */
[----:B------:R-:W-:Y:S01]  /*0d30*/  LOP3.LUT R3, R3, 0x1ffffffe, RZ, 0xc0, !PT ;  /* 0x1ffffffe03037812 */ /* 0x000fe200078ec0ff */
[----:B------:R-:W-:Y:S01]  /*0d40*/  IMAD.SHL.U32 R2, R2, 0x8, RZ ;  /* 0x0000000802027824 */ /* 0x000fe200078e00ff */
[----:B------:R-:W-:Y:S01]  /*0d50*/  SHF.R.S32.HI R153, RZ, 0x3, R0 ;  /* 0x00000003ff997819 */ /* 0x000fe20000011400 */
[----:B------:R-:W-:Y:S01]  /*0d60*/  IMAD R225, R9, R12, 0x80 ;  /* 0x0000008009e17424 */ /* 0x000fe200078e020c */
[----:B------:R-:W-:Y:S01]  /*0d70*/  LEA.HI R5, R11, R11, RZ, 0x1 ;  /* 0x0000000b0b057211 */ /* 0x000fe200078f08ff */
[----:B------:R-:W-:Y:S01]  /*0d80*/  IMAD.IADD R3, R6, 0x1, -R3 ;  /* 0x0000000106037824 */ /* 0x000fe200078e0a03 */
[C---:B------:R-:W-:Y:S01]  /*0d90*/  IADD3 R218, R153.reuse, 0x60, RZ ;  /* 0x0000006099da7810 */ /* 0x040fe20007ffe0ff */
[----:B------:R-:W-:Y:S01]  /*0da0*/  VIADD R220, R153, 0x20 ;  /* 0x0000002099dc7836 */ /* 0x000fe20000000000 */
[----:B------:R-:W-:Y:S01]  /*0db0*/  LOP3.LUT R6, R5, 0x1ffffffe, RZ, 0xc0, !PT ;  /* 0x1ffffffe05067812 */ /* 0x000fe200078ec0ff */
[C---:B------:R-:W-:Y:S01]  /*0dc0*/  VIADD R219, R153.reuse, 0x40 ;  /* 0x0000004099db7836 */ /* 0x040fe20000000000 */
[----:B------:R-:W-:Y:S01]  /*0dd0*/  LOP3.LUT R202, R0, 0xfffffff8, RZ, 0xc0, !PT ;  /* 0xfffffff800ca7812 */ /* 0x000fe200078ec0ff */
[----:B------:R-:W-:Y:S01]  /*0de0*/  IMAD.SHL.U32 R228, R153, 0x40, RZ ;  /* 0x0000004099e47824 */ /* 0x000fe200078e00ff */
[----:B------:R-:W-:Y:S01]  /*0df0*/  SHF.R.S32.HI R5, RZ, 0x1f, R220 ;  /* 0x0000001fff057819 */ /* 0x000fe200000114dc */
[----:B------:R-:W-:Y:S01]  /*0e00*/  IMAD.SHL.U32 R193, R220, 0x40, RZ ;  /* 0x00000040dcc17824 */ /* 0x000fe200078e00ff */
[----:B------:R-:W-:Y:S01]  /*0e10*/  SHF.R.S32.HI R7, RZ, 0x1f, R218 ;  /* 0x0000001fff077819 */ /* 0x000fe200000114da */
[----:B------:R-:W-:Y:S01]  /*0e20*/  IMAD.IADD R202, R13, 0x1, -R202 ;  /* 0x000000010dca7824 */ /* 0x000fe200078e0aca */
[----:B------:R-:W-:Y:S01]  /*0e30*/  SHF.R.S32.HI R0, RZ, 0x1f, R219 ;  /* 0x0000001fff007819 */ /* 0x000fe200000114db */
[----:B------:R-:W-:Y:S01]  /*0e40*/  IMAD.SHL.U32 R192, R219, 0x40, RZ ;  /* 0x00000040dbc07824 */ /* 0x000fe200078e00ff */
[----:B------:R-:W-:Y:S01]  /*0e50*/  LEA.HI R5, R5, R220, RZ, 0x3 ;  /* 0x000000dc05057211 */ /* 0x000fe200078f18ff */
[----:B------:R-:W-:Y:S01]  /*0e60*/  IMAD.SHL.U32 R159, R218, 0x40, RZ ;  /* 0x00000040da9f7824 */ /* 0x000fe200078e00ff */
[----:B------:R-:W-:Y:S01]  /*0e70*/  LEA.HI R7, R7, R218, RZ, 0x3 ;  /* 0x000000da07077211 */ /* 0x000fe200078f18ff */
[----:B------:R-:W-:Y:S01]  /*0e80*/  IMAD R226, R3, 0x8, R4 ;  /* 0x0000000803e27824 */ /* 0x000fe200078e0204 */
[----:B------:R-:W-:Y:S01]  /*0e90*/  LEA.HI R0, R0, R219, RZ, 0x3 ;  /* 0x000000db00007211 */ /* 0x000fe200078f18ff */
[----:B------:R-:W-:Y:S01]  /*0ea0*/  IMAD.SHL.U32 R16, R202, 0x8, RZ ;  /* 0x00000008ca107824 */ /* 0x000fe200078e00ff */
[----:B------:R-:W-:Y:S01]  /*0eb0*/  LOP3.LUT R3, R228, 0x1c0, RZ, 0xc0, !PT ;  /* 0x000001c0e4037812 */ /* 0x000fe200078ec0ff */
[----:B------:R-:W-:Y:S01]  /*0ec0*/  IMAD.SHL.U32 R5, R5, 0x40, RZ ;  /* 0x0000004005057824 */ /* 0x000fe200078e00ff */
[----:B------:R-:W-:Y:S01]  /*0ed0*/  LOP3.LUT R193, R193, 0x1c0, RZ, 0xc0, !PT ;  /* 0x000001c0c1c17812 */ /* 0x000fe200078ec0ff */
[----:B------:R-:W-:Y:S01]  /*0ee0*/  IMAD.SHL.U32 R7, R7, 0x40, RZ ;  /* 0x0000004007077824 */ /* 0x000fe200078e00ff */
[----:B------:R-:W-:Y:S01]  /*0ef0*/  LOP3.LUT R192, R192, 0x1c0, RZ, 0xc0, !PT ;  /* 0x000001c0c0c07812 */ /* 0x000fe200078ec0ff */
[----:B------:R-:W-:Y:S01]  /*0f00*/  IMAD.SHL.U32 R18, R202, 0x4, RZ ;  /* 0x00000004ca127824 */ /* 0x000fe200078e00ff */
[----:B------:R-:W-:Y:S01]  /*0f10*/  LOP3.LUT R159, R159, 0x1c0, RZ, 0xc0, !PT ;  /* 0x000001c09f9f7812 */ /* 0x000fe200078ec0ff */
[----:B------:R-:W-:Y:S01]  /*0f20*/  IMAD.IADD R6, R11, 0x1, -R6 ;  /* 0x000000010b067824 */ /* 0x000fe200078e0a06 */
[----:B------:R-:W-:Y:S01]  /*0f30*/  SHF.L.U32 R0, R0, 0x6, RZ ;  /* 0x0000000600007819 */ /* 0x000fe200000006ff */
[----:B------:R-:W-:Y:S01]  /*0f40*/  VIADD R23, R18, 0x20 ;  /* 0x0000002012177836 */ /* 0x000fe20000000000 */
[----:B------:R-:W-:Y:S01]  /*0f50*/  SHF.R.U32.HI R198, RZ, 0x3, R3 ;  /* 0x00000003ffc67819 */ /* 0x000fe20000011603 */
[----:B------:R-:W-:Y:S01]  /*0f60*/  VIADD R22, R16, 0x40 ;  /* 0x0000004010167836 */ /* 0x000fe20000000000 */
[----:B------:R-:W-:Y:S01]  /*0f70*/  LOP3.LUT R201, R3, 0x38, R16, 0xf8, !PT ;  /* 0x0000003803c97812 */ /* 0x000fe200078ef810 */
[----:B------:R-:W-:Y:S01]  /*0f80*/  IMAD.SHL.U32 R214, R23, 0x2, RZ ;  /* 0x0000000217d67824 */ /* 0x000fe200078e00ff */
[----:B------:R-:W-:Y:S01]  /*0f90*/  LOP3.LUT R199, R2, 0xfffffe00, RZ, 0xc0, !PT ;  /* 0xfffffe0002c77812 */ /* 0x000fe200078ec0ff */
[----:B------:R-:W-:Y:S01]  /*0fa0*/  IMAD R224, R6, 0x8, R223 ;  /* 0x0000000806e07824 */ /* 0x000fe200078e02df */
[----:B------:R-:W-:-:S02]  /*0fb0*/  SHF.R.U32.HI R11, RZ, 0x3, R193 ;  /* 0x00000003ff0b7819 */ /* 0x000fc400000116c1 */
[----:B------:R-:W-:Y:S02]  /*0fc0*/  LOP3.LUT R4, R193, 0x38, R16, 0xf8, !PT ;  /* 0x00000038c1047812 */ /* 0x000fe400078ef810 */
[----:B------:R-:W-:Y:S02]  /*0fd0*/  SHF.R.U32.HI R9, RZ, 0x3, R192 ;  /* 0x00000003ff097819 */ /* 0x000fe400000116c0 */
[--C-:B------:R-:W-:Y:S02]  /*0fe0*/  LOP3.LUT R3, R192, 0x38, R16.reuse, 0xf8, !PT ;  /* 0x00000038c0037812 */ /* 0x100fe400078ef810 */
[----:B------:R-:W-:Y:S02]  /*0ff0*/  SHF.R.U32.HI R229, RZ, 0x3, R159 ;  /* 0x00000003ffe57819 */ /* 0x000fe4000001169f */
[----:B------:R-:W-:Y:S02]  /*1000*/  LOP3.LUT R8, R159, 0x38, R16, 0xf8, !PT ;  /* 0x000000389f087812 */ /* 0x000fe400078ef810 */
[----:B------:R-:W-:-:S02]  /*1010*/  LOP3.LUT R197, R5, 0xfffffe00, RZ, 0xc0, !PT ;  /* 0xfffffe0005c57812 */ /* 0x000fc400078ec0ff */
[----:B------:R-:W-:Y:S02]  /*1020*/  LOP3.LUT R196, R0, 0xfffffe00, RZ, 0xc0, !PT ;  /* 0xfffffe0000c47812 */ /* 0x000fe400078ec0ff */
[----:B------:R-:W-:Y:S02]  /*1030*/  LOP3.LUT R195, R7, 0xfffffe00, RZ, 0xc0, !PT ;  /* 0xfffffe0007c37812 */ /* 0x000fe400078ec0ff */
[----:B------:R-:W-:Y:S02]  /*1040*/  LOP3.LUT R201, R199, R201, R198, 0xf6, !PT ;  /* 0x000000c9c7c97212 */ /* 0x000fe400078ef6c6 */
[----:B------:R-:W-:Y:S02]  /*1050*/  LOP3.LUT R4, R197, R4, R11, 0xf6, !PT ;  /* 0x00000004c5047212 */ /* 0x000fe400078ef60b */
[----:B------:R-:W-:Y:S01]  /*1060*/  LOP3.LUT R216, R196, R3, R9, 0xf6, !PT ;  /* 0x00000003c4d87212 */ /* 0x000fe200078ef609 */
[----:B------:R-:W-:Y:S01]  /*1070*/  IMAD R200, R201, 0x2, R211 ;  /* 0x00000002c9c87824 */ /* 0x000fe200078e02d3 */
[----:B------:R-:W-:Y:S01]  /*1080*/  LOP3.LUT R8, R195, R8, R229, 0xf6, !PT ;  /* 0x00000008c3087212 */ /* 0x000fe200078ef6e5 */
[----:B------:R-:W-:Y:S01]  /*1090*/  IMAD R217, R4, 0x2, R211 ;  /* 0x0000000204d97824 */ /* 0x000fe200078e02d3 */
[----:B------:R-:W-:Y:S01]  /*10a0*/  SHF.R.S32.HI R10, RZ, 0x1f, R23 ;  /* 0x0000001fff0a7819 */ /* 0x000fe20000011417 */
[----:B------:R-:W-:Y:S01]  /*10b0*/  IMAD R216, R216, 0x2, R211 ;  /* 0x00000002d8d87824 */ /* 0x000fe200078e02d3 */
[----:B------:R-:W-:Y:S01]  /*10c0*/  SHF.R.S32.HI R227, RZ, 0x1f, R153 ;  /* 0x0000001fffe37819 */ /* 0x000fe20000011499 */
[----:B------:R-:W-:Y:S01]  /*10d0*/  IMAD R215, R8, 0x2, R211 ;  /* 0x0000000208d77824 */ /* 0x000fe200078e02d3 */
[----:B------:R-:W-:-:S02]  /*10e0*/  SHF.R.S32.HI R19, RZ, 0x1f, R18 ;  /* 0x0000001fff137819 */ /* 0x000fc40000011412 */
[----:B------:R-:W-:Y:S02]  /*10f0*/  SHF.R.S32.HI R17, RZ, 0x1f, R16 ;  /* 0x0000001fff117819 */ /* 0x000fe40000011410 */
[----:B------:R-:W-:Y:S02]  /*1100*/  SHF.R.S32.HI R2, RZ, 0x1f, R22 ;  /* 0x0000001fff027819 */ /* 0x000fe40000011416 */
[----:B------:R-:W-:Y:S02]  /*1110*/  SHF.L.U64.HI R213, R23, 0x1, R10 ;  /* 0x0000000117d57819 */ /* 0x000fe4000001020a */
[----:B--2---:R-:W-:-:S07]  /*1120*/  LOP3.LUT R157, R14, 0x1, RZ, 0xfc, !PT ;  /* 0x000000010e9d7812 */ /* 0x004fce00078efcff */
.L_x_7190:
[----:B0-----:R-:W0:Y:S02]  /*1130*/  LDC.64 R4, c[0x0][0xc88] ;  /* 0x00032200ff047b82 */ /* 0x001e240000000a00 */
[----:B0-----:R-:W-:-:S05]  /*1140*/  IMAD.WIDE R4, R43, 0x4, R4 ;  /* 0x000000042b047825 */ /* 0x001fca00078e0204 */
[----:B--2---:R-:W2:Y:S01]  /*1150*/  LDG.E R206, desc[UR38][R4.64] ;  /* 0x0000002604ce7981 */ /* 0x004ea2000c1e1900 */
[----:B------:R-:W-:Y:S05]  /*1160*/  YIELD ;  /* 0x0000000000007946 */ /* 0x000fea0003800000 */
[----:B------:R-:W-:Y:S01]  /*1170*/  ULDC.64 UR4, c[0x0][0xa28] ;  /* 0x00028a0000047ab9 */ /* 0x000fe20000000a00 */
[----:B------:R-:W-:Y:S01]  /*1180*/  ULDC.64 UR8, c[0x0][0xa18] ;  /* 0x0002860000087ab9 */ /* 0x000fe20000000a00 */
[----:B------:R-:W-:Y:S01]  /*1190*/  ISETP.NE.U32.AND P1, PT, RZ, UR4, PT ;  /* 0x00000004ff007c0c */ /* 0x000fe2000bf25070 */
[----:B------:R-:W-:Y:S01]  /*11a0*/  ULDC.64 UR6, c[0x0][0xa08] ;  /* 0x0002820000067ab9 */ /* 0x000fe20000000a00 */
[----:B------:R-:W-:Y:S01]  /*11b0*/  MOV R0, RZ ;  /* 0x000000ff00007202 */ /* 0x000fe20000000f00 */
[----:B------:R-:W-:Y:S01]  /*11c0*/  IMAD.MOV.U32 R30, RZ, RZ, RZ ;  /* 0x000000ffff1e7224 */ /* 0x000fe200078e00ff */
[----:B------:R-:W-:-:S02]  /*11d0*/  ISETP.NE.AND.EX P1, PT, RZ, UR5, PT, P1 ;  /* 0x00000005ff007c0c */ /* 0x000fc4000bf25310 */
[----:B------:R-:W-:-:S04]  /*11e0*/  ISETP.NE.U32.AND P0, PT, RZ, UR6, PT ;  /* 0x00000006ff007c0c */ /* 0x000fc8000bf05070 */
[----:B------:R-:W-:Y:S02]  /*11f0*/  ISETP.NE.AND.EX P0, PT, RZ, UR7, PT, P0 ;  /* 0x00000007ff007c0c */ /* 0x000fe4000bf05300 */
[----:B--2---:R-:W-:Y:S01]  /*1200*/  SHF.R.S32.HI R209, RZ, 0x1f, R206 ;  /* 0x0000001fffd17819 */ /* 0x004fe200000114ce */
[----:B------:R-:W-:-:S04]  /*1210*/  IMAD.SHL.U32 R204, R206, 0x4, RZ ;  /* 0x00000004cecc7824 */ /* 0x000fc800078e00ff */
[C---:B------:R-:W-:Y:S02]  /*1220*/  @P1 LEA R6, P2, R206.reuse, UR4, 0x2 ;  /* 0x00000004ce061c11 */ /* 0x040fe4000f8410ff */
[C-C-:B------:R-:W-:Y:S02]  /*1230*/  SHF.L.U64.HI R205, R206.reuse, 0x2, R209.reuse ;  /* 0x00000002cecd7819 */ /* 0x140fe400000102d1 */
[----:B----4-:R-:W-:Y:S02]  /*1240*/  @P1 LEA.HI.X R7, R206, UR5, R209, 0x2, P2 ;  /* 0x00000005ce071c11 */ /* 0x010fe400090f14d1 */
[----:B------:R-:W-:Y:S01]  /*1250*/  ISETP.NE.U32.AND P2, PT, RZ, UR8, PT ;  /* 0x00000008ff007c0c */ /* 0x000fe2000bf45070 */
[----:B------:R-:W-:Y:S01]  /*1260*/  ULDC UR4, c[0x0][0x288] ;  /* 0x0000a20000047ab9 */ /* 0x000fe20000000800 */
[----:B------:R-:W-:Y:S01]  /*1270*/  IADD3 R8, P3, R204, UR6, RZ ;  /* 0x00000006cc087c10 */ /* 0x000fe2000ff7e0ff */
[----:B------:R0:W5:Y:S01]  /*1280*/  @P1 LDG.E R0, desc[UR38][R6.64] ;  /* 0x0000002606001981 */ /* 0x000162000c1e1900 */
[----:B------:R-:W-:Y:S01]  /*1290*/  ISETP.NE.AND.EX P2, PT, RZ, UR9, PT, P2 ;  /* 0x00000009ff007c0c */ /* 0x000fe2000bf45320 */
[----:B------:R-:W-:Y:S01]  /*12a0*/  IMAD.U32 R95, RZ, RZ, UR4 ;  /* 0x00000004ff5f7e24 */ /* 0x000fe2000f8e00ff */
[----:B------:R-:W-:Y:S01]  /*12b0*/  IADD3.X R9, R205, UR7, RZ, P3, !PT ;  /* 0x00000007cd097c10 */ /* 0x000fe20009ffe4ff */
[----:B------:R-:W-:-:S04]  /*12c0*/  ULDC.64 UR4, c[0x0][0x418] ;  /* 0x0001060000047ab9 */ /* 0x000fc80000000a00 */
[----:B------:R0:W5:Y:S06]  /*12d0*/  @P0 LDG.E R30, desc[UR38][R8.64] ;  /* 0x00000026081e0981 */ /* 0x00016c000c1e1900 */
[----:B------:R-:W-:-:S04]  /*12e0*/  @P2 IADD3 R4, P1, R204, UR8, RZ ;  /* 0x00000008cc042c10 */ /* 0x000fc8000ff3e0ff */
[----:B------:R-:W-:-:S05]  /*12f0*/  @P2 IADD3.X R5, R205, UR9, RZ, P1, !PT ;  /* 0x00000009cd052c10 */ /* 0x000fca0008ffe4ff */
[----:B------:R0:W5:Y:S01]  /*1300*/  @P2 LDG.E R95, desc[UR38][R4.64] ;  /* 0x00000026045f2981 */ /* 0x000162000c1e1900 */
[----:B------:R-:W-:-:S03]  /*1310*/  UISETP.NE.U32.AND UP0, UPT, UR4, URZ, UPT ;  /* 0x0000003f0400728c */ /* 0x000fc6000bf05070 */
[----:B------:R-:W-:Y:S01]  /*1320*/  ULDC UR4, c[0x0][0x424] ;  /* 0x0001090000047ab9 */ /* 0x000fe20000000800 */
[----:B------:R-:W-:-:S03]  /*1330*/  UISETP.NE.AND.EX UP0, UPT, UR5, URZ, UPT, UP0 ;  /* 0x0000003f0500728c */ /* 0x000fc6000bf05300 */
[----:B------:R-:W-:Y:S01]  /*1340*/  ULDC UR5, c[0x0][0x2f0] ;  /* 0x0000bc0000057ab9 */ /* 0x000fe20000000800 */
[----:B------:R-:W-:-:S04]  /*1350*/  USEL UR4, UR4, 0x1, UP0 ;  /* 0x0000000104047887 */ /* 0x000fc80008000000 */
[----:B------:R-:W-:-:S03]  /*1360*/  UIMAD UR4, UR4, UR5, URZ ;  /* 0x00000005040472a4 */ /* 0x000fc6000f8e023f */
[----:B------:R-:W-:Y:S02]  /*1370*/  ULDC UR5, c[0x0][0x348] ;  /* 0x0000d20000057ab9 */ /* 0x000fe40000000800 */
[----:B------:R-:W-:Y:S02]  /*1380*/  IMAD.U32 R25, RZ, RZ, UR5 ;  /* 0x00000005ff197e24 */ /* 0x000fe4000f8e00ff */
[----:B------:R-:W-:Y:S02]  /*1390*/  IMAD.U32 R29, RZ, RZ, UR4 ;  /* 0x00000004ff1d7e24 */ /* 0x000fe4000f8e00ff */
[----:B------:R-:W-:Y:S01]  /*13a0*/  IMAD.MOV.U32 R26, RZ, RZ, R206 ;  /* 0x000000ffff1a7224 */ /* 0x000fe200078e00ce */
[----:B0--3--:R-:W-:Y:S06]  /*13b0*/  @P2 BRA `(.L_x_6995) ;  /* 0x0000000000242947 */ /* 0x009fec0003800000 */
        /* <DEDUP_REMOVED lines=9> */
.L_x_6995:
[----:B------:R-:W-:Y:S01]  /*1450*/  ULDC.64 UR4, c[0x0][0xa20] ;  /* 0x0002880000047ab9 */ /* 0x000fe20000000a00 */
[----:B------:R-:W-:Y:S01]  /*1460*/  IMAD.MOV.U32 R208, RZ, RZ, R41 ;  /* 0x000000ffffd07224 */ /* 0x000fe200078e0029 */
[----:B------:R-:W-:Y:S01]  /*1470*/  ISETP.NE.U32.AND P1, PT, RZ, UR4, PT ;  /* 0x00000004ff007c0c */ /* 0x000fe2000bf25070 */
[----:B------:R-:W-:-:S03]  /*1480*/  IMAD.MOV.U32 R203, RZ, RZ, R42 ;  /* 0x000000ffffcb7224 */ /* 0x000fc600078e002a */
[----:B------:R-:W-:-:S13]  /*1490*/  ISETP.NE.AND.EX P1, PT, RZ, UR5, PT, P1 ;  /* 0x00000005ff007c0c */ /* 0x000fda000bf25310 */
[----:B------:R-:W-:Y:S05]  /*14a0*/  @!P1 BRA `(.L_x_6996) ;  /* 0x0000000000109947 */ /* 0x000fea0003800000 */
[----:B------:R-:W-:-:S04]  /*14b0*/  IADD3 R4, P0, R204, UR4, RZ ;  /* 0x00000004cc047c10 */ /* 0x000fc8000ff1e0ff */
[----:B------:R-:W-:-:S05]  /*14c0*/  IADD3.X R5, R205, UR5, RZ, P0, !PT ;  /* 0x00000005cd057c10 */ /* 0x000fca00087fe4ff */
[----:B------:R0:W5:Y:S01]  /*14d0*/  LDG.E R29, desc[UR38][R4.64] ;  /* 0x00000026041d7981 */ /* 0x000162000c1e1900 */
[----:B------:R-:W-:Y:S05]  /*14e0*/  BRA `(.L_x_6997) ;  /* 0x0000000000107947 */ /* 0x000fea0003800000 */
.L_x_6996:
[----:B------:R-:W-:Y:S05]  /*14f0*/  @!P0 BRA `(.L_x_6997) ;  /* 0x00000000000c8947 */ /* 0x000fea0003800000 */
[----:B------:R-:W2:Y:S04]  /*1500*/  LDG.E R4, desc[UR38][R8.64] ;  /* 0x0000002608047981 */ /* 0x000ea8000c1e1900 */
[----:B------:R-:W2:Y:S02]  /*1510*/  LDG.E R29, desc[UR38][R8.64+0x4] ;  /* 0x00000426081d7981 */ /* 0x000ea4000c1e1900 */
[----:B--2---:R-:W-:-:S07]  /*1520*/  IADD3 R29, -R4, R29, RZ ;  /* 0x0000001d041d7210 */ /* 0x004fce0007ffe1ff */
.L_x_6997:
[----:B------:R-:W-:Y:S02]  /*1530*/  ULDC.64 UR4, c[0x0][0xa10] ;  /* 0x0002840000047ab9 */ /* 0x000fe40000000a00 */
[----:B------:R-:W-:-:S04]  /*1540*/  ISETP.NE.U32.AND P0, PT, RZ, UR4, PT ;  /* 0x00000004ff007c0c */ /* 0x000fc8000bf05070 */
[----:B------:R-:W-:Y:S01]  /*1550*/  ISETP.NE.AND.EX P0, PT, RZ, UR5, PT, P0 ;  /* 0x00000005ff007c0c */ /* 0x000fe2000bf05300 */
[----:B-----5:R-:W-:Y:S01]  /*1560*/  IMAD.IADD R10, R29, 0x1, -R0 ;  /* 0x000000011d0a7824 */ /* 0x020fe200078e0a00 */
[----:B------:R-:W-:-:S11]  /*1570*/  ULDC.64 UR4, c[0x0][0xa30] ;  /* 0x00028c0000047ab9 */ /* 0x000fd60000000a00 */
[----:B0-----:R-:W0:Y:S02]  /*1580*/  @P0 LDC.64 R4, c[0x0][0xa10] ;  /* 0x00028400ff040b82 */ /* 0x001e240000000a00 */
        /* <DEDUP_REMOVED lines=13> */
[----:B------:R-:W-:-:S05]  /*1660*/  VIADD R0, R96, 0x7f ;  /* 0x0000007f60007836 */ /* 0x000fca0000000000 */
[----:B------:R-:W-:-:S04]  /*1670*/  SHF.R.S32.HI R3, RZ, 0x1f, R0 ;  /* 0x0000001fff037819 */ /* 0x000fc80000011400 */
[----:B------:R-:W-:-:S04]  /*1680*/  LEA.HI R3, R3, R0, RZ, 0x7 ;  /* 0x0000000003037211 */ /* 0x000fc800078f38ff */
[----:B------:R-:W-:Y:S02]  /*1690*/  LOP3.LUT R0, R3, 0xffffff80, RZ, 0xc0, !PT ;  /* 0xffffff8003007812 */ /* 0x000fe400078ec0ff */
[----:B------:R-:W-:Y:S02]  /*16a0*/  SHF.R.S32.HI R210, RZ, 0x7, R3 ;  /* 0x00000007ffd27819 */ /* 0x000fe40000011403 */
[----:B------:R-:W-:-:S04]  /*16b0*/  VIADDMNMX R0, R0, -R10, R25, PT ;  /* 0x8000000a00007246 */ /* 0x000fc80003800119 */
[----:B------:R-:W-:Y:S02]  /*16c0*/  ISETP.GT.AND P0, PT, R0, R27, PT ;  /* 0x0000001b0000720c */ /* 0x000fe40003f04270 */
[----:B------:R-:W-:-:S05]  /*16d0*/  SHF.R.U32.HI R27, RZ, 0x7, R27 ;  /* 0x00000007ff1b7819 */ /* 0x000fca000001161b */
[----:B------:R-:W-:-:S06]  /*16e0*/  IMAD.MOV.U32 R28, RZ, RZ, R27 ;  /* 0x000000ffff1c7224 */ /* 0x000fcc00078e001b */
[----:B------:R-:W-:-:S05]  /*16f0*/  @P0 VIADD R0, R0, 0x7f ;  /* 0x0000007f00000836 */ /* 0x000fca0000000000 */
[----:B------:R-:W-:-:S04]  /*1700*/  @P0 SHF.R.S32.HI R5, RZ, 0x1f, R0 ;  /* 0x0000001fff050819 */ /* 0x000fc80000011400 */
[----:B------:R-:W-:-:S04]  /*1710*/  @P0 LEA.HI R5, R5, R0, RZ, 0x7 ;  /* 0x0000000005050211 */ /* 0x000fc800078f38ff */
[----:B------:R-:W-:Y:S02]  /*1720*/  @P0 SHF.R.S32.HI R28, RZ, 0x7, R5 ;  /* 0x00000007ff1c0819 */ /* 0x000fe40000011405 */
[----:B------:R-:W-:Y:S02]  /*1730*/  PLOP3.LUT P0, PT, PT, PT, PT, 0x80, 0x0 ;  /* 0x000000000000781c */ /* 0x000fe40003f0f070 */
[----:B------:R-:W-:-:S13]  /*1740*/  ISETP.GT.AND P1, PT, R28, R27, PT ;  /* 0x0000001b1c00720c */ /* 0x000fda0003f24270 */
[----:B0-----:R-:W-:Y:S05]  /*1750*/  @!P1 BRA `(.L_x_6998) ;  /* 0x0000006c00b89947 */ /* 0x001fea0003800000 */
[----:B------:R-:W-:Y:S01]  /*1760*/  IADD3 R0, R156, 0x18400, RZ ;  /* 0x000184009c007810 */ /* 0x000fe20007ffe0ff */
[----:B------:R-:W-:Y:S03]  /*1770*/  BSSY B6, `(.L_x_6999) ;  /* 0x0000013000067945 */ /* 0x000fe60003800000 */
        /* <DEDUP_REMOVED lines=18> */
.L_x_7000:
[----:B------:R-:W-:Y:S05]  /*18a0*/  BSYNC B6 ;  /* 0x0000000000067941 */ /* 0x000fea0003800000 */
.L_x_6999:
        /* <DEDUP_REMOVED lines=20> */
.L_x_7002:
[----:B------:R-:W-:Y:S05]  /*19f0*/  BSYNC B6 ;  /* 0x0000000000067941 */ /* 0x000fea0003800000 */
.L_x_7001:
[----:B------:R-:W-:Y:S01]  /*1a00*/  ULDC.64 UR4, c[0x0][0x9f8] ;  /* 0x00027e0000047ab9 */ /* 0x000fe20000000a00 */
[----:B------:R-:W0:Y:S01]  /*1a10*/  LDC R37, c[0x0][0x3f4] ;  /* 0x0000fd00ff257b82 */ /* 0x000e220000000800 */
[----:B------:R-:W-:-:S04]  /*1a20*/  ISETP.NE.U32.AND P0, PT, RZ, UR4, PT ;  /* 0x00000004ff007c0c */ /* 0x000fc8000bf05070 */
[----:B------:R-:W-:-:S03]  /*1a30*/  ISETP.NE.AND.EX P0, PT, RZ, UR5, PT, P0 ;  /* 0x00000005ff007c0c */ /* 0x000fc6000bf05300 */
[----:B------:R-:W1:Y:S08]  /*1a40*/  LDC.64 R14, c[0x0][0x3f8] ;  /* 0x0000fe00ff0e7b82 */ /* 0x000e700000000a00 */
[----:B------:R-:W2:Y:S02]  /*1a50*/  LDC.64 R34, c[0x0][0x408] ;  /* 0x00010200ff227b82 */ /* 0x000ea40000000a00 */
[----:B------:R-:W-:-:S04]  /*1a60*/  @P0 IADD3 R4, P1, R204, UR4, RZ ;  /* 0x00000004cc040c10 */ /* 0x000fc8000ff3e0ff */
[----:B------:R-:W-:-:S05]  /*1a70*/  @P0 IADD3.X R5, R205, UR5, RZ, P1, !PT ;  /* 0x00000005cd050c10 */ /* 0x000fca0008ffe4ff */
[----:B------:R3:W4:Y:S01]  /*1a80*/  @P0 LDG.E R26, desc[UR38][R4.64] ;  /* 0x00000026041a0981 */ /* 0x000722000c1e1900 */
[----:B0-----:R-:W-:Y:S01]  /*1a90*/  ISETP.GE.AND P0, PT, R16, R37, PT ;  /* 0x000000251000720c */ /* 0x001fe20003f06270 */
[----:B------:R-:W-:Y:S01]  /*1aa0*/  IMAD.IADD R0, R30, 0x1, R29 ;  /* 0x000000011e007824 */ /* 0x000fe200078e021d */
[----:B------:R-:W-:Y:S01]  /*1ab0*/  SHF.R.U32.HI R21, RZ, 0x3, R193 ;  /* 0x00000003ff157819 */ /* 0x000fe200000116c1 */
[----:B------:R-:W0:Y:S01]  /*1ac0*/  S2R R38, SR_TID.X ;  /* 0x0000000000267919 */ /* 0x000e220000002100 */
[----:B------:R-:W-:Y:S01]  /*1ad0*/  SEL R3, R37, RZ, P0 ;  /* 0x000000ff25037207 */ /* 0x000fe20000000000 */
[----:B-1----:R-:W-:Y:S01]  /*1ae0*/  IMAD.WIDE.U32 R6, R153, R14, R18 ;  /* 0x0000000e99067225 */ /* 0x002fe200078e0012 */
[----:B------:R-:W-:-:S03]  /*1af0*/  SHF.R.U32.HI R20, RZ, 0x3, R192 ;  /* 0x00000003ff147819 */ /* 0x000fc600000116c0 */
[----:B------:R-:W-:Y:S01]  /*1b00*/  IMAD.IADD R3, R16, 0x1, R3 ;  /* 0x0000000110037824 */ /* 0x000fe200078e0203 */
[----:B------:R-:W-:Y:S01]  /*1b10*/  MOV R84, R6 ;  /* 0x0000000600547202 */ /* 0x000fe20000000f00 */
[C---:B------:R-:W-:Y:S01]  /*1b20*/  IMAD R8, R227.reuse, R14, RZ ;  /* 0x0000000ee3087224 */ /* 0x040fe200078e02ff */
[C---:B--2---:R-:W-:Y:S01]  /*1b30*/  SHF.L.U64.HI R29, R34.reuse, 0x5, R35 ;  /* 0x00000005221d7819 */ /* 0x044fe20000010223 */
[-C--:B------:R-:W-:Y:S01]  /*1b40*/  IMAD R10, R227, R34.reuse, RZ ;  /* 0x00000022e30a7224 */ /* 0x080fe200078e02ff */
[----:B------:R-:W-:Y:S01]  /*1b50*/  SHF.R.S32.HI R6, RZ, 0x1f, R3 ;  /* 0x0000001fff067819 */ /* 0x000fe20000011403 */
[CC--:B---3--:R-:W-:Y:S01]  /*1b60*/  IMAD.WIDE.U32 R4, R153.reuse, R34.reuse, R18 ;  /* 0x0000002299047225 */ /* 0x0c8fe200078e0012 */
[--C-:B------:R-:W-:Y:S02]  /*1b70*/  SHF.L.U64.HI R30, R34, 0x6, R35.reuse ;  /* 0x00000006221e7819 */ /* 0x100fe40000010223 */
[----:B------:R-:W-:Y:S01]  /*1b80*/  LEA.HI R12, R6, R3, RZ, 0x3 ;  /* 0x00000003060c7211 */ /* 0x000fe200078f18ff */
[C---:B------:R-:W-:Y:S01]  /*1b90*/  IMAD R91, R153.reuse, R35, R10 ;  /* 0x00000023995b7224 */ /* 0x040fe200078e020a */
[----:B------:R-:W-:Y:S01]  /*1ba0*/  SHF.L.U64.HI R31, R34, 0x7, R35 ;  /* 0x00000007221f7819 */ /* 0x000fe20000010223 */
[----:B------:R-:W-:Y:S01]  /*1bb0*/  IMAD.WIDE.U32 R10, R153, R34, R16 ;  /* 0x00000022990a7225 */ /* 0x000fe200078e0010 */
[----:B------:R-:W-:-:S02]  /*1bc0*/  LOP3.LUT R43, R12, 0xfffffff8, RZ, 0xc0, !PT ;  /* 0xfffffff80c2b7812 */ /* 0x000fc400078ec0ff */
[----:B------:R-:W-:Y:S01]  /*1bd0*/  SHF.R.S32.HI R81, RZ, 0x3, R12 ;  /* 0x00000003ff517819 */ /* 0x000fe2000001140c */
[----:B------:R-:W-:Y:S01]  /*1be0*/  IMAD.MOV.U32 R88, RZ, RZ, R4 ;  /* 0x000000ffff587224 */ /* 0x000fe200078e0004 */
[----:B------:R-:W-:Y:S01]  /*1bf0*/  LEA.HI R4, R6, R3, RZ, 0x6 ;  /* 0x0000000306047211 */ /* 0x000fe200078f30ff */
[----:B------:R-:W-:Y:S01]  /*1c00*/  IMAD.IADD R89, R5, 0x1, R91 ;  /* 0x0000000105597824 */ /* 0x000fe200078e025b */
[----:B------:R-:W-:Y:S01]  /*1c10*/  LOP3.LUT R3, R12, 0x38, RZ, 0xc0, !PT ;  /* 0x000000380c037812 */ /* 0x000fe200078ec0ff */
[----:B------:R-:W-:Y:S01]  /*1c20*/  IMAD R87, R153, R15, R8 ;  /* 0x0000000f99577224 */ /* 0x000fe200078e0208 */
[----:B------:R-:W-:Y:S01]  /*1c30*/  LOP3.LUT R5, R193, 0x38, R12, 0xf8, !PT ;  /* 0x00000038c1057812 */ /* 0x000fe200078ef80c */
[----:B------:R-:W-:Y:S01]  /*1c40*/  IMAD.IADD R91, R91, 0x1, R11 ;  /* 0x000000015b5b7824 */ /* 0x000fe200078e020b */
[----:B-----5:R-:W-:Y:S01]  /*1c50*/  SHF.R.S32.HI R11, RZ, 0x1f, R24 ;  /* 0x0000001fff0b7819 */ /* 0x020fe20000011418 */
[----:B------:R-:W-:Y:S01]  /*1c60*/  IMAD.WIDE.U32 R8, R153, R14, R16 ;  /* 0x0000000e99087225 */ /* 0x000fe200078e0010 */
[----:B------:R-:W-:-:S02]  /*1c70*/  LOP3.LUT R3, R3, 0x1c0, R228, 0xf8, !PT ;  /* 0x000001c003037812 */ /* 0x000fc400078ef8e4 */
[----:B0-----:R-:W-:Y:S01]  /*1c80*/  SHF.R.U32.HI R38, RZ, 0x7, R38 ;  /* 0x00000007ff267819 */ /* 0x001fe20000011626 */
[----:B------:R-:W-:Y:S01]  /*1c90*/  IMAD.SHL.U32 R4, R4, 0x80, RZ ;  /* 0x0000008004047824 */ /* 0x000fe200078e00ff */
[----:B------:R-:W-:Y:S01]  /*1ca0*/  LOP3.LUT R5, R5, R21, RZ, 0x3c, !PT ;  /* 0x0000001505057212 */ /* 0x000fe200078e3cff */
[----:B------:R-:W-:Y:S01]  /*1cb0*/  IMAD.IADD R85, R7, 0x1, R87 ;  /* 0x0000000107557824 */ /* 0x000fe200078e0257 */
[----:B------:R-:W-:Y:S01]  /*1cc0*/  ISETP.NE.AND P6, PT, R38, 0x1, PT ;  /* 0x000000012600780c */ /* 0x000fe20003fc5270 */
[----:B------:R-:W-:Y:S01]  /*1cd0*/  IMAD.MOV.U32 R86, RZ, RZ, R8 ;  /* 0x000000ffff567224 */ /* 0x000fe200078e0008 */
[----:B------:R-:W-:Y:S01]  /*1ce0*/  LOP3.LUT R7, R192, 0x38, R12, 0xf8, !PT ;  /* 0x00000038c0077812 */ /* 0x000fe200078ef80c */
[----:B------:R-:W-:Y:S01]  /*1cf0*/  IMAD.MOV.U32 R90, RZ, RZ, R10 ;  /* 0x000000ffff5a7224 */ /* 0x000fe200078e000a */
[----:B------:R-:W-:Y:S01]  /*1d00*/  LOP3.LUT R8, R159, 0x38, R12, 0xf8, !PT ;  /* 0x000000389f087812 */ /* 0x000fe200078ef80c */
[----:B------:R-:W-:Y:S01]  /*1d10*/  IMAD R10, R11, R14, RZ ;  /* 0x0000000e0b0a7224 */ /* 0x000fe200078e02ff */
[----:B------:R-:W-:Y:S01]  /*1d20*/  LOP3.LUT R6, R4, 0xffffe000, RZ, 0xc0, !PT ;  /* 0xffffe00004067812 */ /* 0x000fe200078ec0ff */
[----:B------:R-:W-:Y:S01]  /*1d30*/  IMAD.IADD R87, R87, 0x1, R9 ;  /* 0x0000000157577824 */ /* 0x000fe200078e0209 */
[----:B------:R-:W-:Y:S01]  /*1d40*/  LOP3.LUT R9, R7, R20, RZ, 0x3c, !PT ;  /* 0x0000001407097212 */ /* 0x000fe200078e3cff */
[----:B------:R-:W-:Y:S01]  /*1d50*/  IMAD R11, R11, R34, RZ ;  /* 0x000000220b0b7224 */ /* 0x000fe200078e02ff */
[----:B------:R-:W-:Y:S01]  /*1d60*/  LOP3.LUT R8, R8, R229, RZ, 0x3c, !PT ;  /* 0x000000e508087212 */ /* 0x000fe200078e3cff */
[C---:B------:R-:W-:Y:S01]  /*1d70*/  IMAD R39, R24.reuse, R15, R10 ;  /* 0x0000000f18277224 */ /* 0x040fe200078e020a */
[----:B------:R-:W-:Y:S01]  /*1d80*/  LOP3.LUT R7, R3, R198, RZ, 0x3c, !PT ;  /* 0x000000c603077212 */ /* 0x000fe200078e3cff */
[----:B------:R-:W-:Y:S05]  /*1d90*/  @!P6 WARPSYNC.ALL ;  /* 0x000000000000e948 */ /* 0x000fea0003800000 */
[C---:B------:R-:W-:Y:S01]  /*1da0*/  IMAD.WIDE.U32 R84, R24.reuse, R14, R84 ;  /* 0x0000000e18547225 */ /* 0x040fe200078e0054 */
[-C--:B------:R-:W-:Y:S01]  /*1db0*/  IADD3 R3, R5, R6.reuse, R197 ;  /* 0x0000000605037210 */ /* 0x080fe20007ffe0c5 */
[----:B------:R-:W-:Y:S01]  /*1dc0*/  ULDC UR4, c[0x0][0x2f4] ;  /* 0x0000bd0000047ab9 */ /* 0x000fe20000000800 */
[----:B------:R-:W-:Y:S01]  /*1dd0*/  IADD3 R4, R9, R6, R196 ;  /* 0x0000000609047210 */ /* 0x000fe20007ffe0c4 */
[----:B------:R-:W-:Y:S01]  /*1de0*/  IMAD.WIDE.U32 R86, R24, R14, R86 ;  /* 0x0000000e18567225 */ /* 0x000fe200078e0056 */
[----:B------:R-:W-:-:S02]  /*1df0*/  IADD3 R5, R8, R6, R195 ;  /* 0x0000000608057210 */ /* 0x000fc40007ffe0c3 */
[----:B------:R-:W-:Y:S01]  /*1e00*/  IADD3 R6, R7, R6, R199 ;  /* 0x0000000607067210 */ /* 0x000fe20007ffe0c7 */
[----:B------:R-:W-:Y:S01]  /*1e10*/  IMAD R11, R24, R35, R11 ;  /* 0x00000023180b7224 */ /* 0x000fe200078e020b */
[----:B------:R-:W-:Y:S01]  /*1e20*/  SHF.L.U64.HI R7, R14, 0x5, R15 ;  /* 0x000000050e077819 */ /* 0x000fe2000001020f */
[-C--:B------:R-:W-:Y:S01]  /*1e30*/  IMAD.WIDE.U32 R88, R24, R34.reuse, R88 ;  /* 0x0000002218587225 */ /* 0x080fe200078e0058 */
[C-C-:B------:R-:W-:Y:S02]  /*1e40*/  SHF.L.U64.HI R8, R14.reuse, 0x6, R15.reuse ;  /* 0x000000060e087819 */ /* 0x140fe4000001020f */
[----:B------:R-:W-:Y:S01]  /*1e50*/  SHF.L.U64.HI R9, R14, 0x7, R15 ;  /* 0x000000070e097819 */ /* 0x000fe2000001020f */
[----:B------:R-:W-:Y:S01]  /*1e60*/  IMAD.WIDE.U32 R90, R24, R34, R90 ;  /* 0x00000022185a7225 */ /* 0x000fe200078e005a */
[----:B------:R-:W-:Y:S02]  /*1e70*/  SHF.L.U32 R20, R14, 0x6, RZ ;  /* 0x000000060e147819 */ /* 0x000fe400000006ff */
[----:B------:R-:W-:Y:S01]  /*1e80*/  SHF.R.S32.HI R35, RZ, 0x1f, R42 ;  /* 0x0000001fff237819 */ /* 0x000fe2000001142a */
[----:B------:R-:W-:Y:S01]  /*1e90*/  VIADD R97, R38, 0x8 ;  /* 0x0000000826617836 */ /* 0x000fe20000000000 */
[----:B------:R-:W-:Y:S01]  /*1ea0*/  IADD3 R38, R85, R39, RZ ;  /* 0x0000002755267210 */ /* 0x000fe20007ffe0ff */
[----:B------:R-:W-:Y:S01]  /*1eb0*/  IMAD.SHL.U32 R32, R34, 0x20, RZ ;  /* 0x0000002022207824 */ /* 0x000fe200078e00ff */
[----:B------:R-:W-:Y:S01]  /*1ec0*/  ISETP.GE.AND P1, PT, R16, UR4, PT ;  /* 0x0000000410007c0c */ /* 0x000fe2000bf26270 */
[----:B------:R-:W-:Y:S01]  /*1ed0*/  IMAD.SHL.U32 R33, R34, 0x40, RZ ;  /* 0x0000004022217824 */ /* 0x000fe200078e00ff */
[----:B------:R-:W-:Y:S01]  /*1ee0*/  ISETP.GE.AND P2, PT, R22, UR4, PT ;  /* 0x0000000416007c0c */ /* 0x000fe2000bf46270 */
[C---:B------:R-:W-:Y:S01]  /*1ef0*/  IMAD.SHL.U32 R10, R14.reuse, 0x20, RZ ;  /* 0x000000200e0a7824 */ /* 0x040fe200078e00ff */
[----:B------:R-:W-:Y:S01]  /*1f00*/  SHF.R.S32.HI R83, RZ, 0x1f, R43 ;  /* 0x0000001fff537819 */ /* 0x000fe2000001142b */
[----:B------:R-:W-:-:S02]  /*1f10*/  IMAD.SHL.U32 R21, R14, 0x80, RZ ;  /* 0x000000800e157824 */ /* 0x000fc400078e00ff */
[----:B------:R-:W-:Y:S02]  /*1f20*/  IMAD.SHL.U32 R34, R34, 0x80, RZ ;  /* 0x0000008022227824 */ /* 0x000fe400078e00ff */
[----:B------:R-:W-:Y:S02]  /*1f30*/  IMAD R36, R202, 0x20, R153 ;  /* 0x00000020ca247824 */ /* 0x000fe400078e0299 */
[----:B------:R-:W-:Y:S02]  /*1f40*/  IMAD.SHL.U32 R37, R37, 0x2, RZ ;  /* 0x0000000225257824 */ /* 0x000fe400078e00ff */
[----:B------:R-:W-:Y:S02]  /*1f50*/  IMAD.IADD R39, R39, 0x1, R87 ;  /* 0x0000000127277824 */ /* 0x000fe400078e0257 */
[----:B------:R-:W-:Y:S02]  /*1f60*/  IMAD.IADD R40, R89, 0x1, R11 ;  /* 0x0000000159287824 */ /* 0x000fe400078e020b */
[----:B------:R-:W-:Y:S01]  /*1f70*/  IMAD.IADD R80, R11, 0x1, R91 ;  /* 0x000000010b507824 */ /* 0x000fe200078e025b */
[----:B------:R-:W-:Y:S01]  /*1f80*/  @!P6 BAR.SYNC.DEFER_BLOCKING 0x9, 0x100 ;  /* 0x024400000000eb1d */ /* 0x000fe20000010000 */
[----:B----4-:R-:W-:-:S07]  /*1f90*/  SHF.R.S32.HI R82, RZ, 0x1f, R26 ;  /* 0x0000001fff527819 */ /* 0x010fce000001141a */
.L_x_7100:
[----:B------:R-:W0:Y:S01]  /*1fa0*/  LDC R101, c[0x0][0x430] ;  /* 0x00010c00ff657b82 */ /* 0x000e220000000800 */
        /* <DEDUP_REMOVED lines=10> */
[----:B--2---:R-:W2:Y:S08]  /*2050*/  @!P3 LDC.64 R46, c[0x0][0x418] ;  /* 0x00010600ff2ebb82 */ /* 0x004eb00000000a00 */
[----:B---3--:R-:W3:Y:S08]  /*2060*/  @P4 LDC R12, c[0x0][0x434] ;  /* 0x00010d00ff0c4b82 */ /* 0x008ef00000000800 */
[----:B------:R-:W4:Y:S01]  /*2070*/  @P4 LDC R13, c[0x0][0x438] ;  /* 0x00010e00ff0d4b82 */ /* 0x000f220000000800 */
[----:B---3--:R-:W-:-:S05]  /*2080*/  @P4 IMAD.HI.U32 R12, R45, R12, RZ ;  /* 0x0000000c2d0c4227 */ /* 0x008fca00078e00ff */
[----:B----4-:R-:W-:Y:S01]  /*2090*/  @P4 SHF.R.U32.HI R11, RZ, R13, R12 ;  /* 0x0000000dff0b4219 */ /* 0x010fe2000001160c */
[----:B0-----:R-:W-:-:S03]  /*20a0*/  @!P3 IMAD R12, R82, R14, RZ ;  /* 0x0000000e520cb224 */ /* 0x001fc600078e02ff */
[----:B------:R-:W-:Y:S01]  /*20b0*/  @!P3 SHF.R.S32.HI R13, RZ, 0x1f, R11 ;  /* 0x0000001fff0db819 */ /* 0x000fe2000001140b */
[----:B------:R-:W-:Y:S01]  /*20c0*/  @!P3 IMAD R15, R26, R15, R12 ;  /* 0x0000000f1a0fb224 */ /* 0x000fe200078e020c */
[----:B------:R-:W-:-:S05]  /*20d0*/  @!P3 MOV R12, R11 ;  /* 0x0000000b000cb202 */ /* 0x000fca0000000f00 */
[----:B------:R-:W-:-:S04]  /*20e0*/  @!P3 IMAD.WIDE.U32 R12, R26, R14, R12 ;  /* 0x0000000e1a0cb225 */ /* 0x000fc800078e000c */
[----:B------:R-:W-:Y:S01]  /*20f0*/  @!P3 IMAD.IADD R13, R13, 0x1, R15 ;  /* 0x000000010d0db824 */ /* 0x000fe200078e020f */
[----:B--2---:R-:W-:-:S04]  /*2100*/  @!P3 LEA R14, P4, R12, R46, 0x2 ;  /* 0x0000002e0c0eb211 */ /* 0x004fc800078810ff */
[----:B------:R-:W-:-:S05]  /*2110*/  @!P3 LEA.HI.X R15, R12, R47, R13, 0x2, P4 ;  /* 0x0000002f0c0fb211 */ /* 0x000fca00020f140d */
[----:B------:R0:W5:Y:S01]  /*2120*/  @!P3 LDG.E R102, desc[UR38][R14.64] ;  /* 0x000000260e66b981 */ /* 0x000162000c1e1900 */
[----:B-1----:R-:W-:Y:S01]  /*2130*/  ISETP.GE.AND P3, PT, R104, 0x1, PT ;  /* 0x000000016800780c */ /* 0x002fe20003f66270 */
[----:B------:R-:W-:Y:S01]  /*2140*/  IMAD.MOV R12, RZ, RZ, -R11 ;  /* 0x000000ffff0c7224 */ /* 0x000fe200078e0a0b */
[----:B------:R-:W-:Y:S01]  /*2150*/  ISETP.GT.AND P4, PT, R28, R27, PT ;  /* 0x0000001b1c00720c */ /* 0x000fe20003f84270 */
[----:B------:R-:W-:Y:S01]  /*2160*/  IMAD R11, R155, 0x4000, R201 ;  /* 0x000040009b0b7824 */ /* 0x000fe200078e02c9 */
[----:B------:R-:W-:Y:S05]  /*2170*/  YIELD ;  /* 0x0000000000007946 */ /* 0x000fea0003800000 */
[----:B------:R-:W-:Y:S01]  /*2180*/  BSSY B0, `(.L_x_7003) ;  /* 0x00005cb000007945 */ /* 0x000fe20003800000 */
[----:B------:R-:W-:Y:S01]  /*2190*/  IMAD R101, R101, R12, R45 ;  /* 0x0000000c65657224 */ /* 0x000fe200078e022d */
[----:B------:R-:W-:Y:S01]  /*21a0*/  P2R R93, PR, RZ, 0x10 ;  /* 0x00000010ff5d7803 */ /* 0x000fe20000000000 */
        /* <DEDUP_REMOVED lines=26> */
[----:B------:R-:W-:Y:S01]  /*2350*/  IMAD R98, R28, -0x80, R25 ;  /* 0xffffff801c627824 */ /* 0x000fe200078e0219 */
[----:B------:R-:W-:Y:S01]  /*2360*/  IADD3 R11, R109, R11, RZ ;  /* 0x0000000b6d0b7210 */ /* 0x000fe20007ffe0ff */
[-C--:B------:R-:W-:Y:S01]  /*2370*/  IMAD.WIDE.U32 R14, R21, R28.reuse, RZ ;  /* 0x0000001c150e7225 */ /* 0x080fe200078e00ff */
[----:B------:R-:W-:Y:S02]  /*2380*/  LEA R109, P4, R108, UR4, 0x1 ;  /* 0x000000046c6d7c11 */ /* 0x000fe4000f8808ff */
[----:B------:R-:W-:Y:S01]  /*2390*/  VIMNMX R98, R98, 0x80, PT ;  /* 0x0000008062627848 */ /* 0x000fe20003fe0100 */
[----:B------:R-:W-:Y:S01]  /*23a0*/  IMAD.WIDE.U32 R12, R34, R28, RZ ;  /* 0x0000001c220c7225 */ /* 0x000fe200078e00ff */
[----:B------:R-:W-:-:S03]  /*23b0*/  LEA.HI.X R108, R108, UR5, R11, 0x1, P4 ;  /* 0x000000056c6c7c11 */ /* 0x000fc6000a0f0c0b */
        /* <DEDUP_REMOVED lines=8> */
[----:B------:R-:W-:Y:S02]  /*2440*/  P2R R140, PR, RZ, 0x8 ;  /* 0x00000008ff8c7803 */ /* 0x000fe40000000000 */
[----:B------:R-:W-:-:S02]  /*2450*/  CS2R R70, SRZ ;  /* 0x0000000000467805 */ /* 0x000fc4000001ff00 */
        /* <DEDUP_REMOVED lines=22> */
.L_x_7007:
[----:B------:R-:W-:Y:S05]  /*25c0*/  BSYNC B1 ;  /* 0x0000000000017941 */ /* 0x000fea0003800000 */
.L_x_7006:
[----:B------:R-:W-:Y:S01]  /*25d0*/  ISETP.GE.AND P3, PT, R220, R98, PT ;  /* 0x00000062dc00720c */ /* 0x000fe20003f66270 */
[----:B0----5:R-:W-:Y:S01]  /*25e0*/  IMAD.MOV.U32 R44, RZ, RZ, R68 ;  /* 0x000000ffff2c7224 */ /* 0x021fe200078e0044 */
[----:B------:R-:W-:Y:S01]  /*25f0*/  MOV R47, R73 ;  /* 0x00000049002f7202 */ /* 0x000fe20000000f00 */
        /* <DEDUP_REMOVED lines=11> */
[----:B------:R-:W-:-:S02]  /*26b0*/  P2R R137, PR, RZ, 0x8 ;  /* 0x00000008ff897803 */ /* 0x000fc40000000000 */
[----:B------:R-:W-:Y:S02]  /*26c0*/  CS2R R64, SRZ ;  /* 0x0000000000407805 */ /* 0x000fe4000001ff00 */
[----:B------:R-:W-:Y:S02]  /*26d0*/  PRMT R125, R44, 0x7610, R125 ;  /* 0x000076102c7d7816 */ /* 0x000fe4000000007d */
[----:B------:R-:W-:Y:S02]  /*26e0*/  CS2R R62, SRZ ;  /* 0x00000000003e7805 */ /* 0x000fe4000001ff00 */
[----:B------:R-:W-:Y:S02]  /*26f0*/  PRMT R126, R45, 0x7610, R126 ;  /* 0x000076102d7e7816 */ /* 0x000fe4000000007e */
[----:B------:R-:W-:Y:S02]  /*2700*/  CS2R R66, SRZ ;  /* 0x0000000000427805 */ /* 0x000fe4000001ff00 */
[----:B------:R-:W-:-:S02]  /*2710*/  PRMT R136, R46, 0x7610, R136 ;  /* 0x000076102e887816 */ /* 0x000fc40000000088 */
[----:B------:R-:W-:Y:S01]  /*2720*/  PRMT R135, R47, 0x7610, R135 ;  /* 0x000076102f877816 */ /* 0x000fe20000000087 */
        /* <DEDUP_REMOVED lines=21> */
.L_x_7009:
[----:B------:R-:W-:Y:S05]  /*2880*/  BSYNC B1 ;  /* 0x0000000000017941 */ /* 0x000fea0003800000 */
.L_x_7008:
        /* <DEDUP_REMOVED lines=23> */
[----:B------:R-:W-:Y:S02]  /*2a00*/  CS2R R48, SRZ ;  /* 0x0000000000307805 */ /* 0x000fe4000001ff00 */
[----:B------:R-:W-:Y:S02]  /*2a10*/  CS2R R46, SRZ ;  /* 0x00000000002e7805 */ /* 0x000fe4000001ff00 */
[----:B------:R-:W-:Y:S01]  /*2a20*/  CS2R R50, SRZ ;  /* 0x0000000000327805 */ /* 0x000fe2000001ff00 */
        /* <DEDUP_REMOVED lines=21> */
.L_x_7011:
[----:B------:R-:W-:Y:S05]  /*2b80*/  BSYNC B1 ;  /* 0x0000000000017941 */ /* 0x000fea0003800000 */
.L_x_7010:
[----:B------:R-:W-:Y:S01]  /*2b90*/  ISETP.GE.AND P4, PT, R218, R98, PT ;  /* 0x00000062da00720c */ /* 0x000fe20003f86270 */
[----:B------:R-:W-:-:S12]  /*2ba0*/  BSSY B1, `(.L_x_7012) ;  /* 0x000001e000017945 */ /* 0x000fd80003800000 */
[----:B------:R-:W-:Y:S05]  /*2bb0*/  @P4 BRA `(.L_x_7013) ;  /* 0x0000000000704947 */ /* 0x000fea0003800000 */
[----:B------:R-:W1:Y:S01]  /*2bc0*/  LDC.64 R44, c[0x0][0x3f8] ;  /* 0x0000fe00ff2c7b82 */ /* 0x000e620000000a00 */
[----:B------:R-:W-:Y:S01]  /*2bd0*/  IMAD.MOV.U32 R15, RZ, RZ, R103 ;  /* 0x000000ffff0f7224 */ /* 0x000fe200078e0067 */
[----:B------:R-:W-:Y:S01]  /*2be0*/  ULDC.64 UR4, c[0x0][0x3e8] ;  /* 0x0000fa0000047ab9 */ /* 0x000fe20000000a00 */
[----:B------:R-:W-:Y:S02]  /*2bf0*/  CS2R R48, SRZ ;  /* 0x0000000000307805 */ /* 0x000fe4000001ff00 */
[----:B------:R-:W-:Y:S01]  /*2c00*/  CS2R R50, SRZ ;  /* 0x0000000000327805 */ /* 0x000fe2000001ff00 */
[----:B-1----:R-:W-:-:S04]  /*2c10*/  IMAD.WIDE.U32 R14, R44, 0x60, R14 ;  /* 0x000000602c0e7825 */ /* 0x002fc800078e000e */
[----:B------:R-:W-:Y:S01]  /*2c20*/  IMAD R13, R45, 0x60, RZ ;  /* 0x000000602d0d7824 */ /* 0x000fe200078e02ff */
[----:B------:R-:W-:-:S04]  /*2c30*/  IADD3 R45, P5, R84, R14, RZ ;  /* 0x0000000e542d7210 */ /* 0x000fc80007fbe0ff */
[----:B------:R-:W-:Y:S01]  /*2c40*/  IADD3.X R46, R38, R15, R13, P5, !PT ;  /* 0x0000000f262e7210 */ /* 0x000fe20002ffe40d */
[----:B------:R-:W-:Y:S01]  /*2c50*/  IMAD.MOV.U32 R13, RZ, RZ, R11 ;  /* 0x000000ffff0d7224 */ /* 0x000fe200078e000b */
[----:B------:R-:W1:Y:S02]  /*2c60*/  LDC.64 R14, c[0x0][0x408] ;  /* 0x00010200ff0e7b82 */ /* 0x000e640000000a00 */
[----:B-1----:R-:W-:-:S04]  /*2c70*/  IMAD.WIDE.U32 R12, R14, 0x60, R12 ;  /* 0x000000600e0c7825 */ /* 0x002fc800078e000c */
[----:B------:R-:W-:Y:S01]  /*2c80*/  IMAD R15, R15, 0x60, RZ ;  /* 0x000000600f0f7824 */ /* 0x000fe200078e02ff */
[----:B------:R-:W-:-:S04]  /*2c90*/  IADD3 R11, P5, R88, R12, RZ ;  /* 0x0000000c580b7210 */ /* 0x000fc80007fbe0ff */
[----:B------:R-:W-:Y:S02]  /*2ca0*/  IADD3.X R44, R40, R13, R15, P5, !PT ;  /* 0x0000000d282c7210 */ /* 0x000fe40002ffe40f */
        /* <DEDUP_REMOVED lines=13> */
.L_x_7013:
[----:B------:R-:W-:Y:S05]  /*2d80*/  BSYNC B1 ;  /* 0x0000000000017941 */ /* 0x000fea0003800000 */
.L_x_7012:
[----:B-----5:R-:W-:Y:S01]  /*2d90*/  IMAD.MOV.U32 R11, RZ, RZ, R52 ;  /* 0x000000ffff0b7224 */ /* 0x020fe200078e0034 */
[----:B-1----:R-:W-:Y:S01]  /*2da0*/  MOV R12, R53 ;  /* 0x00000035000c7202 */ /* 0x002fe20000000f00 */
[----:B------:R-:W-:Y:S01]  /*2db0*/  IMAD.MOV.U32 R13, RZ, RZ, R56 ;  /* 0x000000ffff0d7224 */ /* 0x000fe200078e0038 */
[----:B------:R-:W-:Y:S01]  /*2dc0*/  ISETP.NE.AND P5, PT, R157, 0x3, PT ;  /* 0x000000039d00780c */ /* 0x000fe20003fa5270 */
        /* <DEDUP_REMOVED lines=17> */
[----:B0-----:R-:W-:Y:S01]  /*2ee0*/  PRMT R78, R11, 0x7610, R78 ;  /* 0x000076100b4e7816 */ /* 0x001fe2000000004e */
        /* <DEDUP_REMOVED lines=13> */
.L_x_7014:
[----:B------:R-:W-:Y:S01]  /*2fc0*/  IMAD R92, R155, 0x8, R156 ;  /* 0x000000089b5c7824 */ /* 0x000fe200078e029c */
[----:B------:R-:W-:Y:S01]  /*2fd0*/  SHF.L.U32 R103, R154, 0x1f, RZ ;  /* 0x0000001f9a677819 */ /* 0x000fe200000006ff */
[----:B------:R-:W-:Y:S03]  /*2fe0*/  BSSY B1, `(.L_x_7015) ;  /* 0x0000003000017945 */ /* 0x000fe60003800000 */
[----:B------:R-:W0:Y:S02]  /*2ff0*/  SYNCS.PHASECHK.TRANS64.TRYWAIT P6, [R92+URZ+0x28890], R103 ;  /* 0x028890675c0075a7 */ /* 0x000e2400080c017f */
[----:B0-----:R-:W-:Y:S05]  /*3000*/  @!P6 BRA `(.L_x_7016) ;  /* 0x0000017c0014e947 */ /* 0x001fea0003800000 */
.L_x_7311:
[----:B------:R-:W-:Y:S05]  /*3010*/  BSYNC B1 ;  /* 0x0000000000017941 */ /* 0x000fea0003800000 */
.L_x_7015:
[----:B------:R-:W-:-:S03]  /*3020*/  UMOV UR4, 0xffffffff ;  /* 0xffffffff00047882 */ /* 0x000fc60000000000 */
[----:B------:R-:W-:Y:S05]  /*3030*/  BRA.DIV UR4, `(.L_x_7017) ;  /* 0x0000017e041c7947 */ /* 0x000fea000b800000 */
[----:B------:R1:W2:Y:S04]  /*3040*/  SHFL.IDX PT, R79, R108, RZ, 0x181f ;  /* 0x00181fff6c4f7589 */ /* 0x0002a800000e0000 */
[----:B------:R1:W3:Y:S02]  /*3050*/  SHFL.IDX PT, R105, R109, RZ, 0x181f ;  /* 0x00181fff6d697589 */ /* 0x0002e400000e0000 */
.L_x_7315:
[----:B------:R-:W-:Y:S01]  /*3060*/  ISETP.NE.AND P6, PT, R140, RZ, PT ;  /* 0x000000ff8c00720c */ /* 0x000fe20003fc5270 */
[----:B------:R-:W-:-:S12]  /*3070*/  BSSY B1, `(.L_x_7018) ;  /* 0x0000072000017945 */ /* 0x000fd80003800000 */
[----:B------:R-:W-:Y:S05]  /*3080*/  @P6 BRA `(.L_x_7019) ;  /* 0x0000000400c06947 */ /* 0x000fea0003800000 */
[----:B------:R-:W-:Y:S04]  /*3090*/  BSSY B2, `(.L_x_7020) ;  /* 0x0000038000027945 */ /* 0x000fe80003800000 */
[----:B------:R-:W-:Y:S05]  /*30a0*/  @P1 BRA `(.L_x_7021) ;  /* 0x0000000000d81947 */ /* 0x000fea0003800000 */
[----:B------:R4:W0:Y:S01]  /*30b0*/  LDS.128 R12, [R94+0x18400] ;  /* 0x018400005e0c7984 */ /* 0x0008220000000c00 */
[C---:B---3--:R-:W-:Y:S01]  /*30c0*/  LEA R76, P6, R16.reuse, R105, 0x1 ;  /* 0x00000069104c7211 */ /* 0x048fe200078c08ff */
[----:B------:R-:W-:Y:S03]  /*30d0*/  BSSY B3, `(.L_x_7022) ;  /* 0x0000032000037945 */ /* 0x000fe60003800000 */
[----:B--2---:R-:W-:Y:S02]  /*30e0*/  LEA.HI.X R77, R16, R79, R17, 0x1, P6 ;  /* 0x0000004f104d7211 */ /* 0x004fe400030f0c11 */
[----:B------:R-:W-:-:S13]  /*30f0*/  ISETP.GE.AND P6, PT, R18, R104, PT ;  /* 0x000000681200720c */ /* 0x000fda0003fc6270 */
[----:B----4-:R-:W-:Y:S05]  /*3100*/  @P6 BRA `(.L_x_7023) ;  /* 0x0000000000b86947 */ /* 0x010fea0003800000 */
[----:B------:R-:W-:Y:S02]  /*3110*/  SHF.R.U32.HI R141, RZ, 0x10, R73 ;  /* 0x00000010ff8d7819 */ /* 0x000fe40000011649 */
[--C-:B------:R-:W-:Y:S02]  /*3120*/  SHF.R.U64 R11, R74, 0x10, R75.reuse ;  /* 0x000000104a0b7819 */ /* 0x100fe4000000124b */
[----:B------:R-:W-:Y:S02]  /*3130*/  SHF.R.U32.HI R140, RZ, 0x10, R75 ;  /* 0x00000010ff8c7819 */ /* 0x000fe4000001164b */
[----:B------:R-:W-:Y:S02]  /*3140*/  SHF.R.U64 R142, R72, 0x10, R73 ;  /* 0x00000010488e7819 */ /* 0x000fe40000001249 */
[----:B------:R-:W-:Y:S02]  /*3150*/  PRMT R138, R138, 0x5410, R141 ;  /* 0x000054108a8a7816 */ /* 0x000fe4000000008d */
[----:B------:R-:W-:Y:S01]  /*3160*/  PRMT R136, R136, 0x5410, R11 ;  /* 0x0000541088887816 */ /* 0x000fe2000000000b */
[----:B0-----:R-:W-:Y:S01]  /*3170*/  IMAD.U32 R11, R12, 0x10000, RZ ;  /* 0x000100000c0b7824 */ /* 0x001fe200078e00ff */
[----:B------:R-:W-:Y:S01]  /*3180*/  PRMT R141, R135, 0x5410, R140 ;  /* 0x00005410878d7816 */ /* 0x000fe2000000008c */
[----:B------:R-:W-:Y:S01]  /*3190*/  IMAD.U32 R135, R138, 0x10000, RZ ;  /* 0x000100008a877824 */ /* 0x000fe200078e00ff */
[----:B------:R-:W-:-:S02]  /*31a0*/  PRMT R139, R139, 0x5410, R142 ;  /* 0x000054108b8b7816 */ /* 0x000fc4000000008e */
[C---:B------:R-:W-:Y:S01]  /*31b0*/  SHF.L.U32 R72, R14.reuse, 0x10, RZ ;  /* 0x000000100e487819 */ /* 0x040fe200000006ff */
[----:B------:R-:W-:Y:S01]  /*31c0*/  IMAD.U32 R142, R141, 0x10000, RZ ;  /* 0x000100008d8e7824 */ /* 0x000fe200078e00ff */
[----:B------:R-:W-:Y:S01]  /*31d0*/  LOP3.LUT R73, R14, 0xffff0000, RZ, 0xc0, !PT ;  /* 0xffff00000e497812 */ /* 0x000fe200078ec0ff */
[C---:B------:R-:W-:Y:S01]  /*31e0*/  IMAD.U32 R14, R13.reuse, 0x10000, RZ ;  /* 0x000100000d0e7824 */ /* 0x040fe200078e00ff */
[----:B------:R-:W-:Y:S02]  /*31f0*/  LOP3.LUT R13, R13, 0xffff0000, RZ, 0xc0, !PT ;  /* 0xffff00000d0d7812 */ /* 0x000fe400078ec0ff */
[----:B------:R-:W-:Y:S01]  /*3200*/  LOP3.LUT R140, R136, 0xffff0000, RZ, 0xc0, !PT ;  /* 0xffff0000888c7812 */ /* 0x000fe200078ec0ff */
[----:B------:R-:W-:Y:S01]  /*3210*/  FMUL.FTZ R145, R73, R142 ;  /* 0x0000008e49917220 */ /* 0x000fe20000410000 */
[----:B------:R-:W-:Y:S01]  /*3220*/  LOP3.LUT R75, R139, 0xffff0000, RZ, 0xc0, !PT ;  /* 0xffff00008b4b7812 */ /* 0x000fe200078ec0ff */
[----:B------:R-:W-:Y:S01]  /*3230*/  FMUL.FTZ R73, R73, R135 ;  /* 0x0000008749497220 */ /* 0x000fe20000410000 */
[----:B------:R-:W-:Y:S01]  /*3240*/  LOP3.LUT R74, R15, 0xffff0000, RZ, 0xc0, !PT ;  /* 0xffff00000f4a7812 */ /* 0x000fe200078ec0ff */
[C---:B------:R-:W-:Y:S01]  /*3250*/  FMUL.FTZ R143, R13.reuse, R140 ;  /* 0x0000008c0d8f7220 */ /* 0x040fe20000410000 */
[----:B------:R-:W-:Y:S01]  /*3260*/  LOP3.LUT R12, R12, 0xffff0000, RZ, 0xc0, !PT ;  /* 0xffff00000c0c7812 */ /* 0x000fe200078ec0ff */
[----:B------:R-:W-:Y:S01]  /*3270*/  FMUL.FTZ R13, R13, R75 ;  /* 0x0000004b0d0d7220 */ /* 0x000fe20000410000 */
[----:B------:R-:W-:Y:S01]  /*3280*/  LOP3.LUT R141, R141, 0xffff0000, RZ, 0xc0, !PT ;  /* 0xffff00008d8d7812 */ /* 0x000fe200078ec0ff */
[----:B------:R-:W-:Y:S01]  /*3290*/  IMAD.U32 R136, R136, 0x10000, RZ ;  /* 0x0001000088887824 */ /* 0x000fe200078e00ff */
[----:B------:R-:W-:Y:S01]  /*32a0*/  LOP3.LUT R138, R138, 0xffff0000, RZ, 0xc0, !PT ;  /* 0xffff00008a8a7812 */ /* 0x000fe200078ec0ff */
[----:B------:R-:W-:-:S02]  /*32b0*/  IMAD.U32 R139, R139, 0x10000, RZ ;  /* 0x000100008b8b7824 */ /* 0x000fc400078e00ff */
[----:B------:R-:W-:Y:S01]  /*32c0*/  FFMA.FTZ R145, R72, R135, -R145 ;  /* 0x0000008748917223 */ /* 0x000fe20000010891 */
[C---:B------:R-:W-:Y:S01]  /*32d0*/  FFMA.FTZ R143, R14.reuse, R75, -R143 ;  /* 0x0000004b0e8f7223 */ /* 0x040fe2000001088f */
[----:B------:R-:W-:Y:S01]  /*32e0*/  FFMA.FTZ R140, R14, R140, R13 ;  /* 0x0000008c0e8c7223 */ /* 0x000fe2000001000d */
        /* <DEDUP_REMOVED lines=15> */
[----:B------:R-:W-:-:S07]  /*33e0*/  MOV R14, R72 ;  /* 0x00000048000e7202 */ /* 0x000fce0000000f00 */
.L_x_7023:
[----:B------:R-:W-:Y:S05]  /*33f0*/  BSYNC B3 ;  /* 0x0000000000037941 */ /* 0x000fea0003800000 */
.L_x_7022:
[----:B0-----:R4:W-:Y:S02]  /*3400*/  ST.E.128 desc[UR38][R76.64], R12 ;  /* 0x0000000c4c007985 */ /* 0x0019e4000c101d26 */
.L_x_7021:
[----:B------:R-:W-:Y:S05]  /*3410*/  BSYNC B2 ;  /* 0x0000000000027941 */ /* 0x000fea0003800000 */
.L_x_7020:
[----:B------:R-:W-:Y:S05]  /*3420*/  @P2 BRA `(.L_x_7019) ;  /* 0x0000000000d82947 */ /* 0x000fea0003800000 */
        /* <DEDUP_REMOVED lines=32> */
[----:B------:R-:W-:Y:S01]  /*3630*/  FFMA.FTZ R77, R14, R71, -R77 ;  /* 0x000000470e4d7223 */ /* 0x000fe2000001084d */
[----:B------:R-:W-:Y:S01]  /*3640*/  LOP3.LUT R124, R124, 0xffff0000, RZ, 0xc0, !PT ;  /* 0xffff00007c7c7812 */ /* 0x000fe200078ec0ff */
        /* <DEDUP_REMOVED lines=18> */
.L_x_7025:
[----:B------:R-:W-:Y:S05]  /*3770*/  BSYNC B2 ;  /* 0x0000000000027941 */ /* 0x000fea0003800000 */
.L_x_7024:
[----:B0-----:R0:W-:Y:S02]  /*3780*/  ST.E.128 desc[UR38][R72.64], R12 ;  /* 0x0000000c48007985 */ /* 0x0011e4000c101d26 */
.L_x_7019:
[----:B------:R-:W-:Y:S05]  /*3790*/  BSYNC B1 ;  /* 0x0000000000017941 */ /* 0x000fea0003800000 */
.L_x_7018:
[----:B------:R-:W-:-:S03]  /*37a0*/  UMOV UR4, 0xffffffff ;  /* 0xffffffff00047882 */ /* 0x000fc60000000000 */
[----:B------:R-:W-:Y:S05]  /*37b0*/  BRA.DIV UR4, `(.L_x_7026) ;  /* 0x0000017604887947 */ /* 0x000fea000b800000 */
[----:B------:R1:W1:Y:S04]  /*37c0*/  SHFL.IDX PT, R71, R108, 0x1, 0x181f ;  /* 0x00381f006c477f89 */ /* 0x00026800000e0000 */
[----:B0-----:R0:W0:Y:S02]  /*37d0*/  SHFL.IDX PT, R73, R109, 0x1, 0x181f ;  /* 0x00381f006d497f89 */ /* 0x00102400000e0000 */
.L_x_7319:
[----:B------:R-:W-:Y:S01]  /*37e0*/  ISETP.NE.AND P6, PT, R137, RZ, PT ;  /* 0x000000ff8900720c */ /* 0x000fe20003fc5270 */
[----:B------:R-:W-:-:S12]  /*37f0*/  BSSY B1, `(.L_x_7027) ;  /* 0x0000072000017945 */ /* 0x000fd80003800000 */
[----:B------:R-:W-:Y:S05]  /*3800*/  @P6 BRA `(.L_x_7028) ;  /* 0x0000000400c06947 */ /* 0x000fea0003800000 */
[----:B------:R-:W-:Y:S04]  /*3810*/  BSSY B2, `(.L_x_7029) ;  /* 0x0000038000027945 */ /* 0x000fe80003800000 */
[----:B------:R-:W-:Y:S05]  /*3820*/  @P1 BRA `(.L_x_7030) ;  /* 0x0000000000d81947 */ /* 0x000fea0003800000 */
[----:B----4-:R4:W2:Y:S01]  /*3830*/  LDS.128 R12, [R94+0x19400] ;  /* 0x019400005e0c7984 */ /* 0x0108a20000000c00 */
[C---:B0-----:R-:W-:Y:S01]  /*3840*/  LEA R68, P6, R16.reuse, R73, 0x1 ;  /* 0x0000004910447211 */ /* 0x041fe200078c08ff */
[----:B------:R-:W-:Y:S03]  /*3850*/  BSSY B3, `(.L_x_7031) ;  /* 0x0000032000037945 */ /* 0x000fe60003800000 */
[----:B-1----:R-:W-:Y:S02]  /*3860*/  LEA.HI.X R69, R16, R71, R17, 0x1, P6 ;  /* 0x0000004710457211 */ /* 0x002fe400030f0c11 */
[----:B------:R-:W-:-:S13]  /*3870*/  ISETP.GE.AND P6, PT, R18, R104, PT ;  /* 0x000000681200720c */ /* 0x000fda0003fc6270 */
[----:B----4-:R-:W-:Y:S05]  /*3880*/  @P6 BRA `(.L_x_7032) ;  /* 0x0000000000b86947 */ /* 0x010fea0003800000 */
[----:B------:R-:W-:Y:S02]  /*3890*/  SHF.R.U64 R70, R66, 0x10, R67 ;  /* 0x0000001042467819 */ /* 0x000fe40000001243 */
[----:B------:R-:W-:Y:S01]  /*38a0*/  SHF.R.U64 R72, R64, 0x10, R65 ;  /* 0x0000001040487819 */ /* 0x000fe20000001241 */
[----:B--2---:R-:W-:Y:S01]  /*38b0*/  IMAD.U32 R64, R14, 0x10000, RZ ;  /* 0x000100000e407824 */ /* 0x004fe200078e00ff */
[----:B------:R-:W-:Y:S02]  /*38c0*/  SHF.R.U32.HI R67, RZ, 0x10, R67 ;  /* 0x00000010ff437819 */ /* 0x000fe40000011643 */
[----:B------:R-:W-:Y:S02]  /*38d0*/  SHF.R.U32.HI R11, RZ, 0x10, R65 ;  /* 0x00000010ff0b7819 */ /* 0x000fe40000011641 */
[----:B------:R-:W-:Y:S02]  /*38e0*/  PRMT R121, R121, 0x5410, R70 ;  /* 0x0000541079797816 */ /* 0x000fe40000000046 */
[----:B------:R-:W-:-:S02]  /*38f0*/  PRMT R119, R119, 0x5410, R72 ;  /* 0x0000541077777816 */ /* 0x000fc40000000048 */
[----:B------:R-:W-:Y:S01]  /*3900*/  LOP3.LUT R65, R14, 0xffff0000, RZ, 0xc0, !PT ;  /* 0xffff00000e417812 */ /* 0x000fe200078ec0ff */
[C---:B------:R-:W-:Y:S01]  /*3910*/  IMAD.U32 R14, R13.reuse, 0x10000, RZ ;  /* 0x000100000d0e7824 */ /* 0x040fe200078e00ff */
        /* <DEDUP_REMOVED lines=11> */
[----:B------:R-:W-:Y:S01]  /*39d0*/  FMUL.FTZ R13, R13, R67 ;  /* 0x000000430d0d7220 */ /* 0x000fe20000410000 */
[----:B------:R-:W-:Y:S01]  /*39e0*/  LOP3.LUT R66, R15, 0xffff0000, RZ, 0xc0, !PT ;  /* 0xffff00000f427812 */ /* 0x000fe200078ec0ff */
[C---:B------:R-:W-:Y:S01]  /*39f0*/  FMUL.FTZ R77, R65.reuse, R74 ;  /* 0x0000004a414d7220 */ /* 0x040fe20000410000 */
        /* <DEDUP_REMOVED lines=23> */
.L_x_7032:
[----:B------:R-:W-:Y:S05]  /*3b70*/  BSYNC B3 ;  /* 0x0000000000037941 */ /* 0x000fea0003800000 */
.L_x_7031:
[----:B--2---:R0:W-:Y:S02]  /*3b80*/  ST.E.128 desc[UR38][R68.64], R12 ;  /* 0x0000000c44007985 */ /* 0x0041e4000c101d26 */
.L_x_7030:
[----:B------:R-:W-:Y:S05]  /*3b90*/  BSYNC B2 ;  /* 0x0000000000027941 */ /* 0x000fea0003800000 */
.L_x_7029:
[----:B------:R-:W-:Y:S05]  /*3ba0*/  @P2 BRA `(.L_x_7028) ;  /* 0x0000000000d82947 */ /* 0x000fea0003800000 */
        /* <DEDUP_REMOVED lines=17> */
[C---:B------:R-:W-:Y:S01]  /*3cc0*/  SHF.L.U32 R14, R13.reuse, 0x10, RZ ;  /* 0x000000100d0e7819 */ /* 0x040fe200000006ff */
[----:B------:R-:W-:Y:S01]  /*3cd0*/  IMAD.U32 R11, R12, 0x10000, RZ ;  /* 0x000100000c0b7824 */ /* 0x000fe200078e00ff */
[----:B------:R-:W-:Y:S01]  /*3ce0*/  LOP3.LUT R13, R13, 0xffff0000, RZ, 0xc0, !PT ;  /* 0xffff00000d0d7812 */ /* 0x000fe200078ec0ff */
[----:B------:R-:W-:Y:S01]  /*3cf0*/  IMAD.U32 R66, R112, 0x10000, RZ ;  /* 0x0001000070427824 */ /* 0x000fe200078e00ff */
[C---:B------:R-:W-:Y:S01]  /*3d00*/  LOP3.LUT R67, R113.reuse, 0xffff0000, RZ, 0xc0, !PT ;  /* 0xffff000071437812 */ /* 0x040fe200078ec0ff */
[----:B------:R-:W-:Y:S01]  /*3d10*/  IMAD.U32 R113, R113, 0x10000, RZ ;  /* 0x0001000071717824 */ /* 0x000fe200078e00ff */
[C---:B------:R-:W-:Y:S01]  /*3d20*/  LOP3.LUT R63, R111.reuse, 0xffff0000, RZ, 0xc0, !PT ;  /* 0xffff00006f3f7812 */ /* 0x040fe200078ec0ff */
        /* <DEDUP_REMOVED lines=28> */
.L_x_7034:
[----:B------:R-:W-:Y:S05]  /*3ef0*/  BSYNC B2 ;  /* 0x0000000000027941 */ /* 0x000fea0003800000 */
.L_x_7033:
[----:B----4-:R0:W-:Y:S02]  /*3f00*/  ST.E.128 desc[UR38][R64.64], R12 ;  /* 0x0000000c40007985 */ /* 0x0101e4000c101d26 */
.L_x_7028:
[----:B------:R-:W-:Y:S05]  /*3f10*/  BSYNC B1 ;  /* 0x0000000000017941 */ /* 0x000fea0003800000 */
.L_x_7027:
[----:B------:R-:W-:-:S03]  /*3f20*/  UMOV UR4, 0xffffffff ;  /* 0xffffffff00047882 */ /* 0x000fc60000000000 */
[----:B------:R-:W-:Y:S05]  /*3f30*/  BRA.DIV UR4, `(.L_x_7035) ;  /* 0x0000016e04f47947 */ /* 0x000fea000b800000 */
[----:B------:R1:W1:Y:S04]  /*3f40*/  SHFL.IDX PT, R63, R108, 0x2, 0x181f ;  /* 0x00581f006c3f7f89 */ /* 0x00026800000e0000 */
[----:B0-----:R0:W0:Y:S02]  /*3f50*/  SHFL.IDX PT, R65, R109, 0x2, 0x181f ;  /* 0x00581f006d417f89 */ /* 0x00102400000e0000 */
.L_x_7323:
[----:B------:R-:W-:Y:S04]  /*3f60*/  BSSY B1, `(.L_x_7036) ;  /* 0x0000072000017945 */ /* 0x000fe80003800000 */
        /* <DEDUP_REMOVED lines=10> */
[----:B------:R-:W-:Y:S02]  /*4010*/  SHF.R.U64 R64, R56, 0x10, R57 ;  /* 0x0000001038407819 */ /* 0x000fe40000001239 */
[----:B------:R-:W-:Y:S02]  /*4020*/  SHF.R.U32.HI R59, RZ, 0x10, R59 ;  /* 0x00000010ff3b7819 */ /* 0x000fe4000001163b */
[----:B------:R-:W-:Y:S02]  /*4030*/  SHF.R.U32.HI R11, RZ, 0x10, R57 ;  /* 0x00000010ff0b7819 */ /* 0x000fe40000011639 */
[----:B------:R-:W-:Y:S02]  /*4040*/  PRMT R133, R133, 0x5410, R62 ;  /* 0x0000541085857816 */ /* 0x000fe4000000003e */
[----:B------:R-:W-:-:S02]  /*4050*/  PRMT R131, R131, 0x5410, R64 ;  /* 0x0000541083837816 */ /* 0x000fc40000000040 */
[C---:B--2---:R-:W-:Y:S02]  /*4060*/  SHF.L.U32 R56, R14.reuse, 0x10, RZ ;  /* 0x000000100e387819 */ /* 0x044fe400000006ff */
[----:B------:R-:W-:Y:S01]  /*4070*/  LOP3.LUT R57, R14, 0xffff0000, RZ, 0xc0, !PT ;  /* 0xffff00000e397812 */ /* 0x000fe200078ec0ff */
[C---:B------:R-:W-:Y:S01]  /*4080*/  IMAD.U32 R14, R13.reuse, 0x10000, RZ ;  /* 0x000100000d0e7824 */ /* 0x040fe200078e00ff */
[----:B------:R-:W-:Y:S02]  /*4090*/  PRMT R134, R134, 0x5410, R59 ;  /* 0x0000541086867816 */ /* 0x000fe4000000003b */
        /* <DEDUP_REMOVED lines=13> */
[----:B------:R-:W-:Y:S01]  /*4170*/  IMAD.U32 R133, R133, 0x10000, RZ ;  /* 0x0001000085857824 */ /* 0x000fe200078e00ff */
[----:B------:R-:W-:Y:S01]  /*4180*/  LOP3.LUT R132, R132, 0xffff0000, RZ, 0xc0, !PT ;  /* 0xffff000084847812 */ /* 0x000fe200078ec0ff */
[----:B------:R-:W-:-:S02]  /*4190*/  IMAD.U32 R131, R131, 0x10000, RZ ;  /* 0x0001000083837824 */ /* 0x000fc400078e00ff */
[----:B------:R-:W-:Y:S01]  /*41a0*/  FMUL.FTZ R57, R57, R62 ;  /* 0x0000003e39397220 */ /* 0x000fe20000410000 */
[C---:B------:R-:W-:Y:S01]  /*41b0*/  FFMA.FTZ R67, R14.reuse, R59, -R67 ;  /* 0x0000003b0e437223 */ /* 0x040fe20000010843 */
[----:B------:R-:W-:Y:S01]  /*41c0*/  FFMA.FTZ R64, R14, R64, R13 ;  /* 0x000000400e407223 */ /* 0x000fe2000001000d */
[----:B------:R-:W-:Y:S01]  /*41d0*/  FFMA.FTZ R69, R56, R62, -R69 ;  /* 0x0000003e38457223 */ /* 0x000fe20000010845 */
[----:B------:R-:W-:Y:S01]  /*41e0*/  FMUL.FTZ R14, R12, R133 ;  /* 0x000000850c0e7220 */ /* 0x000fe20000410000 */
[----:B------:R-:W-:Y:S02]  /*41f0*/  IMAD.U32 R15, R15, 0x10000, RZ ;  /* 0x000100000f0f7824 */ /* 0x000fe400078e00ff */
[C---:B------:R-:W-:Y:S01]  /*4200*/  FMUL.FTZ R62, R58.reuse, R134 ;  /* 0x000000863a3e7220 */ /* 0x040fe20000410000 */
[----:B------:R-:W-:Y:S01]  /*4210*/  FMUL.FTZ R13, R58, R132 ;  /* 0x000000843a0d7220 */ /* 0x000fe20000410000 */
[-C--:B------:R-:W-:Y:S01]  /*4220*/  FMUL.FTZ R12, R12, R131.reuse ;  /* 0x000000830c0c7220 */ /* 0x080fe20000410000 */
[----:B------:R-:W-:Y:S01]  /*4230*/  FFMA.FTZ R56, R56, R66, R57 ;  /* 0x0000004238387223 */ /* 0x000fe20000010039 */
        /* <DEDUP_REMOVED lines=10> */
.L_x_7041:
[----:B------:R-:W-:Y:S05]  /*42e0*/  BSYNC B3 ;  /* 0x0000000000037941 */ /* 0x000fea0003800000 */
.L_x_7040:
[----:B--2---:R0:W-:Y:S02]  /*42f0*/  ST.E.128 desc[UR38][R60.64], R12 ;  /* 0x0000000c3c007985 */ /* 0x0041e4000c101d26 */
.L_x_7039:
[----:B------:R-:W-:Y:S05]  /*4300*/  BSYNC B2 ;  /* 0x0000000000027941 */ /* 0x000fea0003800000 */
.L_x_7038:
        /* <DEDUP_REMOVED lines=53> */
.L_x_7043:
[----:B------:R-:W-:Y:S05]  /*4660*/  BSYNC B2 ;  /* 0x0000000000027941 */ /* 0x000fea0003800000 */
.L_x_7042:
[----:B----4-:R0:W-:Y:S02]  /*4670*/  ST.E.128 desc[UR38][R56.64], R12 ;  /* 0x0000000c38007985 */ /* 0x0101e4000c101d26 */
.L_x_7037:
[----:B------:R-:W-:Y:S05]  /*4680*/  BSYNC B1 ;  /* 0x0000000000017941 */ /* 0x000fea0003800000 */
.L_x_7036:
[----:B------:R-:W-:-:S03]  /*4690*/  UMOV UR4, 0xffffffff ;  /* 0xffffffff00047882 */ /* 0x000fc60000000000 */
[----:B------:R-:W-:Y:S05]  /*46a0*/  BRA.DIV UR4, `(.L_x_7044) ;  /* 0x0000016a04647947 */ /* 0x000fea000b800000 */
[----:B------:R2:W2:Y:S04]  /*46b0*/  SHFL.IDX PT, R55, R108, 0x3, 0x181f ;  /* 0x00781f006c377f89 */ /* 0x0004a800000e0000 */
[----:B01----:R-:W0:Y:S02]  /*46c0*/  SHFL.IDX PT, R109, R109, 0x3, 0x181f ;  /* 0x00781f006d6d7f89 */ /* 0x003e2400000e0000 */
.L_x_7327:
[----:B------:R-:W-:Y:S05]  /*46d0*/  @P4 BRA `(.L_x_7045) ;  /* 0x0000003400d44947 */ /* 0x000fea0003800000 */
[----:B------:R-:W-:Y:S04]  /*46e0*/  BSSY B1, `(.L_x_7046) ;  /* 0x0000038000017945 */ /* 0x000fe80003800000 */
[----:B------:R-:W-:Y:S05]  /*46f0*/  @P1 BRA `(.L_x_7047) ;  /* 0x0000000000d81947 */ /* 0x000fea0003800000 */
[----:B----4-:R1:W4:Y:S01]  /*4700*/  LDS.128 R12, [R94+0x1b400] ;  /* 0x01b400005e0c7984 */ /* 0x0103220000000c00 */
[C---:B0-----:R-:W-:Y:S01]  /*4710*/  LEA R52, P3, R16.reuse, R109, 0x1 ;  /* 0x0000006d10347211 */ /* 0x041fe200078608ff */
[----:B------:R-:W-:Y:S03]  /*4720*/  BSSY B2, `(.L_x_7048) ;  /* 0x0000032000027945 */ /* 0x000fe60003800000 */
[----:B--2---:R-:W-:Y:S02]  /*4730*/  LEA.HI.X R53, R16, R55, R17, 0x1, P3 ;  /* 0x0000003710357211 */ /* 0x004fe400018f0c11 */
[----:B------:R-:W-:-:S13]  /*4740*/  ISETP.GE.AND P3, PT, R18, R104, PT ;  /* 0x000000681200720c */ /* 0x000fda0003f66270 */
[----:B-1----:R-:W-:Y:S05]  /*4750*/  @P3 BRA `(.L_x_7049) ;  /* 0x0000000000b83947 */ /* 0x002fea0003800000 */
[----:B------:R-:W-:Y:S02]  /*4760*/  SHF.R.U64 R54, R50, 0x10, R51 ;  /* 0x0000001032367819 */ /* 0x000fe40000001233 */
[----:B------:R-:W-:Y:S01]  /*4770*/  SHF.R.U64 R56, R48, 0x10, R49 ;  /* 0x0000001030387819 */ /* 0x000fe20000001231 */
[----:B----4-:R-:W-:Y:S01]  /*4780*/  IMAD.U32 R48, R14, 0x10000, RZ ;  /* 0x000100000e307824 */ /* 0x010fe200078e00ff */
        /* <DEDUP_REMOVED lines=43> */
.L_x_7049:
[----:B------:R-:W-:Y:S05]  /*4a40*/  BSYNC B2 ;  /* 0x0000000000027941 */ /* 0x000fea0003800000 */
.L_x_7048:
[----:B----4-:R1:W-:Y:S02]  /*4a50*/  ST.E.128 desc[UR38][R52.64], R12 ;  /* 0x0000000c34007985 */ /* 0x0103e4000c101d26 */
.L_x_7047:
[----:B------:R-:W-:Y:S05]  /*4a60*/  BSYNC B1 ;  /* 0x0000000000017941 */ /* 0x000fea0003800000 */
.L_x_7046:
[----:B------:R-:W-:Y:S05]  /*4a70*/  @P2 BRA `(.L_x_7045) ;  /* 0x0000003000ec2947 */ /* 0x000fea0003800000 */
[----:B-1--4-:R1:W4:Y:S01]  /*4a80*/  LDS.128 R12, [R94+0x1f400] ;  /* 0x01f400005e0c7984 */ /* 0x0123220000000c00 */
[C---:B0-----:R-:W-:Y:S01]  /*4a90*/  LEA R48, P3, R22.reuse, R109, 0x1 ;  /* 0x0000006d16307211 */ /* 0x041fe200078608ff */
[----:B------:R-:W-:Y:S03]  /*4aa0*/  BSSY B1, `(.L_x_7050) ;  /* 0x0000032000017945 */ /* 0x000fe60003800000 */
[----:B--2---:R-:W-:Y:S02]  /*4ab0*/  LEA.HI.X R49, R22, R55, R2, 0x1, P3 ;  /* 0x0000003716317211 */ /* 0x004fe400018f0c02 */
[----:B------:R-:W-:-:S13]  /*4ac0*/  ISETP.GE.AND P3, PT, R23, R104, PT ;  /* 0x000000681700720c */ /* 0x000fda0003f66270 */
[----:B-1----:R-:W-:Y:S05]  /*4ad0*/  @P3 BRA `(.L_x_7051) ;  /* 0x0000000000b83947 */ /* 0x002fea0003800000 */
        /* <DEDUP_REMOVED lines=46> */
.L_x_7051:
[----:B------:R-:W-:Y:S05]  /*4dc0*/  BSYNC B1 ;  /* 0x0000000000017941 */ /* 0x000fea0003800000 */
.L_x_7050:
[----:B----4-:R0:W-:Y:S01]  /*4dd0*/  ST.E.128 desc[UR38][R48.64], R12 ;  /* 0x0000000c30007985 */ /* 0x0101e2000c101d26 */
[----:B------:R-:W-:Y:S05]  /*4de0*/  BRA `(.L_x_7045) ;  /* 0x0000003000107947 */ /* 0x000fea0003800000 */
.L_x_7005:
[----:B------:R-:W-:Y:S02]  /*4df0*/  ISETP.GE.AND P4, PT, R220, R98, PT ;  /* 0x00000062dc00720c */ /* 0x000fe40003f86270 */
[----:B------:R-:W-:Y:S02]  /*4e00*/  CS2R R50, SRZ ;  /* 0x0000000000327805 */ /* 0x000fe4000001ff00 */
[----:B------:R-:W-:-:S13]  /*4e10*/  ISETP.GE.OR P4, PT, R16, R104, P4 ;  /* 0x000000681000720c */ /* 0x000fda0002786670 */
[----:B------:R-:W-:Y:S01]  /*4e20*/  @!P4 IADD3 R46, P3, P5, R86, R14, R10 ;  /* 0x0000000e562ec210 */ /* 0x000fe20007d7e00a */
[----:B------:R-:W0:Y:S03]  /*4e30*/  @!P4 LDC.64 R60, c[0x0][0x3e8] ;  /* 0x0000fa00ff3ccb82 */ /* 0x000e260000000a00 */
[----:B------:R-:W-:Y:S02]  /*4e40*/  @!P4 IADD3.X R47, R39, R103, R7, P3, P5 ;  /* 0x00000067272fc210 */ /* 0x000fe40001fea407 */
[----:B------:R-:W-:-:S03]  /*4e50*/  @!P4 IADD3 R44, P3, P5, R90, R12, R32 ;  /* 0x0000000c5a2cc210 */ /* 0x000fc60007d7e020 */
[----:B------:R-:W1:Y:S01]  /*4e60*/  @!P4 LDC.64 R62, c[0x0][0x400] ;  /* 0x00010000ff3ecb82 */ /* 0x000e620000000a00 */
[----:B------:R-:W-:Y:S02]  /*4e70*/  @!P4 IADD3.X R45, R80, R11, R29, P3, P5 ;  /* 0x0000000b502dc210 */ /* 0x000fe40001fea41d */
[----:B------:R-:W-:-:S04]  /*4e80*/  ISETP.GE.AND P3, PT, R219, R98, PT ;  /* 0x00000062db00720c */ /* 0x000fc80003f66270 */
[----:B------:R-:W-:-:S13]  /*4e90*/  ISETP.GE.OR P3, PT, R16, R104, P3 ;  /* 0x000000681000720c */ /* 0x000fda0001f66670 */
[----:B------:R-:W-:Y:S01]  /*4ea0*/  @!P3 IADD3 R66, P5, P6, R86, R20, R14 ;  /* 0x000000145642b210 */ /* 0x000fe20007ebe00e */
[----:B------:R-:W2:Y:S03]  /*4eb0*/  @!P3 LDC.64 R68, c[0x0][0x3e8] ;  /* 0x0000fa00ff44bb82 */ /* 0x000ea60000000a00 */
[----:B------:R-:W-:Y:S02]  /*4ec0*/  @!P3 IADD3.X R67, R39, R8, R103, P5, P6 ;  /* 0x000000082743b210 */ /* 0x000fe40002fec467 */
[----:B------:R-:W-:-:S03]  /*4ed0*/  @!P3 IADD3 R64, P5, P6, R90, R33, R12 ;  /* 0x000000215a40b210 */ /* 0x000fc60007ebe00c */
[----:B------:R-:W3:Y:S01]  /*4ee0*/  @!P3 LDC.64 R70, c[0x0][0x400] ;  /* 0x00010000ff46bb82 */ /* 0x000ee20000000a00 */
[----:B------:R-:W-:Y:S02]  /*4ef0*/  @!P3 IADD3.X R65, R80, R30, R11, P5, P6 ;  /* 0x0000001e5041b210 */ /* 0x000fe40002fec40b */
[----:B------:R-:W-:-:S04]  /*4f00*/  ISETP.GE.AND P5, PT, R153, R98, PT ;  /* 0x000000629900720c */ /* 0x000fc80003fa6270 */
[----:B------:R-:W-:-:S13]  /*4f10*/  ISETP.GE.OR P5, PT, R16, R104, P5 ;  /* 0x000000681000720c */ /* 0x000fda0002fa6670 */
[----:B------:R-:W4:Y:S01]  /*4f20*/  @!P5 LDC.64 R52, c[0x0][0x3e8] ;  /* 0x0000fa00ff34db82 */ /* 0x000f220000000a00 */
[----:B------:R-:W-:-:S04]  /*4f30*/  @!P5 IADD3 R48, P6, R86, R14, RZ ;  /* 0x0000000e5630d210 */ /* 0x000fc80007fde0ff */
[----:B------:R-:W-:-:S03]  /*4f40*/  @!P5 IADD3.X R49, R103, R39, RZ, P6, !PT ;  /* 0x000000276731d210 */ /* 0x000fc600037fe4ff */
[----:B------:R-:W0:Y:S01]  /*4f50*/  @!P5 LDC.64 R54, c[0x0][0x400] ;  /* 0x00010000ff36db82 */ /* 0x000e220000000a00 */
[----:B----4-:R-:W-:-:S04]  /*4f60*/  @!P5 LEA R52, P6, R48, R52, 0x1 ;  /* 0x000000343034d211 */ /* 0x010fc800078c08ff */
[----:B------:R-:W-:Y:S02]  /*4f70*/  @!P5 LEA.HI.X R53, R48, R53, R49, 0x1, P6 ;  /* 0x000000353035d211 */ /* 0x000fe400030f0c31 */
[----:B------:R-:W-:-:S05]  /*4f80*/  @!P5 IADD3 R48, P6, R90, R12, RZ ;  /* 0x0000000c5a30d210 */ /* 0x000fca0007fde0ff */
[----:B------:R-:W-:Y:S01]  /*4f90*/  @!P5 IMAD.X R49, R11, 0x1, R80, P6 ;  /* 0x000000010b31d824 */ /* 0x000fe200030e0650 */
[----:B0-----:R-:W-:-:S04]  /*4fa0*/  @!P5 LEA R54, P6, R48, R54, 0x1 ;  /* 0x000000363036d211 */ /* 0x001fc800078c08ff */
[----:B------:R-:W-:Y:S02]  /*4fb0*/  @!P5 LEA.HI.X R55, R48, R55, R49, 0x1, P6 ;  /* 0x000000373037d211 */ /* 0x000fe400030f0c31 */
[----:B------:R-:W-:Y:S02]  /*4fc0*/  CS2R R48, SRZ ;  /* 0x0000000000307805 */ /* 0x000fe4000001ff00 */
[----:B------:R-:W-:-:S04]  /*4fd0*/  @!P4 LEA R60, P6, R46, R60, 0x1 ;  /* 0x0000003c2e3cc211 */ /* 0x000fc800078c08ff */
[----:B------:R-:W-:Y:S02]  /*4fe0*/  @!P4 LEA.HI.X R61, R46, R61, R47, 0x1, P6 ;  /* 0x0000003d2e3dc211 */ /* 0x000fe400030f0c2f */
[----:B------:R-:W-:Y:S02]  /*4ff0*/  CS2R R46, SRZ ;  /* 0x00000000002e7805 */ /* 0x000fe4000001ff00 */
[C---:B-1----:R-:W-:Y:S01]  /*5000*/  @!P4 LEA R62, P6, R44.reuse, R62, 0x1 ;  /* 0x0000003e2c3ec211 */ /* 0x042fe200078c08ff */
[----:B------:R0:W5:Y:S03]  /*5010*/  @!P5 LDG.E.128 R48, desc[UR38][R54.64] ;  /* 0x000000263630d981 */ /* 0x000166000c1e1d00 */
[----:B------:R-:W-:Y:S02]  /*5020*/  @!P4 LEA.HI.X R63, R44, R63, R45, 0x1, P6 ;  /* 0x0000003f2c3fc211 */ /* 0x000fe400030f0c2d */
[----:B------:R-:W-:-:S02]  /*5030*/  CS2R R44, SRZ ;  /* 0x00000000002c7805 */ /* 0x000fc4000001ff00 */
[----:B------:R-:W-:Y:S02]  /*5040*/  CS2R R58, SRZ ;  /* 0x00000000003a7805 */ /* 0x000fe4000001ff00 */
[----:B------:R-:W-:Y:S02]  /*5050*/  CS2R R56, SRZ ;  /* 0x0000000000387805 */ /* 0x000fe4000001ff00 */
[----:B------:R1:W5:Y:S01]  /*5060*/  @!P5 LDG.E.128 R44, desc[UR38][R52.64] ;  /* 0x00000026342cd981 */ /* 0x000362000c1e1d00 */
[----:B0-----:R-:W-:-:S03]  /*5070*/  CS2R R54, SRZ ;  /* 0x0000000000367805 */ /* 0x001fc6000001ff00 */
[----:B------:R0:W5:Y:S01]  /*5080*/  @!P4 LDG.E.128 R56, desc[UR38][R62.64] ;  /* 0x000000263e38c981 */ /* 0x000162000c1e1d00 */
[----:B-1----:R-:W-:-:S06]  /*5090*/  CS2R R52, SRZ ;  /* 0x0000000000347805 */ /* 0x002fcc000001ff00 */
[----:B------:R1:W5:Y:S01]  /*50a0*/  @!P4 LDG.E.128 R52, desc[UR38][R60.64] ;  /* 0x000000263c34c981 */ /* 0x000362000c1e1d00 */
[----:B--2---:R-:W-:-:S04]  /*50b0*/  @!P3 LEA R68, P4, R66, R68, 0x1 ;  /* 0x000000444244b211 */ /* 0x004fc800078808ff */
[----:B------:R-:W-:Y:S02]  /*50c0*/  @!P3 LEA.HI.X R69, R66, R69, R67, 0x1, P4 ;  /* 0x000000454245b211 */ /* 0x000fe400020f0c43 */
[----:B---3--:R-:W-:-:S04]  /*50d0*/  @!P3 LEA R70, P4, R64, R70, 0x1 ;  /* 0x000000464046b211 */ /* 0x008fc800078808ff */
[----:B------:R-:W-:Y:S02]  /*50e0*/  @!P3 LEA.HI.X R71, R64, R71, R65, 0x1, P4 ;  /* 0x000000474047b211 */ /* 0x000fe400020f0c41 */
[----:B------:R-:W-:-:S04]  /*50f0*/  ISETP.GE.AND P4, PT, R218, R98, PT ;  /* 0x00000062da00720c */ /* 0x000fc80003f86270 */
[----:B------:R-:W-:Y:S02]  /*5100*/  ISETP.GE.OR P4, PT, R16, R104, P4 ;  /* 0x000000681000720c */ /* 0x000fe40002786670 */
[----:B0-----:R-:W-:Y:S02]  /*5110*/  CS2R R62, SRZ ;  /* 0x00000000003e7805 */ /* 0x001fe4000001ff00 */
[----:B-1----:R-:W-:Y:S02]  /*5120*/  CS2R R60, SRZ ;  /* 0x00000000003c7805 */ /* 0x002fe4000001ff00 */
[----:B------:R-:W-:Y:S02]  /*5130*/  CS2R R66, SRZ ;  /* 0x0000000000427805 */ /* 0x000fe4000001ff00 */
[----:B------:R-:W-:Y:S01]  /*5140*/  CS2R R64, SRZ ;  /* 0x0000000000407805 */ /* 0x000fe2000001ff00 */
[----:B------:R-:W-:Y:S01]  /*5150*/  BSSY B1, `(.L_x_7052) ;  /* 0x000001d000017945 */ /* 0x000fe20003800000 */
[----:B------:R-:W-:-:S02]  /*5160*/  CS2R R74, SRZ ;  /* 0x00000000004a7805 */ /* 0x000fc4000001ff00 */
[----:B------:R-:W-:Y:S01]  /*5170*/  CS2R R72, SRZ ;  /* 0x0000000000487805 */ /* 0x000fe2000001ff00 */
[----:B------:R0:W5:Y:S04]  /*5180*/  @!P3 LDG.E.128 R60, desc[UR38][R68.64] ;  /* 0x00000026443cb981 */ /* 0x000168000c1e1d00 */
[----:B------:R1:W5:Y:S01]  /*5190*/  @!P3 LDG.E.128 R64, desc[UR38][R70.64] ;  /* 0x000000264640b981 */ /* 0x000362000c1e1d00 */
[----:B------:R-:W-:Y:S02]  /*51a0*/  ISETP.GE.AND P3, PT, R16, R104, PT ;  /* 0x000000681000720c */ /* 0x000fe40003f66270 */
[----:B0-----:R-:W-:Y:S02]  /*51b0*/  CS2R R68, SRZ ;  /* 0x0000000000447805 */ /* 0x001fe4000001ff00 */
[----:B-1----:R-:W-:Y:S01]  /*51c0*/  CS2R R70, SRZ ;  /* 0x0000000000467805 */ /* 0x002fe2000001ff00 */
[----:B------:R-:W-:Y:S08]  /*51d0*/  @P4 BRA `(.L_x_7053) ;  /* 0x0000000000504947 */ /* 0x000ff00003800000 */
[----:B------:R-:W0:Y:S01]  /*51e0*/  LDC.64 R68, c[0x0][0x3f8] ;  /* 0x0000fe00ff447b82 */ /* 0x000e220000000a00 */
[----:B------:R-:W-:Y:S01]  /*51f0*/  IMAD.MOV.U32 R15, RZ, RZ, R103 ;  /* 0x000000ffff0f7224 */ /* 0x000fe200078e0067 */
[----:B------:R-:W-:Y:S01]  /*5200*/  ULDC.64 UR4, c[0x0][0x3e8] ;  /* 0x0000fa0000047ab9 */ /* 0x000fe20000000a00 */
[----:B------:R-:W-:Y:S01]  /*5210*/  IMAD.MOV.U32 R13, RZ, RZ, R11 ;  /* 0x000000ffff0d7224 */ /* 0x000fe200078e000b */
[----:B------:R-:W-:-:S04]  /*5220*/  ULDC.64 UR6, c[0x0][0x400] ;  /* 0x0001000000067ab9 */ /* 0x000fc80000000a00 */
[----:B------:R-:W1:Y:S01]  /*5230*/  LDC.64 R70, c[0x0][0x408] ;  /* 0x00010200ff467b82 */ /* 0x000e620000000a00 */
[----:B0-----:R-:W-:-:S04]  /*5240*/  IMAD.WIDE.U32 R14, R68, 0x60, R14 ;  /* 0x00000060440e7825 */ /* 0x001fc800078e000e */
[----:B------:R-:W-:Y:S01]  /*5250*/  IMAD R69, R69, 0x60, RZ ;  /* 0x0000006045457824 */ /* 0x000fe200078e02ff */
[----:B------:R-:W-:Y:S01]  /*5260*/  IADD3 R14, P4, R86, R14, RZ ;  /* 0x0000000e560e7210 */ /* 0x000fe20007f9e0ff */
[----:B-1----:R-:W-:-:S03]  /*5270*/  IMAD.WIDE.U32 R12, R70, 0x60, R12 ;  /* 0x00000060460c7825 */ /* 0x002fc600078e000c */
[----:B------:R-:W-:Y:S01]  /*5280*/  IADD3.X R15, R39, R15, R69, P4, !PT ;  /* 0x0000000f270f7210 */ /* 0x000fe200027fe445 */
[----:B------:R-:W-:Y:S01]  /*5290*/  IMAD R71, R71, 0x60, RZ ;  /* 0x0000006047477824 */ /* 0x000fe200078e02ff */
[----:B------:R-:W-:-:S04]  /*52a0*/  IADD3 R11, P4, R90, R12, RZ ;  /* 0x0000000c5a0b7210 */ /* 0x000fc80007f9e0ff */
[----:B------:R-:W-:Y:S02]  /*52b0*/  IADD3.X R12, R80, R13, R71, P4, !PT ;  /* 0x0000000d500c7210 */ /* 0x000fe400027fe447 */
[----:B------:R-:W-:-:S04]  /*52c0*/  LEA R68, P4, R14, UR4, 0x1 ;  /* 0x000000040e447c11 */ /* 0x000fc8000f8808ff */
[----:B------:R-:W-:Y:S02]  /*52d0*/  LEA.HI.X R69, R14, UR5, R15, 0x1, P4 ;  /* 0x000000050e457c11 */ /* 0x000fe4000a0f0c0f */
[----:B------:R-:W-:-:S04]  /*52e0*/  LEA R72, P4, R11, UR6, 0x1 ;  /* 0x000000060b487c11 */ /* 0x000fc8000f8808ff */
[----:B------:R-:W-:Y:S01]  /*52f0*/  LEA.HI.X R73, R11, UR7, R12, 0x1, P4 ;  /* 0x000000070b497c11 */ /* 0x000fe2000a0f0c0c */
[----:B------:R-:W5:Y:S05]  /*5300*/  LDG.E.128 R68, desc[UR38][R68.64] ;  /* 0x0000002644447981 */ /* 0x000f6a000c1e1d00 */
[----:B------:R-:W5:Y:S03]  /*5310*/  LDG.E.128 R72, desc[UR38][R72.64] ;  /* 0x0000002648487981 */ /* 0x000f66000c1e1d00 */
.L_x_7053:
[----:B------:R-:W-:Y:S05]  /*5320*/  BSYNC B1 ;  /* 0x0000000000017941 */ /* 0x000fea0003800000 */
.L_x_7052:
[----:B-----5:R-:W-:Y:S01]  /*5330*/  IMAD.MOV.U32 R12, RZ, RZ, R71 ;  /* 0x000000ffff0c7224 */ /* 0x020fe200078e0047 */
[----:B------:R-:W-:Y:S01]  /*5340*/  ISETP.NE.AND P5, PT, R157, 0x3, PT ;  /* 0x000000039d00780c */ /* 0x000fe20003fa5270 */
        /* <DEDUP_REMOVED lines=65> */
.L_x_7054:
[----:B------:R-:W-:Y:S01]  /*5760*/  IMAD R92, R155, 0x8, R156 ;  /* 0x000000089b5c7824 */ /* 0x000fe200078e029c */
[----:B------:R-:W-:Y:S01]  /*5770*/  SHF.L.U32 R103, R154, 0x1f, RZ ;  /* 0x0000001f9a677819 */ /* 0x000fe200000006ff */
[----:B------:R-:W0:Y:S01]  /*5780*/  LDC R110, c[0x0][0x2f4] ;  /* 0x0000bd00ff6e7b82 */ /* 0x000e220000000800 */
[----:B------:R-:W-:Y:S02]  /*5790*/  BSSY B1, `(.L_x_7055) ;  /* 0x0000003000017945 */ /* 0x000fe40003800000 */
[----:B------:R-:W1:Y:S02]  /*57a0*/  SYNCS.PHASECHK.TRANS64.TRYWAIT P4, [R92+URZ+0x28890], R103 ;  /* 0x028890675c0075a7 */ /* 0x000e64000808017f */
[----:B-1----:R-:W-:Y:S05]  /*57b0*/  @!P4 BRA `(.L_x_7056) ;  /* 0x00000158006cc947 */ /* 0x002fea0003800000 */
.L_x_7328:
[----:B------:R-:W-:Y:S05]  /*57c0*/  BSYNC B1 ;  /* 0x0000000000017941 */ /* 0x000fea0003800000 */
.L_x_7055:
[----:B------:R-:W-:Y:S01]  /*57d0*/  UMOV UR4, 0xffffffff ;  /* 0xffffffff00047882 */ /* 0x000fe20000000000 */
[----:B0-----:R-:W-:Y:S02]  /*57e0*/  IMAD.IADD R112, R110, 0x1, -R37 ;  /* 0x000000016e707824 */ /* 0x001fe400078e0a25 */
[----:B------:R-:W-:Y:S05]  /*57f0*/  BRA.DIV UR4, `(.L_x_7057) ;  /* 0x0000015a04707947 */ /* 0x000fea000b800000 */
[----:B------:R0:W2:Y:S04]  /*5800*/  SHFL.IDX PT, R107, R108, RZ, 0x181f ;  /* 0x00181fff6c6b7589 */ /* 0x0000a800000e0000 */
[----:B------:R0:W3:Y:S02]  /*5810*/  SHFL.IDX PT, R106, R109, RZ, 0x181f ;  /* 0x00181fff6d6a7589 */ /* 0x0000e400000e0000 */
.L_x_7332:
[----:B------:R-:W-:Y:S01]  /*5820*/  ISETP.GE.OR P4, PT, R153, R98, P1 ;  /* 0x000000629900720c */ /* 0x000fe20000f86670 */
[----:B------:R-:W-:-:S12]  /*5830*/  BSSY B1, `(.L_x_7058) ;  /* 0x000007a000017945 */ /* 0x000fd80003800000 */
[----:B------:R-:W-:Y:S05]  /*5840*/  @P4 BRA `(.L_x_7059) ;  /* 0x0000000400e04947 */ /* 0x000fea0003800000 */
[----:B------:R-:W-:Y:S01]  /*5850*/  SEL R11, R37, R112, !P0 ;  /* 0x00000070250b7207 */ /* 0x000fe20004000000 */
[----:B------:R-:W-:Y:S01]  /*5860*/  BSSY B2, `(.L_x_7060) ;  /* 0x0000072000027945 */ /* 0x000fe20003800000 */
[C---:B---3--:R-:W-:Y:S02]  /*5870*/  LEA R104, P4, R43.reuse, R106, 0x1 ;  /* 0x0000006a2b687211 */ /* 0x048fe400078808ff */
[----:B------:R-:W-:Y:S02]  /*5880*/  SHF.R.S32.HI R12, RZ, 0x1f, R11 ;  /* 0x0000001fff0c7819 */ /* 0x000fe4000001140b */
[----:B--2---:R-:W-:Y:S02]  /*5890*/  LEA.HI.X R105, R43, R107, R83, 0x1, P4 ;  /* 0x0000006b2b697211 */ /* 0x004fe400020f0c53 */
[----:B------:R-:W-:-:S04]  /*58a0*/  LEA.HI R12, R12, R11, RZ, 0x4 ;  /* 0x0000000b0c0c7211 */ /* 0x000fc800078f20ff */
[----:B------:R-:W-:-:S04]  /*58b0*/  LEA.HI.SX32 R12, R12, R81, 0x1c ;  /* 0x000000510c0c7211 */ /* 0x000fc800078fe2ff */
[----:B------:R-:W-:Y:S01]  /*58c0*/  SHF.R.S32.HI R13, RZ, 0x1f, R12 ;  /* 0x0000001fff0d7819 */ /* 0x000fe2000001140c */
[----:B------:R-:W-:-:S03]  /*58d0*/  IMAD.SHL.U32 R11, R12, 0x8, RZ ;  /* 0x000000080c0b7824 */ /* 0x000fc600078e00ff */
[----:B------:R-:W-:Y:S02]  /*58e0*/  LEA.HI R12, R13, R12, RZ, 0x3 ;  /* 0x0000000c0d0c7211 */ /* 0x000fe400078f18ff */
[----:B------:R-:W-:-:S03]  /*58f0*/  LOP3.LUT R13, R11, 0x38, RZ, 0xc0, !PT ;  /* 0x000000380b0d7812 */ /* 0x000fc600078ec0ff */
[----:B------:R-:W-:Y:S01]  /*5900*/  IMAD.SHL.U32 R12, R12, 0x400, RZ ;  /* 0x000004000c0c7824 */ /* 0x000fe200078e00ff */
[----:B------:R-:W-:-:S04]  /*5910*/  LOP3.LUT R13, R13, 0x1c0, R228, 0xf8, !PT ;  /* 0x000001c00d0d7812 */ /* 0x000fc800078ef8e4 */
[----:B------:R-:W-:Y:S02]  /*5920*/  LOP3.LUT R12, R12, 0x7fffe000, RZ, 0xc0, !PT ;  /* 0x7fffe0000c0c7812 */ /* 0x000fe400078ec0ff */
[----:B------:R-:W-:-:S04]  /*5930*/  LOP3.LUT R13, R13, R198, RZ, 0x3c, !PT ;  /* 0x000000c60d0d7212 */ /* 0x000fc800078e3cff */
[----:B------:R-:W-:Y:S02]  /*5940*/  IADD3 R12, R13, R12, R199 ;  /* 0x0000000c0d0c7210 */ /* 0x000fe40007ffe0c7 */
[----:B------:R-:W-:-:S03]  /*5950*/  LEA R13, R155, R6, 0xe ;  /* 0x000000069b0d7211 */ /* 0x000fc600078e70ff */
[----:B------:R-:W-:Y:S02]  /*5960*/  IMAD R15, R155, 0x4000, R12 ;  /* 0x000040009b0f7824 */ /* 0x000fe400078e020c */
[--C-:B------:R-:W-:Y:S02]  /*5970*/  IMAD R13, R13, 0x2, R156.reuse ;  /* 0x000000020d0d7824 */ /* 0x100fe400078e029c */
[----:B------:R-:W-:-:S04]  /*5980*/  IMAD R76, R15, 0x2, R156 ;  /* 0x000000020f4c7824 */ /* 0x000fc800078e029c */
[----:B------:R-:W2:Y:S04]  /*5990*/  LDS.128 R12, [R13+0x18400] ;  /* 0x018400000d0c7984 */ /* 0x000ea80000000c00 */
[----:B------:R-:W3:Y:S01]  /*59a0*/  LDS.128 R76, [R76+0x18400] ;  /* 0x018400004c4c7984 */ /* 0x000ee20000000c00 */
[----:B------:R-:W-:Y:S05]  /*59b0*/  @P3 BRA `(.L_x_7061) ;  /* 0x0000000400703947 */ /* 0x000fea0003800000 */
[----:B------:R-:W-:Y:S01]  /*59c0*/  SHF.R.U32.HI R147, RZ, 0x10, R49 ;  /* 0x00000010ff937819 */ /* 0x000fe20000011631 */
[C---:B---3--:R-:W-:Y:S01]  /*59d0*/  IMAD.U32 R144, R79.reuse, 0x10000, RZ ;  /* 0x000100004f907824 */ /* 0x048fe200078e00ff */
[--C-:B------:R-:W-:Y:S02]  /*59e0*/  SHF.R.U64 R50, R50, 0x10, R51.reuse ;  /* 0x0000001032327819 */ /* 0x100fe40000001233 */
[----:B------:R-:W-:Y:S02]  /*59f0*/  SHF.R.U32.HI R145, RZ, 0x10, R51 ;  /* 0x00000010ff917819 */ /* 0x000fe40000011633 */
[----:B------:R-:W-:Y:S02]  /*5a00*/  SHF.R.U32.HI R146, RZ, 0x10, R45 ;  /* 0x00000010ff927819 */ /* 0x000fe4000001162d */
[----:B------:R-:W-:Y:S02]  /*5a10*/  LOP3.LUT R51, R79, 0xffff0000, RZ, 0xc0, !PT ;  /* 0xffff00004f337812 */ /* 0x000fe400078ec0ff */
[----:B------:R-:W-:-:S02]  /*5a20*/  PRMT R79, R142, 0x5410, R147 ;  /* 0x000054108e4f7816 */ /* 0x000fc40000000093 */
[----:B------:R-:W-:Y:S01]  /*5a30*/  SHF.R.U64 R149, R48, 0x10, R49 ;  /* 0x0000001030957819 */ /* 0x000fe20000001231 */
[----:B--2---:R-:W-:Y:S01]  /*5a40*/  IMAD.U32 R49, R13, 0x10000, RZ ;  /* 0x000100000d317824 */ /* 0x004fe200078e00ff */
[----:B------:R-:W-:Y:S01]  /*5a50*/  PRMT R141, R141, 0x5410, R146 ;  /* 0x000054108d8d7816 */ /* 0x000fe20000000092 */
[----:B------:R-:W-:Y:S01]  /*5a60*/  IMAD.U32 R146, R79, 0x10000, RZ ;  /* 0x000100004f927824 */ /* 0x000fe200078e00ff */
[----:B------:R-:W-:Y:S01]  /*5a70*/  SHF.R.U64 R161, R44, 0x10, R45 ;  /* 0x000000102ca17819 */ /* 0x000fe2000000122d */
[----:B------:R-:W-:Y:S01]  /*5a80*/  IMAD.U32 R45, R77, 0x10000, RZ ;  /* 0x000100004d2d7824 */ /* 0x000fe200078e00ff */
[----:B------:R-:W-:Y:S01]  /*5a90*/  SHF.R.U32.HI R151, RZ, 0x10, R47 ;  /* 0x00000010ff977819 */ /* 0x000fe2000001162f */
[----:B------:R-:W-:Y:S01]  /*5aa0*/  IMAD.U32 R44, R12, 0x10000, RZ ;  /* 0x000100000c2c7824 */ /* 0x000fe200078e00ff */
[----:B------:R-:W-:Y:S01]  /*5ab0*/  PRMT R142, R138, 0x5410, R149 ;  /* 0x000054108a8e7816 */ /* 0x000fe20000000095 */
[----:B------:R-:W-:Y:S01]  /*5ac0*/  IMAD.U32 R138, R141, 0x10000, RZ ;  /* 0x000100008d8a7824 */ /* 0x000fe200078e00ff */
[----:B------:R-:W-:Y:S01]  /*5ad0*/  LOP3.LUT R143, R77, 0xffff0000, RZ, 0xc0, !PT ;  /* 0xffff00004d8f7812 */ /* 0x000fe200078ec0ff */
[----:B------:R-:W-:Y:S01]  /*5ae0*/  FMUL.FTZ R150, R45, R146 ;  /* 0x000000922d967220 */ /* 0x000fe20000410000 */
        /* <DEDUP_REMOVED lines=9> */
[----:B------:R-:W-:-:S02]  /*5b80*/  IMAD.U32 R138, R145, 0x10000, RZ ;  /* 0x00010000918a7824 */ /* 0x000fc400078e00ff */
[----:B------:R-:W-:Y:S01]  /*5b90*/  FFMA.FTZ R49, R49, R146, R160 ;  /* 0x0000009231317223 */ /* 0x000fe200000100a0 */
[-C--:B------:R-:W-:Y:S01]  /*5ba0*/  FMUL.FTZ R146, R143, R136.reuse ;  /* 0x000000888f927220 */ /* 0x080fe20000410000 */
[----:B------:R-:W-:Y:S01]  /*5bb0*/  SHF.L.U32 R139, R15, 0x10, RZ ;  /* 0x000000100f8b7819 */ /* 0x000fe200000006ff */
[----:B------:R-:W-:Y:S01]  /*5bc0*/  FFMA.FTZ R136, R137, R136, -R150 ;  /* 0x0000008889887223 */ /* 0x000fe20000010896 */
[CC--:B------:R-:W-:Y:S01]  /*5bd0*/  FMUL.FTZ R150, R144.reuse, R138.reuse ;  /* 0x0000008a90967220 */ /* 0x0c0fe20000410000 */
[----:B------:R-:W-:Y:S01]  /*5be0*/  LOP3.LUT R145, R145, 0xffff0000, RZ, 0xc0, !PT ;  /* 0xffff000091917812 */ /* 0x000fe200078ec0ff */
[-C--:B------:R-:W-:Y:S01]  /*5bf0*/  FMUL.FTZ R141, R144, R79.reuse ;  /* 0x0000004f908d7220 */ /* 0x080fe20000410000 */
[----:B------:R-:W-:Y:S01]  /*5c00*/  LOP3.LUT R140, R140, 0xffff0000, RZ, 0xc0, !PT ;  /* 0xffff00008c8c7812 */ /* 0x000fe200078ec0ff */
[C---:B------:R-:W-:Y:S01]  /*5c10*/  FFMA.FTZ R150, R139.reuse, R79, -R150 ;  /* 0x0000004f8b967223 */ /* 0x040fe20000010896 */
[----:B------:R-:W-:Y:S01]  /*5c20*/  PRMT R77, R114, 0x5432, R161 ;  /* 0x00005432724d7816 */ /* 0x000fe200000000a1 */
[----:B------:R-:W-:Y:S01]  /*5c30*/  FFMA.FTZ R141, R139, R138, R141 ;  /* 0x0000008a8b8d7223 */ /* 0x000fe2000001008d */
[----:B------:R-:W-:Y:S01]  /*5c40*/  SHF.R.U64 R46, R46, 0x10, R47 ;  /* 0x000000102e2e7819 */ /* 0x000fe2000000122f */
[C---:B------:R-:W-:Y:S01]  /*5c50*/  IMAD.U32 R47, R76.reuse, 0x10000, RZ ;  /* 0x000100004c2f7824 */ /* 0x040fe200078e00ff */
[----:B------:R-:W-:Y:S01]  /*5c60*/  LOP3.LUT R48, R15, 0xffff0000, RZ, 0xc0, !PT ;  /* 0xffff00000f307812 */ /* 0x000fe200078ec0ff */
[----:B------:R-:W-:Y:S01]  /*5c70*/  FFMA.FTZ R146, R137, R148, R146 ;  /* 0x0000009489927223 */ /* 0x000fe20000010092 */
[----:B------:R-:W-:Y:S01]  /*5c80*/  FMUL.FTZ R139, R51, R145 ;  /* 0x00000091338b7220 */ /* 0x000fe20000410000 */
[----:B------:R-:W-:Y:S01]  /*5c90*/  SHF.L.U32 R79, R77, 0x10, RZ ;  /* 0x000000104d4f7819 */ /* 0x000fe200000006ff */
[-C--:B------:R-:W-:Y:S01]  /*5ca0*/  FMUL.FTZ R147, R51, R140.reuse ;  /* 0x0000008c33937220 */ /* 0x080fe20000410000 */
[----:B------:R-:W-:Y:S01]  /*5cb0*/  LOP3.LUT R76, R76, 0xffff0000, RZ, 0xc0, !PT ;  /* 0xffff00004c4c7812 */ /* 0x000fe200078ec0ff */
[C---:B------:R-:W-:Y:S01]  /*5cc0*/  IMAD.U32 R137, R142.reuse, 0x10000, RZ ;  /* 0x000100008e897824 */ /* 0x040fe200078e00ff */
[----:B------:R-:W-:Y:S01]  /*5cd0*/  LOP3.LUT R51, R142, 0xffff0000, RZ, 0xc0, !PT ;  /* 0xffff00008e337812 */ /* 0x000fe200078ec0ff */
[----:B------:R-:W-:Y:S01]  /*5ce0*/  FFMA.FTZ R143, R48, R140, -R139 ;  /* 0x0000008c308f7223 */ /* 0x000fe2000001088b */
[----:B------:R-:W-:Y:S01]  /*5cf0*/  LOP3.LUT R12, R12, 0xffff0000, RZ, 0xc0, !PT ;  /* 0xffff00000c0c7812 */ /* 0x000fe200078ec0ff */
[----:B------:R-:W-:Y:S01]  /*5d00*/  FMUL.FTZ R139, R47, R137 ;  /* 0x000000892f8b7220 */ /* 0x000fe20000410000 */
[----:B------:R-:W-:Y:S01]  /*5d10*/  LOP3.LUT R77, R77, 0xffff0000, RZ, 0xc0, !PT ;  /* 0xffff00004d4d7812 */ /* 0x000fe200078ec0ff */
[----:B------:R-:W-:Y:S01]  /*5d20*/  FMUL.FTZ R138, R47, R79 ;  /* 0x0000004f2f8a7220 */ /* 0x000fe20000410000 */
[----:B------:R-:W-:Y:S01]  /*5d30*/  PRMT R50, R111, 0x5432, R50 ;  /* 0x000054326f327816 */ /* 0x000fe20000000032 */
[----:B------:R-:W-:Y:S01]  /*5d40*/  FMUL.FTZ R47, R76, R51 ;  /* 0x000000334c2f7220 */ /* 0x000fe20000410000 */
[----:B------:R-:W-:Y:S01]  /*5d50*/  PRMT R46, R113, 0x5432, R46 ;  /* 0x00005432712e7816 */ /* 0x000fe2000000002e */
[----:B------:R-:W-:Y:S01]  /*5d60*/  FFMA.FTZ R140, R48, R145, R147 ;  /* 0x00000091308c7223 */ /* 0x000fe20000010093 */
[----:B------:R-:W-:Y:S01]  /*5d70*/  FFMA.FTZ R139, R44, R79, -R139 ;  /* 0x0000004f2c8b7223 */ /* 0x000fe2000001088b */
[C---:B------:R-:W-:Y:S01]  /*5d80*/  IMAD.U32 R13, R14.reuse, 0x10000, RZ ;  /* 0x000100000e0d7824 */ /* 0x040fe200078e00ff */
[----:B------:R-:W-:Y:S01]  /*5d90*/  LOP3.LUT R15, R14, 0xffff0000, RZ, 0xc0, !PT ;  /* 0xffff00000e0f7812 */ /* 0x000fe200078ec0ff */
[-C--:B------:R-:W-:Y:S01]  /*5da0*/  FMUL.FTZ R79, R76, R77.reuse ;  /* 0x0000004d4c4f7220 */ /* 0x080fe20000410000 */
[----:B------:R-:W-:Y:S01]  /*5db0*/  FFMA.FTZ R48, R12, R77, -R47 ;  /* 0x0000004d0c307223 */ /* 0x000fe2000001082f */
[----:B------:R-:W-:-:S02]  /*5dc0*/  IMAD.U32 R14, R78, 0x10000, RZ ;  /* 0x000100004e0e7824 */ /* 0x000fc400078e00ff */
[----:B------:R-:W-:Y:S01]  /*5dd0*/  FFMA.FTZ R138, R44, R137, R138 ;  /* 0x000000892c8a7223 */ /* 0x000fe2000001008a */
[----:B------:R-:W-:Y:S01]  /*5de0*/  IMAD.U32 R47, R50, 0x10000, RZ ;  /* 0x00010000322f7824 */ /* 0x000fe200078e00ff */
[----:B------:R-:W-:Y:S01]  /*5df0*/  LOP3.LUT R78, R78, 0xffff0000, RZ, 0xc0, !PT ;  /* 0xffff00004e4e7812 */ /* 0x000fe200078ec0ff */
[----:B------:R-:W-:Y:S01]  /*5e00*/  IMAD.U32 R44, R46, 0x10000, RZ ;  /* 0x000100002e2c7824 */ /* 0x000fe200078e00ff */
[----:B------:R-:W-:Y:S01]  /*5e10*/  LOP3.LUT R50, R50, 0xffff0000, RZ, 0xc0, !PT ;  /* 0xffff000032327812 */ /* 0x000fe200078ec0ff */
[----:B------:R-:W-:Y:S01]  /*5e20*/  FFMA.FTZ R79, R12, R51, R79 ;  /* 0x000000330c4f7223 */ /* 0x000fe2000001004f */
[----:B------:R-:W-:Y:S01]  /*5e30*/  FMUL.FTZ R12, R14, R47 ;  /* 0x0000002f0e0c7220 */ /* 0x000fe20000410000 */
[----:B------:R-:W-:Y:S01]  /*5e40*/  LOP3.LUT R46, R46, 0xffff0000, RZ, 0xc0, !PT ;  /* 0xffff00002e2e7812 */ /* 0x000fe200078ec0ff */
[----:B------:R-:W-:Y:S01]  /*5e50*/  FMUL.FTZ R14, R14, R44 ;  /* 0x0000002c0e0e7220 */ /* 0x000fe20000410000 */
[----:B------:R-:W-:Y:S01]  /*5e60*/  FMUL.FTZ R76, R78, R50 ;  /* 0x000000324e4c7220 */ /* 0x000fe20000410000 */
[C---:B------:R-:W-:Y:S01]  /*5e70*/  FFMA.FTZ R12, R13.reuse, R44, -R12 ;  /* 0x0000002c0d0c7223 */ /* 0x040fe2000001080c */
[----:B------:R-:W-:Y:S01]  /*5e80*/  F2FP.BF16.F32.PACK_AB R45, R136, R45 ;  /* 0x0000002d882d723e */ /* 0x000fe200000010ff */
[----:B------:R-:W-:Y:S01]  /*5e90*/  FFMA.FTZ R14, R13, R47, R14 ;  /* 0x0000002f0d0e7223 */ /* 0x000fe2000001000e */
[-C--:B------:R-:W-:Y:S01]  /*5ea0*/  FMUL.FTZ R51, R78, R46.reuse ;  /* 0x0000002e4e337220 */ /* 0x080fe20000410000 */
[----:B------:R-:W-:Y:S01]  /*5eb0*/  FFMA.FTZ R13, R15, R46, -R76 ;  /* 0x0000002e0f0d7223 */ /* 0x000fe2000001084c */
[----:B------:R-:W-:-:S02]  /*5ec0*/  F2FP.BF16.F32.PACK_AB R140, R140, R141 ;  /* 0x0000008d8c8c723e */ /* 0x000fc400000010ff */
[----:B------:R-:W-:Y:S01]  /*5ed0*/  FFMA.FTZ R51, R15, R50, R51 ;  /* 0x000000320f337223 */ /* 0x000fe20000010033 */
        /* <DEDUP_REMOVED lines=10> */
.L_x_7061:
[----:B------:R-:W-:Y:S05]  /*5f80*/  BSYNC B2 ;  /* 0x0000000000027941 */ /* 0x000fea0003800000 */
.L_x_7060:
[----:B------:R-:W-:Y:S01]  /*5f90*/  ISETP.GE.AND P4, PT, R11, R110, PT ;  /* 0x0000006e0b00720c */ /* 0x000fe20003f86270 */
[----:B--2---:R4:W-:-:S12]  /*5fa0*/  ST.E.128 desc[UR38][R104.64], R12 ;  /* 0x0000000c68007985 */ /* 0x0049d8000c101d26 */
[----:B------:R-:W-:-:S05]  /*5fb0*/  @!P4 IMAD.WIDE R106, R11, 0x2, R106 ;  /* 0x000000020b6ac825 */ /* 0x000fca00078e026a */
[----:B---3--:R4:W-:Y:S02]  /*5fc0*/  @!P4 ST.E.128 desc[UR38][R106.64], R76 ;  /* 0x0000004c6a00c985 */ /* 0x0089e4000c101d26 */
.L_x_7059:
[----:B------:R-:W-:Y:S05]  /*5fd0*/  BSYNC B1 ;  /* 0x0000000000017941 */ /* 0x000fea0003800000 */
.L_x_7058:
[----:B------:R-:W-:-:S03]  /*5fe0*/  UMOV UR4, 0xffffffff ;  /* 0xffffffff00047882 */ /* 0x000fc60000000000 */
[----:B------:R-:W-:Y:S05]  /*5ff0*/  BRA.DIV UR4, `(.L_x_7062) ;  /* 0x0000015204bc7947 */ /* 0x000fea000b800000 */
[----:B------:R0:W0:Y:S04]  /*6000*/  SHFL.IDX PT, R51, R108, 0x1, 0x181f ;  /* 0x00381f006c337f89 */ /* 0x00002800000e0000 */
[----:B------:R0:W0:Y:S02]  /*6010*/  SHFL.IDX PT, R50, R109, 0x1, 0x181f ;  /* 0x00381f006d327f89 */ /* 0x00002400000e0000 */
.L_x_7336:
[----:B------:R-:W-:Y:S01]  /*6020*/  ISETP.GE.OR P4, PT, R220, R98, P1 ;  /* 0x00000062dc00720c */ /* 0x000fe20000f86670 */
[----:B------:R-:W-:-:S12]  /*6030*/  BSSY B1, `(.L_x_7063) ;  /* 0x0000078000017945 */ /* 0x000fd80003800000 */
[----:B------:R-:W-:Y:S05]  /*6040*/  @P4 BRA `(.L_x_7064) ;  /* 0x0000000400d84947 */ /* 0x000fea0003800000 */
[----:B------:R-:W-:Y:S01]  /*6050*/  SEL R11, R37, R112, !P0 ;  /* 0x00000070250b7207 */ /* 0x000fe20004000000 */
[----:B------:R-:W-:Y:S01]  /*6060*/  BSSY B2, `(.L_x_7065) ;  /* 0x0000070000027945 */ /* 0x000fe20003800000 */
[----:B----4-:R-:W-:Y:S02]  /*6070*/  SHF.R.U32.HI R14, RZ, 0x3, R193 ;  /* 0x00000003ff0e7819 */ /* 0x010fe400000116c1 */
[----:B------:R-:W-:Y:S02]  /*6080*/  SHF.R.S32.HI R12, RZ, 0x1f, R11 ;  /* 0x0000001fff0c7819 */ /* 0x000fe4000001140b */
[C---:B0-----:R-:W-:Y:S02]  /*6090*/  LEA R48, P4, R43.reuse, R50, 0x1 ;  /* 0x000000322b307211 */ /* 0x041fe400078808ff */
[----:B------:R-:W-:Y:S02]  /*60a0*/  LEA.HI R12, R12, R11, RZ, 0x4 ;  /* 0x0000000b0c0c7211 */ /* 0x000fe400078f20ff */
[----:B------:R-:W-:-:S02]  /*60b0*/  LEA.HI.X R49, R43, R51, R83, 0x1, P4 ;  /* 0x000000332b317211 */ /* 0x000fc400020f0c53 */
[----:B------:R-:W-:-:S04]  /*60c0*/  LEA.HI.SX32 R12, R12, R81, 0x1c ;  /* 0x000000510c0c7211 */ /* 0x000fc800078fe2ff */
[----:B------:R-:W-:Y:S02]  /*60d0*/  SHF.R.S32.HI R13, RZ, 0x1f, R12 ;  /* 0x0000001fff0d7819 */ /* 0x000fe4000001140c */
[----:B------:R-:W-:Y:S02]  /*60e0*/  SHF.L.U32 R11, R12, 0x3, RZ ;  /* 0x000000030c0b7819 */ /* 0x000fe400000006ff */
[----:B------:R-:W-:Y:S02]  /*60f0*/  LEA.HI R13, R13, R12, RZ, 0x3 ;  /* 0x0000000c0d0d7211 */ /* 0x000fe400078f18ff */
[----:B------:R-:W-:-:S03]  /*6100*/  LOP3.LUT R12, R193, 0x38, R11, 0xf8, !PT ;  /* 0x00000038c10c7812 */ /* 0x000fc600078ef80b */
[----:B------:R-:W-:Y:S01]  /*6110*/  IMAD.SHL.U32 R13, R13, 0x400, RZ ;  /* 0x000004000d0d7824 */ /* 0x000fe200078e00ff */
[----:B------:R-:W-:-:S04]  /*6120*/  LOP3.LUT R12, R12, R14, RZ, 0x3c, !PT ;  /* 0x0000000e0c0c7212 */ /* 0x000fc800078e3cff */
[----:B------:R-:W-:-:S04]  /*6130*/  LOP3.LUT R13, R13, 0x7fffe000, RZ, 0xc0, !PT ;  /* 0x7fffe0000d0d7812 */ /* 0x000fc800078ec0ff */
[----:B------:R-:W-:Y:S01]  /*6140*/  IADD3 R12, R12, R13, R197 ;  /* 0x0000000d0c0c7210 */ /* 0x000fe20007ffe0c5 */
[----:B------:R-:W-:-:S04]  /*6150*/  IMAD R13, R155, 0x4000, R3 ;  /* 0x000040009b0d7824 */ /* 0x000fc800078e0203 */
[----:B------:R-:W-:Y:S02]  /*6160*/  IMAD R15, R155, 0x4000, R12 ;  /* 0x000040009b0f7824 */ /* 0x000fe400078e020c */
[--C-:B------:R-:W-:Y:S02]  /*6170*/  IMAD R13, R13, 0x2, R156.reuse ;  /* 0x000000020d0d7824 */ /* 0x100fe400078e029c */
[----:B------:R-:W-:-:S04]  /*6180*/  IMAD R44, R15, 0x2, R156 ;  /* 0x000000020f2c7824 */ /* 0x000fc800078e029c */
[----:B------:R-:W0:Y:S04]  /*6190*/  LDS.128 R12, [R13+0x18400] ;  /* 0x018400000d0c7984 */ /* 0x000e280000000c00 */
[----:B------:R-:W4:Y:S01]  /*61a0*/  LDS.128 R44, [R44+0x18400] ;  /* 0x018400002c2c7984 */ /* 0x000f220000000c00 */
[----:B------:R-:W-:Y:S05]  /*61b0*/  @P3 BRA `(.L_x_7066) ;  /* 0x0000000400683947 */ /* 0x000fea0003800000 */
[----:B------:R-:W-:Y:S02]  /*61c0*/  SHF.R.U32.HI R76, RZ, 0x10, R57 ;  /* 0x00000010ff4c7819 */ /* 0x000fe40000011639 */
[----:B------:R-:W-:Y:S02]  /*61d0*/  SHF.R.U32.HI R78, RZ, 0x10, R53 ;  /* 0x00000010ff4e7819 */ /* 0x000fe40000011635 */
[----:B------:R-:W-:Y:S02]  /*61e0*/  PRMT R135, R135, 0x5410, R76 ;  /* 0x0000541087877816 */ /* 0x000fe4000000004c */
[----:B------:R-:W-:Y:S01]  /*61f0*/  SHF.R.U64 R79, R56, 0x10, R57 ;  /* 0x00000010384f7819 */ /* 0x000fe20000001239 */
[----:B----4-:R-:W-:Y:S01]  /*6200*/  IMAD.U32 R56, R44, 0x10000, RZ ;  /* 0x000100002c387824 */ /* 0x010fe200078e00ff */
[----:B------:R-:W-:Y:S01]  /*6210*/  PRMT R131, R131, 0x5410, R78 ;  /* 0x0000541083837816 */ /* 0x000fe2000000004e */
[----:B------:R-:W-:Y:S01]  /*6220*/  IMAD.U32 R78, R135, 0x10000, RZ ;  /* 0x00010000874e7824 */ /* 0x000fe200078e00ff */
[----:B------:R-:W-:-:S02]  /*6230*/  SHF.R.U32.HI R104, RZ, 0x10, R55 ;  /* 0x00000010ff687819 */ /* 0x000fc40000011637 */
[----:B------:R-:W-:Y:S01]  /*6240*/  SHF.L.U32 R57, R45, 0x10, RZ ;  /* 0x000000102d397819 */ /* 0x000fe200000006ff */
[----:B------:R-:W-:Y:S01]  /*6250*/  IMAD.U32 R76, R131, 0x10000, RZ ;  /* 0x00010000834c7824 */ /* 0x000fe200078e00ff */
[----:B---3--:R-:W-:Y:S02]  /*6260*/  SHF.R.U32.HI R106, RZ, 0x10, R59 ;  /* 0x00000010ff6a7819 */ /* 0x008fe4000001163b */
[----:B--2---:R-:W-:Y:S01]  /*6270*/  SHF.R.U64 R107, R52, 0x10, R53 ;  /* 0x00000010346b7819 */ /* 0x004fe20000001235 */
[----:B0-----:R-:W-:Y:S01]  /*6280*/  IMAD.U32 R53, R13, 0x10000, RZ ;  /* 0x000100000d357824 */ /* 0x001fe200078e00ff */
        /* <DEDUP_REMOVED lines=9> */
[----:B------:R-:W-:Y:S01]  /*6320*/  FFMA.FTZ R106, R53, R78, R106 ;  /* 0x0000004e356a7223 */ /* 0x000fe2000001006a */
[----:B------:R-:W-:Y:S01]  /*6330*/  LOP3.LUT R131, R131, 0xffff0000, RZ, 0xc0, !PT ;  /* 0xffff000083837812 */ /* 0x000fe200078ec0ff */
[----:B------:R-:W-:Y:S01]  /*6340*/  IMAD.U32 R76, R129, 0x10000, RZ ;  /* 0x00010000814c7824 */ /* 0x000fe200078e00ff */
[----:B------:R-:W-:Y:S01]  /*6350*/  SHF.L.U32 R104, R133, 0x10, RZ ;  /* 0x0000001085687819 */ /* 0x000fe200000006ff */
[----:B------:R-:W-:Y:S01]  /*6360*/  IMAD.U32 R45, R15, 0x10000, RZ ;  /* 0x000100000f2d7824 */ /* 0x000fe200078e00ff */
[----:B------:R-:W-:Y:S01]  /*6370*/  SHF.R.U64 R105, R54, 0x10, R55 ;  /* 0x0000001036697819 */ /* 0x000fe20000001237 */
[----:B------:R-:W-:Y:S01]  /*6380*/  FMUL.FTZ R53, R58, R131 ;  /* 0x000000833a357220 */ /* 0x000fe20000410000 */
[----:B------:R-:W-:Y:S01]  /*6390*/  LOP3.LUT R54, R13, 0xffff0000, RZ, 0xc0, !PT ;  /* 0xffff00000d367812 */ /* 0x000fe200078ec0ff */
[C---:B------:R-:W-:Y:S01]  /*63a0*/  FMUL.FTZ R136, R59.reuse, R104 ;  /* 0x000000683b887220 */ /* 0x040fe20000410000 */
[----:B------:R-:W-:Y:S01]  /*63b0*/  PRMT R132, R132, 0x5410, R77 ;  /* 0x0000541084847816 */ /* 0x000fe2000000004d */
[----:B------:R-:W-:Y:S01]  /*63c0*/  FMUL.FTZ R77, R58, R135 ;  /* 0x000000873a4d7220 */ /* 0x000fe20000410000 */
[----:B------:R-:W-:Y:S01]  /*63d0*/  PRMT R134, R134, 0x5410, R79 ;  /* 0x0000541086867816 */ /* 0x000fe2000000004f */
[-C--:B------:R-:W-:Y:S01]  /*63e0*/  FMUL.FTZ R59, R59, R76.reuse ;  /* 0x0000004c3b3b7220 */ /* 0x080fe20000410000 */
[----:B------:R-:W-:Y:S01]  /*63f0*/  PRMT R130, R130, 0x5410, R107 ;  /* 0x0000541082827816 */ /* 0x000fe2000000006b */
[C---:B------:R-:W-:Y:S01]  /*6400*/  FFMA.FTZ R78, R54.reuse, R131, -R77 ;  /* 0x00000083364e7223 */ /* 0x040fe2000001084d */
[----:B------:R-:W-:Y:S01]  /*6410*/  FFMA.FTZ R135, R54, R135, R53 ;  /* 0x0000008736877223 */ /* 0x000fe20000010035 */
[----:B------:R-:W-:Y:S01]  /*6420*/  LOP3.LUT R47, R47, 0xffff0000, RZ, 0xc0, !PT ;  /* 0xffff00002f2f7812 */ /* 0x000fe200078ec0ff */
[----:B------:R-:W-:Y:S01]  /*6430*/  FFMA.FTZ R136, R45, R76, -R136 ;  /* 0x0000004c2d887223 */ /* 0x000fe20000010888 */
[----:B------:R-:W-:Y:S01]  /*6440*/  LOP3.LUT R58, R133, 0xffff0000, RZ, 0xc0, !PT ;  /* 0xffff0000853a7812 */ /* 0x000fe200078ec0ff */
[----:B------:R-:W-:Y:S01]  /*6450*/  FFMA.FTZ R104, R45, R104, R59 ;  /* 0x000000682d687223 */ /* 0x000fe2000001003b */
[----:B------:R-:W-:Y:S01]  /*6460*/  LOP3.LUT R54, R129, 0xffff0000, RZ, 0xc0, !PT ;  /* 0xffff000081367812 */ /* 0x000fe200078ec0ff */
[----:B------:R-:W-:Y:S01]  /*6470*/  IMAD.U32 R53, R134, 0x10000, RZ ;  /* 0x0001000086357824 */ /* 0x000fe200078e00ff */
[----:B------:R-:W-:Y:S01]  /*6480*/  LOP3.LUT R55, R15, 0xffff0000, RZ, 0xc0, !PT ;  /* 0xffff00000f377812 */ /* 0x000fe200078ec0ff */
[----:B------:R-:W-:-:S02]  /*6490*/  IMAD.U32 R45, R130, 0x10000, RZ ;  /* 0x00010000822d7824 */ /* 0x000fc400078e00ff */
[C---:B------:R-:W-:Y:S01]  /*64a0*/  FMUL.FTZ R76, R47.reuse, R58 ;  /* 0x0000003a2f4c7220 */ /* 0x040fe20000410000 */
[-C--:B------:R-:W-:Y:S01]  /*64b0*/  FMUL.FTZ R138, R47, R54.reuse ;  /* 0x000000362f8a7220 */ /* 0x080fe20000410000 */
[----:B------:R-:W-:Y:S01]  /*64c0*/  LOP3.LUT R44, R44, 0xffff0000, RZ, 0xc0, !PT ;  /* 0xffff00002c2c7812 */ /* 0x000fe200078ec0ff */
[----:B------:R-:W-:Y:S01]  /*64d0*/  FMUL.FTZ R47, R56, R53 ;  /* 0x00000035382f7220 */ /* 0x000fe20000410000 */
[----:B------:R-:W-:Y:S01]  /*64e0*/  LOP3.LUT R134, R134, 0xffff0000, RZ, 0xc0, !PT ;  /* 0xffff000086867812 */ /* 0x000fe200078ec0ff */
[----:B------:R-:W-:Y:S01]  /*64f0*/  IMAD.U32 R52, R12, 0x10000, RZ ;  /* 0x000100000c347824 */ /* 0x000fe200078e00ff */
[----:B------:R-:W-:Y:S01]  /*6500*/  LOP3.LUT R130, R130, 0xffff0000, RZ, 0xc0, !PT ;  /* 0xffff000082827812 */ /* 0x000fe200078ec0ff */
[-C--:B------:R-:W-:Y:S01]  /*6510*/  FMUL.FTZ R56, R56, R45.reuse ;  /* 0x0000002d38387220 */ /* 0x080fe20000410000 */
[----:B------:R-:W-:Y:S01]  /*6520*/  PRMT R128, R128, 0x5410, R105 ;  /* 0x0000541080807816 */ /* 0x000fe20000000069 */
[C---:B------:R-:W-:Y:S01]  /*6530*/  FFMA.FTZ R77, R55.reuse, R54, -R76 ;  /* 0x00000036374d7223 */ /* 0x040fe2000001084c */
[----:B------:R-:W-:Y:S01]  /*6540*/  LOP3.LUT R13, R12, 0xffff0000, RZ, 0xc0, !PT ;  /* 0xffff00000c0d7812 */ /* 0x000fe200078ec0ff */
[----:B------:R-:W-:Y:S01]  /*6550*/  FFMA.FTZ R79, R55, R58, R138 ;  /* 0x0000003a374f7223 */ /* 0x000fe2000001008a */
[----:B------:R-:W-:Y:S01]  /*6560*/  FMUL.FTZ R58, R44, R134 ;  /* 0x000000862c3a7220 */ /* 0x000fe20000410000 */
[C---:B------:R-:W-:Y:S01]  /*6570*/  FFMA.FTZ R54, R52.reuse, R45, -R47 ;  /* 0x0000002d34367223 */ /* 0x040fe2000001082f */
        /* <DEDUP_REMOVED lines=30> */
.L_x_7066:
[----:B------:R-:W-:Y:S05]  /*6760*/  BSYNC B2 ;  /* 0x0000000000027941 */ /* 0x000fea0003800000 */
.L_x_7065:
[----:B------:R-:W-:Y:S01]  /*6770*/  ISETP.GE.AND P4, PT, R11, R110, PT ;  /* 0x0000006e0b00720c */ /* 0x000fe20003f86270 */
[----:B0-----:R0:W-:-:S12]  /*6780*/  ST.E.128 desc[UR38][R48.64], R12 ;  /* 0x0000000c30007985 */ /* 0x0011d8000c101d26 */
[----:B------:R-:W-:-:S05]  /*6790*/  @!P4 IMAD.WIDE R50, R11, 0x2, R50 ;  /* 0x000000020b32c825 */ /* 0x000fca00078e0232 */
[----:B----4-:R0:W-:Y:S02]  /*67a0*/  @!P4 ST.E.128 desc[UR38][R50.64], R44 ;  /* 0x0000002c3200c985 */ /* 0x0101e4000c101d26 */
.L_x_7064:
[----:B------:R-:W-:Y:S05]  /*67b0*/  BSYNC B1 ;  /* 0x0000000000017941 */ /* 0x000fea0003800000 */
.L_x_7063:
[----:B------:R-:W-:-:S03]  /*67c0*/  UMOV UR4, 0xffffffff ;  /* 0xffffffff00047882 */ /* 0x000fc60000000000 */
[----:B------:R-:W-:Y:S05]  /*67d0*/  BRA.DIV UR4, `(.L_x_7067) ;  /* 0x0000014e04107947 */ /* 0x000fea000b800000 */
[----:B0-----:R0:W0:Y:S04]  /*67e0*/  SHFL.IDX PT, R51, R108, 0x2, 0x181f ;  /* 0x00581f006c337f89 */ /* 0x00102800000e0000 */
[----:B------:R0:W0:Y:S02]  /*67f0*/  SHFL.IDX PT, R50, R109, 0x2, 0x181f ;  /* 0x00581f006d327f89 */ /* 0x00002400000e0000 */
.L_x_7340:
        /* <DEDUP_REMOVED lines=26> */
[--C-:B------:R-:W-:Y:S01]  /*69a0*/  SHF.R.U64 R79, R60, 0x10, R61.reuse ;  /* 0x000000103c4f7819 */ /* 0x100fe2000000123d */
[----:B0-----:R-:W-:Y:S01]  /*69b0*/  IMAD.U32 R52, R13, 0x10000, RZ ;  /* 0x000100000d347824 */ /* 0x001fe200078e00ff */
[----:B------:R-:W-:Y:S01]  /*69c0*/  SHF.R.U32.HI R60, RZ, 0x10, R61 ;  /* 0x00000010ff3c7819 */ /* 0x000fe2000001163d */
[----:B----4-:R-:W-:Y:S01]  /*69d0*/  IMAD.U32 R58, R47, 0x10000, RZ ;  /* 0x000100002f3a7824 */ /* 0x010fe200078e00ff */
[--C-:B------:R-:W-:Y:S01]  /*69e0*/  SHF.R.U64 R61, R64, 0x10, R65.reuse ;  /* 0x00000010403d7819 */ /* 0x100fe20000001241 */
[----:B------:R-:W-:Y:S01]  /*69f0*/  IMAD.U32 R54, R44, 0x10000, RZ ;  /* 0x000100002c367824 */ /* 0x000fe200078e00ff */
[----:B------:R-:W-:Y:S02]  /*6a00*/  SHF.R.U32.HI R64, RZ, 0x10, R65 ;  /* 0x00000010ff407819 */ /* 0x000fe40000011641 */
[----:B------:R-:W-:Y:S02]  /*6a10*/  PRMT R123, R123, 0x5410, R60 ;  /* 0x000054107b7b7816 */ /* 0x000fe4000000003c */
[----:B------:R-:W-:-:S02]  /*6a20*/  PRMT R127, R127, 0x5410, R64 ;  /* 0x000054107f7f7816 */ /* 0x000fc40000000040 */
[--C-:B------:R-:W-:Y:S02]  /*6a30*/  SHF.R.U64 R77, R62, 0x10, R63.reuse ;  /* 0x000000103e4d7819 */ /* 0x100fe4000000123f */
[----:B------:R-:W-:Y:S01]  /*6a40*/  SHF.R.U32.HI R62, RZ, 0x10, R63 ;  /* 0x00000010ff3e7819 */ /* 0x000fe2000001163f */
[----:B------:R-:W-:Y:S01]  /*6a50*/  IMAD.U32 R63, R127, 0x10000, RZ ;  /* 0x000100007f3f7824 */ /* 0x000fe200078e00ff */
[----:B------:R-:W-:Y:S02]  /*6a60*/  SHF.R.U64 R65, R66, 0x10, R67 ;  /* 0x0000001042417819 */ /* 0x000fe40000001243 */
[----:B------:R-:W-:Y:S02]  /*6a70*/  SHF.L.U32 R56, R45, 0x10, RZ ;  /* 0x000000102d387819 */ /* 0x000fe400000006ff */
[----:B------:R-:W-:Y:S01]  /*6a80*/  PRMT R126, R126, 0x5410, R61 ;  /* 0x000054107e7e7816 */ /* 0x000fe2000000003d */
[----:B------:R-:W-:Y:S01]  /*6a90*/  IMAD.U32 R61, R123, 0x10000, RZ ;  /* 0x000100007b3d7824 */ /* 0x000fe200078e00ff */
[----:B------:R-:W-:-:S02]  /*6aa0*/  SHF.R.U32.HI R66, RZ, 0x10, R67 ;  /* 0x00000010ff427819 */ /* 0x000fc40000011643 */
[----:B------:R-:W-:Y:S01]  /*6ab0*/  PRMT R124, R124, 0x5410, R65 ;  /* 0x000054107c7c7816 */ /* 0x000fe20000000041 */
[C---:B------:R-:W-:Y:S01]  /*6ac0*/  FMUL.FTZ R65, R56.reuse, R63 ;  /* 0x0000003f38417220 */ /* 0x040fe20000410000 */
[----:B------:R-:W-:Y:S01]  /*6ad0*/  LOP3.LUT R57, R45, 0xffff0000, RZ, 0xc0, !PT ;  /* 0xffff00002d397812 */ /* 0x000fe200078ec0ff */
[----:B------:R-:W-:Y:S01]  /*6ae0*/  FMUL.FTZ R67, R56, R61 ;  /* 0x0000003d38437220 */ /* 0x000fe20000410000 */
[----:B------:R-:W-:Y:S02]  /*6af0*/  PRMT R125, R125, 0x5410, R66 ;  /* 0x000054107d7d7816 */ /* 0x000fe40000000042 */
[----:B------:R-:W-:Y:S01]  /*6b00*/  LOP3.LUT R60, R127, 0xffff0000, RZ, 0xc0, !PT ;  /* 0xffff00007f3c7812 */ /* 0x000fe200078ec0ff */
[C---:B------:R-:W-:Y:S01]  /*6b10*/  FFMA.FTZ R67, R52.reuse, R63, R67 ;  /* 0x0000003f34437223 */ /* 0x040fe20000010043 */
[----:B------:R-:W-:Y:S01]  /*6b20*/  PRMT R121, R121, 0x5410, R62 ;  /* 0x0000541079797816 */ /* 0x000fe2000000003e */
[----:B------:R-:W-:Y:S01]  /*6b30*/  FFMA.FTZ R62, R52, R61, -R65 ;  /* 0x0000003d343e7223 */ /* 0x000fe20000010841 */
[----:B------:R-:W-:Y:S01]  /*6b40*/  LOP3.LUT R56, R123, 0xffff0000, RZ, 0xc0, !PT ;  /* 0xffff00007b387812 */ /* 0x000fe200078ec0ff */
[----:B------:R-:W-:Y:S01]  /*6b50*/  FMUL.FTZ R64, R57, R60 ;  /* 0x0000003c39407220 */ /* 0x000fe20000410000 */
[----:B------:R-:W-:Y:S01]  /*6b60*/  LOP3.LUT R53, R13, 0xffff0000, RZ, 0xc0, !PT ;  /* 0xffff00000d357812 */ /* 0x000fe200078ec0ff */
[----:B------:R-:W-:Y:S01]  /*6b70*/  IMAD.U32 R61, R121, 0x10000, RZ ;  /* 0x00010000793d7824 */ /* 0x000fe200078e00ff */
[----:B------:R-:W-:Y:S01]  /*6b80*/  SHF.L.U32 R65, R125, 0x10, RZ ;  /* 0x000000107d417819 */ /* 0x000fe200000006ff */
[-C--:B------:R-:W-:Y:S01]  /*6b90*/  FMUL.FTZ R52, R57, R56.reuse ;  /* 0x0000003839347220 */ /* 0x080fe20000410000 */
[----:B------:R-:W-:Y:S01]  /*6ba0*/  LOP3.LUT R55, R44, 0xffff0000, RZ, 0xc0, !PT ;  /* 0xffff00002c377812 */ /* 0x000fe200078ec0ff */
[----:B------:R-:W-:Y:S01]  /*6bb0*/  FFMA.FTZ R57, R53, R56, -R64 ;  /* 0x0000003835397223 */ /* 0x000fe20000010840 */
[----:B------:R-:W-:-:S02]  /*6bc0*/  IMAD.U32 R44, R15, 0x10000, RZ ;  /* 0x000100000f2c7824 */ /* 0x000fc400078e00ff */
[C---:B------:R-:W-:Y:S01]  /*6bd0*/  FMUL.FTZ R63, R58.reuse, R65 ;  /* 0x000000413a3f7220 */ /* 0x040fe20000410000 */
[----:B------:R-:W-:Y:S01]  /*6be0*/  LOP3.LUT R59, R47, 0xffff0000, RZ, 0xc0, !PT ;  /* 0xffff00002f3b7812 */ /* 0x000fe200078ec0ff */
[----:B------:R-:W-:Y:S01]  /*6bf0*/  FMUL.FTZ R58, R58, R61 ;  /* 0x0000003d3a3a7220 */ /* 0x000fe20000410000 */
[----:B------:R-:W-:Y:S01]  /*6c00*/  LOP3.LUT R56, R125, 0xffff0000, RZ, 0xc0, !PT ;  /* 0xffff00007d387812 */ /* 0x000fe200078ec0ff */
[----:B------:R-:W-:Y:S01]  /*6c10*/  FFMA.FTZ R60, R53, R60, R52 ;  /* 0x0000003c353c7223 */ /* 0x000fe20000010034 */
[----:B------:R-:W-:Y:S01]  /*6c20*/  PRMT R122, R122, 0x5410, R79 ;  /* 0x000054107a7a7816 */ /* 0x000fe2000000004f */
[C---:B------:R-:W-:Y:S01]  /*6c30*/  FFMA.FTZ R65, R44.reuse, R65, R58 ;  /* 0x000000412c417223 */ /* 0x040fe2000001003a */
[----:B------:R-:W-:Y:S01]  /*6c40*/  LOP3.LUT R52, R121, 0xffff0000, RZ, 0xc0, !PT ;  /* 0xffff000079347812 */ /* 0x000fe200078ec0ff */
[----:B------:R-:W-:Y:S01]  /*6c50*/  FFMA.FTZ R63, R44, R61, -R63 ;  /* 0x0000003d2c3f7223 */ /* 0x000fe2000001083f */
[----:B------:R-:W-:Y:S01]  /*6c60*/  LOP3.LUT R45, R15, 0xffff0000, RZ, 0xc0, !PT ;  /* 0xffff00000f2d7812 */ /* 0x000fe200078ec0ff */
        /* <DEDUP_REMOVED lines=13> */
[----:B------:R-:W-:Y:S01]  /*6d40*/  PRMT R120, R120, 0x5410, R77 ;  /* 0x0000541078787816 */ /* 0x000fe2000000004d */
        /* <DEDUP_REMOVED lines=31> */
.L_x_7071:
[----:B------:R-:W-:Y:S05]  /*6f40*/  BSYNC B2 ;  /* 0x0000000000027941 */ /* 0x000fea0003800000 */
.L_x_7070:
[----:B------:R-:W-:Y:S01]  /*6f50*/  ISETP.GE.AND P4, PT, R11, R110, PT ;  /* 0x0000006e0b00720c */ /* 0x000fe20003f86270 */
[----:B0-----:R0:W-:-:S12]  /*6f60*/  ST.E.128 desc[UR38][R48.64], R12 ;  /* 0x0000000c30007985 */ /* 0x0011d8000c101d26 */
[----:B------:R-:W-:-:S05]  /*6f70*/  @!P4 IMAD.WIDE R50, R11, 0x2, R50 ;  /* 0x000000020b32c825 */ /* 0x000fca00078e0232 */
[----:B----4-:R0:W-:Y:S02]  /*6f80*/  @!P4 ST.E.128 desc[UR38][R50.64], R44 ;  /* 0x0000002c3200c985 */ /* 0x0101e4000c101d26 */
.L_x_7069:
[----:B------:R-:W-:Y:S05]  /*6f90*/  BSYNC B1 ;  /* 0x0000000000017941 */ /* 0x000fea0003800000 */
.L_x_7068:
[----:B------:R-:W-:-:S03]  /*6fa0*/  UMOV UR4, 0xffffffff ;  /* 0xffffffff00047882 */ /* 0x000fc60000000000 */
[----:B------:R-:W-:Y:S05]  /*6fb0*/  BRA.DIV UR4, `(.L_x_7072) ;  /* 0x0000014604647947 */ /* 0x000fea000b800000 */
[----:B0-----:R-:W0:Y:S04]  /*6fc0*/  SHFL.IDX PT, R108, R108, 0x3, 0x181f ;  /* 0x00781f006c6c7f89 */ /* 0x001e2800000e0000 */
[----:B------:R0:W0:Y:S02]  /*6fd0*/  SHFL.IDX PT, R50, R109, 0x3, 0x181f ;  /* 0x00781f006d327f89 */ /* 0x00002400000e0000 */
.L_x_7344:
[----:B------:R-:W-:-:S13]  /*6fe0*/  ISETP.GE.OR P4, PT, R218, R98, P1 ;  /* 0x00000062da00720c */ /* 0x000fda0000f86670 */
[----:B------:R-:W-:Y:S05]  /*6ff0*/  @P4 BRA `(.L_x_7045) ;  /* 0x0000000c008c4947 */ /* 0x000fea0003800000 */
[----:B------:R-:W-:Y:S01]  /*7000*/  SEL R112, R37, R112, !P0 ;  /* 0x0000007025707207 */ /* 0x000fe20004000000 */
[----:B------:R-:W-:Y:S01]  /*7010*/  BSSY B1, `(.L_x_7073) ;  /* 0x0000070000017945 */ /* 0x000fe20003800000 */
[C---:B0-----:R-:W-:Y:S02]  /*7020*/  LEA R48, P4, R43.reuse, R50, 0x1 ;  /* 0x000000322b307211 */ /* 0x041fe400078808ff */
[----:B------:R-:W-:Y:S02]  /*7030*/  SHF.R.S32.HI R11, RZ, 0x1f, R112 ;  /* 0x0000001fff0b7819 */ /* 0x000fe40000011470 */
[----:B------:R-:W-:Y:S02]  /*7040*/  LEA.HI.X R49, R43, R108, R83, 0x1, P4 ;  /* 0x0000006c2b317211 */ /* 0x000fe400020f0c53 */
[----:B------:R-:W-:-:S04]  /*7050*/  LEA.HI R112, R11, R112, RZ, 0x4 ;  /* 0x000000700b707211 */ /* 0x000fc800078f20ff */
[----:B------:R-:W-:-:S04]  /*7060*/  LEA.HI.SX32 R112, R112, R81, 0x1c ;  /* 0x0000005170707211 */ /* 0x000fc800078fe2ff */
[----:B----4-:R-:W-:Y:S02]  /*7070*/  SHF.R.S32.HI R13, RZ, 0x1f, R112 ;  /* 0x0000001fff0d7819 */ /* 0x010fe40000011470 */
        /* <DEDUP_REMOVED lines=14> */
[----:B------:R-:W-:Y:S01]  /*7160*/  SHF.R.U64 R63, R68, 0x10, R69 ;  /* 0x00000010443f7819 */ /* 0x000fe20000001245 */
[----:B0-----:R-:W-:Y:S01]  /*7170*/  IMAD.U32 R51, R13, 0x10000, RZ ;  /* 0x000100000d337824 */ /* 0x001fe200078e00ff */
[----:B------:R-:W-:Y:S01]  /*7180*/  SHF.R.U64 R61, R72, 0x10, R73 ;  /* 0x00000010483d7819 */ /* 0x000fe20000001249 */
[----:B----4-:R-:W-:Y:S01]  /*7190*/  IMAD.U32 R57, R47, 0x10000, RZ ;  /* 0x000100002f397824 */ /* 0x010fe200078e00ff */
[----:B------:R-:W-:Y:S01]  /*71a0*/  SHF.R.U32.HI R68, RZ, 0x10, R69 ;  /* 0x00000010ff447819 */ /* 0x000fe20000011645 */
[----:B------:R-:W-:Y:S01]  /*71b0*/  IMAD.U32 R53, R44, 0x10000, RZ ;  /* 0x000100002c357824 */ /* 0x000fe200078e00ff */
[----:B------:R-:W-:Y:S02]  /*71c0*/  SHF.R.U32.HI R72, RZ, 0x10, R73 ;  /* 0x00000010ff487819 */ /* 0x000fe40000011649 */
[----:B------:R-:W-:Y:S02]  /*71d0*/  SHF.R.U64 R60, R70, 0x10, R71 ;  /* 0x00000010463c7819 */ /* 0x000fe40000001247 */
[----:B------:R-:W-:-:S02]  /*71e0*/  PRMT R115, R115, 0x5410, R68 ;  /* 0x0000541073737816 */ /* 0x000fc40000000044 */
[----:B------:R-:W-:Y:S02]  /*71f0*/  PRMT R119, R119, 0x5410, R72 ;  /* 0x0000541077777816 */ /* 0x000fe40000000048 */
[----:B------:R-:W-:Y:S02]  /*7200*/  SHF.L.U32 R55, R45, 0x10, RZ ;  /* 0x000000102d377819 */ /* 0x000fe400000006ff */
[----:B------:R-:W-:Y:S01]  /*7210*/  PRMT R111, R111, 0x5410, R60 ;  /* 0x000054106f6f7816 */ /* 0x000fe2000000003c */
[----:B------:R-:W-:Y:S01]  /*7220*/  IMAD.U32 R62, R119, 0x10000, RZ ;  /* 0x00010000773e7824 */ /* 0x000fe200078e00ff */
[----:B------:R-:W-:Y:S01]  /*7230*/  SHF.R.U32.HI R70, RZ, 0x10, R71 ;  /* 0x00000010ff467819 */ /* 0x000fe20000011647 */
[----:B------:R-:W-:Y:S01]  /*7240*/  IMAD.U32 R60, R115, 0x10000, RZ ;  /* 0x00010000733c7824 */ /* 0x000fe200078e00ff */
[--C-:B------:R-:W-:Y:S01]  /*7250*/  SHF.R.U64 R59, R74, 0x10, R75.reuse ;  /* 0x000000104a3b7819 */ /* 0x100fe2000000124b */
[C---:B------:R-:W-:Y:S01]  /*7260*/  FMUL.FTZ R64, R55.reuse, R62 ;  /* 0x0000003e37407220 */ /* 0x040fe20000410000 */
[----:B------:R-:W-:Y:S01]  /*7270*/  SHF.R.U32.HI R74, RZ, 0x10, R75 ;  /* 0x00000010ff4a7819 */ /* 0x000fe2000001164b */
[-C--:B------:R-:W-:Y:S01]  /*7280*/  FMUL.FTZ R66, R55, R60.reuse ;  /* 0x0000003c37427220 */ /* 0x080fe20000410000 */
[----:B------:R-:W-:Y:S01]  /*7290*/  PRMT R113, R113, 0x5410, R70 ;  /* 0x0000541071717816 */ /* 0x000fe20000000046 */
[----:B------:R-:W-:Y:S01]  /*72a0*/  FFMA.FTZ R64, R51, R60, -R64 ;  /* 0x0000003c33407223 */ /* 0x000fe20000010840 */
[----:B------:R-:W-:Y:S01]  /*72b0*/  PRMT R117, R117, 0x5410, R74 ;  /* 0x0000541075757816 */ /* 0x000fe2000000004a */
[----:B------:R-:W-:Y:S01]  /*72c0*/  FFMA.FTZ R66, R51, R62, R66 ;  /* 0x0000003e33427223 */ /* 0x000fe20000010042 */
[----:B------:R-:W-:Y:S01]  /*72d0*/  LOP3.LUT R56, R45, 0xffff0000, RZ, 0xc0, !PT ;  /* 0xffff00002d387812 */ /* 0x000fe200078ec0ff */
[----:B------:R-:W-:Y:S01]  /*72e0*/  IMAD.U32 R51, R113, 0x10000, RZ ;  /* 0x0001000071337824 */ /* 0x000fe200078e00ff */
[----:B------:R-:W-:-:S02]  /*72f0*/  LOP3.LUT R119, R119, 0xffff0000, RZ, 0xc0, !PT ;  /* 0xffff000077777812 */ /* 0x000fc400078ec0ff */
[----:B------:R-:W-:Y:S02]  /*7300*/  LOP3.LUT R115, R115, 0xffff0000, RZ, 0xc0, !PT ;  /* 0xffff000073737812 */ /* 0x000fe400078ec0ff */
[----:B------:R-:W-:Y:S02]  /*7310*/  SHF.L.U32 R55, R117, 0x10, RZ ;  /* 0x0000001075377819 */ /* 0x000fe400000006ff */
[----:B------:R-:W-:Y:S01]  /*7320*/  PRMT R118, R118, 0x5410, R61 ;  /* 0x0000541076767816 */ /* 0x000fe2000000003d */
[----:B------:R-:W-:Y:S01]  /*7330*/  FMUL.FTZ R61, R56, R115 ;  /* 0x00000073383d7220 */ /* 0x000fe20000410000 */
[----:B------:R-:W-:Y:S01]  /*7340*/  PRMT R116, R116, 0x5410, R59 ;  /* 0x0000541074747816 */ /* 0x000fe2000000003b */
[----:B------:R-:W-:Y:S01]  /*7350*/  FMUL.FTZ R59, R56, R119 ;  /* 0x00000077383b7220 */ /* 0x000fe20000410000 */
[----:B------:R-:W-:Y:S01]  /*7360*/  LOP3.LUT R54, R44, 0xffff0000, RZ, 0xc0, !PT ;  /* 0xffff00002c367812 */ /* 0x000fe200078ec0ff */
[----:B------:R-:W-:Y:S01]  /*7370*/  IMAD.U32 R44, R15, 0x10000, RZ ;  /* 0x000100000f2c7824 */ /* 0x000fe200078e00ff */
[----:B------:R-:W-:Y:S01]  /*7380*/  LOP3.LUT R52, R13, 0xffff0000, RZ, 0xc0, !PT ;  /* 0xffff00000d347812 */ /* 0x000fe200078ec0ff */
[----:B------:R-:W-:Y:S01]  /*7390*/  FMUL.FTZ R56, R57, R51 ;  /* 0x0000003339387220 */ /* 0x000fe20000410000 */
[----:B------:R-:W-:Y:S01]  /*73a0*/  LOP3.LUT R58, R47, 0xffff0000, RZ, 0xc0, !PT ;  /* 0xffff00002f3a7812 */ /* 0x000fe200078ec0ff */
[----:B------:R-:W-:Y:S01]  /*73b0*/  IMAD.U32 R13, R12, 0x10000, RZ ;  /* 0x000100000c0d7824 */ /* 0x000fe200078e00ff */
[----:B------:R-:W-:Y:S01]  /*73c0*/  LOP3.LUT R117, R117, 0xffff0000, RZ, 0xc0, !PT ;  /* 0xffff000075757812 */ /* 0x000fe200078ec0ff */
[-C--:B------:R-:W-:Y:S01]  /*73d0*/  FFMA.FTZ R60, R44, R55.reuse, R56 ;  /* 0x000000372c3c7223 */ /* 0x080fe20000010038 */
[----:B------:R-:W-:Y:S01]  /*73e0*/  PRMT R114, R114, 0x5410, R63 ;  /* 0x0000541072727816 */ /* 0x000fe2000000003f */
[----:B------:R-:W-:Y:S01]  /*73f0*/  FMUL.FTZ R63, R57, R55 ;  /* 0x00000037393f7220 */ /* 0x000fe20000410000 */
[----:B------:R-:W-:Y:S01]  /*7400*/  LOP3.LUT R113, R113, 0xffff0000, RZ, 0xc0, !PT ;  /* 0xffff000071717812 */ /* 0x000fe200078ec0ff */
[C---:B------:R-:W-:Y:S01]  /*7410*/  FFMA.FTZ R59, R52.reuse, R115, -R59 ;  /* 0x00000073343b7223 */ /* 0x040fe2000001083b */
[----:B------:R-:W-:Y:S01]  /*7420*/  LOP3.LUT R45, R15, 0xffff0000, RZ, 0xc0, !PT ;  /* 0xffff00000f2d7812 */ /* 0x000fe200078ec0ff */
[----:B------:R-:W-:Y:S01]  /*7430*/  FFMA.FTZ R61, R52, R119, R61 ;  /* 0x00000077343d7223 */ /* 0x000fe2000001003d */
[----:B------:R-:W-:Y:S01]  /*7440*/  FMUL.FTZ R56, R58, R117 ;  /* 0x000000753a387220 */ /* 0x000fe20000410000 */
[----:B------:R-:W-:Y:S01]  /*7450*/  FFMA.FTZ R63, R44, R51, -R63 ;  /* 0x000000332c3f7223 */ /* 0x000fe2000001083f */
[----:B------:R-:W-:-:S02]  /*7460*/  IMAD.U32 R52, R118, 0x10000, RZ ;  /* 0x0001000076347824 */ /* 0x000fc400078e00ff */
[-C--:B------:R-:W-:Y:S01]  /*7470*/  FMUL.FTZ R62, R58, R113.reuse ;  /* 0x000000713a3e7220 */ /* 0x080fe20000410000 */
[----:B------:R-:W-:Y:S02]  /*7480*/  IMAD.U32 R44, R114, 0x10000, RZ ;  /* 0x00010000722c7824 */ /* 0x000fe400078e00ff */
[----:B------:R-:W-:Y:S01]  /*7490*/  FFMA.FTZ R58, R45, R113, -R56 ;  /* 0x000000712d3a7223 */ /* 0x000fe20000010838 */
[C---:B------:R-:W-:Y:S01]  /*74a0*/  FMUL.FTZ R56, R53.reuse, R52 ;  /* 0x0000003435387220 */ /* 0x040fe20000410000 */
[----:B------:R-:W-:Y:S01]  /*74b0*/  LOP3.LUT R55, R118, 0xffff0000, RZ, 0xc0, !PT ;  /* 0xffff000076377812 */ /* 0x000fe200078ec0ff */
[-C--:B------:R-:W-:Y:S01]  /*74c0*/  FMUL.FTZ R53, R53, R44.reuse ;  /* 0x0000002c35357220 */ /* 0x080fe20000410000 */
[----:B------:R-:W-:Y:S01]  /*74d0*/  LOP3.LUT R12, R12, 0xffff0000, RZ, 0xc0, !PT ;  /* 0xffff00000c0c7812 */ /* 0x000fe200078ec0ff */
[----:B------:R-:W-:Y:S01]  /*74e0*/  IMAD.U32 R47, R46, 0x10000, RZ ;  /* 0x000100002e2f7824 */ /* 0x000fe200078e00ff */
[----:B------:R-:W-:Y:S01]  /*74f0*/  LOP3.LUT R51, R114, 0xffff0000, RZ, 0xc0, !PT ;  /* 0xffff000072337812 */ /* 0x000fe200078ec0ff */
[----:B------:R-:W-:Y:S01]  /*7500*/  FFMA.FTZ R117, R45, R117, R62 ;  /* 0x000000752d757223 */ /* 0x000fe2000001003e */
        /* <DEDUP_REMOVED lines=9> */
[-C--:B------:R-:W-:Y:S01]  /*75a0*/  FMUL.FTZ R57, R54, R51.reuse ;  /* 0x0000003336397220 */ /* 0x080fe20000410000 */
[----:B------:R-:W-:Y:S01]  /*75b0*/  FFMA.FTZ R45, R12, R51, -R45 ;  /* 0x000000330c2d7223 */ /* 0x000fe2000001082d */
[----:B------:R-:W-:Y:S01]  /*75c0*/  LOP3.LUT R14, R14, 0xffff0000, RZ, 0xc0, !PT ;  /* 0xffff00000e0e7812 */ /* 0x000fe200078ec0ff */
[C---:B------:R-:W-:Y:S01]  /*75d0*/  FMUL.FTZ R54, R47.reuse, R52 ;  /* 0x000000342f367220 */ /* 0x040fe20000410000 */
[C---:B------:R-:W-:Y:S01]  /*75e0*/  FMUL.FTZ R51, R46.reuse, R13 ;  /* 0x0000000d2e337220 */ /* 0x040fe20000410000 */
[-C--:B------:R-:W-:Y:S01]  /*75f0*/  FMUL.FTZ R47, R47, R44.reuse ;  /* 0x0000002c2f2f7220 */ /* 0x080fe20000410000 */
[----:B------:R-:W-:Y:S01]  /*7600*/  FMUL.FTZ R46, R46, R111 ;  /* 0x0000006f2e2e7220 */ /* 0x000fe20000410000 */
[----:B------:R-:W-:Y:S01]  /*7610*/  FFMA.FTZ R12, R12, R55, R57 ;  /* 0x000000370c0c7223 */ /* 0x000fe20000010039 */
[C---:B------:R-:W-:Y:S01]  /*7620*/  FFMA.FTZ R54, R15.reuse, R44, -R54 ;  /* 0x0000002c0f367223 */ /* 0x040fe20000010836 */
[----:B------:R-:W-:Y:S01]  /*7630*/  FFMA.FTZ R47, R15, R52, R47 ;  /* 0x000000340f2f7223 */ /* 0x000fe2000001002f */
        /* <DEDUP_REMOVED lines=12> */
[----:B------:R-:W-:-:S07]  /*7700*/  MOV R47, R60 ;  /* 0x0000003c002f7202 */ /* 0x000fce0000000f00 */
.L_x_7074:
[----:B------:R-:W-:Y:S05]  /*7710*/  BSYNC B1 ;  /* 0x0000000000017941 */ /* 0x000fea0003800000 */
.L_x_7073:
[----:B0-----:R0:W-:Y:S01]  /*7720*/  ST.E.128 desc[UR38][R48.64], R12 ;  /* 0x0000000c30007985 */ /* 0x0011e2000c101d26 */
[----:B------:R-:W-:Y:S01]  /*7730*/  ISETP.GE.AND P3, PT, R11, R110, PT ;  /* 0x0000006e0b00720c */ /* 0x000fe20003f66270 */
[----:B------:R-:W-:-:S12]  /*7740*/  IMAD.MOV.U32 R51, RZ, RZ, R108 ;  /* 0x000000ffff337224 */ /* 0x000fd800078e006c */
[----:B------:R-:W-:Y:S05]  /*7750*/  @P3 BRA `(.L_x_7045) ;  /* 0x0000000400b43947 */ /* 0x000fea0003800000 */
[----:B0-----:R-:W-:-:S05]  /*7760*/  IMAD.WIDE R12, R11, 0x2, R50 ;  /* 0x000000020b0c7825 */ /* 0x001fca00078e0232 */
[----:B----4-:R0:W-:Y:S01]  /*7770*/  ST.E.128 desc[UR38][R12.64], R44 ;  /* 0x0000002c0c007985 */ /* 0x0101e2000c101d26 */
[----:B------:R-:W-:Y:S05]  /*7780*/  BRA `(.L_x_7045) ;  /* 0x0000000400a87947 */ /* 0x000fea0003800000 */
.L_x_7004:
[----:B------:R-:W-:-:S13]  /*7790*/  ISETP.NE.AND P5, PT, R157, 0x3, PT ;  /* 0x000000039d00780c */ /* 0x000fda0003fa5270 */
[----:B------:R-:W-:Y:S05]  /*77a0*/  @!P5 BRA `(.L_x_7075) ;  /* 0x000000000004d947 */ /* 0x000fea0003800000 */
[----:B------:R-:W-:Y:S01]  /*77b0*/  BPT.TRAP 0x1 ;  /* 0x000000040000795c */ /* 0x000fe20000300000 */
.L_x_7075:
[----:B------:R-:W-:Y:S01]  /*77c0*/  IMAD R92, R155, 0x8, R156 ;  /* 0x000000089b5c7824 */ /* 0x000fe200078e029c */
[----:B------:R-:W-:Y:S01]  /*77d0*/  SHF.L.U32 R103, R154, 0x1f, RZ ;  /* 0x0000001f9a677819 */ /* 0x000fe200000006ff */
[----:B------:R-:W-:Y:S01]  /*77e0*/  BSSY B1, `(.L_x_7076) ;  /* 0x0000004000017945 */ /* 0x000fe20003800000 */
[----:B------:R-:W-:Y:S02]  /*77f0*/  SHF.R.S32.HI R100, RZ, 0x1f, R101 ;  /* 0x0000001fff647819 */ /* 0x000fe40000011465 */
[----:B------:R-:W0:Y:S02]  /*7800*/  SYNCS.PHASECHK.TRANS64.TRYWAIT P3, [R92+URZ+0x28890], R103 ;  /* 0x028890675c0075a7 */ /* 0x000e24000806017f */
[----:B0-----:R-:W-:Y:S05]  /*7810*/  @!P3 BRA `(.L_x_7077) ;  /* 0x0000013c0098b947 */ /* 0x001fea0003800000 */
.L_x_7345:
[----:B------:R-:W-:Y:S05]  /*7820*/  BSYNC B1 ;  /* 0x0000000000017941 */ /* 0x000fea0003800000 */
.L_x_7076:
        /* <DEDUP_REMOVED lines=27> */
.L_x_7349:
[----:B------:R-:W-:Y:S04]  /*79e0*/  BSSY B1, `(.L_x_7079) ;  /* 0x000000d000017945 */ /* 0x000fe80003800000 */
[----:B------:R-:W-:Y:S05]  /*79f0*/  @!P3 BRA `(.L_x_7080) ;  /* 0x00000000002cb947 */ /* 0x000fea0003800000 */
[----:B------:R-:W-:Y:S02]  /*7a00*/  ULDC UR4, c[0x0][0x2f4] ;  /* 0x0000bd0000047ab9 */ /* 0x000fe40000000800 */
[----:B------:R-:W-:-:S13]  /*7a10*/  ISETP.GE.AND P3, PT, R16, UR4, PT ;  /* 0x0000000410007c0c */ /* 0x000fda000bf66270 */
[----:B---3--:R-:W-:-:S04]  /*7a20*/  @!P3 LEA R50, P4, R16, R14, 0x1 ;  /* 0x0000000e1032b211 */ /* 0x008fc800078808ff */
[----:B--2---:R-:W-:Y:S02]  /*7a30*/  @!P3 LEA.HI.X R51, R16, R45, R17, 0x1, P4 ;  /* 0x0000002d1033b211 */ /* 0x004fe400020f0c11 */
[----:B------:R-:W-:-:S13]  /*7a40*/  ISETP.GE.AND P4, PT, R22, UR4, PT ;  /* 0x0000000416007c0c */ /* 0x000fda000bf86270 */
[C---:B------:R-:W-:Y:S02]  /*7a50*/  @!P4 LEA R48, P6, R22.reuse, R14, 0x1 ;  /* 0x0000000e1630c211 */ /* 0x040fe400078c08ff */
[----:B------:R-:W2:Y:S02]  /*7a60*/  @!P3 LDS.128 R12, [R94+0x18400] ;  /* 0x018400005e0cb984 */ /* 0x000ea40000000c00 */
[----:B------:R-:W-:Y:S02]  /*7a70*/  @!P4 LEA.HI.X R49, R22, R45, R2, 0x1, P6 ;  /* 0x0000002d1631c211 */ /* 0x000fe400030f0c02 */
[----:B--2---:R-:W-:Y:S04]  /*7a80*/  @!P3 ST.E.128 desc[UR38][R50.64], R12 ;  /* 0x0000000c3200b985 */ /* 0x004fe8000c101d26 */
[----:B------:R-:W2:Y:S04]  /*7a90*/  @!P4 LDS.128 R12, [R94+0x1c400] ;  /* 0x01c400005e0cc984 */ /* 0x000ea80000000c00 */
[----:B--2---:R4:W-:Y:S02]  /*7aa0*/  @!P4 ST.E.128 desc[UR38][R48.64], R12 ;  /* 0x0000000c3000c985 */ /* 0x0049e4000c101d26 */
.L_x_7080:
[----:B------:R-:W-:Y:S05]  /*7ab0*/  BSYNC B1 ;  /* 0x0000000000017941 */ /* 0x000fea0003800000 */
.L_x_7079:
[----:B------:R-:W-:-:S03]  /*7ac0*/  UMOV UR4, 0xffffffff ;  /* 0xffffffff00047882 */ /* 0x000fc60000000000 */
[----:B------:R-:W-:Y:S05]  /*7ad0*/  BRA.DIV UR4, `(.L_x_7081) ;  /* 0x0000013e04447947 */ /* 0x000fea000b800000 */
[----:B--2---:R2:W0:Y:S04]  /*7ae0*/  SHFL.IDX PT, R45, R46, 0x1, 0x181f ;  /* 0x00381f002e2d7f89 */ /* 0x00442800000e0000 */
[----:B---34-:R2:W3:Y:S02]  /*7af0*/  SHFL.IDX PT, R14, R44, 0x1, 0x181f ;  /* 0x00381f002c0e7f89 */ /* 0x0184e400000e0000 */
.L_x_7353:
[----:B------:R-:W-:Y:S01]  /*7b00*/  ISETP.GE.AND P3, PT, R47, 0x21, PT ;  /* 0x000000212f00780c */ /* 0x000fe20003f66270 */
[----:B------:R-:W-:-:S12]  /*7b10*/  BSSY B1, `(.L_x_7082) ;  /* 0x000000d000017945 */ /* 0x000fd80003800000 */
[----:B------:R-:W-:Y:S05]  /*7b20*/  @!P3 BRA `(.L_x_7083) ;  /* 0x00000000002cb947 */ /* 0x000fea0003800000 */
[----:B------:R-:W-:Y:S02]  /*7b30*/  ULDC UR4, c[0x0][0x2f4] ;  /* 0x0000bd0000047ab9 */ /* 0x000fe40000000800 */
[----:B------:R-:W-:-:S13]  /*7b40*/  ISETP.GE.AND P3, PT, R16, UR4, PT ;  /* 0x0000000410007c0c */ /* 0x000fda000bf66270 */
[----:B---3--:R-:W-:-:S04]  /*7b50*/  @!P3 LEA R50, P4, R16, R14, 0x1 ;  /* 0x0000000e1032b211 */ /* 0x008fc800078808ff */
[----:B0-----:R-:W-:Y:S02]  /*7b60*/  @!P3 LEA.HI.X R51, R16, R45, R17, 0x1, P4 ;  /* 0x0000002d1033b211 */ /* 0x001fe400020f0c11 */
[----:B------:R-:W-:-:S13]  /*7b70*/  ISETP.GE.AND P4, PT, R22, UR4, PT ;  /* 0x0000000416007c0c */ /* 0x000fda000bf86270 */
[C---:B------:R-:W-:Y:S02]  /*7b80*/  @!P4 LEA R48, P6, R22.reuse, R14, 0x1 ;  /* 0x0000000e1630c211 */ /* 0x040fe400078c08ff */
[----:B------:R-:W0:Y:S02]  /*7b90*/  @!P3 LDS.128 R12, [R94+0x19400] ;  /* 0x019400005e0cb984 */ /* 0x000e240000000c00 */
[----:B------:R-:W-:Y:S02]  /*7ba0*/  @!P4 LEA.HI.X R49, R22, R45, R2, 0x1, P6 ;  /* 0x0000002d1631c211 */ /* 0x000fe400030f0c02 */
[----:B0-----:R-:W-:Y:S04]  /*7bb0*/  @!P3 ST.E.128 desc[UR38][R50.64], R12 ;  /* 0x0000000c3200b985 */ /* 0x001fe8000c101d26 */
[----:B------:R-:W0:Y:S04]  /*7bc0*/  @!P4 LDS.128 R12, [R94+0x1d400] ;  /* 0x01d400005e0cc984 */ /* 0x000e280000000c00 */
[----:B0-----:R4:W-:Y:S02]  /*7bd0*/  @!P4 ST.E.128 desc[UR38][R48.64], R12 ;  /* 0x0000000c3000c985 */ /* 0x0019e4000c101d26 */
.L_x_7083:
[----:B------:R-:W-:Y:S05]  /*7be0*/  BSYNC B1 ;  /* 0x0000000000017941 */ /* 0x000fea0003800000 */
.L_x_7082:
[----:B------:R-:W-:-:S03]  /*7bf0*/  UMOV UR4, 0xffffffff ;  /* 0xffffffff00047882 */ /* 0x000fc60000000000 */
[----:B------:R-:W-:Y:S05]  /*7c00*/  BRA.DIV UR4, `(.L_x_7084) ;  /* 0x0000013e04407947 */ /* 0x000fea000b800000 */
[----:B0-----:R0:W0:Y:S04]  /*7c10*/  SHFL.IDX PT, R45, R46, 0x2, 0x181f ;  /* 0x00581f002e2d7f89 */ /* 0x00102800000e0000 */
[----:B---34-:R3:W4:Y:S02]  /*7c20*/  SHFL.IDX PT, R14, R44, 0x2, 0x181f ;  /* 0x00581f002c0e7f89 */ /* 0x01872400000e0000 */
.L_x_7357:
[----:B------:R-:W-:Y:S01]  /*7c30*/  ISETP.GE.AND P3, PT, R47, 0x41, PT ;  /* 0x000000412f00780c */ /* 0x000fe20003f66270 */
[----:B------:R-:W-:-:S12]  /*7c40*/  BSSY B1, `(.L_x_7085) ;  /* 0x000000d000017945 */ /* 0x000fd80003800000 */
[----:B------:R-:W-:Y:S05]  /*7c50*/  @!P3 BRA `(.L_x_7086) ;  /* 0x00000000002cb947 */ /* 0x000fea0003800000 */
[----:B------:R-:W-:Y:S02]  /*7c60*/  ULDC UR4, c[0x0][0x2f4] ;  /* 0x0000bd0000047ab9 */ /* 0x000fe40000000800 */
[----:B------:R-:W-:-:S13]  /*7c70*/  ISETP.GE.AND P3, PT, R16, UR4, PT ;  /* 0x0000000410007c0c */ /* 0x000fda000bf66270 */
[----:B----4-:R-:W-:-:S04]  /*7c80*/  @!P3 LEA R50, P4, R16, R14, 0x1 ;  /* 0x0000000e1032b211 */ /* 0x010fc800078808ff */
        /* <DEDUP_REMOVED lines=8> */
.L_x_7086:
[----:B------:R-:W-:Y:S05]  /*7d10*/  BSYNC B1 ;  /* 0x0000000000017941 */ /* 0x000fea0003800000 */
.L_x_7085:
[----:B------:R-:W-:-:S03]  /*7d20*/  UMOV UR4, 0xffffffff ;  /* 0xffffffff00047882 */ /* 0x000fc60000000000 */
[----:B------:R-:W-:Y:S05]  /*7d30*/  BRA.DIV UR4, `(.L_x_7087) ;  /* 0x0000013e043c7947 */ /* 0x000fea000b800000 */
[----:B0-----:R0:W0:Y:S04]  /*7d40*/  SHFL.IDX PT, R45, R46, 0x3, 0x181f ;  /* 0x00781f002e2d7f89 */ /* 0x00102800000e0000 */
[----:B----4-:R4:W0:Y:S02]  /*7d50*/  SHFL.IDX PT, R14, R44, 0x3, 0x181f ;  /* 0x00781f002c0e7f89 */ /* 0x01082400000e0000 */
.L_x_7361:
[----:B------:R-:W-:-:S13]  /*7d60*/  ISETP.GE.AND P3, PT, R47, 0x61, PT ;  /* 0x000000612f00780c */ /* 0x000fda0003f66270 */
[----:B------:R-:W-:Y:S05]  /*7d70*/  @!P3 BRA `(.L_x_7045) ;  /* 0x00000000002cb947 */ /* 0x000fea0003800000 */
[----:B------:R-:W-:Y:S02]  /*7d80*/  ULDC UR4, c[0x0][0x2f4] ;  /* 0x0000bd0000047ab9 */ /* 0x000fe40000000800 */
[----:B------:R-:W-:-:S13]  /*7d90*/  ISETP.GE.AND P3, PT, R16, UR4, PT ;  /* 0x0000000410007c0c */ /* 0x000fda000bf66270 */
[----:B012---:R-:W-:-:S04]  /*7da0*/  @!P3 LEA R46, P4, R16, R14, 0x1 ;  /* 0x0000000e102eb211 */ /* 0x007fc800078808ff */
[----:B------:R-:W-:Y:S02]  /*7db0*/  @!P3 LEA.HI.X R47, R16, R45, R17, 0x1, P4 ;  /* 0x0000002d102fb211 */ /* 0x000fe400020f0c11 */
[----:B------:R-:W-:-:S13]  /*7dc0*/  ISETP.GE.AND P4, PT, R22, UR4, PT ;  /* 0x0000000416007c0c */ /* 0x000fda000bf86270 */
[C---:B---34-:R-:W-:Y:S02]  /*7dd0*/  @!P4 LEA R44, P6, R22.reuse, R14, 0x1 ;  /* 0x0000000e162cc211 */ /* 0x058fe400078c08ff */
[----:B------:R-:W0:Y:S02]  /*7de0*/  @!P3 LDS.128 R12, [R94+0x1b400] ;  /* 0x01b400005e0cb984 */ /* 0x000e240000000c00 */
[----:B------:R-:W-:Y:S02]  /*7df0*/  @!P4 LEA.HI.X R45, R22, R45, R2, 0x1, P6 ;  /* 0x0000002d162dc211 */ /* 0x000fe400030f0c02 */
[----:B0-----:R-:W-:Y:S04]  /*7e00*/  @!P3 ST.E.128 desc[UR38][R46.64], R12 ;  /* 0x0000000c2e00b985 */ /* 0x001fe8000c101d26 */
[----:B------:R-:W0:Y:S04]  /*7e10*/  @!P4 LDS.128 R12, [R94+0x1f400] ;  /* 0x01f400005e0cc984 */ /* 0x000e280000000c00 */
[----:B0-----:R0:W-:Y:S02]  /*7e20*/  @!P4 ST.E.128 desc[UR38][R44.64], R12 ;  /* 0x0000000c2c00c985 */ /* 0x0011e4000c101d26 */
.L_x_7045:
[----:B------:R-:W-:Y:S05]  /*7e30*/  BSYNC B0 ;  /* 0x0000000000007941 */ /* 0x000fea0003800000 */
.L_x_7003:
[----:B------:R-:W5:Y:S01]  /*7e40*/  S2R R11, SR_TID.X ;  /* 0x00000000000b7919 */ /* 0x000f620000002100 */
        /* <DEDUP_REMOVED lines=8> */
[----:B-----5:R-:W-:Y:S01]  /*7ed0*/  LOP3.LUT R11, R11, 0x7f, RZ, 0xc0, !PT ;  /* 0x0000007f0b0b7812 */ /* 0x020fe200078ec0ff */
[----:B---3--:R3:W-:Y:S03]  /*7ee0*/  BAR.SYNC.DEFER_BLOCKING R97, 0x80 ;  /* 0x000200610000751d */ /* 0x0087e60000010000 */
[----:B------:R-:W-:-:S13]  /*7ef0*/  ISETP.NE.AND P3, PT, R11, RZ, PT ;  /* 0x000000ff0b00720c */ /* 0x000fda0003f65270 */
[----:B------:R-:W-:-:S05]  /*7f00*/  @!P3 VIADD R11, R92, 0x288a0 ;  /* 0x000288a05c0bb836 */ /* 0x000fca0000000000 */
[----:B------:R-:W-:-:S04]  /*7f10*/  @!P3 PRMT R11, RZ, 0x654, R11 ;  /* 0x00000654ff0bb816 */ /* 0x000fc8000000000b */
[----:B------:R3:W-:Y:S01]  /*7f20*/  @!P3 SYNCS.ARRIVE.TRANS64.RED.A1T0 RZ, [R11+URZ], RZ ;  /* 0x000000ff0bffb9a7 */ /* 0x0007e2000810043f */
[----:B------:R-:W-:Y:S05]  /*7f30*/  @!P5 BRA `(.L_x_7089) ;  /* 0x000000000004d947 */ /* 0x000fea0003800000 */
[----:B------:R-:W-:Y:S01]  /*7f40*/  BPT.TRAP 0x1 ;  /* 0x000000040000795c */ /* 0x000fe20000300000 */
.L_x_7089:
[----:B------:R-:W-:Y:S05]  /*7f50*/  BSYNC B0 ;  /* 0x0000000000007941 */ /* 0x000fea0003800000 */
.L_x_7088:
[----:B------:R-:W5:Y:S01]  /*7f60*/  SYNCS.PHASECHK.TRANS64.TRYWAIT P4, [R92+URZ+0x288b0], R103 ;  /* 0x0288b0675c0075a7 */ /* 0x000f62000808017f */
[----:B------:R-:W-:Y:S01]  /*7f70*/  ULDC UR36, c[0x0][0x2f4] ;  /* 0x0000bd0000247ab9 */ /* 0x000fe20000000800 */
[----:B------:R-:W-:Y:S04]  /*7f80*/  BSSY B0, `(.L_x_7090) ;  /* 0x0000002000007945 */ /* 0x000fe80003800000 */
[----:B-----5:R-:W-:Y:S05]  /*7f90*/  @!P4 BRA `(.L_x_7091) ;  /* 0x0000013800ecc947 */ /* 0x020fea0003800000 */
.L_x_7362:
[----:B------:R-:W-:Y:S05]  /*7fa0*/  BSYNC B0 ;  /* 0x0000000000007941 */ /* 0x000fea0003800000 */
.L_x_7090:
[----:B------:R-:W-:Y:S01]  /*7fb0*/  ULDC.64 UR4, c[0x0][0x328] ;  /* 0x0000ca0000047ab9 */ /* 0x000fe20000000a00 */
[----:B------:R-:W-:Y:S01]  /*7fc0*/  IMAD.IADD R98, R98, 0x1, -R153 ;  /* 0x0000000162627824 */ /* 0x000fe200078e0a99 */
[----:B------:R-:W-:Y:S01]  /*7fd0*/  BSSY B0, `(.L_x_7092) ;  /* 0x0000020000007945 */ /* 0x000fe20003800000 */
[----:B------:R-:W-:Y:S02]  /*7fe0*/  IMAD R100, R100, UR4, RZ ;  /* 0x0000000464647c24 */ /* 0x000fe4000f8e02ff */
[----:B01--4-:R-:W-:-:S04]  /*7ff0*/  IMAD.WIDE.U32 R12, R101, UR4, RZ ;  /* 0x00000004650c7c25 */ /* 0x013fc8000f8e00ff */
[----:B------:R-:W-:Y:S01]  /*8000*/  IMAD R101, R101, UR5, R100 ;  /* 0x0000000565657c24 */ /* 0x000fe2000f8e0264 */
[----:B------:R-:W-:Y:S02]  /*8010*/  ULDC.64 UR4, c[0x0][0x338] ;  /* 0x0000ce0000047ab9 */ /* 0x000fe40000000a00 */
[----:B------:R-:W-:Y:S02]  /*8020*/  IMAD R99, R99, UR4, RZ ;  /* 0x0000000463637c24 */ /* 0x000fe4000f8e02ff */
[----:B------:R-:W-:Y:S02]  /*8030*/  IADD3 R13, R13, R101, RZ ;  /* 0x000000650d0d7210 */ /* 0x000fe40007ffe0ff */
[C---:B------:R-:W-:Y:S02]  /*8040*/  IMAD R99, R102.reuse, UR5, R99 ;  /* 0x0000000566637c24 */ /* 0x040fe4000f8e0263 */
[----:B------:R-:W-:Y:S01]  /*8050*/  IMAD.WIDE.U32 R102, R102, UR4, R12 ;  /* 0x0000000466667c25 */ /* 0x000fe2000f8e000c */
[----:B------:R-:W-:-:S03]  /*8060*/  ULDC.64 UR4, c[0x0][0x330] ;  /* 0x0000cc0000047ab9 */ /* 0x000fc60000000a00 */
[----:B---3--:R-:W-:Y:S02]  /*8070*/  IMAD R11, R35, UR4, RZ ;  /* 0x00000004230b7c24 */ /* 0x008fe4000f8e02ff */
[----:B------:R-:W-:Y:S02]  /*8080*/  IMAD.IADD R103, R103, 0x1, R99 ;  /* 0x0000000167677824 */ /* 0x000fe400078e0263 */
[C---:B------:R-:W-:Y:S02]  /*8090*/  IMAD R11, R42.reuse, UR5, R11 ;  /* 0x000000052a0b7c24 */ /* 0x040fe4000f8e020b */
[----:B------:R-:W-:Y:S01]  /*80a0*/  IMAD.WIDE.U32 R12, R42, UR4, R102 ;  /* 0x000000042a0c7c25 */ /* 0x000fe2000f8e0066 */
[----:B------:R-:W-:-:S03]  /*80b0*/  ULDC.64 UR4, c[0x0][0x318] ;  /* 0x0000c60000047ab9 */ /* 0x000fc60000000a00 */
[----:B------:R-:W-:Y:S01]  /*80c0*/  IMAD.IADD R11, R13, 0x1, R11 ;  /* 0x000000010d0b7824 */ /* 0x000fe200078e020b */
[----:B------:R-:W-:-:S04]  /*80d0*/  LEA R48, P4, R12, UR4, 0x1 ;  /* 0x000000040c307c11 */ /* 0x000fc8000f8808ff */
[----:B------:R-:W-:Y:S01]  /*80e0*/  LEA.HI.X R11, R12, UR5, R11, 0x1, P4 ;  /* 0x000000050c0b7c11 */ /* 0x000fe2000a0f0c0b */
[----:B------:R0:W1:Y:S01]  /*80f0*/  SHFL.IDX PT, R47, R48, RZ, 0x181f ;  /* 0x00181fff302f7589 */ /* 0x00006200000e0000 */
[----:B------:R-:W-:-:S03]  /*8100*/  ISETP.GE.AND P4, PT, R98, 0x1, PT ;  /* 0x000000016200780c */ /* 0x000fc60003f86270 */
[----:B------:R0:W3:Y:S10]  /*8110*/  SHFL.IDX PT, R13, R11, RZ, 0x181f ;  /* 0x00181fff0b0d7589 */ /* 0x0000f400000e0000 */
[----:B0-----:R-:W-:Y:S05]  /*8120*/  @!P4 BRA `(.L_x_7093) ;  /* 0x000000000028c947 */ /* 0x001fea0003800000 */
[----:B------:R-:W-:-:S13]  /*8130*/  ISETP.GE.AND P4, PT, R16, UR36, PT ;  /* 0x0000002410007c0c */ /* 0x000fda000bf86270 */
[----:B-12---:R-:W-:-:S04]  /*8140*/  @!P4 LEA R44, P5, R16, R47, 0x1 ;  /* 0x0000002f102cc211 */ /* 0x006fc800078a08ff */
[----:B---3--:R-:W-:Y:S02]  /*8150*/  @!P4 LEA.HI.X R45, R16, R13, R17, 0x1, P5 ;  /* 0x0000000d102dc211 */ /* 0x008fe400028f0c11 */
[----:B------:R-:W-:-:S13]  /*8160*/  ISETP.GE.AND P5, PT, R22, UR36, PT ;  /* 0x0000002416007c0c */ /* 0x000fda000bfa6270 */
[----:B------:R-:W-:-:S04]  /*8170*/  @!P5 LEA R46, P6, R22, R47, 0x1 ;  /* 0x0000002f162ed211 */ /* 0x000fc800078c08ff */
[----:B------:R-:W-:Y:S02]  /*8180*/  @!P5 LEA.HI.X R47, R22, R13, R2, 0x1, P6 ;  /* 0x0000000d162fd211 */ /* 0x000fe400030f0c02 */
[----:B------:R-:W0:Y:S04]  /*8190*/  @!P4 LDS.128 R12, [R94+0x400] ;  /* 0x000400005e0cc984 */ /* 0x000e280000000c00 */
[----:B0-----:R-:W-:Y:S04]  /*81a0*/  @!P4 ST.E.128 desc[UR38][R44.64], R12 ;  /* 0x0000000c2c00c985 */ /* 0x001fe8000c101d26 */
[----:B------:R-:W0:Y:S04]  /*81b0*/  @!P5 LDS.128 R12, [R94+0x4400] ;  /* 0x004400005e0cd984 */ /* 0x000e280000000c00 */
[----:B0-----:R0:W-:Y:S02]  /*81c0*/  @!P5 ST.E.128 desc[UR38][R46.64], R12 ;  /* 0x0000000c2e00d985 */ /* 0x0011e4000c101d26 */
.L_x_7093:
[----:B------:R-:W-:Y:S05]  /*81d0*/  BSYNC B0 ;  /* 0x0000000000007941 */ /* 0x000fea0003800000 */
.L_x_7092:
[----:B------:R-:W-:Y:S01]  /*81e0*/  ISETP.GE.AND P4, PT, R98, 0x21, PT ;  /* 0x000000216200780c */ /* 0x000fe20003f86270 */
[----:B0--3--:R0:W3:Y:S01]  /*81f0*/  SHFL.IDX PT, R13, R11, 0x1, 0x181f ;  /* 0x00381f000b0d7f89 */ /* 0x0090e200000e0000 */
[----:B------:R-:W-:Y:S03]  /*8200*/  BSSY B0, `(.L_x_7094) ;  /* 0x000000d000007945 */ /* 0x000fe60003800000 */
[----:B-1----:R0:W1:Y:S08]  /*8210*/  SHFL.IDX PT, R47, R48, 0x1, 0x181f ;  /* 0x00381f00302f7f89 */ /* 0x00207000000e0000 */
        /* <DEDUP_REMOVED lines=11> */
.L_x_7095:
[----:B------:R-:W-:Y:S05]  /*82d0*/  BSYNC B0 ;  /* 0x0000000000007941 */ /* 0x000fea0003800000 */
.L_x_7094:
        /* <DEDUP_REMOVED lines=15> */
.L_x_7097:
[----:B------:R-:W-:Y:S05]  /*83d0*/  BSYNC B0 ;  /* 0x0000000000007941 */ /* 0x000fea0003800000 */
.L_x_7096:
[----:B------:R-:W-:Y:S01]  /*83e0*/  ISETP.GE.AND P4, PT, R98, 0x61, PT ;  /* 0x000000616200780c */ /* 0x000fe20003f86270 */
[----:B------:R-:W4:Y:S01]  /*83f0*/  SHFL.IDX PT, R11, R11, 0x3, 0x181f ;  /* 0x00781f000b0b7f89 */ /* 0x000f2200000e0000 */
[----:B------:R-:W-:Y:S03]  /*8400*/  BSSY B0, `(.L_x_7098) ;  /* 0x000000d000007945 */ /* 0x000fe60003800000 */
[----:B01----:R0:W1:Y:S08]  /*8410*/  SHFL.IDX PT, R47, R48, 0x3, 0x181f ;  /* 0x00781f00302f7f89 */ /* 0x00307000000e0000 */
[----:B0-----:R-:W-:Y:S05]  /*8420*/  @!P4 BRA `(.L_x_7099) ;  /* 0x000000000028c947 */ /* 0x001fea0003800000 */
[----:B------:R-:W-:-:S13]  /*8430*/  ISETP.GE.AND P4, PT, R16, UR36, PT ;  /* 0x0000002410007c0c */ /* 0x000fda000bf86270 */
[----:B---3--:R-:W0:Y:S01]  /*8440*/  @!P4 LDS.128 R12, [R94+0x3400] ;  /* 0x003400005e0cc984 */ /* 0x008e220000000c00 */
[----:B-12---:R-:W-:-:S04]  /*8450*/  @!P4 LEA R44, P5, R16, R47, 0x1 ;  /* 0x0000002f102cc211 */ /* 0x006fc800078a08ff */
[----:B----4-:R-:W-:Y:S02]  /*8460*/  @!P4 LEA.HI.X R45, R16, R11, R17, 0x1, P5 ;  /* 0x0000000b102dc211 */ /* 0x010fe400028f0c11 */
[----:B------:R-:W-:-:S13]  /*8470*/  ISETP.GE.AND P5, PT, R22, UR36, PT ;  /* 0x0000002416007c0c */ /* 0x000fda000bfa6270 */
[----:B------:R-:W-:-:S04]  /*8480*/  @!P5 LEA R46, P6, R22, R47, 0x1 ;  /* 0x0000002f162ed211 */ /* 0x000fc800078c08ff */
[----:B------:R-:W-:Y:S01]  /*8490*/  @!P5 LEA.HI.X R47, R22, R11, R2, 0x1, P6 ;  /* 0x0000000b162fd211 */ /* 0x000fe200030f0c02 */
[----:B0-----:R-:W-:Y:S04]  /*84a0*/  @!P4 ST.E.128 desc[UR38][R44.64], R12 ;  /* 0x0000000c2c00c985 */ /* 0x001fe8000c101d26 */
[----:B------:R-:W0:Y:S04]  /*84b0*/  @!P5 LDS.128 R12, [R94+0x7400] ;  /* 0x007400005e0cd984 */ /* 0x000e280000000c00 */
[----:B0-----:R0:W-:Y:S02]  /*84c0*/  @!P5 ST.E.128 desc[UR38][R46.64], R12 ;  /* 0x0000000c2e00d985 */ /* 0x0011e4000c101d26 */
.L_x_7099:
[----:B------:R-:W-:Y:S05]  /*84d0*/  BSYNC B0 ;  /* 0x0000000000007941 */ /* 0x000fea0003800000 */
.L_x_7098:
[----:B------:R-:W-:Y:S01]  /*84e0*/  @!PT LDS RZ, [RZ] ;  /* 0x00000000fffff984 */ /* 0x000fe20000000800 */
[----:B------:R-:W-:Y:S01]  /*84f0*/  @!PT LDS RZ, [RZ] ;  /* 0x00000000fffff984 */ /* 0x000fe20000000800 */
[----:B------:R-:W-:Y:S01]  /*8500*/  @!PT LDS RZ, [RZ] ;  /* 0x00000000fffff984 */ /* 0x000fe20000000800 */
[----:B------:R-:W-:Y:S01]  /*8510*/  @!PT LDS RZ, [RZ] ;  /* 0x00000000fffff984 */ /* 0x000fe20000000800 */
[----:B------:R5:W-:Y:S06]  /*8520*/  MEMBAR.ALL.CTA ;  /* 0x0000000000007992 */ /* 0x000bec0000008000 */
[----:B-----5:R-:W5:Y:S01]  /*8530*/  FENCE.VIEW.ASYNC.S ;  /* 0x00000000000073c6 */ /* 0x020f620000000000 */
[----:B------:R-:W-:Y:S01]  /*8540*/  @!P3 VIADD R92, R92, 0x288c0 ;  /* 0x000288c05c5cb836 */ /* 0x000fe20000000000 */
[----:B-----5:R0:W-:Y:S01]  /*8550*/  BAR.SYNC.DEFER_BLOCKING R97, 0x80 ;  /* 0x000200610000751d */ /* 0x0201e20000010000 */
[----:B------:R-:W-:Y:S01]  /*8560*/  ISETP.NE.AND P4, PT, R93, RZ, PT ;  /* 0x000000ff5d00720c */ /* 0x000fe20003f85270 */
[----:B------:R-:W-:-:S02]  /*8570*/  VIADD R155, R155, 0x1 ;  /* 0x000000019b9b7836 */ /* 0x000fc40000000000 */
[----:B------:R-:W-:-:S04]  /*8580*/  @!P3 PRMT R92, RZ, 0x654, R92 ;  /* 0x00000654ff5cb816 */ /* 0x000fc8000000005c */
[----:B------:R0:W-:Y:S01]  /*8590*/  @!P3 SYNCS.ARRIVE.TRANS64.RED.A1T0 RZ, [R92+URZ], RZ ;  /* 0x000000ff5cffb9a7 */ /* 0x0001e2000810043f */
[----:B------:R-:W-:-:S04]  /*85a0*/  ISETP.NE.AND P3, PT, R155, 0x2, PT ;  /* 0x000000029b00780c */ /* 0x000fc80003f65270 */
[----:B----4-:R-:W-:Y:S02]  /*85b0*/  SEL R11, RZ, 0x1, P3 ;  /* 0x00000001ff0b7807 */ /* 0x010fe40001800000 */
[----:B------:R-:W-:Y:S02]  /*85c0*/  SEL R155, R155, RZ, P3 ;  /* 0x000000ff9b9b7207 */ /* 0x000fe40001800000 */
[----:B------:R-:W-:Y:S01]  /*85d0*/  LOP3.LUT R154, R154, R11, RZ, 0x3c, !PT ;  /* 0x0000000b9a9a7212 */ /* 0x000fe200078e3cff */
[----:B0-----:R-:W-:Y:S06]  /*85e0*/  @P4 BRA `(.L_x_7100) ;  /* 0xffffff98006c4947 */ /* 0x001fec000383ffff */
[----:B------:R-:W0:Y:S01]  /*85f0*/  S2R R12, SR_TID.X ;  /* 0x00000000000c7919 */ /* 0x000e220000002100 */
[----:B------:R-:W-:Y:S02]  /*8600*/  PLOP3.LUT P0, PT, PT, PT, PT, 0x8, 0x0 ;  /* 0x000000000000781c */ /* 0x000fe40003f0e170 */
[----:B0-----:R-:W-:-:S04]  /*8610*/  SHF.R.U32.HI R12, RZ, 0x7, R12 ;  /* 0x00000007ff0c7819 */ /* 0x001fc8000001160c */
[----:B------:R-:W-:-:S13]  /*8620*/  ISETP.NE.AND P4, PT, R12, 0x1, PT ;  /* 0x000000010c00780c */ /* 0x000fda0003f85270 */
[----:B------:R-:W-:Y:S06]  /*8630*/  @!P4 BAR.ARV 0x9, 0x100 ;  /* 0x024400000000cb1d */ /* 0x000fec0000002000 */
.L_x_6998:
[----:B------:R-:W-:Y:S01]  /*8640*/  ISETP.GE.AND P2, PT, R96, 0x1, PT ;  /* 0x000000016000780c */ /* 0x000fe20003f46270 */
[----:B------:R-:W-:Y:S01]  /*8650*/  IMAD.MOV.U32 R3, RZ, RZ, RZ ;  /* 0x000000ffff037224 */ /* 0x000fe200078e00ff */
[----:B------:R-:W-:Y:S01]  /*8660*/  PLOP3.LUT P1, PT, PT, PT, PT, 0x80, 0x0 ;  /* 0x000000000000781c */ /* 0x000fe20003f2f070 */
[----:B------:R-:W-:Y:S01]  /*8670*/  IMAD.MOV.U32 R0, RZ, RZ, RZ ;  /* 0x000000ffff007224 */ /* 0x000fe200078e00ff */
[----:B------:R-:W-:Y:S02]  /*8680*/  MOV R151, RZ ;  /* 0x000000ff00977202 */ /* 0x000fe40000000f00 */
[----:B------:R-:W-:Y:S02]  /*8690*/  CS2R R64, SRZ ;  /* 0x0000000000407805 */ /* 0x000fe4000001ff00 */
[----:B------:R-:W-:Y:S02]  /*86a0*/  CS2R R36, SRZ ;  /* 0x0000000000247805 */ /* 0x000fe4000001ff00 */
[----:B------:R-:W-:-:S02]  /*86b0*/  CS2R R66, SRZ ;  /* 0x0000000000427805 */ /* 0x000fc4000001ff00 */
[----:B------:R-:W-:Y:S02]  /*86c0*/  CS2R R38, SRZ ;  /* 0x0000000000267805 */ /* 0x000fe4000001ff00 */
[----:B------:R-:W-:Y:S02]  /*86d0*/  CS2R R68, SRZ ;  /* 0x0000000000447805 */ /* 0x000fe4000001ff00 */
[----:B------:R-:W-:Y:S02]  /*86e0*/  CS2R R34, SRZ ;  /* 0x0000000000227805 */ /* 0x000fe4000001ff00 */
[----:B------:R-:W-:Y:S02]  /*86f0*/  CS2R R70, SRZ ;  /* 0x0000000000467805 */ /* 0x000fe4000001ff00 */
[----:B--2---:R-:W-:Y:S02]  /*8700*/  CS2R R44, SRZ ;  /* 0x00000000002c7805 */ /* 0x004fe4000001ff00 */
[----:B------:R-:W-:-:S02]  /*8710*/  CS2R R32, SRZ ;  /* 0x0000000000207805 */ /* 0x000fc4000001ff00 */
[----:B------:R-:W-:Y:S02]  /*8720*/  CS2R R72, SRZ ;  /* 0x0000000000487805 */ /* 0x000fe4000001ff00 */
[----:B------:R-:W-:Y:S02]  /*8730*/  CS2R R30, SRZ ;  /* 0x00000000001e7805 */ /* 0x000fe4000001ff00 */
[----:B------:R-:W-:Y:S02]  /*8740*/  CS2R R74, SRZ ;  /* 0x00000000004a7805 */ /* 0x000fe4000001ff00 */
[----:B------:R-:W-:Y:S02]  /*8750*/  CS2R R76, SRZ ;  /* 0x00000000004c7805 */ /* 0x000fe4000001ff00 */
[----:B------:R-:W-:Y:S02]  /*8760*/  CS2R R54, SRZ ;  /* 0x0000000000367805 */ /* 0x000fe4000001ff00 */
[----:B-1----:R-:W-:-:S02]  /*8770*/  CS2R R46, SRZ ;  /* 0x00000000002e7805 */ /* 0x002fc4000001ff00 */
        /* <DEDUP_REMOVED lines=16> */
[----:B------:R-:W-:Y:S06]  /*8880*/  @P0 BRA `(.L_x_7101) ;  /* 0x00000000000c0947 */ /* 0x000fec0003800000 */
[----:B------:R-:W0:Y:S01]  /*8890*/  FENCE.VIEW.ASYNC.G ;  /* 0x00000000000073c6 */ /* 0x000e220000000100 */
[----:B------:R-:W-:Y:S05]  /*88a0*/  WARPSYNC.ALL ;  /* 0x0000000000007948 */ /* 0x000fea0003800000 */
[----:B0-----:R-:W-:Y:S06]  /*88b0*/  BAR.ARV 0xc, 0x180 ;  /* 0x0306000000007b1d */ /* 0x001fec0000002000 */
.L_x_7101:
[----:B------:R-:W-:Y:S01]  /*88c0*/  CS2R R10, SRZ ;  /* 0x00000000000a7805 */ /* 0x000fe2000001ff00 */
[----:B------:R-:W-:Y:S06]  /*88d0*/  @!P2 BRA `(.L_x_7102) ;  /* 0x0000009c0034a947 */ /* 0x000fec0003800000 */
[----:B------:R-:W-:-:S03]  /*88e0*/  UMOV UR4, 0xffffffff ;  /* 0xffffffff00047882 */ /* 0x000fc60000000000 */
[----:B------:R-:W-:Y:S05]  /*88f0*/  BRA.DIV UR4, `(.L_x_7103) ;  /* 0x0000013204a87947 */ /* 0x000fea000b800000 */
[----:B------:R0:W1:Y:S02]  /*8900*/  SHFL.IDX PT, R194, R221, RZ, 0x1f ;  /* 0x00001fffddc27589 */ /* 0x00006400000e0000 */
.L_x_7365:
[----:B-1----:R-:W-:Y:S02]  /*8910*/  LEA.HI R0, R194, R194, RZ, 0x1 ;  /* 0x000000c2c2007211 */ /* 0x002fe400078f08ff */
[----:B------:R-:W-:Y:S02]  /*8920*/  LOP3.LUT P0, RZ, R211, 0x3ff, RZ, 0xc0, !PT ;  /* 0x000003ffd3ff7812 */ /* 0x000fe4000780c0ff */
[----:B------:R-:W-:Y:S02]  /*8930*/  LOP3.LUT R3, R0, 0x1e, RZ, 0xc0, !PT ;  /* 0x0000001e00037812 */ /* 0x000fe400078ec0ff */
[----:B------:R-:W-:-:S03]  /*8940*/  P2R R25, PR, RZ, 0x1 ;  /* 0x00000001ff197803 */ /* 0x000fc60000000000 */
[----:B------:R-:W-:-:S04]  /*8950*/  IMAD.IADD R0, R194, 0x1, -R3 ;  /* 0x00000001c2007824 */ /* 0x000fc800078e0a03 */
[----:B------:R-:W-:-:S05]  /*8960*/  IMAD R0, R0, 0x2000, R211 ;  /* 0x0000200000007824 */ /* 0x000fca00078e02d3 */
[----:B------:R-:W-:-:S04]  /*8970*/  SHF.R.U32.HI R0, RZ, 0x4, R0 ;  /* 0x00000004ff007819 */ /* 0x000fc80000011600 */
[----:B------:R-:W-:Y:S01]  /*8980*/  LOP3.LUT R26, R0, 0x3fff, RZ, 0xc0, !PT ;  /* 0x00003fff001a7812 */ /* 0x000fe200078ec0ff */
[----:B------:R-:W-:Y:S06]  /*8990*/  @!P0 BRA `(.L_x_7104) ;  /* 0x0000000000408947 */ /* 0x000fec0003800000 */
[----:B------:R-:W-:Y:S01]  /*89a0*/  MOV R0, 0x0 ;  /* 0x0000000000007802 */ /* 0x000fe20000000f00 */
[----:B------:R-:W-:Y:S01]  /*89b0*/  ULDC.64 UR4, c[0x4][0x138] ;  /* 0x01004e0000047ab9 */ /* 0x000fe20000000a00 */
[----:B------:R-:W-:Y:S01]  /*89c0*/  ULDC.64 UR6, c[0x4][0x140] ;  /* 0x0100500000067ab9 */ /* 0x000fe20000000a00 */
[----:B------:R-:W-:Y:S01]  /*89d0*/  IMAD.U32 R4, RZ, RZ, UR4 ;  /* 0x00000004ff047e24 */ /* 0x000fe2000f8e00ff */
[----:B------:R1:W2:Y:S01]  /*89e0*/  LDC.64 R14, c[0x4][R0] ;  /* 0x01000000000e7b82 */ /* 0x0002a20000000a00 */
        /* <DEDUP_REMOVED lines=8> */
[----:B-1-3--:R-:W-:-:S07]  /*8a70*/  IMAD.MOV.U32 R13, RZ, RZ, RZ ;  /* 0x000000ffff0d7224 */ /* 0x00afce00078e00ff */
[----:B------:R-:W-:-:S07]  /*8a80*/  LEPC R20, `(.L_x_7104) ;  /* 0x000000001014794e */ /* 0x000fce0000000000 */
[----:B0-2--5:R-:W-:Y:S05]  /*8a90*/  CALL.ABS.NOINC R14 ;  /* 0x000000000e007343 */ /* 0x025fea0003c00000 */
.L_x_7104:
[----:B------:R-:W-:Y:S02]  /*8aa0*/  ULDC UR4, c[0x0][0x3f4] ;  /* 0x0000fd0000047ab9 */ /* 0x000fe40000000800 */
[----:B------:R-:W-:-:S13]  /*8ab0*/  ISETP.LT.AND P0, PT, RZ, UR4, PT ;  /* 0x00000004ff007c0c */ /* 0x000fda000bf01270 */
[----:B------:R-:W-:Y:S05]  /*8ac0*/  @P0 BRA `(.L_x_7105) ;  /* 0x00000000003c0947 */ /* 0x000fea0003800000 */
[----:B------:R-:W-:-:S04]  /*8ad0*/  LEA.HI R0, R207, R207, RZ, 0x1 ;  /* 0x000000cfcf007211 */ /* 0x000fc800078f08ff */
[----:B------:R-:W-:-:S05]  /*8ae0*/  LOP3.LUT R0, R0, 0xfffffffe, RZ, 0xc0, !PT ;  /* 0xfffffffe00007812 */ /* 0x000fca00078ec0ff */
[----:B------:R-:W-:-:S05]  /*8af0*/  IMAD.IADD R0, R207, 0x1, -R0 ;  /* 0x00000001cf007824 */ /* 0x000fca00078e0a00 */
[----:B------:R-:W-:-:S04]  /*8b00*/  SHF.L.U32 R3, R0, 0x1f, RZ ;  /* 0x0000001f00037819 */ /* 0x000fc800000006ff */
[----:B------:R1:W2:Y:S03]  /*8b10*/  SYNCS.PHASECHK.TRANS64.TRYWAIT P0, [R156+URZ+0x28800], R3 ;  /* 0x028800039c0075a7 */ /* 0x0002a6000800017f */
[----:B--2---:R-:W-:Y:S05]  /*8b20*/  @!P0 NANOSLEEP.SYNCS 0x989680 ;  /* 0x009896800000895d */ /* 0x004fea0003900000 */
[----:B------:R-:W2:Y:S01]  /*8b30*/  @!P0 SYNCS.PHASECHK.TRANS64 P0, [R156+URZ+0x28800], R3 ;  /* 0x028800039c0085a7 */ /* 0x000ea2000800007f */
[----:B------:R-:W-:Y:S04]  /*8b40*/  BSSY B0, `(.L_x_7106) ;  /* 0x0000006000007945 */ /* 0x000fe80003800000 */
[----:B--2---:R-:W-:Y:S05]  /*8b50*/  @P0 BRA `(.L_x_7107) ;  /* 0x0000000000100947 */ /* 0x004fea0003800000 */
.L_x_7108:
[----:B--2---:R2:W4:Y:S02]  /*8b60*/  SYNCS.PHASECHK.TRANS64.TRYWAIT P0, [R156+URZ+0x28800], R3 ;  /* 0x028800039c0075a7 */ /* 0x004524000800017f */
[----:B----4-:R-:W-:Y:S05]  /*8b70*/  @!P0 NANOSLEEP.SYNCS 0x989680 ;  /* 0x009896800000895d */ /* 0x010fea0003900000 */
[----:B------:R-:W4:Y:S02]  /*8b80*/  @!P0 SYNCS.PHASECHK.TRANS64 P0, [R156+URZ+0x28800], R3 ;  /* 0x028800039c0085a7 */ /* 0x000f24000800007f */
[----:B----4-:R-:W-:Y:S05]  /*8b90*/  @!P0 BRA `(.L_x_7108) ;  /* 0xfffffffc00f08947 */ /* 0x010fea000383ffff */
.L_x_7107:
[----:B------:R-:W-:Y:S05]  /*8ba0*/  BSYNC B0 ;  /* 0x0000000000007941 */ /* 0x000fea0003800000 */
.L_x_7106:
[----:B------:R-:W-:Y:S05]  /*8bb0*/  BRA `(.L_x_7109) ;  /* 0x0000003400f07947 */ /* 0x000fea0003800000 */
.L_x_7105:
[----:B-----5:R-:W-:Y:S01]  /*8bc0*/  SHF.R.S32.HI R0, RZ, 0x1f, R24 ;  /* 0x0000001fff007819 */ /* 0x020fe20000011418 */
[----:B------:R-:W-:Y:S01]  /*8bd0*/  ULDC.64 UR4, c[0x0][0x3f8] ;  /* 0x0000fe0000047ab9 */ /* 0x000fe20000000a00 */
[----:B------:R-:W-:Y:S01]  /*8be0*/  ULDC.64 UR6, c[0x0][0x408] ;  /* 0x0001020000067ab9 */ /* 0x000fe20000000a00 */
[----:B------:R-:W-:Y:S01]  /*8bf0*/  ISETP.NE.AND P2, PT, R25, RZ, PT ;  /* 0x000000ff1900720c */ /* 0x000fe20003f45270 */
[----:B------:R-:W-:-:S04]  /*8c00*/  IMAD.WIDE.U32 R4, R24, UR4, RZ ;  /* 0x0000000418047c25 */ /* 0x000fc8000f8e00ff */
[C---:B------:R-:W-:Y:S02]  /*8c10*/  IMAD R3, R0.reuse, UR4, RZ ;  /* 0x0000000400037c24 */ /* 0x040fe4000f8e02ff */
[----:B------:R-:W-:Y:S02]  /*8c20*/  IMAD R7, R0, UR6, RZ ;  /* 0x0000000600077c24 */ /* 0x000fe4000f8e02ff */
[C---:B------:R-:W-:Y:S01]  /*8c30*/  IMAD R3, R24.reuse, UR5, R3 ;  /* 0x0000000518037c24 */ /* 0x040fe2000f8e0203 */
[----:B------:R-:W-:Y:S01]  /*8c40*/  ULDC.64 UR4, c[0x0][0x3e8] ;  /* 0x0000fa0000047ab9 */ /* 0x000fe20000000a00 */
[----:B------:R-:W-:-:S04]  /*8c50*/  IMAD.WIDE.U32 R28, R24, UR6, RZ ;  /* 0x00000006181c7c25 */ /* 0x000fc8000f8e00ff */
[----:B------:R-:W-:Y:S01]  /*8c60*/  IMAD R7, R24, UR7, R7 ;  /* 0x0000000718077c24 */ /* 0x000fe2000f8e0207 */
[----:B------:R-:W-:Y:S01]  /*8c70*/  ULDC.64 UR6, c[0x0][0x400] ;  /* 0x0001000000067ab9 */ /* 0x000fe20000000a00 */
[----:B------:R-:W-:Y:S01]  /*8c80*/  IMAD.IADD R25, R3, 0x1, R5 ;  /* 0x0000000103197824 */ /* 0x000fe200078e0205 */
[----:B------:R-:W-:Y:S01]  /*8c90*/  LEA R24, P0, R4, UR4, 0x1 ;  /* 0x0000000404187c11 */ /* 0x000fe2000f8008ff */
[----:B------:R-:W-:Y:S01]  /*8ca0*/  IMAD.IADD R3, R7, 0x1, R29 ;  /* 0x0000000107037824 */ /* 0x000fe200078e021d */
[----:B------:R-:W-:Y:S02]  /*8cb0*/  LEA R27, P1, R28, UR6, 0x1 ;  /* 0x000000061c1b7c11 */ /* 0x000fe4000f8208ff */
[----:B------:R-:W-:Y:S02]  /*8cc0*/  LEA.HI.X R25, R4, UR5, R25, 0x1, P0 ;  /* 0x0000000504197c11 */ /* 0x000fe400080f0c19 */
[----:B------:R-:W-:Y:S01]  /*8cd0*/  LEA.HI.X R28, R28, UR7, R3, 0x1, P1 ;  /* 0x000000071c1c7c11 */ /* 0x000fe200088f0c03 */
[----:B------:R-:W-:Y:S08]  /*8ce0*/  @!P2 BRA `(.L_x_7110) ;  /* 0x000000000040a947 */ /* 0x000ff00003800000 */
[----:B------:R-:W-:Y:S01]  /*8cf0*/  MOV R0, 0x0 ;  /* 0x0000000000007802 */ /* 0x000fe20000000f00 */
[----:B------:R-:W-:Y:S01]  /*8d00*/  ULDC.64 UR4, c[0x4][0x138] ;  /* 0x01004e0000047ab9 */ /* 0x000fe20000000a00 */
[----:B------:R-:W-:Y:S01]  /*8d10*/  ULDC.64 UR6, c[0x4][0x68] ;  /* 0x01001a0000067ab9 */ /* 0x000fe20000000a00 */
[----:B------:R-:W-:Y:S01]  /*8d20*/  MOV R4, UR4 ;  /* 0x0000000400047c02 */ /* 0x000fe20008000f00 */
[----:B------:R1:W2:Y:S01]  /*8d30*/  LDC.64 R14, c[0x4][R0] ;  /* 0x01000000000e7b82 */ /* 0x0002a20000000a00 */
[----:B------:R-:W-:Y:S01]  /*8d40*/  IMAD.U32 R5, RZ, RZ, UR5 ;  /* 0x00000005ff057e24 */ /* 0x000fe2000f8e00ff */
[----:B------:R-:W-:Y:S01]  /*8d50*/  ULDC.64 UR4, c[0x4][0x140] ;  /* 0x0100500000047ab9 */ /* 0x000fe20000000a00 */
[----:B------:R-:W-:Y:S01]  /*8d60*/  IMAD.U32 R10, RZ, RZ, UR6 ;  /* 0x00000006ff0a7e24 */ /* 0x000fe2000f8e00ff */
[----:B---3--:R-:W-:Y:S01]  /*8d70*/  MOV R13, RZ ;  /* 0x000000ff000d7202 */ /* 0x008fe20000000f00 */
[----:B------:R-:W-:Y:S02]  /*8d80*/  IMAD.U32 R6, RZ, RZ, UR4 ;  /* 0x00000004ff067e24 */ /* 0x000fe4000f8e00ff */
[----:B------:R-:W-:-:S02]  /*8d90*/  IMAD.U32 R7, RZ, RZ, UR5 ;  /* 0x00000005ff077e24 */ /* 0x000fc4000f8e00ff */
[----:B------:R-:W-:Y:S02]  /*8da0*/  IMAD.U32 R11, RZ, RZ, UR7 ;  /* 0x00000007ff0b7e24 */ /* 0x000fe4000f8e00ff */
[----:B------:R-:W-:Y:S02]  /*8db0*/  IMAD.MOV.U32 R8, RZ, RZ, 0x70 ;  /* 0x00000070ff087424 */ /* 0x000fe400078e00ff */
[----:B-1----:R-:W-:-:S07]  /*8dc0*/  IMAD.MOV.U32 R12, RZ, RZ, 0x1 ;  /* 0x00000001ff0c7424 */ /* 0x002fce00078e00ff */
[----:B------:R-:W-:-:S07]  /*8dd0*/  LEPC R20, `(.L_x_7110) ;  /* 0x000000001014794e */ /* 0x000fce0000000000 */
[----:B0-2---:R-:W-:Y:S05]  /*8de0*/  CALL.ABS.NOINC R14 ;  /* 0x000000000e007343 */ /* 0x005fea0003c00000 */
.L_x_7110:
[----:B------:R-:W-:Y:S01]  /*8df0*/  ULDC.U8 UR4, c[0x0][0x410] ;  /* 0x0001040000047ab9 */ /* 0x000fe20000000000 */
[----:B------:R-:W-:Y:S01]  /*8e00*/  BSSY B0, `(.L_x_7111) ;  /* 0x000034f000007945 */ /* 0x000fe20003800000 */
[----:B------:R-:W-:Y:S01]  /*8e10*/  ISETP.NE.AND P0, PT, RZ, UR4, PT ;  /* 0x00000004ff007c0c */ /* 0x000fe2000bf05270 */
[----:B------:R-:W-:-:S12]  /*8e20*/  IMAD R5, R41, 0x80, R153 ;  /* 0x0000008029057824 */ /* 0x000fd800078e0299 */
[----:B------:R-:W-:Y:S05]  /*8e30*/  @!P0 BRA `(.L_x_7112) ;  /* 0x0000001800888947 */ /* 0x000fea0003800000 */
[----:B------:R-:W-:-:S03]  /*8e40*/  UMOV UR4, 0xffffffff ;  /* 0xffffffff00047882 */ /* 0x000fc60000000000 */
[----:B------:R-:W-:Y:S05]  /*8e50*/  BRA.DIV UR4, `(.L_x_7113) ;  /* 0x0000012e047c7947 */ /* 0x000fea000b800000 */
[----:B------:R1:W2:Y:S04]  /*8e60*/  SHFL.IDX PT, R0, R25, RZ, 0x181f ;  /* 0x00181fff19007589 */ /* 0x0002a800000e0000 */
[----:B------:R1:W4:Y:S04]  /*8e70*/  SHFL.IDX PT, R3, R24, RZ, 0x181f ;  /* 0x00181fff18037589 */ /* 0x00032800000e0000 */
[----:B------:R1:W0:Y:S04]  /*8e80*/  SHFL.IDX PT, R4, R28, RZ, 0x181f ;  /* 0x00181fff1c047589 */ /* 0x00022800000e0000 */
[----:B------:R1:W0:Y:S02]  /*8e90*/  SHFL.IDX PT, R14, R27, RZ, 0x181f ;  /* 0x00181fff1b0e7589 */ /* 0x00022400000e0000 */
.L_x_7371:
[----:B------:R-:W-:Y:S01]  /*8ea0*/  ULDC UR4, c[0x0][0x448] ;  /* 0x0001120000047ab9 */ /* 0x000fe20000000800 */
[----:B------:R-:W-:Y:S01]  /*8eb0*/  LEA.HI R6, R207, R207, RZ, 0x1 ;  /* 0x000000cfcf067211 */ /* 0x000fe200078f08ff */
[----:B------:R-:W-:Y:S01]  /*8ec0*/  IMAD R30, R95, UR4, RZ ;  /* 0x000000045f1e7c24 */ /* 0x000fe2000f8e02ff */
[----:B------:R-:W-:Y:S01]  /*8ed0*/  BSSY B1, `(.L_x_7114) ;  /* 0x000001f000017945 */ /* 0x000fe20003800000 */
[----:B------:R-:W-:Y:S02]  /*8ee0*/  CS2R R8, SRZ ;  /* 0x0000000000087805 */ /* 0x000fe4000001ff00 */
[----:B------:R-:W-:Y:S02]  /*8ef0*/  LOP3.LUT R6, R6, 0xfffffffe, RZ, 0xc0, !PT ;  /* 0xfffffffe06067812 */ /* 0x000fe400078ec0ff */
[----:B------:R-:W-:Y:S02]  /*8f00*/  CS2R R10, SRZ ;  /* 0x00000000000a7805 */ /* 0x000fe4000001ff00 */
[----:B------:R-:W-:-:S02]  /*8f10*/  ISETP.GE.AND P0, PT, R5, R30, PT ;  /* 0x0000001e0500720c */ /* 0x000fc40003f06270 */
[----:B---3--:R-:W-:Y:S01]  /*8f20*/  CS2R R12, SRZ ;  /* 0x00000000000c7805 */ /* 0x008fe2000001ff00 */
[----:B------:R-:W-:Y:S01]  /*8f30*/  IMAD.IADD R5, R207, 0x1, -R6 ;  /* 0x00000001cf057824 */ /* 0x000fe200078e0a06 */
[----:B------:R-:W-:-:S04]  /*8f40*/  CS2R R6, SRZ ;  /* 0x0000000000067805 */ /* 0x000fc8000001ff00 */
[----:B------:R-:W-:-:S05]  /*8f50*/  SHF.L.U32 R5, R5, 0x1f, RZ ;  /* 0x0000001f05057819 */ /* 0x000fca00000006ff */
[----:B------:R-:W-:Y:S05]  /*8f60*/  @P0 BRA `(.L_x_7115) ;  /* 0x0000000000540947 */ /* 0x000fea0003800000 */
[----:B------:R-:W-:Y:S01]  /*8f70*/  ULDC UR4, c[0x0][0x3f4] ;  /* 0x0000fd0000047ab9 */ /* 0x000fe20000000800 */
[----:B------:R-:W-:Y:S02]  /*8f80*/  CS2R R12, SRZ ;  /* 0x00000000000c7805 */ /* 0x000fe4000001ff00 */
[----:B------:R-:W-:Y:S02]  /*8f90*/  ISETP.GE.AND P4, PT, R18, UR4, PT ;  /* 0x0000000412007c0c */ /* 0x000fe4000bf86270 */
[----:B------:R-:W-:Y:S02]  /*8fa0*/  CS2R R8, SRZ ;  /* 0x0000000000087805 */ /* 0x000fe4000001ff00 */
[----:B------:R-:W-:-:S09]  /*8fb0*/  ISETP.GE.AND P5, PT, R23, UR4, PT ;  /* 0x0000000417007c0c */ /* 0x000fd2000bfa6270 */
[C---:B-1----:R-:W-:Y:S01]  /*8fc0*/  @!P4 IMAD.SHL.U32 R24, R18.reuse, 0x2, RZ ;  /* 0x000000021218c824 */ /* 0x042fe200078e00ff */
[----:B------:R-:W-:-:S03]  /*8fd0*/  @!P4 SHF.L.U64.HI R7, R18, 0x1, R19 ;  /* 0x000000011207c819 */ /* 0x000fc60000010213 */
[C---:B----4-:R-:W-:Y:S02]  /*8fe0*/  @!P5 IADD3 R28, P2, R3.reuse, R214, RZ ;  /* 0x000000d6031cd210 */ /* 0x050fe40007f5e0ff */
[-C--:B------:R-:W-:Y:S02]  /*8ff0*/  @!P4 IADD3 R20, P0, R3, R24.reuse, RZ ;  /* 0x000000180314c210 */ /* 0x080fe40007f1e0ff */
[C---:B0-----:R-:W-:Y:S02]  /*9000*/  @!P4 IADD3 R24, P1, R14.reuse, R24, RZ ;  /* 0x000000180e18c210 */ /* 0x041fe40007f3e0ff */
[----:B------:R-:W-:Y:S02]  /*9010*/  CS2R R10, SRZ ;  /* 0x00000000000a7805 */ /* 0x000fe4000001ff00 */
[----:B------:R-:W-:Y:S01]  /*9020*/  @!P5 IADD3 R14, P3, R14, R214, RZ ;  /* 0x000000d60e0ed210 */ /* 0x000fe20007f7e0ff */
[--C-:B--2---:R-:W-:Y:S02]  /*9030*/  @!P4 IMAD.X R21, R0, 0x1, R7.reuse, P0 ;  /* 0x000000010015c824 */ /* 0x104fe400000e0607 */
[----:B------:R-:W-:Y:S01]  /*9040*/  @!P4 IMAD.X R25, R4, 0x1, R7, P1 ;  /* 0x000000010419c824 */ /* 0x000fe200008e0607 */
[----:B------:R-:W-:Y:S01]  /*9050*/  CS2R R6, SRZ ;  /* 0x0000000000067805 */ /* 0x000fe2000001ff00 */
[--C-:B------:R-:W-:Y:S01]  /*9060*/  @!P5 IMAD.X R29, R0, 0x1, R213.reuse, P2 ;  /* 0x00000001001dd824 */ /* 0x100fe200010e06d5 */
[----:B------:R3:W5:Y:S01]  /*9070*/  @!P4 LD.E.64 R10, desc[UR38][R20.64] ;  /* 0x00000026140ac980 */ /* 0x000762000c101b00 */
[----:B------:R-:W-:-:S03]  /*9080*/  @!P5 IMAD.X R15, R4, 0x1, R213, P3 ;  /* 0x00000001040fd824 */ /* 0x000fc600018e06d5 */
[----:B------:R3:W5:Y:S04]  /*9090*/  @!P5 LD.E.64 R12, desc[UR38][R28.64] ;  /* 0x000000261c0cd980 */ /* 0x000768000c101b00 */
[----:B------:R3:W5:Y:S04]  /*90a0*/  @!P5 LD.E.64 R8, desc[UR38][R14.64] ;  /* 0x000000260e08d980 */ /* 0x000768000c101b00 */
[----:B------:R3:W5:Y:S02]  /*90b0*/  @!P4 LD.E.64 R6, desc[UR38][R24.64] ;  /* 0x000000261806c980 */ /* 0x000764000c101b00 */
.L_x_7115:
[----:B------:R-:W-:Y:S05]  /*90c0*/  BSYNC B1 ;  /* 0x0000000000017941 */ /* 0x000fea0003800000 */
.L_x_7114:
[----:B------:R-:W0:Y:S01]  /*90d0*/  SYNCS.PHASECHK.TRANS64.TRYWAIT P0, [R156+URZ+0x28800], R5 ;  /* 0x028800059c0075a7 */ /* 0x000e22000800017f */
[----:B--2---:R-:W-:Y:S01]  /*90e0*/  IMAD R0, R41, -0x80, R30 ;  /* 0xffffff8029007824 */ /* 0x004fe200078e021e */
[----:B----45:R-:W-:Y:S01]  /*90f0*/  MOV R3, R10 ;  /* 0x0000000a00037202 */ /* 0x030fe20000000f00 */
[--C-:B---3--:R-:W-:Y:S01]  /*9100*/  IMAD.MOV.U32 R15, RZ, RZ, R11.reuse ;  /* 0x000000ffff0f7224 */ /* 0x108fe200078e000b */
[--C-:B------:R-:W-:Y:S01]  /*9110*/  SHF.R.U64 R32, R10, 0x10, R11.reuse ;  /* 0x000000100a207819 */ /* 0x100fe2000000120b */
[----:B------:R-:W-:Y:S01]  /*9120*/  IMAD.MOV.U32 R20, RZ, RZ, R12 ;  /* 0x000000ffff147224 */ /* 0x000fe200078e000c */
[----:B------:R-:W-:Y:S01]  /*9130*/  SHF.R.U32.HI R30, RZ, 0x10, R11 ;  /* 0x00000010ff1e7819 */ /* 0x000fe2000001160b */
[--C-:B------:R-:W-:Y:S01]  /*9140*/  IMAD.MOV.U32 R21, RZ, RZ, R13.reuse ;  /* 0x000000ffff157224 */ /* 0x100fe200078e000d */
[--C-:B-1----:R-:W-:Y:S01]  /*9150*/  SHF.R.U64 R27, R12, 0x10, R13.reuse ;  /* 0x000000100c1b7819 */ /* 0x102fe2000000120d */
[----:B------:R-:W-:Y:S01]  /*9160*/  BSSY B1, `(.L_x_7116) ;  /* 0x0000011000017945 */ /* 0x000fe20003800000 */
[----:B------:R-:W-:Y:S01]  /*9170*/  SHF.R.U32.HI R28, RZ, 0x10, R13 ;  /* 0x00000010ff1c7819 */ /* 0x000fe2000001160d */
[----:B------:R-:W-:Y:S01]  /*9180*/  IMAD.MOV.U32 R13, RZ, RZ, R6 ;  /* 0x000000ffff0d7224 */ /* 0x000fe200078e0006 */
[----:B------:R-:W-:Y:S01]  /*9190*/  VIMNMX R10, R0, 0x80, PT ;  /* 0x00000080000a7848 */ /* 0x000fe20003fe0100 */
[--C-:B0-----:R-:W-:Y:S01]  /*91a0*/  IMAD.MOV.U32 R14, RZ, RZ, R7.reuse ;  /* 0x000000ffff0e7224 */ /* 0x101fe200078e0007 */
[----:B------:R-:W-:Y:S01]  /*91b0*/  SHF.R.U64 R24, R6, 0x10, R7 ;  /* 0x0000001006187819 */ /* 0x000fe20000001207 */
[----:B------:R-:W-:Y:S01]  /*91c0*/  IMAD.MOV.U32 R6, RZ, RZ, R9 ;  /* 0x000000ffff067224 */ /* 0x000fe200078e0009 */
[----:B------:R-:W-:Y:S01]  /*91d0*/  SHF.R.U32.HI R25, RZ, 0x10, R7 ;  /* 0x00000010ff197819 */ /* 0x000fe20000011607 */
[----:B------:R-:W-:Y:S01]  /*91e0*/  IMAD.MOV.U32 R4, RZ, RZ, R8 ;  /* 0x000000ffff047224 */ /* 0x000fe200078e0008 */
[----:B------:R-:W-:-:S02]  /*91f0*/  SHF.R.U64 R7, R8, 0x10, R9 ;  /* 0x0000001008077819 */ /* 0x000fc40000001209 */
[----:B------:R-:W-:Y:S02]  /*9200*/  PRMT R11, R3, 0x5410, R32 ;  /* 0x00005410030b7816 */ /* 0x000fe40000000020 */
[----:B------:R-:W-:Y:S02]  /*9210*/  ISETP.GE.AND P1, PT, R153, R10, PT ;  /* 0x0000000a9900720c */ /* 0x000fe40003f26270 */
[----:B------:R-:W-:Y:S02]  /*9220*/  SHF.R.U32.HI R9, RZ, 0x10, R9 ;  /* 0x00000010ff097819 */ /* 0x000fe40000011609 */
[----:B------:R-:W-:Y:S02]  /*9230*/  PRMT R12, R15, 0x5410, R30 ;  /* 0x000054100f0c7816 */ /* 0x000fe4000000001e */
[----:B------:R-:W-:Y:S02]  /*9240*/  PRMT R0, R20, 0x5410, R27 ;  /* 0x0000541014007816 */ /* 0x000fe4000000001b */
[----:B------:R-:W-:Y:S01]  /*9250*/  PRMT R3, R21, 0x5410, R28 ;  /* 0x0000541015037816 */ /* 0x000fe2000000001c */
[----:B------:R-:W-:Y:S06]  /*9260*/  @!P0 BRA `(.L_x_7117) ;  /* 0x0000012800e88947 */ /* 0x000fec0003800000 */
.L_x_7372:
[----:B------:R-:W-:Y:S05]  /*9270*/  BSYNC B1 ;  /* 0x0000000000017941 */ /* 0x000fea0003800000 */
.L_x_7116:
        /* <DEDUP_REMOVED lines=9> */
[----:B------:R-:W-:-:S11]  /*9310*/  ISETP.GE.AND P1, PT, R23, R4, PT ;  /* 0x000000041700720c */ /* 0x000fd60003f26270 */
[----:B------:R-:W-:Y:S05]  /*9320*/  @P0 BRA `(.L_x_7121) ;  /* 0x0000000000980947 */ /* 0x000fea0003800000 */
[----:B0-----:R-:W0:Y:S01]  /*9330*/  LDS.128 R4, [R200] ;  /* 0x00000000c8047984 */ /* 0x001e220000000c00 */
[----:B------:R-:W-:Y:S01]  /*9340*/  IMAD.U32 R28, R13, 0x10000, RZ ;  /* 0x000100000d1c7824 */ /* 0x000fe200078e00ff */
[C---:B------:R-:W-:Y:S01]  /*9350*/  LOP3.LUT R27, R11.reuse, 0xffff0000, RZ, 0xc0, !PT ;  /* 0xffff00000b1b7812 */ /* 0x040fe200078ec0ff */
[----:B------:R-:W-:Y:S01]  /*9360*/  IMAD.U32 R25, R11, 0x10000, RZ ;  /* 0x000100000b197824 */ /* 0x000fe200078e00ff */
        /* <DEDUP_REMOVED lines=10> */
[C---:B------:R-:W-:Y:S01]  /*9410*/  FMUL.FTZ R33, R5.reuse, R29 ;  /* 0x0000001d05217220 */ /* 0x040fe20000410000 */
[----:B------:R-:W-:Y:S01]  /*9420*/  FMUL.FTZ R35, R5, R27 ;  /* 0x0000001b05237220 */ /* 0x000fe20000410000 */
[----:B------:R-:W-:Y:S01]  /*9430*/  FFMA.FTZ R30, R15, R25, -R30 ;  /* 0x000000190f1e7223 */ /* 0x000fe2000001081e */
[----:B------:R-:W-:Y:S01]  /*9440*/  LOP3.LUT R7, R7, 0xffff0000, RZ, 0xc0, !PT ;  /* 0xffff000007077812 */ /* 0x000fe200078ec0ff */
[----:B------:R-:W-:Y:S01]  /*9450*/  FFMA.FTZ R31, R15, R28, R31 ;  /* 0x0000001c0f1f7223 */ /* 0x000fe2000001001f */
[C---:B------:R-:W-:Y:S01]  /*9460*/  LOP3.LUT R25, R14.reuse, 0xffff0000, RZ, 0xc0, !PT ;  /* 0xffff00000e197812 */ /* 0x040fe200078ec0ff */
[----:B------:R-:W-:Y:S01]  /*9470*/  IMAD.U32 R15, R14, 0x10000, RZ ;  /* 0x000100000e0f7824 */ /* 0x000fe200078e00ff */
[C---:B------:R-:W-:Y:S01]  /*9480*/  LOP3.LUT R5, R12.reuse, 0xffff0000, RZ, 0xc0, !PT ;  /* 0xffff00000c057812 */ /* 0x040fe200078ec0ff */
[----:B------:R-:W-:-:S02]  /*9490*/  IMAD.U32 R4, R12, 0x10000, RZ ;  /* 0x000100000c047824 */ /* 0x000fc400078e00ff */
[----:B------:R-:W-:Y:S01]  /*94a0*/  FFMA.FTZ R33, R20, R27, -R33 ;  /* 0x0000001b14217223 */ /* 0x000fe20000010821 */
[C---:B------:R-:W-:Y:S01]  /*94b0*/  FMUL.FTZ R28, R6.reuse, R15 ;  /* 0x0000000f061c7220 */ /* 0x040fe20000410000 */
[C---:B------:R-:W-:Y:S01]  /*94c0*/  FMUL.FTZ R27, R7.reuse, R25 ;  /* 0x00000019071b7220 */ /* 0x040fe20000410000 */
        /* <DEDUP_REMOVED lines=12> */
.L_x_7121:
[----:B------:R-:W-:Y:S05]  /*9590*/  BSYNC B2 ;  /* 0x0000000000027941 */ /* 0x000fea0003800000 */
.L_x_7120:
[----:B------:R-:W-:Y:S05]  /*95a0*/  @P1 BRA `(.L_x_7119) ;  /* 0x0000000000981947 */ /* 0x000fea0003800000 */
[----:B01----:R-:W0:Y:S01]  /*95b0*/  LDS.128 R4, [R200+0x4000] ;  /* 0x00400000c8047984 */ /* 0x003e220000000c00 */
        /* <DEDUP_REMOVED lines=37> */
.L_x_7119:
[----:B------:R-:W-:Y:S05]  /*9810*/  BSYNC B1 ;  /* 0x0000000000017941 */ /* 0x000fea0003800000 */
.L_x_7118:
[----:B------:R-:W-:Y:S01]  /*9820*/  ISETP.GE.AND P0, PT, R220, R10, PT ;  /* 0x0000000adc00720c */ /* 0x000fe20003f06270 */
[----:B------:R-:W-:-:S12]  /*9830*/  BSSY B1, `(.L_x_7122) ;  /* 0x0000055000017945 */ /* 0x000fd80003800000 */
[----:B------:R-:W-:Y:S05]  /*9840*/  @P0 BRA `(.L_x_7123) ;  /* 0x00000004004c0947 */ /* 0x000fea0003800000 */
[----:B-12---:R-:W1:Y:S01]  /*9850*/  LDC R4, c[0x0][0x3f4] ;  /* 0x0000fd00ff047b82 */ /* 0x006e620000000800 */
[----:B------:R-:W-:Y:S01]  /*9860*/  BSSY B2, `(.L_x_7124) ;  /* 0x000002a000027945 */ /* 0x000fe20003800000 */
[-C--:B-1----:R-:W-:Y:S02]  /*9870*/  ISETP.GE.AND P0, PT, R18, R4.reuse, PT ;  /* 0x000000041200720c */ /* 0x082fe40003f06270 */
[----:B------:R-:W-:-:S11]  /*9880*/  ISETP.GE.AND P1, PT, R23, R4, PT ;  /* 0x000000041700720c */ /* 0x000fd60003f26270 */
[----:B------:R-:W-:Y:S05]  /*9890*/  @P0 BRA `(.L_x_7125) ;  /* 0x0000000000980947 */ /* 0x000fea0003800000 */
[----:B0-----:R-:W0:Y:S01]  /*98a0*/  LDS.128 R4, [R200+0x1000] ;  /* 0x00100000c8047984 */ /* 0x001e220000000c00 */
        /* <DEDUP_REMOVED lines=17> */
[----:B------:R-:W-:Y:S01]  /*99c0*/  FFMA.FTZ R4, R27, R15, -R28 ;  /* 0x0000000f1b047223 */ /* 0x000fe2000001081c */
[C---:B------:R-:W-:Y:S01]  /*99d0*/  FMUL.FTZ R27, R32.reuse, R5 ;  /* 0x00000005201b7220 */ /* 0x040fe20000410000 */
[----:B------:R-:W-:Y:S01]  /*99e0*/  FFMA.FTZ R5, R32, R20, -R25 ;  /* 0x0000001420057223 */ /* 0x000fe20000010819 */
[----:B------:R-:W-:Y:S01]  /*99f0*/  FFMA.FTZ R15, R29, R15, R30 ;  /* 0x0000000f1d0f7223 */ /* 0x000fe2000001001e */
[C---:B------:R-:W-:Y:S01]  /*9a00*/  LOP3.LUT R32, R12.reuse, 0xffff0000, RZ, 0xc0, !PT ;  /* 0xffff00000c207812 */ /* 0x040fe200078ec0ff */
[----:B------:R-:W-:-:S02]  /*9a10*/  IMAD.U32 R29, R12, 0x10000, RZ ;  /* 0x000100000c1d7824 */ /* 0x000fc400078e00ff */
        /* <DEDUP_REMOVED lines=9> */
[----:B------:R-:W-:Y:S02]  /*9ab0*/  F2FP.BF16.F32.PACK_AB R4, R15, R4 ;  /* 0x000000040f04723e */ /* 0x000fe400000010ff */
[----:B------:R-:W-:-:S02]  /*9ac0*/  F2FP.BF16.F32.PACK_AB R5, R20, R5 ;  /* 0x000000051405723e */ /* 0x000fc400000010ff */
[----:B------:R-:W-:Y:S02]  /*9ad0*/  F2FP.BF16.F32.PACK_AB R6, R21, R6 ;  /* 0x000000061506723e */ /* 0x000fe400000010ff */
[----:B------:R-:W-:-:S05]  /*9ae0*/  F2FP.BF16.F32.PACK_AB R7, R24, R7 ;  /* 0x000000071807723e */ /* 0x000fca00000010ff */
[----:B------:R1:W-:Y:S02]  /*9af0*/  STS.128 [R200+0x1000], R4 ;  /* 0x00100004c8007388 */ /* 0x0003e40000000c00 */
.L_x_7125:
[----:B------:R-:W-:Y:S05]  /*9b00*/  BSYNC B2 ;  /* 0x0000000000027941 */ /* 0x000fea0003800000 */
.L_x_7124:
        /* <DEDUP_REMOVED lines=39> */
.L_x_7123:
[----:B------:R-:W-:Y:S05]  /*9d80*/  BSYNC B1 ;  /* 0x0000000000017941 */ /* 0x000fea0003800000 */
.L_x_7122:
[----:B------:R-:W-:Y:S01]  /*9d90*/  ISETP.GE.AND P0, PT, R219, R10, PT ;  /* 0x0000000adb00720c */ /* 0x000fe20003f06270 */
[----:B------:R-:W-:-:S12]  /*9da0*/  BSSY B1, `(.L_x_7126) ;  /* 0x0000055000017945 */ /* 0x000fd80003800000 */
[----:B------:R-:W-:Y:S05]  /*9db0*/  @P0 BRA `(.L_x_7127) ;  /* 0x00000004004c0947 */ /* 0x000fea0003800000 */
[----:B-123--:R-:W1:Y:S01]  /*9dc0*/  LDC R4, c[0x0][0x3f4] ;  /* 0x0000fd00ff047b82 */ /* 0x00ee620000000800 */
        /* <DEDUP_REMOVED lines=42> */
.L_x_7129:
[----:B------:R-:W-:Y:S05]  /*a070*/  BSYNC B2 ;  /* 0x0000000000027941 */ /* 0x000fea0003800000 */
.L_x_7128:
        /* <DEDUP_REMOVED lines=39> */
.L_x_7127:
[----:B------:R-:W-:Y:S05]  /*a2f0*/  BSYNC B1 ;  /* 0x0000000000017941 */ /* 0x000fea0003800000 */
.L_x_7126:
[----:B------:R-:W-:-:S13]  /*a300*/  ISETP.GE.AND P0, PT, R218, R10, PT ;  /* 0x0000000ada00720c */ /* 0x000fda0003f06270 */
[----:B------:R-:W-:Y:S05]  /*a310*/  @P0 BRA `(.L_x_7130) ;  /* 0x0000001c00f40947 */ /* 0x000fea0003800000 */
[----:B-1234-:R-:W1:Y:S01]  /*a320*/  LDC R4, c[0x0][0x3f4] ;  /* 0x0000fd00ff047b82 */ /* 0x01ee620000000800 */
[----:B------:R-:W-:Y:S01]  /*a330*/  BSSY B1, `(.L_x_7131) ;  /* 0x000002a000017945 */ /* 0x000fe20003800000 */
[-C--:B-1----:R-:W-:Y:S02]  /*a340*/  ISETP.GE.AND P0, PT, R18, R4.reuse, PT ;  /* 0x000000041200720c */ /* 0x082fe40003f06270 */
[----:B------:R-:W-:-:S11]  /*a350*/  ISETP.GE.AND P1, PT, R23, R4, PT ;  /* 0x000000041700720c */ /* 0x000fd60003f26270 */
[----:B------:R-:W-:Y:S05]  /*a360*/  @P0 BRA `(.L_x_7132) ;  /* 0x0000000000980947 */ /* 0x000fea0003800000 */
[----:B0-----:R-:W0:Y:S01]  /*a370*/  LDS.128 R4, [R200+0x3000] ;  /* 0x00300000c8047984 */ /* 0x001e220000000c00 */
[----:B------:R-:W-:Y:S01]  /*a380*/  IMAD.U32 R24, R11, 0x10000, RZ ;  /* 0x000100000b187824 */ /* 0x000fe200078e00ff */
[C---:B------:R-:W-:Y:S01]  /*a390*/  LOP3.LUT R29, R13.reuse, 0xffff0000, RZ, 0xc0, !PT ;  /* 0xffff00000d1d7812 */ /* 0x040fe200078ec0ff */
[----:B------:R-:W-:Y:S01]  /*a3a0*/  IMAD.U32 R28, R13, 0x10000, RZ ;  /* 0x000100000d1c7824 */ /* 0x000fe200078e00ff */
        /* <DEDUP_REMOVED lines=11> */
[C---:B------:R-:W-:Y:S01]  /*a460*/  FMUL.FTZ R25, R24.reuse, R4 ;  /* 0x0000000418197220 */ /* 0x040fe20000410000 */
[-C--:B------:R-:W-:Y:S01]  /*a470*/  FMUL.FTZ R20, R29, R5.reuse ;  /* 0x000000051d147220 */ /* 0x080fe20000410000 */
[----:B------:R-:W-:Y:S01]  /*a480*/  LOP3.LUT R7, R7, 0xffff0000, RZ, 0xc0, !PT ;  /* 0xffff000007077812 */ /* 0x000fe200078ec0ff */
[-C--:B------:R-:W-:Y:S01]  /*a490*/  FFMA.FTZ R4, R24, R10.reuse, -R21 ;  /* 0x0000000a18047223 */ /* 0x080fe20000010815 */
[----:B------:R-:W-:Y:S01]  /*a4a0*/  FFMA.FTZ R25, R28, R10, R25 ;  /* 0x0000000a1c197223 */ /* 0x000fe20000010019 */
[C---:B------:R-:W-:Y:S01]  /*a4b0*/  FMUL.FTZ R10, R27.reuse, R5 ;  /* 0x000000051b0a7220 */ /* 0x040fe20000410000 */
[----:B------:R-:W-:Y:S01]  /*a4c0*/  FFMA.FTZ R5, R27, R15, -R20 ;  /* 0x0000000f1b057223 */ /* 0x000fe20000010814 */
[C---:B------:R-:W-:Y:S01]  /*a4d0*/  LOP3.LUT R27, R12.reuse, 0xffff0000, RZ, 0xc0, !PT ;  /* 0xffff00000c1b7812 */ /* 0x040fe200078ec0ff */
[----:B------:R-:W-:-:S02]  /*a4e0*/  IMAD.U32 R21, R12, 0x10000, RZ ;  /* 0x000100000c157824 */ /* 0x000fc400078e00ff */
[-C--:B------:R-:W-:Y:S01]  /*a4f0*/  FMUL.FTZ R12, R31, R6.reuse ;  /* 0x000000061f0c7220 */ /* 0x080fe20000410000 */
[----:B------:R-:W-:Y:S01]  /*a500*/  FMUL.FTZ R20, R33, R7 ;  /* 0x0000000721147220 */ /* 0x000fe20000410000 */
        /* <DEDUP_REMOVED lines=12> */
.L_x_7132:
[----:B------:R-:W-:Y:S05]  /*a5d0*/  BSYNC B1 ;  /* 0x0000000000017941 */ /* 0x000fea0003800000 */
.L_x_7131:
        /* <DEDUP_REMOVED lines=40> */
.L_x_7112:
[----:B------:R-:W-:-:S03]  /*a860*/  UMOV UR4, 0xffffffff ;  /* 0xffffffff00047882 */ /* 0x000fc60000000000 */
[----:B------:R-:W-:Y:S05]  /*a870*/  BRA.DIV UR4, `(.L_x_7133) ;  /* 0x0000011604787947 */ /* 0x000fea000b800000 */
[----:B------:R1:W2:Y:S04]  /*a880*/  SHFL.IDX PT, R0, R25, RZ, 0x181f ;  /* 0x00181fff19007589 */ /* 0x0002a800000e0000 */
[----:B------:R1:W4:Y:S04]  /*a890*/  SHFL.IDX PT, R3, R24, RZ, 0x181f ;  /* 0x00181fff18037589 */ /* 0x00032800000e0000 */
[----:B------:R1:W0:Y:S04]  /*a8a0*/  SHFL.IDX PT, R20, R28, RZ, 0x181f ;  /* 0x00181fff1c147589 */ /* 0x00022800000e0000 */
[----:B------:R1:W0:Y:S02]  /*a8b0*/  SHFL.IDX PT, R14, R27, RZ, 0x181f ;  /* 0x00181fff1b0e7589 */ /* 0x00022400000e0000 */
.L_x_7378:
[----:B------:R-:W-:Y:S01]  /*a8c0*/  ULDC UR4, c[0x0][0x448] ;  /* 0x0001120000047ab9 */ /* 0x000fe20000000800 */
[----:B---3--:R-:W3:Y:S01]  /*a8d0*/  LDC R13, c[0x0][0x3f4] ;  /* 0x0000fd00ff0d7b82 */ /* 0x008ee20000000800 */
[----:B------:R-:W-:Y:S01]  /*a8e0*/  IMAD R12, R95, UR4, RZ ;  /* 0x000000045f0c7c24 */ /* 0x000fe2000f8e02ff */
[----:B------:R-:W-:Y:S01]  /*a8f0*/  LEA.HI R4, R207, R207, RZ, 0x1 ;  /* 0x000000cfcf047211 */ /* 0x000fe200078f08ff */
[----:B------:R-:W-:Y:S01]  /*a900*/  BSSY B1, `(.L_x_7134) ;  /* 0x0000016000017945 */ /* 0x000fe20003800000 */
[----:B------:R-:W-:Y:S02]  /*a910*/  CS2R R6, SRZ ;  /* 0x0000000000067805 */ /* 0x000fe4000001ff00 */
[----:B------:R-:W-:Y:S02]  /*a920*/  CS2R R8, SRZ ;  /* 0x0000000000087805 */ /* 0x000fe4000001ff00 */
[----:B------:R-:W-:Y:S02]  /*a930*/  ISETP.GE.AND P0, PT, R5, R12, PT ;  /* 0x0000000c0500720c */ /* 0x000fe40003f06270 */
[----:B------:R-:W-:-:S02]  /*a940*/  CS2R R10, SRZ ;  /* 0x00000000000a7805 */ /* 0x000fc4000001ff00 */
[----:B------:R-:W-:-:S04]  /*a950*/  LOP3.LUT R4, R4, 0xfffffffe, RZ, 0xc0, !PT ;  /* 0xfffffffe04047812 */ /* 0x000fc800078ec0ff */
[----:B-1----:R-:W-:Y:S02]  /*a960*/  IADD3 R27, R207, -R4, RZ ;  /* 0x80000004cf1b7210 */ /* 0x002fe40007ffe0ff */
[----:B------:R-:W-:Y:S02]  /*a970*/  CS2R R4, SRZ ;  /* 0x0000000000047805 */ /* 0x000fe4000001ff00 */
[----:B------:R-:W-:Y:S01]  /*a980*/  SHF.L.U32 R27, R27, 0x1f, RZ ;  /* 0x0000001f1b1b7819 */ /* 0x000fe200000006ff */
[----:B------:R-:W-:Y:S06]  /*a990*/  @P0 BRA `(.L_x_7135) ;  /* 0x0000000000300947 */ /* 0x000fec0003800000 */
[----:B------:R-:W-:Y:S01]  /*a9a0*/  ULDC UR4, c[0x0][0x3f4] ;  /* 0x0000fd0000047ab9 */ /* 0x000fe20000000800 */
[C---:B------:R-:W-:Y:S01]  /*a9b0*/  IMAD.SHL.U32 R15, R16.reuse, 0x2, RZ ;  /* 0x00000002100f7824 */ /* 0x040fe200078e00ff */
[C---:B------:R-:W-:Y:S02]  /*a9c0*/  ISETP.GE.AND P2, PT, R16.reuse, UR4, PT ;  /* 0x0000000410007c0c */ /* 0x040fe4000bf46270 */
[----:B------:R-:W-:Y:S02]  /*a9d0*/  SHF.L.U64.HI R5, R16, 0x1, R17 ;  /* 0x0000000110057819 */ /* 0x000fe40000010211 */
[-C--:B----4-:R-:W-:Y:S02]  /*a9e0*/  IADD3 R24, P0, R3, R15.reuse, RZ ;  /* 0x0000000f03187210 */ /* 0x090fe40007f1e0ff */
[----:B0-----:R-:W-:-:S03]  /*a9f0*/  IADD3 R14, P1, R14, R15, RZ ;  /* 0x0000000f0e0e7210 */ /* 0x001fc60007f3e0ff */
[--C-:B--2---:R-:W-:Y:S02]  /*aa00*/  IMAD.X R25, R0, 0x1, R5.reuse, P0 ;  /* 0x0000000100197824 */ /* 0x104fe400000e0605 */
[----:B------:R-:W-:Y:S01]  /*aa10*/  IMAD.X R15, R20, 0x1, R5, P1 ;  /* 0x00000001140f7824 */ /* 0x000fe200008e0605 */
[----:B------:R-:W-:Y:S01]  /*aa20*/  CS2R R4, SRZ ;  /* 0x0000000000047805 */ /* 0x000fe2000001ff00 */
[----:B------:R-:W-:Y:S06]  /*aa30*/  @P2 BRA `(.L_x_7135) ;  /* 0x0000000000082947 */ /* 0x000fec0003800000 */
[----:B------:R1:W5:Y:S04]  /*aa40*/  LD.E.128 R4, desc[UR38][R24.64] ;  /* 0x0000002618047980 */ /* 0x000368000c101d00 */
[----:B------:R1:W5:Y:S02]  /*aa50*/  LD.E.128 R8, desc[UR38][R14.64] ;  /* 0x000000260e087980 */ /* 0x000364000c101d00 */
.L_x_7135:
[----:B------:R-:W-:Y:S05]  /*aa60*/  BSYNC B1 ;  /* 0x0000000000017941 */ /* 0x000fea0003800000 */
.L_x_7134:
[----:B------:R-:W3:Y:S01]  /*aa70*/  SYNCS.PHASECHK.TRANS64.TRYWAIT P4, [R156+URZ+0x28800], R27 ;  /* 0x0288001b9c0075a7 */ /* 0x000ee2000808017f */
[----:B--2---:R-:W-:Y:S01]  /*aa80*/  IMAD R0, R41, -0x80, R12 ;  /* 0xffffff8029007824 */ /* 0x004fe200078e020c */
[--C-:B-----5:R-:W-:Y:S01]  /*aa90*/  SHF.R.U64 R29, R6, 0x10, R7.reuse ;  /* 0x00000010061d7819 */ /* 0x120fe20000001207 */
[----:B----4-:R-:W-:Y:S01]  /*aaa0*/  IMAD.MOV.U32 R3, RZ, RZ, R4 ;  /* 0x000000ffff037224 */ /* 0x010fe200078e0004 */
[--C-:B-1----:R-:W-:Y:S01]  /*aab0*/  SHF.R.U32.HI R25, RZ, 0x10, R7.reuse ;  /* 0x00000010ff197819 */ /* 0x102fe20000011607 */
[----:B0-----:R-:W-:Y:S01]  /*aac0*/  IMAD.MOV.U32 R14, RZ, RZ, R7 ;  /* 0x000000ffff0e7224 */ /* 0x001fe200078e0007 */
[----:B------:R-:W-:Y:S01]  /*aad0*/  MOV R15, R8 ;  /* 0x00000008000f7202 */ /* 0x000fe20000000f00 */
[--C-:B------:R-:W-:Y:S01]  /*aae0*/  IMAD.MOV.U32 R12, RZ, RZ, R5.reuse ;  /* 0x000000ffff0c7224 */ /* 0x100fe200078e0005 */
[----:B------:R-:W-:Y:S01]  /*aaf0*/  SHF.R.U64 R28, R4, 0x10, R5 ;  /* 0x00000010041c7819 */ /* 0x000fe20000001205 */
[--C-:B------:R-:W-:Y:S01]  /*ab00*/  IMAD.MOV.U32 R20, RZ, RZ, R9.reuse ;  /* 0x000000ffff147224 */ /* 0x100fe200078e0009 */
[--C-:B------:R-:W-:Y:S01]  /*ab10*/  SHF.R.U64 R8, R8, 0x10, R9.reuse ;  /* 0x0000001008087819 */ /* 0x100fe20000001209 */
[----:B------:R-:W-:Y:S01]  /*ab20*/  IMAD.MOV.U32 R4, RZ, RZ, R6 ;  /* 0x000000ffff047224 */ /* 0x000fe200078e0006 */
[----:B------:R-:W-:Y:S01]  /*ab30*/  SHF.R.U32.HI R7, RZ, 0x10, R9 ;  /* 0x00000010ff077819 */ /* 0x000fe20000011609 */
[----:B------:R-:W-:Y:S01]  /*ab40*/  IMAD.MOV.U32 R21, RZ, RZ, R10 ;  /* 0x000000ffff157224 */ /* 0x000fe200078e000a */
[----:B------:R-:W-:Y:S01]  /*ab50*/  SHF.R.U32.HI R31, RZ, 0x10, R5 ;  /* 0x00000010ff1f7819 */ /* 0x000fe20000011605 */
[----:B------:R-:W-:Y:S01]  /*ab60*/  IMAD.MOV.U32 R24, RZ, RZ, R11 ;  /* 0x000000ffff187224 */ /* 0x000fe200078e000b */
[----:B---3--:R-:W-:Y:S01]  /*ab70*/  ISETP.GE.AND P0, PT, R16, R13, PT ;  /* 0x0000000d1000720c */ /* 0x008fe20003f06270 */
[----:B------:R-:W-:Y:S01]  /*ab80*/  BSSY B1, `(.L_x_7136) ;  /* 0x0000011000017945 */ /* 0x000fe20003800000 */
[----:B------:R-:W-:-:S02]  /*ab90*/  VIMNMX R9, R0, 0x80, PT ;  /* 0x0000008000097848 */ /* 0x000fc40003fe0100 */
[--C-:B------:R-:W-:Y:S02]  /*aba0*/  SHF.R.U64 R6, R10, 0x10, R11.reuse ;  /* 0x000000100a067819 */ /* 0x100fe4000000120b */
[----:B------:R-:W-:Y:S02]  /*abb0*/  SHF.R.U32.HI R5, RZ, 0x10, R11 ;  /* 0x00000010ff057819 */ /* 0x000fe4000001160b */
[----:B------:R-:W-:Y:S02]  /*abc0*/  PRMT R0, R3, 0x5410, R28 ;  /* 0x0000541003007816 */ /* 0x000fe4000000001c */
[-C--:B------:R-:W-:Y:S02]  /*abd0*/  ISETP.GE.OR P3, PT, R153, R9.reuse, P0 ;  /* 0x000000099900720c */ /* 0x080fe40000766670 */
[-C--:B------:R-:W-:Y:S02]  /*abe0*/  ISETP.GE.OR P2, PT, R220, R9.reuse, P0 ;  /* 0x00000009dc00720c */ /* 0x080fe40000746670 */
[----:B------:R-:W-:-:S02]  /*abf0*/  ISETP.GE.OR P1, PT, R219, R9, P0 ;  /* 0x00000009db00720c */ /* 0x000fc40000726670 */
[----:B------:R-:W-:Y:S02]  /*ac00*/  PRMT R3, R12, 0x5410, R31 ;  /* 0x000054100c037816 */ /* 0x000fe4000000001f */
[----:B------:R-:W-:Y:S02]  /*ac10*/  ISETP.GE.OR P0, PT, R218, R9, P0 ;  /* 0x00000009da00720c */ /* 0x000fe40000706670 */
[----:B------:R-:W-:Y:S02]  /*ac20*/  PRMT R12, R4, 0x5410, R29 ;  /* 0x00005410040c7816 */ /* 0x000fe4000000001d */
[----:B------:R-:W-:Y:S02]  /*ac30*/  PRMT R14, R14, 0x5410, R25 ;  /* 0x000054100e0e7816 */ /* 0x000fe40000000019 */
[----:B------:R-:W-:Y:S02]  /*ac40*/  PRMT R15, R15, 0x5410, R8 ;  /* 0x000054100f0f7816 */ /* 0x000fe40000000008 */
[----:B------:R-:W-:-:S02]  /*ac50*/  PRMT R20, R20, 0x5410, R7 ;  /* 0x0000541014147816 */ /* 0x000fc40000000007 */
[----:B------:R-:W-:Y:S02]  /*ac60*/  PRMT R21, R21, 0x5410, R6 ;  /* 0x0000541015157816 */ /* 0x000fe40000000006 */
[----:B------:R-:W-:Y:S01]  /*ac70*/  PRMT R24, R24, 0x5410, R5 ;  /* 0x0000541018187816 */ /* 0x000fe20000000005 */
[----:B------:R-:W-:Y:S06]  /*ac80*/  @!P4 BRA `(.L_x_7137) ;  /* 0x0000011000e4c947 */ /* 0x000fec0003800000 */
.L_x_7379:
[----:B------:R-:W-:Y:S05]  /*ac90*/  BSYNC B1 ;  /* 0x0000000000017941 */ /* 0x000fea0003800000 */
.L_x_7136:
[----:B------:R-:W-:Y:S04]  /*aca0*/  BSSY B1, `(.L_x_7138) ;  /* 0x0000059000017945 */ /* 0x000fe80003800000 */
[----:B------:R-:W-:Y:S05]  /*acb0*/  @P3 BRA `(.L_x_7139) ;  /* 0x00000004005c3947 */ /* 0x000fea0003800000 */
[----:B------:R-:W-:Y:S01]  /*acc0*/  LEA.HI R4, R13, R202, RZ, 0x1d ;  /* 0x000000ca0d047211 */ /* 0x000fe200078fe8ff */
[C---:B------:R-:W-:Y:S01]  /*acd0*/  IMAD.U32 R38, R15.reuse, 0x10000, RZ ;  /* 0x000100000f267824 */ /* 0x040fe200078e00ff */
[----:B------:R-:W-:Y:S01]  /*ace0*/  LOP3.LUT R35, R15, 0xffff0000, RZ, 0xc0, !PT ;  /* 0xffff00000f237812 */ /* 0x000fe200078ec0ff */
[----:B------:R-:W-:Y:S01]  /*acf0*/  IMAD.U32 R36, R0, 0x10000, RZ ;  /* 0x0001000000247824 */ /* 0x000fe200078e00ff */
[----:B------:R-:W-:Y:S01]  /*ad00*/  SHF.R.S32.HI R7, RZ, 0x1f, R4 ;  /* 0x0000001fff077819 */ /* 0x000fe20000011404 */
[----:B------:R-:W-:Y:S02]  /*ad10*/  IMAD.SHL.U32 R5, R4, 0x8, RZ ;  /* 0x0000000804057824 */ /* 0x000fe400078e00ff */
[----:B------:R-:W-:Y:S01]  /*ad20*/  IMAD.U32 R37, R20, 0x10000, RZ ;  /* 0x0001000014257824 */ /* 0x000fe200078e00ff */
[----:B------:R-:W-:Y:S02]  /*ad30*/  LEA.HI R7, R7, R4, RZ, 0x3 ;  /* 0x0000000407077211 */ /* 0x000fe400078f18ff */
[----:B------:R-:W-:-:S03]  /*ad40*/  LOP3.LUT R5, R5, 0x38, RZ, 0xc0, !PT ;  /* 0x0000003805057812 */ /* 0x000fc600078ec0ff */
[----:B------:R-:W-:Y:S01]  /*ad50*/  IMAD.SHL.U32 R7, R7, 0x400, RZ ;  /* 0x0000040007077824 */ /* 0x000fe200078e00ff */
[----:B------:R-:W-:-:S04]  /*ad60*/  LOP3.LUT R5, R5, 0x1c0, R228, 0xf8, !PT ;  /* 0x000001c005057812 */ /* 0x000fc800078ef8e4 */
        /* <DEDUP_REMOVED lines=15> */
[----:B------:R-:W-:Y:S01]  /*ae60*/  IMAD.U32 R32, R9, 0x10000, RZ ;  /* 0x0001000009207824 */ /* 0x000fe200078e00ff */
[----:B------:R-:W-:Y:S01]  /*ae70*/  SHF.L.U32 R34, R11, 0x10, RZ ;  /* 0x000000100b227819 */ /* 0x000fe200000006ff */
        /* <DEDUP_REMOVED lines=28> */
[----:B------:R-:W-:Y:S01]  /*b040*/  FFMA.FTZ R35, R6, R35, R10 ;  /* 0x0000002306237223 */ /* 0x000fe2000001000a */
[----:B------:R-:W-:Y:S01]  /*b050*/  LOP3.LUT R9, R9, 0xffff0000, RZ, 0xc0, !PT ;  /* 0xffff000009097812 */ /* 0x000fe200078ec0ff */
[----:B------:R-:W-:Y:S01]  /*b060*/  FMUL.FTZ R29, R34, R33 ;  /* 0x00000021221d7220 */ /* 0x000fe20000410000 */
[----:B------:R-:W-:Y:S01]  /*b070*/  LOP3.LUT R11, R11, 0xffff0000, RZ, 0xc0, !PT ;  /* 0xffff00000b0b7812 */ /* 0x000fe200078ec0ff */
        /* <DEDUP_REMOVED lines=27> */
.L_x_7139:
[----:B------:R-:W-:Y:S05]  /*b230*/  BSYNC B1 ;  /* 0x0000000000017941 */ /* 0x000fea0003800000 */
.L_x_7138:
[----:B------:R-:W-:Y:S04]  /*b240*/  BSSY B1, `(.L_x_7140) ;  /* 0x0000059000017945 */ /* 0x000fe80003800000 */
[----:B------:R-:W-:Y:S05]  /*b250*/  @P2 BRA `(.L_x_7141) ;  /* 0x00000004005c2947 */ /* 0x000fea0003800000 */
[----:B-1----:R-:W-:Y:S01]  /*b260*/  LEA.HI R4, R13, R202, RZ, 0x1d ;  /* 0x000000ca0d047211 */ /* 0x002fe200078fe8ff */
[----:B------:R-:W-:Y:S01]  /*b270*/  IMAD.U32 R35, R0, 0x10000, RZ ;  /* 0x0001000000237824 */ /* 0x000fe200078e00ff */
[----:B------:R-:W-:Y:S01]  /*b280*/  SHF.R.U32.HI R7, RZ, 0x3, R193 ;  /* 0x00000003ff077819 */ /* 0x000fe200000116c1 */
[----:B------:R-:W-:Y:S01]  /*b290*/  IMAD.U32 R46, R20, 0x10000, RZ ;  /* 0x00010000142e7824 */ /* 0x000fe200078e00ff */
[----:B------:R-:W-:Y:S01]  /*b2a0*/  SHF.R.S32.HI R5, RZ, 0x1f, R4 ;  /* 0x0000001fff057819 */ /* 0x000fe20000011404 */
[----:B------:R-:W-:Y:S01]  /*b2b0*/  IMAD.SHL.U32 R6, R4, 0x8, RZ ;  /* 0x0000000804067824 */ /* 0x000fe200078e00ff */
[----:B------:R-:W-:Y:S01]  /*b2c0*/  SHF.L.U32 R37, R15, 0x10, RZ ;  /* 0x000000100f257819 */ /* 0x000fe200000006ff */
[----:B------:R-:W-:Y:S01]  /*b2d0*/  IMAD.U32 R42, R3, 0x10000, RZ ;  /* 0x00010000032a7824 */ /* 0x000fe200078e00ff */
[----:B------:R-:W-:Y:S01]  /*b2e0*/  LEA.HI R5, R5, R4, RZ, 0x3 ;  /* 0x0000000405057211 */ /* 0x000fe200078f18ff */
[----:B------:R-:W-:Y:S01]  /*b2f0*/  IMAD.U32 R41, R21, 0x10000, RZ ;  /* 0x0001000015297824 */ /* 0x000fe200078e00ff */
[----:B------:R-:W-:Y:S01]  /*b300*/  LOP3.LUT R4, R193, 0x38, R6, 0xf8, !PT ;  /* 0x00000038c1047812 */ /* 0x000fe200078ef806 */
[----:B------:R-:W-:Y:S01]  /*b310*/  IMAD.U32 R39, R12, 0x10000, RZ ;  /* 0x000100000c277824 */ /* 0x000fe200078e00ff */
[----:B------:R-:W-:-:S02]  /*b320*/  SHF.L.U32 R5, R5, 0xa, RZ ;  /* 0x0000000a05057819 */ /* 0x000fc400000006ff */
[----:B------:R-:W-:Y:S02]  /*b330*/  LOP3.LUT R4, R4, R7, RZ, 0x3c, !PT ;  /* 0x0000000704047212 */ /* 0x000fe400078e3cff */
[----:B------:R-:W-:Y:S02]  /*b340*/  LOP3.LUT R5, R5, 0x7fffe000, RZ, 0xc0, !PT ;  /* 0x7fffe00005057812 */ /* 0x000fe400078ec0ff */
[----:B------:R-:W-:Y:S02]  /*b350*/  LOP3.LUT R44, R15, 0xffff0000, RZ, 0xc0, !PT ;  /* 0xffff00000f2c7812 */ /* 0x000fe400078ec0ff */
[----:B------:R-:W-:Y:S02]  /*b360*/  IADD3 R9, R4, R5, R197 ;  /* 0x0000000504097210 */ /* 0x000fe40007ffe0c5 */
[----:B------:R-:W0:Y:S01]  /*b370*/  LDS.128 R4, [R217] ;  /* 0x00000000d9047984 */ /* 0x000e220000000c00 */
[----:B------:R-:W-:Y:S02]  /*b380*/  LOP3.LUT R40, R0, 0xffff0000, RZ, 0xc0, !PT ;  /* 0xffff000000287812 */ /* 0x000fe400078ec0ff */
[----:B------:R-:W-:Y:S01]  /*b390*/  IMAD R25, R9, 0x2, R156 ;  /* 0x0000000209197824 */ /* 0x000fe200078e029c */
[----:B------:R-:W-:-:S02]  /*b3a0*/  LOP3.LUT R47, R20, 0xffff0000, RZ, 0xc0, !PT ;  /* 0xffff0000142f7812 */ /* 0x000fc400078ec0ff */
[----:B------:R-:W-:Y:S02]  /*b3b0*/  LOP3.LUT R49, R24, 0xffff0000, RZ, 0xc0, !PT ;  /* 0xffff000018317812 */ /* 0x000fe400078ec0ff */
[----:B------:R-:W1:Y:S01]  /*b3c0*/  LDS.128 R8, [R25+0x10400] ;  /* 0x0104000019087984 */ /* 0x000e620000000c00 */
        /* <DEDUP_REMOVED lines=21> */
[-C--:B------:R-:W-:Y:S01]  /*b520*/  FMUL.FTZ R35, R46, R32.reuse ;  /* 0x000000202e237220 */ /* 0x080fe20000410000 */
[----:B------:R-:W-:Y:S01]  /*b530*/  FMUL.FTZ R37, R42, R32 ;  /* 0x000000202a257220 */ /* 0x000fe20000410000 */
[-C--:B------:R-:W-:Y:S01]  /*b540*/  FFMA.FTZ R31, R40, R4.reuse, -R31 ;  /* 0x00000004281f7223 */ /* 0x080fe2000001081f */
[----:B------:R-:W-:Y:S01]  /*b550*/  FFMA.FTZ R27, R44, R4, R27 ;  /* 0x000000042c1b7223 */ /* 0x000fe2000001001b */
[----:B------:R-:W-:Y:S01]  /*b560*/  LOP3.LUT R10, R10, 0xffff0000, RZ, 0xc0, !PT ;  /* 0xffff00000a0a7812 */ /* 0x000fe200078ec0ff */
[-C--:B------:R-:W-:Y:S01]  /*b570*/  FMUL.FTZ R4, R41, R33.reuse ;  /* 0x0000002129047220 */ /* 0x080fe20000410000 */
[----:B------:R-:W-:Y:S01]  /*b580*/  LOP3.LUT R32, R12, 0xffff0000, RZ, 0xc0, !PT ;  /* 0xffff00000c207812 */ /* 0x000fe200078ec0ff */
[-C--:B------:R-:W-:Y:S01]  /*b590*/  FFMA.FTZ R35, R42, R28.reuse, -R35 ;  /* 0x0000001c2a237223 */ /* 0x080fe20000010823 */
[----:B------:R-:W-:Y:S01]  /*b5a0*/  LOP3.LUT R40, R21, 0xffff0000, RZ, 0xc0, !PT ;  /* 0xffff000015287812 */ /* 0x000fe200078ec0ff */
[----:B------:R-:W-:Y:S01]  /*b5b0*/  FFMA.FTZ R37, R46, R28, R37 ;  /* 0x0000001c2e257223 */ /* 0x000fe20000010025 */
[----:B------:R-:W-:Y:S01]  /*b5c0*/  FMUL.FTZ R28, R39, R33 ;  /* 0x00000021271c7220 */ /* 0x000fe20000410000 */
[----:B------:R-:W-:Y:S01]  /*b5d0*/  SHF.L.U32 R42, R24, 0x10, RZ ;  /* 0x00000010182a7819 */ /* 0x000fe200000006ff */
[----:B------:R-:W-:-:S02]  /*b5e0*/  IMAD.U32 R34, R11, 0x10000, RZ ;  /* 0x000100000b227824 */ /* 0x000fc400078e00ff */
[-C--:B------:R-:W-:Y:S01]  /*b5f0*/  FFMA.FTZ R8, R39, R29.reuse, -R4 ;  /* 0x0000001d27087223 */ /* 0x080fe20000010804 */
[-C--:B------:R-:W-:Y:S01]  /*b600*/  FMUL.FTZ R33, R40, R10.reuse ;  /* 0x0000000a28217220 */ /* 0x080fe20000410000 */
[----:B------:R-:W-:Y:S01]  /*b610*/  FMUL.FTZ R39, R32, R10 ;  /* 0x0000000a20277220 */ /* 0x000fe20000410000 */
[----:B------:R-:W-:Y:S01]  /*b620*/  FFMA.FTZ R10, R41, R29, R28 ;  /* 0x0000001d290a7223 */ /* 0x000fe2000001001c */
[----:B------:R-:W-:Y:S01]  /*b630*/  LOP3.LUT R11, R11, 0xffff0000, RZ, 0xc0, !PT ;  /* 0xffff00000b0b7812 */ /* 0x000fe200078ec0ff */
[----:B------:R-:W-:Y:S02]  /*b640*/  IMAD.U32 R4, R14, 0x10000, RZ ;  /* 0x000100000e047824 */ /* 0x000fe400078e00ff */
[----:B------:R-:W-:Y:S01]  /*b650*/  FMUL.FTZ R29, R42, R34 ;  /* 0x000000222a1d7220 */ /* 0x000fe20000410000 */
[-C--:B------:R-:W-:Y:S01]  /*b660*/  FFMA.FTZ R33, R32, R6.reuse, -R33 ;  /* 0x0000000620217223 */ /* 0x080fe20000010821 */
[----:B------:R-:W-:Y:S01]  /*b670*/  FFMA.FTZ R39, R40, R6, R39 ;  /* 0x0000000628277223 */ /* 0x000fe20000010027 */
[C---:B------:R-:W-:Y:S01]  /*b680*/  FMUL.FTZ R41, R4.reuse, R34 ;  /* 0x0000002204297220 */ /* 0x040fe20000410000 */
[-C--:B------:R-:W-:Y:S01]  /*b690*/  FFMA.FTZ R29, R4, R30.reuse, -R29 ;  /* 0x0000001e041d7223 */ /* 0x080fe2000001081d */
[----:B------:R-:W-:Y:S01]  /*b6a0*/  FMUL.FTZ R4, R47, R9 ;  /* 0x000000092f047220 */ /* 0x000fe20000410000 */
[----:B------:R-:W-:Y:S01]  /*b6b0*/  FMUL.FTZ R32, R49, R11 ;  /* 0x0000000b31207220 */ /* 0x000fe20000410000 */
[----:B------:R-:W-:Y:S01]  /*b6c0*/  FMUL.FTZ R6, R43, R9 ;  /* 0x000000092b067220 */ /* 0x000fe20000410000 */
[----:B------:R-:W-:Y:S01]  /*b6d0*/  FMUL.FTZ R34, R45, R11 ;  /* 0x0000000b2d227220 */ /* 0x000fe20000410000 */
        /* <DEDUP_REMOVED lines=15> */
.L_x_7141:
[----:B------:R-:W-:Y:S05]  /*b7d0*/  BSYNC B1 ;  /* 0x0000000000017941 */ /* 0x000fea0003800000 */
.L_x_7140:
[----:B------:R-:W-:Y:S04]  /*b7e0*/  BSSY B1, `(.L_x_7142) ;  /* 0x0000059000017945 */ /* 0x000fe80003800000 */
[----:B------:R-:W-:Y:S05]  /*b7f0*/  @P1 BRA `(.L_x_7143) ;  /* 0x00000004005c1947 */ /* 0x000fea0003800000 */
[----:B-12---:R-:W-:Y:S01]  /*b800*/  LEA.HI R4, R13, R202, RZ, 0x1d ;  /* 0x000000ca0d047211 */ /* 0x006fe200078fe8ff */
[C---:B------:R-:W-:Y:S01]  /*b810*/  IMAD.U32 R37, R15.reuse, 0x10000, RZ ;  /* 0x000100000f257824 */ /* 0x040fe200078e00ff */
[----:B------:R-:W-:Y:S01]  /*b820*/  SHF.R.U32.HI R6, RZ, 0x3, R192 ;  /* 0x00000003ff067819 */ /* 0x000fe200000116c0 */
[----:B------:R-:W-:Y:S01]  /*b830*/  IMAD.U32 R35, R0, 0x10000, RZ ;  /* 0x0001000000237824 */ /* 0x000fe200078e00ff */
[----:B------:R-:W-:Y:S01]  /*b840*/  SHF.R.S32.HI R7, RZ, 0x1f, R4 ;  /* 0x0000001fff077819 */ /* 0x000fe20000011404 */
        /* <DEDUP_REMOVED lines=10> */
[----:B------:R-:W-:Y:S02]  /*b8f0*/  SHF.L.U32 R42, R3, 0x10, RZ ;  /* 0x00000010032a7819 */ /* 0x000fe400000006ff */
        /* <DEDUP_REMOVED lines=9> */
[C---:B0-----:R-:W-:Y:S01]  /*b990*/  IMAD.U32 R27, R4.reuse, 0x10000, RZ ;  /* 0x00010000041b7824 */ /* 0x041fe200078e00ff */
[----:B------:R-:W-:Y:S01]  /*b9a0*/  LOP3.LUT R4, R4, 0xffff0000, RZ, 0xc0, !PT ;  /* 0xffff000004047812 */ /* 0x000fe200078ec0ff */
[----:B------:R-:W-:Y:S01]  /*b9b0*/  IMAD.U32 R28, R5, 0x10000, RZ ;  /* 0x00010000051c7824 */ /* 0x000fe200078e00ff */
[----:B------:R-:W-:Y:S01]  /*b9c0*/  SHF.L.U32 R30, R7, 0x10, RZ ;  /* 0x00000010071e7819 */ /* 0x000fe200000006ff */
[C---:B------:R-:W-:Y:S01]  /*b9d0*/  IMAD.U32 R29, R6.reuse, 0x10000, RZ ;  /* 0x00010000061d7824 */ /* 0x040fe200078e00ff */
[----:B------:R-:W-:Y:S02]  /*b9e0*/  LOP3.LUT R6, R6, 0xffff0000, RZ, 0xc0, !PT ;  /* 0xffff000006067812 */ /* 0x000fe400078ec0ff */
        /* <DEDUP_REMOVED lines=23> */
[----:B------:R-:W-:-:S02]  /*bb60*/  IMAD.U32 R34, R11, 0x10000, RZ ;  /* 0x000100000b227824 */ /* 0x000fc400078e00ff */
[-C--:B------:R-:W-:Y:S01]  /*bb70*/  FFMA.FTZ R8, R39, R29.reuse, -R4 ;  /* 0x0000001d27087223 */ /* 0x080fe20000010804 */
[----:B------:R-:W-:Y:S02]  /*bb80*/  IMAD.U32 R42, R24, 0x10000, RZ ;  /* 0x00010000182a7824 */ /* 0x000fe400078e00ff */
[-C--:B------:R-:W-:Y:S01]  /*bb90*/  FMUL.FTZ R33, R40, R10.reuse ;  /* 0x0000000a28217220 */ /* 0x080fe20000410000 */
[----:B------:R-:W-:Y:S01]  /*bba0*/  FMUL.FTZ R39, R32, R10 ;  /* 0x0000000a20277220 */ /* 0x000fe20000410000 */
[----:B------:R-:W-:Y:S01]  /*bbb0*/  FFMA.FTZ R10, R41, R29, R28 ;  /* 0x0000001d290a7223 */ /* 0x000fe2000001001c */
[----:B------:R-:W-:Y:S01]  /*bbc0*/  LOP3.LUT R11, R11, 0xffff0000, RZ, 0xc0, !PT ;  /* 0xffff00000b0b7812 */ /* 0x000fe200078ec0ff */
[----:B------:R-:W-:Y:S02]  /*bbd0*/  IMAD.U32 R4, R14, 0x10000, RZ ;  /* 0x000100000e047824 */ /* 0x000fe400078e00ff */
[----:B------:R-:W-:Y:S01]  /*bbe0*/  FMUL.FTZ R29, R42, R34 ;  /* 0x000000222a1d7220 */ /* 0x000fe20000410000 */
[----:B------:R-:W-:Y:S01]  /*bbf0*/  LOP3.LUT R7, R7, 0xffff0000, RZ, 0xc0, !PT ;  /* 0xffff000007077812 */ /* 0x000fe200078ec0ff */
[----:B------:R-:W-:Y:S01]  /*bc00*/  FFMA.FTZ R33, R32, R6, -R33 ;  /* 0x0000000620217223 */ /* 0x000fe20000010821 */
[C---:B------:R-:W-:Y:S01]  /*bc10*/  FMUL.FTZ R41, R4.reuse, R34 ;  /* 0x0000002204297220 */ /* 0x040fe20000410000 */
[----:B------:R-:W-:Y:S01]  /*bc20*/  FFMA.FTZ R29, R4, R30, -R29 ;  /* 0x0000001e041d7223 */ /* 0x000fe2000001081d */
[----:B------:R-:W-:Y:S01]  /*bc30*/  FFMA.FTZ R39, R40, R6, R39 ;  /* 0x0000000628277223 */ /* 0x000fe20000010027 */
        /* <DEDUP_REMOVED lines=19> */
.L_x_7143:
[----:B------:R-:W-:Y:S05]  /*bd70*/  BSYNC B1 ;  /* 0x0000000000017941 */ /* 0x000fea0003800000 */
.L_x_7142:
[----:B------:R-:W-:Y:S05]  /*bd80*/  @P0 BRA `(.L_x_7130) ;  /* 0x0000000400580947 */ /* 0x000fea0003800000 */
[----:B------:R-:W-:Y:S01]  /*bd90*/  LEA.HI R13, R13, R202, RZ, 0x1d ;  /* 0x000000ca0d0d7211 */ /* 0x000fe200078fe8ff */
[C---:B------:R-:W-:Y:S01]  /*bda0*/  IMAD.U32 R37, R15.reuse, 0x10000, RZ ;  /* 0x000100000f257824 */ /* 0x040fe200078e00ff */
[----:B------:R-:W-:Y:S01]  /*bdb0*/  LOP3.LUT R36, R15, 0xffff0000, RZ, 0xc0, !PT ;  /* 0xffff00000f247812 */ /* 0x000fe200078ec0ff */
[C---:B------:R-:W-:Y:S01]  /*bdc0*/  IMAD.U32 R35, R0.reuse, 0x10000, RZ ;  /* 0x0001000000237824 */ /* 0x040fe200078e00ff */
[----:B-123--:R-:W-:Y:S01]  /*bdd0*/  SHF.R.S32.HI R6, RZ, 0x1f, R13 ;  /* 0x0000001fff067819 */ /* 0x00efe2000001140d */
[----:B------:R-:W-:Y:S01]  /*bde0*/  IMAD.SHL.U32 R4, R13, 0x8, RZ ;  /* 0x000000080d047824 */ /* 0x000fe200078e00ff */
[----:B------:R-:W-:Y:S01]  /*bdf0*/  LOP3.LUT R0, R0, 0xffff0000, RZ, 0xc0, !PT ;  /* 0xffff000000007812 */ /* 0x000fe200078ec0ff */
[----:B------:R-:W-:Y:S01]  /*be00*/  IMAD.U32 R39, R20, 0x10000, RZ ;  /* 0x0001000014277824 */ /* 0x000fe200078e00ff */
[----:B------:R-:W-:Y:S01]  /*be10*/  LEA.HI R6, R6, R13, RZ, 0x3 ;  /* 0x0000000d06067211 */ /* 0x000fe200078f18ff */
[----:B------:R-:W-:Y:S01]  /*be20*/  IMAD.U32 R38, R21, 0x10000, RZ ;  /* 0x0001000015267824 */ /* 0x000fe200078e00ff */
[----:B------:R-:W-:Y:S01]  /*be30*/  LOP3.LUT R4, R159, 0x38, R4, 0xf8, !PT ;  /* 0x000000389f047812 */ /* 0x000fe200078ef804 */
[----:B------:R-:W-:-:S02]  /*be40*/  IMAD.U32 R41, R24, 0x10000, RZ ;  /* 0x0001000018297824 */ /* 0x000fc400078e00ff */
[----:B------:R-:W-:Y:S01]  /*be50*/  IMAD.SHL.U32 R6, R6, 0x400, RZ ;  /* 0x0000040006067824 */ /* 0x000fe200078e00ff */
[----:B------:R-:W-:-:S04]  /*be60*/  LOP3.LUT R4, R4, R229, RZ, 0x3c, !PT ;  /* 0x000000e504047212 */ /* 0x000fc800078e3cff */
[----:B------:R-:W-:-:S04]  /*be70*/  LOP3.LUT R6, R6, 0x7fffe000, RZ, 0xc0, !PT ;  /* 0x7fffe00006067812 */ /* 0x000fc800078ec0ff */
[----:B------:R-:W-:Y:S02]  /*be80*/  IADD3 R9, R4, R6, R195 ;  /* 0x0000000604097210 */ /* 0x000fe40007ffe0c3 */
[----:B------:R-:W1:Y:S03]  /*be90*/  LDS.128 R4, [R215] ;  /* 0x00000000d7047984 */ /* 0x000e660000000c00 */
[----:B------:R-:W-:-:S05]  /*bea0*/  IMAD R13, R9, 0x2, R156 ;  /* 0x00000002090d7824 */ /* 0x000fca00078e029c */
[----:B------:R-:W2:Y:S01]  /*beb0*/  LDS.128 R8, [R13+0x10400] ;  /* 0x010400000d087984 */ /* 0x000ea20000000c00 */
[C---:B-1----:R-:W-:Y:S01]  /*bec0*/  SHF.L.U32 R25, R4.reuse, 0x10, RZ ;  /* 0x0000001004197819 */ /* 0x042fe200000006ff */
[----:B0-----:R-:W-:Y:S01]  /*bed0*/  IMAD.U32 R27, R5, 0x10000, RZ ;  /* 0x00010000051b7824 */ /* 0x001fe200078e00ff */
[----:B------:R-:W-:Y:S01]  /*bee0*/  LOP3.LUT R4, R4, 0xffff0000, RZ, 0xc0, !PT ;  /* 0xffff000004047812 */ /* 0x000fe200078ec0ff */
[C---:B------:R-:W-:Y:S01]  /*bef0*/  IMAD.U32 R28, R6.reuse, 0x10000, RZ ;  /* 0x00010000061c7824 */ /* 0x040fe200078e00ff */
[----:B------:R-:W-:Y:S01]  /*bf00*/  LOP3.LUT R6, R6, 0xffff0000, RZ, 0xc0, !PT ;  /* 0xffff000006067812 */ /* 0x000fe200078ec0ff */
[----:B------:R-:W-:Y:S01]  /*bf10*/  IMAD.U32 R29, R7, 0x10000, RZ ;  /* 0x00010000071d7824 */ /* 0x000fe200078e00ff */
[----:B------:R-:W-:Y:S01]  /*bf20*/  LOP3.LUT R5, R5, 0xffff0000, RZ, 0xc0, !PT ;  /* 0xffff000005057812 */ /* 0x000fe200078ec0ff */
[C---:B--2---:R-:W-:Y:S01]  /*bf30*/  IMAD.U32 R30, R8.reuse, 0x10000, RZ ;  /* 0x00010000081e7824 */ /* 0x044fe200078e00ff */
[----:B------:R-:W-:Y:S01]  /*bf40*/  LOP3.LUT R8, R8, 0xffff0000, RZ, 0xc0, !PT ;  /* 0xffff000008087812 */ /* 0x000fe200078ec0ff */
[----:B------:R-:W-:Y:S01]  /*bf50*/  IMAD.U32 R31, R9, 0x10000, RZ ;  /* 0x00010000091f7824 */ /* 0x000fe200078e00ff */
[----:B------:R-:W-:Y:S01]  /*bf60*/  SHF.L.U32 R32, R10, 0x10, RZ ;  /* 0x000000100a207819 */ /* 0x000fe200000006ff */
[-C--:B------:R-:W-:Y:S01]  /*bf70*/  FMUL.FTZ R34, R37, R30.reuse ;  /* 0x0000001e25227220 */ /* 0x080fe20000410000 */
[C---:B------:R-:W-:Y:S01]  /*bf80*/  FMUL.FTZ R30, R35.reuse, R30 ;  /* 0x0000001e231e7220 */ /* 0x040fe20000410000 */
[----:B------:R-:W-:Y:S01]  /*bf90*/  FMUL.FTZ R15, R36, R8 ;  /* 0x00000008240f7220 */ /* 0x000fe20000410000 */
[----:B------:R-:W-:Y:S01]  /*bfa0*/  LOP3.LUT R10, R10, 0xffff0000, RZ, 0xc0, !PT ;  /* 0xffff00000a0a7812 */ /* 0x000fe200078ec0ff */
[----:B------:R-:W-:Y:S01]  /*bfb0*/  FFMA.FTZ R34, R35, R25, -R34 ;  /* 0x0000001923227223 */ /* 0x000fe20000010822 */
[----:B------:R-:W-:-:S02]  /*bfc0*/  IMAD.U32 R35, R3, 0x10000, RZ ;  /* 0x0001000003237824 */ /* 0x000fc400078e00ff */
[----:B------:R-:W-:Y:S01]  /*bfd0*/  FFMA.FTZ R30, R37, R25, R30 ;  /* 0x00000019251e7223 */ /* 0x000fe2000001001e */
[C---:B------:R-:W-:Y:S01]  /*bfe0*/  FMUL.FTZ R25, R0.reuse, R8 ;  /* 0x0000000800197220 */ /* 0x040fe20000410000 */
[-C--:B------:R-:W-:Y:S01]  /*bff0*/  FFMA.FTZ R15, R0, R4.reuse, -R15 ;  /* 0x00000004000f7223 */ /* 0x080fe2000001080f */
[-C--:B------:R-:W-:Y:S01]  /*c000*/  FMUL.FTZ R0, R39, R31.reuse ;  /* 0x0000001f27007220 */ /* 0x080fe20000410000 */
[C---:B------:R-:W-:Y:S01]  /*c010*/  FMUL.FTZ R8, R35.reuse, R31 ;  /* 0x0000001f23087220 */ /* 0x040fe20000410000 */
[----:B------:R-:W-:Y:S01]  /*c020*/  FFMA.FTZ R25, R36, R4, R25 ;  /* 0x0000000424197223 */ /* 0x000fe20000010019 */
[C---:B------:R-:W-:Y:S02]  /*c030*/  IMAD.U32 R4, R12.reuse, 0x10000, RZ ;  /* 0x000100000c047824 */ /* 0x040fe400078e00ff */
[-C--:B------:R-:W-:Y:S01]  /*c040*/  FFMA.FTZ R0, R35, R27.reuse, -R0 ;  /* 0x0000001b23007223 */ /* 0x080fe20000010800 */
[----:B------:R-:W-:Y:S01]  /*c050*/  FFMA.FTZ R27, R39, R27, R8 ;  /* 0x0000001b271b7223 */ /* 0x000fe20000010008 */
[----:B------:R-:W-:Y:S01]  /*c060*/  LOP3.LUT R8, R12, 0xffff0000, RZ, 0xc0, !PT ;  /* 0xffff00000c087812 */ /* 0x000fe200078ec0ff */
[----:B------:R-:W-:Y:S01]  /*c070*/  FMUL.FTZ R31, R38, R32 ;  /* 0x00000020261f7220 */ /* 0x000fe20000410000 */
[----:B------:R-:W-:Y:S01]  /*c080*/  LOP3.LUT R12, R21, 0xffff0000, RZ, 0xc0, !PT ;  /* 0xffff0000150c7812 */ /* 0x000fe200078ec0ff */
[----:B------:R-:W-:-:S02]  /*c090*/  IMAD.U32 R33, R11, 0x10000, RZ ;  /* 0x000100000b217824 */ /* 0x000fc400078e00ff */
[C---:B------:R-:W-:Y:S01]  /*c0a0*/  FMUL.FTZ R21, R4.reuse, R32 ;  /* 0x0000002004157220 */ /* 0x040fe20000410000 */
[----:B------:R-:W-:Y:S01]  /*c0b0*/  FFMA.FTZ R31, R4, R28, -R31 ;  /* 0x0000001c041f7223 */ /* 0x000fe2000001081f */
[-C--:B------:R-:W-:Y:S01]  /*c0c0*/  FMUL.FTZ R37, R8, R10.reuse ;  /* 0x0000000a08257220 */ /* 0x080fe20000410000 */
[----:B------:R-:W-:Y:S01]  /*c0d0*/  FMUL.FTZ R35, R12, R10 ;  /* 0x0000000a0c237220 */ /* 0x000fe20000410000 */
[----:B------:R-:W-:Y:S02]  /*c0e0*/  IMAD.U32 R39, R14, 0x10000, RZ ;  /* 0x000100000e277824 */ /* 0x000fe400078e00ff */
[-C--:B------:R-:W-:Y:S01]  /*c0f0*/  FMUL.FTZ R4, R41, R33.reuse ;  /* 0x0000002129047220 */ /* 0x080fe20000410000 */
[----:B------:R-:W-:Y:S01]  /*c100*/  FFMA.FTZ R10, R38, R28, R21 ;  /* 0x0000001c260a7223 */ /* 0x000fe20000010015 */
[-C--:B------:R-:W-:Y:S01]  /*c110*/  FFMA.FTZ R8, R8, R6.reuse, -R35 ;  /* 0x0000000608087223 */ /* 0x080fe20000010823 */
[----:B------:R-:W-:Y:S01]  /*c120*/  FFMA.FTZ R37, R12, R6, R37 ;  /* 0x000000060c257223 */ /* 0x000fe20000010025 */
[C---:B------:R-:W-:Y:S01]  /*c130*/  FMUL.FTZ R6, R39.reuse, R33 ;  /* 0x0000002127067220 */ /* 0x040fe20000410000 */
[----:B------:R-:W-:Y:S01]  /*c140*/  FFMA.FTZ R21, R39, R29, -R4 ;  /* 0x0000001d27157223 */ /* 0x000fe20000010804 */
[----:B------:R-:W-:-:S02]  /*c150*/  LOP3.LUT R9, R9, 0xffff0000, RZ, 0xc0, !PT ;  /* 0xffff000009097812 */ /* 0x000fc400078ec0ff */
[----:B------:R-:W-:Y:S01]  /*c160*/  LOP3.LUT R11, R11, 0xffff0000, RZ, 0xc0, !PT ;  /* 0xffff00000b0b7812 */ /* 0x000fe200078ec0ff */
[----:B------:R-:W-:Y:S01]  /*c170*/  FFMA.FTZ R29, R41, R29, R6 ;  /* 0x0000001d291d7223 */ /* 0x000fe20000010006 */
[----:B------:R-:W-:Y:S02]  /*c180*/  LOP3.LUT R35, R20, 0xffff0000, RZ, 0xc0, !PT ;  /* 0xffff000014237812 */ /* 0x000fe400078ec0ff */
[----:B------:R-:W-:Y:S02]  /*c190*/  LOP3.LUT R39, R24, 0xffff0000, RZ, 0xc0, !PT ;  /* 0xffff000018277812 */ /* 0x000fe400078ec0ff */
        /* <DEDUP_REMOVED lines=21> */
.L_x_7130:
[----:B------:R-:W-:Y:S05]  /*c2f0*/  BSYNC B0 ;  /* 0x0000000000007941 */ /* 0x000fea0003800000 */
.L_x_7111:
        /* <DEDUP_REMOVED lines=8> */
.L_x_7109:
[----:B------:R-:W-:-:S13]  /*c380*/  ISETP.NE.AND P0, PT, R157, 0x3, PT ;  /* 0x000000039d00780c */ /* 0x000fda0003f05270 */
[----:B------:R-:W-:Y:S05]  /*c390*/  @!P0 BRA `(.L_x_7144) ;  /* 0x0000000000048947 */ /* 0x000fea0003800000 */
[----:B------:R-:W-:Y:S01]  /*c3a0*/  BPT.TRAP 0x1 ;  /* 0x000000040000795c */ /* 0x000fe20000300000 */
.L_x_7144:
[----:B-12---:R-:W-:Y:S02]  /*c3b0*/  LEA R3, R152, R156, 0x3 ;  /* 0x0000009c98037211 */ /* 0x006fe400078e18ff */
[----:B------:R-:W-:-:S04]  /*c3c0*/  SHF.L.U32 R0, R158, 0x1f, RZ ;  /* 0x0000001f9e007819 */ /* 0x000fc800000006ff */
[----:B------:R1:W2:Y:S01]  /*c3d0*/  SYNCS.PHASECHK.TRANS64.TRYWAIT P1, [R3+URZ+0x28830], R0 ;  /* 0x02883000030075a7 */ /* 0x0002a2000802017f */
[----:B------:R-:W-:Y:S05]  /*c3e0*/  @!P0 BRA `(.L_x_7145) ;  /* 0x0000000000048947 */ /* 0x000fea0003800000 */
[----:B------:R-:W-:Y:S01]  /*c3f0*/  BPT.TRAP 0x1 ;  /* 0x000000040000795c */ /* 0x000fe20000300000 */
.L_x_7145:
[----:B------:R-:W-:Y:S01]  /*c400*/  IMAD.MOV.U32 R151, RZ, RZ, RZ ;  /* 0x000000ffff977224 */ /* 0x000fe200078e00ff */
[----:B--2---:R-:W-:Y:S06]  /*c410*/  @P1 BRA `(.L_x_7146) ;  /* 0x0000000000081947 */ /* 0x004fec0003800000 */
[----:B------:R-:W2:Y:S02]  /*c420*/  SYNCS.PHASECHK.TRANS64.TRYWAIT P1, [R3+URZ+0x28830], R0 ;  /* 0x02883000030075a7 */ /* 0x000ea4000802017f */
[----:B--2---:R-:W-:Y:S05]  /*c430*/  @!P1 BRA `(.L_x_7147) ;  /* 0x000000fc000c9947 */ /* 0x004fea0003800000 */
.L_x_7146:
[----:B------:R-:W-:Y:S05]  /*c440*/  WARPSYNC.ALL ;  /* 0x0000000000007948 */ /* 0x000fea0003800000 */
[----:B-12---:R-:W-:Y:S01]  /*c450*/  VIADD R0, R156, 0x18400 ;  /* 0x000184009c007836 */ /* 0x006fe20000000000 */
[----:B------:R-:W-:Y:S01]  /*c460*/  R2UR UR4, R26 ;  /* 0x000000001a0472ca */ /* 0x000fe200000e0000 */
[----:B0--34-:R-:W-:Y:S01]  /*c470*/  IMAD.MOV.U32 R5, RZ, RZ, 0x40000040 ;  /* 0x40000040ff057424 */ /* 0x019fe200078e00ff */
[----:B-----5:R-:W-:Y:S01]  /*c480*/  WARPGROUP.ARRIVE ;  /* 0x00000000000079c5 */ /* 0x020fe20000000000 */
[----:B------:R-:W-:Y:S01]  /*c490*/  UMOV UR5, 0x40000040 ;  /* 0x4000004000057882 */ /* 0x000fe20000000000 */
[----:B------:R-:W-:Y:S01]  /*c4a0*/  SHF.R.U32.HI R0, RZ, 0x4, R0 ;  /* 0x00000004ff007819 */ /* 0x000fe20000011600 */
[----:B------:R-:W-:Y:S01]  /*c4b0*/  IMAD.MOV.U32 R7, RZ, RZ, 0x40000040 ;  /* 0x40000040ff077424 */ /* 0x000fe200078e00ff */
[----:B------:R-:W-:Y:S01]  /*c4c0*/  R2UR UR7, R5 ;  /* 0x00000000050772ca */ /* 0x000fe200000e0000 */
[----:B------:R-:W-:Y:S01]  /*c4d0*/  UMOV UR9, 0x40000040 ;  /* 0x4000004000097882 */ /* 0x000fe20000000000 */
[----:B------:R-:W-:Y:S01]  /*c4e0*/  LOP3.LUT R0, R0, 0x3fff, RZ, 0xc0, !PT ;  /* 0x00003fff00007812 */ /* 0x000fe200078ec0ff */
[----:B------:R-:W-:Y:S01]  /*c4f0*/  UMOV UR13, 0x40000040 ;  /* 0x40000040000d7882 */ /* 0x000fe20000000000 */
[----:B------:R-:W-:Y:S01]  /*c500*/  R2UR UR11, R7 ;  /* 0x00000000070b72ca */ /* 0x000fe200000e0000 */
[----:B------:R-:W-:Y:S01]  /*c510*/  UMOV UR17, 0x40000040 ;  /* 0x4000004000117882 */ /* 0x000fe20000000000 */
[----:B------:R-:W-:Y:S01]  /*c520*/  LOP3.LUT R0, R0, 0x10000, RZ, 0xfc, !PT ;  /* 0x0001000000007812 */ /* 0x000fe200078efcff */
[----:B------:R-:W-:Y:S01]  /*c530*/  ULOP3.LUT UR4, UR4, 0x10000, URZ, 0xfc, !UPT ;  /* 0x0001000004047892 */ /* 0x000fe2000f8efc3f */
[----:B------:R-:W-:Y:S01]  /*c540*/  MOV R7, 0x40000040 ;  /* 0x4000004000077802 */ /* 0x000fe20000000f00 */
[----:B------:R-:W-:Y:S01]  /*c550*/  UMOV UR21, 0x40000040 ;  /* 0x4000004000157882 */ /* 0x000fe20000000000 */
[----:B------:R-:W-:Y:S01]  /*c560*/  UMOV UR25, 0x40000040 ;  /* 0x4000004000197882 */ /* 0x000fe20000000000 */
[----:B------:R-:W-:Y:S01]  /*c570*/  IMAD R4, R152, 0x800, R0 ;  /* 0x0000080098047824 */ /* 0x000fe200078e0200 */
[----:B------:R-:W-:Y:S01]  /*c580*/  UIADD3 UR8, UR4, 0x2, URZ ;  /* 0x0000000204087890 */ /* 0x000fe2000fffe03f */
[----:B------:R-:W-:Y:S01]  /*c590*/  R2UR UR15, R7 ;  /* 0x00000000070f72ca */ /* 0x000fe200000e0000 */
[----:B------:R-:W-:Y:S01]  /*c5a0*/  UIADD3 UR12, UR4, 0x4, URZ ;  /* 0x00000004040c7890 */ /* 0x000fe2000fffe03f */
[C---:B------:R-:W-:Y:S01]  /*c5b0*/  VIADD R6, R4.reuse, 0x2 ;  /* 0x0000000204067836 */ /* 0x040fe20000000000 */
[----:B------:R-:W-:Y:S01]  /*c5c0*/  R2UR UR6, R4 ;  /* 0x00000000040672ca */ /* 0x000fe200000e0000 */
[----:B------:R-:W-:Y:S01]  /*c5d0*/  IMAD.MOV.U32 R7, RZ, RZ, 0x40000040 ;  /* 0x40000040ff077424 */ /* 0x000fe200078e00ff */
[----:B------:R-:W-:Y:S01]  /*c5e0*/  UIADD3 UR16, UR4, 0x6, URZ ;  /* 0x0000000604107890 */ /* 0x000fe2000fffe03f */
[----:B------:R-:W-:Y:S01]  /*c5f0*/  IMAD.MOV.U32 R5, RZ, RZ, 0x40000040 ;  /* 0x40000040ff057424 */ /* 0x000fe200078e00ff */
[----:B------:R-:W-:Y:S01]  /*c600*/  R2UR UR10, R6 ;  /* 0x00000000060a72ca */ /* 0x000fe200000e0000 */
[----:B------:R-:W-:Y:S01]  /*c610*/  VIADD R6, R4, 0x4 ;  /* 0x0000000404067836 */ /* 0x000fe20000000000 */
[----:B------:R-:W-:Y:S01]  /*c620*/  R2UR UR19, R7 ;  /* 0x00000000071372ca */ /* 0x000fe200000e0000 */
[----:B------:R-:W-:Y:S01]  /*c630*/  IMAD.MOV.U32 R7, RZ, RZ, 0x40000040 ;  /* 0x40000040ff077424 */ /* 0x000fe200078e00ff */
[----:B------:R-:W-:Y:S01]  /*c640*/  UIADD3 UR20, UR4, 0x400, URZ ;  /* 0x0000040004147890 */ /* 0x000fe2000fffe03f */
[----:B------:R-:W-:Y:S01]  /*c650*/  R2UR UR35, R5 ;  /* 0x00000000052372ca */ /* 0x000fe200000e0000 */
[----:B------:R-:W-:Y:S01]  /*c660*/  UIADD3 UR24, UR4, 0x402, URZ ;  /* 0x0000040204187890 */ /* 0x000fe2000fffe03f */
[----:B------:R-:W-:Y:S01]  /*c670*/  R2UR UR14, R6 ;  /* 0x00000000060e72ca */ /* 0x000fe200000e0000 */
[----:B------:R-:W-:Y:S01]  /*c680*/  VIADD R6, R4, 0x6 ;  /* 0x0000000604067836 */ /* 0x000fe20000000000 */
[----:B------:R-:W-:Y:S01]  /*c690*/  HGMMA.64x128x16.F32.BF16 R24, gdesc[UR4], RZ, !UPT, gsb0 ;  /* 0x01e00000041879f0 */ /* 0x000fe2000c0018ff */
[----:B------:R-:W-:Y:S01]  /*c6a0*/  R2UR UR23, R7 ;  /* 0x00000000071772ca */ /* 0x000fe200000e0000 */
[----:B------:R-:W-:Y:S01]  /*c6b0*/  IMAD.MOV.U32 R7, RZ, RZ, 0x40000040 ;  /* 0x40000040ff077424 */ /* 0x000fe200078e00ff */
[----:B------:R-:W-:Y:S01]  /*c6c0*/  UIADD3 UR28, UR4, 0x404, URZ ;  /* 0x00000404041c7890 */ /* 0x000fe2000fffe03f */
[----:B------:R-:W-:Y:S01]  /*c6d0*/  R2UR UR18, R6 ;  /* 0x00000000061272ca */ /* 0x000fe200000e0000 */
[----:B------:R-:W-:Y:S01]  /*c6e0*/  VIADD R6, R4, 0x400 ;  /* 0x0000040004067836 */ /* 0x000fe20000000000 */
[----:B------:R-:W-:Y:S01]  /*c6f0*/  UMOV UR29, 0x40000040 ;  /* 0x40000040001d7882 */ /* 0x000fe20000000000 */
[----:B------:R-:W-:Y:S01]  /*c700*/  R2UR UR27, R7 ;  /* 0x00000000071b72ca */ /* 0x000fe200000e0000 */
[----:B------:R-:W-:Y:S01]  /*c710*/  UIADD3 UR32, UR4, 0x406, URZ ;  /* 0x0000040604207890 */ /* 0x000fe2000fffe03f */
[----:B------:R-:W-:Y:S01]  /*c720*/  MOV R7, 0x40000040 ;  /* 0x4000004000077802 */ /* 0x000fe20000000f00 */
[----:B------:R-:W-:Y:S01]  /*c730*/  UMOV UR33, 0x40000040 ;  /* 0x4000004000217882 */ /* 0x000fe20000000000 */
[----:B------:R-:W-:Y:S01]  /*c740*/  R2UR UR22, R6 ;  /* 0x00000000061672ca */ /* 0x000fe200000e0000 */
[----:B------:R-:W-:Y:S01]  /*c750*/  VIADD R6, R4, 0x402 ;  /* 0x0000040204067836 */ /* 0x000fe20000000000 */
[----:B------:R-:W-:-:S04]  /*c760*/  R2UR UR31, R7 ;  /* 0x00000000071f72ca */ /* 0x000fc800000e0000 */
[----:B------:R-:W-:Y:S01]  /*c770*/  R2UR UR26, R6 ;  /* 0x00000000061a72ca */ /* 0x000fe200000e0000 */
[C---:B------:R-:W-:Y:S02]  /*c780*/  VIADD R6, R4.reuse, 0x404 ;  /* 0x0000040404067836 */ /* 0x040fe40000000000 */
[----:B------:R-:W-:-:S03]  /*c790*/  VIADD R4, R4, 0x406 ;  /* 0x0000040604047836 */ /* 0x000fc60000000000 */
[----:B------:R-:W-:Y:S02]  /*c7a0*/  R2UR UR30, R6 ;  /* 0x00000000061e72ca */ /* 0x000fe400000e0000 */
[----:B------:R-:W-:Y:S01]  /*c7b0*/  R2UR UR34, R4 ;  /* 0x00000000042272ca */ /* 0x000fe200000e0000 */
        /* <DEDUP_REMOVED lines=24> */
.L_x_7148:
[----:B------:R-:W-:Y:S01]  /*c940*/  ULDC UR6, c[0x0][0x9d8] ;  /* 0x0002760000067ab9 */ /* 0x000fe20000000800 */
[----:B------:R-:W-:Y:S01]  /*c950*/  ULDC UR7, c[0x0][0x988] ;  /* 0x0002620000077ab9 */ /* 0x000fe20000000800 */
[----:B------:R-:W-:Y:S01]  /*c960*/  FMUL.FTZ R6, R24, UR6 ;  /* 0x0000000618067c20 */ /* 0x000fe20008410000 */
[----:B------:R-:W-:Y:S01]  /*c970*/  FMUL.FTZ R7, R25, UR6 ;  /* 0x0000000619077c20 */ /* 0x000fe20008410000 */
[----:B------:R-:W-:Y:S01]  /*c980*/  FMUL.FTZ R10, R28, UR6 ;  /* 0x000000061c0a7c20 */ /* 0x000fe20008410000 */
[----:B------:R-:W-:Y:S01]  /*c990*/  FMUL.FTZ R11, R29, UR6 ;  /* 0x000000061d0b7c20 */ /* 0x000fe20008410000 */
[----:B------:R-:W-:Y:S01]  /*c9a0*/  FMUL.FTZ R12, R35, UR6 ;  /* 0x00000006230c7c20 */ /* 0x000fe20008410000 */
[----:B------:R-:W-:Y:S01]  /*c9b0*/  IMAD.IADD R35, R225, 0x1, R96 ;  /* 0x00000001e1237824 */ /* 0x000fe200078e0260 */
[----:B------:R-:W0:Y:S01]  /*c9c0*/  MUFU.TANH R6, R6 ;  /* 0x0000000600067308 */ /* 0x000e220000002400 */
[----:B------:R-:W-:Y:S01]  /*c9d0*/  FMUL.FTZ R5, R26, UR6 ;  /* 0x000000061a057c20 */ /* 0x000fe20008410000 */
[----:B------:R-:W-:Y:S01]  /*c9e0*/  FMUL.FTZ R14, R32, UR6 ;  /* 0x00000006200e7c20 */ /* 0x000fe20008410000 */
[----:B------:R-:W-:Y:S01]  /*c9f0*/  FMUL.FTZ R25, R37, UR6 ;  /* 0x0000000625197c20 */ /* 0x000fe20008410000 */
[----:B------:R-:W-:-:S02]  /*ca00*/  IMAD R37, R210, -0x80, R35 ;  /* 0xffffff80d2257824 */ /* 0x000fc400078e0223 */
[----:B------:R-:W-:Y:S01]  /*ca10*/  FMUL.FTZ R4, R27, UR6 ;  /* 0x000000061b047c20 */ /* 0x000fe20008410000 */
[----:B------:R-:W-:Y:S01]  /*ca20*/  FMUL.FTZ R15, R33, UR6 ;  /* 0x00000006210f7c20 */ /* 0x000fe20008410000 */
[----:B------:R-:W-:Y:S01]  /*ca30*/  FMUL.FTZ R69, R69, UR6 ;  /* 0x0000000645457c20 */ /* 0x000fe20008410000 */
[----:B------:R-:W-:Y:S01]  /*ca40*/  MUFU.TANH R7, R7 ;  /* 0x0000000700077308 */ /* 0x000fe20000002400 */
[----:B------:R-:W-:Y:S01]  /*ca50*/  FMUL.FTZ R9, R30, UR6 ;  /* 0x000000061e097c20 */ /* 0x000fe20008410000 */
[C---:B------:R-:W-:Y:S01]  /*ca60*/  ISETP.GT.AND P4, PT, R37.reuse, RZ, PT ;  /* 0x000000ff2500720c */ /* 0x040fe20003f84270 */
[----:B------:R-:W-:Y:S01]  /*ca70*/  FMUL.FTZ R24, R36, UR6 ;  /* 0x0000000624187c20 */ /* 0x000fe20008410000 */
[----:B------:R-:W-:Y:S01]  /*ca80*/  ISETP.GT.AND P5, PT, R37, 0x1, PT ;  /* 0x000000012500780c */ /* 0x000fe20003fa4270 */
[----:B------:R-:W-:Y:S01]  /*ca90*/  FMUL.FTZ R77, R77, UR6 ;  /* 0x000000064d4d7c20 */ /* 0x000fe20008410000 */
[----:B------:R-:W-:Y:S01]  /*caa0*/  ISETP.GT.AND P1, PT, R37, 0x8, PT ;  /* 0x000000082500780c */ /* 0x000fe20003f24270 */
[----:B------:R-:W-:Y:S01]  /*cab0*/  FMUL.FTZ R8, R31, UR6 ;  /* 0x000000061f087c20 */ /* 0x000fe20008410000 */
[----:B------:R-:W-:Y:S01]  /*cac0*/  MUFU.TANH R10, R10 ;  /* 0x0000000a000a7308 */ /* 0x000fe20000002400 */
[----:B0-----:R-:W-:Y:S01]  /*cad0*/  FSEL R6, R6, -INF , P4 ;  /* 0xff80000006067808 */ /* 0x001fe20002000000 */
[----:B------:R-:W-:Y:S01]  /*cae0*/  FMUL.FTZ R81, R81, UR6 ;  /* 0x0000000651517c20 */ /* 0x000fe20008410000 */
[----:B------:R-:W-:Y:S01]  /*caf0*/  FMUL.FTZ R13, R34, UR6 ;  /* 0x00000006220d7c20 */ /* 0x000fe20008410000 */
[C---:B------:R-:W-:Y:S01]  /*cb00*/  ISETP.GT.AND P2, PT, R37.reuse, 0x9, PT ;  /* 0x000000092500780c */ /* 0x040fe20003f44270 */
[----:B------:R-:W-:Y:S01]  /*cb10*/  FMUL.FTZ R28, R40, UR6 ;  /* 0x00000006281c7c20 */ /* 0x000fe20008410000 */
[----:B------:R-:W-:Y:S01]  /*cb20*/  ISETP.GT.AND P3, PT, R37, 0x10, PT ;  /* 0x000000102500780c */ /* 0x000fe20003f64270 */
        /* <DEDUP_REMOVED lines=41> */
[----:B------:R1:W-:Y:S01]  /*cdc0*/  MUFU.TANH R115, R69 ;  /* 0x0000004500737308 */ /* 0x0003e20000002400 */
[----:B--2---:R-:W-:Y:S01]  /*cdd0*/  FSEL R4, R4, -INF , P5 ;  /* 0xff80000004047808 */ /* 0x004fe20002800000 */
        /* <DEDUP_REMOVED lines=9> */
[----:B------:R-:W-:Y:S01]  /*ce70*/  ISETP.GT.AND P5, PT, R37, 0x18, PT ;  /* 0x000000182500780c */ /* 0x000fe20003fa4270 */
[----:B------:R-:W-:Y:S01]  /*ce80*/  FMUL.FTZ R84, R84, UR6 ;  /* 0x0000000654547c20 */ /* 0x000fe20008410000 */
[----:B0-----:R-:W-:Y:S01]  /*ce90*/  FSEL R91, R15, -INF , P4 ;  /* 0xff8000000f5b7808 */ /* 0x001fe20002000000 */
[----:B------:R-:W-:-:S02]  /*cea0*/  IMAD.U32 R38, RZ, RZ, UR7 ;  /* 0x00000007ff267e24 */ /* 0x000fc4000f8e00ff */
[----:B------:R-:W-:Y:S01]  /*ceb0*/  FMUL.FTZ R79, R79, UR6 ;  /* 0x000000064f4f7c20 */ /* 0x000fe20008410000 */
[----:B------:R0:W-:Y:S01]  /*cec0*/  MUFU.TANH R123, R77 ;  /* 0x0000004d007b7308 */ /* 0x0001e20000002400 */
[----:B------:R-:W-:Y:S01]  /*ced0*/  FMUL.FTZ R82, R82, UR6 ;  /* 0x0000000652527c20 */ /* 0x000fe20008410000 */
[----:B------:R-:W-:Y:S01]  /*cee0*/  FMUL.FTZ R83, R83, UR6 ;  /* 0x0000000653537c20 */ /* 0x000fe20008410000 */
[----:B------:R-:W-:Y:S01]  /*cef0*/  FMUL.FTZ R86, R86, UR6 ;  /* 0x0000000656567c20 */ /* 0x000fe20008410000 */
[----:B------:R-:W-:Y:S01]  /*cf00*/  FMUL.FTZ R87, R87, UR6 ;  /* 0x0000000657577c20 */ /* 0x000fe20008410000 */
[----:B------:R-:W-:Y:S01]  /*cf10*/  VIADD R3, R3, 0x28840 ;  /* 0x0002884003037836 */ /* 0x000fe20000000000 */
[----:B------:R-:W-:Y:S01]  /*cf20*/  ULDC UR37, c[0x0][0x9d8] ;  /* 0x0002760000257ab9 */ /* 0x000fe20000000800 */
[--C-:B------:R-:W-:Y:S01]  /*cf30*/  IMAD.MOV.U32 R150, RZ, RZ, R151.reuse ;  /* 0x000000ffff967224 */ /* 0x100fe200078e0097 */
[----:B------:R-:W1:Y:S01]  /*cf40*/  MUFU.TANH R24, R24 ;  /* 0x0000001800187308 */ /* 0x000e620000002400 */
[----:B0-----:R-:W-:Y:S01]  /*cf50*/  FSEL R77, R10, -INF , P1 ;  /* 0xff8000000a4d7808 */ /* 0x001fe20000800000 */
[--C-:B------:R-:W-:Y:S01]  /*cf60*/  IMAD.MOV.U32 R149, RZ, RZ, R151.reuse ;  /* 0x000000ffff957224 */ /* 0x100fe200078e0097 */
[----:B------:R-:W-:Y:S01]  /*cf70*/  FMNMX.FTZ R10, R6, R69, !PT ;  /* 0x00000045060a7209 */ /* 0x000fe20007810000 */
[--C-:B------:R-:W-:Y:S01]  /*cf80*/  IMAD.MOV.U32 R147, RZ, RZ, R151.reuse ;  /* 0x000000ffff937224 */ /* 0x100fe200078e0097 */
[----:B--2---:R-:W-:Y:S01]  /*cf90*/  FSEL R9, R9, -INF , P1 ;  /* 0xff80000009097808 */ /* 0x004fe20000800000 */
[--C-:B------:R-:W-:Y:S01]  /*cfa0*/  IMAD.MOV.U32 R146, RZ, RZ, R151.reuse ;  /* 0x000000ffff927224 */ /* 0x100fe200078e0097 */
[----:B------:R-:W-:Y:S01]  /*cfb0*/  FMNMX.FTZ R10, R77, R10, !PT ;  /* 0x0000000a4d0a7209 */ /* 0x000fe20007810000 */
[----:B------:R-:W0:Y:S01]  /*cfc0*/  MUFU.TANH R8, R8 ;  /* 0x0000000800087308 */ /* 0x000e220000002400 */
[----:B------:R-:W-:Y:S01]  /*cfd0*/  ISETP.GT.AND P1, PT, R37, 0x19, PT ;  /* 0x000000192500780c */ /* 0x000fe20003f24270 */
[----:B------:R-:W-:Y:S01]  /*cfe0*/  IMAD.MOV.U32 R145, RZ, RZ, R151 ;  /* 0x000000ffff917224 */ /* 0x000fe200078e0097 */
[----:B------:R-:W-:Y:S01]  /*cff0*/  PRMT R3, R222, 0x654, R3 ;  /* 0x00000654de037816 */ /* 0x000fe20000000003 */
[--C-:B------:R-:W-:Y:S01]  /*d000*/  IMAD.MOV.U32 R144, RZ, RZ, R151.reuse ;  /* 0x000000ffff907224 */ /* 0x100fe200078e0097 */
[-C--:B------:R-:W-:Y:S01]  /*d010*/  MOV R148, R151.reuse ;  /* 0x0000009700947202 */ /* 0x080fe20000000f00 */
[--C-:B------:R-:W-:Y:S01]  /*d020*/  IMAD.MOV.U32 R143, RZ, RZ, R151.reuse ;  /* 0x000000ffff8f7224 */ /* 0x100fe200078e0097 */
[----:B------:R2:W-:Y:S01]  /*d030*/  SYNCS.ARRIVE.TRANS64.RED.A1T0 RZ, [R3+URZ], RZ ;  /* 0x000000ff03ff79a7 */ /* 0x0005e2000810043f */
[----:B------:R-:W3:Y:S01]  /*d040*/  MUFU.TANH R25, R25 ;  /* 0x0000001900197308 */ /* 0x000ee20000002400 */
[----:B-1----:R-:W-:Y:S01]  /*d050*/  FSEL R109, R24, -INF , P5 ;  /* 0xff800000186d7808 */ /* 0x002fe20002800000 */
[--C-:B------:R-:W-:Y:S01]  /*d060*/  IMAD.MOV.U32 R142, RZ, RZ, R151.reuse ;  /* 0x000000ffff8e7224 */ /* 0x100fe200078e0097 */
[-C--:B------:R-:W-:Y:S01]  /*d070*/  MOV R140, R151.reuse ;  /* 0x00000097008c7202 */ /* 0x080fe20000000f00 */
[--C-:B------:R-:W-:Y:S01]  /*d080*/  IMAD.MOV.U32 R141, RZ, RZ, R151.reuse ;  /* 0x000000ffff8d7224 */ /* 0x100fe200078e0097 */
[-C--:B------:R-:W-:Y:S01]  /*d090*/  MOV R132, R151.reuse ;  /* 0x0000009700847202 */ /* 0x080fe20000000f00 */
[--C-:B------:R-:W-:Y:S01]  /*d0a0*/  IMAD.MOV.U32 R139, RZ, RZ, R151.reuse ;  /* 0x000000ffff8b7224 */ /* 0x100fe200078e0097 */
[-C--:B------:R-:W-:Y:S01]  /*d0b0*/  MOV R124, R151.reuse ;  /* 0x00000097007c7202 */ /* 0x080fe20000000f00 */
[----:B------:R1:W-:Y:S01]  /*d0c0*/  MUFU.TANH R127, R81 ;  /* 0x00000051007f7308 */ /* 0x0003e20000002400 */
[----:B0-----:R-:W-:Y:S01]  /*d0d0*/  FSEL R7, R8, -INF , P2 ;  /* 0xff80000008077808 */ /* 0x001fe20001000000 */
[--C-:B------:R-:W-:Y:S01]  /*d0e0*/  IMAD.MOV.U32 R138, RZ, RZ, R151.reuse ;  /* 0x000000ffff8a7224 */ /* 0x100fe200078e0097 */
[-C--:B------:R-:W-:Y:S01]  /*d0f0*/  MOV R116, R151.reuse ;  /* 0x0000009700747202 */ /* 0x080fe20000000f00 */
[--C-:B------:R-:W-:Y:S01]  /*d100*/  IMAD.MOV.U32 R137, RZ, RZ, R151.reuse ;  /* 0x000000ffff897224 */ /* 0x100fe200078e0097 */
[-C--:B------:R-:W-:Y:S01]  /*d110*/  MOV R108, R151.reuse ;  /* 0x00000097006c7202 */ /* 0x080fe20000000f00 */
[--C-:B------:R-:W-:Y:S01]  /*d120*/  IMAD.MOV.U32 R136, RZ, RZ, R151.reuse ;  /* 0x000000ffff887224 */ /* 0x100fe200078e0097 */
[-C--:B------:R-:W-:Y:S01]  /*d130*/  MOV R100, R151.reuse ;  /* 0x0000009700647202 */ /* 0x080fe20000000f00 */
[----:B------:R-:W0:Y:S01]  /*d140*/  MUFU.TANH R13, R13 ;  /* 0x0000000d000d7308 */ /* 0x000e220000002400 */
[----:B-1----:R-:W-:Y:S01]  /*d150*/  FSEL R81, R11, -INF , P2 ;  /* 0xff8000000b517808 */ /* 0x002fe20001000000 */
[--C-:B------:R-:W-:Y:S01]  /*d160*/  IMAD.MOV.U32 R135, RZ, RZ, R151.reuse ;  /* 0x000000ffff877224 */ /* 0x100fe200078e0097 */
[----:B------:R-:W-:Y:S01]  /*d170*/  ISETP.GT.AND P2, PT, R37, 0x20, PT ;  /* 0x000000202500780c */ /* 0x000fe20003f44270 */
[--C-:B------:R-:W-:Y:S01]  /*d180*/  IMAD.MOV.U32 R134, RZ, RZ, R151.reuse ;  /* 0x000000ffff867224 */ /* 0x100fe200078e0097 */
[----:B------:R-:W-:Y:S01]  /*d190*/  FMNMX.FTZ R10, R81, R10, !PT ;  /* 0x0000000a510a7209 */ /* 0x000fe20007810000 */
[--C-:B------:R-:W-:Y:S01]  /*d1a0*/  IMAD.MOV.U32 R133, RZ, RZ, R151.reuse ;  /* 0x000000ffff857224 */ /* 0x100fe200078e0097 */
[----:B---3--:R-:W-:Y:S01]  /*d1b0*/  FSEL R95, R25, -INF , P1 ;  /* 0xff800000195f7808 */ /* 0x008fe20000800000 */
[----:B------:R-:W1:Y:S01]  /*d1c0*/  MUFU.TANH R28, R28 ;  /* 0x0000001c001c7308 */ /* 0x000e620000002400 */
[----:B------:R-:W-:Y:S01]  /*d1d0*/  FMNMX.FTZ R10, R111, R10, !PT ;  /* 0x0000000a6f0a7209 */ /* 0x000fe20007810000 */
[--C-:B------:R-:W-:Y:S01]  /*d1e0*/  IMAD.MOV.U32 R130, RZ, RZ, R151.reuse ;  /* 0x000000ffff827224 */ /* 0x100fe200078e0097 */
[----:B------:R-:W-:Y:S01]  /*d1f0*/  MOV R92, R151 ;  /* 0x00000097005c7202 */ /* 0x000fe20000000f00 */
[--C-:B------:R-:W-:Y:S01]  /*d200*/  IMAD.MOV.U32 R128, RZ, RZ, R151.reuse ;  /* 0x000000ffff807224 */ /* 0x100fe200078e0097 */
[----:B------:R-:W-:Y:S01]  /*d210*/  FMNMX.FTZ R10, R91, R10, !PT ;  /* 0x0000000a5b0a7209 */ /* 0x000fe20007810000 */
[----:B------:R-:W-:-:S02]  /*d220*/  IMAD.MOV.U32 R126, RZ, RZ, R151 ;  /* 0x000000ffff7e7224 */ /* 0x000fc400078e0097 */
[----:B------:R-:W3:Y:S01]  /*d230*/  MUFU.TANH R12, R12 ;  /* 0x0000000c000c7308 */ /* 0x000ee20000002400 */
[----:B------:R-:W-:Y:S01]  /*d240*/  FMNMX.FTZ R10, R109, R10, !PT ;  /* 0x0000000a6d0a7209 */ /* 0x000fe20007810000 */
[--C-:B------:R-:W-:Y:S01]  /*d250*/  IMAD.MOV.U32 R122, RZ, RZ, R151.reuse ;  /* 0x000000ffff7a7224 */ /* 0x100fe200078e0097 */
[----:B0-----:R-:W-:Y:S01]  /*d260*/  FSEL R13, R13, -INF , P3 ;  /* 0xff8000000d0d7808 */ /* 0x001fe20001800000 */
[--C-:B------:R-:W-:Y:S01]  /*d270*/  IMAD.MOV.U32 R120, RZ, RZ, R151.reuse ;  /* 0x000000ffff787224 */ /* 0x100fe200078e0097 */
[----:B------:R-:W-:Y:S01]  /*d280*/  ISETP.GT.AND P3, PT, R37, 0x21, PT ;  /* 0x000000212500780c */ /* 0x000fe20003f64270 */
[--C-:B------:R-:W-:Y:S01]  /*d290*/  IMAD.MOV.U32 R118, RZ, RZ, R151.reuse ;  /* 0x000000ffff767224 */ /* 0x100fe200078e0097 */
[----:B------:R-:W-:Y:S01]  /*d2a0*/  FMNMX.FTZ R10, R95, R10, !PT ;  /* 0x0000000a5f0a7209 */ /* 0x000fe20007810000 */
[----:B------:R-:W0:Y:S01]  /*d2b0*/  MUFU.TANH R29, R29 ;  /* 0x0000001d001d7308 */ /* 0x000e220000002400 */
[----:B-1----:R-:W-:Y:S01]  /*d2c0*/  FSEL R107, R28, -INF , P2 ;  /* 0xff8000001c6b7808 */ /* 0x002fe20001000000 */
[----:B------:R-:W-:-:S02]  /*d2d0*/  IMAD.MOV.U32 R114, RZ, RZ, R151 ;  /* 0x000000ffff727224 */ /* 0x000fc400078e0097 */
[--C-:B------:R-:W-:Y:S01]  /*d2e0*/  IMAD.MOV.U32 R112, RZ, RZ, R151.reuse ;  /* 0x000000ffff707224 */ /* 0x100fe200078e0097 */
[----:B------:R-:W-:Y:S01]  /*d2f0*/  FMNMX.FTZ R10, R107, R10, !PT ;  /* 0x0000000a6b0a7209 */ /* 0x000fe20007810000 */
[--C-:B------:R-:W-:Y:S02]  /*d300*/  IMAD.MOV.U32 R110, RZ, RZ, R151.reuse ;  /* 0x000000ffff6e7224 */ /* 0x100fe400078e0097 */
[----:B------:R-:W1:Y:S01]  /*d310*/  MUFU.TANH R21, R21 ;  /* 0x0000001500157308 */ /* 0x000e620000002400 */
[----:B---3--:R-:W-:Y:S01]  /*d320*/  FSEL R11, R12, -INF , P4 ;  /* 0xff8000000c0b7808 */ /* 0x008fe20002000000 */
[--C-:B------:R-:W-:Y:S01]  /*d330*/  IMAD.MOV.U32 R106, RZ, RZ, R151.reuse ;  /* 0x000000ffff6a7224 */ /* 0x100fe200078e0097 */
[----:B------:R-:W-:Y:S01]  /*d340*/  ISETP.GT.AND P4, PT, R37, 0x28, PT ;  /* 0x000000282500780c */ /* 0x000fe20003f84270 */
[--C-:B------:R-:W-:Y:S02]  /*d350*/  IMAD.MOV.U32 R104, RZ, RZ, R151.reuse ;  /* 0x000000ffff687224 */ /* 0x100fe400078e0097 */
[----:B------:R-:W-:-:S02]  /*d360*/  IMAD.MOV.U32 R102, RZ, RZ, R151 ;  /* 0x000000ffff667224 */ /* 0x000fc400078e0097 */
[----:B------:R-:W3:Y:S01]  /*d370*/  MUFU.TANH R44, R44 ;  /* 0x0000002c002c7308 */ /* 0x000ee20000002400 */
[----:B0-----:R-:W-:Y:S01]  /*d380*/  FSEL R89, R29, -INF , P3 ;  /* 0xff8000001d597808 */ /* 0x001fe20001800000 */
[--C-:B------:R-:W-:Y:S02]  /*d390*/  IMAD.MOV.U32 R98, RZ, RZ, R151.reuse ;  /* 0x000000ffff627224 */ /* 0x100fe400078e0097 */
[--C-:B------:R-:W-:Y:S01]  /*d3a0*/  IMAD.MOV.U32 R94, RZ, RZ, R151.reuse ;  /* 0x000000ffff5e7224 */ /* 0x100fe200078e0097 */
[----:B------:R-:W-:Y:S01]  /*d3b0*/  FMNMX.FTZ R10, R89, R10, !PT ;  /* 0x0000000a590a7209 */ /* 0x000fe20007810000 */
[--C-:B------:R-:W-:Y:S02]  /*d3c0*/  IMAD.MOV.U32 R90, RZ, RZ, R151.reuse ;  /* 0x000000ffff5a7224 */ /* 0x100fe400078e0097 */
[----:B------:R-:W0:Y:S01]  /*d3d0*/  MUFU.TANH R20, R20 ;  /* 0x0000001400147308 */ /* 0x000e220000002400 */
[----:B-1----:R-:W-:Y:S01]  /*d3e0*/  FSEL R21, R21, -INF , P5 ;  /* 0xff80000015157808 */ /* 0x002fe20002800000 */
[----:B------:R-:W-:Y:S01]  /*d3f0*/  IMAD.MOV.U32 R88, RZ, RZ, R151 ;  /* 0x000000ffff587224 */ /* 0x000fe200078e0097 */
[----:B------:R-:W-:-:S05]  /*d400*/  ISETP.GT.AND P5, PT, R37, 0x29, PT ;  /* 0x000000292500780c */ /* 0x000fca0003fa4270 */
[----:B------:R-:W1:Y:S01]  /*d410*/  MUFU.TANH R32, R32 ;  /* 0x0000002000207308 */ /* 0x000e620000002400 */
[----:B---3--:R-:W-:-:S04]  /*d420*/  FSEL R105, R44, -INF , P4 ;  /* 0xff8000002c697808 */ /* 0x008fc80002000000 */
[----:B------:R-:W-:-:S03]  /*d430*/  FMNMX.FTZ R10, R105, R10, !PT ;  /* 0x0000000a690a7209 */ /* 0x000fc60007810000 */
[----:B------:R-:W3:Y:S01]  /*d440*/  MUFU.TANH R27, R27 ;  /* 0x0000001b001b7308 */ /* 0x000ee20000002400 */
[----:B0-----:R-:W-:Y:S02]  /*d450*/  FSEL R15, R20, -INF , P1 ;  /* 0xff800000140f7808 */ /* 0x001fe40000800000 */
[----:B------:R-:W-:-:S05]  /*d460*/  ISETP.GT.AND P1, PT, R37, 0x30, PT ;  /* 0x000000302500780c */ /* 0x000fca0003f24270 */
[----:B------:R-:W0:Y:S01]  /*d470*/  MUFU.TANH R48, R48 ;  /* 0x0000003000307308 */ /* 0x000e220000002400 */
[----:B-1----:R-:W-:-:S04]  /*d480*/  FSEL R93, R32, -INF , P5 ;  /* 0xff800000205d7808 */ /* 0x002fc80002800000 */
[----:B------:R-:W-:-:S03]  /*d490*/  FMNMX.FTZ R10, R93, R10, !PT ;  /* 0x0000000a5d0a7209 */ /* 0x000fc60007810000 */
[----:B------:R-:W1:Y:S01]  /*d4a0*/  MUFU.TANH R26, R26 ;  /* 0x0000001a001a7308 */ /* 0x000e620000002400 */
[----:B---3--:R-:W-:Y:S02]  /*d4b0*/  FSEL R27, R27, -INF , P2 ;  /* 0xff8000001b1b7808 */ /* 0x008fe40001000000 */
[----:B------:R-:W-:-:S05]  /*d4c0*/  ISETP.GT.AND P2, PT, R37, 0x31, PT ;  /* 0x000000312500780c */ /* 0x000fca0003f44270 */
[----:B------:R-:W3:Y:S01]  /*d4d0*/  MUFU.TANH R49, R49 ;  /* 0x0000003100317308 */ /* 0x000ee20000002400 */
[----:B0-----:R-:W-:-:S04]  /*d4e0*/  FSEL R103, R48, -INF , P1 ;  /* 0xff80000030677808 */ /* 0x001fc80000800000 */
[----:B------:R-:W-:-:S03]  /*d4f0*/  FMNMX.FTZ R10, R103, R10, !PT ;  /* 0x0000000a670a7209 */ /* 0x000fc60007810000 */
[----:B------:R-:W0:Y:S01]  /*d500*/  MUFU.TANH R31, R31 ;  /* 0x0000001f001f7308 */ /* 0x000e220000002400 */
[----:B-1----:R-:W-:Y:S02]  /*d510*/  FSEL R25, R26, -INF , P3 ;  /* 0xff8000001a197808 */ /* 0x002fe40001800000 */
[----:B------:R-:W-:-:S05]  /*d520*/  ISETP.GT.AND P3, PT, R37, 0x38, PT ;  /* 0x000000382500780c */ /* 0x000fca0003f64270 */
[----:B------:R-:W1:Y:S01]  /*d530*/  MUFU.TANH R52, R52 ;  /* 0x0000003400347308 */ /* 0x000e620000002400 */
[----:B---3--:R-:W-:-:S04]  /*d540*/  FSEL R97, R49, -INF , P2 ;  /* 0xff80000031617808 */ /* 0x008fc80001000000 */
[----:B------:R-:W-:-:S03]  /*d550*/  FMNMX.FTZ R10, R97, R10, !PT ;  /* 0x0000000a610a7209 */ /* 0x000fc60007810000 */
[----:B------:R-:W3:Y:S01]  /*d560*/  MUFU.TANH R30, R30 ;  /* 0x0000001e001e7308 */ /* 0x000ee20000002400 */
[----:B0-----:R-:W-:Y:S02]  /*d570*/  FSEL R31, R31, -INF , P4 ;  /* 0xff8000001f1f7808 */ /* 0x001fe40002000000 */
[----:B------:R-:W-:-:S05]  /*d580*/  ISETP.GT.AND P4, PT, R37, 0x39, PT ;  /* 0x000000392500780c */ /* 0x000fca0003f84270 */
[----:B------:R-:W-:Y:S01]  /*d590*/  MUFU.TANH R53, R53 ;  /* 0x0000003500357308 */ /* 0x000fe20000002400 */
[----:B-1----:R-:W-:-:S04]  /*d5a0*/  FSEL R101, R52, -INF , P3 ;  /* 0xff80000034657808 */ /* 0x002fc80001800000 */
[----:B------:R-:W-:-:S03]  /*d5b0*/  FMNMX.FTZ R10, R101, R10, !PT ;  /* 0x0000000a650a7209 */ /* 0x000fc60007810000 */
[----:B------:R-:W0:Y:S01]  /*d5c0*/  MUFU.TANH R34, R34 ;  /* 0x0000002200227308 */ /* 0x000e220000002400 */
[----:B---3--:R-:W-:Y:S02]  /*d5d0*/  FSEL R29, R30, -INF , P5 ;  /* 0xff8000001e1d7808 */ /* 0x008fe40002800000 */
[----:B------:R-:W-:-:S05]  /*d5e0*/  ISETP.GT.AND P5, PT, R37, 0x40, PT ;  /* 0x000000402500780c */ /* 0x000fca0003fa4270 */
[----:B------:R-:W-:Y:S08]  /*d5f0*/  MUFU.TANH R56, R56 ;  /* 0x0000003800387308 */ /* 0x000ff00000002400 */
[----:B------:R-:W1:Y:S01]  /*d600*/  MUFU.TANH R33, R33 ;  /* 0x0000002100217308 */ /* 0x000e620000002400 */
[----:B0-----:R-:W-:Y:S02]  /*d610*/  FSEL R35, R34, -INF , P1 ;  /* 0xff80000022237808 */ /* 0x001fe40000800000 */
[----:B------:R-:W-:-:S05]  /*d620*/  ISETP.GT.AND P1, PT, R37, 0x41, PT ;  /* 0x000000412500780c */ /* 0x000fca0003f24270 */
[----:B------:R-:W0:Y:S08]  /*d630*/  MUFU.TANH R57, R57 ;  /* 0x0000003900397308 */ /* 0x000e300000002400 */
[----:B------:R-:W3:Y:S01]  /*d640*/  MUFU.TANH R39, R39 ;  /* 0x0000002700277308 */ /* 0x000ee20000002400 */
[----:B-1----:R-:W-:Y:S02]  /*d650*/  FSEL R33, R33, -INF , P2 ;  /* 0xff80000021217808 */ /* 0x002fe40001000000 */
[----:B------:R-:W-:-:S05]  /*d660*/  ISETP.GT.AND P2, PT, R37, 0x48, PT ;  /* 0x000000482500780c */ /* 0x000fca0003f44270 */
[----:B------:R-:W-:Y:S01]  /*d670*/  MUFU.TANH R60, R60 ;  /* 0x0000003c003c7308 */ /* 0x000fe20000002400 */
[----:B0-----:R-:W-:-:S07]  /*d680*/  FSEL R49, R57, -INF , P1 ;  /* 0xff80000039317808 */ /* 0x001fce0000800000 */
[----:B------:R-:W0:Y:S01]  /*d690*/  MUFU.TANH R41, R41 ;  /* 0x0000002900297308 */ /* 0x000e220000002400 */
[----:B---3--:R-:W-:Y:S02]  /*d6a0*/  FSEL R39, R39, -INF , P3 ;  /* 0xff80000027277808 */ /* 0x008fe40001800000 */
[----:B------:R-:W-:-:S05]  /*d6b0*/  ISETP.GT.AND P3, PT, R37, 0x49, PT ;  /* 0x000000492500780c */ /* 0x000fca0003f64270 */
[----:B------:R-:W-:Y:S08]  /*d6c0*/  MUFU.TANH R61, R61 ;  /* 0x0000003d003d7308 */ /* 0x000ff00000002400 */
[----:B------:R1:W-:Y:S01]  /*d6d0*/  MUFU.TANH R131, R85 ;  /* 0x0000005500837308 */ /* 0x0003e20000002400 */
[----:B0-----:R-:W-:-:S07]  /*d6e0*/  FSEL R41, R41, -INF , P4 ;  /* 0xff80000029297808 */ /* 0x001fce0002000000 */
[----:B------:R-:W0:Y:S01]  /*d6f0*/  MUFU.TANH R43, R43 ;  /* 0x0000002b002b7308 */ /* 0x000e220000002400 */
[----:B-1----:R-:W-:Y:S02]  /*d700*/  FSEL R85, R53, -INF , P4 ;  /* 0xff80000035557808 */ /* 0x002fe40002000000 */
[----:B------:R-:W-:Y:S02]  /*d710*/  ISETP.GT.AND P4, PT, R37, 0x50, PT ;  /* 0x000000502500780c */ /* 0x000fe40003f84270 */
[----:B------:R-:W-:-:S03]  /*d720*/  FMNMX.FTZ R10, R85, R10, !PT ;  /* 0x0000000a550a7209 */ /* 0x000fc60007810000 */
[----:B------:R-:W-:Y:S08]  /*d730*/  MUFU.TANH R64, R64 ;  /* 0x0000004000407308 */ /* 0x000ff00000002400 */
[----:B------:R1:W-:Y:S01]  /*d740*/  MUFU.TANH R59, R71 ;  /* 0x00000047003b7308 */ /* 0x0003e20000002400 */
[----:B0-----:R-:W-:-:S07]  /*d750*/  FSEL R43, R43, -INF , P5 ;  /* 0xff8000002b2b7808 */ /* 0x001fce0002800000 */
[----:B------:R-:W0:Y:S01]  /*d760*/  MUFU.TANH R45, R45 ;  /* 0x0000002d002d7308 */ /* 0x000e220000002400 */
[----:B-1----:R-:W-:Y:S02]  /*d770*/  FSEL R71, R56, -INF , P5 ;  /* 0xff80000038477808 */ /* 0x002fe40002800000 */
[----:B------:R-:W-:Y:S02]  /*d780*/  ISETP.GT.AND P5, PT, R37, 0x51, PT ;  /* 0x000000512500780c */ /* 0x000fe40003fa4270 */
[----:B------:R-:W-:-:S03]  /*d790*/  FMNMX.FTZ R10, R71, R10, !PT ;  /* 0x0000000a470a7209 */ /* 0x000fc60007810000 */
[----:B------:R-:W1:Y:S01]  /*d7a0*/  MUFU.TANH R65, R65 ;  /* 0x0000004100417308 */ /* 0x000e620000002400 */
[----:B------:R-:W-:-:S07]  /*d7b0*/  FMNMX.FTZ R10, R49, R10, !PT ;  /* 0x0000000a310a7209 */ /* 0x000fce0007810000 */
[----:B------:R-:W3:Y:S01]  /*d7c0*/  MUFU.TANH R47, R62 ;  /* 0x0000003e002f7308 */ /* 0x000ee20000002400 */
[----:B0-----:R-:W-:Y:S02]  /*d7d0*/  FSEL R45, R45, -INF , P1 ;  /* 0xff8000002d2d7808 */ /* 0x001fe40000800000 */
[----:B------:R-:W-:-:S05]  /*d7e0*/  ISETP.GT.AND P1, PT, R37, 0x58, PT ;  /* 0x000000582500780c */ /* 0x000fca0003f24270 */
[----:B------:R0:W4:Y:S01]  /*d7f0*/  MUFU.TANH R36, R67 ;  /* 0x0000004300247308 */ /* 0x0001220000002400 */
[----:B-1----:R-:W-:-:S07]  /*d800*/  FSEL R99, R65, -INF , P5 ;  /* 0xff80000041637808 */ /* 0x002fce0002800000 */
[----:B------:R-:W1:Y:S01]  /*d810*/  MUFU.TANH R68, R68 ;  /* 0x0000004400447308 */ /* 0x000e620000002400 */
[----:B0-----:R-:W-:Y:S02]  /*d820*/  FSEL R67, R60, -INF , P2 ;  /* 0xff8000003c437808 */ /* 0x001fe40001000000 */
[----:B---3--:R-:W-:Y:S02]  /*d830*/  FSEL R47, R47, -INF , P2 ;  /* 0xff8000002f2f7808 */ /* 0x008fe40001000000 */
[----:B------:R-:W-:Y:S02]  /*d840*/  FMNMX.FTZ R10, R67, R10, !PT ;  /* 0x0000000a430a7209 */ /* 0x000fe40007810000 */
[----:B------:R-:W-:Y:S01]  /*d850*/  ISETP.GT.AND P2, PT, R37, 0x59, PT ;  /* 0x000000592500780c */ /* 0x000fe20003f44270 */
[----:B------:R-:W0:Y:S01]  /*d860*/  MUFU.TANH R51, R63 ;  /* 0x0000003f00337308 */ /* 0x000e220000002400 */
[----:B----4-:R-:W-:Y:S02]  /*d870*/  FSEL R57, R36, -INF , P5 ;  /* 0xff80000024397808 */ /* 0x010fe40002800000 */
[----:B------:R-:W-:-:S02]  /*d880*/  FSEL R115, R115, -INF , P2 ;  /* 0xff80000073737808 */ /* 0x000fc40001000000 */
[----:B------:R-:W-:Y:S02]  /*d890*/  ISETP.GT.AND P5, PT, R37, 0x68, PT ;  /* 0x000000682500780c */ /* 0x000fe40003fa4270 */
[----:B------:R-:W-:Y:S01]  /*d8a0*/  FSEL R59, R59, -INF , P2 ;  /* 0xff8000003b3b7808 */ /* 0x000fe20001000000 */
[----:B------:R3:W-:Y:S01]  /*d8b0*/  MUFU.TANH R119, R73 ;  /* 0x0000004900777308 */ /* 0x0007e20000002400 */
[----:B-1----:R-:W-:Y:S02]  /*d8c0*/  FSEL R113, R68, -INF , P1 ;  /* 0xff80000044717808 */ /* 0x002fe40000800000 */
[----:B------:R-:W-:-:S05]  /*d8d0*/  ISETP.GT.AND P2, PT, R37, 0x70, PT ;  /* 0x000000702500780c */ /* 0x000fca0003f44270 */
[----:B------:R-:W1:Y:S01]  /*d8e0*/  MUFU.TANH R66, R66 ;  /* 0x0000004200427308 */ /* 0x000e620000002400 */
[----:B---3--:R-:W-:Y:S02]  /*d8f0*/  FSEL R73, R61, -INF , P3 ;  /* 0xff8000003d497808 */ /* 0x008fe40001800000 */
[----:B0-----:R-:W-:Y:S02]  /*d900*/  FSEL R51, R51, -INF , P3 ;  /* 0xff80000033337808 */ /* 0x001fe40001800000 */
[----:B------:R-:W-:Y:S02]  /*d910*/  FMNMX.FTZ R10, R73, R10, !PT ;  /* 0x0000000a490a7209 */ /* 0x000fe40007810000 */
[----:B------:R-:W-:Y:S01]  /*d920*/  ISETP.GT.AND P3, PT, R37, 0x60, PT ;  /* 0x000000602500780c */ /* 0x000fe20003f64270 */
[----:B------:R-:W0:Y:S08]  /*d930*/  MUFU.TANH R72, R72 ;  /* 0x0000004800487308 */ /* 0x000e300000002400 */
[----:B------:R3:W4:Y:S01]  /*d940*/  MUFU.TANH R63, R75 ;  /* 0x0000004b003f7308 */ /* 0x0007220000002400 */
[----:B-1----:R-:W-:-:S07]  /*d950*/  FSEL R53, R66, -INF , P4 ;  /* 0xff80000042357808 */ /* 0x002fce0002000000 */
[----:B------:R-:W1:Y:S01]  /*d960*/  MUFU.TANH R55, R70 ;  /* 0x0000004600377308 */ /* 0x000e620000002400 */
[----:B---3--:R-:W-:Y:S02]  /*d970*/  FSEL R75, R64, -INF , P4 ;  /* 0xff800000404b7808 */ /* 0x008fe40002000000 */
[----:B------:R-:W-:Y:S02]  /*d980*/  ISETP.GT.AND P4, PT, R37, 0x61, PT ;  /* 0x000000612500780c */ /* 0x000fe40003f84270 */
[----:B------:R-:W-:Y:S02]  /*d990*/  FMNMX.FTZ R10, R75, R10, !PT ;  /* 0x0000000a4b0a7209 */ /* 0x000fe40007810000 */
[----:B0-----:R-:W-:Y:S01]  /*d9a0*/  FSEL R117, R72, -INF , P3 ;  /* 0xff80000048757808 */ /* 0x001fe20001800000 */
[----:B------:R-:W0:Y:S01]  /*d9b0*/  MUFU.TANH R76, R76 ;  /* 0x0000004c004c7308 */ /* 0x000e220000002400 */
[----:B------:R-:W-:Y:S02]  /*d9c0*/  FMNMX.FTZ R10, R99, R10, !PT ;  /* 0x0000000a630a7209 */ /* 0x000fe40007810000 */
[----:B------:R-:W-:-:S02]  /*d9d0*/  FSEL R119, R119, -INF , P4 ;  /* 0xff80000077777808 */ /* 0x000fc40002000000 */
[----:B------:R-:W-:Y:S02]  /*d9e0*/  FMNMX.FTZ R10, R113, R10, !PT ;  /* 0x0000000a710a7209 */ /* 0x000fe40007810000 */
[----:B----4-:R-:W-:Y:S01]  /*d9f0*/  FSEL R63, R63, -INF , P4 ;  /* 0xff8000003f3f7808 */ /* 0x010fe20002000000 */
[----:B------:R-:W3:Y:S01]  /*da00*/  MUFU.TANH R74, R74 ;  /* 0x0000004a004a7308 */ /* 0x000ee20000002400 */
[----:B------:R-:W-:Y:S02]  /*da10*/  FMNMX.FTZ R10, R115, R10, !PT ;  /* 0x0000000a730a7209 */ /* 0x000fe40007810000 */
[----:B-1----:R-:W-:Y:S02]  /*da20*/  FSEL R55, R55, -INF , P1 ;  /* 0xff80000037377808 */ /* 0x002fe40000800000 */
[----:B------:R-:W-:Y:S02]  /*da30*/  FMNMX.FTZ R10, R117, R10, !PT ;  /* 0x0000000a750a7209 */ /* 0x000fe40007810000 */
[----:B------:R-:W-:Y:S01]  /*da40*/  ISETP.GT.AND P1, PT, R37, 0x69, PT ;  /* 0x000000692500780c */ /* 0x000fe20003f24270 */
[----:B------:R-:W1:Y:S01]  /*da50*/  MUFU.TANH R80, R80 ;  /* 0x0000005000507308 */ /* 0x000e620000002400 */
[----:B0-----:R-:W-:-:S02]  /*da60*/  FSEL R121, R76, -INF , P5 ;  /* 0xff8000004c797808 */ /* 0x001fc40002800000 */
[----:B------:R-:W-:Y:S02]  /*da70*/  FMNMX.FTZ R10, R119, R10, !PT ;  /* 0x0000000a770a7209 */ /* 0x000fe40007810000 */
[----:B------:R-:W-:Y:S02]  /*da80*/  FSEL R123, R123, -INF , P1 ;  /* 0xff8000007b7b7808 */ /* 0x000fe40000800000 */
[----:B------:R-:W-:Y:S01]  /*da90*/  FMNMX.FTZ R10, R121, R10, !PT ;  /* 0x0000000a790a7209 */ /* 0x000fe20007810000 */
[----:B------:R-:W0:Y:S01]  /*daa0*/  MUFU.TANH R78, R78 ;  /* 0x0000004e004e7308 */ /* 0x000e220000002400 */
[----:B---3--:R-:W-:Y:S02]  /*dab0*/  FSEL R61, R74, -INF , P3 ;  /* 0xff8000004a3d7808 */ /* 0x008fe40001800000 */
[----:B------:R-:W-:Y:S02]  /*dac0*/  ISETP.GT.AND P3, PT, R37, 0x71, PT ;  /* 0x000000712500780c */ /* 0x000fe40003f64270 */
[----:B------:R-:W-:-:S02]  /*dad0*/  FMNMX.FTZ R10, R123, R10, !PT ;  /* 0x0000000a7b0a7209 */ /* 0x000fc40007810000 */
[----:B------:R-:W-:Y:S01]  /*dae0*/  ISETP.GT.AND P4, PT, R37, 0x78, PT ;  /* 0x000000782500780c */ /* 0x000fe20003f84270 */
[----:B------:R-:W3:Y:S01]  /*daf0*/  MUFU.TANH R84, R84 ;  /* 0x0000005400547308 */ /* 0x000ee20000002400 */
[----:B-1----:R-:W-:Y:S02]  /*db00*/  FSEL R125, R80, -INF , P2 ;  /* 0xff800000507d7808 */ /* 0x002fe40001000000 */
[----:B------:R-:W-:Y:S02]  /*db10*/  FSEL R127, R127, -INF , P3 ;  /* 0xff8000007f7f7808 */ /* 0x000fe40001800000 */
[----:B------:R-:W-:-:S03]  /*db20*/  FMNMX.FTZ R10, R125, R10, !PT ;  /* 0x0000000a7d0a7209 */ /* 0x000fc60007810000 */
[----:B------:R-:W-:Y:S01]  /*db30*/  MUFU.TANH R82, R82 ;  /* 0x0000005200527308 */ /* 0x000fe20000002400 */
[----:B0-----:R-:W-:Y:S02]  /*db40*/  FSEL R65, R78, -INF , P5 ;  /* 0xff8000004e417808 */ /* 0x001fe40002800000 */
[----:B------:R-:W-:Y:S02]  /*db50*/  ISETP.GT.AND P5, PT, R37, 0x79, PT ;  /* 0x000000792500780c */ /* 0x000fe40003fa4270 */
[----:B------:R-:W-:Y:S02]  /*db60*/  FMNMX.FTZ R10, R127, R10, !PT ;  /* 0x0000000a7f0a7209 */ /* 0x000fe40007810000 */
[----:B------:R-:W-:Y:S01]  /*db70*/  FSEL R131, R131, -INF , P5 ;  /* 0xff80000083837808 */ /* 0x000fe20002800000 */
[----:B------:R-:W-:Y:S01]  /*db80*/  MUFU.TANH R86, R86 ;  /* 0x0000005600567308 */ /* 0x000fe20000002400 */
[----:B---3--:R-:W-:-:S04]  /*db90*/  FSEL R129, R84, -INF , P4 ;  /* 0xff80000054817808 */ /* 0x008fc80002000000 */
[----:B------:R-:W-:-:S04]  /*dba0*/  FMNMX.FTZ R10, R129, R10, !PT ;  /* 0x0000000a810a7209 */ /* 0x000fc80007810000 */
[----:B------:R-:W-:Y:S02]  /*dbb0*/  FMNMX.FTZ R12, R131, R10, !PT ;  /* 0x0000000a830c7209 */ /* 0x000fe40007810000 */
[----:B------:R0:W1:Y:S03]  /*dbc0*/  MUFU.TANH R10, R79 ;  /* 0x0000004f000a7308 */ /* 0x0000660000002400 */
[----:B------:R-:W3:Y:S02]  /*dbd0*/  SHFL.BFLY PT, R37, R12, 0x2, 0x1f ;  /* 0x0c401f000c257f89 */ /* 0x000ee400000e0000 */
[----:B---3--:R-:W-:-:S03]  /*dbe0*/  FMNMX.FTZ R14, R12, R37, !PT ;  /* 0x000000250c0e7209 */ /* 0x008fc60007810000 */
[----:B------:R-:W3:Y:S02]  /*dbf0*/  MUFU.TANH R12, R83 ;  /* 0x00000053000c7308 */ /* 0x000ee40000002400 */
[----:B------:R-:W4:Y:S02]  /*dc00*/  SHFL.BFLY PT, R37, R14, 0x1, 0x1f ;  /* 0x0c201f000e257f89 */ /* 0x000f2400000e0000 */
[----:B----4-:R-:W-:-:S04]  /*dc10*/  FMNMX.FTZ R37, R14, R37, !PT ;  /* 0x000000250e257209 */ /* 0x010fc80007810000 */
[----:B------:R4:W5:Y:S01]  /*dc20*/  MUFU.TANH R14, R87 ;  /* 0x00000057000e7308 */ /* 0x0009620000002400 */
[C---:B------:R-:W-:Y:S01]  /*dc30*/  FSETP.NEU.FTZ.AND P6, PT, R37.reuse, -INF , PT ;  /* 0xff8000002500780b */ /* 0x040fe20003fdd000 */
[----:B------:R-:W-:-:S05]  /*dc40*/  FMUL.FTZ R8, R37, R38 ;  /* 0x0000002625087220 */ /* 0x000fca0000410000 */
[----:B------:R-:W-:-:S05]  /*dc50*/  FSEL R8, R8, RZ, P6 ;  /* 0x000000ff08087208 */ /* 0x000fca0003000000 */
[--C-:B------:R-:W-:Y:S01]  /*dc60*/  FFMA.FTZ R160, R6, R38, -R8.reuse ;  /* 0x0000002606a07223 */ /* 0x100fe20000010808 */
[----:B------:R-:W-:Y:S01]  /*dc70*/  FMNMX.FTZ R6, R5, R4, !PT ;  /* 0x0000000405067209 */ /* 0x000fe20007810000 */
[-CC-:B0-----:R-:W-:Y:S01]  /*dc80*/  FFMA.FTZ R79, R91, R38.reuse, -R8.reuse ;  /* 0x000000265b4f7223 */ /* 0x181fe20000010808 */
[----:B-1----:R-:W-:Y:S01]  /*dc90*/  FSEL R91, R10, -INF , P1 ;  /* 0xff8000000a5b7808 */ /* 0x002fe20000800000 */
[--C-:B----4-:R-:W-:Y:S01]  /*dca0*/  FFMA.FTZ R87, R93, R38, -R8.reuse ;  /* 0x000000265d577223 */ /* 0x110fe20000010808 */
[----:B------:R-:W-:Y:S01]  /*dcb0*/  FMNMX.FTZ R6, R9, R6, !PT ;  /* 0x0000000609067209 */ /* 0x000fe20007810000 */
[-CC-:B------:R-:W-:Y:S01]  /*dcc0*/  FFMA.FTZ R162, R77, R38.reuse, -R8.reuse ;  /* 0x000000264da27223 */ /* 0x180fe20000010808 */
[----:B------:R-:W-:Y:S01]  /*dcd0*/  FSEL R93, R82, -INF , P2 ;  /* 0xff800000525d7808 */ /* 0x000fe20001000000 */
[--C-:B------:R-:W-:Y:S01]  /*dce0*/  FFMA.FTZ R77, R81, R38, -R8.reuse ;  /* 0x00000026514d7223 */ /* 0x100fe20000010808 */
[----:B------:R-:W-:Y:S01]  /*dcf0*/  FMNMX.FTZ R6, R7, R6, !PT ;  /* 0x0000000607067209 */ /* 0x000fe20007810000 */
[-CC-:B------:R-:W-:Y:S01]  /*dd00*/  FFMA.FTZ R81, R95, R38.reuse, -R8.reuse ;  /* 0x000000265f517223 */ /* 0x180fe20000010808 */
[----:B---3--:R-:W-:Y:S01]  /*dd10*/  FSEL R95, R12, -INF , P3 ;  /* 0xff8000000c5f7808 */ /* 0x008fe20001800000 */
[--C-:B------:R-:W-:Y:S01]  /*dd20*/  FFMA.FTZ R83, R89, R38, -R8.reuse ;  /* 0x0000002659537223 */ /* 0x100fe20000010808 */
[----:B------:R-:W-:Y:S01]  /*dd30*/  FMNMX.FTZ R6, R13, R6, !PT ;  /* 0x000000060d067209 */ /* 0x000fe20007810000 */
[-CC-:B------:R-:W-:Y:S01]  /*dd40*/  FFMA.FTZ R89, R97, R38.reuse, -R8.reuse ;  /* 0x0000002661597223 */ /* 0x180fe20000010808 */
[----:B------:R-:W-:Y:S01]  /*dd50*/  FSEL R97, R86, -INF , P4 ;  /* 0xff80000056617808 */ /* 0x000fe20002000000 */
[--C-:B------:R-:W-:Y:S01]  /*dd60*/  FFMA.FTZ R174, R101, R38, -R8.reuse ;  /* 0x0000002665ae7223 */ /* 0x100fe20000010808 */
[----:B------:R-:W-:Y:S01]  /*dd70*/  FMNMX.FTZ R6, R11, R6, !PT ;  /* 0x000000060b067209 */ /* 0x000fe20007810000 */
[-CC-:B------:R-:W-:Y:S01]  /*dd80*/  FFMA.FTZ R176, R71, R38.reuse, -R8.reuse ;  /* 0x0000002647b07223 */ /* 0x180fe20000010808 */
[----:B-----5:R-:W-:Y:S01]  /*dd90*/  FSEL R101, R14, -INF , P5 ;  /* 0xff8000000e657808 */ /* 0x020fe20002800000 */
[--C-:B------:R-:W-:Y:S01]  /*dda0*/  FFMA.FTZ R71, R49, R38, -R8.reuse ;  /* 0x0000002631477223 */ /* 0x100fe20000010808 */
[----:B------:R-:W-:Y:S01]  /*ddb0*/  FMNMX.FTZ R6, R21, R6, !PT ;  /* 0x0000000615067209 */ /* 0x000fe20007810000 */
[-CC-:B------:R-:W-:Y:S01]  /*ddc0*/  FFMA.FTZ R69, R69, R38.reuse, -R8.reuse ;  /* 0x0000002645457223 */ /* 0x180fe20000010808 */
[----:B------:R-:W-:Y:S01]  /*ddd0*/  MUFU.EX2 R160, R160 ;  /* 0x000000a000a07308 */ /* 0x000fe20000000800 */
[--C-:B------:R-:W-:Y:S01]  /*dde0*/  FFMA.FTZ R178, R67, R38, -R8.reuse ;  /* 0x0000002643b27223 */ /* 0x100fe20000010808 */
[----:B------:R-:W-:Y:S01]  /*ddf0*/  FMNMX.FTZ R6, R15, R6, !PT ;  /* 0x000000060f067209 */ /* 0x000fe20007810000 */
[-CC-:B------:R-:W-:Y:S01]  /*de00*/  FFMA.FTZ R67, R73, R38.reuse, -R8.reuse ;  /* 0x0000002649437223 */ /* 0x180fe20000010808 */
[-CC-:B------:R-:W-:Y:S01]  /*de10*/  FFMA.FTZ R168, R107, R38.reuse, -R8.reuse ;  /* 0x000000266ba87223 */ /* 0x180fe20000010808 */
[--C-:B------:R-:W-:Y:S01]  /*de20*/  FFMA.FTZ R170, R105, R38, -R8.reuse ;  /* 0x0000002669aa7223 */ /* 0x100fe20000010808 */
[----:B------:R-:W-:Y:S01]  /*de30*/  FMNMX.FTZ R6, R27, R6, !PT ;  /* 0x000000061b067209 */ /* 0x000fe20007810000 */
[-CC-:B------:R-:W-:Y:S01]  /*de40*/  FFMA.FTZ R172, R103, R38.reuse, -R8.reuse ;  /* 0x0000002667ac7223 */ /* 0x180fe20000010808 */
[----:B------:R-:W0:Y:S01]  /*de50*/  MUFU.EX2 R69, R69 ;  /* 0x0000004500457308 */ /* 0x000e220000000800 */
[--C-:B------:R-:W-:Y:S01]  /*de60*/  FFMA.FTZ R180, R75, R38, -R8.reuse ;  /* 0x000000264bb47223 */ /* 0x100fe20000010808 */
[----:B------:R-:W-:Y:S01]  /*de70*/  FMNMX.FTZ R6, R25, R6, !PT ;  /* 0x0000000619067209 */ /* 0x000fe20007810000 */
[-CC-:B------:R-:W-:Y:S01]  /*de80*/  FFMA.FTZ R73, R99, R38.reuse, -R8.reuse ;  /* 0x0000002663497223 */ /* 0x180fe20000010808 */
[-CC-:B------:R-:W-:Y:S01]  /*de90*/  FFMA.FTZ R164, R111, R38.reuse, -R8.reuse ;  /* 0x000000266fa47223 */ /* 0x180fe20000010808 */
[--C-:B------:R-:W-:Y:S01]  /*dea0*/  FFMA.FTZ R166, R109, R38, -R8.reuse ;  /* 0x000000266da67223 */ /* 0x100fe20000010808 */
[----:B------:R-:W-:Y:S01]  /*deb0*/  FMNMX.FTZ R6, R31, R6, !PT ;  /* 0x000000061f067209 */ /* 0x000fe20007810000 */
[-CC-:B------:R-:W-:Y:S01]  /*dec0*/  FFMA.FTZ R85, R85, R38.reuse, -R8.reuse ;  /* 0x0000002655557223 */ /* 0x180fe20000010808 */
[----:B------:R-:W1:Y:S01]  /*ded0*/  MUFU.EX2 R162, R162 ;  /* 0x000000a200a27308 */ /* 0x000e620000000800 */
        /* <DEDUP_REMOVED lines=14> */
[----:B------:R-:W3:Y:S01]  /*dfc0*/  MUFU.EX2 R77, R77 ;  /* 0x0000004d004d7308 */ /* 0x000ee20000000800 */
[----:B------:R-:W-:-:S02]  /*dfd0*/  IMAD.MOV.U32 R131, RZ, RZ, R151 ;  /* 0x000000ffff837224 */ /* 0x000fc400078e0097 */
[----:B------:R-:W-:Y:S01]  /*dfe0*/  FMNMX.FTZ R6, R41, R6, !PT ;  /* 0x0000000629067209 */ /* 0x000fe20007810000 */
[--C-:B------:R-:W-:Y:S02]  /*dff0*/  IMAD.MOV.U32 R129, RZ, RZ, R151.reuse ;  /* 0x000000ffff817224 */ /* 0x100fe400078e0097 */
[--C-:B------:R-:W-:Y:S01]  /*e000*/  IMAD.MOV.U32 R127, RZ, RZ, R151.reuse ;  /* 0x000000ffff7f7224 */ /* 0x100fe200078e0097 */
[----:B------:R-:W-:Y:S01]  /*e010*/  FMNMX.FTZ R6, R43, R6, !PT ;  /* 0x000000062b067209 */ /* 0x000fe20007810000 */
[----:B------:R-:W4:Y:S01]  /*e020*/  MUFU.EX2 R164, R164 ;  /* 0x000000a400a47308 */ /* 0x000f220000000800 */
[--C-:B------:R-:W-:Y:S02]  /*e030*/  IMAD.MOV.U32 R125, RZ, RZ, R151.reuse ;  /* 0x000000ffff7d7224 */ /* 0x100fe400078e0097 */
[----:B------:R-:W-:Y:S01]  /*e040*/  FMNMX.FTZ R6, R45, R6, !PT ;  /* 0x000000062d067209 */ /* 0x000fe20007810000 */
[--C-:B------:R-:W-:Y:S02]  /*e050*/  IMAD.MOV.U32 R123, RZ, RZ, R151.reuse ;  /* 0x000000ffff7b7224 */ /* 0x100fe400078e0097 */
[--C-:B------:R-:W-:Y:S01]  /*e060*/  IMAD.MOV.U32 R121, RZ, RZ, R151.reuse ;  /* 0x000000ffff797224 */ /* 0x100fe200078e0097 */
[----:B------:R-:W-:Y:S01]  /*e070*/  FMNMX.FTZ R6, R47, R6, !PT ;  /* 0x000000062f067209 */ /* 0x000fe20007810000 */
[----:B------:R-:W5:Y:S01]  /*e080*/  MUFU.EX2 R79, R79 ;  /* 0x0000004f004f7308 */ /* 0x000f620000000800 */
[----:B------:R-:W-:-:S02]  /*e090*/  IMAD.MOV.U32 R119, RZ, RZ, R151 ;  /* 0x000000ffff777224 */ /* 0x000fc400078e0097 */
[----:B------:R-:W-:Y:S01]  /*e0a0*/  FMNMX.FTZ R6, R51, R6, !PT ;  /* 0x0000000633067209 */ /* 0x000fe20007810000 */
[--C-:B------:R-:W-:Y:S02]  /*e0b0*/  IMAD.MOV.U32 R117, RZ, RZ, R151.reuse ;  /* 0x000000ffff757224 */ /* 0x100fe400078e0097 */
[--C-:B------:R-:W-:Y:S01]  /*e0c0*/  IMAD.MOV.U32 R115, RZ, RZ, R151.reuse ;  /* 0x000000ffff737224 */ /* 0x100fe200078e0097 */
[----:B------:R-:W-:Y:S01]  /*e0d0*/  FMNMX.FTZ R6, R53, R6, !PT ;  /* 0x0000000635067209 */ /* 0x000fe20007810000 */
[----:B------:R-:W2:Y:S01]  /*e0e0*/  MUFU.EX2 R166, R166 ;  /* 0x000000a600a67308 */ /* 0x000ea20000000800 */
[--C-:B------:R-:W-:Y:S02]  /*e0f0*/  IMAD.MOV.U32 R113, RZ, RZ, R151.reuse ;  /* 0x000000ffff717224 */ /* 0x100fe400078e0097 */
[----:B------:R-:W-:Y:S01]  /*e100*/  FMNMX.FTZ R6, R57, R6, !PT ;  /* 0x0000000639067209 */ /* 0x000fe20007810000 */
[--C-:B------:R-:W-:Y:S02]  /*e110*/  IMAD.MOV.U32 R111, RZ, RZ, R151.reuse ;  /* 0x000000ffff6f7224 */ /* 0x100fe400078e0097 */
[----:B------:R-:W-:Y:S01]  /*e120*/  IMAD.MOV.U32 R109, RZ, RZ, R151 ;  /* 0x000000ffff6d7224 */ /* 0x000fe200078e0097 */
[----:B------:R-:W-:Y:S01]  /*e130*/  FMNMX.FTZ R6, R55, R6, !PT ;  /* 0x0000000637067209 */ /* 0x000fe20007810000 */
[----:B------:R-:W2:Y:S03]  /*e140*/  MUFU.EX2 R81, R81 ;  /* 0x0000005100517308 */ /* 0x000ea60000000800 */
        /* <DEDUP_REMOVED lines=25> */
[-C--:B------:R-:W-:Y:S02]  /*e2e0*/  FMUL.FTZ R6, R49, R38.reuse ;  /* 0x0000002631067220 */ /* 0x080fe40000410000 */
[----:B------:R-:W-:Y:S03]  /*e2f0*/  MUFU.EX2 R67, R67 ;  /* 0x0000004300437308 */ /* 0x000fe60000000800 */
[----:B------:R-:W-:Y:S02]  /*e300*/  FSEL R8, R6, RZ, P1 ;  /* 0x000000ff06087208 */ /* 0x000fe40000800000 */
[----:B------:R-:W-:Y:S01]  /*e310*/  ISETP.GE.AND P1, PT, R96, 0x81, PT ;  /* 0x000000816000780c */ /* 0x000fe20003f26270 */
[----:B------:R-:W-:Y:S02]  /*e320*/  IMAD.MOV.U32 R96, RZ, RZ, R151 ;  /* 0x000000ffff607224 */ /* 0x000fe400078e0097 */
[----:B------:R-:W-:Y:S01]  /*e330*/  MUFU.EX2 R180, R180 ;  /* 0x000000b400b47308 */ /* 0x000fe20000000800 */
[-CC-:B------:R-:W-:Y:S01]  /*e340*/  FFMA.FTZ R161, R5, R38.reuse, -R8.reuse ;  /* 0x0000002605a17223 */ /* 0x180fe20000010808 */
[-CC-:B------:R-:W-:Y:S01]  /*e350*/  FFMA.FTZ R4, R4, R38.reuse, -R8.reuse ;  /* 0x0000002604047223 */ /* 0x180fe20000010808 */
[-CC-:B------:R-:W-:Y:S01]  /*e360*/  FFMA.FTZ R163, R9, R38.reuse, -R8.reuse ;  /* 0x0000002609a37223 */ /* 0x180fe20000010808 */
[----:B------:R-:W-:Y:S01]  /*e370*/  FADD.FTZ R5, R160, R69 ;  /* 0x00000045a0057221 */ /* 0x000fe20000010000 */
[-CC-:B------:R-:W-:Y:S01]  /*e380*/  FFMA.FTZ R6, R7, R38.reuse, -R8.reuse ;  /* 0x0000002607067223 */ /* 0x180fe20000010808 */
[-CC-:B------:R-:W-:Y:S01]  /*e390*/  FFMA.FTZ R165, R13, R38.reuse, -R8.reuse ;  /* 0x000000260da57223 */ /* 0x180fe20000010808 */
[-CC-:B------:R-:W-:Y:S01]  /*e3a0*/  FFMA.FTZ R10, R11, R38.reuse, -R8.reuse ;  /* 0x000000260b0a7223 */ /* 0x180fe20000010808 */
[----:B------:R-:W-:Y:S01]  /*e3b0*/  MUFU.EX2 R161, R161 ;  /* 0x000000a100a17308 */ /* 0x000fe20000000800 */
[----:B-1----:R-:W-:Y:S01]  /*e3c0*/  FADD.FTZ R28, R162, R5 ;  /* 0x00000005a21c7221 */ /* 0x002fe20000010000 */
[-CC-:B------:R-:W-:Y:S01]  /*e3d0*/  FFMA.FTZ R167, R21, R38.reuse, -R8.reuse ;  /* 0x0000002615a77223 */ /* 0x180fe20000010808 */
[-CC-:B------:R-:W-:Y:S01]  /*e3e0*/  FFMA.FTZ R12, R15, R38.reuse, -R8.reuse ;  /* 0x000000260f0c7223 */ /* 0x180fe20000010808 */
[-C--:B------:R-:W-:Y:S01]  /*e3f0*/  FFMA.FTZ R169, R27, R38.reuse, -R8 ;  /* 0x000000261ba97223 */ /* 0x080fe20000010808 */
[----:B---3--:R-:W-:Y:S01]  /*e400*/  FADD.FTZ R5, R77, R28 ;  /* 0x0000001c4d057221 */ /* 0x008fe20000010000 */
[-CC-:B------:R-:W-:Y:S01]  /*e410*/  FFMA.FTZ R14, R25, R38.reuse, -R8.reuse ;  /* 0x00000026190e7223 */ /* 0x180fe20000010808 */
[-CC-:B------:R-:W-:Y:S01]  /*e420*/  FFMA.FTZ R171, R31, R38.reuse, -R8.reuse ;  /* 0x000000261fab7223 */ /* 0x180fe20000010808 */
[----:B------:R-:W0:Y:S01]  /*e430*/  MUFU.EX2 R4, R4 ;  /* 0x0000000400047308 */ /* 0x000e220000000800 */
[----:B----4-:R-:W-:Y:S01]  /*e440*/  FADD.FTZ R30, R164, R5 ;  /* 0x00000005a41e7221 */ /* 0x010fe20000010000 */
[-CC-:B------:R-:W-:Y:S01]  /*e450*/  FFMA.FTZ R20, R29, R38.reuse, -R8.reuse ;  /* 0x000000261d147223 */ /* 0x180fe20000010808 */
[-CC-:B------:R-:W-:Y:S01]  /*e460*/  FFMA.FTZ R173, R35, R38.reuse, -R8.reuse ;  /* 0x0000002623ad7223 */ /* 0x180fe20000010808 */
[-C--:B------:R-:W-:Y:S01]  /*e470*/  FFMA.FTZ R24, R33, R38.reuse, -R8 ;  /* 0x0000002621187223 */ /* 0x080fe20000010808 */
[----:B-----5:R-:W-:Y:S01]  /*e480*/  FADD.FTZ R5, R79, R30 ;  /* 0x0000001e4f057221 */ /* 0x020fe20000010000 */
[-CC-:B------:R-:W-:Y:S01]  /*e490*/  FFMA.FTZ R175, R39, R38.reuse, -R8.reuse ;  /* 0x0000002627af7223 */ /* 0x180fe20000010808 */
[-CC-:B------:R-:W-:Y:S01]  /*e4a0*/  FFMA.FTZ R26, R41, R38.reuse, -R8.reuse ;  /* 0x00000026291a7223 */ /* 0x180fe20000010808 */
[----:B------:R-:W1:Y:S01]  /*e4b0*/  MUFU.EX2 R163, R163 ;  /* 0x000000a300a37308 */ /* 0x000e620000000800 */
[----:B--2---:R-:W-:Y:S01]  /*e4c0*/  FADD.FTZ R30, R166, R5 ;  /* 0x00000005a61e7221 */ /* 0x004fe20000010000 */
[-CC-:B------:R-:W-:Y:S01]  /*e4d0*/  FFMA.FTZ R177, R43, R38.reuse, -R8.reuse ;  /* 0x000000262bb17223 */ /* 0x180fe20000010808 */
[-CC-:B------:R-:W-:Y:S01]  /*e4e0*/  FFMA.FTZ R28, R45, R38.reuse, -R8.reuse ;  /* 0x000000262d1c7223 */ /* 0x180fe20000010808 */
[-C--:B------:R-:W-:Y:S01]  /*e4f0*/  FFMA.FTZ R179, R47, R38.reuse, -R8 ;  /* 0x000000262fb37223 */ /* 0x080fe20000010808 */
[----:B------:R-:W-:Y:S01]  /*e500*/  FADD.FTZ R7, R81, R30 ;  /* 0x0000001e51077221 */ /* 0x000fe20000010000 */
[-CC-:B------:R-:W-:Y:S01]  /*e510*/  FFMA.FTZ R30, R51, R38.reuse, -R8.reuse ;  /* 0x00000026331e7223 */ /* 0x180fe20000010808 */
[-C--:B------:R-:W-:Y:S01]  /*e520*/  FFMA.FTZ R53, R53, R38.reuse, -R8 ;  /* 0x0000002635357223 */ /* 0x080fe20000010808 */
[----:B------:R-:W2:Y:S01]  /*e530*/  MUFU.EX2 R6, R6 ;  /* 0x0000000600067308 */ /* 0x000ea20000000800 */
[----:B0-----:R-:W-:Y:S01]  /*e540*/  FADD.FTZ R32, R161, R4 ;  /* 0x00000004a1207221 */ /* 0x001fe20000010000 */
[----:B------:R-:W-:Y:S01]  /*e550*/  FADD.FTZ R34, R168, R7 ;  /* 0x00000007a8227221 */ /* 0x000fe20000010000 */
[-CC-:B------:R-:W-:Y:S01]  /*e560*/  FFMA.FTZ R57, R57, R38.reuse, -R8.reuse ;  /* 0x0000002639397223 */ /* 0x180fe20000010808 */
[-CC-:B------:R-:W-:Y:S01]  /*e570*/  FFMA.FTZ R55, R55, R38.reuse, -R8.reuse ;  /* 0x0000002637377223 */ /* 0x180fe20000010808 */
[-C--:B------:R-:W-:Y:S01]  /*e580*/  FFMA.FTZ R59, R59, R38.reuse, -R8 ;  /* 0x000000263b3b7223 */ /* 0x080fe20000010808 */
[----:B------:R-:W-:Y:S01]  /*e590*/  FADD.FTZ R7, R83, R34 ;  /* 0x0000002253077221 */ /* 0x000fe20000010000 */
[-C--:B------:R-:W-:Y:S01]  /*e5a0*/  FFMA.FTZ R61, R61, R38.reuse, -R8 ;  /* 0x000000263d3d7223 */ /* 0x080fe20000010808 */
[----:B------:R-:W0:Y:S01]  /*e5b0*/  MUFU.EX2 R165, R165 ;  /* 0x000000a500a57308 */ /* 0x000e220000000800 */
[----:B-1----:R-:W-:Y:S01]  /*e5c0*/  FADD.FTZ R5, R163, R32 ;  /* 0x00000020a3057221 */ /* 0x002fe20000010000 */
[----:B------:R-:W-:Y:S01]  /*e5d0*/  FADD.FTZ R34, R170, R7 ;  /* 0x00000007aa227221 */ /* 0x000fe20000010000 */
[-CC-:B------:R-:W-:Y:S01]  /*e5e0*/  FFMA.FTZ R63, R63, R38.reuse, -R8.reuse ;  /* 0x000000263f3f7223 */ /* 0x180fe20000010808 */
[-CC-:B------:R-:W-:Y:S01]  /*e5f0*/  FFMA.FTZ R65, R65, R38.reuse, -R8.reuse ;  /* 0x0000002641417223 */ /* 0x180fe20000010808 */
[-C--:B------:R-:W-:Y:S01]  /*e600*/  FFMA.FTZ R91, R91, R38.reuse, -R8 ;  /* 0x000000265b5b7223 */ /* 0x080fe20000010808 */
[----:B------:R-:W-:Y:S01]  /*e610*/  FADD.FTZ R7, R87, R34 ;  /* 0x0000002257077221 */ /* 0x000fe20000010000 */
[-CC-:B------:R-:W-:Y:S01]  /*e620*/  FFMA.FTZ R93, R93, R38.reuse, -R8.reuse ;  /* 0x000000265d5d7223 */ /* 0x180fe20000010808 */
[----:B------:R-:W1:Y:S01]  /*e630*/  MUFU.EX2 R10, R10 ;  /* 0x0000000a000a7308 */ /* 0x000e620000000800 */
[----:B--2---:R-:W-:Y:S01]  /*e640*/  FADD.FTZ R32, R6, R5 ;  /* 0x0000000506207221 */ /* 0x004fe20000010000 */
[----:B------:R-:W-:Y:S01]  /*e650*/  FADD.FTZ R36, R172, R7 ;  /* 0x00000007ac247221 */ /* 0x000fe20000010000 */
[-CC-:B------:R-:W-:Y:S01]  /*e660*/  FFMA.FTZ R95, R95, R38.reuse, -R8.reuse ;  /* 0x000000265f5f7223 */ /* 0x180fe20000010808 */
[-CC-:B------:R-:W-:Y:S01]  /*e670*/  FFMA.FTZ R97, R97, R38.reuse, -R8.reuse ;  /* 0x0000002661617223 */ /* 0x180fe20000010808 */
[----:B------:R-:W-:Y:S01]  /*e680*/  FFMA.FTZ R101, R101, R38, -R8 ;  /* 0x0000002665657223 */ /* 0x000fe20000010808 */
[----:B------:R-:W-:Y:S01]  /*e690*/  FADD.FTZ R7, R89, R36 ;  /* 0x0000002459077221 */ /* 0x000fe20000010000 */
[----:B------:R-:W-:Y:S01]  /*e6a0*/  F2FP.BF16.F32.PACK_AB R161, R4, R161 ;  /* 0x000000a104a1723e */ /* 0x000fe200000010ff */
[----:B------:R-:W2:Y:S01]  /*e6b0*/  MUFU.EX2 R167, R167 ;  /* 0x000000a700a77308 */ /* 0x000ea20000000800 */
[----:B0-----:R-:W-:Y:S01]  /*e6c0*/  FADD.FTZ R5, R165, R32 ;  /* 0x00000020a5057221 */ /* 0x001fe20000010000 */
[----:B------:R-:W-:Y:S01]  /*e6d0*/  FADD.FTZ R36, R174, R7 ;  /* 0x00000007ae247221 */ /* 0x000fe20000010000 */
[----:B------:R-:W-:-:S02]  /*e6e0*/  F2FP.BF16.F32.PACK_AB R163, R6, R163 ;  /* 0x000000a306a3723e */ /* 0x000fc400000010ff */
[----:B------:R-:W-:Y:S01]  /*e6f0*/  F2FP.BF16.F32.PACK_AB R172, R89, R172 ;  /* 0x000000ac59ac723e */ /* 0x000fe200000010ff */
[----:B------:R-:W-:Y:S01]  /*e700*/  IMAD.MOV.U32 R89, RZ, RZ, R151 ;  /* 0x000000ffff597224 */ /* 0x000fe200078e0097 */
[----:B------:R-:W-:Y:S01]  /*e710*/  F2FP.BF16.F32.PACK_AB R160, R69, R160 ;  /* 0x000000a045a0723e */ /* 0x000fe200000010ff */
[----:B------:R-:W0:Y:S01]  /*e720*/  MUFU.EX2 R12, R12 ;  /* 0x0000000c000c7308 */ /* 0x000e220000000800 */
[----:B-1----:R-:W-:Y:S01]  /*e730*/  FADD.FTZ R32, R10, R5 ;  /* 0x000000050a207221 */ /* 0x002fe20000010000 */
[----:B------:R-:W-:Y:S02]  /*e740*/  F2FP.BF16.F32.PACK_AB R162, R77, R162 ;  /* 0x000000a24da2723e */ /* 0x000fe400000010ff */
[----:B------:R-:W-:Y:S02]  /*e750*/  F2FP.BF16.F32.PACK_AB R164, R79, R164 ;  /* 0x000000a44fa4723e */ /* 0x000fe400000010ff */
[----:B------:R-:W-:Y:S02]  /*e760*/  F2FP.BF16.F32.PACK_AB R166, R81, R166 ;  /* 0x000000a651a6723e */ /* 0x000fe400000010ff */
[----:B------:R-:W1:Y:S01]  /*e770*/  MUFU.EX2 R169, R169 ;  /* 0x000000a900a97308 */ /* 0x000e620000000800 */
[----:B--2---:R-:W-:Y:S01]  /*e780*/  FADD.FTZ R5, R167, R32 ;  /* 0x00000020a7057221 */ /* 0x004fe20000010000 */
[----:B------:R-:W-:-:S02]  /*e790*/  F2FP.BF16.F32.PACK_AB R168, R83, R168 ;  /* 0x000000a853a8723e */ /* 0x000fc400000010ff */
[----:B------:R-:W-:Y:S02]  /*e7a0*/  F2FP.BF16.F32.PACK_AB R170, R87, R170 ;  /* 0x000000aa57aa723e */ /* 0x000fe400000010ff */
[----:B------:R-:W-:Y:S02]  /*e7b0*/  F2FP.BF16.F32.PACK_AB R174, R85, R174 ;  /* 0x000000ae55ae723e */ /* 0x000fe400000010ff */
[----:B------:R-:W2:Y:S01]  /*e7c0*/  MUFU.EX2 R14, R14 ;  /* 0x0000000e000e7308 */ /* 0x000ea20000000800 */
[----:B0-----:R-:W-:Y:S01]  /*e7d0*/  FADD.FTZ R34, R12, R5 ;  /* 0x000000050c227221 */ /* 0x001fe20000010000 */
[----:B------:R-:W-:Y:S02]  /*e7e0*/  F2FP.BF16.F32.PACK_AB R165, R10, R165 ;  /* 0x000000a50aa5723e */ /* 0x000fe400000010ff */
[----:B------:R-:W-:-:S04]  /*e7f0*/  F2FP.BF16.F32.PACK_AB R167, R12, R167 ;  /* 0x000000a70ca7723e */ /* 0x000fc800000010ff */
[----:B------:R-:W0:Y:S01]  /*e800*/  MUFU.EX2 R171, R171 ;  /* 0x000000ab00ab7308 */ /* 0x000e220000000800 */
[----:B-1----:R-:W-:-:S07]  /*e810*/  FADD.FTZ R5, R169, R34 ;  /* 0x00000022a9057221 */ /* 0x002fce0000010000 */
[----:B------:R-:W1:Y:S01]  /*e820*/  MUFU.EX2 R20, R20 ;  /* 0x0000001400147308 */ /* 0x000e620000000800 */
[C---:B--2---:R-:W-:Y:S01]  /*e830*/  FADD.FTZ R34, R14.reuse, R5 ;  /* 0x000000050e227221 */ /* 0x044fe20000010000 */
[----:B------:R-:W-:Y:S01]  /*e840*/  FADD.FTZ R5, R85, R36 ;  /* 0x0000002455057221 */ /* 0x000fe20000010000 */
[----:B------:R-:W-:-:S03]  /*e850*/  F2FP.BF16.F32.PACK_AB R169, R14, R169 ;  /* 0x000000a90ea9723e */ /* 0x000fc600000010ff */
[----:B------:R-:W-:Y:S01]  /*e860*/  FADD.FTZ R40, R176, R5 ;  /* 0x00000005b0287221 */ /* 0x000fe20000010000 */
[----:B------:R-:W-:Y:S01]  /*e870*/  F2FP.BF16.F32.PACK_AB R176, R71, R176 ;  /* 0x000000b047b0723e */ /* 0x000fe200000010ff */
[----:B------:R-:W2:Y:S01]  /*e880*/  MUFU.EX2 R173, R173 ;  /* 0x000000ad00ad7308 */ /* 0x000ea20000000800 */
[----:B0-----:R-:W-:Y:S01]  /*e890*/  FADD.FTZ R3, R171, R34 ;  /* 0x00000022ab037221 */ /* 0x001fe20000010000 */
[----:B------:R-:W-:-:S04]  /*e8a0*/  FADD.FTZ R5, R71, R40 ;  /* 0x0000002847057221 */ /* 0x000fc80000010000 */
[----:B------:R-:W-:Y:S01]  /*e8b0*/  FADD.FTZ R40, R178, R5 ;  /* 0x00000005b2287221 */ /* 0x000fe20000010000 */
[C---:B------:R-:W-:Y:S01]  /*e8c0*/  F2FP.BF16.F32.PACK_AB R178, R67.reuse, R178 ;  /* 0x000000b243b2723e */ /* 0x040fe200000010ff */
[----:B------:R-:W0:Y:S01]  /*e8d0*/  MUFU.EX2 R24, R24 ;  /* 0x0000001800187308 */ /* 0x000e220000000800 */
[C---:B-1----:R-:W-:Y:S01]  /*e8e0*/  FADD.FTZ R36, R20.reuse, R3 ;  /* 0x0000000314247221 */ /* 0x042fe20000010000 */
[----:B------:R-:W-:Y:S01]  /*e8f0*/  FADD.FTZ R5, R67, R40 ;  /* 0x0000002843057221 */ /* 0x000fe20000010000 */
[----:B------:R-:W-:-:S03]  /*e900*/  F2FP.BF16.F32.PACK_AB R171, R20, R171 ;  /* 0x000000ab14ab723e */ /* 0x000fc600000010ff */
[----:B------:R-:W-:Y:S02]  /*e910*/  FADD.FTZ R40, R180, R5 ;  /* 0x00000005b4287221 */ /* 0x000fe40000010000 */
        /* <DEDUP_REMOVED lines=35> */
[----:B------:R-:W-:-:S05]  /*eb50*/  IMAD.MOV.U32 R99, RZ, RZ, R151 ;  /* 0x000000ffff637224 */ /* 0x000fca00078e0097 */
        /* <DEDUP_REMOVED lines=9> */
[----:B------:R-:W-:Y:S01]  /*ebf0*/  F2FP.BF16.F32.PACK_AB R186, R103, R186 ;  /* 0x000000ba67ba723e */ /* 0x000fe200000010ff */
[----:B------:R-:W-:-:S05]  /*ec00*/  IMAD.MOV.U32 R103, RZ, RZ, R151 ;  /* 0x000000ffff677224 */ /* 0x000fca00078e0097 */
        /* <DEDUP_REMOVED lines=9> */
[----:B------:R-:W-:Y:S01]  /*eca0*/  F2FP.BF16.F32.PACK_AB R188, R105, R188 ;  /* 0x000000bc69bc723e */ /* 0x000fe200000010ff */
[----:B------:R-:W-:-:S05]  /*ecb0*/  IMAD.MOV.U32 R105, RZ, RZ, R151 ;  /* 0x000000ffff697224 */ /* 0x000fca00078e0097 */
[----:B------:R2:W3:Y:S01]  /*ecc0*/  MUFU.EX2 R40, R91 ;  /* 0x0000005b00287308 */ /* 0x0004e20000000800 */
[C---:B0-----:R-:W-:Y:S01]  /*ecd0*/  FADD.FTZ R44, R36.reuse, R3 ;  /* 0x00000003242c7221 */ /* 0x041fe20000010000 */
[----:B------:R-:W-:-:S06]  /*ece0*/  F2FP.BF16.F32.PACK_AB R185, R36, R61 ;  /* 0x0000003d24b9723e */ /* 0x000fcc00000010ff */
[----:B------:R-:W0:Y:S01]  /*ecf0*/  MUFU.EX2 R93, R93 ;  /* 0x0000005d005d7308 */ /* 0x000e220000000800 */
[----:B-1----:R-:W-:Y:S01]  /*ed00*/  FADD.FTZ R3, R65, R44 ;  /* 0x0000002c41037221 */ /* 0x002fe20000010000 */
[----:B--2---:R-:W-:-:S06]  /*ed10*/  IMAD.MOV.U32 R91, RZ, RZ, R151 ;  /* 0x000000ffff5b7224 */ /* 0x004fcc00078e0097 */
[----:B------:R1:W2:Y:S01]  /*ed20*/  MUFU.EX2 R42, R95 ;  /* 0x0000005f002a7308 */ /* 0x0002a20000000800 */
[C---:B---3--:R-:W-:Y:S01]  /*ed30*/  FADD.FTZ R6, R40.reuse, R3 ;  /* 0x0000000328067221 */ /* 0x048fe20000010000 */
[----:B------:R-:W-:-:S06]  /*ed40*/  F2FP.BF16.F32.PACK_AB R187, R40, R65 ;  /* 0x0000004128bb723e */ /* 0x000fcc00000010ff */
[----:B------:R-:W3:Y:S01]  /*ed50*/  MUFU.EX2 R190, R190 ;  /* 0x000000be00be7308 */ /* 0x000ee20000000800 */
[----:B0-----:R-:W-:Y:S01]  /*ed60*/  FADD.FTZ R3, R93, R6 ;  /* 0x000000065d037221 */ /* 0x001fe20000010000 */
[----:B-1----:R-:W-:-:S06]  /*ed70*/  IMAD.MOV.U32 R95, RZ, RZ, R151 ;  /* 0x000000ffff5f7224 */ /* 0x002fcc00078e0097 */
[----:B------:R-:W0:Y:S01]  /*ed80*/  MUFU.EX2 R97, R97 ;  /* 0x0000006100617308 */ /* 0x000e220000000800 */
[C---:B--2---:R-:W-:Y:S01]  /*ed90*/  FADD.FTZ R6, R42.reuse, R3 ;  /* 0x000000032a067221 */ /* 0x044fe20000010000 */
[----:B------:R-:W-:Y:S01]  /*eda0*/  F2FP.BF16.F32.PACK_AB R189, R42, R93 ;  /* 0x0000005d2abd723e */ /* 0x000fe200000010ff */
[----:B------:R-:W-:-:S05]  /*edb0*/  IMAD.MOV.U32 R93, RZ, RZ, R151 ;  /* 0x000000ffff5d7224 */ /* 0x000fca00078e0097 */
[----:B------:R-:W1:Y:S01]  /*edc0*/  MUFU.EX2 R107, R107 ;  /* 0x0000006b006b7308 */ /* 0x000e620000000800 */
[----:B---3--:R-:W-:-:S07]  /*edd0*/  FADD.FTZ R8, R190, R5 ;  /* 0x00000005be087221 */ /* 0x008fce0000010000 */
[----:B------:R2:W3:Y:S01]  /*ede0*/  MUFU.EX2 R4, R101 ;  /* 0x0000006500047308 */ /* 0x0004e20000000800 */
[----:B0-----:R-:W-:Y:S01]  /*edf0*/  FADD.FTZ R3, R97, R6 ;  /* 0x0000000661037221 */ /* 0x001fe20000010000 */
[C---:B-1----:R-:W-:Y:S01]  /*ee00*/  FADD.FTZ R8, R107.reuse, R8 ;  /* 0x000000086b087221 */ /* 0x042fe20000010000 */
[----:B------:R-:W-:Y:S01]  /*ee10*/  F2FP.BF16.F32.PACK_AB R190, R107, R190 ;  /* 0x000000be6bbe723e */ /* 0x000fe200000010ff */
[--C-:B------:R-:W-:Y:S02]  /*ee20*/  IMAD.MOV.U32 R107, RZ, RZ, R151.reuse ;  /* 0x000000ffff6b7224 */ /* 0x100fe400078e0097 */
[----:B--2---:R-:W-:Y:S01]  /*ee30*/  IMAD.MOV.U32 R101, RZ, RZ, R151 ;  /* 0x000000ffff657224 */ /* 0x004fe200078e0097 */
[C---:B---3--:R-:W-:Y:S01]  /*ee40*/  F2FP.BF16.F32.PACK_AB R191, R4.reuse, R97 ;  /* 0x0000006104bf723e */ /* 0x048fe200000010ff */
[----:B------:R-:W-:Y:S01]  /*ee50*/  FADD.FTZ R3, R4, R3 ;  /* 0x0000000304037221 */ /* 0x000fe20000010000 */
        /* <DEDUP_REMOVED lines=38> */
[----:B------:R-:W-:-:S07]  /*f0c0*/  CS2R R88, SRZ ;  /* 0x0000000000587805 */ /* 0x000fce000001ff00 */
.L_x_7161:
[----:B------:R-:W-:Y:S01]  /*f0d0*/  ISETP.NE.AND P1, PT, R11, 0x1, PT ;  /* 0x000000010b00780c */ /* 0x000fe20003f25270 */
[----:B------:R-:W-:Y:S05]  /*f0e0*/  YIELD ;  /* 0x0000000000007946 */ /* 0x000fea0003800000 */
[----:B------:R-:W-:Y:S02]  /*f0f0*/  SEL R5, RZ, 0x1, P1 ;  /* 0x00000001ff057807 */ /* 0x000fe40000800000 */
[----:B------:R-:W-:Y:S02]  /*f100*/  ISETP.NE.AND P1, PT, R194, RZ, PT ;  /* 0x000000ffc200720c */ /* 0x000fe40003f25270 */
[----:B------:R-:W-:-:S11]  /*f110*/  LOP3.LUT R158, R4, R5, RZ, 0x3c, !PT ;  /* 0x00000005049e7212 */ /* 0x000fd600078e3cff */
[----:B------:R-:W-:Y:S05]  /*f120*/  @P1 BRA `(.L_x_7150) ;  /* 0x00000000003c1947 */ /* 0x000fea0003800000 */
[----:B------:R-:W-:Y:S05]  /*f130*/  @!P0 BRA `(.L_x_7151) ;  /* 0x0000000000048947 */ /* 0x000fea0003800000 */
[----:B------:R-:W-:Y:S01]  /*f140*/  BPT.TRAP 0x1 ;  /* 0x000000040000795c */ /* 0x000fe20000300000 */
.L_x_7151:
        /* <DEDUP_REMOVED lines=8> */
.L_x_7152:
[----:B------:R-:W-:Y:S04]  /*f1d0*/  BSSY B0, `(.L_x_7150) ;  /* 0x0000004000007945 */ /* 0x000fe80003800000 */
[----:B-1----:R-:W-:Y:S05]  /*f1e0*/  @P2 BRA `(.L_x_7153) ;  /* 0x0000000000082947 */ /* 0x002fea0003800000 */
[----:B------:R-:W1:Y:S02]  /*f1f0*/  SYNCS.PHASECHK.TRANS64.TRYWAIT P2, [R5+URZ+0x28830], R6 ;  /* 0x02883006050075a7 */ /* 0x000e64000804017f */
[----:B-1----:R-:W-:Y:S05]  /*f200*/  @!P2 BRA `(.L_x_7154) ;  /* 0x000000cc00aca947 */ /* 0x002fea0003800000 */
.L_x_7153:
[----:B------:R-:W-:Y:S05]  /*f210*/  BSYNC B0 ;  /* 0x0000000000007941 */ /* 0x000fea0003800000 */
.L_x_7150:
[----:B01----:R-:W0:Y:S01]  /*f220*/  S2R R5, SR_TID.X ;  /* 0x0000000000057919 */ /* 0x003e220000002100 */
[----:B------:R-:W-:Y:S01]  /*f230*/  VIADD R152, R11, 0x1 ;  /* 0x000000010b987836 */ /* 0x000fe20000000000 */
[----:B------:R-:W-:Y:S05]  /*f240*/  WARPSYNC.ALL ;  /* 0x0000000000007948 */ /* 0x000fea0003800000 */
[C---:B------:R-:W-:Y:S01]  /*f250*/  ISETP.NE.AND P2, PT, R152.reuse, 0x2, PT ;  /* 0x000000029800780c */ /* 0x040fe20003f45270 */
[----:B------:R-:W-:Y:S02]  /*f260*/  IMAD.MOV.U32 R7, RZ, RZ, 0x40000040 ;  /* 0x40000040ff077424 */ /* 0x000fe400078e00ff */
[----:B------:R-:W-:Y:S01]  /*f270*/  IMAD.MOV.U32 R15, RZ, RZ, 0x40000040 ;  /* 0x40000040ff0f7424 */ /* 0x000fe200078e00ff */
[----:B------:R-:W-:Y:S01]  /*f280*/  SEL R152, R152, RZ, P2 ;  /* 0x000000ff98987207 */ /* 0x000fe20001000000 */
[----:B------:R-:W-:Y:S01]  /*f290*/  IMAD.MOV.U32 R21, RZ, RZ, 0x40000040 ;  /* 0x40000040ff157424 */ /* 0x000fe200078e00ff */
[----:B------:R-:W-:Y:S01]  /*f2a0*/  R2UR UR7, R7 ;  /* 0x00000000070772ca */ /* 0x000fe200000e0000 */
[----:B------:R-:W-:Y:S01]  /*f2b0*/  IMAD.MOV.U32 R13, RZ, RZ, 0x40000040 ;  /* 0x40000040ff0d7424 */ /* 0x000fe200078e00ff */
[----:B------:R-:W-:Y:S01]  /*f2c0*/  R2UR UR11, R15 ;  /* 0x000000000f0b72ca */ /* 0x000fe200000e0000 */
[----:B------:R-:W-:Y:S01]  /*f2d0*/  IMAD R6, R152, 0x800, R0 ;  /* 0x0000080098067824 */ /* 0x000fe200078e0200 */
[----:B------:R-:W-:-:S02]  /*f2e0*/  R2UR UR15, R21 ;  /* 0x00000000150f72ca */ /* 0x000fc400000e0000 */
[----:B------:R-:W-:Y:S01]  /*f2f0*/  R2UR UR19, R13 ;  /* 0x000000000d1372ca */ /* 0x000fe200000e0000 */
[C---:B------:R-:W-:Y:S01]  /*f300*/  VIADD R14, R6.reuse, 0x2 ;  /* 0x00000002060e7836 */ /* 0x040fe20000000000 */
[C---:B------:R-:W-:Y:S01]  /*f310*/  R2UR UR6, R6.reuse ;  /* 0x00000000060672ca */ /* 0x040fe200000e0000 */
[C---:B------:R-:W-:Y:S01]  /*f320*/  VIADD R12, R6.reuse, 0x6 ;  /* 0x00000006060c7836 */ /* 0x040fe20000000000 */
[----:B------:R-:W-:Y:S02]  /*f330*/  IADD3 R20, R6, 0x4, RZ ;  /* 0x0000000406147810 */ /* 0x000fe40007ffe0ff */
[----:B------:R-:W-:Y:S01]  /*f340*/  R2UR UR10, R14 ;  /* 0x000000000e0a72ca */ /* 0x000fe200000e0000 */
[----:B------:R-:W-:Y:S01]  /*f350*/  VIADD R14, R6, 0x400 ;  /* 0x00000400060e7836 */ /* 0x000fe20000000000 */
[----:B------:R-:W-:Y:S02]  /*f360*/  R2UR UR14, R20 ;  /* 0x00000000140e72ca */ /* 0x000fe400000e0000 */
[----:B------:R-:W-:Y:S01]  /*f370*/  R2UR UR18, R12 ;  /* 0x000000000c1272ca */ /* 0x000fe200000e0000 */
[----:B------:R-:W-:Y:S01]  /*f380*/  VIADD R12, R6, 0x402 ;  /* 0x00000402060c7836 */ /* 0x000fe20000000000 */
[----:B------:R-:W-:-:S02]  /*f390*/  R2UR UR22, R14 ;  /* 0x000000000e1672ca */ /* 0x000fc400000e0000 */
[----:B0-----:R-:W-:Y:S02]  /*f3a0*/  SHF.R.U32.HI R5, RZ, 0x7, R5 ;  /* 0x00000007ff057819 */ /* 0x001fe40000011605 */
[----:B------:R-:W-:Y:S02]  /*f3b0*/  R2UR UR23, R15 ;  /* 0x000000000f1772ca */ /* 0x000fe400000e0000 */
[----:B------:R-:W-:Y:S01]  /*f3c0*/  R2UR UR26, R12 ;  /* 0x000000000c1a72ca */ /* 0x000fe200000e0000 */
[----:B------:R-:W-:Y:S01]  /*f3d0*/  VIADD R5, R5, 0x8 ;  /* 0x0000000805057836 */ /* 0x000fe20000000000 */
[----:B------:R-:W-:Y:S02]  /*f3e0*/  R2UR UR27, R13 ;  /* 0x000000000d1b72ca */ /* 0x000fe400000e0000 */
[C---:B------:R-:W-:Y:S01]  /*f3f0*/  IADD3 R20, R6.reuse, 0x404, RZ ;  /* 0x0000040406147810 */ /* 0x040fe20007ffe0ff */
[----:B------:R-:W-:Y:S01]  /*f400*/  VIADD R6, R6, 0x406 ;  /* 0x0000040606067836 */ /* 0x000fe20000000000 */
[----:B------:R0:W-:Y:S01]  /*f410*/  BAR.SYNC.DEFER_BLOCKING R5, 0x100 ;  /* 0x000400050000751d */ /* 0x0001e20000010000 */
[----:B------:R-:W-:-:S02]  /*f420*/  R2UR UR31, R21 ;  /* 0x00000000151f72ca */ /* 0x000fc400000e0000 */
[----:B------:R-:W-:Y:S02]  /*f430*/  R2UR UR30, R20 ;  /* 0x00000000141e72ca */ /* 0x000fe400000e0000 */
[----:B------:R-:W-:Y:S02]  /*f440*/  R2UR UR34, R6 ;  /* 0x00000000062272ca */ /* 0x000fe400000e0000 */
[----:B------:R-:W-:Y:S01]  /*f450*/  R2UR UR35, R7 ;  /* 0x00000000072372ca */ /* 0x000fe200000e0000 */
[----:B------:R-:W-:-:S06]  /*f460*/  WARPGROUP.ARRIVE ;  /* 0x00000000000079c5 */ /* 0x000fcc0000000000 */
        /* <DEDUP_REMOVED lines=26> */
.L_x_7156:
[----:B------:R-:W-:Y:S01]  /*f610*/  SHF.L.U32 R4, R4, 0x1f, RZ ;  /* 0x0000001f04047819 */ /* 0x000fe200000006ff */
[----:B------:R-:W-:-:S04]  /*f620*/  IMAD R5, R11, 0x8, R156 ;  /* 0x000000080b057824 */ /* 0x000fc800078e029c */
[----:B------:R0:W1:Y:S01]  /*f630*/  SYNCS.PHASECHK.TRANS64.TRYWAIT P1, [R5+URZ+0x28850], R4 ;  /* 0x02885004050075a7 */ /* 0x000062000802017f */
[----:B------:R-:W-:Y:S05]  /*f640*/  @!P0 BRA `(.L_x_7157) ;  /* 0x0000000000048947 */ /* 0x000fea0003800000 */
[----:B------:R-:W-:Y:S01]  /*f650*/  BPT.TRAP 0x1 ;  /* 0x000000040000795c */ /* 0x000fe20000300000 */
.L_x_7157:
[----:B-1----:R-:W-:Y:S05]  /*f660*/  @P1 BRA `(.L_x_7155) ;  /* 0x0000000000081947 */ /* 0x002fea0003800000 */
[----:B------:R-:W1:Y:S02]  /*f670*/  SYNCS.PHASECHK.TRANS64.TRYWAIT P1, [R5+URZ+0x28850], R4 ;  /* 0x02885004050075a7 */ /* 0x000e64000802017f */
[----:B-1----:R-:W-:Y:S05]  /*f680*/  @!P1 BRA `(.L_x_7158) ;  /* 0x000000c800a09947 */ /* 0x002fea0003800000 */
.L_x_7155:
[----:B01----:R-:W-:Y:S01]  /*f690*/  VIADD R4, R156, 0x400 ;  /* 0x000004009c047836 */ /* 0x003fe20000000000 */
[----:B------:R-:W-:Y:S05]  /*f6a0*/  WARPSYNC.ALL ;  /* 0x0000000000007948 */ /* 0x000fea0003800000 */
[----:B------:R-:W-:Y:S01]  /*f6b0*/  SHF.R.U32.HI R4, RZ, 0x4, R4 ;  /* 0x00000004ff047819 */ /* 0x000fe20000011604 */
[----:B------:R-:W-:Y:S01]  /*f6c0*/  IMAD.MOV.U32 R5, RZ, RZ, 0x40000040 ;  /* 0x40000040ff057424 */ /* 0x000fe200078e00ff */
[----:B------:R-:W-:Y:S01]  /*f6d0*/  WARPGROUP.ARRIVE ;  /* 0x00000000000079c5 */ /* 0x000fe20000000000 */
[----:B------:R-:W-:Y:S01]  /*f6e0*/  IMAD.MOV.U32 R7, RZ, RZ, 0x40000040 ;  /* 0x40000040ff077424 */ /* 0x000fe200078e00ff */
[----:B------:R-:W-:-:S04]  /*f6f0*/  LOP3.LUT R4, R4, 0x3fff, RZ, 0xc0, !PT ;  /* 0x00003fff04047812 */ /* 0x000fc800078ec0ff */
[----:B------:R-:W0:Y:S01]  /*f700*/  S2R R12, SR_TID.X ;  /* 0x00000000000c7919 */ /* 0x000e220000002100 */
[----:B------:R-:W-:Y:S01]  /*f710*/  R2UR UR7, R5 ;  /* 0x00000000050772ca */ /* 0x000fe200000e0000 */
[----:B------:R-:W-:Y:S01]  /*f720*/  IMAD.MOV.U32 R5, RZ, RZ, 0x40000040 ;  /* 0x40000040ff057424 */ /* 0x000fe200078e00ff */
[----:B------:R-:W-:-:S05]  /*f730*/  LOP3.LUT R4, R4, 0x4000000, RZ, 0xfc, !PT ;  /* 0x0400000004047812 */ /* 0x000fca00078efcff */
[----:B------:R-:W-:-:S04]  /*f740*/  IMAD R4, R11, 0x800, R4 ;  /* 0x000008000b047824 */ /* 0x000fc800078e0204 */
[C---:B------:R-:W-:Y:S01]  /*f750*/  VIADD R6, R4.reuse, 0x80 ;  /* 0x0000008004067836 */ /* 0x040fe20000000000 */
[----:B------:R-:W-:-:S13]  /*f760*/  R2UR UR6, R4 ;  /* 0x00000000040672ca */ /* 0x000fda00000e0000 */
[----:B------:R-:W-:Y:S01]  /*f770*/  HGMMA.64x128x16.F32.BF16 R88, R160, gdesc[UR4].tnspB, R88, gsb0 ;  /* 0x41e00004a0587df0 */ /* 0x000fe20008001858 */
[----:B------:R-:W-:Y:S02]  /*f780*/  R2UR UR6, R6 ;  /* 0x00000000060672ca */ /* 0x000fe400000e0000 */
[----:B------:R-:W-:Y:S01]  /*f790*/  R2UR UR7, R7 ;  /* 0x00000000070772ca */ /* 0x000fe200000e0000 */
[----:B------:R-:W-:Y:S01]  /*f7a0*/  IMAD.MOV.U32 R7, RZ, RZ, 0x40000040 ;  /* 0x40000040ff077424 */ /* 0x000fe200078e00ff */
[----:B------:R-:W-:Y:S02]  /*f7b0*/  IADD3 R6, R4, 0x100, RZ ;  /* 0x0000010004067810 */ /* 0x000fe40007ffe0ff */
[----:B0-----:R-:W-:Y:S01]  /*f7c0*/  SHF.R.U32.HI R12, RZ, 0x7, R12 ;  /* 0x00000007ff0c7819 */ /* 0x001fe2000001160c */
[----:B------:R-:W-:Y:S02]  /*f7d0*/  WARPGROUP.DEPBAR.LE gsb0, 0x0 ;  /* 0x00008000000079c5 */ /* 0x000fe40000010000 */
[----:B------:R-:W-:-:S06]  /*f7e0*/  WARPGROUP.ARRIVE ;  /* 0x00000000000079c5 */ /* 0x000fcc0000000000 */
[----:B------:R-:W-:Y:S01]  /*f7f0*/  HGMMA.64x128x16.F32.BF16 R88, R164, gdesc[UR4].tnspB, R88, gsb0 ;  /* 0x41e00004a4587df0 */ /* 0x000fe20008001858 */
[----:B------:R-:W-:Y:S01]  /*f800*/  R2UR UR6, R6 ;  /* 0x00000000060672ca */ /* 0x000fe200000e0000 */
[----:B------:R-:W-:Y:S01]  /*f810*/  VIADD R6, R4, 0x180 ;  /* 0x0000018004067836 */ /* 0x000fe20000000000 */
[----:B------:R-:W-:Y:S01]  /*f820*/  R2UR UR7, R7 ;  /* 0x00000000070772ca */ /* 0x000fe200000e0000 */
[----:B------:R-:W-:Y:S01]  /*f830*/  IMAD.MOV.U32 R7, RZ, RZ, 0x40000040 ;  /* 0x40000040ff077424 */ /* 0x000fe200078e00ff */
[----:B------:R-:W-:Y:S02]  /*f840*/  WARPGROUP.DEPBAR.LE gsb0, 0x0 ;  /* 0x00008000000079c5 */ /* 0x000fe40000010000 */
[----:B------:R-:W-:-:S09]  /*f850*/  WARPGROUP.ARRIVE ;  /* 0x00000000000079c5 */ /* 0x000fd20000000000 */
        /* <DEDUP_REMOVED lines=15> */
[----:B------:R-:W-:Y:S02]  /*f950*/  R2UR UR6, R6 ;  /* 0x00000000060672ca */ /* 0x000fe400000e0000 */
[----:B------:R-:W-:Y:S01]  /*f960*/  R2UR UR7, R7 ;  /* 0x00000000070772ca */ /* 0x000fe200000e0000 */
[----:B------:R-:W-:Y:S01]  /*f970*/  IMAD.MOV.U32 R7, RZ, RZ, 0x40000040 ;  /* 0x40000040ff077424 */ /* 0x000fe200078e00ff */
[C---:B------:R-:W-:Y:S01]  /*f980*/  IADD3 R6, R4.reuse, 0x300, RZ ;  /* 0x0000030004067810 */ /* 0x040fe20007ffe0ff */
[----:B------:R-:W-:Y:S01]  /*f990*/  VIADD R4, R4, 0x380 ;  /* 0x0000038004047836 */ /* 0x000fe20000000000 */
[----:B------:R-:W-:Y:S02]  /*f9a0*/  WARPGROUP.DEPBAR.LE gsb0, 0x0 ;  /* 0x00008000000079c5 */ /* 0x000fe40000010000 */
[----:B------:R-:W-:-:S07]  /*f9b0*/  WARPGROUP.ARRIVE ;  /* 0x00000000000079c5 */ /* 0x000fce0000000000 */
[----:B------:R-:W-:Y:S01]  /*f9c0*/  HGMMA.64x128x16.F32.BF16 R88, R180, gdesc[UR4].tnspB, R88, gsb0 ;  /* 0x41e00004b4587df0 */ /* 0x000fe20008001858 */
[----:B------:R-:W-:Y:S02]  /*f9d0*/  R2UR UR6, R6 ;  /* 0x00000000060672ca */ /* 0x000fe400000e0000 */
[----:B------:R-:W-:Y:S01]  /*f9e0*/  R2UR UR7, R7 ;  /* 0x00000000070772ca */ /* 0x000fe200000e0000 */
[----:B------:R-:W-:Y:S02]  /*f9f0*/  WARPGROUP.DEPBAR.LE gsb0, 0x0 ;  /* 0x00008000000079c5 */ /* 0x000fe40000010000 */
[----:B------:R-:W-:-:S10]  /*fa00*/  WARPGROUP.ARRIVE ;  /* 0x00000000000079c5 */ /* 0x000fd40000000000 */
[----:B------:R-:W-:Y:S01]  /*fa10*/  HGMMA.64x128x16.F32.BF16 R88, R184, gdesc[UR4].tnspB, R88, gsb0 ;  /* 0x41e00004b8587df0 */ /* 0x000fe20008001858 */
[----:B------:R-:W-:Y:S02]  /*fa20*/  R2UR UR6, R4 ;  /* 0x00000000040672ca */ /* 0x000fe400000e0000 */
[----:B------:R-:W-:Y:S02]  /*fa30*/  R2UR UR7, R5 ;  /* 0x00000000050772ca */ /* 0x000fe400000e0000 */
[----:B------:R-:W-:Y:S01]  /*fa40*/  IADD3 R4, -R12, 0xb, RZ ;  /* 0x0000000b0c047810 */ /* 0x000fe20007ffe1ff */
[----:B------:R-:W-:Y:S02]  /*fa50*/  WARPGROUP.DEPBAR.LE gsb0, 0x0 ;  /* 0x00008000000079c5 */ /* 0x000fe40000010000 */
[----:B------:R-:W-:-:S08]  /*fa60*/  WARPGROUP.ARRIVE ;  /* 0x00000000000079c5 */ /* 0x000fd00000000000 */
[----:B------:R-:W-:Y:S03]  /*fa70*/  HGMMA.64x128x16.F32.BF16 R88, R188, gdesc[UR4].tnspB, R88, gsb0 ;  /* 0x41e00004bc587df0 */ /* 0x000fe60008001858 */
[----:B------:R-:W-:Y:S02]  /*fa80*/  WARPGROUP.DEPBAR.LE gsb0, 0x0 ;  /* 0x00008000000079c5 */ /* 0x000fe40000010000 */
[----:B------:R0:W-:Y:S06]  /*fa90*/  BAR.ARV R4, 0x100 ;  /* 0x000400040000751d */ /* 0x0001ec0000002000 */
[----:B------:R-:W-:Y:S05]  /*faa0*/  @!P0 BRA `(.L_x_7159) ;  /* 0x0000000000048947 */ /* 0x000fea0003800000 */
[----:B------:R-:W-:Y:S01]  /*fab0*/  BPT.TRAP 0x1 ;  /* 0x000000040000795c */ /* 0x000fe20000300000 */
.L_x_7159:
[----:B------:R-:W-:Y:S01]  /*fac0*/  FMUL.FTZ R5, R24, UR37 ;  /* 0x0000002518057c20 */ /* 0x000fe20008410000 */
[----:B------:R-:W-:Y:S01]  /*fad0*/  FMUL.FTZ R6, R26, UR37 ;  /* 0x000000251a067c20 */ /* 0x000fe20008410000 */
[----:B0-----:R-:W-:Y:S01]  /*fae0*/  FMUL.FTZ R4, R25, UR37 ;  /* 0x0000002519047c20 */ /* 0x001fe20008410000 */
        /* <DEDUP_REMOVED lines=187> */
[----:B------:R-:W1:Y:S01]  /*106a0*/  LDC R38, c[0x0][0x988] ;  /* 0x00026200ff267b82 */ /* 0x000e620000000800 */
[----:B--2---:R-:W-:Y:S02]  /*106b0*/  FMNMX.FTZ R42, R40, R37, !PT ;  /* 0x00000025282a7209 */ /* 0x004fe40007810000 */
[----:B------:R-:W2:Y:S02]  /*106c0*/  SHFL.BFLY PT, R37, R44, 0x2, 0x1f ;  /* 0x0c401f002c257f89 */ /* 0x000ea400000e0000 */
[----:B0-----:R-:W-:-:S05]  /*106d0*/  FMNMX.FTZ R42, R87, R42, !PT ;  /* 0x0000002a572a7209 */ /* 0x001fca0007810000 */
[----:B------:R-:W0:Y:S01]  /*106e0*/  SHFL.BFLY PT, R49, R42, 0x2, 0x1f ;  /* 0x0c401f002a317f89 */ /* 0x000e2200000e0000 */
[----:B--2---:R-:W-:-:S05]  /*106f0*/  FMNMX.FTZ R46, R44, R37, !PT ;  /* 0x000000252c2e7209 */ /* 0x004fca0007810000 */
        /* <DEDUP_REMOVED lines=8> */
[----:B0-----:R-:W-:Y:S01]  /*10780*/  FMNMX.FTZ R49, R50, R49, !PT ;  /* 0x0000003132317209 */ /* 0x001fe20007810000 */
[-CC-:B------:R-:W-:Y:S01]  /*10790*/  FFMA.FTZ R174, R51, R38.reuse, -R48.reuse ;  /* 0x0000002633ae7223 */ /* 0x180fe20000010830 */
[-CC-:B------:R-:W-:Y:S01]  /*107a0*/  FFMA.FTZ R160, R5, R38.reuse, -R48.reuse ;  /* 0x0000002605a07223 */ /* 0x180fe20000010830 */
[-CC-:B------:R-:W-:Y:S01]  /*107b0*/  FFMA.FTZ R51, R53, R38.reuse, -R48.reuse ;  /* 0x0000002635337223 */ /* 0x180fe20000010830 */
[-CC-:B------:R-:W-:Y:S01]  /*107c0*/  FFMA.FTZ R46, R4, R38.reuse, -R48.reuse ;  /* 0x00000026042e7223 */ /* 0x180fe20000010830 */
[C---:B------:R-:W-:Y:S01]  /*107d0*/  FADD.FTZ R10, -R49.reuse, R9 ;  /* 0x00000009310a7221 */ /* 0x040fe20000010100 */
[-C--:B------:R-:W-:Y:S01]  /*107e0*/  FMUL.FTZ R30, R49, R38.reuse ;  /* 0x00000026311e7220 */ /* 0x080fe20000410000 */
[----:B------:R-:W-:Y:S01]  /*107f0*/  MUFU.EX2 R9, R52 ;  /* 0x0000003400097308 */ /* 0x000fe20000000800 */
[-C--:B------:R-:W-:Y:S01]  /*10800*/  FFMA.FTZ R162, R12, R38.reuse, -R48 ;  /* 0x000000260ca27223 */ /* 0x080fe20000010830 */
[-C--:B------:R-:W-:Y:S01]  /*10810*/  FMUL.FTZ R10, R10, R38.reuse ;  /* 0x000000260a0a7220 */ /* 0x080fe20000410000 */
[-CC-:B------:R-:W-:Y:S01]  /*10820*/  FFMA.FTZ R53, R6, R38.reuse, -R30.reuse ;  /* 0x0000002606357223 */ /* 0x180fe2000001081e */
[-C--:B------:R-:W-:Y:S01]  /*10830*/  FFMA.FTZ R6, R7, R38.reuse, -R30 ;  /* 0x0000002607067223 */ /* 0x080fe2000001081e */
[-C--:B------:R-:W-:Y:S01]  /*10840*/  FFMA.FTZ R176, R163, R38.reuse, -R48 ;  /* 0x00000026a3b07223 */ /* 0x080fe20000010830 */
[-C--:B------:R-:W-:Y:S01]  /*10850*/  FFMA.FTZ R163, R14, R38.reuse, -R30 ;  /* 0x000000260ea37223 */ /* 0x080fe2000001081e */
[-C--:B------:R-:W-:Y:S01]  /*10860*/  FFMA.FTZ R44, R13, R38.reuse, -R48 ;  /* 0x000000260d2c7223 */ /* 0x080fe20000010830 */
[----:B------:R-:W0:Y:S01]  /*10870*/  MUFU.EX2 R160, R160 ;  /* 0x000000a000a07308 */ /* 0x000e220000000800 */
[-C--:B------:R-:W-:Y:S01]  /*10880*/  FFMA.FTZ R14, R15, R38.reuse, -R30 ;  /* 0x000000260f0e7223 */ /* 0x080fe2000001081e */
[-CC-:B------:R-:W-:Y:S01]  /*10890*/  FFMA.FTZ R4, R43, R38.reuse, -R48.reuse ;  /* 0x000000262b047223 */ /* 0x180fe20000010830 */
[-CC-:B------:R-:W-:Y:S01]  /*108a0*/  FFMA.FTZ R164, R20, R38.reuse, -R48.reuse ;  /* 0x0000002614a47223 */ /* 0x180fe20000010830 */
[-C--:B------:R-:W-:Y:S01]  /*108b0*/  FFMA.FTZ R43, R165, R38.reuse, -R48 ;  /* 0x00000026a52b7223 */ /* 0x080fe20000010830 */
[-C--:B------:R-:W-:Y:S01]  /*108c0*/  FFMA.FTZ R165, R24, R38.reuse, -R30 ;  /* 0x0000002618a57223 */ /* 0x080fe2000001081e */
[-C--:B------:R-:W-:Y:S01]  /*108d0*/  FFMA.FTZ R42, R21, R38.reuse, -R48 ;  /* 0x00000026152a7223 */ /* 0x080fe20000010830 */
[-C--:B------:R-:W-:Y:S01]  /*108e0*/  FFMA.FTZ R24, R25, R38.reuse, -R30 ;  /* 0x0000002619187223 */ /* 0x080fe2000001081e */
[----:B------:R-:W-:Y:S01]  /*108f0*/  MUFU.EX2 R10, R10 ;  /* 0x0000000a000a7308 */ /* 0x000fe20000000800 */
[-CC-:B------:R-:W-:Y:S01]  /*10900*/  FFMA.FTZ R166, R26, R38.reuse, -R48.reuse ;  /* 0x000000261aa67223 */ /* 0x180fe20000010830 */
[-C--:B------:R-:W-:Y:S01]  /*10910*/  FFMA.FTZ R178, R167, R38.reuse, -R48 ;  /* 0x00000026a7b27223 */ /* 0x080fe20000010830 */
[-C--:B------:R-:W-:Y:S01]  /*10920*/  FFMA.FTZ R167, R28, R38.reuse, -R30 ;  /* 0x000000261ca77223 */ /* 0x080fe2000001081e */
[-C--:B------:R-:W-:Y:S01]  /*10930*/  FFMA.FTZ R26, R27, R38.reuse, -R48 ;  /* 0x000000261b1a7223 */ /* 0x080fe20000010830 */
[-C--:B------:R-:W-:Y:S01]  /*10940*/  FFMA.FTZ R28, R29, R38.reuse, -R30 ;  /* 0x000000261d1c7223 */ /* 0x080fe2000001081e */
[-CC-:B------:R-:W-:Y:S01]  /*10950*/  FFMA.FTZ R172, R41, R38.reuse, -R48.reuse ;  /* 0x0000002629ac7223 */ /* 0x180fe20000010830 */
[----:B------:R-:W-:Y:S01]  /*10960*/  FFMA.FTZ R41, R169, R38, -R48 ;  /* 0x00000026a9297223 */ /* 0x000fe20000010830 */
[----:B------:R-:W1:Y:S01]  /*10970*/  MUFU.EX2 R53, R53 ;  /* 0x0000003500357308 */ /* 0x000e620000000800 */
[----:B0-----:R-:W-:Y:S01]  /*10980*/  FFMA.FTZ R7, R9, R8, R160 ;  /* 0x0000000809077223 */ /* 0x001fe200000100a0 */
[-C--:B------:R-:W-:Y:S01]  /*10990*/  FFMA.FTZ R169, R32, R38.reuse, -R30 ;  /* 0x0000002620a97223 */ /* 0x080fe2000001081e */
[-C--:B------:R-:W-:Y:S01]  /*109a0*/  FFMA.FTZ R20, R31, R38.reuse, -R48 ;  /* 0x000000261f147223 */ /* 0x080fe20000010830 */
[-C--:B------:R-:W-:Y:S01]  /*109b0*/  FFMA.FTZ R32, R33, R38.reuse, -R30 ;  /* 0x0000002621207223 */ /* 0x080fe2000001081e */
[-CC-:B------:R-:W-:Y:S01]  /*109c0*/  FFMA.FTZ R170, R34, R38.reuse, -R48.reuse ;  /* 0x0000002622aa7223 */ /* 0x180fe20000010830 */
[-C--:B------:R-:W-:Y:S01]  /*109d0*/  FFMA.FTZ R180, R171, R38.reuse, -R48 ;  /* 0x00000026abb47223 */ /* 0x080fe20000010830 */
[-C--:B------:R-:W-:Y:S01]  /*109e0*/  FFMA.FTZ R171, R36, R38.reuse, -R30 ;  /* 0x0000002624ab7223 */ /* 0x080fe2000001081e */
[----:B------:R-:W0:Y:S01]  /*109f0*/  MUFU.EX2 R46, R46 ;  /* 0x0000002e002e7308 */ /* 0x000e220000000800 */
[-C--:B------:R-:W-:Y:S01]  /*10a00*/  FFMA.FTZ R12, R35, R38.reuse, -R48 ;  /* 0x00000026230c7223 */ /* 0x080fe20000010830 */
[-C--:B------:R-:W-:Y:S01]  /*10a10*/  FFMA.FTZ R34, R39, R38.reuse, -R30 ;  /* 0x0000002627227223 */ /* 0x080fe2000001081e */
[-C--:B------:R-:W-:Y:S01]  /*10a20*/  FFMA.FTZ R35, R173, R38.reuse, -R48 ;  /* 0x00000026ad237223 */ /* 0x080fe20000010830 */
[-CC-:B------:R-:W-:Y:S01]  /*10a30*/  FFMA.FTZ R173, R45, R38.reuse, -R30.reuse ;  /* 0x000000262dad7223 */ /* 0x180fe2000001081e */
[-C--:B------:R-:W-:Y:S01]  /*10a40*/  FFMA.FTZ R36, R47, R38.reuse, -R30 ;  /* 0x000000262f247223 */ /* 0x080fe2000001081e */
[-C--:B------:R-:W-:Y:S01]  /*10a50*/  FFMA.FTZ R182, R175, R38.reuse, -R48 ;  /* 0x00000026afb67223 */ /* 0x080fe20000010830 */
[-C--:B------:R-:W-:Y:S01]  /*10a60*/  FFMA.FTZ R175, R161, R38.reuse, -R30 ;  /* 0x00000026a1af7223 */ /* 0x080fe2000001081e */
[----:B------:R-:W2:Y:S01]  /*10a70*/  MUFU.EX2 R6, R6 ;  /* 0x0000000600067308 */ /* 0x000ea20000000800 */
        /* <DEDUP_REMOVED lines=11> */
[-C--:B------:R-:W-:Y:S01]  /*10b30*/  FFMA.FTZ R5, R85, R38.reuse, -R48 ;  /* 0x0000002655057223 */ /* 0x080fe20000010830 */
[-CC-:B------:R-:W-:Y:S01]  /*10b40*/  FFMA.FTZ R48, R55, R38.reuse, -R30.reuse ;  /* 0x0000002637307223 */ /* 0x180fe2000001081e */
[-CC-:B------:R-:W-:Y:S01]  /*10b50*/  FFMA.FTZ R177, R57, R38.reuse, -R30.reuse ;  /* 0x0000002639b17223 */ /* 0x180fe2000001081e */
[-CC-:B------:R-:W-:Y:S01]  /*10b60*/  FFMA.FTZ R50, R59, R38.reuse, -R30.reuse ;  /* 0x000000263b327223 */ /* 0x180fe2000001081e */
[----:B------:R-:W0:Y:S01]  /*10b70*/  MUFU.EX2 R163, R163 ;  /* 0x000000a300a37308 */ /* 0x000e220000000800 */
[----:B--2---:R-:W-:Y:S01]  /*10b80*/  FADD.FTZ R8, R6, R3 ;  /* 0x0000000306087221 */ /* 0x004fe20000010000 */
[-CC-:B------:R-:W-:Y:S01]  /*10b90*/  FFMA.FTZ R179, R61, R38.reuse, -R30.reuse ;  /* 0x000000263db37223 */ /* 0x180fe2000001081e */
[-CC-:B------:R-:W-:Y:S01]  /*10ba0*/  FFMA.FTZ R52, R63, R38.reuse, -R30.reuse ;  /* 0x000000263f347223 */ /* 0x180fe2000001081e */
[-CC-:B------:R-:W-:Y:S01]  /*10bb0*/  FFMA.FTZ R181, R65, R38.reuse, -R30.reuse ;  /* 0x0000002641b57223 */ /* 0x180fe2000001081e */
[-CC-:B------:R-:W-:Y:S01]  /*10bc0*/  FFMA.FTZ R54, R67, R38.reuse, -R30.reuse ;  /* 0x0000002643367223 */ /* 0x180fe2000001081e */
[-CC-:B------:R-:W-:Y:S01]  /*10bd0*/  FFMA.FTZ R183, R69, R38.reuse, -R30.reuse ;  /* 0x0000002645b77223 */ /* 0x180fe2000001081e */
[-CC-:B------:R-:W-:Y:S01]  /*10be0*/  FFMA.FTZ R56, R71, R38.reuse, -R30.reuse ;  /* 0x0000002647387223 */ /* 0x180fe2000001081e */
[----:B------:R-:W2:Y:S01]  /*10bf0*/  MUFU.EX2 R44, R44 ;  /* 0x0000002c002c7308 */ /* 0x000ea20000000800 */
[----:B-1----:R-:W-:Y:S01]  /*10c00*/  FADD.FTZ R7, R162, R7 ;  /* 0x00000007a2077221 */ /* 0x002fe20000010000 */
[-CC-:B------:R-:W-:Y:S01]  /*10c10*/  FFMA.FTZ R185, R73, R38.reuse, -R30.reuse ;  /* 0x0000002649b97223 */ /* 0x180fe2000001081e */
[-CC-:B------:R-:W-:Y:S01]  /*10c20*/  FFMA.FTZ R58, R75, R38.reuse, -R30.reuse ;  /* 0x000000264b3a7223 */ /* 0x180fe2000001081e */
[-CC-:B------:R-:W-:Y:S01]  /*10c30*/  FFMA.FTZ R187, R77, R38.reuse, -R30.reuse ;  /* 0x000000264dbb7223 */ /* 0x180fe2000001081e */
[-CC-:B------:R-:W-:Y:S01]  /*10c40*/  FFMA.FTZ R189, R81, R38.reuse, -R30.reuse ;  /* 0x0000002651bd7223 */ /* 0x180fe2000001081e */
[----:B------:R-:W-:-:S02]  /*10c50*/  FFMA.FTZ R191, R40, R38, -R30 ;  /* 0x0000002628bf7223 */ /* 0x000fc4000001081e */
        /* <DEDUP_REMOVED lines=60> */
[----:B------:R-:W-:-:S06]  /*11020*/  FFMA.FTZ R60, R79, R38, -R30 ;  /* 0x000000264f3c7223 */ /* 0x000fcc000001081e */
        /* <DEDUP_REMOVED lines=28> */
[----:B------:R-:W-:-:S04]  /*111f0*/  IMAD R3, R152, 0x8, R156 ;  /* 0x0000000898037824 */ /* 0x000fc800078e029c */
[----:B------:R-:W-:Y:S02]  /*11200*/  VIADD R3, R3, 0x28840 ;  /* 0x0002884003037836 */ /* 0x000fe40000000000 */
[----:B------:R-:W0:Y:S01]  /*11210*/  MUFU.EX2 R27, R27 ;  /* 0x0000001b001b7308 */ /* 0x000e220000000800 */
[----:B--2---:R-:W-:Y:S02]  /*11220*/  FADD.FTZ R40, R184, R7 ;  /* 0x00000007b8287221 */ /* 0x004fe40000010000 */
[----:B------:R-:W-:-:S04]  /*11230*/  PRMT R3, R222, 0x654, R3 ;  /* 0x00000654de037816 */ /* 0x000fc80000000003 */
[----:B------:R2:W-:Y:S01]  /*11240*/  SYNCS.ARRIVE.TRANS64.RED.A1T0 RZ, [R3+URZ], RZ ;  /* 0x000000ff03ff79a7 */ /* 0x0005e2000810043f */
[----:B------:R-:W3:Y:S01]  /*11250*/  MUFU.EX2 R58, R58 ;  /* 0x0000003a003a7308 */ /* 0x000ee20000000800 */
[----:B-1----:R-:W-:-:S07]  /*11260*/  FADD.FTZ R7, R185, R8 ;  /* 0x00000008b9077221 */ /* 0x002fce0000010000 */
[----:B------:R-:W1:Y:S01]  /*11270*/  MUFU.EX2 R186, R186 ;  /* 0x000000ba00ba7308 */ /* 0x000e620000000800 */
[----:B0-----:R-:W-:-:S07]  /*11280*/  FADD.FTZ R15, R27, R40 ;  /* 0x000000281b0f7221 */ /* 0x001fce0000010000 */
        /* <DEDUP_REMOVED lines=26> */
.L_x_7160:
[----:B------:R-:W-:Y:S01]  /*11430*/  IMAD R7, R11, 0x8, R156 ;  /* 0x000000080b077824 */ /* 0x000fe200078e029c */
[----:B------:R-:W-:Y:S01]  /*11440*/  ISETP.GT.AND P1, PT, R210, RZ, PT ;  /* 0x000000ffd200720c */ /* 0x000fe20003f24270 */
[-C--:B------:R-:W-:Y:S01]  /*11450*/  FMUL.FTZ R88, R88, R9.reuse ;  /* 0x0000000958587220 */ /* 0x080fe20000410000 */
[----:B------:R-:W-:Y:S01]  /*11460*/  F2FP.BF16.F32.PACK_AB R172, R4, R172 ;  /* 0x000000ac04ac723e */ /* 0x000fe200000010ff */
[----:B------:R-:W-:Y:S02]  /*11470*/  VIADD R7, R7, 0x28860 ;  /* 0x0002886007077836 */ /* 0x000fe40000000000 */
[-C--:B------:R-:W-:Y:S01]  /*11480*/  FMUL.FTZ R89, R89, R9.reuse ;  /* 0x0000000959597220 */ /* 0x080fe20000410000 */
[-C--:B------:R-:W-:Y:S01]  /*11490*/  FMUL.FTZ R92, R92, R9.reuse ;  /* 0x000000095c5c7220 */ /* 0x080fe20000410000 */
[-C--:B------:R-:W-:Y:S01]  /*114a0*/  FMUL.FTZ R93, R93, R9.reuse ;  /* 0x000000095d5d7220 */ /* 0x080fe20000410000 */
[-C--:B------:R-:W-:Y:S01]  /*114b0*/  FMUL.FTZ R96, R96, R9.reuse ;  /* 0x0000000960607220 */ /* 0x080fe20000410000 */
[----:B------:R-:W-:Y:S01]  /*114c0*/  PRMT R7, R222, 0x654, R7 ;  /* 0x00000654de077816 */ /* 0x000fe20000000007 */
[-C--:B------:R-:W-:Y:S01]  /*114d0*/  FMUL.FTZ R97, R97, R9.reuse ;  /* 0x0000000961617220 */ /* 0x080fe20000410000 */
[-C--:B------:R-:W-:Y:S01]  /*114e0*/  FMUL.FTZ R100, R100, R9.reuse ;  /* 0x0000000964647220 */ /* 0x080fe20000410000 */
        /* <DEDUP_REMOVED lines=93> */
[----:B------:R-:W-:Y:S01]  /*11ac0*/  IADD3 R210, R210, -0x1, RZ ;  /* 0xffffffffd2d27810 */ /* 0x000fe20007ffe0ff */
[----:B0-----:R-:W-:Y:S06]  /*11ad0*/  @P1 BRA `(.L_x_7161) ;  /* 0xffffffd4007c1947 */ /* 0x001fec000383ffff */
.L_x_7149:
[----:B------:R-:W-:Y:S05]  /*11ae0*/  WARPSYNC.ALL ;  /* 0x0000000000007948 */ /* 0x000fea0003800000 */
[----:B------:R-:W-:Y:S06]  /*11af0*/  BAR.ARV 0x8, 0x180 ;  /* 0x0206000000007b1d */ /* 0x000fec0000002000 */
[----:B------:R-:W-:Y:S05]  /*11b00*/  @!P0 BRA `(.L_x_7162) ;  /* 0x0000000000048947 */ /* 0x000fea0003800000 */
[----:B------:R-:W-:Y:S01]  /*11b10*/  BPT.TRAP 0x1 ;  /* 0x000000040000795c */ /* 0x000fe20000300000 */
.L_x_7162:
[----:B------:R-:W-:Y:S01]  /*11b20*/  IMAD R11, R152, 0x8, R156 ;  /* 0x00000008980b7824 */ /* 0x000fe200078e029c */
[----:B------:R-:W-:-:S04]  /*11b30*/  SHF.L.U32 R0, R158, 0x1f, RZ ;  /* 0x0000001f9e007819 */ /* 0x000fc800000006ff */
[----:B------:R0:W1:Y:S01]  /*11b40*/  SYNCS.PHASECHK.TRANS64.TRYWAIT P1, [R11+URZ+0x28850], R0 ;  /* 0x028850000b0075a7 */ /* 0x000062000802017f */
[----:B------:R-:W-:Y:S05]  /*11b50*/  @!P0 BRA `(.L_x_7163) ;  /* 0x0000000000048947 */ /* 0x000fea0003800000 */
[----:B------:R-:W-:Y:S01]  /*11b60*/  BPT.TRAP 0x1 ;  /* 0x000000040000795c */ /* 0x000fe20000300000 */
.L_x_7163:
[----:B------:R-:W-:-:S05]  /*11b70*/  VIADD R156, R156, 0x400 ;  /* 0x000004009c9c7836 */ /* 0x000fca0000000000 */
[----:B------:R-:W-:-:S04]  /*11b80*/  SHF.R.U32.HI R156, RZ, 0x4, R156 ;  /* 0x00000004ff9c7819 */ /* 0x000fc8000001169c */
[----:B------:R-:W-:-:S04]  /*11b90*/  LOP3.LUT R156, R156, 0x3fff, RZ, 0xc0, !PT ;  /* 0x00003fff9c9c7812 */ /* 0x000fc800078ec0ff */
[----:B------:R-:W-:Y:S01]  /*11ba0*/  LOP3.LUT R5, R156, 0x4000000, RZ, 0xfc, !PT ;  /* 0x040000009c057812 */ /* 0x000fe200078efcff */
[----:B-1----:R-:W-:Y:S06]  /*11bb0*/  @P1 BRA `(.L_x_7164) ;  /* 0x0000000000081947 */ /* 0x002fec0003800000 */
[----:B------:R-:W1:Y:S02]  /*11bc0*/  SYNCS.PHASECHK.TRANS64.TRYWAIT P1, [R11+URZ+0x28850], R0 ;  /* 0x028850000b0075a7 */ /* 0x000e64000802017f */
[----:B-1----:R-:W-:Y:S05]  /*11bd0*/  @!P1 BRA `(.L_x_7165) ;  /* 0x000000a400609947 */ /* 0x002fea0003800000 */
.L_x_7164:
[----:B------:R-:W-:Y:S01]  /*11be0*/  IMAD R4, R152, 0x800, R5 ;  /* 0x0000080098047824 */ /* 0x000fe200078e0205 */
[----:B------:R-:W-:Y:S01]  /*11bf0*/  MOV R5, 0x40000040 ;  /* 0x4000004000057802 */ /* 0x000fe20000000f00 */
[----:B------:R-:W-:Y:S05]  /*11c00*/  WARPSYNC.ALL ;  /* 0x0000000000007948 */ /* 0x000fea0003800000 */
[C---:B------:R-:W-:Y:S01]  /*11c10*/  R2UR UR6, R4.reuse ;  /* 0x00000000040672ca */ /* 0x040fe200000e0000 */
[----:B------:R-:W-:Y:S01]  /*11c20*/  WARPGROUP.ARRIVE ;  /* 0x00000000000079c5 */ /* 0x000fe20000000000 */
[----:B------:R-:W-:Y:S01]  /*11c30*/  R2UR UR7, R5 ;  /* 0x00000000050772ca */ /* 0x000fe200000e0000 */
[----:B------:R-:W-:Y:S01]  /*11c40*/  VIADD R6, R4, 0x80 ;  /* 0x0000008004067836 */ /* 0x000fe20000000000 */
[----:B01----:R-:W0:Y:S01]  /*11c50*/  SHFL.BFLY PT, R0, R3, 0x2, 0x1f ;  /* 0x0c401f0003007f89 */ /* 0x003e2200000e0000 */
[----:B------:R-:W-:-:S02]  /*11c60*/  IMAD.MOV.U32 R7, RZ, RZ, 0x40000040 ;  /* 0x40000040ff077424 */ /* 0x000fc400078e00ff */
[----:B------:R-:W-:-:S08]  /*11c70*/  IMAD.MOV.U32 R5, RZ, RZ, 0x40000040 ;  /* 0x40000040ff057424 */ /* 0x000fd000078e00ff */
        /* <DEDUP_REMOVED lines=17> */
[----:B------:R-:W-:Y:S02]  /*11d90*/  R2UR UR7, R7 ;  /* 0x00000000070772ca */ /* 0x000fe400000e0000 */
[----:B------:R-:W-:Y:S01]  /*11da0*/  MOV R7, 0x40000040 ;  /* 0x4000004000077802 */ /* 0x000fe20000000f00 */
[----:B------:R-:W-:Y:S02]  /*11db0*/  WARPGROUP.DEPBAR.LE gsb0, 0x0 ;  /* 0x00008000000079c5 */ /* 0x000fe40000010000 */
[----:B------:R-:W-:-:S08]  /*11dc0*/  WARPGROUP.ARRIVE ;  /* 0x00000000000079c5 */ /* 0x000fd00000000000 */
        /* <DEDUP_REMOVED lines=9> */
[C---:B------:R-:W-:Y:S01]  /*11e60*/  VIADD R6, R4.reuse, 0x300 ;  /* 0x0000030004067836 */ /* 0x040fe20000000000 */
[----:B------:R-:W-:Y:S01]  /*11e70*/  R2UR UR7, R7 ;  /* 0x00000000070772ca */ /* 0x000fe200000e0000 */
[----:B------:R-:W-:Y:S02]  /*11e80*/  IMAD.MOV.U32 R7, RZ, RZ, 0x40000040 ;  /* 0x40000040ff077424 */ /* 0x000fe400078e00ff */
[----:B------:R-:W-:Y:S01]  /*11e90*/  VIADD R4, R4, 0x380 ;  /* 0x0000038004047836 */ /* 0x000fe20000000000 */
[----:B------:R-:W-:Y:S02]  /*11ea0*/  WARPGROUP.DEPBAR.LE gsb0, 0x0 ;  /* 0x00008000000079c5 */ /* 0x000fe40000010000 */
[----:B------:R-:W-:-:S07]  /*11eb0*/  WARPGROUP.ARRIVE ;  /* 0x00000000000079c5 */ /* 0x000fce0000000000 */
[----:B------:R-:W-:Y:S01]  /*11ec0*/  HGMMA.64x128x16.F32.BF16 R88, R180, gdesc[UR4].tnspB, R88, gsb0 ;  /* 0x41e00004b4587df0 */ /* 0x000fe20008001858 */
[----:B------:R-:W-:Y:S01]  /*11ed0*/  R2UR UR6, R6 ;  /* 0x00000000060672ca */ /* 0x000fe200000e0000 */
[----:B------:R-:W-:Y:S01]  /*11ee0*/  IMAD.MOV.U32 R6, RZ, RZ, RZ ;  /* 0x000000ffff067224 */ /* 0x000fe200078e00ff */
[----:B------:R-:W-:Y:S01]  /*11ef0*/  R2UR UR7, R7 ;  /* 0x00000000070772ca */ /* 0x000fe200000e0000 */
[----:B------:R-:W-:Y:S02]  /*11f00*/  WARPGROUP.DEPBAR.LE gsb0, 0x0 ;  /* 0x00008000000079c5 */ /* 0x000fe40000010000 */
[----:B------:R-:W-:-:S10]  /*11f10*/  WARPGROUP.ARRIVE ;  /* 0x00000000000079c5 */ /* 0x000fd40000000000 */
[----:B------:R-:W-:Y:S01]  /*11f20*/  HGMMA.64x128x16.F32.BF16 R88, R184, gdesc[UR4].tnspB, R88, gsb0 ;  /* 0x41e00004b8587df0 */ /* 0x000fe20008001858 */
[----:B------:R-:W-:Y:S01]  /*11f30*/  R2UR UR6, R4 ;  /* 0x00000000040672ca */ /* 0x000fe200000e0000 */
[----:B0-----:R-:W-:Y:S01]  /*11f40*/  FADD.FTZ R4, R0, R3 ;  /* 0x0000000300047221 */ /* 0x001fe20000010000 */
[----:B------:R-:W-:Y:S01]  /*11f50*/  R2UR UR7, R5 ;  /* 0x00000000050772ca */ /* 0x000fe200000e0000 */
[----:B------:R-:W-:Y:S01]  /*11f60*/  IMAD.MOV.U32 R3, RZ, RZ, -0x800000 ;  /* 0xff800000ff037424 */ /* 0x000fe200078e00ff */
[----:B------:R-:W0:Y:S04]  /*11f70*/  SHFL.BFLY PT, R5, R8, 0x2, 0x1f ;  /* 0x0c401f0008057f89 */ /* 0x000e2800000e0000 */
[----:B------:R-:W1:Y:S01]  /*11f80*/  SHFL.BFLY PT, R7, R4, 0x1, 0x1f ;  /* 0x0c201f0004077f89 */ /* 0x000e6200000e0000 */
[----:B0-----:R-:W-:Y:S01]  /*11f90*/  FADD.FTZ R5, R5, R8 ;  /* 0x0000000805057221 */ /* 0x001fe20000010000 */
[----:B------:R-:W-:Y:S01]  /*11fa0*/  MOV R8, RZ ;  /* 0x000000ff00087202 */ /* 0x000fe20000000f00 */
[----:B-1----:R-:W-:-:S03]  /*11fb0*/  FADD.FTZ R13, R4, R7 ;  /* 0x00000007040d7221 */ /* 0x002fc60000010000 */
[----:B------:R-:W0:Y:S02]  /*11fc0*/  SHFL.BFLY PT, R0, R5, 0x1, 0x1f ;  /* 0x0c201f0005007f89 */ /* 0x000e2400000e0000 */
[----:B------:R-:W-:-:S13]  /*11fd0*/  FSETP.NE.FTZ.AND P2, PT, R13, RZ, PT ;  /* 0x000000ff0d00720b */ /* 0x000fda0003f55000 */
[----:B------:R-:W1:Y:S01]  /*11fe0*/  @P2 MUFU.LG2 R9, R13 ;  /* 0x0000000d00092308 */ /* 0x000e620000000c00 */
[----:B0-----:R-:W-:-:S07]  /*11ff0*/  FADD.FTZ R12, R5, R0 ;  /* 0x00000000050c7221 */ /* 0x001fce0000010000 */
[----:B------:R-:W-:Y:S01]  /*12000*/  @P2 MUFU.RCP R8, R13 ;  /* 0x0000000d00082308 */ /* 0x000fe20000001000 */
[----:B------:R-:W-:Y:S01]  /*12010*/  @P2 FMUL.FTZ R5, R38, 0.69314718246459960938 ;  /* 0x3f31721826052820 */ /* 0x000fe20000410000 */
        /* <DEDUP_REMOVED lines=11> */
[----:B------:R-:W-:Y:S03]  /*120d0*/  HGMMA.64x128x16.F32.BF16 R88, R188, gdesc[UR4].tnspB, R88, gsb0 ;  /* 0x41e00004bc587df0 */ /* 0x000fe60008001858 */
[----:B------:R-:W-:Y:S02]  /*120e0*/  WARPGROUP.DEPBAR.LE gsb0, 0x0 ;  /* 0x00008000000079c5 */ /* 0x000fe40000010000 */
[----:B-12---:R-:W-:Y:S05]  /*120f0*/  @!P0 BRA `(.L_x_7166) ;  /* 0x0000000000048947 */ /* 0x006fea0003800000 */
[----:B------:R-:W-:Y:S01]  /*12100*/  BPT.TRAP 0x1 ;  /* 0x000000040000795c */ /* 0x000fe20000300000 */
.L_x_7166:
        /* <DEDUP_REMOVED lines=8> */
[----:B------:R-:W-:Y:S01]  /*12190*/  FMUL.FTZ R62, R92, R6 ;  /* 0x000000065c3e7220 */ /* 0x000fe20000410000 */
[----:B------:R0:W-:Y:S01]  /*121a0*/  SYNCS.ARRIVE.TRANS64.RED.A1T0 RZ, [R5+URZ], RZ ;  /* 0x000000ff05ff79a7 */ /* 0x0001e2000810043f */
[-C--:B------:R-:W-:Y:S01]  /*121b0*/  FMUL.FTZ R100, R90, R8.reuse ;  /* 0x000000085a647220 */ /* 0x080fe20000410000 */
[----:B------:R-:W-:Y:S01]  /*121c0*/  FMUL.FTZ R93, R91, R8 ;  /* 0x000000085b5d7220 */ /* 0x000fe20000410000 */
        /* <DEDUP_REMOVED lines=59> */
[----:B------:R-:W-:Y:S01]  /*12580*/  LOP3.LUT R158, R158, R5, RZ, 0x3c, !PT ;  /* 0x000000059e9e7212 */ /* 0x000fe200078e3cff */
[----:B------:R-:W-:Y:S01]  /*12590*/  VIADD R207, R207, 0x1 ;  /* 0x00000001cfcf7836 */ /* 0x000fe20000000000 */
[----:B------:R-:W-:-:S07]  /*125a0*/  SEL R152, R152, RZ, P0 ;  /* 0x000000ff98987207 */ /* 0x000fce0000000000 */
.L_x_7102:
[----:B------:R-:W-:Y:S05]  /*125b0*/  WARPSYNC.ALL ;  /* 0x0000000000007948 */ /* 0x000fea0003800000 */
        /* <DEDUP_REMOVED lines=9> */
[----:B------:R-:W-:Y:S05]  /*12650*/  WARPSYNC.ALL ;  /* 0x0000000000007948 */ /* 0x000fea0003800000 */
[----:B------:R-:W-:Y:S01]  /*12660*/  BAR.SYNC.DEFER_BLOCKING 0x1, 0x100 ;  /* 0x0044000000007b1d */ /* 0x000fe20000010000 */
[----:B------:R-:W-:Y:S02]  /*12670*/  F2FP.BF16.F32.PACK_AB R30, R33, R30 ;  /* 0x0000001e211e723e */ /* 0x000fe400000010ff */
[----:B------:R-:W-:Y:S02]  /*12680*/  F2FP.BF16.F32.PACK_AB R34, R35, R34 ;  /* 0x000000222322723e */ /* 0x000fe400000010ff */
[----:B------:R-:W-:Y:S01]  /*12690*/  F2FP.BF16.F32.PACK_AB R32, R45, R32 ;  /* 0x000000202d20723e */ /* 0x000fe200000010ff */
[----:B------:R-:W-:Y:S01]  /*126a0*/  ULDC.64 UR4, c[0x0][0xc00] ;  /* 0x0003000000047ab9 */ /* 0x000fe20000000a00 */
[----:B------:R-:W-:-:S02]  /*126b0*/  F2FP.BF16.F32.PACK_AB R33, R69, R70 ;  /* 0x000000464521723e */ /* 0x000fc400000010ff */
[----:B------:R-:W-:Y:S02]  /*126c0*/  F2FP.BF16.F32.PACK_AB R35, R67, R68 ;  /* 0x000000444323723e */ /* 0x000fe400000010ff */
[----:B------:R-:W-:Y:S02]  /*126d0*/  MOV R20, R156 ;  /* 0x0000009c00147202 */ /* 0x000fe40000000f00 */
[----:B--2---:R-:W-:-:S03]  /*126e0*/  MOV R21, R5 ;  /* 0x0000000500157202 */ /* 0x004fc60000000f00 */
[----:B------:R-:W-:-:S03]  /*126f0*/  IMAD.WIDE R8, R226, 0x2, R20 ;  /* 0x00000002e2087825 */ /* 0x000fc600078e0214 */
[C---:B------:R-:W-:Y:S02]  /*12700*/  LOP3.LUT R29, R8.reuse, 0x380, RZ, 0xc0, !PT ;  /* 0x00000380081d7812 */ /* 0x040fe400078ec0ff */
[C---:B------:R-:W-:Y:S02]  /*12710*/  IADD3 R95, P5, R8.reuse, 0x20, RZ ;  /* 0x00000020085f7810 */ /* 0x040fe40007fbe0ff */
[----:B------:R-:W-:Y:S02]  /*12720*/  IADD3 R97, P0, R8, 0x40, RZ ;  /* 0x0000004008617810 */ /* 0x000fe40007f1e0ff */
[----:B------:R-:W-:Y:S01]  /*12730*/  SHF.R.U64 R29, R29, 0x3, RZ ;  /* 0x000000031d1d7819 */ /* 0x000fe200000012ff */
[--C-:B------:R-:W-:Y:S01]  /*12740*/  IMAD.X R5, RZ, RZ, R9.reuse, P5 ;  /* 0x000000ffff057224 */ /* 0x100fe200028e0609 */
[----:B------:R-:W-:Y:S01]  /*12750*/  LOP3.LUT R4, R95, 0x380, RZ, 0xc0, !PT ;  /* 0x000003805f047812 */ /* 0x000fe200078ec0ff */
[----:B------:R-:W-:Y:S01]  /*12760*/  IMAD.X R7, RZ, RZ, R9, P0 ;  /* 0x000000ffff077224 */ /* 0x000fe200000e0609 */
[----:B------:R-:W-:-:S02]  /*12770*/  LOP3.LUT R6, R97, 0x380, RZ, 0xc0, !PT ;  /* 0x0000038061067812 */ /* 0x000fc400078ec0ff */
[C---:B------:R-:W-:Y:S02]  /*12780*/  IADD3 R99, P1, R8.reuse, 0x60, RZ ;  /* 0x0000006008637810 */ /* 0x040fe40007f3e0ff */
[C---:B------:R-:W-:Y:S02]  /*12790*/  IADD3 R101, P2, R8.reuse, 0x4000, RZ ;  /* 0x0000400008657810 */ /* 0x040fe40007f5e0ff */
[C---:B------:R-:W-:Y:S02]  /*127a0*/  IADD3 R103, P3, R8.reuse, 0x4020, RZ ;  /* 0x0000402008677810 */ /* 0x040fe40007f7e0ff */
        /* <DEDUP_REMOVED lines=8> */
[----:B------:R-:W-:-:S02]  /*12830*/  SHF.R.U64 R6, R6, 0x3, RZ ;  /* 0x0000000306067819 */ /* 0x000fc400000012ff */
[----:B------:R-:W-:Y:S02]  /*12840*/  LOP3.LUT R12, R99, 0x380, RZ, 0xc0, !PT ;  /* 0x00000380630c7812 */ /* 0x000fe400078ec0ff */
[----:B------:R-:W-:Y:S02]  /*12850*/  LOP3.LUT R14, R101, 0x380, RZ, 0xc0, !PT ;  /* 0x00000380650e7812 */ /* 0x000fe400078ec0ff */
[----:B-1----:R-:W-:Y:S02]  /*12860*/  MOV R40, R8 ;  /* 0x0000000800287202 */ /* 0x002fe40000000f00 */
[----:B---3--:R-:W-:Y:S02]  /*12870*/  IADD3.X R13, RZ, R9, RZ, P1, !PT ;  /* 0x00000009ff0d7210 */ /* 0x008fe40000ffe4ff */
[----:B-----5:R-:W-:Y:S02]  /*12880*/  LOP3.LUT R24, R103, 0x380, RZ, 0xc0, !PT ;  /* 0x0000038067187812 */ /* 0x020fe400078ec0ff */
[----:B------:R-:W-:-:S02]  /*12890*/  LOP3.LUT R26, R105, 0x380, RZ, 0xc0, !PT ;  /* 0x00000380691a7812 */ /* 0x000fc400078ec0ff */
[----:B------:R-:W-:Y:S02]  /*128a0*/  LOP3.LUT R28, R107, 0x380, RZ, 0xc0, !PT ;  /* 0x000003806b1c7812 */ /* 0x000fe400078ec0ff */
[----:B------:R-:W-:Y:S02]  /*128b0*/  F2FP.BF16.F32.PACK_AB R8, R11, R10 ;  /* 0x0000000a0b08723e */ /* 0x000fe400000010ff */
[----:B------:R-:W-:Y:S02]  /*128c0*/  LOP3.LUT R4, R4, R95, RZ, 0x3c, !PT ;  /* 0x0000005f04047212 */ /* 0x000fe400078e3cff */
[----:B------:R-:W-:Y:S02]  /*128d0*/  LOP3.LUT R6, R6, R97, RZ, 0x3c, !PT ;  /* 0x0000006106067212 */ /* 0x000fe400078e3cff */
[----:B------:R-:W-:Y:S02]  /*128e0*/  F2FP.BF16.F32.PACK_AB R9, R93, R100 ;  /* 0x000000645d09723e */ /* 0x000fe400000010ff */
[----:B------:R-:W-:-:S02]  /*128f0*/  F2FP.BF16.F32.PACK_AB R10, R63, R62 ;  /* 0x0000003e3f0a723e */ /* 0x000fc400000010ff */
[----:B------:R-:W-:Y:S02]  /*12900*/  F2FP.BF16.F32.PACK_AB R11, R91, R92 ;  /* 0x0000005c5b0b723e */ /* 0x000fe400000010ff */
[----:B------:R-:W-:Y:S02]  /*12910*/  SHF.R.U64 R12, R12, 0x3, RZ ;  /* 0x000000030c0c7819 */ /* 0x000fe400000012ff */
[----:B------:R-:W-:Y:S01]  /*12920*/  SHF.R.U64 R14, R14, 0x3, RZ ;  /* 0x000000030e0e7819 */ /* 0x000fe200000012ff */
[----:B------:R1:W-:Y:S01]  /*12930*/  STSM.16.M88.4 [R40], R8 ;  /* 0x0000000828007844 */ /* 0x0003e20000000200 */
[----:B------:R-:W-:Y:S02]  /*12940*/  SHF.R.U64 R24, R24, 0x3, RZ ;  /* 0x0000000318187819 */ /* 0x000fe400000012ff */
[----:B------:R-:W-:Y:S02]  /*12950*/  SHF.R.U64 R26, R26, 0x3, RZ ;  /* 0x000000031a1a7819 */ /* 0x000fe400000012ff */
[----:B------:R-:W-:-:S02]  /*12960*/  SHF.R.U64 R28, R28, 0x3, RZ ;  /* 0x000000031c1c7819 */ /* 0x000fc400000012ff */
[----:B------:R-:W-:Y:S02]  /*12970*/  MOV R94, R4 ;  /* 0x00000004005e7202 */ /* 0x000fe40000000f00 */
[----:B------:R-:W-:Y:S02]  /*12980*/  MOV R93, R6 ;  /* 0x00000006005d7202 */ /* 0x000fe40000000f00 */
[----:B------:R-:W-:Y:S02]  /*12990*/  F2FP.BF16.F32.PACK_AB R4, R54, R53 ;  /* 0x000000353604723e */ /* 0x000fe400000010ff */
[----:B------:R-:W-:Y:S02]  /*129a0*/  F2FP.BF16.F32.PACK_AB R5, R89, R90 ;  /* 0x0000005a5905723e */ /* 0x000fe400000010ff */
[----:B------:R-:W-:Y:S02]  /*129b0*/  F2FP.BF16.F32.PACK_AB R6, R61, R52 ;  /* 0x000000343d06723e */ /* 0x000fe400000010ff */
[----:B------:R-:W-:-:S02]  /*129c0*/  F2FP.BF16.F32.PACK_AB R7, R87, R88 ;  /* 0x000000585707723e */ /* 0x000fc400000010ff */
[----:B------:R-:W-:Y:S02]  /*129d0*/  LOP3.LUT R12, R12, R99, RZ, 0x3c, !PT ;  /* 0x000000630c0c7212 */ /* 0x000fe400078e3cff */
[----:B------:R-:W-:Y:S01]  /*129e0*/  LOP3.LUT R14, R14, R101, RZ, 0x3c, !PT ;  /* 0x000000650e0e7212 */ /* 0x000fe200078e3cff */
[----:B------:R-:W-:Y:S01]  /*129f0*/  STSM.16.M88.4 [R94], R4 ;  /* 0x000000045e007844 */ /* 0x000fe20000000200 */
[----:B-1----:R-:W-:Y:S02]  /*12a00*/  F2FP.BF16.F32.PACK_AB R8, R60, R51 ;  /* 0x000000333c08723e */ /* 0x002fe400000010ff */
[----:B------:R-:W-:Y:S02]  /*12a10*/  F2FP.BF16.F32.PACK_AB R9, R85, R86 ;  /* 0x000000565509723e */ /* 0x000fe400000010ff */
[----:B------:R-:W-:Y:S02]  /*12a20*/  F2FP.BF16.F32.PACK_AB R10, R59, R50 ;  /* 0x000000323b0a723e */ /* 0x000fe400000010ff */
[----:B------:R-:W-:-:S02]  /*12a30*/  F2FP.BF16.F32.PACK_AB R11, R83, R84 ;  /* 0x00000054530b723e */ /* 0x000fc400000010ff */
[----:B------:R-:W-:Y:S02]  /*12a40*/  LOP3.LUT R24, R24, R103, RZ, 0x3c, !PT ;  /* 0x0000006718187212 */ /* 0x000fe400078e3cff */
[----:B------:R-:W-:Y:S01]  /*12a50*/  LOP3.LUT R26, R26, R105, RZ, 0x3c, !PT ;  /* 0x000000691a1a7212 */ /* 0x000fe200078e3cff */
[----:B------:R1:W-:Y:S01]  /*12a60*/  STSM.16.M88.4 [R93], R8 ;  /* 0x000000085d007844 */ /* 0x0003e20000000200 */
[----:B------:R-:W-:Y:S02]  /*12a70*/  LOP3.LUT R28, R28, R107, RZ, 0x3c, !PT ;  /* 0x0000006b1c1c7212 */ /* 0x000fe400078e3cff */
[----:B------:R-:W-:Y:S02]  /*12a80*/  MOV R92, R12 ;  /* 0x0000000c005c7202 */ /* 0x000fe40000000f00 */
[----:B------:R-:W-:Y:S02]  /*12a90*/  MOV R91, R14 ;  /* 0x0000000e005b7202 */ /* 0x000fe40000000f00 */
[----:B------:R-:W-:-:S02]  /*12aa0*/  MOV R63, R24 ;  /* 0x00000018003f7202 */ /* 0x000fc40000000f00 */
[----:B------:R-:W-:Y:S02]  /*12ab0*/  MOV R62, R26 ;  /* 0x0000001a003e7202 */ /* 0x000fe40000000f00 */
[----:B------:R-:W-:Y:S02]  /*12ac0*/  F2FP.BF16.F32.PACK_AB R12, R58, R49 ;  /* 0x000000313a0c723e */ /* 0x000fe400000010ff */
[----:B------:R-:W-:Y:S02]  /*12ad0*/  F2FP.BF16.F32.PACK_AB R13, R81, R82 ;  /* 0x00000052510d723e */ /* 0x000fe400000010ff */
[----:B------:R-:W-:Y:S01]  /*12ae0*/  F2FP.BF16.F32.PACK_AB R14, R57, R48 ;  /* 0x00000030390e723e */ /* 0x000fe200000010ff */
[----:B------:R-:W-:Y:S01]  /*12af0*/  IMAD.MOV.U32 R48, RZ, RZ, RZ ;  /* 0x000000ffff307224 */ /* 0x000fe200078e00ff */
[----:B------:R-:W-:Y:S02]  /*12b00*/  F2FP.BF16.F32.PACK_AB R15, R79, R80 ;  /* 0x000000504f0f723e */ /* 0x000fe400000010ff */
[----:B------:R-:W-:-:S02]  /*12b10*/  MOV R40, R28 ;  /* 0x0000001c00287202 */ /* 0x000fc40000000f00 */
[----:B------:R-:W-:Y:S01]  /*12b20*/  F2FP.BF16.F32.PACK_AB R24, R56, R47 ;  /* 0x0000002f3818723e */ /* 0x000fe200000010ff */
[----:B------:R-:W-:Y:S01]  /*12b30*/  STSM.16.M88.4 [R92], R12 ;  /* 0x0000000c5c007844 */ /* 0x000fe20000000200 */
[----:B------:R-:W-:Y:S02]  /*12b40*/  F2FP.BF16.F32.PACK_AB R25, R77, R78 ;  /* 0x0000004e4d19723e */ /* 0x000fe400000010ff */
[----:B------:R-:W-:Y:S02]  /*12b50*/  F2FP.BF16.F32.PACK_AB R26, R55, R46 ;  /* 0x0000002e371a723e */ /* 0x000fe400000010ff */
[----:B------:R-:W-:Y:S01]  /*12b60*/  F2FP.BF16.F32.PACK_AB R27, R75, R76 ;  /* 0x0000004c4b1b723e */ /* 0x000fe200000010ff */
[----:B------:R-:W2:Y:S01]  /*12b70*/  LDC R55, c[0x0][0xbe8] ;  /* 0x0002fa00ff377b82 */ /* 0x000ea20000000800 */
[----:B------:R-:W-:Y:S02]  /*12b80*/  F2FP.BF16.F32.PACK_AB R28, R44, R31 ;  /* 0x0000001f2c1c723e */ /* 0x000fe400000010ff */
[----:B------:R-:W-:Y:S01]  /*12b90*/  ISETP.NE.U32.AND P0, PT, RZ, UR4, PT ;  /* 0x00000004ff007c0c */ /* 0x000fe2000bf05070 */
[----:B------:R-:W-:Y:S01]  /*12ba0*/  STSM.16.M88.4 [R91], R24 ;  /* 0x000000185b007844 */ /* 0x000fe20000000200 */
[----:B-1----:R-:W-:-:S02]  /*12bb0*/  IADD3 R8, P1, R204, UR4, RZ ;  /* 0x00000004cc087c10 */ /* 0x002fc4000ff3e0ff */
[----:B------:R-:W-:Y:S02]  /*12bc0*/  F2FP.BF16.F32.PACK_AB R29, R73, R74 ;  /* 0x0000004a491d723e */ /* 0x000fe400000010ff */
[----:B------:R-:W-:Y:S02]  /*12bd0*/  F2FP.BF16.F32.PACK_AB R31, R71, R72 ;  /* 0x00000048471f723e */ /* 0x000fe400000010ff */
[----:B------:R-:W-:Y:S02]  /*12be0*/  F2FP.BF16.F32.PACK_AB R4, R39, R38 ;  /* 0x000000262704723e */ /* 0x000fe400000010ff */
[----:B------:R-:W-:Y:S01]  /*12bf0*/  F2FP.BF16.F32.PACK_AB R5, R65, R66 ;  /* 0x000000424105723e */ /* 0x000fe200000010ff */
[----:B------:R-:W-:Y:S01]  /*12c00*/  STSM.16.M88.4 [R63], R28 ;  /* 0x0000001c3f007844 */ /* 0x000fe20000000200 */
[----:B------:R-:W-:Y:S02]  /*12c10*/  F2FP.BF16.F32.PACK_AB R6, R37, R36 ;  /* 0x000000242506723e */ /* 0x000fe400000010ff */
[----:B------:R-:W-:Y:S01]  /*12c20*/  F2FP.BF16.F32.PACK_AB R7, R151, R64 ;  /* 0x000000409707723e */ /* 0x000fe200000010ff */
[----:B------:R-:W-:Y:S01]  /*12c30*/  STSM.16.M88.4 [R62], R32 ;  /* 0x000000203e007844 */ /* 0x000fe20000000200 */
[----:B------:R-:W-:-:S02]  /*12c40*/  ISETP.NE.AND.EX P0, PT, RZ, UR5, PT, P0 ;  /* 0x00000005ff007c0c */ /* 0x000fc4000bf05300 */
[----:B------:R-:W-:Y:S01]  /*12c50*/  IADD3.X R9, R205, UR5, RZ, P1, !PT ;  /* 0x00000005cd097c10 */ /* 0x000fe20008ffe4ff */
[----:B------:R-:W-:Y:S01]  /*12c60*/  ULDC.64 UR4, c[0x0][0xc08] ;  /* 0x0003020000047ab9 */ /* 0x000fe20000000a00 */
[----:B------:R1:W-:Y:S01]  /*12c70*/  STSM.16.M88.4 [R40], R4 ;  /* 0x0000000428007844 */ /* 0x0003e20000000200 */
[----:B------:R-:W-:Y:S01]  /*12c80*/  BAR.SYNC.DEFER_BLOCKING 0x1, 0x100 ;  /* 0x0044000000007b1d */ /* 0x000fe20000010000 */
[----:B------:R-:W-:-:S04]  /*12c90*/  ISETP.NE.U32.AND P2, PT, RZ, UR4, PT ;  /* 0x00000004ff007c0c */ /* 0x000fc8000bf45070 */
[----:B------:R-:W-:-:S13]  /*12ca0*/  ISETP.NE.AND.EX P2, PT, RZ, UR5, PT, P2 ;  /* 0x00000005ff007c0c */ /* 0x000fda000bf45320 */
[----:B------:R-:W-:Y:S01]  /*12cb0*/  @P2 IADD3 R204, P3, R204, UR4, RZ ;  /* 0x00000004cccc2c10 */ /* 0x000fe2000ff7e0ff */
[----:B------:R-:W-:Y:S02]  /*12cc0*/  ULDC UR4, c[0x0][0xa88] ;  /* 0x0002a20000047ab9 */ /* 0x000fe40000000800 */
[----:B-1----:R-:W-:Y:S01]  /*12cd0*/  IMAD.U32 R6, RZ, RZ, UR4 ;  /* 0x00000004ff067e24 */ /* 0x002fe2000f8e00ff */
[----:B------:R-:W-:Y:S01]  /*12ce0*/  @P2 IADD3.X R205, R205, UR5, RZ, P3, !PT ;  /* 0x00000005cdcd2c10 */ /* 0x000fe20009ffe4ff */
[----:B------:R1:W5:Y:S01]  /*12cf0*/  @P0 LDG.E R48, desc[UR38][R8.64] ;  /* 0x0000002608300981 */ /* 0x000362000c1e1900 */
[----:B--2---:R-:W-:Y:S01]  /*12d00*/  ISETP.NE.AND P1, PT, R55, 0x1, PT ;  /* 0x000000013700780c */ /* 0x004fe20003f25270 */
[----:B------:R-:W-:Y:S02]  /*12d10*/  IMAD R13, R208, 0x80, R224 ;  /* 0x00000080d00d7824 */ /* 0x000fe400078e02e0 */
[----:B------:R1:W5:Y:S10]  /*12d20*/  @P2 LDG.E R6, desc[UR38][R204.64] ;  /* 0x00000026cc062981 */ /* 0x000374000c1e1900 */
[----:B------:R-:W2:Y:S08]  /*12d30*/  @P1 LDC R10, c[0x0][0xbec] ;  /* 0x0002fb00ff0a1b82 */ /* 0x000eb00000000800 */
[----:B------:R-:W3:Y:S01]  /*12d40*/  @P1 LDC R11, c[0x0][0xbf0] ;  /* 0x0002fc00ff0b1b82 */ /* 0x000ee20000000800 */
[----:B-1----:R-:W-:Y:S05]  /*12d50*/  @P2 BRA `(.L_x_7169) ;  /* 0x0000000000102947 */ /* 0x002fea0003800000 */
[----:B------:R-:W-:Y:S05]  /*12d60*/  @!P0 BRA `(.L_x_7169) ;  /* 0x00000000000c8947 */ /* 0x000fea0003800000 */
[----:B------:R-:W4:Y:S04]  /*12d70*/  LDG.E R5, desc[UR38][R8.64] ;  /* 0x0000002608057981 */ /* 0x000f28000c1e1900 */
[----:B-----5:R-:W4:Y:S02]  /*12d80*/  LDG.E R6, desc[UR38][R8.64+0x4] ;  /* 0x0000042608067981 */ /* 0x020f24000c1e1900 */
[----:B----4-:R-:W-:-:S07]  /*12d90*/  IADD3 R6, -R5, R6, RZ ;  /* 0x0000000605067210 */ /* 0x010fce0007ffe1ff */
.L_x_7169:
[----:B------:R-:W-:Y:S01]  /*12da0*/  SHF.R.S32.HI R54, RZ, 0x1f, R203 ;  /* 0x0000001fff367819 */ /* 0x000fe200000114cb */
[----:B--2---:R-:W-:Y:S01]  /*12db0*/  @P1 IMAD.HI.U32 R4, R13, R10, RZ ;  /* 0x0000000a0d041227 */ /* 0x004fe200078e00ff */
[----:B------:R-:W-:Y:S01]  /*12dc0*/  ULDC.64 UR4, c[0x0][0xb90] ;  /* 0x0002e40000047ab9 */ /* 0x000fe20000000a00 */
[----:B-----5:R-:W-:Y:S02]  /*12dd0*/  SHF.R.S32.HI R49, RZ, 0x1f, R48 ;  /* 0x0000001fff317819 */ /* 0x020fe40000011430 */
[----:B------:R-:W-:Y:S01]  /*12de0*/  IMAD R8, R54, UR4, RZ ;  /* 0x0000000436087c24 */ /* 0x000fe2000f8e02ff */
[----:B------:R-:W-:Y:S01]  /*12df0*/  SEL R40, R209, RZ, !P0 ;  /* 0x000000ffd1287207 */ /* 0x000fe20004000000 */
[----:B------:R-:W-:Y:S01]  /*12e00*/  IMAD.MOV.U32 R7, RZ, RZ, R13 ;  /* 0x000000ffff077224 */ /* 0x000fe200078e000d */
[----:B---3--:R-:W-:Y:S01]  /*12e10*/  @P1 SHF.R.U32.HI R7, RZ, R11, R4 ;  /* 0x0000000bff071219 */ /* 0x008fe20000011604 */
[----:B------:R-:W-:Y:S01]  /*12e20*/  IMAD.WIDE.U32 R4, R203, UR4, R48 ;  /* 0x00000004cb047c25 */ /* 0x000fe2000f8e0030 */
[----:B------:R-:W-:-:S03]  /*12e30*/  SEL R57, R206, RZ, !P0 ;  /* 0x000000ffce397207 */ /* 0x000fc60004000000 */
[----:B------:R-:W-:Y:S01]  /*12e40*/  IMAD R9, R203, UR5, R8 ;  /* 0x00000005cb097c24 */ /* 0x000fe2000f8e0208 */
[----:B------:R-:W-:Y:S01]  /*12e50*/  ULDC.64 UR4, c[0x0][0xb98] ;  /* 0x0002e60000047ab9 */ /* 0x000fe20000000a00 */
[----:B------:R-:W-:Y:S02]  /*12e60*/  IMAD.MOV R8, RZ, RZ, -R7 ;  /* 0x000000ffff087224 */ /* 0x000fe400078e0a07 */
[----:B------:R-:W-:Y:S02]  /*12e70*/  IMAD.IADD R5, R5, 0x1, R9 ;  /* 0x0000000105057824 */ /* 0x000fe400078e0209 */
[----:B------:R-:W-:Y:S02]  /*12e80*/  IMAD R9, R55, R8, R13 ;  /* 0x0000000837097224 */ /* 0x000fe400078e020d */
[----:B------:R-:W-:Y:S02]  /*12e90*/  IMAD.IADD R11, R16, 0x1, R228 ;  /* 0x00000001100b7824 */ /* 0x000fe400078e02e4 */
[----:B------:R-:W-:-:S02]  /*12ea0*/  IMAD R8, R40, UR4, RZ ;  /* 0x0000000428087c24 */ /* 0x000fc4000f8e02ff */
[----:B------:R-:W-:-:S04]  /*12eb0*/  IMAD.WIDE.U32 R4, R57, UR4, R4 ;  /* 0x0000000439047c25 */ /* 0x000fc8000f8e0004 */
[----:B------:R-:W-:Y:S01]  /*12ec0*/  IMAD.WIDE R20, R11, 0x2, R20 ;  /* 0x000000020b147825 */ /* 0x000fe200078e0214 */
[----:B------:R-:W-:Y:S02]  /*12ed0*/  SHF.R.S32.HI R11, RZ, 0x1f, R7 ;  /* 0x0000001fff0b7819 */ /* 0x000fe40000011407 */
[----:B------:R-:W-:Y:S01]  /*12ee0*/  IADD3 R4, P2, R7, R4, RZ ;  /* 0x0000000407047210 */ /* 0x000fe20007f5e0ff */
[----:B------:R-:W-:Y:S01]  /*12ef0*/  IMAD R10, R57, UR5, R8 ;  /* 0x00000005390a7c24 */ /* 0x000fe2000f8e0208 */
[----:B------:R-:W-:Y:S01]  /*12f00*/  SHF.R.S32.HI R8, RZ, 0x1f, R9 ;  /* 0x0000001fff087819 */ /* 0x000fe20000011409 */
[----:B------:R-:W-:Y:S01]  /*12f10*/  ULDC.64 UR4, c[0x0][0xb88] ;  /* 0x0002e20000047ab9 */ /* 0x000fe20000000a00 */
[----:B------:R-:W-:Y:S01]  /*12f20*/  IADD3 R7, P0, R20, 0x1000, RZ ;  /* 0x0000100014077810 */ /* 0x000fe20007f1e0ff */
[----:B------:R-:W-:Y:S01]  /*12f30*/  IMAD R59, R6, R55, RZ ;  /* 0x00000037063b7224 */ /* 0x000fe200078e02ff */
[----:B------:R-:W-:Y:S01]  /*12f40*/  IADD3.X R5, R11, R5, R10, P2, !PT ;  /* 0x000000050b057210 */ /* 0x000fe200017fe40a */
[----:B------:R-:W-:Y:S01]  /*12f50*/  IMAD R12, R8, UR4, RZ ;  /* 0x00000004080c7c24 */ /* 0x000fe2000f8e02ff */
[----:B------:R-:W-:-:S02]  /*12f60*/  IADD3 R29, P3, R20, 0x4000, RZ ;  /* 0x00004000141d7810 */ /* 0x000fc40007f7e0ff */
[----:B------:R-:W-:Y:S01]  /*12f70*/  IADD3 R13, P4, R20, 0x2000, RZ ;  /* 0x00002000140d7810 */ /* 0x000fe20007f9e0ff */
[----:B------:R-:W-:Y:S01]  /*12f80*/  IMAD R11, R9, UR5, R12 ;  /* 0x00000005090b7c24 */ /* 0x000fe2000f8e020c */
[----:B------:R-:W-:Y:S01]  /*12f90*/  LOP3.LUT R28, R29, 0x380, RZ, 0xc0, !PT ;  /* 0x000003801d1c7812 */ /* 0x000fe200078ec0ff */
[----:B------:R-:W-:Y:S01]  /*12fa0*/  IMAD.WIDE.U32 R4, R9, UR4, R4 ;  /* 0x0000000409047c25 */ /* 0x000fe2000f8e0004 */
[----:B------:R-:W-:Y:S01]  /*12fb0*/  ULDC.64 UR4, c[0x0][0xb50] ;  /* 0x0002d40000047ab9 */ /* 0x000fe20000000a00 */
[----:B------:R-:W-:Y:S02]  /*12fc0*/  LOP3.LUT R12, R13, 0x380, RZ, 0xc0, !PT ;  /* 0x000003800d0c7812 */ /* 0x000fe400078ec0ff */
[----:B------:R-:W-:Y:S01]  /*12fd0*/  IMAD.IADD R5, R5, 0x1, R11 ;  /* 0x0000000105057824 */ /* 0x000fe200078e020b */
[----:B------:R-:W-:Y:S01]  /*12fe0*/  LEA R10, P2, R4, UR4, 0x2 ;  /* 0x00000004040a7c11 */ /* 0x000fe2000f8410ff */
[----:B------:R-:W-:Y:S01]  /*12ff0*/  IMAD.X R9, RZ, RZ, R21, P0 ;  /* 0x000000ffff097224 */ /* 0x000fe200000e0615 */
[----:B------:R-:W-:-:S02]  /*13000*/  LOP3.LUT P0, RZ, R212, 0x3, RZ, 0xc0, !PT ;  /* 0x00000003d4ff7812 */ /* 0x000fc4000780c0ff */
[----:B------:R-:W-:Y:S01]  /*13010*/  LEA.HI.X R11, R4, UR5, R5, 0x2, P2 ;  /* 0x00000005040b7c11 */ /* 0x000fe200090f1405 */
[----:B------:R-:W-:Y:S01]  /*13020*/  SHFL.IDX PT, R50, R10, RZ, 0x1c1f ;  /* 0x001c1fff0a327589 */ /* 0x000fe200000e0000 */
[----:B------:R-:W-:Y:S01]  /*13030*/  IADD3 R25, P2, R20, 0x3000, RZ ;  /* 0x0000300014197810 */ /* 0x000fe20007f5e0ff */
[----:B------:R-:W-:Y:S01]  /*13040*/  IMAD R4, R208, 0x80, R223 ;  /* 0x00000080d0047824 */ /* 0x000fe200078e02df */
[----:B------:R-:W-:Y:S01]  /*13050*/  LOP3.LUT R8, R7, 0x380, RZ, 0xc0, !PT ;  /* 0x0000038007087812 */ /* 0x000fe200078ec0ff */
[----:B------:R-:W1:Y:S01]  /*13060*/  SHFL.IDX PT, R51, R11, RZ, 0x1c1f ;  /* 0x001c1fff0b337589 */ /* 0x000e6200000e0000 */
[----:B------:R-:W-:Y:S01]  /*13070*/  LOP3.LUT R24, R25, 0x380, RZ, 0xc0, !PT ;  /* 0x0000038019187812 */ /* 0x000fe200078ec0ff */
[----:B------:R-:W-:Y:S01]  /*13080*/  ULDC.64 UR4, c[0x0][0xaa0] ;  /* 0x0002a80000047ab9 */ /* 0x000fe20000000a00 */
[----:B------:R-:W-:Y:S01]  /*13090*/  SHF.R.U64 R28, R28, 0x3, RZ ;  /* 0x000000031c1c7819 */ /* 0x000fe200000012ff */
[----:B------:R-:W-:Y:S01]  /*130a0*/  SHFL.IDX PT, R52, R10, 0x1, 0x1c1f ;  /* 0x003c1f000a347f89 */ /* 0x000fe200000e0000 */
[----:B------:R-:W-:-:S02]  /*130b0*/  SHF.R.U64 R24, R24, 0x3, RZ ;  /* 0x0000000318187819 */ /* 0x000fc400000012ff */
[----:B------:R-:W-:Y:S01]  /*130c0*/  SHF.R.U64 R12, R12, 0x3, RZ ;  /* 0x000000030c0c7819 */ /* 0x000fe200000012ff */
[----:B------:R-:W2:Y:S01]  /*130d0*/  SHFL.IDX PT, R53, R11, 0x1, 0x1c1f ;  /* 0x003c1f000b357f89 */ /* 0x000ea200000e0000 */
[----:B------:R-:W-:Y:S01]  /*130e0*/  LOP3.LUT R24, R24, R25, RZ, 0x3c, !PT ;  /* 0x0000001918187212 */ /* 0x000fe200078e3cff */
[--C-:B------:R-:W-:Y:S01]  /*130f0*/  IMAD.X R25, RZ, RZ, R21.reuse, P2 ;  /* 0x000000ffff197224 */ /* 0x100fe200010e0615 */
[C---:B------:R-:W-:Y:S01]  /*13100*/  ISETP.GE.OR P2, PT, R4.reuse, R59, P0 ;  /* 0x0000003b0400720c */ /* 0x040fe20000746670 */
[----:B------:R-:W-:Y:S01]  /*13110*/  VIADD R4, R4, 0x8 ;  /* 0x0000000804047836 */ /* 0x000fe20000000000 */
[----:B------:R-:W-:Y:S02]  /*13120*/  SHF.R.U64 R8, R8, 0x3, RZ ;  /* 0x0000000308087819 */ /* 0x000fe400000012ff */
[----:B------:R-:W-:Y:S01]  /*13130*/  LOP3.LUT R28, R28, R29, RZ, 0x3c, !PT ;  /* 0x0000001d1c1c7212 */ /* 0x000fe200078e3cff */
[----:B------:R-:W-:Y:S01]  /*13140*/  IMAD.X R29, RZ, RZ, R21, P3 ;  /* 0x000000ffff1d7224 */ /* 0x000fe200018e0615 */
[----:B------:R-:W-:-:S02]  /*13150*/  ISETP.GE.OR P0, PT, R4, R59, P0 ;  /* 0x0000003b0400720c */ /* 0x000fc40000706670 */
[----:B------:R-:W-:Y:S02]  /*13160*/  LOP3.LUT R12, R12, R13, RZ, 0x3c, !PT ;  /* 0x0000000d0c0c7212 */ /* 0x000fe400078e3cff */
[----:B------:R-:W-:Y:S02]  /*13170*/  LOP3.LUT R8, R8, R7, RZ, 0x3c, !PT ;  /* 0x0000000708087212 */ /* 0x000fe400078e3cff */
[----:B------:R-:W-:Y:S01]  /*13180*/  IADD3.X R13, RZ, R21, RZ, P4, !PT ;  /* 0x00000015ff0d7210 */ /* 0x000fe200027fe4ff */
[----:B-1----:R1:W-:Y:S01]  /*13190*/  @!P2 ST.E desc[UR38][R50.64], R0 ;  /* 0x000000003200a985 */ /* 0x0023e2000c101926 */
[C---:B------:R-:W-:Y:S02]  /*131a0*/  IADD3 R5, P3, R20.reuse, 0x7000, RZ ;  /* 0x0000700014057810 */ /* 0x040fe40007f7e0ff */
[C---:B------:R-:W-:Y:S02]  /*131b0*/  IADD3 R33, P5, R20.reuse, 0x5000, RZ ;  /* 0x0000500014217810 */ /* 0x040fe40007fbe0ff */
[C---:B------:R-:W-:Y:S01]  /*131c0*/  IADD3 R37, P4, R20.reuse, 0x6000, RZ ;  /* 0x0000600014257810 */ /* 0x040fe20007f9e0ff */
[----:B------:R-:W-:Y:S01]  /*131d0*/  IMAD.X R45, RZ, RZ, R21, P3 ;  /* 0x000000ffff2d7224 */ /* 0x000fe200018e0615 */
[----:B------:R-:W-:Y:S01]  /*131e0*/  LOP3.LUT R7, R20, 0x380, RZ, 0xc0, !PT ;  /* 0x0000038014077812 */ /* 0x000fe200078ec0ff */
[----:B--2---:R2:W-:Y:S01]  /*131f0*/  @!P0 ST.E desc[UR38][R52.64], R3 ;  /* 0x0000000334008985 */ /* 0x0045e2000c101926 */
[----:B------:R-:W-:-:S02]  /*13200*/  LOP3.LUT R4, R5, 0x380, RZ, 0xc0, !PT ;  /* 0x0000038005047812 */ /* 0x000fc400078ec0ff */
[----:B------:R-:W-:Y:S01]  /*13210*/  LOP3.LUT R32, R33, 0x380, RZ, 0xc0, !PT ;  /* 0x0000038021207812 */ /* 0x000fe200078ec0ff */
[----:B-1----:R-:W1:Y:S01]  /*13220*/  @P1 LDC R51, c[0x0][0xbec] ;  /* 0x0002fb00ff331b82 */ /* 0x002e620000000800 */
[----:B------:R-:W-:Y:S01]  /*13230*/  LOP3.LUT R36, R37, 0x380, RZ, 0xc0, !PT ;  /* 0x0000038025247812 */ /* 0x000fe200078ec0ff */
[----:B------:R-:W5:Y:S01]  /*13240*/  LD.E.128 R8, desc[UR38][R8.64] ;  /* 0x0000002608087980 */ /* 0x000f62000c101d00 */
[----:B------:R-:W-:Y:S02]  /*13250*/  SHF.R.U64 R7, R7, 0x3, RZ ;  /* 0x0000000307077819 */ /* 0x000fe400000012ff */
[----:B------:R-:W-:Y:S01]  /*13260*/  SHF.R.U64 R4, R4, 0x3, RZ ;  /* 0x0000000304047819 */ /* 0x000fe200000012ff */
[----:B------:R-:W5:Y:S01]  /*13270*/  LD.E.128 R12, desc[UR38][R12.64] ;  /* 0x000000260c0c7980 */ /* 0x000f62000c101d00 */
[----:B------:R-:W-:Y:S01]  /*13280*/  SHF.R.U64 R32, R32, 0x3, RZ ;  /* 0x0000000320207819 */ /* 0x000fe200000012ff */
[----:B--2---:R-:W-:Y:S01]  /*13290*/  IMAD R3, R49, UR4, RZ ;  /* 0x0000000431037c24 */ /* 0x004fe2000f8e02ff */
[----:B------:R-:W-:Y:S01]  /*132a0*/  SHF.R.U64 R36, R36, 0x3, RZ ;  /* 0x0000000324247819 */ /* 0x000fe200000012ff */
[----:B------:R-:W2:Y:S01]  /*132b0*/  @P1 LDC R49, c[0x0][0xbf0] ;  /* 0x0002fc00ff311b82 */ /* 0x000ea20000000800 */
[----:B------:R-:W-:Y:S01]  /*132c0*/  LOP3.LUT R20, R7, R20, RZ, 0x3c, !PT ;  /* 0x0000001407147212 */ /* 0x000fe200078e3cff */
[----:B------:R-:W5:Y:S01]  /*132d0*/  LD.E.128 R24, desc[UR38][R24.64] ;  /* 0x0000002618187980 */ /* 0x000f62000c101d00 */
[----:B------:R-:W-:Y:S01]  /*132e0*/  LOP3.LUT R32, R32, R33, RZ, 0x3c, !PT ;  /* 0x0000002120207212 */ /* 0x000fe200078e3cff */
[--C-:B------:R-:W-:Y:S01]  /*132f0*/  IMAD.X R33, RZ, RZ, R21.reuse, P5 ;  /* 0x000000ffff217224 */ /* 0x100fe200028e0615 */
[----:B------:R-:W-:Y:S01]  /*13300*/  LOP3.LUT R36, R36, R37, RZ, 0x3c, !PT ;  /* 0x0000002524247212 */ /* 0x000fe200078e3cff */
[----:B------:R-:W-:Y:S01]  /*13310*/  IMAD.X R37, RZ, RZ, R21, P4 ;  /* 0x000000ffff257224 */ /* 0x000fe200020e0615 */
[----:B------:R-:W-:Y:S01]  /*13320*/  LOP3.LUT R44, R4, R5, RZ, 0x3c, !PT ;  /* 0x00000005042c7212 */ /* 0x000fe200078e3cff */
[C---:B------:R-:W-:Y:S01]  /*13330*/  IMAD R3, R48.reuse, UR5, R3 ;  /* 0x0000000530037c24 */ /* 0x040fe2000f8e0203 */
[----:B------:R3:W5:Y:S04]  /*13340*/  LD.E.128 R4, desc[UR38][R20.64] ;  /* 0x0000002614047980 */ /* 0x000768000c101d00 */
[----:B------:R-:W5:Y:S04]  /*13350*/  LD.E.128 R28, desc[UR38][R28.64] ;  /* 0x000000261c1c7980 */ /* 0x000f68000c101d00 */
[----:B------:R-:W5:Y:S01]  /*13360*/  LD.E.128 R32, desc[UR38][R32.64] ;  /* 0x0000002620207980 */ /* 0x000f62000c101d00 */
[----:B---3--:R-:W-:Y:S01]  /*13370*/  IMAD.WIDE.U32 R20, R48, UR4, RZ ;  /* 0x0000000430147c25 */ /* 0x008fe2000f8e00ff */
[----:B------:R-:W-:-:S02]  /*13380*/  ULDC.64 UR4, c[0x0][0xae8] ;  /* 0x0002ba0000047ab9 */ /* 0x000fc40000000a00 */
[----:B------:R-:W5:Y:S01]  /*13390*/  LD.E.128 R36, desc[UR38][R36.64] ;  /* 0x0000002624247980 */ /* 0x000f62000c101d00 */
[----:B------:R-:W-:Y:S01]  /*133a0*/  IMAD.IADD R21, R21, 0x1, R3 ;  /* 0x0000000115157824 */ /* 0x000fe200078e0203 */
[----:B------:R-:W-:Y:S01]  /*133b0*/  LEA R3, R202, R153, 0x5 ;  /* 0x00000099ca037211 */ /* 0x000fe200078e28ff */
[----:B------:R-:W-:Y:S01]  /*133c0*/  IMAD R0, R54, UR4, RZ ;  /* 0x0000000436007c24 */ /* 0x000fe2000f8e02ff */
[----:B------:R-:W5:Y:S03]  /*133d0*/  LD.E.128 R44, desc[UR38][R44.64] ;  /* 0x000000262c2c7980 */ /* 0x000f66000c101d00 */
[----:B------:R-:W-:Y:S01]  /*133e0*/  IMAD R48, R208, 0x80, R3 ;  /* 0x00000080d0307824 */ /* 0x000fe200078e0203 */
[----:B------:R-:W-:Y:S01]  /*133f0*/  @!PT LDS RZ, [RZ] ;  /* 0x00000000fffff984 */ /* 0x000fe20000000800 */
[----:B------:R-:W-:Y:S01]  /*13400*/  @!PT LDS RZ, [RZ] ;  /* 0x00000000fffff984 */ /* 0x000fe20000000800 */
[----:B------:R-:W-:Y:S01]  /*13410*/  @!PT LDS RZ, [RZ] ;  /* 0x00000000fffff984 */ /* 0x000fe20000000800 */
[----:B------:R-:W-:Y:S01]  /*13420*/  @!PT LDS RZ, [RZ] ;  /* 0x00000000fffff984 */ /* 0x000fe20000000800 */
[----:B------:R3:W-:Y:S06]  /*13430*/  MEMBAR.ALL.CTA ;  /* 0x0000000000007992 */ /* 0x0007ec0000008000 */
[----:B---3--:R-:W3:Y:S01]  /*13440*/  FENCE.VIEW.ASYNC.S ;  /* 0x00000000000073c6 */ /* 0x008ee20000000000 */
[----:B------:R-:W-:-:S02]  /*13450*/  IMAD R3, R203, UR5, R0 ;  /* 0x00000005cb037c24 */ /* 0x000fc4000f8e0200 */
[----:B------:R-:W-:Y:S01]  /*13460*/  IMAD.WIDE.U32 R20, R203, UR4, R20 ;  /* 0x00000004cb147c25 */ /* 0x000fe2000f8e0014 */
[----:B------:R-:W-:-:S03]  /*13470*/  ULDC.64 UR4, c[0x0][0xaf0] ;  /* 0x0002bc0000047ab9 */ /* 0x000fc60000000a00 */
[----:B-1----:R-:W-:-:S04]  /*13480*/  @P1 IMAD.HI.U32 R0, R48, R51, RZ ;  /* 0x0000003330001227 */ /* 0x002fc800078e00ff */
[----:B------:R-:W-:Y:S02]  /*13490*/  IMAD.IADD R21, R21, 0x1, R3 ;  /* 0x0000000115157824 */ /* 0x000fe400078e0203 */
[----:B------:R-:W-:Y:S01]  /*134a0*/  IMAD.MOV.U32 R3, RZ, RZ, R48 ;  /* 0x000000ffff037224 */ /* 0x000fe200078e0030 */
[----:B--2---:R-:W-:Y:S01]  /*134b0*/  @P1 SHF.R.U32.HI R3, RZ, R49, R0 ;  /* 0x00000031ff031219 */ /* 0x004fe20000011600 */
        /* <DEDUP_REMOVED lines=13> */
[----:B------:R-:W-:Y:S02]  /*13590*/  IMAD R50, R208, 0x80, R153 ;  /* 0x00000080d0327824 */ /* 0x000fe400078e0299 */
[----:B------:R-:W-:Y:S02]  /*135a0*/  IMAD.IADD R21, R21, 0x1, R51 ;  /* 0x0000000115157824 */ /* 0x000fe400078e0233 */
[----:B------:R-:W-:Y:S01]  /*135b0*/  IMAD R40, R0, UR4, RZ ;  /* 0x0000000400287c24 */ /* 0x000fe2000f8e02ff */
[C---:B------:R-:W-:Y:S01]  /*135c0*/  IADD3 R0, R50.reuse, 0x20, RZ ;  /* 0x0000002032007810 */ /* 0x040fe20007ffe0ff */
[----:B------:R-:W-:Y:S01]  /*135d0*/  IMAD.WIDE.U32 R20, R49, UR4, R20 ;  /* 0x0000000431147c25 */ /* 0x000fe2000f8e0014 */
[----:B------:R-:W-:-:S03]  /*135e0*/  ISETP.GE.AND P2, PT, R50, R59, PT ;  /* 0x0000003b3200720c */ /* 0x000fc60003f46270 */
[----:B------:R-:W-:Y:S01]  /*135f0*/  IMAD R51, R49, UR5, R40 ;  /* 0x0000000531337c24 */ /* 0x000fe2000f8e0228 */
[----:B------:R-:W-:Y:S01]  /*13600*/  ULDC.64 UR4, c[0x0][0xa80] ;  /* 0x0002a00000047ab9 */ /* 0x000fe20000000a00 */
[----:B------:R-:W-:Y:S01]  /*13610*/  VIADD R3, R50, 0x40 ;  /* 0x0000004032037836 */ /* 0x000fe20000000000 */
[-C--:B------:R-:W-:Y:S01]  /*13620*/  ISETP.GE.AND P0, PT, R0, R59.reuse, PT ;  /* 0x0000003b0000720c */ /* 0x080fe20003f06270 */
[----:B------:R-:W-:Y:S01]  /*13630*/  IMAD.IADD R21, R21, 0x1, R51 ;  /* 0x0000000115157824 */ /* 0x000fe200078e0233 */
[----:B------:R-:W-:Y:S01]  /*13640*/  LEA R40, P3, R20, UR4, 0x1 ;  /* 0x0000000414287c11 */ /* 0x000fe2000f8608ff */
[----:B------:R-:W-:Y:S01]  /*13650*/  VIADD R0, R156, 0x28820 ;  /* 0x000288209c007836 */ /* 0x000fe20000000000 */
[----:B------:R-:W-:Y:S02]  /*13660*/  ISETP.GE.AND P1, PT, R3, R59, PT ;  /* 0x0000003b0300720c */ /* 0x000fe40003f26270 */
[----:B------:R-:W-:Y:S02]  /*13670*/  LEA.HI.X R3, R20, UR5, R21, 0x1, P3 ;  /* 0x0000000514037c11 */ /* 0x000fe400098f0c15 */
[----:B------:R-:W-:Y:S01]  /*13680*/  PRMT R0, RZ, 0x654, R0 ;  /* 0x00000654ff007816 */ /* 0x000fe20000000000 */
[----:B---3--:R1:W2:Y:S01]  /*13690*/  SHFL.IDX PT, R21, R40, RZ, 0x181f ;  /* 0x00181fff28157589 */ /* 0x0082a200000e0000 */
[----:B------:R-:W-:Y:S02]  /*136a0*/  BSSY B1, `(.L_x_7170) ;  /* 0x000000d000017945 */ /* 0x000fe40003800000 */
[----:B------:R1:W-:Y:S01]  /*136b0*/  SYNCS.ARRIVE.TRANS64.RED.A1T0 RZ, [R0+URZ], RZ ;  /* 0x000000ff00ff79a7 */ /* 0x0003e2000810043f */
[----:B------:R1:W3:Y:S01]  /*136c0*/  SHFL.IDX PT, R49, R3, RZ, 0x181f ;  /* 0x00181fff03317589 */ /* 0x0002e200000e0000 */
[----:B------:R-:W-:Y:S05]  /*136d0*/  @P2 BRA `(.L_x_7171) ;  /* 0x0000000000242947 */ /* 0x000fea0003800000 */
[----:B------:R-:W-:Y:S02]  /*136e0*/  ULDC UR4, c[0x0][0xac8] ;  /* 0x0002b20000047ab9 */ /* 0x000fe40000000800 */
[----:B------:R-:W-:Y:S02]  /*136f0*/  ISETP.GE.AND P2, PT, R16, UR4, PT ;  /* 0x0000000410007c0c */ /* 0x000fe4000bf46270 */
[----:B------:R-:W-:-:S11]  /*13700*/  ISETP.GE.AND P3, PT, R22, UR4, PT ;  /* 0x0000000416007c0c */ /* 0x000fd6000bf66270 */
[-C--:B--2---:R-:W-:Y:S02]  /*13710*/  @!P2 LEA R20, P4, R16, R21.reuse, 0x1 ;  /* 0x000000151014a211 */ /* 0x084fe400078808ff */
[----:B------:R-:W-:Y:S02]  /*13720*/  @!P3 LEA R48, P5, R22, R21, 0x1 ;  /* 0x000000151630b211 */ /* 0x000fe400078a08ff */
[-C--:B---3--:R-:W-:Y:S02]  /*13730*/  @!P2 LEA.HI.X R21, R16, R49.reuse, R17, 0x1, P4 ;  /* 0x000000311015a211 */ /* 0x088fe400020f0c11 */
[----:B------:R-:W-:-:S03]  /*13740*/  @!P3 LEA.HI.X R49, R22, R49, R2, 0x1, P5 ;  /* 0x000000311631b211 */ /* 0x000fc600028f0c02 */
[----:B-----5:R4:W-:Y:S04]  /*13750*/  @!P2 ST.E.128 desc[UR38][R20.64], R4 ;  /* 0x000000041400a985 */ /* 0x0209e8000c101d26 */
[----:B------:R4:W-:Y:S02]  /*13760*/  @!P3 ST.E.128 desc[UR38][R48.64], R28 ;  /* 0x0000001c3000b985 */ /* 0x0009e4000c101d26 */
.L_x_7171:
[----:B------:R-:W-:Y:S05]  /*13770*/  BSYNC B1 ;  /* 0x0000000000017941 */ /* 0x000fea0003800000 */
.L_x_7170:
[----:B----45:R4:W0:Y:S01]  /*13780*/  SHFL.IDX PT, R7, R3, 0x1, 0x181f ;  /* 0x00381f0003077f89 */ /* 0x03082200000e0000 */
        /* <DEDUP_REMOVED lines=12> */
.L_x_7173:
[----:B------:R-:W-:Y:S05]  /*13850*/  BSYNC B1 ;  /* 0x0000000000017941 */ /* 0x000fea0003800000 */
.L_x_7172:
[----:B0-----:R0:W0:Y:S01]  /*13860*/  SHFL.IDX PT, R7, R3, 0x2, 0x181f ;  /* 0x00581f0003077f89 */ /* 0x00102200000e0000 */
        /* <DEDUP_REMOVED lines=12> */
.L_x_7175:
[----:B------:R-:W-:Y:S05]  /*13930*/  BSYNC B1 ;  /* 0x0000000000017941 */ /* 0x000fea0003800000 */
.L_x_7174:
[----:B-1----:R-:W-:Y:S01]  /*13940*/  VIADD R0, R50, 0x60 ;  /* 0x0000006032007836 */ /* 0x002fe20000000000 */
[----:B0---4-:R-:W0:Y:S04]  /*13950*/  SHFL.IDX PT, R3, R3, 0x3, 0x181f ;  /* 0x00781f0003037f89 */ /* 0x011e2800000e0000 */
[----:B------:R-:W-:Y:S01]  /*13960*/  ISETP.GE.AND P0, PT, R0, R59, PT ;  /* 0x0000003b0000720c */ /* 0x000fe20003f06270 */
[----:B------:R1:W4:-:S12]  /*13970*/  SHFL.IDX PT, R7, R40, 0x3, 0x181f ;  /* 0x00781f0028077f89 */ /* 0x00031800000e0000 */
[----:B-1----:R-:W-:Y:S05]  /*13980*/  @P0 BRA `(.L_x_7176) ;  /* 0x0000000c00040947 */ /* 0x002fea0003800000 */
[----:B------:R-:W-:Y:S02]  /*13990*/  ULDC UR4, c[0x0][0xac8] ;  /* 0x0002b20000047ab9 */ /* 0x000fe40000000800 */
[----:B------:R-:W-:-:S13]  /*139a0*/  ISETP.GE.AND P1, PT, R16, UR4, PT ;  /* 0x0000000410007c0c */ /* 0x000fda000bf26270 */
[----:B----4-:R-:W-:-:S04]  /*139b0*/  @!P1 LEA R4, P0, R16, R7, 0x1 ;  /* 0x0000000710049211 */ /* 0x010fc800078008ff */
        /* <DEDUP_REMOVED lines=8> */
.L_x_7168:
[----:B------:R-:W-:Y:S01]  /*13a40*/  ULDC.64 UR4, c[0x0][0xc00] ;  /* 0x0003000000047ab9 */ /* 0x000fe20000000a00 */
[----:B------:R-:W-:Y:S01]  /*13a50*/  IMAD.MOV.U32 R0, RZ, RZ, RZ ;  /* 0x000000ffff007224 */ /* 0x000fe200078e00ff */
[----:B------:R-:W-:Y:S01]  /*13a60*/  ISETP.NE.U32.AND P0, PT, RZ, UR4, PT ;  /* 0x00000004ff007c0c */ /* 0x000fe2000bf05070 */
[----:B------:R-:W2:Y:S01]  /*13a70*/  LDC R21, c[0x0][0xbe8] ;  /* 0x0002fa00ff157b82 */ /* 0x000ea20000000800 */
        /* <DEDUP_REMOVED lines=12> */
[----:B--2---:R-:W-:Y:S01]  /*13b40*/  ISETP.NE.AND P2, PT, R21, 0x1, PT ;  /* 0x000000011500780c */ /* 0x004fe20003f45270 */
[----:B------:R-:W2:-:S12]  /*13b50*/  S2R R3, SR_TID.X ;  /* 0x0000000000037919 */ /* 0x000e980000002100 */
[----:B------:R-:W0:Y:S08]  /*13b60*/  @P2 LDC R20, c[0x0][0xbec] ;  /* 0x0002fb00ff142b82 */ /* 0x000e300000000800 */
[----:B------:R-:W0:Y:S01]  /*13b70*/  @P2 LDC R25, c[0x0][0xbf0] ;  /* 0x0002fc00ff192b82 */ /* 0x000e220000000800 */
[----:B--2---:R-:W-:-:S05]  /*13b80*/  VIADD R3, R3, 0xffffff80 ;  /* 0xffffff8003037836 */ /* 0x004fca0000000000 */
[----:B------:R-:W-:Y:S01]  /*13b90*/  ISETP.GE.AND P3, PT, R3, 0x80, PT ;  /* 0x000000800300780c */ /* 0x000fe20003f66270 */
[----:B----4-:R-:W-:-:S12]  /*13ba0*/  @P1 BRA `(.L_x_7177) ;  /* 0x0000000000101947 */ /* 0x010fd80003800000 */
[----:B------:R-:W-:Y:S05]  /*13bb0*/  @!P0 BRA `(.L_x_7177) ;  /* 0x00000000000c8947 */ /* 0x000fea0003800000 */
[----:B------:R-:W2:Y:S04]  /*13bc0*/  LDG.E R3, desc[UR38][R4.64] ;  /* 0x0000002604037981 */ /* 0x000ea8000c1e1900 */
[----:B-----5:R-:W2:Y:S02]  /*13bd0*/  LDG.E R8, desc[UR38][R4.64+0x4] ;  /* 0x0000042604087981 */ /* 0x020ea4000c1e1900 */
[----:B--2---:R-:W-:-:S07]  /*13be0*/  IADD3 R8, -R3, R8, RZ ;  /* 0x0000000803087210 */ /* 0x004fce0007ffe1ff */
.L_x_7177:
[----:B------:R-:W-:Y:S01]  /*13bf0*/  BSSY B1, `(.L_x_7178) ;  /* 0x000002e000017945 */ /* 0x000fe20003800000 */
[----:B------:R-:W-:Y:S02]  /*13c00*/  SHF.R.S32.HI R12, RZ, 0x1f, R203 ;  /* 0x0000001fff0c7819 */ /* 0x000fe400000114cb */
[----:B---3--:R-:W-:Y:S02]  /*13c10*/  SEL R13, R206, RZ, !P0 ;  /* 0x000000ffce0d7207 */ /* 0x008fe40004000000 */
[----:B------:R-:W-:Y:S02]  /*13c20*/  SEL R209, R209, RZ, !P0 ;  /* 0x000000ffd1d17207 */ /* 0x000fe40004000000 */
[----:B-----5:R-:W-:Y:S01]  /*13c30*/  SHF.R.S32.HI R11, RZ, 0x1f, R0 ;  /* 0x0000001fff0b7819 */ /* 0x020fe20000011400 */
[----:B------:R-:W-:Y:S06]  /*13c40*/  @P3 BRA `(.L_x_7179) ;  /* 0x0000000000a03947 */ /* 0x000fec0003800000 */
[----:B------:R-:W2:Y:S01]  /*13c50*/  S2R R3, SR_TID.X ;  /* 0x0000000000037919 */ /* 0x000ea20000002100 */
[----:B------:R-:W3:Y:S02]  /*13c60*/  LDC R14, c[0x0][0xbe8] ;  /* 0x0002fa00ff0e7b82 */ /* 0x000ee40000000800 */
[----:B---3--:R-:W-:Y:S02]  /*13c70*/  IMAD R4, R8, R14, RZ ;  /* 0x0000000e08047224 */ /* 0x008fe400078e02ff */
[----:B--2---:R-:W-:-:S04]  /*13c80*/  IMAD R3, R208, 0x80, R3 ;  /* 0x00000080d0037824 */ /* 0x004fc800078e0203 */
[----:B------:R-:W-:-:S05]  /*13c90*/  VIADD R9, R3, 0xffffff80 ;  /* 0xffffff8003097836 */ /* 0x000fca0000000000 */
        /* <DEDUP_REMOVED lines=30> */
[----:B------:R-:W-:Y:S02]  /*13e80*/  LEA R6, P0, R4, UR4, 0x2 ;  /* 0x0000000404067c11 */ /* 0x000fe4000f8010ff */
[----:B------:R-:W-:-:S04]  /*13e90*/  IADD3 R3, R5, R3, RZ ;  /* 0x0000000305037210 */ /* 0x000fc80007ffe0ff */
[----:B------:R-:W-:Y:S01]  /*13ea0*/  LEA.HI.X R7, R4, UR5, R3, 0x2, P0 ;  /* 0x0000000504077c11 */ /* 0x000fe200080f1403 */
[----:B------:R-:W-:-:S05]  /*13eb0*/  IMAD.MOV.U32 R3, RZ, RZ, -0x800000 ;  /* 0xff800000ff037424 */ /* 0x000fca00078e00ff */
[----:B------:R2:W-:Y:S02]  /*13ec0*/  STG.E desc[UR38][R6.64], R3 ;  /* 0x0000000306007986 */ /* 0x0005e4000c101926 */
.L_x_7179:
[----:B------:R-:W-:Y:S05]  /*13ed0*/  BSYNC B1 ;  /* 0x0000000000017941 */ /* 0x000fea0003800000 */
.L_x_7178:
[----:B------:R-:W-:Y:S01]  /*13ee0*/  ULDC.64 UR4, c[0x0][0xaa0] ;  /* 0x0002a80000047ab9 */ /* 0x000fe20000000a00 */
[----:B--2---:R-:W-:Y:S02]  /*13ef0*/  IMAD R7, R202, 0x20, R153 ;  /* 0x00000020ca077824 */ /* 0x004fe400078e0299 */
[----:B------:R-:W-:Y:S02]  /*13f00*/  IMAD R3, R11, UR4, RZ ;  /* 0x000000040b037c24 */ /* 0x000fe4000f8e02ff */
[----:B------:R-:W-:-:S04]  /*13f10*/  IMAD.WIDE.U32 R4, R0, UR4, RZ ;  /* 0x0000000400047c25 */ /* 0x000fc8000f8e00ff */
[----:B------:R-:W-:Y:S01]  /*13f20*/  IMAD R3, R0, UR5, R3 ;  /* 0x0000000500037c24 */ /* 0x000fe2000f8e0203 */
[----:B------:R-:W-:Y:S01]  /*13f30*/  ULDC.64 UR4, c[0x0][0xae8] ;  /* 0x0002ba0000047ab9 */ /* 0x000fe20000000a00 */
[----:B------:R-:W-:Y:S02]  /*13f40*/  IMAD R9, R208, 0x80, R7 ;  /* 0x00000080d0097824 */ /* 0x000fe400078e0207 */
[----:B------:R-:W-:Y:S02]  /*13f50*/  IMAD.IADD R5, R5, 0x1, R3 ;  /* 0x0000000105057824 */ /* 0x000fe400078e0203 */
[----:B------:R-:W-:Y:S02]  /*13f60*/  IMAD R6, R12, UR4, RZ ;  /* 0x000000040c067c24 */ /* 0x000fe4000f8e02ff */
[----:B0-----:R-:W-:-:S04]  /*13f70*/  @P2 IMAD.HI.U32 R0, R9, R20, RZ ;  /* 0x0000001409002227 */ /* 0x001fc800078e00ff */
[C---:B------:R-:W-:Y:S02]  /*13f80*/  IMAD R7, R203.reuse, UR5, R6 ;  /* 0x00000005cb077c24 */ /* 0x040fe4000f8e0206 */
[----:B------:R-:W-:Y:S01]  /*13f90*/  IMAD.WIDE.U32 R4, R203, UR4, R4 ;  /* 0x00000004cb047c25 */ /* 0x000fe2000f8e0004 */
[----:B------:R-:W-:-:S03]  /*13fa0*/  ULDC.64 UR4, c[0x0][0xaf0] ;  /* 0x0002bc0000047ab9 */ /* 0x000fc60000000a00 */
[----:B------:R-:W-:Y:S01]  /*13fb0*/  IMAD.MOV.U32 R3, RZ, RZ, R9 ;  /* 0x000000ffff037224 */ /* 0x000fe200078e0009 */
[----:B------:R-:W-:Y:S01]  /*13fc0*/  @P2 SHF.R.U32.HI R3, RZ, R25, R0 ;  /* 0x00000019ff032219 */ /* 0x000fe20000011600 */
[----:B------:R-:W-:Y:S02]  /*13fd0*/  IMAD R6, R209, UR4, RZ ;  /* 0x00000004d1067c24 */ /* 0x000fe4000f8e02ff */
[----:B------:R-:W-:Y:S01]  /*13fe0*/  IMAD.IADD R5, R5, 0x1, R7 ;  /* 0x0000000105057824 */ /* 0x000fe200078e0207 */
[----:B------:R-:W-:Y:S01]  /*13ff0*/  SHF.R.S32.HI R0, RZ, 0x1f, R3 ;  /* 0x0000001fff007819 */ /* 0x000fe20000011403 */
[C---:B------:R-:W-:Y:S02]  /*14000*/  IMAD R7, R13.reuse, UR5, R6 ;  /* 0x000000050d077c24 */ /* 0x040fe4000f8e0206 */
[----:B------:R-:W-:Y:S01]  /*14010*/  IMAD.WIDE.U32 R4, R13, UR4, R4 ;  /* 0x000000040d047c25 */ /* 0x000fe2000f8e0004 */
[----:B------:R-:W-:-:S03]  /*14020*/  ULDC.64 UR4, c[0x0][0xae0] ;  /* 0x0002b80000047ab9 */ /* 0x000fc60000000a00 */
[----:B------:R-:W-:Y:S01]  /*14030*/  IMAD.MOV R6, RZ, RZ, -R3 ;  /* 0x000000ffff067224 */ /* 0x000fe200078e0a03 */
[----:B------:R-:W-:Y:S01]  /*14040*/  IADD3 R5, R5, R7, RZ ;  /* 0x0000000705057210 */ /* 0x000fe20007ffe0ff */
        /* <DEDUP_REMOVED lines=17> */
[----:B------:R0:W2:Y:S04]  /*14160*/  SHFL.IDX PT, R3, R4, RZ, 0x181f ;  /* 0x00181fff04037589 */ /* 0x0000a800000e0000 */
[----:B------:R0:W3:Y:S02]  /*14170*/  SHFL.IDX PT, R14, R0, RZ, 0x181f ;  /* 0x00181fff000e7589 */ /* 0x0000e400000e0000 */
.L_x_7382:
[----:B------:R-:W-:Y:S01]  /*14180*/  IMAD R8, R8, R21, RZ ;  /* 0x0000001508087224 */ /* 0x000fe200078e02ff */
[----:B------:R-:W-:Y:S04]  /*14190*/  BSSY B1, `(.L_x_7181) ;  /* 0x000000c000017945 */ /* 0x000fe80003800000 */
[----:B------:R-:W-:-:S13]  /*141a0*/  ISETP.GE.AND P0, PT, R6, R8, PT ;  /* 0x000000080600720c */ /* 0x000fda0003f06270 */
[----:B------:R-:W-:Y:S05]  /*141b0*/  @P0 BRA `(.L_x_7182) ;  /* 0x0000000000240947 */ /* 0x000fea0003800000 */
[----:B------:R-:W-:Y:S02]  /*141c0*/  ULDC UR4, c[0x0][0xac8] ;  /* 0x0002b20000047ab9 */ /* 0x000fe40000000800 */
[----:B------:R-:W-:Y:S02]  /*141d0*/  ISETP.GE.AND P2, PT, R16, UR4, PT ;  /* 0x0000000410007c0c */ /* 0x000fe4000bf46270 */
[----:B------:R-:W-:-:S11]  /*141e0*/  ISETP.GE.AND P3, PT, R22, UR4, PT ;  /* 0x0000000416007c0c */ /* 0x000fd6000bf66270 */
[-C--:B---3--:R-:W-:Y:S02]  /*141f0*/  @!P2 LEA R10, P0, R16, R14.reuse, 0x1 ;  /* 0x0000000e100aa211 */ /* 0x088fe400078008ff */
[----:B------:R-:W-:Y:S02]  /*14200*/  @!P3 LEA R14, P1, R22, R14, 0x1 ;  /* 0x0000000e160eb211 */ /* 0x000fe400078208ff */
[-C--:B--2---:R-:W-:Y:S02]  /*14210*/  @!P2 LEA.HI.X R11, R16, R3.reuse, R17, 0x1, P0 ;  /* 0x00000003100ba211 */ /* 0x084fe400000f0c11 */
[----:B------:R-:W-:-:S03]  /*14220*/  @!P3 LEA.HI.X R15, R22, R3, R2, 0x1, P1 ;  /* 0x00000003160fb211 */ /* 0x000fc600008f0c02 */
[----:B------:R4:W-:Y:S04]  /*14230*/  @!P2 ST.E.128 desc[UR38][R10.64], RZ ;  /* 0x000000ff0a00a985 */ /* 0x0009e8000c101d26 */
[----:B------:R4:W-:Y:S02]  /*14240*/  @!P3 ST.E.128 desc[UR38][R14.64], RZ ;  /* 0x000000ff0e00b985 */ /* 0x0009e4000c101d26 */
.L_x_7182:
[----:B------:R-:W-:Y:S05]  /*14250*/  BSYNC B1 ;  /* 0x0000000000017941 */ /* 0x000fea0003800000 */
.L_x_7181:
[----:B------:R-:W-:-:S03]  /*14260*/  UMOV UR4, 0xffffffff ;  /* 0xffffffff00047882 */ /* 0x000fc60000000000 */
[----:B------:R-:W-:Y:S05]  /*14270*/  BRA.DIV UR4, `(.L_x_7183) ;  /* 0x0000008204007947 */ /* 0x000fea000b800000 */
[----:B--2---:R2:W0:Y:S04]  /*14280*/  SHFL.IDX PT, R3, R4, 0x1, 0x181f ;  /* 0x00381f0004037f89 */ /* 0x00442800000e0000 */
[----:B---34-:R2:W3:Y:S02]  /*14290*/  SHFL.IDX PT, R14, R0, 0x1, 0x181f ;  /* 0x00381f00000e7f89 */ /* 0x0184e400000e0000 */
.L_x_7386:
[----:B------:R-:W-:Y:S01]  /*142a0*/  VIADD R5, R6, 0x20 ;  /* 0x0000002006057836 */ /* 0x000fe20000000000 */
        /* <DEDUP_REMOVED lines=8> */
[-C--:B0-----:R-:W-:Y:S02]  /*14330*/  @!P2 LEA.HI.X R11, R16, R3.reuse, R17, 0x1, P0 ;  /* 0x00000003100ba211 */ /* 0x081fe400000f0c11 */
[----:B------:R-:W-:-:S03]  /*14340*/  @!P3 LEA.HI.X R15, R22, R3, R2, 0x1, P1 ;  /* 0x00000003160fb211 */ /* 0x000fc600008f0c02 */
[----:B------:R4:W-:Y:S04]  /*14350*/  @!P2 ST.E.128 desc[UR38][R10.64], RZ ;  /* 0x000000ff0a00a985 */ /* 0x0009e8000c101d26 */
[----:B------:R4:W-:Y:S02]  /*14360*/  @!P3 ST.E.128 desc[UR38][R14.64], RZ ;  /* 0x000000ff0e00b985 */ /* 0x0009e4000c101d26 */
.L_x_7185:
[----:B------:R-:W-:Y:S05]  /*14370*/  BSYNC B1 ;  /* 0x0000000000017941 */ /* 0x000fea0003800000 */
.L_x_7184:
[----:B------:R-:W-:-:S03]  /*14380*/  UMOV UR4, 0xffffffff ;  /* 0xffffffff00047882 */ /* 0x000fc60000000000 */
[----:B------:R-:W-:Y:S05]  /*14390*/  BRA.DIV UR4, `(.L_x_7186) ;  /* 0x0000008204007947 */ /* 0x000fea000b800000 */
[----:B0-----:R0:W0:Y:S04]  /*143a0*/  SHFL.IDX PT, R3, R4, 0x2, 0x181f ;  /* 0x00581f0004037f89 */ /* 0x00102800000e0000 */
[----:B---34-:R3:W4:Y:S02]  /*143b0*/  SHFL.IDX PT, R14, R0, 0x2, 0x181f ;  /* 0x00581f00000e7f89 */ /* 0x01872400000e0000 */
.L_x_7390:
[----:B------:R-:W-:Y:S01]  /*143c0*/  VIADD R5, R6, 0x40 ;  /* 0x0000004006057836 */ /* 0x000fe20000000000 */
[----:B------:R-:W-:Y:S04]  /*143d0*/  BSSY B1, `(.L_x_7187) ;  /* 0x000000c000017945 */ /* 0x000fe80003800000 */
[----:B------:R-:W-:-:S13]  /*143e0*/  ISETP.GE.AND P0, PT, R5, R8, PT ;  /* 0x000000080500720c */ /* 0x000fda0003f06270 */
[----:B------:R-:W-:Y:S05]  /*143f0*/  @P0 BRA `(.L_x_7188) ;  /* 0x0000000000240947 */ /* 0x000fea0003800000 */
[----:B------:R-:W-:Y:S02]  /*14400*/  ULDC UR4, c[0x0][0xac8] ;  /* 0x0002b20000047ab9 */ /* 0x000fe40000000800 */
[----:B------:R-:W-:Y:S02]  /*14410*/  ISETP.GE.AND P2, PT, R16, UR4, PT ;  /* 0x0000000410007c0c */ /* 0x000fe4000bf46270 */
[----:B------:R-:W-:-:S11]  /*14420*/  ISETP.GE.AND P3, PT, R22, UR4, PT ;  /* 0x0000000416007c0c */ /* 0x000fd6000bf66270 */
[-C--:B----4-:R-:W-:Y:S02]  /*14430*/  @!P2 LEA R10, P0, R16, R14.reuse, 0x1 ;  /* 0x0000000e100aa211 */ /* 0x090fe400078008ff */
[----:B------:R-:W-:Y:S02]  /*14440*/  @!P3 LEA R14, P1, R22, R14, 0x1 ;  /* 0x0000000e160eb211 */ /* 0x000fe400078208ff */
[-C--:B0-----:R-:W-:Y:S02]  /*14450*/  @!P2 LEA.HI.X R11, R16, R3.reuse, R17, 0x1, P0 ;  /* 0x00000003100ba211 */ /* 0x081fe400000f0c11 */
[----:B------:R-:W-:-:S03]  /*14460*/  @!P3 LEA.HI.X R15, R22, R3, R2, 0x1, P1 ;  /* 0x00000003160fb211 */ /* 0x000fc600008f0c02 */
[----:B------:R0:W-:Y:S04]  /*14470*/  @!P2 ST.E.128 desc[UR38][R10.64], RZ ;  /* 0x000000ff0a00a985 */ /* 0x0001e8000c101d26 */
[----:B------:R0:W-:Y:S02]  /*14480*/  @!P3 ST.E.128 desc[UR38][R14.64], RZ ;  /* 0x000000ff0e00b985 */ /* 0x0001e4000c101d26 */
.L_x_7188:
[----:B------:R-:W-:Y:S05]  /*14490*/  BSYNC B1 ;  /* 0x0000000000017941 */ /* 0x000fea0003800000 */
.L_x_7187:
[----:B------:R-:W-:-:S03]  /*144a0*/  UMOV UR4, 0xffffffff ;  /* 0xffffffff00047882 */ /* 0x000fc60000000000 */
[----:B------:R-:W-:Y:S05]  /*144b0*/  BRA.DIV UR4, `(.L_x_7189) ;  /* 0x0000008204007947 */ /* 0x000fea000b800000 */
[----:B0-----:R0:W0:Y:S04]  /*144c0*/  SHFL.IDX PT, R3, R4, 0x3, 0x181f ;  /* 0x00781f0004037f89 */ /* 0x00102800000e0000 */
[----:B----4-:R4:W0:Y:S02]  /*144d0*/  SHFL.IDX PT, R14, R0, 0x3, 0x181f ;  /* 0x00781f00000e7f89 */ /* 0x01082400000e0000 */
.L_x_7394:
[----:B--234-:R-:W-:-:S05]  /*144e0*/  VIADD R0, R6, 0x60 ;  /* 0x0000006006007836 */ /* 0x01cfca0000000000 */
[----:B------:R-:W-:-:S13]  /*144f0*/  ISETP.GE.AND P0, PT, R0, R8, PT ;  /* 0x000000080000720c */ /* 0x000fda0003f06270 */
        /* <DEDUP_REMOVED lines=8> */
[----:B------:R0:W-:Y:S04]  /*14580*/  @!P2 ST.E.128 desc[UR38][R4.64], RZ ;  /* 0x000000ff0400a985 */ /* 0x0001e8000c101d26 */
[----:B------:R0:W-:Y:S02]  /*14590*/  @!P3 ST.E.128 desc[UR38][R14.64], RZ ;  /* 0x000000ff0e00b985 */ /* 0x0001e4000c101d26 */
.L_x_7176:
[----:B------:R-:W-:Y:S05]  /*145a0*/  BSYNC B0 ;  /* 0x0000000000007941 */ /* 0x000fea0003800000 */
.L_x_7167:
[----:B------:R-:W-:Y:S02]  /*145b0*/  ULDC UR4, c[0x0][0xc3c] ;  /* 0x00030f0000047ab9 */ /* 0x000fe40000000800 */
[----:B-1----:R-:W-:-:S13]  /*145c0*/  ISETP.GE.AND P0, PT, R43, UR4, PT ;  /* 0x000000042b007c0c */ /* 0x002fda000bf06270 */
[----:B------:R-:W-:Y:S05]  /*145d0*/  @!P0 BRA `(.L_x_7190) ;  /* 0xfffffec800d48947 */ /* 0x000fea000383ffff */
[----:B------:R-:W-:Y:S05]  /*145e0*/  BRA `(.L_x_6994) ;  /* 0x0000006400947947 */ /* 0x000fea0003800000 */
.L_x_6992:
[----:B------:R-:W-:-:S08]  /*145f0*/  NOP ;  /* 0x0000000000007918 */ /* 0x000fd00000000000 */
[----:B--2---:R-:W0:-:S00]  /*14600*/  USETMAXREG.DEALLOC.CTAPOOL 0x28 ;  /* 0x00000028000079c8 */ /* 0x004e0000080e0500 */
        /* <DEDUP_REMOVED lines=14> */
.L_x_7191:
        /* <DEDUP_REMOVED lines=41> */
.L_x_7197:
[----:B------:R-:W-:Y:S01]  /*14980*/  UIADD3 UR4, UR4, 0x1f, URZ ;  /* 0x0000001f04047890 */ /* 0x000fe2000fffe03f */
[----:B------:R-:W-:-:S05]  /*14990*/  MOV R19, UR7 ;  /* 0x0000000700137c02 */ /* 0x000fca0008000f00 */
        /* <DEDUP_REMOVED lines=10> */
.L_x_7196:
[----:B------:R-:W-:Y:S05]  /*14a40*/  BSYNC B0 ;  /* 0x0000000000007941 */ /* 0x000fea0003800000 */
.L_x_7195:
        /* <DEDUP_REMOVED lines=21> */
.L_x_7193:
        /* <DEDUP_REMOVED lines=15> */
.L_x_7198:
[----:B---3--:R-:W-:Y:S01]  /*14c90*/  IMAD R16, R16, UR5, R9 ;  /* 0x0000000510107c24 */ /* 0x008fe2000f8e0209 */
[----:B0-----:R-:W-:Y:S01]  /*14ca0*/  IABS R2, R4 ;  /* 0x0000000400027213 */ /* 0x001fe20000000000 */
[----:B-12---:R-:W-:Y:S02]  /*14cb0*/  IMAD.MOV R7, RZ, RZ, -R3 ;  /* 0x000000ffff077224 */ /* 0x006fe400078e0a03 */
[----:B------:R-:W-:Y:S01]  /*14cc0*/  VIADD R19, R19, UR4 ;  /* 0x0000000413137c36 */ /* 0x000fe20008000000 */
[----:B------:R-:W-:Y:S01]  /*14cd0*/  IADD3 R9, -R16, UR6, RZ ;  /* 0x0000000610097c10 */ /* 0x000fe2000fffe1ff */
[----:B------:R-:W-:Y:S02]  /*14ce0*/  IMAD.MOV R8, RZ, RZ, -R2 ;  /* 0x000000ffff087224 */ /* 0x000fe400078e0a02 */
[----:B------:R-:W-:Y:S01]  /*14cf0*/  IMAD R7, R7, R10, RZ ;  /* 0x0000000a07077224 */ /* 0x000fe200078e02ff */
[----:B------:R-:W-:Y:S01]  /*14d00*/  IABS R6, R9 ;  /* 0x0000000900067213 */ /* 0x000fe20000000000 */
[----:B------:R-:W-:-:S04]  /*14d10*/  IMAD.MOV.U32 R2, RZ, RZ, RZ ;  /* 0x000000ffff027224 */ /* 0x000fc800078e00ff */
[----:B------:R-:W-:Y:S01]  /*14d20*/  IMAD.HI.U32 R2, R3, R7, R2 ;  /* 0x0000000703027227 */ /* 0x000fe200078e0002 */
[----:B------:R-:W-:-:S03]  /*14d30*/  MOV R3, R6 ;  /* 0x0000000600037202 */ /* 0x000fc60000000f00 */
        /* <DEDUP_REMOVED lines=17> */
.L_x_7194:
[----:B------:R-:W-:Y:S02]  /*14e50*/  IMAD.MOV.U32 R17, RZ, RZ, RZ ;  /* 0x000000ffff117224 */ /* 0x000fe400078e00ff */
[----:B------:R-:W-:Y:S02]  /*14e60*/  IMAD.U32 R16, RZ, RZ, UR6 ;  /* 0x00000006ff107e24 */ /* 0x000fe4000f8e00ff */
[----:B------:R-:W-:-:S07]  /*14e70*/  IMAD.MOV.U32 R18, RZ, RZ, RZ ;  /* 0x000000ffff127224 */ /* 0x000fce00078e00ff */
.L_x_7199:
[----:B------:R-:W-:-:S13]  /*14e80*/  ISETP.NE.AND P0, PT, R5, RZ, PT ;  /* 0x000000ff0500720c */ /* 0x000fda0003f05270 */
[----:B------:R-:W0:Y:S01]  /*14e90*/  @!P0 S2R R3, SR_CgaCtaId ;  /* 0x0000000000038919 */ /* 0x000e220000008800 */
[----:B------:R-:W-:-:S04]  /*14ea0*/  @!P0 MOV R2, 0x400 ;  /* 0x0000040000028802 */ /* 0x000fc80000000f00 */
[----:B0-----:R-:W-:-:S05]  /*14eb0*/  @!P0 LEA R2, R3, R2, 0x18 ;  /* 0x0000000203028211 */ /* 0x001fca00078ec0ff */
[----:B------:R1:W-:Y:S01]  /*14ec0*/  @!P0 STS.128 [R2+0x288d0], R16 ;  /* 0x0288d01002008388 */ /* 0x0003e20000000c00 */
[----:B------:R-:W-:Y:S06]  /*14ed0*/  BAR.ARV 0x5, 0x180 ;  /* 0x0146000000007b1d */ /* 0x000fec0000002000 */
.L_x_7192:
        /* <DEDUP_REMOVED lines=8> */
[C---:B------:R-:W-:Y:S01]  /*14f60*/  IMAD.SHL.U32 R31, R0.reuse, 0x8, RZ ;  /* 0x00000008001f7824 */ /* 0x040fe200078e00ff */
[----:B------:R-:W-:Y:S01]  /*14f70*/  LOP3.LUT R4, R0, 0x7f, RZ, 0xc0, !PT ;  /* 0x0000007f00047812 */ /* 0x000fe200078ec0ff */
[----:B------:R-:W-:Y:S01]  /*14f80*/  UMOV UR4, 0x400 ;  /* 0x0000040000047882 */ /* 0x000fe20000000000 */
[----:B------:R-:W-:Y:S01]  /*14f90*/  BSSY B8, `(.L_x_7200) ;  /* 0x0000593000087945 */ /* 0x000fe20003800000 */
[----:B------:R-:W-:Y:S01]  /*14fa0*/  MOV R29, 0x1 ;  /* 0x00000001001d7802 */ /* 0x000fe20000000f00 */
[----:B------:R-:W-:Y:S01]  /*14fb0*/  IMAD.MOV.U32 R27, RZ, RZ, RZ ;  /* 0x000000ffff1b7224 */ /* 0x000fe200078e00ff */
[C---:B------:R-:W-:Y:S01]  /*14fc0*/  LOP3.LUT R3, R31.reuse, 0x1f8, RZ, 0xc0, !PT ;  /* 0x000001f81f037812 */ /* 0x040fe200078ec0ff */
[----:B------:R-:W-:Y:S01]  /*14fd0*/  IMAD.SHL.U32 R36, R4, 0x8, RZ ;  /* 0x0000000804247824 */ /* 0x000fe200078e00ff */
[----:B------:R-:W-:Y:S01]  /*14fe0*/  LOP3.LUT R31, R31, 0x38, RZ, 0xc0, !PT ;  /* 0x000000381f1f7812 */ /* 0x000fe200078ec0ff */
[----:B------:R-:W-:Y:S01]  /*14ff0*/  IMAD.MOV.U32 R28, RZ, RZ, 0x1 ;  /* 0x00000001ff1c7424 */ /* 0x000fe200078e00ff */
[----:B------:R-:W-:Y:S01]  /*15000*/  LOP3.LUT R3, R3, 0x38, R0, 0x78, !PT ;  /* 0x0000003803037812 */ /* 0x000fe200078e7800 */
[----:B------:R-:W-:Y:S01]  /*15010*/  IMAD.MOV.U32 R25, RZ, RZ, RZ ;  /* 0x000000ffff197224 */ /* 0x000fe200078e00ff */
[----:B------:R-:W-:Y:S01]  /*15020*/  LOP3.LUT R30, R31, 0x40, RZ, 0xfc, !PT ;  /* 0x000000401f1e7812 */ /* 0x000fe200078efcff */
[----:B------:R-:W-:Y:S01]  /*15030*/  ULDC.64 UR40, c[0x0][0x198] ;  /* 0x0000660000287ab9 */ /* 0x000fe20000000a00 */
[----:B------:R-:W-:Y:S01]  /*15040*/  LOP3.LUT R36, R3, 0x200, R36, 0xf8, !PT ;  /* 0x0000020003247812 */ /* 0x000fe200078ef824 */
[----:B------:R-:W-:Y:S01]  /*15050*/  ULDC UR36, c[0x0][0xc] ;  /* 0x0000030000247ab9 */ /* 0x000fe20000000800 */
[----:B0-----:R-:W-:-:S06]  /*15060*/  ULEA UR4, UR5, UR4, 0x18 ;  /* 0x0000000405047291 */ /* 0x001fcc000f8ec03f */
[----:B------:R-:W-:Y:S01]  /*15070*/  IMAD.U32 R22, RZ, RZ, UR4 ;  /* 0x00000004ff167e24 */ /* 0x000fe2000f8e00ff */
[----:B--2---:R-:W-:-:S05]  /*15080*/  LOP3.LUT R0, R2, 0x2, RZ, 0xfc, !PT ;  /* 0x0000000202007812 */ /* 0x004fca00078efcff */
[----:B------:R0:W-:Y:S04]  /*15090*/  STL [R1+0x2c], R0 ;  /* 0x00002c0001007387 */ /* 0x0001e80000100800 */
[----:B------:R1:W-:Y:S01]  /*150a0*/  STL [R1+0x24], RZ ;  /* 0x000024ff01007387 */ /* 0x0003e20000100800 */
[----:B0-----:R-:W-:-:S05]  /*150b0*/  IMAD R0, R36, 0x2, R22 ;  /* 0x0000000224007824 */ /* 0x001fca00078e0216 */
[----:B------:R1:W-:Y:S02]  /*150c0*/  STL [R1+0x8], R0 ;  /* 0x0000080001007387 */ /* 0x0003e40000100800 */
.L_x_7299:
[----:B0-----:R-:W0:Y:S02]  /*150d0*/  LDC.64 R2, c[0x0][0xc88] ;  /* 0x00032200ff027b82 */ /* 0x001e240000000a00 */
[----:B0-----:R-:W-:-:S05]  /*150e0*/  IMAD.WIDE R2, R19, 0x4, R2 ;  /* 0x0000000413027825 */ /* 0x001fca00078e0202 */
[----:B-1----:R-:W1:Y:S01]  /*150f0*/  LDG.E R33, desc[UR38][R2.64] ;  /* 0x0000002602217981 */ /* 0x002e62000c1e1900 */
[----:B------:R-:W-:Y:S05]  /*15100*/  YIELD ;  /* 0x0000000000007946 */ /* 0x000fea0003800000 */
[----:B------:R-:W-:Y:S01]  /*15110*/  ULDC.64 UR4, c[0x0][0xa28] ;  /* 0x00028a0000047ab9 */ /* 0x000fe20000000a00 */
[----:B------:R-:W-:Y:S01]  /*15120*/  IMAD.MOV.U32 R9, RZ, RZ, RZ ;  /* 0x000000ffff097224 */ /* 0x000fe200078e00ff */
[----:B------:R-:W-:Y:S01]  /*15130*/  ISETP.NE.U32.AND P0, PT, RZ, UR4, PT ;  /* 0x00000004ff007c0c */ /* 0x000fe2000bf05070 */
[----:B------:R-:W-:Y:S01]  /*15140*/  ULDC.64 UR8, c[0x0][0xa18] ;  /* 0x0002860000087ab9 */ /* 0x000fe20000000a00 */
[----:B------:R-:W-:Y:S01]  /*15150*/  MOV R6, RZ ;  /* 0x000000ff00067202 */ /* 0x000fe20000000f00 */
[----:B------:R-:W-:Y:S01]  /*15160*/  ULDC.64 UR6, c[0x0][0xa10] ;  /* 0x0002840000067ab9 */ /* 0x000fe20000000a00 */
[----:B------:R-:W-:-:S02]  /*15170*/  ISETP.NE.AND.EX P0, PT, RZ, UR5, PT, P0 ;  /* 0x00000005ff007c0c */ /* 0x000fc4000bf05300 */
[----:B-1----:R-:W-:-:S11]  /*15180*/  SHF.R.S32.HI R0, RZ, 0x1f, R33 ;  /* 0x0000001fff007819 */ /* 0x002fd60000011421 */
        /* <DEDUP_REMOVED lines=12> */
[----:B------:R-:W-:Y:S02]  /*15250*/  ISETP.NE.U32.AND P1, PT, RZ, UR6, PT ;  /* 0x00000006ff007c0c */ /* 0x000fe4000bf25070 */
[----:B-1----:R-:W-:-:S02]  /*15260*/  IADD3 R2, P3, R23, UR4, RZ ;  /* 0x0000000417027c10 */ /* 0x002fc4000ff7e0ff */
[----:B------:R-:W-:Y:S02]  /*15270*/  ISETP.NE.AND.EX P1, PT, RZ, UR7, PT, P1 ;  /* 0x00000007ff007c0c */ /* 0x000fe4000bf25310 */
[----:B------:R-:W-:Y:S02]  /*15280*/  IADD3.X R3, R24, UR5, RZ, P3, !PT ;  /* 0x0000000518037c10 */ /* 0x000fe40009ffe4ff */
[----:B------:R-:W-:-:S03]  /*15290*/  IADD3 R4, P4, R23, UR6, RZ ;  /* 0x0000000617047c10 */ /* 0x000fc6000ff9e0ff */
[----:B------:R-:W3:Y:S01]  /*152a0*/  @P0 LDG.E R6, desc[UR38][R2.64] ;  /* 0x0000002602060981 */ /* 0x000ee2000c1e1900 */
[----:B------:R-:W-:Y:S01]  /*152b0*/  ULDC UR4, c[0x0][0x288] ;  /* 0x0000a20000047ab9 */ /* 0x000fe20000000800 */
[----:B------:R-:W-:Y:S01]  /*152c0*/  IADD3.X R5, R24, UR7, RZ, P4, !PT ;  /* 0x0000000718057c10 */ /* 0x000fe2000a7fe4ff */
[----:B------:R-:W-:Y:S01]  /*152d0*/  IMAD.U32 R8, RZ, RZ, UR4 ;  /* 0x00000004ff087e24 */ /* 0x000fe2000f8e00ff */
[----:B------:R-:W-:-:S03]  /*152e0*/  ULDC.64 UR4, c[0x0][0x418] ;  /* 0x0001060000047ab9 */ /* 0x000fc60000000a00 */
[----:B------:R-:W5:Y:S04]  /*152f0*/  @P1 LDG.E R0, desc[UR38][R4.64] ;  /* 0x0000002604001981 */ /* 0x000f68000c1e1900 */
[----:B---3--:R0:W-:Y:S02]  /*15300*/  STL [R1+0x10], R6 ;  /* 0x0000100601007387 */ /* 0x0081e40000100800 */
[----:B0-----:R-:W-:-:S04]  /*15310*/  @P2 IADD3 R6, P3, R23, UR8, RZ ;  /* 0x0000000817062c10 */ /* 0x001fc8000ff7e0ff */
[----:B------:R-:W-:-:S05]  /*15320*/  @P2 IADD3.X R7, R24, UR9, RZ, P3, !PT ;  /* 0x0000000918072c10 */ /* 0x000fca0009ffe4ff */
[----:B------:R0:W3:Y:S01]  /*15330*/  @P2 LDG.E R8, desc[UR38][R6.64] ;  /* 0x0000002606082981 */ /* 0x0000e2000c1e1900 */
[----:B------:R-:W-:-:S03]  /*15340*/  UISETP.NE.U32.AND UP0, UPT, UR4, URZ, UPT ;  /* 0x0000003f0400728c */ /* 0x000fc6000bf05070 */
[----:B------:R-:W-:Y:S01]  /*15350*/  ULDC UR4, c[0x0][0x424] ;  /* 0x0001090000047ab9 */ /* 0x000fe20000000800 */
[----:B------:R-:W-:-:S03]  /*15360*/  UISETP.NE.AND.EX UP0, UPT, UR5, URZ, UPT, UP0 ;  /* 0x0000003f0500728c */ /* 0x000fc6000bf05300 */
[----:B------:R-:W-:Y:S01]  /*15370*/  ULDC UR5, c[0x0][0x2f0] ;  /* 0x0000bc0000057ab9 */ /* 0x000fe20000000800 */
[----:B------:R-:W-:-:S04]  /*15380*/  USEL UR4, UR4, 0x1, UP0 ;  /* 0x0000000104047887 */ /* 0x000fc80008000000 */
[----:B------:R-:W-:Y:S01]  /*15390*/  UIMAD UR4, UR4, UR5, URZ ;  /* 0x00000005040472a4 */ /* 0x000fe2000f8e023f */
[----:B--2---:R-:W-:Y:S02]  /*153a0*/  STL [R1], R9 ;  /* 0x0000000901007387 */ /* 0x004fe40000100800 */
[----:B------:R-:W-:Y:S02]  /*153b0*/  ULDC UR5, c[0x0][0x348] ;  /* 0x0000d20000057ab9 */ /* 0x000fe40000000800 */
[----:B0-----:R-:W-:Y:S01]  /*153c0*/  IMAD.U32 R6, RZ, RZ, UR5 ;  /* 0x00000005ff067e24 */ /* 0x001fe2000f8e00ff */
        /* <DEDUP_REMOVED lines=8> */
.L_x_7201:
        /* <DEDUP_REMOVED lines=9> */
.L_x_7202:
        /* <DEDUP_REMOVED lines=9> */
.L_x_7203:
[----:B-1----:R-:W2:Y:S04]  /*15570*/  @P1 LDG.E R3, desc[UR38][R4.64] ;  /* 0x0000002604031981 */ /* 0x002ea8000c1e1900 */
[----:B0-----:R-:W2:Y:S01]  /*15580*/  @P1 LDG.E R2, desc[UR38][R4.64+0x4] ;  /* 0x0000042604021981 */ /* 0x001ea2000c1e1900 */
[----:B------:R-:W-:Y:S01]  /*15590*/  BSSY B0, `(.L_x_7204) ;  /* 0x000011a000007945 */ /* 0x000fe20003800000 */
[----:B--2---:R-:W-:Y:S01]  /*155a0*/  @P1 IADD3 R6, -R3, R2, RZ ;  /* 0x0000000203061210 */ /* 0x004fe20007ffe1ff */
[----:B-----5:R-:W-:-:S04]  /*155b0*/  IMAD.IADD R3, R8, 0x1, -R9 ;  /* 0x0000000108037824 */ /* 0x020fc800078e0a09 */
[----:B------:R-:W-:-:S04]  /*155c0*/  IMAD.IADD R37, R3, 0x1, R6 ;  /* 0x0000000103257824 */ /* 0x000fc800078e0206 */
[----:B------:R-:W-:-:S05]  /*155d0*/  VIADD R2, R37, 0x7f ;  /* 0x0000007f25027836 */ /* 0x000fca0000000000 */
[----:B------:R-:W-:-:S04]  /*155e0*/  SHF.R.S32.HI R7, RZ, 0x1f, R2 ;  /* 0x0000001fff077819 */ /* 0x000fc80000011402 */
[----:B------:R-:W-:-:S04]  /*155f0*/  LEA.HI R4, R7, R2, RZ, 0x7 ;  /* 0x0000000207047211 */ /* 0x000fc800078f38ff */
[----:B------:R-:W-:Y:S01]  /*15600*/  LOP3.LUT R2, R4, 0xffffff80, RZ, 0xc0, !PT ;  /* 0xffffff8004027812 */ /* 0x000fe200078ec0ff */
[----:B------:R0:W-:Y:S03]  /*15610*/  STL [R1+0x20], R4 ;  /* 0x0000200401007387 */ /* 0x0001e60000100800 */
[----:B------:R-:W-:Y:S01]  /*15620*/  VIADDMNMX R7, R2, -R3, R6, PT ;  /* 0x8000000302077246 */ /* 0x000fe20003800106 */
[----:B------:R-:W-:-:S05]  /*15630*/  IMAD.MOV R2, RZ, RZ, -R3 ;  /* 0x000000ffff027224 */ /* 0x000fca00078e0a03 */
[----:B------:R-:W-:-:S04]  /*15640*/  VIMNMX R2, RZ, R2, !PT ;  /* 0x00000002ff027248 */ /* 0x000fc80007fe0100 */
[----:B------:R-:W-:Y:S02]  /*15650*/  ISETP.GT.AND P0, PT, R7, R2, PT ;  /* 0x000000020700720c */ /* 0x000fe40003f04270 */
[----:B0-----:R-:W-:-:S11]  /*15660*/  SHF.R.U32.HI R4, RZ, 0x7, R2 ;  /* 0x00000007ff047819 */ /* 0x001fd60000011602 */
        /* <DEDUP_REMOVED lines=15> */
.L_x_7397:
[----:B-1----:R-:W-:Y:S02]  /*15760*/  ISETP.NE.AND P0, PT, R14, RZ, PT ;  /* 0x000000ff0e00720c */ /* 0x002fe40003f05270 */
[----:B------:R-:W-:-:S11]  /*15770*/  PLOP3.LUT P6, PT, PT, PT, PT, 0x8, 0x0 ;  /* 0x000000000000781c */ /* 0x000fd60003fce170 */
[----:B------:R-:W-:Y:S05]  /*15780*/  @P0 BRA `(.L_x_7207) ;  /* 0x00000000000c0947 */ /* 0x000fea0003800000 */
[----:B------:R-:W-:-:S03]  /*15790*/  UMOV UR4, 0xffffffff ;  /* 0xffffffff00047882 */ /* 0x000fc60000000000 */
[----:B------:R-:W-:Y:S05]  /*157a0*/  BRA.DIV UR4, `(.L_x_7208) ;  /* 0x0000006e04c07947 */ /* 0x000fea000b800000 */
[----:B------:R-:W-:-:S13]  /*157b0*/  ELECT P6, URZ, PT ;  /* 0x00000000003f782f */ /* 0x000fda00038c0000 */
.L_x_7207:
[----:B0-----:R-:W2:Y:S01]  /*157c0*/  LDL R5, [R1+0x24] ;  /* 0x0000240001057983 */ /* 0x001ea20000100800 */
[----:B------:R-:W-:Y:S01]  /*157d0*/  BSSY B1, `(.L_x_7209) ;  /* 0x0000008000017945 */ /* 0x000fe20003800000 */
[----:B--2---:R-:W-:-:S05]  /*157e0*/  VIADD R5, R5, 0x1 ;  /* 0x0000000105057836 */ /* 0x004fca0000000000 */
[----:B------:R-:W-:-:S04]  /*157f0*/  LEA.HI R6, R5, R5, RZ, 0x1 ;  /* 0x0000000505067211 */ /* 0x000fc800078f08ff */
[----:B------:R-:W-:-:S04]  /*15800*/  LOP3.LUT R6, R6, 0xfffffffe, RZ, 0xc0, !PT ;  /* 0xfffffffe06067812 */ /* 0x000fc800078ec0ff */
[----:B------:R-:W-:-:S04]  /*15810*/  IADD3 R5, R5, -R6, RZ ;  /* 0x8000000605057210 */ /* 0x000fc80007ffe0ff */
[----:B------:R-:W-:-:S04]  /*15820*/  SHF.L.U32 R5, R5, 0x1f, RZ ;  /* 0x0000001f05057819 */ /* 0x000fc800000006ff */
[----:B------:R-:W0:Y:S02]  /*15830*/  SYNCS.PHASECHK.TRANS64.TRYWAIT P0, [R22+URZ+0x28820], R5 ;  /* 0x02882005160075a7 */ /* 0x000e24000800017f */
[----:B0-----:R-:W-:Y:S05]  /*15840*/  @!P0 BRA `(.L_x_7210) ;  /* 0x0000006c00b88947 */ /* 0x001fea0003800000 */
.L_x_7400:
[----:B------:R-:W-:Y:S05]  /*15850*/  BSYNC B1 ;  /* 0x0000000000017941 */ /* 0x000fea0003800000 */
.L_x_7209:
[----:B------:R-:W-:Y:S04]  /*15860*/  BSSY B1, `(.L_x_7211) ;  /* 0x000006e000017945 */ /* 0x000fe80003800000 */
[----:B------:R-:W-:Y:S05]  /*15870*/  @!P6 BRA `(.L_x_7212) ;  /* 0x0000000400b0e947 */ /* 0x000fea0003800000 */
[----:B0-----:R-:W-:Y:S01]  /*15880*/  IMAD R5, R27, 0x8, R22 ;  /* 0x000000081b057824 */ /* 0x001fe200078e0216 */
[----:B------:R-:W-:Y:S01]  /*15890*/  SHF.L.U32 R6, R29, 0x1f, RZ ;  /* 0x0000001f1d067819 */ /* 0x000fe200000006ff */
[----:B------:R-:W0:Y:S01]  /*158a0*/  S2R R7, SR_TID.X ;  /* 0x0000000000077919 */ /* 0x000e220000002100 */
[----:B------:R-:W-:Y:S02]  /*158b0*/  BSSY B2, `(.L_x_7213) ;  /* 0x0000005000027945 */ /* 0x000fe40003800000 */
[----:B------:R-:W1:Y:S01]  /*158c0*/  SYNCS.PHASECHK.TRANS64.TRYWAIT P0, [R5+URZ+0x288a0], R6 ;  /* 0x0288a006050075a7 */ /* 0x000e62000800017f */
[----:B0-----:R-:W-:-:S04]  /*158d0*/  LOP3.LUT R7, R7, 0x7f, RZ, 0xc0, !PT ;  /* 0x0000007f07077812 */ /* 0x001fc800078ec0ff */
[----:B------:R-:W-:Y:S01]  /*158e0*/  ISETP.NE.AND P1, PT, R7, RZ, PT ;  /* 0x000000ff0700720c */ /* 0x000fe20003f25270 */
[----:B-1----:R-:W-:-:S12]  /*158f0*/  @!P0 BRA `(.L_x_7214) ;  /* 0x0000006c00a08947 */ /* 0x002fd80003800000 */
.L_x_7401:
[----:B------:R-:W-:Y:S05]  /*15900*/  BSYNC B2 ;  /* 0x0000000000027941 */ /* 0x000fea0003800000 */
.L_x_7213:
[----:B------:R-:W-:Y:S04]  /*15910*/  BSSY B2, `(.L_x_7215) ;  /* 0x0000009000027945 */ /* 0x000fe80003800000 */
[----:B------:R-:W-:Y:S05]  /*15920*/  @P1 BRA `(.L_x_7216) ;  /* 0x00000000001c1947 */ /* 0x000fea0003800000 */
[----:B------:R-:W1:Y:S01]  /*15930*/  S2R R8, SR_TID.X ;  /* 0x0000000000087919 */ /* 0x000e620000002100 */
[----:B------:R-:W-:-:S04]  /*15940*/  IMAD.MOV.U32 R7, RZ, RZ, 0x8000 ;  /* 0x00008000ff077424 */ /* 0x000fc800078e00ff */
[----:B------:R2:W-:Y:S01]  /*15950*/  SYNCS.ARRIVE.TRANS64 RZ, [R5+URZ+0x28890], R7 ;  /* 0x0288900705ff79a7 */ /* 0x0005e2000800003f */
[----:B-1----:R-:W-:-:S04]  /*15960*/  LOP3.LUT R8, R8, 0x1f, RZ, 0xc0, !PT ;  /* 0x0000001f08087812 */ /* 0x002fc800078ec0ff */
[----:B------:R-:W-:-:S13]  /*15970*/  ISETP.NE.AND P0, PT, R8, RZ, PT ;  /* 0x000000ff0800720c */ /* 0x000fda0003f05270 */
[----:B--2---:R-:W-:Y:S05]  /*15980*/  @!P0 BRA `(.L_x_7216) ;  /* 0x0000000000048947 */ /* 0x004fea0003800000 */
[----:B------:R-:W-:Y:S01]  /*15990*/  BPT.TRAP 0x1 ;  /* 0x000000040000795c */ /* 0x000fe20000300000 */
.L_x_7216:
[----:B------:R-:W-:Y:S05]  /*159a0*/  BSYNC B2 ;  /* 0x0000000000027941 */ /* 0x000fea0003800000 */
.L_x_7215:
[----:B------:R-:W-:Y:S01]  /*159b0*/  IMAD.MOV.U32 R12, RZ, RZ, RZ ;  /* 0x000000ffff0c7224 */ /* 0x000fe200078e00ff */
[----:B------:R-:W-:Y:S01]  /*159c0*/  UIADD3 UR4, UP0, UR40, 0x570, URZ ;  /* 0x0000057028047890 */ /* 0x000fe2000ff1e03f */
[----:B------:R-:W-:Y:S01]  /*159d0*/  IMAD R7, R3, 0x80, R0 ;  /* 0x0000008003077824 */ /* 0x000fe200078e0200 */
[----:B------:R-:W-:Y:S01]  /*159e0*/  PLOP3.LUT P0, PT, PT, PT, PT, 0x80, 0x0 ;  /* 0x000000000000781c */ /* 0x000fe20003f0f070 */
[----:B------:R-:W-:Y:S01]  /*159f0*/  IMAD R8, R27, 0x8000, R22 ;  /* 0x000080001b087824 */ /* 0x000fe200078e0216 */
[----:B------:R-:W-:Y:S01]  /*15a00*/  R2UR UR10, R12 ;  /* 0x000000000c0a72ca */ /* 0x000fe200000e0000 */
[----:B------:R-:W-:Y:S01]  /*15a10*/  VIADD R7, R7, 0xffffff80 ;  /* 0xffffff8007077836 */ /* 0x000fe20000000000 */
[----:B------:R-:W-:Y:S01]  /*15a20*/  IADD3 R10, R5, 0x28890, RZ ;  /* 0x00028890050a7810 */ /* 0x000fe20007ffe0ff */
[----:B------:R-:W-:Y:S01]  /*15a30*/  IMAD.SHL.U32 R9, R27, 0x4000, RZ ;  /* 0x000040001b097824 */ /* 0x000fe200078e00ff */
[----:B------:R-:W-:Y:S01]  /*15a40*/  UIADD3.X UR5, URZ, UR41, URZ, UP0, !UPT ;  /* 0x000000293f057290 */ /* 0x000fe200087fe43f */
[----:B------:R-:W-:Y:S01]  /*15a50*/  VIADD R11, R8, 0x18400 ;  /* 0x00018400080b7836 */ /* 0x000fe20000000000 */
[----:B------:R-:W-:Y:S01]  /*15a60*/  UMOV UR6, 0x0 ;  /* 0x0000000000067882 */ /* 0x000fe20000000000 */
[----:B------:R-:W-:-:S09]  /*15a70*/  UMOV UR7, 0x12f00000 ;  /* 0x12f0000000077882 */ /* 0x000fd20000000000 */
.L_x_7217:
        /* <DEDUP_REMOVED lines=10> */
[----:B------:R-:W-:Y:S01]  /*15b20*/  IMAD.MOV.U32 R13, RZ, RZ, 0x40 ;  /* 0x00000040ff0d7424 */ /* 0x000fe200078e00ff */
[----:B------:R-:W-:Y:S01]  /*15b30*/  PLOP3.LUT P0, PT, PT, PT, PT, 0x80, 0x0 ;  /* 0x000000000000781c */ /* 0x000fe20003f0f070 */
[----:B------:R-:W-:Y:S01]  /*15b40*/  VIADD R8, R8, 0x1c400 ;  /* 0x0001c40008087836 */ /* 0x000fe20000000000 */
[----:B------:R-:W-:Y:S01]  /*15b50*/  UMOV UR6, 0x0 ;  /* 0x0000000000067882 */ /* 0x000fe20000000000 */
[----:B------:R-:W-:Y:S01]  /*15b60*/  UMOV UR7, 0x12f00000 ;  /* 0x12f0000000077882 */ /* 0x000fe20000000000 */
[----:B------:R-:W-:-:S15]  /*15b70*/  R2UR UR10, R13 ;  /* 0x000000000d0a72ca */ /* 0x000fde00000e0000 */
.L_x_7218:
        /* <DEDUP_REMOVED lines=10> */
[----:B------:R-:W1:Y:S01]  /*15c20*/  SYNCS.PHASECHK.TRANS64.TRYWAIT P0, [R5+URZ+0x288c0], R6 ;  /* 0x0288c006050075a7 */ /* 0x000e62000800017f */
[----:B------:R-:W-:Y:S04]  /*15c30*/  BSSY B2, `(.L_x_7219) ;  /* 0x0000002000027945 */ /* 0x000fe80003800000 */
[----:B-1----:R-:W-:Y:S05]  /*15c40*/  @!P0 BRA `(.L_x_7220) ;  /* 0x0000006800e08947 */ /* 0x002fea0003800000 */
.L_x_7402:
[----:B------:R-:W-:Y:S05]  /*15c50*/  BSYNC B2 ;  /* 0x0000000000027941 */ /* 0x000fea0003800000 */
.L_x_7219:
[----:B------:R-:W-:Y:S01]  /*15c60*/  BSSY B2, `(.L_x_7221) ;  /* 0x000000b000027945 */ /* 0x000fe20003800000 */
[----:B------:R-:W-:Y:S02]  /*15c70*/  IMAD.MOV.U32 R10, RZ, RZ, 0x0 ;  /* 0x00000000ff0a7424 */ /* 0x000fe400078e00ff */
[----:B------:R-:W-:Y:S01]  /*15c80*/  IMAD.MOV.U32 R11, RZ, RZ, 0x12f00000 ;  /* 0x12f00000ff0b7424 */ /* 0x000fe200078e00ff */
[----:B------:R-:W-:Y:S06]  /*15c90*/  @P1 BRA `(.L_x_7222) ;  /* 0x00000000001c1947 */ /* 0x000fec0003800000 */
[----:B------:R-:W2:Y:S01]  /*15ca0*/  S2R R8, SR_TID.X ;  /* 0x0000000000087919 */ /* 0x000ea20000002100 */
[----:B01----:R-:W-:-:S04]  /*15cb0*/  IMAD.MOV.U32 R6, RZ, RZ, 0x8000 ;  /* 0x00008000ff067424 */ /* 0x003fc800078e00ff */
[----:B------:R3:W-:Y:S01]  /*15cc0*/  SYNCS.ARRIVE.TRANS64 RZ, [R5+URZ+0x288b0], R6 ;  /* 0x0288b00605ff79a7 */ /* 0x0007e2000800003f */
[----:B--2---:R-:W-:-:S04]  /*15cd0*/  LOP3.LUT R8, R8, 0x1f, RZ, 0xc0, !PT ;  /* 0x0000001f08087812 */ /* 0x004fc800078ec0ff */
[----:B------:R-:W-:-:S13]  /*15ce0*/  ISETP.NE.AND P0, PT, R8, RZ, PT ;  /* 0x000000ff0800720c */ /* 0x000fda0003f05270 */
[----:B---3--:R-:W-:Y:S05]  /*15cf0*/  @!P0 BRA `(.L_x_7222) ;  /* 0x0000000000048947 */ /* 0x008fea0003800000 */
[----:B------:R-:W-:Y:S01]  /*15d00*/  BPT.TRAP 0x1 ;  /* 0x000000040000795c */ /* 0x000fe20000300000 */
.L_x_7222:
[----:B------:R-:W-:Y:S05]  /*15d10*/  BSYNC B2 ;  /* 0x0000000000027941 */ /* 0x000fea0003800000 */
.L_x_7221:
[----:B------:R-:W-:Y:S01]  /*15d20*/  R2UR UR10, R12 ;  /* 0x000000000c0a72ca */ /* 0x000fe200000e0000 */
[----:B------:R-:W-:Y:S01]  /*15d30*/  IMAD R9, R9, 0x2, R22 ;  /* 0x0000000209097824 */ /* 0x000fe200078e0216 */
[----:B------:R-:W-:Y:S01]  /*15d40*/  R2UR UR6, R10 ;  /* 0x000000000a0672ca */ /* 0x000fe200000e0000 */
[----:B------:R-:W-:Y:S01]  /*15d50*/  UIADD3 UR4, UP0, UR40, 0x670, URZ ;  /* 0x0000067028047890 */ /* 0x000fe2000ff1e03f */
[----:B------:R-:W-:Y:S01]  /*15d60*/  R2UR UR7, R11 ;  /* 0x000000000b0772ca */ /* 0x000fe200000e0000 */
[----:B01----:R-:W-:Y:S01]  /*15d70*/  VIADD R6, R9, 0x400 ;  /* 0x0000040009067836 */ /* 0x003fe20000000000 */
[----:B------:R-:W-:Y:S01]  /*15d80*/  PLOP3.LUT P0, PT, PT, PT, PT, 0x80, 0x0 ;  /* 0x000000000000781c */ /* 0x000fe20003f0f070 */
[----:B------:R-:W-:Y:S01]  /*15d90*/  UIADD3.X UR5, URZ, UR41, URZ, UP0, !UPT ;  /* 0x000000293f057290 */ /* 0x000fe200087fe43f */
[----:B------:R-:W-:-:S11]  /*15da0*/  IADD3 R5, R5, 0x288b0, RZ ;  /* 0x000288b005057810 */ /* 0x000fd60007ffe0ff */
.L_x_7223:
        /* <DEDUP_REMOVED lines=15> */
.L_x_7224:
        /* <DEDUP_REMOVED lines=10> */
.L_x_7212:
[----:B------:R-:W-:Y:S05]  /*15f40*/  BSYNC B1 ;  /* 0x0000000000017941 */ /* 0x000fea0003800000 */
.L_x_7211:
        /* <DEDUP_REMOVED lines=9> */
.L_x_7239:
        /* <DEDUP_REMOVED lines=11> */
.L_x_7403:
[----:B------:R-:W-:Y:S05]  /*16090*/  BSYNC B2 ;  /* 0x0000000000027941 */ /* 0x000fea0003800000 */
.L_x_7227:
        /* <DEDUP_REMOVED lines=9> */
.L_x_7230:
[----:B------:R-:W-:Y:S05]  /*16130*/  BSYNC B2 ;  /* 0x0000000000027941 */ /* 0x000fea0003800000 */
.L_x_7229:
[----:B------:R-:W-:Y:S01]  /*16140*/  IMAD.MOV.U32 R12, RZ, RZ, RZ ;  /* 0x000000ffff0c7224 */ /* 0x000fe200078e00ff */
[----:B------:R-:W-:Y:S01]  /*16150*/  LEA R6, R27, R22, 0xf ;  /* 0x000000161b067211 */ /* 0x000fe200078e78ff */
[----:B------:R-:W-:Y:S01]  /*16160*/  UIADD3 UR4, UP0, UR40, 0x570, URZ ;  /* 0x0000057028047890 */ /* 0x000fe2000ff1e03f */
        /* <DEDUP_REMOVED lines=8> */
.L_x_7231:
        /* <DEDUP_REMOVED lines=16> */
.L_x_7232:
        /* <DEDUP_REMOVED lines=13> */
.L_x_7404:
[----:B------:R-:W-:Y:S05]  /*163c0*/  BSYNC B2 ;  /* 0x0000000000027941 */ /* 0x000fea0003800000 */
.L_x_7233:
[----:B------:R-:W-:Y:S01]  /*163d0*/  BSSY B2, `(.L_x_7235) ;  /* 0x000000b000027945 */ /* 0x000fe20003800000 */
[----:B------:R-:W-:Y:S02]  /*163e0*/  IMAD.MOV.U32 R10, RZ, RZ, 0x0 ;  /* 0x00000000ff0a7424 */ /* 0x000fe400078e00ff */
[----:B------:R-:W-:Y:S01]  /*163f0*/  IMAD.MOV.U32 R11, RZ, RZ, 0x12f00000 ;  /* 0x12f00000ff0b7424 */ /* 0x000fe200078e00ff */
[----:B------:R-:W-:Y:S06]  /*16400*/  @P2 BRA `(.L_x_7236) ;  /* 0x00000000001c2947 */ /* 0x000fec0003800000 */
[----:B------:R-:W2:Y:S01]  /*16410*/  S2R R14, SR_TID.X ;  /* 0x00000000000e7919 */ /* 0x000ea20000002100 */
[----:B------:R-:W-:-:S04]  /*16420*/  MOV R3, 0x8000 ;  /* 0x0000800000037802 */ /* 0x000fc80000000f00 */
[----:B------:R3:W-:Y:S01]  /*16430*/  SYNCS.ARRIVE.TRANS64 RZ, [R8+URZ+0x288b0], R3 ;  /* 0x0288b00308ff79a7 */ /* 0x0007e2000800003f */
[----:B--2---:R-:W-:-:S04]  /*16440*/  LOP3.LUT R14, R14, 0x1f, RZ, 0xc0, !PT ;  /* 0x0000001f0e0e7812 */ /* 0x004fc800078ec0ff */
[----:B------:R-:W-:-:S13]  /*16450*/  ISETP.NE.AND P1, PT, R14, RZ, PT ;  /* 0x000000ff0e00720c */ /* 0x000fda0003f25270 */
[----:B---3--:R-:W-:Y:S05]  /*16460*/  @!P1 BRA `(.L_x_7236) ;  /* 0x0000000000049947 */ /* 0x008fea0003800000 */
[----:B------:R-:W-:Y:S01]  /*16470*/  BPT.TRAP 0x1 ;  /* 0x000000040000795c */ /* 0x000fe20000300000 */
.L_x_7236:
[----:B------:R-:W-:Y:S05]  /*16480*/  BSYNC B2 ;  /* 0x0000000000027941 */ /* 0x000fea0003800000 */
.L_x_7235:
        /* <DEDUP_REMOVED lines=8> */
.L_x_7237:
        /* <DEDUP_REMOVED lines=15> */
.L_x_7238:
        /* <DEDUP_REMOVED lines=10> */
.L_x_7226:
[----:B------:R-:W-:Y:S05]  /*166a0*/  BSYNC B1 ;  /* 0x0000000000017941 */ /* 0x000fea0003800000 */
.L_x_7225:
        /* <DEDUP_REMOVED lines=8> */
.L_x_7205:
[----:B------:R-:W-:Y:S05]  /*16730*/  BSYNC B0 ;  /* 0x0000000000007941 */ /* 0x000fea0003800000 */
.L_x_7204:
[----:B------:R-:W-:Y:S05]  /*16740*/  @!P0 WARPSYNC.ALL ;  /* 0x0000000000008948 */ /* 0x000fea0003800000 */
[----:B------:R-:W-:Y:S01]  /*16750*/  @!P0 BAR.SYNC.DEFER_BLOCKING 0xc, 0x180 ;  /* 0x0306000000008b1d */ /* 0x000fe20000010000 */
[----:B------:R-:W-:-:S05]  /*16760*/  ISETP.GT.AND P0, PT, R37, RZ, PT ;  /* 0x000000ff2500720c */ /* 0x000fca0003f04270 */
[----:B------:R-:W-:Y:S08]  /*16770*/  BSSY B7, `(.L_x_7240) ;  /* 0x0000376000077945 */ /* 0x000ff00003800000 */
        /* <DEDUP_REMOVED lines=18> */
.L_x_7241:
        /* <DEDUP_REMOVED lines=9> */
[----:B0-----:R-:W-:Y:S01]  /*16930*/  MOV R5, UR7 ;  /* 0x0000000700057c02 */ /* 0x001fe20008000f00 */
        /* <DEDUP_REMOVED lines=10> */
.L_x_7244:
[----:B------:R-:W-:Y:S05]  /*169e0*/  BSYNC B6 ;  /* 0x0000000000067941 */ /* 0x000fea0003800000 */
.L_x_7243:
[----:B------:R-:W-:Y:S01]  /*169f0*/  IADD3 R0, R22, 0x400, RZ ;  /* 0x0000040016007810 */ /* 0x000fe20007ffe0ff */
[----:B------:R-:W-:Y:S03]  /*16a00*/  BSSY B6, `(.L_x_7245) ;  /* 0x0000022000067945 */ /* 0x000fe60003800000 */
        /* <DEDUP_REMOVED lines=8> */
[----:B------:R-:W-:Y:S01]  /*16a90*/  MOV R12, 0x1 ;  /* 0x00000001000c7802 */ /* 0x000fe20000000f00 */
[----:B0-----:R-:W-:Y:S02]  /*16aa0*/  IMAD.U32 R5, RZ, RZ, UR7 ;  /* 0x00000007ff057e24 */ /* 0x001fe4000f8e00ff */
[----:B------:R-:W-:Y:S02]  /*16ab0*/  IMAD.U32 R6, RZ, RZ, UR8 ;  /* 0x00000008ff067e24 */ /* 0x000fe4000f8e00ff */
[----:B------:R-:W-:-:S02]  /*16ac0*/  IMAD.U32 R7, RZ, RZ, UR9 ;  /* 0x00000009ff077e24 */ /* 0x000fc4000f8e00ff */
[----:B------:R-:W-:Y:S02]  /*16ad0*/  IMAD.U32 R10, RZ, RZ, UR4 ;  /* 0x00000004ff0a7e24 */ /* 0x000fe4000f8e00ff */
[----:B------:R-:W-:Y:S02]  /*16ae0*/  IMAD.U32 R11, RZ, RZ, UR5 ;  /* 0x00000005ff0b7e24 */ /* 0x000fe4000f8e00ff */
[----:B------:R-:W-:Y:S02]  /*16af0*/  IMAD.MOV.U32 R8, RZ, RZ, 0x70 ;  /* 0x00000070ff087424 */ /* 0x000fe400078e00ff */
[----:B-1----:R-:W-:-:S07]  /*16b00*/  IMAD.MOV.U32 R13, RZ, RZ, RZ ;  /* 0x000000ffff0d7224 */ /* 0x002fce00078e00ff */
[----:B------:R-:W-:-:S07]  /*16b10*/  LEPC R20, `(.L_x_7247) ;  /* 0x000000001014794e */ /* 0x000fce0000000000 */
[----:B--2---:R-:W-:Y:S05]  /*16b20*/  CALL.ABS.NOINC R2 ;  /* 0x0000000002007343 */ /* 0x004fea0003c00000 */
.L_x_7247:
        /* <DEDUP_REMOVED lines=15> */
.L_x_7246:
[----:B------:R-:W-:Y:S05]  /*16c20*/  BSYNC B6 ;  /* 0x0000000000067941 */ /* 0x000fea0003800000 */
.L_x_7245:
[----:B------:R-:W2:Y:S01]  /*16c30*/  LDL R26, [R1+0x20] ;  /* 0x00002000011a7983 */ /* 0x000ea20000100800 */
[----:B------:R-:W-:Y:S01]  /*16c40*/  ULDC.64 UR4, c[0x0][0x9f8] ;  /* 0x00027e0000047ab9 */ /* 0x000fe20000000a00 */
[----:B------:R-:W1:Y:S01]  /*16c50*/  LDC R7, c[0x0][0x430] ;  /* 0x00010c00ff077b82 */ /* 0x000e620000000800 */
[----:B------:R-:W-:Y:S01]  /*16c60*/  ISETP.NE.U32.AND P0, PT, RZ, UR4, PT ;  /* 0x00000004ff007c0c */ /* 0x000fe2000bf05070 */
[----:B------:R-:W0:Y:S03]  /*16c70*/  LDL R21, [R1] ;  /* 0x0000000001157983 */ /* 0x000e260000100800 */
[----:B------:R-:W-:Y:S01]  /*16c80*/  ISETP.NE.AND.EX P0, PT, RZ, UR5, PT, P0 ;  /* 0x00000005ff007c0c */ /* 0x000fe2000bf05300 */
[----:B------:R-:W3:Y:S01]  /*16c90*/  LDL R20, [R1+0x2c] ;  /* 0x00002c0001147983 */ /* 0x000ee20000100800 */
[----:B------:R-:W4:Y:S11]  /*16ca0*/  S2R R35, SR_TID.X ;  /* 0x0000000000237919 */ /* 0x000f360000002100 */
[----:B------:R-:W-:Y:S01]  /*16cb0*/  @P0 IADD3 R2, P1, R23, UR4, RZ ;  /* 0x0000000417020c10 */ /* 0x000fe2000ff3e0ff */
[----:B------:R-:W4:Y:S01]  /*16cc0*/  S2R R0, SR_TID.X ;  /* 0x0000000000007919 */ /* 0x000f220000002100 */
[----:B------:R-:W-:-:S02]  /*16cd0*/  ULDC UR4, c[0x0][0x2f4] ;  /* 0x0000bd0000047ab9 */ /* 0x000fc40000000800 */
[----:B------:R-:W-:-:S05]  /*16ce0*/  @P0 IADD3.X R3, R24, UR5, RZ, P1, !PT ;  /* 0x0000000518030c10 */ /* 0x000fca0008ffe4ff */
[----:B------:R0:W3:Y:S01]  /*16cf0*/  @P0 LDG.E R34, desc[UR38][R2.64] ;  /* 0x0000002602220981 */ /* 0x0000e2000c1e1900 */
[----:B-1----:R-:W-:-:S13]  /*16d00*/  ISETP.NE.AND P1, PT, R7, 0x1, PT ;  /* 0x000000010700780c */ /* 0x002fda0003f25270 */
[----:B------:R-:W1:Y:S01]  /*16d10*/  @P1 LDC R6, c[0x0][0x434] ;  /* 0x00010d00ff061b82 */ /* 0x000e620000000800 */
[----:B----4-:R-:W-:-:S04]  /*16d20*/  LOP3.LUT R35, R35, 0x7f, RZ, 0xc0, !PT ;  /* 0x0000007f23237812 */ /* 0x010fc800078ec0ff */
[----:B------:R-:W-:Y:S01]  /*16d30*/  SHF.R.U32.HI R35, RZ, 0x3, R35 ;  /* 0x00000003ff237819 */ /* 0x000fe20000011623 */
[----:B------:R-:W-:-:S05]  /*16d40*/  IMAD.SHL.U32 R0, R0, 0x10, RZ ;  /* 0x0000001000007824 */ /* 0x000fca00078e00ff */
[----:B------:R-:W-:Y:S02]  /*16d50*/  LOP3.LUT R0, R0, 0x70, RZ, 0xc0, !PT ;  /* 0x0000007000007812 */ /* 0x000fe400078ec0ff */
[----:B------:R-:W-:Y:S01]  /*16d60*/  LOP3.LUT R32, R32, 0xfffffffb, RZ, 0xc0, !PT ;  /* 0xfffffffb20207812 */ /* 0x000fe200078ec0ff */
[----:B------:R-:W-:Y:S01]  /*16d70*/  UMOV UR5, 0xffffffff ;  /* 0xffffffff00057882 */ /* 0x000fe20000000000 */
[----:B--2---:R-:W-:-:S05]  /*16d80*/  LEA.HI.SX32 R26, R26, 0xffffffff, 0x19 ;  /* 0xffffffff1a1a7811 */ /* 0x004fca00078fcaff */
[----:B------:R-:W-:-:S05]  /*16d90*/  IMAD.SHL.U32 R8, R26, 0x80, RZ ;  /* 0x000000801a087824 */ /* 0x000fca00078e00ff */
[----:B------:R-:W-:Y:S02]  /*16da0*/  LOP3.LUT R4, R8, R35, R0, 0xfe, !PT ;  /* 0x0000002308047212 */ /* 0x000fe400078efe00 */
[----:B------:R-:W2:Y:S02]  /*16db0*/  @P1 LDC R0, c[0x0][0x438] ;  /* 0x00010e00ff001b82 */ /* 0x000ea40000000800 */
[C---:B------:R-:W-:Y:S01]  /*16dc0*/  ISETP.GE.AND P0, PT, R4.reuse, R37, PT ;  /* 0x000000250400720c */ /* 0x040fe20003f06270 */
[----:B0-----:R-:W-:-:S04]  /*16dd0*/  IMAD.IADD R5, R4, 0x1, R21 ;  /* 0x0000000104057824 */ /* 0x001fc800078e0215 */
[----:B-1----:R-:W-:-:S08]  /*16de0*/  @P1 IMAD.HI.U32 R6, R5, R6, RZ ;  /* 0x0000000605061227 */ /* 0x002fd000078e00ff */
[----:B------:R-:W0:Y:S01]  /*16df0*/  @!P0 LDC.64 R2, c[0x0][0x428] ;  /* 0x00010a00ff028b82 */ /* 0x000e220000000a00 */
[----:B------:R-:W-:Y:S01]  /*16e00*/  IMAD.MOV.U32 R4, RZ, RZ, R5 ;  /* 0x000000ffff047224 */ /* 0x000fe200078e0005 */
[----:B---3--:R-:W-:Y:S02]  /*16e10*/  SHF.R.S32.HI R9, RZ, 0x1f, R34 ;  /* 0x0000001fff097819 */ /* 0x008fe40000011422 */
[----:B--2---:R-:W-:-:S05]  /*16e20*/  @P1 SHF.R.U32.HI R4, RZ, R0, R6 ;  /* 0x00000000ff041219 */ /* 0x004fca0000011606 */
[----:B------:R-:W-:-:S04]  /*16e30*/  IMAD.MOV R0, RZ, RZ, -R4 ;  /* 0x000000ffff007224 */ /* 0x000fc800078e0a04 */
[----:B------:R-:W-:Y:S01]  /*16e40*/  IMAD R0, R7, R0, R5 ;  /* 0x0000000007007224 */ /* 0x000fe200078e0205 */
[--C-:B------:R-:W-:Y:S01]  /*16e50*/  @!P0 SHF.R.S32.HI R5, RZ, 0x1f, R4.reuse ;  /* 0x0000001fff058819 */ /* 0x100fe20000011404 */
[-C--:B0-----:R-:W-:Y:S02]  /*16e60*/  @!P0 IMAD R6, R9, R2.reuse, RZ ;  /* 0x0000000209068224 */ /* 0x081fe400078e02ff */
[----:B------:R-:W-:-:S04]  /*16e70*/  @!P0 IMAD.WIDE.U32 R4, R34, R2, R4 ;  /* 0x0000000222048225 */ /* 0x000fc800078e0004 */
[----:B------:R-:W-:Y:S02]  /*16e80*/  @!P0 IMAD R6, R34, R3, R6 ;  /* 0x0000000322068224 */ /* 0x000fe400078e0206 */
[----:B------:R-:W0:Y:S03]  /*16e90*/  @!P0 LDC.64 R2, c[0x0][0x418] ;  /* 0x00010600ff028b82 */ /* 0x000e260000000a00 */
[----:B------:R-:W-:Y:S02]  /*16ea0*/  @!P0 IADD3 R6, R5, R6, RZ ;  /* 0x0000000605068210 */ /* 0x000fe40007ffe0ff */
[----:B------:R-:W-:Y:S02]  /*16eb0*/  ISETP.NE.AND P2, PT, R20, 0x3, PT ;  /* 0x000000031400780c */ /* 0x000fe40003f45270 */
[----:B0-----:R-:W-:-:S04]  /*16ec0*/  @!P0 LEA R2, P1, R4, R2, 0x2 ;  /* 0x0000000204028211 */ /* 0x001fc800078210ff */
[----:B------:R-:W-:Y:S01]  /*16ed0*/  @!P0 LEA.HI.X R3, R4, R3, R6, 0x2, P1 ;  /* 0x0000000304038211 */ /* 0x000fe200008f1406 */
[----:B------:R-:W-:-:S06]  /*16ee0*/  IMAD.MOV.U32 R4, RZ, RZ, RZ ;  /* 0x000000ffff047224 */ /* 0x000fcc00078e00ff */
[----:B------:R0:W5:Y:S01]  /*16ef0*/  @!P0 LDG.E R4, desc[UR38][R2.64] ;  /* 0x0000002602048981 */ /* 0x000162000c1e1900 */
[----:B------:R-:W-:Y:S02]  /*16f00*/  ISETP.GE.AND P0, PT, R31, UR4, PT ;  /* 0x000000041f007c0c */ /* 0x000fe4000bf06270 */
[----:B------:R-:W-:Y:S01]  /*16f10*/  @P2 LOP3.LUT R32, R32, 0x4, RZ, 0xfc, !PT ;  /* 0x0000000420202812 */ /* 0x000fe200078efcff */
[----:B------:R0:W-:Y:S03]  /*16f20*/  STL [R1+0x4], R9 ;  /* 0x0000040901007387 */ /* 0x0001e60000100800 */
[----:B------:R-:W-:-:S07]  /*16f30*/  LOP3.LUT R32, R32, 0xfffffffd, RZ, 0xc0, !PT ;  /* 0xfffffffd20207812 */ /* 0x000fce00078ec0ff */
[----:B------:R-:W-:Y:S02]  /*16f40*/  @P0 LOP3.LUT R32, R32, 0x2, RZ, 0xfc, !PT ;  /* 0x0000000220200812 */ /* 0x000fe400078efcff */
[----:B------:R-:W-:Y:S02]  /*16f50*/  ISETP.GE.AND P0, PT, R30, UR4, PT ;  /* 0x000000041e007c0c */ /* 0x000fe4000bf06270 */
[----:B------:R-:W-:-:S11]  /*16f60*/  LOP3.LUT R32, R32, 0xfffffffe, RZ, 0xc0, !PT ;  /* 0xfffffffe20207812 */ /* 0x000fd600078ec0ff */
[----:B------:R-:W-:Y:S01]  /*16f70*/  @P0 LOP3.LUT R32, R32, 0x1, RZ, 0xfc, !PT ;  /* 0x0000000120200812 */ /* 0x000fe200078efcff */
[----:B0-----:R-:W-:Y:S06]  /*16f80*/  BRA.DIV UR5, `(.L_x_7248) ;  /* 0x0000005a054c7947 */ /* 0x001fec000b800000 */
.L_x_7407:
[----:B------:R-:W-:Y:S01]  /*16f90*/  SHF.R.S32.HI R35, RZ, 0x1f, R18 ;  /* 0x0000001fff237819 */ /* 0x000fe20000011412 */
[----:B------:R-:W-:Y:S06]  /*16fa0*/  @!P2 BRA `(.L_x_7249) ;  /* 0x000000000004a947 */ /* 0x000fec0003800000 */
[----:B------:R-:W-:Y:S01]  /*16fb0*/  BPT.TRAP 0x1 ;  /* 0x000000040000795c */ /* 0x000fe20000300000 */
.L_x_7249:
[----:B------:R-:W-:Y:S01]  /*16fc0*/  SHF.R.S32.HI R5, RZ, 0x1f, R0 ;  /* 0x0000001fff057819 */ /* 0x000fe20000011400 */
[----:B------:R-:W-:Y:S01]  /*16fd0*/  ULDC.64 UR4, c[0x0][0x328] ;  /* 0x0000ca0000047ab9 */ /* 0x000fe20000000a00 */
[----:B------:R-:W-:Y:S01]  /*16fe0*/  BSSY B0, `(.L_x_7250) ;  /* 0x0000017000007945 */ /* 0x000fe20003800000 */
[----:B------:R-:W-:-:S04]  /*16ff0*/  IMAD.WIDE.U32 R2, R0, UR4, RZ ;  /* 0x0000000400027c25 */ /* 0x000fc8000f8e00ff */
[----:B------:R-:W-:-:S04]  /*17000*/  IMAD R6, R5, UR4, RZ ;  /* 0x0000000405067c24 */ /* 0x000fc8000f8e02ff */
[----:B------:R-:W-:Y:S01]  /*17010*/  IMAD R6, R0, UR5, R6 ;  /* 0x0000000500067c24 */ /* 0x000fe2000f8e0206 */
        /* <DEDUP_REMOVED lines=19> */
.L_x_7408:
[----:B------:R-:W-:Y:S05]  /*17150*/  BSYNC B0 ;  /* 0x0000000000007941 */ /* 0x000fea0003800000 */
.L_x_7250:
        /* <DEDUP_REMOVED lines=18> */
[----:B-1----:R-:W-:Y:S01]  /*17280*/  LOP3.LUT R9, R9, 0x7f, RZ, 0xc0, !PT ;  /* 0x0000007f09097812 */ /* 0x002fe200078ec0ff */
[----:B------:R-:W-:Y:S01]  /*17290*/  IMAD R5, R25, 0x4000, R36 ;  /* 0x0000400019057824 */ /* 0x000fe200078e0224 */
[----:B------:R-:W-:Y:S01]  /*172a0*/  LEA R4, P0, R2, UR4, 0x1 ;  /* 0x0000000402047c11 */ /* 0x000fe2000f8008ff */
[----:B------:R-:W-:Y:S01]  /*172b0*/  UMOV UR4, 0xffffffff ;  /* 0xffffffff00047882 */ /* 0x000fe20000000000 */
[----:B------:R-:W-:Y:S02]  /*172c0*/  SHF.R.U32.HI R9, RZ, 0x3, R9 ;  /* 0x00000003ff097819 */ /* 0x000fe40000011609 */
[----:B------:R-:W-:Y:S02]  /*172d0*/  IADD3 R0, R3, R0, RZ ;  /* 0x0000000003007210 */ /* 0x000fe40007ffe0ff */
[----:B------:R-:W-:-:S02]  /*172e0*/  IADD3 R6, -R9, R37, -R8 ;  /* 0x0000002509067210 */ /* 0x000fc40007ffe908 */
[----:B------:R-:W-:Y:S02]  /*172f0*/  LEA.HI.X R0, R2, UR5, R0, 0x1, P0 ;  /* 0x0000000502007c11 */ /* 0x000fe400080f0c00 */
[----:B------:R-:W-:Y:S01]  /*17300*/  ISETP.GE.AND P0, PT, R6, 0x1, PT ;  /* 0x000000010600780c */ /* 0x000fe20003f06270 */
[----:B------:R-:W-:-:S12]  /*17310*/  BRA.DIV UR4, `(.L_x_7252) ;  /* 0x0000005604b07947 */ /* 0x000fd8000b800000 */
[----:B------:R-:W0:Y:S01]  /*17320*/  SHFL.IDX PT, R3, R4, RZ, 0x181f ;  /* 0x00181fff04037589 */ /* 0x000e2200000e0000 */
[----:B------:R-:W-:-:S03]  /*17330*/  @P0 IMAD R8, R5, 0x2, R22 ;  /* 0x0000000205080824 */ /* 0x000fc600078e0216 */
[----:B------:R-:W1:Y:S01]  /*17340*/  SHFL.IDX PT, R2, R0, RZ, 0x181f ;  /* 0x00181fff00027589 */ /* 0x000e6200000e0000 */
[----:B0-----:R-:W-:-:S05]  /*17350*/  @P0 LEA R3, P1, R31, R3, 0x1 ;  /* 0x000000031f030211 */ /* 0x001fca00078208ff */
[----:B-1----:R-:W-:-:S05]  /*17360*/  @P0 IMAD.X R2, RZ, RZ, R2, P1 ;  /* 0x000000ffff020224 */ /* 0x002fca00008e0602 */
[----:B------:R-:W-:-:S04]  /*17370*/  @P0 LOP3.LUT R3, R3, R2, RZ, 0x3c, !PT ;  /* 0x0000000203030212 */ /* 0x000fc800078e3cff */
[----:B------:R-:W-:-:S04]  /*17380*/  @P0 LOP3.LUT R2, R3, R2, RZ, 0x3c, !PT ;  /* 0x0000000203020212 */ /* 0x000fc800078e3cff */
[----:B------:R-:W-:-:S05]  /*17390*/  @P0 LOP3.LUT R3, R3, R2, RZ, 0x3c, !PT ;  /* 0x0000000203030212 */ /* 0x000fca00078e3cff */
[----:B------:R-:W-:Y:S01]  /*173a0*/  @!PT LDS RZ, [RZ] ;  /* 0x00000000fffff984 */ /* 0x000fe20000000800 */
        /* <DEDUP_REMOVED lines=68> */
[----:B------:R0:W-:Y:S04]  /*177f0*/  @P0 LDGSTS.E.BYPASS.LTC128B.128 [R8+0x1f400], desc[UR38][R2.64+0x80], !P2 ;  /* 0x1f40008002080fae */ /* 0x0001e8000d101d66 */
[----:B0-2---:R0:W1:Y:S02]  /*17800*/  SHFL.IDX PT, R2, R4, 0x7, 0x181f ;  /* 0x00f81f0004027f89 */ /* 0x00506400000e0000 */
.L_x_7426:
[----:B------:R-:W-:-:S13]  /*17810*/  ISETP.GE.AND P0, PT, R6, 0x71, PT ;  /* 0x000000710600780c */ /* 0x000fda0003f06270 */
[----:B-1----:R-:W-:Y:S01]  /*17820*/  @P0 LEA R2, P1, R31, R2, 0x1 ;  /* 0x000000021f020211 */ /* 0x002fe200078208ff */
[----:B------:R-:W-:-:S03]  /*17830*/  @P0 IMAD R5, R5, 0x2, R22 ;  /* 0x0000000205050824 */ /* 0x000fc600078e0216 */
[----:B------:R-:W-:-:S05]  /*17840*/  @P0 IADD3.X R3, RZ, R0, RZ, P1, !PT ;  /* 0x00000000ff030210 */ /* 0x000fca0000ffe4ff */
[----:B------:R-:W-:Y:S01]  /*17850*/  @!PT LDS RZ, [RZ] ;  /* 0x00000000fffff984 */ /* 0x000fe20000000800 */
[----:B------:R-:W-:Y:S01]  /*17860*/  @!PT LDS RZ, [RZ] ;  /* 0x00000000fffff984 */ /* 0x000fe20000000800 */
[----:B------:R-:W-:Y:S01]  /*17870*/  @!PT LDS RZ, [RZ] ;  /* 0x00000000fffff984 */ /* 0x000fe20000000800 */
[----:B------:R1:W-:Y:S04]  /*17880*/  @P0 LDGSTS.E.BYPASS.LTC128B.128 [R5+0x1bc00], desc[UR38][R2.64], !P3 ;  /* 0x1bc0000002050fae */ /* 0x0003e8000d901d66 */
[----:B------:R1:W-:Y:S01]  /*17890*/  @P0 LDGSTS.E.BYPASS.LTC128B.128 [R5+0x1fc00], desc[UR38][R2.64+0x80], !P2 ;  /* 0x1fc0008002050fae */ /* 0x0003e2000d101d66 */
[----:B------:R-:W-:Y:S01]  /*178a0*/  PLOP3.LUT P0, PT, PT, PT, PT, 0x80, 0x0 ;  /* 0x000000000000781c */ /* 0x000fe20003f0f070 */
[----:B------:R-:W-:-:S12]  /*178b0*/  NOP ;  /* 0x0000000000007918 */ /* 0x000fd80000000000 */
.L_x_7253:
        /* <DEDUP_REMOVED lines=11> */
.L_x_7254:
[----:B-1----:R1:W5:Y:S01]  /*17970*/  LDL.LU R3, [R1+0x10] ;  /* 0x0000100001037983 */ /* 0x0023620000300800 */
[----:B------:R1:W-:Y:S03]  /*17980*/  SYNCS.ARRIVE.TRANS64.A1T0 RZ, [R7+URZ+0x28830], RZ ;  /* 0x028830ff07ff79a7 */ /* 0x0003e6000810003f */
[----:B0-----:R1:W5:Y:S02]  /*17990*/  LDL.LU R4, [R1+0x18] ;  /* 0x0000180001047983 */ /* 0x0013640000300800 */
[----:B------:R-:W-:Y:S05]  /*179a0*/  WARPSYNC.ALL ;  /* 0x0000000000007948 */ /* 0x000fea0003800000 */
[----:B------:R-:W-:Y:S01]  /*179b0*/  ULDC.64 UR4, c[0x0][0x298] ;  /* 0x0000a60000047ab9 */ /* 0x000fe20000000a00 */
[----:B------:R-:W-:Y:S01]  /*179c0*/  ULDC.64 UR6, c[0x0][0xa00] ;  /* 0x0002800000067ab9 */ /* 0x000fe20000000a00 */
[----:B------:R-:W-:Y:S01]  /*179d0*/  VIADD R2, R22, 0x10400 ;  /* 0x0001040016027836 */ /* 0x000fe20000000000 */
[----:B------:R-:W-:Y:S01]  /*179e0*/  BAR.SYNC.DEFER_BLOCKING 0x8, 0x180 ;  /* 0x0206000000007b1d */ /* 0x000fe20000010000 */
[----:B------:R-:W-:-:S03]  /*179f0*/  ISETP.NE.U32.AND P0, PT, RZ, UR6, PT ;  /* 0x00000006ff007c0c */ /* 0x000fc6000bf05070 */
[----:B------:R-:W-:Y:S02]  /*17a00*/  LOP3.LUT P1, RZ, R2, 0x3ff, RZ, 0xc0, !PT ;  /* 0x000003ff02ff7812 */ /* 0x000fe4000782c0ff */
[----:B------:R-:W-:Y:S01]  /*17a10*/  ISETP.NE.AND.EX P0, PT, RZ, UR7, PT, P0 ;  /* 0x00000007ff007c0c */ /* 0x000fe2000bf05300 */
[----:B------:R-:W-:Y:S03]  /*17a20*/  BSSY B6, `(.L_x_7255) ;  /* 0x000001c000067945 */ /* 0x000fe60003800000 */
        /* <DEDUP_REMOVED lines=27> */
.L_x_7256:
[----:B------:R-:W-:Y:S05]  /*17be0*/  BSYNC B6 ;  /* 0x0000000000067941 */ /* 0x000fea0003800000 */
.L_x_7255:
[----:B------:R-:W2:Y:S01]  /*17bf0*/  LDL.LU R20, [R1+0x28] ;  /* 0x0000280001147983 */ /* 0x000ea20000300800 */
[----:B------:R-:W-:Y:S01]  /*17c00*/  ULDC.64 UR4, c[0x0][0x2d8] ;  /* 0x0000b60000047ab9 */ /* 0x000fe20000000a00 */
[----:B------:R-:W3:Y:S01]  /*17c10*/  LDC R8, c[0x0][0x448] ;  /* 0x00011200ff087b82 */ /* 0x000ee20000000800 */
[----:B------:R-:W4:Y:S01]  /*17c20*/  S2R R6, SR_TID.X ;  /* 0x0000000000067919 */ /* 0x000f220000002100 */
[----:B0-----:R-:W-:Y:S01]  /*17c30*/  IMAD.SHL.U32 R4, R17, 0x80, RZ ;  /* 0x0000008011047824 */ /* 0x001fe200078e00ff */
[----:B------:R-:W-:Y:S01]  /*17c40*/  ULDC.64 UR6, c[0x0][0x280] ;  /* 0x0000a00000067ab9 */ /* 0x000fe20000000a00 */
[----:B------:R-:W4:Y:S04]  /*17c50*/  LDL.LU R21, [R1+0x18] ;  /* 0x0000180001157983 */ /* 0x000f280000300800 */
[----:B------:R-:W4:Y:S01]  /*17c60*/  LDL.LU.64 R2, [R1+0x10] ;  /* 0x0000100001027983 */ /* 0x000f220000300a00 */
[----:B------:R-:W-:-:S03]  /*17c70*/  IMAD R0, R35, UR4, RZ ;  /* 0x0000000423007c24 */ /* 0x000fc6000f8e02ff */
[----:B------:R0:W5:Y:S01]  /*17c80*/  LDL R9, [R1+0x8] ;  /* 0x0000080001097983 */ /* 0x0001620000100800 */
[----:B------:R-:W-:Y:S01]  /*17c90*/  IMAD R5, R18, UR5, R0 ;  /* 0x0000000512057c24 */ /* 0x000fe2000f8e0200 */
[----:B---3--:R-:W-:Y:S01]  /*17ca0*/  ISETP.NE.AND P0, PT, R8, 0x1, PT ;  /* 0x000000010800780c */ /* 0x008fe20003f05270 */
[----:B----4-:R-:W-:Y:S02]  /*17cb0*/  IMAD.MOV.U32 R3, RZ, RZ, R21 ;  /* 0x000000ffff037224 */ /* 0x010fe400078e0015 */
[----:B------:R-:W-:Y:S01]  /*17cc0*/  IMAD.WIDE.U32 R2, R18, UR4, R2 ;  /* 0x0000000412027c25 */ /* 0x000fe2000f8e0002 */
[----:B------:R-:W-:-:S03]  /*17cd0*/  ULDC.64 UR4, c[0x0][0x2e0] ;  /* 0x0000b80000047ab9 */ /* 0x000fc60000000a00 */
[----:B--2---:R-:W-:Y:S02]  /*17ce0*/  IMAD R0, R20, UR4, RZ ;  /* 0x0000000414007c24 */ /* 0x004fe4000f8e02ff */
[----:B------:R-:W2:Y:S01]  /*17cf0*/  S2R R20, SR_TID.X ;  /* 0x0000000000147919 */ /* 0x000ea20000002100 */
[----:B------:R-:W-:Y:S02]  /*17d00*/  IMAD.IADD R3, R3, 0x1, R5 ;  /* 0x0000000103037824 */ /* 0x000fe400078e0205 */
[C---:B------:R-:W-:Y:S01]  /*17d10*/  IMAD R0, R33.reuse, UR5, R0 ;  /* 0x0000000521007c24 */ /* 0x040fe2000f8e0200 */
[----:B------:R-:W1:Y:S01]  /*17d20*/  @P0 LDC R5, c[0x0][0x44c] ;  /* 0x00011300ff050b82 */ /* 0x000e620000000800 */
[----:B------:R-:W-:Y:S01]  /*17d30*/  IMAD.WIDE.U32 R2, R33, UR4, R2 ;  /* 0x0000000421027c25 */ /* 0x000fe2000f8e0002 */
[----:B------:R-:W-:Y:S01]  /*17d40*/  SHF.L.U32 R6, R6, 0x4, RZ ;  /* 0x0000000406067819 */ /* 0x000fe200000006ff */
[----:B------:R-:W-:Y:S02]  /*17d50*/  ULDC.64 UR4, c[0x0][0x2d0] ;  /* 0x0000b40000047ab9 */ /* 0x000fe40000000a00 */
[----:B------:R-:W-:-:S03]  /*17d60*/  IMAD.IADD R3, R3, 0x1, R0 ;  /* 0x0000000103037824 */ /* 0x000fc600078e0200 */
[----:B------:R-:W3:Y:S01]  /*17d70*/  @P0 LDC R0, c[0x0][0x450] ;  /* 0x00011400ff000b82 */ /* 0x000ee20000000800 */
[----:B--2---:R-:W-:-:S04]  /*17d80*/  LOP3.LUT R20, R20, 0x7f, RZ, 0xc0, !PT ;  /* 0x0000007f14147812 */ /* 0x004fc800078ec0ff */
[----:B------:R-:W-:Y:S02]  /*17d90*/  SHF.R.U32.HI R10, RZ, 0x3, R20 ;  /* 0x00000003ff0a7819 */ /* 0x000fe40000011614 */
[----:B------:R0:W5:Y:S01]  /*17da0*/  LDL R20, [R1+0x1c] ;  /* 0x00001c0001147983 */ /* 0x0001620000100800 */
[----:B------:R-:W-:-:S04]  /*17db0*/  LOP3.LUT R6, R6, 0x70, RZ, 0xc0, !PT ;  /* 0x0000007006067812 */ /* 0x000fc800078ec0ff */
[----:B------:R-:W-:-:S05]  /*17dc0*/  LOP3.LUT R6, R4, R10, R6, 0xfe, !PT ;  /* 0x0000000a04067212 */ /* 0x000fca00078efe06 */
[----:B-1----:R-:W-:-:S04]  /*17dd0*/  @P0 IMAD.HI.U32 R7, R6, R5, RZ ;  /* 0x0000000506070227 */ /* 0x002fc800078e00ff */
[----:B------:R-:W-:Y:S01]  /*17de0*/  IMAD.MOV.U32 R5, RZ, RZ, R6 ;  /* 0x000000ffff057224 */ /* 0x000fe200078e0006 */
[----:B---3--:R-:W-:-:S05]  /*17df0*/  @P0 SHF.R.U32.HI R5, RZ, R0, R7 ;  /* 0x00000000ff050219 */ /* 0x008fca0000011607 */
[----:B------:R-:W-:-:S04]  /*17e00*/  IMAD.MOV R0, RZ, RZ, -R5 ;  /* 0x000000ffff007224 */ /* 0x000fc800078e0a05 */
[----:B------:R-:W-:Y:S01]  /*17e10*/  IMAD R0, R8, R0, R6 ;  /* 0x0000000008007224 */ /* 0x000fe200078e0206 */
[----:B------:R-:W-:Y:S01]  /*17e20*/  SHF.R.S32.HI R6, RZ, 0x1f, R5 ;  /* 0x0000001fff067819 */ /* 0x000fe20000011405 */
[----:B------:R-:W-:-:S04]  /*17e30*/  IMAD.WIDE.U32 R2, R5, UR4, R2 ;  /* 0x0000000405027c25 */ /* 0x000fc8000f8e0002 */
[----:B------:R-:W-:-:S04]  /*17e40*/  IMAD R6, R6, UR4, RZ ;  /* 0x0000000406067c24 */ /* 0x000fc8000f8e02ff */
[----:B------:R-:W-:Y:S01]  /*17e50*/  IMAD R5, R5, UR5, R6 ;  /* 0x0000000505057c24 */ /* 0x000fe2000f8e0206 */
[----:B------:R-:W-:-:S03]  /*17e60*/  ULDC.64 UR4, c[0x0][0x2c8] ;  /* 0x0000b20000047ab9 */ /* 0x000fc60000000a00 */
[----:B------:R-:W-:Y:S01]  /*17e70*/  IMAD.IADD R3, R3, 0x1, R5 ;  /* 0x0000000103037824 */ /* 0x000fe200078e0205 */
[----:B------:R-:W-:-:S05]  /*17e80*/  SHF.R.S32.HI R5, RZ, 0x1f, R0 ;  /* 0x0000001fff057819 */ /* 0x000fca0000011400 */
[----:B------:R-:W-:Y:S02]  /*17e90*/  IMAD R5, R5, UR4, RZ ;  /* 0x0000000405057c24 */ /* 0x000fe4000f8e02ff */
[----:B------:R-:W-:Y:S01]  /*17ea0*/  IMAD.WIDE.U32 R2, R0, UR4, R2 ;  /* 0x0000000400027c25 */ /* 0x000fe2000f8e0002 */
[----:B------:R-:W-:-:S03]  /*17eb0*/  ULDC UR4, c[0x0][0x2b8] ;  /* 0x0000ae0000047ab9 */ /* 0x000fc60000000800 */
[----:B------:R-:W-:Y:S01]  /*17ec0*/  IMAD R5, R0, UR5, R5 ;  /* 0x0000000500057c24 */ /* 0x000fe2000f8e0205 */
[----:B------:R-:W-:-:S03]  /*17ed0*/  LEA R0, P2, R2, UR6, 0x1 ;  /* 0x0000000602007c11 */ /* 0x000fc6000f8408ff */
[----:B------:R-:W-:Y:S01]  /*17ee0*/  IMAD.IADD R5, R3, 0x1, R5 ;  /* 0x0000000103057824 */ /* 0x000fe200078e0205 */
[----:B------:R-:W-:Y:S02]  /*17ef0*/  ISETP.GE.AND P0, PT, R31, UR4, PT ;  /* 0x000000041f007c0c */ /* 0x000fe4000bf06270 */
[----:B------:R-:W-:Y:S01]  /*17f00*/  ISETP.GE.AND P1, PT, R30, UR4, PT ;  /* 0x000000041e007c0c */ /* 0x000fe2000bf26270 */
[----:B------:R-:W-:Y:S01]  /*17f10*/  UMOV UR4, 0xffffffff ;  /* 0xffffffff00047882 */ /* 0x000fe20000000000 */
[----:B------:R-:W-:Y:S02]  /*17f20*/  LEA.HI.X R5, R2, UR7, R5, 0x1, P2 ;  /* 0x0000000702057c11 */ /* 0x000fe400090f0c05 */
[----:B0-----:R-:W-:Y:S09]  /*17f30*/  BRA.DIV UR4, `(.L_x_7257) ;  /* 0x0000005604747947 */ /* 0x001ff2000b800000 */
[----:B------:R-:W0:Y:S01]  /*17f40*/  SHFL.IDX PT, R14, R0, RZ, 0x181f ;  /* 0x00181fff000e7589 */ /* 0x000e2200000e0000 */
[----:B-----5:R-:W-:Y:S02]  /*17f50*/  IMAD R6, R20, R8, RZ ;  /* 0x0000000814067224 */ /* 0x020fe400078e02ff */
[----:B------:R-:W-:Y:S01]  /*17f60*/  IMAD.IADD R4, R10, 0x1, R4 ;  /* 0x000000010a047824 */ /* 0x000fe200078e0204 */
        /* <DEDUP_REMOVED lines=65> */
[----:B------:R1:W2:Y:S01]  /*18380*/  SHFL.IDX PT, R14, R0, 0x7, 0x181f ;  /* 0x00f81f00000e7f89 */ /* 0x0002a200000e0000 */
[----:B------:R-:W-:-:S05]  /*18390*/  @!P3 MOV R3, R7 ;  /* 0x000000070003b202 */ /* 0x000fca0000000f00 */
[----:B------:R1:W-:Y:S04]  /*183a0*/  @!P3 LDGSTS.E.BYPASS.LTC128B.128 [R9+0x13400], desc[UR38][R2.64], !P0 ;  /* 0x134000000209bfae */ /* 0x0003e8000c101d66 */
[----:B0-----:R1:W-:Y:S02]  /*183b0*/  @!P3 LDGSTS.E.BYPASS.LTC128B.128 [R9+0x17400], desc[UR38][R2.64+0x80], !P1 ;  /* 0x174000800209bfae */ /* 0x0013e4000c901d66 */
.L_x_7443:
        /* <DEDUP_REMOVED lines=11> */
.L_x_7259:
[----:B------:R-:W-:Y:S05]  /*18470*/  BSYNC B0 ;  /* 0x0000000000007941 */ /* 0x000fea0003800000 */
.L_x_7258:
[----:B------:R-:W-:Y:S01]  /*18480*/  NOP ;  /* 0x0000000000007918 */ /* 0x000fe20000000000 */
[----:B------:R-:W-:-:S13]  /*18490*/  PLOP3.LUT P0, PT, PT, PT, PT, 0x80, 0x0 ;  /* 0x000000000000781c */ /* 0x000fda0003f0f070 */
.L_x_7260:
        /* <DEDUP_REMOVED lines=16> */
[----:B------:R-:W-:Y:S01]  /*185a0*/  ISETP.GE.AND P1, PT, R37, 0x81, PT ;  /* 0x000000812500780c */ /* 0x000fe20003f26270 */
[----:B------:R-:W1:Y:S02]  /*185b0*/  SYNCS.PHASECHK.TRANS64.TRYWAIT P0, [R22+URZ+0x28820], R3 ;  /* 0x02882003160075a7 */ /* 0x000e64000800017f */
[----:B01----:R-:W-:Y:S10]  /*185c0*/  @!P0 BRA `(.L_x_7262) ;  /* 0x0000005800508947 */ /* 0x003ff40003800000 */
.L_x_7444:
[----:B------:R-:W-:Y:S05]  /*185d0*/  BSYNC B0 ;  /* 0x0000000000007941 */ /* 0x000fea0003800000 */
.L_x_7261:
        /* <DEDUP_REMOVED lines=10> */
.L_x_7277:
[----:B------:R-:W3:Y:S01]  /*18680*/  LDL R9, [R1] ;  /* 0x0000000001097983 */ /* 0x000ee20000100800 */
[----:B------:R-:W1:Y:S03]  /*18690*/  LDC R0, c[0x0][0x430] ;  /* 0x00010c00ff007b82 */ /* 0x000e660000000800 */
[----:B------:R-:W4:Y:S01]  /*186a0*/  LDL R5, [R1+0x4] ;  /* 0x0000040001057983 */ /* 0x000f220000100800 */
[----:B------:R-:W5:Y:S01]  /*186b0*/  S2R R2, SR_TID.X ;  /* 0x0000000000027919 */ /* 0x000f620000002100 */
[----:B------:R-:W2:Y:S02]  /*186c0*/  S2R R4, SR_TID.X ;  /* 0x0000000000047919 */ /* 0x000ea40000002100 */
[----:B------:R-:W4:Y:S01]  /*186d0*/  LDL R7, [R1+0x2c] ;  /* 0x00002c0001077983 */ /* 0x000f220000100800 */
[----:B------:R-:W-:Y:S05]  /*186e0*/  YIELD ;  /* 0x0000000000007946 */ /* 0x000fea0003800000 */
[----:B------:R-:W-:Y:S01]  /*186f0*/  ULDC.64 UR4, c[0x0][0x428] ;  /* 0x00010a0000047ab9 */ /* 0x000fe20000000a00 */
[----:B-1----:R-:W-:-:S13]  /*18700*/  ISETP.NE.AND P0, PT, R0, 0x1, PT ;  /* 0x000000010000780c */ /* 0x002fda0003f05270 */
[----:B0-----:R-:W0:Y:S01]  /*18710*/  @P0 LDC R3, c[0x0][0x434] ;  /* 0x00010d00ff030b82 */ /* 0x001e220000000800 */
[----:B-----5:R-:W-:-:S04]  /*18720*/  LOP3.LUT R2, R2, 0x7f, RZ, 0xc0, !PT ;  /* 0x0000007f02027812 */ /* 0x020fc800078ec0ff */
[----:B------:R-:W-:-:S03]  /*18730*/  SHF.R.U32.HI R2, RZ, 0x3, R2 ;  /* 0x00000003ff027819 */ /* 0x000fc60000011602 */
[----:B------:R-:W1:Y:S01]  /*18740*/  @P0 LDC R8, c[0x0][0x438] ;  /* 0x00010e00ff080b82 */ /* 0x000e620000000800 */
[----:B--2---:R-:W-:Y:S01]  /*18750*/  SHF.L.U32 R4, R4, 0x4, RZ ;  /* 0x0000000404047819 */ /* 0x004fe200000006ff */
[----:B------:R-:W-:-:S03]  /*18760*/  IMAD R2, R6, 0x80, R2 ;  /* 0x0000008006027824 */ /* 0x000fc600078e0202 */
[----:B------:R-:W-:-:S04]  /*18770*/  LOP3.LUT R4, R4, 0x70, RZ, 0xc0, !PT ;  /* 0x0000007004047812 */ /* 0x000fc800078ec0ff */
[----:B---3--:R-:W-:Y:S01]  /*18780*/  IADD3 R4, R4, R2, R9 ;  /* 0x0000000204047210 */ /* 0x008fe20007ffe009 */
[----:B----4-:R-:W-:-:S04]  /*18790*/  IMAD R5, R5, UR4, RZ ;  /* 0x0000000405057c24 */ /* 0x010fc8000f8e02ff */
[----:B0-----:R-:W-:-:S04]  /*187a0*/  @P0 IMAD.HI.U32 R3, R4, R3, RZ ;  /* 0x0000000304030227 */ /* 0x001fc800078e00ff */
[----:B------:R-:W-:Y:S01]  /*187b0*/  IMAD.MOV.U32 R2, RZ, RZ, R4 ;  /* 0x000000ffff027224 */ /* 0x000fe200078e0004 */
[----:B-1----:R-:W-:Y:S01]  /*187c0*/  @P0 SHF.R.U32.HI R2, RZ, R8, R3 ;  /* 0x00000008ff020219 */ /* 0x002fe20000011603 */
[----:B------:R-:W-:-:S04]  /*187d0*/  IMAD R5, R34, UR5, R5 ;  /* 0x0000000522057c24 */ /* 0x000fc8000f8e0205 */
[----:B------:R-:W-:-:S04]  /*187e0*/  IMAD.MOV R3, RZ, RZ, -R2 ;  /* 0x000000ffff037224 */ /* 0x000fc800078e0a02 */
[----:B------:R-:W-:Y:S01]  /*187f0*/  IMAD R0, R0, R3, R4 ;  /* 0x0000000300007224 */ /* 0x000fe200078e0204 */
[----:B------:R-:W-:-:S03]  /*18800*/  SHF.R.S32.HI R3, RZ, 0x1f, R2 ;  /* 0x0000001fff037819 */ /* 0x000fc60000011402 */
[----:B------:R-:W-:Y:S01]  /*18810*/  IMAD.WIDE.U32 R2, R34, UR4, R2 ;  /* 0x0000000422027c25 */ /* 0x000fe2000f8e0002 */
[----:B------:R-:W-:-:S03]  /*18820*/  ULDC.64 UR4, c[0x0][0x418] ;  /* 0x0001060000047ab9 */ /* 0x000fc60000000a00 */
[----:B------:R-:W-:Y:S01]  /*18830*/  IMAD.IADD R3, R5, 0x1, R3 ;  /* 0x0000000105037824 */ /* 0x000fe200078e0203 */
[----:B------:R-:W-:-:S04]  /*18840*/  LEA R4, P0, R2, UR4, 0x2 ;  /* 0x0000000402047c11 */ /* 0x000fc8000f8010ff */
[----:B------:R-:W-:-:S05]  /*18850*/  LEA.HI.X R5, R2, UR5, R3, 0x2, P0 ;  /* 0x0000000502057c11 */ /* 0x000fca00080f1403 */
[----:B------:R-:W2:Y:S01]  /*18860*/  LDG.E R4, desc[UR38][R4.64] ;  /* 0x0000002604047981 */ /* 0x000ea2000c1e1900 */
[----:B------:R-:W-:Y:S01]  /*18870*/  ISETP.NE.AND P3, PT, R7, 0x3, PT ;  /* 0x000000030700780c */ /* 0x000fe20003f65270 */
[----:B------:R-:W-:Y:S02]  /*18880*/  VIADD R25, R10, 0x1 ;  /* 0x000000010a197836 */ /* 0x000fe40000000000 */
[----:B------:R-:W-:-:S03]  /*18890*/  IMAD.MOV.U32 R26, RZ, RZ, R6 ;  /* 0x000000ffff1a7224 */ /* 0x000fc600078e0006 */
[----:B------:R-:W-:-:S04]  /*188a0*/  ISETP.NE.AND P0, PT, R25, 0x2, PT ;  /* 0x000000021900780c */ /* 0x000fc80003f05270 */
[----:B------:R-:W-:Y:S02]  /*188b0*/  SEL R28, RZ, 0x1, P0 ;  /* 0x00000001ff1c7807 */ /* 0x000fe40000000000 */
[----:B------:R-:W-:Y:S02]  /*188c0*/  SEL R25, R25, RZ, P0 ;  /* 0x000000ff19197207 */ /* 0x000fe40000000000 */
[----:B------:R-:W-:Y:S02]  /*188d0*/  LOP3.LUT R28, R17, R28, RZ, 0x3c, !PT ;  /* 0x0000001c111c7212 */ /* 0x000fe400078e3cff */
[----:B--2---:R-:W-:Y:S01]  /*188e0*/  SHF.R.S32.HI R21, RZ, 0x1f, R4 ;  /* 0x0000001fff157819 */ /* 0x004fe20000011404 */
[----:B------:R-:W-:Y:S06]  /*188f0*/  @!P3 BRA `(.L_x_7265) ;  /* 0x000000000004b947 */ /* 0x000fec0003800000 */
[----:B------:R-:W-:Y:S01]  /*18900*/  BPT.TRAP 0x1 ;  /* 0x000000040000795c */ /* 0x000fe20000300000 */
.L_x_7265:
[----:B------:R-:W-:Y:S01]  /*18910*/  IMAD R6, R25, 0x8, R22 ;  /* 0x0000000819067824 */ /* 0x000fe200078e0216 */
[----:B------:R-:W-:Y:S01]  /*18920*/  SHF.L.U32 R3, R28, 0x1f, RZ ;  /* 0x0000001f1c037819 */ /* 0x000fe200000006ff */
[----:B------:R-:W-:Y:S03]  /*18930*/  BSSY B1, `(.L_x_7266) ;  /* 0x0000003000017945 */ /* 0x000fe60003800000 */
[----:B------:R-:W0:Y:S02]  /*18940*/  SYNCS.PHASECHK.TRANS64.TRYWAIT P0, [R6+URZ+0x28840], R3 ;  /* 0x02884003060075a7 */ /* 0x000e24000800017f */
[----:B0-----:R-:W-:Y:S05]  /*18950*/  @!P0 BRA `(.L_x_7267) ;  /* 0x0000005400808947 */ /* 0x001fea0003800000 */
.L_x_7445:
[----:B------:R-:W-:Y:S05]  /*18960*/  BSYNC B1 ;  /* 0x0000000000017941 */ /* 0x000fea0003800000 */
.L_x_7266:
[----:B------:R-:W-:Y:S01]  /*18970*/  SHF.R.S32.HI R20, RZ, 0x1f, R0 ;  /* 0x0000001fff147819 */ /* 0x000fe20000011400 */
[----:B------:R-:W-:Y:S01]  /*18980*/  ULDC.64 UR4, c[0x0][0x300] ;  /* 0x0000c00000047ab9 */ /* 0x000fe20000000a00 */
[----:B------:R-:W-:Y:S01]  /*18990*/  LOP3.LUT P4, RZ, R32, 0x2, RZ, 0xc0, !PT ;  /* 0x0000000220ff7812 */ /* 0x000fe2000788c0ff */
[----:B0-----:R-:W-:Y:S01]  /*189a0*/  IMAD.WIDE.U32 R2, R0, UR4, RZ ;  /* 0x0000000400027c25 */ /* 0x001fe2000f8e00ff */
[----:B------:R-:W-:-:S03]  /*189b0*/  LOP3.LUT P3, RZ, R32, 0x1, RZ, 0xc0, !PT ;  /* 0x0000000120ff7812 */ /* 0x000fc6000786c0ff */
[----:B------:R-:W-:Y:S02]  /*189c0*/  IMAD R5, R20, UR4, RZ ;  /* 0x0000000414057c24 */ /* 0x000fe4000f8e02ff */
[----:B------:R-:W-:Y:S02]  /*189d0*/  IMAD R8, R25, 0x4000, R36 ;  /* 0x0000400019087824 */ /* 0x000fe400078e0224 */
[----:B------:R-:W-:Y:S01]  /*189e0*/  IMAD R5, R0, UR5, R5 ;  /* 0x0000000500057c24 */ /* 0x000fe2000f8e0205 */
        /* <DEDUP_REMOVED lines=56> */
[----:B------:R-:W1:Y:S04]  /*18d70*/  SHFL.IDX PT, R3, R9, 0x6, 0x181f ;  /* 0x00d81f0009037f89 */ /* 0x000e6800000e0000 */
[----:B------:R-:W2:Y:S01]  /*18d80*/  SHFL.IDX PT, R9, R9, 0x7, 0x181f ;  /* 0x00f81f0009097f89 */ /* 0x000ea200000e0000 */
[----:B0-----:R-:W-:-:S05]  /*18d90*/  IADD3 R2, P0, R2, R5, RZ ;  /* 0x0000000502027210 */ /* 0x001fca0007f1e0ff */
[----:B-1----:R-:W-:-:S05]  /*18da0*/  IMAD.X R3, RZ, RZ, R3, P0 ;  /* 0x000000ffff037224 */ /* 0x002fca00000e0603 */
[----:B------:R-:W-:Y:S04]  /*18db0*/  LDGSTS.E.BYPASS.LTC128B.128 [R8+0x1b400], desc[UR38][R2.64], !P4 ;  /* 0x1b40000002087fae */ /* 0x000fe8000e101d66 */
[----:B------:R0:W-:Y:S04]  /*18dc0*/  LDGSTS.E.BYPASS.LTC128B.128 [R8+0x1f400], desc[UR38][R2.64+0x80], !P3 ;  /* 0x1f40008002087fae */ /* 0x0001e8000d901d66 */
[----:B0-2---:R0:W1:Y:S02]  /*18dd0*/  SHFL.IDX PT, R2, R7, 0x7, 0x181f ;  /* 0x00f81f0007027f89 */ /* 0x00506400000e0000 */
.L_x_7463:
        /* <DEDUP_REMOVED lines=9> */
.L_x_7269:
        /* <DEDUP_REMOVED lines=11> */
.L_x_7270:
[----:B------:R1:W-:Y:S01]  /*18f20*/  SYNCS.ARRIVE.TRANS64.A1T0 RZ, [R6+URZ+0x28830], RZ ;  /* 0x028830ff06ff79a7 */ /* 0x0003e2000810003f */
[----:B------:R-:W-:Y:S05]  /*18f30*/  @!P4 BRA `(.L_x_7271) ;  /* 0x000000000004c947 */ /* 0x000fea0003800000 */
[----:B------:R-:W-:Y:S01]  /*18f40*/  BPT.TRAP 0x1 ;  /* 0x000000040000795c */ /* 0x000fe20000300000 */
.L_x_7271:
[----:B------:R-:W-:Y:S01]  /*18f50*/  SHF.L.U32 R2, R17, 0x1f, RZ ;  /* 0x0000001f11027819 */ /* 0x000fe200000006ff */
[----:B-1----:R-:W-:Y:S01]  /*18f60*/  IMAD R6, R10, 0x8, R22 ;  /* 0x000000080a067824 */ /* 0x002fe200078e0216 */
[----:B------:R-:W-:Y:S03]  /*18f70*/  BSSY B1, `(.L_x_7272) ;  /* 0x0000003000017945 */ /* 0x000fe60003800000 */
[----:B------:R-:W1:Y:S02]  /*18f80*/  SYNCS.PHASECHK.TRANS64.TRYWAIT P0, [R6+URZ+0x28860], R2 ;  /* 0x02886002060075a7 */ /* 0x000e64000800017f */
[----:B-1----:R-:W-:Y:S05]  /*18f90*/  @!P0 BRA `(.L_x_7273) ;  /* 0x0000005800508947 */ /* 0x002fea0003800000 */
.L_x_7464:
[----:B------:R-:W-:Y:S05]  /*18fa0*/  BSYNC B1 ;  /* 0x0000000000017941 */ /* 0x000fea0003800000 */
.L_x_7272:
[----:B------:R-:W2:Y:S01]  /*18fb0*/  S2R R3, SR_TID.X ;  /* 0x0000000000037919 */ /* 0x000ea20000002100 */
[----:B------:R-:W-:Y:S01]  /*18fc0*/  IMAD R8, R33, -0x80, R37 ;  /* 0xffffff8021087824 */ /* 0x000fe200078e0225 */
[----:B------:R-:W-:Y:S01]  /*18fd0*/  UMOV UR4, 0xffffffff ;  /* 0xffffffff00047882 */ /* 0x000fe20000000000 */
[----:B0-----:R-:W-:Y:S01]  /*18fe0*/  IMAD R7, R10, 0x4000, R36 ;  /* 0x000040000a077824 */ /* 0x001fe200078e0224 */
[----:B--2---:R-:W-:-:S04]  /*18ff0*/  LOP3.LUT R3, R3, 0x7f, RZ, 0xc0, !PT ;  /* 0x0000007f03037812 */ /* 0x004fc800078ec0ff */
[----:B------:R-:W-:-:S04]  /*19000*/  SHF.R.U32.HI R3, RZ, 0x3, R3 ;  /* 0x00000003ff037819 */ /* 0x000fc80000011603 */
[----:B------:R-:W-:Y:S01]  /*19010*/  IADD3 R8, -R3, R8, RZ ;  /* 0x0000000803087210 */ /* 0x000fe20007ffe1ff */
        /* <DEDUP_REMOVED lines=52> */
[----:B------:R-:W1:Y:S04]  /*19360*/  SHFL.IDX PT, R3, R24, 0x6, 0x181f ;  /* 0x00d81f0018037f89 */ /* 0x000e6800000e0000 */
[----:B------:R-:W2:Y:S01]  /*19370*/  SHFL.IDX PT, R24, R24, 0x7, 0x181f ;  /* 0x00f81f0018187f89 */ /* 0x000ea200000e0000 */
[----:B0-----:R-:W-:-:S04]  /*19380*/  IADD3 R2, P0, R2, R5, RZ ;  /* 0x0000000502027210 */ /* 0x001fc80007f1e0ff */
[----:B-1----:R-:W-:Y:S02]  /*19390*/  IADD3.X R3, RZ, R3, RZ, P0, !PT ;  /* 0x00000003ff037210 */ /* 0x002fe400007fe4ff */
[----:B------:R-:W-:-:S13]  /*193a0*/  ISETP.LT.OR P0, PT, R8, 0x61, P2 ;  /* 0x000000610800780c */ /* 0x000fda0001701670 */
[----:B------:R1:W-:Y:S01]  /*193b0*/  LDGSTS.E.BYPASS.LTC128B.128 [R7+0x3400], desc[UR38][R2.64], !P0 ;  /* 0x0340000002077fae */ /* 0x0003e2000c101d66 */
[----:B------:R-:W-:-:S13]  /*193c0*/  ISETP.LT.OR P0, PT, R8, 0x61, P1 ;  /* 0x000000610800780c */ /* 0x000fda0000f01670 */
[----:B--2---:R1:W-:Y:S02]  /*193d0*/  LDGSTS.E.BYPASS.LTC128B.128 [R7+0x7400], desc[UR38][R2.64+0x80], !P0 ;  /* 0x0740008002077fae */ /* 0x0043e4000c101d66 */
.L_x_7482:
        /* <DEDUP_REMOVED lines=13> */
[----:B------:R-:W-:Y:S01]  /*194b0*/  ULDC.64 UR4, c[0x0][0x338] ;  /* 0x0000ce0000047ab9 */ /* 0x000fe20000000a00 */
[----:B------:R-:W-:Y:S02]  /*194c0*/  NOP ;  /* 0x0000000000007918 */ /* 0x000fe40000000000 */
        /* <DEDUP_REMOVED lines=14> */
.L_x_7275:
        /* <DEDUP_REMOVED lines=11> */
.L_x_7276:
[C---:B------:R-:W-:Y:S01]  /*19660*/  ISETP.GT.AND P0, PT, R26.reuse, RZ, PT ;  /* 0x000000ff1a00720c */ /* 0x040fe20003f04270 */
[----:B------:R0:W-:Y:S01]  /*19670*/  SYNCS.ARRIVE.TRANS64.A1T0 RZ, [R6+URZ+0x28850], RZ ;  /* 0x028850ff06ff79a7 */ /* 0x0001e2000810003f */
[----:B------:R-:W-:Y:S01]  /*19680*/  IMAD.MOV.U32 R17, RZ, RZ, R28 ;  /* 0x000000ffff117224 */ /* 0x000fe200078e001c */
[----:B------:R-:W-:Y:S01]  /*19690*/  MOV R33, R26 ;  /* 0x0000001a00217202 */ /* 0x000fe20000000f00 */
[----:B------:R-:W-:Y:S02]  /*196a0*/  IMAD.MOV.U32 R10, RZ, RZ, R25 ;  /* 0x000000ffff0a7224 */ /* 0x000fe400078e0019 */
[----:B0-----:R-:W-:-:S07]  /*196b0*/  VIADD R6, R26, 0xffffffff ;  /* 0xffffffff1a067836 */ /* 0x001fce0000000000 */
[----:B------:R-:W-:Y:S05]  /*196c0*/  @P0 BRA `(.L_x_7277) ;  /* 0xffffffec00ec0947 */ /* 0x000fea000383ffff */
.L_x_7264:
[----:B------:R-:W-:Y:S05]  /*196d0*/  BSYNC B0 ;  /* 0x0000000000007941 */ /* 0x000fea0003800000 */
.L_x_7263:
        /* <DEDUP_REMOVED lines=17> */
.L_x_7279:
[----:B------:R-:W-:Y:S05]  /*197f0*/  BSYNC B0 ;  /* 0x0000000000007941 */ /* 0x000fea0003800000 */
.L_x_7278:
[----:B------:R-:W3:Y:S02]  /*19800*/  LDL R0, [R1+0x2c] ;  /* 0x00002c0001007983 */ /* 0x000ee40000100800 */
[----:B---3--:R-:W-:-:S13]  /*19810*/  ISETP.NE.AND P0, PT, R0, 0x3, PT ;  /* 0x000000030000780c */ /* 0x008fda0003f05270 */
[----:B------:R-:W-:Y:S05]  /*19820*/  @!P0 BRA `(.L_x_7280) ;  /* 0x0000000000048947 */ /* 0x000fea0003800000 */
[----:B------:R-:W-:Y:S01]  /*19830*/  BPT.TRAP 0x1 ;  /* 0x000000040000795c */ /* 0x000fe20000300000 */
.L_x_7280:
[----:B------:R-:W-:Y:S01]  /*19840*/  IMAD R0, R25, 0x8, R22 ;  /* 0x0000000819007824 */ /* 0x000fe200078e0216 */
[----:B0-----:R-:W-:Y:S01]  /*19850*/  SHF.L.U32 R3, R28, 0x1f, RZ ;  /* 0x0000001f1c037819 */ /* 0x001fe200000006ff */
[----:B------:R-:W-:Y:S01]  /*19860*/  BSSY B0, `(.L_x_7281) ;  /* 0x0000004000007945 */ /* 0x000fe20003800000 */
[----:B------:R-:W-:Y:S02]  /*19870*/  IMAD R6, R26, -0x80, R37 ;  /* 0xffffff801a067824 */ /* 0x000fe400078e0225 */
[----:B------:R-:W0:Y:S02]  /*19880*/  SYNCS.PHASECHK.TRANS64.TRYWAIT P0, [R0+URZ+0x28860], R3 ;  /* 0x02886003000075a7 */ /* 0x000e24000800017f */
[----:B0-----:R-:W-:Y:S05]  /*19890*/  @!P0 BRA `(.L_x_7282) ;  /* 0x0000005800ac8947 */ /* 0x001fea0003800000 */
.L_x_7483:
[----:B------:R-:W-:Y:S05]  /*198a0*/  BSYNC B0 ;  /* 0x0000000000007941 */ /* 0x000fea0003800000 */
.L_x_7281:
        /* <DEDUP_REMOVED lines=20> */
[----:B------:R-:W1:Y:S02]  /*199f0*/  SHFL.IDX PT, R14, R23, 0x2, 0x181f ;  /* 0x00581f00170e7f89 */ /* 0x000e6400000e0000 */
[----:B0-----:R-:W-:-:S05]  /*19a00*/  IMAD.X R3, RZ, RZ, R3, P4 ;  /* 0x000000ffff037224 */ /* 0x001fca00020e0603 */
        /* <DEDUP_REMOVED lines=13> */
[----:B------:R-:W0:Y:S02]  /*19ae0*/  SHFL.IDX PT, R14, R23, 0x3, 0x181f ;  /* 0x00781f00170e7f89 */ /* 0x000e2400000e0000 */
[----:B------:R-:W-:Y:S02]  /*19af0*/  IADD3.X R3, RZ, R8, RZ, P4, !PT ;  /* 0x00000008ff037210 */ /* 0x000fe400027fe4ff */
        /* <DEDUP_REMOVED lines=23> */
[----:B------:R0:W0:Y:S02]  /*19c70*/  SHFL.IDX PT, R14, R23, 0x7, 0x181f ;  /* 0x00f81f00170e7f89 */ /* 0x00002400000e0000 */
[----:B--2---:R-:W-:-:S05]  /*19c80*/  IMAD.X R3, RZ, RZ, R7, P4 ;  /* 0x000000ffff037224 */ /* 0x004fca00020e0607 */
        /* <DEDUP_REMOVED lines=8> */
.L_x_7501:
        /* <DEDUP_REMOVED lines=11> */
.L_x_7284:
        /* <DEDUP_REMOVED lines=11> */
.L_x_7285:
[----:B------:R0:W-:Y:S01]  /*19e70*/  SYNCS.ARRIVE.TRANS64.A1T0 RZ, [R0+URZ+0x28850], RZ ;  /* 0x028850ff00ff79a7 */ /* 0x0001e2000810003f */
[----:B------:R-:W-:-:S05]  /*19e80*/  VIADD R25, R25, 0x1 ;  /* 0x0000000119197836 */ /* 0x000fca0000000000 */
[----:B------:R-:W-:-:S04]  /*19e90*/  ISETP.NE.AND P0, PT, R25, 0x2, PT ;  /* 0x000000021900780c */ /* 0x000fc80003f05270 */
[----:B------:R-:W-:Y:S02]  /*19ea0*/  SEL R3, RZ, 0x1, P0 ;  /* 0x00000001ff037807 */ /* 0x000fe40000000000 */
[----:B------:R-:W-:Y:S02]  /*19eb0*/  SEL R25, R25, RZ, P0 ;  /* 0x000000ff19197207 */ /* 0x000fe40000000000 */
[----:B0-----:R-:W-:-:S07]  /*19ec0*/  LOP3.LUT R28, R28, R3, RZ, 0x3c, !PT ;  /* 0x000000031c1c7212 */ /* 0x001fce00078e3cff */
.L_x_7242:
[----:B------:R-:W-:Y:S05]  /*19ed0*/  BSYNC B7 ;  /* 0x0000000000077941 */ /* 0x000fea0003800000 */
.L_x_7240:
        /* <DEDUP_REMOVED lines=8> */
[----:B------:R2:W3:Y:S01]  /*19f60*/  LDS.128 R16, [R22+0x288d0] ;  /* 0x0288d00016107984 */ /* 0x0004e20000000c00 */
[----:B------:R-:W-:Y:S06]  /*19f70*/  BAR.ARV 0x4, 0x180 ;  /* 0x0106000000007b1d */ /* 0x000fec0000002000 */
[----:B------:R-:W-:Y:S05]  /*19f80*/  BRA `(.L_x_7287) ;  /* 0x0000000800407947 */ /* 0x000fea0003800000 */
.L_x_7286:
[----:B------:R-:W1:Y:S01]  /*19f90*/  S2R R8, SR_TID.X ;  /* 0x0000000000087919 */ /* 0x000e620000002100 */
[----:B------:R-:W-:Y:S01]  /*19fa0*/  UMOV UR4, 0xffffffff ;  /* 0xffffffff00047882 */ /* 0x000fe20000000000 */
[----:B-1----:R-:W-:-:S04]  /*19fb0*/  LOP3.LUT R8, R8, 0x1f, RZ, 0xc0, !PT ;  /* 0x0000001f08087812 */ /* 0x002fc800078ec0ff */
[----:B------:R-:W-:Y:S01]  /*19fc0*/  ISETP.NE.AND P0, PT, R8, 0x1f, PT ;  /* 0x0000001f0800780c */ /* 0x000fe20003f05270 */
[----:B------:R-:W-:-:S12]  /*19fd0*/  BRA.DIV UR4, `(.L_x_7288) ;  /* 0x0000005e046c7947 */ /* 0x000fd8000b800000 */
[----:B0-----:R-:W-:Y:S01]  /*19fe0*/  IADD3 R5, R19, R8, RZ ;  /* 0x0000000813057210 */ /* 0x001fe20007ffe0ff */
[----:B------:R-:W-:-:S03]  /*19ff0*/  ULDC UR4, c[0x0][0xc3c] ;  /* 0x00030f0000047ab9 */ /* 0x000fc60000000800 */
        /* <DEDUP_REMOVED lines=29> */
.L_x_7511:
[----:B------:R-:W-:Y:S02]  /*1a1d0*/  ULDC UR4, c[0x0][0xc38] ;  /* 0x00030e0000047ab9 */ /* 0x000fe40000000800 */
[----:B------:R-:W-:-:S05]  /*1a1e0*/  MOV R7, UR4 ;  /* 0x0000000400077c02 */ /* 0x000fca0008000f00 */
[----:B-1----:R-:W-:-:S04]  /*1a1f0*/  IMAD R3, R14, R7, RZ ;  /* 0x000000070e037224 */ /* 0x002fc800078e02ff */
[----:B------:R-:W-:-:S05]  /*1a200*/  IMAD.IADD R6, R0, 0x1, R3 ;  /* 0x0000000100067824 */ /* 0x000fca00078e0203 */
[----:B------:R-:W-:-:S13]  /*1a210*/  ISETP.GT.AND P6, PT, R6, R5, PT ;  /* 0x000000050600720c */ /* 0x000fda0003fc4270 */
[----:B------:R-:W-:Y:S05]  /*1a220*/  @P6 BRA `(.L_x_7289) ;  /* 0x00000000009c6947 */ /* 0x000fea0003800000 */
.L_x_7294:
        /* <DEDUP_REMOVED lines=14> */
.L_x_7292:
[----:B------:R-:W-:Y:S05]  /*1a310*/  BSYNC B0 ;  /* 0x0000000000007941 */ /* 0x000fea0003800000 */
.L_x_7291:
        /* <DEDUP_REMOVED lines=17> */
[----:B------:R0:W1:Y:S02]  /*1a430*/  SHFL.IDX PT, R14, R2, 0x1f, 0x1f ;  /* 0x03e01f00020e7f89 */ /* 0x00006400000e0000 */
.L_x_7519:
[----:B------:R-:W-:Y:S02]  /*1a440*/  ULDC UR4, c[0x0][0xc38] ;  /* 0x00030e0000047ab9 */ /* 0x000fe40000000800 */
[----:B------:R-:W-:-:S04]  /*1a450*/  IMAD.U32 R7, RZ, RZ, UR4 ;  /* 0x00000004ff077e24 */ /* 0x000fc8000f8e00ff */
[----:B-1----:R-:W-:-:S04]  /*1a460*/  IMAD R3, R14, R7, RZ ;  /* 0x000000070e037224 */ /* 0x002fc800078e02ff */
[----:B------:R-:W-:-:S05]  /*1a470*/  IMAD.IADD R6, R3, 0x1, R6 ;  /* 0x0000000103067824 */ /* 0x000fca00078e0206 */
[----:B------:R-:W-:-:S13]  /*1a480*/  ISETP.GT.AND P6, PT, R6, R5, PT ;  /* 0x000000050600720c */ /* 0x000fda0003fc4270 */
[----:B------:R-:W-:Y:S05]  /*1a490*/  @!P6 BRA `(.L_x_7294) ;  /* 0xfffffffc0064e947 */ /* 0x000fea000383ffff */
.L_x_7289:
        /* <DEDUP_REMOVED lines=8> */
.L_x_7523:
[----:B------:R-:W-:Y:S01]  /*1a520*/  ISETP.NE.AND P0, PT, R3, RZ, PT ;  /* 0x000000ff0300720c */ /* 0x000fe20003f05270 */
[----:B------:R-:W-:-:S12]  /*1a530*/  IMAD.MOV.U32 R14, RZ, RZ, RZ ;  /* 0x000000ffff0e7224 */ /* 0x000fd800078e00ff */
[----:B------:R-:W-:Y:S05]  /*1a540*/  @!P0 BRA `(.L_x_7296) ;  /* 0x0000000000108947 */ /* 0x000fea0003800000 */
[----:B------:R-:W-:Y:S01]  /*1a550*/  UMOV UR4, 0xffffffff ;  /* 0xffffffff00047882 */ /* 0x000fe20000000000 */
[----:B------:R-:W-:Y:S02]  /*1a560*/  VIADD R12, R0, 0xffffffff ;  /* 0xffffffff000c7836 */ /* 0x000fe40000000000 */
[----:B------:R-:W-:Y:S05]  /*1a570*/  BRA.DIV UR4, `(.L_x_7297) ;  /* 0x00000062042c7947 */ /* 0x000fea000b800000 */
[----:B------:R3:W4:Y:S02]  /*1a580*/  SHFL.IDX PT, R14, R2, R12, 0x1f ;  /* 0x00001f0c020e7589 */ /* 0x00072400000e0000 */
.L_x_7296:
[----:B--2---:R-:W-:Y:S01]  /*1a590*/  IABS R8, R4 ;  /* 0x0000000400087213 */ /* 0x004fe20000000000 */
[----:B----4-:R-:W-:Y:S02]  /*1a5a0*/  IMAD R16, R14, R7, R6 ;  /* 0x000000070e107224 */ /* 0x010fe400078e0206 */
[----:B------:R-:W-:Y:S01]  /*1a5b0*/  IMAD.IADD R19, R0, 0x1, R19 ;  /* 0x0000000100137824 */ /* 0x000fe200078e0213 */
[----:B------:R-:W2:Y:S08]  /*1a5c0*/  I2F.RP R9, R8 ;  /* 0x0000000800097306 */ /* 0x000eb00000209400 */
[----:B--2---:R-:W0:Y:S02]  /*1a5d0*/  MUFU.RCP R9, R9 ;  /* 0x0000000900097308 */ /* 0x004e240000001000 */
[----:B0--3--:R-:W-:-:S06]  /*1a5e0*/  VIADD R2, R9, 0xffffffe ;  /* 0x0ffffffe09027836 */ /* 0x009fcc0000000000 */
        /* <DEDUP_REMOVED lines=25> */
.L_x_7290:
[----:B------:R-:W-:Y:S01]  /*1a780*/  UMOV UR4, URZ ;  /* 0x0000003f00047c82 */ /* 0x000fe20008000000 */
[----:B------:R-:W-:Y:S01]  /*1a790*/  UMOV UR5, URZ ;  /* 0x0000003f00057c82 */ /* 0x000fe20008000000 */
[----:B------:R-:W-:Y:S01]  /*1a7a0*/  ULDC UR6, c[0x0][0xc3c] ;  /* 0x00030f0000067ab9 */ /* 0x000fe20000000800 */
[----:B------:R-:W-:Y:S02]  /*1a7b0*/  IMAD.MOV.U32 R16, RZ, RZ, R5 ;  /* 0x000000ffff107224 */ /* 0x000fe400078e0005 */
[----:B------:R-:W-:Y:S02]  /*1a7c0*/  IMAD.U32 R17, RZ, RZ, UR4 ;  /* 0x00000004ff117e24 */ /* 0x000fe4000f8e00ff */
[----:B------:R-:W-:Y:S02]  /*1a7d0*/  IMAD.U32 R18, RZ, RZ, UR5 ;  /* 0x00000005ff127e24 */ /* 0x000fe4000f8e00ff */
[----:B------:R-:W-:-:S07]  /*1a7e0*/  IMAD.U32 R19, RZ, RZ, UR6 ;  /* 0x00000006ff137e24 */ /* 0x000fce000f8e00ff */
.L_x_7298:
        /* <DEDUP_REMOVED lines=10> */
.L_x_7287:
[----:B------:R-:W-:Y:S02]  /*1a890*/  ULDC UR4, c[0x0][0xc3c] ;  /* 0x00030f0000047ab9 */ /* 0x000fe40000000800 */
[----:B---3--:R-:W-:-:S13]  /*1a8a0*/  ISETP.GE.AND P0, PT, R19, UR4, PT ;  /* 0x0000000413007c0c */ /* 0x008fda000bf06270 */
[----:B------:R-:W-:Y:S05]  /*1a8b0*/  @!P0 BRA `(.L_x_7299) ;  /* 0xffffffa800048947 */ /* 0x000fea000383ffff */
[----:B------:R-:W-:Y:S05]  /*1a8c0*/  BSYNC B8 ;  /* 0x0000000000087941 */ /* 0x000fea0003800000 */
.L_x_7200:
[----:B------:R-:W3:Y:S01]  /*1a8d0*/  LDL.LU R0, [R1+0x24] ;  /* 0x0000240001007983 */ /* 0x000ee20000300800 */
[----:B------:R-:W-:Y:S01]  /*1a8e0*/  BSSY B0, `(.L_x_7300) ;  /* 0x000000b000007945 */ /* 0x000fe20003800000 */
[----:B------:R-:W4:Y:S01]  /*1a8f0*/  S2R R5, SR_CgaCtaId ;  /* 0x0000000000057919 */ /* 0x000f220000008800 */
[----:B---3--:R-:W-:-:S05]  /*1a900*/  VIADD R0, R0, 0x1 ;  /* 0x0000000100007836 */ /* 0x008fca0000000000 */
[----:B01----:R-:W-:-:S04]  /*1a910*/  LEA.HI R2, R0, R0, RZ, 0x1 ;  /* 0x0000000000027211 */ /* 0x003fc800078f08ff */
[----:B------:R-:W-:Y:S02]  /*1a920*/  LOP3.LUT R3, R2, 0xfffffffe, RZ, 0xc0, !PT ;  /* 0xfffffffe02037812 */ /* 0x000fe400078ec0ff */
[----:B------:R-:W-:Y:S02]  /*1a930*/  MOV R2, 0x400 ;  /* 0x0000040000027802 */ /* 0x000fe40000000f00 */
[----:B------:R-:W-:Y:S02]  /*1a940*/  IADD3 R0, R0, -R3, RZ ;  /* 0x8000000300007210 */ /* 0x000fe40007ffe0ff */
[----:B----4-:R-:W-:Y:S02]  /*1a950*/  LEA R4, R5, R2, 0x18 ;  /* 0x0000000205047211 */ /* 0x010fe400078ec0ff */
[----:B------:R-:W-:-:S04]  /*1a960*/  SHF.L.U32 R0, R0, 0x1f, RZ ;  /* 0x0000001f00007819 */ /* 0x000fc800000006ff */
[----:B------:R-:W0:Y:S02]  /*1a970*/  SYNCS.PHASECHK.TRANS64.TRYWAIT P0, [R4+URZ+0x28820], R0 ;  /* 0x02882000040075a7 */ /* 0x000e24000800017f */
[----:B0-----:R-:W-:Y:S05]  /*1a980*/  @!P0 BRA `(.L_x_7301) ;  /* 0x0000005c004c8947 */ /* 0x001fea0003800000 */
.L_x_7526:
[----:B------:R-:W-:Y:S05]  /*1a990*/  BSYNC B0 ;  /* 0x0000000000007941 */ /* 0x000fea0003800000 */
.L_x_7300:
[----:B------:R-:W-:-:S03]  /*1a9a0*/  UMOV UR4, 0xffffffff ;  /* 0xffffffff00047882 */ /* 0x000fc60000000000 */
[----:B------:R-:W-:Y:S05]  /*1a9b0*/  BRA.DIV UR4, `(.L_x_7302) ;  /* 0x0000005e04547947 */ /* 0x000fea000b800000 */
[----:B0-----:R-:W0:Y:S02]  /*1a9c0*/  S2R R0, SR_TID.X ;  /* 0x0000000000007919 */ /* 0x001e240000002100 */
[----:B0-----:R-:W-:-:S04]  /*1a9d0*/  SHF.R.U32.HI R0, RZ, 0x5, R0 ;  /* 0x00000005ff007819 */ /* 0x001fc80000011600 */
[----:B------:R-:W-:-:S05]  /*1a9e0*/  LOP3.LUT R0, R0, 0x3, RZ, 0xc0, !PT ;  /* 0x0000000300007812 */ /* 0x000fca00078ec0ff */
[----:B------:R0:W1:Y:S02]  /*1a9f0*/  SHFL.IDX PT, R14, R0, RZ, 0x1f ;  /* 0x00001fff000e7589 */ /* 0x00006400000e0000 */
.L_x_7529:
[----:B-1----:R-:W-:-:S13]  /*1aa00*/  ISETP.NE.AND P0, PT, R14, RZ, PT ;  /* 0x000000ff0e00720c */ /* 0x002fda0003f05270 */
[----:B------:R-:W-:Y:S05]  /*1aa10*/  @P0 BRA `(.L_x_6994) ;  /* 0x0000000000880947 */ /* 0x000fea0003800000 */
[----:B------:R-:W-:-:S03]  /*1aa20*/  UMOV UR4, 0xffffffff ;  /* 0xffffffff00047882 */ /* 0x000fc60000000000 */
[----:B------:R-:W-:Y:S05]  /*1aa30*/  BRA.DIV UR4, `(.L_x_7303) ;  /* 0x0000005e04687947 */ /* 0x000fea000b800000 */
[----:B------:R-:W-:-:S13]  /*1aa40*/  ELECT P6, URZ, PT ;  /* 0x00000000003f782f */ /* 0x000fda00038c0000 */
.L_x_7532:
[----:B------:R-:W-:Y:S05]  /*1aa50*/  @!P6 BRA `(.L_x_6994) ;  /* 0x000000000078e947 */ /* 0x000fea0003800000 */
[----:B0-----:R-:W3:Y:S02]  /*1aa60*/  LDL.LU R0, [R1+0xc] ;  /* 0x00000c0001007983 */ /* 0x001ee40000300800 */
[----:B---3--:R-:W-:-:S04]  /*1aa70*/  LOP3.LUT R0, R0, 0x2, RZ, 0xfc, !PT ;  /* 0x0000000200007812 */ /* 0x008fc800078efcff */
[----:B------:R-:W-:-:S13]  /*1aa80*/  ISETP.NE.AND P0, PT, R0, 0x3, PT ;  /* 0x000000030000780c */ /* 0x000fda0003f05270 */
[----:B------:R-:W-:Y:S05]  /*1aa90*/  @!P0 BRA `(.L_x_7304) ;  /* 0x0000000000048947 */ /* 0x000fea0003800000 */
[----:B------:R-:W-:Y:S01]  /*1aaa0*/  BPT.TRAP 0x1 ;  /* 0x000000040000795c */ /* 0x000fe20000300000 */
.L_x_7304:
[C---:B------:R-:W-:Y:S01]  /*1aab0*/  IMAD R5, R25.reuse, 0x8, R4 ;  /* 0x0000000819057824 */ /* 0x040fe200078e0204 */
[----:B------:R-:W-:Y:S01]  /*1aac0*/  SHF.L.U32 R0, R28, 0x1f, RZ ;  /* 0x0000001f1c007819 */ /* 0x000fe200000006ff */
[----:B------:R-:W-:-:S03]  /*1aad0*/  VIADD R25, R25, 0x1 ;  /* 0x0000000119197836 */ /* 0x000fc60000000000 */
[----:B------:R-:W0:Y:S02]  /*1aae0*/  SYNCS.PHASECHK.TRANS64.TRYWAIT P1, [R5+URZ+0x28840], R0 ;  /* 0x02884000050075a7 */ /* 0x000e24000802017f */
[----:B------:R-:W-:-:S04]  /*1aaf0*/  ISETP.NE.AND P2, PT, R25, 0x2, PT ;  /* 0x000000021900780c */ /* 0x000fc80003f45270 */
[----:B------:R-:W-:Y:S01]  /*1ab00*/  SEL R3, RZ, 0x1, P2 ;  /* 0x00000001ff037807 */ /* 0x000fe20001000000 */
[----:B0-----:R-:W-:Y:S08]  /*1ab10*/  @!P1 BRA `(.L_x_7305) ;  /* 0x0000005c00509947 */ /* 0x001ff00003800000 */
.L_x_7533:
[----:B------:R-:W-:Y:S02]  /*1ab20*/  SEL R25, R25, RZ, P2 ;  /* 0x000000ff19197207 */ /* 0x000fe40001000000 */
[----:B------:R-:W-:Y:S01]  /*1ab30*/  LOP3.LUT R2, R28, R3, RZ, 0x3c, !PT ;  /* 0x000000031c027212 */ /* 0x000fe200078e3cff */
[----:B------:R-:W-:Y:S06]  /*1ab40*/  @!P0 BRA `(.L_x_7306) ;  /* 0x0000000000048947 */ /* 0x000fec0003800000 */
[----:B------:R-:W-:Y:S01]  /*1ab50*/  BPT.TRAP 0x1 ;  /* 0x000000040000795c */ /* 0x000fe20000300000 */
.L_x_7306:
[----:B------:R-:W-:Y:S01]  /*1ab60*/  IMAD R25, R25, 0x8, R4 ;  /* 0x0000000819197824 */ /* 0x000fe200078e0204 */
[----:B------:R-:W-:-:S04]  /*1ab70*/  SHF.L.U32 R2, R2, 0x1f, RZ ;  /* 0x0000001f02027819 */ /* 0x000fc800000006ff */
[----:B------:R-:W1:Y:S02]  /*1ab80*/  SYNCS.PHASECHK.TRANS64.TRYWAIT P1, [R25+URZ+0x28840], R2 ;  /* 0x02884002190075a7 */ /* 0x000e64000802017f */
[----:B-1----:R-:W-:Y:S05]  /*1ab90*/  @!P1 BRA `(.L_x_7307) ;  /* 0x0000005c00449947 */ /* 0x002fea0003800000 */
.L_x_7534:
[----:B------:R-:W-:Y:S05]  /*1aba0*/  @!P0 BRA `(.L_x_7308) ;  /* 0x0000000000048947 */ /* 0x000fea0003800000 */
[----:B------:R-:W-:Y:S01]  /*1abb0*/  BPT.TRAP 0x1 ;  /* 0x000000040000795c */ /* 0x000fe20000300000 */
.L_x_7308:
[----:B------:R-:W3:Y:S02]  /*1abc0*/  SYNCS.PHASECHK.TRANS64.TRYWAIT P1, [R5+URZ+0x28860], R0 ;  /* 0x02886000050075a7 */ /* 0x000ee4000802017f */
[----:B---3--:R-:W-:Y:S05]  /*1abd0*/  @!P1 BRA `(.L_x_7309) ;  /* 0x0000005c00489947 */ /* 0x008fea0003800000 */
.L_x_7535:
[----:B------:R-:W-:Y:S05]  /*1abe0*/  @!P0 BRA `(.L_x_7310) ;  /* 0x0000000000048947 */ /* 0x000fea0003800000 */
[----:B------:R-:W-:Y:S01]  /*1abf0*/  BPT.TRAP 0x1 ;  /* 0x000000040000795c */ /* 0x000fe20000300000 */
.L_x_7310:
[----:B----4-:R4:W0:Y:S02]  /*1ac00*/  SYNCS.PHASECHK.TRANS64.TRYWAIT P0, [R25+URZ+0x28860], R2 ;  /* 0x02886002190075a7 */ /* 0x010824000800017f */
[----:B0-----:R-:W-:Y:S05]  /*1ac10*/  @!P0 NANOSLEEP.SYNCS 0x989680 ;  /* 0x009896800000895d */ /* 0x001fea0003900000 */
[----:B------:R-:W0:Y:S02]  /*1ac20*/  @!P0 SYNCS.PHASECHK.TRANS64 P0, [R25+URZ+0x28860], R2 ;  /* 0x02886002190085a7 */ /* 0x000e24000800007f */
[----:B0-----:R-:W-:Y:S05]  /*1ac30*/  @!P0 BRA `(.L_x_7310) ;  /* 0xfffffffc00f08947 */ /* 0x001fea000383ffff */
.L_x_6994:
[----:B------:R-:W-:Y:S05]  /*1ac40*/  BSYNC B9 ;  /* 0x0000000000097941 */ /* 0x000fea0003800000 */
.L_x_6991:
[----:B------:R-:W-:Y:S05]  /*1ac50*/  EXIT ;  /* 0x000000000000794d */ /* 0x000fea0003800000 */
.L_x_7016:
[----:B0-----:R0:W1:Y:S02]  /*1ac60*/  SYNCS.PHASECHK.TRANS64.TRYWAIT P6, [R92+URZ+0x28890], R103 ;  /* 0x028890675c0075a7 */ /* 0x00106400080c017f */
[----:B-1----:R-:W-:Y:S05]  /*1ac70*/  @!P6 NANOSLEEP.SYNCS 0x989680 ;  /* 0x009896800000e95d */ /* 0x002fea0003900000 */
[----:B------:R-:W1:Y:S02]  /*1ac80*/  @!P6 SYNCS.PHASECHK.TRANS64 P6, [R92+URZ+0x28890], R103 ;  /* 0x028890675c00e5a7 */ /* 0x000e6400080c007f */
[----:B-1----:R-:W-:Y:S05]  /*1ac90*/  @!P6 BRA `(.L_x_7016) ;  /* 0xfffffffc00f0e947 */ /* 0x002fea000383ffff */
[----:B------:R-:W-:Y:S05]  /*1aca0*/  BRA `(.L_x_7311) ;  /* 0xfffffe8000d87947 */ /* 0x000fea000383ffff */
.L_x_7017:
        /* <DEDUP_REMOVED lines=8> */
.L_x_7313:
[----:B------:R-:W-:Y:S05]  /*1ad30*/  BSYNC B1 ;  /* 0x0000000000017941 */ /* 0x000fea0003800000 */
.L_x_7312:
[----:B------:R-:W-:Y:S01]  /*1ad40*/  IMAD.MOV.U32 R13, RZ, RZ, R109 ;  /* 0x000000ffff0d7224 */ /* 0x000fe200078e006d */
[----:B------:R-:W-:Y:S01]  /*1ad50*/  MOV R79, R14 ;  /* 0x0000000e004f7202 */ /* 0x000fe20000000f00 */
[----:B------:R-:W-:Y:S02]  /*1ad60*/  IMAD.MOV.U32 R12, RZ, RZ, RZ ;  /* 0x000000ffff0c7224 */ /* 0x000fe400078e00ff */
[----:B------:R-:W-:Y:S02]  /*1ad70*/  IMAD.MOV.U32 R11, RZ, RZ, 0x181f ;  /* 0x0000181fff0b7424 */ /* 0x000fe400078e00ff */
[----:B------:R-:W-:-:S07]  /*1ad80*/  IMAD.MOV.U32 R15, RZ, RZ, -0x1 ;  /* 0xffffffffff0f7424 */ /* 0x000fce00078e00ff */
[----:B------:R-:W-:Y:S05]  /*1ad90*/  WARPSYNC.COLLECTIVE R15, `(.L_x_7314) ;  /* 0x000000000f087348 */ /* 0x000fea0003c00000 */
[----:B------:R0:W1:Y:S02]  /*1ada0*/  SHFL.IDX P6, R14, R13, R12, R11 ;  /* 0x0000000c0d0e7389 */ /* 0x00006400000c000b */
[----:B01----:R-:W-:Y:S01]  /*1adb0*/  ENDCOLLECTIVE ;  /* 0x000000000000791b */ /* 0x003fe20003800000 */
.L_x_7314:
[----:B------:R-:W-:Y:S01]  /*1adc0*/  IMAD.MOV.U32 R105, RZ, RZ, R14 ;  /* 0x000000ffff697224 */ /* 0x000fe200078e000e */
[----:B------:R-:W-:Y:S06]  /*1add0*/  BRA `(.L_x_7315) ;  /* 0xfffffe8000a07947 */ /* 0x000fec000383ffff */
.L_x_7026:
[----:B------:R-:W-:Y:S01]  /*1ade0*/  BSSY B1, `(.L_x_7316) ;  /* 0x0000008000017945 */ /* 0x000fe20003800000 */
[----:B0---4-:R-:W-:Y:S01]  /*1adf0*/  IMAD.MOV.U32 R13, RZ, RZ, R108 ;  /* 0x000000ffff0d7224 */ /* 0x011fe200078e006c */
[----:B------:R-:W-:Y:S01]  /*1ae00*/  MOV R11, 0x181f ;  /* 0x0000181f000b7802 */ /* 0x000fe20000000f00 */
[----:B------:R-:W-:Y:S02]  /*1ae10*/  IMAD.MOV.U32 R12, RZ, RZ, 0x1 ;  /* 0x00000001ff0c7424 */ /* 0x000fe400078e00ff */
[----:B------:R-:W-:-:S07]  /*1ae20*/  IMAD.MOV.U32 R15, RZ, RZ, -0x1 ;  /* 0xffffffffff0f7424 */ /* 0x000fce00078e00ff */
[----:B-123--:R-:W-:Y:S05]  /*1ae30*/  WARPSYNC.COLLECTIVE R15, `(.L_x_7317) ;  /* 0x000000000f087348 */ /* 0x00efea0003c00000 */
[----:B------:R0:W4:Y:S02]  /*1ae40*/  SHFL.IDX P6, R14, R13, R12, R11 ;  /* 0x0000000c0d0e7389 */ /* 0x00012400000c000b */
[----:B01234-:R-:W-:Y:S01]  /*1ae50*/  ENDCOLLECTIVE ;  /* 0x000000000000791b */ /* 0x01ffe20003800000 */
.L_x_7317:
[----:B------:R-:W-:Y:S05]  /*1ae60*/  BSYNC B1 ;  /* 0x0000000000017941 */ /* 0x000fea0003800000 */
.L_x_7316:
        /* <DEDUP_REMOVED lines=8> */
.L_x_7318:
[----:B------:R-:W-:Y:S01]  /*1aef0*/  IMAD.MOV.U32 R73, RZ, RZ, R14 ;  /* 0x000000ffff497224 */ /* 0x000fe200078e000e */
[----:B------:R-:W-:Y:S06]  /*1af00*/  BRA `(.L_x_7319) ;  /* 0xfffffe8800347947 */ /* 0x000fec000383ffff */
.L_x_7035:
[----:B------:R-:W-:Y:S01]  /*1af10*/  BSSY B1, `(.L_x_7320) ;  /* 0x0000008000017945 */ /* 0x000fe20003800000 */
[----:B0---4-:R-:W-:Y:S01]  /*1af20*/  MOV R13, R108 ;  /* 0x0000006c000d7202 */ /* 0x011fe20000000f00 */
[----:B------:R-:W-:Y:S02]  /*1af30*/  IMAD.MOV.U32 R12, RZ, RZ, 0x2 ;  /* 0x00000002ff0c7424 */ /* 0x000fe400078e00ff */
[----:B------:R-:W-:Y:S02]  /*1af40*/  IMAD.MOV.U32 R11, RZ, RZ, 0x181f ;  /* 0x0000181fff0b7424 */ /* 0x000fe400078e00ff */
[----:B------:R-:W-:-:S07]  /*1af50*/  IMAD.MOV.U32 R15, RZ, RZ, -0x1 ;  /* 0xffffffffff0f7424 */ /* 0x000fce00078e00ff */
[----:B-123--:R-:W-:Y:S05]  /*1af60*/  WARPSYNC.COLLECTIVE R15, `(.L_x_7321) ;  /* 0x000000000f087348 */ /* 0x00efea0003c00000 */
[----:B------:R0:W4:Y:S02]  /*1af70*/  SHFL.IDX P6, R14, R13, R12, R11 ;  /* 0x0000000c0d0e7389 */ /* 0x00012400000c000b */
[----:B01234-:R-:W-:Y:S01]  /*1af80*/  ENDCOLLECTIVE ;  /* 0x000000000000791b */ /* 0x01ffe20003800000 */
.L_x_7321:
[----:B------:R-:W-:Y:S05]  /*1af90*/  BSYNC B1 ;  /* 0x0000000000017941 */ /* 0x000fea0003800000 */
.L_x_7320:
        /* <DEDUP_REMOVED lines=8> */
.L_x_7322:
[----:B------:R-:W-:Y:S01]  /*1b020*/  IMAD.MOV.U32 R65, RZ, RZ, R14 ;  /* 0x000000ffff417224 */ /* 0x000fe200078e000e */
[----:B------:R-:W-:Y:S06]  /*1b030*/  BRA `(.L_x_7323) ;  /* 0xfffffe8c00c87947 */ /* 0x000fec000383ffff */
.L_x_7044:
        /* <DEDUP_REMOVED lines=8> */
.L_x_7325:
[----:B------:R-:W-:Y:S05]  /*1b0c0*/  BSYNC B1 ;  /* 0x0000000000017941 */ /* 0x000fea0003800000 */
.L_x_7324:
        /* <DEDUP_REMOVED lines=8> */
.L_x_7326:
[----:B------:R-:W-:Y:S01]  /*1b150*/  IMAD.MOV.U32 R109, RZ, RZ, R14 ;  /* 0x000000ffff6d7224 */ /* 0x000fe200078e000e */
[----:B------:R-:W-:Y:S06]  /*1b160*/  BRA `(.L_x_7327) ;  /* 0xfffffe9400587947 */ /* 0x000fec000383ffff */
.L_x_7056:
[----:B-1----:R1:W2:Y:S02]  /*1b170*/  SYNCS.PHASECHK.TRANS64.TRYWAIT P4, [R92+URZ+0x28890], R103 ;  /* 0x028890675c0075a7 */ /* 0x0022a4000808017f */
[----:B--2---:R-:W-:Y:S05]  /*1b180*/  @!P4 NANOSLEEP.SYNCS 0x989680 ;  /* 0x009896800000c95d */ /* 0x004fea0003900000 */
[----:B------:R-:W2:Y:S02]  /*1b190*/  @!P4 SYNCS.PHASECHK.TRANS64 P4, [R92+URZ+0x28890], R103 ;  /* 0x028890675c00c5a7 */ /* 0x000ea4000808007f */
[----:B--2---:R-:W-:Y:S05]  /*1b1a0*/  @!P4 BRA `(.L_x_7056) ;  /* 0xfffffffc00f0c947 */ /* 0x004fea000383ffff */
[----:B------:R-:W-:Y:S05]  /*1b1b0*/  BRA `(.L_x_7328) ;  /* 0xfffffea400807947 */ /* 0x000fea000383ffff */
.L_x_7057:
        /* <DEDUP_REMOVED lines=8> */
.L_x_7330:
[----:B------:R-:W-:Y:S05]  /*1b240*/  BSYNC B1 ;  /* 0x0000000000017941 */ /* 0x000fea0003800000 */
.L_x_7329:
        /* <DEDUP_REMOVED lines=8> */
.L_x_7331:
[----:B------:R-:W-:Y:S01]  /*1b2d0*/  IMAD.MOV.U32 R106, RZ, RZ, R14 ;  /* 0x000000ffff6a7224 */ /* 0x000fe200078e000e */
[----:B------:R-:W-:Y:S06]  /*1b2e0*/  BRA `(.L_x_7332) ;  /* 0xfffffea4004c7947 */ /* 0x000fec000383ffff */
.L_x_7062:
[----:B------:R-:W-:Y:S01]  /*1b2f0*/  BSSY B1, `(.L_x_7333) ;  /* 0x0000008000017945 */ /* 0x000fe20003800000 */
[----:B----4-:R-:W-:Y:S01]  /*1b300*/  IMAD.MOV.U32 R13, RZ, RZ, R108 ;  /* 0x000000ffff0d7224 */ /* 0x010fe200078e006c */
[----:B------:R-:W-:Y:S01]  /*1b310*/  MOV R11, 0x181f ;  /* 0x0000181f000b7802 */ /* 0x000fe20000000f00 */
[----:B------:R-:W-:Y:S02]  /*1b320*/  IMAD.MOV.U32 R12, RZ, RZ, 0x1 ;  /* 0x00000001ff0c7424 */ /* 0x000fe400078e00ff */
[----:B------:R-:W-:-:S07]  /*1b330*/  IMAD.MOV.U32 R15, RZ, RZ, -0x1 ;  /* 0xffffffffff0f7424 */ /* 0x000fce00078e00ff */
[----:B0123--:R-:W-:Y:S05]  /*1b340*/  WARPSYNC.COLLECTIVE R15, `(.L_x_7334) ;  /* 0x000000000f087348 */ /* 0x00ffea0003c00000 */
[----:B------:R4:W0:Y:S02]  /*1b350*/  SHFL.IDX P6, R14, R13, R12, R11 ;  /* 0x0000000c0d0e7389 */ /* 0x00082400000c000b */
[----:B01234-:R-:W-:Y:S01]  /*1b360*/  ENDCOLLECTIVE ;  /* 0x000000000000791b */ /* 0x01ffe20003800000 */
.L_x_7334:
[----:B------:R-:W-:Y:S05]  /*1b370*/  BSYNC B1 ;  /* 0x0000000000017941 */ /* 0x000fea0003800000 */
.L_x_7333:
        /* <DEDUP_REMOVED lines=8> */
.L_x_7335:
[----:B------:R-:W-:Y:S01]  /*1b400*/  IMAD.MOV.U32 R50, RZ, RZ, R14 ;  /* 0x000000ffff327224 */ /* 0x000fe200078e000e */
[----:B------:R-:W-:Y:S06]  /*1b410*/  BRA `(.L_x_7336) ;  /* 0xfffffeac00007947 */ /* 0x000fec000383ffff */
.L_x_7067:
        /* <DEDUP_REMOVED lines=8> */
.L_x_7338:
[----:B------:R-:W-:Y:S05]  /*1b4a0*/  BSYNC B1 ;  /* 0x0000000000017941 */ /* 0x000fea0003800000 */
.L_x_7337:
        /* <DEDUP_REMOVED lines=8> */
.L_x_7339:
[----:B------:R-:W-:Y:S01]  /*1b530*/  IMAD.MOV.U32 R50, RZ, RZ, R14 ;  /* 0x000000ffff327224 */ /* 0x000fe200078e000e */
[----:B------:R-:W-:Y:S06]  /*1b540*/  BRA `(.L_x_7340) ;  /* 0xfffffeb000ac7947 */ /* 0x000fec000383ffff */
.L_x_7072:
        /* <DEDUP_REMOVED lines=8> */
.L_x_7342:
[----:B------:R-:W-:Y:S05]  /*1b5d0*/  BSYNC B1 ;  /* 0x0000000000017941 */ /* 0x000fea0003800000 */
.L_x_7341:
        /* <DEDUP_REMOVED lines=8> */
.L_x_7343:
[----:B------:R-:W-:Y:S01]  /*1b660*/  IMAD.MOV.U32 R50, RZ, RZ, R14 ;  /* 0x000000ffff327224 */ /* 0x000fe200078e000e */
[----:B------:R-:W-:Y:S06]  /*1b670*/  BRA `(.L_x_7344) ;  /* 0xfffffeb800587947 */ /* 0x000fec000383ffff */
.L_x_7077:
[----:B0-----:R0:W1:Y:S02]  /*1b680*/  SYNCS.PHASECHK.TRANS64.TRYWAIT P3, [R92+URZ+0x28890], R103 ;  /* 0x028890675c0075a7 */ /* 0x001064000806017f */
[----:B-1----:R-:W-:Y:S05]  /*1b690*/  @!P3 NANOSLEEP.SYNCS 0x989680 ;  /* 0x009896800000b95d */ /* 0x002fea0003900000 */
[----:B------:R-:W1:Y:S02]  /*1b6a0*/  @!P3 SYNCS.PHASECHK.TRANS64 P3, [R92+URZ+0x28890], R103 ;  /* 0x028890675c00b5a7 */ /* 0x000e64000806007f */
[----:B-1----:R-:W-:Y:S05]  /*1b6b0*/  @!P3 BRA `(.L_x_7077) ;  /* 0xfffffffc00f0b947 */ /* 0x002fea000383ffff */
[----:B------:R-:W-:Y:S05]  /*1b6c0*/  BRA `(.L_x_7345) ;  /* 0xfffffec000547947 */ /* 0x000fea000383ffff */
.L_x_7078:
        /* <DEDUP_REMOVED lines=8> */
.L_x_7347:
[----:B------:R-:W-:Y:S05]  /*1b750*/  BSYNC B1 ;  /* 0x0000000000017941 */ /* 0x000fea0003800000 */
.L_x_7346:
        /* <DEDUP_REMOVED lines=8> */
.L_x_7348:
[----:B------:R-:W-:Y:S05]  /*1b7e0*/  BRA `(.L_x_7349) ;  /* 0xfffffec0007c7947 */ /* 0x000fea000383ffff */
.L_x_7081:
[----:B------:R-:W-:Y:S01]  /*1b7f0*/  BSSY B1, `(.L_x_7350) ;  /* 0x0000008000017945 */ /* 0x000fe20003800000 */
[----:B----4-:R-:W-:Y:S01]  /*1b800*/  IMAD.MOV.U32 R13, RZ, RZ, R46 ;  /* 0x000000ffff0d7224 */ /* 0x010fe200078e002e */
[----:B------:R-:W-:Y:S01]  /*1b810*/  MOV R15, 0xffffffff ;  /* 0xffffffff000f7802 */ /* 0x000fe20000000f00 */
[----:B------:R-:W-:Y:S02]  /*1b820*/  IMAD.MOV.U32 R12, RZ, RZ, 0x1 ;  /* 0x00000001ff0c7424 */ /* 0x000fe400078e00ff */
[----:B------:R-:W-:-:S07]  /*1b830*/  IMAD.MOV.U32 R11, RZ, RZ, 0x181f ;  /* 0x0000181fff0b7424 */ /* 0x000fce00078e00ff */
[----:B0123--:R-:W-:Y:S05]  /*1b840*/  WARPSYNC.COLLECTIVE R15, `(.L_x_7351) ;  /* 0x000000000f087348 */ /* 0x00ffea0003c00000 */
[----:B---3--:R3:W4:Y:S02]  /*1b850*/  SHFL.IDX P6, R14, R13, R12, R11 ;  /* 0x0000000c0d0e7389 */ /* 0x00872400000c000b */
[----:B01234-:R-:W-:Y:S01]  /*1b860*/  ENDCOLLECTIVE ;  /* 0x000000000000791b */ /* 0x01ffe20003800000 */
.L_x_7351:
[----:B------:R-:W-:Y:S05]  /*1b870*/  BSYNC B1 ;  /* 0x0000000000017941 */ /* 0x000fea0003800000 */
.L_x_7350:
        /* <DEDUP_REMOVED lines=8> */
.L_x_7352:
[----:B------:R-:W-:Y:S05]  /*1b900*/  BRA `(.L_x_7353) ;  /* 0xfffffec0007c7947 */ /* 0x000fea000383ffff */
.L_x_7084:
[----:B------:R-:W-:Y:S01]  /*1b910*/  BSSY B1, `(.L_x_7354) ;  /* 0x0000008000017945 */ /* 0x000fe20003800000 */
[----:B----4-:R-:W-:Y:S01]  /*1b920*/  IMAD.MOV.U32 R13, RZ, RZ, R46 ;  /* 0x000000ffff0d7224 */ /* 0x010fe200078e002e */
[----:B------:R-:W-:Y:S01]  /*1b930*/  MOV R11, 0x181f ;  /* 0x0000181f000b7802 */ /* 0x000fe20000000f00 */
[----:B------:R-:W-:Y:S02]  /*1b940*/  IMAD.MOV.U32 R12, RZ, RZ, 0x2 ;  /* 0x00000002ff0c7424 */ /* 0x000fe400078e00ff */
[----:B------:R-:W-:-:S07]  /*1b950*/  IMAD.MOV.U32 R15, RZ, RZ, -0x1 ;  /* 0xffffffffff0f7424 */ /* 0x000fce00078e00ff */
[----:B0123--:R-:W-:Y:S05]  /*1b960*/  WARPSYNC.COLLECTIVE R15, `(.L_x_7355) ;  /* 0x000000000f087348 */ /* 0x00ffea0003c00000 */
[----:B---3--:R3:W4:Y:S02]  /*1b970*/  SHFL.IDX P6, R14, R13, R12, R11 ;  /* 0x0000000c0d0e7389 */ /* 0x00872400000c000b */
[----:B01234-:R-:W-:Y:S01]  /*1b980*/  ENDCOLLECTIVE ;  /* 0x000000000000791b */ /* 0x01ffe20003800000 */
.L_x_7355:
[----:B------:R-:W-:Y:S05]  /*1b990*/  BSYNC B1 ;  /* 0x0000000000017941 */ /* 0x000fea0003800000 */
.L_x_7354:
        /* <DEDUP_REMOVED lines=8> */
.L_x_7356:
[----:B------:R-:W-:Y:S05]  /*1ba20*/  BRA `(.L_x_7357) ;  /* 0xfffffec000807947 */ /* 0x000fea000383ffff */
.L_x_7087:
[----:B------:R-:W-:Y:S01]  /*1ba30*/  BSSY B1, `(.L_x_7358) ;  /* 0x0000008000017945 */ /* 0x000fe20003800000 */
[----:B0-----:R-:W-:Y:S01]  /*1ba40*/  IMAD.MOV.U32 R13, RZ, RZ, R46 ;  /* 0x000000ffff0d7224 */ /* 0x001fe200078e002e */
[----:B------:R-:W-:Y:S01]  /*1ba50*/  MOV R12, 0x3 ;  /* 0x00000003000c7802 */ /* 0x000fe20000000f00 */
[----:B------:R-:W-:Y:S02]  /*1ba60*/  IMAD.MOV.U32 R11, RZ, RZ, 0x181f ;  /* 0x0000181fff0b7424 */ /* 0x000fe400078e00ff */
[----:B------:R-:W-:-:S07]  /*1ba70*/  IMAD.MOV.U32 R15, RZ, RZ, -0x1 ;  /* 0xffffffffff0f7424 */ /* 0x000fce00078e00ff */
[----:B-1234-:R-:W-:Y:S05]  /*1ba80*/  WARPSYNC.COLLECTIVE R15, `(.L_x_7359) ;  /* 0x000000000f087348 */ /* 0x01efea0003c00000 */
[----:B----4-:R0:W4:Y:S02]  /*1ba90*/  SHFL.IDX P6, R14, R13, R12, R11 ;  /* 0x0000000c0d0e7389 */ /* 0x01012400000c000b */
[----:B01234-:R-:W-:Y:S01]  /*1baa0*/  ENDCOLLECTIVE ;  /* 0x000000000000791b */ /* 0x01ffe20003800000 */
.L_x_7359:
[----:B------:R-:W-:Y:S05]  /*1bab0*/  BSYNC B1 ;  /* 0x0000000000017941 */ /* 0x000fea0003800000 */
.L_x_7358:
        /* <DEDUP_REMOVED lines=8> */
.L_x_7360:
[----:B------:R-:W-:Y:S05]  /*1bb40*/  BRA `(.L_x_7361) ;  /* 0xfffffec000847947 */ /* 0x000fea000383ffff */
.L_x_7091:
[----:B------:R0:W0:Y:S02]  /*1bb50*/  SYNCS.PHASECHK.TRANS64.TRYWAIT P4, [R92+URZ+0x288b0], R103 ;  /* 0x0288b0675c0075a7 */ /* 0x000024000808017f */
[----:B0-----:R-:W-:Y:S05]  /*1bb60*/  @!P4 NANOSLEEP.SYNCS 0x989680 ;  /* 0x009896800000c95d */ /* 0x001fea0003900000 */
[----:B------:R-:W0:Y:S02]  /*1bb70*/  @!P4 SYNCS.PHASECHK.TRANS64 P4, [R92+URZ+0x288b0], R103 ;  /* 0x0288b0675c00c5a7 */ /* 0x000e24000808007f */
[----:B0-----:R-:W-:Y:S05]  /*1bb80*/  @!P4 BRA `(.L_x_7091) ;  /* 0xfffffffc00f0c947 */ /* 0x001fea000383ffff */
[----:B------:R-:W-:Y:S05]  /*1bb90*/  BRA `(.L_x_7362) ;  /* 0xfffffec400007947 */ /* 0x000fea000383ffff */
.L_x_7103:
[----:B------:R-:W-:Y:S01]  /*1bba0*/  BSSY B0, `(.L_x_7363) ;  /* 0x0000008000007945 */ /* 0x000fe20003800000 */
[----:B---3--:R-:W-:Y:S01]  /*1bbb0*/  MOV R13, R221 ;  /* 0x000000dd000d7202 */ /* 0x008fe20000000f00 */
[----:B------:R-:W-:Y:S02]  /*1bbc0*/  IMAD.MOV.U32 R12, RZ, RZ, RZ ;  /* 0x000000ffff0c7224 */ /* 0x000fe400078e00ff */
[----:B------:R-:W-:Y:S02]  /*1bbd0*/  IMAD.MOV.U32 R11, RZ, RZ, 0x1f ;  /* 0x0000001fff0b7424 */ /* 0x000fe400078e00ff */
[----:B------:R-:W-:-:S07]  /*1bbe0*/  IMAD.MOV.U32 R15, RZ, RZ, -0x1 ;  /* 0xffffffffff0f7424 */ /* 0x000fce00078e00ff */
[----:B-----5:R-:W-:Y:S05]  /*1bbf0*/  WARPSYNC.COLLECTIVE R15, `(.L_x_7364) ;  /* 0x000000000f087348 */ /* 0x020fea0003c00000 */
[----:B------:R0:W1:Y:S02]  /*1bc00*/  SHFL.IDX P6, R14, R13, R12, R11 ;  /* 0x0000000c0d0e7389 */ /* 0x00006400000c000b */
[----:B01---5:R-:W-:Y:S01]  /*1bc10*/  ENDCOLLECTIVE ;  /* 0x000000000000791b */ /* 0x023fe20003800000 */
.L_x_7364:
[----:B------:R-:W-:Y:S05]  /*1bc20*/  BSYNC B0 ;  /* 0x0000000000007941 */ /* 0x000fea0003800000 */
.L_x_7363:
[----:B------:R-:W-:Y:S01]  /*1bc30*/  IMAD.MOV.U32 R194, RZ, RZ, R14 ;  /* 0x000000ffffc27224 */ /* 0x000fe200078e000e */
[----:B------:R-:W-:Y:S06]  /*1bc40*/  BRA `(.L_x_7365) ;  /* 0xfffffecc00307947 */ /* 0x000fec000383ffff */
.L_x_7113:
[----:B------:R-:W-:Y:S01]  /*1bc50*/  BSSY B1, `(.L_x_7366) ;  /* 0x0000008000017945 */ /* 0x000fe20003800000 */
[----:B---3--:R-:W-:Y:S01]  /*1bc60*/  IMAD.MOV.U32 R13, RZ, RZ, R25 ;  /* 0x000000ffff0d7224 */ /* 0x008fe200078e0019 */
[----:B------:R-:W-:Y:S01]  /*1bc70*/  MOV R15, 0xffffffff ;  /* 0xffffffff000f7802 */ /* 0x000fe20000000f00 */
[----:B------:R-:W-:Y:S02]  /*1bc80*/  IMAD.MOV.U32 R12, RZ, RZ, RZ ;  /* 0x000000ffff0c7224 */ /* 0x000fe400078e00ff */
[----:B------:R-:W-:-:S07]  /*1bc90*/  IMAD.MOV.U32 R11, RZ, RZ, 0x181f ;  /* 0x0000181fff0b7424 */ /* 0x000fce00078e00ff */
[----:B0-----:R-:W-:Y:S05]  /*1bca0*/  WARPSYNC.COLLECTIVE R15, `(.L_x_7367) ;  /* 0x000000000f087348 */ /* 0x001fea0003c00000 */
[----:B------:R1:W2:Y:S02]  /*1bcb0*/  SHFL.IDX P6, R14, R13, R12, R11 ;  /* 0x0000000c0d0e7389 */ /* 0x0002a400000c000b */
[----:B012---:R-:W-:Y:S01]  /*1bcc0*/  ENDCOLLECTIVE ;  /* 0x000000000000791b */ /* 0x007fe20003800000 */
.L_x_7367:
[----:B------:R-:W-:Y:S05]  /*1bcd0*/  BSYNC B1 ;  /* 0x0000000000017941 */ /* 0x000fea0003800000 */
.L_x_7366:
        /* <DEDUP_REMOVED lines=8> */
.L_x_7368:
[----:B------:R-:W-:Y:S02]  /*1bd60*/  IMAD.MOV.U32 R13, RZ, RZ, R28 ;  /* 0x000000ffff0d7224 */ /* 0x000fe400078e001c */
[----:B------:R-:W-:-:S07]  /*1bd70*/  IMAD.MOV.U32 R3, RZ, RZ, R14 ;  /* 0x000000ffff037224 */ /* 0x000fce00078e000e */
[----:B------:R-:W-:Y:S05]  /*1bd80*/  WARPSYNC.COLLECTIVE R15, `(.L_x_7369) ;  /* 0x000000000f087348 */ /* 0x000fea0003c00000 */
[----:B------:R0:W1:Y:S02]  /*1bd90*/  SHFL.IDX P6, R14, R13, R12, R11 ;  /* 0x0000000c0d0e7389 */ /* 0x00006400000c000b */
[----:B01----:R-:W-:Y:S01]  /*1bda0*/  ENDCOLLECTIVE ;  /* 0x000000000000791b */ /* 0x003fe20003800000 */
.L_x_7369:
[----:B------:R-:W-:Y:S01]  /*1bdb0*/  IMAD.MOV.U32 R13, RZ, RZ, R27 ;  /* 0x000000ffff0d7224 */ /* 0x000fe200078e001b */
[----:B------:R-:W-:-:S07]  /*1bdc0*/  MOV R4, R14 ;  /* 0x0000000e00047202 */ /* 0x000fce0000000f00 */
[----:B------:R-:W-:Y:S05]  /*1bdd0*/  WARPSYNC.COLLECTIVE R15, `(.L_x_7370) ;  /* 0x000000000f087348 */ /* 0x000fea0003c00000 */
[----:B------:R0:W1:Y:S02]  /*1bde0*/  SHFL.IDX P6, R14, R13, R12, R11 ;  /* 0x0000000c0d0e7389 */ /* 0x00006400000c000b */
[----:B01----:R-:W-:Y:S01]  /*1bdf0*/  ENDCOLLECTIVE ;  /* 0x000000000000791b */ /* 0x003fe20003800000 */
.L_x_7370:
[----:B------:R-:W-:Y:S05]  /*1be00*/  BRA `(.L_x_7371) ;  /* 0xfffffed000247947 */ /* 0x000fea000383ffff */
.L_x_7117:
[----:B0-----:R0:W1:Y:S02]  /*1be10*/  SYNCS.PHASECHK.TRANS64.TRYWAIT P0, [R156+URZ+0x28800], R5 ;  /* 0x028800059c0075a7 */ /* 0x001064000800017f */
[----:B-1----:R-:W-:Y:S05]  /*1be20*/  @!P0 NANOSLEEP.SYNCS 0x989680 ;  /* 0x009896800000895d */ /* 0x002fea0003900000 */
[----:B------:R-:W1:Y:S02]  /*1be30*/  @!P0 SYNCS.PHASECHK.TRANS64 P0, [R156+URZ+0x28800], R5 ;  /* 0x028800059c0085a7 */ /* 0x000e64000800007f */
[----:B-1----:R-:W-:Y:S05]  /*1be40*/  @!P0 BRA `(.L_x_7117) ;  /* 0xfffffffc00f08947 */ /* 0x002fea000383ffff */
[----:B------:R-:W-:Y:S05]  /*1be50*/  BRA `(.L_x_7372) ;  /* 0xfffffed400047947 */ /* 0x000fea000383ffff */
.L_x_7133:
[----:B------:R-:W-:Y:S01]  /*1be60*/  BSSY B1, `(.L_x_7373) ;  /* 0x0000008000017945 */ /* 0x000fe20003800000 */
[----:B---3--:R-:W-:Y:S02]  /*1be70*/  IMAD.MOV.U32 R13, RZ, RZ, R25 ;  /* 0x000000ffff0d7224 */ /* 0x008fe400078e0019 */
[----:B------:R-:W-:Y:S02]  /*1be80*/  IMAD.MOV.U32 R12, RZ, RZ, RZ ;  /* 0x000000ffff0c7224 */ /* 0x000fe400078e00ff */
[----:B------:R-:W-:Y:S02]  /*1be90*/  IMAD.MOV.U32 R11, RZ, RZ, 0x181f ;  /* 0x0000181fff0b7424 */ /* 0x000fe400078e00ff */
[----:B------:R-:W-:-:S07]  /*1bea0*/  IMAD.MOV.U32 R15, RZ, RZ, -0x1 ;  /* 0xffffffffff0f7424 */ /* 0x000fce00078e00ff */
[----:B0-----:R-:W-:Y:S05]  /*1beb0*/  WARPSYNC.COLLECTIVE R15, `(.L_x_7374) ;  /* 0x000000000f087348 */ /* 0x001fea0003c00000 */
[----:B------:R1:W2:Y:S02]  /*1bec0*/  SHFL.IDX P6, R14, R13, R12, R11 ;  /* 0x0000000c0d0e7389 */ /* 0x0002a400000c000b */
[----:B012---:R-:W-:Y:S01]  /*1bed0*/  ENDCOLLECTIVE ;  /* 0x000000000000791b */ /* 0x007fe20003800000 */
.L_x_7374:
[----:B------:R-:W-:Y:S05]  /*1bee0*/  BSYNC B1 ;  /* 0x0000000000017941 */ /* 0x000fea0003800000 */
.L_x_7373:
        /* <DEDUP_REMOVED lines=8> */
.L_x_7375:
[----:B------:R-:W-:Y:S02]  /*1bf70*/  IMAD.MOV.U32 R13, RZ, RZ, R28 ;  /* 0x000000ffff0d7224 */ /* 0x000fe400078e001c */
[----:B------:R-:W-:-:S07]  /*1bf80*/  IMAD.MOV.U32 R3, RZ, RZ, R14 ;  /* 0x000000ffff037224 */ /* 0x000fce00078e000e */
[----:B------:R-:W-:Y:S05]  /*1bf90*/  WARPSYNC.COLLECTIVE R15, `(.L_x_7376) ;  /* 0x000000000f087348 */ /* 0x000fea0003c00000 */
[----:B------:R0:W1:Y:S02]  /*1bfa0*/  SHFL.IDX P6, R14, R13, R12, R11 ;  /* 0x0000000c0d0e7389 */ /* 0x00006400000c000b */
[----:B01----:R-:W-:Y:S01]  /*1bfb0*/  ENDCOLLECTIVE ;  /* 0x000000000000791b */ /* 0x003fe20003800000 */
.L_x_7376:
[----:B------:R-:W-:Y:S02]  /*1bfc0*/  IMAD.MOV.U32 R13, RZ, RZ, R27 ;  /* 0x000000ffff0d7224 */ /* 0x000fe400078e001b */
[----:B------:R-:W-:-:S07]  /*1bfd0*/  IMAD.MOV.U32 R20, RZ, RZ, R14 ;  /* 0x000000ffff147224 */ /* 0x000fce00078e000e */
[----:B------:R-:W-:Y:S05]  /*1bfe0*/  WARPSYNC.COLLECTIVE R15, `(.L_x_7377) ;  /* 0x000000000f087348 */ /* 0x000fea0003c00000 */
[----:B------:R0:W1:Y:S02]  /*1bff0*/  SHFL.IDX P6, R14, R13, R12, R11 ;  /* 0x0000000c0d0e7389 */ /* 0x00006400000c000b */
[----:B01----:R-:W-:Y:S01]  /*1c000*/  ENDCOLLECTIVE ;  /* 0x000000000000791b */ /* 0x003fe20003800000 */
.L_x_7377:
[----:B------:R-:W-:Y:S05]  /*1c010*/  BRA `(.L_x_7378) ;  /* 0xfffffee800287947 */ /* 0x000fea000383ffff */
.L_x_7137:
[----:B0-----:R0:W1:Y:S02]  /*1c020*/  SYNCS.PHASECHK.TRANS64.TRYWAIT P4, [R156+URZ+0x28800], R27 ;  /* 0x0288001b9c0075a7 */ /* 0x001064000808017f */
[----:B-1----:R-:W-:Y:S05]  /*1c030*/  @!P4 NANOSLEEP.SYNCS 0x989680 ;  /* 0x009896800000c95d */ /* 0x002fea0003900000 */
[----:B------:R-:W1:Y:S02]  /*1c040*/  @!P4 SYNCS.PHASECHK.TRANS64 P4, [R156+URZ+0x28800], R27 ;  /* 0x0288001b9c00c5a7 */ /* 0x000e64000808007f */
[----:B-1----:R-:W-:Y:S05]  /*1c050*/  @!P4 BRA `(.L_x_7137) ;  /* 0xfffffffc00f0c947 */ /* 0x002fea000383ffff */
[----:B------:R-:W-:Y:S05]  /*1c060*/  BRA `(.L_x_7379) ;  /* 0xfffffeec00087947 */ /* 0x000fea000383ffff */
.L_x_7147:
[----:B--2---:R2:W0:Y:S02]  /*1c070*/  SYNCS.PHASECHK.TRANS64.TRYWAIT P1, [R3+URZ+0x28830], R0 ;  /* 0x02883000030075a7 */ /* 0x004424000802017f */
[----:B0-----:R-:W-:Y:S05]  /*1c080*/  @!P1 NANOSLEEP.SYNCS 0x989680 ;  /* 0x009896800000995d */ /* 0x001fea0003900000 */
[----:B------:R-:W0:Y:S02]  /*1c090*/  @!P1 SYNCS.PHASECHK.TRANS64 P1, [R3+URZ+0x28830], R0 ;  /* 0x02883000030095a7 */ /* 0x000e24000802007f */
[----:B0-----:R-:W-:Y:S05]  /*1c0a0*/  @!P1 BRA `(.L_x_7147) ;  /* 0xfffffffc00f09947 */ /* 0x001fea000383ffff */
[----:B------:R-:W-:Y:S05]  /*1c0b0*/  BRA `(.L_x_7146) ;  /* 0xffffff0000e07947 */ /* 0x000fea000383ffff */
.L_x_7154:
[----:B-1----:R1:W2:Y:S02]  /*1c0c0*/  SYNCS.PHASECHK.TRANS64.TRYWAIT P2, [R5+URZ+0x28830], R6 ;  /* 0x02883006050075a7 */ /* 0x0022a4000804017f */
[----:B--2---:R-:W-:Y:S05]  /*1c0d0*/  @!P2 NANOSLEEP.SYNCS 0x989680 ;  /* 0x009896800000a95d */ /* 0x004fea0003900000 */
[----:B------:R-:W2:Y:S02]  /*1c0e0*/  @!P2 SYNCS.PHASECHK.TRANS64 P2, [R5+URZ+0x28830], R6 ;  /* 0x028830060500a5a7 */ /* 0x000ea4000804007f */
[----:B--2---:R-:W-:Y:S05]  /*1c0f0*/  @!P2 BRA `(.L_x_7154) ;  /* 0xfffffffc00f0a947 */ /* 0x004fea000383ffff */
[----:B------:R-:W-:Y:S05]  /*1c100*/  BRA `(.L_x_7153) ;  /* 0xffffff3000407947 */ /* 0x000fea000383ffff */
.L_x_7158:
[----:B-1----:R1:W2:Y:S02]  /*1c110*/  SYNCS.PHASECHK.TRANS64.TRYWAIT P1, [R5+URZ+0x28850], R4 ;  /* 0x02885004050075a7 */ /* 0x0022a4000802017f */
[----:B--2---:R-:W-:Y:S05]  /*1c120*/  @!P1 NANOSLEEP.SYNCS 0x989680 ;  /* 0x009896800000995d */ /* 0x004fea0003900000 */
[----:B------:R-:W2:Y:S02]  /*1c130*/  @!P1 SYNCS.PHASECHK.TRANS64 P1, [R5+URZ+0x28850], R4 ;  /* 0x02885004050095a7 */ /* 0x000ea4000802007f */
[----:B--2---:R-:W-:Y:S05]  /*1c140*/  @!P1 BRA `(.L_x_7158) ;  /* 0xfffffffc00f09947 */ /* 0x004fea000383ffff */
[----:B------:R-:W-:Y:S05]  /*1c150*/  BRA `(.L_x_7155) ;  /* 0xffffff34004c7947 */ /* 0x000fea000383ffff */
.L_x_7165:
[----:B-1----:R1:W2:Y:S02]  /*1c160*/  SYNCS.PHASECHK.TRANS64.TRYWAIT P1, [R11+URZ+0x28850], R0 ;  /* 0x028850000b0075a7 */ /* 0x0022a4000802017f */
[----:B--2---:R-:W-:Y:S05]  /*1c170*/  @!P1 NANOSLEEP.SYNCS 0x989680 ;  /* 0x009896800000995d */ /* 0x004fea0003900000 */
[----:B------:R-:W2:Y:S02]  /*1c180*/  @!P1 SYNCS.PHASECHK.TRANS64 P1, [R11+URZ+0x28850], R0 ;  /* 0x028850000b0095a7 */ /* 0x000ea4000802007f */
[----:B--2---:R-:W-:Y:S05]  /*1c190*/  @!P1 BRA `(.L_x_7165) ;  /* 0xfffffffc00f09947 */ /* 0x004fea000383ffff */
[----:B------:R-:W-:Y:S05]  /*1c1a0*/  BRA `(.L_x_7164) ;  /* 0xffffff58008c7947 */ /* 0x000fea000383ffff */
.L_x_7180:
[----:B------:R-:W-:Y:S01]  /*1c1b0*/  IMAD.MOV.U32 R13, RZ, RZ, R4 ;  /* 0x000000ffff0d7224 */ /* 0x000fe200078e0004 */
[----:B------:R-:W-:Y:S01]  /*1c1c0*/  MOV R12, RZ ;  /* 0x000000ff000c7202 */ /* 0x000fe20000000f00 */
[----:B------:R-:W-:Y:S02]  /*1c1d0*/  IMAD.MOV.U32 R11, RZ, RZ, 0x181f ;  /* 0x0000181fff0b7424 */ /* 0x000fe400078e00ff */
[----:B------:R-:W-:-:S07]  /*1c1e0*/  IMAD.MOV.U32 R15, RZ, RZ, -0x1 ;  /* 0xffffffffff0f7424 */ /* 0x000fce00078e00ff */
[----:B-1----:R-:W-:Y:S05]  /*1c1f0*/  WARPSYNC.COLLECTIVE R15, `(.L_x_7380) ;  /* 0x000000000f087348 */ /* 0x002fea0003c00000 */
[----:B------:R0:W2:Y:S02]  /*1c200*/  SHFL.IDX P6, R14, R13, R12, R11 ;  /* 0x0000000c0d0e7389 */ /* 0x0000a400000c000b */
[----:B012---:R-:W-:Y:S01]  /*1c210*/  ENDCOLLECTIVE ;  /* 0x000000000000791b */ /* 0x007fe20003800000 */
.L_x_7380:
[----:B------:R-:W-:Y:S02]  /*1c220*/  IMAD.MOV.U32 R13, RZ, RZ, R0 ;  /* 0x000000ffff0d7224 */ /* 0x000fe400078e0000 */
[----:B------:R-:W-:-:S07]  /*1c230*/  IMAD.MOV.U32 R3, RZ, RZ, R14 ;  /* 0x000000ffff037224 */ /* 0x000fce00078e000e */
[----:B------:R-:W-:Y:S05]  /*1c240*/  WARPSYNC.COLLECTIVE R15, `(.L_x_7381) ;  /* 0x000000000f087348 */ /* 0x000fea0003c00000 */
[----:B------:R0:W1:Y:S02]  /*1c250*/  SHFL.IDX P6, R14, R13, R12, R11 ;  /* 0x0000000c0d0e7389 */ /* 0x00006400000c000b */
[----:B01----:R-:W-:Y:S01]  /*1c260*/  ENDCOLLECTIVE ;  /* 0x000000000000791b */ /* 0x003fe20003800000 */
.L_x_7381:
[----:B------:R-:W-:Y:S05]  /*1c270*/  BRA `(.L_x_7382) ;  /* 0xffffff7c00c07947 */ /* 0x000fea000383ffff */
.L_x_7183:
[----:B------:R-:W-:Y:S01]  /*1c280*/  BSSY B1, `(.L_x_7383) ;  /* 0x0000008000017945 */ /* 0x000fe20003800000 */
[----:B------:R-:W-:Y:S01]  /*1c290*/  IMAD.MOV.U32 R13, RZ, RZ, R4 ;  /* 0x000000ffff0d7224 */ /* 0x000fe200078e0004 */
[----:B----4-:R-:W-:Y:S01]  /*1c2a0*/  MOV R15, 0xffffffff ;  /* 0xffffffff000f7802 */ /* 0x010fe20000000f00 */
[----:B------:R-:W-:Y:S02]  /*1c2b0*/  IMAD.MOV.U32 R12, RZ, RZ, 0x1 ;  /* 0x00000001ff0c7424 */ /* 0x000fe400078e00ff */
[----:B------:R-:W-:-:S07]  /*1c2c0*/  IMAD.MOV.U32 R11, RZ, RZ, 0x181f ;  /* 0x0000181fff0b7424 */ /* 0x000fce00078e00ff */
[----:B0123--:R-:W-:Y:S05]  /*1c2d0*/  WARPSYNC.COLLECTIVE R15, `(.L_x_7384) ;  /* 0x000000000f087348 */ /* 0x00ffea0003c00000 */
[----:B---3--:R3:W4:Y:S02]  /*1c2e0*/  SHFL.IDX P6, R14, R13, R12, R11 ;  /* 0x0000000c0d0e7389 */ /* 0x00872400000c000b */
[----:B01234-:R-:W-:Y:S01]  /*1c2f0*/  ENDCOLLECTIVE ;  /* 0x000000000000791b */ /* 0x01ffe20003800000 */
.L_x_7384:
[----:B------:R-:W-:Y:S05]  /*1c300*/  BSYNC B1 ;  /* 0x0000000000017941 */ /* 0x000fea0003800000 */
.L_x_7383:
        /* <DEDUP_REMOVED lines=8> */
.L_x_7385:
[----:B------:R-:W-:Y:S05]  /*1c390*/  BRA `(.L_x_7386) ;  /* 0xffffff7c00c07947 */ /* 0x000fea000383ffff */
.L_x_7186:
[----:B------:R-:W-:Y:S01]  /*1c3a0*/  BSSY B1, `(.L_x_7387) ;  /* 0x0000008000017945 */ /* 0x000fe20003800000 */
[----:B------:R-:W-:Y:S01]  /*1c3b0*/  IMAD.MOV.U32 R13, RZ, RZ, R4 ;  /* 0x000000ffff0d7224 */ /* 0x000fe200078e0004 */
[----:B----4-:R-:W-:Y:S01]  /*1c3c0*/  MOV R11, 0x181f ;  /* 0x0000181f000b7802 */ /* 0x010fe20000000f00 */
[----:B------:R-:W-:Y:S02]  /*1c3d0*/  IMAD.MOV.U32 R12, RZ, RZ, 0x2 ;  /* 0x00000002ff0c7424 */ /* 0x000fe400078e00ff */
[----:B------:R-:W-:-:S07]  /*1c3e0*/  IMAD.MOV.U32 R15, RZ, RZ, -0x1 ;  /* 0xffffffffff0f7424 */ /* 0x000fce00078e00ff */
[----:B0123--:R-:W-:Y:S05]  /*1c3f0*/  WARPSYNC.COLLECTIVE R15, `(.L_x_7388) ;  /* 0x000000000f087348 */ /* 0x00ffea0003c00000 */
[----:B---3--:R3:W4:Y:S02]  /*1c400*/  SHFL.IDX P6, R14, R13, R12, R11 ;  /* 0x0000000c0d0e7389 */ /* 0x00872400000c000b */
[----:B01234-:R-:W-:Y:S01]  /*1c410*/  ENDCOLLECTIVE ;  /* 0x000000000000791b */ /* 0x01ffe20003800000 */
.L_x_7388:
[----:B------:R-:W-:Y:S05]  /*1c420*/  BSYNC B1 ;  /* 0x0000000000017941 */ /* 0x000fea0003800000 */
.L_x_7387:
        /* <DEDUP_REMOVED lines=8> */
.L_x_7389:
[----:B------:R-:W-:Y:S05]  /*1c4b0*/  BRA `(.L_x_7390) ;  /* 0xffffff7c00c07947 */ /* 0x000fea000383ffff */
.L_x_7189:
[----:B------:R-:W-:Y:S01]  /*1c4c0*/  BSSY B1, `(.L_x_7391) ;  /* 0x0000008000017945 */ /* 0x000fe20003800000 */
[----:B------:R-:W-:Y:S01]  /*1c4d0*/  IMAD.MOV.U32 R13, RZ, RZ, R4 ;  /* 0x000000ffff0d7224 */ /* 0x000fe200078e0004 */
[----:B------:R-:W-:Y:S01]  /*1c4e0*/  MOV R12, 0x3 ;  /* 0x00000003000c7802 */ /* 0x000fe20000000f00 */
[----:B0-----:R-:W-:Y:S02]  /*1c4f0*/  IMAD.MOV.U32 R11, RZ, RZ, 0x181f ;  /* 0x0000181fff0b7424 */ /* 0x001fe400078e00ff */
[----:B------:R-:W-:-:S07]  /*1c500*/  IMAD.MOV.U32 R15, RZ, RZ, -0x1 ;  /* 0xffffffffff0f7424 */ /* 0x000fce00078e00ff */
[----:B-1234-:R-:W-:Y:S05]  /*1c510*/  WARPSYNC.COLLECTIVE R15, `(.L_x_7392) ;  /* 0x000000000f087348 */ /* 0x01efea0003c00000 */
[----:B----4-:R0:W4:Y:S02]  /*1c520*/  SHFL.IDX P6, R14, R13, R12, R11 ;  /* 0x0000000c0d0e7389 */ /* 0x01012400000c000b */
[----:B01234-:R-:W-:Y:S01]  /*1c530*/  ENDCOLLECTIVE ;  /* 0x000000000000791b */ /* 0x01ffe20003800000 */
.L_x_7392:
[----:B------:R-:W-:Y:S05]  /*1c540*/  BSYNC B1 ;  /* 0x0000000000017941 */ /* 0x000fea0003800000 */
.L_x_7391:
        /* <DEDUP_REMOVED lines=8> */
.L_x_7393:
[----:B------:R-:W-:Y:S05]  /*1c5d0*/  BRA `(.L_x_7394) ;  /* 0xffffff7c00c07947 */ /* 0x000fea000383ffff */
.L_x_7206:
[----:B------:R-:W0:Y:S01]  /*1c5e0*/  S2R R9, SR_TID.X ;  /* 0x0000000000097919 */ /* 0x000e220000002100 */
[----:B------:R-:W-:Y:S01]  /*1c5f0*/  BSSY B1, `(.L_x_7395) ;  /* 0x000000a000017945 */ /* 0x000fe20003800000 */
[----:B------:R-:W-:Y:S02]  /*1c600*/  IMAD.MOV.U32 R12, RZ, RZ, RZ ;  /* 0x000000ffff0c7224 */ /* 0x000fe400078e00ff */
[----:B------:R-:W-:Y:S02]  /*1c610*/  IMAD.MOV.U32 R11, RZ, RZ, 0x1f ;  /* 0x0000001fff0b7424 */ /* 0x000fe400078e00ff */
[----:B------:R-:W-:Y:S01]  /*1c620*/  IMAD.MOV.U32 R15, RZ, RZ, -0x1 ;  /* 0xffffffffff0f7424 */ /* 0x000fe200078e00ff */
[----:B0-----:R-:W-:-:S04]  /*1c630*/  SHF.R.U32.HI R9, RZ, 0x5, R9 ;  /* 0x00000005ff097819 */ /* 0x001fc80000011609 */
[----:B------:R-:W-:-:S04]  /*1c640*/  LOP3.LUT R9, R9, 0x3, RZ, 0xc0, !PT ;  /* 0x0000000309097812 */ /* 0x000fc800078ec0ff */
[----:B------:R-:W-:-:S07]  /*1c650*/  MOV R13, R9 ;  /* 0x00000009000d7202 */ /* 0x000fce0000000f00 */
[----:B------:R-:W-:Y:S05]  /*1c660*/  WARPSYNC.COLLECTIVE R15, `(.L_x_7396) ;  /* 0x000000000f087348 */ /* 0x000fea0003c00000 */
[----:B------:R0:W1:Y:S02]  /*1c670*/  SHFL.IDX P6, R14, R13, R12, R11 ;  /* 0x0000000c0d0e7389 */ /* 0x00006400000c000b */
[----:B01----:R-:W-:Y:S01]  /*1c680*/  ENDCOLLECTIVE ;  /* 0x000000000000791b */ /* 0x003fe20003800000 */
.L_x_7396:
[----:B------:R-:W-:Y:S05]  /*1c690*/  BSYNC B1 ;  /* 0x0000000000017941 */ /* 0x000fea0003800000 */
.L_x_7395:
[----:B------:R-:W-:Y:S05]  /*1c6a0*/  BRA `(.L_x_7397) ;  /* 0xffffff90002c7947 */ /* 0x000fea000383ffff */
.L_x_7208:
[----:B------:R-:W-:Y:S01]  /*1c6b0*/  BSSY B1, `(.L_x_7398) ;  /* 0x0000006000017945 */ /* 0x000fe20003800000 */
[----:B------:R-:W-:-:S07]  /*1c6c0*/  IMAD.MOV.U32 R15, RZ, RZ, -0x1 ;  /* 0xffffffffff0f7424 */ /* 0x000fce00078e00ff */
[----:B0-----:R-:W-:Y:S05]  /*1c6d0*/  WARPSYNC.COLLECTIVE R15, `(.L_x_7399) ;  /* 0x000000000f0c7348 */ /* 0x001fea0003c00000 */
[----:B------:R-:W-:Y:S02]  /*1c6e0*/  ELECT P6, UR62, PT ;  /* 0x00000000003e782f */ /* 0x000fe400038c0000 */
[----:B------:R-:W-:Y:S01]  /*1c6f0*/  MOV R14, UR62 ;  /* 0x0000003e000e7c02 */ /* 0x000fe20008000f00 */
[----:B0-----:R-:W-:Y:S10]  /*1c700*/  ENDCOLLECTIVE ;  /* 0x000000000000791b */ /* 0x001ff40003800000 */
.L_x_7399:
[----:B------:R-:W-:Y:S05]  /*1c710*/  BSYNC B1 ;  /* 0x0000000000017941 */ /* 0x000fea0003800000 */
.L_x_7398:
[----:B------:R-:W-:Y:S05]  /*1c720*/  BRA `(.L_x_7207) ;  /* 0xffffff9000247947 */ /* 0x000fea000383ffff */
.L_x_7210:
[----:B0-----:R0:W1:Y:S02]  /*1c730*/  SYNCS.PHASECHK.TRANS64.TRYWAIT P0, [R22+URZ+0x28820], R5 ;  /* 0x02882005160075a7 */ /* 0x001064000800017f */
[----:B-1----:R-:W-:Y:S05]  /*1c740*/  @!P0 NANOSLEEP.SYNCS 0x989680 ;  /* 0x009896800000895d */ /* 0x002fea0003900000 */
[----:B------:R-:W1:Y:S02]  /*1c750*/  @!P0 SYNCS.PHASECHK.TRANS64 P0, [R22+URZ+0x28820], R5 ;  /* 0x02882005160085a7 */ /* 0x000e64000800007f */
[----:B-1----:R-:W-:Y:S05]  /*1c760*/  @!P0 BRA `(.L_x_7210) ;  /* 0xfffffffc00f08947 */ /* 0x002fea000383ffff */
[----:B------:R-:W-:Y:S05]  /*1c770*/  BRA `(.L_x_7400) ;  /* 0xffffff9000347947 */ /* 0x000fea000383ffff */
.L_x_7214:
[----:B0-----:R0:W1:Y:S02]  /*1c780*/  SYNCS.PHASECHK.TRANS64.TRYWAIT P0, [R5+URZ+0x288a0], R6 ;  /* 0x0288a006050075a7 */ /* 0x001064000800017f */
[----:B-1----:R-:W-:Y:S05]  /*1c790*/  @!P0 NANOSLEEP.SYNCS 0x989680 ;  /* 0x009896800000895d */ /* 0x002fea0003900000 */
[----:B------:R-:W1:Y:S02]  /*1c7a0*/  @!P0 SYNCS.PHASECHK.TRANS64 P0, [R5+URZ+0x288a0], R6 ;  /* 0x0288a006050085a7 */ /* 0x000e64000800007f */
[----:B-1----:R-:W-:Y:S05]  /*1c7b0*/  @!P0 BRA `(.L_x_7214) ;  /* 0xfffffffc00f08947 */ /* 0x002fea000383ffff */
[----:B------:R-:W-:Y:S05]  /*1c7c0*/  BRA `(.L_x_7401) ;  /* 0xffffff90004c7947 */ /* 0x000fea000383ffff */
.L_x_7220:
[----:B-1----:R1:W2:Y:S02]  /*1c7d0*/  SYNCS.PHASECHK.TRANS64.TRYWAIT P0, [R5+URZ+0x288c0], R6 ;  /* 0x0288c006050075a7 */ /* 0x0022a4000800017f */
[----:B--2---:R-:W-:Y:S05]  /*1c7e0*/  @!P0 NANOSLEEP.SYNCS 0x989680 ;  /* 0x009896800000895d */ /* 0x004fea0003900000 */
[----:B------:R-:W2:Y:S02]  /*1c7f0*/  @!P0 SYNCS.PHASECHK.TRANS64 P0, [R5+URZ+0x288c0], R6 ;  /* 0x0288c006050085a7 */ /* 0x000ea4000800007f */
[----:B--2---:R-:W-:Y:S05]  /*1c800*/  @!P0 BRA `(.L_x_7220) ;  /* 0xfffffffc00f08947 */ /* 0x004fea000383ffff */
[----:B------:R-:W-:Y:S05]  /*1c810*/  BRA `(.L_x_7402) ;  /* 0xffffff94000c7947 */ /* 0x000fea000383ffff */
.L_x_7228:
[----:B-1----:R1:W2:Y:S02]  /*1c820*/  SYNCS.PHASECHK.TRANS64.TRYWAIT P1, [R8+URZ+0x288a0], R7 ;  /* 0x0288a007080075a7 */ /* 0x0022a4000802017f */
[----:B--2---:R-:W-:Y:S05]  /*1c830*/  @!P1 NANOSLEEP.SYNCS 0x989680 ;  /* 0x009896800000995d */ /* 0x004fea0003900000 */
[----:B------:R-:W2:Y:S02]  /*1c840*/  @!P1 SYNCS.PHASECHK.TRANS64 P1, [R8+URZ+0x288a0], R7 ;  /* 0x0288a007080095a7 */ /* 0x000ea4000802007f */
[----:B--2---:R-:W-:Y:S05]  /*1c850*/  @!P1 BRA `(.L_x_7228) ;  /* 0xfffffffc00f09947 */ /* 0x004fea000383ffff */
[----:B------:R-:W-:Y:S05]  /*1c860*/  BRA `(.L_x_7403) ;  /* 0xffffff9800087947 */ /* 0x000fea000383ffff */
.L_x_7234:
[----:B0-----:R0:W2:Y:S02]  /*1c870*/  SYNCS.PHASECHK.TRANS64.TRYWAIT P1, [R8+URZ+0x288c0], R7 ;  /* 0x0288c007080075a7 */ /* 0x0010a4000802017f */
[----:B--2---:R-:W-:Y:S05]  /*1c880*/  @!P1 NANOSLEEP.SYNCS 0x989680 ;  /* 0x009896800000995d */ /* 0x004fea0003900000 */
[----:B------:R-:W2:Y:S02]  /*1c890*/  @!P1 SYNCS.PHASECHK.TRANS64 P1, [R8+URZ+0x288c0], R7 ;  /* 0x0288c007080095a7 */ /* 0x000ea4000802007f */
[----:B--2---:R-:W-:Y:S05]  /*1c8a0*/  @!P1 BRA `(.L_x_7234) ;  /* 0xfffffffc00f09947 */ /* 0x004fea000383ffff */
[----:B------:R-:W-:Y:S05]  /*1c8b0*/  BRA `(.L_x_7404) ;  /* 0xffffff9800c07947 */ /* 0x000fea000383ffff */
.L_x_7248:
[----:B------:R-:W0:Y:S01]  /*1c8c0*/  S2R R9, SR_TID.X ;  /* 0x0000000000097919 */ /* 0x000e220000002100 */
[----:B------:R-:W-:Y:S01]  /*1c8d0*/  BSSY B0, `(.L_x_7405) ;  /* 0x000000a000007945 */ /* 0x000fe20003800000 */
[----:B------:R-:W-:Y:S01]  /*1c8e0*/  IMAD.MOV.U32 R12, RZ, RZ, RZ ;  /* 0x000000ffff0c7224 */ /* 0x000fe200078e00ff */
[----:B------:R-:W-:Y:S01]  /*1c8f0*/  MOV R15, 0xffffffff ;  /* 0xffffffff000f7802 */ /* 0x000fe20000000f00 */
[----:B------:R-:W-:Y:S01]  /*1c900*/  IMAD.MOV.U32 R11, RZ, RZ, 0x1f ;  /* 0x0000001fff0b7424 */ /* 0x000fe200078e00ff */
[----:B0-----:R-:W-:-:S04]  /*1c910*/  SHF.R.U32.HI R9, RZ, 0x5, R9 ;  /* 0x00000005ff097819 */ /* 0x001fc80000011609 */
[----:B------:R-:W-:-:S05]  /*1c920*/  LOP3.LUT R9, R9, 0x3, RZ, 0xc0, !PT ;  /* 0x0000000309097812 */ /* 0x000fca00078ec0ff */
[----:B------:R-:W-:-:S07]  /*1c930*/  IMAD.MOV.U32 R13, RZ, RZ, R9 ;  /* 0x000000ffff0d7224 */ /* 0x000fce00078e0009 */
[----:B-----5:R-:W-:Y:S05]  /*1c940*/  WARPSYNC.COLLECTIVE R15, `(.L_x_7406) ;  /* 0x000000000f087348 */ /* 0x020fea0003c00000 */
[----:B------:R0:W1:Y:S02]  /*1c950*/  SHFL.IDX P6, R14, R13, R12, R11 ;  /* 0x0000000c0d0e7389 */ /* 0x00006400000c000b */
[----:B01---5:R-:W-:Y:S01]  /*1c960*/  ENDCOLLECTIVE ;  /* 0x000000000000791b */ /* 0x023fe20003800000 */
.L_x_7406:
[----:B------:R-:W-:Y:S05]  /*1c970*/  BSYNC B0 ;  /* 0x0000000000007941 */ /* 0x000fea0003800000 */
.L_x_7405:
[----:B------:R-:W-:Y:S05]  /*1c980*/  BRA `(.L_x_7407) ;  /* 0xffffffa400807947 */ /* 0x000fea000383ffff */
.L_x_7251:
[----:B0-----:R0:W1:Y:S02]  /*1c990*/  SYNCS.PHASECHK.TRANS64.TRYWAIT P0, [R7+URZ+0x28840], R2 ;  /* 0x02884002070075a7 */ /* 0x001064000800017f */
[----:B-1----:R-:W-:Y:S05]  /*1c9a0*/  @!P0 NANOSLEEP.SYNCS 0x989680 ;  /* 0x009896800000895d */ /* 0x002fea0003900000 */
[----:B------:R-:W1:Y:S02]  /*1c9b0*/  @!P0 SYNCS.PHASECHK.TRANS64 P0, [R7+URZ+0x28840], R2 ;  /* 0x02884002070085a7 */ /* 0x000e64000800007f */
[----:B-1----:R-:W-:Y:S05]  /*1c9c0*/  @!P0 BRA `(.L_x_7251) ;  /* 0xfffffffc00f08947 */ /* 0x002fea000383ffff */
[----:B------:R-:W-:Y:S05]  /*1c9d0*/  BRA `(.L_x_7408) ;  /* 0xffffffa400dc7947 */ /* 0x000fea000383ffff */
.L_x_7252:
        /* <DEDUP_REMOVED lines=8> */
.L_x_7410:
[----:B------:R-:W-:Y:S05]  /*1ca60*/  BSYNC B0 ;  /* 0x0000000000007941 */ /* 0x000fea0003800000 */
.L_x_7409:
        /* <DEDUP_REMOVED lines=9> */
.L_x_7411:
[----:B------:R-:W-:Y:S02]  /*1cb00*/  IMAD.MOV.U32 R13, RZ, RZ, R0 ;  /* 0x000000ffff0d7224 */ /* 0x000fe400078e0000 */
[----:B------:R-:W-:Y:S02]  /*1cb10*/  IMAD.MOV.U32 R12, RZ, RZ, 0x1 ;  /* 0x00000001ff0c7424 */ /* 0x000fe400078e00ff */
[----:B------:R-:W-:-:S07]  /*1cb20*/  IMAD.MOV.U32 R3, RZ, RZ, R14 ;  /* 0x000000ffff037224 */ /* 0x000fce00078e000e */
[----:B------:R-:W-:Y:S05]  /*1cb30*/  WARPSYNC.COLLECTIVE R15, `(.L_x_7412) ;  /* 0x000000000f087348 */ /* 0x000fea0003c00000 */
[----:B------:R0:W1:Y:S02]  /*1cb40*/  SHFL.IDX P6, R14, R13, R12, R11 ;  /* 0x0000000c0d0e7389 */ /* 0x00006400000c000b */
[----:B01----:R-:W-:Y:S01]  /*1cb50*/  ENDCOLLECTIVE ;  /* 0x000000000000791b */ /* 0x003fe20003800000 */
.L_x_7412:
        /* <DEDUP_REMOVED lines=16> */
.L_x_7413:
[----:B------:R-:W-:Y:S02]  /*1cc60*/  @P0 IMAD R8, R5, 0x2, R22 ;  /* 0x0000000205080824 */ /* 0x000fe400078e0216 */
[----:B------:R-:W-:Y:S02]  /*1cc70*/  IMAD.MOV.U32 R13, RZ, RZ, R0 ;  /* 0x000000ffff0d7224 */ /* 0x000fe400078e0000 */
[----:B------:R-:W-:Y:S02]  /*1cc80*/  IMAD.MOV.U32 R12, RZ, RZ, 0x2 ;  /* 0x00000002ff0c7424 */ /* 0x000fe400078e00ff */
[----:B------:R-:W-:-:S07]  /*1cc90*/  IMAD.MOV.U32 R3, RZ, RZ, R14 ;  /* 0x000000ffff037224 */ /* 0x000fce00078e000e */
[----:B------:R-:W-:Y:S05]  /*1cca0*/  WARPSYNC.COLLECTIVE R15, `(.L_x_7414) ;  /* 0x000000000f087348 */ /* 0x000fea0003c00000 */
[----:B------:R0:W1:Y:S02]  /*1ccb0*/  SHFL.IDX P6, R14, R13, R12, R11 ;  /* 0x0000000c0d0e7389 */ /* 0x00006400000c000b */
[----:B01----:R-:W-:Y:S01]  /*1ccc0*/  ENDCOLLECTIVE ;  /* 0x000000000000791b */ /* 0x003fe20003800000 */
.L_x_7414:
        /* <DEDUP_REMOVED lines=16> */
.L_x_7415:
[----:B------:R-:W-:Y:S02]  /*1cdd0*/  @P0 IMAD R8, R5, 0x2, R22 ;  /* 0x0000000205080824 */ /* 0x000fe400078e0216 */
[----:B------:R-:W-:Y:S02]  /*1cde0*/  IMAD.MOV.U32 R13, RZ, RZ, R0 ;  /* 0x000000ffff0d7224 */ /* 0x000fe400078e0000 */
[----:B------:R-:W-:Y:S01]  /*1cdf0*/  IMAD.MOV.U32 R12, RZ, RZ, 0x3 ;  /* 0x00000003ff0c7424 */ /* 0x000fe200078e00ff */
[----:B------:R-:W-:-:S07]  /*1ce00*/  MOV R3, R14 ;  /* 0x0000000e00037202 */ /* 0x000fce0000000f00 */
[----:B------:R-:W-:Y:S05]  /*1ce10*/  WARPSYNC.COLLECTIVE R15, `(.L_x_7416) ;  /* 0x000000000f087348 */ /* 0x000fea0003c00000 */
[----:B------:R0:W1:Y:S02]  /*1ce20*/  SHFL.IDX P6, R14, R13, R12, R11 ;  /* 0x0000000c0d0e7389 */ /* 0x00006400000c000b */
[----:B01----:R-:W-:Y:S01]  /*1ce30*/  ENDCOLLECTIVE ;  /* 0x000000000000791b */ /* 0x003fe20003800000 */
.L_x_7416:
        /* <DEDUP_REMOVED lines=16> */
.L_x_7417:
[----:B------:R-:W-:Y:S02]  /*1cf40*/  @P0 IMAD R8, R5, 0x2, R22 ;  /* 0x0000000205080824 */ /* 0x000fe400078e0216 */
[----:B------:R-:W-:Y:S02]  /*1cf50*/  IMAD.MOV.U32 R13, RZ, RZ, R0 ;  /* 0x000000ffff0d7224 */ /* 0x000fe400078e0000 */
[----:B------:R-:W-:Y:S02]  /*1cf60*/  IMAD.MOV.U32 R12, RZ, RZ, 0x4 ;  /* 0x00000004ff0c7424 */ /* 0x000fe400078e00ff */
[----:B------:R-:W-:-:S07]  /*1cf70*/  IMAD.MOV.U32 R3, RZ, RZ, R14 ;  /* 0x000000ffff037224 */ /* 0x000fce00078e000e */
[----:B------:R-:W-:Y:S05]  /*1cf80*/  WARPSYNC.COLLECTIVE R15, `(.L_x_7418) ;  /* 0x000000000f087348 */ /* 0x000fea0003c00000 */
[----:B------:R0:W1:Y:S02]  /*1cf90*/  SHFL.IDX P6, R14, R13, R12, R11 ;  /* 0x0000000c0d0e7389 */ /* 0x00006400000c000b */
[----:B01----:R-:W-:Y:S01]  /*1cfa0*/  ENDCOLLECTIVE ;  /* 0x000000000000791b */ /* 0x003fe20003800000 */
.L_x_7418:
        /* <DEDUP_REMOVED lines=16> */
.L_x_7419:
[----:B------:R-:W-:Y:S01]  /*1d0b0*/  @P0 LEA R8, R5, R22, 0x1 ;  /* 0x0000001605080211 */ /* 0x000fe200078e08ff */
[----:B------:R-:W-:Y:S02]  /*1d0c0*/  IMAD.MOV.U32 R13, RZ, RZ, R0 ;  /* 0x000000ffff0d7224 */ /* 0x000fe400078e0000 */
[----:B------:R-:W-:Y:S02]  /*1d0d0*/  IMAD.MOV.U32 R12, RZ, RZ, 0x5 ;  /* 0x00000005ff0c7424 */ /* 0x000fe400078e00ff */
[----:B------:R-:W-:-:S07]  /*1d0e0*/  IMAD.MOV.U32 R3, RZ, RZ, R14 ;  /* 0x000000ffff037224 */ /* 0x000fce00078e000e */
[----:B------:R-:W-:Y:S05]  /*1d0f0*/  WARPSYNC.COLLECTIVE R15, `(.L_x_7420) ;  /* 0x000000000f087348 */ /* 0x000fea0003c00000 */
[----:B------:R0:W1:Y:S02]  /*1d100*/  SHFL.IDX P6, R14, R13, R12, R11 ;  /* 0x0000000c0d0e7389 */ /* 0x00006400000c000b */
[----:B01----:R-:W-:Y:S01]  /*1d110*/  ENDCOLLECTIVE ;  /* 0x000000000000791b */ /* 0x003fe20003800000 */
.L_x_7420:
        /* <DEDUP_REMOVED lines=16> */
.L_x_7421:
[----:B------:R-:W-:Y:S01]  /*1d220*/  @P0 IMAD R8, R5, 0x2, R22 ;  /* 0x0000000205080824 */ /* 0x000fe200078e0216 */
[----:B------:R-:W-:Y:S01]  /*1d230*/  MOV R13, R0 ;  /* 0x00000000000d7202 */ /* 0x000fe20000000f00 */
[----:B------:R-:W-:Y:S02]  /*1d240*/  IMAD.MOV.U32 R12, RZ, RZ, 0x6 ;  /* 0x00000006ff0c7424 */ /* 0x000fe400078e00ff */
[----:B------:R-:W-:-:S07]  /*1d250*/  IMAD.MOV.U32 R3, RZ, RZ, R14 ;  /* 0x000000ffff037224 */ /* 0x000fce00078e000e */
[----:B------:R-:W-:Y:S05]  /*1d260*/  WARPSYNC.COLLECTIVE R15, `(.L_x_7422) ;  /* 0x000000000f087348 */ /* 0x000fea0003c00000 */
[----:B------:R0:W1:Y:S02]  /*1d270*/  SHFL.IDX P6, R14, R13, R12, R11 ;  /* 0x0000000c0d0e7389 */ /* 0x00006400000c000b */
[----:B01----:R-:W-:Y:S01]  /*1d280*/  ENDCOLLECTIVE ;  /* 0x000000000000791b */ /* 0x003fe20003800000 */
.L_x_7422:
        /* <DEDUP_REMOVED lines=16> */
.L_x_7423:
[----:B------:R-:W-:Y:S02]  /*1d390*/  @P0 IMAD R8, R5, 0x2, R22 ;  /* 0x0000000205080824 */ /* 0x000fe400078e0216 */
[----:B------:R-:W-:Y:S01]  /*1d3a0*/  IMAD.MOV.U32 R13, RZ, RZ, R0 ;  /* 0x000000ffff0d7224 */ /* 0x000fe200078e0000 */
[----:B------:R-:W-:Y:S01]  /*1d3b0*/  MOV R12, 0x7 ;  /* 0x00000007000c7802 */ /* 0x000fe20000000f00 */
[----:B------:R-:W-:-:S07]  /*1d3c0*/  IMAD.MOV.U32 R3, RZ, RZ, R14 ;  /* 0x000000ffff037224 */ /* 0x000fce00078e000e */
[----:B------:R-:W-:Y:S05]  /*1d3d0*/  WARPSYNC.COLLECTIVE R15, `(.L_x_7424) ;  /* 0x000000000f087348 */ /* 0x000fea0003c00000 */
[----:B------:R0:W1:Y:S02]  /*1d3e0*/  SHFL.IDX P6, R14, R13, R12, R11 ;  /* 0x0000000c0d0e7389 */ /* 0x00006400000c000b */
[----:B01----:R-:W-:Y:S01]  /*1d3f0*/  ENDCOLLECTIVE ;  /* 0x000000000000791b */ /* 0x003fe20003800000 */
.L_x_7424:
        /* <DEDUP_REMOVED lines=10> */
.L_x_7425:
[----:B------:R-:W-:Y:S01]  /*1d4a0*/  @!PT LDS RZ, [RZ] ;  /* 0x00000000fffff984 */ /* 0x000fe20000000800 */
[----:B------:R-:W-:Y:S01]  /*1d4b0*/  @!PT LDS RZ, [RZ] ;  /* 0x00000000fffff984 */ /* 0x000fe20000000800 */
[----:B------:R-:W-:Y:S01]  /*1d4c0*/  @!PT LDS RZ, [RZ] ;  /* 0x00000000fffff984 */ /* 0x000fe20000000800 */
[----:B------:R-:W-:Y:S04]  /*1d4d0*/  @P0 LDGSTS.E.BYPASS.LTC128B.128 [R8+0x1b400], desc[UR38][R2.64], !P3 ;  /* 0x1b40000002080fae */ /* 0x000fe8000d901d66 */
[----:B------:R0:W-:Y:S02]  /*1d4e0*/  @P0 LDGSTS.E.BYPASS.LTC128B.128 [R8+0x1f400], desc[UR38][R2.64+0x80], !P2 ;  /* 0x1f40008002080fae */ /* 0x0001e4000d101d66 */
[----:B0-----:R-:W-:Y:S01]  /*1d4f0*/  IMAD.MOV.U32 R2, RZ, RZ, R14 ;  /* 0x000000ffff027224 */ /* 0x001fe200078e000e */
[----:B------:R-:W-:Y:S06]  /*1d500*/  BRA `(.L_x_7426) ;  /* 0xffffffa000c07947 */ /* 0x000fec000383ffff */
.L_x_7257:
        /* <DEDUP_REMOVED lines=9> */
.L_x_7427:
[C---:B------:R-:W-:Y:S01]  /*1d5a0*/  VIADD R7, R4.reuse, 0x10 ;  /* 0x0000001004077836 */ /* 0x040fe20000000000 */
[----:B------:R-:W-:Y:S01]  /*1d5b0*/  ISETP.GE.AND P3, PT, R4, R6, PT ;  /* 0x000000060400720c */ /* 0x000fe20003f66270 */
[----:B------:R-:W-:Y:S01]  /*1d5c0*/  IMAD.MOV.U32 R13, RZ, RZ, R0 ;  /* 0x000000ffff0d7224 */ /* 0x000fe200078e0000 */
[----:B------:R-:W-:-:S11]  /*1d5d0*/  MOV R2, R14 ;  /* 0x0000000e00027202 */ /* 0x000fd60000000f00 */
[----:B------:R-:W-:Y:S05]  /*1d5e0*/  WARPSYNC.COLLECTIVE R15, `(.L_x_7428) ;  /* 0x000000000f087348 */ /* 0x000fea0003c00000 */
[----:B------:R0:W1:Y:S02]  /*1d5f0*/  SHFL.IDX P6, R14, R13, R12, R11 ;  /* 0x0000000c0d0e7389 */ /* 0x00006400000c000b */
[----:B01----:R-:W-:Y:S01]  /*1d600*/  ENDCOLLECTIVE ;  /* 0x000000000000791b */ /* 0x003fe20003800000 */
.L_x_7428:
        /* <DEDUP_REMOVED lines=8> */
.L_x_7429:
        /* <DEDUP_REMOVED lines=11> */
.L_x_7430:
        /* <DEDUP_REMOVED lines=8> */
.L_x_7431:
        /* <DEDUP_REMOVED lines=13> */
.L_x_7432:
        /* <DEDUP_REMOVED lines=8> */
.L_x_7433:
        /* <DEDUP_REMOVED lines=13> */
.L_x_7434:
        /* <DEDUP_REMOVED lines=8> */
.L_x_7435:
        /* <DEDUP_REMOVED lines=13> */
.L_x_7436:
        /* <DEDUP_REMOVED lines=8> */
.L_x_7437:
        /* <DEDUP_REMOVED lines=13> */
.L_x_7438:
        /* <DEDUP_REMOVED lines=8> */
.L_x_7439:
[----:B------:R-:W-:-:S05]  /*1dd00*/  @!P3 IMAD.MOV.U32 R3, RZ, RZ, R7 ;  /* 0x000000ffff03b224 */ /* 0x000fca00078e0007 */
[----:B------:R-:W-:Y:S01]  /*1dd10*/  @!PT LDS RZ, [RZ] ;  /* 0x00000000fffff984 */ /* 0x000fe20000000800 */
[----:B------:R-:W-:Y:S01]  /*1dd20*/  @!PT LDS RZ, [RZ] ;  /* 0x00000000fffff984 */ /* 0x000fe20000000800 */
[----:B------:R-:W-:Y:S01]  /*1dd30*/  @!PT LDS RZ, [RZ] ;  /* 0x00000000fffff984 */ /* 0x000fe20000000800 */
[----:B------:R-:W-:Y:S04]  /*1dd40*/  @!P3 LDGSTS.E.BYPASS.LTC128B.128 [R9+0x12c00], desc[UR38][R2.64], !P0 ;  /* 0x12c000000209bfae */ /* 0x000fe8000c101d66 */
[----:B------:R0:W-:Y:S01]  /*1dd50*/  @!P3 LDGSTS.E.BYPASS.LTC128B.128 [R9+0x16c00], desc[UR38][R2.64+0x80], !P1 ;  /* 0x16c000800209bfae */ /* 0x0001e2000c901d66 */
[----:B------:R-:W-:Y:S01]  /*1dd60*/  MOV R13, R0 ;  /* 0x00000000000d7202 */ /* 0x000fe20000000f00 */
[----:B0-----:R-:W-:Y:S02]  /*1dd70*/  VIADD R3, R4, 0x60 ;  /* 0x0000006004037836 */ /* 0x001fe40000000000 */
[----:B------:R-:W-:-:S07]  /*1dd80*/  IMAD.MOV.U32 R2, RZ, RZ, R14 ;  /* 0x000000ffff027224 */ /* 0x000fce00078e000e */
[----:B------:R-:W-:Y:S05]  /*1dd90*/  WARPSYNC.COLLECTIVE R15, `(.L_x_7440) ;  /* 0x000000000f087348 */ /* 0x000fea0003c00000 */
[----:B------:R0:W1:Y:S02]  /*1dda0*/  SHFL.IDX P6, R14, R13, R12, R11 ;  /* 0x0000000c0d0e7389 */ /* 0x00006400000c000b */
[----:B01----:R-:W-:Y:S01]  /*1ddb0*/  ENDCOLLECTIVE ;  /* 0x000000000000791b */ /* 0x003fe20003800000 */
.L_x_7440:
[----:B------:R-:W-:Y:S01]  /*1ddc0*/  ISETP.GE.AND P3, PT, R3, R6, PT ;  /* 0x000000060300720c */ /* 0x000fe20003f66270 */
[----:B------:R-:W-:Y:S02]  /*1ddd0*/  IMAD.MOV.U32 R13, RZ, RZ, R5 ;  /* 0x000000ffff0d7224 */ /* 0x000fe400078e0005 */
[----:B------:R-:W-:-:S10]  /*1dde0*/  IMAD.MOV.U32 R12, RZ, RZ, 0x7 ;  /* 0x00000007ff0c7424 */ /* 0x000fd400078e00ff */
[----:B------:R-:W-:-:S05]  /*1ddf0*/  @!P3 LEA R14, P2, R31, R14, 0x1 ;  /* 0x0000000e1f0eb211 */ /* 0x000fca00078408ff */
[----:B------:R-:W-:Y:S02]  /*1de00*/  @!P3 IMAD.X R7, RZ, RZ, R2, P2 ;  /* 0x000000ffff07b224 */ /* 0x000fe400010e0602 */
[----:B------:R-:W-:-:S07]  /*1de10*/  @!P3 IMAD.MOV.U32 R2, RZ, RZ, R14 ;  /* 0x000000ffff02b224 */ /* 0x000fce00078e000e */
[----:B------:R-:W-:Y:S05]  /*1de20*/  WARPSYNC.COLLECTIVE R15, `(.L_x_7441) ;  /* 0x000000000f087348 */ /* 0x000fea0003c00000 */
[----:B------:R0:W1:Y:S02]  /*1de30*/  SHFL.IDX P6, R14, R13, R12, R11 ;  /* 0x0000000c0d0e7389 */ /* 0x00006400000c000b */
[----:B01----:R-:W-:Y:S01]  /*1de40*/  ENDCOLLECTIVE ;  /* 0x000000000000791b */ /* 0x003fe20003800000 */
.L_x_7441:
[----:B------:R-:W-:-:S05]  /*1de50*/  @!P3 IMAD.MOV.U32 R3, RZ, RZ, R7 ;  /* 0x000000ffff03b224 */ /* 0x000fca00078e0007 */
[----:B------:R-:W-:Y:S01]  /*1de60*/  @!PT LDS RZ, [RZ] ;  /* 0x00000000fffff984 */ /* 0x000fe20000000800 */
[----:B------:R-:W-:Y:S01]  /*1de70*/  @!PT LDS RZ, [RZ] ;  /* 0x00000000fffff984 */ /* 0x000fe20000000800 */
[----:B------:R-:W-:Y:S01]  /*1de80*/  @!PT LDS RZ, [RZ] ;  /* 0x00000000fffff984 */ /* 0x000fe20000000800 */
[----:B------:R0:W-:Y:S04]  /*1de90*/  @!P3 LDGSTS.E.BYPASS.LTC128B.128 [R9+0x13400], desc[UR38][R2.64], !P0 ;  /* 0x134000000209bfae */ /* 0x0001e8000c101d66 */
[----:B------:R0:W-:Y:S01]  /*1dea0*/  @!P3 LDGSTS.E.BYPASS.LTC128B.128 [R9+0x17400], desc[UR38][R2.64+0x80], !P1 ;  /* 0x174000800209bfae */ /* 0x0001e2000c901d66 */
[----:B------:R-:W-:Y:S01]  /*1deb0*/  MOV R13, R0 ;  /* 0x00000000000d7202 */ /* 0x000fe20000000f00 */
[----:B------:R-:W-:-:S07]  /*1dec0*/  IMAD.MOV.U32 R5, RZ, RZ, R14 ;  /* 0x000000ffff057224 */ /* 0x000fce00078e000e */
[----:B0-----:R-:W-:Y:S05]  /*1ded0*/  WARPSYNC.COLLECTIVE R15, `(.L_x_7442) ;  /* 0x000000000f087348 */ /* 0x001fea0003c00000 */
[----:B------:R1:W2:Y:S02]  /*1dee0*/  SHFL.IDX P6, R14, R13, R12, R11 ;  /* 0x0000000c0d0e7389 */ /* 0x0002a400000c000b */
[----:B012---:R-:W-:Y:S01]  /*1def0*/  ENDCOLLECTIVE ;  /* 0x000000000000791b */ /* 0x007fe20003800000 */
.L_x_7442:
[----:B------:R-:W-:Y:S05]  /*1df00*/  BRA `(.L_x_7443) ;  /* 0xffffffa4002c7947 */ /* 0x000fea000383ffff */
.L_x_7262:
[----:B0-----:R0:W1:Y:S02]  /*1df10*/  SYNCS.PHASECHK.TRANS64.TRYWAIT P0, [R22+URZ+0x28820], R3 ;  /* 0x02882003160075a7 */ /* 0x001064000800017f */
[----:B-1----:R-:W-:Y:S05]  /*1df20*/  @!P0 NANOSLEEP.SYNCS 0x989680 ;  /* 0x009896800000895d */ /* 0x002fea0003900000 */
[----:B------:R-:W1:Y:S02]  /*1df30*/  @!P0 SYNCS.PHASECHK.TRANS64 P0, [R22+URZ+0x28820], R3 ;  /* 0x02882003160085a7 */ /* 0x000e64000800007f */
[----:B-1----:R-:W-:Y:S05]  /*1df40*/  @!P0 BRA `(.L_x_7262) ;  /* 0xfffffffc00f08947 */ /* 0x002fea000383ffff */
[----:B------:R-:W-:Y:S05]  /*1df50*/  BRA `(.L_x_7444) ;  /* 0xffffffa4009c7947 */ /* 0x000fea000383ffff */
.L_x_7267:
[----:B0-----:R0:W1:Y:S02]  /*1df60*/  SYNCS.PHASECHK.TRANS64.TRYWAIT P0, [R6+URZ+0x28840], R3 ;  /* 0x02884003060075a7 */ /* 0x001064000800017f */
[----:B-1----:R-:W-:Y:S05]  /*1df70*/  @!P0 NANOSLEEP.SYNCS 0x989680 ;  /* 0x009896800000895d */ /* 0x002fea0003900000 */
[----:B------:R-:W1:Y:S02]  /*1df80*/  @!P0 SYNCS.PHASECHK.TRANS64 P0, [R6+URZ+0x28840], R3 ;  /* 0x02884003060085a7 */ /* 0x000e64000800007f */
[----:B-1----:R-:W-:Y:S05]  /*1df90*/  @!P0 BRA `(.L_x_7267) ;  /* 0xfffffffc00f08947 */ /* 0x002fea000383ffff */
[----:B------:R-:W-:Y:S05]  /*1dfa0*/  BRA `(.L_x_7445) ;  /* 0xffffffa8006c7947 */ /* 0x000fea000383ffff */
.L_x_7268:
        /* <DEDUP_REMOVED lines=8> */
.L_x_7447:
[----:B------:R-:W-:Y:S05]  /*1e030*/  BSYNC B1 ;  /* 0x0000000000017941 */ /* 0x000fea0003800000 */
.L_x_7446:
        /* <DEDUP_REMOVED lines=9> */
.L_x_7448:
[----:B------:R-:W-:Y:S02]  /*1e0d0*/  IMAD R8, R8, 0x2, R22 ;  /* 0x0000000208087824 */ /* 0x000fe400078e0216 */
[----:B------:R-:W-:Y:S02]  /*1e0e0*/  IMAD.MOV.U32 R13, RZ, RZ, R9 ;  /* 0x000000ffff0d7224 */ /* 0x000fe400078e0009 */
[----:B------:R-:W-:Y:S02]  /*1e0f0*/  IMAD.MOV.U32 R12, RZ, RZ, 0x1 ;  /* 0x00000001ff0c7424 */ /* 0x000fe400078e00ff */
[----:B------:R-:W-:-:S07]  /*1e100*/  IMAD.MOV.U32 R2, RZ, RZ, R14 ;  /* 0x000000ffff027224 */ /* 0x000fce00078e000e */
[----:B------:R-:W-:Y:S05]  /*1e110*/  WARPSYNC.COLLECTIVE R15, `(.L_x_7449) ;  /* 0x000000000f087348 */ /* 0x000fea0003c00000 */
[----:B------:R0:W1:Y:S02]  /*1e120*/  SHFL.IDX P6, R14, R13, R12, R11 ;  /* 0x0000000c0d0e7389 */ /* 0x00006400000c000b */
[----:B01----:R-:W-:Y:S01]  /*1e130*/  ENDCOLLECTIVE ;  /* 0x000000000000791b */ /* 0x003fe20003800000 */
.L_x_7449:
        /* <DEDUP_REMOVED lines=12> */
.L_x_7450:
[----:B------:R-:W-:Y:S02]  /*1e200*/  IMAD.MOV.U32 R13, RZ, RZ, R9 ;  /* 0x000000ffff0d7224 */ /* 0x000fe400078e0009 */
[----:B------:R-:W-:Y:S02]  /*1e210*/  IMAD.MOV.U32 R12, RZ, RZ, 0x2 ;  /* 0x00000002ff0c7424 */ /* 0x000fe400078e00ff */
[----:B------:R-:W-:-:S07]  /*1e220*/  IMAD.MOV.U32 R2, RZ, RZ, R14 ;  /* 0x000000ffff027224 */ /* 0x000fce00078e000e */
[----:B------:R-:W-:Y:S05]  /*1e230*/  WARPSYNC.COLLECTIVE R15, `(.L_x_7451) ;  /* 0x000000000f087348 */ /* 0x000fea0003c00000 */
[----:B------:R0:W1:Y:S02]  /*1e240*/  SHFL.IDX P6, R14, R13, R12, R11 ;  /* 0x0000000c0d0e7389 */ /* 0x00006400000c000b */
[----:B01----:R-:W-:Y:S01]  /*1e250*/  ENDCOLLECTIVE ;  /* 0x000000000000791b */ /* 0x003fe20003800000 */
.L_x_7451:
        /* <DEDUP_REMOVED lines=12> */
.L_x_7452:
[----:B------:R-:W-:Y:S02]  /*1e320*/  IMAD.MOV.U32 R13, RZ, RZ, R9 ;  /* 0x000000ffff0d7224 */ /* 0x000fe400078e0009 */
[----:B------:R-:W-:Y:S01]  /*1e330*/  IMAD.MOV.U32 R12, RZ, RZ, 0x3 ;  /* 0x00000003ff0c7424 */ /* 0x000fe200078e00ff */
[----:B------:R-:W-:-:S07]  /*1e340*/  MOV R2, R14 ;  /* 0x0000000e00027202 */ /* 0x000fce0000000f00 */
[----:B------:R-:W-:Y:S05]  /*1e350*/  WARPSYNC.COLLECTIVE R15, `(.L_x_7453) ;  /* 0x000000000f087348 */ /* 0x000fea0003c00000 */
[----:B------:R0:W1:Y:S02]  /*1e360*/  SHFL.IDX P6, R14, R13, R12, R11 ;  /* 0x0000000c0d0e7389 */ /* 0x00006400000c000b */
[----:B01----:R-:W-:Y:S01]  /*1e370*/  ENDCOLLECTIVE ;  /* 0x000000000000791b */ /* 0x003fe20003800000 */
.L_x_7453:
        /* <DEDUP_REMOVED lines=12> */
.L_x_7454:
[----:B------:R-:W-:Y:S01]  /*1e440*/  MOV R13, R9 ;  /* 0x00000009000d7202 */ /* 0x000fe20000000f00 */
[----:B------:R-:W-:Y:S02]  /*1e450*/  IMAD.MOV.U32 R12, RZ, RZ, 0x4 ;  /* 0x00000004ff0c7424 */ /* 0x000fe400078e00ff */
[----:B------:R-:W-:-:S07]  /*1e460*/  IMAD.MOV.U32 R2, RZ, RZ, R14 ;  /* 0x000000ffff027224 */ /* 0x000fce00078e000e */
[----:B------:R-:W-:Y:S05]  /*1e470*/  WARPSYNC.COLLECTIVE R15, `(.L_x_7455) ;  /* 0x000000000f087348 */ /* 0x000fea0003c00000 */
[----:B------:R0:W1:Y:S02]  /*1e480*/  SHFL.IDX P6, R14, R13, R12, R11 ;  /* 0x0000000c0d0e7389 */ /* 0x00006400000c000b */
[----:B01----:R-:W-:Y:S01]  /*1e490*/  ENDCOLLECTIVE ;  /* 0x000000000000791b */ /* 0x003fe20003800000 */
.L_x_7455:
        /* <DEDUP_REMOVED lines=12> */
.L_x_7456:
[----:B------:R-:W-:Y:S02]  /*1e560*/  IMAD.MOV.U32 R13, RZ, RZ, R9 ;  /* 0x000000ffff0d7224 */ /* 0x000fe400078e0009 */
[----:B------:R-:W-:Y:S02]  /*1e570*/  IMAD.MOV.U32 R12, RZ, RZ, 0x5 ;  /* 0x00000005ff0c7424 */ /* 0x000fe400078e00ff */
[----:B------:R-:W-:-:S07]  /*1e580*/  IMAD.MOV.U32 R2, RZ, RZ, R14 ;  /* 0x000000ffff027224 */ /* 0x000fce00078e000e */
[----:B------:R-:W-:Y:S05]  /*1e590*/  WARPSYNC.COLLECTIVE R15, `(.L_x_7457) ;  /* 0x000000000f087348 */ /* 0x000fea0003c00000 */
[----:B------:R0:W1:Y:S02]  /*1e5a0*/  SHFL.IDX P6, R14, R13, R12, R11 ;  /* 0x0000000c0d0e7389 */ /* 0x00006400000c000b */
[----:B01----:R-:W-:Y:S01]  /*1e5b0*/  ENDCOLLECTIVE ;  /* 0x000000000000791b */ /* 0x003fe20003800000 */
.L_x_7457:
        /* <DEDUP_REMOVED lines=12> */
.L_x_7458:
[----:B------:R-:W-:Y:S02]  /*1e680*/  IMAD.MOV.U32 R13, RZ, RZ, R9 ;  /* 0x000000ffff0d7224 */ /* 0x000fe400078e0009 */
[----:B------:R-:W-:Y:S02]  /*1e690*/  IMAD.MOV.U32 R12, RZ, RZ, 0x6 ;  /* 0x00000006ff0c7424 */ /* 0x000fe400078e00ff */
[----:B------:R-:W-:-:S07]  /*1e6a0*/  IMAD.MOV.U32 R2, RZ, RZ, R14 ;  /* 0x000000ffff027224 */ /* 0x000fce00078e000e */
[----:B------:R-:W-:Y:S05]  /*1e6b0*/  WARPSYNC.COLLECTIVE R15, `(.L_x_7459) ;  /* 0x000000000f087348 */ /* 0x000fea0003c00000 */
[----:B------:R0:W1:Y:S02]  /*1e6c0*/  SHFL.IDX P6, R14, R13, R12, R11 ;  /* 0x0000000c0d0e7389 */ /* 0x00006400000c000b */
[----:B01----:R-:W-:Y:S01]  /*1e6d0*/  ENDCOLLECTIVE ;  /* 0x000000000000791b */ /* 0x003fe20003800000 */
.L_x_7459:
        /* <DEDUP_REMOVED lines=12> */
.L_x_7460:
[----:B------:R-:W-:Y:S02]  /*1e7a0*/  IMAD.MOV.U32 R13, RZ, RZ, R9 ;  /* 0x000000ffff0d7224 */ /* 0x000fe400078e0009 */
[----:B------:R-:W-:Y:S01]  /*1e7b0*/  IMAD.MOV.U32 R12, RZ, RZ, 0x7 ;  /* 0x00000007ff0c7424 */ /* 0x000fe200078e00ff */
[----:B------:R-:W-:-:S07]  /*1e7c0*/  MOV R2, R14 ;  /* 0x0000000e00027202 */ /* 0x000fce0000000f00 */
[----:B------:R-:W-:Y:S05]  /*1e7d0*/  WARPSYNC.COLLECTIVE R15, `(.L_x_7461) ;  /* 0x000000000f087348 */ /* 0x000fea0003c00000 */
[----:B------:R0:W1:Y:S02]  /*1e7e0*/  SHFL.IDX P6, R14, R13, R12, R11 ;  /* 0x0000000c0d0e7389 */ /* 0x00006400000c000b */
[----:B01----:R-:W-:Y:S01]  /*1e7f0*/  ENDCOLLECTIVE ;  /* 0x000000000000791b */ /* 0x003fe20003800000 */
.L_x_7461:
        /* <DEDUP_REMOVED lines=8> */
[----:B------:R-:W-:-:S07]  /*1e880*/  IMAD.MOV.U32 R9, RZ, RZ, R14 ;  /* 0x000000ffff097224 */ /* 0x000fce00078e000e */
[----:B0-----:R-:W-:Y:S05]  /*1e890*/  WARPSYNC.COLLECTIVE R15, `(.L_x_7462) ;  /* 0x000000000f087348 */ /* 0x001fea0003c00000 */
[----:B------:R1:W2:Y:S02]  /*1e8a0*/  SHFL.IDX P6, R14, R13, R12, R11 ;  /* 0x0000000c0d0e7389 */ /* 0x0002a400000c000b */
[----:B012---:R-:W-:Y:S01]  /*1e8b0*/  ENDCOLLECTIVE ;  /* 0x000000000000791b */ /* 0x007fe20003800000 */
.L_x_7462:
[----:B------:R-:W-:Y:S01]  /*1e8c0*/  IMAD.MOV.U32 R2, RZ, RZ, R14 ;  /* 0x000000ffff027224 */ /* 0x000fe200078e000e */
[----:B------:R-:W-:Y:S06]  /*1e8d0*/  BRA `(.L_x_7463) ;  /* 0xffffffa400407947 */ /* 0x000fec000383ffff */
.L_x_7273:
[----:B-1----:R1:W2:Y:S02]  /*1e8e0*/  SYNCS.PHASECHK.TRANS64.TRYWAIT P0, [R6+URZ+0x28860], R2 ;  /* 0x02886002060075a7 */ /* 0x0022a4000800017f */
[----:B--2---:R-:W-:Y:S05]  /*1e8f0*/  @!P0 NANOSLEEP.SYNCS 0x989680 ;  /* 0x009896800000895d */ /* 0x004fea0003900000 */
[----:B------:R-:W2:Y:S02]  /*1e900*/  @!P0 SYNCS.PHASECHK.TRANS64 P0, [R6+URZ+0x28860], R2 ;  /* 0x02886002060085a7 */ /* 0x000ea4000800007f */
[----:B--2---:R-:W-:Y:S05]  /*1e910*/  @!P0 BRA `(.L_x_7273) ;  /* 0xfffffffc00f08947 */ /* 0x004fea000383ffff */
[----:B------:R-:W-:Y:S05]  /*1e920*/  BRA `(.L_x_7464) ;  /* 0xffffffa4009c7947 */ /* 0x000fea000383ffff */
.L_x_7274:
        /* <DEDUP_REMOVED lines=8> */
.L_x_7466:
[----:B------:R-:W-:Y:S05]  /*1e9b0*/  BSYNC B1 ;  /* 0x0000000000017941 */ /* 0x000fea0003800000 */
.L_x_7465:
        /* <DEDUP_REMOVED lines=9> */
.L_x_7467:
[----:B------:R-:W-:Y:S02]  /*1ea50*/  IMAD.MOV.U32 R13, RZ, RZ, R24 ;  /* 0x000000ffff0d7224 */ /* 0x000fe400078e0018 */
[----:B------:R-:W-:Y:S01]  /*1ea60*/  IMAD.MOV.U32 R12, RZ, RZ, 0x1 ;  /* 0x00000001ff0c7424 */ /* 0x000fe200078e00ff */
[----:B------:R-:W-:-:S07]  /*1ea70*/  MOV R2, R14 ;  /* 0x0000000e00027202 */ /* 0x000fce0000000f00 */
[----:B------:R-:W-:Y:S05]  /*1ea80*/  WARPSYNC.COLLECTIVE R15, `(.L_x_7468) ;  /* 0x000000000f087348 */ /* 0x000fea0003c00000 */
[----:B------:R0:W1:Y:S02]  /*1ea90*/  SHFL.IDX P6, R14, R13, R12, R11 ;  /* 0x0000000c0d0e7389 */ /* 0x00006400000c000b */
[----:B01----:R-:W-:Y:S01]  /*1eaa0*/  ENDCOLLECTIVE ;  /* 0x000000000000791b */ /* 0x003fe20003800000 */
.L_x_7468:
        /* <DEDUP_REMOVED lines=14> */
.L_x_7469:
[----:B------:R-:W-:Y:S02]  /*1eb90*/  IMAD.MOV.U32 R13, RZ, RZ, R24 ;  /* 0x000000ffff0d7224 */ /* 0x000fe400078e0018 */
[----:B------:R-:W-:Y:S02]  /*1eba0*/  IMAD.MOV.U32 R12, RZ, RZ, 0x2 ;  /* 0x00000002ff0c7424 */ /* 0x000fe400078e00ff */
[----:B------:R-:W-:-:S07]  /*1ebb0*/  IMAD.MOV.U32 R2, RZ, RZ, R14 ;  /* 0x000000ffff027224 */ /* 0x000fce00078e000e */
[----:B------:R-:W-:Y:S05]  /*1ebc0*/  WARPSYNC.COLLECTIVE R15, `(.L_x_7470) ;  /* 0x000000000f087348 */ /* 0x000fea0003c00000 */
[----:B------:R0:W1:Y:S02]  /*1ebd0*/  SHFL.IDX P6, R14, R13, R12, R11 ;  /* 0x0000000c0d0e7389 */ /* 0x00006400000c000b */
[----:B01----:R-:W-:Y:S01]  /*1ebe0*/  ENDCOLLECTIVE ;  /* 0x000000000000791b */ /* 0x003fe20003800000 */
.L_x_7470:
        /* <DEDUP_REMOVED lines=14> */
.L_x_7471:
[----:B------:R-:W-:Y:S01]  /*1ecd0*/  IMAD.MOV.U32 R13, RZ, RZ, R24 ;  /* 0x000000ffff0d7224 */ /* 0x000fe200078e0018 */
[----:B------:R-:W-:Y:S01]  /*1ece0*/  MOV R12, 0x3 ;  /* 0x00000003000c7802 */ /* 0x000fe20000000f00 */
[----:B------:R-:W-:-:S07]  /*1ecf0*/  IMAD.MOV.U32 R2, RZ, RZ, R14 ;  /* 0x000000ffff027224 */ /* 0x000fce00078e000e */
[----:B------:R-:W-:Y:S05]  /*1ed00*/  WARPSYNC.COLLECTIVE R15, `(.L_x_7472) ;  /* 0x000000000f087348 */ /* 0x000fea0003c00000 */
[----:B------:R0:W1:Y:S02]  /*1ed10*/  SHFL.IDX P6, R14, R13, R12, R11 ;  /* 0x0000000c0d0e7389 */ /* 0x00006400000c000b */
[----:B01----:R-:W-:Y:S01]  /*1ed20*/  ENDCOLLECTIVE ;  /* 0x000000000000791b */ /* 0x003fe20003800000 */
.L_x_7472:
        /* <DEDUP_REMOVED lines=14> */
.L_x_7473:
[----:B------:R-:W-:Y:S02]  /*1ee10*/  IMAD.MOV.U32 R13, RZ, RZ, R24 ;  /* 0x000000ffff0d7224 */ /* 0x000fe400078e0018 */
[----:B------:R-:W-:Y:S02]  /*1ee20*/  IMAD.MOV.U32 R12, RZ, RZ, 0x4 ;  /* 0x00000004ff0c7424 */ /* 0x000fe400078e00ff */
[----:B------:R-:W-:-:S07]  /*1ee30*/  IMAD.MOV.U32 R2, RZ, RZ, R14 ;  /* 0x000000ffff027224 */ /* 0x000fce00078e000e */
[----:B------:R-:W-:Y:S05]  /*1ee40*/  WARPSYNC.COLLECTIVE R15, `(.L_x_7474) ;  /* 0x000000000f087348 */ /* 0x000fea0003c00000 */
[----:B------:R0:W1:Y:S02]  /*1ee50*/  SHFL.IDX P6, R14, R13, R12, R11 ;  /* 0x0000000c0d0e7389 */ /* 0x00006400000c000b */
[----:B01----:R-:W-:Y:S01]  /*1ee60*/  ENDCOLLECTIVE ;  /* 0x000000000000791b */ /* 0x003fe20003800000 */
.L_x_7474:
        /* <DEDUP_REMOVED lines=14> */
.L_x_7475:
[----:B------:R-:W-:Y:S02]  /*1ef50*/  IMAD.MOV.U32 R13, RZ, RZ, R24 ;  /* 0x000000ffff0d7224 */ /* 0x000fe400078e0018 */
[----:B------:R-:W-:Y:S02]  /*1ef60*/  IMAD.MOV.U32 R12, RZ, RZ, 0x5 ;  /* 0x00000005ff0c7424 */ /* 0x000fe400078e00ff */
[----:B------:R-:W-:-:S07]  /*1ef70*/  IMAD.MOV.U32 R2, RZ, RZ, R14 ;  /* 0x000000ffff027224 */ /* 0x000fce00078e000e */
[----:B------:R-:W-:Y:S05]  /*1ef80*/  WARPSYNC.COLLECTIVE R15, `(.L_x_7476) ;  /* 0x000000000f087348 */ /* 0x000fea0003c00000 */
[----:B------:R0:W1:Y:S02]  /*1ef90*/  SHFL.IDX P6, R14, R13, R12, R11 ;  /* 0x0000000c0d0e7389 */ /* 0x00006400000c000b */
[----:B01----:R-:W-:Y:S01]  /*1efa0*/  ENDCOLLECTIVE ;  /* 0x000000000000791b */ /* 0x003fe20003800000 */
.L_x_7476:
        /* <DEDUP_REMOVED lines=14> */
.L_x_7477:
[----:B------:R-:W-:Y:S02]  /*1f090*/  IMAD.MOV.U32 R13, RZ, RZ, R24 ;  /* 0x000000ffff0d7224 */ /* 0x000fe400078e0018 */
[----:B------:R-:W-:Y:S02]  /*1f0a0*/  IMAD.MOV.U32 R12, RZ, RZ, 0x6 ;  /* 0x00000006ff0c7424 */ /* 0x000fe400078e00ff */
[----:B------:R-:W-:-:S07]  /*1f0b0*/  IMAD.MOV.U32 R2, RZ, RZ, R14 ;  /* 0x000000ffff027224 */ /* 0x000fce00078e000e */
[----:B------:R-:W-:Y:S05]  /*1f0c0*/  WARPSYNC.COLLECTIVE R15, `(.L_x_7478) ;  /* 0x000000000f087348 */ /* 0x000fea0003c00000 */
[----:B------:R0:W1:Y:S02]  /*1f0d0*/  SHFL.IDX P6, R14, R13, R12, R11 ;  /* 0x0000000c0d0e7389 */ /* 0x00006400000c000b */
[----:B01----:R-:W-:Y:S01]  /*1f0e0*/  ENDCOLLECTIVE ;  /* 0x000000000000791b */ /* 0x003fe20003800000 */
.L_x_7478:
        /* <DEDUP_REMOVED lines=14> */
.L_x_7479:
[----:B------:R-:W-:Y:S01]  /*1f1d0*/  IMAD.MOV.U32 R13, RZ, RZ, R24 ;  /* 0x000000ffff0d7224 */ /* 0x000fe200078e0018 */
[----:B------:R-:W-:Y:S01]  /*1f1e0*/  MOV R12, 0x7 ;  /* 0x00000007000c7802 */ /* 0x000fe20000000f00 */
[----:B------:R-:W-:-:S07]  /*1f1f0*/  IMAD.MOV.U32 R2, RZ, RZ, R14 ;  /* 0x000000ffff027224 */ /* 0x000fce00078e000e */
[----:B------:R-:W-:Y:S05]  /*1f200*/  WARPSYNC.COLLECTIVE R15, `(.L_x_7480) ;  /* 0x000000000f087348 */ /* 0x000fea0003c00000 */
[----:B------:R0:W1:Y:S02]  /*1f210*/  SHFL.IDX P6, R14, R13, R12, R11 ;  /* 0x0000000c0d0e7389 */ /* 0x00006400000c000b */
[----:B01----:R-:W-:Y:S01]  /*1f220*/  ENDCOLLECTIVE ;  /* 0x000000000000791b */ /* 0x003fe20003800000 */
.L_x_7480:
        /* <DEDUP_REMOVED lines=13> */
.L_x_7481:
[----:B------:R-:W-:Y:S01]  /*1f300*/  @!PT LDS RZ, [RZ] ;  /* 0x00000000fffff984 */ /* 0x000fe20000000800 */
[----:B------:R-:W-:Y:S01]  /*1f310*/  @!PT LDS RZ, [RZ] ;  /* 0x00000000fffff984 */ /* 0x000fe20000000800 */
[----:B------:R-:W-:Y:S01]  /*1f320*/  @!PT LDS RZ, [RZ] ;  /* 0x00000000fffff984 */ /* 0x000fe20000000800 */
[----:B------:R0:W-:Y:S01]  /*1f330*/  LDGSTS.E.BYPASS.LTC128B.128 [R7+0x7400], desc[UR38][R2.64+0x80], !P0 ;  /* 0x0740008002077fae */ /* 0x0001e2000c101d66 */
[----:B------:R-:W-:Y:S05]  /*1f340*/  BRA `(.L_x_7482) ;  /* 0xffffffa000247947 */ /* 0x000fea000383ffff */
.L_x_7282:
[----:B0-----:R0:W1:Y:S02]  /*1f350*/  SYNCS.PHASECHK.TRANS64.TRYWAIT P0, [R0+URZ+0x28860], R3 ;  /* 0x02886003000075a7 */ /* 0x001064000800017f */
[----:B-1----:R-:W-:Y:S05]  /*1f360*/  @!P0 NANOSLEEP.SYNCS 0x989680 ;  /* 0x009896800000895d */ /* 0x002fea0003900000 */
[----:B------:R-:W1:Y:S02]  /*1f370*/  @!P0 SYNCS.PHASECHK.TRANS64 P0, [R0+URZ+0x28860], R3 ;  /* 0x02886003000085a7 */ /* 0x000e64000800007f */
[----:B-1----:R-:W-:Y:S05]  /*1f380*/  @!P0 BRA `(.L_x_7282) ;  /* 0xfffffffc00f08947 */ /* 0x002fea000383ffff */
[----:B------:R-:W-:Y:S05]  /*1f390*/  BRA `(.L_x_7483) ;  /* 0xffffffa400407947 */ /* 0x000fea000383ffff */
.L_x_7283:
        /* <DEDUP_REMOVED lines=8> */
.L_x_7485:
[----:B------:R-:W-:Y:S05]  /*1f420*/  BSYNC B0 ;  /* 0x0000000000007941 */ /* 0x000fea0003800000 */
.L_x_7484:
[----:B------:R-:W-:Y:S01]  /*1f430*/  MOV R13, R23 ;  /* 0x00000017000d7202 */ /* 0x000fe20000000f00 */
        /* <DEDUP_REMOVED lines=8> */
.L_x_7486:
[----:B------:R-:W-:Y:S01]  /*1f4c0*/  ULDC UR4, c[0x0][0x2f4] ;  /* 0x0000bd0000047ab9 */ /* 0x000fe20000000800 */
[----:B------:R-:W-:Y:S01]  /*1f4d0*/  IMAD R4, R9, 0x2, R22 ;  /* 0x0000000209047824 */ /* 0x000fe200078e0216 */
[----:B------:R-:W-:Y:S02]  /*1f4e0*/  ISETP.GE.AND P1, PT, R31, UR4, PT ;  /* 0x000000041f007c0c */ /* 0x000fe4000bf26270 */
[----:B------:R-:W-:Y:S02]  /*1f4f0*/  ISETP.GE.AND P0, PT, R30, UR4, PT ;  /* 0x000000041e007c0c */ /* 0x000fe4000bf06270 */
[C---:B------:R-:W-:Y:S02]  /*1f500*/  ISETP.LT.OR P3, PT, R6.reuse, 0x1, P1 ;  /* 0x000000010600780c */ /* 0x040fe40000f61670 */
[----:B------:R-:W-:Y:S01]  /*1f510*/  ISETP.LT.OR P4, PT, R6, 0x1, P0 ;  /* 0x000000010600780c */ /* 0x000fe20000781670 */
[----:B------:R-:W-:Y:S01]  /*1f520*/  IMAD.MOV.U32 R13, RZ, RZ, R24 ;  /* 0x000000ffff0d7224 */ /* 0x000fe200078e0018 */
[----:B------:R-:W-:-:S02]  /*1f530*/  MOV R12, 0x1 ;  /* 0x00000001000c7802 */ /* 0x000fc40000000f00 */
[----:B------:R-:W-:-:S13]  /*1f540*/  IADD3 R2, P2, R14, R5, RZ ;  /* 0x000000050e027210 */ /* 0x000fda0007f5e0ff */
[----:B------:R-:W-:Y:S05]  /*1f550*/  WARPSYNC.COLLECTIVE R15, `(.L_x_7487) ;  /* 0x000000000f087348 */ /* 0x000fea0003c00000 */
[----:B------:R0:W1:Y:S02]  /*1f560*/  SHFL.IDX P6, R14, R13, R12, R11 ;  /* 0x0000000c0d0e7389 */ /* 0x00006400000c000b */
[----:B01----:R-:W-:Y:S01]  /*1f570*/  ENDCOLLECTIVE ;  /* 0x000000000000791b */ /* 0x003fe20003800000 */
.L_x_7487:
        /* <DEDUP_REMOVED lines=13> */
.L_x_7488:
[----:B------:R-:W-:Y:S02]  /*1f650*/  IMAD.MOV.U32 R13, RZ, RZ, R24 ;  /* 0x000000ffff0d7224 */ /* 0x000fe400078e0018 */
[----:B------:R-:W-:Y:S02]  /*1f660*/  IMAD.MOV.U32 R12, RZ, RZ, 0x2 ;  /* 0x00000002ff0c7424 */ /* 0x000fe400078e00ff */
[----:B------:R-:W-:-:S07]  /*1f670*/  IMAD.MOV.U32 R10, RZ, RZ, R14 ;  /* 0x000000ffff0a7224 */ /* 0x000fce00078e000e */
[----:B------:R-:W-:Y:S05]  /*1f680*/  WARPSYNC.COLLECTIVE R15, `(.L_x_7489) ;  /* 0x000000000f087348 */ /* 0x000fea0003c00000 */
[----:B------:R0:W1:Y:S02]  /*1f690*/  SHFL.IDX P6, R14, R13, R12, R11 ;  /* 0x0000000c0d0e7389 */ /* 0x00006400000c000b */
[----:B01----:R-:W-:Y:S01]  /*1f6a0*/  ENDCOLLECTIVE ;  /* 0x000000000000791b */ /* 0x003fe20003800000 */
.L_x_7489:
[----:B------:R-:W-:-:S05]  /*1f6b0*/  IADD3 R2, P2, R10, R5, RZ ;  /* 0x000000050a027210 */ /* 0x000fca0007f5e0ff */
[----:B------:R-:W-:-:S05]  /*1f6c0*/  IMAD.X R3, RZ, RZ, R7, P2 ;  /* 0x000000ffff037224 */ /* 0x000fca00010e0607 */
[----:B------:R-:W-:Y:S01]  /*1f6d0*/  @!PT LDS RZ, [RZ] ;  /* 0x00000000fffff984 */ /* 0x000fe20000000800 */
[----:B------:R-:W-:Y:S01]  /*1f6e0*/  @!PT LDS RZ, [RZ] ;  /* 0x00000000fffff984 */ /* 0x000fe20000000800 */
[----:B------:R-:W-:Y:S01]  /*1f6f0*/  @!PT LDS RZ, [RZ] ;  /* 0x00000000fffff984 */ /* 0x000fe20000000800 */
[----:B------:R0:W-:Y:S01]  /*1f700*/  LDGSTS.E.BYPASS.LTC128B.128 [R4+0xc00], desc[UR38][R2.64], !P3 ;  /* 0x00c0000002047fae */ /* 0x0001e2000d901d66 */
[----:B------:R-:W-:Y:S02]  /*1f710*/  MOV R13, R23 ;  /* 0x00000017000d7202 */ /* 0x000fe40000000f00 */
[C---:B------:R-:W-:Y:S01]  /*1f720*/  ISETP.LT.OR P3, PT, R6.reuse, 0x21, P1 ;  /* 0x000000210600780c */ /* 0x040fe20000f61670 */
[----:B------:R0:W-:Y:S01]  /*1f730*/  LDGSTS.E.BYPASS.LTC128B.128 [R4+0x4c00], desc[UR38][R2.64+0x80], !P4 ;  /* 0x04c0008002047fae */ /* 0x0001e2000e101d66 */
[----:B------:R-:W-:Y:S01]  /*1f740*/  ISETP.LT.OR P4, PT, R6, 0x21, P0 ;  /* 0x000000210600780c */ /* 0x000fe20000781670 */
[----:B------:R-:W-:-:S12]  /*1f750*/  IMAD.MOV.U32 R8, RZ, RZ, R14 ;  /* 0x000000ffff087224 */ /* 0x000fd800078e000e */
[----:B0-----:R-:W-:Y:S05]  /*1f760*/  WARPSYNC.COLLECTIVE R15, `(.L_x_7490) ;  /* 0x000000000f087348 */ /* 0x001fea0003c00000 */
[----:B------:R1:W2:Y:S02]  /*1f770*/  SHFL.IDX P6, R14, R13, R12, R11 ;  /* 0x0000000c0d0e7389 */ /* 0x0002a400000c000b */
[----:B012---:R-:W-:Y:S01]  /*1f780*/  ENDCOLLECTIVE ;  /* 0x000000000000791b */ /* 0x007fe20003800000 */
.L_x_7490:
[----:B------:R-:W-:Y:S02]  /*1f790*/  IMAD.MOV.U32 R13, RZ, RZ, R24 ;  /* 0x000000ffff0d7224 */ /* 0x000fe400078e0018 */
[----:B------:R-:W-:Y:S01]  /*1f7a0*/  IMAD.MOV.U32 R12, RZ, RZ, 0x3 ;  /* 0x00000003ff0c7424 */ /* 0x000fe200078e00ff */
[----:B------:R-:W-:-:S13]  /*1f7b0*/  IADD3 R2, P2, R14, R5, RZ ;  /* 0x000000050e027210 */ /* 0x000fda0007f5e0ff */
[----:B------:R-:W-:Y:S05]  /*1f7c0*/  WARPSYNC.COLLECTIVE R15, `(.L_x_7491) ;  /* 0x000000000f087348 */ /* 0x000fea0003c00000 */
[----:B------:R0:W1:Y:S02]  /*1f7d0*/  SHFL.IDX P6, R14, R13, R12, R11 ;  /* 0x0000000c0d0e7389 */ /* 0x00006400000c000b */
[----:B01----:R-:W-:Y:S01]  /*1f7e0*/  ENDCOLLECTIVE ;  /* 0x000000000000791b */ /* 0x003fe20003800000 */
.L_x_7491:
        /* <DEDUP_REMOVED lines=13> */
.L_x_7492:
[----:B------:R-:W-:Y:S01]  /*1f8c0*/  IMAD.MOV.U32 R13, RZ, RZ, R24 ;  /* 0x000000ffff0d7224 */ /* 0x000fe200078e0018 */
[----:B------:R-:W-:Y:S02]  /*1f8d0*/  MOV R12, 0x4 ;  /* 0x00000004000c7802 */ /* 0x000fe40000000f00 */
[----:B------:R-:W-:-:S13]  /*1f8e0*/  IADD3 R2, P2, R14, R5, RZ ;  /* 0x000000050e027210 */ /* 0x000fda0007f5e0ff */
[----:B------:R-:W-:Y:S05]  /*1f8f0*/  WARPSYNC.COLLECTIVE R15, `(.L_x_7493) ;  /* 0x000000000f087348 */ /* 0x000fea0003c00000 */
[----:B------:R0:W1:Y:S02]  /*1f900*/  SHFL.IDX P6, R14, R13, R12, R11 ;  /* 0x0000000c0d0e7389 */ /* 0x00006400000c000b */
[----:B01----:R-:W-:Y:S01]  /*1f910*/  ENDCOLLECTIVE ;  /* 0x000000000000791b */ /* 0x003fe20003800000 */
.L_x_7493:
        /* <DEDUP_REMOVED lines=13> */
.L_x_7494:
[----:B------:R-:W-:Y:S02]  /*1f9f0*/  IMAD.MOV.U32 R13, RZ, RZ, R24 ;  /* 0x000000ffff0d7224 */ /* 0x000fe400078e0018 */
[----:B------:R-:W-:Y:S02]  /*1fa00*/  IMAD.MOV.U32 R12, RZ, RZ, 0x5 ;  /* 0x00000005ff0c7424 */ /* 0x000fe400078e00ff */
[----:B------:R-:W-:-:S07]  /*1fa10*/  IMAD.MOV.U32 R10, RZ, RZ, R14 ;  /* 0x000000ffff0a7224 */ /* 0x000fce00078e000e */
[----:B------:R-:W-:Y:S05]  /*1fa20*/  WARPSYNC.COLLECTIVE R15, `(.L_x_7495) ;  /* 0x000000000f087348 */ /* 0x000fea0003c00000 */
[----:B------:R0:W1:Y:S02]  /*1fa30*/  SHFL.IDX P6, R14, R13, R12, R11 ;  /* 0x0000000c0d0e7389 */ /* 0x00006400000c000b */
[----:B01----:R-:W-:Y:S01]  /*1fa40*/  ENDCOLLECTIVE ;  /* 0x000000000000791b */ /* 0x003fe20003800000 */
.L_x_7495:
        /* <DEDUP_REMOVED lines=14> */
.L_x_7496:
[----:B------:R-:W-:Y:S02]  /*1fb30*/  IMAD.MOV.U32 R13, RZ, RZ, R24 ;  /* 0x000000ffff0d7224 */ /* 0x000fe400078e0018 */
[----:B------:R-:W-:Y:S01]  /*1fb40*/  IMAD.MOV.U32 R12, RZ, RZ, 0x6 ;  /* 0x00000006ff0c7424 */ /* 0x000fe200078e00ff */
[----:B------:R-:W-:-:S13]  /*1fb50*/  IADD3 R2, P2, R14, R5, RZ ;  /* 0x000000050e027210 */ /* 0x000fda0007f5e0ff */
[----:B------:R-:W-:Y:S05]  /*1fb60*/  WARPSYNC.COLLECTIVE R15, `(.L_x_7497) ;  /* 0x000000000f087348 */ /* 0x000fea0003c00000 */
[----:B------:R0:W1:Y:S02]  /*1fb70*/  SHFL.IDX P6, R14, R13, R12, R11 ;  /* 0x0000000c0d0e7389 */ /* 0x00006400000c000b */
[----:B01----:R-:W-:Y:S01]  /*1fb80*/  ENDCOLLECTIVE ;  /* 0x000000000000791b */ /* 0x003fe20003800000 */
.L_x_7497:
        /* <DEDUP_REMOVED lines=13> */
.L_x_7498:
[----:B------:R-:W-:Y:S01]  /*1fc60*/  MOV R13, R24 ;  /* 0x00000018000d7202 */ /* 0x000fe20000000f00 */
[----:B------:R-:W-:Y:S02]  /*1fc70*/  IMAD.MOV.U32 R12, RZ, RZ, 0x7 ;  /* 0x00000007ff0c7424 */ /* 0x000fe400078e00ff */
[----:B------:R-:W-:-:S07]  /*1fc80*/  IMAD.MOV.U32 R10, RZ, RZ, R14 ;  /* 0x000000ffff0a7224 */ /* 0x000fce00078e000e */
[----:B------:R-:W-:Y:S05]  /*1fc90*/  WARPSYNC.COLLECTIVE R15, `(.L_x_7499) ;  /* 0x000000000f087348 */ /* 0x000fea0003c00000 */
[----:B------:R0:W1:Y:S02]  /*1fca0*/  SHFL.IDX P6, R14, R13, R12, R11 ;  /* 0x0000000c0d0e7389 */ /* 0x00006400000c000b */
[----:B01----:R-:W-:Y:S01]  /*1fcb0*/  ENDCOLLECTIVE ;  /* 0x000000000000791b */ /* 0x003fe20003800000 */
.L_x_7499:
        /* <DEDUP_REMOVED lines=12> */
.L_x_7500:
[----:B------:R-:W-:Y:S05]  /*1fd80*/  BRA `(.L_x_7501) ;  /* 0xffffff9c00e07947 */ /* 0x000fea000383ffff */
.L_x_7288:
        /* <DEDUP_REMOVED lines=8> */
.L_x_7503:
[----:B------:R-:W-:Y:S05]  /*1fe10*/  BSYNC B0 ;  /* 0x0000000000007941 */ /* 0x000fea0003800000 */
.L_x_7502:
[----:B------:R-:W-:Y:S01]  /*1fe20*/  IMAD.MOV.U32 R13, RZ, RZ, R16 ;  /* 0x000000ffff0d7224 */ /* 0x000fe200078e0010 */
[----:B------:R-:W-:Y:S01]  /*1fe30*/  MOV R5, R14 ;  /* 0x0000000e00057202 */ /* 0x000fe20000000f00 */
[----:B------:R-:W-:Y:S02]  /*1fe40*/  IMAD.MOV.U32 R12, RZ, RZ, 0x1 ;  /* 0x00000001ff0c7424 */ /* 0x000fe400078e00ff */
[----:B------:R-:W-:Y:S02]  /*1fe50*/  IMAD.MOV.U32 R11, RZ, RZ, 0x1f ;  /* 0x0000001fff0b7424 */ /* 0x000fe400078e00ff */
[----:B------:R-:W-:Y:S02]  /*1fe60*/  IMAD.MOV.U32 R15, RZ, RZ, -0x1 ;  /* 0xffffffffff0f7424 */ /* 0x000fe400078e00ff */
[----:B------:R-:W-:-:S07]  /*1fe70*/  IMAD.IADD R7, R19, 0x1, R8 ;  /* 0x0000000113077824 */ /* 0x000fce00078e0208 */
[----:B------:R-:W-:Y:S05]  /*1fe80*/  WARPSYNC.COLLECTIVE R15, `(.L_x_7504) ;  /* 0x000000000f087348 */ /* 0x000fea0003c00000 */
[----:B------:R0:W1:Y:S02]  /*1fe90*/  SHFL.IDX P6, R14, R13, R12, R11 ;  /* 0x0000000c0d0e7389 */ /* 0x00006400000c000b */
[----:B01----:R-:W-:Y:S01]  /*1fea0*/  ENDCOLLECTIVE ;  /* 0x000000000000791b */ /* 0x003fe20003800000 */
.L_x_7504:
        /* <DEDUP_REMOVED lines=18> */
.L_x_7505:
[----:B------:R-:W-:Y:S01]  /*1ffd0*/  IMAD.MOV.U32 R12, RZ, RZ, 0x2 ;  /* 0x00000002ff0c7424 */ /* 0x000fe200078e00ff */
[----:B------:R-:W-:-:S05]  /*1ffe0*/  SEL R7, R14, RZ, P1 ;  /* 0x000000ff0e077207 */ /* 0x000fca0000800000 */
[----:B------:R-:W-:-:S04]  /*1fff0*/  IMAD.IADD R6, R4, 0x1, R7 ;  /* 0x0000000104067824 */ /* 0x000fc800078e0207 */
[----:B------:R-:W-:-:S07]  /*20000*/  IMAD.MOV.U32 R13, RZ, RZ, R6 ;  /* 0x000000ffff0d7224 */ /* 0x000fce00078e0006 */
[----:B------:R-:W-:Y:S05]  /*20010*/  WARPSYNC.COLLECTIVE R15, `(.L_x_7506) ;  /* 0x000000000f087348 */ /* 0x000fea0003c00000 */
[----:B------:R0:W1:Y:S02]  /*20020*/  SHFL.UP P6, R14, R13, R12, R11 ;  /* 0x0400000c0d0e7389 */ /* 0x00006400000c000b */
[----:B01----:R-:W-:Y:S01]  /*20030*/  ENDCOLLECTIVE ;  /* 0x000000000000791b */ /* 0x003fe20003800000 */
.L_x_7506:
[----:B------:R-:W-:Y:S02]  /*20040*/  MOV R12, 0x4 ;  /* 0x00000004000c7802 */ /* 0x000fe40000000f00 */
[----:B------:R-:W-:-:S05]  /*20050*/  SEL R7, R14, RZ, P2 ;  /* 0x000000ff0e077207 */ /* 0x000fca0001000000 */
[----:B------:R-:W-:-:S04]  /*20060*/  IMAD.IADD R7, R6, 0x1, R7 ;  /* 0x0000000106077824 */ /* 0x000fc800078e0207 */
[----:B------:R-:W-:-:S07]  /*20070*/  IMAD.MOV.U32 R13, RZ, RZ, R7 ;  /* 0x000000ffff0d7224 */ /* 0x000fce00078e0007 */
[----:B------:R-:W-:Y:S05]  /*20080*/  WARPSYNC.COLLECTIVE R15, `(.L_x_7507) ;  /* 0x000000000f087348 */ /* 0x000fea0003c00000 */
[----:B------:R0:W1:Y:S02]  /*20090*/  SHFL.UP P6, R14, R13, R12, R11 ;  /* 0x0400000c0d0e7389 */ /* 0x00006400000c000b */
[----:B01----:R-:W-:Y:S01]  /*200a0*/  ENDCOLLECTIVE ;  /* 0x000000000000791b */ /* 0x003fe20003800000 */
.L_x_7507:
[----:B------:R-:W-:Y:S01]  /*200b0*/  IMAD.MOV.U32 R12, RZ, RZ, 0x8 ;  /* 0x00000008ff0c7424 */ /* 0x000fe200078e00ff */
[----:B------:R-:W-:-:S05]  /*200c0*/  SEL R2, R14, RZ, P3 ;  /* 0x000000ff0e027207 */ /* 0x000fca0001800000 */
[----:B------:R-:W-:-:S04]  /*200d0*/  IMAD.IADD R2, R7, 0x1, R2 ;  /* 0x0000000107027824 */ /* 0x000fc800078e0202 */
[----:B------:R-:W-:-:S07]  /*200e0*/  IMAD.MOV.U32 R13, RZ, RZ, R2 ;  /* 0x000000ffff0d7224 */ /* 0x000fce00078e0002 */
[----:B------:R-:W-:Y:S05]  /*200f0*/  WARPSYNC.COLLECTIVE R15, `(.L_x_7508) ;  /* 0x000000000f087348 */ /* 0x000fea0003c00000 */
[----:B------:R0:W1:Y:S02]  /*20100*/  SHFL.UP P6, R14, R13, R12, R11 ;  /* 0x0400000c0d0e7389 */ /* 0x00006400000c000b */
[----:B01----:R-:W-:Y:S01]  /*20110*/  ENDCOLLECTIVE ;  /* 0x000000000000791b */ /* 0x003fe20003800000 */
.L_x_7508:
[----:B------:R-:W-:Y:S01]  /*20120*/  IMAD.MOV.U32 R12, RZ, RZ, 0x10 ;  /* 0x00000010ff0c7424 */ /* 0x000fe200078e00ff */
[----:B------:R-:W-:-:S05]  /*20130*/  SEL R3, R14, RZ, P4 ;  /* 0x000000ff0e037207 */ /* 0x000fca0002000000 */
[----:B------:R-:W-:-:S04]  /*20140*/  IMAD.IADD R3, R2, 0x1, R3 ;  /* 0x0000000102037824 */ /* 0x000fc800078e0203 */
[----:B------:R-:W-:-:S07]  /*20150*/  IMAD.MOV.U32 R13, RZ, RZ, R3 ;  /* 0x000000ffff0d7224 */ /* 0x000fce00078e0003 */
[----:B------:R-:W-:Y:S05]  /*20160*/  WARPSYNC.COLLECTIVE R15, `(.L_x_7509) ;  /* 0x000000000f087348 */ /* 0x000fea0003c00000 */
[----:B------:R0:W1:Y:S02]  /*20170*/  SHFL.UP P6, R14, R13, R12, R11 ;  /* 0x0400000c0d0e7389 */ /* 0x00006400000c000b */
[----:B01----:R-:W-:Y:S01]  /*20180*/  ENDCOLLECTIVE ;  /* 0x000000000000791b */ /* 0x003fe20003800000 */
.L_x_7509:
        /* <DEDUP_REMOVED lines=8> */
.L_x_7510:
[----:B------:R-:W-:Y:S05]  /*20210*/  BRA `(.L_x_7511) ;  /* 0xffffff9c00ec7947 */ /* 0x000fea000383ffff */
.L_x_7293:
[----:B------:R-:W-:Y:S01]  /*20220*/  BSSY B0, `(.L_x_7512) ;  /* 0x0000008000007945 */ /* 0x000fe20003800000 */
[----:B-----5:R-:W-:Y:S02]  /*20230*/  IMAD.MOV.U32 R13, RZ, RZ, R4 ;  /* 0x000000ffff0d7224 */ /* 0x020fe400078e0004 */
[----:B------:R-:W-:Y:S02]  /*20240*/  IMAD.MOV.U32 R12, RZ, RZ, 0x1 ;  /* 0x00000001ff0c7424 */ /* 0x000fe400078e00ff */
[----:B------:R-:W-:Y:S02]  /*20250*/  IMAD.MOV.U32 R11, RZ, RZ, RZ ;  /* 0x000000ffff0b7224 */ /* 0x000fe400078e00ff */
[----:B------:R-:W-:-:S07]  /*20260*/  IMAD.MOV.U32 R15, RZ, RZ, -0x1 ;  /* 0xffffffffff0f7424 */ /* 0x000fce00078e00ff */
[----:B0-----:R-:W-:Y:S05]  /*20270*/  WARPSYNC.COLLECTIVE R15, `(.L_x_7513) ;  /* 0x000000000f087348 */ /* 0x001fea0003c00000 */
[----:B------:R1:W2:Y:S02]  /*20280*/  SHFL.UP P6, R14, R13, R12, R11 ;  /* 0x0400000c0d0e7389 */ /* 0x0002a400000c000b */
[----:B012---:R-:W-:Y:S01]  /*20290*/  ENDCOLLECTIVE ;  /* 0x000000000000791b */ /* 0x007fe20003800000 */
.L_x_7513:
[----:B------:R-:W-:Y:S05]  /*202a0*/  BSYNC B0 ;  /* 0x0000000000007941 */ /* 0x000fea0003800000 */
.L_x_7512:
        /* <DEDUP_REMOVED lines=8> */
.L_x_7514:
[----:B------:R-:W-:Y:S01]  /*20330*/  IMAD.MOV.U32 R12, RZ, RZ, 0x4 ;  /* 0x00000004ff0c7424 */ /* 0x000fe200078e00ff */
[----:B------:R-:W-:-:S05]  /*20340*/  SEL R0, R14, RZ, P2 ;  /* 0x000000ff0e007207 */ /* 0x000fca0001000000 */
[----:B------:R-:W-:-:S04]  /*20350*/  IMAD.IADD R0, R13, 0x1, R0 ;  /* 0x000000010d007824 */ /* 0x000fc800078e0200 */
[----:B------:R-:W-:-:S07]  /*20360*/  IMAD.MOV.U32 R13, RZ, RZ, R0 ;  /* 0x000000ffff0d7224 */ /* 0x000fce00078e0000 */
[----:B------:R-:W-:Y:S05]  /*20370*/  WARPSYNC.COLLECTIVE R15, `(.L_x_7515) ;  /* 0x000000000f087348 */ /* 0x000fea0003c00000 */
[----:B------:R0:W1:Y:S02]  /*20380*/  SHFL.UP P6, R14, R13, R12, R11 ;  /* 0x0400000c0d0e7389 */ /* 0x00006400000c000b */
[----:B01----:R-:W-:Y:S01]  /*20390*/  ENDCOLLECTIVE ;  /* 0x000000000000791b */ /* 0x003fe20003800000 */
.L_x_7515:
[----:B------:R-:W-:Y:S02]  /*203a0*/  MOV R12, 0x8 ;  /* 0x00000008000c7802 */ /* 0x000fe40000000f00 */
[----:B------:R-:W-:-:S05]  /*203b0*/  SEL R3, R14, RZ, P3 ;  /* 0x000000ff0e037207 */ /* 0x000fca0001800000 */
[----:B------:R-:W-:-:S04]  /*203c0*/  IMAD.IADD R2, R0, 0x1, R3 ;  /* 0x0000000100027824 */ /* 0x000fc800078e0203 */
[----:B------:R-:W-:-:S07]  /*203d0*/  IMAD.MOV.U32 R13, RZ, RZ, R2 ;  /* 0x000000ffff0d7224 */ /* 0x000fce00078e0002 */
[----:B------:R-:W-:Y:S05]  /*203e0*/  WARPSYNC.COLLECTIVE R15, `(.L_x_7516) ;  /* 0x000000000f087348 */ /* 0x000fea0003c00000 */
[----:B------:R0:W1:Y:S02]  /*203f0*/  SHFL.UP P6, R14, R13, R12, R11 ;  /* 0x0400000c0d0e7389 */ /* 0x00006400000c000b */
[----:B01----:R-:W-:Y:S01]  /*20400*/  ENDCOLLECTIVE ;  /* 0x000000000000791b */ /* 0x003fe20003800000 */
.L_x_7516:
[----:B------:R-:W-:Y:S01]  /*20410*/  IMAD.MOV.U32 R12, RZ, RZ, 0x10 ;  /* 0x00000010ff0c7424 */ /* 0x000fe200078e00ff */
[----:B------:R-:W-:-:S05]  /*20420*/  SEL R3, R14, RZ, P4 ;  /* 0x000000ff0e037207 */ /* 0x000fca0002000000 */
[----:B------:R-:W-:-:S04]  /*20430*/  IMAD.IADD R3, R2, 0x1, R3 ;  /* 0x0000000102037824 */ /* 0x000fc800078e0203 */
[----:B------:R-:W-:-:S07]  /*20440*/  IMAD.MOV.U32 R13, RZ, RZ, R3 ;  /* 0x000000ffff0d7224 */ /* 0x000fce00078e0003 */
[----:B------:R-:W-:Y:S05]  /*20450*/  WARPSYNC.COLLECTIVE R15, `(.L_x_7517) ;  /* 0x000000000f087348 */ /* 0x000fea0003c00000 */
[----:B------:R0:W1:Y:S02]  /*20460*/  SHFL.UP P6, R14, R13, R12, R11 ;  /* 0x0400000c0d0e7389 */ /* 0x00006400000c000b */
[----:B01----:R-:W-:Y:S01]  /*20470*/  ENDCOLLECTIVE ;  /* 0x000000000000791b */ /* 0x003fe20003800000 */
.L_x_7517:
        /* <DEDUP_REMOVED lines=8> */
.L_x_7518:
[----:B------:R-:W-:Y:S05]  /*20500*/  BRA `(.L_x_7519) ;  /* 0xffffff9c00cc7947 */ /* 0x000fea000383ffff */
.L_x_7295:
[----:B------:R-:W-:Y:S01]  /*20510*/  BSSY B0, `(.L_x_7520) ;  /* 0x0000006000007945 */ /* 0x000fe20003800000 */
[----:B------:R-:W-:Y:S02]  /*20520*/  PLOP3.LUT P6, PT, P6, PT, PT, 0x8, 0x0 ;  /* 0x000000000000781c */ /* 0x000fe400037ce170 */
[----:B------:R-:W-:-:S11]  /*20530*/  MOV R15, 0xffffffff ;  /* 0xffffffff000f7802 */ /* 0x000fd60000000f00 */
[----:B0-----:R-:W-:Y:S05]  /*20540*/  WARPSYNC.COLLECTIVE R15, `(.L_x_7521) ;  /* 0x000000000f087348 */ /* 0x001fea0003c00000 */
[----:B------:R-:W-:Y:S01]  /*20550*/  VOTE.ANY R14, PT, P6 ;  /* 0x00000000000e7806 */ /* 0x000fe200030e0100 */
[----:B0-----:R-:W-:Y:S06]  /*20560*/  ENDCOLLECTIVE ;  /* 0x000000000000791b */ /* 0x001fec0003800000 */
.L_x_7521:
[----:B------:R-:W-:Y:S05]  /*20570*/  BSYNC B0 ;  /* 0x0000000000007941 */ /* 0x000fea0003800000 */
.L_x_7520:
        /* <DEDUP_REMOVED lines=9> */
.L_x_7522:
[----:B------:R-:W-:Y:S01]  /*20610*/  IMAD.MOV.U32 R4, RZ, RZ, R14 ;  /* 0x000000ffff047224 */ /* 0x000fe200078e000e */
[----:B------:R-:W-:Y:S06]  /*20620*/  BRA `(.L_x_7523) ;  /* 0xffffff9c00bc7947 */ /* 0x000fec000383ffff */
.L_x_7297:
[----:B------:R-:W-:Y:S01]  /*20630*/  BSSY B0, `(.L_x_7524) ;  /* 0x0000007000007945 */ /* 0x000fe20003800000 */
[----:B------:R-:W-:Y:S01]  /*20640*/  IMAD.MOV.U32 R13, RZ, RZ, R2 ;  /* 0x000000ffff0d7224 */ /* 0x000fe200078e0002 */
[----:B------:R-:W-:Y:S01]  /*20650*/  MOV R11, 0x1f ;  /* 0x0000001f000b7802 */ /* 0x000fe20000000f00 */
[----:B------:R-:W-:-:S07]  /*20660*/  IMAD.MOV.U32 R15, RZ, RZ, -0x1 ;  /* 0xffffffffff0f7424 */ /* 0x000fce00078e00ff */
[----:B012---:R-:W-:Y:S05]  /*20670*/  WARPSYNC.COLLECTIVE R15, `(.L_x_7525) ;  /* 0x000000000f087348 */ /* 0x007fea0003c00000 */
[----:B------:R3:W4:Y:S02]  /*20680*/  SHFL.IDX P6, R14, R13, R12, R11 ;  /* 0x0000000c0d0e7389 */ /* 0x00072400000c000b */
[----:B01234-:R-:W-:Y:S01]  /*20690*/  ENDCOLLECTIVE ;  /* 0x000000000000791b */ /* 0x01ffe20003800000 */
.L_x_7525:
[----:B------:R-:W-:Y:S05]  /*206a0*/  BSYNC B0 ;  /* 0x0000000000007941 */ /* 0x000fea0003800000 */
.L_x_7524:
[----:B------:R-:W-:Y:S05]  /*206b0*/  BRA `(.L_x_7296) ;  /* 0xffffff9c00b47947 */ /* 0x000fea000383ffff */
.L_x_7301:
[----:B0-----:R0:W1:Y:S02]  /*206c0*/  SYNCS.PHASECHK.TRANS64.TRYWAIT P0, [R4+URZ+0x28820], R0 ;  /* 0x02882000040075a7 */ /* 0x001064000800017f */
[----:B-1----:R-:W-:Y:S05]  /*206d0*/  @!P0 NANOSLEEP.SYNCS 0x989680 ;  /* 0x009896800000895d */ /* 0x002fea0003900000 */
[----:B------:R-:W1:Y:S02]  /*206e0*/  @!P0 SYNCS.PHASECHK.TRANS64 P0, [R4+URZ+0x28820], R0 ;  /* 0x02882000040085a7 */ /* 0x000e64000800007f */
[----:B-1----:R-:W-:Y:S05]  /*206f0*/  @!P0 BRA `(.L_x_7301) ;  /* 0xfffffffc00f08947 */ /* 0x002fea000383ffff */
[----:B------:R-:W-:Y:S05]  /*20700*/  BRA `(.L_x_7526) ;  /* 0xffffffa000a07947 */ /* 0x000fea000383ffff */
.L_x_7302:
        /* <DEDUP_REMOVED lines=11> */
.L_x_7528:
[----:B------:R-:W-:Y:S05]  /*207c0*/  BSYNC B0 ;  /* 0x0000000000007941 */ /* 0x000fea0003800000 */
.L_x_7527:
[----:B------:R-:W-:Y:S05]  /*207d0*/  BRA `(.L_x_7529) ;  /* 0xffffffa000887947 */ /* 0x000fea000383ffff */
.L_x_7303:
[----:B------:R-:W-:Y:S01]  /*207e0*/  BSSY B0, `(.L_x_7530) ;  /* 0x0000006000007945 */ /* 0x000fe20003800000 */
[----:B------:R-:W-:-:S07]  /*207f0*/  IMAD.MOV.U32 R15, RZ, RZ, -0x1 ;  /* 0xffffffffff0f7424 */ /* 0x000fce00078e00ff */
[----:B0-2---:R-:W-:Y:S05]  /*20800*/  WARPSYNC.COLLECTIVE R15, `(.L_x_7531) ;  /* 0x000000000f0c7348 */ /* 0x005fea0003c00000 */
[----:B------:R-:W-:Y:S02]  /*20810*/  ELECT P6, UR62, PT ;  /* 0x00000000003e782f */ /* 0x000fe400038c0000 */
[----:B------:R-:W-:Y:S01]  /*20820*/  MOV R14, UR62 ;  /* 0x0000003e000e7c02 */ /* 0x000fe20008000f00 */
[----:B0-2---:R-:W-:Y:S10]  /*20830*/  ENDCOLLECTIVE ;  /* 0x000000000000791b */ /* 0x005ff40003800000 */
.L_x_7531:
[----:B------:R-:W-:Y:S05]  /*20840*/  BSYNC B0 ;  /* 0x0000000000007941 */ /* 0x000fea0003800000 */
.L_x_7530:
[----:B------:R-:W-:Y:S05]  /*20850*/  BRA `(.L_x_7532) ;  /* 0xffffffa0007c7947 */ /* 0x000fea000383ffff */
.L_x_7305:
[----:B0-----:R0:W1:Y:S02]  /*20860*/  SYNCS.PHASECHK.TRANS64.TRYWAIT P1, [R5+URZ+0x28840], R0 ;  /* 0x02884000050075a7 */ /* 0x001064000802017f */
[----:B-1----:R-:W-:Y:S05]  /*20870*/  @!P1 NANOSLEEP.SYNCS 0x989680 ;  /* 0x009896800000995d */ /* 0x002fea0003900000 */
[----:B------:R-:W1:Y:S02]  /*20880*/  @!P1 SYNCS.PHASECHK.TRANS64 P1, [R5+URZ+0x28840], R0 ;  /* 0x02884000050095a7 */ /* 0x000e64000802007f */
[----:B-1----:R-:W-:Y:S05]  /*20890*/  @!P1 BRA `(.L_x_7305) ;  /* 0xfffffffc00f09947 */ /* 0x002fea000383ffff */
[----:B------:R-:W-:Y:S05]  /*208a0*/  BRA `(.L_x_7533) ;  /* 0xffffffa0009c7947 */ /* 0x000fea000383ffff */
.L_x_7307:
[----:B-1----:R1:W3:Y:S02]  /*208b0*/  SYNCS.PHASECHK.TRANS64.TRYWAIT P1, [R25+URZ+0x28840], R2 ;  /* 0x02884002190075a7 */ /* 0x0022e4000802017f */
[----:B---3--:R-:W-:Y:S05]  /*208c0*/  @!P1 NANOSLEEP.SYNCS 0x989680 ;  /* 0x009896800000995d */ /* 0x008fea0003900000 */
[----:B------:R-:W3:Y:S02]  /*208d0*/  @!P1 SYNCS.PHASECHK.TRANS64 P1, [R25+URZ+0x28840], R2 ;  /* 0x02884002190095a7 */ /* 0x000ee4000802007f */
[----:B---3--:R-:W-:Y:S05]  /*208e0*/  @!P1 BRA `(.L_x_7307) ;  /* 0xfffffffc00f09947 */ /* 0x008fea000383ffff */
[----:B------:R-:W-:Y:S05]  /*208f0*/  BRA `(.L_x_7534) ;  /* 0xffffffa000a87947 */ /* 0x000fea000383ffff */
.L_x_7309:
[----:B---3--:R3:W4:Y:S02]  /*20900*/  SYNCS.PHASECHK.TRANS64.TRYWAIT P1, [R5+URZ+0x28860], R0 ;  /* 0x02886000050075a7 */ /* 0x008724000802017f */
[----:B----4-:R-:W-:Y:S05]  /*20910*/  @!P1 NANOSLEEP.SYNCS 0x989680 ;  /* 0x009896800000995d */ /* 0x010fea0003900000 */
[----:B------:R-:W4:Y:S02]  /*20920*/  @!P1 SYNCS.PHASECHK.TRANS64 P1, [R5+URZ+0x28860], R0 ;  /* 0x02886000050095a7 */ /* 0x000f24000802007f */
[----:B----4-:R-:W-:Y:S05]  /*20930*/  @!P1 BRA `(.L_x_7309) ;  /* 0xfffffffc00f09947 */ /* 0x010fea000383ffff */
[----:B------:R-:W-:Y:S05]  /*20940*/  BRA `(.L_x_7535) ;  /* 0xffffffa000a47947 */ /* 0x000fea000383ffff */
.L_x_7536:
        /* <DEDUP_REMOVED lines=11> */
.L_x_15846:


//--------------------- .text._ZN7cutlass13device_kernelIN5flash11enable_sm90INS1_16FlashAttnFwdSm90INS1_25CollectiveMainloopFwdSm90ILi2EN4cute5tupleIJNS5_1CILi1EEES8_S8_EEENS6_IJNS7_ILi128EEESA_SA_EEELi128ENS_10bfloat16_tEfNS_4arch4Sm90ELb0ELb1ELb1ELb0ELb1ELb0ELb0ELb1ELb1ELb1ELb0ELb0EEENS1_21CollectiveEpilogueFwdISB_S9_SC_SE_Li256ELb0ELb1ELb0ELb0EEENS1_30DynamicPersistentTileSchedulerILi256ELi128ELb0ELb1ELb1EEEEEEEEEvNT_6ParamsE --------------------------
	.section	.text._ZN7cutlass13device_kernelIN5flash11enable_sm90INS1_16FlashAttnFwdSm90INS1_25CollectiveMainloopFwdSm90ILi2EN4cute5tupleIJNS5_1CILi1EEES8_S8_EEENS6_IJNS7_ILi128EEESA_SA_EEELi128ENS_10bfloat16_tEfNS_4arch4Sm90ELb0ELb1ELb1ELb0ELb1ELb0ELb0ELb1ELb1ELb1ELb0ELb0EEENS1_21CollectiveEpilogueFwdISB_S9_SC_SE_Li256ELb0ELb1ELb0ELb0EEENS1_30DynamicPersistentTileSchedulerILi256ELi128ELb0ELb1ELb1EEEEEEEEEvNT_6ParamsE,"ax",@progbits
	.align	128
.text._ZN7cutlass13device_kernelIN5flash11enable_sm90INS1_16FlashAttnFwdSm90INS1_25CollectiveMainloopFwdSm90ILi2EN4cute5tupleIJNS5_1CILi1EEES8_S8_EEENS6_IJNS7_ILi128EEESA_SA_EEELi128ENS_10bfloat16_tEfNS_4arch4Sm90ELb0ELb1ELb1ELb0ELb1ELb0ELb0ELb1ELb1ELb1ELb0ELb0EEENS1_21CollectiveEpilogueFwdISB_S9_SC_SE_Li256ELb0ELb1ELb0ELb0EEENS1_30DynamicPersistentTileSchedulerILi256ELi128ELb0ELb1ELb1EEEEEEEEEvNT_6ParamsE:
        .type           _ZN7cutlass13device_kernelIN5flash11enable_sm90INS1_16FlashAttnFwdSm90INS1_25CollectiveMainloopFwdSm90ILi2EN4cute5tupleIJNS5_1CILi1EEES8_S8_EEENS6_IJNS7_ILi128EEESA_SA_EEELi128ENS_10bfloat16_tEfNS_4arch4Sm90ELb0ELb1ELb1ELb0ELb1ELb0ELb0ELb1ELb1ELb1ELb0ELb0EEENS1_21CollectiveEpilogueFwdISB_S9_SC_SE_Li256ELb0ELb1ELb0ELb0EEENS1_30DynamicPersistentTileSchedulerILi256ELi128ELb0ELb1ELb1EEEEEEEEEvNT_6ParamsE,@function
        .size           _ZN7cutlass13device_kernelIN5flash11enable_sm90INS1_16FlashAttnFwdSm90INS1_25CollectiveMainloopFwdSm90ILi2EN4cute5tupleIJNS5_1CILi1EEES8_S8_EEENS6_IJNS7_ILi128EEESA_SA_EEELi128ENS_10bfloat16_tEfNS_4arch4Sm90ELb0ELb1ELb1ELb0ELb1ELb0ELb0ELb1ELb1ELb1ELb0ELb0EEENS1_21CollectiveEpilogueFwdISB_S9_SC_SE_Li256ELb0ELb1ELb0ELb0EEENS1_30DynamicPersistentTileSchedulerILi256ELi128ELb0ELb1ELb1EEEEEEEEEvNT_6ParamsE,(.L_x_15847 - _ZN7cutlass13device_kernelIN5flash11enable_sm90INS1_16FlashAttnFwdSm90INS1_25CollectiveMainloopFwdSm90ILi2EN4cute5tupleIJNS5_1CILi1EEES8_S8_EEENS6_IJNS7_ILi128EEESA_SA_EEELi128ENS_10bfloat16_tEfNS_4arch4Sm90ELb0ELb1ELb1ELb0ELb1ELb0ELb0ELb1ELb1ELb1ELb0ELb0EEENS1_21CollectiveEpilogueFwdISB_S9_SC_SE_Li256ELb0ELb1ELb0ELb0EEENS1_30DynamicPersistentTileSchedulerILi256ELi128ELb0ELb1ELb1EEEEEEEEEvNT_6ParamsE)
        .other          _ZN7cutlass13device_kernelIN5flash11enable_sm90INS1_16FlashAttnFwdSm90INS1_25CollectiveMainloopFwdSm90ILi2EN4cute5tupleIJNS5_1CILi1EEES8_S8_EEENS6_IJNS7_ILi128EEESA_SA_EEELi128ENS_10bfloat16_tEfNS_4arch4Sm90ELb0ELb1ELb1ELb0ELb1ELb0ELb0ELb1ELb1ELb1ELb0ELb0EEENS1_21CollectiveEpilogueFwdISB_S9_SC_SE_Li256ELb0ELb1ELb0ELb0EEENS1_30DynamicPersistentTileSchedulerILi256ELi128ELb0ELb1ELb1EEEEEEEEEvNT_6ParamsE,@"STO_CUDA_ENTRY STV_DEFAULT"
_ZN7cutlass13device_kernelIN5flash11enable_sm90INS1_16FlashAttnFwdSm90INS1_25CollectiveMainloopFwdSm90ILi2EN4cute5tupleIJNS5_1CILi1EEES8_S8_EEENS6_IJNS7_ILi128EEESA_SA_EEELi128ENS_10bfloat16_tEfNS_4arch4Sm90ELb0ELb1ELb1ELb0ELb1ELb0ELb0ELb1ELb1ELb1ELb0ELb0EEENS1_21CollectiveEpilogueFwdISB_S9_SC_SE_Li256ELb0ELb1ELb0ELb0EEENS1_30DynamicPersistentTileSchedulerILi256ELi128ELb0ELb1ELb1EEEEEEEEEvNT_6ParamsE:
[----:B------:R-:W0:Y:S01]  /*0000*/  LDC R1, c[0x0][0x28] ;  /* 0x00000a00ff017b82 */ /* 0x000e220000000800 */
[----:B------:R-:W1:Y:S01]  /*0010*/  S2R R3, SR_TID.X ;  /* 0x0000000000037919 */ /* 0x000e620000002100 */
[----:B------:R-:W-:Y:S01]  /*0020*/  ELECT P0, URZ, PT ;  /* 0x00000000003f782f */ /* 0x000fe20003800000 */
[----:B------:R-:W-:Y:S01]  /*0030*/  UMOV UR4, 0x80 ;  /* 0x0000008000047882 */ /* 0x000fe20000000000 */
[----:B------:R-:W-:Y:S01]  /*0040*/  UMOV UR7, 0x100 ;  /* 0x0000010000077882 */ /* 0x000fe20000000000 */
[--C-:B-1----:R-:W-:Y:S02]  /*0050*/  SHF.R.U32.HI R0, RZ, 0x5, R3.reuse ;  /* 0x00000005ff007819 */ /* 0x102fe40000011603 */
[----:B------:R-:W-:-:S03]  /*0060*/  SHF.R.U32.HI R23, RZ, 0x7, R3 ;  /* 0x00000007ff177819 */ /* 0x000fc60000011603 */
[----:B------:R-:W1:Y:S04]  /*0070*/  SHFL.IDX PT, R2, R0, RZ, 0x1f ;  /* 0x00001fff00027589 */ /* 0x000e6800000e0000 */
[----:B------:R2:W3:Y:S01]  /*0080*/  SHFL.IDX PT, R3, R23, RZ, 0x1f ;  /* 0x00001fff17037589 */ /* 0x0004e200000e0000 */
[C---:B-1----:R-:W-:Y:S02]  /*0090*/  ISETP.NE.OR P0, PT, R2.reuse, RZ, !P0 ;  /* 0x000000ff0200720c */ /* 0x042fe40004705670 */
[----:B------:R-:W-:-:S11]  /*00a0*/  ISETP.NE.AND P1, PT, R2, RZ, PT ;  /* 0x000000ff0200720c */ /* 0x000fd60003f25270 */
        /* <DEDUP_REMOVED lines=12> */
[----:B------:R2:W1:Y:S06]  /*0170*/  @!UP0 SYNCS.EXCH.64 URZ, [UR8+0x28800], UR4 ;  /* 0x02880004083f85b2 */ /* 0x00046c0008000100 */
[----:B------:R2:W4:Y:S02]  /*0180*/  @!UP1 SYNCS.EXCH.64 URZ, [UR8+0x28820], UR6 ;  /* 0x02882006083f95b2 */ /* 0x0005240008000100 */
[----:B0-23--:R-:W-:Y:S05]  /*0190*/  @P1 BRA `(.L_x_7537) ;  /* 0x0000000000481947 */ /* 0x00dfea0003800000 */
        /* <DEDUP_REMOVED lines=13> */
[----:B0-----:R0:W2:Y:S08]  /*0270*/  SYNCS.EXCH.64 URZ, [UR8+0x28830], UR4 ;  /* 0x02883004083f75b2 */ /* 0x0010b00008000100 */
[----:B------:R0:W3:Y:S01]  /*0280*/  SYNCS.EXCH.64 URZ, [UR8+0x28840], UR6 ;  /* 0x02884006083f75b2 */ /* 0x0000e20008000100 */
[----:B------:R0:W0:Y:S01]  /*0290*/  SYNCS.EXCH.64 URZ, [UR8+0x28838], UR4 ;  /* 0x02883804083f75b2 */ /* 0x0000220008000100 */
[----:B------:R0:W0:Y:S01]  /*02a0*/  SYNCS.EXCH.64 URZ, [UR8+0x28848], UR6 ;  /* 0x02884806083f75b2 */ /* 0x0000220008000100 */
[----:B------:R-:W-:Y:S01]  /*02b0*/  NOP ;  /* 0x0000000000007918 */ /* 0x000fe20000000000 */
.L_x_7537:
        /* <DEDUP_REMOVED lines=22> */
.L_x_7538:
        /* <DEDUP_REMOVED lines=18> */
.L_x_7539:
        /* <DEDUP_REMOVED lines=22> */
.L_x_7540:
        /* <DEDUP_REMOVED lines=23> */
.L_x_7541:
        /* <DEDUP_REMOVED lines=8> */
.L_x_7543:
[----:B------:R-:W-:-:S08]  /*0890*/  NOP ;  /* 0x0000000000007918 */ /* 0x000fd00000000000 */
[----:B------:R-:W0:Y:S02]  /*08a0*/  USETMAXREG.TRY_ALLOC.CTAPOOL UP0, 0xe8 ;  /* 0x000000e8000079c8 */ /* 0x000e240008000600 */
[----:B0-----:R-:W-:-:S13]  /*08b0*/  PLOP3.LUT P0, PT, PT, PT, UP0, 0x80, 0x0 ;  /* 0x000000000000781c */ /* 0x001fda0003f0f008 */
[----:B------:R-:W-:Y:S05]  /*08c0*/  @!P0 BRA `(.L_x_7543) ;  /* 0xfffffffc00f08947 */ /* 0x000fea000383ffff */
[----:B------:R-:W0:Y:S01]  /*08d0*/  S2R R2, SR_TID.X ;  /* 0x0000000000027919 */ /* 0x000e220000002100 */
[----:B------:R-:W1:Y:S08]  /*08e0*/  S2UR UR4, SR_CTAID.X ;  /* 0x00000000000479c3 */ /* 0x000e700000002500 */
[----:B------:R-:W-:Y:S08]  /*08f0*/  BAR.ARV 0x4, 0x180 ;  /* 0x0106000000007b1d */ /* 0x000ff00000002000 */
[----:B------:R-:W-:Y:S06]  /*0900*/  BAR.ARV 0x8, 0x180 ;  /* 0x0206000000007b1d */ /* 0x000fec0000002000 */
[----:B0-----:R-:W-:-:S04]  /*0910*/  LOP3.LUT R0, R2, 0xffffff80, RZ, 0xc0, !PT ;  /* 0xffffff8002007812 */ /* 0x001fc800078ec0ff */
[----:B------:R-:W-:Y:S02]  /*0920*/  ISETP.NE.AND P0, PT, R0, 0x80, PT ;  /* 0x000000800000780c */ /* 0x000fe40003f05270 */
[----:B------:R-:W1:Y:S11]  /*0930*/  LDC R0, c[0x0][0xc38] ;  /* 0x00030e00ff007b82 */ /* 0x000e760000000800 */
[----:B------:R-:W-:Y:S06]  /*0940*/  @!P0 BAR.ARV 0x9, 0x100 ;  /* 0x0244000000008b1d */ /* 0x000fec0000002000 */
[----:B-1----:R-:W-:-:S13]  /*0950*/  ISETP.LE.AND P0, PT, R0, UR4, PT ;  /* 0x0000000400007c0c */ /* 0x002fda000bf03270 */
        /* <DEDUP_REMOVED lines=10> */
[----:B------:R-:W-:Y:S01]  /*0a00*/  SHF.R.S32.HI R186, RZ, 0x7, R3 ;  /* 0x00000007ffba7819 */ /* 0x000fe20000011403 */
[----:B------:R-:W-:Y:S02]  /*0a10*/  IMAD.SHL.U32 R6, R4, 0x20, RZ ;  /* 0x0000002004067824 */ /* 0x000fe400078e00ff */
[----:B------:R-:W-:Y:S01]  /*0a20*/  IMAD.IADD R185, R191, 0x1, -R2 ;  /* 0x00000001bfb97824 */ /* 0x000fe200078e0a02 */
[----:B------:R-:W-:-:S02]  /*0a30*/  LEA.HI R2, R0, R191, RZ, 0x4 ;  /* 0x000000bf00027211 */ /* 0x000fc400078f20ff */
[----:B------:R-:W-:Y:S02]  /*0a40*/  LOP3.LUT R7, R6, 0xfffffc00, RZ, 0xc0, !PT ;  /* 0xfffffc0006077812 */ /* 0x000fe400078ec0ff */
[----:B------:R-:W-:Y:S02]  /*0a50*/  LOP3.LUT R4, R2, 0x3fffff0, RZ, 0xc0, !PT ;  /* 0x03fffff002047812 */ /* 0x000fe400078ec0ff */
[----:B------:R-:W-:Y:S02]  /*0a60*/  SHF.R.S32.HI R8, RZ, 0x1f, R185 ;  /* 0x0000001fff087819 */ /* 0x000fe400000114b9 */
[----:B------:R-:W-:Y:S01]  /*0a70*/  SHF.R.S32.HI R5, RZ, 0x4, R2 ;  /* 0x00000004ff057819 */ /* 0x000fe20000011402 */
[----:B------:R-:W-:Y:S01]  /*0a80*/  IMAD.IADD R4, R191, 0x1, -R4 ;  /* 0x00000001bf047824 */ /* 0x000fe200078e0a04 */
[----:B------:R-:W-:Y:S02]  /*0a90*/  LEA.HI R9, R8, R185, RZ, 0x2 ;  /* 0x000000b908097211 */ /* 0x000fe400078f10ff */
[----:B------:R-:W-:Y:S01]  /*0aa0*/  LEA.HI R2, R2, R5, RZ, 0x1 ;  /* 0x0000000502027211 */ /* 0x000fe200078f08ff */
[----:B------:R-:W-:Y:S01]  /*0ab0*/  IMAD R7, R4, 0x40, R7 ;  /* 0x0000004004077824 */ /* 0x000fe200078e0207 */
[----:B------:R-:W-:-:S02]  /*0ac0*/  LEA.HI R4, R0, R191, RZ, 0x2 ;  /* 0x000000bf00047211 */ /* 0x000fc400078f10ff */
[--C-:B------:R-:W-:Y:S02]  /*0ad0*/  SHF.R.S32.HI R6, RZ, 0x2, R9.reuse ;  /* 0x00000002ff067819 */ /* 0x100fe40000011409 */
[----:B------:R-:W-:Y:S02]  /*0ae0*/  SHF.R.S32.HI R11, RZ, 0x1f, R9 ;  /* 0x0000001fff0b7819 */ /* 0x000fe40000011409 */
[----:B------:R-:W-:Y:S02]  /*0af0*/  LOP3.LUT R2, R2, 0x1ffffffe, RZ, 0xc0, !PT ;  /* 0x1ffffffe02027812 */ /* 0x000fe400078ec0ff */
[----:B------:R-:W-:Y:S02]  /*0b00*/  LOP3.LUT R4, R4, 0xfffffffc, RZ, 0xc0, !PT ;  /* 0xfffffffc04047812 */ /* 0x000fe400078ec0ff */
[----:B------:R-:W-:Y:S01]  /*0b10*/  LEA.HI R0, R0, R191, RZ, 0x3 ;  /* 0x000000bf00007211 */ /* 0x000fe200078f18ff */
[----:B------:R-:W-:Y:S01]  /*0b20*/  IMAD.IADD R2, R5, 0x1, -R2 ;  /* 0x0000000105027824 */ /* 0x000fe200078e0a02 */
[----:B------:R-:W-:Y:S01]  /*0b30*/  LEA.HI R11, R11, R6, RZ, 0x3 ;  /* 0x000000060b0b7211 */ /* 0x000fe200078f18ff */
[----:B------:R-:W-:Y:S01]  /*0b40*/  IMAD.IADD R4, R191, 0x1, -R4 ;  /* 0x00000001bf047824 */ /* 0x000fe200078e0a04 */
[----:B------:R-:W-:Y:S01]  /*0b50*/  LOP3.LUT R22, R0, 0xfffffff8, RZ, 0xc0, !PT ;  /* 0xfffffff800167812 */ /* 0x000fe200078ec0ff */
[----:B------:R-:W-:Y:S01]  /*0b60*/  IMAD R188, R2, 0x8, R7 ;  /* 0x0000000802bc7824 */ /* 0x000fe200078e0207 */
[----:B------:R-:W-:-:S02]  /*0b70*/  LOP3.LUT R11, R11, 0xfffffff8, RZ, 0xc0, !PT ;  /* 0xfffffff80b0b7812 */ /* 0x000fc400078ec0ff */
[----:B------:R-:W-:Y:S01]  /*0b80*/  LEA.HI R8, R8, R185, RZ, 0x5 ;  /* 0x000000b908087211 */ /* 0x000fe200078f28ff */
[----:B------:R-:W-:Y:S01]  /*0b90*/  IMAD.IADD R22, R191, 0x1, -R22 ;  /* 0x00000001bf167824 */ /* 0x000fe200078e0a16 */
[----:B------:R-:W-:Y:S01]  /*0ba0*/  LEA.HI R3, R3, R186, RZ, 0x1 ;  /* 0x000000ba03037211 */ /* 0x000fe200078f08ff */
[----:B------:R-:W-:Y:S01]  /*0bb0*/  IMAD.IADD R11, R6, 0x1, -R11 ;  /* 0x00000001060b7824 */ /* 0x000fe200078e0a0b */
[----:B------:R-:W-:Y:S01]  /*0bc0*/  LEA.HI R2, R4, R4, RZ, 0x1 ;  /* 0x0000000404027211 */ /* 0x000fe200078f08ff */
[----:B------:R-:W-:Y:S01]  /*0bd0*/  IMAD.SHL.U32 R18, R22, 0x8, RZ ;  /* 0x0000000816127824 */ /* 0x000fe200078e00ff */
[----:B------:R-:W-:Y:S02]  /*0be0*/  SHF.R.S32.HI R8, RZ, 0x5, R8 ;  /* 0x00000005ff087819 */ /* 0x000fe40000011408 */
[----:B------:R-:W-:Y:S01]  /*0bf0*/  LOP3.LUT R3, R3, 0x3fffffe, RZ, 0xc0, !PT ;  /* 0x03fffffe03037812 */ /* 0x000fe200078ec0ff */
[----:B------:R-:W-:Y:S01]  /*0c00*/  VIADD R19, R18, 0x40 ;  /* 0x0000004012137836 */ /* 0x000fe20000000000 */
[----:B------:R-:W-:Y:S01]  /*0c10*/  LOP3.LUT R5, R2, 0x1ffffffe, RZ, 0xc0, !PT ;  /* 0x1ffffffe02057812 */ /* 0x000fe200078ec0ff */
[----:B------:R-:W-:Y:S01]  /*0c20*/  IMAD R8, R8, 0x10, R11 ;  /* 0x0000001008087824 */ /* 0x000fe200078e020b */
[----:B------:R-:W-:Y:S01]  /*0c30*/  LOP3.LUT R16, R9, 0x7ffffffc, RZ, 0xc0, !PT ;  /* 0x7ffffffc09107812 */ /* 0x000fe200078ec0ff */
[----:B------:R-:W-:Y:S01]  /*0c40*/  IMAD.IADD R3, R186, 0x1, -R3 ;  /* 0x00000001ba037824 */ /* 0x000fe200078e0a03 */
[----:B------:R-:W-:Y:S01]  /*0c50*/  SHF.R.S32.HI R184, RZ, 0x3, R0 ;  /* 0x00000003ffb87819 */ /* 0x000fe20000011400 */
[----:B------:R-:W-:Y:S01]  /*0c60*/  IMAD.IADD R4, R4, 0x1, -R5 ;  /* 0x0000000104047824 */ /* 0x000fe200078e0a05 */
[----:B------:R-:W-:Y:S01]  /*0c70*/  SHF.R.S32.HI R190, RZ, 0x1f, R18 ;  /* 0x0000001fffbe7819 */ /* 0x000fe20000011412 */
[----:B------:R-:W-:Y:S01]  /*0c80*/  IMAD R187, R3, 0x40, R8 ;  /* 0x0000004003bb7824 */ /* 0x000fe200078e0208 */
[----:B------:R-:W-:Y:S01]  /*0c90*/  SHF.R.S32.HI R189, RZ, 0x1f, R19 ;  /* 0x0000001fffbd7819 */ /* 0x000fe20000011413 */
[----:B------:R-:W-:-:S02]  /*0ca0*/  IMAD.IADD R16, R185, 0x1, -R16 ;  /* 0x00000001b9107824 */ /* 0x000fc400078e0a10 */
[----:B------:R-:W-:-:S07]  /*0cb0*/  IMAD R17, R4, 0x8, R187 ;  /* 0x0000000804117824 */ /* 0x000fce00078e02bb */
.L_x_7648:
        /* <DEDUP_REMOVED lines=12> */
[----:B012345:R-:W-:Y:S05]  /*0d80*/  @!P0 BRA `(.L_x_7544) ;  /* 0x0000000000208947 */ /* 0x03ffea0003800000 */
        /* <DEDUP_REMOVED lines=8> */
.L_x_7544:
[----:B------:R-:W-:Y:S01]  /*0e10*/  ULDC UR7, c[0x0][0xc54] ;  /* 0x0003150000077ab9 */ /* 0x000fe20000000800 */
[----:B------:R-:W-:Y:S01]  /*0e20*/  UMOV UR6, UR9 ;  /* 0x0000000900067c82 */ /* 0x000fe20008000000 */
[----:B------:R-:W-:-:S11]  /*0e30*/  UISETP.NE.AND UP0, UPT, UR7, 0x1, UPT ;  /* 0x000000010700788c */ /* 0x000fd6000bf05270 */
[----:B------:R-:W-:Y:S02]  /*0e40*/  @UP0 ULDC.64 UR10, c[0x0][0xc58] ;  /* 0x00031600000a0ab9 */ /* 0x000fe40000000a00 */
[----:B------:R-:W-:-:S04]  /*0e50*/  UIMAD.WIDE.U32 UR4, UR9, UR10, URZ ;  /* 0x0000000a090472a5 */ /* 0x000fc8000f8e003f */
[----:B------:R-:W-:-:S04]  /*0e60*/  @UP0 USHF.R.U32.HI UR6, URZ, UR11, UR5 ;  /* 0x0000000b3f060299 */ /* 0x000fc80008011605 */
[----:B------:R-:W-:-:S12]  /*0e70*/  UIMAD UR4, UR6, UR7, URZ ;  /* 0x00000007060472a4 */ /* 0x000fd8000f8e023f */
.L_x_7545:
[----:B------:R-:W-:Y:S01]  /*0e80*/  ULOP3.LUT UR6, URZ, UR6, URZ, 0x33, !UPT ;  /* 0x000000063f067292 */ /* 0x000fe2000f8e333f */
[----:B------:R-:W-:Y:S01]  /*0e90*/  ULDC UR7, c[0x0][0x448] ;  /* 0x0001120000077ab9 */ /* 0x000fe20000000800 */
[----:B------:R-:W-:Y:S01]  /*0ea0*/  ULDC UR5, c[0x0][0xc3c] ;  /* 0x00030f0000057ab9 */ /* 0x000fe20000000800 */
[----:B------:R-:W-:Y:S02]  /*0eb0*/  UISETP.NE.AND UP3, UPT, UR7, 0x1, UPT ;  /* 0x000000010700788c */ /* 0x000fe4000bf65270 */
[----:B------:R-:W-:Y:S01]  /*0ec0*/  UIADD3 UR6, UR6, UR5, URZ ;  /* 0x0000000506067290 */ /* 0x000fe2000fffe03f */
[----:B------:R-:W-:Y:S01]  /*0ed0*/  ULDC.64 UR10, c[0x0][0x418] ;  /* 0x00010600000a7ab9 */ /* 0x000fe20000000a00 */
[----:B------:R-:W-:Y:S01]  /*0ee0*/  UIADD3 UR4, UR9, -UR4, URZ ;  /* 0x8000000409047290 */ /* 0x000fe2000fffe03f */
[----:B------:R-:W-:Y:S01]  /*0ef0*/  ULDC UR38, c[0x0][0xc48] ;  /* 0x0003120000267ab9 */ /* 0x000fe20000000800 */
[----:B------:R-:W-:Y:S02]  /*0f00*/  UISETP.NE.U32.AND UP0, UPT, UR10, URZ, UPT ;  /* 0x0000003f0a00728c */ /* 0x000fe4000bf05070 */
[----:B------:R-:W-:-:S02]  /*0f10*/  USHF.L.U32 UR37, UR6, 0x7, URZ ;  /* 0x0000000706257899 */ /* 0x000fc4000800063f */
[----:B------:R-:W-:Y:S01]  /*0f20*/  UISETP.NE.AND UP1, UPT, UR38, 0x1, UPT ;  /* 0x000000012600788c */ /* 0x000fe2000bf25270 */
[----:B------:R-:W-:Y:S01]  /*0f30*/  ULDC UR13, c[0x0][0xc54] ;  /* 0x00031500000d7ab9 */ /* 0x000fe20000000800 */
[----:B------:R-:W-:Y:S02]  /*0f40*/  UISETP.NE.AND.EX UP0, UPT, UR11, URZ, UPT, UP0 ;  /* 0x0000003f0b00728c */ /* 0x000fe4000bf05300 */
[----:B------:R-:W-:Y:S02]  /*0f50*/  UIADD3 UR10, UR37, 0x7f, URZ ;  /* 0x0000007f250a7890 */ /* 0x000fe4000fffe03f */
[----:B------:R-:W-:Y:S01]  /*0f60*/  UIMAD UR13, UR8, UR13, UR4 ;  /* 0x0000000d080d72a4 */ /* 0x000fe2000f8e0204 */
[----:B------:R-:W-:Y:S01]  /*0f70*/  ULDC UR43, c[0x0][0x424] ;  /* 0x00010900002b7ab9 */ /* 0x000fe20000000800 */
[----:B------:R-:W-:Y:S01]  /*0f80*/  ULDC UR54, c[0x0][0x288] ;  /* 0x0000a20000367ab9 */ /* 0x000fe20000000800 */
[----:B------:R-:W-:Y:S01]  /*0f90*/  ULDC.64 UR4, c[0x0][0x9e0] ;  /* 0x0002780000047ab9 */ /* 0x000fe20000000a00 */
[----:B------:R-:W-:Y:S01]  /*0fa0*/  @UP3 ULDC UR8, c[0x0][0x44c] ;  /* 0x0001130000083ab9 */ /* 0x000fe20000000800 */
[----:B------:R-:W-:-:S02]  /*0fb0*/  UIADD3 UR11, -UR54, 0x1, URZ ;  /* 0x00000001360b7890 */ /* 0x000fc4000fffe13f */
[----:B------:R-:W-:Y:S02]  /*0fc0*/  UISETP.GE.AND UP2, UPT, UR5, 0x1, UPT ;  /* 0x000000010500788c */ /* 0x000fe4000bf46270 */
[----:B------:R-:W-:Y:S02]  /*0fd0*/  USEL UR43, UR43, 0x1, UP0 ;  /* 0x000000012b2b7887 */ /* 0x000fe40008000000 */
[----:B------:R-:W-:Y:S01]  /*0fe0*/  UIMAD.WIDE.U32 UR8, UR10, UR8, URZ ;  /* 0x000000080a0872a5 */ /* 0x000fe2000f8e003f */
[----:B------:R-:W-:Y:S01]  /*0ff0*/  ULDC UR12, c[0x0][0x2f0] ;  /* 0x0000bc00000c7ab9 */ /* 0x000fe20000000800 */
[----:B------:R-:W-:Y:S01]  /*1000*/  @UP3 ULDC UR15, c[0x0][0x450] ;  /* 0x00011400000f3ab9 */ /* 0x000fe20000000800 */
[----:B------:R-:W-:Y:S01]  /*1010*/  @UP1 ULDC UR6, c[0x0][0xc4c] ;  /* 0x0003130000061ab9 */ /* 0x000fe20000000800 */
[----:B------:R-:W-:Y:S01]  /*1020*/  UIMAD UR11, UR43, UR12, UR11 ;  /* 0x0000000c2b0b72a4 */ /* 0x000fe2000f8e020b */
[----:B------:R-:W-:Y:S01]  /*1030*/  PLOP3.LUT P0, PT, PT, PT, UP2, 0x40, 0x0 ;  /* 0x000000000000781c */ /* 0x000fe20003f0e828 */
[----:B------:R-:W-:-:S02]  /*1040*/  @UP3 USHF.R.U32.HI UR10, URZ, UR15, UR9 ;  /* 0x0000000f3f0a3299 */ /* 0x000fc40008011609 */
[----:B------:R-:W-:Y:S01]  /*1050*/  UIMAD.WIDE.U32 UR6, UR13, UR6, URZ ;  /* 0x000000060d0672a5 */ /* 0x000fe2000f8e003f */
[----:B------:R-:W-:Y:S01]  /*1060*/  @UP1 ULDC UR14, c[0x0][0xc50] ;  /* 0x00031400000e1ab9 */ /* 0x000fe20000000800 */
[----:B------:R-:W-:Y:S01]  /*1070*/  UIADD3 UR10, UR11, UR10, URZ ;  /* 0x0000000a0b0a7290 */ /* 0x000fe2000fffe03f */
[----:B------:R-:W-:Y:S01]  /*1080*/  UMOV UR44, UR13 ;  /* 0x0000000d002c7c82 */ /* 0x000fe20008000000 */
[----:B------:R-:W-:Y:S02]  /*1090*/  @UP1 USHF.R.U32.HI UR44, URZ, UR14, UR7 ;  /* 0x0000000e3f2c1299 */ /* 0x000fe40008011607 */
[----:B------:R-:W-:Y:S02]  /*10a0*/  UIADD3 UR4, UR10, UR4, URZ ;  /* 0x000000040a047290 */ /* 0x000fe4000fffe03f */
[----:B------:R-:W-:Y:S02]  /*10b0*/  UIADD3 UR6, -UR44, URZ, URZ ;  /* 0x0000003f2c067290 */ /* 0x000fe4000fffe13f */
[----:B------:R-:W-:-:S02]  /*10c0*/  UP2UR UR50, UPR, URZ, 0x8 ;  /* 0x000000083f327883 */ /* 0x000fc40008000000 */
[----:B------:R-:W-:Y:S01]  /*10d0*/  UP2UR UR49, UPR, URZ, 0x4 ;  /* 0x000000043f317883 */ /* 0x000fe20008000000 */
[----:B------:R-:W-:Y:S01]  /*10e0*/  IMAD.U32 R0, RZ, RZ, UR4 ;  /* 0x00000004ff007e24 */ /* 0x000fe2000f8e00ff */
[----:B------:R-:W-:Y:S01]  /*10f0*/  UIMAD UR38, UR38, UR6, UR13 ;  /* 0x00000006262672a4 */ /* 0x000fe2000f8e020d */
[----:B------:R-:W-:Y:S11]  /*1100*/  @P0 BRA `(.L_x_7546) ;  /* 0x0000000000400947 */ /* 0x000ff60003800000 */
        /* <DEDUP_REMOVED lines=10> */
.L_x_7547:
[----:B------:R-:W-:-:S11]  /*11b0*/  UISETP.NE.AND UP0, UPT, UR5, 0x1, UPT ;  /* 0x000000010500788c */ /* 0x000fd6000bf05270 */
[----:B------:R-:W-:Y:S02]  /*11c0*/  @UP0 ULDC.64 UR8, c[0x0][0x9e8] ;  /* 0x00027a0000080ab9 */ /* 0x000fe40000000a00 */
[----:B------:R-:W-:-:S04]  /*11d0*/  UIMAD.WIDE.U32 UR6, UR4, UR8, URZ ;  /* 0x00000008040672a5 */ /* 0x000fc8000f8e003f */
[----:B------:R-:W-:-:S12]  /*11e0*/  @UP0 USHF.R.U32.HI UR4, URZ, UR9, UR7 ;  /* 0x000000093f040299 */ /* 0x000fd80008011607 */
.L_x_7548:
[----:B------:R-:W-:-:S06]  /*11f0*/  UIMAD UR4, UR4, UR5, UR5 ;  /* 0x00000005040472a4 */ /* 0x000fcc000f8e0205 */
[----:B------:R-:W-:-:S07]  /*1200*/  VIMNMX R0, R0, UR4, PT ;  /* 0x0000000400007c48 */ /* 0x000fce000bfe0100 */
.L_x_7546:
[----:B------:R-:W-:Y:S01]  /*1210*/  UISETP.NE.AND UP0, UPT, UR50, URZ, UPT ;  /* 0x0000003f3200728c */ /* 0x000fe2000bf05270 */
[----:B------:R-:W-:Y:S01]  /*1220*/  VIADD R0, R0, 0x7f ;  /* 0x0000007f00007836 */ /* 0x000fe20000000000 */
[----:B------:R-:W-:Y:S01]  /*1230*/  UMOV UR9, UR37 ;  /* 0x0000002500097c82 */ /* 0x000fe20008000000 */
[----:B------:R-:W-:Y:S02]  /*1240*/  UIMAD UR4, UR43, UR12, 0x7f ;  /* 0x0000007f2b0474a4 */ /* 0x000fe4000f8e020c */
[----:B------:R-:W-:Y:S01]  /*1250*/  UIMAD UR54, UR43, UR12, -UR54 ;  /* 0x0000000c2b3672a4 */ /* 0x000fe2000f8e0a36 */
[----:B------:R-:W-:Y:S01]  /*1260*/  SHF.R.S32.HI R3, RZ, 0x1f, R0 ;  /* 0x0000001fff037819 */ /* 0x000fe20000011400 */
[----:B------:R-:W-:Y:S01]  /*1270*/  USHF.R.S32.HI UR8, URZ, 0x1f, UR4 ;  /* 0x0000001f3f087899 */ /* 0x000fe20008011404 */
[----:B------:R-:W-:Y:S02]  /*1280*/  ULDC UR10, c[0x0][0x9dc] ;  /* 0x00027700000a7ab9 */ /* 0x000fe40000000800 */
[----:B------:R-:W-:Y:S01]  /*1290*/  LEA.HI R3, R3, R0, RZ, 0x7 ;  /* 0x0000000003037211 */ /* 0x000fe200078f38ff */
[----:B------:R-:W-:Y:S01]  /*12a0*/  @UP0 ULDC UR6, c[0x0][0x44c] ;  /* 0x0001130000060ab9 */ /* 0x000fe20000000800 */
[----:B------:R-:W-:Y:S01]  /*12b0*/  @UP0 ULDC UR11, c[0x0][0x450] ;  /* 0x00011400000b0ab9 */ /* 0x000fe20000000800 */
[----:B------:R-:W-:Y:S01]  /*12c0*/  UIMAD.WIDE.U32 UR6, UR37, UR6, URZ ;  /* 0x00000006250672a5 */ /* 0x000fe2000f8e003f */
[----:B------:R-:W-:Y:S01]  /*12d0*/  SHF.R.S32.HI R3, RZ, 0x7, R3 ;  /* 0x00000007ff037819 */ /* 0x000fe20000011403 */
[----:B------:R-:W-:-:S02]  /*12e0*/  ULEA.HI UR8, UR8, UR4, URZ, 0x7 ;  /* 0x0000000408087291 */ /* 0x000fc4000f8f383f */
[----:B------:R-:W-:Y:S02]  /*12f0*/  @UP0 USHF.R.U32.HI UR9, URZ, UR11, UR7 ;  /* 0x0000000b3f090299 */ /* 0x000fe40008011607 */
[----:B------:R-:W-:Y:S02]  /*1300*/  UISETP.GE.AND UP0, UPT, UR5, 0x1, UPT ;  /* 0x000000010500788c */ /* 0x000fe4000bf06270 */
[----:B------:R-:W-:Y:S02]  /*1310*/  USHF.R.S32.HI UR8, URZ, 0x7, UR8 ;  /* 0x000000073f087899 */ /* 0x000fe40008011408 */
[----:B------:R-:W-:Y:S02]  /*1320*/  UIADD3 UR4, UR54, UR9, URZ ;  /* 0x0000000936047290 */ /* 0x000fe4000fffe03f */
[----:B------:R-:W-:Y:S02]  /*1330*/  PLOP3.LUT P0, PT, PT, PT, UP0, 0x40, 0x0 ;  /* 0x000000000000781c */ /* 0x000fe40003f0e808 */
[----:B------:R-:W-:Y:S01]  /*1340*/  UIADD3 UR9, UR4, -UR10, URZ ;  /* 0x8000000a04097290 */ /* 0x000fe2000fffe03f */
[----:B------:R-:W-:-:S10]  /*1350*/  VIMNMX R88, R3, UR8, PT ;  /* 0x0000000803587c48 */ /* 0x000fd4000bfe0100 */
        /* <DEDUP_REMOVED lines=11> */
.L_x_7550:
[----:B------:R-:W-:-:S11]  /*1410*/  UISETP.NE.AND UP0, UPT, UR5, 0x1, UPT ;  /* 0x000000010500788c */ /* 0x000fd6000bf05270 */
[----:B------:R-:W-:Y:S02]  /*1420*/  @UP0 ULDC.64 UR10, c[0x0][0x9e8] ;  /* 0x00027a00000a0ab9 */ /* 0x000fe40000000a00 */
[----:B------:R-:W-:-:S04]  /*1430*/  UIMAD.WIDE.U32 UR6, UR4, UR10, URZ ;  /* 0x0000000a040672a5 */ /* 0x000fc8000f8e003f */
[----:B------:R-:W-:-:S12]  /*1440*/  @UP0 USHF.R.U32.HI UR4, URZ, UR11, UR7 ;  /* 0x0000000b3f040299 */ /* 0x000fd80008011607 */
.L_x_7551:
[----:B------:R-:W-:-:S04]  /*1450*/  UIMAD UR4, UR4, UR5, URZ ;  /* 0x00000005040472a4 */ /* 0x000fc8000f8e023f */
[----:B------:R-:W-:-:S04]  /*1460*/  UISETP.LT.AND UP0, UPT, UR9, UR4, UPT ;  /* 0x000000040900728c */ /* 0x000fc8000bf01270 */
[----:B------:R-:W-:-:S12]  /*1470*/  USEL UR9, UR9, UR4, !UP0 ;  /* 0x0000000409097287 */ /* 0x000fd8000c000000 */
.L_x_7549:
[----:B------:R-:W-:Y:S01]  /*1480*/  USHF.R.S32.HI UR4, URZ, 0x1f, UR9 ;  /* 0x0000001f3f047899 */ /* 0x000fe20008011409 */
[----:B------:R-:W-:Y:S01]  /*1490*/  PLOP3.LUT P0, PT, PT, PT, PT, 0x80, 0x0 ;  /* 0x000000000000781c */ /* 0x000fe20003f0f070 */
[----:B------:R-:W-:Y:S01]  /*14a0*/  IMAD.MOV.U32 R0, RZ, RZ, RZ ;  /* 0x000000ffff007224 */ /* 0x000fe200078e00ff */
[----:B------:R-:W-:Y:S01]  /*14b0*/  CS2R R150, SRZ ;  /* 0x0000000000967805 */ /* 0x000fe2000001ff00 */
[----:B------:R-:W-:Y:S01]  /*14c0*/  ULEA.HI UR4, UR4, UR9, URZ, 0x7 ;  /* 0x0000000904047291 */ /* 0x000fe2000f8f383f */
[----:B------:R-:W-:Y:S01]  /*14d0*/  IMAD.MOV.U32 R36, RZ, RZ, RZ ;  /* 0x000000ffff247224 */ /* 0x000fe200078e00ff */
        /* <DEDUP_REMOVED lines=16> */
[----:B------:R-:W-:Y:S02]  /*15e0*/  ISETP.GT.AND P1, PT, R88, UR39, PT ;  /* 0x0000002758007c0c */ /* 0x000fe4000bf24270 */
        /* <DEDUP_REMOVED lines=51> */
.L_x_7553:
        /* <DEDUP_REMOVED lines=9> */
.L_x_7718:
[----:B------:R-:W-:Y:S05]  /*19b0*/  @!P0 BRA `(.L_x_7555) ;  /* 0x0000000000048947 */ /* 0x000fea0003800000 */
[----:B------:R-:W-:Y:S01]  /*19c0*/  BPT.TRAP 0x1 ;  /* 0x000000040000795c */ /* 0x000fe20000300000 */
.L_x_7555:
[----:B------:R-:W-:Y:S02]  /*19d0*/  IMAD.U32 R9, RZ, RZ, UR45 ;  /* 0x0000002dff097e24 */ /* 0x000fe4000f8e00ff */
[----:B0-----:R-:W-:-:S03]  /*19e0*/  IMAD.U32 R0, RZ, RZ, UR46 ;  /* 0x0000002eff007e24 */ /* 0x001fc6000f8e00ff */
[----:B------:R-:W-:Y:S02]  /*19f0*/  LEA R9, R9, UR41, 0x3 ;  /* 0x0000002909097c11 */ /* 0x000fe4000f8e18ff */
[----:B------:R-:W-:-:S04]  /*1a00*/  SHF.L.U32 R0, R0, 0x1f, RZ ;  /* 0x0000001f00007819 */ /* 0x000fc800000006ff */
[----:B------:R0:W1:Y:S01]  /*1a10*/  SYNCS.PHASECHK.TRANS64.TRYWAIT P1, [R9+URZ+0x28830], R0 ;  /* 0x02883000090075a7 */ /* 0x000062000802017f */
[----:B------:R-:W-:Y:S05]  /*1a20*/  @!P0 BRA `(.L_x_7556) ;  /* 0x0000000000048947 */ /* 0x000fea0003800000 */
[----:B------:R-:W-:Y:S01]  /*1a30*/  BPT.TRAP 0x1 ;  /* 0x000000040000795c */ /* 0x000fe20000300000 */
.L_x_7556:
[----:B-1----:R-:W-:Y:S05]  /*1a40*/  @P1 BRA `(.L_x_7557) ;  /* 0x0000000000081947 */ /* 0x002fea0003800000 */
[----:B------:R-:W1:Y:S02]  /*1a50*/  SYNCS.PHASECHK.TRANS64.TRYWAIT P1, [R9+URZ+0x28830], R0 ;  /* 0x02883000090075a7 */ /* 0x000e64000802017f */
[----:B-1----:R-:W-:Y:S05]  /*1a60*/  @!P1 BRA `(.L_x_7558) ;  /* 0x0000014400409947 */ /* 0x002fea0003800000 */
.L_x_7557:
        /* <DEDUP_REMOVED lines=63> */
.L_x_7559:
[----:B------:R-:W-:Y:S01]  /*1e60*/  UISETP.NE.AND UP1, UPT, UR50, URZ, UPT ;  /* 0x0000003f3200728c */ /* 0x000fe2000bf25270 */
[----:B------:R-:W-:Y:S01]  /*1e70*/  R2UR UR6, R9 ;  /* 0x00000000090672ca */ /* 0x000fe200000e0000 */
[----:B------:R-:W-:Y:S01]  /*1e80*/  ULDC UR7, c[0x0][0x9d8] ;  /* 0x0002760000077ab9 */ /* 0x000fe20000000800 */
[----:B------:R-:W2:Y:S01]  /*1e90*/  LDC R8, c[0x0][0x2f0] ;  /* 0x0000bc00ff087b82 */ /* 0x000ea20000000800 */
[----:B------:R-:W-:Y:S01]  /*1ea0*/  FMUL.FTZ R36, R36, UR7 ;  /* 0x0000000724247c20 */ /* 0x000fe20008410000 */
[----:B------:R-:W-:Y:S01]  /*1eb0*/  FMUL.FTZ R32, R32, UR7 ;  /* 0x0000000720207c20 */ /* 0x000fe20008410000 */
[----:B------:R-:W-:Y:S01]  /*1ec0*/  PLOP3.LUT P1, PT, PT, PT, UP1, 0x80, 0x0 ;  /* 0x000000000000781c */ /* 0x000fe20003f2f018 */
[----:B------:R-:W-:Y:S01]  /*1ed0*/  FMUL.FTZ R40, R40, UR7 ;  /* 0x0000000728287c20 */ /* 0x000fe20008410000 */
[----:B------:R-:W-:Y:S01]  /*1ee0*/  PLOP3.LUT P2, PT, PT, PT, UP1, 0x80, 0x0 ;  /* 0x000000000000781c */ /* 0x000fe20003f4f018 */
[----:B------:R3:W4:Y:S01]  /*1ef0*/  MUFU.TANH R125, R36 ;  /* 0x00000024007d7308 */ /* 0x0007220000002400 */
[----:B------:R-:W-:Y:S01]  /*1f00*/  FMUL.FTZ R13, R25, UR7 ;  /* 0x00000007190d7c20 */ /* 0x000fe20008410000 */
[----:B------:R-:W-:Y:S01]  /*1f10*/  @UP1 ULDC UR10, c[0x0][0x44c] ;  /* 0x00011300000a1ab9 */ /* 0x000fe20000000800 */
[----:B01----:R-:W0:Y:S01]  /*1f20*/  LDC R9, c[0x0][0x288] ;  /* 0x0000a200ff097b82 */ /* 0x003e220000000800 */
[----:B------:R-:W-:Y:S01]  /*1f30*/  FMUL.FTZ R61, R61, UR7 ;  /* 0x000000073d3d7c20 */ /* 0x000fe20008410000 */
[----:B------:R-:W-:Y:S01]  /*1f40*/  IMAD.MOV.U32 R25, RZ, RZ, -0x80 ;  /* 0xffffff80ff197424 */ /* 0x000fe200078e00ff */
[----:B------:R-:W-:Y:S01]  /*1f50*/  UIADD3 UR6, UR6, 0x28840, URZ ;  /* 0x0002884006067890 */ /* 0x000fe2000fffe03f */
[----:B------:R-:W-:Y:S01]  /*1f60*/  FMUL.FTZ R44, R44, UR7 ;  /* 0x000000072c2c7c20 */ /* 0x000fe20008410000 */
[----:B------:R1:W0:Y:S01]  /*1f70*/  MUFU.TANH R127, R32 ;  /* 0x00000020007f7308 */ /* 0x0002220000002400 */
[----:B---3--:R-:W-:Y:S01]  /*1f80*/  FMUL.FTZ R36, R47, UR7 ;  /* 0x000000072f247c20 */ /* 0x008fe20008410000 */
[----:B------:R-:W-:-:S02]  /*1f90*/  VIADD R47, R17, UR37 ;  /* 0x00000025112f7c36 */ /* 0x000fc40008000000 */
[----:B------:R-:W-:Y:S01]  /*1fa0*/  FMUL.FTZ R48, R48, UR7 ;  /* 0x0000000730307c20 */ /* 0x000fe20008410000 */
[----:B------:R-:W-:Y:S01]  /*1fb0*/  FMUL.FTZ R52, R52, UR7 ;  /* 0x0000000734347c20 */ /* 0x000fe20008410000 */
[----:B------:R-:W-:Y:S01]  /*1fc0*/  FMUL.FTZ R56, R56, UR7 ;  /* 0x0000000738387c20 */ /* 0x000fe20008410000 */
[----:B------:R-:W-:Y:S01]  /*1fd0*/  @P1 IMAD.HI.U32 R11, R47, UR10, RZ ;  /* 0x0000000a2f0b1c27 */ /* 0x000fe2000f8e00ff */
[----:B------:R-:W-:Y:S01]  /*1fe0*/  @UP1 ULDC UR10, c[0x0][0x450] ;  /* 0x00011400000a1ab9 */ /* 0x000fe20000000800 */
[----:B------:R3:W0:Y:S02]  /*1ff0*/  MUFU.TANH R123, R40 ;  /* 0x00000028007b7308 */ /* 0x0006240000002400 */
[----:B-1----:R-:W-:Y:S01]  /*2000*/  FMUL.FTZ R32, R43, UR7 ;  /* 0x000000072b207c20 */ /* 0x002fe20008410000 */
[----:B------:R-:W-:Y:S01]  /*2010*/  UISETP.NE.AND UP0, UPT, UR49, URZ, UPT ;  /* 0x0000003f3100728c */ /* 0x000fe2000bf05270 */
[----:B------:R-:W-:Y:S01]  /*2020*/  @P2 SHF.R.U32.HI R47, RZ, UR10, R11 ;  /* 0x0000000aff2f2c19 */ /* 0x000fe2000801160b */
[----:B------:R-:W-:Y:S01]  /*2030*/  FMUL.FTZ R0, R26, UR7 ;  /* 0x000000071a007c20 */ /* 0x000fe20008410000 */
[----:B------:R-:W-:Y:S01]  /*2040*/  FMUL.FTZ R6, R30, UR7 ;  /* 0x000000071e067c20 */ /* 0x000fe20008410000 */
[----:B------:R-:W-:Y:S01]  /*2050*/  FMUL.FTZ R20, R34, UR7 ;  /* 0x0000000722147c20 */ /* 0x000fe20008410000 */
[----:B------:R-:W-:Y:S01]  /*2060*/  FMUL.FTZ R26, R38, UR7 ;  /* 0x00000007261a7c20 */ /* 0x000fe20008410000 */
[----:B------:R1:W0:Y:S01]  /*2070*/  MUFU.TANH R43, R61 ;  /* 0x0000003d002b7308 */ /* 0x0002220000002400 */
[----:B---3--:R-:W-:Y:S01]  /*2080*/  FMUL.FTZ R40, R51, UR7 ;  /* 0x0000000733287c20 */ /* 0x008fe20008410000 */
[----:B------:R-:W-:-:S02]  /*2090*/  IMAD R51, R88, R25, 0x80 ;  /* 0x0000008058337424 */ /* 0x000fc400078e0219 */
[----:B------:R-:W-:Y:S01]  /*20a0*/  FMUL.FTZ R30, R42, UR7 ;  /* 0x000000072a1e7c20 */ /* 0x000fe20008410000 */
[----:B------:R-:W-:Y:S01]  /*20b0*/  UPRMT UR6, UR40, 0x654, UR6 ;  /* 0x0000065428067896 */ /* 0x000fe20008000006 */
[----:B------:R-:W-:Y:S01]  /*20c0*/  FMUL.FTZ R14, R24, UR7 ;  /* 0x00000007180e7c20 */ /* 0x000fe20008410000 */
[----:B------:R-:W-:Y:S02]  /*20d0*/  VIADD R25, R51, 0x1 ;  /* 0x0000000133197836 */ /* 0x000fe40000000000 */
[----:B------:R-:W-:Y:S01]  /*20e0*/  FMUL.FTZ R15, R28, UR7 ;  /* 0x000000071c0f7c20 */ /* 0x000fe20008410000 */
[----:B------:R3:W0:Y:S01]  /*20f0*/  MUFU.TANH R121, R44 ;  /* 0x0000002c00797308 */ /* 0x0006220000002400 */
[----:B-1----:R-:W1:Y:S01]  /*2100*/  SHFL.IDX PT, R61, R47, RZ, 0x1c1f ;  /* 0x001c1fff2f3d7589 */ /* 0x002e6200000e0000 */
        /* <DEDUP_REMOVED lines=13> */
[----:B---3--:R-:W-:Y:S01]  /*21e0*/  FMUL.FTZ R44, R55, UR7 ;  /* 0x00000007372c7c20 */ /* 0x008fe20008410000 */
[----:B------:R3:W0:Y:S01]  /*21f0*/  MUFU.TANH R117, R52 ;  /* 0x0000003400757308 */ /* 0x0006220000002400 */
[----:B------:R-:W-:Y:S01]  /*2200*/  FMUL.FTZ R57, R57, UR7 ;  /* 0x0000000739397c20 */ /* 0x000fe20008410000 */
[----:B------:R-:W-:Y:S01]  /*2210*/  FMUL.FTZ R46, R58, UR7 ;  /* 0x000000073a2e7c20 */ /* 0x000fe20008410000 */
[----:B-----5:R-:W-:Y:S01]  /*2220*/  FMUL.FTZ R48, R59, UR7 ;  /* 0x000000073b307c20 */ /* 0x020fe20008410000 */
[----:B------:R-:W-:Y:S01]  /*2230*/  FMUL.FTZ R60, R60, UR7 ;  /* 0x000000073c3c7c20 */ /* 0x000fe20008410000 */
[----:B------:R-:W-:Y:S01]  /*2240*/  FMUL.FTZ R50, R62, UR7 ;  /* 0x000000073e327c20 */ /* 0x000fe20008410000 */
[----:B------:R-:W-:Y:S01]  /*2250*/  FMUL.FTZ R64, R64, UR7 ;  /* 0x0000000740407c20 */ /* 0x000fe20008410000 */
[----:B------:R-:W-:Y:S01]  /*2260*/  FMUL.FTZ R65, R65, UR7 ;  /* 0x0000000741417c20 */ /* 0x000fe20008410000 */
[----:B------:R5:W0:Y:S01]  /*2270*/  MUFU.TANH R115, R56 ;  /* 0x0000003800737308 */ /* 0x000a220000002400 */
[----:B---3--:R-:W-:Y:S01]  /*2280*/  FMUL.FTZ R52, R63, UR7 ;  /* 0x000000073f347c20 */ /* 0x008fe20008410000 */
[----:B------:R-:W-:Y:S01]  /*2290*/  FMUL.FTZ R54, R66, UR7 ;  /* 0x0000000742367c20 */ /* 0x000fe20008410000 */
[----:B------:R-:W-:Y:S01]  /*22a0*/  FMUL.FTZ R89, R70, UR7 ;  /* 0x0000000746597c20 */ /* 0x000fe20008410000 */
[----:B------:R-:W-:Y:S01]  /*22b0*/  FMUL.FTZ R91, R71, UR7 ;  /* 0x00000007475b7c20 */ /* 0x000fe20008410000 */
[----:B------:R-:W-:Y:S01]  /*22c0*/  FMUL.FTZ R93, R74, UR7 ;  /* 0x000000074a5d7c20 */ /* 0x000fe20008410000 */
[----:B------:R-:W-:Y:S01]  /*22d0*/  FMUL.FTZ R95, R75, UR7 ;  /* 0x000000074b5f7c20 */ /* 0x000fe20008410000 */
[----:B------:R-:W-:Y:S01]  /*22e0*/  FMUL.FTZ R76, R76, UR7 ;  /* 0x000000074c4c7c20 */ /* 0x000fe20008410000 */
[----:B------:R-:W-:Y:S01]  /*22f0*/  FMUL.FTZ R4, R78, UR7 ;  /* 0x000000074e047c20 */ /* 0x000fe20008410000 */
[----:B-----5:R-:W-:Y:S01]  /*2300*/  FMUL.FTZ R56, R67, UR7 ;  /* 0x0000000743387c20 */ /* 0x020fe20008410000 */
        /* <DEDUP_REMOVED lines=11> */
[----:B------:R-:W-:Y:S01]  /*23c0*/  FMUL.FTZ R69, R69, UR7 ;  /* 0x0000000745457c20 */ /* 0x000fe20008410000 */
[----:B------:R-:W-:Y:S01]  /*23d0*/  FMUL.FTZ R72, R72, UR7 ;  /* 0x0000000748487c20 */ /* 0x000fe20008410000 */
[----:B------:R-:W-:Y:S01]  /*23e0*/  FMUL.FTZ R73, R73, UR7 ;  /* 0x0000000749497c20 */ /* 0x000fe20008410000 */
[----:B------:R-:W-:Y:S01]  /*23f0*/  FMUL.FTZ R77, R77, UR7 ;  /* 0x000000074d4d7c20 */ /* 0x000fe20008410000 */
[----:B------:R-:W-:Y:S01]  /*2400*/  PLOP3.LUT P1, PT, PT, PT, UP0, 0x40, 0x0 ;  /* 0x000000000000781c */ /* 0x000fe20003f2e808 */
[C---:B--2---:R-:W-:Y:S01]  /*2410*/  IMAD R58, R8.reuse, UR43, R25 ;  /* 0x0000002b083a7c24 */ /* 0x044fe2000f8e0219 */
[----:B------:R-:W2:Y:S01]  /*2420*/  MUFU.TANH R14, R14 ;  /* 0x0000000e000e7308 */ /* 0x000ea20000002400 */
[----:B------:R-:W-:Y:S01]  /*2430*/  ULDC UR55, c[0x0][0x9dc] ;  /* 0x0002770000377ab9 */ /* 0x000fe20000000800 */
[----:B------:R-:W-:Y:S01]  /*2440*/  SYNCS.ARRIVE.TRANS64.RED.A1T0 RZ, [UR6], RZ ;  /* 0x000000ffffff79a7 */ /* 0x000fe20008100406 */
[----:B------:R-:W-:Y:S01]  /*2450*/  ULOP3.LUT UR6, URZ, UR55, URZ, 0x33, !UPT ;  /* 0x000000373f067292 */ /* 0x000fe2000f8e333f */
[----:B------:R-:W-:Y:S01]  /*2460*/  IMAD R25, R8, UR43, R51 ;  /* 0x0000002b08197c24 */ /* 0x000fe2000f8e0233 */
[----:B------:R-:W-:Y:S01]  /*2470*/  ULDC UR14, c[0x0][0x9e0] ;  /* 0x00027800000e7ab9 */ /* 0x000fe20000000800 */
[----:B0-----:R-:W-:-:S02]  /*2480*/  IMAD.IADD R58, R58, 0x1, -R9 ;  /* 0x000000013a3a7824 */ /* 0x001fc400078e0a09 */
[----:B------:R-:W-:Y:S01]  /*2490*/  FMUL.FTZ R37, R37, UR7 ;  /* 0x0000000725257c20 */ /* 0x000fe20008410000 */
[----:B------:R-:W0:Y:S01]  /*24a0*/  MUFU.TANH R13, R13 ;  /* 0x0000000d000d7308 */ /* 0x000e220000002400 */
[----:B------:R-:W-:Y:S01]  /*24b0*/  FMUL.FTZ R49, R49, UR7 ;  /* 0x0000000731317c20 */ /* 0x000fe20008410000 */
[----:B------:R-:W-:Y:S01]  /*24c0*/  IMAD R55, R16, -0x2, R25 ;  /* 0xfffffffe10377824 */ /* 0x000fe200078e0219 */
[----:B------:R-:W-:Y:S01]  /*24d0*/  LEA R62, R88, 0xffffff80, 0x7 ;  /* 0xffffff80583e7811 */ /* 0x000fe200078e38ff */
[C---:B------:R-:W-:Y:S02]  /*24e0*/  VIADD R66, R58.reuse, UR14 ;  /* 0x0000000e3a427c36 */ /* 0x040fe40008000000 */
[----:B------:R-:W-:Y:S02]  /*24f0*/  VIADD R59, R58, UR6 ;  /* 0x000000063a3b7c36 */ /* 0x000fe40008000000 */
        /* <DEDUP_REMOVED lines=54> */
[----:B-1----:R-:W-:Y:S01]  /*2860*/  VIADDMNMX R37, R61, R66, R55, PT ;  /* 0x000000423d257246 */ /* 0x002fe20003800137 */
[----:B-----5:R-:W-:Y:S01]  /*2870*/  IMAD.IADD R49, R59, 0x1, R61 ;  /* 0x000000013b317824 */ /* 0x020fe200078e023d */
[----:B--234-:R-:W-:Y:S06]  /*2880*/  @P1 BRA `(.L_x_7560) ;  /* 0x0000000000641947 */ /* 0x01cfec0003800000 */
        /* <DEDUP_REMOVED lines=14> */
.L_x_7562:
[----:B------:R-:W-:Y:S02]  /*2970*/  ULDC UR6, c[0x0][0x9e4] ;  /* 0x0002790000067ab9 */ /* 0x000fe40000000800 */
[----:B------:R-:W-:-:S05]  /*2980*/  IMAD.U32 R61, RZ, RZ, UR6 ;  /* 0x00000006ff3d7e24 */ /* 0x000fca000f8e00ff */
[----:B------:R-:W-:-:S13]  /*2990*/  ISETP.NE.AND P1, PT, R61, 0x1, PT ;  /* 0x000000013d00780c */ /* 0x000fda0003f25270 */
[----:B------:R-:W1:Y:S02]  /*29a0*/  @P1 LDC.64 R68, c[0x0][0x9e8] ;  /* 0x00027a00ff441b82 */ /* 0x000e640000000a00 */
[----:B-1----:R-:W-:-:S05]  /*29b0*/  @P1 IMAD.HI.U32 R58, R25, R68, RZ ;  /* 0x00000044193a1227 */ /* 0x002fca00078e00ff */
[----:B------:R-:W-:-:S07]  /*29c0*/  @P1 SHF.R.U32.HI R25, RZ, R69, R58 ;  /* 0x00000045ff191219 */ /* 0x000fce000001163a */
.L_x_7563:
[----:B------:R-:W-:Y:S05]  /*29d0*/  BSYNC B0 ;  /* 0x0000000000007941 */ /* 0x000fea0003800000 */
.L_x_7561:
[----:B------:R-:W-:-:S04]  /*29e0*/  IMAD R25, R25, R61, -R62 ;  /* 0x0000003d19197224 */ /* 0x000fc800078e0a3e */
[----:B------:R-:W-:-:S05]  /*29f0*/  IMAD R58, R16, -0x2, R25 ;  /* 0xfffffffe103a7824 */ /* 0x000fca00078e0219 */
[----:B------:R-:W-:Y:S02]  /*2a00*/  VIADDMNMX R37, R58, R61, R37, PT ;  /* 0x0000003d3a257246 */ /* 0x000fe40003800125 */
[----:B------:R-:W-:-:S07]  /*2a10*/  VIMNMX R49, R49, R58, !PT ;  /* 0x0000003a31317248 */ /* 0x000fce0007fe0100 */
.L_x_7560:
        /* <DEDUP_REMOVED lines=8> */
[----:B0-----:R-:W-:Y:S02]  /*2aa0*/  FSEL R129, R15, -INF , !P3 ;  /* 0xff8000000f817808 */ /* 0x001fe40005800000 */
[----:B------:R-:W-:Y:S02]  /*2ab0*/  ISETP.LT.OR P4, PT, R37, 0x2, P4 ;  /* 0x000000022500780c */ /* 0x000fe40002781670 */
[----:B------:R-:W-:Y:S02]  /*2ac0*/  ISETP.GT.AND P3, PT, R49, 0x10, !P5 ;  /* 0x000000103100780c */ /* 0x000fe40006f64270 */
[----:B------:R-:W-:Y:S02]  /*2ad0*/  ISETP.GE.AND P6, PT, R51, 0xa, PT ;  /* 0x0000000a3300780c */ /* 0x000fe40003fc6270 */
[----:B------:R-:W-:Y:S02]  /*2ae0*/  FSEL R131, R13, -INF , !P4 ;  /* 0xff8000000d837808 */ /* 0x000fe40006000000 */
[----:B------:R-:W-:-:S02]  /*2af0*/  P2R R67, PR, RZ, 0x20 ;  /* 0x00000020ff437803 */ /* 0x000fc40000000000 */
[----:B------:R-:W-:Y:S01]  /*2b00*/  ISETP.LT.OR P3, PT, R37, 0x11, P3 ;  /* 0x000000112500780c */ /* 0x000fe20001f61670 */
[----:B-1----:R-:W-:Y:S01]  /*2b10*/  IMAD.IADD R58, R59, 0x1, R47 ;  /* 0x000000013b3a7824 */ /* 0x002fe200078e022f */
        /* <DEDUP_REMOVED lines=117> */
[----:B------:R-:W-:Y:S02]  /*3270*/  P2R R68, PR, RZ, 0x20 ;  /* 0x00000020ff447803 */ /* 0x000fe40000000000 */
[----:B------:R-:W-:-:S02]  /*3280*/  FSEL R27, R27, -INF , !P3 ;  /* 0xff8000001b1b7808 */ /* 0x000fc40005800000 */
        /* <DEDUP_REMOVED lines=18> */
[----:B------:R-:W-:Y:S02]  /*33b0*/  ISETP.GE.AND P6, PT, R51, 0x7a, PT ;  /* 0x0000007a3300780c */ /* 0x000fe40003fc6270 */
[----:B------:R-:W-:Y:S02]  /*33c0*/  VIADDMNMX R14, R47, R66, R55, PT ;  /* 0x000000422f0e7246 */ /* 0x000fe40003800137 */
[----:B------:R-:W-:Y:S02]  /*33d0*/  P2R R80, PR, RZ, 0x40 ;  /* 0x00000040ff507803 */ /* 0x000fe40000000000 */
[----:B------:R-:W-:-:S04]  /*33e0*/  ISETP.GT.AND P6, PT, R49, 0x79, !P6 ;  /* 0x000000793100780c */ /* 0x000fc800077c4270 */
[----:B------:R-:W-:-:S04]  /*33f0*/  ISETP.LT.OR P6, PT, R37, 0x7a, P6 ;  /* 0x0000007a2500780c */ /* 0x000fc800037c1670 */
[----:B------:R-:W-:Y:S02]  /*3400*/  FSEL R37, R85, -INF , !P6 ;  /* 0xff80000055257808 */ /* 0x000fe40007000000 */
[----:B------:R-:W-:-:S13]  /*3410*/  PLOP3.LUT P6, PT, PT, PT, UP0, 0x40, 0x0 ;  /* 0x000000000000781c */ /* 0x000fda0003fce808 */
[----:B------:R-:W-:Y:S05]  /*3420*/  @P6 BRA `(.L_x_7564) ;  /* 0x0000000000646947 */ /* 0x000fea0003800000 */
        /* <DEDUP_REMOVED lines=14> */
.L_x_7566:
[----:B------:R-:W-:Y:S02]  /*3510*/  ULDC UR6, c[0x0][0x9e4] ;  /* 0x0002790000067ab9 */ /* 0x000fe40000000800 */
[----:B------:R-:W-:-:S05]  /*3520*/  IMAD.U32 R49, RZ, RZ, UR6 ;  /* 0x00000006ff317e24 */ /* 0x000fca000f8e00ff */
[----:B------:R-:W-:-:S13]  /*3530*/  ISETP.NE.AND P6, PT, R49, 0x1, PT ;  /* 0x000000013100780c */ /* 0x000fda0003fc5270 */
[----:B------:R-:W0:Y:S02]  /*3540*/  @P6 LDC.64 R60, c[0x0][0x9e8] ;  /* 0x00027a00ff3c6b82 */ /* 0x000e240000000a00 */
[----:B0-----:R-:W-:-:S05]  /*3550*/  @P6 IMAD.HI.U32 R60, R47, R60, RZ ;  /* 0x0000003c2f3c6227 */ /* 0x001fca00078e00ff */
[----:B------:R-:W-:-:S07]  /*3560*/  @P6 SHF.R.U32.HI R47, RZ, R61, R60 ;  /* 0x0000003dff2f6219 */ /* 0x000fce000001163c */
.L_x_7567:
[----:B------:R-:W-:Y:S05]  /*3570*/  BSYNC B0 ;  /* 0x0000000000007941 */ /* 0x000fea0003800000 */
.L_x_7565:
[----:B------:R-:W-:-:S04]  /*3580*/  IMAD R47, R47, R49, -R62 ;  /* 0x000000312f2f7224 */ /* 0x000fc800078e0a3e */
[----:B------:R-:W-:-:S05]  /*3590*/  IMAD R47, R16, -0x2, R47 ;  /* 0xfffffffe102f7824 */ /* 0x000fca00078e022f */
[----:B------:R-:W-:Y:S02]  /*35a0*/  VIADDMNMX R14, R47, R49, R14, PT ;  /* 0x000000312f0e7246 */ /* 0x000fe4000380010e */
[----:B------:R-:W-:-:S07]  /*35b0*/  VIMNMX R58, R58, R47, !PT ;  /* 0x0000002f3a3a7248 */ /* 0x000fce0007fe0100 */
.L_x_7564:
[----:B------:R-:W-:Y:S01]  /*35c0*/  ISETP.GT.AND P1, PT, R58, 0x1, !P1 ;  /* 0x000000013a00780c */ /* 0x000fe20004f24270 */
[----:B------:R-:W-:Y:S01]  /*35d0*/  ULDC UR6, c[0x0][0x988] ;  /* 0x0002620000067ab9 */ /* 0x000fe20000000800 */
[----:B------:R-:W-:Y:S01]  /*35e0*/  ISETP.NE.AND P6, PT, R63, RZ, PT ;  /* 0x000000ff3f00720c */ /* 0x000fe20003fc5270 */
[----:B------:R-:W-:Y:S01]  /*35f0*/  UISETP.NE.AND UP1, UPT, UR50, URZ, UPT ;  /* 0x0000003f3200728c */ /* 0x000fe2000bf25270 */
[----:B------:R-:W-:Y:S01]  /*3600*/  ISETP.LT.OR P1, PT, R14, 0x2, P1 ;  /* 0x000000020e00780c */ /* 0x000fe20000f21670 */
[----:B------:R-:W-:Y:S01]  /*3610*/  UISETP.NE.AND UP0, UPT, UR49, URZ, UPT ;  /* 0x0000003f3100728c */ /* 0x000fe2000bf05270 */
[----:B------:R-:W-:Y:S01]  /*3620*/  ISETP.GT.AND P2, PT, R58, 0x8, !P2 ;  /* 0x000000083a00780c */ /* 0x000fe20005744270 */
[----:B------:R-:W-:Y:S01]  /*3630*/  UMOV UR10, UR37 ;  /* 0x00000025000a7c82 */ /* 0x000fe20008000000 */
[----:B------:R-:W-:Y:S02]  /*3640*/  FSEL R47, R2, -INF , !P1 ;  /* 0xff800000022f7808 */ /* 0x000fe40004800000 */
[----:B------:R-:W-:-:S02]  /*3650*/  ISETP.GT.AND P1, PT, R58, 0x9, !P6 ;  /* 0x000000093a00780c */ /* 0x000fc40007724270 */
[----:B------:R-:W-:Y:S02]  /*3660*/  FMNMX.FTZ R2, R97, R131, !PT ;  /* 0x0000008361027209 */ /* 0x000fe40007810000 */
[----:B------:R-:W-:Y:S01]  /*3670*/  ISETP.LT.OR P1, PT, R14, 0xa, P1 ;  /* 0x0000000a0e00780c */ /* 0x000fe20000f21670 */
[----:B------:R-:W-:Y:S01]  /*3680*/  @UP1 ULDC UR11, c[0x0][0x450] ;  /* 0x00011400000b1ab9 */ /* 0x000fe20000000800 */
[----:B------:R-:W-:Y:S02]  /*3690*/  FMNMX.FTZ R2, R129, R2, !PT ;  /* 0x0000000281027209 */ /* 0x000fe40007810000 */
[----:B------:R-:W-:Y:S02]  /*36a0*/  FSEL R51, R7, -INF , !P1 ;  /* 0xff80000007337808 */ /* 0x000fe40004800000 */
[----:B------:R-:W-:Y:S02]  /*36b0*/  ISETP.NE.AND P1, PT, R67, RZ, PT ;  /* 0x000000ff4300720c */ /* 0x000fe40003f25270 */
[----:B------:R-:W-:-:S02]  /*36c0*/  FMNMX.FTZ R2, R99, R2, !PT ;  /* 0x0000000263027209 */ /* 0x000fc40007810000 */
[----:B------:R-:W-:Y:S02]  /*36d0*/  ISETP.GT.AND P1, PT, R58, 0x10, !P1 ;  /* 0x000000103a00780c */ /* 0x000fe40004f24270 */
[----:B------:R-:W-:Y:S02]  /*36e0*/  FMNMX.FTZ R2, R127, R2, !PT ;  /* 0x000000027f027209 */ /* 0x000fe40007810000 */
[----:B------:R-:W-:Y:S02]  /*36f0*/  ISETP.LT.OR P1, PT, R14, 0x11, P1 ;  /* 0x000000110e00780c */ /* 0x000fe40000f21670 */
[----:B------:R-:W-:Y:S02]  /*3700*/  FMNMX.FTZ R2, R101, R2, !PT ;  /* 0x0000000265027209 */ /* 0x000fe40007810000 */
[----:B------:R-:W-:Y:S02]  /*3710*/  FSEL R53, R20, -INF , !P1 ;  /* 0xff80000014357808 */ /* 0x000fe40004800000 */
[----:B------:R-:W-:-:S02]  /*3720*/  ISETP.NE.AND P1, PT, R68, RZ, PT ;  /* 0x000000ff4400720c */ /* 0x000fc40003f25270 */
[----:B------:R-:W-:Y:S02]  /*3730*/  FMNMX.FTZ R2, R125, R2, !PT ;  /* 0x000000027d027209 */ /* 0x000fe40007810000 */
[----:B------:R-:W-:Y:S02]  /*3740*/  ISETP.GT.AND P1, PT, R58, 0x11, !P1 ;  /* 0x000000113a00780c */ /* 0x000fe40004f24270 */
[C---:B------:R-:W-:Y:S02]  /*3750*/  ISETP.LT.OR P2, PT, R14.reuse, 0x9, P2 ;  /* 0x000000090e00780c */ /* 0x040fe40001741670 */
[----:B------:R-:W-:Y:S02]  /*3760*/  ISETP.LT.OR P1, PT, R14, 0x12, P1 ;  /* 0x000000120e00780c */ /* 0x000fe40000f21670 */
[----:B------:R-:W-:Y:S02]  /*3770*/  FMNMX.FTZ R2, R103, R2, !PT ;  /* 0x0000000267027209 */ /* 0x000fe40007810000 */
[----:B------:R-:W-:-:S02]  /*3780*/  FSEL R55, R24, -INF , !P1 ;  /* 0xff80000018377808 */ /* 0x000fc40004800000 */
[----:B------:R-:W-:Y:S02]  /*3790*/  ISETP.NE.AND P1, PT, R69, RZ, PT ;  /* 0x000000ff4500720c */ /* 0x000fe40003f25270 */
[----:B------:R-:W-:Y:S01]  /*37a0*/  FSEL R49, R6, -INF , !P2 ;  /* 0xff80000006317808 */ /* 0x000fe20005000000 */
[----:B------:R-:W-:Y:S01]  /*37b0*/  IMAD.U32 R6, RZ, RZ, UR6 ;  /* 0x00000006ff067e24 */ /* 0x000fe2000f8e00ff */
[----:B------:R-:W-:Y:S01]  /*37c0*/  ISETP.GT.AND P1, PT, R58, 0x18, !P1 ;  /* 0x000000183a00780c */ /* 0x000fe20004f24270 */
[----:B------:R-:W-:Y:S01]  /*37d0*/  @UP1 ULDC UR6, c[0x0][0x44c] ;  /* 0x0001130000061ab9 */ /* 0x000fe20000000800 */
[----:B------:R-:W-:Y:S01]  /*37e0*/  ISETP.NE.AND P2, PT, R77, RZ, PT ;  /* 0x000000ff4d00720c */ /* 0x000fe20003f45270 */
[----:B------:R-:W-:Y:S01]  /*37f0*/  UIMAD.WIDE.U32 UR6, UR37, UR6, URZ ;  /* 0x00000006250672a5 */ /* 0x000fe2000f8e003f */
[----:B------:R-:W-:Y:S02]  /*3800*/  ISETP.LT.OR P1, PT, R14, 0x19, P1 ;  /* 0x000000190e00780c */ /* 0x000fe40000f21670 */
[----:B------:R-:W-:Y:S01]  /*3810*/  FMNMX.FTZ R2, R123, R2, !PT ;  /* 0x000000027b027209 */ /* 0x000fe20007810000 */
[----:B------:R-:W-:Y:S01]  /*3820*/  @UP1 USHF.R.U32.HI UR10, URZ, UR11, UR7 ;  /* 0x0000000b3f0a1299 */ /* 0x000fe20008011607 */
[----:B------:R-:W-:-:S02]  /*3830*/  FSEL R57, R26, -INF , !P1 ;  /* 0xff8000001a397808 */ /* 0x000fc40004800000 */
[----:B------:R-:W-:Y:S01]  /*3840*/  ISETP.NE.AND P1, PT, R70, RZ, PT ;  /* 0x000000ff4600720c */ /* 0x000fe20003f25270 */
[----:B------:R-:W-:Y:S01]  /*3850*/  UIADD3 UR54, UR54, UR10, URZ ;  /* 0x0000000a36367290 */ /* 0x000fe2000fffe03f */
[----:B------:R-:W-:Y:S02]  /*3860*/  FMNMX.FTZ R2, R105, R2, !PT ;  /* 0x0000000269027209 */ /* 0x000fe40007810000 */
[----:B------:R-:W-:Y:S01]  /*3870*/  ISETP.GT.AND P1, PT, R58, 0x19, !P1 ;  /* 0x000000193a00780c */ /* 0x000fe20004f24270 */
[----:B------:R-:W-:Y:S01]  /*3880*/  UIADD3 UR14, UR54, UR14, URZ ;  /* 0x0000000e360e7290 */ /* 0x000fe2000fffe03f */
[----:B------:R-:W-:Y:S02]  /*3890*/  ISETP.NE.AND P6, PT, R78, RZ, PT ;  /* 0x000000ff4e00720c */ /* 0x000fe40003fc5270 */
        /* <DEDUP_REMOVED lines=11> */
[----:B------:R-:W-:Y:S02]  /*3950*/  FMNMX.FTZ R2, R117, R2, !PT ;  /* 0x0000000275027209 */ /* 0x000fe40007810000 */
[----:B------:R-:W-:Y:S02]  /*3960*/  ISETP.GT.AND P1, PT, R58, 0x21, !P1 ;  /* 0x000000213a00780c */ /* 0x000fe40004f24270 */
[----:B------:R-:W-:-:S02]  /*3970*/  FMNMX.FTZ R2, R111, R2, !PT ;  /* 0x000000026f027209 */ /* 0x000fc40007810000 */
[----:B------:R-:W-:Y:S02]  /*3980*/  ISETP.LT.OR P1, PT, R14, 0x22, P1 ;  /* 0x000000220e00780c */ /* 0x000fe40000f21670 */
[----:B------:R-:W-:Y:S02]  /*3990*/  FMNMX.FTZ R2, R115, R2, !PT ;  /* 0x0000000273027209 */ /* 0x000fe40007810000 */
[----:B------:R-:W-:Y:S02]  /*39a0*/  FSEL R63, R32, -INF , !P1 ;  /* 0xff800000203f7808 */ /* 0x000fe40004800000 */
[----:B------:R-:W-:Y:S02]  /*39b0*/  ISETP.NE.AND P1, PT, R73, RZ, PT ;  /* 0x000000ff4900720c */ /* 0x000fe40003f25270 */
[----:B------:R-:W-:Y:S02]  /*39c0*/  FMNMX.FTZ R2, R113, R2, !PT ;  /* 0x0000000271027209 */ /* 0x000fe40007810000 */
[----:B------:R-:W-:-:S02]  /*39d0*/  ISETP.GT.AND P1, PT, R58, 0x28, !P1 ;  /* 0x000000283a00780c */ /* 0x000fc40004f24270 */
[----:B------:R-:W-:Y:S02]  /*39e0*/  FMNMX.FTZ R2, R45, R2, !PT ;  /* 0x000000022d027209 */ /* 0x000fe40007810000 */
        /* <DEDUP_REMOVED lines=18> */
[----:B------:R-:W-:Y:S02]  /*3b10*/  FMNMX.FTZ R2, R15, R2, !PT ;  /* 0x000000020f027209 */ /* 0x000fe40007810000 */
[----:B------:R-:W-:Y:S02]  /*3b20*/  ISETP.LT.OR P1, PT, R14, 0x32, P1 ;  /* 0x000000320e00780c */ /* 0x000fe40000f21670 */
[----:B------:R-:W-:Y:S02]  /*3b30*/  FMNMX.FTZ R2, R27, R2, !PT ;  /* 0x000000021b027209 */ /* 0x000fe40007810000 */
[----:B------:R-:W-:Y:S02]  /*3b40*/  FSEL R71, R40, -INF , !P1 ;  /* 0xff80000028477808 */ /* 0x000fe40004800000 */
        /* <DEDUP_REMOVED lines=10> */
[----:B------:R-:W-:Y:S01]  /*3bf0*/  ISETP.NE.AND P2, PT, R98, RZ, PT ;  /* 0x000000ff6200720c */ /* 0x000fe20003f45270 */
[----:B------:R-:W0:Y:S01]  /*3c00*/  SHFL.BFLY PT, R7, R2, 0x2, 0x1f ;  /* 0x0c401f0002077f89 */ /* 0x000e2200000e0000 */
[----:B------:R-:W-:Y:S02]  /*3c10*/  FSEL R75, R44, -INF , !P1 ;  /* 0xff8000002c4b7808 */ /* 0x000fe40004800000 */
[----:B------:R-:W-:-:S02]  /*3c20*/  ISETP.NE.AND P1, PT, R82, RZ, PT ;  /* 0x000000ff5200720c */ /* 0x000fc40003f25270 */
[----:B------:R-:W-:Y:S02]  /*3c30*/  ISETP.NE.AND P6, PT, R100, RZ, PT ;  /* 0x000000ff6400720c */ /* 0x000fe40003fc5270 */
[C---:B------:R-:W-:Y:S02]  /*3c40*/  ISETP.GT.AND P1, PT, R58.reuse, 0x40, !P1 ;  /* 0x000000403a00780c */ /* 0x040fe40004f24270 */
[----:B------:R-:W-:Y:S02]  /*3c50*/  ISETP.GT.AND P3, PT, R58, 0x70, !P3 ;  /* 0x000000703a00780c */ /* 0x000fe40005f64270 */
[----:B------:R-:W-:Y:S02]  /*3c60*/  ISETP.LT.OR P1, PT, R14, 0x41, P1 ;  /* 0x000000410e00780c */ /* 0x000fe40000f21670 */
[----:B------:R-:W-:Y:S02]  /*3c70*/  ISETP.GT.AND P4, PT, R58, 0x71, !P4 ;  /* 0x000000713a00780c */ /* 0x000fe40006784270 */
[----:B------:R-:W-:-:S02]  /*3c80*/  FSEL R77, R46, -INF , !P1 ;  /* 0xff8000002e4d7808 */ /* 0x000fc40004800000 */
[----:B------:R-:W-:Y:S02]  /*3c90*/  ISETP.NE.AND P1, PT, R83, RZ, PT ;  /* 0x000000ff5300720c */ /* 0x000fe40003f25270 */
[----:B------:R-:W-:Y:S02]  /*3ca0*/  ISETP.LT.OR P3, PT, R14, 0x71, P3 ;  /* 0x000000710e00780c */ /* 0x000fe40001f61670 */
[C---:B------:R-:W-:Y:S02]  /*3cb0*/  ISETP.GT.AND P1, PT, R58.reuse, 0x41, !P1 ;  /* 0x000000413a00780c */ /* 0x040fe40004f24270 */
[----:B------:R-:W-:Y:S02]  /*3cc0*/  ISETP.GT.AND P5, PT, R58, 0x78, !P5 ;  /* 0x000000783a00780c */ /* 0x000fe40006fa4270 */
[----:B------:R-:W-:Y:S02]  /*3cd0*/  ISETP.LT.OR P1, PT, R14, 0x42, P1 ;  /* 0x000000420e00780c */ /* 0x000fe40000f21670 */
[----:B0-----:R-:W-:-:S02]  /*3ce0*/  FMNMX.FTZ R20, R2, R7, !PT ;  /* 0x0000000702147209 */ /* 0x001fc40007810000 */
[----:B------:R-:W-:Y:S02]  /*3cf0*/  FSEL R79, R48, -INF , !P1 ;  /* 0xff800000304f7808 */ /* 0x000fe40004800000 */
[----:B------:R-:W-:Y:S01]  /*3d00*/  ISETP.NE.AND P1, PT, R86, RZ, PT ;  /* 0x000000ff5600720c */ /* 0x000fe20003f25270 */
[----:B------:R-:W0:Y:S01]  /*3d10*/  SHFL.BFLY PT, R7, R20, 0x1, 0x1f ;  /* 0x0c201f0014077f89 */ /* 0x000e2200000e0000 */
[----:B------:R-:W-:Y:S02]  /*3d20*/  ISETP.LT.OR P4, PT, R14, 0x72, P4 ;  /* 0x000000720e00780c */ /* 0x000fe40002781670 */
[----:B------:R-:W-:Y:S02]  /*3d30*/  ISETP.GT.AND P1, PT, R58, 0x48, !P1 ;  /* 0x000000483a00780c */ /* 0x000fe40004f24270 */
[C---:B------:R-:W-:Y:S02]  /*3d40*/  ISETP.LT.OR P5, PT, R14.reuse, 0x79, P5 ;  /* 0x000000790e00780c */ /* 0x040fe40002fa1670 */
[----:B------:R-:W-:-:S02]  /*3d50*/  ISETP.LT.OR P1, PT, R14, 0x49, P1 ;  /* 0x000000490e00780c */ /* 0x000fc40000f21670 */
[----:B------:R-:W-:Y:S02]  /*3d60*/  FSEL R5, R5, -INF , !P4 ;  /* 0xff80000005057808 */ /* 0x000fe40006000000 */
[----:B------:R-:W-:Y:S02]  /*3d70*/  FSEL R81, R50, -INF , !P1 ;  /* 0xff80000032517808 */ /* 0x000fe40004800000 */
[----:B------:R-:W-:-:S04]  /*3d80*/  ISETP.NE.AND P1, PT, R87, RZ, PT ;  /* 0x000000ff5700720c */ /* 0x000fc80003f25270 */
[----:B------:R-:W-:-:S04]  /*3d90*/  ISETP.GT.AND P1, PT, R58, 0x49, !P1 ;  /* 0x000000493a00780c */ /* 0x000fc80004f24270 */
[----:B------:R-:W-:Y:S02]  /*3da0*/  ISETP.LT.OR P1, PT, R14, 0x4a, P1 ;  /* 0x0000004a0e00780c */ /* 0x000fe40000f21670 */
[----:B0-----:R-:W-:Y:S02]  /*3db0*/  FMNMX.FTZ R7, R20, R7, !PT ;  /* 0x0000000714077209 */ /* 0x001fe40007810000 */
[----:B------:R-:W-:Y:S02]  /*3dc0*/  FSEL R83, R52, -INF , !P1 ;  /* 0xff80000034537808 */ /* 0x000fe40004800000 */
[----:B------:R-:W-:Y:S01]  /*3dd0*/  ISETP.NE.AND P1, PT, R90, RZ, PT ;  /* 0x000000ff5a00720c */ /* 0x000fe20003f25270 */
[----:B------:R-:W-:-:S03]  /*3de0*/  FMUL.FTZ R24, R7, R6 ;  /* 0x0000000607187220 */ /* 0x000fc60000410000 */
        /* <DEDUP_REMOVED lines=20> */
[----:B------:R-:W-:Y:S02]  /*3f30*/  ISETP.GT.AND P1, PT, R58, 0x61, !P6 ;  /* 0x000000613a00780c */ /* 0x000fe40007724270 */
[----:B------:R-:W-:Y:S02]  /*3f40*/  ISETP.NE.AND P6, PT, R64, RZ, PT ;  /* 0x000000ff4000720c */ /* 0x000fe40003fc5270 */
[C---:B------:R-:W-:Y:S02]  /*3f50*/  ISETP.LT.OR P1, PT, R14.reuse, 0x62, P1 ;  /* 0x000000620e00780c */ /* 0x040fe40000f21670 */
[----:B------:R-:W-:Y:S02]  /*3f60*/  ISETP.LT.OR P2, PT, R14, 0x6a, P2 ;  /* 0x0000006a0e00780c */ /* 0x000fe40001741670 */
[----:B------:R-:W-:Y:S02]  /*3f70*/  FSEL R95, R95, -INF , !P1 ;  /* 0xff8000005f5f7808 */ /* 0x000fe40004800000 */
[----:B------:R-:W-:-:S04]  /*3f80*/  FSETP.NEU.FTZ.AND P1, PT, R7, -INF , PT ;  /* 0xff8000000700780b */ /* 0x000fc80003f3d000 */
[----:B------:R-:W-:Y:S02]  /*3f90*/  FSEL R24, R24, RZ, P1 ;  /* 0x000000ff18187208 */ /* 0x000fe40000800000 */
[----:B------:R-:W-:Y:S02]  /*3fa0*/  ISETP.GT.AND P1, PT, R58, RZ, !P6 ;  /* 0x000000ff3a00720c */ /* 0x000fe40007724270 */
[----:B------:R-:W-:Y:S01]  /*3fb0*/  ISETP.NE.AND P6, PT, R80, RZ, PT ;  /* 0x000000ff5000720c */ /* 0x000fe20003fc5270 */
[-CC-:B------:R-:W-:Y:S01]  /*3fc0*/  FFMA.FTZ R170, R117, R6.reuse, -R24.reuse ;  /* 0x0000000675aa7223 */ /* 0x180fe20000010818 */
[----:B------:R-:W-:Y:S01]  /*3fd0*/  ISETP.LT.OR P1, PT, R14, 0x1, P1 ;  /* 0x000000010e00780c */ /* 0x000fe20000f21670 */
[-CC-:B------:R-:W-:Y:S01]  /*3fe0*/  FFMA.FTZ R168, R119, R6.reuse, -R24.reuse ;  /* 0x0000000677a87223 */ /* 0x180fe20000010818 */
[----:B------:R-:W-:Y:S01]  /*3ff0*/  FSEL R119, R3, -INF , !P2 ;  /* 0xff80000003777808 */ /* 0x000fe20005000000 */
[-CC-:B------:R-:W-:Y:S01]  /*4000*/  FFMA.FTZ R164, R115, R6.reuse, -R24.reuse ;  /* 0x0000000673a47223 */ /* 0x180fe20000010818 */
[----:B------:R-:W-:Y:S01]  /*4010*/  FSEL R0, R0, -INF , !P1 ;  /* 0xff80000000007808 */ /* 0x000fe20004800000 */
[-CC-:B------:R-:W-:Y:S01]  /*4020*/  FFMA.FTZ R3, R113, R6.reuse, -R24.reuse ;  /* 0x0000000671037223 */ /* 0x180fe20000010818 */
[----:B------:R-:W-:Y:S01]  /*4030*/  ISETP.NE.AND P1, PT, R102, RZ, PT ;  /* 0x000000ff6600720c */ /* 0x000fe20003f25270 */
[-CC-:B------:R-:W-:Y:S01]  /*4040*/  FFMA.FTZ R174, R121, R6.reuse, -R24.reuse ;  /* 0x0000000679ae7223 */ /* 0x180fe20000010818 */
[----:B------:R-:W-:Y:S01]  /*4050*/  FMNMX.FTZ R2, R0, R47, !PT ;  /* 0x0000002f00027209 */ /* 0x000fe20007810000 */
[-CC-:B------:R-:W-:Y:S01]  /*4060*/  FFMA.FTZ R180, R97, R6.reuse, -R24.reuse ;  /* 0x0000000661b47223 */ /* 0x180fe20000010818 */
[----:B------:R-:W-:Y:S01]  /*4070*/  ISETP.GT.AND P1, PT, R58, 0x68, !P1 ;  /* 0x000000683a00780c */ /* 0x000fe20004f24270 */
[--C-:B------:R-:W-:Y:S01]  /*4080*/  FFMA.FTZ R97, R131, R6, -R24.reuse ;  /* 0x0000000683617223 */ /* 0x100fe20000010818 */
[----:B------:R-:W-:Y:S01]  /*4090*/  FMNMX.FTZ R2, R49, R2, !PT ;  /* 0x0000000231027209 */ /* 0x000fe20007810000 */
[--C-:B------:R-:W-:Y:S01]  /*40a0*/  FFMA.FTZ R182, R129, R6, -R24.reuse ;  /* 0x0000000681b67223 */ /* 0x100fe20000010818 */
[----:B------:R-:W-:Y:S01]  /*40b0*/  ISETP.LT.OR P1, PT, R14, 0x69, P1 ;  /* 0x000000690e00780c */ /* 0x000fe20000f21670 */
[----:B------:R-:W-:Y:S01]  /*40c0*/  MUFU.EX2 R180, R180 ;  /* 0x000000b400b47308 */ /* 0x000fe20000000800 */
[----:B------:R-:W-:Y:S01]  /*40d0*/  FMNMX.FTZ R2, R51, R2, !PT ;  /* 0x0000000233027209 */ /* 0x000fe20007810000 */
[-CC-:B------:R-:W-:Y:S01]  /*40e0*/  FFMA.FTZ R99, R99, R6.reuse, -R24.reuse ;  /* 0x0000000663637223 */ /* 0x180fe20000010818 */
[----:B------:R-:W-:Y:S01]  /*40f0*/  FSEL R117, R4, -INF , !P1 ;  /* 0xff80000004757808 */ /* 0x000fe20004800000 */
[--C-:B------:R-:W-:Y:S01]  /*4100*/  FFMA.FTZ R176, R127, R6, -R24.reuse ;  /* 0x000000067fb07223 */ /* 0x100fe20000010818 */
[----:B------:R-:W-:Y:S01]  /*4110*/  FMNMX.FTZ R2, R53, R2, !PT ;  /* 0x0000000235027209 */ /* 0x000fe20007810000 */
[--C-:B------:R-:W-:Y:S01]  /*4120*/  FFMA.FTZ R101, R101, R6, -R24.reuse ;  /* 0x0000000665657223 */ /* 0x100fe20000010818 */
[----:B------:R-:W-:Y:S01]  /*4130*/  FSEL R115, R10, -INF , !P3 ;  /* 0xff8000000a737808 */ /* 0x000fe20005800000 */
[----:B------:R-:W0:Y:S01]  /*4140*/  MUFU.EX2 R97, R97 ;  /* 0x0000006100617308 */ /* 0x000e220000000800 */
[----:B------:R-:W-:Y:S01]  /*4150*/  FMNMX.FTZ R2, R55, R2, !PT ;  /* 0x0000000237027209 */ /* 0x000fe20007810000 */
[-CC-:B------:R-:W-:Y:S01]  /*4160*/  FFMA.FTZ R25, R25, R6.reuse, -R24.reuse ;  /* 0x0000000619197223 */ /* 0x180fe20000010818 */
[----:B------:R-:W-:Y:S01]  /*4170*/  ISETP.GT.AND P6, PT, R58, 0x79, !P6 ;  /* 0x000000793a00780c */ /* 0x000fe200077c4270 */
[--C-:B------:R-:W-:Y:S01]  /*4180*/  FFMA.FTZ R178, R125, R6, -R24.reuse ;  /* 0x000000067db27223 */ /* 0x100fe20000010818 */
[----:B------:R-:W-:Y:S01]  /*4190*/  FMNMX.FTZ R2, R57, R2, !PT ;  /* 0x0000000239027209 */ /* 0x000fe20007810000 */
[--C-:B------:R-:W-:Y:S01]  /*41a0*/  FFMA.FTZ R103, R103, R6, -R24.reuse ;  /* 0x0000000667677223 */ /* 0x100fe20000010818 */
[----:B------:R-:W-:Y:S01]  /*41b0*/  ISETP.LT.OR P6, PT, R14, 0x7a, P6 ;  /* 0x0000007a0e00780c */ /* 0x000fe200037c1670 */
[----:B------:R-:W1:Y:S01]  /*41c0*/  MUFU.EX2 R182, R182 ;  /* 0x000000b600b67308 */ /* 0x000e620000000800 */
[----:B------:R-:W-:Y:S01]  /*41d0*/  FMNMX.FTZ R2, R59, R2, !PT ;  /* 0x000000023b027209 */ /* 0x000fe20007810000 */
[-CC-:B------:R-:W-:Y:S01]  /*41e0*/  FFMA.FTZ R172, R123, R6.reuse, -R24.reuse ;  /* 0x000000067bac7223 */ /* 0x180fe20000010818 */
[----:B------:R-:W-:Y:S01]  /*41f0*/  FSEL R113, R11, -INF , !P5 ;  /* 0xff8000000b717808 */ /* 0x000fe20006800000 */
[--C-:B------:R-:W-:Y:S01]  /*4200*/  FFMA.FTZ R105, R105, R6, -R24.reuse ;  /* 0x0000000669697223 */ /* 0x100fe20000010818 */
[----:B------:R-:W-:Y:S01]  /*4210*/  FMNMX.FTZ R2, R61, R2, !PT ;  /* 0x000000023d027209 */ /* 0x000fe20007810000 */
[--C-:B------:R-:W-:Y:S01]  /*4220*/  FFMA.FTZ R107, R107, R6, -R24.reuse ;  /* 0x000000066b6b7223 */ /* 0x100fe20000010818 */
[----:B------:R-:W-:Y:S01]  /*4230*/  FSEL R121, R12, -INF , !P6 ;  /* 0xff8000000c797808 */ /* 0x000fe20007000000 */
[----:B------:R-:W2:Y:S01]  /*4240*/  MUFU.EX2 R99, R99 ;  /* 0x0000006300637308 */ /* 0x000ea20000000800 */
[----:B------:R-:W-:Y:S01]  /*4250*/  FMNMX.FTZ R2, R63, R2, !PT ;  /* 0x000000023f027209 */ /* 0x000fe20007810000 */
[-CC-:B------:R-:W-:Y:S01]  /*4260*/  FFMA.FTZ R109, R109, R6.reuse, -R24.reuse ;  /* 0x000000066d6d7223 */ /* 0x180fe20000010818 */
[-CC-:B------:R-:W-:Y:S01]  /*4270*/  FFMA.FTZ R111, R111, R6.reuse, -R24.reuse ;  /* 0x000000066f6f7223 */ /* 0x180fe20000010818 */
[--C-:B------:R-:W-:Y:S01]  /*4280*/  FFMA.FTZ R27, R27, R6, -R24.reuse ;  /* 0x000000061b1b7223 */ /* 0x100fe20000010818 */
[----:B------:R-:W-:Y:S01]  /*4290*/  FMNMX.FTZ R2, R65, R2, !PT ;  /* 0x0000000241027209 */ /* 0x000fe20007810000 */
[-CC-:B------:R-:W-:Y:S01]  /*42a0*/  FFMA.FTZ R166, R45, R6.reuse, -R24.reuse ;  /* 0x000000062da67223 */ /* 0x180fe20000010818 */
[--C-:B------:R-:W-:Y:S01]  /*42b0*/  FFMA.FTZ R43, R43, R6, -R24.reuse ;  /* 0x000000062b2b7223 */ /* 0x100fe20000010818 */
[----:B------:R-:W3:Y:S01]  /*42c0*/  MUFU.EX2 R176, R176 ;  /* 0x000000b000b07308 */ /* 0x000ee20000000800 */
[----:B------:R-:W-:Y:S01]  /*42d0*/  FMNMX.FTZ R2, R67, R2, !PT ;  /* 0x0000000243027209 */ /* 0x000fe20007810000 */
[-CC-:B------:R-:W-:Y:S01]  /*42e0*/  FFMA.FTZ R33, R33, R6.reuse, -R24.reuse ;  /* 0x0000000621217223 */ /* 0x180fe20000010818 */
[-CC-:B------:R-:W-:Y:S01]  /*42f0*/  FFMA.FTZ R41, R41, R6.reuse, -R24.reuse ;  /* 0x0000000629297223 */ /* 0x180fe20000010818 */
[--C-:B------:R-:W-:Y:S01]  /*4300*/  FFMA.FTZ R35, R35, R6, -R24.reuse ;  /* 0x0000000623237223 */ /* 0x100fe20000010818 */
[----:B------:R-:W-:Y:S01]  /*4310*/  FMNMX.FTZ R2, R69, R2, !PT ;  /* 0x0000000245027209 */ /* 0x000fe20007810000 */
[-CC-:B------:R-:W-:Y:S01]  /*4320*/  FFMA.FTZ R39, R39, R6.reuse, -R24.reuse ;  /* 0x0000000627277223 */ /* 0x180fe20000010818 */
[--C-:B------:R-:W-:Y:S01]  /*4330*/  FFMA.FTZ R31, R31, R6, -R24.reuse ;  /* 0x000000061f1f7223 */ /* 0x100fe20000010818 */
[----:B------:R-:W4:Y:S01]  /*4340*/  MUFU.EX2 R101, R101 ;  /* 0x0000006500657308 */ /* 0x000f220000000800 */
[----:B------:R-:W-:Y:S01]  /*4350*/  FMNMX.FTZ R2, R71, R2, !PT ;  /* 0x0000000247027209 */ /* 0x000fe20007810000 */
[-CC-:B------:R-:W-:Y:S01]  /*4360*/  FFMA.FTZ R29, R29, R6.reuse, -R24.reuse ;  /* 0x000000061d1d7223 */ /* 0x180fe20000010818 */
[-CC-:B------:R-:W-:Y:S01]  /*4370*/  FFMA.FTZ R15, R15, R6.reuse, -R24.reuse ;  /* 0x000000060f0f7223 */ /* 0x180fe20000010818 */
[--C-:B------:R-:W-:Y:S01]  /*4380*/  FFMA.FTZ R21, R21, R6, -R24.reuse ;  /* 0x0000000615157223 */ /* 0x100fe20000010818 */
[----:B------:R-:W-:Y:S01]  /*4390*/  FMNMX.FTZ R2, R73, R2, !PT ;  /* 0x0000000249027209 */ /* 0x000fe20007810000 */
[-CC-:B------:R-:W-:Y:S01]  /*43a0*/  FFMA.FTZ R13, R13, R6.reuse, -R24.reuse ;  /* 0x000000060d0d7223 */ /* 0x180fe20000010818 */
[----:B------:R-:W-:Y:S01]  /*43b0*/  FFMA.FTZ R24, R37, R6, -R24 ;  /* 0x0000000625187223 */ /* 0x000fe20000010818 */
[----:B------:R0:W-:Y:S01]  /*43c0*/  MUFU.EX2 R152, R25 ;  /* 0x0000001900987308 */ /* 0x0001e20000000800 */
[----:B------:R-:W-:-:S04]  /*43d0*/  FMNMX.FTZ R2, R75, R2, !PT ;  /* 0x000000024b027209 */ /* 0x000fc80007810000 */
[----:B------:R-:W-:-:S03]  /*43e0*/  FMNMX.FTZ R2, R77, R2, !PT ;  /* 0x000000024d027209 */ /* 0x000fc60007810000 */
[----:B------:R-:W5:Y:S01]  /*43f0*/  MUFU.EX2 R178, R178 ;  /* 0x000000b200b27308 */ /* 0x000f620000000800 */
[----:B------:R-:W-:Y:S01]  /*4400*/  FMNMX.FTZ R2, R79, R2, !PT ;  /* 0x000000024f027209 */ /* 0x000fe20007810000 */
[----:B0-----:R-:W-:Y:S01]  /*4410*/  FADD.FTZ R25, R180, R97 ;  /* 0x00000061b4197221 */ /* 0x001fe20000010000 */
[----:B------:R-:W-:Y:S02]  /*4420*/  F2FP.BF16.F32.PACK_AB R180, R97, R180 ;  /* 0x000000b461b4723e */ /* 0x000fe400000010ff */
[----:B------:R-:W-:Y:S01]  /*4430*/  FMNMX.FTZ R2, R81, R2, !PT ;  /* 0x0000000251027209 */ /* 0x000fe20007810000 */
[----:B-1----:R-:W-:Y:S01]  /*4440*/  FADD.FTZ R28, R182, R25 ;  /* 0x00000019b61c7221 */ /* 0x002fe20000010000 */
[----:B--2---:R-:W-:Y:S01]  /*4450*/  F2FP.BF16.F32.PACK_AB R182, R99, R182 ;  /* 0x000000b663b6723e */ /* 0x004fe200000010ff */
[----:B------:R-:W0:Y:S01]  /*4460*/  MUFU.EX2 R103, R103 ;  /* 0x0000006700677308 */ /* 0x000e220000000800 */
[----:B------:R-:W-:Y:S01]  /*4470*/  FMNMX.FTZ R2, R83, R2, !PT ;  /* 0x0000000253027209 */ /* 0x000fe20007810000 */
[----:B------:R-:W-:-:S03]  /*4480*/  FADD.FTZ R25, R99, R28 ;  /* 0x0000001c63197221 */ /* 0x000fc60000010000 */
[----:B------:R-:W-:Y:S01]  /*4490*/  FMNMX.FTZ R2, R85, R2, !PT ;  /* 0x0000000255027209 */ /* 0x000fe20007810000 */
[----:B---3--:R-:W-:Y:S01]  /*44a0*/  FADD.FTZ R30, R176, R25 ;  /* 0x00000019b01e7221 */ /* 0x008fe20000010000 */
[----:B----4-:R-:W-:Y:S01]  /*44b0*/  F2FP.BF16.F32.PACK_AB R176, R101, R176 ;  /* 0x000000b065b0723e */ /* 0x010fe200000010ff */
[----:B------:R-:W1:Y:S01]  /*44c0*/  MUFU.EX2 R172, R172 ;  /* 0x000000ac00ac7308 */ /* 0x000e620000000800 */
[----:B------:R-:W-:Y:S01]  /*44d0*/  FMNMX.FTZ R2, R87, R2, !PT ;  /* 0x0000000257027209 */ /* 0x000fe20007810000 */
[----:B------:R-:W-:-:S03]  /*44e0*/  FADD.FTZ R25, R101, R30 ;  /* 0x0000001e65197221 */ /* 0x000fc60000010000 */
[----:B------:R-:W-:Y:S01]  /*44f0*/  FMNMX.FTZ R2, R89, R2, !PT ;  /* 0x0000000259027209 */ /* 0x000fe20007810000 */
[----:B-----5:R-:W-:Y:S02]  /*4500*/  FADD.FTZ R30, R178, R25 ;  /* 0x00000019b21e7221 */ /* 0x020fe40000010000 */
[----:B------:R-:W2:Y:S01]  /*4510*/  MUFU.EX2 R105, R105 ;  /* 0x0000006900697308 */ /* 0x000ea20000000800 */
[----:B------:R-:W-:Y:S01]  /*4520*/  FMNMX.FTZ R2, R91, R2, !PT ;  /* 0x000000025b027209 */ /* 0x000fe20007810000 */
[C---:B0-----:R-:W-:Y:S01]  /*4530*/  FADD.FTZ R25, R103.reuse, R30 ;  /* 0x0000001e67197221 */ /* 0x041fe20000010000 */
[----:B------:R-:W-:Y:S02]  /*4540*/  F2FP.BF16.F32.PACK_AB R178, R103, R178 ;  /* 0x000000b267b2723e */ /* 0x000fe400000010ff */
[----:B------:R-:W-:-:S03]  /*4550*/  FMNMX.FTZ R2, R93, R2, !PT ;  /* 0x000000025d027209 */ /* 0x000fc60007810000 */
[----:B------:R-:W0:Y:S01]  /*4560*/  MUFU.EX2 R174, R174 ;  /* 0x000000ae00ae7308 */ /* 0x000e220000000800 */
[----:B------:R-:W-:Y:S01]  /*4570*/  FMNMX.FTZ R2, R95, R2, !PT ;  /* 0x000000025f027209 */ /* 0x000fe20007810000 */
[----:B-1----:R-:W-:-:S03]  /*4580*/  FADD.FTZ R32, R172, R25 ;  /* 0x00000019ac207221 */ /* 0x002fc60000010000 */
[----:B------:R-:W-:-:S03]  /*4590*/  FMNMX.FTZ R2, R117, R2, !PT ;  /* 0x0000000275027209 */ /* 0x000fc60007810000 */
[----:B------:R-:W1:Y:S01]  /*45a0*/  MUFU.EX2 R107, R107 ;  /* 0x0000006b006b7308 */ /* 0x000e620000000800 */
[----:B------:R-:W-:Y:S01]  /*45b0*/  FMNMX.FTZ R2, R119, R2, !PT ;  /* 0x0000000277027209 */ /* 0x000fe20007810000 */
[C---:B--2---:R-:W-:Y:S01]  /*45c0*/  FADD.FTZ R25, R105.reuse, R32 ;  /* 0x0000002069197221 */ /* 0x044fe20000010000 */
[----:B------:R-:W-:Y:S02]  /*45d0*/  F2FP.BF16.F32.PACK_AB R172, R105, R172 ;  /* 0x000000ac69ac723e */ /* 0x000fe400000010ff */
[----:B------:R-:W-:-:S03]  /*45e0*/  FMNMX.FTZ R2, R115, R2, !PT ;  /* 0x0000000273027209 */ /* 0x000fc60007810000 */
[----:B------:R-:W2:Y:S01]  /*45f0*/  MUFU.EX2 R168, R168 ;  /* 0x000000a800a87308 */ /* 0x000ea20000000800 */
[----:B------:R-:W-:Y:S01]  /*4600*/  FMNMX.FTZ R2, R5, R2, !PT ;  /* 0x0000000205027209 */ /* 0x000fe20007810000 */
[----:B0-----:R-:W-:-:S03]  /*4610*/  FADD.FTZ R34, R174, R25 ;  /* 0x00000019ae227221 */ /* 0x001fc60000010000 */
[----:B------:R-:W-:-:S03]  /*4620*/  FMNMX.FTZ R2, R113, R2, !PT ;  /* 0x0000000271027209 */ /* 0x000fc60007810000 */
[----:B------:R-:W0:Y:S01]  /*4630*/  MUFU.EX2 R109, R109 ;  /* 0x0000006d006d7308 */ /* 0x000e220000000800 */
[----:B------:R-:W-:Y:S02]  /*4640*/  FMNMX.FTZ R2, R121, R2, !PT ;  /* 0x0000000279027209 */ /* 0x000fe40007810000 */
[----:B-1----:R-:W-:-:S03]  /*4650*/  F2FP.BF16.F32.PACK_AB R174, R107, R174 ;  /* 0x000000ae6bae723e */ /* 0x002fc600000010ff */
[----:B------:R-:W1:Y:S02]  /*4660*/  SHFL.BFLY PT, R11, R2, 0x2, 0x1f ;  /* 0x0c401f00020b7f89 */ /* 0x000e6400000e0000 */
[----:B------:R-:W3:Y:S08]  /*4670*/  MUFU.EX2 R170, R170 ;  /* 0x000000aa00aa7308 */ /* 0x000ef00000000800 */
[----:B------:R-:W4:Y:S08]  /*4680*/  MUFU.EX2 R111, R111 ;  /* 0x0000006f006f7308 */ /* 0x000f300000000800 */
[----:B------:R5:W-:Y:S01]  /*4690*/  MUFU.EX2 R158, R27 ;  /* 0x0000001b009e7308 */ /* 0x000be20000000800 */
[----:B-1----:R-:W-:-:S07]  /*46a0*/  FMNMX.FTZ R4, R2, R11, !PT ;  /* 0x0000000b02047209 */ /* 0x002fce0007810000 */
[----:B------:R-:W1:Y:S01]  /*46b0*/  MUFU.EX2 R164, R164 ;  /* 0x000000a400a47308 */ /* 0x000e620000000800 */
[----:B-----5:R-:W-:Y:S01]  /*46c0*/  FADD.FTZ R27, R107, R34 ;  /* 0x000000226b1b7221 */ /* 0x020fe20000010000 */
[----:B------:R-:W5:Y:S03]  /*46d0*/  SHFL.BFLY PT, R11, R4, 0x1, 0x1f ;  /* 0x0c201f00040b7f89 */ /* 0x000f6600000e0000 */
[----:B--2---:R-:W-:Y:S01]  /*46e0*/  FADD.FTZ R36, R168, R27 ;  /* 0x0000001ba8247221 */ /* 0x004fe20000010000 */
[C---:B0-----:R-:W-:Y:S02]  /*46f0*/  F2FP.BF16.F32.PACK_AB R168, R109.reuse, R168 ;  /* 0x000000a86da8723e */ /* 0x041fe400000010ff */
[----:B------:R-:W0:Y:S01]  /*4700*/  MUFU.EX2 R3, R3 ;  /* 0x0000000300037308 */ /* 0x000e220000000800 */
[----:B------:R-:W-:-:S04]  /*4710*/  FADD.FTZ R27, R109, R36 ;  /* 0x000000246d1b7221 */ /* 0x000fc80000010000 */
[----:B---3--:R-:W-:Y:S01]  /*4720*/  FADD.FTZ R36, R170, R27 ;  /* 0x0000001baa247221 */ /* 0x008fe20000010000 */
[C---:B----4-:R-:W-:Y:S02]  /*4730*/  F2FP.BF16.F32.PACK_AB R170, R111.reuse, R170 ;  /* 0x000000aa6faa723e */ /* 0x050fe400000010ff */
[----:B------:R-:W2:Y:S01]  /*4740*/  MUFU.EX2 R166, R166 ;  /* 0x000000a600a67308 */ /* 0x000ea20000000800 */
[----:B------:R-:W-:-:S04]  /*4750*/  FADD.FTZ R27, R111, R36 ;  /* 0x000000246f1b7221 */ /* 0x000fc80000010000 */
[----:B-1----:R-:W-:-:S03]  /*4760*/  FADD.FTZ R38, R164, R27 ;  /* 0x0000001ba4267221 */ /* 0x002fc60000010000 */
[----:B------:R-:W1:Y:S01]  /*4770*/  MUFU.EX2 R43, R43 ;  /* 0x0000002b002b7308 */ /* 0x000e620000000800 */
[C---:B0-----:R-:W-:Y:S01]  /*4780*/  FADD.FTZ R27, R3.reuse, R38 ;  /* 0x00000026031b7221 */ /* 0x041fe20000010000 */
[----:B------:R-:W-:Y:S02]  /*4790*/  F2FP.BF16.F32.PACK_AB R164, R3, R164 ;  /* 0x000000a403a4723e */ /* 0x000fe400000010ff */
[----:B-----5:R-:W-:-:S04]  /*47a0*/  FMNMX.FTZ R11, R4, R11, !PT ;  /* 0x0000000b040b7209 */ /* 0x020fc80007810000 */
[C---:B------:R-:W-:Y:S01]  /*47b0*/  FSETP.NEU.FTZ.AND P1, PT, R11.reuse, -INF , PT ;  /* 0xff8000000b00780b */ /* 0x040fe20003f3d000 */
[----:B------:R-:W-:Y:S01]  /*47c0*/  FMUL.FTZ R2, R11, R6 ;  /* 0x000000060b027220 */ /* 0x000fe20000410000 */
[----:B------:R-:W0:Y:S01]  /*47d0*/  MUFU.EX2 R33, R33 ;  /* 0x0000002100217308 */ /* 0x000e220000000800 */
[----:B--2---:R-:W-:-:S03]  /*47e0*/  FADD.FTZ R38, R166, R27 ;  /* 0x0000001ba6267221 */ /* 0x004fc60000010000 */
[----:B------:R-:W-:Y:S02]  /*47f0*/  FSEL R2, R2, RZ, P1 ;  /* 0x000000ff02027208 */ /* 0x000fe40000800000 */
[----:B------:R-:W-:Y:S01]  /*4800*/  PLOP3.LUT P1, PT, PT, PT, UP0, 0x40, 0x0 ;  /* 0x000000000000781c */ /* 0x000fe20003f2e808 */
[----:B-1----:R-:W-:Y:S01]  /*4810*/  FADD.FTZ R38, R43, R38 ;  /* 0x000000262b267221 */ /* 0x002fe20000010000 */
        /* <DEDUP_REMOVED lines=19> */
[-C--:B------:R-:W-:Y:S01]  /*4950*/  FFMA.FTZ R77, R77, R6.reuse, -R2 ;  /* 0x000000064d4d7223 */ /* 0x080fe20000010802 */
[----:B0-----:R-:W-:Y:S01]  /*4960*/  FADD.FTZ R27, R33, R38 ;  /* 0x00000026211b7221 */ /* 0x001fe20000010000 */
        /* <DEDUP_REMOVED lines=17> */
[----:B------:R-:W-:Y:S01]  /*4a80*/  FFMA.FTZ R121, R121, R6, -R2 ;  /* 0x0000000679797223 */ /* 0x000fe20000010802 */
[----:B------:R-:W-:Y:S01]  /*4a90*/  FADD.FTZ R2, R160, R27 ;  /* 0x0000001ba0027221 */ /* 0x000fe20000010000 */
[----:B------:R-:W1:Y:S01]  /*4aa0*/  MUFU.EX2 R53, R53 ;  /* 0x0000003500357308 */ /* 0x000e620000000800 */
[----:B0-----:R-:W-:Y:S01]  /*4ab0*/  FADD.FTZ R25, R49, R32 ;  /* 0x0000002031197221 */ /* 0x001fe20000010000 */
[----:B------:R-:W-:-:S02]  /*4ac0*/  F2FP.BF16.F32.PACK_AB R181, R47, R0 ;  /* 0x000000002fb5723e */ /* 0x000fc400000010ff */
[----:B------:R-:W-:Y:S02]  /*4ad0*/  F2FP.BF16.F32.PACK_AB R166, R43, R166 ;  /* 0x000000a62ba6723e */ /* 0x000fe400000010ff */
[----:B------:R-:W-:Y:S02]  /*4ae0*/  F2FP.BF16.F32.PACK_AB R160, R160, R33 ;  /* 0x00000021a0a0723e */ /* 0x000fe400000010ff */
[----:B------:R-:W0:Y:S01]  /*4af0*/  MUFU.EX2 R10, R55 ;  /* 0x00000037000a7308 */ /* 0x000e220000000800 */
[C---:B--2---:R-:W-:Y:S01]  /*4b00*/  FADD.FTZ R34, R4.reuse, R25 ;  /* 0x0000001904227221 */ /* 0x044fe20000010000 */
[----:B------:R-:W-:-:S06]  /*4b10*/  F2FP.BF16.F32.PACK_AB R183, R4, R49 ;  /* 0x0000003104b7723e */ /* 0x000fcc00000010ff */
[----:B------:R-:W2:Y:S01]  /*4b20*/  MUFU.EX2 R57, R57 ;  /* 0x0000003900397308 */ /* 0x000ea20000000800 */
[----:B-1----:R-:W-:-:S07]  /*4b30*/  FADD.FTZ R25, R53, R34 ;  /* 0x0000002235197221 */ /* 0x002fce0000010000 */
        /* <DEDUP_REMOVED lines=21> */
[----:B-1----:R-:W-:-:S07]  /*4c90*/  FADD.FTZ R27, R35, R2 ;  /* 0x00000002231b7221 */ /* 0x002fce0000010000 */
[----:B------:R-:W1:Y:S01]  /*4ca0*/  MUFU.EX2 R73, R73 ;  /* 0x0000004900497308 */ /* 0x000e620000000800 */
[C---:B0-----:R-:W-:Y:S01]  /*4cb0*/  FADD.FTZ R2, R26.reuse, R25 ;  /* 0x000000191a027221 */ /* 0x041fe20000010000 */
[----:B------:R-:W-:-:S06]  /*4cc0*/  F2FP.BF16.F32.PACK_AB R169, R26, R69 ;  /* 0x000000451aa9723e */ /* 0x000fcc00000010ff */
[----:B------:R-:W0:Y:S01]  /*4cd0*/  MUFU.EX2 R31, R31 ;  /* 0x0000001f001f7308 */ /* 0x000e220000000800 */
[C---:B--2---:R-:W-:Y:S01]  /*4ce0*/  FADD.FTZ R38, R162.reuse, R27 ;  /* 0x0000001ba2267221 */ /* 0x044fe20000010000 */
[----:B------:R-:W-:-:S06]  /*4cf0*/  F2FP.BF16.F32.PACK_AB R162, R162, R35 ;  /* 0x00000023a2a2723e */ /* 0x000fcc00000010ff */
[----:B------:R-:W2:Y:S01]  /*4d00*/  MUFU.EX2 R28, R75 ;  /* 0x0000004b001c7308 */ /* 0x000ea20000000800 */
[----:B-1----:R-:W-:-:S07]  /*4d10*/  FADD.FTZ R25, R73, R2 ;  /* 0x0000000249197221 */ /* 0x002fce0000010000 */
[----:B------:R-:W1:Y:S01]  /*4d20*/  MUFU.EX2 R156, R29 ;  /* 0x0000001d009c7308 */ /* 0x000e620000000800 */
[----:B0-----:R-:W-:-:S07]  /*4d30*/  FADD.FTZ R27, R31, R38 ;  /* 0x000000261f1b7221 */ /* 0x001fce0000010000 */
[----:B------:R-:W0:Y:S01]  /*4d40*/  MUFU.EX2 R77, R77 ;  /* 0x0000004d004d7308 */ /* 0x000e220000000800 */
[C---:B--2---:R-:W-:Y:S01]  /*4d50*/  FADD.FTZ R2, R28.reuse, R25 ;  /* 0x000000191c027221 */ /* 0x044fe20000010000 */
[----:B------:R-:W-:-:S06]  /*4d60*/  F2FP.BF16.F32.PACK_AB R171, R28, R73 ;  /* 0x000000491cab723e */ /* 0x000fcc00000010ff */
[----:B------:R-:W2:Y:S01]  /*4d70*/  MUFU.EX2 R15, R15 ;  /* 0x0000000f000f7308 */ /* 0x000ea20000000800 */
[C---:B-1----:R-:W-:Y:S01]  /*4d80*/  FADD.FTZ R40, R156.reuse, R27 ;  /* 0x0000001b9c287221 */ /* 0x042fe20000010000 */
[----:B------:R-:W-:-:S06]  /*4d90*/  F2FP.BF16.F32.PACK_AB R156, R156, R31 ;  /* 0x0000001f9c9c723e */ /* 0x000fcc00000010ff */
[----:B------:R-:W1:Y:S01]  /*4da0*/  MUFU.EX2 R30, R79 ;  /* 0x0000004f001e7308 */ /* 0x000e620000000800 */
[----:B0-----:R-:W-:-:S07]  /*4db0*/  FADD.FTZ R25, R77, R2 ;  /* 0x000000024d197221 */ /* 0x001fce0000010000 */
[----:B------:R-:W0:Y:S01]  /*4dc0*/  MUFU.EX2 R81, R81 ;  /* 0x0000005100517308 */ /* 0x000e220000000800 */
[----:B--2---:R-:W-:-:S04]  /*4dd0*/  FADD.FTZ R27, R15, R40 ;  /* 0x000000280f1b7221 */ /* 0x004fc80000010000 */
[C---:B------:R-:W-:Y:S01]  /*4de0*/  FADD.FTZ R40, R158.reuse, R27 ;  /* 0x0000001b9e287221 */ /* 0x040fe20000010000 */
[----:B------:R-:W-:Y:S02]  /*4df0*/  F2FP.BF16.F32.PACK_AB R158, R158, R15 ;  /* 0x0000000f9e9e723e */ /* 0x000fe400000010ff */
        /* <DEDUP_REMOVED lines=31> */
[----:B------:R2:W3:Y:S01]  /*4ff0*/  MUFU.EX2 R0, R5 ;  /* 0x0000000500007308 */ /* 0x0004e20000000800 */
[C---:B-1----:R-:W-:Y:S01]  /*5000*/  FADD.FTZ R10, R40.reuse, R3 ;  /* 0x00000003280a7221 */ /* 0x042fe20000010000 */
[----:B------:R-:W-:-:S06]  /*5010*/  F2FP.BF16.F32.PACK_AB R159, R40, R117 ;  /* 0x00000075289f723e */ /* 0x000fcc00000010ff */
[----:B------:R-:W1:Y:S01]  /*5020*/  MUFU.EX2 R113, R113 ;  /* 0x0000007100717308 */ /* 0x000e620000000800 */
[----:B0-----:R-:W-:Y:S01]  /*5030*/  FADD.FTZ R3, R115, R10 ;  /* 0x0000000a73037221 */ /* 0x001fe20000010000 */
[----:B--2---:R-:W-:-:S06]  /*5040*/  VIADD R5, R88, 0xfffffffe ;  /* 0xfffffffe58057836 */ /* 0x004fcc0000000000 */
[----:B------:R-:W0:Y:S01]  /*5050*/  MUFU.EX2 R24, R24 ;  /* 0x0000001800187308 */ /* 0x000e220000000800 */
[C---:B---3--:R-:W-:Y:S01]  /*5060*/  FADD.FTZ R10, R0.reuse, R3 ;  /* 0x00000003000a7221 */ /* 0x048fe20000010000 */
[----:B------:R-:W-:-:S06]  /*5070*/  F2FP.BF16.F32.PACK_AB R153, R0, R115 ;  /* 0x000000730099723e */ /* 0x000fcc00000010ff */
[----:B------:R-:W2:Y:S01]  /*5080*/  MUFU.EX2 R4, R121 ;  /* 0x0000007900047308 */ /* 0x000ea20000000800 */
[----:B-1----:R-:W-:Y:S01]  /*5090*/  FADD.FTZ R3, R113, R10 ;  /* 0x0000000a71037221 */ /* 0x002fe20000010000 */
[C---:B0-----:R-:W-:Y:S01]  /*50a0*/  FADD.FTZ R2, R24.reuse, R15 ;  /* 0x0000000f18027221 */ /* 0x041fe20000010000 */
        /* <DEDUP_REMOVED lines=15> */
.L_x_7569:
[----:B------:R-:W-:Y:S02]  /*51a0*/  ULDC UR18, c[0x0][0x9e4] ;  /* 0x0002790000127ab9 */ /* 0x000fe40000000800 */
[----:B------:R-:W-:-:S11]  /*51b0*/  UISETP.NE.AND UP0, UPT, UR18, 0x1, UPT ;  /* 0x000000011200788c */ /* 0x000fd6000bf05270 */
[----:B------:R-:W-:Y:S02]  /*51c0*/  @UP0 ULDC.64 UR6, c[0x0][0x9e8] ;  /* 0x00027a0000060ab9 */ /* 0x000fe40000000a00 */
[----:B------:R-:W-:-:S04]  /*51d0*/  UIMAD.WIDE.U32 UR10, UR15, UR6, URZ ;  /* 0x000000060f0a72a5 */ /* 0x000fc8000f8e003f */
[----:B------:R-:W-:-:S12]  /*51e0*/  @UP0 USHF.R.U32.HI UR15, URZ, UR7, UR11 ;  /* 0x000000073f0f0299 */ /* 0x000fd8000801160b */
.L_x_7570:
[----:B------:R-:W-:-:S04]  /*51f0*/  UIMAD UR15, UR15, UR18, UR18 ;  /* 0x000000120f0f72a4 */ /* 0x000fc8000f8e0212 */
[----:B------:R-:W-:-:S04]  /*5200*/  UISETP.LT.AND UP0, UPT, UR14, UR15, UPT ;  /* 0x0000000f0e00728c */ /* 0x000fc8000bf01270 */
[----:B------:R-:W-:-:S12]  /*5210*/  USEL UR14, UR14, UR15, UP0 ;  /* 0x0000000f0e0e7287 */ /* 0x000fd80008000000 */
.L_x_7568:
[----:B------:R-:W-:Y:S01]  /*5220*/  USHF.R.S32.HI UR6, URZ, 0x1f, UR14 ;  /* 0x0000001f3f067899 */ /* 0x000fe2000801140e */
[----:B------:R-:W-:Y:S02]  /*5230*/  CS2R R150, SRZ ;  /* 0x0000000000967805 */ /* 0x000fe4000001ff00 */
[----:B------:R-:W-:Y:S02]  /*5240*/  CS2R R148, SRZ ;  /* 0x0000000000947805 */ /* 0x000fe4000001ff00 */
        /* <DEDUP_REMOVED lines=40> */
[----:B------:R-:W-:Y:S01]  /*54d0*/  IMAD.MOV.U32 R151, RZ, RZ, RZ ;  /* 0x000000ffff977224 */ /* 0x000fe200078e00ff */
[----:B------:R-:W-:Y:S01]  /*54e0*/  ULDC UR54, c[0x0][0x9e4] ;  /* 0x0002790000367ab9 */ /* 0x000fe20000000800 */
[----:B------:R-:W-:Y:S01]  /*54f0*/  ULDC UR55, c[0x0][0x9dc] ;  /* 0x0002770000377ab9 */ /* 0x000fe20000000800 */
[----:B------:R-:W-:Y:S01]  /*5500*/  ULDC UR57, c[0x0][0x9d8] ;  /* 0x0002760000397ab9 */ /* 0x000fe20000000800 */
[----:B------:R-:W-:-:S05]  /*5510*/  ULDC UR56, c[0x0][0x9e0] ;  /* 0x0002780000387ab9 */ /* 0x000fca0000000800 */
.L_x_7590:
[----:B------:R-:W-:Y:S01]  /*5520*/  ISETP.NE.AND P2, PT, RZ, UR42, PT ;  /* 0x0000002aff007c0c */ /* 0x000fe2000bf45270 */
[----:B------:R-:W-:-:S04]  /*5530*/  UISETP.NE.AND UP0, UPT, UR59, 0x1, UPT ;  /* 0x000000013b00788c */ /* 0x000fc8000bf05270 */
[----:B------:R-:W-:-:S04]  /*5540*/  USEL UR46, URZ, 0x1, UP0 ;  /* 0x000000013f2e7887 */ /* 0x000fc80008000000 */
[----:B------:R-:W-:-:S04]  /*5550*/  ULOP3.LUT UR46, UR60, UR46, URZ, 0x3c, !UPT ;  /* 0x0000002e3c2e7292 */ /* 0x000fc8000f8e3c3f */
[----:B------:R-:W-:Y:S08]  /*5560*/  @P2 BRA `(.L_x_7572) ;  /* 0x0000000000382947 */ /* 0x000ff00003800000 */
[----:B------:R-:W-:Y:S05]  /*5570*/  @!P0 BRA `(.L_x_7573) ;  /* 0x0000000000048947 */ /* 0x000fea0003800000 */
[----:B------:R-:W-:Y:S01]  /*5580*/  BPT.TRAP 0x1 ;  /* 0x000000040000795c */ /* 0x000fe20000300000 */
.L_x_7573:
        /* <DEDUP_REMOVED lines=9> */
.L_x_7574:
[----:B-1----:R-:W-:Y:S05]  /*5620*/  @P1 BRA `(.L_x_7572) ;  /* 0x0000000000081947 */ /* 0x002fea0003800000 */
[----:B------:R-:W1:Y:S02]  /*5630*/  SYNCS.PHASECHK.TRANS64.TRYWAIT P1, [UR6+0x28830], R6 ;  /* 0x02883006ff0075a7 */ /* 0x000e640008020146 */
[----:B-1----:R-:W-:Y:S05]  /*5640*/  @!P1 BRA `(.L_x_7575) ;  /* 0x00000108005c9947 */ /* 0x002fea0003800000 */
.L_x_7572:
        /* <DEDUP_REMOVED lines=48> */
.L_x_7577:
[----:B------:R-:W-:Y:S01]  /*5950*/  ULEA UR6, UR59, UR41, 0x3 ;  /* 0x000000293b067291 */ /* 0x000fe2000f8e183f */
[----:B------:R-:W-:-:S05]  /*5960*/  IMAD.U32 R6, RZ, RZ, UR60 ;  /* 0x0000003cff067e24 */ /* 0x000fca000f8e00ff */
[----:B------:R-:W-:-:S04]  /*5970*/  SHF.L.U32 R6, R6, 0x1f, RZ ;  /* 0x0000001f06067819 */ /* 0x000fc800000006ff */
[----:B------:R0:W1:Y:S01]  /*5980*/  SYNCS.PHASECHK.TRANS64.TRYWAIT P1, [UR6+0x28850], R6 ;  /* 0x02885006ff0075a7 */ /* 0x0000620008020146 */
[----:B------:R-:W-:Y:S05]  /*5990*/  @!P0 BRA `(.L_x_7578) ;  /* 0x0000000000048947 */ /* 0x000fea0003800000 */
[----:B------:R-:W-:Y:S01]  /*59a0*/  BPT.TRAP 0x1 ;  /* 0x000000040000795c */ /* 0x000fe20000300000 */
.L_x_7578:
[----:B-1----:R-:W-:Y:S05]  /*59b0*/  @P1 BRA `(.L_x_7576) ;  /* 0x0000000000081947 */ /* 0x002fea0003800000 */
[----:B------:R-:W1:Y:S02]  /*59c0*/  SYNCS.PHASECHK.TRANS64.TRYWAIT P1, [UR6+0x28850], R6 ;  /* 0x02885006ff0075a7 */ /* 0x000e640008020146 */
[----:B-1----:R-:W-:Y:S05]  /*59d0*/  @!P1 BRA `(.L_x_7579) ;  /* 0x0000010400909947 */ /* 0x002fea0003800000 */
.L_x_7576:
        /* <DEDUP_REMOVED lines=49> */
.L_x_7580:
[----:B------:R-:W-:Y:S01]  /*5cf0*/  UISETP.NE.AND UP1, UPT, UR50, URZ, UPT ;  /* 0x0000003f3200728c */ /* 0x000fe2000bf25270 */
[----:B------:R-:W-:Y:S01]  /*5d00*/  FMUL.FTZ R154, R32, UR57 ;  /* 0x00000039209a7c20 */ /* 0x000fe20008410000 */
[----:B------:R-:W-:Y:S01]  /*5d10*/  FMUL.FTZ R32, R58, UR57 ;  /* 0x000000393a207c20 */ /* 0x000fe20008410000 */
[----:B------:R-:W-:Y:S02]  /*5d20*/  VIADD R58, R17, UR37 ;  /* 0x00000025113a7c36 */ /* 0x000fe40008000000 */
[----:B------:R-:W-:Y:S01]  /*5d30*/  FMUL.FTZ R153, R29, UR57 ;  /* 0x000000391d997c20 */ /* 0x000fe20008410000 */
[----:B------:R-:W1:Y:S01]  /*5d40*/  LDC R8, c[0x0][0x2f0] ;  /* 0x0000bc00ff087b82 */ /* 0x000e620000000800 */
[----:B------:R-:W-:Y:S01]  /*5d50*/  PLOP3.LUT P1, PT, PT, PT, UP1, 0x80, 0x0 ;  /* 0x000000000000781c */ /* 0x000fe20003f2f018 */
[----:B------:R-:W-:Y:S01]  /*5d60*/  FMUL.FTZ R29, R46, UR57 ;  /* 0x000000392e1d7c20 */ /* 0x000fe20008410000 */
[----:B------:R-:W-:Y:S01]  /*5d70*/  PLOP3.LUT P2, PT, PT, PT, UP1, 0x80, 0x0 ;  /* 0x000000000000781c */ /* 0x000fe20003f4f018 */
[----:B0-----:R-:W-:Y:S01]  /*5d80*/  FMUL.FTZ R6, R24, UR57 ;  /* 0x0000003918067c20 */ /* 0x001fe20008410000 */
[----:B------:R-:W-:Y:S01]  /*5d90*/  FMUL.FTZ R24, R39, UR57 ;  /* 0x0000003927187c20 */ /* 0x000fe20008410000 */
[----:B------:R-:W-:Y:S01]  /*5da0*/  @UP1 ULDC UR7, c[0x0][0x44c] ;  /* 0x0001130000071ab9 */ /* 0x000fe20000000800 */
[----:B------:R-:W-:Y:S01]  /*5db0*/  FMUL.FTZ R39, R70, UR57 ;  /* 0x0000003946277c20 */ /* 0x000fe20008410000 */
[----:B------:R-:W0:Y:S01]  /*5dc0*/  LDC R9, c[0x0][0x288] ;  /* 0x0000a200ff097b82 */ /* 0x000e220000000800 */
[----:B------:R-:W-:Y:S01]  /*5dd0*/  FMUL.FTZ R11, R27, UR57 ;  /* 0x000000391b0b7c20 */ /* 0x000fe20008410000 */
[----:B------:R-:W-:-:S02]  /*5de0*/  IMAD.SHL.U32 R70, R5, 0x80, RZ ;  /* 0x0000008005467824 */ /* 0x000fc400078e00ff */
[----:B------:R-:W-:Y:S01]  /*5df0*/  FMUL.FTZ R27, R51, UR57 ;  /* 0x00000039331b7c20 */ /* 0x000fe20008410000 */
[----:B------:R-:W-:Y:S01]  /*5e00*/  ULEA UR6, UR45, UR41, 0x3 ;  /* 0x000000292d067291 */ /* 0x000fe2000f8e183f */
        /* <DEDUP_REMOVED lines=8> */
[----:B------:R-:W-:Y:S01]  /*5e90*/  UIADD3 UR6, UR6, 0x28840, URZ ;  /* 0x0002884006067890 */ /* 0x000fe2000fffe03f */
[----:B------:R-:W-:Y:S01]  /*5ea0*/  IADD3 R47, -R70, 0x1, RZ ;  /* 0x00000001462f7810 */ /* 0x000fe20007ffe1ff */
[----:B------:R-:W-:Y:S01]  /*5eb0*/  FMUL.FTZ R152, R28, UR57 ;  /* 0x000000391c987c20 */ /* 0x000fe20008410000 */
[----:B------:R-:W2:Y:S01]  /*5ec0*/  SHFL.IDX PT, R61, R58, RZ, 0x1c1f ;  /* 0x001c1fff3a3d7589 */ /* 0x000ea200000e0000 */
[----:B------:R-:W-:Y:S01]  /*5ed0*/  UISETP.NE.AND UP0, UPT, UR49, URZ, UPT ;  /* 0x0000003f3100728c */ /* 0x000fe2000bf05270 */
        /* <DEDUP_REMOVED lines=51> */
[----:B------:R-:W-:Y:S01]  /*6210*/  PLOP3.LUT P1, PT, PT, PT, UP0, 0x40, 0x0 ;  /* 0x000000000000781c */ /* 0x000fe20003f2e808 */
[----:B------:R-:W3:Y:S01]  /*6220*/  MUFU.TANH R6, R6 ;  /* 0x0000000600067308 */ /* 0x000ee20000002400 */
[----:B-1----:R-:W-:Y:S01]  /*6230*/  IMAD R54, R8, UR43, R55 ;  /* 0x0000002b08367c24 */ /* 0x002fe2000f8e0237 */
[----:B------:R-:W-:Y:S01]  /*6240*/  SYNCS.ARRIVE.TRANS64.RED.A1T0 RZ, [UR6], RZ ;  /* 0x000000ffffff79a7 */ /* 0x000fe20008100406 */
[----:B------:R-:W-:-:S02]  /*6250*/  ULOP3.LUT UR6, URZ, UR55, URZ, 0x33, !UPT ;  /* 0x000000373f067292 */ /* 0x000fc4000f8e333f */
[----:B0-----:R-:W-:-:S03]  /*6260*/  IMAD.IADD R54, R54, 0x1, -R9 ;  /* 0x0000000136367824 */ /* 0x001fc600078e0a09 */
[----:B------:R-:W0:Y:S01]  /*6270*/  MUFU.TANH R7, R7 ;  /* 0x0000000700077308 */ /* 0x000e220000002400 */
[C---:B------:R-:W-:Y:S02]  /*6280*/  VIADD R72, R54.reuse, UR56 ;  /* 0x0000003836487c36 */ /* 0x040fe40008000000 */
[----:B------:R-:W-:Y:S02]  /*6290*/  VIADD R74, R54, UR6 ;  /* 0x00000006364a7c36 */ /* 0x000fe40008000000 */
[--C-:B--2---:R-:W-:Y:S02]  /*62a0*/  IMAD.IADD R59, R72, 0x1, R61.reuse ;  /* 0x00000001483b7824 */ /* 0x104fe400078e023d */
[----:B------:R-:W-:Y:S01]  /*62b0*/  IMAD.IADD R60, R74, 0x1, R61 ;  /* 0x000000014a3c7824 */ /* 0x000fe200078e023d */
[----:B------:R-:W1:Y:S08]  /*62c0*/  MUFU.TANH R10, R10 ;  /* 0x0000000a000a7308 */ /* 0x000e700000002400 */
[----:B------:R-:W2:Y:S08]  /*62d0*/  MUFU.TANH R11, R11 ;  /* 0x0000000b000b7308 */ /* 0x000eb00000002400 */
        /* <DEDUP_REMOVED lines=74> */
.L_x_7583:
[----:B------:R-:W-:-:S05]  /*6780*/  IMAD.U32 R78, RZ, RZ, UR54 ;  /* 0x00000036ff4e7e24 */ /* 0x000fca000f8e00ff */
[----:B------:R-:W-:-:S13]  /*6790*/  ISETP.NE.AND P1, PT, R78, 0x1, PT ;  /* 0x000000014e00780c */ /* 0x000fda0003f25270 */
[----:B------:R-:W1:Y:S02]  /*67a0*/  @P1 LDC.64 R54, c[0x0][0x9e8] ;  /* 0x00027a00ff361b82 */ /* 0x000e640000000a00 */
[----:B-1----:R-:W-:-:S05]  /*67b0*/  @P1 IMAD.HI.U32 R54, R61, R54, RZ ;  /* 0x000000363d361227 */ /* 0x002fca00078e00ff */
[----:B------:R-:W-:-:S07]  /*67c0*/  @P1 SHF.R.U32.HI R61, RZ, R55, R54 ;  /* 0x00000037ff3d1219 */ /* 0x000fce0000011636 */
.L_x_7584:
[----:B------:R-:W-:Y:S05]  /*67d0*/  BSYNC B0 ;  /* 0x0000000000007941 */ /* 0x000fea0003800000 */
.L_x_7582:
[----:B------:R-:W-:-:S04]  /*67e0*/  IMAD R61, R61, R78, -R70 ;  /* 0x0000004e3d3d7224 */ /* 0x000fc800078e0a46 */
[----:B------:R-:W-:-:S05]  /*67f0*/  IMAD R61, R16, -0x2, R61 ;  /* 0xfffffffe103d7824 */ /* 0x000fca00078e023d */
[----:B------:R-:W-:Y:S02]  /*6800*/  VIADDMNMX R59, R61, R78, R59, PT ;  /* 0x0000004e3d3b7246 */ /* 0x000fe4000380013b */
[----:B------:R-:W-:-:S07]  /*6810*/  VIMNMX R60, R60, R61, !PT ;  /* 0x0000003d3c3c7248 */ /* 0x000fce0007fe0100 */
.L_x_7581:
[----:B------:R-:W-:Y:S01]  /*6820*/  ISETP.GT.AND P1, PT, R5, -0x1, PT ;  /* 0xffffffff0500780c */ /* 0x000fe20003f24270 */
[----:B------:R-:W1:Y:S01]  /*6830*/  SHFL.IDX PT, R87, R58, 0x1, 0x1c1f ;  /* 0x003c1f003a577f89 */ /* 0x000e6200000e0000 */
[----:B------:R-:W-:Y:S02]  /*6840*/  UISETP.NE.AND UP0, UPT, UR49, URZ, UPT ;  /* 0x0000003f3100728c */ /* 0x000fe4000bf05270 */
[C---:B------:R-:W-:Y:S02]  /*6850*/  ISETP.GT.AND P6, PT, R60.reuse, RZ, P1 ;  /* 0x000000ff3c00720c */ /* 0x040fe40000fc4270 */
[----:B------:R-:W-:Y:S02]  /*6860*/  ISETP.GT.AND P2, PT, R60, 0x1, P1 ;  /* 0x000000013c00780c */ /* 0x000fe40000f44270 */
[C---:B------:R-:W-:Y:S02]  /*6870*/  ISETP.LT.OR P6, PT, R59.reuse, 0x1, P6 ;  /* 0x000000013b00780c */ /* 0x040fe400037c1670 */
[----:B------:R-:W-:-:S02]  /*6880*/  ISETP.LT.OR P2, PT, R59, 0x2, P2 ;  /* 0x000000023b00780c */ /* 0x000fc40001741670 */
[----:B------:R-:W-:Y:S02]  /*6890*/  ISETP.GT.AND P3, PT, R60, 0x8, P1 ;  /* 0x000000083c00780c */ /* 0x000fe40000f64270 */
[----:B------:R-:W-:Y:S02]  /*68a0*/  FSEL R163, R6, -INF , !P6 ;  /* 0xff80000006a37808 */ /* 0x000fe40007000000 */
[----:B0-----:R-:W-:Y:S02]  /*68b0*/  FSEL R169, R7, -INF , !P2 ;  /* 0xff80000007a97808 */ /* 0x001fe40005000000 */
[C---:B------:R-:W-:Y:S02]  /*68c0*/  ISETP.GT.AND P5, PT, R60.reuse, 0x9, P1 ;  /* 0x000000093c00780c */ /* 0x040fe40000fa4270 */
[C---:B------:R-:W-:Y:S02]  /*68d0*/  ISETP.GT.AND P4, PT, R60.reuse, 0x10, P1 ;  /* 0x000000103c00780c */ /* 0x040fe40000f84270 */
[----:B------:R-:W-:-:S02]  /*68e0*/  ISETP.GT.AND P6, PT, R60, 0x11, P1 ;  /* 0x000000113c00780c */ /* 0x000fc40000fc4270 */
[----:B------:R-:W-:Y:S02]  /*68f0*/  ISETP.GT.AND P2, PT, R60, 0x18, P1 ;  /* 0x000000183c00780c */ /* 0x000fe40000f44270 */
[C---:B------:R-:W-:Y:S02]  /*6900*/  ISETP.LT.OR P3, PT, R59.reuse, 0x9, P3 ;  /* 0x000000093b00780c */ /* 0x040fe40001f61670 */
[C---:B------:R-:W-:Y:S02]  /*6910*/  ISETP.LT.OR P5, PT, R59.reuse, 0xa, P5 ;  /* 0x0000000a3b00780c */ /* 0x040fe40002fa1670 */
[C---:B------:R-:W-:Y:S02]  /*6920*/  ISETP.LT.OR P4, PT, R59.reuse, 0x11, P4 ;  /* 0x000000113b00780c */ /* 0x040fe40002781670 */
[C---:B------:R-:W-:Y:S02]  /*6930*/  ISETP.LT.OR P6, PT, R59.reuse, 0x12, P6 ;  /* 0x000000123b00780c */ /* 0x040fe400037c1670 */
[----:B------:R-:W-:-:S02]  /*6940*/  ISETP.LT.OR P2, PT, R59, 0x19, P2 ;  /* 0x000000193b00780c */ /* 0x000fc40001741670 */
[----:B------:R-:W-:Y:S02]  /*6950*/  FSEL R175, R152, -INF , !P3 ;  /* 0xff80000098af7808 */ /* 0x000fe40005800000 */
[----:B------:R-:W-:Y:S02]  /*6960*/  ISETP.GT.AND P3, PT, R60, 0x19, P1 ;  /* 0x000000193c00780c */ /* 0x000fe40000f64270 */
[----:B------:R-:W-:Y:S02]  /*6970*/  FSEL R183, R153, -INF , !P5 ;  /* 0xff80000099b77808 */ /* 0x000fe40006800000 */
[----:B------:R-:W-:Y:S02]  /*6980*/  FSEL R179, R154, -INF , !P4 ;  /* 0xff8000009ab37808 */ /* 0x000fe40006000000 */
[----:B------:R-:W-:Y:S02]  /*6990*/  FSEL R195, R155, -INF , !P6 ;  /* 0xff8000009bc37808 */ /* 0x000fe40007000000 */
[----:B------:R-:W-:-:S02]  /*69a0*/  FSEL R193, R156, -INF , !P2 ;  /* 0xff8000009cc17808 */ /* 0x000fc40005000000 */
[C---:B------:R-:W-:Y:S02]  /*69b0*/  ISETP.GT.AND P5, PT, R60.reuse, 0x20, P1 ;  /* 0x000000203c00780c */ /* 0x040fe40000fa4270 */
[C---:B------:R-:W-:Y:S02]  /*69c0*/  ISETP.GT.AND P4, PT, R60.reuse, 0x21, P1 ;  /* 0x000000213c00780c */ /* 0x040fe40000f84270 */
[C---:B------:R-:W-:Y:S02]  /*69d0*/  ISETP.GT.AND P6, PT, R60.reuse, 0x28, P1 ;  /* 0x000000283c00780c */ /* 0x040fe40000fc4270 */
[----:B------:R-:W-:Y:S02]  /*69e0*/  ISETP.GT.AND P2, PT, R60, 0x29, P1 ;  /* 0x000000293c00780c */ /* 0x000fe40000f44270 */
[C---:B------:R-:W-:Y:S02]  /*69f0*/  ISETP.LT.OR P3, PT, R59.reuse, 0x1a, P3 ;  /* 0x0000001a3b00780c */ /* 0x040fe40001f61670 */
[----:B------:R-:W-:-:S02]  /*6a00*/  ISETP.LT.OR P5, PT, R59, 0x21, P5 ;  /* 0x000000213b00780c */ /* 0x000fc40002fa1670 */
[C---:B------:R-:W-:Y:S02]  /*6a10*/  ISETP.LT.OR P4, PT, R59.reuse, 0x22, P4 ;  /* 0x000000223b00780c */ /* 0x040fe40002781670 */
[C---:B------:R-:W-:Y:S02]  /*6a20*/  ISETP.LT.OR P6, PT, R59.reuse, 0x29, P6 ;  /* 0x000000293b00780c */ /* 0x040fe400037c1670 */
[----:B------:R-:W-:Y:S02]  /*6a30*/  ISETP.LT.OR P2, PT, R59, 0x2a, P2 ;  /* 0x0000002a3b00780c */ /* 0x000fe40001741670 */
[----:B------:R-:W-:Y:S02]  /*6a40*/  FSEL R181, R157, -INF , !P3 ;  /* 0xff8000009db57808 */ /* 0x000fe40005800000 */
[----:B------:R-:W-:Y:S02]  /*6a50*/  ISETP.GT.AND P3, PT, R60, 0x30, P1 ;  /* 0x000000303c00780c */ /* 0x000fe40000f64270 */
        /* <DEDUP_REMOVED lines=13> */
[----:B------:R-:W-:Y:S01]  /*6b30*/  FSEL R159, R48, -INF , !P3 ;  /* 0xff800000309f7808 */ /* 0x000fe20005800000 */
[--C-:B-1----:R-:W-:Y:S01]  /*6b40*/  IMAD.IADD R48, R72, 0x1, R87.reuse ;  /* 0x0000000148307824 */ /* 0x102fe200078e0257 */
[----:B------:R-:W-:Y:S02]  /*6b50*/  ISETP.GT.AND P3, PT, R60, 0x41, P1 ;  /* 0x000000413c00780c */ /* 0x000fe40000f64270 */
[----:B------:R-:W-:Y:S02]  /*6b60*/  FSEL R85, R49, -INF , !P5 ;  /* 0xff80000031557808 */ /* 0x000fe40006800000 */
[----:B------:R-:W-:Y:S01]  /*6b70*/  FSEL R83, R50, -INF , !P4 ;  /* 0xff80000032537808 */ /* 0x000fe20006000000 */
[----:B------:R-:W-:Y:S01]  /*6b80*/  IMAD.IADD R50, R74, 0x1, R87 ;  /* 0x000000014a327824 */ /* 0x000fe200078e0257 */
        /* <DEDUP_REMOVED lines=42> */
[----:B------:R-:W-:Y:S02]  /*6e30*/  PLOP3.LUT P3, PT, PT, PT, UP0, 0x40, 0x0 ;  /* 0x000000000000781c */ /* 0x000fe40003f6e808 */
[----:B------:R-:W-:-:S02]  /*6e40*/  FSEL R57, R80, -INF , !P5 ;  /* 0xff80000050397808 */ /* 0x000fc40006800000 */
[----:B------:R-:W-:Y:S02]  /*6e50*/  FSEL R53, R66, -INF , !P4 ;  /* 0xff80000042357808 */ /* 0x000fe40006000000 */
[----:B------:R-:W-:Y:S02]  /*6e60*/  FSEL R51, R84, -INF , !P6 ;  /* 0xff80000054337808 */ /* 0x000fe40007000000 */
[----:B------:R-:W-:-:S05]  /*6e70*/  FSEL R49, R68, -INF , !P2 ;  /* 0xff80000044317808 */ /* 0x000fca0005000000 */
[----:B------:R-:W-:Y:S05]  /*6e80*/  @P3 BRA `(.L_x_7585) ;  /* 0x00000000005c3947 */ /* 0x000fea0003800000 */
        /* <DEDUP_REMOVED lines=13> */
.L_x_7587:
[----:B------:R-:W-:-:S05]  /*6f60*/  IMAD.U32 R52, RZ, RZ, UR54 ;  /* 0x00000036ff347e24 */ /* 0x000fca000f8e00ff */
[----:B------:R-:W-:-:S13]  /*6f70*/  ISETP.NE.AND P2, PT, R52, 0x1, PT ;  /* 0x000000013400780c */ /* 0x000fda0003f45270 */
[----:B------:R-:W0:Y:S02]  /*6f80*/  @P2 LDC.64 R6, c[0x0][0x9e8] ;  /* 0x00027a00ff062b82 */ /* 0x000e240000000a00 */
[----:B0-----:R-:W-:-:S05]  /*6f90*/  @P2 IMAD.HI.U32 R6, R87, R6, RZ ;  /* 0x0000000657062227 */ /* 0x001fca00078e00ff */
[----:B------:R-:W-:-:S07]  /*6fa0*/  @P2 SHF.R.U32.HI R87, RZ, R7, R6 ;  /* 0x00000007ff572219 */ /* 0x000fce0000011606 */
.L_x_7588:
[----:B------:R-:W-:Y:S05]  /*6fb0*/  BSYNC B0 ;  /* 0x0000000000007941 */ /* 0x000fea0003800000 */
.L_x_7586:
[----:B------:R-:W-:-:S04]  /*6fc0*/  IMAD R87, R87, R52, -R70 ;  /* 0x0000003457577224 */ /* 0x000fc800078e0a46 */
[----:B------:R-:W-:-:S05]  /*6fd0*/  IMAD R87, R16, -0x2, R87 ;  /* 0xfffffffe10577824 */ /* 0x000fca00078e0257 */
[----:B------:R-:W-:Y:S02]  /*6fe0*/  VIADDMNMX R48, R87, R52, R48, PT ;  /* 0x0000003457307246 */ /* 0x000fe40003800130 */
[----:B------:R-:W-:-:S07]  /*6ff0*/  VIMNMX R50, R50, R87, !PT ;  /* 0x0000005732327248 */ /* 0x000fce0007fe0100 */
.L_x_7585:
[----:B------:R-:W-:Y:S02]  /*7000*/  FMNMX.FTZ R6, R163, R3, !PT ;  /* 0x00000003a3067209 */ /* 0x000fe40007810000 */
[----:B------:R-:W-:Y:S02]  /*7010*/  ISETP.GT.AND P5, PT, R50, 0x10, P1 ;  /* 0x000000103200780c */ /* 0x000fe40000fa4270 */
[----:B------:R-:W-:Y:S02]  /*7020*/  FMNMX.FTZ R6, R169, R6, !PT ;  /* 0x00000006a9067209 */ /* 0x000fe40007810000 */
[----:B------:R-:W-:Y:S02]  /*7030*/  ISETP.LT.OR P5, PT, R48, 0x11, P5 ;  /* 0x000000113000780c */ /* 0x000fe40002fa1670 */
[----:B------:R-:W-:Y:S02]  /*7040*/  FMNMX.FTZ R6, R175, R6, !PT ;  /* 0x00000006af067209 */ /* 0x000fe40007810000 */
[----:B------:R-:W-:-:S02]  /*7050*/  FSEL R157, R15, -INF , !P5 ;  /* 0xff8000000f9d7808 */ /* 0x000fc40006800000 */
[----:B------:R-:W-:Y:S02]  /*7060*/  FMNMX.FTZ R6, R183, R6, !PT ;  /* 0x00000006b7067209 */ /* 0x000fe40007810000 */
[----:B------:R-:W-:Y:S02]  /*7070*/  ISETP.GT.AND P5, PT, R50, 0x20, P1 ;  /* 0x000000203200780c */ /* 0x000fe40000fa4270 */
[----:B------:R-:W-:Y:S02]  /*7080*/  FMNMX.FTZ R6, R179, R6, !PT ;  /* 0x00000006b3067209 */ /* 0x000fe40007810000 */
[----:B------:R-:W-:Y:S02]  /*7090*/  ISETP.LT.OR P5, PT, R48, 0x21, P5 ;  /* 0x000000213000780c */ /* 0x000fe40002fa1670 */
[----:B------:R-:W-:Y:S02]  /*70a0*/  FMNMX.FTZ R6, R195, R6, !PT ;  /* 0x00000006c3067209 */ /* 0x000fe40007810000 */
[----:B------:R-:W-:-:S02]  /*70b0*/  FSEL R171, R26, -INF , !P5 ;  /* 0xff8000001aab7808 */ /* 0x000fc40006800000 */
[----:B------:R-:W-:Y:S02]  /*70c0*/  FMNMX.FTZ R6, R193, R6, !PT ;  /* 0x00000006c1067209 */ /* 0x000fe40007810000 */
        /* <DEDUP_REMOVED lines=18> */
[----:B------:R-:W-:Y:S02]  /*71f0*/  FMNMX.FTZ R10, R197, R4, !PT ;  /* 0x00000004c50a7209 */ /* 0x000fe40007810000 */
[----:B------:R-:W-:Y:S02]  /*7200*/  FMNMX.FTZ R6, R79, R6, !PT ;  /* 0x000000064f067209 */ /* 0x000fe40007810000 */
[----:B------:R-:W-:Y:S02]  /*7210*/  ISETP.LT.OR P4, PT, R48, 0xa, P4 ;  /* 0x0000000a3000780c */ /* 0x000fe40002781670 */
[----:B------:R-:W-:Y:S02]  /*7220*/  FMNMX.FTZ R6, R77, R6, !PT ;  /* 0x000000064d067209 */ /* 0x000fe40007810000 */
[----:B------:R-:W-:-:S02]  /*7230*/  FSEL R153, R13, -INF , !P3 ;  /* 0xff8000000d997808 */ /* 0x000fc40005800000 */
[----:B------:R-:W-:Y:S02]  /*7240*/  FMNMX.FTZ R6, R75, R6, !PT ;  /* 0x000000064b067209 */ /* 0x000fe40007810000 */
[----:B------:R-:W-:Y:S02]  /*7250*/  FMNMX.FTZ R10, R87, R10, !PT ;  /* 0x0000000a570a7209 */ /* 0x000fe40007810000 */
[----:B------:R-:W-:Y:S02]  /*7260*/  FMNMX.FTZ R6, R73, R6, !PT ;  /* 0x0000000649067209 */ /* 0x000fe40007810000 */
[----:B------:R-:W-:Y:S02]  /*7270*/  ISETP.GT.AND P2, PT, R50, 0x11, P1 ;  /* 0x000000113200780c */ /* 0x000fe40000f44270 */
[----:B------:R-:W-:Y:S02]  /*7280*/  FMNMX.FTZ R6, R63, R6, !PT ;  /* 0x000000063f067209 */ /* 0x000fe40007810000 */
[----:B------:R-:W-:-:S02]  /*7290*/  FSEL R155, R12, -INF , !P4 ;  /* 0xff8000000c9b7808 */ /* 0x000fc40006000000 */
[----:B------:R-:W-:Y:S02]  /*72a0*/  FMNMX.FTZ R6, R65, R6, !PT ;  /* 0x0000000641067209 */ /* 0x000fe40007810000 */
[----:B------:R-:W-:Y:S02]  /*72b0*/  FMNMX.FTZ R10, R153, R10, !PT ;  /* 0x0000000a990a7209 */ /* 0x000fe40007810000 */
[----:B------:R-:W-:Y:S02]  /*72c0*/  FMNMX.FTZ R6, R67, R6, !PT ;  /* 0x0000000643067209 */ /* 0x000fe40007810000 */
[----:B------:R-:W-:Y:S02]  /*72d0*/  ISETP.GT.AND P3, PT, R50, 0x18, P1 ;  /* 0x000000183200780c */ /* 0x000fe40000f64270 */
[----:B------:R-:W-:Y:S02]  /*72e0*/  FMNMX.FTZ R6, R69, R6, !PT ;  /* 0x0000000645067209 */ /* 0x000fe40007810000 */
[----:B------:R-:W-:-:S02]  /*72f0*/  ISETP.LT.OR P2, PT, R48, 0x12, P2 ;  /* 0x000000123000780c */ /* 0x000fc40001741670 */
        /* <DEDUP_REMOVED lines=9> */
[----:B------:R-:W-:Y:S02]  /*7390*/  ISETP.LT.OR P4, PT, R48, 0x1a, P4 ;  /* 0x0000001a3000780c */ /* 0x000fe40002781670 */
[----:B------:R-:W-:Y:S02]  /*73a0*/  FMNMX.FTZ R6, R53, R6, !PT ;  /* 0x0000000635067209 */ /* 0x000fe40007810000 */
[----:B------:R-:W-:-:S02]  /*73b0*/  FSEL R165, R20, -INF , !P3 ;  /* 0xff80000014a57808 */ /* 0x000fc40005800000 */
[----:B------:R-:W-:Y:S02]  /*73c0*/  FMNMX.FTZ R6, R51, R6, !PT ;  /* 0x0000000633067209 */ /* 0x000fe40007810000 */
[----:B------:R-:W-:Y:S02]  /*73d0*/  ISETP.GT.AND P3, PT, R50, 0x28, P1 ;  /* 0x000000283200780c */ /* 0x000fe40000f64270 */
[----:B------:R-:W-:Y:S02]  /*73e0*/  FMNMX.FTZ R52, R49, R6, !PT ;  /* 0x0000000631347209 */ /* 0x000fe40007810000 */
[----:B------:R-:W0:Y:S01]  /*73f0*/  LDC R6, c[0x0][0x988] ;  /* 0x00026200ff067b82 */ /* 0x000e220000000800 */
[----:B------:R-:W-:Y:S02]  /*7400*/  ISETP.LT.OR P3, PT, R48, 0x29, P3 ;  /* 0x000000293000780c */ /* 0x000fe40001f61670 */
[----:B------:R-:W1:Y:S01]  /*7410*/  SHFL.BFLY PT, R7, R52, 0x2, 0x1f ;  /* 0x0c401f0034077f89 */ /* 0x000e6200000e0000 */
[----:B------:R-:W-:-:S02]  /*7420*/  ISETP.GT.AND P5, PT, R50, 0x38, P1 ;  /* 0x000000383200780c */ /* 0x000fc40000fa4270 */
[----:B------:R-:W-:Y:S02]  /*7430*/  FSEL R29, R29, -INF , !P3 ;  /* 0xff8000001d1d7808 */ /* 0x000fe40005800000 */
[----:B------:R-:W-:Y:S02]  /*7440*/  ISETP.GT.AND P3, PT, R50, 0x31, P1 ;  /* 0x000000313200780c */ /* 0x000fe40000f64270 */
[C---:B------:R-:W-:Y:S02]  /*7450*/  ISETP.LT.OR P5, PT, R48.reuse, 0x39, P5 ;  /* 0x000000393000780c */ /* 0x040fe40002fa1670 */
[----:B------:R-:W-:Y:S02]  /*7460*/  ISETP.LT.OR P3, PT, R48, 0x32, P3 ;  /* 0x000000323000780c */ /* 0x000fe40001f61670 */
[----:B-1----:R-:W-:-:S05]  /*7470*/  FMNMX.FTZ R54, R52, R7, !PT ;  /* 0x0000000734367209 */ /* 0x002fca0007810000 */
[----:B------:R-:W1:Y:S02]  /*7480*/  SHFL.BFLY PT, R7, R54, 0x1, 0x1f ;  /* 0x0c201f0036077f89 */ /* 0x000e6400000e0000 */
[----:B-1----:R-:W-:-:S04]  /*7490*/  FMNMX.FTZ R7, R54, R7, !PT ;  /* 0x0000000736077209 */ /* 0x002fc80007810000 */
[C---:B------:R-:W-:Y:S01]  /*74a0*/  FSETP.NEU.FTZ.AND P6, PT, R7.reuse, -INF , PT ;  /* 0xff8000000700780b */ /* 0x040fe20003fdd000 */
[----:B0-----:R-:W-:-:S03]  /*74b0*/  FMUL.FTZ R52, R7, R6 ;  /* 0x0000000607347220 */ /* 0x001fc60000410000 */
[----:B------:R-:W-:Y:S02]  /*74c0*/  FSEL R12, R7, RZ, P6 ;  /* 0x000000ff070c7208 */ /* 0x000fe40003000000 */
[----:B------:R-:W-:-:S05]  /*74d0*/  FSEL R52, R52, RZ, P6 ;  /* 0x000000ff34347208 */ /* 0x000fca0003000000 */
[-CC-:B------:R-:W-:Y:S01]  /*74e0*/  FFMA.FTZ R13, R163, R6.reuse, -R52.reuse ;  /* 0x00000006a30d7223 */ /* 0x180fe20000010834 */
[----:B------:R-:W-:Y:S01]  /*74f0*/  FSEL R163, R14, -INF , !P2 ;  /* 0xff8000000ea37808 */ /* 0x000fe20005000000 */
[-CC-:B------:R-:W-:Y:S01]  /*7500*/  FFMA.FTZ R180, R169, R6.reuse, -R52.reuse ;  /* 0x00000006a9b47223 */ /* 0x180fe20000010834 */
[----:B------:R-:W-:Y:S01]  /*7510*/  ISETP.GT.AND P2, PT, R50, 0x21, P1 ;  /* 0x000000213200780c */ /* 0x000fe20000f44270 */
[--C-:B------:R-:W-:Y:S01]  /*7520*/  FFMA.FTZ R182, R175, R6, -R52.reuse ;  /* 0x00000006afb67223 */ /* 0x100fe20000010834 */
[----:B------:R-:W-:Y:S01]  /*7530*/  FMNMX.FTZ R10, R163, R10, !PT ;  /* 0x0000000aa30a7209 */ /* 0x000fe20007810000 */
[-CC-:B------:R-:W-:Y:S01]  /*7540*/  FFMA.FTZ R176, R179, R6.reuse, -R52.reuse ;  /* 0x00000006b3b07223 */ /* 0x180fe20000010834 */
[----:B------:R-:W-:Y:S01]  /*7550*/  FSEL R169, R24, -INF , !P4 ;  /* 0xff80000018a97808 */ /* 0x000fe20006000000 */
[--C-:B------:R-:W-:Y:S01]  /*7560*/  FFMA.FTZ R15, R183, R6, -R52.reuse ;  /* 0x00000006b70f7223 */ /* 0x100fe20000010834 */
[----:B------:R-:W-:Y:S01]  /*7570*/  FMNMX.FTZ R10, R165, R10, !PT ;  /* 0x0000000aa50a7209 */ /* 0x000fe20007810000 */
[-CC-:B------:R-:W-:Y:S01]  /*7580*/  FFMA.FTZ R178, R193, R6.reuse, -R52.reuse ;  /* 0x00000006c1b27223 */ /* 0x180fe20000010834 */
[----:B------:R-:W-:Y:S01]  /*7590*/  ISETP.LT.OR P2, PT, R48, 0x22, P2 ;  /* 0x000000223000780c */ /* 0x000fe20001741670 */
[--C-:B------:R-:W-:Y:S01]  /*75a0*/  FFMA.FTZ R172, R177, R6, -R52.reuse ;  /* 0x00000006b1ac7223 */ /* 0x100fe20000010834 */
[----:B------:R-:W-:Y:S01]  /*75b0*/  FMNMX.FTZ R10, R169, R10, !PT ;  /* 0x0000000aa90a7209 */ /* 0x000fe20007810000 */
[-CC-:B------:R-:W-:Y:S01]  /*75c0*/  FFMA.FTZ R174, R167, R6.reuse, -R52.reuse ;  /* 0x00000006a7ae7223 */ /* 0x180fe20000010834 */
[C---:B------:R-:W-:Y:S01]  /*75d0*/  ISETP.GT.AND P4, PT, R50.reuse, 0x29, P1 ;  /* 0x000000293200780c */ /* 0x040fe20000f84270 */
[-CC-:B------:R-:W-:Y:S01]  /*75e0*/  FFMA.FTZ R168, R159, R6.reuse, -R52.reuse ;  /* 0x000000069fa87223 */ /* 0x180fe20000010834 */
[----:B------:R-:W-:Y:S01]  /*75f0*/  FSEL R175, R21, -INF , !P2 ;  /* 0xff80000015af7808 */ /* 0x000fe20005000000 */
[--C-:B------:R-:W-:Y:S01]  /*7600*/  FFMA.FTZ R21, R195, R6, -R52.reuse ;  /* 0x00000006c3157223 */ /* 0x100fe20000010834 */
[----:B------:R-:W-:Y:S01]  /*7610*/  FMNMX.FTZ R10, R171, R10, !PT ;  /* 0x0000000aab0a7209 */ /* 0x000fe20007810000 */
[-CC-:B------:R-:W-:Y:S01]  /*7620*/  FFMA.FTZ R170, R83, R6.reuse, -R52.reuse ;  /* 0x0000000653aa7223 */ /* 0x180fe20000010834 */
[----:B------:R-:W-:Y:S01]  /*7630*/  ISETP.GT.AND P2, PT, R50, 0x30, P1 ;  /* 0x000000303200780c */ /* 0x000fe20000f44270 */
[-CC-:B------:R-:W-:Y:S01]  /*7640*/  FFMA.FTZ R164, R79, R6.reuse, -R52.reuse ;  /* 0x000000064fa47223 */ /* 0x180fe20000010834 */
[C---:B------:R-:W-:Y:S01]  /*7650*/  ISETP.LT.OR P4, PT, R48.reuse, 0x2a, P4 ;  /* 0x0000002a3000780c */ /* 0x040fe20002781670 */
[--C-:B------:R-:W-:Y:S01]  /*7660*/  FFMA.FTZ R166, R75, R6, -R52.reuse ;  /* 0x000000064ba67223 */ /* 0x100fe20000010834 */
[----:B------:R-:W-:Y:S01]  /*7670*/  FMNMX.FTZ R10, R175, R10, !PT ;  /* 0x0000000aaf0a7209 */ /* 0x000fe20007810000 */
[-CC-:B------:R-:W-:Y:S01]  /*7680*/  FFMA.FTZ R154, R51, R6.reuse, -R52.reuse ;  /* 0x00000006339a7223 */ /* 0x180fe20000010834 */
[----:B------:R-:W-:Y:S01]  /*7690*/  ISETP.LT.OR P2, PT, R48, 0x31, P2 ;  /* 0x000000313000780c */ /* 0x000fe20001741670 */
[----:B------:R-:W-:Y:S01]  /*76a0*/  FADD.FTZ R51, -R12, R3 ;  /* 0x000000030c337221 */ /* 0x000fe20000010100 */
        /* <DEDUP_REMOVED lines=8> */
[C---:B------:R-:W-:Y:S01]  /*7730*/  ISETP.GT.AND P4, PT, R50.reuse, 0x39, P1 ;  /* 0x000000393200780c */ /* 0x040fe20000f84270 */
[-CC-:B------:R-:W-:Y:S01]  /*7740*/  FFMA.FTZ R162, R67, R6.reuse, -R52.reuse ;  /* 0x0000000643a27223 */ /* 0x180fe20000010834 */
[----:B------:R-:W-:Y:S01]  /*7750*/  FSEL R195, R27, -INF , !P3 ;  /* 0xff8000001bc37808 */ /* 0x000fe20005800000 */
[--C-:B------:R-:W-:Y:S01]  /*7760*/  FFMA.FTZ R27, R173, R6, -R52.reuse ;  /* 0x00000006ad1b7223 */ /* 0x100fe20000010834 */
[----:B------:R-:W-:Y:S01]  /*7770*/  FMNMX.FTZ R10, R183, R10, !PT ;  /* 0x0000000ab70a7209 */ /* 0x000fe20007810000 */
[----:B------:R-:W-:Y:S01]  /*7780*/  MUFU.EX2 R180, R180 ;  /* 0x000000b400b47308 */ /* 0x000fe20000000800 */
[----:B------:R-:W-:Y:S01]  /*7790*/  ISETP.GT.AND P2, PT, R50, 0x40, P1 ;  /* 0x000000403200780c */ /* 0x000fe20000f44270 */
[-CC-:B------:R-:W-:Y:S01]  /*77a0*/  FFMA.FTZ R158, R55, R6.reuse, -R52.reuse ;  /* 0x00000006379e7223 */ /* 0x180fe20000010834 */
[----:B------:R-:W-:Y:S01]  /*77b0*/  FSEL R193, R31, -INF , !P5 ;  /* 0xff8000001fc17808 */ /* 0x000fe20006800000 */
[-CC-:B------:R-:W-:Y:S01]  /*77c0*/  FFMA.FTZ R31, R161, R6.reuse, -R52.reuse ;  /* 0x00000006a11f7223 */ /* 0x180fe20000010834 */
[----:B------:R-:W-:Y:S01]  /*77d0*/  ISETP.LT.OR P4, PT, R48, 0x3a, P4 ;  /* 0x0000003a3000780c */ /* 0x000fe20002781670 */
[--C-:B------:R-:W-:Y:S01]  /*77e0*/  FFMA.FTZ R55, R59, R6, -R52.reuse ;  /* 0x000000063b377223 */ /* 0x100fe20000010834 */
[----:B------:R-:W-:Y:S01]  /*77f0*/  FMNMX.FTZ R10, R195, R10, !PT ;  /* 0x0000000ac30a7209 */ /* 0x000fe20007810000 */
[----:B------:R-:W-:Y:S01]  /*7800*/  MUFU.EX2 R182, R182 ;  /* 0x000000b600b67308 */ /* 0x000fe20000000800 */
[----:B------:R-:W-:Y:S01]  /*7810*/  ISETP.GT.AND P3, PT, R50, 0x41, P1 ;  /* 0x000000413200780c */ /* 0x000fe20000f64270 */
[-CC-:B------:R-:W-:Y:S01]  /*7820*/  FFMA.FTZ R160, R63, R6.reuse, -R52.reuse ;  /* 0x000000063fa07223 */ /* 0x180fe20000010834 */
[----:B------:R-:W-:Y:S01]  /*7830*/  ISETP.LT.OR P2, PT, R48, 0x41, P2 ;  /* 0x000000413000780c */ /* 0x000fe20001741670 */
        /* <DEDUP_REMOVED lines=8> */
[----:B------:R-:W-:Y:S01]  /*78c0*/  FFMA.FTZ R53, R53, R6, -R52 ;  /* 0x0000000635357223 */ /* 0x000fe20000010834 */
[----:B------:R-:W-:-:S02]  /*78d0*/  ISETP.LT.OR P3, PT, R48, 0x42, P3 ;  /* 0x000000423000780c */ /* 0x000fc40001f61670 */
[----:B------:R-:W-:Y:S01]  /*78e0*/  FMNMX.FTZ R10, R181, R10, !PT ;  /* 0x0000000ab50a7209 */ /* 0x000fe20007810000 */
[----:B------:R-:W-:Y:S01]  /*78f0*/  MUFU.EX2 R176, R176 ;  /* 0x000000b000b07308 */ /* 0x000fe20000000800 */
[----:B------:R-:W-:Y:S02]  /*7900*/  ISETP.GT.AND P4, PT, R50, 0x49, P1 ;  /* 0x000000493200780c */ /* 0x000fe40000f84270 */
[----:B------:R-:W-:Y:S02]  /*7910*/  ISETP.LT.OR P5, PT, R48, 0x49, P5 ;  /* 0x000000493000780c */ /* 0x000fe40002fa1670 */
[----:B------:R-:W-:Y:S01]  /*7920*/  FSEL R177, R33, -INF , !P3 ;  /* 0xff80000021b17808 */ /* 0x000fe20005800000 */
[----:B------:R-:W-:Y:S01]  /*7930*/  FFMA.FTZ R33, R85, R6, -R52 ;  /* 0x0000000655217223 */ /* 0x000fe20000010834 */
[----:B------:R-:W-:Y:S01]  /*7940*/  FMNMX.FTZ R10, R199, R10, !PT ;  /* 0x0000000ac70a7209 */ /* 0x000fe20007810000 */
[----:B------:R-:W-:Y:S01]  /*7950*/  MUFU.EX2 R21, R21 ;  /* 0x0000001500157308 */ /* 0x000fe20000000800 */
[----:B------:R-:W-:-:S02]  /*7960*/  ISETP.GT.AND P2, PT, R50, 0x50, P1 ;  /* 0x000000503200780c */ /* 0x000fc40000f44270 */
[----:B------:R-:W-:Y:S02]  /*7970*/  FSEL R35, R35, -INF , !P5 ;  /* 0xff80000023237808 */ /* 0x000fe40006800000 */
[----:B------:R-:W-:Y:S02]  /*7980*/  ISETP.LT.OR P4, PT, R48, 0x4a, P4 ;  /* 0x0000004a3000780c */ /* 0x000fe40002781670 */
[----:B------:R-:W-:Y:S01]  /*7990*/  FMNMX.FTZ R10, R177, R10, !PT ;  /* 0x0000000ab10a7209 */ /* 0x000fe20007810000 */
[----:B------:R-:W-:Y:S01]  /*79a0*/  MUFU.EX2 R178, R178 ;  /* 0x000000b200b27308 */ /* 0x000fe20000000800 */
[----:B------:R-:W-:Y:S02]  /*79b0*/  ISETP.GT.AND P3, PT, R50, 0x51, P1 ;  /* 0x000000513200780c */ /* 0x000fe40000f64270 */
[----:B------:R-:W-:Y:S02]  /*79c0*/  ISETP.LT.OR P2, PT, R48, 0x51, P2 ;  /* 0x000000513000780c */ /* 0x000fe40001741670 */
[----:B------:R-:W-:-:S02]  /*79d0*/  FSEL R167, R34, -INF , !P4 ;  /* 0xff80000022a77808 */ /* 0x000fc40006000000 */
[----:B------:R-:W-:Y:S01]  /*79e0*/  FMNMX.FTZ R10, R35, R10, !PT ;  /* 0x0000000a230a7209 */ /* 0x000fe20007810000 */
[----:B------:R-:W-:Y:S01]  /*79f0*/  MUFU.EX2 R25, R25 ;  /* 0x0000001900197308 */ /* 0x000fe20000000800 */
[----:B------:R-:W-:Y:S02]  /*7a00*/  ISETP.GT.AND P5, PT, R50, 0x58, P1 ;  /* 0x000000583200780c */ /* 0x000fe40000fa4270 */
[----:B------:R-:W-:Y:S02]  /*7a10*/  FSEL R37, R37, -INF , !P2 ;  /* 0xff80000025257808 */ /* 0x000fe40005000000 */
[----:B------:R-:W-:Y:S02]  /*7a20*/  ISETP.LT.OR P3, PT, R48, 0x52, P3 ;  /* 0x000000523000780c */ /* 0x000fe40001f61670 */
[----:B------:R-:W-:Y:S01]  /*7a30*/  FMNMX.FTZ R10, R167, R10, !PT ;  /* 0x0000000aa70a7209 */ /* 0x000fe20007810000 */
[----:B------:R-:W-:Y:S01]  /*7a40*/  MUFU.EX2 R172, R172 ;  /* 0x000000ac00ac7308 */ /* 0x000fe20000000800 */
[----:B------:R-:W-:-:S02]  /*7a50*/  ISETP.GT.AND P4, PT, R50, 0x59, P1 ;  /* 0x000000593200780c */ /* 0x000fc40000f84270 */
[----:B------:R-:W-:Y:S02]  /*7a60*/  ISETP.LT.OR P5, PT, R48, 0x59, P5 ;  /* 0x000000593000780c */ /* 0x000fe40002fa1670 */
[----:B------:R-:W-:Y:S02]  /*7a70*/  FSEL R161, R36, -INF , !P3 ;  /* 0xff80000024a17808 */ /* 0x000fe40005800000 */
[----:B------:R-:W-:Y:S01]  /*7a80*/  FMNMX.FTZ R10, R37, R10, !PT ;  /* 0x0000000a250a7209 */ /* 0x000fe20007810000 */
[----:B------:R-:W-:Y:S01]  /*7a90*/  MUFU.EX2 R27, R27 ;  /* 0x0000001b001b7308 */ /* 0x000fe20000000800 */
[----:B------:R-:W-:Y:S02]  /*7aa0*/  ISETP.GT.AND P2, PT, R50, 0x60, P1 ;  /* 0x000000603200780c */ /* 0x000fe40000f44270 */
[----:B------:R-:W-:Y:S01]  /*7ab0*/  FSEL R159, R39, -INF , !P5 ;  /* 0xff800000279f7808 */ /* 0x000fe20006800000 */
[----:B------:R-:W-:Y:S01]  /*7ac0*/  FFMA.FTZ R39, R81, R6, -R52 ;  /* 0x0000000651277223 */ /* 0x000fe20000010834 */
[----:B------:R-:W-:-:S02]  /*7ad0*/  ISETP.LT.OR P4, PT, R48, 0x5a, P4 ;  /* 0x0000005a3000780c */ /* 0x000fc40002781670 */
[----:B------:R-:W-:Y:S01]  /*7ae0*/  FMNMX.FTZ R10, R161, R10, !PT ;  /* 0x0000000aa10a7209 */ /* 0x000fe20007810000 */
[----:B------:R-:W-:Y:S01]  /*7af0*/  MUFU.EX2 R174, R174 ;  /* 0x000000ae00ae7308 */ /* 0x000fe20000000800 */
[----:B------:R-:W-:Y:S02]  /*7b00*/  ISETP.GT.AND P3, PT, R50, 0x61, P1 ;  /* 0x000000613200780c */ /* 0x000fe40000f64270 */
[----:B------:R-:W-:Y:S02]  /*7b10*/  ISETP.LT.OR P2, PT, R48, 0x61, P2 ;  /* 0x000000613000780c */ /* 0x000fe40001741670 */
[----:B------:R-:W-:Y:S02]  /*7b20*/  FSEL R85, R38, -INF , !P4 ;  /* 0xff80000026557808 */ /* 0x000fe40006000000 */
        /* <DEDUP_REMOVED lines=19> */
[----:B------:R-:W-:Y:S01]  /*7c60*/  FSEL R79, R43, -INF , !P4 ;  /* 0xff8000002b4f7808 */ /* 0x000fe20006000000 */
[----:B------:R-:W-:Y:S01]  /*7c70*/  FFMA.FTZ R43, R77, R6, -R52 ;  /* 0x000000064d2b7223 */ /* 0x000fe20000010834 */
        /* <DEDUP_REMOVED lines=8> */
[C---:B------:R-:W-:Y:S02]  /*7d00*/  ISETP.LT.OR P5, PT, R48.reuse, 0x79, P5 ;  /* 0x000000793000780c */ /* 0x040fe40002fa1670 */
[----:B------:R-:W-:Y:S01]  /*7d10*/  FSEL R77, R45, -INF , !P3 ;  /* 0xff8000002d4d7808 */ /* 0x000fe20005800000 */
[----:B------:R-:W-:Y:S01]  /*7d20*/  FFMA.FTZ R45, R73, R6, -R52 ;  /* 0x00000006492d7223 */ /* 0x000fe20000010834 */
[----:B------:R-:W-:Y:S01]  /*7d30*/  FMNMX.FTZ R10, R173, R10, !PT ;  /* 0x0000000aad0a7209 */ /* 0x000fe20007810000 */
[----:B------:R-:W-:Y:S01]  /*7d40*/  MUFU.EX2 R43, R43 ;  /* 0x0000002b002b7308 */ /* 0x000fe20000000800 */
[----:B------:R-:W-:-:S02]  /*7d50*/  ISETP.LT.OR P1, PT, R48, 0x7a, P1 ;  /* 0x0000007a3000780c */ /* 0x000fc40000f21670 */
[----:B------:R-:W-:Y:S02]  /*7d60*/  FSEL R201, R46, -INF , !P5 ;  /* 0xff8000002ec97808 */ /* 0x000fe40006800000 */
[----:B------:R-:W-:Y:S02]  /*7d70*/  FMNMX.FTZ R10, R77, R10, !PT ;  /* 0x0000000a4d0a7209 */ /* 0x000fe40007810000 */
[----:B------:R-:W-:Y:S01]  /*7d80*/  FSEL R75, R47, -INF , !P1 ;  /* 0xff8000002f4b7808 */ /* 0x000fe20004800000 */
[----:B------:R-:W-:Y:S01]  /*7d90*/  FFMA.FTZ R47, R65, R6, -R52 ;  /* 0x00000006412f7223 */ /* 0x000fe20000010834 */
        /* <DEDUP_REMOVED lines=14> */
[----:B------:R-:W-:-:S03]  /*7e80*/  FMUL.FTZ R10, R51, R6 ;  /* 0x00000006330a7220 */ /* 0x000fc60000410000 */
[C---:B------:R-:W-:Y:S01]  /*7e90*/  FSETP.NEU.FTZ.AND P1, PT, R11.reuse, -INF , PT ;  /* 0xff8000000b00780b */ /* 0x040fe20003f3d000 */
[----:B------:R-:W-:Y:S02]  /*7ea0*/  FMUL.FTZ R12, R11, R6 ;  /* 0x000000060b0c7220 */ /* 0x000fe40000410000 */
[----:B------:R-:W-:Y:S03]  /*7eb0*/  MUFU.EX2 R158, R158 ;  /* 0x0000009e009e7308 */ /* 0x000fe60000000800 */
[----:B------:R-:W-:-:S05]  /*7ec0*/  FSEL R12, R12, RZ, P1 ;  /* 0x000000ff0c0c7208 */ /* 0x000fca0000800000 */
[----:B------:R-:W0:Y:S01]  /*7ed0*/  MUFU.EX2 R10, R10 ;  /* 0x0000000a000a7308 */ /* 0x000e220000000800 */
[-CC-:B------:R-:W-:Y:S01]  /*7ee0*/  FFMA.FTZ R65, R175, R6.reuse, -R12.reuse ;  /* 0x00000006af417223 */ /* 0x180fe2000001080c */
[-CC-:B------:R-:W-:Y:S01]  /*7ef0*/  FFMA.FTZ R175, R29, R6.reuse, -R12.reuse ;  /* 0x000000061daf7223 */ /* 0x180fe2000001080c */
[----:B------:R-:W-:Y:S01]  /*7f00*/  FSEL R29, R11, RZ, P1 ;  /* 0x000000ff0b1d7208 */ /* 0x000fe20000800000 */
[-CC-:B------:R-:W-:Y:S01]  /*7f10*/  FFMA.FTZ R49, R197, R6.reuse, -R12.reuse ;  /* 0x00000006c5317223 */ /* 0x180fe2000001080c */
[-CC-:B------:R-:W-:Y:S01]  /*7f20*/  FFMA.FTZ R14, R87, R6.reuse, -R12.reuse ;  /* 0x00000006570e7223 */ /* 0x180fe2000001080c */
[-CC-:B------:R-:W-:Y:S01]  /*7f30*/  FFMA.FTZ R20, R153, R6.reuse, -R12.reuse ;  /* 0x0000000699147223 */ /* 0x180fe2000001080c */
[-C--:B------:R-:W-:Y:S01]  /*7f40*/  FFMA.FTZ R51, R155, R6.reuse, -R12 ;  /* 0x000000069b337223 */ /* 0x080fe2000001080c */
[----:B------:R-:W-:Y:S01]  /*7f50*/  FADD.FTZ R29, -R29, R4 ;  /* 0x000000041d1d7221 */ /* 0x000fe20000010100 */
[-CC-:B------:R-:W-:Y:S01]  /*7f60*/  FFMA.FTZ R24, R157, R6.reuse, -R12.reuse ;  /* 0x000000069d187223 */ /* 0x180fe2000001080c */
[----:B------:R-:W-:Y:S01]  /*7f70*/  MUFU.EX2 R49, R49 ;  /* 0x0000003100317308 */ /* 0x000fe20000000800 */
[-CC-:B------:R-:W-:Y:S01]  /*7f80*/  FFMA.FTZ R57, R163, R6.reuse, -R12.reuse ;  /* 0x00000006a3397223 */ /* 0x180fe2000001080c */
[-C--:B------:R-:W-:Y:S01]  /*7f90*/  FMUL.FTZ R4, R29, R6.reuse ;  /* 0x000000061d047220 */ /* 0x080fe20000410000 */
[-CC-:B------:R-:W-:Y:S01]  /*7fa0*/  FFMA.FTZ R29, R35, R6.reuse, -R12.reuse ;  /* 0x00000006231d7223 */ /* 0x180fe2000001080c */
[-CC-:B------:R-:W-:Y:S01]  /*7fb0*/  FFMA.FTZ R26, R165, R6.reuse, -R12.reuse ;  /* 0x00000006a51a7223 */ /* 0x180fe2000001080c */
[-CC-:B------:R-:W-:Y:S01]  /*7fc0*/  FFMA.FTZ R59, R169, R6.reuse, -R12.reuse ;  /* 0x00000006a93b7223 */ /* 0x180fe2000001080c */
[--C-:B------:R-:W-:Y:S01]  /*7fd0*/  FFMA.FTZ R28, R171, R6, -R12.reuse ;  /* 0x00000006ab1c7223 */ /* 0x100fe2000001080c */
[----:B0-----:R-:W-:Y:S01]  /*7fe0*/  FFMA.FTZ R35, R10, R2, R13 ;  /* 0x000000020a237223 */ /* 0x001fe2000001000d */
[----:B------:R-:W0:Y:S01]  /*7ff0*/  MUFU.EX2 R4, R4 ;  /* 0x0000000400047308 */ /* 0x000e220000000800 */
[-CC-:B------:R-:W-:Y:S01]  /*8000*/  FFMA.FTZ R30, R179, R6.reuse, -R12.reuse ;  /* 0x00000006b31e7223 */ /* 0x180fe2000001080c */
[-CC-:B------:R-:W-:Y:S01]  /*8010*/  FFMA.FTZ R169, R183, R6.reuse, -R12.reuse ;  /* 0x00000006b7a97223 */ /* 0x180fe2000001080c */
[----:B------:R-:W-:Y:S01]  /*8020*/  FADD.FTZ R35, R180, R35 ;  /* 0x00000023b4237221 */ /* 0x000fe20000010000 */
        /* <DEDUP_REMOVED lines=11> */
[--C-:B------:R-:W-:Y:S01]  /*80e0*/  FFMA.FTZ R83, R83, R6, -R12.reuse ;  /* 0x0000000653537223 */ /* 0x100fe2000001080c */
[----:B------:R-:W2:Y:S01]  /*80f0*/  MUFU.EX2 R20, R20 ;  /* 0x0000001400147308 */ /* 0x000ea20000000800 */
[----:B0-----:R-:W-:Y:S01]  /*8100*/  FFMA.FTZ R67, R4, R0, R49 ;  /* 0x0000000004437223 */ /* 0x001fe20000010031 */
[----:B------:R-:W-:Y:S01]  /*8110*/  FADD.FTZ R0, R182, R35 ;  /* 0x00000023b6007221 */ /* 0x000fe20000010000 */
[-CC-:B------:R-:W-:Y:S01]  /*8120*/  FFMA.FTZ R35, R37, R6.reuse, -R12.reuse ;  /* 0x0000000625237223 */ /* 0x180fe2000001080c */
[-CC-:B------:R-:W-:Y:S01]  /*8130*/  FFMA.FTZ R81, R81, R6.reuse, -R12.reuse ;  /* 0x0000000651517223 */ /* 0x180fe2000001080c */
[-CC-:B------:R-:W-:Y:S01]  /*8140*/  FFMA.FTZ R79, R79, R6.reuse, -R12.reuse ;  /* 0x000000064f4f7223 */ /* 0x180fe2000001080c */
[-CC-:B------:R-:W-:Y:S01]  /*8150*/  FFMA.FTZ R173, R173, R6.reuse, -R12.reuse ;  /* 0x00000006adad7223 */ /* 0x180fe2000001080c */
[-CC-:B------:R-:W-:Y:S01]  /*8160*/  FFMA.FTZ R77, R77, R6.reuse, -R12.reuse ;  /* 0x000000064d4d7223 */ /* 0x180fe2000001080c */
[----:B------:R-:W0:Y:S01]  /*8170*/  MUFU.EX2 R51, R51 ;  /* 0x0000003300337308 */ /* 0x000e220000000800 */
[----:B-1----:R-:W-:Y:S01]  /*8180*/  FADD.FTZ R67, R14, R67 ;  /* 0x000000430e437221 */ /* 0x002fe20000010000 */
[-CC-:B------:R-:W-:Y:S01]  /*8190*/  FFMA.FTZ R201, R201, R6.reuse, -R12.reuse ;  /* 0x00000006c9c97223 */ /* 0x180fe2000001080c */
[----:B------:R-:W-:-:S05]  /*81a0*/  FFMA.FTZ R12, R75, R6, -R12 ;  /* 0x000000064b0c7223 */ /* 0x000fca000001080c */
        /* <DEDUP_REMOVED lines=21> */
[----:B--2---:R-:W-:Y:S01]  /*8300*/  FADD.FTZ R2, R28, R67 ;  /* 0x000000431c027221 */ /* 0x004fe20000010000 */
[----:B------:R-:W-:-:S06]  /*8310*/  FADD.FTZ R67, R31, R0 ;  /* 0x000000001f437221 */ /* 0x000fcc0000010000 */
[----:B------:R-:W2:Y:S01]  /*8320*/  MUFU.EX2 R30, R30 ;  /* 0x0000001e001e7308 */ /* 0x000ea20000000800 */
[----:B0-----:R-:W-:-:S07]  /*8330*/  FADD.FTZ R2, R65, R2 ;  /* 0x0000000241027221 */ /* 0x001fce0000010000 */
        /* <DEDUP_REMOVED lines=69> */
.L_x_7589:
[----:B------:R-:W-:Y:S01]  /*8790*/  ULEA UR6, UR59, UR41, 0x3 ;  /* 0x000000293b067291 */ /* 0x000fe2000f8e183f */
[----:B------:R-:W-:Y:S01]  /*87a0*/  ISETP.GT.AND P1, PT, R5, UR58, PT ;  /* 0x0000003a05007c0c */ /* 0x000fe2000bf24270 */
[----:B------:R-:W-:Y:S01]  /*87b0*/  UMOV UR60, UR46 ;  /* 0x0000002e003c7c82 */ /* 0x000fe20008000000 */
[----:B------:R-:W-:Y:S01]  /*87c0*/  UMOV UR59, UR45 ;  /* 0x0000002d003b7c82 */ /* 0x000fe20008000000 */
[----:B------:R-:W-:Y:S01]  /*87d0*/  UIADD3 UR6, UR6, 0x28860, URZ ;  /* 0x0002886006067890 */ /* 0x000fe2000fffe03f */
[----:B------:R-:W-:Y:S01]  /*87e0*/  F2FP.BF16.F32.PACK_AB R154, R3, R154 ;  /* 0x0000009a039a723e */ /* 0x000fe200000010ff */
[-C--:B------:R-:W-:Y:S01]  /*87f0*/  FMUL.FTZ R90, R90, R4.reuse ;  /* 0x000000045a5a7220 */ /* 0x080fe20000410000 */
[-C--:B------:R-:W-:Y:S01]  /*8800*/  FMUL.FTZ R91, R91, R4.reuse ;  /* 0x000000045b5b7220 */ /* 0x080fe20000410000 */
[----:B------:R-:W-:Y:S01]  /*8810*/  UPRMT UR6, UR40, 0x654, UR6 ;  /* 0x0000065428067896 */ /* 0x000fe20008000006 */
        /* <DEDUP_REMOVED lines=32> */
[-C--:B------:R-:W-:Y:S01]  /*8a20*/  FMUL.FTZ R88, R88, R10.reuse ;  /* 0x0000000a58587220 */ /* 0x080fe20000410000 */
[----:B------:R-:W-:Y:S01]  /*8a30*/  F2FP.BF16.F32.PACK_AB R181, R14, R49 ;  /* 0x000000310eb5723e */ /* 0x000fe200000010ff */
[----:B------:R-:W-:Y:S01]  /*8a40*/  FMUL.FTZ R89, R89, R10 ;  /* 0x0000000a59597220 */ /* 0x000fe20000410000 */
        /* <DEDUP_REMOVED lines=17> */
[-C--:B------:R-:W-:Y:S01]  /*8b60*/  FMUL.FTZ R108, R108, R10.reuse ;  /* 0x0000000a6c6c7220 */ /* 0x080fe20000410000 */
        /* <DEDUP_REMOVED lines=37> */
[-C--:B------:R-:W-:Y:S01]  /*8dc0*/  FMUL.FTZ R145, R145, R10.reuse ;  /* 0x0000000a91917220 */ /* 0x080fe20000410000 */
[----:B------:R-:W-:Y:S01]  /*8dd0*/  F2FP.BF16.F32.PACK_AB R155, R12, R155 ;  /* 0x0000009b0c9b723e */ /* 0x000fe200000010ff */
[-C--:B------:R-:W-:Y:S01]  /*8de0*/  FMUL.FTZ R148, R148, R10.reuse ;  /* 0x0000000a94947220 */ /* 0x080fe20000410000 */
[----:B------:R-:W-:Y:S01]  /*8df0*/  FMUL.FTZ R149, R149, R10 ;  /* 0x0000000a95957220 */ /* 0x000fe20000410000 */
[----:B------:R-:W-:-:S02]  /*8e00*/  VIADD R5, R5, 0xffffffff ;  /* 0xffffffff05057836 */ /* 0x000fc40000000000 */
[----:B------:R-:W-:Y:S02]  /*8e10*/  IMAD.MOV.U32 R4, RZ, RZ, R11 ;  /* 0x000000ffff047224 */ /* 0x000fe400078e000b */
[----:B------:R-:W-:Y:S01]  /*8e20*/  IMAD.MOV.U32 R3, RZ, RZ, R7 ;  /* 0x000000ffff037224 */ /* 0x000fe200078e0007 */
[----:B------:R-:W-:Y:S06]  /*8e30*/  @P1 BRA `(.L_x_7590) ;  /* 0xffffffc400b81947 */ /* 0x000fec000383ffff */
.L_x_7571:
[----:B------:R-:W-:Y:S01]  /*8e40*/  UISETP.NE.AND UP1, UPT, UR50, URZ, UPT ;  /* 0x0000003f3200728c */ /* 0x000fe2000bf25270 */
[----:B------:R-:W-:Y:S01]  /*8e50*/  IADD3 R9, -R9, 0x1, RZ ;  /* 0x0000000109097810 */ /* 0x000fe20007ffe1ff */
[----:B------:R-:W-:Y:S02]  /*8e60*/  UISETP.NE.AND UP0, UPT, UR49, URZ, UPT ;  /* 0x0000003f3100728c */ /* 0x000fe4000bf05270 */
[----:B------:R-:W-:Y:S02]  /*8e70*/  UIADD3 UR10, UR37, 0x7f, URZ ;  /* 0x0000007f250a7890 */ /* 0x000fe4000fffe03f */
[----:B------:R-:W-:Y:S02]  /*8e80*/  IMAD R3, R8, UR43, R9 ;  /* 0x0000002b08037c24 */ /* 0x000fe4000f8e0209 */
[----:B------:R-:W-:-:S03]  /*8e90*/  PLOP3.LUT P1, PT, PT, PT, UP0, 0x40, 0x0 ;  /* 0x000000000000781c */ /* 0x000fc60003f2e808 */
[----:B------:R-:W-:Y:S01]  /*8ea0*/  @UP1 ULDC UR6, c[0x0][0x44c] ;  /* 0x0001130000061ab9 */ /* 0x000fe20000000800 */
[----:B------:R-:W-:Y:S01]  /*8eb0*/  @UP1 ULDC UR11, c[0x0][0x450] ;  /* 0x00011400000b1ab9 */ /* 0x000fe20000000800 */
[----:B------:R-:W-:-:S04]  /*8ec0*/  UIMAD.WIDE.U32 UR6, UR10, UR6, URZ ;  /* 0x000000060a0672a5 */ /* 0x000fc8000f8e003f */
[----:B------:R-:W-:-:S06]  /*8ed0*/  @UP1 USHF.R.U32.HI UR10, URZ, UR11, UR7 ;  /* 0x0000000b3f0a1299 */ /* 0x000fcc0008011607 */
[----:B------:R-:W-:-:S04]  /*8ee0*/  VIADD R3, R3, UR10 ;  /* 0x0000000a03037c36 */ /* 0x000fc80008000000 */
[----:B------:R-:W-:Y:S01]  /*8ef0*/  VIADD R4, R3, -UR55 ;  /* 0x8000003703047c36 */ /* 0x000fe20008000000 */
[----:B------:R-:W-:Y:S06]  /*8f00*/  @P1 BRA `(.L_x_7591) ;  /* 0x0000000000441947 */ /* 0x000fec0003800000 */
        /* <DEDUP_REMOVED lines=10> */
.L_x_7592:
[----:B------:R-:W0:Y:S02]  /*8fb0*/  LDC R10, c[0x0][0x9e4] ;  /* 0x00027900ff0a7b82 */ /* 0x000e240000000800 */
[----:B0-----:R-:W-:-:S13]  /*8fc0*/  ISETP.NE.AND P1, PT, R10, 0x1, PT ;  /* 0x000000010a00780c */ /* 0x001fda0003f25270 */
[----:B------:R-:W0:Y:S02]  /*8fd0*/  @P1 LDC.64 R8, c[0x0][0x9e8] ;  /* 0x00027a00ff081b82 */ /* 0x000e240000000a00 */
[----:B0-----:R-:W-:-:S05]  /*8fe0*/  @P1 IMAD.HI.U32 R8, R3, R8, RZ ;  /* 0x0000000803081227 */ /* 0x001fca00078e00ff */
[----:B------:R-:W-:-:S07]  /*8ff0*/  @P1 SHF.R.U32.HI R3, RZ, R9, R8 ;  /* 0x00000009ff031219 */ /* 0x000fce0000011608 */
.L_x_7593:
[----:B------:R-:W-:-:S05]  /*9000*/  IMAD R3, R3, R10, RZ ;  /* 0x0000000a03037224 */ /* 0x000fca00078e02ff */
[----:B------:R-:W-:-:S07]  /*9010*/  VIMNMX R4, R4, R3, !PT ;  /* 0x0000000304047248 */ /* 0x000fce0007fe0100 */
.L_x_7591:
[----:B------:R-:W-:-:S05]  /*9020*/  VIADD R4, R4, 0x7f ;  /* 0x0000007f04047836 */ /* 0x000fca0000000000 */
[----:B------:R-:W-:-:S04]  /*9030*/  SHF.R.S32.HI R3, RZ, 0x1f, R4 ;  /* 0x0000001fff037819 */ /* 0x000fc80000011404 */
[----:B------:R-:W-:-:S04]  /*9040*/  LEA.HI R3, R3, R4, RZ, 0x7 ;  /* 0x0000000403037211 */ /* 0x000fc800078f38ff */
[----:B------:R-:W-:-:S04]  /*9050*/  SHF.R.S32.HI R3, RZ, 0x7, R3 ;  /* 0x00000007ff037819 */ /* 0x000fc80000011403 */
[----:B------:R-:W-:-:S04]  /*9060*/  VIMNMX R4, R3, UR39, !PT ;  /* 0x0000002703047c48 */ /* 0x000fc8000ffe0100 */
[----:B------:R-:W-:-:S13]  /*9070*/  ISETP.GE.AND P1, PT, R5, R4, PT ;  /* 0x000000040500720c */ /* 0x000fda0003f26270 */
[----:B------:R-:W-:Y:S05]  /*9080*/  @!P1 BRA `(.L_x_7594) ;  /* 0x0000002800109947 */ /* 0x000fea0003800000 */
[----:B------:R-:W-:Y:S01]  /*9090*/  IMAD.MOV.U32 R10, RZ, RZ, R11 ;  /* 0x000000ffff0a7224 */ /* 0x000fe200078e000b */
[----:B------:R-:W-:Y:S01]  /*90a0*/  UMOV UR56, UR46 ;  /* 0x0000002e00387c82 */ /* 0x000fe20008000000 */
[----:B------:R-:W-:Y:S01]  /*90b0*/  IMAD.MOV.U32 R8, RZ, RZ, R7 ;  /* 0x000000ffff087224 */ /* 0x000fe200078e0007 */
[----:B------:R-:W-:Y:S01]  /*90c0*/  UMOV UR55, UR45 ;  /* 0x0000002d00377c82 */ /* 0x000fe20008000000 */
[----:B------:R-:W-:-:S05]  /*90d0*/  ULDC UR54, c[0x0][0x9d8] ;  /* 0x0002760000367ab9 */ /* 0x000fca0000000800 */
.L_x_7605:
[----:B------:R-:W-:Y:S01]  /*90e0*/  ISETP.NE.AND P2, PT, RZ, UR42, PT ;  /* 0x0000002aff007c0c */ /* 0x000fe2000bf45270 */
[----:B------:R-:W-:-:S04]  /*90f0*/  UISETP.NE.AND UP0, UPT, UR55, 0x1, UPT ;  /* 0x000000013700788c */ /* 0x000fc8000bf05270 */
[----:B------:R-:W-:-:S04]  /*9100*/  USEL UR46, URZ, 0x1, UP0 ;  /* 0x000000013f2e7887 */ /* 0x000fc80008000000 */
[----:B------:R-:W-:-:S04]  /*9110*/  ULOP3.LUT UR46, UR56, UR46, URZ, 0x3c, !UPT ;  /* 0x0000002e382e7292 */ /* 0x000fc8000f8e3c3f */
[----:B------:R-:W-:Y:S08]  /*9120*/  @P2 BRA `(.L_x_7595) ;  /* 0x0000000000382947 */ /* 0x000ff00003800000 */
[----:B------:R-:W-:Y:S05]  /*9130*/  @!P0 BRA `(.L_x_7596) ;  /* 0x0000000000048947 */ /* 0x000fea0003800000 */
[----:B------:R-:W-:Y:S01]  /*9140*/  BPT.TRAP 0x1 ;  /* 0x000000040000795c */ /* 0x000fe20000300000 */
.L_x_7596:
        /* <DEDUP_REMOVED lines=9> */
.L_x_7597:
[----:B-1----:R-:W-:Y:S05]  /*91e0*/  @P1 BRA `(.L_x_7595) ;  /* 0x0000000000081947 */ /* 0x002fea0003800000 */
[----:B------:R-:W1:Y:S02]  /*91f0*/  SYNCS.PHASECHK.TRANS64.TRYWAIT P1, [UR6+0x28830], R3 ;  /* 0x02883003ff0075a7 */ /* 0x000e640008020146 */
[----:B-1----:R-:W-:Y:S05]  /*9200*/  @!P1 BRA `(.L_x_7598) ;  /* 0x000000cc009c9947 */ /* 0x002fea0003800000 */
.L_x_7595:
        /* <DEDUP_REMOVED lines=48> */
.L_x_7600:
[----:B------:R-:W-:Y:S01]  /*9510*/  ULEA UR6, UR55, UR41, 0x3 ;  /* 0x0000002937067291 */ /* 0x000fe2000f8e183f */
[----:B------:R-:W-:-:S05]  /*9520*/  IMAD.U32 R3, RZ, RZ, UR56 ;  /* 0x00000038ff037e24 */ /* 0x000fca000f8e00ff */
[----:B------:R-:W-:-:S04]  /*9530*/  SHF.L.U32 R3, R3, 0x1f, RZ ;  /* 0x0000001f03037819 */ /* 0x000fc800000006ff */
[----:B------:R0:W1:Y:S01]  /*9540*/  SYNCS.PHASECHK.TRANS64.TRYWAIT P1, [UR6+0x28850], R3 ;  /* 0x02885003ff0075a7 */ /* 0x0000620008020146 */
[----:B------:R-:W-:Y:S05]  /*9550*/  @!P0 BRA `(.L_x_7601) ;  /* 0x0000000000048947 */ /* 0x000fea0003800000 */
[----:B------:R-:W-:Y:S01]  /*9560*/  BPT.TRAP 0x1 ;  /* 0x000000040000795c */ /* 0x000fe20000300000 */
.L_x_7601:
[----:B-1----:R-:W-:Y:S05]  /*9570*/  @P1 BRA `(.L_x_7599) ;  /* 0x0000000000081947 */ /* 0x002fea0003800000 */
[----:B------:R-:W1:Y:S02]  /*9580*/  SYNCS.PHASECHK.TRANS64.TRYWAIT P1, [UR6+0x28850], R3 ;  /* 0x02885003ff0075a7 */ /* 0x000e640008020146 */
[----:B-1----:R-:W-:Y:S05]  /*9590*/  @!P1 BRA `(.L_x_7602) ;  /* 0x000000c800d09947 */ /* 0x002fea0003800000 */
.L_x_7599:
        /* <DEDUP_REMOVED lines=49> */
.L_x_7603:
[----:B------:R-:W-:Y:S01]  /*98b0*/  FMUL.FTZ R153, R24, UR54 ;  /* 0x0000003618997c20 */ /* 0x000fe20008410000 */
[----:B------:R-:W-:Y:S01]  /*98c0*/  FMUL.FTZ R155, R25, UR54 ;  /* 0x00000036199b7c20 */ /* 0x000fe20008410000 */
[----:B------:R-:W-:Y:S01]  /*98d0*/  FMUL.FTZ R157, R28, UR54 ;  /* 0x000000361c9d7c20 */ /* 0x000fe20008410000 */
[----:B0-----:R-:W-:Y:S01]  /*98e0*/  FMUL.FTZ R3, R26, UR54 ;  /* 0x000000361a037c20 */ /* 0x001fe20008410000 */
        /* <DEDUP_REMOVED lines=188> */
[----:B------:R-:W0:Y:S03]  /*a4b0*/  LDC R6, c[0x0][0x988] ;  /* 0x00026200ff067b82 */ /* 0x000e260000000800 */
[----:B------:R-:W3:Y:S02]  /*a4c0*/  SHFL.BFLY PT, R7, R14, 0x2, 0x1f ;  /* 0x0c401f000e077f89 */ /* 0x000ee400000e0000 */
[----:B------:R-:W4:Y:S01]  /*a4d0*/  MUFU.TANH R85, R85 ;  /* 0x0000005500557308 */ /* 0x000f220000002400 */
[----:B-1----:R-:W-:-:S04]  /*a4e0*/  FMNMX.FTZ R12, R79, R12, !PT ;  /* 0x0000000c4f0c7209 */ /* 0x002fc80007810000 */
[----:B--2---:R-:W-:-:S04]  /*a4f0*/  FMNMX.FTZ R12, R83, R12, !PT ;  /* 0x0000000c530c7209 */ /* 0x004fc80007810000 */
[----:B----4-:R-:W-:-:S05]  /*a500*/  FMNMX.FTZ R12, R85, R12, !PT ;  /* 0x0000000c550c7209 */ /* 0x010fca0007810000 */
[----:B------:R-:W1:Y:S01]  /*a510*/  SHFL.BFLY PT, R11, R12, 0x2, 0x1f ;  /* 0x0c401f000c0b7f89 */ /* 0x000e6200000e0000 */
[----:B---3--:R-:W-:-:S05]  /*a520*/  FMNMX.FTZ R20, R14, R7, !PT ;  /* 0x000000070e147209 */ /* 0x008fca0007810000 */
[----:B------:R-:W2:Y:S01]  /*a530*/  SHFL.BFLY PT, R7, R20, 0x1, 0x1f ;  /* 0x0c201f0014077f89 */ /* 0x000ea200000e0000 */
[----:B-1----:R-:W-:-:S05]  /*a540*/  FMNMX.FTZ R24, R12, R11, !PT ;  /* 0x0000000b0c187209 */ /* 0x002fca0007810000 */
[----:B------:R-:W1:Y:S01]  /*a550*/  SHFL.BFLY PT, R11, R24, 0x1, 0x1f ;  /* 0x0c201f00180b7f89 */ /* 0x000e6200000e0000 */
[----:B--2---:R-:W-:-:S05]  /*a560*/  FMNMX.FTZ R7, R20, R7, !PT ;  /* 0x0000000714077209 */ /* 0x004fca0007810000 */
[C---:B------:R-:W-:Y:S01]  /*a570*/  FADD.FTZ R47, -R7.reuse, R8 ;  /* 0x00000008072f7221 */ /* 0x040fe20000010100 */
[----:B0-----:R-:W-:-:S03]  /*a580*/  FMUL.FTZ R8, R7, R6 ;  /* 0x0000000607087220 */ /* 0x001fc60000410000 */
        /* <DEDUP_REMOVED lines=14> */
[----:B-1----:R-:W-:Y:S01]  /*a670*/  FMNMX.FTZ R11, R24, R11, !PT ;  /* 0x0000000b180b7209 */ /* 0x002fe20007810000 */
        /* <DEDUP_REMOVED lines=19> */
[C---:B------:R-:W-:Y:S01]  /*a7b0*/  FADD.FTZ R47, -R11.reuse, R10 ;  /* 0x0000000a0b2f7221 */ /* 0x040fe20000010100 */
[-C--:B------:R-:W-:Y:S01]  /*a7c0*/  FMUL.FTZ R8, R11, R6.reuse ;  /* 0x000000060b087220 */ /* 0x080fe20000410000 */
[----:B------:R-:W-:Y:S02]  /*a7d0*/  MUFU.EX2 R49, R49 ;  /* 0x0000003100317308 */ /* 0x000fe40000000800 */
[-C--:B------:R-:W-:Y:S01]  /*a7e0*/  FMUL.FTZ R47, R47, R6.reuse ;  /* 0x000000062f2f7220 */ /* 0x080fe20000410000 */
        /* <DEDUP_REMOVED lines=32> */
[----:B------:R-:W-:-:S05]  /*a9f0*/  FFMA.FTZ R83, R83, R6, -R8 ;  /* 0x0000000653537223 */ /* 0x000fca0000010808 */
[----:B------:R-:W2:Y:S01]  /*aa00*/  MUFU.EX2 R181, R181 ;  /* 0x000000b500b57308 */ /* 0x000ea20000000800 */
[----:B-1----:R-:W-:-:S07]  /*aa10*/  FFMA.FTZ R0, R47, R0, R10 ;  /* 0x000000002f007223 */ /* 0x002fce000001000a */
        /* <DEDUP_REMOVED lines=128> */
.L_x_7604:
[----:B------:R-:W-:Y:S01]  /*b220*/  ULEA UR6, UR55, UR41, 0x3 ;  /* 0x0000002937067291 */ /* 0x000fe2000f8e183f */
[----:B------:R-:W-:Y:S01]  /*b230*/  ISETP.GT.AND P1, PT, R5, R4, PT ;  /* 0x000000040500720c */ /* 0x000fe20003f24270 */
[----:B------:R-:W-:Y:S01]  /*b240*/  UMOV UR56, UR46 ;  /* 0x0000002e00387c82 */ /* 0x000fe20008000000 */
[----:B------:R-:W-:Y:S01]  /*b250*/  UMOV UR55, UR45 ;  /* 0x0000002d00377c82 */ /* 0x000fe20008000000 */
[----:B------:R-:W-:Y:S01]  /*b260*/  UIADD3 UR6, UR6, 0x28860, URZ ;  /* 0x0002886006067890 */ /* 0x000fe2000fffe03f */
[----:B------:R-:W-:Y:S01]  /*b270*/  F2FP.BF16.F32.PACK_AB R176, R155, R176 ;  /* 0x000000b09bb0723e */ /* 0x000fe200000010ff */
[-C--:B------:R-:W-:Y:S01]  /*b280*/  FMUL.FTZ R88, R88, R49.reuse ;  /* 0x0000003158587220 */ /* 0x080fe20000410000 */
[----:B------:R-:W-:Y:S01]  /*b290*/  F2FP.BF16.F32.PACK_AB R181, R181, R10 ;  /* 0x0000000ab5b5723e */ /* 0x000fe200000010ff */
[----:B------:R-:W-:Y:S01]  /*b2a0*/  UPRMT UR6, UR40, 0x654, UR6 ;  /* 0x0000065428067896 */ /* 0x000fe20008000006 */
        /* <DEDUP_REMOVED lines=61> */
[----:B------:R-:W-:Y:S01]  /*b680*/  FMUL.FTZ R149, R149, R49 ;  /* 0x0000003195957220 */ /* 0x000fe20000410000 */
        /* <DEDUP_REMOVED lines=33> */
[----:B------:R-:W-:-:S02]  /*b8a0*/  IMAD.MOV.U32 R10, RZ, RZ, R11 ;  /* 0x000000ffff0a7224 */ /* 0x000fc400078e000b */
[----:B------:R-:W-:Y:S01]  /*b8b0*/  IMAD.MOV.U32 R8, RZ, RZ, R7 ;  /* 0x000000ffff087224 */ /* 0x000fe200078e0007 */
[----:B------:R-:W-:Y:S06]  /*b8c0*/  @P1 BRA `(.L_x_7605) ;  /* 0xffffffd800041947 */ /* 0x000fec000383ffff */
.L_x_7594:
        /* <DEDUP_REMOVED lines=10> */
[----:B------:R-:W-:-:S05]  /*b970*/  ULDC UR55, c[0x0][0x9e0] ;  /* 0x0002780000377ab9 */ /* 0x000fca0000000800 */
.L_x_7625:
[----:B------:R-:W-:Y:S01]  /*b980*/  UIADD3 UR45, UR59, 0x1, URZ ;  /* 0x000000013b2d7890 */ /* 0x000fe2000fffe03f */
[----:B------:R-:W-:-:S03]  /*b990*/  ISETP.NE.AND P2, PT, RZ, UR42, PT ;  /* 0x0000002aff007c0c */ /* 0x000fc6000bf45270 */
[----:B------:R-:W-:-:S04]  /*b9a0*/  UISETP.NE.AND UP0, UPT, UR45, 0x2, UPT ;  /* 0x000000022d00788c */ /* 0x000fc8000bf05270 */
[----:B------:R-:W-:Y:S02]  /*b9b0*/  USEL UR46, URZ, 0x1, UP0 ;  /* 0x000000013f2e7887 */ /* 0x000fe40008000000 */
[----:B------:R-:W-:Y:S02]  /*b9c0*/  USEL UR45, UR45, URZ, UP0 ;  /* 0x0000003f2d2d7287 */ /* 0x000fe40008000000 */
[----:B------:R-:W-:Y:S02]  /*b9d0*/  ULOP3.LUT UR46, UR60, UR46, URZ, 0x3c, !UPT ;  /* 0x0000002e3c2e7292 */ /* 0x000fe4000f8e3c3f */
[----:B------:R-:W-:Y:S10]  /*b9e0*/  @P2 BRA `(.L_x_7607) ;  /* 0x00000000002c2947 */ /* 0x000ff40003800000 */
[----:B------:R-:W-:Y:S05]  /*b9f0*/  @!P0 BRA `(.L_x_7608) ;  /* 0x0000000000048947 */ /* 0x000fea0003800000 */
[----:B------:R-:W-:Y:S01]  /*ba00*/  BPT.TRAP 0x1 ;  /* 0x000000040000795c */ /* 0x000fe20000300000 */
.L_x_7608:
[----:B------:R-:W-:Y:S01]  /*ba10*/  ULEA UR6, UR45, UR41, 0x3 ;  /* 0x000000292d067291 */ /* 0x000fe2000f8e183f */
[----:B------:R-:W-:-:S05]  /*ba20*/  IMAD.U32 R6, RZ, RZ, UR46 ;  /* 0x0000002eff067e24 */ /* 0x000fca000f8e00ff */
[----:B------:R-:W-:-:S04]  /*ba30*/  SHF.L.U32 R6, R6, 0x1f, RZ ;  /* 0x0000001f06067819 */ /* 0x000fc800000006ff */
[----:B------:R0:W1:Y:S01]  /*ba40*/  SYNCS.PHASECHK.TRANS64.TRYWAIT P1, [UR6+0x28830], R6 ;  /* 0x02883006ff0075a7 */ /* 0x0000620008020146 */
[----:B------:R-:W-:Y:S05]  /*ba50*/  @!P0 BRA `(.L_x_7609) ;  /* 0x0000000000048947 */ /* 0x000fea0003800000 */
[----:B------:R-:W-:Y:S01]  /*ba60*/  BPT.TRAP 0x1 ;  /* 0x000000040000795c */ /* 0x000fe20000300000 */
.L_x_7609:
[----:B-1----:R-:W-:Y:S05]  /*ba70*/  @P1 BRA `(.L_x_7607) ;  /* 0x0000000000081947 */ /* 0x002fea0003800000 */
[----:B------:R-:W1:Y:S02]  /*ba80*/  SYNCS.PHASECHK.TRANS64.TRYWAIT P1, [UR6+0x28830], R6 ;  /* 0x02883006ff0075a7 */ /* 0x000e640008020146 */
[----:B-1----:R-:W-:Y:S05]  /*ba90*/  @!P1 BRA `(.L_x_7610) ;  /* 0x000000a400a89947 */ /* 0x002fea0003800000 */
.L_x_7607:
[----:B01----:R-:W-:Y:S01]  /*baa0*/  VIADD R6, R23, 0x8 ;  /* 0x0000000817067836 */ /* 0x003fe20000000000 */
[----:B------:R-:W-:Y:S01]  /*bab0*/  ULEA UR34, UR45, UR51, 0xb ;  /* 0x000000332d227291 */ /* 0x000fe2000f8e583f */
[----:B------:R-:W-:Y:S01]  /*bac0*/  UMOV UR35, 0x40000040 ;  /* 0x4000004000237882 */ /* 0x000fe20000000000 */
[----:B------:R-:W-:Y:S02]  /*bad0*/  UMOV UR7, 0x40000040 ;  /* 0x4000004000077882 */ /* 0x000fe40000000000 */
[----:B------:R0:W-:Y:S01]  /*bae0*/  BAR.SYNC.DEFER_BLOCKING R6, 0x100 ;  /* 0x000400060000751d */ /* 0x0001e20000010000 */
[----:B------:R-:W-:Y:S02]  /*baf0*/  UIADD3 UR6, UR34, 0x2, URZ ;  /* 0x0000000222067890 */ /* 0x000fe4000fffe03f */
[----:B------:R-:W-:Y:S02]  /*bb00*/  UIADD3 UR10, UR34, 0x4, URZ ;  /* 0x00000004220a7890 */ /* 0x000fe4000fffe03f */
[----:B------:R-:W-:Y:S01]  /*bb10*/  UIADD3 UR14, UR34, 0x6, URZ ;  /* 0x00000006220e7890 */ /* 0x000fe2000fffe03f */
[----:B------:R-:W-:Y:S01]  /*bb20*/  UMOV UR11, 0x40000040 ;  /* 0x40000040000b7882 */ /* 0x000fe20000000000 */
        /* <DEDUP_REMOVED lines=36> */
.L_x_7612:
[----:B------:R-:W-:Y:S01]  /*bd70*/  ULEA UR6, UR59, UR41, 0x3 ;  /* 0x000000293b067291 */ /* 0x000fe2000f8e183f */
[----:B------:R-:W-:-:S05]  /*bd80*/  IMAD.U32 R6, RZ, RZ, UR60 ;  /* 0x0000003cff067e24 */ /* 0x000fca000f8e00ff */
[----:B------:R-:W-:-:S04]  /*bd90*/  SHF.L.U32 R6, R6, 0x1f, RZ ;  /* 0x0000001f06067819 */ /* 0x000fc800000006ff */
[----:B------:R0:W1:Y:S01]  /*bda0*/  SYNCS.PHASECHK.TRANS64.TRYWAIT P1, [UR6+0x28850], R6 ;  /* 0x02885006ff0075a7 */ /* 0x0000620008020146 */
[----:B------:R-:W-:Y:S05]  /*bdb0*/  @!P0 BRA `(.L_x_7613) ;  /* 0x0000000000048947 */ /* 0x000fea0003800000 */
[----:B------:R-:W-:Y:S01]  /*bdc0*/  BPT.TRAP 0x1 ;  /* 0x000000040000795c */ /* 0x000fe20000300000 */
.L_x_7613:
[----:B-1----:R-:W-:Y:S05]  /*bdd0*/  @P1 BRA `(.L_x_7611) ;  /* 0x0000000000081947 */ /* 0x002fea0003800000 */
[----:B------:R-:W1:Y:S02]  /*bde0*/  SYNCS.PHASECHK.TRANS64.TRYWAIT P1, [UR6+0x28850], R6 ;  /* 0x02885006ff0075a7 */ /* 0x000e640008020146 */
[----:B-1----:R-:W-:Y:S05]  /*bdf0*/  @!P1 BRA `(.L_x_7614) ;  /* 0x000000a000e89947 */ /* 0x002fea0003800000 */
.L_x_7611:
        /* <DEDUP_REMOVED lines=49> */
.L_x_7615:
[----:B------:R-:W-:Y:S01]  /*c110*/  UISETP.NE.AND UP1, UPT, UR50, URZ, UPT ;  /* 0x0000003f3200728c */ /* 0x000fe2000bf25270 */
[----:B------:R-:W-:Y:S01]  /*c120*/  FMUL.FTZ R9, R27, UR58 ;  /* 0x0000003a1b097c20 */ /* 0x000fe20008410000 */
[----:B------:R-:W-:Y:S01]  /*c130*/  FMUL.FTZ R27, R50, UR58 ;  /* 0x0000003a321b7c20 */ /* 0x000fe20008410000 */
[----:B------:R-:W-:Y:S01]  /*c140*/  FMUL.FTZ R50, R56, UR58 ;  /* 0x0000003a38327c20 */ /* 0x000fe20008410000 */
[----:B------:R-:W-:Y:S01]  /*c150*/  FMUL.FTZ R21, R39, UR58 ;  /* 0x0000003a27157c20 */ /* 0x000fe20008410000 */
[----:B------:R-:W-:Y:S01]  /*c160*/  VIADD R56, R17, UR37 ;  /* 0x0000002511387c36 */ /* 0x000fe20008000000 */
[----:B------:R-:W-:Y:S01]  /*c170*/  PLOP3.LUT P1, PT, PT, PT, UP1, 0x80, 0x0 ;  /* 0x000000000000781c */ /* 0x000fe20003f2f018 */
[----:B------:R-:W-:Y:S01]  /*c180*/  FMUL.FTZ R39, R74, UR58 ;  /* 0x0000003a4a277c20 */ /* 0x000fe20008410000 */
[----:B------:R-:W-:Y:S01]  /*c190*/  PLOP3.LUT P2, PT, PT, PT, UP1, 0x80, 0x0 ;  /* 0x000000000000781c */ /* 0x000fe20003f4f018 */
[----:B------:R-:W1:Y:S01]  /*c1a0*/  LDC R74, c[0x0][0x2f0] ;  /* 0x0000bc00ff4a7b82 */ /* 0x000e620000000800 */
[----:B------:R-:W-:Y:S01]  /*c1b0*/  FMUL.FTZ R160, R44, UR58 ;  /* 0x0000003a2ca07c20 */ /* 0x000fe20008410000 */
[----:B------:R-:W-:Y:S01]  /*c1c0*/  @UP1 ULDC UR7, c[0x0][0x44c] ;  /* 0x0001130000071ab9 */ /* 0x000fe20000000800 */
[----:B------:R-:W-:Y:S01]  /*c1d0*/  FMUL.FTZ R155, R33, UR58 ;  /* 0x0000003a219b7c20 */ /* 0x000fe20008410000 */
[----:B------:R-:W-:Y:S01]  /*c1e0*/  FMUL.FTZ R33, R67, UR58 ;  /* 0x0000003a43217c20 */ /* 0x000fe20008410000 */
[----:B------:R-:W-:Y:S01]  /*c1f0*/  FMUL.FTZ R67, R68, UR58 ;  /* 0x0000003a44437c20 */ /* 0x000fe20008410000 */
[----:B------:R-:W-:Y:S01]  /*c200*/  IMAD.SHL.U32 R68, R5, 0x80, RZ ;  /* 0x0000008005447824 */ /* 0x000fe200078e00ff */
[----:B------:R-:W-:Y:S01]  /*c210*/  ULEA UR6, UR45, UR41, 0x3 ;  /* 0x000000292d067291 */ /* 0x000fe2000f8e183f */
[----:B------:R-:W-:Y:S01]  /*c220*/  FMUL.FTZ R15, R47, UR58 ;  /* 0x0000003a2f0f7c20 */ /* 0x000fe20008410000 */
[----:B------:R-:W-:Y:S01]  /*c230*/  FMUL.FTZ R47, R49, UR58 ;  /* 0x0000003a312f7c20 */ /* 0x000fe20008410000 */
[----:B------:R-:W-:Y:S01]  /*c240*/  @P1 IMAD.HI.U32 R44, R56, UR7, RZ ;  /* 0x00000007382c1c27 */ /* 0x000fe2000f8e00ff */
[----:B------:R-:W-:-:S03]  /*c250*/  @UP1 ULDC UR7, c[0x0][0x450] ;  /* 0x0001140000071ab9 */ /* 0x000fc60000000800 */
[----:B------:R-:W-:Y:S01]  /*c260*/  FMUL.FTZ R161, R45, UR58 ;  /* 0x0000003a2da17c20 */ /* 0x000fe20008410000 */
[----:B------:R-:W-:Y:S01]  /*c270*/  FMUL.FTZ R49, R53, UR58 ;  /* 0x0000003a35317c20 */ /* 0x000fe20008410000 */
[----:B------:R-:W-:Y:S01]  /*c280*/  UIADD3 UR6, UR6, 0x28840, URZ ;  /* 0x0002884006067890 */ /* 0x000fe2000fffe03f */
[----:B------:R-:W-:Y:S01]  /*c290*/  @P2 SHF.R.U32.HI R56, RZ, UR7, R44 ;  /* 0x00000007ff382c19 */ /* 0x000fe2000801162c */
[----:B------:R-:W-:Y:S01]  /*c2a0*/  FMUL.FTZ R154, R32, UR58 ;  /* 0x0000003a209a7c20 */ /* 0x000fe20008410000 */
[----:B------:R-:W-:Y:S01]  /*c2b0*/  IADD3 R45, -R68, 0x1, RZ ;  /* 0x00000001442d7810 */ /* 0x000fe20007ffe1ff */
[----:B------:R-:W-:Y:S01]  /*c2c0*/  FMUL.FTZ R32, R46, UR58 ;  /* 0x0000003a2e207c20 */ /* 0x000fe20008410000 */
[----:B------:R-:W-:Y:S01]  /*c2d0*/  UISETP.NE.AND UP0, UPT, UR49, URZ, UPT ;  /* 0x0000003f3100728c */ /* 0x000fe2000bf05270 */
[----:B------:R-:W2:Y:S01]  /*c2e0*/  SHFL.IDX PT, R53, R56, RZ, 0x1c1f ;  /* 0x001c1fff38357589 */ /* 0x000ea200000e0000 */
[----:B------:R-:W-:Y:S01]  /*c2f0*/  FMUL.FTZ R46, R48, UR58 ;  /* 0x0000003a302e7c20 */ /* 0x000fe20008410000 */
[----:B0-----:R-:W-:Y:S01]  /*c300*/  FMUL.FTZ R6, R24, UR58 ;  /* 0x0000003a18067c20 */ /* 0x001fe20008410000 */
        /* <DEDUP_REMOVED lines=49> */
[----:B------:R-:W0:Y:S01]  /*c620*/  MUFU.TANH R6, R6 ;  /* 0x0000000600067308 */ /* 0x000e220000002400 */
[----:B-1----:R-:W-:Y:S01]  /*c630*/  IMAD R52, R74, UR43, R52 ;  /* 0x0000002b4a347c24 */ /* 0x002fe2000f8e0234 */
[----:B------:R-:W-:Y:S01]  /*c640*/  SYNCS.ARRIVE.TRANS64.RED.A1T0 RZ, [UR6], RZ ;  /* 0x000000ffffff79a7 */ /* 0x000fe20008100406 */
[----:B------:R-:W-:Y:S01]  /*c650*/  ULOP3.LUT UR6, URZ, UR57, URZ, 0x33, !UPT ;  /* 0x000000393f067292 */ /* 0x000fe2000f8e333f */
[----:B------:R-:W-:Y:S01]  /*c660*/  FMUL.FTZ R72, R72, UR58 ;  /* 0x0000003a48487c20 */ /* 0x000fe20008410000 */
[----:B------:R-:W-:-:S03]  /*c670*/  VIADD R52, R52, -UR56 ;  /* 0x8000003834347c36 */ /* 0x000fc60008000000 */
[----:B------:R-:W1:Y:S01]  /*c680*/  MUFU.TANH R7, R7 ;  /* 0x0000000700077308 */ /* 0x000e620000002400 */
[----:B------:R-:W-:-:S04]  /*c690*/  VIADD R70, R52, UR55 ;  /* 0x0000003734467c36 */ /* 0x000fc80008000000 */
[----:B--2---:R-:W-:-:S03]  /*c6a0*/  IMAD.IADD R57, R70, 0x1, R53 ;  /* 0x0000000146397824 */ /* 0x004fc600078e0235 */
        /* <DEDUP_REMOVED lines=62> */
[----:B-----5:R-:W-:-:S04]  /*ca90*/  VIADD R72, R52, UR6 ;  /* 0x0000000634487c36 */ /* 0x020fc80008000000 */
[----:B------:R-:W-:Y:S01]  /*caa0*/  IMAD.IADD R58, R72, 0x1, R53 ;  /* 0x00000001483a7824 */ /* 0x000fe200078e0235 */
[----:B-1234-:R-:W-:Y:S06]  /*cab0*/  @P1 BRA `(.L_x_7616) ;  /* 0x00000000005c1947 */ /* 0x01efec0003800000 */
        /* <DEDUP_REMOVED lines=13> */
.L_x_7618:
[----:B------:R-:W-:-:S05]  /*cb90*/  IMAD.U32 R78, RZ, RZ, UR54 ;  /* 0x00000036ff4e7e24 */ /* 0x000fca000f8e00ff */
[----:B------:R-:W-:-:S13]  /*cba0*/  ISETP.NE.AND P1, PT, R78, 0x1, PT ;  /* 0x000000014e00780c */ /* 0x000fda0003f25270 */
[----:B------:R-:W1:Y:S02]  /*cbb0*/  @P1 LDC.64 R52, c[0x0][0x9e8] ;  /* 0x00027a00ff341b82 */ /* 0x000e640000000a00 */
[----:B-1----:R-:W-:-:S05]  /*cbc0*/  @P1 IMAD.HI.U32 R52, R59, R52, RZ ;  /* 0x000000343b341227 */ /* 0x002fca00078e00ff */
[----:B------:R-:W-:-:S07]  /*cbd0*/  @P1 SHF.R.U32.HI R59, RZ, R53, R52 ;  /* 0x00000035ff3b1219 */ /* 0x000fce0000011634 */
.L_x_7619:
[----:B------:R-:W-:Y:S05]  /*cbe0*/  BSYNC B0 ;  /* 0x0000000000007941 */ /* 0x000fea0003800000 */
.L_x_7617:
[----:B------:R-:W-:-:S04]  /*cbf0*/  IMAD R59, R59, R78, -R68 ;  /* 0x0000004e3b3b7224 */ /* 0x000fc800078e0a44 */
[----:B------:R-:W-:-:S05]  /*cc00*/  IMAD R59, R16, -0x2, R59 ;  /* 0xfffffffe103b7824 */ /* 0x000fca00078e023b */
[----:B------:R-:W-:Y:S02]  /*cc10*/  VIADDMNMX R57, R59, R78, R57, PT ;  /* 0x0000004e3b397246 */ /* 0x000fe40003800139 */
[----:B------:R-:W-:-:S07]  /*cc20*/  VIMNMX R58, R58, R59, !PT ;  /* 0x0000003b3a3a7248 */ /* 0x000fce0007fe0100 */
.L_x_7616:
        /* <DEDUP_REMOVED lines=8> */
[----:B0-----:R-:W-:Y:S02]  /*ccb0*/  FSEL R163, R6, -INF , !P6 ;  /* 0xff80000006a37808 */ /* 0x001fe40007000000 */
        /* <DEDUP_REMOVED lines=107> */
.L_x_7622:
[----:B------:R-:W-:-:S05]  /*d370*/  IMAD.U32 R50, RZ, RZ, UR54 ;  /* 0x00000036ff327e24 */ /* 0x000fca000f8e00ff */
[----:B------:R-:W-:-:S13]  /*d380*/  ISETP.NE.AND P2, PT, R50, 0x1, PT ;  /* 0x000000013200780c */ /* 0x000fda0003f45270 */
[----:B------:R-:W0:Y:S02]  /*d390*/  @P2 LDC.64 R6, c[0x0][0x9e8] ;  /* 0x00027a00ff062b82 */ /* 0x000e240000000a00 */
[----:B0-----:R-:W-:-:S05]  /*d3a0*/  @P2 IMAD.HI.U32 R6, R87, R6, RZ ;  /* 0x0000000657062227 */ /* 0x001fca00078e00ff */
[----:B------:R-:W-:-:S07]  /*d3b0*/  @P2 SHF.R.U32.HI R87, RZ, R7, R6 ;  /* 0x00000007ff572219 */ /* 0x000fce0000011606 */
.L_x_7623:
[----:B------:R-:W-:Y:S05]  /*d3c0*/  BSYNC B0 ;  /* 0x0000000000007941 */ /* 0x000fea0003800000 */
.L_x_7621:
[----:B------:R-:W-:-:S04]  /*d3d0*/  IMAD R87, R87, R50, -R68 ;  /* 0x0000003257577224 */ /* 0x000fc800078e0a44 */
[----:B------:R-:W-:-:S05]  /*d3e0*/  IMAD R87, R16, -0x2, R87 ;  /* 0xfffffffe10577824 */ /* 0x000fca00078e0257 */
[----:B------:R-:W-:Y:S02]  /*d3f0*/  VIADDMNMX R46, R87, R50, R46, PT ;  /* 0x00000032572e7246 */ /* 0x000fe4000380012e */
[----:B------:R-:W-:-:S07]  /*d400*/  VIMNMX R48, R48, R87, !PT ;  /* 0x0000005730307248 */ /* 0x000fce0007fe0100 */
.L_x_7620:
[----:B------:R-:W-:Y:S02]  /*d410*/  FMNMX.FTZ R6, R163, R3, !PT ;  /* 0x00000003a3067209 */ /* 0x000fe40007810000 */
[----:B------:R-:W-:Y:S02]  /*d420*/  ISETP.GT.AND P5, PT, R48, 0x10, P1 ;  /* 0x000000103000780c */ /* 0x000fe40000fa4270 */
[----:B------:R-:W-:Y:S02]  /*d430*/  FMNMX.FTZ R6, R169, R6, !PT ;  /* 0x00000006a9067209 */ /* 0x000fe40007810000 */
[----:B------:R-:W-:Y:S02]  /*d440*/  ISETP.LT.OR P5, PT, R46, 0x11, P5 ;  /* 0x000000112e00780c */ /* 0x000fe40002fa1670 */
[----:B------:R-:W-:Y:S02]  /*d450*/  FMNMX.FTZ R6, R173, R6, !PT ;  /* 0x00000006ad067209 */ /* 0x000fe40007810000 */
[----:B------:R-:W-:-:S02]  /*d460*/  ISETP.GT.AND P6, PT, R48, 0x1, P1 ;  /* 0x000000013000780c */ /* 0x000fc40000fc4270 */
[----:B------:R-:W-:Y:S02]  /*d470*/  FMNMX.FTZ R6, R195, R6, !PT ;  /* 0x00000006c3067209 */ /* 0x000fe40007810000 */
[----:B------:R-:W-:Y:S02]  /*d480*/  FSEL R157, R13, -INF , !P5 ;  /* 0xff8000000d9d7808 */ /* 0x000fe40006800000 */
[----:B------:R-:W-:Y:S02]  /*d490*/  FMNMX.FTZ R6, R179, R6, !PT ;  /* 0x00000006b3067209 */ /* 0x000fe40007810000 */
[----:B------:R-:W-:Y:S02]  /*d4a0*/  ISETP.GT.AND P5, PT, R48, 0x20, P1 ;  /* 0x000000203000780c */ /* 0x000fe40000fa4270 */
[----:B------:R-:W-:Y:S02]  /*d4b0*/  FMNMX.FTZ R6, R183, R6, !PT ;  /* 0x00000006b7067209 */ /* 0x000fe40007810000 */
[----:B------:R-:W-:-:S02]  /*d4c0*/  ISETP.LT.OR P6, PT, R46, 0x2, P6 ;  /* 0x000000022e00780c */ /* 0x000fc400037c1670 */
[----:B------:R-:W-:Y:S02]  /*d4d0*/  FMNMX.FTZ R6, R193, R6, !PT ;  /* 0x00000006c1067209 */ /* 0x000fe40007810000 */
[----:B------:R-:W-:Y:S02]  /*d4e0*/  ISETP.LT.OR P5, PT, R46, 0x21, P5 ;  /* 0x000000212e00780c */ /* 0x000fe40002fa1670 */
[----:B------:R-:W-:Y:S02]  /*d4f0*/  FMNMX.FTZ R6, R181, R6, !PT ;  /* 0x00000006b5067209 */ /* 0x000fe40007810000 */
[----:B------:R-:W-:Y:S02]  /*d500*/  FSEL R87, R9, -INF , !P6 ;  /* 0xff80000009577808 */ /* 0x000fe40007000000 */
[----:B------:R-:W-:Y:S02]  /*d510*/  FMNMX.FTZ R6, R177, R6, !PT ;  /* 0x00000006b1067209 */ /* 0x000fe40007810000 */
[----:B------:R-:W-:-:S02]  /*d520*/  FSEL R171, R28, -INF , !P5 ;  /* 0xff8000001cab7808 */ /* 0x000fc40006800000 */
[----:B------:R-:W-:Y:S02]  /*d530*/  FMNMX.FTZ R6, R167, R6, !PT ;  /* 0x00000006a7067209 */ /* 0x000fe40007810000 */
[----:B------:R-:W-:Y:S02]  /*d540*/  ISETP.GT.AND P5, PT, R48, RZ, P1 ;  /* 0x000000ff3000720c */ /* 0x000fe40000fa4270 */
[----:B------:R-:W-:Y:S02]  /*d550*/  FMNMX.FTZ R6, R165, R6, !PT ;  /* 0x00000006a5067209 */ /* 0x000fe40007810000 */
[----:B------:R-:W-:Y:S02]  /*d560*/  ISETP.LT.OR P5, PT, R46, 0x1, P5 ;  /* 0x000000012e00780c */ /* 0x000fe40002fa1670 */
[----:B------:R-:W-:Y:S02]  /*d570*/  FMNMX.FTZ R6, R161, R6, !PT ;  /* 0x00000006a1067209 */ /* 0x000fe40007810000 */
[----:B------:R-:W-:-:S02]  /*d580*/  ISETP.GT.AND P3, PT, R48, 0x8, P1 ;  /* 0x000000083000780c */ /* 0x000fc40000f64270 */
[----:B------:R-:W-:Y:S02]  /*d590*/  FMNMX.FTZ R6, R85, R6, !PT ;  /* 0x0000000655067209 */ /* 0x000fe40007810000 */
[----:B------:R-:W-:Y:S02]  /*d5a0*/  ISETP.GT.AND P4, PT, R48, 0x9, P1 ;  /* 0x000000093000780c */ /* 0x000fe40000f84270 */
[----:B------:R-:W-:Y:S02]  /*d5b0*/  FMNMX.FTZ R6, R83, R6, !PT ;  /* 0x0000000653067209 */ /* 0x000fe40007810000 */
[C---:B------:R-:W-:Y:S02]  /*d5c0*/  ISETP.LT.OR P3, PT, R46.reuse, 0x9, P3 ;  /* 0x000000092e00780c */ /* 0x040fe40001f61670 */
[----:B------:R-:W-:Y:S02]  /*d5d0*/  FMNMX.FTZ R6, R81, R6, !PT ;  /* 0x0000000651067209 */ /* 0x000fe40007810000 */
[----:B------:R-:W-:-:S02]  /*d5e0*/  ISETP.LT.OR P4, PT, R46, 0xa, P4 ;  /* 0x0000000a2e00780c */ /* 0x000fc40002781670 */
[----:B------:R-:W-:Y:S02]  /*d5f0*/  FMNMX.FTZ R6, R79, R6, !PT ;  /* 0x000000064f067209 */ /* 0x000fe40007810000 */
[----:B------:R-:W-:Y:S02]  /*d600*/  FSEL R153, R11, -INF , !P3 ;  /* 0xff8000000b997808 */ /* 0x000fe40005800000 */
[----:B------:R-:W-:Y:S02]  /*d610*/  FMNMX.FTZ R6, R77, R6, !PT ;  /* 0x000000064d067209 */ /* 0x000fe40007810000 */
[----:B------:R-:W-:Y:S02]  /*d620*/  ISETP.GT.AND P2, PT, R48, 0x11, P1 ;  /* 0x000000113000780c */ /* 0x000fe40000f44270 */
[----:B------:R-:W-:Y:S02]  /*d630*/  FMNMX.FTZ R6, R75, R6, !PT ;  /* 0x000000064b067209 */ /* 0x000fe40007810000 */
[----:B------:R-:W-:-:S02]  /*d640*/  FSEL R155, R10, -INF , !P4 ;  /* 0xff8000000a9b7808 */ /* 0x000fc40006000000 */
        /* <DEDUP_REMOVED lines=11> */
[----:B------:R-:W-:-:S02]  /*d700*/  ISETP.LT.OR P4, PT, R46, 0x1a, P4 ;  /* 0x0000001a2e00780c */ /* 0x000fc40002781670 */
[----:B------:R-:W-:Y:S02]  /*d710*/  FMNMX.FTZ R6, R61, R6, !PT ;  /* 0x000000063d067209 */ /* 0x000fe40007810000 */
[----:B------:R-:W-:Y:S02]  /*d720*/  ISETP.GT.AND P2, PT, R48, 0x21, P1 ;  /* 0x000000213000780c */ /* 0x000fe40000f44270 */
[----:B------:R-:W-:Y:S02]  /*d730*/  FMNMX.FTZ R6, R59, R6, !PT ;  /* 0x000000063b067209 */ /* 0x000fe40007810000 */
[----:B------:R-:W-:Y:S02]  /*d740*/  ISETP.LT.OR P2, PT, R46, 0x22, P2 ;  /* 0x000000222e00780c */ /* 0x000fe40001741670 */
[----:B------:R-:W-:-:S04]  /*d750*/  FMNMX.FTZ R6, R53, R6, !PT ;  /* 0x0000000635067209 */ /* 0x000fc80007810000 */
[----:B------:R-:W-:-:S04]  /*d760*/  FMNMX.FTZ R6, R57, R6, !PT ;  /* 0x0000000639067209 */ /* 0x000fc80007810000 */
[----:B------:R-:W-:-:S04]  /*d770*/  FMNMX.FTZ R6, R55, R6, !PT ;  /* 0x0000000637067209 */ /* 0x000fc80007810000 */
[----:B------:R-:W-:-:S04]  /*d780*/  FMNMX.FTZ R6, R51, R6, !PT ;  /* 0x0000000633067209 */ /* 0x000fc80007810000 */
[----:B------:R-:W-:-:S04]  /*d790*/  FMNMX.FTZ R6, R49, R6, !PT ;  /* 0x0000000631067209 */ /* 0x000fc80007810000 */
[----:B------:R-:W-:Y:S02]  /*d7a0*/  FMNMX.FTZ R50, R47, R6, !PT ;  /* 0x000000062f327209 */ /* 0x000fe40007810000 */
[----:B------:R-:W0:Y:S03]  /*d7b0*/  LDC R6, c[0x0][0x988] ;  /* 0x00026200ff067b82 */ /* 0x000e260000000800 */
[----:B------:R-:W1:Y:S02]  /*d7c0*/  SHFL.BFLY PT, R7, R50, 0x2, 0x1f ;  /* 0x0c401f0032077f89 */ /* 0x000e6400000e0000 */
        /* <DEDUP_REMOVED lines=18> */
[C---:B------:R-:W-:Y:S01]  /*d8f0*/  ISETP.GT.AND P3, PT, R48.reuse, 0x28, P1 ;  /* 0x000000283000780c */ /* 0x040fe20000f64270 */
[--C-:B------:R-:W-:Y:S01]  /*d900*/  FFMA.FTZ R178, R193, R6, -R50.reuse ;  /* 0x00000006c1b27223 */ /* 0x100fe20000010832 */
[----:B------:R-:W-:Y:S01]  /*d910*/  FMNMX.FTZ R8, R153, R8, !PT ;  /* 0x0000000899087209 */ /* 0x000fe20007810000 */
[-CC-:B------:R-:W-:Y:S01]  /*d920*/  FFMA.FTZ R172, R177, R6.reuse, -R50.reuse ;  /* 0x00000006b1ac7223 */ /* 0x180fe20000010832 */
[----:B------:R-:W-:Y:S01]  /*d930*/  ISETP.GT.AND P4, PT, R48, 0x29, P1 ;  /* 0x000000293000780c */ /* 0x000fe20000f84270 */
[--C-:B------:R-:W-:Y:S01]  /*d940*/  FFMA.FTZ R174, R165, R6, -R50.reuse ;  /* 0x00000006a5ae7223 */ /* 0x100fe20000010832 */
        /* <DEDUP_REMOVED lines=9> */
[--C-:B------:R-:W-:Y:S01]  /*d9e0*/  FFMA.FTZ R154, R49, R6, -R50.reuse ;  /* 0x00000006319a7223 */ /* 0x100fe20000010832 */
[----:B------:R-:W-:Y:S01]  /*d9f0*/  ISETP.GT.AND P2, PT, R48, 0x30, P1 ;  /* 0x000000303000780c */ /* 0x000fe20000f44270 */
[----:B------:R-:W-:Y:S01]  /*da00*/  FADD.FTZ R49, -R10, R3 ;  /* 0x000000030a317221 */ /* 0x000fe20000010100 */
[----:B------:R-:W-:Y:S01]  /*da10*/  FMNMX.FTZ R8, R163, R8, !PT ;  /* 0x00000008a3087209 */ /* 0x000fe20007810000 */
[-CC-:B------:R-:W-:Y:S01]  /*da20*/  FFMA.FTZ R158, R53, R6.reuse, -R50.reuse ;  /* 0x00000006359e7223 */ /* 0x180fe20000010832 */
[----:B------:R-:W-:Y:S01]  /*da30*/  FSEL R175, R32, -INF , !P3 ;  /* 0xff80000020af7808 */ /* 0x000fe20005800000 */
[--C-:B------:R-:W-:Y:S01]  /*da40*/  FFMA.FTZ R53, R57, R6, -R50.reuse ;  /* 0x0000000639357223 */ /* 0x100fe20000010832 */
[----:B------:R-:W-:Y:S01]  /*da50*/  FMNMX.FTZ R8, R169, R8, !PT ;  /* 0x00000008a9087209 */ /* 0x000fe20007810000 */
[--C-:B------:R-:W-:Y:S01]  /*da60*/  FFMA.FTZ R3, R47, R6, -R50.reuse ;  /* 0x000000062f037223 */ /* 0x100fe20000010832 */
[----:B------:R-:W-:Y:S01]  /*da70*/  ISETP.LT.OR P4, PT, R46, 0x2a, P4 ;  /* 0x0000002a2e00780c */ /* 0x000fe20002781670 */
[----:B------:R-:W-:Y:S01]  /*da80*/  MUFU.EX2 R9, R9 ;  /* 0x0000000900097308 */ /* 0x000fe20000000800 */
[----:B------:R-:W-:Y:S01]  /*da90*/  FMNMX.FTZ R8, R171, R8, !PT ;  /* 0x00000008ab087209 */ /* 0x000fe20007810000 */
[-CC-:B------:R-:W-:Y:S01]  /*daa0*/  FFMA.FTZ R152, R55, R6.reuse, -R50.reuse ;  /* 0x0000000637987223 */ /* 0x180fe20000010832 */
[----:B------:R-:W-:Y:S01]  /*dab0*/  ISETP.GT.AND P3, PT, R48, 0x31, P1 ;  /* 0x000000313000780c */ /* 0x000fe20000f64270 */
[--C-:B------:R-:W-:Y:S01]  /*dac0*/  FFMA.FTZ R156, R61, R6, -R50.reuse ;  /* 0x000000063d9c7223 */ /* 0x100fe20000010832 */
[----:B------:R-:W-:Y:S01]  /*dad0*/  FMNMX.FTZ R8, R173, R8, !PT ;  /* 0x00000008ad087209 */ /* 0x000fe20007810000 */
[-CC-:B------:R-:W-:Y:S01]  /*dae0*/  FFMA.FTZ R160, R63, R6.reuse, -R50.reuse ;  /* 0x000000063fa07223 */ /* 0x180fe20000010832 */
[----:B------:R-:W-:Y:S01]  /*daf0*/  ISETP.LT.OR P2, PT, R46, 0x31, P2 ;  /* 0x000000312e00780c */ /* 0x000fe20001741670 */
[----:B------:R-:W-:Y:S01]  /*db00*/  MUFU.EX2 R180, R180 ;  /* 0x000000b400b47308 */ /* 0x000fe20000000800 */
[----:B------:R-:W-:Y:S01]  /*db10*/  FSEL R179, R15, -INF , !P4 ;  /* 0xff8000000fb37808 */ /* 0x000fe20006000000 */
[--C-:B------:R-:W-:Y:S01]  /*db20*/  FFMA.FTZ R15, R183, R6, -R50.reuse ;  /* 0x00000006b70f7223 */ /* 0x100fe20000010832 */
[----:B------:R-:W-:Y:S01]  /*db30*/  FMNMX.FTZ R8, R175, R8, !PT ;  /* 0x00000008af087209 */ /* 0x000fe20007810000 */
[-CC-:B------:R-:W-:Y:S01]  /*db40*/  FFMA.FTZ R162, R67, R6.reuse, -R50.reuse ;  /* 0x0000000643a27223 */ /* 0x180fe20000010832 */
[----:B------:R-:W-:Y:S01]  /*db50*/  ISETP.GT.AND P5, PT, R48, 0x38, P1 ;  /* 0x000000383000780c */ /* 0x000fe20000fa4270 */
[-CC-:B------:R-:W-:Y:S01]  /*db60*/  FFMA.FTZ R63, R69, R6.reuse, -R50.reuse ;  /* 0x00000006453f7223 */ /* 0x180fe20000010832 */
[----:B------:R-:W-:Y:S01]  /*db70*/  FSEL R27, R27, -INF , !P2 ;  /* 0xff8000001b1b7808 */ /* 0x000fe20005000000 */
[----:B------:R-:W-:Y:S01]  /*db80*/  MUFU.EX2 R182, R182 ;  /* 0x000000b600b67308 */ /* 0x000fe20000000800 */
[----:B------:R-:W-:Y:S01]  /*db90*/  ISETP.LT.OR P3, PT, R46, 0x32, P3 ;  /* 0x000000322e00780c */ /* 0x000fe20001f61670 */
[--C-:B------:R-:W-:Y:S01]  /*dba0*/  FFMA.FTZ R59, R59, R6, -R50.reuse ;  /* 0x000000063b3b7223 */ /* 0x100fe20000010832 */
[----:B------:R-:W-:Y:S01]  /*dbb0*/  FMNMX.FTZ R8, R179, R8, !PT ;  /* 0x00000008b3087209 */ /* 0x000fe20007810000 */
[----:B------:R-:W-:Y:S01]  /*dbc0*/  FFMA.FTZ R51, R51, R6, -R50 ;  /* 0x0000000633337223 */ /* 0x000fe20000010832 */
[----:B------:R-:W-:-:S02]  /*dbd0*/  ISETP.GT.AND P4, PT, R48, 0x39, P1 ;  /* 0x000000393000780c */ /* 0x000fc40000f84270 */
[----:B------:R-:W-:Y:S01]  /*dbe0*/  ISETP.LT.OR P5, PT, R46, 0x39, P5 ;  /* 0x000000392e00780c */ /* 0x000fe20002fa1670 */
[----:B------:R-:W-:Y:S01]  /*dbf0*/  MUFU.EX2 R13, R13 ;  /* 0x0000000d000d7308 */ /* 0x000fe20000000800 */
[----:B------:R-:W-:Y:S02]  /*dc00*/  FSEL R183, R14, -INF , !P3 ;  /* 0xff8000000eb77808 */ /* 0x000fe40005800000 */
[----:B------:R-:W-:Y:S02]  /*dc10*/  FMNMX.FTZ R8, R27, R8, !PT ;  /* 0x000000081b087209 */ /* 0x000fe40007810000 */
[----:B------:R-:W-:Y:S02]  /*dc20*/  ISETP.GT.AND P2, PT, R48, 0x40, P1 ;  /* 0x000000403000780c */ /* 0x000fe40000f44270 */
[----:B------:R-:W-:Y:S01]  /*dc30*/  FSEL R31, R31, -INF , !P5 ;  /* 0xff8000001f1f7808 */ /* 0x000fe20006800000 */
[----:B------:R-:W-:Y:S01]  /*dc40*/  MUFU.EX2 R176, R176 ;  /* 0x000000b000b07308 */ /* 0x000fe20000000800 */
[----:B------:R-:W-:-:S02]  /*dc50*/  ISETP.LT.OR P4, PT, R46, 0x3a, P4 ;  /* 0x0000003a2e00780c */ /* 0x000fc40002781670 */
[----:B------:R-:W-:Y:S02]  /*dc60*/  FMNMX.FTZ R8, R183, R8, !PT ;  /* 0x00000008b7087209 */ /* 0x000fe40007810000 */
[----:B------:R-:W-:Y:S02]  /*dc70*/  ISETP.GT.AND P3, PT, R48, 0x41, P1 ;  /* 0x000000413000780c */ /* 0x000fe40000f64270 */
[----:B------:R-:W-:Y:S01]  /*dc80*/  ISETP.LT.OR P2, PT, R46, 0x41, P2 ;  /* 0x000000412e00780c */ /* 0x000fe20001741670 */
[----:B------:R-:W-:Y:S01]  /*dc90*/  MUFU.EX2 R15, R15 ;  /* 0x0000000f000f7308 */ /* 0x000fe20000000800 */
[----:B------:R-:W-:Y:S02]  /*dca0*/  FSEL R181, R26, -INF , !P4 ;  /* 0xff8000001ab57808 */ /* 0x000fe40006000000 */
[----:B------:R-:W-:Y:S02]  /*dcb0*/  FMNMX.FTZ R8, R31, R8, !PT ;  /* 0x000000081f087209 */ /* 0x000fe40007810000 */
[----:B------:R-:W-:-:S02]  /*dcc0*/  ISETP.GT.AND P5, PT, R48, 0x48, P1 ;  /* 0x000000483000780c */ /* 0x000fc40000fa4270 */
[----:B------:R-:W-:Y:S01]  /*dcd0*/  FSEL R193, R30, -INF , !P2 ;  /* 0xff8000001ec17808 */ /* 0x000fe20005000000 */
[----:B------:R-:W-:Y:S01]  /*dce0*/  MUFU.EX2 R178, R178 ;  /* 0x000000b200b27308 */ /* 0x000fe20000000800 */
[----:B------:R-:W-:Y:S02]  /*dcf0*/  ISETP.LT.OR P3, PT, R46, 0x42, P3 ;  /* 0x000000422e00780c */ /* 0x000fe40001f61670 */
[----:B------:R-:W-:Y:S02]  /*dd00*/  FMNMX.FTZ R8, R181, R8, !PT ;  /* 0x00000008b5087209 */ /* 0x000fe40007810000 */
[----:B------:R-:W-:Y:S02]  /*dd10*/  ISETP.GT.AND P4, PT, R48, 0x49, P1 ;  /* 0x000000493000780c */ /* 0x000fe40000f84270 */
[----:B------:R-:W-:Y:S01]  /*dd20*/  ISETP.LT.OR P5, PT, R46, 0x49, P5 ;  /* 0x000000492e00780c */ /* 0x000fe20002fa1670 */
[----:B------:R-:W-:Y:S01]  /*dd30*/  MUFU.EX2 R21, R21 ;  /* 0x0000001500157308 */ /* 0x000fe20000000800 */
[----:B------:R-:W-:Y:S01]  /*dd40*/  FSEL R177, R25, -INF , !P3 ;  /* 0xff80000019b17808 */ /* 0x000fe20005800000 */
[----:B------:R-:W-:Y:S01]  /*dd50*/  FFMA.FTZ R25, R167, R6, -R50 ;  /* 0x00000006a7197223 */ /* 0x000fe20000010832 */
[----:B------:R-:W-:-:S02]  /*dd60*/  FMNMX.FTZ R8, R193, R8, !PT ;  /* 0x00000008c1087209 */ /* 0x000fc40007810000 */
[----:B------:R-:W-:Y:S02]  /*dd70*/  ISETP.GT.AND P2, PT, R48, 0x50, P1 ;  /* 0x000000503000780c */ /* 0x000fe40000f44270 */
        /* <DEDUP_REMOVED lines=29> */
[----:B------:R-:W-:-:S02]  /*df50*/  FSEL R83, R36, -INF , !P4 ;  /* 0xff80000024537808 */ /* 0x000fc40006000000 */
[----:B------:R-:W-:Y:S02]  /*df60*/  FMNMX.FTZ R8, R85, R8, !PT ;  /* 0x0000000855087209 */ /* 0x000fe40007810000 */
[----:B------:R-:W-:Y:S02]  /*df70*/  ISETP.GT.AND P5, PT, R48, 0x68, P1 ;  /* 0x000000683000780c */ /* 0x000fe40000fa4270 */
[----:B------:R-:W-:Y:S01]  /*df80*/  FSEL R39, R39, -INF , !P2 ;  /* 0xff80000027277808 */ /* 0x000fe20005000000 */
[----:B------:R-:W-:Y:S01]  /*df90*/  MUFU.EX2 R170, R170 ;  /* 0x000000aa00aa7308 */ /* 0x000fe20000000800 */
[----:B------:R-:W-:Y:S02]  /*dfa0*/  ISETP.LT.OR P3, PT, R46, 0x62, P3 ;  /* 0x000000622e00780c */ /* 0x000fe40001f61670 */
[----:B------:R-:W-:Y:S02]  /*dfb0*/  FMNMX.FTZ R8, R83, R8, !PT ;  /* 0x0000000853087209 */ /* 0x000fe40007810000 */
[----:B------:R-:W-:-:S02]  /*dfc0*/  ISETP.GT.AND P4, PT, R48, 0x69, P1 ;  /* 0x000000693000780c */ /* 0x000fc40000f84270 */
[----:B------:R-:W-:Y:S01]  /*dfd0*/  ISETP.LT.OR P5, PT, R46, 0x69, P5 ;  /* 0x000000692e00780c */ /* 0x000fe20002fa1670 */
[----:B------:R-:W-:Y:S01]  /*dfe0*/  MUFU.EX2 R164, R164 ;  /* 0x000000a400a47308 */ /* 0x000fe20000000800 */
[----:B------:R-:W-:Y:S01]  /*dff0*/  FSEL R81, R37, -INF , !P3 ;  /* 0xff80000025517808 */ /* 0x000fe20005800000 */
[--C-:B------:R-:W-:Y:S01]  /*e000*/  FFMA.FTZ R37, R79, R6, -R50.reuse ;  /* 0x000000064f257223 */ /* 0x100fe20000010832 */
[----:B------:R-:W-:Y:S02]  /*e010*/  FMNMX.FTZ R8, R39, R8, !PT ;  /* 0x0000000827087209 */ /* 0x000fe40007810000 */
[----:B------:R-:W-:Y:S02]  /*e020*/  ISETP.GT.AND P2, PT, R48, 0x70, P1 ;  /* 0x000000703000780c */ /* 0x000fe40000f44270 */
[----:B------:R-:W-:Y:S01]  /*e030*/  FSEL R79, R41, -INF , !P5 ;  /* 0xff800000294f7808 */ /* 0x000fe20006800000 */
[----:B------:R-:W-:Y:S01]  /*e040*/  FFMA.FTZ R41, R75, R6, -R50 ;  /* 0x000000064b297223 */ /* 0x000fe20000010832 */
[----:B------:R-:W-:Y:S01]  /*e050*/  ISETP.LT.OR P4, PT, R46, 0x6a, P4 ;  /* 0x0000006a2e00780c */ /* 0x000fe20002781670 */
[----:B------:R-:W-:Y:S01]  /*e060*/  MUFU.EX2 R37, R37 ;  /* 0x0000002500257308 */ /* 0x000fe20000000800 */
[----:B------:R-:W-:-:S02]  /*e070*/  FMNMX.FTZ R8, R81, R8, !PT ;  /* 0x0000000851087209 */ /* 0x000fc40007810000 */
[----:B------:R-:W-:Y:S02]  /*e080*/  ISETP.GT.AND P3, PT, R48, 0x71, P1 ;  /* 0x000000713000780c */ /* 0x000fe40000f64270 */
[----:B------:R-:W-:Y:S02]  /*e090*/  ISETP.LT.OR P2, PT, R46, 0x71, P2 ;  /* 0x000000712e00780c */ /* 0x000fe40001741670 */
[----:B------:R-:W-:Y:S01]  /*e0a0*/  FSEL R77, R38, -INF , !P4 ;  /* 0xff800000264d7808 */ /* 0x000fe20006000000 */
[----:B------:R-:W-:Y:S01]  /*e0b0*/  MUFU.EX2 R41, R41 ;  /* 0x0000002900297308 */ /* 0x000fe20000000800 */
[----:B------:R-:W-:Y:S02]  /*e0c0*/  FMNMX.FTZ R8, R79, R8, !PT ;  /* 0x000000084f087209 */ /* 0x000fe40007810000 */
[----:B------:R-:W-:Y:S02]  /*e0d0*/  ISETP.GT.AND P5, PT, R48, 0x78, P1 ;  /* 0x000000783000780c */ /* 0x000fe40000fa4270 */
[----:B------:R-:W-:-:S02]  /*e0e0*/  ISETP.LT.OR P3, PT, R46, 0x72, P3 ;  /* 0x000000722e00780c */ /* 0x000fc40001f61670 */
[----:B------:R-:W-:Y:S01]  /*e0f0*/  FSEL R197, R42, -INF , !P2 ;  /* 0xff8000002ac57808 */ /* 0x000fe20005000000 */
[----:B------:R-:W-:Y:S01]  /*e100*/  MUFU.EX2 R166, R166 ;  /* 0x000000a600a67308 */ /* 0x000fe20000000800 */
[----:B------:R-:W-:Y:S02]  /*e110*/  FMNMX.FTZ R8, R77, R8, !PT ;  /* 0x000000084d087209 */ /* 0x000fe40007810000 */
        /* <DEDUP_REMOVED lines=126> */
[----:B------:R1:W-:Y:S01]  /*e900*/  MUFU.EX2 R42, R39 ;  /* 0x00000027002a7308 */ /* 0x0003e20000000800 */
[----:B--2---:R-:W-:-:S07]  /*e910*/  FADD.FTZ R35, R31, R0 ;  /* 0x000000001f237221 */ /* 0x004fce0000010000 */
[----:B------:R-:W2:Y:S01]  /*e920*/  MUFU.EX2 R163, R163 ;  /* 0x000000a300a37308 */ /* 0x000ea20000000800 */
[----:B-1----:R-:W-:Y:S01]  /*e930*/  FADD.FTZ R39, R41, R2 ;  /* 0x0000000229277221 */ /* 0x002fe20000010000 */
[----:B0-----:R-:W-:-:S03]  /*e940*/  FADD.FTZ R0, R38, R35 ;  /* 0x0000002326007221 */ /* 0x001fc60000010000 */
[----:B------:R-:W-:-:S03]  /*e950*/  FADD.FTZ R2, R166, R39 ;  /* 0x00000027a6027221 */ /* 0x000fc60000010000 */
[----:B------:R-:W0:Y:S01]  /*e960*/  MUFU.EX2 R40, R40 ;  /* 0x0000002800287308 */ /* 0x000e220000000800 */
[----:B------:R-:W-:-:S04]  /*e970*/  FADD.FTZ R39, R43, R2 ;  /* 0x000000022b277221 */ /* 0x000fc80000010000 */
[----:B------:R-:W-:-:S03]  /*e980*/  FADD.FTZ R2, R160, R39 ;  /* 0x00000027a0027221 */ /* 0x000fc60000010000 */
[----:B------:R-:W1:Y:S01]  /*e990*/  MUFU.EX2 R81, R81 ;  /* 0x0000005100517308 */ /* 0x000e620000000800 */
[----:B------:R-:W-:Y:S01]  /*e9a0*/  FADD.FTZ R39, R45, R2 ;  /* 0x000000022d277221 */ /* 0x000fe20000010000 */
[----:B--2---:R-:W-:-:S03]  /*e9b0*/  FADD.FTZ R35, R163, R0 ;  /* 0x00000000a3237221 */ /* 0x004fc60000010000 */
[----:B------:R-:W-:-:S03]  /*e9c0*/  FADD.FTZ R2, R162, R39 ;  /* 0x00000027a2027221 */ /* 0x000fc60000010000 */
[----:B------:R-:W2:Y:S01]  /*e9d0*/  MUFU.EX2 R44, R79 ;  /* 0x0000004f002c7308 */ /* 0x000ea20000000800 */
[----:B------:R-:W-:Y:S01]  /*e9e0*/  FADD.FTZ R39, R63, R2 ;  /* 0x000000023f277221 */ /* 0x000fe20000010000 */
[----:B0-----:R-:W-:-:S03]  /*e9f0*/  FADD.FTZ R35, R40, R35 ;  /* 0x0000002328237221 */ /* 0x001fc60000010000 */
[----:B------:R-:W-:Y:S01]  /*ea00*/  FADD.FTZ R0, R156, R39 ;  /* 0x000000279c007221 */ /* 0x000fe20000010000 */
[----:B------:R-:W-:Y:S02]  /*ea10*/  FADD.FTZ R35, R42, R35 ;  /* 0x000000232a237221 */ /* 0x000fe40000010000 */
[----:B------:R-:W0:Y:S01]  /*ea20*/  MUFU.EX2 R77, R77 ;  /* 0x0000004d004d7308 */ /* 0x000e220000000800 */
[----:B------:R-:W-:Y:S01]  /*ea30*/  FADD.FTZ R39, R59, R0 ;  /* 0x000000003b277221 */ /* 0x000fe20000010000 */
[----:B-1----:R-:W-:-:S03]  /*ea40*/  FADD.FTZ R35, R81, R35 ;  /* 0x0000002351237221 */ /* 0x002fc60000010000 */
[----:B------:R-:W-:-:S03]  /*ea50*/  FADD.FTZ R0, R158, R39 ;  /* 0x000000279e007221 */ /* 0x000fc60000010000 */
        /* <DEDUP_REMOVED lines=20> */
.L_x_7624:
        /* <DEDUP_REMOVED lines=102> */
[----:B------:R-:W-:Y:S01]  /*f200*/  FMUL.FTZ R149, R149, R8 ;  /* 0x0000000895957220 */ /* 0x000fe20000410000 */
[----:B------:R-:W-:-:S02]  /*f210*/  VIADD R5, R5, 0xffffffff ;  /* 0xffffffff05057836 */ /* 0x000fc40000000000 */
[----:B------:R-:W-:Y:S02]  /*f220*/  IMAD.MOV.U32 R4, RZ, RZ, R11 ;  /* 0x000000ffff047224 */ /* 0x000fe400078e000b */
[----:B------:R-:W-:Y:S01]  /*f230*/  IMAD.MOV.U32 R3, RZ, RZ, R7 ;  /* 0x000000ffff037224 */ /* 0x000fe200078e0007 */
[----:B------:R-:W-:Y:S06]  /*f240*/  @P1 BRA `(.L_x_7625) ;  /* 0xffffffc400cc1947 */ /* 0x000fec000383ffff */
.L_x_7606:
[----:B------:R-:W-:Y:S06]  /*f250*/  BAR.ARV 0x8, 0x180 ;  /* 0x0206000000007b1d */ /* 0x000fec0000002000 */
[----:B------:R-:W-:Y:S05]  /*f260*/  @!P0 BRA `(.L_x_7626) ;  /* 0x0000000000048947 */ /* 0x000fea0003800000 */
[----:B------:R-:W-:Y:S01]  /*f270*/  BPT.TRAP 0x1 ;  /* 0x000000040000795c */ /* 0x000fe20000300000 */
.L_x_7626:
[----:B------:R-:W-:Y:S01]  /*f280*/  ULEA UR5, UR45, UR41, 0x3 ;  /* 0x000000292d057291 */ /* 0x000fe2000f8e183f */
[----:B------:R-:W-:-:S05]  /*f290*/  IMAD.U32 R3, RZ, RZ, UR46 ;  /* 0x0000002eff037e24 */ /* 0x000fca000f8e00ff */
[----:B------:R-:W-:-:S04]  /*f2a0*/  SHF.L.U32 R3, R3, 0x1f, RZ ;  /* 0x0000001f03037819 */ /* 0x000fc800000006ff */
[----:B------:R0:W1:Y:S01]  /*f2b0*/  SYNCS.PHASECHK.TRANS64.TRYWAIT P1, [UR5+0x28850], R3 ;  /* 0x02885003ff0075a7 */ /* 0x0000620008020145 */
[----:B------:R-:W-:Y:S05]  /*f2c0*/  @!P0 BRA `(.L_x_7627) ;  /* 0x0000000000048947 */ /* 0x000fea0003800000 */
[----:B------:R-:W-:Y:S01]  /*f2d0*/  BPT.TRAP 0x1 ;  /* 0x000000040000795c */ /* 0x000fe20000300000 */
.L_x_7627:
[----:B-1----:R-:W-:Y:S05]  /*f2e0*/  @P1 BRA `(.L_x_7628) ;  /* 0x0000000000081947 */ /* 0x002fea0003800000 */
[----:B------:R-:W1:Y:S02]  /*f2f0*/  SYNCS.PHASECHK.TRANS64.TRYWAIT P1, [UR5+0x28850], R3 ;  /* 0x02885003ff0075a7 */ /* 0x000e640008020145 */
[----:B-1----:R-:W-:Y:S05]  /*f300*/  @!P1 BRA `(.L_x_7629) ;  /* 0x0000006c00bc9947 */ /* 0x002fea0003800000 */
.L_x_7628:
[----:B------:R-:W-:Y:S01]  /*f310*/  UIADD3 UR41, UR41, 0x400, URZ ;  /* 0x0000040029297890 */ /* 0x000fe2000fffe03f */
[----:B------:R-:W-:Y:S01]  /*f320*/  WARPGROUP.ARRIVE ;  /* 0x00000000000079c5 */ /* 0x000fe20000000000 */
[----:B------:R-:W-:Y:S01]  /*f330*/  UMOV UR7, 0x40000040 ;  /* 0x4000004000077882 */ /* 0x000fe20000000000 */
[----:B01----:R-:W0:Y:S01]  /*f340*/  SHFL.BFLY PT, R3, R2, 0x2, 0x1f ;  /* 0x0c401f0002037f89 */ /* 0x003e2200000e0000 */
[----:B------:R-:W-:Y:S01]  /*f350*/  USHF.R.U32.HI UR41, URZ, 0x4, UR41 ;  /* 0x000000043f297899 */ /* 0x000fe20008011629 */
[----:B------:R-:W-:Y:S02]  /*f360*/  IMAD.MOV.U32 R9, RZ, RZ, RZ ;  /* 0x000000ffff097224 */ /* 0x000fe400078e00ff */
[----:B------:R-:W1:Y:S01]  /*f370*/  SHFL.BFLY PT, R5, R0, 0x2, 0x1f ;  /* 0x0c401f0000057f89 */ /* 0x000e6200000e0000 */
[----:B------:R-:W-:Y:S01]  /*f380*/  ULOP3.LUT UR41, UR41, 0x3fff, URZ, 0xc0, !UPT ;  /* 0x00003fff29297892 */ /* 0x000fe2000f8ec03f */
[----:B------:R-:W-:-:S03]  /*f390*/  IMAD.MOV.U32 R36, RZ, RZ, -0x800000 ;  /* 0xff800000ff247424 */ /* 0x000fc600078e00ff */
[----:B------:R-:W-:-:S04]  /*f3a0*/  ULOP3.LUT UR4, UR41, 0x4000000, URZ, 0xfc, !UPT ;  /* 0x0400000029047892 */ /* 0x000fc8000f8efc3f */
[----:B------:R-:W-:-:S07]  /*f3b0*/  ULEA UR4, UR45, UR4, 0xb ;  /* 0x000000042d047291 */ /* 0x000fce000f8e583f */
[----:B------:R-:W-:Y:S02]  /*f3c0*/  UMOV UR6, UR4 ;  /* 0x0000000400067c82 */ /* 0x000fe40008000000 */
[----:B------:R-:W-:Y:S01]  /*f3d0*/  HGMMA.64x128x16.F32.BF16 R88, R180, gdesc[UR4].tnspB, R88, gsb0 ;  /* 0x41e00004b4587df0 */ /* 0x000fe20008001858 */
[----:B------:R-:W-:Y:S01]  /*f3e0*/  UIADD3 UR6, UR4, 0x80, URZ ;  /* 0x0000008004067890 */ /* 0x000fe2000fffe03f */
[----:B0-----:R-:W-:Y:S01]  /*f3f0*/  FADD.FTZ R3, R3, R2 ;  /* 0x0000000203037221 */ /* 0x001fe20000010000 */
[----:B------:R-:W-:Y:S01]  /*f400*/  UMOV UR7, 0x40000040 ;  /* 0x4000004000077882 */ /* 0x000fe20000000000 */
[----:B------:R-:W-:Y:S02]  /*f410*/  IMAD.MOV.U32 R2, RZ, RZ, RZ ;  /* 0x000000ffff027224 */ /* 0x000fe400078e00ff */
[----:B-1----:R-:W-:Y:S01]  /*f420*/  FADD.FTZ R5, R5, R0 ;  /* 0x0000000005057221 */ /* 0x002fe20000010000 */
[----:B------:R-:W0:Y:S01]  /*f430*/  SHFL.BFLY PT, R4, R3, 0x1, 0x1f ;  /* 0x0c201f0003047f89 */ /* 0x000e2200000e0000 */
[----:B------:R-:W-:-:S03]  /*f440*/  IMAD.MOV.U32 R0, RZ, RZ, -0x800000 ;  /* 0xff800000ff007424 */ /* 0x000fc600078e00ff */
[----:B------:R-:W1:Y:S01]  /*f450*/  SHFL.BFLY PT, R8, R5, 0x1, 0x1f ;  /* 0x0c201f0005087f89 */ /* 0x000e6200000e0000 */
[----:B0-----:R-:W-:Y:S01]  /*f460*/  FADD.FTZ R12, R3, R4 ;  /* 0x00000004030c7221 */ /* 0x001fe20000010000 */
[----:B-1----:R-:W-:-:S04]  /*f470*/  FADD.FTZ R13, R5, R8 ;  /* 0x00000008050d7221 */ /* 0x002fc80000010000 */
        /* <DEDUP_REMOVED lines=49> */
.L_x_7630:
        /* <DEDUP_REMOVED lines=74> */
.L_x_7552:
        /* <DEDUP_REMOVED lines=13> */
[----:B------:R-:W-:Y:S01]  /*fd00*/  USHF.R.S32.HI UR12, URZ, 0x1f, UR38 ;  /* 0x0000001f3f0c7899 */ /* 0x000fe20008011426 */
[----:B------:R-:W-:Y:S01]  /*fd10*/  F2FP.BF16.F32.PACK_AB R136, R137, R136 ;  /* 0x000000888988723e */ /* 0x000fe200000010ff */
[----:B------:R-:W-:Y:S01]  /*fd20*/  ULDC.64 UR8, c[0x0][0xb90] ;  /* 0x0002e40000087ab9 */ /* 0x000fe20000000a00 */
[----:B------:R-:W-:Y:S01]  /*fd30*/  USHF.R.S32.HI UR13, URZ, 0x1f, UR44 ;  /* 0x0000001f3f0d7899 */ /* 0x000fe2000801142c */
[----:B------:R-:W-:Y:S01]  /*fd40*/  F2FP.BF16.F32.PACK_AB R137, R139, R138 ;  /* 0x0000008a8b89723e */ /* 0x000fe200000010ff */
[----:B------:R-:W-:Y:S01]  /*fd50*/  UIMAD UR5, UR12, UR8, URZ ;  /* 0x000000080c0572a4 */ /* 0x000fe2000f8e023f */
[----:B------:R-:W-:Y:S01]  /*fd60*/  F2FP.BF16.F32.PACK_AB R144, R145, R144 ;  /* 0x000000909190723e */ /* 0x000fe200000010ff */
[----:B------:R-:W-:Y:S01]  /*fd70*/  UIMAD.WIDE.U32 UR6, UR38, UR8, URZ ;  /* 0x00000008260672a5 */ /* 0x000fe2000f8e003f */
[----:B------:R-:W-:Y:S01]  /*fd80*/  F2FP.BF16.F32.PACK_AB R138, R141, R140 ;  /* 0x0000008c8d8a723e */ /* 0x000fe200000010ff */
[----:B------:R-:W-:Y:S01]  /*fd90*/  UIMAD UR5, UR38, UR9, UR5 ;  /* 0x00000009260572a4 */ /* 0x000fe2000f8e0205 */
[----:B------:R-:W-:Y:S01]  /*fda0*/  F2FP.BF16.F32.PACK_AB R139, R143, R142 ;  /* 0x0000008e8f8b723e */ /* 0x000fe200000010ff */
[----:B------:R-:W-:Y:S01]  /*fdb0*/  ULDC.64 UR10, c[0x0][0xb98] ;  /* 0x0002e600000a7ab9 */ /* 0x000fe20000000a00 */
[----:B------:R-:W-:Y:S01]  /*fdc0*/  F2FP.BF16.F32.PACK_AB R145, R147, R146 ;  /* 0x000000929391723e */ /* 0x000fe200000010ff */
[----:B------:R-:W-:Y:S01]  /*fdd0*/  UIMAD UR8, UR13, UR10, URZ ;  /* 0x0000000a0d0872a4 */ /* 0x000fe2000f8e023f */
[----:B------:R-:W-:Y:S01]  /*fde0*/  F2FP.BF16.F32.PACK_AB R146, R149, R148 ;  /* 0x000000949592723e */ /* 0x000fe200000010ff */
[----:B------:R-:W-:Y:S01]  /*fdf0*/  UIADD3 UR7, UR7, UR5, URZ ;  /* 0x0000000507077290 */ /* 0x000fe2000fffe03f */
[----:B------:R-:W-:Y:S01]  /*fe00*/  F2FP.BF16.F32.PACK_AB R147, R151, R150 ;  /* 0x000000969793723e */ /* 0x000fe200000010ff */
[----:B------:R-:W-:-:S02]  /*fe10*/  UIMAD UR8, UR44, UR11, UR8 ;  /* 0x0000000b2c0872a4 */ /* 0x000fc4000f8e0208 */
[----:B------:R-:W-:Y:S01]  /*fe20*/  UIMAD.WIDE.U32 UR6, UR44, UR10, UR6 ;  /* 0x0000000a2c0672a5 */ /* 0x000fe2000f8e0006 */
[----:B------:R-:W-:Y:S02]  /*fe30*/  ULDC UR5, c[0x0][0xa88] ;  /* 0x0002a20000057ab9 */ /* 0x000fe40000000800 */
[----:B------:R-:W-:Y:S01]  /*fe40*/  ULDC.64 UR10, c[0x0][0xaf0] ;  /* 0x0002bc00000a7ab9 */ /* 0x000fe20000000a00 */
[----:B------:R-:W-:Y:S02]  /*fe50*/  MOV R34, R37 ;  /* 0x0000002500227202 */ /* 0x000fe40000000f00 */
[----:B0-----:R-:W-:-:S03]  /*fe60*/  MOV R35, R2 ;  /* 0x0000000200237202 */ /* 0x001fc60000000f00 */
[----:B------:R-:W-:-:S04]  /*fe70*/  IMAD.WIDE R4, R188, 0x2, R34 ;  /* 0x00000002bc047825 */ /* 0x000fc800078e0222 */
[----:B------:R-:W-:Y:S01]  /*fe80*/  IMAD.WIDE R34, R3, 0x2, R34 ;  /* 0x0000000203227825 */ /* 0x000fe200078e0222 */
[C---:B------:R-:W-:Y:S02]  /*fe90*/  LOP3.LUT R3, R4.reuse, 0x380, RZ, 0xc0, !PT ;  /* 0x0000038004037812 */ /* 0x040fe400078ec0ff */
[C---:B------:R-:W-:Y:S02]  /*fea0*/  IADD3 R29, P1, R4.reuse, 0x4040, RZ ;  /* 0x00004040041d7810 */ /* 0x040fe40007f3e0ff */
[C---:B------:R-:W-:Y:S02]  /*feb0*/  IADD3 R21, P6, R4.reuse, 0x20, RZ ;  /* 0x0000002004157810 */ /* 0x040fe40007fde0ff */
[----:B------:R-:W-:Y:S01]  /*fec0*/  SHF.R.U64 R3, R3, 0x3, RZ ;  /* 0x0000000303037819 */ /* 0x000fe200000012ff */
[--C-:B------:R-:W-:Y:S01]  /*fed0*/  IMAD.X R41, RZ, RZ, R5.reuse, P1 ;  /* 0x000000ffff297224 */ /* 0x100fe200008e0605 */
[C---:B------:R-:W-:Y:S01]  /*fee0*/  IADD3 R27, P2, R4.reuse, 0x4020, RZ ;  /* 0x00004020041b7810 */ /* 0x040fe20007f5e0ff */
[----:B------:R-:W-:Y:S01]  /*fef0*/  IMAD.X R13, RZ, RZ, R5, P6 ;  /* 0x000000ffff0d7224 */ /* 0x000fe200030e0605 */
[----:B------:R-:W-:-:S02]  /*ff00*/  IADD3 R10, P3, R4, 0x4000, RZ ;  /* 0x00004000040a7810 */ /* 0x000fc40007f7e0ff */
[C---:B------:R-:W-:Y:S01]  /*ff10*/  IADD3 R43, P0, R4.reuse, 0x4060, RZ ;  /* 0x00004060042b7810 */ /* 0x040fe20007f1e0ff */
[--C-:B------:R-:W-:Y:S01]  /*ff20*/  IMAD.X R39, RZ, RZ, R5.reuse, P2 ;  /* 0x000000ffff277224 */ /* 0x100fe200010e0605 */
[C---:B------:R-:W-:Y:S01]  /*ff30*/  IADD3 R8, P4, R4.reuse, 0x60, RZ ;  /* 0x0000006004087810 */ /* 0x040fe20007f9e0ff */
[--C-:B------:R-:W-:Y:S01]  /*ff40*/  IMAD.X R15, RZ, RZ, R5.reuse, P3 ;  /* 0x000000ffff0f7224 */ /* 0x100fe200018e0605 */
[----:B------:R-:W-:Y:S02]  /*ff50*/  IADD3 R25, P5, R4, 0x40, RZ ;  /* 0x0000004004197810 */ /* 0x000fe40007fbe0ff */
[----:B------:R-:W-:Y:S01]  /*ff60*/  LOP3.LUT R4, R3, R4, RZ, 0x3c, !PT ;  /* 0x0000000403047212 */ /* 0x000fe200078e3cff */
[--C-:B------:R-:W-:Y:S01]  /*ff70*/  IMAD.X R11, RZ, RZ, R5.reuse, P4 ;  /* 0x000000ffff0b7224 */ /* 0x100fe200020e0605 */
[----:B------:R-:W-:Y:S01]  /*ff80*/  LOP3.LUT R14, R29, 0x380, RZ, 0xc0, !PT ;  /* 0x000003801d0e7812 */ /* 0x000fe200078ec0ff */
[----:B------:R-:W-:Y:S01]  /*ff90*/  IMAD.X R9, RZ, RZ, R5, P5 ;  /* 0x000000ffff097224 */ /* 0x000fe200028e0605 */
[----:B------:R-:W-:-:S02]  /*ffa0*/  LOP3.LUT R12, R27, 0x380, RZ, 0xc0, !PT ;  /* 0x000003801b0c7812 */ /* 0x000fc400078ec0ff */
[----:B------:R-:W-:Y:S02]  /*ffb0*/  LOP3.LUT R3, R10, 0x380, RZ, 0xc0, !PT ;  /* 0x000003800a037812 */ /* 0x000fe400078ec0ff */
[----:B------:R-:W-:Y:S02]  /*ffc0*/  LOP3.LUT R2, R21, 0x380, RZ, 0xc0, !PT ;  /* 0x0000038015027812 */ /* 0x000fe400078ec0ff */
[----:B------:R-:W-:Y:S02]  /*ffd0*/  IADD3 R33, P6, R34, 0x1000, RZ ;  /* 0x0000100022217810 */ /* 0x000fe40007fde0ff */
[----:B------:R-:W-:Y:S02]  /*ffe0*/  SHF.R.U64 R14, R14, 0x3, RZ ;  /* 0x000000030e0e7819 */ /* 0x000fe400000012ff */
[----:B------:R-:W-:Y:S02]  /*fff0*/  SHF.R.U64 R12, R12, 0x3, RZ ;  /* 0x000000030c0c7819 */ /* 0x000fe400000012ff */
[----:B------:R-:W-:-:S02]  /*10000*/  SHF.R.U64 R3, R3, 0x3, RZ ;  /* 0x0000000303037819 */ /* 0x000fc400000012ff */
[----:B------:R-:W-:Y:S02]  /*10010*/  SHF.R.U64 R2, R2, 0x3, RZ ;  /* 0x0000000302027819 */ /* 0x000fe400000012ff */
[----:B------:R-:W-:Y:S02]  /*10020*/  LOP3.LUT R32, R33, 0x380, RZ, 0xc0, !PT ;  /* 0x0000038021207812 */ /* 0x000fe400078ec0ff */
[----:B------:R-:W-:Y:S02]  /*10030*/  LOP3.LUT R40, R14, R29, RZ, 0x3c, !PT ;  /* 0x0000001d0e287212 */ /* 0x000fe400078e3cff */
[----:B------:R-:W-:Y:S02]  /*10040*/  LOP3.LUT R38, R12, R27, RZ, 0x3c, !PT ;  /* 0x0000001b0c267212 */ /* 0x000fe400078e3cff */
[----:B------:R-:W-:Y:S02]  /*10050*/  LOP3.LUT R14, R3, R10, RZ, 0x3c, !PT ;  /* 0x0000000a030e7212 */ /* 0x000fe400078e3cff */
[----:B------:R-:W-:-:S02]  /*10060*/  LOP3.LUT R12, R2, R21, RZ, 0x3c, !PT ;  /* 0x00000015020c7212 */ /* 0x000fc400078e3cff */
[----:B------:R-:W-:Y:S02]  /*10070*/  LOP3.LUT R3, R8, 0x380, RZ, 0xc0, !PT ;  /* 0x0000038008037812 */ /* 0x000fe400078ec0ff */
[----:B------:R-:W-:Y:S02]  /*10080*/  SHF.R.U64 R32, R32, 0x3, RZ ;  /* 0x0000000320207819 */ /* 0x000fe400000012ff */
[----:B------:R-:W-:Y:S02]  /*10090*/  LOP3.LUT R2, R25, 0x380, RZ, 0xc0, !PT ;  /* 0x0000038019027812 */ /* 0x000fe400078ec0ff */
[----:B-1----:R-:W-:Y:S02]  /*100a0*/  ISETP.NE.AND P1, PT, R44, 0x1, PT ;  /* 0x000000012c00780c */ /* 0x002fe40003f25270 */
[----:B------:R-:W-:Y:S02]  /*100b0*/  SHF.R.U64 R3, R3, 0x3, RZ ;  /* 0x0000000303037819 */ /* 0x000fe400000012ff */
[----:B------:R-:W-:Y:S01]  /*100c0*/  LOP3.LUT R32, R32, R33, RZ, 0x3c, !PT ;  /* 0x0000002120207212 */ /* 0x000fe200078e3cff */
[----:B------:R-:W-:Y:S01]  /*100d0*/  IMAD.X R33, RZ, RZ, R35, P6 ;  /* 0x000000ffff217224 */ /* 0x000fe200030e0623 */
[----:B------:R-:W-:-:S02]  /*100e0*/  SHF.R.U64 R2, R2, 0x3, RZ ;  /* 0x0000000302027819 */ /* 0x000fc400000012ff */
[----:B------:R-:W-:Y:S02]  /*100f0*/  IADD3 R45, P6, R34, 0x7000, RZ ;  /* 0x00007000222d7810 */ /* 0x000fe40007fde0ff */
[----:B------:R-:W-:Y:S02]  /*10100*/  LOP3.LUT R10, R3, R8, RZ, 0x3c, !PT ;  /* 0x00000008030a7212 */ /* 0x000fe400078e3cff */
[----:B------:R-:W-:Y:S01]  /*10110*/  LOP3.LUT R8, R2, R25, RZ, 0x3c, !PT ;  /* 0x0000001902087212 */ /* 0x000fe200078e3cff */
[----:B------:R-:W0:Y:S01]  /*10120*/  @P1 LDC R47, c[0x0][0xbec] ;  /* 0x0002fb00ff2f1b82 */ /* 0x000e220000000800 */
[----:B------:R-:W-:Y:S02]  /*10130*/  LOP3.LUT R2, R45, 0x380, RZ, 0xc0, !PT ;  /* 0x000003802d027812 */ /* 0x000fe400078ec0ff */
[----:B------:R-:W-:Y:S02]  /*10140*/  LOP3.LUT R42, R43, 0x380, RZ, 0xc0, !PT ;  /* 0x000003802b2a7812 */ /* 0x000fe400078ec0ff */
[----:B------:R-:W-:-:S02]  /*10150*/  SHF.R.U64 R2, R2, 0x3, RZ ;  /* 0x0000000302027819 */ /* 0x000fc400000012ff */
[----:B------:R-:W-:Y:S02]  /*10160*/  SHF.R.U64 R42, R42, 0x3, RZ ;  /* 0x000000032a2a7819 */ /* 0x000fe400000012ff */
[----:B------:R-:W-:Y:S02]  /*10170*/  LOP3.LUT R2, R2, R45, RZ, 0x3c, !PT ;  /* 0x0000002d02027212 */ /* 0x000fe400078e3cff */
[----:B------:R-:W-:Y:S02]  /*10180*/  MOV R45, R4 ;  /* 0x00000004002d7202 */ /* 0x000fe40000000f00 */
[----:B------:R-:W-:Y:S02]  /*10190*/  F2FP.BF16.F32.PACK_AB R4, R46, R7 ;  /* 0x000000072e04723e */ /* 0x000fe400000010ff */
[----:B------:R-:W1:Y:S01]  /*101a0*/  @P1 LDC R46, c[0x0][0xbf0] ;  /* 0x0002fc00ff2e1b82 */ /* 0x000e620000000800 */
[----:B------:R-:W-:Y:S01]  /*101b0*/  LOP3.LUT R42, R42, R43, RZ, 0x3c, !PT ;  /* 0x0000002b2a2a7212 */ /* 0x000fe200078e3cff */
[----:B------:R-:W-:Y:S01]  /*101c0*/  IMAD.X R43, RZ, RZ, R5, P0 ;  /* 0x000000ffff2b7224 */ /* 0x000fe200000e0605 */
[----:B------:R-:W-:-:S02]  /*101d0*/  F2FP.BF16.F32.PACK_AB R5, R91, R90 ;  /* 0x0000005a5b05723e */ /* 0x000fc400000010ff */
[----:B------:R-:W-:-:S03]  /*101e0*/  F2FP.BF16.F32.PACK_AB R7, R95, R94 ;  /* 0x0000005e5f07723e */ /* 0x000fc600000010ff */
[----:B------:R-:W-:Y:S01]  /*101f0*/  BAR.SYNC.DEFER_BLOCKING 0x1, 0x100 ;  /* 0x0044000000007b1d */ /* 0x000fe20000010000 */
[----:B------:R-:W-:Y:S01]  /*10200*/  MOV R65, R40 ;  /* 0x0000002800417202 */ /* 0x000fe20000000f00 */
[----:B------:R-:W-:Y:S01]  /*10210*/  VIADD R40, R17, UR37 ;  /* 0x0000002511287c36 */ /* 0x000fe20008000000 */
[----:B------:R-:W-:Y:S02]  /*10220*/  IADD3 R21, P0, R34, 0x6000, RZ ;  /* 0x0000600022157810 */ /* 0x000fe40007f1e0ff */
[----:B------:R-:W-:Y:S02]  /*10230*/  MOV R58, R10 ;  /* 0x0000000a003a7202 */ /* 0x000fe40000000f00 */
[----:B------:R-:W-:Y:S02]  /*10240*/  LOP3.LUT R20, R21, 0x380, RZ, 0xc0, !PT ;  /* 0x0000038015147812 */ /* 0x000fe400078ec0ff */
[----:B------:R-:W-:Y:S02]  /*10250*/  MOV R57, R14 ;  /* 0x0000000e00397202 */ /* 0x000fe40000000f00 */
[----:B------:R-:W-:-:S02]  /*10260*/  SHF.R.U64 R20, R20, 0x3, RZ ;  /* 0x0000000314147819 */ /* 0x000fc400000012ff */
[----:B------:R-:W-:Y:S02]  /*10270*/  MOV R15, R12 ;  /* 0x0000000c000f7202 */ /* 0x000fe40000000f00 */
[----:B------:R-:W-:Y:S01]  /*10280*/  LOP3.LUT R20, R20, R21, RZ, 0x3c, !PT ;  /* 0x0000001514147212 */ /* 0x000fe200078e3cff */
[----:B------:R-:W-:Y:S01]  /*10290*/  IMAD.X R21, RZ, RZ, R35, P0 ;  /* 0x000000ffff157224 */ /* 0x000fe200000e0623 */
[C---:B------:R-:W-:Y:S02]  /*102a0*/  IADD3 R27, P3, R34.reuse, 0x4000, RZ ;  /* 0x00004000221b7810 */ /* 0x040fe40007f7e0ff */
[----:B------:R-:W-:Y:S02]  /*102b0*/  IADD3 R25, P2, R34, 0x5000, RZ ;  /* 0x0000500022197810 */ /* 0x000fe40007f5e0ff */
[----:B------:R-:W-:Y:S02]  /*102c0*/  LOP3.LUT R26, R27, 0x380, RZ, 0xc0, !PT ;  /* 0x000003801b1a7812 */ /* 0x000fe400078ec0ff */
[----:B------:R-:W-:Y:S01]  /*102d0*/  LOP3.LUT R24, R25, 0x380, RZ, 0xc0, !PT ;  /* 0x0000038019187812 */ /* 0x000fe200078ec0ff */
[----:B------:R0:W-:Y:S01]  /*102e0*/  STSM.16.M88.4 [R45], R4 ;  /* 0x000000042d007844 */ /* 0x0001e20000000200 */
[----:B------:R-:W-:-:S02]  /*102f0*/  SHF.R.U64 R26, R26, 0x3, RZ ;  /* 0x000000031a1a7819 */ /* 0x000fc400000012ff */
[----:B------:R-:W-:Y:S01]  /*10300*/  MOV R56, R38 ;  /* 0x0000002600387202 */ /* 0x000fe20000000f00 */
[----:B------:R-:W-:Y:S01]  /*10310*/  VIADD R38, R187, UR37 ;  /* 0x00000025bb267c36 */ /* 0x000fe20008000000 */
[----:B------:R-:W-:Y:S02]  /*10320*/  SHF.R.U64 R24, R24, 0x3, RZ ;  /* 0x0000000318187819 */ /* 0x000fe400000012ff */
[----:B------:R-:W-:Y:S01]  /*10330*/  LOP3.LUT R26, R26, R27, RZ, 0x3c, !PT ;  /* 0x0000001b1a1a7212 */ /* 0x000fe200078e3cff */
[----:B------:R-:W-:Y:S01]  /*10340*/  IMAD.X R27, RZ, RZ, R35, P3 ;  /* 0x000000ffff1b7224 */ /* 0x000fe200018e0623 */
[----:B------:R-:W-:Y:S02]  /*10350*/  MOV R14, R8 ;  /* 0x00000008000e7202 */ /* 0x000fe40000000f00 */
[----:B------:R-:W-:Y:S02]  /*10360*/  F2FP.BF16.F32.PACK_AB R8, R105, R104 ;  /* 0x000000686908723e */ /* 0x000fe400000010ff */
[----:B------:R-:W-:-:S02]  /*10370*/  F2FP.BF16.F32.PACK_AB R9, R107, R106 ;  /* 0x0000006a6b09723e */ /* 0x000fc400000010ff */
[----:B------:R-:W-:Y:S01]  /*10380*/  LOP3.LUT R24, R24, R25, RZ, 0x3c, !PT ;  /* 0x0000001918187212 */ /* 0x000fe200078e3cff */
[----:B0-----:R-:W-:Y:S01]  /*10390*/  @P1 IMAD.HI.U32 R5, R40, R47, RZ ;  /* 0x0000002f28051227 */ /* 0x001fe200078e00ff */
[----:B------:R-:W-:Y:S02]  /*103a0*/  MOV R64, R42 ;  /* 0x0000002a00407202 */ /* 0x000fe40000000f00 */
[----:B------:R-:W-:Y:S01]  /*103b0*/  IADD3 R31, P5, R34, 0x2000, RZ ;  /* 0x00002000221f7810 */ /* 0x000fe20007fbe0ff */
[----:B------:R-:W-:Y:S01]  /*103c0*/  IMAD.MOV.U32 R4, RZ, RZ, R40 ;  /* 0x000000ffff047224 */ /* 0x000fe200078e0028 */
[----:B-1----:R-:W-:Y:S01]  /*103d0*/  @P1 SHF.R.U32.HI R4, RZ, R46, R5 ;  /* 0x0000002eff041219 */ /* 0x002fe20000011605 */
[----:B------:R-:W-:Y:S01]  /*103e0*/  IMAD.U32 R6, RZ, RZ, UR8 ;  /* 0x00000008ff067e24 */ /* 0x000fe2000f8e00ff */
[----:B------:R-:W-:Y:S01]  /*103f0*/  ULDC.64 UR8, c[0x0][0xae8] ;  /* 0x0002ba0000087ab9 */ /* 0x000fe20000000a00 */
[----:B------:R-:W-:Y:S01]  /*10400*/  IMAD R45, R44, UR5, RZ ;  /* 0x000000052c2d7c24 */ /* 0x000fe2000f8e02ff */
[--C-:B------:R-:W-:Y:S01]  /*10410*/  SHF.R.S32.HI R5, RZ, 0x1f, R4.reuse ;  /* 0x0000001fff057819 */ /* 0x100fe20000011404 */
[----:B------:R-:W-:Y:S01]  /*10420*/  IMAD.MOV R7, RZ, RZ, -R4 ;  /* 0x000000ffff077224 */ /* 0x000fe200078e0a04 */
[----:B------:R-:W-:Y:S01]  /*10430*/  IADD3 R12, P0, R4, UR6, RZ ;  /* 0x00000006040c7c10 */ /* 0x000fe2000ff1e0ff */
[----:B------:R-:W-:Y:S01]  /*10440*/  IMAD.X R25, RZ, RZ, R35, P2 ;  /* 0x000000ffff197224 */ /* 0x000fe200010e0623 */
[----:B------:R-:W-:Y:S01]  /*10450*/  F2FP.BF16.F32.PACK_AB R4, R97, R96 ;  /* 0x000000606104723e */ /* 0x000fe200000010ff */
[----:B------:R-:W-:Y:S01]  /*10460*/  IMAD R11, R44, R7, R40 ;  /* 0x000000072c0b7224 */ /* 0x000fe200078e0228 */
[----:B------:R-:W-:Y:S01]  /*10470*/  IADD3.X R13, R5, UR7, R6, P0, !PT ;  /* 0x00000007050d7c10 */ /* 0x000fe200087fe406 */
[----:B------:R-:W-:Y:S01]  /*10480*/  ULDC.64 UR6, c[0x0][0xb88] ;  /* 0x0002e20000067ab9 */ /* 0x000fe20000000a00 */
[----:B------:R-:W-:-:S02]  /*10490*/  F2FP.BF16.F32.PACK_AB R5, R99, R98 ;  /* 0x000000626305723e */ /* 0x000fc400000010ff */
[----:B------:R-:W-:Y:S01]  /*104a0*/  SHF.R.S32.HI R10, RZ, 0x1f, R11 ;  /* 0x0000001fff0a7819 */ /* 0x000fe2000001140b */
[----:B------:R-:W-:Y:S01]  /*104b0*/  IMAD.WIDE.U32 R12, R11, UR6, R12 ;  /* 0x000000060b0c7c25 */ /* 0x000fe2000f8e000c */
[----:B------:R-:W-:Y:S02]  /*104c0*/  F2FP.BF16.F32.PACK_AB R6, R101, R100 ;  /* 0x000000646506723e */ /* 0x000fe400000010ff */
[----:B------:R-:W-:Y:S01]  /*104d0*/  F2FP.BF16.F32.PACK_AB R7, R103, R102 ;  /* 0x000000666707723e */ /* 0x000fe200000010ff */
[----:B------:R-:W-:Y:S01]  /*104e0*/  IMAD R10, R10, UR6, RZ ;  /* 0x000000060a0a7c24 */ /* 0x000fe2000f8e02ff */
[----:B------:R-:W-:Y:S02]  /*104f0*/  LOP3.LUT P0, RZ, R185, 0x3, RZ, 0xc0, !PT ;  /* 0x00000003b9ff7812 */ /* 0x000fe4000780c0ff */
[----:B------:R-:W-:Y:S01]  /*10500*/  IADD3 R29, P4, R34, 0x3000, RZ ;  /* 0x00003000221d7810 */ /* 0x000fe20007f9e0ff */
[----:B------:R-:W-:Y:S01]  /*10510*/  IMAD R39, R11, UR7, R10 ;  /* 0x000000070b277c24 */ /* 0x000fe2000f8e020a */
[----:B------:R0:W-:Y:S01]  /*10520*/  STSM.16.M88.4 [R15], R4 ;  /* 0x000000040f007844 */ /* 0x0001e20000000200 */
[----:B------:R-:W-:Y:S01]  /*10530*/  ULDC.64 UR6, c[0x0][0xb50] ;  /* 0x0002d40000067ab9 */ /* 0x000fe20000000a00 */
[----:B------:R-:W-:-:S02]  /*10540*/  F2FP.BF16.F32.PACK_AB R10, R109, R108 ;  /* 0x0000006c6d0a723e */ /* 0x000fc400000010ff */
[----:B------:R-:W-:Y:S02]  /*10550*/  F2FP.BF16.F32.PACK_AB R11, R111, R110 ;  /* 0x0000006e6f0b723e */ /* 0x000fe400000010ff */
[----:B------:R-:W-:Y:S02]  /*10560*/  LEA R40, P3, R12, UR6, 0x2 ;  /* 0x000000060c287c11 */ /* 0x000fe4000f8610ff */
[-C--:B------:R-:W-:Y:S01]  /*10570*/  ISETP.GE.OR P2, PT, R38, R45.reuse, P0 ;  /* 0x0000002d2600720c */ /* 0x080fe20000746670 */
[----:B------:R1:W-:Y:S01]  /*10580*/  STSM.16.M88.4 [R14], R8 ;  /* 0x000000080e007844 */ /* 0x0003e20000000200 */
[----:B------:R-:W-:Y:S01]  /*10590*/  UIMAD UR5, UR12, UR8, URZ ;  /* 0x000000080c0572a4 */ /* 0x000fe2000f8e023f */
[----:B------:R-:W-:Y:S02]  /*105a0*/  LOP3.LUT R3, R34, 0x380, RZ, 0xc0, !PT ;  /* 0x0000038022037812 */ /* 0x000fe400078ec0ff */
[----:B------:R-:W-:Y:S01]  /*105b0*/  SHFL.IDX PT, R46, R40, 0x1, 0x1c1f ;  /* 0x003c1f00282e7f89 */ /* 0x000fe200000e0000 */
[----:B------:R-:W-:Y:S01]  /*105c0*/  LOP3.LUT R30, R31, 0x380, RZ, 0xc0, !PT ;  /* 0x000003801f1e7812 */ /* 0x000fe200078ec0ff */
        /* <DEDUP_REMOVED lines=11> */
[----:B------:R-:W-:Y:S01]  /*10680*/  F2FP.BF16.F32.PACK_AB R13, R123, R122 ;  /* 0x0000007a7b0d723e */ /* 0x000fe200000010ff */
[----:B------:R-:W-:Y:S01]  /*10690*/  STSM.16.M88.4 [R58], R4 ;  /* 0x000000043a007844 */ /* 0x000fe20000000200 */
[----:B-1----:R-:W-:-:S02]  /*106a0*/  F2FP.BF16.F32.PACK_AB R14, R125, R124 ;  /* 0x0000007c7d0e723e */ /* 0x002fc400000010ff */
[----:B------:R-:W-:Y:S01]  /*106b0*/  F2FP.BF16.F32.PACK_AB R15, R127, R126 ;  /* 0x0000007e7f0f723e */ /* 0x000fe200000010ff */
[----:B------:R-:W1:Y:S01]  /*106c0*/  SHFL.IDX PT, R47, R41, 0x1, 0x1c1f ;  /* 0x003c1f00292f7f89 */ /* 0x000e6200000e0000 */
[----:B------:R-:W-:Y:S02]  /*106d0*/  F2FP.BF16.F32.PACK_AB R8, R129, R128 ;  /* 0x000000808108723e */ /* 0x000fe400000010ff */
[----:B------:R-:W-:Y:S01]  /*106e0*/  F2FP.BF16.F32.PACK_AB R9, R131, R130 ;  /* 0x000000828309723e */ /* 0x000fe200000010ff */
[----:B------:R-:W-:Y:S01]  /*106f0*/  STSM.16.M88.4 [R57], R12 ;  /* 0x0000000c39007844 */ /* 0x000fe20000000200 */
[----:B------:R-:W-:Y:S02]  /*10700*/  F2FP.BF16.F32.PACK_AB R10, R133, R132 ;  /* 0x00000084850a723e */ /* 0x000fe400000010ff */
[----:B------:R-:W-:Y:S01]  /*10710*/  F2FP.BF16.F32.PACK_AB R11, R135, R134 ;  /* 0x00000086870b723e */ /* 0x000fe200000010ff */
[----:B------:R-:W-:Y:S01]  /*10720*/  UIMAD UR5, UR38, UR9, UR5 ;  /* 0x00000009260572a4 */ /* 0x000fe2000f8e0205 */
[----:B------:R-:W-:-:S02]  /*10730*/  LOP3.LUT R28, R29, 0x380, RZ, 0xc0, !PT ;  /* 0x000003801d1c7812 */ /* 0x000fc400078ec0ff */
[----:B------:R-:W-:Y:S01]  /*10740*/  SHF.R.U64 R3, R3, 0x3, RZ ;  /* 0x0000000303037819 */ /* 0x000fe200000012ff */
[----:B------:R-:W-:Y:S01]  /*10750*/  STSM.16.M88.4 [R56], R8 ;  /* 0x0000000838007844 */ /* 0x000fe20000000200 */
[----:B------:R-:W-:Y:S01]  /*10760*/  UIMAD.WIDE.U32 UR6, UR38, UR8, URZ ;  /* 0x00000008260672a5 */ /* 0x000fe2000f8e003f */
[----:B------:R-:W-:Y:S02]  /*10770*/  SHF.R.U64 R30, R30, 0x3, RZ ;  /* 0x000000031e1e7819 */ /* 0x000fe400000012ff */
[----:B------:R2:W-:Y:S01]  /*10780*/  STSM.16.M88.4 [R65], R136 ;  /* 0x0000008841007844 */ /* 0x0005e20000000200 */
[----:B------:R-:W-:Y:S01]  /*10790*/  UIMAD UR8, UR13, UR10, URZ ;  /* 0x0000000a0d0872a4 */ /* 0x000fe2000f8e023f */
[----:B------:R-:W-:Y:S02]  /*107a0*/  SHF.R.U64 R28, R28, 0x3, RZ ;  /* 0x000000031c1c7819 */ /* 0x000fe400000012ff */
[----:B------:R-:W-:Y:S01]  /*107b0*/  STSM.16.M88.4 [R64], R144 ;  /* 0x0000009040007844 */ /* 0x000fe20000000200 */
[----:B------:R-:W-:Y:S01]  /*107c0*/  UIADD3 UR7, UR7, UR5, URZ ;  /* 0x0000000507077290 */ /* 0x000fe2000fffe03f */
[----:B------:R-:W-:Y:S01]  /*107d0*/  LOP3.LUT R34, R3, R34, RZ, 0x3c, !PT ;  /* 0x0000002203227212 */ /* 0x000fe200078e3cff */
[----:B------:R-:W-:Y:S01]  /*107e0*/  BAR.SYNC.DEFER_BLOCKING 0x1, 0x100 ;  /* 0x0044000000007b1d */ /* 0x000fe20000010000 */
[----:B------:R-:W-:-:S07]  /*107f0*/  LOP3.LUT R30, R30, R31, RZ, 0x3c, !PT ;  /* 0x0000001f1e1e7212 */ /* 0x000fce00078e3cff */
[----:B--2---:R-:W2:Y:S01]  /*10800*/  @P1 LDC R65, c[0x0][0xbec] ;  /* 0x0002fb00ff411b82 */ /* 0x004ea20000000800 */
[----:B------:R-:W-:Y:S01]  /*10810*/  UIMAD UR5, UR44, UR11, UR8 ;  /* 0x0000000b2c0572a4 */ /* 0x000fe2000f8e0208 */
[--C-:B------:R-:W-:Y:S01]  /*10820*/  IMAD.X R3, RZ, RZ, R35.reuse, P6 ;  /* 0x000000ffff037224 */ /* 0x100fe200030e0623 */
[----:B------:R-:W-:Y:S01]  /*10830*/  UIMAD.WIDE.U32 UR6, UR44, UR10, UR6 ;  /* 0x0000000a2c0672a5 */ /* 0x000fe2000f8e0006 */
[----:B------:R-:W-:Y:S01]  /*10840*/  LOP3.LUT R28, R28, R29, RZ, 0x3c, !PT ;  /* 0x0000001d1c1c7212 */ /* 0x000fe200078e3cff */
[--C-:B------:R-:W-:Y:S01]  /*10850*/  IMAD.X R31, RZ, RZ, R35.reuse, P5 ;  /* 0x000000ffff1f7224 */ /* 0x100fe200028e0623 */
[----:B------:R-:W-:Y:S01]  /*10860*/  ULDC.64 UR8, c[0x0][0xae0] ;  /* 0x0002b80000087ab9 */ /* 0x000fe20000000a00 */
[----:B0-----:R0:W-:Y:S01]  /*10870*/  @!P2 ST.E desc[UR52][R38.64], R36 ;  /* 0x000000242600a985 */ /* 0x0011e2000c101934 */
[----:B------:R-:W-:Y:S01]  /*10880*/  UIADD3 UR5, UR7, UR5, URZ ;  /* 0x0000000507057290 */ /* 0x000fe2000fffe03f */
[----:B------:R-:W-:Y:S02]  /*10890*/  IMAD.X R29, RZ, RZ, R35, P4 ;  /* 0x000000ffff1d7224 */ /* 0x000fe400020e0623 */
[----:B-1----:R1:W-:Y:S04]  /*108a0*/  @!P0 ST.E desc[UR52][R46.64], R0 ;  /* 0x000000002e008985 */ /* 0x0023e8000c101934 */
[----:B------:R3:W5:Y:S01]  /*108b0*/  LD.E.128 R12, desc[UR52][R20.64] ;  /* 0x00000034140c7980 */ /* 0x000762000c101d00 */
[----:B0-----:R-:W0:Y:S03]  /*108c0*/  @P1 LDC R39, c[0x0][0xbf0] ;  /* 0x0002fc00ff271b82 */ /* 0x001e260000000800 */
[----:B------:R4:W5:Y:S01]  /*108d0*/  LD.E.128 R56, desc[UR52][R24.64] ;  /* 0x0000003418387980 */ /* 0x000962000c101d00 */
[----:B-1----:R-:W-:-:S03]  /*108e0*/  IMAD R0, R22, 0x20, R184 ;  /* 0x0000002016007824 */ /* 0x002fc600078e02b8 */
[----:B------:R1:W5:Y:S01]  /*108f0*/  LD.E.128 R8, desc[UR52][R2.64] ;  /* 0x0000003402087980 */ /* 0x000362000c101d00 */
        /* <DEDUP_REMOVED lines=8> */
[----:B------:R0:W5:Y:S01]  /*10980*/  LD.E.128 R60, desc[UR52][R26.64] ;  /* 0x000000341a3c7980 */ /* 0x000162000c101d00 */
[--C-:B------:R-:W-:Y:S01]  /*10990*/  SHF.R.S32.HI R0, RZ, 0x1f, R21.reuse ;  /* 0x0000001fff007819 */ /* 0x100fe20000011415 */
[----:B----4-:R-:W-:Y:S01]  /*109a0*/  IMAD.MOV R25, RZ, RZ, -R21 ;  /* 0x000000ffff197224 */ /* 0x010fe200078e0a15 */
[----:B------:R-:W-:Y:S01]  /*109b0*/  @!PT LDS RZ, [RZ] ;  /* 0x00000000fffff984 */ /* 0x000fe20000000800 */
[----:B------:R-:W-:Y:S01]  /*109c0*/  @!PT LDS RZ, [RZ] ;  /* 0x00000000fffff984 */ /* 0x000fe20000000800 */
[----:B------:R-:W-:Y:S01]  /*109d0*/  @!PT LDS RZ, [RZ] ;  /* 0x00000000fffff984 */ /* 0x000fe20000000800 */
[----:B------:R-:W-:Y:S01]  /*109e0*/  @!PT LDS RZ, [RZ] ;  /* 0x00000000fffff984 */ /* 0x000fe20000000800 */
[----:B------:R2:W-:Y:S06]  /*109f0*/  MEMBAR.ALL.CTA ;  /* 0x0000000000007992 */ /* 0x0005ec0000008000 */
[----:B--2---:R-:W2:Y:S01]  /*10a00*/  FENCE.VIEW.ASYNC.S ;  /* 0x00000000000073c6 */ /* 0x004ea20000000000 */
[----:B-1----:R-:W-:-:S02]  /*10a10*/  IMAD.U32 R3, RZ, RZ, UR7 ;  /* 0x00000007ff037e24 */ /* 0x002fc4000f8e00ff */
[----:B------:R-:W-:Y:S02]  /*10a20*/  IMAD R0, R0, UR8, RZ ;  /* 0x0000000800007c24 */ /* 0x000fe4000f8e02ff */
[----:B------:R-:W-:Y:S02]  /*10a30*/  IMAD R25, R44, R25, R20 ;  /* 0x000000192c197224 */ /* 0x000fe400078e0214 */
[----:B------:R-:W-:Y:S01]  /*10a40*/  IMAD.U32 R2, RZ, RZ, UR6 ;  /* 0x00000006ff027e24 */ /* 0x000fe2000f8e00ff */
[----:B------:R-:W-:Y:S01]  /*10a50*/  ULDC.64 UR6, c[0x0][0xad8] ;  /* 0x0002b60000067ab9 */ /* 0x000fe20000000a00 */
[----:B------:R-:W-:Y:S02]  /*10a60*/  IMAD.U32 R3, RZ, RZ, UR5 ;  /* 0x00000005ff037e24 */ /* 0x000fe4000f8e00ff */
[C---:B0-----:R-:W-:Y:S01]  /*10a70*/  IMAD R27, R21.reuse, UR9, R0 ;  /* 0x00000009151b7c24 */ /* 0x041fe2000f8e0200 */
[----:B------:R-:W-:Y:S01]  /*10a80*/  SHF.R.S32.HI R0, RZ, 0x1f, R25 ;  /* 0x0000001fff007819 */ /* 0x000fe20000011419 */
[----:B------:R-:W-:-:S04]  /*10a90*/  IMAD.WIDE.U32 R2, R21, UR8, R2 ;  /* 0x0000000815027c25 */ /* 0x000fc8000f8e0002 */
[----:B------:R-:W-:Y:S02]  /*10aa0*/  IMAD.IADD R3, R3, 0x1, R27 ;  /* 0x0000000103037824 */ /* 0x000fe400078e021b */
[----:B------:R-:W-:Y:S02]  /*10ab0*/  IMAD R20, R0, UR6, RZ ;  /* 0x0000000600147c24 */ /* 0x000fe4000f8e02ff */
[----:B------:R-:W-:Y:S02]  /*10ac0*/  VIADD R26, R184, UR37 ;  /* 0x00000025b81a7c36 */ /* 0x000fe40008000000 */
        /* <DEDUP_REMOVED lines=8> */
[-C--:B------:R-:W-:Y:S01]  /*10b50*/  ISETP.GE.AND P0, PT, R0, R45.reuse, PT ;  /* 0x0000002d0000720c */ /* 0x080fe20003f06270 */
[----:B------:R-:W-:Y:S01]  /*10b60*/  VIADD R0, R26, 0x40 ;  /* 0x000000401a007836 */ /* 0x000fe20000000000 */
[----:B------:R-:W-:Y:S02]  /*10b70*/  LEA.HI.X R25, R2, UR7, R3, 0x1, P3 ;  /* 0x0000000702197c11 */ /* 0x000fe400098f0c03 */
[----:B------:R-:W-:Y:S01]  /*10b80*/  PRMT R37, RZ, 0x654, R37 ;  /* 0x00000654ff257816 */ /* 0x000fe20000000025 */
[----:B--2---:R0:W1:Y:S01]  /*10b90*/  SHFL.IDX PT, R20, R24, RZ, 0x181f ;  /* 0x00181fff18147589 */ /* 0x00406200000e0000 */
[----:B------:R-:W-:Y:S01]  /*10ba0*/  ISETP.GE.AND P1, PT, R0, R45, PT ;  /* 0x0000002d0000720c */ /* 0x000fe20003f26270 */
[----:B------:R-:W-:Y:S01]  /*10bb0*/  BSSY B1, `(.L_x_7633) ;  /* 0x000000d000017945 */ /* 0x000fe20003800000 */
[----:B------:R0:W-:Y:S01]  /*10bc0*/  SYNCS.ARRIVE.TRANS64.RED.A1T0 RZ, [R37+URZ], RZ ;  /* 0x000000ff25ff79a7 */ /* 0x0001e2000810043f */
[----:B------:R0:W2:Y:S02]  /*10bd0*/  SHFL.IDX PT, R0, R25, RZ, 0x181f ;  /* 0x00181fff19007589 */ /* 0x0000a400000e0000 */
[----:B------:R-:W-:Y:S08]  /*10be0*/  @P2 BRA `(.L_x_7634) ;  /* 0x0000000000242947 */ /* 0x000ff00003800000 */
[----:B------:R-:W-:Y:S02]  /*10bf0*/  ULDC UR5, c[0x0][0xac8] ;  /* 0x0002b20000057ab9 */ /* 0x000fe40000000800 */
[----:B------:R-:W-:Y:S02]  /*10c00*/  ISETP.GE.AND P2, PT, R18, UR5, PT ;  /* 0x0000000512007c0c */ /* 0x000fe4000bf46270 */
[----:B------:R-:W-:-:S11]  /*10c10*/  ISETP.GE.AND P3, PT, R19, UR5, PT ;  /* 0x0000000513007c0c */ /* 0x000fd6000bf66270 */
[CC--:B-1----:R-:W-:Y:S02]  /*10c20*/  @!P2 LEA R2, P4, R18.reuse, R20.reuse, 0x1 ;  /* 0x000000141202a211 */ /* 0x0c2fe400078808ff */
[C---:B------:R-:W-:Y:S02]  /*10c30*/  @!P3 LEA R20, P5, R19.reuse, R20, 0x1 ;  /* 0x000000141314b211 */ /* 0x040fe400078a08ff */
[-C--:B--2---:R-:W-:Y:S02]  /*10c40*/  @!P2 LEA.HI.X R3, R18, R0.reuse, R190, 0x1, P4 ;  /* 0x000000001203a211 */ /* 0x084fe400020f0cbe */
[----:B------:R-:W-:-:S03]  /*10c50*/  @!P3 LEA.HI.X R21, R19, R0, R189, 0x1, P5 ;  /* 0x000000001315b211 */ /* 0x000fc600028f0cbd */
[----:B-----5:R3:W-:Y:S04]  /*10c60*/  @!P2 ST.E.128 desc[UR52][R2.64], R52 ;  /* 0x000000340200a985 */ /* 0x0207e8000c101d34 */
[----:B------:R3:W-:Y:S02]  /*10c70*/  @!P3 ST.E.128 desc[UR52][R20.64], R60 ;  /* 0x0000003c1400b985 */ /* 0x0007e4000c101d34 */
.L_x_7634:
[----:B------:R-:W-:Y:S05]  /*10c80*/  BSYNC B1 ;  /* 0x0000000000017941 */ /* 0x000fea0003800000 */
.L_x_7633:
[----:B--2---:R2:W4:Y:S01]  /*10c90*/  SHFL.IDX PT, R0, R25, 0x1, 0x181f ;  /* 0x00381f0019007f89 */ /* 0x00452200000e0000 */
[----:B------:R-:W-:Y:S03]  /*10ca0*/  BSSY B1, `(.L_x_7635) ;  /* 0x000000c000017945 */ /* 0x000fe60003800000 */
[----:B-1-3--:R2:W1:Y:S01]  /*10cb0*/  SHFL.IDX PT, R20, R24, 0x1, 0x181f ;  /* 0x00381f0018147f89 */ /* 0x00a46200000e0000 */
[----:B------:R-:W-:Y:S05]  /*10cc0*/  @P0 BRA `(.L_x_7636) ;  /* 0x0000000000240947 */ /* 0x000fea0003800000 */
[----:B------:R-:W-:Y:S02]  /*10cd0*/  ULDC UR5, c[0x0][0xac8] ;  /* 0x0002b20000057ab9 */ /* 0x000fe40000000800 */
[----:B------:R-:W-:Y:S02]  /*10ce0*/  ISETP.GE.AND P3, PT, R18, UR5, PT ;  /* 0x0000000512007c0c */ /* 0x000fe4000bf66270 */
[----:B------:R-:W-:-:S11]  /*10cf0*/  ISETP.GE.AND P4, PT, R19, UR5, PT ;  /* 0x0000000513007c0c */ /* 0x000fd6000bf86270 */
[CC--:B-1----:R-:W-:Y:S02]  /*10d00*/  @!P3 LEA R2, P0, R18.reuse, R20.reuse, 0x1 ;  /* 0x000000141202b211 */ /* 0x0c2fe400078008ff */
[C---:B------:R-:W-:Y:S02]  /*10d10*/  @!P4 LEA R20, P2, R19.reuse, R20, 0x1 ;  /* 0x000000141314c211 */ /* 0x040fe400078408ff */
[-C--:B----4-:R-:W-:Y:S02]  /*10d20*/  @!P3 LEA.HI.X R3, R18, R0.reuse, R190, 0x1, P0 ;  /* 0x000000001203b211 */ /* 0x090fe400000f0cbe */
[----:B------:R-:W-:-:S03]  /*10d30*/  @!P4 LEA.HI.X R21, R19, R0, R189, 0x1, P2 ;  /* 0x000000001315c211 */ /* 0x000fc600010f0cbd */
[----:B-----5:R3:W-:Y:S04]  /*10d40*/  @!P3 ST.E.128 desc[UR52][R2.64], R48 ;  /* 0x000000300200b985 */ /* 0x0207e8000c101d34 */
[----:B------:R3:W-:Y:S02]  /*10d50*/  @!P4 ST.E.128 desc[UR52][R20.64], R56 ;  /* 0x000000381400c985 */ /* 0x0007e4000c101d34 */
.L_x_7636:
[----:B------:R-:W-:Y:S05]  /*10d60*/  BSYNC B1 ;  /* 0x0000000000017941 */ /* 0x000fea0003800000 */
.L_x_7635:
[----:B----4-:R4:W0:Y:S01]  /*10d70*/  SHFL.IDX PT, R0, R25, 0x2, 0x181f ;  /* 0x00581f0019007f89 */ /* 0x01082200000e0000 */
        /* <DEDUP_REMOVED lines=8> */
[-C--:B0-----:R-:W-:Y:S02]  /*10e00*/  @!P2 LEA.HI.X R3, R18, R0.reuse, R190, 0x1, P0 ;  /* 0x000000001203a211 */ /* 0x081fe400000f0cbe */
[----:B------:R-:W-:-:S03]  /*10e10*/  @!P3 LEA.HI.X R21, R19, R0, R189, 0x1, P1 ;  /* 0x000000001315b211 */ /* 0x000fc600008f0cbd */
[----:B-----5:R3:W-:Y:S04]  /*10e20*/  @!P2 ST.E.128 desc[UR52][R2.64], R40 ;  /* 0x000000280200a985 */ /* 0x0207e8000c101d34 */
[----:B------:R3:W-:Y:S02]  /*10e30*/  @!P3 ST.E.128 desc[UR52][R20.64], R12 ;  /* 0x0000000c1400b985 */ /* 0x0007e4000c101d34 */
.L_x_7638:
[----:B------:R-:W-:Y:S05]  /*10e40*/  BSYNC B1 ;  /* 0x0000000000017941 */ /* 0x000fea0003800000 */
.L_x_7637:
[----:B0-----:R-:W-:Y:S01]  /*10e50*/  VIADD R0, R26, 0x60 ;  /* 0x000000601a007836 */ /* 0x001fe20000000000 */
[----:B--2-4-:R-:W0:Y:S04]  /*10e60*/  SHFL.IDX PT, R25, R25, 0x3, 0x181f ;  /* 0x00781f0019197f89 */ /* 0x014e2800000e0000 */
[----:B------:R-:W-:Y:S01]  /*10e70*/  ISETP.GE.AND P0, PT, R0, R45, PT ;  /* 0x0000002d0000720c */ /* 0x000fe20003f06270 */
[----:B------:R-:W2:-:S12]  /*10e80*/  SHFL.IDX PT, R24, R24, 0x3, 0x181f ;  /* 0x00781f0018187f89 */ /* 0x000e9800000e0000 */
[----:B------:R-:W-:Y:S05]  /*10e90*/  @P0 BRA `(.L_x_7639) ;  /* 0x0000000800800947 */ /* 0x000fea0003800000 */
[----:B------:R-:W-:Y:S02]  /*10ea0*/  ULDC UR5, c[0x0][0xac8] ;  /* 0x0002b20000057ab9 */ /* 0x000fe40000000800 */
[----:B------:R-:W-:-:S13]  /*10eb0*/  ISETP.GE.AND P1, PT, R18, UR5, PT ;  /* 0x0000000512007c0c */ /* 0x000fda000bf26270 */
[----:B--23--:R-:W-:-:S04]  /*10ec0*/  @!P1 LEA R2, P0, R18, R24, 0x1 ;  /* 0x0000001812029211 */ /* 0x00cfc800078008ff */
[----:B0-----:R-:W-:Y:S02]  /*10ed0*/  @!P1 LEA.HI.X R3, R18, R25, R190, 0x1, P0 ;  /* 0x0000001912039211 */ /* 0x001fe400000f0cbe */
[----:B------:R-:W-:-:S03]  /*10ee0*/  ISETP.GE.AND P0, PT, R19, UR5, PT ;  /* 0x0000000513007c0c */ /* 0x000fc6000bf06270 */
[----:B-----5:R4:W-:Y:S10]  /*10ef0*/  @!P1 ST.E.128 desc[UR52][R2.64], R4 ;  /* 0x0000000402009985 */ /* 0x0209f4000c101d34 */
[----:B------:R-:W-:Y:S05]  /*10f00*/  @P0 BRA `(.L_x_7639) ;  /* 0x0000000800640947 */ /* 0x000fea0003800000 */
[----:B----4-:R-:W-:-:S04]  /*10f10*/  LEA R2, P0, R19, R24, 0x1 ;  /* 0x0000001813027211 */ /* 0x010fc800078008ff */
[----:B------:R-:W-:-:S05]  /*10f20*/  LEA.HI.X R3, R19, R25, R189, 0x1, P0 ;  /* 0x0000001913037211 */ /* 0x000fca00000f0cbd */
[----:B------:R0:W-:Y:S01]  /*10f30*/  ST.E.128 desc[UR52][R2.64], R8 ;  /* 0x0000000802007985 */ /* 0x0001e2000c101d34 */
[----:B------:R-:W-:Y:S05]  /*10f40*/  BRA `(.L_x_7639) ;  /* 0x0000000800547947 */ /* 0x000fea0003800000 */
.L_x_7632:
        /* <DEDUP_REMOVED lines=20> */
[----:B------:R-:W-:Y:S01]  /*11090*/  IMAD.MOV.U32 R2, RZ, RZ, R4 ;  /* 0x000000ffff027224 */ /* 0x000fe200078e0004 */
        /* <DEDUP_REMOVED lines=29> */
.L_x_7641:
[----:B------:R-:W-:Y:S05]  /*11270*/  BSYNC B1 ;  /* 0x0000000000017941 */ /* 0x000fea0003800000 */
.L_x_7640:
        /* <DEDUP_REMOVED lines=20> */
[----:B------:R-:W-:Y:S02]  /*113c0*/  IMAD R7, R8, R7, R6 ;  /* 0x0000000708077224 */ /* 0x000fe400078e0206 */
        /* <DEDUP_REMOVED lines=9> */
[----:B------:R-:W-:Y:S02]  /*11460*/  VIADD R6, R184, UR37 ;  /* 0x00000025b8067c36 */ /* 0x000fe40008000000 */
        /* <DEDUP_REMOVED lines=17> */
[----:B------:R-:W-:-:S11]  /*11580*/  ISETP.GE.AND P5, PT, R19, UR5, PT ;  /* 0x0000000513007c0c */ /* 0x000fd6000bfa6270 */
[CC--:B-1----:R-:W-:Y:S02]  /*11590*/  @!P4 LEA R10, P2, R18.reuse, R2.reuse, 0x1 ;  /* 0x00000002120ac211 */ /* 0x0c2fe400078408ff */
[C---:B------:R-:W-:Y:S02]  /*115a0*/  @!P5 LEA R2, P3, R19.reuse, R2, 0x1 ;  /* 0x000000021302d211 */ /* 0x040fe400078608ff */
[-C--:B--2---:R-:W-:Y:S02]  /*115b0*/  @!P4 LEA.HI.X R11, R18, R0.reuse, R190, 0x1, P2 ;  /* 0x00000000120bc211 */ /* 0x084fe400010f0cbe */
[----:B------:R-:W-:-:S03]  /*115c0*/  @!P5 LEA.HI.X R3, R19, R0, R189, 0x1, P3 ;  /* 0x000000001303d211 */ /* 0x000fc600018f0cbd */
[----:B------:R3:W-:Y:S04]  /*115d0*/  @!P4 ST.E.128 desc[UR52][R10.64], RZ ;  /* 0x000000ff0a00c985 */ /* 0x0007e8000c101d34 */
[----:B------:R3:W-:Y:S02]  /*115e0*/  @!P5 ST.E.128 desc[UR52][R2.64], RZ ;  /* 0x000000ff0200d985 */ /* 0x0007e4000c101d34 */
.L_x_7643:
[----:B------:R-:W-:Y:S05]  /*115f0*/  BSYNC B1 ;  /* 0x0000000000017941 */ /* 0x000fea0003800000 */
.L_x_7642:
        /* <DEDUP_REMOVED lines=11> */
[----:B------:R3:W-:Y:S04]  /*116b0*/  @!P3 ST.E.128 desc[UR52][R10.64], RZ ;  /* 0x000000ff0a00b985 */ /* 0x0007e8000c101d34 */
[----:B------:R3:W-:Y:S02]  /*116c0*/  @!P4 ST.E.128 desc[UR52][R2.64], RZ ;  /* 0x000000ff0200c985 */ /* 0x0007e4000c101d34 */
.L_x_7645:
[----:B------:R-:W-:Y:S05]  /*116d0*/  BSYNC B1 ;  /* 0x0000000000017941 */ /* 0x000fea0003800000 */
.L_x_7644:
        /* <DEDUP_REMOVED lines=11> */
[----:B------:R3:W-:Y:S04]  /*11790*/  @!P2 ST.E.128 desc[UR52][R10.64], RZ ;  /* 0x000000ff0a00a985 */ /* 0x0007e8000c101d34 */
[----:B------:R3:W-:Y:S02]  /*117a0*/  @!P3 ST.E.128 desc[UR52][R2.64], RZ ;  /* 0x000000ff0200b985 */ /* 0x0007e4000c101d34 */
.L_x_7647:
[----:B------:R-:W-:Y:S05]  /*117b0*/  BSYNC B1 ;  /* 0x0000000000017941 */ /* 0x000fea0003800000 */
.L_x_7646:
[----:B---3--:R-:W-:Y:S01]  /*117c0*/  VIADD R3, R6, 0x60 ;  /* 0x0000006006037836 */ /* 0x008fe20000000000 */
[----:B0-----:R0:W3:Y:S04]  /*117d0*/  SHFL.IDX PT, R0, R5, 0x3, 0x181f ;  /* 0x00781f0005007f89 */ /* 0x0010e800000e0000 */
[----:B------:R-:W-:Y:S01]  /*117e0*/  ISETP.GE.AND P0, PT, R3, R9, PT ;  /* 0x000000090300720c */ /* 0x000fe20003f06270 */
[----:B-1----:R0:W1:-:S12]  /*117f0*/  SHFL.IDX PT, R2, R4, 0x3, 0x181f ;  /* 0x00781f0004027f89 */ /* 0x00205800000e0000 */
[----:B0-----:R-:W-:Y:S05]  /*11800*/  @P0 BRA `(.L_x_7639) ;  /* 0x0000000000240947 */ /* 0x001fea0003800000 */
[----:B------:R-:W-:Y:S02]  /*11810*/  ULDC UR5, c[0x0][0xac8] ;  /* 0x0002b20000057ab9 */ /* 0x000fe40000000800 */
[----:B------:R-:W-:Y:S02]  /*11820*/  ISETP.GE.AND P2, PT, R18, UR5, PT ;  /* 0x0000000512007c0c */ /* 0x000fe4000bf46270 */
[----:B------:R-:W-:-:S11]  /*11830*/  ISETP.GE.AND P3, PT, R19, UR5, PT ;  /* 0x0000000513007c0c */ /* 0x000fd6000bf66270 */
[CC--:B-12-4-:R-:W-:Y:S02]  /*11840*/  @!P2 LEA R4, P0, R18.reuse, R2.reuse, 0x1 ;  /* 0x000000021204a211 */ /* 0x0d6fe400078008ff */
[C---:B------:R-:W-:Y:S02]  /*11850*/  @!P3 LEA R2, P1, R19.reuse, R2, 0x1 ;  /* 0x000000021302b211 */ /* 0x040fe400078208ff */
[-C--:B---3--:R-:W-:Y:S02]  /*11860*/  @!P2 LEA.HI.X R5, R18, R0.reuse, R190, 0x1, P0 ;  /* 0x000000001205a211 */ /* 0x088fe400000f0cbe */
[----:B------:R-:W-:-:S03]  /*11870*/  @!P3 LEA.HI.X R3, R19, R0, R189, 0x1, P1 ;  /* 0x000000001303b211 */ /* 0x000fc600008f0cbd */
[----:B------:R0:W-:Y:S04]  /*11880*/  @!P2 ST.E.128 desc[UR52][R4.64], RZ ;  /* 0x000000ff0400a985 */ /* 0x0001e8000c101d34 */
[----:B------:R0:W-:Y:S02]  /*11890*/  @!P3 ST.E.128 desc[UR52][R2.64], RZ ;  /* 0x000000ff0200b985 */ /* 0x0001e4000c101d34 */
.L_x_7639:
[----:B------:R-:W-:Y:S05]  /*118a0*/  BSYNC B0 ;  /* 0x0000000000007941 */ /* 0x000fea0003800000 */
.L_x_7631:
[----:B------:R-:W-:Y:S02]  /*118b0*/  ULDC UR5, c[0x0][0xc38] ;  /* 0x00030e0000057ab9 */ /* 0x000fe40000000800 */
[----:B------:R-:W-:-:S06]  /*118c0*/  UISETP.GE.AND UP0, UPT, UR4, UR5, UPT ;  /* 0x000000050400728c */ /* 0x000fcc000bf06270 */
[----:B------:R-:W-:-:S13]  /*118d0*/  PLOP3.LUT P0, PT, PT, PT, UP0, 0x80, 0x0 ;  /* 0x000000000000781c */ /* 0x000fda0003f0f008 */
[----:B------:R-:W-:Y:S05]  /*118e0*/  @!P0 BRA `(.L_x_7648) ;  /* 0xfffffef000f48947 */ /* 0x000fea000383ffff */
[----:B------:R-:W-:Y:S05]  /*118f0*/  EXIT ;  /* 0x000000000000794d */ /* 0x000fea0003800000 */
.L_x_7542:
[----:B------:R-:W-:-:S08]  /*11900*/  NOP ;  /* 0x0000000000007918 */ /* 0x000fd00000000000 */
[----:B------:R-:W0:-:S00]  /*11910*/  USETMAXREG.DEALLOC.CTAPOOL 0x28 ;  /* 0x00000028000079c8 */ /* 0x000e0000080e0500 */
[----:B0-----:R-:W-:-:S06]  /*11920*/  LOP3.LUT R0, R0, 0x3, RZ, 0xc0, !PT ;  /* 0x0000000300007812 */ /* 0x001fcc00078ec0ff */
[----:B------:R-:W0:Y:S01]  /*11930*/  S2UR UR10, SR_CTAID.X ;  /* 0x00000000000a79c3 */ /* 0x000e220000002500 */
[----:B------:R-:W-:Y:S01]  /*11940*/  LOP3.LUT R19, R19, 0xfffffeff, RZ, 0xc0, !PT ;  /* 0xfffffeff13137812 */ /* 0x000fe200078ec0ff */
[----:B------:R-:W-:Y:S01]  /*11950*/  IMAD.MOV.U32 R23, RZ, RZ, RZ ;  /* 0x000000ffff177224 */ /* 0x000fe200078e00ff */
[----:B------:R1:W2:Y:S01]  /*11960*/  SHFL.IDX PT, R2, R0, RZ, 0x1f ;  /* 0x00001fff00027589 */ /* 0x0002a200000e0000 */
[----:B------:R-:W-:Y:S02]  /*11970*/  IMAD.MOV.U32 R26, RZ, RZ, 0x1 ;  /* 0x00000001ff1a7424 */ /* 0x000fe400078e00ff */
[----:B------:R-:W-:Y:S02]  /*11980*/  IMAD.MOV.U32 R36, RZ, RZ, RZ ;  /* 0x000000ffff247224 */ /* 0x000fe400078e00ff */
[----:B-1----:R-:W0:Y:S01]  /*11990*/  LDC R0, c[0x0][0xc38] ;  /* 0x00030e00ff007b82 */ /* 0x002e220000000800 */
[----:B--2---:R-:W-:-:S13]  /*119a0*/  ISETP.NE.AND P0, PT, R2, RZ, PT ;  /* 0x000000ff0200720c */ /* 0x004fda0003f05270 */
[----:B------:R-:W-:Y:S01]  /*119b0*/  @P0 LOP3.LUT R19, R19, 0x100, RZ, 0xfc, !PT ;  /* 0x0000010013130812 */ /* 0x000fe200078efcff */
[----:B------:R-:W-:Y:S06]  /*119c0*/  @P0 BAR.ARV 0x4, 0x180 ;  /* 0x0106000000000b1d */ /* 0x000fec0000002000 */
[----:B0-----:R-:W-:-:S13]  /*119d0*/  ISETP.LE.AND P0, PT, R0, UR10, PT ;  /* 0x0000000a00007c0c */ /* 0x001fda000bf03270 */
[----:B------:R-:W-:Y:S05]  /*119e0*/  @P0 BRA `(.L_x_7649) ;  /* 0x0000004000640947 */ /* 0x000fea0003800000 */
[----:B------:R-:W0:Y:S01]  /*119f0*/  S2R R5, SR_TID.X ;  /* 0x0000000000057919 */ /* 0x000e220000002100 */
[----:B------:R-:W-:Y:S01]  /*11a00*/  ULDC.64 UR6, c[0x0][0x2f0] ;  /* 0x0000bc0000067ab9 */ /* 0x000fe20000000a00 */
[----:B------:R-:W-:Y:S01]  /*11a10*/  ULDC UR9, c[0x0][0x2b8] ;  /* 0x0000ae0000097ab9 */ /* 0x000fe20000000800 */
[----:B------:R-:W-:Y:S01]  /*11a20*/  LOP3.LUT R19, R19, 0xfffffffe, RZ, 0xc0, !PT ;  /* 0xfffffffe13137812 */ /* 0x000fe200078ec0ff */
[----:B------:R-:W1:Y:S01]  /*11a30*/  S2UR UR8, SR_CgaCtaId ;  /* 0x00000000000879c3 */ /* 0x000e620000008800 */
[----:B------:R-:W-:Y:S01]  /*11a40*/  ULDC.64 UR4, c[0x0][0x418] ;  /* 0x0001060000047ab9 */ /* 0x000fe20000000a00 */
[----:B------:R-:W-:Y:S01]  /*11a50*/  ULDC UR39, c[0x0][0x288] ;  /* 0x0000a20000277ab9 */ /* 0x000fe20000000800 */
[----:B------:R-:W-:Y:S01]  /*11a60*/  UISETP.NE.U32.AND UP0, UPT, UR4, URZ, UPT ;  /* 0x0000003f0400728c */ /* 0x000fe2000bf05070 */
[----:B------:R-:W-:Y:S01]  /*11a70*/  IMAD.U32 R34, RZ, RZ, UR10 ;  /* 0x0000000aff227e24 */ /* 0x000fe2000f8e00ff */
[----:B------:R-:W-:Y:S01]  /*11a80*/  ULDC UR38, c[0x0][0x448] ;  /* 0x0001120000267ab9 */ /* 0x000fe20000000800 */
[----:B------:R-:W-:Y:S01]  /*11a90*/  ULDC UR4, c[0x0][0x424] ;  /* 0x0001090000047ab9 */ /* 0x000fe20000000800 */
[----:B------:R-:W-:Y:S01]  /*11aa0*/  UISETP.NE.AND.EX UP0, UPT, UR5, URZ, UPT, UP0 ;  /* 0x0000003f0500728c */ /* 0x000fe2000bf05300 */
[----:B------:R-:W-:Y:S01]  /*11ab0*/  IMAD.MOV.U32 R26, RZ, RZ, 0x1 ;  /* 0x00000001ff1a7424 */ /* 0x000fe200078e00ff */
[----:B------:R-:W-:Y:S01]  /*11ac0*/  UIMAD UR38, UR38, UR39, URZ ;  /* 0x00000027262672a4 */ /* 0x000fe2000f8e023f */
[----:B------:R-:W-:Y:S01]  /*11ad0*/  IMAD.MOV.U32 R36, RZ, RZ, RZ ;  /* 0x000000ffff247224 */ /* 0x000fe200078e00ff */
[----:B------:R-:W-:Y:S01]  /*11ae0*/  USEL UR4, UR4, 0x1, UP0 ;  /* 0x0000000104047887 */ /* 0x000fe20008000000 */
[----:B------:R-:W-:Y:S01]  /*11af0*/  IMAD.MOV.U32 R23, RZ, RZ, RZ ;  /* 0x000000ffff177224 */ /* 0x000fe200078e00ff */
[----:B------:R-:W-:Y:S01]  /*11b00*/  UMOV UR5, 0x400 ;  /* 0x0000040000057882 */ /* 0x000fe20000000000 */
[----:B------:R-:W-:-:S02]  /*11b10*/  ULOP3.LUT UR46, UR36, 0x2, URZ, 0xfc, !UPT ;  /* 0x00000002242e7892 */ /* 0x000fc4000f8efc3f */
[----:B------:R-:W-:Y:S01]  /*11b20*/  UIMAD UR37, UR4, UR6, URZ ;  /* 0x00000006042572a4 */ /* 0x000fe2000f8e023f */
[----:B------:R-:W-:-:S03]  /*11b30*/  ULDC UR48, c[0x0][0xc] ;  /* 0x0000030000307ab9 */ /* 0x000fc60000000800 */
[----:B------:R-:W-:Y:S02]  /*11b40*/  UIADD3 UR4, UR37, 0x7f, URZ ;  /* 0x0000007f25047890 */ /* 0x000fe4000fffe03f */
[----:B------:R-:W-:Y:S02]  /*11b50*/  UIADD3 UR47, UR37, 0x1, -UR39 ;  /* 0x00000001252f7890 */ /* 0x000fe4000fffe827 */
[----:B-1----:R-:W-:Y:S02]  /*11b60*/  ULEA UR8, UR8, UR5, 0x18 ;  /* 0x0000000508087291 */ /* 0x002fe4000f8ec03f */
[----:B------:R-:W-:Y:S01]  /*11b70*/  USHF.R.S32.HI UR5, URZ, 0x1f, UR4 ;  /* 0x0000001f3f057899 */ /* 0x000fe20008011404 */
[C---:B0-----:R-:W-:Y:S01]  /*11b80*/  IMAD.SHL.U32 R30, R5.reuse, 0x8, RZ ;  /* 0x00000008051e7824 */ /* 0x041fe200078e00ff */
[----:B------:R-:W-:Y:S02]  /*11b90*/  LOP3.LUT R4, R5, 0x7f, RZ, 0xc0, !PT ;  /* 0x0000007f05047812 */ /* 0x000fe400078ec0ff */
[----:B------:R-:W-:Y:S01]  /*11ba0*/  IMAD.U32 R16, RZ, RZ, UR8 ;  /* 0x00000008ff107e24 */ /* 0x000fe2000f8e00ff */
[----:B------:R-:W-:Y:S01]  /*11bb0*/  ULEA.HI UR5, UR5, UR4, URZ, 0x7 ;  /* 0x0000000405057291 */ /* 0x000fe2000f8f383f */
[C---:B------:R-:W-:Y:S01]  /*11bc0*/  LOP3.LUT R0, R30.reuse, 0x1f8, RZ, 0xc0, !PT ;  /* 0x000001f81e007812 */ /* 0x040fe200078ec0ff */
[----:B------:R-:W-:Y:S01]  /*11bd0*/  UIADD3 UR39, UR37, -UR39, URZ ;  /* 0x8000002725277290 */ /* 0x000fe2000fffe03f */
[----:B------:R-:W-:Y:S01]  /*11be0*/  LOP3.LUT R35, R30, 0x38, RZ, 0xc0, !PT ;  /* 0x000000381e237812 */ /* 0x000fe200078ec0ff */
[----:B------:R-:W-:Y:S01]  /*11bf0*/  USHF.R.S32.HI UR40, URZ, 0x7, UR5 ;  /* 0x000000073f287899 */ /* 0x000fe20008011405 */
[----:B------:R-:W-:-:S02]  /*11c00*/  LOP3.LUT R3, R0, 0x38, R5, 0x78, !PT ;  /* 0x0000003800037812 */ /* 0x000fc400078e7805 */
[----:B------:R-:W-:Y:S02]  /*11c10*/  LOP3.LUT R0, R35, 0x40, RZ, 0xfc, !PT ;  /* 0x0000004023007812 */ /* 0x000fe400078efcff */
[----:B------:R-:W-:Y:S02]  /*11c20*/  LOP3.LUT R30, R3, 0x200, R30, 0xf8, !PT ;  /* 0x00000200031e7812 */ /* 0x000fe400078ef81e */
[C---:B------:R-:W-:Y:S02]  /*11c30*/  ISETP.GE.AND P2, PT, R0.reuse, UR7, PT ;  /* 0x0000000700007c0c */ /* 0x040fe4000bf46270 */
[----:B------:R-:W-:Y:S01]  /*11c40*/  ISETP.GE.AND P1, PT, R0, UR9, PT ;  /* 0x0000000900007c0c */ /* 0x000fe2000bf26270 */
[----:B------:R-:W-:Y:S01]  /*11c50*/  IMAD R33, R30, 0x2, R16 ;  /* 0x000000021e217824 */ /* 0x000fe200078e0210 */
[----:B------:R-:W-:Y:S01]  /*11c60*/  ISETP.GE.AND P0, PT, R0, UR7, PT ;  /* 0x0000000700007c0c */ /* 0x000fe2000bf06270 */
[----:B------:R-:W-:Y:S01]  /*11c70*/  IMAD.SHL.U32 R0, R5, 0x10, RZ ;  /* 0x0000001005007824 */ /* 0x000fe200078e00ff */
[----:B------:R-:W-:-:S04]  /*11c80*/  SHF.R.U32.HI R37, RZ, 0x3, R4 ;  /* 0x00000003ff257819 */ /* 0x000fc80000011604 */
[----:B------:R-:W-:-:S03]  /*11c90*/  LOP3.LUT R2, R0, 0x70, RZ, 0xc0, !PT ;  /* 0x0000007000027812 */ /* 0x000fc600078ec0ff */
[----:B------:R-:W-:Y:S02]  /*11ca0*/  @P2 LOP3.LUT R19, R19, 0x1, RZ, 0xfc, !PT ;  /* 0x0000000113132812 */ /* 0x000fe400078efcff */
[----:B------:R-:W-:Y:S02]  /*11cb0*/  LOP3.LUT R0, R37, R2, RZ, 0xfc, !PT ;  /* 0x0000000225007212 */ /* 0x000fe400078efcff */
        /* <DEDUP_REMOVED lines=9> */
[----:B------:R-:W-:Y:S02]  /*11d50*/  @P0 LOP3.LUT R19, R19, 0x8, RZ, 0xfc, !PT ;  /* 0x0000000813130812 */ /* 0x000fe400078efcff */
[----:B------:R-:W-:Y:S02]  /*11d60*/  ISETP.GE.AND P0, PT, R35, UR9, PT ;  /* 0x0000000923007c0c */ /* 0x000fe4000bf06270 */
[----:B------:R-:W-:-:S11]  /*11d70*/  LOP3.LUT R19, R19, 0xffffff7f, RZ, 0xc0, !PT ;  /* 0xffffff7f13137812 */ /* 0x000fd600078ec0ff */
[----:B------:R-:W-:-:S07]  /*11d80*/  @P0 LOP3.LUT R19, R19, 0x80, RZ, 0xfc, !PT ;  /* 0x0000008013130812 */ /* 0x000fce00078efcff */
.L_x_7704:
        /* <DEDUP_REMOVED lines=22> */
.L_x_7650:
[----:B------:R-:W-:Y:S01]  /*11ef0*/  ULDC UR8, c[0x0][0xc54] ;  /* 0x0003150000087ab9 */ /* 0x000fe20000000800 */
[----:B------:R-:W-:Y:S01]  /*11f00*/  UMOV UR6, UR7 ;  /* 0x0000000700067c82 */ /* 0x000fe20008000000 */
[----:B------:R-:W-:-:S11]  /*11f10*/  UISETP.NE.AND UP0, UPT, UR8, 0x1, UPT ;  /* 0x000000010800788c */ /* 0x000fd6000bf05270 */
[----:B------:R-:W-:Y:S02]  /*11f20*/  @UP0 ULDC.64 UR10, c[0x0][0xc58] ;  /* 0x00031600000a0ab9 */ /* 0x000fe40000000a00 */
[----:B------:R-:W-:-:S04]  /*11f30*/  UIMAD.WIDE.U32 UR4, UR7, UR10, URZ ;  /* 0x0000000a070472a5 */ /* 0x000fc8000f8e003f */
[----:B------:R-:W-:-:S04]  /*11f40*/  @UP0 USHF.R.U32.HI UR6, URZ, UR11, UR5 ;  /* 0x0000000b3f060299 */ /* 0x000fc80008011605 */
[----:B------:R-:W-:-:S12]  /*11f50*/  UIMAD UR4, UR6, UR8, URZ ;  /* 0x00000008060472a4 */ /* 0x000fd8000f8e023f */
.L_x_7651:
        /* <DEDUP_REMOVED lines=48> */
.L_x_7653:
[----:B------:R-:W-:-:S11]  /*12260*/  UISETP.NE.AND UP1, UPT, UR5, 0x1, UPT ;  /* 0x000000010500788c */ /* 0x000fd6000bf25270 */
[----:B------:R-:W-:Y:S02]  /*12270*/  @UP1 ULDC.64 UR10, c[0x0][0x9e8] ;  /* 0x00027a00000a1ab9 */ /* 0x000fe40000000a00 */
[----:B------:R-:W-:-:S04]  /*12280*/  UIMAD.WIDE.U32 UR6, UR8, UR10, URZ ;  /* 0x0000000a080672a5 */ /* 0x000fc8000f8e003f */
[----:B------:R-:W-:-:S12]  /*12290*/  @UP1 USHF.R.U32.HI UR8, URZ, UR11, UR7 ;  /* 0x0000000b3f081299 */ /* 0x000fd80008011607 */
.L_x_7654:
[----:B------:R-:W-:-:S04]  /*122a0*/  UIMAD UR8, UR8, UR5, UR5 ;  /* 0x00000005080872a4 */ /* 0x000fc8000f8e0205 */
[----:B------:R-:W-:-:S04]  /*122b0*/  UISETP.LT.AND UP1, UPT, UR4, UR8, UPT ;  /* 0x000000080400728c */ /* 0x000fc8000bf21270 */
[----:B------:R-:W-:-:S12]  /*122c0*/  USEL UR4, UR4, UR8, UP1 ;  /* 0x0000000804047287 */ /* 0x000fd80008800000 */
.L_x_7652:
        /* <DEDUP_REMOVED lines=27> */
.L_x_7656:
[----:B------:R-:W-:-:S11]  /*12480*/  UISETP.NE.AND UP0, UPT, UR5, 0x1, UPT ;  /* 0x000000010500788c */ /* 0x000fd6000bf05270 */
[----:B------:R-:W-:Y:S02]  /*12490*/  @UP0 ULDC.64 UR10, c[0x0][0x9e8] ;  /* 0x00027a00000a0ab9 */ /* 0x000fe40000000a00 */
[----:B------:R-:W-:-:S04]  /*124a0*/  UIMAD.WIDE.U32 UR6, UR4, UR10, URZ ;  /* 0x0000000a040672a5 */ /* 0x000fc8000f8e003f */
[----:B------:R-:W-:-:S12]  /*124b0*/  @UP0 USHF.R.U32.HI UR4, URZ, UR11, UR7 ;  /* 0x0000000b3f040299 */ /* 0x000fd80008011607 */
.L_x_7657:
[----:B------:R-:W-:-:S04]  /*124c0*/  UIMAD UR4, UR4, UR5, URZ ;  /* 0x00000005040472a4 */ /* 0x000fc8000f8e023f */
[----:B------:R-:W-:-:S04]  /*124d0*/  UISETP.LT.AND UP0, UPT, UR8, UR4, UPT ;  /* 0x000000040800728c */ /* 0x000fc8000bf01270 */
[----:B------:R-:W-:-:S12]  /*124e0*/  USEL UR8, UR8, UR4, !UP0 ;  /* 0x0000000408087287 */ /* 0x000fd8000c000000 */
.L_x_7655:
        /* <DEDUP_REMOVED lines=26> */
.L_x_7659:
        /* <DEDUP_REMOVED lines=20> */
.L_x_7662:
[----:B------:R-:W-:Y:S05]  /*127d0*/  BSYNC B6 ;  /* 0x0000000000067941 */ /* 0x000fea0003800000 */
.L_x_7661:
        /* <DEDUP_REMOVED lines=20> */
.L_x_7665:
        /* <DEDUP_REMOVED lines=15> */
.L_x_7664:
[----:B------:R-:W-:Y:S05]  /*12a10*/  BSYNC B6 ;  /* 0x0000000000067941 */ /* 0x000fea0003800000 */
.L_x_7663:
        /* <DEDUP_REMOVED lines=15> */
.L_x_7720:
[----:B------:R-:W2:Y:S01]  /*12b10*/  S2R R0, SR_TID.X ;  /* 0x0000000000007919 */ /* 0x000ea20000002100 */
[----:B------:R-:W-:Y:S01]  /*12b20*/  UIADD3 UR4, UR44, -0x1, URZ ;  /* 0xffffffff2c047890 */ /* 0x000fe2000fffe03f */
[----:B0-----:R-:W-:Y:S02]  /*12b30*/  ISETP.NE.AND P1, PT, R10, 0x1, PT ;  /* 0x000000010a00780c */ /* 0x001fe40003f25270 */
[----:B-----5:R-:W-:Y:S02]  /*12b40*/  SHF.R.S32.HI R31, RZ, 0x1f, R29 ;  /* 0x0000001fff1f7819 */ /* 0x020fe4000001141d */
[----:B------:R-:W-:Y:S01]  /*12b50*/  LOP3.LUT R19, R19, 0xffffffdf, RZ, 0xc0, !PT ;  /* 0xffffffdf13137812 */ /* 0x000fe200078ec0ff */
[----:B------:R-:W-:-:S04]  /*12b60*/  IMAD.U32 R6, RZ, RZ, UR4 ;  /* 0x00000004ff067e24 */ /* 0x000fc8000f8e00ff */
[----:B------:R-:W-:-:S04]  /*12b70*/  IMAD.SHL.U32 R6, R6, 0x80, RZ ;  /* 0x0000008006067824 */ /* 0x000fc800078e00ff */
[----:B-1----:R-:W0:Y:S01]  /*12b80*/  @P1 LDC R3, c[0x0][0x438] ;  /* 0x00010e00ff031b82 */ /* 0x002e220000000800 */
[----:B------:R-:W-:Y:S01]  /*12b90*/  @P1 LOP3.LUT R19, R19, 0x20, RZ, 0xfc, !PT ;  /* 0x0000002013131812 */ /* 0x000fe200078efcff */
[----:B--2---:R-:W-:-:S05]  /*12ba0*/  IMAD.SHL.U32 R0, R0, 0x10, RZ ;  /* 0x0000001000007824 */ /* 0x004fca00078e00ff */
[----:B------:R-:W-:-:S04]  /*12bb0*/  LOP3.LUT R0, R0, 0x70, RZ, 0xc0, !PT ;  /* 0x0000007000007812 */ /* 0x000fc800078ec0ff */
[----:B------:R-:W-:Y:S02]  /*12bc0*/  LOP3.LUT R5, R6, R37, R0, 0xfe, !PT ;  /* 0x0000002506057212 */ /* 0x000fe400078efe00 */
[----:B------:R-:W1:Y:S02]  /*12bd0*/  @P1 LDC R0, c[0x0][0x434] ;  /* 0x00010d00ff001b82 */ /* 0x000e640000000800 */
[C---:B------:R-:W-:Y:S01]  /*12be0*/  ISETP.GE.AND P0, PT, R5.reuse, UR37, PT ;  /* 0x0000002505007c0c */ /* 0x040fe2000bf06270 */
[----:B------:R-:W-:-:S04]  /*12bf0*/  IMAD.IADD R7, R5, 0x1, R32 ;  /* 0x0000000105077824 */ /* 0x000fc800078e0220 */
[----:B------:R-:W-:-:S08]  /*12c00*/  IMAD.MOV.U32 R11, RZ, RZ, R7 ;  /* 0x000000ffff0b7224 */ /* 0x000fd000078e0007 */
[----:B------:R-:W2:Y:S08]  /*12c10*/  @!P0 LDC.64 R8, c[0x0][0x428] ;  /* 0x00010a00ff088b82 */ /* 0x000eb00000000a00 */
[----:B------:R-:W3:Y:S01]  /*12c20*/  @!P0 LDC.64 R4, c[0x0][0x418] ;  /* 0x00010600ff048b82 */ /* 0x000ee20000000a00 */
[----:B-1----:R-:W-:-:S05]  /*12c30*/  @P1 IMAD.HI.U32 R0, R7, R0, RZ ;  /* 0x0000000007001227 */ /* 0x002fca00078e00ff */
[----:B0-----:R-:W-:-:S04]  /*12c40*/  @P1 SHF.R.U32.HI R11, RZ, R3, R0 ;  /* 0x00000003ff0b1219 */ /* 0x001fc80000011600 */
        /* <DEDUP_REMOVED lines=8> */
[----:B------:R-:W-:-:S06]  /*12cd0*/  IMAD.MOV.U32 R0, RZ, RZ, RZ ;  /* 0x000000ffff007224 */ /* 0x000fcc00078e00ff */
[----:B------:R0:W5:Y:S01]  /*12ce0*/  @!P0 LDG.E R0, desc[UR52][R4.64] ;  /* 0x0000003404008981 */ /* 0x000162000c1e1900 */
[----:B------:R-:W-:Y:S01]  /*12cf0*/  IMAD R3, RZ, RZ, -UR42 ;  /* 0x8000002aff037e24 */ /* 0x000fe2000f8e02ff */
[----:B------:R-:W-:Y:S01]  /*12d00*/  LOP3.LUT R19, R19, 0xffffffef, RZ, 0xc0, !PT ;  /* 0xffffffef13137812 */ /* 0x000fe200078ec0ff */
[----:B------:R-:W-:Y:S02]  /*12d10*/  IMAD.MOV R2, RZ, RZ, -R11 ;  /* 0x000000ffff027224 */ /* 0x000fe400078e0a0b */
[----:B------:R-:W-:Y:S02]  /*12d20*/  IMAD R22, R22, R3, UR41 ;  /* 0x0000002916167e24 */ /* 0x000fe4000f8e0203 */
[----:B------:R-:W-:Y:S02]  /*12d30*/  IMAD.U32 R24, RZ, RZ, UR4 ;  /* 0x00000004ff187e24 */ /* 0x000fe4000f8e00ff */
[----:B0-----:R-:W-:Y:S01]  /*12d40*/  IMAD.U32 R4, RZ, RZ, UR46 ;  /* 0x0000002eff047e24 */ /* 0x001fe2000f8e00ff */
[----:B------:R-:W-:Y:S01]  /*12d50*/  SHF.R.S32.HI R28, RZ, 0x1f, R22 ;  /* 0x0000001fff1c7819 */ /* 0x000fe20000011416 */
[----:B------:R-:W-:-:S03]  /*12d60*/  IMAD R5, R10, R2, R7 ;  /* 0x000000020a057224 */ /* 0x000fc600078e0207 */
[----:B------:R-:W-:-:S13]  /*12d70*/  ISETP.NE.AND P2, PT, R4, 0x3, PT ;  /* 0x000000030400780c */ /* 0x000fda0003f45270 */
[----:B------:R-:W-:Y:S01]  /*12d80*/  @P2 LOP3.LUT R19, R19, 0x10, RZ, 0xfc, !PT ;  /* 0x0000001013132812 */ /* 0x000fe200078efcff */
[----:B------:R-:W-:Y:S06]  /*12d90*/  @!P2 BRA `(.L_x_7667) ;  /* 0x000000000004a947 */ /* 0x000fec0003800000 */
[----:B------:R-:W-:Y:S01]  /*12da0*/  BPT.TRAP 0x1 ;  /* 0x000000040000795c */ /* 0x000fe20000300000 */
.L_x_7667:
[----:B------:R-:W-:Y:S01]  /*12db0*/  SHF.R.S32.HI R8, RZ, 0x1f, R5 ;  /* 0x0000001fff087819 */ /* 0x000fe20000011405 */
[----:B------:R-:W-:Y:S01]  /*12dc0*/  ULDC.64 UR4, c[0x0][0x328] ;  /* 0x0000ca0000047ab9 */ /* 0x000fe20000000a00 */
[----:B-----5:R-:W-:Y:S01]  /*12dd0*/  SHF.R.S32.HI R4, RZ, 0x1f, R0 ;  /* 0x0000001fff047819 */ /* 0x020fe20000011400 */
[----:B------:R-:W-:Y:S02]  /*12de0*/  BSSY B0, `(.L_x_7668) ;  /* 0x0000016000007945 */ /* 0x000fe40003800000 */
        /* <DEDUP_REMOVED lines=15> */
[----:B------:R-:W-:Y:S02]  /*12ee0*/  IMAD.IADD R3, R3, 0x1, R7 ;  /* 0x0000000103037824 */ /* 0x000fe400078e0207 */
[----:B------:R-:W-:-:S03]  /*12ef0*/  IMAD R7, R23, 0x8, R16 ;  /* 0x0000000817077824 */ /* 0x000fc600078e0210 */
[----:B------:R-:W-:Y:S02]  /*12f00*/  LEA.HI.X R18, R2, UR5, R3, 0x1, P0 ;  /* 0x0000000502127c11 */ /* 0x000fe400080f0c03 */
[----:B------:R-:W-:-:S04]  /*12f10*/  SHF.L.U32 R2, R26, 0x1f, RZ ;  /* 0x0000001f1a027819 */ /* 0x000fc800000006ff */
[----:B------:R-:W0:Y:S02]  /*12f20*/  SYNCS.PHASECHK.TRANS64.TRYWAIT P0, [R7+URZ+0x28840], R2 ;  /* 0x02884002070075a7 */ /* 0x000e24000800017f */
[----:B0-----:R-:W-:Y:S05]  /*12f30*/  @!P0 BRA `(.L_x_7669) ;  /* 0x0000003000f48947 */ /* 0x001fea0003800000 */
.L_x_7721:
[----:B------:R-:W-:Y:S05]  /*12f40*/  BSYNC B0 ;  /* 0x0000000000007941 */ /* 0x000fea0003800000 */
.L_x_7668:
[----:B------:R-:W-:Y:S01]  /*12f50*/  ULDC.64 UR4, c[0x0][0x300] ;  /* 0x0000c00000047ab9 */ /* 0x000fe20000000a00 */
[----:B------:R-:W-:Y:S01]  /*12f60*/  IADD3 R6, -R37, UR37, -R6 ;  /* 0x0000002525067c10 */ /* 0x000fe2000fffe906 */
[----:B------:R-:W-:Y:S01]  /*12f70*/  IMAD R8, R8, UR4, RZ ;  /* 0x0000000408087c24 */ /* 0x000fe2000f8e02ff */
[----:B------:R-:W-:Y:S01]  /*12f80*/  LOP3.LUT P3, RZ, R19, 0x2, RZ, 0xc0, !PT ;  /* 0x0000000213ff7812 */ /* 0x000fe2000786c0ff */
[----:B0-----:R-:W-:Y:S01]  /*12f90*/  IMAD.WIDE.U32 R2, R5, UR4, RZ ;  /* 0x0000000405027c25 */ /* 0x001fe2000f8e00ff */
[----:B------:R-:W-:-:S03]  /*12fa0*/  LOP3.LUT P2, RZ, R19, 0x1, RZ, 0xc0, !PT ;  /* 0x0000000113ff7812 */ /* 0x000fc6000784c0ff */
        /* <DEDUP_REMOVED lines=28> */
[----:B------:R1:W-:Y:S01]  /*13170*/  @P0 LDGSTS.E.BYPASS.LTC128B.128 [R9+0x1c400], desc[UR52][R2.64+0x80], !P2 ;  /* 0x1c40008002090fae */ /* 0x0003e2000d101d74 */
[----:B------:R-:W-:-:S13]  /*13180*/  ISETP.GE.AND P0, PT, R6, 0x11, PT ;  /* 0x000000110600780c */ /* 0x000fda0003f06270 */
[----:B------:R-:W-:Y:S01]  /*13190*/  @P0 IMAD R25, R5, 0x2, R16 ;  /* 0x0000000205190824 */ /* 0x000fe200078e0210 */
[----:B0-----:R-:W-:-:S05]  /*131a0*/  @P0 LEA R14, P1, R35, R14, 0x1 ;  /* 0x0000000e230e0211 */ /* 0x001fca00078208ff */
[----:B-1----:R-:W-:Y:S02]  /*131b0*/  @P0 IMAD.MOV.U32 R2, RZ, RZ, R14 ;  /* 0x000000ffff020224 */ /* 0x002fe400078e000e */
[----:B------:R-:W-:Y:S01]  /*131c0*/  @P0 IMAD.X R21, RZ, RZ, R8, P1 ;  /* 0x000000ffff150224 */ /* 0x000fe200008e0608 */
[----:B------:R-:W0:Y:S03]  /*131d0*/  SHFL.IDX PT, R14, R4, 0x2, 0x181f ;  /* 0x00581f00040e7f89 */ /* 0x000e2600000e0000 */
[----:B------:R-:W-:Y:S01]  /*131e0*/  @P0 IMAD.MOV.U32 R3, RZ, RZ, R21 ;  /* 0x000000ffff030224 */ /* 0x000fe200078e0015 */
[----:B------:R-:W1:Y:S04]  /*131f0*/  SHFL.IDX PT, R8, R0, 0x2, 0x181f ;  /* 0x00581f0000087f89 */ /* 0x000e6800000e0000 */
[----:B------:R-:W-:Y:S04]  /*13200*/  @P0 LDGSTS.E.BYPASS.LTC128B.128 [R25+0x18c00], desc[UR52][R2.64], !P3 ;  /* 0x18c0000002190fae */ /* 0x000fe8000d901d74 */
[----:B------:R2:W-:Y:S01]  /*13210*/  @P0 LDGSTS.E.BYPASS.LTC128B.128 [R25+0x1cc00], desc[UR52][R2.64+0x80], !P2 ;  /* 0x1cc0008002190fae */ /* 0x0005e2000d101d74 */
[----:B------:R-:W-:-:S13]  /*13220*/  ISETP.GE.AND P0, PT, R6, 0x21, PT ;  /* 0x000000210600780c */ /* 0x000fda0003f06270 */
[----:B0-----:R-:W-:Y:S01]  /*13230*/  @P0 LEA R14, P1, R35, R14, 0x1 ;  /* 0x0000000e230e0211 */ /* 0x001fe200078208ff */
[----:B------:R-:W-:-:S04]  /*13240*/  @P0 IMAD R21, R5, 0x2, R16 ;  /* 0x0000000205150824 */ /* 0x000fc800078e0210 */
[----:B--2---:R-:W-:Y:S02]  /*13250*/  @P0 IMAD.MOV.U32 R2, RZ, RZ, R14 ;  /* 0x000000ffff020224 */ /* 0x004fe400078e000e */
[----:B-1----:R-:W-:Y:S01]  /*13260*/  @P0 IMAD.X R9, RZ, RZ, R8, P1 ;  /* 0x000000ffff090224 */ /* 0x002fe200008e0608 */
        /* <DEDUP_REMOVED lines=38> */
[----:B-1----:R-:W-:Y:S02]  /*134d0*/  @P0 IMAD.X R9, RZ, RZ, R8, P1 ;  /* 0x000000ffff090224 */ /* 0x002fe400008e0608 */
[----:B--2---:R-:W-:Y:S01]  /*134e0*/  @P0 IMAD.MOV.U32 R2, RZ, RZ, R14 ;  /* 0x000000ffff020224 */ /* 0x004fe200078e000e */
[----:B------:R0:W1:Y:S01]  /*134f0*/  SHFL.IDX PT, R8, R0, 0x7, 0x181f ;  /* 0x00f81f0000087f89 */ /* 0x00006200000e0000 */
[----:B------:R-:W-:-:S03]  /*13500*/  @P0 IMAD.MOV.U32 R3, RZ, RZ, R9 ;  /* 0x000000ffff030224 */ /* 0x000fc600078e0009 */
[----:B------:R0:W2:Y:S04]  /*13510*/  SHFL.IDX PT, R14, R4, 0x7, 0x181f ;  /* 0x00f81f00040e7f89 */ /* 0x0000a800000e0000 */
[----:B------:R0:W-:Y:S04]  /*13520*/  @P0 LDGSTS.E.BYPASS.LTC128B.128 [R21+0x1b400], desc[UR52][R2.64], !P3 ;  /* 0x1b40000002150fae */ /* 0x0001e8000d901d74 */
[----:B------:R0:W-:Y:S02]  /*13530*/  @P0 LDGSTS.E.BYPASS.LTC128B.128 [R21+0x1f400], desc[UR52][R2.64+0x80], !P2 ;  /* 0x1f40008002150fae */ /* 0x0001e4000d101d74 */
.L_x_7739:
        /* <DEDUP_REMOVED lines=8> */
[----:B------:R0:W-:Y:S01]  /*135c0*/  @P0 LDGSTS.E.BYPASS.LTC128B.128 [R5+0x1fc00], desc[UR52][R2.64+0x80], !P2 ;  /* 0x1fc0008002050fae */ /* 0x0001e2000d101d74 */
[----:B------:R-:W-:Y:S01]  /*135d0*/  PLOP3.LUT P0, PT, PT, PT, PT, 0x80, 0x0 ;  /* 0x000000000000781c */ /* 0x000fe20003f0f070 */
[----:B------:R-:W-:-:S12]  /*135e0*/  NOP ;  /* 0x0000000000007918 */ /* 0x000fd80000000000 */
.L_x_7671:
        /* <DEDUP_REMOVED lines=11> */
.L_x_7672:
[----:B------:R-:W-:Y:S01]  /*136a0*/  VIADD R0, R16, 0x10400 ;  /* 0x0001040010007836 */ /* 0x000fe20000000000 */
        /* <DEDUP_REMOVED lines=14> */
[----:B-1----:R-:W-:-:S02]  /*13790*/  IMAD.U32 R7, RZ, RZ, UR7 ;  /* 0x00000007ff077e24 */ /* 0x002fc4000f8e00ff */
[----:B------:R-:W-:Y:S02]  /*137a0*/  IMAD.U32 R10, RZ, RZ, UR8 ;  /* 0x00000008ff0a7e24 */ /* 0x000fe4000f8e00ff */
[----:B------:R-:W-:Y:S02]  /*137b0*/  IMAD.U32 R11, RZ, RZ, UR9 ;  /* 0x00000009ff0b7e24 */ /* 0x000fe4000f8e00ff */
[----:B------:R-:W-:Y:S02]  /*137c0*/  IMAD.MOV.U32 R8, RZ, RZ, 0x70 ;  /* 0x00000070ff087424 */ /* 0x000fe400078e00ff */
[----:B------:R-:W-:Y:S02]  /*137d0*/  IMAD.MOV.U32 R12, RZ, RZ, 0x1 ;  /* 0x00000001ff0c7424 */ /* 0x000fe400078e00ff */
[----:B------:R-:W-:-:S07]  /*137e0*/  IMAD.MOV.U32 R13, RZ, RZ, RZ ;  /* 0x000000ffff0d7224 */ /* 0x000fce00078e00ff */
[----:B------:R-:W-:-:S07]  /*137f0*/  LEPC R20, `(.L_x_7674) ;  /* 0x000000001014794e */ /* 0x000fce0000000000 */
[----:B0-----:R-:W-:Y:S05]  /*13800*/  CALL.ABS.NOINC R2 ;  /* 0x0000000002007343 */ /* 0x001fea0003c00000 */
.L_x_7674:
[----:B------:R-:W-:Y:S05]  /*13810*/  BSYNC B6 ;  /* 0x0000000000067941 */ /* 0x000fea0003800000 */
.L_x_7673:
        /* <DEDUP_REMOVED lines=8> */
[----:B------:R-:W-:-:S03]  /*138a0*/  @UP0 ULDC UR4, c[0x0][0x44c] ;  /* 0x0001130000040ab9 */ /* 0x000fc60000000800 */
[----:B------:R-:W-:-:S04]  /*138b0*/  UIMAD UR6, UR6, UR8, URZ ;  /* 0x00000008060672a4 */ /* 0x000fc8000f8e023f */
[----:B------:R-:W-:Y:S02]  /*138c0*/  UIMAD UR7, UR7, UR9, UR6 ;  /* 0x00000009070772a4 */ /* 0x000fe4000f8e0206 */
[----:B------:R-:W-:Y:S01]  /*138d0*/  USHF.R.S32.HI UR6, URZ, 0x1f, UR42 ;  /* 0x0000001f3f067899 */ /* 0x000fe2000801142a */
[----:B0-----:R-:W-:-:S05]  /*138e0*/  IMAD.SHL.U32 R2, R2, 0x10, RZ ;  /* 0x0000001002027824 */ /* 0x001fca00078e00ff */
[----:B------:R-:W-:-:S04]  /*138f0*/  LOP3.LUT R2, R2, 0x70, RZ, 0xc0, !PT ;  /* 0x0000007002027812 */ /* 0x000fc800078ec0ff */
[----:B------:R-:W-:-:S05]  /*13900*/  LOP3.LUT R2, R37, R2, RZ, 0xfc, !PT ;  /* 0x0000000225027212 */ /* 0x000fca00078efcff */
        /* <DEDUP_REMOVED lines=22> */
[C---:B-1----:R-:W-:Y:S02]  /*13a70*/  IMAD R7, R2.reuse, UR9, R3 ;  /* 0x0000000902077c24 */ /* 0x042fe4000f8e0203 */
        /* <DEDUP_REMOVED lines=31> */
[----:B------:R-:W-:-:S03]  /*13c70*/  VIADD R7, R5, 0x20 ;  /* 0x0000002005077836 */ /* 0x000fc60000000000 */
        /* <DEDUP_REMOVED lines=51> */
.L_x_7756:
        /* <DEDUP_REMOVED lines=8> */
[----:B------:R0:W-:Y:S01]  /*14030*/  @!P0 LDGSTS.E.BYPASS.LTC128B.128 [R33+0x17c00], desc[UR52][R2.64+0x80], !P5 ;  /* 0x17c0008002218fae */ /* 0x0001e2000e901d74 */
[----:B------:R-:W-:Y:S01]  /*14040*/  PLOP3.LUT P0, PT, PT, PT, PT, 0x80, 0x0 ;  /* 0x000000000000781c */ /* 0x000fe20003f0f070 */
[----:B------:R-:W-:-:S12]  /*14050*/  NOP ;  /* 0x0000000000007918 */ /* 0x000fd80000000000 */
.L_x_7676:
[----:B------:R-:W-:Y:S02]  /*14060*/  PLOP3.LUT P1, PT, P1, P0, PT, 0xa2, 0x0 ;  /* 0x000000000000781c */ /* 0x000fe40000f21472 */
[----:B------:R-:W-:-:S08]  /*14070*/  @P0 R2UR P1, UR4, R16 ;  /* 0x00000000100402ca */ /* 0x000fd00000020000 */
[----:B------:R-:W-:-:S05]  /*14080*/  @P0 PLOP3.LUT P0, PT, P1, PT, PT, 0x80, 0x0 ;  /* 0x000000000000081c */ /* 0x000fca0000f0f070 */
[----:B------:R-:W-:Y:S01]  /*14090*/  @!P1 SYNCS.ARRIVE.TRANS64.RED.A0T1 RZ, [UR4+0x28800], RZ ;  /* 0x028800ffffff99a7 */ /* 0x000fe20008200404 */
[----:B------:R-:W-:Y:S07]  /*140a0*/  @!P1 ARRIVES.LDGSTSBAR.64.TRANSCNT [UR4+0x28800] ;  /* 0x02880000ff0099b0 */ /* 0x000fee0008000a84 */
[----:B------:R-:W-:Y:S05]  /*140b0*/  @P0 BRA.U.ANY `(.L_x_7676) ;  /* 0xfffffffd00e80947 */ /* 0x000fea000393ffff */
[----:B------:R-:W-:-:S05]  /*140c0*/  VIADD R36, R36, 0x1 ;  /* 0x0000000124247836 */ /* 0x000fca0000000000 */
[----:B------:R-:W-:-:S04]  /*140d0*/  LEA.HI R0, R36, R36, RZ, 0x1 ;  /* 0x0000002424007211 */ /* 0x000fc800078f08ff */
[----:B0-----:R-:W-:-:S05]  /*140e0*/  LOP3.LUT R3, R0, 0xfffffffe, RZ, 0xc0, !PT ;  /* 0xfffffffe00037812 */ /* 0x001fca00078ec0ff */
[----:B------:R-:W-:-:S05]  /*140f0*/  IMAD.IADD R3, R36, 0x1, -R3 ;  /* 0x0000000124037824 */ /* 0x000fca00078e0a03 */
[----:B------:R-:W-:Y:S01]  /*14100*/  SHF.L.U32 R3, R3, 0x1f, RZ ;  /* 0x0000001f03037819 */ /* 0x000fe200000006ff */
[----:B------:R-:W-:Y:S01]  /*14110*/  NOP ;  /* 0x0000000000007918 */ /* 0x000fe20000000000 */
[----:B------:R0:W-:Y:S01]  /*14120*/  SYNCS.ARRIVE.TRANS64.A1T0 RZ, [R16+URZ+0x28800], RZ ;  /* 0x028800ff10ff79a7 */ /* 0x0001e2000810003f */
[----:B------:R-:W-:Y:S01]  /*14130*/  BSSY B0, `(.L_x_7677) ;  /* 0x0000003000007945 */ /* 0x000fe20003800000 */
[----:B------:R-:W1:Y:S03]  /*14140*/  SYNCS.PHASECHK.TRANS64.TRYWAIT P0, [R16+URZ+0x28820], R3 ;  /* 0x02882003100075a7 */ /* 0x000e66000800017f */
[----:B01----:R-:W-:Y:S05]  /*14150*/  @!P0 BRA `(.L_x_7678) ;  /* 0x0000003400888947 */ /* 0x003fea0003800000 */
.L_x_7757:
[----:B------:R-:W-:Y:S05]  /*14160*/  BSYNC B0 ;  /* 0x0000000000007941 */ /* 0x000fea0003800000 */
.L_x_7677:
        /* <DEDUP_REMOVED lines=9> */
.L_x_7692:
[----:B0-----:R-:W0:Y:S01]  /*14200*/  LDC R3, c[0x0][0x430] ;  /* 0x00010c00ff037b82 */ /* 0x001e220000000800 */
[----:B------:R-:W1:Y:S01]  /*14210*/  S2R R0, SR_TID.X ;  /* 0x0000000000007919 */ /* 0x000e620000002100 */
[----:B------:R-:W-:Y:S01]  /*14220*/  IMAD R7, R6, 0x80, R37 ;  /* 0x0000008006077824 */ /* 0x000fe200078e0225 */
[----:B------:R-:W-:Y:S05]  /*14230*/  YIELD ;  /* 0x0000000000007946 */ /* 0x000fea0003800000 */
[----:B------:R-:W-:Y:S01]  /*14240*/  ULDC.64 UR4, c[0x0][0x428] ;  /* 0x00010a0000047ab9 */ /* 0x000fe20000000a00 */
[----:B------:R-:W-:Y:S01]  /*14250*/  VIADD R23, R10, 0x1 ;  /* 0x000000010a177836 */ /* 0x000fe20000000000 */
        /* <DEDUP_REMOVED lines=32> */
.L_x_7680:
[----:B------:R-:W-:Y:S01]  /*14460*/  IMAD R6, R23, 0x8, R16 ;  /* 0x0000000817067824 */ /* 0x000fe200078e0210 */
[----:B------:R-:W-:Y:S01]  /*14470*/  SHF.L.U32 R3, R26, 0x1f, RZ ;  /* 0x0000001f1a037819 */ /* 0x000fe200000006ff */
[----:B------:R-:W-:Y:S03]  /*14480*/  BSSY B1, `(.L_x_7681) ;  /* 0x0000003000017945 */ /* 0x000fe60003800000 */
[----:B------:R-:W0:Y:S02]  /*14490*/  SYNCS.PHASECHK.TRANS64.TRYWAIT P0, [R6+URZ+0x28840], R3 ;  /* 0x02884003060075a7 */ /* 0x000e24000800017f */
[----:B0-----:R-:W-:Y:S05]  /*144a0*/  @!P0 BRA `(.L_x_7682) ;  /* 0x0000003000c88947 */ /* 0x001fea0003800000 */
.L_x_7758:
[----:B------:R-:W-:Y:S05]  /*144b0*/  BSYNC B1 ;  /* 0x0000000000017941 */ /* 0x000fea0003800000 */
.L_x_7681:
[----:B------:R-:W-:Y:S01]  /*144c0*/  SHF.R.S32.HI R21, RZ, 0x1f, R4 ;  /* 0x0000001fff157819 */ /* 0x000fe20000011404 */
[----:B------:R-:W-:Y:S01]  /*144d0*/  ULDC.64 UR4, c[0x0][0x300] ;  /* 0x0000c00000047ab9 */ /* 0x000fe20000000a00 */
[----:B------:R-:W-:Y:S01]  /*144e0*/  LOP3.LUT P2, RZ, R19, 0x2, RZ, 0xc0, !PT ;  /* 0x0000000213ff7812 */ /* 0x000fe2000784c0ff */
[----:B------:R-:W-:Y:S01]  /*144f0*/  IMAD R7, R23, 0x4000, R30 ;  /* 0x0000400017077824 */ /* 0x000fe200078e021e */
[----:B------:R-:W-:Y:S01]  /*14500*/  LOP3.LUT P1, RZ, R19, 0x1, RZ, 0xc0, !PT ;  /* 0x0000000113ff7812 */ /* 0x000fe2000782c0ff */
[----:B0-----:R-:W-:-:S04]  /*14510*/  IMAD R3, R21, UR4, RZ ;  /* 0x0000000415037c24 */ /* 0x001fc8000f8e02ff */
        /* <DEDUP_REMOVED lines=62> */
[----:B------:R0:W-:Y:S04]  /*14900*/  LDGSTS.E.BYPASS.LTC128B.128 [R7+0x1b400], desc[UR52][R2.64], !P2 ;  /* 0x1b40000002077fae */ /* 0x0001e8000d101d74 */
[----:B--2---:R0:W-:Y:S02]  /*14910*/  LDGSTS.E.BYPASS.LTC128B.128 [R7+0x1f400], desc[UR52][R2.64+0x80], !P1 ;  /* 0x1f40008002077fae */ /* 0x0041e4000c901d74 */
.L_x_7776:
[----:B0-----:R-:W-:-:S05]  /*14920*/  IADD3 R2, P0, R14, R5, RZ ;  /* 0x000000050e027210 */ /* 0x001fca0007f1e0ff */
        /* <DEDUP_REMOVED lines=8> */
.L_x_7684:
        /* <DEDUP_REMOVED lines=11> */
.L_x_7685:
[----:B------:R0:W-:Y:S01]  /*14a60*/  SYNCS.ARRIVE.TRANS64.A1T0 RZ, [R6+URZ+0x28830], RZ ;  /* 0x028830ff06ff79a7 */ /* 0x0001e2000810003f */
[----:B------:R-:W-:Y:S05]  /*14a70*/  @!P2 BRA `(.L_x_7686) ;  /* 0x000000000004a947 */ /* 0x000fea0003800000 */
[----:B------:R-:W-:Y:S01]  /*14a80*/  BPT.TRAP 0x1 ;  /* 0x000000040000795c */ /* 0x000fe20000300000 */
.L_x_7686:
[----:B------:R-:W-:Y:S01]  /*14a90*/  SHF.L.U32 R3, R20, 0x1f, RZ ;  /* 0x0000001f14037819 */ /* 0x000fe200000006ff */
[----:B0-----:R-:W-:Y:S01]  /*14aa0*/  IMAD R6, R10, 0x8, R16 ;  /* 0x000000080a067824 */ /* 0x001fe200078e0210 */
[----:B------:R-:W-:Y:S03]  /*14ab0*/  BSSY B1, `(.L_x_7687) ;  /* 0x0000003000017945 */ /* 0x000fe60003800000 */
[----:B------:R-:W0:Y:S02]  /*14ac0*/  SYNCS.PHASECHK.TRANS64.TRYWAIT P0, [R6+URZ+0x28860], R3 ;  /* 0x02886003060075a7 */ /* 0x000e24000800017f */
[----:B0-----:R-:W-:Y:S05]  /*14ad0*/  @!P0 BRA `(.L_x_7688) ;  /* 0x0000003400988947 */ /* 0x001fea0003800000 */
.L_x_7777:
[----:B------:R-:W-:Y:S05]  /*14ae0*/  BSYNC B1 ;  /* 0x0000000000017941 */ /* 0x000fea0003800000 */
.L_x_7687:
[----:B------:R-:W-:Y:S01]  /*14af0*/  IMAD.MOV.U32 R8, RZ, RZ, -0x80 ;  /* 0xffffff80ff087424 */ /* 0x000fe200078e00ff */
[----:B------:R-:W-:Y:S01]  /*14b00*/  UMOV UR4, 0xffffffff ;  /* 0xffffffff00047882 */ /* 0x000fe20000000000 */
[C---:B------:R-:W-:Y:S01]  /*14b10*/  LOP3.LUT P2, RZ, R19.reuse, 0x8, RZ, 0xc0, !PT ;  /* 0x0000000813ff7812 */ /* 0x040fe2000784c0ff */
[----:B------:R-:W-:Y:S01]  /*14b20*/  IMAD R7, R10, 0x4000, R30 ;  /* 0x000040000a077824 */ /* 0x000fe200078e021e */
[----:B------:R-:W-:Y:S01]  /*14b30*/  LOP3.LUT P1, RZ, R19, 0x4, RZ, 0xc0, !PT ;  /* 0x0000000413ff7812 */ /* 0x000fe2000782c0ff */
[----:B------:R-:W-:-:S04]  /*14b40*/  IMAD R8, R27, R8, UR37 ;  /* 0x000000251b087e24 */ /* 0x000fc8000f8e0208 */
[----:B------:R-:W-:Y:S01]  /*14b50*/  IMAD.IADD R8, R8, 0x1, -R37 ;  /* 0x0000000108087824 */ /* 0x000fe200078e0a25 */
[----:B------:R-:W-:Y:S07]  /*14b60*/  BRA.DIV UR4, `(.L_x_7689) ;  /* 0x0000003604887947 */ /* 0x000fee000b800000 */
[----:B------:R-:W1:Y:S01]  /*14b70*/  SHFL.IDX PT, R14, R17, RZ, 0x181f ;  /* 0x00181fff110e7589 */ /* 0x000e6200000e0000 */
[----:B------:R-:W-:-:S03]  /*14b80*/  IMAD R7, R7, 0x2, R16 ;  /* 0x0000000207077824 */ /* 0x000fc600078e0210 */
        /* <DEDUP_REMOVED lines=57> */
.L_x_7795:
        /* <DEDUP_REMOVED lines=29> */
.L_x_7690:
        /* <DEDUP_REMOVED lines=11> */
.L_x_7691:
        /* <DEDUP_REMOVED lines=8> */
.L_x_7679:
        /* <DEDUP_REMOVED lines=8> */
[----:B------:R-:W1:Y:S08]  /*152a0*/  FLO.U32 R0, UR4 ;  /* 0x0000000400007d00 */ /* 0x000e7000080e0000 */
[----:B------:R-:W0:Y:S01]  /*152b0*/  POPC R5, UR4 ;  /* 0x0000000400057d09 */ /* 0x000e220008000000 */
[----:B-1----:R-:W-:-:S13]  /*152c0*/  ISETP.EQ.U32.AND P0, PT, R0, R7, PT ;  /* 0x000000070000720c */ /* 0x002fda0003f02070 */
[----:B0-----:R-:W2:Y:S01]  /*152d0*/  @P0 ATOMG.E.ADD.STRONG.GPU PT, R3, desc[UR52][R2.64], R5 ;  /* 0x00000005020309a8 */ /* 0x001ea200081ee1f4 */
[----:B------:R-:W0:Y:S02]  /*152e0*/  S2R R4, SR_LTMASK ;  /* 0x0000000000047919 */ /* 0x000e240000003900 */
[----:B0-----:R-:W-:-:S04]  /*152f0*/  LOP3.LUT R4, R4, UR4, RZ, 0xc0, !PT ;  /* 0x0000000404047c12 */ /* 0x001fc8000f8ec0ff */
[----:B------:R-:W0:Y:S01]  /*15300*/  POPC R7, R4 ;  /* 0x0000000400077309 */ /* 0x000e220000000000 */
[----:B--2---:R-:W0:Y:S02]  /*15310*/  SHFL.IDX PT, R0, R3, R0, 0x1f ;  /* 0x00001f0003007589 */ /* 0x004e2400000e0000 */
[----:B0-----:R-:W-:-:S07]  /*15320*/  IADD3 R34, R0, UR48, R7 ;  /* 0x0000003000227c10 */ /* 0x001fce000fffe007 */
.L_x_7694:
[----:B------:R-:W-:Y:S05]  /*15330*/  BSYNC B0 ;  /* 0x0000000000007941 */ /* 0x000fea0003800000 */
.L_x_7693:
[----:B------:R-:W-:-:S05]  /*15340*/  IMAD.U32 R0, RZ, RZ, UR46 ;  /* 0x0000002eff007e24 */ /* 0x000fca000f8e00ff */
[----:B------:R-:W-:-:S13]  /*15350*/  ISETP.NE.AND P0, PT, R0, 0x3, PT ;  /* 0x000000030000780c */ /* 0x000fda0003f05270 */
[----:B------:R-:W-:Y:S05]  /*15360*/  @!P0 BRA `(.L_x_7695) ;  /* 0x0000000000048947 */ /* 0x000fea0003800000 */
[----:B------:R-:W-:Y:S01]  /*15370*/  BPT.TRAP 0x1 ;  /* 0x000000040000795c */ /* 0x000fe20000300000 */
.L_x_7695:
[----:B------:R-:W-:Y:S01]  /*15380*/  IMAD R4, R23, 0x8, R16 ;  /* 0x0000000817047824 */ /* 0x000fe200078e0210 */
[----:B0-----:R-:W-:Y:S01]  /*15390*/  SHF.L.U32 R3, R26, 0x1f, RZ ;  /* 0x0000001f1a037819 */ /* 0x001fe200000006ff */
[----:B------:R-:W-:Y:S01]  /*153a0*/  IMAD.MOV.U32 R5, RZ, RZ, -0x80 ;  /* 0xffffff80ff057424 */ /* 0x000fe200078e00ff */
[----:B------:R-:W-:Y:S02]  /*153b0*/  BSSY B0, `(.L_x_7696) ;  /* 0x0000004000007945 */ /* 0x000fe40003800000 */
[----:B------:R-:W0:Y:S01]  /*153c0*/  SYNCS.PHASECHK.TRANS64.TRYWAIT P0, [R4+URZ+0x28860], R3 ;  /* 0x02886003040075a7 */ /* 0x000e22000800017f */
[----:B------:R-:W-:Y:S01]  /*153d0*/  IMAD R24, R24, R5, UR37 ;  /* 0x0000002518187e24 */ /* 0x000fe2000f8e0205 */
[----:B0-----:R-:W-:Y:S06]  /*153e0*/  @!P0 BRA `(.L_x_7697) ;  /* 0x0000003400d48947 */ /* 0x001fec0003800000 */
.L_x_7796:
[----:B------:R-:W-:Y:S05]  /*153f0*/  BSYNC B0 ;  /* 0x0000000000007941 */ /* 0x000fea0003800000 */
.L_x_7696:
[----:B------:R-:W-:Y:S01]  /*15400*/  UMOV UR4, 0xffffffff ;  /* 0xffffffff00047882 */ /* 0x000fe20000000000 */
[----:B------:R-:W-:Y:S01]  /*15410*/  LOP3.LUT P3, RZ, R19, 0x8, RZ, 0xc0, !PT ;  /* 0x0000000813ff7812 */ /* 0x000fe2000786c0ff */
[----:B------:R-:W-:Y:S01]  /*15420*/  IMAD R7, R23, 0x4000, R30 ;  /* 0x0000400017077824 */ /* 0x000fe200078e021e */
[----:B------:R-:W-:Y:S01]  /*15430*/  LOP3.LUT P1, RZ, R19, 0x4, RZ, 0xc0, !PT ;  /* 0x0000000413ff7812 */ /* 0x000fe2000782c0ff */
[----:B------:R-:W-:Y:S01]  /*15440*/  IMAD.IADD R5, R24, 0x1, -R37 ;  /* 0x0000000118057824 */ /* 0x000fe200078e0a25 */
[----:B------:R-:W-:Y:S11]  /*15450*/  BRA.DIV UR4, `(.L_x_7698) ;  /* 0x0000003604cc7947 */ /* 0x000ff6000b800000 */
[----:B------:R-:W1:Y:S01]  /*15460*/  SHFL.IDX PT, R14, R17, RZ, 0x181f ;  /* 0x00181fff110e7589 */ /* 0x000e6200000e0000 */
[----:B------:R-:W-:-:S03]  /*15470*/  IMAD.SHL.U32 R6, R35, 0x2, RZ ;  /* 0x0000000223067824 */ /* 0x000fc600078e00ff */
[----:B------:R-:W0:Y:S02]  /*15480*/  SHFL.IDX PT, R0, R18, RZ, 0x181f ;  /* 0x00181fff12007589 */ /* 0x000e2400000e0000 */
[----:B-1----:R-:W-:Y:S02]  /*15490*/  IADD3 R2, P0, R14, R6, RZ ;  /* 0x000000060e027210 */ /* 0x002fe40007f1e0ff */
[----:B------:R-:W1:Y:S03]  /*154a0*/  SHFL.IDX PT, R14, R17, 0x1, 0x181f ;  /* 0x00381f00110e7f89 */ /* 0x000e6600000e0000 */
[----:B0-----:R-:W-:Y:S01]  /*154b0*/  IMAD.X R3, RZ, RZ, R0, P0 ;  /* 0x000000ffff037224 */ /* 0x001fe200000e0600 */
[----:B------:R-:W-:Y:S01]  /*154c0*/  ISETP.LT.OR P0, PT, R5, 0x1, P3 ;  /* 0x000000010500780c */ /* 0x000fe20001f01670 */
[----:B------:R-:W-:Y:S02]  /*154d0*/  IMAD R0, R7, 0x2, R16 ;  /* 0x0000000207007824 */ /* 0x000fe400078e0210 */
[----:B------:R-:W0:Y:S10]  /*154e0*/  SHFL.IDX PT, R7, R18, 0x1, 0x181f ;  /* 0x00381f0012077f89 */ /* 0x000e3400000e0000 */
        /* <DEDUP_REMOVED lines=50> */
[----:B--23--:R1:W-:Y:S02]  /*15810*/  LDGSTS.E.BYPASS.LTC128B.128 [R0+0x7400], desc[UR52][R2.64+0x80], !P0 ;  /* 0x0740008002007fae */ /* 0x00c3e4000c101d74 */
.L_x_7814:
        /* <DEDUP_REMOVED lines=11> */
.L_x_7699:
        /* <DEDUP_REMOVED lines=11> */
.L_x_7700:
[----:B------:R0:W-:Y:S01]  /*15980*/  SYNCS.ARRIVE.TRANS64.A1T0 RZ, [R4+URZ+0x28850], RZ ;  /* 0x028850ff04ff79a7 */ /* 0x0001e2000810003f */
[----:B------:R-:W-:-:S05]  /*15990*/  VIADD R23, R23, 0x1 ;  /* 0x0000000117177836 */ /* 0x000fca0000000000 */
[----:B------:R-:W-:-:S04]  /*159a0*/  ISETP.NE.AND P0, PT, R23, 0x2, PT ;  /* 0x000000021700780c */ /* 0x000fc80003f05270 */
[----:B------:R-:W-:Y:S02]  /*159b0*/  SEL R3, RZ, 0x1, P0 ;  /* 0x00000001ff037807 */ /* 0x000fe40000000000 */
[----:B------:R-:W-:Y:S02]  /*159c0*/  SEL R23, R23, RZ, P0 ;  /* 0x000000ff17177207 */ /* 0x000fe40000000000 */
[----:B0-----:R-:W-:-:S07]  /*159d0*/  LOP3.LUT R26, R26, R3, RZ, 0x3c, !PT ;  /* 0x000000031a1a7212 */ /* 0x001fce00078e3cff */
.L_x_7660:
[----:B------:R-:W-:Y:S05]  /*159e0*/  BSYNC B7 ;  /* 0x0000000000077941 */ /* 0x000fea0003800000 */
.L_x_7658:
        /* <DEDUP_REMOVED lines=11> */
.L_x_7701:
[----:B------:R-:W-:-:S03]  /*15aa0*/  UMOV UR4, 0xffffffff ;  /* 0xffffffff00047882 */ /* 0x000fc60000000000 */
[----:B------:R-:W-:Y:S05]  /*15ab0*/  BRA.DIV UR4, `(.L_x_7703) ;  /* 0x0000003a04ec7947 */ /* 0x000fea000b800000 */
[----:B------:R0:W1:Y:S02]  /*15ac0*/  SHFL.IDX PT, R14, R34, RZ, 0x1f ;  /* 0x00001fff220e7589 */ /* 0x00006400000e0000 */
.L_x_7817:
        /* <DEDUP_REMOVED lines=8> */
.L_x_7702:
[----:B------:R-:W-:Y:S02]  /*15b50*/  ULDC UR4, c[0x0][0xc38] ;  /* 0x00030e0000047ab9 */ /* 0x000fe40000000800 */
[----:B-1----:R-:W-:-:S13]  /*15b60*/  ISETP.GE.AND P0, PT, R34, UR4, PT ;  /* 0x0000000422007c0c */ /* 0x002fda000bf06270 */
[----:B------:R-:W-:Y:S05]  /*15b70*/  @!P0 BRA `(.L_x_7704) ;  /* 0xffffffc000848947 */ /* 0x000fea000383ffff */
.L_x_7649:
[----:B------:R-:W1:Y:S01]  /*15b80*/  S2R R5, SR_CgaCtaId ;  /* 0x0000000000057919 */ /* 0x000e620000008800 */
[----:B------:R-:W-:Y:S01]  /*15b90*/  VIADD R36, R36, 0x1 ;  /* 0x0000000124247836 */ /* 0x000fe20000000000 */
[----:B------:R-:W-:Y:S01]  /*15ba0*/  MOV R2, 0x400 ;  /* 0x0000040000027802 */ /* 0x000fe20000000f00 */
[----:B------:R-:W-:Y:S03]  /*15bb0*/  BSSY B0, `(.L_x_7705) ;  /* 0x0000008000007945 */ /* 0x000fe60003800000 */
[----:B------:R-:W-:-:S04]  /*15bc0*/  LEA.HI R0, R36, R36, RZ, 0x1 ;  /* 0x0000002424007211 */ /* 0x000fc800078f08ff */
[----:B------:R-:W-:-:S05]  /*15bd0*/  LOP3.LUT R3, R0, 0xfffffffe, RZ, 0xc0, !PT ;  /* 0xfffffffe00037812 */ /* 0x000fca00078ec0ff */
[----:B------:R-:W-:-:S05]  /*15be0*/  IMAD.IADD R0, R36, 0x1, -R3 ;  /* 0x0000000124007824 */ /* 0x000fca00078e0a03 */
[----:B------:R-:W-:Y:S02]  /*15bf0*/  SHF.L.U32 R0, R0, 0x1f, RZ ;  /* 0x0000001f00007819 */ /* 0x000fe400000006ff */
[----:B-1----:R-:W-:-:S04]  /*15c00*/  LEA R4, R5, R2, 0x18 ;  /* 0x0000000205047211 */ /* 0x002fc800078ec0ff */
[----:B------:R-:W1:Y:S02]  /*15c10*/  SYNCS.PHASECHK.TRANS64.TRYWAIT P0, [R4+URZ+0x28820], R0 ;  /* 0x02882000040075a7 */ /* 0x000e64000800017f */
[----:B-1----:R-:W-:Y:S05]  /*15c20*/  @!P0 BRA `(.L_x_7706) ;  /* 0x0000003800b88947 */ /* 0x002fea0003800000 */
.L_x_7818:
[----:B------:R-:W-:Y:S05]  /*15c30*/  BSYNC B0 ;  /* 0x0000000000007941 */ /* 0x000fea0003800000 */
.L_x_7705:
[----:B------:R-:W-:-:S03]  /*15c40*/  UMOV UR4, 0xffffffff ;  /* 0xffffffff00047882 */ /* 0x000fc60000000000 */
[----:B------:R-:W-:Y:S05]  /*15c50*/  BRA.DIV UR4, `(.L_x_7707) ;  /* 0x0000003a04c07947 */ /* 0x000fea000b800000 */
[----:B-1----:R-:W1:Y:S02]  /*15c60*/  S2R R0, SR_TID.X ;  /* 0x0000000000007919 */ /* 0x002e640000002100 */
[----:B-1----:R-:W-:-:S04]  /*15c70*/  SHF.R.U32.HI R0, RZ, 0x5, R0 ;  /* 0x00000005ff007819 */ /* 0x002fc80000011600 */
[----:B------:R-:W-:-:S05]  /*15c80*/  LOP3.LUT R0, R0, 0x3, RZ, 0xc0, !PT ;  /* 0x0000000300007812 */ /* 0x000fca00078ec0ff */
[----:B------:R1:W2:Y:S02]  /*15c90*/  SHFL.IDX PT, R14, R0, RZ, 0x1f ;  /* 0x00001fff000e7589 */ /* 0x0002a400000e0000 */
.L_x_7821:
[----:B--2---:R-:W-:Y:S01]  /*15ca0*/  ISETP.NE.AND P0, PT, R14, RZ, PT ;  /* 0x000000ff0e00720c */ /* 0x004fe20003f05270 */
[----:B------:R-:W-:-:S12]  /*15cb0*/  BSSY B0, `(.L_x_7708) ;  /* 0x0000024000007945 */ /* 0x000fd80003800000 */
[----:B------:R-:W-:Y:S05]  /*15cc0*/  @P0 BRA `(.L_x_7709) ;  /* 0x0000000000880947 */ /* 0x000fea0003800000 */
[----:B------:R-:W-:-:S03]  /*15cd0*/  UMOV UR4, 0xffffffff ;  /* 0xffffffff00047882 */ /* 0x000fc60000000000 */
[----:B------:R-:W-:Y:S05]  /*15ce0*/  BRA.DIV UR4, `(.L_x_7710) ;  /* 0x0000003a04d07947 */ /* 0x000fea000b800000 */
[----:B------:R-:W-:-:S13]  /*15cf0*/  ELECT P6, URZ, PT ;  /* 0x00000000003f782f */ /* 0x000fda00038c0000 */
.L_x_7824:
[----:B------:R-:W-:Y:S05]  /*15d00*/  @!P6 BRA `(.L_x_7709) ;  /* 0x000000000078e947 */ /* 0x000fea0003800000 */
[----:B------:R-:W-:-:S06]  /*15d10*/  ULOP3.LUT UR4, UR36, 0x2, URZ, 0xfc, !UPT ;  /* 0x0000000224047892 */ /* 0x000fcc000f8efc3f */
[----:B-1----:R-:W-:-:S05]  /*15d20*/  IMAD.U32 R0, RZ, RZ, UR4 ;  /* 0x00000004ff007e24 */ /* 0x002fca000f8e00ff */
[----:B------:R-:W-:-:S13]  /*15d30*/  ISETP.NE.AND P0, PT, R0, 0x3, PT ;  /* 0x000000030000780c */ /* 0x000fda0003f05270 */
[----:B------:R-:W-:Y:S05]  /*15d40*/  @!P0 BRA `(.L_x_7711) ;  /* 0x0000000000048947 */ /* 0x000fea0003800000 */
[----:B------:R-:W-:Y:S01]  /*15d50*/  BPT.TRAP 0x1 ;  /* 0x000000040000795c */ /* 0x000fe20000300000 */
.L_x_7711:
[C---:B------:R-:W-:Y:S01]  /*15d60*/  IMAD R5, R23.reuse, 0x8, R4 ;  /* 0x0000000817057824 */ /* 0x040fe200078e0204 */
[----:B------:R-:W-:Y:S01]  /*15d70*/  SHF.L.U32 R0, R26, 0x1f, RZ ;  /* 0x0000001f1a007819 */ /* 0x000fe200000006ff */
[----:B------:R-:W-:-:S03]  /*15d80*/  VIADD R23, R23, 0x1 ;  /* 0x0000000117177836 */ /* 0x000fc60000000000 */
[----:B------:R-:W1:Y:S02]  /*15d90*/  SYNCS.PHASECHK.TRANS64.TRYWAIT P1, [R5+URZ+0x28840], R0 ;  /* 0x02884000050075a7 */ /* 0x000e64000802017f */
[----:B------:R-:W-:-:S04]  /*15da0*/  ISETP.NE.AND P2, PT, R23, 0x2, PT ;  /* 0x000000021700780c */ /* 0x000fc80003f45270 */
[----:B------:R-:W-:Y:S01]  /*15db0*/  SEL R3, RZ, 0x1, P2 ;  /* 0x00000001ff037807 */ /* 0x000fe20001000000 */
[----:B-1----:R-:W-:Y:S08]  /*15dc0*/  @!P1 BRA `(.L_x_7712) ;  /* 0x0000003800b89947 */ /* 0x002ff00003800000 */
.L_x_7825:
[----:B------:R-:W-:Y:S02]  /*15dd0*/  SEL R23, R23, RZ, P2 ;  /* 0x000000ff17177207 */ /* 0x000fe40001000000 */
[----:B------:R-:W-:Y:S01]  /*15de0*/  LOP3.LUT R2, R26, R3, RZ, 0x3c, !PT ;  /* 0x000000031a027212 */ /* 0x000fe200078e3cff */
[----:B------:R-:W-:Y:S06]  /*15df0*/  @!P0 BRA `(.L_x_7713) ;  /* 0x0000000000048947 */ /* 0x000fec0003800000 */
[----:B------:R-:W-:Y:S01]  /*15e00*/  BPT.TRAP 0x1 ;  /* 0x000000040000795c */ /* 0x000fe20000300000 */
.L_x_7713:
[----:B------:R-:W-:Y:S01]  /*15e10*/  IMAD R23, R23, 0x8, R4 ;  /* 0x0000000817177824 */ /* 0x000fe200078e0204 */
[----:B------:R-:W-:-:S04]  /*15e20*/  SHF.L.U32 R2, R2, 0x1f, RZ ;  /* 0x0000001f02027819 */ /* 0x000fc800000006ff */
[----:B------:R-:W2:Y:S02]  /*15e30*/  SYNCS.PHASECHK.TRANS64.TRYWAIT P1, [R23+URZ+0x28840], R2 ;  /* 0x02884002170075a7 */ /* 0x000ea4000802017f */
[----:B--2---:R-:W-:Y:S05]  /*15e40*/  @!P1 BRA `(.L_x_7714) ;  /* 0x0000003800ac9947 */ /* 0x004fea0003800000 */
.L_x_7826:
[----:B------:R-:W-:Y:S05]  /*15e50*/  @!P0 BRA `(.L_x_7715) ;  /* 0x0000000000048947 */ /* 0x000fea0003800000 */
[----:B------:R-:W-:Y:S01]  /*15e60*/  BPT.TRAP 0x1 ;  /* 0x000000040000795c */ /* 0x000fe20000300000 */
.L_x_7715:
[----:B------:R-:W3:Y:S02]  /*15e70*/  SYNCS.PHASECHK.TRANS64.TRYWAIT P1, [R5+URZ+0x28860], R0 ;  /* 0x02886000050075a7 */ /* 0x000ee4000802017f */
[----:B---3--:R-:W-:Y:S05]  /*15e80*/  @!P1 BRA `(.L_x_7716) ;  /* 0x0000003800b09947 */ /* 0x008fea0003800000 */
.L_x_7827:
[----:B------:R-:W-:Y:S05]  /*15e90*/  @!P0 BRA `(.L_x_7717) ;  /* 0x0000000000048947 */ /* 0x000fea0003800000 */
[----:B------:R-:W-:Y:S01]  /*15ea0*/  BPT.TRAP 0x1 ;  /* 0x000000040000795c */ /* 0x000fe20000300000 */
.L_x_7717:
[----:B----4-:R4:W0:Y:S02]  /*15eb0*/  SYNCS.PHASECHK.TRANS64.TRYWAIT P0, [R23+URZ+0x28860], R2 ;  /* 0x02886002170075a7 */ /* 0x010824000800017f */
[----:B0-----:R-:W-:Y:S05]  /*15ec0*/  @!P0 NANOSLEEP.SYNCS 0x989680 ;  /* 0x009896800000895d */ /* 0x001fea0003900000 */
[----:B------:R-:W0:Y:S02]  /*15ed0*/  @!P0 SYNCS.PHASECHK.TRANS64 P0, [R23+URZ+0x28860], R2 ;  /* 0x02886002170085a7 */ /* 0x000e24000800007f */
[----:B0-----:R-:W-:Y:S05]  /*15ee0*/  @!P0 BRA `(.L_x_7717) ;  /* 0xfffffffc00f08947 */ /* 0x001fea000383ffff */
.L_x_7709:
[----:B------:R-:W-:Y:S05]  /*15ef0*/  BSYNC B0 ;  /* 0x0000000000007941 */ /* 0x000fea0003800000 */
.L_x_7708:
[----:B------:R-:W-:Y:S05]  /*15f00*/  EXIT ;  /* 0x000000000000794d */ /* 0x000fea0003800000 */
.L_x_7554:
[----:B0-----:R-:W-:-:S04]  /*15f10*/  IMAD.U32 R3, RZ, RZ, UR41 ;  /* 0x00000029ff037e24 */ /* 0x001fc8000f8e00ff */
[----:B------:R0:W1:Y:S03]  /*15f20*/  SYNCS.PHASECHK.TRANS64.TRYWAIT P1, [R3+URZ+0x28800], R0 ;  /* 0x02880000030075a7 */ /* 0x000066000802017f */
[----:B-1----:R-:W-:Y:S05]  /*15f30*/  @!P1 NANOSLEEP.SYNCS 0x989680 ;  /* 0x009896800000995d */ /* 0x002fea0003900000 */
[----:B------:R-:W1:Y:S02]  /*15f40*/  @!P1 SYNCS.PHASECHK.TRANS64 P1, [R3+URZ+0x28800], R0 ;  /* 0x02880000030095a7 */ /* 0x000e64000802007f */
[----:B-1----:R-:W-:Y:S05]  /*15f50*/  @!P1 BRA `(.L_x_7554) ;  /* 0xfffffffc00ec9947 */ /* 0x002fea000383ffff */
[----:B------:R-:W-:Y:S05]  /*15f60*/  BRA `(.L_x_7718) ;  /* 0xfffffeb800907947 */ /* 0x000fea000383ffff */
.L_x_7558:
[----:B-1----:R1:W2:Y:S02]  /*15f70*/  SYNCS.PHASECHK.TRANS64.TRYWAIT P1, [R9+URZ+0x28830], R0 ;  /* 0x02883000090075a7 */ /* 0x0022a4000802017f */
[----:B--2---:R-:W-:Y:S05]  /*15f80*/  @!P1 NANOSLEEP.SYNCS 0x989680 ;  /* 0x009896800000995d */ /* 0x004fea0003900000 */
[----:B------:R-:W2:Y:S02]  /*15f90*/  @!P1 SYNCS.PHASECHK.TRANS64 P1, [R9+URZ+0x28830], R0 ;  /* 0x02883000090095a7 */ /* 0x000ea4000802007f */
[----:B--2---:R-:W-:Y:S05]  /*15fa0*/  @!P1 BRA `(.L_x_7558) ;  /* 0xfffffffc00f09947 */ /* 0x004fea000383ffff */
[----:B------:R-:W-:Y:S05]  /*15fb0*/  BRA `(.L_x_7557) ;  /* 0xfffffeb800ac7947 */ /* 0x000fea000383ffff */
.L_x_7575:
[----:B-1----:R-:W-:-:S04]  /*15fc0*/  IMAD.U32 R7, RZ, RZ, UR6 ;  /* 0x00000006ff077e24 */ /* 0x002fc8000f8e00ff */
[----:B------:R1:W2:Y:S03]  /*15fd0*/  SYNCS.PHASECHK.TRANS64.TRYWAIT P1, [R7+URZ+0x28830], R6 ;  /* 0x02883006070075a7 */ /* 0x0002a6000802017f */
[----:B--2---:R-:W-:Y:S05]  /*15fe0*/  @!P1 NANOSLEEP.SYNCS 0x989680 ;  /* 0x009896800000995d */ /* 0x004fea0003900000 */
[----:B------:R-:W2:Y:S02]  /*15ff0*/  @!P1 SYNCS.PHASECHK.TRANS64 P1, [R7+URZ+0x28830], R6 ;  /* 0x02883006070095a7 */ /* 0x000ea4000802007f */
[----:B--2---:R-:W-:Y:S05]  /*16000*/  @!P1 BRA `(.L_x_7575) ;  /* 0xfffffffc00ec9947 */ /* 0x004fea000383ffff */
[----:B------:R-:W-:Y:S05]  /*16010*/  BRA `(.L_x_7572) ;  /* 0xfffffef4008c7947 */ /* 0x000fea000383ffff */
.L_x_7579:
[----:B-1----:R-:W-:-:S04]  /*16020*/  IMAD.U32 R7, RZ, RZ, UR6 ;  /* 0x00000006ff077e24 */ /* 0x002fc8000f8e00ff */
[----:B------:R1:W2:Y:S03]  /*16030*/  SYNCS.PHASECHK.TRANS64.TRYWAIT P1, [R7+URZ+0x28850], R6 ;  /* 0x02885006070075a7 */ /* 0x0002a6000802017f */
[----:B--2---:R-:W-:Y:S05]  /*16040*/  @!P1 NANOSLEEP.SYNCS 0x989680 ;  /* 0x009896800000995d */ /* 0x004fea0003900000 */
[----:B------:R-:W2:Y:S02]  /*16050*/  @!P1 SYNCS.PHASECHK.TRANS64 P1, [R7+URZ+0x28850], R6 ;  /* 0x02885006070095a7 */ /* 0x000ea4000802007f */
[----:B--2---:R-:W-:Y:S05]  /*16060*/  @!P1 BRA `(.L_x_7579) ;  /* 0xfffffffc00ec9947 */ /* 0x004fea000383ffff */
[----:B------:R-:W-:Y:S05]  /*16070*/  BRA `(.L_x_7576) ;  /* 0xfffffef800587947 */ /* 0x000fea000383ffff */
.L_x_7598:
[----:B-1----:R-:W-:-:S04]  /*16080*/  IMAD.U32 R6, RZ, RZ, UR6 ;  /* 0x00000006ff067e24 */ /* 0x002fc8000f8e00ff */
[----:B------:R1:W2:Y:S03]  /*16090*/  SYNCS.PHASECHK.TRANS64.TRYWAIT P1, [R6+URZ+0x28830], R3 ;  /* 0x02883003060075a7 */ /* 0x0002a6000802017f */
[----:B--2---:R-:W-:Y:S05]  /*160a0*/  @!P1 NANOSLEEP.SYNCS 0x989680 ;  /* 0x009896800000995d */ /* 0x004fea0003900000 */
[----:B------:R-:W2:Y:S02]  /*160b0*/  @!P1 SYNCS.PHASECHK.TRANS64 P1, [R6+URZ+0x28830], R3 ;  /* 0x02883003060095a7 */ /* 0x000ea4000802007f */
[----:B--2---:R-:W-:Y:S05]  /*160c0*/  @!P1 BRA `(.L_x_7598) ;  /* 0xfffffffc00ec9947 */ /* 0x004fea000383ffff */
[----:B------:R-:W-:Y:S05]  /*160d0*/  BRA `(.L_x_7595) ;  /* 0xffffff30004c7947 */ /* 0x000fea000383ffff */
.L_x_7602:
[----:B-1----:R-:W-:-:S04]  /*160e0*/  IMAD.U32 R6, RZ, RZ, UR6 ;  /* 0x00000006ff067e24 */ /* 0x002fc8000f8e00ff */
[----:B------:R1:W2:Y:S03]  /*160f0*/  SYNCS.PHASECHK.TRANS64.TRYWAIT P1, [R6+URZ+0x28850], R3 ;  /* 0x02885003060075a7 */ /* 0x0002a6000802017f */
[----:B--2---:R-:W-:Y:S05]  /*16100*/  @!P1 NANOSLEEP.SYNCS 0x989680 ;  /* 0x009896800000995d */ /* 0x004fea0003900000 */
[----:B------:R-:W2:Y:S02]  /*16110*/  @!P1 SYNCS.PHASECHK.TRANS64 P1, [R6+URZ+0x28850], R3 ;  /* 0x02885003060095a7 */ /* 0x000ea4000802007f */
[----:B--2---:R-:W-:Y:S05]  /*16120*/  @!P1 BRA `(.L_x_7602) ;  /* 0xfffffffc00ec9947 */ /* 0x004fea000383ffff */
[----:B------:R-:W-:Y:S05]  /*16130*/  BRA `(.L_x_7599) ;  /* 0xffffff3400187947 */ /* 0x000fea000383ffff */
.L_x_7610:
[----:B-1----:R-:W-:-:S04]  /*16140*/  IMAD.U32 R7, RZ, RZ, UR6 ;  /* 0x00000006ff077e24 */ /* 0x002fc8000f8e00ff */
[----:B------:R1:W2:Y:S03]  /*16150*/  SYNCS.PHASECHK.TRANS64.TRYWAIT P1, [R7+URZ+0x28830], R6 ;  /* 0x02883006070075a7 */ /* 0x0002a6000802017f */
[----:B--2---:R-:W-:Y:S05]  /*16160*/  @!P1 NANOSLEEP.SYNCS 0x989680 ;  /* 0x009896800000995d */ /* 0x004fea0003900000 */
[----:B------:R-:W2:Y:S02]  /*16170*/  @!P1 SYNCS.PHASECHK.TRANS64 P1, [R7+URZ+0x28830], R6 ;  /* 0x02883006070095a7 */ /* 0x000ea4000802007f */
[----:B--2---:R-:W-:Y:S05]  /*16180*/  @!P1 BRA `(.L_x_7610) ;  /* 0xfffffffc00ec9947 */ /* 0x004fea000383ffff */
[----:B------:R-:W-:Y:S05]  /*16190*/  BRA `(.L_x_7607) ;  /* 0xffffff5800407947 */ /* 0x000fea000383ffff */
.L_x_7614:
[----:B-1----:R-:W-:-:S04]  /*161a0*/  IMAD.U32 R7, RZ, RZ, UR6 ;  /* 0x00000006ff077e24 */ /* 0x002fc8000f8e00ff */
[----:B------:R1:W2:Y:S03]  /*161b0*/  SYNCS.PHASECHK.TRANS64.TRYWAIT P1, [R7+URZ+0x28850], R6 ;  /* 0x02885006070075a7 */ /* 0x0002a6000802017f */
[----:B--2---:R-:W-:Y:S05]  /*161c0*/  @!P1 NANOSLEEP.SYNCS 0x989680 ;  /* 0x009896800000995d */ /* 0x004fea0003900000 */
[----:B------:R-:W2:Y:S02]  /*161d0*/  @!P1 SYNCS.PHASECHK.TRANS64 P1, [R7+URZ+0x28850], R6 ;  /* 0x02885006070095a7 */ /* 0x000ea4000802007f */
[----:B--2---:R-:W-:Y:S05]  /*161e0*/  @!P1 BRA `(.L_x_7614) ;  /* 0xfffffffc00ec9947 */ /* 0x004fea000383ffff */
[----:B------:R-:W-:Y:S05]  /*161f0*/  BRA `(.L_x_7611) ;  /* 0xffffff5c00007947 */ /* 0x000fea000383ffff */
.L_x_7629:
[----:B-1----:R-:W-:-:S04]  /*16200*/  IMAD.U32 R4, RZ, RZ, UR5 ;  /* 0x00000005ff047e24 */ /* 0x002fc8000f8e00ff */
[----:B------:R1:W2:Y:S03]  /*16210*/  SYNCS.PHASECHK.TRANS64.TRYWAIT P1, [R4+URZ+0x28850], R3 ;  /* 0x02885003040075a7 */ /* 0x0002a6000802017f */
[----:B--2---:R-:W-:Y:S05]  /*16220*/  @!P1 NANOSLEEP.SYNCS 0x989680 ;  /* 0x009896800000995d */ /* 0x004fea0003900000 */
[----:B------:R-:W2:Y:S02]  /*16230*/  @!P1 SYNCS.PHASECHK.TRANS64 P1, [R4+URZ+0x28850], R3 ;  /* 0x02885003040095a7 */ /* 0x000ea4000802007f */
[----:B--2---:R-:W-:Y:S05]  /*16240*/  @!P1 BRA `(.L_x_7629) ;  /* 0xfffffffc00ec9947 */ /* 0x004fea000383ffff */
[----:B------:R-:W-:Y:S05]  /*16250*/  BRA `(.L_x_7628) ;  /* 0xffffff90002c7947 */ /* 0x000fea000383ffff */
.L_x_7666:
        /* <DEDUP_REMOVED lines=10> */
.L_x_7719:
[----:B------:R-:W-:Y:S05]  /*16300*/  BRA `(.L_x_7720) ;  /* 0xffffffc800007947 */ /* 0x000fea000383ffff */
.L_x_7669:
[----:B0-----:R0:W1:Y:S02]  /*16310*/  SYNCS.PHASECHK.TRANS64.TRYWAIT P0, [R7+URZ+0x28840], R2 ;  /* 0x02884002070075a7 */ /* 0x001064000800017f */
[----:B-1----:R-:W-:Y:S05]  /*16320*/  @!P0 NANOSLEEP.SYNCS 0x989680 ;  /* 0x009896800000895d */ /* 0x002fea0003900000 */
[----:B------:R-:W1:Y:S02]  /*16330*/  @!P0 SYNCS.PHASECHK.TRANS64 P0, [R7+URZ+0x28840], R2 ;  /* 0x02884002070085a7 */ /* 0x000e64000800007f */
[----:B-1----:R-:W-:Y:S05]  /*16340*/  @!P0 BRA `(.L_x_7669) ;  /* 0xfffffffc00f08947 */ /* 0x002fea000383ffff */
[----:B------:R-:W-:Y:S05]  /*16350*/  BRA `(.L_x_7721) ;  /* 0xffffffc800f87947 */ /* 0x000fea000383ffff */
.L_x_7670:
        /* <DEDUP_REMOVED lines=8> */
.L_x_7723:
[----:B------:R-:W-:Y:S05]  /*163e0*/  BSYNC B0 ;  /* 0x0000000000007941 */ /* 0x000fea0003800000 */
.L_x_7722:
        /* <DEDUP_REMOVED lines=9> */
.L_x_7724:
        /* <DEDUP_REMOVED lines=8> */
.L_x_7725:
[----:B------:R-:W-:Y:S01]  /*16500*/  @!PT LDS RZ, [RZ] ;  /* 0x00000000fffff984 */ /* 0x000fe20000000800 */
[----:B------:R-:W-:Y:S01]  /*16510*/  @!PT LDS RZ, [RZ] ;  /* 0x00000000fffff984 */ /* 0x000fe20000000800 */
[----:B------:R-:W-:Y:S01]  /*16520*/  @!PT LDS RZ, [RZ] ;  /* 0x00000000fffff984 */ /* 0x000fe20000000800 */
[----:B------:R0:W-:Y:S04]  /*16530*/  @P0 LDGSTS.E.BYPASS.LTC128B.128 [R9+0x18400], desc[UR52][R2.64], !P3 ;  /* 0x1840000002090fae */ /* 0x0001e8000d901d74 */
[----:B------:R0:W-:Y:S01]  /*16540*/  @P0 LDGSTS.E.BYPASS.LTC128B.128 [R9+0x1c400], desc[UR52][R2.64+0x80], !P2 ;  /* 0x1c40008002090fae */ /* 0x0001e2000d101d74 */
[----:B------:R-:W-:Y:S01]  /*16550*/  ISETP.GE.AND P0, PT, R6, 0x11, PT ;  /* 0x000000110600780c */ /* 0x000fe20003f06270 */
[----:B------:R-:W-:-:S12]  /*16560*/  IMAD.MOV.U32 R13, RZ, RZ, R4 ;  /* 0x000000ffff0d7224 */ /* 0x000fd800078e0004 */
[----:B------:R-:W-:Y:S02]  /*16570*/  @P0 IMAD R25, R5, 0x2, R16 ;  /* 0x0000000205190824 */ /* 0x000fe400078e0210 */
[----:B0-----:R-:W-:-:S07]  /*16580*/  IMAD.MOV.U32 R8, RZ, RZ, R14 ;  /* 0x000000ffff087224 */ /* 0x001fce00078e000e */
[----:B------:R-:W-:Y:S05]  /*16590*/  WARPSYNC.COLLECTIVE R15, `(.L_x_7726) ;  /* 0x000000000f087348 */ /* 0x000fea0003c00000 */
[----:B------:R0:W1:Y:S02]  /*165a0*/  SHFL.IDX P6, R14, R13, R12, R11 ;  /* 0x0000000c0d0e7389 */ /* 0x00006400000c000b */
[----:B01----:R-:W-:Y:S01]  /*165b0*/  ENDCOLLECTIVE ;  /* 0x000000000000791b */ /* 0x003fe20003800000 */
.L_x_7726:
[----:B------:R-:W-:Y:S02]  /*165c0*/  IMAD.MOV.U32 R13, RZ, RZ, R0 ;  /* 0x000000ffff0d7224 */ /* 0x000fe400078e0000 */
[----:B------:R-:W-:Y:S01]  /*165d0*/  IMAD.MOV.U32 R12, RZ, RZ, 0x2 ;  /* 0x00000002ff0c7424 */ /* 0x000fe200078e00ff */
[----:B------:R-:W-:-:S05]  /*165e0*/  @P0 LEA R14, P1, R35, R14, 0x1 ;  /* 0x0000000e230e0211 */ /* 0x000fca00078208ff */
[----:B------:R-:W-:-:S08]  /*165f0*/  @P0 IMAD.MOV.U32 R2, RZ, RZ, R14 ;  /* 0x000000ffff020224 */ /* 0x000fd000078e000e */
[----:B------:R-:W-:Y:S05]  /*16600*/  WARPSYNC.COLLECTIVE R15, `(.L_x_7727) ;  /* 0x000000000f087348 */ /* 0x000fea0003c00000 */
[----:B------:R0:W1:Y:S02]  /*16610*/  SHFL.IDX P6, R14, R13, R12, R11 ;  /* 0x0000000c0d0e7389 */ /* 0x00006400000c000b */
[----:B01----:R-:W-:Y:S01]  /*16620*/  ENDCOLLECTIVE ;  /* 0x000000000000791b */ /* 0x003fe20003800000 */
.L_x_7727:
[----:B------:R-:W-:-:S04]  /*16630*/  @P0 IMAD.X R21, RZ, RZ, R8, P1 ;  /* 0x000000ffff150224 */ /* 0x000fc800008e0608 */
[----:B------:R-:W-:-:S05]  /*16640*/  @P0 IMAD.MOV.U32 R3, RZ, RZ, R21 ;  /* 0x000000ffff030224 */ /* 0x000fca00078e0015 */
[----:B------:R-:W-:Y:S01]  /*16650*/  @!PT LDS RZ, [RZ] ;  /* 0x00000000fffff984 */ /* 0x000fe20000000800 */
[----:B------:R-:W-:Y:S01]  /*16660*/  @!PT LDS RZ, [RZ] ;  /* 0x00000000fffff984 */ /* 0x000fe20000000800 */
[----:B------:R-:W-:Y:S01]  /*16670*/  @!PT LDS RZ, [RZ] ;  /* 0x00000000fffff984 */ /* 0x000fe20000000800 */
        /* <DEDUP_REMOVED lines=8> */
.L_x_7728:
        /* <DEDUP_REMOVED lines=8> */
.L_x_7729:
        /* <DEDUP_REMOVED lines=13> */
.L_x_7730:
        /* <DEDUP_REMOVED lines=8> */
.L_x_7731:
        /* <DEDUP_REMOVED lines=13> */
.L_x_7732:
        /* <DEDUP_REMOVED lines=8> */
.L_x_7733:
        /* <DEDUP_REMOVED lines=13> */
.L_x_7734:
        /* <DEDUP_REMOVED lines=8> */
.L_x_7735:
        /* <DEDUP_REMOVED lines=13> */
.L_x_7736:
        /* <DEDUP_REMOVED lines=8> */
.L_x_7737:
        /* <DEDUP_REMOVED lines=8> */
[----:B------:R-:W-:-:S07]  /*16d40*/  IMAD.MOV.U32 R8, RZ, RZ, R14 ;  /* 0x000000ffff087224 */ /* 0x000fce00078e000e */
[----:B0-----:R-:W-:Y:S05]  /*16d50*/  WARPSYNC.COLLECTIVE R15, `(.L_x_7738) ;  /* 0x000000000f087348 */ /* 0x001fea0003c00000 */
[----:B------:R1:W2:Y:S02]  /*16d60*/  SHFL.IDX P6, R14, R13, R12, R11 ;  /* 0x0000000c0d0e7389 */ /* 0x0002a400000c000b */
[----:B012---:R-:W-:Y:S01]  /*16d70*/  ENDCOLLECTIVE ;  /* 0x000000000000791b */ /* 0x007fe20003800000 */
.L_x_7738:
[----:B------:R-:W-:Y:S05]  /*16d80*/  BRA `(.L_x_7739) ;  /* 0xffffffc400ec7947 */ /* 0x000fea000383ffff */
.L_x_7675:
        /* <DEDUP_REMOVED lines=8> */
.L_x_7740:
[C---:B------:R-:W-:Y:S01]  /*16e10*/  VIADD R6, R5.reuse, 0x10 ;  /* 0x0000001005067836 */ /* 0x040fe20000000000 */
[----:B------:R-:W-:Y:S01]  /*16e20*/  ISETP.GE.AND P0, PT, R5, UR38, PT ;  /* 0x0000002605007c0c */ /* 0x000fe2000bf06270 */
[----:B------:R-:W-:Y:S02]  /*16e30*/  IMAD.MOV.U32 R13, RZ, RZ, R0 ;  /* 0x000000ffff0d7224 */ /* 0x000fe400078e0000 */
[----:B------:R-:W-:-:S10]  /*16e40*/  IMAD.MOV.U32 R2, RZ, RZ, R14 ;  /* 0x000000ffff027224 */ /* 0x000fd400078e000e */
[----:B------:R-:W-:Y:S05]  /*16e50*/  WARPSYNC.COLLECTIVE R15, `(.L_x_7741) ;  /* 0x000000000f087348 */ /* 0x000fea0003c00000 */
[----:B------:R0:W1:Y:S02]  /*16e60*/  SHFL.IDX P6, R14, R13, R12, R11 ;  /* 0x0000000c0d0e7389 */ /* 0x00006400000c000b */
[----:B01----:R-:W-:Y:S01]  /*16e70*/  ENDCOLLECTIVE ;  /* 0x000000000000791b */ /* 0x003fe20003800000 */
.L_x_7741:
        /* <DEDUP_REMOVED lines=8> */
.L_x_7742:
[----:B------:R-:W-:Y:S01]  /*16f00*/  @!PT LDS RZ, [RZ] ;  /* 0x00000000fffff984 */ /* 0x000fe20000000800 */
[----:B------:R-:W-:Y:S01]  /*16f10*/  @!PT LDS RZ, [RZ] ;  /* 0x00000000fffff984 */ /* 0x000fe20000000800 */
[----:B------:R-:W-:Y:S01]  /*16f20*/  @!PT LDS RZ, [RZ] ;  /* 0x00000000fffff984 */ /* 0x000fe20000000800 */
[----:B------:R0:W-:Y:S04]  /*16f30*/  @!P0 LDGSTS.E.BYPASS.LTC128B.128 [R33+0x10400], desc[UR52][R2.64], !P4 ;  /* 0x1040000002218fae */ /* 0x0001e8000e101d74 */
[----:B------:R0:W-:Y:S01]  /*16f40*/  @!P0 LDGSTS.E.BYPASS.LTC128B.128 [R33+0x14400], desc[UR52][R2.64+0x80], !P5 ;  /* 0x1440008002218fae */ /* 0x0001e2000e901d74 */
[----:B------:R-:W-:Y:S01]  /*16f50*/  ISETP.GE.AND P0, PT, R6, UR38, PT ;  /* 0x0000002606007c0c */ /* 0x000fe2000bf06270 */
[----:B------:R-:W-:Y:S02]  /*16f60*/  IMAD.MOV.U32 R13, RZ, RZ, R0 ;  /* 0x000000ffff0d7224 */ /* 0x000fe400078e0000 */
[----:B------:R-:W-:-:S10]  /*16f70*/  IMAD.MOV.U32 R6, RZ, RZ, R14 ;  /* 0x000000ffff067224 */ /* 0x000fd400078e000e */
[----:B0-----:R-:W-:Y:S05]  /*16f80*/  WARPSYNC.COLLECTIVE R15, `(.L_x_7743) ;  /* 0x000000000f087348 */ /* 0x001fea0003c00000 */
[----:B------:R1:W2:Y:S02]  /*16f90*/  SHFL.IDX P6, R14, R13, R12, R11 ;  /* 0x0000000c0d0e7389 */ /* 0x0002a400000c000b */
[----:B012---:R-:W-:Y:S01]  /*16fa0*/  ENDCOLLECTIVE ;  /* 0x000000000000791b */ /* 0x007fe20003800000 */
.L_x_7743:
[----:B------:R-:W-:Y:S02]  /*16fb0*/  IMAD.MOV.U32 R13, RZ, RZ, R4 ;  /* 0x000000ffff0d7224 */ /* 0x000fe400078e0004 */
[----:B------:R-:W-:Y:S01]  /*16fc0*/  IMAD.MOV.U32 R12, RZ, RZ, 0x2 ;  /* 0x00000002ff0c7424 */ /* 0x000fe200078e00ff */
[----:B------:R-:W-:-:S05]  /*16fd0*/  @!P0 LEA R14, P1, R35, R14, 0x1 ;  /* 0x0000000e230e8211 */ /* 0x000fca00078208ff */
[----:B------:R-:W-:-:S08]  /*16fe0*/  @!P0 IMAD.MOV.U32 R2, RZ, RZ, R14 ;  /* 0x000000ffff028224 */ /* 0x000fd000078e000e */
[----:B------:R-:W-:Y:S05]  /*16ff0*/  WARPSYNC.COLLECTIVE R15, `(.L_x_7744) ;  /* 0x000000000f087348 */ /* 0x000fea0003c00000 */
[----:B------:R0:W1:Y:S02]  /*17000*/  SHFL.IDX P6, R14, R13, R12, R11 ;  /* 0x0000000c0d0e7389 */ /* 0x00006400000c000b */
[----:B01----:R-:W-:Y:S01]  /*17010*/  ENDCOLLECTIVE ;  /* 0x000000000000791b */ /* 0x003fe20003800000 */
.L_x_7744:
        /* <DEDUP_REMOVED lines=14> */
.L_x_7745:
[----:B------:R-:W-:Y:S02]  /*17100*/  IMAD.MOV.U32 R13, RZ, RZ, R4 ;  /* 0x000000ffff0d7224 */ /* 0x000fe400078e0004 */
[----:B------:R-:W-:Y:S01]  /*17110*/  IMAD.MOV.U32 R12, RZ, RZ, 0x3 ;  /* 0x00000003ff0c7424 */ /* 0x000fe200078e00ff */
[----:B------:R-:W-:-:S05]  /*17120*/  @!P0 LEA R14, P1, R35, R14, 0x1 ;  /* 0x0000000e230e8211 */ /* 0x000fca00078208ff */
[----:B------:R-:W-:-:S08]  /*17130*/  @!P0 IMAD.MOV.U32 R2, RZ, RZ, R14 ;  /* 0x000000ffff028224 */ /* 0x000fd000078e000e */
[----:B------:R-:W-:Y:S05]  /*17140*/  WARPSYNC.COLLECTIVE R15, `(.L_x_7746) ;  /* 0x000000000f087348 */ /* 0x000fea0003c00000 */
[----:B------:R0:W1:Y:S02]  /*17150*/  SHFL.IDX P6, R14, R13, R12, R11 ;  /* 0x0000000c0d0e7389 */ /* 0x00006400000c000b */
[----:B01----:R-:W-:Y:S01]  /*17160*/  ENDCOLLECTIVE ;  /* 0x000000000000791b */ /* 0x003fe20003800000 */
.L_x_7746:
        /* <DEDUP_REMOVED lines=14> */
.L_x_7747:
[----:B------:R-:W-:Y:S02]  /*17250*/  IMAD.MOV.U32 R13, RZ, RZ, R4 ;  /* 0x000000ffff0d7224 */ /* 0x000fe400078e0004 */
[----:B------:R-:W-:Y:S01]  /*17260*/  IMAD.MOV.U32 R12, RZ, RZ, 0x4 ;  /* 0x00000004ff0c7424 */ /* 0x000fe200078e00ff */
[----:B------:R-:W-:-:S05]  /*17270*/  @!P0 LEA R14, P1, R35, R14, 0x1 ;  /* 0x0000000e230e8211 */ /* 0x000fca00078208ff */
[----:B------:R-:W-:-:S08]  /*17280*/  @!P0 IMAD.MOV.U32 R2, RZ, RZ, R14 ;  /* 0x000000ffff028224 */ /* 0x000fd000078e000e */
[----:B------:R-:W-:Y:S05]  /*17290*/  WARPSYNC.COLLECTIVE R15, `(.L_x_7748) ;  /* 0x000000000f087348 */ /* 0x000fea0003c00000 */
[----:B------:R0:W1:Y:S02]  /*172a0*/  SHFL.IDX P6, R14, R13, R12, R11 ;  /* 0x0000000c0d0e7389 */ /* 0x00006400000c000b */
[----:B01----:R-:W-:Y:S01]  /*172b0*/  ENDCOLLECTIVE ;  /* 0x000000000000791b */ /* 0x003fe20003800000 */
.L_x_7748:
        /* <DEDUP_REMOVED lines=14> */
.L_x_7749:
[----:B------:R-:W-:Y:S02]  /*173a0*/  IMAD.MOV.U32 R13, RZ, RZ, R4 ;  /* 0x000000ffff0d7224 */ /* 0x000fe400078e0004 */
[----:B------:R-:W-:Y:S01]  /*173b0*/  IMAD.MOV.U32 R12, RZ, RZ, 0x5 ;  /* 0x00000005ff0c7424 */ /* 0x000fe200078e00ff */
[----:B------:R-:W-:-:S05]  /*173c0*/  @!P0 LEA R14, P1, R35, R14, 0x1 ;  /* 0x0000000e230e8211 */ /* 0x000fca00078208ff */
[----:B------:R-:W-:-:S08]  /*173d0*/  @!P0 IMAD.MOV.U32 R2, RZ, RZ, R14 ;  /* 0x000000ffff028224 */ /* 0x000fd000078e000e */
[----:B------:R-:W-:Y:S05]  /*173e0*/  WARPSYNC.COLLECTIVE R15, `(.L_x_7750) ;  /* 0x000000000f087348 */ /* 0x000fea0003c00000 */
[----:B------:R0:W1:Y:S02]  /*173f0*/  SHFL.IDX P6, R14, R13, R12, R11 ;  /* 0x0000000c0d0e7389 */ /* 0x00006400000c000b */
[----:B01----:R-:W-:Y:S01]  /*17400*/  ENDCOLLECTIVE ;  /* 0x000000000000791b */ /* 0x003fe20003800000 */
.L_x_7750:
        /* <DEDUP_REMOVED lines=14> */
.L_x_7751:
[----:B------:R-:W-:Y:S02]  /*174f0*/  IMAD.MOV.U32 R13, RZ, RZ, R4 ;  /* 0x000000ffff0d7224 */ /* 0x000fe400078e0004 */
[----:B------:R-:W-:Y:S01]  /*17500*/  IMAD.MOV.U32 R12, RZ, RZ, 0x6 ;  /* 0x00000006ff0c7424 */ /* 0x000fe200078e00ff */
[----:B------:R-:W-:-:S05]  /*17510*/  @!P0 LEA R14, P1, R35, R14, 0x1 ;  /* 0x0000000e230e8211 */ /* 0x000fca00078208ff */
[----:B------:R-:W-:-:S08]  /*17520*/  @!P0 IMAD.MOV.U32 R2, RZ, RZ, R14 ;  /* 0x000000ffff028224 */ /* 0x000fd000078e000e */
[----:B------:R-:W-:Y:S05]  /*17530*/  WARPSYNC.COLLECTIVE R15, `(.L_x_7752) ;  /* 0x000000000f087348 */ /* 0x000fea0003c00000 */
[----:B------:R0:W1:Y:S02]  /*17540*/  SHFL.IDX P6, R14, R13, R12, R11 ;  /* 0x0000000c0d0e7389 */ /* 0x00006400000c000b */
[----:B01----:R-:W-:Y:S01]  /*17550*/  ENDCOLLECTIVE ;  /* 0x000000000000791b */ /* 0x003fe20003800000 */
.L_x_7752:
        /* <DEDUP_REMOVED lines=14> */
.L_x_7753:
[----:B------:R-:W-:Y:S02]  /*17640*/  IMAD.MOV.U32 R13, RZ, RZ, R4 ;  /* 0x000000ffff0d7224 */ /* 0x000fe400078e0004 */
[----:B------:R-:W-:Y:S01]  /*17650*/  IMAD.MOV.U32 R12, RZ, RZ, 0x7 ;  /* 0x00000007ff0c7424 */ /* 0x000fe200078e00ff */
[----:B------:R-:W-:-:S05]  /*17660*/  @!P0 LEA R14, P1, R35, R14, 0x1 ;  /* 0x0000000e230e8211 */ /* 0x000fca00078208ff */
[----:B------:R-:W-:-:S08]  /*17670*/  @!P0 IMAD.MOV.U32 R2, RZ, RZ, R14 ;  /* 0x000000ffff028224 */ /* 0x000fd000078e000e */
[----:B------:R-:W-:Y:S05]  /*17680*/  WARPSYNC.COLLECTIVE R15, `(.L_x_7754) ;  /* 0x000000000f087348 */ /* 0x000fea0003c00000 */
[----:B------:R0:W1:Y:S02]  /*17690*/  SHFL.IDX P6, R14, R13, R12, R11 ;  /* 0x0000000c0d0e7389 */ /* 0x00006400000c000b */
[----:B01----:R-:W-:Y:S01]  /*176a0*/  ENDCOLLECTIVE ;  /* 0x000000000000791b */ /* 0x003fe20003800000 */
.L_x_7754:
[----:B------:R-:W-:-:S04]  /*176b0*/  @!P0 IMAD.X R7, RZ, RZ, R6, P1 ;  /* 0x000000ffff078224 */ /* 0x000fc800008e0606 */
[----:B------:R-:W-:-:S05]  /*176c0*/  @!P0 IMAD.MOV.U32 R3, RZ, RZ, R7 ;  /* 0x000000ffff038224 */ /* 0x000fca00078e0007 */
[----:B------:R-:W-:Y:S01]  /*176d0*/  @!PT LDS RZ, [RZ] ;  /* 0x00000000fffff984 */ /* 0x000fe20000000800 */
[----:B------:R-:W-:Y:S01]  /*176e0*/  @!PT LDS RZ, [RZ] ;  /* 0x00000000fffff984 */ /* 0x000fe20000000800 */
[----:B------:R-:W-:Y:S01]  /*176f0*/  @!PT LDS RZ, [RZ] ;  /* 0x00000000fffff984 */ /* 0x000fe20000000800 */
[----:B------:R0:W-:Y:S01]  /*17700*/  @!P0 LDGSTS.E.BYPASS.LTC128B.128 [R33+0x13400], desc[UR52][R2.64], !P4 ;  /* 0x1340000002218fae */ /* 0x0001e2000e101d74 */
[----:B------:R-:W-:-:S03]  /*17710*/  IMAD.MOV.U32 R13, RZ, RZ, R0 ;  /* 0x000000ffff0d7224 */ /* 0x000fc600078e0000 */
[----:B------:R0:W-:Y:S01]  /*17720*/  @!P0 LDGSTS.E.BYPASS.LTC128B.128 [R33+0x17400], desc[UR52][R2.64+0x80], !P5 ;  /* 0x1740008002218fae */ /* 0x0001e2000e901d74 */
[----:B------:R-:W-:-:S07]  /*17730*/  IMAD.MOV.U32 R6, RZ, RZ, R14 ;  /* 0x000000ffff067224 */ /* 0x000fce00078e000e */
[----:B0-----:R-:W-:Y:S05]  /*17740*/  WARPSYNC.COLLECTIVE R15, `(.L_x_7755) ;  /* 0x000000000f087348 */ /* 0x001fea0003c00000 */
[----:B------:R1:W2:Y:S02]  /*17750*/  SHFL.IDX P6, R14, R13, R12, R11 ;  /* 0x0000000c0d0e7389 */ /* 0x0002a400000c000b */
[----:B012---:R-:W-:Y:S01]  /*17760*/  ENDCOLLECTIVE ;  /* 0x000000000000791b */ /* 0x007fe20003800000 */
.L_x_7755:
[----:B------:R-:W-:Y:S05]  /*17770*/  BRA `(.L_x_7756) ;  /* 0xffffffc8000c7947 */ /* 0x000fea000383ffff */
.L_x_7678:
[----:B0-----:R0:W1:Y:S02]  /*17780*/  SYNCS.PHASECHK.TRANS64.TRYWAIT P0, [R16+URZ+0x28820], R3 ;  /* 0x02882003100075a7 */ /* 0x001064000800017f */
[----:B-1----:R-:W-:Y:S05]  /*17790*/  @!P0 NANOSLEEP.SYNCS 0x989680 ;  /* 0x009896800000895d */ /* 0x002fea0003900000 */
[----:B------:R-:W1:Y:S02]  /*177a0*/  @!P0 SYNCS.PHASECHK.TRANS64 P0, [R16+URZ+0x28820], R3 ;  /* 0x02882003100085a7 */ /* 0x000e64000800007f */
[----:B-1----:R-:W-:Y:S05]  /*177b0*/  @!P0 BRA `(.L_x_7678) ;  /* 0xfffffffc00f08947 */ /* 0x002fea000383ffff */
[----:B------:R-:W-:Y:S05]  /*177c0*/  BRA `(.L_x_7757) ;  /* 0xffffffc800647947 */ /* 0x000fea000383ffff */
.L_x_7682:
[----:B0-----:R0:W1:Y:S02]  /*177d0*/  SYNCS.PHASECHK.TRANS64.TRYWAIT P0, [R6+URZ+0x28840], R3 ;  /* 0x02884003060075a7 */ /* 0x001064000800017f */
[----:B-1----:R-:W-:Y:S05]  /*177e0*/  @!P0 NANOSLEEP.SYNCS 0x989680 ;  /* 0x009896800000895d */ /* 0x002fea0003900000 */
[----:B------:R-:W1:Y:S02]  /*177f0*/  @!P0 SYNCS.PHASECHK.TRANS64 P0, [R6+URZ+0x28840], R3 ;  /* 0x02884003060085a7 */ /* 0x000e64000800007f */
[----:B-1----:R-:W-:Y:S05]  /*17800*/  @!P0 BRA `(.L_x_7682) ;  /* 0xfffffffc00f08947 */ /* 0x002fea000383ffff */
[----:B------:R-:W-:Y:S05]  /*17810*/  BRA `(.L_x_7758) ;  /* 0xffffffcc00247947 */ /* 0x000fea000383ffff */
.L_x_7683:
        /* <DEDUP_REMOVED lines=8> */
.L_x_7760:
[----:B------:R-:W-:Y:S05]  /*178a0*/  BSYNC B1 ;  /* 0x0000000000017941 */ /* 0x000fea0003800000 */
.L_x_7759:
        /* <DEDUP_REMOVED lines=9> */
.L_x_7761:
[----:B------:R-:W-:Y:S02]  /*17940*/  IMAD R7, R7, 0x2, R16 ;  /* 0x0000000207077824 */ /* 0x000fe400078e0210 */
[----:B------:R-:W-:Y:S02]  /*17950*/  IMAD.MOV.U32 R13, RZ, RZ, R9 ;  /* 0x000000ffff0d7224 */ /* 0x000fe400078e0009 */
[----:B------:R-:W-:Y:S02]  /*17960*/  IMAD.MOV.U32 R12, RZ, RZ, 0x1 ;  /* 0x00000001ff0c7424 */ /* 0x000fe400078e00ff */
[----:B------:R-:W-:-:S07]  /*17970*/  IMAD.MOV.U32 R2, RZ, RZ, R14 ;  /* 0x000000ffff027224 */ /* 0x000fce00078e000e */
[----:B------:R-:W-:Y:S05]  /*17980*/  WARPSYNC.COLLECTIVE R15, `(.L_x_7762) ;  /* 0x000000000f087348 */ /* 0x000fea0003c00000 */
[----:B------:R0:W1:Y:S02]  /*17990*/  SHFL.IDX P6, R14, R13, R12, R11 ;  /* 0x0000000c0d0e7389 */ /* 0x00006400000c000b */
[----:B01----:R-:W-:Y:S01]  /*179a0*/  ENDCOLLECTIVE ;  /* 0x000000000000791b */ /* 0x003fe20003800000 */
.L_x_7762:
        /* <DEDUP_REMOVED lines=12> */
.L_x_7763:
[----:B------:R-:W-:Y:S02]  /*17a70*/  IMAD.MOV.U32 R13, RZ, RZ, R9 ;  /* 0x000000ffff0d7224 */ /* 0x000fe400078e0009 */
[----:B------:R-:W-:Y:S02]  /*17a80*/  IMAD.MOV.U32 R12, RZ, RZ, 0x2 ;  /* 0x00000002ff0c7424 */ /* 0x000fe400078e00ff */
[----:B------:R-:W-:-:S07]  /*17a90*/  IMAD.MOV.U32 R2, RZ, RZ, R14 ;  /* 0x000000ffff027224 */ /* 0x000fce00078e000e */
[----:B------:R-:W-:Y:S05]  /*17aa0*/  WARPSYNC.COLLECTIVE R15, `(.L_x_7764) ;  /* 0x000000000f087348 */ /* 0x000fea0003c00000 */
[----:B------:R0:W1:Y:S02]  /*17ab0*/  SHFL.IDX P6, R14, R13, R12, R11 ;  /* 0x0000000c0d0e7389 */ /* 0x00006400000c000b */
[----:B01----:R-:W-:Y:S01]  /*17ac0*/  ENDCOLLECTIVE ;  /* 0x000000000000791b */ /* 0x003fe20003800000 */
.L_x_7764:
        /* <DEDUP_REMOVED lines=12> */
.L_x_7765:
[----:B------:R-:W-:Y:S02]  /*17b90*/  IMAD.MOV.U32 R13, RZ, RZ, R9 ;  /* 0x000000ffff0d7224 */ /* 0x000fe400078e0009 */
[----:B------:R-:W-:Y:S02]  /*17ba0*/  IMAD.MOV.U32 R12, RZ, RZ, 0x3 ;  /* 0x00000003ff0c7424 */ /* 0x000fe400078e00ff */
[----:B------:R-:W-:-:S07]  /*17bb0*/  IMAD.MOV.U32 R2, RZ, RZ, R14 ;  /* 0x000000ffff027224 */ /* 0x000fce00078e000e */
[----:B------:R-:W-:Y:S05]  /*17bc0*/  WARPSYNC.COLLECTIVE R15, `(.L_x_7766) ;  /* 0x000000000f087348 */ /* 0x000fea0003c00000 */
[----:B------:R0:W1:Y:S02]  /*17bd0*/  SHFL.IDX P6, R14, R13, R12, R11 ;  /* 0x0000000c0d0e7389 */ /* 0x00006400000c000b */
[----:B01----:R-:W-:Y:S01]  /*17be0*/  ENDCOLLECTIVE ;  /* 0x000000000000791b */ /* 0x003fe20003800000 */
.L_x_7766:
        /* <DEDUP_REMOVED lines=12> */
.L_x_7767:
[----:B------:R-:W-:Y:S02]  /*17cb0*/  IMAD.MOV.U32 R13, RZ, RZ, R9 ;  /* 0x000000ffff0d7224 */ /* 0x000fe400078e0009 */
[----:B------:R-:W-:Y:S02]  /*17cc0*/  IMAD.MOV.U32 R12, RZ, RZ, 0x4 ;  /* 0x00000004ff0c7424 */ /* 0x000fe400078e00ff */
[----:B------:R-:W-:-:S07]  /*17cd0*/  IMAD.MOV.U32 R2, RZ, RZ, R14 ;  /* 0x000000ffff027224 */ /* 0x000fce00078e000e */
[----:B------:R-:W-:Y:S05]  /*17ce0*/  WARPSYNC.COLLECTIVE R15, `(.L_x_7768) ;  /* 0x000000000f087348 */ /* 0x000fea0003c00000 */
[----:B------:R0:W1:Y:S02]  /*17cf0*/  SHFL.IDX P6, R14, R13, R12, R11 ;  /* 0x0000000c0d0e7389 */ /* 0x00006400000c000b */
[----:B01----:R-:W-:Y:S01]  /*17d00*/  ENDCOLLECTIVE ;  /* 0x000000000000791b */ /* 0x003fe20003800000 */
.L_x_7768:
        /* <DEDUP_REMOVED lines=12> */
.L_x_7769:
[----:B------:R-:W-:Y:S02]  /*17dd0*/  IMAD.MOV.U32 R13, RZ, RZ, R9 ;  /* 0x000000ffff0d7224 */ /* 0x000fe400078e0009 */
[----:B------:R-:W-:Y:S02]  /*17de0*/  IMAD.MOV.U32 R12, RZ, RZ, 0x5 ;  /* 0x00000005ff0c7424 */ /* 0x000fe400078e00ff */
[----:B------:R-:W-:-:S07]  /*17df0*/  IMAD.MOV.U32 R2, RZ, RZ, R14 ;  /* 0x000000ffff027224 */ /* 0x000fce00078e000e */
[----:B------:R-:W-:Y:S05]  /*17e00*/  WARPSYNC.COLLECTIVE R15, `(.L_x_7770) ;  /* 0x000000000f087348 */ /* 0x000fea0003c00000 */
[----:B------:R0:W1:Y:S02]  /*17e10*/  SHFL.IDX P6, R14, R13, R12, R11 ;  /* 0x0000000c0d0e7389 */ /* 0x00006400000c000b */
[----:B01----:R-:W-:Y:S01]  /*17e20*/  ENDCOLLECTIVE ;  /* 0x000000000000791b */ /* 0x003fe20003800000 */
.L_x_7770:
        /* <DEDUP_REMOVED lines=12> */
.L_x_7771:
[----:B------:R-:W-:Y:S02]  /*17ef0*/  IMAD.MOV.U32 R13, RZ, RZ, R9 ;  /* 0x000000ffff0d7224 */ /* 0x000fe400078e0009 */
[----:B------:R-:W-:Y:S02]  /*17f00*/  IMAD.MOV.U32 R12, RZ, RZ, 0x6 ;  /* 0x00000006ff0c7424 */ /* 0x000fe400078e00ff */
[----:B------:R-:W-:-:S07]  /*17f10*/  IMAD.MOV.U32 R2, RZ, RZ, R14 ;  /* 0x000000ffff027224 */ /* 0x000fce00078e000e */
[----:B------:R-:W-:Y:S05]  /*17f20*/  WARPSYNC.COLLECTIVE R15, `(.L_x_7772) ;  /* 0x000000000f087348 */ /* 0x000fea0003c00000 */
[----:B------:R0:W1:Y:S02]  /*17f30*/  SHFL.IDX P6, R14, R13, R12, R11 ;  /* 0x0000000c0d0e7389 */ /* 0x00006400000c000b */
[----:B01----:R-:W-:Y:S01]  /*17f40*/  ENDCOLLECTIVE ;  /* 0x000000000000791b */ /* 0x003fe20003800000 */
.L_x_7772:
        /* <DEDUP_REMOVED lines=12> */
.L_x_7773:
[----:B------:R-:W-:Y:S02]  /*18010*/  IMAD.MOV.U32 R13, RZ, RZ, R9 ;  /* 0x000000ffff0d7224 */ /* 0x000fe400078e0009 */
[----:B------:R-:W-:Y:S02]  /*18020*/  IMAD.MOV.U32 R12, RZ, RZ, 0x7 ;  /* 0x00000007ff0c7424 */ /* 0x000fe400078e00ff */
[----:B------:R-:W-:-:S07]  /*18030*/  IMAD.MOV.U32 R2, RZ, RZ, R14 ;  /* 0x000000ffff027224 */ /* 0x000fce00078e000e */
[----:B------:R-:W-:Y:S05]  /*18040*/  WARPSYNC.COLLECTIVE R15, `(.L_x_7774) ;  /* 0x000000000f087348 */ /* 0x000fea0003c00000 */
[----:B------:R0:W1:Y:S02]  /*18050*/  SHFL.IDX P6, R14, R13, R12, R11 ;  /* 0x0000000c0d0e7389 */ /* 0x00006400000c000b */
[----:B01----:R-:W-:Y:S01]  /*18060*/  ENDCOLLECTIVE ;  /* 0x000000000000791b */ /* 0x003fe20003800000 */
.L_x_7774:
        /* <DEDUP_REMOVED lines=12> */
.L_x_7775:
[----:B------:R-:W-:Y:S05]  /*18130*/  BRA `(.L_x_7776) ;  /* 0xffffffc400f87947 */ /* 0x000fea000383ffff */
.L_x_7688:
[----:B0-----:R0:W1:Y:S02]  /*18140*/  SYNCS.PHASECHK.TRANS64.TRYWAIT P0, [R6+URZ+0x28860], R3 ;  /* 0x02886003060075a7 */ /* 0x001064000800017f */
[----:B-1----:R-:W-:Y:S05]  /*18150*/  @!P0 NANOSLEEP.SYNCS 0x989680 ;  /* 0x009896800000895d */ /* 0x002fea0003900000 */
[----:B------:R-:W1:Y:S02]  /*18160*/  @!P0 SYNCS.PHASECHK.TRANS64 P0, [R6+URZ+0x28860], R3 ;  /* 0x02886003060085a7 */ /* 0x000e64000800007f */
[----:B-1----:R-:W-:Y:S05]  /*18170*/  @!P0 BRA `(.L_x_7688) ;  /* 0xfffffffc00f08947 */ /* 0x002fea000383ffff */
[----:B------:R-:W-:Y:S05]  /*18180*/  BRA `(.L_x_7777) ;  /* 0xffffffc800547947 */ /* 0x000fea000383ffff */
.L_x_7689:
        /* <DEDUP_REMOVED lines=8> */
.L_x_7779:
[----:B------:R-:W-:Y:S05]  /*18210*/  BSYNC B1 ;  /* 0x0000000000017941 */ /* 0x000fea0003800000 */
.L_x_7778:
        /* <DEDUP_REMOVED lines=9> */
.L_x_7780:
[----:B------:R-:W-:Y:S02]  /*182b0*/  IMAD.MOV.U32 R13, RZ, RZ, R18 ;  /* 0x000000ffff0d7224 */ /* 0x000fe400078e0012 */
[----:B------:R-:W-:Y:S01]  /*182c0*/  IMAD.MOV.U32 R12, RZ, RZ, 0x1 ;  /* 0x00000001ff0c7424 */ /* 0x000fe200078e00ff */
[----:B------:R-:W-:-:S13]  /*182d0*/  IADD3 R2, P0, R14, R5, RZ ;  /* 0x000000050e027210 */ /* 0x000fda0007f1e0ff */
[----:B------:R-:W-:Y:S05]  /*182e0*/  WARPSYNC.COLLECTIVE R15, `(.L_x_7781) ;  /* 0x000000000f087348 */ /* 0x000fea0003c00000 */
[----:B------:R0:W1:Y:S02]  /*182f0*/  SHFL.IDX P6, R14, R13, R12, R11 ;  /* 0x0000000c0d0e7389 */ /* 0x00006400000c000b */
[----:B01----:R-:W-:Y:S01]  /*18300*/  ENDCOLLECTIVE ;  /* 0x000000000000791b */ /* 0x003fe20003800000 */
.L_x_7781:
        /* <DEDUP_REMOVED lines=13> */
.L_x_7782:
[----:B------:R-:W-:Y:S02]  /*183e0*/  IMAD.MOV.U32 R13, RZ, RZ, R18 ;  /* 0x000000ffff0d7224 */ /* 0x000fe400078e0012 */
[----:B------:R-:W-:Y:S01]  /*183f0*/  IMAD.MOV.U32 R12, RZ, RZ, 0x2 ;  /* 0x00000002ff0c7424 */ /* 0x000fe200078e00ff */
[----:B------:R-:W-:-:S13]  /*18400*/  IADD3 R2, P0, R14, R5, RZ ;  /* 0x000000050e027210 */ /* 0x000fda0007f1e0ff */
[----:B------:R-:W-:Y:S05]  /*18410*/  WARPSYNC.COLLECTIVE R15, `(.L_x_7783) ;  /* 0x000000000f087348 */ /* 0x000fea0003c00000 */
[----:B------:R0:W1:Y:S02]  /*18420*/  SHFL.IDX P6, R14, R13, R12, R11 ;  /* 0x0000000c0d0e7389 */ /* 0x00006400000c000b */
[----:B01----:R-:W-:Y:S01]  /*18430*/  ENDCOLLECTIVE ;  /* 0x000000000000791b */ /* 0x003fe20003800000 */
.L_x_7783:
        /* <DEDUP_REMOVED lines=13> */
.L_x_7784:
[----:B------:R-:W-:Y:S02]  /*18510*/  IMAD.MOV.U32 R13, RZ, RZ, R18 ;  /* 0x000000ffff0d7224 */ /* 0x000fe400078e0012 */
[----:B------:R-:W-:Y:S01]  /*18520*/  IMAD.MOV.U32 R12, RZ, RZ, 0x3 ;  /* 0x00000003ff0c7424 */ /* 0x000fe200078e00ff */
[----:B------:R-:W-:-:S13]  /*18530*/  IADD3 R2, P0, R14, R5, RZ ;  /* 0x000000050e027210 */ /* 0x000fda0007f1e0ff */
[----:B------:R-:W-:Y:S05]  /*18540*/  WARPSYNC.COLLECTIVE R15, `(.L_x_7785) ;  /* 0x000000000f087348 */ /* 0x000fea0003c00000 */
[----:B------:R0:W1:Y:S02]  /*18550*/  SHFL.IDX P6, R14, R13, R12, R11 ;  /* 0x0000000c0d0e7389 */ /* 0x00006400000c000b */
[----:B01----:R-:W-:Y:S01]  /*18560*/  ENDCOLLECTIVE ;  /* 0x000000000000791b */ /* 0x003fe20003800000 */
.L_x_7785:
        /* <DEDUP_REMOVED lines=13> */
.L_x_7786:
[----:B------:R-:W-:Y:S02]  /*18640*/  IMAD.MOV.U32 R13, RZ, RZ, R18 ;  /* 0x000000ffff0d7224 */ /* 0x000fe400078e0012 */
[----:B------:R-:W-:Y:S01]  /*18650*/  IMAD.MOV.U32 R12, RZ, RZ, 0x4 ;  /* 0x00000004ff0c7424 */ /* 0x000fe200078e00ff */
[----:B------:R-:W-:-:S13]  /*18660*/  IADD3 R2, P0, R14, R5, RZ ;  /* 0x000000050e027210 */ /* 0x000fda0007f1e0ff */
[----:B------:R-:W-:Y:S05]  /*18670*/  WARPSYNC.COLLECTIVE R15, `(.L_x_7787) ;  /* 0x000000000f087348 */ /* 0x000fea0003c00000 */
[----:B------:R0:W1:Y:S02]  /*18680*/  SHFL.IDX P6, R14, R13, R12, R11 ;  /* 0x0000000c0d0e7389 */ /* 0x00006400000c000b */
[----:B01----:R-:W-:Y:S01]  /*18690*/  ENDCOLLECTIVE ;  /* 0x000000000000791b */ /* 0x003fe20003800000 */
.L_x_7787:
        /* <DEDUP_REMOVED lines=13> */
.L_x_7788:
[----:B------:R-:W-:Y:S02]  /*18770*/  IMAD.MOV.U32 R13, RZ, RZ, R18 ;  /* 0x000000ffff0d7224 */ /* 0x000fe400078e0012 */
[----:B------:R-:W-:Y:S01]  /*18780*/  IMAD.MOV.U32 R12, RZ, RZ, 0x5 ;  /* 0x00000005ff0c7424 */ /* 0x000fe200078e00ff */
[----:B------:R-:W-:-:S13]  /*18790*/  IADD3 R2, P0, R14, R5, RZ ;  /* 0x000000050e027210 */ /* 0x000fda0007f1e0ff */
[----:B------:R-:W-:Y:S05]  /*187a0*/  WARPSYNC.COLLECTIVE R15, `(.L_x_7789) ;  /* 0x000000000f087348 */ /* 0x000fea0003c00000 */
[----:B------:R0:W1:Y:S02]  /*187b0*/  SHFL.IDX P6, R14, R13, R12, R11 ;  /* 0x0000000c0d0e7389 */ /* 0x00006400000c000b */
[----:B01----:R-:W-:Y:S01]  /*187c0*/  ENDCOLLECTIVE ;  /* 0x000000000000791b */ /* 0x003fe20003800000 */
.L_x_7789:
        /* <DEDUP_REMOVED lines=13> */
.L_x_7790:
[----:B------:R-:W-:Y:S02]  /*188a0*/  IMAD.MOV.U32 R13, RZ, RZ, R18 ;  /* 0x000000ffff0d7224 */ /* 0x000fe400078e0012 */
[----:B------:R-:W-:Y:S01]  /*188b0*/  IMAD.MOV.U32 R12, RZ, RZ, 0x6 ;  /* 0x00000006ff0c7424 */ /* 0x000fe200078e00ff */
[----:B------:R-:W-:-:S13]  /*188c0*/  IADD3 R2, P0, R14, R5, RZ ;  /* 0x000000050e027210 */ /* 0x000fda0007f1e0ff */
[----:B------:R-:W-:Y:S05]  /*188d0*/  WARPSYNC.COLLECTIVE R15, `(.L_x_7791) ;  /* 0x000000000f087348 */ /* 0x000fea0003c00000 */
[----:B------:R0:W1:Y:S02]  /*188e0*/  SHFL.IDX P6, R14, R13, R12, R11 ;  /* 0x0000000c0d0e7389 */ /* 0x00006400000c000b */
[----:B01----:R-:W-:Y:S01]  /*188f0*/  ENDCOLLECTIVE ;  /* 0x000000000000791b */ /* 0x003fe20003800000 */
.L_x_7791:
        /* <DEDUP_REMOVED lines=13> */
.L_x_7792:
[----:B------:R-:W-:Y:S02]  /*189d0*/  IMAD.MOV.U32 R13, RZ, RZ, R18 ;  /* 0x000000ffff0d7224 */ /* 0x000fe400078e0012 */
[----:B------:R-:W-:Y:S01]  /*189e0*/  IMAD.MOV.U32 R12, RZ, RZ, 0x7 ;  /* 0x00000007ff0c7424 */ /* 0x000fe200078e00ff */
[----:B------:R-:W-:-:S13]  /*189f0*/  IADD3 R2, P0, R14, R5, RZ ;  /* 0x000000050e027210 */ /* 0x000fda0007f1e0ff */
[----:B------:R-:W-:Y:S05]  /*18a00*/  WARPSYNC.COLLECTIVE R15, `(.L_x_7793) ;  /* 0x000000000f087348 */ /* 0x000fea0003c00000 */
[----:B------:R0:W1:Y:S02]  /*18a10*/  SHFL.IDX P6, R14, R13, R12, R11 ;  /* 0x0000000c0d0e7389 */ /* 0x00006400000c000b */
[----:B01----:R-:W-:Y:S01]  /*18a20*/  ENDCOLLECTIVE ;  /* 0x000000000000791b */ /* 0x003fe20003800000 */
.L_x_7793:
        /* <DEDUP_REMOVED lines=12> */
.L_x_7794:
[----:B------:R-:W-:Y:S01]  /*18af0*/  @!PT LDS RZ, [RZ] ;  /* 0x00000000fffff984 */ /* 0x000fe20000000800 */
[----:B------:R-:W-:Y:S01]  /*18b00*/  @!PT LDS RZ, [RZ] ;  /* 0x00000000fffff984 */ /* 0x000fe20000000800 */
[----:B------:R-:W-:Y:S01]  /*18b10*/  @!PT LDS RZ, [RZ] ;  /* 0x00000000fffff984 */ /* 0x000fe20000000800 */
[----:B------:R0:W-:Y:S01]  /*18b20*/  LDGSTS.E.BYPASS.LTC128B.128 [R7+0x7400], desc[UR52][R2.64+0x80], !P0 ;  /* 0x0740008002077fae */ /* 0x0001e2000c101d74 */
[----:B------:R-:W-:Y:S05]  /*18b30*/  BRA `(.L_x_7795) ;  /* 0xffffffc000f87947 */ /* 0x000fea000383ffff */
.L_x_7697:
[----:B0-----:R0:W1:Y:S02]  /*18b40*/  SYNCS.PHASECHK.TRANS64.TRYWAIT P0, [R4+URZ+0x28860], R3 ;  /* 0x02886003040075a7 */ /* 0x001064000800017f */
[----:B-1----:R-:W-:Y:S05]  /*18b50*/  @!P0 NANOSLEEP.SYNCS 0x989680 ;  /* 0x009896800000895d */ /* 0x002fea0003900000 */
[----:B------:R-:W1:Y:S02]  /*18b60*/  @!P0 SYNCS.PHASECHK.TRANS64 P0, [R4+URZ+0x28860], R3 ;  /* 0x02886003040085a7 */ /* 0x000e64000800007f */
[----:B-1----:R-:W-:Y:S05]  /*18b70*/  @!P0 BRA `(.L_x_7697) ;  /* 0xfffffffc00f08947 */ /* 0x002fea000383ffff */
[----:B------:R-:W-:Y:S05]  /*18b80*/  BRA `(.L_x_7796) ;  /* 0xffffffc800187947 */ /* 0x000fea000383ffff */
.L_x_7698:
        /* <DEDUP_REMOVED lines=8> */
.L_x_7798:
[----:B------:R-:W-:Y:S05]  /*18c10*/  BSYNC B0 ;  /* 0x0000000000007941 */ /* 0x000fea0003800000 */
.L_x_7797:
        /* <DEDUP_REMOVED lines=9> */
.L_x_7799:
[----:B------:R-:W-:Y:S02]  /*18cb0*/  IMAD.MOV.U32 R13, RZ, RZ, R18 ;  /* 0x000000ffff0d7224 */ /* 0x000fe400078e0012 */
[----:B------:R-:W-:Y:S01]  /*18cc0*/  IMAD.MOV.U32 R12, RZ, RZ, 0x1 ;  /* 0x00000001ff0c7424 */ /* 0x000fe200078e00ff */
[----:B------:R-:W-:-:S13]  /*18cd0*/  IADD3 R2, P0, R14, R6, RZ ;  /* 0x000000060e027210 */ /* 0x000fda0007f1e0ff */
[----:B------:R-:W-:Y:S05]  /*18ce0*/  WARPSYNC.COLLECTIVE R15, `(.L_x_7800) ;  /* 0x000000000f087348 */ /* 0x000fea0003c00000 */
[----:B------:R0:W1:Y:S02]  /*18cf0*/  SHFL.IDX P6, R14, R13, R12, R11 ;  /* 0x0000000c0d0e7389 */ /* 0x00006400000c000b */
[----:B01----:R-:W-:Y:S01]  /*18d00*/  ENDCOLLECTIVE ;  /* 0x000000000000791b */ /* 0x003fe20003800000 */
.L_x_7800:
        /* <DEDUP_REMOVED lines=13> */
.L_x_7801:
        /* <DEDUP_REMOVED lines=10> */
.L_x_7802:
        /* <DEDUP_REMOVED lines=12> */
.L_x_7803:
        /* <DEDUP_REMOVED lines=10> */
.L_x_7804:
        /* <DEDUP_REMOVED lines=12> */
.L_x_7805:
        /* <DEDUP_REMOVED lines=10> */
.L_x_7806:
        /* <DEDUP_REMOVED lines=12> */
.L_x_7807:
        /* <DEDUP_REMOVED lines=10> */
.L_x_7808:
        /* <DEDUP_REMOVED lines=12> */
.L_x_7809:
        /* <DEDUP_REMOVED lines=10> */
.L_x_7810:
        /* <DEDUP_REMOVED lines=12> */
.L_x_7811:
        /* <DEDUP_REMOVED lines=10> */
.L_x_7812:
        /* <DEDUP_REMOVED lines=12> */
.L_x_7813:
[----:B------:R-:W-:Y:S01]  /*19620*/  @!PT LDS RZ, [RZ] ;  /* 0x00000000fffff984 */ /* 0x000fe20000000800 */
[----:B------:R-:W-:Y:S01]  /*19630*/  @!PT LDS RZ, [RZ] ;  /* 0x00000000fffff984 */ /* 0x000fe20000000800 */
[----:B------:R-:W-:Y:S01]  /*19640*/  @!PT LDS RZ, [RZ] ;  /* 0x00000000fffff984 */ /* 0x000fe20000000800 */
[----:B------:R0:W-:Y:S01]  /*19650*/  LDGSTS.E.BYPASS.LTC128B.128 [R0+0x7400], desc[UR52][R2.64+0x80], !P0 ;  /* 0x0740008002007fae */ /* 0x0001e2000c101d74 */
[----:B------:R-:W-:Y:S05]  /*19660*/  BRA `(.L_x_7814) ;  /* 0xffffffc0006c7947 */ /* 0x000fea000383ffff */
.L_x_7703:
        /* <DEDUP_REMOVED lines=8> */
.L_x_7816:
[----:B------:R-:W-:Y:S05]  /*196f0*/  BSYNC B0 ;  /* 0x0000000000007941 */ /* 0x000fea0003800000 */
.L_x_7815:
[----:B------:R-:W-:Y:S05]  /*19700*/  BRA `(.L_x_7817) ;  /* 0xffffffc000f07947 */ /* 0x000fea000383ffff */
.L_x_7706:
[----:B-1----:R1:W2:Y:S02]  /*19710*/  SYNCS.PHASECHK.TRANS64.TRYWAIT P0, [R4+URZ+0x28820], R0 ;  /* 0x02882000040075a7 */ /* 0x0022a4000800017f */
[----:B--2---:R-:W-:Y:S05]  /*19720*/  @!P0 NANOSLEEP.SYNCS 0x989680 ;  /* 0x009896800000895d */ /* 0x004fea0003900000 */
[----:B------:R-:W2:Y:S02]  /*19730*/  @!P0 SYNCS.PHASECHK.TRANS64 P0, [R4+URZ+0x28820], R0 ;  /* 0x02882000040085a7 */ /* 0x000ea4000800007f */
[----:B--2---:R-:W-:Y:S05]  /*19740*/  @!P0 BRA `(.L_x_7706) ;  /* 0xfffffffc00f08947 */ /* 0x004fea000383ffff */
[----:B------:R-:W-:Y:S05]  /*19750*/  BRA `(.L_x_7818) ;  /* 0xffffffc400347947 */ /* 0x000fea000383ffff */
.L_x_7707:
        /* <DEDUP_REMOVED lines=11> */
.L_x_7820:
[----:B------:R-:W-:Y:S05]  /*19810*/  BSYNC B0 ;  /* 0x0000000000007941 */ /* 0x000fea0003800000 */
.L_x_7819:
[----:B------:R-:W-:Y:S05]  /*19820*/  BRA `(.L_x_7821) ;  /* 0xffffffc4001c7947 */ /* 0x000fea000383ffff */
.L_x_7710:
[----:B------:R-:W-:Y:S01]  /*19830*/  BSSY B1, `(.L_x_7822) ;  /* 0x0000006000017945 */ /* 0x000fe20003800000 */
[----:B------:R-:W-:-:S07]  /*19840*/  IMAD.MOV.U32 R15, RZ, RZ, -0x1 ;  /* 0xffffffffff0f7424 */ /* 0x000fce00078e00ff */
[----:B01---5:R-:W-:Y:S05]  /*19850*/  WARPSYNC.COLLECTIVE R15, `(.L_x_7823) ;  /* 0x000000000f0c7348 */ /* 0x023fea0003c00000 */
[----:B------:R-:W-:Y:S02]  /*19860*/  ELECT P6, UR62, PT ;  /* 0x00000000003e782f */ /* 0x000fe400038c0000 */
[----:B------:R-:W-:Y:S01]  /*19870*/  MOV R14, UR62 ;  /* 0x0000003e000e7c02 */ /* 0x000fe20008000f00 */
[----:B01---5:R-:W-:Y:S10]  /*19880*/  ENDCOLLECTIVE ;  /* 0x000000000000791b */ /* 0x023ff40003800000 */
.L_x_7823:
[----:B------:R-:W-:Y:S05]  /*19890*/  BSYNC B1 ;  /* 0x0000000000017941 */ /* 0x000fea0003800000 */
.L_x_7822:
[----:B------:R-:W-:Y:S05]  /*198a0*/  BRA `(.L_x_7824) ;  /* 0xffffffc400147947 */ /* 0x000fea000383ffff */
.L_x_7712:
[----:B-1----:R1:W2:Y:S02]  /*198b0*/  SYNCS.PHASECHK.TRANS64.TRYWAIT P1, [R5+URZ+0x28840], R0 ;  /* 0x02884000050075a7 */ /* 0x0022a4000802017f */
[----:B--2---:R-:W-:Y:S05]  /*198c0*/  @!P1 NANOSLEEP.SYNCS 0x989680 ;  /* 0x009896800000995d */ /* 0x004fea0003900000 */
[----:B------:R-:W2:Y:S02]  /*198d0*/  @!P1 SYNCS.PHASECHK.TRANS64 P1, [R5+URZ+0x28840], R0 ;  /* 0x02884000050095a7 */ /* 0x000ea4000802007f */
[----:B--2---:R-:W-:Y:S05]  /*198e0*/  @!P1 BRA `(.L_x_7712) ;  /* 0xfffffffc00f09947 */ /* 0x004fea000383ffff */
[----:B------:R-:W-:Y:S05]  /*198f0*/  BRA `(.L_x_7825) ;  /* 0xffffffc400347947 */ /* 0x000fea000383ffff */
.L_x_7714:
[----:B--2---:R2:W3:Y:S02]  /*19900*/  SYNCS.PHASECHK.TRANS64.TRYWAIT P1, [R23+URZ+0x28840], R2 ;  /* 0x02884002170075a7 */ /* 0x0044e4000802017f */
[----:B---3--:R-:W-:Y:S05]  /*19910*/  @!P1 NANOSLEEP.SYNCS 0x989680 ;  /* 0x009896800000995d */ /* 0x008fea0003900000 */
[----:B------:R-:W3:Y:S02]  /*19920*/  @!P1 SYNCS.PHASECHK.TRANS64 P1, [R23+URZ+0x28840], R2 ;  /* 0x02884002170095a7 */ /* 0x000ee4000802007f */
[----:B---3--:R-:W-:Y:S05]  /*19930*/  @!P1 BRA `(.L_x_7714) ;  /* 0xfffffffc00f09947 */ /* 0x008fea000383ffff */
[----:B------:R-:W-:Y:S05]  /*19940*/  BRA `(.L_x_7826) ;  /* 0xffffffc400407947 */ /* 0x000fea000383ffff */
.L_x_7716:
[----:B---3--:R3:W4:Y:S02]  /*19950*/  SYNCS.PHASECHK.TRANS64.TRYWAIT P1, [R5+URZ+0x28860], R0 ;  /* 0x02886000050075a7 */ /* 0x008724000802017f */
[----:B----4-:R-:W-:Y:S05]  /*19960*/  @!P1 NANOSLEEP.SYNCS 0x989680 ;  /* 0x009896800000995d */ /* 0x010fea0003900000 */
[----:B------:R-:W4:Y:S02]  /*19970*/  @!P1 SYNCS.PHASECHK.TRANS64 P1, [R5+URZ+0x28860], R0 ;  /* 0x02886000050095a7 */ /* 0x000f24000802007f */
[----:B----4-:R-:W-:Y:S05]  /*19980*/  @!P1 BRA `(.L_x_7716) ;  /* 0xfffffffc00f09947 */ /* 0x010fea000383ffff */
[----:B------:R-:W-:Y:S05]  /*19990*/  BRA `(.L_x_7827) ;  /* 0xffffffc4003c7947 */ /* 0x000fea000383ffff */
.L_x_7828:
        /* <DEDUP_REMOVED lines=14> */
.L_x_15847:


//--------------------- .text._ZN7cutlass13device_kernelIN5flash11enable_sm90INS1_16FlashAttnFwdSm90INS1_25CollectiveMainloopFwdSm90ILi2EN4cute5tupleIJNS5_1CILi1EEES8_S8_EEENS6_IJNS7_ILi128EEESA_SA_EEELi128ENS_10bfloat16_tEfNS_4arch4Sm90ELb0ELb1ELb1ELb1ELb1ELb0ELb0ELb1ELb1ELb1ELb0ELb0EEENS1_21CollectiveEpilogueFwdISB_S9_SC_SE_Li256ELb1ELb1ELb0ELb0EEENS1_36VarlenDynamicPersistentTileSchedulerILi128ELi128ELi256ELi128ELb0ELb1ELb1ELb1ELb0ELb1EEEEEEEEEvNT_6ParamsE --------------------------
	.section	.text._ZN7cutlass13device_kernelIN5flash11enable_sm90INS1_16FlashAttnFwdSm90INS1_25CollectiveMainloopFwdSm90ILi2EN4cute5tupleIJNS5_1CILi1EEES8_S8_EEENS6_IJNS7_ILi128EEESA_SA_EEELi128ENS_10bfloat16_tEfNS_4arch4Sm90ELb0ELb1ELb1ELb1ELb1ELb0ELb0ELb1ELb1ELb1ELb0ELb0EEENS1_21CollectiveEpilogueFwdISB_S9_SC_SE_Li256ELb1ELb1ELb0ELb0EEENS1_36VarlenDynamicPersistentTileSchedulerILi128ELi128ELi256ELi128ELb0ELb1ELb1ELb1ELb0ELb1EEEEEEEEEvNT_6ParamsE,"ax",@progbits
	.align	128
.text._ZN7cutlass13device_kernelIN5flash11enable_sm90INS1_16FlashAttnFwdSm90INS1_25CollectiveMainloopFwdSm90ILi2EN4cute5tupleIJNS5_1CILi1EEES8_S8_EEENS6_IJNS7_ILi128EEESA_SA_EEELi128ENS_10bfloat16_tEfNS_4arch4Sm90ELb0ELb1ELb1ELb1ELb1ELb0ELb0ELb1ELb1ELb1ELb0ELb0EEENS1_21CollectiveEpilogueFwdISB_S9_SC_SE_Li256ELb1ELb1ELb0ELb0EEENS1_36VarlenDynamicPersistentTileSchedulerILi128ELi128ELi256ELi128ELb0ELb1ELb1ELb1ELb0ELb1EEEEEEEEEvNT_6ParamsE:
        .type           _ZN7cutlass13device_kernelIN5flash11enable_sm90INS1_16FlashAttnFwdSm90INS1_25CollectiveMainloopFwdSm90ILi2EN4cute5tupleIJNS5_1CILi1EEES8_S8_EEENS6_IJNS7_ILi128EEESA_SA_EEELi128ENS_10bfloat16_tEfNS_4arch4Sm90ELb0ELb1ELb1ELb1ELb1ELb0ELb0ELb1ELb1ELb1ELb0ELb0EEENS1_21CollectiveEpilogueFwdISB_S9_SC_SE_Li256ELb1ELb1ELb0ELb0EEENS1_36VarlenDynamicPersistentTileSchedulerILi128ELi128ELi256ELi128ELb0ELb1ELb1ELb1ELb0ELb1EEEEEEEEEvNT_6ParamsE,@function
        .size           _ZN7cutlass13device_kernelIN5flash11enable_sm90INS1_16FlashAttnFwdSm90INS1_25CollectiveMainloopFwdSm90ILi2EN4cute5tupleIJNS5_1CILi1EEES8_S8_EEENS6_IJNS7_ILi128EEESA_SA_EEELi128ENS_10bfloat16_tEfNS_4arch4Sm90ELb0ELb1ELb1ELb1ELb1ELb0ELb0ELb1ELb1ELb1ELb0ELb0EEENS1_21CollectiveEpilogueFwdISB_S9_SC_SE_Li256ELb1ELb1ELb0ELb0EEENS1_36VarlenDynamicPersistentTileSchedulerILi128ELi128ELi256ELi128ELb0ELb1ELb1ELb1ELb0ELb1EEEEEEEEEvNT_6ParamsE,(.L_x_15848 - _ZN7cutlass13device_kernelIN5flash11enable_sm90INS1_16FlashAttnFwdSm90INS1_25CollectiveMainloopFwdSm90ILi2EN4cute5tupleIJNS5_1CILi1EEES8_S8_EEENS6_IJNS7_ILi128EEESA_SA_EEELi128ENS_10bfloat16_tEfNS_4arch4Sm90ELb0ELb1ELb1ELb1ELb1ELb0ELb0ELb1ELb1ELb1ELb0ELb0EEENS1_21CollectiveEpilogueFwdISB_S9_SC_SE_Li256ELb1ELb1ELb0ELb0EEENS1_36VarlenDynamicPersistentTileSchedulerILi128ELi128ELi256ELi128ELb0ELb1ELb1ELb1ELb0ELb1EEEEEEEEEvNT_6ParamsE)
        .other          _ZN7cutlass13device_kernelIN5flash11enable_sm90INS1_16FlashAttnFwdSm90INS1_25CollectiveMainloopFwdSm90ILi2EN4cute5tupleIJNS5_1CILi1EEES8_S8_EEENS6_IJNS7_ILi128EEESA_SA_EEELi128ENS_10bfloat16_tEfNS_4arch4Sm90ELb0ELb1ELb1ELb1ELb1ELb0ELb0ELb1ELb1ELb1ELb0ELb0EEENS1_21CollectiveEpilogueFwdISB_S9_SC_SE_Li256ELb1ELb1ELb0ELb0EEENS1_36VarlenDynamicPersistentTileSchedulerILi128ELi128ELi256ELi128ELb0ELb1ELb1ELb1ELb0ELb1EEEEEEEEEvNT_6ParamsE,@"STO_CUDA_ENTRY STV_DEFAULT"
_ZN7cutlass13device_kernelIN5flash11enable_sm90INS1_16FlashAttnFwdSm90INS1_25CollectiveMainloopFwdSm90ILi2EN4cute5tupleIJNS5_1CILi1EEES8_S8_EEENS6_IJNS7_ILi128EEESA_SA_EEELi128ENS_10bfloat16_tEfNS_4arch4Sm90ELb0ELb1ELb1ELb1ELb1ELb0ELb0ELb1ELb1ELb1ELb0ELb0EEENS1_21CollectiveEpilogueFwdISB_S9_SC_SE_Li256ELb1ELb1ELb0ELb0EEENS1_36VarlenDynamicPersistentTileSchedulerILi128ELi128ELi256ELi128ELb0ELb1ELb1ELb1ELb0ELb1EEEEEEEEEvNT_6ParamsE:
[----:B------:R-:W0:Y:S02]  /*0000*/  LDC R1, c[0x0][0x28] ;  /* 0x00000a00ff017b82 */ /* 0x000e240000000800 */
[----:B0-----:R-:W-:Y:S01]  /*0010*/  VIADD R1, R1, 0xffffffe0 ;  /* 0xffffffe001017836 */ /* 0x001fe20000000000 */
[----:B------:R-:W0:Y:S01]  /*0020*/  S2R R3, SR_TID.X ;  /* 0x0000000000037919 */ /* 0x000e220000002100 */
[----:B------:R-:W-:Y:S01]  /*0030*/  ELECT P0, URZ, PT ;  /* 0x00000000003f782f */ /* 0x000fe20003800000 */
[----:B------:R-:W-:Y:S01]  /*0040*/  UMOV UR4, 0x80 ;  /* 0x0000008000047882 */ /* 0x000fe20000000000 */
[----:B------:R-:W-:Y:S01]  /*0050*/  UMOV UR7, 0x100 ;  /* 0x0000010000077882 */ /* 0x000fe20000000000 */
[--C-:B0-----:R-:W-:Y:S02]  /*0060*/  SHF.R.U32.HI R0, RZ, 0x5, R3.reuse ;  /* 0x00000005ff007819 */ /* 0x101fe40000011603 */
[----:B------:R-:W-:-:S03]  /*0070*/  SHF.R.U32.HI R23, RZ, 0x7, R3 ;  /* 0x00000007ff177819 */ /* 0x000fc60000011603 */
[----:B------:R-:W0:Y:S04]  /*0080*/  SHFL.IDX PT, R2, R0, RZ, 0x1f ;  /* 0x00001fff00027589 */ /* 0x000e2800000e0000 */
[----:B------:R1:W2:Y:S01]  /*0090*/  SHFL.IDX PT, R3, R23, RZ, 0x1f ;  /* 0x00001fff17037589 */ /* 0x0002a200000e0000 */
[C---:B0-----:R-:W-:Y:S02]  /*00a0*/  ISETP.NE.OR P0, PT, R2.reuse, RZ, !P0 ;  /* 0x000000ff0200720c */ /* 0x041fe40004705670 */
[----:B------:R-:W-:-:S11]  /*00b0*/  ISETP.NE.AND P1, PT, R2, RZ, PT ;  /* 0x000000ff0200720c */ /* 0x000fd60003f25270 */
[----:B------:R-:W-:Y:S01]  /*00c0*/  VOTEU.ALL UP0, P0 ;  /* 0x00000000003f7886 */ /* 0x000fe20000000000 */
[----:B------:R-:W-:-:S04]  /*00d0*/  VOTEU.ALL UP1, P0 ;  /* 0x00000000003f7886 */ /* 0x000fc80000020000 */
[----:B------:R-:W0:Y:S01]  /*00e0*/  @!UP0 S2UR UR8, SR_CgaCtaId ;  /* 0x00000000000889c3 */ /* 0x000e220000008800 */
[----:B------:R-:W-:Y:S01]  /*00f0*/  @!UP0 UMOV UR6, 0x400 ;  /* 0x0000040000068882 */ /* 0x000fe20000000000 */
[----:B------:R-:W-:-:S04]  /*0100*/  @!UP0 UIADD3 UR4, -UR4, 0x100000, URZ ;  /* 0x0010000004048890 */ /* 0x000fc8000fffe13f */
[----:B------:R-:W-:Y:S02]  /*0110*/  @!UP0 USHF.L.U32 UR5, UR4, 0xb, URZ ;  /* 0x0000000b04058899 */ /* 0x000fe4000800063f */
[----:B------:R-:W-:Y:S02]  /*0120*/  @!UP0 USHF.L.U32 UR4, UR4, 0x1, URZ ;  /* 0x0000000104048899 */ /* 0x000fe4000800063f */
[----:B0-----:R-:W-:Y:S02]  /*0130*/  @!UP0 ULEA UR8, UR8, UR6, 0x18 ;  /* 0x0000000608088291 */ /* 0x001fe4000f8ec03f */
[----:B------:R-:W-:-:S04]  /*0140*/  @!UP0 UIADD3 UR6, -UR7, 0x100000, URZ ;  /* 0x0010000007068890 */ /* 0x000fc8000fffe13f */
[----:B------:R-:W-:Y:S02]  /*0150*/  @!UP0 USHF.L.U32 UR7, UR6, 0xb, URZ ;  /* 0x0000000b06078899 */ /* 0x000fe4000800063f */
[----:B------:R-:W-:Y:S01]  /*0160*/  @!UP0 USHF.L.U32 UR6, UR6, 0x1, URZ ;  /* 0x0000000106068899 */ /* 0x000fe2000800063f */
[----:B------:R-:W-:-:S05]  /*0170*/  VOTEU.ALL UP0, P0 ;  /* 0x00000000003f7886 */ /* 0x000fca0000000000 */
[----:B------:R1:W0:Y:S06]  /*0180*/  @!UP0 SYNCS.EXCH.64 URZ, [UR8+0x28800], UR4 ;  /* 0x02880004083f85b2 */ /* 0x00022c0008000100 */
[----:B------:R1:W3:Y:S02]  /*0190*/  @!UP1 SYNCS.EXCH.64 URZ, [UR8+0x28820], UR6 ;  /* 0x02882006083f95b2 */ /* 0x0002e40008000100 */
[----:B-12---:R-:W-:Y:S05]  /*01a0*/  @P1 BRA `(.L_x_7829) ;  /* 0x0000000000481947 */ /* 0x006fea0003800000 */
[----:B------:R-:W1:Y:S01]  /*01b0*/  S2UR UR5, SR_CgaCtaId ;  /* 0x00000000000579c3 */ /* 0x000e620000008800 */
        /* <DEDUP_REMOVED lines=12> */
[----:B-1----:R1:W2:Y:S08]  /*0280*/  SYNCS.EXCH.64 URZ, [UR8+0x28830], UR4 ;  /* 0x02883004083f75b2 */ /* 0x0022b00008000100 */
[----:B------:R1:W4:Y:S01]  /*0290*/  SYNCS.EXCH.64 URZ, [UR8+0x28840], UR6 ;  /* 0x02884006083f75b2 */ /* 0x0003220008000100 */
[----:B------:R1:W0:Y:S01]  /*02a0*/  SYNCS.EXCH.64 URZ, [UR8+0x28838], UR4 ;  /* 0x02883804083f75b2 */ /* 0x0002220008000100 */
[----:B------:R1:W0:Y:S01]  /*02b0*/  SYNCS.EXCH.64 URZ, [UR8+0x28848], UR6 ;  /* 0x02884806083f75b2 */ /* 0x0002220008000100 */
[----:B------:R-:W-:Y:S01]  /*02c0*/  NOP ;  /* 0x0000000000007918 */ /* 0x000fe20000000000 */
.L_x_7829:
[----:B------:R-:W5:Y:S01]  /*02d0*/  SHFL.IDX PT, R2, R0, RZ, 0x1f ;  /* 0x00001fff00027589 */ /* 0x000f6200000e0000 */
[----:B------:R-:W-:Y:S01]  /*02e0*/  NOP ;  /* 0x0000000000007918 */ /* 0x000fe20000000000 */
[----:B-----5:R-:W-:-:S13]  /*02f0*/  ISETP.NE.AND P0, PT, R2, RZ, PT ;  /* 0x000000ff0200720c */ /* 0x020fda0003f05270 */
        /* <DEDUP_REMOVED lines=14> */
[----:B-1----:R1:W0:Y:S08]  /*03e0*/  SYNCS.EXCH.64 URZ, [UR8+0x28850], UR4 ;  /* 0x02885004083f75b2 */ /* 0x0022300008000100 */
[----:B------:R1:W0:Y:S01]  /*03f0*/  SYNCS.EXCH.64 URZ, [UR8+0x28860], UR6 ;  /* 0x02886006083f75b2 */ /* 0x0002220008000100 */
[----:B------:R1:W0:Y:S01]  /*0400*/  SYNCS.EXCH.64 URZ, [UR8+0x28858], UR4 ;  /* 0x02885804083f75b2 */ /* 0x0002220008000100 */
[----:B------:R1:W0:Y:S01]  /*0410*/  SYNCS.EXCH.64 URZ, [UR8+0x28868], UR6 ;  /* 0x02886806083f75b2 */ /* 0x0002220008000100 */
[----:B------:R-:W-:Y:S01]  /*0420*/  NOP ;  /* 0x0000000000007918 */ /* 0x000fe20000000000 */
.L_x_7830:
[----:B------:R-:W5:Y:S01]  /*0430*/  SHFL.IDX PT, R2, R0, RZ, 0x1f ;  /* 0x00001fff00027589 */ /* 0x000f6200000e0000 */
[----:B------:R-:W-:Y:S01]  /*0440*/  NOP ;  /* 0x0000000000007918 */ /* 0x000fe20000000000 */
[----:B-----5:R-:W-:-:S13]  /*0450*/  ISETP.NE.AND P0, PT, R2, RZ, PT ;  /* 0x000000ff0200720c */ /* 0x020fda0003f05270 */
        /* <DEDUP_REMOVED lines=10> */
[----:B-1----:R1:W0:Y:S01]  /*0500*/  SYNCS.EXCH.64 URZ, [UR6+0x28870], UR4 ;  /* 0x02887004063f75b2 */ /* 0x0022220008000100 */
[----:B------:R1:W0:Y:S01]  /*0510*/  SYNCS.EXCH.64 URZ, [UR6+0x28880], UR4 ;  /* 0x02888004063f75b2 */ /* 0x0002220008000100 */
[----:B------:R1:W0:Y:S01]  /*0520*/  SYNCS.EXCH.64 URZ, [UR6+0x28878], UR4 ;  /* 0x02887804063f75b2 */ /* 0x0002220008000100 */
[----:B------:R1:W0:Y:S01]  /*0530*/  SYNCS.EXCH.64 URZ, [UR6+0x28888], UR4 ;  /* 0x02888804063f75b2 */ /* 0x0002220008000100 */
[----:B------:R-:W-:Y:S01]  /*0540*/  NOP ;  /* 0x0000000000007918 */ /* 0x000fe20000000000 */
.L_x_7831:
        /* <DEDUP_REMOVED lines=22> */
.L_x_7832:
[----:B------:R-:W5:Y:S01]  /*06b0*/  SHFL.IDX PT, R2, R0, RZ, 0x1f ;  /* 0x00001fff00027589 */ /* 0x000f6200000e0000 */
[----:B------:R-:W-:Y:S01]  /*06c0*/  R2UR UR9, R3 ;  /* 0x00000000030972ca */ /* 0x000fe200000e0000 */
        /* <DEDUP_REMOVED lines=21> */
.L_x_7833:
[----:B------:R-:W-:Y:S01]  /*0820*/  UISETP.NE.AND UP0, UPT, UR9, URZ, UPT ;  /* 0x0000003f0900728c */ /* 0x000fe2000bf05270 */
[----:B------:R-:W-:Y:S01]  /*0830*/  NOP ;  /* 0x0000000000007918 */ /* 0x000fe20000000000 */
[----:B------:R-:W-:Y:S01]  /*0840*/  UMOV UR43, 0x1 ;  /* 0x00000001002b7882 */ /* 0x000fe20000000000 */
[----:B------:R-:W-:Y:S01]  /*0850*/  ULDC.64 UR54, c[0x0][0x208] ;  /* 0x0000820000367ab9 */ /* 0x000fe20000000a00 */
[----:B------:R-:W-:Y:S01]  /*0860*/  USEL UR43, UR43, 0x2, !UP0 ;  /* 0x000000022b2b7887 */ /* 0x000fe2000c000000 */
[----:B0-234-:R-:W-:Y:S01]  /*0870*/  BAR.SYNC.DEFER_BLOCKING 0x0 ;  /* 0x0000000000007b1d */ /* 0x01dfe20000010000 */
[----:B------:R-:W-:-:S13]  /*0880*/  PLOP3.LUT P0, PT, PT, PT, UP0, 0x80, 0x0 ;  /* 0x000000000000781c */ /* 0x000fda0003f0f008 */
[----:B------:R-:W-:Y:S05]  /*0890*/  @!P0 BRA `(.L_x_7834) ;  /* 0x0000011400a08947 */ /* 0x000fea0003800000 */
.L_x_7835:
[----:B------:R-:W-:-:S08]  /*08a0*/  NOP ;  /* 0x0000000000007918 */ /* 0x000fd00000000000 */
[----:B------:R-:W0:Y:S02]  /*08b0*/  USETMAXREG.TRY_ALLOC.CTAPOOL UP0, 0xe8 ;  /* 0x000000e8000079c8 */ /* 0x000e240008000600 */
[----:B0-----:R-:W-:-:S13]  /*08c0*/  PLOP3.LUT P0, PT, PT, PT, UP0, 0x80, 0x0 ;  /* 0x000000000000781c */ /* 0x001fda0003f0f008 */
[----:B------:R-:W-:Y:S05]  /*08d0*/  @!P0 BRA `(.L_x_7835) ;  /* 0xfffffffc00f08947 */ /* 0x000fea000383ffff */
[----:B------:R-:W0:Y:S01]  /*08e0*/  S2R R2, SR_TID.X ;  /* 0x0000000000027919 */ /* 0x000e220000002100 */
[----:B-1----:R-:W1:Y:S01]  /*08f0*/  S2UR UR5, SR_CgaCtaId ;  /* 0x00000000000579c3 */ /* 0x002e620000008800 */
        /* <DEDUP_REMOVED lines=19> */
[----:B------:R-:W-:Y:S01]  /*0a30*/  R2UR UR5, R5 ;  /* 0x00000000050572ca */ /* 0x000fe200000e0000 */
[----:B------:R-:W-:Y:S01]  /*0a40*/  UMOV UR46, URZ ;  /* 0x0000003f002e7c82 */ /* 0x000fe20008000000 */
[CC--:B------:R-:W-:Y:S02]  /*0a50*/  LEA.HI R3, R0.reuse, R191.reuse, RZ, 0x7 ;  /* 0x000000bf00037211 */ /* 0x0c0fe400078f38ff */
[----:B------:R-:W-:-:S02]  /*0a60*/  LEA.HI R4, R0, R191, RZ, 0x5 ;  /* 0x000000bf00047211 */ /* 0x000fc400078f28ff */
[----:B------:R-:W-:Y:S02]  /*0a70*/  LOP3.LUT R2, R3, 0xffffff80, RZ, 0xc0, !PT ;  /* 0xffffff8003027812 */ /* 0x000fe400078ec0ff */
[----:B------:R-:W-:Y:S01]  /*0a80*/  SHF.R.S32.HI R186, RZ, 0x7, R3 ;  /* 0x00000007ffba7819 */ /* 0x000fe20000011403 */
[----:B------:R-:W-:Y:S02]  /*0a90*/  IMAD.SHL.U32 R6, R4, 0x20, RZ ;  /* 0x0000002004067824 */ /* 0x000fe400078e00ff */
[----:B------:R-:W-:Y:S01]  /*0aa0*/  IMAD.IADD R185, R191, 0x1, -R2 ;  /* 0x00000001bfb97824 */ /* 0x000fe200078e0a02 */
[----:B------:R-:W-:Y:S02]  /*0ab0*/  LEA.HI R2, R0, R191, RZ, 0x4 ;  /* 0x000000bf00027211 */ /* 0x000fe400078f20ff */
[----:B------:R-:W-:Y:S02]  /*0ac0*/  LOP3.LUT R7, R6, 0xfffffc00, RZ, 0xc0, !PT ;  /* 0xfffffc0006077812 */ /* 0x000fe400078ec0ff */
[----:B------:R-:W-:-:S02]  /*0ad0*/  SHF.R.S32.HI R8, RZ, 0x1f, R185 ;  /* 0x0000001fff087819 */ /* 0x000fc400000114b9 */
[----:B------:R-:W-:Y:S02]  /*0ae0*/  LEA.HI R6, R0, R191, RZ, 0x2 ;  /* 0x000000bf00067211 */ /* 0x000fe400078f10ff */
[----:B------:R-:W-:Y:S02]  /*0af0*/  LEA.HI R9, R8, R185, RZ, 0x2 ;  /* 0x000000b908097211 */ /* 0x000fe400078f10ff */
[----:B------:R-:W-:Y:S02]  /*0b00*/  SHF.R.S32.HI R5, RZ, 0x4, R2 ;  /* 0x00000004ff057819 */ /* 0x000fe40000011402 */
[--C-:B------:R-:W-:Y:S02]  /*0b10*/  SHF.R.S32.HI R10, RZ, 0x2, R9.reuse ;  /* 0x00000002ff0a7819 */ /* 0x100fe40000011409 */
[----:B------:R-:W-:Y:S02]  /*0b20*/  SHF.R.S32.HI R11, RZ, 0x1f, R9 ;  /* 0x0000001fff0b7819 */ /* 0x000fe40000011409 */
[----:B------:R-:W-:-:S02]  /*0b30*/  LOP3.LUT R4, R2, 0x3fffff0, RZ, 0xc0, !PT ;  /* 0x03fffff002047812 */ /* 0x000fc400078ec0ff */
[----:B------:R-:W-:Y:S02]  /*0b40*/  LOP3.LUT R6, R6, 0xfffffffc, RZ, 0xc0, !PT ;  /* 0xfffffffc06067812 */ /* 0x000fe400078ec0ff */
[----:B------:R-:W-:Y:S01]  /*0b50*/  LEA.HI R0, R0, R191, RZ, 0x3 ;  /* 0x000000bf00007211 */ /* 0x000fe200078f18ff */
[----:B------:R-:W-:Y:S01]  /*0b60*/  IMAD.IADD R4, R191, 0x1, -R4 ;  /* 0x00000001bf047824 */ /* 0x000fe200078e0a04 */
[----:B------:R-:W-:Y:S01]  /*0b70*/  LEA.HI R11, R11, R10, RZ, 0x3 ;  /* 0x0000000a0b0b7211 */ /* 0x000fe200078f18ff */
[----:B------:R-:W-:Y:S01]  /*0b80*/  IMAD.IADD R6, R191, 0x1, -R6 ;  /* 0x00000001bf067824 */ /* 0x000fe200078e0a06 */
[----:B------:R-:W-:Y:S01]  /*0b90*/  LEA.HI R2, R2, R5, RZ, 0x1 ;  /* 0x0000000502027211 */ /* 0x000fe200078f08ff */
[----:B------:R-:W-:Y:S01]  /*0ba0*/  IMAD R7, R4, 0x40, R7 ;  /* 0x0000004004077824 */ /* 0x000fe200078e0207 */
[----:B------:R-:W-:Y:S02]  /*0bb0*/  LOP3.LUT R22, R0, 0xfffffff8, RZ, 0xc0, !PT ;  /* 0xfffffff800167812 */ /* 0x000fe400078ec0ff */
[----:B------:R-:W-:-:S02]  /*0bc0*/  LOP3.LUT R11, R11, 0xfffffff8, RZ, 0xc0, !PT ;  /* 0xfffffff80b0b7812 */ /* 0x000fc400078ec0ff */
[----:B------:R-:W-:Y:S01]  /*0bd0*/  LEA.HI R8, R8, R185, RZ, 0x5 ;  /* 0x000000b908087211 */ /* 0x000fe200078f28ff */
[----:B------:R-:W-:Y:S01]  /*0be0*/  IMAD.IADD R22, R191, 0x1, -R22 ;  /* 0x00000001bf167824 */ /* 0x000fe200078e0a16 */
[----:B------:R-:W-:Y:S01]  /*0bf0*/  LEA.HI R3, R3, R186, RZ, 0x1 ;  /* 0x000000ba03037211 */ /* 0x000fe200078f08ff */
[----:B------:R-:W-:Y:S01]  /*0c00*/  IMAD.IADD R11, R10, 0x1, -R11 ;  /* 0x000000010a0b7824 */ /* 0x000fe200078e0a0b */
[----:B------:R-:W-:Y:S01]  /*0c10*/  LOP3.LUT R2, R2, 0x1ffffffe, RZ, 0xc0, !PT ;  /* 0x1ffffffe02027812 */ /* 0x000fe200078ec0ff */
[----:B------:R-:W-:Y:S01]  /*0c20*/  IMAD.SHL.U32 R18, R22, 0x8, RZ ;  /* 0x0000000816127824 */ /* 0x000fe200078e00ff */
[----:B------:R-:W-:Y:S02]  /*0c30*/  SHF.R.S32.HI R8, RZ, 0x5, R8 ;  /* 0x00000005ff087819 */ /* 0x000fe40000011408 */
[----:B------:R-:W-:Y:S01]  /*0c40*/  LEA.HI R4, R6, R6, RZ, 0x1 ;  /* 0x0000000606047211 */ /* 0x000fe200078f08ff */
[----:B------:R-:W-:Y:S01]  /*0c50*/  IMAD.IADD R2, R5, 0x1, -R2 ;  /* 0x0000000105027824 */ /* 0x000fe200078e0a02 */
[----:B------:R-:W-:Y:S01]  /*0c60*/  LOP3.LUT R3, R3, 0x3fffffe, RZ, 0xc0, !PT ;  /* 0x03fffffe03037812 */ /* 0x000fe200078ec0ff */
[----:B------:R-:W-:Y:S01]  /*0c70*/  IMAD R8, R8, 0x10, R11 ;  /* 0x0000001008087824 */ /* 0x000fe200078e020b */
[----:B------:R-:W-:Y:S01]  /*0c80*/  LOP3.LUT R5, R4, 0x1ffffffe, RZ, 0xc0, !PT ;  /* 0x1ffffffe04057812 */ /* 0x000fe200078ec0ff */
[----:B------:R-:W-:Y:S01]  /*0c90*/  VIADD R19, R18, 0x40 ;  /* 0x0000004012137836 */ /* 0x000fe20000000000 */
[----:B------:R-:W-:Y:S01]  /*0ca0*/  LOP3.LUT R16, R9, 0x7ffffffc, RZ, 0xc0, !PT ;  /* 0x7ffffffc09107812 */ /* 0x000fe200078ec0ff */
[----:B------:R-:W-:Y:S01]  /*0cb0*/  IMAD.IADD R3, R186, 0x1, -R3 ;  /* 0x00000001ba037824 */ /* 0x000fe200078e0a03 */
[----:B------:R-:W-:Y:S01]  /*0cc0*/  SHF.R.S32.HI R184, RZ, 0x3, R0 ;  /* 0x00000003ffb87819 */ /* 0x000fe20000011400 */
[----:B------:R-:W-:Y:S01]  /*0cd0*/  IMAD.IADD R6, R6, 0x1, -R5 ;  /* 0x0000000106067824 */ /* 0x000fe200078e0a05 */
[----:B------:R-:W-:Y:S01]  /*0ce0*/  SHF.R.S32.HI R190, RZ, 0x1f, R18 ;  /* 0x0000001fffbe7819 */ /* 0x000fe20000011412 */
[----:B------:R-:W-:Y:S01]  /*0cf0*/  IMAD R187, R3, 0x40, R8 ;  /* 0x0000004003bb7824 */ /* 0x000fe200078e0208 */
[----:B------:R-:W-:Y:S01]  /*0d00*/  SHF.R.S32.HI R189, RZ, 0x1f, R19 ;  /* 0x0000001fffbd7819 */ /* 0x000fe20000011413 */
[----:B------:R-:W-:-:S02]  /*0d10*/  IMAD R188, R2, 0x8, R7 ;  /* 0x0000000802bc7824 */ /* 0x000fc400078e0207 */
[----:B------:R-:W-:Y:S02]  /*0d20*/  IMAD.IADD R16, R185, 0x1, -R16 ;  /* 0x00000001b9107824 */ /* 0x000fe400078e0a10 */
[----:B------:R-:W-:-:S07]  /*0d30*/  IMAD R17, R6, 0x8, R187 ;  /* 0x0000000806117824 */ /* 0x000fce00078e02bb */
.L_x_7943:
        /* <DEDUP_REMOVED lines=12> */
[----:B012---:R-:W-:Y:S02]  /*0e00*/  IMAD.U32 R2, RZ, RZ, UR8 ;  /* 0x00000008ff027e24 */ /* 0x007fe4000f8e00ff */
        /* <DEDUP_REMOVED lines=8> */
[----:B------:R-:W-:Y:S01]  /*0e90*/  UMOV UR38, URZ ;  /* 0x0000003f00267c82 */ /* 0x000fe20008000000 */
[----:B------:R-:W-:Y:S02]  /*0ea0*/  UMOV UR42, UR7 ;  /* 0x00000007002a7c82 */ /* 0x000fe40008000000 */
        /* <DEDUP_REMOVED lines=24> */
.L_x_7836:
[----:B------:R-:W-:Y:S01]  /*1030*/  UMOV UR36, UR6 ;  /* 0x0000000600247c82 */ /* 0x000fe20008000000 */
[----:B------:R-:W-:Y:S05]  /*1040*/  @!P1 BRA `(.L_x_7837) ;  /* 0x00000000001c9947 */ /* 0x000fea0003800000 */
[----:B------:R-:W-:Y:S02]  /*1050*/  ULDC.64 UR8, c[0x0][0xa20] ;  /* 0x0002880000087ab9 */ /* 0x000fe40000000a00 */
[----:B------:R-:W-:-:S06]  /*1060*/  UIMAD.WIDE UR6, UR6, 0x4, UR8 ;  /* 0x00000004060678a5 */ /* 0x000fcc000f8e0208 */
[----:B------:R-:W-:Y:S02]  /*1070*/  IMAD.U32 R2, RZ, RZ, UR6 ;  /* 0x00000006ff027e24 */ /* 0x000fe4000f8e00ff */
[----:B------:R-:W-:-:S05]  /*1080*/  IMAD.U32 R3, RZ, RZ, UR7 ;  /* 0x00000007ff037e24 */ /* 0x000fca000f8e00ff */
[----:B------:R-:W2:Y:S02]  /*1090*/  LDG.E R2, desc[UR54][R2.64] ;  /* 0x0000003602027981 */ /* 0x000ea4000c1e1900 */
[----:B--2---:R-:W-:Y:S01]  /*10a0*/  R2UR UR4, R2 ;  /* 0x00000000020472ca */ /* 0x004fe200000e0000 */
[----:B------:R-:W-:-:S14]  /*10b0*/  BRA `(.L_x_7838) ;  /* 0x0000000000347947 */ /* 0x000fdc0003800000 */
.L_x_7837:
        /* <DEDUP_REMOVED lines=13> */
.L_x_7838:
[----:B------:R-:W-:Y:S01]  /*1190*/  ULDC UR6, c[0x0][0x448] ;  /* 0x0001120000067ab9 */ /* 0x000fe20000000800 */
[----:B------:R-:W-:Y:S02]  /*11a0*/  USHF.L.U32 UR37, UR5, 0x7, URZ ;  /* 0x0000000705257899 */ /* 0x000fe4000800063f */
[----:B------:R-:W-:Y:S02]  /*11b0*/  UISETP.NE.AND UP0, UPT, UR6, 0x1, UPT ;  /* 0x000000010600788c */ /* 0x000fe4000bf05270 */
[----:B------:R-:W-:Y:S02]  /*11c0*/  UIADD3 UR8, UR37, 0x7f, URZ ;  /* 0x0000007f25087890 */ /* 0x000fe4000fffe03f */
[----:B------:R-:W-:Y:S02]  /*11d0*/  UIADD3 UR38, -UR38, UR4, URZ ;  /* 0x0000000426267290 */ /* 0x000fe4000fffe13f */
[----:B------:R-:W-:Y:S01]  /*11e0*/  UP2UR UR51, UPR, URZ, 0x1 ;  /* 0x000000013f337883 */ /* 0x000fe20008000000 */
[----:B------:R-:W-:Y:S01]  /*11f0*/  ULDC.64 UR4, c[0x0][0x9e0] ;  /* 0x0002780000047ab9 */ /* 0x000fe20000000a00 */
[----:B------:R-:W-:-:S03]  /*1200*/  UIADD3 UR9, UR38, 0x1, -UR45 ;  /* 0x0000000126097890 */ /* 0x000fc6000fffe82d */
[----:B------:R-:W-:Y:S01]  /*1210*/  @UP0 ULDC UR6, c[0x0][0x44c] ;  /* 0x0001130000060ab9 */ /* 0x000fe20000000800 */
[----:B------:R-:W-:Y:S01]  /*1220*/  @UP0 ULDC UR10, c[0x0][0x450] ;  /* 0x00011400000a0ab9 */ /* 0x000fe20000000800 */
[----:B------:R-:W-:-:S04]  /*1230*/  UIMAD.WIDE.U32 UR6, UR8, UR6, URZ ;  /* 0x00000006080672a5 */ /* 0x000fc8000f8e003f */
[----:B------:R-:W-:Y:S02]  /*1240*/  @UP0 USHF.R.U32.HI UR8, URZ, UR10, UR7 ;  /* 0x0000000a3f080299 */ /* 0x000fe40008011607 */
[----:B------:R-:W-:Y:S02]  /*1250*/  UISETP.GE.AND UP0, UPT, UR5, 0x1, UPT ;  /* 0x000000010500788c */ /* 0x000fe4000bf06270 */
[----:B------:R-:W-:Y:S02]  /*1260*/  UIADD3 UR8, UR9, UR8, URZ ;  /* 0x0000000809087290 */ /* 0x000fe4000fffe03f */
        /* <DEDUP_REMOVED lines=15> */
.L_x_7840:
[----:B------:R-:W-:-:S11]  /*1360*/  UISETP.NE.AND UP0, UPT, UR5, 0x1, UPT ;  /* 0x000000010500788c */ /* 0x000fd6000bf05270 */
[----:B------:R-:W-:Y:S02]  /*1370*/  @UP0 ULDC.64 UR8, c[0x0][0x9e8] ;  /* 0x00027a0000080ab9 */ /* 0x000fe40000000a00 */
[----:B------:R-:W-:-:S04]  /*1380*/  UIMAD.WIDE.U32 UR6, UR4, UR8, URZ ;  /* 0x00000008040672a5 */ /* 0x000fc8000f8e003f */
[----:B------:R-:W-:-:S12]  /*1390*/  @UP0 USHF.R.U32.HI UR4, URZ, UR9, UR7 ;  /* 0x000000093f040299 */ /* 0x000fd80008011607 */
.L_x_7841:
[----:B------:R-:W-:-:S06]  /*13a0*/  UIMAD UR4, UR4, UR5, UR5 ;  /* 0x00000005040472a4 */ /* 0x000fcc000f8e0205 */
[----:B------:R-:W-:-:S07]  /*13b0*/  VIMNMX R0, R0, UR4, PT ;  /* 0x0000000400007c48 */ /* 0x000fce000bfe0100 */
.L_x_7839:
[----:B------:R-:W-:Y:S01]  /*13c0*/  UISETP.NE.AND UP0, UPT, UR51, URZ, UPT ;  /* 0x0000003f3300728c */ /* 0x000fe2000bf05270 */
[----:B------:R-:W-:Y:S01]  /*13d0*/  VIADD R0, R0, 0x7f ;  /* 0x0000007f00007836 */ /* 0x000fe20000000000 */
[----:B------:R-:W-:Y:S01]  /*13e0*/  UMOV UR9, UR37 ;  /* 0x0000002500097c82 */ /* 0x000fe20008000000 */
[----:B------:R-:W-:Y:S02]  /*13f0*/  UIADD3 UR4, UR38, 0x7f, URZ ;  /* 0x0000007f26047890 */ /* 0x000fe4000fffe03f */
[----:B------:R-:W-:Y:S01]  /*1400*/  UIADD3 UR53, UR38, -UR45, URZ ;  /* 0x8000002d26357290 */ /* 0x000fe2000fffe03f */
        /* <DEDUP_REMOVED lines=27> */
.L_x_7843:
[----:B------:R-:W-:-:S11]  /*15c0*/  UISETP.NE.AND UP0, UPT, UR5, 0x1, UPT ;  /* 0x000000010500788c */ /* 0x000fd6000bf05270 */
[----:B------:R-:W-:Y:S02]  /*15d0*/  @UP0 ULDC.64 UR10, c[0x0][0x9e8] ;  /* 0x00027a00000a0ab9 */ /* 0x000fe40000000a00 */
[----:B------:R-:W-:-:S04]  /*15e0*/  UIMAD.WIDE.U32 UR6, UR4, UR10, URZ ;  /* 0x0000000a040672a5 */ /* 0x000fc8000f8e003f */
[----:B------:R-:W-:-:S12]  /*15f0*/  @UP0 USHF.R.U32.HI UR4, URZ, UR11, UR7 ;  /* 0x0000000b3f040299 */ /* 0x000fd80008011607 */
.L_x_7844:
[----:B------:R-:W-:-:S04]  /*1600*/  UIMAD UR4, UR4, UR5, URZ ;  /* 0x00000005040472a4 */ /* 0x000fc8000f8e023f */
[----:B------:R-:W-:-:S04]  /*1610*/  UISETP.LT.AND UP0, UPT, UR9, UR4, UPT ;  /* 0x000000040900728c */ /* 0x000fc8000bf01270 */
[----:B------:R-:W-:-:S12]  /*1620*/  USEL UR9, UR9, UR4, !UP0 ;  /* 0x0000000409097287 */ /* 0x000fd8000c000000 */
.L_x_7842:
        /* <DEDUP_REMOVED lines=40> */
[----:B------:R-:W-:Y:S02]  /*18b0*/  IMAD.MOV.U32 R89, RZ, RZ, RZ ;  /* 0x000000ffff597224 */ /* 0x000fe400078e00ff */
        /* <DEDUP_REMOVED lines=33> */
.L_x_7846:
        /* <DEDUP_REMOVED lines=9> */
.L_x_8038:
[----:B------:R-:W-:Y:S05]  /*1b60*/  @!P0 BRA `(.L_x_7848) ;  /* 0x0000000000048947 */ /* 0x000fea0003800000 */
[----:B------:R-:W-:Y:S01]  /*1b70*/  BPT.TRAP 0x1 ;  /* 0x000000040000795c */ /* 0x000fe20000300000 */
.L_x_7848:
[----:B------:R-:W-:Y:S02]  /*1b80*/  IMAD.U32 R9, RZ, RZ, UR46 ;  /* 0x0000002eff097e24 */ /* 0x000fe4000f8e00ff */
[----:B0-----:R-:W-:-:S03]  /*1b90*/  IMAD.U32 R0, RZ, RZ, UR47 ;  /* 0x0000002fff007e24 */ /* 0x001fc6000f8e00ff */
[----:B------:R-:W-:Y:S02]  /*1ba0*/  LEA R9, R9, UR41, 0x3 ;  /* 0x0000002909097c11 */ /* 0x000fe4000f8e18ff */
[----:B------:R-:W-:-:S04]  /*1bb0*/  SHF.L.U32 R0, R0, 0x1f, RZ ;  /* 0x0000001f00007819 */ /* 0x000fc800000006ff */
[----:B------:R0:W1:Y:S01]  /*1bc0*/  SYNCS.PHASECHK.TRANS64.TRYWAIT P1, [R9+URZ+0x28830], R0 ;  /* 0x02883000090075a7 */ /* 0x000062000802017f */
[----:B------:R-:W-:Y:S05]  /*1bd0*/  @!P0 BRA `(.L_x_7849) ;  /* 0x0000000000048947 */ /* 0x000fea0003800000 */
[----:B------:R-:W-:Y:S01]  /*1be0*/  BPT.TRAP 0x1 ;  /* 0x000000040000795c */ /* 0x000fe20000300000 */
.L_x_7849:
[----:B-1----:R-:W-:Y:S05]  /*1bf0*/  @P1 BRA `(.L_x_7850) ;  /* 0x0000000000081947 */ /* 0x002fea0003800000 */
[----:B------:R-:W1:Y:S02]  /*1c00*/  SYNCS.PHASECHK.TRANS64.TRYWAIT P1, [R9+URZ+0x28830], R0 ;  /* 0x02883000090075a7 */ /* 0x000e64000802017f */
[----:B-1----:R-:W-:Y:S05]  /*1c10*/  @!P1 BRA `(.L_x_7851) ;  /* 0x0000015c00fc9947 */ /* 0x002fea0003800000 */
.L_x_7850:
        /* <DEDUP_REMOVED lines=63> */
.L_x_7852:
[----:B------:R-:W-:Y:S01]  /*2010*/  UISETP.NE.AND UP1, UPT, UR51, URZ, UPT ;  /* 0x0000003f3300728c */ /* 0x000fe2000bf25270 */
[----:B------:R-:W-:Y:S01]  /*2020*/  R2UR UR6, R9 ;  /* 0x00000000090672ca */ /* 0x000fe200000e0000 */
[----:B------:R-:W-:Y:S01]  /*2030*/  ULDC UR7, c[0x0][0x9d8] ;  /* 0x0002760000077ab9 */ /* 0x000fe20000000800 */
[----:B01----:R-:W-:Y:S02]  /*2040*/  IMAD.MOV.U32 R9, RZ, RZ, -0x80 ;  /* 0xffffff80ff097424 */ /* 0x003fe400078e00ff */
[----:B------:R-:W-:Y:S01]  /*2050*/  FMUL.FTZ R41, R41, UR7 ;  /* 0x0000000729297c20 */ /* 0x000fe20008410000 */
[----:B------:R-:W-:Y:S01]  /*2060*/  FMUL.FTZ R56, R56, UR7 ;  /* 0x0000000738387c20 */ /* 0x000fe20008410000 */
[----:B------:R-:W-:Y:S01]  /*2070*/  PLOP3.LUT P1, PT, PT, PT, UP1, 0x80, 0x0 ;  /* 0x000000000000781c */ /* 0x000fe20003f2f018 */
[----:B------:R-:W-:Y:S01]  /*2080*/  FMUL.FTZ R14, R34, UR7 ;  /* 0x00000007220e7c20 */ /* 0x000fe20008410000 */
[----:B------:R-:W-:Y:S01]  /*2090*/  PLOP3.LUT P2, PT, PT, PT, UP1, 0x80, 0x0 ;  /* 0x000000000000781c */ /* 0x000fe20003f4f018 */
[----:B------:R0:W1:Y:S01]  /*20a0*/  MUFU.TANH R99, R41 ;  /* 0x0000002900637308 */ /* 0x0000620000002400 */
[----:B------:R-:W-:Y:S01]  /*20b0*/  FMUL.FTZ R32, R32, UR7 ;  /* 0x0000000720207c20 */ /* 0x000fe20008410000 */
[----:B------:R-:W-:Y:S01]  /*20c0*/  @UP1 ULDC UR10, c[0x0][0x44c] ;  /* 0x00011300000a1ab9 */ /* 0x000fe20000000800 */
[----:B------:R-:W-:Y:S01]  /*20d0*/  FMUL.FTZ R36, R36, UR7 ;  /* 0x0000000724247c20 */ /* 0x000fe20008410000 */
[----:B------:R-:W-:Y:S01]  /*20e0*/  FMUL.FTZ R40, R40, UR7 ;  /* 0x0000000728287c20 */ /* 0x000fe20008410000 */
[----:B------:R-:W-:Y:S01]  /*20f0*/  FMUL.FTZ R44, R44, UR7 ;  /* 0x000000072c2c7c20 */ /* 0x000fe20008410000 */
[----:B------:R-:W-:Y:S01]  /*2100*/  FMUL.FTZ R34, R47, UR7 ;  /* 0x000000072f227c20 */ /* 0x000fe20008410000 */
[----:B------:R-:W-:Y:S01]  /*2110*/  FMUL.FTZ R48, R48, UR7 ;  /* 0x0000000730307c20 */ /* 0x000fe20008410000 */
[----:B------:R2:W3:Y:S01]  /*2120*/  MUFU.TANH R111, R56 ;  /* 0x00000038006f7308 */ /* 0x0004e20000002400 */
[----:B0-----:R-:W-:Y:S01]  /*2130*/  VIADD R41, R17, UR37 ;  /* 0x0000002511297c36 */ /* 0x001fe20008000000 */
[----:B------:R-:W-:Y:S01]  /*2140*/  UIADD3 UR6, UR6, 0x28840, URZ ;  /* 0x0002884006067890 */ /* 0x000fe2000fffe03f */
[----:B------:R-:W-:Y:S01]  /*2150*/  FMUL.FTZ R52, R52, UR7 ;  /* 0x0000000734347c20 */ /* 0x000fe20008410000 */
[----:B------:R-:W-:Y:S01]  /*2160*/  FMUL.FTZ R60, R60, UR7 ;  /* 0x000000073c3c7c20 */ /* 0x000fe20008410000 */
[----:B------:R-:W-:Y:S01]  /*2170*/  @P1 IMAD.HI.U32 R8, R41, UR10, RZ ;  /* 0x0000000a29081c27 */ /* 0x000fe2000f8e00ff */
[----:B------:R-:W-:Y:S01]  /*2180*/  @UP1 ULDC UR10, c[0x0][0x450] ;  /* 0x00011400000a1ab9 */ /* 0x000fe20000000800 */
[----:B------:R-:W-:-:S02]  /*2190*/  UISETP.NE.AND UP0, UPT, UR50, URZ, UPT ;  /* 0x0000003f3200728c */ /* 0x000fc4000bf05270 */
[----:B------:R-:W-:Y:S01]  /*21a0*/  FMUL.FTZ R10, R24, UR7 ;  /* 0x00000007180a7c20 */ /* 0x000fe20008410000 */
[----:B------:R-:W-:Y:S01]  /*21b0*/  IMAD R47, R88, R9, 0x80 ;  /* 0x00000080582f7424 */ /* 0x000fe200078e0209 */
[----:B------:R-:W-:Y:S01]  /*21c0*/  @P2 SHF.R.U32.HI R41, RZ, UR10, R8 ;  /* 0x0000000aff292c19 */ /* 0x000fe20008011608 */
[----:B------:R-:W-:Y:S01]  /*21d0*/  FMUL.FTZ R13, R28, UR7 ;  /* 0x000000071c0d7c20 */ /* 0x000fe20008410000 */
[----:B------:R0:W4:Y:S01]  /*21e0*/  MUFU.TANH R125, R32 ;  /* 0x00000020007d7308 */ /* 0x0001220000002400 */
[----:B------:R-:W-:Y:S01]  /*21f0*/  FMUL.FTZ R64, R64, UR7 ;  /* 0x0000000740407c20 */ /* 0x000fe20008410000 */
[----:B------:R-:W-:Y:S01]  /*2200*/  UPRMT UR6, UR40, 0x654, UR6 ;  /* 0x0000065428067896 */ /* 0x000fe20008000006 */
[----:B--2---:R-:W2:Y:S01]  /*2210*/  SHFL.IDX PT, R56, R41, RZ, 0x1c1f ;  /* 0x001c1fff29387589 */ /* 0x004ea200000e0000 */
[----:B------:R-:W-:Y:S01]  /*2220*/  FMUL.FTZ R0, R26, UR7 ;  /* 0x000000071a007c20 */ /* 0x000fe20008410000 */
[----:B------:R-:W-:Y:S01]  /*2230*/  FMUL.FTZ R4, R30, UR7 ;  /* 0x000000071e047c20 */ /* 0x000fe20008410000 */
[----:B------:R-:W-:Y:S01]  /*2240*/  FMUL.FTZ R24, R38, UR7 ;  /* 0x0000000726187c20 */ /* 0x000fe20008410000 */
[----:B------:R-:W-:Y:S01]  /*2250*/  FMUL.FTZ R28, R42, UR7 ;  /* 0x000000072a1c7c20 */ /* 0x000fe20008410000 */
[----:B------:R5:W1:Y:S01]  /*2260*/  MUFU.TANH R123, R36 ;  /* 0x00000024007b7308 */ /* 0x000a620000002400 */
[----:B0-----:R-:W-:Y:S01]  /*2270*/  FMUL.FTZ R32, R46, UR7 ;  /* 0x000000072e207c20 */ /* 0x001fe20008410000 */
[----:B------:R-:W-:-:S02]  /*2280*/  VIADD R15, R47, 0x1 ;  /* 0x000000012f0f7836 */ /* 0x000fc40000000000 */
[----:B------:R-:W-:Y:S01]  /*2290*/  FMUL.FTZ R11, R25, UR7 ;  /* 0x00000007190b7c20 */ /* 0x000fe20008410000 */
[----:B------:R-:W-:Y:S01]  /*22a0*/  FMUL.FTZ R3, R27, UR7 ;  /* 0x000000071b037c20 */ /* 0x000fe20008410000 */
[----:B------:R-:W-:Y:S01]  /*22b0*/  FMUL.FTZ R29, R29, UR7 ;  /* 0x000000071d1d7c20 */ /* 0x000fe20008410000 */
[----:B------:R-:W-:Y:S01]  /*22c0*/  FMUL.FTZ R12, R31, UR7 ;  /* 0x000000071f0c7c20 */ /* 0x000fe20008410000 */
[----:B------:R-:W-:Y:S01]  /*22d0*/  FMUL.FTZ R33, R33, UR7 ;  /* 0x0000000721217c20 */ /* 0x000fe20008410000 */
[----:B------:R0:W1:Y:S01]  /*22e0*/  MUFU.TANH R121, R40 ;  /* 0x0000002800797308 */ /* 0x0000620000002400 */
[----:B-----5:R-:W-:Y:S01]  /*22f0*/  FMUL.FTZ R36, R50, UR7 ;  /* 0x0000000732247c20 */ /* 0x020fe20008410000 */
[----:B------:R-:W-:Y:S01]  /*2300*/  FMUL.FTZ R20, R35, UR7 ;  /* 0x0000000723147c20 */ /* 0x000fe20008410000 */
[----:B------:R-:W-:Y:S01]  /*2310*/  FMUL.FTZ R37, R37, UR7 ;  /* 0x0000000725257c20 */ /* 0x000fe20008410000 */
[----:B------:R-:W-:Y:S01]  /*2320*/  FMUL.FTZ R26, R39, UR7 ;  /* 0x00000007271a7c20 */ /* 0x000fe20008410000 */
[----:B------:R-:W-:Y:S01]  /*2330*/  FMUL.FTZ R30, R43, UR7 ;  /* 0x000000072b1e7c20 */ /* 0x000fe20008410000 */
[----:B------:R-:W-:Y:S01]  /*2340*/  FMUL.FTZ R45, R45, UR7 ;  /* 0x000000072d2d7c20 */ /* 0x000fe20008410000 */
[----:B------:R-:W-:Y:S01]  /*2350*/  FMUL.FTZ R49, R49, UR7 ;  /* 0x0000000731317c20 */ /* 0x000fe20008410000 */
[----:B------:R5:W1:Y:S01]  /*2360*/  MUFU.TANH R119, R44 ;  /* 0x0000002c00777308 */ /* 0x000a620000002400 */
[----:B0-----:R-:W-:Y:S01]  /*2370*/  FMUL.FTZ R40, R54, UR7 ;  /* 0x0000000736287c20 */ /* 0x001fe20008410000 */
[----:B------:R-:W-:Y:S01]  /*2380*/  FMUL.FTZ R38, R51, UR7 ;  /* 0x0000000733267c20 */ /* 0x000fe20008410000 */
        /* <DEDUP_REMOVED lines=30> */
[----:B0-----:R-:W-:Y:S01]  /*2570*/  FMUL.FTZ R60, R71, UR7 ;  /* 0x00000007473c7c20 */ /* 0x001fe20008410000 */
[----:B------:R0:W1:Y:S01]  /*2580*/  MUFU.TANH R31, R64 ;  /* 0x00000040001f7308 */ /* 0x0000620000002400 */
[----:B------:R-:W-:Y:S01]  /*2590*/  FMUL.FTZ R65, R65, UR7 ;  /* 0x0000000741417c20 */ /* 0x000fe20008410000 */
[----:B------:R-:W-:Y:S01]  /*25a0*/  FMUL.FTZ R73, R73, UR7 ;  /* 0x0000000749497c20 */ /* 0x000fe20008410000 */
[----:B------:R-:W-:Y:S01]  /*25b0*/  FMUL.FTZ R77, R77, UR7 ;  /* 0x000000074d4d7c20 */ /* 0x000fe20008410000 */
[----:B------:R-:W-:Y:S01]  /*25c0*/  IMAD R21, R16, -0x2, R15 ;  /* 0xfffffffe10157824 */ /* 0x000fe200078e020f */
[----:B------:R-:W-:Y:S01]  /*25d0*/  PLOP3.LUT P1, PT, PT, PT, UP0, 0x40, 0x0 ;  /* 0x000000000000781c */ /* 0x000fe20003f2e808 */
[----:B------:R-:W-:Y:S01]  /*25e0*/  ULDC UR56, c[0x0][0x9dc] ;  /* 0x0002770000387ab9 */ /* 0x000fe20000000800 */
[----:B------:R-:W-:Y:S01]  /*25f0*/  SYNCS.ARRIVE.TRANS64.RED.A1T0 RZ, [UR6], RZ ;  /* 0x000000ffffff79a7 */ /* 0x000fe20008100406 */
[----:B------:R-:W1:Y:S01]  /*2600*/  MUFU.TANH R10, R10 ;  /* 0x0000000a000a7308 */ /* 0x000e620000002400 */
[----:B0-----:R-:W-:Y:S01]  /*2610*/  IMAD.U32 R64, RZ, RZ, UR45 ;  /* 0x0000002dff407e24 */ /* 0x001fe2000f8e00ff */
[----:B------:R-:W-:Y:S01]  /*2620*/  ULOP3.LUT UR6, URZ, UR56, URZ, 0x33, !UPT ;  /* 0x000000383f067292 */ /* 0x000fe2000f8e333f */
[----:B------:R-:W-:Y:S01]  /*2630*/  VIADD R15, R47, UR38 ;  /* 0x000000262f0f7c36 */ /* 0x000fe20008000000 */
[----:B------:R-:W-:Y:S01]  /*2640*/  ULDC UR14, c[0x0][0x9e0] ;  /* 0x00027800000e7ab9 */ /* 0x000fe20000000800 */
[----:B------:R-:W-:-:S02]  /*2650*/  LEA R66, R88, 0xffffff80, 0x7 ;  /* 0xffffff8058427811 */ /* 0x000fc400078e38ff */
[----:B------:R-:W-:Y:S01]  /*2660*/  IADD3 R21, -R64, UR38, R21 ;  /* 0x0000002640157c10 */ /* 0x000fe2000fffe115 */
[----:B------:R-:W0:Y:S01]  /*2670*/  MUFU.TANH R11, R11 ;  /* 0x0000000b000b7308 */ /* 0x000e220000002400 */
[----:B------:R-:W-:-:S03]  /*2680*/  IMAD R51, R16, -0x2, R15 ;  /* 0xfffffffe10337824 */ /* 0x000fc600078e020f */
[C---:B------:R-:W-:Y:S02]  /*2690*/  VIADD R64, R21.reuse, UR14 ;  /* 0x0000000e15407c36 */ /* 0x040fe40008000000 */
[----:B------:R-:W-:Y:S02]  /*26a0*/  VIADD R55, R21, UR6 ;  /* 0x0000000615377c36 */ /* 0x000fe40008000000 */
[----:B------:R-:W0:Y:S01]  /*26b0*/  MUFU.TANH R0, R0 ;  /* 0x0000000000007308 */ /* 0x000e220000002400 */
[----:B--2---:R-:W-:Y:S01]  /*26c0*/  VIADDMNMX R35, R56, R64, R51, PT ;  /* 0x0000004038237246 */ /* 0x004fe20003800133 */
[----:B------:R-:W-:-:S06]  /*26d0*/  IMAD.IADD R43, R55, 0x1, R56 ;  /* 0x00000001372b7824 */ /* 0x000fcc00078e0238 */
        /* <DEDUP_REMOVED lines=66> */
.L_x_7855:
[----:B------:R-:W-:Y:S02]  /*2b00*/  ULDC UR6, c[0x0][0x9e4] ;  /* 0x0002790000067ab9 */ /* 0x000fe40000000800 */
[----:B------:R-:W-:-:S05]  /*2b10*/  IMAD.U32 R21, RZ, RZ, UR6 ;  /* 0x00000006ff157e24 */ /* 0x000fca000f8e00ff */
[----:B------:R-:W-:-:S13]  /*2b20*/  ISETP.NE.AND P1, PT, R21, 0x1, PT ;  /* 0x000000011500780c */ /* 0x000fda0003f25270 */
[----:B------:R-:W1:Y:S02]  /*2b30*/  @P1 LDC.64 R70, c[0x0][0x9e8] ;  /* 0x00027a00ff461b82 */ /* 0x000e640000000a00 */
[----:B-1----:R-:W-:-:S05]  /*2b40*/  @P1 IMAD.HI.U32 R56, R15, R70, RZ ;  /* 0x000000460f381227 */ /* 0x002fca00078e00ff */
[----:B------:R-:W-:-:S07]  /*2b50*/  @P1 SHF.R.U32.HI R15, RZ, R71, R56 ;  /* 0x00000047ff0f1219 */ /* 0x000fce0000011638 */
.L_x_7856:
[----:B------:R-:W-:Y:S05]  /*2b60*/  BSYNC B0 ;  /* 0x0000000000007941 */ /* 0x000fea0003800000 */
.L_x_7854:
[----:B------:R-:W-:-:S04]  /*2b70*/  IMAD R15, R15, R21, -R66 ;  /* 0x000000150f0f7224 */ /* 0x000fc800078e0a42 */
[----:B------:R-:W-:-:S05]  /*2b80*/  IMAD R56, R16, -0x2, R15 ;  /* 0xfffffffe10387824 */ /* 0x000fca00078e020f */
[----:B------:R-:W-:Y:S02]  /*2b90*/  VIADDMNMX R35, R56, R21, R35, PT ;  /* 0x0000001538237246 */ /* 0x000fe40003800123 */
[----:B------:R-:W-:-:S07]  /*2ba0*/  VIMNMX R43, R43, R56, !PT ;  /* 0x000000382b2b7248 */ /* 0x000fce0007fe0100 */
.L_x_7853:
[C---:B------:R-:W-:Y:S01]  /*2bb0*/  ISETP.GE.AND P2, PT, R47.reuse, 0x9, PT ;  /* 0x000000092f00780c */ /* 0x040fe20003f46270 */
[----:B------:R-:W-:Y:S01]  /*2bc0*/  UISETP.NE.AND UP0, UPT, UR50, URZ, UPT ;  /* 0x0000003f3200728c */ /* 0x000fe2000bf05270 */
[----:B------:R-:W-:Y:S02]  /*2bd0*/  ISETP.GE.AND P1, PT, R47, 0x2, PT ;  /* 0x000000022f00780c */ /* 0x000fe40003f26270 */
        /* <DEDUP_REMOVED lines=105> */
[----:B------:R-:W-:Y:S01]  /*3270*/  ISETP.GT.AND P3, PT, R43, 0x59, !P4 ;  /* 0x000000592b00780c */ /* 0x000fe20006764270 */
[----:B------:R-:W0:Y:S01]  /*3280*/  SHFL.IDX PT, R68, R41, 0x1, 0x1c1f ;  /* 0x003c1f0029447f89 */ /* 0x000e2200000e0000 */
        /* <DEDUP_REMOVED lines=11> */
[----:B------:R-:W-:Y:S01]  /*3340*/  ISETP.LT.OR P3, PT, R35, 0x62, P3 ;  /* 0x000000622300780c */ /* 0x000fe20001f61670 */
[----:B0-----:R-:W-:Y:S01]  /*3350*/  IMAD.IADD R56, R55, 0x1, R68 ;  /* 0x0000000137387824 */ /* 0x001fe200078e0244 */
        /* <DEDUP_REMOVED lines=10> */
[----:B------:R-:W-:Y:S02]  /*3400*/  P2R R67, PR, RZ, 0x20 ;  /* 0x00000020ff437803 */ /* 0x000fe40000000000 */
[----:B------:R-:W-:Y:S02]  /*3410*/  FSEL R25, R25, -INF , !P3 ;  /* 0xff80000019197808 */ /* 0x000fe40005800000 */
[----:B------:R-:W-:-:S02]  /*3420*/  ISETP.GE.AND P3, PT, R47, 0x71, PT ;  /* 0x000000712f00780c */ /* 0x000fc40003f66270 */
        /* <DEDUP_REMOVED lines=39> */
.L_x_7859:
[----:B------:R-:W-:Y:S02]  /*36a0*/  ULDC UR6, c[0x0][0x9e4] ;  /* 0x0002790000067ab9 */ /* 0x000fe40000000800 */
[----:B------:R-:W-:-:S05]  /*36b0*/  IMAD.U32 R43, RZ, RZ, UR6 ;  /* 0x00000006ff2b7e24 */ /* 0x000fca000f8e00ff */
[----:B------:R-:W-:-:S13]  /*36c0*/  ISETP.NE.AND P6, PT, R43, 0x1, PT ;  /* 0x000000012b00780c */ /* 0x000fda0003fc5270 */
[----:B------:R-:W0:Y:S02]  /*36d0*/  @P6 LDC.64 R64, c[0x0][0x9e8] ;  /* 0x00027a00ff406b82 */ /* 0x000e240000000a00 */
[----:B0-----:R-:W-:-:S05]  /*36e0*/  @P6 IMAD.HI.U32 R64, R41, R64, RZ ;  /* 0x0000004029406227 */ /* 0x001fca00078e00ff */
[----:B------:R-:W-:-:S07]  /*36f0*/  @P6 SHF.R.U32.HI R41, RZ, R65, R64 ;  /* 0x00000041ff296219 */ /* 0x000fce0000011640 */
.L_x_7860:
[----:B------:R-:W-:Y:S05]  /*3700*/  BSYNC B0 ;  /* 0x0000000000007941 */ /* 0x000fea0003800000 */
.L_x_7858:
[----:B------:R-:W-:-:S04]  /*3710*/  IMAD R41, R41, R43, -R66 ;  /* 0x0000002b29297224 */ /* 0x000fc800078e0a42 */
[----:B------:R-:W-:-:S05]  /*3720*/  IMAD R41, R16, -0x2, R41 ;  /* 0xfffffffe10297824 */ /* 0x000fca00078e0229 */
[----:B------:R-:W-:Y:S02]  /*3730*/  VIADDMNMX R10, R41, R43, R10, PT ;  /* 0x0000002b290a7246 */ /* 0x000fe4000380010a */
[----:B------:R-:W-:-:S07]  /*3740*/  VIMNMX R56, R56, R41, !PT ;  /* 0x0000002938387248 */ /* 0x000fce0007fe0100 */
.L_x_7857:
[----:B------:R-:W-:Y:S01]  /*3750*/  ISETP.GT.AND P1, PT, R56, 0x1, !P1 ;  /* 0x000000013800780c */ /* 0x000fe20004f24270 */
[----:B------:R-:W-:Y:S01]  /*3760*/  ULDC UR6, c[0x0][0x988] ;  /* 0x0002620000067ab9 */ /* 0x000fe20000000800 */
[----:B------:R-:W-:Y:S01]  /*3770*/  ISETP.NE.AND P6, PT, R59, RZ, PT ;  /* 0x000000ff3b00720c */ /* 0x000fe20003fc5270 */
[----:B------:R-:W-:Y:S01]  /*3780*/  UISETP.NE.AND UP1, UPT, UR51, URZ, UPT ;  /* 0x0000003f3300728c */ /* 0x000fe2000bf25270 */
[----:B------:R-:W-:Y:S01]  /*3790*/  ISETP.LT.OR P1, PT, R10, 0x2, P1 ;  /* 0x000000020a00780c */ /* 0x000fe20000f21670 */
[----:B------:R-:W-:Y:S01]  /*37a0*/  UISETP.NE.AND UP0, UPT, UR50, URZ, UPT ;  /* 0x0000003f3200728c */ /* 0x000fe2000bf05270 */
[C---:B------:R-:W-:Y:S01]  /*37b0*/  ISETP.GT.AND P2, PT, R56.reuse, 0x8, !P2 ;  /* 0x000000083800780c */ /* 0x040fe20005744270 */
[----:B------:R-:W-:Y:S01]  /*37c0*/  UMOV UR10, UR37 ;  /* 0x00000025000a7c82 */ /* 0x000fe20008000000 */
[----:B------:R-:W-:Y:S02]  /*37d0*/  FSEL R41, R3, -INF , !P1 ;  /* 0xff80000003297808 */ /* 0x000fe40004800000 */
[----:B------:R-:W-:-:S02]  /*37e0*/  ISETP.GT.AND P1, PT, R56, 0x9, !P6 ;  /* 0x000000093800780c */ /* 0x000fc40007724270 */
[C---:B------:R-:W-:Y:S02]  /*37f0*/  ISETP.LT.OR P2, PT, R10.reuse, 0x9, P2 ;  /* 0x000000090a00780c */ /* 0x040fe40001741670 */
[----:B------:R-:W-:Y:S01]  /*3800*/  ISETP.LT.OR P1, PT, R10, 0xa, P1 ;  /* 0x0000000a0a00780c */ /* 0x000fe20000f21670 */
[----:B------:R-:W-:Y:S01]  /*3810*/  @UP1 ULDC UR11, c[0x0][0x450] ;  /* 0x00011400000b1ab9 */ /* 0x000fe20000000800 */
[----:B------:R-:W-:Y:S02]  /*3820*/  FSEL R43, R4, -INF , !P2 ;  /* 0xff800000042b7808 */ /* 0x000fe40005000000 */
[----:B------:R-:W-:Y:S02]  /*3830*/  ISETP.NE.AND P2, PT, R45, RZ, PT ;  /* 0x000000ff2d00720c */ /* 0x000fe40003f45270 */
[----:B------:R-:W-:Y:S02]  /*3840*/  FSEL R45, R12, -INF , !P1 ;  /* 0xff8000000c2d7808 */ /* 0x000fe40004800000 */
[----:B------:R-:W-:-:S02]  /*3850*/  ISETP.NE.AND P1, PT, R63, RZ, PT ;  /* 0x000000ff3f00720c */ /* 0x000fc40003f25270 */
[----:B------:R-:W-:Y:S02]  /*3860*/  ISETP.NE.AND P6, PT, R49, RZ, PT ;  /* 0x000000ff3100720c */ /* 0x000fe40003fc5270 */
        /* <DEDUP_REMOVED lines=61> */
[----:B------:R-:W-:Y:S02]  /*3c40*/  ISETP.GT.AND P1, PT, R56, 0x31, !P2 ;  /* 0x000000313800780c */ /* 0x000fe40005724270 */
[----:B------:R-:W-:Y:S02]  /*3c50*/  ISETP.NE.AND P2, PT, R69, RZ, PT ;  /* 0x000000ff4500720c */ /* 0x000fe40003f45270 */
[----:B------:R-:W-:Y:S02]  /*3c60*/  ISETP.LT.OR P1, PT, R10, 0x32, P1 ;  /* 0x000000320a00780c */ /* 0x000fe40000f21670 */
[----:B------:R-:W-:-:S02]  /*3c70*/  FMNMX.FTZ R4, R25, R4, !PT ;  /* 0x0000000419047209 */ /* 0x000fc40007810000 */
        /* <DEDUP_REMOVED lines=9> */
[----:B------:R-:W-:Y:S01]  /*3d10*/  FMNMX.FTZ R12, R35, R4, !PT ;  /* 0x00000004230c7209 */ /* 0x000fe20007810000 */
[----:B------:R-:W-:Y:S01]  /*3d20*/  IMAD.U32 R4, RZ, RZ, UR6 ;  /* 0x00000006ff047e24 */ /* 0x000fe2000f8e00ff */
[----:B------:R-:W-:Y:S01]  /*3d30*/  ISETP.LT.OR P1, PT, R10, 0x3a, P1 ;  /* 0x0000003a0a00780c */ /* 0x000fe20000f21670 */
[----:B------:R-:W-:Y:S01]  /*3d40*/  @UP1 ULDC UR6, c[0x0][0x44c] ;  /* 0x0001130000061ab9 */ /* 0x000fe20000000800 */
[----:B------:R-:W-:Y:S01]  /*3d50*/  ISETP.NE.AND P6, PT, R72, RZ, PT ;  /* 0x000000ff4800720c */ /* 0x000fe20003fc5270 */
[----:B------:R-:W0:Y:S01]  /*3d60*/  SHFL.BFLY PT, R3, R12, 0x2, 0x1f ;  /* 0x0c401f000c037f89 */ /* 0x000e2200000e0000 */
[----:B------:R-:W-:Y:S01]  /*3d70*/  FSEL R69, R42, -INF , !P1 ;  /* 0xff8000002a457808 */ /* 0x000fe20004800000 */
[----:B------:R-:W-:Y:S01]  /*3d80*/  UIMAD.WIDE.U32 UR6, UR37, UR6, URZ ;  /* 0x00000006250672a5 */ /* 0x000fe2000f8e003f */
[----:B------:R-:W-:-:S02]  /*3d90*/  ISETP.NE.AND P1, PT, R83, RZ, PT ;  /* 0x000000ff5300720c */ /* 0x000fc40003f25270 */
[C---:B------:R-:W-:Y:S01]  /*3da0*/  ISETP.GT.AND P3, PT, R56.reuse, 0x70, !P3 ;  /* 0x000000703800780c */ /* 0x040fe20005f64270 */
[----:B------:R-:W-:Y:S01]  /*3db0*/  @UP1 USHF.R.U32.HI UR10, URZ, UR11, UR7 ;  /* 0x0000000b3f0a1299 */ /* 0x000fe20008011607 */
[C---:B------:R-:W-:Y:S02]  /*3dc0*/  ISETP.GT.AND P1, PT, R56.reuse, 0x40, !P1 ;  /* 0x000000403800780c */ /* 0x040fe40004f24270 */
[----:B------:R-:W-:Y:S01]  /*3dd0*/  ISETP.GT.AND P4, PT, R56, 0x71, !P4 ;  /* 0x000000713800780c */ /* 0x000fe20006784270 */
[----:B------:R-:W-:Y:S01]  /*3de0*/  UIADD3 UR53, UR53, UR10, URZ ;  /* 0x0000000a35357290 */ /* 0x000fe2000fffe03f */
[C---:B------:R-:W-:Y:S02]  /*3df0*/  ISETP.LT.OR P1, PT, R10.reuse, 0x41, P1 ;  /* 0x000000410a00780c */ /* 0x040fe40000f21670 */
[----:B------:R-:W-:Y:S01]  /*3e00*/  ISETP.LT.OR P3, PT, R10, 0x71, P3 ;  /* 0x000000710a00780c */ /* 0x000fe20001f61670 */
[----:B------:R-:W-:Y:S01]  /*3e10*/  UIADD3 UR14, UR53, UR14, URZ ;  /* 0x0000000e350e7290 */ /* 0x000fe2000fffe03f */
[----:B------:R-:W-:-:S02]  /*3e20*/  FSEL R71, R44, -INF , !P1 ;  /* 0xff8000002c477808 */ /* 0x000fc40004800000 */
[----:B------:R-:W-:Y:S02]  /*3e30*/  ISETP.NE.AND P1, PT, R86, RZ, PT ;  /* 0x000000ff5600720c */ /* 0x000fe40003f25270 */
[C---:B------:R-:W-:Y:S02]  /*3e40*/  ISETP.GT.AND P5, PT, R56.reuse, 0x78, !P5 ;  /* 0x000000783800780c */ /* 0x040fe40006fa4270 */
[----:B------:R-:W-:Y:S02]  /*3e50*/  ISETP.GT.AND P1, PT, R56, 0x41, !P1 ;  /* 0x000000413800780c */ /* 0x000fe40004f24270 */
[C---:B------:R-:W-:Y:S02]  /*3e60*/  ISETP.LT.OR P4, PT, R10.reuse, 0x72, P4 ;  /* 0x000000720a00780c */ /* 0x040fe40002781670 */
[----:B------:R-:W-:Y:S02]  /*3e70*/  ISETP.LT.OR P1, PT, R10, 0x42, P1 ;  /* 0x000000420a00780c */ /* 0x000fe40000f21670 */
[----:B0-----:R-:W-:-:S02]  /*3e80*/  FMNMX.FTZ R14, R12, R3, !PT ;  /* 0x000000030c0e7209 */ /* 0x001fc40007810000 */
[----:B------:R-:W-:Y:S02]  /*3e90*/  FSEL R73, R46, -INF , !P1 ;  /* 0xff8000002e497808 */ /* 0x000fe40004800000 */
[----:B------:R-:W-:Y:S01]  /*3ea0*/  ISETP.NE.AND P1, PT, R87, RZ, PT ;  /* 0x000000ff5700720c */ /* 0x000fe20003f25270 */
[----:B------:R-:W0:Y:S01]  /*3eb0*/  SHFL.BFLY PT, R3, R14, 0x1, 0x1f ;  /* 0x0c201f000e037f89 */ /* 0x000e2200000e0000 */
[----:B------:R-:W-:Y:S02]  /*3ec0*/  ISETP.LT.OR P5, PT, R10, 0x79, P5 ;  /* 0x000000790a00780c */ /* 0x000fe40002fa1670 */
[----:B------:R-:W-:-:S04]  /*3ed0*/  ISETP.GT.AND P1, PT, R56, 0x48, !P1 ;  /* 0x000000483800780c */ /* 0x000fc80004f24270 */
[----:B------:R-:W-:-:S04]  /*3ee0*/  ISETP.LT.OR P1, PT, R10, 0x49, P1 ;  /* 0x000000490a00780c */ /* 0x000fc80000f21670 */
        /* <DEDUP_REMOVED lines=63> */
[----:B------:R-:W0:Y:S01]  /*42e0*/  MUFU.EX2 R91, R91 ;  /* 0x0000005b005b7308 */ /* 0x000e220000000800 */
[----:B------:R-:W-:Y:S01]  /*42f0*/  ISETP.GT.AND P6, PT, R56, 0x79, !P6 ;  /* 0x000000793800780c */ /* 0x000fe200077c4270 */
[--C-:B------:R-:W-:Y:S01]  /*4300*/  FFMA.FTZ R21, R21, R4, -R20.reuse ;  /* 0x0000000415157223 */ /* 0x100fe20000010814 */
[----:B------:R-:W-:Y:S01]  /*4310*/  FMNMX.FTZ R12, R51, R12, !PT ;  /* 0x0000000c330c7209 */ /* 0x000fe20007810000 */
[-CC-:B------:R-:W-:Y:S01]  /*4320*/  FFMA.FTZ R178, R123, R4.reuse, -R20.reuse ;  /* 0x000000047bb27223 */ /* 0x180fe20000010814 */
[----:B------:R-:W-:Y:S01]  /*4330*/  FSEL R117, R6, -INF , !P4 ;  /* 0xff80000006757808 */ /* 0x000fe20006000000 */
[--C-:B------:R-:W-:Y:S01]  /*4340*/  FFMA.FTZ R97, R97, R4, -R20.reuse ;  /* 0x0000000461617223 */ /* 0x100fe20000010814 */
[----:B------:R-:W-:Y:S01]  /*4350*/  FMNMX.FTZ R12, R53, R12, !PT ;  /* 0x0000000c350c7209 */ /* 0x000fe20007810000 */
[----:B------:R-:W1:Y:S01]  /*4360*/  MUFU.EX2 R182, R182 ;  /* 0x000000b600b67308 */ /* 0x000e620000000800 */
[----:B------:R-:W-:Y:S01]  /*4370*/  ISETP.LT.OR P6, PT, R10, 0x7a, P6 ;  /* 0x0000007a0a00780c */ /* 0x000fe200037c1670 */
[--C-:B------:R-:W-:Y:S01]  /*4380*/  FFMA.FTZ R172, R121, R4, -R20.reuse ;  /* 0x0000000479ac7223 */ /* 0x100fe20000010814 */
[----:B------:R-:W-:Y:S01]  /*4390*/  FMNMX.FTZ R12, R55, R12, !PT ;  /* 0x0000000c370c7209 */ /* 0x000fe20007810000 */
[-CC-:B------:R-:W-:Y:S01]  /*43a0*/  FFMA.FTZ R99, R99, R4.reuse, -R20.reuse ;  /* 0x0000000463637223 */ /* 0x180fe20000010814 */
[----:B------:R-:W-:Y:S01]  /*43b0*/  FSEL R109, R9, -INF , !P5 ;  /* 0xff800000096d7808 */ /* 0x000fe20006800000 */
[--C-:B------:R-:W-:Y:S01]  /*43c0*/  FFMA.FTZ R101, R101, R4, -R20.reuse ;  /* 0x0000000465657223 */ /* 0x100fe20000010814 */
[----:B------:R-:W-:Y:S01]  /*43d0*/  FMNMX.FTZ R12, R57, R12, !PT ;  /* 0x0000000c390c7209 */ /* 0x000fe20007810000 */
[----:B------:R-:W2:Y:S01]  /*43e0*/  MUFU.EX2 R93, R93 ;  /* 0x0000005d005d7308 */ /* 0x000ea20000000800 */
[----:B------:R-:W-:Y:S01]  /*43f0*/  FSEL R119, R8, -INF , !P6 ;  /* 0xff80000008777808 */ /* 0x000fe20007000000 */
        /* <DEDUP_REMOVED lines=18> */
[-CC-:B------:R-:W-:Y:S01]  /*4520*/  FFMA.FTZ R15, R15, R4.reuse, -R20.reuse ;  /* 0x000000040f0f7223 */ /* 0x180fe20000010814 */
[-CC-:B------:R-:W-:Y:S01]  /*4530*/  FFMA.FTZ R11, R11, R4.reuse, -R20.reuse ;  /* 0x000000040b0b7223 */ /* 0x180fe20000010814 */
[----:B------:R-:W-:Y:S01]  /*4540*/  FFMA.FTZ R20, R35, R4, -R20 ;  /* 0x0000000423147223 */ /* 0x000fe20000010814 */
[----:B------:R-:W-:Y:S01]  /*4550*/  FMNMX.FTZ R12, R69, R12, !PT ;  /* 0x0000000c450c7209 */ /* 0x000fe20007810000 */
[----:B------:R0:W-:Y:S03]  /*4560*/  MUFU.EX2 R152, R21 ;  /* 0x0000001500987308 */ /* 0x0001e60000000800 */
[----:B------:R-:W-:-:S04]  /*4570*/  FMNMX.FTZ R12, R71, R12, !PT ;  /* 0x0000000c470c7209 */ /* 0x000fc80007810000 */
[----:B------:R-:W-:Y:S01]  /*4580*/  FMNMX.FTZ R12, R73, R12, !PT ;  /* 0x0000000c490c7209 */ /* 0x000fe20007810000 */
[----:B------:R-:W5:Y:S01]  /*4590*/  MUFU.EX2 R178, R178 ;  /* 0x000000b200b27308 */ /* 0x000f620000000800 */
[----:B0-----:R-:W-:Y:S01]  /*45a0*/  FADD.FTZ R21, R180, R91 ;  /* 0x0000005bb4157221 */ /* 0x001fe20000010000 */
[----:B------:R-:W-:Y:S02]  /*45b0*/  F2FP.BF16.F32.PACK_AB R180, R91, R180 ;  /* 0x000000b45bb4723e */ /* 0x000fe400000010ff */
[----:B------:R-:W-:Y:S01]  /*45c0*/  FMNMX.FTZ R12, R75, R12, !PT ;  /* 0x0000000c4b0c7209 */ /* 0x000fe20007810000 */
[----:B-1----:R-:W-:Y:S01]  /*45d0*/  FADD.FTZ R26, R182, R21 ;  /* 0x00000015b61a7221 */ /* 0x002fe20000010000 */
[----:B--2---:R-:W-:Y:S02]  /*45e0*/  F2FP.BF16.F32.PACK_AB R182, R93, R182 ;  /* 0x000000b65db6723e */ /* 0x004fe400000010ff */
[----:B------:R-:W-:Y:S01]  /*45f0*/  FMNMX.FTZ R12, R77, R12, !PT ;  /* 0x0000000c4d0c7209 */ /* 0x000fe20007810000 */
[----:B------:R-:W0:Y:S01]  /*4600*/  MUFU.EX2 R97, R97 ;  /* 0x0000006100617308 */ /* 0x000e220000000800 */
[----:B------:R-:W-:-:S02]  /*4610*/  FADD.FTZ R21, R93, R26 ;  /* 0x0000001a5d157221 */ /* 0x000fc40000010000 */
[----:B------:R-:W-:Y:S02]  /*4620*/  FMNMX.FTZ R12, R79, R12, !PT ;  /* 0x0000000c4f0c7209 */ /* 0x000fe40007810000 */
[----:B---3--:R-:W-:Y:S01]  /*4630*/  FADD.FTZ R28, R176, R21 ;  /* 0x00000015b01c7221 */ /* 0x008fe20000010000 */
[----:B----4-:R-:W-:Y:S02]  /*4640*/  F2FP.BF16.F32.PACK_AB R176, R95, R176 ;  /* 0x000000b05fb0723e */ /* 0x010fe400000010ff */
[----:B------:R-:W-:Y:S01]  /*4650*/  FMNMX.FTZ R12, R81, R12, !PT ;  /* 0x0000000c510c7209 */ /* 0x000fe20007810000 */
[----:B------:R-:W1:Y:S01]  /*4660*/  MUFU.EX2 R172, R172 ;  /* 0x000000ac00ac7308 */ /* 0x000e620000000800 */
[----:B------:R-:W-:Y:S02]  /*4670*/  FADD.FTZ R21, R95, R28 ;  /* 0x0000001c5f157221 */ /* 0x000fe40000010000 */
[----:B------:R-:W-:Y:S02]  /*4680*/  FMNMX.FTZ R12, R83, R12, !PT ;  /* 0x0000000c530c7209 */ /* 0x000fe40007810000 */
[----:B-----5:R-:W-:-:S02]  /*4690*/  FADD.FTZ R28, R178, R21 ;  /* 0x00000015b21c7221 */ /* 0x020fc40000010000 */
[----:B------:R-:W-:Y:S01]  /*46a0*/  FMNMX.FTZ R12, R85, R12, !PT ;  /* 0x0000000c550c7209 */ /* 0x000fe20007810000 */
[----:B------:R-:W2:Y:S01]  /*46b0*/  MUFU.EX2 R99, R99 ;  /* 0x0000006300637308 */ /* 0x000ea20000000800 */
[C---:B0-----:R-:W-:Y:S01]  /*46c0*/  FADD.FTZ R21, R97.reuse, R28 ;  /* 0x0000001c61157221 */ /* 0x041fe20000010000 */
[----:B------:R-:W-:Y:S02]  /*46d0*/  F2FP.BF16.F32.PACK_AB R178, R97, R178 ;  /* 0x000000b261b2723e */ /* 0x000fe400000010ff */
[----:B------:R-:W-:-:S04]  /*46e0*/  FMNMX.FTZ R12, R87, R12, !PT ;  /* 0x0000000c570c7209 */ /* 0x000fc80007810000 */
[----:B------:R-:W-:Y:S01]  /*46f0*/  FMNMX.FTZ R12, R89, R12, !PT ;  /* 0x0000000c590c7209 */ /* 0x000fe20007810000 */
[----:B------:R-:W0:Y:S01]  /*4700*/  MUFU.EX2 R174, R174 ;  /* 0x000000ae00ae7308 */ /* 0x000e220000000800 */
[----:B-1----:R-:W-:Y:S02]  /*4710*/  FADD.FTZ R30, R172, R21 ;  /* 0x00000015ac1e7221 */ /* 0x002fe40000010000 */
[----:B------:R-:W-:-:S04]  /*4720*/  FMNMX.FTZ R12, R113, R12, !PT ;  /* 0x0000000c710c7209 */ /* 0x000fc80007810000 */
[----:B------:R-:W-:Y:S01]  /*4730*/  FMNMX.FTZ R12, R115, R12, !PT ;  /* 0x0000000c730c7209 */ /* 0x000fe20007810000 */
[----:B------:R-:W1:Y:S01]  /*4740*/  MUFU.EX2 R101, R101 ;  /* 0x0000006500657308 */ /* 0x000e620000000800 */
[C---:B--2---:R-:W-:Y:S01]  /*4750*/  FADD.FTZ R21, R99.reuse, R30 ;  /* 0x0000001e63157221 */ /* 0x044fe20000010000 */
[----:B------:R-:W-:Y:S02]  /*4760*/  F2FP.BF16.F32.PACK_AB R172, R99, R172 ;  /* 0x000000ac63ac723e */ /* 0x000fe400000010ff */
[----:B------:R-:W-:-:S04]  /*4770*/  FMNMX.FTZ R12, R111, R12, !PT ;  /* 0x0000000c6f0c7209 */ /* 0x000fc80007810000 */
[----:B------:R-:W-:Y:S01]  /*4780*/  FMNMX.FTZ R12, R117, R12, !PT ;  /* 0x0000000c750c7209 */ /* 0x000fe20007810000 */
[----:B------:R-:W2:Y:S01]  /*4790*/  MUFU.EX2 R168, R168 ;  /* 0x000000a800a87308 */ /* 0x000ea20000000800 */
[----:B0-----:R-:W-:Y:S02]  /*47a0*/  FADD.FTZ R32, R174, R21 ;  /* 0x00000015ae207221 */ /* 0x001fe40000010000 */
[----:B------:R-:W-:-:S04]  /*47b0*/  FMNMX.FTZ R12, R109, R12, !PT ;  /* 0x0000000c6d0c7209 */ /* 0x000fc80007810000 */
[----:B------:R-:W-:Y:S01]  /*47c0*/  FMNMX.FTZ R12, R119, R12, !PT ;  /* 0x0000000c770c7209 */ /* 0x000fe20007810000 */
[----:B------:R-:W0:Y:S01]  /*47d0*/  MUFU.EX2 R103, R103 ;  /* 0x0000006700677308 */ /* 0x000e220000000800 */
[----:B-1----:R-:W-:-:S03]  /*47e0*/  F2FP.BF16.F32.PACK_AB R174, R101, R174 ;  /* 0x000000ae65ae723e */ /* 0x002fc600000010ff */
[----:B------:R-:W1:Y:S04]  /*47f0*/  SHFL.BFLY PT, R9, R12, 0x2, 0x1f ;  /* 0x0c401f000c097f89 */ /* 0x000e6800000e0000 */
[----:B------:R-:W3:Y:S08]  /*4800*/  MUFU.EX2 R170, R170 ;  /* 0x000000aa00aa7308 */ /* 0x000ef00000000800 */
[----:B------:R-:W4:Y:S08]  /*4810*/  MUFU.EX2 R5, R14 ;  /* 0x0000000e00057308 */ /* 0x000f300000000800 */
[----:B------:R5:W-:Y:S01]  /*4820*/  MUFU.EX2 R158, R25 ;  /* 0x00000019009e7308 */ /* 0x000be20000000800 */
[----:B-1----:R-:W-:-:S07]  /*4830*/  FMNMX.FTZ R2, R12, R9, !PT ;  /* 0x000000090c027209 */ /* 0x002fce0007810000 */
[----:B------:R-:W1:Y:S01]  /*4840*/  MUFU.EX2 R164, R164 ;  /* 0x000000a400a47308 */ /* 0x000e620000000800 */
[----:B------:R-:W1:Y:S01]  /*4850*/  SHFL.BFLY PT, R9, R2, 0x1, 0x1f ;  /* 0x0c201f0002097f89 */ /* 0x000e6200000e0000 */
[----:B-----5:R-:W-:-:S04]  /*4860*/  FADD.FTZ R25, R101, R32 ;  /* 0x0000002065197221 */ /* 0x020fc80000010000 */
[----:B--2---:R-:W-:Y:S01]  /*4870*/  FADD.FTZ R34, R168, R25 ;  /* 0x00000019a8227221 */ /* 0x004fe20000010000 */
[C---:B0-----:R-:W-:Y:S01]  /*4880*/  F2FP.BF16.F32.PACK_AB R168, R103.reuse, R168 ;  /* 0x000000a867a8723e */ /* 0x041fe200000010ff */
[----:B------:R-:W0:Y:S02]  /*4890*/  MUFU.EX2 R7, R7 ;  /* 0x0000000700077308 */ /* 0x000e240000000800 */
[----:B------:R-:W-:-:S04]  /*48a0*/  FADD.FTZ R25, R103, R34 ;  /* 0x0000002267197221 */ /* 0x000fc80000010000 */
[----:B---3--:R-:W-:Y:S01]  /*48b0*/  FADD.FTZ R34, R170, R25 ;  /* 0x00000019aa227221 */ /* 0x008fe20000010000 */
[C---:B----4-:R-:W-:Y:S01]  /*48c0*/  F2FP.BF16.F32.PACK_AB R170, R5.reuse, R170 ;  /* 0x000000aa05aa723e */ /* 0x050fe200000010ff */
[----:B------:R-:W2:Y:S02]  /*48d0*/  MUFU.EX2 R107, R107 ;  /* 0x0000006b006b7308 */ /* 0x000ea40000000800 */
[----:B------:R-:W-:-:S04]  /*48e0*/  FADD.FTZ R25, R5, R34 ;  /* 0x0000002205197221 */ /* 0x000fc80000010000 */
[----:B-1----:R-:W-:Y:S02]  /*48f0*/  FADD.FTZ R36, R164, R25 ;  /* 0x00000019a4247221 */ /* 0x002fe40000010000 */
[----:B------:R-:W1:Y:S01]  /*4900*/  MUFU.EX2 R166, R105 ;  /* 0x0000006900a67308 */ /* 0x000e620000000800 */
[----:B------:R-:W-:Y:S01]  /*4910*/  FMNMX.FTZ R9, R2, R9, !PT ;  /* 0x0000000902097209 */ /* 0x000fe20007810000 */
[C---:B0-----:R-:W-:Y:S01]  /*4920*/  FADD.FTZ R36, R7.reuse, R36 ;  /* 0x0000002407247221 */ /* 0x041fe20000010000 */
[----:B------:R-:W-:Y:S02]  /*4930*/  F2FP.BF16.F32.PACK_AB R164, R7, R164 ;  /* 0x000000a407a4723e */ /* 0x000fe400000010ff */
[C---:B------:R-:W-:Y:S01]  /*4940*/  FSETP.NEU.FTZ.AND P1, PT, R9.reuse, -INF , PT ;  /* 0xff8000000900780b */ /* 0x040fe20003f3d000 */
[----:B------:R-:W-:Y:S02]  /*4950*/  FMUL.FTZ R2, R9, R4 ;  /* 0x0000000409027220 */ /* 0x000fe40000410000 */
[----:B------:R-:W0:Y:S01]  /*4960*/  MUFU.EX2 R31, R31 ;  /* 0x0000001f001f7308 */ /* 0x000e220000000800 */
[----:B--2---:R-:W-:-:S02]  /*4970*/  FADD.FTZ R25, R107, R36 ;  /* 0x000000246b197221 */ /* 0x004fc40000010000 */
[----:B------:R-:W-:Y:S02]  /*4980*/  FSEL R2, R2, RZ, P1 ;  /* 0x000000ff02027208 */ /* 0x000fe40000800000 */
[----:B------:R-:W-:-:S03]  /*4990*/  PLOP3.LUT P1, PT, PT, PT, UP0, 0x40, 0x0 ;  /* 0x000000000000781c */ /* 0x000fc60003f2e808 */
        /* <DEDUP_REMOVED lines=18> */
[----:B-1----:R-:W-:Y:S01]  /*4ac0*/  FADD.FTZ R36, R166, R25 ;  /* 0x00000019a6247221 */ /* 0x002fe20000010000 */
        /* <DEDUP_REMOVED lines=18> */
[-C--:B------:R-:W-:Y:S01]  /*4bf0*/  FFMA.FTZ R109, R109, R4.reuse, -R2 ;  /* 0x000000046d6d7223 */ /* 0x080fe20000010802 */
[----:B------:R-:W2:Y:S01]  /*4c00*/  MUFU.EX2 R47, R47 ;  /* 0x0000002f002f7308 */ /* 0x000ea20000000800 */
[----:B-1----:R-:W-:Y:S01]  /*4c10*/  FADD.FTZ R21, R43, R30 ;  /* 0x0000001e2b157221 */ /* 0x002fe20000010000 */
[----:B------:R-:W-:Y:S01]  /*4c20*/  FFMA.FTZ R119, R119, R4, -R2 ;  /* 0x0000000477777223 */ /* 0x000fe20000010802 */
[----:B------:R-:W-:-:S02]  /*4c30*/  F2FP.BF16.F32.PACK_AB R181, R41, R0 ;  /* 0x0000000029b5723e */ /* 0x000fc400000010ff */
[----:B------:R-:W-:-:S03]  /*4c40*/  F2FP.BF16.F32.PACK_AB R166, R166, R107 ;  /* 0x0000006ba6a6723e */ /* 0x000fc600000010ff */
        /* <DEDUP_REMOVED lines=92> */
[----:B-1----:R-:W-:Y:S01]  /*5210*/  FADD.FTZ R5, R109, R8 ;  /* 0x000000086d057221 */ /* 0x002fe20000010000 */
[C---:B0-----:R-:W-:Y:S01]  /*5220*/  FADD.FTZ R2, R20.reuse, R7 ;  /* 0x0000000714027221 */ /* 0x041fe20000010000 */
[----:B------:R-:W-:Y:S01]  /*5230*/  F2FP.BF16.F32.PACK_AB R154, R20, R11 ;  /* 0x0000000b149a723e */ /* 0x000fe200000010ff */
[----:B------:R-:W-:Y:S02]  /*5240*/  VIADD R7, R88, 0xfffffffe ;  /* 0xfffffffe58077836 */ /* 0x000fe40000000000 */
        /* <DEDUP_REMOVED lines=14> */
.L_x_7862:
[----:B------:R-:W-:Y:S02]  /*5330*/  ULDC UR18, c[0x0][0x9e4] ;  /* 0x0002790000127ab9 */ /* 0x000fe40000000800 */
[----:B------:R-:W-:-:S11]  /*5340*/  UISETP.NE.AND UP0, UPT, UR18, 0x1, UPT ;  /* 0x000000011200788c */ /* 0x000fd6000bf05270 */
[----:B------:R-:W-:Y:S02]  /*5350*/  @UP0 ULDC.64 UR6, c[0x0][0x9e8] ;  /* 0x00027a0000060ab9 */ /* 0x000fe40000000a00 */
[----:B------:R-:W-:-:S04]  /*5360*/  UIMAD.WIDE.U32 UR10, UR15, UR6, URZ ;  /* 0x000000060f0a72a5 */ /* 0x000fc8000f8e003f */
[----:B------:R-:W-:-:S12]  /*5370*/  @UP0 USHF.R.U32.HI UR15, URZ, UR7, UR11 ;  /* 0x000000073f0f0299 */ /* 0x000fd8000801160b */
.L_x_7863:
[----:B------:R-:W-:-:S04]  /*5380*/  UIMAD UR15, UR15, UR18, UR18 ;  /* 0x000000120f0f72a4 */ /* 0x000fc8000f8e0212 */
[----:B------:R-:W-:-:S04]  /*5390*/  UISETP.LT.AND UP0, UPT, UR14, UR15, UPT ;  /* 0x0000000f0e00728c */ /* 0x000fc8000bf01270 */
[----:B------:R-:W-:-:S12]  /*53a0*/  USEL UR14, UR14, UR15, UP0 ;  /* 0x0000000f0e0e7287 */ /* 0x000fd80008000000 */
.L_x_7861:
        /* <DEDUP_REMOVED lines=48> */
.L_x_7883:
[----:B------:R-:W-:Y:S01]  /*56b0*/  ISETP.NE.AND P2, PT, RZ, UR44, PT ;  /* 0x0000002cff007c0c */ /* 0x000fe2000bf45270 */
[----:B------:R-:W-:-:S04]  /*56c0*/  UISETP.NE.AND UP0, UPT, UR60, 0x1, UPT ;  /* 0x000000013c00788c */ /* 0x000fc8000bf05270 */
[----:B------:R-:W-:-:S04]  /*56d0*/  USEL UR47, URZ, 0x1, UP0 ;  /* 0x000000013f2f7887 */ /* 0x000fc80008000000 */
[----:B------:R-:W-:-:S04]  /*56e0*/  ULOP3.LUT UR47, UR61, UR47, URZ, 0x3c, !UPT ;  /* 0x0000002f3d2f7292 */ /* 0x000fc8000f8e3c3f */
[----:B------:R-:W-:Y:S08]  /*56f0*/  @P2 BRA `(.L_x_7865) ;  /* 0x0000000000382947 */ /* 0x000ff00003800000 */
[----:B------:R-:W-:Y:S05]  /*5700*/  @!P0 BRA `(.L_x_7866) ;  /* 0x0000000000048947 */ /* 0x000fea0003800000 */
[----:B------:R-:W-:Y:S01]  /*5710*/  BPT.TRAP 0x1 ;  /* 0x000000040000795c */ /* 0x000fe20000300000 */
.L_x_7866:
        /* <DEDUP_REMOVED lines=9> */
.L_x_7867:
[----:B-1----:R-:W-:Y:S05]  /*57b0*/  @P1 BRA `(.L_x_7865) ;  /* 0x0000000000081947 */ /* 0x002fea0003800000 */
[----:B------:R-:W1:Y:S02]  /*57c0*/  SYNCS.PHASECHK.TRANS64.TRYWAIT P1, [UR6+0x28830], R3 ;  /* 0x02883003ff0075a7 */ /* 0x000e640008020146 */
[----:B-1----:R-:W-:Y:S05]  /*57d0*/  @!P1 BRA `(.L_x_7868) ;  /* 0x0000012400209947 */ /* 0x002fea0003800000 */
.L_x_7865:
        /* <DEDUP_REMOVED lines=48> */
.L_x_7870:
[----:B------:R-:W-:Y:S01]  /*5ae0*/  ULEA UR6, UR60, UR41, 0x3 ;  /* 0x000000293c067291 */ /* 0x000fe2000f8e183f */
[----:B------:R-:W-:-:S05]  /*5af0*/  IMAD.U32 R3, RZ, RZ, UR61 ;  /* 0x0000003dff037e24 */ /* 0x000fca000f8e00ff */
[----:B------:R-:W-:-:S04]  /*5b00*/  SHF.L.U32 R3, R3, 0x1f, RZ ;  /* 0x0000001f03037819 */ /* 0x000fc800000006ff */
[----:B------:R0:W1:Y:S01]  /*5b10*/  SYNCS.PHASECHK.TRANS64.TRYWAIT P1, [UR6+0x28850], R3 ;  /* 0x02885003ff0075a7 */ /* 0x0000620008020146 */
[----:B------:R-:W-:Y:S05]  /*5b20*/  @!P0 BRA `(.L_x_7871) ;  /* 0x0000000000048947 */ /* 0x000fea0003800000 */
[----:B------:R-:W-:Y:S01]  /*5b30*/  BPT.TRAP 0x1 ;  /* 0x000000040000795c */ /* 0x000fe20000300000 */
.L_x_7871:
[----:B-1----:R-:W-:Y:S05]  /*5b40*/  @P1 BRA `(.L_x_7869) ;  /* 0x0000000000081947 */ /* 0x002fea0003800000 */
[----:B------:R-:W1:Y:S02]  /*5b50*/  SYNCS.PHASECHK.TRANS64.TRYWAIT P1, [UR6+0x28850], R3 ;  /* 0x02885003ff0075a7 */ /* 0x000e640008020146 */
[----:B-1----:R-:W-:Y:S05]  /*5b60*/  @!P1 BRA `(.L_x_7872) ;  /* 0x0000012000549947 */ /* 0x002fea0003800000 */
.L_x_7869:
        /* <DEDUP_REMOVED lines=49> */
.L_x_7873:
[----:B------:R-:W-:Y:S01]  /*5e80*/  UISETP.NE.AND UP1, UPT, UR51, URZ, UPT ;  /* 0x0000003f3300728c */ /* 0x000fe2000bf25270 */
[----:B------:R-:W-:Y:S01]  /*5e90*/  FMUL.FTZ R154, R36, UR58 ;  /* 0x0000003a249a7c20 */ /* 0x000fe20008410000 */
[----:B------:R-:W-:Y:S01]  /*5ea0*/  FMUL.FTZ R36, R62, UR58 ;  /* 0x0000003a3e247c20 */ /* 0x000fe20008410000 */
[----:B------:R-:W-:Y:S02]  /*5eb0*/  VIADD R62, R17, UR37 ;  /* 0x00000025113e7c36 */ /* 0x000fe40008000000 */
[----:B------:R-:W-:Y:S01]  /*5ec0*/  FMUL.FTZ R153, R33, UR58 ;  /* 0x0000003a21997c20 */ /* 0x000fe20008410000 */
[----:B------:R-:W-:Y:S01]  /*5ed0*/  FMUL.FTZ R33, R46, UR58 ;  /* 0x0000003a2e217c20 */ /* 0x000fe20008410000 */
[----:B------:R-:W-:Y:S01]  /*5ee0*/  PLOP3.LUT P1, PT, PT, PT, UP1, 0x80, 0x0 ;  /* 0x000000000000781c */ /* 0x000fe20003f2f018 */
[----:B------:R-:W-:Y:S01]  /*5ef0*/  ULEA UR6, UR46, UR41, 0x3 ;  /* 0x000000292e067291 */ /* 0x000fe2000f8e183f */
[----:B------:R-:W-:Y:S01]  /*5f00*/  PLOP3.LUT P2, PT, PT, PT, UP1, 0x80, 0x0 ;  /* 0x000000000000781c */ /* 0x000fe20003f4f018 */
[----:B------:R-:W-:Y:S01]  /*5f10*/  FMUL.FTZ R15, R34, UR58 ;  /* 0x0000003a220f7c20 */ /* 0x000fe20008410000 */
[----:B------:R-:W-:Y:S01]  /*5f20*/  FMUL.FTZ R158, R44, UR58 ;  /* 0x0000003a2c9e7c20 */ /* 0x000fe20008410000 */
[----:B------:R-:W-:Y:S01]  /*5f30*/  @UP1 ULDC UR7, c[0x0][0x44c] ;  /* 0x0001130000071ab9 */ /* 0x000fe20000000800 */
[----:B------:R-:W-:Y:S01]  /*5f40*/  FMUL.FTZ R34, R63, UR58 ;  /* 0x0000003a3f227c20 */ /* 0x000fe20008410000 */
[----:B------:R-:W-:Y:S01]  /*5f50*/  FMUL.FTZ R44, R82, UR58 ;  /* 0x0000003a522c7c20 */ /* 0x000fe20008410000 */
[----:B------:R-:W-:Y:S01]  /*5f60*/  UIADD3 UR6, UR6, 0x28840, URZ ;  /* 0x0002884006067890 */ /* 0x000fe2000fffe03f */
[----:B------:R-:W-:-:S02]  /*5f70*/  IMAD.SHL.U32 R82, R7, 0x80, RZ ;  /* 0x0000008007527824 */ /* 0x000fc400078e00ff */
[----:B------:R-:W-:Y:S01]  /*5f80*/  FMUL.FTZ R13, R29, UR58 ;  /* 0x0000003a1d0d7c20 */ /* 0x000fe20008410000 */
[----:B------:R-:W-:Y:S01]  /*5f90*/  FMUL.FTZ R29, R50, UR58 ;  /* 0x0000003a321d7c20 */ /* 0x000fe20008410000 */
[----:B------:R-:W-:Y:S01]  /*5fa0*/  FMUL.FTZ R20, R51, UR58 ;  /* 0x0000003a33147c20 */ /* 0x000fe20008410000 */
[----:B------:R-:W-:Y:S01]  /*5fb0*/  @P1 IMAD.HI.U32 R46, R62, UR7, RZ ;  /* 0x000000073e2e1c27 */ /* 0x000fe2000f8e00ff */
[----:B------:R-:W-:Y:S01]  /*5fc0*/  @UP1 ULDC UR7, c[0x0][0x450] ;  /* 0x0001140000071ab9 */ /* 0x000fe20000000800 */
[----:B------:R-:W-:Y:S02]  /*5fd0*/  UISETP.NE.AND UP0, UPT, UR50, URZ, UPT ;  /* 0x0000003f3200728c */ /* 0x000fe4000bf05270 */
[----:B------:R-:W-:Y:S01]  /*5fe0*/  FMUL.FTZ R12, R28, UR58 ;  /* 0x0000003a1c0c7c20 */ /* 0x000fe20008410000 */
[----:B------:R-:W-:Y:S01]  /*5ff0*/  FMUL.FTZ R50, R52, UR58 ;  /* 0x0000003a34327c20 */ /* 0x000fe20008410000 */
[----:B------:R-:W-:Y:S01]  /*6000*/  @P2 SHF.R.U32.HI R62, RZ, UR7, R46 ;  /* 0x00000007ff3e2c19 */ /* 0x000fe2000801162e */
[----:B------:R-:W-:Y:S01]  /*6010*/  FMUL.FTZ R51, R53, UR58 ;  /* 0x0000003a35337c20 */ /* 0x000fe20008410000 */
[----:B0-----:R-:W-:Y:S01]  /*6020*/  FMUL.FTZ R3, R24, UR58 ;  /* 0x0000003a18037c20 */ /* 0x001fe20008410000 */
        /* <DEDUP_REMOVED lines=53> */
[----:B------:R-:W-:Y:S01]  /*6380*/  IMAD R55, R16, -0x2, R55 ;  /* 0xfffffffe10377824 */ /* 0x000fe200078e0237 */
[----:B------:R-:W1:Y:S01]  /*6390*/  MUFU.TANH R3, R3 ;  /* 0x0000000300037308 */ /* 0x000e620000002400 */
[----:B------:R-:W-:Y:S01]  /*63a0*/  IMAD.U32 R54, RZ, RZ, UR45 ;  /* 0x0000002dff367e24 */ /* 0x000fe2000f8e00ff */
[----:B------:R-:W-:Y:S01]  /*63b0*/  SYNCS.ARRIVE.TRANS64.RED.A1T0 RZ, [UR6], RZ ;  /* 0x000000ffffff79a7 */ /* 0x000fe20008100406 */
[----:B------:R-:W-:-:S03]  /*63c0*/  ULOP3.LUT UR6, URZ, UR56, URZ, 0x33, !UPT ;  /* 0x000000383f067292 */ /* 0x000fc6000f8e333f */
[----:B------:R-:W-:Y:S02]  /*63d0*/  IADD3 R55, -R54, UR38, R55 ;  /* 0x0000002636377c10 */ /* 0x000fe4000fffe137 */
[----:B------:R-:W2:Y:S03]  /*63e0*/  MUFU.TANH R4, R4 ;  /* 0x0000000400047308 */ /* 0x000ea60000002400 */
[C---:B------:R-:W-:Y:S02]  /*63f0*/  VIADD R86, R55.reuse, UR57 ;  /* 0x0000003937567c36 */ /* 0x040fe40008000000 */
        /* <DEDUP_REMOVED lines=79> */
.L_x_7876:
[----:B------:R-:W-:-:S05]  /*68f0*/  IMAD.U32 R65, RZ, RZ, UR53 ;  /* 0x00000035ff417e24 */ /* 0x000fca000f8e00ff */
[----:B------:R-:W-:-:S13]  /*6900*/  ISETP.NE.AND P1, PT, R65, 0x1, PT ;  /* 0x000000014100780c */ /* 0x000fda0003f25270 */
[----:B------:R-:W1:Y:S02]  /*6910*/  @P1 LDC.64 R54, c[0x0][0x9e8] ;  /* 0x00027a00ff361b82 */ /* 0x000e640000000a00 */
[----:B-1----:R-:W-:-:S05]  /*6920*/  @P1 IMAD.HI.U32 R54, R63, R54, RZ ;  /* 0x000000363f361227 */ /* 0x002fca00078e00ff */
[----:B------:R-:W-:-:S07]  /*6930*/  @P1 SHF.R.U32.HI R63, RZ, R55, R54 ;  /* 0x00000037ff3f1219 */ /* 0x000fce0000011636 */
.L_x_7877:
[----:B------:R-:W-:Y:S05]  /*6940*/  BSYNC B0 ;  /* 0x0000000000007941 */ /* 0x000fea0003800000 */
.L_x_7875:
[----:B------:R-:W-:-:S04]  /*6950*/  IMAD R63, R63, R65, -R82 ;  /* 0x000000413f3f7224 */ /* 0x000fc800078e0a52 */
[----:B------:R-:W-:-:S05]  /*6960*/  IMAD R63, R16, -0x2, R63 ;  /* 0xfffffffe103f7824 */ /* 0x000fca00078e023f */
[----:B------:R-:W-:Y:S02]  /*6970*/  VIADDMNMX R64, R63, R65, R64, PT ;  /* 0x000000413f407246 */ /* 0x000fe40003800140 */
[----:B------:R-:W-:-:S07]  /*6980*/  VIMNMX R66, R66, R63, !PT ;  /* 0x0000003f42427248 */ /* 0x000fce0007fe0100 */
.L_x_7874:
[----:B------:R-:W-:Y:S01]  /*6990*/  ISETP.GT.AND P1, PT, R7, -0x1, PT ;  /* 0xffffffff0700780c */ /* 0x000fe20003f24270 */
[----:B------:R-:W1:Y:S01]  /*69a0*/  SHFL.IDX PT, R62, R62, 0x1, 0x1c1f ;  /* 0x003c1f003e3e7f89 */ /* 0x000e6200000e0000 */
[----:B------:R-:W-:Y:S02]  /*69b0*/  UISETP.NE.AND UP0, UPT, UR50, URZ, UPT ;  /* 0x0000003f3200728c */ /* 0x000fe4000bf05270 */
[C---:B------:R-:W-:Y:S02]  /*69c0*/  ISETP.GT.AND P2, PT, R66.reuse, 0x1, P1 ;  /* 0x000000014200780c */ /* 0x040fe40000f44270 */
[----:B------:R-:W-:Y:S02]  /*69d0*/  ISETP.GT.AND P3, PT, R66, 0x8, P1 ;  /* 0x000000084200780c */ /* 0x000fe40000f64270 */
[C---:B------:R-:W-:Y:S02]  /*69e0*/  ISETP.LT.OR P2, PT, R64.reuse, 0x2, P2 ;  /* 0x000000024000780c */ /* 0x040fe40001741670 */
[----:B------:R-:W-:-:S02]  /*69f0*/  ISETP.LT.OR P3, PT, R64, 0x9, P3 ;  /* 0x000000094000780c */ /* 0x000fc40001f61670 */
[----:B------:R-:W-:Y:S02]  /*6a00*/  ISETP.GT.AND P6, PT, R66, RZ, P1 ;  /* 0x000000ff4200720c */ /* 0x000fe40000fc4270 */
[----:B------:R-:W-:Y:S02]  /*6a10*/  FSEL R169, R4, -INF , !P2 ;  /* 0xff80000004a97808 */ /* 0x000fe40005000000 */
[----:B------:R-:W-:Y:S02]  /*6a20*/  ISETP.GT.AND P2, PT, R66, 0x18, P1 ;  /* 0x000000184200780c */ /* 0x000fe40000f44270 */
[----:B------:R-:W-:Y:S02]  /*6a30*/  FSEL R173, R12, -INF , !P3 ;  /* 0xff8000000cad7808 */ /* 0x000fe40005800000 */
[----:B------:R-:W-:Y:S02]  /*6a40*/  ISETP.GT.AND P3, PT, R66, 0x19, P1 ;  /* 0x000000194200780c */ /* 0x000fe40000f64270 */
[----:B------:R-:W-:-:S02]  /*6a50*/  ISETP.LT.OR P6, PT, R64, 0x1, P6 ;  /* 0x000000014000780c */ /* 0x000fc400037c1670 */
[C---:B------:R-:W-:Y:S02]  /*6a60*/  ISETP.LT.OR P2, PT, R64.reuse, 0x19, P2 ;  /* 0x000000194000780c */ /* 0x040fe40001741670 */
[----:B------:R-:W-:Y:S02]  /*6a70*/  ISETP.LT.OR P3, PT, R64, 0x1a, P3 ;  /* 0x0000001a4000780c */ /* 0x000fe40001f61670 */
[C---:B------:R-:W-:Y:S02]  /*6a80*/  ISETP.GT.AND P5, PT, R66.reuse, 0x9, P1 ;  /* 0x000000094200780c */ /* 0x040fe40000fa4270 */
[----:B------:R-:W-:Y:S02]  /*6a90*/  FSEL R163, R3, -INF , !P6 ;  /* 0xff80000003a37808 */ /* 0x000fe40007000000 */
[C---:B------:R-:W-:Y:S02]  /*6aa0*/  ISETP.GT.AND P4, PT, R66.reuse, 0x10, P1 ;  /* 0x000000104200780c */ /* 0x040fe40000f84270 */
[----:B------:R-:W-:-:S02]  /*6ab0*/  ISETP.GT.AND P6, PT, R66, 0x11, P1 ;  /* 0x000000114200780c */ /* 0x000fc40000fc4270 */
[----:B0-----:R-:W-:Y:S02]  /*6ac0*/  FSEL R183, R154, -INF , !P2 ;  /* 0xff8000009ab77808 */ /* 0x001fe40005000000 */
        /* <DEDUP_REMOVED lines=12> */
[C---:B------:R-:W-:Y:S02]  /*6b90*/  ISETP.GT.AND P4, PT, R66.reuse, 0x21, P1 ;  /* 0x000000214200780c */ /* 0x040fe40000f84270 */
[----:B------:R-:W-:Y:S02]  /*6ba0*/  ISETP.GT.AND P6, PT, R66, 0x28, P1 ;  /* 0x000000284200780c */ /* 0x000fe40000fc4270 */
[----:B------:R-:W-:Y:S02]  /*6bb0*/  FSEL R161, R159, -INF , !P2 ;  /* 0xff8000009fa17808 */ /* 0x000fe40005000000 */
[----:B------:R-:W-:Y:S01]  /*6bc0*/  FSEL R159, R48, -INF , !P3 ;  /* 0xff800000309f7808 */ /* 0x000fe20005800000 */
[----:B-1----:R-:W-:Y:S01]  /*6bd0*/  IMAD.IADD R48, R86, 0x1, R62 ;  /* 0x0000000156307824 */ /* 0x002fe200078e023e */
[----:B------:R-:W-:-:S02]  /*6be0*/  ISETP.GT.AND P3, PT, R66, 0x41, P1 ;  /* 0x000000414200780c */ /* 0x000fc40000f64270 */
[C---:B------:R-:W-:Y:S02]  /*6bf0*/  ISETP.LT.OR P5, PT, R64.reuse, 0x21, P5 ;  /* 0x000000214000780c */ /* 0x040fe40002fa1670 */
[C---:B------:R-:W-:Y:S02]  /*6c00*/  ISETP.LT.OR P4, PT, R64.reuse, 0x22, P4 ;  /* 0x000000224000780c */ /* 0x040fe40002781670 */
[C---:B------:R-:W-:Y:S02]  /*6c10*/  ISETP.LT.OR P6, PT, R64.reuse, 0x29, P6 ;  /* 0x000000294000780c */ /* 0x040fe400037c1670 */
[----:B------:R-:W-:Y:S02]  /*6c20*/  ISETP.LT.OR P3, PT, R64, 0x42, P3 ;  /* 0x000000424000780c */ /* 0x000fe40001f61670 */
[----:B------:R-:W-:Y:S02]  /*6c30*/  FSEL R175, R156, -INF , !P5 ;  /* 0xff8000009caf7808 */ /* 0x000fe40006800000 */
[----:B------:R-:W-:-:S02]  /*6c40*/  ISETP.GT.AND P5, PT, R66, 0x31, P1 ;  /* 0x000000314200780c */ /* 0x000fc40000fa4270 */
[----:B------:R-:W-:Y:S02]  /*6c50*/  FSEL R171, R157, -INF , !P4 ;  /* 0xff8000009dab7808 */ /* 0x000fe40006000000 */
[----:B------:R-:W-:Y:S02]  /*6c60*/  FSEL R167, R158, -INF , !P6 ;  /* 0xff8000009ea77808 */ /* 0x000fe40007000000 */
[C---:B------:R-:W-:Y:S02]  /*6c70*/  ISETP.GT.AND P4, PT, R66.reuse, 0x38, P1 ;  /* 0x000000384200780c */ /* 0x040fe40000f84270 */
[C---:B------:R-:W-:Y:S02]  /*6c80*/  ISETP.GT.AND P6, PT, R66.reuse, 0x39, P1 ;  /* 0x000000394200780c */ /* 0x040fe40000fc4270 */
[----:B------:R-:W-:Y:S02]  /*6c90*/  ISETP.GT.AND P2, PT, R66, 0x40, P1 ;  /* 0x000000404200780c */ /* 0x000fe40000f44270 */
[----:B------:R-:W-:-:S02]  /*6ca0*/  FSEL R77, R53, -INF , !P3 ;  /* 0xff800000354d7808 */ /* 0x000fc40005800000 */
        /* <DEDUP_REMOVED lines=8> */
[----:B------:R-:W-:Y:S01]  /*6d30*/  FSEL R83, R50, -INF , !P4 ;  /* 0xff80000032537808 */ /* 0x000fe20006000000 */
[----:B------:R-:W-:Y:S01]  /*6d40*/  IMAD.IADD R50, R87, 0x1, R62 ;  /* 0x0000000157327824 */ /* 0x000fe200078e023e */
[----:B------:R-:W-:Y:S02]  /*6d50*/  FSEL R81, R51, -INF , !P6 ;  /* 0xff80000033517808 */ /* 0x000fe40007000000 */
[----:B------:R-:W-:Y:S02]  /*6d60*/  FSEL R79, R52, -INF , !P2 ;  /* 0xff800000344f7808 */ /* 0x000fe40005000000 */
[----:B------:R-:W-:-:S02]  /*6d70*/  ISETP.GT.AND P4, PT, R66, 0x49, P1 ;  /* 0x000000494200780c */ /* 0x000fc40000f84270 */
[C---:B------:R-:W-:Y:S02]  /*6d80*/  ISETP.GT.AND P6, PT, R66.reuse, 0x50, P1 ;  /* 0x000000504200780c */ /* 0x040fe40000fc4270 */
[----:B------:R-:W-:Y:S02]  /*6d90*/  ISETP.GT.AND P2, PT, R66, 0x51, P1 ;  /* 0x000000514200780c */ /* 0x000fe40000f44270 */
        /* <DEDUP_REMOVED lines=51> */
.L_x_7880:
[----:B------:R-:W-:-:S05]  /*70d0*/  IMAD.U32 R4, RZ, RZ, UR53 ;  /* 0x00000035ff047e24 */ /* 0x000fca000f8e00ff */
[----:B------:R-:W-:-:S13]  /*70e0*/  ISETP.NE.AND P2, PT, R4, 0x1, PT ;  /* 0x000000010400780c */ /* 0x000fda0003f45270 */
[----:B------:R-:W0:Y:S02]  /*70f0*/  @P2 LDC.64 R12, c[0x0][0x9e8] ;  /* 0x00027a00ff0c2b82 */ /* 0x000e240000000a00 */
[----:B0-----:R-:W-:-:S05]  /*7100*/  @P2 IMAD.HI.U32 R12, R3, R12, RZ ;  /* 0x0000000c030c2227 */ /* 0x001fca00078e00ff */
[----:B------:R-:W-:-:S07]  /*7110*/  @P2 SHF.R.U32.HI R3, RZ, R13, R12 ;  /* 0x0000000dff032219 */ /* 0x000fce000001160c */
.L_x_7881:
[----:B------:R-:W-:Y:S05]  /*7120*/  BSYNC B0 ;  /* 0x0000000000007941 */ /* 0x000fea0003800000 */
.L_x_7879:
[----:B------:R-:W-:-:S04]  /*7130*/  IMAD R3, R3, R4, -R82 ;  /* 0x0000000403037224 */ /* 0x000fc800078e0a52 */
[----:B------:R-:W-:-:S05]  /*7140*/  IMAD R3, R16, -0x2, R3 ;  /* 0xfffffffe10037824 */ /* 0x000fca00078e0203 */
[----:B------:R-:W-:Y:S02]  /*7150*/  VIADDMNMX R48, R3, R4, R48, PT ;  /* 0x0000000403307246 */ /* 0x000fe40003800130 */
[----:B------:R-:W-:-:S07]  /*7160*/  VIMNMX R50, R50, R3, !PT ;  /* 0x0000000332327248 */ /* 0x000fce0007fe0100 */
.L_x_7878:
[----:B------:R-:W-:Y:S02]  /*7170*/  FMNMX.FTZ R4, R163, R5, !PT ;  /* 0x00000005a3047209 */ /* 0x000fe40007810000 */
[C---:B------:R-:W-:Y:S02]  /*7180*/  ISETP.GT.AND P6, PT, R50.reuse, 0x1, P1 ;  /* 0x000000013200780c */ /* 0x040fe40000fc4270 */
        /* <DEDUP_REMOVED lines=35> */
[C---:B------:R-:W-:Y:S02]  /*73c0*/  ISETP.LT.OR P3, PT, R48.reuse, 0x19, P3 ;  /* 0x000000193000780c */ /* 0x040fe40001f61670 */
[----:B------:R-:W-:Y:S02]  /*73d0*/  FMNMX.FTZ R4, R73, R4, !PT ;  /* 0x0000000449047209 */ /* 0x000fe40007810000 */
[----:B------:R-:W-:Y:S02]  /*73e0*/  ISETP.LT.OR P4, PT, R48, 0x1a, P4 ;  /* 0x0000001a3000780c */ /* 0x000fe40002781670 */
[----:B------:R-:W-:Y:S02]  /*73f0*/  FMNMX.FTZ R4, R65, R4, !PT ;  /* 0x0000000441047209 */ /* 0x000fe40007810000 */
[----:B------:R-:W-:-:S02]  /*7400*/  FSEL R165, R26, -INF , !P3 ;  /* 0xff8000001aa57808 */ /* 0x000fc40005800000 */
[----:B------:R-:W-:Y:S02]  /*7410*/  FMNMX.FTZ R4, R67, R4, !PT ;  /* 0x0000000443047209 */ /* 0x000fe40007810000 */
[----:B------:R-:W-:Y:S02]  /*7420*/  FSEL R25, R25, -INF , !P4 ;  /* 0xff80000019197808 */ /* 0x000fe40006000000 */
[----:B------:R-:W-:Y:S02]  /*7430*/  FMNMX.FTZ R4, R69, R4, !PT ;  /* 0x0000000445047209 */ /* 0x000fe40007810000 */
[C---:B------:R-:W-:Y:S02]  /*7440*/  ISETP.GT.AND P3, PT, R50.reuse, 0x28, P1 ;  /* 0x000000283200780c */ /* 0x040fe40000f64270 */
[----:B------:R-:W-:Y:S02]  /*7450*/  FMNMX.FTZ R4, R71, R4, !PT ;  /* 0x0000000447047209 */ /* 0x000fe40007810000 */
[----:B------:R-:W-:-:S02]  /*7460*/  ISETP.GT.AND P4, PT, R50, 0x29, P1 ;  /* 0x000000293200780c */ /* 0x000fc40000f84270 */
[----:B------:R-:W-:Y:S02]  /*7470*/  FMNMX.FTZ R4, R63, R4, !PT ;  /* 0x000000043f047209 */ /* 0x000fe40007810000 */
[C---:B------:R-:W-:Y:S02]  /*7480*/  ISETP.LT.OR P3, PT, R48.reuse, 0x29, P3 ;  /* 0x000000293000780c */ /* 0x040fe40001f61670 */
        /* <DEDUP_REMOVED lines=23> */
[----:B------:R-:W-:Y:S01]  /*7600*/  ISETP.GT.AND P5, PT, R50, RZ, P1 ;  /* 0x000000ff3200720c */ /* 0x000fe20000fa4270 */
[-CC-:B------:R-:W-:Y:S01]  /*7610*/  FFMA.FTZ R11, R163, R4.reuse, -R12.reuse ;  /* 0x00000004a30b7223 */ /* 0x180fe2000001080c */
[----:B------:R-:W-:Y:S01]  /*7620*/  FSEL R163, R14, -INF , !P2 ;  /* 0xff8000000ea37808 */ /* 0x000fe20005000000 */
[-CC-:B------:R-:W-:Y:S01]  /*7630*/  FFMA.FTZ R182, R173, R4.reuse, -R12.reuse ;  /* 0x00000004adb67223 */ /* 0x180fe2000001080c */
[----:B------:R-:W-:Y:S01]  /*7640*/  ISETP.LT.OR P5, PT, R48, 0x1, P5 ;  /* 0x000000013000780c */ /* 0x000fe20002fa1670 */
[-CC-:B------:R-:W-:Y:S01]  /*7650*/  FFMA.FTZ R176, R177, R4.reuse, -R12.reuse ;  /* 0x00000004b1b07223 */ /* 0x180fe2000001080c */
[----:B------:R-:W-:Y:S01]  /*7660*/  ISETP.GT.AND P2, PT, R50, 0x21, P1 ;  /* 0x000000213200780c */ /* 0x000fe20000f44270 */
[-CC-:B------:R-:W-:Y:S01]  /*7670*/  FFMA.FTZ R15, R181, R4.reuse, -R12.reuse ;  /* 0x00000004b50f7223 */ /* 0x180fe2000001080c */
[----:B------:R-:W-:Y:S01]  /*7680*/  FSEL R193, R8, -INF , !P5 ;  /* 0xff80000008c17808 */ /* 0x000fe20006800000 */
        /* <DEDUP_REMOVED lines=16> */
[----:B------:R-:W-:Y:S01]  /*7790*/  FADD.FTZ R51, -R10, R5 ;  /* 0x000000050a337221 */ /* 0x000fe20000010100 */
        /* <DEDUP_REMOVED lines=21> */
[----:B------:R-:W-:Y:S01]  /*78f0*/  FFMA.FTZ R53, R53, R4, -R12 ;  /* 0x0000000435357223 */ /* 0x000fe2000001080c */
[----:B------:R-:W-:Y:S01]  /*7900*/  FMNMX.FTZ R8, R173, R8, !PT ;  /* 0x00000008ad087209 */ /* 0x000fe20007810000 */
[----:B------:R-:W-:Y:S01]  /*7910*/  MUFU.EX2 R11, R11 ;  /* 0x0000000b000b7308 */ /* 0x000fe20000000800 */
[----:B------:R-:W-:-:S02]  /*7920*/  ISETP.GT.AND P2, PT, R50, 0x40, P1 ;  /* 0x000000403200780c */ /* 0x000fc40000f44270 */
[----:B------:R-:W-:Y:S02]  /*7930*/  FMNMX.FTZ R8, R33, R8, !PT ;  /* 0x0000000821087209 */ /* 0x000fe40007810000 */
[----:B------:R-:W-:Y:S02]  /*7940*/  FSEL R183, R32, -INF , !P5 ;  /* 0xff80000020b77808 */ /* 0x000fe40006800000 */
[----:B------:R-:W-:Y:S01]  /*7950*/  FMNMX.FTZ R8, R177, R8, !PT ;  /* 0x00000008b1087209 */ /* 0x000fe20007810000 */
[----:B------:R-:W-:Y:S01]  /*7960*/  MUFU.EX2 R180, R180 ;  /* 0x000000b400b47308 */ /* 0x000fe20000000800 */
[----:B------:R-:W-:Y:S02]  /*7970*/  ISETP.LT.OR P4, PT, R48, 0x3a, P4 ;  /* 0x0000003a3000780c */ /* 0x000fe40002781670 */
[----:B------:R-:W-:Y:S02]  /*7980*/  FMNMX.FTZ R8, R29, R8, !PT ;  /* 0x000000081d087209 */ /* 0x000fe40007810000 */
[----:B------:R-:W-:-:S02]  /*7990*/  ISETP.GT.AND P3, PT, R50, 0x41, P1 ;  /* 0x000000413200780c */ /* 0x000fc40000f64270 */
[----:B------:R-:W-:Y:S01]  /*79a0*/  FMNMX.FTZ R8, R181, R8, !PT ;  /* 0x00000008b5087209 */ /* 0x000fe20007810000 */
[----:B------:R-:W-:Y:S01]  /*79b0*/  MUFU.EX2 R182, R182 ;  /* 0x000000b600b67308 */ /* 0x000fe20000000800 */
[----:B------:R-:W-:Y:S02]  /*79c0*/  ISETP.LT.OR P2, PT, R48, 0x41, P2 ;  /* 0x000000413000780c */ /* 0x000fe40001741670 */
[----:B------:R-:W-:Y:S02]  /*79d0*/  FSEL R179, R28, -INF , !P4 ;  /* 0xff8000001cb37808 */ /* 0x000fe40006000000 */
[----:B------:R-:W-:Y:S02]  /*79e0*/  FMNMX.FTZ R8, R183, R8, !PT ;  /* 0x00000008b7087209 */ /* 0x000fe40007810000 */
[----:B------:R-:W-:Y:S01]  /*79f0*/  ISETP.GT.AND P5, PT, R50, 0x48, P1 ;  /* 0x000000483200780c */ /* 0x000fe20000fa4270 */
[----:B------:R-:W-:Y:S01]  /*7a00*/  MUFU.EX2 R13, R13 ;  /* 0x0000000d000d7308 */ /* 0x000fe20000000800 */
[----:B------:R-:W-:Y:S01]  /*7a10*/  FSEL R195, R31, -INF , !P2 ;  /* 0xff8000001fc37808 */ /* 0x000fe20005000000 */
[----:B------:R-:W-:Y:S01]  /*7a20*/  FFMA.FTZ R31, R161, R4, -R12 ;  /* 0x00000004a11f7223 */ /* 0x000fe2000001080c */
[----:B------:R-:W-:-:S02]  /*7a30*/  ISETP.LT.OR P3, PT, R48, 0x42, P3 ;  /* 0x000000423000780c */ /* 0x000fc40001f61670 */
[----:B------:R-:W-:Y:S02]  /*7a40*/  FMNMX.FTZ R8, R179, R8, !PT ;  /* 0x00000008b3087209 */ /* 0x000fe40007810000 */
[----:B------:R-:W-:Y:S01]  /*7a50*/  ISETP.GT.AND P4, PT, R50, 0x49, P1 ;  /* 0x000000493200780c */ /* 0x000fe20000f84270 */
[----:B------:R-:W-:Y:S01]  /*7a60*/  MUFU.EX2 R176, R176 ;  /* 0x000000b000b07308 */ /* 0x000fe20000000800 */
[----:B------:R-:W-:Y:S02]  /*7a70*/  ISETP.LT.OR P5, PT, R48, 0x49, P5 ;  /* 0x000000493000780c */ /* 0x000fe40002fa1670 */
[----:B------:R-:W-:Y:S01]  /*7a80*/  FSEL R175, R27, -INF , !P3 ;  /* 0xff8000001baf7808 */ /* 0x000fe20005800000 */
[----:B------:R-:W-:Y:S01]  /*7a90*/  FFMA.FTZ R27, R171, R4, -R12 ;  /* 0x00000004ab1b7223 */ /* 0x000fe2000001080c */
[----:B------:R-:W-:Y:S02]  /*7aa0*/  FMNMX.FTZ R8, R195, R8, !PT ;  /* 0x00000008c3087209 */ /* 0x000fe40007810000 */
[----:B------:R-:W-:Y:S01]  /*7ab0*/  ISETP.GT.AND P2, PT, R50, 0x50, P1 ;  /* 0x000000503200780c */ /* 0x000fe20000f44270 */
[----:B------:R-:W-:Y:S01]  /*7ac0*/  MUFU.EX2 R15, R15 ;  /* 0x0000000f000f7308 */ /* 0x000fe20000000800 */
[----:B------:R-:W-:-:S02]  /*7ad0*/  FSEL R171, R36, -INF , !P5 ;  /* 0xff80000024ab7808 */ /* 0x000fc40006800000 */
[----:B------:R-:W-:Y:S02]  /*7ae0*/  ISETP.LT.OR P4, PT, R48, 0x4a, P4 ;  /* 0x0000004a3000780c */ /* 0x000fe40002781670 */
[----:B------:R-:W-:Y:S02]  /*7af0*/  FMNMX.FTZ R8, R175, R8, !PT ;  /* 0x00000008af087209 */ /* 0x000fe40007810000 */
[----:B------:R-:W-:Y:S01]  /*7b00*/  ISETP.GT.AND P3, PT, R50, 0x51, P1 ;  /* 0x000000513200780c */ /* 0x000fe20000f64270 */
[----:B------:R-:W-:Y:S01]  /*7b10*/  MUFU.EX2 R178, R178 ;  /* 0x000000b200b27308 */ /* 0x000fe20000000800 */
[----:B------:R-:W-:Y:S02]  /*7b20*/  ISETP.LT.OR P2, PT, R48, 0x51, P2 ;  /* 0x000000513000780c */ /* 0x000fe40001741670 */
[----:B------:R-:W-:Y:S02]  /*7b30*/  FSEL R167, R34, -INF , !P4 ;  /* 0xff80000022a77808 */ /* 0x000fe40006000000 */
[----:B------:R-:W-:-:S02]  /*7b40*/  FMNMX.FTZ R8, R171, R8, !PT ;  /* 0x00000008ab087209 */ /* 0x000fc40007810000 */
[----:B------:R-:W-:Y:S01]  /*7b50*/  ISETP.GT.AND P5, PT, R50, 0x58, P1 ;  /* 0x000000583200780c */ /* 0x000fe20000fa4270 */
[----:B------:R-:W-:Y:S01]  /*7b60*/  MUFU.EX2 R21, R21 ;  /* 0x0000001500157308 */ /* 0x000fe20000000800 */
[----:B------:R-:W-:Y:S02]  /*7b70*/  FSEL R37, R37, -INF , !P2 ;  /* 0xff80000025257808 */ /* 0x000fe40005000000 */
[----:B------:R-:W-:Y:S02]  /*7b80*/  ISETP.LT.OR P3, PT, R48, 0x52, P3 ;  /* 0x000000523000780c */ /* 0x000fe40001f61670 */
[----:B------:R-:W-:Y:S02]  /*7b90*/  FMNMX.FTZ R8, R167, R8, !PT ;  /* 0x00000008a7087209 */ /* 0x000fe40007810000 */
[----:B------:R-:W-:Y:S01]  /*7ba0*/  ISETP.GT.AND P4, PT, R50, 0x59, P1 ;  /* 0x000000593200780c */ /* 0x000fe20000f84270 */
[----:B------:R-:W-:Y:S01]  /*7bb0*/  MUFU.EX2 R172, R172 ;  /* 0x000000ac00ac7308 */ /* 0x000fe20000000800 */
[----:B------:R-:W-:-:S02]  /*7bc0*/  ISETP.LT.OR P5, PT, R48, 0x59, P5 ;  /* 0x000000593000780c */ /* 0x000fc40002fa1670 */
[----:B------:R-:W-:Y:S01]  /*7bd0*/  FSEL R161, R35, -INF , !P3 ;  /* 0xff80000023a17808 */ /* 0x000fe20005800000 */
[----:B------:R-:W-:Y:S01]  /*7be0*/  FFMA.FTZ R35, R85, R4, -R12 ;  /* 0x0000000455237223 */ /* 0x000fe2000001080c */
[----:B------:R-:W-:Y:S02]  /*7bf0*/  FMNMX.FTZ R8, R37, R8, !PT ;  /* 0x0000000825087209 */ /* 0x000fe40007810000 */
[----:B------:R-:W-:Y:S01]  /*7c00*/  ISETP.GT.AND P2, PT, R50, 0x60, P1 ;  /* 0x000000603200780c */ /* 0x000fe20000f44270 */
[----:B------:R-:W-:Y:S01]  /*7c10*/  MUFU.EX2 R27, R27 ;  /* 0x0000001b001b7308 */ /* 0x000fe20000000800 */
[----:B------:R-:W-:Y:S02]  /*7c20*/  FSEL R159, R40, -INF , !P5 ;  /* 0xff800000289f7808 */ /* 0x000fe40006800000 */
[----:B------:R-:W-:Y:S02]  /*7c30*/  ISETP.LT.OR P4, PT, R48, 0x5a, P4 ;  /* 0x0000005a3000780c */ /* 0x000fe40002781670 */
[----:B------:R-:W-:-:S02]  /*7c40*/  FMNMX.FTZ R8, R161, R8, !PT ;  /* 0x00000008a1087209 */ /* 0x000fc40007810000 */
[----:B------:R-:W-:Y:S01]  /*7c50*/  ISETP.GT.AND P3, PT, R50, 0x61, P1 ;  /* 0x000000613200780c */ /* 0x000fe20000f64270 */
[----:B------:R-:W-:Y:S01]  /*7c60*/  MUFU.EX2 R174, R174 ;  /* 0x000000ae00ae7308 */ /* 0x000fe20000000800 */
[----:B------:R-:W-:Y:S02]  /*7c70*/  ISETP.LT.OR P2, PT, R48, 0x61, P2 ;  /* 0x000000613000780c */ /* 0x000fe40001741670 */
[----:B------:R-:W-:Y:S02]  /*7c80*/  FSEL R85, R38, -INF , !P4 ;  /* 0xff80000026557808 */ /* 0x000fe40006000000 */
        /* <DEDUP_REMOVED lines=9> */
[----:B------:R-:W-:Y:S01]  /*7d20*/  FSEL R83, R39, -INF , !P3 ;  /* 0xff80000027537808 */ /* 0x000fe20005800000 */
[----:B------:R-:W-:Y:S01]  /*7d30*/  FFMA.FTZ R39, R81, R4, -R12 ;  /* 0x0000000451277223 */ /* 0x000fe2000001080c */
[----:B------:R-:W-:-:S02]  /*7d40*/  FMNMX.FTZ R8, R41, R8, !PT ;  /* 0x0000000829087209 */ /* 0x000fc40007810000 */
[----:B------:R-:W-:Y:S01]  /*7d50*/  ISETP.GT.AND P2, PT, R50, 0x70, P1 ;  /* 0x000000703200780c */ /* 0x000fe20000f44270 */
[----:B------:R-:W-:Y:S01]  /*7d60*/  MUFU.EX2 R35, R35 ;  /* 0x0000002300237308 */ /* 0x000fe20000000800 */
[----:B------:R-:W-:Y:S01]  /*7d70*/  FSEL R81, R43, -INF , !P5 ;  /* 0xff8000002b517808 */ /* 0x000fe20006800000 */
[----:B------:R-:W-:Y:S01]  /*7d80*/  FFMA.FTZ R43, R77, R4, -R12 ;  /* 0x000000044d2b7223 */ /* 0x000fe2000001080c */
[----:B------:R-:W-:Y:S02]  /*7d90*/  ISETP.LT.OR P4, PT, R48, 0x6a, P4 ;  /* 0x0000006a3000780c */ /* 0x000fe40002781670 */
[----:B------:R-:W-:Y:S02]  /*7da0*/  FMNMX.FTZ R8, R83, R8, !PT ;  /* 0x0000000853087209 */ /* 0x000fe40007810000 */
[----:B------:R-:W-:Y:S01]  /*7db0*/  ISETP.GT.AND P3, PT, R50, 0x71, P1 ;  /* 0x000000713200780c */ /* 0x000fe20000f64270 */
[----:B------:R-:W-:Y:S01]  /*7dc0*/  MUFU.EX2 R170, R170 ;  /* 0x000000aa00aa7308 */ /* 0x000fe20000000800 */
[----:B------:R-:W-:-:S02]  /*7dd0*/  ISETP.LT.OR P2, PT, R48, 0x71, P2 ;  /* 0x000000713000780c */ /* 0x000fc40001741670 */
[----:B------:R-:W-:Y:S02]  /*7de0*/  FSEL R79, R42, -INF , !P4 ;  /* 0xff8000002a4f7808 */ /* 0x000fe40006000000 */
        /* <DEDUP_REMOVED lines=8> */
[C---:B------:R-:W-:Y:S02]  /*7e70*/  ISETP.LT.OR P5, PT, R48.reuse, 0x79, P5 ;  /* 0x000000793000780c */ /* 0x040fe40002fa1670 */
[----:B------:R-:W-:Y:S01]  /*7e80*/  FSEL R77, R45, -INF , !P3 ;  /* 0xff8000002d4d7808 */ /* 0x000fe20005800000 */
[--C-:B------:R-:W-:Y:S01]  /*7e90*/  FFMA.FTZ R45, R73, R4, -R12.reuse ;  /* 0x00000004492d7223 */ /* 0x100fe2000001080c */
[----:B------:R-:W-:Y:S02]  /*7ea0*/  FMNMX.FTZ R8, R197, R8, !PT ;  /* 0x00000008c5087209 */ /* 0x000fe40007810000 */
[----:B------:R-:W-:Y:S01]  /*7eb0*/  ISETP.LT.OR P1, PT, R48, 0x7a, P1 ;  /* 0x0000007a3000780c */ /* 0x000fe20000f21670 */
[----:B------:R-:W-:Y:S01]  /*7ec0*/  MUFU.EX2 R43, R43 ;  /* 0x0000002b002b7308 */ /* 0x000fe20000000800 */
[----:B------:R-:W-:Y:S01]  /*7ed0*/  FSEL R199, R47, -INF , !P5 ;  /* 0xff8000002fc77808 */ /* 0x000fe20006800000 */
[----:B------:R-:W-:Y:S01]  /*7ee0*/  FFMA.FTZ R47, R67, R4, -R12 ;  /* 0x00000004432f7223 */ /* 0x000fe2000001080c */
[----:B------:R-:W-:-:S02]  /*7ef0*/  FMNMX.FTZ R8, R77, R8, !PT ;  /* 0x000000084d087209 */ /* 0x000fc40007810000 */
[----:B------:R-:W-:Y:S02]  /*7f00*/  FSEL R75, R46, -INF , !P1 ;  /* 0xff8000002e4b7808 */ /* 0x000fe40004800000 */
        /* <DEDUP_REMOVED lines=58> */
[-C--:B------:R-:W-:Y:S01]  /*82b0*/  FFMA.FTZ R79, R79, R4.reuse, -R10 ;  /* 0x000000044f4f7223 */ /* 0x080fe2000001080a */
[----:B------:R-:W-:Y:S01]  /*82c0*/  FADD.FTZ R59, R13, R0 ;  /* 0x000000000d3b7221 */ /* 0x000fe20000010000 */
[-CC-:B------:R-:W-:Y:S01]  /*82d0*/  FFMA.FTZ R197, R197, R4.reuse, -R10.reuse ;  /* 0x00000004c5c57223 */ /* 0x180fe2000001080a */
[----:B------:R-:W0:Y:S01]  /*82e0*/  MUFU.EX2 R51, R51 ;  /* 0x0000003300337308 */ /* 0x000e220000000800 */
[----:B-1----:R-:W-:Y:S01]  /*82f0*/  FADD.FTZ R63, R12, R63 ;  /* 0x0000003f0c3f7221 */ /* 0x002fe20000010000 */
[----:B------:R-:W-:Y:S01]  /*8300*/  FADD.FTZ R0, R176, R59 ;  /* 0x0000003bb0007221 */ /* 0x000fe20000010000 */
[-CC-:B------:R-:W-:Y:S01]  /*8310*/  FFMA.FTZ R77, R77, R4.reuse, -R10.reuse ;  /* 0x000000044d4d7223 */ /* 0x180fe2000001080a */
[-CC-:B------:R-:W-:Y:S01]  /*8320*/  FFMA.FTZ R199, R199, R4.reuse, -R10.reuse ;  /* 0x00000004c7c77223 */ /* 0x180fe2000001080a */
[----:B------:R-:W-:Y:S01]  /*8330*/  FFMA.FTZ R10, R75, R4, -R10 ;  /* 0x000000044b0a7223 */ /* 0x000fe2000001080a */
[----:B------:R-:W-:-:S02]  /*8340*/  FADD.FTZ R59, R15, R0 ;  /* 0x000000000f3b7221 */ /* 0x000fc40000010000 */
        /* <DEDUP_REMOVED lines=14> */
[----:B------:R-:W-:-:S06]  /*8430*/  FADD.FTZ R0, R168, R59 ;  /* 0x0000003ba8007221 */ /* 0x000fcc0000010000 */
        /* <DEDUP_REMOVED lines=23> */
[----:B0-----:R-:W-:Y:S01]  /*85b0*/  FADD.FTZ R0, R32, R59 ;  /* 0x0000003b20007221 */ /* 0x001fe20000010000 */
[----:B------:R-:W-:-:S06]  /*85c0*/  FADD.FTZ R59, R43, R2 ;  /* 0x000000022b3b7221 */ /* 0x000fcc0000010000 */
[----:B------:R-:W0:Y:S08]  /*85d0*/  MUFU.EX2 R36, R36 ;  /* 0x0000002400247308 */ /* 0x000e300000000800 */
[----:B------:R-:W3:Y:S08]  /*85e0*/  MUFU.EX2 R167, R167 ;  /* 0x000000a700a77308 */ /* 0x000ef00000000800 */
[----:B------:R-:W4:Y:S08]  /*85f0*/  MUFU.EX2 R37, R37 ;  /* 0x0000002500257308 */ /* 0x000f300000000800 */
[----:B------:R1:W-:Y:S08]  /*8600*/  MUFU.EX2 R42, R41 ;  /* 0x00000029002a7308 */ /* 0x0003f00000000800 */
[----:B------:R-:W5:Y:S01]  /*8610*/  MUFU.EX2 R38, R38 ;  /* 0x0000002600267308 */ /* 0x000f620000000800 */
[----:B-1----:R-:W-:Y:S01]  /*8620*/  FADD.FTZ R41, R165, R0 ;  /* 0x00000000a5297221 */ /* 0x002fe20000010000 */
[----:B------:R-:W-:-:S03]  /*8630*/  FADD.FTZ R0, R166, R59 ;  /* 0x0000003ba6007221 */ /* 0x000fc60000010000 */
[----:B--2---:R-:W-:-:S03]  /*8640*/  FADD.FTZ R41, R34, R41 ;  /* 0x0000002922297221 */ /* 0x004fc60000010000 */
[----:B------:R-:W1:Y:S01]  /*8650*/  MUFU.EX2 R163, R163 ;  /* 0x000000a300a37308 */ /* 0x000e620000000800 */
[----:B0-----:R-:W-:Y:S01]  /*8660*/  FADD.FTZ R2, R36, R41 ;  /* 0x0000002924027221 */ /* 0x001fe20000010000 */
[----:B------:R-:W-:-:S03]  /*8670*/  FADD.FTZ R41, R45, R0 ;  /* 0x000000002d297221 */ /* 0x000fc60000010000 */
[----:B---3--:R-:W-:Y:S01]  /*8680*/  FADD.FTZ R2, R167, R2 ;  /* 0x00000002a7027221 */ /* 0x008fe20000010000 */
[----:B------:R-:W-:Y:S02]  /*8690*/  FADD.FTZ R0, R160, R41 ;  /* 0x00000029a0007221 */ /* 0x000fe40000010000 */
[----:B------:R-:W0:Y:S01]  /*86a0*/  MUFU.EX2 R40, R40 ;  /* 0x0000002800287308 */ /* 0x000e220000000800 */
[----:B----4-:R-:W-:Y:S01]  /*86b0*/  FADD.FTZ R41, R37, R2 ;  /* 0x0000000225297221 */ /* 0x010fe20000010000 */
[----:B------:R-:W-:-:S03]  /*86c0*/  FADD.FTZ R59, R47, R0 ;  /* 0x000000002f3b7221 */ /* 0x000fc60000010000 */
[----:B-----5:R-:W-:Y:S01]  /*86d0*/  FADD.FTZ R0, R38, R41 ;  /* 0x0000002926007221 */ /* 0x020fe20000010000 */
[----:B------:R-:W-:Y:S02]  /*86e0*/  FADD.FTZ R2, R162, R59 ;  /* 0x0000003ba2027221 */ /* 0x000fe40000010000 */
[----:B------:R-:W2:Y:S01]  /*86f0*/  MUFU.EX2 R83, R83 ;  /* 0x0000005300537308 */ /* 0x000ea20000000800 */
[----:B-1----:R-:W-:Y:S01]  /*8700*/  FADD.FTZ R41, R163, R0 ;  /* 0x00000000a3297221 */ /* 0x002fe20000010000 */
[----:B------:R-:W-:-:S04]  /*8710*/  FADD.FTZ R59, R65, R2 ;  /* 0x00000002413b7221 */ /* 0x000fc80000010000 */
[----:B------:R-:W-:Y:S02]  /*8720*/  FADD.FTZ R0, R156, R59 ;  /* 0x0000003b9c007221 */ /* 0x000fe40000010000 */
[----:B------:R-:W1:Y:S01]  /*8730*/  MUFU.EX2 R44, R81 ;  /* 0x00000051002c7308 */ /* 0x000e620000000800 */
[----:B0-----:R-:W-:Y:S01]  /*8740*/  FADD.FTZ R41, R40, R41 ;  /* 0x0000002928297221 */ /* 0x001fe20000010000 */
[----:B------:R-:W-:-:S03]  /*8750*/  FADD.FTZ R59, R61, R0 ;  /* 0x000000003d3b7221 */ /* 0x000fc60000010000 */
[----:B------:R-:W-:Y:S01]  /*8760*/  FADD.FTZ R41, R42, R41 ;  /* 0x000000292a297221 */ /* 0x000fe20000010000 */
[----:B------:R-:W-:Y:S02]  /*8770*/  FADD.FTZ R0, R158, R59 ;  /* 0x0000003b9e007221 */ /* 0x000fe40000010000 */
        /* <DEDUP_REMOVED lines=20> */
[----:B-1----:R-:W-:-:S03]  /*88c0*/  FADD.FTZ R2, R5, R2 ;  /* 0x0000000205027221 */ /* 0x002fc60000010000 */
[----:B0-----:R-:W-:Y:S01]  /*88d0*/  FADD.FTZ R0, R10, R41 ;  /* 0x000000290a007221 */ /* 0x001fe20000010000 */
[----:B------:R-:W-:Y:S06]  /*88e0*/  @!P0 BRA `(.L_x_7882) ;  /* 0x0000000000048947 */ /* 0x000fec0003800000 */
[----:B------:R-:W-:Y:S01]  /*88f0*/  BPT.TRAP 0x1 ;  /* 0x000000040000795c */ /* 0x000fe20000300000 */
.L_x_7882:
        /* <DEDUP_REMOVED lines=107> */
.L_x_7864:
[----:B------:R-:W-:Y:S02]  /*8fb0*/  UISETP.NE.AND UP1, UPT, UR51, URZ, UPT ;  /* 0x0000003f3300728c */ /* 0x000fe4000bf25270 */
[----:B------:R-:W-:Y:S02]  /*8fc0*/  UISETP.NE.AND UP0, UPT, UR50, URZ, UPT ;  /* 0x0000003f3200728c */ /* 0x000fe4000bf05270 */
[----:B------:R-:W-:Y:S02]  /*8fd0*/  UIADD3 UR10, UR37, 0x7f, URZ ;  /* 0x0000007f250a7890 */ /* 0x000fe4000fffe03f */
[----:B------:R-:W-:Y:S02]  /*8fe0*/  UIADD3 UR11, UR38, 0x1, -UR45 ;  /* 0x00000001260b7890 */ /* 0x000fe4000fffe82d */
[----:B------:R-:W-:-:S03]  /*8ff0*/  PLOP3.LUT P1, PT, PT, PT, UP0, 0x40, 0x0 ;  /* 0x000000000000781c */ /* 0x000fc60003f2e808 */
        /* <DEDUP_REMOVED lines=19> */
.L_x_7885:
[----:B------:R-:W-:Y:S02]  /*9130*/  ULDC UR15, c[0x0][0x9e4] ;  /* 0x00027900000f7ab9 */ /* 0x000fe40000000800 */
[----:B------:R-:W-:-:S11]  /*9140*/  UISETP.NE.AND UP0, UPT, UR15, 0x1, UPT ;  /* 0x000000010f00788c */ /* 0x000fd6000bf05270 */
[----:B------:R-:W-:Y:S02]  /*9150*/  @UP0 ULDC.64 UR6, c[0x0][0x9e8] ;  /* 0x00027a0000060ab9 */ /* 0x000fe40000000a00 */
[----:B------:R-:W-:-:S04]  /*9160*/  UIMAD.WIDE.U32 UR10, UR14, UR6, URZ ;  /* 0x000000060e0a72a5 */ /* 0x000fc8000f8e003f */
[----:B------:R-:W-:-:S12]  /*9170*/  @UP0 USHF.R.U32.HI UR14, URZ, UR7, UR11 ;  /* 0x000000073f0e0299 */ /* 0x000fd8000801160b */
.L_x_7886:
[----:B------:R-:W-:-:S04]  /*9180*/  UIMAD UR14, UR14, UR15, URZ ;  /* 0x0000000f0e0e72a4 */ /* 0x000fc8000f8e023f */
[----:B------:R-:W-:-:S04]  /*9190*/  UISETP.LT.AND UP0, UPT, UR56, UR14, UPT ;  /* 0x0000000e3800728c */ /* 0x000fc8000bf01270 */
[----:B------:R-:W-:-:S12]  /*91a0*/  USEL UR56, UR56, UR14, !UP0 ;  /* 0x0000000e38387287 */ /* 0x000fd8000c000000 */
.L_x_7884:
[----:B------:R-:W-:-:S04]  /*91b0*/  UIADD3 UR56, UR56, 0x7f, URZ ;  /* 0x0000007f38387890 */ /* 0x000fc8000fffe03f */
        /* <DEDUP_REMOVED lines=11> */
[----:B------:R-:W-:Y:S01]  /*9270*/  IMAD.MOV.U32 R5, RZ, RZ, R7 ;  /* 0x000000ffff057224 */ /* 0x000fe200078e0007 */
[----:B------:R-:W-:-:S06]  /*9280*/  ULDC UR53, c[0x0][0x9d8] ;  /* 0x0002760000357ab9 */ /* 0x000fcc0000000800 */
.L_x_7898:
[----:B------:R-:W-:Y:S01]  /*9290*/  ISETP.NE.AND P2, PT, RZ, UR44, PT ;  /* 0x0000002cff007c0c */ /* 0x000fe2000bf45270 */
[----:B------:R-:W-:-:S04]  /*92a0*/  UISETP.NE.AND UP0, UPT, UR57, 0x1, UPT ;  /* 0x000000013900788c */ /* 0x000fc8000bf05270 */
[----:B------:R-:W-:-:S04]  /*92b0*/  USEL UR47, URZ, 0x1, UP0 ;  /* 0x000000013f2f7887 */ /* 0x000fc80008000000 */
[----:B------:R-:W-:-:S04]  /*92c0*/  ULOP3.LUT UR47, UR58, UR47, URZ, 0x3c, !UPT ;  /* 0x0000002f3a2f7292 */ /* 0x000fc8000f8e3c3f */
[----:B------:R-:W-:Y:S08]  /*92d0*/  @P2 BRA `(.L_x_7888) ;  /* 0x0000000000382947 */ /* 0x000ff00003800000 */
[----:B------:R-:W-:Y:S05]  /*92e0*/  @!P0 BRA `(.L_x_7889) ;  /* 0x0000000000048947 */ /* 0x000fea0003800000 */
[----:B------:R-:W-:Y:S01]  /*92f0*/  BPT.TRAP 0x1 ;  /* 0x000000040000795c */ /* 0x000fe20000300000 */
.L_x_7889:
        /* <DEDUP_REMOVED lines=9> */
.L_x_7890:
[----:B-1----:R-:W-:Y:S05]  /*9390*/  @P1 BRA `(.L_x_7888) ;  /* 0x0000000000081947 */ /* 0x002fea0003800000 */
[----:B------:R-:W1:Y:S02]  /*93a0*/  SYNCS.PHASECHK.TRANS64.TRYWAIT P1, [UR6+0x28830], R3 ;  /* 0x02883003ff0075a7 */ /* 0x000e640008020146 */
[----:B-1----:R-:W-:Y:S05]  /*93b0*/  @!P1 BRA `(.L_x_7891) ;  /* 0x000000e800589947 */ /* 0x002fea0003800000 */
.L_x_7888:
        /* <DEDUP_REMOVED lines=48> */
.L_x_7893:
[----:B------:R-:W-:Y:S01]  /*96c0*/  ULEA UR6, UR57, UR41, 0x3 ;  /* 0x0000002939067291 */ /* 0x000fe2000f8e183f */
[----:B------:R-:W-:-:S05]  /*96d0*/  IMAD.U32 R3, RZ, RZ, UR58 ;  /* 0x0000003aff037e24 */ /* 0x000fca000f8e00ff */
[----:B------:R-:W-:-:S04]  /*96e0*/  SHF.L.U32 R3, R3, 0x1f, RZ ;  /* 0x0000001f03037819 */ /* 0x000fc800000006ff */
[----:B------:R0:W1:Y:S01]  /*96f0*/  SYNCS.PHASECHK.TRANS64.TRYWAIT P1, [UR6+0x28850], R3 ;  /* 0x02885003ff0075a7 */ /* 0x0000620008020146 */
[----:B------:R-:W-:Y:S05]  /*9700*/  @!P0 BRA `(.L_x_7894) ;  /* 0x0000000000048947 */ /* 0x000fea0003800000 */
[----:B------:R-:W-:Y:S01]  /*9710*/  BPT.TRAP 0x1 ;  /* 0x000000040000795c */ /* 0x000fe20000300000 */
.L_x_7894:
[----:B-1----:R-:W-:Y:S05]  /*9720*/  @P1 BRA `(.L_x_7892) ;  /* 0x0000000000081947 */ /* 0x002fea0003800000 */
[----:B------:R-:W1:Y:S02]  /*9730*/  SYNCS.PHASECHK.TRANS64.TRYWAIT P1, [UR6+0x28850], R3 ;  /* 0x02885003ff0075a7 */ /* 0x000e640008020146 */
[----:B-1----:R-:W-:Y:S05]  /*9740*/  @!P1 BRA `(.L_x_7895) ;  /* 0x000000e4008c9947 */ /* 0x002fea0003800000 */
.L_x_7892:
        /* <DEDUP_REMOVED lines=49> */
.L_x_7896:
        /* <DEDUP_REMOVED lines=82> */
[----:B------:R-:W-:-:S04]  /*9f80*/  ULEA UR6, UR46, UR41, 0x3 ;  /* 0x000000292e067291 */ /* 0x000fc8000f8e183f */
[----:B------:R-:W2:Y:S01]  /*9f90*/  MUFU.TANH R165, R165 ;  /* 0x000000a500a57308 */ /* 0x000ea20000002400 */
[----:B---3--:R-:W-:Y:S01]  /*9fa0*/  FMNMX.FTZ R4, R163, R4, !PT ;  /* 0x00000004a3047209 */ /* 0x008fe20007810000 */
[----:B------:R-:W-:-:S04]  /*9fb0*/  UIADD3 UR6, UR6, 0x28840, URZ ;  /* 0x0002884006067890 */ /* 0x000fc8000fffe03f */
[----:B------:R-:W-:Y:S02]  /*9fc0*/  UPRMT UR6, UR40, 0x654, UR6 ;  /* 0x0000065428067896 */ /* 0x000fe40008000006 */
[----:B------:R-:W3:Y:S01]  /*9fd0*/  MUFU.TANH R21, R21 ;  /* 0x0000001500157308 */ /* 0x000ee20000002400 */
[----:B-1----:R-:W-:-:S06]  /*9fe0*/  FMNMX.FTZ R10, R15, R10, !PT ;  /* 0x0000000a0f0a7209 */ /* 0x002fcc0007810000 */
[----:B------:R-:W-:Y:S01]  /*9ff0*/  SYNCS.ARRIVE.TRANS64.RED.A1T0 RZ, [UR6], RZ ;  /* 0x000000ffffff79a7 */ /* 0x000fe20008100406 */
        /* <DEDUP_REMOVED lines=101> */
[----:B-1----:R-:W-:Y:S02]  /*a650*/  FMNMX.FTZ R12, R219, R4, !PT ;  /* 0x00000004db0c7209 */ /* 0x002fe40007810000 */
[----:B------:R-:W1:Y:S03]  /*a660*/  LDC R4, c[0x0][0x988] ;  /* 0x00026200ff047b82 */ /* 0x000e660000000800 */
[----:B0-----:R-:W0:Y:S02]  /*a670*/  SHFL.BFLY PT, R3, R12, 0x2, 0x1f ;  /* 0x0c401f000c037f89 */ /* 0x001e2400000e0000 */
[----:B------:R-:W4:Y:S01]  /*a680*/  MUFU.TANH R85, R85 ;  /* 0x0000005500557308 */ /* 0x000f220000002400 */
[----:B--2---:R-:W-:-:S04]  /*a690*/  FMNMX.FTZ R10, R81, R10, !PT ;  /* 0x0000000a510a7209 */ /* 0x004fc80007810000 */
[----:B---3--:R-:W-:-:S04]  /*a6a0*/  FMNMX.FTZ R10, R83, R10, !PT ;  /* 0x0000000a530a7209 */ /* 0x008fc80007810000 */
[----:B----4-:R-:W-:-:S05]  /*a6b0*/  FMNMX.FTZ R10, R85, R10, !PT ;  /* 0x0000000a550a7209 */ /* 0x010fca0007810000 */
[----:B------:R-:W2:Y:S01]  /*a6c0*/  SHFL.BFLY PT, R9, R10, 0x2, 0x1f ;  /* 0x0c401f000a097f89 */ /* 0x000ea200000e0000 */
[----:B0-----:R-:W-:-:S05]  /*a6d0*/  FMNMX.FTZ R14, R12, R3, !PT ;  /* 0x000000030c0e7209 */ /* 0x001fca0007810000 */
[----:B------:R-:W0:Y:S01]  /*a6e0*/  SHFL.BFLY PT, R3, R14, 0x1, 0x1f ;  /* 0x0c201f000e037f89 */ /* 0x000e2200000e0000 */
[----:B--2---:R-:W-:-:S05]  /*a6f0*/  FMNMX.FTZ R20, R10, R9, !PT ;  /* 0x000000090a147209 */ /* 0x004fca0007810000 */
[----:B------:R-:W2:Y:S01]  /*a700*/  SHFL.BFLY PT, R9, R20, 0x1, 0x1f ;  /* 0x0c201f0014097f89 */ /* 0x000ea200000e0000 */
[----:B0-----:R-:W-:-:S05]  /*a710*/  FMNMX.FTZ R3, R14, R3, !PT ;  /* 0x000000030e037209 */ /* 0x001fca0007810000 */
        /* <DEDUP_REMOVED lines=16> */
[----:B--2---:R-:W-:Y:S01]  /*a820*/  FMNMX.FTZ R9, R20, R9, !PT ;  /* 0x0000000914097209 */ /* 0x004fe20007810000 */
        /* <DEDUP_REMOVED lines=56> */
[----:B------:R-:W-:-:S04]  /*abb0*/  FFMA.FTZ R83, R83, R4, -R6 ;  /* 0x0000000453537223 */ /* 0x000fc80000010806 */
        /* <DEDUP_REMOVED lines=129> */
.L_x_7897:
[----:B------:R-:W-:Y:S01]  /*b3d0*/  ULEA UR6, UR57, UR41, 0x3 ;  /* 0x0000002939067291 */ /* 0x000fe2000f8e183f */
[----:B------:R-:W-:Y:S01]  /*b3e0*/  ISETP.GT.AND P1, PT, R5, UR56, PT ;  /* 0x0000003805007c0c */ /* 0x000fe2000bf24270 */
        /* <DEDUP_REMOVED lines=105> */
[----:B------:R-:W-:-:S07]  /*ba80*/  IMAD.MOV.U32 R7, RZ, RZ, R5 ;  /* 0x000000ffff077224 */ /* 0x000fce00078e0005 */
.L_x_7887:
        /* <DEDUP_REMOVED lines=10> */
.L_x_7918:
        /* <DEDUP_REMOVED lines=9> */
.L_x_7901:
[----:B------:R-:W-:Y:S01]  /*bbc0*/  ULEA UR6, UR46, UR41, 0x3 ;  /* 0x000000292e067291 */ /* 0x000fe2000f8e183f */
[----:B------:R-:W-:-:S05]  /*bbd0*/  IMAD.U32 R3, RZ, RZ, UR47 ;  /* 0x0000002fff037e24 */ /* 0x000fca000f8e00ff */
[----:B------:R-:W-:-:S04]  /*bbe0*/  SHF.L.U32 R3, R3, 0x1f, RZ ;  /* 0x0000001f03037819 */ /* 0x000fc800000006ff */
[----:B------:R0:W1:Y:S01]  /*bbf0*/  SYNCS.PHASECHK.TRANS64.TRYWAIT P1, [UR6+0x28830], R3 ;  /* 0x02883003ff0075a7 */ /* 0x0000620008020146 */
[----:B------:R-:W-:Y:S05]  /*bc00*/  @!P0 BRA `(.L_x_7902) ;  /* 0x0000000000048947 */ /* 0x000fea0003800000 */
[----:B------:R-:W-:Y:S01]  /*bc10*/  BPT.TRAP 0x1 ;  /* 0x000000040000795c */ /* 0x000fe20000300000 */
.L_x_7902:
[----:B-1----:R-:W-:Y:S05]  /*bc20*/  @P1 BRA `(.L_x_7900) ;  /* 0x0000000000081947 */ /* 0x002fea0003800000 */
[----:B------:R-:W1:Y:S02]  /*bc30*/  SYNCS.PHASECHK.TRANS64.TRYWAIT P1, [UR6+0x28830], R3 ;  /* 0x02883003ff0075a7 */ /* 0x000e640008020146 */
[----:B-1----:R-:W-:Y:S05]  /*bc40*/  @!P1 BRA `(.L_x_7903) ;  /* 0x000000c000649947 */ /* 0x002fea0003800000 */
.L_x_7900:
        /* <DEDUP_REMOVED lines=45> */
.L_x_7905:
[----:B------:R-:W-:Y:S01]  /*bf20*/  ULEA UR6, UR59, UR41, 0x3 ;  /* 0x000000293b067291 */ /* 0x000fe2000f8e183f */
[----:B------:R-:W-:-:S05]  /*bf30*/  IMAD.U32 R3, RZ, RZ, UR60 ;  /* 0x0000003cff037e24 */ /* 0x000fca000f8e00ff */
[----:B------:R-:W-:-:S04]  /*bf40*/  SHF.L.U32 R3, R3, 0x1f, RZ ;  /* 0x0000001f03037819 */ /* 0x000fc800000006ff */
[----:B------:R0:W1:Y:S01]  /*bf50*/  SYNCS.PHASECHK.TRANS64.TRYWAIT P1, [UR6+0x28850], R3 ;  /* 0x02885003ff0075a7 */ /* 0x0000620008020146 */
[----:B------:R-:W-:Y:S05]  /*bf60*/  @!P0 BRA `(.L_x_7906) ;  /* 0x0000000000048947 */ /* 0x000fea0003800000 */
[----:B------:R-:W-:Y:S01]  /*bf70*/  BPT.TRAP 0x1 ;  /* 0x000000040000795c */ /* 0x000fe20000300000 */
.L_x_7906:
[----:B-1----:R-:W-:Y:S05]  /*bf80*/  @P1 BRA `(.L_x_7904) ;  /* 0x0000000000081947 */ /* 0x002fea0003800000 */
[----:B------:R-:W1:Y:S02]  /*bf90*/  SYNCS.PHASECHK.TRANS64.TRYWAIT P1, [UR6+0x28850], R3 ;  /* 0x02885003ff0075a7 */ /* 0x000e640008020146 */
[----:B-1----:R-:W-:Y:S05]  /*bfa0*/  @!P1 BRA `(.L_x_7907) ;  /* 0x000000bc00a49947 */ /* 0x002fea0003800000 */
.L_x_7904:
        /* <DEDUP_REMOVED lines=49> */
.L_x_7908:
        /* <DEDUP_REMOVED lines=167> */
.L_x_7911:
[----:B------:R-:W-:-:S05]  /*cd30*/  IMAD.U32 R65, RZ, RZ, UR53 ;  /* 0x00000035ff417e24 */ /* 0x000fca000f8e00ff */
[----:B------:R-:W-:-:S13]  /*cd40*/  ISETP.NE.AND P1, PT, R65, 0x1, PT ;  /* 0x000000014100780c */ /* 0x000fda0003f25270 */
[----:B------:R-:W1:Y:S02]  /*cd50*/  @P1 LDC.64 R54, c[0x0][0x9e8] ;  /* 0x00027a00ff361b82 */ /* 0x000e640000000a00 */
[----:B-1----:R-:W-:-:S05]  /*cd60*/  @P1 IMAD.HI.U32 R54, R63, R54, RZ ;  /* 0x000000363f361227 */ /* 0x002fca00078e00ff */
[----:B------:R-:W-:-:S07]  /*cd70*/  @P1 SHF.R.U32.HI R63, RZ, R55, R54 ;  /* 0x00000037ff3f1219 */ /* 0x000fce0000011636 */
.L_x_7912:
[----:B------:R-:W-:Y:S05]  /*cd80*/  BSYNC B0 ;  /* 0x0000000000007941 */ /* 0x000fea0003800000 */
.L_x_7910:
[----:B------:R-:W-:-:S04]  /*cd90*/  IMAD R63, R63, R65, -R82 ;  /* 0x000000413f3f7224 */ /* 0x000fc800078e0a52 */
[----:B------:R-:W-:-:S05]  /*cda0*/  IMAD R63, R16, -0x2, R63 ;  /* 0xfffffffe103f7824 */ /* 0x000fca00078e023f */
[----:B------:R-:W-:Y:S02]  /*cdb0*/  VIADDMNMX R64, R63, R65, R64, PT ;  /* 0x000000413f407246 */ /* 0x000fe40003800140 */
[----:B------:R-:W-:-:S07]  /*cdc0*/  VIMNMX R66, R66, R63, !PT ;  /* 0x0000003f42427248 */ /* 0x000fce0007fe0100 */
.L_x_7909:
        /* <DEDUP_REMOVED lines=116> */
.L_x_7915:
[----:B------:R-:W-:-:S05]  /*d510*/  IMAD.U32 R4, RZ, RZ, UR53 ;  /* 0x00000035ff047e24 */ /* 0x000fca000f8e00ff */
[----:B------:R-:W-:-:S13]  /*d520*/  ISETP.NE.AND P2, PT, R4, 0x1, PT ;  /* 0x000000010400780c */ /* 0x000fda0003f45270 */
[----:B------:R-:W0:Y:S02]  /*d530*/  @P2 LDC.64 R12, c[0x0][0x9e8] ;  /* 0x00027a00ff0c2b82 */ /* 0x000e240000000a00 */
[----:B0-----:R-:W-:-:S05]  /*d540*/  @P2 IMAD.HI.U32 R12, R3, R12, RZ ;  /* 0x0000000c030c2227 */ /* 0x001fca00078e00ff */
[----:B------:R-:W-:-:S07]  /*d550*/  @P2 SHF.R.U32.HI R3, RZ, R13, R12 ;  /* 0x0000000dff032219 */ /* 0x000fce000001160c */
.L_x_7916:
[----:B------:R-:W-:Y:S05]  /*d560*/  BSYNC B0 ;  /* 0x0000000000007941 */ /* 0x000fea0003800000 */
.L_x_7914:
[----:B------:R-:W-:-:S04]  /*d570*/  IMAD R3, R3, R4, -R82 ;  /* 0x0000000403037224 */ /* 0x000fc800078e0a52 */
[----:B------:R-:W-:-:S05]  /*d580*/  IMAD R3, R16, -0x2, R3 ;  /* 0xfffffffe10037824 */ /* 0x000fca00078e0203 */
[----:B------:R-:W-:Y:S02]  /*d590*/  VIADDMNMX R48, R3, R4, R48, PT ;  /* 0x0000000403307246 */ /* 0x000fe40003800130 */
[----:B------:R-:W-:-:S07]  /*d5a0*/  VIMNMX R50, R50, R3, !PT ;  /* 0x0000000332327248 */ /* 0x000fce0007fe0100 */
.L_x_7913:
        /* <DEDUP_REMOVED lines=102> */
[----:B------:R-:W-:Y:S01]  /*dc10*/  FADD.FTZ R51, -R10, R5 ;  /* 0x000000050a337221 */ /* 0x000fe20000010100 */
        /* <DEDUP_REMOVED lines=21> */
[----:B------:R-:W-:Y:S01]  /*dd70*/  FFMA.FTZ R53, R53, R4, -R12 ;  /* 0x0000000435357223 */ /* 0x000fe2000001080c */
[----:B------:R-:W-:Y:S01]  /*dd80*/  FMNMX.FTZ R8, R31, R8, !PT ;  /* 0x000000081f087209 */ /* 0x000fe20007810000 */
[----:B------:R-:W-:Y:S01]  /*dd90*/  MUFU.EX2 R11, R11 ;  /* 0x0000000b000b7308 */ /* 0x000fe20000000800 */
[----:B------:R-:W-:-:S02]  /*dda0*/  FSEL R183, R32, -INF , !P5 ;  /* 0xff80000020b77808 */ /* 0x000fc40006800000 */
[----:B------:R-:W-:Y:S02]  /*ddb0*/  FMNMX.FTZ R8, R177, R8, !PT ;  /* 0x00000008b1087209 */ /* 0x000fe40007810000 */
[----:B------:R-:W-:Y:S02]  /*ddc0*/  ISETP.LT.OR P4, PT, R48, 0x3a, P4 ;  /* 0x0000003a3000780c */ /* 0x000fe40002781670 */
[----:B------:R-:W-:Y:S01]  /*ddd0*/  FMNMX.FTZ R8, R29, R8, !PT ;  /* 0x000000081d087209 */ /* 0x000fe20007810000 */
[----:B------:R-:W-:Y:S01]  /*dde0*/  MUFU.EX2 R180, R180 ;  /* 0x000000b400b47308 */ /* 0x000fe20000000800 */
[----:B------:R-:W-:Y:S02]  /*ddf0*/  ISETP.GT.AND P3, PT, R50, 0x41, P1 ;  /* 0x000000413200780c */ /* 0x000fe40000f64270 */
[----:B------:R-:W-:Y:S02]  /*de00*/  FMNMX.FTZ R8, R181, R8, !PT ;  /* 0x00000008b5087209 */ /* 0x000fe40007810000 */
[----:B------:R-:W-:-:S02]  /*de10*/  ISETP.LT.OR P2, PT, R48, 0x41, P2 ;  /* 0x000000413000780c */ /* 0x000fc40001741670 */
[----:B------:R-:W-:Y:S01]  /*de20*/  FSEL R179, R28, -INF , !P4 ;  /* 0xff8000001cb37808 */ /* 0x000fe20006000000 */
[----:B------:R-:W-:Y:S01]  /*de30*/  MUFU.EX2 R182, R182 ;  /* 0x000000b600b67308 */ /* 0x000fe20000000800 */
        /* <DEDUP_REMOVED lines=10> */
[----:B------:R-:W-:Y:S01]  /*dee0*/  FFMA.FTZ R27, R171, R4, -R12 ;  /* 0x00000004ab1b7223 */ /* 0x000fe2000001080c */
[----:B------:R-:W-:Y:S01]  /*def0*/  FMNMX.FTZ R8, R195, R8, !PT ;  /* 0x00000008c3087209 */ /* 0x000fe20007810000 */
[----:B------:R-:W-:Y:S01]  /*df00*/  MUFU.EX2 R176, R176 ;  /* 0x000000b000b07308 */ /* 0x000fe20000000800 */
[----:B------:R-:W-:Y:S02]  /*df10*/  ISETP.GT.AND P2, PT, R50, 0x50, P1 ;  /* 0x000000503200780c */ /* 0x000fe40000f44270 */
[----:B------:R-:W-:-:S02]  /*df20*/  FSEL R171, R36, -INF , !P5 ;  /* 0xff80000024ab7808 */ /* 0x000fc40006800000 */
[----:B------:R-:W-:Y:S02]  /*df30*/  ISETP.LT.OR P4, PT, R48, 0x4a, P4 ;  /* 0x0000004a3000780c */ /* 0x000fe40002781670 */
        /* <DEDUP_REMOVED lines=40> */
[----:B------:R-:W-:Y:S02]  /*e1c0*/  FSEL R45, R45, -INF , !P5 ;  /* 0xff8000002d2d7808 */ /* 0x000fe40006800000 */
        /* <DEDUP_REMOVED lines=14> */
[----:B------:R-:W-:Y:S02]  /*e2b0*/  ISETP.LT.OR P5, PT, R48, 0x79, P5 ;  /* 0x000000793000780c */ /* 0x000fe40002fa1670 */
[----:B------:R-:W-:-:S02]  /*e2c0*/  FSEL R77, R43, -INF , !P3 ;  /* 0xff8000002b4d7808 */ /* 0x000fc40005800000 */
[----:B------:R-:W-:Y:S01]  /*e2d0*/  FMNMX.FTZ R8, R81, R8, !PT ;  /* 0x0000000851087209 */ /* 0x000fe20007810000 */
[----:B------:R0:W-:Y:S01]  /*e2e0*/  MUFU.EX2 R43, R9 ;  /* 0x00000009002b7308 */ /* 0x0001e20000000800 */
[----:B------:R-:W-:Y:S02]  /*e2f0*/  ISETP.LT.OR P1, PT, R48, 0x7a, P1 ;  /* 0x0000007a3000780c */ /* 0x000fe40000f21670 */
[----:B------:R-:W-:Y:S02]  /*e300*/  FSEL R197, R46, -INF , !P5 ;  /* 0xff8000002ec57808 */ /* 0x000fe40006800000 */
[----:B------:R-:W-:Y:S02]  /*e310*/  FMNMX.FTZ R8, R77, R8, !PT ;  /* 0x000000084d087209 */ /* 0x000fe40007810000 */
[----:B------:R-:W-:Y:S01]  /*e320*/  FSEL R75, R47, -INF , !P1 ;  /* 0xff8000002f4b7808 */ /* 0x000fe20004800000 */
[----:B------:R-:W-:Y:S01]  /*e330*/  FFMA.FTZ R47, R73, R4, -R12 ;  /* 0x00000004492f7223 */ /* 0x000fe2000001080c */
[----:B------:R-:W-:Y:S01]  /*e340*/  FMNMX.FTZ R8, R197, R8, !PT ;  /* 0x00000008c5087209 */ /* 0x000fe20007810000 */
[----:B------:R-:W-:Y:S03]  /*e350*/  MUFU.EX2 R164, R164 ;  /* 0x000000a400a47308 */ /* 0x000fe60000000800 */
[----:B------:R-:W-:-:S05]  /*e360*/  FMNMX.FTZ R8, R75, R8, !PT ;  /* 0x000000084b087209 */ /* 0x000fca0007810000 */
[----:B0-----:R-:W0:Y:S01]  /*e370*/  SHFL.BFLY PT, R9, R8, 0x2, 0x1f ;  /* 0x0c401f0008097f89 */ /* 0x001e2200000e0000 */
        /* <DEDUP_REMOVED lines=118> */
[----:B----4-:R-:W-:-:S07]  /*eae0*/  FADD.FTZ R41, R37, R2 ;  /* 0x0000000225297221 */ /* 0x010fce0000010000 */
[----:B------:R2:W-:Y:S08]  /*eaf0*/  MUFU.EX2 R44, R45 ;  /* 0x0000002d002c7308 */ /* 0x0005f00000000800 */
[----:B------:R-:W3:Y:S01]  /*eb00*/  MUFU.EX2 R83, R83 ;  /* 0x0000005300537308 */ /* 0x000ee20000000800 */
[----:B--2---:R-:W-:Y:S01]  /*eb10*/  FADD.FTZ R45, R65, R0 ;  /* 0x00000000412d7221 */ /* 0x004fe20000010000 */
[----:B-----5:R-:W-:-:S03]  /*eb20*/  FADD.FTZ R0, R38, R41 ;  /* 0x0000002926007221 */ /* 0x020fc60000010000 */
[----:B------:R-:W-:Y:S01]  /*eb30*/  FADD.FTZ R2, R162, R45 ;  /* 0x0000002da2027221 */ /* 0x000fe20000010000 */
[----:B-1----:R-:W-:Y:S02]  /*eb40*/  FADD.FTZ R41, R163, R0 ;  /* 0x00000000a3297221 */ /* 0x002fe40000010000 */
[----:B------:R-:W1:Y:S01]  /*eb50*/  MUFU.EX2 R158, R158 ;  /* 0x0000009e009e7308 */ /* 0x000e620000000800 */
[----:B------:R-:W-:Y:S01]  /*eb60*/  FADD.FTZ R45, R67, R2 ;  /* 0x00000002432d7221 */ /* 0x000fe20000010000 */
[----:B0-----:R-:W-:-:S03]  /*eb70*/  FADD.FTZ R41, R40, R41 ;  /* 0x0000002928297221 */ /* 0x001fc60000010000 */
[----:B------:R-:W-:Y:S01]  /*eb80*/  FADD.FTZ R0, R156, R45 ;  /* 0x0000002d9c007221 */ /* 0x000fe20000010000 */
[----:B------:R-:W-:Y:S02]  /*eb90*/  FADD.FTZ R41, R42, R41 ;  /* 0x000000292a297221 */ /* 0x000fe40000010000 */
[----:B------:R-:W0:Y:S01]  /*eba0*/  MUFU.EX2 R55, R55 ;  /* 0x0000003700377308 */ /* 0x000e220000000800 */
[----:B------:R-:W-:Y:S01]  /*ebb0*/  FADD.FTZ R45, R61, R0 ;  /* 0x000000003d2d7221 */ /* 0x000fe20000010000 */
[----:B---3--:R-:W-:-:S04]  /*ebc0*/  FADD.FTZ R41, R83, R41 ;  /* 0x0000002953297221 */ /* 0x008fc80000010000 */
        /* <DEDUP_REMOVED lines=23> */
.L_x_7917:
        /* <DEDUP_REMOVED lines=107> */
.L_x_7899:
[----:B------:R-:W-:Y:S06]  /*f3f0*/  BAR.ARV 0x8, 0x180 ;  /* 0x0206000000007b1d */ /* 0x000fec0000002000 */
[----:B------:R-:W-:Y:S05]  /*f400*/  @!P0 BRA `(.L_x_7919) ;  /* 0x0000000000048947 */ /* 0x000fea0003800000 */
[----:B------:R-:W-:Y:S01]  /*f410*/  BPT.TRAP 0x1 ;  /* 0x000000040000795c */ /* 0x000fe20000300000 */
.L_x_7919:
[----:B------:R-:W-:Y:S01]  /*f420*/  ULEA UR5, UR46, UR41, 0x3 ;  /* 0x000000292e057291 */ /* 0x000fe2000f8e183f */
[----:B------:R-:W-:-:S05]  /*f430*/  IMAD.U32 R5, RZ, RZ, UR47 ;  /* 0x0000002fff057e24 */ /* 0x000fca000f8e00ff */
[----:B------:R-:W-:-:S04]  /*f440*/  SHF.L.U32 R5, R5, 0x1f, RZ ;  /* 0x0000001f05057819 */ /* 0x000fc800000006ff */
[----:B------:R0:W1:Y:S01]  /*f450*/  SYNCS.PHASECHK.TRANS64.TRYWAIT P1, [UR5+0x28850], R5 ;  /* 0x02885005ff0075a7 */ /* 0x0000620008020145 */
[----:B------:R-:W-:Y:S05]  /*f460*/  @!P0 BRA `(.L_x_7920) ;  /* 0x0000000000048947 */ /* 0x000fea0003800000 */
[----:B------:R-:W-:Y:S01]  /*f470*/  BPT.TRAP 0x1 ;  /* 0x000000040000795c */ /* 0x000fe20000300000 */
.L_x_7920:
[----:B-1----:R-:W-:Y:S05]  /*f480*/  @P1 BRA `(.L_x_7921) ;  /* 0x0000000000081947 */ /* 0x002fea0003800000 */
[----:B------:R-:W1:Y:S02]  /*f490*/  SYNCS.PHASECHK.TRANS64.TRYWAIT P1, [UR5+0x28850], R5 ;  /* 0x02885005ff0075a7 */ /* 0x000e640008020145 */
[----:B-1----:R-:W-:Y:S05]  /*f4a0*/  @!P1 BRA `(.L_x_7922) ;  /* 0x00000088007c9947 */ /* 0x002fea0003800000 */
.L_x_7921:
        /* <DEDUP_REMOVED lines=9> */
[----:B------:R-:W-:-:S07]  /*f540*/  ULEA UR4, UR46, UR4, 0xb ;  /* 0x000000042e047291 */ /* 0x000fce000f8e583f */
[----:B------:R-:W-:Y:S02]  /*f550*/  UMOV UR6, UR4 ;  /* 0x0000000400067c82 */ /* 0x000fe40008000000 */
[----:B------:R-:W-:Y:S01]  /*f560*/  HGMMA.64x128x16.F32.BF16 R88, R180, gdesc[UR4].tnspB, R88, gsb0 ;  /* 0x41e00004b4587df0 */ /* 0x000fe20008001858 */
[----:B------:R-:W-:Y:S01]  /*f570*/  UIADD3 UR6, UR4, 0x80, URZ ;  /* 0x0000008004067890 */ /* 0x000fe2000fffe03f */
[----:B0-----:R-:W-:Y:S01]  /*f580*/  FADD.FTZ R5, R5, R2 ;  /* 0x0000000205057221 */ /* 0x001fe20000010000 */
[----:B------:R-:W-:Y:S01]  /*f590*/  UMOV UR7, 0x40000040 ;  /* 0x4000004000077882 */ /* 0x000fe20000000000 */
[----:B------:R-:W-:Y:S02]  /*f5a0*/  IMAD.MOV.U32 R2, RZ, RZ, -0x800000 ;  /* 0xff800000ff027424 */ /* 0x000fe400078e00ff */
[----:B-1----:R-:W-:Y:S01]  /*f5b0*/  FADD.FTZ R7, R7, R0 ;  /* 0x0000000007077221 */ /* 0x002fe20000010000 */
[----:B------:R-:W0:Y:S01]  /*f5c0*/  SHFL.BFLY PT, R6, R5, 0x1, 0x1f ;  /* 0x0c201f0005067f89 */ /* 0x000e2200000e0000 */
[----:B------:R-:W-:-:S03]  /*f5d0*/  IMAD.MOV.U32 R0, RZ, RZ, -0x800000 ;  /* 0xff800000ff007424 */ /* 0x000fc600078e00ff */
[----:B------:R-:W1:Y:S01]  /*f5e0*/  SHFL.BFLY PT, R8, R7, 0x1, 0x1f ;  /* 0x0c201f0007087f89 */ /* 0x000e6200000e0000 */
[----:B0-----:R-:W-:Y:S01]  /*f5f0*/  FADD.FTZ R13, R5, R6 ;  /* 0x00000006050d7221 */ /* 0x001fe20000010000 */
[----:B------:R-:W-:Y:S02]  /*f600*/  IMAD.MOV.U32 R6, RZ, RZ, RZ ;  /* 0x000000ffff067224 */ /* 0x000fe400078e00ff */
        /* <DEDUP_REMOVED lines=50> */
.L_x_7923:
        /* <DEDUP_REMOVED lines=74> */
.L_x_7845:
        /* <DEDUP_REMOVED lines=16> */
[----:B------:R-:W-:Y:S01]  /*fed0*/  F2FP.BF16.F32.PACK_AB R136, R137, R136 ;  /* 0x000000888988723e */ /* 0x000fe200000010ff */
[----:B------:R-:W1:Y:S01]  /*fee0*/  LDC R49, c[0x0][0xbe8] ;  /* 0x0002fa00ff317b82 */ /* 0x000e620000000800 */
        /* <DEDUP_REMOVED lines=12> */
[----:B------:R-:W-:Y:S02]  /*ffb0*/  MOV R20, R3 ;  /* 0x0000000300147202 */ /* 0x000fe40000000f00 */
[----:B0-----:R-:W-:-:S03]  /*ffc0*/  MOV R21, R4 ;  /* 0x0000000400157202 */ /* 0x001fc60000000f00 */
[----:B------:R-:W-:-:S03]  /*ffd0*/  IMAD.WIDE R4, R188, 0x2, R20 ;  /* 0x00000002bc047825 */ /* 0x000fc600078e0214 */
[C---:B------:R-:W-:Y:S02]  /*ffe0*/  IADD3 R33, P4, R4.reuse, 0x60, RZ ;  /* 0x0000006004217810 */ /* 0x040fe40007f9e0ff */
[C---:B------:R-:W-:Y:S02]  /*fff0*/  IADD3 R35, P3, R4.reuse, 0x4000, RZ ;  /* 0x0000400004237810 */ /* 0x040fe40007f7e0ff */
[----:B------:R-:W-:Y:S01]  /*10000*/  LOP3.LUT R7, R4, 0x380, RZ, 0xc0, !PT ;  /* 0x0000038004077812 */ /* 0x000fe200078ec0ff */
[--C-:B------:R-:W-:Y:S01]  /*10010*/  IMAD.X R15, RZ, RZ, R5.reuse, P4 ;  /* 0x000000ffff0f7224 */ /* 0x100fe200020e0605 */
[----:B------:R-:W-:Y:S01]  /*10020*/  LOP3.LUT R12, R33, 0x380, RZ, 0xc0, !PT ;  /* 0x00000380210c7812 */ /* 0x000fe200078ec0ff */
[----:B------:R-:W-:Y:S01]  /*10030*/  IMAD.X R13, RZ, RZ, R5, P3 ;  /* 0x000000ffff0d7224 */ /* 0x000fe200018e0605 */
[----:B------:R-:W-:Y:S02]  /*10040*/  LOP3.LUT R24, R35, 0x380, RZ, 0xc0, !PT ;  /* 0x0000038023187812 */ /* 0x000fe400078ec0ff */
[----:B------:R-:W-:-:S02]  /*10050*/  SHF.R.U64 R7, R7, 0x3, RZ ;  /* 0x0000000307077819 */ /* 0x000fc400000012ff */
[----:B------:R-:W-:Y:S02]  /*10060*/  SHF.R.U64 R12, R12, 0x3, RZ ;  /* 0x000000030c0c7819 */ /* 0x000fe400000012ff */
        /* <DEDUP_REMOVED lines=12> */
[----:B------:R-:W-:-:S02]  /*10130*/  LOP3.LUT R14, R12, R33, RZ, 0x3c, !PT ;  /* 0x000000210c0e7212 */ /* 0x000fc400078e3cff */
[----:B------:R-:W-:Y:S02]  /*10140*/  LOP3.LUT R12, R24, R35, RZ, 0x3c, !PT ;  /* 0x00000023180c7212 */ /* 0x000fe400078e3cff */
[----:B------:R-:W-:Y:S02]  /*10150*/  MOV R35, R4 ;  /* 0x0000000400237202 */ /* 0x000fe40000000f00 */
[----:B------:R-:W-:Y:S02]  /*10160*/  LOP3.LUT R7, R10, 0x380, RZ, 0xc0, !PT ;  /* 0x000003800a077812 */ /* 0x000fe400078ec0ff */
[----:B------:R-:W-:Y:S02]  /*10170*/  F2FP.BF16.F32.PACK_AB R4, R89, R8 ;  /* 0x000000085904723e */ /* 0x000fe400000010ff */
[----:B------:R-:W-:Y:S02]  /*10180*/  LOP3.LUT R6, R31, 0x380, RZ, 0xc0, !PT ;  /* 0x000003801f067812 */ /* 0x000fe400078ec0ff */
[----:B------:R-:W-:-:S02]  /*10190*/  LOP3.LUT R8, R37, 0x380, RZ, 0xc0, !PT ;  /* 0x0000038025087812 */ /* 0x000fc400078ec0ff */
[----:B------:R-:W-:Y:S02]  /*101a0*/  LOP3.LUT R24, R39, 0x380, RZ, 0xc0, !PT ;  /* 0x0000038027187812 */ /* 0x000fe400078ec0ff */
[----:B------:R-:W-:Y:S02]  /*101b0*/  SHF.R.U64 R7, R7, 0x3, RZ ;  /* 0x0000000307077819 */ /* 0x000fe400000012ff */
[----:B------:R-:W-:Y:S02]  /*101c0*/  SHF.R.U64 R6, R6, 0x3, RZ ;  /* 0x0000000306067819 */ /* 0x000fe400000012ff */
[----:B------:R-:W-:Y:S02]  /*101d0*/  LOP3.LUT R30, R41, 0x380, RZ, 0xc0, !PT ;  /* 0x00000380291e7812 */ /* 0x000fe400078ec0ff */
[----:B------:R-:W-:Y:S02]  /*101e0*/  SHF.R.U64 R8, R8, 0x3, RZ ;  /* 0x0000000308087819 */ /* 0x000fe400000012ff */
[----:B------:R-:W-:-:S02]  /*101f0*/  SHF.R.U64 R24, R24, 0x3, RZ ;  /* 0x0000000318187819 */ /* 0x000fc400000012ff */
[----:B------:R-:W-:Y:S02]  /*10200*/  LOP3.LUT R26, R7, R10, RZ, 0x3c, !PT ;  /* 0x0000000a071a7212 */ /* 0x000fe400078e3cff */
[----:B------:R-:W-:Y:S02]  /*10210*/  LOP3.LUT R28, R6, R31, RZ, 0x3c, !PT ;  /* 0x0000001f061c7212 */ /* 0x000fe400078e3cff */
[----:B------:R-:W-:Y:S02]  /*10220*/  SHF.R.U64 R30, R30, 0x3, RZ ;  /* 0x000000031e1e7819 */ /* 0x000fe400000012ff */
[----:B------:R-:W-:Y:S02]  /*10230*/  LOP3.LUT R10, R8, R37, RZ, 0x3c, !PT ;  /* 0x00000025080a7212 */ /* 0x000fe400078e3cff */
[----:B------:R-:W-:Y:S02]  /*10240*/  F2FP.BF16.F32.PACK_AB R5, R91, R90 ;  /* 0x0000005a5b05723e */ /* 0x000fe400000010ff */
[----:B------:R-:W-:-:S02]  /*10250*/  F2FP.BF16.F32.PACK_AB R6, R93, R92 ;  /* 0x0000005c5d06723e */ /* 0x000fc400000010ff */
[----:B------:R-:W-:Y:S01]  /*10260*/  F2FP.BF16.F32.PACK_AB R7, R95, R94 ;  /* 0x0000005e5f07723e */ /* 0x000fe200000010ff */
[----:B------:R-:W-:Y:S01]  /*10270*/  BAR.SYNC.DEFER_BLOCKING 0x1, 0x100 ;  /* 0x0044000000007b1d */ /* 0x000fe20000010000 */
[----:B------:R-:W-:Y:S02]  /*10280*/  LOP3.LUT R8, R24, R39, RZ, 0x3c, !PT ;  /* 0x0000002718087212 */ /* 0x000fe400078e3cff */
[----:B------:R-:W-:Y:S02]  /*10290*/  LOP3.LUT R24, R30, R41, RZ, 0x3c, !PT ;  /* 0x000000291e187212 */ /* 0x000fe400078e3cff */
[----:B------:R-:W-:Y:S02]  /*102a0*/  MOV R34, R28 ;  /* 0x0000001c00227202 */ /* 0x000fe40000000f00 */
[----:B------:R-:W-:Y:S02]  /*102b0*/  MOV R30, R10 ;  /* 0x0000000a001e7202 */ /* 0x000fe40000000f00 */
[----:B------:R-:W-:-:S02]  /*102c0*/  MOV R29, R8 ;  /* 0x00000008001d7202 */ /* 0x000fc40000000f00 */
[----:B------:R-:W-:Y:S02]  /*102d0*/  F2FP.BF16.F32.PACK_AB R8, R97, R96 ;  /* 0x000000606108723e */ /* 0x000fe400000010ff */
[----:B------:R-:W-:Y:S02]  /*102e0*/  F2FP.BF16.F32.PACK_AB R9, R99, R98 ;  /* 0x000000626309723e */ /* 0x000fe400000010ff */
[----:B------:R-:W-:Y:S02]  /*102f0*/  F2FP.BF16.F32.PACK_AB R10, R101, R100 ;  /* 0x00000064650a723e */ /* 0x000fe400000010ff */
[----:B------:R-:W-:Y:S02]  /*10300*/  F2FP.BF16.F32.PACK_AB R11, R103, R102 ;  /* 0x00000066670b723e */ /* 0x000fe400000010ff */
[----:B------:R-:W-:Y:S02]  /*10310*/  MOV R33, R26 ;  /* 0x0000001a00217202 */ /* 0x000fe40000000f00 */
[----:B------:R-:W-:-:S02]  /*10320*/  MOV R32, R14 ;  /* 0x0000000e00207202 */ /* 0x000fc40000000f00 */
[----:B------:R-:W-:Y:S01]  /*10330*/  MOV R31, R12 ;  /* 0x0000000c001f7202 */ /* 0x000fe20000000f00 */
[----:B------:R0:W-:Y:S01]  /*10340*/  STSM.16.M88.4 [R35], R4 ;  /* 0x0000000423007844 */ /* 0x0001e20000000200 */
[----:B------:R-:W-:Y:S02]  /*10350*/  F2FP.BF16.F32.PACK_AB R12, R113, R112 ;  /* 0x00000070710c723e */ /* 0x000fe400000010ff */
[----:B------:R-:W-:Y:S01]  /*10360*/  F2FP.BF16.F32.PACK_AB R13, R115, R114 ;  /* 0x00000072730d723e */ /* 0x000fe200000010ff */
[----:B------:R-:W-:Y:S01]  /*10370*/  STSM.16.M88.4 [R34], R8 ;  /* 0x0000000822007844 */ /* 0x000fe20000000200 */
[----:B------:R-:W-:Y:S02]  /*10380*/  F2FP.BF16.F32.PACK_AB R14, R117, R116 ;  /* 0x00000074750e723e */ /* 0x000fe400000010ff */
[----:B------:R-:W-:Y:S02]  /*10390*/  F2FP.BF16.F32.PACK_AB R15, R119, R118 ;  /* 0x00000076770f723e */ /* 0x000fe400000010ff */
[----:B------:R-:W-:-:S02]  /*103a0*/  MOV R28, R24 ;  /* 0x00000018001c7202 */ /* 0x000fc40000000f00 */
[----:B------:R-:W-:Y:S02]  /*103b0*/  F2FP.BF16.F32.PACK_AB R24, R121, R120 ;  /* 0x000000787918723e */ /* 0x000fe400000010ff */
[----:B------:R-:W-:Y:S02]  /*103c0*/  F2FP.BF16.F32.PACK_AB R25, R123, R122 ;  /* 0x0000007a7b19723e */ /* 0x000fe400000010ff */
[----:B------:R-:W-:Y:S02]  /*103d0*/  F2FP.BF16.F32.PACK_AB R26, R125, R124 ;  /* 0x0000007c7d1a723e */ /* 0x000fe400000010ff */
[----:B0-----:R-:W-:Y:S02]  /*103e0*/  F2FP.BF16.F32.PACK_AB R4, R105, R104 ;  /* 0x000000686904723e */ /* 0x001fe400000010ff */
[----:B------:R-:W-:Y:S02]  /*103f0*/  F2FP.BF16.F32.PACK_AB R5, R107, R106 ;  /* 0x0000006a6b05723e */ /* 0x000fe400000010ff */
[----:B------:R-:W-:-:S02]  /*10400*/  F2FP.BF16.F32.PACK_AB R6, R109, R108 ;  /* 0x0000006c6d06723e */ /* 0x000fc400000010ff */
[----:B------:R-:W-:Y:S02]  /*10410*/  F2FP.BF16.F32.PACK_AB R7, R111, R110 ;  /* 0x0000006e6f07723e */ /* 0x000fe400000010ff */
[----:B------:R-:W-:Y:S02]  /*10420*/  F2FP.BF16.F32.PACK_AB R27, R127, R126 ;  /* 0x0000007e7f1b723e */ /* 0x000fe400000010ff */
[----:B------:R-:W-:Y:S01]  /*10430*/  PLOP3.LUT P0, PT, PT, PT, UP0, 0x80, 0x0 ;  /* 0x000000000000781c */ /* 0x000fe20003f0f008 */
[----:B------:R0:W-:Y:S04]  /*10440*/  STSM.16.M88.4 [R33], R4 ;  /* 0x0000000421007844 */ /* 0x0001e80000000200 */
[----:B------:R2:W-:Y:S04]  /*10450*/  STSM.16.M88.4 [R32], R12 ;  /* 0x0000000c20007844 */ /* 0x0005e80000000200 */
[----:B------:R2:W-:Y:S04]  /*10460*/  STSM.16.M88.4 [R31], R24 ;  /* 0x000000181f007844 */ /* 0x0005e80000000200 */
[----:B------:R2:W-:Y:S04]  /*10470*/  STSM.16.M88.4 [R30], R128 ;  /* 0x000000801e007844 */ /* 0x0005e80000000200 */
[----:B------:R2:W-:Y:S01]  /*10480*/  STSM.16.M88.4 [R29], R136 ;  /* 0x000000881d007844 */ /* 0x0005e20000000200 */
[----:B0-----:R-:W-:-:S02]  /*10490*/  IMAD.U32 R4, RZ, RZ, UR8 ;  /* 0x00000008ff047e24 */ /* 0x001fc4000f8e00ff */
[----:B------:R-:W-:Y:S01]  /*104a0*/  IMAD.U32 R5, RZ, RZ, UR9 ;  /* 0x00000009ff057e24 */ /* 0x000fe2000f8e00ff */
[----:B------:R2:W-:Y:S01]  /*104b0*/  STSM.16.M88.4 [R28], R144 ;  /* 0x000000901c007844 */ /* 0x0005e20000000200 */
[----:B------:R-:W-:Y:S01]  /*104c0*/  ULDC.64 UR8, c[0x0][0xc08] ;  /* 0x0003020000087ab9 */ /* 0x000fe20000000a00 */
[----:B------:R-:W-:Y:S06]  /*104d0*/  BAR.SYNC.DEFER_BLOCKING 0x1, 0x100 ;  /* 0x0044000000007b1d */ /* 0x000fec0000010000 */
[----:B------:R-:W3:Y:S01]  /*104e0*/  @P0 LDG.E R6, desc[UR54][R4.64] ;  /* 0x0000003604060981 */ /* 0x000ee2000c1e1900 */
[----:B------:R-:W-:Y:S01]  /*104f0*/  UISETP.NE.U32.AND UP1, UPT, UR8, URZ, UPT ;  /* 0x0000003f0800728c */ /* 0x000fe2000bf25070 */
[----:B-1----:R-:W-:Y:S01]  /*10500*/  ISETP.NE.AND P1, PT, R49, 0x1, PT ;  /* 0x000000013100780c */ /* 0x002fe20003f25270 */
[----:B------:R-:W-:Y:S01]  /*10510*/  ULDC UR10, c[0x0][0xa88] ;  /* 0x0002a200000a7ab9 */ /* 0x000fe20000000800 */
[----:B------:R-:W-:Y:S01]  /*10520*/  UMOV UR4, URZ ;  /* 0x0000003f00047c82 */ /* 0x000fe20008000000 */
[----:B------:R-:W-:-:S06]  /*10530*/  UISETP.NE.AND.EX UP1, UPT, UR9, URZ, UPT, UP1 ;  /* 0x0000003f0900728c */ /* 0x000fcc000bf25310 */
[----:B------:R-:W-:-:S04]  /*10540*/  PLOP3.LUT P2, PT, PT, PT, UP1, 0x80, 0x0 ;  /* 0x000000000000781c */ /* 0x000fc80003f4f018 */
[----:B------:R-:W0:Y:S01]  /*10550*/  @P1 LDC R7, c[0x0][0xbec] ;  /* 0x0002fb00ff071b82 */ /* 0x000e220000000800 */
[----:B------:R-:W-:Y:S02]  /*10560*/  @UP1 ULDC.64 UR8, c[0x0][0xc08] ;  /* 0x0003020000081ab9 */ /* 0x000fe40000000a00 */
[----:B------:R-:W-:-:S05]  /*10570*/  @UP1 UIMAD.WIDE UR8, UR36, 0x4, UR8 ;  /* 0x00000004240818a5 */ /* 0x000fca000f8e0208 */
[----:B------:R-:W1:Y:S01]  /*10580*/  @P1 LDC R8, c[0x0][0xbf0] ;  /* 0x0002fc00ff081b82 */ /* 0x000e620000000800 */
[----:B------:R-:W-:Y:S02]  /*10590*/  IMAD.U32 R10, RZ, RZ, UR8 ;  /* 0x00000008ff0a7e24 */ /* 0x000fe4000f8e00ff */
[----:B------:R-:W-:Y:S01]  /*105a0*/  IMAD.U32 R11, RZ, RZ, UR9 ;  /* 0x00000009ff0b7e24 */ /* 0x000fe2000f8e00ff */
[----:B---3--:R-:W-:Y:S01]  /*105b0*/  @P0 R2UR UR4, R6 ;  /* 0x00000000060402ca */ /* 0x008fe200000e0000 */
[----:B------:R-:W-:-:S06]  /*105c0*/  IMAD.U32 R6, RZ, RZ, UR10 ;  /* 0x0000000aff067e24 */ /* 0x000fcc000f8e00ff */
[----:B------:R2:W5:Y:S01]  /*105d0*/  @P2 LDG.E R6, desc[UR54][R10.64] ;  /* 0x000000360a062981 */ /* 0x000562000c1e1900 */
[----:B01----:R-:W-:Y:S07]  /*105e0*/  @P2 BRA `(.L_x_7926) ;  /* 0x0000000000102947 */ /* 0x003fee0003800000 */
[----:B------:R-:W-:Y:S05]  /*105f0*/  @!P0 BRA `(.L_x_7926) ;  /* 0x00000000000c8947 */ /* 0x000fea0003800000 */
[----:B------:R-:W3:Y:S04]  /*10600*/  LDG.E R9, desc[UR54][R4.64] ;  /* 0x0000003604097981 */ /* 0x000ee8000c1e1900 */
[----:B-----5:R-:W3:Y:S02]  /*10610*/  LDG.E R6, desc[UR54][R4.64+0x4] ;  /* 0x0000043604067981 */ /* 0x020ee4000c1e1900 */
[----:B---3--:R-:W-:-:S07]  /*10620*/  IMAD.IADD R6, R6, 0x1, -R9 ;  /* 0x0000000106067824 */ /* 0x008fce00078e0a09 */
.L_x_7926:
[----:B------:R-:W-:Y:S01]  /*10630*/  USHF.R.S32.HI UR9, URZ, 0x1f, UR4 ;  /* 0x0000001f3f097899 */ /* 0x000fe20008011404 */
[----:B--2---:R-:W-:Y:S01]  /*10640*/  VIADD R10, R17, UR37 ;  /* 0x00000025110a7c36 */ /* 0x004fe20008000000 */
[----:B------:R-:W-:Y:S01]  /*10650*/  USHF.R.S32.HI UR16, URZ, 0x1f, UR42 ;  /* 0x0000001f3f107899 */ /* 0x000fe2000801142a */
[----:B------:R-:W-:Y:S01]  /*10660*/  VIADD R24, R187, UR37 ;  /* 0x00000025bb187c36 */ /* 0x000fe20008000000 */
[----:B------:R-:W-:Y:S01]  /*10670*/  ULDC.64 UR14, c[0x0][0xb90] ;  /* 0x0002e400000e7ab9 */ /* 0x000fe20000000a00 */
[----:B------:R-:W-:Y:S01]  /*10680*/  UMOV UR8, UR4 ;  /* 0x0000000400087c82 */ /* 0x000fe20008000000 */
[----:B------:R-:W-:Y:S01]  /*10690*/  UIMAD UR12, UR16, UR14, URZ ;  /* 0x0000000e100c72a4 */ /* 0x000fe2000f8e023f */
[----:B------:R-:W-:Y:S01]  /*106a0*/  @P1 IMAD.HI.U32 R5, R10, R7, RZ ;  /* 0x000000070a051227 */ /* 0x000fe200078e00ff */
[----:B------:R-:W-:Y:S01]  /*106b0*/  UIMAD.WIDE.U32 UR10, UR42, UR14, UR8 ;  /* 0x0000000e2a0a72a5 */ /* 0x000fe2000f8e0008 */
[----:B------:R-:W0:Y:S01]  /*106c0*/  @P1 LDC R53, c[0x0][0xbec] ;  /* 0x0002fb00ff351b82 */ /* 0x000e220000000800 */
[----:B------:R-:W-:Y:S01]  /*106d0*/  USHF.R.S32.HI UR8, URZ, 0x1f, UR36 ;  /* 0x0000001f3f087899 */ /* 0x000fe20008011424 */
[----:B------:R-:W-:Y:S01]  /*106e0*/  IMAD.MOV.U32 R4, RZ, RZ, R10 ;  /* 0x000000ffff047224 */ /* 0x000fe200078e000a */
[----:B------:R-:W-:Y:S01]  /*106f0*/  UIMAD UR12, UR42, UR15, UR12 ;  /* 0x0000000f2a0c72a4 */ /* 0x000fe2000f8e020c */
[----:B------:R-:W-:Y:S01]  /*10700*/  @P1 SHF.R.U32.HI R4, RZ, R8, R5 ;  /* 0x00000008ff041219 */ /* 0x000fe20000011605 */
[----:B------:R-:W-:Y:S01]  /*10710*/  USEL UR18, UR8, URZ, !UP0 ;  /* 0x0000003f08127287 */ /* 0x000fe2000c000000 */
[----:B------:R-:W-:Y:S01]  /*10720*/  IMAD R5, R184, 0x40, R18 ;  /* 0x00000040b8057824 */ /* 0x000fe200078e0212 */
[----:B------:R-:W-:Y:S01]  /*10730*/  ULDC.64 UR14, c[0x0][0xb98] ;  /* 0x0002e600000e7ab9 */ /* 0x000fe20000000a00 */
[----:B------:R-:W-:Y:S01]  /*10740*/  USEL UR17, UR36, URZ, !UP0 ;  /* 0x0000003f24117287 */ /* 0x000fe2000c000000 */
[----:B------:R-:W-:Y:S01]  /*10750*/  IMAD.MOV R8, RZ, RZ, -R4 ;  /* 0x000000ffff087224 */ /* 0x000fe200078e0a04 */
[----:B------:R-:W-:Y:S01]  /*10760*/  UIMAD UR8, UR18, UR14, URZ ;  /* 0x0000000e120872a4 */ /* 0x000fe2000f8e023f */
[----:B------:R-:W-:Y:S01]  /*10770*/  IMAD.WIDE R20, R5, 0x2, R20 ;  /* 0x0000000205147825 */ /* 0x000fe200078e0214 */
[----:B------:R-:W-:Y:S01]  /*10780*/  UIADD3 UR11, UR11, UR12, URZ ;  /* 0x0000000c0b0b7290 */ /* 0x000fe2000fffe03f */
[----:B------:R-:W-:Y:S01]  /*10790*/  SHF.R.S32.HI R5, RZ, 0x1f, R4 ;  /* 0x0000001fff057819 */ /* 0x000fe20000011404 */
[----:B------:R-:W-:Y:S01]  /*107a0*/  UIMAD UR8, UR17, UR15, UR8 ;  /* 0x0000000f110872a4 */ /* 0x000fe2000f8e0208 */
[----:B------:R-:W-:Y:S01]  /*107b0*/  IMAD R7, R49, R8, R10 ;  /* 0x0000000831077224 */ /* 0x000fe200078e020a */
[----:B------:R-:W-:Y:S01]  /*107c0*/  UIMAD.WIDE.U32 UR10, UR17, UR14, UR10 ;  /* 0x0000000e110a72a5 */ /* 0x000fe2000f8e000a */
[----:B------:R-:W-:Y:S01]  /*107d0*/  IADD3 R11, P3, R20, 0x2000, RZ ;  /* 0x00002000140b7810 */ /* 0x000fe20007f7e0ff */
[----:B-----5:R-:W-:Y:S01]  /*107e0*/  IMAD R51, R6, R49, RZ ;  /* 0x0000003106337224 */ /* 0x020fe200078e02ff */
[----:B------:R-:W-:Y:S01]  /*107f0*/  IADD3 R13, P0, R20, 0x1000, RZ ;  /* 0x00001000140d7810 */ /* 0x000fe20007f1e0ff */
[----:B------:R-:W-:Y:S01]  /*10800*/  IMAD.U32 R10, RZ, RZ, UR8 ;  /* 0x00000008ff0a7e24 */ /* 0x000fe2000f8e00ff */
[----:B------:R-:W-:Y:S01]  /*10810*/  SHF.R.S32.HI R8, RZ, 0x1f, R7 ;  /* 0x0000001fff087819 */ /* 0x000fe20000011407 */
[----:B------:R-:W-:Y:S01]  /*10820*/  ULDC.64 UR12, c[0x0][0xaa0] ;  /* 0x0002a800000c7ab9 */ /* 0x000fe20000000a00 */
[----:B------:R-:W-:-:S02]  /*10830*/  IADD3 R4, P2, R4, UR10, RZ ;  /* 0x0000000a04047c10 */ /* 0x000fc4000ff5e0ff */
[----:B------:R-:W-:Y:S02]  /*10840*/  LOP3.LUT R9, R11, 0x380, RZ, 0xc0, !PT ;  /* 0x000003800b097812 */ /* 0x000fe400078ec0ff */
[----:B------:R-:W-:Y:S01]  /*10850*/  IADD3.X R5, R5, UR11, R10, P2, !PT ;  /* 0x0000000b05057c10 */ /* 0x000fe200097fe40a */
[----:B------:R-:W-:Y:S01]  /*10860*/  ULDC.64 UR10, c[0x0][0xb88] ;  /* 0x0002e200000a7ab9 */ /* 0x000fe20000000a00 */
[----:B------:R-:W-:Y:S01]  /*10870*/  LOP3.LUT R12, R13, 0x380, RZ, 0xc0, !PT ;  /* 0x000003800d0c7812 */ /* 0x000fe200078ec0ff */
[----:B------:R-:W-:Y:S01]  /*10880*/  IMAD R10, R8, UR10, RZ ;  /* 0x0000000a080a7c24 */ /* 0x000fe2000f8e02ff */
[----:B------:R-:W-:Y:S01]  /*10890*/  SHF.R.U64 R8, R9, 0x3, RZ ;  /* 0x0000000309087819 */ /* 0x000fe200000012ff */
[C---:B------:R-:W-:Y:S01]  /*108a0*/  IMAD.WIDE.U32 R4, R7.reuse, UR10, R4 ;  /* 0x0000000a07047c25 */ /* 0x040fe2000f8e0004 */
[----:B------:R-:W-:Y:S02]  /*108b0*/  SHF.R.U64 R12, R12, 0x3, RZ ;  /* 0x000000030c0c7819 */ /* 0x000fe400000012ff */
[C---:B------:R-:W-:Y:S01]  /*108c0*/  IADD3 R41, P6, R20.reuse, 0x4000, RZ ;  /* 0x0000400014297810 */ /* 0x040fe20007fde0ff */
[----:B------:R-:W-:Y:S01]  /*108d0*/  IMAD R9, R7, UR11, R10 ;  /* 0x0000000b07097c24 */ /* 0x000fe2000f8e020a */
[----:B------:R-:W-:Y:S01]  /*108e0*/  ULDC.64 UR10, c[0x0][0xb50] ;  /* 0x0002d400000a7ab9 */ /* 0x000fe20000000a00 */
[----:B------:R-:W-:-:S02]  /*108f0*/  IADD3 R7, P2, R20, 0x3000, RZ ;  /* 0x0000300014077810 */ /* 0x000fc40007f5e0ff */
[----:B------:R-:W-:Y:S01]  /*10900*/  IMAD.IADD R9, R5, 0x1, R9 ;  /* 0x0000000105097824 */ /* 0x000fe200078e0209 */
[C---:B------:R-:W-:Y:S02]  /*10910*/  LEA R10, P4, R4.reuse, UR10, 0x2 ;  /* 0x0000000a040a7c11 */ /* 0x040fe4000f8810ff */
[----:B------:R-:W-:Y:S02]  /*10920*/  LOP3.LUT R5, R7, 0x380, RZ, 0xc0, !PT ;  /* 0x0000038007057812 */ /* 0x000fe400078ec0ff */
[----:B------:R-:W-:Y:S01]  /*10930*/  LEA.HI.X R14, R4, UR11, R9, 0x2, P4 ;  /* 0x0000000b040e7c11 */ /* 0x000fe2000a0f1409 */
[----:B------:R-:W-:Y:S01]  /*10940*/  SHFL.IDX PT, R44, R10, RZ, 0x1c1f ;  /* 0x001c1fff0a2c7589 */ /* 0x000fe200000e0000 */
[----:B------:R-:W-:Y:S01]  /*10950*/  SHF.R.U64 R4, R5, 0x3, RZ ;  /* 0x0000000305047819 */ /* 0x000fe200000012ff */
[--C-:B------:R-:W-:Y:S01]  /*10960*/  IMAD.X R5, RZ, RZ, R21.reuse, P2 ;  /* 0x000000ffff057224 */ /* 0x100fe200010e0615 */
[----:B------:R-:W-:Y:S01]  /*10970*/  LOP3.LUT R12, R12, R13, RZ, 0x3c, !PT ;  /* 0x0000000d0c0c7212 */ /* 0x000fe200078e3cff */
[----:B------:R-:W1:Y:S01]  /*10980*/  SHFL.IDX PT, R45, R14, RZ, 0x1c1f ;  /* 0x001c1fff0e2d7589 */ /* 0x000e6200000e0000 */
[----:B------:R-:W-:Y:S01]  /*10990*/  LOP3.LUT R4, R4, R7, RZ, 0x3c, !PT ;  /* 0x0000000704047212 */ /* 0x000fe200078e3cff */
[--C-:B------:R-:W-:Y:S01]  /*109a0*/  IMAD.X R13, RZ, RZ, R21.reuse, P0 ;  /* 0x000000ffff0d7224 */ /* 0x100fe200000e0615 */
[----:B------:R-:W-:Y:S01]  /*109b0*/  LOP3.LUT P0, RZ, R185, 0x3, RZ, 0xc0, !PT ;  /* 0x00000003b9ff7812 */ /* 0x000fe2000780c0ff */
[----:B------:R-:W-:Y:S01]  /*109c0*/  SHFL.IDX PT, R46, R10, 0x1, 0x1c1f ;  /* 0x003c1f000a2e7f89 */ /* 0x000fe200000e0000 */
[----:B------:R-:W-:Y:S01]  /*109d0*/  VIADD R7, R24, 0x8 ;  /* 0x0000000818077836 */ /* 0x000fe20000000000 */
[----:B------:R-:W-:Y:S01]  /*109e0*/  IADD3 R37, P5, R20, 0x5000, RZ ;  /* 0x0000500014257810 */ /* 0x000fe20007fbe0ff */
[----:B------:R-:W-:Y:S01]  /*109f0*/  IMAD.X R9, RZ, RZ, R21, P3 ;  /* 0x000000ffff097224 */ /* 0x000fe200018e0615 */
[----:B------:R-:W2:Y:S01]  /*10a00*/  SHFL.IDX PT, R47, R14, 0x1, 0x1c1f ;  /* 0x003c1f000e2f7f89 */ /* 0x000ea200000e0000 */
[----:B------:R-:W-:-:S02]  /*10a10*/  ISETP.GE.OR P2, PT, R24, R51, P0 ;  /* 0x000000331800720c */ /* 0x000fc40000746670 */
[----:B------:R-:W-:Y:S02]  /*10a20*/  ISETP.GE.OR P0, PT, R7, R51, P0 ;  /* 0x000000330700720c */ /* 0x000fe40000706670 */
[C---:B------:R-:W-:Y:S02]  /*10a30*/  IADD3 R33, P4, R20.reuse, 0x6000, RZ ;  /* 0x0000600014217810 */ /* 0x040fe40007f9e0ff */
[----:B------:R-:W-:Y:S02]  /*10a40*/  LOP3.LUT R15, R20, 0x380, RZ, 0xc0, !PT ;  /* 0x00000380140f7812 */ /* 0x000fe400078ec0ff */
[----:B------:R-:W-:Y:S02]  /*10a50*/  LOP3.LUT R40, R41, 0x380, RZ, 0xc0, !PT ;  /* 0x0000038029287812 */ /* 0x000fe400078ec0ff */
[----:B------:R-:W-:Y:S02]  /*10a60*/  LOP3.LUT R36, R37, 0x380, RZ, 0xc0, !PT ;  /* 0x0000038025247812 */ /* 0x000fe400078ec0ff */
[----:B------:R-:W-:-:S02]  /*10a70*/  LOP3.LUT R32, R33, 0x380, RZ, 0xc0, !PT ;  /* 0x0000038021207812 */ /* 0x000fc400078ec0ff */
[----:B------:R-:W-:Y:S01]  /*10a80*/  SHF.R.U64 R15, R15, 0x3, RZ ;  /* 0x000000030f0f7819 */ /* 0x000fe200000012ff */
[----:B-1----:R-:W-:Y:S01]  /*10a90*/  @!P2 ST.E desc[UR54][R44.64], R2 ;  /* 0x000000022c00a985 */ /* 0x002fe2000c101936 */
[----:B------:R-:W-:Y:S02]  /*10aa0*/  LOP3.LUT R8, R8, R11, RZ, 0x3c, !PT ;  /* 0x0000000b08087212 */ /* 0x000fe400078e3cff */
[----:B------:R-:W-:Y:S02]  /*10ab0*/  IADD3 R11, P3, R20, 0x7000, RZ ;  /* 0x00007000140b7810 */ /* 0x000fe40007f7e0ff */
[----:B------:R-:W-:Y:S02]  /*10ac0*/  SHF.R.U64 R40, R40, 0x3, RZ ;  /* 0x0000000328287819 */ /* 0x000fe400000012ff */
[----:B------:R-:W-:Y:S01]  /*10ad0*/  SHF.R.U64 R36, R36, 0x3, RZ ;  /* 0x0000000324247819 */ /* 0x000fe200000012ff */
[----:B--2---:R1:W-:Y:S01]  /*10ae0*/  @!P0 ST.E desc[UR54][R46.64], R0 ;  /* 0x000000002e008985 */ /* 0x0043e2000c101936 */
[----:B------:R-:W-:Y:S01]  /*10af0*/  SHF.R.U64 R32, R32, 0x3, RZ ;  /* 0x0000000320207819 */ /* 0x000fe200000012ff */
[----:B------:R-:W-:Y:S01]  /*10b00*/  IMAD.X R29, RZ, RZ, R21, P3 ;  /* 0x000000ffff1d7224 */ /* 0x000fe200018e0615 */
[----:B------:R-:W-:-:S02]  /*10b10*/  LOP3.LUT R20, R15, R20, RZ, 0x3c, !PT ;  /* 0x000000140f147212 */ /* 0x000fc400078e3cff */
[----:B------:R-:W-:Y:S01]  /*10b20*/  LOP3.LUT R40, R40, R41, RZ, 0x3c, !PT ;  /* 0x0000002928287212 */ /* 0x000fe200078e3cff */
[--C-:B------:R-:W-:Y:S01]  /*10b30*/  IMAD.X R41, RZ, RZ, R21.reuse, P6 ;  /* 0x000000ffff297224 */ /* 0x100fe200030e0615 */
[----:B------:R-:W-:Y:S01]  /*10b40*/  LOP3.LUT R36, R36, R37, RZ, 0x3c, !PT ;  /* 0x0000002524247212 */ /* 0x000fe200078e3cff */
[--C-:B------:R-:W-:Y:S01]  /*10b50*/  IMAD.X R37, RZ, RZ, R21.reuse, P5 ;  /* 0x000000ffff257224 */ /* 0x100fe200028e0615 */
[----:B------:R-:W-:Y:S01]  /*10b60*/  LOP3.LUT R32, R32, R33, RZ, 0x3c, !PT ;  /* 0x0000002120207212 */ /* 0x000fe200078e3cff */
[----:B------:R-:W-:Y:S01]  /*10b70*/  IMAD.X R33, RZ, RZ, R21, P4 ;  /* 0x000000ffff217224 */ /* 0x000fe200020e0615 */
[----:B------:R2:W5:Y:S01]  /*10b80*/  LD.E.128 R24, desc[UR54][R20.64] ;  /* 0x0000003614187980 */ /* 0x000562000c101d00 */
[----:B------:R-:W-:Y:S01]  /*10b90*/  UIMAD UR10, UR9, UR12, URZ ;  /* 0x0000000c090a72a4 */ /* 0x000fe2000f8e023f */
[----:B-1----:R-:W-:Y:S01]  /*10ba0*/  IMAD R0, R22, 0x20, R184 ;  /* 0x0000002016007824 */ /* 0x002fe200078e02b8 */
[----:B------:R-:W-:Y:S01]  /*10bb0*/  LOP3.LUT R6, R11, 0x380, RZ, 0xc0, !PT ;  /* 0x000003800b067812 */ /* 0x000fe200078ec0ff */
[----:B------:R-:W5:Y:S04]  /*10bc0*/  LD.E.128 R12, desc[UR54][R12.64] ;  /* 0x000000360c0c7980 */ /* 0x000f68000c101d00 */
[----:B------:R-:W5:Y:S01]  /*10bd0*/  LD.E.128 R40, desc[UR54][R40.64] ;  /* 0x0000003628287980 */ /* 0x000f62000c101d00 */
[----:B--2---:R-:W1:Y:S01]  /*10be0*/  @P1 LDC R21, c[0x0][0xbf0] ;  /* 0x0002fc00ff151b82 */ /* 0x004e620000000800 */
[----:B------:R-:W-:-:S02]  /*10bf0*/  UIMAD.WIDE.U32 UR8, UR4, UR12, URZ ;  /* 0x0000000c040872a5 */ /* 0x000fc4000f8e003f */
[----:B------:R-:W5:Y:S01]  /*10c00*/  LD.E.128 R36, desc[UR54][R36.64] ;  /* 0x0000003624247980 */ /* 0x000f62000c101d00 */
[----:B------:R-:W-:Y:S01]  /*10c10*/  UIMAD UR10, UR4, UR13, UR10 ;  /* 0x0000000d040a72a4 */ /* 0x000fe2000f8e020a */
[----:B------:R-:W-:Y:S01]  /*10c20*/  VIADD R44, R0, UR37 ;  /* 0x00000025002c7c36 */ /* 0x000fe20008000000 */
[----:B------:R-:W-:Y:S01]  /*10c30*/  SHF.R.U64 R6, R6, 0x3, RZ ;  /* 0x0000000306067819 */ /* 0x000fe200000012ff */
[----:B------:R-:W-:Y:S01]  /*10c40*/  ULDC.64 UR12, c[0x0][0xae8] ;  /* 0x0002ba00000c7ab9 */ /* 0x000fe20000000a00 */
[----:B------:R-:W-:Y:S01]  /*10c50*/  UIADD3 UR9, UR9, UR10, URZ ;  /* 0x0000000a09097290 */ /* 0x000fe2000fffe03f */
[----:B------:R-:W5:Y:S01]  /*10c60*/  LD.E.128 R32, desc[UR54][R32.64] ;  /* 0x0000003620207980 */ /* 0x000f62000c101d00 */
[----:B------:R-:W-:Y:S01]  /*10c70*/  UIMAD UR4, UR16, UR12, URZ ;  /* 0x0000000c100472a4 */ /* 0x000fe2000f8e023f */
[----:B0-----:R-:W-:Y:S01]  /*10c80*/  @P1 IMAD.HI.U32 R0, R44, R53, RZ ;  /* 0x000000352c001227 */ /* 0x001fe200078e00ff */
[----:B------:R-:W-:Y:S01]  /*10c90*/  UIMAD.WIDE.U32 UR8, UR42, UR12, UR8 ;  /* 0x0000000c2a0872a5 */ /* 0x000fe2000f8e0008 */
[----:B------:R-:W-:Y:S01]  /*10ca0*/  LOP3.LUT R28, R6, R11, RZ, 0x3c, !PT ;  /* 0x0000000b061c7212 */ /* 0x000fe200078e3cff */
[----:B------:R-:W-:Y:S01]  /*10cb0*/  UIMAD UR4, UR42, UR13, UR4 ;  /* 0x0000000d2a0472a4 */ /* 0x000fe2000f8e0204 */
[----:B------:R-:W-:Y:S01]  /*10cc0*/  IMAD.MOV.U32 R45, RZ, RZ, R44 ;  /* 0x000000ffff2d7224 */ /* 0x000fe200078e002c */
[----:B------:R-:W-:Y:S01]  /*10cd0*/  ULDC.64 UR10, c[0x0][0xaf0] ;  /* 0x0002bc00000a7ab9 */ /* 0x000fe20000000a00 */
[----:B------:R-:W5:Y:S01]  /*10ce0*/  LD.E.128 R8, desc[UR54][R8.64] ;  /* 0x0000003608087980 */ /* 0x000f62000c101d00 */
[----:B------:R-:W-:-:S02]  /*10cf0*/  UIADD3 UR9, UR9, UR4, URZ ;  /* 0x0000000409097290 */ /* 0x000fc4000fffe03f */
[----:B------:R-:W-:Y:S01]  /*10d00*/  UIMAD UR4, UR18, UR10, URZ ;  /* 0x0000000a120472a4 */ /* 0x000fe2000f8e023f */
[----:B------:R-:W5:Y:S01]  /*10d10*/  LD.E.128 R4, desc[UR54][R4.64] ;  /* 0x0000003604047980 */ /* 0x000f62000c101d00 */
[----:B------:R-:W-:Y:S02]  /*10d20*/  UIMAD.WIDE.U32 UR8, UR17, UR10, UR8 ;  /* 0x0000000a110872a5 */ /* 0x000fe4000f8e0008 */
[----:B------:R-:W-:Y:S01]  /*10d30*/  UIMAD UR4, UR17, UR11, UR4 ;  /* 0x0000000b110472a4 */ /* 0x000fe2000f8e0204 */
[----:B-1----:R-:W-:Y:S01]  /*10d40*/  @P1 SHF.R.U32.HI R45, RZ, R21, R0 ;  /* 0x00000015ff2d1219 */ /* 0x002fe20000011600 */
[----:B------:R-:W5:Y:S01]  /*10d50*/  LD.E.128 R28, desc[UR54][R28.64] ;  /* 0x000000361c1c7980 */ /* 0x000f62000c101d00 */
[----:B------:R-:W-:Y:S01]  /*10d60*/  ULDC.64 UR10, c[0x0][0xae0] ;  /* 0x0002b800000a7ab9 */ /* 0x000fe20000000a00 */
[----:B------:R-:W-:Y:S01]  /*10d70*/  UIADD3 UR4, UR9, UR4, URZ ;  /* 0x0000000409047290 */ /* 0x000fe2000fffe03f */
[--C-:B------:R-:W-:Y:S01]  /*10d80*/  SHF.R.S32.HI R0, RZ, 0x1f, R45.reuse ;  /* 0x0000001fff007819 */ /* 0x100fe2000001142d */
[----:B------:R-:W-:Y:S01]  /*10d90*/  IMAD.MOV R2, RZ, RZ, -R45 ;  /* 0x000000ffff027224 */ /* 0x000fe200078e0a2d */
[----:B------:R-:W-:Y:S01]  /*10da0*/  @!PT LDS RZ, [RZ] ;  /* 0x00000000fffff984 */ /* 0x000fe20000000800 */
[----:B------:R-:W-:Y:S01]  /*10db0*/  @!PT LDS RZ, [RZ] ;  /* 0x00000000fffff984 */ /* 0x000fe20000000800 */
[----:B------:R-:W-:Y:S01]  /*10dc0*/  @!PT LDS RZ, [RZ] ;  /* 0x00000000fffff984 */ /* 0x000fe20000000800 */
[----:B------:R-:W-:Y:S01]  /*10dd0*/  @!PT LDS RZ, [RZ] ;  /* 0x00000000fffff984 */ /* 0x000fe20000000800 */
[----:B------:R0:W-:Y:S06]  /*10de0*/  MEMBAR.ALL.CTA ;  /* 0x0000000000007992 */ /* 0x0001ec0000008000 */
[----:B0-----:R-:W0:Y:S01]  /*10df0*/  FENCE.VIEW.ASYNC.S ;  /* 0x00000000000073c6 */ /* 0x001e220000000000 */
[----:B------:R-:W-:-:S02]  /*10e00*/  IMAD.U32 R21, RZ, RZ, UR9 ;  /* 0x00000009ff157e24 */ /* 0x000fc4000f8e00ff */
[----:B------:R-:W-:Y:S02]  /*10e10*/  IMAD R0, R0, UR10, RZ ;  /* 0x0000000a00007c24 */ /* 0x000fe4000f8e02ff */
[----:B------:R-:W-:Y:S02]  /*10e20*/  IMAD R47, R49, R2, R44 ;  /* 0x00000002312f7224 */ /* 0x000fe400078e022c */
[----:B------:R-:W-:Y:S01]  /*10e30*/  IMAD.U32 R20, RZ, RZ, UR8 ;  /* 0x00000008ff147e24 */ /* 0x000fe2000f8e00ff */
[----:B------:R-:W-:Y:S01]  /*10e40*/  ULDC.64 UR8, c[0x0][0xad8] ;  /* 0x0002b60000087ab9 */ /* 0x000fe20000000a00 */
[----:B------:R-:W-:Y:S02]  /*10e50*/  IMAD.U32 R21, RZ, RZ, UR4 ;  /* 0x00000004ff157e24 */ /* 0x000fe4000f8e00ff */
[C---:B------:R-:W-:Y:S01]  /*10e60*/  IMAD R49, R45.reuse, UR11, R0 ;  /* 0x0000000b2d317c24 */ /* 0x040fe2000f8e0200 */
        /* <DEDUP_REMOVED lines=28> */
[-C--:B0-2---:R-:W-:Y:S02]  /*11030*/  @!P2 LEA.HI.X R3, R18, R0.reuse, R190, 0x1, P4 ;  /* 0x000000001203a211 */ /* 0x085fe400020f0cbe */
[----:B------:R-:W-:-:S03]  /*11040*/  @!P3 LEA.HI.X R21, R19, R0, R189, 0x1, P5 ;  /* 0x000000001315b211 */ /* 0x000fc600028f0cbd */
[----:B-----5:R3:W-:Y:S04]  /*11050*/  @!P2 ST.E.128 desc[UR54][R2.64], R24 ;  /* 0x000000180200a985 */ /* 0x0207e8000c101d36 */
[----:B------:R3:W-:Y:S02]  /*11060*/  @!P3 ST.E.128 desc[UR54][R20.64], R40 ;  /* 0x000000281400b985 */ /* 0x0007e4000c101d36 */
.L_x_7928:
[----:B------:R-:W-:Y:S05]  /*11070*/  BSYNC B1 ;  /* 0x0000000000017941 */ /* 0x000fea0003800000 */
.L_x_7927:
        /* <DEDUP_REMOVED lines=9> */
[-C--:B0---4-:R-:W-:Y:S02]  /*11110*/  @!P3 LEA.HI.X R3, R18, R0.reuse, R190, 0x1, P0 ;  /* 0x000000001203b211 */ /* 0x091fe400000f0cbe */
[----:B------:R-:W-:-:S03]  /*11120*/  @!P4 LEA.HI.X R21, R19, R0, R189, 0x1, P2 ;  /* 0x000000001315c211 */ /* 0x000fc600010f0cbd */
[----:B-----5:R3:W-:Y:S04]  /*11130*/  @!P3 ST.E.128 desc[UR54][R2.64], R12 ;  /* 0x0000000c0200b985 */ /* 0x0207e8000c101d36 */
[----:B------:R3:W-:Y:S02]  /*11140*/  @!P4 ST.E.128 desc[UR54][R20.64], R36 ;  /* 0x000000241400c985 */ /* 0x0007e4000c101d36 */
.L_x_7930:
[----:B------:R-:W-:Y:S05]  /*11150*/  BSYNC B1 ;  /* 0x0000000000017941 */ /* 0x000fea0003800000 */
.L_x_7929:
[----:B----4-:R4:W0:Y:S01]  /*11160*/  SHFL.IDX PT, R0, R45, 0x2, 0x181f ;  /* 0x00581f002d007f89 */ /* 0x01082200000e0000 */
[----:B------:R-:W-:Y:S03]  /*11170*/  BSSY B1, `(.L_x_7931) ;  /* 0x000000c000017945 */ /* 0x000fe60003800000 */
[----:B---3-5:R4:W3:Y:S01]  /*11180*/  SHFL.IDX PT, R12, R44, 0x2, 0x181f ;  /* 0x00581f002c0c7f89 */ /* 0x0288e200000e0000 */
[----:B------:R-:W-:Y:S05]  /*11190*/  @P1 BRA `(.L_x_7932) ;  /* 0x0000000000241947 */ /* 0x000fea0003800000 */
[----:B------:R-:W-:Y:S02]  /*111a0*/  ULDC UR4, c[0x0][0xac8] ;  /* 0x0002b20000047ab9 */ /* 0x000fe40000000800 */
[----:B------:R-:W-:Y:S02]  /*111b0*/  ISETP.GE.AND P2, PT, R18, UR4, PT ;  /* 0x0000000412007c0c */ /* 0x000fe4000bf46270 */
[----:B------:R-:W-:-:S11]  /*111c0*/  ISETP.GE.AND P3, PT, R19, UR4, PT ;  /* 0x0000000413007c0c */ /* 0x000fd6000bf66270 */
[CC--:B---3--:R-:W-:Y:S02]  /*111d0*/  @!P2 LEA R2, P0, R18.reuse, R12.reuse, 0x1 ;  /* 0x0000000c1202a211 */ /* 0x0c8fe400078008ff */
[C---:B------:R-:W-:Y:S02]  /*111e0*/  @!P3 LEA R12, P1, R19.reuse, R12, 0x1 ;  /* 0x0000000c130cb211 */ /* 0x040fe400078208ff */
[-C--:B0-----:R-:W-:Y:S02]  /*111f0*/  @!P2 LEA.HI.X R3, R18, R0.reuse, R190, 0x1, P0 ;  /* 0x000000001203a211 */ /* 0x081fe400000f0cbe */
[----:B------:R-:W-:-:S03]  /*11200*/  @!P3 LEA.HI.X R13, R19, R0, R189, 0x1, P1 ;  /* 0x00000000130db211 */ /* 0x000fc600008f0cbd */
[----:B------:R0:W-:Y:S04]  /*11210*/  @!P2 ST.E.128 desc[UR54][R2.64], R8 ;  /* 0x000000080200a985 */ /* 0x0001e8000c101d36 */
[----:B------:R0:W-:Y:S02]  /*11220*/  @!P3 ST.E.128 desc[UR54][R12.64], R32 ;  /* 0x000000200c00b985 */ /* 0x0001e4000c101d36 */
.L_x_7932:
[----:B------:R-:W-:Y:S05]  /*11230*/  BSYNC B1 ;  /* 0x0000000000017941 */ /* 0x000fea0003800000 */
.L_x_7931:
[----:B0-----:R-:W-:Y:S01]  /*11240*/  VIADD R0, R46, 0x60 ;  /* 0x000000602e007836 */ /* 0x001fe20000000000 */
[----:B--2-4-:R-:W4:Y:S04]  /*11250*/  SHFL.IDX PT, R45, R45, 0x3, 0x181f ;  /* 0x00781f002d2d7f89 */ /* 0x014f2800000e0000 */
[----:B------:R-:W-:Y:S01]  /*11260*/  ISETP.GE.AND P0, PT, R0, R51, PT ;  /* 0x000000330000720c */ /* 0x000fe20003f06270 */
[----:B------:R-:W0:-:S12]  /*11270*/  SHFL.IDX PT, R44, R44, 0x3, 0x181f ;  /* 0x00781f002c2c7f89 */ /* 0x000e1800000e0000 */
[----:B------:R-:W-:Y:S05]  /*11280*/  @P0 BRA `(.L_x_7933) ;  /* 0x0000000c000c0947 */ /* 0x000fea0003800000 */
[----:B------:R-:W-:Y:S02]  /*11290*/  ULDC UR4, c[0x0][0xac8] ;  /* 0x0002b20000047ab9 */ /* 0x000fe40000000800 */
[----:B------:R-:W-:-:S13]  /*112a0*/  ISETP.GE.AND P1, PT, R18, UR4, PT ;  /* 0x0000000412007c0c */ /* 0x000fda000bf26270 */
[----:B0-----:R-:W-:-:S04]  /*112b0*/  @!P1 LEA R2, P0, R18, R44, 0x1 ;  /* 0x0000002c12029211 */ /* 0x001fc800078008ff */
[----:B----4-:R-:W-:Y:S02]  /*112c0*/  @!P1 LEA.HI.X R3, R18, R45, R190, 0x1, P0 ;  /* 0x0000002d12039211 */ /* 0x010fe400000f0cbe */
[----:B------:R-:W-:-:S03]  /*112d0*/  ISETP.GE.AND P0, PT, R19, UR4, PT ;  /* 0x0000000413007c0c */ /* 0x000fc6000bf06270 */
[----:B------:R0:W-:Y:S10]  /*112e0*/  @!P1 ST.E.128 desc[UR54][R2.64], R4 ;  /* 0x0000000402009985 */ /* 0x0001f4000c101d36 */
[----:B------:R-:W-:Y:S05]  /*112f0*/  @P0 BRA `(.L_x_7933) ;  /* 0x0000000800f00947 */ /* 0x000fea0003800000 */
[----:B0-----:R-:W-:-:S04]  /*11300*/  LEA R2, P0, R19, R44, 0x1 ;  /* 0x0000002c13027211 */ /* 0x001fc800078008ff */
[----:B------:R-:W-:-:S05]  /*11310*/  LEA.HI.X R3, R19, R45, R189, 0x1, P0 ;  /* 0x0000002d13037211 */ /* 0x000fca00000f0cbd */
[----:B------:R0:W-:Y:S01]  /*11320*/  ST.E.128 desc[UR54][R2.64], R28 ;  /* 0x0000001c02007985 */ /* 0x0001e2000c101d36 */
[----:B------:R-:W-:Y:S05]  /*11330*/  BRA `(.L_x_7933) ;  /* 0x0000000800e07947 */ /* 0x000fea0003800000 */
.L_x_7925:
[----:B------:R-:W-:Y:S01]  /*11340*/  ULDC.64 UR8, c[0x0][0xc00] ;  /* 0x0003000000087ab9 */ /* 0x000fe20000000a00 */
[----:B------:R-:W-:Y:S01]  /*11350*/  ULDC UR4, c[0x0][0xa88] ;  /* 0x0002a20000047ab9 */ /* 0x000fe20000000800 */
[----:B------:R-:W-:Y:S01]  /*11360*/  UISETP.NE.U32.AND UP0, UPT, UR8, URZ, UPT ;  /* 0x0000003f0800728c */ /* 0x000fe2000bf05070 */
[----:B------:R-:W0:Y:S03]  /*11370*/  LDC R11, c[0x0][0xbe8] ;  /* 0x0002fa00ff0b7b82 */ /* 0x000e260000000800 */
[----:B------:R-:W-:-:S03]  /*11380*/  UISETP.NE.AND.EX UP0, UPT, UR9, URZ, UPT, UP0 ;  /* 0x0000003f0900728c */ /* 0x000fc6000bf05300 */
[----:B------:R-:W-:Y:S02]  /*11390*/  ULDC.64 UR8, c[0x0][0xc00] ;  /* 0x0003000000087ab9 */ /* 0x000fe40000000a00 */
[----:B------:R-:W-:Y:S01]  /*113a0*/  UIMAD.WIDE UR8, UR36, 0x4, UR8 ;  /* 0x00000004240878a5 */ /* 0x000fe2000f8e0208 */
[----:B------:R-:W-:-:S05]  /*113b0*/  PLOP3.LUT P2, PT, PT, PT, UP0, 0x80, 0x0 ;  /* 0x000000000000781c */ /* 0x000fca0003f4f008 */
[----:B------:R-:W-:Y:S02]  /*113c0*/  IMAD.U32 R2, RZ, RZ, UR8 ;  /* 0x00000008ff027e24 */ /* 0x000fe4000f8e00ff */
[----:B------:R-:W-:Y:S01]  /*113d0*/  IMAD.U32 R3, RZ, RZ, UR9 ;  /* 0x00000009ff037e24 */ /* 0x000fe2000f8e00ff */
[----:B------:R-:W-:Y:S02]  /*113e0*/  ULDC.64 UR8, c[0x0][0xc08] ;  /* 0x0003020000087ab9 */ /* 0x000fe40000000a00 */
[----:B------:R-:W-:Y:S01]  /*113f0*/  UISETP.NE.U32.AND UP1, UPT, UR8, URZ, UPT ;  /* 0x0000003f0800728c */ /* 0x000fe2000bf25070 */
[----:B------:R-:W-:Y:S02]  /*11400*/  IMAD.U32 R0, RZ, RZ, UR4 ;  /* 0x00000004ff007e24 */ /* 0x000fe4000f8e00ff */
[----:B------:R-:W2:Y:S01]  /*11410*/  @P2 LDG.E R6, desc[UR54][R2.64] ;  /* 0x0000003602062981 */ /* 0x000ea2000c1e1900 */
[----:B------:R-:W-:-:S06]  /*11420*/  UISETP.NE.AND.EX UP1, UPT, UR9, URZ, UPT, UP1 ;  /* 0x0000003f0900728c */ /* 0x000fcc000bf25310 */
[----:B------:R-:W-:-:S05]  /*11430*/  PLOP3.LUT P3, PT, PT, PT, UP1, 0x80, 0x0 ;  /* 0x000000000000781c */ /* 0x000fca0003f6f018 */
[----:B------:R-:W-:Y:S02]  /*11440*/  @UP1 ULDC.64 UR8, c[0x0][0xc08] ;  /* 0x0003020000081ab9 */ /* 0x000fe40000000a00 */
[----:B------:R-:W-:-:S06]  /*11450*/  @UP1 UIMAD.WIDE UR8, UR36, 0x4, UR8 ;  /* 0x00000004240818a5 */ /* 0x000fcc000f8e0208 */
        /* <DEDUP_REMOVED lines=13> */
[----:B--2---:R-:W-:-:S07]  /*11530*/  IMAD.IADD R0, R0, 0x1, -R5 ;  /* 0x0000000100007824 */ /* 0x004fce00078e0a05 */
.L_x_7934:
[----:B------:R-:W-:Y:S01]  /*11540*/  USHF.R.S32.HI UR8, URZ, 0x1f, UR36 ;  /* 0x0000001f3f087899 */ /* 0x000fe20008011424 */
[----:B------:R-:W-:Y:S01]  /*11550*/  BSSY B1, `(.L_x_7935) ;  /* 0x000002e000017945 */ /* 0x000fe20003800000 */
[----:B------:R-:W-:Y:S02]  /*11560*/  USHF.R.S32.HI UR11, URZ, 0x1f, UR4 ;  /* 0x0000001f3f0b7899 */ /* 0x000fe40008011404 */
        /* <DEDUP_REMOVED lines=44> */
.L_x_7936:
[----:B------:R-:W-:Y:S05]  /*11830*/  BSYNC B1 ;  /* 0x0000000000017941 */ /* 0x000fea0003800000 */
.L_x_7935:
[----:B0-----:R-:W0:Y:S01]  /*11840*/  @P0 LDC R3, c[0x0][0xbf0] ;  /* 0x0002fc00ff030b82 */ /* 0x001e220000000800 */
[----:B------:R-:W-:Y:S01]  /*11850*/  ULDC.64 UR16, c[0x0][0xaa0] ;  /* 0x0002a80000107ab9 */ /* 0x000fe20000000a00 */
[----:B------:R-:W-:Y:S01]  /*11860*/  IMAD R2, R22, 0x20, R184 ;  /* 0x0000002016027824 */ /* 0x000fe200078e02b8 */
[----:B------:R-:W-:Y:S01]  /*11870*/  UIMAD UR10, UR11, UR16, URZ ;  /* 0x000000100b0a72a4 */ /* 0x000fe2000f8e023f */
[----:B------:R-:W-:Y:S01]  /*11880*/  BSSY B1, `(.L_x_7937) ;  /* 0x0000039000017945 */ /* 0x000fe20003800000 */
[----:B------:R-:W-:Y:S01]  /*11890*/  UIMAD.WIDE.U32 UR8, UR4, UR16, URZ ;  /* 0x00000010040872a5 */ /* 0x000fe2000f8e003f */
[----:B------:R-:W-:Y:S01]  /*118a0*/  VIADD R6, R2, UR37 ;  /* 0x0000002502067c36 */ /* 0x000fe20008000000 */
[----:B------:R-:W-:-:S03]  /*118b0*/  UIMAD UR10, UR4, UR17, UR10 ;  /* 0x00000011040a72a4 */ /* 0x000fc6000f8e020a */
[----:B------:R-:W-:Y:S01]  /*118c0*/  ULDC.64 UR16, c[0x0][0xae8] ;  /* 0x0002ba0000107ab9 */ /* 0x000fe20000000a00 */
[----:B------:R-:W-:Y:S01]  /*118d0*/  UIADD3 UR9, UR9, UR10, URZ ;  /* 0x0000000a09097290 */ /* 0x000fe2000fffe03f */
[----:B------:R-:W-:Y:S01]  /*118e0*/  @P0 IMAD.HI.U32 R2, R6, R9, RZ ;  /* 0x0000000906020227 */ /* 0x000fe200078e00ff */
[----:B------:R-:W-:Y:S02]  /*118f0*/  UIMAD UR4, UR12, UR16, URZ ;  /* 0x000000100c0472a4 */ /* 0x000fe4000f8e023f */
[----:B------:R-:W-:Y:S01]  /*11900*/  UIMAD.WIDE.U32 UR8, UR42, UR16, UR8 ;  /* 0x000000102a0872a5 */ /* 0x000fe2000f8e0008 */
[----:B------:R-:W-:Y:S01]  /*11910*/  IMAD.MOV.U32 R5, RZ, RZ, R6 ;  /* 0x000000ffff057224 */ /* 0x000fe200078e0006 */
[----:B------:R-:W-:Y:S01]  /*11920*/  UIMAD UR4, UR42, UR17, UR4 ;  /* 0x000000112a0472a4 */ /* 0x000fe2000f8e0204 */
[----:B------:R-:W-:-:S03]  /*11930*/  ULDC.64 UR10, c[0x0][0xaf0] ;  /* 0x0002bc00000a7ab9 */ /* 0x000fc60000000a00 */
[----:B------:R-:W-:Y:S02]  /*11940*/  UIADD3 UR9, UR9, UR4, URZ ;  /* 0x0000000409097290 */ /* 0x000fe4000fffe03f */
[----:B------:R-:W-:Y:S01]  /*11950*/  UIMAD UR4, UR14, UR10, URZ ;  /* 0x0000000a0e0472a4 */ /* 0x000fe2000f8e023f */
        /* <DEDUP_REMOVED lines=43> */
.L_x_7938:
[----:B------:R-:W-:Y:S05]  /*11c10*/  BSYNC B1 ;  /* 0x0000000000017941 */ /* 0x000fea0003800000 */
.L_x_7937:
        /* <DEDUP_REMOVED lines=13> */
.L_x_7940:
[----:B------:R-:W-:Y:S05]  /*11cf0*/  BSYNC B1 ;  /* 0x0000000000017941 */ /* 0x000fea0003800000 */
.L_x_7939:
        /* <DEDUP_REMOVED lines=13> */
.L_x_7942:
[----:B------:R-:W-:Y:S05]  /*11dd0*/  BSYNC B1 ;  /* 0x0000000000017941 */ /* 0x000fea0003800000 */
.L_x_7941:
[----:B0-----:R-:W-:Y:S01]  /*11de0*/  VIADD R0, R6, 0x60 ;  /* 0x0000006006007836 */ /* 0x001fe20000000000 */
[----:B--2-4-:R-:W0:Y:S04]  /*11df0*/  SHFL.IDX PT, R5, R5, 0x3, 0x181f ;  /* 0x00781f0005057f89 */ /* 0x014e2800000e0000 */
[----:B------:R-:W-:Y:S01]  /*11e00*/  ISETP.GE.AND P0, PT, R0, R11, PT ;  /* 0x0000000b0000720c */ /* 0x000fe20003f06270 */
[----:B-1-3--:R1:W2:-:S12]  /*11e10*/  SHFL.IDX PT, R2, R4, 0x3, 0x181f ;  /* 0x00781f0004027f89 */ /* 0x00a29800000e0000 */
[----:B-1----:R-:W-:Y:S05]  /*11e20*/  @P0 BRA `(.L_x_7933) ;  /* 0x0000000000240947 */ /* 0x002fea0003800000 */
[----:B------:R-:W-:Y:S02]  /*11e30*/  ULDC UR4, c[0x0][0xac8] ;  /* 0x0002b20000047ab9 */ /* 0x000fe40000000800 */
[----:B------:R-:W-:Y:S02]  /*11e40*/  ISETP.GE.AND P2, PT, R18, UR4, PT ;  /* 0x0000000412007c0c */ /* 0x000fe4000bf46270 */
[----:B------:R-:W-:-:S11]  /*11e50*/  ISETP.GE.AND P3, PT, R19, UR4, PT ;  /* 0x0000000413007c0c */ /* 0x000fd6000bf66270 */
[CC--:B--2---:R-:W-:Y:S02]  /*11e60*/  @!P2 LEA R6, P0, R18.reuse, R2.reuse, 0x1 ;  /* 0x000000021206a211 */ /* 0x0c4fe400078008ff */
[C---:B------:R-:W-:Y:S02]  /*11e70*/  @!P3 LEA R2, P1, R19.reuse, R2, 0x1 ;  /* 0x000000021302b211 */ /* 0x040fe400078208ff */
[-C--:B0-----:R-:W-:Y:S02]  /*11e80*/  @!P2 LEA.HI.X R7, R18, R5.reuse, R190, 0x1, P0 ;  /* 0x000000051207a211 */ /* 0x081fe400000f0cbe */
[----:B------:R-:W-:-:S03]  /*11e90*/  @!P3 LEA.HI.X R3, R19, R5, R189, 0x1, P1 ;  /* 0x000000051303b211 */ /* 0x000fc600008f0cbd */
[----:B------:R1:W-:Y:S04]  /*11ea0*/  @!P2 ST.E.128 desc[UR54][R6.64], RZ ;  /* 0x000000ff0600a985 */ /* 0x0003e8000c101d36 */
[----:B------:R1:W-:Y:S02]  /*11eb0*/  @!P3 ST.E.128 desc[UR54][R2.64], RZ ;  /* 0x000000ff0200b985 */ /* 0x0003e4000c101d36 */
.L_x_7933:
[----:B------:R-:W-:Y:S05]  /*11ec0*/  BSYNC B0 ;  /* 0x0000000000007941 */ /* 0x000fea0003800000 */
.L_x_7924:
[----:B------:R-:W-:Y:S02]  /*11ed0*/  ULDC UR4, c[0x0][0xc3c] ;  /* 0x00030f0000047ab9 */ /* 0x000fe40000000800 */
[----:B------:R-:W-:-:S06]  /*11ee0*/  UISETP.GE.AND UP0, UPT, UR6, UR4, UPT ;  /* 0x000000040600728c */ /* 0x000fcc000bf06270 */
[----:B------:R-:W-:-:S13]  /*11ef0*/  PLOP3.LUT P0, PT, PT, PT, UP0, 0x80, 0x0 ;  /* 0x000000000000781c */ /* 0x000fda0003f0f008 */
[----:B------:R-:W-:Y:S05]  /*11f00*/  @!P0 BRA `(.L_x_7943) ;  /* 0xfffffeec008c8947 */ /* 0x000fea000383ffff */
[----:B------:R-:W-:Y:S05]  /*11f10*/  EXIT ;  /* 0x000000000000794d */ /* 0x000fea0003800000 */
.L_x_7834:
        /* <DEDUP_REMOVED lines=9> */
[----:B-1----:R-:W0:Y:S08]  /*11fb0*/  S2UR UR5, SR_CgaCtaId ;  /* 0x00000000000579c3 */ /* 0x002e300000008800 */
[----:B------:R-:W-:Y:S06]  /*11fc0*/  BAR.SYNC.DEFER_BLOCKING 0x5, 0x180 ;  /* 0x0146000000007b1d */ /* 0x000fec0000010000 */
[----:B------:R-:W-:-:S02]  /*11fd0*/  UMOV UR4, 0x400 ;  /* 0x0000040000047882 */ /* 0x000fc40000000000 */
[----:B0-----:R-:W-:-:S09]  /*11fe0*/  ULEA UR4, UR5, UR4, 0x18 ;  /* 0x0000000405047291 */ /* 0x001fd2000f8ec03f */
[----:B------:R-:W0:Y:S01]  /*11ff0*/  LDS.128 R16, [UR4+0x288d0] ;  /* 0x0288d004ff107984 */ /* 0x000e220008000c00 */
[----:B------:R-:W-:Y:S06]  /*12000*/  BAR.ARV 0x4, 0x180 ;  /* 0x0106000000007b1d */ /* 0x000fec0000002000 */
[----:B------:R-:W-:Y:S05]  /*12010*/  BRA `(.L_x_7945) ;  /* 0x00000008008c7947 */ /* 0x000fea0003800000 */
.L_x_7944:
[----:B------:R-:W0:Y:S01]  /*12020*/  S2R R2, SR_TID.X ;  /* 0x0000000000027919 */ /* 0x000e220000002100 */
[----:B-1----:R-:W-:Y:S01]  /*12030*/  ULDC UR4, c[0x0][0xc3c] ;  /* 0x00030f0000047ab9 */ /* 0x002fe20000000800 */
        /* <DEDUP_REMOVED lines=38> */
.L_x_7950:
        /* <DEDUP_REMOVED lines=12> */
.L_x_7949:
[----:B------:R-:W-:Y:S05]  /*12360*/  BSYNC B0 ;  /* 0x0000000000007941 */ /* 0x000fea0003800000 */
.L_x_7948:
        /* <DEDUP_REMOVED lines=20> */
.L_x_7946:
        /* <DEDUP_REMOVED lines=20> */
.L_x_7951:
[----:B---3--:R-:W-:Y:S01]  /*125f0*/  IMAD R16, R16, UR5, R11 ;  /* 0x0000000510107c24 */ /* 0x008fe2000f8e020b */
[----:B------:R-:W-:Y:S01]  /*12600*/  IABS R2, R4 ;  /* 0x0000000400027213 */ /* 0x000fe20000000000 */
[----:B-12---:R-:W-:-:S03]  /*12610*/  IMAD.MOV R9, RZ, RZ, -R3 ;  /* 0x000000ffff097224 */ /* 0x006fc600078e0a03 */
[----:B------:R-:W-:Y:S01]  /*12620*/  IADD3 R11, -R16, UR6, RZ ;  /* 0x00000006100b7c10 */ /* 0x000fe2000fffe1ff */
        /* <DEDUP_REMOVED lines=19> */
[----:B------:R-:W-:-:S04]  /*12760*/  IMAD R13, R7, R2, RZ ;  /* 0x00000002070d7224 */ /* 0x000fc800078e02ff */
[----:B------:R-:W-:-:S05]  /*12770*/  IMAD.MOV R6, RZ, RZ, -R13 ;  /* 0x000000ffff067224 */ /* 0x000fca00078e0a0d */
[----:B------:R-:W-:Y:S01]  /*12780*/  VIADDMNMX R15, R6, UR5, R7, PT ;  /* 0x00000005060f7c46 */ /* 0x000fe2000b800107 */
[----:B------:R-:W-:-:S03]  /*12790*/  IMAD.MOV R7, RZ, RZ, -R2 ;  /* 0x000000ffff077224 */ /* 0x000fc600078e0a02 */
[----:B------:R-:W-:Y:S01]  /*127a0*/  IABS R8, R15 ;  /* 0x0000000f00087213 */ /* 0x000fe20000000000 */
[----:B------:R-:W-:Y:S01]  /*127b0*/  IMAD R4, R4, R7, R11 ;  /* 0x0000000704047224 */ /* 0x000fe200078e020b */
[----:B0-----:R-:W-:Y:S01]  /*127c0*/  IABS R10, R15 ;  /* 0x0000000f000a7213 */ /* 0x001fe20000000000 */
[----:B------:R-:W-:Y:S01]  /*127d0*/  IMAD.MOV R18, RZ, RZ, -R15 ;  /* 0x000000ffff127224 */ /* 0x000fe200078e0a0f */
[----:B------:R-:W0:Y:S02]  /*127e0*/  I2F.RP R6, R8 ;  /* 0x0000000800067306 */ /* 0x000e240000209400 */
[----:B------:R-:W-:-:S06]  /*127f0*/  IABS R9, R4 ;  /* 0x0000000400097213 */ /* 0x000fcc0000000000 */
[----:B0-----:R-:W0:Y:S02]  /*12800*/  MUFU.RCP R6, R6 ;  /* 0x0000000600067308 */ /* 0x001e240000001000 */
[----:B0-----:R-:W-:-:S06]  /*12810*/  VIADD R3, R6, 0xffffffe ;  /* 0x0ffffffe06037836 */ /* 0x001fcc0000000000 */
[----:B------:R-:W0:Y:S02]  /*12820*/  F2I.FTZ.U32.TRUNC.NTZ R3, R3 ;  /* 0x0000000300037305 */ /* 0x000e24000021f000 */
[----:B0-----:R-:W-:-:S04]  /*12830*/  IMAD.MOV R2, RZ, RZ, -R3 ;  /* 0x000000ffff027224 */ /* 0x001fc800078e0a03 */
[----:B------:R-:W-:Y:S02]  /*12840*/  IMAD.MOV.U32 R7, RZ, RZ, R2 ;  /* 0x000000ffff077224 */ /* 0x000fe400078e0002 */
[----:B------:R-:W-:Y:S02]  /*12850*/  IMAD.MOV.U32 R2, RZ, RZ, RZ ;  /* 0x000000ffff027224 */ /* 0x000fe400078e00ff */
        /* <DEDUP_REMOVED lines=20> */
.L_x_7947:
[----:B------:R-:W-:Y:S01]  /*129a0*/  ULDC UR4, c[0x0][0xc3c] ;  /* 0x00030f0000047ab9 */ /* 0x000fe20000000800 */
[----:B------:R-:W-:Y:S02]  /*129b0*/  IMAD.MOV.U32 R17, RZ, RZ, RZ ;  /* 0x000000ffff117224 */ /* 0x000fe400078e00ff */
[----:B------:R-:W-:Y:S02]  /*129c0*/  IMAD.U32 R16, RZ, RZ, UR6 ;  /* 0x00000006ff107e24 */ /* 0x000fe4000f8e00ff */
[----:B------:R-:W-:Y:S02]  /*129d0*/  IMAD.MOV.U32 R18, RZ, RZ, RZ ;  /* 0x000000ffff127224 */ /* 0x000fe400078e00ff */
[----:B------:R-:W-:-:S07]  /*129e0*/  IMAD.U32 R19, RZ, RZ, UR4 ;  /* 0x00000004ff137e24 */ /* 0x000fce000f8e00ff */
.L_x_7952:
[----:B------:R-:W-:-:S13]  /*129f0*/  ISETP.NE.AND P0, PT, R5, RZ, PT ;  /* 0x000000ff0500720c */ /* 0x000fda0003f05270 */
[----:B------:R-:W0:Y:S01]  /*12a00*/  @!P0 S2R R3, SR_CgaCtaId ;  /* 0x0000000000038919 */ /* 0x000e220000008800 */
[----:B------:R-:W-:-:S04]  /*12a10*/  @!P0 MOV R0, 0x400 ;  /* 0x0000040000008802 */ /* 0x000fc80000000f00 */
[----:B0-----:R-:W-:-:S05]  /*12a20*/  @!P0 LEA R0, R3, R0, 0x18 ;  /* 0x0000000003008211 */ /* 0x001fca00078ec0ff */
[----:B------:R1:W-:Y:S01]  /*12a30*/  @!P0 STS.128 [R0+0x288d0], R16 ;  /* 0x0288d01000008388 */ /* 0x0003e20000000c00 */
[----:B------:R-:W-:Y:S06]  /*12a40*/  BAR.ARV 0x5, 0x180 ;  /* 0x0146000000007b1d */ /* 0x000fec0000002000 */
.L_x_7945:
        /* <DEDUP_REMOVED lines=12> */
[----:B------:R-:W-:Y:S01]  /*12b10*/  ULOP3.LUT UR36, UR43, 0x2, URZ, 0xfc, !UPT ;  /* 0x000000022b247892 */ /* 0x000fe2000f8efc3f */
[----:B------:R-:W-:Y:S01]  /*12b20*/  IMAD.MOV.U32 R24, RZ, RZ, RZ ;  /* 0x000000ffff187224 */ /* 0x000fe200078e00ff */
[----:B------:R-:W-:Y:S01]  /*12b30*/  ULDC UR37, c[0x0][0xc] ;  /* 0x0000030000257ab9 */ /* 0x000fe20000000800 */
[----:B--2---:R-:W-:-:S06]  /*12b40*/  ULEA UR4, UR5, UR4, 0x18 ;  /* 0x0000000405047291 */ /* 0x004fcc000f8ec03f */
[----:B------:R-:W-:Y:S01]  /*12b50*/  IMAD.U32 R22, RZ, RZ, UR4 ;  /* 0x00000004ff167e24 */ /* 0x000fe2000f8e00ff */
[C---:B0-----:R-:W-:Y:S01]  /*12b60*/  LOP3.LUT R4, R3.reuse, 0x7f, RZ, 0xc0, !PT ;  /* 0x0000007f03047812 */ /* 0x041fe200078ec0ff */
[C---:B------:R-:W-:Y:S02]  /*12b70*/  IMAD.SHL.U32 R30, R3.reuse, 0x8, RZ ;  /* 0x00000008031e7824 */ /* 0x040fe400078e00ff */
[----:B------:R-:W-:-:S03]  /*12b80*/  IMAD.SHL.U32 R2, R3, 0x10, RZ ;  /* 0x0000001003027824 */ /* 0x000fc600078e00ff */
[----:B-1----:R-:W-:Y:S02]  /*12b90*/  LOP3.LUT R0, R30, 0x1f8, RZ, 0xc0, !PT ;  /* 0x000001f81e007812 */ /* 0x002fe400078ec0ff */
[----:B------:R-:W-:Y:S02]  /*12ba0*/  LOP3.LUT R2, R2, 0x70, RZ, 0xc0, !PT ;  /* 0x0000007002027812 */ /* 0x000fe400078ec0ff */
[----:B------:R-:W-:Y:S02]  /*12bb0*/  LOP3.LUT R3, R0, 0x38, R3, 0x78, !PT ;  /* 0x0000003800037812 */ /* 0x000fe400078e7803 */
[----:B------:R-:W-:Y:S02]  /*12bc0*/  SHF.R.U32.HI R0, RZ, 0x3, R4 ;  /* 0x00000003ff007819 */ /* 0x000fe40000011604 */
[----:B------:R-:W-:Y:S02]  /*12bd0*/  LOP3.LUT R34, R3, 0x200, R30, 0xf8, !PT ;  /* 0x0000020003227812 */ /* 0x000fe400078ef81e */
[----:B------:R-:W-:-:S02]  /*12be0*/  LOP3.LUT R2, R0, R2, RZ, 0xfc, !PT ;  /* 0x0000000200027212 */ /* 0x000fc400078efcff */
[----:B------:R-:W-:Y:S01]  /*12bf0*/  LOP3.LUT R30, R30, 0x38, RZ, 0xc0, !PT ;  /* 0x000000381e1e7812 */ /* 0x000fe200078ec0ff */
[----:B------:R-:W-:-:S03]  /*12c00*/  IMAD R0, R34, 0x2, R22 ;  /* 0x0000000222007824 */ /* 0x000fc600078e0216 */
[----:B------:R-:W-:Y:S02]  /*12c10*/  LOP3.LUT R29, R30, 0x40, RZ, 0xfc, !PT ;  /* 0x000000401e1d7812 */ /* 0x000fe400078efcff */
[----:B------:R3:W-:Y:S05]  /*12c20*/  STL [R1+0x4], R0 ;  /* 0x0000040001007387 */ /* 0x0007ea0000100800 */
.L_x_8024:
        /* <DEDUP_REMOVED lines=8> */
[----:B------:R0:W5:Y:S01]  /*12cb0*/  @P0 LDG.E R37, desc[UR54][R2.64] ;  /* 0x0000003602250981 */ /* 0x000162000c1e1900 */
[----:B------:R-:W-:Y:S01]  /*12cc0*/  ISETP.NE.U32.AND P0, PT, RZ, UR4, PT ;  /* 0x00000004ff007c0c */ /* 0x000fe2000bf05070 */
[----:B---3--:R-:W-:Y:S01]  /*12cd0*/  IMAD.MOV.U32 R0, RZ, RZ, RZ ;  /* 0x000000ffff007224 */ /* 0x008fe200078e00ff */
[----:B------:R-:W-:Y:S02]  /*12ce0*/  LOP3.LUT R26, R26, 0xffffffdf, RZ, 0xc0, !PT ;  /* 0xffffffdf1a1a7812 */ /* 0x000fe400078ec0ff */
[----:B------:R-:W-:Y:S01]  /*12cf0*/  ISETP.NE.AND.EX P1, PT, RZ, UR5, PT, P0 ;  /* 0x00000005ff007c0c */ /* 0x000fe2000bf25300 */
[----:B------:R-:W-:Y:S02]  /*12d00*/  ULDC.64 UR4, c[0x0][0xa00] ;  /* 0x0002800000047ab9 */ /* 0x000fe40000000a00 */
[----:B------:R-:W-:Y:S01]  /*12d10*/  ISETP.NE.U32.AND P0, PT, RZ, UR4, PT ;  /* 0x00000004ff007c0c */ /* 0x000fe2000bf05070 */
[----:B0-----:R-:W0:Y:S03]  /*12d20*/  LDC.64 R2, c[0x0][0xa00] ;  /* 0x00028000ff027b82 */ /* 0x001e260000000a00 */
[----:B------:R-:W-:Y:S01]  /*12d30*/  ISETP.NE.AND.EX P2, PT, RZ, UR5, PT, P0 ;  /* 0x00000005ff007c0c */ /* 0x000fe2000bf45300 */
[----:B------:R-:W-:-:S05]  /*12d40*/  ULDC.64 UR4, c[0x0][0x418] ;  /* 0x0001060000047ab9 */ /* 0x000fca0000000a00 */
[----:B-1----:R-:W1:Y:S07]  /*12d50*/  @P1 LDC.64 R4, c[0x0][0xa18] ;  /* 0x00028600ff041b82 */ /* 0x002e6e0000000a00 */
[----:B------:R-:W-:Y:S01]  /*12d60*/  @P2 LOP3.LUT R26, R26, 0x20, RZ, 0xfc, !PT ;  /* 0x000000201a1a2812 */ /* 0x000fe200078efcff */
[----:B0-----:R-:W-:-:S05]  /*12d70*/  IMAD.WIDE R2, R19, 0x4, R2 ;  /* 0x0000000413027825 */ /* 0x001fca00078e0202 */
[----:B--2---:R-:W2:Y:S01]  /*12d80*/  @P2 LDG.E R0, desc[UR54][R2.64] ;  /* 0x0000003602002981 */ /* 0x004ea2000c1e1900 */
[----:B-1----:R-:W-:-:S05]  /*12d90*/  @P1 IMAD.WIDE R4, R19, 0x4, R4 ;  /* 0x0000000413041825 */ /* 0x002fca00078e0204 */
[----:B------:R0:W5:Y:S01]  /*12da0*/  @P1 LDG.E R31, desc[UR54][R4.64] ;  /* 0x00000036041f1981 */ /* 0x000162000c1e1900 */
[----:B------:R-:W-:-:S03]  /*12db0*/  UISETP.NE.U32.AND UP0, UPT, UR4, URZ, UPT ;  /* 0x0000003f0400728c */ /* 0x000fc6000bf05070 */
[----:B------:R-:W-:Y:S01]  /*12dc0*/  ULDC UR4, c[0x0][0x424] ;  /* 0x0001090000047ab9 */ /* 0x000fe20000000800 */
[----:B------:R-:W-:-:S03]  /*12dd0*/  UISETP.NE.AND.EX UP0, UPT, UR5, URZ, UPT, UP0 ;  /* 0x0000003f0500728c */ /* 0x000fc6000bf05300 */
[----:B------:R-:W-:Y:S01]  /*12de0*/  ULDC UR5, c[0x0][0x2f0] ;  /* 0x0000bc0000057ab9 */ /* 0x000fe20000000800 */
[----:B------:R-:W-:-:S04]  /*12df0*/  USEL UR4, UR4, 0x1, UP0 ;  /* 0x0000000104047887 */ /* 0x000fc80008000000 */
[----:B------:R-:W-:Y:S01]  /*12e00*/  UIMAD UR4, UR4, UR5, URZ ;  /* 0x00000005040472a4 */ /* 0x000fe2000f8e023f */
[----:B--2---:R1:W-:Y:S05]  /*12e10*/  STL [R1+0x8], R0 ;  /* 0x0000080001007387 */ /* 0x0043ea0000100800 */
[----:B-1----:R-:W-:Y:S01]  /*12e20*/  IMAD.U32 R0, RZ, RZ, UR4 ;  /* 0x00000004ff007e24 */ /* 0x002fe2000f8e00ff */
[----:B0-----:R-:W-:Y:S06]  /*12e30*/  @P1 BRA `(.L_x_7954) ;  /* 0x0000000000181947 */ /* 0x001fec0003800000 */
[----:B------:R-:W-:Y:S02]  /*12e40*/  ULDC UR4, c[0x0][0x288] ;  /* 0x0000a20000047ab9 */ /* 0x000fe40000000800 */
[----:B-----5:R-:W-:Y:S01]  /*12e50*/  IMAD.U32 R31, RZ, RZ, UR4 ;  /* 0x00000004ff1f7e24 */ /* 0x020fe2000f8e00ff */
[----:B------:R-:W-:Y:S06]  /*12e60*/  @!P2 BRA `(.L_x_7954) ;  /* 0x00000000000ca947 */ /* 0x000fec0003800000 */
[----:B------:R-:W2:Y:S04]  /*12e70*/  LDG.E R4, desc[UR54][R2.64] ;  /* 0x0000003602047981 */ /* 0x000ea8000c1e1900 */
[----:B------:R-:W2:Y:S02]  /*12e80*/  LDG.E R31, desc[UR54][R2.64+0x4] ;  /* 0x00000436021f7981 */ /* 0x000ea4000c1e1900 */
[----:B--2---:R-:W-:-:S07]  /*12e90*/  IMAD.IADD R31, R31, 0x1, -R4 ;  /* 0x000000011f1f7824 */ /* 0x004fce00078e0a04 */
.L_x_7954:
[----:B------:R-:W-:Y:S02]  /*12ea0*/  ULDC.64 UR4, c[0x0][0xa20] ;  /* 0x0002880000047ab9 */ /* 0x000fe40000000a00 */
[----:B------:R-:W-:-:S04]  /*12eb0*/  ISETP.NE.U32.AND P0, PT, RZ, UR4, PT ;  /* 0x00000004ff007c0c */ /* 0x000fc8000bf05070 */
[----:B------:R-:W-:-:S13]  /*12ec0*/  ISETP.NE.AND.EX P0, PT, RZ, UR5, PT, P0 ;  /* 0x00000005ff007c0c */ /* 0x000fda000bf05300 */
[----:B------:R-:W-:Y:S05]  /*12ed0*/  @!P0 BRA `(.L_x_7955) ;  /* 0x0000000000108947 */ /* 0x000fea0003800000 */
[----:B------:R-:W0:Y:S02]  /*12ee0*/  LDC.64 R2, c[0x0][0xa20] ;  /* 0x00028800ff027b82 */ /* 0x000e240000000a00 */
[----:B0-----:R-:W-:-:S05]  /*12ef0*/  IMAD.WIDE R2, R19, 0x4, R2 ;  /* 0x0000000413027825 */ /* 0x001fca00078e0202 */
[----:B------:R0:W5:Y:S01]  /*12f00*/  LDG.E R0, desc[UR54][R2.64] ;  /* 0x0000003602007981 */ /* 0x000162000c1e1900 */
[----:B------:R-:W-:Y:S05]  /*12f10*/  BRA `(.L_x_7956) ;  /* 0x0000000000247947 */ /* 0x000fea0003800000 */
.L_x_7955:
[----:B------:R-:W-:Y:S02]  /*12f20*/  ULDC.64 UR4, c[0x0][0xa08] ;  /* 0x0002820000047ab9 */ /* 0x000fe40000000a00 */
[----:B------:R-:W-:-:S04]  /*12f30*/  ISETP.NE.U32.AND P0, PT, RZ, UR4, PT ;  /* 0x00000004ff007c0c */ /* 0x000fc8000bf05070 */
[----:B------:R-:W-:-:S13]  /*12f40*/  ISETP.NE.AND.EX P0, PT, RZ, UR5, PT, P0 ;  /* 0x00000005ff007c0c */ /* 0x000fda000bf05300 */
[----:B------:R-:W-:Y:S05]  /*12f50*/  @!P0 BRA `(.L_x_7956) ;  /* 0x0000000000148947 */ /* 0x000fea0003800000 */
[----:B------:R-:W0:Y:S02]  /*12f60*/  LDC.64 R2, c[0x0][0xa08] ;  /* 0x00028200ff027b82 */ /* 0x000e240000000a00 */
[----:B0-----:R-:W-:-:S05]  /*12f70*/  IMAD.WIDE R2, R19, 0x4, R2 ;  /* 0x0000000413027825 */ /* 0x001fca00078e0202 */
[----:B------:R-:W2:Y:S04]  /*12f80*/  LDG.E R0, desc[UR54][R2.64] ;  /* 0x0000003602007981 */ /* 0x000ea8000c1e1900 */
[----:B------:R-:W2:Y:S02]  /*12f90*/  LDG.E R5, desc[UR54][R2.64+0x4] ;  /* 0x0000043602057981 */ /* 0x000ea4000c1e1900 */
[----:B--2---:R-:W-:-:S07]  /*12fa0*/  IMAD.IADD R0, R5, 0x1, -R0 ;  /* 0x0000000105007824 */ /* 0x004fce00078e0a00 */
.L_x_7956:
[----:B0-----:R-:W0:Y:S01]  /*12fb0*/  LDC R2, c[0x0][0x448] ;  /* 0x00011200ff027b82 */ /* 0x001e220000000800 */
[----:B------:R-:W-:Y:S01]  /*12fc0*/  IMAD.SHL.U32 R27, R17, 0x80, RZ ;  /* 0x00000080111b7824 */ /* 0x000fe200078e00ff */
[----:B------:R-:W-:Y:S01]  /*12fd0*/  LOP3.LUT R26, R26, 0xffffffef, RZ, 0xc0, !PT ;  /* 0xffffffef1a1a7812 */ /* 0x000fe200078ec0ff */
[----:B-----5:R-:W-:Y:S02]  /*12fe0*/  IMAD.IADD R35, R0, 0x1, -R37 ;  /* 0x0000000100237824 */ /* 0x020fe400078e0a25 */
[----:B------:R-:W-:Y:S01]  /*12ff0*/  VIADD R4, R27, 0x7f ;  /* 0x0000007f1b047836 */ /* 0x000fe20000000000 */
[----:B0-----:R-:W-:Y:S02]  /*13000*/  ISETP.NE.AND P2, PT, R2, 0x1, PT ;  /* 0x000000010200780c */ /* 0x001fe40003f45270 */
[----:B------:R-:W0:Y:S11]  /*13010*/  LDC.64 R2, c[0x0][0x9e0] ;  /* 0x00027800ff027b82 */ /* 0x000e360000000a00 */
[----:B------:R-:W1:Y:S01]  /*13020*/  @P2 LDC R5, c[0x0][0x44c] ;  /* 0x00011300ff052b82 */ /* 0x000e620000000800 */
[----:B------:R-:W-:-:S07]  /*13030*/  @P2 LOP3.LUT R26, R26, 0x10, RZ, 0xfc, !PT ;  /* 0x000000101a1a2812 */ /* 0x000fce00078efcff */
[----:B------:R-:W2:Y:S01]  /*13040*/  @P2 LDC R6, c[0x0][0x450] ;  /* 0x00011400ff062b82 */ /* 0x000ea20000000800 */
[----:B0-----:R-:W-:Y:S01]  /*13050*/  ISETP.GE.AND P1, PT, R3, 0x1, PT ;  /* 0x000000010300780c */ /* 0x001fe20003f26270 */
[----:B-1----:R-:W-:-:S05]  /*13060*/  @P2 IMAD.HI.U32 R5, R4, R5, RZ ;  /* 0x0000000504052227 */ /* 0x002fca00078e00ff */
[----:B--2---:R-:W-:Y:S02]  /*13070*/  @P2 SHF.R.U32.HI R4, RZ, R6, R5 ;  /* 0x00000006ff042219 */ /* 0x004fe40000011605 */
[----:B------:R-:W-:-:S05]  /*13080*/  IADD3 R5, R35, 0x1, -R31 ;  /* 0x0000000123057810 */ /* 0x000fca0007ffe81f */
        /* <DEDUP_REMOVED lines=14> */
.L_x_7959:
[----:B------:R-:W-:-:S13]  /*13170*/  ISETP.NE.AND P0, PT, R3, 0x1, PT ;  /* 0x000000010300780c */ /* 0x000fda0003f05270 */
[----:B------:R-:W0:Y:S02]  /*13180*/  @P0 LDC.64 R4, c[0x0][0x9e8] ;  /* 0x00027a00ff040b82 */ /* 0x000e240000000a00 */
[----:B0-----:R-:W-:-:S05]  /*13190*/  @P0 IMAD.HI.U32 R4, R0, R4, RZ ;  /* 0x0000000400040227 */ /* 0x001fca00078e00ff */
[----:B------:R-:W-:-:S07]  /*131a0*/  @P0 SHF.R.U32.HI R0, RZ, R5, R4 ;  /* 0x00000005ff000219 */ /* 0x000fce0000011604 */
.L_x_7960:
[----:B------:R-:W-:Y:S05]  /*131b0*/  BSYNC B0 ;  /* 0x0000000000007941 */ /* 0x000fea0003800000 */
.L_x_7958:
[----:B------:R-:W-:-:S05]  /*131c0*/  IMAD R5, R0, R3, R3 ;  /* 0x0000000300057224 */ /* 0x000fca00078e0203 */
[----:B------:R-:W-:-:S07]  /*131d0*/  VIMNMX R2, R2, R5, PT ;  /* 0x0000000502027248 */ /* 0x000fce0003fe0100 */
.L_x_7957:
        /* <DEDUP_REMOVED lines=8> */
[----:B------:R-:W-:Y:S01]  /*13260*/  LEA.HI R4, R5, R2, RZ, 0x7 ;  /* 0x0000000205047211 */ /* 0x000fe200078f38ff */
[----:B------:R-:W-:-:S03]  /*13270*/  VIADD R2, R35, 0x7f ;  /* 0x0000007f23027836 */ /* 0x000fc60000000000 */
        /* <DEDUP_REMOVED lines=19> */
.L_x_7963:
[----:B------:R-:W-:-:S13]  /*133b0*/  ISETP.NE.AND P0, PT, R3, 0x1, PT ;  /* 0x000000010300780c */ /* 0x000fda0003f05270 */
[----:B------:R-:W1:Y:S02]  /*133c0*/  @P0 LDC.64 R4, c[0x0][0x9e8] ;  /* 0x00027a00ff040b82 */ /* 0x000e640000000a00 */
[----:B-1----:R-:W-:-:S05]  /*133d0*/  @P0 IMAD.HI.U32 R4, R2, R4, RZ ;  /* 0x0000000402040227 */ /* 0x002fca00078e00ff */
[----:B------:R-:W-:-:S07]  /*133e0*/  @P0 SHF.R.U32.HI R2, RZ, R5, R4 ;  /* 0x00000005ff020219 */ /* 0x000fce0000011604 */
.L_x_7964:
[----:B------:R-:W-:Y:S05]  /*133f0*/  BSYNC B0 ;  /* 0x0000000000007941 */ /* 0x000fea0003800000 */
.L_x_7962:
[----:B------:R-:W-:-:S05]  /*13400*/  IMAD R3, R2, R3, RZ ;  /* 0x0000000302037224 */ /* 0x000fca00078e02ff */
[----:B------:R-:W-:-:S07]  /*13410*/  VIMNMX R0, R0, R3, !PT ;  /* 0x0000000300007248 */ /* 0x000fce0007fe0100 */
.L_x_7961:
[----:B------:R-:W-:Y:S01]  /*13420*/  SHF.R.S32.HI R3, RZ, 0x1f, R0 ;  /* 0x0000001fff037819 */ /* 0x000fe20000011400 */
[----:B------:R-:W-:Y:S03]  /*13430*/  BSSY B7, `(.L_x_7965) ;  /* 0x000037b000077945 */ /* 0x000fe60003800000 */
[----:B------:R-:W-:-:S04]  /*13440*/  LEA.HI R3, R3, R0, RZ, 0x7 ;  /* 0x0000000003037211 */ /* 0x000fc800078f38ff */
[----:B------:R-:W-:-:S04]  /*13450*/  SHF.R.S32.HI R3, RZ, 0x7, R3 ;  /* 0x00000007ff037819 */ /* 0x000fc80000011403 */
[----:B------:R-:W-:-:S04]  /*13460*/  VIMNMX R36, RZ, R3, !PT ;  /* 0x00000003ff247248 */ /* 0x000fc80007fe0100 */
[----:B------:R-:W-:-:S13]  /*13470*/  ISETP.GT.AND P0, PT, R23, R36, PT ;  /* 0x000000241700720c */ /* 0x000fda0003f04270 */
        /* <DEDUP_REMOVED lines=18> */
.L_x_7966:
        /* <DEDUP_REMOVED lines=20> */
.L_x_7969:
[----:B------:R-:W-:Y:S05]  /*136e0*/  BSYNC B6 ;  /* 0x0000000000067941 */ /* 0x000fea0003800000 */
.L_x_7968:
        /* <DEDUP_REMOVED lines=10> */
[----:B------:R-:W-:Y:S01]  /*13790*/  MOV R13, RZ ;  /* 0x000000ff000d7202 */ /* 0x000fe20000000f00 */
[----:B------:R-:W-:Y:S02]  /*137a0*/  IMAD.U32 R5, RZ, RZ, UR7 ;  /* 0x00000007ff057e24 */ /* 0x000fe4000f8e00ff */
[----:B------:R-:W-:Y:S02]  /*137b0*/  IMAD.U32 R6, RZ, RZ, UR8 ;  /* 0x00000008ff067e24 */ /* 0x000fe4000f8e00ff */
[----:B------:R-:W-:-:S02]  /*137c0*/  IMAD.U32 R7, RZ, RZ, UR9 ;  /* 0x00000009ff077e24 */ /* 0x000fc4000f8e00ff */
[----:B------:R-:W-:Y:S02]  /*137d0*/  IMAD.U32 R10, RZ, RZ, UR4 ;  /* 0x00000004ff0a7e24 */ /* 0x000fe4000f8e00ff */
[----:B------:R-:W-:Y:S02]  /*137e0*/  IMAD.U32 R11, RZ, RZ, UR5 ;  /* 0x00000005ff0b7e24 */ /* 0x000fe4000f8e00ff */
[----:B------:R-:W-:Y:S02]  /*137f0*/  IMAD.MOV.U32 R8, RZ, RZ, 0x70 ;  /* 0x00000070ff087424 */ /* 0x000fe400078e00ff */
[----:B-1----:R-:W-:-:S07]  /*13800*/  IMAD.MOV.U32 R12, RZ, RZ, 0x1 ;  /* 0x00000001ff0c7424 */ /* 0x002fce00078e00ff */
[----:B------:R-:W-:-:S07]  /*13810*/  LEPC R20, `(.L_x_7972) ;  /* 0x000000001014794e */ /* 0x000fce0000000000 */
[----:B0-2---:R-:W-:Y:S05]  /*13820*/  CALL.ABS.NOINC R2 ;  /* 0x0000000002007343 */ /* 0x005fea0003c00000 */
.L_x_7972:
        /* <DEDUP_REMOVED lines=15> */
.L_x_7971:
[----:B------:R-:W-:Y:S05]  /*13920*/  BSYNC B6 ;  /* 0x0000000000067941 */ /* 0x000fea0003800000 */
.L_x_7970:
[----:B------:R-:W-:Y:S01]  /*13930*/  ULDC.64 UR4, c[0x0][0x9f8] ;  /* 0x00027e0000047ab9 */ /* 0x000fe20000000a00 */
[----:B------:R-:W-:Y:S01]  /*13940*/  IMAD.MOV.U32 R33, RZ, RZ, R19 ;  /* 0x000000ffff217224 */ /* 0x000fe200078e0013 */
[----:B------:R-:W-:Y:S01]  /*13950*/  ISETP.NE.U32.AND P0, PT, RZ, UR4, PT ;  /* 0x00000004ff007c0c */ /* 0x000fe2000bf05070 */
[----:B------:R-:W1:Y:S01]  /*13960*/  S2R R20, SR_TID.X ;  /* 0x0000000000147919 */ /* 0x000e620000002100 */
[----:B------:R-:W2:Y:S01]  /*13970*/  LDC R9, c[0x0][0x430] ;  /* 0x00010c00ff097b82 */ /* 0x000ea20000000800 */
[----:B------:R-:W3:Y:S01]  /*13980*/  S2R R17, SR_TID.X ;  /* 0x0000000000117919 */ /* 0x000ee20000002100 */
[----:B------:R-:W-:Y:S01]  /*13990*/  ISETP.NE.AND.EX P0, PT, RZ, UR5, PT, P0 ;  /* 0x00000005ff007c0c */ /* 0x000fe2000bf05300 */
[----:B------:R-:W-:Y:S01]  /*139a0*/  VIADD R25, R23, 0xffffffff ;  /* 0xffffffff17197836 */ /* 0x000fe20000000000 */
[----:B------:R-:W-:Y:S01]  /*139b0*/  LOP3.LUT R26, R26, 0xfffffff7, RZ, 0xc0, !PT ;  /* 0xfffffff71a1a7812 */ /* 0x000fe200078ec0ff */
[----:B------:R-:W-:-:S10]  /*139c0*/  ULDC UR4, c[0x0][0x2f4] ;  /* 0x0000bd0000047ab9 */ /* 0x000fd40000000800 */
[----:B------:R-:W4:Y:S02]  /*139d0*/  @P0 LDC.64 R2, c[0x0][0x9f8] ;  /* 0x00027e00ff020b82 */ /* 0x000f240000000a00 */
[----:B----4-:R-:W-:-:S05]  /*139e0*/  @P0 IMAD.WIDE R2, R19, 0x4, R2 ;  /* 0x0000000413020825 */ /* 0x010fca00078e0202 */
[----:B------:R4:W4:Y:S01]  /*139f0*/  @P0 LDG.E R33, desc[UR54][R2.64] ;  /* 0x0000003602210981 */ /* 0x000922000c1e1900 */
[----:B--2---:R-:W-:Y:S01]  /*13a00*/  ISETP.NE.AND P1, PT, R9, 0x1, PT ;  /* 0x000000010900780c */ /* 0x004fe20003f25270 */
[----:B-1----:R-:W-:Y:S01]  /*13a10*/  IMAD.SHL.U32 R20, R20, 0x10, RZ ;  /* 0x0000001014147824 */ /* 0x002fe200078e00ff */
[----:B---3--:R-:W-:Y:S01]  /*13a20*/  LOP3.LUT R17, R17, 0x7f, RZ, 0xc0, !PT ;  /* 0x0000007f11117812 */ /* 0x008fe200078ec0ff */
[----:B------:R-:W-:-:S03]  /*13a30*/  IMAD.SHL.U32 R8, R25, 0x80, RZ ;  /* 0x0000008019087824 */ /* 0x000fc600078e00ff */
[----:B------:R-:W-:Y:S02]  /*13a40*/  SHF.R.U32.HI R17, RZ, 0x3, R17 ;  /* 0x00000003ff117819 */ /* 0x000fe40000011611 */
[----:B------:R-:W-:-:S04]  /*13a50*/  LOP3.LUT R20, R20, 0x70, RZ, 0xc0, !PT ;  /* 0x0000007014147812 */ /* 0x000fc800078ec0ff */
[----:B------:R-:W-:Y:S01]  /*13a60*/  LOP3.LUT R0, R8, R17, R20, 0xfe, !PT ;  /* 0x0000001108007212 */ /* 0x000fe200078efe14 */
[----:B------:R-:W1:Y:S01]  /*13a70*/  @P1 LDC R7, c[0x0][0x434] ;  /* 0x00010d00ff071b82 */ /* 0x000e620000000800 */
[----:B------:R-:W-:Y:S02]  /*13a80*/  @P1 LOP3.LUT R26, R26, 0x8, RZ, 0xfc, !PT ;  /* 0x000000081a1a1812 */ /* 0x000fe400078efcff */
[C---:B------:R-:W-:Y:S01]  /*13a90*/  ISETP.GE.AND P0, PT, R0.reuse, R35, PT ;  /* 0x000000230000720c */ /* 0x040fe20003f06270 */
[----:B------:R-:W-:-:S04]  /*13aa0*/  IMAD.IADD R0, R0, 0x1, R37 ;  /* 0x0000000100007824 */ /* 0x000fc800078e0225 */
[----:B------:R-:W2:Y:S01]  /*13ab0*/  @P1 LDC R5, c[0x0][0x438] ;  /* 0x00010e00ff051b82 */ /* 0x000ea20000000800 */
[----:B------:R-:W-:-:S07]  /*13ac0*/  IMAD.MOV.U32 R4, RZ, RZ, R0 ;  /* 0x000000ffff047224 */ /* 0x000fce00078e0000 */
[----:B----4-:R-:W3:Y:S01]  /*13ad0*/  @!P0 LDC.64 R2, c[0x0][0x428] ;  /* 0x00010a00ff028b82 */ /* 0x010ee20000000a00 */
[----:B-1----:R-:W-:-:S05]  /*13ae0*/  @P1 IMAD.HI.U32 R6, R0, R7, RZ ;  /* 0x0000000700061227 */ /* 0x002fca00078e00ff */
[----:B--2---:R-:W-:-:S05]  /*13af0*/  @P1 SHF.R.U32.HI R4, RZ, R5, R6 ;  /* 0x00000005ff041219 */ /* 0x004fca0000011606 */
[----:B------:R-:W-:-:S04]  /*13b00*/  IMAD.MOV R5, RZ, RZ, -R4 ;  /* 0x000000ffff057224 */ /* 0x000fc800078e0a04 */
[----:B------:R-:W-:Y:S01]  /*13b10*/  IMAD R0, R9, R5, R0 ;  /* 0x0000000509007224 */ /* 0x000fe200078e0200 */
[----:B------:R-:W-:Y:S01]  /*13b20*/  @!P0 SHF.R.S32.HI R5, RZ, 0x1f, R4 ;  /* 0x0000001fff058819 */ /* 0x000fe20000011404 */
[----:B------:R-:W-:-:S05]  /*13b30*/  IMAD.U32 R9, RZ, RZ, UR36 ;  /* 0x00000024ff097e24 */ /* 0x000fca000f8e00ff */
[----:B------:R-:W-:Y:S02]  /*13b40*/  ISETP.NE.AND P2, PT, R9, 0x3, PT ;  /* 0x000000030900780c */ /* 0x000fe40003f45270 */
[----:B------:R-:W-:-:S11]  /*13b50*/  LOP3.LUT R26, R26, 0xfffffffb, RZ, 0xc0, !PT ;  /* 0xfffffffb1a1a7812 */ /* 0x000fd600078ec0ff */
[----:B------:R-:W-:-:S04]  /*13b60*/  @P2 LOP3.LUT R26, R26, 0x4, RZ, 0xfc, !PT ;  /* 0x000000041a1a2812 */ /* 0x000fc800078efcff */
[----:B------:R-:W-:Y:S01]  /*13b70*/  LOP3.LUT R26, R26, 0xfffffffd, RZ, 0xc0, !PT ;  /* 0xfffffffd1a1a7812 */ /* 0x000fe200078ec0ff */
[----:B------:R-:W-:Y:S01]  /*13b80*/  UMOV UR5, 0xffffffff ;  /* 0xffffffff00057882 */ /* 0x000fe20000000000 */
[----:B------:R-:W-:Y:S01]  /*13b90*/  SHF.R.S32.HI R6, RZ, 0x1f, R33 ;  /* 0x0000001fff067819 */ /* 0x000fe20000011421 */
[----:B---3--:R-:W-:-:S04]  /*13ba0*/  @!P0 IMAD.WIDE.U32 R4, R33, R2, R4 ;  /* 0x0000000221048225 */ /* 0x008fc800078e0004 */
[----:B------:R1:W-:Y:S02]  /*13bb0*/  STL [R1], R6 ;  /* 0x0000000601007387 */ /* 0x0003e40000100800 */
[----:B-1----:R-:W-:-:S04]  /*13bc0*/  @!P0 IMAD R6, R6, R2, RZ ;  /* 0x0000000206068224 */ /* 0x002fc800078e02ff */
[----:B------:R-:W-:Y:S02]  /*13bd0*/  @!P0 IMAD R7, R33, R3, R6 ;  /* 0x0000000321078224 */ /* 0x000fe400078e0206 */
[----:B------:R-:W1:Y:S02]  /*13be0*/  @!P0 LDC.64 R2, c[0x0][0x418] ;  /* 0x00010600ff028b82 */ /* 0x000e640000000a00 */
[----:B------:R-:W-:Y:S01]  /*13bf0*/  @!P0 IMAD.IADD R5, R5, 0x1, R7 ;  /* 0x0000000105058824 */ /* 0x000fe200078e0207 */
[----:B-1----:R-:W-:-:S04]  /*13c00*/  @!P0 LEA R2, P1, R4, R2, 0x2 ;  /* 0x0000000204028211 */ /* 0x002fc800078210ff */
[----:B------:R-:W-:Y:S01]  /*13c10*/  @!P0 LEA.HI.X R3, R4, R3, R5, 0x2, P1 ;  /* 0x0000000304038211 */ /* 0x000fe200008f1405 */
[----:B------:R-:W-:-:S06]  /*13c20*/  IMAD.MOV.U32 R4, RZ, RZ, RZ ;  /* 0x000000ffff047224 */ /* 0x000fcc00078e00ff */
[----:B------:R1:W5:Y:S01]  /*13c30*/  @!P0 LDG.E R4, desc[UR54][R2.64] ;  /* 0x0000003602048981 */ /* 0x000362000c1e1900 */
[----:B------:R-:W-:-:S13]  /*13c40*/  ISETP.GE.AND P0, PT, R30, UR4, PT ;  /* 0x000000041e007c0c */ /* 0x000fda000bf06270 */
[----:B------:R-:W-:Y:S02]  /*13c50*/  @P0 LOP3.LUT R26, R26, 0x2, RZ, 0xfc, !PT ;  /* 0x000000021a1a0812 */ /* 0x000fe400078efcff */
[----:B------:R-:W-:Y:S02]  /*13c60*/  ISETP.GE.AND P0, PT, R29, UR4, PT ;  /* 0x000000041d007c0c */ /* 0x000fe4000bf06270 */
[----:B------:R-:W-:-:S11]  /*13c70*/  LOP3.LUT R26, R26, 0xfffffffe, RZ, 0xc0, !PT ;  /* 0xfffffffe1a1a7812 */ /* 0x000fd600078ec0ff */
[----:B------:R-:W-:Y:S01]  /*13c80*/  @P0 LOP3.LUT R26, R26, 0x1, RZ, 0xfc, !PT ;  /* 0x000000011a1a0812 */ /* 0x000fe200078efcff */
[----:B-1----:R-:W-:Y:S06]  /*13c90*/  BRA.DIV UR5, `(.L_x_7973) ;  /* 0x0000004205987947 */ /* 0x002fec000b800000 */
.L_x_8041:
[----:B------:R-:W-:Y:S01]  /*13ca0*/  SHF.R.S32.HI R32, RZ, 0x1f, R18 ;  /* 0x0000001fff207819 */ /* 0x000fe20000011412 */
[----:B------:R-:W-:Y:S06]  /*13cb0*/  @!P2 BRA `(.L_x_7974) ;  /* 0x000000000004a947 */ /* 0x000fec0003800000 */
[----:B------:R-:W-:Y:S01]  /*13cc0*/  BPT.TRAP 0x1 ;  /* 0x000000040000795c */ /* 0x000fe20000300000 */
.L_x_7974:
        /* <DEDUP_REMOVED lines=20> */
[----:B0-----:R-:W-:Y:S01]  /*13e10*/  LEA.HI.X R23, R2, UR5, R7, 0x1, P0 ;  /* 0x0000000502177c11 */ /* 0x001fe200080f0c07 */
[----:B------:R-:W-:Y:S01]  /*13e20*/  IMAD R7, R24, 0x8, R22 ;  /* 0x0000000818077824 */ /* 0x000fe200078e0216 */
[----:B------:R-:W-:-:S04]  /*13e30*/  SHF.L.U32 R2, R28, 0x1f, RZ ;  /* 0x0000001f1c027819 */ /* 0x000fc800000006ff */
[----:B------:R-:W0:Y:S02]  /*13e40*/  SYNCS.PHASECHK.TRANS64.TRYWAIT P0, [R7+URZ+0x28840], R2 ;  /* 0x02884002070075a7 */ /* 0x000e24000800017f */
[----:B0-----:R-:W-:Y:S05]  /*13e50*/  @!P0 BRA `(.L_x_7976) ;  /* 0x00000040005c8947 */ /* 0x001fea0003800000 */
.L_x_8042:
[----:B------:R-:W-:Y:S05]  /*13e60*/  BSYNC B0 ;  /* 0x0000000000007941 */ /* 0x000fea0003800000 */
.L_x_7975:
        /* <DEDUP_REMOVED lines=21> */
[----:B------:R-:W-:Y:S01]  /*13fc0*/  IMAD.IADD R0, R3, 0x1, R0 ;  /* 0x0000000103007824 */ /* 0x000fe200078e0200 */
[----:B------:R-:W-:Y:S01]  /*13fd0*/  SHF.R.U32.HI R9, RZ, 0x3, R9 ;  /* 0x00000003ff097819 */ /* 0x000fe20000011609 */
[----:B------:R-:W-:-:S03]  /*13fe0*/  UMOV UR4, 0xffffffff ;  /* 0xffffffff00047882 */ /* 0x000fc60000000000 */
[----:B------:R-:W-:Y:S02]  /*13ff0*/  IADD3 R6, -R9, R35, -R8 ;  /* 0x0000002309067210 */ /* 0x000fe40007ffe908 */
        /* <DEDUP_REMOVED lines=82> */
.L_x_8060:
        /* <DEDUP_REMOVED lines=11> */
.L_x_7978:
        /* <DEDUP_REMOVED lines=11> */
.L_x_7979:
[----:B-1----:R1:W5:Y:S01]  /*14680*/  LDL.LU R2, [R1+0x8] ;  /* 0x0000080001027983 */ /* 0x0023620000300800 */
[----:B------:R1:W-:Y:S02]  /*14690*/  SYNCS.ARRIVE.TRANS64.A1T0 RZ, [R7+URZ+0x28830], RZ ;  /* 0x028830ff07ff79a7 */ /* 0x0003e4000810003f */
[----:B------:R-:W-:Y:S05]  /*146a0*/  WARPSYNC.ALL ;  /* 0x0000000000007948 */ /* 0x000fea0003800000 */
[----:B------:R-:W-:Y:S01]  /*146b0*/  ULDC.64 UR4, c[0x0][0x298] ;  /* 0x0000a60000047ab9 */ /* 0x000fe20000000a00 */
[----:B------:R-:W-:Y:S01]  /*146c0*/  BSSY B6, `(.L_x_7980) ;  /* 0x000001c000067945 */ /* 0x000fe20003800000 */
[----:B------:R-:W-:Y:S01]  /*146d0*/  BAR.SYNC.DEFER_BLOCKING 0x8, 0x180 ;  /* 0x0206000000007b1d */ /* 0x000fe20000010000 */
[----:B-----5:R-:W-:Y:S01]  /*146e0*/  SHF.R.S32.HI R0, RZ, 0x1f, R2 ;  /* 0x0000001fff007819 */ /* 0x020fe20000011402 */
[----:B0-----:R-:W-:-:S04]  /*146f0*/  IMAD.WIDE.U32 R4, R2, UR4, RZ ;  /* 0x0000000402047c25 */ /* 0x001fc8000f8e00ff */
[----:B------:R-:W-:Y:S01]  /*14700*/  IMAD R0, R0, UR4, RZ ;  /* 0x0000000400007c24 */ /* 0x000fe2000f8e02ff */
[----:B------:R0:W-:Y:S03]  /*14710*/  STL.64 [R1+0x8], R4 ;  /* 0x0000080401007387 */ /* 0x0001e60000100a00 */
[----:B------:R-:W-:Y:S02]  /*14720*/  IMAD R0, R2, UR5, R0 ;  /* 0x0000000502007c24 */ /* 0x000fe4000f8e0200 */
[----:B------:R-:W-:Y:S02]  /*14730*/  VIADD R2, R22, 0x10400 ;  /* 0x0001040016027836 */ /* 0x000fe40000000000 */
[----:B------:R-:W-:-:S03]  /*14740*/  IMAD.IADD R0, R5, 0x1, R0 ;  /* 0x0000000105007824 */ /* 0x000fc600078e0200 */
[----:B------:R-:W-:Y:S02]  /*14750*/  LOP3.LUT P0, RZ, R2, 0x3ff, RZ, 0xc0, !PT ;  /* 0x000003ff02ff7812 */ /* 0x000fe4000780c0ff */
[----:B------:R0:W-:Y:S11]  /*14760*/  STL [R1+0x14], R0 ;  /* 0x0000140001007387 */ /* 0x0001f60000100800 */
[----:B0-----:R-:W-:Y:S05]  /*14770*/  @!P0 BRA `(.L_x_7981) ;  /* 0x0000000000408947 */ /* 0x001fea0003800000 */
        /* <DEDUP_REMOVED lines=16> */
.L_x_7981:
[----:B------:R-:W-:Y:S05]  /*14880*/  BSYNC B6 ;  /* 0x0000000000067941 */ /* 0x000fea0003800000 */
.L_x_7980:
[----:B------:R-:W2:Y:S01]  /*14890*/  LDL.LU R2, [R1+0x14] ;  /* 0x0000140001027983 */ /* 0x000ea20000300800 */
[----:B------:R-:W0:Y:S01]  /*148a0*/  LDC R4, c[0x0][0x448] ;  /* 0x00011200ff047b82 */ /* 0x000e220000000800 */
[----:B------:R-:W-:Y:S02]  /*148b0*/  ULDC.64 UR4, c[0x0][0x2d8] ;  /* 0x0000b60000047ab9 */ /* 0x000fe40000000a00 */
[----:B------:R-:W3:Y:S01]  /*148c0*/  LDL.LU.64 R20, [R1+0x8] ;  /* 0x0000080001147983 */ /* 0x000ee20000300a00 */
[----:B------:R-:W-:Y:S01]  /*148d0*/  IMAD R0, R32, UR4, RZ ;  /* 0x0000000420007c24 */ /* 0x000fe2000f8e02ff */
[----:B------:R-:W-:Y:S02]  /*148e0*/  LOP3.LUT P5, RZ, R26, 0x20, RZ, 0xc0, !PT ;  /* 0x000000201aff7812 */ /* 0x000fe400078ac0ff */
[----:B------:R4:W5:Y:S01]  /*148f0*/  LDL R8, [R1+0x4] ;  /* 0x0000040001087983 */ /* 0x0009620000100800 */
[----:B------:R-:W-:Y:S01]  /*14900*/  IMAD R5, R18, UR5, R0 ;  /* 0x0000000512057c24 */ /* 0x000fe2000f8e0200 */
[----:B------:R-:W-:-:S02]  /*14910*/  SHF.R.S32.HI R0, RZ, 0x1f, R19 ;  /* 0x0000001fff007819 */ /* 0x000fc40000011413 */
[----:B-1----:R-:W-:Y:S02]  /*14920*/  SEL R7, R19, RZ, !P5 ;  /* 0x000000ff13077207 */ /* 0x002fe40006800000 */
[----:B------:R-:W-:Y:S02]  /*14930*/  SEL R0, R0, RZ, !P5 ;  /* 0x000000ff00007207 */ /* 0x000fe40006800000 */
[----:B0-----:R-:W-:-:S13]  /*14940*/  ISETP.NE.AND P6, PT, R4, 0x1, PT ;  /* 0x000000010400780c */ /* 0x001fda0003fc5270 */
[----:B------:R-:W0:Y:S01]  /*14950*/  @P6 LDC R4, c[0x0][0x44c] ;  /* 0x00011300ff046b82 */ /* 0x000e220000000800 */
[----:B--2---:R-:W-:Y:S02]  /*14960*/  IMAD.MOV.U32 R3, RZ, RZ, R2 ;  /* 0x000000ffff037224 */ /* 0x004fe400078e0002 */
[----:B---3--:R-:W-:Y:S01]  /*14970*/  IMAD.MOV.U32 R2, RZ, RZ, R20 ;  /* 0x000000ffff027224 */ /* 0x008fe200078e0014 */
[----:B------:R-:W1:Y:S03]  /*14980*/  S2R R21, SR_TID.X ;  /* 0x0000000000157919 */ /* 0x000e660000002100 */
[----:B------:R-:W-:Y:S01]  /*14990*/  IMAD.WIDE.U32 R2, R18, UR4, R2 ;  /* 0x0000000412027c25 */ /* 0x000fe2000f8e0002 */
[----:B------:R-:W2:Y:S01]  /*149a0*/  S2R R20, SR_TID.X ;  /* 0x0000000000147919 */ /* 0x000ea20000002100 */
[----:B------:R-:W-:Y:S02]  /*149b0*/  ULDC.64 UR4, c[0x0][0x2e0] ;  /* 0x0000b80000047ab9 */ /* 0x000fe40000000a00 */
[----:B------:R-:W-:-:S02]  /*149c0*/  IMAD R0, R0, UR4, RZ ;  /* 0x0000000400007c24 */ /* 0x000fc4000f8e02ff */
[----:B------:R-:W-:Y:S02]  /*149d0*/  IMAD.IADD R3, R3, 0x1, R5 ;  /* 0x0000000103037824 */ /* 0x000fe400078e0205 */
[C---:B------:R-:W-:Y:S02]  /*149e0*/  IMAD R5, R7.reuse, UR5, R0 ;  /* 0x0000000507057c24 */ /* 0x040fe4000f8e0200 */
[----:B------:R-:W3:Y:S01]  /*149f0*/  @P6 LDC R0, c[0x0][0x450] ;  /* 0x00011400ff006b82 */ /* 0x000ee20000000800 */
[----:B------:R-:W-:Y:S01]  /*14a00*/  IMAD.WIDE.U32 R2, R7, UR4, R2 ;  /* 0x0000000407027c25 */ /* 0x000fe2000f8e0002 */
[----:B------:R-:W-:-:S03]  /*14a10*/  ULDC.64 UR4, c[0x0][0x2d0] ;  /* 0x0000b40000047ab9 */ /* 0x000fc60000000a00 */
[----:B------:R-:W-:Y:S02]  /*14a20*/  IMAD.IADD R3, R3, 0x1, R5 ;  /* 0x0000000103037824 */ /* 0x000fe400078e0205 */
[----:B-1----:R-:W-:Y:S01]  /*14a30*/  IMAD.SHL.U32 R21, R21, 0x10, RZ ;  /* 0x0000001015157824 */ /* 0x002fe200078e00ff */
[----:B--2---:R-:W-:-:S04]  /*14a40*/  LOP3.LUT R20, R20, 0x7f, RZ, 0xc0, !PT ;  /* 0x0000007f14147812 */ /* 0x004fc800078ec0ff */
[----:B------:R-:W-:Y:S02]  /*14a50*/  LOP3.LUT R21, R21, 0x70, RZ, 0xc0, !PT ;  /* 0x0000007015157812 */ /* 0x000fe400078ec0ff */
[----:B------:R-:W-:-:S04]  /*14a60*/  SHF.R.U32.HI R20, RZ, 0x3, R20 ;  /* 0x00000003ff147819 */ /* 0x000fc80000011614 */
[----:B------:R-:W-:-:S05]  /*14a70*/  LOP3.LUT R20, R20, R21, RZ, 0xfc, !PT ;  /* 0x0000001514147212 */ /* 0x000fca00078efcff */
[----:B------:R-:W-:-:S04]  /*14a80*/  IMAD.IADD R6, R20, 0x1, R27 ;  /* 0x0000000114067824 */ /* 0x000fc800078e021b */
[----:B0-----:R-:W-:-:S04]  /*14a90*/  @P6 IMAD.HI.U32 R5, R6, R4, RZ ;  /* 0x0000000406056227 */ /* 0x001fc800078e00ff */
[----:B------:R-:W-:Y:S01]  /*14aa0*/  IMAD.MOV.U32 R4, RZ, RZ, R6 ;  /* 0x000000ffff047224 */ /* 0x000fe200078e0006 */
[----:B---3--:R-:W-:Y:S02]  /*14ab0*/  @P6 SHF.R.U32.HI R4, RZ, R0, R5 ;  /* 0x00000000ff046219 */ /* 0x008fe40000011605 */
[----:B------:R-:W0:Y:S03]  /*14ac0*/  LDC R5, c[0x0][0x448] ;  /* 0x00011200ff057b82 */ /* 0x000e260000000800 */
[----:B------:R-:W-:Y:S01]  /*14ad0*/  IMAD.MOV R0, RZ, RZ, -R4 ;  /* 0x000000ffff007224 */ /* 0x000fe200078e0a04 */
[----:B------:R-:W1:Y:S01]  /*14ae0*/  S2R R20, SR_TID.X ;  /* 0x0000000000147919 */ /* 0x000e620000002100 */
[----:B------:R-:W-:-:S04]  /*14af0*/  IMAD.WIDE.U32 R2, R4, UR4, R2 ;  /* 0x0000000404027c25 */ /* 0x000fc8000f8e0002 */
[----:B0-----:R-:W-:Y:S01]  /*14b00*/  IMAD R0, R5, R0, R6 ;  /* 0x0000000005007224 */ /* 0x001fe200078e0206 */
        /* <DEDUP_REMOVED lines=14> */
[----:B------:R-:W-:Y:S02]  /*14bf0*/  LEA.HI.X R4, R2, UR5, R3, 0x1, P0 ;  /* 0x0000000502047c11 */ /* 0x000fe400080f0c03 */
[----:B------:R-:W-:Y:S01]  /*14c00*/  ISETP.GE.AND P0, PT, R30, UR4, PT ;  /* 0x000000041e007c0c */ /* 0x000fe2000bf06270 */
[----:B------:R-:W-:Y:S01]  /*14c10*/  UMOV UR4, 0xffffffff ;  /* 0xffffffff00047882 */ /* 0x000fe20000000000 */
[----:B-1----:R-:W-:-:S04]  /*14c20*/  LOP3.LUT R20, R20, 0x7f, RZ, 0xc0, !PT ;  /* 0x0000007f14147812 */ /* 0x002fc800078ec0ff */
[----:B------:R-:W-:Y:S01]  /*14c30*/  SHF.R.U32.HI R9, RZ, 0x3, R20 ;  /* 0x00000003ff097819 */ /* 0x000fe20000011614 */
[----:B----4-:R-:W-:Y:S06]  /*14c40*/  BRA.DIV UR4, `(.L_x_7982) ;  /* 0x0000003e04c07947 */ /* 0x010fec000b800000 */
[----:B------:R-:W0:Y:S01]  /*14c50*/  SHFL.IDX PT, R14, R0, RZ, 0x181f ;  /* 0x00181fff000e7589 */ /* 0x000e2200000e0000 */
[----:B------:R-:W-:Y:S02]  /*14c60*/  IMAD R31, R31, R5, RZ ;  /* 0x000000051f1f7224 */ /* 0x000fe400078e02ff */
        /* <DEDUP_REMOVED lines=8> */
[----:B-----5:R-:W-:Y:S04]  /*14cf0*/  @!P2 LDGSTS.E.BYPASS.LTC128B.128 [R8+0x10400], desc[UR54][R2.64], !P0 ;  /* 0x104000000208afae */ /* 0x020fe8000c101d76 */
        /* <DEDUP_REMOVED lines=60> */
[----:B0-----:R1:W-:Y:S02]  /*150c0*/  @!P2 LDGSTS.E.BYPASS.LTC128B.128 [R8+0x17400], desc[UR54][R2.64+0x80], !P1 ;  /* 0x174000800208afae */ /* 0x0013e4000c901d76 */
.L_x_8077:
        /* <DEDUP_REMOVED lines=11> */
.L_x_7984:
[----:B------:R-:W-:Y:S05]  /*15180*/  BSYNC B0 ;  /* 0x0000000000007941 */ /* 0x000fea0003800000 */
.L_x_7983:
[----:B------:R-:W-:Y:S01]  /*15190*/  NOP ;  /* 0x0000000000007918 */ /* 0x000fe20000000000 */
[----:B------:R-:W-:-:S13]  /*151a0*/  PLOP3.LUT P0, PT, PT, PT, PT, 0x80, 0x0 ;  /* 0x000000000000781c */ /* 0x000fda0003f0f070 */
.L_x_7985:
        /* <DEDUP_REMOVED lines=14> */
[----:B0-----:R-:W3:Y:S01]  /*15290*/  LDL.LU R2, [R1+0x10] ;  /* 0x0000100001027983 */ /* 0x001ee20000300800 */
[----:B------:R0:W-:Y:S01]  /*152a0*/  SYNCS.ARRIVE.TRANS64.A1T0 RZ, [R22+URZ+0x28800], RZ ;  /* 0x028800ff16ff79a7 */ /* 0x0001e2000810003f */
[----:B------:R-:W-:Y:S01]  /*152b0*/  BSSY B0, `(.L_x_7986) ;  /* 0x0000005000007945 */ /* 0x000fe20003800000 */
[----:B------:R-:W1:Y:S01]  /*152c0*/  SYNCS.PHASECHK.TRANS64.TRYWAIT P1, [R22+URZ+0x28820], R3 ;  /* 0x02882003160075a7 */ /* 0x000e62000802017f */
[----:B---3--:R-:W-:-:S05]  /*152d0*/  VIADD R6, R2, 0xfffffffe ;  /* 0xfffffffe02067836 */ /* 0x008fca0000000000 */
[----:B------:R-:W-:Y:S01]  /*152e0*/  ISETP.GE.AND P0, PT, R6, R36, PT ;  /* 0x000000240600720c */ /* 0x000fe20003f06270 */
[----:B01----:R-:W-:-:S12]  /*152f0*/  @!P1 BRA `(.L_x_7987) ;  /* 0x0000004000949947 */ /* 0x003fd80003800000 */
.L_x_8078:
[----:B------:R-:W-:Y:S05]  /*15300*/  BSYNC B0 ;  /* 0x0000000000007941 */ /* 0x000fea0003800000 */
.L_x_7986:
[----:B------:R-:W-:Y:S04]  /*15310*/  BSSY B0, `(.L_x_7988) ;  /* 0x000010d000007945 */ /* 0x000fe80003800000 */
[----:B------:R-:W-:Y:S05]  /*15320*/  @!P0 BRA `(.L_x_7989) ;  /* 0x00000010002c8947 */ /* 0x000fea0003800000 */
[----:B------:R-:W-:Y:S01]  /*15330*/  ULDC UR4, c[0x0][0x2f4] ;  /* 0x0000bd0000047ab9 */ /* 0x000fe20000000800 */
[----:B------:R-:W-:Y:S01]  /*15340*/  IMAD.MOV.U32 R20, RZ, RZ, R28 ;  /* 0x000000ffff147224 */ /* 0x000fe200078e001c */
[----:B------:R-:W-:Y:S01]  /*15350*/  ISETP.GE.AND P2, PT, R30, UR4, PT ;  /* 0x000000041e007c0c */ /* 0x000fe2000bf46270 */
[----:B------:R-:W-:Y:S01]  /*15360*/  IMAD.MOV.U32 R10, RZ, RZ, R24 ;  /* 0x000000ffff0a7224 */ /* 0x000fe200078e0018 */
[----:B------:R-:W-:Y:S01]  /*15370*/  ISETP.GE.AND P1, PT, R29, UR4, PT ;  /* 0x000000041d007c0c */ /* 0x000fe2000bf26270 */
[----:B------:R-:W-:-:S12]  /*15380*/  IMAD.MOV.U32 R31, RZ, RZ, R25 ;  /* 0x000000ffff1f7224 */ /* 0x000fd800078e0019 */
.L_x_8002:
[----:B------:R-:W3:Y:S01]  /*15390*/  LDL R4, [R1] ;  /* 0x0000000001047983 */ /* 0x000ee20000100800 */
[----:B0-----:R-:W0:Y:S01]  /*153a0*/  LDC R3, c[0x0][0x430] ;  /* 0x00010c00ff037b82 */ /* 0x001e220000000800 */
[----:B------:R-:W1:Y:S01]  /*153b0*/  S2R R2, SR_TID.X ;  /* 0x0000000000027919 */ /* 0x000e620000002100 */
[----:B0-----:R-:W-:Y:S02]  /*153c0*/  ISETP.NE.AND P0, PT, R3, 0x1, PT ;  /* 0x000000010300780c */ /* 0x001fe40003f05270 */
[C---:B-1----:R-:W-:Y:S01]  /*153d0*/  LOP3.LUT R0, R2.reuse, 0x7f, RZ, 0xc0, !PT ;  /* 0x0000007f02007812 */ /* 0x042fe200078ec0ff */
[----:B------:R-:W-:-:S10]  /*153e0*/  IMAD.SHL.U32 R5, R2, 0x10, RZ ;  /* 0x0000001002057824 */ /* 0x000fd400078e00ff */
[----:B------:R-:W0:Y:S08]  /*153f0*/  @P0 LDC R3, c[0x0][0x438] ;  /* 0x00010e00ff030b82 */ /* 0x000e300000000800 */
[----:B------:R-:W1:Y:S01]  /*15400*/  @P0 LDC R2, c[0x0][0x434] ;  /* 0x00010d00ff020b82 */ /* 0x000e620000000800 */
[----:B------:R-:W-:Y:S02]  /*15410*/  SHF.R.U32.HI R0, RZ, 0x3, R0 ;  /* 0x00000003ff007819 */ /* 0x000fe40000011600 */
[----:B------:R-:W-:-:S03]  /*15420*/  LOP3.LUT R5, R5, 0x70, RZ, 0xc0, !PT ;  /* 0x0000007005057812 */ /* 0x000fc600078ec0ff */
[----:B------:R-:W-:-:S05]  /*15430*/  IMAD R0, R6, 0x80, R0 ;  /* 0x0000008006007824 */ /* 0x000fca00078e0200 */
[----:B------:R-:W-:Y:S01]  /*15440*/  IADD3 R7, R5, R0, R37 ;  /* 0x0000000005077210 */ /* 0x000fe20007ffe025 */
[----:B------:R-:W-:Y:S05]  /*15450*/  YIELD ;  /* 0x0000000000007946 */ /* 0x000fea0003800000 */
[----:B------:R-:W-:Y:S01]  /*15460*/  IMAD.MOV.U32 R8, RZ, RZ, R7 ;  /* 0x000000ffff087224 */ /* 0x000fe200078e0007 */
[----:B------:R-:W-:Y:S01]  /*15470*/  ULDC.64 UR4, c[0x0][0x428] ;  /* 0x00010a0000047ab9 */ /* 0x000fe20000000a00 */
[----:B-1----:R-:W-:-:S05]  /*15480*/  @P0 IMAD.HI.U32 R0, R7, R2, RZ ;  /* 0x0000000207000227 */ /* 0x002fca00078e00ff */
[----:B0-----:R-:W-:-:S04]  /*15490*/  @P0 SHF.R.U32.HI R8, RZ, R3, R0 ;  /* 0x00000003ff080219 */ /* 0x001fc80000011600 */
[--C-:B------:R-:W-:Y:S01]  /*154a0*/  SHF.R.S32.HI R3, RZ, 0x1f, R8.reuse ;  /* 0x0000001fff037819 */ /* 0x100fe20000011408 */
[----:B------:R-:W-:-:S04]  /*154b0*/  IMAD.MOV.U32 R2, RZ, RZ, R8 ;  /* 0x000000ffff027224 */ /* 0x000fc800078e0008 */
[----:B------:R-:W-:-:S04]  /*154c0*/  IMAD.WIDE.U32 R2, R33, UR4, R2 ;  /* 0x0000000421027c25 */ /* 0x000fc8000f8e0002 */
[----:B---3--:R-:W-:-:S04]  /*154d0*/  IMAD R0, R4, UR4, RZ ;  /* 0x0000000404007c24 */ /* 0x008fc8000f8e02ff */
[----:B------:R-:W-:Y:S01]  /*154e0*/  IMAD R5, R33, UR5, R0 ;  /* 0x0000000521057c24 */ /* 0x000fe2000f8e0200 */
[----:B------:R-:W-:Y:S02]  /*154f0*/  ULDC.64 UR4, c[0x0][0x418] ;  /* 0x0001060000047ab9 */ /* 0x000fe40000000a00 */
[----:B------:R-:W-:Y:S01]  /*15500*/  LEA R4, P0, R2, UR4, 0x2 ;  /* 0x0000000402047c11 */ /* 0x000fe2000f8010ff */
[----:B------:R-:W-:Y:S01]  /*15510*/  IMAD.IADD R3, R5, 0x1, R3 ;  /* 0x0000000105037824 */ /* 0x000fe200078e0203 */
[----:B------:R-:W-:-:S04]  /*15520*/  ULDC UR4, c[0x0][0x430] ;  /* 0x00010c0000047ab9 */ /* 0x000fc80000000800 */
[----:B------:R-:W-:-:S05]  /*15530*/  LEA.HI.X R5, R2, UR5, R3, 0x2, P0 ;  /* 0x0000000502057c11 */ /* 0x000fca00080f1403 */
[----:B------:R0:W3:Y:S01]  /*15540*/  LDG.E R0, desc[UR54][R4.64] ;  /* 0x0000003604007981 */ /* 0x0000e2000c1e1900 */
[----:B------:R-:W-:Y:S02]  /*15550*/  IMAD.U32 R9, RZ, RZ, UR36 ;  /* 0x00000024ff097e24 */ /* 0x000fe4000f8e00ff */
[----:B------:R-:W-:-:S03]  /*15560*/  VIADD R24, R10, 0x1 ;  /* 0x000000010a187836 */ /* 0x000fc60000000000 */
[----:B------:R-:W-:Y:S01]  /*15570*/  ISETP.NE.AND P3, PT, R9, 0x3, PT ;  /* 0x000000030900780c */ /* 0x000fe20003f65270 */
[----:B------:R-:W-:Y:S01]  /*15580*/  IMAD.MOV R2, RZ, RZ, -R8 ;  /* 0x000000ffff027224 */ /* 0x000fe200078e0a08 */
[----:B------:R-:W-:-:S03]  /*15590*/  ISETP.NE.AND P0, PT, R24, 0x2, PT ;  /* 0x000000021800780c */ /* 0x000fc60003f05270 */
[----:B0-----:R-:W-:Y:S01]  /*155a0*/  IMAD R4, R2, UR4, R7 ;  /* 0x0000000402047c24 */ /* 0x001fe2000f8e0207 */
[----:B------:R-:W-:Y:S01]  /*155b0*/  SEL R28, RZ, 0x1, P0 ;  /* 0x00000001ff1c7807 */ /* 0x000fe20000000000 */
[----:B------:R-:W-:Y:S01]  /*155c0*/  IMAD.MOV.U32 R25, RZ, RZ, R6 ;  /* 0x000000ffff197224 */ /* 0x000fe200078e0006 */
[----:B------:R-:W-:Y:S02]  /*155d0*/  SEL R24, R24, RZ, P0 ;  /* 0x000000ff18187207 */ /* 0x000fe40000000000 */
[----:B------:R-:W-:Y:S02]  /*155e0*/  LOP3.LUT R28, R20, R28, RZ, 0x3c, !PT ;  /* 0x0000001c141c7212 */ /* 0x000fe400078e3cff */
[----:B---3--:R-:W-:Y:S01]  /*155f0*/  SHF.R.S32.HI R27, RZ, 0x1f, R0 ;  /* 0x0000001fff1b7819 */ /* 0x008fe20000011400 */
[----:B------:R-:W-:Y:S06]  /*15600*/  @!P3 BRA `(.L_x_7990) ;  /* 0x000000000004b947 */ /* 0x000fec0003800000 */
[----:B------:R-:W-:Y:S01]  /*15610*/  BPT.TRAP 0x1 ;  /* 0x000000040000795c */ /* 0x000fe20000300000 */
.L_x_7990:
[----:B------:R-:W-:Y:S01]  /*15620*/  IMAD R6, R24, 0x8, R22 ;  /* 0x0000000818067824 */ /* 0x000fe200078e0216 */
[----:B------:R-:W-:Y:S01]  /*15630*/  SHF.L.U32 R3, R28, 0x1f, RZ ;  /* 0x0000001f1c037819 */ /* 0x000fe200000006ff */
[----:B------:R-:W-:Y:S03]  /*15640*/  BSSY B1, `(.L_x_7991) ;  /* 0x0000003000017945 */ /* 0x000fe60003800000 */
[----:B------:R-:W0:Y:S02]  /*15650*/  SYNCS.PHASECHK.TRANS64.TRYWAIT P0, [R6+URZ+0x28840], R3 ;  /* 0x02884003060075a7 */ /* 0x000e24000800017f */
[----:B0-----:R-:W-:Y:S05]  /*15660*/  @!P0 BRA `(.L_x_7992) ;  /* 0x0000003c00cc8947 */ /* 0x001fea0003800000 */
.L_x_8079:
[----:B------:R-:W-:Y:S05]  /*15670*/  BSYNC B1 ;  /* 0x0000000000017941 */ /* 0x000fea0003800000 */
.L_x_7991:
        /* <DEDUP_REMOVED lines=71> */
.L_x_8097:
        /* <DEDUP_REMOVED lines=9> */
.L_x_7994:
        /* <DEDUP_REMOVED lines=11> */
.L_x_7995:
[----:B------:R1:W-:Y:S01]  /*15c30*/  SYNCS.ARRIVE.TRANS64.A1T0 RZ, [R6+URZ+0x28830], RZ ;  /* 0x028830ff06ff79a7 */ /* 0x0003e2000810003f */
[----:B------:R-:W-:Y:S05]  /*15c40*/  @!P4 BRA `(.L_x_7996) ;  /* 0x000000000004c947 */ /* 0x000fea0003800000 */
[----:B------:R-:W-:Y:S01]  /*15c50*/  BPT.TRAP 0x1 ;  /* 0x000000040000795c */ /* 0x000fe20000300000 */
.L_x_7996:
[----:B------:R-:W-:Y:S01]  /*15c60*/  SHF.L.U32 R2, R20, 0x1f, RZ ;  /* 0x0000001f14027819 */ /* 0x000fe200000006ff */
[----:B-1----:R-:W-:Y:S01]  /*15c70*/  IMAD R6, R10, 0x8, R22 ;  /* 0x000000080a067824 */ /* 0x002fe200078e0216 */
[----:B------:R-:W-:Y:S03]  /*15c80*/  BSSY B1, `(.L_x_7997) ;  /* 0x0000003000017945 */ /* 0x000fe60003800000 */
[----:B------:R-:W1:Y:S02]  /*15c90*/  SYNCS.PHASECHK.TRANS64.TRYWAIT P0, [R6+URZ+0x28860], R2 ;  /* 0x02886002060075a7 */ /* 0x000e64000800017f */
[----:B-1----:R-:W-:Y:S05]  /*15ca0*/  @!P0 BRA `(.L_x_7998) ;  /* 0x00000040009c8947 */ /* 0x002fea0003800000 */
.L_x_8098:
[----:B------:R-:W-:Y:S05]  /*15cb0*/  BSYNC B1 ;  /* 0x0000000000017941 */ /* 0x000fea0003800000 */
.L_x_7997:
[----:B------:R-:W3:Y:S01]  /*15cc0*/  S2R R3, SR_TID.X ;  /* 0x0000000000037919 */ /* 0x000ee20000002100 */
[----:B------:R-:W-:Y:S01]  /*15cd0*/  UMOV UR4, 0xffffffff ;  /* 0xffffffff00047882 */ /* 0x000fe20000000000 */
[----:B------:R-:W-:Y:S02]  /*15ce0*/  IMAD R8, R31, -0x80, R35 ;  /* 0xffffff801f087824 */ /* 0x000fe400078e0223 */
[----:B0-----:R-:W-:Y:S01]  /*15cf0*/  IMAD R7, R10, 0x4000, R34 ;  /* 0x000040000a077824 */ /* 0x001fe200078e0222 */
[----:B---3--:R-:W-:-:S04]  /*15d00*/  LOP3.LUT R3, R3, 0x7f, RZ, 0xc0, !PT ;  /* 0x0000007f03037812 */ /* 0x008fc800078ec0ff */
[----:B------:R-:W-:-:S05]  /*15d10*/  SHF.R.U32.HI R3, RZ, 0x3, R3 ;  /* 0x00000003ff037819 */ /* 0x000fca0000011603 */
[----:B------:R-:W-:Y:S01]  /*15d20*/  IMAD.IADD R8, R8, 0x1, -R3 ;  /* 0x0000000108087824 */ /* 0x000fe200078e0a03 */
[----:B------:R-:W-:Y:S06]  /*15d30*/  BRA.DIV UR4, `(.L_x_7999) ;  /* 0x00000042048c7947 */ /* 0x000fec000b800000 */
[----:B-1----:R-:W0:Y:S01]  /*15d40*/  SHFL.IDX PT, R2, R17, RZ, 0x181f ;  /* 0x00181fff11027589 */ /* 0x002e2200000e0000 */
[----:B------:R-:W-:-:S03]  /*15d50*/  IMAD R7, R7, 0x2, R22 ;  /* 0x0000000207077824 */ /* 0x000fc600078e0216 */
[----:B------:R-:W1:Y:S04]  /*15d60*/  SHFL.IDX PT, R3, R23, RZ, 0x181f ;  /* 0x00181fff17037589 */ /* 0x000e6800000e0000 */
[----:B--2---:R-:W-:Y:S01]  /*15d70*/  SHFL.IDX PT, R14, R17, 0x7, 0x181f ;  /* 0x00f81f00110e7f89 */ /* 0x004fe200000e0000 */
        /* <DEDUP_REMOVED lines=54> */
[----:B--2---:R0:W-:Y:S02]  /*160e0*/  LDGSTS.E.BYPASS.LTC128B.128 [R7+0x7400], desc[UR54][R2.64+0x80], !P0 ;  /* 0x0740008002077fae */ /* 0x0041e4000c101d76 */
.L_x_8116:
        /* <DEDUP_REMOVED lines=29> */
.L_x_8000:
        /* <DEDUP_REMOVED lines=11> */
.L_x_8001:
[C---:B------:R-:W-:Y:S01]  /*16370*/  ISETP.GT.AND P0, PT, R25.reuse, R36, PT ;  /* 0x000000241900720c */ /* 0x040fe20003f04270 */
[----:B------:R0:W-:Y:S01]  /*16380*/  SYNCS.ARRIVE.TRANS64.A1T0 RZ, [R6+URZ+0x28850], RZ ;  /* 0x028850ff06ff79a7 */ /* 0x0001e2000810003f */
[----:B------:R-:W-:Y:S02]  /*16390*/  IMAD.MOV.U32 R20, RZ, RZ, R28 ;  /* 0x000000ffff147224 */ /* 0x000fe400078e001c */
[----:B------:R-:W-:Y:S02]  /*163a0*/  IMAD.MOV.U32 R10, RZ, RZ, R24 ;  /* 0x000000ffff0a7224 */ /* 0x000fe400078e0018 */
[----:B------:R-:W-:Y:S02]  /*163b0*/  IMAD.MOV.U32 R31, RZ, RZ, R25 ;  /* 0x000000ffff1f7224 */ /* 0x000fe400078e0019 */
[----:B0-----:R-:W-:-:S05]  /*163c0*/  VIADD R6, R25, 0xffffffff ;  /* 0xffffffff19067836 */ /* 0x001fca0000000000 */
[----:B------:R-:W-:Y:S05]  /*163d0*/  @P0 BRA `(.L_x_8002) ;  /* 0xffffffec00ec0947 */ /* 0x000fea000383ffff */
.L_x_7989:
[----:B------:R-:W-:Y:S05]  /*163e0*/  BSYNC B0 ;  /* 0x0000000000007941 */ /* 0x000fea0003800000 */
.L_x_7988:
        /* <DEDUP_REMOVED lines=17> */
.L_x_8004:
[----:B------:R-:W-:Y:S05]  /*16500*/  BSYNC B0 ;  /* 0x0000000000007941 */ /* 0x000fea0003800000 */
.L_x_8003:
[----:B------:R-:W-:-:S05]  /*16510*/  IMAD.U32 R0, RZ, RZ, UR36 ;  /* 0x00000024ff007e24 */ /* 0x000fca000f8e00ff */
[----:B------:R-:W-:-:S13]  /*16520*/  ISETP.NE.AND P0, PT, R0, 0x3, PT ;  /* 0x000000030000780c */ /* 0x000fda0003f05270 */
[----:B------:R-:W-:Y:S05]  /*16530*/  @!P0 BRA `(.L_x_8005) ;  /* 0x0000000000048947 */ /* 0x000fea0003800000 */
[----:B------:R-:W-:Y:S01]  /*16540*/  BPT.TRAP 0x1 ;  /* 0x000000040000795c */ /* 0x000fe20000300000 */
.L_x_8005:
[----:B------:R-:W-:Y:S01]  /*16550*/  IMAD R0, R24, 0x8, R22 ;  /* 0x0000000818007824 */ /* 0x000fe200078e0216 */
[----:B0-----:R-:W-:Y:S01]  /*16560*/  SHF.L.U32 R3, R28, 0x1f, RZ ;  /* 0x0000001f1c037819 */ /* 0x001fe200000006ff */
[----:B------:R-:W-:Y:S01]  /*16570*/  BSSY B0, `(.L_x_8006) ;  /* 0x0000004000007945 */ /* 0x000fe20003800000 */
[----:B------:R-:W-:Y:S02]  /*16580*/  IMAD R6, R25, -0x80, R35 ;  /* 0xffffff8019067824 */ /* 0x000fe400078e0223 */
[----:B------:R-:W0:Y:S02]  /*16590*/  SYNCS.PHASECHK.TRANS64.TRYWAIT P0, [R0+URZ+0x28860], R3 ;  /* 0x02886003000075a7 */ /* 0x000e24000800017f */
[----:B0-----:R-:W-:Y:S05]  /*165a0*/  @!P0 BRA `(.L_x_8007) ;  /* 0x0000004000f88947 */ /* 0x001fea0003800000 */
.L_x_8117:
[----:B------:R-:W-:Y:S05]  /*165b0*/  BSYNC B0 ;  /* 0x0000000000007941 */ /* 0x000fea0003800000 */
.L_x_8006:
        /* <DEDUP_REMOVED lines=70> */
.L_x_8135:
        /* <DEDUP_REMOVED lines=11> */
.L_x_8009:
        /* <DEDUP_REMOVED lines=11> */
.L_x_8010:
[----:B------:R0:W-:Y:S01]  /*16b80*/  SYNCS.ARRIVE.TRANS64.A1T0 RZ, [R0+URZ+0x28850], RZ ;  /* 0x028850ff00ff79a7 */ /* 0x0001e2000810003f */
[----:B------:R-:W-:-:S05]  /*16b90*/  VIADD R24, R24, 0x1 ;  /* 0x0000000118187836 */ /* 0x000fca0000000000 */
[----:B------:R-:W-:-:S04]  /*16ba0*/  ISETP.NE.AND P0, PT, R24, 0x2, PT ;  /* 0x000000021800780c */ /* 0x000fc80003f05270 */
[----:B------:R-:W-:Y:S02]  /*16bb0*/  SEL R3, RZ, 0x1, P0 ;  /* 0x00000001ff037807 */ /* 0x000fe40000000000 */
[----:B------:R-:W-:Y:S02]  /*16bc0*/  SEL R24, R24, RZ, P0 ;  /* 0x000000ff18187207 */ /* 0x000fe40000000000 */
[----:B0-----:R-:W-:-:S07]  /*16bd0*/  LOP3.LUT R28, R28, R3, RZ, 0x3c, !PT ;  /* 0x000000031c1c7212 */ /* 0x001fce00078e3cff */
.L_x_7967:
[----:B------:R-:W-:Y:S05]  /*16be0*/  BSYNC B7 ;  /* 0x0000000000077941 */ /* 0x000fea0003800000 */
.L_x_7965:
        /* <DEDUP_REMOVED lines=11> */
.L_x_8011:
        /* <DEDUP_REMOVED lines=36> */
.L_x_8145:
[----:B------:R-:W-:Y:S02]  /*16ee0*/  ULDC UR4, c[0x0][0xc38] ;  /* 0x00030e0000047ab9 */ /* 0x000fe40000000800 */
[----:B------:R-:W-:-:S04]  /*16ef0*/  IMAD.U32 R7, RZ, RZ, UR4 ;  /* 0x00000004ff077e24 */ /* 0x000fc8000f8e00ff */
[----:B--2---:R-:W-:-:S04]  /*16f00*/  IMAD R3, R14, R7, RZ ;  /* 0x000000070e037224 */ /* 0x004fc800078e02ff */
[----:B------:R-:W-:-:S05]  /*16f10*/  IMAD.IADD R8, R0, 0x1, R3 ;  /* 0x0000000100087824 */ /* 0x000fca00078e0203 */
[----:B------:R-:W-:-:S13]  /*16f20*/  ISETP.GT.AND P6, PT, R8, R5, PT ;  /* 0x000000050800720c */ /* 0x000fda0003fc4270 */
[----:B------:R-:W-:Y:S05]  /*16f30*/  @P6 BRA `(.L_x_8014) ;  /* 0x00000000009c6947 */ /* 0x000fea0003800000 */
.L_x_8019:
        /* <DEDUP_REMOVED lines=14> */
.L_x_8017:
[----:B------:R-:W-:Y:S05]  /*17020*/  BSYNC B0 ;  /* 0x0000000000007941 */ /* 0x000fea0003800000 */
.L_x_8016:
[----:B------:R-:W-:-:S03]  /*17030*/  UMOV UR4, 0xffffffff ;  /* 0xffffffff00047882 */ /* 0x000fc60000000000 */
[----:B------:R-:W-:Y:S05]  /*17040*/  BRA.DIV UR4, `(.L_x_8018) ;  /* 0x0000004a04047947 */ /* 0x000fea000b800000 */
[----:B-----5:R-:W3:Y:S02]  /*17050*/  SHFL.UP PT, R14, R4, 0x1, RZ ;  /* 0x04200000040e7989 */ /* 0x020ee400000e00ff */
[----:B---3--:R-:W-:-:S05]  /*17060*/  SEL R13, R14, RZ, P1 ;  /* 0x000000ff0e0d7207 */ /* 0x008fca0000800000 */
[----:B------:R-:W-:-:S05]  /*17070*/  IMAD.IADD R13, R4, 0x1, R13 ;  /* 0x00000001040d7824 */ /* 0x000fca00078e020d */
[----:B------:R-:W3:Y:S02]  /*17080*/  SHFL.UP PT, R14, R13, 0x2, RZ ;  /* 0x044000000d0e7989 */ /* 0x000ee400000e00ff */
        /* <DEDUP_REMOVED lines=12> */
.L_x_8153:
[----:B------:R-:W-:Y:S02]  /*17150*/  ULDC UR4, c[0x0][0xc38] ;  /* 0x00030e0000047ab9 */ /* 0x000fe40000000800 */
[----:B------:R-:W-:-:S04]  /*17160*/  IMAD.U32 R7, RZ, RZ, UR4 ;  /* 0x00000004ff077e24 */ /* 0x000fc8000f8e00ff */
[----:B--2---:R-:W-:-:S04]  /*17170*/  IMAD R3, R14, R7, RZ ;  /* 0x000000070e037224 */ /* 0x004fc800078e02ff */
[----:B------:R-:W-:-:S05]  /*17180*/  IMAD.IADD R8, R3, 0x1, R8 ;  /* 0x0000000103087824 */ /* 0x000fca00078e0208 */
[----:B------:R-:W-:-:S13]  /*17190*/  ISETP.GT.AND P6, PT, R8, R5, PT ;  /* 0x000000050800720c */ /* 0x000fda0003fc4270 */
[----:B------:R-:W-:Y:S05]  /*171a0*/  @!P6 BRA `(.L_x_8019) ;  /* 0xfffffffc0064e947 */ /* 0x000fea000383ffff */
.L_x_8014:
        /* <DEDUP_REMOVED lines=8> */
.L_x_8157:
[----:B------:R-:W-:Y:S01]  /*17230*/  ISETP.NE.AND P0, PT, R0, RZ, PT ;  /* 0x000000ff0000720c */ /* 0x000fe20003f05270 */
[----:B------:R-:W-:-:S12]  /*17240*/  IMAD.MOV.U32 R14, RZ, RZ, RZ ;  /* 0x000000ffff0e7224 */ /* 0x000fd800078e00ff */
[----:B------:R-:W-:Y:S05]  /*17250*/  @!P0 BRA `(.L_x_8021) ;  /* 0x0000000000108947 */ /* 0x000fea0003800000 */
[----:B------:R-:W-:Y:S01]  /*17260*/  UMOV UR4, 0xffffffff ;  /* 0xffffffff00047882 */ /* 0x000fe20000000000 */
[----:B------:R-:W-:Y:S02]  /*17270*/  VIADD R12, R8, 0xffffffff ;  /* 0xffffffff080c7836 */ /* 0x000fe40000000000 */
[----:B------:R-:W-:Y:S05]  /*17280*/  BRA.DIV UR4, `(.L_x_8022) ;  /* 0x0000004a04787947 */ /* 0x000fea000b800000 */
[----:B------:R4:W0:Y:S02]  /*17290*/  SHFL.IDX PT, R14, R6, R12, 0x1f ;  /* 0x00001f0c060e7589 */ /* 0x00082400000e0000 */
.L_x_8021:
[----:B------:R-:W5:Y:S01]  /*172a0*/  LDC.64 R2, c[0x0][0xc90] ;  /* 0x00032400ff027b82 */ /* 0x000f620000000a00 */
[----:B------:R-:W-:-:S04]  /*172b0*/  IMAD.IADD R19, R8, 0x1, R19 ;  /* 0x0000000108137824 */ /* 0x000fc800078e0213 */
[----:B-----5:R-:W-:-:S05]  /*172c0*/  IMAD.WIDE R2, R19, 0x4, R2 ;  /* 0x0000000413027825 */ /* 0x020fca00078e0202 */
[----:B-1--4-:R1:W3:Y:S01]  /*172d0*/  LDG.E R6, desc[UR54][R2.64] ;  /* 0x0000003602067981 */ /* 0x0122e2000c1e1900 */
[----:B0-----:R-:W-:-:S04]  /*172e0*/  IMAD R16, R14, R7, R16 ;  /* 0x000000070e107224 */ /* 0x001fc800078e0210 */
[----:B------:R-:W-:Y:S02]  /*172f0*/  IMAD.IADD R5, R5, 0x1, -R16 ;  /* 0x0000000105057824 */ /* 0x000fe400078e0a10 */
[----:B-1----:R-:W-:Y:S02]  /*17300*/  IMAD.MOV.U32 R2, RZ, RZ, RZ ;  /* 0x000000ffff027224 */ /* 0x002fe400078e00ff */
[----:B---3--:R-:W-:-:S05]  /*17310*/  IMAD R0, R4, R6, RZ ;  /* 0x0000000604007224 */ /* 0x008fca00078e02ff */
[----:B--2---:R-:W-:-:S04]  /*17320*/  IABS R8, R0 ;  /* 0x0000000000087213 */ /* 0x004fc80000000000 */
[----:B------:R-:W0:Y:S08]  /*17330*/  I2F.RP R9, R8 ;  /* 0x0000000800097306 */ /* 0x000e300000209400 */
[----:B0-----:R-:W0:Y:S02]  /*17340*/  MUFU.RCP R9, R9 ;  /* 0x0000000900097308 */ /* 0x001e240000001000 */
[----:B0-----:R-:W-:Y:S01]  /*17350*/  VIADD R10, R9, 0xffffffe ;  /* 0x0ffffffe090a7836 */ /* 0x001fe20000000000 */
[----:B------:R-:W-:-:S05]  /*17360*/  IABS R9, R0 ;  /* 0x0000000000097213 */ /* 0x000fca0000000000 */
[----:B------:R-:W0:Y:S01]  /*17370*/  F2I.FTZ.U32.TRUNC.NTZ R3, R10 ;  /* 0x0000000a00037305 */ /* 0x000e22000021f000 */
[----:B------:R-:W-:Y:S02]  /*17380*/  IMAD.MOV R9, RZ, RZ, -R9 ;  /* 0x000000ffff097224 */ /* 0x000fe400078e0a09 */
[----:B0-----:R-:W-:-:S04]  /*17390*/  IMAD.MOV R11, RZ, RZ, -R3 ;  /* 0x000000ffff0b7224 */ /* 0x001fc800078e0a03 */
[----:B------:R-:W-:-:S04]  /*173a0*/  IMAD R11, R11, R8, RZ ;  /* 0x000000080b0b7224 */ /* 0x000fc800078e02ff */
[----:B------:R-:W-:Y:S01]  /*173b0*/  IMAD.HI.U32 R2, R3, R11, R2 ;  /* 0x0000000b03027227 */ /* 0x000fe200078e0002 */
[----:B------:R-:W-:-:S05]  /*173c0*/  IABS R3, R5 ;  /* 0x0000000500037213 */ /* 0x000fca0000000000 */
        /* <DEDUP_REMOVED lines=18> */
[----:B------:R-:W-:-:S04]  /*174f0*/  IABS R7, R6 ;  /* 0x0000000600077213 */ /* 0x000fc80000000000 */
[----:B------:R-:W0:Y:S08]  /*17500*/  I2F.RP R9, R7 ;  /* 0x0000000700097306 */ /* 0x000e300000209400 */
[----:B0-----:R-:W0:Y:S02]  /*17510*/  MUFU.RCP R9, R9 ;  /* 0x0000000900097308 */ /* 0x001e240000001000 */
[----:B0-----:R-:W-:-:S06]  /*17520*/  VIADD R3, R9, 0xffffffe ;  /* 0x0ffffffe09037836 */ /* 0x001fcc0000000000 */
[----:B------:R-:W0:Y:S02]  /*17530*/  F2I.FTZ.U32.TRUNC.NTZ R3, R3 ;  /* 0x0000000300037305 */ /* 0x000e24000021f000 */
[----:B0-----:R-:W-:-:S04]  /*17540*/  IMAD.MOV R0, RZ, RZ, -R3 ;  /* 0x000000ffff007224 */ /* 0x001fc800078e0a03 */
[----:B------:R-:W-:Y:S01]  /*17550*/  IMAD R5, R0, R7, RZ ;  /* 0x0000000700057224 */ /* 0x000fe200078e02ff */
[----:B------:R-:W-:-:S03]  /*17560*/  IABS R0, R6 ;  /* 0x0000000600007213 */ /* 0x000fc60000000000 */
[----:B------:R-:W-:Y:S01]  /*17570*/  IMAD.HI.U32 R2, R3, R5, R2 ;  /* 0x0000000503027227 */ /* 0x000fe200078e0002 */
[----:B------:R-:W-:-:S03]  /*17580*/  IABS R5, R11 ;  /* 0x0000000b00057213 */ /* 0x000fc60000000000 */
[----:B------:R-:W-:Y:S02]  /*17590*/  IMAD.MOV R0, RZ, RZ, -R0 ;  /* 0x000000ffff007224 */ /* 0x000fe400078e0a00 */
[----:B------:R-:W-:-:S04]  /*175a0*/  IMAD.HI.U32 R2, R2, R5, RZ ;  /* 0x0000000502027227 */ /* 0x000fc800078e00ff */
[----:B------:R-:W-:Y:S02]  /*175b0*/  IMAD R0, R2, R0, R5 ;  /* 0x0000000002007224 */ /* 0x000fe400078e0205 */
[----:B------:R-:W-:-:S03]  /*175c0*/  IMAD.IADD R3, R11, 0x1, R8 ;  /* 0x000000010b037824 */ /* 0x000fc600078e0208 */
        /* <DEDUP_REMOVED lines=15> */
.L_x_8015:
[----:B------:R-:W-:Y:S01]  /*176c0*/  UMOV UR4, URZ ;  /* 0x0000003f00047c82 */ /* 0x000fe20008000000 */
[----:B------:R-:W-:Y:S01]  /*176d0*/  UMOV UR5, URZ ;  /* 0x0000003f00057c82 */ /* 0x000fe20008000000 */
[----:B------:R-:W-:Y:S01]  /*176e0*/  ULDC UR6, c[0x0][0xc3c] ;  /* 0x00030f0000067ab9 */ /* 0x000fe20000000800 */
[----:B------:R-:W-:Y:S02]  /*176f0*/  IMAD.MOV.U32 R16, RZ, RZ, R5 ;  /* 0x000000ffff107224 */ /* 0x000fe400078e0005 */
[----:B------:R-:W-:Y:S02]  /*17700*/  IMAD.U32 R17, RZ, RZ, UR4 ;  /* 0x00000004ff117e24 */ /* 0x000fe4000f8e00ff */
[----:B------:R-:W-:Y:S02]  /*17710*/  IMAD.U32 R18, RZ, RZ, UR5 ;  /* 0x00000005ff127e24 */ /* 0x000fe4000f8e00ff */
[----:B------:R-:W-:-:S07]  /*17720*/  IMAD.U32 R19, RZ, RZ, UR6 ;  /* 0x00000006ff137e24 */ /* 0x000fce000f8e00ff */
.L_x_8023:
        /* <DEDUP_REMOVED lines=10> */
.L_x_8012:
[----:B------:R-:W-:Y:S02]  /*177d0*/  ULDC UR4, c[0x0][0xc3c] ;  /* 0x00030f0000047ab9 */ /* 0x000fe40000000800 */
[----:B----4-:R-:W-:-:S13]  /*177e0*/  ISETP.GE.AND P0, PT, R19, UR4, PT ;  /* 0x0000000413007c0c */ /* 0x010fda000bf06270 */
[----:B------:R-:W-:Y:S05]  /*177f0*/  @!P0 BRA `(.L_x_8024) ;  /* 0xffffffb4000c8947 */ /* 0x000fea000383ffff */
[----:B------:R-:W-:Y:S05]  /*17800*/  BSYNC B8 ;  /* 0x0000000000087941 */ /* 0x000fea0003800000 */
.L_x_7953:
[----:B-1----:R-:W4:Y:S01]  /*17810*/  LDL.LU R0, [R1+0x18] ;  /* 0x0000180001007983 */ /* 0x002f220000300800 */
[----:B------:R-:W-:Y:S01]  /*17820*/  BSSY B0, `(.L_x_8025) ;  /* 0x000000b000007945 */ /* 0x000fe20003800000 */
[----:B------:R-:W1:Y:S01]  /*17830*/  S2R R5, SR_CgaCtaId ;  /* 0x0000000000057919 */ /* 0x000e620000008800 */
[----:B----4-:R-:W-:-:S05]  /*17840*/  VIADD R0, R0, 0x1 ;  /* 0x0000000100007836 */ /* 0x010fca0000000000 */
        /* <DEDUP_REMOVED lines=8> */
.L_x_8160:
[----:B------:R-:W-:Y:S05]  /*178d0*/  BSYNC B0 ;  /* 0x0000000000007941 */ /* 0x000fea0003800000 */
.L_x_8025:
[----:B------:R-:W-:-:S03]  /*178e0*/  UMOV UR4, 0xffffffff ;  /* 0xffffffff00047882 */ /* 0x000fc60000000000 */
[----:B------:R-:W-:Y:S05]  /*178f0*/  BRA.DIV UR4, `(.L_x_8027) ;  /* 0x0000004604147947 */ /* 0x000fea000b800000 */
[----:B-1----:R-:W1:Y:S02]  /*17900*/  S2R R0, SR_TID.X ;  /* 0x0000000000007919 */ /* 0x002e640000002100 */
[----:B-1----:R-:W-:-:S04]  /*17910*/  SHF.R.U32.HI R0, RZ, 0x5, R0 ;  /* 0x00000005ff007819 */ /* 0x002fc80000011600 */
[----:B------:R-:W-:-:S05]  /*17920*/  LOP3.LUT R0, R0, 0x3, RZ, 0xc0, !PT ;  /* 0x0000000300007812 */ /* 0x000fca00078ec0ff */
[----:B------:R1:W4:Y:S02]  /*17930*/  SHFL.IDX PT, R14, R0, RZ, 0x1f ;  /* 0x00001fff000e7589 */ /* 0x00032400000e0000 */
.L_x_8163:
[----:B----4-:R-:W-:Y:S01]  /*17940*/  ISETP.NE.AND P0, PT, R14, RZ, PT ;  /* 0x000000ff0e00720c */ /* 0x010fe20003f05270 */
[----:B------:R-:W-:-:S12]  /*17950*/  BSSY B0, `(.L_x_8028) ;  /* 0x0000024000007945 */ /* 0x000fd80003800000 */
[----:B------:R-:W-:Y:S05]  /*17960*/  @P0 BRA `(.L_x_8029) ;  /* 0x0000000000880947 */ /* 0x000fea0003800000 */
[----:B------:R-:W-:-:S03]  /*17970*/  UMOV UR4, 0xffffffff ;  /* 0xffffffff00047882 */ /* 0x000fc60000000000 */
[----:B------:R-:W-:Y:S05]  /*17980*/  BRA.DIV UR4, `(.L_x_8030) ;  /* 0x0000004604247947 */ /* 0x000fea000b800000 */
[----:B------:R-:W-:-:S13]  /*17990*/  ELECT P6, URZ, PT ;  /* 0x00000000003f782f */ /* 0x000fda00038c0000 */
.L_x_8166:
[----:B------:R-:W-:Y:S05]  /*179a0*/  @!P6 BRA `(.L_x_8029) ;  /* 0x000000000078e947 */ /* 0x000fea0003800000 */
[----:B------:R-:W-:-:S06]  /*179b0*/  ULOP3.LUT UR4, UR43, 0x2, URZ, 0xfc, !UPT ;  /* 0x000000022b047892 */ /* 0x000fcc000f8efc3f */
[----:B-1----:R-:W-:-:S05]  /*179c0*/  IMAD.U32 R0, RZ, RZ, UR4 ;  /* 0x00000004ff007e24 */ /* 0x002fca000f8e00ff */
[----:B------:R-:W-:-:S13]  /*179d0*/  ISETP.NE.AND P0, PT, R0, 0x3, PT ;  /* 0x000000030000780c */ /* 0x000fda0003f05270 */
[----:B------:R-:W-:Y:S05]  /*179e0*/  @!P0 BRA `(.L_x_8031) ;  /* 0x0000000000048947 */ /* 0x000fea0003800000 */
[----:B------:R-:W-:Y:S01]  /*179f0*/  BPT.TRAP 0x1 ;  /* 0x000000040000795c */ /* 0x000fe20000300000 */
.L_x_8031:
[----:B------:R-:W-:Y:S01]  /*17a00*/  IMAD R5, R24, 0x8, R7 ;  /* 0x0000000818057824 */ /* 0x000fe200078e0207 */
[----:B------:R-:W-:Y:S01]  /*17a10*/  SHF.L.U32 R0, R28, 0x1f, RZ ;  /* 0x0000001f1c007819 */ /* 0x000fe200000006ff */
[----:B------:R-:W-:-:S03]  /*17a20*/  VIADD R24, R24, 0x1 ;  /* 0x0000000118187836 */ /* 0x000fc60000000000 */
[----:B------:R-:W1:Y:S02]  /*17a30*/  SYNCS.PHASECHK.TRANS64.TRYWAIT P1, [R5+URZ+0x28840], R0 ;  /* 0x02884000050075a7 */ /* 0x000e64000802017f */
[----:B------:R-:W-:-:S04]  /*17a40*/  ISETP.NE.AND P2, PT, R24, 0x2, PT ;  /* 0x000000021800780c */ /* 0x000fc80003f45270 */
[----:B------:R-:W-:Y:S01]  /*17a50*/  SEL R3, RZ, 0x1, P2 ;  /* 0x00000001ff037807 */ /* 0x000fe20001000000 */
[----:B-1----:R-:W-:Y:S08]  /*17a60*/  @!P1 BRA `(.L_x_8032) ;  /* 0x00000044000c9947 */ /* 0x002ff00003800000 */
.L_x_8167:
[----:B------:R-:W-:Y:S02]  /*17a70*/  SEL R24, R24, RZ, P2 ;  /* 0x000000ff18187207 */ /* 0x000fe40001000000 */
[----:B------:R-:W-:Y:S01]  /*17a80*/  LOP3.LUT R2, R28, R3, RZ, 0x3c, !PT ;  /* 0x000000031c027212 */ /* 0x000fe200078e3cff */
[----:B------:R-:W-:Y:S06]  /*17a90*/  @!P0 BRA `(.L_x_8033) ;  /* 0x0000000000048947 */ /* 0x000fec0003800000 */
[----:B------:R-:W-:Y:S01]  /*17aa0*/  BPT.TRAP 0x1 ;  /* 0x000000040000795c */ /* 0x000fe20000300000 */
.L_x_8033:
[----:B------:R-:W-:Y:S01]  /*17ab0*/  IMAD R3, R24, 0x8, R7 ;  /* 0x0000000818037824 */ /* 0x000fe200078e0207 */
[----:B------:R-:W-:-:S04]  /*17ac0*/  SHF.L.U32 R2, R2, 0x1f, RZ ;  /* 0x0000001f02027819 */ /* 0x000fc800000006ff */
[----:B------:R-:W4:Y:S02]  /*17ad0*/  SYNCS.PHASECHK.TRANS64.TRYWAIT P1, [R3+URZ+0x28840], R2 ;  /* 0x02884002030075a7 */ /* 0x000f24000802017f */
[----:B----4-:R-:W-:Y:S05]  /*17ae0*/  @!P1 BRA `(.L_x_8034) ;  /* 0x0000004400009947 */ /* 0x010fea0003800000 */
.L_x_8168:
[----:B------:R-:W-:Y:S05]  /*17af0*/  @!P0 BRA `(.L_x_8035) ;  /* 0x0000000000048947 */ /* 0x000fea0003800000 */
[----:B------:R-:W-:Y:S01]  /*17b00*/  BPT.TRAP 0x1 ;  /* 0x000000040000795c */ /* 0x000fe20000300000 */
.L_x_8035:
[----:B------:R-:W5:Y:S02]  /*17b10*/  SYNCS.PHASECHK.TRANS64.TRYWAIT P1, [R5+URZ+0x28860], R0 ;  /* 0x02886000050075a7 */ /* 0x000f64000802017f */
[----:B-----5:R-:W-:Y:S05]  /*17b20*/  @!P1 BRA `(.L_x_8036) ;  /* 0x0000004400049947 */ /* 0x020fea0003800000 */
.L_x_8169:
[----:B------:R-:W-:Y:S05]  /*17b30*/  @!P0 BRA `(.L_x_8037) ;  /* 0x0000000000048947 */ /* 0x000fea0003800000 */
[----:B------:R-:W-:Y:S01]  /*17b40*/  BPT.TRAP 0x1 ;  /* 0x000000040000795c */ /* 0x000fe20000300000 */
.L_x_8037:
[----:B------:R0:W0:Y:S02]  /*17b50*/  SYNCS.PHASECHK.TRANS64.TRYWAIT P0, [R3+URZ+0x28860], R2 ;  /* 0x02886002030075a7 */ /* 0x000024000800017f */
[----:B0-----:R-:W-:Y:S05]  /*17b60*/  @!P0 NANOSLEEP.SYNCS 0x989680 ;  /* 0x009896800000895d */ /* 0x001fea0003900000 */
[----:B------:R-:W0:Y:S02]  /*17b70*/  @!P0 SYNCS.PHASECHK.TRANS64 P0, [R3+URZ+0x28860], R2 ;  /* 0x02886002030085a7 */ /* 0x000e24000800007f */
[----:B0-----:R-:W-:Y:S05]  /*17b80*/  @!P0 BRA `(.L_x_8037) ;  /* 0xfffffffc00f08947 */ /* 0x001fea000383ffff */
.L_x_8029:
[----:B------:R-:W-:Y:S05]  /*17b90*/  BSYNC B0 ;  /* 0x0000000000007941 */ /* 0x000fea0003800000 */
.L_x_8028:
[----:B------:R-:W-:Y:S05]  /*17ba0*/  EXIT ;  /* 0x000000000000794d */ /* 0x000fea0003800000 */
.L_x_7847:
[----:B0-----:R-:W-:-:S04]  /*17bb0*/  IMAD.U32 R3, RZ, RZ, UR41 ;  /* 0x00000029ff037e24 */ /* 0x001fc8000f8e00ff */
[----:B------:R0:W1:Y:S03]  /*17bc0*/  SYNCS.PHASECHK.TRANS64.TRYWAIT P1, [R3+URZ+0x28800], R0 ;  /* 0x02880000030075a7 */ /* 0x000066000802017f */
[----:B-1----:R-:W-:Y:S05]  /*17bd0*/  @!P1 NANOSLEEP.SYNCS 0x989680 ;  /* 0x009896800000995d */ /* 0x002fea0003900000 */
[----:B------:R-:W1:Y:S02]  /*17be0*/  @!P1 SYNCS.PHASECHK.TRANS64 P1, [R3+URZ+0x28800], R0 ;  /* 0x02880000030095a7 */ /* 0x000e64000802007f */
[----:B-1----:R-:W-:Y:S05]  /*17bf0*/  @!P1 BRA `(.L_x_7847) ;  /* 0xfffffffc00ec9947 */ /* 0x002fea000383ffff */
[----:B------:R-:W-:Y:S05]  /*17c00*/  BRA `(.L_x_8038) ;  /* 0xfffffe9c00d47947 */ /* 0x000fea000383ffff */
.L_x_7851:
[----:B-1----:R1:W2:Y:S02]  /*17c10*/  SYNCS.PHASECHK.TRANS64.TRYWAIT P1, [R9+URZ+0x28830], R0 ;  /* 0x02883000090075a7 */ /* 0x0022a4000802017f */
[----:B--2---:R-:W-:Y:S05]  /*17c20*/  @!P1 NANOSLEEP.SYNCS 0x989680 ;  /* 0x009896800000995d */ /* 0x004fea0003900000 */
[----:B------:R-:W2:Y:S02]  /*17c30*/  @!P1 SYNCS.PHASECHK.TRANS64 P1, [R9+URZ+0x28830], R0 ;  /* 0x02883000090095a7 */ /* 0x000ea4000802007f */
[----:B--2---:R-:W-:Y:S05]  /*17c40*/  @!P1 BRA `(.L_x_7851) ;  /* 0xfffffffc00f09947 */ /* 0x004fea000383ffff */
[----:B------:R-:W-:Y:S05]  /*17c50*/  BRA `(.L_x_7850) ;  /* 0xfffffe9c00f07947 */ /* 0x000fea000383ffff */
.L_x_7868:
[----:B-1----:R-:W-:-:S04]  /*17c60*/  IMAD.U32 R4, RZ, RZ, UR6 ;  /* 0x00000006ff047e24 */ /* 0x002fc8000f8e00ff */
[----:B------:R1:W2:Y:S03]  /*17c70*/  SYNCS.PHASECHK.TRANS64.TRYWAIT P1, [R4+URZ+0x28830], R3 ;  /* 0x02883003040075a7 */ /* 0x0002a6000802017f */
[----:B--2---:R-:W-:Y:S05]  /*17c80*/  @!P1 NANOSLEEP.SYNCS 0x989680 ;  /* 0x009896800000995d */ /* 0x004fea0003900000 */
[----:B------:R-:W2:Y:S02]  /*17c90*/  @!P1 SYNCS.PHASECHK.TRANS64 P1, [R4+URZ+0x28830], R3 ;  /* 0x02883003040095a7 */ /* 0x000ea4000802007f */
[----:B--2---:R-:W-:Y:S05]  /*17ca0*/  @!P1 BRA `(.L_x_7868) ;  /* 0xfffffffc00ec9947 */ /* 0x004fea000383ffff */
[----:B------:R-:W-:Y:S05]  /*17cb0*/  BRA `(.L_x_7865) ;  /* 0xfffffed800c87947 */ /* 0x000fea000383ffff */
.L_x_7872:
[----:B-1----:R-:W-:-:S04]  /*17cc0*/  IMAD.U32 R4, RZ, RZ, UR6 ;  /* 0x00000006ff047e24 */ /* 0x002fc8000f8e00ff */
[----:B------:R1:W2:Y:S03]  /*17cd0*/  SYNCS.PHASECHK.TRANS64.TRYWAIT P1, [R4+URZ+0x28850], R3 ;  /* 0x02885003040075a7 */ /* 0x0002a6000802017f */
[----:B--2---:R-:W-:Y:S05]  /*17ce0*/  @!P1 NANOSLEEP.SYNCS 0x989680 ;  /* 0x009896800000995d */ /* 0x004fea0003900000 */
[----:B------:R-:W2:Y:S02]  /*17cf0*/  @!P1 SYNCS.PHASECHK.TRANS64 P1, [R4+URZ+0x28850], R3 ;  /* 0x02885003040095a7 */ /* 0x000ea4000802007f */
[----:B--2---:R-:W-:Y:S05]  /*17d00*/  @!P1 BRA `(.L_x_7872) ;  /* 0xfffffffc00ec9947 */ /* 0x004fea000383ffff */
[----:B------:R-:W-:Y:S05]  /*17d10*/  BRA `(.L_x_7869) ;  /* 0xfffffedc00947947 */ /* 0x000fea000383ffff */
.L_x_7891:
[----:B-1----:R-:W-:-:S04]  /*17d20*/  IMAD.U32 R4, RZ, RZ, UR6 ;  /* 0x00000006ff047e24 */ /* 0x002fc8000f8e00ff */
[----:B------:R1:W2:Y:S03]  /*17d30*/  SYNCS.PHASECHK.TRANS64.TRYWAIT P1, [R4+URZ+0x28830], R3 ;  /* 0x02883003040075a7 */ /* 0x0002a6000802017f */
[----:B--2---:R-:W-:Y:S05]  /*17d40*/  @!P1 NANOSLEEP.SYNCS 0x989680 ;  /* 0x009896800000995d */ /* 0x004fea0003900000 */
[----:B------:R-:W2:Y:S02]  /*17d50*/  @!P1 SYNCS.PHASECHK.TRANS64 P1, [R4+URZ+0x28830], R3 ;  /* 0x02883003040095a7 */ /* 0x000ea4000802007f */
[----:B--2---:R-:W-:Y:S05]  /*17d60*/  @!P1 BRA `(.L_x_7891) ;  /* 0xfffffffc00ec9947 */ /* 0x004fea000383ffff */
[----:B------:R-:W-:Y:S05]  /*17d70*/  BRA `(.L_x_7888) ;  /* 0xffffff1400907947 */ /* 0x000fea000383ffff */
.L_x_7895:
[----:B-1----:R-:W-:-:S04]  /*17d80*/  IMAD.U32 R4, RZ, RZ, UR6 ;  /* 0x00000006ff047e24 */ /* 0x002fc8000f8e00ff */
[----:B------:R1:W2:Y:S03]  /*17d90*/  SYNCS.PHASECHK.TRANS64.TRYWAIT P1, [R4+URZ+0x28850], R3 ;  /* 0x02885003040075a7 */ /* 0x0002a6000802017f */
[----:B--2---:R-:W-:Y:S05]  /*17da0*/  @!P1 NANOSLEEP.SYNCS 0x989680 ;  /* 0x009896800000995d */ /* 0x004fea0003900000 */
[----:B------:R-:W2:Y:S02]  /*17db0*/  @!P1 SYNCS.PHASECHK.TRANS64 P1, [R4+URZ+0x28850], R3 ;  /* 0x02885003040095a7 */ /* 0x000ea4000802007f */
[----:B--2---:R-:W-:Y:S05]  /*17dc0*/  @!P1 BRA `(.L_x_7895) ;  /* 0xfffffffc00ec9947 */ /* 0x004fea000383ffff */
[----:B------:R-:W-:Y:S05]  /*17dd0*/  BRA `(.L_x_7892) ;  /* 0xffffff18005c7947 */ /* 0x000fea000383ffff */
.L_x_7903:
[----:B-1----:R-:W-:-:S04]  /*17de0*/  IMAD.U32 R4, RZ, RZ, UR6 ;  /* 0x00000006ff047e24 */ /* 0x002fc8000f8e00ff */
[----:B------:R1:W2:Y:S03]  /*17df0*/  SYNCS.PHASECHK.TRANS64.TRYWAIT P1, [R4+URZ+0x28830], R3 ;  /* 0x02883003040075a7 */ /* 0x0002a6000802017f */
[----:B--2---:R-:W-:Y:S05]  /*17e00*/  @!P1 NANOSLEEP.SYNCS 0x989680 ;  /* 0x009896800000995d */ /* 0x004fea0003900000 */
[----:B------:R-:W2:Y:S02]  /*17e10*/  @!P1 SYNCS.PHASECHK.TRANS64 P1, [R4+URZ+0x28830], R3 ;  /* 0x02883003040095a7 */ /* 0x000ea4000802007f */
[----:B--2---:R-:W-:Y:S05]  /*17e20*/  @!P1 BRA `(.L_x_7903) ;  /* 0xfffffffc00ec9947 */ /* 0x004fea000383ffff */
[----:B------:R-:W-:Y:S05]  /*17e30*/  BRA `(.L_x_7900) ;  /* 0xffffff3c00847947 */ /* 0x000fea000383ffff */
.L_x_7907:
[----:B-1----:R-:W-:-:S04]  /*17e40*/  IMAD.U32 R4, RZ, RZ, UR6 ;  /* 0x00000006ff047e24 */ /* 0x002fc8000f8e00ff */
[----:B------:R1:W2:Y:S03]  /*17e50*/  SYNCS.PHASECHK.TRANS64.TRYWAIT P1, [R4+URZ+0x28850], R3 ;  /* 0x02885003040075a7 */ /* 0x0002a6000802017f */
[----:B--2---:R-:W-:Y:S05]  /*17e60*/  @!P1 NANOSLEEP.SYNCS 0x989680 ;  /* 0x009896800000995d */ /* 0x004fea0003900000 */
[----:B------:R-:W2:Y:S02]  /*17e70*/  @!P1 SYNCS.PHASECHK.TRANS64 P1, [R4+URZ+0x28850], R3 ;  /* 0x02885003040095a7 */ /* 0x000ea4000802007f */
[----:B--2---:R-:W-:Y:S05]  /*17e80*/  @!P1 BRA `(.L_x_7907) ;  /* 0xfffffffc00ec9947 */ /* 0x004fea000383ffff */
[----:B------:R-:W-:Y:S05]  /*17e90*/  BRA `(.L_x_7904) ;  /* 0xffffff4000447947 */ /* 0x000fea000383ffff */
.L_x_7922:
[----:B-1----:R-:W-:-:S04]  /*17ea0*/  IMAD.U32 R6, RZ, RZ, UR5 ;  /* 0x00000005ff067e24 */ /* 0x002fc8000f8e00ff */
[----:B------:R1:W2:Y:S03]  /*17eb0*/  SYNCS.PHASECHK.TRANS64.TRYWAIT P1, [R6+URZ+0x28850], R5 ;  /* 0x02885005060075a7 */ /* 0x0002a6000802017f */
[----:B--2---:R-:W-:Y:S05]  /*17ec0*/  @!P1 NANOSLEEP.SYNCS 0x989680 ;  /* 0x009896800000995d */ /* 0x004fea0003900000 */
[----:B------:R-:W2:Y:S02]  /*17ed0*/  @!P1 SYNCS.PHASECHK.TRANS64 P1, [R6+URZ+0x28850], R5 ;  /* 0x02885005060095a7 */ /* 0x000ea4000802007f */
[----:B--2---:R-:W-:Y:S05]  /*17ee0*/  @!P1 BRA `(.L_x_7922) ;  /* 0xfffffffc00ec9947 */ /* 0x004fea000383ffff */
[----:B------:R-:W-:Y:S05]  /*17ef0*/  BRA `(.L_x_7921) ;  /* 0xffffff74006c7947 */ /* 0x000fea000383ffff */
.L_x_7973:
        /* <DEDUP_REMOVED lines=11> */
.L_x_8040:
[----:B------:R-:W-:Y:S05]  /*17fb0*/  BSYNC B0 ;  /* 0x0000000000007941 */ /* 0x000fea0003800000 */
.L_x_8039:
[----:B------:R-:W-:Y:S05]  /*17fc0*/  BRA `(.L_x_8041) ;  /* 0xffffffbc00347947 */ /* 0x000fea000383ffff */
.L_x_7976:
[----:B0-----:R0:W1:Y:S02]  /*17fd0*/  SYNCS.PHASECHK.TRANS64.TRYWAIT P0, [R7+URZ+0x28840], R2 ;  /* 0x02884002070075a7 */ /* 0x001064000800017f */
[----:B-1----:R-:W-:Y:S05]  /*17fe0*/  @!P0 NANOSLEEP.SYNCS 0x989680 ;  /* 0x009896800000895d */ /* 0x002fea0003900000 */
[----:B------:R-:W1:Y:S02]  /*17ff0*/  @!P0 SYNCS.PHASECHK.TRANS64 P0, [R7+URZ+0x28840], R2 ;  /* 0x02884002070085a7 */ /* 0x000e64000800007f */
[----:B-1----:R-:W-:Y:S05]  /*18000*/  @!P0 BRA `(.L_x_7976) ;  /* 0xfffffffc00f08947 */ /* 0x002fea000383ffff */
[----:B------:R-:W-:Y:S05]  /*18010*/  BRA `(.L_x_8042) ;  /* 0xffffffbc00907947 */ /* 0x000fea000383ffff */
.L_x_7977:
        /* <DEDUP_REMOVED lines=8> */
.L_x_8044:
[----:B------:R-:W-:Y:S05]  /*180a0*/  BSYNC B0 ;  /* 0x0000000000007941 */ /* 0x000fea0003800000 */
.L_x_8043:
        /* <DEDUP_REMOVED lines=9> */
.L_x_8045:
[----:B------:R-:W-:Y:S02]  /*18140*/  IMAD.MOV.U32 R13, RZ, RZ, R0 ;  /* 0x000000ffff0d7224 */ /* 0x000fe400078e0000 */
[----:B------:R-:W-:Y:S02]  /*18150*/  IMAD.MOV.U32 R12, RZ, RZ, 0x1 ;  /* 0x00000001ff0c7424 */ /* 0x000fe400078e00ff */
[----:B------:R-:W-:-:S07]  /*18160*/  IMAD.MOV.U32 R3, RZ, RZ, R14 ;  /* 0x000000ffff037224 */ /* 0x000fce00078e000e */
[----:B------:R-:W-:Y:S05]  /*18170*/  WARPSYNC.COLLECTIVE R15, `(.L_x_8046) ;  /* 0x000000000f087348 */ /* 0x000fea0003c00000 */
[----:B------:R0:W1:Y:S02]  /*18180*/  SHFL.IDX P6, R14, R13, R12, R11 ;  /* 0x0000000c0d0e7389 */ /* 0x00006400000c000b */
[----:B01----:R-:W-:Y:S01]  /*18190*/  ENDCOLLECTIVE ;  /* 0x000000000000791b */ /* 0x003fe20003800000 */
.L_x_8046:
        /* <DEDUP_REMOVED lines=16> */
.L_x_8047:
[----:B------:R-:W-:Y:S02]  /*182a0*/  @P1 IMAD R8, R5, 0x2, R22 ;  /* 0x0000000205081824 */ /* 0x000fe400078e0216 */
[----:B------:R-:W-:Y:S02]  /*182b0*/  IMAD.MOV.U32 R13, RZ, RZ, R0 ;  /* 0x000000ffff0d7224 */ /* 0x000fe400078e0000 */
[----:B------:R-:W-:Y:S02]  /*182c0*/  IMAD.MOV.U32 R12, RZ, RZ, 0x2 ;  /* 0x00000002ff0c7424 */ /* 0x000fe400078e00ff */
[----:B------:R-:W-:-:S07]  /*182d0*/  IMAD.MOV.U32 R3, RZ, RZ, R14 ;  /* 0x000000ffff037224 */ /* 0x000fce00078e000e */
[----:B------:R-:W-:Y:S05]  /*182e0*/  WARPSYNC.COLLECTIVE R15, `(.L_x_8048) ;  /* 0x000000000f087348 */ /* 0x000fea0003c00000 */
[----:B------:R0:W1:Y:S02]  /*182f0*/  SHFL.IDX P6, R14, R13, R12, R11 ;  /* 0x0000000c0d0e7389 */ /* 0x00006400000c000b */
[----:B01----:R-:W-:Y:S01]  /*18300*/  ENDCOLLECTIVE ;  /* 0x000000000000791b */ /* 0x003fe20003800000 */
.L_x_8048:
        /* <DEDUP_REMOVED lines=16> */
.L_x_8049:
[----:B------:R-:W-:Y:S02]  /*18410*/  @P1 IMAD R8, R5, 0x2, R22 ;  /* 0x0000000205081824 */ /* 0x000fe400078e0216 */
[----:B------:R-:W-:Y:S02]  /*18420*/  IMAD.MOV.U32 R13, RZ, RZ, R0 ;  /* 0x000000ffff0d7224 */ /* 0x000fe400078e0000 */
[----:B------:R-:W-:Y:S02]  /*18430*/  IMAD.MOV.U32 R12, RZ, RZ, 0x3 ;  /* 0x00000003ff0c7424 */ /* 0x000fe400078e00ff */
[----:B------:R-:W-:-:S07]  /*18440*/  IMAD.MOV.U32 R3, RZ, RZ, R14 ;  /* 0x000000ffff037224 */ /* 0x000fce00078e000e */
[----:B------:R-:W-:Y:S05]  /*18450*/  WARPSYNC.COLLECTIVE R15, `(.L_x_8050) ;  /* 0x000000000f087348 */ /* 0x000fea0003c00000 */
[----:B------:R0:W1:Y:S02]  /*18460*/  SHFL.IDX P6, R14, R13, R12, R11 ;  /* 0x0000000c0d0e7389 */ /* 0x00006400000c000b */
[----:B01----:R-:W-:Y:S01]  /*18470*/  ENDCOLLECTIVE ;  /* 0x000000000000791b */ /* 0x003fe20003800000 */
.L_x_8050:
        /* <DEDUP_REMOVED lines=16> */
.L_x_8051:
[----:B------:R-:W-:Y:S02]  /*18580*/  @P1 IMAD R8, R5, 0x2, R22 ;  /* 0x0000000205081824 */ /* 0x000fe400078e0216 */
[----:B------:R-:W-:Y:S02]  /*18590*/  IMAD.MOV.U32 R13, RZ, RZ, R0 ;  /* 0x000000ffff0d7224 */ /* 0x000fe400078e0000 */
[----:B------:R-:W-:Y:S02]  /*185a0*/  IMAD.MOV.U32 R12, RZ, RZ, 0x4 ;  /* 0x00000004ff0c7424 */ /* 0x000fe400078e00ff */
[----:B------:R-:W-:-:S07]  /*185b0*/  IMAD.MOV.U32 R3, RZ, RZ, R14 ;  /* 0x000000ffff037224 */ /* 0x000fce00078e000e */
[----:B------:R-:W-:Y:S05]  /*185c0*/  WARPSYNC.COLLECTIVE R15, `(.L_x_8052) ;  /* 0x000000000f087348 */ /* 0x000fea0003c00000 */
[----:B------:R0:W1:Y:S02]  /*185d0*/  SHFL.IDX P6, R14, R13, R12, R11 ;  /* 0x0000000c0d0e7389 */ /* 0x00006400000c000b */
[----:B01----:R-:W-:Y:S01]  /*185e0*/  ENDCOLLECTIVE ;  /* 0x000000000000791b */ /* 0x003fe20003800000 */
.L_x_8052:
        /* <DEDUP_REMOVED lines=16> */
.L_x_8053:
[----:B------:R-:W-:Y:S02]  /*186f0*/  @P1 IMAD R8, R5, 0x2, R22 ;  /* 0x0000000205081824 */ /* 0x000fe400078e0216 */
[----:B------:R-:W-:Y:S02]  /*18700*/  IMAD.MOV.U32 R13, RZ, RZ, R0 ;  /* 0x000000ffff0d7224 */ /* 0x000fe400078e0000 */
[----:B------:R-:W-:Y:S02]  /*18710*/  IMAD.MOV.U32 R12, RZ, RZ, 0x5 ;  /* 0x00000005ff0c7424 */ /* 0x000fe400078e00ff */
[----:B------:R-:W-:-:S07]  /*18720*/  IMAD.MOV.U32 R3, RZ, RZ, R14 ;  /* 0x000000ffff037224 */ /* 0x000fce00078e000e */
[----:B------:R-:W-:Y:S05]  /*18730*/  WARPSYNC.COLLECTIVE R15, `(.L_x_8054) ;  /* 0x000000000f087348 */ /* 0x000fea0003c00000 */
[----:B------:R0:W1:Y:S02]  /*18740*/  SHFL.IDX P6, R14, R13, R12, R11 ;  /* 0x0000000c0d0e7389 */ /* 0x00006400000c000b */
[----:B01----:R-:W-:Y:S01]  /*18750*/  ENDCOLLECTIVE ;  /* 0x000000000000791b */ /* 0x003fe20003800000 */
.L_x_8054:
        /* <DEDUP_REMOVED lines=16> */
.L_x_8055:
[----:B------:R-:W-:Y:S02]  /*18860*/  @P1 IMAD R8, R5, 0x2, R22 ;  /* 0x0000000205081824 */ /* 0x000fe400078e0216 */
[----:B------:R-:W-:Y:S02]  /*18870*/  IMAD.MOV.U32 R13, RZ, RZ, R0 ;  /* 0x000000ffff0d7224 */ /* 0x000fe400078e0000 */
[----:B------:R-:W-:Y:S02]  /*18880*/  IMAD.MOV.U32 R12, RZ, RZ, 0x6 ;  /* 0x00000006ff0c7424 */ /* 0x000fe400078e00ff */
[----:B------:R-:W-:-:S07]  /*18890*/  IMAD.MOV.U32 R3, RZ, RZ, R14 ;  /* 0x000000ffff037224 */ /* 0x000fce00078e000e */
[----:B------:R-:W-:Y:S05]  /*188a0*/  WARPSYNC.COLLECTIVE R15, `(.L_x_8056) ;  /* 0x000000000f087348 */ /* 0x000fea0003c00000 */
[----:B------:R0:W1:Y:S02]  /*188b0*/  SHFL.IDX P6, R14, R13, R12, R11 ;  /* 0x0000000c0d0e7389 */ /* 0x00006400000c000b */
[----:B01----:R-:W-:Y:S01]  /*188c0*/  ENDCOLLECTIVE ;  /* 0x000000000000791b */ /* 0x003fe20003800000 */
.L_x_8056:
        /* <DEDUP_REMOVED lines=16> */
.L_x_8057:
[----:B------:R-:W-:Y:S02]  /*189d0*/  @P1 IMAD R8, R5, 0x2, R22 ;  /* 0x0000000205081824 */ /* 0x000fe400078e0216 */
[----:B------:R-:W-:Y:S02]  /*189e0*/  IMAD.MOV.U32 R13, RZ, RZ, R0 ;  /* 0x000000ffff0d7224 */ /* 0x000fe400078e0000 */
[----:B------:R-:W-:Y:S02]  /*189f0*/  IMAD.MOV.U32 R12, RZ, RZ, 0x7 ;  /* 0x00000007ff0c7424 */ /* 0x000fe400078e00ff */
[----:B------:R-:W-:-:S07]  /*18a00*/  IMAD.MOV.U32 R3, RZ, RZ, R14 ;  /* 0x000000ffff037224 */ /* 0x000fce00078e000e */
[----:B------:R-:W-:Y:S05]  /*18a10*/  WARPSYNC.COLLECTIVE R15, `(.L_x_8058) ;  /* 0x000000000f087348 */ /* 0x000fea0003c00000 */
[----:B------:R0:W1:Y:S02]  /*18a20*/  SHFL.IDX P6, R14, R13, R12, R11 ;  /* 0x0000000c0d0e7389 */ /* 0x00006400000c000b */
[----:B01----:R-:W-:Y:S01]  /*18a30*/  ENDCOLLECTIVE ;  /* 0x000000000000791b */ /* 0x003fe20003800000 */
.L_x_8058:
        /* <DEDUP_REMOVED lines=10> */
.L_x_8059:
[----:B------:R-:W-:Y:S01]  /*18ae0*/  @!PT LDS RZ, [RZ] ;  /* 0x00000000fffff984 */ /* 0x000fe20000000800 */
[----:B------:R-:W-:Y:S01]  /*18af0*/  @!PT LDS RZ, [RZ] ;  /* 0x00000000fffff984 */ /* 0x000fe20000000800 */
[----:B------:R-:W-:Y:S01]  /*18b00*/  @!PT LDS RZ, [RZ] ;  /* 0x00000000fffff984 */ /* 0x000fe20000000800 */
[----:B------:R-:W-:Y:S04]  /*18b10*/  @P1 LDGSTS.E.BYPASS.LTC128B.128 [R8+0x1b400], desc[UR54][R2.64], !P3 ;  /* 0x1b40000002081fae */ /* 0x000fe8000d901d76 */
[----:B------:R0:W-:Y:S02]  /*18b20*/  @P1 LDGSTS.E.BYPASS.LTC128B.128 [R8+0x1f400], desc[UR54][R2.64+0x80], !P2 ;  /* 0x1f40008002081fae */ /* 0x0001e4000d101d76 */
[----:B0-----:R-:W-:Y:S01]  /*18b30*/  IMAD.MOV.U32 R2, RZ, RZ, R14 ;  /* 0x000000ffff027224 */ /* 0x001fe200078e000e */
[----:B------:R-:W-:Y:S06]  /*18b40*/  BRA `(.L_x_8060) ;  /* 0xffffffb800747947 */ /* 0x000fec000383ffff */
.L_x_7982:
        /* <DEDUP_REMOVED lines=9> */
.L_x_8061:
[C---:B------:R-:W-:Y:S01]  /*18be0*/  VIADD R6, R27.reuse, 0x10 ;  /* 0x000000101b067836 */ /* 0x040fe20000000000 */
[----:B------:R-:W-:Y:S01]  /*18bf0*/  ISETP.GE.AND P2, PT, R27, R31, PT ;  /* 0x0000001f1b00720c */ /* 0x000fe20003f46270 */
[----:B------:R-:W-:Y:S02]  /*18c00*/  IMAD.MOV.U32 R13, RZ, RZ, R0 ;  /* 0x000000ffff0d7224 */ /* 0x000fe400078e0000 */
[----:B------:R-:W-:-:S10]  /*18c10*/  IMAD.MOV.U32 R2, RZ, RZ, R14 ;  /* 0x000000ffff027224 */ /* 0x000fd400078e000e */
[----:B------:R-:W-:Y:S05]  /*18c20*/  WARPSYNC.COLLECTIVE R15, `(.L_x_8062) ;  /* 0x000000000f087348 */ /* 0x000fea0003c00000 */
[----:B------:R0:W1:Y:S02]  /*18c30*/  SHFL.IDX P6, R14, R13, R12, R11 ;  /* 0x0000000c0d0e7389 */ /* 0x00006400000c000b */
[----:B01----:R-:W-:Y:S01]  /*18c40*/  ENDCOLLECTIVE ;  /* 0x000000000000791b */ /* 0x003fe20003800000 */
.L_x_8062:
        /* <DEDUP_REMOVED lines=8> */
.L_x_8063:
[----:B------:R-:W-:Y:S01]  /*18cd0*/  @!PT LDS RZ, [RZ] ;  /* 0x00000000fffff984 */ /* 0x000fe20000000800 */
[----:B------:R-:W-:Y:S01]  /*18ce0*/  @!PT LDS RZ, [RZ] ;  /* 0x00000000fffff984 */ /* 0x000fe20000000800 */
[----:B------:R-:W-:Y:S01]  /*18cf0*/  @!PT LDS RZ, [RZ] ;  /* 0x00000000fffff984 */ /* 0x000fe20000000800 */
[----:B------:R-:W-:Y:S04]  /*18d00*/  @!P2 LDGSTS.E.BYPASS.LTC128B.128 [R8+0x10400], desc[UR54][R2.64], !P0 ;  /* 0x104000000208afae */ /* 0x000fe8000c101d76 */
[----:B------:R0:W-:Y:S01]  /*18d10*/  @!P2 LDGSTS.E.BYPASS.LTC128B.128 [R8+0x14400], desc[UR54][R2.64+0x80], !P1 ;  /* 0x144000800208afae */ /* 0x0001e2000c901d76 */
[----:B------:R-:W-:Y:S01]  /*18d20*/  ISETP.GE.AND P2, PT, R6, R31, PT ;  /* 0x0000001f0600720c */ /* 0x000fe20003f46270 */
[----:B------:R-:W-:Y:S02]  /*18d30*/  VIADD R6, R27, 0x20 ;  /* 0x000000201b067836 */ /* 0x000fe40000000000 */
[----:B------:R-:W-:Y:S02]  /*18d40*/  IMAD.MOV.U32 R13, RZ, RZ, R0 ;  /* 0x000000ffff0d7224 */ /* 0x000fe400078e0000 */
[----:B0-----:R-:W-:-:S08]  /*18d50*/  IMAD.MOV.U32 R2, RZ, RZ, R14 ;  /* 0x000000ffff027224 */ /* 0x001fd000078e000e */
[----:B------:R-:W-:Y:S05]  /*18d60*/  WARPSYNC.COLLECTIVE R15, `(.L_x_8064) ;  /* 0x000000000f087348 */ /* 0x000fea0003c00000 */
[----:B------:R0:W1:Y:S02]  /*18d70*/  SHFL.IDX P6, R14, R13, R12, R11 ;  /* 0x0000000c0d0e7389 */ /* 0x00006400000c000b */
[----:B01----:R-:W-:Y:S01]  /*18d80*/  ENDCOLLECTIVE ;  /* 0x000000000000791b */ /* 0x003fe20003800000 */
.L_x_8064:
        /* <DEDUP_REMOVED lines=8> */
.L_x_8065:
[----:B------:R-:W-:-:S05]  /*18e10*/  @!P2 IMAD.MOV.U32 R3, RZ, RZ, R5 ;  /* 0x000000ffff03a224 */ /* 0x000fca00078e0005 */
        /* <DEDUP_REMOVED lines=12> */
.L_x_8066:
        /* <DEDUP_REMOVED lines=8> */
.L_x_8067:
        /* <DEDUP_REMOVED lines=13> */
.L_x_8068:
        /* <DEDUP_REMOVED lines=8> */
.L_x_8069:
        /* <DEDUP_REMOVED lines=13> */
.L_x_8070:
        /* <DEDUP_REMOVED lines=8> */
.L_x_8071:
        /* <DEDUP_REMOVED lines=13> */
.L_x_8072:
        /* <DEDUP_REMOVED lines=8> */
.L_x_8073:
[----:B------:R-:W-:-:S05]  /*19350*/  @!P2 IMAD.MOV.U32 R3, RZ, RZ, R5 ;  /* 0x000000ffff03a224 */ /* 0x000fca00078e0005 */
        /* <DEDUP_REMOVED lines=11> */
.L_x_8074:
        /* <DEDUP_REMOVED lines=8> */
.L_x_8075:
        /* <DEDUP_REMOVED lines=11> */
.L_x_8076:
[----:B------:R-:W-:Y:S05]  /*19540*/  BRA `(.L_x_8077) ;  /* 0xffffffb800e07947 */ /* 0x000fea000383ffff */
.L_x_7987:
[----:B0-----:R0:W1:Y:S02]  /*19550*/  SYNCS.PHASECHK.TRANS64.TRYWAIT P1, [R22+URZ+0x28820], R3 ;  /* 0x02882003160075a7 */ /* 0x001064000802017f */
[----:B-1----:R-:W-:Y:S05]  /*19560*/  @!P1 NANOSLEEP.SYNCS 0x989680 ;  /* 0x009896800000995d */ /* 0x002fea0003900000 */
[----:B------:R-:W1:Y:S02]  /*19570*/  @!P1 SYNCS.PHASECHK.TRANS64 P1, [R22+URZ+0x28820], R3 ;  /* 0x02882003160095a7 */ /* 0x000e64000802007f */
[----:B-1----:R-:W-:Y:S05]  /*19580*/  @!P1 BRA `(.L_x_7987) ;  /* 0xfffffffc00f09947 */ /* 0x002fea000383ffff */
[----:B------:R-:W-:Y:S05]  /*19590*/  BRA `(.L_x_8078) ;  /* 0xffffffbc00587947 */ /* 0x000fea000383ffff */
.L_x_7992:
[----:B0-----:R0:W1:Y:S02]  /*195a0*/  SYNCS.PHASECHK.TRANS64.TRYWAIT P0, [R6+URZ+0x28840], R3 ;  /* 0x02884003060075a7 */ /* 0x001064000800017f */
[----:B-1----:R-:W-:Y:S05]  /*195b0*/  @!P0 NANOSLEEP.SYNCS 0x989680 ;  /* 0x009896800000895d */ /* 0x002fea0003900000 */
[----:B------:R-:W1:Y:S02]  /*195c0*/  @!P0 SYNCS.PHASECHK.TRANS64 P0, [R6+URZ+0x28840], R3 ;  /* 0x02884003060085a7 */ /* 0x000e64000800007f */
[----:B-1----:R-:W-:Y:S05]  /*195d0*/  @!P0 BRA `(.L_x_7992) ;  /* 0xfffffffc00f08947 */ /* 0x002fea000383ffff */
[----:B------:R-:W-:Y:S05]  /*195e0*/  BRA `(.L_x_8079) ;  /* 0xffffffc000207947 */ /* 0x000fea000383ffff */
.L_x_7993:
[----:B------:R-:W-:Y:S01]  /*195f0*/  BSSY B1, `(.L_x_8080) ;  /* 0x0000008000017945 */ /* 0x000fe20003800000 */
[----:B------:R-:W-:Y:S02]  /*19600*/  IMAD.MOV.U32 R13, RZ, RZ, R9 ;  /* 0x000000ffff0d7224 */ /* 0x000fe400078e0009 */
[----:B------:R-:W-:Y:S02]  /*19610*/  IMAD.MOV.U32 R12, RZ, RZ, RZ ;  /* 0x000000ffff0c7224 */ /* 0x000fe400078e00ff */
[----:B------:R-:W-:Y:S02]  /*19620*/  IMAD.MOV.U32 R11, RZ, RZ, 0x181f ;  /* 0x0000181fff0b7424 */ /* 0x000fe400078e00ff */
[----:B------:R-:W-:-:S07]  /*19630*/  IMAD.MOV.U32 R15, RZ, RZ, -0x1 ;  /* 0xffffffffff0f7424 */ /* 0x000fce00078e00ff */
[----:B--2---:R-:W-:Y:S05]  /*19640*/  WARPSYNC.COLLECTIVE R15, `(.L_x_8081) ;  /* 0x000000000f087348 */ /* 0x004fea0003c00000 */
[----:B--2---:R0:W1:Y:S02]  /*19650*/  SHFL.IDX P6, R14, R13, R12, R11 ;  /* 0x0000000c0d0e7389 */ /* 0x00406400000c000b */
[----:B01----:R-:W-:Y:S01]  /*19660*/  ENDCOLLECTIVE ;  /* 0x000000000000791b */ /* 0x003fe20003800000 */
.L_x_8081:
[----:B------:R-:W-:Y:S05]  /*19670*/  BSYNC B1 ;  /* 0x0000000000017941 */ /* 0x000fea0003800000 */
.L_x_8080:
        /* <DEDUP_REMOVED lines=9> */
.L_x_8082:
[----:B------:R-:W-:Y:S02]  /*19710*/  IMAD R8, R8, 0x2, R22 ;  /* 0x0000000208087824 */ /* 0x000fe400078e0216 */
[----:B------:R-:W-:Y:S02]  /*19720*/  IMAD.MOV.U32 R13, RZ, RZ, R9 ;  /* 0x000000ffff0d7224 */ /* 0x000fe400078e0009 */
[----:B------:R-:W-:Y:S02]  /*19730*/  IMAD.MOV.U32 R12, RZ, RZ, 0x1 ;  /* 0x00000001ff0c7424 */ /* 0x000fe400078e00ff */
[----:B------:R-:W-:-:S07]  /*19740*/  IMAD.MOV.U32 R2, RZ, RZ, R14 ;  /* 0x000000ffff027224 */ /* 0x000fce00078e000e */
[----:B------:R-:W-:Y:S05]  /*19750*/  WARPSYNC.COLLECTIVE R15, `(.L_x_8083) ;  /* 0x000000000f087348 */ /* 0x000fea0003c00000 */
[----:B------:R0:W1:Y:S02]  /*19760*/  SHFL.IDX P6, R14, R13, R12, R11 ;  /* 0x0000000c0d0e7389 */ /* 0x00006400000c000b */
[----:B01----:R-:W-:Y:S01]  /*19770*/  ENDCOLLECTIVE ;  /* 0x000000000000791b */ /* 0x003fe20003800000 */
.L_x_8083:
        /* <DEDUP_REMOVED lines=12> */
.L_x_8084:
[----:B------:R-:W-:Y:S02]  /*19840*/  IMAD.MOV.U32 R13, RZ, RZ, R9 ;  /* 0x000000ffff0d7224 */ /* 0x000fe400078e0009 */
[----:B------:R-:W-:Y:S02]  /*19850*/  IMAD.MOV.U32 R12, RZ, RZ, 0x2 ;  /* 0x00000002ff0c7424 */ /* 0x000fe400078e00ff */
[----:B------:R-:W-:-:S07]  /*19860*/  IMAD.MOV.U32 R2, RZ, RZ, R14 ;  /* 0x000000ffff027224 */ /* 0x000fce00078e000e */
[----:B------:R-:W-:Y:S05]  /*19870*/  WARPSYNC.COLLECTIVE R15, `(.L_x_8085) ;  /* 0x000000000f087348 */ /* 0x000fea0003c00000 */
[----:B------:R0:W1:Y:S02]  /*19880*/  SHFL.IDX P6, R14, R13, R12, R11 ;  /* 0x0000000c0d0e7389 */ /* 0x00006400000c000b */
[----:B01----:R-:W-:Y:S01]  /*19890*/  ENDCOLLECTIVE ;  /* 0x000000000000791b */ /* 0x003fe20003800000 */
.L_x_8085:
        /* <DEDUP_REMOVED lines=12> */
.L_x_8086:
[----:B------:R-:W-:Y:S02]  /*19960*/  IMAD.MOV.U32 R13, RZ, RZ, R9 ;  /* 0x000000ffff0d7224 */ /* 0x000fe400078e0009 */
[----:B------:R-:W-:Y:S02]  /*19970*/  IMAD.MOV.U32 R12, RZ, RZ, 0x3 ;  /* 0x00000003ff0c7424 */ /* 0x000fe400078e00ff */
[----:B------:R-:W-:-:S07]  /*19980*/  IMAD.MOV.U32 R2, RZ, RZ, R14 ;  /* 0x000000ffff027224 */ /* 0x000fce00078e000e */
[----:B------:R-:W-:Y:S05]  /*19990*/  WARPSYNC.COLLECTIVE R15, `(.L_x_8087) ;  /* 0x000000000f087348 */ /* 0x000fea0003c00000 */
[----:B------:R0:W1:Y:S02]  /*199a0*/  SHFL.IDX P6, R14, R13, R12, R11 ;  /* 0x0000000c0d0e7389 */ /* 0x00006400000c000b */
[----:B01----:R-:W-:Y:S01]  /*199b0*/  ENDCOLLECTIVE ;  /* 0x000000000000791b */ /* 0x003fe20003800000 */
.L_x_8087:
        /* <DEDUP_REMOVED lines=12> */
.L_x_8088:
[----:B------:R-:W-:Y:S01]  /*19a80*/  IMAD.MOV.U32 R13, RZ, RZ, R9 ;  /* 0x000000ffff0d7224 */ /* 0x000fe200078e0009 */
[----:B------:R-:W-:Y:S01]  /*19a90*/  MOV R12, 0x4 ;  /* 0x00000004000c7802 */ /* 0x000fe20000000f00 */
[----:B------:R-:W-:-:S07]  /*19aa0*/  IMAD.MOV.U32 R2, RZ, RZ, R14 ;  /* 0x000000ffff027224 */ /* 0x000fce00078e000e */
[----:B------:R-:W-:Y:S05]  /*19ab0*/  WARPSYNC.COLLECTIVE R15, `(.L_x_8089) ;  /* 0x000000000f087348 */ /* 0x000fea0003c00000 */
[----:B------:R0:W1:Y:S02]  /*19ac0*/  SHFL.IDX P6, R14, R13, R12, R11 ;  /* 0x0000000c0d0e7389 */ /* 0x00006400000c000b */
[----:B01----:R-:W-:Y:S01]  /*19ad0*/  ENDCOLLECTIVE ;  /* 0x000000000000791b */ /* 0x003fe20003800000 */
.L_x_8089:
        /* <DEDUP_REMOVED lines=12> */
.L_x_8090:
[----:B------:R-:W-:Y:S02]  /*19ba0*/  IMAD.MOV.U32 R13, RZ, RZ, R9 ;  /* 0x000000ffff0d7224 */ /* 0x000fe400078e0009 */
[----:B------:R-:W-:Y:S02]  /*19bb0*/  IMAD.MOV.U32 R12, RZ, RZ, 0x5 ;  /* 0x00000005ff0c7424 */ /* 0x000fe400078e00ff */
[----:B------:R-:W-:-:S07]  /*19bc0*/  IMAD.MOV.U32 R2, RZ, RZ, R14 ;  /* 0x000000ffff027224 */ /* 0x000fce00078e000e */
[----:B------:R-:W-:Y:S05]  /*19bd0*/  WARPSYNC.COLLECTIVE R15, `(.L_x_8091) ;  /* 0x000000000f087348 */ /* 0x000fea0003c00000 */
[----:B------:R0:W1:Y:S02]  /*19be0*/  SHFL.IDX P6, R14, R13, R12, R11 ;  /* 0x0000000c0d0e7389 */ /* 0x00006400000c000b */
[----:B01----:R-:W-:Y:S01]  /*19bf0*/  ENDCOLLECTIVE ;  /* 0x000000000000791b */ /* 0x003fe20003800000 */
.L_x_8091:
        /* <DEDUP_REMOVED lines=12> */
.L_x_8092:
[----:B------:R-:W-:Y:S02]  /*19cc0*/  IMAD.MOV.U32 R13, RZ, RZ, R9 ;  /* 0x000000ffff0d7224 */ /* 0x000fe400078e0009 */
[----:B------:R-:W-:Y:S02]  /*19cd0*/  IMAD.MOV.U32 R12, RZ, RZ, 0x6 ;  /* 0x00000006ff0c7424 */ /* 0x000fe400078e00ff */
[----:B------:R-:W-:-:S07]  /*19ce0*/  IMAD.MOV.U32 R2, RZ, RZ, R14 ;  /* 0x000000ffff027224 */ /* 0x000fce00078e000e */
[----:B------:R-:W-:Y:S05]  /*19cf0*/  WARPSYNC.COLLECTIVE R15, `(.L_x_8093) ;  /* 0x000000000f087348 */ /* 0x000fea0003c00000 */
[----:B------:R0:W1:Y:S02]  /*19d00*/  SHFL.IDX P6, R14, R13, R12, R11 ;  /* 0x0000000c0d0e7389 */ /* 0x00006400000c000b */
[----:B01----:R-:W-:Y:S01]  /*19d10*/  ENDCOLLECTIVE ;  /* 0x000000000000791b */ /* 0x003fe20003800000 */
.L_x_8093:
        /* <DEDUP_REMOVED lines=12> */
.L_x_8094:
[----:B------:R-:W-:Y:S02]  /*19de0*/  IMAD.MOV.U32 R13, RZ, RZ, R9 ;  /* 0x000000ffff0d7224 */ /* 0x000fe400078e0009 */
[----:B------:R-:W-:Y:S02]  /*19df0*/  IMAD.MOV.U32 R12, RZ, RZ, 0x7 ;  /* 0x00000007ff0c7424 */ /* 0x000fe400078e00ff */
[----:B------:R-:W-:-:S07]  /*19e00*/  IMAD.MOV.U32 R2, RZ, RZ, R14 ;  /* 0x000000ffff027224 */ /* 0x000fce00078e000e */
[----:B------:R-:W-:Y:S05]  /*19e10*/  WARPSYNC.COLLECTIVE R15, `(.L_x_8095) ;  /* 0x000000000f087348 */ /* 0x000fea0003c00000 */
[----:B------:R0:W1:Y:S02]  /*19e20*/  SHFL.IDX P6, R14, R13, R12, R11 ;  /* 0x0000000c0d0e7389 */ /* 0x00006400000c000b */
[----:B01----:R-:W-:Y:S01]  /*19e30*/  ENDCOLLECTIVE ;  /* 0x000000000000791b */ /* 0x003fe20003800000 */
.L_x_8095:
        /* <DEDUP_REMOVED lines=12> */
.L_x_8096:
[----:B------:R-:W-:Y:S01]  /*19f00*/  IMAD.MOV.U32 R2, RZ, RZ, R14 ;  /* 0x000000ffff027224 */ /* 0x000fe200078e000e */
[----:B------:R-:W-:Y:S06]  /*19f10*/  BRA `(.L_x_8097) ;  /* 0xffffffb800f47947 */ /* 0x000fec000383ffff */
.L_x_7998:
[----:B-1----:R1:W3:Y:S02]  /*19f20*/  SYNCS.PHASECHK.TRANS64.TRYWAIT P0, [R6+URZ+0x28860], R2 ;  /* 0x02886002060075a7 */ /* 0x0022e4000800017f */
[----:B---3--:R-:W-:Y:S05]  /*19f30*/  @!P0 NANOSLEEP.SYNCS 0x989680 ;  /* 0x009896800000895d */ /* 0x008fea0003900000 */
[----:B------:R-:W3:Y:S02]  /*19f40*/  @!P0 SYNCS.PHASECHK.TRANS64 P0, [R6+URZ+0x28860], R2 ;  /* 0x02886002060085a7 */ /* 0x000ee4000800007f */
[----:B---3--:R-:W-:Y:S05]  /*19f50*/  @!P0 BRA `(.L_x_7998) ;  /* 0xfffffffc00f08947 */ /* 0x008fea000383ffff */
[----:B------:R-:W-:Y:S05]  /*19f60*/  BRA `(.L_x_8098) ;  /* 0xffffffbc00507947 */ /* 0x000fea000383ffff */
.L_x_7999:
[----:B------:R-:W-:Y:S01]  /*19f70*/  BSSY B1, `(.L_x_8099) ;  /* 0x0000008000017945 */ /* 0x000fe20003800000 */
[----:B------:R-:W-:Y:S02]  /*19f80*/  IMAD.MOV.U32 R13, RZ, RZ, R23 ;  /* 0x000000ffff0d7224 */ /* 0x000fe400078e0017 */
[----:B------:R-:W-:Y:S02]  /*19f90*/  IMAD.MOV.U32 R12, RZ, RZ, RZ ;  /* 0x000000ffff0c7224 */ /* 0x000fe400078e00ff */
[----:B------:R-:W-:Y:S02]  /*19fa0*/  IMAD.MOV.U32 R11, RZ, RZ, 0x181f ;  /* 0x0000181fff0b7424 */ /* 0x000fe400078e00ff */
[----:B------:R-:W-:-:S07]  /*19fb0*/  IMAD.MOV.U32 R15, RZ, RZ, -0x1 ;  /* 0xffffffffff0f7424 */ /* 0x000fce00078e00ff */
[----:B-12---:R-:W-:Y:S05]  /*19fc0*/  WARPSYNC.COLLECTIVE R15, `(.L_x_8100) ;  /* 0x000000000f087348 */ /* 0x006fea0003c00000 */
[----:B--2---:R0:W2:Y:S02]  /*19fd0*/  SHFL.IDX P6, R14, R13, R12, R11 ;  /* 0x0000000c0d0e7389 */ /* 0x0040a400000c000b */
[----:B012---:R-:W-:Y:S01]  /*19fe0*/  ENDCOLLECTIVE ;  /* 0x000000000000791b */ /* 0x007fe20003800000 */
.L_x_8100:
[----:B------:R-:W-:Y:S05]  /*19ff0*/  BSYNC B1 ;  /* 0x0000000000017941 */ /* 0x000fea0003800000 */
.L_x_8099:
        /* <DEDUP_REMOVED lines=9> */
.L_x_8101:
[----:B------:R-:W-:Y:S02]  /*1a090*/  IMAD.MOV.U32 R13, RZ, RZ, R23 ;  /* 0x000000ffff0d7224 */ /* 0x000fe400078e0017 */
[----:B------:R-:W-:Y:S02]  /*1a0a0*/  IMAD.MOV.U32 R12, RZ, RZ, 0x1 ;  /* 0x00000001ff0c7424 */ /* 0x000fe400078e00ff */
[----:B------:R-:W-:-:S07]  /*1a0b0*/  IMAD.MOV.U32 R2, RZ, RZ, R14 ;  /* 0x000000ffff027224 */ /* 0x000fce00078e000e */
[----:B------:R-:W-:Y:S05]  /*1a0c0*/  WARPSYNC.COLLECTIVE R15, `(.L_x_8102) ;  /* 0x000000000f087348 */ /* 0x000fea0003c00000 */
[----:B------:R0:W1:Y:S02]  /*1a0d0*/  SHFL.IDX P6, R14, R13, R12, R11 ;  /* 0x0000000c0d0e7389 */ /* 0x00006400000c000b */
[----:B01----:R-:W-:Y:S01]  /*1a0e0*/  ENDCOLLECTIVE ;  /* 0x000000000000791b */ /* 0x003fe20003800000 */
.L_x_8102:
        /* <DEDUP_REMOVED lines=14> */
.L_x_8103:
[----:B------:R-:W-:Y:S02]  /*1a1d0*/  IMAD.MOV.U32 R13, RZ, RZ, R23 ;  /* 0x000000ffff0d7224 */ /* 0x000fe400078e0017 */
[----:B------:R-:W-:Y:S02]  /*1a1e0*/  IMAD.MOV.U32 R12, RZ, RZ, 0x2 ;  /* 0x00000002ff0c7424 */ /* 0x000fe400078e00ff */
[----:B------:R-:W-:-:S07]  /*1a1f0*/  IMAD.MOV.U32 R2, RZ, RZ, R14 ;  /* 0x000000ffff027224 */ /* 0x000fce00078e000e */
[----:B------:R-:W-:Y:S05]  /*1a200*/  WARPSYNC.COLLECTIVE R15, `(.L_x_8104) ;  /* 0x000000000f087348 */ /* 0x000fea0003c00000 */
[----:B------:R0:W1:Y:S02]  /*1a210*/  SHFL.IDX P6, R14, R13, R12, R11 ;  /* 0x0000000c0d0e7389 */ /* 0x00006400000c000b */
[----:B01----:R-:W-:Y:S01]  /*1a220*/  ENDCOLLECTIVE ;  /* 0x000000000000791b */ /* 0x003fe20003800000 */
.L_x_8104:
        /* <DEDUP_REMOVED lines=14> */
.L_x_8105:
[----:B------:R-:W-:Y:S02]  /*1a310*/  IMAD.MOV.U32 R13, RZ, RZ, R23 ;  /* 0x000000ffff0d7224 */ /* 0x000fe400078e0017 */
[----:B------:R-:W-:Y:S02]  /*1a320*/  IMAD.MOV.U32 R12, RZ, RZ, 0x3 ;  /* 0x00000003ff0c7424 */ /* 0x000fe400078e00ff */
[----:B------:R-:W-:-:S07]  /*1a330*/  IMAD.MOV.U32 R2, RZ, RZ, R14 ;  /* 0x000000ffff027224 */ /* 0x000fce00078e000e */
[----:B------:R-:W-:Y:S05]  /*1a340*/  WARPSYNC.COLLECTIVE R15, `(.L_x_8106) ;  /* 0x000000000f087348 */ /* 0x000fea0003c00000 */
[----:B------:R0:W1:Y:S02]  /*1a350*/  SHFL.IDX P6, R14, R13, R12, R11 ;  /* 0x0000000c0d0e7389 */ /* 0x00006400000c000b */
[----:B01----:R-:W-:Y:S01]  /*1a360*/  ENDCOLLECTIVE ;  /* 0x000000000000791b */ /* 0x003fe20003800000 */
.L_x_8106:
        /* <DEDUP_REMOVED lines=14> */
.L_x_8107:
[----:B------:R-:W-:Y:S02]  /*1a450*/  IMAD.MOV.U32 R13, RZ, RZ, R23 ;  /* 0x000000ffff0d7224 */ /* 0x000fe400078e0017 */
[----:B------:R-:W-:Y:S02]  /*1a460*/  IMAD.MOV.U32 R12, RZ, RZ, 0x4 ;  /* 0x00000004ff0c7424 */ /* 0x000fe400078e00ff */
[----:B------:R-:W-:-:S07]  /*1a470*/  IMAD.MOV.U32 R2, RZ, RZ, R14 ;  /* 0x000000ffff027224 */ /* 0x000fce00078e000e */
[----:B------:R-:W-:Y:S05]  /*1a480*/  WARPSYNC.COLLECTIVE R15, `(.L_x_8108) ;  /* 0x000000000f087348 */ /* 0x000fea0003c00000 */
[----:B------:R0:W1:Y:S02]  /*1a490*/  SHFL.IDX P6, R14, R13, R12, R11 ;  /* 0x0000000c0d0e7389 */ /* 0x00006400000c000b */
[----:B01----:R-:W-:Y:S01]  /*1a4a0*/  ENDCOLLECTIVE ;  /* 0x000000000000791b */ /* 0x003fe20003800000 */
.L_x_8108:
        /* <DEDUP_REMOVED lines=14> */
.L_x_8109:
[----:B------:R-:W-:Y:S02]  /*1a590*/  IMAD.MOV.U32 R13, RZ, RZ, R23 ;  /* 0x000000ffff0d7224 */ /* 0x000fe400078e0017 */
[----:B------:R-:W-:Y:S02]  /*1a5a0*/  IMAD.MOV.U32 R12, RZ, RZ, 0x5 ;  /* 0x00000005ff0c7424 */ /* 0x000fe400078e00ff */
[----:B------:R-:W-:-:S07]  /*1a5b0*/  IMAD.MOV.U32 R2, RZ, RZ, R14 ;  /* 0x000000ffff027224 */ /* 0x000fce00078e000e */
[----:B------:R-:W-:Y:S05]  /*1a5c0*/  WARPSYNC.COLLECTIVE R15, `(.L_x_8110) ;  /* 0x000000000f087348 */ /* 0x000fea0003c00000 */
[----:B------:R0:W1:Y:S02]  /*1a5d0*/  SHFL.IDX P6, R14, R13, R12, R11 ;  /* 0x0000000c0d0e7389 */ /* 0x00006400000c000b */
[----:B01----:R-:W-:Y:S01]  /*1a5e0*/  ENDCOLLECTIVE ;  /* 0x000000000000791b */ /* 0x003fe20003800000 */
.L_x_8110:
        /* <DEDUP_REMOVED lines=14> */
.L_x_8111:
[----:B------:R-:W-:Y:S02]  /*1a6d0*/  IMAD.MOV.U32 R13, RZ, RZ, R23 ;  /* 0x000000ffff0d7224 */ /* 0x000fe400078e0017 */
[----:B------:R-:W-:Y:S02]  /*1a6e0*/  IMAD.MOV.U32 R12, RZ, RZ, 0x6 ;  /* 0x00000006ff0c7424 */ /* 0x000fe400078e00ff */
[----:B------:R-:W-:-:S07]  /*1a6f0*/  IMAD.MOV.U32 R2, RZ, RZ, R14 ;  /* 0x000000ffff027224 */ /* 0x000fce00078e000e */
[----:B------:R-:W-:Y:S05]  /*1a700*/  WARPSYNC.COLLECTIVE R15, `(.L_x_8112) ;  /* 0x000000000f087348 */ /* 0x000fea0003c00000 */
[----:B------:R0:W1:Y:S02]  /*1a710*/  SHFL.IDX P6, R14, R13, R12, R11 ;  /* 0x0000000c0d0e7389 */ /* 0x00006400000c000b */
[----:B01----:R-:W-:Y:S01]  /*1a720*/  ENDCOLLECTIVE ;  /* 0x000000000000791b */ /* 0x003fe20003800000 */
.L_x_8112:
        /* <DEDUP_REMOVED lines=14> */
.L_x_8113:
[----:B------:R-:W-:Y:S02]  /*1a810*/  IMAD.MOV.U32 R13, RZ, RZ, R23 ;  /* 0x000000ffff0d7224 */ /* 0x000fe400078e0017 */
[----:B------:R-:W-:Y:S02]  /*1a820*/  IMAD.MOV.U32 R12, RZ, RZ, 0x7 ;  /* 0x00000007ff0c7424 */ /* 0x000fe400078e00ff */
[----:B------:R-:W-:-:S07]  /*1a830*/  IMAD.MOV.U32 R2, RZ, RZ, R14 ;  /* 0x000000ffff027224 */ /* 0x000fce00078e000e */
[----:B------:R-:W-:Y:S05]  /*1a840*/  WARPSYNC.COLLECTIVE R15, `(.L_x_8114) ;  /* 0x000000000f087348 */ /* 0x000fea0003c00000 */
[----:B------:R0:W1:Y:S02]  /*1a850*/  SHFL.IDX P6, R14, R13, R12, R11 ;  /* 0x0000000c0d0e7389 */ /* 0x00006400000c000b */
[----:B01----:R-:W-:Y:S01]  /*1a860*/  ENDCOLLECTIVE ;  /* 0x000000000000791b */ /* 0x003fe20003800000 */
.L_x_8114:
        /* <DEDUP_REMOVED lines=13> */
.L_x_8115:
[----:B------:R-:W-:Y:S01]  /*1a940*/  @!PT LDS RZ, [RZ] ;  /* 0x00000000fffff984 */ /* 0x000fe20000000800 */
[----:B------:R-:W-:Y:S01]  /*1a950*/  @!PT LDS RZ, [RZ] ;  /* 0x00000000fffff984 */ /* 0x000fe20000000800 */
[----:B------:R-:W-:Y:S01]  /*1a960*/  @!PT LDS RZ, [RZ] ;  /* 0x00000000fffff984 */ /* 0x000fe20000000800 */
[----:B------:R1:W-:Y:S01]  /*1a970*/  LDGSTS.E.BYPASS.LTC128B.128 [R7+0x7400], desc[UR54][R2.64+0x80], !P0 ;  /* 0x0740008002077fae */ /* 0x0003e2000c101d76 */
[----:B------:R-:W-:Y:S05]  /*1a980*/  BRA `(.L_x_8116) ;  /* 0xffffffb400d87947 */ /* 0x000fea000383ffff */
.L_x_8007:
[----:B0-----:R0:W1:Y:S02]  /*1a990*/  SYNCS.PHASECHK.TRANS64.TRYWAIT P0, [R0+URZ+0x28860], R3 ;  /* 0x02886003000075a7 */ /* 0x001064000800017f */
[----:B-1----:R-:W-:Y:S05]  /*1a9a0*/  @!P0 NANOSLEEP.SYNCS 0x989680 ;  /* 0x009896800000895d */ /* 0x002fea0003900000 */
[----:B------:R-:W1:Y:S02]  /*1a9b0*/  @!P0 SYNCS.PHASECHK.TRANS64 P0, [R0+URZ+0x28860], R3 ;  /* 0x02886003000085a7 */ /* 0x000e64000800007f */
[----:B-1----:R-:W-:Y:S05]  /*1a9c0*/  @!P0 BRA `(.L_x_8007) ;  /* 0xfffffffc00f08947 */ /* 0x002fea000383ffff */
[----:B------:R-:W-:Y:S05]  /*1a9d0*/  BRA `(.L_x_8117) ;  /* 0xffffffb800f47947 */ /* 0x000fea000383ffff */
.L_x_8008:
        /* <DEDUP_REMOVED lines=8> */
.L_x_8119:
[----:B------:R-:W-:Y:S05]  /*1aa60*/  BSYNC B0 ;  /* 0x0000000000007941 */ /* 0x000fea0003800000 */
.L_x_8118:
        /* <DEDUP_REMOVED lines=9> */
.L_x_8120:
        /* <DEDUP_REMOVED lines=8> */
[----:B------:R-:W-:-:S13]  /*1ab80*/  IADD3 R2, P2, R14, R5, RZ ;  /* 0x000000050e027210 */ /* 0x000fda0007f5e0ff */
[----:B------:R-:W-:Y:S05]  /*1ab90*/  WARPSYNC.COLLECTIVE R15, `(.L_x_8121) ;  /* 0x000000000f087348 */ /* 0x000fea0003c00000 */
[----:B------:R0:W1:Y:S02]  /*1aba0*/  SHFL.IDX P6, R14, R13, R12, R11 ;  /* 0x0000000c0d0e7389 */ /* 0x00006400000c000b */
[----:B01----:R-:W-:Y:S01]  /*1abb0*/  ENDCOLLECTIVE ;  /* 0x000000000000791b */ /* 0x003fe20003800000 */
.L_x_8121:
        /* <DEDUP_REMOVED lines=13> */
.L_x_8122:
[----:B------:R-:W-:Y:S02]  /*1ac90*/  IMAD.MOV.U32 R13, RZ, RZ, R23 ;  /* 0x000000ffff0d7224 */ /* 0x000fe400078e0017 */
[----:B------:R-:W-:Y:S02]  /*1aca0*/  IMAD.MOV.U32 R12, RZ, RZ, 0x2 ;  /* 0x00000002ff0c7424 */ /* 0x000fe400078e00ff */
[----:B------:R-:W-:-:S07]  /*1acb0*/  IMAD.MOV.U32 R10, RZ, RZ, R14 ;  /* 0x000000ffff0a7224 */ /* 0x000fce00078e000e */
[----:B------:R-:W-:Y:S05]  /*1acc0*/  WARPSYNC.COLLECTIVE R15, `(.L_x_8123) ;  /* 0x000000000f087348 */ /* 0x000fea0003c00000 */
[----:B------:R0:W1:Y:S02]  /*1acd0*/  SHFL.IDX P6, R14, R13, R12, R11 ;  /* 0x0000000c0d0e7389 */ /* 0x00006400000c000b */
[----:B01----:R-:W-:Y:S01]  /*1ace0*/  ENDCOLLECTIVE ;  /* 0x000000000000791b */ /* 0x003fe20003800000 */
.L_x_8123:
[----:B------:R-:W-:-:S05]  /*1acf0*/  IADD3 R2, P2, R10, R5, RZ ;  /* 0x000000050a027210 */ /* 0x000fca0007f5e0ff */
[----:B------:R-:W-:-:S05]  /*1ad00*/  IMAD.X R3, RZ, RZ, R7, P2 ;  /* 0x000000ffff037224 */ /* 0x000fca00010e0607 */
[----:B------:R-:W-:Y:S01]  /*1ad10*/  @!PT LDS RZ, [RZ] ;  /* 0x00000000fffff984 */ /* 0x000fe20000000800 */
[----:B------:R-:W-:Y:S01]  /*1ad20*/  @!PT LDS RZ, [RZ] ;  /* 0x00000000fffff984 */ /* 0x000fe20000000800 */
[----:B------:R-:W-:Y:S01]  /*1ad30*/  @!PT LDS RZ, [RZ] ;  /* 0x00000000fffff984 */ /* 0x000fe20000000800 */
[----:B------:R0:W-:Y:S01]  /*1ad40*/  LDGSTS.E.BYPASS.LTC128B.128 [R4+0xc00], desc[UR54][R2.64], !P3 ;  /* 0x00c0000002047fae */ /* 0x0001e2000d901d76 */
[----:B------:R-:W-:Y:S01]  /*1ad50*/  IMAD.MOV.U32 R13, RZ, RZ, R17 ;  /* 0x000000ffff0d7224 */ /* 0x000fe200078e0011 */
[C---:B------:R-:W-:Y:S02]  /*1ad60*/  ISETP.LT.OR P3, PT, R6.reuse, 0x21, P1 ;  /* 0x000000210600780c */ /* 0x040fe40000f61670 */
[----:B------:R0:W-:Y:S01]  /*1ad70*/  LDGSTS.E.BYPASS.LTC128B.128 [R4+0x4c00], desc[UR54][R2.64+0x80], !P4 ;  /* 0x04c0008002047fae */ /* 0x0001e2000e101d76 */
[----:B------:R-:W-:Y:S01]  /*1ad80*/  ISETP.LT.OR P4, PT, R6, 0x21, P0 ;  /* 0x000000210600780c */ /* 0x000fe20000781670 */
[----:B------:R-:W-:-:S12]  /*1ad90*/  IMAD.MOV.U32 R8, RZ, RZ, R14 ;  /* 0x000000ffff087224 */ /* 0x000fd800078e000e */
[----:B0-----:R-:W-:Y:S05]  /*1ada0*/  WARPSYNC.COLLECTIVE R15, `(.L_x_8124) ;  /* 0x000000000f087348 */ /* 0x001fea0003c00000 */
[----:B------:R1:W2:Y:S02]  /*1adb0*/  SHFL.IDX P6, R14, R13, R12, R11 ;  /* 0x0000000c0d0e7389 */ /* 0x0002a400000c000b */
[----:B012---:R-:W-:Y:S01]  /*1adc0*/  ENDCOLLECTIVE ;  /* 0x000000000000791b */ /* 0x007fe20003800000 */
.L_x_8124:
[----:B------:R-:W-:Y:S02]  /*1add0*/  IMAD.MOV.U32 R13, RZ, RZ, R23 ;  /* 0x000000ffff0d7224 */ /* 0x000fe400078e0017 */
[----:B------:R-:W-:Y:S01]  /*1ade0*/  IMAD.MOV.U32 R12, RZ, RZ, 0x3 ;  /* 0x00000003ff0c7424 */ /* 0x000fe200078e00ff */
[----:B------:R-:W-:-:S13]  /*1adf0*/  IADD3 R2, P2, R14, R5, RZ ;  /* 0x000000050e027210 */ /* 0x000fda0007f5e0ff */
[----:B------:R-:W-:Y:S05]  /*1ae00*/  WARPSYNC.COLLECTIVE R15, `(.L_x_8125) ;  /* 0x000000000f087348 */ /* 0x000fea0003c00000 */
[----:B------:R0:W1:Y:S02]  /*1ae10*/  SHFL.IDX P6, R14, R13, R12, R11 ;  /* 0x0000000c0d0e7389 */ /* 0x00006400000c000b */
[----:B01----:R-:W-:Y:S01]  /*1ae20*/  ENDCOLLECTIVE ;  /* 0x000000000000791b */ /* 0x003fe20003800000 */
.L_x_8125:
        /* <DEDUP_REMOVED lines=13> */
.L_x_8126:
[----:B------:R-:W-:Y:S02]  /*1af00*/  IMAD.MOV.U32 R13, RZ, RZ, R23 ;  /* 0x000000ffff0d7224 */ /* 0x000fe400078e0017 */
[----:B------:R-:W-:Y:S01]  /*1af10*/  IMAD.MOV.U32 R12, RZ, RZ, 0x4 ;  /* 0x00000004ff0c7424 */ /* 0x000fe200078e00ff */
[----:B------:R-:W-:-:S13]  /*1af20*/  IADD3 R2, P2, R14, R5, RZ ;  /* 0x000000050e027210 */ /* 0x000fda0007f5e0ff */
[----:B------:R-:W-:Y:S05]  /*1af30*/  WARPSYNC.COLLECTIVE R15, `(.L_x_8127) ;  /* 0x000000000f087348 */ /* 0x000fea0003c00000 */
[----:B------:R0:W1:Y:S02]  /*1af40*/  SHFL.IDX P6, R14, R13, R12, R11 ;  /* 0x0000000c0d0e7389 */ /* 0x00006400000c000b */
[----:B01----:R-:W-:Y:S01]  /*1af50*/  ENDCOLLECTIVE ;  /* 0x000000000000791b */ /* 0x003fe20003800000 */
.L_x_8127:
        /* <DEDUP_REMOVED lines=13> */
.L_x_8128:
[----:B------:R-:W-:Y:S02]  /*1b030*/  IMAD.MOV.U32 R13, RZ, RZ, R23 ;  /* 0x000000ffff0d7224 */ /* 0x000fe400078e0017 */
[----:B------:R-:W-:Y:S02]  /*1b040*/  IMAD.MOV.U32 R12, RZ, RZ, 0x5 ;  /* 0x00000005ff0c7424 */ /* 0x000fe400078e00ff */
[----:B------:R-:W-:-:S07]  /*1b050*/  IMAD.MOV.U32 R10, RZ, RZ, R14 ;  /* 0x000000ffff0a7224 */ /* 0x000fce00078e000e */
[----:B------:R-:W-:Y:S05]  /*1b060*/  WARPSYNC.COLLECTIVE R15, `(.L_x_8129) ;  /* 0x000000000f087348 */ /* 0x000fea0003c00000 */
[----:B------:R0:W1:Y:S02]  /*1b070*/  SHFL.IDX P6, R14, R13, R12, R11 ;  /* 0x0000000c0d0e7389 */ /* 0x00006400000c000b */
[----:B01----:R-:W-:Y:S01]  /*1b080*/  ENDCOLLECTIVE ;  /* 0x000000000000791b */ /* 0x003fe20003800000 */
.L_x_8129:
        /* <DEDUP_REMOVED lines=14> */
.L_x_8130:
[----:B------:R-:W-:Y:S02]  /*1b170*/  IMAD.MOV.U32 R13, RZ, RZ, R23 ;  /* 0x000000ffff0d7224 */ /* 0x000fe400078e0017 */
[----:B------:R-:W-:Y:S01]  /*1b180*/  IMAD.MOV.U32 R12, RZ, RZ, 0x6 ;  /* 0x00000006ff0c7424 */ /* 0x000fe200078e00ff */
[----:B------:R-:W-:-:S13]  /*1b190*/  IADD3 R2, P2, R14, R5, RZ ;  /* 0x000000050e027210 */ /* 0x000fda0007f5e0ff */
[----:B------:R-:W-:Y:S05]  /*1b1a0*/  WARPSYNC.COLLECTIVE R15, `(.L_x_8131) ;  /* 0x000000000f087348 */ /* 0x000fea0003c00000 */
[----:B------:R0:W1:Y:S02]  /*1b1b0*/  SHFL.IDX P6, R14, R13, R12, R11 ;  /* 0x0000000c0d0e7389 */ /* 0x00006400000c000b */
[----:B01----:R-:W-:Y:S01]  /*1b1c0*/  ENDCOLLECTIVE ;  /* 0x000000000000791b */ /* 0x003fe20003800000 */
.L_x_8131:
        /* <DEDUP_REMOVED lines=13> */
.L_x_8132:
[----:B------:R-:W-:Y:S02]  /*1b2a0*/  IMAD.MOV.U32 R13, RZ, RZ, R23 ;  /* 0x000000ffff0d7224 */ /* 0x000fe400078e0017 */
[----:B------:R-:W-:Y:S02]  /*1b2b0*/  IMAD.MOV.U32 R12, RZ, RZ, 0x7 ;  /* 0x00000007ff0c7424 */ /* 0x000fe400078e00ff */
[----:B------:R-:W-:-:S07]  /*1b2c0*/  IMAD.MOV.U32 R10, RZ, RZ, R14 ;  /* 0x000000ffff0a7224 */ /* 0x000fce00078e000e */
[----:B------:R-:W-:Y:S05]  /*1b2d0*/  WARPSYNC.COLLECTIVE R15, `(.L_x_8133) ;  /* 0x000000000f087348 */ /* 0x000fea0003c00000 */
[----:B------:R0:W1:Y:S02]  /*1b2e0*/  SHFL.IDX P6, R14, R13, R12, R11 ;  /* 0x0000000c0d0e7389 */ /* 0x00006400000c000b */
[----:B01----:R-:W-:Y:S01]  /*1b2f0*/  ENDCOLLECTIVE ;  /* 0x000000000000791b */ /* 0x003fe20003800000 */
.L_x_8133:
        /* <DEDUP_REMOVED lines=12> */
.L_x_8134:
[----:B------:R-:W-:Y:S05]  /*1b3c0*/  BRA `(.L_x_8135) ;  /* 0xffffffb400947947 */ /* 0x000fea000383ffff */
.L_x_8013:
        /* <DEDUP_REMOVED lines=8> */
.L_x_8137:
[----:B------:R-:W-:Y:S05]  /*1b450*/  BSYNC B0 ;  /* 0x0000000000007941 */ /* 0x000fea0003800000 */
.L_x_8136:
        /* <DEDUP_REMOVED lines=9> */
.L_x_8138:
        /* <DEDUP_REMOVED lines=18> */
.L_x_8139:
[----:B------:R-:W-:Y:S01]  /*1b610*/  IMAD.MOV.U32 R12, RZ, RZ, 0x2 ;  /* 0x00000002ff0c7424 */ /* 0x000fe200078e00ff */
[----:B------:R-:W-:-:S05]  /*1b620*/  SEL R7, R14, RZ, P1 ;  /* 0x000000ff0e077207 */ /* 0x000fca0000800000 */
[----:B------:R-:W-:-:S04]  /*1b630*/  IMAD.IADD R6, R4, 0x1, R7 ;  /* 0x0000000104067824 */ /* 0x000fc800078e0207 */
[----:B------:R-:W-:-:S07]  /*1b640*/  IMAD.MOV.U32 R13, RZ, RZ, R6 ;  /* 0x000000ffff0d7224 */ /* 0x000fce00078e0006 */
[----:B------:R-:W-:Y:S05]  /*1b650*/  WARPSYNC.COLLECTIVE R15, `(.L_x_8140) ;  /* 0x000000000f087348 */ /* 0x000fea0003c00000 */
[----:B------:R0:W1:Y:S02]  /*1b660*/  SHFL.UP P6, R14, R13, R12, R11 ;  /* 0x0400000c0d0e7389 */ /* 0x00006400000c000b */
[----:B01----:R-:W-:Y:S01]  /*1b670*/  ENDCOLLECTIVE ;  /* 0x000000000000791b */ /* 0x003fe20003800000 */
.L_x_8140:
[----:B------:R-:W-:Y:S01]  /*1b680*/  IMAD.MOV.U32 R12, RZ, RZ, 0x4 ;  /* 0x00000004ff0c7424 */ /* 0x000fe200078e00ff */
[----:B------:R-:W-:-:S05]  /*1b690*/  SEL R7, R14, RZ, P2 ;  /* 0x000000ff0e077207 */ /* 0x000fca0001000000 */
[----:B------:R-:W-:-:S04]  /*1b6a0*/  IMAD.IADD R7, R6, 0x1, R7 ;  /* 0x0000000106077824 */ /* 0x000fc800078e0207 */
[----:B------:R-:W-:-:S07]  /*1b6b0*/  IMAD.MOV.U32 R13, RZ, RZ, R7 ;  /* 0x000000ffff0d7224 */ /* 0x000fce00078e0007 */
[----:B------:R-:W-:Y:S05]  /*1b6c0*/  WARPSYNC.COLLECTIVE R15, `(.L_x_8141) ;  /* 0x000000000f087348 */ /* 0x000fea0003c00000 */
[----:B------:R0:W1:Y:S02]  /*1b6d0*/  SHFL.UP P6, R14, R13, R12, R11 ;  /* 0x0400000c0d0e7389 */ /* 0x00006400000c000b */
[----:B01----:R-:W-:Y:S01]  /*1b6e0*/  ENDCOLLECTIVE ;  /* 0x000000000000791b */ /* 0x003fe20003800000 */
.L_x_8141:
[----:B------:R-:W-:Y:S01]  /*1b6f0*/  IMAD.MOV.U32 R12, RZ, RZ, 0x8 ;  /* 0x00000008ff0c7424 */ /* 0x000fe200078e00ff */
[----:B------:R-:W-:-:S05]  /*1b700*/  SEL R2, R14, RZ, P3 ;  /* 0x000000ff0e027207 */ /* 0x000fca0001800000 */
[----:B------:R-:W-:-:S04]  /*1b710*/  IMAD.IADD R2, R7, 0x1, R2 ;  /* 0x0000000107027824 */ /* 0x000fc800078e0202 */
[----:B------:R-:W-:-:S07]  /*1b720*/  IMAD.MOV.U32 R13, RZ, RZ, R2 ;  /* 0x000000ffff0d7224 */ /* 0x000fce00078e0002 */
[----:B------:R-:W-:Y:S05]  /*1b730*/  WARPSYNC.COLLECTIVE R15, `(.L_x_8142) ;  /* 0x000000000f087348 */ /* 0x000fea0003c00000 */
[----:B------:R0:W1:Y:S02]  /*1b740*/  SHFL.UP P6, R14, R13, R12, R11 ;  /* 0x0400000c0d0e7389 */ /* 0x00006400000c000b */
[----:B01----:R-:W-:Y:S01]  /*1b750*/  ENDCOLLECTIVE ;  /* 0x000000000000791b */ /* 0x003fe20003800000 */
.L_x_8142:
[----:B------:R-:W-:Y:S01]  /*1b760*/  IMAD.MOV.U32 R12, RZ, RZ, 0x10 ;  /* 0x00000010ff0c7424 */ /* 0x000fe200078e00ff */
[----:B------:R-:W-:-:S05]  /*1b770*/  SEL R3, R14, RZ, P4 ;  /* 0x000000ff0e037207 */ /* 0x000fca0002000000 */
[----:B------:R-:W-:-:S04]  /*1b780*/  IMAD.IADD R3, R2, 0x1, R3 ;  /* 0x0000000102037824 */ /* 0x000fc800078e0203 */
[----:B------:R-:W-:-:S07]  /*1b790*/  IMAD.MOV.U32 R13, RZ, RZ, R3 ;  /* 0x000000ffff0d7224 */ /* 0x000fce00078e0003 */
[----:B------:R-:W-:Y:S05]  /*1b7a0*/  WARPSYNC.COLLECTIVE R15, `(.L_x_8143) ;  /* 0x000000000f087348 */ /* 0x000fea0003c00000 */
[----:B------:R0:W1:Y:S02]  /*1b7b0*/  SHFL.UP P6, R14, R13, R12, R11 ;  /* 0x0400000c0d0e7389 */ /* 0x00006400000c000b */
[----:B01----:R-:W-:Y:S01]  /*1b7c0*/  ENDCOLLECTIVE ;  /* 0x000000000000791b */ /* 0x003fe20003800000 */
.L_x_8143:
        /* <DEDUP_REMOVED lines=8> */
.L_x_8144:
[----:B------:R-:W-:Y:S05]  /*1b850*/  BRA `(.L_x_8145) ;  /* 0xffffffb400a07947 */ /* 0x000fea000383ffff */
.L_x_8018:
        /* <DEDUP_REMOVED lines=8> */
.L_x_8147:
[----:B------:R-:W-:Y:S05]  /*1b8e0*/  BSYNC B0 ;  /* 0x0000000000007941 */ /* 0x000fea0003800000 */
.L_x_8146:
        /* <DEDUP_REMOVED lines=8> */
.L_x_8148:
[----:B------:R-:W-:Y:S01]  /*1b970*/  IMAD.MOV.U32 R12, RZ, RZ, 0x4 ;  /* 0x00000004ff0c7424 */ /* 0x000fe200078e00ff */
[----:B------:R-:W-:-:S05]  /*1b980*/  SEL R0, R14, RZ, P2 ;  /* 0x000000ff0e007207 */ /* 0x000fca0001000000 */
[----:B------:R-:W-:-:S04]  /*1b990*/  IMAD.IADD R0, R13, 0x1, R0 ;  /* 0x000000010d007824 */ /* 0x000fc800078e0200 */
[----:B------:R-:W-:-:S07]  /*1b9a0*/  IMAD.MOV.U32 R13, RZ, RZ, R0 ;  /* 0x000000ffff0d7224 */ /* 0x000fce00078e0000 */
[----:B------:R-:W-:Y:S05]  /*1b9b0*/  WARPSYNC.COLLECTIVE R15, `(.L_x_8149) ;  /* 0x000000000f087348 */ /* 0x000fea0003c00000 */
[----:B------:R0:W1:Y:S02]  /*1b9c0*/  SHFL.UP P6, R14, R13, R12, R11 ;  /* 0x0400000c0d0e7389 */ /* 0x00006400000c000b */
[----:B01----:R-:W-:Y:S01]  /*1b9d0*/  ENDCOLLECTIVE ;  /* 0x000000000000791b */ /* 0x003fe20003800000 */
.L_x_8149:
[----:B------:R-:W-:Y:S01]  /*1b9e0*/  IMAD.MOV.U32 R12, RZ, RZ, 0x8 ;  /* 0x00000008ff0c7424 */ /* 0x000fe200078e00ff */
[----:B------:R-:W-:-:S05]  /*1b9f0*/  SEL R3, R14, RZ, P3 ;  /* 0x000000ff0e037207 */ /* 0x000fca0001800000 */
[----:B------:R-:W-:-:S04]  /*1ba00*/  IMAD.IADD R2, R0, 0x1, R3 ;  /* 0x0000000100027824 */ /* 0x000fc800078e0203 */
[----:B------:R-:W-:-:S07]  /*1ba10*/  IMAD.MOV.U32 R13, RZ, RZ, R2 ;  /* 0x000000ffff0d7224 */ /* 0x000fce00078e0002 */
[----:B------:R-:W-:Y:S05]  /*1ba20*/  WARPSYNC.COLLECTIVE R15, `(.L_x_8150) ;  /* 0x000000000f087348 */ /* 0x000fea0003c00000 */
[----:B------:R0:W1:Y:S02]  /*1ba30*/  SHFL.UP P6, R14, R13, R12, R11 ;  /* 0x0400000c0d0e7389 */ /* 0x00006400000c000b */
[----:B01----:R-:W-:Y:S01]  /*1ba40*/  ENDCOLLECTIVE ;  /* 0x000000000000791b */ /* 0x003fe20003800000 */
.L_x_8150:
[----:B------:R-:W-:Y:S01]  /*1ba50*/  IMAD.MOV.U32 R12, RZ, RZ, 0x10 ;  /* 0x00000010ff0c7424 */ /* 0x000fe200078e00ff */
[----:B------:R-:W-:-:S05]  /*1ba60*/  SEL R3, R14, RZ, P4 ;  /* 0x000000ff0e037207 */ /* 0x000fca0002000000 */
[----:B------:R-:W-:-:S04]  /*1ba70*/  IMAD.IADD R3, R2, 0x1, R3 ;  /* 0x0000000102037824 */ /* 0x000fc800078e0203 */
[----:B------:R-:W-:-:S07]  /*1ba80*/  IMAD.MOV.U32 R13, RZ, RZ, R3 ;  /* 0x000000ffff0d7224 */ /* 0x000fce00078e0003 */
[----:B------:R-:W-:Y:S05]  /*1ba90*/  WARPSYNC.COLLECTIVE R15, `(.L_x_8151) ;  /* 0x000000000f087348 */ /* 0x000fea0003c00000 */
[----:B------:R0:W1:Y:S02]  /*1baa0*/  SHFL.UP P6, R14, R13, R12, R11 ;  /* 0x0400000c0d0e7389 */ /* 0x00006400000c000b */
[----:B01----:R-:W-:Y:S01]  /*1bab0*/  ENDCOLLECTIVE ;  /* 0x000000000000791b */ /* 0x003fe20003800000 */
.L_x_8151:
        /* <DEDUP_REMOVED lines=8> */
.L_x_8152:
[----:B------:R-:W-:Y:S05]  /*1bb40*/  BRA `(.L_x_8153) ;  /* 0xffffffb400807947 */ /* 0x000fea000383ffff */
.L_x_8020:
[----:B------:R-:W-:Y:S01]  /*1bb50*/  BSSY B0, `(.L_x_8154) ;  /* 0x0000006000007945 */ /* 0x000fe20003800000 */
[----:B------:R-:W-:Y:S01]  /*1bb60*/  PLOP3.LUT P6, PT, P6, PT, PT, 0x8, 0x0 ;  /* 0x000000000000781c */ /* 0x000fe200037ce170 */
[----:B------:R-:W-:-:S12]  /*1bb70*/  IMAD.MOV.U32 R15, RZ, RZ, -0x1 ;  /* 0xffffffffff0f7424 */ /* 0x000fd800078e00ff */
[----:B01----:R-:W-:Y:S05]  /*1bb80*/  WARPSYNC.COLLECTIVE R15, `(.L_x_8155) ;  /* 0x000000000f087348 */ /* 0x003fea0003c00000 */
[----:B------:R-:W-:Y:S01]  /*1bb90*/  VOTE.ANY R14, PT, P6 ;  /* 0x00000000000e7806 */ /* 0x000fe200030e0100 */
[----:B01----:R-:W-:Y:S06]  /*1bba0*/  ENDCOLLECTIVE ;  /* 0x000000000000791b */ /* 0x003fec0003800000 */
.L_x_8155:
[----:B------:R-:W-:Y:S05]  /*1bbb0*/  BSYNC B0 ;  /* 0x0000000000007941 */ /* 0x000fea0003800000 */
.L_x_8154:
        /* <DEDUP_REMOVED lines=9> */
.L_x_8156:
[----:B------:R-:W-:Y:S01]  /*1bc50*/  IMAD.MOV.U32 R4, RZ, RZ, R14 ;  /* 0x000000ffff047224 */ /* 0x000fe200078e000e */
[----:B------:R-:W-:Y:S06]  /*1bc60*/  BRA `(.L_x_8157) ;  /* 0xffffffb400707947 */ /* 0x000fec000383ffff */
.L_x_8022:
[----:B------:R-:W-:Y:S01]  /*1bc70*/  BSSY B0, `(.L_x_8158) ;  /* 0x0000007000007945 */ /* 0x000fe20003800000 */
[----:B------:R-:W-:Y:S02]  /*1bc80*/  IMAD.MOV.U32 R13, RZ, RZ, R6 ;  /* 0x000000ffff0d7224 */ /* 0x000fe400078e0006 */
[----:B------:R-:W-:Y:S02]  /*1bc90*/  IMAD.MOV.U32 R11, RZ, RZ, 0x1f ;  /* 0x0000001fff0b7424 */ /* 0x000fe400078e00ff */
[----:B------:R-:W-:-:S07]  /*1bca0*/  IMAD.MOV.U32 R15, RZ, RZ, -0x1 ;  /* 0xffffffffff0f7424 */ /* 0x000fce00078e00ff */
[----:B0123--:R-:W-:Y:S05]  /*1bcb0*/  WARPSYNC.COLLECTIVE R15, `(.L_x_8159) ;  /* 0x000000000f087348 */ /* 0x00ffea0003c00000 */
[----:B------:R4:W0:Y:S02]  /*1bcc0*/  SHFL.IDX P6, R14, R13, R12, R11 ;  /* 0x0000000c0d0e7389 */ /* 0x00082400000c000b */
[----:B01234-:R-:W-:Y:S01]  /*1bcd0*/  ENDCOLLECTIVE ;  /* 0x000000000000791b */ /* 0x01ffe20003800000 */
.L_x_8159:
[----:B------:R-:W-:Y:S05]  /*1bce0*/  BSYNC B0 ;  /* 0x0000000000007941 */ /* 0x000fea0003800000 */
.L_x_8158:
[----:B------:R-:W-:Y:S05]  /*1bcf0*/  BRA `(.L_x_8021) ;  /* 0xffffffb400687947 */ /* 0x000fea000383ffff */
.L_x_8026:
[----:B-1----:R1:W4:Y:S02]  /*1bd00*/  SYNCS.PHASECHK.TRANS64.TRYWAIT P0, [R7+URZ+0x28820], R0 ;  /* 0x02882000070075a7 */ /* 0x002324000800017f */
[----:B----4-:R-:W-:Y:S05]  /*1bd10*/  @!P0 NANOSLEEP.SYNCS 0x989680 ;  /* 0x009896800000895d */ /* 0x010fea0003900000 */
[----:B------:R-:W4:Y:S02]  /*1bd20*/  @!P0 SYNCS.PHASECHK.TRANS64 P0, [R7+URZ+0x28820], R0 ;  /* 0x02882000070085a7 */ /* 0x000f24000800007f */
[----:B----4-:R-:W-:Y:S05]  /*1bd30*/  @!P0 BRA `(.L_x_8026) ;  /* 0xfffffffc00f08947 */ /* 0x010fea000383ffff */
[----:B------:R-:W-:Y:S05]  /*1bd40*/  BRA `(.L_x_8160) ;  /* 0xffffffb800e07947 */ /* 0x000fea000383ffff */
.L_x_8027:
        /* <DEDUP_REMOVED lines=11> */
.L_x_8162:
[----:B------:R-:W-:Y:S05]  /*1be00*/  BSYNC B0 ;  /* 0x0000000000007941 */ /* 0x000fea0003800000 */
.L_x_8161:
[----:B------:R-:W-:Y:S05]  /*1be10*/  BRA `(.L_x_8163) ;  /* 0xffffffb800c87947 */ /* 0x000fea000383ffff */
.L_x_8030:
[----:B------:R-:W-:Y:S01]  /*1be20*/  BSSY B1, `(.L_x_8164) ;  /* 0x0000006000017945 */ /* 0x000fe20003800000 */
[----:B------:R-:W-:-:S07]  /*1be30*/  IMAD.MOV.U32 R15, RZ, RZ, -0x1 ;  /* 0xffffffffff0f7424 */ /* 0x000fce00078e00ff */
[----:B0123--:R-:W-:Y:S05]  /*1be40*/  WARPSYNC.COLLECTIVE R15, `(.L_x_8165) ;  /* 0x000000000f0c7348 */ /* 0x00ffea0003c00000 */
[----:B------:R-:W-:Y:S02]  /*1be50*/  ELECT P6, UR62, PT ;  /* 0x00000000003e782f */ /* 0x000fe400038c0000 */
[----:B------:R-:W-:Y:S01]  /*1be60*/  MOV R14, UR62 ;  /* 0x0000003e000e7c02 */ /* 0x000fe20008000f00 */
[----:B0123--:R-:W-:Y:S10]  /*1be70*/  ENDCOLLECTIVE ;  /* 0x000000000000791b */ /* 0x00fff40003800000 */
.L_x_8165:
[----:B------:R-:W-:Y:S05]  /*1be80*/  BSYNC B1 ;  /* 0x0000000000017941 */ /* 0x000fea0003800000 */
.L_x_8164:
[----:B------:R-:W-:Y:S05]  /*1be90*/  BRA `(.L_x_8166) ;  /* 0xffffffb800c07947 */ /* 0x000fea000383ffff */
.L_x_8032:
[----:B-1----:R1:W4:Y:S02]  /*1bea0*/  SYNCS.PHASECHK.TRANS64.TRYWAIT P1, [R5+URZ+0x28840], R0 ;  /* 0x02884000050075a7 */ /* 0x002324000802017f */
[----:B----4-:R-:W-:Y:S05]  /*1beb0*/  @!P1 NANOSLEEP.SYNCS 0x989680 ;  /* 0x009896800000995d */ /* 0x010fea0003900000 */
[----:B------:R-:W4:Y:S02]  /*1bec0*/  @!P1 SYNCS.PHASECHK.TRANS64 P1, [R5+URZ+0x28840], R0 ;  /* 0x02884000050095a7 */ /* 0x000f24000802007f */
[----:B----4-:R-:W-:Y:S05]  /*1bed0*/  @!P1 BRA `(.L_x_8032) ;  /* 0xfffffffc00f09947 */ /* 0x010fea000383ffff */
[----:B------:R-:W-:Y:S05]  /*1bee0*/  BRA `(.L_x_8167) ;  /* 0xffffffb800e07947 */ /* 0x000fea000383ffff */
.L_x_8034:
[----:B----4-:R4:W0:Y:S02]  /*1bef0*/  SYNCS.PHASECHK.TRANS64.TRYWAIT P1, [R3+URZ+0x28840], R2 ;  /* 0x02884002030075a7 */ /* 0x010824000802017f */
[----:B0-----:R-:W-:Y:S05]  /*1bf00*/  @!P1 NANOSLEEP.SYNCS 0x989680 ;  /* 0x009896800000995d */ /* 0x001fea0003900000 */
[----:B------:R-:W0:Y:S02]  /*1bf10*/  @!P1 SYNCS.PHASECHK.TRANS64 P1, [R3+URZ+0x28840], R2 ;  /* 0x02884002030095a7 */ /* 0x000e24000802007f */
[----:B0-----:R-:W-:Y:S05]  /*1bf20*/  @!P1 BRA `(.L_x_8034) ;  /* 0xfffffffc00f09947 */ /* 0x001fea000383ffff */
[----:B------:R-:W-:Y:S05]  /*1bf30*/  BRA `(.L_x_8168) ;  /* 0xffffffb800ec7947 */ /* 0x000fea000383ffff */
.L_x_8036:
[----:B------:R0:W0:Y:S02]  /*1bf40*/  SYNCS.PHASECHK.TRANS64.TRYWAIT P1, [R5+URZ+0x28860], R0 ;  /* 0x02886000050075a7 */ /* 0x000024000802017f */
[----:B0-----:R-:W-:Y:S05]  /*1bf50*/  @!P1 NANOSLEEP.SYNCS 0x989680 ;  /* 0x009896800000995d */ /* 0x001fea0003900000 */
[----:B------:R-:W0:Y:S02]  /*1bf60*/  @!P1 SYNCS.PHASECHK.TRANS64 P1, [R5+URZ+0x28860], R0 ;  /* 0x02886000050095a7 */ /* 0x000e24000802007f */
[----:B0-----:R-:W-:Y:S05]  /*1bf70*/  @!P1 BRA `(.L_x_8036) ;  /* 0xfffffffc00f09947 */ /* 0x001fea000383ffff */
[----:B------:R-:W-:Y:S05]  /*1bf80*/  BRA `(.L_x_8169) ;  /* 0xffffffb800e87947 */ /* 0x000fea000383ffff */
.L_x_8170:
        /* <DEDUP_REMOVED lines=15> */
.L_x_15848:


//--------------------- .text._ZN7cutlass13device_kernelIN5flash11enable_sm90INS1_16FlashAttnFwdSm90INS1_25CollectiveMainloopFwdSm90ILi2EN4cute5tupleIJNS5_1CILi1EEES8_S8_EEENS6_IJNS7_ILi128EEESA_SA_EEELi128ENS_10bfloat16_tEfNS_4arch4Sm90ELb0ELb1ELb1ELb1ELb1ELb1ELb0ELb1ELb1ELb1ELb0ELb0EEENS1_21CollectiveEpilogueFwdISB_S9_SC_SE_Li256ELb1ELb1ELb0ELb0EEENS1_36VarlenDynamicPersistentTileSchedulerILi128ELi128ELi256ELi128ELb0ELb1ELb1ELb1ELb0ELb1EEEEEEEEEvNT_6ParamsE --------------------------
	.section	.text._ZN7cutlass13device_kernelIN5flash11enable_sm90INS1_16FlashAttnFwdSm90INS1_25CollectiveMainloopFwdSm90ILi2EN4cute5tupleIJNS5_1CILi1EEES8_S8_EEENS6_IJNS7_ILi128EEESA_SA_EEELi128ENS_10bfloat16_tEfNS_4arch4Sm90ELb0ELb1ELb1ELb1ELb1ELb1ELb0ELb1ELb1ELb1ELb0ELb0EEENS1_21CollectiveEpilogueFwdISB_S9_SC_SE_Li256ELb1ELb1ELb0ELb0EEENS1_36VarlenDynamicPersistentTileSchedulerILi128ELi128ELi256ELi128ELb0ELb1ELb1ELb1ELb0ELb1EEEEEEEEEvNT_6ParamsE,"ax",@progbits
	.align	128
.text._ZN7cutlass13device_kernelIN5flash11enable_sm90INS1_16FlashAttnFwdSm90INS1_25CollectiveMainloopFwdSm90ILi2EN4cute5tupleIJNS5_1CILi1EEES8_S8_EEENS6_IJNS7_ILi128EEESA_SA_EEELi128ENS_10bfloat16_tEfNS_4arch4Sm90ELb0ELb1ELb1ELb1ELb1ELb1ELb0ELb1ELb1ELb1ELb0ELb0EEENS1_21CollectiveEpilogueFwdISB_S9_SC_SE_Li256ELb1ELb1ELb0ELb0EEENS1_36VarlenDynamicPersistentTileSchedulerILi128ELi128ELi256ELi128ELb0ELb1ELb1ELb1ELb0ELb1EEEEEEEEEvNT_6ParamsE:
        .type           _ZN7cutlass13device_kernelIN5flash11enable_sm90INS1_16FlashAttnFwdSm90INS1_25CollectiveMainloopFwdSm90ILi2EN4cute5tupleIJNS5_1CILi1EEES8_S8_EEENS6_IJNS7_ILi128EEESA_SA_EEELi128ENS_10bfloat16_tEfNS_4arch4Sm90ELb0ELb1ELb1ELb1ELb1ELb1ELb0ELb1ELb1ELb1ELb0ELb0EEENS1_21CollectiveEpilogueFwdISB_S9_SC_SE_Li256ELb1ELb1ELb0ELb0EEENS1_36VarlenDynamicPersistentTileSchedulerILi128ELi128ELi256ELi128ELb0ELb1ELb1ELb1ELb0ELb1EEEEEEEEEvNT_6ParamsE,@function
        .size           _ZN7cutlass13device_kernelIN5flash11enable_sm90INS1_16FlashAttnFwdSm90INS1_25CollectiveMainloopFwdSm90ILi2EN4cute5tupleIJNS5_1CILi1EEES8_S8_EEENS6_IJNS7_ILi128EEESA_SA_EEELi128ENS_10bfloat16_tEfNS_4arch4Sm90ELb0ELb1ELb1ELb1ELb1ELb1ELb0ELb1ELb1ELb1ELb0ELb0EEENS1_21CollectiveEpilogueFwdISB_S9_SC_SE_Li256ELb1ELb1ELb0ELb0EEENS1_36VarlenDynamicPersistentTileSchedulerILi128ELi128ELi256ELi128ELb0ELb1ELb1ELb1ELb0ELb1EEEEEEEEEvNT_6ParamsE,(.L_x_15849 - _ZN7cutlass13device_kernelIN5flash11enable_sm90INS1_16FlashAttnFwdSm90INS1_25CollectiveMainloopFwdSm90ILi2EN4cute5tupleIJNS5_1CILi1EEES8_S8_EEENS6_IJNS7_ILi128EEESA_SA_EEELi128ENS_10bfloat16_tEfNS_4arch4Sm90ELb0ELb1ELb1ELb1ELb1ELb1ELb0ELb1ELb1ELb1ELb0ELb0EEENS1_21CollectiveEpilogueFwdISB_S9_SC_SE_Li256ELb1ELb1ELb0ELb0EEENS1_36VarlenDynamicPersistentTileSchedulerILi128ELi128ELi256ELi128ELb0ELb1ELb1ELb1ELb0ELb1EEEEEEEEEvNT_6ParamsE)
        .other          _ZN7cutlass13device_kernelIN5flash11enable_sm90INS1_16FlashAttnFwdSm90INS1_25CollectiveMainloopFwdSm90ILi2EN4cute5tupleIJNS5_1CILi1EEES8_S8_EEENS6_IJNS7_ILi128EEESA_SA_EEELi128ENS_10bfloat16_tEfNS_4arch4Sm90ELb0ELb1ELb1ELb1ELb1ELb1ELb0ELb1ELb1ELb1ELb0ELb0EEENS1_21CollectiveEpilogueFwdISB_S9_SC_SE_Li256ELb1ELb1ELb0ELb0EEENS1_36VarlenDynamicPersistentTileSchedulerILi128ELi128ELi256ELi128ELb0ELb1ELb1ELb1ELb0ELb1EEEEEEEEEvNT_6ParamsE,@"STO_CUDA_ENTRY STV_DEFAULT"
_ZN7cutlass13device_kernelIN5flash11enable_sm90INS1_16FlashAttnFwdSm90INS1_25CollectiveMainloopFwdSm90ILi2EN4cute5tupleIJNS5_1CILi1EEES8_S8_EEENS6_IJNS7_ILi128EEESA_SA_EEELi128ENS_10bfloat16_tEfNS_4arch4Sm90ELb0ELb1ELb1ELb1ELb1ELb1ELb0ELb1ELb1ELb1ELb0ELb0EEENS1_21CollectiveEpilogueFwdISB_S9_SC_SE_Li256ELb1ELb1ELb0ELb0EEENS1_36VarlenDynamicPersistentTileSchedulerILi128ELi128ELi256ELi128ELb0ELb1ELb1ELb1ELb0ELb1EEEEEEEEEvNT_6ParamsE:
[----:B------:R-:W0:Y:S02]  /*0000*/  LDC R1, c[0x0][0x28] ;  /* 0x00000a00ff017b82 */ /* 0x000e240000000800 */
[----:B0-----:R-:W-:Y:S01]  /*0010*/  VIADD R1, R1, 0xffffffd0 ;  /* 0xffffffd001017836 */ /* 0x001fe20000000000 */
[----:B------:R-:W0:Y:S01]  /*0020*/  S2R R0, SR_TID.X ;  /* 0x0000000000007919 */ /* 0x000e220000002100 */
[----:B------:R-:W-:Y:S01]  /*0030*/  ELECT P0, URZ, PT ;  /* 0x00000000003f782f */ /* 0x000fe20003800000 */
[----:B------:R-:W-:Y:S01]  /*0040*/  BSSY B0, `(.L_x_8171) ;  /* 0x000000e000007945 */ /* 0x000fe20003800000 */
[--C-:B0-----:R-:W-:Y:S02]  /*0050*/  SHF.R.U32.HI R2, RZ, 0x5, R0.reuse ;  /* 0x00000005ff027819 */ /* 0x101fe40000011600 */
[----:B------:R-:W-:-:S03]  /*0060*/  SHF.R.U32.HI R4, RZ, 0x7, R0 ;  /* 0x00000007ff047819 */ /* 0x000fc60000011600 */
        /* <DEDUP_REMOVED lines=11> */
.L_x_8172:
[----:B------:R-:W-:Y:S05]  /*0120*/  BSYNC B0 ;  /* 0x0000000000007941 */ /* 0x000fea0003800000 */
.L_x_8171:
        /* <DEDUP_REMOVED lines=41> */
.L_x_8173:
        /* <DEDUP_REMOVED lines=22> */
.L_x_8174:
        /* <DEDUP_REMOVED lines=18> */
.L_x_8175:
        /* <DEDUP_REMOVED lines=22> */
.L_x_8176:
        /* <DEDUP_REMOVED lines=22> */
.L_x_8177:
        /* <DEDUP_REMOVED lines=8> */
.L_x_8180:
[----:B------:R-:W-:-:S08]  /*0980*/  NOP ;  /* 0x0000000000007918 */ /* 0x000fd00000000000 */
[----:B------:R-:W0:Y:S02]  /*0990*/  USETMAXREG.TRY_ALLOC.CTAPOOL UP0, 0xe8 ;  /* 0x000000e8000079c8 */ /* 0x000e240008000600 */
[----:B0-----:R-:W-:-:S13]  /*09a0*/  PLOP3.LUT P0, PT, PT, PT, UP0, 0x80, 0x0 ;  /* 0x000000000000781c */ /* 0x001fda0003f0f008 */
[----:B------:R-:W-:Y:S05]  /*09b0*/  @!P0 BRA `(.L_x_8180) ;  /* 0xfffffffc00f08947 */ /* 0x000fea000383ffff */
[----:B------:R-:W-:Y:S01]  /*09c0*/  SHF.R.U32.HI R2, RZ, 0x7, R0 ;  /* 0x00000007ff027819 */ /* 0x000fe20000011600 */
[----:B------:R-:W0:Y:S08]  /*09d0*/  S2UR UR38, SR_CgaCtaId ;  /* 0x00000000002679c3 */ /* 0x000e300000008800 */
[----:B------:R-:W-:Y:S06]  /*09e0*/  BAR.ARV 0x8, 0x180 ;  /* 0x0206000000007b1d */ /* 0x000fec0000002000 */
[----:B------:R-:W-:Y:S01]  /*09f0*/  ISETP.NE.AND P0, PT, R2, 0x1, PT ;  /* 0x000000010200780c */ /* 0x000fe20003f05270 */
[----:B------:R-:W-:-:S12]  /*0a00*/  UMOV UR4, 0x400 ;  /* 0x0000040000047882 */ /* 0x000fd80000000000 */
[----:B------:R-:W-:Y:S06]  /*0a10*/  @!P0 BAR.ARV 0x9, 0x100 ;  /* 0x0244000000008b1d */ /* 0x000fec0000002000 */
[----:B0-----:R-:W-:Y:S02]  /*0a20*/  ULEA UR4, UR38, UR4, 0x18 ;  /* 0x0000000426047291 */ /* 0x001fe4000f8ec03f */
[----:B------:R-:W-:Y:S04]  /*0a30*/  BAR.SYNC.DEFER_BLOCKING 0x5, 0x180 ;  /* 0x0146000000007b1d */ /* 0x000fe80000010000 */
[----:B------:R-:W-:-:S02]  /*0a40*/  IMAD.U32 R18, RZ, RZ, UR4 ;  /* 0x00000004ff127e24 */ /* 0x000fc4000f8e00ff */
[----:B------:R-:W-:-:S03]  /*0a50*/  ULDC UR4, c[0x0][0xc3c] ;  /* 0x00030f0000047ab9 */ /* 0x000fc60000000800 */
[----:B------:R-:W0:Y:S01]  /*0a60*/  LDS.128 R40, [R18+0x288d0] ;  /* 0x0288d00012287984 */ /* 0x000e220000000c00 */
[----:B------:R-:W-:Y:S06]  /*0a70*/  BAR.ARV 0x4, 0x180 ;  /* 0x0106000000007b1d */ /* 0x000fec0000002000 */
[----:B0-----:R-:W-:-:S13]  /*0a80*/  ISETP.GE.AND P0, PT, R43, UR4, PT ;  /* 0x000000042b007c0c */ /* 0x001fda000bf06270 */
[----:B------:R-:W-:Y:S05]  /*0a90*/  @P0 BRA `(.L_x_8181) ;  /* 0x0000025800a00947 */ /* 0x000fea0003800000 */
[----:B------:R-:W-:Y:S01]  /*0aa0*/  VIADD R226, R0, 0xffffff80 ;  /* 0xffffff8000e27836 */ /* 0x000fe20000000000 */
[----:B------:R-:W-:Y:S01]  /*0ab0*/  R2UR UR40, R18 ;  /* 0x00000000122872ca */ /* 0x000fe200000e0000 */
[----:B------:R-:W-:Y:S01]  /*0ac0*/  IMAD.MOV.U32 R19, RZ, RZ, RZ ;  /* 0x000000ffff137224 */ /* 0x000fe200078e00ff */
[----:B------:R-:W-:Y:S01]  /*0ad0*/  ULOP3.LUT UR39, UR36, 0x1, URZ, 0xfc, !UPT ;  /* 0x0000000124277892 */ /* 0x000fe2000f8efc3f */
[----:B------:R-:W-:Y:S01]  /*0ae0*/  IMAD.MOV.U32 R192, RZ, RZ, RZ ;  /* 0x000000ffffc07224 */ /* 0x000fe200078e00ff */
[----:B------:R-:W-:Y:S01]  /*0af0*/  SHF.R.S32.HI R3, RZ, 0x1f, R226 ;  /* 0x0000001fff037819 */ /* 0x000fe200000114e2 */
[----:B------:R-:W-:Y:S01]  /*0b00*/  IMAD.MOV.U32 R187, RZ, RZ, RZ ;  /* 0x000000ffffbb7224 */ /* 0x000fe200078e00ff */
[----:B------:R-:W-:Y:S01]  /*0b10*/  UMOV UR37, URZ ;  /* 0x0000003f00257c82 */ /* 0x000fe20008000000 */
[----:B------:R-:W-:Y:S01]  /*0b20*/  IMAD.MOV.U32 R184, RZ, RZ, RZ ;  /* 0x000000ffffb87224 */ /* 0x000fe200078e00ff */
[CC--:B------:R-:W-:Y:S02]  /*0b30*/  LEA.HI R5, R3.reuse, R226.reuse, RZ, 0x7 ;  /* 0x000000e203057211 */ /* 0x0c0fe400078f38ff */
[----:B------:R-:W-:-:S02]  /*0b40*/  LEA.HI R2, R3, R226, RZ, 0x5 ;  /* 0x000000e203027211 */ /* 0x000fc400078f28ff */
[----:B------:R-:W-:Y:S01]  /*0b50*/  LOP3.LUT R211, R5, 0xffffff80, RZ, 0xc0, !PT ;  /* 0xffffff8005d37812 */ /* 0x000fe200078ec0ff */
[----:B------:R-:W-:Y:S01]  /*0b60*/  UIADD3 UR40, UR40, 0x10400, URZ ;  /* 0x0001040028287890 */ /* 0x000fe2000fffe03f */
[CC--:B------:R-:W-:Y:S01]  /*0b70*/  LEA.HI R0, R3.reuse, R226.reuse, RZ, 0x4 ;  /* 0x000000e203007211 */ /* 0x0c0fe200078f20ff */
[----:B------:R-:W-:Y:S01]  /*0b80*/  IMAD.SHL.U32 R2, R2, 0x20, RZ ;  /* 0x0000002002027824 */ /* 0x000fe200078e00ff */
[----:B------:R-:W-:Y:S01]  /*0b90*/  LEA.HI R10, R3, R226, RZ, 0x2 ;  /* 0x000000e2030a7211 */ /* 0x000fe200078f10ff */
[----:B------:R-:W-:Y:S01]  /*0ba0*/  IMAD.IADD R211, R226, 0x1, -R211 ;  /* 0x00000001e2d37824 */ /* 0x000fe200078e0ad3 */
[----:B------:R-:W-:Y:S02]  /*0bb0*/  LOP3.LUT R7, R0, 0x3fffff0, RZ, 0xc0, !PT ;  /* 0x03fffff000077812 */ /* 0x000fe400078ec0ff */
[----:B------:R-:W-:Y:S02]  /*0bc0*/  LOP3.LUT R2, R2, 0xfffffc00, RZ, 0xc0, !PT ;  /* 0xfffffc0002027812 */ /* 0x000fe400078ec0ff */
[----:B------:R-:W-:Y:S01]  /*0bd0*/  SHF.R.S32.HI R4, RZ, 0x1f, R211 ;  /* 0x0000001fff047819 */ /* 0x000fe200000114d3 */
[----:B------:R-:W-:Y:S01]  /*0be0*/  IMAD.IADD R7, R226, 0x1, -R7 ;  /* 0x00000001e2077824 */ /* 0x000fe200078e0a07 */
[----:B------:R-:W-:-:S02]  /*0bf0*/  LOP3.LUT R13, R10, 0xfffffffc, RZ, 0xc0, !PT ;  /* 0xfffffffc0a0d7812 */ /* 0x000fc400078ec0ff */
[----:B------:R-:W-:Y:S02]  /*0c00*/  LEA.HI R6, R4, R211, RZ, 0x2 ;  /* 0x000000d304067211 */ /* 0x000fe400078f10ff */
[----:B------:R-:W-:Y:S01]  /*0c10*/  SHF.R.S32.HI R218, RZ, 0x7, R5 ;  /* 0x00000007ffda7819 */ /* 0x000fe20000011405 */
[----:B------:R-:W-:Y:S01]  /*0c20*/  IMAD.IADD R13, R226, 0x1, -R13 ;  /* 0x00000001e20d7824 */ /* 0x000fe200078e0a0d */
[--C-:B------:R-:W-:Y:S02]  /*0c30*/  SHF.R.S32.HI R8, RZ, 0x2, R6.reuse ;  /* 0x00000002ff087819 */ /* 0x100fe40000011406 */
[----:B------:R-:W-:Y:S02]  /*0c40*/  SHF.R.S32.HI R9, RZ, 0x1f, R6 ;  /* 0x0000001fff097819 */ /* 0x000fe40000011406 */
[----:B------:R-:W-:Y:S02]  /*0c50*/  LEA.HI R188, R3, R226, RZ, 0x3 ;  /* 0x000000e203bc7211 */ /* 0x000fe400078f18ff */
[----:B------:R-:W-:-:S02]  /*0c60*/  LEA.HI R9, R9, R8, RZ, 0x3 ;  /* 0x0000000809097211 */ /* 0x000fc400078f18ff */
[----:B------:R-:W-:Y:S02]  /*0c70*/  LEA.HI R4, R4, R211, RZ, 0x5 ;  /* 0x000000d304047211 */ /* 0x000fe400078f28ff */
[----:B------:R-:W-:Y:S01]  /*0c80*/  LOP3.LUT R11, R9, 0xfffffff8, RZ, 0xc0, !PT ;  /* 0xfffffff8090b7812 */ /* 0x000fe200078ec0ff */
[----:B------:R-:W-:Y:S01]  /*0c90*/  IMAD R9, R7, 0x40, R2 ;  /* 0x0000004007097824 */ /* 0x000fe200078e0202 */
[----:B------:R-:W-:Y:S02]  /*0ca0*/  SHF.R.S32.HI R7, RZ, 0x4, R0 ;  /* 0x00000004ff077819 */ /* 0x000fe40000011400 */
[----:B------:R-:W-:Y:S01]  /*0cb0*/  LEA.HI R5, R5, R218, RZ, 0x1 ;  /* 0x000000da05057211 */ /* 0x000fe200078f08ff */
[----:B------:R-:W-:Y:S01]  /*0cc0*/  IMAD.IADD R11, R8, 0x1, -R11 ;  /* 0x00000001080b7824 */ /* 0x000fe200078e0a0b */
[----:B------:R-:W-:Y:S02]  /*0cd0*/  LEA.HI R0, R0, R7, RZ, 0x1 ;  /* 0x0000000700007211 */ /* 0x000fe400078f08ff */
[----:B------:R-:W-:-:S02]  /*0ce0*/  LEA.HI R3, R3, R226, RZ, 0x6 ;  /* 0x000000e203037211 */ /* 0x000fc400078f30ff */
[----:B------:R-:W-:Y:S02]  /*0cf0*/  LOP3.LUT R207, R188, 0xfffffff8, RZ, 0xc0, !PT ;  /* 0xfffffff8bccf7812 */ /* 0x000fe400078ec0ff */
[----:B------:R-:W-:Y:S01]  /*0d00*/  LOP3.LUT R0, R0, 0x1ffffffe, RZ, 0xc0, !PT ;  /* 0x1ffffffe00007812 */ /* 0x000fe200078ec0ff */
[----:B------:R-:W-:Y:S01]  /*0d10*/  IMAD.SHL.U32 R3, R3, 0x8, RZ ;  /* 0x0000000803037824 */ /* 0x000fe200078e00ff */
[----:B------:R-:W-:Y:S01]  /*0d20*/  SHF.R.S32.HI R188, RZ, 0x3, R188 ;  /* 0x00000003ffbc7819 */ /* 0x000fe200000114bc */
[----:B------:R-:W-:Y:S01]  /*0d30*/  IMAD.IADD R207, R226, 0x1, -R207 ;  /* 0x00000001e2cf7824 */ /* 0x000fe200078e0acf */
[----:B------:R-:W-:Y:S01]  /*0d40*/  SHF.R.S32.HI R4, RZ, 0x5, R4 ;  /* 0x00000005ff047819 */ /* 0x000fe20000011404 */
[----:B------:R-:W-:Y:S01]  /*0d50*/  IMAD.IADD R0, R7, 0x1, -R0 ;  /* 0x0000000107007824 */ /* 0x000fe200078e0a00 */
[----:B------:R-:W-:Y:S01]  /*0d60*/  LEA.HI R2, R13, R13, RZ, 0x1 ;  /* 0x0000000d0d027211 */ /* 0x000fe200078f08ff */
[----:B------:R-:W-:Y:S01]  /*0d70*/  IMAD.SHL.U32 R222, R188, 0x40, RZ ;  /* 0x00000040bcde7824 */ /* 0x000fe200078e00ff */
[----:B------:R-:W-:Y:S01]  /*0d80*/  LOP3.LUT R5, R5, 0x3fffffe, RZ, 0xc0, !PT ;  /* 0x03fffffe05057812 */ /* 0x000fe200078ec0ff */
[----:B------:R-:W-:Y:S01]  /*0d90*/  IMAD R4, R4, 0x10, R11 ;  /* 0x0000001004047824 */ /* 0x000fe200078e020b */
[----:B------:R-:W-:Y:S01]  /*0da0*/  LOP3.LUT R2, R2, 0x1ffffffe, RZ, 0xc0, !PT ;  /* 0x1ffffffe02027812 */ /* 0x000fe200078ec0ff */
[----:B------:R-:W-:Y:S01]  /*0db0*/  VIADD R217, R188, 0x20 ;  /* 0x00000020bcd97836 */ /* 0x000fe20000000000 */
[----:B------:R-:W-:Y:S01]  /*0dc0*/  LOP3.LUT R204, R3, 0xfffffe00, RZ, 0xc0, !PT ;  /* 0xfffffe0003cc7812 */ /* 0x000fe200078ec0ff */
[----:B------:R-:W-:Y:S01]  /*0dd0*/  IMAD.IADD R5, R218, 0x1, -R5 ;  /* 0x00000001da057824 */ /* 0x000fe200078e0a05 */
[----:B------:R-:W-:Y:S01]  /*0de0*/  LOP3.LUT R3, R222, 0x1c0, RZ, 0xc0, !PT ;  /* 0x000001c0de037812 */ /* 0x000fe200078ec0ff */
[----:B------:R-:W-:Y:S01]  /*0df0*/  VIADD R216, R188, 0x40 ;  /* 0x00000040bcd87836 */ /* 0x000fe20000000000 */
[----:B------:R-:W-:Y:S01]  /*0e00*/  LOP3.LUT R6, R6, 0x7ffffffc, RZ, 0xc0, !PT ;  /* 0x7ffffffc06067812 */ /* 0x000fe200078ec0ff */
[----:B------:R-:W-:Y:S01]  /*0e10*/  VIADD R215, R188, 0x60 ;  /* 0x00000060bcd77836 */ /* 0x000fe20000000000 */
[----:B------:R-:W-:Y:S01]  /*0e20*/  SHF.R.U32.HI R203, RZ, 0x3, R3 ;  /* 0x00000003ffcb7819 */ /* 0x000fe20000011603 */
[----:B------:R-:W-:Y:S01]  /*0e30*/  IMAD R220, R0, 0x8, R9 ;  /* 0x0000000800dc7824 */ /* 0x000fe200078e0209 */
[----:B------:R-:W-:Y:S01]  /*0e40*/  SHF.R.S32.HI R221, RZ, 0x1f, R188 ;  /* 0x0000001fffdd7819 */ /* 0x000fe200000114bc */
[----:B------:R-:W-:-:S02]  /*0e50*/  IMAD.SHL.U32 R16, R207, 0x8, RZ ;  /* 0x00000008cf107824 */ /* 0x000fc400078e00ff */
[----:B------:R-:W-:Y:S01]  /*0e60*/  IMAD.IADD R0, R13, 0x1, -R2 ;  /* 0x000000010d007824 */ /* 0x000fe200078e0a02 */
[----:B------:R-:W-:Y:S01]  /*0e70*/  SHF.R.S32.HI R2, RZ, 0x1f, R217 ;  /* 0x0000001fff027819 */ /* 0x000fe200000114d9 */
[----:B------:R-:W-:Y:S01]  /*0e80*/  IMAD R219, R5, 0x40, R4 ;  /* 0x0000004005db7824 */ /* 0x000fe200078e0204 */
[----:B------:R-:W-:Y:S01]  /*0e90*/  SHF.R.S32.HI R5, RZ, 0x1f, R216 ;  /* 0x0000001fff057819 */ /* 0x000fe200000114d8 */
[----:B------:R-:W-:Y:S01]  /*0ea0*/  IMAD.SHL.U32 R199, R217, 0x40, RZ ;  /* 0x00000040d9c77824 */ /* 0x000fe200078e00ff */
[----:B------:R-:W-:Y:S01]  /*0eb0*/  SHF.R.S32.HI R4, RZ, 0x1f, R215 ;  /* 0x0000001fff047819 */ /* 0x000fe200000114d7 */
[----:B------:R-:W-:Y:S01]  /*0ec0*/  IMAD.SHL.U32 R197, R216, 0x40, RZ ;  /* 0x00000040d8c57824 */ /* 0x000fe200078e00ff */
[----:B------:R-:W-:Y:S01]  /*0ed0*/  LOP3.LUT R206, R3, 0x38, R16, 0xf8, !PT ;  /* 0x0000003803ce7812 */ /* 0x000fe200078ef810 */
[----:B------:R-:W-:Y:S01]  /*0ee0*/  IMAD.SHL.U32 R196, R215, 0x40, RZ ;  /* 0x00000040d7c47824 */ /* 0x000fe200078e00ff */
[----:B------:R-:W-:Y:S01]  /*0ef0*/  LEA.HI R3, R2, R217, RZ, 0x3 ;  /* 0x000000d902037211 */ /* 0x000fe200078f18ff */
[----:B------:R-:W-:Y:S01]  /*0f00*/  IMAD.SHL.U32 R22, R207, 0x4, RZ ;  /* 0x00000004cf167824 */ /* 0x000fe200078e00ff */
[----:B------:R-:W-:Y:S01]  /*0f10*/  LEA.HI R5, R5, R216, RZ, 0x3 ;  /* 0x000000d805057211 */ /* 0x000fe200078f18ff */
[----:B------:R-:W-:Y:S01]  /*0f20*/  VIADD R2, R16, 0x40 ;  /* 0x0000004010027836 */ /* 0x000fe20000000000 */
[----:B------:R-:W-:Y:S01]  /*0f30*/  LEA.HI R4, R4, R215, RZ, 0x3 ;  /* 0x000000d704047211 */ /* 0x000fe200078f18ff */
[----:B------:R-:W-:Y:S01]  /*0f40*/  IMAD.SHL.U32 R3, R3, 0x40, RZ ;  /* 0x0000004003037824 */ /* 0x000fe200078e00ff */
[----:B------:R-:W-:Y:S01]  /*0f50*/  LOP3.LUT R199, R199, 0x1c0, RZ, 0xc0, !PT ;  /* 0x000001c0c7c77812 */ /* 0x000fe200078ec0ff */
[----:B------:R-:W-:Y:S01]  /*0f60*/  IMAD.SHL.U32 R5, R5, 0x40, RZ ;  /* 0x0000004005057824 */ /* 0x000fe200078e00ff */
[----:B------:R-:W-:Y:S01]  /*0f70*/  LOP3.LUT R197, R197, 0x1c0, RZ, 0xc0, !PT ;  /* 0x000001c0c5c57812 */ /* 0x000fe200078ec0ff */
[----:B------:R-:W-:Y:S01]  /*0f80*/  IMAD.SHL.U32 R4, R4, 0x40, RZ ;  /* 0x0000004004047824 */ /* 0x000fe200078e00ff */
[----:B------:R-:W-:Y:S01]  /*0f90*/  LOP3.LUT R196, R196, 0x1c0, RZ, 0xc0, !PT ;  /* 0x000001c0c4c47812 */ /* 0x000fe200078ec0ff */
[----:B------:R-:W-:Y:S01]  /*0fa0*/  VIADD R186, R22, 0x20 ;  /* 0x0000002016ba7836 */ /* 0x000fe20000000000 */
[----:B------:R-:W-:Y:S01]  /*0fb0*/  SHF.R.U32.HI R225, RZ, 0x3, R199 ;  /* 0x00000003ffe17819 */ /* 0x000fe200000116c7 */
[----:B------:R-:W-:Y:S01]  /*0fc0*/  IMAD.IADD R191, R211, 0x1, -R6 ;  /* 0x00000001d3bf7824 */ /* 0x000fe200078e0a06 */
[----:B------:R-:W-:Y:S01]  /*0fd0*/  LOP3.LUT R7, R199, 0x38, R16, 0xf8, !PT ;  /* 0x00000038c7077812 */ /* 0x000fe200078ef810 */
[----:B------:R-:W-:Y:S01]  /*0fe0*/  IMAD R195, R0, 0x8, R219 ;  /* 0x0000000800c37824 */ /* 0x000fe200078e02db */
[----:B------:R-:W-:-:S02]  /*0ff0*/  SHF.R.U32.HI R224, RZ, 0x3, R197 ;  /* 0x00000003ffe07819 */ /* 0x000fc400000116c5 */
[----:B------:R-:W-:Y:S02]  /*1000*/  LOP3.LUT R8, R197, 0x38, R16, 0xf8, !PT ;  /* 0x00000038c5087812 */ /* 0x000fe400078ef810 */
[----:B------:R-:W-:Y:S02]  /*1010*/  SHF.R.U32.HI R223, RZ, 0x3, R196 ;  /* 0x00000003ffdf7819 */ /* 0x000fe400000116c4 */
[----:B------:R-:W-:Y:S02]  /*1020*/  LOP3.LUT R9, R196, 0x38, R16, 0xf8, !PT ;  /* 0x00000038c4097812 */ /* 0x000fe400078ef810 */
[----:B------:R-:W-:Y:S02]  /*1030*/  LOP3.LUT R202, R3, 0xfffffe00, RZ, 0xc0, !PT ;  /* 0xfffffe0003ca7812 */ /* 0x000fe400078ec0ff */
[----:B------:R-:W-:Y:S02]  /*1040*/  LOP3.LUT R201, R5, 0xfffffe00, RZ, 0xc0, !PT ;  /* 0xfffffe0005c97812 */ /* 0x000fe400078ec0ff */
[----:B------:R-:W-:-:S02]  /*1050*/  LOP3.LUT R200, R4, 0xfffffe00, RZ, 0xc0, !PT ;  /* 0xfffffe0004c87812 */ /* 0x000fc400078ec0ff */
[----:B------:R-:W-:Y:S02]  /*1060*/  LOP3.LUT R206, R204, R206, R203, 0xf6, !PT ;  /* 0x000000ceccce7212 */ /* 0x000fe400078ef6cb */
[----:B------:R-:W-:Y:S02]  /*1070*/  LOP3.LUT R7, R202, R7, R225, 0xf6, !PT ;  /* 0x00000007ca077212 */ /* 0x000fe400078ef6e1 */
[----:B------:R-:W-:Y:S02]  /*1080*/  LOP3.LUT R8, R201, R8, R224, 0xf6, !PT ;  /* 0x00000008c9087212 */ /* 0x000fe400078ef6e0 */
[----:B------:R-:W-:Y:S02]  /*1090*/  LOP3.LUT R9, R200, R9, R223, 0xf6, !PT ;  /* 0x00000009c8097212 */ /* 0x000fe400078ef6df */
[----:B------:R-:W-:Y:S02]  /*10a0*/  SHF.R.S32.HI R23, RZ, 0x1f, R22 ;  /* 0x0000001fff177819 */ /* 0x000fe40000011416 */
[----:B------:R-:W-:-:S02]  /*10b0*/  SHF.R.S32.HI R17, RZ, 0x1f, R16 ;  /* 0x0000001fff117819 */ /* 0x000fc40000011410 */
[----:B------:R-:W-:Y:S02]  /*10c0*/  SHF.R.S32.HI R185, RZ, 0x1f, R2 ;  /* 0x0000001fffb97819 */ /* 0x000fe40000011402 */
[----:B------:R-:W-:Y:S02]  /*10d0*/  SHF.R.S32.HI R210, RZ, 0x1f, R186 ;  /* 0x0000001fffd27819 */ /* 0x000fe400000114ba */
[----:B------:R-:W-:Y:S02]  /*10e0*/  LEA R205, R206, UR40, 0x1 ;  /* 0x00000028cecd7c11 */ /* 0x000fe4000f8e08ff */
[----:B------:R-:W-:Y:S02]  /*10f0*/  LEA R214, R7, UR40, 0x1 ;  /* 0x0000002807d67c11 */ /* 0x000fe4000f8e08ff */
[----:B------:R-:W-:Y:S02]  /*1100*/  LEA R213, R8, UR40, 0x1 ;  /* 0x0000002808d57c11 */ /* 0x000fe4000f8e08ff */
[----:B------:R-:W-:-:S07]  /*1110*/  LEA R212, R9, UR40, 0x1 ;  /* 0x0000002809d47c11 */ /* 0x000fce000f8e08ff */
.L_x_8463:
[----:B------:R-:W-:Y:S05]  /*1120*/  YIELD ;  /* 0x0000000000007946 */ /* 0x000fea0003800000 */
[----:B------:R-:W-:Y:S01]  /*1130*/  ULDC.64 UR4, c[0x0][0xa28] ;  /* 0x00028a0000047ab9 */ /* 0x000fe20000000a00 */
[----:B0---4-:R-:W0:Y:S01]  /*1140*/  LDC.64 R6, c[0x0][0xa08] ;  /* 0x00028200ff067b82 */ /* 0x011e220000000a00 */
[----:B------:R-:W-:Y:S01]  /*1150*/  ISETP.NE.U32.AND P1, PT, RZ, UR4, PT ;  /* 0x00000004ff007c0c */ /* 0x000fe2000bf25070 */
[----:B------:R-:W-:Y:S02]  /*1160*/  IMAD.MOV.U32 R3, RZ, RZ, RZ ;  /* 0x000000ffff037224 */ /* 0x000fe400078e00ff */
[----:B------:R-:W-:Y:S01]  /*1170*/  IMAD.MOV.U32 R29, RZ, RZ, RZ ;  /* 0x000000ffff1d7224 */ /* 0x000fe200078e00ff */
[----:B------:R-:W-:Y:S01]  /*1180*/  ISETP.NE.AND.EX P1, PT, RZ, UR5, PT, P1 ;  /* 0x00000005ff007c0c */ /* 0x000fe2000bf25310 */
[----:B------:R-:W-:-:S02]  /*1190*/  ULDC.64 UR4, c[0x0][0xa18] ;  /* 0x0002860000047ab9 */ /* 0x000fc40000000a00 */
[----:B------:R-:W-:-:S04]  /*11a0*/  ISETP.NE.U32.AND P2, PT, RZ, UR4, PT ;  /* 0x00000004ff007c0c */ /* 0x000fc8000bf45070 */
[----:B------:R-:W-:Y:S01]  /*11b0*/  ISETP.NE.AND.EX P2, PT, RZ, UR5, PT, P2 ;  /* 0x00000005ff007c0c */ /* 0x000fe2000bf45320 */
[----:B------:R-:W-:Y:S02]  /*11c0*/  ULDC.64 UR4, c[0x0][0xa08] ;  /* 0x0002820000047ab9 */ /* 0x000fe40000000a00 */
[----:B------:R-:W-:-:S03]  /*11d0*/  ISETP.NE.U32.AND P0, PT, RZ, UR4, PT ;  /* 0x00000004ff007c0c */ /* 0x000fc6000bf05070 */
[----:B-1----:R-:W1:Y:S01]  /*11e0*/  @P1 LDC.64 R4, c[0x0][0xa28] ;  /* 0x00028a00ff041b82 */ /* 0x002e620000000a00 */
[----:B------:R-:W-:Y:S01]  /*11f0*/  ISETP.NE.AND.EX P0, PT, RZ, UR5, PT, P0 ;  /* 0x00000005ff007c0c */ /* 0x000fe2000bf05300 */
[----:B0-----:R-:W-:-:S06]  /*1200*/  IMAD.WIDE R10, R43, 0x4, R6 ;  /* 0x000000042b0a7825 */ /* 0x001fcc00078e0206 */
[----:B------:R-:W0:Y:S01]  /*1210*/  @P2 LDC.64 R8, c[0x0][0xa18] ;  /* 0x00028600ff082b82 */ /* 0x000e220000000a00 */
[----:B------:R-:W-:Y:S02]  /*1220*/  ULDC UR4, c[0x0][0x288] ;  /* 0x0000a20000047ab9 */ /* 0x000fe40000000800 */
[----:B------:R-:W-:Y:S01]  /*1230*/  IMAD.U32 R189, RZ, RZ, UR4 ;  /* 0x00000004ffbd7e24 */ /* 0x000fe2000f8e00ff */
[----:B------:R-:W-:Y:S02]  /*1240*/  ULDC.64 UR4, c[0x0][0x418] ;  /* 0x0001060000047ab9 */ /* 0x000fe40000000a00 */
[----:B--2---:R2:W5:Y:S01]  /*1250*/  @P0 LDG.E R29, desc[UR54][R10.64] ;  /* 0x000000360a1d0981 */ /* 0x004562000c1e1900 */
[----:B-1----:R-:W-:-:S05]  /*1260*/  @P1 IMAD.WIDE R4, R43, 0x4, R4 ;  /* 0x000000042b041825 */ /* 0x002fca00078e0204 */
        /* <DEDUP_REMOVED lines=11> */
[----:B------:R-:W-:Y:S01]  /*1320*/  IMAD.U32 R28, RZ, RZ, UR4 ;  /* 0x00000004ff1c7e24 */ /* 0x000fe2000f8e00ff */
[----:B--2---:R-:W-:Y:S06]  /*1330*/  @P2 BRA `(.L_x_8182) ;  /* 0x0000000000242947 */ /* 0x004fec0003800000 */
        /* <DEDUP_REMOVED lines=8> */
[----:B--2---:R-:W-:-:S07]  /*13c0*/  IADD3 R189, -R189, R0, RZ ;  /* 0x00000000bdbd7210 */ /* 0x004fce0007ffe1ff */
.L_x_8182:
[----:B------:R-:W-:Y:S01]  /*13d0*/  ULDC.64 UR4, c[0x0][0xa20] ;  /* 0x0002880000047ab9 */ /* 0x000fe20000000a00 */
[----:B------:R-:W-:Y:S01]  /*13e0*/  IMAD.MOV.U32 R208, RZ, RZ, R42 ;  /* 0x000000ffffd07224 */ /* 0x000fe200078e002a */
[----:B------:R-:W-:Y:S01]  /*13f0*/  ISETP.NE.U32.AND P1, PT, RZ, UR4, PT ;  /* 0x00000004ff007c0c */ /* 0x000fe2000bf25070 */
[----:B------:R-:W-:-:S03]  /*1400*/  IMAD.MOV.U32 R209, RZ, RZ, R43 ;  /* 0x000000ffffd17224 */ /* 0x000fc600078e002b */
[----:B------:R-:W-:-:S13]  /*1410*/  ISETP.NE.AND.EX P1, PT, RZ, UR5, PT, P1 ;  /* 0x00000005ff007c0c */ /* 0x000fda000bf25310 */
[----:B------:R-:W-:Y:S05]  /*1420*/  @!P1 BRA `(.L_x_8183) ;  /* 0x0000000000109947 */ /* 0x000fea0003800000 */
[----:B------:R-:W0:Y:S02]  /*1430*/  LDC.64 R4, c[0x0][0xa20] ;  /* 0x00028800ff047b82 */ /* 0x000e240000000a00 */
[----:B0-----:R-:W-:-:S05]  /*1440*/  IMAD.WIDE R4, R43, 0x4, R4 ;  /* 0x000000042b047825 */ /* 0x001fca00078e0204 */
[----:B------:R0:W5:Y:S01]  /*1450*/  LDG.E R28, desc[UR54][R4.64] ;  /* 0x00000036041c7981 */ /* 0x000162000c1e1900 */
[----:B------:R-:W-:Y:S05]  /*1460*/  BRA `(.L_x_8184) ;  /* 0x0000000000107947 */ /* 0x000fea0003800000 */
.L_x_8183:
[----:B------:R-:W-:Y:S05]  /*1470*/  @!P0 BRA `(.L_x_8184) ;  /* 0x00000000000c8947 */ /* 0x000fea0003800000 */
[----:B------:R-:W2:Y:S04]  /*1480*/  LDG.E R5, desc[UR54][R10.64] ;  /* 0x000000360a057981 */ /* 0x000ea8000c1e1900 */
[----:B------:R-:W2:Y:S02]  /*1490*/  LDG.E R28, desc[UR54][R10.64+0x4] ;  /* 0x000004360a1c7981 */ /* 0x000ea4000c1e1900 */
[----:B--2---:R-:W-:-:S07]  /*14a0*/  IMAD.IADD R28, R28, 0x1, -R5 ;  /* 0x000000011c1c7824 */ /* 0x004fce00078e0a05 */
.L_x_8184:
        /* <DEDUP_REMOVED lines=13> */
[----:B------:R-:W4:Y:S01]  /*1580*/  @P0 LDG.E R9, desc[UR54][R4.64+0x4] ;  /* 0x0000043604090981 */ /* 0x000f22000c1e1900 */
[----:B---3--:R-:W-:-:S05]  /*1590*/  @P1 IMAD.WIDE R6, R43, 0x4, R6 ;  /* 0x000000042b061825 */ /* 0x008fca00078e0206 */
[----:B------:R0:W5:Y:S01]  /*15a0*/  @P1 LDG.E R24, desc[UR54][R6.64] ;  /* 0x0000003606181981 */ /* 0x000162000c1e1900 */
[----:B-1----:R-:W-:Y:S01]  /*15b0*/  ISETP.NE.AND P1, PT, R8, 0x1, PT ;  /* 0x000000010800780c */ /* 0x002fe20003f25270 */
[----:B------:R-:W-:Y:S01]  /*15c0*/  IMAD.SHL.U32 R193, R41, 0x80, RZ ;  /* 0x0000008029c17824 */ /* 0x000fe200078e00ff */
[----:B--2---:R-:W-:Y:S01]  /*15d0*/  ISETP.GE.AND P2, PT, R13, 0x1, PT ;  /* 0x000000010d00780c */ /* 0x004fe20003f46270 */
[----:B------:R-:W-:-:S10]  /*15e0*/  IMAD.IADD R10, R28, 0x1, -R3 ;  /* 0x000000011c0a7824 */ /* 0x000fd400078e0a03 */
[----:B------:R-:W1:Y:S08]  /*15f0*/  @P1 LDC R11, c[0x0][0x44c] ;  /* 0x00011300ff0b1b82 */ /* 0x000e700000000800 */
[----:B------:R-:W2:Y:S01]  /*1600*/  @P1 LDC R8, c[0x0][0x450] ;  /* 0x00011400ff081b82 */ /* 0x000ea20000000800 */
[----:B----4-:R-:W-:Y:S02]  /*1610*/  @P0 IMAD.IADD R25, R9, 0x1, -R0 ;  /* 0x0000000109190824 */ /* 0x010fe400078e0a00 */
[----:B------:R-:W-:-:S02]  /*1620*/  VIADD R0, R193, 0x7f ;  /* 0x0000007fc1007836 */ /* 0x000fc40000000000 */
[----:B------:R-:W-:Y:S02]  /*1630*/  IMAD.IADD R190, R10, 0x1, R25 ;  /* 0x000000010abe7824 */ /* 0x000fe400078e0219 */
[----:B-1----:R-:W-:-:S03]  /*1640*/  @P1 IMAD.HI.U32 R3, R0, R11, RZ ;  /* 0x0000000b00031227 */ /* 0x002fc600078e00ff */
[C---:B------:R-:W-:Y:S01]  /*1650*/  IADD3 R5, R190.reuse, 0x1, -R189 ;  /* 0x00000001be057810 */ /* 0x040fe20007ffe8bd */
[----:B------:R-:W-:Y:S01]  /*1660*/  IMAD.MOV.U32 R4, RZ, RZ, R0 ;  /* 0x000000ffff047224 */ /* 0x000fe200078e0000 */
[----:B--2---:R-:W-:Y:S01]  /*1670*/  @P1 SHF.R.U32.HI R4, RZ, R8, R3 ;  /* 0x00000008ff041219 */ /* 0x004fe20000011603 */
[----:B------:R-:W-:-:S04]  /*1680*/  VIADD R0, R190, 0x7f ;  /* 0x0000007fbe007836 */ /* 0x000fc80000000000 */
[----:B0-----:R-:W-:Y:S01]  /*1690*/  IMAD.IADD R7, R5, 0x1, R4 ;  /* 0x0000000105077824 */ /* 0x001fe200078e0204 */
[----:B------:R-:W-:-:S04]  /*16a0*/  SHF.R.S32.HI R3, RZ, 0x1f, R0 ;  /* 0x0000001fff037819 */ /* 0x000fc80000011400 */
[----:B------:R-:W-:Y:S01]  /*16b0*/  LEA.HI R3, R3, R0, RZ, 0x7 ;  /* 0x0000000003037211 */ /* 0x000fe200078f38ff */
[----:B------:R-:W-:-:S03]  /*16c0*/  IMAD.IADD R0, R7, 0x1, R12 ;  /* 0x0000000107007824 */ /* 0x000fc600078e020c */
[----:B------:R-:W-:Y:S01]  /*16d0*/  SHF.R.S32.HI R96, RZ, 0x7, R3 ;  /* 0x00000007ff607819 */ /* 0x000fe20000011403 */
        /* <DEDUP_REMOVED lines=12> */
.L_x_8187:
[----:B------:R-:W-:-:S13]  /*17a0*/  ISETP.NE.AND P0, PT, R13, 0x1, PT ;  /* 0x000000010d00780c */ /* 0x000fda0003f05270 */
[----:B------:R-:W0:Y:S02]  /*17b0*/  @P0 LDC.64 R4, c[0x0][0x9e8] ;  /* 0x00027a00ff040b82 */ /* 0x000e240000000a00 */
[----:B0-----:R-:W-:-:S05]  /*17c0*/  @P0 IMAD.HI.U32 R4, R3, R4, RZ ;  /* 0x0000000403040227 */ /* 0x001fca00078e00ff */
[----:B------:R-:W-:-:S07]  /*17d0*/  @P0 SHF.R.U32.HI R3, RZ, R5, R4 ;  /* 0x00000005ff030219 */ /* 0x000fce0000011604 */
.L_x_8188:
[----:B------:R-:W-:Y:S05]  /*17e0*/  BSYNC B0 ;  /* 0x0000000000007941 */ /* 0x000fea0003800000 */
.L_x_8186:
[----:B------:R-:W-:-:S05]  /*17f0*/  IMAD R3, R3, R13, R13 ;  /* 0x0000000d03037224 */ /* 0x000fca00078e020d */
[----:B------:R-:W-:-:S07]  /*1800*/  VIMNMX R0, R0, R3, PT ;  /* 0x0000000300007248 */ /* 0x000fce0003fe0100 */
.L_x_8185:
[----:B------:R-:W0:Y:S01]  /*1810*/  @P1 LDC R4, c[0x0][0x44c] ;  /* 0x00011300ff041b82 */ /* 0x000e220000000800 */
[----:B------:R-:W-:Y:S01]  /*1820*/  IMAD.IADD R95, R190, 0x1, -R189 ;  /* 0x00000001be5f7824 */ /* 0x000fe200078e0abd */
[----:B------:R-:W-:-:S06]  /*1830*/  ULDC UR4, c[0x0][0x9dc] ;  /* 0x0002770000047ab9 */ /* 0x000fcc0000000800 */
[----:B------:R-:W1:Y:S01]  /*1840*/  @P1 LDC R6, c[0x0][0x450] ;  /* 0x00011400ff061b82 */ /* 0x000e620000000800 */
[----:B0-----:R-:W-:-:S04]  /*1850*/  @P1 IMAD.HI.U32 R3, R193, R4, RZ ;  /* 0x00000004c1031227 */ /* 0x001fc800078e00ff */
[----:B------:R-:W-:Y:S01]  /*1860*/  IMAD.MOV.U32 R4, RZ, RZ, R193 ;  /* 0x000000ffff047224 */ /* 0x000fe200078e00c1 */
        /* <DEDUP_REMOVED lines=14> */
.L_x_8191:
[----:B------:R-:W-:-:S13]  /*1950*/  ISETP.NE.AND P0, PT, R13, 0x1, PT ;  /* 0x000000010d00780c */ /* 0x000fda0003f05270 */
[----:B------:R-:W0:Y:S02]  /*1960*/  @P0 LDC.64 R6, c[0x0][0x9e8] ;  /* 0x00027a00ff060b82 */ /* 0x000e240000000a00 */
[----:B0-----:R-:W-:-:S05]  /*1970*/  @P0 IMAD.HI.U32 R6, R3, R6, RZ ;  /* 0x0000000603060227 */ /* 0x001fca00078e00ff */
[----:B------:R-:W-:-:S07]  /*1980*/  @P0 SHF.R.U32.HI R3, RZ, R7, R6 ;  /* 0x00000007ff030219 */ /* 0x000fce0000011606 */
.L_x_8192:
[----:B------:R-:W-:Y:S05]  /*1990*/  BSYNC B0 ;  /* 0x0000000000007941 */ /* 0x000fea0003800000 */
.L_x_8190:
[----:B------:R-:W-:-:S05]  /*19a0*/  IMAD R3, R3, R13, RZ ;  /* 0x0000000d03037224 */ /* 0x000fca00078e02ff */
[----:B------:R-:W-:-:S07]  /*19b0*/  VIMNMX R4, R4, R3, !PT ;  /* 0x0000000304047248 */ /* 0x000fce0007fe0100 */
.L_x_8189:
        /* <DEDUP_REMOVED lines=43> */
.L_x_8195:
[----:B------:R-:W-:Y:S05]  /*1c70*/  BSYNC B6 ;  /* 0x0000000000067941 */ /* 0x000fea0003800000 */
.L_x_8194:
        /* <DEDUP_REMOVED lines=20> */
.L_x_8197:
[----:B------:R-:W-:Y:S05]  /*1dc0*/  BSYNC B6 ;  /* 0x0000000000067941 */ /* 0x000fea0003800000 */
.L_x_8196:
[----:B------:R-:W-:Y:S01]  /*1dd0*/  ULDC.64 UR4, c[0x0][0x9f8] ;  /* 0x00027e0000047ab9 */ /* 0x000fe20000000a00 */
[----:B------:R-:W-:Y:S01]  /*1de0*/  IMAD.MOV.U32 R0, RZ, RZ, R43 ;  /* 0x000000ffff007224 */ /* 0x000fe200078e002b */
[----:B------:R-:W-:Y:S01]  /*1df0*/  ISETP.NE.U32.AND P0, PT, RZ, UR4, PT ;  /* 0x00000004ff007c0c */ /* 0x000fe2000bf05070 */
[----:B------:R-:W0:Y:S03]  /*1e00*/  LDC R37, c[0x0][0x3f4] ;  /* 0x0000fd00ff257b82 */ /* 0x000e260000000800 */
[----:B------:R-:W-:-:S05]  /*1e10*/  ISETP.NE.AND.EX P0, PT, RZ, UR5, PT, P0 ;  /* 0x00000005ff007c0c */ /* 0x000fca000bf05300 */
[----:B------:R-:W1:Y:S08]  /*1e20*/  LDC.64 R14, c[0x0][0x3f8] ;  /* 0x0000fe00ff0e7b82 */ /* 0x000e700000000a00 */
[----:B------:R-:W2:Y:S08]  /*1e30*/  @P0 LDC.64 R4, c[0x0][0x9f8] ;  /* 0x00027e00ff040b82 */ /* 0x000eb00000000a00 */
[----:B------:R-:W3:Y:S01]  /*1e40*/  LDC.64 R34, c[0x0][0x408] ;  /* 0x00010200ff227b82 */ /* 0x000ee20000000a00 */
[----:B--2---:R-:W-:-:S05]  /*1e50*/  @P0 IMAD.WIDE R4, R43, 0x4, R4 ;  /* 0x000000042b040825 */ /* 0x004fca00078e0204 */
[----:B------:R2:W4:Y:S01]  /*1e60*/  @P0 LDG.E R0, desc[UR54][R4.64] ;  /* 0x0000003604000981 */ /* 0x000522000c1e1900 */
[----:B0-----:R-:W-:Y:S01]  /*1e70*/  ISETP.GE.AND P0, PT, R16, R37, PT ;  /* 0x000000251000720c */ /* 0x001fe20003f06270 */
[----:B-1----:R-:W-:Y:S01]  /*1e80*/  IMAD.WIDE.U32 R6, R188, R14, R22 ;  /* 0x0000000ebc067225 */ /* 0x002fe200078e0016 */
[C-C-:B---3--:R-:W-:Y:S01]  /*1e90*/  SHF.L.U64.HI R30, R34.reuse, 0x6, R35.reuse ;  /* 0x00000006221e7819 */ /* 0x148fe20000010223 */
[----:B------:R-:W0:Y:S01]  /*1ea0*/  S2R R38, SR_TID.X ;  /* 0x0000000000267919 */ /* 0x000e220000002100 */
[----:B------:R-:W-:Y:S01]  /*1eb0*/  SEL R13, R37, RZ, P0 ;  /* 0x000000ff250d7207 */ /* 0x000fe20000000000 */
[----:B------:R-:W-:Y:S01]  /*1ec0*/  IMAD.MOV.U32 R82, RZ, RZ, R6 ;  /* 0x000000ffff527224 */ /* 0x000fe200078e0006 */
[----:B------:R-:W-:Y:S01]  /*1ed0*/  SHF.L.U64.HI R31, R34, 0x7, R35 ;  /* 0x00000007221f7819 */ /* 0x000fe20000010223 */
[----:B------:R-:W-:Y:S02]  /*1ee0*/  IMAD R10, R221, R34, RZ ;  /* 0x00000022dd0a7224 */ /* 0x000fe400078e02ff */
[----:B------:R-:W-:-:S02]  /*1ef0*/  IMAD.IADD R13, R16, 0x1, R13 ;  /* 0x00000001100d7824 */ /* 0x000fc400078e020d */
[----:B--2---:R-:W-:-:S03]  /*1f00*/  IMAD.WIDE.U32 R4, R188, R34, R22 ;  /* 0x00000022bc047225 */ /* 0x004fc600078e0016 */
[----:B------:R-:W-:Y:S01]  /*1f10*/  SHF.R.S32.HI R6, RZ, 0x1f, R13 ;  /* 0x0000001fff067819 */ /* 0x000fe2000001140d */
[----:B------:R-:W-:Y:S02]  /*1f20*/  IMAD R8, R221, R14, RZ ;  /* 0x0000000edd087224 */ /* 0x000fe400078e02ff */
[----:B------:R-:W-:Y:S01]  /*1f30*/  IMAD.MOV.U32 R86, RZ, RZ, R4 ;  /* 0x000000ffff567224 */ /* 0x000fe200078e0004 */
[----:B------:R-:W-:Y:S01]  /*1f40*/  LEA.HI R4, R6, R13, RZ, 0x6 ;  /* 0x0000000d06047211 */ /* 0x000fe200078f30ff */
[----:B------:R-:W-:Y:S01]  /*1f50*/  IMAD R89, R188, R35, R10 ;  /* 0x00000023bc597224 */ /* 0x000fe200078e020a */
[----:B------:R-:W-:Y:S01]  /*1f60*/  LEA.HI R12, R6, R13, RZ, 0x3 ;  /* 0x0000000d060c7211 */ /* 0x000fe200078f18ff */
[----:B------:R-:W-:-:S03]  /*1f70*/  IMAD.WIDE.U32 R10, R188, R34, R16 ;  /* 0x00000022bc0a7225 */ /* 0x000fc600078e0010 */
[----:B------:R-:W-:Y:S01]  /*1f80*/  LOP3.LUT R6, R199, 0x38, R12, 0xf8, !PT ;  /* 0x00000038c7067812 */ /* 0x000fe200078ef80c */
[----:B------:R-:W-:Y:S01]  /*1f90*/  IMAD R85, R188, R15, R8 ;  /* 0x0000000fbc557224 */ /* 0x000fe200078e0208 */
[----:B------:R-:W-:Y:S01]  /*1fa0*/  LOP3.LUT R41, R12, 0xfffffff8, RZ, 0xc0, !PT ;  /* 0xfffffff80c297812 */ /* 0x000fe200078ec0ff */
[-C--:B------:R-:W-:Y:S01]  /*1fb0*/  IMAD.WIDE.U32 R8, R188, R14.reuse, R16 ;  /* 0x0000000ebc087225 */ /* 0x080fe200078e0010 */
[----:B------:R-:W-:Y:S02]  /*1fc0*/  LOP3.LUT R6, R6, R225, RZ, 0x3c, !PT ;  /* 0x000000e106067212 */ /* 0x000fe400078e3cff */
[----:B------:R-:W-:Y:S01]  /*1fd0*/  SHF.R.S32.HI R81, RZ, 0x3, R12 ;  /* 0x00000003ff517819 */ /* 0x000fe2000001140c */
[----:B------:R-:W-:Y:S01]  /*1fe0*/  IMAD.IADD R87, R5, 0x1, R89 ;  /* 0x0000000105577824 */ /* 0x000fe200078e0259 */
[----:B------:R-:W-:Y:S01]  /*1ff0*/  LOP3.LUT R5, R12, 0x38, RZ, 0xc0, !PT ;  /* 0x000000380c057812 */ /* 0x000fe200078ec0ff */
[----:B------:R-:W-:Y:S01]  /*2000*/  IMAD.IADD R89, R89, 0x1, R11 ;  /* 0x0000000159597824 */ /* 0x000fe200078e020b */
[----:B-----5:R-:W-:Y:S01]  /*2010*/  SHF.R.S32.HI R11, RZ, 0x1f, R24 ;  /* 0x0000001fff0b7819 */ /* 0x020fe20000011418 */
[----:B------:R-:W-:Y:S01]  /*2020*/  IMAD.SHL.U32 R4, R4, 0x80, RZ ;  /* 0x0000008004047824 */ /* 0x000fe200078e00ff */
[----:B0-----:R-:W-:Y:S01]  /*2030*/  SHF.R.U32.HI R38, RZ, 0x7, R38 ;  /* 0x00000007ff267819 */ /* 0x001fe20000011626 */
[----:B------:R-:W-:Y:S01]  /*2040*/  IMAD.IADD R83, R7, 0x1, R85 ;  /* 0x0000000107537824 */ /* 0x000fe200078e0255 */
[----:B------:R-:W-:Y:S01]  /*2050*/  SHF.R.S32.HI R90, RZ, 0x1f, R41 ;  /* 0x0000001fff5a7819 */ /* 0x000fe20000011429 */
[----:B------:R-:W-:Y:S01]  /*2060*/  IMAD.IADD R85, R85, 0x1, R9 ;  /* 0x0000000155557824 */ /* 0x000fe200078e0209 */
[----:B------:R-:W-:Y:S01]  /*2070*/  ISETP.NE.AND P6, PT, R38, 0x1, PT ;  /* 0x000000012600780c */ /* 0x000fe20003fc5270 */
[----:B------:R-:W-:Y:S01]  /*2080*/  IMAD.MOV.U32 R84, RZ, RZ, R8 ;  /* 0x000000ffff547224 */ /* 0x000fe200078e0008 */
[--C-:B------:R-:W-:Y:S01]  /*2090*/  LOP3.LUT R9, R197, 0x38, R12.reuse, 0xf8, !PT ;  /* 0x00000038c5097812 */ /* 0x100fe200078ef80c */
[C---:B------:R-:W-:Y:S01]  /*20a0*/  IMAD R13, R11.reuse, R14, RZ ;  /* 0x0000000e0b0d7224 */ /* 0x040fe200078e02ff */
[----:B------:R-:W-:Y:S01]  /*20b0*/  LOP3.LUT R8, R196, 0x38, R12, 0xf8, !PT ;  /* 0x00000038c4087812 */ /* 0x000fe200078ef80c */
[----:B------:R-:W-:Y:S01]  /*20c0*/  IMAD.MOV.U32 R88, RZ, RZ, R10 ;  /* 0x000000ffff587224 */ /* 0x000fe200078e000a */
[----:B------:R-:W-:Y:S01]  /*20d0*/  LOP3.LUT R7, R4, 0xffffe000, RZ, 0xc0, !PT ;  /* 0xffffe00004077812 */ /* 0x000fe200078ec0ff */
[----:B------:R-:W-:Y:S01]  /*20e0*/  IMAD R11, R11, R34, RZ ;  /* 0x000000220b0b7224 */ /* 0x000fe200078e02ff */
[----:B------:R-:W-:Y:S01]  /*20f0*/  LOP3.LUT R4, R5, 0x1c0, R222, 0xf8, !PT ;  /* 0x000001c005047812 */ /* 0x000fe200078ef8de */
[C---:B------:R-:W-:Y:S01]  /*2100*/  IMAD R13, R24.reuse, R15, R13 ;  /* 0x0000000f180d7224 */ /* 0x040fe200078e020d */
[----:B------:R-:W-:Y:S01]  /*2110*/  LOP3.LUT R10, R9, R224, RZ, 0x3c, !PT ;  /* 0x000000e0090a7212 */ /* 0x000fe200078e3cff */
[-C--:B------:R-:W-:Y:S01]  /*2120*/  IMAD.WIDE.U32 R82, R24, R14.reuse, R82 ;  /* 0x0000000e18527225 */ /* 0x080fe200078e0052 */
[----:B------:R-:W-:Y:S01]  /*2130*/  LOP3.LUT R9, R8, R223, RZ, 0x3c, !PT ;  /* 0x000000df08097212 */ /* 0x000fe200078e3cff */
[----:B------:R-:W-:Y:S05]  /*2140*/  @!P6 WARPSYNC.ALL ;  /* 0x000000000000e948 */ /* 0x000fea0003800000 */
[----:B------:R-:W-:Y:S01]  /*2150*/  LOP3.LUT R8, R4, R203, RZ, 0x3c, !PT ;  /* 0x000000cb04087212 */ /* 0x000fe200078e3cff */
[----:B------:R-:W-:Y:S01]  /*2160*/  IMAD.WIDE.U32 R84, R24, R14, R84 ;  /* 0x0000000e18547225 */ /* 0x000fe200078e0054 */
[-C--:B------:R-:W-:Y:S01]  /*2170*/  IADD3 R4, R6, R7.reuse, R202 ;  /* 0x0000000706047210 */ /* 0x080fe20007ffe0ca */
[----:B------:R-:W-:Y:S01]  /*2180*/  ULDC UR4, c[0x0][0x2f4] ;  /* 0x0000bd0000047ab9 */ /* 0x000fe20000000800 */
[----:B------:R-:W-:Y:S01]  /*2190*/  IADD3 R5, R10, R7, R201 ;  /* 0x000000070a057210 */ /* 0x000fe20007ffe0c9 */
[C---:B------:R-:W-:Y:S01]  /*21a0*/  IMAD R11, R24.reuse, R35, R11 ;  /* 0x00000023180b7224 */ /* 0x040fe200078e020b */
[-C--:B------:R-:W-:Y:S01]  /*21b0*/  IADD3 R6, R9, R7.reuse, R200 ;  /* 0x0000000709067210 */ /* 0x080fe20007ffe0c8 */
[----:B------:R-:W-:Y:S01]  /*21c0*/  IMAD.WIDE.U32 R86, R24, R34, R86 ;  /* 0x0000002218567225 */ /* 0x000fe200078e0056 */
[----:B------:R-:W-:-:S02]  /*21d0*/  IADD3 R7, R8, R7, R204 ;  /* 0x0000000708077210 */ /* 0x000fc40007ffe0cc */
[----:B------:R-:W-:Y:S01]  /*21e0*/  SHF.L.U64.HI R8, R14, 0x5, R15 ;  /* 0x000000050e087819 */ /* 0x000fe2000001020f */
[----:B------:R-:W-:Y:S01]  /*21f0*/  IMAD.WIDE.U32 R88, R24, R34, R88 ;  /* 0x0000002218587225 */ /* 0x000fe200078e0058 */
[C-C-:B------:R-:W-:Y:S02]  /*2200*/  SHF.L.U64.HI R9, R14.reuse, 0x6, R15.reuse ;  /* 0x000000060e097819 */ /* 0x140fe4000001020f */
[----:B------:R-:W-:Y:S01]  /*2210*/  SHF.L.U64.HI R10, R14, 0x7, R15 ;  /* 0x000000070e0a7819 */ /* 0x000fe2000001020f */
[----:B------:R-:W-:Y:S01]  /*2220*/  IMAD.IADD R3, R29, 0x1, R28 ;  /* 0x000000011d037824 */ /* 0x000fe200078e021c */
[C---:B------:R-:W-:Y:S01]  /*2230*/  SHF.L.U64.HI R29, R34.reuse, 0x5, R35 ;  /* 0x00000005221d7819 */ /* 0x040fe20000010223 */
[C---:B------:R-:W-:Y:S01]  /*2240*/  IMAD.SHL.U32 R32, R34.reuse, 0x20, RZ ;  /* 0x0000002022207824 */ /* 0x040fe200078e00ff */
[----:B------:R-:W-:Y:S01]  /*2250*/  SHF.R.S32.HI R35, RZ, 0x1f, R42 ;  /* 0x0000001fff237819 */ /* 0x000fe2000001142a */
[----:B------:R-:W-:Y:S01]  /*2260*/  IMAD.SHL.U32 R33, R34, 0x40, RZ ;  /* 0x0000004022217824 */ /* 0x000fe200078e00ff */
[----:B------:R-:W-:Y:S01]  /*2270*/  ISETP.GE.AND P1, PT, R16, UR4, PT ;  /* 0x0000000410007c0c */ /* 0x000fe2000bf26270 */
[----:B------:R-:W-:Y:S01]  /*2280*/  VIADD R94, R38, 0x8 ;  /* 0x00000008265e7836 */ /* 0x000fe20000000000 */
[----:B------:R-:W-:Y:S01]  /*2290*/  ISETP.GE.AND P2, PT, R2, UR4, PT ;  /* 0x0000000402007c0c */ /* 0x000fe2000bf46270 */
[----:B------:R-:W-:-:S02]  /*22a0*/  IMAD.SHL.U32 R20, R14, 0x20, RZ ;  /* 0x000000200e147824 */ /* 0x000fc400078e00ff */
[C---:B------:R-:W-:Y:S02]  /*22b0*/  IMAD.SHL.U32 R21, R14.reuse, 0x40, RZ ;  /* 0x000000400e157824 */ /* 0x040fe400078e00ff */
[----:B------:R-:W-:Y:S02]  /*22c0*/  IMAD.SHL.U32 R28, R14, 0x80, RZ ;  /* 0x000000800e1c7824 */ /* 0x000fe400078e00ff */
[----:B------:R-:W-:Y:S02]  /*22d0*/  IMAD.SHL.U32 R34, R34, 0x80, RZ ;  /* 0x0000008022227824 */ /* 0x000fe400078e00ff */
[----:B------:R-:W-:Y:S02]  /*22e0*/  IMAD R36, R207, 0x20, R188 ;  /* 0x00000020cf247824 */ /* 0x000fe400078e02bc */
[----:B------:R-:W-:Y:S02]  /*22f0*/  IMAD.SHL.U32 R37, R37, 0x2, RZ ;  /* 0x0000000225257824 */ /* 0x000fe400078e00ff */
[----:B------:R-:W-:-:S02]  /*2300*/  IMAD.IADD R39, R83, 0x1, R13 ;  /* 0x0000000153277824 */ /* 0x000fc400078e020d */
[----:B------:R-:W-:Y:S02]  /*2310*/  IMAD.IADD R40, R13, 0x1, R85 ;  /* 0x000000010d287824 */ /* 0x000fe400078e0255 */
[----:B------:R-:W-:Y:S02]  /*2320*/  IMAD.IADD R43, R87, 0x1, R11 ;  /* 0x00000001572b7824 */ /* 0x000fe400078e020b */
[----:B------:R-:W-:Y:S01]  /*2330*/  IMAD.IADD R80, R11, 0x1, R89 ;  /* 0x000000010b507824 */ /* 0x000fe200078e0259 */
[----:B----4-:R-:W-:Y:S01]  /*2340*/  SHF.R.S32.HI R38, RZ, 0x1f, R0 ;  /* 0x0000001fff267819 */ /* 0x010fe20000011400 */
[----:B------:R-:W-:Y:S06]  /*2350*/  @!P6 BAR.SYNC.DEFER_BLOCKING 0x9, 0x100 ;  /* 0x024400000000eb1d */ /* 0x000fec0000010000 */
.L_x_8295:
[----:B------:R-:W0:Y:S01]  /*2360*/  LDC R100, c[0x0][0x430] ;  /* 0x00010c00ff647b82 */ /* 0x000e220000000800 */
[----:B------:R-:W-:Y:S02]  /*2370*/  VIADD R27, R27, 0xffffffff ;  /* 0xffffffff1b1b7836 */ /* 0x000fe40000000000 */
[----:B------:R-:W-:Y:S02]  /*2380*/  IMAD.MOV.U32 R101, RZ, RZ, RZ ;  /* 0x000000ffff657224 */ /* 0x000fe400078e00ff */
[----:B---3--:R-:W-:-:S03]  /*2390*/  IMAD R44, R27, 0x80, R36 ;  /* 0x000000801b2c7824 */ /* 0x008fc600078e0224 */
        /* <DEDUP_REMOVED lines=8> */
[----:B------:R-:W3:Y:S08]  /*2420*/  @P4 LDC R12, c[0x0][0x434] ;  /* 0x00010d00ff0c4b82 */ /* 0x000ef00000000800 */
        /* <DEDUP_REMOVED lines=25> */
[C---:B------:R-:W-:Y:S01]  /*25c0*/  IMAD.WIDE.U32 R12, R100.reuse, UR4, RZ ;  /* 0x00000004640c7c25 */ /* 0x040fe2000f8e00ff */
[----:B------:R-:W-:Y:S02]  /*25d0*/  ULDC.U8 UR6, c[0x0][0x410] ;  /* 0x0001040000067ab9 */ /* 0x000fe40000000000 */
[----:B------:R-:W-:Y:S01]  /*25e0*/  ISETP.NE.AND P3, PT, RZ, UR6, PT ;  /* 0x00000006ff007c0c */ /* 0x000fe2000bf65270 */
[----:B------:R-:W-:Y:S02]  /*25f0*/  IMAD R11, R99, UR4, RZ ;  /* 0x00000004630b7c24 */ /* 0x000fe4000f8e02ff */
[----:B------:R-:W-:Y:S02]  /*2600*/  IMAD R44, R31, R27, RZ ;  /* 0x0000001b1f2c7224 */ /* 0x000fe400078e02ff */
[----:B------:R-:W-:Y:S01]  /*2610*/  IMAD R11, R100, UR5, R11 ;  /* 0x00000005640b7c24 */ /* 0x000fe2000f8e020b */
[----:B------:R-:W-:Y:S01]  /*2620*/  ULDC.64 UR4, c[0x0][0x310] ;  /* 0x0000c40000047ab9 */ /* 0x000fe20000000a00 */
[----:B------:R-:W-:-:S02]  /*2630*/  IMAD R97, R27, -0x80, R25 ;  /* 0xffffff801b617824 */ /* 0x000fc400078e0219 */
[----:B------:R-:W-:Y:S02]  /*2640*/  IMAD R14, R98, UR4, RZ ;  /* 0x00000004620e7c24 */ /* 0x000fe4000f8e02ff */
[----:B------:R-:W-:Y:S01]  /*2650*/  IMAD.IADD R13, R13, 0x1, R11 ;  /* 0x000000010d0d7824 */ /* 0x000fe200078e020b */
[----:B------:R-:W-:Y:S01]  /*2660*/  SHF.R.S32.HI R11, RZ, 0x1f, R27 ;  /* 0x0000001fff0b7819 */ /* 0x000fe2000001141b */
[----:B------:R-:W-:Y:S01]  /*2670*/  IMAD R15, R101, UR5, R14 ;  /* 0x00000005650f7c24 */ /* 0x000fe2000f8e020e */
[----:B------:R-:W-:Y:S01]  /*2680*/  VIMNMX R97, R97, 0x80, PT ;  /* 0x0000008061617848 */ /* 0x000fe20003fe0100 */
[----:B------:R-:W-:Y:S01]  /*2690*/  IMAD.WIDE.U32 R12, R101, UR4, R12 ;  /* 0x00000004650c7c25 */ /* 0x000fe2000f8e000c */
[----:B------:R-:W-:-:S03]  /*26a0*/  ULDC.64 UR4, c[0x0][0x308] ;  /* 0x0000c20000047ab9 */ /* 0x000fc60000000a00 */
[----:B------:R-:W-:Y:S02]  /*26b0*/  IMAD R14, R10, R27, RZ ;  /* 0x0000001b0a0e7224 */ /* 0x000fe400078e02ff */
[----:B------:R-:W-:Y:S02]  /*26c0*/  IMAD.IADD R13, R13, 0x1, R15 ;  /* 0x000000010d0d7824 */ /* 0x000fe400078e020f */
[----:B------:R-:W-:Y:S02]  /*26d0*/  IMAD R15, R35, UR4, RZ ;  /* 0x00000004230f7c24 */ /* 0x000fe4000f8e02ff */
[C---:B------:R-:W-:Y:S02]  /*26e0*/  IMAD R91, R11.reuse, R28, R14 ;  /* 0x0000001c0b5b7224 */ /* 0x040fe400078e020e */
[----:B------:R-:W-:Y:S02]  /*26f0*/  IMAD R11, R11, R34, R44 ;  /* 0x000000220b0b7224 */ /* 0x000fe400078e022c */
[----:B------:R-:W-:-:S02]  /*2700*/  IMAD R103, R42, UR5, R15 ;  /* 0x000000052a677c24 */ /* 0x000fc4000f8e020f */
[----:B------:R-:W-:Y:S01]  /*2710*/  IMAD.WIDE.U32 R44, R42, UR4, R12 ;  /* 0x000000042a2c7c25 */ /* 0x000fe2000f8e000c */
[----:B------:R-:W-:-:S03]  /*2720*/  ULDC.64 UR4, c[0x0][0x2e8] ;  /* 0x0000ba0000047ab9 */ /* 0x000fc60000000a00 */
[----:B------:R-:W-:Y:S01]  /*2730*/  IMAD.IADD R103, R45, 0x1, R103 ;  /* 0x000000012d677824 */ /* 0x000fe200078e0267 */
[----:B------:R-:W-:Y:S01]  /*2740*/  LEA R108, P4, R44, UR4, 0x1 ;  /* 0x000000042c6c7c11 */ /* 0x000fe2000f8808ff */
[----:B------:R-:W-:-:S03]  /*2750*/  IMAD.WIDE.U32 R12, R34, R27, RZ ;  /* 0x0000001b220c7225 */ /* 0x000fc600078e00ff */
[----:B------:R-:W-:Y:S01]  /*2760*/  LEA.HI.X R103, R44, UR5, R103, 0x1, P4 ;  /* 0x000000052c677c11 */ /* 0x000fe2000a0f0c67 */
[----:B------:R-:W-:Y:S01]  /*2770*/  IMAD.WIDE.U32 R14, R28, R27, RZ ;  /* 0x0000001b1c0e7225 */ /* 0x000fe200078e00ff */
[----:B------:R-:W-:-:S03]  /*2780*/  IADD3 R11, R13, R11, RZ ;  /* 0x0000000b0d0b7210 */ /* 0x000fc60007ffe0ff */
        /* <DEDUP_REMOVED lines=31> */
.L_x_8202:
[----:B------:R-:W-:Y:S05]  /*2980*/  BSYNC B1 ;  /* 0x0000000000017941 */ /* 0x000fea0003800000 */
.L_x_8201:
[----:B------:R-:W-:Y:S01]  /*2990*/  ISETP.GE.AND P3, PT, R217, R97, PT ;  /* 0x00000061d900720c */ /* 0x000fe20003f66270 */
[----:B0----5:R-:W-:Y:S01]  /*29a0*/  IMAD.MOV.U32 R44, RZ, RZ, R68 ;  /* 0x000000ffff2c7224 */ /* 0x021fe200078e0044 */
[----:B------:R-:W-:Y:S01]  /*29b0*/  BSSY B1, `(.L_x_8203) ;  /* 0x0000029000017945 */ /* 0x000fe20003800000 */
[----:B------:R-:W-:Y:S01]  /*29c0*/  IMAD.MOV.U32 R45, RZ, RZ, R69 ;  /* 0x000000ffff2d7224 */ /* 0x000fe200078e0045 */
[----:B------:R-:W-:Y:S01]  /*29d0*/  P2R R138, PR, RZ, 0x8 ;  /* 0x00000008ff8a7803 */ /* 0x000fe20000000000 */
        /* <DEDUP_REMOVED lines=38> */
.L_x_8204:
[----:B------:R-:W-:Y:S05]  /*2c40*/  BSYNC B1 ;  /* 0x0000000000017941 */ /* 0x000fea0003800000 */
.L_x_8203:
[----:B------:R-:W-:Y:S01]  /*2c50*/  ISETP.GE.AND P3, PT, R216, R97, PT ;  /* 0x00000061d800720c */ /* 0x000fe20003f66270 */
[----:B0----5:R-:W-:Y:S01]  /*2c60*/  IMAD.MOV.U32 R44, RZ, RZ, R60 ;  /* 0x000000ffff2c7224 */ /* 0x021fe200078e003c */
[----:B------:R-:W-:Y:S01]  /*2c70*/  BSSY B1, `(.L_x_8205) ;  /* 0x000002d000017945 */ /* 0x000fe20003800000 */
[----:B------:R-:W-:Y:S01]  /*2c80*/  IMAD.MOV.U32 R45, RZ, RZ, R61 ;  /* 0x000000ffff2d7224 */ /* 0x000fe200078e003d */
[----:B------:R-:W-:Y:S01]  /*2c90*/  CS2R R52, SRZ ;  /* 0x0000000000347805 */ /* 0x000fe2000001ff00 */
        /* <DEDUP_REMOVED lines=42> */
.L_x_8206:
[----:B------:R-:W-:Y:S05]  /*2f40*/  BSYNC B1 ;  /* 0x0000000000017941 */ /* 0x000fea0003800000 */
.L_x_8205:
[----:B------:R-:W-:Y:S01]  /*2f50*/  ISETP.GE.AND P4, PT, R215, R97, PT ;  /* 0x00000061d700720c */ /* 0x000fe20003f86270 */
[----:B------:R-:W-:-:S12]  /*2f60*/  BSSY B1, `(.L_x_8207) ;  /* 0x000001e000017945 */ /* 0x000fd80003800000 */
[----:B------:R-:W-:Y:S05]  /*2f70*/  @P4 BRA `(.L_x_8208) ;  /* 0x0000000000704947 */ /* 0x000fea0003800000 */
[----:B------:R-:W1:Y:S01]  /*2f80*/  LDC.64 R44, c[0x0][0x3f8] ;  /* 0x0000fe00ff2c7b82 */ /* 0x000e620000000a00 */
[----:B------:R-:W-:Y:S01]  /*2f90*/  IMAD.MOV.U32 R15, RZ, RZ, R91 ;  /* 0x000000ffff0f7224 */ /* 0x000fe200078e005b */
[----:B------:R-:W-:Y:S01]  /*2fa0*/  ULDC.64 UR4, c[0x0][0x3e8] ;  /* 0x0000fa0000047ab9 */ /* 0x000fe20000000a00 */
[----:B------:R-:W-:Y:S01]  /*2fb0*/  IMAD.MOV.U32 R13, RZ, RZ, R11 ;  /* 0x000000ffff0d7224 */ /* 0x000fe200078e000b */
[----:B------:R-:W-:Y:S02]  /*2fc0*/  CS2R R48, SRZ ;  /* 0x0000000000307805 */ /* 0x000fe4000001ff00 */
[----:B------:R-:W-:Y:S01]  /*2fd0*/  CS2R R50, SRZ ;  /* 0x0000000000327805 */ /* 0x000fe2000001ff00 */
[----:B-1----:R-:W-:-:S04]  /*2fe0*/  IMAD.WIDE.U32 R14, R44, 0x60, R14 ;  /* 0x000000602c0e7825 */ /* 0x002fc800078e000e */
[----:B------:R-:W-:Y:S01]  /*2ff0*/  IMAD R46, R45, 0x60, RZ ;  /* 0x000000602d2e7824 */ /* 0x000fe200078e02ff */
[----:B------:R-:W-:-:S04]  /*3000*/  IADD3 R45, P5, R82, R14, RZ ;  /* 0x0000000e522d7210 */ /* 0x000fc80007fbe0ff */
[----:B------:R-:W-:Y:S02]  /*3010*/  IADD3.X R46, R39, R15, R46, P5, !PT ;  /* 0x0000000f272e7210 */ /* 0x000fe40002ffe42e */
        /* <DEDUP_REMOVED lines=18> */
.L_x_8208:
[----:B------:R-:W-:Y:S05]  /*3140*/  BSYNC B1 ;  /* 0x0000000000017941 */ /* 0x000fea0003800000 */
.L_x_8207:
[----:B-----5:R-:W-:Y:S01]  /*3150*/  IMAD.MOV.U32 R11, RZ, RZ, R52 ;  /* 0x000000ffff0b7224 */ /* 0x020fe200078e0034 */
[----:B------:R-:W-:Y:S01]  /*3160*/  UISETP.NE.AND UP0, UPT, UR39, 0x3, UPT ;  /* 0x000000032700788c */ /* 0x000fe2000bf05270 */
[----:B-1----:R-:W-:Y:S02]  /*3170*/  IMAD.MOV.U32 R12, RZ, RZ, R53 ;  /* 0x000000ffff0c7224 */ /* 0x002fe400078e0035 */
        /* <DEDUP_REMOVED lines=9> */
[----:B------:R-:W-:Y:S01]  /*3210*/  PLOP3.LUT P5, PT, PT, PT, UP0, 0x80, 0x0 ;  /* 0x000000000000781c */ /* 0x000fe20003faf008 */
        /* <DEDUP_REMOVED lines=23> */
.L_x_8209:
[----:B------:R-:W-:Y:S01]  /*3390*/  IMAD R91, R19, 0x8, R18 ;  /* 0x00000008135b7824 */ /* 0x000fe200078e0212 */
[----:B------:R-:W-:Y:S01]  /*33a0*/  SHF.L.U32 R102, R192, 0x1f, RZ ;  /* 0x0000001fc0667819 */ /* 0x000fe200000006ff */
[----:B------:R-:W-:Y:S03]  /*33b0*/  BSSY B1, `(.L_x_8210) ;  /* 0x0000003000017945 */ /* 0x000fe60003800000 */
[----:B------:R-:W0:Y:S02]  /*33c0*/  SYNCS.PHASECHK.TRANS64.TRYWAIT P6, [R91+URZ+0x28890], R102 ;  /* 0x028890665b0075a7 */ /* 0x000e2400080c017f */
[----:B0-----:R-:W-:Y:S05]  /*33d0*/  @!P6 BRA `(.L_x_8211) ;  /* 0x000002300058e947 */ /* 0x001fea0003800000 */
.L_x_8600:
[----:B------:R-:W-:Y:S05]  /*33e0*/  BSYNC B1 ;  /* 0x0000000000017941 */ /* 0x000fea0003800000 */
.L_x_8210:
[----:B------:R-:W-:-:S03]  /*33f0*/  UMOV UR4, 0xffffffff ;  /* 0xffffffff00047882 */ /* 0x000fc60000000000 */
[----:B------:R-:W-:Y:S05]  /*3400*/  BRA.DIV UR4, `(.L_x_8212) ;  /* 0x0000023204607947 */ /* 0x000fea000b800000 */
[----:B------:R1:W2:Y:S04]  /*3410*/  SHFL.IDX PT, R79, R103, RZ, 0x181f ;  /* 0x00181fff674f7589 */ /* 0x0002a800000e0000 */
[----:B------:R1:W3:Y:S02]  /*3420*/  SHFL.IDX PT, R105, R108, RZ, 0x181f ;  /* 0x00181fff6c697589 */ /* 0x0002e400000e0000 */
.L_x_8604:
        /* <DEDUP_REMOVED lines=22> */
[----:B------:R-:W-:Y:S02]  /*3590*/  PRMT R135, R135, 0x5410, R142 ;  /* 0x0000541087877816 */ /* 0x000fe4000000008e */
        /* <DEDUP_REMOVED lines=34> */
.L_x_8218:
[----:B------:R-:W-:Y:S05]  /*37c0*/  BSYNC B3 ;  /* 0x0000000000037941 */ /* 0x000fea0003800000 */
.L_x_8217:
[----:B0-----:R4:W-:Y:S02]  /*37d0*/  ST.E.128 desc[UR54][R76.64], R12 ;  /* 0x0000000c4c007985 */ /* 0x0019e4000c101d36 */
.L_x_8216:
[----:B------:R-:W-:Y:S05]  /*37e0*/  BSYNC B2 ;  /* 0x0000000000027941 */ /* 0x000fea0003800000 */
.L_x_8215:
        /* <DEDUP_REMOVED lines=53> */
.L_x_8220:
[----:B------:R-:W-:Y:S05]  /*3b40*/  BSYNC B2 ;  /* 0x0000000000027941 */ /* 0x000fea0003800000 */
.L_x_8219:
[----:B0-----:R0:W-:Y:S02]  /*3b50*/  ST.E.128 desc[UR54][R72.64], R12 ;  /* 0x0000000c48007985 */ /* 0x0011e4000c101d36 */
.L_x_8214:
[----:B------:R-:W-:Y:S05]  /*3b60*/  BSYNC B1 ;  /* 0x0000000000017941 */ /* 0x000fea0003800000 */
.L_x_8213:
[----:B------:R-:W-:-:S03]  /*3b70*/  UMOV UR4, 0xffffffff ;  /* 0xffffffff00047882 */ /* 0x000fc60000000000 */
[----:B------:R-:W-:Y:S05]  /*3b80*/  BRA.DIV UR4, `(.L_x_8221) ;  /* 0x0000022a04cc7947 */ /* 0x000fea000b800000 */
[----:B------:R1:W1:Y:S04]  /*3b90*/  SHFL.IDX PT, R71, R103, 0x1, 0x181f ;  /* 0x00381f0067477f89 */ /* 0x00026800000e0000 */
[----:B0-----:R0:W0:Y:S02]  /*3ba0*/  SHFL.IDX PT, R73, R108, 0x1, 0x181f ;  /* 0x00381f006c497f89 */ /* 0x00102400000e0000 */
.L_x_8608:
        /* <DEDUP_REMOVED lines=57> */
.L_x_8227:
[----:B------:R-:W-:Y:S05]  /*3f40*/  BSYNC B3 ;  /* 0x0000000000037941 */ /* 0x000fea0003800000 */
.L_x_8226:
[----:B--2---:R0:W-:Y:S02]  /*3f50*/  ST.E.128 desc[UR54][R68.64], R12 ;  /* 0x0000000c44007985 */ /* 0x0041e4000c101d36 */
.L_x_8225:
[----:B------:R-:W-:Y:S05]  /*3f60*/  BSYNC B2 ;  /* 0x0000000000027941 */ /* 0x000fea0003800000 */
.L_x_8224:
        /* <DEDUP_REMOVED lines=53> */
.L_x_8229:
[----:B------:R-:W-:Y:S05]  /*42c0*/  BSYNC B2 ;  /* 0x0000000000027941 */ /* 0x000fea0003800000 */
.L_x_8228:
[----:B----4-:R0:W-:Y:S02]  /*42d0*/  ST.E.128 desc[UR54][R64.64], R12 ;  /* 0x0000000c40007985 */ /* 0x0101e4000c101d36 */
.L_x_8223:
[----:B------:R-:W-:Y:S05]  /*42e0*/  BSYNC B1 ;  /* 0x0000000000017941 */ /* 0x000fea0003800000 */
.L_x_8222:
[----:B------:R-:W-:-:S03]  /*42f0*/  UMOV UR4, 0xffffffff ;  /* 0xffffffff00047882 */ /* 0x000fc60000000000 */
[----:B------:R-:W-:Y:S05]  /*4300*/  BRA.DIV UR4, `(.L_x_8230) ;  /* 0x0000022604387947 */ /* 0x000fea000b800000 */
[----:B------:R0:W0:Y:S04]  /*4310*/  SHFL.IDX PT, R61, R103, 0x2, 0x181f ;  /* 0x00581f00673d7f89 */ /* 0x00002800000e0000 */
[----:B------:R0:W0:Y:S02]  /*4320*/  SHFL.IDX PT, R63, R108, 0x2, 0x181f ;  /* 0x00581f006c3f7f89 */ /* 0x00002400000e0000 */
.L_x_8612:
[----:B------:R-:W-:Y:S04]  /*4330*/  BSSY B1, `(.L_x_8231) ;  /* 0x0000072000017945 */ /* 0x000fe80003800000 */
[----:B------:R-:W-:Y:S05]  /*4340*/  @P3 BRA `(.L_x_8232) ;  /* 0x0000000400c03947 */ /* 0x000fea0003800000 */
[----:B------:R-:W-:Y:S04]  /*4350*/  BSSY B2, `(.L_x_8233) ;  /* 0x0000038000027945 */ /* 0x000fe80003800000 */
[----:B------:R-:W-:Y:S05]  /*4360*/  @P1 BRA `(.L_x_8234) ;  /* 0x0000000000d81947 */ /* 0x000fea0003800000 */
[----:B0---4-:R0:W4:Y:S01]  /*4370*/  LDS.128 R12, [R93+0x1a400] ;  /* 0x01a400005d0c7984 */ /* 0x0111220000000c00 */
[C---:B------:R-:W-:Y:S01]  /*4380*/  LEA R64, P3, R16.reuse, R63, 0x1 ;  /* 0x0000003f10407211 */ /* 0x040fe200078608ff */
[----:B------:R-:W-:Y:S03]  /*4390*/  BSSY B3, `(.L_x_8235) ;  /* 0x0000032000037945 */ /* 0x000fe60003800000 */
[----:B------:R-:W-:Y:S02]  /*43a0*/  LEA.HI.X R65, R16, R61, R17, 0x1, P3 ;  /* 0x0000003d10417211 */ /* 0x000fe400018f0c11 */
[----:B------:R-:W-:-:S13]  /*43b0*/  ISETP.GE.AND P3, PT, R22, R107, PT ;  /* 0x0000006b1600720c */ /* 0x000fda0003f66270 */
        /* <DEDUP_REMOVED lines=22> */
[-C--:B------:R-:W-:Y:S01]  /*4520*/  FMUL.FTZ R13, R13, R59.reuse ;  /* 0x0000003b0d0d7220 */ /* 0x080fe20000410000 */
[----:B------:R-:W-:Y:S01]  /*4530*/  LOP3.LUT R133, R133, 0xffff0000, RZ, 0xc0, !PT ;  /* 0xffff000085857812 */ /* 0x000fe200078ec0ff */
[----:B------:R-:W-:Y:S01]  /*4540*/  FMUL.FTZ R57, R57, R60 ;  /* 0x0000003c39397220 */ /* 0x000fe20000410000 */
[----:B------:R-:W-:Y:S01]  /*4550*/  SHF.L.U32 R132, R132, 0x10, RZ ;  /* 0x0000001084847819 */ /* 0x000fe200000006ff */
[----:B------:R-:W-:Y:S01]  /*4560*/  IMAD.U32 R130, R130, 0x10000, RZ ;  /* 0x0001000082827824 */ /* 0x000fe200078e00ff */
[----:B------:R-:W-:Y:S01]  /*4570*/  LOP3.LUT R131, R131, 0xffff0000, RZ, 0xc0, !PT ;  /* 0xffff000083837812 */ /* 0x000fe200078ec0ff */
[C---:B------:R-:W-:Y:S01]  /*4580*/  FFMA.FTZ R67, R14.reuse, R59, -R67 ;  /* 0x0000003b0e437223 */ /* 0x040fe20000010843 */
[----:B------:R-:W-:Y:S01]  /*4590*/  FFMA.FTZ R62, R14, R62, R13 ;  /* 0x0000003e0e3e7223 */ /* 0x000fe2000001000d */
[----:B------:R-:W-:Y:S01]  /*45a0*/  FFMA.FTZ R69, R56, R60, -R69 ;  /* 0x0000003c38457223 */ /* 0x000fe20000010845 */
[----:B------:R-:W-:-:S02]  /*45b0*/  IMAD.U32 R15, R15, 0x10000, RZ ;  /* 0x000100000f0f7824 */ /* 0x000fc400078e00ff */
        /* <DEDUP_REMOVED lines=15> */
.L_x_8236:
[----:B------:R-:W-:Y:S05]  /*46b0*/  BSYNC B3 ;  /* 0x0000000000037941 */ /* 0x000fea0003800000 */
.L_x_8235:
[----:B----4-:R0:W-:Y:S02]  /*46c0*/  ST.E.128 desc[UR54][R64.64], R12 ;  /* 0x0000000c40007985 */ /* 0x0101e4000c101d36 */
.L_x_8234:
[----:B------:R-:W-:Y:S05]  /*46d0*/  BSYNC B2 ;  /* 0x0000000000027941 */ /* 0x000fea0003800000 */
.L_x_8233:
[----:B------:R-:W-:Y:S05]  /*46e0*/  @P2 BRA `(.L_x_8232) ;  /* 0x0000000000d82947 */ /* 0x000fea0003800000 */
[----:B0---4-:R0:W4:Y:S01]  /*46f0*/  LDS.128 R12, [R93+0x1e400] ;  /* 0x01e400005d0c7984 */ /* 0x0111220000000c00 */
[C---:B------:R-:W-:Y:S01]  /*4700*/  LEA R56, P3, R2.reuse, R63, 0x1 ;  /* 0x0000003f02387211 */ /* 0x040fe200078608ff */
[----:B------:R-:W-:Y:S03]  /*4710*/  BSSY B2, `(.L_x_8237) ;  /* 0x0000032000027945 */ /* 0x000fe60003800000 */
[----:B------:R-:W-:Y:S02]  /*4720*/  LEA.HI.X R57, R2, R61, R185, 0x1, P3 ;  /* 0x0000003d02397211 */ /* 0x000fe400018f0cb9 */
        /* <DEDUP_REMOVED lines=48> */
.L_x_8238:
[----:B------:R-:W-:Y:S05]  /*4a30*/  BSYNC B2 ;  /* 0x0000000000027941 */ /* 0x000fea0003800000 */
.L_x_8237:
[----:B----4-:R0:W-:Y:S02]  /*4a40*/  ST.E.128 desc[UR54][R56.64], R12 ;  /* 0x0000000c38007985 */ /* 0x0101e4000c101d36 */
.L_x_8232:
[----:B------:R-:W-:Y:S05]  /*4a50*/  BSYNC B1 ;  /* 0x0000000000017941 */ /* 0x000fea0003800000 */
.L_x_8231:
[----:B------:R-:W-:-:S03]  /*4a60*/  UMOV UR4, 0xffffffff ;  /* 0xffffffff00047882 */ /* 0x000fc60000000000 */
[----:B------:R-:W-:Y:S05]  /*4a70*/  BRA.DIV UR4, `(.L_x_8239) ;  /* 0x0000021e04a87947 */ /* 0x000fea000b800000 */
[----:B01----:R-:W0:Y:S04]  /*4a80*/  SHFL.IDX PT, R103, R103, 0x3, 0x181f ;  /* 0x00781f0067677f89 */ /* 0x003e2800000e0000 */
[----:B------:R1:W0:Y:S02]  /*4a90*/  SHFL.IDX PT, R53, R108, 0x3, 0x181f ;  /* 0x00781f006c357f89 */ /* 0x00022400000e0000 */
.L_x_8616:
[----:B------:R-:W-:Y:S05]  /*4aa0*/  @P4 BRA `(.L_x_8240) ;  /* 0x0000003400ec4947 */ /* 0x000fea0003800000 */
[----:B------:R-:W-:Y:S04]  /*4ab0*/  BSSY B1, `(.L_x_8241) ;  /* 0x0000038000017945 */ /* 0x000fe80003800000 */
[----:B------:R-:W-:Y:S05]  /*4ac0*/  @P1 BRA `(.L_x_8242) ;  /* 0x0000000000d81947 */ /* 0x000fea0003800000 */
[----:B----4-:R4:W1:Y:S01]  /*4ad0*/  LDS.128 R12, [R93+0x1b400] ;  /* 0x01b400005d0c7984 */ /* 0x0108620000000c00 */
[C---:B0-----:R-:W-:Y:S01]  /*4ae0*/  LEA R54, P3, R16.reuse, R53, 0x1 ;  /* 0x0000003510367211 */ /* 0x041fe200078608ff */
[----:B------:R-:W-:Y:S03]  /*4af0*/  BSSY B2, `(.L_x_8243) ;  /* 0x0000032000027945 */ /* 0x000fe60003800000 */
[----:B------:R-:W-:Y:S02]  /*4b00*/  LEA.HI.X R55, R16, R103, R17, 0x1, P3 ;  /* 0x0000006710377211 */ /* 0x000fe400018f0c11 */
[----:B------:R-:W-:-:S13]  /*4b10*/  ISETP.GE.AND P3, PT, R22, R107, PT ;  /* 0x0000006b1600720c */ /* 0x000fda0003f66270 */
[----:B----4-:R-:W-:Y:S05]  /*4b20*/  @P3 BRA `(.L_x_8244) ;  /* 0x0000000000b83947 */ /* 0x010fea0003800000 */
[----:B------:R-:W-:Y:S02]  /*4b30*/  SHF.R.U64 R11, R50, 0x10, R51 ;  /* 0x00000010320b7819 */ /* 0x000fe40000001233 */
[----:B------:R-:W-:Y:S01]  /*4b40*/  SHF.R.U64 R57, R48, 0x10, R49 ;  /* 0x0000001030397819 */ /* 0x000fe20000001231 */
[----:B-1----:R-:W-:Y:S01]  /*4b50*/  IMAD.U32 R48, R14, 0x10000, RZ ;  /* 0x000100000e307824 */ /* 0x002fe200078e00ff */
        /* <DEDUP_REMOVED lines=43> */
.L_x_8244:
[----:B------:R-:W-:Y:S05]  /*4e10*/  BSYNC B2 ;  /* 0x0000000000027941 */ /* 0x000fea0003800000 */
.L_x_8243:
[----:B-1----:R0:W-:Y:S02]  /*4e20*/  ST.E.128 desc[UR54][R54.64], R12 ;  /* 0x0000000c36007985 */ /* 0x0021e4000c101d36 */
.L_x_8242:
[----:B------:R-:W-:Y:S05]  /*4e30*/  BSYNC B1 ;  /* 0x0000000000017941 */ /* 0x000fea0003800000 */
.L_x_8241:
        /* <DEDUP_REMOVED lines=39> */
[-C--:B------:R-:W-:Y:S01]  /*50b0*/  FMUL.FTZ R44, R46, R109.reuse ;  /* 0x0000006d2e2c7220 */ /* 0x080fe20000410000 */
[C---:B------:R-:W-:Y:S01]  /*50c0*/  FMUL.FTZ R14, R12.reuse, R106 ;  /* 0x0000006a0c0e7220 */ /* 0x040fe20000410000 */
        /* <DEDUP_REMOVED lines=12> */
.L_x_8246:
[----:B------:R-:W-:Y:S05]  /*5190*/  BSYNC B1 ;  /* 0x0000000000017941 */ /* 0x000fea0003800000 */
.L_x_8245:
[----:B----4-:R0:W-:Y:S01]  /*51a0*/  ST.E.128 desc[UR54][R48.64], R12 ;  /* 0x0000000c30007985 */ /* 0x0101e2000c101d36 */
[----:B------:R-:W-:Y:S05]  /*51b0*/  BRA `(.L_x_8240) ;  /* 0x0000003000287947 */ /* 0x000fea0003800000 */
.L_x_8200:
        /* <DEDUP_REMOVED lines=20> */
[----:B------:R-:W-:-:S05]  /*5300*/  @!P5 IADD3 R48, P6, R84, R14, RZ ;  /* 0x0000000e5430d210 */ /* 0x000fca0007fde0ff */
[----:B------:R-:W-:Y:S02]  /*5310*/  @!P5 IMAD.X R49, R91, 0x1, R40, P6 ;  /* 0x000000015b31d824 */ /* 0x000fe400030e0628 */
        /* <DEDUP_REMOVED lines=8> */
[----:B------:R-:W-:Y:S02]  /*53a0*/  @!P4 LEA R68, P6, R46, R68, 0x1 ;  /* 0x000000442e44c211 */ /* 0x000fe400078c08ff */
[----:B------:R-:W-:Y:S02]  /*53b0*/  CS2R R52, SRZ ;  /* 0x0000000000347805 */ /* 0x000fe4000001ff00 */
[----:B------:R-:W-:Y:S02]  /*53c0*/  CS2R R58, SRZ ;  /* 0x00000000003a7805 */ /* 0x000fe4000001ff00 */
[----:B------:R-:W-:-:S02]  /*53d0*/  CS2R R56, SRZ ;  /* 0x0000000000387805 */ /* 0x000fc4000001ff00 */
[----:B------:R-:W-:Y:S02]  /*53e0*/  @!P4 LEA.HI.X R69, R46, R69, R47, 0x1, P6 ;  /* 0x000000452e45c211 */ /* 0x000fe400030f0c2f */
[----:B------:R-:W-:Y:S02]  /*53f0*/  CS2R R46, SRZ ;  /* 0x00000000002e7805 */ /* 0x000fe4000001ff00 */
[C---:B-1----:R-:W-:Y:S02]  /*5400*/  @!P4 LEA R70, P6, R44.reuse, R70, 0x1 ;  /* 0x000000462c46c211 */ /* 0x042fe400078c08ff */
[----:B------:R-:W-:Y:S01]  /*5410*/  CS2R R48, SRZ ;  /* 0x0000000000307805 */ /* 0x000fe2000001ff00 */
[----:B------:R-:W5:Y:S01]  /*5420*/  @!P4 LDG.E.128 R52, desc[UR54][R68.64] ;  /* 0x000000364434c981 */ /* 0x000f62000c1e1d00 */
[----:B------:R-:W-:Y:S02]  /*5430*/  @!P4 LEA.HI.X R71, R44, R71, R45, 0x1, P6 ;  /* 0x000000472c47c211 */ /* 0x000fe400030f0c2d */
[----:B------:R-:W-:-:S02]  /*5440*/  CS2R R44, SRZ ;  /* 0x00000000002c7805 */ /* 0x000fc4000001ff00 */
[----:B------:R0:W5:Y:S04]  /*5450*/  @!P5 LDG.E.128 R48, desc[UR54][R62.64] ;  /* 0x000000363e30d981 */ /* 0x000168000c1e1d00 */
[----:B------:R-:W5:Y:S01]  /*5460*/  @!P4 LDG.E.128 R56, desc[UR54][R70.64] ;  /* 0x000000364638c981 */ /* 0x000f62000c1e1d00 */
[----:B--2---:R-:W-:-:S03]  /*5470*/  @!P3 LEA R76, P4, R66, R76, 0x1 ;  /* 0x0000004c424cb211 */ /* 0x004fc600078808ff */
[----:B------:R1:W5:Y:S01]  /*5480*/  @!P5 LDG.E.128 R44, desc[UR54][R60.64] ;  /* 0x000000363c2cd981 */ /* 0x000362000c1e1d00 */
        /* <DEDUP_REMOVED lines=12> */
[----:B------:R0:W5:Y:S01]  /*5550*/  @!P3 LDG.E.128 R60, desc[UR54][R76.64] ;  /* 0x000000364c3cb981 */ /* 0x000162000c1e1d00 */
[----:B------:R-:W-:Y:S02]  /*5560*/  CS2R R74, SRZ ;  /* 0x00000000004a7805 */ /* 0x000fe4000001ff00 */
[----:B------:R-:W-:Y:S01]  /*5570*/  CS2R R72, SRZ ;  /* 0x0000000000487805 */ /* 0x000fe2000001ff00 */
[----:B------:R0:W5:Y:S01]  /*5580*/  @!P3 LDG.E.128 R64, desc[UR54][R78.64] ;  /* 0x000000364e40b981 */ /* 0x000162000c1e1d00 */
[----:B------:R-:W-:Y:S01]  /*5590*/  ISETP.GE.AND P3, PT, R16, R107, PT ;  /* 0x0000006b1000720c */ /* 0x000fe20003f66270 */
[----:B------:R-:W-:-:S12]  /*55a0*/  @P4 BRA `(.L_x_8248) ;  /* 0x0000000000504947 */ /* 0x000fd80003800000 */
[----:B------:R-:W1:Y:S01]  /*55b0*/  LDC.64 R70, c[0x0][0x3f8] ;  /* 0x0000fe00ff467b82 */ /* 0x000e620000000a00 */
[----:B------:R-:W-:Y:S01]  /*55c0*/  IMAD.MOV.U32 R15, RZ, RZ, R91 ;  /* 0x000000ffff0f7224 */ /* 0x000fe200078e005b */
[----:B------:R-:W-:Y:S01]  /*55d0*/  ULDC.64 UR4, c[0x0][0x3e8] ;  /* 0x0000fa0000047ab9 */ /* 0x000fe20000000a00 */
[----:B------:R-:W-:Y:S01]  /*55e0*/  IMAD.MOV.U32 R13, RZ, RZ, R11 ;  /* 0x000000ffff0d7224 */ /* 0x000fe200078e000b */
[----:B------:R-:W-:-:S04]  /*55f0*/  ULDC.64 UR6, c[0x0][0x400] ;  /* 0x0001000000067ab9 */ /* 0x000fc80000000a00 */
[----:B------:R-:W2:Y:S01]  /*5600*/  LDC.64 R68, c[0x0][0x408] ;  /* 0x00010200ff447b82 */ /* 0x000ea20000000a00 */
[----:B-1----:R-:W-:-:S04]  /*5610*/  IMAD.WIDE.U32 R14, R70, 0x60, R14 ;  /* 0x00000060460e7825 */ /* 0x002fc800078e000e */
[----:B------:R-:W-:Y:S01]  /*5620*/  IMAD R71, R71, 0x60, RZ ;  /* 0x0000006047477824 */ /* 0x000fe200078e02ff */
[----:B------:R-:W-:Y:S01]  /*5630*/  IADD3 R14, P4, R84, R14, RZ ;  /* 0x0000000e540e7210 */ /* 0x000fe20007f9e0ff */
[----:B--2---:R-:W-:-:S03]  /*5640*/  IMAD.WIDE.U32 R12, R68, 0x60, R12 ;  /* 0x00000060440c7825 */ /* 0x004fc600078e000c */
        /* <DEDUP_REMOVED lines=10> */
.L_x_8248:
[----:B------:R-:W-:Y:S05]  /*56f0*/  BSYNC B1 ;  /* 0x0000000000017941 */ /* 0x000fea0003800000 */
.L_x_8247:
[----:B-----5:R-:W-:Y:S01]  /*5700*/  IMAD.MOV.U32 R12, RZ, RZ, R71 ;  /* 0x000000ffff0c7224 */ /* 0x020fe200078e0047 */
[----:B------:R-:W-:Y:S01]  /*5710*/  UISETP.NE.AND UP0, UPT, UR39, 0x3, UPT ;  /* 0x000000032700788c */ /* 0x000fe2000bf05270 */
        /* <DEDUP_REMOVED lines=66> */
.L_x_8249:
[----:B------:R-:W-:Y:S01]  /*5b40*/  IMAD R91, R19, 0x8, R18 ;  /* 0x00000008135b7824 */ /* 0x000fe200078e0212 */
[----:B------:R-:W-:Y:S01]  /*5b50*/  SHF.L.U32 R102, R192, 0x1f, RZ ;  /* 0x0000001fc0667819 */ /* 0x000fe200000006ff */
[----:B------:R-:W1:Y:S01]  /*5b60*/  LDC R110, c[0x0][0x2f4] ;  /* 0x0000bd00ff6e7b82 */ /* 0x000e620000000800 */
[----:B------:R-:W-:Y:S02]  /*5b70*/  BSSY B1, `(.L_x_8250) ;  /* 0x0000003000017945 */ /* 0x000fe40003800000 */
[----:B------:R-:W2:Y:S02]  /*5b80*/  SYNCS.PHASECHK.TRANS64.TRYWAIT P4, [R91+URZ+0x28890], R102 ;  /* 0x028890665b0075a7 */ /* 0x000ea4000808017f */
[----:B--2---:R-:W-:Y:S05]  /*5b90*/  @!P4 BRA `(.L_x_8251) ;  /* 0x0000020c00acc947 */ /* 0x004fea0003800000 */
.L_x_8617:
[----:B------:R-:W-:Y:S05]  /*5ba0*/  BSYNC B1 ;  /* 0x0000000000017941 */ /* 0x000fea0003800000 */
.L_x_8250:
[----:B------:R-:W-:Y:S01]  /*5bb0*/  UMOV UR4, 0xffffffff ;  /* 0xffffffff00047882 */ /* 0x000fe20000000000 */
[----:B-1----:R-:W-:Y:S02]  /*5bc0*/  IMAD.IADD R112, R110, 0x1, -R37 ;  /* 0x000000016e707824 */ /* 0x002fe400078e0a25 */
[----:B------:R-:W-:Y:S05]  /*5bd0*/  BRA.DIV UR4, `(.L_x_8252) ;  /* 0x0000020e04b07947 */ /* 0x000fea000b800000 */
[----:B------:R1:W3:Y:S04]  /*5be0*/  SHFL.IDX PT, R107, R103, RZ, 0x181f ;  /* 0x00181fff676b7589 */ /* 0x0002e800000e0000 */
[----:B------:R1:W4:Y:S02]  /*5bf0*/  SHFL.IDX PT, R106, R108, RZ, 0x181f ;  /* 0x00181fff6c6a7589 */ /* 0x00032400000e0000 */
.L_x_8621:
[----:B------:R-:W-:Y:S01]  /*5c00*/  ISETP.GE.OR P4, PT, R188, R97, P1 ;  /* 0x00000061bc00720c */ /* 0x000fe20000f86670 */
[----:B------:R-:W-:-:S12]  /*5c10*/  BSSY B1, `(.L_x_8253) ;  /* 0x0000079000017945 */ /* 0x000fd80003800000 */
[----:B------:R-:W-:Y:S05]  /*5c20*/  @P4 BRA `(.L_x_8254) ;  /* 0x0000000400dc4947 */ /* 0x000fea0003800000 */
[----:B------:R-:W-:Y:S01]  /*5c30*/  SEL R11, R37, R112, !P0 ;  /* 0x00000070250b7207 */ /* 0x000fe20004000000 */
[----:B------:R-:W-:Y:S01]  /*5c40*/  BSSY B2, `(.L_x_8255) ;  /* 0x0000071000027945 */ /* 0x000fe20003800000 */
[C---:B----4-:R-:W-:Y:S02]  /*5c50*/  LEA R104, P4, R41.reuse, R106, 0x1 ;  /* 0x0000006a29687211 */ /* 0x050fe400078808ff */
[----:B------:R-:W-:Y:S02]  /*5c60*/  SHF.R.S32.HI R12, RZ, 0x1f, R11 ;  /* 0x0000001fff0c7819 */ /* 0x000fe4000001140b */
[----:B---3--:R-:W-:Y:S02]  /*5c70*/  LEA.HI.X R105, R41, R107, R90, 0x1, P4 ;  /* 0x0000006b29697211 */ /* 0x008fe400020f0c5a */
        /* <DEDUP_REMOVED lines=10> */
[----:B------:R-:W-:Y:S01]  /*5d20*/  IADD3 R12, R12, R13, R204 ;  /* 0x0000000d0c0c7210 */ /* 0x000fe20007ffe0cc */
[----:B------:R-:W-:-:S04]  /*5d30*/  IMAD R13, R19, 0x4000, R7 ;  /* 0x00004000130d7824 */ /* 0x000fc800078e0207 */
[----:B------:R-:W-:Y:S02]  /*5d40*/  IMAD R15, R19, 0x4000, R12 ;  /* 0x00004000130f7824 */ /* 0x000fe400078e020c */
[--C-:B------:R-:W-:Y:S02]  /*5d50*/  IMAD R13, R13, 0x2, R18.reuse ;  /* 0x000000020d0d7824 */ /* 0x100fe400078e0212 */
[----:B0-----:R-:W-:-:S04]  /*5d60*/  IMAD R76, R15, 0x2, R18 ;  /* 0x000000020f4c7824 */ /* 0x001fc800078e0212 */
[----:B------:R-:W0:Y:S04]  /*5d70*/  LDS.128 R12, [R13+0x18400] ;  /* 0x018400000d0c7984 */ /* 0x000e280000000c00 */
[----:B------:R-:W3:Y:S01]  /*5d80*/  LDS.128 R76, [R76+0x18400] ;  /* 0x018400004c4c7984 */ /* 0x000ee20000000c00 */
[----:B------:R-:W-:Y:S05]  /*5d90*/  @P3 BRA `(.L_x_8256) ;  /* 0x00000004006c3947 */ /* 0x000fea0003800000 */
[----:B------:R-:W-:Y:S02]  /*5da0*/  SHF.R.U32.HI R144, RZ, 0x10, R49 ;  /* 0x00000010ff907819 */ /* 0x000fe40000011631 */
[--C-:B------:R-:W-:Y:S01]  /*5db0*/  SHF.R.U64 R152, R44, 0x10, R45.reuse ;  /* 0x000000102c987819 */ /* 0x100fe2000000122d */
[----:B0-----:R-:W-:Y:S01]  /*5dc0*/  IMAD.U32 R44, R12, 0x10000, RZ ;  /* 0x000100000c2c7824 */ /* 0x001fe200078e00ff */
[----:B------:R-:W-:Y:S02]  /*5dd0*/  SHF.R.U32.HI R45, RZ, 0x10, R45 ;  /* 0x00000010ff2d7819 */ /* 0x000fe4000001162d */
[----:B------:R-:W-:Y:S02]  /*5de0*/  PRMT R143, R141, 0x5410, R144 ;  /* 0x000054108d8f7816 */ /* 0x000fe40000000090 */
[----:B------:R-:W-:Y:S02]  /*5df0*/  SHF.R.U32.HI R147, RZ, 0x10, R47 ;  /* 0x00000010ff937819 */ /* 0x000fe4000001162f */
[----:B------:R-:W-:Y:S01]  /*5e00*/  PRMT R140, R140, 0x5410, R45 ;  /* 0x000054108c8c7816 */ /* 0x000fe2000000002d */
[----:B------:R-:W-:Y:S01]  /*5e10*/  IMAD.U32 R144, R143, 0x10000, RZ ;  /* 0x000100008f907824 */ /* 0x000fe200078e00ff */
[----:B------:R-:W-:Y:S01]  /*5e20*/  SHF.R.U64 R145, R48, 0x10, R49 ;  /* 0x0000001030917819 */ /* 0x000fe20000001231 */
[----:B------:R-:W-:Y:S01]  /*5e30*/  IMAD.U32 R48, R13, 0x10000, RZ ;  /* 0x000100000d307824 */ /* 0x000fe200078e00ff */
[--C-:B------:R-:W-:Y:S01]  /*5e40*/  SHF.R.U64 R148, R50, 0x10, R51.reuse ;  /* 0x0000001032947819 */ /* 0x100fe20000001233 */
[----:B------:R-:W-:Y:S01]  /*5e50*/  IMAD.U32 R50, R15, 0x10000, RZ ;  /* 0x000100000f327824 */ /* 0x000fe200078e00ff */
[----:B------:R-:W-:Y:S01]  /*5e60*/  SHF.R.U32.HI R146, RZ, 0x10, R51 ;  /* 0x00000010ff927819 */ /* 0x000fe20000011633 */
[----:B---3--:R-:W-:Y:S01]  /*5e70*/  IMAD.U32 R51, R77, 0x10000, RZ ;  /* 0x000100004d337824 */ /* 0x008fe200078e00ff */
[----:B------:R-:W-:Y:S01]  /*5e80*/  PRMT R141, R136, 0x5410, R147 ;  /* 0x00005410888d7816 */ /* 0x000fe20000000093 */
[----:B------:R-:W-:Y:S01]  /*5e90*/  IMAD.U32 R136, R140, 0x10000, RZ ;  /* 0x000100008c887824 */ /* 0x000fe200078e00ff */
[----:B------:R-:W-:Y:S01]  /*5ea0*/  PRMT R138, R138, 0x5410, R145 ;  /* 0x000054108a8a7816 */ /* 0x000fe20000000091 */
[----:B------:R-:W-:Y:S01]  /*5eb0*/  FMUL.FTZ R145, R51, R144 ;  /* 0x0000009033917220 */ /* 0x000fe20000410000 */
[----:B------:R-:W-:Y:S01]  /*5ec0*/  PRMT R135, R135, 0x5410, R146 ;  /* 0x0000541087877816 */ /* 0x000fe20000000092 */
[-C--:B------:R-:W-:Y:S01]  /*5ed0*/  FMUL.FTZ R51, R51, R136.reuse ;  /* 0x0000008833337220 */ /* 0x080fe20000410000 */
[----:B------:R-:W-:Y:S01]  /*5ee0*/  LOP3.LUT R77, R77, 0xffff0000, RZ, 0xc0, !PT ;  /* 0xffff00004d4d7812 */ /* 0x000fe200078ec0ff */
[----:B------:R-:W-:Y:S01]  /*5ef0*/  FFMA.FTZ R145, R48, R136, -R145 ;  /* 0x0000008830917223 */ /* 0x000fe20000010891 */
[----:B------:R-:W-:Y:S01]  /*5f00*/  LOP3.LUT R146, R143, 0xffff0000, RZ, 0xc0, !PT ;  /* 0xffff00008f927812 */ /* 0x000fe200078ec0ff */
[----:B------:R-:W-:Y:S01]  /*5f10*/  IMAD.U32 R143, R135, 0x10000, RZ ;  /* 0x00010000878f7824 */ /* 0x000fe200078e00ff */
[----:B------:R-:W-:Y:S01]  /*5f20*/  LOP3.LUT R140, R140, 0xffff0000, RZ, 0xc0, !PT ;  /* 0xffff00008c8c7812 */ /* 0x000fe200078ec0ff */
[----:B------:R-:W-:Y:S01]  /*5f30*/  FFMA.FTZ R144, R48, R144, R51 ;  /* 0x0000009030907223 */ /* 0x000fe20000010033 */
[----:B------:R-:W-:Y:S01]  /*5f40*/  LOP3.LUT R49, R13, 0xffff0000, RZ, 0xc0, !PT ;  /* 0xffff00000d317812 */ /* 0x000fe200078ec0ff */
[----:B------:R-:W-:Y:S01]  /*5f50*/  FMUL.FTZ R136, R77, R146 ;  /* 0x000000924d887220 */ /* 0x000fe20000410000 */
[----:B------:R-:W-:Y:S01]  /*5f60*/  SHF.L.U32 R142, R79, 0x10, RZ ;  /* 0x000000104f8e7819 */ /* 0x000fe200000006ff */
[----:B------:R-:W-:Y:S01]  /*5f70*/  FMUL.FTZ R48, R77, R140 ;  /* 0x0000008c4d307220 */ /* 0x000fe20000410000 */
[----:B------:R-:W-:-:S02]  /*5f80*/  IMAD.U32 R51, R141, 0x10000, RZ ;  /* 0x000100008d337824 */ /* 0x000fc400078e00ff */
[----:B------:R-:W-:Y:S01]  /*5f90*/  FFMA.FTZ R140, R49, R140, -R136 ;  /* 0x0000008c318c7223 */ /* 0x000fe20000010888 */
[----:B------:R-:W-:Y:S01]  /*5fa0*/  PRMT R139, R139, 0x5410, R152 ;  /* 0x000054108b8b7816 */ /* 0x000fe20000000098 */
[C---:B------:R-:W-:Y:S01]  /*5fb0*/  FMUL.FTZ R77, R142.reuse, R143 ;  /* 0x0000008f8e4d7220 */ /* 0x040fe20000410000 */
[----:B------:R-:W-:Y:S01]  /*5fc0*/  LOP3.LUT R136, R135, 0xffff0000, RZ, 0xc0, !PT ;  /* 0xffff000087887812 */ /* 0x000fe200078ec0ff */
[----:B------:R-:W-:Y:S01]  /*5fd0*/  FFMA.FTZ R135, R49, R146, R48 ;  /* 0x0000009231877223 */ /* 0x000fe20000010030 */
[----:B------:R-:W-:Y:S01]  /*5fe0*/  PRMT R137, R137, 0x5410, R148 ;  /* 0x0000541089897816 */ /* 0x000fe20000000094 */
[-C--:B------:R-:W-:Y:S01]  /*5ff0*/  FMUL.FTZ R148, R142, R51.reuse ;  /* 0x000000338e947220 */ /* 0x080fe20000410000 */
[----:B------:R-:W-:Y:S01]  /*6000*/  LOP3.LUT R79, R79, 0xffff0000, RZ, 0xc0, !PT ;  /* 0xffff00004f4f7812 */ /* 0x000fe200078ec0ff */
[----:B------:R-:W-:Y:S01]  /*6010*/  FFMA.FTZ R142, R50, R51, -R77 ;  /* 0x00000033328e7223 */ /* 0x000fe2000001084d */
[----:B------:R-:W-:Y:S01]  /*6020*/  LOP3.LUT R48, R141, 0xffff0000, RZ, 0xc0, !PT ;  /* 0xffff00008d307812 */ /* 0x000fe200078ec0ff */
[----:B------:R-:W-:Y:S01]  /*6030*/  IMAD.U32 R51, R138, 0x10000, RZ ;  /* 0x000100008a337824 */ /* 0x000fe200078e00ff */
[----:B------:R-:W-:Y:S01]  /*6040*/  SHF.R.U64 R150, R46, 0x10, R47 ;  /* 0x000000102e967819 */ /* 0x000fe2000000122f */
[----:B------:R-:W-:-:S02]  /*6050*/  IMAD.U32 R46, R76, 0x10000, RZ ;  /* 0x000100004c2e7824 */ /* 0x000fc400078e00ff */
[----:B------:R-:W-:Y:S01]  /*6060*/  FFMA.FTZ R148, R50, R143, R148 ;  /* 0x0000008f32947223 */ /* 0x000fe20000010094 */
[----:B------:R-:W-:Y:S02]  /*6070*/  IMAD.U32 R49, R139, 0x10000, RZ ;  /* 0x000100008b317824 */ /* 0x000fe400078e00ff */
[C---:B------:R-:W-:Y:S01]  /*6080*/  FMUL.FTZ R50, R79.reuse, R136 ;  /* 0x000000884f327220 */ /* 0x040fe20000410000 */
[-C--:B------:R-:W-:Y:S01]  /*6090*/  FMUL.FTZ R146, R79, R48.reuse ;  /* 0x000000304f927220 */ /* 0x080fe20000410000 */
[C---:B------:R-:W-:Y:S01]  /*60a0*/  FMUL.FTZ R79, R46.reuse, R51 ;  /* 0x000000332e4f7220 */ /* 0x040fe20000410000 */
[----:B------:R-:W-:Y:S01]  /*60b0*/  LOP3.LUT R47, R15, 0xffff0000, RZ, 0xc0, !PT ;  /* 0xffff00000f2f7812 */ /* 0x000fe200078ec0ff */
[----:B------:R-:W-:Y:S01]  /*60c0*/  FMUL.FTZ R46, R46, R49 ;  /* 0x000000312e2e7220 */ /* 0x000fe20000410000 */
[----:B------:R-:W-:Y:S01]  /*60d0*/  LOP3.LUT R76, R76, 0xffff0000, RZ, 0xc0, !PT ;  /* 0xffff00004c4c7812 */ /* 0x000fe200078ec0ff */
[----:B------:R-:W-:Y:S01]  /*60e0*/  IMAD.U32 R15, R78, 0x10000, RZ ;  /* 0x000100004e0f7824 */ /* 0x000fe200078e00ff */
[----:B------:R-:W-:Y:S01]  /*60f0*/  PRMT R45, R109, 0x5432, R150 ;  /* 0x000054326d2d7816 */ /* 0x000fe20000000096 */
[----:B------:R-:W-:Y:S01]  /*6100*/  FFMA.FTZ R51, R44, R51, R46 ;  /* 0x000000332c337223 */ /* 0x000fe2000001002e */
[----:B------:R-:W-:Y:S01]  /*6110*/  LOP3.LUT R77, R138, 0xffff0000, RZ, 0xc0, !PT ;  /* 0xffff00008a4d7812 */ /* 0x000fe200078ec0ff */
[C---:B------:R-:W-:Y:S01]  /*6120*/  FFMA.FTZ R141, R47.reuse, R48, -R50 ;  /* 0x000000302f8d7223 */ /* 0x040fe20000010832 */
[----:B------:R-:W-:Y:S01]  /*6130*/  LOP3.LUT R12, R12, 0xffff0000, RZ, 0xc0, !PT ;  /* 0xffff00000c0c7812 */ /* 0x000fe200078ec0ff */
[----:B------:R-:W-:Y:S01]  /*6140*/  FFMA.FTZ R143, R47, R136, R146 ;  /* 0x000000882f8f7223 */ /* 0x000fe20000010092 */
[----:B------:R-:W-:Y:S01]  /*6150*/  LOP3.LUT R139, R139, 0xffff0000, RZ, 0xc0, !PT ;  /* 0xffff00008b8b7812 */ /* 0x000fe200078ec0ff */
[----:B------:R-:W-:Y:S01]  /*6160*/  FFMA.FTZ R79, R44, R49, -R79 ;  /* 0x000000312c4f7223 */ /* 0x000fe2000001084f */
[----:B------:R-:W-:Y:S01]  /*6170*/  IMAD.U32 R46, R137, 0x10000, RZ ;  /* 0x00010000892e7824 */ /* 0x000fe200078e00ff */
[----:B------:R-:W-:Y:S01]  /*6180*/  LOP3.LUT R78, R78, 0xffff0000, RZ, 0xc0, !PT ;  /* 0xffff00004e4e7812 */ /* 0x000fe200078ec0ff */
[----:B------:R-:W-:Y:S01]  /*6190*/  FMUL.FTZ R47, R76, R77 ;  /* 0x0000004d4c2f7220 */ /* 0x000fe20000410000 */
[----:B------:R-:W-:Y:S01]  /*61a0*/  IMAD.U32 R44, R45, 0x10000, RZ ;  /* 0x000100002d2c7824 */ /* 0x000fe200078e00ff */
[----:B------:R-:W-:Y:S01]  /*61b0*/  LOP3.LUT R137, R137, 0xffff0000, RZ, 0xc0, !PT ;  /* 0xffff000089897812 */ /* 0x000fe200078ec0ff */
[----:B------:R-:W-:Y:S01]  /*61c0*/  IMAD.U32 R13, R14, 0x10000, RZ ;  /* 0x000100000e0d7824 */ /* 0x000fe200078e00ff */
[----:B------:R-:W-:Y:S01]  /*61d0*/  LOP3.LUT R45, R45, 0xffff0000, RZ, 0xc0, !PT ;  /* 0xffff00002d2d7812 */ /* 0x000fe200078ec0ff */
[----:B------:R-:W-:Y:S01]  /*61e0*/  FFMA.FTZ R48, R12, R139, -R47 ;  /* 0x0000008b0c307223 */ /* 0x000fe2000001082f */
[----:B------:R-:W-:Y:S01]  /*61f0*/  LOP3.LUT R14, R14, 0xffff0000, RZ, 0xc0, !PT ;  /* 0xffff00000e0e7812 */ /* 0x000fe200078ec0ff */
[C---:B------:R-:W-:Y:S01]  /*6200*/  FMUL.FTZ R50, R15.reuse, R46 ;  /* 0x0000002e0f327220 */ /* 0x040fe20000410000 */
[----:B------:R-:W-:Y:S01]  /*6210*/  FMUL.FTZ R47, R78, R137 ;  /* 0x000000894e2f7220 */ /* 0x000fe20000410000 */
[----:B------:R-:W-:Y:S01]  /*6220*/  FMUL.FTZ R49, R76, R139 ;  /* 0x0000008b4c317220 */ /* 0x000fe20000410000 */
[-C--:B------:R-:W-:Y:S01]  /*6230*/  FMUL.FTZ R15, R15, R44.reuse ;  /* 0x0000002c0f0f7220 */ /* 0x080fe20000410000 */
[----:B------:R-:W-:Y:S01]  /*6240*/  FMUL.FTZ R78, R78, R45 ;  /* 0x0000002d4e4e7220 */ /* 0x000fe20000410000 */
[C---:B------:R-:W-:Y:S01]  /*6250*/  FFMA.FTZ R50, R13.reuse, R44, -R50 ;  /* 0x0000002c0d327223 */ /* 0x040fe20000010832 */
[----:B------:R-:W-:Y:S01]  /*6260*/  FFMA.FTZ R12, R12, R77, R49 ;  /* 0x0000004d0c0c7223 */ /* 0x000fe20000010031 */
[----:B------:R-:W-:Y:S01]  /*6270*/  FFMA.FTZ R15, R13, R46, R15 ;  /* 0x0000002e0d0f7223 */ /* 0x000fe2000001000f */
[C---:B------:R-:W-:Y:S01]  /*6280*/  FFMA.FTZ R78, R14.reuse, R137, R78 ;  /* 0x000000890e4e7223 */ /* 0x040fe2000001004e */
        /* <DEDUP_REMOVED lines=12> */
.L_x_8256:
[----:B------:R-:W-:Y:S05]  /*6350*/  BSYNC B2 ;  /* 0x0000000000027941 */ /* 0x000fea0003800000 */
.L_x_8255:
[----:B------:R-:W-:Y:S01]  /*6360*/  ISETP.GE.AND P4, PT, R11, R110, PT ;  /* 0x0000006e0b00720c */ /* 0x000fe20003f86270 */
[----:B0-----:R0:W-:-:S12]  /*6370*/  ST.E.128 desc[UR54][R104.64], R12 ;  /* 0x0000000c68007985 */ /* 0x0011d8000c101d36 */
[----:B------:R-:W-:-:S05]  /*6380*/  @!P4 IMAD.WIDE R106, R11, 0x2, R106 ;  /* 0x000000020b6ac825 */ /* 0x000fca00078e026a */
[----:B---3--:R0:W-:Y:S02]  /*6390*/  @!P4 ST.E.128 desc[UR54][R106.64], R76 ;  /* 0x0000004c6a00c985 */ /* 0x0081e4000c101d36 */
.L_x_8254:
[----:B------:R-:W-:Y:S05]  /*63a0*/  BSYNC B1 ;  /* 0x0000000000017941 */ /* 0x000fea0003800000 */
.L_x_8253:
[----:B------:R-:W-:-:S03]  /*63b0*/  UMOV UR4, 0xffffffff ;  /* 0xffffffff00047882 */ /* 0x000fc60000000000 */
[----:B------:R-:W-:Y:S05]  /*63c0*/  BRA.DIV UR4, `(.L_x_8257) ;  /* 0x0000020a04007947 */ /* 0x000fea000b800000 */
[----:B------:R0:W0:Y:S04]  /*63d0*/  SHFL.IDX PT, R51, R103, 0x1, 0x181f ;  /* 0x00381f0067337f89 */ /* 0x00002800000e0000 */
[----:B------:R0:W0:Y:S02]  /*63e0*/  SHFL.IDX PT, R50, R108, 0x1, 0x181f ;  /* 0x00381f006c327f89 */ /* 0x00002400000e0000 */
.L_x_8625:
[----:B------:R-:W-:Y:S01]  /*63f0*/  ISETP.GE.OR P4, PT, R217, R97, P1 ;  /* 0x00000061d900720c */ /* 0x000fe20000f86670 */
[----:B------:R-:W-:-:S12]  /*6400*/  BSSY B1, `(.L_x_8258) ;  /* 0x0000079000017945 */ /* 0x000fd80003800000 */
        /* <DEDUP_REMOVED lines=8> */
[----:B------:R-:W-:Y:S01]  /*6490*/  SHF.R.S32.HI R13, RZ, 0x1f, R12 ;  /* 0x0000001fff0d7819 */ /* 0x000fe2000001140c */
[----:B------:R-:W-:-:S03]  /*64a0*/  IMAD.SHL.U32 R11, R12, 0x8, RZ ;  /* 0x000000080c0b7824 */ /* 0x000fc600078e00ff */
        /* <DEDUP_REMOVED lines=11> */
[----:B------:R-:W0:Y:S01]  /*6560*/  LDS.128 R44, [R44+0x18400] ;  /* 0x018400002c2c7984 */ /* 0x000e220000000c00 */
[----:B------:R-:W-:Y:S05]  /*6570*/  @P3 BRA `(.L_x_8261) ;  /* 0x0000000400703947 */ /* 0x000fea0003800000 */
[----:B------:R-:W-:Y:S02]  /*6580*/  SHF.R.U32.HI R77, RZ, 0x10, R57 ;  /* 0x00000010ff4d7819 */ /* 0x000fe40000011639 */
[----:B---3--:R-:W-:Y:S02]  /*6590*/  SHF.R.U32.HI R107, RZ, 0x10, R53 ;  /* 0x00000010ff6b7819 */ /* 0x008fe40000011635 */
[----:B------:R-:W-:Y:S02]  /*65a0*/  PRMT R134, R134, 0x5410, R77 ;  /* 0x0000541086867816 */ /* 0x000fe4000000004d */
[----:B------:R-:W-:Y:S01]  /*65b0*/  SHF.R.U64 R76, R56, 0x10, R57 ;  /* 0x00000010384c7819 */ /* 0x000fe20000001239 */
[----:B0-----:R-:W-:Y:S01]  /*65c0*/  IMAD.U32 R56, R45, 0x10000, RZ ;  /* 0x000100002d387824 */ /* 0x001fe200078e00ff */
[----:B------:R-:W-:Y:S01]  /*65d0*/  PRMT R130, R130, 0x5410, R107 ;  /* 0x0000541082827816 */ /* 0x000fe2000000006b */
[----:B------:R-:W-:Y:S01]  /*65e0*/  IMAD.U32 R77, R134, 0x10000, RZ ;  /* 0x00010000864d7824 */ /* 0x000fe200078e00ff */
[----:B------:R-:W-:-:S02]  /*65f0*/  SHF.R.U32.HI R79, RZ, 0x10, R59 ;  /* 0x00000010ff4f7819 */ /* 0x000fc4000001163b */
[----:B------:R-:W-:Y:S01]  /*6600*/  SHF.R.U64 R78, R58, 0x10, R59 ;  /* 0x000000103a4e7819 */ /* 0x000fe2000000123b */
[----:B------:R-:W-:Y:S01]  /*6610*/  IMAD.U32 R58, R47, 0x10000, RZ ;  /* 0x000100002f3a7824 */ /* 0x000fe200078e00ff */
[----:B------:R-:W-:Y:S01]  /*6620*/  PRMT R133, R133, 0x5410, R76 ;  /* 0x0000541085857816 */ /* 0x000fe2000000004c */
[----:B------:R-:W-:Y:S01]  /*6630*/  IMAD.U32 R76, R130, 0x10000, RZ ;  /* 0x00010000824c7824 */ /* 0x000fe200078e00ff */
[----:B------:R-:W-:Y:S02]  /*6640*/  SHF.R.U32.HI R105, RZ, 0x10, R55 ;  /* 0x00000010ff697819 */ /* 0x000fe40000011637 */
[----:B------:R-:W-:Y:S02]  /*6650*/  PRMT R132, R132, 0x5410, R79 ;  /* 0x0000541084847816 */ /* 0x000fe4000000004f */
[----:B------:R-:W-:Y:S01]  /*6660*/  PRMT R131, R131, 0x5410, R78 ;  /* 0x0000541083837816 */ /* 0x000fe2000000004e */
[-C--:B------:R-:W-:Y:S01]  /*6670*/  FMUL.FTZ R78, R56, R77.reuse ;  /* 0x0000004d384e7220 */ /* 0x080fe20000410000 */
[----:B----4-:R-:W-:Y:S01]  /*6680*/  SHF.R.U64 R106, R52, 0x10, R53 ;  /* 0x00000010346a7819 */ /* 0x010fe20000001235 */
[----:B------:R-:W-:Y:S01]  /*6690*/  IMAD.U32 R53, R13, 0x10000, RZ ;  /* 0x000100000d357824 */ /* 0x000fe200078e00ff */
[----:B------:R-:W-:Y:S01]  /*66a0*/  PRMT R128, R128, 0x5410, R105 ;  /* 0x0000541080807816 */ /* 0x000fe20000000069 */
[-C--:B------:R-:W-:Y:S01]  /*66b0*/  FMUL.FTZ R56, R56, R76.reuse ;  /* 0x0000004c38387220 */ /* 0x080fe20000410000 */
[----:B------:R-:W-:Y:S01]  /*66c0*/  IMAD.U32 R79, R132, 0x10000, RZ ;  /* 0x00010000844f7824 */ /* 0x000fe200078e00ff */
        /* <DEDUP_REMOVED lines=8> */
[----:B------:R-:W-:Y:S01]  /*6750*/  LOP3.LUT R130, R130, 0xffff0000, RZ, 0xc0, !PT ;  /* 0xffff000082827812 */ /* 0x000fe200078ec0ff */
[----:B------:R-:W-:-:S02]  /*6760*/  IMAD.U32 R53, R128, 0x10000, RZ ;  /* 0x0001000080357824 */ /* 0x000fc400078e00ff */
[C---:B------:R-:W-:Y:S01]  /*6770*/  FMUL.FTZ R107, R58.reuse, R79 ;  /* 0x0000004f3a6b7220 */ /* 0x040fe20000410000 */
[----:B------:R-:W-:Y:S01]  /*6780*/  LOP3.LUT R54, R13, 0xffff0000, RZ, 0xc0, !PT ;  /* 0xffff00000d367812 */ /* 0x000fe200078ec0ff */
[----:B------:R-:W-:Y:S01]  /*6790*/  FMUL.FTZ R105, R57, R134 ;  /* 0x0000008639697220 */ /* 0x000fe20000410000 */
[----:B------:R-:W-:Y:S01]  /*67a0*/  PRMT R129, R129, 0x5410, R106 ;  /* 0x0000541081817816 */ /* 0x000fe2000000006a */
[----:B------:R-:W-:Y:S01]  /*67b0*/  FMUL.FTZ R57, R57, R130 ;  /* 0x0000008239397220 */ /* 0x000fe20000410000 */
[-C--:B------:R-:W-:Y:S01]  /*67c0*/  FMUL.FTZ R58, R58, R53.reuse ;  /* 0x000000353a3a7220 */ /* 0x080fe20000410000 */
[----:B------:R-:W-:Y:S01]  /*67d0*/  FFMA.FTZ R107, R44, R53, -R107 ;  /* 0x000000352c6b7223 */ /* 0x000fe2000001086b */
[----:B------:R-:W-:Y:S01]  /*67e0*/  LOP3.LUT R59, R47, 0xffff0000, RZ, 0xc0, !PT ;  /* 0xffff00002f3b7812 */ /* 0x000fe200078ec0ff */
[----:B------:R-:W-:Y:S01]  /*67f0*/  IMAD.U32 R53, R133, 0x10000, RZ ;  /* 0x0001000085357824 */ /* 0x000fe200078e00ff */
[----:B------:R-:W-:Y:S01]  /*6800*/  LOP3.LUT R132, R132, 0xffff0000, RZ, 0xc0, !PT ;  /* 0xffff000084847812 */ /* 0x000fe200078ec0ff */
[----:B------:R-:W-:Y:S01]  /*6810*/  FFMA.FTZ R134, R54, R134, R57 ;  /* 0x0000008636867223 */ /* 0x000fe20000010039 */
[----:B------:R-:W-:Y:S01]  /*6820*/  LOP3.LUT R128, R128, 0xffff0000, RZ, 0xc0, !PT ;  /* 0xffff000080807812 */ /* 0x000fe200078ec0ff */
[----:B------:R-:W-:Y:S01]  /*6830*/  FFMA.FTZ R79, R44, R79, R58 ;  /* 0x0000004f2c4f7223 */ /* 0x000fe2000001003a */
[----:B------:R-:W-:Y:S01]  /*6840*/  IMAD.U32 R52, R12, 0x10000, RZ ;  /* 0x000100000c347824 */ /* 0x000fe200078e00ff */
[----:B------:R-:W-:Y:S01]  /*6850*/  LOP3.LUT R15, R15, 0xffff0000, RZ, 0xc0, !PT ;  /* 0xffff00000f0f7812 */ /* 0x000fe200078ec0ff */
[----:B------:R-:W-:Y:S01]  /*6860*/  FFMA.FTZ R105, R54, R130, -R105 ;  /* 0x0000008236697223 */ /* 0x000fe20000010869 */
[----:B------:R-:W-:-:S02]  /*6870*/  IMAD.U32 R44, R129, 0x10000, RZ ;  /* 0x00010000812c7824 */ /* 0x000fc400078e00ff */
[-C--:B------:R-:W-:Y:S01]  /*6880*/  FMUL.FTZ R57, R45, R53.reuse ;  /* 0x000000352d397220 */ /* 0x080fe20000410000 */
[----:B------:R-:W-:Y:S01]  /*6890*/  PRMT R127, R127, 0x5410, R104 ;  /* 0x000054107f7f7816 */ /* 0x000fe20000000068 */
[C---:B------:R-:W-:Y:S01]  /*68a0*/  FMUL.FTZ R54, R59.reuse, R132 ;  /* 0x000000843b367220 */ /* 0x040fe20000410000 */
[----:B------:R-:W-:Y:S01]  /*68b0*/  FMUL.FTZ R76, R59, R128 ;  /* 0x000000803b4c7220 */ /* 0x000fe20000410000 */
[----:B------:R-:W-:Y:S01]  /*68c0*/  LOP3.LUT R56, R133, 0xffff0000, RZ, 0xc0, !PT ;  /* 0xffff000085387812 */ /* 0x000fe200078ec0ff */
[-C--:B------:R-:W-:Y:S01]  /*68d0*/  FMUL.FTZ R58, R45, R44.reuse ;  /* 0x0000002c2d3a7220 */ /* 0x080fe20000410000 */
[----:B------:R-:W-:Y:S01]  /*68e0*/  FFMA.FTZ R57, R52, R44, -R57 ;  /* 0x0000002c34397223 */ /* 0x000fe20000010839 */
[C---:B------:R-:W-:Y:S02]  /*68f0*/  IMAD.U32 R47, R46.reuse, 0x10000, RZ ;  /* 0x000100002e2f7824 */ /* 0x040fe400078e00ff */
[C---:B------:R-:W-:Y:S01]  /*6900*/  FFMA.FTZ R128, R15.reuse, R128, -R54 ;  /* 0x000000800f807223 */ /* 0x040fe20000010836 */
[----:B------:R-:W-:Y:S01]  /*6910*/  FFMA.FTZ R132, R15, R132, R76 ;  /* 0x000000840f847223 */ /* 0x000fe2000001004c */
        /* <DEDUP_REMOVED lines=13> */
[C---:B------:R-:W-:Y:S01]  /*69f0*/  FMUL.FTZ R53, R46.reuse, R131 ;  /* 0x000000832e357220 */ /* 0x040fe20000410000 */
[-C--:B------:R-:W-:Y:S01]  /*6a00*/  FMUL.FTZ R52, R55, R54.reuse ;  /* 0x0000003637347220 */ /* 0x080fe20000410000 */
[C---:B------:R-:W-:Y:S01]  /*6a10*/  FFMA.FTZ R76, R13.reuse, R54, -R76 ;  /* 0x000000360d4c7223 */ /* 0x040fe2000001084c */
[----:B------:R-:W-:Y:S01]  /*6a20*/  FMUL.FTZ R46, R46, R127 ;  /* 0x0000007f2e2e7220 */ /* 0x000fe20000410000 */
[C---:B------:R-:W-:Y:S01]  /*6a30*/  FFMA.FTZ R45, R12.reuse, R15, -R45 ;  /* 0x0000000f0c2d7223 */ /* 0x040fe2000001082d */
[----:B------:R-:W-:Y:S01]  /*6a40*/  FFMA.FTZ R47, R12, R44, R47 ;  /* 0x0000002c0c2f7223 */ /* 0x000fe2000001002f */
[----:B------:R-:W-:Y:S01]  /*6a50*/  FFMA.FTZ R13, R13, R56, R52 ;  /* 0x000000380d0d7223 */ /* 0x000fe20000010034 */
[C---:B------:R-:W-:Y:S01]  /*6a60*/  FFMA.FTZ R12, R14.reuse, R127, -R53 ;  /* 0x0000007f0e0c7223 */ /* 0x040fe20000010835 */
        /* <DEDUP_REMOVED lines=13> */
.L_x_8261:
[----:B------:R-:W-:Y:S05]  /*6b40*/  BSYNC B2 ;  /* 0x0000000000027941 */ /* 0x000fea0003800000 */
.L_x_8260:
[----:B------:R-:W-:Y:S01]  /*6b50*/  ISETP.GE.AND P4, PT, R11, R110, PT ;  /* 0x0000006e0b00720c */ /* 0x000fe20003f86270 */
[----:B0-----:R0:W-:-:S12]  /*6b60*/  ST.E.128 desc[UR54][R48.64], R12 ;  /* 0x0000000c30007985 */ /* 0x0011d8000c101d36 */
[----:B------:R-:W-:-:S05]  /*6b70*/  @!P4 IMAD.WIDE R50, R11, 0x2, R50 ;  /* 0x000000020b32c825 */ /* 0x000fca00078e0232 */
[----:B------:R0:W-:Y:S02]  /*6b80*/  @!P4 ST.E.128 desc[UR54][R50.64], R44 ;  /* 0x0000002c3200c985 */ /* 0x0001e4000c101d36 */
.L_x_8259:
[----:B------:R-:W-:Y:S05]  /*6b90*/  BSYNC B1 ;  /* 0x0000000000017941 */ /* 0x000fea0003800000 */
.L_x_8258:
[----:B------:R-:W-:-:S03]  /*6ba0*/  UMOV UR4, 0xffffffff ;  /* 0xffffffff00047882 */ /* 0x000fc60000000000 */
[----:B------:R-:W-:Y:S05]  /*6bb0*/  BRA.DIV UR4, `(.L_x_8262) ;  /* 0x0000020204507947 */ /* 0x000fea000b800000 */
[----:B0-----:R0:W0:Y:S04]  /*6bc0*/  SHFL.IDX PT, R45, R103, 0x2, 0x181f ;  /* 0x00581f00672d7f89 */ /* 0x00102800000e0000 */
[----:B------:R0:W0:Y:S02]  /*6bd0*/  SHFL.IDX PT, R14, R108, 0x2, 0x181f ;  /* 0x00581f006c0e7f89 */ /* 0x00002400000e0000 */
.L_x_8629:
[----:B------:R-:W-:Y:S01]  /*6be0*/  ISETP.GE.OR P4, PT, R216, R97, P1 ;  /* 0x00000061d800720c */ /* 0x000fe20000f86670 */
[----:B------:R-:W-:-:S12]  /*6bf0*/  BSSY B1, `(.L_x_8263) ;  /* 0x000007b000017945 */ /* 0x000fd80003800000 */
[----:B------:R-:W-:Y:S05]  /*6c00*/  @P4 BRA `(.L_x_8264) ;  /* 0x0000000400e44947 */ /* 0x000fea0003800000 */
[----:B------:R-:W-:Y:S01]  /*6c10*/  SEL R11, R37, R112, !P0 ;  /* 0x00000070250b7207 */ /* 0x000fe20004000000 */
[----:B0-----:R-:W-:Y:S01]  /*6c20*/  IMAD.MOV.U32 R50, RZ, RZ, R14 ;  /* 0x000000ffff327224 */ /* 0x001fe200078e000e */
[C---:B------:R-:W-:Y:S01]  /*6c30*/  LEA R48, P4, R41.reuse, R14, 0x1 ;  /* 0x0000000e29307211 */ /* 0x040fe200078808ff */
[----:B------:R-:W-:Y:S01]  /*6c40*/  IMAD.MOV.U32 R51, RZ, RZ, R45 ;  /* 0x000000ffff337224 */ /* 0x000fe200078e002d */
[----:B------:R-:W-:Y:S01]  /*6c50*/  SHF.R.S32.HI R12, RZ, 0x1f, R11 ;  /* 0x0000001fff0c7819 */ /* 0x000fe2000001140b */
[----:B------:R-:W-:Y:S01]  /*6c60*/  BSSY B2, `(.L_x_8265) ;  /* 0x000006f000027945 */ /* 0x000fe20003800000 */
        /* <DEDUP_REMOVED lines=8> */
[----:B------:R-:W-:Y:S01]  /*6cf0*/  LOP3.LUT R12, R13, R224, RZ, 0x3c, !PT ;  /* 0x000000e00d0c7212 */ /* 0x000fe200078e3cff */
[----:B------:R-:W-:-:S03]  /*6d00*/  IMAD R13, R19, 0x4000, R5 ;  /* 0x00004000130d7824 */ /* 0x000fc600078e0205 */
[----:B------:R-:W-:Y:S01]  /*6d10*/  LOP3.LUT R15, R15, 0x7fffe000, RZ, 0xc0, !PT ;  /* 0x7fffe0000f0f7812 */ /* 0x000fe200078ec0ff */
[----:B------:R-:W-:-:S03]  /*6d20*/  IMAD R13, R13, 0x2, R18 ;  /* 0x000000020d0d7824 */ /* 0x000fc600078e0212 */
[----:B------:R-:W-:-:S04]  /*6d30*/  IADD3 R12, R12, R15, R201 ;  /* 0x0000000f0c0c7210 */ /* 0x000fc80007ffe0c9 */
[----:B------:R-:W-:-:S05]  /*6d40*/  LEA R15, R19, R12, 0xe ;  /* 0x0000000c130f7211 */ /* 0x000fca00078e70ff */
[----:B------:R-:W-:Y:S02]  /*6d50*/  IMAD R44, R15, 0x2, R18 ;  /* 0x000000020f2c7824 */ /* 0x000fe400078e0212 */
[----:B------:R-:W0:Y:S04]  /*6d60*/  LDS.128 R12, [R13+0x18400] ;  /* 0x018400000d0c7984 */ /* 0x000e280000000c00 */
[----:B------:R-:W0:Y:S01]  /*6d70*/  LDS.128 R44, [R44+0x18400] ;  /* 0x018400002c2c7984 */ /* 0x000e220000000c00 */
[----:B------:R-:W-:Y:S05]  /*6d80*/  @P3 BRA `(.L_x_8266) ;  /* 0x0000000400703947 */ /* 0x000fea0003800000 */
[----:B------:R-:W-:Y:S01]  /*6d90*/  SHF.R.U64 R76, R62, 0x10, R63 ;  /* 0x000000103e4c7819 */ /* 0x000fe2000000123f */
[----:B0-----:R-:W-:Y:S01]  /*6da0*/  IMAD.U32 R56, R45, 0x10000, RZ ;  /* 0x000100002d387824 */ /* 0x001fe200078e00ff */
[--C-:B------:R-:W-:Y:S01]  /*6db0*/  SHF.R.U64 R62, R64, 0x10, R65.reuse ;  /* 0x00000010403e7819 */ /* 0x100fe20000001241 */
[----:B------:R-:W-:Y:S01]  /*6dc0*/  IMAD.U32 R52, R13, 0x10000, RZ ;  /* 0x000100000d347824 */ /* 0x000fe200078e00ff */
[----:B------:R-:W-:Y:S01]  /*6dd0*/  SHF.R.U32.HI R65, RZ, 0x10, R65 ;  /* 0x00000010ff417819 */ /* 0x000fe20000011641 */
[----:B------:R-:W-:Y:S01]  /*6de0*/  IMAD.U32 R58, R47, 0x10000, RZ ;  /* 0x000100002f3a7824 */ /* 0x000fe200078e00ff */
[----:B------:R-:W-:Y:S01]  /*6df0*/  SHF.R.U32.HI R77, RZ, 0x10, R61 ;  /* 0x00000010ff4d7819 */ /* 0x000fe2000001163d */
[----:B------:R-:W-:Y:S01]  /*6e00*/  IMAD.U32 R54, R44, 0x10000, RZ ;  /* 0x000100002c367824 */ /* 0x000fe200078e00ff */
[----:B------:R-:W-:Y:S02]  /*6e10*/  PRMT R126, R126, 0x5410, R65 ;  /* 0x000054107e7e7816 */ /* 0x000fe40000000041 */
[----:B------:R-:W-:-:S02]  /*6e20*/  SHF.R.U64 R78, R60, 0x10, R61 ;  /* 0x000000103c4e7819 */ /* 0x000fc4000000123d */
[----:B------:R-:W-:Y:S01]  /*6e30*/  SHF.R.U32.HI R61, RZ, 0x10, R63 ;  /* 0x00000010ff3d7819 */ /* 0x000fe2000001163f */
[----:B------:R-:W-:Y:S01]  /*6e40*/  IMAD.U32 R63, R126, 0x10000, RZ ;  /* 0x000100007e3f7824 */ /* 0x000fe200078e00ff */
[----:B------:R-:W-:Y:S02]  /*6e50*/  SHF.R.U64 R60, R66, 0x10, R67 ;  /* 0x00000010423c7819 */ /* 0x000fe40000001243 */
[----:B------:R-:W-:Y:S01]  /*6e60*/  PRMT R122, R122, 0x5410, R77 ;  /* 0x000054107a7a7816 */ /* 0x000fe2000000004d */
[----:B------:R-:W-:Y:S01]  /*6e70*/  FMUL.FTZ R65, R56, R63 ;  /* 0x0000003f38417220 */ /* 0x000fe20000410000 */
[----:B------:R-:W-:Y:S02]  /*6e80*/  SHF.R.U32.HI R67, RZ, 0x10, R67 ;  /* 0x00000010ff437819 */ /* 0x000fe40000011643 */
[----:B------:R-:W-:Y:S01]  /*6e90*/  PRMT R120, R120, 0x5410, R61 ;  /* 0x0000541078787816 */ /* 0x000fe2000000003d */
[----:B------:R-:W-:Y:S01]  /*6ea0*/  IMAD.U32 R61, R122, 0x10000, RZ ;  /* 0x000100007a3d7824 */ /* 0x000fe200078e00ff */
[----:B------:R-:W-:-:S02]  /*6eb0*/  PRMT R124, R124, 0x5410, R67 ;  /* 0x000054107c7c7816 */ /* 0x000fc40000000043 */
[----:B------:R-:W-:Y:S01]  /*6ec0*/  PRMT R123, R123, 0x5410, R60 ;  /* 0x000054107b7b7816 */ /* 0x000fe2000000003c */
        /* <DEDUP_REMOVED lines=72> */
.L_x_8266:
[----:B------:R-:W-:Y:S05]  /*7350*/  BSYNC B2 ;  /* 0x0000000000027941 */ /* 0x000fea0003800000 */
.L_x_8265:
[----:B------:R-:W-:Y:S01]  /*7360*/  ISETP.GE.AND P4, PT, R11, R110, PT ;  /* 0x0000006e0b00720c */ /* 0x000fe20003f86270 */
[----:B0-----:R0:W-:-:S12]  /*7370*/  ST.E.128 desc[UR54][R48.64], R12 ;  /* 0x0000000c30007985 */ /* 0x0011d8000c101d36 */
[----:B------:R-:W-:-:S05]  /*7380*/  @!P4 IMAD.WIDE R50, R11, 0x2, R50 ;  /* 0x000000020b32c825 */ /* 0x000fca00078e0232 */
[----:B------:R0:W-:Y:S02]  /*7390*/  @!P4 ST.E.128 desc[UR54][R50.64], R44 ;  /* 0x0000002c3200c985 */ /* 0x0001e4000c101d36 */
.L_x_8264:
[----:B------:R-:W-:Y:S05]  /*73a0*/  BSYNC B1 ;  /* 0x0000000000017941 */ /* 0x000fea0003800000 */
.L_x_8263:
[----:B------:R-:W-:-:S03]  /*73b0*/  UMOV UR4, 0xffffffff ;  /* 0xffffffff00047882 */ /* 0x000fc60000000000 */
[----:B------:R-:W-:Y:S05]  /*73c0*/  BRA.DIV UR4, `(.L_x_8267) ;  /* 0x000001fa04947947 */ /* 0x000fea000b800000 */
[----:B01----:R-:W0:Y:S04]  /*73d0*/  SHFL.IDX PT, R103, R103, 0x3, 0x181f ;  /* 0x00781f0067677f89 */ /* 0x003e2800000e0000 */
[----:B------:R-:W1:Y:S02]  /*73e0*/  SHFL.IDX PT, R108, R108, 0x3, 0x181f ;  /* 0x00781f006c6c7f89 */ /* 0x000e6400000e0000 */
.L_x_8633:
[----:B------:R-:W-:-:S13]  /*73f0*/  ISETP.GE.OR P4, PT, R215, R97, P1 ;  /* 0x00000061d700720c */ /* 0x000fda0000f86670 */
[----:B------:R-:W-:Y:S05]  /*7400*/  @P4 BRA `(.L_x_8240) ;  /* 0x0000000c00944947 */ /* 0x000fea0003800000 */
[----:B------:R-:W-:Y:S01]  /*7410*/  SEL R112, R37, R112, !P0 ;  /* 0x0000007025707207 */ /* 0x000fe20004000000 */
[----:B------:R-:W-:Y:S01]  /*7420*/  BSSY B1, `(.L_x_8268) ;  /* 0x0000071000017945 */ /* 0x000fe20003800000 */
[C---:B-1----:R-:W-:Y:S02]  /*7430*/  LEA R48, P4, R41.reuse, R108, 0x1 ;  /* 0x0000006c29307211 */ /* 0x042fe400078808ff */
[----:B------:R-:W-:Y:S02]  /*7440*/  SHF.R.S32.HI R11, RZ, 0x1f, R112 ;  /* 0x0000001fff0b7819 */ /* 0x000fe40000011470 */
[----:B0-----:R-:W-:Y:S02]  /*7450*/  LEA.HI.X R49, R41, R103, R90, 0x1, P4 ;  /* 0x0000006729317211 */ /* 0x001fe400020f0c5a */
        /* <DEDUP_REMOVED lines=15> */
[----:B------:R-:W1:Y:S01]  /*7550*/  LDS.128 R44, [R44+0x18400] ;  /* 0x018400002c2c7984 */ /* 0x000e620000000c00 */
[----:B------:R-:W-:Y:S05]  /*7560*/  @P3 BRA `(.L_x_8269) ;  /* 0x0000000400703947 */ /* 0x000fea0003800000 */
[----:B------:R-:W-:Y:S01]  /*7570*/  SHF.R.U64 R64, R68, 0x10, R69 ;  /* 0x0000001044407819 */ /* 0x000fe20000001245 */
[----:B-1----:R-:W-:Y:S01]  /*7580*/  IMAD.U32 R54, R45, 0x10000, RZ ;  /* 0x000100002d367824 */ /* 0x002fe200078e00ff */
[----:B------:R-:W-:Y:S01]  /*7590*/  SHF.R.U64 R60, R72, 0x10, R73 ;  /* 0x00000010483c7819 */ /* 0x000fe20000001249 */
[----:B0-----:R-:W-:Y:S01]  /*75a0*/  IMAD.U32 R50, R13, 0x10000, RZ ;  /* 0x000100000d327824 */ /* 0x001fe200078e00ff */
[----:B------:R-:W-:Y:S01]  /*75b0*/  SHF.R.U32.HI R69, RZ, 0x10, R69 ;  /* 0x00000010ff457819 */ /* 0x000fe20000011645 */
[----:B------:R-:W-:Y:S01]  /*75c0*/  IMAD.U32 R56, R47, 0x10000, RZ ;  /* 0x000100002f387824 */ /* 0x000fe200078e00ff */
[----:B------:R-:W-:Y:S01]  /*75d0*/  SHF.R.U32.HI R73, RZ, 0x10, R73 ;  /* 0x00000010ff497819 */ /* 0x000fe20000011649 */
[----:B------:R-:W-:Y:S01]  /*75e0*/  IMAD.U32 R52, R44, 0x10000, RZ ;  /* 0x000100002c347824 */ /* 0x000fe200078e00ff */
[----:B------:R-:W-:Y:S02]  /*75f0*/  PRMT R114, R114, 0x5410, R69 ;  /* 0x0000541072727816 */ /* 0x000fe40000000045 */
[----:B------:R-:W-:-:S02]  /*7600*/  PRMT R118, R118, 0x5410, R73 ;  /* 0x0000541076767816 */ /* 0x000fc40000000049 */
[--C-:B------:R-:W-:Y:S01]  /*7610*/  SHF.R.U64 R58, R74, 0x10, R75.reuse ;  /* 0x000000104a3a7819 */ /* 0x100fe2000000124b */
[----:B------:R-:W-:Y:S01]  /*7620*/  IMAD.U32 R59, R114, 0x10000, RZ ;  /* 0x00010000723b7824 */ /* 0x000fe200078e00ff */
[----:B------:R-:W-:Y:S01]  /*7630*/  SHF.R.U32.HI R75, RZ, 0x10, R75 ;  /* 0x00000010ff4b7819 */ /* 0x000fe2000001164b */
[----:B------:R-:W-:Y:S01]  /*7640*/  IMAD.U32 R61, R118, 0x10000, RZ ;  /* 0x00010000763d7824 */ /* 0x000fe200078e00ff */
[--C-:B------:R-:W-:Y:S01]  /*7650*/  SHF.R.U64 R62, R70, 0x10, R71.reuse ;  /* 0x00000010463e7819 */ /* 0x100fe20000001247 */
[C---:B------:R-:W-:Y:S01]  /*7660*/  FMUL.FTZ R65, R54.reuse, R59 ;  /* 0x0000003b36417220 */ /* 0x040fe20000410000 */
[----:B------:R-:W-:Y:S01]  /*7670*/  SHF.R.U32.HI R70, RZ, 0x10, R71 ;  /* 0x00000010ff467819 */ /* 0x000fe20000011647 */
[-C--:B------:R-:W-:Y:S01]  /*7680*/  FMUL.FTZ R63, R54, R61.reuse ;  /* 0x0000003d363f7220 */ /* 0x080fe20000410000 */
[----:B------:R-:W-:Y:S01]  /*7690*/  LOP3.LUT R55, R45, 0xffff0000, RZ, 0xc0, !PT ;  /* 0xffff00002d377812 */ /* 0x000fe200078ec0ff */
[----:B------:R-:W-:Y:S01]  /*76a0*/  FFMA.FTZ R65, R50, R61, R65 ;  /* 0x0000003d32417223 */ /* 0x000fe20000010041 */
[----:B------:R-:W-:-:S02]  /*76b0*/  PRMT R116, R116, 0x5410, R75 ;  /* 0x0000541074747816 */ /* 0x000fc4000000004b */
[----:B------:R-:W-:Y:S02]  /*76c0*/  LOP3.LUT R114, R114, 0xffff0000, RZ, 0xc0, !PT ;  /* 0xffff000072727812 */ /* 0x000fe400078ec0ff */
        /* <DEDUP_REMOVED lines=9> */
[----:B------:R-:W-:Y:S01]  /*7760*/  SHF.L.U32 R59, R111, 0x10, RZ ;  /* 0x000000106f3b7819 */ /* 0x000fe200000006ff */
[C---:B------:R-:W-:Y:S01]  /*7770*/  FFMA.FTZ R118, R51.reuse, R118, R50 ;  /* 0x0000007633767223 */ /* 0x040fe20000010032 */
[----:B------:R-:W-:Y:S01]  /*7780*/  LOP3.LUT R116, R116, 0xffff0000, RZ, 0xc0, !PT ;  /* 0xffff000074747812 */ /* 0x000fe200078ec0ff */
[----:B------:R-:W-:Y:S01]  /*7790*/  FFMA.FTZ R61, R51, R114, -R54 ;  /* 0x00000072333d7223 */ /* 0x000fe20000010836 */
[----:B------:R-:W-:Y:S01]  /*77a0*/  PRMT R117, R117, 0x5410, R60 ;  /* 0x0000541075757816 */ /* 0x000fe2000000003c */
[----:B------:R-:W-:Y:S01]  /*77b0*/  FMUL.FTZ R55, R56, R63 ;  /* 0x0000003f38377220 */ /* 0x000fe20000410000 */
[----:B------:R-:W-:Y:S01]  /*77c0*/  LOP3.LUT R53, R44, 0xffff0000, RZ, 0xc0, !PT ;  /* 0xffff00002c357812 */ /* 0x000fe200078ec0ff */
[C---:B------:R-:W-:Y:S01]  /*77d0*/  IMAD.U32 R44, R15.reuse, 0x10000, RZ ;  /* 0x000100000f2c7824 */ /* 0x040fe200078e00ff */
[----:B------:R-:W-:Y:S01]  /*77e0*/  LOP3.LUT R45, R15, 0xffff0000, RZ, 0xc0, !PT ;  /* 0xffff00000f2d7812 */ /* 0x000fe200078ec0ff */
[-C--:B------:R-:W-:Y:S01]  /*77f0*/  FMUL.FTZ R56, R56, R59.reuse ;  /* 0x0000003b38387220 */ /* 0x080fe20000410000 */
[----:B------:R-:W-:Y:S01]  /*7800*/  LOP3.LUT R50, R111, 0xffff0000, RZ, 0xc0, !PT ;  /* 0xffff00006f327812 */ /* 0x000fe200078ec0ff */
[----:B------:R-:W-:Y:S01]  /*7810*/  FMUL.FTZ R54, R57, R116 ;  /* 0x0000007439367220 */ /* 0x000fe20000410000 */
[----:B------:R-:W-:Y:S01]  /*7820*/  PRMT R113, R113, 0x5410, R64 ;  /* 0x0000541071717816 */ /* 0x000fe20000000040 */
[----:B------:R-:W-:Y:S01]  /*7830*/  IMAD.U32 R51, R117, 0x10000, RZ ;  /* 0x0001000075337824 */ /* 0x000fe200078e00ff */
[----:B------:R-:W-:Y:S01]  /*7840*/  PRMT R109, R109, 0x5410, R62 ;  /* 0x000054106d6d7816 */ /* 0x000fe2000000003e */
[C---:B------:R-:W-:Y:S01]  /*7850*/  FFMA.FTZ R59, R44.reuse, R59, -R55 ;  /* 0x0000003b2c3b7223 */ /* 0x040fe20000010837 */
[----:B------:R-:W-:Y:S01]  /*7860*/  FFMA.FTZ R56, R44, R63, R56 ;  /* 0x0000003f2c387223 */ /* 0x000fe20000010038 */
[-C--:B------:R-:W-:Y:S01]  /*7870*/  FMUL.FTZ R62, R57, R50.reuse ;  /* 0x00000032393e7220 */ /* 0x080fe20000410000 */
[----:B------:R-:W-:Y:S01]  /*7880*/  FFMA.FTZ R60, R45, R50, -R54 ;  /* 0x000000322d3c7223 */ /* 0x000fe20000010836 */
[----:B------:R-:W-:Y:S01]  /*7890*/  IMAD.U32 R13, R12, 0x10000, RZ ;  /* 0x000100000c0d7824 */ /* 0x000fe200078e00ff */
[----:B------:R-:W-:Y:S01]  /*78a0*/  LOP3.LUT R117, R117, 0xffff0000, RZ, 0xc0, !PT ;  /* 0xffff000075757812 */ /* 0x000fe200078ec0ff */
[----:B------:R-:W-:-:S02]  /*78b0*/  IMAD.U32 R44, R113, 0x10000, RZ ;  /* 0x00010000712c7824 */ /* 0x000fc400078e00ff */
[----:B------:R-:W-:Y:S01]  /*78c0*/  FMUL.FTZ R50, R52, R51 ;  /* 0x0000003334327220 */ /* 0x000fe20000410000 */
[----:B------:R-:W-:Y:S01]  /*78d0*/  LOP3.LUT R113, R113, 0xffff0000, RZ, 0xc0, !PT ;  /* 0xffff000071717812 */ /* 0x000fe200078ec0ff */
[----:B------:R-:W-:Y:S01]  /*78e0*/  FFMA.FTZ R57, R45, R116, R62 ;  /* 0x000000742d397223 */ /* 0x000fe2000001003e */
[----:B------:R-:W-:Y:S01]  /*78f0*/  LOP3.LUT R12, R12, 0xffff0000, RZ, 0xc0, !PT ;  /* 0xffff00000c0c7812 */ /* 0x000fe200078ec0ff */
[-C--:B------:R-:W-:Y:S01]  /*7900*/  FFMA.FTZ R45, R13, R44.reuse, -R50 ;  /* 0x0000002c0d2d7223 */ /* 0x080fe20000010832 */
[----:B------:R-:W-:Y:S02]  /*7910*/  IMAD.U32 R47, R46, 0x10000, RZ ;  /* 0x000100002e2f7824 */ /* 0x000fe400078e00ff */
        /* <DEDUP_REMOVED lines=33> */
.L_x_8269:
[----:B------:R-:W-:Y:S05]  /*7b30*/  BSYNC B1 ;  /* 0x0000000000017941 */ /* 0x000fea0003800000 */
.L_x_8268:
[----:B0-----:R0:W-:Y:S01]  /*7b40*/  ST.E.128 desc[UR54][R48.64], R12 ;  /* 0x0000000c30007985 */ /* 0x0011e2000c101d36 */
[----:B------:R-:W-:Y:S01]  /*7b50*/  ISETP.GE.AND P3, PT, R11, R110, PT ;  /* 0x0000006e0b00720c */ /* 0x000fe20003f66270 */
[----:B------:R-:W-:-:S12]  /*7b60*/  IMAD.MOV.U32 R109, RZ, RZ, R103 ;  /* 0x000000ffff6d7224 */ /* 0x000fd800078e0067 */
[----:B------:R-:W-:Y:S05]  /*7b70*/  @P3 BRA `(.L_x_8240) ;  /* 0x0000000400b83947 */ /* 0x000fea0003800000 */
[----:B0-----:R-:W-:-:S05]  /*7b80*/  IMAD.WIDE R12, R11, 0x2, R108 ;  /* 0x000000020b0c7825 */ /* 0x001fca00078e026c */
[----:B-1----:R0:W-:Y:S01]  /*7b90*/  ST.E.128 desc[UR54][R12.64], R44 ;  /* 0x0000002c0c007985 */ /* 0x0021e2000c101d36 */
[----:B------:R-:W-:Y:S05]  /*7ba0*/  BRA `(.L_x_8240) ;  /* 0x0000000400ac7947 */ /* 0x000fea0003800000 */
.L_x_8199:
[----:B------:R-:W-:-:S06]  /*7bb0*/  UISETP.NE.AND UP0, UPT, UR39, 0x3, UPT ;  /* 0x000000032700788c */ /* 0x000fcc000bf05270 */
[----:B------:R-:W-:-:S13]  /*7bc0*/  PLOP3.LUT P5, PT, PT, PT, UP0, 0x80, 0x0 ;  /* 0x000000000000781c */ /* 0x000fda0003faf008 */
[----:B------:R-:W-:Y:S05]  /*7bd0*/  @!P5 BRA `(.L_x_8270) ;  /* 0x000000000004d947 */ /* 0x000fea0003800000 */
[----:B------:R-:W-:Y:S01]  /*7be0*/  BPT.TRAP 0x1 ;  /* 0x000000040000795c */ /* 0x000fe20000300000 */
.L_x_8270:
[----:B------:R-:W-:Y:S01]  /*7bf0*/  IMAD R91, R19, 0x8, R18 ;  /* 0x00000008135b7824 */ /* 0x000fe200078e0212 */
[----:B------:R-:W-:Y:S01]  /*7c00*/  SHF.L.U32 R102, R192, 0x1f, RZ ;  /* 0x0000001fc0667819 */ /* 0x000fe200000006ff */
[----:B------:R-:W-:Y:S01]  /*7c10*/  BSSY B1, `(.L_x_8271) ;  /* 0x0000004000017945 */ /* 0x000fe20003800000 */
[----:B------:R-:W-:Y:S02]  /*7c20*/  SHF.R.S32.HI R99, RZ, 0x1f, R100 ;  /* 0x0000001fff637819 */ /* 0x000fe40000011464 */
[----:B------:R-:W0:Y:S02]  /*7c30*/  SYNCS.PHASECHK.TRANS64.TRYWAIT P3, [R91+URZ+0x28890], R102 ;  /* 0x028890665b0075a7 */ /* 0x000e24000806017f */
[----:B0-----:R-:W-:Y:S05]  /*7c40*/  @!P3 BRA `(.L_x_8272) ;  /* 0x000001f000c0b947 */ /* 0x001fea0003800000 */
.L_x_8634:
[----:B------:R-:W-:Y:S05]  /*7c50*/  BSYNC B1 ;  /* 0x0000000000017941 */ /* 0x000fea0003800000 */
.L_x_8271:
        /* <DEDUP_REMOVED lines=27> */
.L_x_8638:
        /* <DEDUP_REMOVED lines=13> */
.L_x_8275:
[----:B------:R-:W-:Y:S05]  /*7ee0*/  BSYNC B1 ;  /* 0x0000000000017941 */ /* 0x000fea0003800000 */
.L_x_8274:
[----:B------:R-:W-:-:S03]  /*7ef0*/  UMOV UR4, 0xffffffff ;  /* 0xffffffff00047882 */ /* 0x000fc60000000000 */
[----:B------:R-:W-:Y:S05]  /*7f00*/  BRA.DIV UR4, `(.L_x_8276) ;  /* 0x000001f2046c7947 */ /* 0x000fea000b800000 */
[----:B--2---:R2:W0:Y:S04]  /*7f10*/  SHFL.IDX PT, R45, R46, 0x1, 0x181f ;  /* 0x00381f002e2d7f89 */ /* 0x00442800000e0000 */
[----:B---34-:R2:W3:Y:S02]  /*7f20*/  SHFL.IDX PT, R14, R44, 0x1, 0x181f ;  /* 0x00381f002c0e7f89 */ /* 0x0184e400000e0000 */
.L_x_8642:
        /* <DEDUP_REMOVED lines=14> */
.L_x_8278:
[----:B------:R-:W-:Y:S05]  /*8010*/  BSYNC B1 ;  /* 0x0000000000017941 */ /* 0x000fea0003800000 */
.L_x_8277:
[----:B------:R-:W-:-:S03]  /*8020*/  UMOV UR4, 0xffffffff ;  /* 0xffffffff00047882 */ /* 0x000fc60000000000 */
[----:B------:R-:W-:Y:S05]  /*8030*/  BRA.DIV UR4, `(.L_x_8279) ;  /* 0x000001f204687947 */ /* 0x000fea000b800000 */
[----:B0-----:R0:W0:Y:S04]  /*8040*/  SHFL.IDX PT, R45, R46, 0x2, 0x181f ;  /* 0x00581f002e2d7f89 */ /* 0x00102800000e0000 */
[----:B---34-:R3:W4:Y:S02]  /*8050*/  SHFL.IDX PT, R14, R44, 0x2, 0x181f ;  /* 0x00581f002c0e7f89 */ /* 0x01872400000e0000 */
.L_x_8646:
        /* <DEDUP_REMOVED lines=14> */
.L_x_8281:
[----:B------:R-:W-:Y:S05]  /*8140*/  BSYNC B1 ;  /* 0x0000000000017941 */ /* 0x000fea0003800000 */
.L_x_8280:
[----:B------:R-:W-:-:S03]  /*8150*/  UMOV UR4, 0xffffffff ;  /* 0xffffffff00047882 */ /* 0x000fc60000000000 */
[----:B------:R-:W-:Y:S05]  /*8160*/  BRA.DIV UR4, `(.L_x_8282) ;  /* 0x000001f204647947 */ /* 0x000fea000b800000 */
[----:B0-----:R0:W0:Y:S04]  /*8170*/  SHFL.IDX PT, R45, R46, 0x3, 0x181f ;  /* 0x00781f002e2d7f89 */ /* 0x00102800000e0000 */
[----:B----4-:R4:W0:Y:S02]  /*8180*/  SHFL.IDX PT, R14, R44, 0x3, 0x181f ;  /* 0x00781f002c0e7f89 */ /* 0x01082400000e0000 */
.L_x_8650:
        /* <DEDUP_REMOVED lines=13> */
.L_x_8240:
[----:B------:R-:W-:Y:S05]  /*8260*/  BSYNC B0 ;  /* 0x0000000000007941 */ /* 0x000fea0003800000 */
.L_x_8198:
        /* <DEDUP_REMOVED lines=17> */
.L_x_8284:
[----:B------:R-:W-:Y:S05]  /*8380*/  BSYNC B0 ;  /* 0x0000000000007941 */ /* 0x000fea0003800000 */
.L_x_8283:
[----:B------:R-:W5:Y:S01]  /*8390*/  SYNCS.PHASECHK.TRANS64.TRYWAIT P4, [R91+URZ+0x288b0], R102 ;  /* 0x0288b0665b0075a7 */ /* 0x000f62000808017f */
[----:B------:R-:W-:Y:S01]  /*83a0*/  ULDC UR41, c[0x0][0x2f4] ;  /* 0x0000bd0000297ab9 */ /* 0x000fe20000000800 */
[----:B------:R-:W-:Y:S04]  /*83b0*/  BSSY B0, `(.L_x_8285) ;  /* 0x0000002000007945 */ /* 0x000fe80003800000 */
[----:B-----5:R-:W-:Y:S05]  /*83c0*/  @!P4 BRA `(.L_x_8286) ;  /* 0x000001f00014c947 */ /* 0x020fea0003800000 */
.L_x_8651:
[----:B------:R-:W-:Y:S05]  /*83d0*/  BSYNC B0 ;  /* 0x0000000000007941 */ /* 0x000fea0003800000 */
.L_x_8285:
[----:B------:R-:W-:Y:S01]  /*83e0*/  ULDC.64 UR4, c[0x0][0x328] ;  /* 0x0000ca0000047ab9 */ /* 0x000fe20000000a00 */
[----:B------:R-:W-:Y:S01]  /*83f0*/  IMAD.IADD R97, R97, 0x1, -R188 ;  /* 0x0000000161617824 */ /* 0x000fe200078e0abc */
[----:B------:R-:W-:Y:S01]  /*8400*/  BSSY B0, `(.L_x_8287) ;  /* 0x0000020000007945 */ /* 0x000fe20003800000 */
[----:B------:R-:W-:Y:S02]  /*8410*/  IMAD R99, R99, UR4, RZ ;  /* 0x0000000463637c24 */ /* 0x000fe4000f8e02ff */
[----:B0---4-:R-:W-:-:S04]  /*8420*/  IMAD.WIDE.U32 R12, R100, UR4, RZ ;  /* 0x00000004640c7c25 */ /* 0x011fc8000f8e00ff */
[----:B------:R-:W-:Y:S01]  /*8430*/  IMAD R99, R100, UR5, R99 ;  /* 0x0000000564637c24 */ /* 0x000fe2000f8e0263 */
[----:B------:R-:W-:Y:S02]  /*8440*/  ULDC.64 UR4, c[0x0][0x338] ;  /* 0x0000ce0000047ab9 */ /* 0x000fe40000000a00 */
[----:B------:R-:W-:Y:S02]  /*8450*/  IMAD R98, R98, UR4, RZ ;  /* 0x0000000462627c24 */ /* 0x000fe4000f8e02ff */
[----:B------:R-:W-:Y:S02]  /*8460*/  IMAD.IADD R13, R13, 0x1, R99 ;  /* 0x000000010d0d7824 */ /* 0x000fe400078e0263 */
[C---:B--2---:R-:W-:Y:S02]  /*8470*/  IMAD R11, R101.reuse, UR5, R98 ;  /* 0x00000005650b7c24 */ /* 0x044fe4000f8e0262 */
        /* <DEDUP_REMOVED lines=10> */
[----:B-1----:R0:W1:Y:S01]  /*8520*/  SHFL.IDX PT, R47, R48, RZ, 0x181f ;  /* 0x00181fff302f7589 */ /* 0x00206200000e0000 */
[----:B------:R-:W-:-:S03]  /*8530*/  ISETP.GE.AND P4, PT, R97, 0x1, PT ;  /* 0x000000016100780c */ /* 0x000fc60003f86270 */
[----:B------:R0:W2:Y:S10]  /*8540*/  SHFL.IDX PT, R13, R11, RZ, 0x181f ;  /* 0x00181fff0b0d7589 */ /* 0x0000b400000e0000 */
[----:B0-----:R-:W-:Y:S05]  /*8550*/  @!P4 BRA `(.L_x_8288) ;  /* 0x000000000028c947 */ /* 0x001fea0003800000 */
[----:B------:R-:W-:-:S13]  /*8560*/  ISETP.GE.AND P4, PT, R16, UR41, PT ;  /* 0x0000002910007c0c */ /* 0x000fda000bf86270 */
[----:B-1-3--:R-:W-:-:S04]  /*8570*/  @!P4 LEA R44, P5, R16, R47, 0x1 ;  /* 0x0000002f102cc211 */ /* 0x00afc800078a08ff */
[----:B--2---:R-:W-:Y:S02]  /*8580*/  @!P4 LEA.HI.X R45, R16, R13, R17, 0x1, P5 ;  /* 0x0000000d102dc211 */ /* 0x004fe400028f0c11 */
[----:B------:R-:W-:-:S13]  /*8590*/  ISETP.GE.AND P5, PT, R2, UR41, PT ;  /* 0x0000002902007c0c */ /* 0x000fda000bfa6270 */
[----:B------:R-:W-:-:S04]  /*85a0*/  @!P5 LEA R46, P6, R2, R47, 0x1 ;  /* 0x0000002f022ed211 */ /* 0x000fc800078c08ff */
[----:B------:R-:W-:Y:S02]  /*85b0*/  @!P5 LEA.HI.X R47, R2, R13, R185, 0x1, P6 ;  /* 0x0000000d022fd211 */ /* 0x000fe400030f0cb9 */
[----:B------:R-:W0:Y:S04]  /*85c0*/  @!P4 LDS.128 R12, [R93+0x400] ;  /* 0x000400005d0cc984 */ /* 0x000e280000000c00 */
[----:B0-----:R-:W-:Y:S04]  /*85d0*/  @!P4 ST.E.128 desc[UR54][R44.64], R12 ;  /* 0x0000000c2c00c985 */ /* 0x001fe8000c101d36 */
[----:B------:R-:W0:Y:S04]  /*85e0*/  @!P5 LDS.128 R12, [R93+0x4400] ;  /* 0x004400005d0cd984 */ /* 0x000e280000000c00 */
[----:B0-----:R0:W-:Y:S02]  /*85f0*/  @!P5 ST.E.128 desc[UR54][R46.64], R12 ;  /* 0x0000000c2e00d985 */ /* 0x0011e4000c101d36 */
.L_x_8288:
[----:B------:R-:W-:Y:S05]  /*8600*/  BSYNC B0 ;  /* 0x0000000000007941 */ /* 0x000fea0003800000 */
.L_x_8287:
[----:B------:R-:W-:Y:S01]  /*8610*/  ISETP.GE.AND P4, PT, R97, 0x21, PT ;  /* 0x000000216100780c */ /* 0x000fe20003f86270 */
[----:B0-2---:R0:W2:Y:S01]  /*8620*/  SHFL.IDX PT, R13, R11, 0x1, 0x181f ;  /* 0x00381f000b0d7f89 */ /* 0x0050a200000e0000 */
[----:B------:R-:W-:Y:S03]  /*8630*/  BSSY B0, `(.L_x_8289) ;  /* 0x000000d000007945 */ /* 0x000fe60003800000 */
[----:B-1----:R0:W1:Y:S08]  /*8640*/  SHFL.IDX PT, R47, R48, 0x1, 0x181f ;  /* 0x00381f00302f7f89 */ /* 0x00207000000e0000 */
        /* <DEDUP_REMOVED lines=11> */
.L_x_8290:
[----:B------:R-:W-:Y:S05]  /*8700*/  BSYNC B0 ;  /* 0x0000000000007941 */ /* 0x000fea0003800000 */
.L_x_8289:
        /* <DEDUP_REMOVED lines=15> */
.L_x_8292:
[----:B------:R-:W-:Y:S05]  /*8800*/  BSYNC B0 ;  /* 0x0000000000007941 */ /* 0x000fea0003800000 */
.L_x_8291:
[----:B------:R-:W-:Y:S01]  /*8810*/  ISETP.GE.AND P4, PT, R97, 0x61, PT ;  /* 0x000000616100780c */ /* 0x000fe20003f86270 */
[----:B------:R-:W4:Y:S01]  /*8820*/  SHFL.IDX PT, R11, R11, 0x3, 0x181f ;  /* 0x00781f000b0b7f89 */ /* 0x000f2200000e0000 */
[----:B------:R-:W-:Y:S03]  /*8830*/  BSSY B0, `(.L_x_8293) ;  /* 0x000000d000007945 */ /* 0x000fe60003800000 */
[----:B01----:R0:W1:Y:S08]  /*8840*/  SHFL.IDX PT, R47, R48, 0x3, 0x181f ;  /* 0x00781f00302f7f89 */ /* 0x00307000000e0000 */
[----:B0-----:R-:W-:Y:S05]  /*8850*/  @!P4 BRA `(.L_x_8294) ;  /* 0x000000000028c947 */ /* 0x001fea0003800000 */
[----:B------:R-:W-:-:S13]  /*8860*/  ISETP.GE.AND P4, PT, R16, UR41, PT ;  /* 0x0000002910007c0c */ /* 0x000fda000bf86270 */
[----:B--2---:R-:W0:Y:S01]  /*8870*/  @!P4 LDS.128 R12, [R93+0x3400] ;  /* 0x003400005d0cc984 */ /* 0x004e220000000c00 */
[----:B-1-3--:R-:W-:-:S04]  /*8880*/  @!P4 LEA R44, P5, R16, R47, 0x1 ;  /* 0x0000002f102cc211 */ /* 0x00afc800078a08ff */
[----:B----4-:R-:W-:Y:S02]  /*8890*/  @!P4 LEA.HI.X R45, R16, R11, R17, 0x1, P5 ;  /* 0x0000000b102dc211 */ /* 0x010fe400028f0c11 */
[----:B------:R-:W-:-:S13]  /*88a0*/  ISETP.GE.AND P5, PT, R2, UR41, PT ;  /* 0x0000002902007c0c */ /* 0x000fda000bfa6270 */
[----:B------:R-:W-:-:S04]  /*88b0*/  @!P5 LEA R46, P6, R2, R47, 0x1 ;  /* 0x0000002f022ed211 */ /* 0x000fc800078c08ff */
[----:B------:R-:W-:Y:S01]  /*88c0*/  @!P5 LEA.HI.X R47, R2, R11, R185, 0x1, P6 ;  /* 0x0000000b022fd211 */ /* 0x000fe200030f0cb9 */
[----:B0-----:R-:W-:Y:S04]  /*88d0*/  @!P4 ST.E.128 desc[UR54][R44.64], R12 ;  /* 0x0000000c2c00c985 */ /* 0x001fe8000c101d36 */
[----:B------:R-:W0:Y:S04]  /*88e0*/  @!P5 LDS.128 R12, [R93+0x7400] ;  /* 0x007400005d0cd984 */ /* 0x000e280000000c00 */
[----:B0-----:R0:W-:Y:S02]  /*88f0*/  @!P5 ST.E.128 desc[UR54][R46.64], R12 ;  /* 0x0000000c2e00d985 */ /* 0x0011e4000c101d36 */
.L_x_8294:
[----:B------:R-:W-:Y:S05]  /*8900*/  BSYNC B0 ;  /* 0x0000000000007941 */ /* 0x000fea0003800000 */
.L_x_8293:
        /* <DEDUP_REMOVED lines=22> */
.L_x_8193:
[----:B------:R-:W0:Y:S01]  /*8a70*/  LDC R0, c[0x0][0x448] ;  /* 0x00011200ff007b82 */ /* 0x000e220000000800 */
[----:B------:R-:W-:-:S07]  /*8a80*/  IADD3 R5, R190, 0x1, -R189 ;  /* 0x00000001be057810 */ /* 0x000fce0007ffe8bd */
[----:B------:R-:W4:Y:S01]  /*8a90*/  LDC.64 R6, c[0x0][0x9e0] ;  /* 0x00027800ff067b82 */ /* 0x000f220000000a00 */
[----:B0-----:R-:W-:Y:S01]  /*8aa0*/  ISETP.NE.AND P1, PT, R0, 0x1, PT ;  /* 0x000000010000780c */ /* 0x001fe20003f25270 */
[----:B------:R-:W-:Y:S01]  /*8ab0*/  VIADD R0, R193, 0x7f ;  /* 0x0000007fc1007836 */ /* 0x000fe20000000000 */
[----:B----4-:R-:W-:-:S11]  /*8ac0*/  ISETP.GE.AND P2, PT, R7, 0x1, PT ;  /* 0x000000010700780c */ /* 0x010fd60003f46270 */
[----:B------:R-:W0:Y:S08]  /*8ad0*/  @P1 LDC R3, c[0x0][0x44c] ;  /* 0x00011300ff031b82 */ /* 0x000e300000000800 */
[----:B------:R-:W4:Y:S01]  /*8ae0*/  @P1 LDC R4, c[0x0][0x450] ;  /* 0x00011400ff041b82 */ /* 0x000f220000000800 */
[----:B0-----:R-:W-:-:S05]  /*8af0*/  @P1 IMAD.HI.U32 R3, R0, R3, RZ ;  /* 0x0000000300031227 */ /* 0x001fca00078e00ff */
[----:B----4-:R-:W-:-:S05]  /*8b00*/  @P1 SHF.R.U32.HI R0, RZ, R4, R3 ;  /* 0x00000004ff001219 */ /* 0x010fca0000011603 */
[----:B------:R-:W-:Y:S01]  /*8b10*/  IMAD.IADD R5, R5, 0x1, R0 ;  /* 0x0000000105057824 */ /* 0x000fe200078e0200 */
[----:B------:R-:W-:Y:S06]  /*8b20*/  @P0 BRA `(.L_x_8296) ;  /* 0x00000000000c0947 */ /* 0x000fec0003800000 */
[----:B------:R-:W0:Y:S01]  /*8b30*/  FENCE.VIEW.ASYNC.G ;  /* 0x00000000000073c6 */ /* 0x000e220000000100 */
[----:B------:R-:W-:Y:S05]  /*8b40*/  WARPSYNC.ALL ;  /* 0x0000000000007948 */ /* 0x000fea0003800000 */
[----:B0-----:R-:W-:Y:S06]  /*8b50*/  BAR.ARV 0xc, 0x180 ;  /* 0x0306000000007b1d */ /* 0x001fec0000002000 */
.L_x_8296:
        /* <DEDUP_REMOVED lines=13> */
.L_x_8299:
[----:B------:R-:W-:-:S13]  /*8c30*/  ISETP.NE.AND P0, PT, R7, 0x1, PT ;  /* 0x000000010700780c */ /* 0x000fda0003f05270 */
[----:B------:R-:W0:Y:S02]  /*8c40*/  @P0 LDC.64 R4, c[0x0][0x9e8] ;  /* 0x00027a00ff040b82 */ /* 0x000e240000000a00 */
[----:B0-----:R-:W-:-:S05]  /*8c50*/  @P0 IMAD.HI.U32 R4, R3, R4, RZ ;  /* 0x0000000403040227 */ /* 0x001fca00078e00ff */
[----:B------:R-:W-:-:S07]  /*8c60*/  @P0 SHF.R.U32.HI R3, RZ, R5, R4 ;  /* 0x00000005ff030219 */ /* 0x000fce0000011604 */
.L_x_8300:
[----:B------:R-:W-:Y:S05]  /*8c70*/  BSYNC B0 ;  /* 0x0000000000007941 */ /* 0x000fea0003800000 */
.L_x_8298:
[----:B------:R-:W-:-:S05]  /*8c80*/  IMAD R3, R3, R7, R7 ;  /* 0x0000000703037224 */ /* 0x000fca00078e0207 */
[----:B------:R-:W-:-:S07]  /*8c90*/  VIMNMX R0, R0, R3, PT ;  /* 0x0000000300007248 */ /* 0x000fce0003fe0100 */
.L_x_8297:
[----:B------:R-:W0:Y:S01]  /*8ca0*/  @P1 LDC R4, c[0x0][0x44c] ;  /* 0x00011300ff041b82 */ /* 0x000e220000000800 */
[----:B------:R-:W-:Y:S01]  /*8cb0*/  VIADD R0, R0, 0x7f ;  /* 0x0000007f00007836 */ /* 0x000fe20000000000 */
[----:B------:R-:W-:-:S04]  /*8cc0*/  ULDC UR4, c[0x0][0x9dc] ;  /* 0x0002770000047ab9 */ /* 0x000fc80000000800 */
[----:B------:R-:W-:Y:S02]  /*8cd0*/  SHF.R.S32.HI R3, RZ, 0x1f, R0 ;  /* 0x0000001fff037819 */ /* 0x000fe40000011400 */
[----:B------:R-:W4:Y:S02]  /*8ce0*/  @P1 LDC R6, c[0x0][0x450] ;  /* 0x00011400ff061b82 */ /* 0x000f240000000800 */
[----:B------:R-:W-:-:S04]  /*8cf0*/  LEA.HI R3, R3, R0, RZ, 0x7 ;  /* 0x0000000003037211 */ /* 0x000fc800078f38ff */
[----:B------:R-:W-:-:S04]  /*8d00*/  SHF.R.S32.HI R3, RZ, 0x7, R3 ;  /* 0x00000007ff037819 */ /* 0x000fc80000011403 */
[----:B------:R-:W-:Y:S01]  /*8d10*/  VIMNMX R89, R96, R3, PT ;  /* 0x0000000360597248 */ /* 0x000fe20003fe0100 */
[----:B0-----:R-:W-:-:S04]  /*8d20*/  @P1 IMAD.HI.U32 R5, R193, R4, RZ ;  /* 0x00000004c1051227 */ /* 0x001fc800078e00ff */
[----:B------:R-:W-:Y:S01]  /*8d30*/  IMAD.MOV.U32 R4, RZ, RZ, R193 ;  /* 0x000000ffff047224 */ /* 0x000fe200078e00c1 */
[----:B----4-:R-:W-:-:S05]  /*8d40*/  @P1 SHF.R.U32.HI R4, RZ, R6, R5 ;  /* 0x00000006ff041219 */ /* 0x010fca0000011605 */
        /* <DEDUP_REMOVED lines=13> */
.L_x_8303:
[----:B------:R-:W-:-:S13]  /*8e20*/  ISETP.NE.AND P0, PT, R7, 0x1, PT ;  /* 0x000000010700780c */ /* 0x000fda0003f05270 */
[----:B------:R-:W0:Y:S02]  /*8e30*/  @P0 LDC.64 R8, c[0x0][0x9e8] ;  /* 0x00027a00ff080b82 */ /* 0x000e240000000a00 */
[----:B0-----:R-:W-:-:S05]  /*8e40*/  @P0 IMAD.HI.U32 R6, R0, R8, RZ ;  /* 0x0000000800060227 */ /* 0x001fca00078e00ff */
[----:B------:R-:W-:-:S07]  /*8e50*/  @P0 SHF.R.U32.HI R0, RZ, R9, R6 ;  /* 0x00000009ff000219 */ /* 0x000fce0000011606 */
.L_x_8304:
[----:B------:R-:W-:Y:S05]  /*8e60*/  BSYNC B0 ;  /* 0x0000000000007941 */ /* 0x000fea0003800000 */
.L_x_8302:
[----:B------:R-:W-:-:S05]  /*8e70*/  IMAD R3, R0, R7, RZ ;  /* 0x0000000700037224 */ /* 0x000fca00078e02ff */
[----:B------:R-:W-:-:S07]  /*8e80*/  VIMNMX R4, R4, R3, !PT ;  /* 0x0000000304047248 */ /* 0x000fce0007fe0100 */
.L_x_8301:
[----:B------:R-:W-:Y:S01]  /*8e90*/  SHF.R.S32.HI R5, RZ, 0x1f, R4 ;  /* 0x0000001fff057819 */ /* 0x000fe20000011404 */
[----:B------:R-:W-:Y:S01]  /*8ea0*/  IMAD.MOV.U32 R3, RZ, RZ, RZ ;  /* 0x000000ffff037224 */ /* 0x000fe200078e00ff */
[----:B------:R-:W-:Y:S01]  /*8eb0*/  PLOP3.LUT P0, PT, PT, PT, PT, 0x80, 0x0 ;  /* 0x000000000000781c */ /* 0x000fe20003f0f070 */
[----:B------:R-:W-:Y:S01]  /*8ec0*/  IMAD.MOV.U32 R0, RZ, RZ, RZ ;  /* 0x000000ffff007224 */ /* 0x000fe200078e00ff */
[----:B------:R-:W-:Y:S02]  /*8ed0*/  LEA.HI R5, R5, R4, RZ, 0x7 ;  /* 0x0000000405057211 */ /* 0x000fe400078f38ff */
[----:B------:R-:W-:Y:S02]  /*8ee0*/  CS2R R150, SRZ ;  /* 0x0000000000967805 */ /* 0x000fe4000001ff00 */
[----:B------:R-:W-:Y:S02]  /*8ef0*/  CS2R R148, SRZ ;  /* 0x0000000000947805 */ /* 0x000fe4000001ff00 */
[----:B------:R-:W-:-:S02]  /*8f00*/  CS2R R146, SRZ ;  /* 0x0000000000927805 */ /* 0x000fc4000001ff00 */
[----:B------:R-:W-:Y:S02]  /*8f10*/  SHF.R.S32.HI R5, RZ, 0x7, R5 ;  /* 0x00000007ff057819 */ /* 0x000fe40000011405 */
[----:B------:R-:W-:Y:S02]  /*8f20*/  CS2R R144, SRZ ;  /* 0x0000000000907805 */ /* 0x000fe4000001ff00 */
[----:B------:R-:W-:Y:S01]  /*8f30*/  CS2R R34, SRZ ;  /* 0x0000000000227805 */ /* 0x000fe2000001ff00 */
[----:B------:R-:W-:Y:S01]  /*8f40*/  IMAD.MOV.U32 R142, RZ, RZ, RZ ;  /* 0x000000ffff8e7224 */ /* 0x000fe200078e00ff */
[----:B------:R-:W-:Y:S01]  /*8f50*/  VIMNMX R198, RZ, R5, !PT ;  /* 0x00000005ffc67248 */ /* 0x000fe20007fe0100 */
[----:B------:R-:W-:Y:S01]  /*8f60*/  IMAD.MOV.U32 R141, RZ, RZ, RZ ;  /* 0x000000ffff8d7224 */ /* 0x000fe200078e00ff */
[----:B------:R-:W-:Y:S01]  /*8f70*/  CS2R R32, SRZ ;  /* 0x0000000000207805 */ /* 0x000fe2000001ff00 */
[----:B------:R-:W-:Y:S01]  /*8f80*/  IMAD.MOV.U32 R138, RZ, RZ, RZ ;  /* 0x000000ffff8a7224 */ /* 0x000fe200078e00ff */
[----:B------:R-:W-:Y:S01]  /*8f90*/  ISETP.GT.AND P1, PT, R89, R198, PT ;  /* 0x000000c65900720c */ /* 0x000fe20003f24270 */
[----:B------:R-:W-:Y:S01]  /*8fa0*/  IMAD.MOV.U32 R137, RZ, RZ, RZ ;  /* 0x000000ffff897224 */ /* 0x000fe200078e00ff */
[----:B------:R-:W-:Y:S01]  /*8fb0*/  CS2R R30, SRZ ;  /* 0x00000000001e7805 */ /* 0x000fe2000001ff00 */
[----:B------:R-:W-:Y:S01]  /*8fc0*/  IMAD.MOV.U32 R134, RZ, RZ, RZ ;  /* 0x000000ffff867224 */ /* 0x000fe200078e00ff */
        /* <DEDUP_REMOVED lines=13> */
[----:B---3--:R-:W-:Y:S02]  /*90a0*/  CS2R R106, SRZ ;  /* 0x00000000006a7805 */ /* 0x008fe4000001ff00 */
        /* <DEDUP_REMOVED lines=8> */
[----:B------:R-:W-:Y:S01]  /*9130*/  CS2R R90, SRZ ;  /* 0x00000000005a7805 */ /* 0x000fe2000001ff00 */
[----:B------:R-:W-:Y:S01]  /*9140*/  IMAD.MOV.U32 R88, RZ, RZ, RZ ;  /* 0x000000ffff587224 */ /* 0x000fe200078e00ff */
[----:B------:R-:W-:Y:S06]  /*9150*/  @!P1 BRA `(.L_x_8305) ;  /* 0x00000140001c9947 */ /* 0x000fec0003800000 */
[----:B------:R-:W-:-:S03]  /*9160*/  UMOV UR4, 0xffffffff ;  /* 0xffffffff00047882 */ /* 0x000fc60000000000 */
[----:B------:R-:W-:Y:S05]  /*9170*/  BRA.DIV UR4, `(.L_x_8306) ;  /* 0x000001e204bc7947 */ /* 0x000fea000b800000 */
[----:B------:R0:W3:Y:S02]  /*9180*/  SHFL.IDX PT, R194, R218, RZ, 0x1f ;  /* 0x00001fffdac27589 */ /* 0x0000e400000e0000 */
.L_x_8654:
[----:B---3--:R-:W-:-:S04]  /*9190*/  LEA.HI R0, R194, R194, RZ, 0x1 ;  /* 0x000000c2c2007211 */ /* 0x008fc800078f08ff */
[----:B------:R-:W-:Y:S02]  /*91a0*/  LOP3.LUT R3, R0, 0x1e, RZ, 0xc0, !PT ;  /* 0x0000001e00037812 */ /* 0x000fe400078ec0ff */
[----:B------:R-:W-:-:S03]  /*91b0*/  MOV R0, UR40 ;  /* 0x0000002800007c02 */ /* 0x000fc60008000f00 */
[----:B------:R-:W-:Y:S01]  /*91c0*/  IMAD.IADD R3, R194, 0x1, -R3 ;  /* 0x00000001c2037824 */ /* 0x000fe200078e0a03 */
[----:B------:R-:W-:-:S04]  /*91d0*/  LOP3.LUT P0, RZ, R0, 0x3ff, RZ, 0xc0, !PT ;  /* 0x000003ff00ff7812 */ /* 0x000fc8000780c0ff */
[----:B------:R-:W-:Y:S02]  /*91e0*/  LEA R3, R3, UR40, 0xd ;  /* 0x0000002803037c11 */ /* 0x000fe4000f8e68ff */
[----:B------:R-:W-:Y:S02]  /*91f0*/  P2R R25, PR, RZ, 0x1 ;  /* 0x00000001ff197803 */ /* 0x000fe40000000000 */
[----:B------:R-:W-:-:S04]  /*9200*/  SHF.R.U32.HI R3, RZ, 0x4, R3 ;  /* 0x00000004ff037819 */ /* 0x000fc80000011603 */
[----:B------:R-:W-:Y:S01]  /*9210*/  LOP3.LUT R42, R3, 0x3fff, RZ, 0xc0, !PT ;  /* 0x00003fff032a7812 */ /* 0x000fe200078ec0ff */
[----:B------:R-:W-:Y:S06]  /*9220*/  @!P0 BRA `(.L_x_8307) ;  /* 0x0000000000408947 */ /* 0x000fec0003800000 */
[----:B------:R-:W-:Y:S01]  /*9230*/  MOV R0, 0x0 ;  /* 0x0000000000007802 */ /* 0x000fe20000000f00 */
[----:B------:R-:W-:Y:S01]  /*9240*/  ULDC.64 UR4, c[0x4][0x138] ;  /* 0x01004e0000047ab9 */ /* 0x000fe20000000a00 */
[----:B------:R-:W-:Y:S01]  /*9250*/  ULDC.64 UR6, c[0x4][0x140] ;  /* 0x0100500000067ab9 */ /* 0x000fe20000000a00 */
[----:B------:R-:W-:Y:S01]  /*9260*/  IMAD.U32 R4, RZ, RZ, UR4 ;  /* 0x00000004ff047e24 */ /* 0x000fe2000f8e00ff */
[----:B------:R3:W4:Y:S01]  /*9270*/  LDC.64 R14, c[0x4][R0] ;  /* 0x01000000000e7b82 */ /* 0x0007220000000a00 */
        /* <DEDUP_REMOVED lines=8> */
[----:B--23--:R-:W-:-:S07]  /*9300*/  IMAD.MOV.U32 R13, RZ, RZ, RZ ;  /* 0x000000ffff0d7224 */ /* 0x00cfce00078e00ff */
[----:B------:R-:W-:-:S07]  /*9310*/  LEPC R20, `(.L_x_8307) ;  /* 0x000000001014794e */ /* 0x000fce0000000000 */
[----:B01--45:R-:W-:Y:S05]  /*9320*/  CALL.ABS.NOINC R14 ;  /* 0x000000000e007343 */ /* 0x033fea0003c00000 */
.L_x_8307:
[----:B------:R-:W-:Y:S02]  /*9330*/  ULDC UR4, c[0x0][0x3f4] ;  /* 0x0000fd0000047ab9 */ /* 0x000fe40000000800 */
[----:B------:R-:W-:-:S13]  /*9340*/  ISETP.LT.AND P0, PT, RZ, UR4, PT ;  /* 0x00000004ff007c0c */ /* 0x000fda000bf01270 */
[----:B------:R-:W-:Y:S05]  /*9350*/  @P0 BRA `(.L_x_8308) ;  /* 0x0000000000400947 */ /* 0x000fea0003800000 */
[----:B------:R-:W-:-:S04]  /*9360*/  ULEA.HI UR4, UR37, UR37, URZ, 0x1 ;  /* 0x0000002525047291 */ /* 0x000fc8000f8f083f */
[----:B------:R-:W-:-:S04]  /*9370*/  ULOP3.LUT UR4, UR4, 0xfffffffe, URZ, 0xc0, !UPT ;  /* 0xfffffffe04047892 */ /* 0x000fc8000f8ec03f */
[----:B------:R-:W-:-:S06]  /*9380*/  UIADD3 UR4, UR37, -UR4, URZ ;  /* 0x8000000425047290 */ /* 0x000fcc000fffe03f */
[----:B------:R-:W-:-:S05]  /*9390*/  IMAD.U32 R3, RZ, RZ, UR4 ;  /* 0x00000004ff037e24 */ /* 0x000fca000f8e00ff */
[----:B------:R-:W-:-:S04]  /*93a0*/  SHF.L.U32 R3, R3, 0x1f, RZ ;  /* 0x0000001f03037819 */ /* 0x000fc800000006ff */
[----:B------:R3:W4:Y:S03]  /*93b0*/  SYNCS.PHASECHK.TRANS64.TRYWAIT P0, [R18+URZ+0x28800], R3 ;  /* 0x02880003120075a7 */ /* 0x000726000800017f */
[----:B----4-:R-:W-:Y:S05]  /*93c0*/  @!P0 NANOSLEEP.SYNCS 0x989680 ;  /* 0x009896800000895d */ /* 0x010fea0003900000 */
[----:B------:R-:W4:Y:S01]  /*93d0*/  @!P0 SYNCS.PHASECHK.TRANS64 P0, [R18+URZ+0x28800], R3 ;  /* 0x02880003120085a7 */ /* 0x000f22000800007f */
[----:B------:R-:W-:Y:S04]  /*93e0*/  BSSY B0, `(.L_x_8309) ;  /* 0x0000006000007945 */ /* 0x000fe80003800000 */
[----:B----4-:R-:W-:Y:S05]  /*93f0*/  @P0 BRA `(.L_x_8310) ;  /* 0x0000000000100947 */ /* 0x010fea0003800000 */
.L_x_8311:
[----:B----4-:R4:W0:Y:S02]  /*9400*/  SYNCS.PHASECHK.TRANS64.TRYWAIT P0, [R18+URZ+0x28800], R3 ;  /* 0x02880003120075a7 */ /* 0x010824000800017f */
[----:B0-----:R-:W-:Y:S05]  /*9410*/  @!P0 NANOSLEEP.SYNCS 0x989680 ;  /* 0x009896800000895d */ /* 0x001fea0003900000 */
[----:B------:R-:W0:Y:S02]  /*9420*/  @!P0 SYNCS.PHASECHK.TRANS64 P0, [R18+URZ+0x28800], R3 ;  /* 0x02880003120085a7 */ /* 0x000e24000800007f */
[----:B0-----:R-:W-:Y:S05]  /*9430*/  @!P0 BRA `(.L_x_8311) ;  /* 0xfffffffc00f08947 */ /* 0x001fea000383ffff */
.L_x_8310:
[----:B------:R-:W-:Y:S05]  /*9440*/  BSYNC B0 ;  /* 0x0000000000007941 */ /* 0x000fea0003800000 */
.L_x_8309:
[----:B------:R-:W-:Y:S05]  /*9450*/  BRA `(.L_x_8312) ;  /* 0x0000005000f87947 */ /* 0x000fea0003800000 */
.L_x_8308:
[----:B------:R-:W-:Y:S01]  /*9460*/  ISETP.NE.AND P0, PT, R25, RZ, PT ;  /* 0x000000ff1900720c */ /* 0x000fe20003f05270 */
[----:B------:R-:W-:Y:S01]  /*9470*/  ULDC.64 UR4, c[0x0][0x3f8] ;  /* 0x0000fe0000047ab9 */ /* 0x000fe20000000a00 */
[----:B-----5:R-:W-:Y:S01]  /*9480*/  SHF.R.S32.HI R0, RZ, 0x1f, R24 ;  /* 0x0000001fff007819 */ /* 0x020fe20000011418 */
[----:B------:R-:W-:Y:S01]  /*9490*/  ULDC.64 UR6, c[0x0][0x408] ;  /* 0x0001020000067ab9 */ /* 0x000fe20000000a00 */
[----:B------:R-:W-:-:S04]  /*94a0*/  IMAD.WIDE.U32 R26, R24, UR4, RZ ;  /* 0x00000004181a7c25 */ /* 0x000fc8000f8e00ff */
[C---:B------:R-:W-:Y:S02]  /*94b0*/  IMAD R3, R0.reuse, UR4, RZ ;  /* 0x0000000400037c24 */ /* 0x040fe4000f8e02ff */
[----:B------:R-:W-:Y:S02]  /*94c0*/  IMAD R5, R0, UR6, RZ ;  /* 0x0000000600057c24 */ /* 0x000fe4000f8e02ff */
        /* <DEDUP_REMOVED lines=21> */
[----:B01--4-:R-:W-:Y:S05]  /*9620*/  CALL.ABS.NOINC R14 ;  /* 0x000000000e007343 */ /* 0x013fea0003c00000 */
.L_x_8313:
[----:B------:R-:W-:Y:S01]  /*9630*/  ULDC.U8 UR4, c[0x0][0x410] ;  /* 0x0001040000047ab9 */ /* 0x000fe20000000000 */
[----:B------:R-:W-:Y:S01]  /*9640*/  IMAD.IADD R59, R188, 0x1, R193 ;  /* 0x00000001bc3b7824 */ /* 0x000fe200078e02c1 */
[----:B------:R-:W-:Y:S01]  /*9650*/  ISETP.NE.AND P0, PT, RZ, UR4, PT ;  /* 0x00000004ff007c0c */ /* 0x000fe2000bf05270 */
[----:B------:R-:W-:Y:S02]  /*9660*/  BSSY B0, `(.L_x_8314) ;  /* 0x0000515000007945 */ /* 0x000fe40003800000 */
[----:B------:R-:W-:-:S10]  /*9670*/  IMAD R3, R207, 0x20, R59 ;  /* 0x00000020cf037824 */ /* 0x000fd400078e023b */
[----:B------:R-:W-:Y:S05]  /*9680*/  @!P0 BRA `(.L_x_8315) ;  /* 0x00000028005c8947 */ /* 0x000fea0003800000 */
[----:B------:R-:W3:Y:S01]  /*9690*/  LDC R76, c[0x0][0x448] ;  /* 0x00011200ff4c7b82 */ /* 0x000ee20000000800 */
[----:B------:R-:W-:Y:S01]  /*96a0*/  ULDC.64 UR4, c[0x0][0x3f8] ;  /* 0x0000fe0000047ab9 */ /* 0x000fe20000000a00 */
[----:B------:R-:W-:Y:S01]  /*96b0*/  ULDC.64 UR6, c[0x0][0x408] ;  /* 0x0001020000067ab9 */ /* 0x000fe20000000a00 */
[----:B------:R-:W-:Y:S02]  /*96c0*/  IMAD.MOV.U32 R8, RZ, RZ, R26 ;  /* 0x000000ffff087224 */ /* 0x000fe400078e001a */
[----:B------:R-:W-:Y:S02]  /*96d0*/  IMAD.MOV.U32 R9, RZ, RZ, R29 ;  /* 0x000000ffff097224 */ /* 0x000fe400078e001d */
[----:B------:R-:W-:Y:S02]  /*96e0*/  IMAD.MOV.U32 R10, RZ, RZ, R24 ;  /* 0x000000ffff0a7224 */ /* 0x000fe400078e0018 */
[----:B------:R-:W-:Y:S01]  /*96f0*/  IMAD.MOV.U32 R11, RZ, RZ, R31 ;  /* 0x000000ffff0b7224 */ /* 0x000fe200078e001f */
[----:B---3--:R-:W-:-:S13]  /*9700*/  ISETP.NE.AND P0, PT, R76, 0x1, PT ;  /* 0x000000014c00780c */ /* 0x008fda0003f05270 */
[----:B------:R-:W3:Y:S08]  /*9710*/  @P0 LDC R0, c[0x0][0x44c] ;  /* 0x00011300ff000b82 */ /* 0x000ef00000000800 */
[----:B------:R-:W4:Y:S01]  /*9720*/  @P0 LDC R5, c[0x0][0x450] ;  /* 0x00011400ff050b82 */ /* 0x000f220000000800 */
[----:B---3--:R-:W-:-:S05]  /*9730*/  @P0 IMAD.HI.U32 R0, R3, R0, RZ ;  /* 0x0000000003000227 */ /* 0x008fca00078e00ff */
[----:B----4-:R-:W-:-:S04]  /*9740*/  @P0 SHF.R.U32.HI R3, RZ, R5, R0 ;  /* 0x00000005ff030219 */ /* 0x010fc80000011600 */
[----:B------:R-:W-:Y:S01]  /*9750*/  SHF.R.S32.HI R0, RZ, 0x1f, R3 ;  /* 0x0000001fff007819 */ /* 0x000fe20000011403 */
[----:B------:R-:W-:-:S04]  /*9760*/  IMAD.WIDE.U32 R8, R3, UR4, R8 ;  /* 0x0000000403087c25 */ /* 0x000fc8000f8e0008 */
[C---:B------:R-:W-:Y:S02]  /*9770*/  IMAD R4, R0.reuse, UR4, RZ ;  /* 0x0000000400047c24 */ /* 0x040fe4000f8e02ff */
[----:B------:R-:W-:Y:S02]  /*9780*/  IMAD R0, R0, UR6, RZ ;  /* 0x0000000600007c24 */ /* 0x000fe4000f8e02ff */
[C---:B--2---:R-:W-:Y:S01]  /*9790*/  IMAD R13, R3.reuse, UR5, R4 ;  /* 0x00000005030d7c24 */ /* 0x044fe2000f8e0204 */
        /* <DEDUP_REMOVED lines=12> */
[----:B------:R2:W3:Y:S04]  /*9860*/  SHFL.IDX PT, R0, R6, RZ, 0x181f ;  /* 0x00181fff06007589 */ /* 0x0004e800000e0000 */
[----:B------:R2:W4:Y:S04]  /*9870*/  SHFL.IDX PT, R3, R5, RZ, 0x181f ;  /* 0x00181fff05037589 */ /* 0x00052800000e0000 */
[----:B------:R2:W0:Y:S04]  /*9880*/  SHFL.IDX PT, R4, R8, RZ, 0x181f ;  /* 0x00181fff08047589 */ /* 0x00042800000e0000 */
[----:B------:R2:W0:Y:S02]  /*9890*/  SHFL.IDX PT, R14, R7, RZ, 0x181f ;  /* 0x00181fff070e7589 */ /* 0x00042400000e0000 */
.L_x_8660:
[----:B------:R-:W-:Y:S01]  /*98a0*/  IMAD R76, R189, R76, RZ ;  /* 0x0000004cbd4c7224 */ /* 0x000fe200078e02ff */
[----:B------:R-:W-:Y:S01]  /*98b0*/  BSSY B1, `(.L_x_8317) ;  /* 0x000001e000017945 */ /* 0x000fe20003800000 */
[----:B------:R-:W-:Y:S02]  /*98c0*/  CS2R R48, SRZ ;  /* 0x0000000000307805 */ /* 0x000fe4000001ff00 */
[----:B------:R-:W-:Y:S02]  /*98d0*/  CS2R R44, SRZ ;  /* 0x00000000002c7805 */ /* 0x000fe4000001ff00 */
[----:B-1----:R-:W-:Y:S02]  /*98e0*/  CS2R R46, SRZ ;  /* 0x00000000002e7805 */ /* 0x002fe4000001ff00 */
[----:B------:R-:W-:Y:S02]  /*98f0*/  ISETP.GE.AND P0, PT, R59, R76, PT ;  /* 0x0000004c3b00720c */ /* 0x000fe40003f06270 */
[----:B------:R-:W-:-:S11]  /*9900*/  CS2R R40, SRZ ;  /* 0x0000000000287805 */ /* 0x000fd6000001ff00 */
        /* <DEDUP_REMOVED lines=10> */
[CC--:B----4-:R-:W-:Y:S02]  /*99b0*/  @!P4 IADD3 R10, P0, R3.reuse, R12.reuse, RZ ;  /* 0x0000000c030ac210 */ /* 0x0d0fe40007f1e0ff */
[----:B0-----:R-:W-:Y:S02]  /*99c0*/  @!P4 IADD3 R12, P1, R14, R12, RZ ;  /* 0x0000000c0e0cc210 */ /* 0x001fe40007f3e0ff */
[-C--:B------:R-:W-:Y:S01]  /*99d0*/  @!P5 IADD3 R20, P2, R3, R15.reuse, RZ ;  /* 0x0000000f0314d210 */ /* 0x080fe20007f5e0ff */
[----:B---3--:R-:W-:Y:S01]  /*99e0*/  @!P4 IMAD.X R11, R0, 0x1, R13, P0 ;  /* 0x00000001000bc824 */ /* 0x008fe200000e060d */
[----:B------:R-:W-:Y:S02]  /*99f0*/  @!P5 IADD3 R14, P3, R14, R15, RZ ;  /* 0x0000000f0e0ed210 */ /* 0x000fe40007f7e0ff */
[----:B------:R-:W-:-:S02]  /*9a00*/  CS2R R46, SRZ ;  /* 0x00000000002e7805 */ /* 0x000fc4000001ff00 */
[----:B------:R-:W-:Y:S01]  /*9a10*/  CS2R R48, SRZ ;  /* 0x0000000000307805 */ /* 0x000fe2000001ff00 */
[----:B------:R-:W-:Y:S02]  /*9a20*/  @!P5 IMAD.X R21, R0, 0x1, R9, P2 ;  /* 0x000000010015d824 */ /* 0x000fe400010e0609 */
[C---:B------:R-:W-:Y:S02]  /*9a30*/  @!P4 IMAD.X R13, R4.reuse, 0x1, R13, P1 ;  /* 0x00000001040dc824 */ /* 0x040fe400008e060d */
[----:B------:R-:W-:Y:S01]  /*9a40*/  @!P5 IMAD.X R15, R4, 0x1, R9, P3 ;  /* 0x00000001040fd824 */ /* 0x000fe200018e0609 */
[----:B------:R1:W5:Y:S04]  /*9a50*/  @!P5 LD.E.64 R40, desc[UR54][R20.64] ;  /* 0x000000361428d980 */ /* 0x000368000c101b00 */
[----:B------:R1:W5:Y:S04]  /*9a60*/  @!P5 LD.E.64 R44, desc[UR54][R14.64] ;  /* 0x000000360e2cd980 */ /* 0x000368000c101b00 */
[----:B------:R1:W5:Y:S04]  /*9a70*/  @!P4 LD.E.64 R46, desc[UR54][R10.64] ;  /* 0x000000360a2ec980 */ /* 0x000368000c101b00 */
[----:B------:R1:W5:Y:S02]  /*9a80*/  @!P4 LD.E.64 R48, desc[UR54][R12.64] ;  /* 0x000000360c30c980 */ /* 0x000364000c101b00 */
.L_x_8318:
[----:B------:R-:W-:Y:S05]  /*9a90*/  BSYNC B1 ;  /* 0x0000000000017941 */ /* 0x000fea0003800000 */
.L_x_8317:
[----:B---3-5:R-:W-:Y:S01]  /*9aa0*/  IMAD.MOV.U32 R0, RZ, RZ, R48 ;  /* 0x000000ffff007224 */ /* 0x028fe200078e0030 */
[----:B------:R-:W-:Y:S01]  /*9ab0*/  UMOV UR4, 0xffffffff ;  /* 0xffffffff00047882 */ /* 0x000fe20000000000 */
[----:B----4-:R-:W-:Y:S01]  /*9ac0*/  IMAD.MOV.U32 R3, RZ, RZ, R49 ;  /* 0x000000ffff037224 */ /* 0x010fe200078e0031 */
[----:B------:R-:W-:Y:S01]  /*9ad0*/  CS2R R38, SRZ ;  /* 0x0000000000267805 */ /* 0x000fe2000001ff00 */
[----:B------:R-:W-:Y:S01]  /*9ae0*/  IMAD.MOV.U32 R9, RZ, RZ, R45 ;  /* 0x000000ffff097224 */ /* 0x000fe200078e002d */
[----:B------:R-:W-:Y:S01]  /*9af0*/  PRMT R79, R0, 0x7610, R79 ;  /* 0x00007610004f7816 */ /* 0x000fe2000000004f */
[----:B0-----:R-:W-:Y:S01]  /*9b00*/  IMAD.MOV.U32 R4, RZ, RZ, R44 ;  /* 0x000000ffff047224 */ /* 0x001fe200078e002c */
        /* <DEDUP_REMOVED lines=9> */
[----:B------:R-:W-:Y:S02]  /*9ba0*/  PRMT R72, R4, 0x7610, R72 ;  /* 0x0000761004487816 */ /* 0x000fe40000000048 */
[----:B------:R-:W-:Y:S01]  /*9bb0*/  PRMT R73, R9, 0x7610, R73 ;  /* 0x0000761009497816 */ /* 0x000fe20000000049 */
[----:B------:R-:W-:Y:S06]  /*9bc0*/  BRA.DIV UR4, `(.L_x_8319) ;  /* 0x000001da04c47947 */ /* 0x000fec000b800000 */
[----:B------:R0:W3:Y:S04]  /*9bd0*/  SHFL.IDX PT, R0, R6, 0x1, 0x181f ;  /* 0x00381f0006007f89 */ /* 0x0000e800000e0000 */
[----:B------:R0:W4:Y:S04]  /*9be0*/  SHFL.IDX PT, R3, R5, 0x1, 0x181f ;  /* 0x00381f0005037f89 */ /* 0x00012800000e0000 */
[----:B------:R0:W0:Y:S04]  /*9bf0*/  SHFL.IDX PT, R4, R8, 0x1, 0x181f ;  /* 0x00381f0008047f89 */ /* 0x00002800000e0000 */
[----:B-1----:R1:W0:Y:S02]  /*9c00*/  SHFL.IDX PT, R14, R7, 0x1, 0x181f ;  /* 0x00381f00070e7f89 */ /* 0x00222400000e0000 */
.L_x_8666:
[----:B------:R-:W-:Y:S01]  /*9c10*/  VIADD R9, R59, 0x20 ;  /* 0x000000203b097836 */ /* 0x000fe20000000000 */
[----:B------:R-:W-:Y:S01]  /*9c20*/  BSSY B1, `(.L_x_8320) ;  /* 0x000001d000017945 */ /* 0x000fe20003800000 */
[----:B------:R-:W-:Y:S02]  /*9c30*/  CS2R R34, SRZ ;  /* 0x0000000000227805 */ /* 0x000fe4000001ff00 */
[----:B------:R-:W-:Y:S02]  /*9c40*/  CS2R R36, SRZ ;  /* 0x0000000000247805 */ /* 0x000fe4000001ff00 */
[----:B------:R-:W-:Y:S02]  /*9c50*/  CS2R R32, SRZ ;  /* 0x0000000000207805 */ /* 0x000fe4000001ff00 */
        /* <DEDUP_REMOVED lines=12> */
[-C--:B------:R-:W-:Y:S02]  /*9d20*/  @!P5 IADD3 R20, P2, R3, R11.reuse, RZ ;  /* 0x0000000b0314d210 */ /* 0x080fe40007f5e0ff */
[C---:B0-----:R-:W-:Y:S02]  /*9d30*/  @!P4 IADD3 R12, P1, R14.reuse, R12, RZ ;  /* 0x0000000c0e0cc210 */ /* 0x041fe40007f3e0ff */
[----:B------:R-:W-:Y:S01]  /*9d40*/  @!P5 IADD3 R14, P3, R14, R11, RZ ;  /* 0x0000000b0e0ed210 */ /* 0x000fe20007f7e0ff */
[----:B---3--:R-:W-:Y:S01]  /*9d50*/  @!P5 IMAD.X R21, R0, 0x1, R15, P2 ;  /* 0x000000010015d824 */ /* 0x008fe200010e060f */
[----:B------:R-:W-:-:S02]  /*9d60*/  CS2R R36, SRZ ;  /* 0x0000000000247805 */ /* 0x000fc4000001ff00 */
[----:B------:R-:W-:Y:S01]  /*9d70*/  CS2R R38, SRZ ;  /* 0x0000000000267805 */ /* 0x000fe2000001ff00 */
[--C-:B------:R-:W-:Y:S02]  /*9d80*/  @!P4 IMAD.X R11, R0, 0x1, R9.reuse, P0 ;  /* 0x00000001000bc824 */ /* 0x100fe400000e0609 */
[C---:B------:R-:W-:Y:S01]  /*9d90*/  @!P4 IMAD.X R13, R4.reuse, 0x1, R9, P1 ;  /* 0x00000001040dc824 */ /* 0x040fe200008e0609 */
[----:B------:R0:W5:Y:S01]  /*9da0*/  @!P5 LD.E.64 R32, desc[UR54][R20.64] ;  /* 0x000000361420d980 */ /* 0x000162000c101b00 */
[----:B------:R-:W-:-:S03]  /*9db0*/  @!P5 IMAD.X R15, R4, 0x1, R15, P3 ;  /* 0x00000001040fd824 */ /* 0x000fc600018e060f */
[----:B------:R0:W5:Y:S04]  /*9dc0*/  @!P4 LD.E.64 R36, desc[UR54][R10.64] ;  /* 0x000000360a24c980 */ /* 0x000168000c101b00 */
[----:B------:R0:W5:Y:S04]  /*9dd0*/  @!P5 LD.E.64 R34, desc[UR54][R14.64] ;  /* 0x000000360e22d980 */ /* 0x000168000c101b00 */
[----:B------:R0:W5:Y:S02]  /*9de0*/  @!P4 LD.E.64 R38, desc[UR54][R12.64] ;  /* 0x000000360c26c980 */ /* 0x000164000c101b00 */
.L_x_8321:
[----:B------:R-:W-:Y:S05]  /*9df0*/  BSYNC B1 ;  /* 0x0000000000017941 */ /* 0x000fea0003800000 */
.L_x_8320:
[----:B---3-5:R-:W-:Y:S01]  /*9e00*/  IMAD.MOV.U32 R0, RZ, RZ, R38 ;  /* 0x000000ffff007224 */ /* 0x028fe200078e0026 */
[----:B------:R-:W-:Y:S01]  /*9e10*/  UMOV UR4, 0xffffffff ;  /* 0xffffffff00047882 */ /* 0x000fe20000000000 */
[----:B----4-:R-:W-:Y:S02]  /*9e20*/  IMAD.MOV.U32 R3, RZ, RZ, R39 ;  /* 0x000000ffff037224 */ /* 0x010fe400078e0027 */
        /* <DEDUP_REMOVED lines=15> */
[----:B------:R0:W3:Y:S04]  /*9f20*/  SHFL.IDX PT, R0, R6, 0x2, 0x181f ;  /* 0x00581f0006007f89 */ /* 0x0000e800000e0000 */
[----:B------:R0:W4:Y:S04]  /*9f30*/  SHFL.IDX PT, R3, R5, 0x2, 0x181f ;  /* 0x00581f0005037f89 */ /* 0x00012800000e0000 */
[----:B------:R0:W0:Y:S04]  /*9f40*/  SHFL.IDX PT, R4, R8, 0x2, 0x181f ;  /* 0x00581f0008047f89 */ /* 0x00002800000e0000 */
[----:B------:R0:W0:Y:S02]  /*9f50*/  SHFL.IDX PT, R14, R7, 0x2, 0x181f ;  /* 0x00581f00070e7f89 */ /* 0x00002400000e0000 */
.L_x_8672:
[----:B------:R-:W-:Y:S01]  /*9f60*/  VIADD R9, R59, 0x40 ;  /* 0x000000403b097836 */ /* 0x000fe20000000000 */
[----:B------:R-:W-:Y:S01]  /*9f70*/  BSSY B1, `(.L_x_8323) ;  /* 0x000001e000017945 */ /* 0x000fe20003800000 */
[----:B------:R-:W-:Y:S02]  /*9f80*/  CS2R R30, SRZ ;  /* 0x00000000001e7805 */ /* 0x000fe4000001ff00 */
[----:B------:R-:W-:Y:S02]  /*9f90*/  CS2R R20, SRZ ;  /* 0x0000000000147805 */ /* 0x000fe4000001ff00 */
[----:B------:R-:W-:Y:S02]  /*9fa0*/  CS2R R28, SRZ ;  /* 0x00000000001c7805 */ /* 0x000fe4000001ff00 */
        /* <DEDUP_REMOVED lines=26> */
.L_x_8324:
[----:B------:R-:W-:Y:S05]  /*a150*/  BSYNC B1 ;  /* 0x0000000000017941 */ /* 0x000fea0003800000 */
.L_x_8323:
[----:B---3-5:R-:W-:Y:S01]  /*a160*/  IMAD.MOV.U32 R0, RZ, RZ, R30 ;  /* 0x000000ffff007224 */ /* 0x028fe200078e001e */
[----:B------:R-:W-:Y:S01]  /*a170*/  UMOV UR4, 0xffffffff ;  /* 0xffffffff00047882 */ /* 0x000fe20000000000 */
[----:B----4-:R-:W-:Y:S01]  /*a180*/  IMAD.MOV.U32 R3, RZ, RZ, R31 ;  /* 0x000000ffff037224 */ /* 0x010fe200078e001f */
[----:B0-----:R-:W-:Y:S01]  /*a190*/  CS2R R26, SRZ ;  /* 0x00000000001a7805 */ /* 0x001fe2000001ff00 */
        /* <DEDUP_REMOVED lines=19> */
.L_x_8678:
[----:B------:R-:W-:Y:S01]  /*a2d0*/  VIADD R59, R59, 0x60 ;  /* 0x000000603b3b7836 */ /* 0x000fe20000000000 */
[----:B------:R-:W-:Y:S01]  /*a2e0*/  BSSY B1, `(.L_x_8326) ;  /* 0x000001d000017945 */ /* 0x000fe20003800000 */
[----:B------:R-:W-:Y:S02]  /*a2f0*/  CS2R R10, SRZ ;  /* 0x00000000000a7805 */ /* 0x000fe4000001ff00 */
[----:B------:R-:W-:Y:S02]  /*a300*/  CS2R R12, SRZ ;  /* 0x00000000000c7805 */ /* 0x000fe4000001ff00 */
[----:B0-2---:R-:W-:Y:S02]  /*a310*/  CS2R R8, SRZ ;  /* 0x0000000000087805 */ /* 0x005fe4000001ff00 */
[----:B------:R-:W-:-:S13]  /*a320*/  ISETP.GE.AND P0, PT, R59, R76, PT ;  /* 0x0000004c3b00720c */ /* 0x000fda0003f06270 */
[----:B------:R-:W-:Y:S05]  /*a330*/  @P0 BRA `(.L_x_8327) ;  /* 0x00000000005c0947 */ /* 0x000fea0003800000 */
[----:B------:R-:W-:Y:S01]  /*a340*/  ULDC UR4, c[0x0][0x3f4] ;  /* 0x0000fd0000047ab9 */ /* 0x000fe20000000800 */
[----:B------:R-:W-:Y:S02]  /*a350*/  CS2R R8, SRZ ;  /* 0x0000000000087805 */ /* 0x000fe4000001ff00 */
[----:B------:R-:W-:Y:S02]  /*a360*/  ISETP.GE.AND P4, PT, R22, UR4, PT ;  /* 0x0000000416007c0c */ /* 0x000fe4000bf86270 */
[----:B------:R-:W-:-:S11]  /*a370*/  ISETP.GE.AND P5, PT, R186, UR4, PT ;  /* 0x00000004ba007c0c */ /* 0x000fd6000bfa6270 */
[C---:B------:R-:W-:Y:S01]  /*a380*/  @!P4 IMAD.SHL.U32 R64, R22.reuse, 0x2, RZ ;  /* 0x000000021640c824 */ /* 0x040fe200078e00ff */
[----:B------:R-:W-:Y:S01]  /*a390*/  @!P4 SHF.L.U64.HI R5, R22, 0x1, R23 ;  /* 0x000000011605c819 */ /* 0x000fe20000010217 */
[C---:B------:R-:W-:Y:S01]  /*a3a0*/  @!P5 IMAD.SHL.U32 R15, R186.reuse, 0x2, RZ ;  /* 0x00000002ba0fd824 */ /* 0x040fe200078e00ff */
[----:B------:R-:W-:Y:S02]  /*a3b0*/  @!P5 SHF.L.U64.HI R11, R186, 0x1, R210 ;  /* 0x00000001ba0bd819 */ /* 0x000fe400000102d2 */
[CC--:B----4-:R-:W-:Y:S02]  /*a3c0*/  @!P4 IADD3 R6, P0, R3.reuse, R64.reuse, RZ ;  /* 0x000000400306c210 */ /* 0x0d0fe40007f1e0ff */
[----:B------:R-:W-:Y:S02]  /*a3d0*/  @!P4 IADD3 R64, P1, R14, R64, RZ ;  /* 0x000000400e40c210 */ /* 0x000fe40007f3e0ff */
[----:B------:R-:W-:Y:S02]  /*a3e0*/  @!P5 IADD3 R74, P2, R3, R15, RZ ;  /* 0x0000000f034ad210 */ /* 0x000fe40007f5e0ff */
[----:B------:R-:W-:-:S02]  /*a3f0*/  CS2R R12, SRZ ;  /* 0x00000000000c7805 */ /* 0x000fc4000001ff00 */
[----:B------:R-:W-:Y:S02]  /*a400*/  @!P5 IADD3 R14, P3, R14, R15, RZ ;  /* 0x0000000f0e0ed210 */ /* 0x000fe40007f7e0ff */
[----:B------:R-:W-:Y:S01]  /*a410*/  CS2R R26, SRZ ;  /* 0x00000000001a7805 */ /* 0x000fe2000001ff00 */
[C---:B-1-3--:R-:W-:Y:S02]  /*a420*/  @!P4 IMAD.X R7, R0.reuse, 0x1, R5, P0 ;  /* 0x000000010007c824 */ /* 0x04afe400000e0605 */
[--C-:B------:R-:W-:Y:S02]  /*a430*/  @!P5 IMAD.X R75, R0, 0x1, R11.reuse, P2 ;  /* 0x00000001004bd824 */ /* 0x100fe400010e060b */
[C---:B------:R-:W-:Y:S01]  /*a440*/  @!P5 IMAD.X R15, R4.reuse, 0x1, R11, P3 ;  /* 0x00000001040fd824 */ /* 0x040fe200018e060b */
[----:B------:R-:W-:Y:S01]  /*a450*/  CS2R R10, SRZ ;  /* 0x00000000000a7805 */ /* 0x000fe2000001ff00 */
[----:B------:R-:W-:Y:S01]  /*a460*/  @!P4 IMAD.X R65, R4, 0x1, R5, P1 ;  /* 0x000000010441c824 */ /* 0x000fe200008e0605 */
[----:B------:R0:W5:Y:S04]  /*a470*/  @!P5 LD.E.64 R8, desc[UR54][R74.64] ;  /* 0x000000364a08d980 */ /* 0x000168000c101b00 */
[----:B------:R0:W5:Y:S04]  /*a480*/  @!P5 LD.E.64 R10, desc[UR54][R14.64] ;  /* 0x000000360e0ad980 */ /* 0x000168000c101b00 */
[----:B------:R0:W5:Y:S04]  /*a490*/  @!P4 LD.E.64 R12, desc[UR54][R6.64] ;  /* 0x00000036060cc980 */ /* 0x000168000c101b00 */
[----:B------:R0:W5:Y:S02]  /*a4a0*/  @!P4 LD.E.64 R26, desc[UR54][R64.64] ;  /* 0x00000036401ac980 */ /* 0x000164000c101b00 */
.L_x_8327:
[----:B------:R-:W-:Y:S05]  /*a4b0*/  BSYNC B1 ;  /* 0x0000000000017941 */ /* 0x000fea0003800000 */
.L_x_8326:
[----:B------:R-:W-:Y:S01]  /*a4c0*/  ULEA.HI UR4, UR37, UR37, URZ, 0x1 ;  /* 0x0000002525047291 */ /* 0x000fe2000f8f083f */
[----:B-----5:R-:W-:Y:S01]  /*a4d0*/  IMAD.MOV.U32 R4, RZ, RZ, R27 ;  /* 0x000000ffff047224 */ /* 0x020fe200078e001b */
[----:B---3--:R-:W-:Y:S01]  /*a4e0*/  VIADDMNMX R0, R76, -R193, 0x80, PT ;  /* 0x000000804c007446 */ /* 0x008fe200038009c1 */
[----:B----4-:R-:W-:Y:S01]  /*a4f0*/  IMAD.MOV.U32 R3, RZ, RZ, R26 ;  /* 0x000000ffff037224 */ /* 0x010fe200078e001a */
[----:B------:R-:W-:Y:S01]  /*a500*/  ULOP3.LUT UR4, UR4, 0xfffffffe, URZ, 0xc0, !UPT ;  /* 0xfffffffe04047892 */ /* 0x000fe2000f8ec03f */
[----:B0-----:R-:W-:Y:S01]  /*a510*/  IMAD.MOV.U32 R6, RZ, RZ, R12 ;  /* 0x000000ffff067224 */ /* 0x001fe200078e000c */
[----:B------:R-:W-:Y:S01]  /*a520*/  PRMT R63, R4, 0x7610, R63 ;  /* 0x00007610043f7816 */ /* 0x000fe2000000003f */
[----:B------:R-:W-:Y:S01]  /*a530*/  IMAD.MOV.U32 R4, RZ, RZ, R11 ;  /* 0x000000ffff047224 */ /* 0x000fe200078e000b */
[----:B------:R-:W-:Y:S01]  /*a540*/  UIADD3 UR4, UR37, -UR4, URZ ;  /* 0x8000000425047290 */ /* 0x000fe2000fffe03f */
[----:B-1----:R-:W-:Y:S01]  /*a550*/  IMAD.MOV.U32 R7, RZ, RZ, R13 ;  /* 0x000000ffff077224 */ /* 0x002fe200078e000d */
[----:B------:R-:W-:Y:S01]  /*a560*/  BSSY B1, `(.L_x_8328) ;  /* 0x000000d000017945 */ /* 0x000fe20003800000 */
[----:B------:R-:W-:-:S02]  /*a570*/  PRMT R59, R3, 0x7610, R59 ;  /* 0x00007610033b7816 */ /* 0x000fc4000000003b */
[----:B------:R-:W-:Y:S01]  /*a580*/  PRMT R14, R4, 0x7610, R14 ;  /* 0x00007610040e7816 */ /* 0x000fe2000000000e */
[----:B------:R-:W-:Y:S01]  /*a590*/  IMAD.U32 R5, RZ, RZ, UR4 ;  /* 0x00000004ff057e24 */ /* 0x000fe2000f8e00ff */
[----:B------:R-:W-:Y:S01]  /*a5a0*/  PRMT R64, R6, 0x7610, R64 ;  /* 0x0000761006407816 */ /* 0x000fe20000000040 */
[----:B------:R-:W-:Y:S01]  /*a5b0*/  IMAD.MOV.U32 R4, RZ, RZ, R8 ;  /* 0x000000ffff047224 */ /* 0x000fe200078e0008 */
[----:B------:R-:W-:Y:S01]  /*a5c0*/  ISETP.GE.AND P1, PT, R188, R0, PT ;  /* 0x00000000bc00720c */ /* 0x000fe20003f26270 */
[----:B------:R-:W-:Y:S01]  /*a5d0*/  IMAD.MOV.U32 R6, RZ, RZ, R9 ;  /* 0x000000ffff067224 */ /* 0x000fe200078e0009 */
[----:B------:R-:W-:Y:S02]  /*a5e0*/  SHF.L.U32 R5, R5, 0x1f, RZ ;  /* 0x0000001f05057819 */ /* 0x000fe400000006ff */
[----:B------:R-:W-:Y:S02]  /*a5f0*/  MOV R3, R10 ;  /* 0x0000000a00037202 */ /* 0x000fe40000000f00 */
[----:B------:R-:W0:Y:S01]  /*a600*/  SYNCS.PHASECHK.TRANS64.TRYWAIT P0, [R18+URZ+0x28800], R5 ;  /* 0x02880005120075a7 */ /* 0x000e22000800017f */
[----:B------:R-:W-:Y:S01]  /*a610*/  PRMT R65, R7, 0x7610, R65 ;  /* 0x0000761007417816 */ /* 0x000fe20000000041 */
[----:B0-----:R-:W-:Y:S06]  /*a620*/  @!P0 BRA `(.L_x_8329) ;  /* 0x000001d4007c8947 */ /* 0x001fec0003800000 */
.L_x_8679:
[----:B------:R-:W-:Y:S05]  /*a630*/  BSYNC B1 ;  /* 0x0000000000017941 */ /* 0x000fea0003800000 */
.L_x_8328:
[----:B------:R-:W-:Y:S01]  /*a640*/  BSSY B1, `(.L_x_8330) ;  /* 0x0000067000017945 */ /* 0x000fe20003800000 */
[----:B------:R-:W-:Y:S02]  /*a650*/  PRMT R15, R4, 0x7610, R15 ;  /* 0x00007610040f7816 */ /* 0x000fe4000000000f */
[----:B------:R-:W-:Y:S01]  /*a660*/  PRMT R57, R6, 0x7610, R57 ;  /* 0x0000761006397816 */ /* 0x000fe20000000039 */
[----:B------:R-:W-:Y:S06]  /*a670*/  @P1 BRA `(.L_x_8331) ;  /* 0x00000004008c1947 */ /* 0x000fec0003800000 */
[----:B0-----:R-:W0:Y:S01]  /*a680*/  LDC R5, c[0x0][0x3f4] ;  /* 0x0000fd00ff057b82 */ /* 0x001e220000000800 */
[----:B------:R-:W-:Y:S01]  /*a690*/  BSSY B2, `(.L_x_8332) ;  /* 0x0000032000027945 */ /* 0x000fe20003800000 */
[-C--:B0-----:R-:W-:Y:S02]  /*a6a0*/  ISETP.GE.AND P0, PT, R22, R5.reuse, PT ;  /* 0x000000051600720c */ /* 0x081fe40003f06270 */
[----:B------:R-:W-:-:S11]  /*a6b0*/  ISETP.GE.AND P1, PT, R186, R5, PT ;  /* 0x00000005ba00720c */ /* 0x000fd60003f26270 */
[----:B------:R-:W-:Y:S05]  /*a6c0*/  @P0 BRA `(.L_x_8333) ;  /* 0x0000000000b80947 */ /* 0x000fea0003800000 */
[----:B------:R-:W0:Y:S01]  /*a6d0*/  LDS.128 R4, [R205] ;  /* 0x00000000cd047984 */ /* 0x000e220000000c00 */
[----:B------:R-:W-:Y:S02]  /*a6e0*/  SHF.R.U32.HI R78, RZ, 0x10, R49 ;  /* 0x00000010ff4e7819 */ /* 0x000fe40000011631 */
[----:B------:R-:W-:Y:S02]  /*a6f0*/  SHF.R.U32.HI R75, RZ, 0x10, R47 ;  /* 0x00000010ff4b7819 */ /* 0x000fe4000001162f */
[----:B------:R-:W-:Y:S02]  /*a700*/  SHF.R.U64 R77, R48, 0x10, R49 ;  /* 0x00000010304d7819 */ /* 0x000fe40000001231 */
[----:B------:R-:W-:Y:S02]  /*a710*/  PRMT R78, R43, 0x5432, R78 ;  /* 0x000054322b4e7816 */ /* 0x000fe4000000004e */
[----:B------:R-:W-:Y:S02]  /*a720*/  PRMT R75, R80, 0x5410, R75 ;  /* 0x00005410504b7816 */ /* 0x000fe4000000004b */
[----:B------:R-:W-:-:S02]  /*a730*/  SHF.R.U64 R74, R46, 0x10, R47 ;  /* 0x000000102e4a7819 */ /* 0x000fc4000000122f */
        /* <DEDUP_REMOVED lines=10> */
[CC--:B------:R-:W-:Y:S01]  /*a7e0*/  FMUL.FTZ R81, R47.reuse, R79.reuse ;  /* 0x0000004f2f517220 */ /* 0x0c0fe20000410000 */
[----:B------:R-:W-:Y:S01]  /*a7f0*/  FMUL.FTZ R80, R47, R76 ;  /* 0x0000004c2f507220 */ /* 0x000fe20000410000 */
[----:B------:R-:W-:Y:S01]  /*a800*/  FMUL.FTZ R47, R49, R78 ;  /* 0x0000004e312f7220 */ /* 0x000fe20000410000 */
[----:B------:R-:W-:Y:S02]  /*a810*/  IMAD.U32 R6, R4, 0x10000, RZ ;  /* 0x0001000004067824 */ /* 0x000fe400078e00ff */
[C---:B------:R-:W-:Y:S01]  /*a820*/  FFMA.FTZ R81, R46.reuse, R76, -R81 ;  /* 0x0000004c2e517223 */ /* 0x040fe20000010851 */
[----:B------:R-:W-:Y:S01]  /*a830*/  FFMA.FTZ R80, R46, R79, R80 ;  /* 0x0000004f2e507223 */ /* 0x000fe20000010050 */
[-C--:B------:R-:W-:Y:S01]  /*a840*/  FFMA.FTZ R79, R48, R75.reuse, -R47 ;  /* 0x0000004b304f7223 */ /* 0x080fe2000001082f */
[C---:B------:R-:W-:Y:S01]  /*a850*/  IMAD.U32 R7, R5.reuse, 0x10000, RZ ;  /* 0x0001000005077824 */ /* 0x040fe200078e00ff */
[----:B------:R-:W-:Y:S01]  /*a860*/  LOP3.LUT R4, R4, 0xffff0000, RZ, 0xc0, !PT ;  /* 0xffff000004047812 */ /* 0x000fe200078ec0ff */
[C---:B------:R-:W-:Y:S01]  /*a870*/  IMAD.U32 R47, R74.reuse, 0x10000, RZ ;  /* 0x000100004a2f7824 */ /* 0x040fe200078e00ff */
[----:B------:R-:W-:Y:S01]  /*a880*/  LOP3.LUT R5, R5, 0xffff0000, RZ, 0xc0, !PT ;  /* 0xffff000005057812 */ /* 0x000fe200078ec0ff */
[----:B------:R-:W-:Y:S01]  /*a890*/  FMUL.FTZ R83, R49, R75 ;  /* 0x0000004b31537220 */ /* 0x000fe20000410000 */
[C---:B------:R-:W-:Y:S01]  /*a8a0*/  LOP3.LUT R46, R77.reuse, 0xffff0000, RZ, 0xc0, !PT ;  /* 0xffff00004d2e7812 */ /* 0x040fe200078ec0ff */
[----:B------:R-:W-:Y:S01]  /*a8b0*/  IMAD.U32 R49, R77, 0x10000, RZ ;  /* 0x000100004d317824 */ /* 0x000fe200078e00ff */
[----:B------:R-:W-:Y:S01]  /*a8c0*/  LOP3.LUT R74, R74, 0xffff0000, RZ, 0xc0, !PT ;  /* 0xffff00004a4a7812 */ /* 0x000fe200078ec0ff */
[----:B------:R-:W-:Y:S01]  /*a8d0*/  FFMA.FTZ R78, R48, R78, R83 ;  /* 0x0000004e304e7223 */ /* 0x000fe20000010053 */
[C---:B------:R-:W-:Y:S01]  /*a8e0*/  FMUL.FTZ R48, R4.reuse, R47 ;  /* 0x0000002f04307220 */ /* 0x040fe20000410000 */
[-C--:B------:R-:W-:Y:S01]  /*a8f0*/  FMUL.FTZ R75, R4, R49.reuse ;  /* 0x00000031044b7220 */ /* 0x080fe20000410000 */
        /* <DEDUP_REMOVED lines=9> */
[----:B------:R-:W-:-:S05]  /*a990*/  F2FP.BF16.F32.PACK_AB R5, R46, R5 ;  /* 0x000000052e05723e */ /* 0x000fca00000010ff */
[----:B------:R0:W-:Y:S02]  /*a9a0*/  STS.128 [R205], R4 ;  /* 0x00000004cd007388 */ /* 0x0001e40000000c00 */
.L_x_8333:
[----:B------:R-:W-:Y:S05]  /*a9b0*/  BSYNC B2 ;  /* 0x0000000000027941 */ /* 0x000fea0003800000 */
.L_x_8332:
        /* <DEDUP_REMOVED lines=47> */
.L_x_8331:
[----:B------:R-:W-:Y:S05]  /*acb0*/  BSYNC B1 ;  /* 0x0000000000017941 */ /* 0x000fea0003800000 */
.L_x_8330:
[----:B------:R-:W-:Y:S01]  /*acc0*/  ISETP.GE.AND P0, PT, R217, R0, PT ;  /* 0x00000000d900720c */ /* 0x000fe20003f06270 */
[----:B------:R-:W-:-:S12]  /*acd0*/  BSSY B1, `(.L_x_8334) ;  /* 0x0000065000017945 */ /* 0x000fd80003800000 */
[----:B------:R-:W-:Y:S05]  /*ace0*/  @P0 BRA `(.L_x_8335) ;  /* 0x00000004008c0947 */ /* 0x000fea0003800000 */
[----:B01----:R-:W0:Y:S01]  /*acf0*/  LDC R5, c[0x0][0x3f4] ;  /* 0x0000fd00ff057b82 */ /* 0x003e220000000800 */
[----:B------:R-:W-:Y:S01]  /*ad00*/  BSSY B2, `(.L_x_8336) ;  /* 0x0000032000027945 */ /* 0x000fe20003800000 */
[-C--:B0-----:R-:W-:Y:S02]  /*ad10*/  ISETP.GE.AND P0, PT, R22, R5.reuse, PT ;  /* 0x000000051600720c */ /* 0x081fe40003f06270 */
[----:B------:R-:W-:-:S11]  /*ad20*/  ISETP.GE.AND P1, PT, R186, R5, PT ;  /* 0x00000005ba00720c */ /* 0x000fd60003f26270 */
[----:B------:R-:W-:Y:S05]  /*ad30*/  @P0 BRA `(.L_x_8337) ;  /* 0x0000000000b80947 */ /* 0x000fea0003800000 */
        /* <DEDUP_REMOVED lines=46> */
.L_x_8337:
[----:B------:R-:W-:Y:S05]  /*b020*/  BSYNC B2 ;  /* 0x0000000000027941 */ /* 0x000fea0003800000 */
.L_x_8336:
        /* <DEDUP_REMOVED lines=47> */
.L_x_8335:
[----:B------:R-:W-:Y:S05]  /*b320*/  BSYNC B1 ;  /* 0x0000000000017941 */ /* 0x000fea0003800000 */
.L_x_8334:
[----:B------:R-:W-:Y:S01]  /*b330*/  ISETP.GE.AND P0, PT, R216, R0, PT ;  /* 0x00000000d800720c */ /* 0x000fe20003f06270 */
[----:B------:R-:W-:-:S12]  /*b340*/  BSSY B1, `(.L_x_8338) ;  /* 0x0000065000017945 */ /* 0x000fd80003800000 */
[----:B------:R-:W-:Y:S05]  /*b350*/  @P0 BRA `(.L_x_8339) ;  /* 0x00000004008c0947 */ /* 0x000fea0003800000 */
[----:B012---:R-:W0:Y:S01]  /*b360*/  LDC R5, c[0x0][0x3f4] ;  /* 0x0000fd00ff057b82 */ /* 0x007e220000000800 */
[----:B------:R-:W-:Y:S01]  /*b370*/  BSSY B2, `(.L_x_8340) ;  /* 0x0000032000027945 */ /* 0x000fe20003800000 */
[-C--:B0-----:R-:W-:Y:S02]  /*b380*/  ISETP.GE.AND P0, PT, R22, R5.reuse, PT ;  /* 0x000000051600720c */ /* 0x081fe40003f06270 */
[----:B------:R-:W-:-:S11]  /*b390*/  ISETP.GE.AND P1, PT, R186, R5, PT ;  /* 0x00000005ba00720c */ /* 0x000fd60003f26270 */
[----:B------:R-:W-:Y:S05]  /*b3a0*/  @P0 BRA `(.L_x_8341) ;  /* 0x0000000000b80947 */ /* 0x000fea0003800000 */
        /* <DEDUP_REMOVED lines=8> */
[----:B------:R-:W-:Y:S01]  /*b430*/  SHF.L.U32 R32, R62, 0x10, RZ ;  /* 0x000000103e207819 */ /* 0x000fe200000006ff */
[C---:B------:R-:W-:Y:S01]  /*b440*/  IMAD.U32 R33, R60.reuse, 0x10000, RZ ;  /* 0x000100003c217824 */ /* 0x040fe200078e00ff */
        /* <DEDUP_REMOVED lines=36> */
.L_x_8341:
[----:B------:R-:W-:Y:S05]  /*b690*/  BSYNC B2 ;  /* 0x0000000000027941 */ /* 0x000fea0003800000 */
.L_x_8340:
        /* <DEDUP_REMOVED lines=47> */
.L_x_8339:
[----:B------:R-:W-:Y:S05]  /*b990*/  BSYNC B1 ;  /* 0x0000000000017941 */ /* 0x000fea0003800000 */
.L_x_8338:
[----:B------:R-:W-:-:S13]  /*b9a0*/  ISETP.GE.AND P0, PT, R215, R0, PT ;  /* 0x00000000d700720c */ /* 0x000fda0003f06270 */
[----:B------:R-:W-:Y:S05]  /*b9b0*/  @P0 BRA `(.L_x_8342) ;  /* 0x0000002c007c0947 */ /* 0x000fea0003800000 */
[----:B0123--:R-:W0:Y:S01]  /*b9c0*/  LDC R5, c[0x0][0x3f4] ;  /* 0x0000fd00ff057b82 */ /* 0x00fe220000000800 */
        /* <DEDUP_REMOVED lines=25> */
[C---:B------:R-:W-:Y:S01]  /*bb60*/  FFMA.FTZ R26, R12.reuse, R21, -R25 ;  /* 0x000000150c1a7223 */ /* 0x040fe20000010819 */
[----:B------:R-:W-:Y:S01]  /*bb70*/  FFMA.FTZ R27, R12, R24, R13 ;  /* 0x000000180c1b7223 */ /* 0x000fe2000001000d */
[-C--:B------:R-:W-:Y:S01]  /*bb80*/  FMUL.FTZ R21, R7, R65.reuse ;  /* 0x0000004107157220 */ /* 0x080fe20000410000 */
[----:B------:R-:W-:Y:S01]  /*bb90*/  IMAD.U32 R6, R5, 0x10000, RZ ;  /* 0x0001000005067824 */ /* 0x000fe200078e00ff */
        /* <DEDUP_REMOVED lines=9> */
[----:B------:R-:W-:Y:S01]  /*bc30*/  FMUL.FTZ R12, R4, R7 ;  /* 0x00000007040c7220 */ /* 0x000fe20000410000 */
        /* <DEDUP_REMOVED lines=11> */
.L_x_8344:
[----:B------:R-:W-:Y:S05]  /*bcf0*/  BSYNC B1 ;  /* 0x0000000000017941 */ /* 0x000fea0003800000 */
.L_x_8343:
        /* <DEDUP_REMOVED lines=48> */
.L_x_8315:
[----:B------:R-:W3:Y:S01]  /*c000*/  LDC R0, c[0x0][0x448] ;  /* 0x00011200ff007b82 */ /* 0x000ee20000000800 */
[----:B------:R-:W-:Y:S01]  /*c010*/  ULDC.64 UR4, c[0x0][0x3f8] ;  /* 0x0000fe0000047ab9 */ /* 0x000fe20000000a00 */
[----:B------:R-:W-:Y:S01]  /*c020*/  ULDC.64 UR6, c[0x0][0x408] ;  /* 0x0001020000067ab9 */ /* 0x000fe20000000a00 */
        /* <DEDUP_REMOVED lines=24> */
[----:B------:R-:W3:Y:S01]  /*c1b0*/  LDC R58, c[0x0][0x3f4] ;  /* 0x0000fd00ff3a7b82 */ /* 0x000ee20000000800 */
[----:B------:R-:W4:Y:S01]  /*c1c0*/  SHFL.IDX PT, R4, R10, RZ, 0x181f ;  /* 0x00181fff0a047589 */ /* 0x000f2200000e0000 */
[----:B------:R-:W-:-:S03]  /*c1d0*/  IMAD R0, R189, R0, RZ ;  /* 0x00000000bd007224 */ /* 0x000fc600078e02ff */
[----:B------:R-:W5:Y:S04]  /*c1e0*/  SHFL.IDX PT, R3, R43, RZ, 0x181f ;  /* 0x00181fff2b037589 */ /* 0x000f6800000e0000 */
[----:B------:R-:W0:Y:S04]  /*c1f0*/  SHFL.IDX PT, R14, R44, RZ, 0x181f ;  /* 0x00181fff2c0e7589 */ /* 0x000e2800000e0000 */
[----:B------:R-:W1:Y:S01]  /*c200*/  SHFL.IDX PT, R5, R45, RZ, 0x181f ;  /* 0x00181fff2d057589 */ /* 0x000e6200000e0000 */
[----:B---3--:R-:W-:-:S04]  /*c210*/  ISETP.GE.AND P0, PT, R16, R58, PT ;  /* 0x0000003a1000720c */ /* 0x008fc80003f06270 */
[----:B------:R-:W-:-:S13]  /*c220*/  ISETP.GE.OR P1, PT, R59, R0, P0 ;  /* 0x000000003b00720c */ /* 0x000fda0000726670 */
[C---:B------:R-:W-:Y:S01]  /*c230*/  @!P1 IMAD.SHL.U32 R7, R16.reuse, 0x2, RZ ;  /* 0x0000000210079824 */ /* 0x040fe200078e00ff */
[----:B------:R-:W-:-:S04]  /*c240*/  @!P1 SHF.L.U64.HI R6, R16, 0x1, R17 ;  /* 0x0000000110069819 */ /* 0x000fc80000010211 */
[----:B----4-:R-:W-:-:S05]  /*c250*/  @!P1 IADD3 R4, P2, R4, R7, RZ ;  /* 0x0000000704049210 */ /* 0x010fca0007f5e0ff */
[----:B-----5:R-:W-:Y:S02]  /*c260*/  @!P1 IMAD.X R3, R3, 0x1, R6, P2 ;  /* 0x0000000103039824 */ /* 0x020fe400010e0606 */
[----:B------:R-:W-:Y:S02]  /*c270*/  @!P1 IMAD.MOV.U32 R24, RZ, RZ, R4 ;  /* 0x000000ffff189224 */ /* 0x000fe400078e0004 */
[----:B------:R-:W-:-:S06]  /*c280*/  @!P1 IMAD.MOV.U32 R25, RZ, RZ, R3 ;  /* 0x000000ffff199224 */ /* 0x000fcc00078e0003 */
[----:B------:R-:W3:Y:S01]  /*c290*/  @!P1 LD.E.128 R24, desc[UR54][R24.64] ;  /* 0x0000003618189980 */ /* 0x000ee2000c101d00 */
[----:B0-----:R-:W-:-:S05]  /*c2a0*/  @!P1 IADD3 R14, P2, R14, R7, RZ ;  /* 0x000000070e0e9210 */ /* 0x001fca0007f5e0ff */
[----:B-1----:R-:W-:Y:S02]  /*c2b0*/  @!P1 IMAD.X R5, R5, 0x1, R6, P2 ;  /* 0x0000000105059824 */ /* 0x002fe400010e0606 */
[----:B------:R-:W-:-:S06]  /*c2c0*/  @!P1 IMAD.MOV.U32 R4, RZ, RZ, R14 ;  /* 0x000000ffff049224 */ /* 0x000fcc00078e000e */
[----:B------:R-:W4:Y:S01]  /*c2d0*/  @!P1 LD.E.128 R4, desc[UR54][R4.64] ;  /* 0x0000003604049980 */ /* 0x000f22000c101d00 */
[----:B------:R-:W-:Y:S02]  /*c2e0*/  CS2R R50, SRZ ;  /* 0x0000000000327805 */ /* 0x000fe4000001ff00 */
[----:B------:R-:W-:Y:S02]  /*c2f0*/  CS2R R52, SRZ ;  /* 0x0000000000347805 */ /* 0x000fe4000001ff00 */
[----:B------:R-:W-:Y:S01]  /*c300*/  CS2R R20, SRZ ;  /* 0x0000000000147805 */ /* 0x000fe2000001ff00 */
[----:B------:R0:W1:Y:S01]  /*c310*/  SHFL.IDX PT, R9, R45, 0x1, 0x181f ;  /* 0x00381f002d097f89 */ /* 0x00006200000e0000 */
[----:B------:R-:W-:-:S03]  /*c320*/  CS2R R36, SRZ ;  /* 0x0000000000247805 */ /* 0x000fc6000001ff00 */
[----:B------:R0:W0:Y:S01]  /*c330*/  SHFL.IDX PT, R14, R44, 0x1, 0x181f ;  /* 0x00381f002c0e7f89 */ /* 0x00002200000e0000 */
[----:B---3--:R-:W-:Y:S01]  /*c340*/  @!P1 IMAD.MOV.U32 R50, RZ, RZ, R24 ;  /* 0x000000ffff329224 */ /* 0x008fe200078e0018 */
[----:B------:R-:W-:Y:S01]  /*c350*/  @!P1 MOV R52, R26 ;  /* 0x0000001a00349202 */ /* 0x000fe20000000f00 */
[----:B------:R-:W-:Y:S01]  /*c360*/  @!P1 IMAD.MOV.U32 R51, RZ, RZ, R25 ;  /* 0x000000ffff339224 */ /* 0x000fe200078e0019 */
[----:B------:R-:W-:Y:S01]  /*c370*/  CS2R R24, SRZ ;  /* 0x0000000000187805 */ /* 0x000fe2000001ff00 */
[----:B------:R-:W-:Y:S02]  /*c380*/  IMAD.MOV.U32 R3, RZ, RZ, R50 ;  /* 0x000000ffff037224 */ /* 0x000fe400078e0032 */
[----:B------:R-:W-:Y:S02]  /*c390*/  IMAD.MOV.U32 R8, RZ, RZ, R51 ;  /* 0x000000ffff087224 */ /* 0x000fe400078e0033 */
[----:B------:R-:W-:Y:S01]  /*c3a0*/  @!P1 IMAD.MOV.U32 R53, RZ, RZ, R27 ;  /* 0x000000ffff359224 */ /* 0x000fe200078e001b */
[----:B------:R-:W-:Y:S01]  /*c3b0*/  PRMT R76, R3, 0x7610, R76 ;  /* 0x00007610034c7816 */ /* 0x000fe2000000004c */
[----:B------:R-:W-:Y:S01]  /*c3c0*/  IMAD.MOV.U32 R11, RZ, RZ, R52 ;  /* 0x000000ffff0b7224 */ /* 0x000fe200078e0034 */
[----:B------:R-:W-:Y:S01]  /*c3d0*/  PRMT R77, R8, 0x7610, R77 ;  /* 0x00007610084d7816 */ /* 0x000fe2000000004d */
[----:B------:R3:W0:Y:S01]  /*c3e0*/  SHFL.IDX PT, R3, R43, 0x1, 0x181f ;  /* 0x00381f002b037f89 */ /* 0x00062200000e0000 */
[----:B------:R-:W-:-:S02]  /*c3f0*/  IMAD.MOV.U32 R12, RZ, RZ, R53 ;  /* 0x000000ffff0c7224 */ /* 0x000fc400078e0035 */
[----:B----4-:R-:W-:Y:S01]  /*c400*/  @!P1 IMAD.MOV.U32 R20, RZ, RZ, R4 ;  /* 0x000000ffff149224 */ /* 0x010fe200078e0004 */
[----:B------:R3:W4:Y:S01]  /*c410*/  SHFL.IDX PT, R8, R10, 0x1, 0x181f ;  /* 0x00381f000a087f89 */ /* 0x00072200000e0000 */
[----:B------:R-:W-:Y:S01]  /*c420*/  @!P1 IMAD.MOV.U32 R21, RZ, RZ, R5 ;  /* 0x000000ffff159224 */ /* 0x000fe200078e0005 */
[----:B------:R-:W-:Y:S01]  /*c430*/  PRMT R46, R11, 0x7610, R46 ;  /* 0x000076100b2e7816 */ /* 0x000fe2000000002e */
[----:B------:R-:W-:Y:S01]  /*c440*/  @!P1 IMAD.MOV.U32 R36, RZ, RZ, R6 ;  /* 0x000000ffff249224 */ /* 0x000fe200078e0006 */
[----:B------:R-:W-:Y:S01]  /*c450*/  PRMT R47, R12, 0x7610, R47 ;  /* 0x000076100c2f7816 */ /* 0x000fe2000000002f */
[----:B------:R-:W-:Y:S02]  /*c460*/  @!P1 IMAD.MOV.U32 R37, RZ, RZ, R7 ;  /* 0x000000ffff259224 */ /* 0x000fe400078e0007 */
[----:B------:R-:W-:Y:S02]  /*c470*/  IMAD.MOV.U32 R4, RZ, RZ, R20 ;  /* 0x000000ffff047224 */ /* 0x000fe400078e0014 */
[----:B------:R-:W-:-:S02]  /*c480*/  IMAD.MOV.U32 R5, RZ, RZ, R21 ;  /* 0x000000ffff057224 */ /* 0x000fc400078e0015 */
[----:B------:R-:W-:Y:S01]  /*c490*/  IMAD.MOV.U32 R6, RZ, RZ, R36 ;  /* 0x000000ffff067224 */ /* 0x000fe200078e0024 */
[----:B------:R-:W-:Y:S01]  /*c4a0*/  PRMT R78, R4, 0x7610, R78 ;  /* 0x00007610044e7816 */ /* 0x000fe2000000004e */
[----:B------:R-:W-:Y:S01]  /*c4b0*/  IMAD.MOV.U32 R7, RZ, RZ, R37 ;  /* 0x000000ffff077224 */ /* 0x000fe200078e0025 */
[----:B------:R-:W-:Y:S02]  /*c4c0*/  PRMT R79, R5, 0x7610, R79 ;  /* 0x00007610054f7816 */ /* 0x000fe4000000004f */
[----:B------:R-:W-:Y:S02]  /*c4d0*/  PRMT R80, R6, 0x7610, R80 ;  /* 0x0000761006507816 */ /* 0x000fe40000000050 */
[----:B-1-3--:R-:W-:-:S07]  /*c4e0*/  PRMT R86, R7, 0x7610, R86 ;  /* 0x0000761007567816 */ /* 0x00afce0000000056 */
.L_x_8689:
[----:B------:R-:W-:Y:S01]  /*c4f0*/  VIADD R5, R59, 0x20 ;  /* 0x000000203b057836 */ /* 0x000fe20000000000 */
[----:B------:R-:W-:Y:S01]  /*c500*/  BSSY B1, `(.L_x_8346) ;  /* 0x0000012000017945 */ /* 0x000fe20003800000 */
[----:B------:R-:W-:Y:S02]  /*c510*/  CS2R R26, SRZ ;  /* 0x00000000001a7805 */ /* 0x000fe4000001ff00 */
[----:B------:R-:W-:Y:S02]  /*c520*/  CS2R R6, SRZ ;  /* 0x0000000000067805 */ /* 0x000fe4000001ff00 */
[----:B------:R-:W-:Y:S02]  /*c530*/  ISETP.GE.AND P1, PT, R5, R0, PT ;  /* 0x000000000500720c */ /* 0x000fe40003f26270 */
[----:B------:R-:W-:-:S11]  /*c540*/  CS2R R4, SRZ ;  /* 0x0000000000047805 */ /* 0x000fd6000001ff00 */
[----:B------:R-:W-:Y:S05]  /*c550*/  @P1 BRA `(.L_x_8347) ;  /* 0x0000000000301947 */ /* 0x000fea0003800000 */
[----:B------:R-:W-:Y:S02]  /*c560*/  CS2R R26, SRZ ;  /* 0x00000000001a7805 */ /* 0x000fe4000001ff00 */
[----:B------:R-:W-:Y:S02]  /*c570*/  CS2R R4, SRZ ;  /* 0x0000000000047805 */ /* 0x000fe4000001ff00 */
[----:B------:R-:W-:Y:S01]  /*c580*/  CS2R R6, SRZ ;  /* 0x0000000000067805 */ /* 0x000fe2000001ff00 */
[----:B------:R-:W-:Y:S06]  /*c590*/  @P0 BRA `(.L_x_8347) ;  /* 0x0000000000200947 */ /* 0x000fec0003800000 */
[C---:B------:R-:W-:Y:S01]  /*c5a0*/  IMAD.SHL.U32 R15, R16.reuse, 0x2, RZ ;  /* 0x00000002100f7824 */ /* 0x040fe200078e00ff */
[----:B------:R-:W-:-:S04]  /*c5b0*/  SHF.L.U64.HI R6, R16, 0x1, R17 ;  /* 0x0000000110067819 */ /* 0x000fc80000010211 */
[-C--:B----4-:R-:W-:Y:S02]  /*c5c0*/  IADD3 R4, P1, R8, R15.reuse, RZ ;  /* 0x0000000f08047210 */ /* 0x090fe40007f3e0ff */
[----:B0-----:R-:W-:-:S03]  /*c5d0*/  IADD3 R14, P2, R14, R15, RZ ;  /* 0x0000000f0e0e7210 */ /* 0x001fc60007f5e0ff */
[--C-:B------:R-:W-:Y:S02]  /*c5e0*/  IMAD.X R5, R3, 0x1, R6.reuse, P1 ;  /* 0x0000000103057824 */ /* 0x100fe400008e0606 */
[----:B------:R-:W-:-:S04]  /*c5f0*/  IMAD.X R15, R9, 0x1, R6, P2 ;  /* 0x00000001090f7824 */ /* 0x000fc800010e0606 */
[----:B------:R-:W5:Y:S04]  /*c600*/  LD.E.128 R4, desc[UR54][R4.64] ;  /* 0x0000003604047980 */ /* 0x000f68000c101d00 */
[----:B------:R1:W5:Y:S02]  /*c610*/  LD.E.128 R24, desc[UR54][R14.64] ;  /* 0x000000360e187980 */ /* 0x000364000c101d00 */
.L_x_8347:
[----:B------:R-:W-:Y:S05]  /*c620*/  BSYNC B1 ;  /* 0x0000000000017941 */ /* 0x000fea0003800000 */
.L_x_8346:
[----:B0----5:R-:W-:Y:S01]  /*c630*/  IMAD.MOV.U32 R3, RZ, RZ, R24 ;  /* 0x000000ffff037224 */ /* 0x021fe200078e0018 */
[----:B------:R-:W-:Y:S01]  /*c640*/  UMOV UR4, 0xffffffff ;  /* 0xffffffff00047882 */ /* 0x000fe20000000000 */
[----:B----4-:R-:W-:Y:S02]  /*c650*/  IMAD.MOV.U32 R8, RZ, RZ, R25 ;  /* 0x000000ffff087224 */ /* 0x010fe400078e0019 */
        /* <DEDUP_REMOVED lines=15> */
[----:B------:R-:W0:Y:S01]  /*c750*/  SHFL.IDX PT, R8, R10, 0x2, 0x181f ;  /* 0x00581f000a087f89 */ /* 0x000e2200000e0000 */
[----:B------:R-:W-:-:S03]  /*c760*/  VIADD R9, R59, 0x40 ;  /* 0x000000403b097836 */ /* 0x000fc60000000000 */
[----:B------:R-:W3:Y:S02]  /*c770*/  SHFL.IDX PT, R3, R43, 0x2, 0x181f ;  /* 0x00581f002b037f89 */ /* 0x000ee400000e0000 */
[----:B------:R-:W-:Y:S02]  /*c780*/  ISETP.GE.OR P1, PT, R9, R0, P0 ;  /* 0x000000000900720c */ /* 0x000fe40000726670 */
[----:B-1----:R-:W1:Y:S04]  /*c790*/  SHFL.IDX PT, R14, R44, 0x2, 0x181f ;  /* 0x00581f002c0e7f89 */ /* 0x002e6800000e0000 */
[----:B------:R-:W4:Y:S07]  /*c7a0*/  SHFL.IDX PT, R9, R45, 0x2, 0x181f ;  /* 0x00581f002d097f89 */ /* 0x000f2e00000e0000 */
[C---:B------:R-:W-:Y:S01]  /*c7b0*/  @!P1 IMAD.SHL.U32 R29, R16.reuse, 0x2, RZ ;  /* 0x00000002101d9824 */ /* 0x040fe200078e00ff */
[----:B------:R-:W-:-:S04]  /*c7c0*/  @!P1 SHF.L.U64.HI R28, R16, 0x1, R17 ;  /* 0x00000001101c9819 */ /* 0x000fc80000010211 */
[----:B0-----:R-:W-:-:S05]  /*c7d0*/  @!P1 IADD3 R8, P2, R8, R29, RZ ;  /* 0x0000001d08089210 */ /* 0x001fca0007f5e0ff */
[----:B---3--:R-:W-:Y:S02]  /*c7e0*/  @!P1 IMAD.X R3, R3, 0x1, R28, P2 ;  /* 0x0000000103039824 */ /* 0x008fe400010e061c */
[----:B------:R-:W-:Y:S02]  /*c7f0*/  @!P1 IMAD.MOV.U32 R32, RZ, RZ, R8 ;  /* 0x000000ffff209224 */ /* 0x000fe400078e0008 */
[----:B------:R-:W-:-:S06]  /*c800*/  @!P1 IMAD.MOV.U32 R33, RZ, RZ, R3 ;  /* 0x000000ffff219224 */ /* 0x000fcc00078e0003 */
[----:B------:R-:W3:Y:S01]  /*c810*/  @!P1 LD.E.128 R32, desc[UR54][R32.64] ;  /* 0x0000003620209980 */ /* 0x000ee2000c101d00 */
[----:B-1----:R-:W-:-:S05]  /*c820*/  @!P1 IADD3 R14, P2, R14, R29, RZ ;  /* 0x0000001d0e0e9210 */ /* 0x002fca0007f5e0ff */
[----:B----4-:R-:W-:-:S04]  /*c830*/  @!P1 IMAD.X R9, R9, 0x1, R28, P2 ;  /* 0x0000000109099824 */ /* 0x010fc800010e061c */
[----:B------:R-:W-:-:S05]  /*c840*/  @!P1 IMAD.MOV.U32 R15, RZ, RZ, R9 ;  /* 0x000000ffff0f9224 */ /* 0x000fca00078e0009 */
[----:B------:R-:W4:Y:S01]  /*c850*/  @!P1 LD.E.128 R28, desc[UR54][R14.64] ;  /* 0x000000360e1c9980 */ /* 0x000f22000c101d00 */
[----:B------:R-:W-:Y:S02]  /*c860*/  CS2R R54, SRZ ;  /* 0x0000000000367805 */ /* 0x000fe4000001ff00 */
[----:B------:R-:W-:Y:S02]  /*c870*/  CS2R R56, SRZ ;  /* 0x0000000000387805 */ /* 0x000fe4000001ff00 */
[----:B------:R-:W-:Y:S02]  /*c880*/  CS2R R38, SRZ ;  /* 0x0000000000267805 */ /* 0x000fe4000001ff00 */
[----:B------:R-:W-:Y:S01]  /*c890*/  CS2R R40, SRZ ;  /* 0x0000000000287805 */ /* 0x000fe2000001ff00 */
[----:B---3--:R-:W-:Y:S02]  /*c8a0*/  @!P1 IMAD.MOV.U32 R54, RZ, RZ, R32 ;  /* 0x000000ffff369224 */ /* 0x008fe400078e0020 */
[----:B------:R-:W-:Y:S01]  /*c8b0*/  @!P1 IMAD.MOV.U32 R55, RZ, RZ, R33 ;  /* 0x000000ffff379224 */ /* 0x000fe200078e0021 */
[----:B------:R0:W1:Y:S01]  /*c8c0*/  SHFL.IDX PT, R32, R10, 0x3, 0x181f ;  /* 0x00781f000a207f89 */ /* 0x00006200000e0000 */
[----:B------:R-:W-:-:S02]  /*c8d0*/  IMAD.MOV.U32 R3, RZ, RZ, R54 ;  /* 0x000000ffff037224 */ /* 0x000fc400078e0036 */
[----:B------:R-:W-:Y:S01]  /*c8e0*/  @!P1 IMAD.MOV.U32 R56, RZ, RZ, R34 ;  /* 0x000000ffff389224 */ /* 0x000fe200078e0022 */
[----:B------:R3:W1:Y:S01]  /*c8f0*/  SHFL.IDX PT, R33, R45, 0x3, 0x181f ;  /* 0x00781f002d217f89 */ /* 0x00066200000e0000 */
[----:B------:R-:W-:Y:S01]  /*c900*/  IMAD.MOV.U32 R8, RZ, RZ, R55 ;  /* 0x000000ffff087224 */ /* 0x000fe200078e0037 */
[----:B------:R-:W-:Y:S01]  /*c910*/  PRMT R68, R3, 0x7610, R68 ;  /* 0x0000761003447816 */ /* 0x000fe20000000044 */
[----:B------:R-:W-:Y:S01]  /*c920*/  @!P1 IMAD.MOV.U32 R57, RZ, RZ, R35 ;  /* 0x000000ffff399224 */ /* 0x000fe200078e0023 */
[----:B------:R3:W1:Y:S02]  /*c930*/  SHFL.IDX PT, R3, R43, 0x3, 0x181f ;  /* 0x00781f002b037f89 */ /* 0x00066400000e0000 */
[----:B------:R-:W-:Y:S01]  /*c940*/  PRMT R69, R8, 0x7610, R69 ;  /* 0x0000761008457816 */ /* 0x000fe20000000045 */
[----:B------:R-:W-:Y:S01]  /*c950*/  IMAD.MOV.U32 R8, RZ, RZ, R56 ;  /* 0x000000ffff087224 */ /* 0x000fe200078e0038 */
[----:B------:R3:W1:Y:S01]  /*c960*/  SHFL.IDX PT, R34, R44, 0x3, 0x181f ;  /* 0x00781f002c227f89 */ /* 0x00066200000e0000 */
[----:B------:R-:W-:Y:S01]  /*c970*/  IMAD.MOV.U32 R9, RZ, RZ, R57 ;  /* 0x000000ffff097224 */ /* 0x000fe200078e0039 */
[----:B----4-:R-:W-:Y:S01]  /*c980*/  @!P1 MOV R41, R31 ;  /* 0x0000001f00299202 */ /* 0x010fe20000000f00 */
[----:B------:R-:W-:Y:S01]  /*c990*/  @!P1 IMAD.MOV.U32 R38, RZ, RZ, R28 ;  /* 0x000000ffff269224 */ /* 0x000fe200078e001c */
[----:B------:R-:W-:Y:S01]  /*c9a0*/  PRMT R48, R8, 0x7610, R48 ;  /* 0x0000761008307816 */ /* 0x000fe20000000030 */
[----:B------:R-:W-:Y:S01]  /*c9b0*/  @!P1 IMAD.MOV.U32 R39, RZ, RZ, R29 ;  /* 0x000000ffff279224 */ /* 0x000fe200078e001d */
[----:B------:R-:W-:Y:S01]  /*c9c0*/  PRMT R49, R9, 0x7610, R49 ;  /* 0x0000761009317816 */ /* 0x000fe20000000031 */
[----:B------:R-:W-:-:S02]  /*c9d0*/  @!P1 IMAD.MOV.U32 R40, RZ, RZ, R30 ;  /* 0x000000ffff289224 */ /* 0x000fc400078e001e */
[----:B------:R-:W-:Y:S02]  /*c9e0*/  IMAD.MOV.U32 R8, RZ, RZ, R38 ;  /* 0x000000ffff087224 */ /* 0x000fe400078e0026 */
[----:B------:R-:W-:Y:S02]  /*c9f0*/  IMAD.MOV.U32 R9, RZ, RZ, R39 ;  /* 0x000000ffff097224 */ /* 0x000fe400078e0027 */
[----:B0-----:R-:W-:Y:S01]  /*ca00*/  IMAD.MOV.U32 R10, RZ, RZ, R40 ;  /* 0x000000ffff0a7224 */ /* 0x001fe200078e0028 */
[----:B------:R-:W-:Y:S01]  /*ca10*/  PRMT R72, R8, 0x7610, R72 ;  /* 0x0000761008487816 */ /* 0x000fe20000000048 */
[----:B------:R-:W-:Y:S01]  /*ca20*/  IMAD.MOV.U32 R11, RZ, RZ, R41 ;  /* 0x000000ffff0b7224 */ /* 0x000fe200078e0029 */
[----:B------:R-:W-:Y:S02]  /*ca30*/  PRMT R73, R9, 0x7610, R73 ;  /* 0x0000761009497816 */ /* 0x000fe40000000049 */
[----:B------:R-:W-:Y:S02]  /*ca40*/  CS2R R8, SRZ ;  /* 0x0000000000087805 */ /* 0x000fe4000001ff00 */
[----:B------:R-:W-:-:S02]  /*ca50*/  PRMT R74, R10, 0x7610, R74 ;  /* 0x000076100a4a7816 */ /* 0x000fc4000000004a */
[----:B---3--:R-:W-:-:S07]  /*ca60*/  PRMT R75, R11, 0x7610, R75 ;  /* 0x000076100b4b7816 */ /* 0x008fce000000004b */
.L_x_8699:
[----:B------:R-:W-:Y:S01]  /*ca70*/  VIADD R59, R59, 0x60 ;  /* 0x000000603b3b7836 */ /* 0x000fe20000000000 */
[----:B------:R-:W-:Y:S01]  /*ca80*/  BSSY B1, `(.L_x_8349) ;  /* 0x0000012000017945 */ /* 0x000fe20003800000 */
[----:B------:R-:W-:Y:S02]  /*ca90*/  CS2R R10, SRZ ;  /* 0x00000000000a7805 */ /* 0x000fe4000001ff00 */
[----:B--2---:R-:W-:Y:S02]  /*caa0*/  CS2R R12, SRZ ;  /* 0x00000000000c7805 */ /* 0x004fe4000001ff00 */
[----:B------:R-:W-:Y:S02]  /*cab0*/  CS2R R14, SRZ ;  /* 0x00000000000e7805 */ /* 0x000fe4000001ff00 */
[----:B------:R-:W-:-:S13]  /*cac0*/  ISETP.GE.AND P1, PT, R59, R0, PT ;  /* 0x000000003b00720c */ /* 0x000fda0003f26270 */
[----:B------:R-:W-:Y:S05]  /*cad0*/  @P1 BRA `(.L_x_8350) ;  /* 0x0000000000301947 */ /* 0x000fea0003800000 */
[----:B------:R-:W-:Y:S02]  /*cae0*/  CS2R R10, SRZ ;  /* 0x00000000000a7805 */ /* 0x000fe4000001ff00 */
[----:B------:R-:W-:Y:S02]  /*caf0*/  CS2R R12, SRZ ;  /* 0x00000000000c7805 */ /* 0x000fe4000001ff00 */
[----:B------:R-:W-:Y:S01]  /*cb00*/  CS2R R14, SRZ ;  /* 0x00000000000e7805 */ /* 0x000fe2000001ff00 */
[----:B------:R-:W-:Y:S06]  /*cb10*/  @P0 BRA `(.L_x_8350) ;  /* 0x0000000000200947 */ /* 0x000fec0003800000 */
[C---:B------:R-:W-:Y:S01]  /*cb20*/  IMAD.SHL.U32 R9, R16.reuse, 0x2, RZ ;  /* 0x0000000210097824 */ /* 0x040fe200078e00ff */
[----:B------:R-:W-:-:S04]  /*cb30*/  SHF.L.U64.HI R10, R16, 0x1, R17 ;  /* 0x00000001100a7819 */ /* 0x000fc80000010211 */
[-C--:B-1----:R-:W-:Y:S02]  /*cb40*/  IADD3 R12, P1, R32, R9.reuse, RZ ;  /* 0x00000009200c7210 */ /* 0x082fe40007f3e0ff */
[----:B------:R-:W-:-:S03]  /*cb50*/  IADD3 R8, P2, R34, R9, RZ ;  /* 0x0000000922087210 */ /* 0x000fc60007f5e0ff */
[--C-:B------:R-:W-:Y:S02]  /*cb60*/  IMAD.X R13, R3, 0x1, R10.reuse, P1 ;  /* 0x00000001030d7824 */ /* 0x100fe400008e060a */
[----:B------:R-:W-:-:S04]  /*cb70*/  IMAD.X R9, R33, 0x1, R10, P2 ;  /* 0x0000000121097824 */ /* 0x000fc800010e060a */
[----:B------:R-:W5:Y:S04]  /*cb80*/  LD.E.128 R12, desc[UR54][R12.64] ;  /* 0x000000360c0c7980 */ /* 0x000f68000c101d00 */
[----:B------:R-:W5:Y:S02]  /*cb90*/  LD.E.128 R8, desc[UR54][R8.64] ;  /* 0x0000003608087980 */ /* 0x000f64000c101d00 */
.L_x_8350:
[----:B------:R-:W-:Y:S05]  /*cba0*/  BSYNC B1 ;  /* 0x0000000000017941 */ /* 0x000fea0003800000 */
.L_x_8349:
[----:B------:R-:W-:Y:S01]  /*cbb0*/  ULEA.HI UR4, UR37, UR37, URZ, 0x1 ;  /* 0x0000002525047291 */ /* 0x000fe2000f8f083f */
[----:B------:R-:W-:Y:S01]  /*cbc0*/  VIADDMNMX R0, R0, -R193, 0x80, PT ;  /* 0x0000008000007446 */ /* 0x000fe200038009c1 */
[----:B-1---5:R-:W-:Y:S01]  /*cbd0*/  IMAD.MOV.U32 R3, RZ, RZ, R8 ;  /* 0x000000ffff037224 */ /* 0x022fe200078e0008 */
[----:B------:R-:W-:Y:S01]  /*cbe0*/  BSSY B1, `(.L_x_8351) ;  /* 0x0000018000017945 */ /* 0x000fe20003800000 */
[----:B------:R-:W-:Y:S01]  /*cbf0*/  ULOP3.LUT UR4, UR4, 0xfffffffe, URZ, 0xc0, !UPT ;  /* 0xfffffffe04047892 */ /* 0x000fe2000f8ec03f */
[----:B------:R-:W-:Y:S01]  /*cc00*/  IMAD.MOV.U32 R28, RZ, RZ, R9 ;  /* 0x000000ffff1c7224 */ /* 0x000fe200078e0009 */
[-C--:B------:R-:W-:Y:S01]  /*cc10*/  ISETP.GE.OR P3, PT, R188, R0.reuse, P0 ;  /* 0x00000000bc00720c */ /* 0x080fe20000766670 */
[----:B------:R-:W-:Y:S01]  /*cc20*/  IMAD.MOV.U32 R30, RZ, RZ, R13 ;  /* 0x000000ffff1e7224 */ /* 0x000fe200078e000d */
[----:B------:R-:W-:Y:S01]  /*cc30*/  UIADD3 UR4, UR37, -UR4, URZ ;  /* 0x8000000425047290 */ /* 0x000fe2000fffe03f */
[-C--:B------:R-:W-:Y:S02]  /*cc40*/  ISETP.GE.OR P2, PT, R217, R0.reuse, P0 ;  /* 0x00000000d900720c */ /* 0x080fe40000746670 */
[----:B------:R-:W-:-:S02]  /*cc50*/  ISETP.GE.OR P1, PT, R216, R0, P0 ;  /* 0x00000000d800720c */ /* 0x000fc40000726670 */
[----:B------:R-:W-:Y:S01]  /*cc60*/  ISETP.GE.OR P0, PT, R215, R0, P0 ;  /* 0x00000000d700720c */ /* 0x000fe20000706670 */
        /* <DEDUP_REMOVED lines=9> */
[----:B------:R-:W0:Y:S01]  /*cd00*/  SYNCS.PHASECHK.TRANS64.TRYWAIT P4, [R18+URZ+0x28800], R29 ;  /* 0x0288001d120075a7 */ /* 0x000e22000808017f */
[----:B------:R-:W-:Y:S01]  /*cd10*/  PRMT R59, R3, 0x7610, R59 ;  /* 0x00007610033b7816 */ /* 0x000fe2000000003b */
[----:B------:R-:W-:Y:S01]  /*cd20*/  IMAD.MOV.U32 R3, RZ, RZ, R15 ;  /* 0x000000ffff037224 */ /* 0x000fe200078e000f */
[----:B------:R-:W-:-:S02]  /*cd30*/  PRMT R70, R28, 0x7610, R70 ;  /* 0x000076101c467816 */ /* 0x000fc40000000046 */
[----:B------:R-:W-:Y:S01]  /*cd40*/  PRMT R71, R30, 0x7610, R71 ;  /* 0x000076101e477816 */ /* 0x000fe20000000047 */
[----:B0-----:R-:W-:Y:S06]  /*cd50*/  @!P4 BRA `(.L_x_8352) ;  /* 0x000001b800a4c947 */ /* 0x001fec0003800000 */
.L_x_8700:
[----:B------:R-:W-:Y:S05]  /*cd60*/  BSYNC B1 ;  /* 0x0000000000017941 */ /* 0x000fea0003800000 */
.L_x_8351:
[----:B------:R-:W-:Y:S04]  /*cd70*/  BSSY B1, `(.L_x_8353) ;  /* 0x0000069000017945 */ /* 0x000fe80003800000 */
[----:B------:R-:W-:Y:S05]  /*cd80*/  @P3 BRA `(.L_x_8354) ;  /* 0x00000004009c3947 */ /* 0x000fea0003800000 */
[----:B------:R-:W-:Y:S02]  /*cd90*/  LEA.HI R28, R58, R207, RZ, 0x1d ;  /* 0x000000cf3a1c7211 */ /* 0x000fe400078fe8ff */
[--C-:B------:R-:W-:Y:S02]  /*cda0*/  SHF.R.U64 R87, R50, 0x10, R51.reuse ;  /* 0x0000001032577819 */ /* 0x100fe40000001233 */
[----:B------:R-:W-:Y:S01]  /*cdb0*/  SHF.R.S32.HI R31, RZ, 0x1f, R28 ;  /* 0x0000001fff1f7819 */ /* 0x000fe2000001141c */
[----:B0-----:R-:W-:Y:S01]  /*cdc0*/  IMAD.SHL.U32 R29, R28, 0x8, RZ ;  /* 0x000000081c1d7824 */ /* 0x001fe200078e00ff */
[----:B------:R-:W-:Y:S02]  /*cdd0*/  SHF.R.U32.HI R50, RZ, 0x10, R51 ;  /* 0x00000010ff327819 */ /* 0x000fe40000011633 */
[----:B------:R-:W-:Y:S02]  /*cde0*/  LEA.HI R31, R31, R28, RZ, 0x3 ;  /* 0x0000001c1f1f7211 */ /* 0x000fe400078f18ff */
[----:B------:R-:W-:-:S02]  /*cdf0*/  LOP3.LUT R29, R29, 0x38, RZ, 0xc0, !PT ;  /* 0x000000381d1d7812 */ /* 0x000fc400078ec0ff */
[----:B------:R-:W-:Y:S01]  /*ce00*/  SHF.R.U64 R51, R20, 0x10, R21 ;  /* 0x0000001014337819 */ /* 0x000fe20000001215 */
[----:B------:R-:W-:Y:S01]  /*ce10*/  IMAD.SHL.U32 R31, R31, 0x400, RZ ;  /* 0x000004001f1f7824 */ /* 0x000fe200078e00ff */
[----:B------:R-:W-:Y:S02]  /*ce20*/  LOP3.LUT R28, R29, 0x1c0, R222, 0xf8, !PT ;  /* 0x000001c01d1c7812 */ /* 0x000fe400078ef8de */
[----:B------:R-:W-:Y:S02]  /*ce30*/  SHF.R.U64 R83, R52, 0x10, R53 ;  /* 0x0000001034537819 */ /* 0x000fe40000001235 */
[----:B------:R-:W-:Y:S02]  /*ce40*/  LOP3.LUT R28, R28, R203, RZ, 0x3c, !PT ;  /* 0x000000cb1c1c7212 */ /* 0x000fe400078e3cff */
[----:B------:R-:W-:Y:S02]  /*ce50*/  LOP3.LUT R31, R31, 0x7fffe000, RZ, 0xc0, !PT ;  /* 0x7fffe0001f1f7812 */ /* 0x000fe400078ec0ff */
[----:B------:R-:W-:-:S02]  /*ce60*/  SHF.R.U32.HI R20, RZ, 0x10, R21 ;  /* 0x00000010ff147819 */ /* 0x000fc40000011615 */
[----:B------:R-:W-:Y:S02]  /*ce70*/  IADD3 R33, R28, R31, R204 ;  /* 0x0000001f1c217210 */ /* 0x000fe40007ffe0cc */
[----:B------:R-:W0:Y:S01]  /*ce80*/  LDS.128 R28, [R205] ;  /* 0x00000000cd1c7984 */ /* 0x000e220000000c00 */
[----:B------:R-:W-:Y:S02]  /*ce90*/  PRMT R78, R78, 0x5410, R51 ;  /* 0x000054104e4e7816 */ /* 0x000fe40000000033 */
        /* <DEDUP_REMOVED lines=8> */
[----:B------:R-:W-:-:S02]  /*cf20*/  SHF.R.U64 R21, R36, 0x10, R37 ;  /* 0x0000001024157819 */ /* 0x000fc40000001225 */
[----:B------:R-:W-:Y:S02]  /*cf30*/  SHF.R.U32.HI R85, RZ, 0x10, R37 ;  /* 0x00000010ff557819 */ /* 0x000fe40000011625 */
[----:B------:R-:W-:Y:S02]  /*cf40*/  PRMT R77, R77, 0x5410, R50 ;  /* 0x000054104d4d7816 */ /* 0x000fe40000000032 */
[----:B------:R-:W-:Y:S02]  /*cf50*/  PRMT R82, R47, 0x5410, R82 ;  /* 0x000054102f527816 */ /* 0x000fe40000000052 */
[----:B------:R-:W-:Y:S01]  /*cf60*/  PRMT R84, R80, 0x5410, R21 ;  /* 0x0000541050547816 */ /* 0x000fe20000000015 */
[----:B------:R-:W-:Y:S01]  /*cf70*/  IMAD.U32 R80, R83, 0x10000, RZ ;  /* 0x0001000053507824 */ /* 0x000fe200078e00ff */
[----:B------:R-:W-:Y:S02]  /*cf80*/  PRMT R85, R86, 0x5410, R85 ;  /* 0x0000541056557816 */ /* 0x000fe40000000055 */
[----:B------:R-:W-:-:S02]  /*cf90*/  LOP3.LUT R78, R78, 0xffff0000, RZ, 0xc0, !PT ;  /* 0xffff00004e4e7812 */ /* 0x000fc400078ec0ff */
[----:B------:R-:W-:Y:S01]  /*cfa0*/  LOP3.LUT R76, R76, 0xffff0000, RZ, 0xc0, !PT ;  /* 0xffff00004c4c7812 */ /* 0x000fe200078ec0ff */
[----:B------:R-:W-:Y:S01]  /*cfb0*/  IMAD.U32 R86, R85, 0x10000, RZ ;  /* 0x0001000055567824 */ /* 0x000fe200078e00ff */
        /* <DEDUP_REMOVED lines=17> */
[----:B------:R-:W-:Y:S01]  /*d0d0*/  FFMA.FTZ R87, R20, R53, -R87 ;  /* 0x0000003514577223 */ /* 0x000fe20000010857 */
[----:B------:R-:W-:Y:S01]  /*d0e0*/  FMUL.FTZ R53, R47, R80 ;  /* 0x000000502f357220 */ /* 0x000fe20000410000 */
[----:B------:R-:W-:-:S02]  /*d0f0*/  IMAD.U32 R51, R35, 0x10000, RZ ;  /* 0x0001000023337824 */ /* 0x000fc400078e00ff */
[----:B------:R-:W-:Y:S01]  /*d100*/  FFMA.FTZ R91, R20, R79, R91 ;  /* 0x0000004f145b7223 */ /* 0x000fe2000001005b */
[----:B------:R-:W-:Y:S02]  /*d110*/  IMAD.U32 R20, R82, 0x10000, RZ ;  /* 0x0001000052147824 */ /* 0x000fe400078e00ff */
[-C--:B------:R-:W-:Y:S01]  /*d120*/  FMUL.FTZ R47, R47, R46.reuse ;  /* 0x0000002e2f2f7220 */ /* 0x080fe20000410000 */
[C---:B------:R-:W-:Y:S01]  /*d130*/  FFMA.FTZ R53, R36.reuse, R46, -R53 ;  /* 0x0000002e24357223 */ /* 0x040fe20000010835 */
[C---:B------:R-:W-:Y:S01]  /*d140*/  FMUL.FTZ R46, R51.reuse, R86 ;  /* 0x00000056332e7220 */ /* 0x040fe20000410000 */
[----:B------:R-:W-:Y:S01]  /*d150*/  FMUL.FTZ R79, R51, R20 ;  /* 0x00000014334f7220 */ /* 0x000fe20000410000 */
[----:B------:R-:W-:Y:S01]  /*d160*/  FFMA.FTZ R47, R36, R80, R47 ;  /* 0x00000050242f7223 */ /* 0x000fe2000001002f */
[C---:B------:R-:W-:Y:S01]  /*d170*/  FMUL.FTZ R36, R32.reuse, R76 ;  /* 0x0000004c20247220 */ /* 0x040fe20000410000 */
[----:B------:R-:W-:Y:S01]  /*d180*/  FFMA.FTZ R51, R37, R20, -R46 ;  /* 0x0000001425337223 */ /* 0x000fe2000001082e */
[----:B------:R-:W-:Y:S01]  /*d190*/  FMUL.FTZ R20, R32, R78 ;  /* 0x0000004e20147220 */ /* 0x000fe20000410000 */
[----:B------:R-:W-:-:S02]  /*d1a0*/  IMAD.U32 R50, R34, 0x10000, RZ ;  /* 0x0001000022327824 */ /* 0x000fc400078e00ff */
[C---:B------:R-:W-:Y:S01]  /*d1b0*/  FFMA.FTZ R36, R21.reuse, R78, R36 ;  /* 0x0000004e15247223 */ /* 0x040fe20000010024 */
[----:B------:R-:W-:Y:S02]  /*d1c0*/  IMAD.U32 R32, R84, 0x10000, RZ ;  /* 0x0001000054207824 */ /* 0x000fe400078e00ff */
[----:B------:R-:W-:Y:S01]  /*d1d0*/  FFMA.FTZ R76, R21, R76, -R20 ;  /* 0x0000004c154c7223 */ /* 0x000fe20000010814 */
[----:B------:R-:W-:Y:S02]  /*d1e0*/  IMAD.U32 R20, R52, 0x10000, RZ ;  /* 0x0001000034147824 */ /* 0x000fe400078e00ff */
[----:B------:R-:W-:Y:S01]  /*d1f0*/  FFMA.FTZ R79, R37, R86, R79 ;  /* 0x00000056254f7223 */ /* 0x000fe2000001004f */
[----:B------:R-:W-:Y:S01]  /*d200*/  FMUL.FTZ R78, R50, R32 ;  /* 0x00000020324e7220 */ /* 0x000fe20000410000 */
[C---:B------:R-:W-:Y:S01]  /*d210*/  FMUL.FTZ R37, R33.reuse, R83 ;  /* 0x0000005321257220 */ /* 0x040fe20000410000 */
[-C--:B------:R-:W-:Y:S01]  /*d220*/  FMUL.FTZ R80, R33, R77.reuse ;  /* 0x0000004d21507220 */ /* 0x080fe20000410000 */
[----:B------:R-:W-:Y:S01]  /*d230*/  LOP3.LUT R34, R34, 0xffff0000, RZ, 0xc0, !PT ;  /* 0xffff000022227812 */ /* 0x000fe200078ec0ff */
[-C--:B------:R-:W-:Y:S01]  /*d240*/  FMUL.FTZ R50, R50, R20.reuse ;  /* 0x0000001432327220 */ /* 0x080fe20000410000 */
[----:B------:R-:W-:Y:S01]  /*d250*/  FFMA.FTZ R78, R29, R20, -R78 ;  /* 0x000000141d4e7223 */ /* 0x000fe2000001084e */
[----:B------:R-:W-:Y:S01]  /*d260*/  LOP3.LUT R33, R84, 0xffff0000, RZ, 0xc0, !PT ;  /* 0xffff000054217812 */ /* 0x000fe200078ec0ff */
[----:B------:R-:W-:Y:S01]  /*d270*/  FFMA.FTZ R46, R28, R77, -R37 ;  /* 0x0000004d1c2e7223 */ /* 0x000fe20000010825 */
        /* <DEDUP_REMOVED lines=8> */
[----:B------:R-:W-:Y:S01]  /*d300*/  F2FP.BF16.F32.PACK_AB R32, R36, R91 ;  /* 0x0000005b2420723e */ /* 0x000fe200000010ff */
[C---:B------:R-:W-:Y:S01]  /*d310*/  FMUL.FTZ R28, R35.reuse, R20 ;  /* 0x00000014231c7220 */ /* 0x040fe20000410000 */
[C---:B------:R-:W-:Y:S01]  /*d320*/  FFMA.FTZ R21, R30.reuse, R21, -R29 ;  /* 0x000000151e157223 */ /* 0x040fe2000001081d */
        /* <DEDUP_REMOVED lines=8> */
[----:B------:R-:W-:Y:S02]  /*d3b0*/  F2FP.BF16.F32.PACK_AB R31, R82, R51 ;  /* 0x00000033521f723e */ /* 0x000fe400000010ff */
[----:B------:R-:W-:Y:S02]  /*d3c0*/  F2FP.BF16.F32.PACK_AB R33, R80, R47 ;  /* 0x0000002f5021723e */ /* 0x000fe400000010ff */
[----:B------:R-:W-:Y:S01]  /*d3d0*/  F2FP.BF16.F32.PACK_AB R35, R20, R79 ;  /* 0x0000004f1423723e */ /* 0x000fe200000010ff */
[----:B------:R1:W-:Y:S04]  /*d3e0*/  STS.128 [R205], R28 ;  /* 0x0000001ccd007388 */ /* 0x0003e80000000c00 */
[----:B------:R1:W-:Y:S02]  /*d3f0*/  STS.128 [R81+0x10400], R32 ;  /* 0x0104002051007388 */ /* 0x0003e40000000c00 */
.L_x_8354:
[----:B------:R-:W-:Y:S05]  /*d400*/  BSYNC B1 ;  /* 0x0000000000017941 */ /* 0x000fea0003800000 */
.L_x_8353:
[----:B------:R-:W-:Y:S04]  /*d410*/  BSSY B1, `(.L_x_8355) ;  /* 0x0000068000017945 */ /* 0x000fe80003800000 */
[----:B------:R-:W-:Y:S05]  /*d420*/  @P2 BRA `(.L_x_8356) ;  /* 0x0000000400982947 */ /* 0x000fea0003800000 */
[----:B------:R-:W-:Y:S02]  /*d430*/  LEA.HI R20, R58, R207, RZ, 0x1d ;  /* 0x000000cf3a147211 */ /* 0x000fe400078fe8ff */
[--C-:B------:R-:W-:Y:S02]  /*d440*/  SHF.R.U64 R37, R6, 0x10, R7.reuse ;  /* 0x0000001006257819 */ /* 0x100fe40000001207 */
[----:B------:R-:W-:Y:S01]  /*d450*/  SHF.R.S32.HI R21, RZ, 0x1f, R20 ;  /* 0x0000001fff157819 */ /* 0x000fe20000011414 */
[----:B-1----:R-:W-:Y:S01]  /*d460*/  IMAD.SHL.U32 R28, R20, 0x8, RZ ;  /* 0x00000008141c7824 */ /* 0x002fe200078e00ff */
[----:B------:R-:W-:Y:S02]  /*d470*/  SHF.R.U32.HI R6, RZ, 0x10, R7 ;  /* 0x00000010ff067819 */ /* 0x000fe40000011607 */
[----:B------:R-:W-:Y:S02]  /*d480*/  LEA.HI R21, R21, R20, RZ, 0x3 ;  /* 0x0000001415157211 */ /* 0x000fe400078f18ff */
[----:B------:R-:W-:-:S02]  /*d490*/  LOP3.LUT R20, R199, 0x38, R28, 0xf8, !PT ;  /* 0x00000038c7147812 */ /* 0x000fc400078ef81c */
[----:B------:R-:W-:Y:S01]  /*d4a0*/  SHF.R.U64 R7, R24, 0x10, R25 ;  /* 0x0000001018077819 */ /* 0x000fe20000001219 */
[----:B------:R-:W-:Y:S01]  /*d4b0*/  IMAD.SHL.U32 R28, R21, 0x400, RZ ;  /* 0x00000400151c7824 */ /* 0x000fe200078e00ff */
[----:B------:R-:W-:Y:S02]  /*d4c0*/  LOP3.LUT R21, R20, R225, RZ, 0x3c, !PT ;  /* 0x000000e114157212 */ /* 0x000fe400078e3cff */
[----:B------:R-:W-:Y:S02]  /*d4d0*/  SHF.R.U64 R47, R4, 0x10, R5 ;  /* 0x00000010042f7819 */ /* 0x000fe40000001205 */
[----:B------:R-:W-:Y:S02]  /*d4e0*/  LOP3.LUT R28, R28, 0x7fffe000, RZ, 0xc0, !PT ;  /* 0x7fffe0001c1c7812 */ /* 0x000fe400078ec0ff */
[----:B------:R-:W-:Y:S02]  /*d4f0*/  PRMT R60, R60, 0x5410, R7 ;  /* 0x000054103c3c7816 */ /* 0x000fe40000000007 */
[----:B------:R-:W-:-:S02]  /*d500*/  IADD3 R21, R21, R28, R202 ;  /* 0x0000001c15157210 */ /* 0x000fc40007ffe0ca */
[----:B0-----:R-:W0:Y:S01]  /*d510*/  LDS.128 R28, [R214] ;  /* 0x00000000d61c7984 */ /* 0x001e220000000c00 */
[----:B------:R-:W-:Y:S02]  /*d520*/  SHF.R.U32.HI R4, RZ, 0x10, R5 ;  /* 0x00000010ff047819 */ /* 0x000fe40000011605 */
[----:B------:R-:W-:Y:S01]  /*d530*/  IMAD R21, R21, 0x2, R18 ;  /* 0x0000000215157824 */ /* 0x000fe200078e0212 */
[----:B------:R-:W-:Y:S02]  /*d540*/  SHF.R.U32.HI R24, RZ, 0x10, R25 ;  /* 0x00000010ff187819 */ /* 0x000fe40000011619 */
[----:B------:R-:W-:Y:S02]  /*d550*/  SHF.R.U64 R5, R26, 0x10, R27 ;  /* 0x000000101a057819 */ /* 0x000fe4000000121b */
[----:B------:R-:W1:Y:S01]  /*d560*/  LDS.128 R32, [R21+0x10400] ;  /* 0x0104000015207984 */ /* 0x000e620000000c00 */
[----:B------:R-:W-:Y:S02]  /*d570*/  PRMT R64, R64, 0x5410, R47 ;  /* 0x0000541040407816 */ /* 0x000fe4000000002f */
[----:B------:R-:W-:Y:S01]  /*d580*/  PRMT R66, R66, 0x5410, R37 ;  /* 0x0000541042427816 */ /* 0x000fe20000000025 */
[----:B------:R-:W-:Y:S01]  /*d590*/  IMAD.U32 R37, R60, 0x10000, RZ ;  /* 0x000100003c257824 */ /* 0x000fe200078e00ff */
        /* <DEDUP_REMOVED lines=8> */
[----:B------:R-:W-:Y:S01]  /*d620*/  LOP3.LUT R64, R64, 0xffff0000, RZ, 0xc0, !PT ;  /* 0xffff000040407812 */ /* 0x000fe200078ec0ff */
[C---:B0-----:R-:W-:Y:S01]  /*d630*/  IMAD.U32 R4, R28.reuse, 0x10000, RZ ;  /* 0x000100001c047824 */ /* 0x041fe200078e00ff */
[----:B------:R-:W-:Y:S01]  /*d640*/  LOP3.LUT R5, R28, 0xffff0000, RZ, 0xc0, !PT ;  /* 0xffff00001c057812 */ /* 0x000fe200078ec0ff */
[C---:B------:R-:W-:Y:S01]  /*d650*/  IMAD.U32 R7, R30.reuse, 0x10000, RZ ;  /* 0x000100001e077824 */ /* 0x040fe200078e00ff */
[----:B------:R-:W-:Y:S01]  /*d660*/  LOP3.LUT R20, R30, 0xffff0000, RZ, 0xc0, !PT ;  /* 0xffff00001e147812 */ /* 0x000fe200078ec0ff */
[C---:B------:R-:W-:Y:S01]  /*d670*/  IMAD.U32 R6, R29.reuse, 0x10000, RZ ;  /* 0x000100001d067824 */ /* 0x040fe200078e00ff */
[----:B------:R-:W-:-:S02]  /*d680*/  LOP3.LUT R28, R29, 0xffff0000, RZ, 0xc0, !PT ;  /* 0xffff00001d1c7812 */ /* 0x000fc400078ec0ff */
[----:B------:R-:W-:Y:S01]  /*d690*/  SHF.L.U32 R24, R31, 0x10, RZ ;  /* 0x000000101f187819 */ /* 0x000fe200000006ff */
[C---:B-1----:R-:W-:Y:S01]  /*d6a0*/  IMAD.U32 R25, R32.reuse, 0x10000, RZ ;  /* 0x0001000020197824 */ /* 0x042fe200078e00ff */
[----:B------:R-:W-:Y:S01]  /*d6b0*/  LOP3.LUT R26, R32, 0xffff0000, RZ, 0xc0, !PT ;  /* 0xffff0000201a7812 */ /* 0x000fe200078ec0ff */
[C---:B------:R-:W-:Y:S01]  /*d6c0*/  IMAD.U32 R27, R33.reuse, 0x10000, RZ ;  /* 0x00010000211b7824 */ /* 0x040fe200078e00ff */
[----:B------:R-:W-:Y:S01]  /*d6d0*/  LOP3.LUT R32, R33, 0xffff0000, RZ, 0xc0, !PT ;  /* 0xffff000021207812 */ /* 0x000fe200078ec0ff */
[C---:B------:R-:W-:Y:S01]  /*d6e0*/  FMUL.FTZ R47, R25.reuse, R37 ;  /* 0x00000025192f7220 */ /* 0x040fe20000410000 */
[-C--:B------:R-:W-:Y:S01]  /*d6f0*/  FMUL.FTZ R51, R25, R36.reuse ;  /* 0x0000002419337220 */ /* 0x080fe20000410000 */
[----:B------:R-:W-:Y:S01]  /*d700*/  LOP3.LUT R30, R31, 0xffff0000, RZ, 0xc0, !PT ;  /* 0xffff00001f1e7812 */ /* 0x000fe200078ec0ff */
[----:B------:R-:W-:Y:S02]  /*d710*/  IMAD.U32 R33, R35, 0x10000, RZ ;  /* 0x0001000023217824 */ /* 0x000fe400078e00ff */
[----:B------:R-:W-:Y:S01]  /*d720*/  FFMA.FTZ R47, R4, R36, -R47 ;  /* 0x00000024042f7223 */ /* 0x000fe2000001082f */
[----:B------:R-:W-:Y:S01]  /*d730*/  IMAD.U32 R36, R63, 0x10000, RZ ;  /* 0x000100003f247824 */ /* 0x000fe200078e00ff */
[C---:B------:R-:W-:Y:S01]  /*d740*/  LOP3.LUT R31, R34.reuse, 0xffff0000, RZ, 0xc0, !PT ;  /* 0xffff0000221f7812 */ /* 0x040fe200078ec0ff */
[----:B------:R-:W-:Y:S01]  /*d750*/  IMAD.U32 R29, R34, 0x10000, RZ ;  /* 0x00010000221d7824 */ /* 0x000fe200078e00ff */
[----:B------:R-:W-:Y:S01]  /*d760*/  LOP3.LUT R34, R35, 0xffff0000, RZ, 0xc0, !PT ;  /* 0xffff000023227812 */ /* 0x000fe200078ec0ff */
[----:B------:R-:W-:-:S02]  /*d770*/  IMAD.U32 R35, R61, 0x10000, RZ ;  /* 0x000100003d237824 */ /* 0x000fc400078e00ff */
[----:B------:R-:W-:Y:S01]  /*d780*/  FFMA.FTZ R51, R4, R37, R51 ;  /* 0x0000002504337223 */ /* 0x000fe20000010033 */
[----:B------:R-:W-:Y:S02]  /*d790*/  IMAD.U32 R25, R65, 0x10000, RZ ;  /* 0x0001000041197824 */ /* 0x000fe400078e00ff */
[----:B------:R-:W-:Y:S01]  /*d7a0*/  FMUL.FTZ R37, R33, R36 ;  /* 0x0000002421257220 */ /* 0x000fe20000410000 */
[----:B------:R-:W-:Y:S02]  /*d7b0*/  IMAD.U32 R4, R67, 0x10000, RZ ;  /* 0x0001000043047824 */ /* 0x000fe400078e00ff */
[C---:B------:R-:W-:Y:S01]  /*d7c0*/  FMUL.FTZ R53, R27.reuse, R35 ;  /* 0x000000231b357220 */ /* 0x040fe20000410000 */
[-C--:B------:R-:W-:Y:S01]  /*d7d0*/  FMUL.FTZ R27, R27, R25.reuse ;  /* 0x000000191b1b7220 */ /* 0x080fe20000410000 */
[----:B------:R-:W-:Y:S01]  /*d7e0*/  LOP3.LUT R61, R61, 0xffff0000, RZ, 0xc0, !PT ;  /* 0xffff00003d3d7812 */ /* 0x000fe200078ec0ff */
[-C--:B------:R-:W-:Y:S01]  /*d7f0*/  FMUL.FTZ R33, R33, R4.reuse ;  /* 0x0000000421217220 */ /* 0x080fe20000410000 */
[----:B------:R-:W-:Y:S01]  /*d800*/  FFMA.FTZ R37, R24, R4, -R37 ;  /* 0x0000000418257223 */ /* 0x000fe20000010825 */
[----:B------:R-:W-:Y:S01]  /*d810*/  FMUL.FTZ R4, R26, R60 ;  /* 0x0000003c1a047220 */ /* 0x000fe20000410000 */
[----:B------:R-:W-:Y:S01]  /*d820*/  LOP3.LUT R65, R65, 0xffff0000, RZ, 0xc0, !PT ;  /* 0xffff000041417812 */ /* 0x000fe200078ec0ff */
[C---:B------:R-:W-:Y:S01]  /*d830*/  FFMA.FTZ R53, R6.reuse, R25, -R53 ;  /* 0x0000001906357223 */ /* 0x040fe20000010835 */
[----:B------:R-:W-:Y:S01]  /*d840*/  FFMA.FTZ R25, R6, R35, R27 ;  /* 0x0000002306197223 */ /* 0x000fe2000001001b */
[-C--:B------:R-:W-:Y:S01]  /*d850*/  FMUL.FTZ R26, R26, R64.reuse ;  /* 0x000000401a1a7220 */ /* 0x080fe20000410000 */
[----:B------:R-:W-:Y:S01]  /*d860*/  FFMA.FTZ R64, R5, R64, -R4 ;  /* 0x0000004005407223 */ /* 0x000fe20000010804 */
[----:B------:R-:W-:-:S02]  /*d870*/  IMAD.U32 R6, R62, 0x10000, RZ ;  /* 0x000100003e067824 */ /* 0x000fc400078e00ff */
[----:B------:R-:W-:Y:S01]  /*d880*/  FMUL.FTZ R27, R32, R61 ;  /* 0x0000003d201b7220 */ /* 0x000fe20000410000 */
[----:B------:R-:W-:Y:S02]  /*d890*/  IMAD.U32 R4, R66, 0x10000, RZ ;  /* 0x0001000042047824 */ /* 0x000fe400078e00ff */
[-C--:B------:R-:W-:Y:S01]  /*d8a0*/  FMUL.FTZ R32, R32, R65.reuse ;  /* 0x0000004120207220 */ /* 0x080fe20000410000 */
[----:B------:R-:W-:Y:S01]  /*d8b0*/  LOP3.LUT R62, R62, 0xffff0000, RZ, 0xc0, !PT ;  /* 0xffff00003e3e7812 */ /* 0x000fe200078ec0ff */
[----:B------:R-:W-:Y:S01]  /*d8c0*/  FFMA.FTZ R33, R24, R36, R33 ;  /* 0x0000002418217223 */ /* 0x000fe20000010021 */
[----:B------:R-:W-:Y:S01]  /*d8d0*/  LOP3.LUT R66, R66, 0xffff0000, RZ, 0xc0, !PT ;  /* 0xffff000042427812 */ /* 0x000fe200078ec0ff */
[----:B------:R-:W-:Y:S01]  /*d8e0*/  FFMA.FTZ R24, R5, R60, R26 ;  /* 0x0000003c05187223 */ /* 0x000fe2000001001a */
        /* <DEDUP_REMOVED lines=26> */
.L_x_8356:
[----:B------:R-:W-:Y:S05]  /*da90*/  BSYNC B1 ;  /* 0x0000000000017941 */ /* 0x000fea0003800000 */
.L_x_8355:
[----:B------:R-:W-:Y:S04]  /*daa0*/  BSSY B1, `(.L_x_8357) ;  /* 0x0000068000017945 */ /* 0x000fe80003800000 */
[----:B------:R-:W-:Y:S05]  /*dab0*/  @P1 BRA `(.L_x_8358) ;  /* 0x0000000400981947 */ /* 0x000fea0003800000 */
[----:B--2---:R-:W-:Y:S02]  /*dac0*/  LEA.HI R4, R58, R207, RZ, 0x1d ;  /* 0x000000cf3a047211 */ /* 0x004fe400078fe8ff */
[----:B-1----:R-:W-:Y:S02]  /*dad0*/  SHF.R.U64 R31, R38, 0x10, R39 ;  /* 0x00000010261f7819 */ /* 0x002fe40000001227 */
[----:B------:R-:W-:Y:S01]  /*dae0*/  SHF.R.S32.HI R5, RZ, 0x1f, R4 ;  /* 0x0000001fff057819 */ /* 0x000fe20000011404 */
[----:B------:R-:W-:Y:S01]  /*daf0*/  IMAD.SHL.U32 R6, R4, 0x8, RZ ;  /* 0x0000000804067824 */ /* 0x000fe200078e00ff */
[----:B------:R-:W-:Y:S02]  /*db00*/  SHF.R.U64 R35, R54, 0x10, R55 ;  /* 0x0000001036237819 */ /* 0x000fe40000001237 */
[----:B------:R-:W-:Y:S02]  /*db10*/  LEA.HI R4, R5, R4, RZ, 0x3 ;  /* 0x0000000405047211 */ /* 0x000fe400078f18ff */
[----:B------:R-:W-:-:S02]  /*db20*/  LOP3.LUT R5, R197, 0x38, R6, 0xf8, !PT ;  /* 0x00000038c5057812 */ /* 0x000fc400078ef806 */
[----:B------:R-:W-:Y:S01]  /*db30*/  PRMT R72, R72, 0x5410, R31 ;  /* 0x0000541048487816 */ /* 0x000fe2000000001f */
[----:B------:R-:W-:Y:S01]  /*db40*/  IMAD.SHL.U32 R6, R4, 0x400, RZ ;  /* 0x0000040004067824 */ /* 0x000fe200078e00ff */
[----:B------:R-:W-:Y:S02]  /*db50*/  LOP3.LUT R4, R5, R224, RZ, 0x3c, !PT ;  /* 0x000000e005047212 */ /* 0x000fe400078e3cff */
[----:B------:R-:W-:Y:S01]  /*db60*/  SHF.R.U32.HI R38, RZ, 0x10, R39 ;  /* 0x00000010ff267819 */ /* 0x000fe20000011627 */
[----:B------:R-:W-:Y:S01]  /*db70*/  IMAD.U32 R36, R72, 0x10000, RZ ;  /* 0x0001000048247824 */ /* 0x000fe200078e00ff */
[----:B------:R-:W-:Y:S02]  /*db80*/  LOP3.LUT R6, R6, 0x7fffe000, RZ, 0xc0, !PT ;  /* 0x7fffe00006067812 */ /* 0x000fe400078ec0ff */
[----:B------:R-:W-:Y:S02]  /*db90*/  PRMT R68, R68, 0x5410, R35 ;  /* 0x0000541044447816 */ /* 0x000fe40000000023 */
[----:B------:R-:W-:-:S02]  /*dba0*/  IADD3 R21, R4, R6, R201 ;  /* 0x0000000604157210 */ /* 0x000fc40007ffe0c9 */
[----:B------:R-:W1:Y:S01]  /*dbb0*/  LDS.128 R4, [R213] ;  /* 0x00000000d5047984 */ /* 0x000e620000000c00 */
[----:B------:R-:W-:Y:S01]  /*dbc0*/  SHF.R.U32.HI R54, RZ, 0x10, R55 ;  /* 0x00000010ff367819 */ /* 0x000fe20000011637 */
[----:B------:R-:W-:Y:S01]  /*dbd0*/  IMAD.U32 R35, R68, 0x10000, RZ ;  /* 0x0001000044237824 */ /* 0x000fe200078e00ff */
[--C-:B0-----:R-:W-:Y:S01]  /*dbe0*/  SHF.R.U64 R29, R40, 0x10, R41.reuse ;  /* 0x00000010281d7819 */ /* 0x101fe20000001229 */
[----:B------:R-:W-:Y:S01]  /*dbf0*/  IMAD R21, R21, 0x2, R18 ;  /* 0x0000000215157824 */ /* 0x000fe200078e0212 */
[----:B------:R-:W-:Y:S02]  /*dc00*/  PRMT R73, R73, 0x5410, R38 ;  /* 0x0000541049497816 */ /* 0x000fe40000000026 */
[----:B------:R-:W-:Y:S02]  /*dc10*/  SHF.R.U32.HI R40, RZ, 0x10, R41 ;  /* 0x00000010ff287819 */ /* 0x000fe40000011629 */
[----:B------:R-:W0:Y:S01]  /*dc20*/  LDS.128 R24, [R21+0x10400] ;  /* 0x0104000015187984 */ /* 0x000e220000000c00 */
[----:B------:R-:W-:Y:S01]  /*dc30*/  SHF.R.U64 R33, R56, 0x10, R57 ;  /* 0x0000001038217819 */ /* 0x000fe20000001239 */
[----:B------:R-:W-:Y:S01]  /*dc40*/  IMAD.U32 R39, R73, 0x10000, RZ ;  /* 0x0001000049277824 */ /* 0x000fe200078e00ff */
[----:B------:R-:W-:-:S02]  /*dc50*/  PRMT R69, R69, 0x5410, R54 ;  /* 0x0000541045457816 */ /* 0x000fc40000000036 */
[----:B------:R-:W-:Y:S02]  /*dc60*/  SHF.R.U32.HI R56, RZ, 0x10, R57 ;  /* 0x00000010ff387819 */ /* 0x000fe40000011639 */
[----:B------:R-:W-:Y:S02]  /*dc70*/  PRMT R75, R75, 0x5410, R40 ;  /* 0x000054104b4b7816 */ /* 0x000fe40000000028 */
[----:B------:R-:W-:Y:S02]  /*dc80*/  PRMT R49, R49, 0x5410, R56 ;  /* 0x0000541031317816 */ /* 0x000fe40000000038 */
[----:B------:R-:W-:Y:S01]  /*dc90*/  PRMT R74, R74, 0x5410, R29 ;  /* 0x000054104a4a7816 */ /* 0x000fe2000000001d */
[----:B------:R-:W-:Y:S01]  /*dca0*/  IMAD.U32 R41, R75, 0x10000, RZ ;  /* 0x000100004b297824 */ /* 0x000fe200078e00ff */
[----:B------:R-:W-:Y:S01]  /*dcb0*/  PRMT R48, R48, 0x5410, R33 ;  /* 0x0000541030307816 */ /* 0x000fe20000000021 */
        /* <DEDUP_REMOVED lines=15> */
[----:B------:R-:W-:Y:S01]  /*ddb0*/  FFMA.FTZ R38, R20, R35, -R37 ;  /* 0x0000002314267223 */ /* 0x000fe20000010825 */
[----:B------:R-:W-:Y:S01]  /*ddc0*/  FMUL.FTZ R37, R32, R39 ;  /* 0x0000002720257220 */ /* 0x000fe20000410000 */
[----:B------:R-:W-:Y:S02]  /*ddd0*/  IMAD.U32 R34, R27, 0x10000, RZ ;  /* 0x000100001b227824 */ /* 0x000fe400078e00ff */
[----:B------:R-:W-:Y:S01]  /*dde0*/  FFMA.FTZ R47, R20, R36, R47 ;  /* 0x00000024142f7223 */ /* 0x000fe2000001002f */
[-C--:B------:R-:W-:Y:S01]  /*ddf0*/  FMUL.FTZ R51, R32, R31.reuse ;  /* 0x0000001f20337220 */ /* 0x080fe20000410000 */
[----:B------:R-:W-:Y:S01]  /*de00*/  FFMA.FTZ R36, R28, R31, -R37 ;  /* 0x0000001f1c247223 */ /* 0x000fe20000010825 */
[----:B------:R-:W-:Y:S02]  /*de10*/  IMAD.U32 R35, R49, 0x10000, RZ ;  /* 0x0001000031237824 */ /* 0x000fe400078e00ff */
[----:B------:R-:W-:Y:S01]  /*de20*/  FMUL.FTZ R31, R34, R41 ;  /* 0x00000029221f7220 */ /* 0x000fe20000410000 */
[----:B------:R-:W-:Y:S01]  /*de30*/  LOP3.LUT R37, R72, 0xffff0000, RZ, 0xc0, !PT ;  /* 0xffff000048257812 */ /* 0x000fe200078ec0ff */
[----:B------:R-:W-:Y:S01]  /*de40*/  FFMA.FTZ R51, R28, R39, R51 ;  /* 0x000000271c337223 */ /* 0x000fe20000010033 */
[-C--:B------:R-:W-:Y:S01]  /*de50*/  FMUL.FTZ R34, R34, R35.reuse ;  /* 0x0000002322227220 */ /* 0x080fe20000410000 */
[----:B------:R-:W-:Y:S01]  /*de60*/  FFMA.FTZ R40, R30, R35, -R31 ;  /* 0x000000231e287223 */ /* 0x000fe2000001081f */
[----:B------:R-:W-:Y:S01]  /*de70*/  LOP3.LUT R31, R68, 0xffff0000, RZ, 0xc0, !PT ;  /* 0xffff0000441f7812 */ /* 0x000fe200078ec0ff */
[----:B------:R-:W-:Y:S01]  /*de80*/  FMUL.FTZ R35, R24, R37 ;  /* 0x0000002518237220 */ /* 0x000fe20000410000 */
[----:B------:R-:W-:Y:S01]  /*de90*/  LOP3.LUT R28, R73, 0xffff0000, RZ, 0xc0, !PT ;  /* 0xffff0000491c7812 */ /* 0x000fe200078ec0ff */
[----:B------:R-:W-:Y:S01]  /*dea0*/  FFMA.FTZ R41, R30, R41, R34 ;  /* 0x000000291e297223 */ /* 0x000fe20000010022 */
[----:B------:R-:W-:Y:S01]  /*deb0*/  LOP3.LUT R20, R69, 0xffff0000, RZ, 0xc0, !PT ;  /* 0xffff000045147812 */ /* 0x000fe200078ec0ff */
[----:B------:R-:W-:Y:S01]  /*dec0*/  FMUL.FTZ R39, R24, R31 ;  /* 0x0000001f18277220 */ /* 0x000fe20000410000 */
[----:B------:R-:W-:-:S02]  /*ded0*/  IMAD.U32 R33, R26, 0x10000, RZ ;  /* 0x000100001a217824 */ /* 0x000fc400078e00ff */
[C---:B------:R-:W-:Y:S01]  /*dee0*/  FMUL.FTZ R34, R25.reuse, R28 ;  /* 0x0000001c19227220 */ /* 0x040fe20000410000 */
[----:B------:R-:W-:Y:S02]  /*def0*/  IMAD.U32 R30, R74, 0x10000, RZ ;  /* 0x000100004a1e7824 */ /* 0x000fe400078e00ff */
[----:B------:R-:W-:Y:S01]  /*df00*/  FMUL.FTZ R25, R25, R20 ;  /* 0x0000001419197220 */ /* 0x000fe20000410000 */
[----:B------:R-:W-:Y:S01]  /*df10*/  FFMA.FTZ R35, R4, R31, -R35 ;  /* 0x0000001f04237223 */ /* 0x000fe20000010823 */
[----:B------:R-:W-:Y:S02]  /*df20*/  IMAD.U32 R24, R48, 0x10000, RZ ;  /* 0x0001000030187824 */ /* 0x000fe400078e00ff */
[----:B------:R-:W-:Y:S01]  /*df30*/  FFMA.FTZ R32, R4, R37, R39 ;  /* 0x0000002504207223 */ /* 0x000fe20000010027 */
[----:B------:R-:W-:Y:S01]  /*df40*/  FMUL.FTZ R4, R33, R30 ;  /* 0x0000001e21047220 */ /* 0x000fe20000410000 */
        /* <DEDUP_REMOVED lines=10> */
[----:B------:R-:W-:-:S02]  /*dff0*/  LOP3.LUT R20, R75, 0xffff0000, RZ, 0xc0, !PT ;  /* 0xffff00004b147812 */ /* 0x000fc400078ec0ff */
[----:B------:R-:W-:Y:S01]  /*e000*/  LOP3.LUT R4, R49, 0xffff0000, RZ, 0xc0, !PT ;  /* 0xffff000031047812 */ /* 0x000fe200078ec0ff */
[-C--:B------:R-:W-:Y:S01]  /*e010*/  FMUL.FTZ R24, R26, R5.reuse ;  /* 0x000000051a187220 */ /* 0x080fe20000410000 */
[C---:B------:R-:W-:Y:S01]  /*e020*/  FFMA.FTZ R26, R6.reuse, R5, -R29 ;  /* 0x00000005061a7223 */ /* 0x040fe2000001081d */
[----:B------:R-:W-:Y:S01]  /*e030*/  FMUL.FTZ R30, R27, R20 ;  /* 0x000000141b1e7220 */ /* 0x000fe20000410000 */
[----:B------:R-:W-:Y:S01]  /*e040*/  F2FP.BF16.F32.PACK_AB R5, R31, R36 ;  /* 0x000000241f05723e */ /* 0x000fe200000010ff */
        /* <DEDUP_REMOVED lines=13> */
.L_x_8358:
[----:B------:R-:W-:Y:S05]  /*e120*/  BSYNC B1 ;  /* 0x0000000000017941 */ /* 0x000fea0003800000 */
.L_x_8357:
[----:B------:R-:W-:Y:S01]  /*e130*/  PRMT R20, R3, 0x5410, R0 ;  /* 0x0000541003147816 */ /* 0x000fe20000000000 */
[----:B------:R-:W-:Y:S06]  /*e140*/  @P0 BRA `(.L_x_8342) ;  /* 0x0000000400980947 */ /* 0x000fec0003800000 */
[----:B------:R-:W-:Y:S02]  /*e150*/  LEA.HI R58, R58, R207, RZ, 0x1d ;  /* 0x000000cf3a3a7211 */ /* 0x000fe400078fe8ff */
[----:B--23--:R-:W-:Y:S02]  /*e160*/  SHF.R.U64 R21, R12, 0x10, R13 ;  /* 0x000000100c157819 */ /* 0x00cfe4000000120d */
        /* <DEDUP_REMOVED lines=12> */
[----:B------:R-:W2:Y:S01]  /*e230*/  LDS.128 R4, [R212] ;  /* 0x00000000d4047984 */ /* 0x000ea20000000c00 */
[----:B------:R-:W-:Y:S02]  /*e240*/  PRMT R43, R43, 0x5410, R8 ;  /* 0x000054102b2b7816 */ /* 0x000fe40000000008 */
[----:B------:R-:W-:Y:S01]  /*e250*/  IMAD R3, R3, 0x2, R18 ;  /* 0x0000000203037824 */ /* 0x000fe200078e0212 */
[----:B------:R-:W-:Y:S02]  /*e260*/  SHF.R.U32.HI R10, RZ, 0x10, R11 ;  /* 0x00000010ff0a7819 */ /* 0x000fe4000001160b */
[----:B------:R-:W-:Y:S02]  /*e270*/  PRMT R71, R71, 0x5410, R12 ;  /* 0x0000541047477816 */ /* 0x000fe4000000000c */
[----:B------:R-:W3:Y:S01]  /*e280*/  LDS.128 R24, [R3+0x10400] ;  /* 0x0104000003187984 */ /* 0x000ee20000000c00 */
[--C-:B-1----:R-:W-:Y:S02]  /*e290*/  SHF.R.U64 R28, R14, 0x10, R15.reuse ;  /* 0x000000100e1c7819 */ /* 0x102fe4000000120f */
[----:B0-----:R-:W-:-:S02]  /*e2a0*/  SHF.R.U32.HI R29, RZ, 0x10, R15 ;  /* 0x00000010ff1d7819 */ /* 0x001fc4000001160f */
[----:B------:R-:W-:Y:S02]  /*e2b0*/  PRMT R70, R70, 0x5410, R21 ;  /* 0x0000541046467816 */ /* 0x000fe40000000015 */
[----:B------:R-:W-:Y:S02]  /*e2c0*/  PRMT R44, R44, 0x5410, R9 ;  /* 0x000054102c2c7816 */ /* 0x000fe40000000009 */
[----:B------:R-:W-:Y:S01]  /*e2d0*/  PRMT R28, R20, 0x5432, R28 ;  /* 0x00005432141c7816 */ /* 0x000fe2000000001c */
[----:B------:R-:W-:Y:S01]  /*e2e0*/  IMAD.U32 R21, R70, 0x10000, RZ ;  /* 0x0001000046157824 */ /* 0x000fe200078e00ff */
[----:B------:R-:W-:Y:S02]  /*e2f0*/  PRMT R29, R20, 0x5410, R29 ;  /* 0x00005410141d7816 */ /* 0x000fe4000000001d */
[----:B------:R-:W-:Y:S02]  /*e300*/  PRMT R45, R45, 0x5410, R0 ;  /* 0x000054102d2d7816 */ /* 0x000fe40000000000 */
[----:B------:R-:W-:Y:S01]  /*e310*/  PRMT R59, R59, 0x5410, R10 ;  /* 0x000054103b3b7816 */ /* 0x000fe2000000000a */
        /* <DEDUP_REMOVED lines=8> */
[C---:B---3--:R-:W-:Y:S01]  /*e3a0*/  IMAD.U32 R11, R24.reuse, 0x10000, RZ ;  /* 0x00010000180b7824 */ /* 0x048fe200078e00ff */
[----:B------:R-:W-:Y:S01]  /*e3b0*/  LOP3.LUT R12, R24, 0xffff0000, RZ, 0xc0, !PT ;  /* 0xffff0000180c7812 */ /* 0x000fe200078ec0ff */
[C---:B------:R-:W-:Y:S01]  /*e3c0*/  IMAD.U32 R13, R25.reuse, 0x10000, RZ ;  /* 0x00010000190d7824 */ /* 0x040fe200078e00ff */
[----:B------:R-:W-:Y:S01]  /*e3d0*/  LOP3.LUT R24, R25, 0xffff0000, RZ, 0xc0, !PT ;  /* 0xffff000019187812 */ /* 0x000fe200078ec0ff */
[C---:B------:R-:W-:Y:S01]  /*e3e0*/  IMAD.U32 R14, R26.reuse, 0x10000, RZ ;  /* 0x000100001a0e7824 */ /* 0x040fe200078e00ff */
[----:B------:R-:W-:Y:S01]  /*e3f0*/  SHF.L.U32 R25, R43, 0x10, RZ ;  /* 0x000000102b197819 */ /* 0x000fe200000006ff */
[----:B------:R-:W-:Y:S01]  /*e400*/  IMAD.U32 R20, R27, 0x10000, RZ ;  /* 0x000100001b147824 */ /* 0x000fe200078e00ff */
[----:B------:R-:W-:Y:S01]  /*e410*/  LOP3.LUT R15, R26, 0xffff0000, RZ, 0xc0, !PT ;  /* 0xffff00001a0f7812 */ /* 0x000fe200078ec0ff */
[----:B------:R-:W-:Y:S01]  /*e420*/  FMUL.FTZ R33, R11, R21 ;  /* 0x000000150b217220 */ /* 0x000fe20000410000 */
[----:B------:R-:W-:Y:S01]  /*e430*/  LOP3.LUT R26, R27, 0xffff0000, RZ, 0xc0, !PT ;  /* 0xffff00001b1a7812 */ /* 0x000fe200078ec0ff */
[----:B------:R-:W-:Y:S01]  /*e440*/  FMUL.FTZ R31, R11, R25 ;  /* 0x000000190b1f7220 */ /* 0x000fe20000410000 */
[----:B------:R-:W-:-:S02]  /*e450*/  IMAD.U32 R27, R44, 0x10000, RZ ;  /* 0x000100002c1b7824 */ /* 0x000fc400078e00ff */
[C---:B------:R-:W-:Y:S01]  /*e460*/  FFMA.FTZ R33, R0.reuse, R25, R33 ;  /* 0x0000001900217223 */ /* 0x040fe20000010021 */
[----:B------:R-:W-:Y:S02]  /*e470*/  IMAD.U32 R11, R71, 0x10000, RZ ;  /* 0x00010000470b7824 */ /* 0x000fe400078e00ff */
[----:B------:R-:W-:Y:S01]  /*e480*/  FFMA.FTZ R30, R0, R21, -R31 ;  /* 0x00000015001e7223 */ /* 0x000fe2000001081f */
[----:B------:R-:W-:Y:S01]  /*e490*/  FMUL.FTZ R35, R13, R27 ;  /* 0x0000001b0d237220 */ /* 0x000fe20000410000 */
[----:B------:R-:W-:Y:S02]  /*e4a0*/  IMAD.U32 R31, R59, 0x10000, RZ ;  /* 0x000100003b1f7824 */ /* 0x000fe400078e00ff */
[-C--:B------:R-:W-:Y:S01]  /*e4b0*/  FMUL.FTZ R13, R13, R11.reuse ;  /* 0x0000000b0d0d7220 */ /* 0x080fe20000410000 */
[----:B------:R-:W-:Y:S02]  /*e4c0*/  IMAD.U32 R21, R29, 0x10000, RZ ;  /* 0x000100001d157824 */ /* 0x000fe400078e00ff */
[----:B------:R-:W-:Y:S01]  /*e4d0*/  FFMA.FTZ R35, R8, R11, -R35 ;  /* 0x0000000b08237223 */ /* 0x000fe20000010823 */
[C---:B------:R-:W-:Y:S01]  /*e4e0*/  FMUL.FTZ R11, R20.reuse, R31 ;  /* 0x0000001f140b7220 */ /* 0x040fe20000410000 */
[----:B------:R-:W-:Y:S01]  /*e4f0*/  LOP3.LUT R43, R43, 0xffff0000, RZ, 0xc0, !PT ;  /* 0xffff00002b2b7812 */ /* 0x000fe200078ec0ff */
[----:B------:R-:W-:Y:S01]  /*e500*/  FMUL.FTZ R0, R20, R21 ;  /* 0x0000001514007220 */ /* 0x000fe20000410000 */
[----:B------:R-:W-:Y:S01]  /*e510*/  FFMA.FTZ R27, R8, R27, R13 ;  /* 0x0000001b081b7223 */ /* 0x000fe2000001000d */
[----:B------:R-:W-:Y:S01]  /*e520*/  FFMA.FTZ R20, R10, R21, -R11 ;  /* 0x000000150a147223 */ /* 0x000fe2000001080b */
[----:B------:R-:W-:Y:S01]  /*e530*/  LOP3.LUT R11, R70, 0xffff0000, RZ, 0xc0, !PT ;  /* 0xffff0000460b7812 */ /* 0x000fe200078ec0ff */
[----:B------:R-:W-:Y:S01]  /*e540*/  FMUL.FTZ R13, R12, R43 ;  /* 0x0000002b0c0d7220 */ /* 0x000fe20000410000 */
[----:B------:R-:W-:Y:S01]  /*e550*/  FFMA.FTZ R31, R10, R31, R0 ;  /* 0x0000001f0a1f7223 */ /* 0x000fe20000010000 */
[----:B------:R-:W-:Y:S01]  /*e560*/  LOP3.LUT R71, R71, 0xffff0000, RZ, 0xc0, !PT ;  /* 0xffff000047477812 */ /* 0x000fe200078ec0ff */
[----:B------:R-:W-:-:S02]  /*e570*/  IMAD.U32 R8, R45, 0x10000, RZ ;  /* 0x000100002d087824 */ /* 0x000fc400078e00ff */
[-C--:B------:R-:W-:Y:S01]  /*e580*/  FMUL.FTZ R21, R12, R11.reuse ;  /* 0x0000000b0c157220 */ /* 0x080fe20000410000 */
[----:B------:R-:W-:Y:S01]  /*e590*/  LOP3.LUT R44, R44, 0xffff0000, RZ, 0xc0, !PT ;  /* 0xffff00002c2c7812 */ /* 0x000fe200078ec0ff */
[----:B------:R-:W-:Y:S02]  /*e5a0*/  IMAD.U32 R0, R28, 0x10000, RZ ;  /* 0x000100001c007824 */ /* 0x000fe400078e00ff */
[C---:B------:R-:W-:Y:S01]  /*e5b0*/  FFMA.FTZ R13, R4.reuse, R11, -R13 ;  /* 0x0000000b040d7223 */ /* 0x040fe2000001080d */
[----:B------:R-:W-:Y:S01]  /*e5c0*/  FFMA.FTZ R10, R4, R43, R21 ;  /* 0x0000002b040a7223 */ /* 0x000fe20000010015 */
[----:B------:R-:W-:Y:S01]  /*e5d0*/  FMUL.FTZ R4, R14, R8 ;  /* 0x000000080e047220 */ /* 0x000fe20000410000 */
[C---:B------:R-:W-:Y:S01]  /*e5e0*/  FMUL.FTZ R12, R24.reuse, R44 ;  /* 0x0000002c180c7220 */ /* 0x040fe20000410000 */
[-C--:B------:R-:W-:Y:S01]  /*e5f0*/  FMUL.FTZ R11, R24, R71.reuse ;  /* 0x00000047180b7220 */ /* 0x080fe20000410000 */
[----:B------:R-:W-:Y:S01]  /*e600*/  FMUL.FTZ R14, R14, R0 ;  /* 0x000000000e0e7220 */ /* 0x000fe20000410000 */
[----:B------:R-:W-:Y:S01]  /*e610*/  LOP3.LUT R45, R45, 0xffff0000, RZ, 0xc0, !PT ;  /* 0xffff00002d2d7812 */ /* 0x000fe200078ec0ff */
[----:B------:R-:W-:Y:S01]  /*e620*/  FFMA.FTZ R12, R5, R71, -R12 ;  /* 0x00000047050c7223 */ /* 0x000fe2000001080c */
[----:B------:R-:W-:Y:S01]  /*e630*/  LOP3.LUT R59, R59, 0xffff0000, RZ, 0xc0, !PT ;  /* 0xffff00003b3b7812 */ /* 0x000fe200078ec0ff */
[----:B------:R-:W-:Y:S01]  /*e640*/  FFMA.FTZ R44, R5, R44, R11 ;  /* 0x0000002c052c7223 */ /* 0x000fe2000001000b */
[----:B------:R-:W-:Y:S01]  /*e650*/  LOP3.LUT R28, R28, 0xffff0000, RZ, 0xc0, !PT ;  /* 0xffff00001c1c7812 */ /* 0x000fe200078ec0ff */
[----:B------:R-:W-:Y:S01]  /*e660*/  FFMA.FTZ R14, R9, R8, R14 ;  /* 0x00000008090e7223 */ /* 0x000fe2000001000e */
[----:B------:R-:W-:Y:S01]  /*e670*/  LOP3.LUT R29, R29, 0xffff0000, RZ, 0xc0, !PT ;  /* 0xffff00001d1d7812 */ /* 0x000fe200078ec0ff */
[----:B------:R-:W-:Y:S01]  /*e680*/  FFMA.FTZ R0, R9, R0, -R4 ;  /* 0x0000000009007223 */ /* 0x000fe20000010804 */
        /* <DEDUP_REMOVED lines=18> */
.L_x_8342:
[----:B------:R-:W-:Y:S05]  /*e7b0*/  BSYNC B0 ;  /* 0x0000000000007941 */ /* 0x000fea0003800000 */
.L_x_8314:
        /* <DEDUP_REMOVED lines=8> */
.L_x_8312:
[----:B------:R-:W-:-:S05]  /*e840*/  IMAD.U32 R0, RZ, RZ, UR39 ;  /* 0x00000027ff007e24 */ /* 0x000fca000f8e00ff */
[----:B------:R-:W-:-:S13]  /*e850*/  ISETP.NE.AND P0, PT, R0, 0x3, PT ;  /* 0x000000030000780c */ /* 0x000fda0003f05270 */
[----:B------:R-:W-:Y:S05]  /*e860*/  @!P0 BRA `(.L_x_8359) ;  /* 0x0000000000048947 */ /* 0x000fea0003800000 */
[----:B------:R-:W-:Y:S01]  /*e870*/  BPT.TRAP 0x1 ;  /* 0x000000040000795c */ /* 0x000fe20000300000 */
.L_x_8359:
[----:B----4-:R-:W-:Y:S01]  /*e880*/  IMAD R8, R184, 0x8, R18 ;  /* 0x00000008b8087824 */ /* 0x010fe200078e0212 */
[----:B---3--:R-:W-:-:S04]  /*e890*/  SHF.L.U32 R3, R187, 0x1f, RZ ;  /* 0x0000001fbb037819 */ /* 0x008fc800000006ff */
[----:B------:R3:W4:Y:S01]  /*e8a0*/  SYNCS.PHASECHK.TRANS64.TRYWAIT P1, [R8+URZ+0x28830], R3 ;  /* 0x02883003080075a7 */ /* 0x000722000802017f */
[----:B------:R-:W-:Y:S05]  /*e8b0*/  @!P0 BRA `(.L_x_8360) ;  /* 0x0000000000048947 */ /* 0x000fea0003800000 */
[----:B------:R-:W-:Y:S01]  /*e8c0*/  BPT.TRAP 0x1 ;  /* 0x000000040000795c */ /* 0x000fe20000300000 */
.L_x_8360:
[----:B----4-:R-:W-:Y:S05]  /*e8d0*/  @P1 BRA `(.L_x_8361) ;  /* 0x0000000000081947 */ /* 0x010fea0003800000 */
[----:B------:R-:W4:Y:S02]  /*e8e0*/  SYNCS.PHASECHK.TRANS64.TRYWAIT P1, [R8+URZ+0x28830], R3 ;  /* 0x02883003080075a7 */ /* 0x000f24000802017f */
[----:B----4-:R-:W-:Y:S05]  /*e8f0*/  @!P1 BRA `(.L_x_8362) ;  /* 0x0000019c00d09947 */ /* 0x010fea0003800000 */
.L_x_8361:
[----:B------:R-:W-:Y:S05]  /*e900*/  WARPSYNC.ALL ;  /* 0x0000000000007948 */ /* 0x000fea0003800000 */
[----:B------:R-:W-:Y:S01]  /*e910*/  VIADD R0, R18, 0x18400 ;  /* 0x0001840012007836 */ /* 0x000fe20000000000 */
[----:B------:R-:W-:Y:S01]  /*e920*/  R2UR UR32, R42 ;  /* 0x000000002a2072ca */ /* 0x000fe200000e0000 */
[----:B012---:R-:W-:Y:S01]  /*e930*/  IMAD.MOV.U32 R7, RZ, RZ, 0x40000040 ;  /* 0x40000040ff077424 */ /* 0x007fe200078e00ff */
        /* <DEDUP_REMOVED lines=9> */
[----:B------:R-:W-:Y:S01]  /*e9d0*/  IMAD.MOV.U32 R11, RZ, RZ, 0x40000040 ;  /* 0x40000040ff0b7424 */ /* 0x000fe200078e00ff */
[----:B------:R-:W-:Y:S01]  /*e9e0*/  LOP3.LUT R5, R0, 0x10000, RZ, 0xfc, !PT ;  /* 0x0001000000057812 */ /* 0x000fe200078efcff */
[----:B------:R-:W-:Y:S01]  /*e9f0*/  ULOP3.LUT UR32, UR32, 0x10000, URZ, 0xfc, !UPT ;  /* 0x0001000020207892 */ /* 0x000fe2000f8efc3f */
[----:B------:R-:W-:Y:S01]  /*ea00*/  IMAD.MOV.U32 R7, RZ, RZ, 0x40000040 ;  /* 0x40000040ff077424 */ /* 0x000fe200078e00ff */
[----:B------:R-:W-:Y:S01]  /*ea10*/  UMOV UR13, 0x40000040 ;  /* 0x40000040000d7882 */ /* 0x000fe20000000000 */
[----:B------:R-:W-:Y:S01]  /*ea20*/  R2UR UR11, R11 ;  /* 0x000000000b0b72ca */ /* 0x000fe200000e0000 */
[----:B------:R-:W-:Y:S01]  /*ea30*/  IMAD R6, R184, 0x800, R5 ;  /* 0x00000800b8067824 */ /* 0x000fe200078e0205 */
[----:B------:R-:W-:Y:S01]  /*ea40*/  UIADD3 UR4, UR32, 0x2, URZ ;  /* 0x0000000220047890 */ /* 0x000fe2000fffe03f */
[----:B------:R-:W-:Y:S01]  /*ea50*/  IMAD.MOV.U32 R11, RZ, RZ, 0x40000040 ;  /* 0x40000040ff0b7424 */ /* 0x000fe200078e00ff */
[----:B------:R-:W-:Y:S01]  /*ea60*/  UIADD3 UR8, UR32, 0x4, URZ ;  /* 0x0000000420087890 */ /* 0x000fe2000fffe03f */
[C---:B------:R-:W-:Y:S01]  /*ea70*/  VIADD R10, R6.reuse, 0x2 ;  /* 0x00000002060a7836 */ /* 0x040fe20000000000 */
[----:B------:R-:W-:Y:S01]  /*ea80*/  R2UR UR34, R6 ;  /* 0x00000000062272ca */ /* 0x000fe200000e0000 */
[----:B------:R-:W-:Y:S01]  /*ea90*/  UIADD3 UR12, UR32, 0x6, URZ ;  /* 0x00000006200c7890 */ /* 0x000fe2000fffe03f */
[----:B------:R-:W-:Y:S01]  /*eaa0*/  R2UR UR15, R11 ;  /* 0x000000000b0f72ca */ /* 0x000fe200000e0000 */
[----:B------:R-:W-:Y:S01]  /*eab0*/  IMAD.MOV.U32 R11, RZ, RZ, 0x40000040 ;  /* 0x40000040ff0b7424 */ /* 0x000fe200078e00ff */
[----:B------:R-:W-:Y:S01]  /*eac0*/  R2UR UR6, R10 ;  /* 0x000000000a0672ca */ /* 0x000fe200000e0000 */
[----:B------:R-:W-:Y:S01]  /*ead0*/  VIADD R10, R6, 0x4 ;  /* 0x00000004060a7836 */ /* 0x000fe20000000000 */
[----:B------:R-:W-:Y:S01]  /*eae0*/  UIADD3 UR16, UR32, 0x400, URZ ;  /* 0x0000040020107890 */ /* 0x000fe2000fffe03f */
[----:B------:R-:W-:Y:S01]  /*eaf0*/  R2UR UR31, R7 ;  /* 0x00000000071f72ca */ /* 0x000fe200000e0000 */
[----:B------:R-:W-:Y:S01]  /*eb00*/  UMOV UR17, 0x40000040 ;  /* 0x4000004000117882 */ /* 0x000fe20000000000 */
[----:B------:R-:W-:Y:S01]  /*eb10*/  R2UR UR19, R11 ;  /* 0x000000000b1372ca */ /* 0x000fe200000e0000 */
[----:B------:R-:W-:Y:S01]  /*eb20*/  IMAD.MOV.U32 R11, RZ, RZ, 0x40000040 ;  /* 0x40000040ff0b7424 */ /* 0x000fe200078e00ff */
[----:B------:R-:W-:Y:S01]  /*eb30*/  R2UR UR10, R10 ;  /* 0x000000000a0a72ca */ /* 0x000fe200000e0000 */
[----:B------:R-:W-:Y:S01]  /*eb40*/  VIADD R10, R6, 0x6 ;  /* 0x00000006060a7836 */ /* 0x000fe20000000000 */
[----:B------:R-:W-:Y:S01]  /*eb50*/  HGMMA.64x128x16.F32.BF16 R24, gdesc[UR32], RZ, !UPT, gsb0 ;  /* 0x01e00000201879f0 */ /* 0x000fe2000c0018ff */
[----:B------:R-:W-:Y:S01]  /*eb60*/  UIADD3 UR20, UR32, 0x402, URZ ;  /* 0x0000040220147890 */ /* 0x000fe2000fffe03f */
[----:B------:R-:W-:Y:S01]  /*eb70*/  R2UR UR23, R11 ;  /* 0x000000000b1772ca */ /* 0x000fe200000e0000 */
[----:B------:R-:W-:Y:S01]  /*eb80*/  UMOV UR21, 0x40000040 ;  /* 0x4000004000157882 */ /* 0x000fe20000000000 */
[----:B------:R-:W-:Y:S01]  /*eb90*/  R2UR UR14, R10 ;  /* 0x000000000a0e72ca */ /* 0x000fe200000e0000 */
[----:B------:R-:W-:Y:S01]  /*eba0*/  VIADD R10, R6, 0x400 ;  /* 0x00000400060a7836 */ /* 0x000fe20000000000 */
[----:B------:R-:W-:Y:S01]  /*ebb0*/  UIADD3 UR24, UR32, 0x404, URZ ;  /* 0x0000040420187890 */ /* 0x000fe2000fffe03f */
[----:B------:R-:W-:Y:S01]  /*ebc0*/  IMAD.MOV.U32 R11, RZ, RZ, 0x40000040 ;  /* 0x40000040ff0b7424 */ /* 0x000fe200078e00ff */
[----:B------:R-:W-:Y:S01]  /*ebd0*/  UMOV UR25, 0x40000040 ;  /* 0x4000004000197882 */ /* 0x000fe20000000000 */
[----:B------:R-:W-:Y:S01]  /*ebe0*/  UIADD3 UR28, UR32, 0x406, URZ ;  /* 0x00000406201c7890 */ /* 0x000fe2000fffe03f */
[----:B------:R-:W-:Y:S01]  /*ebf0*/  R2UR UR18, R10 ;  /* 0x000000000a1272ca */ /* 0x000fe200000e0000 */
[----:B------:R-:W-:Y:S01]  /*ec00*/  VIADD R10, R6, 0x402 ;  /* 0x00000402060a7836 */ /* 0x000fe20000000000 */
[----:B------:R-:W-:Y:S01]  /*ec10*/  R2UR UR27, R11 ;  /* 0x000000000b1b72ca */ /* 0x000fe200000e0000 */
[----:B------:R-:W-:-:S03]  /*ec20*/  UMOV UR29, 0x40000040 ;  /* 0x40000040001d7882 */ /* 0x000fc60000000000 */
        /* <DEDUP_REMOVED lines=29> */
.L_x_8363:
[----:B------:R-:W0:Y:S01]  /*ee00*/  LDC R6, c[0x0][0x448] ;  /* 0x00011200ff067b82 */ /* 0x000e220000000800 */
[----:B------:R-:W-:Y:S01]  /*ee10*/  ULDC UR6, c[0x0][0x9d8] ;  /* 0x0002760000067ab9 */ /* 0x000fe20000000800 */
[----:B---34-:R-:W-:Y:S02]  /*ee20*/  VIADD R8, R8, 0x28840 ;  /* 0x0002884008087836 */ /* 0x018fe40000000000 */
        /* <DEDUP_REMOVED lines=21> */
[----:B0-----:R-:W-:Y:S01]  /*ef80*/  ISETP.NE.AND P1, PT, R6, 0x1, PT ;  /* 0x000000010600780c */ /* 0x001fe20003f25270 */
[----:B------:R-:W-:-:S02]  /*ef90*/  IMAD.IADD R6, R195, 0x1, R193 ;  /* 0x00000001c3067824 */ /* 0x000fc400078e02c1 */
[----:B------:R-:W-:Y:S01]  /*efa0*/  FMUL.FTZ R25, R47, UR6 ;  /* 0x000000062f197c20 */ /* 0x000fe20008410000 */
[----:B------:R-:W-:Y:S01]  /*efb0*/  FMUL.FTZ R91, R48, UR6 ;  /* 0x00000006305b7c20 */ /* 0x000fe20008410000 */
[----:B------:R-:W-:Y:S01]  /*efc0*/  FMUL.FTZ R92, R49, UR6 ;  /* 0x00000006315c7c20 */ /* 0x000fe20008410000 */
[----:B-1----:R-:W-:Y:S02]  /*efd0*/  IMAD.MOV.U32 R77, RZ, RZ, R6 ;  /* 0x000000ffff4d7224 */ /* 0x002fe400078e0006 */
[----:B------:R-:W-:Y:S01]  /*efe0*/  FMUL.FTZ R26, R50, UR6 ;  /* 0x00000006321a7c20 */ /* 0x000fe20008410000 */
[----:B------:R-:W-:Y:S01]  /*eff0*/  FMUL.FTZ R27, R51, UR6 ;  /* 0x00000006331b7c20 */ /* 0x000fe20008410000 */
[----:B------:R-:W-:Y:S01]  /*f000*/  FMUL.FTZ R31, R55, UR6 ;  /* 0x00000006371f7c20 */ /* 0x000fe20008410000 */
[----:B------:R-:W-:Y:S01]  /*f010*/  FMUL.FTZ R94, R61, UR6 ;  /* 0x000000063d5e7c20 */ /* 0x000fe20008410000 */
[----:B------:R-:W-:Y:S01]  /*f020*/  FMUL.FTZ R38, R62, UR6 ;  /* 0x000000063e267c20 */ /* 0x000fe20008410000 */
[----:B------:R-:W-:Y:S01]  /*f030*/  FMUL.FTZ R96, R64, UR6 ;  /* 0x0000000640607c20 */ /* 0x000fe20008410000 */
[----:B------:R-:W-:Y:S01]  /*f040*/  FMUL.FTZ R44, R66, UR6 ;  /* 0x00000006422c7c20 */ /* 0x000fe20008410000 */
[----:B------:R-:W0:Y:S01]  /*f050*/  @P1 LDC R7, c[0x0][0x44c] ;  /* 0x00011300ff071b82 */ /* 0x000e220000000800 */
[----:B------:R-:W-:-:S02]  /*f060*/  IMAD.U32 R43, RZ, RZ, UR38 ;  /* 0x00000026ff2b7e24 */ /* 0x000fc4000f8e00ff */
        /* <DEDUP_REMOVED lines=24> */
[----:B------:R-:W-:Y:S01]  /*f1f0*/  FMUL.FTZ R49, R74, UR6 ;  /* 0x000000064a317c20 */ /* 0x000fe20008410000 */
[----:B------:R-:W-:Y:S01]  /*f200*/  FMUL.FTZ R61, R75, UR6 ;  /* 0x000000064b3d7c20 */ /* 0x000fe20008410000 */
[----:B------:R-:W-:Y:S01]  /*f210*/  FMUL.FTZ R76, R76, UR6 ;  /* 0x000000064c4c7c20 */ /* 0x000fe20008410000 */
[----:B------:R-:W-:Y:S01]  /*f220*/  FMUL.FTZ R62, R78, UR6 ;  /* 0x000000064e3e7c20 */ /* 0x000fe20008410000 */
[----:B------:R-:W-:Y:S01]  /*f230*/  FMUL.FTZ R80, R80, UR6 ;  /* 0x0000000650507c20 */ /* 0x000fe20008410000 */
[----:B------:R-:W-:Y:S01]  /*f240*/  FMUL.FTZ R81, R81, UR6 ;  /* 0x0000000651517c20 */ /* 0x000fe20008410000 */
[----:B-1----:R-:W-:Y:S01]  /*f250*/  @P1 SHF.R.U32.HI R77, RZ, R42, R7 ;  /* 0x0000002aff4d1219 */ /* 0x002fe20000011607 */
[----:B------:R-:W-:Y:S01]  /*f260*/  IMAD.MOV.U32 R42, RZ, RZ, -0x80 ;  /* 0xffffff80ff2a7424 */ /* 0x000fe200078e00ff */
[----:B------:R-:W0:Y:S01]  /*f270*/  LDC.64 R6, c[0x0][0x9e0] ;  /* 0x00027800ff067b82 */ /* 0x000e220000000a00 */
[----:B------:R-:W-:Y:S01]  /*f280*/  FMUL.FTZ R64, R82, UR6 ;  /* 0x0000000652407c20 */ /* 0x000fe20008410000 */
[----:B------:R-:W-:Y:S01]  /*f290*/  FMUL.FTZ R47, R83, UR6 ;  /* 0x00000006532f7c20 */ /* 0x000fe20008410000 */
[----:B------:R-:W1:Y:S01]  /*f2a0*/  SHFL.IDX PT, R56, R77, RZ, 0x1c1f ;  /* 0x001c1fff4d387589 */ /* 0x000e6200000e0000 */
[----:B------:R-:W-:-:S02]  /*f2b0*/  IMAD R79, R89, R42, 0x80 ;  /* 0x00000080594f7424 */ /* 0x000fc400078e022a */
[----:B------:R-:W-:Y:S01]  /*f2c0*/  FMUL.FTZ R84, R84, UR6 ;  /* 0x0000000654547c20 */ /* 0x000fe20008410000 */
[----:B------:R-:W-:Y:S01]  /*f2d0*/  FMUL.FTZ R85, R85, UR6 ;  /* 0x0000000655557c20 */ /* 0x000fe20008410000 */
[----:B------:R-:W-:Y:S01]  /*f2e0*/  FMUL.FTZ R50, R86, UR6 ;  /* 0x0000000656327c20 */ /* 0x000fe20008410000 */
[----:B------:R-:W-:Y:S02]  /*f2f0*/  VIADD R42, R79, 0x1 ;  /* 0x000000014f2a7836 */ /* 0x000fe40000000000 */
[----:B------:R-:W-:Y:S01]  /*f300*/  FMUL.FTZ R51, R87, UR6 ;  /* 0x0000000657337c20 */ /* 0x000fe20008410000 */
[----:B------:R-:W-:Y:S01]  /*f310*/  PRMT R8, R43, 0x654, R8 ;  /* 0x000006542b087816 */ /* 0x000fe20000000008 */
[----:B------:R-:W3:Y:S01]  /*f320*/  MUFU.TANH R4, R4 ;  /* 0x0000000400047308 */ /* 0x000ee20000002400 */
[----:B------:R-:W-:Y:S01]  /*f330*/  IMAD R42, R191, -0x2, R42 ;  /* 0xfffffffebf2a7824 */ /* 0x000fe200078e022a */
[----:B------:R-:W-:Y:S01]  /*f340*/  ULDC UR53, c[0x0][0x9dc] ;  /* 0x0002770000357ab9 */ /* 0x000fe20000000800 */
[----:B------:R4:W-:Y:S01]  /*f350*/  SYNCS.ARRIVE.TRANS64.RED.A1T0 RZ, [R8+URZ], RZ ;  /* 0x000000ff08ff79a7 */ /* 0x0009e2000810043f */
[----:B------:R-:W-:Y:S01]  /*f360*/  ULOP3.LUT UR53, URZ, UR53, URZ, 0x33, !UPT ;  /* 0x000000353f357292 */ /* 0x000fe2000f8e333f */
[----:B------:R-:W-:-:S02]  /*f370*/  LEA R82, R89, 0xffffff80, 0x7 ;  /* 0xffffff8059527811 */ /* 0x000fc400078e38ff */
[----:B------:R-:W-:Y:S01]  /*f380*/  IADD3 R43, -R189, R42, R190 ;  /* 0x0000002abd2b7210 */ /* 0x000fe20007ffe1be */
[----:B------:R-:W0:Y:S01]  /*f390*/  MUFU.TANH R9, R9 ;  /* 0x0000000900097308 */ /* 0x000e220000002400 */
[----:B----4-:R-:W-:Y:S01]  /*f3a0*/  IMAD.IADD R8, R190, 0x1, R79 ;  /* 0x00000001be087824 */ /* 0x010fe200078e024f */
[----:B0-----:R-:W-:Y:S02]  /*f3b0*/  ISETP.GE.AND P2, PT, R7, 0x1, PT ;  /* 0x000000010700780c */ /* 0x001fe40003f46270 */
[----:B------:R-:W-:-:S04]  /*f3c0*/  IMAD.IADD R86, R43, 0x1, R6 ;  /* 0x000000012b567824 */ /* 0x000fc800078e0206 */
[----:B------:R-:W0:Y:S01]  /*f3d0*/  MUFU.TANH R0, R0 ;  /* 0x0000000000007308 */ /* 0x000e220000002400 */
[----:B------:R-:W-:Y:S02]  /*f3e0*/  IMAD R83, R191, -0x2, R8 ;  /* 0xfffffffebf537824 */ /* 0x000fe400078e0208 */
[----:B------:R-:W-:-:S03]  /*f3f0*/  VIADD R87, R43, UR53 ;  /* 0x000000352b577c36 */ /* 0x000fc60008000000 */
[----:B-1----:R-:W-:Y:S01]  /*f400*/  VIADDMNMX R8, R56, R86, R83, PT ;  /* 0x0000005638087246 */ /* 0x002fe20003800153 */
[----:B------:R-:W-:Y:S01]  /*f410*/  IMAD.IADD R78, R87, 0x1, R56 ;  /* 0x00000001574e7824 */ /* 0x000fe200078e0238 */
[----:B------:R-:W1:Y:S08]  /*f420*/  MUFU.TANH R3, R3 ;  /* 0x0000000300037308 */ /* 0x000e700000002400 */
        /* <DEDUP_REMOVED lines=71> */
.L_x_8366:
[----:B------:R-:W-:-:S13]  /*f8a0*/  ISETP.NE.AND P3, PT, R7, 0x1, PT ;  /* 0x000000010700780c */ /* 0x000fda0003f65270 */
[----:B------:R-:W1:Y:S02]  /*f8b0*/  @P3 LDC.64 R42, c[0x0][0x9e8] ;  /* 0x00027a00ff2a3b82 */ /* 0x000e640000000a00 */
[----:B-1----:R-:W-:-:S05]  /*f8c0*/  @P3 IMAD.HI.U32 R42, R56, R42, RZ ;  /* 0x0000002a382a3227 */ /* 0x002fca00078e00ff */
[----:B------:R-:W-:-:S07]  /*f8d0*/  @P3 SHF.R.U32.HI R56, RZ, R43, R42 ;  /* 0x0000002bff383219 */ /* 0x000fce000001162a */
.L_x_8367:
[----:B------:R-:W-:Y:S05]  /*f8e0*/  BSYNC B0 ;  /* 0x0000000000007941 */ /* 0x000fea0003800000 */
.L_x_8365:
[----:B------:R-:W-:-:S04]  /*f8f0*/  IMAD R56, R56, R7, -R82 ;  /* 0x0000000738387224 */ /* 0x000fc800078e0a52 */
[----:B------:R-:W-:-:S05]  /*f900*/  IMAD R43, R191, -0x2, R56 ;  /* 0xfffffffebf2b7824 */ /* 0x000fca00078e0238 */
[----:B------:R-:W-:Y:S02]  /*f910*/  VIMNMX R78, R78, R43, !PT ;  /* 0x0000002b4e4e7248 */ /* 0x000fe40007fe0100 */
[----:B------:R-:W-:-:S07]  /*f920*/  VIADDMNMX R8, R43, R7, R8, PT ;  /* 0x000000072b087246 */ /* 0x000fce0003800108 */
.L_x_8364:
[C---:B------:R-:W-:Y:S02]  /*f930*/  ISETP.GE.AND P3, PT, R79.reuse, 0x2, PT ;  /* 0x000000024f00780c */ /* 0x040fe40003f66270 */
[----:B------:R-:W-:Y:S02]  /*f940*/  ISETP.GE.AND P5, PT, R79, 0x9, PT ;  /* 0x000000094f00780c */ /* 0x000fe40003fa6270 */
[----:B------:R-:W-:Y:S02]  /*f950*/  ISETP.GT.AND P4, PT, R78, 0x1, !P3 ;  /* 0x000000014e00780c */ /* 0x000fe40005f84270 */
[----:B------:R-:W-:Y:S02]  /*f960*/  P2R R101, PR, RZ, 0x20 ;  /* 0x00000020ff657803 */ /* 0x000fe40000000000 */
[----:B------:R-:W-:-:S04]  /*f970*/  ISETP.LT.OR P4, PT, R8, 0x2, P4 ;  /* 0x000000020800780c */ /* 0x000fc80002781670 */
[----:B------:R-:W-:Y:S02]  /*f980*/  FSEL R75, R9, -INF , !P4 ;  /* 0xff800000094b7808 */ /* 0x000fe40006000000 */
[----:B------:R-:W-:Y:S02]  /*f990*/  ISETP.GT.AND P4, PT, R78, 0x8, !P5 ;  /* 0x000000084e00780c */ /* 0x000fe40006f84270 */
[----:B------:R-:W-:Y:S02]  /*f9a0*/  ISETP.GE.AND P5, PT, R79, 0xa, PT ;  /* 0x0000000a4f00780c */ /* 0x000fe40003fa6270 */
[----:B------:R-:W-:Y:S02]  /*f9b0*/  ISETP.LT.OR P4, PT, R8, 0x9, P4 ;  /* 0x000000090800780c */ /* 0x000fe40002781670 */
[----:B------:R-:W-:Y:S02]  /*f9c0*/  P2R R102, PR, RZ, 0x20 ;  /* 0x00000020ff667803 */ /* 0x000fe40000000000 */
[----:B------:R-:W-:-:S02]  /*f9d0*/  FSEL R73, R28, -INF , !P4 ;  /* 0xff8000001c497808 */ /* 0x000fc40006000000 */
[----:B------:R-:W-:Y:S02]  /*f9e0*/  ISETP.GT.AND P4, PT, R78, 0x9, !P5 ;  /* 0x000000094e00780c */ /* 0x000fe40006f84270 */
[----:B------:R-:W-:Y:S02]  /*f9f0*/  ISETP.GE.AND P5, PT, R79, 0x11, PT ;  /* 0x000000114f00780c */ /* 0x000fe40003fa6270 */
[----:B------:R-:W-:Y:S02]  /*fa00*/  ISETP.LT.OR P4, PT, R8, 0xa, P4 ;  /* 0x0000000a0800780c */ /* 0x000fe40002781670 */
[----:B------:R-:W-:Y:S02]  /*fa10*/  P2R R103, PR, RZ, 0x20 ;  /* 0x00000020ff677803 */ /* 0x000fe40000000000 */
[----:B0-----:R-:W-:Y:S02]  /*fa20*/  FSEL R74, R29, -INF , !P4 ;  /* 0xff8000001d4a7808 */ /* 0x001fe40006000000 */
[----:B------:R-:W-:-:S02]  /*fa30*/  ISETP.GT.AND P4, PT, R78, 0x10, !P5 ;  /* 0x000000104e00780c */ /* 0x000fc40006f84270 */
[C---:B------:R-:W-:Y:S02]  /*fa40*/  ISETP.GE.AND P5, PT, R79.reuse, 0x12, PT ;  /* 0x000000124f00780c */ /* 0x040fe40003fa6270 */
[----:B------:R-:W-:Y:S02]  /*fa50*/  ISETP.LT.OR P4, PT, R8, 0x11, P4 ;  /* 0x000000110800780c */ /* 0x000fe40002781670 */
[----:B------:R-:W-:Y:S02]  /*fa60*/  P2R R104, PR, RZ, 0x20 ;  /* 0x00000020ff687803 */ /* 0x000fe40000000000 */
[----:B------:R-:W-:Y:S02]  /*fa70*/  FSEL R72, R32, -INF , !P4 ;  /* 0xff80000020487808 */ /* 0x000fe40006000000 */
[----:B------:R-:W-:Y:S02]  /*fa80*/  ISETP.GT.AND P4, PT, R78, 0x11, !P5 ;  /* 0x000000114e00780c */ /* 0x000fe40006f84270 */
[----:B------:R-:W-:-:S02]  /*fa90*/  ISETP.GE.AND P5, PT, R79, 0x19, PT ;  /* 0x000000194f00780c */ /* 0x000fc40003fa6270 */
[----:B------:R-:W-:Y:S02]  /*faa0*/  ISETP.LT.OR P4, PT, R8, 0x12, P4 ;  /* 0x000000120800780c */ /* 0x000fe40002781670 */
[----:B------:R-:W-:Y:S02]  /*fab0*/  P2R R105, PR, RZ, 0x20 ;  /* 0x00000020ff697803 */ /* 0x000fe40000000000 */
[----:B------:R-:W-:Y:S02]  /*fac0*/  FSEL R71, R33, -INF , !P4 ;  /* 0xff80000021477808 */ /* 0x000fe40006000000 */
[----:B------:R-:W-:Y:S02]  /*fad0*/  ISETP.GT.AND P4, PT, R78, 0x18, !P5 ;  /* 0x000000184e00780c */ /* 0x000fe40006f84270 */
[----:B------:R-:W-:Y:S02]  /*fae0*/  ISETP.GE.AND P5, PT, R79, 0x1a, PT ;  /* 0x0000001a4f00780c */ /* 0x000fe40003fa6270 */
[----:B------:R-:W-:-:S02]  /*faf0*/  ISETP.LT.OR P4, PT, R8, 0x19, P4 ;  /* 0x000000190800780c */ /* 0x000fc40002781670 */
[----:B------:R-:W-:Y:S02]  /*fb00*/  P2R R106, PR, RZ, 0x20 ;  /* 0x00000020ff6a7803 */ /* 0x000fe40000000000 */
[----:B------:R-:W-:Y:S02]  /*fb10*/  FSEL R70, R36, -INF , !P4 ;  /* 0xff80000024467808 */ /* 0x000fe40006000000 */
[----:B------:R-:W-:Y:S02]  /*fb20*/  ISETP.GT.AND P4, PT, R78, 0x19, !P5 ;  /* 0x000000194e00780c */ /* 0x000fe40006f84270 */
[----:B------:R-:W-:Y:S02]  /*fb30*/  ISETP.GE.AND P5, PT, R79, 0x21, PT ;  /* 0x000000214f00780c */ /* 0x000fe40003fa6270 */
[----:B------:R-:W-:Y:S02]  /*fb40*/  ISETP.LT.OR P4, PT, R8, 0x1a, P4 ;  /* 0x0000001a0800780c */ /* 0x000fe40002781670 */
[----:B------:R-:W-:-:S02]  /*fb50*/  P2R R107, PR, RZ, 0x20 ;  /* 0x00000020ff6b7803 */ /* 0x000fc40000000000 */
        /* <DEDUP_REMOVED lines=10> */
[----:B------:R-:W-:Y:S02]  /*fc00*/  FSEL R67, R41, -INF , !P4 ;  /* 0xff80000029437808 */ /* 0x000fe40006000000 */
        /* <DEDUP_REMOVED lines=12> */
[----:B------:R-:W-:-:S04]  /*fcd0*/  ISETP.LT.OR P4, PT, R8, 0x31, P4 ;  /* 0x000000310800780c */ /* 0x000fc80002781670 */
        /* <DEDUP_REMOVED lines=99> */
[----:B0-----:R-:W-:Y:S01]  /*10310*/  VIADDMNMX R66, R8, R86, R83, PT ;  /* 0x0000005608427246 */ /* 0x001fe20003800153 */
[----:B------:R-:W-:Y:S01]  /*10320*/  IMAD.IADD R65, R87, 0x1, R8 ;  /* 0x0000000157417824 */ /* 0x000fe200078e0208 */
[----:B------:R-:W-:Y:S06]  /*10330*/  @!P2 BRA `(.L_x_8368) ;  /* 0x000000000050a947 */ /* 0x000fec0003800000 */
        /* <DEDUP_REMOVED lines=11> */
.L_x_8370:
[----:B------:R-:W-:-:S13]  /*103f0*/  ISETP.NE.AND P6, PT, R7, 0x1, PT ;  /* 0x000000010700780c */ /* 0x000fda0003fc5270 */
[----:B------:R-:W0:Y:S02]  /*10400*/  @P6 LDC.64 R8, c[0x0][0x9e8] ;  /* 0x00027a00ff086b82 */ /* 0x000e240000000a00 */
[----:B0-----:R-:W-:-:S05]  /*10410*/  @P6 IMAD.HI.U32 R8, R77, R8, RZ ;  /* 0x000000084d086227 */ /* 0x001fca00078e00ff */
[----:B------:R-:W-:-:S07]  /*10420*/  @P6 SHF.R.U32.HI R77, RZ, R9, R8 ;  /* 0x00000009ff4d6219 */ /* 0x000fce0000011608 */
.L_x_8371:
[----:B------:R-:W-:Y:S05]  /*10430*/  BSYNC B0 ;  /* 0x0000000000007941 */ /* 0x000fea0003800000 */
.L_x_8369:
[----:B------:R-:W-:-:S04]  /*10440*/  IMAD R8, R77, R7, -R82 ;  /* 0x000000074d087224 */ /* 0x000fc800078e0a52 */
[----:B------:R-:W-:-:S05]  /*10450*/  IMAD R8, R191, -0x2, R8 ;  /* 0xfffffffebf087824 */ /* 0x000fca00078e0208 */
[----:B------:R-:W-:Y:S02]  /*10460*/  VIMNMX R65, R65, R8, !PT ;  /* 0x0000000841417248 */ /* 0x000fe40007fe0100 */
[----:B------:R-:W-:-:S07]  /*10470*/  VIADDMNMX R66, R8, R7, R66, PT ;  /* 0x0000000708427246 */ /* 0x000fce0003800142 */
.L_x_8368:
[----:B------:R-:W-:Y:S01]  /*10480*/  ISETP.GT.AND P3, PT, R65, 0x1, !P3 ;  /* 0x000000014100780c */ /* 0x000fe20005f64270 */
[----:B------:R-:W-:Y:S01]  /*10490*/  ULDC UR52, c[0x0][0x988] ;  /* 0x0002620000347ab9 */ /* 0x000fe20000000800 */
[----:B------:R-:W-:Y:S02]  /*104a0*/  ISETP.NE.AND P6, PT, R105, RZ, PT ;  /* 0x000000ff6900720c */ /* 0x000fe40003fc5270 */
[----:B------:R-:W-:Y:S02]  /*104b0*/  ISETP.LT.OR P3, PT, R66, 0x2, P3 ;  /* 0x000000024200780c */ /* 0x000fe40001f61670 */
[----:B------:R-:W-:Y:S02]  /*104c0*/  ISETP.GT.AND P4, PT, R65, 0x71, !P4 ;  /* 0x000000714100780c */ /* 0x000fe40006784270 */
[----:B------:R-:W-:Y:S02]  /*104d0*/  FSEL R9, R3, -INF , !P3 ;  /* 0xff80000003097808 */ /* 0x000fe40005800000 */
[----:B------:R-:W-:-:S02]  /*104e0*/  ISETP.NE.AND P3, PT, R101, RZ, PT ;  /* 0x000000ff6500720c */ /* 0x000fc40003f65270 */
[C---:B------:R-:W-:Y:S02]  /*104f0*/  ISETP.GT.AND P5, PT, R65.reuse, 0x78, !P5 ;  /* 0x000000784100780c */ /* 0x040fe40006fa4270 */
[----:B------:R-:W-:Y:S02]  /*10500*/  ISETP.GT.AND P3, PT, R65, 0x8, !P3 ;  /* 0x000000084100780c */ /* 0x000fe40005f64270 */
[C---:B------:R-:W-:Y:S02]  /*10510*/  ISETP.LT.OR P4, PT, R66.reuse, 0x72, P4 ;  /* 0x000000724200780c */ /* 0x040fe40002781670 */
[C---:B------:R-:W-:Y:S02]  /*10520*/  ISETP.LT.OR P3, PT, R66.reuse, 0x9, P3 ;  /* 0x000000094200780c */ /* 0x040fe40001f61670 */
[----:B------:R-:W-:Y:S02]  /*10530*/  ISETP.LT.OR P5, PT, R66, 0x79, P5 ;  /* 0x000000794200780c */ /* 0x000fe40002fa1670 */
[----:B------:R-:W-:-:S02]  /*10540*/  FSEL R3, R10, -INF , !P3 ;  /* 0xff8000000a037808 */ /* 0x000fc40005800000 */
[----:B------:R-:W-:Y:S02]  /*10550*/  ISETP.NE.AND P3, PT, R102, RZ, PT ;  /* 0x000000ff6600720c */ /* 0x000fe40003f65270 */
[----:B------:R-:W-:Y:S02]  /*10560*/  FMNMX.FTZ R10, R76, R75, !PT ;  /* 0x0000004b4c0a7209 */ /* 0x000fe40007810000 */
[----:B------:R-:W-:Y:S02]  /*10570*/  ISETP.GT.AND P3, PT, R65, 0x9, !P3 ;  /* 0x000000094100780c */ /* 0x000fe40005f64270 */
[----:B------:R-:W-:Y:S02]  /*10580*/  FSEL R50, R50, -INF , !P5 ;  /* 0xff80000032327808 */ /* 0x000fe40006800000 */
[----:B------:R-:W-:-:S04]  /*10590*/  ISETP.LT.OR P3, PT, R66, 0xa, P3 ;  /* 0x0000000a4200780c */ /* 0x000fc80001f61670 */
        /* <DEDUP_REMOVED lines=18> */
[----:B------:R-:W-:Y:S02]  /*106c0*/  ISETP.NE.AND P6, PT, R114, RZ, PT ;  /* 0x000000ff7200720c */ /* 0x000fe40003fc5270 */
        /* <DEDUP_REMOVED lines=64> */
[----:B------:R-:W-:-:S03]  /*10ad0*/  ISETP.LT.OR P3, PT, R66, 0x41, P3 ;  /* 0x000000414200780c */ /* 0x000fc60001f61670 */
[----:B------:R-:W0:Y:S01]  /*10ae0*/  SHFL.BFLY PT, R10, R77, 0x1, 0x1f ;  /* 0x0c201f004d0a7f89 */ /* 0x000e2200000e0000 */
[----:B------:R-:W-:Y:S02]  /*10af0*/  FSEL R34, R34, -INF , !P3 ;  /* 0xff80000022227808 */ /* 0x000fe40005800000 */
[----:B------:R-:W-:Y:S02]  /*10b00*/  ISETP.GT.AND P3, PT, R65, 0x41, !P6 ;  /* 0x000000414100780c */ /* 0x000fe40007764270 */
[----:B------:R-:W-:Y:S02]  /*10b10*/  ISETP.NE.AND P6, PT, R100, RZ, PT ;  /* 0x000000ff6400720c */ /* 0x000fe40003fc5270 */
        /* <DEDUP_REMOVED lines=8> */
[----:B------:R-:W-:-:S03]  /*10ba0*/  FMUL.FTZ R78, R10, UR52 ;  /* 0x000000340a4e7c20 */ /* 0x000fc60008410000 */
        /* <DEDUP_REMOVED lines=37> */
[----:B------:R-:W-:-:S04]  /*10e00*/  ISETP.LT.OR P3, PT, R66, 0x71, P3 ;  /* 0x000000714200780c */ /* 0x000fc80001f61670 */
[----:B------:R-:W-:Y:S02]  /*10e10*/  FSEL R64, R64, -INF , !P3 ;  /* 0xff80000040407808 */ /* 0x000fe40005800000 */
[----:B------:R-:W-:-:S04]  /*10e20*/  FSETP.NEU.FTZ.AND P3, PT, R10, -INF , PT ;  /* 0xff8000000a00780b */ /* 0x000fc80003f7d000 */
[----:B------:R-:W-:Y:S02]  /*10e30*/  FSEL R79, R78, RZ, P3 ;  /* 0x000000ff4e4f7208 */ /* 0x000fe40001800000 */
[----:B------:R-:W-:Y:S02]  /*10e40*/  ISETP.GT.AND P3, PT, R65, RZ, !P6 ;  /* 0x000000ff4100720c */ /* 0x000fe40007764270 */
[----:B------:R-:W-:Y:S01]  /*10e50*/  ISETP.NE.AND P6, PT, R80, RZ, PT ;  /* 0x000000ff5000720c */ /* 0x000fe20003fc5270 */
[--C-:B------:R-:W-:Y:S01]  /*10e60*/  FFMA.FTZ R170, R57, UR52, -R79.reuse ;  /* 0x0000003439aa7c23 */ /* 0x100fe2000801084f */
[----:B------:R-:W-:Y:S01]  /*10e70*/  ISETP.LT.OR P3, PT, R66, 0x1, P3 ;  /* 0x000000014200780c */ /* 0x000fe20001f61670 */
[--C-:B------:R-:W-:Y:S01]  /*10e80*/  FFMA.FTZ R57, R56, UR52, -R79.reuse ;  /* 0x0000003438397c23 */ /* 0x100fe2000801084f */
[--C-:B------:R-:W-:Y:S01]  /*10e90*/  FFMA.FTZ R156, R40, UR52, -R79.reuse ;  /* 0x00000034289c7c23 */ /* 0x100fe2000801084f */
[--C-:B------:R-:W-:Y:S01]  /*10ea0*/  FFMA.FTZ R180, R76, UR52, -R79.reuse ;  /* 0x000000344cb47c23 */ /* 0x100fe2000801084f */
[----:B------:R-:W-:Y:S01]  /*10eb0*/  FSEL R78, R0, -INF , !P3 ;  /* 0xff800000004e7808 */ /* 0x000fe20005800000 */
        /* <DEDUP_REMOVED lines=21> */
[--C-:B------:R-:W-:Y:S01]  /*11010*/  FFMA.FTZ R174, R88, UR52, -R79.reuse ;  /* 0x0000003458ae7c23 */ /* 0x100fe2000801084f */
[--C-:B------:R-:W-:Y:S01]  /*11020*/  FFMA.FTZ R77, R90, UR52, -R79.reuse ;  /* 0x000000345a4d7c23 */ /* 0x100fe2000801084f */
[----:B------:R-:W-:Y:S01]  /*11030*/  FMNMX.FTZ R0, R14, R11, !PT ;  /* 0x0000000b0e007209 */ /* 0x000fe20007810000 */
[--C-:B------:R-:W-:Y:S01]  /*11040*/  FFMA.FTZ R168, R60, UR52, -R79.reuse ;  /* 0x000000343ca87c23 */ /* 0x100fe2000801084f */
[--C-:B------:R-:W-:Y:S01]  /*11050*/  FFMA.FTZ R59, R59, UR52, -R79.reuse ;  /* 0x000000343b3b7c23 */ /* 0x100fe2000801084f */
[--C-:B------:R-:W-:Y:S01]  /*11060*/  FFMA.FTZ R158, R36, UR52, -R79.reuse ;  /* 0x00000034249e7c23 */ /* 0x100fe2000801084f */
[----:B------:R-:W-:Y:S01]  /*11070*/  FMNMX.FTZ R11, R15, R0, !PT ;  /* 0x000000000f0b7209 */ /* 0x000fe20007810000 */
[----:B------:R-:W2:Y:S01]  /*11080*/  MUFU.EX2 R73, R73 ;  /* 0x0000004900497308 */ /* 0x000ea20000000800 */
[--C-:B------:R-:W-:Y:S01]  /*11090*/  FFMA.FTZ R164, R58, UR52, -R79.reuse ;  /* 0x000000343aa47c23 */ /* 0x100fe2000801084f */
[--C-:B------:R-:W-:Y:S01]  /*110a0*/  FFMA.FTZ R166, R43, UR52, -R79.reuse ;  /* 0x000000342ba67c23 */ /* 0x100fe2000801084f */
[----:B------:R-:W-:Y:S01]  /*110b0*/  FMNMX.FTZ R0, R20, R11, !PT ;  /* 0x0000000b14007209 */ /* 0x000fe20007810000 */
[--C-:B------:R-:W-:Y:S01]  /*110c0*/  FFMA.FTZ R43, R42, UR52, -R79.reuse ;  /* 0x000000342a2b7c23 */ /* 0x100fe2000801084f */
[--C-:B------:R-:W-:Y:S01]  /*110d0*/  FFMA.FTZ R160, R41, UR52, -R79.reuse ;  /* 0x0000003429a07c23 */ /* 0x100fe2000801084f */
[--C-:B------:R-:W-:Y:S01]  /*110e0*/  FFMA.FTZ R41, R54, UR52, -R79.reuse ;  /* 0x0000003436297c23 */ /* 0x100fe2000801084f */
[----:B------:R-:W-:Y:S01]  /*110f0*/  FMNMX.FTZ R11, R21, R0, !PT ;  /* 0x00000000150b7209 */ /* 0x000fe20007810000 */
[----:B------:R-:W3:Y:S01]  /*11100*/  MUFU.EX2 R176, R176 ;  /* 0x000000b000b07308 */ /* 0x000ee20000000800 */
[--C-:B------:R-:W-:Y:S01]  /*11110*/  FFMA.FTZ R162, R37, UR52, -R79.reuse ;  /* 0x0000003425a27c23 */ /* 0x100fe2000801084f */
[--C-:B------:R-:W-:Y:S01]  /*11120*/  FFMA.FTZ R152, R32, UR52, -R79.reuse ;  /* 0x0000003420987c23 */ /* 0x100fe2000801084f */
[----:B------:R-:W-:Y:S01]  /*11130*/  FMNMX.FTZ R0, R24, R11, !PT ;  /* 0x0000000b18007209 */ /* 0x000fe20007810000 */
[--C-:B------:R-:W-:Y:S01]  /*11140*/  FFMA.FTZ R37, R53, UR52, -R79.reuse ;  /* 0x0000003435257c23 */ /* 0x100fe2000801084f */
[--C-:B------:R-:W-:Y:S01]  /*11150*/  FFMA.FTZ R53, R52, UR52, -R79.reuse ;  /* 0x0000003434357c23 */ /* 0x100fe2000801084f */
[--C-:B------:R-:W-:Y:S01]  /*11160*/  FFMA.FTZ R33, R33, UR52, -R79.reuse ;  /* 0x0000003421217c23 */ /* 0x100fe2000801084f */
[----:B------:R-:W-:Y:S01]  /*11170*/  FMNMX.FTZ R11, R25, R0, !PT ;  /* 0x00000000190b7209 */ /* 0x000fe20007810000 */
[----:B------:R-:W4:Y:S01]  /*11180*/  MUFU.EX2 R71, R71 ;  /* 0x0000004700477308 */ /* 0x000f220000000800 */
[----:B------:R-:W-:-:S02]  /*11190*/  FFMA.FTZ R29, R29, UR52, -R79 ;  /* 0x000000341d1d7c23 */ /* 0x000fc4000801084f */
[----:B------:R-:W-:-:S04]  /*111a0*/  FMNMX.FTZ R0, R26, R11, !PT ;  /* 0x0000000b1a007209 */ /* 0x000fc80007810000 */
[----:B------:R-:W-:Y:S01]  /*111b0*/  FMNMX.FTZ R11, R27, R0, !PT ;  /* 0x000000001b0b7209 */ /* 0x000fe20007810000 */
[----:B------:R-:W5:Y:S03]  /*111c0*/  MUFU.EX2 R178, R178 ;  /* 0x000000b200b27308 */ /* 0x000f660000000800 */
[----:B------:R-:W-:-:S04]  /*111d0*/  FMNMX.FTZ R0, R30, R11, !PT ;  /* 0x0000000b1e007209 */ /* 0x000fc80007810000 */
[----:B------:R-:W-:Y:S01]  /*111e0*/  FMNMX.FTZ R11, R31, R0, !PT ;  /* 0x000000001f0b7209 */ /* 0x000fe20007810000 */
[----:B------:R-:W5:Y:S03]  /*111f0*/  MUFU.EX2 R69, R69 ;  /* 0x0000004500457308 */ /* 0x000f660000000800 */
        /* <DEDUP_REMOVED lines=17> */
[----:B------:R-:W-:Y:S01]  /*11310*/  MUFU.EX2 R59, R59 ;  /* 0x0000003b003b7308 */ /* 0x000fe20000000800 */
[----:B------:R-:W-:Y:S01]  /*11320*/  FSEL R0, R47, -INF , !P4 ;  /* 0xff8000002f007808 */ /* 0x000fe20006000000 */
[--C-:B------:R-:W-:Y:S01]  /*11330*/  FFMA.FTZ R47, R55, UR52, -R79.reuse ;  /* 0x00000034372f7c23 */ /* 0x100fe2000801084f */
[----:B------:R-:W-:Y:S01]  /*11340*/  FMNMX.FTZ R11, R64, R11, !PT ;  /* 0x0000000b400b7209 */ /* 0x000fe20007810000 */
[----:B------:R-:W-:-:S03]  /*11350*/  FFMA.FTZ R55, R4, UR52, -R79 ;  /* 0x0000003404377c23 */ /* 0x000fc6000801084f */
        /* <DEDUP_REMOVED lines=15> */
[----:B0-----:R-:W-:-:S02]  /*11450*/  FMNMX.FTZ R11, R40, R11, !PT ;  /* 0x0000000b280b7209 */ /* 0x001fc40007810000 */
[----:B------:R-:W0:Y:S02]  /*11460*/  @P1 LDC R40, c[0x0][0x44c] ;  /* 0x00011300ff281b82 */ /* 0x000e240000000800 */
[C---:B------:R-:W-:Y:S01]  /*11470*/  FSETP.NEU.FTZ.AND P3, PT, R11.reuse, -INF , PT ;  /* 0xff8000000b00780b */ /* 0x040fe20003f7d000 */
[----:B------:R-:W-:Y:S02]  /*11480*/  FMUL.FTZ R28, R11, UR52 ;  /* 0x000000340b1c7c20 */ /* 0x000fe40008410000 */
[----:B------:R-:W-:Y:S03]  /*11490*/  MUFU.EX2 R37, R37 ;  /* 0x0000002500257308 */ /* 0x000fe60000000800 */
[----:B------:R-:W-:-:S05]  /*114a0*/  FSEL R65, R28, RZ, P3 ;  /* 0x000000ff1c417208 */ /* 0x000fca0001800000 */
[--C-:B------:R-:W-:Y:S01]  /*114b0*/  FFMA.FTZ R181, R78, UR52, -R65.reuse ;  /* 0x000000344eb57c23 */ /* 0x100fe20008010841 */
[--C-:B------:R-:W-:Y:S01]  /*114c0*/  FFMA.FTZ R28, R9, UR52, -R65.reuse ;  /* 0x00000034091c7c23 */ /* 0x100fe20008010841 */
[----:B------:R-:W-:Y:S01]  /*114d0*/  FFMA.FTZ R183, R3, UR52, -R65 ;  /* 0x0000003403b77c23 */ /* 0x000fe20008010841 */
[----:B------:R-:W-:Y:S01]  /*114e0*/  FADD.FTZ R3, R180, R75 ;  /* 0x0000004bb4037221 */ /* 0x000fe20000010000 */
[--C-:B------:R-:W-:Y:S01]  /*114f0*/  FFMA.FTZ R8, R8, UR52, -R65.reuse ;  /* 0x0000003408087c23 */ /* 0x100fe20008010841 */
[----:B------:R-:W-:Y:S01]  /*11500*/  FFMA.FTZ R177, R12, UR52, -R65 ;  /* 0x000000340cb17c23 */ /* 0x000fe20008010841 */
[----:B------:R-:W-:Y:S01]  /*11510*/  MUFU.EX2 R181, R181 ;  /* 0x000000b500b57308 */ /* 0x000fe20000000800 */
[----:B-1----:R-:W-:Y:S01]  /*11520*/  FADD.FTZ R4, R182, R3 ;  /* 0x00000003b6047221 */ /* 0x002fe20000010000 */
[--C-:B------:R-:W-:Y:S01]  /*11530*/  FFMA.FTZ R12, R13, UR52, -R65.reuse ;  /* 0x000000340d0c7c23 */ /* 0x100fe20008010841 */
[--C-:B------:R-:W-:Y:S01]  /*11540*/  FFMA.FTZ R179, R14, UR52, -R65.reuse ;  /* 0x000000340eb37c23 */ /* 0x100fe20008010841 */
[--C-:B------:R-:W-:Y:S01]  /*11550*/  FFMA.FTZ R165, R34, UR52, -R65.reuse ;  /* 0x0000003422a57c23 */ /* 0x100fe20008010841 */
[----:B--2---:R-:W-:Y:S01]  /*11560*/  FADD.FTZ R3, R73, R4 ;  /* 0x0000000449037221 */ /* 0x004fe20000010000 */
[--C-:B------:R-:W-:Y:S01]  /*11570*/  FFMA.FTZ R14, R15, UR52, -R65.reuse ;  /* 0x000000340f0e7c23 */ /* 0x100fe20008010841 */
[----:B------:R-:W-:Y:S01]  /*11580*/  FFMA.FTZ R173, R20, UR52, -R65 ;  /* 0x0000003414ad7c23 */ /* 0x000fe20008010841 */
[----:B------:R-:W1:Y:S01]  /*11590*/  MUFU.EX2 R28, R28 ;  /* 0x0000001c001c7308 */ /* 0x000e620000000800 */
[----:B---3--:R-:W-:Y:S01]  /*115a0*/  FADD.FTZ R4, R176, R3 ;  /* 0x00000003b0047221 */ /* 0x008fe20000010000 */
[--C-:B------:R-:W-:Y:S01]  /*115b0*/  FFMA.FTZ R20, R21, UR52, -R65.reuse ;  /* 0x0000003415147c23 */ /* 0x100fe20008010841 */
[--C-:B------:R-:W-:Y:S01]  /*115c0*/  FFMA.FTZ R175, R24, UR52, -R65.reuse ;  /* 0x0000003418af7c23 */ /* 0x100fe20008010841 */
[--C-:B------:R-:W-:Y:S01]  /*115d0*/  FFMA.FTZ R24, R25, UR52, -R65.reuse ;  /* 0x0000003419187c23 */ /* 0x100fe20008010841 */
[----:B----4-:R-:W-:Y:S01]  /*115e0*/  FADD.FTZ R3, R71, R4 ;  /* 0x0000000447037221 */ /* 0x010fe20000010000 */
[--C-:B------:R-:W-:Y:S01]  /*115f0*/  FFMA.FTZ R169, R26, UR52, -R65.reuse ;  /* 0x000000341aa97c23 */ /* 0x100fe20008010841 */
[----:B------:R-:W-:Y:S01]  /*11600*/  FFMA.FTZ R26, R27, UR52, -R65 ;  /* 0x000000341b1a7c23 */ /* 0x000fe20008010841 */
[----:B------:R-:W2:Y:S01]  /*11610*/  MUFU.EX2 R183, R183 ;  /* 0x000000b700b77308 */ /* 0x000ea20000000800 */
[----:B-----5:R-:W-:Y:S01]  /*11620*/  FADD.FTZ R34, R178, R3 ;  /* 0x00000003b2227221 */ /* 0x020fe20000010000 */
[----:B------:R-:W3:Y:S01]  /*11630*/  @P1 LDC R13, c[0x0][0x450] ;  /* 0x00011400ff0d1b82 */ /* 0x000ee20000000800 */
[--C-:B------:R-:W-:Y:S01]  /*11640*/  FFMA.FTZ R171, R30, UR52, -R65.reuse ;  /* 0x000000341eab7c23 */ /* 0x100fe20008010841 */
[--C-:B------:R-:W-:Y:S01]  /*11650*/  FFMA.FTZ R30, R31, UR52, -R65.reuse ;  /* 0x000000341f1e7c23 */ /* 0x100fe20008010841 */
[----:B------:R-:W-:Y:S01]  /*11660*/  FADD.FTZ R9, R69, R34 ;  /* 0x0000002245097221 */ /* 0x000fe20000010000 */
[--C-:B------:R-:W-:Y:S01]  /*11670*/  FFMA.FTZ R32, R35, UR52, -R65.reuse ;  /* 0x0000003423207c23 */ /* 0x100fe20008010841 */
[----:B------:R-:W-:Y:S01]  /*11680*/  FFMA.FTZ R167, R38, UR52, -R65 ;  /* 0x0000003426a77c23 */ /* 0x000fe20008010841 */
[----:B------:R-:W4:Y:S01]  /*11690*/  MUFU.EX2 R8, R8 ;  /* 0x0000000800087308 */ /* 0x000f220000000800 */
[----:B-1----:R-:W-:Y:S01]  /*116a0*/  FADD.FTZ R4, R181, R28 ;  /* 0x0000001cb5047221 */ /* 0x002fe20000010000 */
[----:B------:R-:W-:Y:S01]  /*116b0*/  FADD.FTZ R36, R172, R9 ;  /* 0x00000009ac247221 */ /* 0x000fe20000010000 */
[----:B0-----:R-:W-:-:S04]  /*116c0*/  @P1 IMAD.HI.U32 R40, R193, R40, RZ ;  /* 0x00000028c1281227 */ /* 0x001fc800078e00ff */
[--C-:B------:R-:W-:Y:S01]  /*116d0*/  FFMA.FTZ R34, R39, UR52, -R65.reuse ;  /* 0x0000003427227c23 */ /* 0x100fe20008010841 */
[----:B------:R-:W-:Y:S01]  /*116e0*/  FFMA.FTZ R44, R44, UR52, -R65 ;  /* 0x000000342c2c7c23 */ /* 0x000fe20008010841 */
[----:B------:R-:W-:Y:S01]  /*116f0*/  FADD.FTZ R9, R67, R36 ;  /* 0x0000002443097221 */ /* 0x000fe20000010000 */
[----:B------:R-:W-:Y:S01]  /*11700*/  IMAD.MOV.U32 R38, RZ, RZ, R193 ;  /* 0x000000ffff267224 */ /* 0x000fe200078e00c1 */
[----:B------:R-:W0:Y:S01]  /*11710*/  MUFU.EX2 R177, R177 ;  /* 0x000000b100b17308 */ /* 0x000e220000000800 */
[----:B--2---:R-:W-:Y:S01]  /*11720*/  FADD.FTZ R3, R183, R4 ;  /* 0x00000004b7037221 */ /* 0x004fe20000010000 */
[----:B------:R-:W-:Y:S01]  /*11730*/  FADD.FTZ R36, R174, R9 ;  /* 0x00000009ae247221 */ /* 0x000fe20000010000 */
[--C-:B------:R-:W-:Y:S01]  /*11740*/  FFMA.FTZ R45, R45, UR52, -R65.reuse ;  /* 0x000000342d2d7c23 */ /* 0x100fe20008010841 */
[--C-:B------:R-:W-:Y:S01]  /*11750*/  FFMA.FTZ R46, R46, UR52, -R65.reuse ;  /* 0x000000342e2e7c23 */ /* 0x100fe20008010841 */
[--C-:B------:R-:W-:Y:S01]  /*11760*/  FFMA.FTZ R48, R48, UR52, -R65.reuse ;  /* 0x0000003430307c23 */ /* 0x100fe20008010841 */
[----:B------:R-:W-:Y:S01]  /*11770*/  FADD.FTZ R9, R77, R36 ;  /* 0x000000244d097221 */ /* 0x000fe20000010000 */
[----:B------:R-:W-:Y:S01]  /*11780*/  FFMA.FTZ R49, R49, UR52, -R65 ;  /* 0x0000003431317c23 */ /* 0x000fe20008010841 */
[----:B------:R-:W1:Y:S01]  /*11790*/  MUFU.EX2 R12, R12 ;  /* 0x0000000c000c7308 */ /* 0x000e620000000800 */
[----:B----4-:R-:W-:Y:S01]  /*117a0*/  FADD.FTZ R4, R8, R3 ;  /* 0x0000000308047221 */ /* 0x010fe20000010000 */
[----:B------:R-:W-:Y:S01]  /*117b0*/  FADD.FTZ R36, R168, R9 ;  /* 0x00000009a8247221 */ /* 0x000fe20000010000 */
[----:B---3--:R-:W-:Y:S01]  /*117c0*/  @P1 SHF.R.U32.HI R38, RZ, R13, R40 ;  /* 0x0000000dff261219 */ /* 0x008fe20000011628 */
[--C-:B------:R-:W-:Y:S01]  /*117d0*/  FFMA.FTZ R61, R61, UR52, -R65.reuse ;  /* 0x000000343d3d7c23 */ /* 0x100fe20008010841 */
[--C-:B------:R-:W-:Y:S01]  /*117e0*/  FFMA.FTZ R62, R62, UR52, -R65.reuse ;  /* 0x000000343e3e7c23 */ /* 0x100fe20008010841 */
[----:B------:R-:W-:Y:S01]  /*117f0*/  FADD.FTZ R9, R59, R36 ;  /* 0x000000243b097221 */ /* 0x000fe20000010000 */
[----:B------:R-:W-:Y:S01]  /*11800*/  FFMA.FTZ R63, R63, UR52, -R65 ;  /* 0x000000343f3f7c23 */ /* 0x000fe20008010841 */
[----:B------:R-:W2:Y:S01]  /*11810*/  MUFU.EX2 R179, R179 ;  /* 0x000000b300b37308 */ /* 0x000ea20000000800 */
[----:B0-----:R-:W-:Y:S01]  /*11820*/  FADD.FTZ R3, R177, R4 ;  /* 0x00000004b1037221 */ /* 0x001fe20000010000 */
[----:B------:R-:W-:Y:S01]  /*11830*/  FADD.FTZ R36, R170, R9 ;  /* 0x00000009aa247221 */ /* 0x000fe20000010000 */
[--C-:B------:R-:W-:Y:S01]  /*11840*/  FFMA.FTZ R64, R64, UR52, -R65.reuse ;  /* 0x0000003440407c23 */ /* 0x100fe20008010841 */
[--C-:B------:R-:W-:Y:S01]  /*11850*/  FFMA.FTZ R50, R50, UR52, -R65.reuse ;  /* 0x0000003432327c23 */ /* 0x100fe20008010841 */
[----:B------:R-:W-:Y:S01]  /*11860*/  FFMA.FTZ R51, R51, UR52, -R65 ;  /* 0x0000003433337c23 */ /* 0x000fe20008010841 */
[----:B------:R-:W-:Y:S01]  /*11870*/  FADD.FTZ R9, R57, R36 ;  /* 0x0000002439097221 */ /* 0x000fe20000010000 */
[----:B------:R-:W-:Y:S01]  /*11880*/  F2FP.BF16.F32.PACK_AB R181, R28, R181 ;  /* 0x000000b51cb5723e */ /* 0x000fe200000010ff */
[----:B------:R-:W0:Y:S01]  /*11890*/  MUFU.EX2 R14, R14 ;  /* 0x0000000e000e7308 */ /* 0x000e220000000800 */
[----:B-1----:R-:W-:Y:S01]  /*118a0*/  FADD.FTZ R4, R12, R3 ;  /* 0x000000030c047221 */ /* 0x002fe20000010000 */
[----:B------:R-:W-:Y:S01]  /*118b0*/  FADD.FTZ R36, R164, R9 ;  /* 0x00000009a4247221 */ /* 0x000fe20000010000 */
[----:B------:R-:W-:Y:S01]  /*118c0*/  F2FP.BF16.F32.PACK_AB R183, R8, R183 ;  /* 0x000000b708b7723e */ /* 0x000fe200000010ff */
[----:B------:R-:W-:Y:S01]  /*118d0*/  IMAD.IADD R95, R95, 0x1, R38 ;  /* 0x000000015f5f7824 */ /* 0x000fe200078e0226 */
[----:B------:R-:W-:-:S02]  /*118e0*/  F2FP.BF16.F32.PACK_AB R180, R75, R180 ;  /* 0x000000b44bb4723e */ /* 0x000fc400000010ff */
[----:B------:R-:W-:Y:S01]  /*118f0*/  F2FP.BF16.F32.PACK_AB R182, R73, R182 ;  /* 0x000000b649b6723e */ /* 0x000fe200000010ff */
[----:B------:R-:W1:Y:S01]  /*11900*/  MUFU.EX2 R173, R173 ;  /* 0x000000ad00ad7308 */ /* 0x000e620000000800 */
[----:B--2---:R-:W-:Y:S01]  /*11910*/  FADD.FTZ R3, R179, R4 ;  /* 0x00000004b3037221 */ /* 0x004fe20000010000 */
[----:B------:R-:W-:Y:S01]  /*11920*/  F2FP.BF16.F32.PACK_AB R176, R71, R176 ;  /* 0x000000b047b0723e */ /* 0x000fe200000010ff */
[----:B------:R-:W-:Y:S01]  /*11930*/  IMAD.IADD R6, R95, 0x1, R6 ;  /* 0x000000015f067824 */ /* 0x000fe200078e0206 */
[----:B------:R-:W-:Y:S02]  /*11940*/  F2FP.BF16.F32.PACK_AB R178, R69, R178 ;  /* 0x000000b245b2723e */ /* 0x000fe400000010ff */
[----:B------:R-:W-:Y:S02]  /*11950*/  F2FP.BF16.F32.PACK_AB R172, R67, R172 ;  /* 0x000000ac43ac723e */ /* 0x000fe400000010ff */
[----:B------:R-:W2:Y:S01]  /*11960*/  MUFU.EX2 R20, R20 ;  /* 0x0000001400147308 */ /* 0x000ea20000000800 */
[----:B0-----:R-:W-:Y:S01]  /*11970*/  FADD.FTZ R4, R14, R3 ;  /* 0x000000030e047221 */ /* 0x001fe20000010000 */
[----:B------:R-:W-:-:S02]  /*11980*/  F2FP.BF16.F32.PACK_AB R174, R77, R174 ;  /* 0x000000ae4dae723e */ /* 0x000fc400000010ff */
[----:B------:R-:W-:Y:S02]  /*11990*/  F2FP.BF16.F32.PACK_AB R168, R59, R168 ;  /* 0x000000a83ba8723e */ /* 0x000fe400000010ff */
[----:B------:R-:W-:Y:S02]  /*119a0*/  F2FP.BF16.F32.PACK_AB R170, R57, R170 ;  /* 0x000000aa39aa723e */ /* 0x000fe400000010ff */
[----:B------:R-:W0:Y:S01]  /*119b0*/  MUFU.EX2 R175, R175 ;  /* 0x000000af00af7308 */ /* 0x000e220000000800 */
[----:B-1----:R-:W-:Y:S01]  /*119c0*/  FADD.FTZ R3, R173, R4 ;  /* 0x00000004ad037221 */ /* 0x002fe20000010000 */
[----:B------:R-:W-:Y:S02]  /*119d0*/  F2FP.BF16.F32.PACK_AB R164, R47, R164 ;  /* 0x000000a42fa4723e */ /* 0x000fe400000010ff */
[----:B------:R-:W-:Y:S02]  /*119e0*/  F2FP.BF16.F32.PACK_AB R177, R12, R177 ;  /* 0x000000b10cb1723e */ /* 0x000fe400000010ff */
[----:B------:R-:W-:-:S02]  /*119f0*/  F2FP.BF16.F32.PACK_AB R179, R14, R179 ;  /* 0x000000b30eb3723e */ /* 0x000fc400000010ff */
[----:B------:R-:W1:Y:S01]  /*11a00*/  MUFU.EX2 R24, R24 ;  /* 0x0000001800187308 */ /* 0x000e620000000800 */
[C---:B--2---:R-:W-:Y:S01]  /*11a10*/  FADD.FTZ R4, R20.reuse, R3 ;  /* 0x0000000314047221 */ /* 0x044fe20000010000 */
[----:B------:R-:W-:-:S06]  /*11a20*/  F2FP.BF16.F32.PACK_AB R173, R20, R173 ;  /* 0x000000ad14ad723e */ /* 0x000fcc00000010ff */
[----:B------:R-:W2:Y:S01]  /*11a30*/  MUFU.EX2 R169, R169 ;  /* 0x000000a900a97308 */ /* 0x000ea20000000800 */
[----:B0-----:R-:W-:-:S07]  /*11a40*/  FADD.FTZ R3, R175, R4 ;  /* 0x00000004af037221 */ /* 0x001fce0000010000 */
[----:B------:R-:W0:Y:S01]  /*11a50*/  MUFU.EX2 R26, R26 ;  /* 0x0000001a001a7308 */ /* 0x000e220000000800 */
[C---:B-1----:R-:W-:Y:S01]  /*11a60*/  FADD.FTZ R4, R24.reuse, R3 ;  /* 0x0000000318047221 */ /* 0x042fe20000010000 */
[----:B------:R-:W-:Y:S01]  /*11a70*/  FADD.FTZ R3, R47, R36 ;  /* 0x000000242f037221 */ /* 0x000fe20000010000 */
[----:B------:R-:W-:-:S05]  /*11a80*/  F2FP.BF16.F32.PACK_AB R175, R24, R175 ;  /* 0x000000af18af723e */ /* 0x000fca00000010ff */
[----:B------:R-:W1:Y:S01]  /*11a90*/  MUFU.EX2 R171, R171 ;  /* 0x000000ab00ab7308 */ /* 0x000e620000000800 */
[----:B--2---:R-:W-:Y:S01]  /*11aa0*/  FADD.FTZ R9, R169, R4 ;  /* 0x00000004a9097221 */ /* 0x004fe20000010000 */
[----:B------:R-:W-:Y:S01]  /*11ab0*/  FADD.FTZ R4, R166, R3 ;  /* 0x00000003a6047221 */ /* 0x000fe20000010000 */
[----:B------:R-:W-:Y:S01]  /*11ac0*/  FFMA.FTZ R3, R0, UR52, -R65 ;  /* 0x0000003400037c23 */ /* 0x000fe20008010841 */
[C---:B------:R-:W-:Y:S02]  /*11ad0*/  F2FP.BF16.F32.PACK_AB R166, R43.reuse, R166 ;  /* 0x000000a62ba6723e */ /* 0x040fe400000010ff */
[----:B------:R-:W-:Y:S02]  /*11ae0*/  FADD.FTZ R13, R43, R4 ;  /* 0x000000042b0d7221 */ /* 0x000fe40000010000 */
[----:B------:R-:W2:Y:S01]  /*11af0*/  MUFU.EX2 R30, R30 ;  /* 0x0000001e001e7308 */ /* 0x000ea20000000800 */
[----:B0-----:R-:W-:Y:S01]  /*11b00*/  FADD.FTZ R0, R26, R9 ;  /* 0x000000091a007221 */ /* 0x001fe20000010000 */
[----:B------:R-:W-:Y:S01]  /*11b10*/  FADD.FTZ R36, R160, R13 ;  /* 0x0000000da0247221 */ /* 0x000fe20000010000 */
[----:B------:R-:W-:-:S02]  /*11b20*/  F2FP.BF16.F32.PACK_AB R160, R41, R160 ;  /* 0x000000a029a0723e */ /* 0x000fc400000010ff */
[----:B------:R-:W-:Y:S01]  /*11b30*/  F2FP.BF16.F32.PACK_AB R169, R26, R169 ;  /* 0x000000a91aa9723e */ /* 0x000fe200000010ff */
[----:B------:R-:W-:Y:S02]  /*11b40*/  FADD.FTZ R13, R41, R36 ;  /* 0x00000024290d7221 */ /* 0x000fe40000010000 */
[----:B------:R-:W0:Y:S01]  /*11b50*/  MUFU.EX2 R165, R165 ;  /* 0x000000a500a57308 */ /* 0x000e220000000800 */
[----:B-1----:R-:W-:Y:S01]  /*11b60*/  FADD.FTZ R9, R171, R0 ;  /* 0x00000000ab097221 */ /* 0x002fe20000010000 */
[----:B------:R-:W-:Y:S01]  /*11b70*/  FADD.FTZ R36, R162, R13 ;  /* 0x0000000da2247221 */ /* 0x000fe20000010000 */
[----:B------:R-:W-:-:S03]  /*11b80*/  F2FP.BF16.F32.PACK_AB R162, R37, R162 ;  /* 0x000000a225a2723e */ /* 0x000fc600000010ff */
[----:B------:R-:W-:Y:S02]  /*11b90*/  FADD.FTZ R13, R37, R36 ;  /* 0x00000024250d7221 */ /* 0x000fe40000010000 */
        /* <DEDUP_REMOVED lines=32> */
[----:B------:R-:W-:Y:S02]  /*11da0*/  F2FP.BF16.F32.PACK_AB R157, R0, R49 ;  /* 0x00000031009d723e */ /* 0x000fe400000010ff */
[----:B------:R-:W-:-:S04]  /*11db0*/  IADD3 R0, R89, -0x2, RZ ;  /* 0xfffffffe59007810 */ /* 0x000fc80007ffe0ff */
        /* <DEDUP_REMOVED lines=40> */
.L_x_8374:
[----:B------:R-:W-:-:S13]  /*12040*/  ISETP.NE.AND P3, PT, R7, 0x1, PT ;  /* 0x000000010700780c */ /* 0x000fda0003f65270 */
[----:B------:R-:W0:Y:S02]  /*12050*/  @P3 LDC.64 R12, c[0x0][0x9e8] ;  /* 0x00027a00ff0c3b82 */ /* 0x000e240000000a00 */
[----:B0-----:R-:W-:-:S05]  /*12060*/  @P3 IMAD.HI.U32 R12, R8, R12, RZ ;  /* 0x0000000c080c3227 */ /* 0x001fca00078e00ff */
[----:B------:R-:W-:-:S07]  /*12070*/  @P3 SHF.R.U32.HI R8, RZ, R13, R12 ;  /* 0x0000000dff083219 */ /* 0x000fce000001160c */
.L_x_8375:
[----:B------:R-:W-:Y:S05]  /*12080*/  BSYNC B0 ;  /* 0x0000000000007941 */ /* 0x000fea0003800000 */
.L_x_8373:
[----:B------:R-:W-:-:S05]  /*12090*/  IMAD R7, R8, R7, R7 ;  /* 0x0000000708077224 */ /* 0x000fca00078e0207 */
[----:B------:R-:W-:-:S07]  /*120a0*/  VIMNMX R6, R6, R7, PT ;  /* 0x0000000706067248 */ /* 0x000fce0003fe0100 */
.L_x_8372:
[----:B------:R-:W-:Y:S01]  /*120b0*/  SHF.R.S32.HI R7, RZ, 0x1f, R6 ;  /* 0x0000001fff077819 */ /* 0x000fe20000011406 */
[----:B------:R-:W-:Y:S01]  /*120c0*/  ULDC UR46, c[0x0][0x9e4] ;  /* 0x00027900002e7ab9 */ /* 0x000fe20000000800 */
[----:B------:R-:W-:Y:S01]  /*120d0*/  ULDC UR43, c[0x0][0x9e4] ;  /* 0x00027900002b7ab9 */ /* 0x000fe20000000800 */
[----:B------:R-:W-:Y:S01]  /*120e0*/  ULDC UR48, c[0x0][0x9d8] ;  /* 0x0002760000307ab9 */ /* 0x000fe20000000800 */
[----:B------:R-:W-:Y:S01]  /*120f0*/  LEA.HI R7, R7, R6, RZ, 0x7 ;  /* 0x0000000607077211 */ /* 0x000fe200078f38ff */
[----:B------:R-:W-:Y:S01]  /*12100*/  ULDC UR51, c[0x0][0x9d8] ;  /* 0x0002760000337ab9 */ /* 0x000fe20000000800 */
[----:B------:R-:W-:Y:S01]  /*12110*/  ULDC UR49, c[0x0][0x9d8] ;  /* 0x0002760000317ab9 */ /* 0x000fe20000000800 */
[----:B------:R-:W-:Y:S01]  /*12120*/  ULDC UR42, c[0x0][0x988] ;  /* 0x00026200002a7ab9 */ /* 0x000fe20000000800 */
[----:B------:R-:W-:Y:S01]  /*12130*/  SHF.R.S32.HI R7, RZ, 0x7, R7 ;  /* 0x00000007ff077819 */ /* 0x000fe20000011407 */
[----:B------:R-:W-:Y:S01]  /*12140*/  ULDC UR45, c[0x0][0x988] ;  /* 0x00026200002d7ab9 */ /* 0x000fe20000000800 */
[----:B------:R-:W-:Y:S01]  /*12150*/  ULDC UR44, c[0x0][0x988] ;  /* 0x00026200002c7ab9 */ /* 0x000fe20000000800 */
[----:B------:R-:W-:Y:S01]  /*12160*/  ULDC UR50, c[0x0][0x9e0] ;  /* 0x0002780000327ab9 */ /* 0x000fe20000000800 */
[----:B------:R-:W-:Y:S01]  /*12170*/  VIMNMX R12, R198, R7, !PT ;  /* 0x00000007c60c7248 */ /* 0x000fe20007fe0100 */
[----:B------:R-:W-:Y:S01]  /*12180*/  ULDC UR47, c[0x0][0x9e0] ;  /* 0x00027800002f7ab9 */ /* 0x000fe20000000800 */
[----:B------:R-:W-:-:S02]  /*12190*/  CS2R R150, SRZ ;  /* 0x0000000000967805 */ /* 0x000fc4000001ff00 */
[----:B------:R-:W-:Y:S02]  /*121a0*/  CS2R R148, SRZ ;  /* 0x0000000000947805 */ /* 0x000fe4000001ff00 */
[----:B------:R-:W-:Y:S02]  /*121b0*/  ISETP.GE.AND P3, PT, R0, R12, PT ;  /* 0x0000000c0000720c */ /* 0x000fe40003f66270 */
        /* <DEDUP_REMOVED lines=31> */
[----:B------:R-:W-:-:S07]  /*123b0*/  IMAD.MOV.U32 R151, RZ, RZ, RZ ;  /* 0x000000ffff977224 */ /* 0x000fce00078e00ff */
.L_x_8396:
[----:B------:R-:W-:Y:S01]  /*123c0*/  ISETP.NE.AND P3, PT, R194, RZ, PT ;  /* 0x000000ffc200720c */ /* 0x000fe20003f65270 */
[----:B------:R-:W-:Y:S01]  /*123d0*/  VIADD R13, R184, 0x1 ;  /* 0x00000001b80d7836 */ /* 0x000fe20000000000 */
[----:B------:R-:W-:Y:S05]  /*123e0*/  YIELD ;  /* 0x0000000000007946 */ /* 0x000fea0003800000 */
[----:B------:R-:W-:-:S04]  /*123f0*/  ISETP.NE.AND P4, PT, R13, 0x2, PT ;  /* 0x000000020d00780c */ /* 0x000fc80003f85270 */
[----:B------:R-:W-:Y:S02]  /*12400*/  SEL R14, RZ, 0x1, P4 ;  /* 0x00000001ff0e7807 */ /* 0x000fe40002000000 */
[----:B------:R-:W-:Y:S02]  /*12410*/  SEL R13, R13, RZ, P4 ;  /* 0x000000ff0d0d7207 */ /* 0x000fe40002000000 */
[----:B------:R-:W-:Y:S01]  /*12420*/  LOP3.LUT R14, R187, R14, RZ, 0x3c, !PT ;  /* 0x0000000ebb0e7212 */ /* 0x000fe200078e3cff */
[----:B------:R-:W-:Y:S06]  /*12430*/  @P3 BRA `(.L_x_8377) ;  /* 0x0000000000303947 */ /* 0x000fec0003800000 */
[----:B------:R-:W-:Y:S05]  /*12440*/  @!P0 BRA `(.L_x_8378) ;  /* 0x0000000000048947 */ /* 0x000fea0003800000 */
[----:B------:R-:W-:Y:S01]  /*12450*/  BPT.TRAP 0x1 ;  /* 0x000000040000795c */ /* 0x000fe20000300000 */
.L_x_8378:
[----:B------:R-:W-:Y:S01]  /*12460*/  IMAD R7, R13, 0x8, R18 ;  /* 0x000000080d077824 */ /* 0x000fe200078e0212 */
[----:B------:R-:W-:-:S04]  /*12470*/  SHF.L.U32 R6, R14, 0x1f, RZ ;  /* 0x0000001f0e067819 */ /* 0x000fc800000006ff */
[----:B------:R0:W1:Y:S01]  /*12480*/  SYNCS.PHASECHK.TRANS64.TRYWAIT P4, [R7+URZ+0x28830], R6 ;  /* 0x02883006070075a7 */ /* 0x000062000808017f */
[----:B------:R-:W-:Y:S05]  /*12490*/  @!P0 BRA `(.L_x_8379) ;  /* 0x0000000000048947 */ /* 0x000fea0003800000 */
[----:B------:R-:W-:Y:S01]  /*124a0*/  BPT.TRAP 0x1 ;  /* 0x000000040000795c */ /* 0x000fe20000300000 */
.L_x_8379:
[----:B------:R-:W-:Y:S04]  /*124b0*/  BSSY B0, `(.L_x_8377) ;  /* 0x0000004000007945 */ /* 0x000fe80003800000 */
[----:B-1----:R-:W-:Y:S05]  /*124c0*/  @P4 BRA `(.L_x_8380) ;  /* 0x0000000000084947 */ /* 0x002fea0003800000 */
[----:B------:R-:W1:Y:S02]  /*124d0*/  SYNCS.PHASECHK.TRANS64.TRYWAIT P4, [R7+URZ+0x28830], R6 ;  /* 0x02883006070075a7 */ /* 0x000e64000808017f */
[----:B-1----:R-:W-:Y:S05]  /*124e0*/  @!P4 BRA `(.L_x_8381) ;  /* 0x0000016000e8c947 */ /* 0x002fea0003800000 */
.L_x_8380:
[----:B------:R-:W-:Y:S05]  /*124f0*/  BSYNC B0 ;  /* 0x0000000000007941 */ /* 0x000fea0003800000 */
.L_x_8377:
[----:B------:R-:W2:Y:S01]  /*12500*/  S2R R8, SR_TID.X ;  /* 0x0000000000087919 */ /* 0x000ea20000002100 */
[----:B01----:R-:W-:Y:S01]  /*12510*/  IMAD.MOV.U32 R7, RZ, RZ, 0x40000040 ;  /* 0x40000040ff077424 */ /* 0x003fe200078e00ff */
[----:B------:R-:W-:Y:S05]  /*12520*/  WARPSYNC.ALL ;  /* 0x0000000000007948 */ /* 0x000fea0003800000 */
[----:B------:R-:W-:Y:S01]  /*12530*/  R2UR UR35, R7 ;  /* 0x00000000072372ca */ /* 0x000fe200000e0000 */
[----:B------:R-:W-:Y:S02]  /*12540*/  IMAD R6, R13, 0x800, R5 ;  /* 0x000008000d067824 */ /* 0x000fe400078e0205 */
[----:B------:R-:W-:-:S03]  /*12550*/  IMAD.MOV.U32 R9, RZ, RZ, 0x40000040 ;  /* 0x40000040ff097424 */ /* 0x000fc600078e00ff */
[----:B------:R-:W-:Y:S02]  /*12560*/  R2UR UR34, R6 ;  /* 0x00000000062272ca */ /* 0x000fe400000e0000 */
[----:B------:R-:W-:Y:S01]  /*12570*/  R2UR UR7, R9 ;  /* 0x00000000090772ca */ /* 0x000fe200000e0000 */
[----:B------:R-:W-:-:S05]  /*12580*/  IMAD.MOV.U32 R9, RZ, RZ, 0x40000040 ;  /* 0x40000040ff097424 */ /* 0x000fca00078e00ff */
[----:B------:R-:W-:Y:S01]  /*12590*/  R2UR UR11, R9 ;  /* 0x00000000090b72ca */ /* 0x000fe200000e0000 */
[----:B------:R-:W-:-:S05]  /*125a0*/  IMAD.MOV.U32 R9, RZ, RZ, 0x40000040 ;  /* 0x40000040ff097424 */ /* 0x000fca00078e00ff */
[----:B------:R-:W-:Y:S01]  /*125b0*/  R2UR UR15, R9 ;  /* 0x00000000090f72ca */ /* 0x000fe200000e0000 */
[----:B------:R-:W-:Y:S01]  /*125c0*/  IMAD.MOV.U32 R9, RZ, RZ, 0x40000040 ;  /* 0x40000040ff097424 */ /* 0x000fe200078e00ff */
[----:B--2---:R-:W-:-:S04]  /*125d0*/  SHF.R.U32.HI R8, RZ, 0x7, R8 ;  /* 0x00000007ff087819 */ /* 0x004fc80000011608 */
[----:B------:R-:W-:Y:S01]  /*125e0*/  R2UR UR19, R9 ;  /* 0x00000000091372ca */ /* 0x000fe200000e0000 */
[----:B------:R-:W-:Y:S02]  /*125f0*/  IMAD.MOV.U32 R9, RZ, RZ, 0x40000040 ;  /* 0x40000040ff097424 */ /* 0x000fe400078e00ff */
[----:B------:R-:W-:Y:S02]  /*12600*/  VIADD R7, R8, 0x8 ;  /* 0x0000000808077836 */ /* 0x000fe40000000000 */
[----:B------:R-:W-:Y:S01]  /*12610*/  VIADD R8, R6, 0x2 ;  /* 0x0000000206087836 */ /* 0x000fe20000000000 */
[----:B------:R-:W-:Y:S01]  /*12620*/  R2UR UR23, R9 ;  /* 0x00000000091772ca */ /* 0x000fe200000e0000 */
[----:B------:R-:W-:Y:S01]  /*12630*/  IMAD.MOV.U32 R9, RZ, RZ, 0x40000040 ;  /* 0x40000040ff097424 */ /* 0x000fe200078e00ff */
[----:B------:R0:W-:Y:S02]  /*12640*/  BAR.SYNC.DEFER_BLOCKING R7, 0x100 ;  /* 0x000400070000751d */ /* 0x0001e40000010000 */
[----:B------:R-:W-:Y:S01]  /*12650*/  R2UR UR6, R8 ;  /* 0x00000000080672ca */ /* 0x000fe200000e0000 */
[----:B------:R-:W-:Y:S01]  /*12660*/  VIADD R8, R6, 0x4 ;  /* 0x0000000406087836 */ /* 0x000fe20000000000 */
[----:B------:R-:W-:-:S04]  /*12670*/  R2UR UR27, R9 ;  /* 0x00000000091b72ca */ /* 0x000fc800000e0000 */
[----:B------:R-:W-:Y:S01]  /*12680*/  R2UR UR10, R8 ;  /* 0x00000000080a72ca */ /* 0x000fe200000e0000 */
[----:B------:R-:W-:Y:S02]  /*12690*/  VIADD R8, R6, 0x6 ;  /* 0x0000000606087836 */ /* 0x000fe40000000000 */
[----:B0-----:R-:W-:-:S03]  /*126a0*/  IMAD.MOV.U32 R7, RZ, RZ, 0x40000040 ;  /* 0x40000040ff077424 */ /* 0x001fc600078e00ff */
[----:B------:R-:W-:Y:S01]  /*126b0*/  R2UR UR14, R8 ;  /* 0x00000000080e72ca */ /* 0x000fe200000e0000 */
[----:B------:R-:W-:Y:S01]  /*126c0*/  VIADD R8, R6, 0x400 ;  /* 0x0000040006087836 */ /* 0x000fe20000000000 */
[----:B------:R-:W-:-:S04]  /*126d0*/  R2UR UR31, R7 ;  /* 0x00000000071f72ca */ /* 0x000fc800000e0000 */
[----:B------:R-:W-:Y:S01]  /*126e0*/  R2UR UR18, R8 ;  /* 0x00000000081272ca */ /* 0x000fe200000e0000 */
[----:B------:R-:W-:Y:S01]  /*126f0*/  VIADD R8, R6, 0x402 ;  /* 0x0000040206087836 */ /* 0x000fe20000000000 */
[----:B------:R-:W-:-:S04]  /*12700*/  WARPGROUP.ARRIVE ;  /* 0x00000000000079c5 */ /* 0x000fc80000000000 */
[----:B------:R-:W-:Y:S01]  /*12710*/  R2UR UR22, R8 ;  /* 0x00000000081672ca */ /* 0x000fe200000e0000 */
[C---:B------:R-:W-:Y:S02]  /*12720*/  VIADD R8, R6.reuse, 0x404 ;  /* 0x0000040406087836 */ /* 0x040fe40000000000 */
[----:B------:R-:W-:Y:S01]  /*12730*/  VIADD R6, R6, 0x406 ;  /* 0x0000040606067836 */ /* 0x000fe20000000000 */
[----:B------:R-:W-:Y:S02]  /*12740*/  HGMMA.64x128x16.F32.BF16 R24, gdesc[UR32], RZ, !UPT, gsb0 ;  /* 0x01e00000201879f0 */ /* 0x000fe4000c0018ff */
        /* <DEDUP_REMOVED lines=24> */
[----:B------:R-:W-:Y:S05]  /*128d0*/  @P3 BRA `(.L_x_8382) ;  /* 0x0000000000283947 */ /* 0x000fea0003800000 */
[----:B------:R-:W-:Y:S05]  /*128e0*/  @!P0 BRA `(.L_x_8383) ;  /* 0x0000000000048947 */ /* 0x000fea0003800000 */
[----:B------:R-:W-:Y:S01]  /*128f0*/  BPT.TRAP 0x1 ;  /* 0x000000040000795c */ /* 0x000fe20000300000 */
.L_x_8383:
[----:B------:R-:W-:Y:S01]  /*12900*/  SHF.L.U32 R6, R187, 0x1f, RZ ;  /* 0x0000001fbb067819 */ /* 0x000fe200000006ff */
[----:B------:R-:W-:-:S04]  /*12910*/  IMAD R7, R184, 0x8, R18 ;  /* 0x00000008b8077824 */ /* 0x000fc800078e0212 */
[----:B------:R0:W1:Y:S01]  /*12920*/  SYNCS.PHASECHK.TRANS64.TRYWAIT P3, [R7+URZ+0x28850], R6 ;  /* 0x02885006070075a7 */ /* 0x000062000806017f */
[----:B------:R-:W-:Y:S05]  /*12930*/  @!P0 BRA `(.L_x_8384) ;  /* 0x0000000000048947 */ /* 0x000fea0003800000 */
[----:B------:R-:W-:Y:S01]  /*12940*/  BPT.TRAP 0x1 ;  /* 0x000000040000795c */ /* 0x000fe20000300000 */
.L_x_8384:
[----:B-1----:R-:W-:Y:S05]  /*12950*/  @P3 BRA `(.L_x_8382) ;  /* 0x0000000000083947 */ /* 0x002fea0003800000 */
[----:B------:R-:W1:Y:S02]  /*12960*/  SYNCS.PHASECHK.TRANS64.TRYWAIT P3, [R7+URZ+0x28850], R6 ;  /* 0x02885006070075a7 */ /* 0x000e64000806017f */
[----:B-1----:R-:W-:Y:S05]  /*12970*/  @!P3 BRA `(.L_x_8385) ;  /* 0x0000015c00d8b947 */ /* 0x002fea0003800000 */
.L_x_8382:
[----:B01----:R-:W-:Y:S01]  /*12980*/  VIADD R6, R18, 0x400 ;  /* 0x0000040012067836 */ /* 0x003fe20000000000 */
[----:B------:R-:W-:Y:S05]  /*12990*/  WARPSYNC.ALL ;  /* 0x0000000000007948 */ /* 0x000fea0003800000 */
[----:B------:R-:W-:Y:S01]  /*129a0*/  SHF.R.U32.HI R6, RZ, 0x4, R6 ;  /* 0x00000004ff067819 */ /* 0x000fe20000011606 */
[----:B------:R-:W-:Y:S01]  /*129b0*/  WARPGROUP.ARRIVE ;  /* 0x00000000000079c5 */ /* 0x000fe20000000000 */
[----:B------:R-:W-:-:S05]  /*129c0*/  IMAD.MOV.U32 R9, RZ, RZ, 0x40000040 ;  /* 0x40000040ff097424 */ /* 0x000fca00078e00ff */
[----:B------:R-:W0:Y:S01]  /*129d0*/  S2R R15, SR_TID.X ;  /* 0x00000000000f7919 */ /* 0x000e220000002100 */
[----:B------:R-:W-:-:S04]  /*129e0*/  LOP3.LUT R6, R6, 0x3fff, RZ, 0xc0, !PT ;  /* 0x00003fff06067812 */ /* 0x000fc800078ec0ff */
[----:B------:R-:W-:-:S05]  /*129f0*/  LOP3.LUT R7, R6, 0x4000000, RZ, 0xfc, !PT ;  /* 0x0400000006077812 */ /* 0x000fca00078efcff */
[----:B------:R-:W-:Y:S02]  /*12a00*/  IMAD R6, R184, 0x800, R7 ;  /* 0x00000800b8067824 */ /* 0x000fe400078e0207 */
[----:B------:R-:W-:Y:S02]  /*12a10*/  IMAD.MOV.U32 R7, RZ, RZ, 0x40000040 ;  /* 0x40000040ff077424 */ /* 0x000fe400078e00ff */
[C---:B------:R-:W-:Y:S01]  /*12a20*/  VIADD R8, R6.reuse, 0x80 ;  /* 0x0000008006087836 */ /* 0x040fe20000000000 */
[----:B------:R-:W-:Y:S02]  /*12a30*/  R2UR UR6, R6 ;  /* 0x00000000060672ca */ /* 0x000fe400000e0000 */
[----:B------:R-:W-:Y:S01]  /*12a40*/  R2UR UR7, R7 ;  /* 0x00000000070772ca */ /* 0x000fe200000e0000 */
[----:B------:R-:W-:-:S12]  /*12a50*/  IMAD.MOV.U32 R7, RZ, RZ, 0x40000040 ;  /* 0x40000040ff077424 */ /* 0x000fd800078e00ff */
[----:B------:R-:W-:Y:S01]  /*12a60*/  HGMMA.64x128x16.F32.BF16 R88, R180, gdesc[UR4].tnspB, R88, gsb0 ;  /* 0x41e00004b4587df0 */ /* 0x000fe20008001858 */
[----:B------:R-:W-:Y:S01]  /*12a70*/  R2UR UR6, R8 ;  /* 0x00000000080672ca */ /* 0x000fe200000e0000 */
[----:B------:R-:W-:Y:S01]  /*12a80*/  VIADD R8, R6, 0x100 ;  /* 0x0000010006087836 */ /* 0x000fe20000000000 */
[----:B------:R-:W-:Y:S01]  /*12a90*/  R2UR UR7, R9 ;  /* 0x00000000090772ca */ /* 0x000fe200000e0000 */
[----:B------:R-:W-:Y:S01]  /*12aa0*/  IMAD.MOV.U32 R9, RZ, RZ, 0x40000040 ;  /* 0x40000040ff097424 */ /* 0x000fe200078e00ff */
[----:B0-----:R-:W-:Y:S01]  /*12ab0*/  SHF.R.U32.HI R15, RZ, 0x7, R15 ;  /* 0x00000007ff0f7819 */ /* 0x001fe2000001160f */
        /* <DEDUP_REMOVED lines=47> */
.L_x_8386:
[----:B------:R-:W1:Y:S01]  /*12db0*/  @P1 LDC R7, c[0x0][0x44c] ;  /* 0x00011300ff071b82 */ /* 0x000e620000000800 */
[----:B------:R-:W-:Y:S01]  /*12dc0*/  FMUL.FTZ R153, R60, UR51 ;  /* 0x000000333c997c20 */ /* 0x000fe20008410000 */
[----:B------:R-:W-:Y:S01]  /*12dd0*/  FMUL.FTZ R60, R71, UR51 ;  /* 0x00000033473c7c20 */ /* 0x000fe20008410000 */
[----:B------:R-:W-:Y:S01]  /*12de0*/  FMUL.FTZ R71, R72, UR51 ;  /* 0x0000003348477c20 */ /* 0x000fe20008410000 */
[----:B------:R-:W-:Y:S01]  /*12df0*/  FMUL.FTZ R72, R73, UR51 ;  /* 0x0000003349487c20 */ /* 0x000fe20008410000 */
[----:B------:R-:W-:Y:S01]  /*12e00*/  FMUL.FTZ R73, R76, UR51 ;  /* 0x000000334c497c20 */ /* 0x000fe20008410000 */
[----:B------:R-:W-:Y:S01]  /*12e10*/  IADD3 R76, R195, R193, RZ ;  /* 0x000000c1c34c7210 */ /* 0x000fe20007ffe0ff */
[----:B------:R-:W-:Y:S01]  /*12e20*/  FMUL.FTZ R21, R30, UR51 ;  /* 0x000000331e157c20 */ /* 0x000fe20008410000 */
[----:B0-----:R-:W0:Y:S01]  /*12e30*/  @P1 LDC R6, c[0x0][0x450] ;  /* 0x00011400ff061b82 */ /* 0x001e220000000800 */
        /* <DEDUP_REMOVED lines=26> */
[----:B------:R-:W-:-:S02]  /*12fe0*/  IMAD.SHL.U32 R81, R0, 0x80, RZ ;  /* 0x0000008000517824 */ /* 0x000fc400078e00ff */
        /* <DEDUP_REMOVED lines=36> */
[----:B------:R-:W-:Y:S01]  /*13230*/  IMAD R6, R13, 0x8, R18 ;  /* 0x000000080d067824 */ /* 0x000fe200078e0212 */
[----:B------:R-:W1:Y:S01]  /*13240*/  MUFU.TANH R15, R15 ;  /* 0x0000000f000f7308 */ /* 0x000e620000002400 */
[----:B------:R-:W-:-:S02]  /*13250*/  IMAD R80, R191, -0x2, R80 ;  /* 0xfffffffebf507824 */ /* 0x000fc400078e0250 */
[----:B------:R-:W-:Y:S02]  /*13260*/  IMAD.U32 R7, RZ, RZ, UR38 ;  /* 0x00000026ff077e24 */ /* 0x000fe4000f8e00ff */
[----:B------:R-:W-:Y:S01]  /*13270*/  VIADD R6, R6, 0x28840 ;  /* 0x0002884006067836 */ /* 0x000fe20000000000 */
[----:B------:R-:W-:Y:S02]  /*13280*/  IADD3 R80, -R189, R80, R190 ;  /* 0x00000050bd507210 */ /* 0x000fe40007ffe1be */
[----:B------:R-:W2:Y:S02]  /*13290*/  MUFU.TANH R20, R20 ;  /* 0x0000001400147308 */ /* 0x000ea40000002400 */
[----:B------:R-:W-:Y:S01]  /*132a0*/  PRMT R6, R7, 0x654, R6 ;  /* 0x0000065407067816 */ /* 0x000fe20000000006 */
[C---:B------:R-:W-:Y:S02]  /*132b0*/  VIADD R77, R80.reuse, UR50 ;  /* 0x00000032504d7c36 */ /* 0x040fe40008000000 */
[----:B------:R-:W-:Y:S01]  /*132c0*/  VIADD R83, R80, UR53 ;  /* 0x0000003550537c36 */ /* 0x000fe20008000000 */
[----:B------:R3:W-:Y:S01]  /*132d0*/  SYNCS.ARRIVE.TRANS64.RED.A1T0 RZ, [R6+URZ], RZ ;  /* 0x000000ff06ff79a7 */ /* 0x0007e2000810043f */
[--C-:B0-----:R-:W-:Y:S01]  /*132e0*/  IMAD.IADD R84, R77, 0x1, R156.reuse ;  /* 0x000000014d547824 */ /* 0x101fe200078e029c */
[----:B------:R-:W0:Y:S01]  /*132f0*/  MUFU.TANH R8, R8 ;  /* 0x0000000800087308 */ /* 0x000e220000002400 */
[----:B------:R-:W-:-:S07]  /*13300*/  IMAD.IADD R85, R83, 0x1, R156 ;  /* 0x0000000153557824 */ /* 0x000fce00078e029c */
        /* <DEDUP_REMOVED lines=74> */
.L_x_8389:
[----:B------:R-:W-:-:S05]  /*137b0*/  IMAD.U32 R157, RZ, RZ, UR46 ;  /* 0x0000002eff9d7e24 */ /* 0x000fca000f8e00ff */
[----:B------:R-:W-:-:S13]  /*137c0*/  ISETP.NE.AND P3, PT, R157, 0x1, PT ;  /* 0x000000019d00780c */ /* 0x000fda0003f65270 */
[----:B------:R-:W1:Y:S02]  /*137d0*/  @P3 LDC.64 R6, c[0x0][0x9e8] ;  /* 0x00027a00ff063b82 */ /* 0x000e640000000a00 */
[----:B-1----:R-:W-:-:S05]  /*137e0*/  @P3 IMAD.HI.U32 R6, R80, R6, RZ ;  /* 0x0000000650063227 */ /* 0x002fca00078e00ff */
[----:B------:R-:W-:-:S07]  /*137f0*/  @P3 SHF.R.U32.HI R80, RZ, R7, R6 ;  /* 0x00000007ff503219 */ /* 0x000fce0000011606 */
.L_x_8390:
[----:B------:R-:W-:Y:S05]  /*13800*/  BSYNC B0 ;  /* 0x0000000000007941 */ /* 0x000fea0003800000 */
.L_x_8388:
[----:B------:R-:W-:-:S04]  /*13810*/  IMAD R80, R80, R157, -R81 ;  /* 0x0000009d50507224 */ /* 0x000fc800078e0a51 */
[----:B------:R-:W-:-:S05]  /*13820*/  IMAD R80, R191, -0x2, R80 ;  /* 0xfffffffebf507824 */ /* 0x000fca00078e0250 */
[----:B------:R-:W-:Y:S02]  /*13830*/  VIADDMNMX R84, R80, R157, R84, PT ;  /* 0x0000009d50547246 */ /* 0x000fe40003800154 */
[----:B------:R-:W-:-:S07]  /*13840*/  VIMNMX R85, R85, R80, !PT ;  /* 0x0000005055557248 */ /* 0x000fce0007fe0100 */
.L_x_8387:
[----:B------:R-:W-:Y:S01]  /*13850*/  ISETP.GT.AND P3, PT, R0, -0x1, PT ;  /* 0xffffffff0000780c */ /* 0x000fe20003f64270 */
[----:B------:R-:W1:Y:S03]  /*13860*/  SHFL.IDX PT, R6, R76, 0x1, 0x1c1f ;  /* 0x003c1f004c067f89 */ /* 0x000e6600000e0000 */
[C---:B------:R-:W-:Y:S02]  /*13870*/  ISETP.GT.AND P5, PT, R85.reuse, RZ, P3 ;  /* 0x000000ff5500720c */ /* 0x040fe40001fa4270 */
[----:B------:R-:W-:Y:S02]  /*13880*/  ISETP.GT.AND P4, PT, R85, 0x1, P3 ;  /* 0x000000015500780c */ /* 0x000fe40001f84270 */
[C---:B------:R-:W-:Y:S02]  /*13890*/  ISETP.LT.OR P5, PT, R84.reuse, 0x1, P5 ;  /* 0x000000015400780c */ /* 0x040fe40002fa1670 */
[----:B------:R-:W-:-:S02]  /*138a0*/  ISETP.LT.OR P4, PT, R84, 0x2, P4 ;  /* 0x000000025400780c */ /* 0x000fc40002781670 */
[----:B------:R-:W-:Y:S02]  /*138b0*/  FSEL R15, R15, -INF , !P5 ;  /* 0xff8000000f0f7808 */ /* 0x000fe40006800000 */
[----:B------:R-:W-:Y:S02]  /*138c0*/  FSEL R20, R20, -INF , !P4 ;  /* 0xff80000014147808 */ /* 0x000fe40006000000 */
[C---:B------:R-:W-:Y:S02]  /*138d0*/  ISETP.GT.AND P5, PT, R85.reuse, 0x8, P3 ;  /* 0x000000085500780c */ /* 0x040fe40001fa4270 */
[----:B------:R-:W-:Y:S02]  /*138e0*/  ISETP.GT.AND P4, PT, R85, 0x9, P3 ;  /* 0x000000095500780c */ /* 0x000fe40001f84270 */
[C---:B------:R-:W-:Y:S02]  /*138f0*/  ISETP.LT.OR P5, PT, R84.reuse, 0x9, P5 ;  /* 0x000000095400780c */ /* 0x040fe40002fa1670 */
[----:B------:R-:W-:-:S02]  /*13900*/  ISETP.LT.OR P4, PT, R84, 0xa, P4 ;  /* 0x0000000a5400780c */ /* 0x000fc40002781670 */
[----:B0-----:R-:W-:Y:S01]  /*13910*/  FSEL R25, R25, -INF , !P5 ;  /* 0xff80000019197808 */ /* 0x001fe20006800000 */
[--C-:B-1----:R-:W-:Y:S01]  /*13920*/  IMAD.IADD R77, R77, 0x1, R6.reuse ;  /* 0x000000014d4d7824 */ /* 0x102fe200078e0206 */
[----:B------:R-:W-:Y:S01]  /*13930*/  FSEL R26, R26, -INF , !P4 ;  /* 0xff8000001a1a7808 */ /* 0x000fe20006000000 */
[----:B------:R-:W-:Y:S01]  /*13940*/  IMAD.IADD R76, R83, 0x1, R6 ;  /* 0x00000001534c7824 */ /* 0x000fe200078e0206 */
[C---:B------:R-:W-:Y:S02]  /*13950*/  ISETP.GT.AND P5, PT, R85.reuse, 0x10, P3 ;  /* 0x000000105500780c */ /* 0x040fe40001fa4270 */
        /* <DEDUP_REMOVED lines=82> */
[----:B------:R-:W-:Y:S01]  /*13e80*/  FSEL R74, R82, -INF , !P4 ;  /* 0xff800000524a7808 */ /* 0x000fe20006000000 */
[----:B------:R-:W-:Y:S08]  /*13e90*/  @!P2 BRA `(.L_x_8391) ;  /* 0x000000000058a947 */ /* 0x000ff00003800000 */
        /* <DEDUP_REMOVED lines=12> */
.L_x_8393:
[----:B------:R-:W-:-:S05]  /*13f60*/  IMAD.U32 R84, RZ, RZ, UR46 ;  /* 0x0000002eff547e24 */ /* 0x000fca000f8e00ff */
[----:B------:R-:W-:-:S13]  /*13f70*/  ISETP.NE.AND P4, PT, R84, 0x1, PT ;  /* 0x000000015400780c */ /* 0x000fda0003f85270 */
[----:B------:R-:W0:Y:S02]  /*13f80*/  @P4 LDC.64 R6, c[0x0][0x9e8] ;  /* 0x00027a00ff064b82 */ /* 0x000e240000000a00 */
[----:B0-----:R-:W-:-:S05]  /*13f90*/  @P4 IMAD.HI.U32 R6, R82, R6, RZ ;  /* 0x0000000652064227 */ /* 0x001fca00078e00ff */
[----:B------:R-:W-:-:S07]  /*13fa0*/  @P4 SHF.R.U32.HI R82, RZ, R7, R6 ;  /* 0x00000007ff524219 */ /* 0x000fce0000011606 */
.L_x_8394:
[----:B------:R-:W-:Y:S05]  /*13fb0*/  BSYNC B0 ;  /* 0x0000000000007941 */ /* 0x000fea0003800000 */
.L_x_8392:
[----:B------:R-:W-:-:S04]  /*13fc0*/  IMAD R82, R82, R84, -R81 ;  /* 0x0000005452527224 */ /* 0x000fc800078e0a51 */
[----:B------:R-:W-:-:S05]  /*13fd0*/  IMAD R82, R191, -0x2, R82 ;  /* 0xfffffffebf527824 */ /* 0x000fca00078e0252 */
[----:B------:R-:W-:Y:S02]  /*13fe0*/  VIADDMNMX R77, R82, R84, R77, PT ;  /* 0x00000054524d7246 */ /* 0x000fe4000380014d */
[----:B------:R-:W-:-:S07]  /*13ff0*/  VIMNMX R76, R76, R82, !PT ;  /* 0x000000524c4c7248 */ /* 0x000fce0007fe0100 */
.L_x_8391:
[----:B------:R-:W-:Y:S01]  /*14000*/  FMNMX.FTZ R7, R15, R10, !PT ;  /* 0x0000000a0f077209 */ /* 0x000fe20007810000 */
[----:B------:R-:W-:Y:S01]  /*14010*/  UMOV UR52, UR45 ;  /* 0x0000002d00347c82 */ /* 0x000fe20008000000 */
        /* <DEDUP_REMOVED lines=63> */
[C---:B------:R-:W-:Y:S01]  /*14410*/  ISETP.LT.OR P5, PT, R77.reuse, 0x39, P5 ;  /* 0x000000394d00780c */ /* 0x040fe20002fa1670 */
[----:B------:R-:W0:Y:S01]  /*14420*/  SHFL.BFLY PT, R6, R7, 0x2, 0x1f ;  /* 0x0c401f0007067f89 */ /* 0x000e2200000e0000 */
[----:B------:R-:W-:-:S02]  /*14430*/  ISETP.LT.OR P4, PT, R77, 0x22, P4 ;  /* 0x000000224d00780c */ /* 0x000fc40002781670 */
[----:B------:R-:W-:Y:S02]  /*14440*/  FSEL R47, R47, -INF , !P5 ;  /* 0xff8000002f2f7808 */ /* 0x000fe40006800000 */
[----:B------:R-:W-:Y:S02]  /*14450*/  ISETP.GT.AND P5, PT, R76, 0x40, P3 ;  /* 0x000000404c00780c */ /* 0x000fe40001fa4270 */
[----:B------:R-:W-:Y:S02]  /*14460*/  FSEL R36, R36, -INF , !P4 ;  /* 0xff80000024247808 */ /* 0x000fe40006000000 */
[----:B------:R-:W-:Y:S02]  /*14470*/  ISETP.GT.AND P4, PT, R76, 0x29, P3 ;  /* 0x000000294c00780c */ /* 0x000fe40001f84270 */
[C---:B------:R-:W-:Y:S02]  /*14480*/  ISETP.LT.OR P5, PT, R77.reuse, 0x41, P5 ;  /* 0x000000414d00780c */ /* 0x040fe40002fa1670 */
[----:B------:R-:W-:-:S02]  /*14490*/  ISETP.LT.OR P4, PT, R77, 0x2a, P4 ;  /* 0x0000002a4d00780c */ /* 0x000fc40002781670 */
[----:B------:R-:W-:Y:S02]  /*144a0*/  FSEL R51, R51, -INF , !P5 ;  /* 0xff80000033337808 */ /* 0x000fe40006800000 */
[----:B------:R-:W-:Y:S02]  /*144b0*/  ISETP.GT.AND P5, PT, R76, 0x41, P3 ;  /* 0x000000414c00780c */ /* 0x000fe40001fa4270 */
[----:B------:R-:W-:Y:S02]  /*144c0*/  FSEL R40, R40, -INF , !P4 ;  /* 0xff80000028287808 */ /* 0x000fe40006000000 */
[----:B------:R-:W-:Y:S02]  /*144d0*/  ISETP.GT.AND P4, PT, R76, 0x31, P3 ;  /* 0x000000314c00780c */ /* 0x000fe40001f84270 */
[----:B------:R-:W-:Y:S02]  /*144e0*/  ISETP.LT.OR P5, PT, R77, 0x42, P5 ;  /* 0x000000424d00780c */ /* 0x000fe40002fa1670 */
[----:B0-----:R-:W-:-:S02]  /*144f0*/  FMNMX.FTZ R6, R7, R6, !PT ;  /* 0x0000000607067209 */ /* 0x001fc40007810000 */
[C---:B------:R-:W-:Y:S02]  /*14500*/  ISETP.LT.OR P4, PT, R77.reuse, 0x32, P4 ;  /* 0x000000324d00780c */ /* 0x040fe40002781670 */
[----:B------:R-:W-:Y:S01]  /*14510*/  FSEL R52, R52, -INF , !P5 ;  /* 0xff80000034347808 */ /* 0x000fe20006800000 */
[----:B------:R-:W0:Y:S01]  /*14520*/  SHFL.BFLY PT, R7, R6, 0x1, 0x1f ;  /* 0x0c201f0006077f89 */ /* 0x000e2200000e0000 */
[----:B------:R-:W-:Y:S02]  /*14530*/  ISETP.GT.AND P5, PT, R76, 0x48, P3 ;  /* 0x000000484c00780c */ /* 0x000fe40001fa4270 */
[----:B------:R-:W-:Y:S02]  /*14540*/  FSEL R44, R44, -INF , !P4 ;  /* 0xff8000002c2c7808 */ /* 0x000fe40006000000 */
[----:B------:R-:W-:Y:S02]  /*14550*/  ISETP.GT.AND P4, PT, R76, 0x39, P3 ;  /* 0x000000394c00780c */ /* 0x000fe40001f84270 */
[----:B------:R-:W-:-:S02]  /*14560*/  ISETP.LT.OR P5, PT, R77, 0x49, P5 ;  /* 0x000000494d00780c */ /* 0x000fc40002fa1670 */
[C---:B------:R-:W-:Y:S02]  /*14570*/  ISETP.LT.OR P4, PT, R77.reuse, 0x3a, P4 ;  /* 0x0000003a4d00780c */ /* 0x040fe40002781670 */
[----:B------:R-:W-:Y:S02]  /*14580*/  FSEL R54, R54, -INF , !P5 ;  /* 0xff80000036367808 */ /* 0x000fe40006800000 */
[----:B------:R-:W-:Y:S02]  /*14590*/  ISETP.GT.AND P5, PT, R76, RZ, P3 ;  /* 0x000000ff4c00720c */ /* 0x000fe40001fa4270 */
[----:B------:R-:W-:Y:S02]  /*145a0*/  FSEL R48, R48, -INF , !P4 ;  /* 0xff80000030307808 */ /* 0x000fe40006000000 */
[----:B------:R-:W-:-:S04]  /*145b0*/  ISETP.LT.OR P5, PT, R77, 0x1, P5 ;  /* 0x000000014d00780c */ /* 0x000fc80002fa1670 */
[----:B------:R-:W-:Y:S02]  /*145c0*/  FSEL R8, R8, -INF , !P5 ;  /* 0xff80000008087808 */ /* 0x000fe40006800000 */
[----:B------:R-:W-:Y:S02]  /*145d0*/  ISETP.GT.AND P5, PT, R76, 0x49, P3 ;  /* 0x000000494c00780c */ /* 0x000fe40001fa4270 */
[----:B0-----:R-:W-:Y:S02]  /*145e0*/  FMNMX.FTZ R6, R6, R7, !PT ;  /* 0x0000000706067209 */ /* 0x001fe40007810000 */
[----:B------:R-:W-:Y:S02]  /*145f0*/  ISETP.LT.OR P5, PT, R77, 0x4a, P5 ;  /* 0x0000004a4d00780c */ /* 0x000fe40002fa1670 */
[C---:B------:R-:W-:Y:S01]  /*14600*/  FSETP.NEU.FTZ.AND P4, PT, R6.reuse, -INF , PT ;  /* 0xff8000000600780b */ /* 0x040fe20003f9d000 */
[----:B------:R-:W-:Y:S01]  /*14610*/  FMUL.FTZ R82, R6, UR52 ;  /* 0x0000003406527c20 */ /* 0x000fe20008410000 */
[----:B------:R-:W-:-:S02]  /*14620*/  FSEL R56, R56, -INF , !P5 ;  /* 0xff80000038387808 */ /* 0x000fc40006800000 */
[----:B------:R-:W-:Y:S02]  /*14630*/  ISETP.GT.AND P5, PT, R76, 0x50, P3 ;  /* 0x000000504c00780c */ /* 0x000fe40001fa4270 */
[----:B------:R-:W-:Y:S02]  /*14640*/  FSEL R82, R82, RZ, P4 ;  /* 0x000000ff52527208 */ /* 0x000fe40002000000 */
[----:B------:R-:W-:-:S03]  /*14650*/  ISETP.LT.OR P5, PT, R77, 0x51, P5 ;  /* 0x000000514d00780c */ /* 0x000fc60002fa1670 */
        /* <DEDUP_REMOVED lines=32> */
[----:B------:R-:W-:Y:S01]  /*14860*/  ISETP.GT.AND P5, PT, R76, 0x59, P3 ;  /* 0x000000594c00780c */ /* 0x000fe20001fa4270 */
        /* <DEDUP_REMOVED lines=22> */
[----:B------:R-:W-:Y:S01]  /*149d0*/  FFMA.FTZ R74, R74, UR52, -R82 ;  /* 0x000000344a4a7c23 */ /* 0x000fe20008010852 */
[----:B------:R-:W-:Y:S01]  /*149e0*/  ISETP.GT.AND P5, PT, R76, 0x61, P3 ;  /* 0x000000614c00780c */ /* 0x000fe20001fa4270 */
[----:B------:R-:W-:Y:S01]  /*149f0*/  MUFU.EX2 R37, R42 ;  /* 0x0000002a00257308 */ /* 0x000fe20000000800 */
[----:B------:R-:W-:-:S02]  /*14a00*/  FMNMX.FTZ R41, R47, R20, !PT ;  /* 0x000000142f297209 */ /* 0x000fc40007810000 */
[----:B------:R-:W-:Y:S02]  /*14a10*/  ISETP.LT.OR P5, PT, R77, 0x62, P5 ;  /* 0x000000624d00780c */ /* 0x000fe40002fa1670 */
[----:B------:R-:W-:Y:S02]  /*14a20*/  FMNMX.FTZ R20, R48, R41, !PT ;  /* 0x0000002930147209 */ /* 0x000fe40007810000 */
[----:B------:R-:W-:Y:S01]  /*14a30*/  FSEL R62, R62, -INF , !P5 ;  /* 0xff8000003e3e7808 */ /* 0x000fe20006800000 */
[----:B------:R-:W-:Y:S01]  /*14a40*/  MUFU.EX2 R182, R182 ;  /* 0x000000b600b67308 */ /* 0x000fe20000000800 */
[----:B------:R-:W-:Y:S02]  /*14a50*/  FMNMX.FTZ R41, R51, R20, !PT ;  /* 0x0000001433297209 */ /* 0x000fe40007810000 */
[----:B------:R-:W-:Y:S02]  /*14a60*/  ISETP.GT.AND P5, PT, R76, 0x68, P3 ;  /* 0x000000684c00780c */ /* 0x000fe40001fa4270 */
[----:B------:R-:W-:-:S02]  /*14a70*/  FMNMX.FTZ R45, R52, R41, !PT ;  /* 0x00000029342d7209 */ /* 0x000fc40007810000 */
[----:B------:R-:W-:Y:S01]  /*14a80*/  ISETP.LT.OR P5, PT, R77, 0x69, P5 ;  /* 0x000000694d00780c */ /* 0x000fe20002fa1670 */
[----:B------:R-:W-:Y:S01]  /*14a90*/  MUFU.EX2 R15, R15 ;  /* 0x0000000f000f7308 */ /* 0x000fe20000000800 */
[----:B------:R-:W-:Y:S02]  /*14aa0*/  FMNMX.FTZ R45, R54, R45, !PT ;  /* 0x0000002d362d7209 */ /* 0x000fe40007810000 */
[----:B------:R-:W-:Y:S01]  /*14ab0*/  FSEL R30, R63, -INF , !P5 ;  /* 0xff8000003f1e7808 */ /* 0x000fe20006800000 */
[----:B------:R-:W-:Y:S01]  /*14ac0*/  FFMA.FTZ R63, R67, UR52, -R82 ;  /* 0x00000034433f7c23 */ /* 0x000fe20008010852 */
[----:B------:R-:W-:Y:S02]  /*14ad0*/  FMNMX.FTZ R20, R56, R45, !PT ;  /* 0x0000002d38147209 */ /* 0x000fe40007810000 */
        /* <DEDUP_REMOVED lines=13> */
[----:B0-----:R-:W-:Y:S01]  /*14bb0*/  FSEL R34, R65, -INF , !P5 ;  /* 0xff80000041227808 */ /* 0x001fe20006800000 */
[--C-:B------:R-:W-:Y:S01]  /*14bc0*/  FFMA.FTZ R65, R154, UR52, -R82.reuse ;  /* 0x000000349a417c23 */ /* 0x100fe20008010852 */
[----:B------:R-:W-:Y:S01]  /*14bd0*/  ISETP.GT.AND P5, PT, R76, 0x71, P3 ;  /* 0x000000714c00780c */ /* 0x000fe20001fa4270 */
[----:B------:R-:W-:Y:S01]  /*14be0*/  FFMA.FTZ R154, R75, UR52, -R82 ;  /* 0x000000344b9a7c23 */ /* 0x000fe20008010852 */
[----:B------:R-:W-:Y:S01]  /*14bf0*/  FMNMX.FTZ R53, R62, R49, !PT ;  /* 0x000000313e357209 */ /* 0x000fe20007810000 */
[----:B------:R-:W-:Y:S01]  /*14c00*/  MUFU.EX2 R178, R178 ;  /* 0x000000b200b27308 */ /* 0x000fe20000000800 */
[----:B------:R-:W-:-:S02]  /*14c10*/  ISETP.LT.OR P5, PT, R77, 0x72, P5 ;  /* 0x000000724d00780c */ /* 0x000fc40002fa1670 */
[----:B------:R-:W-:Y:S02]  /*14c20*/  FMNMX.FTZ R53, R30, R53, !PT ;  /* 0x000000351e357209 */ /* 0x000fe40007810000 */
[----:B------:R-:W-:Y:S02]  /*14c30*/  FSEL R66, R66, -INF , !P5 ;  /* 0xff80000042427808 */ /* 0x000fe40006800000 */
[----:B------:R-:W-:Y:S01]  /*14c40*/  ISETP.GT.AND P5, PT, R76, 0x78, P3 ;  /* 0x000000784c00780c */ /* 0x000fe20001fa4270 */
[----:B------:R-:W-:Y:S01]  /*14c50*/  MUFU.EX2 R172, R172 ;  /* 0x000000ac00ac7308 */ /* 0x000fe20000000800 */
[----:B------:R-:W-:Y:S02]  /*14c60*/  FMNMX.FTZ R53, R64, R53, !PT ;  /* 0x0000003540357209 */ /* 0x000fe40007810000 */
[----:B------:R-:W-:Y:S02]  /*14c70*/  ISETP.GT.AND P3, PT, R76, 0x79, P3 ;  /* 0x000000794c00780c */ /* 0x000fe40001f64270 */
[----:B------:R-:W-:-:S02]  /*14c80*/  ISETP.LT.OR P5, PT, R77, 0x79, P5 ;  /* 0x000000794d00780c */ /* 0x000fc40002fa1670 */
[----:B------:R-:W-:Y:S01]  /*14c90*/  FMNMX.FTZ R53, R34, R53, !PT ;  /* 0x0000003522357209 */ /* 0x000fe20007810000 */
[----:B------:R-:W-:Y:S01]  /*14ca0*/  MUFU.EX2 R174, R174 ;  /* 0x000000ae00ae7308 */ /* 0x000fe20000000800 */
[----:B------:R-:W-:Y:S02]  /*14cb0*/  ISETP.LT.OR P3, PT, R77, 0x7a, P3 ;  /* 0x0000007a4d00780c */ /* 0x000fe40001f61670 */
[----:B-1----:R-:W-:Y:S01]  /*14cc0*/  FSEL R38, R69, -INF , !P5 ;  /* 0xff80000045267808 */ /* 0x002fe20006800000 */
[--C-:B------:R-:W-:Y:S01]  /*14cd0*/  FFMA.FTZ R69, R152, UR52, -R82.reuse ;  /* 0x0000003498457c23 */ /* 0x100fe20008010852 */
[----:B------:R-:W-:Y:S01]  /*14ce0*/  FMNMX.FTZ R53, R66, R53, !PT ;  /* 0x0000003542357209 */ /* 0x000fe20007810000 */
[----:B------:R-:W-:Y:S01]  /*14cf0*/  FFMA.FTZ R152, R79, UR52, -R82 ;  /* 0x000000344f987c23 */ /* 0x000fe20008010852 */
[----:B------:R-:W-:Y:S01]  /*14d00*/  FSEL R70, R70, -INF , !P3 ;  /* 0xff80000046467808 */ /* 0x000fe20005800000 */
[----:B------:R-:W-:Y:S01]  /*14d10*/  MUFU.EX2 R168, R168 ;  /* 0x000000a800a87308 */ /* 0x000fe20000000800 */
[----:B------:R-:W-:-:S02]  /*14d20*/  FMNMX.FTZ R53, R38, R53, !PT ;  /* 0x0000003526357209 */ /* 0x000fc40007810000 */
[----:B------:R-:W-:Y:S02]  /*14d30*/  FSEL R71, R6, RZ, P4 ;  /* 0x000000ff06477208 */ /* 0x000fe40002000000 */
[----:B------:R-:W-:-:S03]  /*14d40*/  FMNMX.FTZ R53, R70, R53, !PT ;  /* 0x0000003546357209 */ /* 0x000fc60007810000 */
[----:B------:R-:W-:Y:S01]  /*14d50*/  FADD.FTZ R71, -R71, R10 ;  /* 0x0000000a47477221 */ /* 0x000fe20000010100 */
[----:B------:R-:W-:Y:S01]  /*14d60*/  MUFU.EX2 R45, R50 ;  /* 0x00000032002d7308 */ /* 0x000fe20000000800 */
[----:B------:R-:W0:Y:S02]  /*14d70*/  SHFL.BFLY PT, R20, R53, 0x2, 0x1f ;  /* 0x0c401f0035147f89 */ /* 0x000e2400000e0000 */
[----:B------:R-:W-:-:S05]  /*14d80*/  FMUL.FTZ R10, R71, UR52 ;  /* 0x00000034470a7c20 */ /* 0x000fca0008410000 */
[----:B------:R-:W-:Y:S08]  /*14d90*/  MUFU.EX2 R170, R170 ;  /* 0x000000aa00aa7308 */ /* 0x000ff00000000800 */
[----:B------:R-:W1:Y:S08]  /*14da0*/  MUFU.EX2 R10, R10 ;  /* 0x0000000a000a7308 */ /* 0x000e700000000800 */
[----:B------:R-:W-:Y:S01]  /*14db0*/  MUFU.EX2 R164, R164 ;  /* 0x000000a400a47308 */ /* 0x000fe20000000800 */
[----:B0-----:R-:W-:Y:S01]  /*14dc0*/  FMNMX.FTZ R20, R53, R20, !PT ;  /* 0x0000001435147209 */ /* 0x001fe20007810000 */
[----:B------:R-:W-:-:S04]  /*14dd0*/  FFMA.FTZ R53, R78, UR52, -R82 ;  /* 0x000000344e357c23 */ /* 0x000fc80008010852 */
[----:B------:R-:W0:Y:S02]  /*14de0*/  SHFL.BFLY PT, R67, R20, 0x1, 0x1f ;  /* 0x0c201f0014437f89 */ /* 0x000e2400000e0000 */
[----:B------:R2:W-:Y:S08]  /*14df0*/  MUFU.EX2 R49, R55 ;  /* 0x0000003700317308 */ /* 0x0005f00000000800 */
[----:B------:R-:W-:Y:S01]  /*14e00*/  MUFU.EX2 R166, R166 ;  /* 0x000000a600a67308 */ /* 0x000fe20000000800 */
[----:B--2---:R-:W-:-:S07]  /*14e10*/  FFMA.FTZ R55, R80, UR52, -R82 ;  /* 0x0000003450377c23 */ /* 0x004fce0008010852 */
[----:B------:R-:W-:Y:S01]  /*14e20*/  MUFU.EX2 R69, R69 ;  /* 0x0000004500457308 */ /* 0x000fe20000000800 */
[----:B0-----:R-:W-:-:S07]  /*14e30*/  FMNMX.FTZ R20, R20, R67, !PT ;  /* 0x0000004314147209 */ /* 0x001fce0007810000 */
[----:B------:R-:W-:Y:S01]  /*14e40*/  MUFU.EX2 R160, R160 ;  /* 0x000000a000a07308 */ /* 0x000fe20000000800 */
[C---:B------:R-:W-:Y:S01]  /*14e50*/  FSETP.NEU.FTZ.AND P3, PT, R20.reuse, -INF , PT ;  /* 0xff8000001400780b */ /* 0x040fe20003f7d000 */
[----:B------:R-:W-:-:S05]  /*14e60*/  FMUL.FTZ R42, R20, UR52 ;  /* 0x00000034142a7c20 */ /* 0x000fca0008410000 */
[----:B------:R-:W-:Y:S01]  /*14e70*/  FSEL R71, R42, RZ, P3 ;  /* 0x000000ff2a477208 */ /* 0x000fe20001800000 */
[----:B------:R-:W-:Y:S04]  /*14e80*/  MUFU.EX2 R65, R65 ;  /* 0x0000004100417308 */ /* 0x000fe80000000800 */
        /* <DEDUP_REMOVED lines=23> */
[----:B------:R-:W0:Y:S01]  /*15000*/  MUFU.EX2 R8, R8 ;  /* 0x0000000800087308 */ /* 0x000e220000000800 */
        /* <DEDUP_REMOVED lines=14> */
[----:B------:R-:W-:Y:S01]  /*150f0*/  FFMA.FTZ R159, R30, UR52, -R71 ;  /* 0x000000341e9f7c23 */ /* 0x000fe20008010847 */
[----:B------:R-:W2:Y:S01]  /*15100*/  MUFU.EX2 R24, R24 ;  /* 0x0000001800187308 */ /* 0x000ea20000000800 */
[----:B0-----:R-:W-:Y:S01]  /*15110*/  FFMA.FTZ R3, R8, R3, R181 ;  /* 0x0000000308037223 */ /* 0x001fe200000100b5 */
[----:B------:R-:W-:Y:S01]  /*15120*/  FADD.FTZ R54, R172, R9 ;  /* 0x00000009ac367221 */ /* 0x000fe20000010000 */
[--C-:B------:R-:W-:Y:S01]  /*15130*/  FFMA.FTZ R163, R59, UR52, -R71.reuse ;  /* 0x000000343ba37c23 */ /* 0x100fe20008010847 */
[----:B------:R-:W-:Y:S01]  /*15140*/  FFMA.FTZ R153, R34, UR52, -R71 ;  /* 0x0000003422997c23 */ /* 0x000fe20008010847 */
[----:B------:R-:W-:Y:S01]  /*15150*/  FADD.FTZ R4, R42, R3 ;  /* 0x000000032a047221 */ /* 0x000fe20000010000 */
[----:B------:R-:W-:Y:S01]  /*15160*/  FADD.FTZ R9, R33, R54 ;  /* 0x0000003621097221 */ /* 0x000fe20000010000 */
[----:B------:R-:W-:Y:S01]  /*15170*/  FFMA.FTZ R54, R60, UR52, -R71 ;  /* 0x000000343c367c23 */ /* 0x000fe20008010847 */
[----:B------:R-:W0:Y:S01]  /*15180*/  MUFU.EX2 R177, R177 ;  /* 0x000000b100b17308 */ /* 0x000e220000000800 */
[----:B-1----:R-:W-:Y:S01]  /*15190*/  FADD.FTZ R3, R183, R4 ;  /* 0x00000004b7037221 */ /* 0x002fe20000010000 */
[----:B------:R-:W-:Y:S01]  /*151a0*/  FADD.FTZ R56, R174, R9 ;  /* 0x00000009ae387221 */ /* 0x000fe20000010000 */
[----:B------:R-:W-:-:S03]  /*151b0*/  FFMA.FTZ R155, R38, UR52, -R71 ;  /* 0x00000034269b7c23 */ /* 0x000fc60008010847 */
        /* <DEDUP_REMOVED lines=22> */
[----:B------:R-:W-:Y:S01]  /*15320*/  FADD.FTZ R9, R65, R34 ;  /* 0x0000002241097221 */ /* 0x000fe20000010000 */
[----:B------:R-:W-:Y:S01]  /*15330*/  FFMA.FTZ R34, R66, UR52, -R71 ;  /* 0x0000003442227c23 */ /* 0x000fe20008010847 */
        /* <DEDUP_REMOVED lines=69> */
.L_x_8395:
[----:B------:R-:W-:Y:S01]  /*15790*/  IMAD R9, R184, 0x8, R18 ;  /* 0x00000008b8097824 */ /* 0x000fe200078e0212 */
[----:B------:R-:W-:Y:S01]  /*157a0*/  ISETP.GT.AND P3, PT, R0, R12, PT ;  /* 0x0000000c0000720c */ /* 0x000fe20003f64270 */
[----:B------:R-:W-:Y:S02]  /*157b0*/  IMAD.U32 R56, RZ, RZ, UR38 ;  /* 0x00000026ff387e24 */ /* 0x000fe4000f8e00ff */
[-C--:B------:R-:W-:Y:S01]  /*157c0*/  FMUL.FTZ R88, R88, R10.reuse ;  /* 0x0000000a58587220 */ /* 0x080fe20000410000 */
        /* <DEDUP_REMOVED lines=98> */
[----:B------:R-:W-:-:S02]  /*15df0*/  VIADD R0, R0, 0xffffffff ;  /* 0xffffffff00007836 */ /* 0x000fc40000000000 */
[----:B------:R-:W-:Y:S02]  /*15e00*/  IMAD.MOV.U32 R11, RZ, RZ, R20 ;  /* 0x000000ffff0b7224 */ /* 0x000fe400078e0014 */
[----:B------:R-:W-:Y:S02]  /*15e10*/  IMAD.MOV.U32 R10, RZ, RZ, R6 ;  /* 0x000000ffff0a7224 */ /* 0x000fe400078e0006 */
[----:B------:R-:W-:Y:S02]  /*15e20*/  IMAD.MOV.U32 R187, RZ, RZ, R14 ;  /* 0x000000ffffbb7224 */ /* 0x000fe400078e000e */
[----:B------:R-:W-:Y:S01]  /*15e30*/  IMAD.MOV.U32 R184, RZ, RZ, R13 ;  /* 0x000000ffffb87224 */ /* 0x000fe200078e000d */
[----:B0-----:R-:W-:Y:S06]  /*15e40*/  @P3 BRA `(.L_x_8396) ;  /* 0xffffffc4005c3947 */ /* 0x001fec000383ffff */
[----:B------:R-:W-:Y:S02]  /*15e50*/  IMAD.MOV.U32 R11, RZ, RZ, R20 ;  /* 0x000000ffff0b7224 */ /* 0x000fe400078e0014 */
[----:B------:R-:W-:Y:S02]  /*15e60*/  IMAD.MOV.U32 R10, RZ, RZ, R6 ;  /* 0x000000ffff0a7224 */ /* 0x000fe400078e0006 */
[----:B------:R-:W-:Y:S02]  /*15e70*/  IMAD.MOV.U32 R184, RZ, RZ, R13 ;  /* 0x000000ffffb87224 */ /* 0x000fe400078e000d */
[----:B------:R-:W-:-:S07]  /*15e80*/  IMAD.MOV.U32 R187, RZ, RZ, R14 ;  /* 0x000000ffffbb7224 */ /* 0x000fce00078e000e */
.L_x_8376:
[----:B------:R-:W0:Y:S01]  /*15e90*/  LDC R6, c[0x0][0x448] ;  /* 0x00011200ff067b82 */ /* 0x000e220000000800 */
[----:B------:R-:W-:Y:S01]  /*15ea0*/  IADD3 R9, R190, 0x1, -R189 ;  /* 0x00000001be097810 */ /* 0x000fe20007ffe8bd */
[----:B------:R-:W-:-:S06]  /*15eb0*/  ULDC UR6, c[0x0][0x9dc] ;  /* 0x0002770000067ab9 */ /* 0x000fcc0000000800 */
[----:B------:R-:W1:Y:S01]  /*15ec0*/  LDC R13, c[0x0][0x9e4] ;  /* 0x00027900ff0d7b82 */ /* 0x000e620000000800 */
[----:B0-----:R-:W-:Y:S01]  /*15ed0*/  ISETP.NE.AND P4, PT, R6, 0x1, PT ;  /* 0x000000010600780c */ /* 0x001fe20003f85270 */
[----:B------:R-:W-:Y:S01]  /*15ee0*/  VIADD R6, R193, 0x7f ;  /* 0x0000007fc1067836 */ /* 0x000fe20000000000 */
[----:B-1----:R-:W-:-:S11]  /*15ef0*/  ISETP.GE.AND P5, PT, R13, 0x1, PT ;  /* 0x000000010d00780c */ /* 0x002fd60003fa6270 */
[----:B------:R-:W0:Y:S08]  /*15f00*/  @P4 LDC R7, c[0x0][0x44c] ;  /* 0x00011300ff074b82 */ /* 0x000e300000000800 */
        /* <DEDUP_REMOVED lines=16> */
.L_x_8399:
[----:B------:R-:W-:-:S13]  /*16010*/  ISETP.NE.AND P1, PT, R13, 0x1, PT ;  /* 0x000000010d00780c */ /* 0x000fda0003f25270 */
[----:B------:R-:W0:Y:S02]  /*16020*/  @P1 LDC.64 R8, c[0x0][0x9e8] ;  /* 0x00027a00ff081b82 */ /* 0x000e240000000a00 */
[----:B0-----:R-:W-:-:S05]  /*16030*/  @P1 IMAD.HI.U32 R8, R6, R8, RZ ;  /* 0x0000000806081227 */ /* 0x001fca00078e00ff */
[----:B------:R-:W-:-:S07]  /*16040*/  @P1 SHF.R.U32.HI R6, RZ, R9, R8 ;  /* 0x00000009ff061219 */ /* 0x000fce0000011608 */
.L_x_8400:
[----:B------:R-:W-:Y:S05]  /*16050*/  BSYNC B0 ;  /* 0x0000000000007941 */ /* 0x000fea0003800000 */
.L_x_8398:
[----:B------:R-:W-:-:S05]  /*16060*/  IMAD R6, R6, R13, RZ ;  /* 0x0000000d06067224 */ /* 0x000fca00078e02ff */
[----:B------:R-:W-:-:S07]  /*16070*/  VIMNMX R7, R7, R6, !PT ;  /* 0x0000000607077248 */ /* 0x000fce0007fe0100 */
.L_x_8397:
[----:B------:R-:W-:-:S05]  /*16080*/  VIADD R7, R7, 0x7f ;  /* 0x0000007f07077836 */ /* 0x000fca0000000000 */
[----:B------:R-:W-:-:S04]  /*16090*/  SHF.R.S32.HI R6, RZ, 0x1f, R7 ;  /* 0x0000001fff067819 */ /* 0x000fc80000011407 */
[----:B------:R-:W-:-:S04]  /*160a0*/  LEA.HI R6, R6, R7, RZ, 0x7 ;  /* 0x0000000706067211 */ /* 0x000fc800078f38ff */
[----:B------:R-:W-:-:S04]  /*160b0*/  SHF.R.S32.HI R7, RZ, 0x7, R6 ;  /* 0x00000007ff077819 */ /* 0x000fc80000011406 */
[----:B------:R-:W-:-:S04]  /*160c0*/  VIMNMX R12, R198, R7, !PT ;  /* 0x00000007c60c7248 */ /* 0x000fc80007fe0100 */
[----:B------:R-:W-:-:S13]  /*160d0*/  ISETP.GE.AND P1, PT, R0, R12, PT ;  /* 0x0000000c0000720c */ /* 0x000fda0003f26270 */
[----:B------:R-:W-:Y:S05]  /*160e0*/  @!P1 BRA `(.L_x_8401) ;  /* 0x0000002800ac9947 */ /* 0x000fea0003800000 */
[----:B------:R-:W-:Y:S02]  /*160f0*/  IMAD.MOV.U32 R13, RZ, RZ, R11 ;  /* 0x000000ffff0d7224 */ /* 0x000fe400078e000b */
[----:B------:R-:W-:Y:S02]  /*16100*/  IMAD.MOV.U32 R14, RZ, RZ, R10 ;  /* 0x000000ffff0e7224 */ /* 0x000fe400078e000a */
[----:B------:R-:W-:Y:S02]  /*16110*/  IMAD.MOV.U32 R20, RZ, RZ, R187 ;  /* 0x000000ffff147224 */ /* 0x000fe400078e00bb */
[----:B------:R-:W-:-:S07]  /*16120*/  IMAD.MOV.U32 R15, RZ, RZ, R184 ;  /* 0x000000ffff0f7224 */ /* 0x000fce00078e00b8 */
.L_x_8413:
        /* <DEDUP_REMOVED lines=8> */
.L_x_8403:
[----:B------:R-:W-:-:S05]  /*161b0*/  VIADD R6, R15, 0x1 ;  /* 0x000000010f067836 */ /* 0x000fca0000000000 */
[----:B------:R-:W-:-:S04]  /*161c0*/  ISETP.NE.AND P2, PT, R6, 0x2, PT ;  /* 0x000000020600780c */ /* 0x000fc80003f45270 */
[----:B------:R-:W-:Y:S02]  /*161d0*/  SEL R7, R6, RZ, P2 ;  /* 0x000000ff06077207 */ /* 0x000fe40001000000 */
[----:B------:R-:W-:-:S03]  /*161e0*/  SHF.L.U32 R6, R187, 0x1f, RZ ;  /* 0x0000001fbb067819 */ /* 0x000fc600000006ff */
[----:B------:R-:W-:-:S04]  /*161f0*/  IMAD R7, R7, 0x8, R18 ;  /* 0x0000000807077824 */ /* 0x000fc800078e0212 */
[----:B------:R0:W1:Y:S01]  /*16200*/  SYNCS.PHASECHK.TRANS64.TRYWAIT P2, [R7+URZ+0x28830], R6 ;  /* 0x02883006070075a7 */ /* 0x000062000804017f */
[----:B------:R-:W-:Y:S05]  /*16210*/  @!P0 BRA `(.L_x_8404) ;  /* 0x0000000000048947 */ /* 0x000fea0003800000 */
[----:B------:R-:W-:Y:S01]  /*16220*/  BPT.TRAP 0x1 ;  /* 0x000000040000795c */ /* 0x000fe20000300000 */
.L_x_8404:
[----:B------:R-:W-:Y:S04]  /*16230*/  BSSY B0, `(.L_x_8402) ;  /* 0x0000004000007945 */ /* 0x000fe80003800000 */
[----:B-1----:R-:W-:Y:S05]  /*16240*/  @P2 BRA `(.L_x_8405) ;  /* 0x0000000000082947 */ /* 0x002fea0003800000 */
[----:B------:R-:W1:Y:S02]  /*16250*/  SYNCS.PHASECHK.TRANS64.TRYWAIT P2, [R7+URZ+0x28830], R6 ;  /* 0x02883006070075a7 */ /* 0x000e64000804017f */
[----:B-1----:R-:W-:Y:S05]  /*16260*/  @!P2 BRA `(.L_x_8406) ;  /* 0x0000012400b0a947 */ /* 0x002fea0003800000 */
.L_x_8405:
[----:B------:R-:W-:Y:S05]  /*16270*/  BSYNC B0 ;  /* 0x0000000000007941 */ /* 0x000fea0003800000 */
.L_x_8402:
[----:B------:R-:W2:Y:S01]  /*16280*/  S2R R8, SR_TID.X ;  /* 0x0000000000087919 */ /* 0x000ea20000002100 */
[----:B01----:R-:W-:Y:S01]  /*16290*/  IMAD.MOV.U32 R7, RZ, RZ, 0x40000040 ;  /* 0x40000040ff077424 */ /* 0x003fe200078e00ff */
[----:B------:R-:W-:Y:S05]  /*162a0*/  WARPSYNC.ALL ;  /* 0x0000000000007948 */ /* 0x000fea0003800000 */
[----:B------:R-:W-:Y:S01]  /*162b0*/  R2UR UR35, R7 ;  /* 0x00000000072372ca */ /* 0x000fe200000e0000 */
[----:B------:R-:W-:Y:S01]  /*162c0*/  VIADD R184, R15, 0x1 ;  /* 0x000000010fb87836 */ /* 0x000fe20000000000 */
[----:B------:R-:W-:-:S04]  /*162d0*/  MOV R9, 0x40000040 ;  /* 0x4000004000097802 */ /* 0x000fc80000000f00 */
[C---:B------:R-:W-:Y:S02]  /*162e0*/  ISETP.NE.AND P2, PT, R184.reuse, 0x2, PT ;  /* 0x00000002b800780c */ /* 0x040fe40003f45270 */
[----:B------:R-:W-:Y:S01]  /*162f0*/  R2UR UR7, R9 ;  /* 0x00000000090772ca */ /* 0x000fe200000e0000 */
[----:B------:R-:W-:Y:S01]  /*16300*/  IMAD.MOV.U32 R9, RZ, RZ, 0x40000040 ;  /* 0x40000040ff097424 */ /* 0x000fe200078e00ff */
[----:B------:R-:W-:-:S04]  /*16310*/  SEL R184, R184, RZ, P2 ;  /* 0x000000ffb8b87207 */ /* 0x000fc80001000000 */
[----:B------:R-:W-:Y:S01]  /*16320*/  R2UR UR11, R9 ;  /* 0x00000000090b72ca */ /* 0x000fe200000e0000 */
[----:B------:R-:W-:Y:S02]  /*16330*/  IMAD R6, R184, 0x800, R5 ;  /* 0x00000800b8067824 */ /* 0x000fe400078e0205 */
[----:B------:R-:W-:-:S03]  /*16340*/  IMAD.MOV.U32 R9, RZ, RZ, 0x40000040 ;  /* 0x40000040ff097424 */ /* 0x000fc600078e00ff */
[----:B------:R-:W-:Y:S02]  /*16350*/  R2UR UR34, R6 ;  /* 0x00000000062272ca */ /* 0x000fe400000e0000 */
        /* <DEDUP_REMOVED lines=53> */
.L_x_8408:
[----:B------:R-:W-:Y:S01]  /*166b0*/  SHF.L.U32 R6, R20, 0x1f, RZ ;  /* 0x0000001f14067819 */ /* 0x000fe200000006ff */
[----:B------:R-:W-:-:S04]  /*166c0*/  IMAD R7, R15, 0x8, R18 ;  /* 0x000000080f077824 */ /* 0x000fc800078e0212 */
[----:B------:R0:W1:Y:S01]  /*166d0*/  SYNCS.PHASECHK.TRANS64.TRYWAIT P1, [R7+URZ+0x28850], R6 ;  /* 0x02885006070075a7 */ /* 0x000062000802017f */
[----:B------:R-:W-:Y:S05]  /*166e0*/  @!P0 BRA `(.L_x_8409) ;  /* 0x0000000000048947 */ /* 0x000fea0003800000 */
[----:B------:R-:W-:Y:S01]  /*166f0*/  BPT.TRAP 0x1 ;  /* 0x000000040000795c */ /* 0x000fe20000300000 */
.L_x_8409:
[----:B-1----:R-:W-:Y:S05]  /*16700*/  @P1 BRA `(.L_x_8407) ;  /* 0x0000000000081947 */ /* 0x002fea0003800000 */
[----:B------:R-:W1:Y:S02]  /*16710*/  SYNCS.PHASECHK.TRANS64.TRYWAIT P1, [R7+URZ+0x28850], R6 ;  /* 0x02885006070075a7 */ /* 0x000e64000802017f */
[----:B-1----:R-:W-:Y:S05]  /*16720*/  @!P1 BRA `(.L_x_8410) ;  /* 0x0000012000949947 */ /* 0x002fea0003800000 */
.L_x_8407:
        /* <DEDUP_REMOVED lines=67> */
.L_x_8411:
        /* <DEDUP_REMOVED lines=68> */
[----:B------:R-:W-:-:S02]  /*16fa0*/  UMOV UR52, UR44 ;  /* 0x0000002c00347c82 */ /* 0x000fc40008000000 */
        /* <DEDUP_REMOVED lines=16> */
[----:B------:R-:W-:Y:S01]  /*170b0*/  FMUL.FTZ R67, R78, UR49 ;  /* 0x000000314e437c20 */ /* 0x000fe20008410000 */
[----:B------:R-:W-:Y:S01]  /*170c0*/  FMUL.FTZ R78, R80, UR49 ;  /* 0x00000031504e7c20 */ /* 0x000fe20008410000 */
[----:B------:R-:W-:-:S04]  /*170d0*/  FMUL.FTZ R80, R81, UR49 ;  /* 0x0000003151507c20 */ /* 0x000fc80008410000 */
        /* <DEDUP_REMOVED lines=33> */
[----:B------:R-:W-:Y:S01]  /*172f0*/  FMUL.FTZ R73, R82, UR49 ;  /* 0x0000003152497c20 */ /* 0x000fe20008410000 */
[----:B------:R-:W-:Y:S01]  /*17300*/  FMUL.FTZ R82, R84, UR49 ;  /* 0x0000003154527c20 */ /* 0x000fe20008410000 */
[----:B------:R-:W-:-:S04]  /*17310*/  FMUL.FTZ R84, R85, UR49 ;  /* 0x0000003155547c20 */ /* 0x000fc80008410000 */
        /* <DEDUP_REMOVED lines=67> */
[----:B--2---:R-:W-:-:S03]  /*17750*/  FMNMX.FTZ R77, R75, R10, !PT ;  /* 0x0000000a4b4d7209 */ /* 0x004fc60007810000 */
[----:B------:R-:W1:Y:S01]  /*17760*/  SHFL.BFLY PT, R10, R79, 0x2, 0x1f ;  /* 0x0c401f004f0a7f89 */ /* 0x000e6200000e0000 */
[----:B0-----:R-:W-:-:S05]  /*17770*/  FMNMX.FTZ R77, R76, R77, !PT ;  /* 0x0000004d4c4d7209 */ /* 0x001fca0007810000 */
[----:B------:R-:W0:Y:S01]  /*17780*/  SHFL.BFLY PT, R86, R77, 0x2, 0x1f ;  /* 0x0c401f004d567f89 */ /* 0x000e2200000e0000 */
[----:B-1----:R-:W-:-:S05]  /*17790*/  FMNMX.FTZ R81, R79, R10, !PT ;  /* 0x0000000a4f517209 */ /* 0x002fca0007810000 */
[----:B------:R-:W1:Y:S01]  /*177a0*/  SHFL.BFLY PT, R10, R81, 0x1, 0x1f ;  /* 0x0c201f00510a7f89 */ /* 0x000e6200000e0000 */
[----:B0-----:R-:W-:-:S05]  /*177b0*/  FMNMX.FTZ R86, R77, R86, !PT ;  /* 0x000000564d567209 */ /* 0x001fca0007810000 */
[----:B------:R-:W0:Y:S01]  /*177c0*/  SHFL.BFLY PT, R11, R86, 0x1, 0x1f ;  /* 0x0c201f00560b7f89 */ /* 0x000e2200000e0000 */
[----:B-1----:R-:W-:-:S05]  /*177d0*/  FMNMX.FTZ R10, R81, R10, !PT ;  /* 0x0000000a510a7209 */ /* 0x002fca0007810000 */
[C---:B------:R-:W-:Y:S01]  /*177e0*/  FADD.FTZ R14, -R10.reuse, R14 ;  /* 0x0000000e0a0e7221 */ /* 0x040fe20000010100 */
[----:B------:R-:W-:-:S03]  /*177f0*/  FMUL.FTZ R155, R10, UR52 ;  /* 0x000000340a9b7c20 */ /* 0x000fc60008410000 */
[----:B------:R-:W-:Y:S01]  /*17800*/  FMUL.FTZ R83, R14, UR52 ;  /* 0x000000340e537c20 */ /* 0x000fe20008410000 */
[--C-:B------:R-:W-:Y:S01]  /*17810*/  FFMA.FTZ R166, R59, UR52, -R155.reuse ;  /* 0x000000343ba67c23 */ /* 0x100fe2000801089b */
[----:B0-----:R-:W-:Y:S01]  /*17820*/  FMNMX.FTZ R11, R86, R11, !PT ;  /* 0x0000000b560b7209 */ /* 0x001fe20007810000 */
[--C-:B------:R-:W-:Y:S01]  /*17830*/  FFMA.FTZ R180, R7, UR52, -R155.reuse ;  /* 0x0000003407b47c23 */ /* 0x100fe2000801089b */
[--C-:B------:R-:W-:Y:S01]  /*17840*/  FFMA.FTZ R153, R6, UR52, -R155.reuse ;  /* 0x0000003406997c23 */ /* 0x100fe2000801089b */
[--C-:B------:R-:W-:Y:S01]  /*17850*/  FFMA.FTZ R182, R20, UR52, -R155.reuse ;  /* 0x0000003414b67c23 */ /* 0x100fe2000801089b */
[----:B------:R-:W-:Y:S01]  /*17860*/  FFMA.FTZ R87, R21, UR52, -R155 ;  /* 0x0000003415577c23 */ /* 0x000fe2000801089b */
[C---:B------:R-:W-:Y:S01]  /*17870*/  FADD.FTZ R14, -R11.reuse, R13 ;  /* 0x0000000d0b0e7221 */ /* 0x040fe20000010100 */
[----:B------:R-:W-:Y:S01]  /*17880*/  FMUL.FTZ R59, R11, UR52 ;  /* 0x000000340b3b7c20 */ /* 0x000fe20008410000 */
[----:B------:R0:W-:Y:S01]  /*17890*/  MUFU.EX2 R13, R83 ;  /* 0x00000053000d7308 */ /* 0x0001e20000000800 */
[----:B------:R-:W-:Y:S01]  /*178a0*/  FFMA.FTZ R176, R26, UR52, -R155 ;  /* 0x000000341ab07c23 */ /* 0x000fe2000801089b */
[----:B------:R-:W-:Y:S01]  /*178b0*/  FMUL.FTZ R14, R14, UR52 ;  /* 0x000000340e0e7c20 */ /* 0x000fe20008410000 */
[--C-:B------:R-:W-:Y:S01]  /*178c0*/  FFMA.FTZ R181, R8, UR52, -R59.reuse ;  /* 0x0000003408b57c23 */ /* 0x100fe2000801083b */
        /* <DEDUP_REMOVED lines=8> */
[----:B------:R-:W-:Y:S01]  /*17950*/  FFMA.FTZ R179, R32, UR52, -R59 ;  /* 0x0000003420b37c23 */ /* 0x000fe2000801083b */
[----:B0-----:R-:W-:Y:S01]  /*17960*/  FFMA.FTZ R83, R31, UR52, -R155 ;  /* 0x000000341f537c23 */ /* 0x001fe2000801089b */
[----:B------:R-:W-:Y:S01]  /*17970*/  FFMA.FTZ R24, R33, UR52, -R59 ;  /* 0x0000003421187c23 */ /* 0x000fe2000801083b */
[--C-:B------:R-:W-:Y:S01]  /*17980*/  FFMA.FTZ R174, R38, UR52, -R155.reuse ;  /* 0x0000003426ae7c23 */ /* 0x100fe2000801089b */
[----:B------:R-:W-:Y:S01]  /*17990*/  MUFU.EX2 R14, R14 ;  /* 0x0000000e000e7308 */ /* 0x000fe20000000800 */
[----:B------:R-:W-:Y:S01]  /*179a0*/  FFMA.FTZ R172, R34, UR52, -R155 ;  /* 0x0000003422ac7c23 */ /* 0x000fe2000801089b */
[----:B------:R-:W-:Y:S01]  /*179b0*/  FFMA.FTZ R173, R36, UR52, -R59 ;  /* 0x0000003424ad7c23 */ /* 0x000fe2000801083b */
[----:B------:R-:W-:Y:S01]  /*179c0*/  FFMA.FTZ R81, R35, UR52, -R155 ;  /* 0x0000003423517c23 */ /* 0x000fe2000801089b */
[--C-:B------:R-:W-:Y:S01]  /*179d0*/  FFMA.FTZ R26, R37, UR52, -R59.reuse ;  /* 0x00000034251a7c23 */ /* 0x100fe2000801083b */
[----:B------:R-:W-:Y:S01]  /*179e0*/  FFMA.FTZ R175, R40, UR52, -R59 ;  /* 0x0000003428af7c23 */ /* 0x000fe2000801083b */
[----:B------:R-:W-:Y:S01]  /*179f0*/  FFMA.FTZ R79, R39, UR52, -R155 ;  /* 0x00000034274f7c23 */ /* 0x000fe2000801089b */
[----:B------:R-:W-:Y:S01]  /*17a00*/  FFMA.FTZ R28, R41, UR52, -R59 ;  /* 0x00000034291c7c23 */ /* 0x000fe2000801083b */
[----:B------:R-:W0:Y:S01]  /*17a10*/  MUFU.EX2 R181, R181 ;  /* 0x000000b500b57308 */ /* 0x000e220000000800 */
[----:B-1----:R-:W-:Y:S01]  /*17a20*/  FFMA.FTZ R4, R13, R4, R180 ;  /* 0x000000040d047223 */ /* 0x002fe200000100b4 */
[----:B------:R-:W-:Y:S01]  /*17a30*/  FFMA.FTZ R168, R46, UR52, -R155 ;  /* 0x000000342ea87c23 */ /* 0x000fe2000801089b */
[----:B------:R-:W-:Y:S01]  /*17a40*/  FFMA.FTZ R169, R42, UR52, -R59 ;  /* 0x000000342aa97c23 */ /* 0x000fe2000801083b */
[----:B------:R-:W-:Y:S01]  /*17a50*/  FFMA.FTZ R77, R47, UR52, -R155 ;  /* 0x000000342f4d7c23 */ /* 0x000fe2000801089b */
[----:B------:R-:W-:Y:S01]  /*17a60*/  FFMA.FTZ R30, R43, UR52, -R59 ;  /* 0x000000342b1e7c23 */ /* 0x000fe2000801083b */
[----:B------:R-:W-:Y:S01]  /*17a70*/  FFMA.FTZ R170, R50, UR52, -R155 ;  /* 0x0000003432aa7c23 */ /* 0x000fe2000801089b */
[----:B------:R-:W-:Y:S01]  /*17a80*/  FFMA.FTZ R171, R44, UR52, -R59 ;  /* 0x000000342cab7c23 */ /* 0x000fe2000801083b */
[----:B------:R-:W1:Y:S01]  /*17a90*/  MUFU.EX2 R153, R153 ;  /* 0x0000009900997308 */ /* 0x000e620000000800 */
[----:B------:R-:W-:Y:S01]  /*17aa0*/  FFMA.FTZ R51, R51, UR52, -R155 ;  /* 0x0000003433337c23 */ /* 0x000fe2000801089b */
[----:B------:R-:W-:Y:S01]  /*17ab0*/  FFMA.FTZ R32, R45, UR52, -R59 ;  /* 0x000000342d207c23 */ /* 0x000fe2000801083b */
[----:B------:R-:W-:Y:S01]  /*17ac0*/  FFMA.FTZ R164, R152, UR52, -R155 ;  /* 0x0000003498a47c23 */ /* 0x000fe2000801089b */
[----:B------:R-:W-:Y:S01]  /*17ad0*/  FFMA.FTZ R165, R48, UR52, -R59 ;  /* 0x0000003430a57c23 */ /* 0x000fe2000801083b */
[----:B------:R-:W-:Y:S01]  /*17ae0*/  FFMA.FTZ R47, R57, UR52, -R155 ;  /* 0x00000034392f7c23 */ /* 0x000fe2000801089b */
[--C-:B------:R-:W-:Y:S01]  /*17af0*/  FFMA.FTZ R34, R49, UR52, -R59.reuse ;  /* 0x0000003431227c23 */ /* 0x100fe2000801083b */
[----:B------:R-:W-:Y:S01]  /*17b00*/  FFMA.FTZ R167, R52, UR52, -R59 ;  /* 0x0000003434a77c23 */ /* 0x000fe2000801083b */
[----:B------:R-:W2:Y:S01]  /*17b10*/  MUFU.EX2 R6, R6 ;  /* 0x0000000600067308 */ /* 0x000ea20000000800 */
[----:B0-----:R-:W-:Y:S01]  /*17b20*/  FFMA.FTZ R3, R14, R3, R181 ;  /* 0x000000030e037223 */ /* 0x001fe200000100b5 */
[----:B------:R-:W-:Y:S01]  /*17b30*/  FFMA.FTZ R39, R60, UR52, -R155 ;  /* 0x000000343c277c23 */ /* 0x000fe2000801089b */
[----:B------:R-:W-:Y:S01]  /*17b40*/  FFMA.FTZ R36, R53, UR52, -R59 ;  /* 0x0000003435247c23 */ /* 0x000fe2000801083b */
[----:B------:R-:W-:Y:S01]  /*17b50*/  FFMA.FTZ R160, R62, UR52, -R155 ;  /* 0x000000343ea07c23 */ /* 0x000fe2000801089b */
[----:B------:R-:W-:Y:S01]  /*17b60*/  FFMA.FTZ R161, R54, UR52, -R59 ;  /* 0x0000003436a17c23 */ /* 0x000fe2000801083b */
[--C-:B------:R-:W-:Y:S01]  /*17b70*/  FFMA.FTZ R35, R63, UR52, -R155.reuse ;  /* 0x000000343f237c23 */ /* 0x100fe2000801089b */
[----:B------:R-:W-:Y:S01]  /*17b80*/  FFMA.FTZ R162, R65, UR52, -R155 ;  /* 0x0000003441a27c23 */ /* 0x000fe2000801089b */
[----:B------:R-:W0:Y:S01]  /*17b90*/  MUFU.EX2 R182, R182 ;  /* 0x000000b600b67308 */ /* 0x000e220000000800 */
[----:B-1----:R-:W-:Y:S01]  /*17ba0*/  FADD.FTZ R9, R153, R4 ;  /* 0x0000000499097221 */ /* 0x002fe20000010000 */
[----:B------:R-:W-:Y:S01]  /*17bb0*/  FFMA.FTZ R163, R56, UR52, -R59 ;  /* 0x0000003438a37c23 */ /* 0x000fe2000801083b */
[--C-:B------:R-:W-:Y:S01]  /*17bc0*/  FFMA.FTZ R31, R66, UR52, -R155.reuse ;  /* 0x00000034421f7c23 */ /* 0x100fe2000801089b */
[----:B------:R-:W-:Y:S01]  /*17bd0*/  FFMA.FTZ R156, R69, UR52, -R155 ;  /* 0x00000034459c7c23 */ /* 0x000fe2000801089b */
[----:B------:R-:W-:Y:S01]  /*17be0*/  FFMA.FTZ R157, R61, UR52, -R59 ;  /* 0x000000343d9d7c23 */ /* 0x000fe2000801083b */
[--C-:B------:R-:W-:Y:S01]  /*17bf0*/  FFMA.FTZ R27, R70, UR52, -R155.reuse ;  /* 0x00000034461b7c23 */ /* 0x100fe2000801089b */
[----:B------:R-:W-:Y:S01]  /*17c00*/  FFMA.FTZ R158, R71, UR52, -R155 ;  /* 0x00000034479e7c23 */ /* 0x000fe2000801089b */
[----:B------:R-:W1:Y:S01]  /*17c10*/  MUFU.EX2 R183, R183 ;  /* 0x000000b700b77308 */ /* 0x000e620000000800 */
[----:B--2---:R-:W-:Y:S01]  /*17c20*/  FADD.FTZ R4, R6, R3 ;  /* 0x0000000306047221 */ /* 0x004fe20000010000 */
[----:B------:R-:W-:Y:S01]  /*17c30*/  FFMA.FTZ R159, R67, UR52, -R59 ;  /* 0x00000034439f7c23 */ /* 0x000fe2000801083b */
[--C-:B------:R-:W-:Y:S01]  /*17c40*/  FFMA.FTZ R21, R72, UR52, -R155.reuse ;  /* 0x0000003448157c23 */ /* 0x100fe2000801089b */
[--C-:B------:R-:W-:Y:S01]  /*17c50*/  FFMA.FTZ R152, R78, UR52, -R155.reuse ;  /* 0x000000344e987c23 */ /* 0x100fe2000801089b */
[----:B------:R-:W-:Y:S01]  /*17c60*/  FFMA.FTZ R7, R80, UR52, -R155 ;  /* 0x0000003450077c23 */ /* 0x000fe2000801089b */
[----:B------:R-:W-:-:S02]  /*17c70*/  IMAD R29, R184, 0x8, R18 ;  /* 0x00000008b81d7824 */ /* 0x000fc400078e0212 */
[----:B------:R-:W-:Y:S01]  /*17c80*/  FFMA.FTZ R154, R82, UR52, -R155 ;  /* 0x00000034529a7c23 */ /* 0x000fe2000801089b */
[----:B------:R-:W2:Y:S01]  /*17c90*/  MUFU.EX2 R87, R87 ;  /* 0x0000005700577308 */ /* 0x000ea20000000800 */
[----:B0-----:R-:W-:Y:S01]  /*17ca0*/  FADD.FTZ R38, R182, R9 ;  /* 0x00000009b6267221 */ /* 0x001fe20000010000 */
[----:B------:R-:W-:Y:S01]  /*17cb0*/  FFMA.FTZ R57, R84, UR52, -R155 ;  /* 0x0000003454397c23 */ /* 0x000fe2000801089b */
[----:B------:R-:W-:Y:S02]  /*17cc0*/  IMAD.U32 R50, RZ, RZ, UR38 ;  /* 0x00000026ff327e24 */ /* 0x000fe4000f8e00ff */
[----:B------:R-:W-:-:S03]  /*17cd0*/  FFMA.FTZ R155, R75, UR52, -R59 ;  /* 0x000000344b9b7c23 */ /* 0x000fc6000801083b */
        /* <DEDUP_REMOVED lines=92> */
[----:B------:R-:W-:-:S05]  /*182a0*/  VIADD R3, R29, 0x28840 ;  /* 0x000288401d037836 */ /* 0x000fca0000000000 */
[----:B------:R-:W-:Y:S01]  /*182b0*/  PRMT R3, R50, 0x654, R3 ;  /* 0x0000065432037816 */ /* 0x000fe20000000003 */
[----:B------:R-:W1:Y:S01]  /*182c0*/  MUFU.EX2 R27, R27 ;  /* 0x0000001b001b7308 */ /* 0x000e620000000800 */
[----:B--2---:R-:W-:Y:S02]  /*182d0*/  FADD.FTZ R48, R156, R25 ;  /* 0x000000199c307221 */ /* 0x004fe40000010000 */
[----:B------:R2:W-:Y:S05]  /*182e0*/  SYNCS.ARRIVE.TRANS64.RED.A1T0 RZ, [R3+URZ], RZ ;  /* 0x000000ff03ff79a7 */ /* 0x0005ea000810043f */
[----:B------:R-:W3:Y:S01]  /*182f0*/  MUFU.EX2 R42, R42 ;  /* 0x0000002a002a7308 */ /* 0x000ee20000000800 */
[----:B0-----:R-:W-:-:S07]  /*18300*/  FADD.FTZ R25, R157, R4 ;  /* 0x000000049d197221 */ /* 0x001fce0000010000 */
[----:B------:R-:W0:Y:S01]  /*18310*/  MUFU.EX2 R158, R158 ;  /* 0x0000009e009e7308 */ /* 0x000e220000000800 */
[----:B-1----:R-:W-:Y:S01]  /*18320*/  FADD.FTZ R29, R27, R48 ;  /* 0x000000301b1d7221 */ /* 0x002fe20000010000 */
[----:B------:R-:W-:-:S06]  /*18330*/  FFMA.FTZ R48, R76, UR52, -R59 ;  /* 0x000000344c307c23 */ /* 0x000fcc000801083b */
[----:B------:R-:W1:Y:S01]  /*18340*/  MUFU.EX2 R159, R159 ;  /* 0x0000009f009f7308 */ /* 0x000e620000000800 */
[----:B---3--:R-:W-:-:S07]  /*18350*/  FADD.FTZ R4, R42, R25 ;  /* 0x000000192a047221 */ /* 0x008fce0000010000 */
        /* <DEDUP_REMOVED lines=24> */
.L_x_8412:
[----:B------:R-:W-:Y:S01]  /*184e0*/  IMAD R15, R15, 0x8, R18 ;  /* 0x000000080f0f7824 */ /* 0x000fe200078e0212 */
[----:B------:R-:W-:Y:S01]  /*184f0*/  ISETP.GT.AND P1, PT, R0, R12, PT ;  /* 0x0000000c0000720c */ /* 0x000fe20003f24270 */
[----:B------:R-:W-:Y:S01]  /*18500*/  IMAD.U32 R50, RZ, RZ, UR38 ;  /* 0x00000026ff327e24 */ /* 0x000fe2000f8e00ff */
[----:B------:R-:W-:Y:S01]  /*18510*/  F2FP.BF16.F32.PACK_AB R180, R153, R180 ;  /* 0x000000b499b4723e */ /* 0x000fe200000010ff */
[----:B------:R-:W-:Y:S01]  /*18520*/  VIADD R15, R15, 0x28860 ;  /* 0x000288600f0f7836 */ /* 0x000fe20000000000 */
[----:B------:R-:W-:Y:S01]  /*18530*/  F2FP.BF16.F32.PACK_AB R177, R20, R177 ;  /* 0x000000b114b1723e */ /* 0x000fe200000010ff */
        /* <DEDUP_REMOVED lines=67> */
[----:B------:R-:W-:Y:S01]  /*18970*/  VIADD R0, R0, 0xffffffff ;  /* 0xffffffff00007836 */ /* 0x000fe20000000000 */
[----:B------:R-:W-:Y:S01]  /*18980*/  F2FP.BF16.F32.PACK_AB R182, R87, R182 ;  /* 0x000000b657b6723e */ /* 0x000fe200000010ff */
[----:B------:R-:W-:Y:S01]  /*18990*/  IMAD.MOV.U32 R13, RZ, RZ, R11 ;  /* 0x000000ffff0d7224 */ /* 0x000fe200078e000b */
[----:B------:R-:W-:Y:S01]  /*189a0*/  F2FP.BF16.F32.PACK_AB R183, R8, R183 ;  /* 0x000000b708b7723e */ /* 0x000fe200000010ff */
[----:B------:R-:W-:Y:S01]  /*189b0*/  IMAD.MOV.U32 R14, RZ, RZ, R10 ;  /* 0x000000ffff0e7224 */ /* 0x000fe200078e000a */
[----:B------:R-:W-:Y:S01]  /*189c0*/  F2FP.BF16.F32.PACK_AB R176, R85, R176 ;  /* 0x000000b055b0723e */ /* 0x000fe200000010ff */
[----:B------:R-:W-:Y:S01]  /*189d0*/  IMAD.MOV.U32 R20, RZ, RZ, R187 ;  /* 0x000000ffff147224 */ /* 0x000fe200078e00bb */
[----:B------:R-:W-:Y:S01]  /*189e0*/  F2FP.BF16.F32.PACK_AB R178, R83, R178 ;  /* 0x000000b253b2723e */ /* 0x000fe200000010ff */
[----:B0-----:R-:W-:Y:S01]  /*189f0*/  IMAD.MOV.U32 R15, RZ, RZ, R184 ;  /* 0x000000ffff0f7224 */ /* 0x001fe200078e00b8 */
        /* <DEDUP_REMOVED lines=26> */
.L_x_8401:
[----:B------:R-:W-:-:S13]  /*18ba0*/  ISETP.GE.AND P1, PT, R0, R198, PT ;  /* 0x000000c60000720c */ /* 0x000fda0003f26270 */
[----:B------:R-:W-:Y:S05]  /*18bb0*/  @!P1 BRA `(.L_x_8414) ;  /* 0x0000003800c49947 */ /* 0x000fea0003800000 */
[----:B------:R-:W-:Y:S01]  /*18bc0*/  MOV R12, R11 ;  /* 0x0000000b000c7202 */ /* 0x000fe20000000f00 */
[----:B------:R-:W-:Y:S02]  /*18bd0*/  IMAD.MOV.U32 R13, RZ, RZ, R10 ;  /* 0x000000ffff0d7224 */ /* 0x000fe400078e000a */
[----:B------:R-:W-:Y:S02]  /*18be0*/  IMAD.MOV.U32 R15, RZ, RZ, R187 ;  /* 0x000000ffff0f7224 */ /* 0x000fe400078e00bb */
[----:B------:R-:W-:-:S07]  /*18bf0*/  IMAD.MOV.U32 R14, RZ, RZ, R184 ;  /* 0x000000ffff0e7224 */ /* 0x000fce00078e00b8 */
.L_x_8434:
        /* <DEDUP_REMOVED lines=8> */
.L_x_8416:
        /* <DEDUP_REMOVED lines=8> */
.L_x_8417:
[----:B------:R-:W-:Y:S04]  /*18d00*/  BSSY B0, `(.L_x_8415) ;  /* 0x0000004000007945 */ /* 0x000fe80003800000 */
[----:B-1----:R-:W-:Y:S05]  /*18d10*/  @P2 BRA `(.L_x_8418) ;  /* 0x0000000000082947 */ /* 0x002fea0003800000 */
[----:B------:R-:W1:Y:S02]  /*18d20*/  SYNCS.PHASECHK.TRANS64.TRYWAIT P2, [R7+URZ+0x28830], R6 ;  /* 0x02883006070075a7 */ /* 0x000e64000804017f */
[----:B-1----:R-:W-:Y:S05]  /*18d30*/  @!P2 BRA `(.L_x_8419) ;  /* 0x000000fc0024a947 */ /* 0x002fea0003800000 */
.L_x_8418:
[----:B------:R-:W-:Y:S05]  /*18d40*/  BSYNC B0 ;  /* 0x0000000000007941 */ /* 0x000fea0003800000 */
.L_x_8415:
[----:B------:R-:W2:Y:S01]  /*18d50*/  S2R R8, SR_TID.X ;  /* 0x0000000000087919 */ /* 0x000ea20000002100 */
[----:B01----:R-:W-:Y:S01]  /*18d60*/  IMAD.MOV.U32 R7, RZ, RZ, 0x40000040 ;  /* 0x40000040ff077424 */ /* 0x003fe200078e00ff */
[----:B------:R-:W-:Y:S05]  /*18d70*/  WARPSYNC.ALL ;  /* 0x0000000000007948 */ /* 0x000fea0003800000 */
[----:B------:R-:W-:Y:S01]  /*18d80*/  R2UR UR35, R7 ;  /* 0x00000000072372ca */ /* 0x000fe200000e0000 */
[----:B------:R-:W-:Y:S02]  /*18d90*/  VIADD R184, R14, 0x1 ;  /* 0x000000010eb87836 */ /* 0x000fe40000000000 */
[----:B------:R-:W-:-:S03]  /*18da0*/  IMAD.MOV.U32 R9, RZ, RZ, 0x40000040 ;  /* 0x40000040ff097424 */ /* 0x000fc600078e00ff */
        /* <DEDUP_REMOVED lines=61> */
.L_x_8421:
[----:B------:R-:W-:Y:S01]  /*19180*/  SHF.L.U32 R6, R15, 0x1f, RZ ;  /* 0x0000001f0f067819 */ /* 0x000fe200000006ff */
[----:B------:R-:W-:-:S04]  /*19190*/  IMAD R7, R14, 0x8, R18 ;  /* 0x000000080e077824 */ /* 0x000fc800078e0212 */
[----:B------:R0:W1:Y:S01]  /*191a0*/  SYNCS.PHASECHK.TRANS64.TRYWAIT P1, [R7+URZ+0x28850], R6 ;  /* 0x02885006070075a7 */ /* 0x000062000802017f */
[----:B------:R-:W-:Y:S05]  /*191b0*/  @!P0 BRA `(.L_x_8422) ;  /* 0x0000000000048947 */ /* 0x000fea0003800000 */
[----:B------:R-:W-:Y:S01]  /*191c0*/  BPT.TRAP 0x1 ;  /* 0x000000040000795c */ /* 0x000fe20000300000 */
.L_x_8422:
[----:B-1----:R-:W-:Y:S05]  /*191d0*/  @P1 BRA `(.L_x_8420) ;  /* 0x0000000000081947 */ /* 0x002fea0003800000 */
[----:B------:R-:W1:Y:S02]  /*191e0*/  SYNCS.PHASECHK.TRANS64.TRYWAIT P1, [R7+URZ+0x28850], R6 ;  /* 0x02885006070075a7 */ /* 0x000e64000802017f */
[----:B-1----:R-:W-:Y:S05]  /*191f0*/  @!P1 BRA `(.L_x_8423) ;  /* 0x000000f800089947 */ /* 0x002fea0003800000 */
.L_x_8420:
        /* <DEDUP_REMOVED lines=67> */
.L_x_8424:
[----:B0-----:R-:W0:Y:S01]  /*19630*/  @P4 LDC R6, c[0x0][0x44c] ;  /* 0x00011300ff064b82 */ /* 0x001e220000000800 */
[----:B------:R-:W-:Y:S01]  /*19640*/  FMUL.FTZ R15, R30, UR48 ;  /* 0x000000301e0f7c20 */ /* 0x000fe20008410000 */
[----:B------:R-:W-:Y:S01]  /*19650*/  FMUL.FTZ R30, R39, UR48 ;  /* 0x00000030271e7c20 */ /* 0x000fe20008410000 */
[----:B------:R-:W-:Y:S01]  /*19660*/  FMUL.FTZ R39, R44, UR48 ;  /* 0x000000302c277c20 */ /* 0x000fe20008410000 */
[----:B------:R-:W-:Y:S01]  /*19670*/  FMUL.FTZ R44, R54, UR48 ;  /* 0x00000030362c7c20 */ /* 0x000fe20008410000 */
[----:B------:R-:W-:Y:S01]  /*19680*/  FMUL.FTZ R54, R71, UR48 ;  /* 0x0000003047367c20 */ /* 0x000fe20008410000 */
[----:B------:R-:W-:Y:S01]  /*19690*/  FMUL.FTZ R71, R73, UR48 ;  /* 0x0000003049477c20 */ /* 0x000fe20008410000 */
[----:B------:R-:W-:Y:S01]  /*196a0*/  IADD3 R73, R195, R193, RZ ;  /* 0x000000c1c3497210 */ /* 0x000fe20007ffe0ff */
        /* <DEDUP_REMOVED lines=10> */
[----:B------:R-:W-:-:S02]  /*19750*/  IMAD.SHL.U32 R80, R0, 0x80, RZ ;  /* 0x0000008000507824 */ /* 0x000fc400078e00ff */
        /* <DEDUP_REMOVED lines=14> */
[----:B------:R-:W-:Y:S02]  /*19840*/  IMAD R6, R184, 0x8, R18 ;  /* 0x00000008b8067824 */ /* 0x000fe400078e0212 */
[----:B------:R-:W-:Y:S01]  /*19850*/  FMUL.FTZ R32, R37, UR48 ;  /* 0x0000003025207c20 */ /* 0x000fe20008410000 */
[----:B------:R-:W-:-:S02]  /*19860*/  IMAD.U32 R7, RZ, RZ, UR38 ;  /* 0x00000026ff077e24 */ /* 0x000fc4000f8e00ff */
[----:B------:R-:W-:Y:S01]  /*19870*/  FMUL.FTZ R29, R38, UR48 ;  /* 0x00000030261d7c20 */ /* 0x000fe20008410000 */
[----:B------:R-:W-:Y:S01]  /*19880*/  VIADD R6, R6, 0x28840 ;  /* 0x0002884006067836 */ /* 0x000fe20000000000 */
        /* <DEDUP_REMOVED lines=12> */
[----:B------:R-:W-:Y:S01]  /*19950*/  PRMT R7, R7, 0x654, R6 ;  /* 0x0000065407077816 */ /* 0x000fe20000000006 */
        /* <DEDUP_REMOVED lines=26> */
[----:B------:R-:W1:Y:S01]  /*19b00*/  MUFU.TANH R10, R10 ;  /* 0x0000000a000a7308 */ /* 0x000e620000002400 */
[----:B------:R2:W-:Y:S03]  /*19b10*/  SYNCS.ARRIVE.TRANS64.RED.A1T0 RZ, [R7+URZ], RZ ;  /* 0x000000ff07ff79a7 */ /* 0x0005e6000810043f */
[----:B------:R-:W-:-:S04]  /*19b20*/  IADD3 R6, -R189, R6, R190 ;  /* 0x00000006bd067210 */ /* 0x000fc80007ffe1be */
[----:B------:R-:W3:Y:S01]  /*19b30*/  MUFU.TANH R11, R11 ;  /* 0x0000000b000b7308 */ /* 0x000ee20000002400 */
[C---:B------:R-:W-:Y:S02]  /*19b40*/  VIADD R74, R6.reuse, UR47 ;  /* 0x0000002f064a7c36 */ /* 0x040fe40008000000 */
[----:B------:R-:W-:Y:S02]  /*19b50*/  VIADD R83, R6, UR53 ;  /* 0x0000003506537c36 */ /* 0x000fe40008000000 */
[--C-:B0-----:R-:W-:Y:S02]  /*19b60*/  IMAD.IADD R84, R74, 0x1, R65.reuse ;  /* 0x000000014a547824 */ /* 0x101fe400078e0241 */
[----:B------:R-:W-:Y:S01]  /*19b70*/  IMAD.IADD R85, R83, 0x1, R65 ;  /* 0x0000000153557824 */ /* 0x000fe200078e0241 */
[----:B------:R-:W0:Y:S08]  /*19b80*/  MUFU.TANH R8, R8 ;  /* 0x0000000800087308 */ /* 0x000e300000002400 */
        /* <DEDUP_REMOVED lines=74> */
.L_x_8427:
[----:B------:R-:W-:-:S05]  /*1a030*/  IMAD.U32 R67, RZ, RZ, UR43 ;  /* 0x0000002bff437e24 */ /* 0x000fca000f8e00ff */
[----:B------:R-:W-:-:S13]  /*1a040*/  ISETP.NE.AND P1, PT, R67, 0x1, PT ;  /* 0x000000014300780c */ /* 0x000fda0003f25270 */
[----:B------:R-:W1:Y:S02]  /*1a050*/  @P1 LDC.64 R6, c[0x0][0x9e8] ;  /* 0x00027a00ff061b82 */ /* 0x000e640000000a00 */
[----:B-1----:R-:W-:-:S05]  /*1a060*/  @P1 IMAD.HI.U32 R6, R65, R6, RZ ;  /* 0x0000000641061227 */ /* 0x002fca00078e00ff */
[----:B------:R-:W-:-:S07]  /*1a070*/  @P1 SHF.R.U32.HI R65, RZ, R7, R6 ;  /* 0x00000007ff411219 */ /* 0x000fce0000011606 */
.L_x_8428:
[----:B------:R-:W-:Y:S05]  /*1a080*/  BSYNC B0 ;  /* 0x0000000000007941 */ /* 0x000fea0003800000 */
.L_x_8426:
[----:B------:R-:W-:-:S04]  /*1a090*/  IMAD R6, R65, R67, -R80 ;  /* 0x0000004341067224 */ /* 0x000fc800078e0a50 */
[----:B------:R-:W-:-:S05]  /*1a0a0*/  IMAD R6, R191, -0x2, R6 ;  /* 0xfffffffebf067824 */ /* 0x000fca00078e0206 */
[----:B------:R-:W-:Y:S02]  /*1a0b0*/  VIADDMNMX R84, R6, R67, R84, PT ;  /* 0x0000004306547246 */ /* 0x000fe40003800154 */
[----:B------:R-:W-:-:S07]  /*1a0c0*/  VIMNMX R85, R85, R6, !PT ;  /* 0x0000000655557248 */ /* 0x000fce0007fe0100 */
.L_x_8425:
        /* <DEDUP_REMOVED lines=113> */
.L_x_8431:
[----:B------:R-:W-:-:S05]  /*1a7e0*/  IMAD.U32 R83, RZ, RZ, UR43 ;  /* 0x0000002bff537e24 */ /* 0x000fca000f8e00ff */
[----:B------:R-:W-:-:S13]  /*1a7f0*/  ISETP.NE.AND P2, PT, R83, 0x1, PT ;  /* 0x000000015300780c */ /* 0x000fda0003f45270 */
[----:B------:R-:W0:Y:S02]  /*1a800*/  @P2 LDC.64 R6, c[0x0][0x9e8] ;  /* 0x00027a00ff062b82 */ /* 0x000e240000000a00 */
[----:B0-----:R-:W-:-:S05]  /*1a810*/  @P2 IMAD.HI.U32 R6, R81, R6, RZ ;  /* 0x0000000651062227 */ /* 0x001fca00078e00ff */
[----:B------:R-:W-:-:S07]  /*1a820*/  @P2 SHF.R.U32.HI R81, RZ, R7, R6 ;  /* 0x00000007ff512219 */ /* 0x000fce0000011606 */
.L_x_8432:
[----:B------:R-:W-:Y:S05]  /*1a830*/  BSYNC B0 ;  /* 0x0000000000007941 */ /* 0x000fea0003800000 */
.L_x_8430:
[----:B------:R-:W-:-:S04]  /*1a840*/  IMAD R80, R81, R83, -R80 ;  /* 0x0000005351507224 */ /* 0x000fc800078e0a50 */
[----:B------:R-:W-:-:S05]  /*1a850*/  IMAD R80, R191, -0x2, R80 ;  /* 0xfffffffebf507824 */ /* 0x000fca00078e0250 */
[----:B------:R-:W-:Y:S02]  /*1a860*/  VIADDMNMX R74, R80, R83, R74, PT ;  /* 0x00000053504a7246 */ /* 0x000fe4000380014a */
[----:B------:R-:W-:-:S07]  /*1a870*/  VIMNMX R73, R73, R80, !PT ;  /* 0x0000005049497248 */ /* 0x000fce0007fe0100 */
.L_x_8429:
        /* <DEDUP_REMOVED lines=65> */
[----:B------:R-:W-:Y:S01]  /*1ac90*/  FSEL R30, R30, -INF , !P2 ;  /* 0xff8000001e1e7808 */ /* 0x000fe20005000000 */
[----:B------:R-:W0:Y:S01]  /*1aca0*/  SHFL.BFLY PT, R7, R6, 0x2, 0x1f ;  /* 0x0c401f0006077f89 */ /* 0x000e2200000e0000 */
[----:B------:R-:W-:-:S02]  /*1acb0*/  ISETP.GT.AND P3, PT, R73, 0x40, P1 ;  /* 0x000000404900780c */ /* 0x000fc40000f64270 */
[----:B------:R-:W-:Y:S02]  /*1acc0*/  ISETP.GT.AND P2, PT, R73, 0x21, P1 ;  /* 0x000000214900780c */ /* 0x000fe40000f44270 */
[C---:B------:R-:W-:Y:S02]  /*1acd0*/  ISETP.LT.OR P3, PT, R74.reuse, 0x41, P3 ;  /* 0x000000414a00780c */ /* 0x040fe40001f61670 */
[----:B------:R-:W-:Y:S02]  /*1ace0*/  ISETP.LT.OR P2, PT, R74, 0x22, P2 ;  /* 0x000000224a00780c */ /* 0x000fe40001741670 */
[----:B------:R-:W-:Y:S02]  /*1acf0*/  FSEL R47, R47, -INF , !P3 ;  /* 0xff8000002f2f7808 */ /* 0x000fe40005800000 */
[----:B------:R-:W-:Y:S02]  /*1ad00*/  FSEL R34, R34, -INF , !P2 ;  /* 0xff80000022227808 */ /* 0x000fe40005000000 */
[----:B------:R-:W-:-:S02]  /*1ad10*/  ISETP.GT.AND P3, PT, R73, 0x41, P1 ;  /* 0x000000414900780c */ /* 0x000fc40000f64270 */
[----:B------:R-:W-:Y:S02]  /*1ad20*/  ISETP.GT.AND P2, PT, R73, 0x29, P1 ;  /* 0x000000294900780c */ /* 0x000fe40000f44270 */
[C---:B------:R-:W-:Y:S02]  /*1ad30*/  ISETP.LT.OR P3, PT, R74.reuse, 0x42, P3 ;  /* 0x000000424a00780c */ /* 0x040fe40001f61670 */
[----:B------:R-:W-:Y:S02]  /*1ad40*/  ISETP.LT.OR P2, PT, R74, 0x2a, P2 ;  /* 0x0000002a4a00780c */ /* 0x000fe40001741670 */
[----:B------:R-:W-:Y:S02]  /*1ad50*/  FSEL R48, R48, -INF , !P3 ;  /* 0xff80000030307808 */ /* 0x000fe40005800000 */
[----:B------:R-:W-:Y:S02]  /*1ad60*/  FSEL R38, R38, -INF , !P2 ;  /* 0xff80000026267808 */ /* 0x000fe40005000000 */
[----:B0-----:R-:W-:-:S02]  /*1ad70*/  FMNMX.FTZ R7, R6, R7, !PT ;  /* 0x0000000706077209 */ /* 0x001fc40007810000 */
[C---:B------:R-:W-:Y:S02]  /*1ad80*/  ISETP.GT.AND P3, PT, R73.reuse, 0x48, P1 ;  /* 0x000000484900780c */ /* 0x040fe40000f64270 */
[----:B------:R-:W-:Y:S01]  /*1ad90*/  ISETP.GT.AND P2, PT, R73, 0x31, P1 ;  /* 0x000000314900780c */ /* 0x000fe20000f44270 */
[----:B------:R-:W0:Y:S01]  /*1ada0*/  SHFL.BFLY PT, R10, R7, 0x1, 0x1f ;  /* 0x0c201f00070a7f89 */ /* 0x000e2200000e0000 */
[C---:B------:R-:W-:Y:S02]  /*1adb0*/  ISETP.LT.OR P3, PT, R74.reuse, 0x49, P3 ;  /* 0x000000494a00780c */ /* 0x040fe40001f61670 */
[----:B------:R-:W-:Y:S02]  /*1adc0*/  ISETP.LT.OR P2, PT, R74, 0x32, P2 ;  /* 0x000000324a00780c */ /* 0x000fe40001741670 */
[----:B------:R-:W-:Y:S02]  /*1add0*/  FSEL R49, R49, -INF , !P3 ;  /* 0xff80000031317808 */ /* 0x000fe40005800000 */
[----:B------:R-:W-:-:S02]  /*1ade0*/  FSEL R42, R42, -INF , !P2 ;  /* 0xff8000002a2a7808 */ /* 0x000fc40005000000 */
[C---:B------:R-:W-:Y:S02]  /*1adf0*/  ISETP.GT.AND P3, PT, R73.reuse, RZ, P1 ;  /* 0x000000ff4900720c */ /* 0x040fe40000f64270 */
[----:B------:R-:W-:Y:S02]  /*1ae00*/  ISETP.GT.AND P2, PT, R73, 0x39, P1 ;  /* 0x000000394900780c */ /* 0x000fe40000f44270 */
[C---:B------:R-:W-:Y:S02]  /*1ae10*/  ISETP.LT.OR P3, PT, R74.reuse, 0x1, P3 ;  /* 0x000000014a00780c */ /* 0x040fe40001f61670 */
[----:B------:R-:W-:Y:S02]  /*1ae20*/  ISETP.LT.OR P2, PT, R74, 0x3a, P2 ;  /* 0x0000003a4a00780c */ /* 0x000fe40001741670 */
[----:B------:R-:W-:Y:S02]  /*1ae30*/  FSEL R81, R8, -INF , !P3 ;  /* 0xff80000008517808 */ /* 0x000fe40005800000 */
[----:B------:R-:W-:-:S02]  /*1ae40*/  FSEL R46, R46, -INF , !P2 ;  /* 0xff8000002e2e7808 */ /* 0x000fc40005000000 */
[----:B------:R-:W-:Y:S02]  /*1ae50*/  FMNMX.FTZ R8, R81, R12, !PT ;  /* 0x0000000c51087209 */ /* 0x000fe40007810000 */
[----:B------:R-:W-:Y:S02]  /*1ae60*/  ISETP.GT.AND P3, PT, R73, 0x49, P1 ;  /* 0x000000494900780c */ /* 0x000fe40000f64270 */
[----:B0-----:R-:W-:Y:S02]  /*1ae70*/  FMNMX.FTZ R10, R7, R10, !PT ;  /* 0x0000000a070a7209 */ /* 0x001fe40007810000 */
[----:B------:R-:W-:Y:S02]  /*1ae80*/  FMNMX.FTZ R8, R9, R8, !PT ;  /* 0x0000000809087209 */ /* 0x000fe40007810000 */
[C---:B------:R-:W-:Y:S01]  /*1ae90*/  FSETP.NEU.FTZ.AND P2, PT, R10.reuse, -INF , PT ;  /* 0xff8000000a00780b */ /* 0x040fe20003f5d000 */
[----:B------:R-:W-:Y:S01]  /*1aea0*/  FMUL.FTZ R6, R10, UR52 ;  /* 0x000000340a067c20 */ /* 0x000fe20008410000 */
[----:B------:R-:W-:-:S04]  /*1aeb0*/  ISETP.LT.OR P3, PT, R74, 0x4a, P3 ;  /* 0x0000004a4a00780c */ /* 0x000fc80001f61670 */
[----:B------:R-:W-:Y:S02]  /*1aec0*/  FSEL R6, R6, RZ, P2 ;  /* 0x000000ff06067208 */ /* 0x000fe40001000000 */
[----:B------:R-:W-:Y:S02]  /*1aed0*/  FSEL R50, R50, -INF , !P3 ;  /* 0xff80000032327808 */ /* 0x000fe40005800000 */
        /* <DEDUP_REMOVED lines=51> */
[----:B------:R-:W-:Y:S01]  /*1b210*/  FFMA.FTZ R71, R71, UR52, -R6 ;  /* 0x0000003447477c23 */ /* 0x000fe20008010806 */
[----:B------:R-:W-:Y:S01]  /*1b220*/  ISETP.LT.OR P3, PT, R74, 0x61, P3 ;  /* 0x000000614a00780c */ /* 0x000fe20001f61670 */
[----:B------:R-:W-:Y:S01]  /*1b230*/  MUFU.EX2 R7, R7 ;  /* 0x0000000700077308 */ /* 0x000fe20000000800 */
[----:B------:R-:W-:-:S02]  /*1b240*/  FMNMX.FTZ R28, R46, R11, !PT ;  /* 0x0000000b2e1c7209 */ /* 0x000fc40007810000 */
[----:B------:R-:W-:Y:S01]  /*1b250*/  FSEL R24, R55, -INF , !P3 ;  /* 0xff80000037187808 */ /* 0x000fe20005800000 */
[----:B------:R-:W-:Y:S01]  /*1b260*/  FFMA.FTZ R55, R75, UR52, -R6 ;  /* 0x000000344b377c23 */ /* 0x000fe20008010806 */
[----:B------:R-:W-:Y:S02]  /*1b270*/  ISETP.GT.AND P3, PT, R73, 0x61, P1 ;  /* 0x000000614900780c */ /* 0x000fe40000f64270 */
[----:B------:R-:W-:Y:S01]  /*1b280*/  FMNMX.FTZ R11, R47, R28, !PT ;  /* 0x0000001c2f0b7209 */ /* 0x000fe20007810000 */
[----:B------:R-:W-:Y:S01]  /*1b290*/  MUFU.EX2 R180, R180 ;  /* 0x000000b400b47308 */ /* 0x000fe20000000800 */
[----:B------:R-:W-:Y:S02]  /*1b2a0*/  ISETP.LT.OR P3, PT, R74, 0x62, P3 ;  /* 0x000000624a00780c */ /* 0x000fe40001f61670 */
[----:B------:R-:W-:Y:S02]  /*1b2b0*/  FMNMX.FTZ R28, R48, R11, !PT ;  /* 0x0000000b301c7209 */ /* 0x000fe40007810000 */
[----:B------:R-:W-:-:S02]  /*1b2c0*/  FSEL R56, R56, -INF , !P3 ;  /* 0xff80000038387808 */ /* 0x000fc40005800000 */
[----:B------:R-:W-:Y:S01]  /*1b2d0*/  ISETP.GT.AND P3, PT, R73, 0x68, P1 ;  /* 0x000000684900780c */ /* 0x000fe20000f64270 */
[----:B------:R-:W-:Y:S01]  /*1b2e0*/  MUFU.EX2 R182, R182 ;  /* 0x000000b600b67308 */ /* 0x000fe20000000800 */
[----:B------:R-:W-:Y:S02]  /*1b2f0*/  FMNMX.FTZ R11, R49, R28, !PT ;  /* 0x0000001c310b7209 */ /* 0x000fe40007810000 */
[----:B------:R-:W-:Y:S02]  /*1b300*/  ISETP.LT.OR P3, PT, R74, 0x69, P3 ;  /* 0x000000694a00780c */ /* 0x000fe40001f61670 */
[----:B------:R-:W-:Y:S02]  /*1b310*/  FMNMX.FTZ R32, R50, R11, !PT ;  /* 0x0000000b32207209 */ /* 0x000fe40007810000 */
[----:B------:R-:W-:Y:S01]  /*1b320*/  FSEL R28, R57, -INF , !P3 ;  /* 0xff800000391c7808 */ /* 0x000fe20005800000 */
[----:B------:R-:W-:Y:S01]  /*1b330*/  FFMA.FTZ R57, R77, UR52, -R6 ;  /* 0x000000344d397c23 */ /* 0x000fe20008010806 */
[----:B------:R-:W-:Y:S01]  /*1b340*/  FMNMX.FTZ R11, R51, R32, !PT ;  /* 0x00000020330b7209 */ /* 0x000fe20007810000 */
[----:B------:R-:W-:Y:S01]  /*1b350*/  MUFU.EX2 R21, R21 ;  /* 0x0000001500157308 */ /* 0x000fe20000000800 */
[----:B------:R-:W-:-:S02]  /*1b360*/  ISETP.GT.AND P3, PT, R73, 0x69, P1 ;  /* 0x000000694900780c */ /* 0x000fc40000f64270 */
[----:B------:R-:W-:Y:S02]  /*1b370*/  FMNMX.FTZ R11, R52, R11, !PT ;  /* 0x0000000b340b7209 */ /* 0x000fe40007810000 */
[----:B------:R-:W-:Y:S02]  /*1b380*/  ISETP.LT.OR P3, PT, R74, 0x6a, P3 ;  /* 0x0000006a4a00780c */ /* 0x000fe40001f61670 */
[----:B------:R-:W-:Y:S01]  /*1b390*/  FMNMX.FTZ R11, R8, R11, !PT ;  /* 0x0000000b080b7209 */ /* 0x000fe20007810000 */
[----:B------:R-:W-:Y:S01]  /*1b3a0*/  MUFU.EX2 R176, R176 ;  /* 0x000000b000b07308 */ /* 0x000fe20000000800 */
[----:B------:R-:W-:Y:S02]  /*1b3b0*/  FSEL R58, R58, -INF , !P3 ;  /* 0xff8000003a3a7808 */ /* 0x000fe40005800000 */
[----:B------:R-:W-:Y:S02]  /*1b3c0*/  ISETP.GT.AND P3, PT, R73, 0x70, P1 ;  /* 0x000000704900780c */ /* 0x000fe40000f64270 */
[----:B------:R-:W-:-:S02]  /*1b3d0*/  FMNMX.FTZ R11, R54, R11, !PT ;  /* 0x0000000b360b7209 */ /* 0x000fc40007810000 */
[----:B------:R-:W-:Y:S01]  /*1b3e0*/  ISETP.LT.OR P3, PT, R74, 0x71, P3 ;  /* 0x000000714a00780c */ /* 0x000fe20001f61670 */
[----:B------:R-:W-:Y:S01]  /*1b3f0*/  MUFU.EX2 R27, R27 ;  /* 0x0000001b001b7308 */ /* 0x000fe20000000800 */
[----:B------:R-:W-:Y:S02]  /*1b400*/  FMNMX.FTZ R11, R24, R11, !PT ;  /* 0x0000000b180b7209 */ /* 0x000fe40007810000 */
[----:B------:R-:W-:Y:S01]  /*1b410*/  FSEL R32, R61, -INF , !P3 ;  /* 0xff8000003d207808 */ /* 0x000fe20005800000 */
[----:B------:R-:W-:Y:S01]  /*1b420*/  FFMA.FTZ R61, R69, UR52, -R6 ;  /* 0x00000034453d7c23 */ /* 0x000fe20008010806 */
[----:B------:R-:W-:Y:S02]  /*1b430*/  ISETP.GT.AND P3, PT, R73, 0x71, P1 ;  /* 0x000000714900780c */ /* 0x000fe40000f64270 */
[----:B------:R-:W-:Y:S01]  /*1b440*/  FMNMX.FTZ R11, R56, R11, !PT ;  /* 0x0000000b380b7209 */ /* 0x000fe20007810000 */
[----:B------:R-:W-:Y:S01]  /*1b450*/  MUFU.EX2 R178, R178 ;  /* 0x000000b200b27308 */ /* 0x000fe20000000800 */
[----:B------:R-:W-:-:S02]  /*1b460*/  ISETP.LT.OR P3, PT, R74, 0x72, P3 ;  /* 0x000000724a00780c */ /* 0x000fc40001f61670 */
[----:B------:R-:W-:Y:S02]  /*1b470*/  FMNMX.FTZ R11, R28, R11, !PT ;  /* 0x0000000b1c0b7209 */ /* 0x000fe40007810000 */
[----:B------:R-:W-:Y:S02]  /*1b480*/  FSEL R62, R62, -INF , !P3 ;  /* 0xff8000003e3e7808 */ /* 0x000fe40005800000 */
[C---:B------:R-:W-:Y:S01]  /*1b490*/  ISETP.GT.AND P3, PT, R73.reuse, 0x78, P1 ;  /* 0x000000784900780c */ /* 0x040fe20000f64270 */
[----:B------:R-:W-:Y:S01]  /*1b4a0*/  MUFU.EX2 R31, R31 ;  /* 0x0000001f001f7308 */ /* 0x000fe20000000800 */
[----:B------:R-:W-:Y:S02]  /*1b4b0*/  FMNMX.FTZ R11, R58, R11, !PT ;  /* 0x0000000b3a0b7209 */ /* 0x000fe40007810000 */
[----:B------:R-:W-:Y:S01]  /*1b4c0*/  ISETP.GT.AND P1, PT, R73, 0x79, P1 ;  /* 0x000000794900780c */ /* 0x000fe20000f24270 */
[--C-:B------:R-:W-:Y:S01]  /*1b4d0*/  FFMA.FTZ R73, R59, UR52, -R6.reuse ;  /* 0x000000343b497c23 */ /* 0x100fe20008010806 */
[----:B------:R-:W-:Y:S01]  /*1b4e0*/  ISETP.LT.OR P3, PT, R74, 0x79, P3 ;  /* 0x000000794a00780c */ /* 0x000fe20001f61670 */
[----:B------:R-:W-:Y:S01]  /*1b4f0*/  FFMA.FTZ R59, R79, UR52, -R6 ;  /* 0x000000344f3b7c23 */ /* 0x000fe20008010806 */
[----:B------:R-:W-:Y:S01]  /*1b500*/  FMNMX.FTZ R11, R32, R11, !PT ;  /* 0x0000000b200b7209 */ /* 0x000fe20007810000 */
[----:B------:R-:W-:Y:S01]  /*1b510*/  MUFU.EX2 R172, R172 ;  /* 0x000000ac00ac7308 */ /* 0x000fe20000000800 */
[----:B------:R-:W-:-:S02]  /*1b520*/  ISETP.LT.OR P1, PT, R74, 0x7a, P1 ;  /* 0x0000007a4a00780c */ /* 0x000fc40000f21670 */
[----:B------:R-:W-:Y:S01]  /*1b530*/  FSEL R36, R63, -INF , !P3 ;  /* 0xff8000003f247808 */ /* 0x000fe20005800000 */
[----:B------:R-:W-:Y:S01]  /*1b540*/  FFMA.FTZ R63, R67, UR52, -R6 ;  /* 0x00000034433f7c23 */ /* 0x000fe20008010806 */
[----:B------:R-:W-:Y:S02]  /*1b550*/  FMNMX.FTZ R11, R62, R11, !PT ;  /* 0x0000000b3e0b7209 */ /* 0x000fe40007810000 */
[----:B------:R-:W-:Y:S01]  /*1b560*/  FSEL R64, R64, -INF , !P1 ;  /* 0xff80000040407808 */ /* 0x000fe20004800000 */
[----:B------:R-:W-:Y:S01]  /*1b570*/  MUFU.EX2 R35, R35 ;  /* 0x0000002300237308 */ /* 0x000fe20000000800 */
[----:B------:R-:W-:Y:S02]  /*1b580*/  FMNMX.FTZ R11, R36, R11, !PT ;  /* 0x0000000b240b7209 */ /* 0x000fe40007810000 */
        /* <DEDUP_REMOVED lines=36> */
[--C-:B------:R-:W-:Y:S01]  /*1b7d0*/  FFMA.FTZ R44, R46, UR52, -R65.reuse ;  /* 0x000000342e2c7c23 */ /* 0x100fe20008010841 */
[--C-:B------:R-:W-:Y:S01]  /*1b7e0*/  FFMA.FTZ R46, R48, UR52, -R65.reuse ;  /* 0x00000034302e7c23 */ /* 0x100fe20008010841 */
[----:B------:R-:W-:Y:S01]  /*1b7f0*/  FFMA.FTZ R48, R50, UR52, -R65 ;  /* 0x0000003432307c23 */ /* 0x000fe20008010841 */
[----:B------:R-:W-:Y:S01]  /*1b800*/  FADD.FTZ R50, R182, R15 ;  /* 0x0000000fb6327221 */ /* 0x000fe20000010000 */
        /* <DEDUP_REMOVED lines=12> */
[----:B0-----:R-:W-:Y:S01]  /*1b8d0*/  FADD.FTZ R9, R21, R50 ;  /* 0x0000003215097221 */ /* 0x001fe20000010000 */
[--C-:B------:R-:W-:Y:S01]  /*1b8e0*/  FFMA.FTZ R161, R51, UR52, -R65.reuse ;  /* 0x0000003433a17c23 */ /* 0x100fe20008010841 */
[--C-:B------:R-:W-:Y:S01]  /*1b8f0*/  FFMA.FTZ R159, R28, UR52, -R65.reuse ;  /* 0x000000341c9f7c23 */ /* 0x100fe20008010841 */
[----:B------:R-:W-:Y:S01]  /*1b900*/  FFMA.FTZ R153, R32, UR52, -R65 ;  /* 0x0000003420997c23 */ /* 0x000fe20008010841 */
[----:B------:R-:W-:Y:S01]  /*1b910*/  FADD.FTZ R50, R176, R9 ;  /* 0x00000009b0327221 */ /* 0x000fe20000010000 */
[----:B------:R-:W-:-:S02]  /*1b920*/  FFMA.FTZ R155, R36, UR52, -R65 ;  /* 0x00000034249b7c23 */ /* 0x000fc40008010841 */
[----:B------:R-:W0:Y:S01]  /*1b930*/  MUFU.EX2 R20, R20 ;  /* 0x0000001400147308 */ /* 0x000e220000000800 */
[----:B-1----:R-:W-:Y:S01]  /*1b940*/  FFMA.FTZ R3, R12, R3, R181 ;  /* 0x000000030c037223 */ /* 0x002fe200000100b5 */
[----:B------:R-:W-:Y:S01]  /*1b950*/  FADD.FTZ R9, R27, R50 ;  /* 0x000000321b097221 */ /* 0x000fe20000010000 */
[----:B------:R-:W-:Y:S02]  /*1b960*/  FFMA.FTZ R50, R52, UR52, -R65 ;  /* 0x0000003434327c23 */ /* 0x000fe40008010841 */
        /* <DEDUP_REMOVED lines=25> */
[----:B-1----:R-:W-:Y:S01]  /*1bb00*/  FADD.FTZ R4, R30, R3 ;  /* 0x000000031e047221 */ /* 0x002fe20000010000 */
[----:B------:R-:W-:Y:S01]  /*1bb10*/  FADD.FTZ R9, R53, R28 ;  /* 0x0000001c35097221 */ /* 0x000fe20000010000 */
        /* <DEDUP_REMOVED lines=79> */
.L_x_8433:
[----:B------:R-:W-:Y:S01]  /*1c010*/  IMAD R9, R14, 0x8, R18 ;  /* 0x000000080e097824 */ /* 0x000fe200078e0212 */
[----:B------:R-:W-:Y:S01]  /*1c020*/  ISETP.GT.AND P1, PT, R0, R198, PT ;  /* 0x000000c60000720c */ /* 0x000fe20003f24270 */
[----:B------:R-:W-:Y:S01]  /*1c030*/  IMAD.U32 R14, RZ, RZ, UR38 ;  /* 0x00000026ff0e7e24 */ /* 0x000fe2000f8e00ff */
        /* <DEDUP_REMOVED lines=101> */
[----:B------:R-:W-:Y:S02]  /*1c690*/  IMAD.MOV.U32 R13, RZ, RZ, R10 ;  /* 0x000000ffff0d7224 */ /* 0x000fe400078e000a */
[----:B------:R-:W-:Y:S02]  /*1c6a0*/  IMAD.MOV.U32 R15, RZ, RZ, R187 ;  /* 0x000000ffff0f7224 */ /* 0x000fe400078e00bb */
[----:B------:R-:W-:Y:S01]  /*1c6b0*/  IMAD.MOV.U32 R14, RZ, RZ, R184 ;  /* 0x000000ffff0e7224 */ /* 0x000fe200078e00b8 */
[----:B0-----:R-:W-:Y:S06]  /*1c6c0*/  @P1 BRA `(.L_x_8434) ;  /* 0xffffffc4004c1947 */ /* 0x001fec000383ffff */
.L_x_8414:
[----:B------:R-:W-:Y:S05]  /*1c6d0*/  WARPSYNC.ALL ;  /* 0x0000000000007948 */ /* 0x000fea0003800000 */
[----:B------:R-:W-:Y:S06]  /*1c6e0*/  BAR.ARV 0x8, 0x180 ;  /* 0x0206000000007b1d */ /* 0x000fec0000002000 */
[----:B------:R-:W-:Y:S05]  /*1c6f0*/  @!P0 BRA `(.L_x_8435) ;  /* 0x0000000000048947 */ /* 0x000fea0003800000 */
[----:B------:R-:W-:Y:S01]  /*1c700*/  BPT.TRAP 0x1 ;  /* 0x000000040000795c */ /* 0x000fe20000300000 */
.L_x_8435:
[----:B------:R-:W-:Y:S01]  /*1c710*/  IMAD R13, R184, 0x8, R18 ;  /* 0x00000008b80d7824 */ /* 0x000fe200078e0212 */
[----:B------:R-:W-:-:S04]  /*1c720*/  SHF.L.U32 R0, R187, 0x1f, RZ ;  /* 0x0000001fbb007819 */ /* 0x000fc800000006ff */
[----:B------:R0:W1:Y:S01]  /*1c730*/  SYNCS.PHASECHK.TRANS64.TRYWAIT P1, [R13+URZ+0x28850], R0 ;  /* 0x028850000d0075a7 */ /* 0x000062000802017f */
[----:B------:R-:W-:Y:S05]  /*1c740*/  @!P0 BRA `(.L_x_8436) ;  /* 0x0000000000048947 */ /* 0x000fea0003800000 */
[----:B------:R-:W-:Y:S01]  /*1c750*/  BPT.TRAP 0x1 ;  /* 0x000000040000795c */ /* 0x000fe20000300000 */
.L_x_8436:
[----:B------:R-:W-:-:S05]  /*1c760*/  VIADD R18, R18, 0x400 ;  /* 0x0000040012127836 */ /* 0x000fca0000000000 */
[----:B------:R-:W-:-:S04]  /*1c770*/  SHF.R.U32.HI R18, RZ, 0x4, R18 ;  /* 0x00000004ff127819 */ /* 0x000fc80000011612 */
[----:B------:R-:W-:-:S04]  /*1c780*/  LOP3.LUT R18, R18, 0x3fff, RZ, 0xc0, !PT ;  /* 0x00003fff12127812 */ /* 0x000fc800078ec0ff */
[----:B------:R-:W-:Y:S01]  /*1c790*/  LOP3.LUT R7, R18, 0x4000000, RZ, 0xfc, !PT ;  /* 0x0400000012077812 */ /* 0x000fe200078efcff */
[----:B-1----:R-:W-:Y:S06]  /*1c7a0*/  @P1 BRA `(.L_x_8437) ;  /* 0x0000000000081947 */ /* 0x002fec0003800000 */
[----:B------:R-:W1:Y:S02]  /*1c7b0*/  SYNCS.PHASECHK.TRANS64.TRYWAIT P1, [R13+URZ+0x28850], R0 ;  /* 0x028850000d0075a7 */ /* 0x000e64000802017f */
[----:B-1----:R-:W-:Y:S05]  /*1c7c0*/  @!P1 BRA `(.L_x_8438) ;  /* 0x000000c000a89947 */ /* 0x002fea0003800000 */
.L_x_8437:
[----:B------:R-:W-:Y:S01]  /*1c7d0*/  IMAD R6, R184, 0x800, R7 ;  /* 0x00000800b8067824 */ /* 0x000fe200078e0207 */
[----:B------:R-:W-:Y:S05]  /*1c7e0*/  WARPSYNC.ALL ;  /* 0x0000000000007948 */ /* 0x000fea0003800000 */
[----:B------:R-:W-:Y:S01]  /*1c7f0*/  IMAD.MOV.U32 R7, RZ, RZ, 0x40000040 ;  /* 0x40000040ff077424 */ /* 0x000fe200078e00ff */
[C---:B------:R-:W-:Y:S01]  /*1c800*/  R2UR UR6, R6.reuse ;  /* 0x00000000060672ca */ /* 0x040fe200000e0000 */
[----:B------:R-:W-:Y:S01]  /*1c810*/  WARPGROUP.ARRIVE ;  /* 0x00000000000079c5 */ /* 0x000fe20000000000 */
[----:B------:R-:W-:Y:S01]  /*1c820*/  VIADD R8, R6, 0x80 ;  /* 0x0000008006087836 */ /* 0x000fe20000000000 */
[----:B------:R-:W2:Y:S01]  /*1c830*/  SHFL.BFLY PT, R5, R4, 0x2, 0x1f ;  /* 0x0c401f0004057f89 */ /* 0x000ea200000e0000 */
[----:B------:R-:W-:Y:S01]  /*1c840*/  R2UR UR7, R7 ;  /* 0x00000000070772ca */ /* 0x000fe200000e0000 */
[----:B------:R-:W-:-:S02]  /*1c850*/  IMAD.MOV.U32 R9, RZ, RZ, 0x40000040 ;  /* 0x40000040ff097424 */ /* 0x000fc400078e00ff */
[----:B------:R-:W-:Y:S01]  /*1c860*/  IMAD.MOV.U32 R7, RZ, RZ, 0x40000040 ;  /* 0x40000040ff077424 */ /* 0x000fe200078e00ff */
[----:B01----:R-:W0:Y:S01]  /*1c870*/  SHFL.BFLY PT, R0, R3, 0x2, 0x1f ;  /* 0x0c401f0003007f89 */ /* 0x003e2200000e0000 */
[----:B------:R-:W-:-:S08]  /*1c880*/  IMAD.U32 R21, RZ, RZ, UR52 ;  /* 0x00000034ff157e24 */ /* 0x000fd0000f8e00ff */
[----:B------:R-:W-:Y:S01]  /*1c890*/  HGMMA.64x128x16.F32.BF16 R88, R180, gdesc[UR4].tnspB, R88, gsb0 ;  /* 0x41e00004b4587df0 */ /* 0x000fe20008001858 */
[----:B------:R-:W-:Y:S01]  /*1c8a0*/  R2UR UR6, R8 ;  /* 0x00000000080672ca */ /* 0x000fe200000e0000 */
[----:B------:R-:W-:Y:S01]  /*1c8b0*/  VIADD R8, R6, 0x100 ;  /* 0x0000010006087836 */ /* 0x000fe20000000000 */
[----:B------:R-:W-:Y:S01]  /*1c8c0*/  R2UR UR7, R9 ;  /* 0x00000000090772ca */ /* 0x000fe200000e0000 */
[----:B------:R-:W-:Y:S02]  /*1c8d0*/  IMAD.MOV.U32 R9, RZ, RZ, 0x40000040 ;  /* 0x40000040ff097424 */ /* 0x000fe400078e00ff */
[----:B--2---:R-:W-:Y:S01]  /*1c8e0*/  FADD.FTZ R5, R5, R4 ;  /* 0x0000000405057221 */ /* 0x004fe20000010000 */
[----:B------:R-:W-:Y:S01]  /*1c8f0*/  IMAD.MOV.U32 R4, RZ, RZ, RZ ;  /* 0x000000ffff047224 */ /* 0x000fe200078e00ff */
        /* <DEDUP_REMOVED lines=33> */
[----:B------:R-:W-:Y:S02]  /*1cb10*/  R2UR UR7, R9 ;  /* 0x00000000090772ca */ /* 0x000fe400000e0000 */
[----:B------:R-:W-:Y:S01]  /*1cb20*/  MOV R8, RZ ;  /* 0x000000ff00087202 */ /* 0x000fe20000000f00 */
[----:B------:R-:W-:Y:S02]  /*1cb30*/  WARPGROUP.DEPBAR.LE gsb0, 0x0 ;  /* 0x00008000000079c5 */ /* 0x000fe40000010000 */
[----:B------:R-:W-:-:S08]  /*1cb40*/  WARPGROUP.ARRIVE ;  /* 0x00000000000079c5 */ /* 0x000fd00000000000 */
[----:B------:R-:W-:Y:S01]  /*1cb50*/  HGMMA.64x128x16.F32.BF16 R88, R156, gdesc[UR4].tnspB, R88, gsb0 ;  /* 0x41e000049c587df0 */ /* 0x000fe20008001858 */
[----:B------:R-:W-:Y:S01]  /*1cb60*/  R2UR UR6, R6 ;  /* 0x00000000060672ca */ /* 0x000fe200000e0000 */
[----:B0-----:R-:W-:Y:S01]  /*1cb70*/  FADD.FTZ R6, R0, R3 ;  /* 0x0000000300067221 */ /* 0x001fe20000010000 */
[----:B------:R-:W-:Y:S01]  /*1cb80*/  R2UR UR7, R7 ;  /* 0x00000000070772ca */ /* 0x000fe200000e0000 */
[----:B------:R-:W0:Y:S01]  /*1cb90*/  SHFL.BFLY PT, R0, R5, 0x1, 0x1f ;  /* 0x0c201f0005007f89 */ /* 0x000e2200000e0000 */
[----:B------:R-:W-:-:S03]  /*1cba0*/  IMAD.MOV.U32 R3, RZ, RZ, -0x800000 ;  /* 0xff800000ff037424 */ /* 0x000fc600078e00ff */
        /* <DEDUP_REMOVED lines=19> */
[----:B------:R-:W-:Y:S03]  /*1cce0*/  HGMMA.64x128x16.F32.BF16 R88, R152, gdesc[UR4].tnspB, R88, gsb0 ;  /* 0x41e0000498587df0 */ /* 0x000fe60008001858 */
[----:B------:R-:W-:Y:S02]  /*1ccf0*/  WARPGROUP.DEPBAR.LE gsb0, 0x0 ;  /* 0x00008000000079c5 */ /* 0x000fe40000010000 */
[----:B--23--:R-:W-:Y:S05]  /*1cd00*/  @!P0 BRA `(.L_x_8439) ;  /* 0x0000000000048947 */ /* 0x00cfea0003800000 */
[----:B------:R-:W-:Y:S01]  /*1cd10*/  BPT.TRAP 0x1 ;  /* 0x000000040000795c */ /* 0x000fe20000300000 */
.L_x_8439:
[----:B------:R-:W-:Y:S02]  /*1cd20*/  VIADD R5, R13, 0x28860 ;  /* 0x000288600d057836 */ /* 0x000fe40000000000 */
[-C--:B------:R-:W-:Y:S01]  /*1cd30*/  FMUL.FTZ R88, R88, R4.reuse ;  /* 0x0000000458587220 */ /* 0x080fe20000410000 */
[----:B------:R-:W-:Y:S02]  /*1cd40*/  IMAD.U32 R6, RZ, RZ, UR38 ;  /* 0x00000026ff067e24 */ /* 0x000fe4000f8e00ff */
        /* <DEDUP_REMOVED lines=35> */
[----:B------:R-:W-:Y:S01]  /*1cf80*/  SEL R4, RZ, 0x1, P1 ;  /* 0x00000001ff047807 */ /* 0x000fe20000800000 */
        /* <DEDUP_REMOVED lines=34> */
[----:B------:R-:W-:Y:S01]  /*1d1b0*/  UIADD3 UR37, UR37, 0x1, URZ ;  /* 0x0000000125257890 */ /* 0x000fe2000fffe03f */
[----:B---3--:R-:W-:-:S11]  /*1d1c0*/  SEL R184, R184, RZ, P1 ;  /* 0x000000ffb8b87207 */ /* 0x008fd60000800000 */
.L_x_8305:
[----:B------:R-:W-:Y:S05]  /*1d1d0*/  WARPSYNC.ALL ;  /* 0x0000000000007948 */ /* 0x000fea0003800000 */
[----:B------:R-:W0:Y:S08]  /*1d1e0*/  S2UR UR38, SR_CgaCtaId ;  /* 0x00000000002679c3 */ /* 0x000e300000008800 */
[----:B------:R-:W-:Y:S06]  /*1d1f0*/  BAR.SYNC.DEFER_BLOCKING 0x5, 0x180 ;  /* 0x0146000000007b1d */ /* 0x000fec0000010000 */
[----:B------:R-:W-:Y:S01]  /*1d200*/  UMOV UR4, 0x400 ;  /* 0x0000040000047882 */ /* 0x000fe20000000000 */
[----:B------:R-:W-:Y:S01]  /*1d210*/  BSSY B0, `(.L_x_8440) ;  /* 0x00001fb000007945 */ /* 0x000fe20003800000 */
[----:B0-----:R-:W-:-:S06]  /*1d220*/  ULEA UR4, UR38, UR4, 0x18 ;  /* 0x0000000426047291 */ /* 0x001fcc000f8ec03f */
[----:B------:R-:W-:-:S05]  /*1d230*/  IMAD.U32 R18, RZ, RZ, UR4 ;  /* 0x00000004ff127e24 */ /* 0x000fca000f8e00ff */
[----:B------:R0:W3:Y:S01]  /*1d240*/  LDS.128 R40, [R18+0x288d0] ;  /* 0x0288d00012287984 */ /* 0x0000e20000000c00 */
[----:B------:R-:W-:Y:S06]  /*1d250*/  BAR.ARV 0x4, 0x180 ;  /* 0x0106000000007b1d */ /* 0x000fec0000002000 */
[----:B------:R-:W-:Y:S05]  /*1d260*/  @P0 BRA `(.L_x_8441) ;  /* 0x0000001400040947 */ /* 0x000fea0003800000 */
[----:B------:R-:W4:Y:S01]  /*1d270*/  S2R R5, SR_SWINHI ;  /* 0x0000000000057919 */ /* 0x000f220000002f00 */
        /* <DEDUP_REMOVED lines=8> */
[----:B------:R-:W-:Y:S02]  /*1d300*/  F2FP.BF16.F32.PACK_AB R34, R141, R34 ;  /* 0x000000228d22723e */ /* 0x000fe400000010ff */
[----:B------:R-:W-:Y:S02]  /*1d310*/  F2FP.BF16.F32.PACK_AB R35, R35, R142 ;  /* 0x0000008e2323723e */ /* 0x000fe400000010ff */
[----:B------:R-:W-:Y:S02]  /*1d320*/  MOV R20, R18 ;  /* 0x0000001200147202 */ /* 0x000fe40000000f00 */
[----:B----4-:R-:W-:-:S03]  /*1d330*/  MOV R21, R5 ;  /* 0x0000000500157202 */ /* 0x010fc60000000f00 */
[----:B------:R-:W-:-:S03]  /*1d340*/  IMAD.WIDE R4, R220, 0x2, R20 ;  /* 0x00000002dc047825 */ /* 0x000fc600078e0214 */
[C---:B------:R-:W-:Y:S02]  /*1d350*/  IADD3 R45, P0, R4.reuse, 0x40, RZ ;  /* 0x00000040042d7810 */ /* 0x040fe40007f1e0ff */
[C---:B------:R-:W-:Y:S02]  /*1d360*/  LOP3.LUT R29, R4.reuse, 0x380, RZ, 0xc0, !PT ;  /* 0x00000380041d7812 */ /* 0x040fe400078ec0ff */
[C---:B------:R-:W-:Y:S01]  /*1d370*/  IADD3 R39, P5, R4.reuse, 0x20, RZ ;  /* 0x0000002004277810 */ /* 0x040fe20007fbe0ff */
[--C-:B------:R-:W-:Y:S01]  /*1d380*/  IMAD.X R11, RZ, RZ, R5.reuse, P0 ;  /* 0x000000ffff0b7224 */ /* 0x100fe200000e0605 */
[----:B------:R-:W-:Y:S02]  /*1d390*/  ISETP.NE.U32.AND P0, PT, RZ, UR4, PT ;  /* 0x00000004ff007c0c */ /* 0x000fe4000bf05070 */
[----:B------:R-:W-:Y:S01]  /*1d3a0*/  IADD3 R49, P2, R4, 0x4000, RZ ;  /* 0x0000400004317810 */ /* 0x000fe20007f5e0ff */
[----:B------:R-:W-:Y:S01]  /*1d3b0*/  IMAD.X R9, RZ, RZ, R5, P5 ;  /* 0x000000ffff097224 */ /* 0x000fe200028e0605 */
[----:B------:R-:W-:-:S02]  /*1d3c0*/  SHF.R.U64 R29, R29, 0x3, RZ ;  /* 0x000000031d1d7819 */ /* 0x000fc400000012ff */
[C---:B-1----:R-:W-:Y:S01]  /*1d3d0*/  IADD3 R47, P1, R4.reuse, 0x60, RZ ;  /* 0x00000060042f7810 */ /* 0x042fe20007f3e0ff */
[--C-:B------:R-:W-:Y:S01]  /*1d3e0*/  IMAD.X R15, RZ, RZ, R5.reuse, P2 ;  /* 0x000000ffff0f7224 */ /* 0x100fe200010e0605 */
[C---:B------:R-:W-:Y:S02]  /*1d3f0*/  IADD3 R51, P3, R4.reuse, 0x4020, RZ ;  /* 0x0000402004337810 */ /* 0x040fe40007f7e0ff */
[C---:B------:R-:W-:Y:S01]  /*1d400*/  IADD3 R53, P4, R4.reuse, 0x4040, RZ ;  /* 0x0000404004357810 */ /* 0x040fe20007f9e0ff */
[--C-:B--2---:R-:W-:Y:S01]  /*1d410*/  IMAD.X R13, RZ, RZ, R5.reuse, P1 ;  /* 0x000000ffff0d7224 */ /* 0x104fe200008e0605 */
[----:B------:R-:W-:Y:S01]  /*1d420*/  LOP3.LUT R8, R39, 0x380, RZ, 0xc0, !PT ;  /* 0x0000038027087812 */ /* 0x000fe200078ec0ff */
[--C-:B------:R-:W-:Y:S01]  /*1d430*/  IMAD.X R25, RZ, RZ, R5.reuse, P3 ;  /* 0x000000ffff197224 */ /* 0x100fe200018e0605 */
[----:B------:R-:W-:Y:S01]  /*1d440*/  LOP3.LUT R10, R45, 0x380, RZ, 0xc0, !PT ;  /* 0x000003802d0a7812 */ /* 0x000fe200078ec0ff */
[----:B------:R-:W-:Y:S01]  /*1d450*/  IMAD.X R27, RZ, RZ, R5, P4 ;  /* 0x000000ffff1b7224 */ /* 0x000fe200020e0605 */
[----:B------:R-:W-:-:S02]  /*1d460*/  IADD3 R55, P5, R4, 0x4060, RZ ;  /* 0x0000406004377810 */ /* 0x000fc40007fbe0ff */
[----:B------:R-:W-:Y:S01]  /*1d470*/  ISETP.NE.AND.EX P0, PT, RZ, UR5, PT, P0 ;  /* 0x00000005ff007c0c */ /* 0x000fe2000bf05300 */
[----:B------:R-:W-:Y:S01]  /*1d480*/  ULDC.64 UR4, c[0x0][0xc08] ;  /* 0x0003020000047ab9 */ /* 0x000fe20000000a00 */
[----:B------:R-:W-:Y:S01]  /*1d490*/  LOP3.LUT R4, R29, R4, RZ, 0x3c, !PT ;  /* 0x000000041d047212 */ /* 0x000fe200078e3cff */
[----:B------:R-:W-:Y:S01]  /*1d4a0*/  IMAD.X R29, RZ, RZ, R5, P5 ;  /* 0x000000ffff1d7224 */ /* 0x000fe200028e0605 */
[----:B------:R-:W-:Y:S02]  /*1d4b0*/  LOP3.LUT R12, R47, 0x380, RZ, 0xc0, !PT ;  /* 0x000003802f0c7812 */ /* 0x000fe400078ec0ff */
[----:B------:R-:W-:Y:S02]  /*1d4c0*/  LOP3.LUT R14, R49, 0x380, RZ, 0xc0, !PT ;  /* 0x00000380310e7812 */ /* 0x000fe400078ec0ff */
[----:B------:R-:W-:Y:S02]  /*1d4d0*/  SHF.R.U64 R8, R8, 0x3, RZ ;  /* 0x0000000308087819 */ /* 0x000fe400000012ff */
[----:B------:R-:W-:-:S02]  /*1d4e0*/  SHF.R.U64 R10, R10, 0x3, RZ ;  /* 0x000000030a0a7819 */ /* 0x000fc400000012ff */
[----:B-----5:R-:W-:Y:S02]  /*1d4f0*/  LOP3.LUT R24, R51, 0x380, RZ, 0xc0, !PT ;  /* 0x0000038033187812 */ /* 0x020fe400078ec0ff */
[----:B------:R-:W-:Y:S02]  /*1d500*/  LOP3.LUT R26, R53, 0x380, RZ, 0xc0, !PT ;  /* 0x00000380351a7812 */ /* 0x000fe400078ec0ff */
[----:B------:R-:W-:Y:S02]  /*1d510*/  ISETP.NE.U32.AND P2, PT, RZ, UR4, PT ;  /* 0x00000004ff007c0c */ /* 0x000fe4000bf45070 */
[----:B------:R-:W-:Y:S02]  /*1d520*/  LOP3.LUT R28, R55, 0x380, RZ, 0xc0, !PT ;  /* 0x00000380371c7812 */ /* 0x000fe400078ec0ff */
[----:B------:R-:W-:Y:S02]  /*1d530*/  MOV R48, R4 ;  /* 0x0000000400307202 */ /* 0x000fe40000000f00 */
[----:B------:R-:W-:-:S02]  /*1d540*/  SHF.R.U64 R12, R12, 0x3, RZ ;  /* 0x000000030c0c7819 */ /* 0x000fc400000012ff */
[----:B------:R-:W-:Y:S02]  /*1d550*/  SHF.R.U64 R14, R14, 0x3, RZ ;  /* 0x000000030e0e7819 */ /* 0x000fe400000012ff */
[----:B------:R-:W-:Y:S02]  /*1d560*/  F2FP.BF16.F32.PACK_AB R4, R7, R88 ;  /* 0x000000580704723e */ /* 0x000fe400000010ff */
[----:B------:R-:W-:Y:S02]  /*1d570*/  LOP3.LUT R8, R8, R39, RZ, 0x3c, !PT ;  /* 0x0000002708087212 */ /* 0x000fe400078e3cff */
[----:B------:R-:W-:Y:S02]  /*1d580*/  LOP3.LUT R10, R10, R45, RZ, 0x3c, !PT ;  /* 0x0000002d0a0a7212 */ /* 0x000fe400078e3cff */
[----:B------:R-:W-:Y:S02]  /*1d590*/  SHF.R.U64 R24, R24, 0x3, RZ ;  /* 0x0000000318187819 */ /* 0x000fe400000012ff */
[----:B------:R-:W-:-:S02]  /*1d5a0*/  SHF.R.U64 R26, R26, 0x3, RZ ;  /* 0x000000031a1a7819 */ /* 0x000fc400000012ff */
[----:B------:R-:W-:Y:S02]  /*1d5b0*/  F2FP.BF16.F32.PACK_AB R5, R91, R90 ;  /* 0x0000005a5b05723e */ /* 0x000fe400000010ff */
[----:B------:R-:W-:Y:S02]  /*1d5c0*/  F2FP.BF16.F32.PACK_AB R7, R36, R37 ;  /* 0x000000252407723e */ /* 0x000fe400000010ff */
[----:B------:R-:W-:Y:S01]  /*1d5d0*/  ISETP.NE.AND.EX P2, PT, RZ, UR5, PT, P2 ;  /* 0x00000005ff007c0c */ /* 0x000fe2000bf45320 */
[----:B------:R-:W1:Y:S01]  /*1d5e0*/  LDC.64 R36, c[0x0][0xc00] ;  /* 0x00030000ff247b82 */ /* 0x000e620000000a00 */
[----:B------:R-:W-:Y:S01]  /*1d5f0*/  SHF.R.U64 R28, R28, 0x3, RZ ;  /* 0x000000031c1c7819 */ /* 0x000fe200000012ff */
[----:B------:R2:W-:Y:S01]  /*1d600*/  STSM.16.M88.4 [R48], R4 ;  /* 0x0000000430007844 */ /* 0x0005e20000000200 */
[----:B------:R-:W-:Y:S02]  /*1d610*/  LOP3.LUT R12, R12, R47, RZ, 0x3c, !PT ;  /* 0x0000002f0c0c7212 */ /* 0x000fe400078e3cff */
[----:B------:R-:W-:-:S02]  /*1d620*/  LOP3.LUT R14, R14, R49, RZ, 0x3c, !PT ;  /* 0x000000310e0e7212 */ /* 0x000fc400078e3cff */
[----:B------:R-:W-:Y:S02]  /*1d630*/  LOP3.LUT R24, R24, R51, RZ, 0x3c, !PT ;  /* 0x0000003318187212 */ /* 0x000fe400078e3cff */
[----:B------:R-:W-:Y:S02]  /*1d640*/  LOP3.LUT R26, R26, R53, RZ, 0x3c, !PT ;  /* 0x000000351a1a7212 */ /* 0x000fe400078e3cff */
[----:B------:R-:W-:Y:S02]  /*1d650*/  MOV R47, R8 ;  /* 0x00000008002f7202 */ /* 0x000fe40000000f00 */
[----:B------:R-:W-:Y:S02]  /*1d660*/  MOV R46, R10 ;  /* 0x0000000a002e7202 */ /* 0x000fe40000000f00 */
[----:B------:R-:W-:Y:S02]  /*1d670*/  LOP3.LUT R28, R28, R55, RZ, 0x3c, !PT ;  /* 0x000000371c1c7212 */ /* 0x000fe400078e3cff */
[----:B------:R-:W-:Y:S01]  /*1d680*/  F2FP.BF16.F32.PACK_AB R8, R97, R96 ;  /* 0x000000606108723e */ /* 0x000fe200000010ff */
[----:B------:R-:W-:Y:S01]  /*1d690*/  ULDC UR4, c[0x0][0xa88] ;  /* 0x0002a20000047ab9 */ /* 0x000fe20000000800 */
[----:B------:R-:W-:Y:S01]  /*1d6a0*/  F2FP.BF16.F32.PACK_AB R9, R99, R98 ;  /* 0x000000626309723e */ /* 0x000fe200000010ff */
[----:B--2---:R-:W-:Y:S01]  /*1d6b0*/  IMAD.MOV.U32 R48, RZ, RZ, RZ ;  /* 0x000000ffff307224 */ /* 0x004fe200078e00ff */
[----:B------:R-:W-:Y:S01]  /*1d6c0*/  F2FP.BF16.F32.PACK_AB R10, R101, R100 ;  /* 0x00000064650a723e */ /* 0x000fe200000010ff */
[----:B------:R-:W2:Y:S01]  /*1d6d0*/  LDC R55, c[0x0][0xbe8] ;  /* 0x0002fa00ff377b82 */ /* 0x000ea20000000800 */
[----:B------:R-:W-:Y:S01]  /*1d6e0*/  F2FP.BF16.F32.PACK_AB R11, R103, R102 ;  /* 0x00000066670b723e */ /* 0x000fe200000010ff */
[----:B-1----:R-:W-:Y:S01]  /*1d6f0*/  IMAD.WIDE R36, R209, 0x4, R36 ;  /* 0x00000004d1247825 */ /* 0x002fe200078e0224 */
[----:B------:R-:W-:-:S02]  /*1d700*/  F2FP.BF16.F32.PACK_AB R4, R105, R104 ;  /* 0x000000686904723e */ /* 0x000fc400000010ff */
[----:B------:R-:W-:Y:S01]  /*1d710*/  F2FP.BF16.F32.PACK_AB R5, R107, R106 ;  /* 0x0000006a6b05723e */ /* 0x000fe200000010ff */
[----:B------:R1:W-:Y:S01]  /*1d720*/  STSM.16.M88.4 [R47], R8 ;  /* 0x000000082f007844 */ /* 0x0003e20000000200 */
[----:B------:R-:W-:Y:S02]  /*1d730*/  F2FP.BF16.F32.PACK_AB R6, R109, R108 ;  /* 0x0000006c6d06723e */ /* 0x000fe400000010ff */
[----:B------:R-:W-:Y:S02]  /*1d740*/  F2FP.BF16.F32.PACK_AB R7, R111, R110 ;  /* 0x0000006e6f07723e */ /* 0x000fe400000010ff */
[----:B------:R-:W-:Y:S02]  /*1d750*/  MOV R45, R12 ;  /* 0x0000000c002d7202 */ /* 0x000fe40000000f00 */
[----:B------:R-:W-:Y:S01]  /*1d760*/  MOV R44, R14 ;  /* 0x0000000e002c7202 */ /* 0x000fe20000000f00 */
[----:B------:R4:W-:Y:S01]  /*1d770*/  STSM.16.M88.4 [R46], R4 ;  /* 0x000000042e007844 */ /* 0x0009e20000000200 */
[----:B---3--:R-:W-:-:S02]  /*1d780*/  MOV R40, R24 ;  /* 0x0000001800287202 */ /* 0x008fc40000000f00 */
[----:B------:R-:W-:Y:S02]  /*1d790*/  MOV R39, R26 ;  /* 0x0000001a00277202 */ /* 0x000fe40000000f00 */
[----:B------:R-:W-:Y:S02]  /*1d7a0*/  F2FP.BF16.F32.PACK_AB R12, R113, R112 ;  /* 0x00000070710c723e */ /* 0x000fe400000010ff */
[----:B------:R-:W-:Y:S01]  /*1d7b0*/  F2FP.BF16.F32.PACK_AB R13, R115, R114 ;  /* 0x00000072730d723e */ /* 0x000fe200000010ff */
[----:B-1----:R-:W1:Y:S01]  /*1d7c0*/  @P2 LDC.64 R8, c[0x0][0xc08] ;  /* 0x00030200ff082b82 */ /* 0x002e620000000a00 */
[----:B------:R-:W-:Y:S02]  /*1d7d0*/  F2FP.BF16.F32.PACK_AB R14, R117, R116 ;  /* 0x00000074750e723e */ /* 0x000fe400000010ff */
[----:B------:R-:W-:Y:S02]  /*1d7e0*/  F2FP.BF16.F32.PACK_AB R15, R119, R118 ;  /* 0x00000076770f723e */ /* 0x000fe400000010ff */
[----:B------:R-:W-:-:S02]  /*1d7f0*/  MOV R38, R28 ;  /* 0x0000001c00267202 */ /* 0x000fc40000000f00 */
[----:B------:R-:W-:Y:S01]  /*1d800*/  F2FP.BF16.F32.PACK_AB R24, R121, R120 ;  /* 0x000000787918723e */ /* 0x000fe200000010ff */
[----:B------:R-:W-:Y:S01]  /*1d810*/  STSM.16.M88.4 [R45], R12 ;  /* 0x0000000c2d007844 */ /* 0x000fe20000000200 */
[----:B------:R-:W-:Y:S02]  /*1d820*/  F2FP.BF16.F32.PACK_AB R25, R123, R122 ;  /* 0x0000007a7b19723e */ /* 0x000fe400000010ff */
[----:B------:R-:W-:Y:S02]  /*1d830*/  F2FP.BF16.F32.PACK_AB R26, R125, R124 ;  /* 0x0000007c7d1a723e */ /* 0x000fe400000010ff */
[----:B------:R-:W-:Y:S02]  /*1d840*/  F2FP.BF16.F32.PACK_AB R27, R127, R126 ;  /* 0x0000007e7f1b723e */ /* 0x000fe400000010ff */
[----:B------:R-:W-:Y:S02]  /*1d850*/  F2FP.BF16.F32.PACK_AB R28, R129, R128 ;  /* 0x00000080811c723e */ /* 0x000fe400000010ff */
[----:B------:R-:W-:Y:S01]  /*1d860*/  F2FP.BF16.F32.PACK_AB R29, R131, R130 ;  /* 0x00000082831d723e */ /* 0x000fe200000010ff */
[----:B------:R-:W-:Y:S01]  /*1d870*/  STSM.16.M88.4 [R44], R24 ;  /* 0x000000182c007844 */ /* 0x000fe20000000200 */
[----:B----4-:R-:W-:-:S02]  /*1d880*/  F2FP.BF16.F32.PACK_AB R4, R145, R144 ;  /* 0x000000909104723e */ /* 0x010fc400000010ff */
[----:B------:R-:W-:Y:S01]  /*1d890*/  F2FP.BF16.F32.PACK_AB R5, R147, R146 ;  /* 0x000000929305723e */ /* 0x000fe200000010ff */
[----:B------:R-:W-:Y:S01]  /*1d8a0*/  STSM.16.M88.4 [R40], R28 ;  /* 0x0000001c28007844 */ /* 0x000fe20000000200 */
[----:B------:R-:W-:Y:S02]  /*1d8b0*/  F2FP.BF16.F32.PACK_AB R6, R149, R148 ;  /* 0x000000949506723e */ /* 0x000fe400000010ff */
[----:B------:R-:W-:Y:S01]  /*1d8c0*/  F2FP.BF16.F32.PACK_AB R7, R151, R150 ;  /* 0x000000969707723e */ /* 0x000fe200000010ff */
[----:B------:R-:W-:Y:S04]  /*1d8d0*/  STSM.16.M88.4 [R39], R32 ;  /* 0x0000002027007844 */ /* 0x000fe80000000200 */
[----:B------:R3:W-:Y:S01]  /*1d8e0*/  STSM.16.M88.4 [R38], R4 ;  /* 0x0000000426007844 */ /* 0x0007e20000000200 */
[----:B------:R-:W-:Y:S01]  /*1d8f0*/  BAR.SYNC.DEFER_BLOCKING 0x1, 0x100 ;  /* 0x0044000000007b1d */ /* 0x000fe20000010000 */
[----:B---3--:R-:W-:-:S02]  /*1d900*/  IMAD.U32 R6, RZ, RZ, UR4 ;  /* 0x00000004ff067e24 */ /* 0x008fc4000f8e00ff */
[----:B-1----:R-:W-:-:S03]  /*1d910*/  @P2 IMAD.WIDE R4, R209, 0x4, R8 ;  /* 0x00000004d1042825 */ /* 0x002fc600078e0208 */
[----:B------:R1:W5:Y:S01]  /*1d920*/  @P0 LDG.E R48, desc[UR54][R36.64] ;  /* 0x0000003624300981 */ /* 0x000362000c1e1900 */
[----:B--2---:R-:W-:Y:S01]  /*1d930*/  ISETP.NE.AND P1, PT, R55, 0x1, PT ;  /* 0x000000013700780c */ /* 0x004fe20003f25270 */
[----:B------:R-:W-:Y:S02]  /*1d940*/  IMAD.IADD R13, R195, 0x1, R193 ;  /* 0x00000001c30d7824 */ /* 0x000fe400078e02c1 */
[----:B------:R1:W5:Y:S10]  /*1d950*/  @P2 LDG.E R6, desc[UR54][R4.64] ;  /* 0x0000003604062981 */ /* 0x000374000c1e1900 */
[----:B------:R-:W2:Y:S08]  /*1d960*/  @P1 LDC R10, c[0x0][0xbec] ;  /* 0x0002fb00ff0a1b82 */ /* 0x000eb00000000800 */
[----:B------:R-:W3:Y:S01]  /*1d970*/  @P1 LDC R11, c[0x0][0xbf0] ;  /* 0x0002fc00ff0b1b82 */ /* 0x000ee20000000800 */
[----:B-1----:R-:W-:Y:S05]  /*1d980*/  @P2 BRA `(.L_x_8442) ;  /* 0x0000000000102947 */ /* 0x002fea0003800000 */
[----:B------:R-:W-:Y:S05]  /*1d990*/  @!P0 BRA `(.L_x_8442) ;  /* 0x00000000000c8947 */ /* 0x000fea0003800000 */
[----:B------:R-:W4:Y:S04]  /*1d9a0*/  LDG.E R5, desc[UR54][R36.64] ;  /* 0x0000003624057981 */ /* 0x000f28000c1e1900 */
[----:B-----5:R-:W4:Y:S02]  /*1d9b0*/  LDG.E R6, desc[UR54][R36.64+0x4] ;  /* 0x0000043624067981 */ /* 0x020f24000c1e1900 */
[----:B----4-:R-:W-:-:S07]  /*1d9c0*/  IMAD.IADD R6, R6, 0x1, -R5 ;  /* 0x0000000106067824 */ /* 0x010fce00078e0a05 */
.L_x_8442:
[----:B------:R-:W-:Y:S01]  /*1d9d0*/  SHF.R.S32.HI R54, RZ, 0x1f, R208 ;  /* 0x0000001fff367819 */ /* 0x000fe200000114d0 */
[----:B--2---:R-:W-:Y:S01]  /*1d9e0*/  @P1 IMAD.HI.U32 R4, R13, R10, RZ ;  /* 0x0000000a0d041227 */ /* 0x004fe200078e00ff */
[----:B------:R-:W-:Y:S01]  /*1d9f0*/  ULDC.64 UR4, c[0x0][0xb90] ;  /* 0x0002e40000047ab9 */ /* 0x000fe20000000a00 */
[----:B-----5:R-:W-:Y:S02]  /*1da00*/  SHF.R.S32.HI R49, RZ, 0x1f, R48 ;  /* 0x0000001fff317819 */ /* 0x020fe40000011430 */
[----:B------:R-:W-:Y:S01]  /*1da10*/  IMAD R9, R54, UR4, RZ ;  /* 0x0000000436097c24 */ /* 0x000fe2000f8e02ff */
[----:B------:R-:W-:Y:S01]  /*1da20*/  SHF.R.S32.HI R8, RZ, 0x1f, R209 ;  /* 0x0000001fff087819 */ /* 0x000fe200000114d1 */
[----:B------:R-:W-:Y:S01]  /*1da30*/  IMAD.MOV.U32 R7, RZ, RZ, R13 ;  /* 0x000000ffff077224 */ /* 0x000fe200078e000d */
[----:B---3--:R-:W-:Y:S01]  /*1da40*/  @P1 SHF.R.U32.HI R7, RZ, R11, R4 ;  /* 0x0000000bff071219 */ /* 0x008fe20000011604 */
[----:B------:R-:W-:Y:S01]  /*1da50*/  IMAD.WIDE.U32 R4, R208, UR4, R48 ;  /* 0x00000004d0047c25 */ /* 0x000fe2000f8e0030 */
[----:B------:R-:W-:-:S02]  /*1da60*/  SEL R40, R8, RZ, !P0 ;  /* 0x000000ff08287207 */ /* 0x000fc40004000000 */
[----:B------:R-:W-:Y:S01]  /*1da70*/  SEL R57, R209, RZ, !P0 ;  /* 0x000000ffd1397207 */ /* 0x000fe20004000000 */
[----:B------:R-:W-:Y:S01]  /*1da80*/  IMAD R9, R208, UR5, R9 ;  /* 0x00000005d0097c24 */ /* 0x000fe2000f8e0209 */
[----:B------:R-:W-:Y:S01]  /*1da90*/  ULDC.64 UR4, c[0x0][0xb98] ;  /* 0x0002e60000047ab9 */ /* 0x000fe20000000a00 */
[----:B------:R-:W-:Y:S02]  /*1daa0*/  IMAD.MOV R10, RZ, RZ, -R7 ;  /* 0x000000ffff0a7224 */ /* 0x000fe400078e0a07 */
[----:B------:R-:W-:Y:S02]  /*1dab0*/  IMAD.IADD R5, R5, 0x1, R9 ;  /* 0x0000000105057824 */ /* 0x000fe400078e0209 */
[----:B------:R-:W-:Y:S02]  /*1dac0*/  IMAD.IADD R11, R16, 0x1, R222 ;  /* 0x00000001100b7824 */ /* 0x000fe400078e02de */
[----:B------:R-:W-:Y:S02]  /*1dad0*/  IMAD R9, R55, R10, R13 ;  /* 0x0000000a37097224 */ /* 0x000fe400078e020d */
        /* <DEDUP_REMOVED lines=26> */
[----:B------:R-:W-:Y:S01]  /*1dc80*/  IMAD.IADD R4, R219, 0x1, R193 ;  /* 0x00000001db047824 */ /* 0x000fe200078e02c1 */
        /* <DEDUP_REMOVED lines=17> */
[----:B------:R-:W-:Y:S01]  /*1dda0*/  LOP3.LUT R12, R12, R13, RZ, 0x3c, !PT ;  /* 0x0000000d0c0c7212 */ /* 0x000fe200078e3cff */
[--C-:B------:R-:W-:Y:S01]  /*1ddb0*/  IMAD.X R13, RZ, RZ, R21.reuse, P4 ;  /* 0x000000ffff0d7224 */ /* 0x100fe200020e0615 */
[----:B------:R-:W-:Y:S02]  /*1ddc0*/  LOP3.LUT R8, R8, R7, RZ, 0x3c, !PT ;  /* 0x0000000708087212 */ /* 0x000fe400078e3cff */
[C---:B------:R-:W-:Y:S01]  /*1ddd0*/  IADD3 R5, P3, R20.reuse, 0x7000, RZ ;  /* 0x0000700014057810 */ /* 0x040fe20007f7e0ff */
[----:B-1----:R1:W-:Y:S01]  /*1dde0*/  @!P2 ST.E desc[UR54][R50.64], R0 ;  /* 0x000000003200a985 */ /* 0x0023e2000c101936 */
[C---:B------:R-:W-:Y:S02]  /*1ddf0*/  IADD3 R33, P5, R20.reuse, 0x5000, RZ ;  /* 0x0000500014217810 */ /* 0x040fe40007fbe0ff */
[C---:B------:R-:W-:Y:S01]  /*1de00*/  IADD3 R37, P4, R20.reuse, 0x6000, RZ ;  /* 0x0000600014257810 */ /* 0x040fe20007f9e0ff */
[----:B------:R-:W-:Y:S01]  /*1de10*/  IMAD.X R45, RZ, RZ, R21, P3 ;  /* 0x000000ffff2d7224 */ /* 0x000fe200018e0615 */
[----:B------:R-:W-:-:S02]  /*1de20*/  LOP3.LUT R7, R20, 0x380, RZ, 0xc0, !PT ;  /* 0x0000038014077812 */ /* 0x000fc400078ec0ff */
[----:B------:R-:W-:Y:S01]  /*1de30*/  LOP3.LUT R4, R5, 0x380, RZ, 0xc0, !PT ;  /* 0x0000038005047812 */ /* 0x000fe200078ec0ff */
[----:B--2---:R2:W-:Y:S01]  /*1de40*/  @!P0 ST.E desc[UR54][R52.64], R3 ;  /* 0x0000000334008985 */ /* 0x0045e2000c101936 */
[----:B------:R-:W-:Y:S02]  /*1de50*/  LOP3.LUT R32, R33, 0x380, RZ, 0xc0, !PT ;  /* 0x0000038021207812 */ /* 0x000fe400078ec0ff */
[----:B------:R-:W-:Y:S01]  /*1de60*/  LOP3.LUT R36, R37, 0x380, RZ, 0xc0, !PT ;  /* 0x0000038025247812 */ /* 0x000fe200078ec0ff */
[----:B-1----:R-:W1:Y:S01]  /*1de70*/  @P1 LDC R51, c[0x0][0xbec] ;  /* 0x0002fb00ff331b82 */ /* 0x002e620000000800 */
[----:B------:R-:W-:Y:S01]  /*1de80*/  SHF.R.U64 R7, R7, 0x3, RZ ;  /* 0x0000000307077819 */ /* 0x000fe200000012ff */
[----:B------:R-:W5:Y:S01]  /*1de90*/  LD.E.128 R8, desc[UR54][R8.64] ;  /* 0x0000003608087980 */ /* 0x000f62000c101d00 */
[----:B------:R-:W-:Y:S02]  /*1dea0*/  SHF.R.U64 R4, R4, 0x3, RZ ;  /* 0x0000000304047819 */ /* 0x000fe400000012ff */
[----:B------:R-:W-:Y:S01]  /*1deb0*/  SHF.R.U64 R32, R32, 0x3, RZ ;  /* 0x0000000320207819 */ /* 0x000fe200000012ff */
[----:B------:R-:W5:Y:S01]  /*1dec0*/  LD.E.128 R12, desc[UR54][R12.64] ;  /* 0x000000360c0c7980 */ /* 0x000f62000c101d00 */
[----:B------:R-:W-:Y:S01]  /*1ded0*/  SHF.R.U64 R36, R36, 0x3, RZ ;  /* 0x0000000324247819 */ /* 0x000fe200000012ff */
[----:B--2---:R-:W-:Y:S01]  /*1dee0*/  IMAD R3, R49, UR4, RZ ;  /* 0x0000000431037c24 */ /* 0x004fe2000f8e02ff */
[----:B------:R-:W-:Y:S01]  /*1def0*/  LOP3.LUT R20, R7, R20, RZ, 0x3c, !PT ;  /* 0x0000001407147212 */ /* 0x000fe200078e3cff */
[----:B------:R-:W2:Y:S01]  /*1df00*/  @P1 LDC R49, c[0x0][0xbf0] ;  /* 0x0002fc00ff311b82 */ /* 0x000ea20000000800 */
        /* <DEDUP_REMOVED lines=12> */
[----:B------:R-:W-:Y:S02]  /*1dfd0*/  IMAD R48, R207, 0x20, R188 ;  /* 0x00000020cf307824 */ /* 0x000fe400078e02bc */
[----:B------:R-:W-:Y:S01]  /*1dfe0*/  IMAD.IADD R21, R21, 0x1, R3 ;  /* 0x0000000115157824 */ /* 0x000fe200078e0203 */
[----:B------:R-:W5:Y:S01]  /*1dff0*/  LD.E.128 R36, desc[UR54][R36.64] ;  /* 0x0000003624247980 */ /* 0x000f62000c101d00 */
[----:B------:R-:W-:Y:S02]  /*1e000*/  IMAD R3, R54, UR4, RZ ;  /* 0x0000000436037c24 */ /* 0x000fe4000f8e02ff */
[----:B------:R-:W-:Y:S01]  /*1e010*/  IMAD.IADD R48, R193, 0x1, R48 ;  /* 0x00000001c1307824 */ /* 0x000fe200078e0230 */
[----:B------:R-:W5:Y:S01]  /*1e020*/  LD.E.128 R44, desc[UR54][R44.64] ;  /* 0x000000362c2c7980 */ /* 0x000f62000c101d00 */
[C---:B------:R-:W-:Y:S02]  /*1e030*/  IMAD R3, R208.reuse, UR5, R3 ;  /* 0x00000005d0037c24 */ /* 0x040fe4000f8e0203 */
[----:B------:R-:W-:Y:S01]  /*1e040*/  IMAD.WIDE.U32 R20, R208, UR4, R20 ;  /* 0x00000004d0147c25 */ /* 0x000fe2000f8e0014 */
[----:B------:R-:W-:Y:S01]  /*1e050*/  ULDC.64 UR4, c[0x0][0xaf0] ;  /* 0x0002bc0000047ab9 */ /* 0x000fe20000000a00 */
[----:B------:R-:W-:Y:S01]  /*1e060*/  @!PT LDS RZ, [RZ] ;  /* 0x00000000fffff984 */ /* 0x000fe20000000800 */
[----:B------:R-:W-:Y:S01]  /*1e070*/  @!PT LDS RZ, [RZ] ;  /* 0x00000000fffff984 */ /* 0x000fe20000000800 */
[----:B------:R-:W-:Y:S01]  /*1e080*/  @!PT LDS RZ, [RZ] ;  /* 0x00000000fffff984 */ /* 0x000fe20000000800 */
[----:B------:R-:W-:Y:S01]  /*1e090*/  @!PT LDS RZ, [RZ] ;  /* 0x00000000fffff984 */ /* 0x000fe20000000800 */
[----:B------:R3:W-:Y:S06]  /*1e0a0*/  MEMBAR.ALL.CTA ;  /* 0x0000000000007992 */ /* 0x0007ec0000008000 */
[----:B---3--:R-:W3:Y:S01]  /*1e0b0*/  FENCE.VIEW.ASYNC.S ;  /* 0x00000000000073c6 */ /* 0x008ee20000000000 */
        /* <DEDUP_REMOVED lines=17> */
[----:B------:R-:W-:Y:S01]  /*1e1d0*/  IMAD.IADD R50, R188, 0x1, R193 ;  /* 0x00000001bc327824 */ /* 0x000fe200078e02c1 */
[----:B------:R-:W-:Y:S01]  /*1e1e0*/  IADD3 R21, R21, R51, RZ ;  /* 0x0000003315157210 */ /* 0x000fe20007ffe0ff */
[----:B------:R-:W-:Y:S02]  /*1e1f0*/  IMAD R40, R0, UR4, RZ ;  /* 0x0000000400287c24 */ /* 0x000fe4000f8e02ff */
[----:B------:R-:W-:Y:S02]  /*1e200*/  VIADD R0, R50, 0x20 ;  /* 0x0000002032007836 */ /* 0x000fe40000000000 */
[----:B------:R-:W-:-:S02]  /*1e210*/  IMAD R51, R49, UR5, R40 ;  /* 0x0000000531337c24 */ /* 0x000fc4000f8e0228 */
[----:B------:R-:W-:Y:S01]  /*1e220*/  IMAD.WIDE.U32 R20, R49, UR4, R20 ;  /* 0x0000000431147c25 */ /* 0x000fe2000f8e0014 */
[-C--:B------:R-:W-:Y:S01]  /*1e230*/  ISETP.GE.AND P2, PT, R50, R59.reuse, PT ;  /* 0x0000003b3200720c */ /* 0x080fe20003f46270 */
[----:B------:R-:W-:Y:S01]  /*1e240*/  ULDC.64 UR4, c[0x0][0xa80] ;  /* 0x0002a00000047ab9 */ /* 0x000fe20000000a00 */
[-C--:B------:R-:W-:Y:S01]  /*1e250*/  ISETP.GE.AND P0, PT, R0, R59.reuse, PT ;  /* 0x0000003b0000720c */ /* 0x080fe20003f06270 */
[----:B------:R-:W-:Y:S01]  /*1e260*/  VIADD R3, R50, 0x40 ;  /* 0x0000004032037836 */ /* 0x000fe20000000000 */
[----:B------:R-:W-:Y:S01]  /*1e270*/  LEA R40, P3, R20, UR4, 0x1 ;  /* 0x0000000414287c11 */ /* 0x000fe2000f8608ff */
[----:B------:R-:W-:Y:S02]  /*1e280*/  IMAD.IADD R21, R21, 0x1, R51 ;  /* 0x0000000115157824 */ /* 0x000fe400078e0233 */
[----:B------:R-:W-:Y:S01]  /*1e290*/  VIADD R0, R18, 0x28820 ;  /* 0x0002882012007836 */ /* 0x000fe20000000000 */
[----:B------:R-:W-:Y:S02]  /*1e2a0*/  ISETP.GE.AND P1, PT, R3, R59, PT ;  /* 0x0000003b0300720c */ /* 0x000fe40003f26270 */
[----:B------:R-:W-:-:S02]  /*1e2b0*/  LEA.HI.X R3, R20, UR5, R21, 0x1, P3 ;  /* 0x0000000514037c11 */ /* 0x000fc400098f0c15 */
        /* <DEDUP_REMOVED lines=15> */
.L_x_8444:
[----:B------:R-:W-:Y:S05]  /*1e3b0*/  BSYNC B1 ;  /* 0x0000000000017941 */ /* 0x000fea0003800000 */
.L_x_8443:
        /* <DEDUP_REMOVED lines=13> */
.L_x_8446:
[----:B------:R-:W-:Y:S05]  /*1e490*/  BSYNC B1 ;  /* 0x0000000000017941 */ /* 0x000fea0003800000 */
.L_x_8445:
        /* <DEDUP_REMOVED lines=13> */
.L_x_8448:
[----:B------:R-:W-:Y:S05]  /*1e570*/  BSYNC B1 ;  /* 0x0000000000017941 */ /* 0x000fea0003800000 */
.L_x_8447:
        /* <DEDUP_REMOVED lines=16> */
.L_x_8441:
[----:B------:R-:W-:Y:S01]  /*1e680*/  ULDC.64 UR4, c[0x0][0xc00] ;  /* 0x0003000000047ab9 */ /* 0x000fe20000000a00 */
[----:B------:R-:W4:Y:S01]  /*1e690*/  LDC.64 R4, c[0x0][0xc00] ;  /* 0x00030000ff047b82 */ /* 0x000f220000000a00 */
[----:B------:R-:W-:Y:S01]  /*1e6a0*/  ISETP.NE.U32.AND P0, PT, RZ, UR4, PT ;  /* 0x00000004ff007c0c */ /* 0x000fe2000bf05070 */
[----:B------:R-:W-:-:S03]  /*1e6b0*/  IMAD.MOV.U32 R0, RZ, RZ, RZ ;  /* 0x000000ffff007224 */ /* 0x000fc600078e00ff */
[----:B------:R-:W-:Y:S01]  /*1e6c0*/  ISETP.NE.AND.EX P0, PT, RZ, UR5, PT, P0 ;  /* 0x00000005ff007c0c */ /* 0x000fe2000bf05300 */
[----:B------:R-:W-:Y:S02]  /*1e6d0*/  ULDC.64 UR4, c[0x0][0xc08] ;  /* 0x0003020000047ab9 */ /* 0x000fe40000000a00 */
[----:B------:R-:W-:Y:S01]  /*1e6e0*/  ISETP.NE.U32.AND P1, PT, RZ, UR4, PT ;  /* 0x00000004ff007c0c */ /* 0x000fe2000bf25070 */
[----:B------:R-:W1:Y:S03]  /*1e6f0*/  LDC R25, c[0x0][0xbe8] ;  /* 0x0002fa00ff197b82 */ /* 0x000e660000000800 */
[----:B------:R-:W-:Y:S01]  /*1e700*/  ISETP.NE.AND.EX P1, PT, RZ, UR5, PT, P1 ;  /* 0x00000005ff007c0c */ /* 0x000fe2000bf25310 */
[----:B----4-:R-:W-:-:S12]  /*1e710*/  IMAD.WIDE R4, R209, 0x4, R4 ;  /* 0x00000004d1047825 */ /* 0x010fd800078e0204 */
[----:B------:R-:W4:Y:S01]  /*1e720*/  @P1 LDC.64 R6, c[0x0][0xc08] ;  /* 0x00030200ff061b82 */ /* 0x000f220000000a00 */
[----:B------:R-:W-:Y:S02]  /*1e730*/  ULDC UR4, c[0x0][0xa88] ;  /* 0x0002a20000047ab9 */ /* 0x000fe40000000800 */
[----:B------:R-:W-:Y:S01]  /*1e740*/  IMAD.U32 R8, RZ, RZ, UR4 ;  /* 0x00000004ff087e24 */ /* 0x000fe2000f8e00ff */
[----:B------:R0:W5:Y:S01]  /*1e750*/  @P0 LDG.E R0, desc[UR54][R4.64] ;  /* 0x0000003604000981 */ /* 0x000162000c1e1900 */
[----:B----4-:R-:W-:-:S05]  /*1e760*/  @P1 IMAD.WIDE R6, R209, 0x4, R6 ;  /* 0x00000004d1061825 */ /* 0x010fca00078e0206 */
[----:B------:R0:W5:Y:S01]  /*1e770*/  @P1 LDG.E R8, desc[UR54][R6.64] ;  /* 0x0000003606081981 */ /* 0x000162000c1e1900 */
[----:B-1----:R-:W-:Y:S02]  /*1e780*/  ISETP.NE.AND P2, PT, R25, 0x1, PT ;  /* 0x000000011900780c */ /* 0x002fe40003f45270 */
[----:B------:R-:W-:Y:S02]  /*1e790*/  ISETP.GE.AND P3, PT, R226, 0x80, PT ;  /* 0x00000080e200780c */ /* 0x000fe40003f66270 */
[----:B------:R-:W-:-:S09]  /*1e7a0*/  SHF.R.S32.HI R9, RZ, 0x1f, R209 ;  /* 0x0000001fff097819 */ /* 0x000fd200000114d1 */
[----:B------:R-:W1:Y:S08]  /*1e7b0*/  @P2 LDC R20, c[0x0][0xbec] ;  /* 0x0002fb00ff142b82 */ /* 0x000e700000000800 */
[----:B------:R-:W4:Y:S01]  /*1e7c0*/  @P2 LDC R27, c[0x0][0xbf0] ;  /* 0x0002fc00ff1b2b82 */ /* 0x000f220000000800 */
[----:B0-----:R-:W-:Y:S05]  /*1e7d0*/  @P1 BRA `(.L_x_8450) ;  /* 0x0000000000101947 */ /* 0x001fea0003800000 */
[----:B------:R-:W-:Y:S05]  /*1e7e0*/  @!P0 BRA `(.L_x_8450) ;  /* 0x00000000000c8947 */ /* 0x000fea0003800000 */
[----:B------:R-:W2:Y:S04]  /*1e7f0*/  LDG.E R3, desc[UR54][R4.64] ;  /* 0x0000003604037981 */ /* 0x000ea8000c1e1900 */
[----:B-----5:R-:W2:Y:S02]  /*1e800*/  LDG.E R8, desc[UR54][R4.64+0x4] ;  /* 0x0000043604087981 */ /* 0x020ea4000c1e1900 */
[----:B--2---:R-:W-:-:S07]  /*1e810*/  IMAD.IADD R8, R8, 0x1, -R3 ;  /* 0x0000000108087824 */ /* 0x004fce00078e0a03 */
.L_x_8450:
[----:B------:R-:W-:Y:S01]  /*1e820*/  BSSY B1, `(.L_x_8451) ;  /* 0x000002d000017945 */ /* 0x000fe20003800000 */
[----:B------:R-:W-:Y:S02]  /*1e830*/  SHF.R.S32.HI R12, RZ, 0x1f, R208 ;  /* 0x0000001fff0c7819 */ /* 0x000fe400000114d0 */
[----:B--2---:R-:W-:Y:S02]  /*1e840*/  SEL R13, R209, RZ, !P0 ;  /* 0x000000ffd10d7207 */ /* 0x004fe40004000000 */
[----:B------:R-:W-:Y:S02]  /*1e850*/  SEL R14, R9, RZ, !P0 ;  /* 0x000000ff090e7207 */ /* 0x000fe40004000000 */
[----:B-----5:R-:W-:Y:S01]  /*1e860*/  SHF.R.S32.HI R11, RZ, 0x1f, R0 ;  /* 0x0000001fff0b7819 */ /* 0x020fe20000011400 */
[----:B------:R-:W-:Y:S06]  /*1e870*/  @P3 BRA `(.L_x_8452) ;  /* 0x00000000009c3947 */ /* 0x000fec0003800000 */
[----:B------:R-:W0:Y:S01]  /*1e880*/  S2R R10, SR_TID.X ;  /* 0x00000000000a7919 */ /* 0x000e220000002100 */
[----:B------:R-:W2:Y:S02]  /*1e890*/  LDC R9, c[0x0][0xbe8] ;  /* 0x0002fa00ff097b82 */ /* 0x000ea40000000800 */
[----:B--2---:R-:W-:Y:S01]  /*1e8a0*/  IMAD R3, R8, R9, RZ ;  /* 0x0000000908037224 */ /* 0x004fe200078e02ff */
[----:B0-----:R-:W-:-:S04]  /*1e8b0*/  IADD3 R10, R193, -0x80, R10 ;  /* 0xffffff80c10a7810 */ /* 0x001fc80007ffe00a */
        /* <DEDUP_REMOVED lines=19> */
[--C-:B------:R-:W-:Y:S02]  /*1e9f0*/  IMAD.MOV R7, RZ, RZ, -R3.reuse ;  /* 0x000000ffff077224 */ /* 0x100fe400078e0a03 */
        /* <DEDUP_REMOVED lines=15> */
.L_x_8452:
[----:B------:R-:W-:Y:S05]  /*1eaf0*/  BSYNC B1 ;  /* 0x0000000000017941 */ /* 0x000fea0003800000 */
.L_x_8451:
[----:B------:R-:W-:Y:S02]  /*1eb00*/  ULDC.64 UR4, c[0x0][0xaa0] ;  /* 0x0002a80000047ab9 */ /* 0x000fe40000000a00 */
[----:B0-----:R-:W-:Y:S02]  /*1eb10*/  IMAD R3, R11, UR4, RZ ;  /* 0x000000040b037c24 */ /* 0x001fe4000f8e02ff */
[----:B------:R-:W-:-:S04]  /*1eb20*/  IMAD.WIDE.U32 R4, R0, UR4, RZ ;  /* 0x0000000400047c25 */ /* 0x000fc8000f8e00ff */
[----:B------:R-:W-:Y:S01]  /*1eb30*/  IMAD R3, R0, UR5, R3 ;  /* 0x0000000500037c24 */ /* 0x000fe2000f8e0203 */
[----:B------:R-:W-:Y:S01]  /*1eb40*/  ULDC.64 UR4, c[0x0][0xae8] ;  /* 0x0002ba0000047ab9 */ /* 0x000fe20000000a00 */
[----:B------:R-:W-:Y:S02]  /*1eb50*/  IMAD R0, R207, 0x20, R188 ;  /* 0x00000020cf007824 */ /* 0x000fe400078e02bc */
[----:B------:R-:W-:Y:S02]  /*1eb60*/  IMAD.IADD R5, R5, 0x1, R3 ;  /* 0x0000000105057824 */ /* 0x000fe400078e0203 */
[----:B------:R-:W-:Y:S02]  /*1eb70*/  IMAD.IADD R9, R193, 0x1, R0 ;  /* 0x00000001c1097824 */ /* 0x000fe400078e0200 */
[----:B------:R-:W-:Y:S02]  /*1eb80*/  IMAD R7, R12, UR4, RZ ;  /* 0x000000040c077c24 */ /* 0x000fe4000f8e02ff */
[----:B-1----:R-:W-:-:S04]  /*1eb90*/  @P2 IMAD.HI.U32 R0, R9, R20, RZ ;  /* 0x0000001409002227 */ /* 0x002fc800078e00ff */
        /* <DEDUP_REMOVED lines=24> */
[----:B------:R-:W-:Y:S01]  /*1ed20*/  IMAD.IADD R193, R188, 0x1, R193 ;  /* 0x00000001bcc17824 */ /* 0x000fe200078e02c1 */
[----:B------:R-:W-:Y:S01]  /*1ed30*/  LEA R0, P0, R4, UR4, 0x1 ;  /* 0x0000000404007c11 */ /* 0x000fe2000f8008ff */
[----:B------:R-:W-:Y:S01]  /*1ed40*/  IMAD.IADD R3, R5, 0x1, R3 ;  /* 0x0000000105037824 */ /* 0x000fe200078e0203 */
[----:B------:R-:W-:-:S04]  /*1ed50*/  UMOV UR4, 0xffffffff ;  /* 0xffffffff00047882 */ /* 0x000fc80000000000 */
[----:B------:R-:W-:Y:S01]  /*1ed60*/  LEA.HI.X R4, R4, UR5, R3, 0x1, P0 ;  /* 0x0000000504047c11 */ /* 0x000fe200080f0c03 */
[----:B------:R-:W-:Y:S06]  /*1ed70*/  BRA.DIV UR4, `(.L_x_8453) ;  /* 0x0000009e04507947 */ /* 0x000fec000b800000 */
[----:B------:R0:W1:Y:S04]  /*1ed80*/  SHFL.IDX PT, R3, R4, RZ, 0x181f ;  /* 0x00181fff04037589 */ /* 0x00006800000e0000 */
[----:B------:R0:W2:Y:S02]  /*1ed90*/  SHFL.IDX PT, R14, R0, RZ, 0x181f ;  /* 0x00181fff000e7589 */ /* 0x0000a400000e0000 */
.L_x_8703:
[----:B------:R-:W-:Y:S01]  /*1eda0*/  IMAD R8, R8, R25, RZ ;  /* 0x0000001908087224 */ /* 0x000fe200078e02ff */
[----:B------:R-:W-:Y:S04]  /*1edb0*/  BSSY B1, `(.L_x_8454) ;  /* 0x000000c000017945 */ /* 0x000fe80003800000 */
[----:B------:R-:W-:-:S13]  /*1edc0*/  ISETP.GE.AND P0, PT, R193, R8, PT ;  /* 0x00000008c100720c */ /* 0x000fda0003f06270 */
[----:B------:R-:W-:Y:S05]  /*1edd0*/  @P0 BRA `(.L_x_8455) ;  /* 0x0000000000240947 */ /* 0x000fea0003800000 */
[----:B------:R-:W-:Y:S02]  /*1ede0*/  ULDC UR4, c[0x0][0xac8] ;  /* 0x0002b20000047ab9 */ /* 0x000fe40000000800 */
[----:B------:R-:W-:Y:S02]  /*1edf0*/  ISETP.GE.AND P2, PT, R16, UR4, PT ;  /* 0x0000000410007c0c */ /* 0x000fe4000bf46270 */
[----:B------:R-:W-:-:S11]  /*1ee00*/  ISETP.GE.AND P3, PT, R2, UR4, PT ;  /* 0x0000000402007c0c */ /* 0x000fd6000bf66270 */
[-C--:B--2---:R-:W-:Y:S02]  /*1ee10*/  @!P2 LEA R6, P0, R16, R14.reuse, 0x1 ;  /* 0x0000000e1006a211 */ /* 0x084fe400078008ff */
[----:B------:R-:W-:Y:S02]  /*1ee20*/  @!P3 LEA R14, P1, R2, R14, 0x1 ;  /* 0x0000000e020eb211 */ /* 0x000fe400078208ff */
[-C--:B-1----:R-:W-:Y:S02]  /*1ee30*/  @!P2 LEA.HI.X R7, R16, R3.reuse, R17, 0x1, P0 ;  /* 0x000000031007a211 */ /* 0x082fe400000f0c11 */
[----:B------:R-:W-:-:S03]  /*1ee40*/  @!P3 LEA.HI.X R15, R2, R3, R185, 0x1, P1 ;  /* 0x00000003020fb211 */ /* 0x000fc600008f0cb9 */
[----:B------:R4:W-:Y:S04]  /*1ee50*/  @!P2 ST.E.128 desc[UR54][R6.64], RZ ;  /* 0x000000ff0600a985 */ /* 0x0009e8000c101d36 */
[----:B------:R4:W-:Y:S02]  /*1ee60*/  @!P3 ST.E.128 desc[UR54][R14.64], RZ ;  /* 0x000000ff0e00b985 */ /* 0x0009e4000c101d36 */
.L_x_8455:
[----:B------:R-:W-:Y:S05]  /*1ee70*/  BSYNC B1 ;  /* 0x0000000000017941 */ /* 0x000fea0003800000 */
.L_x_8454:
[----:B------:R-:W-:-:S03]  /*1ee80*/  UMOV UR4, 0xffffffff ;  /* 0xffffffff00047882 */ /* 0x000fc60000000000 */
[----:B------:R-:W-:Y:S05]  /*1ee90*/  BRA.DIV UR4, `(.L_x_8456) ;  /* 0x0000009e043c7947 */ /* 0x000fea000b800000 */
[----:B-1----:R1:W0:Y:S04]  /*1eea0*/  SHFL.IDX PT, R3, R4, 0x1, 0x181f ;  /* 0x00381f0004037f89 */ /* 0x00222800000e0000 */
[----:B--2-4-:R1:W2:Y:S02]  /*1eeb0*/  SHFL.IDX PT, R14, R0, 0x1, 0x181f ;  /* 0x00381f00000e7f89 */ /* 0x0142a400000e0000 */
.L_x_8707:
[----:B------:R-:W-:Y:S01]  /*1eec0*/  VIADD R5, R193, 0x20 ;  /* 0x00000020c1057836 */ /* 0x000fe20000000000 */
        /* <DEDUP_REMOVED lines=12> */
.L_x_8458:
[----:B------:R-:W-:Y:S05]  /*1ef90*/  BSYNC B1 ;  /* 0x0000000000017941 */ /* 0x000fea0003800000 */
.L_x_8457:
[----:B------:R-:W-:-:S03]  /*1efa0*/  UMOV UR4, 0xffffffff ;  /* 0xffffffff00047882 */ /* 0x000fc60000000000 */
[----:B------:R-:W-:Y:S05]  /*1efb0*/  BRA.DIV UR4, `(.L_x_8459) ;  /* 0x0000009e043c7947 */ /* 0x000fea000b800000 */
[----:B0-----:R0:W0:Y:S04]  /*1efc0*/  SHFL.IDX PT, R3, R4, 0x2, 0x181f ;  /* 0x00581f0004037f89 */ /* 0x00102800000e0000 */
[----:B--2-4-:R2:W4:Y:S02]  /*1efd0*/  SHFL.IDX PT, R14, R0, 0x2, 0x181f ;  /* 0x00581f00000e7f89 */ /* 0x01452400000e0000 */
.L_x_8711:
        /* <DEDUP_REMOVED lines=13> */
.L_x_8461:
[----:B------:R-:W-:Y:S05]  /*1f0b0*/  BSYNC B1 ;  /* 0x0000000000017941 */ /* 0x000fea0003800000 */
.L_x_8460:
[----:B------:R-:W-:-:S03]  /*1f0c0*/  UMOV UR4, 0xffffffff ;  /* 0xffffffff00047882 */ /* 0x000fc60000000000 */
[----:B------:R-:W-:Y:S05]  /*1f0d0*/  BRA.DIV UR4, `(.L_x_8462) ;  /* 0x0000009e043c7947 */ /* 0x000fea000b800000 */
[----:B0-----:R0:W0:Y:S04]  /*1f0e0*/  SHFL.IDX PT, R3, R4, 0x3, 0x181f ;  /* 0x00781f0004037f89 */ /* 0x00102800000e0000 */
[----:B----4-:R4:W0:Y:S02]  /*1f0f0*/  SHFL.IDX PT, R14, R0, 0x3, 0x181f ;  /* 0x00781f00000e7f89 */ /* 0x01082400000e0000 */
.L_x_8715:
[----:B-12-4-:R-:W-:-:S05]  /*1f100*/  VIADD R0, R193, 0x60 ;  /* 0x00000060c1007836 */ /* 0x016fca0000000000 */
        /* <DEDUP_REMOVED lines=11> */
.L_x_8449:
[----:B------:R-:W-:Y:S05]  /*1f1c0*/  BSYNC B0 ;  /* 0x0000000000007941 */ /* 0x000fea0003800000 */
.L_x_8440:
[----:B------:R-:W-:Y:S02]  /*1f1d0*/  ULDC UR4, c[0x0][0xc3c] ;  /* 0x00030f0000047ab9 */ /* 0x000fe40000000800 */
[----:B---3--:R-:W-:-:S13]  /*1f1e0*/  ISETP.GE.AND P0, PT, R43, UR4, PT ;  /* 0x000000042b007c0c */ /* 0x008fda000bf06270 */
[----:B------:R-:W-:Y:S05]  /*1f1f0*/  @!P0 BRA `(.L_x_8463) ;  /* 0xfffffe1c00c88947 */ /* 0x000fea000383ffff */
[----:B------:R-:W-:Y:S05]  /*1f200*/  BRA `(.L_x_8181) ;  /* 0x0000007000c47947 */ /* 0x000fea0003800000 */
.L_x_8179:
        /* <DEDUP_REMOVED lines=16> */
.L_x_8464:
        /* <DEDUP_REMOVED lines=41> */
.L_x_8470:
        /* <DEDUP_REMOVED lines=12> */
.L_x_8469:
[----:B------:R-:W-:Y:S05]  /*1f660*/  BSYNC B0 ;  /* 0x0000000000007941 */ /* 0x000fea0003800000 */
.L_x_8468:
        /* <DEDUP_REMOVED lines=20> */
.L_x_8466:
        /* <DEDUP_REMOVED lines=20> */
.L_x_8471:
        /* <DEDUP_REMOVED lines=59> */
.L_x_8467:
[----:B------:R-:W-:Y:S02]  /*1fca0*/  IMAD.MOV.U32 R17, RZ, RZ, RZ ;  /* 0x000000ffff117224 */ /* 0x000fe400078e00ff */
[----:B------:R-:W-:Y:S02]  /*1fcb0*/  IMAD.U32 R16, RZ, RZ, UR6 ;  /* 0x00000006ff107e24 */ /* 0x000fe4000f8e00ff */
[----:B------:R-:W-:-:S07]  /*1fcc0*/  IMAD.MOV.U32 R18, RZ, RZ, RZ ;  /* 0x000000ffff127224 */ /* 0x000fce00078e00ff */
.L_x_8472:
[----:B------:R-:W-:-:S13]  /*1fcd0*/  ISETP.NE.AND P0, PT, R5, RZ, PT ;  /* 0x000000ff0500720c */ /* 0x000fda0003f05270 */
[----:B------:R-:W0:Y:S01]  /*1fce0*/  @!P0 S2R R3, SR_CgaCtaId ;  /* 0x0000000000038919 */ /* 0x000e220000008800 */
[----:B------:R-:W-:-:S04]  /*1fcf0*/  @!P0 MOV R2, 0x400 ;  /* 0x0000040000028802 */ /* 0x000fc80000000f00 */
[----:B0-----:R-:W-:-:S05]  /*1fd00*/  @!P0 LEA R2, R3, R2, 0x18 ;  /* 0x0000000203028211 */ /* 0x001fca00078ec0ff */
[----:B------:R0:W-:Y:S01]  /*1fd10*/  @!P0 STS.128 [R2+0x288d0], R16 ;  /* 0x0288d01002008388 */ /* 0x0001e20000000c00 */
[----:B------:R-:W-:Y:S06]  /*1fd20*/  BAR.ARV 0x5, 0x180 ;  /* 0x0146000000007b1d */ /* 0x000fec0000002000 */
.L_x_8465:
[----:B------:R2:W-:Y:S01]  /*1fd30*/  STL [R1+0x20], RZ ;  /* 0x000020ff01007387 */ /* 0x0005e20000100800 */
[----:B------:R-:W-:Y:S01]  /*1fd40*/  ULDC UR4, c[0x0][0xc3c] ;  /* 0x00030f0000047ab9 */ /* 0x000fe20000000800 */
[----:B------:R-:W-:Y:S01]  /*1fd50*/  IMAD.MOV.U32 R28, RZ, RZ, 0x1 ;  /* 0x00000001ff1c7424 */ /* 0x000fe200078e00ff */
[----:B-1----:R-:W-:Y:S01]  /*1fd60*/  ISETP.GE.AND P0, PT, R19, UR4, PT ;  /* 0x0000000413007c0c */ /* 0x002fe2000bf06270 */
[----:B------:R-:W-:-:S12]  /*1fd70*/  IMAD.MOV.U32 R24, RZ, RZ, RZ ;  /* 0x000000ffff187224 */ /* 0x000fd800078e00ff */
[----:B--2---:R-:W-:Y:S05]  /*1fd80*/  @P0 BRA `(.L_x_8473) ;  /* 0x0000006400080947 */ /* 0x004fea0003800000 */
[----:B------:R-:W1:Y:S01]  /*1fd90*/  S2UR UR5, SR_CgaCtaId ;  /* 0x00000000000579c3 */ /* 0x000e620000008800 */
[C---:B------:R-:W-:Y:S01]  /*1fda0*/  IMAD.SHL.U32 R31, R0.reuse, 0x8, RZ ;  /* 0x00000008001f7824 */ /* 0x040fe200078e00ff */
[----:B0-----:R-:W-:Y:S01]  /*1fdb0*/  LOP3.LUT R2, R0, 0x7f, RZ, 0xc0, !PT ;  /* 0x0000007f00027812 */ /* 0x001fe200078ec0ff */
[----:B------:R-:W-:Y:S01]  /*1fdc0*/  UMOV UR4, 0x400 ;  /* 0x0000040000047882 */ /* 0x000fe20000000000 */
[----:B------:R0:W-:Y:S01]  /*1fdd0*/  STL [R1+0x20], RZ ;  /* 0x000020ff01007387 */ /* 0x0001e20000100800 */
        /* <DEDUP_REMOVED lines=10> */
[----:B------:R-:W-:Y:S01]  /*1fe80*/  IMAD.MOV.U32 R28, RZ, RZ, 0x1 ;  /* 0x00000001ff1c7424 */ /* 0x000fe200078e00ff */
[----:B------:R-:W-:Y:S01]  /*1fe90*/  LOP3.LUT R0, R0, 0x70, RZ, 0xc0, !PT ;  /* 0x0000007000007812 */ /* 0x000fe200078ec0ff */
[----:B------:R-:W-:Y:S01]  /*1fea0*/  ULOP3.LUT UR38, UR36, 0x2, URZ, 0xfc, !UPT ;  /* 0x0000000224267892 */ /* 0x000fe2000f8efc3f */
[----:B------:R-:W-:Y:S01]  /*1feb0*/  MOV R24, RZ ;  /* 0x000000ff00187202 */ /* 0x000fe20000000f00 */
[----:B------:R-:W-:Y:S01]  /*1fec0*/  ULDC.64 UR40, c[0x0][0x198] ;  /* 0x0000660000287ab9 */ /* 0x000fe20000000a00 */
[----:B------:R-:W-:Y:S01]  /*1fed0*/  LOP3.LUT R2, R2, R0, RZ, 0xfc, !PT ;  /* 0x0000000002027212 */ /* 0x000fe200078efcff */
[----:B------:R-:W-:Y:S01]  /*1fee0*/  ULDC UR37, c[0x0][0xc] ;  /* 0x0000030000257ab9 */ /* 0x000fe20000000800 */
[----:B------:R-:W-:Y:S01]  /*1fef0*/  LOP3.LUT R30, R31, 0x40, RZ, 0xfc, !PT ;  /* 0x000000401f1e7812 */ /* 0x000fe200078efcff */
[----:B-1----:R-:W-:-:S06]  /*1ff00*/  ULEA UR4, UR5, UR4, 0x18 ;  /* 0x0000000405047291 */ /* 0x002fcc000f8ec03f */
[----:B------:R-:W-:-:S04]  /*1ff10*/  IMAD.U32 R22, RZ, RZ, UR4 ;  /* 0x00000004ff167e24 */ /* 0x000fc8000f8e00ff */
[----:B------:R-:W-:-:S05]  /*1ff20*/  IMAD R0, R36, 0x2, R22 ;  /* 0x0000000224007824 */ /* 0x000fca00078e0216 */
[----:B------:R0:W-:Y:S02]  /*1ff30*/  STL [R1+0xc], R0 ;  /* 0x00000c0001007387 */ /* 0x0001e40000100800 */
.L_x_8588:
[----:B------:R-:W-:Y:S05]  /*1ff40*/  YIELD ;  /* 0x0000000000007946 */ /* 0x000fea0003800000 */
[----:B------:R-:W-:Y:S01]  /*1ff50*/  ULDC.64 UR4, c[0x0][0xa28] ;  /* 0x00028a0000047ab9 */ /* 0x000fe20000000a00 */
[----:B------:R-:W-:Y:S01]  /*1ff60*/  IMAD.MOV.U32 R11, RZ, RZ, RZ ;  /* 0x000000ffff0b7224 */ /* 0x000fe200078e00ff */
[----:B------:R-:W-:Y:S01]  /*1ff70*/  ISETP.NE.U32.AND P0, PT, RZ, UR4, PT ;  /* 0x00000004ff007c0c */ /* 0x000fe2000bf05070 */
[----:B-1----:R-:W1:Y:S01]  /*1ff80*/  LDC.64 R4, c[0x0][0xa00] ;  /* 0x00028000ff047b82 */ /* 0x002e620000000a00 */
[----:B------:R-:W-:Y:S01]  /*1ff90*/  IMAD.MOV.U32 R8, RZ, RZ, RZ ;  /* 0x000000ffff087224 */ /* 0x000fe200078e00ff */
[----:B------:R-:W-:Y:S01]  /*1ffa0*/  ULDC.64 UR6, c[0x0][0xa10] ;  /* 0x0002840000067ab9 */ /* 0x000fe20000000a00 */
[----:B------:R-:W-:Y:S01]  /*1ffb0*/  ISETP.NE.AND.EX P0, PT, RZ, UR5, PT, P0 ;  /* 0x00000005ff007c0c */ /* 0x000fe2000bf05300 */
[----:B------:R-:W-:-:S12]  /*1ffc0*/  ULDC.64 UR4, c[0x0][0xa18] ;  /* 0x0002860000047ab9 */ /* 0x000fd80000000a00 */
[----:B------:R-:W2:Y:S02]  /*1ffd0*/  @P0 LDC.64 R2, c[0x0][0xa28] ;  /* 0x00028a00ff020b82 */ /* 0x000ea40000000a00 */
[----:B--2---:R-:W-:-:S05]  /*1ffe0*/  @P0 IMAD.WIDE R2, R19, 0x4, R2 ;  /* 0x0000000413020825 */ /* 0x004fca00078e0202 */
[----:B---3--:R2:W3:Y:S01]  /*1fff0*/  @P0 LDG.E R11, desc[UR54][R2.64] ;  /* 0x00000036020b0981 */ /* 0x0084e2000c1e1900 */
[----:B------:R-:W-:Y:S01]  /*20000*/  ISETP.NE.U32.AND P0, PT, RZ, UR4, PT ;  /* 0x00000004ff007c0c */ /* 0x000fe2000bf05070 */
[----:B-1----:R-:W-:Y:S01]  /*20010*/  IMAD.WIDE R4, R19, 0x4, R4 ;  /* 0x0000000413047825 */ /* 0x002fe200078e0204 */
[----:B------:R-:W-:Y:S02]  /*20020*/  ISETP.NE.U32.AND P1, PT, RZ, UR6, PT ;  /* 0x00000006ff007c0c */ /* 0x000fe4000bf25070 */
[----:B------:R-:W-:Y:S01]  /*20030*/  ISETP.NE.AND.EX P2, PT, RZ, UR5, PT, P0 ;  /* 0x00000005ff007c0c */ /* 0x000fe2000bf45300 */
[----:B------:R-:W-:Y:S01]  /*20040*/  ULDC.64 UR4, c[0x0][0xa00] ;  /* 0x0002800000047ab9 */ /* 0x000fe20000000a00 */
[----:B------:R-:W-:Y:S01]  /*20050*/  ISETP.NE.AND.EX P1, PT, RZ, UR7, PT, P1 ;  /* 0x00000007ff007c0c */ /* 0x000fe2000bf25310 */
[----:B0-----:R-:W-:Y:S01]  /*20060*/  IMAD.MOV.U32 R0, RZ, RZ, RZ ;  /* 0x000000ffff007224 */ /* 0x001fe200078e00ff */
[----:B------:R-:W-:Y:S01]  /*20070*/  ISETP.NE.U32.AND P0, PT, RZ, UR4, PT ;  /* 0x00000004ff007c0c */ /* 0x000fe2000bf05070 */
[----:B--2---:R-:W0:Y:S03]  /*20080*/  LDC.64 R2, c[0x0][0xa10] ;  /* 0x00028400ff027b82 */ /* 0x004e260000000a00 */
[----:B------:R-:W-:-:S05]  /*20090*/  ISETP.NE.AND.EX P0, PT, RZ, UR5, PT, P0 ;  /* 0x00000005ff007c0c */ /* 0x000fca000bf05300 */
[----:B------:R-:W1:Y:S08]  /*200a0*/  @P2 LDC.64 R6, c[0x0][0xa18] ;  /* 0x00028600ff062b82 */ /* 0x000e700000000a00 */
[----:B------:R-:W2:Y:S01]  /*200b0*/  @P0 LDG.E R8, desc[UR54][R4.64] ;  /* 0x0000003604080981 */ /* 0x000ea2000c1e1900 */
        /* <DEDUP_REMOVED lines=16> */
[----:B---3--:R0:W-:Y:S04]  /*201c0*/  STL [R1+0x4], R11 ;  /* 0x0000040b01007387 */ /* 0x0081e80000100800 */
[----:B--2---:R0:W-:Y:S01]  /*201d0*/  STL [R1+0x10], R8 ;  /* 0x0000100801007387 */ /* 0x0041e20000100800 */
[----:B------:R-:W-:Y:S05]  /*201e0*/  @P2 BRA `(.L_x_8474) ;  /* 0x0000000000102947 */ /* 0x000fea0003800000 */
[----:B------:R-:W-:Y:S05]  /*201f0*/  @!P0 BRA `(.L_x_8474) ;  /* 0x00000000000c8947 */ /* 0x000fea0003800000 */
[----:B0-----:R-:W2:Y:S04]  /*20200*/  LDG.E R8, desc[UR54][R4.64] ;  /* 0x0000003604087981 */ /* 0x001ea8000c1e1900 */
[----:B-----5:R-:W2:Y:S02]  /*20210*/  LDG.E R33, desc[UR54][R4.64+0x4] ;  /* 0x0000043604217981 */ /* 0x020ea4000c1e1900 */
[----:B--2---:R-:W-:-:S07]  /*20220*/  IMAD.IADD R33, R33, 0x1, -R8 ;  /* 0x0000000121217824 */ /* 0x004fce00078e0a08 */
.L_x_8474:
        /* <DEDUP_REMOVED lines=8> */
.L_x_8475:
        /* <DEDUP_REMOVED lines=9> */
.L_x_8476:
[----:B-1----:R-:W2:Y:S01]  /*20340*/  @P1 LDG.E R5, desc[UR54][R2.64] ;  /* 0x0000003602051981 */ /* 0x002ea2000c1e1900 */
[----:B------:R-:W1:Y:S03]  /*20350*/  LDC R7, c[0x0][0x448] ;  /* 0x00011200ff077b82 */ /* 0x000e660000000800 */
[----:B------:R3:W2:Y:S01]  /*20360*/  @P1 LDG.E R4, desc[UR54][R2.64+0x4] ;  /* 0x0000043602041981 */ /* 0x0006a2000c1e1900 */
[----:B------:R-:W-:Y:S02]  /*20370*/  IMAD.SHL.U32 R27, R17, 0x80, RZ ;  /* 0x00000080111b7824 */ /* 0x000fe400078e00ff */
[----:B-----5:R-:W-:Y:S02]  /*20380*/  IMAD.IADD R10, R10, 0x1, -R11 ;  /* 0x000000010a0a7824 */ /* 0x020fe400078e0a0b */
[----:B---3--:R-:W3:Y:S01]  /*20390*/  LDC.64 R2, c[0x0][0x9e0] ;  /* 0x00027800ff027b82 */ /* 0x008ee20000000a00 */
[----:B-1----:R-:W-:Y:S01]  /*203a0*/  ISETP.NE.AND P2, PT, R7, 0x1, PT ;  /* 0x000000010700780c */ /* 0x002fe20003f45270 */
[----:B------:R-:W-:-:S12]  /*203b0*/  VIADD R7, R27, 0x7f ;  /* 0x0000007f1b077836 */ /* 0x000fd80000000000 */
[----:B0-----:R-:W0:Y:S01]  /*203c0*/  @P2 LDC R8, c[0x0][0x44c] ;  /* 0x00011300ff082b82 */ /* 0x001e220000000800 */
[----:B---3--:R-:W-:-:S07]  /*203d0*/  ISETP.GE.AND P3, PT, R3, 0x1, PT ;  /* 0x000000010300780c */ /* 0x008fce0003f66270 */
[----:B------:R-:W1:Y:S01]  /*203e0*/  @P2 LDC R9, c[0x0][0x450] ;  /* 0x00011400ff092b82 */ /* 0x000e620000000800 */
[----:B--2---:R-:W-:Y:S02]  /*203f0*/  @P1 IMAD.IADD R6, R4, 0x1, -R5 ;  /* 0x0000000104061824 */ /* 0x004fe400078e0a05 */
[----:B0-----:R-:W-:-:S04]  /*20400*/  @P2 IMAD.HI.U32 R4, R7, R8, RZ ;  /* 0x0000000807042227 */ /* 0x001fc800078e00ff */
[----:B------:R-:W-:Y:S01]  /*20410*/  IMAD.IADD R37, R10, 0x1, R6 ;  /* 0x000000010a257824 */ /* 0x000fe200078e0206 */
[----:B-1----:R-:W-:-:S03]  /*20420*/  @P2 SHF.R.U32.HI R7, RZ, R9, R4 ;  /* 0x00000009ff072219 */ /* 0x002fc60000011604 */
[C---:B------:R-:W-:Y:S01]  /*20430*/  VIADD R4, R37.reuse, 0x7f ;  /* 0x0000007f25047836 */ /* 0x040fe20000000000 */
[----:B------:R-:W-:-:S04]  /*20440*/  IADD3 R8, R37, 0x1, -R33 ;  /* 0x0000000125087810 */ /* 0x000fc80007ffe821 */
[----:B------:R-:W-:Y:S01]  /*20450*/  SHF.R.S32.HI R5, RZ, 0x1f, R4 ;  /* 0x0000001fff057819 */ /* 0x000fe20000011404 */
[----:B------:R-:W-:-:S03]  /*20460*/  IMAD.IADD R7, R8, 0x1, R7 ;  /* 0x0000000108077824 */ /* 0x000fc600078e0207 */
        /* <DEDUP_REMOVED lines=15> */
.L_x_8479:
[----:B------:R-:W-:-:S13]  /*20560*/  ISETP.NE.AND P0, PT, R3, 0x1, PT ;  /* 0x000000010300780c */ /* 0x000fda0003f05270 */
[----:B------:R-:W0:Y:S02]  /*20570*/  @P0 LDC.64 R4, c[0x0][0x9e8] ;  /* 0x00027a00ff040b82 */ /* 0x000e240000000a00 */
[----:B0-----:R-:W-:-:S05]  /*20580*/  @P0 IMAD.HI.U32 R4, R11, R4, RZ ;  /* 0x000000040b040227 */ /* 0x001fca00078e00ff */
[----:B------:R-:W-:-:S07]  /*20590*/  @P0 SHF.R.U32.HI R11, RZ, R5, R4 ;  /* 0x00000005ff0b0219 */ /* 0x000fce0000011604 */
.L_x_8480:
[----:B------:R-:W-:Y:S05]  /*205a0*/  BSYNC B0 ;  /* 0x0000000000007941 */ /* 0x000fea0003800000 */
.L_x_8478:
[----:B------:R-:W-:-:S05]  /*205b0*/  IMAD R11, R11, R3, R3 ;  /* 0x000000030b0b7224 */ /* 0x000fca00078e0203 */
[----:B------:R-:W-:-:S07]  /*205c0*/  VIMNMX R2, R2, R11, PT ;  /* 0x0000000b02027248 */ /* 0x000fce0003fe0100 */
.L_x_8477:
        /* <DEDUP_REMOVED lines=20> */
.L_x_8483:
[----:B------:R-:W-:-:S13]  /*20710*/  ISETP.NE.AND P0, PT, R3, 0x1, PT ;  /* 0x000000010300780c */ /* 0x000fda0003f05270 */
[----:B------:R-:W0:Y:S02]  /*20720*/  @P0 LDC.64 R4, c[0x0][0x9e8] ;  /* 0x00027a00ff040b82 */ /* 0x000e240000000a00 */
[----:B0-----:R-:W-:-:S05]  /*20730*/  @P0 IMAD.HI.U32 R4, R12, R4, RZ ;  /* 0x000000040c040227 */ /* 0x001fca00078e00ff */
[----:B------:R-:W-:-:S07]  /*20740*/  @P0 SHF.R.U32.HI R12, RZ, R5, R4 ;  /* 0x00000005ff0c0219 */ /* 0x000fce0000011604 */
.L_x_8484:
[----:B------:R-:W-:Y:S05]  /*20750*/  BSYNC B0 ;  /* 0x0000000000007941 */ /* 0x000fea0003800000 */
.L_x_8482:
[----:B------:R-:W-:-:S05]  /*20760*/  IMAD R12, R12, R3, RZ ;  /* 0x000000030c0c7224 */ /* 0x000fca00078e02ff */
[----:B------:R-:W-:-:S07]  /*20770*/  VIMNMX R11, R11, R12, !PT ;  /* 0x0000000c0b0b7248 */ /* 0x000fce0007fe0100 */
.L_x_8481:
[----:B------:R-:W-:Y:S01]  /*20780*/  VIADD R2, R2, 0x7f ;  /* 0x0000007f02027836 */ /* 0x000fe20000000000 */
[----:B------:R-:W-:Y:S04]  /*20790*/  BSSY B0, `(.L_x_8485) ;  /* 0x000011b000007945 */ /* 0x000fe80003800000 */
[----:B------:R-:W-:-:S04]  /*207a0*/  SHF.R.S32.HI R3, RZ, 0x1f, R2 ;  /* 0x0000001fff037819 */ /* 0x000fc80000011402 */
[----:B------:R-:W-:Y:S02]  /*207b0*/  LEA.HI R3, R3, R2, RZ, 0x7 ;  /* 0x0000000203037211 */ /* 0x000fe400078f38ff */
[----:B------:R-:W-:-:S04]  /*207c0*/  SHF.R.S32.HI R2, RZ, 0x1f, R11 ;  /* 0x0000001fff027819 */ /* 0x000fc8000001140b */
[----:B------:R-:W-:Y:S02]  /*207d0*/  LEA.HI R11, R2, R11, RZ, 0x7 ;  /* 0x0000000b020b7211 */ /* 0x000fe400078f38ff */
[----:B------:R-:W-:Y:S02]  /*207e0*/  SHF.R.S32.HI R2, RZ, 0x7, R3 ;  /* 0x00000007ff027819 */ /* 0x000fe40000011403 */
[----:B------:R-:W-:Y:S02]  /*207f0*/  SHF.R.S32.HI R11, RZ, 0x7, R11 ;  /* 0x00000007ff0b7819 */ /* 0x000fe4000001140b */
[----:B------:R-:W-:Y:S02]  /*20800*/  VIMNMX R3, R9, R2, PT ;  /* 0x0000000209037248 */ /* 0x000fe40003fe0100 */
[----:B------:R-:W-:-:S03]  /*20810*/  VIMNMX R11, RZ, R11, !PT ;  /* 0x0000000bff0b7248 */ /* 0x000fc60007fe0100 */
[--C-:B------:R-:W-:Y:S02]  /*20820*/  IMAD R3, R3, 0x80, -R10.reuse ;  /* 0x0000008003037824 */ /* 0x100fe400078e0a0a */
[----:B------:R-:W-:-:S03]  /*20830*/  IMAD R11, R11, 0x80, -R10 ;  /* 0x000000800b0b7824 */ /* 0x000fc600078e0a0a */
[----:B------:R-:W-:Y:S02]  /*20840*/  VIMNMX R2, R3, R6, PT ;  /* 0x0000000603027248 */ /* 0x000fe40003fe0100 */
[----:B------:R-:W-:-:S04]  /*20850*/  VIMNMX R11, RZ, R11, !PT ;  /* 0x0000000bff0b7248 */ /* 0x000fc80007fe0100 */
        /* <DEDUP_REMOVED lines=17> */
.L_x_8718:
[----:B-1----:R-:W-:Y:S02]  /*20970*/  ISETP.NE.AND P0, PT, R14, RZ, PT ;  /* 0x000000ff0e00720c */ /* 0x002fe40003f05270 */
[----:B------:R-:W-:-:S11]  /*20980*/  PLOP3.LUT P6, PT, PT, PT, PT, 0x8, 0x0 ;  /* 0x000000000000781c */ /* 0x000fd60003fce170 */
[----:B------:R-:W-:Y:S05]  /*20990*/  @P0 BRA `(.L_x_8488) ;  /* 0x00000000000c0947 */ /* 0x000fea0003800000 */
[----:B------:R-:W-:-:S03]  /*209a0*/  UMOV UR4, 0xffffffff ;  /* 0xffffffff00047882 */ /* 0x000fc60000000000 */
[----:B------:R-:W-:Y:S05]  /*209b0*/  BRA.DIV UR4, `(.L_x_8489) ;  /* 0x0000008604807947 */ /* 0x000fea000b800000 */
[----:B------:R-:W-:-:S13]  /*209c0*/  ELECT P6, URZ, PT ;  /* 0x00000000003f782f */ /* 0x000fda00038c0000 */
.L_x_8488:
        /* <DEDUP_REMOVED lines=9> */
.L_x_8721:
[----:B------:R-:W-:Y:S05]  /*20a60*/  BSYNC B1 ;  /* 0x0000000000017941 */ /* 0x000fea0003800000 */
.L_x_8490:
        /* <DEDUP_REMOVED lines=10> */
.L_x_8722:
[----:B------:R-:W-:Y:S05]  /*20b10*/  BSYNC B2 ;  /* 0x0000000000027941 */ /* 0x000fea0003800000 */
.L_x_8494:
        /* <DEDUP_REMOVED lines=9> */
.L_x_8497:
[----:B------:R-:W-:Y:S05]  /*20bb0*/  BSYNC B2 ;  /* 0x0000000000027941 */ /* 0x000fea0003800000 */
.L_x_8496:
        /* <DEDUP_REMOVED lines=8> */
[----:B------:R-:W-:Y:S01]  /*20c40*/  IMAD.SHL.U32 R12, R26, 0x4000, RZ ;  /* 0x000040001a0c7824 */ /* 0x000fe200078e00ff */
[----:B------:R-:W-:Y:S01]  /*20c50*/  UMOV UR6, 0x0 ;  /* 0x0000000000067882 */ /* 0x000fe20000000000 */
[----:B------:R-:W-:Y:S01]  /*20c60*/  VIADD R2, R11, 0x28890 ;  /* 0x000288900b027836 */ /* 0x000fe20000000000 */
[----:B------:R-:W-:Y:S01]  /*20c70*/  UMOV UR7, 0x12f00000 ;  /* 0x12f0000000077882 */ /* 0x000fe20000000000 */
[----:B------:R-:W-:-:S08]  /*20c80*/  VIADD R13, R3, 0x18400 ;  /* 0x00018400030d7836 */ /* 0x000fd00000000000 */
.L_x_8498:
        /* <DEDUP_REMOVED lines=16> */
.L_x_8499:
        /* <DEDUP_REMOVED lines=13> */
.L_x_8723:
[----:B------:R-:W-:Y:S05]  /*20e60*/  BSYNC B2 ;  /* 0x0000000000027941 */ /* 0x000fea0003800000 */
.L_x_8500:
        /* <DEDUP_REMOVED lines=11> */
.L_x_8503:
[----:B------:R-:W-:Y:S05]  /*20f20*/  BSYNC B2 ;  /* 0x0000000000027941 */ /* 0x000fea0003800000 */
.L_x_8502:
[----:B------:R-:W-:Y:S01]  /*20f30*/  R2UR UR10, R15 ;  /* 0x000000000f0a72ca */ /* 0x000fe200000e0000 */
[----:B------:R-:W-:Y:S01]  /*20f40*/  IMAD R12, R12, 0x2, R22 ;  /* 0x000000020c0c7824 */ /* 0x000fe200078e0216 */
[----:B------:R-:W-:Y:S01]  /*20f50*/  R2UR UR6, R2 ;  /* 0x00000000020672ca */ /* 0x000fe200000e0000 */
[----:B------:R-:W-:Y:S01]  /*20f60*/  UIADD3 UR4, UP0, UR40, 0x670, URZ ;  /* 0x0000067028047890 */ /* 0x000fe2000ff1e03f */
[----:B------:R-:W-:Y:S01]  /*20f70*/  R2UR UR7, R3 ;  /* 0x00000000030772ca */ /* 0x000fe200000e0000 */
[----:B01----:R-:W-:Y:S01]  /*20f80*/  VIADD R11, R11, 0x288b0 ;  /* 0x000288b00b0b7836 */ /* 0x003fe20000000000 */
[----:B------:R-:W-:Y:S01]  /*20f90*/  PLOP3.LUT P0, PT, PT, PT, PT, 0x80, 0x0 ;  /* 0x000000000000781c */ /* 0x000fe20003f0f070 */
[----:B------:R-:W-:Y:S01]  /*20fa0*/  VIADD R14, R12, 0x400 ;  /* 0x000004000c0e7836 */ /* 0x000fe20000000000 */
[----:B------:R-:W-:-:S12]  /*20fb0*/  UIADD3.X UR5, URZ, UR41, URZ, UP0, !UPT ;  /* 0x000000293f057290 */ /* 0x000fd800087fe43f */
.L_x_8504:
        /* <DEDUP_REMOVED lines=15> */
.L_x_8505:
        /* <DEDUP_REMOVED lines=10> */
.L_x_8493:
[----:B------:R-:W-:Y:S05]  /*21150*/  BSYNC B1 ;  /* 0x0000000000017941 */ /* 0x000fea0003800000 */
.L_x_8492:
        /* <DEDUP_REMOVED lines=9> */
.L_x_8520:
[----:B------:R-:W-:Y:S05]  /*211f0*/  YIELD ;  /* 0x0000000000007946 */ /* 0x000fea0003800000 */
[----:B------:R-:W-:Y:S04]  /*21200*/  BSSY B1, `(.L_x_8506) ;  /* 0x000006b000017945 */ /* 0x000fe80003800000 */
[----:B------:R-:W-:Y:S05]  /*21210*/  @!P6 BRA `(.L_x_8507) ;  /* 0x0000000400a4e947 */ /* 0x000fea0003800000 */
[----:B------:R-:W-:Y:S01]  /*21220*/  IMAD R12, R26, 0x8, R22 ;  /* 0x000000081a0c7824 */ /* 0x000fe200078e0216 */
[----:B------:R-:W-:Y:S01]  /*21230*/  SHF.L.U32 R2, R29, 0x1f, RZ ;  /* 0x0000001f1d027819 */ /* 0x000fe200000006ff */
[----:B0-----:R-:W0:Y:S01]  /*21240*/  S2R R3, SR_TID.X ;  /* 0x0000000000037919 */ /* 0x001e220000002100 */
[----:B------:R-:W-:Y:S02]  /*21250*/  BSSY B2, `(.L_x_8508) ;  /* 0x0000005000027945 */ /* 0x000fe40003800000 */
[----:B------:R-:W1:Y:S01]  /*21260*/  SYNCS.PHASECHK.TRANS64.TRYWAIT P1, [R12+URZ+0x288a0], R2 ;  /* 0x0288a0020c0075a7 */ /* 0x000e62000802017f */
[----:B0-----:R-:W-:-:S04]  /*21270*/  LOP3.LUT R3, R3, 0x7f, RZ, 0xc0, !PT ;  /* 0x0000007f03037812 */ /* 0x001fc800078ec0ff */
[----:B------:R-:W-:Y:S01]  /*21280*/  ISETP.NE.AND P2, PT, R3, RZ, PT ;  /* 0x000000ff0300720c */ /* 0x000fe20003f45270 */
[----:B-1----:R-:W-:-:S12]  /*21290*/  @!P1 BRA `(.L_x_8509) ;  /* 0x0000007c00a49947 */ /* 0x002fd80003800000 */
.L_x_8724:
[----:B------:R-:W-:Y:S05]  /*212a0*/  BSYNC B2 ;  /* 0x0000000000027941 */ /* 0x000fea0003800000 */
.L_x_8508:
        /* <DEDUP_REMOVED lines=9> */
.L_x_8511:
[----:B------:R-:W-:Y:S05]  /*21340*/  BSYNC B2 ;  /* 0x0000000000027941 */ /* 0x000fea0003800000 */
.L_x_8510:
        /* <DEDUP_REMOVED lines=11> */
.L_x_8512:
        /* <DEDUP_REMOVED lines=16> */
.L_x_8513:
        /* <DEDUP_REMOVED lines=13> */
.L_x_8725:
[----:B------:R-:W-:Y:S05]  /*215d0*/  BSYNC B2 ;  /* 0x0000000000027941 */ /* 0x000fea0003800000 */
.L_x_8514:
[----:B------:R-:W-:Y:S01]  /*215e0*/  BSSY B2, `(.L_x_8516) ;  /* 0x000000b000027945 */ /* 0x000fe20003800000 */
[----:B01----:R-:W-:Y:S02]  /*215f0*/  IMAD.MOV.U32 R2, RZ, RZ, 0x0 ;  /* 0x00000000ff027424 */ /* 0x003fe400078e00ff */
[----:B------:R-:W-:Y:S01]  /*21600*/  IMAD.MOV.U32 R3, RZ, RZ, 0x12f00000 ;  /* 0x12f00000ff037424 */ /* 0x000fe200078e00ff */
[----:B------:R-:W-:Y:S06]  /*21610*/  @P2 BRA `(.L_x_8517) ;  /* 0x00000000001c2947 */ /* 0x000fec0003800000 */
[----:B------:R-:W0:Y:S01]  /*21620*/  S2R R17, SR_TID.X ;  /* 0x0000000000117919 */ /* 0x000e220000002100 */
[----:B------:R-:W-:-:S04]  /*21630*/  IMAD.MOV.U32 R15, RZ, RZ, 0x8000 ;  /* 0x00008000ff0f7424 */ /* 0x000fc800078e00ff */
[----:B------:R1:W-:Y:S01]  /*21640*/  SYNCS.ARRIVE.TRANS64 RZ, [R12+URZ+0x288b0], R15 ;  /* 0x0288b00f0cff79a7 */ /* 0x0003e2000800003f */
[----:B0-----:R-:W-:-:S04]  /*21650*/  LOP3.LUT R17, R17, 0x1f, RZ, 0xc0, !PT ;  /* 0x0000001f11117812 */ /* 0x001fc800078ec0ff */
[----:B------:R-:W-:-:S13]  /*21660*/  ISETP.NE.AND P1, PT, R17, RZ, PT ;  /* 0x000000ff1100720c */ /* 0x000fda0003f25270 */
[----:B-1----:R-:W-:Y:S05]  /*21670*/  @!P1 BRA `(.L_x_8517) ;  /* 0x0000000000049947 */ /* 0x002fea0003800000 */
[----:B------:R-:W-:Y:S01]  /*21680*/  BPT.TRAP 0x1 ;  /* 0x000000040000795c */ /* 0x000fe20000300000 */
.L_x_8517:
[----:B------:R-:W-:Y:S05]  /*21690*/  BSYNC B2 ;  /* 0x0000000000027941 */ /* 0x000fea0003800000 */
.L_x_8516:
        /* <DEDUP_REMOVED lines=8> */
.L_x_8518:
        /* <DEDUP_REMOVED lines=15> */
.L_x_8519:
        /* <DEDUP_REMOVED lines=10> */
.L_x_8507:
[----:B------:R-:W-:Y:S05]  /*218b0*/  BSYNC B1 ;  /* 0x0000000000017941 */ /* 0x000fea0003800000 */
.L_x_8506:
        /* <DEDUP_REMOVED lines=8> */
.L_x_8486:
[----:B------:R-:W-:Y:S05]  /*21940*/  BSYNC B0 ;  /* 0x0000000000007941 */ /* 0x000fea0003800000 */
.L_x_8485:
[----:B------:R-:W1:Y:S01]  /*21950*/  LDC R0, c[0x0][0x448] ;  /* 0x00011200ff007b82 */ /* 0x000e620000000800 */
[----:B------:R-:W-:Y:S01]  /*21960*/  VIADD R5, R27, 0x7f ;  /* 0x0000007f1b057836 */ /* 0x000fe20000000000 */
[----:B------:R-:W-:Y:S06]  /*21970*/  @!P0 WARPSYNC.ALL ;  /* 0x0000000000008948 */ /* 0x000fec0003800000 */
[----:B0-----:R-:W0:Y:S08]  /*21980*/  LDC.64 R2, c[0x0][0x9e0] ;  /* 0x00027800ff027b82 */ /* 0x001e300000000a00 */
[----:B------:R-:W-:Y:S01]  /*21990*/  @!P0 BAR.SYNC.DEFER_BLOCKING 0xc, 0x180 ;  /* 0x0306000000008b1d */ /* 0x000fe20000010000 */
[----:B-1----:R-:W-:-:S02]  /*219a0*/  ISETP.NE.AND P1, PT, R0, 0x1, PT ;  /* 0x000000010000780c */ /* 0x002fc40003f25270 */
[----:B0-----:R-:W-:-:S11]  /*219b0*/  ISETP.GE.AND P2, PT, R3, 0x1, PT ;  /* 0x000000010300780c */ /* 0x001fd60003f46270 */
[----:B------:R-:W0:Y:S08]  /*219c0*/  @P1 LDC R0, c[0x0][0x44c] ;  /* 0x00011300ff001b82 */ /* 0x000e300000000800 */
[----:B------:R-:W1:Y:S01]  /*219d0*/  @P1 LDC R11, c[0x0][0x450] ;  /* 0x00011400ff0b1b82 */ /* 0x000e620000000800 */
[----:B0-----:R-:W-:-:S05]  /*219e0*/  @P1 IMAD.HI.U32 R0, R5, R0, RZ ;  /* 0x0000000005001227 */ /* 0x001fca00078e00ff */
[----:B-1----:R-:W-:-:S05]  /*219f0*/  @P1 SHF.R.U32.HI R5, RZ, R11, R0 ;  /* 0x0000000bff051219 */ /* 0x002fca0000011600 */
        /* <DEDUP_REMOVED lines=14> */
.L_x_8523:
[----:B------:R-:W-:-:S13]  /*21ae0*/  ISETP.NE.AND P0, PT, R3, 0x1, PT ;  /* 0x000000010300780c */ /* 0x000fda0003f05270 */
[----:B------:R-:W0:Y:S02]  /*21af0*/  @P0 LDC.64 R4, c[0x0][0x9e8] ;  /* 0x00027a00ff040b82 */ /* 0x000e240000000a00 */
[----:B0-----:R-:W-:-:S05]  /*21b00*/  @P0 IMAD.HI.U32 R4, R0, R4, RZ ;  /* 0x0000000400040227 */ /* 0x001fca00078e00ff */
[----:B------:R-:W-:-:S07]  /*21b10*/  @P0 SHF.R.U32.HI R0, RZ, R5, R4 ;  /* 0x00000005ff000219 */ /* 0x000fce0000011604 */
.L_x_8524:
[----:B------:R-:W-:Y:S05]  /*21b20*/  BSYNC B0 ;  /* 0x0000000000007941 */ /* 0x000fea0003800000 */
.L_x_8522:
[----:B------:R-:W-:-:S05]  /*21b30*/  IMAD R5, R0, R3, R3 ;  /* 0x0000000300057224 */ /* 0x000fca00078e0203 */
[----:B------:R-:W-:-:S07]  /*21b40*/  VIMNMX R2, R2, R5, PT ;  /* 0x0000000502027248 */ /* 0x000fce0003fe0100 */
.L_x_8521:
[----:B------:R-:W0:Y:S01]  /*21b50*/  @P1 LDC R0, c[0x0][0x44c] ;  /* 0x00011300ff001b82 */ /* 0x000e220000000800 */
[----:B------:R-:W-:Y:S01]  /*21b60*/  VIADD R2, R2, 0x7f ;  /* 0x0000007f02027836 */ /* 0x000fe20000000000 */
[----:B------:R-:W-:-:S04]  /*21b70*/  ULDC UR4, c[0x0][0x9dc] ;  /* 0x0002770000047ab9 */ /* 0x000fc80000000800 */
[----:B------:R-:W-:Y:S02]  /*21b80*/  SHF.R.S32.HI R5, RZ, 0x1f, R2 ;  /* 0x0000001fff057819 */ /* 0x000fe40000011402 */
[----:B------:R-:W1:Y:S02]  /*21b90*/  @P1 LDC R11, c[0x0][0x450] ;  /* 0x00011400ff0b1b82 */ /* 0x000e640000000800 */
[----:B------:R-:W-:Y:S01]  /*21ba0*/  LEA.HI R5, R5, R2, RZ, 0x7 ;  /* 0x0000000205057211 */ /* 0x000fe200078f38ff */
[----:B------:R-:W-:Y:S02]  /*21bb0*/  IMAD.MOV.U32 R2, RZ, RZ, R27 ;  /* 0x000000ffff027224 */ /* 0x000fe400078e001b */
[----:B0-----:R-:W-:-:S05]  /*21bc0*/  @P1 IMAD.HI.U32 R0, R27, R0, RZ ;  /* 0x000000001b001227 */ /* 0x001fca00078e00ff */
[----:B-1----:R-:W-:Y:S02]  /*21bd0*/  @P1 SHF.R.U32.HI R2, RZ, R11, R0 ;  /* 0x0000000bff021219 */ /* 0x002fe40000011600 */
[----:B------:R-:W-:-:S03]  /*21be0*/  SHF.R.S32.HI R0, RZ, 0x7, R5 ;  /* 0x00000007ff007819 */ /* 0x000fc60000011405 */
[----:B------:R-:W-:Y:S01]  /*21bf0*/  IMAD.IADD R7, R7, 0x1, R2 ;  /* 0x0000000107077824 */ /* 0x000fe200078e0202 */
        /* <DEDUP_REMOVED lines=14> */
.L_x_8527:
[----:B------:R-:W-:-:S13]  /*21ce0*/  ISETP.NE.AND P0, PT, R3, 0x1, PT ;  /* 0x000000010300780c */ /* 0x000fda0003f05270 */
[----:B------:R-:W1:Y:S02]  /*21cf0*/  @P0 LDC.64 R4, c[0x0][0x9e8] ;  /* 0x00027a00ff040b82 */ /* 0x000e640000000a00 */
[----:B-1----:R-:W-:-:S05]  /*21d00*/  @P0 IMAD.HI.U32 R4, R7, R4, RZ ;  /* 0x0000000407040227 */ /* 0x002fca00078e00ff */
[----:B------:R-:W-:-:S07]  /*21d10*/  @P0 SHF.R.U32.HI R7, RZ, R5, R4 ;  /* 0x00000005ff070219 */ /* 0x000fce0000011604 */
.L_x_8528:
[----:B------:R-:W-:Y:S05]  /*21d20*/  BSYNC B0 ;  /* 0x0000000000007941 */ /* 0x000fea0003800000 */
.L_x_8526:
[----:B------:R-:W-:-:S05]  /*21d30*/  IMAD R3, R7, R3, RZ ;  /* 0x0000000307037224 */ /* 0x000fca00078e02ff */
[----:B------:R-:W-:-:S07]  /*21d40*/  VIMNMX R0, R0, R3, !PT ;  /* 0x0000000300007248 */ /* 0x000fce0007fe0100 */
.L_x_8525:
[----:B------:R-:W-:Y:S01]  /*21d50*/  SHF.R.S32.HI R3, RZ, 0x1f, R0 ;  /* 0x0000001fff037819 */ /* 0x000fe20000011400 */
[----:B------:R-:W-:Y:S03]  /*21d60*/  BSSY B7, `(.L_x_8529) ;  /* 0x0000382000077945 */ /* 0x000fe60003800000 */
[----:B------:R-:W-:-:S04]  /*21d70*/  LEA.HI R3, R3, R0, RZ, 0x7 ;  /* 0x0000000003037211 */ /* 0x000fc800078f38ff */
[----:B------:R-:W-:-:S04]  /*21d80*/  SHF.R.S32.HI R3, RZ, 0x7, R3 ;  /* 0x00000007ff037819 */ /* 0x000fc80000011403 */
[----:B------:R-:W-:-:S04]  /*21d90*/  VIMNMX R2, RZ, R3, !PT ;  /* 0x00000003ff027248 */ /* 0x000fc80007fe0100 */
[----:B------:R-:W-:Y:S01]  /*21da0*/  ISETP.GT.AND P0, PT, R23, R2, PT ;  /* 0x000000021700720c */ /* 0x000fe20003f04270 */
[----:B------:R1:W-:-:S12]  /*21db0*/  STL [R1], R2 ;  /* 0x0000000201007387 */ /* 0x0003d80000100800 */
        /* <DEDUP_REMOVED lines=18> */
.L_x_8530:
        /* <DEDUP_REMOVED lines=20> */
.L_x_8533:
[----:B------:R-:W-:Y:S05]  /*22020*/  BSYNC B6 ;  /* 0x0000000000067941 */ /* 0x000fea0003800000 */
.L_x_8532:
        /* <DEDUP_REMOVED lines=19> */
[----:B0-2---:R-:W-:Y:S05]  /*22160*/  CALL.ABS.NOINC R2 ;  /* 0x0000000002007343 */ /* 0x005fea0003c00000 */
.L_x_8536:
        /* <DEDUP_REMOVED lines=15> */
.L_x_8535:
[----:B------:R-:W-:Y:S05]  /*22260*/  BSYNC B6 ;  /* 0x0000000000067941 */ /* 0x000fea0003800000 */
.L_x_8534:
[----:B------:R-:W-:Y:S01]  /*22270*/  ULDC.64 UR4, c[0x0][0x9f8] ;  /* 0x00027e0000047ab9 */ /* 0x000fe20000000a00 */
[----:B------:R-:W2:Y:S01]  /*22280*/  LDL R17, [R1+0x4] ;  /* 0x0000040001117983 */ /* 0x000ea20000100800 */
[----:B------:R-:W-:Y:S01]  /*22290*/  ISETP.NE.U32.AND P0, PT, RZ, UR4, PT ;  /* 0x00000004ff007c0c */ /* 0x000fe2000bf05070 */
[----:B------:R-:W-:Y:S01]  /*222a0*/  IMAD.MOV.U32 R35, RZ, RZ, R19 ;  /* 0x000000ffff237224 */ /* 0x000fe200078e0013 */
[----:B------:R-:W1:Y:S01]  /*222b0*/  LDC R0, c[0x0][0x430] ;  /* 0x00010c00ff007b82 */ /* 0x000e620000000800 */
[----:B------:R-:W3:Y:S01]  /*222c0*/  S2R R21, SR_TID.X ;  /* 0x0000000000157919 */ /* 0x000ee20000002100 */
[----:B------:R-:W-:Y:S01]  /*222d0*/  ISETP.NE.AND.EX P0, PT, RZ, UR5, PT, P0 ;  /* 0x00000005ff007c0c */ /* 0x000fe2000bf05300 */
[----:B------:R-:W4:Y:S01]  /*222e0*/  S2R R20, SR_TID.X ;  /* 0x0000000000147919 */ /* 0x000f220000002100 */
[----:B------:R-:W-:Y:S01]  /*222f0*/  VIADD R25, R23, 0xffffffff ;  /* 0xffffffff17197836 */ /* 0x000fe20000000000 */
[----:B------:R-:W-:-:S10]  /*22300*/  ULDC UR4, c[0x0][0x2f4] ;  /* 0x0000bd0000047ab9 */ /* 0x000fd40000000800 */
[----:B------:R-:W0:Y:S01]  /*22310*/  @P0 LDC.64 R2, c[0x0][0x9f8] ;  /* 0x00027e00ff020b82 */ /* 0x000e220000000a00 */
[----:B-1----:R-:W-:Y:S01]  /*22320*/  ISETP.NE.AND P1, PT, R0, 0x1, PT ;  /* 0x000000010000780c */ /* 0x002fe20003f25270 */
[----:B------:R-:W-:Y:S02]  /*22330*/  IMAD.SHL.U32 R8, R25, 0x80, RZ ;  /* 0x0000008019087824 */ /* 0x000fe400078e00ff */
[----:B---3--:R-:W-:Y:S01]  /*22340*/  IMAD.SHL.U32 R21, R21, 0x10, RZ ;  /* 0x0000001015157824 */ /* 0x008fe200078e00ff */
[----:B----4-:R-:W-:-:S09]  /*22350*/  LOP3.LUT R20, R20, 0x7f, RZ, 0xc0, !PT ;  /* 0x0000007f14147812 */ /* 0x010fd200078ec0ff */
[----:B------:R-:W1:Y:S01]  /*22360*/  @P1 LDC R10, c[0x0][0x434] ;  /* 0x00010d00ff0a1b82 */ /* 0x000e620000000800 */
[----:B0-----:R-:W-:-:S05]  /*22370*/  @P0 IMAD.WIDE R2, R19, 0x4, R2 ;  /* 0x0000000413020825 */ /* 0x001fca00078e0202 */
[----:B------:R0:W3:Y:S01]  /*22380*/  @P0 LDG.E R35, desc[UR54][R2.64] ;  /* 0x0000003602230981 */ /* 0x0000e2000c1e1900 */
[----:B------:R-:W-:Y:S01]  /*22390*/  SHF.R.U32.HI R20, RZ, 0x3, R20 ;  /* 0x00000003ff147819 */ /* 0x000fe20000011614 */
[----:B------:R-:W4:Y:S01]  /*223a0*/  @P1 LDC R6, c[0x0][0x438] ;  /* 0x00010e00ff061b82 */ /* 0x000f220000000800 */
[----:B------:R-:W-:-:S04]  /*223b0*/  LOP3.LUT R21, R21, 0x70, RZ, 0xc0, !PT ;  /* 0x0000007015157812 */ /* 0x000fc800078ec0ff */
[----:B------:R-:W-:-:S04]  /*223c0*/  LOP3.LUT R4, R8, R20, R21, 0xfe, !PT ;  /* 0x0000001408047212 */ /* 0x000fc800078efe15 */
[----:B------:R-:W-:-:S13]  /*223d0*/  ISETP.GE.AND P0, PT, R4, R37, PT ;  /* 0x000000250400720c */ /* 0x000fda0003f06270 */
[----:B0-----:R-:W0:Y:S01]  /*223e0*/  @!P0 LDC.64 R2, c[0x0][0x428] ;  /* 0x00010a00ff028b82 */ /* 0x001e220000000a00 */
[----:B------:R-:W-:Y:S01]  /*223f0*/  LOP3.LUT R32, R32, 0xfffffffb, RZ, 0xc0, !PT ;  /* 0xfffffffb20207812 */ /* 0x000fe200078ec0ff */
[----:B------:R-:W-:Y:S01]  /*22400*/  UMOV UR5, 0xffffffff ;  /* 0xffffffff00057882 */ /* 0x000fe20000000000 */
[----:B--2---:R-:W-:-:S04]  /*22410*/  IMAD.IADD R5, R4, 0x1, R17 ;  /* 0x0000000104057824 */ /* 0x004fc800078e0211 */
[----:B-1----:R-:W-:-:S04]  /*22420*/  @P1 IMAD.HI.U32 R7, R5, R10, RZ ;  /* 0x0000000a05071227 */ /* 0x002fc800078e00ff */
[----:B------:R-:W-:Y:S01]  /*22430*/  IMAD.MOV.U32 R4, RZ, RZ, R5 ;  /* 0x000000ffff047224 */ /* 0x000fe200078e0005 */
[----:B----4-:R-:W-:-:S05]  /*22440*/  @P1 SHF.R.U32.HI R4, RZ, R6, R7 ;  /* 0x00000006ff041219 */ /* 0x010fca0000011607 */
[----:B------:R-:W-:-:S04]  /*22450*/  IMAD.MOV R6, RZ, RZ, -R4 ;  /* 0x000000ffff067224 */ /* 0x000fc800078e0a04 */
[----:B------:R-:W-:Y:S01]  /*22460*/  IMAD R0, R0, R6, R5 ;  /* 0x0000000600007224 */ /* 0x000fe200078e0205 */
[--C-:B------:R-:W-:Y:S02]  /*22470*/  @!P0 SHF.R.S32.HI R5, RZ, 0x1f, R4.reuse ;  /* 0x0000001fff058819 */ /* 0x100fe40000011404 */
[----:B---3--:R-:W-:Y:S01]  /*22480*/  SHF.R.S32.HI R9, RZ, 0x1f, R35 ;  /* 0x0000001fff097819 */ /* 0x008fe20000011423 */
[----:B0-----:R-:W-:-:S04]  /*22490*/  @!P0 IMAD.WIDE.U32 R4, R35, R2, R4 ;  /* 0x0000000223048225 */ /* 0x001fc800078e0004 */
[----:B------:R-:W-:Y:S01]  /*224a0*/  @!P0 IMAD R6, R9, R2, RZ ;  /* 0x0000000209068224 */ /* 0x000fe200078e02ff */
[----:B------:R0:W-:Y:S03]  /*224b0*/  STL [R1+0x8], R9 ;  /* 0x0000080901007387 */ /* 0x0001e60000100800 */
[----:B------:R-:W-:Y:S02]  /*224c0*/  @!P0 IMAD R7, R35, R3, R6 ;  /* 0x0000000323078224 */ /* 0x000fe400078e0206 */
[----:B------:R-:W1:Y:S02]  /*224d0*/  @!P0 LDC.64 R2, c[0x0][0x418] ;  /* 0x00010600ff028b82 */ /* 0x000e640000000a00 */
[----:B------:R-:W-:Y:S02]  /*224e0*/  @!P0 IMAD.IADD R5, R5, 0x1, R7 ;  /* 0x0000000105058824 */ /* 0x000fe400078e0207 */
[----:B0-----:R-:W-:-:S05]  /*224f0*/  IMAD.U32 R9, RZ, RZ, UR38 ;  /* 0x00000026ff097e24 */ /* 0x001fca000f8e00ff */
[----:B------:R-:W-:Y:S02]  /*22500*/  ISETP.NE.AND P2, PT, R9, 0x3, PT ;  /* 0x000000030900780c */ /* 0x000fe40003f45270 */
[----:B-1----:R-:W-:-:S04]  /*22510*/  @!P0 LEA R2, P1, R4, R2, 0x2 ;  /* 0x0000000204028211 */ /* 0x002fc800078210ff */
[----:B------:R-:W-:Y:S01]  /*22520*/  @!P0 LEA.HI.X R3, R4, R3, R5, 0x2, P1 ;  /* 0x0000000304038211 */ /* 0x000fe200008f1405 */
[----:B------:R-:W-:-:S06]  /*22530*/  IMAD.MOV.U32 R4, RZ, RZ, RZ ;  /* 0x000000ffff047224 */ /* 0x000fcc00078e00ff */
[----:B------:R0:W5:Y:S01]  /*22540*/  @!P0 LDG.E R4, desc[UR54][R2.64] ;  /* 0x0000003602048981 */ /* 0x000162000c1e1900 */
[----:B------:R-:W-:Y:S02]  /*22550*/  ISETP.GE.AND P0, PT, R31, UR4, PT ;  /* 0x000000041f007c0c */ /* 0x000fe4000bf06270 */
[----:B------:R-:W-:-:S04]  /*22560*/  @P2 LOP3.LUT R32, R32, 0x4, RZ, 0xfc, !PT ;  /* 0x0000000420202812 */ /* 0x000fc800078efcff */
[----:B------:R-:W-:-:S07]  /*22570*/  LOP3.LUT R32, R32, 0xfffffffd, RZ, 0xc0, !PT ;  /* 0xfffffffd20207812 */ /* 0x000fce00078ec0ff */
[----:B------:R-:W-:Y:S02]  /*22580*/  @P0 LOP3.LUT R32, R32, 0x2, RZ, 0xfc, !PT ;  /* 0x0000000220200812 */ /* 0x000fe400078efcff */
[----:B------:R-:W-:Y:S02]  /*22590*/  ISETP.GE.AND P0, PT, R30, UR4, PT ;  /* 0x000000041e007c0c */ /* 0x000fe4000bf06270 */
[----:B------:R-:W-:-:S11]  /*225a0*/  LOP3.LUT R32, R32, 0xfffffffe, RZ, 0xc0, !PT ;  /* 0xfffffffe20207812 */ /* 0x000fd600078ec0ff */
[----:B------:R-:W-:Y:S01]  /*225b0*/  @P0 LOP3.LUT R32, R32, 0x1, RZ, 0xfc, !PT ;  /* 0x0000000120200812 */ /* 0x000fe200078efcff */
[----:B0-----:R-:W-:Y:S06]  /*225c0*/  BRA.DIV UR5, `(.L_x_8537) ;  /* 0x0000006e05007947 */ /* 0x001fec000b800000 */
.L_x_8728:
[----:B------:R-:W-:Y:S01]  /*225d0*/  SHF.R.S32.HI R34, RZ, 0x1f, R18 ;  /* 0x0000001fff227819 */ /* 0x000fe20000011412 */
[----:B------:R-:W-:Y:S06]  /*225e0*/  @!P2 BRA `(.L_x_8538) ;  /* 0x000000000004a947 */ /* 0x000fec0003800000 */
[----:B------:R-:W-:Y:S01]  /*225f0*/  BPT.TRAP 0x1 ;  /* 0x000000040000795c */ /* 0x000fe20000300000 */
.L_x_8538:
        /* <DEDUP_REMOVED lines=25> */
.L_x_8729:
[----:B------:R-:W-:Y:S05]  /*22790*/  BSYNC B0 ;  /* 0x0000000000007941 */ /* 0x000fea0003800000 */
.L_x_8539:
        /* <DEDUP_REMOVED lines=31> */
[----:B0-----:R-:W-:-:S04]  /*22990*/  @P0 LEA R3, P1, R31, R3, 0x1 ;  /* 0x000000031f030211 */ /* 0x001fc800078208ff */
[----:B-1----:R-:W-:-:S04]  /*229a0*/  @P0 IADD3.X R2, RZ, R2, RZ, P1, !PT ;  /* 0x00000002ff020210 */ /* 0x002fc80000ffe4ff */
        /* <DEDUP_REMOVED lines=74> */
.L_x_8747:
        /* <DEDUP_REMOVED lines=11> */
.L_x_8542:
        /* <DEDUP_REMOVED lines=11> */
.L_x_8543:
[----:B-1----:R1:W5:Y:S01]  /*22fb0*/  LDL.LU R3, [R1+0x10] ;  /* 0x0000100001037983 */ /* 0x0023620000300800 */
[----:B------:R1:W-:Y:S02]  /*22fc0*/  SYNCS.ARRIVE.TRANS64.A1T0 RZ, [R7+URZ+0x28830], RZ ;  /* 0x028830ff07ff79a7 */ /* 0x0003e4000810003f */
        /* <DEDUP_REMOVED lines=8> */
[----:B------:R-:W-:Y:S01]  /*23050*/  BSSY B6, `(.L_x_8544) ;  /* 0x000001e000067945 */ /* 0x000fe20003800000 */
[----:B------:R-:W-:-:S04]  /*23060*/  SHF.R.S32.HI R2, RZ, 0x1f, R19 ;  /* 0x0000001fff027819 */ /* 0x000fc80000011413 */
[----:B------:R-:W-:Y:S02]  /*23070*/  SEL R2, R2, RZ, !P0 ;  /* 0x000000ff02027207 */ /* 0x000fe40004000000 */
[----:B-----5:R-:W-:Y:S01]  /*23080*/  SHF.R.S32.HI R0, RZ, 0x1f, R3 ;  /* 0x0000001fff007819 */ /* 0x020fe20000011403 */
[----:B0-----:R-:W-:-:S04]  /*23090*/  IMAD.WIDE.U32 R4, R3, UR4, RZ ;  /* 0x0000000403047c25 */ /* 0x001fc8000f8e00ff */
[----:B------:R-:W-:Y:S01]  /*230a0*/  IMAD R0, R0, UR4, RZ ;  /* 0x0000000400007c24 */ /* 0x000fe2000f8e02ff */
[----:B------:R0:W-:Y:S03]  /*230b0*/  STL.64 [R1+0x10], R4 ;  /* 0x0000100401007387 */ /* 0x0001e60000100a00 */
[----:B------:R-:W-:-:S04]  /*230c0*/  IMAD R0, R3, UR5, R0 ;  /* 0x0000000503007c24 */ /* 0x000fc8000f8e0200 */
[----:B------:R-:W-:Y:S01]  /*230d0*/  IMAD.IADD R3, R5, 0x1, R0 ;  /* 0x0000000105037824 */ /* 0x000fe200078e0200 */
[----:B------:R-:W-:-:S04]  /*230e0*/  SEL R0, R19, RZ, !P0 ;  /* 0x000000ff13007207 */ /* 0x000fc80004000000 */
[----:B------:R0:W-:Y:S04]  /*230f0*/  STL [R1+0x24], R3 ;  /* 0x0000240301007387 */ /* 0x0001e80000100800 */
[----:B------:R0:W-:Y:S04]  /*23100*/  STL [R1+0x18], R0 ;  /* 0x0000180001007387 */ /* 0x0001e80000100800 */
[----:B------:R0:W-:Y:S01]  /*23110*/  STL [R1+0x28], R2 ;  /* 0x0000280201007387 */ /* 0x0001e20000100800 */
        /* <DEDUP_REMOVED lines=17> */
.L_x_8545:
[----:B------:R-:W-:Y:S05]  /*23230*/  BSYNC B6 ;  /* 0x0000000000067941 */ /* 0x000fea0003800000 */
.L_x_8544:
[----:B------:R-:W2:Y:S01]  /*23240*/  LDL.LU R20, [R1+0x24] ;  /* 0x0000240001147983 */ /* 0x000ea20000300800 */
[----:B------:R-:W-:Y:S01]  /*23250*/  ULDC.64 UR4, c[0x0][0x2d8] ;  /* 0x0000b60000047ab9 */ /* 0x000fe20000000a00 */
[----:B-1----:R-:W1:Y:S01]  /*23260*/  LDC R7, c[0x0][0x448] ;  /* 0x00011200ff077b82 */ /* 0x002e620000000800 */
[----:B------:R-:W-:Y:S01]  /*23270*/  ULDC.64 UR6, c[0x0][0x280] ;  /* 0x0000a00000067ab9 */ /* 0x000fe20000000a00 */
[----:B0-----:R-:W2:Y:S04]  /*23280*/  LDL.LU.64 R2, [R1+0x10] ;  /* 0x0000100001027983 */ /* 0x001ea80000300a00 */
[----:B------:R-:W3:Y:S04]  /*23290*/  LDL.LU R4, [R1+0x28] ;  /* 0x0000280001047983 */ /* 0x000ee80000300800 */
[----:B------:R-:W4:Y:S01]  /*232a0*/  LDL.LU R21, [R1+0x18] ;  /* 0x0000180001157983 */ /* 0x000f220000300800 */
[----:B------:R-:W-:-:S03]  /*232b0*/  IMAD R0, R34, UR4, RZ ;  /* 0x0000000422007c24 */ /* 0x000fc6000f8e02ff */
[----:B------:R0:W5:Y:S01]  /*232c0*/  LDL R8, [R1+0xc] ;  /* 0x00000c0001087983 */ /* 0x0001620000100800 */
[----:B------:R-:W-:Y:S01]  /*232d0*/  IMAD R0, R18, UR5, R0 ;  /* 0x0000000512007c24 */ /* 0x000fe2000f8e0200 */
[----:B-1----:R-:W-:-:S13]  /*232e0*/  ISETP.NE.AND P0, PT, R7, 0x1, PT ;  /* 0x000000010700780c */ /* 0x002fda0003f05270 */
[----:B------:R-:W1:Y:S01]  /*232f0*/  @P0 LDC R6, c[0x0][0x44c] ;  /* 0x00011300ff060b82 */ /* 0x000e620000000800 */
[----:B--2---:R-:W-:Y:S02]  /*23300*/  IMAD.MOV.U32 R3, RZ, RZ, R20 ;  /* 0x000000ffff037224 */ /* 0x004fe400078e0014 */
[----:B------:R-:W2:Y:S01]  /*23310*/  S2R R20, SR_TID.X ;  /* 0x0000000000147919 */ /* 0x000ea20000002100 */
[----:B------:R-:W-:Y:S01]  /*23320*/  IMAD.WIDE.U32 R2, R18, UR4, R2 ;  /* 0x0000000412027c25 */ /* 0x000fe2000f8e0002 */
[----:B------:R-:W-:-:S03]  /*23330*/  ULDC.64 UR4, c[0x0][0x2e0] ;  /* 0x0000b80000047ab9 */ /* 0x000fc60000000a00 */
[----:B------:R-:W-:Y:S02]  /*23340*/  IMAD.IADD R3, R3, 0x1, R0 ;  /* 0x0000000103037824 */ /* 0x000fe400078e0200 */
[----:B---3--:R-:W-:Y:S02]  /*23350*/  IMAD R0, R4, UR4, RZ ;  /* 0x0000000404007c24 */ /* 0x008fe4000f8e02ff */
[----:B----4-:R-:W-:-:S04]  /*23360*/  IMAD.WIDE.U32 R2, R21, UR4, R2 ;  /* 0x0000000415027c25 */ /* 0x010fc8000f8e0002 */
[----:B------:R-:W-:Y:S01]  /*23370*/  IMAD R0, R21, UR5, R0 ;  /* 0x0000000515007c24 */ /* 0x000fe2000f8e0200 */
[----:B------:R-:W-:Y:S01]  /*23380*/  ULDC.64 UR4, c[0x0][0x2d0] ;  /* 0x0000b40000047ab9 */ /* 0x000fe20000000a00 */
[----:B------:R-:W3:Y:S02]  /*23390*/  S2R R21, SR_TID.X ;  /* 0x0000000000157919 */ /* 0x000ee40000002100 */
[----:B------:R-:W-:Y:S02]  /*233a0*/  IMAD.IADD R3, R3, 0x1, R0 ;  /* 0x0000000103037824 */ /* 0x000fe400078e0200 */
[----:B------:R-:W4:Y:S01]  /*233b0*/  @P0 LDC R0, c[0x0][0x450] ;  /* 0x00011400ff000b82 */ /* 0x000f220000000800 */
[----:B--2---:R-:W-:-:S04]  /*233c0*/  LOP3.LUT R20, R20, 0x7f, RZ, 0xc0, !PT ;  /* 0x0000007f14147812 */ /* 0x004fc800078ec0ff */
[----:B------:R-:W-:Y:S01]  /*233d0*/  SHF.R.U32.HI R20, RZ, 0x3, R20 ;  /* 0x00000003ff147819 */ /* 0x000fe20000011614 */
[----:B---3--:R-:W-:-:S05]  /*233e0*/  IMAD.SHL.U32 R21, R21, 0x10, RZ ;  /* 0x0000001015157824 */ /* 0x008fca00078e00ff */
[----:B------:R-:W-:-:S04]  /*233f0*/  LOP3.LUT R21, R21, 0x70, RZ, 0xc0, !PT ;  /* 0x0000007015157812 */ /* 0x000fc800078ec0ff */
[----:B------:R-:W-:-:S05]  /*23400*/  LOP3.LUT R20, R20, R21, RZ, 0xfc, !PT ;  /* 0x0000001514147212 */ /* 0x000fca00078efcff */
[----:B------:R-:W-:-:S04]  /*23410*/  IMAD.IADD R5, R20, 0x1, R27 ;  /* 0x0000000114057824 */ /* 0x000fc800078e021b */
[----:B-1----:R-:W-:-:S04]  /*23420*/  @P0 IMAD.HI.U32 R6, R5, R6, RZ ;  /* 0x0000000605060227 */ /* 0x002fc800078e00ff */
[----:B------:R-:W-:Y:S01]  /*23430*/  IMAD.MOV.U32 R4, RZ, RZ, R5 ;  /* 0x000000ffff047224 */ /* 0x000fe200078e0005 */
[----:B----4-:R-:W-:Y:S01]  /*23440*/  @P0 SHF.R.U32.HI R4, RZ, R0, R6 ;  /* 0x00000000ff040219 */ /* 0x010fe20000011606 */
        /* <DEDUP_REMOVED lines=19> */
[----:B-1----:R-:W-:Y:S02]  /*23580*/  LOP3.LUT R20, R20, 0x7f, RZ, 0xc0, !PT ;  /* 0x0000007f14147812 */ /* 0x002fe400078ec0ff */
[----:B------:R-:W-:Y:S02]  /*23590*/  LEA.HI.X R4, R2, UR7, R4, 0x1, P2 ;  /* 0x0000000702047c11 */ /* 0x000fe400090f0c04 */
[----:B------:R-:W-:Y:S01]  /*235a0*/  SHF.R.U32.HI R9, RZ, 0x3, R20 ;  /* 0x00000003ff097819 */ /* 0x000fe20000011614 */
[----:B0-----:R-:W-:Y:S06]  /*235b0*/  BRA.DIV UR4, `(.L_x_8546) ;  /* 0x0000006a04187947 */ /* 0x001fec000b800000 */
[----:B------:R-:W0:Y:S01]  /*235c0*/  SHFL.IDX PT, R3, R0, RZ, 0x181f ;  /* 0x00181fff00037589 */ /* 0x000e2200000e0000 */
[----:B------:R-:W-:Y:S02]  /*235d0*/  IMAD R33, R33, R7, RZ ;  /* 0x0000000721217224 */ /* 0x000fe400078e02ff */
[----:B------:R-:W-:Y:S01]  /*235e0*/  IMAD.IADD R27, R9, 0x1, R27 ;  /* 0x00000001091b7824 */ /* 0x000fe200078e021b */
[----:B------:R-:W1:Y:S03]  /*235f0*/  SHFL.IDX PT, R2, R4, RZ, 0x181f ;  /* 0x00181fff04027589 */ /* 0x000e6600000e0000 */
[C---:B------:R-:W-:Y:S01]  /*23600*/  VIADD R6, R27.reuse, 0x10 ;  /* 0x000000101b067836 */ /* 0x040fe20000000000 */
[----:B------:R-:W-:Y:S01]  /*23610*/  ISETP.GE.AND P3, PT, R27, R33, PT ;  /* 0x000000211b00720c */ /* 0x000fe20003f66270 */
[----:B------:R-:W2:-:S12]  /*23620*/  SHFL.IDX PT, R14, R0, 0x1, 0x181f ;  /* 0x00381f00000e7f89 */ /* 0x000e9800000e0000 */
[----:B0-----:R-:W-:-:S05]  /*23630*/  @!P3 LEA R5, P2, R31, R3, 0x1 ;  /* 0x000000031f05b211 */ /* 0x001fca00078408ff */
[----:B-1----:R-:W-:Y:S02]  /*23640*/  @!P3 IMAD.X R3, RZ, RZ, R2, P2 ;  /* 0x000000ffff03b224 */ /* 0x002fe400010e0602 */
[----:B------:R-:W-:-:S05]  /*23650*/  @!P3 IMAD.MOV.U32 R2, RZ, RZ, R5 ;  /* 0x000000ffff02b224 */ /* 0x000fca00078e0005 */
[----:B-----5:R-:W-:Y:S04]  /*23660*/  @!P3 LDGSTS.E.BYPASS.LTC128B.128 [R8+0x10400], desc[UR54][R2.64], !P0 ;  /* 0x104000000208bfae */ /* 0x020fe8000c101d76 */
[----:B------:R0:W-:Y:S01]  /*23670*/  @!P3 LDGSTS.E.BYPASS.LTC128B.128 [R8+0x14400], desc[UR54][R2.64+0x80], !P1 ;  /* 0x144000800208bfae */ /* 0x0001e2000c901d76 */
[----:B------:R-:W-:-:S03]  /*23680*/  ISETP.GE.AND P3, PT, R6, R33, PT ;  /* 0x000000210600720c */ /* 0x000fc60003f66270 */
[----:B0-----:R-:W0:Y:S10]  /*23690*/  SHFL.IDX PT, R2, R4, 0x1, 0x181f ;  /* 0x00381f0004027f89 */ /* 0x001e3400000e0000 */
[----:B--2---:R-:W-:-:S02]  /*236a0*/  @!P3 LEA R5, P2, R31, R14, 0x1 ;  /* 0x0000000e1f05b211 */ /* 0x004fc400078408ff */
[----:B------:R-:W1:Y:S03]  /*236b0*/  SHFL.IDX PT, R14, R0, 0x2, 0x181f ;  /* 0x00581f00000e7f89 */ /* 0x000e6600000e0000 */
[----:B0-----:R-:W-:Y:S01]  /*236c0*/  @!P3 IMAD.X R6, RZ, RZ, R2, P2 ;  /* 0x000000ffff06b224 */ /* 0x001fe200010e0602 */
[----:B------:R-:W-:-:S03]  /*236d0*/  @!P3 MOV R2, R5 ;  /* 0x000000050002b202 */ /* 0x000fc60000000f00 */
[----:B------:R-:W-:Y:S02]  /*236e0*/  @!P3 IMAD.MOV.U32 R3, RZ, RZ, R6 ;  /* 0x000000ffff03b224 */ /* 0x000fe400078e0006 */
[----:B------:R-:W-:-:S03]  /*236f0*/  VIADD R6, R27, 0x20 ;  /* 0x000000201b067836 */ /* 0x000fc60000000000 */
[----:B------:R-:W-:Y:S04]  /*23700*/  @!P3 LDGSTS.E.BYPASS.LTC128B.128 [R8+0x10c00], desc[UR54][R2.64], !P0 ;  /* 0x10c000000208bfae */ /* 0x000fe8000c101d76 */
[----:B------:R0:W-:Y:S01]  /*23710*/  @!P3 LDGSTS.E.BYPASS.LTC128B.128 [R8+0x14c00], desc[UR54][R2.64+0x80], !P1 ;  /* 0x14c000800208bfae */ /* 0x0001e2000c901d76 */
[----:B------:R-:W-:-:S03]  /*23720*/  ISETP.GE.AND P3, PT, R6, R33, PT ;  /* 0x000000210600720c */ /* 0x000fc60003f66270 */
[----:B0-----:R-:W0:Y:S10]  /*23730*/  SHFL.IDX PT, R2, R4, 0x2, 0x181f ;  /* 0x00581f0004027f89 */ /* 0x001e3400000e0000 */
[----:B-1----:R-:W-:-:S02]  /*23740*/  @!P3 LEA R5, P2, R31, R14, 0x1 ;  /* 0x0000000e1f05b211 */ /* 0x002fc400078408ff */
[----:B------:R-:W1:Y:S03]  /*23750*/  SHFL.IDX PT, R14, R0, 0x3, 0x181f ;  /* 0x00781f00000e7f89 */ /* 0x000e6600000e0000 */
[----:B0-----:R-:W-:Y:S02]  /*23760*/  @!P3 IMAD.X R6, RZ, RZ, R2, P2 ;  /* 0x000000ffff06b224 */ /* 0x001fe400010e0602 */
[----:B------:R-:W-:Y:S02]  /*23770*/  @!P3 IMAD.MOV.U32 R2, RZ, RZ, R5 ;  /* 0x000000ffff02b224 */ /* 0x000fe400078e0005 */
        /* <DEDUP_REMOVED lines=27> */
[----:B------:R-:W-:Y:S03]  /*23930*/  SHFL.IDX PT, R14, R0, 0x7, 0x181f ;  /* 0x00f81f00000e7f89 */ /* 0x000fe600000e0000 */
[----:B0-----:R-:W-:Y:S02]  /*23940*/  @!P3 IMAD.X R6, RZ, RZ, R2, P2 ;  /* 0x000000ffff06b224 */ /* 0x001fe400010e0602 */
[----:B------:R-:W-:Y:S02]  /*23950*/  @!P3 IMAD.MOV.U32 R2, RZ, RZ, R5 ;  /* 0x000000ffff02b224 */ /* 0x000fe400078e0005 */
[----:B------:R-:W-:Y:S02]  /*23960*/  @!P3 IMAD.MOV.U32 R3, RZ, RZ, R6 ;  /* 0x000000ffff03b224 */ /* 0x000fe400078e0006 */
[----:B------:R-:W-:-:S03]  /*23970*/  VIADD R6, R27, 0x60 ;  /* 0x000000601b067836 */ /* 0x000fc60000000000 */
        /* <DEDUP_REMOVED lines=11> */
[----:B--2---:R0:W-:Y:S02]  /*23a30*/  @!P3 LDGSTS.E.BYPASS.LTC128B.128 [R8+0x17400], desc[UR54][R2.64+0x80], !P1 ;  /* 0x174000800208bfae */ /* 0x0041e4000c901d76 */
.L_x_8764:
        /* <DEDUP_REMOVED lines=10> */
[----:B------:R1:W-:Y:S02]  /*23ae0*/  LDGSTS.E.BYPASS.LTC128B.128 [R8+0x17c00], desc[UR54][R2.64+0x80], !P1 ;  /* 0x17c0008002087fae */ /* 0x0003e4000c901d76 */
.L_x_8548:
[----:B------:R-:W-:Y:S05]  /*23af0*/  BSYNC B0 ;  /* 0x0000000000007941 */ /* 0x000fea0003800000 */
.L_x_8547:
[----:B------:R-:W-:Y:S01]  /*23b00*/  NOP ;  /* 0x0000000000007918 */ /* 0x000fe20000000000 */
[----:B------:R-:W-:-:S13]  /*23b10*/  PLOP3.LUT P0, PT, PT, PT, PT, 0x80, 0x0 ;  /* 0x000000000000781c */ /* 0x000fda0003f0f070 */
.L_x_8549:
        /* <DEDUP_REMOVED lines=14> */
[----:B------:R-:W2:Y:S01]  /*23c00*/  LDL.LU R4, [R1+0x1c] ;  /* 0x00001c0001047983 */ /* 0x000ea20000300800 */
[----:B------:R1:W-:Y:S03]  /*23c10*/  SYNCS.ARRIVE.TRANS64.A1T0 RZ, [R22+URZ+0x28800], RZ ;  /* 0x028800ff16ff79a7 */ /* 0x0003e6000810003f */
[----:B0-----:R-:W3:Y:S01]  /*23c20*/  LDL R2, [R1] ;  /* 0x0000000001027983 */ /* 0x001ee20000100800 */
[----:B------:R-:W-:Y:S01]  /*23c30*/  BSSY B0, `(.L_x_8550) ;  /* 0x0000005000007945 */ /* 0x000fe20003800000 */
[----:B------:R-:W0:Y:S01]  /*23c40*/  SYNCS.PHASECHK.TRANS64.TRYWAIT P0, [R22+URZ+0x28820], R3 ;  /* 0x02882003160075a7 */ /* 0x000e22000800017f */
[----:B--2---:R-:W-:-:S05]  /*23c50*/  VIADD R6, R4, 0xfffffffe ;  /* 0xfffffffe04067836 */ /* 0x004fca0000000000 */
[----:B---3--:R-:W-:Y:S01]  /*23c60*/  ISETP.GE.AND P1, PT, R6, R2, PT ;  /* 0x000000020600720c */ /* 0x008fe20003f26270 */
[----:B01----:R-:W-:-:S12]  /*23c70*/  @!P0 BRA `(.L_x_8551) ;  /* 0x0000006800f08947 */ /* 0x003fd80003800000 */
.L_x_8765:
[----:B------:R-:W-:Y:S05]  /*23c80*/  BSYNC B0 ;  /* 0x0000000000007941 */ /* 0x000fea0003800000 */
.L_x_8550:
        /* <DEDUP_REMOVED lines=8> */
.L_x_8566:
[----:B------:R-:W2:Y:S01]  /*23d10*/  LDL R8, [R1+0x4] ;  /* 0x0000040001087983 */ /* 0x000ea20000100800 */
[----:B------:R-:W1:Y:S03]  /*23d20*/  LDC R0, c[0x0][0x430] ;  /* 0x00010c00ff007b82 */ /* 0x000e660000000800 */
[----:B------:R-:W3:Y:S01]  /*23d30*/  LDL R7, [R1+0x8] ;  /* 0x0000080001077983 */ /* 0x000ee20000100800 */
[----:B------:R-:W-:Y:S05]  /*23d40*/  YIELD ;  /* 0x0000000000007946 */ /* 0x000fea0003800000 */
[----:B0-----:R-:W0:Y:S01]  /*23d50*/  S2R R3, SR_TID.X ;  /* 0x0000000000037919 */ /* 0x001e220000002100 */
[----:B------:R-:W-:Y:S01]  /*23d60*/  ULDC.64 UR4, c[0x0][0x428] ;  /* 0x00010a0000047ab9 */ /* 0x000fe20000000a00 */
[----:B------:R-:W4:Y:S01]  /*23d70*/  S2R R2, SR_TID.X ;  /* 0x0000000000027919 */ /* 0x000f220000002100 */
[----:B-1----:R-:W-:-:S13]  /*23d80*/  ISETP.NE.AND P0, PT, R0, 0x1, PT ;  /* 0x000000010000780c */ /* 0x002fda0003f05270 */
[----:B------:R-:W1:Y:S01]  /*23d90*/  @P0 LDC R4, c[0x0][0x434] ;  /* 0x00010d00ff040b82 */ /* 0x000e620000000800 */
[----:B0-----:R-:W-:-:S04]  /*23da0*/  LOP3.LUT R3, R3, 0x7f, RZ, 0xc0, !PT ;  /* 0x0000007f03037812 */ /* 0x001fc800078ec0ff */
[----:B------:R-:W-:Y:S01]  /*23db0*/  SHF.R.U32.HI R5, RZ, 0x3, R3 ;  /* 0x00000003ff057819 */ /* 0x000fe20000011603 */
[----:B----4-:R-:W-:Y:S02]  /*23dc0*/  IMAD.SHL.U32 R2, R2, 0x10, RZ ;  /* 0x0000001002027824 */ /* 0x010fe400078e00ff */
[----:B------:R-:W0:Y:S02]  /*23dd0*/  @P0 LDC R3, c[0x0][0x438] ;  /* 0x00010e00ff030b82 */ /* 0x000e240000000800 */
[----:B------:R-:W-:Y:S01]  /*23de0*/  IMAD R5, R6, 0x80, R5 ;  /* 0x0000008006057824 */ /* 0x000fe200078e0205 */
[----:B------:R-:W-:-:S04]  /*23df0*/  LOP3.LUT R2, R2, 0x70, RZ, 0xc0, !PT ;  /* 0x0000007002027812 */ /* 0x000fc800078ec0ff */
[----:B--2---:R-:W-:-:S05]  /*23e00*/  IADD3 R5, R2, R5, R8 ;  /* 0x0000000502057210 */ /* 0x004fca0007ffe008 */
[----:B-1----:R-:W-:-:S04]  /*23e10*/  @P0 IMAD.HI.U32 R4, R5, R4, RZ ;  /* 0x0000000405040227 */ /* 0x002fc800078e00ff */
[----:B------:R-:W-:Y:S01]  /*23e20*/  IMAD.MOV.U32 R2, RZ, RZ, R5 ;  /* 0x000000ffff027224 */ /* 0x000fe200078e0005 */
[----:B0-----:R-:W-:Y:S01]  /*23e30*/  @P0 SHF.R.U32.HI R2, RZ, R3, R4 ;  /* 0x00000003ff020219 */ /* 0x001fe20000011604 */
[----:B---3--:R-:W-:-:S04]  /*23e40*/  IMAD R4, R7, UR4, RZ ;  /* 0x0000000407047c24 */ /* 0x008fc8000f8e02ff */
[----:B------:R-:W-:-:S04]  /*23e50*/  IMAD.MOV R3, RZ, RZ, -R2 ;  /* 0x000000ffff037224 */ /* 0x000fc800078e0a02 */
[----:B------:R-:W-:Y:S01]  /*23e60*/  IMAD R0, R0, R3, R5 ;  /* 0x0000000300007224 */ /* 0x000fe200078e0205 */
[----:B------:R-:W-:Y:S01]  /*23e70*/  SHF.R.S32.HI R3, RZ, 0x1f, R2 ;  /* 0x0000001fff037819 */ /* 0x000fe20000011402 */
[C---:B------:R-:W-:Y:S02]  /*23e80*/  IMAD R5, R35.reuse, UR5, R4 ;  /* 0x0000000523057c24 */ /* 0x040fe4000f8e0204 */
[----:B------:R-:W-:Y:S01]  /*23e90*/  IMAD.WIDE.U32 R2, R35, UR4, R2 ;  /* 0x0000000423027c25 */ /* 0x000fe2000f8e0002 */
[----:B------:R-:W-:-:S03]  /*23ea0*/  ULDC.64 UR4, c[0x0][0x418] ;  /* 0x0001060000047ab9 */ /* 0x000fc60000000a00 */
[----:B------:R-:W-:Y:S01]  /*23eb0*/  IMAD.IADD R5, R5, 0x1, R3 ;  /* 0x0000000105057824 */ /* 0x000fe200078e0203 */
[----:B------:R-:W-:-:S04]  /*23ec0*/  LEA R4, P0, R2, UR4, 0x2 ;  /* 0x0000000402047c11 */ /* 0x000fc8000f8010ff */
[----:B------:R-:W-:-:S05]  /*23ed0*/  LEA.HI.X R5, R2, UR5, R5, 0x2, P0 ;  /* 0x0000000502057c11 */ /* 0x000fca00080f1405 */
[----:B------:R-:W2:Y:S01]  /*23ee0*/  LDG.E R4, desc[UR54][R4.64] ;  /* 0x0000003604047981 */ /* 0x000ea2000c1e1900 */
[----:B------:R-:W-:Y:S02]  /*23ef0*/  IMAD.U32 R7, RZ, RZ, UR38 ;  /* 0x00000026ff077e24 */ /* 0x000fe4000f8e00ff */
[----:B------:R-:W-:Y:S02]  /*23f00*/  VIADD R24, R10, 0x1 ;  /* 0x000000010a187836 */ /* 0x000fe40000000000 */
[----:B------:R-:W-:Y:S01]  /*23f10*/  IMAD.MOV.U32 R25, RZ, RZ, R6 ;  /* 0x000000ffff197224 */ /* 0x000fe200078e0006 */
[----:B------:R-:W-:Y:S02]  /*23f20*/  ISETP.NE.AND P3, PT, R7, 0x3, PT ;  /* 0x000000030700780c */ /* 0x000fe40003f65270 */
[----:B------:R-:W-:-:S04]  /*23f30*/  ISETP.NE.AND P0, PT, R24, 0x2, PT ;  /* 0x000000021800780c */ /* 0x000fc80003f05270 */
[----:B------:R-:W-:Y:S02]  /*23f40*/  SEL R3, RZ, 0x1, P0 ;  /* 0x00000001ff037807 */ /* 0x000fe40000000000 */
[----:B------:R-:W-:Y:S02]  /*23f50*/  SEL R24, R24, RZ, P0 ;  /* 0x000000ff18187207 */ /* 0x000fe40000000000 */
[----:B------:R-:W-:Y:S02]  /*23f60*/  LOP3.LUT R28, R20, R3, RZ, 0x3c, !PT ;  /* 0x00000003141c7212 */ /* 0x000fe400078e3cff */
[----:B--2---:R-:W-:Y:S01]  /*23f70*/  SHF.R.S32.HI R27, RZ, 0x1f, R4 ;  /* 0x0000001fff1b7819 */ /* 0x004fe20000011404 */
[----:B------:R-:W-:Y:S06]  /*23f80*/  @!P3 BRA `(.L_x_8554) ;  /* 0x000000000004b947 */ /* 0x000fec0003800000 */
[----:B------:R-:W-:Y:S01]  /*23f90*/  BPT.TRAP 0x1 ;  /* 0x000000040000795c */ /* 0x000fe20000300000 */
.L_x_8554:
[----:B------:R-:W-:Y:S01]  /*23fa0*/  IMAD R6, R24, 0x8, R22 ;  /* 0x0000000818067824 */ /* 0x000fe200078e0216 */
[----:B------:R-:W-:Y:S01]  /*23fb0*/  SHF.L.U32 R2, R28, 0x1f, RZ ;  /* 0x0000001f1c027819 */ /* 0x000fe200000006ff */
[----:B------:R-:W-:Y:S03]  /*23fc0*/  BSSY B1, `(.L_x_8555) ;  /* 0x0000003000017945 */ /* 0x000fe60003800000 */
[----:B------:R-:W0:Y:S02]  /*23fd0*/  SYNCS.PHASECHK.TRANS64.TRYWAIT P0, [R6+URZ+0x28840], R2 ;  /* 0x02884002060075a7 */ /* 0x000e24000800017f */
[----:B0-----:R-:W-:Y:S05]  /*23fe0*/  @!P0 BRA `(.L_x_8556) ;  /* 0x0000006800288947 */ /* 0x001fea0003800000 */
.L_x_8766:
[----:B------:R-:W-:Y:S05]  /*23ff0*/  BSYNC B1 ;  /* 0x0000000000017941 */ /* 0x000fea0003800000 */
.L_x_8555:
[----:B------:R-:W-:Y:S01]  /*24000*/  SHF.R.S32.HI R21, RZ, 0x1f, R0 ;  /* 0x0000001fff157819 */ /* 0x000fe20000011400 */
[----:B------:R-:W-:Y:S01]  /*24010*/  ULDC.64 UR4, c[0x0][0x300] ;  /* 0x0000c00000047ab9 */ /* 0x000fe20000000a00 */
[----:B------:R-:W-:Y:S01]  /*24020*/  LOP3.LUT P4, RZ, R32, 0x2, RZ, 0xc0, !PT ;  /* 0x0000000220ff7812 */ /* 0x000fe2000788c0ff */
[----:B0-----:R-:W-:Y:S01]  /*24030*/  IMAD.WIDE.U32 R2, R0, UR4, RZ ;  /* 0x0000000400027c25 */ /* 0x001fe2000f8e00ff */
[----:B------:R-:W-:Y:S02]  /*24040*/  LOP3.LUT P3, RZ, R32, 0x1, RZ, 0xc0, !PT ;  /* 0x0000000120ff7812 */ /* 0x000fe4000786c0ff */
[----:B------:R-:W-:Y:S01]  /*24050*/  LEA R8, R24, R36, 0xe ;  /* 0x0000002418087211 */ /* 0x000fe200078e70ff */
        /* <DEDUP_REMOVED lines=65> */
.L_x_8784:
        /* <DEDUP_REMOVED lines=9> */
.L_x_8558:
        /* <DEDUP_REMOVED lines=11> */
.L_x_8559:
[----:B------:R1:W-:Y:S01]  /*245b0*/  SYNCS.ARRIVE.TRANS64.A1T0 RZ, [R6+URZ+0x28830], RZ ;  /* 0x028830ff06ff79a7 */ /* 0x0003e2000810003f */
[----:B------:R-:W-:Y:S05]  /*245c0*/  @!P4 BRA `(.L_x_8560) ;  /* 0x000000000004c947 */ /* 0x000fea0003800000 */
[----:B------:R-:W-:Y:S01]  /*245d0*/  BPT.TRAP 0x1 ;  /* 0x000000040000795c */ /* 0x000fe20000300000 */
.L_x_8560:
[----:B------:R-:W-:Y:S01]  /*245e0*/  SHF.L.U32 R2, R20, 0x1f, RZ ;  /* 0x0000001f14027819 */ /* 0x000fe200000006ff */
[----:B-1----:R-:W-:Y:S01]  /*245f0*/  IMAD R6, R10, 0x8, R22 ;  /* 0x000000080a067824 */ /* 0x002fe200078e0216 */
[----:B------:R-:W-:Y:S03]  /*24600*/  BSSY B1, `(.L_x_8561) ;  /* 0x0000003000017945 */ /* 0x000fe60003800000 */
[----:B------:R-:W1:Y:S02]  /*24610*/  SYNCS.PHASECHK.TRANS64.TRYWAIT P0, [R6+URZ+0x28860], R2 ;  /* 0x02886002060075a7 */ /* 0x000e64000800017f */
[----:B-1----:R-:W-:Y:S05]  /*24620*/  @!P0 BRA `(.L_x_8562) ;  /* 0x0000006800f88947 */ /* 0x002fea0003800000 */
.L_x_8785:
[----:B------:R-:W-:Y:S05]  /*24630*/  BSYNC B1 ;  /* 0x0000000000017941 */ /* 0x000fea0003800000 */
.L_x_8561:
[----:B------:R-:W2:Y:S01]  /*24640*/  S2R R3, SR_TID.X ;  /* 0x0000000000037919 */ /* 0x000ea20000002100 */
[----:B------:R-:W-:Y:S01]  /*24650*/  UMOV UR4, 0xffffffff ;  /* 0xffffffff00047882 */ /* 0x000fe20000000000 */
[----:B------:R-:W-:Y:S02]  /*24660*/  IMAD R8, R33, -0x80, R37 ;  /* 0xffffff8021087824 */ /* 0x000fe400078e0225 */
[----:B0-----:R-:W-:Y:S01]  /*24670*/  IMAD R7, R10, 0x4000, R36 ;  /* 0x000040000a077824 */ /* 0x001fe200078e0224 */
[----:B--2---:R-:W-:-:S04]  /*24680*/  LOP3.LUT R3, R3, 0x7f, RZ, 0xc0, !PT ;  /* 0x0000007f03037812 */ /* 0x004fc800078ec0ff */
[----:B------:R-:W-:-:S05]  /*24690*/  SHF.R.U32.HI R3, RZ, 0x3, R3 ;  /* 0x00000003ff037819 */ /* 0x000fca0000011603 */
        /* <DEDUP_REMOVED lines=60> */
[----:B------:R0:W-:Y:S04]  /*24a60*/  LDGSTS.E.BYPASS.LTC128B.128 [R7+0x7400], desc[UR54][R2.64+0x80], !P0 ;  /* 0x0740008002077fae */ /* 0x0001e8000c101d76 */
[----:B0-2---:R0:W1:Y:S02]  /*24a70*/  SHFL.IDX PT, R2, R17, 0x7, 0x181f ;  /* 0x00f81f0011027f89 */ /* 0x00506400000e0000 */
.L_x_8803:
        /* <DEDUP_REMOVED lines=12> */
[----:B-1----:R-:W-:Y:S01]  /*24b40*/  IMAD.WIDE.U32 R2, R0, UR4, RZ ;  /* 0x0000000400027c25 */ /* 0x002fe2000f8e00ff */
        /* <DEDUP_REMOVED lines=16> */
.L_x_8564:
        /* <DEDUP_REMOVED lines=11> */
.L_x_8565:
[----:B------:R-:W2:Y:S01]  /*24d00*/  LDL R0, [R1] ;  /* 0x0000000001007983 */ /* 0x000ea20000100800 */
[----:B------:R0:W-:Y:S01]  /*24d10*/  SYNCS.ARRIVE.TRANS64.A1T0 RZ, [R6+URZ+0x28850], RZ ;  /* 0x028850ff06ff79a7 */ /* 0x0001e2000810003f */
[----:B------:R-:W-:Y:S02]  /*24d20*/  IMAD.MOV.U32 R10, RZ, RZ, R24 ;  /* 0x000000ffff0a7224 */ /* 0x000fe400078e0018 */
[----:B------:R-:W-:Y:S02]  /*24d30*/  IMAD.MOV.U32 R20, RZ, RZ, R28 ;  /* 0x000000ffff147224 */ /* 0x000fe400078e001c */
[----:B------:R-:W-:Y:S02]  /*24d40*/  IMAD.MOV.U32 R33, RZ, RZ, R25 ;  /* 0x000000ffff217224 */ /* 0x000fe400078e0019 */
[C---:B0-----:R-:W-:Y:S01]  /*24d50*/  VIADD R6, R25.reuse, 0xffffffff ;  /* 0xffffffff19067836 */ /* 0x041fe20000000000 */
[----:B--2---:R-:W-:-:S13]  /*24d60*/  ISETP.GT.AND P0, PT, R25, R0, PT ;  /* 0x000000001900720c */ /* 0x004fda0003f04270 */
[----:B------:R-:W-:Y:S05]  /*24d70*/  @P0 BRA `(.L_x_8566) ;  /* 0xffffffec00e40947 */ /* 0x000fea000383ffff */
.L_x_8553:
[----:B------:R-:W-:Y:S05]  /*24d80*/  BSYNC B0 ;  /* 0x0000000000007941 */ /* 0x000fea0003800000 */
.L_x_8552:
        /* <DEDUP_REMOVED lines=11> */
[----:B0-----:R-:W2:Y:S01]  /*24e40*/  @P0 ATOMG.E.ADD.STRONG.GPU PT, R3, desc[UR54][R2.64], R5 ;  /* 0x00000005020309a8 */ /* 0x001ea200081ee1f6 */
[----:B------:R-:W0:Y:S02]  /*24e50*/  S2R R4, SR_LTMASK ;  /* 0x0000000000047919 */ /* 0x000e240000003900 */
[----:B0-----:R-:W-:-:S04]  /*24e60*/  LOP3.LUT R4, R4, UR4, RZ, 0xc0, !PT ;  /* 0x0000000404047c12 */ /* 0x001fc8000f8ec0ff */
[----:B------:R-:W0:Y:S01]  /*24e70*/  POPC R7, R4 ;  /* 0x0000000400077309 */ /* 0x000e220000000000 */
[----:B--2---:R-:W0:Y:S02]  /*24e80*/  SHFL.IDX PT, R0, R3, R0, 0x1f ;  /* 0x00001f0003007589 */ /* 0x004e2400000e0000 */
[----:B0-----:R-:W-:-:S07]  /*24e90*/  IADD3 R16, R0, UR37, R7 ;  /* 0x0000002500107c10 */ /* 0x001fce000fffe007 */
.L_x_8568:
[----:B------:R-:W-:Y:S05]  /*24ea0*/  BSYNC B0 ;  /* 0x0000000000007941 */ /* 0x000fea0003800000 */
.L_x_8567:
[----:B------:R-:W-:-:S05]  /*24eb0*/  IMAD.U32 R0, RZ, RZ, UR38 ;  /* 0x00000026ff007e24 */ /* 0x000fca000f8e00ff */
[----:B------:R-:W-:-:S13]  /*24ec0*/  ISETP.NE.AND P0, PT, R0, 0x3, PT ;  /* 0x000000030000780c */ /* 0x000fda0003f05270 */
[----:B------:R-:W-:Y:S05]  /*24ed0*/  @!P0 BRA `(.L_x_8569) ;  /* 0x0000000000048947 */ /* 0x000fea0003800000 */
[----:B------:R-:W-:Y:S01]  /*24ee0*/  BPT.TRAP 0x1 ;  /* 0x000000040000795c */ /* 0x000fe20000300000 */
.L_x_8569:
[----:B------:R-:W-:Y:S01]  /*24ef0*/  IMAD R0, R24, 0x8, R22 ;  /* 0x0000000818007824 */ /* 0x000fe200078e0216 */
[----:B0-----:R-:W-:Y:S01]  /*24f00*/  SHF.L.U32 R3, R28, 0x1f, RZ ;  /* 0x0000001f1c037819 */ /* 0x001fe200000006ff */
[----:B------:R-:W-:Y:S01]  /*24f10*/  BSSY B0, `(.L_x_8570) ;  /* 0x0000004000007945 */ /* 0x000fe20003800000 */
[----:B------:R-:W-:Y:S02]  /*24f20*/  IMAD R6, R25, -0x80, R37 ;  /* 0xffffff8019067824 */ /* 0x000fe400078e0225 */
[----:B------:R-:W0:Y:S02]  /*24f30*/  SYNCS.PHASECHK.TRANS64.TRYWAIT P0, [R0+URZ+0x28860], R3 ;  /* 0x02886003000075a7 */ /* 0x000e24000800017f */
[----:B0-----:R-:W-:Y:S05]  /*24f40*/  @!P0 BRA `(.L_x_8571) ;  /* 0x0000006c00508947 */ /* 0x001fea0003800000 */
.L_x_8804:
[----:B------:R-:W-:Y:S05]  /*24f50*/  BSYNC B0 ;  /* 0x0000000000007941 */ /* 0x000fea0003800000 */
.L_x_8570:
        /* <DEDUP_REMOVED lines=51> */
[----:B------:R-:W3:Y:S02]  /*25290*/  SHFL.IDX PT, R10, R17, 0x6, 0x181f ;  /* 0x00d81f00110a7f89 */ /* 0x000ee400000e0000 */
[----:B-1----:R-:W-:Y:S02]  /*252a0*/  IADD3.X R3, RZ, R8, RZ, P4, !PT ;  /* 0x00000008ff037210 */ /* 0x002fe400027fe4ff */
        /* <DEDUP_REMOVED lines=17> */
.L_x_8822:
        /* <DEDUP_REMOVED lines=11> */
.L_x_8573:
        /* <DEDUP_REMOVED lines=11> */
.L_x_8574:
[----:B------:R1:W-:Y:S01]  /*25520*/  SYNCS.ARRIVE.TRANS64.A1T0 RZ, [R0+URZ+0x28850], RZ ;  /* 0x028850ff00ff79a7 */ /* 0x0003e2000810003f */
[----:B------:R-:W-:-:S05]  /*25530*/  VIADD R24, R24, 0x1 ;  /* 0x0000000118187836 */ /* 0x000fca0000000000 */
[----:B------:R-:W-:-:S04]  /*25540*/  ISETP.NE.AND P0, PT, R24, 0x2, PT ;  /* 0x000000021800780c */ /* 0x000fc80003f05270 */
[----:B------:R-:W-:Y:S02]  /*25550*/  SEL R3, RZ, 0x1, P0 ;  /* 0x00000001ff037807 */ /* 0x000fe40000000000 */
[----:B------:R-:W-:Y:S02]  /*25560*/  SEL R24, R24, RZ, P0 ;  /* 0x000000ff18187207 */ /* 0x000fe40000000000 */
[----:B-1----:R-:W-:-:S07]  /*25570*/  LOP3.LUT R28, R28, R3, RZ, 0x3c, !PT ;  /* 0x000000031c1c7212 */ /* 0x002fce00078e3cff */
.L_x_8531:
[----:B------:R-:W-:Y:S05]  /*25580*/  BSYNC B7 ;  /* 0x0000000000077941 */ /* 0x000fea0003800000 */
.L_x_8529:
        /* <DEDUP_REMOVED lines=11> */
.L_x_8575:
        /* <DEDUP_REMOVED lines=36> */
.L_x_8832:
[----:B------:R-:W-:Y:S02]  /*25880*/  ULDC UR4, c[0x0][0xc38] ;  /* 0x00030e0000047ab9 */ /* 0x000fe40000000800 */
[----:B------:R-:W-:-:S04]  /*25890*/  IMAD.U32 R7, RZ, RZ, UR4 ;  /* 0x00000004ff077e24 */ /* 0x000fc8000f8e00ff */
[----:B--2---:R-:W-:-:S04]  /*258a0*/  IMAD R14, R14, R7, RZ ;  /* 0x000000070e0e7224 */ /* 0x004fc800078e02ff */
[----:B------:R-:W-:-:S05]  /*258b0*/  IMAD.IADD R9, R4, 0x1, R14 ;  /* 0x0000000104097824 */ /* 0x000fca00078e020e */
[----:B------:R-:W-:-:S13]  /*258c0*/  ISETP.GT.AND P6, PT, R9, R0, PT ;  /* 0x000000000900720c */ /* 0x000fda0003fc4270 */
[----:B------:R-:W-:Y:S05]  /*258d0*/  @P6 BRA `(.L_x_8578) ;  /* 0x00000000009c6947 */ /* 0x000fea0003800000 */
.L_x_8583:
        /* <DEDUP_REMOVED lines=14> */
.L_x_8581:
[----:B------:R-:W-:Y:S05]  /*259c0*/  BSYNC B0 ;  /* 0x0000000000007941 */ /* 0x000fea0003800000 */
.L_x_8580:
        /* <DEDUP_REMOVED lines=18> */
.L_x_8840:
[----:B------:R-:W-:Y:S02]  /*25af0*/  ULDC UR4, c[0x0][0xc38] ;  /* 0x00030e0000047ab9 */ /* 0x000fe40000000800 */
[----:B------:R-:W-:-:S04]  /*25b00*/  IMAD.U32 R7, RZ, RZ, UR4 ;  /* 0x00000004ff077e24 */ /* 0x000fc8000f8e00ff */
[----:B--2---:R-:W-:-:S04]  /*25b10*/  IMAD R14, R14, R7, RZ ;  /* 0x000000070e0e7224 */ /* 0x004fc800078e02ff */
[----:B------:R-:W-:-:S05]  /*25b20*/  IMAD.IADD R9, R14, 0x1, R9 ;  /* 0x000000010e097824 */ /* 0x000fca00078e0209 */
[----:B------:R-:W-:-:S13]  /*25b30*/  ISETP.GT.AND P6, PT, R9, R0, PT ;  /* 0x000000000900720c */ /* 0x000fda0003fc4270 */
[----:B------:R-:W-:Y:S05]  /*25b40*/  @!P6 BRA `(.L_x_8583) ;  /* 0xfffffffc0064e947 */ /* 0x000fea000383ffff */
.L_x_8578:
        /* <DEDUP_REMOVED lines=8> */
.L_x_8844:
[----:B------:R-:W-:Y:S01]  /*25bd0*/  ISETP.NE.AND P0, PT, R2, RZ, PT ;  /* 0x000000ff0200720c */ /* 0x000fe20003f05270 */
[----:B------:R-:W-:-:S12]  /*25be0*/  IMAD.MOV.U32 R14, RZ, RZ, RZ ;  /* 0x000000ffff0e7224 */ /* 0x000fd800078e00ff */
[----:B------:R-:W-:Y:S05]  /*25bf0*/  @!P0 BRA `(.L_x_8585) ;  /* 0x0000000000108947 */ /* 0x000fea0003800000 */
[----:B------:R-:W-:Y:S01]  /*25c00*/  UMOV UR4, 0xffffffff ;  /* 0xffffffff00047882 */ /* 0x000fe20000000000 */
[----:B------:R-:W-:Y:S02]  /*25c10*/  VIADD R12, R4, 0xffffffff ;  /* 0xffffffff040c7836 */ /* 0x000fe40000000000 */
[----:B------:R-:W-:Y:S05]  /*25c20*/  BRA.DIV UR4, `(.L_x_8586) ;  /* 0x0000007204d07947 */ /* 0x000fea000b800000 */
[----:B------:R4:W0:Y:S02]  /*25c30*/  SHFL.IDX PT, R14, R6, R12, 0x1f ;  /* 0x00001f0c060e7589 */ /* 0x00082400000e0000 */
.L_x_8585:
        /* <DEDUP_REMOVED lines=31> */
[----:B------:R-:W-:Y:S01]  /*25e30*/  IMAD R0, R6, R2, RZ ;  /* 0x0000000206007224 */ /* 0x000fe200078e02ff */
[----:B------:R-:W-:-:S03]  /*25e40*/  IADD3 R2, -R2, RZ, RZ ;  /* 0x000000ff02027210 */ /* 0x000fc60007ffe1ff */
        /* <DEDUP_REMOVED lines=33> */
.L_x_8579:
[----:B------:R-:W-:Y:S01]  /*26060*/  UMOV UR4, URZ ;  /* 0x0000003f00047c82 */ /* 0x000fe20008000000 */
[----:B------:R-:W-:Y:S01]  /*26070*/  UMOV UR5, URZ ;  /* 0x0000003f00057c82 */ /* 0x000fe20008000000 */
[----:B------:R-:W-:Y:S01]  /*26080*/  ULDC UR6, c[0x0][0xc3c] ;  /* 0x00030f0000067ab9 */ /* 0x000fe20000000800 */
[----:B------:R-:W-:Y:S02]  /*26090*/  IMAD.MOV.U32 R16, RZ, RZ, R0 ;  /* 0x000000ffff107224 */ /* 0x000fe400078e0000 */
[----:B------:R-:W-:Y:S02]  /*260a0*/  IMAD.U32 R17, RZ, RZ, UR4 ;  /* 0x00000004ff117e24 */ /* 0x000fe4000f8e00ff */
[----:B------:R-:W-:Y:S02]  /*260b0*/  IMAD.U32 R18, RZ, RZ, UR5 ;  /* 0x00000005ff127e24 */ /* 0x000fe4000f8e00ff */
[----:B------:R-:W-:-:S07]  /*260c0*/  IMAD.U32 R19, RZ, RZ, UR6 ;  /* 0x00000006ff137e24 */ /* 0x000fce000f8e00ff */
.L_x_8587:
        /* <DEDUP_REMOVED lines=10> */
.L_x_8576:
[----:B------:R-:W-:Y:S02]  /*26170*/  ULDC UR4, c[0x0][0xc3c] ;  /* 0x00030f0000047ab9 */ /* 0x000fe40000000800 */
[----:B--2---:R-:W-:-:S13]  /*26180*/  ISETP.GE.AND P0, PT, R19, UR4, PT ;  /* 0x0000000413007c0c */ /* 0x004fda000bf06270 */
[----:B------:R-:W-:Y:S05]  /*26190*/  @!P0 BRA `(.L_x_8588) ;  /* 0xffffff9c00688947 */ /* 0x000fea000383ffff */
[----:B------:R-:W-:Y:S05]  /*261a0*/  BSYNC B8 ;  /* 0x0000000000087941 */ /* 0x000fea0003800000 */
.L_x_8473:
[----:B------:R-:W2:Y:S01]  /*261b0*/  LDL.LU R0, [R1+0x20] ;  /* 0x0000200001007983 */ /* 0x000ea20000300800 */
[----:B------:R-:W-:Y:S01]  /*261c0*/  BSSY B0, `(.L_x_8589) ;  /* 0x000000b000007945 */ /* 0x000fe20003800000 */
[----:B------:R-:W4:Y:S01]  /*261d0*/  S2R R5, SR_CgaCtaId ;  /* 0x0000000000057919 */ /* 0x000f220000008800 */
[----:B--2---:R-:W-:-:S05]  /*261e0*/  VIADD R0, R0, 0x1 ;  /* 0x0000000100007836 */ /* 0x004fca0000000000 */
        /* <DEDUP_REMOVED lines=8> */
.L_x_8847:
[----:B------:R-:W-:Y:S05]  /*26270*/  BSYNC B0 ;  /* 0x0000000000007941 */ /* 0x000fea0003800000 */
.L_x_8589:
[----:B------:R-:W-:-:S03]  /*26280*/  UMOV UR4, 0xffffffff ;  /* 0xffffffff00047882 */ /* 0x000fc60000000000 */
[----:B------:R-:W-:Y:S05]  /*26290*/  BRA.DIV UR4, `(.L_x_8591) ;  /* 0x0000006e046c7947 */ /* 0x000fea000b800000 */
[----:B0-----:R-:W0:Y:S02]  /*262a0*/  S2R R0, SR_TID.X ;  /* 0x0000000000007919 */ /* 0x001e240000002100 */
[----:B0-----:R-:W-:-:S04]  /*262b0*/  SHF.R.U32.HI R0, RZ, 0x5, R0 ;  /* 0x00000005ff007819 */ /* 0x001fc80000011600 */
[----:B------:R-:W-:-:S05]  /*262c0*/  LOP3.LUT R0, R0, 0x3, RZ, 0xc0, !PT ;  /* 0x0000000300007812 */ /* 0x000fca00078ec0ff */
[----:B------:R0:W2:Y:S02]  /*262d0*/  SHFL.IDX PT, R14, R0, RZ, 0x1f ;  /* 0x00001fff000e7589 */ /* 0x0000a400000e0000 */
.L_x_8850:
[----:B--2---:R-:W-:-:S13]  /*262e0*/  ISETP.NE.AND P0, PT, R14, RZ, PT ;  /* 0x000000ff0e00720c */ /* 0x004fda0003f05270 */
[----:B------:R-:W-:Y:S05]  /*262f0*/  @P0 BRA `(.L_x_8181) ;  /* 0x0000000000880947 */ /* 0x000fea0003800000 */
[----:B------:R-:W-:-:S03]  /*26300*/  UMOV UR4, 0xffffffff ;  /* 0xffffffff00047882 */ /* 0x000fc60000000000 */
[----:B------:R-:W-:Y:S05]  /*26310*/  BRA.DIV UR4, `(.L_x_8592) ;  /* 0x0000006e04807947 */ /* 0x000fea000b800000 */
[----:B------:R-:W-:-:S13]  /*26320*/  ELECT P6, URZ, PT ;  /* 0x00000000003f782f */ /* 0x000fda00038c0000 */
.L_x_8853:
[----:B------:R-:W-:Y:S05]  /*26330*/  @!P6 BRA `(.L_x_8181) ;  /* 0x000000000078e947 */ /* 0x000fea0003800000 */
[----:B------:R-:W-:-:S06]  /*26340*/  ULOP3.LUT UR4, UR36, 0x2, URZ, 0xfc, !UPT ;  /* 0x0000000224047892 */ /* 0x000fcc000f8efc3f */
[----:B0-----:R-:W-:-:S05]  /*26350*/  IMAD.U32 R0, RZ, RZ, UR4 ;  /* 0x00000004ff007e24 */ /* 0x001fca000f8e00ff */
[----:B------:R-:W-:-:S13]  /*26360*/  ISETP.NE.AND P0, PT, R0, 0x3, PT ;  /* 0x000000030000780c */ /* 0x000fda0003f05270 */
[----:B------:R-:W-:Y:S05]  /*26370*/  @!P0 BRA `(.L_x_8593) ;  /* 0x0000000000048947 */ /* 0x000fea0003800000 */
[----:B------:R-:W-:Y:S01]  /*26380*/  BPT.TRAP 0x1 ;  /* 0x000000040000795c */ /* 0x000fe20000300000 */
.L_x_8593:
[----:B------:R-:W-:Y:S01]  /*26390*/  IMAD R5, R24, 0x8, R7 ;  /* 0x0000000818057824 */ /* 0x000fe200078e0207 */
[----:B------:R-:W-:Y:S01]  /*263a0*/  SHF.L.U32 R0, R28, 0x1f, RZ ;  /* 0x0000001f1c007819 */ /* 0x000fe200000006ff */
[----:B------:R-:W-:-:S03]  /*263b0*/  VIADD R24, R24, 0x1 ;  /* 0x0000000118187836 */ /* 0x000fc60000000000 */
[----:B------:R-:W0:Y:S02]  /*263c0*/  SYNCS.PHASECHK.TRANS64.TRYWAIT P1, [R5+URZ+0x28840], R0 ;  /* 0x02884000050075a7 */ /* 0x000e24000802017f */
[----:B------:R-:W-:-:S04]  /*263d0*/  ISETP.NE.AND P2, PT, R24, 0x2, PT ;  /* 0x000000021800780c */ /* 0x000fc80003f45270 */
[----:B------:R-:W-:Y:S01]  /*263e0*/  SEL R3, RZ, 0x1, P2 ;  /* 0x00000001ff037807 */ /* 0x000fe20001000000 */
[----:B0-----:R-:W-:Y:S08]  /*263f0*/  @!P1 BRA `(.L_x_8594) ;  /* 0x0000006c00689947 */ /* 0x001ff00003800000 */
.L_x_8854:
[----:B------:R-:W-:Y:S02]  /*26400*/  SEL R24, R24, RZ, P2 ;  /* 0x000000ff18187207 */ /* 0x000fe40001000000 */
[----:B------:R-:W-:Y:S01]  /*26410*/  LOP3.LUT R2, R28, R3, RZ, 0x3c, !PT ;  /* 0x000000031c027212 */ /* 0x000fe200078e3cff */
[----:B------:R-:W-:Y:S06]  /*26420*/  @!P0 BRA `(.L_x_8595) ;  /* 0x0000000000048947 */ /* 0x000fec0003800000 */
[----:B------:R-:W-:Y:S01]  /*26430*/  BPT.TRAP 0x1 ;  /* 0x000000040000795c */ /* 0x000fe20000300000 */
.L_x_8595:
[----:B------:R-:W-:Y:S01]  /*26440*/  IMAD R3, R24, 0x8, R7 ;  /* 0x0000000818037824 */ /* 0x000fe200078e0207 */
[----:B------:R-:W-:-:S04]  /*26450*/  SHF.L.U32 R2, R2, 0x1f, RZ ;  /* 0x0000001f02027819 */ /* 0x000fc800000006ff */
[----:B------:R-:W2:Y:S02]  /*26460*/  SYNCS.PHASECHK.TRANS64.TRYWAIT P1, [R3+URZ+0x28840], R2 ;  /* 0x02884002030075a7 */ /* 0x000ea4000802017f */
[----:B--2---:R-:W-:Y:S05]  /*26470*/  @!P1 BRA `(.L_x_8596) ;  /* 0x0000006c005c9947 */ /* 0x004fea0003800000 */
.L_x_8855:
[----:B------:R-:W-:Y:S05]  /*26480*/  @!P0 BRA `(.L_x_8597) ;  /* 0x0000000000048947 */ /* 0x000fea0003800000 */
[----:B------:R-:W-:Y:S01]  /*26490*/  BPT.TRAP 0x1 ;  /* 0x000000040000795c */ /* 0x000fe20000300000 */
.L_x_8597:
[----:B------:R-:W4:Y:S02]  /*264a0*/  SYNCS.PHASECHK.TRANS64.TRYWAIT P1, [R5+URZ+0x28860], R0 ;  /* 0x02886000050075a7 */ /* 0x000f24000802017f */
[----:B----4-:R-:W-:Y:S05]  /*264b0*/  @!P1 BRA `(.L_x_8598) ;  /* 0x0000006c00609947 */ /* 0x010fea0003800000 */
.L_x_8856:
[----:B------:R-:W-:Y:S05]  /*264c0*/  @!P0 BRA `(.L_x_8599) ;  /* 0x0000000000048947 */ /* 0x000fea0003800000 */
[----:B------:R-:W-:Y:S01]  /*264d0*/  BPT.TRAP 0x1 ;  /* 0x000000040000795c */ /* 0x000fe20000300000 */
.L_x_8599:
[----:B------:R0:W0:Y:S02]  /*264e0*/  SYNCS.PHASECHK.TRANS64.TRYWAIT P0, [R3+URZ+0x28860], R2 ;  /* 0x02886002030075a7 */ /* 0x000024000800017f */
[----:B0-----:R-:W-:Y:S05]  /*264f0*/  @!P0 NANOSLEEP.SYNCS 0x989680 ;  /* 0x009896800000895d */ /* 0x001fea0003900000 */
[----:B------:R-:W0:Y:S02]  /*26500*/  @!P0 SYNCS.PHASECHK.TRANS64 P0, [R3+URZ+0x28860], R2 ;  /* 0x02886002030085a7 */ /* 0x000e24000800007f */
[----:B0-----:R-:W-:Y:S05]  /*26510*/  @!P0 BRA `(.L_x_8599) ;  /* 0xfffffffc00f08947 */ /* 0x001fea000383ffff */
.L_x_8181:
[----:B------:R-:W-:Y:S05]  /*26520*/  BSYNC B9 ;  /* 0x0000000000097941 */ /* 0x000fea0003800000 */
.L_x_8178:
[----:B------:R-:W-:Y:S05]  /*26530*/  EXIT ;  /* 0x000000000000794d */ /* 0x000fea0003800000 */
.L_x_8211:
[----:B0-----:R0:W1:Y:S02]  /*26540*/  SYNCS.PHASECHK.TRANS64.TRYWAIT P6, [R91+URZ+0x28890], R102 ;  /* 0x028890665b0075a7 */ /* 0x00106400080c017f */
[----:B-1----:R-:W-:Y:S05]  /*26550*/  @!P6 NANOSLEEP.SYNCS 0x989680 ;  /* 0x009896800000e95d */ /* 0x002fea0003900000 */
[----:B------:R-:W1:Y:S02]  /*26560*/  @!P6 SYNCS.PHASECHK.TRANS64 P6, [R91+URZ+0x28890], R102 ;  /* 0x028890665b00e5a7 */ /* 0x000e6400080c007f */
[----:B-1----:R-:W-:Y:S05]  /*26570*/  @!P6 BRA `(.L_x_8211) ;  /* 0xfffffffc00f0e947 */ /* 0x002fea000383ffff */
[----:B------:R-:W-:Y:S05]  /*26580*/  BRA `(.L_x_8600) ;  /* 0xfffffdcc00947947 */ /* 0x000fea000383ffff */
.L_x_8212:
        /* <DEDUP_REMOVED lines=8> */
.L_x_8602:
[----:B------:R-:W-:Y:S05]  /*26610*/  BSYNC B1 ;  /* 0x0000000000017941 */ /* 0x000fea0003800000 */
.L_x_8601:
        /* <DEDUP_REMOVED lines=8> */
.L_x_8603:
[----:B------:R-:W-:Y:S01]  /*266a0*/  IMAD.MOV.U32 R105, RZ, RZ, R14 ;  /* 0x000000ffff697224 */ /* 0x000fe200078e000e */
[----:B------:R-:W-:Y:S06]  /*266b0*/  BRA `(.L_x_8604) ;  /* 0xfffffdcc005c7947 */ /* 0x000fec000383ffff */
.L_x_8221:
        /* <DEDUP_REMOVED lines=8> */
.L_x_8606:
[----:B------:R-:W-:Y:S05]  /*26740*/  BSYNC B1 ;  /* 0x0000000000017941 */ /* 0x000fea0003800000 */
.L_x_8605:
        /* <DEDUP_REMOVED lines=8> */
.L_x_8607:
[----:B------:R-:W-:Y:S01]  /*267d0*/  IMAD.MOV.U32 R73, RZ, RZ, R14 ;  /* 0x000000ffff497224 */ /* 0x000fe200078e000e */
[----:B------:R-:W-:Y:S06]  /*267e0*/  BRA `(.L_x_8608) ;  /* 0xfffffdd000f07947 */ /* 0x000fec000383ffff */
.L_x_8230:
        /* <DEDUP_REMOVED lines=8> */
.L_x_8610:
[----:B------:R-:W-:Y:S05]  /*26870*/  BSYNC B1 ;  /* 0x0000000000017941 */ /* 0x000fea0003800000 */
.L_x_8609:
        /* <DEDUP_REMOVED lines=8> */
.L_x_8611:
[----:B------:R-:W-:Y:S01]  /*26900*/  IMAD.MOV.U32 R63, RZ, RZ, R14 ;  /* 0x000000ffff3f7224 */ /* 0x000fe200078e000e */
[----:B------:R-:W-:Y:S06]  /*26910*/  BRA `(.L_x_8612) ;  /* 0xfffffdd800847947 */ /* 0x000fec000383ffff */
.L_x_8239:
        /* <DEDUP_REMOVED lines=8> */
.L_x_8614:
[----:B------:R-:W-:Y:S05]  /*269a0*/  BSYNC B1 ;  /* 0x0000000000017941 */ /* 0x000fea0003800000 */
.L_x_8613:
        /* <DEDUP_REMOVED lines=8> */
.L_x_8615:
[----:B------:R-:W-:Y:S01]  /*26a30*/  IMAD.MOV.U32 R53, RZ, RZ, R14 ;  /* 0x000000ffff357224 */ /* 0x000fe200078e000e */
[----:B------:R-:W-:Y:S06]  /*26a40*/  BRA `(.L_x_8616) ;  /* 0xfffffde000147947 */ /* 0x000fec000383ffff */
.L_x_8251:
[----:B--2---:R2:W3:Y:S02]  /*26a50*/  SYNCS.PHASECHK.TRANS64.TRYWAIT P4, [R91+URZ+0x28890], R102 ;  /* 0x028890665b0075a7 */ /* 0x0044e4000808017f */
[----:B---3--:R-:W-:Y:S05]  /*26a60*/  @!P4 NANOSLEEP.SYNCS 0x989680 ;  /* 0x009896800000c95d */ /* 0x008fea0003900000 */
[----:B------:R-:W3:Y:S02]  /*26a70*/  @!P4 SYNCS.PHASECHK.TRANS64 P4, [R91+URZ+0x28890], R102 ;  /* 0x028890665b00c5a7 */ /* 0x000ee4000808007f */
[----:B---3--:R-:W-:Y:S05]  /*26a80*/  @!P4 BRA `(.L_x_8251) ;  /* 0xfffffffc00f0c947 */ /* 0x008fea000383ffff */
[----:B------:R-:W-:Y:S05]  /*26a90*/  BRA `(.L_x_8617) ;  /* 0xfffffdf000407947 */ /* 0x000fea000383ffff */
.L_x_8252:
[----:B------:R-:W-:Y:S01]  /*26aa0*/  BSSY B1, `(.L_x_8618) ;  /* 0x0000008000017945 */ /* 0x000fe20003800000 */
[----:B------:R-:W-:Y:S02]  /*26ab0*/  IMAD.MOV.U32 R13, RZ, RZ, R103 ;  /* 0x000000ffff0d7224 */ /* 0x000fe400078e0067 */
[----:B------:R-:W-:Y:S02]  /*26ac0*/  IMAD.MOV.U32 R12, RZ, RZ, RZ ;  /* 0x000000ffff0c7224 */ /* 0x000fe400078e00ff */
[----:B------:R-:W-:Y:S02]  /*26ad0*/  IMAD.MOV.U32 R11, RZ, RZ, 0x181f ;  /* 0x0000181fff0b7424 */ /* 0x000fe400078e00ff */
[----:B------:R-:W-:-:S07]  /*26ae0*/  IMAD.MOV.U32 R15, RZ, RZ, -0x1 ;  /* 0xffffffffff0f7424 */ /* 0x000fce00078e00ff */
[----:B0-2---:R-:W-:Y:S05]  /*26af0*/  WARPSYNC.COLLECTIVE R15, `(.L_x_8619) ;  /* 0x000000000f087348 */ /* 0x005fea0003c00000 */
[----:B------:R1:W3:Y:S02]  /*26b00*/  SHFL.IDX P6, R14, R13, R12, R11 ;  /* 0x0000000c0d0e7389 */ /* 0x0002e400000c000b */
[----:B0123--:R-:W-:Y:S01]  /*26b10*/  ENDCOLLECTIVE ;  /* 0x000000000000791b */ /* 0x00ffe20003800000 */
.L_x_8619:
[----:B------:R-:W-:Y:S05]  /*26b20*/  BSYNC B1 ;  /* 0x0000000000017941 */ /* 0x000fea0003800000 */
.L_x_8618:
        /* <DEDUP_REMOVED lines=8> */
.L_x_8620:
[----:B------:R-:W-:Y:S01]  /*26bb0*/  IMAD.MOV.U32 R106, RZ, RZ, R14 ;  /* 0x000000ffff6a7224 */ /* 0x000fe200078e000e */
[----:B------:R-:W-:Y:S06]  /*26bc0*/  BRA `(.L_x_8621) ;  /* 0xfffffdf0000c7947 */ /* 0x000fec000383ffff */
.L_x_8257:
[----:B------:R-:W-:Y:S01]  /*26bd0*/  BSSY B1, `(.L_x_8622) ;  /* 0x0000008000017945 */ /* 0x000fe20003800000 */
[----:B0-----:R-:W-:Y:S02]  /*26be0*/  IMAD.MOV.U32 R13, RZ, RZ, R103 ;  /* 0x000000ffff0d7224 */ /* 0x001fe400078e0067 */
[----:B------:R-:W-:Y:S02]  /*26bf0*/  IMAD.MOV.U32 R12, RZ, RZ, 0x1 ;  /* 0x00000001ff0c7424 */ /* 0x000fe400078e00ff */
[----:B------:R-:W-:Y:S02]  /*26c00*/  IMAD.MOV.U32 R11, RZ, RZ, 0x181f ;  /* 0x0000181fff0b7424 */ /* 0x000fe400078e00ff */
[----:B------:R-:W-:-:S07]  /*26c10*/  IMAD.MOV.U32 R15, RZ, RZ, -0x1 ;  /* 0xffffffffff0f7424 */ /* 0x000fce00078e00ff */
[----:B-1234-:R-:W-:Y:S05]  /*26c20*/  WARPSYNC.COLLECTIVE R15, `(.L_x_8623) ;  /* 0x000000000f087348 */ /* 0x01efea0003c00000 */
[----:B------:R0:W0:Y:S02]  /*26c30*/  SHFL.IDX P6, R14, R13, R12, R11 ;  /* 0x0000000c0d0e7389 */ /* 0x00002400000c000b */
[----:B01234-:R-:W-:Y:S01]  /*26c40*/  ENDCOLLECTIVE ;  /* 0x000000000000791b */ /* 0x01ffe20003800000 */
.L_x_8623:
[----:B------:R-:W-:Y:S05]  /*26c50*/  BSYNC B1 ;  /* 0x0000000000017941 */ /* 0x000fea0003800000 */
.L_x_8622:
        /* <DEDUP_REMOVED lines=8> */
.L_x_8624:
[----:B------:R-:W-:Y:S01]  /*26ce0*/  IMAD.MOV.U32 R50, RZ, RZ, R14 ;  /* 0x000000ffff327224 */ /* 0x000fe200078e000e */
[----:B------:R-:W-:Y:S06]  /*26cf0*/  BRA `(.L_x_8625) ;  /* 0xfffffdf400bc7947 */ /* 0x000fec000383ffff */
.L_x_8262:
[----:B------:R-:W-:Y:S01]  /*26d00*/  BSSY B1, `(.L_x_8626) ;  /* 0x0000008000017945 */ /* 0x000fe20003800000 */
[----:B0-----:R-:W-:Y:S01]  /*26d10*/  IMAD.MOV.U32 R13, RZ, RZ, R103 ;  /* 0x000000ffff0d7224 */ /* 0x001fe200078e0067 */
[----:B------:R-:W-:Y:S01]  /*26d20*/  MOV R15, 0xffffffff ;  /* 0xffffffff000f7802 */ /* 0x000fe20000000f00 */
[----:B------:R-:W-:Y:S02]  /*26d30*/  IMAD.MOV.U32 R12, RZ, RZ, 0x2 ;  /* 0x00000002ff0c7424 */ /* 0x000fe400078e00ff */
[----:B------:R-:W-:-:S07]  /*26d40*/  IMAD.MOV.U32 R11, RZ, RZ, 0x181f ;  /* 0x0000181fff0b7424 */ /* 0x000fce00078e00ff */
[----:B-1234-:R-:W-:Y:S05]  /*26d50*/  WARPSYNC.COLLECTIVE R15, `(.L_x_8627) ;  /* 0x000000000f087348 */ /* 0x01efea0003c00000 */
[----:B------:R0:W0:Y:S02]  /*26d60*/  SHFL.IDX P6, R14, R13, R12, R11 ;  /* 0x0000000c0d0e7389 */ /* 0x00002400000c000b */
[----:B01234-:R-:W-:Y:S01]  /*26d70*/  ENDCOLLECTIVE ;  /* 0x000000000000791b */ /* 0x01ffe20003800000 */
.L_x_8627:
[----:B------:R-:W-:Y:S05]  /*26d80*/  BSYNC B1 ;  /* 0x0000000000017941 */ /* 0x000fea0003800000 */
.L_x_8626:
        /* <DEDUP_REMOVED lines=8> */
.L_x_8628:
[----:B------:R-:W-:Y:S05]  /*26e10*/  BRA `(.L_x_8629) ;  /* 0xfffffdfc00707947 */ /* 0x000fea000383ffff */
.L_x_8267:
        /* <DEDUP_REMOVED lines=8> */
.L_x_8631:
[----:B------:R-:W-:Y:S05]  /*26ea0*/  BSYNC B1 ;  /* 0x0000000000017941 */ /* 0x000fea0003800000 */
.L_x_8630:
        /* <DEDUP_REMOVED lines=8> */
.L_x_8632:
[----:B------:R-:W-:Y:S01]  /*26f30*/  IMAD.MOV.U32 R108, RZ, RZ, R14 ;  /* 0x000000ffff6c7224 */ /* 0x000fe200078e000e */
[----:B------:R-:W-:Y:S06]  /*26f40*/  BRA `(.L_x_8633) ;  /* 0xfffffe0400287947 */ /* 0x000fec000383ffff */
.L_x_8272:
[----:B0-----:R0:W1:Y:S02]  /*26f50*/  SYNCS.PHASECHK.TRANS64.TRYWAIT P3, [R91+URZ+0x28890], R102 ;  /* 0x028890665b0075a7 */ /* 0x001064000806017f */
[----:B-1----:R-:W-:Y:S05]  /*26f60*/  @!P3 NANOSLEEP.SYNCS 0x989680 ;  /* 0x009896800000b95d */ /* 0x002fea0003900000 */
[----:B------:R-:W1:Y:S02]  /*26f70*/  @!P3 SYNCS.PHASECHK.TRANS64 P3, [R91+URZ+0x28890], R102 ;  /* 0x028890665b00b5a7 */ /* 0x000e64000806007f */
[----:B-1----:R-:W-:Y:S05]  /*26f80*/  @!P3 BRA `(.L_x_8272) ;  /* 0xfffffffc00f0b947 */ /* 0x002fea000383ffff */
[----:B------:R-:W-:Y:S05]  /*26f90*/  BRA `(.L_x_8634) ;  /* 0xfffffe0c002c7947 */ /* 0x000fea000383ffff */
.L_x_8273:
        /* <DEDUP_REMOVED lines=8> */
.L_x_8636:
[----:B------:R-:W-:Y:S05]  /*27020*/  BSYNC B1 ;  /* 0x0000000000017941 */ /* 0x000fea0003800000 */
.L_x_8635:
        /* <DEDUP_REMOVED lines=8> */
.L_x_8637:
[----:B------:R-:W-:Y:S05]  /*270b0*/  BRA `(.L_x_8638) ;  /* 0xfffffe0c00547947 */ /* 0x000fea000383ffff */
.L_x_8276:
[----:B------:R-:W-:Y:S01]  /*270c0*/  BSSY B1, `(.L_x_8639) ;  /* 0x0000008000017945 */ /* 0x000fe20003800000 */
[----:B----4-:R-:W-:Y:S02]  /*270d0*/  IMAD.MOV.U32 R13, RZ, RZ, R46 ;  /* 0x000000ffff0d7224 */ /* 0x010fe400078e002e */
[----:B------:R-:W-:Y:S02]  /*270e0*/  IMAD.MOV.U32 R12, RZ, RZ, 0x1 ;  /* 0x00000001ff0c7424 */ /* 0x000fe400078e00ff */
[----:B------:R-:W-:Y:S02]  /*270f0*/  IMAD.MOV.U32 R11, RZ, RZ, 0x181f ;  /* 0x0000181fff0b7424 */ /* 0x000fe400078e00ff */
[----:B------:R-:W-:-:S07]  /*27100*/  IMAD.MOV.U32 R15, RZ, RZ, -0x1 ;  /* 0xffffffffff0f7424 */ /* 0x000fce00078e00ff */
[----:B0123--:R-:W-:Y:S05]  /*27110*/  WARPSYNC.COLLECTIVE R15, `(.L_x_8640) ;  /* 0x000000000f087348 */ /* 0x00ffea0003c00000 */
[----:B---3--:R3:W4:Y:S02]  /*27120*/  SHFL.IDX P6, R14, R13, R12, R11 ;  /* 0x0000000c0d0e7389 */ /* 0x00872400000c000b */
[----:B01234-:R-:W-:Y:S01]  /*27130*/  ENDCOLLECTIVE ;  /* 0x000000000000791b */ /* 0x01ffe20003800000 */
.L_x_8640:
[----:B------:R-:W-:Y:S05]  /*27140*/  BSYNC B1 ;  /* 0x0000000000017941 */ /* 0x000fea0003800000 */
.L_x_8639:
        /* <DEDUP_REMOVED lines=8> */
.L_x_8641:
[----:B------:R-:W-:Y:S05]  /*271d0*/  BRA `(.L_x_8642) ;  /* 0xfffffe0c00547947 */ /* 0x000fea000383ffff */
.L_x_8279:
        /* <DEDUP_REMOVED lines=8> */
.L_x_8644:
[----:B------:R-:W-:Y:S05]  /*27260*/  BSYNC B1 ;  /* 0x0000000000017941 */ /* 0x000fea0003800000 */
.L_x_8643:
        /* <DEDUP_REMOVED lines=8> */
.L_x_8645:
[----:B------:R-:W-:Y:S05]  /*272f0*/  BRA `(.L_x_8646) ;  /* 0xfffffe0c00587947 */ /* 0x000fea000383ffff */
.L_x_8282:
[----:B------:R-:W-:Y:S01]  /*27300*/  BSSY B1, `(.L_x_8647) ;  /* 0x0000008000017945 */ /* 0x000fe20003800000 */
[----:B0-----:R-:W-:Y:S02]  /*27310*/  IMAD.MOV.U32 R13, RZ, RZ, R46 ;  /* 0x000000ffff0d7224 */ /* 0x001fe400078e002e */
[----:B------:R-:W-:Y:S02]  /*27320*/  IMAD.MOV.U32 R12, RZ, RZ, 0x3 ;  /* 0x00000003ff0c7424 */ /* 0x000fe400078e00ff */
[----:B------:R-:W-:Y:S02]  /*27330*/  IMAD.MOV.U32 R11, RZ, RZ, 0x181f ;  /* 0x0000181fff0b7424 */ /* 0x000fe400078e00ff */
[----:B------:R-:W-:-:S07]  /*27340*/  IMAD.MOV.U32 R15, RZ, RZ, -0x1 ;  /* 0xffffffffff0f7424 */ /* 0x000fce00078e00ff */
[----:B-1234-:R-:W-:Y:S05]  /*27350*/  WARPSYNC.COLLECTIVE R15, `(.L_x_8648) ;  /* 0x000000000f087348 */ /* 0x01efea0003c00000 */
[----:B----4-:R0:W4:Y:S02]  /*27360*/  SHFL.IDX P6, R14, R13, R12, R11 ;  /* 0x0000000c0d0e7389 */ /* 0x01012400000c000b */
[----:B01234-:R-:W-:Y:S01]  /*27370*/  ENDCOLLECTIVE ;  /* 0x000000000000791b */ /* 0x01ffe20003800000 */
.L_x_8648:
[----:B------:R-:W-:Y:S05]  /*27380*/  BSYNC B1 ;  /* 0x0000000000017941 */ /* 0x000fea0003800000 */
.L_x_8647:
        /* <DEDUP_REMOVED lines=8> */
.L_x_8649:
[----:B------:R-:W-:Y:S05]  /*27410*/  BRA `(.L_x_8650) ;  /* 0xfffffe0c005c7947 */ /* 0x000fea000383ffff */
.L_x_8286:
[----:B------:R0:W0:Y:S02]  /*27420*/  SYNCS.PHASECHK.TRANS64.TRYWAIT P4, [R91+URZ+0x288b0], R102 ;  /* 0x0288b0665b0075a7 */ /* 0x000024000808017f */
[----:B0-----:R-:W-:Y:S05]  /*27430*/  @!P4 NANOSLEEP.SYNCS 0x989680 ;  /* 0x009896800000c95d */ /* 0x001fea0003900000 */
[----:B------:R-:W0:Y:S02]  /*27440*/  @!P4 SYNCS.PHASECHK.TRANS64 P4, [R91+URZ+0x288b0], R102 ;  /* 0x0288b0665b00c5a7 */ /* 0x000e24000808007f */
[----:B0-----:R-:W-:Y:S05]  /*27450*/  @!P4 BRA `(.L_x_8286) ;  /* 0xfffffffc00f0c947 */ /* 0x001fea000383ffff */
[----:B------:R-:W-:Y:S05]  /*27460*/  BRA `(.L_x_8651) ;  /* 0xfffffe0c00d87947 */ /* 0x000fea000383ffff */
.L_x_8306:
[----:B------:R-:W-:Y:S01]  /*27470*/  BSSY B0, `(.L_x_8652) ;  /* 0x0000008000007945 */ /* 0x000fe20003800000 */
[----:B--2---:R-:W-:Y:S02]  /*27480*/  IMAD.MOV.U32 R13, RZ, RZ, R218 ;  /* 0x000000ffff0d7224 */ /* 0x004fe400078e00da */
[----:B------:R-:W-:Y:S02]  /*27490*/  IMAD.MOV.U32 R12, RZ, RZ, RZ ;  /* 0x000000ffff0c7224 */ /* 0x000fe400078e00ff */
[----:B------:R-:W-:Y:S02]  /*274a0*/  IMAD.MOV.U32 R11, RZ, RZ, 0x1f ;  /* 0x0000001fff0b7424 */ /* 0x000fe400078e00ff */
[----:B------:R-:W-:-:S07]  /*274b0*/  IMAD.MOV.U32 R15, RZ, RZ, -0x1 ;  /* 0xffffffffff0f7424 */ /* 0x000fce00078e00ff */
[----:B-1---5:R-:W-:Y:S05]  /*274c0*/  WARPSYNC.COLLECTIVE R15, `(.L_x_8653) ;  /* 0x000000000f087348 */ /* 0x022fea0003c00000 */
[----:B------:R0:W2:Y:S02]  /*274d0*/  SHFL.IDX P6, R14, R13, R12, R11 ;  /* 0x0000000c0d0e7389 */ /* 0x0000a400000c000b */
[----:B012--5:R-:W-:Y:S01]  /*274e0*/  ENDCOLLECTIVE ;  /* 0x000000000000791b */ /* 0x027fe20003800000 */
.L_x_8653:
[----:B------:R-:W-:Y:S05]  /*274f0*/  BSYNC B0 ;  /* 0x0000000000007941 */ /* 0x000fea0003800000 */
.L_x_8652:
[----:B------:R-:W-:Y:S01]  /*27500*/  IMAD.MOV.U32 R194, RZ, RZ, R14 ;  /* 0x000000ffffc27224 */ /* 0x000fe200078e000e */
[----:B------:R-:W-:Y:S06]  /*27510*/  BRA `(.L_x_8654) ;  /* 0xfffffe1c001c7947 */ /* 0x000fec000383ffff */
.L_x_8316:
        /* <DEDUP_REMOVED lines=8> */
.L_x_8656:
[----:B------:R-:W-:Y:S05]  /*275a0*/  BSYNC B1 ;  /* 0x0000000000017941 */ /* 0x000fea0003800000 */
.L_x_8655:
        /* <DEDUP_REMOVED lines=8> */
.L_x_8657:
[----:B------:R-:W-:Y:S02]  /*27630*/  IMAD.MOV.U32 R13, RZ, RZ, R8 ;  /* 0x000000ffff0d7224 */ /* 0x000fe400078e0008 */
[----:B------:R-:W-:-:S07]  /*27640*/  IMAD.MOV.U32 R3, RZ, RZ, R14 ;  /* 0x000000ffff037224 */ /* 0x000fce00078e000e */
[----:B------:R-:W-:Y:S05]  /*27650*/  WARPSYNC.COLLECTIVE R15, `(.L_x_8658) ;  /* 0x000000000f087348 */ /* 0x000fea0003c00000 */
[----:B------:R0:W1:Y:S02]  /*27660*/  SHFL.IDX P6, R14, R13, R12, R11 ;  /* 0x0000000c0d0e7389 */ /* 0x00006400000c000b */
[----:B01----:R-:W-:Y:S01]  /*27670*/  ENDCOLLECTIVE ;  /* 0x000000000000791b */ /* 0x003fe20003800000 */
.L_x_8658:
[----:B------:R-:W-:Y:S02]  /*27680*/  IMAD.MOV.U32 R13, RZ, RZ, R7 ;  /* 0x000000ffff0d7224 */ /* 0x000fe400078e0007 */
[----:B------:R-:W-:-:S07]  /*27690*/  IMAD.MOV.U32 R4, RZ, RZ, R14 ;  /* 0x000000ffff047224 */ /* 0x000fce00078e000e */
[----:B------:R-:W-:Y:S05]  /*276a0*/  WARPSYNC.COLLECTIVE R15, `(.L_x_8659) ;  /* 0x000000000f087348 */ /* 0x000fea0003c00000 */
[----:B------:R0:W1:Y:S02]  /*276b0*/  SHFL.IDX P6, R14, R13, R12, R11 ;  /* 0x0000000c0d0e7389 */ /* 0x00006400000c000b */
[----:B01----:R-:W-:Y:S01]  /*276c0*/  ENDCOLLECTIVE ;  /* 0x000000000000791b */ /* 0x003fe20003800000 */
.L_x_8659:
[----:B------:R-:W-:Y:S05]  /*276d0*/  BRA `(.L_x_8660) ;  /* 0xfffffe2000707947 */ /* 0x000fea000383ffff */
.L_x_8319:
[----:B------:R-:W-:Y:S01]  /*276e0*/  BSSY B1, `(.L_x_8661) ;  /* 0x0000008000017945 */ /* 0x000fe20003800000 */
[----:B-1----:R-:W-:Y:S02]  /*276f0*/  IMAD.MOV.U32 R13, RZ, RZ, R6 ;  /* 0x000000ffff0d7224 */ /* 0x002fe400078e0006 */
[----:B------:R-:W-:Y:S02]  /*27700*/  IMAD.MOV.U32 R12, RZ, RZ, 0x1 ;  /* 0x00000001ff0c7424 */ /* 0x000fe400078e00ff */
[----:B------:R-:W-:Y:S02]  /*27710*/  IMAD.MOV.U32 R11, RZ, RZ, 0x181f ;  /* 0x0000181fff0b7424 */ /* 0x000fe400078e00ff */
[----:B------:R-:W-:-:S07]  /*27720*/  IMAD.MOV.U32 R15, RZ, RZ, -0x1 ;  /* 0xffffffffff0f7424 */ /* 0x000fce00078e00ff */
[----:B--2---:R-:W-:Y:S05]  /*27730*/  WARPSYNC.COLLECTIVE R15, `(.L_x_8662) ;  /* 0x000000000f087348 */ /* 0x004fea0003c00000 */
[----:B------:R0:W1:Y:S02]  /*27740*/  SHFL.IDX P6, R14, R13, R12, R11 ;  /* 0x0000000c0d0e7389 */ /* 0x00006400000c000b */
[----:B012---:R-:W-:Y:S01]  /*27750*/  ENDCOLLECTIVE ;  /* 0x000000000000791b */ /* 0x007fe20003800000 */
.L_x_8662:
[----:B------:R-:W-:Y:S05]  /*27760*/  BSYNC B1 ;  /* 0x0000000000017941 */ /* 0x000fea0003800000 */
.L_x_8661:
        /* <DEDUP_REMOVED lines=8> */
.L_x_8663:
[----:B------:R-:W-:Y:S02]  /*277f0*/  IMAD.MOV.U32 R13, RZ, RZ, R8 ;  /* 0x000000ffff0d7224 */ /* 0x000fe400078e0008 */
[----:B------:R-:W-:-:S07]  /*27800*/  IMAD.MOV.U32 R3, RZ, RZ, R14 ;  /* 0x000000ffff037224 */ /* 0x000fce00078e000e */
[----:B------:R-:W-:Y:S05]  /*27810*/  WARPSYNC.COLLECTIVE R15, `(.L_x_8664) ;  /* 0x000000000f087348 */ /* 0x000fea0003c00000 */
[----:B------:R0:W1:Y:S02]  /*27820*/  SHFL.IDX P6, R14, R13, R12, R11 ;  /* 0x0000000c0d0e7389 */ /* 0x00006400000c000b */
[----:B01----:R-:W-:Y:S01]  /*27830*/  ENDCOLLECTIVE ;  /* 0x000000000000791b */ /* 0x003fe20003800000 */
.L_x_8664:
[----:B------:R-:W-:Y:S02]  /*27840*/  IMAD.MOV.U32 R13, RZ, RZ, R7 ;  /* 0x000000ffff0d7224 */ /* 0x000fe400078e0007 */
[----:B------:R-:W-:-:S07]  /*27850*/  IMAD.MOV.U32 R4, RZ, RZ, R14 ;  /* 0x000000ffff047224 */ /* 0x000fce00078e000e */
[----:B------:R-:W-:Y:S05]  /*27860*/  WARPSYNC.COLLECTIVE R15, `(.L_x_8665) ;  /* 0x000000000f087348 */ /* 0x000fea0003c00000 */
[----:B------:R0:W1:Y:S02]  /*27870*/  SHFL.IDX P6, R14, R13, R12, R11 ;  /* 0x0000000c0d0e7389 */ /* 0x00006400000c000b */
[----:B01----:R-:W-:Y:S01]  /*27880*/  ENDCOLLECTIVE ;  /* 0x000000000000791b */ /* 0x003fe20003800000 */
.L_x_8665:
[----:B------:R-:W-:Y:S05]  /*27890*/  BRA `(.L_x_8666) ;  /* 0xfffffe2000dc7947 */ /* 0x000fea000383ffff */
.L_x_8322:
[----:B------:R-:W-:Y:S01]  /*278a0*/  BSSY B1, `(.L_x_8667) ;  /* 0x0000008000017945 */ /* 0x000fe20003800000 */
[----:B------:R-:W-:Y:S01]  /*278b0*/  IMAD.MOV.U32 R13, RZ, RZ, R6 ;  /* 0x000000ffff0d7224 */ /* 0x000fe200078e0006 */
[----:B------:R-:W-:Y:S01]  /*278c0*/  MOV R12, 0x2 ;  /* 0x00000002000c7802 */ /* 0x000fe20000000f00 */
[----:B------:R-:W-:Y:S02]  /*278d0*/  IMAD.MOV.U32 R11, RZ, RZ, 0x181f ;  /* 0x0000181fff0b7424 */ /* 0x000fe400078e00ff */
[----:B------:R-:W-:-:S07]  /*278e0*/  IMAD.MOV.U32 R15, RZ, RZ, -0x1 ;  /* 0xffffffffff0f7424 */ /* 0x000fce00078e00ff */
[----:B-12---:R-:W-:Y:S05]  /*278f0*/  WARPSYNC.COLLECTIVE R15, `(.L_x_8668) ;  /* 0x000000000f087348 */ /* 0x006fea0003c00000 */
[----:B------:R0:W3:Y:S02]  /*27900*/  SHFL.IDX P6, R14, R13, R12, R11 ;  /* 0x0000000c0d0e7389 */ /* 0x0000e400000c000b */
[----:B0123--:R-:W-:Y:S01]  /*27910*/  ENDCOLLECTIVE ;  /* 0x000000000000791b */ /* 0x00ffe20003800000 */
.L_x_8668:
[----:B------:R-:W-:Y:S05]  /*27920*/  BSYNC B1 ;  /* 0x0000000000017941 */ /* 0x000fea0003800000 */
.L_x_8667:
        /* <DEDUP_REMOVED lines=8> */
.L_x_8669:
[----:B------:R-:W-:Y:S02]  /*279b0*/  IMAD.MOV.U32 R13, RZ, RZ, R8 ;  /* 0x000000ffff0d7224 */ /* 0x000fe400078e0008 */
[----:B------:R-:W-:-:S07]  /*279c0*/  IMAD.MOV.U32 R3, RZ, RZ, R14 ;  /* 0x000000ffff037224 */ /* 0x000fce00078e000e */
[----:B------:R-:W-:Y:S05]  /*279d0*/  WARPSYNC.COLLECTIVE R15, `(.L_x_8670) ;  /* 0x000000000f087348 */ /* 0x000fea0003c00000 */
[----:B------:R0:W1:Y:S02]  /*279e0*/  SHFL.IDX P6, R14, R13, R12, R11 ;  /* 0x0000000c0d0e7389 */ /* 0x00006400000c000b */
[----:B01----:R-:W-:Y:S01]  /*279f0*/  ENDCOLLECTIVE ;  /* 0x000000000000791b */ /* 0x003fe20003800000 */
.L_x_8670:
[----:B------:R-:W-:Y:S02]  /*27a00*/  IMAD.MOV.U32 R13, RZ, RZ, R7 ;  /* 0x000000ffff0d7224 */ /* 0x000fe400078e0007 */
[----:B------:R-:W-:-:S07]  /*27a10*/  IMAD.MOV.U32 R4, RZ, RZ, R14 ;  /* 0x000000ffff047224 */ /* 0x000fce00078e000e */
[----:B------:R-:W-:Y:S05]  /*27a20*/  WARPSYNC.COLLECTIVE R15, `(.L_x_8671) ;  /* 0x000000000f087348 */ /* 0x000fea0003c00000 */
[----:B------:R0:W1:Y:S02]  /*27a30*/  SHFL.IDX P6, R14, R13, R12, R11 ;  /* 0x0000000c0d0e7389 */ /* 0x00006400000c000b */
[----:B01----:R-:W-:Y:S01]  /*27a40*/  ENDCOLLECTIVE ;  /* 0x000000000000791b */ /* 0x003fe20003800000 */
.L_x_8671:
[----:B------:R-:W-:Y:S05]  /*27a50*/  BRA `(.L_x_8672) ;  /* 0xfffffe2400407947 */ /* 0x000fea000383ffff */
.L_x_8325:
[----:B------:R-:W-:Y:S01]  /*27a60*/  BSSY B1, `(.L_x_8673) ;  /* 0x0000008000017945 */ /* 0x000fe20003800000 */
[----:B------:R-:W-:Y:S02]  /*27a70*/  IMAD.MOV.U32 R13, RZ, RZ, R6 ;  /* 0x000000ffff0d7224 */ /* 0x000fe400078e0006 */
[----:B------:R-:W-:Y:S02]  /*27a80*/  IMAD.MOV.U32 R12, RZ, RZ, 0x3 ;  /* 0x00000003ff0c7424 */ /* 0x000fe400078e00ff */
[----:B------:R-:W-:Y:S02]  /*27a90*/  IMAD.MOV.U32 R11, RZ, RZ, 0x181f ;  /* 0x0000181fff0b7424 */ /* 0x000fe400078e00ff */
[----:B------:R-:W-:-:S07]  /*27aa0*/  IMAD.MOV.U32 R15, RZ, RZ, -0x1 ;  /* 0xffffffffff0f7424 */ /* 0x000fce00078e00ff */
[----:B-12---:R-:W-:Y:S05]  /*27ab0*/  WARPSYNC.COLLECTIVE R15, `(.L_x_8674) ;  /* 0x000000000f087348 */ /* 0x006fea0003c00000 */
[----:B------:R0:W3:Y:S02]  /*27ac0*/  SHFL.IDX P6, R14, R13, R12, R11 ;  /* 0x0000000c0d0e7389 */ /* 0x0000e400000c000b */
[----:B0123--:R-:W-:Y:S01]  /*27ad0*/  ENDCOLLECTIVE ;  /* 0x000000000000791b */ /* 0x00ffe20003800000 */
.L_x_8674:
[----:B------:R-:W-:Y:S05]  /*27ae0*/  BSYNC B1 ;  /* 0x0000000000017941 */ /* 0x000fea0003800000 */
.L_x_8673:
        /* <DEDUP_REMOVED lines=8> */
.L_x_8675:
[----:B------:R-:W-:Y:S02]  /*27b70*/  IMAD.MOV.U32 R13, RZ, RZ, R8 ;  /* 0x000000ffff0d7224 */ /* 0x000fe400078e0008 */
[----:B------:R-:W-:-:S07]  /*27b80*/  IMAD.MOV.U32 R3, RZ, RZ, R14 ;  /* 0x000000ffff037224 */ /* 0x000fce00078e000e */
[----:B------:R-:W-:Y:S05]  /*27b90*/  WARPSYNC.COLLECTIVE R15, `(.L_x_8676) ;  /* 0x000000000f087348 */ /* 0x000fea0003c00000 */
[----:B------:R0:W1:Y:S02]  /*27ba0*/  SHFL.IDX P6, R14, R13, R12, R11 ;  /* 0x0000000c0d0e7389 */ /* 0x00006400000c000b */
[----:B01----:R-:W-:Y:S01]  /*27bb0*/  ENDCOLLECTIVE ;  /* 0x000000000000791b */ /* 0x003fe20003800000 */
.L_x_8676:
[----:B------:R-:W-:Y:S02]  /*27bc0*/  IMAD.MOV.U32 R13, RZ, RZ, R7 ;  /* 0x000000ffff0d7224 */ /* 0x000fe400078e0007 */
[----:B------:R-:W-:-:S07]  /*27bd0*/  IMAD.MOV.U32 R4, RZ, RZ, R14 ;  /* 0x000000ffff047224 */ /* 0x000fce00078e000e */
[----:B------:R-:W-:Y:S05]  /*27be0*/  WARPSYNC.COLLECTIVE R15, `(.L_x_8677) ;  /* 0x000000000f087348 */ /* 0x000fea0003c00000 */
[----:B------:R0:W1:Y:S02]  /*27bf0*/  SHFL.IDX P6, R14, R13, R12, R11 ;  /* 0x0000000c0d0e7389 */ /* 0x00006400000c000b */
[----:B01----:R-:W-:Y:S01]  /*27c00*/  ENDCOLLECTIVE ;  /* 0x000000000000791b */ /* 0x003fe20003800000 */
.L_x_8677:
[----:B------:R-:W-:Y:S05]  /*27c10*/  BRA `(.L_x_8678) ;  /* 0xfffffe2400ac7947 */ /* 0x000fea000383ffff */
.L_x_8329:
[----:B0-----:R0:W1:Y:S02]  /*27c20*/  SYNCS.PHASECHK.TRANS64.TRYWAIT P0, [R18+URZ+0x28800], R5 ;  /* 0x02880005120075a7 */ /* 0x001064000800017f */
[----:B-1----:R-:W-:Y:S05]  /*27c30*/  @!P0 NANOSLEEP.SYNCS 0x989680 ;  /* 0x009896800000895d */ /* 0x002fea0003900000 */
[----:B------:R-:W1:Y:S02]  /*27c40*/  @!P0 SYNCS.PHASECHK.TRANS64 P0, [R18+URZ+0x28800], R5 ;  /* 0x02880005120085a7 */ /* 0x000e64000800007f */
[----:B-1----:R-:W-:Y:S05]  /*27c50*/  @!P0 BRA `(.L_x_8329) ;  /* 0xfffffffc00f08947 */ /* 0x002fea000383ffff */
[----:B------:R-:W-:Y:S05]  /*27c60*/  BRA `(.L_x_8679) ;  /* 0xfffffe2800707947 */ /* 0x000fea000383ffff */
.L_x_8345:
[----:B------:R-:W3:Y:S01]  /*27c70*/  LDC R58, c[0x0][0x3f4] ;  /* 0x0000fd00ff3a7b82 */ /* 0x000ee20000000800 */
[----:B------:R-:W-:Y:S01]  /*27c80*/  BSSY B1, `(.L_x_8680) ;  /* 0x0000008000017945 */ /* 0x000fe20003800000 */
[----:B--2---:R-:W-:Y:S02]  /*27c90*/  IMAD.MOV.U32 R13, RZ, RZ, R43 ;  /* 0x000000ffff0d7224 */ /* 0x004fe400078e002b */
[----:B------:R-:W-:Y:S02]  /*27ca0*/  IMAD.MOV.U32 R12, RZ, RZ, RZ ;  /* 0x000000ffff0c7224 */ /* 0x000fe400078e00ff */
[----:B------:R-:W-:Y:S02]  /*27cb0*/  IMAD.MOV.U32 R11, RZ, RZ, 0x181f ;  /* 0x0000181fff0b7424 */ /* 0x000fe400078e00ff */
[----:B------:R-:W-:-:S07]  /*27cc0*/  IMAD.MOV.U32 R15, RZ, RZ, -0x1 ;  /* 0xffffffffff0f7424 */ /* 0x000fce00078e00ff */
[----:B01-3--:R-:W-:Y:S05]  /*27cd0*/  WARPSYNC.COLLECTIVE R15, `(.L_x_8681) ;  /* 0x000000000f087348 */ /* 0x00bfea0003c00000 */
[----:B------:R2:W4:Y:S02]  /*27ce0*/  SHFL.IDX P6, R14, R13, R12, R11 ;  /* 0x0000000c0d0e7389 */ /* 0x00052400000c000b */
[----:B01234-:R-:W-:Y:S01]  /*27cf0*/  ENDCOLLECTIVE ;  /* 0x000000000000791b */ /* 0x01ffe20003800000 */
.L_x_8681:
[----:B------:R-:W-:Y:S05]  /*27d00*/  BSYNC B1 ;  /* 0x0000000000017941 */ /* 0x000fea0003800000 */
.L_x_8680:
[----:B------:R-:W-:Y:S01]  /*27d10*/  IMAD.MOV.U32 R13, RZ, RZ, R10 ;  /* 0x000000ffff0d7224 */ /* 0x000fe200078e000a */
[----:B------:R-:W-:Y:S01]  /*27d20*/  ISETP.GE.AND P0, PT, R16, R58, PT ;  /* 0x0000003a1000720c */ /* 0x000fe20003f06270 */
[----:B------:R-:W-:Y:S02]  /*27d30*/  IMAD.MOV.U32 R12, RZ, RZ, RZ ;  /* 0x000000ffff0c7224 */ /* 0x000fe400078e00ff */
[----:B------:R-:W-:Y:S02]  /*27d40*/  IMAD.MOV.U32 R11, RZ, RZ, 0x181f ;  /* 0x0000181fff0b7424 */ /* 0x000fe400078e00ff */
[----:B------:R-:W-:Y:S02]  /*27d50*/  IMAD.MOV.U32 R15, RZ, RZ, -0x1 ;  /* 0xffffffffff0f7424 */ /* 0x000fe400078e00ff */
[----:B------:R-:W-:Y:S02]  /*27d60*/  IMAD.MOV.U32 R3, RZ, RZ, R14 ;  /* 0x000000ffff037224 */ /* 0x000fe400078e000e */
[----:B------:R-:W-:-:S07]  /*27d70*/  IMAD R0, R189, R0, RZ ;  /* 0x00000000bd007224 */ /* 0x000fce00078e02ff */
[----:B------:R-:W-:Y:S05]  /*27d80*/  WARPSYNC.COLLECTIVE R15, `(.L_x_8682) ;  /* 0x000000000f087348 */ /* 0x000fea0003c00000 */
[----:B------:R0:W1:Y:S02]  /*27d90*/  SHFL.IDX P6, R14, R13, R12, R11 ;  /* 0x0000000c0d0e7389 */ /* 0x00006400000c000b */
[----:B01----:R-:W-:Y:S01]  /*27da0*/  ENDCOLLECTIVE ;  /* 0x000000000000791b */ /* 0x003fe20003800000 */
.L_x_8682:
[----:B------:R-:W-:Y:S01]  /*27db0*/  ISETP.GE.OR P1, PT, R59, R0, P0 ;  /* 0x000000003b00720c */ /* 0x000fe20000726670 */
[----:B------:R-:W-:-:S12]  /*27dc0*/  IMAD.MOV.U32 R13, RZ, RZ, R45 ;  /* 0x000000ffff0d7224 */ /* 0x000fd800078e002d */
[C---:B------:R-:W-:Y:S01]  /*27dd0*/  @!P1 IMAD.SHL.U32 R7, R16.reuse, 0x2, RZ ;  /* 0x0000000210079824 */ /* 0x040fe200078e00ff */
[----:B------:R-:W-:Y:S01]  /*27de0*/  @!P1 SHF.L.U64.HI R6, R16, 0x1, R17 ;  /* 0x0000000110069819 */ /* 0x000fe20000010211 */
[----:B------:R-:W-:-:S07]  /*27df0*/  IMAD.MOV.U32 R4, RZ, RZ, R14 ;  /* 0x000000ffff047224 */ /* 0x000fce00078e000e */
[----:B------:R-:W-:Y:S05]  /*27e00*/  WARPSYNC.COLLECTIVE R15, `(.L_x_8683) ;  /* 0x000000000f087348 */ /* 0x000fea0003c00000 */
[----:B------:R0:W1:Y:S02]  /*27e10*/  SHFL.IDX P6, R14, R13, R12, R11 ;  /* 0x0000000c0d0e7389 */ /* 0x00006400000c000b */
[----:B01----:R-:W-:Y:S01]  /*27e20*/  ENDCOLLECTIVE ;  /* 0x000000000000791b */ /* 0x003fe20003800000 */
.L_x_8683:
[----:B------:R-:W-:-:S05]  /*27e30*/  @!P1 IADD3 R4, P2, R4, R7, RZ ;  /* 0x0000000704049210 */ /* 0x000fca0007f5e0ff */
[----:B------:R-:W-:Y:S02]  /*27e40*/  @!P1 IMAD.X R3, R3, 0x1, R6, P2 ;  /* 0x0000000103039824 */ /* 0x000fe400010e0606 */
[----:B------:R-:W-:Y:S02]  /*27e50*/  @!P1 IMAD.MOV.U32 R24, RZ, RZ, R4 ;  /* 0x000000ffff189224 */ /* 0x000fe400078e0004 */
[----:B------:R-:W-:Y:S02]  /*27e60*/  @!P1 IMAD.MOV.U32 R25, RZ, RZ, R3 ;  /* 0x000000ffff199224 */ /* 0x000fe400078e0003 */
[----:B------:R-:W-:-:S04]  /*27e70*/  IMAD.MOV.U32 R13, RZ, RZ, R44 ;  /* 0x000000ffff0d7224 */ /* 0x000fc800078e002c */
[----:B------:R-:W5:Y:S01]  /*27e80*/  @!P1 LD.E.128 R24, desc[UR54][R24.64] ;  /* 0x0000003618189980 */ /* 0x000f62000c101d00 */
[----:B------:R-:W-:-:S07]  /*27e90*/  IMAD.MOV.U32 R5, RZ, RZ, R14 ;  /* 0x000000ffff057224 */ /* 0x000fce00078e000e */
[----:B-----5:R-:W-:Y:S05]  /*27ea0*/  WARPSYNC.COLLECTIVE R15, `(.L_x_8684) ;  /* 0x000000000f087348 */ /* 0x020fea0003c00000 */
[----:B------:R0:W1:Y:S02]  /*27eb0*/  SHFL.IDX P6, R14, R13, R12, R11 ;  /* 0x0000000c0d0e7389 */ /* 0x00006400000c000b */
[----:B01---5:R-:W-:Y:S01]  /*27ec0*/  ENDCOLLECTIVE ;  /* 0x000000000000791b */ /* 0x023fe20003800000 */
.L_x_8684:
[----:B------:R-:W-:-:S04]  /*27ed0*/  @!P1 IADD3 R14, P2, R14, R7, RZ ;  /* 0x000000070e0e9210 */ /* 0x000fc80007f5e0ff */
[----:B------:R-:W-:Y:S01]  /*27ee0*/  @!P1 IADD3.X R5, R5, R6, RZ, P2, !PT ;  /* 0x0000000605059210 */ /* 0x000fe200017fe4ff */
[----:B------:R-:W-:-:S06]  /*27ef0*/  @!P1 IMAD.MOV.U32 R4, RZ, RZ, R14 ;  /* 0x000000ffff049224 */ /* 0x000fcc00078e000e */
[----:B------:R-:W5:Y:S01]  /*27f00*/  @!P1 LD.E.128 R4, desc[UR54][R4.64] ;  /* 0x0000003604049980 */ /* 0x000f62000c101d00 */
[----:B------:R-:W-:Y:S02]  /*27f10*/  IMAD.MOV.U32 R13, RZ, RZ, R43 ;  /* 0x000000ffff0d7224 */ /* 0x000fe400078e002b */
[----:B------:R-:W-:-:S07]  /*27f20*/  IMAD.MOV.U32 R12, RZ, RZ, 0x1 ;  /* 0x00000001ff0c7424 */ /* 0x000fce00078e00ff */
[----:B-----5:R-:W-:Y:S05]  /*27f30*/  WARPSYNC.COLLECTIVE R15, `(.L_x_8685) ;  /* 0x000000000f087348 */ /* 0x020fea0003c00000 */
[----:B------:R0:W1:Y:S02]  /*27f40*/  SHFL.IDX P6, R14, R13, R12, R11 ;  /* 0x0000000c0d0e7389 */ /* 0x00006400000c000b */
[----:B01---5:R-:W-:Y:S01]  /*27f50*/  ENDCOLLECTIVE ;  /* 0x000000000000791b */ /* 0x023fe20003800000 */
.L_x_8685:
[----:B------:R-:W-:Y:S01]  /*27f60*/  CS2R R50, SRZ ;  /* 0x0000000000327805 */ /* 0x000fe2000001ff00 */
[----:B------:R-:W-:Y:S01]  /*27f70*/  IMAD.MOV.U32 R13, RZ, RZ, R10 ;  /* 0x000000ffff0d7224 */ /* 0x000fe200078e000a */
[----:B------:R-:W-:Y:S02]  /*27f80*/  CS2R R52, SRZ ;  /* 0x0000000000347805 */ /* 0x000fe4000001ff00 */
[----:B------:R-:W-:Y:S02]  /*27f90*/  CS2R R20, SRZ ;  /* 0x0000000000147805 */ /* 0x000fe4000001ff00 */
[----:B------:R-:W-:Y:S01]  /*27fa0*/  CS2R R36, SRZ ;  /* 0x0000000000247805 */ /* 0x000fe2000001ff00 */
[----:B------:R-:W-:-:S04]  /*27fb0*/  @!P1 IMAD.MOV.U32 R50, RZ, RZ, R24 ;  /* 0x000000ffff329224 */ /* 0x000fc800078e0018 */
[----:B------:R-:W-:-:S05]  /*27fc0*/  IMAD.MOV.U32 R3, RZ, RZ, R50 ;  /* 0x000000ffff037224 */ /* 0x000fca00078e0032 */
[----:B------:R-:W-:Y:S01]  /*27fd0*/  PRMT R76, R3, 0x7610, R76 ;  /* 0x00007610034c7816 */ /* 0x000fe2000000004c */
[----:B------:R-:W-:-:S07]  /*27fe0*/  IMAD.MOV.U32 R3, RZ, RZ, R14 ;  /* 0x000000ffff037224 */ /* 0x000fce00078e000e */
[----:B------:R-:W-:Y:S05]  /*27ff0*/  WARPSYNC.COLLECTIVE R15, `(.L_x_8686) ;  /* 0x000000000f087348 */ /* 0x000fea0003c00000 */
[----:B------:R0:W1:Y:S02]  /*28000*/  SHFL.IDX P6, R14, R13, R12, R11 ;  /* 0x0000000c0d0e7389 */ /* 0x00006400000c000b */
[----:B01----:R-:W-:Y:S01]  /*28010*/  ENDCOLLECTIVE ;  /* 0x000000000000791b */ /* 0x003fe20003800000 */
.L_x_8686:
[----:B------:R-:W-:-:S04]  /*28020*/  @!P1 IMAD.MOV.U32 R51, RZ, RZ, R25 ;  /* 0x000000ffff339224 */ /* 0x000fc800078e0019 */
[----:B------:R-:W-:-:S05]  /*28030*/  IMAD.MOV.U32 R8, RZ, RZ, R51 ;  /* 0x000000ffff087224 */ /* 0x000fca00078e0033 */
[----:B------:R-:W-:Y:S01]  /*28040*/  PRMT R77, R8, 0x7610, R77 ;  /* 0x00007610084d7816 */ /* 0x000fe2000000004d */
[----:B------:R-:W-:Y:S02]  /*28050*/  IMAD.MOV.U32 R13, RZ, RZ, R45 ;  /* 0x000000ffff0d7224 */ /* 0x000fe400078e002d */
[----:B------:R-:W-:-:S07]  /*28060*/  IMAD.MOV.U32 R8, RZ, RZ, R14 ;  /* 0x000000ffff087224 */ /* 0x000fce00078e000e */
[----:B------:R-:W-:Y:S05]  /*28070*/  WARPSYNC.COLLECTIVE R15, `(.L_x_8687) ;  /* 0x000000000f087348 */ /* 0x000fea0003c00000 */
[----:B------:R0:W1:Y:S02]  /*28080*/  SHFL.IDX P6, R14, R13, R12, R11 ;  /* 0x0000000c0d0e7389 */ /* 0x00006400000c000b */
[----:B01----:R-:W-:Y:S01]  /*28090*/  ENDCOLLECTIVE ;  /* 0x000000000000791b */ /* 0x003fe20003800000 */
.L_x_8687:
[----:B------:R-:W-:Y:S02]  /*280a0*/  IMAD.MOV.U32 R13, RZ, RZ, R44 ;  /* 0x000000ffff0d7224 */ /* 0x000fe400078e002c */
[----:B------:R-:W-:-:S07]  /*280b0*/  IMAD.MOV.U32 R9, RZ, RZ, R14 ;  /* 0x000000ffff097224 */ /* 0x000fce00078e000e */
[----:B------:R-:W-:Y:S05]  /*280c0*/  WARPSYNC.COLLECTIVE R15, `(.L_x_8688) ;  /* 0x000000000f087348 */ /* 0x000fea0003c00000 */
[----:B------:R0:W1:Y:S02]  /*280d0*/  SHFL.IDX P6, R14, R13, R12, R11 ;  /* 0x0000000c0d0e7389 */ /* 0x00006400000c000b */
[----:B01----:R-:W-:Y:S01]  /*280e0*/  ENDCOLLECTIVE ;  /* 0x000000000000791b */ /* 0x003fe20003800000 */
.L_x_8688:
[----:B------:R-:W-:Y:S02]  /*280f0*/  @!P1 IMAD.MOV.U32 R52, RZ, RZ, R26 ;  /* 0x000000ffff349224 */ /* 0x000fe400078e001a */
[----:B------:R-:W-:Y:S02]  /*28100*/  @!P1 IMAD.MOV.U32 R53, RZ, RZ, R27 ;  /* 0x000000ffff359224 */ /* 0x000fe400078e001b */
[----:B------:R-:W-:Y:S02]  /*28110*/  @!P1 IMAD.MOV.U32 R20, RZ, RZ, R4 ;  /* 0x000000ffff149224 */ /* 0x000fe400078e0004 */
[----:B------:R-:W-:Y:S02]  /*28120*/  @!P1 IMAD.MOV.U32 R21, RZ, RZ, R5 ;  /* 0x000000ffff159224 */ /* 0x000fe400078e0005 */
[----:B------:R-:W-:Y:S02]  /*28130*/  @!P1 IMAD.MOV.U32 R36, RZ, RZ, R6 ;  /* 0x000000ffff249224 */ /* 0x000fe400078e0006 */
[----:B------:R-:W-:-:S02]  /*28140*/  @!P1 IMAD.MOV.U32 R37, RZ, RZ, R7 ;  /* 0x000000ffff259224 */ /* 0x000fc400078e0007 */
[----:B------:R-:W-:Y:S02]  /*28150*/  IMAD.MOV.U32 R24, RZ, RZ, R52 ;  /* 0x000000ffff187224 */ /* 0x000fe400078e0034 */
[----:B------:R-:W-:Y:S02]  /*28160*/  IMAD.MOV.U32 R25, RZ, RZ, R53 ;  /* 0x000000ffff197224 */ /* 0x000fe400078e0035 */
[----:B------:R-:W-:Y:S02]  /*28170*/  IMAD.MOV.U32 R4, RZ, RZ, R20 ;  /* 0x000000ffff047224 */ /* 0x000fe400078e0014 */
[----:B------:R-:W-:Y:S02]  /*28180*/  IMAD.MOV.U32 R5, RZ, RZ, R21 ;  /* 0x000000ffff057224 */ /* 0x000fe400078e0015 */
[----:B------:R-:W-:Y:S02]  /*28190*/  IMAD.MOV.U32 R6, RZ, RZ, R36 ;  /* 0x000000ffff067224 */ /* 0x000fe400078e0024 */
[----:B------:R-:W-:Y:S01]  /*281a0*/  IMAD.MOV.U32 R7, RZ, RZ, R37 ;  /* 0x000000ffff077224 */ /* 0x000fe200078e0025 */
[----:B------:R-:W-:-:S02]  /*281b0*/  PRMT R46, R24, 0x7610, R46 ;  /* 0x00007610182e7816 */ /* 0x000fc4000000002e */
[----:B------:R-:W-:Y:S02]  /*281c0*/  PRMT R47, R25, 0x7610, R47 ;  /* 0x00007610192f7816 */ /* 0x000fe4000000002f */
[----:B------:R-:W-:Y:S02]  /*281d0*/  CS2R R24, SRZ ;  /* 0x0000000000187805 */ /* 0x000fe4000001ff00 */
[----:B------:R-:W-:Y:S02]  /*281e0*/  PRMT R78, R4, 0x7610, R78 ;  /* 0x00007610044e7816 */ /* 0x000fe4000000004e */
[----:B------:R-:W-:Y:S02]  /*281f0*/  PRMT R79, R5, 0x7610, R79 ;  /* 0x00007610054f7816 */ /* 0x000fe4000000004f */
[----:B------:R-:W-:Y:S02]  /*28200*/  PRMT R80, R6, 0x7610, R80 ;  /* 0x0000761006507816 */ /* 0x000fe40000000050 */
[----:B------:R-:W-:Y:S01]  /*28210*/  PRMT R86, R7, 0x7610, R86 ;  /* 0x0000761007567816 */ /* 0x000fe20000000056 */
[----:B------:R-:W-:Y:S06]  /*28220*/  BRA `(.L_x_8689) ;  /* 0xfffffe4000b07947 */ /* 0x000fec000383ffff */
.L_x_8348:
[----:B------:R-:W-:Y:S01]  /*28230*/  BSSY B1, `(.L_x_8690) ;  /* 0x0000008000017945 */ /* 0x000fe20003800000 */
[----:B--2---:R-:W-:Y:S02]  /*28240*/  IMAD.MOV.U32 R13, RZ, RZ, R43 ;  /* 0x000000ffff0d7224 */ /* 0x004fe400078e002b */
[----:B------:R-:W-:Y:S02]  /*28250*/  IMAD.MOV.U32 R12, RZ, RZ, 0x2 ;  /* 0x00000002ff0c7424 */ /* 0x000fe400078e00ff */
[----:B------:R-:W-:Y:S02]  /*28260*/  IMAD.MOV.U32 R11, RZ, RZ, 0x181f ;  /* 0x0000181fff0b7424 */ /* 0x000fe400078e00ff */
[----:B-1----:R-:W-:-:S07]  /*28270*/  IMAD.MOV.U32 R15, RZ, RZ, -0x1 ;  /* 0xffffffffff0f7424 */ /* 0x002fce00078e00ff */
[----:B------:R-:W-:Y:S05]  /*28280*/  WARPSYNC.COLLECTIVE R15, `(.L_x_8691) ;  /* 0x000000000f087348 */ /* 0x000fea0003c00000 */
[----:B------:R0:W1:Y:S02]  /*28290*/  SHFL.IDX P6, R14, R13, R12, R11 ;  /* 0x0000000c0d0e7389 */ /* 0x00006400000c000b */
[----:B01----:R-:W-:Y:S01]  /*282a0*/  ENDCOLLECTIVE ;  /* 0x000000000000791b */ /* 0x003fe20003800000 */
.L_x_8691:
[----:B------:R-:W-:Y:S05]  /*282b0*/  BSYNC B1 ;  /* 0x0000000000017941 */ /* 0x000fea0003800000 */
.L_x_8690:
[----:B------:R-:W-:Y:S02]  /*282c0*/  IMAD.MOV.U32 R13, RZ, RZ, R10 ;  /* 0x000000ffff0d7224 */ /* 0x000fe400078e000a */
[----:B------:R-:W-:Y:S02]  /*282d0*/  IMAD.MOV.U32 R12, RZ, RZ, 0x2 ;  /* 0x00000002ff0c7424 */ /* 0x000fe400078e00ff */
[----:B------:R-:W-:Y:S02]  /*282e0*/  IMAD.MOV.U32 R11, RZ, RZ, 0x181f ;  /* 0x0000181fff0b7424 */ /* 0x000fe400078e00ff */
[----:B------:R-:W-:Y:S02]  /*282f0*/  IMAD.MOV.U32 R15, RZ, RZ, -0x1 ;  /* 0xffffffffff0f7424 */ /* 0x000fe400078e00ff */
[----:B------:R-:W-:Y:S02]  /*28300*/  IMAD.MOV.U32 R3, RZ, RZ, R14 ;  /* 0x000000ffff037224 */ /* 0x000fe400078e000e */
[----:B------:R-:W-:-:S07]  /*28310*/  VIADD R9, R59, 0x40 ;  /* 0x000000403b097836 */ /* 0x000fce0000000000 */
[----:B------:R-:W-:Y:S05]  /*28320*/  WARPSYNC.COLLECTIVE R15, `(.L_x_8692) ;  /* 0x000000000f087348 */ /* 0x000fea0003c00000 */
[----:B------:R0:W1:Y:S02]  /*28330*/  SHFL.IDX P6, R14, R13, R12, R11 ;  /* 0x0000000c0d0e7389 */ /* 0x00006400000c000b */
[----:B01----:R-:W-:Y:S01]  /*28340*/  ENDCOLLECTIVE ;  /* 0x000000000000791b */ /* 0x003fe20003800000 */
.L_x_8692:
        /* <DEDUP_REMOVED lines=8> */
.L_x_8693:
[----:B------:R-:W-:-:S04]  /*283d0*/  @!P1 IADD3 R8, P2, R8, R29, RZ ;  /* 0x0000001d08089210 */ /* 0x000fc80007f5e0ff */
[----:B------:R-:W-:Y:S01]  /*283e0*/  @!P1 MOV R32, R8 ;  /* 0x0000000800209202 */ /* 0x000fe20000000f00 */
[----:B------:R-:W-:-:S04]  /*283f0*/  @!P1 IMAD.X R3, R3, 0x1, R28, P2 ;  /* 0x0000000103039824 */ /* 0x000fc800010e061c */
[----:B------:R-:W-:Y:S02]  /*28400*/  @!P1 IMAD.MOV.U32 R33, RZ, RZ, R3 ;  /* 0x000000ffff219224 */ /* 0x000fe400078e0003 */
[----:B------:R-:W-:-:S04]  /*28410*/  IMAD.MOV.U32 R13, RZ, RZ, R44 ;  /* 0x000000ffff0d7224 */ /* 0x000fc800078e002c */
[----:B------:R-:W5:Y:S01]  /*28420*/  @!P1 LD.E.128 R32, desc[UR54][R32.64] ;  /* 0x0000003620209980 */ /* 0x000f62000c101d00 */
[----:B------:R-:W-:-:S07]  /*28430*/  IMAD.MOV.U32 R9, RZ, RZ, R14 ;  /* 0x000000ffff097224 */ /* 0x000fce00078e000e */
[----:B-----5:R-:W-:Y:S05]  /*28440*/  WARPSYNC.COLLECTIVE R15, `(.L_x_8694) ;  /* 0x000000000f087348 */ /* 0x020fea0003c00000 */
[----:B------:R0:W1:Y:S02]  /*28450*/  SHFL.IDX P6, R14, R13, R12, R11 ;  /* 0x0000000c0d0e7389 */ /* 0x00006400000c000b */
[----:B01---5:R-:W-:Y:S01]  /*28460*/  ENDCOLLECTIVE ;  /* 0x000000000000791b */ /* 0x023fe20003800000 */
.L_x_8694:
[----:B------:R-:W-:-:S05]  /*28470*/  @!P1 IADD3 R14, P2, R14, R29, RZ ;  /* 0x0000001d0e0e9210 */ /* 0x000fca0007f5e0ff */
[----:B------:R-:W-:-:S04]  /*28480*/  @!P1 IMAD.X R9, R9, 0x1, R28, P2 ;  /* 0x0000000109099824 */ /* 0x000fc800010e061c */
[----:B------:R-:W-:-:S05]  /*28490*/  @!P1 IMAD.MOV.U32 R15, RZ, RZ, R9 ;  /* 0x000000ffff0f9224 */ /* 0x000fca00078e0009 */
[----:B------:R0:W5:Y:S01]  /*284a0*/  @!P1 LD.E.128 R28, desc[UR54][R14.64] ;  /* 0x000000360e1c9980 */ /* 0x000162000c101d00 */
[----:B------:R-:W-:Y:S02]  /*284b0*/  IMAD.MOV.U32 R13, RZ, RZ, R43 ;  /* 0x000000ffff0d7224 */ /* 0x000fe400078e002b */
[----:B------:R-:W-:Y:S02]  /*284c0*/  IMAD.MOV.U32 R12, RZ, RZ, 0x3 ;  /* 0x00000003ff0c7424 */ /* 0x000fe400078e00ff */
[----:B0-----:R-:W-:-:S07]  /*284d0*/  IMAD.MOV.U32 R15, RZ, RZ, -0x1 ;  /* 0xffffffffff0f7424 */ /* 0x001fce00078e00ff */
[----:B-----5:R-:W-:Y:S05]  /*284e0*/  WARPSYNC.COLLECTIVE R15, `(.L_x_8695) ;  /* 0x000000000f087348 */ /* 0x020fea0003c00000 */
[----:B------:R0:W1:Y:S02]  /*284f0*/  SHFL.IDX P6, R14, R13, R12, R11 ;  /* 0x0000000c0d0e7389 */ /* 0x00006400000c000b */
[----:B01---5:R-:W-:Y:S01]  /*28500*/  ENDCOLLECTIVE ;  /* 0x000000000000791b */ /* 0x023fe20003800000 */
.L_x_8695:
        /* <DEDUP_REMOVED lines=12> */
.L_x_8696:
[----:B------:R-:W-:Y:S02]  /*285d0*/  IMAD.MOV.U32 R13, RZ, RZ, R45 ;  /* 0x000000ffff0d7224 */ /* 0x000fe400078e002d */
[----:B------:R-:W-:-:S07]  /*285e0*/  IMAD.MOV.U32 R32, RZ, RZ, R14 ;  /* 0x000000ffff207224 */ /* 0x000fce00078e000e */
[----:B------:R-:W-:Y:S05]  /*285f0*/  WARPSYNC.COLLECTIVE R15, `(.L_x_8697) ;  /* 0x000000000f087348 */ /* 0x000fea0003c00000 */
[----:B------:R0:W1:Y:S02]  /*28600*/  SHFL.IDX P6, R14, R13, R12, R11 ;  /* 0x0000000c0d0e7389 */ /* 0x00006400000c000b */
[----:B01----:R-:W-:Y:S01]  /*28610*/  ENDCOLLECTIVE ;  /* 0x000000000000791b */ /* 0x003fe20003800000 */
.L_x_8697:
[----:B------:R-:W-:Y:S02]  /*28620*/  @!P1 IMAD.MOV.U32 R55, RZ, RZ, R33 ;  /* 0x000000ffff379224 */ /* 0x000fe400078e0021 */
[----:B------:R-:W-:Y:S02]  /*28630*/  IMAD.MOV.U32 R13, RZ, RZ, R44 ;  /* 0x000000ffff0d7224 */ /* 0x000fe400078e002c */
[----:B------:R-:W-:Y:S02]  /*28640*/  IMAD.MOV.U32 R8, RZ, RZ, R55 ;  /* 0x000000ffff087224 */ /* 0x000fe400078e0037 */
[----:B------:R-:W-:-:S07]  /*28650*/  IMAD.MOV.U32 R33, RZ, RZ, R14 ;  /* 0x000000ffff217224 */ /* 0x000fce00078e000e */
[----:B------:R-:W-:Y:S05]  /*28660*/  WARPSYNC.COLLECTIVE R15, `(.L_x_8698) ;  /* 0x000000000f087348 */ /* 0x000fea0003c00000 */
[----:B------:R0:W1:Y:S02]  /*28670*/  SHFL.IDX P6, R14, R13, R12, R11 ;  /* 0x0000000c0d0e7389 */ /* 0x00006400000c000b */
[----:B01----:R-:W-:Y:S01]  /*28680*/  ENDCOLLECTIVE ;  /* 0x000000000000791b */ /* 0x003fe20003800000 */
.L_x_8698:
[----:B------:R-:W-:Y:S02]  /*28690*/  @!P1 IMAD.MOV.U32 R56, RZ, RZ, R34 ;  /* 0x000000ffff389224 */ /* 0x000fe400078e0022 */
[----:B------:R-:W-:Y:S01]  /*286a0*/  @!P1 IMAD.MOV.U32 R57, RZ, RZ, R35 ;  /* 0x000000ffff399224 */ /* 0x000fe200078e0023 */
[----:B------:R-:W-:Y:S01]  /*286b0*/  PRMT R69, R8, 0x7610, R69 ;  /* 0x0000761008457816 */ /* 0x000fe20000000045 */
[----:B------:R-:W-:Y:S02]  /*286c0*/  IMAD.MOV.U32 R8, RZ, RZ, R56 ;  /* 0x000000ffff087224 */ /* 0x000fe400078e0038 */
[----:B------:R-:W-:Y:S02]  /*286d0*/  IMAD.MOV.U32 R9, RZ, RZ, R57 ;  /* 0x000000ffff097224 */ /* 0x000fe400078e0039 */
[----:B------:R-:W-:Y:S02]  /*286e0*/  @!P1 IMAD.MOV.U32 R38, RZ, RZ, R28 ;  /* 0x000000ffff269224 */ /* 0x000fe400078e001c */
[----:B------:R-:W-:-:S02]  /*286f0*/  @!P1 IMAD.MOV.U32 R39, RZ, RZ, R29 ;  /* 0x000000ffff279224 */ /* 0x000fc400078e001d */
[----:B------:R-:W-:Y:S02]  /*28700*/  @!P1 IMAD.MOV.U32 R40, RZ, RZ, R30 ;  /* 0x000000ffff289224 */ /* 0x000fe400078e001e */
[----:B------:R-:W-:Y:S01]  /*28710*/  @!P1 IMAD.MOV.U32 R41, RZ, RZ, R31 ;  /* 0x000000ffff299224 */ /* 0x000fe200078e001f */
        /* <DEDUP_REMOVED lines=8> */
[----:B------:R-:W-:-:S02]  /*287a0*/  PRMT R73, R9, 0x7610, R73 ;  /* 0x0000761009497816 */ /* 0x000fc40000000049 */
[----:B------:R-:W-:Y:S02]  /*287b0*/  CS2R R8, SRZ ;  /* 0x0000000000087805 */ /* 0x000fe4000001ff00 */
[----:B------:R-:W-:Y:S02]  /*287c0*/  PRMT R74, R10, 0x7610, R74 ;  /* 0x000076100a4a7816 */ /* 0x000fe4000000004a */
[----:B------:R-:W-:Y:S01]  /*287d0*/  PRMT R75, R11, 0x7610, R75 ;  /* 0x000076100b4b7816 */ /* 0x000fe2000000004b */
[----:B------:R-:W-:Y:S06]  /*287e0*/  BRA `(.L_x_8699) ;  /* 0xfffffe4000a07947 */ /* 0x000fec000383ffff */
.L_x_8352:
[----:B0-----:R0:W1:Y:S02]  /*287f0*/  SYNCS.PHASECHK.TRANS64.TRYWAIT P4, [R18+URZ+0x28800], R29 ;  /* 0x0288001d120075a7 */ /* 0x001064000808017f */
[----:B-1----:R-:W-:Y:S05]  /*28800*/  @!P4 NANOSLEEP.SYNCS 0x989680 ;  /* 0x009896800000c95d */ /* 0x002fea0003900000 */
[----:B------:R-:W1:Y:S02]  /*28810*/  @!P4 SYNCS.PHASECHK.TRANS64 P4, [R18+URZ+0x28800], R29 ;  /* 0x0288001d1200c5a7 */ /* 0x000e64000808007f */
[----:B-1----:R-:W-:Y:S05]  /*28820*/  @!P4 BRA `(.L_x_8352) ;  /* 0xfffffffc00f0c947 */ /* 0x002fea000383ffff */
[----:B------:R-:W-:Y:S05]  /*28830*/  BRA `(.L_x_8700) ;  /* 0xfffffe4400487947 */ /* 0x000fea000383ffff */
.L_x_8362:
[----:B----4-:R4:W0:Y:S02]  /*28840*/  SYNCS.PHASECHK.TRANS64.TRYWAIT P1, [R8+URZ+0x28830], R3 ;  /* 0x02883003080075a7 */ /* 0x010824000802017f */
[----:B0-----:R-:W-:Y:S05]  /*28850*/  @!P1 NANOSLEEP.SYNCS 0x989680 ;  /* 0x009896800000995d */ /* 0x001fea0003900000 */
[----:B------:R-:W0:Y:S02]  /*28860*/  @!P1 SYNCS.PHASECHK.TRANS64 P1, [R8+URZ+0x28830], R3 ;  /* 0x02883003080095a7 */ /* 0x000e24000802007f */
[----:B0-----:R-:W-:Y:S05]  /*28870*/  @!P1 BRA `(.L_x_8362) ;  /* 0xfffffffc00f09947 */ /* 0x001fea000383ffff */
[----:B------:R-:W-:Y:S05]  /*28880*/  BRA `(.L_x_8361) ;  /* 0xfffffe60001c7947 */ /* 0x000fea000383ffff */
.L_x_8381:
[----:B-1----:R1:W2:Y:S02]  /*28890*/  SYNCS.PHASECHK.TRANS64.TRYWAIT P4, [R7+URZ+0x28830], R6 ;  /* 0x02883006070075a7 */ /* 0x0022a4000808017f */
[----:B--2---:R-:W-:Y:S05]  /*288a0*/  @!P4 NANOSLEEP.SYNCS 0x989680 ;  /* 0x009896800000c95d */ /* 0x004fea0003900000 */
[----:B------:R-:W2:Y:S02]  /*288b0*/  @!P4 SYNCS.PHASECHK.TRANS64 P4, [R7+URZ+0x28830], R6 ;  /* 0x028830060700c5a7 */ /* 0x000ea4000808007f */
[----:B--2---:R-:W-:Y:S05]  /*288c0*/  @!P4 BRA `(.L_x_8381) ;  /* 0xfffffffc00f0c947 */ /* 0x004fea000383ffff */
[----:B------:R-:W-:Y:S05]  /*288d0*/  BRA `(.L_x_8380) ;  /* 0xfffffe9c00047947 */ /* 0x000fea000383ffff */
.L_x_8385:
[----:B-1----:R1:W2:Y:S02]  /*288e0*/  SYNCS.PHASECHK.TRANS64.TRYWAIT P3, [R7+URZ+0x28850], R6 ;  /* 0x02885006070075a7 */ /* 0x0022a4000806017f */
[----:B--2---:R-:W-:Y:S05]  /*288f0*/  @!P3 NANOSLEEP.SYNCS 0x989680 ;  /* 0x009896800000b95d */ /* 0x004fea0003900000 */
[----:B------:R-:W2:Y:S02]  /*28900*/  @!P3 SYNCS.PHASECHK.TRANS64 P3, [R7+URZ+0x28850], R6 ;  /* 0x028850060700b5a7 */ /* 0x000ea4000806007f */
[----:B--2---:R-:W-:Y:S05]  /*28910*/  @!P3 BRA `(.L_x_8385) ;  /* 0xfffffffc00f0b947 */ /* 0x004fea000383ffff */
[----:B------:R-:W-:Y:S05]  /*28920*/  BRA `(.L_x_8382) ;  /* 0xfffffea000147947 */ /* 0x000fea000383ffff */
.L_x_8406:
[----:B-1----:R1:W2:Y:S02]  /*28930*/  SYNCS.PHASECHK.TRANS64.TRYWAIT P2, [R7+URZ+0x28830], R6 ;  /* 0x02883006070075a7 */ /* 0x0022a4000804017f */
[----:B--2---:R-:W-:Y:S05]  /*28940*/  @!P2 NANOSLEEP.SYNCS 0x989680 ;  /* 0x009896800000a95d */ /* 0x004fea0003900000 */
[----:B------:R-:W2:Y:S02]  /*28950*/  @!P2 SYNCS.PHASECHK.TRANS64 P2, [R7+URZ+0x28830], R6 ;  /* 0x028830060700a5a7 */ /* 0x000ea4000804007f */
[----:B--2---:R-:W-:Y:S05]  /*28960*/  @!P2 BRA `(.L_x_8406) ;  /* 0xfffffffc00f0a947 */ /* 0x004fea000383ffff */
[----:B------:R-:W-:Y:S05]  /*28970*/  BRA `(.L_x_8405) ;  /* 0xfffffed8003c7947 */ /* 0x000fea000383ffff */
.L_x_8410:
[----:B-1----:R1:W2:Y:S02]  /*28980*/  SYNCS.PHASECHK.TRANS64.TRYWAIT P1, [R7+URZ+0x28850], R6 ;  /* 0x02885006070075a7 */ /* 0x0022a4000802017f */
[----:B--2---:R-:W-:Y:S05]  /*28990*/  @!P1 NANOSLEEP.SYNCS 0x989680 ;  /* 0x009896800000995d */ /* 0x004fea0003900000 */
[----:B------:R-:W2:Y:S02]  /*289a0*/  @!P1 SYNCS.PHASECHK.TRANS64 P1, [R7+URZ+0x28850], R6 ;  /* 0x02885006070095a7 */ /* 0x000ea4000802007f */
[----:B--2---:R-:W-:Y:S05]  /*289b0*/  @!P1 BRA `(.L_x_8410) ;  /* 0xfffffffc00f09947 */ /* 0x004fea000383ffff */
[----:B------:R-:W-:Y:S05]  /*289c0*/  BRA `(.L_x_8407) ;  /* 0xfffffedc00587947 */ /* 0x000fea000383ffff */
.L_x_8419:
[----:B-1----:R1:W2:Y:S02]  /*289d0*/  SYNCS.PHASECHK.TRANS64.TRYWAIT P2, [R7+URZ+0x28830], R6 ;  /* 0x02883006070075a7 */ /* 0x0022a4000804017f */
[----:B--2---:R-:W-:Y:S05]  /*289e0*/  @!P2 NANOSLEEP.SYNCS 0x989680 ;  /* 0x009896800000a95d */ /* 0x004fea0003900000 */
[----:B------:R-:W2:Y:S02]  /*289f0*/  @!P2 SYNCS.PHASECHK.TRANS64 P2, [R7+URZ+0x28830], R6 ;  /* 0x028830060700a5a7 */ /* 0x000ea4000804007f */
[----:B--2---:R-:W-:Y:S05]  /*28a00*/  @!P2 BRA `(.L_x_8419) ;  /* 0xfffffffc00f0a947 */ /* 0x004fea000383ffff */
[----:B------:R-:W-:Y:S05]  /*28a10*/  BRA `(.L_x_8418) ;  /* 0xffffff0000c87947 */ /* 0x000fea000383ffff */
.L_x_8423:
[----:B-1----:R1:W2:Y:S02]  /*28a20*/  SYNCS.PHASECHK.TRANS64.TRYWAIT P1, [R7+URZ+0x28850], R6 ;  /* 0x02885006070075a7 */ /* 0x0022a4000802017f */
[----:B--2---:R-:W-:Y:S05]  /*28a30*/  @!P1 NANOSLEEP.SYNCS 0x989680 ;  /* 0x009896800000995d */ /* 0x004fea0003900000 */
[----:B------:R-:W2:Y:S02]  /*28a40*/  @!P1 SYNCS.PHASECHK.TRANS64 P1, [R7+URZ+0x28850], R6 ;  /* 0x02885006070095a7 */ /* 0x000ea4000802007f */
[----:B--2---:R-:W-:Y:S05]  /*28a50*/  @!P1 BRA `(.L_x_8423) ;  /* 0xfffffffc00f09947 */ /* 0x004fea000383ffff */
[----:B------:R-:W-:Y:S05]  /*28a60*/  BRA `(.L_x_8420) ;  /* 0xffffff0400e47947 */ /* 0x000fea000383ffff */
.L_x_8438:
[----:B-1----:R1:W2:Y:S02]  /*28a70*/  SYNCS.PHASECHK.TRANS64.TRYWAIT P1, [R13+URZ+0x28850], R0 ;  /* 0x028850000d0075a7 */ /* 0x0022a4000802017f */
[----:B--2---:R-:W-:Y:S05]  /*28a80*/  @!P1 NANOSLEEP.SYNCS 0x989680 ;  /* 0x009896800000995d */ /* 0x004fea0003900000 */
[----:B------:R-:W2:Y:S02]  /*28a90*/  @!P1 SYNCS.PHASECHK.TRANS64 P1, [R13+URZ+0x28850], R0 ;  /* 0x028850000d0095a7 */ /* 0x000ea4000802007f */
[----:B--2---:R-:W-:Y:S05]  /*28aa0*/  @!P1 BRA `(.L_x_8438) ;  /* 0xfffffffc00f09947 */ /* 0x004fea000383ffff */
[----:B------:R-:W-:Y:S05]  /*28ab0*/  BRA `(.L_x_8437) ;  /* 0xffffff3c00447947 */ /* 0x000fea000383ffff */
.L_x_8453:
[----:B------:R-:W-:Y:S02]  /*28ac0*/  IMAD.MOV.U32 R13, RZ, RZ, R4 ;  /* 0x000000ffff0d7224 */ /* 0x000fe400078e0004 */
[----:B------:R-:W-:Y:S02]  /*28ad0*/  IMAD.MOV.U32 R12, RZ, RZ, RZ ;  /* 0x000000ffff0c7224 */ /* 0x000fe400078e00ff */
[----:B------:R-:W-:Y:S02]  /*28ae0*/  IMAD.MOV.U32 R11, RZ, RZ, 0x181f ;  /* 0x0000181fff0b7424 */ /* 0x000fe400078e00ff */
[----:B------:R-:W-:-:S07]  /*28af0*/  IMAD.MOV.U32 R15, RZ, RZ, -0x1 ;  /* 0xffffffffff0f7424 */ /* 0x000fce00078e00ff */
[----:B---3--:R-:W-:Y:S05]  /*28b00*/  WARPSYNC.COLLECTIVE R15, `(.L_x_8701) ;  /* 0x000000000f087348 */ /* 0x008fea0003c00000 */
[----:B------:R0:W1:Y:S02]  /*28b10*/  SHFL.IDX P6, R14, R13, R12, R11 ;  /* 0x0000000c0d0e7389 */ /* 0x00006400000c000b */
[----:B01-3--:R-:W-:Y:S01]  /*28b20*/  ENDCOLLECTIVE ;  /* 0x000000000000791b */ /* 0x00bfe20003800000 */
.L_x_8701:
[----:B------:R-:W-:Y:S02]  /*28b30*/  IMAD.MOV.U32 R13, RZ, RZ, R0 ;  /* 0x000000ffff0d7224 */ /* 0x000fe400078e0000 */
[----:B------:R-:W-:-:S07]  /*28b40*/  IMAD.MOV.U32 R3, RZ, RZ, R14 ;  /* 0x000000ffff037224 */ /* 0x000fce00078e000e */
[----:B------:R-:W-:Y:S05]  /*28b50*/  WARPSYNC.COLLECTIVE R15, `(.L_x_8702) ;  /* 0x000000000f087348 */ /* 0x000fea0003c00000 */
[----:B------:R0:W1:Y:S02]  /*28b60*/  SHFL.IDX P6, R14, R13, R12, R11 ;  /* 0x0000000c0d0e7389 */ /* 0x00006400000c000b */
[----:B01----:R-:W-:Y:S01]  /*28b70*/  ENDCOLLECTIVE ;  /* 0x000000000000791b */ /* 0x003fe20003800000 */
.L_x_8702:
[----:B------:R-:W-:Y:S05]  /*28b80*/  BRA `(.L_x_8703) ;  /* 0xffffff6000847947 */ /* 0x000fea000383ffff */
.L_x_8456:
[----:B------:R-:W-:Y:S01]  /*28b90*/  BSSY B1, `(.L_x_8704) ;  /* 0x0000008000017945 */ /* 0x000fe20003800000 */
[----:B------:R-:W-:Y:S02]  /*28ba0*/  IMAD.MOV.U32 R13, RZ, RZ, R4 ;  /* 0x000000ffff0d7224 */ /* 0x000fe400078e0004 */
[----:B------:R-:W-:Y:S02]  /*28bb0*/  IMAD.MOV.U32 R12, RZ, RZ, 0x1 ;  /* 0x00000001ff0c7424 */ /* 0x000fe400078e00ff */
[----:B------:R-:W-:Y:S02]  /*28bc0*/  IMAD.MOV.U32 R11, RZ, RZ, 0x181f ;  /* 0x0000181fff0b7424 */ /* 0x000fe400078e00ff */
[----:B----4-:R-:W-:-:S07]  /*28bd0*/  IMAD.MOV.U32 R15, RZ, RZ, -0x1 ;  /* 0xffffffffff0f7424 */ /* 0x010fce00078e00ff */
[----:B0123--:R-:W-:Y:S05]  /*28be0*/  WARPSYNC.COLLECTIVE R15, `(.L_x_8705) ;  /* 0x000000000f087348 */ /* 0x00ffea0003c00000 */
[----:B--2---:R2:W4:Y:S02]  /*28bf0*/  SHFL.IDX P6, R14, R13, R12, R11 ;  /* 0x0000000c0d0e7389 */ /* 0x00452400000c000b */
[----:B01234-:R-:W-:Y:S01]  /*28c00*/  ENDCOLLECTIVE ;  /* 0x000000000000791b */ /* 0x01ffe20003800000 */
.L_x_8705:
[----:B------:R-:W-:Y:S05]  /*28c10*/  BSYNC B1 ;  /* 0x0000000000017941 */ /* 0x000fea0003800000 */
.L_x_8704:
        /* <DEDUP_REMOVED lines=8> */
.L_x_8706:
[----:B------:R-:W-:Y:S05]  /*28ca0*/  BRA `(.L_x_8707) ;  /* 0xffffff6000847947 */ /* 0x000fea000383ffff */
.L_x_8459:
        /* <DEDUP_REMOVED lines=8> */
.L_x_8709:
[----:B------:R-:W-:Y:S05]  /*28d30*/  BSYNC B1 ;  /* 0x0000000000017941 */ /* 0x000fea0003800000 */
.L_x_8708:
        /* <DEDUP_REMOVED lines=8> */
.L_x_8710:
[----:B------:R-:W-:Y:S05]  /*28dc0*/  BRA `(.L_x_8711) ;  /* 0xffffff6000847947 */ /* 0x000fea000383ffff */
.L_x_8462:
[----:B------:R-:W-:Y:S01]  /*28dd0*/  BSSY B1, `(.L_x_8712) ;  /* 0x0000008000017945 */ /* 0x000fe20003800000 */
[----:B------:R-:W-:Y:S02]  /*28de0*/  IMAD.MOV.U32 R13, RZ, RZ, R4 ;  /* 0x000000ffff0d7224 */ /* 0x000fe400078e0004 */
[----:B------:R-:W-:Y:S02]  /*28df0*/  IMAD.MOV.U32 R12, RZ, RZ, 0x3 ;  /* 0x00000003ff0c7424 */ /* 0x000fe400078e00ff */
[----:B------:R-:W-:Y:S02]  /*28e00*/  IMAD.MOV.U32 R11, RZ, RZ, 0x181f ;  /* 0x0000181fff0b7424 */ /* 0x000fe400078e00ff */
[----:B0-----:R-:W-:-:S07]  /*28e10*/  IMAD.MOV.U32 R15, RZ, RZ, -0x1 ;  /* 0xffffffffff0f7424 */ /* 0x001fce00078e00ff */
[----:B-1234-:R-:W-:Y:S05]  /*28e20*/  WARPSYNC.COLLECTIVE R15, `(.L_x_8713) ;  /* 0x000000000f087348 */ /* 0x01efea0003c00000 */
[----:B----4-:R0:W4:Y:S02]  /*28e30*/  SHFL.IDX P6, R14, R13, R12, R11 ;  /* 0x0000000c0d0e7389 */ /* 0x01012400000c000b */
[----:B01234-:R-:W-:Y:S01]  /*28e40*/  ENDCOLLECTIVE ;  /* 0x000000000000791b */ /* 0x01ffe20003800000 */
.L_x_8713:
[----:B------:R-:W-:Y:S05]  /*28e50*/  BSYNC B1 ;  /* 0x0000000000017941 */ /* 0x000fea0003800000 */
.L_x_8712:
        /* <DEDUP_REMOVED lines=8> */
.L_x_8714:
[----:B------:R-:W-:Y:S05]  /*28ee0*/  BRA `(.L_x_8715) ;  /* 0xffffff6000847947 */ /* 0x000fea000383ffff */
.L_x_8487:
        /* <DEDUP_REMOVED lines=11> */
.L_x_8717:
[----:B------:R-:W-:Y:S05]  /*28fa0*/  BSYNC B1 ;  /* 0x0000000000017941 */ /* 0x000fea0003800000 */
.L_x_8716:
[----:B------:R-:W-:Y:S05]  /*28fb0*/  BRA `(.L_x_8718) ;  /* 0xffffff78006c7947 */ /* 0x000fea000383ffff */
.L_x_8489:
[----:B------:R-:W-:Y:S01]  /*28fc0*/  BSSY B1, `(.L_x_8719) ;  /* 0x0000006000017945 */ /* 0x000fe20003800000 */
[----:B------:R-:W-:-:S07]  /*28fd0*/  IMAD.MOV.U32 R15, RZ, RZ, -0x1 ;  /* 0xffffffffff0f7424 */ /* 0x000fce00078e00ff */
[----:B0-----:R-:W-:Y:S05]  /*28fe0*/  WARPSYNC.COLLECTIVE R15, `(.L_x_8720) ;  /* 0x000000000f0c7348 */ /* 0x001fea0003c00000 */
[----:B------:R-:W-:Y:S02]  /*28ff0*/  ELECT P6, UR62, PT ;  /* 0x00000000003e782f */ /* 0x000fe400038c0000 */
[----:B------:R-:W-:Y:S01]  /*29000*/  MOV R14, UR62 ;  /* 0x0000003e000e7c02 */ /* 0x000fe20008000f00 */
[----:B0-----:R-:W-:Y:S10]  /*29010*/  ENDCOLLECTIVE ;  /* 0x000000000000791b */ /* 0x001ff40003800000 */
.L_x_8720:
[----:B------:R-:W-:Y:S05]  /*29020*/  BSYNC B1 ;  /* 0x0000000000017941 */ /* 0x000fea0003800000 */
.L_x_8719:
[----:B------:R-:W-:Y:S05]  /*29030*/  BRA `(.L_x_8488) ;  /* 0xffffff7800647947 */ /* 0x000fea000383ffff */
.L_x_8491:
[----:B0-----:R0:W1:Y:S02]  /*29040*/  SYNCS.PHASECHK.TRANS64.TRYWAIT P0, [R22+URZ+0x28820], R3 ;  /* 0x02882003160075a7 */ /* 0x001064000800017f */
[----:B-1----:R-:W-:Y:S05]  /*29050*/  @!P0 NANOSLEEP.SYNCS 0x989680 ;  /* 0x009896800000895d */ /* 0x002fea0003900000 */
[----:B------:R-:W1:Y:S02]  /*29060*/  @!P0 SYNCS.PHASECHK.TRANS64 P0, [R22+URZ+0x28820], R3 ;  /* 0x02882003160085a7 */ /* 0x000e64000800007f */
[----:B-1----:R-:W-:Y:S05]  /*29070*/  @!P0 BRA `(.L_x_8491) ;  /* 0xfffffffc00f08947 */ /* 0x002fea000383ffff */
[----:B------:R-:W-:Y:S05]  /*29080*/  BRA `(.L_x_8721) ;  /* 0xffffff7800747947 */ /* 0x000fea000383ffff */
.L_x_8495:
[----:B-1----:R1:W2:Y:S02]  /*29090*/  SYNCS.PHASECHK.TRANS64.TRYWAIT P0, [R11+URZ+0x288a0], R14 ;  /* 0x0288a00e0b0075a7 */ /* 0x0022a4000800017f */
[----:B--2---:R-:W-:Y:S05]  /*290a0*/  @!P0 NANOSLEEP.SYNCS 0x989680 ;  /* 0x009896800000895d */ /* 0x004fea0003900000 */
[----:B------:R-:W2:Y:S02]  /*290b0*/  @!P0 SYNCS.PHASECHK.TRANS64 P0, [R11+URZ+0x288a0], R14 ;  /* 0x0288a00e0b0085a7 */ /* 0x000ea4000800007f */
[----:B--2---:R-:W-:Y:S05]  /*290c0*/  @!P0 BRA `(.L_x_8495) ;  /* 0xfffffffc00f08947 */ /* 0x004fea000383ffff */
[----:B------:R-:W-:Y:S05]  /*290d0*/  BRA `(.L_x_8722) ;  /* 0xffffff78008c7947 */ /* 0x000fea000383ffff */
.L_x_8501:
[----:B0-----:R0:W2:Y:S02]  /*290e0*/  SYNCS.PHASECHK.TRANS64.TRYWAIT P0, [R11+URZ+0x288c0], R14 ;  /* 0x0288c00e0b0075a7 */ /* 0x0010a4000800017f */
[----:B--2---:R-:W-:Y:S05]  /*290f0*/  @!P0 NANOSLEEP.SYNCS 0x989680 ;  /* 0x009896800000895d */ /* 0x004fea0003900000 */
[----:B------:R-:W2:Y:S02]  /*29100*/  @!P0 SYNCS.PHASECHK.TRANS64 P0, [R11+URZ+0x288c0], R14 ;  /* 0x0288c00e0b0085a7 */ /* 0x000ea4000800007f */
[----:B--2---:R-:W-:Y:S05]  /*29110*/  @!P0 BRA `(.L_x_8501) ;  /* 0xfffffffc00f08947 */ /* 0x004fea000383ffff */
[----:B------:R-:W-:Y:S05]  /*29120*/  BRA `(.L_x_8723) ;  /* 0xffffff7c004c7947 */ /* 0x000fea000383ffff */
.L_x_8509:
[----:B0-----:R0:W1:Y:S02]  /*29130*/  SYNCS.PHASECHK.TRANS64.TRYWAIT P1, [R12+URZ+0x288a0], R2 ;  /* 0x0288a0020c0075a7 */ /* 0x001064000802017f */
[----:B-1----:R-:W-:Y:S05]  /*29140*/  @!P1 NANOSLEEP.SYNCS 0x989680 ;  /* 0x009896800000995d */ /* 0x002fea0003900000 */
[----:B------:R-:W1:Y:S02]  /*29150*/  @!P1 SYNCS.PHASECHK.TRANS64 P1, [R12+URZ+0x288a0], R2 ;  /* 0x0288a0020c0095a7 */ /* 0x000e64000802007f */
[----:B-1----:R-:W-:Y:S05]  /*29160*/  @!P1 BRA `(.L_x_8509) ;  /* 0xfffffffc00f09947 */ /* 0x002fea000383ffff */
[----:B------:R-:W-:Y:S05]  /*29170*/  BRA `(.L_x_8724) ;  /* 0xffffff8000487947 */ /* 0x000fea000383ffff */
.L_x_8515:
[----:B-1----:R1:W2:Y:S02]  /*29180*/  SYNCS.PHASECHK.TRANS64.TRYWAIT P1, [R12+URZ+0x288c0], R2 ;  /* 0x0288c0020c0075a7 */ /* 0x0022a4000802017f */
[----:B--2---:R-:W-:Y:S05]  /*29190*/  @!P1 NANOSLEEP.SYNCS 0x989680 ;  /* 0x009896800000995d */ /* 0x004fea0003900000 */
[----:B------:R-:W2:Y:S02]  /*291a0*/  @!P1 SYNCS.PHASECHK.TRANS64 P1, [R12+URZ+0x288c0], R2 ;  /* 0x0288c0020c0095a7 */ /* 0x000ea4000802007f */
[----:B--2---:R-:W-:Y:S05]  /*291b0*/  @!P1 BRA `(.L_x_8515) ;  /* 0xfffffffc00f09947 */ /* 0x004fea000383ffff */
[----:B------:R-:W-:Y:S05]  /*291c0*/  BRA `(.L_x_8725) ;  /* 0xffffff8400007947 */ /* 0x000fea000383ffff */
.L_x_8537:
        /* <DEDUP_REMOVED lines=11> */
.L_x_8727:
[----:B------:R-:W-:Y:S05]  /*29280*/  BSYNC B0 ;  /* 0x0000000000007941 */ /* 0x000fea0003800000 */
.L_x_8726:
[----:B------:R-:W-:Y:S05]  /*29290*/  BRA `(.L_x_8728) ;  /* 0xffffff9000cc7947 */ /* 0x000fea000383ffff */
.L_x_8540:
[----:B0-----:R0:W1:Y:S02]  /*292a0*/  SYNCS.PHASECHK.TRANS64.TRYWAIT P0, [R7+URZ+0x28840], R2 ;  /* 0x02884002070075a7 */ /* 0x001064000800017f */
[----:B-1----:R-:W-:Y:S05]  /*292b0*/  @!P0 NANOSLEEP.SYNCS 0x989680 ;  /* 0x009896800000895d */ /* 0x002fea0003900000 */
[----:B------:R-:W1:Y:S02]  /*292c0*/  @!P0 SYNCS.PHASECHK.TRANS64 P0, [R7+URZ+0x28840], R2 ;  /* 0x02884002070085a7 */ /* 0x000e64000800007f */
[----:B-1----:R-:W-:Y:S05]  /*292d0*/  @!P0 BRA `(.L_x_8540) ;  /* 0xfffffffc00f08947 */ /* 0x002fea000383ffff */
[----:B------:R-:W-:Y:S05]  /*292e0*/  BRA `(.L_x_8729) ;  /* 0xffffff9400287947 */ /* 0x000fea000383ffff */
.L_x_8541:
        /* <DEDUP_REMOVED lines=8> */
.L_x_8731:
[----:B------:R-:W-:Y:S05]  /*29370*/  BSYNC B0 ;  /* 0x0000000000007941 */ /* 0x000fea0003800000 */
.L_x_8730:
        /* <DEDUP_REMOVED lines=9> */
.L_x_8732:
[----:B------:R-:W-:Y:S01]  /*29410*/  MOV R13, R0 ;  /* 0x00000000000d7202 */ /* 0x000fe20000000f00 */
[----:B------:R-:W-:Y:S02]  /*29420*/  IMAD.MOV.U32 R12, RZ, RZ, 0x1 ;  /* 0x00000001ff0c7424 */ /* 0x000fe400078e00ff */
[----:B------:R-:W-:-:S07]  /*29430*/  IMAD.MOV.U32 R3, RZ, RZ, R14 ;  /* 0x000000ffff037224 */ /* 0x000fce00078e000e */
[----:B------:R-:W-:Y:S05]  /*29440*/  WARPSYNC.COLLECTIVE R15, `(.L_x_8733) ;  /* 0x000000000f087348 */ /* 0x000fea0003c00000 */
[----:B------:R0:W1:Y:S02]  /*29450*/  SHFL.IDX P6, R14, R13, R12, R11 ;  /* 0x0000000c0d0e7389 */ /* 0x00006400000c000b */
[----:B01----:R-:W-:Y:S01]  /*29460*/  ENDCOLLECTIVE ;  /* 0x000000000000791b */ /* 0x003fe20003800000 */
.L_x_8733:
        /* <DEDUP_REMOVED lines=16> */
.L_x_8734:
[----:B------:R-:W-:Y:S02]  /*29570*/  @P0 IMAD R8, R5, 0x2, R22 ;  /* 0x0000000205080824 */ /* 0x000fe400078e0216 */
[----:B------:R-:W-:Y:S02]  /*29580*/  IMAD.MOV.U32 R13, RZ, RZ, R0 ;  /* 0x000000ffff0d7224 */ /* 0x000fe400078e0000 */
[----:B------:R-:W-:Y:S02]  /*29590*/  IMAD.MOV.U32 R12, RZ, RZ, 0x2 ;  /* 0x00000002ff0c7424 */ /* 0x000fe400078e00ff */
[----:B------:R-:W-:-:S07]  /*295a0*/  IMAD.MOV.U32 R3, RZ, RZ, R14 ;  /* 0x000000ffff037224 */ /* 0x000fce00078e000e */
[----:B------:R-:W-:Y:S05]  /*295b0*/  WARPSYNC.COLLECTIVE R15, `(.L_x_8735) ;  /* 0x000000000f087348 */ /* 0x000fea0003c00000 */
[----:B------:R0:W1:Y:S02]  /*295c0*/  SHFL.IDX P6, R14, R13, R12, R11 ;  /* 0x0000000c0d0e7389 */ /* 0x00006400000c000b */
[----:B01----:R-:W-:Y:S01]  /*295d0*/  ENDCOLLECTIVE ;  /* 0x000000000000791b */ /* 0x003fe20003800000 */
.L_x_8735:
        /* <DEDUP_REMOVED lines=16> */
.L_x_8736:
[----:B------:R-:W-:Y:S02]  /*296e0*/  @P0 IMAD R8, R5, 0x2, R22 ;  /* 0x0000000205080824 */ /* 0x000fe400078e0216 */
[----:B------:R-:W-:Y:S02]  /*296f0*/  IMAD.MOV.U32 R13, RZ, RZ, R0 ;  /* 0x000000ffff0d7224 */ /* 0x000fe400078e0000 */
[----:B------:R-:W-:Y:S02]  /*29700*/  IMAD.MOV.U32 R12, RZ, RZ, 0x3 ;  /* 0x00000003ff0c7424 */ /* 0x000fe400078e00ff */
[----:B------:R-:W-:-:S07]  /*29710*/  IMAD.MOV.U32 R3, RZ, RZ, R14 ;  /* 0x000000ffff037224 */ /* 0x000fce00078e000e */
[----:B------:R-:W-:Y:S05]  /*29720*/  WARPSYNC.COLLECTIVE R15, `(.L_x_8737) ;  /* 0x000000000f087348 */ /* 0x000fea0003c00000 */
[----:B------:R0:W1:Y:S02]  /*29730*/  SHFL.IDX P6, R14, R13, R12, R11 ;  /* 0x0000000c0d0e7389 */ /* 0x00006400000c000b */
[----:B01----:R-:W-:Y:S01]  /*29740*/  ENDCOLLECTIVE ;  /* 0x000000000000791b */ /* 0x003fe20003800000 */
.L_x_8737:
        /* <DEDUP_REMOVED lines=16> */
.L_x_8738:
[----:B------:R-:W-:Y:S02]  /*29850*/  @P0 IMAD R8, R5, 0x2, R22 ;  /* 0x0000000205080824 */ /* 0x000fe400078e0216 */
[----:B------:R-:W-:Y:S02]  /*29860*/  IMAD.MOV.U32 R13, RZ, RZ, R0 ;  /* 0x000000ffff0d7224 */ /* 0x000fe400078e0000 */
[----:B------:R-:W-:Y:S02]  /*29870*/  IMAD.MOV.U32 R12, RZ, RZ, 0x4 ;  /* 0x00000004ff0c7424 */ /* 0x000fe400078e00ff */
[----:B------:R-:W-:-:S07]  /*29880*/  IMAD.MOV.U32 R3, RZ, RZ, R14 ;  /* 0x000000ffff037224 */ /* 0x000fce00078e000e */
[----:B------:R-:W-:Y:S05]  /*29890*/  WARPSYNC.COLLECTIVE R15, `(.L_x_8739) ;  /* 0x000000000f087348 */ /* 0x000fea0003c00000 */
[----:B------:R0:W1:Y:S02]  /*298a0*/  SHFL.IDX P6, R14, R13, R12, R11 ;  /* 0x0000000c0d0e7389 */ /* 0x00006400000c000b */
[----:B01----:R-:W-:Y:S01]  /*298b0*/  ENDCOLLECTIVE ;  /* 0x000000000000791b */ /* 0x003fe20003800000 */
.L_x_8739:
        /* <DEDUP_REMOVED lines=16> */
.L_x_8740:
[----:B------:R-:W-:Y:S02]  /*299c0*/  @P0 IMAD R8, R5, 0x2, R22 ;  /* 0x0000000205080824 */ /* 0x000fe400078e0216 */
[----:B------:R-:W-:Y:S02]  /*299d0*/  IMAD.MOV.U32 R13, RZ, RZ, R0 ;  /* 0x000000ffff0d7224 */ /* 0x000fe400078e0000 */
[----:B------:R-:W-:Y:S02]  /*299e0*/  IMAD.MOV.U32 R12, RZ, RZ, 0x5 ;  /* 0x00000005ff0c7424 */ /* 0x000fe400078e00ff */
[----:B------:R-:W-:-:S07]  /*299f0*/  IMAD.MOV.U32 R3, RZ, RZ, R14 ;  /* 0x000000ffff037224 */ /* 0x000fce00078e000e */
[----:B------:R-:W-:Y:S05]  /*29a00*/  WARPSYNC.COLLECTIVE R15, `(.L_x_8741) ;  /* 0x000000000f087348 */ /* 0x000fea0003c00000 */
[----:B------:R0:W1:Y:S02]  /*29a10*/  SHFL.IDX P6, R14, R13, R12, R11 ;  /* 0x0000000c0d0e7389 */ /* 0x00006400000c000b */
[----:B01----:R-:W-:Y:S01]  /*29a20*/  ENDCOLLECTIVE ;  /* 0x000000000000791b */ /* 0x003fe20003800000 */
.L_x_8741:
        /* <DEDUP_REMOVED lines=16> */
.L_x_8742:
[----:B------:R-:W-:Y:S02]  /*29b30*/  @P0 IMAD R8, R5, 0x2, R22 ;  /* 0x0000000205080824 */ /* 0x000fe400078e0216 */
[----:B------:R-:W-:Y:S02]  /*29b40*/  IMAD.MOV.U32 R13, RZ, RZ, R0 ;  /* 0x000000ffff0d7224 */ /* 0x000fe400078e0000 */
[----:B------:R-:W-:Y:S02]  /*29b50*/  IMAD.MOV.U32 R12, RZ, RZ, 0x6 ;  /* 0x00000006ff0c7424 */ /* 0x000fe400078e00ff */
[----:B------:R-:W-:-:S07]  /*29b60*/  IMAD.MOV.U32 R3, RZ, RZ, R14 ;  /* 0x000000ffff037224 */ /* 0x000fce00078e000e */
[----:B------:R-:W-:Y:S05]  /*29b70*/  WARPSYNC.COLLECTIVE R15, `(.L_x_8743) ;  /* 0x000000000f087348 */ /* 0x000fea0003c00000 */
[----:B------:R0:W1:Y:S02]  /*29b80*/  SHFL.IDX P6, R14, R13, R12, R11 ;  /* 0x0000000c0d0e7389 */ /* 0x00006400000c000b */
[----:B01----:R-:W-:Y:S01]  /*29b90*/  ENDCOLLECTIVE ;  /* 0x000000000000791b */ /* 0x003fe20003800000 */
.L_x_8743:
        /* <DEDUP_REMOVED lines=16> */
.L_x_8744:
[----:B------:R-:W-:Y:S01]  /*29ca0*/  @P0 IMAD R8, R5, 0x2, R22 ;  /* 0x0000000205080824 */ /* 0x000fe200078e0216 */
[----:B------:R-:W-:Y:S01]  /*29cb0*/  MOV R13, R0 ;  /* 0x00000000000d7202 */ /* 0x000fe20000000f00 */
[----:B------:R-:W-:Y:S02]  /*29cc0*/  IMAD.MOV.U32 R12, RZ, RZ, 0x7 ;  /* 0x00000007ff0c7424 */ /* 0x000fe400078e00ff */
[----:B------:R-:W-:-:S07]  /*29cd0*/  IMAD.MOV.U32 R3, RZ, RZ, R14 ;  /* 0x000000ffff037224 */ /* 0x000fce00078e000e */
[----:B------:R-:W-:Y:S05]  /*29ce0*/  WARPSYNC.COLLECTIVE R15, `(.L_x_8745) ;  /* 0x000000000f087348 */ /* 0x000fea0003c00000 */
[----:B------:R0:W1:Y:S02]  /*29cf0*/  SHFL.IDX P6, R14, R13, R12, R11 ;  /* 0x0000000c0d0e7389 */ /* 0x00006400000c000b */
[----:B01----:R-:W-:Y:S01]  /*29d00*/  ENDCOLLECTIVE ;  /* 0x000000000000791b */ /* 0x003fe20003800000 */
.L_x_8745:
        /* <DEDUP_REMOVED lines=10> */
.L_x_8746:
[----:B------:R-:W-:Y:S01]  /*29db0*/  @!PT LDS RZ, [RZ] ;  /* 0x00000000fffff984 */ /* 0x000fe20000000800 */
[----:B------:R-:W-:Y:S01]  /*29dc0*/  @!PT LDS RZ, [RZ] ;  /* 0x00000000fffff984 */ /* 0x000fe20000000800 */
[----:B------:R-:W-:Y:S01]  /*29dd0*/  @!PT LDS RZ, [RZ] ;  /* 0x00000000fffff984 */ /* 0x000fe20000000800 */
[----:B------:R-:W-:Y:S04]  /*29de0*/  @P0 LDGSTS.E.BYPASS.LTC128B.128 [R8+0x1b400], desc[UR54][R2.64], !P3 ;  /* 0x1b40000002080fae */ /* 0x000fe8000d901d76 */
[----:B------:R0:W-:Y:S02]  /*29df0*/  @P0 LDGSTS.E.BYPASS.LTC128B.128 [R8+0x1f400], desc[UR54][R2.64+0x80], !P2 ;  /* 0x1f40008002080fae */ /* 0x0001e4000d101d76 */
[----:B0-----:R-:W-:Y:S01]  /*29e00*/  IMAD.MOV.U32 R2, RZ, RZ, R14 ;  /* 0x000000ffff027224 */ /* 0x001fe200078e000e */
[----:B------:R-:W-:Y:S06]  /*29e10*/  BRA `(.L_x_8747) ;  /* 0xffffff90000c7947 */ /* 0x000fec000383ffff */
.L_x_8546:
        /* <DEDUP_REMOVED lines=9> */
.L_x_8748:
[C---:B------:R-:W-:Y:S01]  /*29eb0*/  VIADD R6, R27.reuse, 0x10 ;  /* 0x000000101b067836 */ /* 0x040fe20000000000 */
[----:B------:R-:W-:Y:S01]  /*29ec0*/  ISETP.GE.AND P3, PT, R27, R33, PT ;  /* 0x000000211b00720c */ /* 0x000fe20003f66270 */
[----:B------:R-:W-:Y:S02]  /*29ed0*/  IMAD.MOV.U32 R13, RZ, RZ, R0 ;  /* 0x000000ffff0d7224 */ /* 0x000fe400078e0000 */
[----:B------:R-:W-:-:S10]  /*29ee0*/  IMAD.MOV.U32 R2, RZ, RZ, R14 ;  /* 0x000000ffff027224 */ /* 0x000fd400078e000e */
[----:B------:R-:W-:Y:S05]  /*29ef0*/  WARPSYNC.COLLECTIVE R15, `(.L_x_8749) ;  /* 0x000000000f087348 */ /* 0x000fea0003c00000 */
[----:B------:R0:W1:Y:S02]  /*29f00*/  SHFL.IDX P6, R14, R13, R12, R11 ;  /* 0x0000000c0d0e7389 */ /* 0x00006400000c000b */
[----:B01----:R-:W-:Y:S01]  /*29f10*/  ENDCOLLECTIVE ;  /* 0x000000000000791b */ /* 0x003fe20003800000 */
.L_x_8749:
[----:B------:R-:W-:Y:S02]  /*29f20*/  IMAD.MOV.U32 R13, RZ, RZ, R4 ;  /* 0x000000ffff0d7224 */ /* 0x000fe400078e0004 */
[----:B------:R-:W-:Y:S02]  /*29f30*/  IMAD.MOV.U32 R12, RZ, RZ, 0x1 ;  /* 0x00000001ff0c7424 */ /* 0x000fe400078e00ff */
[----:B------:R-:W-:-:S07]  /*29f40*/  IMAD.MOV.U32 R3, RZ, RZ, R14 ;  /* 0x000000ffff037224 */ /* 0x000fce00078e000e */
[----:B------:R-:W-:Y:S05]  /*29f50*/  WARPSYNC.COLLECTIVE R15, `(.L_x_8750) ;  /* 0x000000000f087348 */ /* 0x000fea0003c00000 */
[----:B------:R0:W1:Y:S02]  /*29f60*/  SHFL.IDX P6, R14, R13, R12, R11 ;  /* 0x0000000c0d0e7389 */ /* 0x00006400000c000b */
[----:B01----:R-:W-:Y:S01]  /*29f70*/  ENDCOLLECTIVE ;  /* 0x000000000000791b */ /* 0x003fe20003800000 */
.L_x_8750:
        /* <DEDUP_REMOVED lines=8> */
[----:B------:R0:W-:Y:S01]  /*2a000*/  @!P3 LDGSTS.E.BYPASS.LTC128B.128 [R8+0x14400], desc[UR54][R2.64+0x80], !P1 ;  /* 0x144000800208bfae */ /* 0x0001e2000c901d76 */
[----:B------:R-:W-:Y:S01]  /*2a010*/  ISETP.GE.AND P3, PT, R6, R33, PT ;  /* 0x000000210600720c */ /* 0x000fe20003f66270 */
[----:B0-----:R-:W-:-:S12]  /*2a020*/  IMAD.MOV.U32 R2, RZ, RZ, R14 ;  /* 0x000000ffff027224 */ /* 0x001fd800078e000e */
[----:B------:R-:W-:Y:S05]  /*2a030*/  WARPSYNC.COLLECTIVE R15, `(.L_x_8751) ;  /* 0x000000000f087348 */ /* 0x000fea0003c00000 */
[----:B------:R0:W1:Y:S02]  /*2a040*/  SHFL.IDX P6, R14, R13, R12, R11 ;  /* 0x0000000c0d0e7389 */ /* 0x00006400000c000b */
[----:B01----:R-:W-:Y:S01]  /*2a050*/  ENDCOLLECTIVE ;  /* 0x000000000000791b */ /* 0x003fe20003800000 */
.L_x_8751:
[----:B------:R-:W-:Y:S02]  /*2a060*/  IMAD.MOV.U32 R13, RZ, RZ, R4 ;  /* 0x000000ffff0d7224 */ /* 0x000fe400078e0004 */
[----:B------:R-:W-:Y:S01]  /*2a070*/  IMAD.MOV.U32 R12, RZ, RZ, 0x2 ;  /* 0x00000002ff0c7424 */ /* 0x000fe200078e00ff */
[----:B------:R-:W-:-:S13]  /*2a080*/  @!P3 LEA R5, P2, R31, R14, 0x1 ;  /* 0x0000000e1f05b211 */ /* 0x000fda00078408ff */
[----:B------:R-:W-:Y:S05]  /*2a090*/  WARPSYNC.COLLECTIVE R15, `(.L_x_8752) ;  /* 0x000000000f087348 */ /* 0x000fea0003c00000 */
[----:B------:R0:W1:Y:S02]  /*2a0a0*/  SHFL.IDX P6, R14, R13, R12, R11 ;  /* 0x0000000c0d0e7389 */ /* 0x00006400000c000b */
[----:B01----:R-:W-:Y:S01]  /*2a0b0*/  ENDCOLLECTIVE ;  /* 0x000000000000791b */ /* 0x003fe20003800000 */
.L_x_8752:
[----:B------:R-:W-:Y:S02]  /*2a0c0*/  @!P3 IMAD.X R6, RZ, RZ, R2, P2 ;  /* 0x000000ffff06b224 */ /* 0x000fe400010e0602 */
[----:B------:R-:W-:Y:S02]  /*2a0d0*/  @!P3 IMAD.MOV.U32 R2, RZ, RZ, R5 ;  /* 0x000000ffff02b224 */ /* 0x000fe400078e0005 */
[----:B------:R-:W-:Y:S02]  /*2a0e0*/  @!P3 IMAD.MOV.U32 R3, RZ, RZ, R6 ;  /* 0x000000ffff03b224 */ /* 0x000fe400078e0006 */
[----:B------:R-:W-:-:S03]  /*2a0f0*/  VIADD R6, R27, 0x20 ;  /* 0x000000201b067836 */ /* 0x000fc60000000000 */
[----:B------:R-:W-:Y:S01]  /*2a100*/  @!PT LDS RZ, [RZ] ;  /* 0x00000000fffff984 */ /* 0x000fe20000000800 */
[----:B------:R-:W-:Y:S01]  /*2a110*/  @!PT LDS RZ, [RZ] ;  /* 0x00000000fffff984 */ /* 0x000fe20000000800 */
[----:B------:R-:W-:Y:S01]  /*2a120*/  @!PT LDS RZ, [RZ] ;  /* 0x00000000fffff984 */ /* 0x000fe20000000800 */
        /* <DEDUP_REMOVED lines=8> */
.L_x_8753:
[----:B------:R-:W-:Y:S02]  /*2a1b0*/  IMAD.MOV.U32 R13, RZ, RZ, R4 ;  /* 0x000000ffff0d7224 */ /* 0x000fe400078e0004 */
[----:B------:R-:W-:Y:S01]  /*2a1c0*/  IMAD.MOV.U32 R12, RZ, RZ, 0x3 ;  /* 0x00000003ff0c7424 */ /* 0x000fe200078e00ff */
[----:B------:R-:W-:-:S13]  /*2a1d0*/  @!P3 LEA R5, P2, R31, R14, 0x1 ;  /* 0x0000000e1f05b211 */ /* 0x000fda00078408ff */
[----:B------:R-:W-:Y:S05]  /*2a1e0*/  WARPSYNC.COLLECTIVE R15, `(.L_x_8754) ;  /* 0x000000000f087348 */ /* 0x000fea0003c00000 */
[----:B------:R0:W1:Y:S02]  /*2a1f0*/  SHFL.IDX P6, R14, R13, R12, R11 ;  /* 0x0000000c0d0e7389 */ /* 0x00006400000c000b */
[----:B01----:R-:W-:Y:S01]  /*2a200*/  ENDCOLLECTIVE ;  /* 0x000000000000791b */ /* 0x003fe20003800000 */
.L_x_8754:
        /* <DEDUP_REMOVED lines=15> */
.L_x_8755:
[----:B------:R-:W-:Y:S02]  /*2a300*/  IMAD.MOV.U32 R13, RZ, RZ, R4 ;  /* 0x000000ffff0d7224 */ /* 0x000fe400078e0004 */
[----:B------:R-:W-:Y:S01]  /*2a310*/  IMAD.MOV.U32 R12, RZ, RZ, 0x4 ;  /* 0x00000004ff0c7424 */ /* 0x000fe200078e00ff */
[----:B------:R-:W-:-:S13]  /*2a320*/  @!P3 LEA R5, P2, R31, R14, 0x1 ;  /* 0x0000000e1f05b211 */ /* 0x000fda00078408ff */
[----:B------:R-:W-:Y:S05]  /*2a330*/  WARPSYNC.COLLECTIVE R15, `(.L_x_8756) ;  /* 0x000000000f087348 */ /* 0x000fea0003c00000 */
[----:B------:R0:W1:Y:S02]  /*2a340*/  SHFL.IDX P6, R14, R13, R12, R11 ;  /* 0x0000000c0d0e7389 */ /* 0x00006400000c000b */
[----:B01----:R-:W-:Y:S01]  /*2a350*/  ENDCOLLECTIVE ;  /* 0x000000000000791b */ /* 0x003fe20003800000 */
.L_x_8756:
        /* <DEDUP_REMOVED lines=15> */
.L_x_8757:
[----:B------:R-:W-:Y:S02]  /*2a450*/  IMAD.MOV.U32 R13, RZ, RZ, R4 ;  /* 0x000000ffff0d7224 */ /* 0x000fe400078e0004 */
[----:B------:R-:W-:Y:S01]  /*2a460*/  IMAD.MOV.U32 R12, RZ, RZ, 0x5 ;  /* 0x00000005ff0c7424 */ /* 0x000fe200078e00ff */
[----:B------:R-:W-:-:S13]  /*2a470*/  @!P3 LEA R5, P2, R31, R14, 0x1 ;  /* 0x0000000e1f05b211 */ /* 0x000fda00078408ff */
[----:B------:R-:W-:Y:S05]  /*2a480*/  WARPSYNC.COLLECTIVE R15, `(.L_x_8758) ;  /* 0x000000000f087348 */ /* 0x000fea0003c00000 */
[----:B------:R0:W1:Y:S02]  /*2a490*/  SHFL.IDX P6, R14, R13, R12, R11 ;  /* 0x0000000c0d0e7389 */ /* 0x00006400000c000b */
[----:B01----:R-:W-:Y:S01]  /*2a4a0*/  ENDCOLLECTIVE ;  /* 0x000000000000791b */ /* 0x003fe20003800000 */
.L_x_8758:
        /* <DEDUP_REMOVED lines=15> */
.L_x_8759:
[----:B------:R-:W-:Y:S02]  /*2a5a0*/  IMAD.MOV.U32 R13, RZ, RZ, R4 ;  /* 0x000000ffff0d7224 */ /* 0x000fe400078e0004 */
[----:B------:R-:W-:Y:S01]  /*2a5b0*/  IMAD.MOV.U32 R12, RZ, RZ, 0x6 ;  /* 0x00000006ff0c7424 */ /* 0x000fe200078e00ff */
[----:B------:R-:W-:-:S13]  /*2a5c0*/  @!P3 LEA R5, P2, R31, R14, 0x1 ;  /* 0x0000000e1f05b211 */ /* 0x000fda00078408ff */
[----:B------:R-:W-:Y:S05]  /*2a5d0*/  WARPSYNC.COLLECTIVE R15, `(.L_x_8760) ;  /* 0x000000000f087348 */ /* 0x000fea0003c00000 */
[----:B------:R0:W1:Y:S02]  /*2a5e0*/  SHFL.IDX P6, R14, R13, R12, R11 ;  /* 0x0000000c0d0e7389 */ /* 0x00006400000c000b */
[----:B01----:R-:W-:Y:S01]  /*2a5f0*/  ENDCOLLECTIVE ;  /* 0x000000000000791b */ /* 0x003fe20003800000 */
.L_x_8760:
        /* <DEDUP_REMOVED lines=15> */
.L_x_8761:
[----:B------:R-:W-:Y:S02]  /*2a6f0*/  IMAD.MOV.U32 R13, RZ, RZ, R4 ;  /* 0x000000ffff0d7224 */ /* 0x000fe400078e0004 */
[----:B------:R-:W-:Y:S02]  /*2a700*/  IMAD.MOV.U32 R12, RZ, RZ, 0x7 ;  /* 0x00000007ff0c7424 */ /* 0x000fe400078e00ff */
[----:B------:R-:W-:-:S07]  /*2a710*/  IMAD.MOV.U32 R3, RZ, RZ, R14 ;  /* 0x000000ffff037224 */ /* 0x000fce00078e000e */
[----:B------:R-:W-:Y:S05]  /*2a720*/  WARPSYNC.COLLECTIVE R15, `(.L_x_8762) ;  /* 0x000000000f087348 */ /* 0x000fea0003c00000 */
[----:B------:R0:W1:Y:S02]  /*2a730*/  SHFL.IDX P6, R14, R13, R12, R11 ;  /* 0x0000000c0d0e7389 */ /* 0x00006400000c000b */
[----:B01----:R-:W-:Y:S01]  /*2a740*/  ENDCOLLECTIVE ;  /* 0x000000000000791b */ /* 0x003fe20003800000 */
.L_x_8762:
        /* <DEDUP_REMOVED lines=10> */
[----:B------:R-:W-:-:S07]  /*2a7f0*/  IMAD.MOV.U32 R4, RZ, RZ, R14 ;  /* 0x000000ffff047224 */ /* 0x000fce00078e000e */
[----:B0-----:R-:W-:Y:S05]  /*2a800*/  WARPSYNC.COLLECTIVE R15, `(.L_x_8763) ;  /* 0x000000000f087348 */ /* 0x001fea0003c00000 */
[----:B------:R1:W2:Y:S02]  /*2a810*/  SHFL.IDX P6, R14, R13, R12, R11 ;  /* 0x0000000c0d0e7389 */ /* 0x0002a400000c000b */
[----:B012---:R-:W-:Y:S01]  /*2a820*/  ENDCOLLECTIVE ;  /* 0x000000000000791b */ /* 0x007fe20003800000 */
.L_x_8763:
[----:B------:R-:W-:Y:S05]  /*2a830*/  BRA `(.L_x_8764) ;  /* 0xffffff9000807947 */ /* 0x000fea000383ffff */
.L_x_8551:
[----:B0-----:R0:W1:Y:S02]  /*2a840*/  SYNCS.PHASECHK.TRANS64.TRYWAIT P0, [R22+URZ+0x28820], R3 ;  /* 0x02882003160075a7 */ /* 0x001064000800017f */
[----:B-1----:R-:W-:Y:S05]  /*2a850*/  @!P0 NANOSLEEP.SYNCS 0x989680 ;  /* 0x009896800000895d */ /* 0x002fea0003900000 */
[----:B------:R-:W1:Y:S02]  /*2a860*/  @!P0 SYNCS.PHASECHK.TRANS64 P0, [R22+URZ+0x28820], R3 ;  /* 0x02882003160085a7 */ /* 0x000e64000800007f */
[----:B-1----:R-:W-:Y:S05]  /*2a870*/  @!P0 BRA `(.L_x_8551) ;  /* 0xfffffffc00f08947 */ /* 0x002fea000383ffff */
[----:B------:R-:W-:Y:S05]  /*2a880*/  BRA `(.L_x_8765) ;  /* 0xffffff9000fc7947 */ /* 0x000fea000383ffff */
.L_x_8556:
[----:B0-----:R0:W1:Y:S02]  /*2a890*/  SYNCS.PHASECHK.TRANS64.TRYWAIT P0, [R6+URZ+0x28840], R2 ;  /* 0x02884002060075a7 */ /* 0x001064000800017f */
[----:B-1----:R-:W-:Y:S05]  /*2a8a0*/  @!P0 NANOSLEEP.SYNCS 0x989680 ;  /* 0x009896800000895d */ /* 0x002fea0003900000 */
[----:B------:R-:W1:Y:S02]  /*2a8b0*/  @!P0 SYNCS.PHASECHK.TRANS64 P0, [R6+URZ+0x28840], R2 ;  /* 0x02884002060085a7 */ /* 0x000e64000800007f */
[----:B-1----:R-:W-:Y:S05]  /*2a8c0*/  @!P0 BRA `(.L_x_8556) ;  /* 0xfffffffc00f08947 */ /* 0x002fea000383ffff */
[----:B------:R-:W-:Y:S05]  /*2a8d0*/  BRA `(.L_x_8766) ;  /* 0xffffff9400c47947 */ /* 0x000fea000383ffff */
.L_x_8557:
        /* <DEDUP_REMOVED lines=8> */
.L_x_8768:
[----:B------:R-:W-:Y:S05]  /*2a960*/  BSYNC B1 ;  /* 0x0000000000017941 */ /* 0x000fea0003800000 */
.L_x_8767:
        /* <DEDUP_REMOVED lines=9> */
.L_x_8769:
[----:B------:R-:W-:Y:S02]  /*2aa00*/  IMAD R8, R8, 0x2, R22 ;  /* 0x0000000208087824 */ /* 0x000fe400078e0216 */
[----:B------:R-:W-:Y:S02]  /*2aa10*/  IMAD.MOV.U32 R13, RZ, RZ, R9 ;  /* 0x000000ffff0d7224 */ /* 0x000fe400078e0009 */
[----:B------:R-:W-:Y:S02]  /*2aa20*/  IMAD.MOV.U32 R12, RZ, RZ, 0x1 ;  /* 0x00000001ff0c7424 */ /* 0x000fe400078e00ff */
[----:B------:R-:W-:-:S07]  /*2aa30*/  IMAD.MOV.U32 R2, RZ, RZ, R14 ;  /* 0x000000ffff027224 */ /* 0x000fce00078e000e */
[----:B------:R-:W-:Y:S05]  /*2aa40*/  WARPSYNC.COLLECTIVE R15, `(.L_x_8770) ;  /* 0x000000000f087348 */ /* 0x000fea0003c00000 */
[----:B------:R0:W1:Y:S02]  /*2aa50*/  SHFL.IDX P6, R14, R13, R12, R11 ;  /* 0x0000000c0d0e7389 */ /* 0x00006400000c000b */
[----:B01----:R-:W-:Y:S01]  /*2aa60*/  ENDCOLLECTIVE ;  /* 0x000000000000791b */ /* 0x003fe20003800000 */
.L_x_8770:
        /* <DEDUP_REMOVED lines=12> */
.L_x_8771:
[----:B------:R-:W-:Y:S02]  /*2ab30*/  IMAD.MOV.U32 R13, RZ, RZ, R9 ;  /* 0x000000ffff0d7224 */ /* 0x000fe400078e0009 */
[----:B------:R-:W-:Y:S02]  /*2ab40*/  IMAD.MOV.U32 R12, RZ, RZ, 0x2 ;  /* 0x00000002ff0c7424 */ /* 0x000fe400078e00ff */
[----:B------:R-:W-:-:S07]  /*2ab50*/  IMAD.MOV.U32 R2, RZ, RZ, R14 ;  /* 0x000000ffff027224 */ /* 0x000fce00078e000e */
[----:B------:R-:W-:Y:S05]  /*2ab60*/  WARPSYNC.COLLECTIVE R15, `(.L_x_8772) ;  /* 0x000000000f087348 */ /* 0x000fea0003c00000 */
[----:B------:R0:W1:Y:S02]  /*2ab70*/  SHFL.IDX P6, R14, R13, R12, R11 ;  /* 0x0000000c0d0e7389 */ /* 0x00006400000c000b */
[----:B01----:R-:W-:Y:S01]  /*2ab80*/  ENDCOLLECTIVE ;  /* 0x000000000000791b */ /* 0x003fe20003800000 */
.L_x_8772:
        /* <DEDUP_REMOVED lines=12> */
.L_x_8773:
[----:B------:R-:W-:Y:S02]  /*2ac50*/  IMAD.MOV.U32 R13, RZ, RZ, R9 ;  /* 0x000000ffff0d7224 */ /* 0x000fe400078e0009 */
[----:B------:R-:W-:Y:S02]  /*2ac60*/  IMAD.MOV.U32 R12, RZ, RZ, 0x3 ;  /* 0x00000003ff0c7424 */ /* 0x000fe400078e00ff */
[----:B------:R-:W-:-:S07]  /*2ac70*/  IMAD.MOV.U32 R2, RZ, RZ, R14 ;  /* 0x000000ffff027224 */ /* 0x000fce00078e000e */
[----:B------:R-:W-:Y:S05]  /*2ac80*/  WARPSYNC.COLLECTIVE R15, `(.L_x_8774) ;  /* 0x000000000f087348 */ /* 0x000fea0003c00000 */
[----:B------:R0:W1:Y:S02]  /*2ac90*/  SHFL.IDX P6, R14, R13, R12, R11 ;  /* 0x0000000c0d0e7389 */ /* 0x00006400000c000b */
[----:B01----:R-:W-:Y:S01]  /*2aca0*/  ENDCOLLECTIVE ;  /* 0x000000000000791b */ /* 0x003fe20003800000 */
.L_x_8774:
        /* <DEDUP_REMOVED lines=12> */
.L_x_8775:
[----:B------:R-:W-:Y:S02]  /*2ad70*/  IMAD.MOV.U32 R13, RZ, RZ, R9 ;  /* 0x000000ffff0d7224 */ /* 0x000fe400078e0009 */
[----:B------:R-:W-:Y:S02]  /*2ad80*/  IMAD.MOV.U32 R12, RZ, RZ, 0x4 ;  /* 0x00000004ff0c7424 */ /* 0x000fe400078e00ff */
[----:B------:R-:W-:-:S07]  /*2ad90*/  IMAD.MOV.U32 R2, RZ, RZ, R14 ;  /* 0x000000ffff027224 */ /* 0x000fce00078e000e */
[----:B------:R-:W-:Y:S05]  /*2ada0*/  WARPSYNC.COLLECTIVE R15, `(.L_x_8776) ;  /* 0x000000000f087348 */ /* 0x000fea0003c00000 */
[----:B------:R0:W1:Y:S02]  /*2adb0*/  SHFL.IDX P6, R14, R13, R12, R11 ;  /* 0x0000000c0d0e7389 */ /* 0x00006400000c000b */
[----:B01----:R-:W-:Y:S01]  /*2adc0*/  ENDCOLLECTIVE ;  /* 0x000000000000791b */ /* 0x003fe20003800000 */
.L_x_8776:
        /* <DEDUP_REMOVED lines=12> */
.L_x_8777:
[----:B------:R-:W-:Y:S02]  /*2ae90*/  IMAD.MOV.U32 R13, RZ, RZ, R9 ;  /* 0x000000ffff0d7224 */ /* 0x000fe400078e0009 */
[----:B------:R-:W-:Y:S02]  /*2aea0*/  IMAD.MOV.U32 R12, RZ, RZ, 0x5 ;  /* 0x00000005ff0c7424 */ /* 0x000fe400078e00ff */
[----:B------:R-:W-:-:S07]  /*2aeb0*/  IMAD.MOV.U32 R2, RZ, RZ, R14 ;  /* 0x000000ffff027224 */ /* 0x000fce00078e000e */
[----:B------:R-:W-:Y:S05]  /*2aec0*/  WARPSYNC.COLLECTIVE R15, `(.L_x_8778) ;  /* 0x000000000f087348 */ /* 0x000fea0003c00000 */
[----:B------:R0:W1:Y:S02]  /*2aed0*/  SHFL.IDX P6, R14, R13, R12, R11 ;  /* 0x0000000c0d0e7389 */ /* 0x00006400000c000b */
[----:B01----:R-:W-:Y:S01]  /*2aee0*/  ENDCOLLECTIVE ;  /* 0x000000000000791b */ /* 0x003fe20003800000 */
.L_x_8778:
        /* <DEDUP_REMOVED lines=12> */
.L_x_8779:
[----:B------:R-:W-:Y:S02]  /*2afb0*/  IMAD.MOV.U32 R13, RZ, RZ, R9 ;  /* 0x000000ffff0d7224 */ /* 0x000fe400078e0009 */
[----:B------:R-:W-:Y:S02]  /*2afc0*/  IMAD.MOV.U32 R12, RZ, RZ, 0x6 ;  /* 0x00000006ff0c7424 */ /* 0x000fe400078e00ff */
[----:B------:R-:W-:-:S07]  /*2afd0*/  IMAD.MOV.U32 R2, RZ, RZ, R14 ;  /* 0x000000ffff027224 */ /* 0x000fce00078e000e */
[----:B------:R-:W-:Y:S05]  /*2afe0*/  WARPSYNC.COLLECTIVE R15, `(.L_x_8780) ;  /* 0x000000000f087348 */ /* 0x000fea0003c00000 */
[----:B------:R0:W1:Y:S02]  /*2aff0*/  SHFL.IDX P6, R14, R13, R12, R11 ;  /* 0x0000000c0d0e7389 */ /* 0x00006400000c000b */
[----:B01----:R-:W-:Y:S01]  /*2b000*/  ENDCOLLECTIVE ;  /* 0x000000000000791b */ /* 0x003fe20003800000 */
.L_x_8780:
        /* <DEDUP_REMOVED lines=12> */
.L_x_8781:
[----:B------:R-:W-:Y:S02]  /*2b0d0*/  IMAD.MOV.U32 R13, RZ, RZ, R9 ;  /* 0x000000ffff0d7224 */ /* 0x000fe400078e0009 */
[----:B------:R-:W-:Y:S02]  /*2b0e0*/  IMAD.MOV.U32 R12, RZ, RZ, 0x7 ;  /* 0x00000007ff0c7424 */ /* 0x000fe400078e00ff */
[----:B------:R-:W-:-:S07]  /*2b0f0*/  IMAD.MOV.U32 R2, RZ, RZ, R14 ;  /* 0x000000ffff027224 */ /* 0x000fce00078e000e */
[----:B------:R-:W-:Y:S05]  /*2b100*/  WARPSYNC.COLLECTIVE R15, `(.L_x_8782) ;  /* 0x000000000f087348 */ /* 0x000fea0003c00000 */
[----:B------:R0:W1:Y:S02]  /*2b110*/  SHFL.IDX P6, R14, R13, R12, R11 ;  /* 0x0000000c0d0e7389 */ /* 0x00006400000c000b */
[----:B01----:R-:W-:Y:S01]  /*2b120*/  ENDCOLLECTIVE ;  /* 0x000000000000791b */ /* 0x003fe20003800000 */
.L_x_8782:
        /* <DEDUP_REMOVED lines=12> */
.L_x_8783:
[----:B------:R-:W-:Y:S01]  /*2b1f0*/  IMAD.MOV.U32 R2, RZ, RZ, R14 ;  /* 0x000000ffff027224 */ /* 0x000fe200078e000e */
[----:B------:R-:W-:Y:S06]  /*2b200*/  BRA `(.L_x_8784) ;  /* 0xffffff9000987947 */ /* 0x000fec000383ffff */
.L_x_8562:
[----:B-1----:R1:W2:Y:S02]  /*2b210*/  SYNCS.PHASECHK.TRANS64.TRYWAIT P0, [R6+URZ+0x28860], R2 ;  /* 0x02886002060075a7 */ /* 0x0022a4000800017f */
[----:B--2---:R-:W-:Y:S05]  /*2b220*/  @!P0 NANOSLEEP.SYNCS 0x989680 ;  /* 0x009896800000895d */ /* 0x004fea0003900000 */
[----:B------:R-:W2:Y:S02]  /*2b230*/  @!P0 SYNCS.PHASECHK.TRANS64 P0, [R6+URZ+0x28860], R2 ;  /* 0x02886002060085a7 */ /* 0x000ea4000800007f */
[----:B--2---:R-:W-:Y:S05]  /*2b240*/  @!P0 BRA `(.L_x_8562) ;  /* 0xfffffffc00f08947 */ /* 0x004fea000383ffff */
[----:B------:R-:W-:Y:S05]  /*2b250*/  BRA `(.L_x_8785) ;  /* 0xffffff9000f47947 */ /* 0x000fea000383ffff */
.L_x_8563:
        /* <DEDUP_REMOVED lines=8> */
.L_x_8787:
[----:B------:R-:W-:Y:S05]  /*2b2e0*/  BSYNC B1 ;  /* 0x0000000000017941 */ /* 0x000fea0003800000 */
.L_x_8786:
        /* <DEDUP_REMOVED lines=9> */
.L_x_8788:
[----:B------:R-:W-:Y:S02]  /*2b380*/  IMAD.MOV.U32 R13, RZ, RZ, R23 ;  /* 0x000000ffff0d7224 */ /* 0x000fe400078e0017 */
[----:B------:R-:W-:Y:S02]  /*2b390*/  IMAD.MOV.U32 R12, RZ, RZ, 0x1 ;  /* 0x00000001ff0c7424 */ /* 0x000fe400078e00ff */
[----:B------:R-:W-:-:S07]  /*2b3a0*/  IMAD.MOV.U32 R2, RZ, RZ, R14 ;  /* 0x000000ffff027224 */ /* 0x000fce00078e000e */
[----:B------:R-:W-:Y:S05]  /*2b3b0*/  WARPSYNC.COLLECTIVE R15, `(.L_x_8789) ;  /* 0x000000000f087348 */ /* 0x000fea0003c00000 */
[----:B------:R0:W1:Y:S02]  /*2b3c0*/  SHFL.IDX P6, R14, R13, R12, R11 ;  /* 0x0000000c0d0e7389 */ /* 0x00006400000c000b */
[----:B01----:R-:W-:Y:S01]  /*2b3d0*/  ENDCOLLECTIVE ;  /* 0x000000000000791b */ /* 0x003fe20003800000 */
.L_x_8789:
        /* <DEDUP_REMOVED lines=14> */
.L_x_8790:
[----:B------:R-:W-:Y:S02]  /*2b4c0*/  IMAD.MOV.U32 R13, RZ, RZ, R23 ;  /* 0x000000ffff0d7224 */ /* 0x000fe400078e0017 */
[----:B------:R-:W-:Y:S02]  /*2b4d0*/  IMAD.MOV.U32 R12, RZ, RZ, 0x2 ;  /* 0x00000002ff0c7424 */ /* 0x000fe400078e00ff */
[----:B------:R-:W-:-:S07]  /*2b4e0*/  IMAD.MOV.U32 R2, RZ, RZ, R14 ;  /* 0x000000ffff027224 */ /* 0x000fce00078e000e */
[----:B------:R-:W-:Y:S05]  /*2b4f0*/  WARPSYNC.COLLECTIVE R15, `(.L_x_8791) ;  /* 0x000000000f087348 */ /* 0x000fea0003c00000 */
[----:B------:R0:W1:Y:S02]  /*2b500*/  SHFL.IDX P6, R14, R13, R12, R11 ;  /* 0x0000000c0d0e7389 */ /* 0x00006400000c000b */
[----:B01----:R-:W-:Y:S01]  /*2b510*/  ENDCOLLECTIVE ;  /* 0x000000000000791b */ /* 0x003fe20003800000 */
.L_x_8791:
        /* <DEDUP_REMOVED lines=14> */
.L_x_8792:
[----:B------:R-:W-:Y:S02]  /*2b600*/  IMAD.MOV.U32 R13, RZ, RZ, R23 ;  /* 0x000000ffff0d7224 */ /* 0x000fe400078e0017 */
[----:B------:R-:W-:Y:S02]  /*2b610*/  IMAD.MOV.U32 R12, RZ, RZ, 0x3 ;  /* 0x00000003ff0c7424 */ /* 0x000fe400078e00ff */
[----:B------:R-:W-:-:S07]  /*2b620*/  IMAD.MOV.U32 R2, RZ, RZ, R14 ;  /* 0x000000ffff027224 */ /* 0x000fce00078e000e */
[----:B------:R-:W-:Y:S05]  /*2b630*/  WARPSYNC.COLLECTIVE R15, `(.L_x_8793) ;  /* 0x000000000f087348 */ /* 0x000fea0003c00000 */
[----:B------:R0:W1:Y:S02]  /*2b640*/  SHFL.IDX P6, R14, R13, R12, R11 ;  /* 0x0000000c0d0e7389 */ /* 0x00006400000c000b */
[----:B01----:R-:W-:Y:S01]  /*2b650*/  ENDCOLLECTIVE ;  /* 0x000000000000791b */ /* 0x003fe20003800000 */
.L_x_8793:
        /* <DEDUP_REMOVED lines=14> */
.L_x_8794:
[----:B------:R-:W-:Y:S02]  /*2b740*/  IMAD.MOV.U32 R13, RZ, RZ, R23 ;  /* 0x000000ffff0d7224 */ /* 0x000fe400078e0017 */
[----:B------:R-:W-:Y:S02]  /*2b750*/  IMAD.MOV.U32 R12, RZ, RZ, 0x4 ;  /* 0x00000004ff0c7424 */ /* 0x000fe400078e00ff */
[----:B------:R-:W-:-:S07]  /*2b760*/  IMAD.MOV.U32 R2, RZ, RZ, R14 ;  /* 0x000000ffff027224 */ /* 0x000fce00078e000e */
[----:B------:R-:W-:Y:S05]  /*2b770*/  WARPSYNC.COLLECTIVE R15, `(.L_x_8795) ;  /* 0x000000000f087348 */ /* 0x000fea0003c00000 */
[----:B------:R0:W1:Y:S02]  /*2b780*/  SHFL.IDX P6, R14, R13, R12, R11 ;  /* 0x0000000c0d0e7389 */ /* 0x00006400000c000b */
[----:B01----:R-:W-:Y:S01]  /*2b790*/  ENDCOLLECTIVE ;  /* 0x000000000000791b */ /* 0x003fe20003800000 */
.L_x_8795:
        /* <DEDUP_REMOVED lines=14> */
.L_x_8796:
[----:B------:R-:W-:Y:S02]  /*2b880*/  IMAD.MOV.U32 R13, RZ, RZ, R23 ;  /* 0x000000ffff0d7224 */ /* 0x000fe400078e0017 */
[----:B------:R-:W-:Y:S02]  /*2b890*/  IMAD.MOV.U32 R12, RZ, RZ, 0x5 ;  /* 0x00000005ff0c7424 */ /* 0x000fe400078e00ff */
[----:B------:R-:W-:-:S07]  /*2b8a0*/  IMAD.MOV.U32 R2, RZ, RZ, R14 ;  /* 0x000000ffff027224 */ /* 0x000fce00078e000e */
[----:B------:R-:W-:Y:S05]  /*2b8b0*/  WARPSYNC.COLLECTIVE R15, `(.L_x_8797) ;  /* 0x000000000f087348 */ /* 0x000fea0003c00000 */
[----:B------:R0:W1:Y:S02]  /*2b8c0*/  SHFL.IDX P6, R14, R13, R12, R11 ;  /* 0x0000000c0d0e7389 */ /* 0x00006400000c000b */
[----:B01----:R-:W-:Y:S01]  /*2b8d0*/  ENDCOLLECTIVE ;  /* 0x000000000000791b */ /* 0x003fe20003800000 */
.L_x_8797:
        /* <DEDUP_REMOVED lines=14> */
.L_x_8798:
[----:B------:R-:W-:Y:S02]  /*2b9c0*/  IMAD.MOV.U32 R13, RZ, RZ, R23 ;  /* 0x000000ffff0d7224 */ /* 0x000fe400078e0017 */
[----:B------:R-:W-:Y:S02]  /*2b9d0*/  IMAD.MOV.U32 R12, RZ, RZ, 0x6 ;  /* 0x00000006ff0c7424 */ /* 0x000fe400078e00ff */
[----:B------:R-:W-:-:S07]  /*2b9e0*/  IMAD.MOV.U32 R2, RZ, RZ, R14 ;  /* 0x000000ffff027224 */ /* 0x000fce00078e000e */
[----:B------:R-:W-:Y:S05]  /*2b9f0*/  WARPSYNC.COLLECTIVE R15, `(.L_x_8799) ;  /* 0x000000000f087348 */ /* 0x000fea0003c00000 */
[----:B------:R0:W1:Y:S02]  /*2ba00*/  SHFL.IDX P6, R14, R13, R12, R11 ;  /* 0x0000000c0d0e7389 */ /* 0x00006400000c000b */
[----:B01----:R-:W-:Y:S01]  /*2ba10*/  ENDCOLLECTIVE ;  /* 0x000000000000791b */ /* 0x003fe20003800000 */
.L_x_8799:
        /* <DEDUP_REMOVED lines=14> */
.L_x_8800:
[----:B------:R-:W-:Y:S02]  /*2bb00*/  IMAD.MOV.U32 R13, RZ, RZ, R23 ;  /* 0x000000ffff0d7224 */ /* 0x000fe400078e0017 */
[----:B------:R-:W-:Y:S01]  /*2bb10*/  IMAD.MOV.U32 R12, RZ, RZ, 0x7 ;  /* 0x00000007ff0c7424 */ /* 0x000fe200078e00ff */
[----:B------:R-:W-:-:S07]  /*2bb20*/  MOV R2, R14 ;  /* 0x0000000e00027202 */ /* 0x000fce0000000f00 */
[----:B------:R-:W-:Y:S05]  /*2bb30*/  WARPSYNC.COLLECTIVE R15, `(.L_x_8801) ;  /* 0x000000000f087348 */ /* 0x000fea0003c00000 */
[----:B------:R0:W1:Y:S02]  /*2bb40*/  SHFL.IDX P6, R14, R13, R12, R11 ;  /* 0x0000000c0d0e7389 */ /* 0x00006400000c000b */
[----:B01----:R-:W-:Y:S01]  /*2bb50*/  ENDCOLLECTIVE ;  /* 0x000000000000791b */ /* 0x003fe20003800000 */
.L_x_8801:
        /* <DEDUP_REMOVED lines=13> */
.L_x_8802:
[----:B------:R-:W-:Y:S01]  /*2bc30*/  @!PT LDS RZ, [RZ] ;  /* 0x00000000fffff984 */ /* 0x000fe20000000800 */
[----:B------:R-:W-:Y:S01]  /*2bc40*/  @!PT LDS RZ, [RZ] ;  /* 0x00000000fffff984 */ /* 0x000fe20000000800 */
[----:B------:R-:W-:Y:S01]  /*2bc50*/  @!PT LDS RZ, [RZ] ;  /* 0x00000000fffff984 */ /* 0x000fe20000000800 */
[----:B------:R0:W-:Y:S02]  /*2bc60*/  LDGSTS.E.BYPASS.LTC128B.128 [R7+0x7400], desc[UR54][R2.64+0x80], !P0 ;  /* 0x0740008002077fae */ /* 0x0001e4000c101d76 */
[----:B0-----:R-:W-:Y:S01]  /*2bc70*/  IMAD.MOV.U32 R2, RZ, RZ, R14 ;  /* 0x000000ffff027224 */ /* 0x001fe200078e000e */
[----:B------:R-:W-:Y:S06]  /*2bc80*/  BRA `(.L_x_8803) ;  /* 0xffffff8c007c7947 */ /* 0x000fec000383ffff */
.L_x_8571:
[----:B0-----:R0:W1:Y:S02]  /*2bc90*/  SYNCS.PHASECHK.TRANS64.TRYWAIT P0, [R0+URZ+0x28860], R3 ;  /* 0x02886003000075a7 */ /* 0x001064000800017f */
[----:B-1----:R-:W-:Y:S05]  /*2bca0*/  @!P0 NANOSLEEP.SYNCS 0x989680 ;  /* 0x009896800000895d */ /* 0x002fea0003900000 */
[----:B------:R-:W1:Y:S02]  /*2bcb0*/  @!P0 SYNCS.PHASECHK.TRANS64 P0, [R0+URZ+0x28860], R3 ;  /* 0x02886003000085a7 */ /* 0x000e64000800007f */
[----:B-1----:R-:W-:Y:S05]  /*2bcc0*/  @!P0 BRA `(.L_x_8571) ;  /* 0xfffffffc00f08947 */ /* 0x002fea000383ffff */
[----:B------:R-:W-:Y:S05]  /*2bcd0*/  BRA `(.L_x_8804) ;  /* 0xffffff90009c7947 */ /* 0x000fea000383ffff */
.L_x_8572:
        /* <DEDUP_REMOVED lines=8> */
.L_x_8806:
[----:B------:R-:W-:Y:S05]  /*2bd60*/  BSYNC B0 ;  /* 0x0000000000007941 */ /* 0x000fea0003800000 */
.L_x_8805:
        /* <DEDUP_REMOVED lines=9> */
.L_x_8807:
        /* <DEDUP_REMOVED lines=12> */
.L_x_8808:
        /* <DEDUP_REMOVED lines=13> */
.L_x_8809:
[----:B------:R-:W-:Y:S02]  /*2bf90*/  IMAD.MOV.U32 R13, RZ, RZ, R23 ;  /* 0x000000ffff0d7224 */ /* 0x000fe400078e0017 */
[----:B------:R-:W-:Y:S02]  /*2bfa0*/  IMAD.MOV.U32 R12, RZ, RZ, 0x2 ;  /* 0x00000002ff0c7424 */ /* 0x000fe400078e00ff */
[----:B------:R-:W-:-:S07]  /*2bfb0*/  IMAD.MOV.U32 R10, RZ, RZ, R14 ;  /* 0x000000ffff0a7224 */ /* 0x000fce00078e000e */
[----:B------:R-:W-:Y:S05]  /*2bfc0*/  WARPSYNC.COLLECTIVE R15, `(.L_x_8810) ;  /* 0x000000000f087348 */ /* 0x000fea0003c00000 */
[----:B------:R0:W1:Y:S02]  /*2bfd0*/  SHFL.IDX P6, R14, R13, R12, R11 ;  /* 0x0000000c0d0e7389 */ /* 0x00006400000c000b */
[----:B01----:R-:W-:Y:S01]  /*2bfe0*/  ENDCOLLECTIVE ;  /* 0x000000000000791b */ /* 0x003fe20003800000 */
.L_x_8810:
        /* <DEDUP_REMOVED lines=14> */
.L_x_8811:
[----:B------:R-:W-:Y:S02]  /*2c0d0*/  IMAD.MOV.U32 R13, RZ, RZ, R23 ;  /* 0x000000ffff0d7224 */ /* 0x000fe400078e0017 */
[----:B------:R-:W-:Y:S01]  /*2c0e0*/  IMAD.MOV.U32 R12, RZ, RZ, 0x3 ;  /* 0x00000003ff0c7424 */ /* 0x000fe200078e00ff */
[----:B------:R-:W-:-:S13]  /*2c0f0*/  IADD3 R2, P2, R14, R5, RZ ;  /* 0x000000050e027210 */ /* 0x000fda0007f5e0ff */
[----:B------:R-:W-:Y:S05]  /*2c100*/  WARPSYNC.COLLECTIVE R15, `(.L_x_8812) ;  /* 0x000000000f087348 */ /* 0x000fea0003c00000 */
[----:B------:R0:W1:Y:S02]  /*2c110*/  SHFL.IDX P6, R14, R13, R12, R11 ;  /* 0x0000000c0d0e7389 */ /* 0x00006400000c000b */
[----:B01----:R-:W-:Y:S01]  /*2c120*/  ENDCOLLECTIVE ;  /* 0x000000000000791b */ /* 0x003fe20003800000 */
.L_x_8812:
        /* <DEDUP_REMOVED lines=13> */
.L_x_8813:
[----:B------:R-:W-:Y:S02]  /*2c200*/  IMAD.MOV.U32 R13, RZ, RZ, R23 ;  /* 0x000000ffff0d7224 */ /* 0x000fe400078e0017 */
[----:B------:R-:W-:Y:S01]  /*2c210*/  IMAD.MOV.U32 R12, RZ, RZ, 0x4 ;  /* 0x00000004ff0c7424 */ /* 0x000fe200078e00ff */
[----:B------:R-:W-:-:S13]  /*2c220*/  IADD3 R2, P2, R14, R5, RZ ;  /* 0x000000050e027210 */ /* 0x000fda0007f5e0ff */
[----:B------:R-:W-:Y:S05]  /*2c230*/  WARPSYNC.COLLECTIVE R15, `(.L_x_8814) ;  /* 0x000000000f087348 */ /* 0x000fea0003c00000 */
[----:B------:R0:W1:Y:S02]  /*2c240*/  SHFL.IDX P6, R14, R13, R12, R11 ;  /* 0x0000000c0d0e7389 */ /* 0x00006400000c000b */
[----:B01----:R-:W-:Y:S01]  /*2c250*/  ENDCOLLECTIVE ;  /* 0x000000000000791b */ /* 0x003fe20003800000 */
.L_x_8814:
        /* <DEDUP_REMOVED lines=13> */
.L_x_8815:
[----:B------:R-:W-:Y:S01]  /*2c330*/  IMAD.MOV.U32 R13, RZ, RZ, R23 ;  /* 0x000000ffff0d7224 */ /* 0x000fe200078e0017 */
[----:B------:R-:W-:Y:S01]  /*2c340*/  MOV R12, 0x5 ;  /* 0x00000005000c7802 */ /* 0x000fe20000000f00 */
[----:B------:R-:W-:-:S07]  /*2c350*/  IMAD.MOV.U32 R10, RZ, RZ, R14 ;  /* 0x000000ffff0a7224 */ /* 0x000fce00078e000e */
[----:B------:R-:W-:Y:S05]  /*2c360*/  WARPSYNC.COLLECTIVE R15, `(.L_x_8816) ;  /* 0x000000000f087348 */ /* 0x000fea0003c00000 */
[----:B------:R0:W1:Y:S02]  /*2c370*/  SHFL.IDX P6, R14, R13, R12, R11 ;  /* 0x0000000c0d0e7389 */ /* 0x00006400000c000b */
[----:B01----:R-:W-:Y:S01]  /*2c380*/  ENDCOLLECTIVE ;  /* 0x000000000000791b */ /* 0x003fe20003800000 */
.L_x_8816:
        /* <DEDUP_REMOVED lines=14> */
.L_x_8817:
[----:B------:R-:W-:Y:S02]  /*2c470*/  IMAD.MOV.U32 R13, RZ, RZ, R23 ;  /* 0x000000ffff0d7224 */ /* 0x000fe400078e0017 */
[----:B------:R-:W-:Y:S01]  /*2c480*/  IMAD.MOV.U32 R12, RZ, RZ, 0x6 ;  /* 0x00000006ff0c7424 */ /* 0x000fe200078e00ff */
[----:B------:R-:W-:-:S13]  /*2c490*/  IADD3 R2, P2, R14, R5, RZ ;  /* 0x000000050e027210 */ /* 0x000fda0007f5e0ff */
[----:B------:R-:W-:Y:S05]  /*2c4a0*/  WARPSYNC.COLLECTIVE R15, `(.L_x_8818) ;  /* 0x000000000f087348 */ /* 0x000fea0003c00000 */
[----:B------:R0:W1:Y:S02]  /*2c4b0*/  SHFL.IDX P6, R14, R13, R12, R11 ;  /* 0x0000000c0d0e7389 */ /* 0x00006400000c000b */
[----:B01----:R-:W-:Y:S01]  /*2c4c0*/  ENDCOLLECTIVE ;  /* 0x000000000000791b */ /* 0x003fe20003800000 */
.L_x_8818:
        /* <DEDUP_REMOVED lines=13> */
.L_x_8819:
[----:B------:R-:W-:Y:S02]  /*2c5a0*/  IMAD.MOV.U32 R13, RZ, RZ, R23 ;  /* 0x000000ffff0d7224 */ /* 0x000fe400078e0017 */
[----:B------:R-:W-:Y:S02]  /*2c5b0*/  IMAD.MOV.U32 R12, RZ, RZ, 0x7 ;  /* 0x00000007ff0c7424 */ /* 0x000fe400078e00ff */
[----:B------:R-:W-:-:S07]  /*2c5c0*/  IMAD.MOV.U32 R10, RZ, RZ, R14 ;  /* 0x000000ffff0a7224 */ /* 0x000fce00078e000e */
[----:B------:R-:W-:Y:S05]  /*2c5d0*/  WARPSYNC.COLLECTIVE R15, `(.L_x_8820) ;  /* 0x000000000f087348 */ /* 0x000fea0003c00000 */
[----:B------:R0:W1:Y:S02]  /*2c5e0*/  SHFL.IDX P6, R14, R13, R12, R11 ;  /* 0x0000000c0d0e7389 */ /* 0x00006400000c000b */
[----:B01----:R-:W-:Y:S01]  /*2c5f0*/  ENDCOLLECTIVE ;  /* 0x000000000000791b */ /* 0x003fe20003800000 */
.L_x_8820:
        /* <DEDUP_REMOVED lines=12> */
.L_x_8821:
[----:B------:R-:W-:Y:S05]  /*2c6c0*/  BRA `(.L_x_8822) ;  /* 0xffffff8c003c7947 */ /* 0x000fea000383ffff */
.L_x_8577:
        /* <DEDUP_REMOVED lines=8> */
.L_x_8824:
[----:B------:R-:W-:Y:S05]  /*2c750*/  BSYNC B0 ;  /* 0x0000000000007941 */ /* 0x000fea0003800000 */
.L_x_8823:
        /* <DEDUP_REMOVED lines=9> */
.L_x_8825:
        /* <DEDUP_REMOVED lines=18> */
.L_x_8826:
[----:B------:R-:W-:Y:S01]  /*2c910*/  IMAD.MOV.U32 R12, RZ, RZ, 0x2 ;  /* 0x00000002ff0c7424 */ /* 0x000fe200078e00ff */
[----:B------:R-:W-:-:S05]  /*2c920*/  SEL R6, R14, RZ, P1 ;  /* 0x000000ff0e067207 */ /* 0x000fca0000800000 */
[----:B------:R-:W-:-:S04]  /*2c930*/  IMAD.IADD R6, R5, 0x1, R6 ;  /* 0x0000000105067824 */ /* 0x000fc800078e0206 */
[----:B------:R-:W-:-:S07]  /*2c940*/  IMAD.MOV.U32 R13, RZ, RZ, R6 ;  /* 0x000000ffff0d7224 */ /* 0x000fce00078e0006 */
[----:B------:R-:W-:Y:S05]  /*2c950*/  WARPSYNC.COLLECTIVE R15, `(.L_x_8827) ;  /* 0x000000000f087348 */ /* 0x000fea0003c00000 */
[----:B------:R0:W1:Y:S02]  /*2c960*/  SHFL.UP P6, R14, R13, R12, R11 ;  /* 0x0400000c0d0e7389 */ /* 0x00006400000c000b */
[----:B01----:R-:W-:Y:S01]  /*2c970*/  ENDCOLLECTIVE ;  /* 0x000000000000791b */ /* 0x003fe20003800000 */
.L_x_8827:
[----:B------:R-:W-:Y:S01]  /*2c980*/  IMAD.MOV.U32 R12, RZ, RZ, 0x4 ;  /* 0x00000004ff0c7424 */ /* 0x000fe200078e00ff */
[----:B------:R-:W-:-:S05]  /*2c990*/  SEL R7, R14, RZ, P2 ;  /* 0x000000ff0e077207 */ /* 0x000fca0001000000 */
[----:B------:R-:W-:-:S04]  /*2c9a0*/  IMAD.IADD R7, R6, 0x1, R7 ;  /* 0x0000000106077824 */ /* 0x000fc800078e0207 */
[----:B------:R-:W-:-:S07]  /*2c9b0*/  IMAD.MOV.U32 R13, RZ, RZ, R7 ;  /* 0x000000ffff0d7224 */ /* 0x000fce00078e0007 */
[----:B------:R-:W-:Y:S05]  /*2c9c0*/  WARPSYNC.COLLECTIVE R15, `(.L_x_8828) ;  /* 0x000000000f087348 */ /* 0x000fea0003c00000 */
[----:B------:R0:W1:Y:S02]  /*2c9d0*/  SHFL.UP P6, R14, R13, R12, R11 ;  /* 0x0400000c0d0e7389 */ /* 0x00006400000c000b */
[----:B01----:R-:W-:Y:S01]  /*2c9e0*/  ENDCOLLECTIVE ;  /* 0x000000000000791b */ /* 0x003fe20003800000 */
.L_x_8828:
[----:B------:R-:W-:Y:S01]  /*2c9f0*/  IMAD.MOV.U32 R12, RZ, RZ, 0x8 ;  /* 0x00000008ff0c7424 */ /* 0x000fe200078e00ff */
[----:B------:R-:W-:-:S05]  /*2ca00*/  SEL R2, R14, RZ, P3 ;  /* 0x000000ff0e027207 */ /* 0x000fca0001800000 */
[----:B------:R-:W-:-:S04]  /*2ca10*/  IMAD.IADD R2, R7, 0x1, R2 ;  /* 0x0000000107027824 */ /* 0x000fc800078e0202 */
[----:B------:R-:W-:-:S07]  /*2ca20*/  IMAD.MOV.U32 R13, RZ, RZ, R2 ;  /* 0x000000ffff0d7224 */ /* 0x000fce00078e0002 */
[----:B------:R-:W-:Y:S05]  /*2ca30*/  WARPSYNC.COLLECTIVE R15, `(.L_x_8829) ;  /* 0x000000000f087348 */ /* 0x000fea0003c00000 */
[----:B------:R0:W1:Y:S02]  /*2ca40*/  SHFL.UP P6, R14, R13, R12, R11 ;  /* 0x0400000c0d0e7389 */ /* 0x00006400000c000b */
[----:B01----:R-:W-:Y:S01]  /*2ca50*/  ENDCOLLECTIVE ;  /* 0x000000000000791b */ /* 0x003fe20003800000 */
.L_x_8829:
[----:B------:R-:W-:Y:S01]  /*2ca60*/  IMAD.MOV.U32 R12, RZ, RZ, 0x10 ;  /* 0x00000010ff0c7424 */ /* 0x000fe200078e00ff */
[----:B------:R-:W-:-:S05]  /*2ca70*/  SEL R3, R14, RZ, P4 ;  /* 0x000000ff0e037207 */ /* 0x000fca0002000000 */
[----:B------:R-:W-:-:S04]  /*2ca80*/  IMAD.IADD R3, R2, 0x1, R3 ;  /* 0x0000000102037824 */ /* 0x000fc800078e0203 */
[----:B------:R-:W-:-:S07]  /*2ca90*/  IMAD.MOV.U32 R13, RZ, RZ, R3 ;  /* 0x000000ffff0d7224 */ /* 0x000fce00078e0003 */
[----:B------:R-:W-:Y:S05]  /*2caa0*/  WARPSYNC.COLLECTIVE R15, `(.L_x_8830) ;  /* 0x000000000f087348 */ /* 0x000fea0003c00000 */
[----:B------:R0:W1:Y:S02]  /*2cab0*/  SHFL.UP P6, R14, R13, R12, R11 ;  /* 0x0400000c0d0e7389 */ /* 0x00006400000c000b */
[----:B01----:R-:W-:Y:S01]  /*2cac0*/  ENDCOLLECTIVE ;  /* 0x000000000000791b */ /* 0x003fe20003800000 */
.L_x_8830:
        /* <DEDUP_REMOVED lines=8> */
.L_x_8831:
[----:B------:R-:W-:Y:S05]  /*2cb50*/  BRA `(.L_x_8832) ;  /* 0xffffff8c00487947 */ /* 0x000fea000383ffff */
.L_x_8582:
        /* <DEDUP_REMOVED lines=8> */
.L_x_8834:
[----:B------:R-:W-:Y:S05]  /*2cbe0*/  BSYNC B0 ;  /* 0x0000000000007941 */ /* 0x000fea0003800000 */
.L_x_8833:
        /* <DEDUP_REMOVED lines=8> */
.L_x_8835:
[----:B------:R-:W-:Y:S01]  /*2cc70*/  IMAD.MOV.U32 R12, RZ, RZ, 0x4 ;  /* 0x00000004ff0c7424 */ /* 0x000fe200078e00ff */
[----:B------:R-:W-:-:S05]  /*2cc80*/  SEL R2, R14, RZ, P2 ;  /* 0x000000ff0e027207 */ /* 0x000fca0001000000 */
[----:B------:R-:W-:-:S04]  /*2cc90*/  IMAD.IADD R2, R13, 0x1, R2 ;  /* 0x000000010d027824 */ /* 0x000fc800078e0202 */
[----:B------:R-:W-:-:S07]  /*2cca0*/  IMAD.MOV.U32 R13, RZ, RZ, R2 ;  /* 0x000000ffff0d7224 */ /* 0x000fce00078e0002 */
[----:B------:R-:W-:Y:S05]  /*2ccb0*/  WARPSYNC.COLLECTIVE R15, `(.L_x_8836) ;  /* 0x000000000f087348 */ /* 0x000fea0003c00000 */
[----:B------:R0:W1:Y:S02]  /*2ccc0*/  SHFL.UP P6, R14, R13, R12, R11 ;  /* 0x0400000c0d0e7389 */ /* 0x00006400000c000b */
[----:B01----:R-:W-:Y:S01]  /*2ccd0*/  ENDCOLLECTIVE ;  /* 0x000000000000791b */ /* 0x003fe20003800000 */
.L_x_8836:
[----:B------:R-:W-:Y:S01]  /*2cce0*/  IMAD.MOV.U32 R12, RZ, RZ, 0x8 ;  /* 0x00000008ff0c7424 */ /* 0x000fe200078e00ff */
[----:B------:R-:W-:-:S05]  /*2ccf0*/  SEL R3, R14, RZ, P3 ;  /* 0x000000ff0e037207 */ /* 0x000fca0001800000 */
[----:B------:R-:W-:-:S04]  /*2cd00*/  IMAD.IADD R3, R2, 0x1, R3 ;  /* 0x0000000102037824 */ /* 0x000fc800078e0203 */
[----:B------:R-:W-:-:S07]  /*2cd10*/  IMAD.MOV.U32 R13, RZ, RZ, R3 ;  /* 0x000000ffff0d7224 */ /* 0x000fce00078e0003 */
[----:B------:R-:W-:Y:S05]  /*2cd20*/  WARPSYNC.COLLECTIVE R15, `(.L_x_8837) ;  /* 0x000000000f087348 */ /* 0x000fea0003c00000 */
[----:B------:R0:W1:Y:S02]  /*2cd30*/  SHFL.UP P6, R14, R13, R12, R11 ;  /* 0x0400000c0d0e7389 */ /* 0x00006400000c000b */
[----:B01----:R-:W-:Y:S01]  /*2cd40*/  ENDCOLLECTIVE ;  /* 0x000000000000791b */ /* 0x003fe20003800000 */
.L_x_8837:
[----:B------:R-:W-:Y:S01]  /*2cd50*/  IMAD.MOV.U32 R12, RZ, RZ, 0x10 ;  /* 0x00000010ff0c7424 */ /* 0x000fe200078e00ff */
[----:B------:R-:W-:-:S05]  /*2cd60*/  SEL R4, R14, RZ, P4 ;  /* 0x000000ff0e047207 */ /* 0x000fca0002000000 */
[----:B------:R-:W-:-:S04]  /*2cd70*/  IMAD.IADD R4, R3, 0x1, R4 ;  /* 0x0000000103047824 */ /* 0x000fc800078e0204 */
[----:B------:R-:W-:-:S07]  /*2cd80*/  IMAD.MOV.U32 R13, RZ, RZ, R4 ;  /* 0x000000ffff0d7224 */ /* 0x000fce00078e0004 */
[----:B------:R-:W-:Y:S05]  /*2cd90*/  WARPSYNC.COLLECTIVE R15, `(.L_x_8838) ;  /* 0x000000000f087348 */ /* 0x000fea0003c00000 */
[----:B------:R0:W1:Y:S02]  /*2cda0*/  SHFL.UP P6, R14, R13, R12, R11 ;  /* 0x0400000c0d0e7389 */ /* 0x00006400000c000b */
[----:B01----:R-:W-:Y:S01]  /*2cdb0*/  ENDCOLLECTIVE ;  /* 0x000000000000791b */ /* 0x003fe20003800000 */
.L_x_8838:
        /* <DEDUP_REMOVED lines=8> */
.L_x_8839:
[----:B------:R-:W-:Y:S05]  /*2ce40*/  BRA `(.L_x_8840) ;  /* 0xffffff8c00287947 */ /* 0x000fea000383ffff */
.L_x_8584:
[----:B------:R-:W-:Y:S01]  /*2ce50*/  BSSY B0, `(.L_x_8841) ;  /* 0x0000006000007945 */ /* 0x000fe20003800000 */
[----:B------:R-:W-:Y:S01]  /*2ce60*/  PLOP3.LUT P6, PT, P6, PT, PT, 0x8, 0x0 ;  /* 0x000000000000781c */ /* 0x000fe200037ce170 */
[----:B------:R-:W-:-:S12]  /*2ce70*/  IMAD.MOV.U32 R15, RZ, RZ, -0x1 ;  /* 0xffffffffff0f7424 */ /* 0x000fd800078e00ff */
[----:B01----:R-:W-:Y:S05]  /*2ce80*/  WARPSYNC.COLLECTIVE R15, `(.L_x_8842) ;  /* 0x000000000f087348 */ /* 0x003fea0003c00000 */
[----:B------:R-:W-:Y:S01]  /*2ce90*/  VOTE.ANY R14, PT, P6 ;  /* 0x00000000000e7806 */ /* 0x000fe200030e0100 */
[----:B01----:R-:W-:Y:S06]  /*2cea0*/  ENDCOLLECTIVE ;  /* 0x000000000000791b */ /* 0x003fec0003800000 */
.L_x_8842:
[----:B------:R-:W-:Y:S05]  /*2ceb0*/  BSYNC B0 ;  /* 0x0000000000007941 */ /* 0x000fea0003800000 */
.L_x_8841:
        /* <DEDUP_REMOVED lines=9> */
.L_x_8843:
[----:B------:R-:W-:Y:S01]  /*2cf50*/  IMAD.MOV.U32 R5, RZ, RZ, R14 ;  /* 0x000000ffff057224 */ /* 0x000fe200078e000e */
[----:B------:R-:W-:Y:S06]  /*2cf60*/  BRA `(.L_x_8844) ;  /* 0xffffff8c00187947 */ /* 0x000fec000383ffff */
.L_x_8586:
[----:B------:R-:W-:Y:S01]  /*2cf70*/  BSSY B0, `(.L_x_8845) ;  /* 0x0000007000007945 */ /* 0x000fe20003800000 */
[----:B------:R-:W-:Y:S02]  /*2cf80*/  IMAD.MOV.U32 R13, RZ, RZ, R6 ;  /* 0x000000ffff0d7224 */ /* 0x000fe400078e0006 */
[----:B------:R-:W-:Y:S02]  /*2cf90*/  IMAD.MOV.U32 R11, RZ, RZ, 0x1f ;  /* 0x0000001fff0b7424 */ /* 0x000fe400078e00ff */
[----:B------:R-:W-:-:S07]  /*2cfa0*/  IMAD.MOV.U32 R15, RZ, RZ, -0x1 ;  /* 0xffffffffff0f7424 */ /* 0x000fce00078e00ff */
[----:B0123--:R-:W-:Y:S05]  /*2cfb0*/  WARPSYNC.COLLECTIVE R15, `(.L_x_8846) ;  /* 0x000000000f087348 */ /* 0x00ffea0003c00000 */
[----:B------:R4:W0:Y:S02]  /*2cfc0*/  SHFL.IDX P6, R14, R13, R12, R11 ;  /* 0x0000000c0d0e7389 */ /* 0x00082400000c000b */
[----:B01234-:R-:W-:Y:S01]  /*2cfd0*/  ENDCOLLECTIVE ;  /* 0x000000000000791b */ /* 0x01ffe20003800000 */
.L_x_8846:
[----:B------:R-:W-:Y:S05]  /*2cfe0*/  BSYNC B0 ;  /* 0x0000000000007941 */ /* 0x000fea0003800000 */
.L_x_8845:
[----:B------:R-:W-:Y:S05]  /*2cff0*/  BRA `(.L_x_8585) ;  /* 0xffffff8c00107947 */ /* 0x000fea000383ffff */
.L_x_8590:
[----:B0-----:R0:W2:Y:S02]  /*2d000*/  SYNCS.PHASECHK.TRANS64.TRYWAIT P0, [R7+URZ+0x28820], R0 ;  /* 0x02882000070075a7 */ /* 0x0010a4000800017f */
[----:B--2---:R-:W-:Y:S05]  /*2d010*/  @!P0 NANOSLEEP.SYNCS 0x989680 ;  /* 0x009896800000895d */ /* 0x004fea0003900000 */
[----:B------:R-:W2:Y:S02]  /*2d020*/  @!P0 SYNCS.PHASECHK.TRANS64 P0, [R7+URZ+0x28820], R0 ;  /* 0x02882000070085a7 */ /* 0x000ea4000800007f */
[----:B--2---:R-:W-:Y:S05]  /*2d030*/  @!P0 BRA `(.L_x_8590) ;  /* 0xfffffffc00f08947 */ /* 0x004fea000383ffff */
[----:B------:R-:W-:Y:S05]  /*2d040*/  BRA `(.L_x_8847) ;  /* 0xffffff9000887947 */ /* 0x000fea000383ffff */
.L_x_8591:
        /* <DEDUP_REMOVED lines=11> */
.L_x_8849:
[----:B------:R-:W-:Y:S05]  /*2d100*/  BSYNC B0 ;  /* 0x0000000000007941 */ /* 0x000fea0003800000 */
.L_x_8848:
[----:B------:R-:W-:Y:S05]  /*2d110*/  BRA `(.L_x_8850) ;  /* 0xffffff9000707947 */ /* 0x000fea000383ffff */
.L_x_8592:
[----:B------:R-:W-:Y:S01]  /*2d120*/  BSSY B0, `(.L_x_8851) ;  /* 0x0000006000007945 */ /* 0x000fe20003800000 */
[----:B------:R-:W-:-:S07]  /*2d130*/  IMAD.MOV.U32 R15, RZ, RZ, -0x1 ;  /* 0xffffffffff0f7424 */ /* 0x000fce00078e00ff */
[----:B01-3--:R-:W-:Y:S05]  /*2d140*/  WARPSYNC.COLLECTIVE R15, `(.L_x_8852) ;  /* 0x000000000f0c7348 */ /* 0x00bfea0003c00000 */
[----:B------:R-:W-:Y:S02]  /*2d150*/  ELECT P6, UR62, PT ;  /* 0x00000000003e782f */ /* 0x000fe400038c0000 */
[----:B------:R-:W-:Y:S01]  /*2d160*/  MOV R14, UR62 ;  /* 0x0000003e000e7c02 */ /* 0x000fe20008000f00 */
[----:B01-3--:R-:W-:Y:S10]  /*2d170*/  ENDCOLLECTIVE ;  /* 0x000000000000791b */ /* 0x00bff40003800000 */
.L_x_8852:
[----:B------:R-:W-:Y:S05]  /*2d180*/  BSYNC B0 ;  /* 0x0000000000007941 */ /* 0x000fea0003800000 */
.L_x_8851:
[----:B------:R-:W-:Y:S05]  /*2d190*/  BRA `(.L_x_8853) ;  /* 0xffffff9000647947 */ /* 0x000fea000383ffff */
.L_x_8594:
[----:B0-----:R0:W2:Y:S02]  /*2d1a0*/  SYNCS.PHASECHK.TRANS64.TRYWAIT P1, [R5+URZ+0x28840], R0 ;  /* 0x02884000050075a7 */ /* 0x0010a4000802017f */
[----:B--2---:R-:W-:Y:S05]  /*2d1b0*/  @!P1 NANOSLEEP.SYNCS 0x989680 ;  /* 0x009896800000995d */ /* 0x004fea0003900000 */
[----:B------:R-:W2:Y:S02]  /*2d1c0*/  @!P1 SYNCS.PHASECHK.TRANS64 P1, [R5+URZ+0x28840], R0 ;  /* 0x02884000050095a7 */ /* 0x000ea4000802007f */
[----:B--2---:R-:W-:Y:S05]  /*2d1d0*/  @!P1 BRA `(.L_x_8594) ;  /* 0xfffffffc00f09947 */ /* 0x004fea000383ffff */
[----:B------:R-:W-:Y:S05]  /*2d1e0*/  BRA `(.L_x_8854) ;  /* 0xffffff9000847947 */ /* 0x000fea000383ffff */
.L_x_8596:
[----:B--2---:R2:W4:Y:S02]  /*2d1f0*/  SYNCS.PHASECHK.TRANS64.TRYWAIT P1, [R3+URZ+0x28840], R2 ;  /* 0x02884002030075a7 */ /* 0x004524000802017f */
[----:B----4-:R-:W-:Y:S05]  /*2d200*/  @!P1 NANOSLEEP.SYNCS 0x989680 ;  /* 0x009896800000995d */ /* 0x010fea0003900000 */
[----:B------:R-:W4:Y:S02]  /*2d210*/  @!P1 SYNCS.PHASECHK.TRANS64 P1, [R3+URZ+0x28840], R2 ;  /* 0x02884002030095a7 */ /* 0x000f24000802007f */
[----:B----4-:R-:W-:Y:S05]  /*2d220*/  @!P1 BRA `(.L_x_8596) ;  /* 0xfffffffc00f09947 */ /* 0x010fea000383ffff */
[----:B------:R-:W-:Y:S05]  /*2d230*/  BRA `(.L_x_8855) ;  /* 0xffffff9000907947 */ /* 0x000fea000383ffff */
.L_x_8598:
[----:B----4-:R4:W0:Y:S02]  /*2d240*/  SYNCS.PHASECHK.TRANS64.TRYWAIT P1, [R5+URZ+0x28860], R0 ;  /* 0x02886000050075a7 */ /* 0x010824000802017f */
[----:B0-----:R-:W-:Y:S05]  /*2d250*/  @!P1 NANOSLEEP.SYNCS 0x989680 ;  /* 0x009896800000995d */ /* 0x001fea0003900000 */
[----:B------:R-:W0:Y:S02]  /*2d260*/  @!P1 SYNCS.PHASECHK.TRANS64 P1, [R5+URZ+0x28860], R0 ;  /* 0x02886000050095a7 */ /* 0x000e24000802007f */
[----:B0-----:R-:W-:Y:S05]  /*2d270*/  @!P1 BRA `(.L_x_8598) ;  /* 0xfffffffc00f09947 */ /* 0x001fea000383ffff */
[----:B------:R-:W-:Y:S05]  /*2d280*/  BRA `(.L_x_8856) ;  /* 0xffffff90008c7947 */ /* 0x000fea000383ffff */
.L_x_8857:
        /* <DEDUP_REMOVED lines=15> */
.L_x_15849:


//--------------------- .text._ZN7cutlass13device_kernelIN5flash11enable_sm90INS1_16FlashAttnFwdSm90INS1_25CollectiveMainloopFwdSm90ILi2EN4cute5tupleIJNS5_1CILi1EEES8_S8_EEENS6_IJNS7_ILi128EEESA_SA_EEELi128ENS_10bfloat16_tEfNS_4arch4Sm90ELb1ELb0ELb1ELb0ELb1ELb0ELb0ELb1ELb1ELb1ELb0ELb0EEENS1_21CollectiveEpilogueFwdISB_S9_SC_SE_Li256ELb0ELb1ELb0ELb0EEENS1_30DynamicPersistentTileSchedulerILi256ELi128ELb0ELb1ELb1EEEEEEEEEvNT_6ParamsE --------------------------
	.section	.text._ZN7cutlass13device_kernelIN5flash11enable_sm90INS1_16FlashAttnFwdSm90INS1_25CollectiveMainloopFwdSm90ILi2EN4cute5tupleIJNS5_1CILi1EEES8_S8_EEENS6_IJNS7_ILi128EEESA_SA_EEELi128ENS_10bfloat16_tEfNS_4arch4Sm90ELb1ELb0ELb1ELb0ELb1ELb0ELb0ELb1ELb1ELb1ELb0ELb0EEENS1_21CollectiveEpilogueFwdISB_S9_SC_SE_Li256ELb0ELb1ELb0ELb0EEENS1_30DynamicPersistentTileSchedulerILi256ELi128ELb0ELb1ELb1EEEEEEEEEvNT_6ParamsE,"ax",@progbits
	.align	128
.text._ZN7cutlass13device_kernelIN5flash11enable_sm90INS1_16FlashAttnFwdSm90INS1_25CollectiveMainloopFwdSm90ILi2EN4cute5tupleIJNS5_1CILi1EEES8_S8_EEENS6_IJNS7_ILi128EEESA_SA_EEELi128ENS_10bfloat16_tEfNS_4arch4Sm90ELb1ELb0ELb1ELb0ELb1ELb0ELb0ELb1ELb1ELb1ELb0ELb0EEENS1_21CollectiveEpilogueFwdISB_S9_SC_SE_Li256ELb0ELb1ELb0ELb0EEENS1_30DynamicPersistentTileSchedulerILi256ELi128ELb0ELb1ELb1EEEEEEEEEvNT_6ParamsE:
        .type           _ZN7cutlass13device_kernelIN5flash11enable_sm90INS1_16FlashAttnFwdSm90INS1_25CollectiveMainloopFwdSm90ILi2EN4cute5tupleIJNS5_1CILi1EEES8_S8_EEENS6_IJNS7_ILi128EEESA_SA_EEELi128ENS_10bfloat16_tEfNS_4arch4Sm90ELb1ELb0ELb1ELb0ELb1ELb0ELb0ELb1ELb1ELb1ELb0ELb0EEENS1_21CollectiveEpilogueFwdISB_S9_SC_SE_Li256ELb0ELb1ELb0ELb0EEENS1_30DynamicPersistentTileSchedulerILi256ELi128ELb0ELb1ELb1EEEEEEEEEvNT_6ParamsE,@function
        .size           _ZN7cutlass13device_kernelIN5flash11enable_sm90INS1_16FlashAttnFwdSm90INS1_25CollectiveMainloopFwdSm90ILi2EN4cute5tupleIJNS5_1CILi1EEES8_S8_EEENS6_IJNS7_ILi128EEESA_SA_EEELi128ENS_10bfloat16_tEfNS_4arch4Sm90ELb1ELb0ELb1ELb0ELb1ELb0ELb0ELb1ELb1ELb1ELb0ELb0EEENS1_21CollectiveEpilogueFwdISB_S9_SC_SE_Li256ELb0ELb1ELb0ELb0EEENS1_30DynamicPersistentTileSchedulerILi256ELi128ELb0ELb1ELb1EEEEEEEEEvNT_6ParamsE,(.L_x_15850 - _ZN7cutlass13device_kernelIN5flash11enable_sm90INS1_16FlashAttnFwdSm90INS1_25CollectiveMainloopFwdSm90ILi2EN4cute5tupleIJNS5_1CILi1EEES8_S8_EEENS6_IJNS7_ILi128EEESA_SA_EEELi128ENS_10bfloat16_tEfNS_4arch4Sm90ELb1ELb0ELb1ELb0ELb1ELb0ELb0ELb1ELb1ELb1ELb0ELb0EEENS1_21CollectiveEpilogueFwdISB_S9_SC_SE_Li256ELb0ELb1ELb0ELb0EEENS1_30DynamicPersistentTileSchedulerILi256ELi128ELb0ELb1ELb1EEEEEEEEEvNT_6ParamsE)
        .other          _ZN7cutlass13device_kernelIN5flash11enable_sm90INS1_16FlashAttnFwdSm90INS1_25CollectiveMainloopFwdSm90ILi2EN4cute5tupleIJNS5_1CILi1EEES8_S8_EEENS6_IJNS7_ILi128EEESA_SA_EEELi128ENS_10bfloat16_tEfNS_4arch4Sm90ELb1ELb0ELb1ELb0ELb1ELb0ELb0ELb1ELb1ELb1ELb0ELb0EEENS1_21CollectiveEpilogueFwdISB_S9_SC_SE_Li256ELb0ELb1ELb0ELb0EEENS1_30DynamicPersistentTileSchedulerILi256ELi128ELb0ELb1ELb1EEEEEEEEEvNT_6ParamsE,@"STO_CUDA_ENTRY STV_DEFAULT"
_ZN7cutlass13device_kernelIN5flash11enable_sm90INS1_16FlashAttnFwdSm90INS1_25CollectiveMainloopFwdSm90ILi2EN4cute5tupleIJNS5_1CILi1EEES8_S8_EEENS6_IJNS7_ILi128EEESA_SA_EEELi128ENS_10bfloat16_tEfNS_4arch4Sm90ELb1ELb0ELb1ELb0ELb1ELb0ELb0ELb1ELb1ELb1ELb0ELb0EEENS1_21CollectiveEpilogueFwdISB_S9_SC_SE_Li256ELb0ELb1ELb0ELb0EEENS1_30DynamicPersistentTileSchedulerILi256ELi128ELb0ELb1ELb1EEEEEEEEEvNT_6ParamsE:
        /* <DEDUP_REMOVED lines=44> */
.L_x_8858:
        /* <DEDUP_REMOVED lines=22> */
.L_x_8859:
        /* <DEDUP_REMOVED lines=18> */
.L_x_8860:
        /* <DEDUP_REMOVED lines=22> */
.L_x_8861:
        /* <DEDUP_REMOVED lines=23> */
.L_x_8862:
        /* <DEDUP_REMOVED lines=8> */
.L_x_8864:
        /* <DEDUP_REMOVED lines=21> */
[CC--:B------:R-:W-:Y:S02]  /*09e0*/  LEA.HI R4, R3.reuse, R190.reuse, RZ, 0x5 ;  /* 0x000000be03047211 */ /* 0x0c0fe400078f28ff */
[----:B------:R-:W-:Y:S02]  /*09f0*/  LOP3.LUT R5, R0, 0xffffff80, RZ, 0xc0, !PT ;  /* 0xffffff8000057812 */ /* 0x000fe400078ec0ff */
[----:B------:R-:W-:Y:S01]  /*0a00*/  LEA.HI R2, R3, R190, RZ, 0x4 ;  /* 0x000000be03027211 */ /* 0x000fe200078f20ff */
[----:B------:R-:W-:Y:S01]  /*0a10*/  IMAD.SHL.U32 R4, R4, 0x20, RZ ;  /* 0x0000002004047824 */ /* 0x000fe200078e00ff */
[----:B------:R-:W-:Y:S01]  /*0a20*/  SHF.R.S32.HI R185, RZ, 0x7, R0 ;  /* 0x00000007ffb97819 */ /* 0x000fe20000011400 */
[----:B------:R-:W-:Y:S01]  /*0a30*/  IMAD.IADD R184, R190, 0x1, -R5 ;  /* 0x00000001beb87824 */ /* 0x000fe200078e0a05 */
[----:B------:R-:W-:-:S02]  /*0a40*/  LOP3.LUT R5, R2, 0x3fffff0, RZ, 0xc0, !PT ;  /* 0x03fffff002057812 */ /* 0x000fc400078ec0ff */
[----:B------:R-:W-:Y:S02]  /*0a50*/  SHF.R.S32.HI R7, RZ, 0x4, R2 ;  /* 0x00000004ff077819 */ /* 0x000fe40000011402 */
[----:B------:R-:W-:Y:S01]  /*0a60*/  LOP3.LUT R4, R4, 0xfffffc00, RZ, 0xc0, !PT ;  /* 0xfffffc0004047812 */ /* 0x000fe200078ec0ff */
[----:B------:R-:W-:Y:S01]  /*0a70*/  IMAD.IADD R5, R190, 0x1, -R5 ;  /* 0x00000001be057824 */ /* 0x000fe200078e0a05 */
[----:B------:R-:W-:Y:S02]  /*0a80*/  LEA.HI R2, R2, R7, RZ, 0x1 ;  /* 0x0000000702027211 */ /* 0x000fe400078f08ff */
[----:B------:R-:W-:Y:S02]  /*0a90*/  SHF.R.S32.HI R9, RZ, 0x1f, R184 ;  /* 0x0000001fff097819 */ /* 0x000fe400000114b8 */
[----:B------:R-:W-:Y:S02]  /*0aa0*/  LOP3.LUT R2, R2, 0x1ffffffe, RZ, 0xc0, !PT ;  /* 0x1ffffffe02027812 */ /* 0x000fe400078ec0ff */
[----:B------:R-:W-:-:S02]  /*0ab0*/  LEA R5, R5, R4, 0x6 ;  /* 0x0000000405057211 */ /* 0x000fc400078e30ff */
[----:B------:R-:W-:Y:S01]  /*0ac0*/  LEA.HI R4, R3, R190, RZ, 0x2 ;  /* 0x000000be03047211 */ /* 0x000fe200078f10ff */
[----:B------:R-:W-:Y:S01]  /*0ad0*/  IMAD.IADD R2, R7, 0x1, -R2 ;  /* 0x0000000107027824 */ /* 0x000fe200078e0a02 */
[----:B------:R-:W-:Y:S02]  /*0ae0*/  LEA.HI R6, R9, R184, RZ, 0x2 ;  /* 0x000000b809067211 */ /* 0x000fe400078f10ff */
[----:B------:R-:W-:Y:S01]  /*0af0*/  LOP3.LUT R7, R4, 0xfffffffc, RZ, 0xc0, !PT ;  /* 0xfffffffc04077812 */ /* 0x000fe200078ec0ff */
[----:B------:R-:W-:Y:S01]  /*0b00*/  IMAD R187, R2, 0x8, R5 ;  /* 0x0000000802bb7824 */ /* 0x000fe200078e0205 */
[--C-:B------:R-:W-:Y:S02]  /*0b10*/  SHF.R.S32.HI R8, RZ, 0x2, R6.reuse ;  /* 0x00000002ff087819 */ /* 0x100fe40000011406 */
[----:B------:R-:W-:Y:S01]  /*0b20*/  SHF.R.S32.HI R11, RZ, 0x1f, R6 ;  /* 0x0000001fff0b7819 */ /* 0x000fe20000011406 */
[----:B------:R-:W-:Y:S01]  /*0b30*/  IMAD.IADD R7, R190, 0x1, -R7 ;  /* 0x00000001be077824 */ /* 0x000fe200078e0a07 */
[----:B------:R-:W-:-:S02]  /*0b40*/  LEA.HI R3, R3, R190, RZ, 0x3 ;  /* 0x000000be03037211 */ /* 0x000fc400078f18ff */
[----:B------:R-:W-:Y:S02]  /*0b50*/  LEA.HI R11, R11, R8, RZ, 0x3 ;  /* 0x000000080b0b7211 */ /* 0x000fe400078f18ff */
[----:B------:R-:W-:Y:S02]  /*0b60*/  LEA.HI R0, R0, R185, RZ, 0x1 ;  /* 0x000000b900007211 */ /* 0x000fe400078f08ff */
[----:B------:R-:W-:Y:S02]  /*0b70*/  LOP3.LUT R11, R11, 0xfffffff8, RZ, 0xc0, !PT ;  /* 0xfffffff80b0b7812 */ /* 0x000fe400078ec0ff */
[----:B------:R-:W-:Y:S02]  /*0b80*/  LEA.HI R2, R7, R7, RZ, 0x1 ;  /* 0x0000000707027211 */ /* 0x000fe400078f08ff */
[----:B------:R-:W-:Y:S01]  /*0b90*/  LOP3.LUT R19, R3, 0xfffffff8, RZ, 0xc0, !PT ;  /* 0xfffffff803137812 */ /* 0x000fe200078ec0ff */
[----:B------:R-:W-:Y:S01]  /*0ba0*/  IMAD.IADD R8, R8, 0x1, -R11 ;  /* 0x0000000108087824 */ /* 0x000fe200078e0a0b */
[----:B------:R-:W-:-:S02]  /*0bb0*/  LEA.HI R9, R9, R184, RZ, 0x5 ;  /* 0x000000b809097211 */ /* 0x000fc400078f28ff */
[----:B------:R-:W-:Y:S01]  /*0bc0*/  LOP3.LUT R0, R0, 0x3fffffe, RZ, 0xc0, !PT ;  /* 0x03fffffe00007812 */ /* 0x000fe200078ec0ff */
[----:B------:R-:W-:Y:S01]  /*0bd0*/  IMAD.IADD R19, R190, 0x1, -R19 ;  /* 0x00000001be137824 */ /* 0x000fe200078e0a13 */
[----:B------:R-:W-:Y:S02]  /*0be0*/  LOP3.LUT R2, R2, 0x1ffffffe, RZ, 0xc0, !PT ;  /* 0x1ffffffe02027812 */ /* 0x000fe400078ec0ff */
[----:B------:R-:W-:Y:S01]  /*0bf0*/  SHF.R.S32.HI R9, RZ, 0x5, R9 ;  /* 0x00000005ff097819 */ /* 0x000fe20000011409 */
[----:B------:R-:W-:Y:S01]  /*0c00*/  IMAD.IADD R0, R185, 0x1, -R0 ;  /* 0x00000001b9007824 */ /* 0x000fe200078e0a00 */
[----:B------:R-:W-:Y:S01]  /*0c10*/  LOP3.LUT R5, R6, 0x7ffffffc, RZ, 0xc0, !PT ;  /* 0x7ffffffc06057812 */ /* 0x000fe200078ec0ff */
[----:B------:R-:W-:Y:S01]  /*0c20*/  IMAD.IADD R17, R7, 0x1, -R2 ;  /* 0x0000000107117824 */ /* 0x000fe200078e0a02 */
[----:B------:R-:W-:Y:S01]  /*0c30*/  LEA R9, R9, R8, 0x4 ;  /* 0x0000000809097211 */ /* 0x000fe200078e20ff */
[----:B------:R-:W-:Y:S01]  /*0c40*/  IMAD.SHL.U32 R2, R19, 0x8, RZ ;  /* 0x0000000813027824 */ /* 0x000fe200078e00ff */
[----:B------:R-:W-:Y:S01]  /*0c50*/  SHF.R.S32.HI R22, RZ, 0x3, R3 ;  /* 0x00000003ff167819 */ /* 0x000fe20000011403 */
[----:B------:R-:W-:Y:S01]  /*0c60*/  IMAD.IADD R16, R184, 0x1, -R5 ;  /* 0x00000001b8107824 */ /* 0x000fe200078e0a05 */
[----:B------:R-:W-:Y:S01]  /*0c70*/  LEA R186, R0, R9, 0x6 ;  /* 0x0000000900ba7211 */ /* 0x000fe200078e30ff */
[----:B------:R-:W-:Y:S01]  /*0c80*/  VIADD R18, R2, 0x40 ;  /* 0x0000004002127836 */ /* 0x000fe20000000000 */
[----:B------:R-:W-:-:S03]  /*0c90*/  SHF.R.S32.HI R189, RZ, 0x1f, R2 ;  /* 0x0000001fffbd7819 */ /* 0x000fc60000011402 */
[----:B------:R-:W-:Y:S01]  /*0ca0*/  IMAD R17, R17, 0x8, R186 ;  /* 0x0000000811117824 */ /* 0x000fe200078e02ba */
[----:B------:R-:W-:-:S07]  /*0cb0*/  SHF.R.S32.HI R188, RZ, 0x1f, R18 ;  /* 0x0000001fffbc7819 */ /* 0x000fce0000011412 */
.L_x_8921:
        /* <DEDUP_REMOVED lines=21> */
.L_x_8865:
[----:B------:R-:W-:Y:S01]  /*0e10*/  ULDC UR7, c[0x0][0xc54] ;  /* 0x0003150000077ab9 */ /* 0x000fe20000000800 */
[----:B------:R-:W-:Y:S01]  /*0e20*/  UMOV UR6, UR9 ;  /* 0x0000000900067c82 */ /* 0x000fe20008000000 */
[----:B------:R-:W-:-:S11]  /*0e30*/  UISETP.NE.AND UP0, UPT, UR7, 0x1, UPT ;  /* 0x000000010700788c */ /* 0x000fd6000bf05270 */
[----:B------:R-:W-:Y:S02]  /*0e40*/  @UP0 ULDC.64 UR10, c[0x0][0xc58] ;  /* 0x00031600000a0ab9 */ /* 0x000fe40000000a00 */
[----:B------:R-:W-:-:S04]  /*0e50*/  UIMAD.WIDE.U32 UR4, UR9, UR10, URZ ;  /* 0x0000000a090472a5 */ /* 0x000fc8000f8e003f */
[----:B------:R-:W-:-:S04]  /*0e60*/  @UP0 USHF.R.U32.HI UR6, URZ, UR11, UR5 ;  /* 0x0000000b3f060299 */ /* 0x000fc80008011605 */
[----:B------:R-:W-:-:S12]  /*0e70*/  UIMAD UR4, UR6, UR7, URZ ;  /* 0x00000007060472a4 */ /* 0x000fd8000f8e023f */
.L_x_8866:
[----:B------:R-:W-:Y:S01]  /*0e80*/  ULDC.64 UR10, c[0x0][0x418] ;  /* 0x00010600000a7ab9 */ /* 0x000fe20000000a00 */
[----:B------:R-:W-:Y:S01]  /*0e90*/  ULOP3.LUT UR6, URZ, UR6, URZ, 0x33, !UPT ;  /* 0x000000063f067292 */ /* 0x000fe2000f8e333f */
[----:B------:R-:W-:Y:S01]  /*0ea0*/  PLOP3.LUT P0, PT, PT, PT, PT, 0x80, 0x0 ;  /* 0x000000000000781c */ /* 0x000fe20003f0f070 */
[----:B------:R-:W-:Y:S01]  /*0eb0*/  UISETP.NE.U32.AND UP0, UPT, UR10, URZ, UPT ;  /* 0x0000003f0a00728c */ /* 0x000fe2000bf05070 */
[----:B------:R-:W-:Y:S01]  /*0ec0*/  IMAD.MOV.U32 R0, RZ, RZ, RZ ;  /* 0x000000ffff007224 */ /* 0x000fe200078e00ff */
[----:B------:R-:W-:Y:S01]  /*0ed0*/  ULDC UR5, c[0x0][0xc3c] ;  /* 0x00030f0000057ab9 */ /* 0x000fe20000000800 */
[----:B------:R-:W-:Y:S01]  /*0ee0*/  UIADD3 UR4, UR9, -UR4, URZ ;  /* 0x8000000409047290 */ /* 0x000fe2000fffe03f */
[----:B------:R-:W-:Y:S01]  /*0ef0*/  MOV R3, RZ ;  /* 0x000000ff00037202 */ /* 0x000fe20000000f00 */
[----:B------:R-:W-:Y:S01]  /*0f00*/  UISETP.NE.AND.EX UP0, UPT, UR11, URZ, UPT, UP0 ;  /* 0x0000003f0b00728c */ /* 0x000fe2000bf05300 */
[----:B------:R-:W-:Y:S01]  /*0f10*/  CS2R R150, SRZ ;  /* 0x0000000000967805 */ /* 0x000fe2000001ff00 */
[----:B------:R-:W-:Y:S01]  /*0f20*/  UIADD3 UR6, UR6, UR5, URZ ;  /* 0x0000000506067290 */ /* 0x000fe2000fffe03f */
[----:B------:R-:W-:Y:S01]  /*0f30*/  CS2R R148, SRZ ;  /* 0x0000000000947805 */ /* 0x000fe2000001ff00 */
[----:B------:R-:W-:Y:S01]  /*0f40*/  ULDC UR11, c[0x0][0x448] ;  /* 0x00011200000b7ab9 */ /* 0x000fe20000000800 */
[----:B------:R-:W-:Y:S01]  /*0f50*/  ULDC UR10, c[0x0][0xc54] ;  /* 0x00031500000a7ab9 */ /* 0x000fe20000000800 */
[----:B------:R-:W-:Y:S01]  /*0f60*/  UISETP.NE.AND UP2, UPT, UR11, 0x1, UPT ;  /* 0x000000010b00788c */ /* 0x000fe2000bf45270 */
[----:B------:R-:W-:Y:S01]  /*0f70*/  CS2R R146, SRZ ;  /* 0x0000000000927805 */ /* 0x000fe2000001ff00 */
[----:B------:R-:W-:Y:S01]  /*0f80*/  USHF.L.U32 UR37, UR6, 0x7, URZ ;  /* 0x0000000706257899 */ /* 0x000fe2000800063f */
[----:B------:R-:W-:Y:S01]  /*0f90*/  CS2R R144, SRZ ;  /* 0x0000000000907805 */ /* 0x000fe2000001ff00 */
[----:B------:R-:W-:Y:S01]  /*0fa0*/  UIMAD UR10, UR8, UR10, UR4 ;  /* 0x0000000a080a72a4 */ /* 0x000fe2000f8e0204 */
[----:B------:R-:W-:Y:S01]  /*0fb0*/  CS2R R142, SRZ ;  /* 0x00000000008e7805 */ /* 0x000fe2000001ff00 */
[----:B------:R-:W-:Y:S01]  /*0fc0*/  UIADD3 UR6, UR37, 0x7f, URZ ;  /* 0x0000007f25067890 */ /* 0x000fe2000fffe03f */
[----:B------:R-:W-:Y:S01]  /*0fd0*/  CS2R R140, SRZ ;  /* 0x00000000008c7805 */ /* 0x000fe2000001ff00 */
[----:B------:R-:W-:Y:S01]  /*0fe0*/  ULDC UR48, c[0x0][0x424] ;  /* 0x0001090000307ab9 */ /* 0x000fe20000000800 */
[----:B------:R-:W-:Y:S01]  /*0ff0*/  ULDC UR7, c[0x0][0x288] ;  /* 0x0000a20000077ab9 */ /* 0x000fe20000000800 */
[----:B------:R-:W-:Y:S01]  /*1000*/  USEL UR48, UR48, 0x1, UP0 ;  /* 0x0000000130307887 */ /* 0x000fe20008000000 */
[----:B------:R-:W-:Y:S01]  /*1010*/  CS2R R138, SRZ ;  /* 0x00000000008a7805 */ /* 0x000fe2000001ff00 */
[----:B------:R-:W-:Y:S01]  /*1020*/  @UP2 ULDC UR4, c[0x0][0x44c] ;  /* 0x0001130000042ab9 */ /* 0x000fe20000000800 */
[----:B------:R-:W-:Y:S01]  /*1030*/  UIADD3 UR7, -UR7, 0x80, URZ ;  /* 0x0000008007077890 */ /* 0x000fe2000fffe13f */
[----:B------:R-:W-:Y:S01]  /*1040*/  CS2R R136, SRZ ;  /* 0x0000000000887805 */ /* 0x000fe2000001ff00 */
[----:B------:R-:W-:Y:S01]  /*1050*/  UIMAD.WIDE.U32 UR4, UR6, UR4, URZ ;  /* 0x00000004060472a5 */ /* 0x000fe2000f8e003f */
        /* <DEDUP_REMOVED lines=11> */
[----:B------:R-:W-:Y:S01]  /*1110*/  USHF.R.S32.HI UR5, URZ, 0x1f, UR4 ;  /* 0x0000001f3f057899 */ /* 0x000fe20008011404 */
[----:B------:R-:W-:Y:S01]  /*1120*/  CS2R R124, SRZ ;  /* 0x00000000007c7805 */ /* 0x000fe2000001ff00 */
[----:B------:R-:W-:Y:S01]  /*1130*/  USHF.R.S32.HI UR7, URZ, 0x1f, UR6 ;  /* 0x0000001f3f077899 */ /* 0x000fe20008011406 */
[----:B------:R-:W-:Y:S01]  /*1140*/  CS2R R122, SRZ ;  /* 0x00000000007a7805 */ /* 0x000fe2000001ff00 */
[----:B------:R-:W-:Y:S01]  /*1150*/  ULEA.HI UR5, UR5, UR4, URZ, 0x7 ;  /* 0x0000000405057291 */ /* 0x000fe2000f8f383f */
[----:B------:R-:W-:Y:S01]  /*1160*/  CS2R R120, SRZ ;  /* 0x0000000000787805 */ /* 0x000fe2000001ff00 */
[----:B------:R-:W-:Y:S01]  /*1170*/  ULEA.HI UR7, UR7, UR6, URZ, 0x7 ;  /* 0x0000000607077291 */ /* 0x000fe2000f8f383f */
[----:B------:R-:W-:Y:S01]  /*1180*/  CS2R R118, SRZ ;  /* 0x0000000000767805 */ /* 0x000fe2000001ff00 */
[----:B------:R-:W-:Y:S01]  /*1190*/  USHF.R.S32.HI UR56, URZ, 0x7, UR5 ;  /* 0x000000073f387899 */ /* 0x000fe20008011405 */
[----:B------:R-:W-:Y:S01]  /*11a0*/  CS2R R116, SRZ ;  /* 0x0000000000747805 */ /* 0x000fe2000001ff00 */
[----:B------:R-:W-:Y:S01]  /*11b0*/  USHF.R.S32.HI UR7, URZ, 0x7, UR7 ;  /* 0x000000073f077899 */ /* 0x000fe20008011407 */
        /* <DEDUP_REMOVED lines=12> */
[----:B------:R-:W-:-:S02]  /*1280*/  CS2R R104, SRZ ;  /* 0x0000000000687805 */ /* 0x000fc4000001ff00 */
[----:B------:R-:W-:Y:S02]  /*1290*/  CS2R R102, SRZ ;  /* 0x0000000000667805 */ /* 0x000fe4000001ff00 */
[----:B------:R-:W-:Y:S02]  /*12a0*/  CS2R R100, SRZ ;  /* 0x0000000000647805 */ /* 0x000fe4000001ff00 */
        /* <DEDUP_REMOVED lines=8> */
[----:B------:R-:W-:Y:S01]  /*1330*/  IMAD.MOV.U32 R94, RZ, RZ, RZ ;  /* 0x000000ffff5e7224 */ /* 0x000fe200078e00ff */
[----:B------:R-:W-:Y:S01]  /*1340*/  CS2R R90, SRZ ;  /* 0x00000000005a7805 */ /* 0x000fe2000001ff00 */
[----:B------:R-:W-:Y:S01]  /*1350*/  IMAD.MOV.U32 R93, RZ, RZ, RZ ;  /* 0x000000ffff5d7224 */ /* 0x000fe200078e00ff */
[----:B------:R-:W-:Y:S01]  /*1360*/  UIADD3 UR4, -UR42, URZ, URZ ;  /* 0x0000003f2a047290 */ /* 0x000fe2000fffe13f */
[----:B------:R-:W-:-:S03]  /*1370*/  CS2R R88, SRZ ;  /* 0x0000000000587805 */ /* 0x000fc6000001ff00 */
[----:B------:R-:W-:Y:S01]  /*1380*/  UIMAD UR38, UR38, UR4, UR10 ;  /* 0x00000004262672a4 */ /* 0x000fe2000f8e020a */
[----:B------:R-:W-:Y:S11]  /*1390*/  @!P1 BRA `(.L_x_8867) ;  /* 0x0000009000d09947 */ /* 0x000ff60003800000 */
        /* <DEDUP_REMOVED lines=31> */
.L_x_8868:
        /* <DEDUP_REMOVED lines=9> */
.L_x_8985:
[----:B------:R-:W-:Y:S05]  /*1620*/  @!P0 BRA `(.L_x_8870) ;  /* 0x0000000000048947 */ /* 0x000fea0003800000 */
[----:B------:R-:W-:Y:S01]  /*1630*/  BPT.TRAP 0x1 ;  /* 0x000000040000795c */ /* 0x000fe20000300000 */
.L_x_8870:
[----:B0-----:R-:W-:Y:S01]  /*1640*/  IMAD.U32 R0, RZ, RZ, UR43 ;  /* 0x0000002bff007e24 */ /* 0x001fe2000f8e00ff */
[----:B------:R-:W-:-:S04]  /*1650*/  MOV R3, UR44 ;  /* 0x0000002c00037c02 */ /* 0x000fc80008000f00 */
[----:B------:R-:W-:Y:S02]  /*1660*/  LEA R0, R0, UR41, 0x3 ;  /* 0x0000002900007c11 */ /* 0x000fe4000f8e18ff */
[----:B------:R-:W-:-:S04]  /*1670*/  SHF.L.U32 R3, R3, 0x1f, RZ ;  /* 0x0000001f03037819 */ /* 0x000fc800000006ff */
[----:B------:R0:W1:Y:S01]  /*1680*/  SYNCS.PHASECHK.TRANS64.TRYWAIT P1, [R0+URZ+0x28830], R3 ;  /* 0x02883003000075a7 */ /* 0x000062000802017f */
[----:B------:R-:W-:Y:S05]  /*1690*/  @!P0 BRA `(.L_x_8871) ;  /* 0x0000000000048947 */ /* 0x000fea0003800000 */
[----:B------:R-:W-:Y:S01]  /*16a0*/  BPT.TRAP 0x1 ;  /* 0x000000040000795c */ /* 0x000fe20000300000 */
.L_x_8871:
[----:B-1----:R-:W-:Y:S05]  /*16b0*/  @P1 BRA `(.L_x_8872) ;  /* 0x0000000000081947 */ /* 0x002fea0003800000 */
[----:B------:R-:W1:Y:S02]  /*16c0*/  SYNCS.PHASECHK.TRANS64.TRYWAIT P1, [R0+URZ+0x28830], R3 ;  /* 0x02883003000075a7 */ /* 0x000e64000802017f */
[----:B-1----:R-:W-:Y:S05]  /*16d0*/  @!P1 BRA `(.L_x_8873) ;  /* 0x000000ec00f09947 */ /* 0x002fea0003800000 */
.L_x_8872:
        /* <DEDUP_REMOVED lines=63> */
.L_x_8874:
[----:B------:R-:W-:Y:S01]  /*1ad0*/  UISETP.NE.AND UP0, UPT, UR49, URZ, UPT ;  /* 0x0000003f3100728c */ /* 0x000fe2000bf05270 */
[----:B------:R-:W-:Y:S01]  /*1ae0*/  R2UR UR15, R0 ;  /* 0x00000000000f72ca */ /* 0x000fe200000e0000 */
[----:B------:R-:W-:Y:S01]  /*1af0*/  ULDC UR10, c[0x0][0x9d8] ;  /* 0x00027600000a7ab9 */ /* 0x000fe20000000800 */
[----:B------:R-:W-:Y:S01]  /*1b00*/  ULDC UR11, c[0x0][0x2f0] ;  /* 0x0000bc00000b7ab9 */ /* 0x000fe20000000800 */
[----:B01----:R-:W-:Y:S01]  /*1b10*/  FMUL.FTZ R3, R24, UR10 ;  /* 0x0000000a18037c20 */ /* 0x003fe20008410000 */
[----:B------:R-:W-:Y:S01]  /*1b20*/  VIADD R24, R17, UR37 ;  /* 0x0000002511187c36 */ /* 0x000fe20008000000 */
[----:B------:R-:W-:Y:S01]  /*1b30*/  PLOP3.LUT P1, PT, PT, PT, UP0, 0x80, 0x0 ;  /* 0x000000000000781c */ /* 0x000fe20003f2f008 */
[----:B------:R-:W-:Y:S01]  /*1b40*/  FMUL.FTZ R26, R26, UR10 ;  /* 0x0000000a1a1a7c20 */ /* 0x000fe20008410000 */
[----:B------:R-:W-:Y:S01]  /*1b50*/  PLOP3.LUT P2, PT, PT, PT, UP0, 0x80, 0x0 ;  /* 0x000000000000781c */ /* 0x000fe20003f4f008 */
[----:B------:R-:W-:Y:S01]  /*1b60*/  FMUL.FTZ R5, R25, UR10 ;  /* 0x0000000a19057c20 */ /* 0x000fe20008410000 */
[----:B------:R-:W-:Y:S01]  /*1b70*/  FMUL.FTZ R39, R39, UR10 ;  /* 0x0000000a27277c20 */ /* 0x000fe20008410000 */
[----:B------:R-:W-:Y:S01]  /*1b80*/  @UP0 ULDC UR6, c[0x0][0x44c] ;  /* 0x0001130000060ab9 */ /* 0x000fe20000000800 */
[----:B------:R0:W1:Y:S01]  /*1b90*/  MUFU.TANH R96, R26 ;  /* 0x0000001a00607308 */ /* 0x0000620000002400 */
[----:B------:R-:W-:Y:S01]  /*1ba0*/  FMUL.FTZ R27, R27, UR10 ;  /* 0x0000000a1b1b7c20 */ /* 0x000fe20008410000 */
[----:B------:R-:W-:-:S02]  /*1bb0*/  IMAD.U32 R25, RZ, RZ, UR11 ;  /* 0x0000000bff197e24 */ /* 0x000fc4000f8e00ff */
[----:B------:R-:W-:Y:S01]  /*1bc0*/  FMUL.FTZ R30, R30, UR10 ;  /* 0x0000000a1e1e7c20 */ /* 0x000fe20008410000 */
[----:B------:R-:W-:Y:S01]  /*1bd0*/  ULDC UR14, c[0x0][0x288] ;  /* 0x0000a200000e7ab9 */ /* 0x000fe20000000800 */
[----:B------:R-:W-:Y:S01]  /*1be0*/  FMUL.FTZ R31, R31, UR10 ;  /* 0x0000000a1f1f7c20 */ /* 0x000fe20008410000 */
[----:B------:R-:W-:Y:S01]  /*1bf0*/  FMUL.FTZ R34, R34, UR10 ;  /* 0x0000000a22227c20 */ /* 0x000fe20008410000 */
[----:B------:R-:W-:Y:S01]  /*1c00*/  @P1 IMAD.HI.U32 R4, R24, UR6, RZ ;  /* 0x0000000618041c27 */ /* 0x000fe2000f8e00ff */
[----:B------:R-:W-:Y:S01]  /*1c10*/  @UP0 ULDC UR6, c[0x0][0x450] ;  /* 0x0001140000060ab9 */ /* 0x000fe20000000800 */
[----:B------:R2:W-:Y:S02]  /*1c20*/  MUFU.TANH R94, R39 ;  /* 0x00000027005e7308 */ /* 0x0005e40000002400 */
[----:B------:R-:W-:Y:S01]  /*1c30*/  FMUL.FTZ R35, R35, UR10 ;  /* 0x0000000a23237c20 */ /* 0x000fe20008410000 */
[----:B------:R-:W-:Y:S01]  /*1c40*/  FMUL.FTZ R38, R38, UR10 ;  /* 0x0000000a26267c20 */ /* 0x000fe20008410000 */
[----:B------:R-:W-:Y:S01]  /*1c50*/  @P2 SHF.R.U32.HI R24, RZ, UR6, R4 ;  /* 0x00000006ff182c19 */ /* 0x000fe20008011604 */
[----:B------:R-:W-:Y:S01]  /*1c60*/  UMOV UR6, 0xffffff80 ;  /* 0xffffff8000067882 */ /* 0x000fe20000000000 */
[----:B------:R-:W-:Y:S01]  /*1c70*/  FMUL.FTZ R42, R42, UR10 ;  /* 0x0000000a2a2a7c20 */ /* 0x000fe20008410000 */
[----:B------:R-:W-:Y:S01]  /*1c80*/  UIMAD UR6, UR56, UR6, 0x80 ;  /* 0x00000080380674a4 */ /* 0x000fe2000f8e0206 */
[----:B------:R-:W-:Y:S01]  /*1c90*/  FMUL.FTZ R43, R43, UR10 ;  /* 0x0000000a2b2b7c20 */ /* 0x000fe20008410000 */
[----:B0-----:R-:W0:Y:S01]  /*1ca0*/  SHFL.IDX PT, R26, R24, 0x1, 0x1c1f ;  /* 0x003c1f00181a7f89 */ /* 0x001e2200000e0000 */
[----:B------:R-:W3:Y:S01]  /*1cb0*/  MUFU.TANH R98, R27 ;  /* 0x0000001b00627308 */ /* 0x000ee20000002400 */
[----:B------:R-:W-:Y:S01]  /*1cc0*/  UIADD3 UR7, UR6, 0x1, URZ ;  /* 0x0000000106077890 */ /* 0x000fe2000fffe03f */
[----:B------:R-:W-:Y:S01]  /*1cd0*/  FMUL.FTZ R46, R46, UR10 ;  /* 0x0000000a2e2e7c20 */ /* 0x000fe20008410000 */
[----:B------:R-:W-:Y:S01]  /*1ce0*/  UIMAD UR6, UR48, UR11, UR6 ;  /* 0x0000000b300672a4 */ /* 0x000fe2000f8e0206 */
[----:B------:R-:W-:Y:S01]  /*1cf0*/  FMUL.FTZ R47, R47, UR10 ;  /* 0x0000000a2f2f7c20 */ /* 0x000fe20008410000 */
[----:B------:R-:W-:Y:S01]  /*1d00*/  FMUL.FTZ R50, R50, UR10 ;  /* 0x0000000a32327c20 */ /* 0x000fe20008410000 */
[----:B------:R-:W-:Y:S01]  /*1d10*/  FMUL.FTZ R51, R51, UR10 ;  /* 0x0000000a33337c20 */ /* 0x000fe20008410000 */
[----:B------:R-:W-:Y:S01]  /*1d20*/  IMAD.U32 R9, RZ, RZ, UR7 ;  /* 0x00000007ff097e24 */ /* 0x000fe2000f8e00ff */
[----:B------:R-:W4:Y:S01]  /*1d30*/  MUFU.TANH R30, R30 ;  /* 0x0000001e001e7308 */ /* 0x000f220000002400 */
[----:B--2---:R-:W-:-:S02]  /*1d40*/  IMAD.U32 R39, RZ, RZ, UR6 ;  /* 0x00000006ff277e24 */ /* 0x004fc4000f8e00ff */
[----:B------:R-:W-:Y:S01]  /*1d50*/  FMUL.FTZ R54, R54, UR10 ;  /* 0x0000000a36367c20 */ /* 0x000fe20008410000 */
[C---:B------:R-:W-:Y:S02]  /*1d60*/  IMAD R4, R16.reuse, -0x2, R9 ;  /* 0xfffffffe10047824 */ /* 0x040fe400078e0209 */
[----:B------:R-:W-:Y:S01]  /*1d70*/  FMUL.FTZ R55, R55, UR10 ;  /* 0x0000000a37377c20 */ /* 0x000fe20008410000 */
[----:B------:R-:W-:Y:S02]  /*1d80*/  IMAD R39, R16, -0x2, R39 ;  /* 0xfffffffe10277824 */ /* 0x000fe400078e0227 */
[----:B------:R-:W-:Y:S01]  /*1d90*/  FMUL.FTZ R58, R58, UR10 ;  /* 0x0000000a3a3a7c20 */ /* 0x000fe20008410000 */
[----:B------:R-:W-:Y:S01]  /*1da0*/  IMAD R25, R25, UR48, R4 ;  /* 0x0000003019197c24 */ /* 0x000fe2000f8e0204 */
[----:B------:R-:W2:Y:S01]  /*1db0*/  MUFU.TANH R102, R31 ;  /* 0x0000001f00667308 */ /* 0x000ea20000002400 */
[----:B------:R-:W-:Y:S01]  /*1dc0*/  FMUL.FTZ R66, R66, UR10 ;  /* 0x0000000a42427c20 */ /* 0x000fe20008410000 */
[----:B------:R-:W-:Y:S01]  /*1dd0*/  FMUL.FTZ R4, R70, UR10 ;  /* 0x0000000a46047c20 */ /* 0x000fe20008410000 */
[----:B------:R-:W-:Y:S01]  /*1de0*/  FMUL.FTZ R59, R59, UR10 ;  /* 0x0000000a3b3b7c20 */ /* 0x000fe20008410000 */
[----:B------:R-:W-:Y:S01]  /*1df0*/  FMUL.FTZ R7, R28, UR10 ;  /* 0x0000000a1c077c20 */ /* 0x000fe20008410000 */
[----:B------:R-:W-:Y:S01]  /*1e00*/  FMUL.FTZ R62, R62, UR10 ;  /* 0x0000000a3e3e7c20 */ /* 0x000fe20008410000 */
[----:B------:R-:W-:Y:S01]  /*1e10*/  FMUL.FTZ R10, R32, UR10 ;  /* 0x0000000a200a7c20 */ /* 0x000fe20008410000 */
[----:B0-----:R-:W-:Y:S01]  /*1e20*/  IADD3 R26, R26, -UR14, R25 ;  /* 0x8000000e1a1a7c10 */ /* 0x001fe2000fffe019 */
[----:B------:R-:W0:Y:S01]  /*1e30*/  MUFU.TANH R34, R34 ;  /* 0x0000002200227308 */ /* 0x000e220000002400 */
[----:B------:R-:W-:Y:S01]  /*1e40*/  FMUL.FTZ R63, R63, UR10 ;  /* 0x0000000a3f3f7c20 */ /* 0x000fe20008410000 */
[----:B------:R-:W-:Y:S01]  /*1e50*/  FMUL.FTZ R11, R37, UR10 ;  /* 0x0000000a250b7c20 */ /* 0x000fe20008410000 */
[----:B------:R-:W-:Y:S01]  /*1e60*/  VIMNMX R9, R39, R26, PT ;  /* 0x0000001a27097248 */ /* 0x000fe20003fe0100 */
[----:B------:R-:W-:Y:S01]  /*1e70*/  FMUL.FTZ R37, R56, UR10 ;  /* 0x0000000a38257c20 */ /* 0x000fe20008410000 */
[----:B------:R-:W-:Y:S01]  /*1e80*/  FMUL.FTZ R67, R67, UR10 ;  /* 0x0000000a43437c20 */ /* 0x000fe20008410000 */
[----:B------:R-:W-:Y:S01]  /*1e90*/  FMUL.FTZ R12, R36, UR10 ;  /* 0x0000000a240c7c20 */ /* 0x000fe20008410000 */
[C---:B------:R-:W-:Y:S01]  /*1ea0*/  ISETP.GT.AND P1, PT, R9.reuse, RZ, PT ;  /* 0x000000ff0900720c */ /* 0x040fe20003f24270 */
[----:B------:R-:W5:Y:S01]  /*1eb0*/  MUFU.TANH R106, R35 ;  /* 0x00000023006a7308 */ /* 0x000f620000002400 */
[----:B------:R-:W-:Y:S01]  /*1ec0*/  ISETP.GT.AND P2, PT, R9, 0x1, PT ;  /* 0x000000010900780c */ /* 0x000fe20003f44270 */
[----:B------:R-:W-:Y:S01]  /*1ed0*/  FMUL.FTZ R71, R71, UR10 ;  /* 0x0000000a47477c20 */ /* 0x000fe20008410000 */
[C---:B------:R-:W-:Y:S01]  /*1ee0*/  ISETP.GT.AND P3, PT, R9.reuse, 0x8, PT ;  /* 0x000000080900780c */ /* 0x040fe20003f64270 */
[----:B------:R-:W-:Y:S01]  /*1ef0*/  FMUL.FTZ R74, R74, UR10 ;  /* 0x0000000a4a4a7c20 */ /* 0x000fe20008410000 */
[----:B-1----:R-:W-:Y:S01]  /*1f00*/  FSEL R96, R96, -INF , P1 ;  /* 0xff80000060607808 */ /* 0x002fe20000800000 */
[----:B------:R-:W-:Y:S01]  /*1f10*/  FMUL.FTZ R15, R40, UR10 ;  /* 0x0000000a280f7c20 */ /* 0x000fe20008410000 */
[----:B---3--:R-:W-:Y:S01]  /*1f20*/  FSEL R98, R98, -INF , P2 ;  /* 0xff80000062627808 */ /* 0x008fe20001000000 */
[----:B------:R-:W1:Y:S01]  /*1f30*/  MUFU.TANH R38, R38 ;  /* 0x0000002600267308 */ /* 0x000e620000002400 */
[----:B------:R-:W-:Y:S01]  /*1f40*/  ISETP.GT.AND P1, PT, R9, 0x9, PT ;  /* 0x000000090900780c */ /* 0x000fe20003f24270 */
[----:B------:R-:W-:Y:S01]  /*1f50*/  FMUL.FTZ R75, R75, UR10 ;  /* 0x0000000a4b4b7c20 */ /* 0x000fe20008410000 */
[----:B----4-:R-:W-:Y:S01]  /*1f60*/  FSEL R100, R30, -INF , P3 ;  /* 0xff8000001e647808 */ /* 0x010fe20001800000 */
[----:B------:R-:W-:Y:S01]  /*1f70*/  FMUL.FTZ R21, R44, UR10 ;  /* 0x0000000a2c157c20 */ /* 0x000fe20008410000 */
[----:B------:R-:W-:Y:S01]  /*1f80*/  FMNMX.FTZ R13, R96, R98, !PT ;  /* 0x00000062600d7209 */ /* 0x000fe20007810000 */
[----:B------:R-:W-:Y:S01]  /*1f90*/  FMUL.FTZ R78, R78, UR10 ;  /* 0x0000000a4e4e7c20 */ /* 0x000fe20008410000 */
[----:B------:R-:W-:Y:S01]  /*1fa0*/  ISETP.GT.AND P2, PT, R9, 0x10, PT ;  /* 0x000000100900780c */ /* 0x000fe20003f44270 */
[----:B------:R-:W3:Y:S01]  /*1fb0*/  MUFU.TANH R42, R42 ;  /* 0x0000002a002a7308 */ /* 0x000ee20000002400 */
[----:B--2---:R-:W-:Y:S01]  /*1fc0*/  FSEL R102, R102, -INF , P1 ;  /* 0xff80000066667808 */ /* 0x004fe20000800000 */
[----:B------:R-:W-:Y:S01]  /*1fd0*/  FMUL.FTZ R79, R79, UR10 ;  /* 0x0000000a4f4f7c20 */ /* 0x000fe20008410000 */
[----:B------:R-:W-:Y:S01]  /*1fe0*/  FMNMX.FTZ R13, R100, R13, !PT ;  /* 0x0000000d640d7209 */ /* 0x000fe20007810000 */
[----:B------:R-:W-:Y:S01]  /*1ff0*/  FMUL.FTZ R8, R33, UR10 ;  /* 0x0000000a21087c20 */ /* 0x000fe20008410000 */
[C---:B------:R-:W-:Y:S01]  /*2000*/  ISETP.GT.AND P1, PT, R9.reuse, 0x11, PT ;  /* 0x000000110900780c */ /* 0x040fe20003f24270 */
[----:B------:R-:W-:Y:S01]  /*2010*/  FMUL.FTZ R33, R52, UR10 ;  /* 0x0000000a34217c20 */ /* 0x000fe20008410000 */
[----:B0-----:R-:W-:Y:S01]  /*2020*/  FSEL R104, R34, -INF , P2 ;  /* 0xff80000022687808 */ /* 0x001fe20001000000 */
[----:B------:R-:W0:Y:S01]  /*2030*/  MUFU.TANH R43, R43 ;  /* 0x0000002b002b7308 */ /* 0x000e220000002400 */
[----:B------:R-:W-:Y:S01]  /*2040*/  FMNMX.FTZ R13, R102, R13, !PT ;  /* 0x0000000d660d7209 */ /* 0x000fe20007810000 */
[----:B------:R-:W-:Y:S01]  /*2050*/  FMUL.FTZ R82, R82, UR10 ;  /* 0x0000000a52527c20 */ /* 0x000fe20008410000 */
[----:B------:R-:W-:Y:S01]  /*2060*/  ISETP.GT.AND P2, PT, R9, 0x18, PT ;  /* 0x000000180900780c */ /* 0x000fe20003f44270 */
[----:B------:R-:W-:Y:S01]  /*2070*/  FMUL.FTZ R6, R29, UR10 ;  /* 0x0000000a1d067c20 */ /* 0x000fe20008410000 */
[----:B-----5:R-:W-:Y:S01]  /*2080*/  FSEL R106, R106, -INF , P1 ;  /* 0xff8000006a6a7808 */ /* 0x020fe20000800000 */
[----:B------:R-:W-:Y:S01]  /*2090*/  FMUL.FTZ R29, R48, UR10 ;  /* 0x0000000a301d7c20 */ /* 0x000fe20008410000 */
[----:B------:R-:W-:Y:S01]  /*20a0*/  FMNMX.FTZ R13, R104, R13, !PT ;  /* 0x0000000d680d7209 */ /* 0x000fe20007810000 */
[----:B------:R-:W2:Y:S01]  /*20b0*/  MUFU.TANH R46, R46 ;  /* 0x0000002e002e7308 */ /* 0x000ea20000002400 */
        /* <DEDUP_REMOVED lines=8> */
[----:B------:R-:W-:Y:S01]  /*2140*/  FSEL R94, R94, -INF , P1 ;  /* 0xff8000005e5e7808 */ /* 0x000fe20000800000 */
[----:B------:R-:W-:Y:S01]  /*2150*/  FMUL.FTZ R14, R41, UR10 ;  /* 0x0000000a290e7c20 */ /* 0x000fe20008410000 */
[----:B------:R-:W-:Y:S01]  /*2160*/  FMNMX.FTZ R13, R108, R13, !PT ;  /* 0x0000000d6c0d7209 */ /* 0x000fe20007810000 */
[----:B------:R4:W5:Y:S01]  /*2170*/  SHFL.IDX PT, R41, R24, RZ, 0x1c1f ;  /* 0x001c1fff18297589 */ /* 0x00096200000e0000 */
[C---:B------:R-:W-:Y:S01]  /*2180*/  ISETP.GT.AND P1, PT, R9.reuse, 0x21, PT ;  /* 0x000000210900780c */ /* 0x040fe20003f24270 */
[----:B------:R-:W-:Y:S01]  /*2190*/  ULDC UR6, c[0x0][0x988] ;  /* 0x0002620000067ab9 */ /* 0x000fe20000000800 */
[----:B---3--:R-:W-:Y:S01]  /*21a0*/  FSEL R92, R42, -INF , P2 ;  /* 0xff8000002a5c7808 */ /* 0x008fe20001000000 */
[----:B------:R-:W3:Y:S01]  /*21b0*/  MUFU.TANH R50, R50 ;  /* 0x0000003200327308 */ /* 0x000ee20000002400 */
[----:B------:R-:W-:Y:S01]  /*21c0*/  FMNMX.FTZ R13, R94, R13, !PT ;  /* 0x0000000d5e0d7209 */ /* 0x000fe20007810000 */
[----:B------:R-:W-:Y:S01]  /*21d0*/  FMUL.FTZ R60, R60, UR10 ;  /* 0x0000000a3c3c7c20 */ /* 0x000fe20008410000 */
[----:B------:R-:W-:Y:S01]  /*21e0*/  ISETP.GT.AND P2, PT, R9, 0x28, PT ;  /* 0x000000280900780c */ /* 0x000fe20003f44270 */
[----:B----4-:R-:W-:Y:S01]  /*21f0*/  VIADD R24, R25, -UR14 ;  /* 0x8000000e19187c36 */ /* 0x010fe20008000000 */
[----:B0-----:R-:W-:Y:S01]  /*2200*/  FSEL R90, R43, -INF , P1 ;  /* 0xff8000002b5a7808 */ /* 0x001fe20000800000 */
[----:B------:R-:W-:Y:S01]  /*2210*/  FMUL.FTZ R20, R45, UR10 ;  /* 0x0000000a2d147c20 */ /* 0x000fe20008410000 */
[----:B------:R-:W-:Y:S01]  /*2220*/  FMNMX.FTZ R13, R92, R13, !PT ;  /* 0x0000000d5c0d7209 */ /* 0x000fe20007810000 */
[----:B------:R-:W-:Y:S01]  /*2230*/  MUFU.TANH R51, R51 ;  /* 0x0000003300337308 */ /* 0x000fe20000002400 */
[----:B------:R-:W-:Y:S01]  /*2240*/  ISETP.GT.AND P1, PT, R9, 0x29, PT ;  /* 0x000000290900780c */ /* 0x000fe20003f24270 */
[----:B------:R-:W-:Y:S01]  /*2250*/  FMUL.FTZ R27, R49, UR10 ;  /* 0x0000000a311b7c20 */ /* 0x000fe20008410000 */
[----:B--2---:R-:W-:Y:S01]  /*2260*/  FSEL R88, R46, -INF , P2 ;  /* 0xff8000002e587808 */ /* 0x004fe20001000000 */
[----:B------:R-:W-:Y:S01]  /*2270*/  FMUL.FTZ R31, R53, UR10 ;  /* 0x0000000a351f7c20 */ /* 0x000fe20008410000 */
[----:B------:R-:W-:Y:S01]  /*2280*/  FMNMX.FTZ R13, R90, R13, !PT ;  /* 0x0000000d5a0d7209 */ /* 0x000fe20007810000 */
[----:B------:R-:W-:Y:S01]  /*2290*/  FMUL.FTZ R35, R57, UR10 ;  /* 0x0000000a39237c20 */ /* 0x000fe20008410000 */
[----:B------:R-:W-:Y:S01]  /*22a0*/  ISETP.GT.AND P2, PT, R9, 0x30, PT ;  /* 0x000000300900780c */ /* 0x000fe20003f44270 */
[----:B------:R-:W0:Y:S01]  /*22b0*/  MUFU.TANH R54, R54 ;  /* 0x0000003600367308 */ /* 0x000e220000002400 */
[----:B-1----:R-:W-:Y:S01]  /*22c0*/  FSEL R70, R47, -INF , P1 ;  /* 0xff8000002f467808 */ /* 0x002fe20000800000 */
[----:B------:R-:W-:Y:S01]  /*22d0*/  FMUL.FTZ R61, R61, UR10 ;  /* 0x0000000a3d3d7c20 */ /* 0x000fe20008410000 */
[----:B------:R-:W-:Y:S01]  /*22e0*/  FMNMX.FTZ R13, R88, R13, !PT ;  /* 0x0000000d580d7209 */ /* 0x000fe20007810000 */
[----:B------:R-:W-:Y:S01]  /*22f0*/  FMUL.FTZ R64, R64, UR10 ;  /* 0x0000000a40407c20 */ /* 0x000fe20008410000 */
[----:B------:R-:W-:Y:S01]  /*2300*/  ISETP.GT.AND P1, PT, R9, 0x31, PT ;  /* 0x000000310900780c */ /* 0x000fe20003f24270 */
[----:B------:R-:W-:Y:S01]  /*2310*/  FMUL.FTZ R65, R65, UR10 ;  /* 0x0000000a41417c20 */ /* 0x000fe20008410000 */
[----:B------:R-:W-:Y:S01]  /*2320*/  FMNMX.FTZ R13, R70, R13, !PT ;  /* 0x0000000d460d7209 */ /* 0x000fe20007810000 */
[----:B------:R-:W-:Y:S01]  /*2330*/  MUFU.TANH R55, R55 ;  /* 0x0000003700377308 */ /* 0x000fe20000002400 */
[----:B-----5:R-:W-:Y:S01]  /*2340*/  VIADDMNMX R41, R41, R24, R39, PT ;  /* 0x0000001829297246 */ /* 0x020fe20003800127 */
[----:B------:R-:W-:Y:S01]  /*2350*/  FMUL.FTZ R68, R68, UR10 ;  /* 0x0000000a44447c20 */ /* 0x000fe20008410000 */
[----:B------:R-:W-:Y:S01]  /*2360*/  FMUL.FTZ R69, R69, UR10 ;  /* 0x0000000a45457c20 */ /* 0x000fe20008410000 */
[----:B------:R-:W-:Y:S01]  /*2370*/  FMUL.FTZ R72, R72, UR10 ;  /* 0x0000000a48487c20 */ /* 0x000fe20008410000 */
[----:B------:R-:W-:Y:S01]  /*2380*/  ISETP.GT.AND P3, PT, R41, 0x8, PT ;  /* 0x000000082900780c */ /* 0x000fe20003f64270 */
        /* <DEDUP_REMOVED lines=8> */
[----:B------:R-:W-:Y:S01]  /*2410*/  @UP0 ULDC UR18, c[0x0][0x450] ;  /* 0x0001140000120ab9 */ /* 0x000fe20000000800 */
[----:B------:R-:W-:Y:S01]  /*2420*/  UMOV UR10, UR37 ;  /* 0x00000025000a7c82 */ /* 0x000fe20008000000 */
[----:B------:R3:W-:Y:S01]  /*2430*/  MUFU.TANH R34, R66 ;  /* 0x0000004200227308 */ /* 0x0007e20000002400 */
[----:B------:R-:W-:Y:S01]  /*2440*/  UIMAD UR11, UR48, UR11, -UR14 ;  /* 0x0000000b300b72a4 */ /* 0x000fe2000f8e0a0e */
[----:B------:R-:W-:Y:S01]  /*2450*/  CS2R R150, SRZ ;  /* 0x0000000000967805 */ /* 0x000fe2000001ff00 */
[----:B------:R-:W-:Y:S01]  /*2460*/  UIADD3 UR56, UR56, -0x2, URZ ;  /* 0xfffffffe38387890 */ /* 0x000fe2000fffe03f */
[----:B------:R-:W-:-:S02]  /*2470*/  CS2R R148, SRZ ;  /* 0x0000000000947805 */ /* 0x000fc4000001ff00 */
[----:B------:R-:W-:Y:S02]  /*2480*/  CS2R R146, SRZ ;  /* 0x0000000000927805 */ /* 0x000fe4000001ff00 */
[----:B------:R-:W-:Y:S02]  /*2490*/  CS2R R144, SRZ ;  /* 0x0000000000907805 */ /* 0x000fe4000001ff00 */
[----:B------:R-:W-:Y:S01]  /*24a0*/  CS2R R142, SRZ ;  /* 0x00000000008e7805 */ /* 0x000fe2000001ff00 */
[----:B------:R-:W2:Y:S01]  /*24b0*/  MUFU.TANH R59, R59 ;  /* 0x0000003b003b7308 */ /* 0x000ea20000002400 */
[----:B---3--:R-:W-:Y:S02]  /*24c0*/  FSEL R66, R50, -INF , P2 ;  /* 0xff80000032427808 */ /* 0x008fe40001000000 */
[----:B------:R-:W-:Y:S02]  /*24d0*/  CS2R R140, SRZ ;  /* 0x00000000008c7805 */ /* 0x000fe4000001ff00 */
[----:B------:R-:W-:-:S02]  /*24e0*/  ISETP.GT.AND P2, PT, R9, 0x38, PT ;  /* 0x000000380900780c */ /* 0x000fc40003f44270 */
[----:B------:R-:W-:Y:S02]  /*24f0*/  CS2R R138, SRZ ;  /* 0x00000000008a7805 */ /* 0x000fe4000001ff00 */
[----:B------:R-:W-:Y:S02]  /*2500*/  FMNMX.FTZ R13, R66, R13, !PT ;  /* 0x0000000d420d7209 */ /* 0x000fe40007810000 */
[----:B------:R-:W-:Y:S02]  /*2510*/  CS2R R136, SRZ ;  /* 0x0000000000887805 */ /* 0x000fe4000001ff00 */
[----:B0-----:R-:W-:Y:S01]  /*2520*/  FSEL R58, R54, -INF , P2 ;  /* 0xff800000363a7808 */ /* 0x001fe20001000000 */
[----:B------:R0:W3:Y:S01]  /*2530*/  MUFU.TANH R32, R62 ;  /* 0x0000003e00207308 */ /* 0x0000e20000002400 */
[----:B------:R-:W-:Y:S02]  /*2540*/  ISETP.GT.AND P2, PT, R9, 0x40, PT ;  /* 0x000000400900780c */ /* 0x000fe40003f44270 */
[----:B------:R-:W-:-:S02]  /*2550*/  CS2R R134, SRZ ;  /* 0x0000000000867805 */ /* 0x000fc4000001ff00 */
[----:B------:R-:W-:Y:S02]  /*2560*/  CS2R R132, SRZ ;  /* 0x0000000000847805 */ /* 0x000fe4000001ff00 */
[----:B------:R-:W-:Y:S02]  /*2570*/  CS2R R130, SRZ ;  /* 0x0000000000827805 */ /* 0x000fe4000001ff00 */
[----:B-1----:R-:W-:Y:S02]  /*2580*/  FSEL R30, R28, -INF , P2 ;  /* 0xff8000001c1e7808 */ /* 0x002fe40001000000 */
[----:B------:R-:W-:Y:S02]  /*2590*/  CS2R R128, SRZ ;  /* 0x0000000000807805 */ /* 0x000fe4000001ff00 */
[----:B------:R-:W-:Y:S01]  /*25a0*/  ISETP.GT.AND P2, PT, R9, 0x48, PT ;  /* 0x000000480900780c */ /* 0x000fe20003f44270 */
[----:B------:R-:W1:Y:S01]  /*25b0*/  MUFU.TANH R63, R63 ;  /* 0x0000003f003f7308 */ /* 0x000e620000002400 */
[----:B0-----:R-:W-:-:S02]  /*25c0*/  FSEL R62, R51, -INF , P1 ;  /* 0xff800000333e7808 */ /* 0x001fc40000800000 */
[----:B------:R-:W-:Y:S02]  /*25d0*/  CS2R R126, SRZ ;  /* 0x00000000007e7805 */ /* 0x000fe4000001ff00 */
[----:B------:R-:W-:Y:S02]  /*25e0*/  ISETP.GT.AND P1, PT, R9, 0x39, PT ;  /* 0x000000390900780c */ /* 0x000fe40003f24270 */
[----:B------:R-:W-:Y:S02]  /*25f0*/  CS2R R124, SRZ ;  /* 0x00000000007c7805 */ /* 0x000fe4000001ff00 */
[----:B------:R-:W-:Y:S02]  /*2600*/  FMNMX.FTZ R13, R62, R13, !PT ;  /* 0x0000000d3e0d7209 */ /* 0x000fe40007810000 */
[----:B------:R-:W-:Y:S02]  /*2610*/  CS2R R122, SRZ ;  /* 0x00000000007a7805 */ /* 0x000fe4000001ff00 */
[----:B------:R-:W-:Y:S01]  /*2620*/  FSEL R56, R55, -INF , P1 ;  /* 0xff80000037387808 */ /* 0x000fe20000800000 */
[----:B------:R-:W0:Y:S01]  /*2630*/  MUFU.TANH R36, R67 ;  /* 0x0000004300247308 */ /* 0x000e220000002400 */
[----:B------:R-:W-:-:S02]  /*2640*/  FMNMX.FTZ R13, R58, R13, !PT ;  /* 0x0000000d3a0d7209 */ /* 0x000fc40007810000 */
[----:B------:R-:W-:Y:S02]  /*2650*/  CS2R R120, SRZ ;  /* 0x0000000000787805 */ /* 0x000fe4000001ff00 */
[----:B------:R-:W-:Y:S02]  /*2660*/  ISETP.GT.AND P1, PT, R9, 0x41, PT ;  /* 0x000000410900780c */ /* 0x000fe40003f24270 */
[----:B------:R-:W-:Y:S02]  /*2670*/  CS2R R118, SRZ ;  /* 0x0000000000767805 */ /* 0x000fe4000001ff00 */
[----:B------:R-:W-:Y:S02]  /*2680*/  FMNMX.FTZ R13, R56, R13, !PT ;  /* 0x0000000d380d7209 */ /* 0x000fe40007810000 */
[----:B------:R-:W-:Y:S02]  /*2690*/  CS2R R116, SRZ ;  /* 0x0000000000747805 */ /* 0x000fe4000001ff00 */
[----:B--2---:R-:W-:Y:S01]  /*26a0*/  FSEL R26, R59, -INF , P1 ;  /* 0xff8000003b1a7808 */ /* 0x004fe20000800000 */
[----:B------:R-:W2:Y:S01]  /*26b0*/  MUFU.TANH R4, R4 ;  /* 0x0000000400047308 */ /* 0x000ea20000002400 */
[----:B------:R-:W-:-:S02]  /*26c0*/  FMNMX.FTZ R13, R30, R13, !PT ;  /* 0x0000000d1e0d7209 */ /* 0x000fc40007810000 */
[----:B------:R-:W-:Y:S02]  /*26d0*/  CS2R R114, SRZ ;  /* 0x0000000000727805 */ /* 0x000fe4000001ff00 */
[C---:B------:R-:W-:Y:S02]  /*26e0*/  ISETP.GT.AND P1, PT, R9.reuse, 0x49, PT ;  /* 0x000000490900780c */ /* 0x040fe40003f24270 */
[----:B------:R-:W-:Y:S02]  /*26f0*/  CS2R R112, SRZ ;  /* 0x0000000000707805 */ /* 0x000fe4000001ff00 */
[----:B---3--:R-:W-:Y:S02]  /*2700*/  FSEL R28, R32, -INF , P2 ;  /* 0xff800000201c7808 */ /* 0x008fe40001000000 */
[----:B------:R-:W-:Y:S02]  /*2710*/  CS2R R110, SRZ ;  /* 0x00000000006e7805 */ /* 0x000fe4000001ff00 */
[----:B------:R-:W-:Y:S01]  /*2720*/  FMNMX.FTZ R13, R26, R13, !PT ;  /* 0x0000000d1a0d7209 */ /* 0x000fe20007810000 */
[----:B------:R-:W3:Y:S01]  /*2730*/  MUFU.TANH R42, R71 ;  /* 0x00000047002a7308 */ /* 0x000ee20000002400 */
[----:B------:R-:W-:-:S02]  /*2740*/  ISETP.GT.AND P2, PT, R9, 0x50, PT ;  /* 0x000000500900780c */ /* 0x000fc40003f44270 */
[----:B-1----:R-:W-:Y:S02]  /*2750*/  FSEL R32, R63, -INF , P1 ;  /* 0xff8000003f207808 */ /* 0x002fe40000800000 */
[----:B------:R-:W-:Y:S02]  /*2760*/  FMNMX.FTZ R13, R28, R13, !PT ;  /* 0x0000000d1c0d7209 */ /* 0x000fe40007810000 */
[C---:B------:R-:W-:Y:S01]  /*2770*/  ISETP.GT.AND P1, PT, R9.reuse, 0x51, PT ;  /* 0x000000510900780c */ /* 0x040fe20003f24270 */
[----:B------:R-:W1:Y:S01]  /*2780*/  MUFU.TANH R40, R74 ;  /* 0x0000004a00287308 */ /* 0x000e620000002400 */
[----:B------:R-:W-:Y:S02]  /*2790*/  FSEL R34, R34, -INF , P2 ;  /* 0xff80000022227808 */ /* 0x000fe40001000000 */
[----:B------:R-:W-:Y:S02]  /*27a0*/  FMNMX.FTZ R13, R32, R13, !PT ;  /* 0x0000000d200d7209 */ /* 0x000fe40007810000 */
[----:B------:R-:W-:-:S02]  /*27b0*/  ISETP.GT.AND P2, PT, R9, 0x58, PT ;  /* 0x000000580900780c */ /* 0x000fc40003f44270 */
[----:B0-----:R-:W-:Y:S01]  /*27c0*/  FSEL R36, R36, -INF , P1 ;  /* 0xff80000024247808 */ /* 0x001fe20000800000 */
[----:B------:R-:W0:Y:S01]  /*27d0*/  MUFU.TANH R44, R75 ;  /* 0x0000004b002c7308 */ /* 0x000e220000002400 */
[----:B------:R-:W-:Y:S02]  /*27e0*/  FMNMX.FTZ R13, R34, R13, !PT ;  /* 0x0000000d220d7209 */ /* 0x000fe40007810000 */
[C---:B------:R-:W-:Y:S02]  /*27f0*/  ISETP.GT.AND P1, PT, R9.reuse, 0x59, PT ;  /* 0x000000590900780c */ /* 0x040fe40003f24270 */
[----:B--2---:R-:W-:Y:S02]  /*2800*/  FSEL R38, R4, -INF , P2 ;  /* 0xff80000004267808 */ /* 0x004fe40001000000 */
[----:B------:R-:W-:Y:S01]  /*2810*/  FMNMX.FTZ R13, R36, R13, !PT ;  /* 0x0000000d240d7209 */ /* 0x000fe20007810000 */
[----:B------:R-:W2:Y:S01]  /*2820*/  MUFU.TANH R46, R78 ;  /* 0x0000004e002e7308 */ /* 0x000ea20000002400 */
[----:B------:R-:W-:-:S02]  /*2830*/  ISETP.GT.AND P2, PT, R9, 0x60, PT ;  /* 0x000000600900780c */ /* 0x000fc40003f44270 */
[----:B---3--:R-:W-:Y:S02]  /*2840*/  FSEL R42, R42, -INF , P1 ;  /* 0xff8000002a2a7808 */ /* 0x008fe40000800000 */
[----:B------:R-:W-:Y:S02]  /*2850*/  FMNMX.FTZ R13, R38, R13, !PT ;  /* 0x0000000d260d7209 */ /* 0x000fe40007810000 */
[C---:B------:R-:W-:Y:S01]  /*2860*/  ISETP.GT.AND P1, PT, R9.reuse, 0x61, PT ;  /* 0x000000610900780c */ /* 0x040fe20003f24270 */
[----:B------:R-:W3:Y:S01]  /*2870*/  MUFU.TANH R52, R79 ;  /* 0x0000004f00347308 */ /* 0x000ee20000002400 */
[----:B-1----:R-:W-:Y:S02]  /*2880*/  FSEL R40, R40, -INF , P2 ;  /* 0xff80000028287808 */ /* 0x002fe40001000000 */
        /* <DEDUP_REMOVED lines=8> */
[----:B------:R-:W1:Y:S01]  /*2910*/  MUFU.TANH R50, R83 ;  /* 0x0000005300327308 */ /* 0x000e620000002400 */
[----:B------:R-:W-:-:S02]  /*2920*/  ISETP.GT.AND P2, PT, R9, 0x70, PT ;  /* 0x000000700900780c */ /* 0x000fc40003f44270 */
[----:B---3--:R-:W-:Y:S02]  /*2930*/  FSEL R52, R52, -INF , P1 ;  /* 0xff80000034347808 */ /* 0x008fe40000800000 */
[----:B------:R-:W-:Y:S02]  /*2940*/  FMNMX.FTZ R13, R46, R13, !PT ;  /* 0x0000000d2e0d7209 */ /* 0x000fe40007810000 */
[C---:B------:R-:W-:Y:S01]  /*2950*/  ISETP.GT.AND P1, PT, R9.reuse, 0x71, PT ;  /* 0x000000710900780c */ /* 0x040fe20003f24270 */
[----:B------:R-:W2:Y:S01]  /*2960*/  MUFU.TANH R54, R86 ;  /* 0x0000005600367308 */ /* 0x000ea20000002400 */
[----:B0-----:R-:W-:Y:S02]  /*2970*/  FSEL R48, R48, -INF , P2 ;  /* 0xff80000030307808 */ /* 0x001fe40001000000 */
[----:B------:R-:W-:Y:S02]  /*2980*/  FMNMX.FTZ R13, R52, R13, !PT ;  /* 0x0000000d340d7209 */ /* 0x000fe40007810000 */
[----:B------:R-:W-:-:S02]  /*2990*/  ISETP.GT.AND P2, PT, R9, 0x78, PT ;  /* 0x000000780900780c */ /* 0x000fc40003f44270 */
[----:B------:R-:W-:Y:S01]  /*29a0*/  FMNMX.FTZ R13, R48, R13, !PT ;  /* 0x0000000d300d7209 */ /* 0x000fe20007810000 */
[----:B------:R-:W0:Y:S01]  /*29b0*/  MUFU.TANH R87, R87 ;  /* 0x0000005700577308 */ /* 0x000e220000002400 */
[----:B-1----:R-:W-:Y:S02]  /*29c0*/  FSEL R50, R50, -INF , P1 ;  /* 0xff80000032327808 */ /* 0x002fe40000800000 */
[----:B------:R-:W-:Y:S02]  /*29d0*/  ISETP.GT.AND P1, PT, R9, 0x79, PT ;  /* 0x000000790900780c */ /* 0x000fe40003f24270 */
[----:B------:R-:W-:-:S03]  /*29e0*/  FMNMX.FTZ R9, R50, R13, !PT ;  /* 0x0000000d32097209 */ /* 0x000fc60007810000 */
[----:B------:R-:W-:Y:S01]  /*29f0*/  MUFU.TANH R3, R3 ;  /* 0x0000000300037308 */ /* 0x000fe20000002400 */
[----:B--2---:R-:W-:Y:S02]  /*2a00*/  FSEL R54, R54, -INF , P2 ;  /* 0xff80000036367808 */ /* 0x004fe40001000000 */
[----:B------:R-:W-:Y:S02]  /*2a10*/  ISETP.GT.AND P2, PT, R41, 0x1, PT ;  /* 0x000000012900780c */ /* 0x000fe40003f44270 */
[----:B------:R-:W-:-:S03]  /*2a20*/  FMNMX.FTZ R4, R54, R9, !PT ;  /* 0x0000000936047209 */ /* 0x000fc60007810000 */
[----:B------:R-:W1:Y:S01]  /*2a30*/  MUFU.TANH R5, R5 ;  /* 0x0000000500057308 */ /* 0x000e620000002400 */
[----:B0-----:R-:W-:-:S04]  /*2a40*/  FSEL R13, R87, -INF , P1 ;  /* 0xff800000570d7808 */ /* 0x001fc80000800000 */
[----:B------:R-:W-:-:S03]  /*2a50*/  FMNMX.FTZ R4, R13, R4, !PT ;  /* 0x000000040d047209 */ /* 0x000fc60007810000 */
[----:B------:R-:W0:Y:S02]  /*2a60*/  MUFU.TANH R7, R7 ;  /* 0x0000000700077308 */ /* 0x000e240000002400 */
[----:B------:R-:W2:Y:S06]  /*2a70*/  SHFL.BFLY PT, R9, R4, 0x2, 0x1f ;  /* 0x0c401f0004097f89 */ /* 0x000eac00000e0000 */
[----:B------:R-:W-:Y:S01]  /*2a80*/  MUFU.TANH R6, R6 ;  /* 0x0000000600067308 */ /* 0x000fe20000002400 */
[----:B-1----:R-:W-:Y:S02]  /*2a90*/  FSEL R5, R5, -INF , P2 ;  /* 0xff80000005057808 */ /* 0x002fe40001000000 */
[----:B------:R-:W-:-:S05]  /*2aa0*/  ISETP.GT.AND P2, PT, R41, 0x10, PT ;  /* 0x000000102900780c */ /* 0x000fca0003f44270 */
[----:B------:R-:W1:Y:S01]  /*2ab0*/  MUFU.TANH R10, R10 ;  /* 0x0000000a000a7308 */ /* 0x000e620000002400 */
[----:B0-----:R-:W-:-:S07]  /*2ac0*/  FSEL R39, R7, -INF , P3 ;  /* 0xff80000007277808 */ /* 0x001fce0001800000 */
[----:B------:R-:W-:Y:S01]  /*2ad0*/  MUFU.TANH R8, R8 ;  /* 0x0000000800087308 */ /* 0x000fe20000002400 */
[----:B--2---:R-:W-:-:S05]  /*2ae0*/  FMNMX.FTZ R43, R4, R9, !PT ;  /* 0x00000009042b7209 */ /* 0x004fca0007810000 */
[----:B------:R-:W0:Y:S02]  /*2af0*/  SHFL.BFLY PT, R4, R43, 0x1, 0x1f ;  /* 0x0c201f002b047f89 */ /* 0x000e2400000e0000 */
[----:B------:R-:W2:Y:S01]  /*2b00*/  MUFU.TANH R12, R12 ;  /* 0x0000000c000c7308 */ /* 0x000ea20000002400 */
[----:B-1----:R-:W-:Y:S02]  /*2b10*/  FSEL R45, R10, -INF , P2 ;  /* 0xff8000000a2d7808 */ /* 0x002fe40001000000 */
[----:B------:R-:W-:-:S05]  /*2b20*/  ISETP.GT.AND P2, PT, R41, 0x18, PT ;  /* 0x000000182900780c */ /* 0x000fca0003f44270 */
[----:B------:R1:W-:Y:S08]  /*2b30*/  MUFU.TANH R55, R60 ;  /* 0x0000003c00377308 */ /* 0x0003f00000002400 */
[----:B------:R-:W3:Y:S01]  /*2b40*/  MUFU.TANH R11, R11 ;  /* 0x0000000b000b7308 */ /* 0x000ee20000002400 */
[----:B--2---:R-:W-:Y:S02]  /*2b50*/  FSEL R49, R12, -INF , P2 ;  /* 0xff8000000c317808 */ /* 0x004fe40001000000 */
[----:B------:R-:W-:-:S02]  /*2b60*/  ISETP.GT.AND P2, PT, R41, 0x20, PT ;  /* 0x000000202900780c */ /* 0x000fc40003f44270 */
[----:B0-----:R-:W-:-:S03]  /*2b70*/  FMNMX.FTZ R9, R43, R4, !PT ;  /* 0x000000042b097209 */ /* 0x001fc60007810000 */
[----:B------:R-:W0:Y:S01]  /*2b80*/  MUFU.TANH R15, R15 ;  /* 0x0000000f000f7308 */ /* 0x000e220000002400 */
[----:B------:R-:W-:Y:S01]  /*2b90*/  MOV R4, UR6 ;  /* 0x0000000600047c02 */ /* 0x000fe20008000f00 */
[----:B------:R-:W-:Y:S01]  /*2ba0*/  @UP0 ULDC UR6, c[0x0][0x44c] ;  /* 0x0001130000060ab9 */ /* 0x000fe20000000800 */
[C---:B------:R-:W-:Y:S01]  /*2bb0*/  FSETP.NEU.FTZ.AND P1, PT, R9.reuse, -INF , PT ;  /* 0xff8000000900780b */ /* 0x040fe20003f3d000 */
[----:B------:R-:W-:Y:S02]  /*2bc0*/  UIMAD.WIDE.U32 UR6, UR37, UR6, URZ ;  /* 0x00000006250672a5 */ /* 0x000fe4000f8e003f */
[----:B------:R-:W-:Y:S01]  /*2bd0*/  FMUL.FTZ R43, R9, R4 ;  /* 0x00000004092b7220 */ /* 0x000fe20000410000 */
[----:B------:R-:W-:Y:S01]  /*2be0*/  UIADD3 UR6, UR15, 0x28840, URZ ;  /* 0x000288400f067890 */ /* 0x000fe2000fffe03f */
[----:B------:R-:W2:Y:S01]  /*2bf0*/  MUFU.TANH R14, R14 ;  /* 0x0000000e000e7308 */ /* 0x000ea20000002400 */
[----:B------:R-:W-:Y:S02]  /*2c00*/  @UP0 USHF.R.U32.HI UR10, URZ, UR18, UR7 ;  /* 0x000000123f0a0299 */ /* 0x000fe40008011607 */
[----:B------:R-:W-:Y:S01]  /*2c10*/  FSEL R25, R43, RZ, P1 ;  /* 0x000000ff2b197208 */ /* 0x000fe20000800000 */
[----:B------:R-:W-:Y:S01]  /*2c20*/  UPRMT UR6, UR39, 0x654, UR6 ;  /* 0x0000065427067896 */ /* 0x000fe20008000006 */
[----:B------:R-:W-:Y:S01]  /*2c30*/  ISETP.GT.AND P1, PT, R41, RZ, PT ;  /* 0x000000ff2900720c */ /* 0x000fe20003f24270 */
[----:B------:R-:W-:-:S02]  /*2c40*/  UIADD3 UR11, UR11, UR10, URZ ;  /* 0x0000000a0b0b7290 */ /* 0x000fc4000fffe03f */
[----:B------:R-:W4:Y:S01]  /*2c50*/  MUFU.TANH R21, R21 ;  /* 0x0000001500157308 */ /* 0x000f220000002400 */
[----:B------:R-:W-:Y:S01]  /*2c60*/  FSEL R3, R3, -INF , P1 ;  /* 0xff80000003037808 */ /* 0x000fe20000800000 */
[-CC-:B------:R-:W-:Y:S01]  /*2c70*/  FFMA.FTZ R171, R58, R4.reuse, -R25.reuse ;  /* 0x000000043aab7223 */ /* 0x180fe20000010819 */
[----:B------:R-:W-:Y:S01]  /*2c80*/  ISETP.GT.AND P1, PT, R41, 0x9, PT ;  /* 0x000000092900780c */ /* 0x000fe20003f24270 */
[-CC-:B------:R-:W-:Y:S01]  /*2c90*/  FFMA.FTZ R58, R56, R4.reuse, -R25.reuse ;  /* 0x00000004383a7223 */ /* 0x180fe20000010819 */
[----:B-1----:R-:W-:Y:S01]  /*2ca0*/  FMNMX.FTZ R60, R3, R5, !PT ;  /* 0x00000005033c7209 */ /* 0x002fe20007810000 */
[--C-:B------:R-:W-:Y:S01]  /*2cb0*/  FFMA.FTZ R163, R38, R4, -R25.reuse ;  /* 0x0000000426a37223 */ /* 0x100fe20000010819 */
[----:B------:R-:W-:Y:S01]  /*2cc0*/  FSEL R43, R6, -INF , P1 ;  /* 0xff800000062b7808 */ /* 0x000fe20000800000 */
[----:B------:R-:W1:Y:S01]  /*2cd0*/  MUFU.TANH R20, R20 ;  /* 0x0000001400147308 */ /* 0x000e620000002400 */
[----:B------:R-:W-:Y:S01]  /*2ce0*/  FMNMX.FTZ R60, R39, R60, !PT ;  /* 0x0000003c273c7209 */ /* 0x000fe20007810000 */
[-CC-:B------:R-:W-:Y:S01]  /*2cf0*/  FFMA.FTZ R153, R40, R4.reuse, -R25.reuse ;  /* 0x0000000428997223 */ /* 0x180fe20000010819 */
[----:B------:R-:W-:Y:S01]  /*2d00*/  ISETP.GT.AND P1, PT, R41, 0x11, PT ;  /* 0x000000112900780c */ /* 0x000fe20003f24270 */
[--C-:B------:R-:W-:Y:S01]  /*2d10*/  FFMA.FTZ R181, R96, R4, -R25.reuse ;  /* 0x0000000460b57223 */ /* 0x100fe20000010819 */
[----:B------:R-:W-:Y:S01]  /*2d20*/  FMNMX.FTZ R60, R43, R60, !PT ;  /* 0x0000003c2b3c7209 */ /* 0x000fe20007810000 */
[--C-:B------:R-:W-:Y:S01]  /*2d30*/  FFMA.FTZ R24, R98, R4, -R25.reuse ;  /* 0x0000000462187223 */ /* 0x100fe20000010819 */
[----:B------:R-:W-:Y:S01]  /*2d40*/  FSEL R47, R8, -INF , P1 ;  /* 0xff800000082f7808 */ /* 0x000fe20000800000 */
[----:B------:R-:W5:Y:S01]  /*2d50*/  MUFU.TANH R29, R29 ;  /* 0x0000001d001d7308 */ /* 0x000f620000002400 */
[----:B------:R-:W-:Y:S01]  /*2d60*/  FMNMX.FTZ R60, R45, R60, !PT ;  /* 0x0000003c2d3c7209 */ /* 0x000fe20007810000 */
[-CC-:B------:R-:W-:Y:S01]  /*2d70*/  FFMA.FTZ R183, R100, R4.reuse, -R25.reuse ;  /* 0x0000000464b77223 */ /* 0x180fe20000010819 */
[----:B------:R-:W-:Y:S01]  /*2d80*/  ISETP.GT.AND P1, PT, R41, 0x19, PT ;  /* 0x000000192900780c */ /* 0x000fe20003f24270 */
[--C-:B------:R-:W-:Y:S01]  /*2d90*/  FFMA.FTZ R6, R102, R4, -R25.reuse ;  /* 0x0000000466067223 */ /* 0x100fe20000010819 */
[----:B------:R-:W-:Y:S01]  /*2da0*/  FMNMX.FTZ R60, R47, R60, !PT ;  /* 0x0000003c2f3c7209 */ /* 0x000fe20007810000 */
[--C-:B------:R-:W-:Y:S01]  /*2db0*/  FFMA.FTZ R177, R104, R4, -R25.reuse ;  /* 0x0000000468b17223 */ /* 0x100fe20000010819 */
[----:B---3--:R-:W-:Y:S01]  /*2dc0*/  FSEL R11, R11, -INF , P1 ;  /* 0xff8000000b0b7808 */ /* 0x008fe20000800000 */
[----:B------:R-:W3:Y:S01]  /*2dd0*/  MUFU.TANH R27, R27 ;  /* 0x0000001b001b7308 */ /* 0x000ee20000002400 */
[----:B------:R-:W-:Y:S01]  /*2de0*/  FMNMX.FTZ R60, R49, R60, !PT ;  /* 0x0000003c313c7209 */ /* 0x000fe20007810000 */
[-CC-:B------:R-:W-:Y:S01]  /*2df0*/  FFMA.FTZ R8, R106, R4.reuse, -R25.reuse ;  /* 0x000000046a087223 */ /* 0x180fe20000010819 */
[----:B------:R-:W-:Y:S01]  /*2e00*/  ISETP.GT.AND P1, PT, R41, 0x21, PT ;  /* 0x000000212900780c */ /* 0x000fe20003f24270 */
[-CC-:B------:R-:W-:Y:S01]  /*2e10*/  FFMA.FTZ R167, R28, R4.reuse, -R25.reuse ;  /* 0x000000041ca77223 */ /* 0x180fe20000010819 */
[----:B0-----:R-:W-:Y:S01]  /*2e20*/  FSEL R15, R15, -INF , P2 ;  /* 0xff8000000f0f7808 */ /* 0x001fe20001000000 */
[--C-:B------:R-:W-:Y:S01]  /*2e30*/  FFMA.FTZ R179, R108, R4, -R25.reuse ;  /* 0x000000046cb37223 */ /* 0x100fe20000010819 */
[----:B------:R-:W-:Y:S01]  /*2e40*/  FMNMX.FTZ R60, R11, R60, !PT ;  /* 0x0000003c0b3c7209 */ /* 0x000fe20007810000 */
[----:B------:R-:W0:Y:S01]  /*2e50*/  MUFU.TANH R33, R33 ;  /* 0x0000002100217308 */ /* 0x000e220000002400 */
[----:B------:R-:W-:Y:S01]  /*2e60*/  ISETP.GT.AND P2, PT, R41, 0x28, PT ;  /* 0x000000282900780c */ /* 0x000fe20003f44270 */
[-CC-:B------:R-:W-:Y:S01]  /*2e70*/  FFMA.FTZ R28, R32, R4.reuse, -R25.reuse ;  /* 0x00000004201c7223 */ /* 0x180fe20000010819 */
[----:B--2---:R-:W-:Y:S01]  /*2e80*/  FSEL R51, R14, -INF , P1 ;  /* 0xff8000000e337808 */ /* 0x004fe20000800000 */
[--C-:B------:R-:W-:Y:S01]  /*2e90*/  FFMA.FTZ R161, R34, R4, -R25.reuse ;  /* 0x0000000422a17223 */ /* 0x100fe20000010819 */
[----:B------:R-:W-:Y:S01]  /*2ea0*/  FMNMX.FTZ R60, R15, R60, !PT ;  /* 0x0000003c0f3c7209 */ /* 0x000fe20007810000 */
[-CC-:B------:R-:W-:Y:S01]  /*2eb0*/  FFMA.FTZ R32, R42, R4.reuse, -R25.reuse ;  /* 0x000000042a207223 */ /* 0x180fe20000010819 */
[----:B------:R-:W-:Y:S01]  /*2ec0*/  ISETP.GT.AND P1, PT, R41, 0x29, PT ;  /* 0x000000292900780c */ /* 0x000fe20003f24270 */
[----:B------:R-:W2:Y:S01]  /*2ed0*/  MUFU.TANH R31, R31 ;  /* 0x0000001f001f7308 */ /* 0x000ea20000002400 */
[----:B----4-:R-:W-:Y:S01]  /*2ee0*/  FSEL R21, R21, -INF , P2 ;  /* 0xff80000015157808 */ /* 0x010fe20001000000 */
[--C-:B------:R-:W-:Y:S01]  /*2ef0*/  FFMA.FTZ R34, R44, R4, -R25.reuse ;  /* 0x000000042c227223 */ /* 0x100fe20000010819 */
[----:B------:R-:W-:Y:S01]  /*2f00*/  FMNMX.FTZ R60, R51, R60, !PT ;  /* 0x0000003c333c7209 */ /* 0x000fe20007810000 */
[-CC-:B------:R-:W-:Y:S01]  /*2f10*/  FFMA.FTZ R10, R94, R4.reuse, -R25.reuse ;  /* 0x000000045e0a7223 */ /* 0x180fe20000010819 */
[----:B------:R-:W-:Y:S01]  /*2f20*/  ISETP.GT.AND P2, PT, R41, 0x30, PT ;  /* 0x000000302900780c */ /* 0x000fe20003f44270 */
[--C-:B------:R-:W-:Y:S01]  /*2f30*/  FFMA.FTZ R173, R92, R4, -R25.reuse ;  /* 0x000000045cad7223 */ /* 0x100fe20000010819 */
[----:B-1----:R-:W-:Y:S01]  /*2f40*/  FSEL R53, R20, -INF , P1 ;  /* 0xff80000014357808 */ /* 0x002fe20000800000 */
[----:B------:R-:W1:Y:S01]  /*2f50*/  MUFU.TANH R37, R37 ;  /* 0x0000002500257308 */ /* 0x000e620000002400 */
[----:B------:R-:W-:Y:S01]  /*2f60*/  FMNMX.FTZ R60, R21, R60, !PT ;  /* 0x0000003c153c7209 */ /* 0x000fe20007810000 */
[-CC-:B------:R-:W-:Y:S01]  /*2f70*/  FFMA.FTZ R12, R90, R4.reuse, -R25.reuse ;  /* 0x000000045a0c7223 */ /* 0x180fe20000010819 */
[----:B------:R-:W-:Y:S01]  /*2f80*/  ISETP.GT.AND P1, PT, R41, 0x31, PT ;  /* 0x000000312900780c */ /* 0x000fe20003f24270 */
[-CC-:B------:R-:W-:Y:S01]  /*2f90*/  FFMA.FTZ R175, R88, R4.reuse, -R25.reuse ;  /* 0x0000000458af7223 */ /* 0x180fe20000010819 */
[----:B-----5:R-:W-:Y:S01]  /*2fa0*/  FSEL R29, R29, -INF , P2 ;  /* 0xff8000001d1d7808 */ /* 0x020fe20001000000 */
[--C-:B------:R-:W-:Y:S01]  /*2fb0*/  FFMA.FTZ R14, R70, R4, -R25.reuse ;  /* 0x00000004460e7223 */ /* 0x100fe20000010819 */
[----:B------:R-:W-:Y:S01]  /*2fc0*/  FMNMX.FTZ R60, R53, R60, !PT ;  /* 0x0000003c353c7209 */ /* 0x000fe20007810000 */
[----:B------:R-:W4:Y:S01]  /*2fd0*/  MUFU.TANH R35, R35 ;  /* 0x0000002300237308 */ /* 0x000f220000002400 */
[----:B------:R-:W-:Y:S01]  /*2fe0*/  ISETP.GT.AND P2, PT, R41, 0x38, PT ;  /* 0x000000382900780c */ /* 0x000fe20003f44270 */
[-CC-:B------:R-:W-:Y:S01]  /*2ff0*/  FFMA.FTZ R169, R66, R4.reuse, -R25.reuse ;  /* 0x0000000442a97223 */ /* 0x180fe20000010819 */
[----:B---3--:R-:W-:Y:S01]  /*3000*/  FSEL R27, R27, -INF , P1 ;  /* 0xff8000001b1b7808 */ /* 0x008fe20000800000 */
[--C-:B------:R-:W-:Y:S01]  /*3010*/  FFMA.FTZ R62, R62, R4, -R25.reuse ;  /* 0x000000043e3e7223 */ /* 0x100fe20000010819 */
[----:B------:R-:W-:Y:S01]  /*3020*/  FMNMX.FTZ R60, R29, R60, !PT ;  /* 0x0000003c1d3c7209 */ /* 0x000fe20007810000 */
[-CC-:B------:R-:W-:Y:S01]  /*3030*/  FFMA.FTZ R165, R30, R4.reuse, -R25.reuse ;  /* 0x000000041ea57223 */ /* 0x180fe20000010819 */
[----:B------:R-:W-:Y:S01]  /*3040*/  ISETP.GT.AND P1, PT, R41, 0x39, PT ;  /* 0x000000392900780c */ /* 0x000fe20003f24270 */
[----:B------:R-:W3:Y:S01]  /*3050*/  MUFU.TANH R57, R61 ;  /* 0x0000003d00397308 */ /* 0x000ee20000002400 */
[----:B0-----:R-:W-:Y:S01]  /*3060*/  FSEL R33, R33, -INF , P2 ;  /* 0xff80000021217808 */ /* 0x001fe20001000000 */
[--C-:B------:R-:W-:Y:S01]  /*3070*/  FFMA.FTZ R26, R26, R4, -R25.reuse ;  /* 0x000000041a1a7223 */ /* 0x100fe20000010819 */
[----:B------:R-:W-:Y:S01]  /*3080*/  FMNMX.FTZ R60, R27, R60, !PT ;  /* 0x0000003c1b3c7209 */ /* 0x000fe20007810000 */
[-CC-:B------:R-:W-:Y:S01]  /*3090*/  FFMA.FTZ R30, R36, R4.reuse, -R25.reuse ;  /* 0x00000004241e7223 */ /* 0x180fe20000010819 */
[----:B------:R-:W-:Y:S01]  /*30a0*/  ISETP.GT.AND P2, PT, R41, 0x40, PT ;  /* 0x000000402900780c */ /* 0x000fe20003f44270 */
[--C-:B------:R-:W-:Y:S01]  /*30b0*/  FFMA.FTZ R155, R46, R4, -R25.reuse ;  /* 0x000000042e9b7223 */ /* 0x100fe20000010819 */
[----:B--2---:R-:W-:Y:S01]  /*30c0*/  FSEL R31, R31, -INF , P1 ;  /* 0xff8000001f1f7808 */ /* 0x004fe20000800000 */
[----:B------:R-:W0:Y:S01]  /*30d0*/  MUFU.TANH R59, R64 ;  /* 0x00000040003b7308 */ /* 0x000e220000002400 */
[----:B------:R-:W-:Y:S01]  /*30e0*/  FMNMX.FTZ R60, R33, R60, !PT ;  /* 0x0000003c213c7209 */ /* 0x000fe20007810000 */
[----:B------:R-:W-:Y:S01]  /*30f0*/  USHF.R.S32.HI UR7, URZ, 0x1f, UR11 ;  /* 0x0000001f3f077899 */ /* 0x000fe2000801140b */
[----:B------:R-:W-:Y:S01]  /*3100*/  ISETP.GT.AND P1, PT, R41, 0x41, PT ;  /* 0x000000412900780c */ /* 0x000fe20003f24270 */
[--C-:B------:R-:W-:Y:S01]  /*3110*/  FFMA.FTZ R36, R52, R4, -R25.reuse ;  /* 0x0000000434247223 */ /* 0x100fe20000010819 */
[----:B-1----:R-:W-:Y:S01]  /*3120*/  FSEL R37, R37, -INF , P2 ;  /* 0xff80000025257808 */ /* 0x002fe20001000000 */
[----:B------:R-:W-:Y:S01]  /*3130*/  ULEA.HI UR7, UR7, UR11, URZ, 0x7 ;  /* 0x0000000b07077291 */ /* 0x000fe2000f8f383f */
[----:B------:R-:W-:Y:S01]  /*3140*/  FMNMX.FTZ R60, R31, R60, !PT ;  /* 0x0000003c1f3c7209 */ /* 0x000fe20007810000 */
[----:B------:R-:W1:Y:S01]  /*3150*/  MUFU.TANH R65, R65 ;  /* 0x0000004100417308 */ /* 0x000e620000002400 */
[----:B------:R-:W-:Y:S01]  /*3160*/  ISETP.GT.AND P2, PT, R41, 0x48, PT ;  /* 0x000000482900780c */ /* 0x000fe20003f44270 */
[--C-:B------:R-:W-:Y:S01]  /*3170*/  FFMA.FTZ R157, R48, R4, -R25.reuse ;  /* 0x00000004309d7223 */ /* 0x100fe20000010819 */
[----:B----4-:R-:W-:Y:S01]  /*3180*/  FSEL R35, R35, -INF , P1 ;  /* 0xff80000023237808 */ /* 0x010fe20000800000 */
[----:B------:R-:W-:Y:S01]  /*3190*/  USHF.R.S32.HI UR7, URZ, 0x7, UR7 ;  /* 0x000000073f077899 */ /* 0x000fe20008011407 */
[----:B------:R-:W-:Y:S01]  /*31a0*/  FMNMX.FTZ R60, R37, R60, !PT ;  /* 0x0000003c253c7209 */ /* 0x000fe20007810000 */
[--C-:B------:R-:W-:Y:S01]  /*31b0*/  FFMA.FTZ R159, R54, R4, -R25.reuse ;  /* 0x00000004369f7223 */ /* 0x100fe20000010819 */
[----:B------:R-:W-:Y:S01]  /*31c0*/  ISETP.GT.AND P1, PT, R41, 0x49, PT ;  /* 0x000000492900780c */ /* 0x000fe20003f24270 */
[----:B------:R-:W2:Y:S01]  /*31d0*/  MUFU.TANH R63, R68 ;  /* 0x00000044003f7308 */ /* 0x000ea20000002400 */
[----:B------:R-:W-:Y:S01]  /*31e0*/  FSEL R55, R55, -INF , P2 ;  /* 0xff80000037377808 */ /* 0x000fe20001000000 */
[----:B------:R-:W-:Y:S01]  /*31f0*/  UISETP.LT.AND UP0, UPT, URZ, UR7, UPT ;  /* 0x000000073f00728c */ /* 0x000fe2000bf01270 */
[----:B------:R-:W-:Y:S01]  /*3200*/  FMNMX.FTZ R60, R35, R60, !PT ;  /* 0x0000003c233c7209 */ /* 0x000fe20007810000 */
[----:B------:R-:W-:Y:S01]  /*3210*/  FFMA.FTZ R13, R13, R4, -R25 ;  /* 0x000000040d0d7223 */ /* 0x000fe20000010819 */
[----:B------:R-:W-:Y:S01]  /*3220*/  ISETP.GT.AND P2, PT, R41, 0x50, PT ;  /* 0x000000502900780c */ /* 0x000fe20003f44270 */
[----:B------:R-:W-:Y:S01]  /*3230*/  USEL UR54, URZ, UR7, !UP0 ;  /* 0x000000073f367287 */ /* 0x000fe2000c000000 */
[----:B---3--:R-:W-:Y:S01]  /*3240*/  FSEL R57, R57, -INF , P1 ;  /* 0xff80000039397808 */ /* 0x008fe20000800000 */
[----:B------:R-:W3:Y:S01]  /*3250*/  MUFU.TANH R69, R69 ;  /* 0x0000004500457308 */ /* 0x000ee20000002400 */
[----:B------:R-:W-:Y:S01]  /*3260*/  FMNMX.FTZ R60, R55, R60, !PT ;  /* 0x0000003c373c7209 */ /* 0x000fe20007810000 */
[----:B------:R-:W-:Y:S01]  /*3270*/  UISETP.GE.AND UP0, UPT, UR56, UR54, UPT ;  /* 0x000000363800728c */ /* 0x000fe2000bf06270 */
[----:B------:R-:W-:Y:S01]  /*3280*/  ISETP.GT.AND P1, PT, R41, 0x51, PT ;  /* 0x000000512900780c */ /* 0x000fe20003f24270 */
[----:B------:R-:W-:Y:S01]  /*3290*/  SYNCS.ARRIVE.TRANS64.RED.A1T0 RZ, [UR6], RZ ;  /* 0x000000ffffff79a7 */ /* 0x000fe20008100406 */
[----:B0-----:R-:W-:-:S02]  /*32a0*/  FSEL R59, R59, -INF , P2 ;  /* 0xff8000003b3b7808 */ /* 0x001fc40001000000 */
[----:B------:R-:W-:Y:S02]  /*32b0*/  CS2R R108, SRZ ;  /* 0x00000000006c7805 */ /* 0x000fe4000001ff00 */
[----:B------:R-:W-:Y:S01]  /*32c0*/  FMNMX.FTZ R60, R57, R60, !PT ;  /* 0x0000003c393c7209 */ /* 0x000fe20007810000 */
[----:B------:R-:W0:Y:S01]  /*32d0*/  MUFU.TANH R67, R72 ;  /* 0x0000004800437308 */ /* 0x000e220000002400 */
[----:B------:R-:W-:Y:S02]  /*32e0*/  ISETP.GT.AND P2, PT, R41, 0x58, PT ;  /* 0x000000582900780c */ /* 0x000fe40003f44270 */
[----:B------:R-:W-:Y:S02]  /*32f0*/  CS2R R106, SRZ ;  /* 0x00000000006a7805 */ /* 0x000fe4000001ff00 */
[----:B-1----:R-:W-:Y:S02]  /*3300*/  FSEL R61, R65, -INF , P1 ;  /* 0xff800000413d7808 */ /* 0x002fe40000800000 */
[----:B------:R-:W-:-:S02]  /*3310*/  CS2R R104, SRZ ;  /* 0x0000000000687805 */ /* 0x000fc4000001ff00 */
[----:B------:R-:W-:Y:S02]  /*3320*/  FMNMX.FTZ R60, R59, R60, !PT ;  /* 0x0000003c3b3c7209 */ /* 0x000fe40007810000 */
[----:B------:R-:W-:Y:S02]  /*3330*/  CS2R R102, SRZ ;  /* 0x0000000000667805 */ /* 0x000fe4000001ff00 */
[----:B------:R-:W-:Y:S01]  /*3340*/  ISETP.GT.AND P1, PT, R41, 0x59, PT ;  /* 0x000000592900780c */ /* 0x000fe20003f24270 */
[----:B------:R-:W1:Y:S01]  /*3350*/  MUFU.TANH R73, R73 ;  /* 0x0000004900497308 */ /* 0x000e620000002400 */
[----:B--2---:R-:W-:Y:S02]  /*3360*/  FSEL R63, R63, -INF , P2 ;  /* 0xff8000003f3f7808 */ /* 0x004fe40001000000 */
[----:B------:R-:W-:Y:S02]  /*3370*/  CS2R R100, SRZ ;  /* 0x0000000000647805 */ /* 0x000fe4000001ff00 */
[----:B------:R-:W-:-:S02]  /*3380*/  FMNMX.FTZ R60, R61, R60, !PT ;  /* 0x0000003c3d3c7209 */ /* 0x000fc40007810000 */
[----:B------:R-:W-:Y:S02]  /*3390*/  CS2R R98, SRZ ;  /* 0x0000000000627805 */ /* 0x000fe4000001ff00 */
[----:B------:R-:W-:Y:S02]  /*33a0*/  ISETP.GT.AND P2, PT, R41, 0x60, PT ;  /* 0x000000602900780c */ /* 0x000fe40003f44270 */
[----:B------:R-:W-:Y:S02]  /*33b0*/  CS2R R96, SRZ ;  /* 0x0000000000607805 */ /* 0x000fe4000001ff00 */
[----:B---3--:R-:W-:Y:S01]  /*33c0*/  FSEL R65, R69, -INF , P1 ;  /* 0xff80000045417808 */ /* 0x008fe20000800000 */
[----:B------:R-:W2:Y:S01]  /*33d0*/  MUFU.TANH R71, R76 ;  /* 0x0000004c00477308 */ /* 0x000ea20000002400 */
[----:B------:R-:W-:Y:S02]  /*33e0*/  FMNMX.FTZ R60, R63, R60, !PT ;  /* 0x0000003c3f3c7209 */ /* 0x000fe40007810000 */
[----:B------:R-:W-:-:S02]  /*33f0*/  CS2R R94, SRZ ;  /* 0x00000000005e7805 */ /* 0x000fc4000001ff00 */
[----:B------:R-:W-:Y:S02]  /*3400*/  ISETP.GT.AND P1, PT, R41, 0x61, PT ;  /* 0x000000612900780c */ /* 0x000fe40003f24270 */
[----:B------:R-:W-:Y:S02]  /*3410*/  CS2R R92, SRZ ;  /* 0x00000000005c7805 */ /* 0x000fe4000001ff00 */
[----:B0-----:R-:W-:Y:S02]  /*3420*/  FSEL R67, R67, -INF , P2 ;  /* 0xff80000043437808 */ /* 0x001fe40001000000 */
[----:B------:R-:W-:Y:S02]  /*3430*/  CS2R R90, SRZ ;  /* 0x00000000005a7805 */ /* 0x000fe4000001ff00 */
[----:B------:R-:W-:Y:S01]  /*3440*/  FMNMX.FTZ R60, R65, R60, !PT ;  /* 0x0000003c413c7209 */ /* 0x000fe20007810000 */
[----:B------:R-:W0:Y:S01]  /*3450*/  MUFU.TANH R77, R77 ;  /* 0x0000004d004d7308 */ /* 0x000e220000002400 */
[----:B------:R-:W-:-:S02]  /*3460*/  ISETP.GT.AND P2, PT, R41, 0x68, PT ;  /* 0x000000682900780c */ /* 0x000fc40003f44270 */
[----:B------:R-:W-:Y:S02]  /*3470*/  CS2R R88, SRZ ;  /* 0x0000000000587805 */ /* 0x000fe4000001ff00 */
[----:B-1----:R-:W-:Y:S02]  /*3480*/  FSEL R69, R73, -INF , P1 ;  /* 0xff80000049457808 */ /* 0x002fe40000800000 */
[----:B------:R-:W-:Y:S02]  /*3490*/  FMNMX.FTZ R20, R67, R60, !PT ;  /* 0x0000003c43147209 */ /* 0x000fe40007810000 */
[----:B------:R-:W-:Y:S01]  /*34a0*/  ISETP.GT.AND P1, PT, R41, 0x69, PT ;  /* 0x000000692900780c */ /* 0x000fe20003f24270 */
[----:B------:R-:W1:Y:S01]  /*34b0*/  MUFU.TANH R75, R80 ;  /* 0x00000050004b7308 */ /* 0x000e620000002400 */
[----:B--2---:R-:W-:Y:S02]  /*34c0*/  FSEL R71, R71, -INF , P2 ;  /* 0xff80000047477808 */ /* 0x004fe40001000000 */
[----:B------:R-:W-:-:S02]  /*34d0*/  FMNMX.FTZ R20, R69, R20, !PT ;  /* 0x0000001445147209 */ /* 0x000fc40007810000 */
[----:B------:R-:W-:Y:S02]  /*34e0*/  ISETP.GT.AND P2, PT, R41, 0x70, PT ;  /* 0x000000702900780c */ /* 0x000fe40003f44270 */
[----:B------:R-:W-:Y:S01]  /*34f0*/  FMNMX.FTZ R20, R71, R20, !PT ;  /* 0x0000001447147209 */ /* 0x000fe20007810000 */
        /* <DEDUP_REMOVED lines=12> */
[----:B------:R-:W-:Y:S01]  /*35c0*/  MUFU.EX2 R181, R181 ;  /* 0x000000b500b57308 */ /* 0x000fe20000000800 */
[----:B0-----:R-:W-:-:S04]  /*35d0*/  FSEL R41, R84, -INF , P2 ;  /* 0xff80000054297808 */ /* 0x001fc80001000000 */
[----:B------:R-:W-:-:S03]  /*35e0*/  FMNMX.FTZ R56, R41, R56, !PT ;  /* 0x0000003829387209 */ /* 0x000fc60007810000 */
[----:B------:R-:W0:Y:S01]  /*35f0*/  MUFU.EX2 R24, R24 ;  /* 0x0000001800187308 */ /* 0x000e220000000800 */
[----:B-1----:R-:W-:-:S04]  /*3600*/  FSEL R79, R79, -INF , P1 ;  /* 0xff8000004f4f7808 */ /* 0x002fc80000800000 */
[----:B------:R-:W-:-:S03]  /*3610*/  FMNMX.FTZ R56, R79, R56, !PT ;  /* 0x000000384f387209 */ /* 0x000fc60007810000 */
[----:B------:R-:W-:Y:S02]  /*3620*/  MUFU.EX2 R183, R183 ;  /* 0x000000b700b77308 */ /* 0x000fe40000000800 */
[----:B------:R-:W1:Y:S06]  /*3630*/  SHFL.BFLY PT, R7, R56, 0x2, 0x1f ;  /* 0x0c401f0038077f89 */ /* 0x000e6c00000e0000 */
[----:B------:R-:W-:Y:S01]  /*3640*/  MUFU.EX2 R6, R6 ;  /* 0x0000000600067308 */ /* 0x000fe20000000800 */
[----:B0-----:R-:W-:Y:S01]  /*3650*/  FADD.FTZ R44, R181, R24 ;  /* 0x00000018b52c7221 */ /* 0x001fe20000010000 */
[----:B------:R-:W-:-:S06]  /*3660*/  F2FP.BF16.F32.PACK_AB R181, R24, R181 ;  /* 0x000000b518b5723e */ /* 0x000fcc00000010ff */
[----:B------:R-:W-:Y:S08]  /*3670*/  MUFU.EX2 R177, R177 ;  /* 0x000000b100b17308 */ /* 0x000ff00000000800 */
[----:B------:R-:W-:Y:S01]  /*3680*/  MUFU.EX2 R8, R8 ;  /* 0x0000000800087308 */ /* 0x000fe20000000800 */
[----:B-1----:R-:W-:-:S05]  /*3690*/  FMNMX.FTZ R38, R56, R7, !PT ;  /* 0x0000000738267209 */ /* 0x002fca0007810000 */
[----:B------:R-:W0:Y:S02]  /*36a0*/  SHFL.BFLY PT, R7, R38, 0x1, 0x1f ;  /* 0x0c201f0026077f89 */ /* 0x000e2400000e0000 */
[----:B------:R-:W-:Y:S08]  /*36b0*/  MUFU.EX2 R179, R179 ;  /* 0x000000b300b37308 */ /* 0x000ff00000000800 */
[----:B------:R-:W-:Y:S08]  /*36c0*/  MUFU.EX2 R10, R10 ;  /* 0x0000000a000a7308 */ /* 0x000ff00000000800 */
[----:B------:R-:W-:Y:S01]  /*36d0*/  MUFU.EX2 R173, R173 ;  /* 0x000000ad00ad7308 */ /* 0x000fe20000000800 */
[----:B0-----:R-:W-:-:S07]  /*36e0*/  FMNMX.FTZ R7, R38, R7, !PT ;  /* 0x0000000726077209 */ /* 0x001fce0007810000 */
[----:B------:R-:W-:Y:S01]  /*36f0*/  MUFU.EX2 R12, R12 ;  /* 0x0000000c000c7308 */ /* 0x000fe20000000800 */
[-C--:B------:R-:W-:Y:S01]  /*3700*/  FFMA.FTZ R38, R50, R4.reuse, -R25 ;  /* 0x0000000432267223 */ /* 0x080fe20000010819 */
[C---:B------:R-:W-:Y:S01]  /*3710*/  FSETP.NEU.FTZ.AND P1, PT, R7.reuse, -INF , PT ;  /* 0xff8000000700780b */ /* 0x040fe20003f3d000 */
[----:B------:R-:W-:-:S05]  /*3720*/  FMUL.FTZ R40, R7, R4 ;  /* 0x0000000407287220 */ /* 0x000fca0000410000 */
[----:B------:R-:W-:Y:S01]  /*3730*/  MUFU.EX2 R175, R175 ;  /* 0x000000af00af7308 */ /* 0x000fe20000000800 */
[----:B------:R-:W-:Y:S02]  /*3740*/  FSEL R40, R40, RZ, P1 ;  /* 0x000000ff28287208 */ /* 0x000fe40000800000 */
[----:B------:R-:W-:-:S03]  /*3750*/  PLOP3.LUT P1, PT, PT, PT, UP0, 0x80, 0x0 ;  /* 0x000000000000781c */ /* 0x000fc60003f2f008 */
        /* <DEDUP_REMOVED lines=28> */
[-C--:B------:R-:W-:Y:S01]  /*3920*/  FFMA.FTZ R69, R69, R4.reuse, -R40 ;  /* 0x0000000445457223 */ /* 0x080fe20000010828 */
[----:B------:R-:W2:Y:S01]  /*3930*/  MUFU.EX2 R182, R43 ;  /* 0x0000002b00b67308 */ /* 0x000ea20000000800 */
[----:B0-----:R-:W-:Y:S01]  /*3940*/  FADD.FTZ R42, R3, R180 ;  /* 0x000000b4032a7221 */ /* 0x001fe20000010000 */
[----:B------:R-:W-:Y:S01]  /*3950*/  F2FP.BF16.F32.PACK_AB R180, R180, R3 ;  /* 0x00000003b4b4723e */ /* 0x000fe200000010ff */
[-CC-:B------:R-:W-:Y:S01]  /*3960*/  FFMA.FTZ R71, R71, R4.reuse, -R40.reuse ;  /* 0x0000000447477223 */ /* 0x180fe20000010828 */
[-CC-:B------:R-:W-:Y:S01]  /*3970*/  FFMA.FTZ R73, R73, R4.reuse, -R40.reuse ;  /* 0x0000000449497223 */ /* 0x180fe20000010828 */
[-CC-:B------:R-:W-:Y:S01]  /*3980*/  FFMA.FTZ R75, R75, R4.reuse, -R40.reuse ;  /* 0x000000044b4b7223 */ /* 0x180fe20000010828 */
[-CC-:B------:R-:W-:Y:S01]  /*3990*/  FFMA.FTZ R77, R77, R4.reuse, -R40.reuse ;  /* 0x000000044d4d7223 */ /* 0x180fe20000010828 */
[-C--:B------:R-:W-:Y:S01]  /*39a0*/  FFMA.FTZ R41, R41, R4.reuse, -R40 ;  /* 0x0000000429297223 */ /* 0x080fe20000010828 */
[----:B------:R-:W0:Y:S01]  /*39b0*/  MUFU.EX2 R45, R45 ;  /* 0x0000002d002d7308 */ /* 0x000e220000000800 */
[----:B-1----:R-:W-:Y:S01]  /*39c0*/  FADD.FTZ R5, R39, R42 ;  /* 0x0000002a27057221 */ /* 0x002fe20000010000 */
[----:B------:R-:W-:-:S06]  /*39d0*/  FFMA.FTZ R40, R79, R4, -R40 ;  /* 0x000000044f287223 */ /* 0x000fcc0000010828 */
[----:B------:R-:W1:Y:S01]  /*39e0*/  MUFU.EX2 R176, R47 ;  /* 0x0000002f00b07308 */ /* 0x000e620000000800 */
[C---:B--2---:R-:W-:Y:S01]  /*39f0*/  FADD.FTZ R42, R182.reuse, R5 ;  /* 0x00000005b62a7221 */ /* 0x044fe20000010000 */
[----:B------:R-:W-:-:S06]  /*3a00*/  F2FP.BF16.F32.PACK_AB R182, R182, R39 ;  /* 0x00000027b6b6723e */ /* 0x000fcc00000010ff */
[----:B------:R-:W2:Y:S01]  /*3a10*/  MUFU.EX2 R49, R49 ;  /* 0x0000003100317308 */ /* 0x000ea20000000800 */
[----:B0-----:R-:W-:-:S07]  /*3a20*/  FADD.FTZ R5, R45, R42 ;  /* 0x0000002a2d057221 */ /* 0x001fce0000010000 */
[----:B------:R0:W3:Y:S01]  /*3a30*/  MUFU.EX2 R178, R11 ;  /* 0x0000000b00b27308 */ /* 0x0000e20000000800 */
[C---:B-1----:R-:W-:Y:S01]  /*3a40*/  FADD.FTZ R0, R176.reuse, R5 ;  /* 0x00000005b0007221 */ /* 0x042fe20000010000 */
[----:B------:R-:W-:-:S06]  /*3a50*/  F2FP.BF16.F32.PACK_AB R176, R176, R45 ;  /* 0x0000002db0b0723e */ /* 0x000fcc00000010ff */
[----:B------:R-:W1:Y:S01]  /*3a60*/  MUFU.EX2 R15, R15 ;  /* 0x0000000f000f7308 */ /* 0x000e620000000800 */
[----:B0-----:R-:W-:Y:S01]  /*3a70*/  FADD.FTZ R11, R183, R44 ;  /* 0x0000002cb70b7221 */ /* 0x001fe20000010000 */
[----:B--2---:R-:W-:Y:S01]  /*3a80*/  FADD.FTZ R5, R49, R0 ;  /* 0x0000000031057221 */ /* 0x004fe20000010000 */
[C---:B------:R-:W-:Y:S02]  /*3a90*/  F2FP.BF16.F32.PACK_AB R183, R6.reuse, R183 ;  /* 0x000000b706b7723e */ /* 0x040fe400000010ff */
[----:B------:R-:W-:-:S03]  /*3aa0*/  FADD.FTZ R44, R6, R11 ;  /* 0x0000000b062c7221 */ /* 0x000fc60000010000 */
[----:B------:R-:W0:Y:S01]  /*3ab0*/  MUFU.EX2 R172, R51 ;  /* 0x0000003300ac7308 */ /* 0x000e220000000800 */
[----:B------:R-:W-:Y:S01]  /*3ac0*/  FADD.FTZ R11, R177, R44 ;  /* 0x0000002cb10b7221 */ /* 0x000fe20000010000 */
[----:B---3--:R-:W-:Y:S01]  /*3ad0*/  FADD.FTZ R0, R178, R5 ;  /* 0x00000005b2007221 */ /* 0x008fe20000010000 */
[C---:B------:R-:W-:Y:S02]  /*3ae0*/  F2FP.BF16.F32.PACK_AB R177, R8.reuse, R177 ;  /* 0x000000b108b1723e */ /* 0x040fe400000010ff */
[----:B------:R-:W-:Y:S01]  /*3af0*/  FADD.FTZ R42, R8, R11 ;  /* 0x0000000b082a7221 */ /* 0x000fe20000010000 */
[----:B------:R-:W-:Y:S02]  /*3b00*/  F2FP.BF16.F32.PACK_AB R178, R178, R49 ;  /* 0x00000031b2b2723e */ /* 0x000fe400000010ff */
[----:B------:R-:W2:Y:S01]  /*3b10*/  MUFU.EX2 R21, R21 ;  /* 0x0000001500157308 */ /* 0x000ea20000000800 */
[----:B------:R-:W-:Y:S01]  /*3b20*/  FADD.FTZ R11, R179, R42 ;  /* 0x0000002ab30b7221 */ /* 0x000fe20000010000 */
[----:B-1----:R-:W-:Y:S01]  /*3b30*/  FADD.FTZ R5, R15, R0 ;  /* 0x000000000f057221 */ /* 0x002fe20000010000 */
[----:B------:R-:W-:-:S02]  /*3b40*/  F2FP.BF16.F32.PACK_AB R179, R10, R179 ;  /* 0x000000b30ab3723e */ /* 0x000fc400000010ff */
[----:B------:R-:W-:-:S03]  /*3b50*/  FADD.FTZ R42, R10, R11 ;  /* 0x0000000b0a2a7221 */ /* 0x000fc60000010000 */
[----:B------:R-:W1:Y:S01]  /*3b60*/  MUFU.EX2 R174, R53 ;  /* 0x0000003500ae7308 */ /* 0x000e620000000800 */
[----:B------:R-:W-:Y:S01]  /*3b70*/  FADD.FTZ R11, R173, R42 ;  /* 0x0000002aad0b7221 */ /* 0x000fe20000010000 */
[----:B0-----:R-:W-:Y:S01]  /*3b80*/  FADD.FTZ R0, R172, R5 ;  /* 0x00000005ac007221 */ /* 0x001fe20000010000 */
[C---:B------:R-:W-:Y:S02]  /*3b90*/  F2FP.BF16.F32.PACK_AB R173, R12.reuse, R173 ;  /* 0x000000ad0cad723e */ /* 0x040fe400000010ff */
[----:B------:R-:W-:Y:S01]  /*3ba0*/  FADD.FTZ R42, R12, R11 ;  /* 0x0000000b0c2a7221 */ /* 0x000fe20000010000 */
[----:B------:R-:W-:Y:S02]  /*3bb0*/  F2FP.BF16.F32.PACK_AB R172, R172, R15 ;  /* 0x0000000facac723e */ /* 0x000fe400000010ff */
[----:B------:R-:W0:Y:S01]  /*3bc0*/  MUFU.EX2 R14, R14 ;  /* 0x0000000e000e7308 */ /* 0x000e220000000800 */
[----:B--2---:R-:W-:Y:S01]  /*3bd0*/  FADD.FTZ R5, R21, R0 ;  /* 0x0000000015057221 */ /* 0x004fe20000010000 */
[----:B------:R-:W-:-:S06]  /*3be0*/  FADD.FTZ R11, R175, R42 ;  /* 0x0000002aaf0b7221 */ /* 0x000fcc0000010000 */
        /* <DEDUP_REMOVED lines=99> */
[----:B-1----:R-:W-:Y:S01]  /*4220*/  FADD.FTZ R5, R159, R8 ;  /* 0x000000089f057221 */ /* 0x002fe20000010000 */
[C---:B0-----:R-:W-:Y:S01]  /*4230*/  FADD.FTZ R0, R40.reuse, R3 ;  /* 0x0000000328007221 */ /* 0x041fe20000010000 */
[----:B------:R-:W-:Y:S02]  /*4240*/  F2FP.BF16.F32.PACK_AB R158, R40, R41 ;  /* 0x00000029289e723e */ /* 0x000fe400000010ff */
[C---:B--2---:R-:W-:Y:S01]  /*4250*/  FADD.FTZ R3, R6.reuse, R5 ;  /* 0x0000000506037221 */ /* 0x044fe20000010000 */
[----:B------:R-:W-:Y:S01]  /*4260*/  F2FP.BF16.F32.PACK_AB R159, R6, R159 ;  /* 0x0000009f069f723e */ /* 0x000fe200000010ff */
[----:B------:R-:W-:Y:S06]  /*4270*/  @!P1 BRA `(.L_x_8875) ;  /* 0x0000003000849947 */ /* 0x000fec0003800000 */
[----:B------:R-:W-:Y:S01]  /*4280*/  IMAD.MOV.U32 R6, RZ, RZ, R9 ;  /* 0x000000ffff067224 */ /* 0x000fe200078e0009 */
[----:B------:R-:W-:Y:S01]  /*4290*/  UMOV UR57, UR44 ;  /* 0x0000002c00397c82 */ /* 0x000fe20008000000 */
[----:B------:R-:W-:Y:S01]  /*42a0*/  IMAD.MOV.U32 R5, RZ, RZ, R7 ;  /* 0x000000ffff057224 */ /* 0x000fe200078e0007 */
[----:B------:R-:W-:Y:S01]  /*42b0*/  UMOV UR55, UR43 ;  /* 0x0000002b00377c82 */ /* 0x000fe20008000000 */
[----:B------:R-:W-:Y:S01]  /*42c0*/  IMAD.MOV.U32 R151, RZ, RZ, RZ ;  /* 0x000000ffff977224 */ /* 0x000fe200078e00ff */
[----:B------:R-:W-:Y:S01]  /*42d0*/  ULDC UR52, c[0x0][0x288] ;  /* 0x0000a20000347ab9 */ /* 0x000fe20000000800 */
[----:B------:R-:W-:-:S05]  /*42e0*/  ULDC UR53, c[0x0][0x9d8] ;  /* 0x0002760000357ab9 */ /* 0x000fca0000000800 */
.L_x_8886:
[----:B------:R-:W-:Y:S01]  /*42f0*/  ISETP.NE.AND P2, PT, RZ, UR40, PT ;  /* 0x00000028ff007c0c */ /* 0x000fe2000bf45270 */
[----:B------:R-:W-:-:S04]  /*4300*/  UISETP.NE.AND UP0, UPT, UR55, 0x1, UPT ;  /* 0x000000013700788c */ /* 0x000fc8000bf05270 */
[----:B------:R-:W-:-:S04]  /*4310*/  USEL UR44, URZ, 0x1, UP0 ;  /* 0x000000013f2c7887 */ /* 0x000fc80008000000 */
[----:B------:R-:W-:-:S04]  /*4320*/  ULOP3.LUT UR44, UR57, UR44, URZ, 0x3c, !UPT ;  /* 0x0000002c392c7292 */ /* 0x000fc8000f8e3c3f */
[----:B------:R-:W-:Y:S08]  /*4330*/  @P2 BRA `(.L_x_8876) ;  /* 0x0000000000382947 */ /* 0x000ff00003800000 */
[----:B------:R-:W-:Y:S05]  /*4340*/  @!P0 BRA `(.L_x_8877) ;  /* 0x0000000000048947 */ /* 0x000fea0003800000 */
[----:B------:R-:W-:Y:S01]  /*4350*/  BPT.TRAP 0x1 ;  /* 0x000000040000795c */ /* 0x000fe20000300000 */
.L_x_8877:
        /* <DEDUP_REMOVED lines=9> */
.L_x_8878:
[----:B-1----:R-:W-:Y:S05]  /*43f0*/  @P1 BRA `(.L_x_8876) ;  /* 0x0000000000081947 */ /* 0x002fea0003800000 */
[----:B------:R-:W1:Y:S02]  /*4400*/  SYNCS.PHASECHK.TRANS64.TRYWAIT P1, [UR6+0x28830], R4 ;  /* 0x02883004ff0075a7 */ /* 0x000e640008020146 */
[----:B-1----:R-:W-:Y:S05]  /*4410*/  @!P1 BRA `(.L_x_8879) ;  /* 0x000000c000b49947 */ /* 0x002fea0003800000 */
.L_x_8876:
        /* <DEDUP_REMOVED lines=48> */
.L_x_8881:
[----:B------:R-:W-:Y:S01]  /*4720*/  ULEA UR6, UR55, UR41, 0x3 ;  /* 0x0000002937067291 */ /* 0x000fe2000f8e183f */
[----:B------:R-:W-:-:S05]  /*4730*/  IMAD.U32 R4, RZ, RZ, UR57 ;  /* 0x00000039ff047e24 */ /* 0x000fca000f8e00ff */
[----:B------:R-:W-:-:S04]  /*4740*/  SHF.L.U32 R4, R4, 0x1f, RZ ;  /* 0x0000001f04047819 */ /* 0x000fc800000006ff */
[----:B------:R0:W1:Y:S01]  /*4750*/  SYNCS.PHASECHK.TRANS64.TRYWAIT P1, [UR6+0x28850], R4 ;  /* 0x02885004ff0075a7 */ /* 0x0000620008020146 */
[----:B------:R-:W-:Y:S05]  /*4760*/  @!P0 BRA `(.L_x_8882) ;  /* 0x0000000000048947 */ /* 0x000fea0003800000 */
[----:B------:R-:W-:Y:S01]  /*4770*/  BPT.TRAP 0x1 ;  /* 0x000000040000795c */ /* 0x000fe20000300000 */
.L_x_8882:
[----:B-1----:R-:W-:Y:S05]  /*4780*/  @P1 BRA `(.L_x_8880) ;  /* 0x0000000000081947 */ /* 0x002fea0003800000 */
[----:B------:R-:W1:Y:S02]  /*4790*/  SYNCS.PHASECHK.TRANS64.TRYWAIT P1, [UR6+0x28850], R4 ;  /* 0x02885004ff0075a7 */ /* 0x000e640008020146 */
[----:B-1----:R-:W-:Y:S05]  /*47a0*/  @!P1 BRA `(.L_x_8883) ;  /* 0x000000bc00e89947 */ /* 0x002fea0003800000 */
.L_x_8880:
        /* <DEDUP_REMOVED lines=49> */
.L_x_8884:
[----:B------:R-:W-:Y:S01]  /*4ac0*/  UISETP.NE.AND UP0, UPT, UR49, URZ, UPT ;  /* 0x0000003f3100728c */ /* 0x000fe2000bf05270 */
[----:B------:R-:W-:Y:S02]  /*4ad0*/  VIADD R13, R17, UR37 ;  /* 0x00000025110d7c36 */ /* 0x000fe40008000000 */
[----:B------:R-:W-:Y:S01]  /*4ae0*/  FMUL.FTZ R12, R31, UR53 ;  /* 0x000000351f0c7c20 */ /* 0x000fe20008410000 */
[----:B------:R-:W-:Y:S01]  /*4af0*/  FMUL.FTZ R24, R24, UR53 ;  /* 0x0000003518187c20 */ /* 0x000fe20008410000 */
[----:B------:R-:W1:Y:S01]  /*4b00*/  LDC R31, c[0x0][0x2f0] ;  /* 0x0000bc00ff1f7b82 */ /* 0x000e620000000800 */
[----:B------:R-:W-:Y:S01]  /*4b10*/  FMUL.FTZ R15, R35, UR53 ;  /* 0x00000035230f7c20 */ /* 0x000fe20008410000 */
[----:B------:R-:W-:Y:S01]  /*4b20*/  PLOP3.LUT P1, PT, PT, PT, UP0, 0x80, 0x0 ;  /* 0x000000000000781c */ /* 0x000fe20003f2f008 */
[----:B------:R2:W3:Y:S01]  /*4b30*/  MUFU.TANH R11, R24 ;  /* 0x00000018000b7308 */ /* 0x0004e20000002400 */
[----:B------:R-:W-:Y:S01]  /*4b40*/  PLOP3.LUT P2, PT, PT, PT, UP0, 0x80, 0x0 ;  /* 0x000000000000781c */ /* 0x000fe20003f4f008 */
[----:B------:R-:W-:Y:S01]  /*4b50*/  FMUL.FTZ R25, R25, UR53 ;  /* 0x0000003519197c20 */ /* 0x000fe20008410000 */
[----:B------:R-:W-:Y:S01]  /*4b60*/  FMUL.FTZ R28, R28, UR53 ;  /* 0x000000351c1c7c20 */ /* 0x000fe20008410000 */
[----:B------:R-:W-:Y:S01]  /*4b70*/  @UP0 ULDC UR6, c[0x0][0x44c] ;  /* 0x0001130000060ab9 */ /* 0x000fe20000000800 */
[----:B------:R-:W-:Y:S01]  /*4b80*/  FMUL.FTZ R29, R29, UR53 ;  /* 0x000000351d1d7c20 */ /* 0x000fe20008410000 */
[----:B------:R-:W-:Y:S01]  /*4b90*/  FMUL.FTZ R32, R32, UR53 ;  /* 0x0000003520207c20 */ /* 0x000fe20008410000 */
[----:B------:R-:W-:Y:S01]  /*4ba0*/  FMUL.FTZ R33, R33, UR53 ;  /* 0x0000003521217c20 */ /* 0x000fe20008410000 */
[----:B------:R-:W4:Y:S01]  /*4bb0*/  MUFU.TANH R175, R25 ;  /* 0x0000001900af7308 */ /* 0x000f220000002400 */
[----:B--2---:R-:W-:Y:S01]  /*4bc0*/  FMUL.FTZ R24, R42, UR53 ;  /* 0x000000352a187c20 */ /* 0x004fe20008410000 */
[----:B------:R-:W-:Y:S01]  /*4bd0*/  FMUL.FTZ R40, R40, UR53 ;  /* 0x0000003528287c20 */ /* 0x000fe20008410000 */
[----:B------:R-:W-:Y:S01]  /*4be0*/  FMUL.FTZ R36, R36, UR53 ;  /* 0x0000003524247c20 */ /* 0x000fe20008410000 */
[----:B0-----:R-:W-:Y:S01]  /*4bf0*/  @P1 IMAD.HI.U32 R4, R13, UR6, RZ ;  /* 0x000000060d041c27 */ /* 0x001fe2000f8e00ff */
[----:B------:R-:W-:-:S03]  /*4c00*/  @UP0 ULDC UR6, c[0x0][0x450] ;  /* 0x0001140000060ab9 */ /* 0x000fc60000000800 */
[----:B------:R-:W-:Y:S01]  /*4c10*/  FMUL.FTZ R37, R37, UR53 ;  /* 0x0000003525257c20 */ /* 0x000fe20008410000 */
[----:B------:R-:W-:Y:S01]  /*4c20*/  FMUL.FTZ R41, R41, UR53 ;  /* 0x0000003529297c20 */ /* 0x000fe20008410000 */
[----:B------:R-:W0:Y:S01]  /*4c30*/  MUFU.TANH R173, R28 ;  /* 0x0000001c00ad7308 */ /* 0x000e220000002400 */
[----:B------:R-:W-:Y:S01]  /*4c40*/  @P2 SHF.R.U32.HI R13, RZ, UR6, R4 ;  /* 0x00000006ff0d2c19 */ /* 0x000fe20008011604 */
[----:B------:R-:W-:Y:S01]  /*4c50*/  UMOV UR6, 0xffffff80 ;  /* 0xffffff8000067882 */ /* 0x000fe20000000000 */
[----:B------:R-:W-:Y:S01]  /*4c60*/  FMUL.FTZ R44, R44, UR53 ;  /* 0x000000352c2c7c20 */ /* 0x000fe20008410000 */
[----:B------:R-:W-:Y:S01]  /*4c70*/  UIMAD UR6, UR56, UR6, 0x1 ;  /* 0x00000001380674a4 */ /* 0x000fe2000f8e0206 */
[----:B------:R-:W-:Y:S01]  /*4c80*/  FMUL.FTZ R45, R45, UR53 ;  /* 0x000000352d2d7c20 */ /* 0x000fe20008410000 */
[----:B------:R-:W2:Y:S01]  /*4c90*/  SHFL.IDX PT, R7, R13, RZ, 0x1c1f ;  /* 0x001c1fff0d077589 */ /* 0x000ea200000e0000 */
[----:B------:R-:W-:Y:S01]  /*4ca0*/  FMUL.FTZ R48, R48, UR53 ;  /* 0x0000003530307c20 */ /* 0x000fe20008410000 */
[----:B------:R-:W5:Y:S01]  /*4cb0*/  MUFU.TANH R29, R29 ;  /* 0x0000001d001d7308 */ /* 0x000f620000002400 */
[----:B------:R-:W-:Y:S01]  /*4cc0*/  FMUL.FTZ R49, R49, UR53 ;  /* 0x0000003531317c20 */ /* 0x000fe20008410000 */
[----:B------:R-:W-:-:S02]  /*4cd0*/  IMAD.U32 R35, RZ, RZ, UR6 ;  /* 0x00000006ff237e24 */ /* 0x000fc4000f8e00ff */
[----:B------:R-:W-:Y:S01]  /*4ce0*/  FMUL.FTZ R52, R52, UR53 ;  /* 0x0000003534347c20 */ /* 0x000fe20008410000 */
[----:B------:R-:W-:Y:S01]  /*4cf0*/  FMUL.FTZ R53, R53, UR53 ;  /* 0x0000003535357c20 */ /* 0x000fe20008410000 */
[----:B------:R-:W-:Y:S01]  /*4d00*/  FMUL.FTZ R56, R56, UR53 ;  /* 0x0000003538387c20 */ /* 0x000fe20008410000 */
[----:B------:R-:W-:Y:S02]  /*4d10*/  IMAD R42, R16, -0x2, R35 ;  /* 0xfffffffe102a7824 */ /* 0x000fe400078e0223 */
[----:B------:R-:W-:Y:S01]  /*4d20*/  FMUL.FTZ R57, R57, UR53 ;  /* 0x0000003539397c20 */ /* 0x000fe20008410000 */
[----:B------:R-:W5:Y:S01]  /*4d30*/  MUFU.TANH R169, R32 ;  /* 0x0000002000a97308 */ /* 0x000f620000002400 */
[----:B------:R-:W-:Y:S01]  /*4d40*/  FMUL.FTZ R60, R60, UR53 ;  /* 0x000000353c3c7c20 */ /* 0x000fe20008410000 */
[----:B-1----:R-:W-:Y:S02]  /*4d50*/  IMAD R42, R31, UR48, R42 ;  /* 0x000000301f2a7c24 */ /* 0x002fe4000f8e022a */
        /* <DEDUP_REMOVED lines=13> */
[----:B------:R2:W-:Y:S01]  /*4e30*/  MUFU.TANH R161, R40 ;  /* 0x0000002800a17308 */ /* 0x0005e20000002400 */
[----:B------:R-:W-:Y:S01]  /*4e40*/  FMUL.FTZ R38, R59, UR53 ;  /* 0x000000353b267c20 */ /* 0x000fe20008410000 */
[----:B------:R-:W-:Y:S01]  /*4e50*/  ISETP.GT.AND P1, PT, R4, RZ, PT ;  /* 0x000000ff0400720c */ /* 0x000fe20003f24270 */
[----:B------:R-:W-:Y:S01]  /*4e60*/  FMUL.FTZ R68, R68, UR53 ;  /* 0x0000003544447c20 */ /* 0x000fe20008410000 */
[----:B------:R-:W-:Y:S01]  /*4e70*/  ISETP.GT.AND P2, PT, R4, 0x1, PT ;  /* 0x000000010400780c */ /* 0x000fe20003f44270 */
[----:B------:R-:W-:Y:S01]  /*4e80*/  FMUL.FTZ R72, R72, UR53 ;  /* 0x0000003548487c20 */ /* 0x000fe20008410000 */
[----:B---3--:R-:W-:Y:S01]  /*4e90*/  FSEL R11, R11, -INF , P1 ;  /* 0xff8000000b0b7808 */ /* 0x008fe20000800000 */
[----:B------:R-:W-:Y:S01]  /*4ea0*/  FMUL.FTZ R73, R73, UR53 ;  /* 0x0000003549497c20 */ /* 0x000fe20008410000 */
[----:B------:R-:W-:Y:S01]  /*4eb0*/  ISETP.GT.AND P1, PT, R4, 0x8, PT ;  /* 0x000000080400780c */ /* 0x000fe20003f24270 */
[----:B------:R-:W3:Y:S01]  /*4ec0*/  MUFU.TANH R165, R36 ;  /* 0x0000002400a57308 */ /* 0x000ee20000002400 */
[----:B----4-:R-:W-:Y:S01]  /*4ed0*/  FSEL R175, R175, -INF , P2 ;  /* 0xff800000afaf7808 */ /* 0x010fe20001000000 */
[----:B------:R-:W-:Y:S01]  /*4ee0*/  FMUL.FTZ R21, R39, UR53 ;  /* 0x0000003527157c20 */ /* 0x000fe20008410000 */
[----:B--2---:R-:W-:Y:S01]  /*4ef0*/  FMNMX.FTZ R40, R11, R5, !PT ;  /* 0x000000050b287209 */ /* 0x004fe20007810000 */
        /* <DEDUP_REMOVED lines=15> */
[----:B------:R-:W-:Y:S01]  /*4ff0*/  FSEL R169, R169, -INF , P1 ;  /* 0xff800000a9a97808 */ /* 0x000fe20000800000 */
[----:B------:R-:W-:Y:S01]  /*5000*/  FMUL.FTZ R85, R85, UR53 ;  /* 0x0000003555557c20 */ /* 0x000fe20008410000 */
[----:B------:R-:W-:Y:S01]  /*5010*/  FMNMX.FTZ R40, R171, R40, !PT ;  /* 0x00000028ab287209 */ /* 0x000fe20007810000 */
[----:B------:R-:W4:Y:S01]  /*5020*/  SHFL.IDX PT, R13, R13, 0x1, 0x1c1f ;  /* 0x003c1f000d0d7f89 */ /* 0x000f2200000e0000 */
[----:B------:R-:W-:Y:S01]  /*5030*/  ISETP.GT.AND P1, PT, R4, 0x18, PT ;  /* 0x000000180400780c */ /* 0x000fe20003f24270 */
[----:B------:R-:W5:Y:S01]  /*5040*/  MUFU.TANH R44, R44 ;  /* 0x0000002c002c7308 */ /* 0x000f620000002400 */
[----:B-1----:R-:W-:Y:S01]  /*5050*/  FSEL R167, R33, -INF , P2 ;  /* 0xff80000021a77808 */ /* 0x002fe20001000000 */
[----:B------:R-:W-:Y:S01]  /*5060*/  FMUL.FTZ R8, R26, UR53 ;  /* 0x000000351a087c20 */ /* 0x000fe20008410000 */
[----:B------:R-:W-:Y:S01]  /*5070*/  FMNMX.FTZ R40, R169, R40, !PT ;  /* 0x00000028a9287209 */ /* 0x000fe20007810000 */
[----:B------:R-:W-:Y:S01]  /*5080*/  FMUL.FTZ R26, R46, UR53 ;  /* 0x000000352e1a7c20 */ /* 0x000fe20008410000 */
[----:B------:R-:W-:Y:S01]  /*5090*/  ISETP.GT.AND P2, PT, R4, 0x19, PT ;  /* 0x000000190400780c */ /* 0x000fe20003f44270 */
[----:B------:R-:W-:Y:S01]  /*50a0*/  FMUL.FTZ R28, R50, UR53 ;  /* 0x00000035321c7c20 */ /* 0x000fe20008410000 */
[----:B---3--:R-:W-:Y:S01]  /*50b0*/  FSEL R165, R165, -INF , P1 ;  /* 0xff800000a5a57808 */ /* 0x008fe20000800000 */
[----:B------:R-:W1:Y:S01]  /*50c0*/  MUFU.TANH R45, R45 ;  /* 0x0000002d002d7308 */ /* 0x000e620000002400 */
[----:B------:R-:W-:Y:S01]  /*50d0*/  FMNMX.FTZ R40, R167, R40, !PT ;  /* 0x00000028a7287209 */ /* 0x000fe20007810000 */
[----:B------:R-:W-:Y:S01]  /*50e0*/  FMUL.FTZ R50, R83, UR53 ;  /* 0x0000003553327c20 */ /* 0x000fe20008410000 */
[----:B------:R-:W-:Y:S01]  /*50f0*/  ISETP.GT.AND P1, PT, R4, 0x20, PT ;  /* 0x000000200400780c */ /* 0x000fe20003f24270 */
[----:B------:R-:W-:Y:S01]  /*5100*/  FMUL.FTZ R32, R54, UR53 ;  /* 0x0000003536207c20 */ /* 0x000fe20008410000 */
[----:B0-----:R-:W-:Y:S01]  /*5110*/  FSEL R163, R37, -INF , P2 ;  /* 0xff80000025a37808 */ /* 0x001fe20001000000 */
[----:B------:R-:W-:Y:S01]  /*5120*/  FMUL.FTZ R54, R87, UR53 ;  /* 0x0000003557367c20 */ /* 0x000fe20008410000 */
[----:B------:R-:W-:Y:S01]  /*5130*/  FMNMX.FTZ R40, R165, R40, !PT ;  /* 0x00000028a5287209 */ /* 0x000fe20007810000 */
[----:B------:R-:W0:Y:S01]  /*5140*/  MUFU.TANH R48, R48 ;  /* 0x0000003000307308 */ /* 0x000e220000002400 */
[----:B------:R-:W-:Y:S01]  /*5150*/  ISETP.GT.AND P2, PT, R4, 0x21, PT ;  /* 0x000000210400780c */ /* 0x000fe20003f44270 */
[----:B------:R-:W-:Y:S01]  /*5160*/  FMUL.FTZ R36, R58, UR53 ;  /* 0x000000353a247c20 */ /* 0x000fe20008410000 */
[----:B------:R-:W-:Y:S01]  /*5170*/  FSEL R161, R161, -INF , P1 ;  /* 0xff800000a1a17808 */ /* 0x000fe20000800000 */
[----:B------:R-:W-:Y:S01]  /*5180*/  FMUL.FTZ R58, R74, UR53 ;  /* 0x000000354a3a7c20 */ /* 0x000fe20008410000 */
[----:B------:R-:W-:Y:S01]  /*5190*/  FMNMX.FTZ R40, R163, R40, !PT ;  /* 0x00000028a3287209 */ /* 0x000fe20007810000 */
[----:B------:R-:W-:Y:S01]  /*51a0*/  FMUL.FTZ R46, R82, UR53 ;  /* 0x00000035522e7c20 */ /* 0x000fe20008410000 */
[----:B------:R-:W-:Y:S01]  /*51b0*/  ISETP.GT.AND P1, PT, R4, 0x28, PT ;  /* 0x000000280400780c */ /* 0x000fe20003f24270 */
[----:B------:R-:W3:Y:S01]  /*51c0*/  MUFU.TANH R49, R49 ;  /* 0x0000003100317308 */ /* 0x000ee20000002400 */
[----:B--2---:R-:W-:Y:S01]  /*51d0*/  FSEL R159, R41, -INF , P2 ;  /* 0xff800000299f7808 */ /* 0x004fe20001000000 */
[----:B------:R-:W-:Y:S01]  /*51e0*/  ULEA UR6, UR43, UR41, 0x3 ;  /* 0x000000292b067291 */ /* 0x000fe2000f8e183f */
[----:B------:R-:W-:-:S02]  /*51f0*/  FMNMX.FTZ R40, R161, R40, !PT ;  /* 0x00000028a1287209 */ /* 0x000fc40007810000 */
[----:B------:R-:W-:Y:S01]  /*5200*/  ISETP.GT.AND P2, PT, R4, 0x29, PT ;  /* 0x000000290400780c */ /* 0x000fe20003f44270 */
[----:B------:R-:W-:Y:S01]  /*5210*/  UIADD3 UR6, UR6, 0x28840, URZ ;  /* 0x0002884006067890 */ /* 0x000fe2000fffe03f */
[----:B-----5:R-:W-:Y:S01]  /*5220*/  FSEL R157, R44, -INF , P1 ;  /* 0xff8000002c9d7808 */ /* 0x020fe20000800000 */
[----:B------:R-:W2:Y:S01]  /*5230*/  MUFU.TANH R52, R52 ;  /* 0x0000003400347308 */ /* 0x000ea20000002400 */
[----:B------:R-:W-:Y:S01]  /*5240*/  FMNMX.FTZ R40, R159, R40, !PT ;  /* 0x000000289f287209 */ /* 0x000fe20007810000 */
[----:B------:R-:W-:Y:S01]  /*5250*/  FMUL.FTZ R44, R78, UR53 ;  /* 0x000000354e2c7c20 */ /* 0x000fe20008410000 */
[C---:B------:R-:W-:Y:S01]  /*5260*/  ISETP.GT.AND P1, PT, R4.reuse, 0x30, PT ;  /* 0x000000300400780c */ /* 0x040fe20003f24270 */
[----:B------:R-:W-:Y:S01]  /*5270*/  UPRMT UR6, UR39, 0x654, UR6 ;  /* 0x0000065427067896 */ /* 0x000fe20008000006 */
[----:B-1----:R-:W-:Y:S02]  /*5280*/  FSEL R155, R45, -INF , P2 ;  /* 0xff8000002d9b7808 */ /* 0x002fe40001000000 */
[----:B------:R-:W-:Y:S01]  /*5290*/  FMNMX.FTZ R40, R157, R40, !PT ;  /* 0x000000289d287209 */ /* 0x000fe20007810000 */
[----:B------:R-:W-:Y:S01]  /*52a0*/  MUFU.TANH R53, R53 ;  /* 0x0000003500357308 */ /* 0x000fe20000002400 */
[----:B------:R-:W-:-:S02]  /*52b0*/  ISETP.GT.AND P2, PT, R4, 0x31, PT ;  /* 0x000000310400780c */ /* 0x000fc40003f44270 */
[----:B0-----:R-:W-:Y:S01]  /*52c0*/  FSEL R153, R48, -INF , P1 ;  /* 0xff80000030997808 */ /* 0x001fe20000800000 */
[----:B------:R-:W-:Y:S01]  /*52d0*/  FMUL.FTZ R48, R79, UR53 ;  /* 0x000000354f307c20 */ /* 0x000fe20008410000 */
[----:B------:R-:W-:Y:S01]  /*52e0*/  FMNMX.FTZ R40, R155, R40, !PT ;  /* 0x000000289b287209 */ /* 0x000fe20007810000 */
[----:B------:R-:W-:Y:S01]  /*52f0*/  SYNCS.ARRIVE.TRANS64.RED.A1T0 RZ, [UR6], RZ ;  /* 0x000000ffffff79a7 */ /* 0x000fe20008100406 */
[C---:B------:R-:W-:Y:S01]  /*5300*/  ISETP.GT.AND P1, PT, R4.reuse, 0x38, PT ;  /* 0x000000380400780c */ /* 0x040fe20003f24270 */
[----:B------:R-:W0:Y:S01]  /*5310*/  MUFU.TANH R56, R56 ;  /* 0x0000003800387308 */ /* 0x000e220000002400 */
[----:B---3--:R-:W-:Y:S02]  /*5320*/  FSEL R69, R49, -INF , P2 ;  /* 0xff80000031457808 */ /* 0x008fe40001000000 */
[----:B------:R-:W-:Y:S02]  /*5330*/  FMNMX.FTZ R40, R153, R40, !PT ;  /* 0x0000002899287209 */ /* 0x000fe40007810000 */
[----:B------:R-:W-:-:S02]  /*5340*/  ISETP.GT.AND P2, PT, R4, 0x39, PT ;  /* 0x000000390400780c */ /* 0x000fc40003f44270 */
[----:B------:R-:W-:Y:S01]  /*5350*/  FMNMX.FTZ R40, R69, R40, !PT ;  /* 0x0000002845287209 */ /* 0x000fe20007810000 */
[----:B------:R-:W1:Y:S01]  /*5360*/  MUFU.TANH R57, R57 ;  /* 0x0000003900397308 */ /* 0x000e620000002400 */
[----:B----4-:R-:W-:-:S04]  /*5370*/  IADD3 R42, R13, -UR52, R42 ;  /* 0x800000340d2a7c10 */ /* 0x010fc8000fffe02a */
[----:B------:R-:W-:-:S03]  /*5380*/  ISETP.GT.AND P3, PT, R42, 0x1, PT ;  /* 0x000000012a00780c */ /* 0x000fc60003f64270 */
[----:B------:R3:W4:Y:S08]  /*5390*/  MUFU.TANH R55, R60 ;  /* 0x0000003c00377308 */ /* 0x0007300000002400 */
[----:B------:R2:W-:Y:S01]  /*53a0*/  MUFU.TANH R47, R65 ;  /* 0x00000041002f7308 */ /* 0x0005e20000002400 */
[----:B---3--:R-:W-:-:S07]  /*53b0*/  FMUL.FTZ R60, R63, UR53 ;  /* 0x000000353f3c7c20 */ /* 0x008fce0008410000 */
[----:B------:R3:W5:Y:S01]  /*53c0*/  MUFU.TANH R51, R61 ;  /* 0x0000003d00337308 */ /* 0x0007620000002400 */
[----:B--2---:R-:W-:Y:S01]  /*53d0*/  FSEL R65, R52, -INF , P1 ;  /* 0xff80000034417808 */ /* 0x004fe20000800000 */
[----:B------:R-:W-:Y:S01]  /*53e0*/  FMUL.FTZ R52, R86, UR53 ;  /* 0x0000003556347c20 */ /* 0x000fe20008410000 */
[----:B------:R-:W-:Y:S02]  /*53f0*/  ISETP.GT.AND P1, PT, R4, 0x40, PT ;  /* 0x000000400400780c */ /* 0x000fe40003f24270 */
[----:B------:R-:W-:Y:S02]  /*5400*/  FMNMX.FTZ R40, R65, R40, !PT ;  /* 0x0000002841287209 */ /* 0x000fe40007810000 */
[----:B0-----:R-:W-:Y:S01]  /*5410*/  FSEL R59, R56, -INF , P1 ;  /* 0xff800000383b7808 */ /* 0x001fe20000800000 */
[----:B------:R-:W0:Y:S01]  /*5420*/  MUFU.TANH R64, R64 ;  /* 0x0000004000407308 */ /* 0x000e220000002400 */
[----:B---3--:R-:W-:Y:S01]  /*5430*/  FSEL R61, R53, -INF , P2 ;  /* 0xff800000353d7808 */ /* 0x008fe20001000000 */
[----:B------:R-:W-:Y:S01]  /*5440*/  FMUL.FTZ R56, R62, UR53 ;  /* 0x000000353e387c20 */ /* 0x000fe20008410000 */
[----:B------:R-:W-:Y:S01]  /*5450*/  ISETP.GT.AND P2, PT, R4, 0x41, PT ;  /* 0x000000410400780c */ /* 0x000fe20003f44270 */
[----:B------:R-:W-:Y:S01]  /*5460*/  FMUL.FTZ R62, R70, UR53 ;  /* 0x00000035463e7c20 */ /* 0x000fe20008410000 */
[----:B------:R-:W-:Y:S01]  /*5470*/  FMNMX.FTZ R40, R61, R40, !PT ;  /* 0x000000283d287209 */ /* 0x000fe20007810000 */
[----:B------:R-:W-:Y:S01]  /*5480*/  FMUL.FTZ R70, R75, UR53 ;  /* 0x000000354b467c20 */ /* 0x000fe20008410000 */
[----:B------:R-:W-:Y:S01]  /*5490*/  ISETP.GT.AND P1, PT, R4, 0x48, PT ;  /* 0x000000480400780c */ /* 0x000fe20003f24270 */
[----:B------:R-:W2:Y:S01]  /*54a0*/  MUFU.TANH R68, R68 ;  /* 0x0000004400447308 */ /* 0x000ea20000002400 */
[----:B-1----:R-:W-:-:S02]  /*54b0*/  FSEL R57, R57, -INF , P2 ;  /* 0xff80000039397808 */ /* 0x002fc40001000000 */
[----:B------:R-:W-:Y:S02]  /*54c0*/  FMNMX.FTZ R40, R59, R40, !PT ;  /* 0x000000283b287209 */ /* 0x000fe40007810000 */
[C---:B------:R-:W-:Y:S02]  /*54d0*/  ISETP.GT.AND P2, PT, R4.reuse, 0x49, PT ;  /* 0x000000490400780c */ /* 0x040fe40003f44270 */
[----:B----4-:R-:W-:Y:S01]  /*54e0*/  FSEL R55, R55, -INF , P1 ;  /* 0xff80000037377808 */ /* 0x010fe20000800000 */
[----:B------:R-:W1:Y:S01]  /*54f0*/  MUFU.TANH R7, R7 ;  /* 0x0000000700077308 */ /* 0x000e620000002400 */
[----:B------:R-:W-:Y:S02]  /*5500*/  FMNMX.FTZ R40, R57, R40, !PT ;  /* 0x0000002839287209 */ /* 0x000fe40007810000 */
[----:B------:R-:W-:Y:S02]  /*5510*/  ISETP.GT.AND P1, PT, R4, 0x50, PT ;  /* 0x000000500400780c */ /* 0x000fe40003f24270 */
[----:B-----5:R-:W-:-:S02]  /*5520*/  FSEL R51, R51, -INF , P2 ;  /* 0xff80000033337808 */ /* 0x020fc40001000000 */
[----:B------:R-:W-:Y:S01]  /*5530*/  FMNMX.FTZ R40, R55, R40, !PT ;  /* 0x0000002837287209 */ /* 0x000fe20007810000 */
[----:B------:R-:W3:Y:S01]  /*5540*/  MUFU.TANH R45, R72 ;  /* 0x00000048002d7308 */ /* 0x000ee20000002400 */
[----:B------:R-:W-:Y:S02]  /*5550*/  ISETP.GT.AND P2, PT, R4, 0x51, PT ;  /* 0x000000510400780c */ /* 0x000fe40003f44270 */
[----:B0-----:R-:W-:Y:S01]  /*5560*/  FSEL R53, R64, -INF , P1 ;  /* 0xff80000040357808 */ /* 0x001fe20000800000 */
[----:B------:R-:W-:Y:S01]  /*5570*/  FMUL.FTZ R64, R71, UR53 ;  /* 0x0000003547407c20 */ /* 0x000fe20008410000 */
[----:B------:R-:W-:Y:S02]  /*5580*/  FMNMX.FTZ R40, R51, R40, !PT ;  /* 0x0000002833287209 */ /* 0x000fe40007810000 */
[----:B------:R-:W-:Y:S01]  /*5590*/  ISETP.GT.AND P1, PT, R4, 0x58, PT ;  /* 0x000000580400780c */ /* 0x000fe20003f24270 */
[----:B------:R-:W0:Y:S01]  /*55a0*/  MUFU.TANH R39, R73 ;  /* 0x0000004900277308 */ /* 0x000e220000002400 */
[----:B------:R-:W-:-:S02]  /*55b0*/  FSEL R47, R47, -INF , P2 ;  /* 0xff8000002f2f7808 */ /* 0x000fc40001000000 */
[----:B------:R-:W-:Y:S02]  /*55c0*/  FMNMX.FTZ R40, R53, R40, !PT ;  /* 0x0000002835287209 */ /* 0x000fe40007810000 */
[----:B------:R-:W-:Y:S02]  /*55d0*/  ISETP.GT.AND P2, PT, R4, 0x59, PT ;  /* 0x000000590400780c */ /* 0x000fe40003f44270 */
[----:B--2---:R-:W-:Y:S01]  /*55e0*/  FSEL R49, R68, -INF , P1 ;  /* 0xff80000044317808 */ /* 0x004fe20000800000 */
[----:B------:R-:W2:Y:S01]  /*55f0*/  MUFU.TANH R41, R76 ;  /* 0x0000004c00297308 */ /* 0x000ea20000002400 */
[----:B------:R-:W-:Y:S01]  /*5600*/  FMNMX.FTZ R40, R47, R40, !PT ;  /* 0x000000282f287209 */ /* 0x000fe20007810000 */
[----:B------:R-:W-:Y:S01]  /*5610*/  FMUL.FTZ R68, R66, UR53 ;  /* 0x0000003542447c20 */ /* 0x000fe20008410000 */
[----:B------:R-:W-:Y:S01]  /*5620*/  ISETP.GT.AND P1, PT, R4, 0x60, PT ;  /* 0x000000600400780c */ /* 0x000fe20003f24270 */
[----:B------:R-:W-:Y:S01]  /*5630*/  FMUL.FTZ R66, R67, UR53 ;  /* 0x0000003543427c20 */ /* 0x000fe20008410000 */
[----:B-1----:R-:W-:-:S02]  /*5640*/  FSEL R43, R7, -INF , P2 ;  /* 0xff800000072b7808 */ /* 0x002fc40001000000 */
[----:B------:R-:W-:Y:S01]  /*5650*/  FMNMX.FTZ R40, R49, R40, !PT ;  /* 0x0000002831287209 */ /* 0x000fe20007810000 */
[----:B------:R-:W1:Y:S01]  /*5660*/  MUFU.TANH R31, R77 ;  /* 0x0000004d001f7308 */ /* 0x000e620000002400 */
[C---:B------:R-:W-:Y:S02]  /*5670*/  ISETP.GT.AND P2, PT, R4.reuse, 0x61, PT ;  /* 0x000000610400780c */ /* 0x040fe40003f44270 */
[----:B---3--:R-:W-:Y:S02]  /*5680*/  FSEL R45, R45, -INF , P1 ;  /* 0xff8000002d2d7808 */ /* 0x008fe40000800000 */
[----:B------:R-:W-:Y:S02]  /*5690*/  FMNMX.FTZ R40, R43, R40, !PT ;  /* 0x000000282b287209 */ /* 0x000fe40007810000 */
[----:B------:R-:W-:Y:S01]  /*56a0*/  ISETP.GT.AND P1, PT, R4, 0x68, PT ;  /* 0x000000680400780c */ /* 0x000fe20003f24270 */
[----:B------:R-:W3:Y:S01]  /*56b0*/  MUFU.TANH R33, R80 ;  /* 0x0000005000217308 */ /* 0x000ee20000002400 */
[----:B0-----:R-:W-:-:S02]  /*56c0*/  FSEL R39, R39, -INF , P2 ;  /* 0xff80000027277808 */ /* 0x001fc40001000000 */
[----:B------:R-:W-:Y:S02]  /*56d0*/  FMNMX.FTZ R40, R45, R40, !PT ;  /* 0x000000282d287209 */ /* 0x000fe40007810000 */
[C---:B------:R-:W-:Y:S02]  /*56e0*/  ISETP.GT.AND P2, PT, R4.reuse, 0x69, PT ;  /* 0x000000690400780c */ /* 0x040fe40003f44270 */
[----:B--2---:R-:W-:Y:S01]  /*56f0*/  FSEL R41, R41, -INF , P1 ;  /* 0xff80000029297808 */ /* 0x004fe20000800000 */
[----:B------:R-:W0:Y:S01]  /*5700*/  MUFU.TANH R35, R81 ;  /* 0x0000005100237308 */ /* 0x000e220000002400 */
[----:B------:R-:W-:Y:S02]  /*5710*/  FMNMX.FTZ R40, R39, R40, !PT ;  /* 0x0000002827287209 */ /* 0x000fe40007810000 */
[----:B------:R-:W-:Y:S02]  /*5720*/  ISETP.GT.AND P1, PT, R4, 0x70, PT ;  /* 0x000000700400780c */ /* 0x000fe40003f24270 */
[----:B-1----:R-:W-:-:S02]  /*5730*/  FSEL R31, R31, -INF , P2 ;  /* 0xff8000001f1f7808 */ /* 0x002fc40001000000 */
[----:B------:R-:W-:Y:S01]  /*5740*/  FMNMX.FTZ R40, R41, R40, !PT ;  /* 0x0000002829287209 */ /* 0x000fe20007810000 */
[----:B------:R-:W1:Y:S01]  /*5750*/  MUFU.TANH R37, R84 ;  /* 0x0000005400257308 */ /* 0x000e620000002400 */
[C---:B------:R-:W-:Y:S02]  /*5760*/  ISETP.GT.AND P2, PT, R4.reuse, 0x71, PT ;  /* 0x000000710400780c */ /* 0x040fe40003f44270 */
[----:B---3--:R-:W-:Y:S02]  /*5770*/  FSEL R33, R33, -INF , P1 ;  /* 0xff80000021217808 */ /* 0x008fe40000800000 */
[----:B------:R-:W-:Y:S02]  /*5780*/  FMNMX.FTZ R40, R31, R40, !PT ;  /* 0x000000281f287209 */ /* 0x000fe40007810000 */
[----:B------:R-:W-:Y:S01]  /*5790*/  ISETP.GT.AND P1, PT, R4, 0x78, PT ;  /* 0x000000780400780c */ /* 0x000fe20003f24270 */
[----:B------:R-:W2:Y:S01]  /*57a0*/  MUFU.TANH R29, R85 ;  /* 0x00000055001d7308 */ /* 0x000ea20000002400 */
[----:B0-----:R-:W-:-:S02]  /*57b0*/  FSEL R35, R35, -INF , P2 ;  /* 0xff80000023237808 */ /* 0x001fc40001000000 */
[----:B------:R-:W-:Y:S02]  /*57c0*/  FMNMX.FTZ R40, R33, R40, !PT ;  /* 0x0000002821287209 */ /* 0x000fe40007810000 */
[----:B------:R-:W-:Y:S02]  /*57d0*/  ISETP.GT.AND P2, PT, R4, 0x79, PT ;  /* 0x000000790400780c */ /* 0x000fe40003f44270 */
[----:B------:R-:W-:Y:S01]  /*57e0*/  FMNMX.FTZ R40, R35, R40, !PT ;  /* 0x0000002823287209 */ /* 0x000fe20007810000 */
[----:B------:R-:W0:Y:S01]  /*57f0*/  MUFU.TANH R8, R8 ;  /* 0x0000000800087308 */ /* 0x000e220000002400 */
[----:B-1----:R-:W-:Y:S01]  /*5800*/  FSEL R37, R37, -INF , P1 ;  /* 0xff80000025257808 */ /* 0x002fe20000800000 */
[----:B------:R-:W1:Y:S03]  /*5810*/  LDC R4, c[0x0][0x988] ;  /* 0x00026200ff047b82 */ /* 0x000e660000000800 */
[----:B------:R-:W-:-:S03]  /*5820*/  FMNMX.FTZ R40, R37, R40, !PT ;  /* 0x0000002825287209 */ /* 0x000fc60007810000 */
[----:B------:R-:W3:Y:S01]  /*5830*/  MUFU.TANH R9, R9 ;  /* 0x0000000900097308 */ /* 0x000ee20000002400 */
[----:B--2---:R-:W-:Y:S02]  /*5840*/  FSEL R29, R29, -INF , P2 ;  /* 0xff8000001d1d7808 */ /* 0x004fe40001000000 */
[----:B------:R-:W-:Y:S02]  /*5850*/  ISETP.GT.AND P2, PT, R42, RZ, PT ;  /* 0x000000ff2a00720c */ /* 0x000fe40003f44270 */
[----:B------:R-:W-:-:S03]  /*5860*/  FMNMX.FTZ R40, R29, R40, !PT ;  /* 0x000000281d287209 */ /* 0x000fc60007810000 */
[----:B------:R-:W2:Y:S01]  /*5870*/  MUFU.TANH R10, R10 ;  /* 0x0000000a000a7308 */ /* 0x000ea20000002400 */
[----:B0-----:R-:W-:Y:S01]  /*5880*/  FSEL R63, R8, -INF , P2 ;  /* 0xff800000083f7808 */ /* 0x001fe20001000000 */
[----:B------:R-:W0:Y:S01]  /*5890*/  SHFL.BFLY PT, R7, R40, 0x2, 0x1f ;  /* 0x0c401f0028077f89 */ /* 0x000e2200000e0000 */
[----:B------:R-:W-:Y:S02]  /*58a0*/  ISETP.GT.AND P2, PT, R42, 0x8, PT ;  /* 0x000000082a00780c */ /* 0x000fe40003f44270 */
[----:B------:R-:W-:-:S03]  /*58b0*/  FMNMX.FTZ R8, R63, R6, !PT ;  /* 0x000000063f087209 */ /* 0x000fc60007810000 */
[----:B------:R-:W4:Y:S01]  /*58c0*/  MUFU.TANH R12, R12 ;  /* 0x0000000c000c7308 */ /* 0x000f220000002400 */
[----:B---3--:R-:W-:Y:S02]  /*58d0*/  FSEL R67, R9, -INF , P3 ;  /* 0xff80000009437808 */ /* 0x008fe40001800000 */
[----:B------:R-:W-:Y:S02]  /*58e0*/  ISETP.GT.AND P3, PT, R42, 0x9, PT ;  /* 0x000000092a00780c */ /* 0x000fe40003f64270 */
[----:B------:R-:W-:-:S03]  /*58f0*/  FMNMX.FTZ R8, R67, R8, !PT ;  /* 0x0000000843087209 */ /* 0x000fc60007810000 */
[----:B------:R-:W3:Y:S01]  /*5900*/  MUFU.TANH R14, R14 ;  /* 0x0000000e000e7308 */ /* 0x000ee20000002400 */
[----:B--2---:R-:W-:Y:S02]  /*5910*/  FSEL R71, R10, -INF , P2 ;  /* 0xff8000000a477808 */ /* 0x004fe40001000000 */
[----:B------:R-:W-:Y:S02]  /*5920*/  ISETP.GT.AND P2, PT, R42, 0x10, PT ;  /* 0x000000102a00780c */ /* 0x000fe40003f44270 */
[----:B------:R-:W-:-:S03]  /*5930*/  FMNMX.FTZ R8, R71, R8, !PT ;  /* 0x0000000847087209 */ /* 0x000fc60007810000 */
[----:B------:R-:W2:Y:S01]  /*5940*/  MUFU.TANH R15, R15 ;  /* 0x0000000f000f7308 */ /* 0x000ea20000002400 */
[----:B----4-:R-:W-:Y:S02]  /*5950*/  FSEL R73, R12, -INF , P3 ;  /* 0xff8000000c497808 */ /* 0x010fe40001800000 */
[----:B0-----:R-:W-:Y:S02]  /*5960*/  FMNMX.FTZ R7, R40, R7, !PT ;  /* 0x0000000728077209 */ /* 0x001fe40007810000 */
[----:B------:R-:W-:Y:S02]  /*5970*/  ISETP.GT.AND P3, PT, R42, 0x11, PT ;  /* 0x000000112a00780c */ /* 0x000fe40003f64270 */
[----:B------:R-:W-:Y:S01]  /*5980*/  FMNMX.FTZ R8, R73, R8, !PT ;  /* 0x0000000849087209 */ /* 0x000fe20007810000 */
[----:B------:R-:W0:Y:S01]  /*5990*/  SHFL.BFLY PT, R40, R7, 0x1, 0x1f ;  /* 0x0c201f0007287f89 */ /* 0x000e2200000e0000 */
[----:B------:R-:W4:Y:S01]  /*59a0*/  MUFU.TANH R20, R20 ;  /* 0x0000001400147308 */ /* 0x000f220000002400 */
[----:B---3--:R-:W-:-:S02]  /*59b0*/  FSEL R75, R14, -INF , P2 ;  /* 0xff8000000e4b7808 */ /* 0x008fc40001000000 */
        /* <DEDUP_REMOVED lines=8> */
[C---:B------:R-:W-:Y:S02]  /*5a40*/  ISETP.GT.AND P2, PT, R42.reuse, 0x20, PT ;  /* 0x000000202a00780c */ /* 0x040fe40003f44270 */
[----:B------:R-:W-:Y:S02]  /*5a50*/  FMNMX.FTZ R8, R79, R8, !PT ;  /* 0x000000084f087209 */ /* 0x000fe40007810000 */
[----:B0-----:R-:W-:Y:S01]  /*5a60*/  FMNMX.FTZ R7, R7, R40, !PT ;  /* 0x0000002807077209 */ /* 0x001fe20007810000 */
[----:B------:R-:W0:Y:S01]  /*5a70*/  MUFU.TANH R25, R25 ;  /* 0x0000001900197308 */ /* 0x000e220000002400 */
[----:B---3--:R-:W-:Y:S02]  /*5a80*/  FSEL R81, R21, -INF , P3 ;  /* 0xff80000015517808 */ /* 0x008fe40001800000 */
[----:B------:R-:W-:Y:S01]  /*5a90*/  ISETP.GT.AND P3, PT, R42, 0x21, PT ;  /* 0x000000212a00780c */ /* 0x000fe20003f64270 */
[----:B-1----:R-:W-:Y:S01]  /*5aa0*/  FMUL.FTZ R40, R7, R4 ;  /* 0x0000000407287220 */ /* 0x002fe20000410000 */
[----:B------:R-:W-:-:S02]  /*5ab0*/  FMNMX.FTZ R8, R81, R8, !PT ;  /* 0x0000000851087209 */ /* 0x000fc40007810000 */
[----:B------:R-:W-:Y:S01]  /*5ac0*/  FSETP.NEU.FTZ.AND P1, PT, R7, -INF , PT ;  /* 0xff8000000700780b */ /* 0x000fe20003f3d000 */
[----:B------:R-:W1:Y:S01]  /*5ad0*/  MUFU.TANH R26, R26 ;  /* 0x0000001a001a7308 */ /* 0x000e620000002400 */
[----:B--2---:R-:W-:Y:S02]  /*5ae0*/  FSEL R83, R24, -INF , P2 ;  /* 0xff80000018537808 */ /* 0x004fe40001000000 */
[----:B------:R-:W-:Y:S02]  /*5af0*/  ISETP.GT.AND P2, PT, R42, 0x28, PT ;  /* 0x000000282a00780c */ /* 0x000fe40003f44270 */
[----:B------:R-:W-:Y:S02]  /*5b00*/  FMNMX.FTZ R8, R83, R8, !PT ;  /* 0x0000000853087209 */ /* 0x000fe40007810000 */
[----:B------:R-:W-:Y:S01]  /*5b10*/  FSEL R40, R40, RZ, P1 ;  /* 0x000000ff28287208 */ /* 0x000fe20000800000 */
[----:B------:R-:W2:Y:S01]  /*5b20*/  MUFU.TANH R27, R27 ;  /* 0x0000001b001b7308 */ /* 0x000ea20000002400 */
[----:B0-----:R-:W-:-:S02]  /*5b30*/  FSEL R85, R25, -INF , P3 ;  /* 0xff80000019557808 */ /* 0x001fc40001800000 */
[----:B------:R-:W-:Y:S01]  /*5b40*/  ISETP.GT.AND P3, PT, R42, 0x29, PT ;  /* 0x000000292a00780c */ /* 0x000fe20003f64270 */
[--C-:B------:R-:W-:Y:S01]  /*5b50*/  FFMA.FTZ R21, R163, R4, -R40.reuse ;  /* 0x00000004a3157223 */ /* 0x100fe20000010828 */
[----:B------:R-:W-:Y:S01]  /*5b60*/  FMNMX.FTZ R8, R85, R8, !PT ;  /* 0x0000000855087209 */ /* 0x000fe20007810000 */
[-CC-:B------:R-:W-:Y:S01]  /*5b70*/  FFMA.FTZ R178, R165, R4.reuse, -R40.reuse ;  /* 0x00000004a5b27223 */ /* 0x180fe20000010828 */
[-CC-:B------:R-:W-:Y:S01]  /*5b80*/  FFMA.FTZ R172, R161, R4.reuse, -R40.reuse ;  /* 0x00000004a1ac7223 */ /* 0x180fe20000010828 */
[----:B------:R-:W0:Y:S01]  /*5b90*/  MUFU.TANH R28, R28 ;  /* 0x0000001c001c7308 */ /* 0x000e220000002400 */
[----:B-1----:R-:W-:Y:S01]  /*5ba0*/  FSEL R87, R26, -INF , P2 ;  /* 0xff8000001a577808 */ /* 0x002fe20001000000 */
[-CC-:B------:R-:W-:Y:S01]  /*5bb0*/  FFMA.FTZ R15, R167, R4.reuse, -R40.reuse ;  /* 0x00000004a70f7223 */ /* 0x180fe20000010828 */
[C---:B------:R-:W-:Y:S01]  /*5bc0*/  ISETP.GT.AND P2, PT, R42.reuse, 0x30, PT ;  /* 0x000000302a00780c */ /* 0x040fe20003f44270 */
[--C-:B------:R-:W-:Y:S01]  /*5bd0*/  FFMA.FTZ R25, R159, R4, -R40.reuse ;  /* 0x000000049f197223 */ /* 0x100fe20000010828 */
[----:B------:R-:W-:Y:S01]  /*5be0*/  FMNMX.FTZ R8, R87, R8, !PT ;  /* 0x0000000857087209 */ /* 0x000fe20007810000 */
[-CC-:B------:R-:W-:Y:S01]  /*5bf0*/  FFMA.FTZ R176, R169, R4.reuse, -R40.reuse ;  /* 0x00000004a9b07223 */ /* 0x180fe20000010828 */
[-CC-:B------:R-:W-:Y:S01]  /*5c00*/  FFMA.FTZ R174, R157, R4.reuse, -R40.reuse ;  /* 0x000000049dae7223 */ /* 0x180fe20000010828 */
[----:B------:R-:W1:Y:S01]  /*5c10*/  MUFU.TANH R30, R30 ;  /* 0x0000001e001e7308 */ /* 0x000e620000002400 */
[----:B--2---:R-:W-:Y:S01]  /*5c20*/  FSEL R163, R27, -INF , P3 ;  /* 0xff8000001ba37808 */ /* 0x004fe20001800000 */
[-CC-:B------:R-:W-:Y:S01]  /*5c30*/  FFMA.FTZ R13, R171, R4.reuse, -R40.reuse ;  /* 0x00000004ab0d7223 */ /* 0x180fe20000010828 */
[----:B------:R-:W-:Y:S01]  /*5c40*/  ISETP.GT.AND P3, PT, R42, 0x31, PT ;  /* 0x000000312a00780c */ /* 0x000fe20003f64270 */
[--C-:B------:R-:W-:Y:S01]  /*5c50*/  FFMA.FTZ R27, R155, R4, -R40.reuse ;  /* 0x000000049b1b7223 */ /* 0x100fe20000010828 */
[----:B------:R-:W-:Y:S01]  /*5c60*/  FMNMX.FTZ R8, R163, R8, !PT ;  /* 0x00000008a3087209 */ /* 0x000fe20007810000 */
[-CC-:B------:R-:W-:Y:S01]  /*5c70*/  FFMA.FTZ R182, R173, R4.reuse, -R40.reuse ;  /* 0x00000004adb67223 */ /* 0x180fe20000010828 */
[-CC-:B------:R-:W-:Y:S01]  /*5c80*/  FFMA.FTZ R168, R153, R4.reuse, -R40.reuse ;  /* 0x0000000499a87223 */ /* 0x180fe20000010828 */
[----:B------:R-:W2:Y:S01]  /*5c90*/  MUFU.TANH R32, R32 ;  /* 0x0000002000207308 */ /* 0x000ea20000002400 */
[----:B0-----:R-:W-:Y:S01]  /*5ca0*/  FSEL R165, R28, -INF , P2 ;  /* 0xff8000001ca57808 */ /* 0x001fe20001000000 */
[-CC-:B------:R-:W-:Y:S01]  /*5cb0*/  FFMA.FTZ R180, R175, R4.reuse, -R40.reuse ;  /* 0x00000004afb47223 */ /* 0x180fe20000010828 */
        /* <DEDUP_REMOVED lines=8> */
[----:B------:R-:W-:Y:S01]  /*5d40*/  ISETP.GT.AND P3, PT, R42, 0x39, PT ;  /* 0x000000392a00780c */ /* 0x000fe20003f64270 */
[--C-:B------:R-:W-:Y:S01]  /*5d50*/  FFMA.FTZ R33, R35, R4, -R40.reuse ;  /* 0x0000000423217223 */ /* 0x100fe20000010828 */
[----:B------:R-:W-:Y:S01]  /*5d60*/  FMNMX.FTZ R8, R161, R8, !PT ;  /* 0x00000008a1087209 */ /* 0x000fe20007810000 */
[-CC-:B------:R-:W-:Y:S01]  /*5d70*/  FFMA.FTZ R158, R37, R4.reuse, -R40.reuse ;  /* 0x00000004259e7223 */ /* 0x180fe20000010828 */
[----:B------:R-:W-:Y:S01]  /*5d80*/  FSEL R30, R7, RZ, P1 ;  /* 0x000000ff071e7208 */ /* 0x000fe20000800000 */
[----:B------:R-:W1:Y:S01]  /*5d90*/  MUFU.TANH R36, R36 ;  /* 0x0000002400247308 */ /* 0x000e620000002400 */
[----:B--2---:R-:W-:Y:S01]  /*5da0*/  FSEL R167, R32, -INF , P2 ;  /* 0xff80000020a77808 */ /* 0x004fe20001000000 */
[--C-:B------:R-:W-:Y:S01]  /*5db0*/  FFMA.FTZ R154, R41, R4, -R40.reuse ;  /* 0x00000004299a7223 */ /* 0x100fe20000010828 */
[----:B------:R-:W-:Y:S01]  /*5dc0*/  ISETP.GT.AND P2, PT, R42, 0x40, PT ;  /* 0x000000402a00780c */ /* 0x000fe20003f44270 */
[----:B------:R-:W-:Y:S01]  /*5dd0*/  FADD.FTZ R5, -R30, R5 ;  /* 0x000000051e057221 */ /* 0x000fe20000010100 */
[----:B------:R-:W-:Y:S01]  /*5de0*/  FMNMX.FTZ R8, R167, R8, !PT ;  /* 0x00000008a7087209 */ /* 0x000fe20007810000 */
[-CC-:B------:R-:W-:Y:S01]  /*5df0*/  FFMA.FTZ R152, R45, R4.reuse, -R40.reuse ;  /* 0x000000042d987223 */ /* 0x180fe20000010828 */
[-CC-:B------:R-:W-:Y:S01]  /*5e00*/  FFMA.FTZ R162, R49, R4.reuse, -R40.reuse ;  /* 0x0000000431a27223 */ /* 0x180fe20000010828 */
[----:B------:R-:W2:Y:S01]  /*5e10*/  MUFU.TANH R38, R38 ;  /* 0x0000002600267308 */ /* 0x000ea20000002400 */
[----:B0-----:R-:W-:Y:S01]  /*5e20*/  FSEL R159, R34, -INF , P3 ;  /* 0xff800000229f7808 */ /* 0x001fe20001800000 */
[-C--:B------:R-:W-:Y:S01]  /*5e30*/  FMUL.FTZ R34, R5, R4.reuse ;  /* 0x0000000405227220 */ /* 0x080fe20000410000 */
        /* <DEDUP_REMOVED lines=20> */
[----:B------:R-:W-:Y:S01]  /*5f80*/  FFMA.FTZ R29, R29, R4, -R40 ;  /* 0x000000041d1d7223 */ /* 0x000fe20000010828 */
[----:B------:R-:W2:Y:S01]  /*5f90*/  MUFU.TANH R68, R68 ;  /* 0x0000004400447308 */ /* 0x000ea20000002400 */
[----:B0-----:R-:W-:-:S02]  /*5fa0*/  FSEL R171, R56, -INF , P2 ;  /* 0xff80000038ab7808 */ /* 0x001fc40001000000 */
        /* <DEDUP_REMOVED lines=49> */
[----:B------:R-:W-:Y:S01]  /*62c0*/  MUFU.EX2 R180, R180 ;  /* 0x000000b400b47308 */ /* 0x000fe20000000800 */
[----:B-1----:R-:W-:-:S04]  /*62d0*/  FSEL R195, R54, -INF , P3 ;  /* 0xff80000036c37808 */ /* 0x002fc80001800000 */
[----:B------:R-:W-:-:S03]  /*62e0*/  FMNMX.FTZ R8, R195, R8, !PT ;  /* 0x00000008c3087209 */ /* 0x000fc60007810000 */
[----:B------:R-:W-:Y:S02]  /*62f0*/  MUFU.EX2 R182, R182 ;  /* 0x000000b600b67308 */ /* 0x000fe40000000800 */
[----:B------:R-:W0:Y:S06]  /*6300*/  SHFL.BFLY PT, R9, R8, 0x2, 0x1f ;  /* 0x0c401f0008097f89 */ /* 0x000e2c00000e0000 */
[----:B------:R-:W-:Y:S08]  /*6310*/  MUFU.EX2 R13, R13 ;  /* 0x0000000d000d7308 */ /* 0x000ff00000000800 */
[----:B------:R-:W-:Y:S08]  /*6320*/  MUFU.EX2 R176, R176 ;  /* 0x000000b000b07308 */ /* 0x000ff00000000800 */
        /* <DEDUP_REMOVED lines=9> */
[----:B------:R-:W-:-:S06]  /*63c0*/  FMUL.FTZ R8, R9, R4 ;  /* 0x0000000409087220 */ /* 0x000fcc0000410000 */
[----:B------:R-:W-:Y:S01]  /*63d0*/  MUFU.EX2 R174, R174 ;  /* 0x000000ae00ae7308 */ /* 0x000fe20000000800 */
        /* <DEDUP_REMOVED lines=14> */
[-CC-:B------:R-:W-:Y:S01]  /*64c0*/  FFMA.FTZ R49, R85, R4.reuse, -R8.reuse ;  /* 0x0000000455317223 */ /* 0x180fe20000010808 */
[-CC-:B------:R-:W-:Y:S01]  /*64d0*/  FFMA.FTZ R26, R87, R4.reuse, -R8.reuse ;  /* 0x00000004571a7223 */ /* 0x180fe20000010808 */
[----:B------:R0:W1:Y:S01]  /*64e0*/  MUFU.EX2 R6, R34 ;  /* 0x0000002200067308 */ /* 0x0000620000000800 */
        /* <DEDUP_REMOVED lines=9> */
[-CC-:B0-----:R-:W-:Y:S01]  /*6580*/  FFMA.FTZ R34, R155, R4.reuse, -R8.reuse ;  /* 0x000000049b227223 */ /* 0x181fe20000010808 */
[-CC-:B------:R-:W-:Y:S01]  /*6590*/  FFMA.FTZ R161, R173, R4.reuse, -R8.reuse ;  /* 0x00000004ada17223 */ /* 0x180fe20000010808 */
[-CC-:B------:R-:W-:Y:S01]  /*65a0*/  FFMA.FTZ R163, R175, R4.reuse, -R8.reuse ;  /* 0x00000004afa37223 */ /* 0x180fe20000010808 */
[-CC-:B------:R-:W-:Y:S01]  /*65b0*/  FFMA.FTZ R65, R65, R4.reuse, -R8.reuse ;  /* 0x0000000441417223 */ /* 0x180fe20000010808 */
[-CC-:B------:R-:W-:Y:S01]  /*65c0*/  FFMA.FTZ R179, R179, R4.reuse, -R8.reuse ;  /* 0x00000004b3b37223 */ /* 0x180fe20000010808 */
[--C-:B------:R-:W-:Y:S01]  /*65d0*/  FFMA.FTZ R181, R181, R4, -R8.reuse ;  /* 0x00000004b5b57223 */ /* 0x100fe20000010808 */
[----:B------:R-:W0:Y:S01]  /*65e0*/  MUFU.EX2 R35, R35 ;  /* 0x0000002300237308 */ /* 0x000e220000000800 */
[----:B-1----:R-:W-:Y:S01]  /*65f0*/  FFMA.FTZ R67, R6, R0, R11 ;  /* 0x0000000006437223 */ /* 0x002fe2000001000b */
[-CC-:B------:R-:W-:Y:S01]  /*6600*/  FFMA.FTZ R183, R183, R4.reuse, -R8.reuse ;  /* 0x00000004b7b77223 */ /* 0x180fe20000010808 */
[-CC-:B------:R-:W-:Y:S01]  /*6610*/  FFMA.FTZ R191, R191, R4.reuse, -R8.reuse ;  /* 0x00000004bfbf7223 */ /* 0x180fe20000010808 */
[-CC-:B------:R-:W-:Y:S01]  /*6620*/  FFMA.FTZ R59, R59, R4.reuse, -R8.reuse ;  /* 0x000000043b3b7223 */ /* 0x180fe20000010808 */
[----:B------:R-:W-:Y:S01]  /*6630*/  FADD.FTZ R67, R180, R67 ;  /* 0x00000043b4437221 */ /* 0x000fe20000010000 */
[----:B------:R-:W-:-:S02]  /*6640*/  FFMA.FTZ R193, R193, R4, -R8 ;  /* 0x00000004c1c17223 */ /* 0x000fc40000010808 */
[----:B------:R-:W1:Y:S01]  /*6650*/  MUFU.EX2 R12, R12 ;  /* 0x0000000c000c7308 */ /* 0x000e620000000800 */
[----:B--2---:R-:W-:-:S07]  /*6660*/  FFMA.FTZ R0, R5, R3, R10 ;  /* 0x0000000305007223 */ /* 0x004fce000001000a */
        /* <DEDUP_REMOVED lines=18> */
[----:B------:R-:W-:-:S03]  /*6790*/  FFMA.FTZ R36, R153, R4, -R8 ;  /* 0x0000000499247223 */ /* 0x000fc60000010808 */
        /* <DEDUP_REMOVED lines=41> */
[----:B------:R-:W-:Y:S01]  /*6a30*/  MUFU.EX2 R51, R51 ;  /* 0x0000003300337308 */ /* 0x000fe20000000800 */
[----:B0-----:R-:W-:-:S07]  /*6a40*/  FADD.FTZ R40, R166, R67 ;  /* 0x00000043a6287221 */ /* 0x001fce0000010000 */
[----:B------:R-:W0:Y:S01]  /*6a50*/  MUFU.EX2 R34, R34 ;  /* 0x0000002200227308 */ /* 0x000e220000000800 */
[----:B-1----:R-:W-:-:S07]  /*6a60*/  FADD.FTZ R3, R167, R0 ;  /* 0x00000000a7037221 */ /* 0x002fce0000010000 */
[----:B------:R-:W-:Y:S08]  /*6a70*/  MUFU.EX2 R160, R160 ;  /* 0x000000a000a07308 */ /* 0x000ff00000000800 */
[----:B------:R-:W1:Y:S01]  /*6a80*/  MUFU.EX2 R161, R161 ;  /* 0x000000a100a17308 */ /* 0x000e620000000800 */
[----:B0-----:R-:W-:-:S07]  /*6a90*/  FADD.FTZ R0, R34, R3 ;  /* 0x0000000322007221 */ /* 0x001fce0000010000 */
[----:B------:R-:W-:Y:S08]  /*6aa0*/  MUFU.EX2 R47, R47 ;  /* 0x0000002f002f7308 */ /* 0x000ff00000000800 */
        /* <DEDUP_REMOVED lines=8> */
[----:B------:R1:W-:Y:S08]  /*6b30*/  MUFU.EX2 R153, R65 ;  /* 0x0000004100997308 */ /* 0x0003f00000000800 */
        /* <DEDUP_REMOVED lines=8> */
[----:B------:R-:W-:-:S04]  /*6bc0*/  FADD.FTZ R65, R43, R40 ;  /* 0x000000282b417221 */ /* 0x000fc80000010000 */
[----:B--2---:R-:W-:-:S03]  /*6bd0*/  FADD.FTZ R0, R152, R65 ;  /* 0x0000004198007221 */ /* 0x004fc60000010000 */
[----:B------:R-:W2:Y:S01]  /*6be0*/  MUFU.EX2 R154, R154 ;  /* 0x0000009a009a7308 */ /* 0x000ea20000000800 */
[----:B0-----:R-:W-:-:S04]  /*6bf0*/  FADD.FTZ R3, R42, R3 ;  /* 0x000000032a037221 */ /* 0x001fc80000010000 */
[----:B------:R-:W-:-:S03]  /*6c00*/  FADD.FTZ R3, R153, R3 ;  /* 0x0000000399037221 */ /* 0x000fc60000010000 */
[----:B------:R-:W0:Y:S01]  /*6c10*/  MUFU.EX2 R44, R181 ;  /* 0x000000b5002c7308 */ /* 0x000e220000000800 */
[----:B-1----:R-:W-:-:S07]  /*6c20*/  FADD.FTZ R65, R39, R0 ;  /* 0x0000000027417221 */ /* 0x002fce0000010000 */
[----:B------:R-:W-:Y:S01]  /*6c30*/  MUFU.EX2 R31, R31 ;  /* 0x0000001f001f7308 */ /* 0x000fe20000000800 */
[----:B--2---:R-:W-:-:S07]  /*6c40*/  FADD.FTZ R0, R154, R65 ;  /* 0x000000419a007221 */ /* 0x004fce0000010000 */
[----:B------:R-:W1:Y:S01]  /*6c50*/  MUFU.EX2 R155, R183 ;  /* 0x000000b7009b7308 */ /* 0x000e620000000800 */
[----:B0-----:R-:W-:-:S07]  /*6c60*/  FADD.FTZ R3, R44, R3 ;  /* 0x000000032c037221 */ /* 0x001fce0000010000 */
[----:B------:R-:W-:Y:S08]  /*6c70*/  MUFU.EX2 R156, R156 ;  /* 0x0000009c009c7308 */ /* 0x000ff00000000800 */
[----:B------:R-:W0:Y:S01]  /*6c80*/  MUFU.EX2 R46, R191 ;  /* 0x000000bf002e7308 */ /* 0x000e220000000800 */
[----:B-1----:R-:W-:-:S07]  /*6c90*/  FADD.FTZ R3, R155, R3 ;  /* 0x000000039b037221 */ /* 0x002fce0000010000 */
[----:B------:R-:W1:Y:S08]  /*6ca0*/  MUFU.EX2 R33, R33 ;  /* 0x0000002100217308 */ /* 0x000e700000000800 */
[----:B------:R2:W3:Y:S01]  /*6cb0*/  MUFU.EX2 R157, R59 ;  /* 0x0000003b009d7308 */ /* 0x0004e20000000800 */
[----:B0-----:R-:W-:-:S07]  /*6cc0*/  FADD.FTZ R3, R46, R3 ;  /* 0x000000032e037221 */ /* 0x001fce0000010000 */
[----:B------:R-:W0:Y:S01]  /*6cd0*/  MUFU.EX2 R158, R158 ;  /* 0x0000009e009e7308 */ /* 0x000e220000000800 */
[----:B--2---:R-:W-:-:S04]  /*6ce0*/  FADD.FTZ R59, R31, R0 ;  /* 0x000000001f3b7221 */ /* 0x004fc80000010000 */
[----:B------:R-:W-:-:S03]  /*6cf0*/  FADD.FTZ R0, R156, R59 ;  /* 0x0000003b9c007221 */ /* 0x000fc60000010000 */
[----:B------:R-:W2:Y:S01]  /*6d00*/  MUFU.EX2 R40, R193 ;  /* 0x000000c100287308 */ /* 0x000ea20000000800 */
[----:B-1----:R-:W-:Y:S01]  /*6d10*/  FADD.FTZ R59, R33, R0 ;  /* 0x00000000213b7221 */ /* 0x002fe20000010000 */
[----:B---3--:R-:W-:-:S06]  /*6d20*/  FADD.FTZ R3, R157, R3 ;  /* 0x000000039d037221 */ /* 0x008fcc0000010000 */
        /* <DEDUP_REMOVED lines=8> */
.L_x_8885:
[----:B------:R-:W-:Y:S01]  /*6db0*/  UISETP.GT.AND UP0, UPT, UR56, UR54, UPT ;  /* 0x000000363800728c */ /* 0x000fe2000bf04270 */
[-C--:B------:R-:W-:Y:S01]  /*6dc0*/  FMUL.FTZ R88, R88, R6.reuse ;  /* 0x0000000658587220 */ /* 0x080fe20000410000 */
[----:B------:R-:W-:Y:S01]  /*6dd0*/  ULEA UR6, UR55, UR41, 0x3 ;  /* 0x0000002937067291 */ /* 0x000fe2000f8e183f */
[-C--:B------:R-:W-:Y:S01]  /*6de0*/  FMUL.FTZ R89, R89, R6.reuse ;  /* 0x0000000659597220 */ /* 0x080fe20000410000 */
[----:B------:R-:W-:Y:S01]  /*6df0*/  UIADD3 UR7, UR56, -0x1, URZ ;  /* 0xffffffff38077890 */ /* 0x000fe2000fffe03f */
[-C--:B------:R-:W-:Y:S01]  /*6e00*/  FMUL.FTZ R92, R92, R6.reuse ;  /* 0x000000065c5c7220 */ /* 0x080fe20000410000 */
[----:B------:R-:W-:Y:S01]  /*6e10*/  UIADD3 UR6, UR6, 0x28860, URZ ;  /* 0x0002886006067890 */ /* 0x000fe2000fffe03f */
[----:B------:R-:W-:Y:S01]  /*6e20*/  PLOP3.LUT P1, PT, PT, PT, UP0, 0x80, 0x0 ;  /* 0x000000000000781c */ /* 0x000fe20003f2f008 */
[----:B------:R-:W-:Y:S01]  /*6e30*/  UMOV UR57, UR44 ;  /* 0x0000002c00397c82 */ /* 0x000fe20008000000 */
[----:B------:R-:W-:Y:S01]  /*6e40*/  UMOV UR55, UR43 ;  /* 0x0000002b00377c82 */ /* 0x000fe20008000000 */
[----:B------:R-:W-:Y:S01]  /*6e50*/  UPRMT UR6, UR39, 0x654, UR6 ;  /* 0x0000065427067896 */ /* 0x000fe20008000006 */
[-C--:B------:R-:W-:Y:S01]  /*6e60*/  FMUL.FTZ R93, R93, R6.reuse ;  /* 0x000000065d5d7220 */ /* 0x080fe20000410000 */
[----:B------:R-:W-:Y:S01]  /*6e70*/  UMOV UR56, UR7 ;  /* 0x0000000700387c82 */ /* 0x000fe20008000000 */
        /* <DEDUP_REMOVED lines=94> */
[----:B------:R-:W-:Y:S01]  /*7460*/  MOV R6, R9 ;  /* 0x0000000900067202 */ /* 0x000fe20000000f00 */
[----:B------:R-:W-:Y:S06]  /*7470*/  @P1 BRA `(.L_x_8886) ;  /* 0xffffffcc009c1947 */ /* 0x000fec000383ffff */
[----:B------:R-:W-:-:S05]  /*7480*/  UMOV UR56, UR7 ;  /* 0x0000000700387c82 */ /* 0x000fca0008000000 */
.L_x_8875:
[----:B------:R-:W-:-:S13]  /*7490*/  ISETP.LE.AND P1, PT, RZ, UR56, PT ;  /* 0x00000038ff007c0c */ /* 0x000fda000bf23270 */
[----:B------:R-:W-:Y:S05]  /*74a0*/  @!P1 BRA `(.L_x_8887) ;  /* 0x0000002800149947 */ /* 0x000fea0003800000 */
[----:B------:R-:W-:Y:S01]  /*74b0*/  IMAD.MOV.U32 R8, RZ, RZ, R9 ;  /* 0x000000ffff087224 */ /* 0x000fe200078e0009 */
[----:B------:R-:W-:Y:S01]  /*74c0*/  UMOV UR52, UR44 ;  /* 0x0000002c00347c82 */ /* 0x000fe20008000000 */
[----:B------:R-:W-:Y:S01]  /*74d0*/  IMAD.MOV.U32 R6, RZ, RZ, R7 ;  /* 0x000000ffff067224 */ /* 0x000fe200078e0007 */
[----:B------:R-:W-:Y:S01]  /*74e0*/  UMOV UR49, UR43 ;  /* 0x0000002b00317c82 */ /* 0x000fe20008000000 */
[----:B------:R-:W-:-:S05]  /*74f0*/  ULDC UR48, c[0x0][0x9d8] ;  /* 0x0002760000307ab9 */ /* 0x000fca0000000800 */
.L_x_8898:
[----:B------:R-:W-:Y:S01]  /*7500*/  ISETP.NE.AND P2, PT, RZ, UR40, PT ;  /* 0x00000028ff007c0c */ /* 0x000fe2000bf45270 */
[----:B------:R-:W-:-:S04]  /*7510*/  UISETP.NE.AND UP0, UPT, UR49, 0x1, UPT ;  /* 0x000000013100788c */ /* 0x000fc8000bf05270 */
[----:B------:R-:W-:-:S04]  /*7520*/  USEL UR44, URZ, 0x1, UP0 ;  /* 0x000000013f2c7887 */ /* 0x000fc80008000000 */
[----:B------:R-:W-:-:S04]  /*7530*/  ULOP3.LUT UR44, UR52, UR44, URZ, 0x3c, !UPT ;  /* 0x0000002c342c7292 */ /* 0x000fc8000f8e3c3f */
[----:B------:R-:W-:Y:S08]  /*7540*/  @P2 BRA `(.L_x_8888) ;  /* 0x0000000000382947 */ /* 0x000ff00003800000 */
[----:B------:R-:W-:Y:S05]  /*7550*/  @!P0 BRA `(.L_x_8889) ;  /* 0x0000000000048947 */ /* 0x000fea0003800000 */
[----:B------:R-:W-:Y:S01]  /*7560*/  BPT.TRAP 0x1 ;  /* 0x000000040000795c */ /* 0x000fe20000300000 */
.L_x_8889:
        /* <DEDUP_REMOVED lines=9> */
.L_x_8890:
[----:B-1----:R-:W-:Y:S05]  /*7600*/  @P1 BRA `(.L_x_8888) ;  /* 0x0000000000081947 */ /* 0x002fea0003800000 */
[----:B------:R-:W1:Y:S02]  /*7610*/  SYNCS.PHASECHK.TRANS64.TRYWAIT P1, [UR6+0x28830], R4 ;  /* 0x02883004ff0075a7 */ /* 0x000e640008020146 */
[----:B-1----:R-:W-:Y:S05]  /*7620*/  @!P1 BRA `(.L_x_8891) ;  /* 0x0000009000609947 */ /* 0x002fea0003800000 */
.L_x_8888:
        /* <DEDUP_REMOVED lines=48> */
.L_x_8893:
[----:B------:R-:W-:Y:S01]  /*7930*/  ULEA UR6, UR49, UR41, 0x3 ;  /* 0x0000002931067291 */ /* 0x000fe2000f8e183f */
[----:B------:R-:W-:-:S05]  /*7940*/  IMAD.U32 R4, RZ, RZ, UR52 ;  /* 0x00000034ff047e24 */ /* 0x000fca000f8e00ff */
[----:B------:R-:W-:-:S04]  /*7950*/  SHF.L.U32 R4, R4, 0x1f, RZ ;  /* 0x0000001f04047819 */ /* 0x000fc800000006ff */
[----:B------:R0:W1:Y:S01]  /*7960*/  SYNCS.PHASECHK.TRANS64.TRYWAIT P1, [UR6+0x28850], R4 ;  /* 0x02885004ff0075a7 */ /* 0x0000620008020146 */
[----:B------:R-:W-:Y:S05]  /*7970*/  @!P0 BRA `(.L_x_8894) ;  /* 0x0000000000048947 */ /* 0x000fea0003800000 */
[----:B------:R-:W-:Y:S01]  /*7980*/  BPT.TRAP 0x1 ;  /* 0x000000040000795c */ /* 0x000fe20000300000 */
.L_x_8894:
[----:B-1----:R-:W-:Y:S05]  /*7990*/  @P1 BRA `(.L_x_8892) ;  /* 0x0000000000081947 */ /* 0x002fea0003800000 */
[----:B------:R-:W1:Y:S02]  /*79a0*/  SYNCS.PHASECHK.TRANS64.TRYWAIT P1, [UR6+0x28850], R4 ;  /* 0x02885004ff0075a7 */ /* 0x000e640008020146 */
[----:B-1----:R-:W-:Y:S05]  /*79b0*/  @!P1 BRA `(.L_x_8895) ;  /* 0x0000008c00949947 */ /* 0x002fea0003800000 */
.L_x_8892:
        /* <DEDUP_REMOVED lines=49> */
.L_x_8896:
        /* <DEDUP_REMOVED lines=82> */
[----:B------:R-:W-:-:S04]  /*81f0*/  ULEA UR6, UR43, UR41, 0x3 ;  /* 0x000000292b067291 */ /* 0x000fc8000f8e183f */
[----:B------:R-:W0:Y:S01]  /*8200*/  MUFU.TANH R25, R25 ;  /* 0x0000001900197308 */ /* 0x000e220000002400 */
[----:B--2---:R-:W-:Y:S01]  /*8210*/  FMNMX.FTZ R10, R21, R10, !PT ;  /* 0x0000000a150a7209 */ /* 0x004fe20007810000 */
[----:B------:R-:W-:-:S04]  /*8220*/  UIADD3 UR6, UR6, 0x28840, URZ ;  /* 0x0002884006067890 */ /* 0x000fc8000fffe03f */
[----:B------:R-:W-:Y:S02]  /*8230*/  UPRMT UR6, UR39, 0x654, UR6 ;  /* 0x0000065427067896 */ /* 0x000fe40008000006 */
[----:B------:R-:W2:Y:S01]  /*8240*/  MUFU.TANH R163, R163 ;  /* 0x000000a300a37308 */ /* 0x000ea20000002400 */
[----:B-1----:R-:W-:-:S06]  /*8250*/  FMNMX.FTZ R4, R161, R4, !PT ;  /* 0x00000004a1047209 */ /* 0x002fcc0007810000 */
[----:B------:R-:W-:Y:S01]  /*8260*/  SYNCS.ARRIVE.TRANS64.RED.A1T0 RZ, [UR6], RZ ;  /* 0x000000ffffff79a7 */ /* 0x000fe20008100406 */
        /* <DEDUP_REMOVED lines=103> */
[----:B0-----:R-:W-:Y:S02]  /*88e0*/  FMNMX.FTZ R4, R213, R4, !PT ;  /* 0x00000004d5047209 */ /* 0x001fe40007810000 */
[----:B--2---:R-:W-:-:S05]  /*88f0*/  FMNMX.FTZ R10, R85, R10, !PT ;  /* 0x0000000a550a7209 */ /* 0x004fca0007810000 */
[----:B------:R-:W0:Y:S01]  /*8900*/  SHFL.BFLY PT, R9, R10, 0x2, 0x1f ;  /* 0x0c401f000a097f89 */ /* 0x000e2200000e0000 */
[----:B-1----:R-:W-:Y:S02]  /*8910*/  FMNMX.FTZ R12, R215, R4, !PT ;  /* 0x00000004d70c7209 */ /* 0x002fe40007810000 */
[----:B------:R-:W1:Y:S03]  /*8920*/  LDC R4, c[0x0][0x988] ;  /* 0x00026200ff047b82 */ /* 0x000e660000000800 */
[----:B------:R-:W2:Y:S01]  /*8930*/  SHFL.BFLY PT, R7, R12, 0x2, 0x1f ;  /* 0x0c401f000c077f89 */ /* 0x000ea200000e0000 */
[----:B0-----:R-:W-:-:S05]  /*8940*/  FMNMX.FTZ R20, R10, R9, !PT ;  /* 0x000000090a147209 */ /* 0x001fca0007810000 */
[----:B------:R-:W0:Y:S01]  /*8950*/  SHFL.BFLY PT, R9, R20, 0x1, 0x1f ;  /* 0x0c201f0014097f89 */ /* 0x000e2200000e0000 */
[----:B--2---:R-:W-:-:S05]  /*8960*/  FMNMX.FTZ R14, R12, R7, !PT ;  /* 0x000000070c0e7209 */ /* 0x004fca0007810000 */
[----:B------:R-:W2:Y:S01]  /*8970*/  SHFL.BFLY PT, R7, R14, 0x1, 0x1f ;  /* 0x0c201f000e077f89 */ /* 0x000ea200000e0000 */
[----:B0-----:R-:W-:-:S05]  /*8980*/  FMNMX.FTZ R9, R20, R9, !PT ;  /* 0x0000000914097209 */ /* 0x001fca0007810000 */
[----:B------:R-:W-:Y:S01]  /*8990*/  FADD.FTZ R87, -R9, R8 ;  /* 0x0000000809577221 */ /* 0x000fe20000010100 */
[----:B--2---:R-:W-:-:S05]  /*89a0*/  FMNMX.FTZ R7, R14, R7, !PT ;  /* 0x000000070e077209 */ /* 0x004fca0007810000 */
[CC--:B-1----:R-:W-:Y:S01]  /*89b0*/  FMUL.FTZ R8, R7.reuse, R4.reuse ;  /* 0x0000000407087220 */ /* 0x0c2fe20000410000 */
        /* <DEDUP_REMOVED lines=200> */
.L_x_8897:
        /* <DEDUP_REMOVED lines=12> */
[----:B------:R-:W-:Y:S01]  /*9700*/  FMUL.FTZ R90, R90, R6 ;  /* 0x000000065a5a7220 */ /* 0x000fe20000410000 */
[----:B------:R-:W-:Y:S01]  /*9710*/  F2FP.BF16.F32.PACK_AB R174, R161, R174 ;  /* 0x000000aea1ae723e */ /* 0x000fe200000010ff */
[----:B------:R-:W-:Y:S01]  /*9720*/  FMUL.FTZ R91, R91, R6 ;  /* 0x000000065b5b7220 */ /* 0x000fe20000410000 */
[----:B------:R-:W-:Y:S01]  /*9730*/  F2FP.BF16.F32.PACK_AB R168, R163, R168 ;  /* 0x000000a8a3a8723e */ /* 0x000fe200000010ff */
[----:B------:R-:W-:Y:S01]  /*9740*/  FMUL.FTZ R94, R94, R6 ;  /* 0x000000065e5e7220 */ /* 0x000fe20000410000 */
[----:B------:R-:W-:Y:S01]  /*9750*/  SYNCS.ARRIVE.TRANS64.RED.A1T0 RZ, [UR6], RZ ;  /* 0x000000ffffff79a7 */ /* 0x000fe20008100406 */
[----:B------:R-:W-:Y:S01]  /*9760*/  F2FP.BF16.F32.PACK_AB R170, R165, R170 ;  /* 0x000000aaa5aa723e */ /* 0x000fe200000010ff */
[----:B------:R-:W-:Y:S01]  /*9770*/  FMUL.FTZ R95, R95, R6 ;  /* 0x000000065f5f7220 */ /* 0x000fe20000410000 */
[----:B------:R-:W-:Y:S01]  /*9780*/  F2FP.BF16.F32.PACK_AB R164, R167, R164 ;  /* 0x000000a4a7a4723e */ /* 0x000fe200000010ff */
[----:B------:R-:W-:Y:S01]  /*9790*/  FMUL.FTZ R98, R98, R6 ;  /* 0x0000000662627220 */ /* 0x000fe20000410000 */
        /* <DEDUP_REMOVED lines=86> */
.L_x_8887:
[----:B------:R-:W-:Y:S06]  /*9d00*/  BAR.ARV 0x8, 0x180 ;  /* 0x0206000000007b1d */ /* 0x000fec0000002000 */
[----:B------:R-:W-:Y:S05]  /*9d10*/  @!P0 BRA `(.L_x_8899) ;  /* 0x0000000000048947 */ /* 0x000fea0003800000 */
[----:B------:R-:W-:Y:S01]  /*9d20*/  BPT.TRAP 0x1 ;  /* 0x000000040000795c */ /* 0x000fe20000300000 */
.L_x_8899:
[----:B------:R-:W-:Y:S01]  /*9d30*/  ULEA UR5, UR43, UR41, 0x3 ;  /* 0x000000292b057291 */ /* 0x000fe2000f8e183f */
[----:B------:R-:W-:-:S05]  /*9d40*/  IMAD.U32 R5, RZ, RZ, UR44 ;  /* 0x0000002cff057e24 */ /* 0x000fca000f8e00ff */
[----:B------:R-:W-:-:S04]  /*9d50*/  SHF.L.U32 R5, R5, 0x1f, RZ ;  /* 0x0000001f05057819 */ /* 0x000fc800000006ff */
[----:B------:R0:W1:Y:S01]  /*9d60*/  SYNCS.PHASECHK.TRANS64.TRYWAIT P1, [UR5+0x28850], R5 ;  /* 0x02885005ff0075a7 */ /* 0x0000620008020145 */
[----:B------:R-:W-:Y:S05]  /*9d70*/  @!P0 BRA `(.L_x_8900) ;  /* 0x0000000000048947 */ /* 0x000fea0003800000 */
[----:B------:R-:W-:Y:S01]  /*9d80*/  BPT.TRAP 0x1 ;  /* 0x000000040000795c */ /* 0x000fe20000300000 */
.L_x_8900:
[----:B-1----:R-:W-:Y:S05]  /*9d90*/  @P1 BRA `(.L_x_8901) ;  /* 0x0000000000081947 */ /* 0x002fea0003800000 */
[----:B------:R-:W1:Y:S02]  /*9da0*/  SYNCS.PHASECHK.TRANS64.TRYWAIT P1, [UR5+0x28850], R5 ;  /* 0x02885005ff0075a7 */ /* 0x000e640008020145 */
[----:B-1----:R-:W-:Y:S05]  /*9db0*/  @!P1 BRA `(.L_x_8902) ;  /* 0x0000006800ac9947 */ /* 0x002fea0003800000 */
.L_x_8901:
[----:B------:R-:W-:Y:S01]  /*9dc0*/  UIADD3 UR41, UR41, 0x400, URZ ;  /* 0x0000040029297890 */ /* 0x000fe2000fffe03f */
[----:B------:R-:W-:Y:S01]  /*9dd0*/  WARPGROUP.ARRIVE ;  /* 0x00000000000079c5 */ /* 0x000fe20000000000 */
[----:B------:R-:W-:Y:S01]  /*9de0*/  UMOV UR7, 0x40000040 ;  /* 0x4000004000077882 */ /* 0x000fe20000000000 */
[----:B01----:R-:W0:Y:S01]  /*9df0*/  SHFL.BFLY PT, R5, R0, 0x2, 0x1f ;  /* 0x0c401f0000057f89 */ /* 0x003e2200000e0000 */
[----:B------:R-:W-:Y:S01]  /*9e00*/  USHF.R.U32.HI UR41, URZ, 0x4, UR41 ;  /* 0x000000043f297899 */ /* 0x000fe20008011629 */
[----:B------:R-:W-:Y:S01]  /*9e10*/  MOV R10, RZ ;  /* 0x000000ff000a7202 */ /* 0x000fe20000000f00 */
[----:B------:R-:W-:Y:S01]  /*9e20*/  IMAD.MOV.U32 R12, RZ, RZ, RZ ;  /* 0x000000ffff0c7224 */ /* 0x000fe200078e00ff */
        /* <DEDUP_REMOVED lines=11> */
[----:B------:R-:W-:Y:S01]  /*9ee0*/  IMAD.MOV.U32 R3, RZ, RZ, -0x800000 ;  /* 0xff800000ff037424 */ /* 0x000fe200078e00ff */
[----:B------:R-:W0:Y:S04]  /*9ef0*/  SHFL.BFLY PT, R6, R5, 0x1, 0x1f ;  /* 0x0c201f0005067f89 */ /* 0x000e2800000e0000 */
        /* <DEDUP_REMOVED lines=52> */
.L_x_8903:
        /* <DEDUP_REMOVED lines=74> */
.L_x_8867:
        /* <DEDUP_REMOVED lines=11> */
[----:B------:R-:W-:Y:S01]  /*a790*/  IMAD R9, R22, 0x40, R2 ;  /* 0x0000004016097824 */ /* 0x000fe200078e0202 */
        /* <DEDUP_REMOVED lines=18> */
[----:B------:R-:W-:Y:S01]  /*a8c0*/  UIMAD UR8, UR42, UR11, UR8 ;  /* 0x0000000b2a0872a4 */ /* 0x000fe2000f8e0208 */
[----:B------:R-:W-:Y:S01]  /*a8d0*/  F2FP.BF16.F32.PACK_AB R147, R151, R150 ;  /* 0x000000969793723e */ /* 0x000fe200000010ff */
[----:B------:R-:W-:Y:S01]  /*a8e0*/  UIMAD.WIDE.U32 UR6, UR42, UR10, UR6 ;  /* 0x0000000a2a0672a5 */ /* 0x000fe2000f8e0006 */
[----:B------:R-:W-:-:S02]  /*a8f0*/  ULDC UR5, c[0x0][0xa88] ;  /* 0x0002a20000057ab9 */ /* 0x000fc40000000800 */
[----:B------:R-:W-:Y:S01]  /*a900*/  ULDC.64 UR10, c[0x0][0xaf0] ;  /* 0x0002bc00000a7ab9 */ /* 0x000fe20000000a00 */
[----:B-1----:R-:W-:Y:S01]  /*a910*/  IMAD R64, R39, UR5, RZ ;  /* 0x0000000527407c24 */ /* 0x002fe2000f8e02ff */
[----:B------:R-:W-:Y:S02]  /*a920*/  MOV R36, R38 ;  /* 0x0000002600247202 */ /* 0x000fe40000000f00 */
[----:B0-----:R-:W-:-:S03]  /*a930*/  MOV R37, R5 ;  /* 0x0000000500257202 */ /* 0x001fc60000000f00 */
[----:B------:R-:W-:-:S04]  /*a940*/  IMAD.WIDE R4, R187, 0x2, R36 ;  /* 0x00000002bb047825 */ /* 0x000fc800078e0224 */
[----:B------:R-:W-:Y:S01]  /*a950*/  IMAD.WIDE R36, R9, 0x2, R36 ;  /* 0x0000000209247825 */ /* 0x000fe200078e0224 */
[C---:B------:R-:W-:Y:S02]  /*a960*/  IADD3 R21, P6, R4.reuse, 0x20, RZ ;  /* 0x0000002004157810 */ /* 0x040fe40007fde0ff */
[C---:B------:R-:W-:Y:S02]  /*a970*/  IADD3 R33, P1, R4.reuse, 0x4040, RZ ;  /* 0x0000404004217810 */ /* 0x040fe40007f3e0ff */
[----:B------:R-:W-:Y:S01]  /*a980*/  IADD3 R45, P0, R4, 0x4060, RZ ;  /* 0x00004060042d7810 */ /* 0x000fe20007f1e0ff */
[--C-:B------:R-:W-:Y:S01]  /*a990*/  IMAD.X R13, RZ, RZ, R5.reuse, P6 ;  /* 0x000000ffff0d7224 */ /* 0x100fe200030e0605 */
[----:B------:R-:W-:Y:S01]  /*a9a0*/  IADD3 R35, P6, R36, 0x1000, RZ ;  /* 0x0000100024237810 */ /* 0x000fe20007fde0ff */
[----:B------:R-:W-:Y:S01]  /*a9b0*/  IMAD.X R43, RZ, RZ, R5, P1 ;  /* 0x000000ffff2b7224 */ /* 0x000fe200008e0605 */
[----:B------:R-:W-:Y:S02]  /*a9c0*/  ISETP.NE.AND P1, PT, R39, 0x1, PT ;  /* 0x000000012700780c */ /* 0x000fe40003f25270 */
[----:B------:R-:W-:-:S02]  /*a9d0*/  LOP3.LUT R34, R35, 0x380, RZ, 0xc0, !PT ;  /* 0x0000038023227812 */ /* 0x000fc400078ec0ff */
[----:B------:R-:W-:Y:S02]  /*a9e0*/  IADD3 R31, P2, R4, 0x4020, RZ ;  /* 0x00004020041f7810 */ /* 0x000fe40007f5e0ff */
[----:B------:R-:W-:Y:S02]  /*a9f0*/  SHF.R.U64 R34, R34, 0x3, RZ ;  /* 0x0000000322227819 */ /* 0x000fe400000012ff */
[----:B------:R-:W-:Y:S01]  /*aa00*/  LOP3.LUT R9, R4, 0x380, RZ, 0xc0, !PT ;  /* 0x0000038004097812 */ /* 0x000fe200078ec0ff */
[----:B------:R-:W-:Y:S01]  /*aa10*/  IMAD.X R41, RZ, RZ, R5, P2 ;  /* 0x000000ffff297224 */ /* 0x000fe200010e0605 */
[----:B------:R-:W-:Y:S01]  /*aa20*/  LOP3.LUT R34, R34, R35, RZ, 0x3c, !PT ;  /* 0x0000002322227212 */ /* 0x000fe200078e3cff */
[----:B------:R-:W-:Y:S01]  /*aa30*/  IMAD.X R35, RZ, RZ, R37, P6 ;  /* 0x000000ffff237224 */ /* 0x000fe200030e0625 */
[----:B------:R-:W-:Y:S01]  /*aa40*/  IADD3 R47, P6, R36, 0x7000, RZ ;  /* 0x00007000242f7810 */ /* 0x000fe20007fde0ff */
[----:B------:R-:W0:Y:S01]  /*aa50*/  @P1 LDC R48, c[0x0][0xbf0] ;  /* 0x0002fc00ff301b82 */ /* 0x000e220000000800 */
[----:B------:R-:W-:-:S02]  /*aa60*/  LOP3.LUT R14, R33, 0x380, RZ, 0xc0, !PT ;  /* 0x00000380210e7812 */ /* 0x000fc400078ec0ff */
[----:B------:R-:W-:Y:S02]  /*aa70*/  LOP3.LUT R20, R47, 0x380, RZ, 0xc0, !PT ;  /* 0x000003802f147812 */ /* 0x000fe400078ec0ff */
[----:B------:R-:W-:Y:S02]  /*aa80*/  LOP3.LUT R44, R45, 0x380, RZ, 0xc0, !PT ;  /* 0x000003802d2c7812 */ /* 0x000fe400078ec0ff */
[----:B------:R-:W-:Y:S02]  /*aa90*/  SHF.R.U64 R20, R20, 0x3, RZ ;  /* 0x0000000314147819 */ /* 0x000fe400000012ff */
[----:B------:R-:W-:Y:S02]  /*aaa0*/  LOP3.LUT R12, R31, 0x380, RZ, 0xc0, !PT ;  /* 0x000003801f0c7812 */ /* 0x000fe400078ec0ff */
[----:B------:R-:W-:Y:S02]  /*aab0*/  LOP3.LUT R20, R20, R47, RZ, 0x3c, !PT ;  /* 0x0000002f14147212 */ /* 0x000fe400078e3cff */
[----:B------:R-:W1:Y:S01]  /*aac0*/  @P1 LDC R47, c[0x0][0xbec] ;  /* 0x0002fb00ff2f1b82 */ /* 0x000e620000000800 */
[----:B------:R-:W-:-:S02]  /*aad0*/  SHF.R.U64 R9, R9, 0x3, RZ ;  /* 0x0000000309097819 */ /* 0x000fc400000012ff */
[----:B------:R-:W-:Y:S02]  /*aae0*/  LOP3.LUT R8, R21, 0x380, RZ, 0xc0, !PT ;  /* 0x0000038015087812 */ /* 0x000fe400078ec0ff */
[----:B------:R-:W-:Y:S02]  /*aaf0*/  SHF.R.U64 R14, R14, 0x3, RZ ;  /* 0x000000030e0e7819 */ /* 0x000fe400000012ff */
[----:B------:R-:W-:Y:S02]  /*ab00*/  SHF.R.U64 R44, R44, 0x3, RZ ;  /* 0x000000032c2c7819 */ /* 0x000fe400000012ff */
[C---:B------:R-:W-:Y:S02]  /*ab10*/  IADD3 R29, P3, R4.reuse, 0x4000, RZ ;  /* 0x00004000041d7810 */ /* 0x040fe40007f7e0ff */
[C---:B------:R-:W-:Y:S02]  /*ab20*/  IADD3 R27, P4, R4.reuse, 0x60, RZ ;  /* 0x00000060041b7810 */ /* 0x040fe40007f9e0ff */
[----:B------:R-:W-:Y:S01]  /*ab30*/  IADD3 R25, P5, R4, 0x40, RZ ;  /* 0x0000004004197810 */ /* 0x000fe20007fbe0ff */
[----:B------:R-:W-:Y:S01]  /*ab40*/  IMAD.X R15, RZ, RZ, R5, P3 ;  /* 0x000000ffff0f7224 */ /* 0x000fe200018e0605 */
[----:B------:R-:W-:-:S02]  /*ab50*/  SHF.R.U64 R12, R12, 0x3, RZ ;  /* 0x000000030c0c7819 */ /* 0x000fc400000012ff */
[----:B------:R-:W-:Y:S01]  /*ab60*/  LOP3.LUT R4, R9, R4, RZ, 0x3c, !PT ;  /* 0x0000000409047212 */ /* 0x000fe200078e3cff */
[----:B------:R-:W-:Y:S01]  /*ab70*/  IMAD.X R9, RZ, RZ, R5, P5 ;  /* 0x000000ffff097224 */ /* 0x000fe200028e0605 */
[----:B------:R-:W-:Y:S02]  /*ab80*/  SHF.R.U64 R8, R8, 0x3, RZ ;  /* 0x0000000308087819 */ /* 0x000fe400000012ff */
[----:B------:R-:W-:Y:S02]  /*ab90*/  LOP3.LUT R42, R14, R33, RZ, 0x3c, !PT ;  /* 0x000000210e2a7212 */ /* 0x000fe400078e3cff */
[----:B------:R-:W-:Y:S02]  /*aba0*/  LOP3.LUT R44, R44, R45, RZ, 0x3c, !PT ;  /* 0x0000002d2c2c7212 */ /* 0x000fe400078e3cff */
[----:B------:R-:W-:Y:S02]  /*abb0*/  LOP3.LUT R10, R29, 0x380, RZ, 0xc0, !PT ;  /* 0x000003801d0a7812 */ /* 0x000fe400078ec0ff */
[----:B------:R-:W-:-:S02]  /*abc0*/  LOP3.LUT R40, R12, R31, RZ, 0x3c, !PT ;  /* 0x0000001f0c287212 */ /* 0x000fc400078e3cff */
[-C--:B------:R-:W-:Y:S02]  /*abd0*/  IADD3.X R45, RZ, R5.reuse, RZ, P0, !PT ;  /* 0x00000005ff2d7210 */ /* 0x080fe400007fe4ff */
[----:B------:R-:W-:Y:S02]  /*abe0*/  IADD3.X R11, RZ, R5, RZ, P4, !PT ;  /* 0x00000005ff0b7210 */ /* 0x000fe400027fe4ff */
[----:B------:R-:W-:Y:S02]  /*abf0*/  LOP3.LUT R12, R8, R21, RZ, 0x3c, !PT ;  /* 0x00000015080c7212 */ /* 0x000fe400078e3cff */
[----:B------:R-:W-:Y:S02]  /*ac00*/  MOV R46, R4 ;  /* 0x00000004002e7202 */ /* 0x000fe40000000f00 */
[----:B------:R-:W-:Y:S02]  /*ac10*/  LOP3.LUT R8, R25, 0x380, RZ, 0xc0, !PT ;  /* 0x0000038019087812 */ /* 0x000fe400078ec0ff */
[----:B------:R-:W-:-:S02]  /*ac20*/  F2FP.BF16.F32.PACK_AB R4, R89, R88 ;  /* 0x000000585904723e */ /* 0x000fc400000010ff */
[----:B------:R-:W-:Y:S01]  /*ac30*/  F2FP.BF16.F32.PACK_AB R5, R91, R90 ;  /* 0x0000005a5b05723e */ /* 0x000fe200000010ff */
[----:B------:R-:W-:Y:S01]  /*ac40*/  BAR.SYNC.DEFER_BLOCKING 0x1, 0x100 ;  /* 0x0044000000007b1d */ /* 0x000fe20000010000 */
[----:B------:R-:W-:Y:S01]  /*ac50*/  MOV R66, R42 ;  /* 0x0000002a00427202 */ /* 0x000fe20000000f00 */
[----:B------:R-:W-:Y:S01]  /*ac60*/  VIADD R42, R17, UR37 ;  /* 0x00000025112a7c36 */ /* 0x000fe20008000000 */
[----:B------:R-:W-:Y:S01]  /*ac70*/  SHF.R.U64 R10, R10, 0x3, RZ ;  /* 0x000000030a0a7819 */ /* 0x000fe200000012ff */
[----:B------:R-:W-:Y:S01]  /*ac80*/  VIADD R43, R186, UR37 ;  /* 0x00000025ba2b7c36 */ /* 0x000fe20008000000 */
[----:B------:R-:W-:Y:S02]  /*ac90*/  SHF.R.U64 R8, R8, 0x3, RZ ;  /* 0x0000000308087819 */ /* 0x000fe400000012ff */
[----:B------:R-:W-:Y:S02]  /*aca0*/  LOP3.LUT R14, R10, R29, RZ, 0x3c, !PT ;  /* 0x0000001d0a0e7212 */ /* 0x000fe400078e3cff */
[----:B------:R-:W-:-:S02]  /*acb0*/  LOP3.LUT R10, R27, 0x380, RZ, 0xc0, !PT ;  /* 0x000003801b0a7812 */ /* 0x000fc400078ec0ff */
[----:B------:R-:W-:Y:S02]  /*acc0*/  LOP3.LUT R8, R8, R25, RZ, 0x3c, !PT ;  /* 0x0000001908087212 */ /* 0x000fe400078e3cff */
[----:B------:R-:W-:Y:S02]  /*acd0*/  IADD3 R25, P0, R36, 0x6000, RZ ;  /* 0x0000600024197810 */ /* 0x000fe40007f1e0ff */
[----:B------:R-:W-:Y:S02]  /*ace0*/  SHF.R.U64 R10, R10, 0x3, RZ ;  /* 0x000000030a0a7819 */ /* 0x000fe400000012ff */
[----:B------:R-:W-:Y:S02]  /*acf0*/  LOP3.LUT R24, R25, 0x380, RZ, 0xc0, !PT ;  /* 0x0000038019187812 */ /* 0x000fe400078ec0ff */
[----:B------:R-:W-:Y:S02]  /*ad00*/  LOP3.LUT R10, R10, R27, RZ, 0x3c, !PT ;  /* 0x0000001b0a0a7212 */ /* 0x000fe400078e3cff */
[----:B------:R-:W-:-:S02]  /*ad10*/  SHF.R.U64 R24, R24, 0x3, RZ ;  /* 0x0000000318187819 */ /* 0x000fc400000012ff */
[----:B------:R-:W-:Y:S01]  /*ad20*/  MOV R54, R10 ;  /* 0x0000000a00367202 */ /* 0x000fe20000000f00 */
[----:B------:R1:W-:Y:S01]  /*ad30*/  STSM.16.M88.4 [R46], R4 ;  /* 0x000000042e007844 */ /* 0x0003e20000000200 */
[----:B------:R-:W-:Y:S01]  /*ad40*/  LOP3.LUT R24, R24, R25, RZ, 0x3c, !PT ;  /* 0x0000001918187212 */ /* 0x000fe200078e3cff */
[----:B------:R-:W-:Y:S01]  /*ad50*/  IMAD.X R25, RZ, RZ, R37, P0 ;  /* 0x000000ffff197224 */ /* 0x000fe200000e0625 */
[----:B------:R-:W-:Y:S01]  /*ad60*/  MOV R53, R14 ;  /* 0x0000000e00357202 */ /* 0x000fe20000000f00 */
[----:B------:R-:W-:Y:S01]  /*ad70*/  IMAD.U32 R14, RZ, RZ, UR8 ;  /* 0x00000008ff0e7e24 */ /* 0x000fe2000f8e00ff */
[----:B------:R-:W-:Y:S01]  /*ad80*/  MOV R15, R12 ;  /* 0x0000000c000f7202 */ /* 0x000fe20000000f00 */
[----:B------:R-:W-:Y:S01]  /*ad90*/  ULDC.64 UR8, c[0x0][0xae8] ;  /* 0x0002ba0000087ab9 */ /* 0x000fe20000000a00 */
[C---:B------:R-:W-:Y:S02]  /*ada0*/  IADD3 R29, P3, R36.reuse, 0x4000, RZ ;  /* 0x00004000241d7810 */ /* 0x040fe40007f7e0ff */
[----:B------:R-:W-:-:S02]  /*adb0*/  IADD3 R27, P2, R36, 0x5000, RZ ;  /* 0x00005000241b7810 */ /* 0x000fc40007f5e0ff */
[----:B------:R-:W-:Y:S02]  /*adc0*/  LOP3.LUT R28, R29, 0x380, RZ, 0xc0, !PT ;  /* 0x000003801d1c7812 */ /* 0x000fe400078ec0ff */
[----:B------:R-:W-:Y:S02]  /*add0*/  LOP3.LUT R26, R27, 0x380, RZ, 0xc0, !PT ;  /* 0x000003801b1a7812 */ /* 0x000fe400078ec0ff */
[----:B------:R-:W-:Y:S01]  /*ade0*/  SHF.R.U64 R28, R28, 0x3, RZ ;  /* 0x000000031c1c7819 */ /* 0x000fe200000012ff */
[----:B-1----:R-:W-:Y:S01]  /*adf0*/  @P1 IMAD.HI.U32 R5, R42, R47, RZ ;  /* 0x0000002f2a051227 */ /* 0x002fe200078e00ff */
[----:B------:R-:W-:Y:S02]  /*ae00*/  MOV R4, R42 ;  /* 0x0000002a00047202 */ /* 0x000fe40000000f00 */
[----:B------:R-:W-:Y:S02]  /*ae10*/  F2FP.BF16.F32.PACK_AB R7, R103, R102 ;  /* 0x000000666707723e */ /* 0x000fe400000010ff */
[----:B0-----:R-:W-:-:S02]  /*ae20*/  @P1 SHF.R.U32.HI R4, RZ, R48, R5 ;  /* 0x00000030ff041219 */ /* 0x001fc40000011605 */
[----:B------:R-:W-:Y:S02]  /*ae30*/  MOV R52, R40 ;  /* 0x0000002800347202 */ /* 0x000fe40000000f00 */
[--C-:B------:R-:W-:Y:S01]  /*ae40*/  SHF.R.S32.HI R5, RZ, 0x1f, R4.reuse ;  /* 0x0000001fff057819 */ /* 0x100fe20000011404 */
[----:B------:R-:W-:Y:S01]  /*ae50*/  IMAD.MOV R6, RZ, RZ, -R4 ;  /* 0x000000ffff067224 */ /* 0x000fe200078e0a04 */
[----:B------:R-:W-:Y:S02]  /*ae60*/  IADD3 R12, P0, R4, UR6, RZ ;  /* 0x00000006040c7c10 */ /* 0x000fe4000ff1e0ff */
        /* <DEDUP_REMOVED lines=8> */
[----:B------:R-:W-:Y:S01]  /*aef0*/  SHF.R.U64 R26, R26, 0x3, RZ ;  /* 0x000000031a1a7819 */ /* 0x000fe200000012ff */
[----:B------:R-:W-:Y:S01]  /*af00*/  IMAD R10, R10, UR6, RZ ;  /* 0x000000060a0a7c24 */ /* 0x000fe2000f8e02ff */
[----:B------:R-:W-:Y:S01]  /*af10*/  LOP3.LUT R28, R28, R29, RZ, 0x3c, !PT ;  /* 0x0000001d1c1c7212 */ /* 0x000fe200078e3cff */
[----:B------:R0:W-:Y:S01]  /*af20*/  STSM.16.M88.4 [R15], R4 ;  /* 0x000000040f007844 */ /* 0x0001e20000000200 */
[----:B------:R-:W-:Y:S01]  /*af30*/  IADD3.X R29, RZ, R37, RZ, P3, !PT ;  /* 0x00000025ff1d7210 */ /* 0x000fe20001ffe4ff */
[----:B------:R-:W-:Y:S01]  /*af40*/  IMAD R41, R11, UR7, R10 ;  /* 0x000000070b297c24 */ /* 0x000fe2000f8e020a */
[----:B------:R-:W-:Y:S01]  /*af50*/  ULDC.64 UR6, c[0x0][0xb50] ;  /* 0x0002d40000067ab9 */ /* 0x000fe20000000a00 */
[----:B------:R-:W-:-:S02]  /*af60*/  MOV R14, R8 ;  /* 0x00000008000e7202 */ /* 0x000fc40000000f00 */
[----:B------:R-:W-:Y:S02]  /*af70*/  LOP3.LUT P0, RZ, R184, 0x3, RZ, 0xc0, !PT ;  /* 0x00000003b8ff7812 */ /* 0x000fe4000780c0ff */
[----:B------:R-:W-:Y:S02]  /*af80*/  F2FP.BF16.F32.PACK_AB R8, R105, R104 ;  /* 0x000000686908723e */ /* 0x000fe400000010ff */
[----:B------:R-:W-:Y:S02]  /*af90*/  F2FP.BF16.F32.PACK_AB R9, R107, R106 ;  /* 0x0000006a6b09723e */ /* 0x000fe400000010ff */
[----:B------:R-:W-:Y:S02]  /*afa0*/  F2FP.BF16.F32.PACK_AB R10, R109, R108 ;  /* 0x0000006c6d0a723e */ /* 0x000fe400000010ff */
[----:B------:R-:W-:Y:S01]  /*afb0*/  F2FP.BF16.F32.PACK_AB R11, R111, R110 ;  /* 0x0000006e6f0b723e */ /* 0x000fe200000010ff */
[----:B0-----:R-:W-:Y:S01]  /*afc0*/  VIADD R5, R43, 0x8 ;  /* 0x000000082b057836 */ /* 0x001fe20000000000 */
[----:B------:R-:W-:-:S02]  /*afd0*/  IADD3 R7, R13, R41, RZ ;  /* 0x000000290d077210 */ /* 0x000fc40007ffe0ff */
[----:B------:R-:W-:Y:S01]  /*afe0*/  LEA R40, P3, R12, UR6, 0x2 ;  /* 0x000000060c287c11 */ /* 0x000fe2000f8610ff */
[----:B------:R0:W-:Y:S01]  /*aff0*/  STSM.16.M88.4 [R14], R8 ;  /* 0x000000080e007844 */ /* 0x0001e20000000200 */
[----:B------:R-:W-:Y:S01]  /*b000*/  LOP3.LUT R26, R26, R27, RZ, 0x3c, !PT ;  /* 0x0000001b1a1a7212 */ /* 0x000fe200078e3cff */
[----:B------:R-:W-:Y:S01]  /*b010*/  IMAD.X R27, RZ, RZ, R37, P2 ;  /* 0x000000ffff1b7224 */ /* 0x000fe200010e0625 */
[-C--:B------:R-:W-:Y:S01]  /*b020*/  ISETP.GE.OR P2, PT, R43, R64.reuse, P0 ;  /* 0x000000402b00720c */ /* 0x080fe20000746670 */
[----:B------:R-:W-:Y:S01]  /*b030*/  SHFL.IDX PT, R60, R40, RZ, 0x1c1f ;  /* 0x001c1fff283c7589 */ /* 0x000fe200000e0000 */
[----:B------:R-:W-:Y:S02]  /*b040*/  ISETP.GE.OR P0, PT, R5, R64, P0 ;  /* 0x000000400500720c */ /* 0x000fe40000706670 */
[----:B------:R-:W-:Y:S01]  /*b050*/  LEA.HI.X R41, R12, UR7, R7, 0x2, P3 ;  /* 0x000000070c297c11 */ /* 0x000fe200098f1407 */
[----:B------:R-:W-:Y:S01]  /*b060*/  SHFL.IDX PT, R62, R40, 0x1, 0x1c1f ;  /* 0x003c1f00283e7f89 */ /* 0x000fe200000e0000 */
[----:B------:R-:W-:-:S02]  /*b070*/  F2FP.BF16.F32.PACK_AB R4, R113, R112 ;  /* 0x000000707104723e */ /* 0x000fc400000010ff */
[----:B------:R-:W-:Y:S01]  /*b080*/  F2FP.BF16.F32.PACK_AB R5, R115, R114 ;  /* 0x000000727305723e */ /* 0x000fe200000010ff */
[----:B------:R-:W1:Y:S01]  /*b090*/  SHFL.IDX PT, R61, R41, RZ, 0x1c1f ;  /* 0x001c1fff293d7589 */ /* 0x000e6200000e0000 */
[----:B------:R-:W-:Y:S02]  /*b0a0*/  F2FP.BF16.F32.PACK_AB R6, R117, R116 ;  /* 0x000000747506723e */ /* 0x000fe400000010ff */
[----:B------:R-:W-:Y:S01]  /*b0b0*/  F2FP.BF16.F32.PACK_AB R7, R119, R118 ;  /* 0x000000767707723e */ /* 0x000fe200000010ff */
[----:B------:R-:W2:Y:S01]  /*b0c0*/  SHFL.IDX PT, R63, R41, 0x1, 0x1c1f ;  /* 0x003c1f00293f7f89 */ /* 0x000ea200000e0000 */
[----:B------:R-:W-:Y:S02]  /*b0d0*/  F2FP.BF16.F32.PACK_AB R12, R121, R120 ;  /* 0x00000078790c723e */ /* 0x000fe400000010ff */
[----:B------:R-:W-:Y:S01]  /*b0e0*/  F2FP.BF16.F32.PACK_AB R13, R123, R122 ;  /* 0x0000007a7b0d723e */ /* 0x000fe200000010ff */
[----:B------:R-:W-:Y:S01]  /*b0f0*/  STSM.16.M88.4 [R54], R4 ;  /* 0x0000000436007844 */ /* 0x000fe20000000200 */
[----:B0-----:R-:W-:-:S02]  /*b100*/  F2FP.BF16.F32.PACK_AB R14, R125, R124 ;  /* 0x0000007c7d0e723e */ /* 0x001fc400000010ff */
[----:B------:R-:W-:Y:S02]  /*b110*/  F2FP.BF16.F32.PACK_AB R15, R127, R126 ;  /* 0x0000007e7f0f723e */ /* 0x000fe400000010ff */
[----:B------:R-:W-:Y:S02]  /*b120*/  F2FP.BF16.F32.PACK_AB R8, R129, R128 ;  /* 0x000000808108723e */ /* 0x000fe400000010ff */
[----:B------:R-:W-:Y:S01]  /*b130*/  F2FP.BF16.F32.PACK_AB R9, R131, R130 ;  /* 0x000000828309723e */ /* 0x000fe200000010ff */
[----:B------:R-:W-:Y:S01]  /*b140*/  STSM.16.M88.4 [R53], R12 ;  /* 0x0000000c35007844 */ /* 0x000fe20000000200 */
[----:B------:R-:W-:Y:S02]  /*b150*/  F2FP.BF16.F32.PACK_AB R10, R133, R132 ;  /* 0x00000084850a723e */ /* 0x000fe400000010ff */
[----:B------:R-:W-:Y:S02]  /*b160*/  F2FP.BF16.F32.PACK_AB R11, R135, R134 ;  /* 0x00000086870b723e */ /* 0x000fe400000010ff */
[----:B------:R-:W-:-:S02]  /*b170*/  MOV R65, R44 ;  /* 0x0000002c00417202 */ /* 0x000fc40000000f00 */
[C---:B------:R-:W-:Y:S01]  /*b180*/  IADD3 R33, P5, R36.reuse, 0x2000, RZ ;  /* 0x0000200024217810 */ /* 0x040fe20007fbe0ff */
[----:B------:R-:W-:Y:S01]  /*b190*/  STSM.16.M88.4 [R52], R8 ;  /* 0x0000000834007844 */ /* 0x000fe20000000200 */
[----:B------:R-:W-:Y:S01]  /*b1a0*/  UIMAD UR5, UR12, UR8, URZ ;  /* 0x000000080c0572a4 */ /* 0x000fe2000f8e023f */
[C---:B------:R-:W-:Y:S02]  /*b1b0*/  IADD3 R31, P4, R36.reuse, 0x3000, RZ ;  /* 0x00003000241f7810 */ /* 0x040fe40007f9e0ff */
[----:B------:R0:W-:Y:S01]  /*b1c0*/  STSM.16.M88.4 [R66], R136 ;  /* 0x0000008842007844 */ /* 0x0001e20000000200 */
[----:B------:R-:W-:Y:S01]  /*b1d0*/  UIMAD.WIDE.U32 UR6, UR38, UR8, URZ ;  /* 0x00000008260672a5 */ /* 0x000fe2000f8e003f */
[----:B------:R-:W-:Y:S02]  /*b1e0*/  LOP3.LUT R21, R36, 0x380, RZ, 0xc0, !PT ;  /* 0x0000038024157812 */ /* 0x000fe400078ec0ff */
[----:B------:R-:W-:Y:S01]  /*b1f0*/  STSM.16.M88.4 [R65], R144 ;  /* 0x0000009041007844 */ /* 0x000fe20000000200 */
[----:B------:R-:W-:Y:S01]  /*b200*/  UIMAD UR5, UR38, UR9, UR5 ;  /* 0x00000009260572a4 */ /* 0x000fe2000f8e0205 */
[----:B------:R-:W-:Y:S01]  /*b210*/  LOP3.LUT R32, R33, 0x380, RZ, 0xc0, !PT ;  /* 0x0000038021207812 */ /* 0x000fe200078ec0ff */
[----:B------:R-:W-:Y:S01]  /*b220*/  BAR.SYNC.DEFER_BLOCKING 0x1, 0x100 ;  /* 0x0044000000007b1d */ /* 0x000fe20000010000 */
[----:B------:R-:W-:-:S07]  /*b230*/  LOP3.LUT R30, R31, 0x380, RZ, 0xc0, !PT ;  /* 0x000003801f1e7812 */ /* 0x000fce00078ec0ff */
[----:B0-----:R-:W0:Y:S01]  /*b240*/  @P1 LDC R66, c[0x0][0xbec] ;  /* 0x0002fb00ff421b82 */ /* 0x001e220000000800 */
[----:B------:R-:W-:Y:S01]  /*b250*/  UIMAD UR8, UR13, UR10, URZ ;  /* 0x0000000a0d0872a4 */ /* 0x000fe2000f8e023f */
[----:B------:R-:W-:Y:S01]  /*b260*/  SHF.R.U64 R21, R21, 0x3, RZ ;  /* 0x0000000315157819 */ /* 0x000fe200000012ff */
[----:B------:R-:W-:Y:S01]  /*b270*/  UIADD3 UR7, UR7, UR5, URZ ;  /* 0x0000000507077290 */ /* 0x000fe2000fffe03f */
[----:B------:R-:W-:Y:S01]  /*b280*/  SHF.R.U64 R32, R32, 0x3, RZ ;  /* 0x0000000320207819 */ /* 0x000fe200000012ff */
[----:B-1----:R1:W-:Y:S01]  /*b290*/  @!P2 ST.E desc[UR50][R60.64], R3 ;  /* 0x000000033c00a985 */ /* 0x0023e2000c101932 */
[----:B------:R-:W-:Y:S01]  /*b2a0*/  UIMAD UR5, UR42, UR11, UR8 ;  /* 0x0000000b2a0572a4 */ /* 0x000fe2000f8e0208 */
[----:B------:R-:W-:Y:S02]  /*b2b0*/  SHF.R.U64 R30, R30, 0x3, RZ ;  /* 0x000000031e1e7819 */ /* 0x000fe400000012ff */
[----:B--2---:R2:W-:Y:S01]  /*b2c0*/  @!P0 ST.E desc[UR50][R62.64], R0 ;  /* 0x000000003e008985 */ /* 0x0045e2000c101932 */
[----:B------:R-:W-:Y:S01]  /*b2d0*/  UIMAD.WIDE.U32 UR6, UR42, UR10, UR6 ;  /* 0x0000000a2a0672a5 */ /* 0x000fe2000f8e0006 */
[----:B------:R-:W-:Y:S01]  /*b2e0*/  LOP3.LUT R36, R21, R36, RZ, 0x3c, !PT ;  /* 0x0000002415247212 */ /* 0x000fe200078e3cff */
[--C-:B------:R-:W-:Y:S01]  /*b2f0*/  IMAD.X R21, RZ, RZ, R37.reuse, P6 ;  /* 0x000000ffff157224 */ /* 0x100fe200030e0625 */
[----:B------:R3:W5:Y:S01]  /*b300*/  LD.E.128 R12, desc[UR50][R24.64] ;  /* 0x00000032180c7980 */ /* 0x000762000c101d00 */
[----:B------:R-:W-:Y:S01]  /*b310*/  LOP3.LUT R32, R32, R33, RZ, 0x3c, !PT ;  /* 0x0000002120207212 */ /* 0x000fe200078e3cff */
[----:B------:R-:W-:Y:S01]  /*b320*/  ULDC.64 UR8, c[0x0][0xae0] ;  /* 0x0002b80000087ab9 */ /* 0x000fe20000000a00 */
[----:B------:R-:W-:Y:S01]  /*b330*/  LOP3.LUT R30, R30, R31, RZ, 0x3c, !PT ;  /* 0x0000001f1e1e7212 */ /* 0x000fe200078e3cff */
[----:B-1----:R-:W1:Y:S01]  /*b340*/  @P1 LDC R61, c[0x0][0xbf0] ;  /* 0x0002fc00ff3d1b82 */ /* 0x002e620000000800 */
[----:B--2---:R-:W-:Y:S01]  /*b350*/  IMAD R0, R19, 0x20, R22 ;  /* 0x0000002013007824 */ /* 0x004fe200078e0216 */
[----:B------:R-:W-:Y:S01]  /*b360*/  UIADD3 UR5, UR7, UR5, URZ ;  /* 0x0000000507057290 */ /* 0x000fe2000fffe03f */
[----:B------:R-:W-:Y:S01]  /*b370*/  IMAD.X R33, RZ, RZ, R37, P5 ;  /* 0x000000ffff217224 */ /* 0x000fe200028e0625 */
[----:B------:R2:W5:Y:S01]  /*b380*/  LD.E.128 R8, desc[UR50][R20.64] ;  /* 0x0000003214087980 */ /* 0x000562000c101d00 */
[----:B---3--:R-:W-:-:S02]  /*b390*/  VIADD R25, R0, UR37 ;  /* 0x0000002500197c36 */ /* 0x008fc40008000000 */
[----:B------:R-:W-:Y:S01]  /*b3a0*/  IMAD.X R31, RZ, RZ, R37, P4 ;  /* 0x000000ffff1f7224 */ /* 0x000fe200020e0625 */
[----:B------:R-:W5:Y:S01]  /*b3b0*/  LD.E.128 R48, desc[UR50][R36.64] ;  /* 0x0000003224307980 */ /* 0x000f62000c101d00 */
[----:B0-----:R-:W-:-:S03]  /*b3c0*/  @P1 IMAD.HI.U32 R0, R25, R66, RZ ;  /* 0x0000004219001227 */ /* 0x001fc600078e00ff */
[----:B------:R-:W5:Y:S01]  /*b3d0*/  LD.E.128 R44, desc[UR50][R34.64] ;  /* 0x00000032222c7980 */ /* 0x000f62000c101d00 */
[----:B------:R-:W-:Y:S01]  /*b3e0*/  IMAD.MOV.U32 R3, RZ, RZ, R25 ;  /* 0x000000ffff037224 */ /* 0x000fe200078e0019 */
[----:B--2---:R-:W-:Y:S01]  /*b3f0*/  MOV R20, UR6 ;  /* 0x0000000600147c02 */ /* 0x004fe20008000f00 */
[----:B------:R-:W-:Y:S01]  /*b400*/  IMAD.U32 R21, RZ, RZ, UR7 ;  /* 0x00000007ff157e24 */ /* 0x000fe2000f8e00ff */
[----:B------:R-:W5:Y:S04]  /*b410*/  LD.E.128 R40, desc[UR50][R32.64] ;  /* 0x0000003220287980 */ /* 0x000f68000c101d00 */
[----:B------:R-:W5:Y:S01]  /*b420*/  LD.E.128 R4, desc[UR50][R30.64] ;  /* 0x000000321e047980 */ /* 0x000f62000c101d00 */
[----:B-1----:R-:W-:Y:S01]  /*b430*/  @P1 SHF.R.U32.HI R3, RZ, R61, R0 ;  /* 0x0000003dff031219 */ /* 0x002fe20000011600 */
[----:B------:R-:W-:-:S02]  /*b440*/  ULDC.64 UR6, c[0x0][0xad8] ;  /* 0x0002b60000067ab9 */ /* 0x000fc40000000a00 */
[----:B------:R-:W5:Y:S01]  /*b450*/  LD.E.128 R56, desc[UR50][R28.64] ;  /* 0x000000321c387980 */ /* 0x000f62000c101d00 */
[--C-:B------:R-:W-:Y:S01]  /*b460*/  SHF.R.S32.HI R0, RZ, 0x1f, R3.reuse ;  /* 0x0000001fff007819 */ /* 0x100fe20000011403 */
[----:B------:R-:W-:Y:S02]  /*b470*/  IMAD.MOV R24, RZ, RZ, -R3 ;  /* 0x000000ffff187224 */ /* 0x000fe400078e0a03 */
[----:B------:R-:W-:Y:S01]  /*b480*/  IMAD.U32 R21, RZ, RZ, UR5 ;  /* 0x00000005ff157e24 */ /* 0x000fe2000f8e00ff */
[----:B------:R0:W5:Y:S01]  /*b490*/  LD.E.128 R52, desc[UR50][R26.64] ;  /* 0x000000321a347980 */ /* 0x000162000c101d00 */
[----:B------:R-:W-:Y:S02]  /*b4a0*/  IMAD R0, R0, UR8, RZ ;  /* 0x0000000800007c24 */ /* 0x000fe4000f8e02ff */
[----:B------:R-:W-:Y:S01]  /*b4b0*/  IMAD R39, R39, R24, R25 ;  /* 0x0000001827277224 */ /* 0x000fe200078e0219 */
[----:B------:R-:W-:Y:S01]  /*b4c0*/  @!PT LDS RZ, [RZ] ;  /* 0x00000000fffff984 */ /* 0x000fe20000000800 */
[----:B------:R-:W-:Y:S01]  /*b4d0*/  @!PT LDS RZ, [RZ] ;  /* 0x00000000fffff984 */ /* 0x000fe20000000800 */
[----:B------:R-:W-:Y:S01]  /*b4e0*/  @!PT LDS RZ, [RZ] ;  /* 0x00000000fffff984 */ /* 0x000fe20000000800 */
[----:B------:R-:W-:Y:S01]  /*b4f0*/  @!PT LDS RZ, [RZ] ;  /* 0x00000000fffff984 */ /* 0x000fe20000000800 */
[----:B------:R1:W-:Y:S06]  /*b500*/  MEMBAR.ALL.CTA ;  /* 0x0000000000007992 */ /* 0x0003ec0000008000 */
[----:B-1----:R-:W1:Y:S01]  /*b510*/  FENCE.VIEW.ASYNC.S ;  /* 0x00000000000073c6 */ /* 0x002e620000000000 */
[----:B------:R-:W-:-:S02]  /*b520*/  IMAD R25, R3, UR9, R0 ;  /* 0x0000000903197c24 */ /* 0x000fc4000f8e0200 */
[----:B------:R-:W-:Y:S01]  /*b530*/  IMAD.WIDE.U32 R20, R3, UR8, R20 ;  /* 0x0000000803147c25 */ /* 0x000fe2000f8e0014 */
[----:B------:R-:W-:-:S03]  /*b540*/  SHF.R.S32.HI R0, RZ, 0x1f, R39 ;  /* 0x0000001fff007819 */ /* 0x000fc60000011427 */
[----:B------:R-:W-:Y:S02]  /*b550*/  IMAD.IADD R21, R21, 0x1, R25 ;  /* 0x0000000115157824 */ /* 0x000fe400078e0219 */
[----:B------:R-:W-:Y:S02]  /*b560*/  IMAD R0, R0, UR6, RZ ;  /* 0x0000000600007c24 */ /* 0x000fe4000f8e02ff */
[----:B0-----:R-:W-:Y:S02]  /*b570*/  VIADD R27, R22, UR37 ;  /* 0x00000025161b7c36 */ /* 0x001fe40008000000 */
[C---:B------:R-:W-:Y:S02]  /*b580*/  IMAD R25, R39.reuse, UR7, R0 ;  /* 0x0000000727197c24 */ /* 0x040fe4000f8e0200 */
[----:B------:R-:W-:Y:S01]  /*b590*/  IMAD.WIDE.U32 R20, R39, UR6, R20 ;  /* 0x0000000627147c25 */ /* 0x000fe2000f8e0014 */
[CC--:B------:R-:W-:Y:S01]  /*b5a0*/  ISETP.GE.AND P2, PT, R27.reuse, R64.reuse, PT ;  /* 0x000000401b00720c */ /* 0x0c0fe20003f46270 */
[----:B------:R-:W-:Y:S01]  /*b5b0*/  ULDC.64 UR6, c[0x0][0xa80] ;  /* 0x0002a00000067ab9 */ /* 0x000fe20000000a00 */
[----:B------:R-:W-:Y:S01]  /*b5c0*/  IADD3 R3, R27, 0x20, RZ ;  /* 0x000000201b037810 */ /* 0x000fe20007ffe0ff */
[----:B------:R-:W-:Y:S01]  /*b5d0*/  IMAD.IADD R21, R21, 0x1, R25 ;  /* 0x0000000115157824 */ /* 0x000fe200078e0219 */
[----:B------:R-:W-:Y:S01]  /*b5e0*/  LEA R0, P3, R20, UR6, 0x1 ;  /* 0x0000000614007c11 */ /* 0x000fe2000f8608ff */
[----:B------:R-:W-:Y:S01]  /*b5f0*/  VIADD R38, R38, 0x28820 ;  /* 0x0002882026267836 */ /* 0x000fe20000000000 */
[----:B------:R-:W-:Y:S01]  /*b600*/  ISETP.GE.AND P0, PT, R3, R64, PT ;  /* 0x000000400300720c */ /* 0x000fe20003f06270 */
[----:B------:R-:W-:Y:S01]  /*b610*/  VIADD R3, R27, 0x40 ;  /* 0x000000401b037836 */ /* 0x000fe20000000000 */
[----:B------:R-:W-:-:S02]  /*b620*/  LEA.HI.X R26, R20, UR7, R21, 0x1, P3 ;  /* 0x00000007141a7c11 */ /* 0x000fc400098f0c15 */
        /* <DEDUP_REMOVED lines=10> */
[-C--:B-1----:R-:W-:Y:S02]  /*b6d0*/  @!P2 LEA R20, P4, R2, R25.reuse, 0x1 ;  /* 0x000000190214a211 */ /* 0x082fe400078808ff */
[----:B------:R-:W-:Y:S02]  /*b6e0*/  @!P3 LEA R24, P5, R18, R25, 0x1 ;  /* 0x000000191218b211 */ /* 0x000fe400078a08ff */
[-C--:B--2---:R-:W-:Y:S02]  /*b6f0*/  @!P2 LEA.HI.X R21, R2, R3.reuse, R189, 0x1, P4 ;  /* 0x000000030215a211 */ /* 0x084fe400020f0cbd */
[----:B------:R-:W-:-:S03]  /*b700*/  @!P3 LEA.HI.X R25, R18, R3, R188, 0x1, P5 ;  /* 0x000000031219b211 */ /* 0x000fc600028f0cbc */
[----:B-----5:R3:W-:Y:S04]  /*b710*/  @!P2 ST.E.128 desc[UR50][R20.64], R48 ;  /* 0x000000301400a985 */ /* 0x0207e8000c101d32 */
[----:B------:R3:W-:Y:S02]  /*b720*/  @!P3 ST.E.128 desc[UR50][R24.64], R56 ;  /* 0x000000381800b985 */ /* 0x0007e4000c101d32 */
.L_x_8907:
[----:B------:R-:W-:Y:S05]  /*b730*/  BSYNC B1 ;  /* 0x0000000000017941 */ /* 0x000fea0003800000 */
.L_x_8906:
[----:B--2---:R2:W4:Y:S01]  /*b740*/  SHFL.IDX PT, R3, R26, 0x1, 0x181f ;  /* 0x00381f001a037f89 */ /* 0x00452200000e0000 */
[----:B------:R-:W-:Y:S03]  /*b750*/  BSSY B1, `(.L_x_8908) ;  /* 0x000000c000017945 */ /* 0x000fe60003800000 */
[----:B-1-3--:R2:W1:Y:S01]  /*b760*/  SHFL.IDX PT, R25, R0, 0x1, 0x181f ;  /* 0x00381f0000197f89 */ /* 0x00a46200000e0000 */
        /* <DEDUP_REMOVED lines=8> */
[----:B-----5:R3:W-:Y:S04]  /*b7f0*/  @!P3 ST.E.128 desc[UR50][R20.64], R44 ;  /* 0x0000002c1400b985 */ /* 0x0207e8000c101d32 */
[----:B------:R3:W-:Y:S02]  /*b800*/  @!P4 ST.E.128 desc[UR50][R24.64], R52 ;  /* 0x000000341800c985 */ /* 0x0007e4000c101d32 */
.L_x_8909:
[----:B------:R-:W-:Y:S05]  /*b810*/  BSYNC B1 ;  /* 0x0000000000017941 */ /* 0x000fea0003800000 */
.L_x_8908:
[----:B----4-:R4:W0:Y:S01]  /*b820*/  SHFL.IDX PT, R3, R26, 0x2, 0x181f ;  /* 0x00581f001a037f89 */ /* 0x01082200000e0000 */
        /* <DEDUP_REMOVED lines=8> */
[-C--:B0-----:R-:W-:Y:S02]  /*b8b0*/  @!P2 LEA.HI.X R21, R2, R3.reuse, R189, 0x1, P0 ;  /* 0x000000030215a211 */ /* 0x081fe400000f0cbd */
[----:B------:R-:W-:-:S03]  /*b8c0*/  @!P3 LEA.HI.X R25, R18, R3, R188, 0x1, P1 ;  /* 0x000000031219b211 */ /* 0x000fc600008f0cbc */
[----:B-----5:R3:W-:Y:S04]  /*b8d0*/  @!P2 ST.E.128 desc[UR50][R20.64], R40 ;  /* 0x000000281400a985 */ /* 0x0207e8000c101d32 */
[----:B------:R3:W-:Y:S02]  /*b8e0*/  @!P3 ST.E.128 desc[UR50][R24.64], R12 ;  /* 0x0000000c1800b985 */ /* 0x0007e4000c101d32 */
.L_x_8911:
[----:B------:R-:W-:Y:S05]  /*b8f0*/  BSYNC B1 ;  /* 0x0000000000017941 */ /* 0x000fea0003800000 */
.L_x_8910:
[----:B0-----:R-:W-:Y:S01]  /*b900*/  VIADD R3, R27, 0x60 ;  /* 0x000000601b037836 */ /* 0x001fe20000000000 */
[----:B---3-5:R0:W3:Y:S04]  /*b910*/  SHFL.IDX PT, R15, R26, 0x3, 0x181f ;  /* 0x00781f001a0f7f89 */ /* 0x0280e800000e0000 */
[----:B------:R-:W-:Y:S01]  /*b920*/  ISETP.GE.AND P0, PT, R3, R64, PT ;  /* 0x000000400300720c */ /* 0x000fe20003f06270 */
[----:B------:R0:W0:-:S12]  /*b930*/  SHFL.IDX PT, R21, R0, 0x3, 0x181f ;  /* 0x00781f0000157f89 */ /* 0x00001800000e0000 */
[----:B------:R-:W-:Y:S05]  /*b940*/  @P0 BRA `(.L_x_8912) ;  /* 0x0000000800800947 */ /* 0x000fea0003800000 */
[----:B------:R-:W-:Y:S02]  /*b950*/  ULDC UR5, c[0x0][0xac8] ;  /* 0x0002b20000057ab9 */ /* 0x000fe40000000800 */
[----:B------:R-:W-:-:S13]  /*b960*/  ISETP.GE.AND P1, PT, R2, UR5, PT ;  /* 0x0000000502007c0c */ /* 0x000fda000bf26270 */
[----:B0-----:R-:W-:-:S04]  /*b970*/  @!P1 LEA R12, P0, R2, R21, 0x1 ;  /* 0x00000015020c9211 */ /* 0x001fc800078008ff */
[----:B---3--:R-:W-:Y:S02]  /*b980*/  @!P1 LEA.HI.X R13, R2, R15, R189, 0x1, P0 ;  /* 0x0000000f020d9211 */ /* 0x008fe400000f0cbd */
[----:B------:R-:W-:-:S03]  /*b990*/  ISETP.GE.AND P0, PT, R18, UR5, PT ;  /* 0x0000000512007c0c */ /* 0x000fc6000bf06270 */
[----:B------:R0:W-:Y:S10]  /*b9a0*/  @!P1 ST.E.128 desc[UR50][R12.64], R4 ;  /* 0x000000040c009985 */ /* 0x0001f4000c101d32 */
[----:B------:R-:W-:Y:S05]  /*b9b0*/  @P0 BRA `(.L_x_8912) ;  /* 0x0000000800640947 */ /* 0x000fea0003800000 */
[----:B0-----:R-:W-:-:S04]  /*b9c0*/  LEA R4, P0, R18, R21, 0x1 ;  /* 0x0000001512047211 */ /* 0x001fc800078008ff */
[----:B------:R-:W-:-:S05]  /*b9d0*/  LEA.HI.X R5, R18, R15, R188, 0x1, P0 ;  /* 0x0000000f12057211 */ /* 0x000fca00000f0cbc */
[----:B------:R0:W-:Y:S01]  /*b9e0*/  ST.E.128 desc[UR50][R4.64], R8 ;  /* 0x0000000804007985 */ /* 0x0001e2000c101d32 */
[----:B------:R-:W-:Y:S05]  /*b9f0*/  BRA `(.L_x_8912) ;  /* 0x0000000800547947 */ /* 0x000fea0003800000 */
.L_x_8905:
[----:B------:R-:W0:Y:S01]  /*ba00*/  LDC R10, c[0x0][0xbe8] ;  /* 0x0002fa00ff0a7b82 */ /* 0x000e220000000800 */
[----:B------:R-:W-:Y:S01]  /*ba10*/  ISETP.GE.AND P0, PT, R190, 0x80, PT ;  /* 0x00000080be00780c */ /* 0x000fe20003f06270 */
[----:B------:R-:W-:Y:S01]  /*ba20*/  USHF.R.S32.HI UR8, URZ, 0x1f, UR38 ;  /* 0x0000001f3f087899 */ /* 0x000fe20008011426 */
[----:B------:R-:W-:Y:S01]  /*ba30*/  BSSY B1, `(.L_x_8913) ;  /* 0x000002f000017945 */ /* 0x000fe20003800000 */
[----:B------:R-:W-:Y:S01]  /*ba40*/  USHF.R.S32.HI UR9, URZ, 0x1f, UR42 ;  /* 0x0000001f3f097899 */ /* 0x000fe2000801142a */
[----:B------:R-:W-:Y:S02]  /*ba50*/  LEA R8, R19, R22, 0x5 ;  /* 0x0000001613087211 */ /* 0x000fe400078e28ff */
        /* <DEDUP_REMOVED lines=39> */
[----:B------:R-:W-:-:S04]  /*bcd0*/  LEA R6, P0, R4, UR6, 0x2 ;  /* 0x0000000604067c11 */ /* 0x000fc8000f8010ff */
[----:B------:R-:W-:-:S04]  /*bce0*/  IADD3 R3, R5, R7, RZ ;  /* 0x0000000705037210 */ /* 0x000fc80007ffe0ff */
[----:B------:R-:W-:Y:S01]  /*bcf0*/  LEA.HI.X R7, R4, UR7, R3, 0x2, P0 ;  /* 0x0000000704077c11 */ /* 0x000fe200080f1403 */
[----:B------:R-:W-:-:S05]  /*bd00*/  IMAD.MOV.U32 R3, RZ, RZ, -0x800000 ;  /* 0xff800000ff037424 */ /* 0x000fca00078e00ff */
[----:B------:R2:W-:Y:S02]  /*bd10*/  STG.E desc[UR50][R6.64], R3 ;  /* 0x0000000306007986 */ /* 0x0005e4000c101932 */
.L_x_8914:
[----:B------:R-:W-:Y:S05]  /*bd20*/  BSYNC B1 ;  /* 0x0000000000017941 */ /* 0x000fea0003800000 */
.L_x_8913:
        /* <DEDUP_REMOVED lines=17> */
[----:B------:R-:W-:Y:S01]  /*be40*/  UIADD3 UR5, UR7, UR5, URZ ;  /* 0x0000000507057290 */ /* 0x000fe2000fffe03f */
[----:B------:R-:W-:Y:S01]  /*be50*/  MOV R4, UR6 ;  /* 0x0000000600047c02 */ /* 0x000fe20008000f00 */
[----:B------:R-:W-:-:S02]  /*be60*/  IMAD R0, R0, UR8, RZ ;  /* 0x0000000800007c24 */ /* 0x000fc4000f8e02ff */
        /* <DEDUP_REMOVED lines=35> */
.L_x_8916:
[----:B------:R-:W-:Y:S05]  /*c0a0*/  BSYNC B1 ;  /* 0x0000000000017941 */ /* 0x000fea0003800000 */
.L_x_8915:
        /* <DEDUP_REMOVED lines=13> */
.L_x_8918:
[----:B------:R-:W-:Y:S05]  /*c180*/  BSYNC B1 ;  /* 0x0000000000017941 */ /* 0x000fea0003800000 */
.L_x_8917:
        /* <DEDUP_REMOVED lines=11> */
[----:B------:R3:W-:Y:S04]  /*c240*/  @!P2 ST.E.128 desc[UR50][R10.64], RZ ;  /* 0x000000ff0a00a985 */ /* 0x0007e8000c101d32 */
[----:B------:R3:W-:Y:S02]  /*c250*/  @!P3 ST.E.128 desc[UR50][R4.64], RZ ;  /* 0x000000ff0400b985 */ /* 0x0007e4000c101d32 */
.L_x_8920:
[----:B------:R-:W-:Y:S05]  /*c260*/  BSYNC B1 ;  /* 0x0000000000017941 */ /* 0x000fea0003800000 */
.L_x_8919:
[----:B------:R-:W-:Y:S01]  /*c270*/  VIADD R0, R8, 0x60 ;  /* 0x0000006008007836 */ /* 0x000fe20000000000 */
[----:B0-----:R0:W0:Y:S04]  /*c280*/  SHFL.IDX PT, R3, R7, 0x3, 0x181f ;  /* 0x00781f0007037f89 */ /* 0x00102800000e0000 */
[----:B------:R-:W-:Y:S01]  /*c290*/  ISETP.GE.AND P0, PT, R0, R9, PT ;  /* 0x000000090000720c */ /* 0x000fe20003f06270 */
[----:B-1-3--:R1:W3:-:S12]  /*c2a0*/  SHFL.IDX PT, R5, R6, 0x3, 0x181f ;  /* 0x00781f0006057f89 */ /* 0x00a2d800000e0000 */
[----:B-1----:R-:W-:Y:S05]  /*c2b0*/  @P0 BRA `(.L_x_8912) ;  /* 0x0000000000240947 */ /* 0x002fea0003800000 */
[----:B------:R-:W-:Y:S02]  /*c2c0*/  ULDC UR5, c[0x0][0xac8] ;  /* 0x0002b20000057ab9 */ /* 0x000fe40000000800 */
[----:B------:R-:W-:Y:S02]  /*c2d0*/  ISETP.GE.AND P2, PT, R2, UR5, PT ;  /* 0x0000000502007c0c */ /* 0x000fe4000bf46270 */
[----:B------:R-:W-:-:S11]  /*c2e0*/  ISETP.GE.AND P3, PT, R18, UR5, PT ;  /* 0x0000000512007c0c */ /* 0x000fd6000bf66270 */
[-C--:B--234-:R-:W-:Y:S02]  /*c2f0*/  @!P2 LEA R6, P0, R2, R5.reuse, 0x1 ;  /* 0x000000050206a211 */ /* 0x09cfe400078008ff */
[----:B------:R-:W-:Y:S02]  /*c300*/  @!P3 LEA R4, P1, R18, R5, 0x1 ;  /* 0x000000051204b211 */ /* 0x000fe400078208ff */
[-C--:B0-----:R-:W-:Y:S02]  /*c310*/  @!P2 LEA.HI.X R7, R2, R3.reuse, R189, 0x1, P0 ;  /* 0x000000030207a211 */ /* 0x081fe400000f0cbd */
[----:B------:R-:W-:-:S03]  /*c320*/  @!P3 LEA.HI.X R5, R18, R3, R188, 0x1, P1 ;  /* 0x000000031205b211 */ /* 0x000fc600008f0cbc */
[----:B------:R1:W-:Y:S04]  /*c330*/  @!P2 ST.E.128 desc[UR50][R6.64], RZ ;  /* 0x000000ff0600a985 */ /* 0x0003e8000c101d32 */
[----:B------:R1:W-:Y:S02]  /*c340*/  @!P3 ST.E.128 desc[UR50][R4.64], RZ ;  /* 0x000000ff0400b985 */ /* 0x0003e4000c101d32 */
.L_x_8912:
[----:B------:R-:W-:Y:S05]  /*c350*/  BSYNC B0 ;  /* 0x0000000000007941 */ /* 0x000fea0003800000 */
.L_x_8904:
[----:B------:R-:W-:Y:S02]  /*c360*/  ULDC UR5, c[0x0][0xc38] ;  /* 0x00030e0000057ab9 */ /* 0x000fe40000000800 */
[----:B------:R-:W-:-:S06]  /*c370*/  UISETP.GE.AND UP0, UPT, UR4, UR5, UPT ;  /* 0x000000050400728c */ /* 0x000fcc000bf06270 */
[----:B------:R-:W-:-:S13]  /*c380*/  PLOP3.LUT P0, PT, PT, PT, UP0, 0x80, 0x0 ;  /* 0x000000000000781c */ /* 0x000fda0003f0f008 */
[----:B------:R-:W-:Y:S05]  /*c390*/  @!P0 BRA `(.L_x_8921) ;  /* 0xffffff4800488947 */ /* 0x000fea000383ffff */
[----:B------:R-:W-:Y:S05]  /*c3a0*/  EXIT ;  /* 0x000000000000794d */ /* 0x000fea0003800000 */
.L_x_8863:
[----:B------:R-:W-:-:S08]  /*c3b0*/  NOP ;  /* 0x0000000000007918 */ /* 0x000fd00000000000 */
[----:B------:R-:W0:-:S00]  /*c3c0*/  USETMAXREG.DEALLOC.CTAPOOL 0x28 ;  /* 0x00000028000079c8 */ /* 0x000e0000080e0500 */
[----:B0-----:R-:W-:-:S06]  /*c3d0*/  LOP3.LUT R0, R0, 0x3, RZ, 0xc0, !PT ;  /* 0x0000000300007812 */ /* 0x001fcc00078ec0ff */
[----:B------:R-:W0:Y:S01]  /*c3e0*/  S2UR UR5, SR_CTAID.X ;  /* 0x00000000000579c3 */ /* 0x000e220000002500 */
[----:B------:R-:W-:Y:S01]  /*c3f0*/  LOP3.LUT R19, R19, 0xfffffeff, RZ, 0xc0, !PT ;  /* 0xfffffeff13137812 */ /* 0x000fe200078ec0ff */
[----:B------:R-:W-:Y:S01]  /*c400*/  IMAD.MOV.U32 R23, RZ, RZ, RZ ;  /* 0x000000ffff177224 */ /* 0x000fe200078e00ff */
[----:B------:R-:W-:Y:S01]  /*c410*/  MOV R26, 0x1 ;  /* 0x00000001001a7802 */ /* 0x000fe20000000f00 */
[----:B------:R1:W2:Y:S01]  /*c420*/  SHFL.IDX PT, R2, R0, RZ, 0x1f ;  /* 0x00001fff00027589 */ /* 0x0002a200000e0000 */
[----:B------:R-:W-:-:S03]  /*c430*/  IMAD.MOV.U32 R36, RZ, RZ, RZ ;  /* 0x000000ffff247224 */ /* 0x000fc600078e00ff */
        /* <DEDUP_REMOVED lines=9> */
[----:B------:R-:W-:Y:S01]  /*c4d0*/  UISETP.NE.U32.AND UP0, UPT, UR6, URZ, UPT ;  /* 0x0000003f0600728c */ /* 0x000fe2000bf05070 */
[----:B------:R-:W-:Y:S01]  /*c4e0*/  LOP3.LUT R19, R19, 0xfffffffe, RZ, 0xc0, !PT ;  /* 0xfffffffe13137812 */ /* 0x000fe200078ec0ff */
[----:B------:R-:W1:Y:S01]  /*c4f0*/  S2UR UR8, SR_CgaCtaId ;  /* 0x00000000000879c3 */ /* 0x000e620000008800 */
[----:B------:R-:W-:Y:S01]  /*c500*/  ULDC UR4, c[0x0][0x424] ;  /* 0x0001090000047ab9 */ /* 0x000fe20000000800 */
[----:B------:R-:W-:Y:S01]  /*c510*/  UISETP.NE.AND.EX UP0, UPT, UR7, URZ, UPT, UP0 ;  /* 0x0000003f0700728c */ /* 0x000fe2000bf05300 */
[----:B------:R-:W-:Y:S01]  /*c520*/  IMAD.U32 R34, RZ, RZ, UR5 ;  /* 0x00000005ff227e24 */ /* 0x000fe2000f8e00ff */
[----:B------:R-:W-:Y:S01]  /*c530*/  ULDC UR39, c[0x0][0x288] ;  /* 0x0000a20000277ab9 */ /* 0x000fe20000000800 */
[----:B------:R-:W-:Y:S01]  /*c540*/  ULDC.64 UR6, c[0x0][0x2f0] ;  /* 0x0000bc0000067ab9 */ /* 0x000fe20000000a00 */
[----:B------:R-:W-:Y:S01]  /*c550*/  USEL UR4, UR4, 0x1, UP0 ;  /* 0x0000000104047887 */ /* 0x000fe20008000000 */
[----:B------:R-:W-:Y:S01]  /*c560*/  MOV R26, 0x1 ;  /* 0x00000001001a7802 */ /* 0x000fe20000000f00 */
[----:B------:R-:W-:Y:S01]  /*c570*/  ULDC UR38, c[0x0][0x448] ;  /* 0x0001120000267ab9 */ /* 0x000fe20000000800 */
[----:B------:R-:W-:Y:S01]  /*c580*/  IMAD.MOV.U32 R36, RZ, RZ, RZ ;  /* 0x000000ffff247224 */ /* 0x000fe200078e00ff */
[----:B------:R-:W-:Y:S01]  /*c590*/  UIMAD UR37, UR4, UR6, URZ ;  /* 0x00000006042572a4 */ /* 0x000fe2000f8e023f */
[----:B------:R-:W-:Y:S01]  /*c5a0*/  IMAD.MOV.U32 R23, RZ, RZ, RZ ;  /* 0x000000ffff177224 */ /* 0x000fe200078e00ff */
[----:B------:R-:W-:Y:S01]  /*c5b0*/  UIMAD UR38, UR38, UR39, URZ ;  /* 0x00000027262672a4 */ /* 0x000fe2000f8e023f */
[----:B------:R-:W-:Y:S01]  /*c5c0*/  UMOV UR6, 0x400 ;  /* 0x0000040000067882 */ /* 0x000fe20000000000 */
[----:B------:R-:W-:-:S02]  /*c5d0*/  UIADD3 UR4, UR37, 0x7f, URZ ;  /* 0x0000007f25047890 */ /* 0x000fc4000fffe03f */
[----:B------:R-:W-:Y:S02]  /*c5e0*/  ULOP3.LUT UR45, UR36, 0x2, URZ, 0xfc, !UPT ;  /* 0x00000002242d7892 */ /* 0x000fe4000f8efc3f */
[----:B------:R-:W-:Y:S02]  /*c5f0*/  USHF.R.S32.HI UR5, URZ, 0x1f, UR4 ;  /* 0x0000001f3f057899 */ /* 0x000fe40008011404 */
[----:B------:R-:W-:Y:S02]  /*c600*/  UIADD3 UR39, UR37, 0x80, -UR39 ;  /* 0x0000008025277890 */ /* 0x000fe4000fffe827 */
[----:B------:R-:W-:Y:S02]  /*c610*/  ULEA.HI UR5, UR5, UR4, URZ, 0x7 ;  /* 0x0000000405057291 */ /* 0x000fe4000f8f383f */
[----:B-1----:R-:W-:Y:S01]  /*c620*/  ULEA UR6, UR8, UR6, 0x18 ;  /* 0x0000000608067291 */ /* 0x002fe2000f8ec03f */
[C---:B0-----:R-:W-:Y:S01]  /*c630*/  IMAD.SHL.U32 R30, R5.reuse, 0x8, RZ ;  /* 0x00000008051e7824 */ /* 0x041fe200078e00ff */
[----:B------:R-:W-:Y:S01]  /*c640*/  LOP3.LUT R4, R5, 0x7f, RZ, 0xc0, !PT ;  /* 0x0000007f05047812 */ /* 0x000fe200078ec0ff */
[----:B------:R-:W-:-:S03]  /*c650*/  USHF.R.S32.HI UR40, URZ, 0x7, UR5 ;  /* 0x000000073f287899 */ /* 0x000fc60008011405 */
[----:B------:R-:W-:Y:S01]  /*c660*/  IMAD.U32 R16, RZ, RZ, UR6 ;  /* 0x00000006ff107e24 */ /* 0x000fe2000f8e00ff */
[C---:B------:R-:W-:Y:S01]  /*c670*/  LOP3.LUT R0, R30.reuse, 0x1f8, RZ, 0xc0, !PT ;  /* 0x000001f81e007812 */ /* 0x040fe200078ec0ff */
[----:B------:R-:W-:Y:S01]  /*c680*/  ULDC UR46, c[0x0][0xc] ;  /* 0x00000300002e7ab9 */ /* 0x000fe20000000800 */
[----:B------:R-:W-:Y:S02]  /*c690*/  LOP3.LUT R35, R30, 0x38, RZ, 0xc0, !PT ;  /* 0x000000381e237812 */ /* 0x000fe400078ec0ff */
[----:B------:R-:W-:Y:S02]  /*c6a0*/  LOP3.LUT R3, R0, 0x38, R5, 0x78, !PT ;  /* 0x0000003800037812 */ /* 0x000fe400078e7805 */
[----:B------:R-:W-:Y:S02]  /*c6b0*/  LOP3.LUT R0, R35, 0x40, RZ, 0xfc, !PT ;  /* 0x0000004023007812 */ /* 0x000fe400078efcff */
[----:B------:R-:W-:Y:S02]  /*c6c0*/  LOP3.LUT R30, R3, 0x200, R30, 0xf8, !PT ;  /* 0x00000200031e7812 */ /* 0x000fe400078ef81e */
[----:B------:R-:W-:-:S02]  /*c6d0*/  ISETP.GE.AND P1, PT, R0, UR7, PT ;  /* 0x0000000700007c0c */ /* 0x000fc4000bf26270 */
[----:B------:R-:W-:Y:S01]  /*c6e0*/  ISETP.GE.AND P2, PT, R0, UR9, PT ;  /* 0x0000000900007c0c */ /* 0x000fe2000bf46270 */
[----:B------:R-:W-:Y:S01]  /*c6f0*/  IMAD R33, R30, 0x2, R16 ;  /* 0x000000021e217824 */ /* 0x000fe200078e0210 */
[----:B------:R-:W-:Y:S01]  /*c700*/  ISETP.GE.AND P0, PT, R0, UR7, PT ;  /* 0x0000000700007c0c */ /* 0x000fe2000bf06270 */
[----:B------:R-:W-:Y:S01]  /*c710*/  IMAD.SHL.U32 R0, R5, 0x10, RZ ;  /* 0x0000001005007824 */ /* 0x000fe200078e00ff */
[----:B------:R-:W-:-:S04]  /*c720*/  SHF.R.U32.HI R37, RZ, 0x3, R4 ;  /* 0x00000003ff257819 */ /* 0x000fc80000011604 */
[----:B------:R-:W-:-:S03]  /*c730*/  LOP3.LUT R2, R0, 0x70, RZ, 0xc0, !PT ;  /* 0x0000007000027812 */ /* 0x000fc600078ec0ff */
[----:B------:R-:W-:Y:S02]  /*c740*/  @P1 LOP3.LUT R19, R19, 0x1, RZ, 0xfc, !PT ;  /* 0x0000000113131812 */ /* 0x000fe400078efcff */
[----:B------:R-:W-:Y:S02]  /*c750*/  ISETP.GE.AND P1, PT, R35, UR7, PT ;  /* 0x0000000723007c0c */ /* 0x000fe4000bf26270 */
[----:B------:R-:W-:Y:S02]  /*c760*/  LOP3.LUT R19, R19, 0xffffffbf, RZ, 0xc0, !PT ;  /* 0xffffffbf13137812 */ /* 0x000fe400078ec0ff */
[----:B------:R-:W-:Y:S02]  /*c770*/  LOP3.LUT R0, R37, R2, RZ, 0xfc, !PT ;  /* 0x0000000225007212 */ /* 0x000fe400078efcff */
[----:B------:R-:W-:-:S04]  /*c780*/  @P2 LOP3.LUT R19, R19, 0x40, RZ, 0xfc, !PT ;  /* 0x0000004013132812 */ /* 0x000fc800078efcff */
        /* <DEDUP_REMOVED lines=10> */
.L_x_8971:
        /* <DEDUP_REMOVED lines=22> */
.L_x_8923:
[----:B------:R-:W-:Y:S01]  /*c990*/  ULDC UR8, c[0x0][0xc54] ;  /* 0x0003150000087ab9 */ /* 0x000fe20000000800 */
[----:B------:R-:W-:Y:S01]  /*c9a0*/  UMOV UR6, UR7 ;  /* 0x0000000700067c82 */ /* 0x000fe20008000000 */
[----:B------:R-:W-:-:S11]  /*c9b0*/  UISETP.NE.AND UP0, UPT, UR8, 0x1, UPT ;  /* 0x000000010800788c */ /* 0x000fd6000bf05270 */
[----:B------:R-:W-:Y:S02]  /*c9c0*/  @UP0 ULDC.64 UR10, c[0x0][0xc58] ;  /* 0x00031600000a0ab9 */ /* 0x000fe40000000a00 */
[----:B------:R-:W-:-:S04]  /*c9d0*/  UIMAD.WIDE.U32 UR4, UR7, UR10, URZ ;  /* 0x0000000a070472a5 */ /* 0x000fc8000f8e003f */
[----:B------:R-:W-:-:S04]  /*c9e0*/  @UP0 USHF.R.U32.HI UR6, URZ, UR11, UR5 ;  /* 0x0000000b3f060299 */ /* 0x000fc80008011605 */
[----:B------:R-:W-:-:S12]  /*c9f0*/  UIMAD UR4, UR6, UR8, URZ ;  /* 0x00000008060472a4 */ /* 0x000fd8000f8e023f */
.L_x_8924:
        /* <DEDUP_REMOVED lines=34> */
[----:B------:R-:W-:-:S04]  /*cc20*/  USHF.R.S32.HI UR4, URZ, 0x1f, UR6 ;  /* 0x0000001f3f047899 */ /* 0x000fc80008011406 */
[----:B------:R-:W-:-:S04]  /*cc30*/  ULEA.HI UR4, UR4, UR6, URZ, 0x7 ;  /* 0x0000000604047291 */ /* 0x000fc8000f8f383f */
[----:B------:R-:W-:-:S04]  /*cc40*/  USHF.R.S32.HI UR4, URZ, 0x7, UR4 ;  /* 0x000000073f047899 */ /* 0x000fc80008011404 */
        /* <DEDUP_REMOVED lines=21> */
.L_x_8926:
        /* <DEDUP_REMOVED lines=20> */
.L_x_8929:
[----:B------:R-:W-:Y:S05]  /*cee0*/  BSYNC B6 ;  /* 0x0000000000067941 */ /* 0x000fea0003800000 */
.L_x_8928:
        /* <DEDUP_REMOVED lines=20> */
.L_x_8932:
        /* <DEDUP_REMOVED lines=15> */
.L_x_8931:
[----:B------:R-:W-:Y:S05]  /*d120*/  BSYNC B6 ;  /* 0x0000000000067941 */ /* 0x000fea0003800000 */
.L_x_8930:
        /* <DEDUP_REMOVED lines=13> */
[----:B------:R-:W-:Y:S02]  /*d200*/  MOV R22, UR4 ;  /* 0x0000000400167c02 */ /* 0x000fe40008000f00 */
[----:B------:R-:W-:Y:S05]  /*d210*/  BRA.DIV UR5, `(.L_x_8933) ;  /* 0x0000003605ac7947 */ /* 0x000fea000b800000 */
.L_x_8987:
        /* <DEDUP_REMOVED lines=14> */
[----:B------:R-:W-:-:S05]  /*d300*/  IMAD.IADD R7, R5, 0x1, R32 ;  /* 0x0000000105077824 */ /* 0x000fca00078e0220 */
[----:B------:R-:W-:-:S07]  /*d310*/  MOV R11, R7 ;  /* 0x00000007000b7202 */ /* 0x000fce0000000f00 */
        /* <DEDUP_REMOVED lines=14> */
[----:B------:R-:W-:Y:S01]  /*d400*/  IADD3 R3, RZ, -UR42, RZ ;  /* 0x8000002aff037c10 */ /* 0x000fe2000fffe0ff */
[----:B------:R-:W-:Y:S01]  /*d410*/  IMAD.MOV R2, RZ, RZ, -R11 ;  /* 0x000000ffff027224 */ /* 0x000fe200078e0a0b */
[----:B------:R-:W-:Y:S01]  /*d420*/  LOP3.LUT R19, R19, 0xffffffef, RZ, 0xc0, !PT ;  /* 0xffffffef13137812 */ /* 0x000fe200078ec0ff */
[----:B------:R-:W-:Y:S02]  /*d430*/  IMAD.U32 R24, RZ, RZ, UR4 ;  /* 0x00000004ff187e24 */ /* 0x000fe4000f8e00ff */
[----:B------:R-:W-:Y:S02]  /*d440*/  IMAD R22, R22, R3, UR41 ;  /* 0x0000002916167e24 */ /* 0x000fe4000f8e0203 */
[----:B0-----:R-:W-:-:S03]  /*d450*/  IMAD.U32 R4, RZ, RZ, UR45 ;  /* 0x0000002dff047e24 */ /* 0x001fc6000f8e00ff */
[----:B------:R-:W-:Y:S01]  /*d460*/  SHF.R.S32.HI R28, RZ, 0x1f, R22 ;  /* 0x0000001fff1c7819 */ /* 0x000fe20000011416 */
[----:B------:R-:W-:Y:S01]  /*d470*/  IMAD R5, R10, R2, R7 ;  /* 0x000000020a057224 */ /* 0x000fe200078e0207 */
[----:B------:R-:W-:-:S13]  /*d480*/  ISETP.NE.AND P2, PT, R4, 0x3, PT ;  /* 0x000000030400780c */ /* 0x000fda0003f45270 */
[----:B------:R-:W-:Y:S01]  /*d490*/  @P2 LOP3.LUT R19, R19, 0x10, RZ, 0xfc, !PT ;  /* 0x0000001013132812 */ /* 0x000fe200078efcff */
[----:B------:R-:W-:Y:S06]  /*d4a0*/  @!P2 BRA `(.L_x_8934) ;  /* 0x000000000004a947 */ /* 0x000fec0003800000 */
[----:B------:R-:W-:Y:S01]  /*d4b0*/  BPT.TRAP 0x1 ;  /* 0x000000040000795c */ /* 0x000fe20000300000 */
.L_x_8934:
        /* <DEDUP_REMOVED lines=19> */
[----:B------:R-:W-:Y:S01]  /*d5f0*/  IADD3 R3, R3, R7, RZ ;  /* 0x0000000703037210 */ /* 0x000fe20007ffe0ff */
[----:B------:R-:W-:-:S03]  /*d600*/  IMAD R7, R23, 0x8, R16 ;  /* 0x0000000817077824 */ /* 0x000fc600078e0210 */
[----:B------:R-:W-:Y:S02]  /*d610*/  LEA.HI.X R18, R2, UR5, R3, 0x1, P0 ;  /* 0x0000000502127c11 */ /* 0x000fe400080f0c03 */
[----:B------:R-:W-:-:S04]  /*d620*/  SHF.L.U32 R2, R26, 0x1f, RZ ;  /* 0x0000001f1a027819 */ /* 0x000fc800000006ff */
[----:B------:R-:W0:Y:S02]  /*d630*/  SYNCS.PHASECHK.TRANS64.TRYWAIT P0, [R7+URZ+0x28840], R2 ;  /* 0x02884002070075a7 */ /* 0x000e24000800017f */
[----:B0-----:R-:W-:Y:S05]  /*d640*/  @!P0 BRA `(.L_x_8936) ;  /* 0x0000003000cc8947 */ /* 0x001fea0003800000 */
.L_x_8988:
[----:B------:R-:W-:Y:S05]  /*d650*/  BSYNC B0 ;  /* 0x0000000000007941 */ /* 0x000fea0003800000 */
.L_x_8935:
        /* <DEDUP_REMOVED lines=36> */
[----:B------:R-:W-:Y:S02]  /*d8a0*/  @P0 LEA R25, R5, R16, 0x1 ;  /* 0x0000001005190211 */ /* 0x000fe400078e08ff */
        /* <DEDUP_REMOVED lines=10> */
[----:B------:R-:W-:-:S03]  /*d950*/  @P0 IMAD R21, R5, 0x2, R16 ;  /* 0x0000000205150824 */ /* 0x000fc600078e0210 */
[----:B--2---:R-:W-:Y:S01]  /*d960*/  @P0 MOV R2, R14 ;  /* 0x0000000e00020202 */ /* 0x004fe20000000f00 */
        /* <DEDUP_REMOVED lines=11> */
[----:B------:R-:W-:Y:S02]  /*da20*/  SHFL.IDX PT, R8, R0, 0x4, 0x181f ;  /* 0x00981f0000087f89 */ /* 0x000fe400000e0000 */
[----:B------:R-:W-:Y:S02]  /*da30*/  @P0 MOV R3, R9 ;  /* 0x0000000900030202 */ /* 0x000fe40000000f00 */
        /* <DEDUP_REMOVED lines=16> */
[----:B-1----:R-:W-:Y:S01]  /*db40*/  @P0 IADD3.X R9, RZ, R8, RZ, P1, !PT ;  /* 0x00000008ff090210 */ /* 0x002fe20000ffe4ff */
[----:B--2---:R-:W-:Y:S01]  /*db50*/  @P0 IMAD.MOV.U32 R2, RZ, RZ, R14 ;  /* 0x000000ffff020224 */ /* 0x004fe200078e000e */
[----:B------:R-:W-:Y:S03]  /*db60*/  SHFL.IDX PT, R8, R0, 0x6, 0x181f ;  /* 0x00d81f0000087f89 */ /* 0x000fe600000e0000 */
[----:B------:R-:W-:Y:S01]  /*db70*/  @P0 IMAD.MOV.U32 R3, RZ, RZ, R9 ;  /* 0x000000ffff030224 */ /* 0x000fe200078e0009 */
[----:B------:R-:W0:Y:S04]  /*db80*/  SHFL.IDX PT, R14, R4, 0x6, 0x181f ;  /* 0x00d81f00040e7f89 */ /* 0x000e2800000e0000 */
[----:B------:R-:W-:Y:S04]  /*db90*/  @P0 LDGSTS.E.BYPASS.LTC128B.128 [R25+0x1ac00], desc[UR50][R2.64], !P3 ;  /* 0x1ac0000002190fae */ /* 0x000fe8000d901d72 */
[----:B------:R1:W-:Y:S01]  /*dba0*/  @P0 LDGSTS.E.BYPASS.LTC128B.128 [R25+0x1ec00], desc[UR50][R2.64+0x80], !P2 ;  /* 0x1ec0008002190fae */ /* 0x0003e2000d101d72 */
[----:B------:R-:W-:-:S13]  /*dbb0*/  ISETP.GE.AND P0, PT, R6, 0x61, PT ;  /* 0x000000610600780c */ /* 0x000fda0003f06270 */
[----:B------:R-:W-:Y:S02]  /*dbc0*/  @P0 LEA R21, R5, R16, 0x1 ;  /* 0x0000001005150211 */ /* 0x000fe400078e08ff */
[----:B0-----:R-:W-:-:S05]  /*dbd0*/  @P0 LEA R14, P1, R35, R14, 0x1 ;  /* 0x0000000e230e0211 */ /* 0x001fca00078208ff */
[----:B------:R-:W-:Y:S02]  /*dbe0*/  @P0 IMAD.X R9, RZ, RZ, R8, P1 ;  /* 0x000000ffff090224 */ /* 0x000fe400008e0608 */
[----:B-1----:R-:W-:Y:S01]  /*dbf0*/  @P0 IMAD.MOV.U32 R2, RZ, RZ, R14 ;  /* 0x000000ffff020224 */ /* 0x002fe200078e000e */
[----:B------:R0:W1:Y:S01]  /*dc00*/  SHFL.IDX PT, R8, R0, 0x7, 0x181f ;  /* 0x00f81f0000087f89 */ /* 0x00006200000e0000 */
[----:B------:R-:W-:-:S03]  /*dc10*/  @P0 IMAD.MOV.U32 R3, RZ, RZ, R9 ;  /* 0x000000ffff030224 */ /* 0x000fc600078e0009 */
[----:B------:R0:W2:Y:S04]  /*dc20*/  SHFL.IDX PT, R14, R4, 0x7, 0x181f ;  /* 0x00f81f00040e7f89 */ /* 0x0000a800000e0000 */
[----:B------:R0:W-:Y:S04]  /*dc30*/  @P0 LDGSTS.E.BYPASS.LTC128B.128 [R21+0x1b400], desc[UR50][R2.64], !P3 ;  /* 0x1b40000002150fae */ /* 0x0001e8000d901d72 */
[----:B------:R0:W-:Y:S02]  /*dc40*/  @P0 LDGSTS.E.BYPASS.LTC128B.128 [R21+0x1f400], desc[UR50][R2.64+0x80], !P2 ;  /* 0x1f40008002150fae */ /* 0x0001e4000d101d72 */
.L_x_9006:
        /* <DEDUP_REMOVED lines=11> */
.L_x_8938:
        /* <DEDUP_REMOVED lines=11> */
.L_x_8939:
        /* <DEDUP_REMOVED lines=23> */
.L_x_8941:
[----:B------:R-:W-:Y:S05]  /*df20*/  BSYNC B6 ;  /* 0x0000000000067941 */ /* 0x000fea0003800000 */
.L_x_8940:
        /* <DEDUP_REMOVED lines=8> */
[----:B------:R-:W-:Y:S01]  /*dfb0*/  LOP3.LUT P5, RZ, R19, 0x40, RZ, 0xc0, !PT ;  /* 0x0000004013ff7812 */ /* 0x000fe200078ac0ff */
[----:B------:R-:W-:-:S04]  /*dfc0*/  @UP0 ULDC UR4, c[0x0][0x44c] ;  /* 0x0001130000040ab9 */ /* 0x000fc80000000800 */
[----:B------:R-:W-:-:S04]  /*dfd0*/  UIMAD UR6, UR6, UR8, URZ ;  /* 0x00000008060672a4 */ /* 0x000fc8000f8e023f */
[----:B------:R-:W-:Y:S02]  /*dfe0*/  UIMAD UR7, UR7, UR9, UR6 ;  /* 0x00000009070772a4 */ /* 0x000fe4000f8e0206 */
[----:B------:R-:W-:Y:S01]  /*dff0*/  USHF.R.S32.HI UR6, URZ, 0x1f, UR42 ;  /* 0x0000001f3f067899 */ /* 0x000fe2000801142a */
[----:B0-----:R-:W-:-:S05]  /*e000*/  IMAD.SHL.U32 R2, R2, 0x10, RZ ;  /* 0x0000001002027824 */ /* 0x001fca00078e00ff */
[----:B------:R-:W-:-:S04]  /*e010*/  LOP3.LUT R2, R2, 0x70, RZ, 0xc0, !PT ;  /* 0x0000007002027812 */ /* 0x000fc800078ec0ff */
[----:B------:R-:W-:-:S05]  /*e020*/  LOP3.LUT R2, R37, R2, RZ, 0xfc, !PT ;  /* 0x0000000225027212 */ /* 0x000fca00078efcff */
[----:B------:R-:W-:-:S04]  /*e030*/  IMAD R0, R0, 0x80, R2 ;  /* 0x0000008000007824 */ /* 0x000fc800078e0202 */
[----:B------:R-:W-:Y:S01]  /*e040*/  @P0 IMAD.HI.U32 R3, R0, UR4, RZ ;  /* 0x0000000400030c27 */ /* 0x000fe2000f8e00ff */
[----:B------:R-:W-:Y:S01]  /*e050*/  PLOP3.LUT P0, PT, PT, PT, UP0, 0x80, 0x0 ;  /* 0x000000000000781c */ /* 0x000fe20003f0f008 */
[----:B------:R-:W-:Y:S02]  /*e060*/  @UP0 ULDC UR4, c[0x0][0x450] ;  /* 0x0001140000040ab9 */ /* 0x000fe40000000800 */
[----:B------:R-:W-:-:S10]  /*e070*/  IMAD.MOV.U32 R2, RZ, RZ, R0 ;  /* 0x000000ffff027224 */ /* 0x000fd400078e0000 */
[----:B------:R-:W-:Y:S02]  /*e080*/  @P0 SHF.R.U32.HI R2, RZ, UR4, R3 ;  /* 0x00000004ff020c19 */ /* 0x000fe40008011603 */
[----:B------:R-:W-:Y:S02]  /*e090*/  R2UR UR4, R22 ;  /* 0x00000000160472ca */ /* 0x000fe400000e0000 */
[----:B------:R-:W-:-:S11]  /*e0a0*/  IADD3 R5, -R2, RZ, RZ ;  /* 0x000000ff02057210 */ /* 0x000fd60007ffe1ff */
        /* <DEDUP_REMOVED lines=28> */
[----:B------:R-:W-:-:S03]  /*e270*/  IMAD.U32 R6, RZ, RZ, UR43 ;  /* 0x0000002bff067e24 */ /* 0x000fc6000f8e00ff */
[----:B------:R-:W1:Y:S02]  /*e280*/  SHFL.IDX PT, R2, R4, RZ, 0x181f ;  /* 0x00181fff04027589 */ /* 0x000e6400000e0000 */
[----:B------:R-:W-:Y:S02]  /*e290*/  LEA R5, R6, R37, 0x7 ;  /* 0x0000002506057211 */ /* 0x000fe400078e38ff */
[----:B------:R-:W-:Y:S02]  /*e2a0*/  SHFL.IDX PT, R6, R4, 0x1, 0x181f ;  /* 0x00381f0004067f89 */ /* 0x000fe400000e0000 */
[C---:B------:R-:W-:Y:S01]  /*e2b0*/  ISETP.GE.AND P0, PT, R5.reuse, UR38, PT ;  /* 0x0000002605007c0c */ /* 0x040fe2000bf06270 */
[----:B------:R-:W-:-:S12]  /*e2c0*/  VIADD R7, R5, 0x10 ;  /* 0x0000001005077836 */ /* 0x000fd80000000000 */
[----:B0-----:R-:W-:-:S05]  /*e2d0*/  @!P0 LEA R14, P1, R35, R14, 0x1 ;  /* 0x0000000e230e8211 */ /* 0x001fca00078208ff */
[----:B-1----:R-:W-:Y:S02]  /*e2e0*/  @!P0 IMAD.X R3, RZ, RZ, R2, P1 ;  /* 0x000000ffff038224 */ /* 0x002fe400008e0602 */
[----:B------:R-:W-:Y:S02]  /*e2f0*/  @!P0 IMAD.MOV.U32 R2, RZ, RZ, R14 ;  /* 0x000000ffff028224 */ /* 0x000fe400078e000e */
[----:B------:R-:W0:Y:S04]  /*e300*/  SHFL.IDX PT, R14, R0, 0x1, 0x181f ;  /* 0x00381f00000e7f89 */ /* 0x000e2800000e0000 */
        /* <DEDUP_REMOVED lines=16> */
[----:B------:R-:W-:Y:S02]  /*e410*/  SHFL.IDX PT, R6, R4, 0x3, 0x181f ;  /* 0x00781f0004067f89 */ /* 0x000fe400000e0000 */
[----:B------:R-:W-:Y:S01]  /*e420*/  @!P0 MOV R3, R7 ;  /* 0x0000000700038202 */ /* 0x000fe20000000f00 */
[----:B------:R-:W-:Y:S01]  /*e430*/  VIADD R7, R5, 0x30 ;  /* 0x0000003005077836 */ /* 0x000fe20000000000 */
        /* <DEDUP_REMOVED lines=30> */
[----:B------:R-:W-:-:S03]  /*e620*/  VIADD R7, R5, 0x60 ;  /* 0x0000006005077836 */ /* 0x000fc60000000000 */
        /* <DEDUP_REMOVED lines=10> */
[----:B------:R0:W-:Y:S02]  /*e6d0*/  @!P0 LDGSTS.E.BYPASS.LTC128B.128 [R33+0x17400], desc[UR50][R2.64+0x80], !P5 ;  /* 0x1740008002218fae */ /* 0x0001e4000e901d72 */
.L_x_9023:
        /* <DEDUP_REMOVED lines=8> */
[----:B------:R0:W-:Y:S01]  /*e760*/  @!P0 LDGSTS.E.BYPASS.LTC128B.128 [R33+0x17c00], desc[UR50][R2.64+0x80], !P5 ;  /* 0x17c0008002218fae */ /* 0x0001e2000e901d72 */
[----:B------:R-:W-:Y:S01]  /*e770*/  PLOP3.LUT P0, PT, PT, PT, PT, 0x80, 0x0 ;  /* 0x000000000000781c */ /* 0x000fe20003f0f070 */
[----:B------:R-:W-:-:S12]  /*e780*/  NOP ;  /* 0x0000000000007918 */ /* 0x000fd80000000000 */
.L_x_8943:
        /* <DEDUP_REMOVED lines=8> */
[----:B0-----:R-:W-:-:S04]  /*e810*/  LOP3.LUT R3, R0, 0xfffffffe, RZ, 0xc0, !PT ;  /* 0xfffffffe00037812 */ /* 0x001fc800078ec0ff */
[----:B------:R-:W-:-:S04]  /*e820*/  IADD3 R3, R36, -R3, RZ ;  /* 0x8000000324037210 */ /* 0x000fc80007ffe0ff */
[----:B------:R-:W-:Y:S01]  /*e830*/  SHF.L.U32 R3, R3, 0x1f, RZ ;  /* 0x0000001f03037819 */ /* 0x000fe200000006ff */
[----:B------:R-:W-:Y:S01]  /*e840*/  NOP ;  /* 0x0000000000007918 */ /* 0x000fe20000000000 */
[----:B------:R0:W-:Y:S01]  /*e850*/  SYNCS.ARRIVE.TRANS64.A1T0 RZ, [R16+URZ+0x28800], RZ ;  /* 0x028800ff10ff79a7 */ /* 0x0001e2000810003f */
[----:B------:R-:W-:Y:S01]  /*e860*/  BSSY B0, `(.L_x_8944) ;  /* 0x0000003000007945 */ /* 0x000fe20003800000 */
[----:B------:R-:W1:Y:S03]  /*e870*/  SYNCS.PHASECHK.TRANS64.TRYWAIT P0, [R16+URZ+0x28820], R3 ;  /* 0x02882003100075a7 */ /* 0x000e66000800017f */
[----:B01----:R-:W-:Y:S05]  /*e880*/  @!P0 BRA `(.L_x_8945) ;  /* 0x00000034005c8947 */ /* 0x003fea0003800000 */
.L_x_9024:
[----:B------:R-:W-:Y:S05]  /*e890*/  BSYNC B0 ;  /* 0x0000000000007941 */ /* 0x000fea0003800000 */
.L_x_8944:
[----:B------:R-:W-:-:S06]  /*e8a0*/  UISETP.GE.AND UP0, UPT, UR44, 0x2, UPT ;  /* 0x000000022c00788c */ /* 0x000fcc000bf06270 */
[----:B------:R-:W-:-:S13]  /*e8b0*/  PLOP3.LUT P0, PT, PT, PT, UP0, 0x40, 0x0 ;  /* 0x000000000000781c */ /* 0x000fda0003f0e808 */
[----:B------:R-:W-:Y:S05]  /*e8c0*/  @P0 BRA `(.L_x_8946) ;  /* 0x0000001000200947 */ /* 0x000fea0003800000 */
[----:B------:R-:W-:Y:S01]  /*e8d0*/  UIADD3 UR4, UR44, -0x2, URZ ;  /* 0xfffffffe2c047890 */ /* 0x000fe2000fffe03f */
[----:B------:R-:W-:Y:S01]  /*e8e0*/  BSSY B0, `(.L_x_8946) ;  /* 0x0000106000007945 */ /* 0x000fe20003800000 */
[----:B------:R-:W-:Y:S02]  /*e8f0*/  IMAD.MOV.U32 R20, RZ, RZ, R26 ;  /* 0x000000ffff147224 */ /* 0x000fe400078e001a */
[----:B------:R-:W-:Y:S02]  /*e900*/  IMAD.MOV.U32 R10, RZ, RZ, R23 ;  /* 0x000000ffff0a7224 */ /* 0x000fe400078e0017 */
[----:B------:R-:W-:Y:S02]  /*e910*/  IMAD.MOV.U32 R27, RZ, RZ, R24 ;  /* 0x000000ffff1b7224 */ /* 0x000fe400078e0018 */
[----:B------:R-:W-:-:S07]  /*e920*/  IMAD.U32 R6, RZ, RZ, UR4 ;  /* 0x00000004ff067e24 */ /* 0x000fce000f8e00ff */
.L_x_8959:
[----:B0-----:R-:W0:Y:S01]  /*e930*/  LDC R3, c[0x0][0x430] ;  /* 0x00010c00ff037b82 */ /* 0x001e220000000800 */
[----:B------:R-:W1:Y:S01]  /*e940*/  S2R R0, SR_TID.X ;  /* 0x0000000000007919 */ /* 0x000e620000002100 */
[----:B------:R-:W-:Y:S01]  /*e950*/  IMAD R7, R6, 0x80, R37 ;  /* 0x0000008006077824 */ /* 0x000fe200078e0225 */
[----:B------:R-:W-:Y:S05]  /*e960*/  YIELD ;  /* 0x0000000000007946 */ /* 0x000fea0003800000 */
[----:B------:R-:W-:Y:S01]  /*e970*/  ULDC.64 UR4, c[0x0][0x428] ;  /* 0x00010a0000047ab9 */ /* 0x000fe20000000a00 */
[----:B------:R-:W-:Y:S02]  /*e980*/  IADD3 R23, R10, 0x1, RZ ;  /* 0x000000010a177810 */ /* 0x000fe40007ffe0ff */
[----:B0-----:R-:W-:-:S02]  /*e990*/  ISETP.NE.AND P0, PT, R3, 0x1, PT ;  /* 0x000000010300780c */ /* 0x001fc40003f05270 */
[----:B-1----:R-:W-:-:S11]  /*e9a0*/  SHF.L.U32 R4, R0, 0x4, RZ ;  /* 0x0000000400047819 */ /* 0x002fd600000006ff */
        /* <DEDUP_REMOVED lines=30> */
.L_x_8947:
[----:B------:R-:W-:Y:S01]  /*eb90*/  IMAD R6, R23, 0x8, R16 ;  /* 0x0000000817067824 */ /* 0x000fe200078e0210 */
[----:B------:R-:W-:Y:S01]  /*eba0*/  SHF.L.U32 R3, R26, 0x1f, RZ ;  /* 0x0000001f1a037819 */ /* 0x000fe200000006ff */
[----:B------:R-:W-:Y:S03]  /*ebb0*/  BSSY B1, `(.L_x_8948) ;  /* 0x0000003000017945 */ /* 0x000fe60003800000 */
[----:B------:R-:W0:Y:S02]  /*ebc0*/  SYNCS.PHASECHK.TRANS64.TRYWAIT P0, [R6+URZ+0x28840], R3 ;  /* 0x02884003060075a7 */ /* 0x000e24000800017f */
[----:B0-----:R-:W-:Y:S05]  /*ebd0*/  @!P0 BRA `(.L_x_8949) ;  /* 0x00000030009c8947 */ /* 0x001fea0003800000 */
.L_x_9025:
[----:B------:R-:W-:Y:S05]  /*ebe0*/  BSYNC B1 ;  /* 0x0000000000017941 */ /* 0x000fea0003800000 */
.L_x_8948:
        /* <DEDUP_REMOVED lines=70> */
.L_x_9043:
        /* <DEDUP_REMOVED lines=9> */
.L_x_8951:
        /* <DEDUP_REMOVED lines=11> */
.L_x_8952:
[----:B------:R0:W-:Y:S01]  /*f190*/  SYNCS.ARRIVE.TRANS64.A1T0 RZ, [R6+URZ+0x28830], RZ ;  /* 0x028830ff06ff79a7 */ /* 0x0001e2000810003f */
[----:B------:R-:W-:Y:S05]  /*f1a0*/  @!P2 BRA `(.L_x_8953) ;  /* 0x000000000004a947 */ /* 0x000fea0003800000 */
[----:B------:R-:W-:Y:S01]  /*f1b0*/  BPT.TRAP 0x1 ;  /* 0x000000040000795c */ /* 0x000fe20000300000 */
.L_x_8953:
[----:B------:R-:W-:Y:S01]  /*f1c0*/  SHF.L.U32 R3, R20, 0x1f, RZ ;  /* 0x0000001f14037819 */ /* 0x000fe200000006ff */
[----:B------:R-:W-:Y:S01]  /*f1d0*/  BSSY B1, `(.L_x_8954) ;  /* 0x0000004000017945 */ /* 0x000fe20003800000 */
[----:B0-----:R-:W-:-:S04]  /*f1e0*/  LEA R6, R10, R16, 0x3 ;  /* 0x000000100a067211 */ /* 0x001fc800078e18ff */
[----:B------:R-:W0:Y:S02]  /*f1f0*/  SYNCS.PHASECHK.TRANS64.TRYWAIT P0, [R6+URZ+0x28860], R3 ;  /* 0x02886003060075a7 */ /* 0x000e24000800017f */
[----:B0-----:R-:W-:Y:S05]  /*f200*/  @!P0 BRA `(.L_x_8955) ;  /* 0x00000034006c8947 */ /* 0x001fea0003800000 */
.L_x_9044:
[----:B------:R-:W-:Y:S05]  /*f210*/  BSYNC B1 ;  /* 0x0000000000017941 */ /* 0x000fea0003800000 */
.L_x_8954:
        /* <DEDUP_REMOVED lines=9> */
[----:B------:R-:W-:-:S03]  /*f2b0*/  LEA R7, R7, R16, 0x1 ;  /* 0x0000001007077211 */ /* 0x000fc600078e08ff */
        /* <DEDUP_REMOVED lines=57> */
.L_x_9062:
        /* <DEDUP_REMOVED lines=29> */
.L_x_8957:
        /* <DEDUP_REMOVED lines=11> */
.L_x_8958:
        /* <DEDUP_REMOVED lines=8> */
.L_x_8946:
        /* <DEDUP_REMOVED lines=17> */
.L_x_8961:
[----:B------:R-:W-:Y:S05]  /*fa60*/  BSYNC B0 ;  /* 0x0000000000007941 */ /* 0x000fea0003800000 */
.L_x_8960:
[----:B------:R-:W-:-:S05]  /*fa70*/  IMAD.U32 R0, RZ, RZ, UR45 ;  /* 0x0000002dff007e24 */ /* 0x000fca000f8e00ff */
[----:B------:R-:W-:-:S13]  /*fa80*/  ISETP.NE.AND P0, PT, R0, 0x3, PT ;  /* 0x000000030000780c */ /* 0x000fda0003f05270 */
[----:B------:R-:W-:Y:S05]  /*fa90*/  @!P0 BRA `(.L_x_8962) ;  /* 0x0000000000048947 */ /* 0x000fea0003800000 */
[----:B------:R-:W-:Y:S01]  /*faa0*/  BPT.TRAP 0x1 ;  /* 0x000000040000795c */ /* 0x000fe20000300000 */
.L_x_8962:
[----:B------:R-:W-:Y:S01]  /*fab0*/  IMAD R4, R23, 0x8, R16 ;  /* 0x0000000817047824 */ /* 0x000fe200078e0210 */
[----:B0-----:R-:W-:Y:S01]  /*fac0*/  SHF.L.U32 R3, R26, 0x1f, RZ ;  /* 0x0000001f1a037819 */ /* 0x001fe200000006ff */
[----:B------:R-:W-:Y:S01]  /*fad0*/  IMAD.MOV.U32 R5, RZ, RZ, -0x80 ;  /* 0xffffff80ff057424 */ /* 0x000fe200078e00ff */
[----:B------:R-:W-:Y:S02]  /*fae0*/  BSSY B0, `(.L_x_8963) ;  /* 0x0000004000007945 */ /* 0x000fe40003800000 */
[----:B------:R-:W0:Y:S01]  /*faf0*/  SYNCS.PHASECHK.TRANS64.TRYWAIT P0, [R4+URZ+0x28860], R3 ;  /* 0x02886003040075a7 */ /* 0x000e22000800017f */
[----:B------:R-:W-:Y:S01]  /*fb00*/  IMAD R24, R24, R5, UR37 ;  /* 0x0000002518187e24 */ /* 0x000fe2000f8e0205 */
[----:B0-----:R-:W-:Y:S06]  /*fb10*/  @!P0 BRA `(.L_x_8964) ;  /* 0x0000003400a88947 */ /* 0x001fec0003800000 */
.L_x_9063:
[----:B------:R-:W-:Y:S05]  /*fb20*/  BSYNC B0 ;  /* 0x0000000000007941 */ /* 0x000fea0003800000 */
.L_x_8963:
        /* <DEDUP_REMOVED lines=62> */
[----:B------:R1:W0:-:S12]  /*ff10*/  SHFL.IDX PT, R7, R18, 0x7, 0x181f ;  /* 0x00f81f0012077f89 */ /* 0x00021800000e0000 */
[----:B------:R1:W-:Y:S01]  /*ff20*/  LDGSTS.E.BYPASS.LTC128B.128 [R0+0x3400], desc[UR50][R2.64], !P0 ;  /* 0x0340000002007fae */ /* 0x0003e2000c101d72 */
[----:B------:R-:W-:-:S13]  /*ff30*/  ISETP.LT.OR P0, PT, R5, 0x61, P1 ;  /* 0x000000610500780c */ /* 0x000fda0000f01670 */
[----:B0-2---:R1:W-:Y:S02]  /*ff40*/  LDGSTS.E.BYPASS.LTC128B.128 [R0+0x7400], desc[UR50][R2.64+0x80], !P0 ;  /* 0x0740008002007fae */ /* 0x0053e4000c101d72 */
.L_x_9081:
        /* <DEDUP_REMOVED lines=11> */
.L_x_8966:
        /* <DEDUP_REMOVED lines=11> */
.L_x_8967:
[----:B------:R0:W-:Y:S01]  /*100b0*/  SYNCS.ARRIVE.TRANS64.A1T0 RZ, [R4+URZ+0x28850], RZ ;  /* 0x028850ff04ff79a7 */ /* 0x0001e2000810003f */
[----:B------:R-:W-:-:S05]  /*100c0*/  VIADD R23, R23, 0x1 ;  /* 0x0000000117177836 */ /* 0x000fca0000000000 */
[----:B------:R-:W-:-:S04]  /*100d0*/  ISETP.NE.AND P0, PT, R23, 0x2, PT ;  /* 0x000000021700780c */ /* 0x000fc80003f05270 */
[----:B------:R-:W-:Y:S02]  /*100e0*/  SEL R3, RZ, 0x1, P0 ;  /* 0x00000001ff037807 */ /* 0x000fe40000000000 */
[----:B------:R-:W-:Y:S02]  /*100f0*/  SEL R23, R23, RZ, P0 ;  /* 0x000000ff17177207 */ /* 0x000fe40000000000 */
[----:B0-----:R-:W-:-:S07]  /*10100*/  LOP3.LUT R26, R26, R3, RZ, 0x3c, !PT ;  /* 0x000000031a1a7212 */ /* 0x001fce00078e3cff */
.L_x_8927:
[----:B------:R-:W-:Y:S05]  /*10110*/  BSYNC B7 ;  /* 0x0000000000077941 */ /* 0x000fea0003800000 */
.L_x_8925:
        /* <DEDUP_REMOVED lines=11> */
.L_x_8968:
[----:B------:R-:W-:-:S03]  /*101d0*/  UMOV UR4, 0xffffffff ;  /* 0xffffffff00047882 */ /* 0x000fc60000000000 */
[----:B------:R-:W-:Y:S05]  /*101e0*/  BRA.DIV UR4, `(.L_x_8970) ;  /* 0x0000003a04c07947 */ /* 0x000fea000b800000 */
[----:B------:R0:W1:Y:S02]  /*101f0*/  SHFL.IDX PT, R14, R34, RZ, 0x1f ;  /* 0x00001fff220e7589 */ /* 0x00006400000e0000 */
.L_x_9084:
        /* <DEDUP_REMOVED lines=8> */
.L_x_8969:
[----:B------:R-:W-:Y:S02]  /*10280*/  ULDC UR4, c[0x0][0xc38] ;  /* 0x00030e0000047ab9 */ /* 0x000fe40000000800 */
[----:B-1----:R-:W-:-:S13]  /*10290*/  ISETP.GE.AND P0, PT, R34, UR4, PT ;  /* 0x0000000422007c0c */ /* 0x002fda000bf06270 */
[----:B------:R-:W-:Y:S05]  /*102a0*/  @!P0 BRA `(.L_x_8971) ;  /* 0xffffffc400608947 */ /* 0x000fea000383ffff */
.L_x_8922:
[----:B------:R-:W1:Y:S01]  /*102b0*/  S2R R5, SR_CgaCtaId ;  /* 0x0000000000057919 */ /* 0x000e620000008800 */
[----:B------:R-:W-:Y:S01]  /*102c0*/  IADD3 R36, R36, 0x1, RZ ;  /* 0x0000000124247810 */ /* 0x000fe20007ffe0ff */
[----:B------:R-:W-:Y:S01]  /*102d0*/  BSSY B0, `(.L_x_8972) ;  /* 0x0000009000007945 */ /* 0x000fe20003800000 */
[----:B------:R-:W-:Y:S02]  /*102e0*/  MOV R2, 0x400 ;  /* 0x0000040000027802 */ /* 0x000fe40000000f00 */
[----:B------:R-:W-:-:S04]  /*102f0*/  LEA.HI R0, R36, R36, RZ, 0x1 ;  /* 0x0000002424007211 */ /* 0x000fc800078f08ff */
[----:B------:R-:W-:-:S05]  /*10300*/  LOP3.LUT R3, R0, 0xfffffffe, RZ, 0xc0, !PT ;  /* 0xfffffffe00037812 */ /* 0x000fca00078ec0ff */
[----:B------:R-:W-:-:S05]  /*10310*/  IMAD.IADD R0, R36, 0x1, -R3 ;  /* 0x0000000124007824 */ /* 0x000fca00078e0a03 */
[----:B------:R-:W-:Y:S02]  /*10320*/  SHF.L.U32 R0, R0, 0x1f, RZ ;  /* 0x0000001f00007819 */ /* 0x000fe400000006ff */
[----:B-1----:R-:W-:-:S04]  /*10330*/  LEA R4, R5, R2, 0x18 ;  /* 0x0000000205047211 */ /* 0x002fc800078ec0ff */
[----:B------:R-:W1:Y:S02]  /*10340*/  SYNCS.PHASECHK.TRANS64.TRYWAIT P0, [R4+URZ+0x28820], R0 ;  /* 0x02882000040075a7 */ /* 0x000e64000800017f */
[----:B-1----:R-:W-:Y:S05]  /*10350*/  @!P0 BRA `(.L_x_8973) ;  /* 0x00000038008c8947 */ /* 0x002fea0003800000 */
.L_x_9085:
[----:B------:R-:W-:Y:S05]  /*10360*/  BSYNC B0 ;  /* 0x0000000000007941 */ /* 0x000fea0003800000 */
.L_x_8972:
[----:B------:R-:W-:-:S03]  /*10370*/  UMOV UR4, 0xffffffff ;  /* 0xffffffff00047882 */ /* 0x000fc60000000000 */
[----:B------:R-:W-:Y:S05]  /*10380*/  BRA.DIV UR4, `(.L_x_8974) ;  /* 0x0000003a04947947 */ /* 0x000fea000b800000 */
[----:B-1----:R-:W1:Y:S02]  /*10390*/  S2R R0, SR_TID.X ;  /* 0x0000000000007919 */ /* 0x002e640000002100 */
[----:B-1----:R-:W-:-:S04]  /*103a0*/  SHF.R.U32.HI R0, RZ, 0x5, R0 ;  /* 0x00000005ff007819 */ /* 0x002fc80000011600 */
[----:B------:R-:W-:-:S05]  /*103b0*/  LOP3.LUT R0, R0, 0x3, RZ, 0xc0, !PT ;  /* 0x0000000300007812 */ /* 0x000fca00078ec0ff */
[----:B------:R1:W2:Y:S02]  /*103c0*/  SHFL.IDX PT, R14, R0, RZ, 0x1f ;  /* 0x00001fff000e7589 */ /* 0x0002a400000e0000 */
.L_x_9088:
[----:B--2---:R-:W-:Y:S01]  /*103d0*/  ISETP.NE.AND P0, PT, R14, RZ, PT ;  /* 0x000000ff0e00720c */ /* 0x004fe20003f05270 */
[----:B------:R-:W-:-:S12]  /*103e0*/  BSSY B0, `(.L_x_8975) ;  /* 0x0000024000007945 */ /* 0x000fd80003800000 */
[----:B------:R-:W-:Y:S05]  /*103f0*/  @P0 BRA `(.L_x_8976) ;  /* 0x0000000000880947 */ /* 0x000fea0003800000 */
[----:B------:R-:W-:-:S03]  /*10400*/  UMOV UR4, 0xffffffff ;  /* 0xffffffff00047882 */ /* 0x000fc60000000000 */
[----:B------:R-:W-:Y:S05]  /*10410*/  BRA.DIV UR4, `(.L_x_8977) ;  /* 0x0000003a04a47947 */ /* 0x000fea000b800000 */
[----:B------:R-:W-:-:S13]  /*10420*/  ELECT P6, URZ, PT ;  /* 0x00000000003f782f */ /* 0x000fda00038c0000 */
.L_x_9091:
[----:B------:R-:W-:Y:S05]  /*10430*/  @!P6 BRA `(.L_x_8976) ;  /* 0x000000000078e947 */ /* 0x000fea0003800000 */
[----:B------:R-:W-:-:S06]  /*10440*/  ULOP3.LUT UR4, UR36, 0x2, URZ, 0xfc, !UPT ;  /* 0x0000000224047892 */ /* 0x000fcc000f8efc3f */
[----:B-1----:R-:W-:-:S05]  /*10450*/  IMAD.U32 R0, RZ, RZ, UR4 ;  /* 0x00000004ff007e24 */ /* 0x002fca000f8e00ff */
[----:B------:R-:W-:-:S13]  /*10460*/  ISETP.NE.AND P0, PT, R0, 0x3, PT ;  /* 0x000000030000780c */ /* 0x000fda0003f05270 */
[----:B------:R-:W-:Y:S05]  /*10470*/  @!P0 BRA `(.L_x_8978) ;  /* 0x0000000000048947 */ /* 0x000fea0003800000 */
[----:B------:R-:W-:Y:S01]  /*10480*/  BPT.TRAP 0x1 ;  /* 0x000000040000795c */ /* 0x000fe20000300000 */
.L_x_8978:
[C---:B------:R-:W-:Y:S01]  /*10490*/  IMAD R5, R23.reuse, 0x8, R4 ;  /* 0x0000000817057824 */ /* 0x040fe200078e0204 */
[----:B------:R-:W-:Y:S01]  /*104a0*/  SHF.L.U32 R0, R26, 0x1f, RZ ;  /* 0x0000001f1a007819 */ /* 0x000fe200000006ff */
[----:B------:R-:W-:-:S03]  /*104b0*/  VIADD R23, R23, 0x1 ;  /* 0x0000000117177836 */ /* 0x000fc60000000000 */
[----:B------:R-:W1:Y:S02]  /*104c0*/  SYNCS.PHASECHK.TRANS64.TRYWAIT P1, [R5+URZ+0x28840], R0 ;  /* 0x02884000050075a7 */ /* 0x000e64000802017f */
[----:B------:R-:W-:-:S04]  /*104d0*/  ISETP.NE.AND P2, PT, R23, 0x2, PT ;  /* 0x000000021700780c */ /* 0x000fc80003f45270 */
[----:B------:R-:W-:Y:S01]  /*104e0*/  SEL R3, RZ, 0x1, P2 ;  /* 0x00000001ff037807 */ /* 0x000fe20001000000 */
[----:B-1----:R-:W-:Y:S08]  /*104f0*/  @!P1 BRA `(.L_x_8979) ;  /* 0x00000038008c9947 */ /* 0x002ff00003800000 */
.L_x_9092:
[----:B------:R-:W-:Y:S02]  /*10500*/  SEL R23, R23, RZ, P2 ;  /* 0x000000ff17177207 */ /* 0x000fe40001000000 */
[----:B------:R-:W-:Y:S01]  /*10510*/  LOP3.LUT R2, R26, R3, RZ, 0x3c, !PT ;  /* 0x000000031a027212 */ /* 0x000fe200078e3cff */
[----:B------:R-:W-:Y:S06]  /*10520*/  @!P0 BRA `(.L_x_8980) ;  /* 0x0000000000048947 */ /* 0x000fec0003800000 */
[----:B------:R-:W-:Y:S01]  /*10530*/  BPT.TRAP 0x1 ;  /* 0x000000040000795c */ /* 0x000fe20000300000 */
.L_x_8980:
[----:B------:R-:W-:Y:S02]  /*10540*/  LEA R23, R23, R4, 0x3 ;  /* 0x0000000417177211 */ /* 0x000fe400078e18ff */
[----:B------:R-:W-:-:S04]  /*10550*/  SHF.L.U32 R2, R2, 0x1f, RZ ;  /* 0x0000001f02027819 */ /* 0x000fc800000006ff */
[----:B------:R-:W2:Y:S02]  /*10560*/  SYNCS.PHASECHK.TRANS64.TRYWAIT P1, [R23+URZ+0x28840], R2 ;  /* 0x02884002170075a7 */ /* 0x000ea4000802017f */
[----:B--2---:R-:W-:Y:S05]  /*10570*/  @!P1 BRA `(.L_x_8981) ;  /* 0x0000003800809947 */ /* 0x004fea0003800000 */
.L_x_9093:
[----:B------:R-:W-:Y:S05]  /*10580*/  @!P0 BRA `(.L_x_8982) ;  /* 0x0000000000048947 */ /* 0x000fea0003800000 */
[----:B------:R-:W-:Y:S01]  /*10590*/  BPT.TRAP 0x1 ;  /* 0x000000040000795c */ /* 0x000fe20000300000 */
.L_x_8982:
[----:B------:R-:W3:Y:S02]  /*105a0*/  SYNCS.PHASECHK.TRANS64.TRYWAIT P1, [R5+URZ+0x28860], R0 ;  /* 0x02886000050075a7 */ /* 0x000ee4000802017f */
[----:B---3--:R-:W-:Y:S05]  /*105b0*/  @!P1 BRA `(.L_x_8983) ;  /* 0x0000003800849947 */ /* 0x008fea0003800000 */
.L_x_9094:
[----:B------:R-:W-:Y:S05]  /*105c0*/  @!P0 BRA `(.L_x_8984) ;  /* 0x0000000000048947 */ /* 0x000fea0003800000 */
[----:B------:R-:W-:Y:S01]  /*105d0*/  BPT.TRAP 0x1 ;  /* 0x000000040000795c */ /* 0x000fe20000300000 */
.L_x_8984:
[----:B----4-:R4:W0:Y:S02]  /*105e0*/  SYNCS.PHASECHK.TRANS64.TRYWAIT P0, [R23+URZ+0x28860], R2 ;  /* 0x02886002170075a7 */ /* 0x010824000800017f */
[----:B0-----:R-:W-:Y:S05]  /*105f0*/  @!P0 NANOSLEEP.SYNCS 0x989680 ;  /* 0x009896800000895d */ /* 0x001fea0003900000 */
[----:B------:R-:W0:Y:S02]  /*10600*/  @!P0 SYNCS.PHASECHK.TRANS64 P0, [R23+URZ+0x28860], R2 ;  /* 0x02886002170085a7 */ /* 0x000e24000800007f */
[----:B0-----:R-:W-:Y:S05]  /*10610*/  @!P0 BRA `(.L_x_8984) ;  /* 0xfffffffc00f08947 */ /* 0x001fea000383ffff */
.L_x_8976:
[----:B------:R-:W-:Y:S05]  /*10620*/  BSYNC B0 ;  /* 0x0000000000007941 */ /* 0x000fea0003800000 */
.L_x_8975:
[----:B------:R-:W-:Y:S05]  /*10630*/  EXIT ;  /* 0x000000000000794d */ /* 0x000fea0003800000 */
.L_x_8869:
[----:B0-----:R-:W-:-:S04]  /*10640*/  IMAD.U32 R3, RZ, RZ, UR41 ;  /* 0x00000029ff037e24 */ /* 0x001fc8000f8e00ff */
[----:B------:R0:W1:Y:S03]  /*10650*/  SYNCS.PHASECHK.TRANS64.TRYWAIT P1, [R3+URZ+0x28800], R0 ;  /* 0x02880000030075a7 */ /* 0x000066000802017f */
[----:B-1----:R-:W-:Y:S05]  /*10660*/  @!P1 NANOSLEEP.SYNCS 0x989680 ;  /* 0x009896800000995d */ /* 0x002fea0003900000 */
[----:B------:R-:W1:Y:S02]  /*10670*/  @!P1 SYNCS.PHASECHK.TRANS64 P1, [R3+URZ+0x28800], R0 ;  /* 0x02880000030095a7 */ /* 0x000e64000802007f */
[----:B-1----:R-:W-:Y:S05]  /*10680*/  @!P1 BRA `(.L_x_8869) ;  /* 0xfffffffc00ec9947 */ /* 0x002fea000383ffff */
[----:B------:R-:W-:Y:S05]  /*10690*/  BRA `(.L_x_8985) ;  /* 0xffffff0c00e07947 */ /* 0x000fea000383ffff */
.L_x_8873:
[----:B-1----:R1:W2:Y:S02]  /*106a0*/  SYNCS.PHASECHK.TRANS64.TRYWAIT P1, [R0+URZ+0x28830], R3 ;  /* 0x02883003000075a7 */ /* 0x0022a4000802017f */
[----:B--2---:R-:W-:Y:S05]  /*106b0*/  @!P1 NANOSLEEP.SYNCS 0x989680 ;  /* 0x009896800000995d */ /* 0x004fea0003900000 */
[----:B------:R-:W2:Y:S02]  /*106c0*/  @!P1 SYNCS.PHASECHK.TRANS64 P1, [R0+URZ+0x28830], R3 ;  /* 0x02883003000095a7 */ /* 0x000ea4000802007f */
[----:B--2---:R-:W-:Y:S05]  /*106d0*/  @!P1 BRA `(.L_x_8873) ;  /* 0xfffffffc00f09947 */ /* 0x004fea000383ffff */
[----:B------:R-:W-:Y:S05]  /*106e0*/  BRA `(.L_x_8872) ;  /* 0xffffff0c00fc7947 */ /* 0x000fea000383ffff */
.L_x_8879:
[----:B-1----:R-:W-:-:S04]  /*106f0*/  IMAD.U32 R7, RZ, RZ, UR6 ;  /* 0x00000006ff077e24 */ /* 0x002fc8000f8e00ff */
[----:B------:R1:W2:Y:S03]  /*10700*/  SYNCS.PHASECHK.TRANS64.TRYWAIT P1, [R7+URZ+0x28830], R4 ;  /* 0x02883004070075a7 */ /* 0x0002a6000802017f */
[----:B--2---:R-:W-:Y:S05]  /*10710*/  @!P1 NANOSLEEP.SYNCS 0x989680 ;  /* 0x009896800000995d */ /* 0x004fea0003900000 */
[----:B------:R-:W2:Y:S02]  /*10720*/  @!P1 SYNCS.PHASECHK.TRANS64 P1, [R7+URZ+0x28830], R4 ;  /* 0x02883004070095a7 */ /* 0x000ea4000802007f */
[----:B--2---:R-:W-:Y:S05]  /*10730*/  @!P1 BRA `(.L_x_8879) ;  /* 0xfffffffc00ec9947 */ /* 0x004fea000383ffff */
[----:B------:R-:W-:Y:S05]  /*10740*/  BRA `(.L_x_8876) ;  /* 0xffffff3c00347947 */ /* 0x000fea000383ffff */
.L_x_8883:
[----:B-1----:R-:W-:-:S04]  /*10750*/  IMAD.U32 R7, RZ, RZ, UR6 ;  /* 0x00000006ff077e24 */ /* 0x002fc8000f8e00ff */
[----:B------:R1:W2:Y:S03]  /*10760*/  SYNCS.PHASECHK.TRANS64.TRYWAIT P1, [R7+URZ+0x28850], R4 ;  /* 0x02885004070075a7 */ /* 0x0002a6000802017f */
[----:B--2---:R-:W-:Y:S05]  /*10770*/  @!P1 NANOSLEEP.SYNCS 0x989680 ;  /* 0x009896800000995d */ /* 0x004fea0003900000 */
[----:B------:R-:W2:Y:S02]  /*10780*/  @!P1 SYNCS.PHASECHK.TRANS64 P1, [R7+URZ+0x28850], R4 ;  /* 0x02885004070095a7 */ /* 0x000ea4000802007f */
[----:B--2---:R-:W-:Y:S05]  /*10790*/  @!P1 BRA `(.L_x_8883) ;  /* 0xfffffffc00ec9947 */ /* 0x004fea000383ffff */
[----:B------:R-:W-:Y:S05]  /*107a0*/  BRA `(.L_x_8880) ;  /* 0xffffff4000007947 */ /* 0x000fea000383ffff */
.L_x_8891:
[----:B-1----:R-:W-:-:S04]  /*107b0*/  IMAD.U32 R5, RZ, RZ, UR6 ;  /* 0x00000006ff057e24 */ /* 0x002fc8000f8e00ff */
[----:B------:R1:W2:Y:S03]  /*107c0*/  SYNCS.PHASECHK.TRANS64.TRYWAIT P1, [R5+URZ+0x28830], R4 ;  /* 0x02883004050075a7 */ /* 0x0002a6000802017f */
[----:B--2---:R-:W-:Y:S05]  /*107d0*/  @!P1 NANOSLEEP.SYNCS 0x989680 ;  /* 0x009896800000995d */ /* 0x004fea0003900000 */
[----:B------:R-:W2:Y:S02]  /*107e0*/  @!P1 SYNCS.PHASECHK.TRANS64 P1, [R5+URZ+0x28830], R4 ;  /* 0x02883004050095a7 */ /* 0x000ea4000802007f */
[----:B--2---:R-:W-:Y:S05]  /*107f0*/  @!P1 BRA `(.L_x_8891) ;  /* 0xfffffffc00ec9947 */ /* 0x004fea000383ffff */
[----:B------:R-:W-:Y:S05]  /*10800*/  BRA `(.L_x_8888) ;  /* 0xffffff6c00887947 */ /* 0x000fea000383ffff */
.L_x_8895:
[----:B-1----:R-:W-:-:S04]  /*10810*/  MOV R5, UR6 ;  /* 0x0000000600057c02 */ /* 0x002fc80008000f00 */
[----:B------:R1:W2:Y:S03]  /*10820*/  SYNCS.PHASECHK.TRANS64.TRYWAIT P1, [R5+URZ+0x28850], R4 ;  /* 0x02885004050075a7 */ /* 0x0002a6000802017f */
[----:B--2---:R-:W-:Y:S05]  /*10830*/  @!P1 NANOSLEEP.SYNCS 0x989680 ;  /* 0x009896800000995d */ /* 0x004fea0003900000 */
[----:B------:R-:W2:Y:S02]  /*10840*/  @!P1 SYNCS.PHASECHK.TRANS64 P1, [R5+URZ+0x28850], R4 ;  /* 0x02885004050095a7 */ /* 0x000ea4000802007f */
[----:B--2---:R-:W-:Y:S05]  /*10850*/  @!P1 BRA `(.L_x_8895) ;  /* 0xfffffffc00ec9947 */ /* 0x004fea000383ffff */
[----:B------:R-:W-:Y:S05]  /*10860*/  BRA `(.L_x_8892) ;  /* 0xffffff7000547947 */ /* 0x000fea000383ffff */
.L_x_8902:
[----:B-1----:R-:W-:-:S04]  /*10870*/  IMAD.U32 R6, RZ, RZ, UR5 ;  /* 0x00000005ff067e24 */ /* 0x002fc8000f8e00ff */
[----:B------:R1:W2:Y:S03]  /*10880*/  SYNCS.PHASECHK.TRANS64.TRYWAIT P1, [R6+URZ+0x28850], R5 ;  /* 0x02885005060075a7 */ /* 0x0002a6000802017f */
[----:B--2---:R-:W-:Y:S05]  /*10890*/  @!P1 NANOSLEEP.SYNCS 0x989680 ;  /* 0x009896800000995d */ /* 0x004fea0003900000 */
[----:B------:R-:W2:Y:S02]  /*108a0*/  @!P1 SYNCS.PHASECHK.TRANS64 P1, [R6+URZ+0x28850], R5 ;  /* 0x02885005060095a7 */ /* 0x000ea4000802007f */
[----:B--2---:R-:W-:Y:S05]  /*108b0*/  @!P1 BRA `(.L_x_8902) ;  /* 0xfffffffc00ec9947 */ /* 0x004fea000383ffff */
[----:B------:R-:W-:Y:S05]  /*108c0*/  BRA `(.L_x_8901) ;  /* 0xffffff94003c7947 */ /* 0x000fea000383ffff */
.L_x_8933:
        /* <DEDUP_REMOVED lines=10> */
.L_x_8986:
[----:B------:R-:W-:Y:S05]  /*10970*/  BRA `(.L_x_8987) ;  /* 0xffffffc800287947 */ /* 0x000fea000383ffff */
.L_x_8936:
[----:B0-----:R0:W1:Y:S02]  /*10980*/  SYNCS.PHASECHK.TRANS64.TRYWAIT P0, [R7+URZ+0x28840], R2 ;  /* 0x02884002070075a7 */ /* 0x001064000800017f */
[----:B-1----:R-:W-:Y:S05]  /*10990*/  @!P0 NANOSLEEP.SYNCS 0x989680 ;  /* 0x009896800000895d */ /* 0x002fea0003900000 */
[----:B------:R-:W1:Y:S02]  /*109a0*/  @!P0 SYNCS.PHASECHK.TRANS64 P0, [R7+URZ+0x28840], R2 ;  /* 0x02884002070085a7 */ /* 0x000e64000800007f */
[----:B-1----:R-:W-:Y:S05]  /*109b0*/  @!P0 BRA `(.L_x_8936) ;  /* 0xfffffffc00f08947 */ /* 0x002fea000383ffff */
[----:B------:R-:W-:Y:S05]  /*109c0*/  BRA `(.L_x_8988) ;  /* 0xffffffcc00207947 */ /* 0x000fea000383ffff */
.L_x_8937:
        /* <DEDUP_REMOVED lines=8> */
.L_x_8990:
[----:B------:R-:W-:Y:S05]  /*10a50*/  BSYNC B0 ;  /* 0x0000000000007941 */ /* 0x000fea0003800000 */
.L_x_8989:
        /* <DEDUP_REMOVED lines=9> */
.L_x_8991:
        /* <DEDUP_REMOVED lines=8> */
.L_x_8992:
[----:B------:R-:W-:Y:S01]  /*10b70*/  @!PT LDS RZ, [RZ] ;  /* 0x00000000fffff984 */ /* 0x000fe20000000800 */
[----:B------:R-:W-:Y:S01]  /*10b80*/  @!PT LDS RZ, [RZ] ;  /* 0x00000000fffff984 */ /* 0x000fe20000000800 */
[----:B------:R-:W-:Y:S01]  /*10b90*/  @!PT LDS RZ, [RZ] ;  /* 0x00000000fffff984 */ /* 0x000fe20000000800 */
[----:B------:R0:W-:Y:S04]  /*10ba0*/  @P0 LDGSTS.E.BYPASS.LTC128B.128 [R9+0x18400], desc[UR50][R2.64], !P3 ;  /* 0x1840000002090fae */ /* 0x0001e8000d901d72 */
[----:B------:R0:W-:Y:S01]  /*10bb0*/  @P0 LDGSTS.E.BYPASS.LTC128B.128 [R9+0x1c400], desc[UR50][R2.64+0x80], !P2 ;  /* 0x1c40008002090fae */ /* 0x0001e2000d101d72 */
[----:B------:R-:W-:Y:S01]  /*10bc0*/  ISETP.GE.AND P0, PT, R6, 0x11, PT ;  /* 0x000000110600780c */ /* 0x000fe20003f06270 */
[----:B------:R-:W-:-:S12]  /*10bd0*/  IMAD.MOV.U32 R13, RZ, RZ, R4 ;  /* 0x000000ffff0d7224 */ /* 0x000fd800078e0004 */
[----:B------:R-:W-:Y:S01]  /*10be0*/  @P0 IMAD R25, R5, 0x2, R16 ;  /* 0x0000000205190824 */ /* 0x000fe200078e0210 */
[----:B0-----:R-:W-:-:S07]  /*10bf0*/  MOV R8, R14 ;  /* 0x0000000e00087202 */ /* 0x001fce0000000f00 */
[----:B------:R-:W-:Y:S05]  /*10c00*/  WARPSYNC.COLLECTIVE R15, `(.L_x_8993) ;  /* 0x000000000f087348 */ /* 0x000fea0003c00000 */
[----:B------:R0:W1:Y:S02]  /*10c10*/  SHFL.IDX P6, R14, R13, R12, R11 ;  /* 0x0000000c0d0e7389 */ /* 0x00006400000c000b */
[----:B01----:R-:W-:Y:S01]  /*10c20*/  ENDCOLLECTIVE ;  /* 0x000000000000791b */ /* 0x003fe20003800000 */
.L_x_8993:
[----:B------:R-:W-:Y:S02]  /*10c30*/  IMAD.MOV.U32 R13, RZ, RZ, R0 ;  /* 0x000000ffff0d7224 */ /* 0x000fe400078e0000 */
[----:B------:R-:W-:Y:S01]  /*10c40*/  IMAD.MOV.U32 R12, RZ, RZ, 0x2 ;  /* 0x00000002ff0c7424 */ /* 0x000fe200078e00ff */
[----:B------:R-:W-:-:S05]  /*10c50*/  @P0 LEA R14, P1, R35, R14, 0x1 ;  /* 0x0000000e230e0211 */ /* 0x000fca00078208ff */
[----:B------:R-:W-:-:S08]  /*10c60*/  @P0 IMAD.MOV.U32 R2, RZ, RZ, R14 ;  /* 0x000000ffff020224 */ /* 0x000fd000078e000e */
[----:B------:R-:W-:Y:S05]  /*10c70*/  WARPSYNC.COLLECTIVE R15, `(.L_x_8994) ;  /* 0x000000000f087348 */ /* 0x000fea0003c00000 */
[----:B------:R0:W1:Y:S02]  /*10c80*/  SHFL.IDX P6, R14, R13, R12, R11 ;  /* 0x0000000c0d0e7389 */ /* 0x00006400000c000b */
[----:B01----:R-:W-:Y:S01]  /*10c90*/  ENDCOLLECTIVE ;  /* 0x000000000000791b */ /* 0x003fe20003800000 */
.L_x_8994:
        /* <DEDUP_REMOVED lines=13> */
.L_x_8995:
[----:B------:R-:W-:Y:S02]  /*10d70*/  @P0 IMAD R21, R5, 0x2, R16 ;  /* 0x0000000205150824 */ /* 0x000fe400078e0210 */
[----:B------:R-:W-:Y:S01]  /*10d80*/  IMAD.MOV.U32 R13, RZ, RZ, R0 ;  /* 0x000000ffff0d7224 */ /* 0x000fe200078e0000 */
[----:B------:R-:W-:Y:S02]  /*10d90*/  MOV R12, 0x3 ;  /* 0x00000003000c7802 */ /* 0x000fe40000000f00 */
[----:B------:R-:W-:-:S04]  /*10da0*/  @P0 LEA R14, P1, R35, R14, 0x1 ;  /* 0x0000000e230e0211 */ /* 0x000fc800078208ff */
[----:B------:R-:W-:Y:S01]  /*10db0*/  @P0 IADD3.X R9, RZ, R8, RZ, P1, !PT ;  /* 0x00000008ff090210 */ /* 0x000fe20000ffe4ff */
[----:B------:R-:W-:-:S08]  /*10dc0*/  @P0 IMAD.MOV.U32 R2, RZ, RZ, R14 ;  /* 0x000000ffff020224 */ /* 0x000fd000078e000e */
[----:B------:R-:W-:Y:S05]  /*10dd0*/  WARPSYNC.COLLECTIVE R15, `(.L_x_8996) ;  /* 0x000000000f087348 */ /* 0x000fea0003c00000 */
[----:B------:R0:W1:Y:S02]  /*10de0*/  SHFL.IDX P6, R14, R13, R12, R11 ;  /* 0x0000000c0d0e7389 */ /* 0x00006400000c000b */
[----:B01----:R-:W-:Y:S01]  /*10df0*/  ENDCOLLECTIVE ;  /* 0x000000000000791b */ /* 0x003fe20003800000 */
.L_x_8996:
        /* <DEDUP_REMOVED lines=12> */
.L_x_8997:
        /* <DEDUP_REMOVED lines=9> */
.L_x_8998:
        /* <DEDUP_REMOVED lines=12> */
.L_x_8999:
        /* <DEDUP_REMOVED lines=8> */
.L_x_9000:
        /* <DEDUP_REMOVED lines=13> */
.L_x_9001:
[----:B------:R-:W-:Y:S01]  /*11160*/  @P0 LEA R25, R5, R16, 0x1 ;  /* 0x0000001005190211 */ /* 0x000fe200078e08ff */
[----:B------:R-:W-:Y:S02]  /*11170*/  IMAD.MOV.U32 R13, RZ, RZ, R0 ;  /* 0x000000ffff0d7224 */ /* 0x000fe400078e0000 */
[----:B------:R-:W-:Y:S01]  /*11180*/  IMAD.MOV.U32 R12, RZ, RZ, 0x6 ;  /* 0x00000006ff0c7424 */ /* 0x000fe200078e00ff */
[----:B------:R-:W-:-:S05]  /*11190*/  @P0 LEA R14, P1, R35, R14, 0x1 ;  /* 0x0000000e230e0211 */ /* 0x000fca00078208ff */
[----:B------:R-:W-:-:S08]  /*111a0*/  @P0 IMAD.MOV.U32 R2, RZ, RZ, R14 ;  /* 0x000000ffff020224 */ /* 0x000fd000078e000e */
[----:B------:R-:W-:Y:S05]  /*111b0*/  WARPSYNC.COLLECTIVE R15, `(.L_x_9002) ;  /* 0x000000000f087348 */ /* 0x000fea0003c00000 */
[----:B------:R0:W1:Y:S02]  /*111c0*/  SHFL.IDX P6, R14, R13, R12, R11 ;  /* 0x0000000c0d0e7389 */ /* 0x00006400000c000b */
[----:B01----:R-:W-:Y:S01]  /*111d0*/  ENDCOLLECTIVE ;  /* 0x000000000000791b */ /* 0x003fe20003800000 */
.L_x_9002:
        /* <DEDUP_REMOVED lines=13> */
.L_x_9003:
        /* <DEDUP_REMOVED lines=8> */
.L_x_9004:
        /* <DEDUP_REMOVED lines=12> */
.L_x_9005:
[----:B------:R-:W-:Y:S05]  /*113f0*/  BRA `(.L_x_9006) ;  /* 0xffffffc800147947 */ /* 0x000fea000383ffff */
.L_x_8942:
[----:B------:R-:W-:Y:S01]  /*11400*/  MOV R13, R4 ;  /* 0x00000004000d7202 */ /* 0x000fe20000000f00 */
[----:B------:R-:W-:Y:S02]  /*11410*/  IMAD.MOV.U32 R12, RZ, RZ, RZ ;  /* 0x000000ffff0c7224 */ /* 0x000fe400078e00ff */
[----:B------:R-:W-:Y:S02]  /*11420*/  IMAD.MOV.U32 R11, RZ, RZ, 0x181f ;  /* 0x0000181fff0b7424 */ /* 0x000fe400078e00ff */
[----:B------:R-:W-:Y:S02]  /*11430*/  IMAD.MOV.U32 R15, RZ, RZ, -0x1 ;  /* 0xffffffffff0f7424 */ /* 0x000fe400078e00ff */
[----:B------:R-:W-:-:S07]  /*11440*/  IMAD.U32 R6, RZ, RZ, UR43 ;  /* 0x0000002bff067e24 */ /* 0x000fce000f8e00ff */
[----:B------:R-:W-:Y:S05]  /*11450*/  WARPSYNC.COLLECTIVE R15, `(.L_x_9007) ;  /* 0x000000000f087348 */ /* 0x000fea0003c00000 */
[----:B------:R0:W1:Y:S02]  /*11460*/  SHFL.IDX P6, R14, R13, R12, R11 ;  /* 0x0000000c0d0e7389 */ /* 0x00006400000c000b */
[----:B01----:R-:W-:Y:S01]  /*11470*/  ENDCOLLECTIVE ;  /* 0x000000000000791b */ /* 0x003fe20003800000 */
.L_x_9007:
[----:B------:R-:W-:-:S05]  /*11480*/  IMAD R5, R6, 0x80, R37 ;  /* 0x0000008006057824 */ /* 0x000fca00078e0225 */
[C---:B------:R-:W-:Y:S02]  /*11490*/  ISETP.GE.AND P0, PT, R5.reuse, UR38, PT ;  /* 0x0000002605007c0c */ /* 0x040fe4000bf06270 */
[----:B------:R-:W-:Y:S02]  /*114a0*/  IADD3 R6, R5, 0x10, RZ ;  /* 0x0000001005067810 */ /* 0x000fe40007ffe0ff */
[----:B------:R-:W-:Y:S01]  /*114b0*/  MOV R13, R0 ;  /* 0x00000000000d7202 */ /* 0x000fe20000000f00 */
[----:B------:R-:W-:-:S08]  /*114c0*/  IMAD.MOV.U32 R2, RZ, RZ, R14 ;  /* 0x000000ffff027224 */ /* 0x000fd000078e000e */
[----:B------:R-:W-:Y:S05]  /*114d0*/  WARPSYNC.COLLECTIVE R15, `(.L_x_9008) ;  /* 0x000000000f087348 */ /* 0x000fea0003c00000 */
[----:B------:R0:W1:Y:S02]  /*114e0*/  SHFL.IDX P6, R14, R13, R12, R11 ;  /* 0x0000000c0d0e7389 */ /* 0x00006400000c000b */
[----:B01----:R-:W-:Y:S01]  /*114f0*/  ENDCOLLECTIVE ;  /* 0x000000000000791b */ /* 0x003fe20003800000 */
.L_x_9008:
        /* <DEDUP_REMOVED lines=8> */
.L_x_9009:
        /* <DEDUP_REMOVED lines=11> */
.L_x_9010:
        /* <DEDUP_REMOVED lines=8> */
.L_x_9011:
[----:B------:R-:W-:Y:S02]  /*116b0*/  VIADD R6, R5, 0x20 ;  /* 0x0000002005067836 */ /* 0x000fe40000000000 */
[----:B------:R-:W-:-:S05]  /*116c0*/  @!P0 IMAD.MOV.U32 R3, RZ, RZ, R7 ;  /* 0x000000ffff038224 */ /* 0x000fca00078e0007 */
        /* <DEDUP_REMOVED lines=11> */
.L_x_9012:
[----:B------:R-:W-:Y:S02]  /*11780*/  IMAD.MOV.U32 R13, RZ, RZ, R4 ;  /* 0x000000ffff0d7224 */ /* 0x000fe400078e0004 */
[----:B------:R-:W-:Y:S01]  /*11790*/  IMAD.MOV.U32 R12, RZ, RZ, 0x3 ;  /* 0x00000003ff0c7424 */ /* 0x000fe200078e00ff */
[----:B------:R-:W-:-:S05]  /*117a0*/  @!P0 LEA R14, P1, R35, R14, 0x1 ;  /* 0x0000000e230e8211 */ /* 0x000fca00078208ff */
[----:B------:R-:W-:-:S08]  /*117b0*/  @!P0 IMAD.MOV.U32 R2, RZ, RZ, R14 ;  /* 0x000000ffff028224 */ /* 0x000fd000078e000e */
[----:B------:R-:W-:Y:S05]  /*117c0*/  WARPSYNC.COLLECTIVE R15, `(.L_x_9013) ;  /* 0x000000000f087348 */ /* 0x000fea0003c00000 */
[----:B------:R0:W1:Y:S02]  /*117d0*/  SHFL.IDX P6, R14, R13, R12, R11 ;  /* 0x0000000c0d0e7389 */ /* 0x00006400000c000b */
[----:B01----:R-:W-:Y:S01]  /*117e0*/  ENDCOLLECTIVE ;  /* 0x000000000000791b */ /* 0x003fe20003800000 */
.L_x_9013:
        /* <DEDUP_REMOVED lines=14> */
.L_x_9014:
[----:B------:R-:W-:Y:S01]  /*118d0*/  MOV R13, R4 ;  /* 0x00000004000d7202 */ /* 0x000fe20000000f00 */
[----:B------:R-:W-:Y:S01]  /*118e0*/  IMAD.MOV.U32 R12, RZ, RZ, 0x4 ;  /* 0x00000004ff0c7424 */ /* 0x000fe200078e00ff */
[----:B------:R-:W-:-:S05]  /*118f0*/  @!P0 LEA R14, P1, R35, R14, 0x1 ;  /* 0x0000000e230e8211 */ /* 0x000fca00078208ff */
[----:B------:R-:W-:-:S08]  /*11900*/  @!P0 IMAD.MOV.U32 R2, RZ, RZ, R14 ;  /* 0x000000ffff028224 */ /* 0x000fd000078e000e */
[----:B------:R-:W-:Y:S05]  /*11910*/  WARPSYNC.COLLECTIVE R15, `(.L_x_9015) ;  /* 0x000000000f087348 */ /* 0x000fea0003c00000 */
[----:B------:R0:W1:Y:S02]  /*11920*/  SHFL.IDX P6, R14, R13, R12, R11 ;  /* 0x0000000c0d0e7389 */ /* 0x00006400000c000b */
[----:B01----:R-:W-:Y:S01]  /*11930*/  ENDCOLLECTIVE ;  /* 0x000000000000791b */ /* 0x003fe20003800000 */
.L_x_9015:
        /* <DEDUP_REMOVED lines=14> */
.L_x_9016:
        /* <DEDUP_REMOVED lines=8> */
.L_x_9017:
        /* <DEDUP_REMOVED lines=13> */
.L_x_9018:
[----:B------:R-:W-:Y:S02]  /*11b70*/  IMAD.MOV.U32 R13, RZ, RZ, R4 ;  /* 0x000000ffff0d7224 */ /* 0x000fe400078e0004 */
[----:B------:R-:W-:Y:S01]  /*11b80*/  IMAD.MOV.U32 R12, RZ, RZ, 0x6 ;  /* 0x00000006ff0c7424 */ /* 0x000fe200078e00ff */
[----:B------:R-:W-:-:S05]  /*11b90*/  @!P0 LEA R14, P1, R35, R14, 0x1 ;  /* 0x0000000e230e8211 */ /* 0x000fca00078208ff */
[----:B------:R-:W-:-:S08]  /*11ba0*/  @!P0 IMAD.MOV.U32 R2, RZ, RZ, R14 ;  /* 0x000000ffff028224 */ /* 0x000fd000078e000e */
[----:B------:R-:W-:Y:S05]  /*11bb0*/  WARPSYNC.COLLECTIVE R15, `(.L_x_9019) ;  /* 0x000000000f087348 */ /* 0x000fea0003c00000 */
[----:B------:R0:W1:Y:S02]  /*11bc0*/  SHFL.IDX P6, R14, R13, R12, R11 ;  /* 0x0000000c0d0e7389 */ /* 0x00006400000c000b */
[----:B01----:R-:W-:Y:S01]  /*11bd0*/  ENDCOLLECTIVE ;  /* 0x000000000000791b */ /* 0x003fe20003800000 */
.L_x_9019:
[----:B------:R-:W-:Y:S01]  /*11be0*/  @!P0 IMAD.X R7, RZ, RZ, R6, P1 ;  /* 0x000000ffff078224 */ /* 0x000fe200008e0606 */
[----:B------:R-:W-:-:S03]  /*11bf0*/  IADD3 R6, R5, 0x60, RZ ;  /* 0x0000006005067810 */ /* 0x000fc60007ffe0ff */
        /* <DEDUP_REMOVED lines=12> */
.L_x_9020:
        /* <DEDUP_REMOVED lines=8> */
.L_x_9021:
[----:B------:R-:W-:-:S05]  /*11d40*/  @!P0 IMAD.MOV.U32 R3, RZ, RZ, R7 ;  /* 0x000000ffff038224 */ /* 0x000fca00078e0007 */
[----:B------:R-:W-:Y:S01]  /*11d50*/  @!PT LDS RZ, [RZ] ;  /* 0x00000000fffff984 */ /* 0x000fe20000000800 */
[----:B------:R-:W-:Y:S01]  /*11d60*/  @!PT LDS RZ, [RZ] ;  /* 0x00000000fffff984 */ /* 0x000fe20000000800 */
[----:B------:R-:W-:Y:S01]  /*11d70*/  @!PT LDS RZ, [RZ] ;  /* 0x00000000fffff984 */ /* 0x000fe20000000800 */
[----:B------:R0:W-:Y:S04]  /*11d80*/  @!P0 LDGSTS.E.BYPASS.LTC128B.128 [R33+0x13400], desc[UR50][R2.64], !P4 ;  /* 0x1340000002218fae */ /* 0x0001e8000e101d72 */
[----:B------:R0:W-:Y:S01]  /*11d90*/  @!P0 LDGSTS.E.BYPASS.LTC128B.128 [R33+0x17400], desc[UR50][R2.64+0x80], !P5 ;  /* 0x1740008002218fae */ /* 0x0001e2000e901d72 */
[----:B------:R-:W-:Y:S01]  /*11da0*/  IMAD.MOV.U32 R13, RZ, RZ, R0 ;  /* 0x000000ffff0d7224 */ /* 0x000fe200078e0000 */
[----:B------:R-:W-:-:S07]  /*11db0*/  MOV R6, R14 ;  /* 0x0000000e00067202 */ /* 0x000fce0000000f00 */
[----:B0-----:R-:W-:Y:S05]  /*11dc0*/  WARPSYNC.COLLECTIVE R15, `(.L_x_9022) ;  /* 0x000000000f087348 */ /* 0x001fea0003c00000 */
[----:B------:R1:W2:Y:S02]  /*11dd0*/  SHFL.IDX P6, R14, R13, R12, R11 ;  /* 0x0000000c0d0e7389 */ /* 0x0002a400000c000b */
[----:B012---:R-:W-:Y:S01]  /*11de0*/  ENDCOLLECTIVE ;  /* 0x000000000000791b */ /* 0x007fe20003800000 */
.L_x_9022:
[----:B------:R-:W-:Y:S05]  /*11df0*/  BRA `(.L_x_9023) ;  /* 0xffffffc800387947 */ /* 0x000fea000383ffff */
.L_x_8945:
[----:B0-----:R0:W1:Y:S02]  /*11e00*/  SYNCS.PHASECHK.TRANS64.TRYWAIT P0, [R16+URZ+0x28820], R3 ;  /* 0x02882003100075a7 */ /* 0x001064000800017f */
[----:B-1----:R-:W-:Y:S05]  /*11e10*/  @!P0 NANOSLEEP.SYNCS 0x989680 ;  /* 0x009896800000895d */ /* 0x002fea0003900000 */
[----:B------:R-:W1:Y:S02]  /*11e20*/  @!P0 SYNCS.PHASECHK.TRANS64 P0, [R16+URZ+0x28820], R3 ;  /* 0x02882003100085a7 */ /* 0x000e64000800007f */
[----:B-1----:R-:W-:Y:S05]  /*11e30*/  @!P0 BRA `(.L_x_8945) ;  /* 0xfffffffc00f08947 */ /* 0x002fea000383ffff */
[----:B------:R-:W-:Y:S05]  /*11e40*/  BRA `(.L_x_9024) ;  /* 0xffffffc800907947 */ /* 0x000fea000383ffff */
.L_x_8949:
[----:B0-----:R0:W1:Y:S02]  /*11e50*/  SYNCS.PHASECHK.TRANS64.TRYWAIT P0, [R6+URZ+0x28840], R3 ;  /* 0x02884003060075a7 */ /* 0x001064000800017f */
[----:B-1----:R-:W-:Y:S05]  /*11e60*/  @!P0 NANOSLEEP.SYNCS 0x989680 ;  /* 0x009896800000895d */ /* 0x002fea0003900000 */
[----:B------:R-:W1:Y:S02]  /*11e70*/  @!P0 SYNCS.PHASECHK.TRANS64 P0, [R6+URZ+0x28840], R3 ;  /* 0x02884003060085a7 */ /* 0x000e64000800007f */
[----:B-1----:R-:W-:Y:S05]  /*11e80*/  @!P0 BRA `(.L_x_8949) ;  /* 0xfffffffc00f08947 */ /* 0x002fea000383ffff */
[----:B------:R-:W-:Y:S05]  /*11e90*/  BRA `(.L_x_9025) ;  /* 0xffffffcc00507947 */ /* 0x000fea000383ffff */
.L_x_8950:
        /* <DEDUP_REMOVED lines=8> */
.L_x_9027:
[----:B------:R-:W-:Y:S05]  /*11f20*/  BSYNC B1 ;  /* 0x0000000000017941 */ /* 0x000fea0003800000 */
.L_x_9026:
[----:B------:R-:W-:Y:S01]  /*11f30*/  IMAD.MOV.U32 R13, RZ, RZ, R8 ;  /* 0x000000ffff0d7224 */ /* 0x000fe200078e0008 */
[----:B------:R-:W-:Y:S01]  /*11f40*/  MOV R15, 0xffffffff ;  /* 0xffffffff000f7802 */ /* 0x000fe20000000f00 */
[----:B------:R-:W-:Y:S02]  /*11f50*/  IMAD.MOV.U32 R12, RZ, RZ, RZ ;  /* 0x000000ffff0c7224 */ /* 0x000fe400078e00ff */
[----:B------:R-:W-:Y:S02]  /*11f60*/  IMAD.MOV.U32 R11, RZ, RZ, 0x181f ;  /* 0x0000181fff0b7424 */ /* 0x000fe400078e00ff */
[----:B------:R-:W-:Y:S02]  /*11f70*/  IMAD.MOV.U32 R3, RZ, RZ, R14 ;  /* 0x000000ffff037224 */ /* 0x000fe400078e000e */
[----:B------:R-:W-:-:S07]  /*11f80*/  IMAD.SHL.U32 R5, R35, 0x2, RZ ;  /* 0x0000000223057824 */ /* 0x000fce00078e00ff */
[----:B------:R-:W-:Y:S05]  /*11f90*/  WARPSYNC.COLLECTIVE R15, `(.L_x_9028) ;  /* 0x000000000f087348 */ /* 0x000fea0003c00000 */
[----:B------:R0:W1:Y:S02]  /*11fa0*/  SHFL.IDX P6, R14, R13, R12, R11 ;  /* 0x0000000c0d0e7389 */ /* 0x00006400000c000b */
[----:B01----:R-:W-:Y:S01]  /*11fb0*/  ENDCOLLECTIVE ;  /* 0x000000000000791b */ /* 0x003fe20003800000 */
.L_x_9028:
[----:B------:R-:W-:Y:S01]  /*11fc0*/  IMAD R7, R7, 0x2, R16 ;  /* 0x0000000207077824 */ /* 0x000fe200078e0210 */
[----:B------:R-:W-:Y:S01]  /*11fd0*/  MOV R13, R9 ;  /* 0x00000009000d7202 */ /* 0x000fe20000000f00 */
[----:B------:R-:W-:Y:S02]  /*11fe0*/  IMAD.MOV.U32 R12, RZ, RZ, 0x1 ;  /* 0x00000001ff0c7424 */ /* 0x000fe400078e00ff */
[----:B------:R-:W-:-:S07]  /*11ff0*/  IMAD.MOV.U32 R2, RZ, RZ, R14 ;  /* 0x000000ffff027224 */ /* 0x000fce00078e000e */
[----:B------:R-:W-:Y:S05]  /*12000*/  WARPSYNC.COLLECTIVE R15, `(.L_x_9029) ;  /* 0x000000000f087348 */ /* 0x000fea0003c00000 */
[----:B------:R0:W1:Y:S02]  /*12010*/  SHFL.IDX P6, R14, R13, R12, R11 ;  /* 0x0000000c0d0e7389 */ /* 0x00006400000c000b */
[----:B01----:R-:W-:Y:S01]  /*12020*/  ENDCOLLECTIVE ;  /* 0x000000000000791b */ /* 0x003fe20003800000 */
.L_x_9029:
        /* <DEDUP_REMOVED lines=12> */
.L_x_9030:
[----:B------:R-:W-:Y:S02]  /*120f0*/  IMAD.MOV.U32 R13, RZ, RZ, R9 ;  /* 0x000000ffff0d7224 */ /* 0x000fe400078e0009 */
[----:B------:R-:W-:Y:S02]  /*12100*/  IMAD.MOV.U32 R12, RZ, RZ, 0x2 ;  /* 0x00000002ff0c7424 */ /* 0x000fe400078e00ff */
[----:B------:R-:W-:-:S07]  /*12110*/  IMAD.MOV.U32 R2, RZ, RZ, R14 ;  /* 0x000000ffff027224 */ /* 0x000fce00078e000e */
[----:B------:R-:W-:Y:S05]  /*12120*/  WARPSYNC.COLLECTIVE R15, `(.L_x_9031) ;  /* 0x000000000f087348 */ /* 0x000fea0003c00000 */
[----:B------:R0:W1:Y:S02]  /*12130*/  SHFL.IDX P6, R14, R13, R12, R11 ;  /* 0x0000000c0d0e7389 */ /* 0x00006400000c000b */
[----:B01----:R-:W-:Y:S01]  /*12140*/  ENDCOLLECTIVE ;  /* 0x000000000000791b */ /* 0x003fe20003800000 */
.L_x_9031:
        /* <DEDUP_REMOVED lines=12> */
.L_x_9032:
[----:B------:R-:W-:Y:S02]  /*12210*/  IMAD.MOV.U32 R13, RZ, RZ, R9 ;  /* 0x000000ffff0d7224 */ /* 0x000fe400078e0009 */
[----:B------:R-:W-:Y:S01]  /*12220*/  IMAD.MOV.U32 R12, RZ, RZ, 0x3 ;  /* 0x00000003ff0c7424 */ /* 0x000fe200078e00ff */
[----:B------:R-:W-:-:S07]  /*12230*/  MOV R2, R14 ;  /* 0x0000000e00027202 */ /* 0x000fce0000000f00 */
[----:B------:R-:W-:Y:S05]  /*12240*/  WARPSYNC.COLLECTIVE R15, `(.L_x_9033) ;  /* 0x000000000f087348 */ /* 0x000fea0003c00000 */
[----:B------:R0:W1:Y:S02]  /*12250*/  SHFL.IDX P6, R14, R13, R12, R11 ;  /* 0x0000000c0d0e7389 */ /* 0x00006400000c000b */
[----:B01----:R-:W-:Y:S01]  /*12260*/  ENDCOLLECTIVE ;  /* 0x000000000000791b */ /* 0x003fe20003800000 */
.L_x_9033:
        /* <DEDUP_REMOVED lines=12> */
.L_x_9034:
[----:B------:R-:W-:Y:S02]  /*12330*/  IMAD.MOV.U32 R13, RZ, RZ, R9 ;  /* 0x000000ffff0d7224 */ /* 0x000fe400078e0009 */
[----:B------:R-:W-:Y:S02]  /*12340*/  IMAD.MOV.U32 R12, RZ, RZ, 0x4 ;  /* 0x00000004ff0c7424 */ /* 0x000fe400078e00ff */
[----:B------:R-:W-:-:S07]  /*12350*/  IMAD.MOV.U32 R2, RZ, RZ, R14 ;  /* 0x000000ffff027224 */ /* 0x000fce00078e000e */
[----:B------:R-:W-:Y:S05]  /*12360*/  WARPSYNC.COLLECTIVE R15, `(.L_x_9035) ;  /* 0x000000000f087348 */ /* 0x000fea0003c00000 */
[----:B------:R0:W1:Y:S02]  /*12370*/  SHFL.IDX P6, R14, R13, R12, R11 ;  /* 0x0000000c0d0e7389 */ /* 0x00006400000c000b */
[----:B01----:R-:W-:Y:S01]  /*12380*/  ENDCOLLECTIVE ;  /* 0x000000000000791b */ /* 0x003fe20003800000 */
.L_x_9035:
        /* <DEDUP_REMOVED lines=12> */
.L_x_9036:
[----:B------:R-:W-:Y:S01]  /*12450*/  IMAD.MOV.U32 R13, RZ, RZ, R9 ;  /* 0x000000ffff0d7224 */ /* 0x000fe200078e0009 */
[----:B------:R-:W-:Y:S01]  /*12460*/  MOV R12, 0x5 ;  /* 0x00000005000c7802 */ /* 0x000fe20000000f00 */
[----:B------:R-:W-:-:S07]  /*12470*/  IMAD.MOV.U32 R2, RZ, RZ, R14 ;  /* 0x000000ffff027224 */ /* 0x000fce00078e000e */
[----:B------:R-:W-:Y:S05]  /*12480*/  WARPSYNC.COLLECTIVE R15, `(.L_x_9037) ;  /* 0x000000000f087348 */ /* 0x000fea0003c00000 */
[----:B------:R0:W1:Y:S02]  /*12490*/  SHFL.IDX P6, R14, R13, R12, R11 ;  /* 0x0000000c0d0e7389 */ /* 0x00006400000c000b */
[----:B01----:R-:W-:Y:S01]  /*124a0*/  ENDCOLLECTIVE ;  /* 0x000000000000791b */ /* 0x003fe20003800000 */
.L_x_9037:
        /* <DEDUP_REMOVED lines=12> */
.L_x_9038:
[----:B------:R-:W-:Y:S01]  /*12570*/  MOV R13, R9 ;  /* 0x00000009000d7202 */ /* 0x000fe20000000f00 */
[----:B------:R-:W-:Y:S02]  /*12580*/  IMAD.MOV.U32 R12, RZ, RZ, 0x6 ;  /* 0x00000006ff0c7424 */ /* 0x000fe400078e00ff */
[----:B------:R-:W-:-:S07]  /*12590*/  IMAD.MOV.U32 R2, RZ, RZ, R14 ;  /* 0x000000ffff027224 */ /* 0x000fce00078e000e */
[----:B------:R-:W-:Y:S05]  /*125a0*/  WARPSYNC.COLLECTIVE R15, `(.L_x_9039) ;  /* 0x000000000f087348 */ /* 0x000fea0003c00000 */
[----:B------:R0:W1:Y:S02]  /*125b0*/  SHFL.IDX P6, R14, R13, R12, R11 ;  /* 0x0000000c0d0e7389 */ /* 0x00006400000c000b */
[----:B01----:R-:W-:Y:S01]  /*125c0*/  ENDCOLLECTIVE ;  /* 0x000000000000791b */ /* 0x003fe20003800000 */
.L_x_9039:
        /* <DEDUP_REMOVED lines=12> */
.L_x_9040:
[----:B------:R-:W-:Y:S02]  /*12690*/  IMAD.MOV.U32 R13, RZ, RZ, R9 ;  /* 0x000000ffff0d7224 */ /* 0x000fe400078e0009 */
[----:B------:R-:W-:Y:S02]  /*126a0*/  IMAD.MOV.U32 R12, RZ, RZ, 0x7 ;  /* 0x00000007ff0c7424 */ /* 0x000fe400078e00ff */
[----:B------:R-:W-:-:S07]  /*126b0*/  IMAD.MOV.U32 R2, RZ, RZ, R14 ;  /* 0x000000ffff027224 */ /* 0x000fce00078e000e */
[----:B------:R-:W-:Y:S05]  /*126c0*/  WARPSYNC.COLLECTIVE R15, `(.L_x_9041) ;  /* 0x000000000f087348 */ /* 0x000fea0003c00000 */
[----:B------:R0:W1:Y:S02]  /*126d0*/  SHFL.IDX P6, R14, R13, R12, R11 ;  /* 0x0000000c0d0e7389 */ /* 0x00006400000c000b */
[----:B01----:R-:W-:Y:S01]  /*126e0*/  ENDCOLLECTIVE ;  /* 0x000000000000791b */ /* 0x003fe20003800000 */
.L_x_9041:
[----:B------:R-:W-:-:S04]  /*126f0*/  IADD3 R2, P0, R2, R5, RZ ;  /* 0x0000000502027210 */ /* 0x000fc80007f1e0ff */
[----:B------:R-:W-:-:S05]  /*12700*/  IADD3.X R3, RZ, R3, RZ, P0, !PT ;  /* 0x00000003ff037210 */ /* 0x000fca00007fe4ff */
        /* <DEDUP_REMOVED lines=10> */
.L_x_9042:
[----:B------:R-:W-:Y:S05]  /*127b0*/  BRA `(.L_x_9043) ;  /* 0xffffffc800247947 */ /* 0x000fea000383ffff */
.L_x_8955:
[----:B0-----:R0:W1:Y:S02]  /*127c0*/  SYNCS.PHASECHK.TRANS64.TRYWAIT P0, [R6+URZ+0x28860], R3 ;  /* 0x02886003060075a7 */ /* 0x001064000800017f */
[----:B-1----:R-:W-:Y:S05]  /*127d0*/  @!P0 NANOSLEEP.SYNCS 0x989680 ;  /* 0x009896800000895d */ /* 0x002fea0003900000 */
[----:B------:R-:W1:Y:S02]  /*127e0*/  @!P0 SYNCS.PHASECHK.TRANS64 P0, [R6+URZ+0x28860], R3 ;  /* 0x02886003060085a7 */ /* 0x000e64000800007f */
[----:B-1----:R-:W-:Y:S05]  /*127f0*/  @!P0 BRA `(.L_x_8955) ;  /* 0xfffffffc00f08947 */ /* 0x002fea000383ffff */
[----:B------:R-:W-:Y:S05]  /*12800*/  BRA `(.L_x_9044) ;  /* 0xffffffc800807947 */ /* 0x000fea000383ffff */
.L_x_8956:
        /* <DEDUP_REMOVED lines=8> */
.L_x_9046:
[----:B------:R-:W-:Y:S05]  /*12890*/  BSYNC B1 ;  /* 0x0000000000017941 */ /* 0x000fea0003800000 */
.L_x_9045:
        /* <DEDUP_REMOVED lines=9> */
.L_x_9047:
[----:B------:R-:W-:Y:S02]  /*12930*/  IMAD.MOV.U32 R13, RZ, RZ, R18 ;  /* 0x000000ffff0d7224 */ /* 0x000fe400078e0012 */
[----:B------:R-:W-:Y:S01]  /*12940*/  IMAD.MOV.U32 R12, RZ, RZ, 0x1 ;  /* 0x00000001ff0c7424 */ /* 0x000fe200078e00ff */
[----:B------:R-:W-:-:S13]  /*12950*/  IADD3 R2, P0, R14, R5, RZ ;  /* 0x000000050e027210 */ /* 0x000fda0007f1e0ff */
[----:B------:R-:W-:Y:S05]  /*12960*/  WARPSYNC.COLLECTIVE R15, `(.L_x_9048) ;  /* 0x000000000f087348 */ /* 0x000fea0003c00000 */
[----:B------:R0:W1:Y:S02]  /*12970*/  SHFL.IDX P6, R14, R13, R12, R11 ;  /* 0x0000000c0d0e7389 */ /* 0x00006400000c000b */
[----:B01----:R-:W-:Y:S01]  /*12980*/  ENDCOLLECTIVE ;  /* 0x000000000000791b */ /* 0x003fe20003800000 */
.L_x_9048:
        /* <DEDUP_REMOVED lines=13> */
.L_x_9049:
[----:B------:R-:W-:Y:S01]  /*12a60*/  IMAD.MOV.U32 R13, RZ, RZ, R18 ;  /* 0x000000ffff0d7224 */ /* 0x000fe200078e0012 */
[----:B------:R-:W-:Y:S02]  /*12a70*/  MOV R12, 0x2 ;  /* 0x00000002000c7802 */ /* 0x000fe40000000f00 */
[----:B------:R-:W-:-:S13]  /*12a80*/  IADD3 R2, P0, R14, R5, RZ ;  /* 0x000000050e027210 */ /* 0x000fda0007f1e0ff */
[----:B------:R-:W-:Y:S05]  /*12a90*/  WARPSYNC.COLLECTIVE R15, `(.L_x_9050) ;  /* 0x000000000f087348 */ /* 0x000fea0003c00000 */
[----:B------:R0:W1:Y:S02]  /*12aa0*/  SHFL.IDX P6, R14, R13, R12, R11 ;  /* 0x0000000c0d0e7389 */ /* 0x00006400000c000b */
[----:B01----:R-:W-:Y:S01]  /*12ab0*/  ENDCOLLECTIVE ;  /* 0x000000000000791b */ /* 0x003fe20003800000 */
.L_x_9050:
        /* <DEDUP_REMOVED lines=13> */
.L_x_9051:
[----:B------:R-:W-:Y:S01]  /*12b90*/  MOV R13, R18 ;  /* 0x00000012000d7202 */ /* 0x000fe20000000f00 */
[----:B------:R-:W-:Y:S01]  /*12ba0*/  IMAD.MOV.U32 R12, RZ, RZ, 0x3 ;  /* 0x00000003ff0c7424 */ /* 0x000fe200078e00ff */
[----:B------:R-:W-:-:S13]  /*12bb0*/  IADD3 R2, P0, R14, R5, RZ ;  /* 0x000000050e027210 */ /* 0x000fda0007f1e0ff */
[----:B------:R-:W-:Y:S05]  /*12bc0*/  WARPSYNC.COLLECTIVE R15, `(.L_x_9052) ;  /* 0x000000000f087348 */ /* 0x000fea0003c00000 */
[----:B------:R0:W1:Y:S02]  /*12bd0*/  SHFL.IDX P6, R14, R13, R12, R11 ;  /* 0x0000000c0d0e7389 */ /* 0x00006400000c000b */
[----:B01----:R-:W-:Y:S01]  /*12be0*/  ENDCOLLECTIVE ;  /* 0x000000000000791b */ /* 0x003fe20003800000 */
.L_x_9052:
        /* <DEDUP_REMOVED lines=13> */
.L_x_9053:
[----:B------:R-:W-:Y:S02]  /*12cc0*/  IMAD.MOV.U32 R13, RZ, RZ, R18 ;  /* 0x000000ffff0d7224 */ /* 0x000fe400078e0012 */
[----:B------:R-:W-:Y:S01]  /*12cd0*/  IMAD.MOV.U32 R12, RZ, RZ, 0x4 ;  /* 0x00000004ff0c7424 */ /* 0x000fe200078e00ff */
[----:B------:R-:W-:-:S13]  /*12ce0*/  IADD3 R2, P0, R14, R5, RZ ;  /* 0x000000050e027210 */ /* 0x000fda0007f1e0ff */
[----:B------:R-:W-:Y:S05]  /*12cf0*/  WARPSYNC.COLLECTIVE R15, `(.L_x_9054) ;  /* 0x000000000f087348 */ /* 0x000fea0003c00000 */
[----:B------:R0:W1:Y:S02]  /*12d00*/  SHFL.IDX P6, R14, R13, R12, R11 ;  /* 0x0000000c0d0e7389 */ /* 0x00006400000c000b */
[----:B01----:R-:W-:Y:S01]  /*12d10*/  ENDCOLLECTIVE ;  /* 0x000000000000791b */ /* 0x003fe20003800000 */
.L_x_9054:
        /* <DEDUP_REMOVED lines=13> */
.L_x_9055:
[----:B------:R-:W-:Y:S02]  /*12df0*/  IMAD.MOV.U32 R13, RZ, RZ, R18 ;  /* 0x000000ffff0d7224 */ /* 0x000fe400078e0012 */
[----:B------:R-:W-:Y:S01]  /*12e00*/  IMAD.MOV.U32 R12, RZ, RZ, 0x5 ;  /* 0x00000005ff0c7424 */ /* 0x000fe200078e00ff */
[----:B------:R-:W-:-:S13]  /*12e10*/  IADD3 R2, P0, R14, R5, RZ ;  /* 0x000000050e027210 */ /* 0x000fda0007f1e0ff */
[----:B------:R-:W-:Y:S05]  /*12e20*/  WARPSYNC.COLLECTIVE R15, `(.L_x_9056) ;  /* 0x000000000f087348 */ /* 0x000fea0003c00000 */
[----:B------:R0:W1:Y:S02]  /*12e30*/  SHFL.IDX P6, R14, R13, R12, R11 ;  /* 0x0000000c0d0e7389 */ /* 0x00006400000c000b */
[----:B01----:R-:W-:Y:S01]  /*12e40*/  ENDCOLLECTIVE ;  /* 0x000000000000791b */ /* 0x003fe20003800000 */
.L_x_9056:
        /* <DEDUP_REMOVED lines=13> */
.L_x_9057:
[----:B------:R-:W-:Y:S01]  /*12f20*/  IMAD.MOV.U32 R13, RZ, RZ, R18 ;  /* 0x000000ffff0d7224 */ /* 0x000fe200078e0012 */
[----:B------:R-:W-:Y:S02]  /*12f30*/  MOV R12, 0x6 ;  /* 0x00000006000c7802 */ /* 0x000fe40000000f00 */
[----:B------:R-:W-:-:S13]  /*12f40*/  IADD3 R2, P0, R14, R5, RZ ;  /* 0x000000050e027210 */ /* 0x000fda0007f1e0ff */
[----:B------:R-:W-:Y:S05]  /*12f50*/  WARPSYNC.COLLECTIVE R15, `(.L_x_9058) ;  /* 0x000000000f087348 */ /* 0x000fea0003c00000 */
[----:B------:R0:W1:Y:S02]  /*12f60*/  SHFL.IDX P6, R14, R13, R12, R11 ;  /* 0x0000000c0d0e7389 */ /* 0x00006400000c000b */
[----:B01----:R-:W-:Y:S01]  /*12f70*/  ENDCOLLECTIVE ;  /* 0x000000000000791b */ /* 0x003fe20003800000 */
.L_x_9058:
        /* <DEDUP_REMOVED lines=13> */
.L_x_9059:
[----:B------:R-:W-:Y:S01]  /*13050*/  MOV R13, R18 ;  /* 0x00000012000d7202 */ /* 0x000fe20000000f00 */
[----:B------:R-:W-:Y:S01]  /*13060*/  IMAD.MOV.U32 R12, RZ, RZ, 0x7 ;  /* 0x00000007ff0c7424 */ /* 0x000fe200078e00ff */
[----:B------:R-:W-:-:S13]  /*13070*/  IADD3 R2, P0, R14, R5, RZ ;  /* 0x000000050e027210 */ /* 0x000fda0007f1e0ff */
[----:B------:R-:W-:Y:S05]  /*13080*/  WARPSYNC.COLLECTIVE R15, `(.L_x_9060) ;  /* 0x000000000f087348 */ /* 0x000fea0003c00000 */
[----:B------:R0:W1:Y:S02]  /*13090*/  SHFL.IDX P6, R14, R13, R12, R11 ;  /* 0x0000000c0d0e7389 */ /* 0x00006400000c000b */
[----:B01----:R-:W-:Y:S01]  /*130a0*/  ENDCOLLECTIVE ;  /* 0x000000000000791b */ /* 0x003fe20003800000 */
.L_x_9060:
        /* <DEDUP_REMOVED lines=12> */
.L_x_9061:
[----:B------:R-:W-:Y:S01]  /*13170*/  @!PT LDS RZ, [RZ] ;  /* 0x00000000fffff984 */ /* 0x000fe20000000800 */
[----:B------:R-:W-:Y:S01]  /*13180*/  @!PT LDS RZ, [RZ] ;  /* 0x00000000fffff984 */ /* 0x000fe20000000800 */
[----:B------:R-:W-:Y:S01]  /*13190*/  @!PT LDS RZ, [RZ] ;  /* 0x00000000fffff984 */ /* 0x000fe20000000800 */
[----:B------:R0:W-:Y:S01]  /*131a0*/  LDGSTS.E.BYPASS.LTC128B.128 [R7+0x7400], desc[UR50][R2.64+0x80], !P0 ;  /* 0x0740008002077fae */ /* 0x0001e2000c101d72 */
[----:B------:R-:W-:Y:S05]  /*131b0*/  BRA `(.L_x_9062) ;  /* 0xffffffc400247947 */ /* 0x000fea000383ffff */
.L_x_8964:
[----:B0-----:R0:W1:Y:S02]  /*131c0*/  SYNCS.PHASECHK.TRANS64.TRYWAIT P0, [R4+URZ+0x28860], R3 ;  /* 0x02886003040075a7 */ /* 0x001064000800017f */
[----:B-1----:R-:W-:Y:S05]  /*131d0*/  @!P0 NANOSLEEP.SYNCS 0x989680 ;  /* 0x009896800000895d */ /* 0x002fea0003900000 */
[----:B------:R-:W1:Y:S02]  /*131e0*/  @!P0 SYNCS.PHASECHK.TRANS64 P0, [R4+URZ+0x28860], R3 ;  /* 0x02886003040085a7 */ /* 0x000e64000800007f */
[----:B-1----:R-:W-:Y:S05]  /*131f0*/  @!P0 BRA `(.L_x_8964) ;  /* 0xfffffffc00f08947 */ /* 0x002fea000383ffff */
[----:B------:R-:W-:Y:S05]  /*13200*/  BRA `(.L_x_9063) ;  /* 0xffffffc800447947 */ /* 0x000fea000383ffff */
.L_x_8965:
        /* <DEDUP_REMOVED lines=8> */
.L_x_9065:
[----:B------:R-:W-:Y:S05]  /*13290*/  BSYNC B0 ;  /* 0x0000000000007941 */ /* 0x000fea0003800000 */
.L_x_9064:
[----:B------:R-:W-:Y:S01]  /*132a0*/  IMAD.MOV.U32 R13, RZ, RZ, R17 ;  /* 0x000000ffff0d7224 */ /* 0x000fe200078e0011 */
[----:B------:R-:W-:Y:S01]  /*132b0*/  MOV R15, 0xffffffff ;  /* 0xffffffff000f7802 */ /* 0x000fe20000000f00 */
[----:B------:R-:W-:Y:S01]  /*132c0*/  IMAD.MOV.U32 R12, RZ, RZ, RZ ;  /* 0x000000ffff0c7224 */ /* 0x000fe200078e00ff */
[----:B------:R-:W-:Y:S01]  /*132d0*/  MOV R0, R14 ;  /* 0x0000000e00007202 */ /* 0x000fe20000000f00 */
[----:B------:R-:W-:Y:S02]  /*132e0*/  IMAD.MOV.U32 R11, RZ, RZ, 0x181f ;  /* 0x0000181fff0b7424 */ /* 0x000fe400078e00ff */
[----:B------:R-:W-:-:S07]  /*132f0*/  IMAD.SHL.U32 R6, R35, 0x2, RZ ;  /* 0x0000000223067824 */ /* 0x000fce00078e00ff */
[----:B------:R-:W-:Y:S05]  /*13300*/  WARPSYNC.COLLECTIVE R15, `(.L_x_9066) ;  /* 0x000000000f087348 */ /* 0x000fea0003c00000 */
[----:B------:R0:W1:Y:S02]  /*13310*/  SHFL.IDX P6, R14, R13, R12, R11 ;  /* 0x0000000c0d0e7389 */ /* 0x00006400000c000b */
[----:B01----:R-:W-:Y:S01]  /*13320*/  ENDCOLLECTIVE ;  /* 0x000000000000791b */ /* 0x003fe20003800000 */
.L_x_9066:
[----:B------:R-:W-:Y:S01]  /*13330*/  MOV R13, R18 ;  /* 0x00000012000d7202 */ /* 0x000fe20000000f00 */
[----:B------:R-:W-:Y:S01]  /*13340*/  IMAD.MOV.U32 R12, RZ, RZ, 0x1 ;  /* 0x00000001ff0c7424 */ /* 0x000fe200078e00ff */
[----:B------:R-:W-:-:S13]  /*13350*/  IADD3 R2, P0, R14, R6, RZ ;  /* 0x000000060e027210 */ /* 0x000fda0007f1e0ff */
[----:B------:R-:W-:Y:S05]  /*13360*/  WARPSYNC.COLLECTIVE R15, `(.L_x_9067) ;  /* 0x000000000f087348 */ /* 0x000fea0003c00000 */
[----:B------:R0:W1:Y:S02]  /*13370*/  SHFL.IDX P6, R14, R13, R12, R11 ;  /* 0x0000000c0d0e7389 */ /* 0x00006400000c000b */
[----:B01----:R-:W-:Y:S01]  /*13380*/  ENDCOLLECTIVE ;  /* 0x000000000000791b */ /* 0x003fe20003800000 */
.L_x_9067:
        /* <DEDUP_REMOVED lines=13> */
.L_x_9068:
        /* <DEDUP_REMOVED lines=10> */
.L_x_9069:
        /* <DEDUP_REMOVED lines=12> */
.L_x_9070:
        /* <DEDUP_REMOVED lines=10> */
.L_x_9071:
        /* <DEDUP_REMOVED lines=12> */
.L_x_9072:
        /* <DEDUP_REMOVED lines=10> */
.L_x_9073:
        /* <DEDUP_REMOVED lines=12> */
.L_x_9074:
        /* <DEDUP_REMOVED lines=10> */
.L_x_9075:
        /* <DEDUP_REMOVED lines=12> */
.L_x_9076:
        /* <DEDUP_REMOVED lines=10> */
.L_x_9077:
        /* <DEDUP_REMOVED lines=12> */
.L_x_9078:
        /* <DEDUP_REMOVED lines=10> */
.L_x_9079:
        /* <DEDUP_REMOVED lines=12> */
.L_x_9080:
[----:B------:R-:W-:Y:S01]  /*13ca0*/  @!PT LDS RZ, [RZ] ;  /* 0x00000000fffff984 */ /* 0x000fe20000000800 */
[----:B------:R-:W-:Y:S01]  /*13cb0*/  @!PT LDS RZ, [RZ] ;  /* 0x00000000fffff984 */ /* 0x000fe20000000800 */
[----:B------:R-:W-:Y:S01]  /*13cc0*/  @!PT LDS RZ, [RZ] ;  /* 0x00000000fffff984 */ /* 0x000fe20000000800 */
[----:B------:R0:W-:Y:S01]  /*13cd0*/  LDGSTS.E.BYPASS.LTC128B.128 [R0+0x7400], desc[UR50][R2.64+0x80], !P0 ;  /* 0x0740008002007fae */ /* 0x0001e2000c101d72 */
[----:B------:R-:W-:Y:S05]  /*13ce0*/  BRA `(.L_x_9081) ;  /* 0xffffffc000987947 */ /* 0x000fea000383ffff */
.L_x_8970:
        /* <DEDUP_REMOVED lines=8> */
.L_x_9083:
[----:B------:R-:W-:Y:S05]  /*13d70*/  BSYNC B0 ;  /* 0x0000000000007941 */ /* 0x000fea0003800000 */
.L_x_9082:
[----:B------:R-:W-:Y:S05]  /*13d80*/  BRA `(.L_x_9084) ;  /* 0xffffffc4001c7947 */ /* 0x000fea000383ffff */
.L_x_8973:
[----:B-1----:R1:W2:Y:S02]  /*13d90*/  SYNCS.PHASECHK.TRANS64.TRYWAIT P0, [R4+URZ+0x28820], R0 ;  /* 0x02882000040075a7 */ /* 0x0022a4000800017f */
[----:B--2---:R-:W-:Y:S05]  /*13da0*/  @!P0 NANOSLEEP.SYNCS 0x989680 ;  /* 0x009896800000895d */ /* 0x004fea0003900000 */
[----:B------:R-:W2:Y:S02]  /*13db0*/  @!P0 SYNCS.PHASECHK.TRANS64 P0, [R4+URZ+0x28820], R0 ;  /* 0x02882000040085a7 */ /* 0x000ea4000800007f */
[----:B--2---:R-:W-:Y:S05]  /*13dc0*/  @!P0 BRA `(.L_x_8973) ;  /* 0xfffffffc00f08947 */ /* 0x004fea000383ffff */
[----:B------:R-:W-:Y:S05]  /*13dd0*/  BRA `(.L_x_9085) ;  /* 0xffffffc400607947 */ /* 0x000fea000383ffff */
.L_x_8974:
        /* <DEDUP_REMOVED lines=11> */
.L_x_9087:
[----:B------:R-:W-:Y:S05]  /*13e90*/  BSYNC B0 ;  /* 0x0000000000007941 */ /* 0x000fea0003800000 */
.L_x_9086:
[----:B------:R-:W-:Y:S05]  /*13ea0*/  BRA `(.L_x_9088) ;  /* 0xffffffc400487947 */ /* 0x000fea000383ffff */
.L_x_8977:
[----:B------:R-:W-:Y:S01]  /*13eb0*/  BSSY B1, `(.L_x_9089) ;  /* 0x0000006000017945 */ /* 0x000fe20003800000 */
[----:B------:R-:W-:-:S07]  /*13ec0*/  IMAD.MOV.U32 R15, RZ, RZ, -0x1 ;  /* 0xffffffffff0f7424 */ /* 0x000fce00078e00ff */
[----:B01---5:R-:W-:Y:S05]  /*13ed0*/  WARPSYNC.COLLECTIVE R15, `(.L_x_9090) ;  /* 0x000000000f0c7348 */ /* 0x023fea0003c00000 */
[----:B------:R-:W-:Y:S02]  /*13ee0*/  ELECT P6, UR62, PT ;  /* 0x00000000003e782f */ /* 0x000fe400038c0000 */
[----:B------:R-:W-:Y:S01]  /*13ef0*/  MOV R14, UR62 ;  /* 0x0000003e000e7c02 */ /* 0x000fe20008000f00 */
[----:B01---5:R-:W-:Y:S10]  /*13f00*/  ENDCOLLECTIVE ;  /* 0x000000000000791b */ /* 0x023ff40003800000 */
.L_x_9090:
[----:B------:R-:W-:Y:S05]  /*13f10*/  BSYNC B1 ;  /* 0x0000000000017941 */ /* 0x000fea0003800000 */
.L_x_9089:
[----:B------:R-:W-:Y:S05]  /*13f20*/  BRA `(.L_x_9091) ;  /* 0xffffffc400407947 */ /* 0x000fea000383ffff */
.L_x_8979:
[----:B-1----:R1:W2:Y:S02]  /*13f30*/  SYNCS.PHASECHK.TRANS64.TRYWAIT P1, [R5+URZ+0x28840], R0 ;  /* 0x02884000050075a7 */ /* 0x0022a4000802017f */
[----:B--2---:R-:W-:Y:S05]  /*13f40*/  @!P1 NANOSLEEP.SYNCS 0x989680 ;  /* 0x009896800000995d */ /* 0x004fea0003900000 */
[----:B------:R-:W2:Y:S02]  /*13f50*/  @!P1 SYNCS.PHASECHK.TRANS64 P1, [R5+URZ+0x28840], R0 ;  /* 0x02884000050095a7 */ /* 0x000ea4000802007f */
[----:B--2---:R-:W-:Y:S05]  /*13f60*/  @!P1 BRA `(.L_x_8979) ;  /* 0xfffffffc00f09947 */ /* 0x004fea000383ffff */
[----:B------:R-:W-:Y:S05]  /*13f70*/  BRA `(.L_x_9092) ;  /* 0xffffffc400607947 */ /* 0x000fea000383ffff */
.L_x_8981:
[----:B--2---:R2:W3:Y:S02]  /*13f80*/  SYNCS.PHASECHK.TRANS64.TRYWAIT P1, [R23+URZ+0x28840], R2 ;  /* 0x02884002170075a7 */ /* 0x0044e4000802017f */
[----:B---3--:R-:W-:Y:S05]  /*13f90*/  @!P1 NANOSLEEP.SYNCS 0x989680 ;  /* 0x009896800000995d */ /* 0x008fea0003900000 */
[----:B------:R-:W3:Y:S02]  /*13fa0*/  @!P1 SYNCS.PHASECHK.TRANS64 P1, [R23+URZ+0x28840], R2 ;  /* 0x02884002170095a7 */ /* 0x000ee4000802007f */
[----:B---3--:R-:W-:Y:S05]  /*13fb0*/  @!P1 BRA `(.L_x_8981) ;  /* 0xfffffffc00f09947 */ /* 0x008fea000383ffff */
[----:B------:R-:W-:Y:S05]  /*13fc0*/  BRA `(.L_x_9093) ;  /* 0xffffffc4006c7947 */ /* 0x000fea000383ffff */
.L_x_8983:
[----:B---3--:R3:W4:Y:S02]  /*13fd0*/  SYNCS.PHASECHK.TRANS64.TRYWAIT P1, [R5+URZ+0x28860], R0 ;  /* 0x02886000050075a7 */ /* 0x008724000802017f */
[----:B----4-:R-:W-:Y:S05]  /*13fe0*/  @!P1 NANOSLEEP.SYNCS 0x989680 ;  /* 0x009896800000995d */ /* 0x010fea0003900000 */
[----:B------:R-:W4:Y:S02]  /*13ff0*/  @!P1 SYNCS.PHASECHK.TRANS64 P1, [R5+URZ+0x28860], R0 ;  /* 0x02886000050095a7 */ /* 0x000f24000802007f */
[----:B----4-:R-:W-:Y:S05]  /*14000*/  @!P1 BRA `(.L_x_8983) ;  /* 0xfffffffc00f09947 */ /* 0x010fea000383ffff */
[----:B------:R-:W-:Y:S05]  /*14010*/  BRA `(.L_x_9094) ;  /* 0xffffffc400687947 */ /* 0x000fea000383ffff */
.L_x_9095:
        /* <DEDUP_REMOVED lines=14> */
.L_x_15850:


//--------------------- .text._ZN7cutlass13device_kernelIN5flash11enable_sm90INS1_16FlashAttnFwdSm90INS1_25CollectiveMainloopFwdSm90ILi2EN4cute5tupleIJNS5_1CILi1EEES8_S8_EEENS6_IJNS7_ILi128EEESA_SA_EEELi128ENS_10bfloat16_tEfNS_4arch4Sm90ELb1ELb0ELb1ELb1ELb1ELb0ELb0ELb1ELb1ELb1ELb0ELb0EEENS1_21CollectiveEpilogueFwdISB_S9_SC_SE_Li256ELb1ELb1ELb0ELb0EEENS1_36VarlenDynamicPersistentTileSchedulerILi128ELi128ELi256ELi128ELb0ELb1ELb1ELb1ELb1ELb1EEEEEEEEEvNT_6ParamsE --------------------------
	.section	.text._ZN7cutlass13device_kernelIN5flash11enable_sm90INS1_16FlashAttnFwdSm90INS1_25CollectiveMainloopFwdSm90ILi2EN4cute5tupleIJNS5_1CILi1EEES8_S8_EEENS6_IJNS7_ILi128EEESA_SA_EEELi128ENS_10bfloat16_tEfNS_4arch4Sm90ELb1ELb0ELb1ELb1ELb1ELb0ELb0ELb1ELb1ELb1ELb0ELb0EEENS1_21CollectiveEpilogueFwdISB_S9_SC_SE_Li256ELb1ELb1ELb0ELb0EEENS1_36VarlenDynamicPersistentTileSchedulerILi128ELi128ELi256ELi128ELb0ELb1ELb1ELb1ELb1ELb1EEEEEEEEEvNT_6ParamsE,"ax",@progbits
	.align	128
.text._ZN7cutlass13device_kernelIN5flash11enable_sm90INS1_16FlashAttnFwdSm90INS1_25CollectiveMainloopFwdSm90ILi2EN4cute5tupleIJNS5_1CILi1EEES8_S8_EEENS6_IJNS7_ILi128EEESA_SA_EEELi128ENS_10bfloat16_tEfNS_4arch4Sm90ELb1ELb0ELb1ELb1ELb1ELb0ELb0ELb1ELb1ELb1ELb0ELb0EEENS1_21CollectiveEpilogueFwdISB_S9_SC_SE_Li256ELb1ELb1ELb0ELb0EEENS1_36VarlenDynamicPersistentTileSchedulerILi128ELi128ELi256ELi128ELb0ELb1ELb1ELb1ELb1ELb1EEEEEEEEEvNT_6ParamsE:
        .type           _ZN7cutlass13device_kernelIN5flash11enable_sm90INS1_16FlashAttnFwdSm90INS1_25CollectiveMainloopFwdSm90ILi2EN4cute5tupleIJNS5_1CILi1EEES8_S8_EEENS6_IJNS7_ILi128EEESA_SA_EEELi128ENS_10bfloat16_tEfNS_4arch4Sm90ELb1ELb0ELb1ELb1ELb1ELb0ELb0ELb1ELb1ELb1ELb0ELb0EEENS1_21CollectiveEpilogueFwdISB_S9_SC_SE_Li256ELb1ELb1ELb0ELb0EEENS1_36VarlenDynamicPersistentTileSchedulerILi128ELi128ELi256ELi128ELb0ELb1ELb1ELb1ELb1ELb1EEEEEEEEEvNT_6ParamsE,@function
        .size           _ZN7cutlass13device_kernelIN5flash11enable_sm90INS1_16FlashAttnFwdSm90INS1_25CollectiveMainloopFwdSm90ILi2EN4cute5tupleIJNS5_1CILi1EEES8_S8_EEENS6_IJNS7_ILi128EEESA_SA_EEELi128ENS_10bfloat16_tEfNS_4arch4Sm90ELb1ELb0ELb1ELb1ELb1ELb0ELb0ELb1ELb1ELb1ELb0ELb0EEENS1_21CollectiveEpilogueFwdISB_S9_SC_SE_Li256ELb1ELb1ELb0ELb0EEENS1_36VarlenDynamicPersistentTileSchedulerILi128ELi128ELi256ELi128ELb0ELb1ELb1ELb1ELb1ELb1EEEEEEEEEvNT_6ParamsE,(.L_x_15851 - _ZN7cutlass13device_kernelIN5flash11enable_sm90INS1_16FlashAttnFwdSm90INS1_25CollectiveMainloopFwdSm90ILi2EN4cute5tupleIJNS5_1CILi1EEES8_S8_EEENS6_IJNS7_ILi128EEESA_SA_EEELi128ENS_10bfloat16_tEfNS_4arch4Sm90ELb1ELb0ELb1ELb1ELb1ELb0ELb0ELb1ELb1ELb1ELb0ELb0EEENS1_21CollectiveEpilogueFwdISB_S9_SC_SE_Li256ELb1ELb1ELb0ELb0EEENS1_36VarlenDynamicPersistentTileSchedulerILi128ELi128ELi256ELi128ELb0ELb1ELb1ELb1ELb1ELb1EEEEEEEEEvNT_6ParamsE)
        .other          _ZN7cutlass13device_kernelIN5flash11enable_sm90INS1_16FlashAttnFwdSm90INS1_25CollectiveMainloopFwdSm90ILi2EN4cute5tupleIJNS5_1CILi1EEES8_S8_EEENS6_IJNS7_ILi128EEESA_SA_EEELi128ENS_10bfloat16_tEfNS_4arch4Sm90ELb1ELb0ELb1ELb1ELb1ELb0ELb0ELb1ELb1ELb1ELb0ELb0EEENS1_21CollectiveEpilogueFwdISB_S9_SC_SE_Li256ELb1ELb1ELb0ELb0EEENS1_36VarlenDynamicPersistentTileSchedulerILi128ELi128ELi256ELi128ELb0ELb1ELb1ELb1ELb1ELb1EEEEEEEEEvNT_6ParamsE,@"STO_CUDA_ENTRY STV_DEFAULT"
_ZN7cutlass13device_kernelIN5flash11enable_sm90INS1_16FlashAttnFwdSm90INS1_25CollectiveMainloopFwdSm90ILi2EN4cute5tupleIJNS5_1CILi1EEES8_S8_EEENS6_IJNS7_ILi128EEESA_SA_EEELi128ENS_10bfloat16_tEfNS_4arch4Sm90ELb1ELb0ELb1ELb1ELb1ELb0ELb0ELb1ELb1ELb1ELb0ELb0EEENS1_21CollectiveEpilogueFwdISB_S9_SC_SE_Li256ELb1ELb1ELb0ELb0EEENS1_36VarlenDynamicPersistentTileSchedulerILi128ELi128ELi256ELi128ELb0ELb1ELb1ELb1ELb1ELb1EEEEEEEEEvNT_6ParamsE:
        /* <DEDUP_REMOVED lines=45> */
.L_x_9096:
        /* <DEDUP_REMOVED lines=22> */
.L_x_9097:
        /* <DEDUP_REMOVED lines=18> */
.L_x_9098:
        /* <DEDUP_REMOVED lines=22> */
.L_x_9099:
        /* <DEDUP_REMOVED lines=23> */
.L_x_9100:
        /* <DEDUP_REMOVED lines=8> */
.L_x_9102:
        /* <DEDUP_REMOVED lines=25> */
[----:B------:R-:W-:Y:S02]  /*0a30*/  UMOV UR44, URZ ;  /* 0x0000003f002c7c82 */ /* 0x000fe40008000000 */
[CC--:B------:R-:W-:Y:S02]  /*0a40*/  LEA.HI R0, R3.reuse, R190.reuse, RZ, 0x7 ;  /* 0x000000be03007211 */ /* 0x0c0fe400078f38ff */
[----:B------:R-:W-:-:S02]  /*0a50*/  LEA.HI R2, R3, R190, RZ, 0x4 ;  /* 0x000000be03027211 */ /* 0x000fc400078f20ff */
[----:B------:R-:W-:Y:S02]  /*0a60*/  LOP3.LUT R5, R0, 0xffffff80, RZ, 0xc0, !PT ;  /* 0xffffff8000057812 */ /* 0x000fe400078ec0ff */
[----:B------:R-:W-:Y:S02]  /*0a70*/  SHF.R.S32.HI R7, RZ, 0x4, R2 ;  /* 0x00000004ff077819 */ /* 0x000fe40000011402 */
[----:B------:R-:W-:Y:S01]  /*0a80*/  LEA.HI R4, R3, R190, RZ, 0x5 ;  /* 0x000000be03047211 */ /* 0x000fe200078f28ff */
[----:B------:R-:W-:Y:S01]  /*0a90*/  IMAD.IADD R184, R190, 0x1, -R5 ;  /* 0x00000001beb87824 */ /* 0x000fe200078e0a05 */
[C---:B------:R-:W-:Y:S02]  /*0aa0*/  LOP3.LUT R5, R2.reuse, 0x3fffff0, RZ, 0xc0, !PT ;  /* 0x03fffff002057812 */ /* 0x040fe400078ec0ff */
[----:B------:R-:W-:Y:S01]  /*0ab0*/  LEA.HI R2, R2, R7, RZ, 0x1 ;  /* 0x0000000702027211 */ /* 0x000fe200078f08ff */
[----:B------:R-:W-:Y:S01]  /*0ac0*/  IMAD.SHL.U32 R4, R4, 0x20, RZ ;  /* 0x0000002004047824 */ /* 0x000fe200078e00ff */
[----:B------:R-:W-:Y:S01]  /*0ad0*/  SHF.R.S32.HI R9, RZ, 0x1f, R184 ;  /* 0x0000001fff097819 */ /* 0x000fe200000114b8 */
[----:B------:R-:W-:Y:S01]  /*0ae0*/  IMAD.IADD R5, R190, 0x1, -R5 ;  /* 0x00000001be057824 */ /* 0x000fe200078e0a05 */
[----:B------:R-:W-:-:S02]  /*0af0*/  LOP3.LUT R2, R2, 0x1ffffffe, RZ, 0xc0, !PT ;  /* 0x1ffffffe02027812 */ /* 0x000fc400078ec0ff */
[----:B------:R-:W-:Y:S02]  /*0b00*/  LEA.HI R6, R9, R184, RZ, 0x2 ;  /* 0x000000b809067211 */ /* 0x000fe400078f10ff */
[----:B------:R-:W-:Y:S02]  /*0b10*/  LEA.HI R10, R3, R190, RZ, 0x2 ;  /* 0x000000be030a7211 */ /* 0x000fe400078f10ff */
[--C-:B------:R-:W-:Y:S02]  /*0b20*/  SHF.R.S32.HI R8, RZ, 0x2, R6.reuse ;  /* 0x00000002ff087819 */ /* 0x100fe40000011406 */
[----:B------:R-:W-:Y:S02]  /*0b30*/  SHF.R.S32.HI R11, RZ, 0x1f, R6 ;  /* 0x0000001fff0b7819 */ /* 0x000fe40000011406 */
[----:B------:R-:W-:Y:S02]  /*0b40*/  IADD3 R2, R7, -R2, RZ ;  /* 0x8000000207027210 */ /* 0x000fe40007ffe0ff */
[----:B------:R-:W-:-:S02]  /*0b50*/  LOP3.LUT R7, R10, 0xfffffffc, RZ, 0xc0, !PT ;  /* 0xfffffffc0a077812 */ /* 0x000fc400078ec0ff */
[----:B------:R-:W-:Y:S02]  /*0b60*/  LEA.HI R11, R11, R8, RZ, 0x3 ;  /* 0x000000080b0b7211 */ /* 0x000fe400078f18ff */
[----:B------:R-:W-:Y:S01]  /*0b70*/  SHF.R.S32.HI R185, RZ, 0x7, R0 ;  /* 0x00000007ffb97819 */ /* 0x000fe20000011400 */
[----:B------:R-:W-:Y:S01]  /*0b80*/  IMAD.IADD R7, R190, 0x1, -R7 ;  /* 0x00000001be077824 */ /* 0x000fe200078e0a07 */
[----:B------:R-:W-:Y:S02]  /*0b90*/  LEA.HI R3, R3, R190, RZ, 0x3 ;  /* 0x000000be03037211 */ /* 0x000fe400078f18ff */
[----:B------:R-:W-:Y:S02]  /*0ba0*/  LOP3.LUT R4, R4, 0xfffffc00, RZ, 0xc0, !PT ;  /* 0xfffffc0004047812 */ /* 0x000fe400078ec0ff */
[----:B------:R-:W-:Y:S02]  /*0bb0*/  LOP3.LUT R11, R11, 0xfffffff8, RZ, 0xc0, !PT ;  /* 0xfffffff80b0b7812 */ /* 0x000fe400078ec0ff */
[----:B------:R-:W-:Y:S01]  /*0bc0*/  LEA.HI R9, R9, R184, RZ, 0x5 ;  /* 0x000000b809097211 */ /* 0x000fe200078f28ff */
[----:B------:R-:W-:Y:S01]  /*0bd0*/  IMAD R5, R5, 0x40, R4 ;  /* 0x0000004005057824 */ /* 0x000fe200078e0204 */
[----:B------:R-:W-:Y:S01]  /*0be0*/  LEA.HI R0, R0, R185, RZ, 0x1 ;  /* 0x000000b900007211 */ /* 0x000fe200078f08ff */
[----:B------:R-:W-:Y:S01]  /*0bf0*/  IMAD.IADD R8, R8, 0x1, -R11 ;  /* 0x0000000108087824 */ /* 0x000fe200078e0a0b */
[----:B------:R-:W-:-:S02]  /*0c00*/  LOP3.LUT R19, R3, 0xfffffff8, RZ, 0xc0, !PT ;  /* 0xfffffff803137812 */ /* 0x000fc400078ec0ff */
[----:B------:R-:W-:Y:S02]  /*0c10*/  SHF.R.S32.HI R9, RZ, 0x5, R9 ;  /* 0x00000005ff097819 */ /* 0x000fe40000011409 */
[----:B------:R-:W-:Y:S01]  /*0c20*/  LEA.HI R4, R7, R7, RZ, 0x1 ;  /* 0x0000000707047211 */ /* 0x000fe200078f08ff */
[----:B------:R-:W-:Y:S01]  /*0c30*/  IMAD.IADD R19, R190, 0x1, -R19 ;  /* 0x00000001be137824 */ /* 0x000fe200078e0a13 */
[----:B------:R-:W-:Y:S01]  /*0c40*/  LOP3.LUT R0, R0, 0x3fffffe, RZ, 0xc0, !PT ;  /* 0x03fffffe00007812 */ /* 0x000fe200078ec0ff */
[----:B------:R-:W-:Y:S01]  /*0c50*/  IMAD R9, R9, 0x10, R8 ;  /* 0x0000001009097824 */ /* 0x000fe200078e0208 */
[----:B------:R-:W-:Y:S02]  /*0c60*/  LOP3.LUT R4, R4, 0x1ffffffe, RZ, 0xc0, !PT ;  /* 0x1ffffffe04047812 */ /* 0x000fe400078ec0ff */
[----:B------:R-:W-:Y:S01]  /*0c70*/  LEA R187, R2, R5, 0x3 ;  /* 0x0000000502bb7211 */ /* 0x000fe200078e18ff */
[----:B------:R-:W-:Y:S01]  /*0c80*/  IMAD.IADD R0, R185, 0x1, -R0 ;  /* 0x00000001b9007824 */ /* 0x000fe200078e0a00 */
[----:B------:R-:W-:Y:S01]  /*0c90*/  LOP3.LUT R5, R6, 0x7ffffffc, RZ, 0xc0, !PT ;  /* 0x7ffffffc06057812 */ /* 0x000fe200078ec0ff */
[----:B------:R-:W-:Y:S01]  /*0ca0*/  IMAD.SHL.U32 R2, R19, 0x8, RZ ;  /* 0x0000000813027824 */ /* 0x000fe200078e00ff */
[----:B------:R-:W-:Y:S01]  /*0cb0*/  SHF.R.S32.HI R22, RZ, 0x3, R3 ;  /* 0x00000003ff167819 */ /* 0x000fe20000011403 */
[----:B------:R-:W-:-:S02]  /*0cc0*/  IMAD.IADD R17, R7, 0x1, -R4 ;  /* 0x0000000107117824 */ /* 0x000fc400078e0a04 */
[----:B------:R-:W-:Y:S01]  /*0cd0*/  IMAD R186, R0, 0x40, R9 ;  /* 0x0000004000ba7824 */ /* 0x000fe200078e0209 */
[----:B------:R-:W-:Y:S01]  /*0ce0*/  SHF.R.S32.HI R189, RZ, 0x1f, R2 ;  /* 0x0000001fffbd7819 */ /* 0x000fe20000011402 */
[----:B------:R-:W-:Y:S02]  /*0cf0*/  VIADD R18, R2, 0x40 ;  /* 0x0000004002127836 */ /* 0x000fe40000000000 */
[----:B------:R-:W-:Y:S01]  /*0d00*/  IMAD.IADD R16, R184, 0x1, -R5 ;  /* 0x00000001b8107824 */ /* 0x000fe200078e0a05 */
[----:B------:R-:W-:Y:S02]  /*0d10*/  LEA R17, R17, R186, 0x3 ;  /* 0x000000ba11117211 */ /* 0x000fe400078e18ff */
[----:B------:R-:W-:-:S07]  /*0d20*/  SHF.R.S32.HI R188, RZ, 0x1f, R18 ;  /* 0x0000001fffbc7819 */ /* 0x000fce0000011412 */
.L_x_9162:
[----:B012---:R-:W0:Y:S01]  /*0d30*/  LDC.64 R4, c[0x0][0xc88] ;  /* 0x00032200ff047b82 */ /* 0x007e220000000a00 */
[----:B------:R-:W-:Y:S01]  /*0d40*/  ULDC.64 UR8, c[0x0][0xa28] ;  /* 0x00028a0000087ab9 */ /* 0x000fe20000000a00 */
[----:B------:R-:W-:Y:S01]  /*0d50*/  ULDC.64 UR10, c[0x0][0xa18] ;  /* 0x00028600000a7ab9 */ /* 0x000fe20000000a00 */
[----:B------:R-:W-:Y:S01]  /*0d60*/  ULDC UR4, c[0x0][0x424] ;  /* 0x0001090000047ab9 */ /* 0x000fe20000000800 */
        /* <DEDUP_REMOVED lines=13> */
[----:B------:R-:W-:Y:S01]  /*0e40*/  @UP1 ULEA UR10, UP0, UR36, UR10, 0x2 ;  /* 0x0000000a240a1291 */ /* 0x000fe2000f80103f */
[----:B------:R-:W-:-:S03]  /*0e50*/  IMAD.U32 R4, RZ, RZ, UR8 ;  /* 0x00000008ff047e24 */ /* 0x000fc6000f8e00ff */
[----:B------:R-:W-:Y:S01]  /*0e60*/  @UP1 ULEA.HI.X UR11, UR36, UR11, UR37, 0x2, UP0 ;  /* 0x0000000b240b1291 */ /* 0x000fe200080f1425 */
[----:B------:R-:W-:Y:S01]  /*0e70*/  IMAD.U32 R5, RZ, RZ, UR9 ;  /* 0x00000009ff057e24 */ /* 0x000fe2000f8e00ff */
[----:B------:R-:W-:Y:S01]  /*0e80*/  ULDC.64 UR8, c[0x0][0x418] ;  /* 0x0001060000087ab9 */ /* 0x000fe20000000a00 */
[----:B------:R-:W-:-:S03]  /*0e90*/  IMAD.U32 R6, RZ, RZ, UR10 ;  /* 0x0000000aff067e24 */ /* 0x000fc6000f8e00ff */
[----:B------:R-:W-:Y:S01]  /*0ea0*/  IMAD.U32 R7, RZ, RZ, UR11 ;  /* 0x0000000bff077e24 */ /* 0x000fe2000f8e00ff */
[----:B------:R-:W2:Y:S04]  /*0eb0*/  @P0 LDG.E R4, desc[UR52][R4.64] ;  /* 0x0000003404040981 */ /* 0x000ea8000c1e1900 */
[----:B---3--:R-:W3:Y:S01]  /*0ec0*/  @P2 LDG.E R6, desc[UR52][R6.64] ;  /* 0x0000003406062981 */ /* 0x008ee2000c1e1900 */
[----:B------:R-:W-:Y:S01]  /*0ed0*/  UISETP.NE.U32.AND UP0, UPT, UR8, URZ, UPT ;  /* 0x0000003f0800728c */ /* 0x000fe2000bf05070 */
[----:B------:R-:W-:Y:S01]  /*0ee0*/  UMOV UR48, URZ ;  /* 0x0000003f00307c82 */ /* 0x000fe20008000000 */
[----:B------:R-:W-:Y:S02]  /*0ef0*/  UMOV UR38, UR6 ;  /* 0x0000000600267c82 */ /* 0x000fe40008000000 */
        /* <DEDUP_REMOVED lines=23> */
.L_x_9103:
[----:B------:R-:W-:Y:S05]  /*1070*/  @!P1 BRA `(.L_x_9104) ;  /* 0x00000000001c9947 */ /* 0x000fea0003800000 */
[----:B------:R-:W-:-:S04]  /*1080*/  ULEA UR4, UP0, UR36, UR8, 0x2 ;  /* 0x0000000824047291 */ /* 0x000fc8000f80103f */
[----:B------:R-:W-:Y:S02]  /*1090*/  ULEA.HI.X UR6, UR36, UR9, UR37, 0x2, UP0 ;  /* 0x0000000924067291 */ /* 0x000fe400080f1425 */
[----:B------:R-:W-:-:S04]  /*10a0*/  IMAD.U32 R4, RZ, RZ, UR4 ;  /* 0x00000004ff047e24 */ /* 0x000fc8000f8e00ff */
[----:B------:R-:W-:-:S05]  /*10b0*/  IMAD.U32 R5, RZ, RZ, UR6 ;  /* 0x00000006ff057e24 */ /* 0x000fca000f8e00ff */
[----:B------:R-:W2:Y:S02]  /*10c0*/  LDG.E R4, desc[UR52][R4.64] ;  /* 0x0000003404047981 */ /* 0x000ea4000c1e1900 */
[----:B--2---:R-:W-:Y:S01]  /*10d0*/  R2UR UR4, R4 ;  /* 0x00000000040472ca */ /* 0x004fe200000e0000 */
[----:B------:R-:W-:-:S14]  /*10e0*/  BRA `(.L_x_9105) ;  /* 0x0000000000347947 */ /* 0x000fdc0003800000 */
.L_x_9104:
        /* <DEDUP_REMOVED lines=13> */
.L_x_9105:
[----:B------:R-:W-:Y:S01]  /*11c0*/  UIADD3 UR48, -UR48, UR4, URZ ;  /* 0x0000000430307290 */ /* 0x000fe2000fffe13f */
[----:B------:R-:W-:Y:S01]  /*11d0*/  PLOP3.LUT P0, PT, PT, PT, PT, 0x80, 0x0 ;  /* 0x000000000000781c */ /* 0x000fe20003f0f070 */
[----:B------:R-:W-:Y:S01]  /*11e0*/  USHF.L.U32 UR39, UR5, 0x7, URZ ;  /* 0x0000000705277899 */ /* 0x000fe2000800063f */
[----:B------:R-:W-:Y:S01]  /*11f0*/  IMAD.MOV.U32 R0, RZ, RZ, RZ ;  /* 0x000000ffff007224 */ /* 0x000fe200078e00ff */
        /* <DEDUP_REMOVED lines=22> */
[----:B------:R-:W-:Y:S01]  /*1360*/  USHF.R.S32.HI UR5, URZ, 0x1f, UR4 ;  /* 0x0000001f3f057899 */ /* 0x000fe20008011404 */
[----:B------:R-:W-:Y:S01]  /*1370*/  CS2R R128, SRZ ;  /* 0x0000000000807805 */ /* 0x000fe2000001ff00 */
[----:B------:R-:W-:Y:S01]  /*1380*/  UIADD3 UR6, UR7, UR6, URZ ;  /* 0x0000000607067290 */ /* 0x000fe2000fffe03f */
[----:B------:R-:W-:Y:S01]  /*1390*/  CS2R R126, SRZ ;  /* 0x00000000007e7805 */ /* 0x000fe2000001ff00 */
[----:B------:R-:W-:Y:S01]  /*13a0*/  ULEA.HI UR5, UR5, UR4, URZ, 0x7 ;  /* 0x0000000405057291 */ /* 0x000fe2000f8f383f */
[----:B------:R-:W-:Y:S01]  /*13b0*/  CS2R R124, SRZ ;  /* 0x00000000007c7805 */ /* 0x000fe2000001ff00 */
[----:B------:R-:W-:Y:S01]  /*13c0*/  USHF.R.S32.HI UR7, URZ, 0x1f, UR6 ;  /* 0x0000001f3f077899 */ /* 0x000fe20008011406 */
[----:B------:R-:W-:Y:S01]  /*13d0*/  CS2R R122, SRZ ;  /* 0x00000000007a7805 */ /* 0x000fe2000001ff00 */
[----:B------:R-:W-:Y:S01]  /*13e0*/  USHF.R.S32.HI UR5, URZ, 0x7, UR5 ;  /* 0x000000073f057899 */ /* 0x000fe20008011405 */
[----:B------:R-:W-:Y:S01]  /*13f0*/  CS2R R120, SRZ ;  /* 0x0000000000787805 */ /* 0x000fe2000001ff00 */
[----:B------:R-:W-:Y:S01]  /*1400*/  ULEA.HI UR7, UR7, UR6, URZ, 0x7 ;  /* 0x0000000607077291 */ /* 0x000fe2000f8f383f */
[----:B------:R-:W-:-:S02]  /*1410*/  CS2R R118, SRZ ;  /* 0x0000000000767805 */ /* 0x000fc4000001ff00 */
[----:B------:R-:W-:Y:S02]  /*1420*/  CS2R R116, SRZ ;  /* 0x0000000000747805 */ /* 0x000fe4000001ff00 */
[----:B------:R-:W-:Y:S01]  /*1430*/  CS2R R114, SRZ ;  /* 0x0000000000727805 */ /* 0x000fe2000001ff00 */
[----:B------:R-:W-:Y:S01]  /*1440*/  USHF.R.S32.HI UR7, URZ, 0x7, UR7 ;  /* 0x000000073f077899 */ /* 0x000fe20008011407 */
        /* <DEDUP_REMOVED lines=13> */
[----:B------:R-:W-:Y:S01]  /*1520*/  IMAD.MOV.U32 R94, RZ, RZ, RZ ;  /* 0x000000ffff5e7224 */ /* 0x000fe200078e00ff */
[----:B------:R-:W-:Y:S01]  /*1530*/  CS2R R90, SRZ ;  /* 0x00000000005a7805 */ /* 0x000fe2000001ff00 */
[----:B------:R-:W-:Y:S01]  /*1540*/  IMAD.MOV.U32 R29, RZ, RZ, RZ ;  /* 0x000000ffff1d7224 */ /* 0x000fe200078e00ff */
[----:B------:R-:W-:-:S02]  /*1550*/  CS2R R88, SRZ ;  /* 0x0000000000587805 */ /* 0x000fc4000001ff00 */
[----:B------:R-:W-:-:S13]  /*1560*/  PLOP3.LUT P1, PT, PT, PT, UP0, 0x80, 0x0 ;  /* 0x000000000000781c */ /* 0x000fda0003f2f008 */
        /* <DEDUP_REMOVED lines=32> */
.L_x_9107:
[----:B------:R-:W-:Y:S01]  /*1770*/  ULEA.HI UR4, UR46, UR46, URZ, 0x1 ;  /* 0x0000002e2e047291 */ /* 0x000fe2000f8f083f */
[----:B------:R-:W-:-:S03]  /*1780*/  IMAD.U32 R3, RZ, RZ, UR47 ;  /* 0x0000002fff037e24 */ /* 0x000fc6000f8e00ff */
[----:B------:R-:W-:Y:S02]  /*1790*/  ULOP3.LUT UR4, UR4, 0xfffffffe, URZ, 0xc0, !UPT ;  /* 0xfffffffe04047892 */ /* 0x000fe4000f8ec03f */
[----:B------:R-:W-:Y:S02]  /*17a0*/  ISETP.NE.AND P0, PT, R3, 0x3, PT ;  /* 0x000000030300780c */ /* 0x000fe40003f05270 */
[----:B------:R-:W-:-:S06]  /*17b0*/  UIADD3 UR4, UR46, -UR4, URZ ;  /* 0x800000042e047290 */ /* 0x000fcc000fffe03f */
[----:B------:R-:W-:-:S04]  /*17c0*/  MOV R0, UR4 ;  /* 0x0000000400007c02 */ /* 0x000fc80008000f00 */
[----:B------:R-:W-:-:S04]  /*17d0*/  SHF.L.U32 R0, R0, 0x1f, RZ ;  /* 0x0000001f00007819 */ /* 0x000fc800000006ff */
[----:B------:R-:W0:Y:S02]  /*17e0*/  SYNCS.PHASECHK.TRANS64.TRYWAIT P1, [UR41+0x28800], R0 ;  /* 0x02880000ff0075a7 */ /* 0x000e240008020169 */
[----:B0-----:R-:W-:Y:S05]  /*17f0*/  @!P1 BRA `(.L_x_9108) ;  /* 0x0000010800d49947 */ /* 0x001fea0003800000 */
.L_x_9249:
[----:B------:R-:W-:Y:S05]  /*1800*/  @!P0 BRA `(.L_x_9109) ;  /* 0x0000000000048947 */ /* 0x000fea0003800000 */
[----:B------:R-:W-:Y:S01]  /*1810*/  BPT.TRAP 0x1 ;  /* 0x000000040000795c */ /* 0x000fe20000300000 */
.L_x_9109:
[----:B0-----:R-:W-:Y:S02]  /*1820*/  IMAD.U32 R0, RZ, RZ, UR44 ;  /* 0x0000002cff007e24 */ /* 0x001fe4000f8e00ff */
[----:B------:R-:W-:-:S03]  /*1830*/  IMAD.U32 R3, RZ, RZ, UR45 ;  /* 0x0000002dff037e24 */ /* 0x000fc6000f8e00ff */
[----:B------:R-:W-:Y:S02]  /*1840*/  LEA R0, R0, UR41, 0x3 ;  /* 0x0000002900007c11 */ /* 0x000fe4000f8e18ff */
[----:B------:R-:W-:-:S04]  /*1850*/  SHF.L.U32 R3, R3, 0x1f, RZ ;  /* 0x0000001f03037819 */ /* 0x000fc800000006ff */
[----:B------:R0:W1:Y:S01]  /*1860*/  SYNCS.PHASECHK.TRANS64.TRYWAIT P1, [R0+URZ+0x28830], R3 ;  /* 0x02883003000075a7 */ /* 0x000062000802017f */
[----:B------:R-:W-:Y:S05]  /*1870*/  @!P0 BRA `(.L_x_9110) ;  /* 0x0000000000048947 */ /* 0x000fea0003800000 */
[----:B------:R-:W-:Y:S01]  /*1880*/  BPT.TRAP 0x1 ;  /* 0x000000040000795c */ /* 0x000fe20000300000 */
.L_x_9110:
[----:B-1----:R-:W-:Y:S05]  /*1890*/  @P1 BRA `(.L_x_9111) ;  /* 0x0000000000081947 */ /* 0x002fea0003800000 */
[----:B------:R-:W1:Y:S02]  /*18a0*/  SYNCS.PHASECHK.TRANS64.TRYWAIT P1, [R0+URZ+0x28830], R3 ;  /* 0x02883003000075a7 */ /* 0x000e64000802017f */
[----:B-1----:R-:W-:Y:S05]  /*18b0*/  @!P1 BRA `(.L_x_9112) ;  /* 0x0000010800bc9947 */ /* 0x002fea0003800000 */
.L_x_9111:
        /* <DEDUP_REMOVED lines=63> */
.L_x_9113:
[----:B------:R-:W-:Y:S01]  /*1cb0*/  UISETP.NE.AND UP0, UPT, UR51, URZ, UPT ;  /* 0x0000003f3300728c */ /* 0x000fe2000bf05270 */
[----:B------:R-:W-:Y:S01]  /*1cc0*/  VIADD R20, R17, UR39 ;  /* 0x0000002711147c36 */ /* 0x000fe20008000000 */
[----:B------:R-:W-:Y:S01]  /*1cd0*/  ULDC UR10, c[0x0][0x9d8] ;  /* 0x00027600000a7ab9 */ /* 0x000fe20000000800 */
[----:B------:R-:W-:Y:S01]  /*1ce0*/  R2UR UR11, R0 ;  /* 0x00000000000b72ca */ /* 0x000fe200000e0000 */
[----:B------:R-:W-:Y:S01]  /*1cf0*/  FMUL.FTZ R26, R26, UR10 ;  /* 0x0000000a1a1a7c20 */ /* 0x000fe20008410000 */
[----:B------:R-:W-:Y:S01]  /*1d00*/  FMUL.FTZ R27, R27, UR10 ;  /* 0x0000000a1b1b7c20 */ /* 0x000fe20008410000 */
[----:B------:R-:W-:Y:S01]  /*1d10*/  PLOP3.LUT P1, PT, PT, PT, UP0, 0x80, 0x0 ;  /* 0x000000000000781c */ /* 0x000fe20003f2f008 */
[----:B------:R-:W-:Y:S01]  /*1d20*/  FMUL.FTZ R30, R30, UR10 ;  /* 0x0000000a1e1e7c20 */ /* 0x000fe20008410000 */
[----:B------:R-:W-:Y:S01]  /*1d30*/  PLOP3.LUT P2, PT, PT, PT, UP0, 0x80, 0x0 ;  /* 0x000000000000781c */ /* 0x000fe20003f4f008 */
[----:B------:R-:W-:Y:S01]  /*1d40*/  FMUL.FTZ R14, R41, UR10 ;  /* 0x0000000a290e7c20 */ /* 0x000fe20008410000 */
[----:B------:R-:W2:Y:S01]  /*1d50*/  MUFU.TANH R26, R26 ;  /* 0x0000001a001a7308 */ /* 0x000ea20000002400 */
[----:B------:R-:W-:Y:S01]  /*1d60*/  @UP0 ULDC UR6, c[0x0][0x44c] ;  /* 0x0001130000060ab9 */ /* 0x000fe20000000800 */
[----:B------:R-:W-:Y:S01]  /*1d70*/  FMUL.FTZ R31, R31, UR10 ;  /* 0x0000000a1f1f7c20 */ /* 0x000fe20008410000 */
[----:B------:R-:W-:Y:S01]  /*1d80*/  FMUL.FTZ R34, R34, UR10 ;  /* 0x0000000a22227c20 */ /* 0x000fe20008410000 */
[----:B------:R-:W-:Y:S01]  /*1d90*/  FMUL.FTZ R35, R35, UR10 ;  /* 0x0000000a23237c20 */ /* 0x000fe20008410000 */
[----:B------:R-:W-:Y:S01]  /*1da0*/  FMUL.FTZ R38, R38, UR10 ;  /* 0x0000000a26267c20 */ /* 0x000fe20008410000 */
[----:B------:R-:W-:Y:S01]  /*1db0*/  FMUL.FTZ R39, R39, UR10 ;  /* 0x0000000a27277c20 */ /* 0x000fe20008410000 */
[----:B------:R-:W-:Y:S01]  /*1dc0*/  FMUL.FTZ R42, R42, UR10 ;  /* 0x0000000a2a2a7c20 */ /* 0x000fe20008410000 */
[----:B------:R-:W3:Y:S01]  /*1dd0*/  MUFU.TANH R98, R27 ;  /* 0x0000001b00627308 */ /* 0x000ee20000002400 */
[----:B------:R-:W-:Y:S01]  /*1de0*/  @P1 IMAD.HI.U32 R4, R20, UR6, RZ ;  /* 0x0000000614041c27 */ /* 0x000fe2000f8e00ff */
[----:B------:R-:W-:-:S03]  /*1df0*/  @UP0 ULDC UR6, c[0x0][0x450] ;  /* 0x0001140000060ab9 */ /* 0x000fc60000000800 */
[----:B------:R-:W-:Y:S01]  /*1e00*/  FMUL.FTZ R43, R43, UR10 ;  /* 0x0000000a2b2b7c20 */ /* 0x000fe20008410000 */
[----:B------:R-:W-:Y:S01]  /*1e10*/  FMUL.FTZ R46, R46, UR10 ;  /* 0x0000000a2e2e7c20 */ /* 0x000fe20008410000 */
[----:B------:R-:W-:Y:S01]  /*1e20*/  FMUL.FTZ R47, R47, UR10 ;  /* 0x0000000a2f2f7c20 */ /* 0x000fe20008410000 */
[----:B------:R-:W-:Y:S01]  /*1e30*/  @P2 SHF.R.U32.HI R20, RZ, UR6, R4 ;  /* 0x00000006ff142c19 */ /* 0x000fe20008011604 */
[----:B------:R-:W-:Y:S01]  /*1e40*/  UMOV UR6, 0xffffff80 ;  /* 0xffffff8000067882 */ /* 0x000fe20000000000 */
[----:B------:R-:W4:Y:S01]  /*1e50*/  MUFU.TANH R30, R30 ;  /* 0x0000001e001e7308 */ /* 0x000f220000002400 */
[----:B------:R-:W-:Y:S01]  /*1e60*/  UIMAD UR6, UR57, UR6, 0x80 ;  /* 0x00000080390674a4 */ /* 0x000fe2000f8e0206 */
[----:B------:R-:W-:Y:S01]  /*1e70*/  FMUL.FTZ R50, R50, UR10 ;  /* 0x0000000a32327c20 */ /* 0x000fe20008410000 */
[----:B------:R-:W5:Y:S01]  /*1e80*/  SHFL.IDX PT, R9, R20, 0x1, 0x1c1f ;  /* 0x003c1f0014097f89 */ /* 0x000f6200000e0000 */
[----:B------:R-:W-:Y:S01]  /*1e90*/  FMUL.FTZ R51, R51, UR10 ;  /* 0x0000000a33337c20 */ /* 0x000fe20008410000 */
[----:B------:R-:W-:Y:S01]  /*1ea0*/  UIADD3 UR7, UR6, 0x1, URZ ;  /* 0x0000000106077890 */ /* 0x000fe2000fffe03f */
[----:B------:R-:W-:Y:S01]  /*1eb0*/  FMUL.FTZ R54, R54, UR10 ;  /* 0x0000000a36367c20 */ /* 0x000fe20008410000 */
[----:B------:R-:W-:Y:S01]  /*1ec0*/  UIADD3 UR6, UR48, UR6, URZ ;  /* 0x0000000630067290 */ /* 0x000fe2000fffe03f */
[----:B------:R-:W4:Y:S01]  /*1ed0*/  MUFU.TANH R102, R31 ;  /* 0x0000001f00667308 */ /* 0x000f220000002400 */
[----:B------:R-:W-:Y:S01]  /*1ee0*/  FMUL.FTZ R55, R55, UR10 ;  /* 0x0000000a37377c20 */ /* 0x000fe20008410000 */
[----:B------:R-:W-:Y:S01]  /*1ef0*/  FMUL.FTZ R66, R66, UR10 ;  /* 0x0000000a42427c20 */ /* 0x000fe20008410000 */
[----:B------:R-:W-:-:S02]  /*1f00*/  IMAD.U32 R11, RZ, RZ, UR7 ;  /* 0x00000007ff0b7e24 */ /* 0x000fc4000f8e00ff */
[----:B------:R-:W-:Y:S01]  /*1f10*/  FMUL.FTZ R58, R58, UR10 ;  /* 0x0000000a3a3a7c20 */ /* 0x000fe20008410000 */
[----:B------:R-:W-:Y:S01]  /*1f20*/  MOV R41, UR6 ;  /* 0x0000000600297c02 */ /* 0x000fe20008000f00 */
[----:B------:R-:W-:Y:S01]  /*1f30*/  FMUL.FTZ R62, R62, UR10 ;  /* 0x0000000a3e3e7c20 */ /* 0x000fe20008410000 */
[----:B------:R-:W-:Y:S01]  /*1f40*/  IMAD R4, R16, -0x2, R11 ;  /* 0xfffffffe10047824 */ /* 0x000fe200078e020b */
[----:B------:R-:W4:Y:S01]  /*1f50*/  MUFU.TANH R34, R34 ;  /* 0x0000002200227308 */ /* 0x000f220000002400 */
[----:B------:R-:W-:Y:S02]  /*1f60*/  IMAD.U32 R11, RZ, RZ, UR50 ;  /* 0x00000032ff0b7e24 */ /* 0x000fe4000f8e00ff */
[----:B------:R-:W-:Y:S01]  /*1f70*/  FMUL.FTZ R7, R28, UR10 ;  /* 0x0000000a1c077c20 */ /* 0x000fe20008410000 */
[----:B------:R-:W-:Y:S02]  /*1f80*/  IMAD R41, R16, -0x2, R41 ;  /* 0xfffffffe10297824 */ /* 0x000fe400078e0229 */
[----:B------:R-:W-:Y:S01]  /*1f90*/  FMUL.FTZ R59, R59, UR10 ;  /* 0x0000000a3b3b7c20 */ /* 0x000fe20008410000 */
[----:B01----:R-:W-:Y:S01]  /*1fa0*/  FMUL.FTZ R3, R24, UR10 ;  /* 0x0000000a18037c20 */ /* 0x003fe20008410000 */
[----:B------:R-:W-:Y:S01]  /*1fb0*/  IADD3 R94, -R11, UR48, R4 ;  /* 0x000000300b5e7c10 */ /* 0x000fe2000fffe104 */
[----:B------:R-:W-:Y:S01]  /*1fc0*/  FMUL.FTZ R4, R70, UR10 ;  /* 0x0000000a46047c20 */ /* 0x000fe20008410000 */
[----:B------:R0:W1:Y:S01]  /*1fd0*/  MUFU.TANH R106, R35 ;  /* 0x00000023006a7308 */ /* 0x0000620000002400 */
[----:B------:R-:W-:Y:S01]  /*1fe0*/  FMUL.FTZ R63, R63, UR10 ;  /* 0x0000000a3f3f7c20 */ /* 0x000fe20008410000 */
[----:B------:R-:W-:Y:S01]  /*1ff0*/  FMUL.FTZ R67, R67, UR10 ;  /* 0x0000000a43437c20 */ /* 0x000fe20008410000 */
[--C-:B-----5:R-:W-:Y:S01]  /*2000*/  VIADDMNMX R9, R9, R94, R41.reuse, PT ;  /* 0x0000005e09097246 */ /* 0x120fe20003800129 */
[----:B------:R-:W-:Y:S01]  /*2010*/  FMUL.FTZ R10, R32, UR10 ;  /* 0x0000000a200a7c20 */ /* 0x000fe20008410000 */
[----:B------:R-:W-:Y:S01]  /*2020*/  FMUL.FTZ R71, R71, UR10 ;  /* 0x0000000a47477c20 */ /* 0x000fe20008410000 */
[----:B------:R-:W-:Y:S01]  /*2030*/  FMUL.FTZ R74, R74, UR10 ;  /* 0x0000000a4a4a7c20 */ /* 0x000fe20008410000 */
[C---:B------:R-:W-:Y:S01]  /*2040*/  ISETP.GT.AND P1, PT, R9.reuse, RZ, PT ;  /* 0x000000ff0900720c */ /* 0x040fe20003f24270 */
[----:B------:R-:W5:Y:S01]  /*2050*/  MUFU.TANH R38, R38 ;  /* 0x0000002600267308 */ /* 0x000f620000002400 */
[C---:B------:R-:W-:Y:S01]  /*2060*/  ISETP.GT.AND P2, PT, R9.reuse, 0x1, PT ;  /* 0x000000010900780c */ /* 0x040fe20003f44270 */
[----:B0-----:R-:W-:Y:S01]  /*2070*/  FMUL.FTZ R35, R52, UR10 ;  /* 0x0000000a34237c20 */ /* 0x001fe20008410000 */
[----:B------:R-:W-:Y:S01]  /*2080*/  ISETP.GT.AND P3, PT, R9, 0x8, PT ;  /* 0x000000080900780c */ /* 0x000fe20003f64270 */
[----:B------:R-:W-:Y:S01]  /*2090*/  FMUL.FTZ R13, R36, UR10 ;  /* 0x0000000a240d7c20 */ /* 0x000fe20008410000 */
[----:B--2---:R-:W-:Y:S01]  /*20a0*/  FSEL R96, R26, -INF , P1 ;  /* 0xff8000001a607808 */ /* 0x004fe20000800000 */
[----:B------:R-:W-:Y:S01]  /*20b0*/  FMUL.FTZ R75, R75, UR10 ;  /* 0x0000000a4b4b7c20 */ /* 0x000fe20008410000 */
[----:B---3--:R-:W-:Y:S01]  /*20c0*/  FSEL R98, R98, -INF , P2 ;  /* 0xff80000062627808 */ /* 0x008fe20001000000 */
[----:B------:R0:W2:Y:S01]  /*20d0*/  MUFU.TANH R92, R39 ;  /* 0x00000027005c7308 */ /* 0x0000a20000002400 */
[----:B------:R-:W-:Y:S01]  /*20e0*/  ISETP.GT.AND P1, PT, R9, 0x9, PT ;  /* 0x000000090900780c */ /* 0x000fe20003f24270 */
[----:B------:R-:W-:Y:S01]  /*20f0*/  FMUL.FTZ R15, R40, UR10 ;  /* 0x0000000a280f7c20 */ /* 0x000fe20008410000 */
[----:B----4-:R-:W-:Y:S01]  /*2100*/  FSEL R100, R30, -INF , P3 ;  /* 0xff8000001e647808 */ /* 0x010fe20001800000 */
[----:B------:R-:W-:Y:S01]  /*2110*/  FMUL.FTZ R78, R78, UR10 ;  /* 0x0000000a4e4e7c20 */ /* 0x000fe20008410000 */
[----:B------:R-:W-:Y:S01]  /*2120*/  FMNMX.FTZ R11, R96, R98, !PT ;  /* 0x00000062600b7209 */ /* 0x000fe20007810000 */
[----:B------:R-:W-:Y:S01]  /*2130*/  FMUL.FTZ R79, R79, UR10 ;  /* 0x0000000a4f4f7c20 */ /* 0x000fe20008410000 */
[C---:B------:R-:W-:Y:S01]  /*2140*/  ISETP.GT.AND P2, PT, R9.reuse, 0x10, PT ;  /* 0x000000100900780c */ /* 0x040fe20003f44270 */
[----:B------:R-:W3:Y:S01]  /*2150*/  MUFU.TANH R42, R42 ;  /* 0x0000002a002a7308 */ /* 0x000ee20000002400 */
[----:B------:R-:W-:Y:S01]  /*2160*/  FSEL R102, R102, -INF , P1 ;  /* 0xff80000066667808 */ /* 0x000fe20000800000 */
[----:B0-----:R-:W-:Y:S01]  /*2170*/  FMUL.FTZ R39, R56, UR10 ;  /* 0x0000000a38277c20 */ /* 0x001fe20008410000 */
[----:B------:R-:W-:Y:S01]  /*2180*/  FMNMX.FTZ R11, R100, R11, !PT ;  /* 0x0000000b640b7209 */ /* 0x000fe20007810000 */
[----:B------:R-:W-:Y:S01]  /*2190*/  FMUL.FTZ R31, R48, UR10 ;  /* 0x0000000a301f7c20 */ /* 0x000fe20008410000 */
[C---:B------:R-:W-:Y:S01]  /*21a0*/  ISETP.GT.AND P1, PT, R9.reuse, 0x11, PT ;  /* 0x000000110900780c */ /* 0x040fe20003f24270 */
[----:B------:R-:W-:Y:S01]  /*21b0*/  FMUL.FTZ R82, R82, UR10 ;  /* 0x0000000a52527c20 */ /* 0x000fe20008410000 */
[----:B------:R-:W-:Y:S01]  /*21c0*/  FSEL R104, R34, -INF , P2 ;  /* 0xff80000022687808 */ /* 0x000fe20001000000 */
[----:B------:R-:W0:Y:S01]  /*21d0*/  MUFU.TANH R43, R43 ;  /* 0x0000002b002b7308 */ /* 0x000e220000002400 */
[----:B------:R-:W-:Y:S01]  /*21e0*/  FMNMX.FTZ R11, R102, R11, !PT ;  /* 0x0000000b660b7209 */ /* 0x000fe20007810000 */
[----:B------:R-:W-:Y:S01]  /*21f0*/  FMUL.FTZ R27, R44, UR10 ;  /* 0x0000000a2c1b7c20 */ /* 0x000fe20008410000 */
[----:B------:R-:W-:Y:S01]  /*2200*/  ISETP.GT.AND P2, PT, R9, 0x18, PT ;  /* 0x000000180900780c */ /* 0x000fe20003f44270 */
[----:B------:R-:W-:Y:S01]  /*2210*/  FMUL.FTZ R83, R83, UR10 ;  /* 0x0000000a53537c20 */ /* 0x000fe20008410000 */
[----:B-1----:R-:W-:Y:S01]  /*2220*/  FSEL R106, R106, -INF , P1 ;  /* 0xff8000006a6a7808 */ /* 0x002fe20000800000 */
[----:B------:R-:W-:Y:S01]  /*2230*/  FMUL.FTZ R86, R86, UR10 ;  /* 0x0000000a56567c20 */ /* 0x000fe20008410000 */
[----:B------:R-:W-:Y:S01]  /*2240*/  FMNMX.FTZ R11, R104, R11, !PT ;  /* 0x0000000b680b7209 */ /* 0x000fe20007810000 */
[----:B------:R-:W1:Y:S01]  /*2250*/  MUFU.TANH R46, R46 ;  /* 0x0000002e002e7308 */ /* 0x000e620000002400 */
[----:B------:R-:W-:Y:S01]  /*2260*/  ISETP.GT.AND P1, PT, R9, 0x19, PT ;  /* 0x000000190900780c */ /* 0x000fe20003f24270 */
[----:B------:R-:W-:Y:S01]  /*2270*/  FMUL.FTZ R87, R87, UR10 ;  /* 0x0000000a57577c20 */ /* 0x000fe20008410000 */
[----:B-----5:R-:W-:Y:S01]  /*2280*/  FSEL R108, R38, -INF , P2 ;  /* 0xff800000266c7808 */ /* 0x020fe20001000000 */
[----:B------:R-:W4:Y:S01]  /*2290*/  SHFL.IDX PT, R20, R20, RZ, 0x1c1f ;  /* 0x001c1fff14147589 */ /* 0x000f2200000e0000 */
[----:B------:R-:W-:Y:S01]  /*22a0*/  FMNMX.FTZ R11, R106, R11, !PT ;  /* 0x0000000b6a0b7209 */ /* 0x000fe20007810000 */
[----:B------:R-:W-:Y:S01]  /*22b0*/  FMUL.FTZ R5, R25, UR10 ;  /* 0x0000000a19057c20 */ /* 0x000fe20008410000 */
[----:B------:R-:W-:Y:S01]  /*22c0*/  ISETP.GT.AND P2, PT, R9, 0x20, PT ;  /* 0x000000200900780c */ /* 0x000fe20003f44270 */
[----:B------:R-:W5:Y:S01]  /*22d0*/  MUFU.TANH R47, R47 ;  /* 0x0000002f002f7308 */ /* 0x000f620000002400 */
[----:B--2---:R-:W-:Y:S01]  /*22e0*/  FSEL R92, R92, -INF , P1 ;  /* 0xff8000005c5c7808 */ /* 0x004fe20000800000 */
[----:B------:R-:W-:Y:S01]  /*22f0*/  ULDC UR6, c[0x0][0x988] ;  /* 0x0002620000067ab9 */ /* 0x000fe20000000800 */
[----:B------:R-:W-:Y:S01]  /*2300*/  FMNMX.FTZ R11, R108, R11, !PT ;  /* 0x0000000b6c0b7209 */ /* 0x000fe20007810000 */
[----:B------:R-:W-:Y:S01]  /*2310*/  FMUL.FTZ R6, R29, UR10 ;  /* 0x0000000a1d067c20 */ /* 0x000fe20008410000 */
[----:B------:R-:W-:Y:S01]  /*2320*/  ISETP.GT.AND P1, PT, R9, 0x21, PT ;  /* 0x000000210900780c */ /* 0x000fe20003f24270 */
[----:B------:R-:W-:Y:S01]  /*2330*/  FMUL.FTZ R8, R33, UR10 ;  /* 0x0000000a21087c20 */ /* 0x000fe20008410000 */
[----:B---3--:R-:W-:Y:S01]  /*2340*/  FSEL R90, R42, -INF , P2 ;  /* 0xff8000002a5a7808 */ /* 0x008fe20001000000 */
[----:B------:R-:W-:Y:S01]  /*2350*/  MUFU.TANH R50, R50 ;  /* 0x0000003200327308 */ /* 0x000fe20000002400 */
        /* <DEDUP_REMOVED lines=10> */
[----:B-1----:R-:W-:Y:S01]  /*2400*/  FSEL R70, R46, -INF , P2 ;  /* 0xff8000002e467808 */ /* 0x002fe20001000000 */
[----:B------:R-:W-:Y:S01]  /*2410*/  FMUL.FTZ R33, R53, UR10 ;  /* 0x0000000a35217c20 */ /* 0x000fe20008410000 */
[----:B------:R-:W-:Y:S01]  /*2420*/  FMNMX.FTZ R11, R88, R11, !PT ;  /* 0x0000000b580b7209 */ /* 0x000fe20007810000 */
[----:B------:R-:W-:Y:S01]  /*2430*/  FMUL.FTZ R37, R57, UR10 ;  /* 0x0000000a39257c20 */ /* 0x000fe20008410000 */
[----:B------:R-:W-:Y:S01]  /*2440*/  ISETP.GT.AND P2, PT, R9, 0x30, PT ;  /* 0x000000300900780c */ /* 0x000fe20003f44270 */
[----:B------:R-:W-:Y:S01]  /*2450*/  MUFU.TANH R54, R54 ;  /* 0x0000003600367308 */ /* 0x000fe20000002400 */
[----:B------:R-:W-:Y:S01]  /*2460*/  FMNMX.FTZ R11, R70, R11, !PT ;  /* 0x0000000b460b7209 */ /* 0x000fe20007810000 */
[----:B------:R-:W-:Y:S01]  /*2470*/  FMUL.FTZ R61, R61, UR10 ;  /* 0x0000000a3d3d7c20 */ /* 0x000fe20008410000 */
[----:B----4-:R-:W-:Y:S01]  /*2480*/  VIADDMNMX R41, R20, R94, R41, PT ;  /* 0x0000005e14297246 */ /* 0x010fe20003800129 */
[----:B------:R-:W-:Y:S01]  /*2490*/  FMUL.FTZ R64, R64, UR10 ;  /* 0x0000000a40407c20 */ /* 0x000fe20008410000 */
[----:B------:R-:W-:Y:S01]  /*24a0*/  FMUL.FTZ R65, R65, UR10 ;  /* 0x0000000a41417c20 */ /* 0x000fe20008410000 */
[----:B------:R-:W-:Y:S01]  /*24b0*/  FMUL.FTZ R68, R68, UR10 ;  /* 0x0000000a44447c20 */ /* 0x000fe20008410000 */
[----:B------:R-:W-:Y:S01]  /*24c0*/  ISETP.GT.AND P3, PT, R41, 0x8, PT ;  /* 0x000000082900780c */ /* 0x000fe20003f64270 */
        /* <DEDUP_REMOVED lines=11> */
[----:B------:R-:W-:Y:S01]  /*2580*/  @UP0 ULDC UR14, c[0x0][0x450] ;  /* 0x00011400000e0ab9 */ /* 0x000fe20000000800 */
[----:B------:R-:W-:Y:S01]  /*2590*/  UMOV UR10, UR39 ;  /* 0x00000027000a7c82 */ /* 0x000fe20008000000 */
[----:B------:R-:W-:Y:S01]  /*25a0*/  UIADD3 UR57, UR57, -0x2, URZ ;  /* 0xfffffffe39397890 */ /* 0x000fe2000fffe03f */
[----:B------:R-:W-:-:S02]  /*25b0*/  CS2R R150, SRZ ;  /* 0x0000000000967805 */ /* 0x000fc4000001ff00 */
[----:B------:R-:W-:Y:S01]  /*25c0*/  CS2R R148, SRZ ;  /* 0x0000000000947805 */ /* 0x000fe2000001ff00 */
[----:B------:R0:W2:Y:S01]  /*25d0*/  MUFU.TANH R21, R58 ;  /* 0x0000003a00157308 */ /* 0x0000a20000002400 */
[----:B-----5:R-:W-:Y:S02]  /*25e0*/  FSEL R66, R47, -INF , P1 ;  /* 0xff8000002f427808 */ /* 0x020fe40000800000 */
[----:B------:R-:W-:Y:S02]  /*25f0*/  CS2R R146, SRZ ;  /* 0x0000000000927805 */ /* 0x000fe4000001ff00 */
[----:B------:R-:W-:Y:S02]  /*2600*/  ISETP.GT.AND P1, PT, R9, 0x31, PT ;  /* 0x000000310900780c */ /* 0x000fe40003f24270 */
[----:B------:R-:W-:Y:S02]  /*2610*/  CS2R R144, SRZ ;  /* 0x0000000000907805 */ /* 0x000fe4000001ff00 */
[----:B------:R-:W-:-:S02]  /*2620*/  FMNMX.FTZ R11, R66, R11, !PT ;  /* 0x0000000b420b7209 */ /* 0x000fc40007810000 */
[----:B------:R-:W-:Y:S02]  /*2630*/  CS2R R142, SRZ ;  /* 0x00000000008e7805 */ /* 0x000fe4000001ff00 */
[----:B------:R-:W-:Y:S01]  /*2640*/  CS2R R140, SRZ ;  /* 0x00000000008c7805 */ /* 0x000fe2000001ff00 */
[----:B------:R3:W-:Y:S01]  /*2650*/  MUFU.TANH R28, R62 ;  /* 0x0000003e001c7308 */ /* 0x0007e20000002400 */
[----:B0-----:R-:W-:Y:S02]  /*2660*/  FSEL R58, R51, -INF , P1 ;  /* 0xff800000333a7808 */ /* 0x001fe40000800000 */
[----:B------:R-:W-:Y:S02]  /*2670*/  CS2R R138, SRZ ;  /* 0x00000000008a7805 */ /* 0x000fe4000001ff00 */
[----:B------:R-:W-:Y:S02]  /*2680*/  ISETP.GT.AND P1, PT, R9, 0x39, PT ;  /* 0x000000390900780c */ /* 0x000fe40003f24270 */
[----:B------:R-:W-:-:S02]  /*2690*/  CS2R R136, SRZ ;  /* 0x0000000000887805 */ /* 0x000fc4000001ff00 */
[----:B------:R-:W-:Y:S02]  /*26a0*/  CS2R R134, SRZ ;  /* 0x0000000000867805 */ /* 0x000fe4000001ff00 */
[----:B------:R-:W-:Y:S02]  /*26b0*/  CS2R R132, SRZ ;  /* 0x0000000000847805 */ /* 0x000fe4000001ff00 */
[----:B-1----:R-:W-:Y:S01]  /*26c0*/  FSEL R52, R52, -INF , P1 ;  /* 0xff80000034347808 */ /* 0x002fe20000800000 */
[----:B------:R-:W0:Y:S01]  /*26d0*/  MUFU.TANH R24, R59 ;  /* 0x0000003b00187308 */ /* 0x000e220000002400 */
[----:B---3--:R-:W-:Y:S02]  /*26e0*/  FSEL R62, R50, -INF , P2 ;  /* 0xff800000323e7808 */ /* 0x008fe40001000000 */
[----:B------:R-:W-:Y:S02]  /*26f0*/  CS2R R130, SRZ ;  /* 0x0000000000827805 */ /* 0x000fe4000001ff00 */
[----:B------:R-:W-:-:S02]  /*2700*/  ISETP.GT.AND P2, PT, R9, 0x38, PT ;  /* 0x000000380900780c */ /* 0x000fc40003f44270 */
[----:B------:R-:W-:Y:S02]  /*2710*/  CS2R R128, SRZ ;  /* 0x0000000000807805 */ /* 0x000fe4000001ff00 */
[----:B------:R-:W-:Y:S02]  /*2720*/  FMNMX.FTZ R11, R62, R11, !PT ;  /* 0x0000000b3e0b7209 */ /* 0x000fe40007810000 */
[----:B------:R-:W-:Y:S02]  /*2730*/  CS2R R126, SRZ ;  /* 0x00000000007e7805 */ /* 0x000fe4000001ff00 */
[----:B------:R-:W-:Y:S01]  /*2740*/  FSEL R56, R54, -INF , P2 ;  /* 0xff80000036387808 */ /* 0x000fe20001000000 */
[----:B------:R-:W1:Y:S01]  /*2750*/  MUFU.TANH R63, R63 ;  /* 0x0000003f003f7308 */ /* 0x000e620000002400 */
[----:B------:R-:W-:Y:S02]  /*2760*/  FMNMX.FTZ R11, R58, R11, !PT ;  /* 0x0000000b3a0b7209 */ /* 0x000fe40007810000 */
[----:B------:R-:W-:-:S02]  /*2770*/  CS2R R124, SRZ ;  /* 0x00000000007c7805 */ /* 0x000fc4000001ff00 */
[C---:B------:R-:W-:Y:S02]  /*2780*/  ISETP.GT.AND P2, PT, R9.reuse, 0x40, PT ;  /* 0x000000400900780c */ /* 0x040fe40003f44270 */
[----:B------:R-:W-:Y:S02]  /*2790*/  CS2R R122, SRZ ;  /* 0x00000000007a7805 */ /* 0x000fe4000001ff00 */
[----:B------:R-:W-:Y:S02]  /*27a0*/  FMNMX.FTZ R11, R56, R11, !PT ;  /* 0x0000000b380b7209 */ /* 0x000fe40007810000 */
[----:B------:R-:W-:Y:S02]  /*27b0*/  CS2R R120, SRZ ;  /* 0x0000000000787805 */ /* 0x000fe4000001ff00 */
[----:B------:R-:W-:Y:S01]  /*27c0*/  ISETP.GT.AND P1, PT, R9, 0x41, PT ;  /* 0x000000410900780c */ /* 0x000fe20003f24270 */
[----:B------:R-:W3:Y:S01]  /*27d0*/  MUFU.TANH R32, R67 ;  /* 0x0000004300207308 */ /* 0x000ee20000002400 */
[----:B--2---:R-:W-:-:S02]  /*27e0*/  FSEL R54, R21, -INF , P2 ;  /* 0xff80000015367808 */ /* 0x004fc40001000000 */
[----:B------:R-:W-:Y:S02]  /*27f0*/  CS2R R118, SRZ ;  /* 0x0000000000767805 */ /* 0x000fe4000001ff00 */
[----:B------:R-:W-:Y:S02]  /*2800*/  FMNMX.FTZ R11, R52, R11, !PT ;  /* 0x0000000b340b7209 */ /* 0x000fe40007810000 */
[----:B------:R-:W-:Y:S02]  /*2810*/  CS2R R116, SRZ ;  /* 0x0000000000747805 */ /* 0x000fe4000001ff00 */
[----:B------:R-:W-:Y:S02]  /*2820*/  ISETP.GT.AND P2, PT, R9, 0x48, PT ;  /* 0x000000480900780c */ /* 0x000fe40003f44270 */
[----:B------:R-:W-:Y:S02]  /*2830*/  CS2R R114, SRZ ;  /* 0x0000000000727805 */ /* 0x000fe4000001ff00 */
[----:B0-----:R-:W-:Y:S01]  /*2840*/  FSEL R24, R24, -INF , P1 ;  /* 0xff80000018187808 */ /* 0x001fe20000800000 */
[----:B------:R-:W0:Y:S01]  /*2850*/  MUFU.TANH R4, R4 ;  /* 0x0000000400047308 */ /* 0x000e220000002400 */
[----:B------:R-:W-:-:S02]  /*2860*/  FMNMX.FTZ R11, R54, R11, !PT ;  /* 0x0000000b360b7209 */ /* 0x000fc40007810000 */
[----:B------:R-:W-:Y:S02]  /*2870*/  CS2R R112, SRZ ;  /* 0x0000000000707805 */ /* 0x000fe4000001ff00 */
[C---:B------:R-:W-:Y:S02]  /*2880*/  ISETP.GT.AND P1, PT, R9.reuse, 0x49, PT ;  /* 0x000000490900780c */ /* 0x040fe40003f24270 */
[----:B------:R-:W-:Y:S02]  /*2890*/  CS2R R110, SRZ ;  /* 0x00000000006e7805 */ /* 0x000fe4000001ff00 */
[----:B------:R-:W-:Y:S02]  /*28a0*/  FSEL R26, R28, -INF , P2 ;  /* 0xff8000001c1a7808 */ /* 0x000fe40001000000 */
[----:B------:R-:W-:Y:S02]  /*28b0*/  CS2R R94, SRZ ;  /* 0x00000000005e7805 */ /* 0x000fe4000001ff00 */
[----:B------:R-:W-:Y:S01]  /*28c0*/  FMNMX.FTZ R11, R24, R11, !PT ;  /* 0x0000000b180b7209 */ /* 0x000fe20007810000 */
[----:B------:R-:W2:Y:S01]  /*28d0*/  MUFU.TANH R38, R71 ;  /* 0x0000004700267308 */ /* 0x000ea20000002400 */
        /* <DEDUP_REMOVED lines=8> */
[----:B---3--:R-:W-:Y:S01]  /*2960*/  FSEL R32, R32, -INF , P1 ;  /* 0xff80000020207808 */ /* 0x008fe20000800000 */
[----:B------:R-:W3:Y:S01]  /*2970*/  MUFU.TANH R40, R75 ;  /* 0x0000004b00287308 */ /* 0x000ee20000002400 */
        /* <DEDUP_REMOVED lines=33> */
[----:B------:R-:W-:Y:S01]  /*2b90*/  MUFU.TANH R3, R3 ;  /* 0x0000000300037308 */ /* 0x000fe20000002400 */
[----:B--2---:R-:W-:Y:S02]  /*2ba0*/  FSEL R50, R50, -INF , P2 ;  /* 0xff80000032327808 */ /* 0x004fe40001000000 */
[----:B------:R-:W-:Y:S02]  /*2bb0*/  ISETP.GT.AND P2, PT, R41, 0x1, PT ;  /* 0x000000012900780c */ /* 0x000fe40003f44270 */
[----:B------:R-:W-:-:S03]  /*2bc0*/  FMNMX.FTZ R4, R50, R9, !PT ;  /* 0x0000000932047209 */ /* 0x000fc60007810000 */
[----:B------:R-:W0:Y:S01]  /*2bd0*/  MUFU.TANH R5, R5 ;  /* 0x0000000500057308 */ /* 0x000e220000002400 */
[----:B-1----:R-:W-:-:S04]  /*2be0*/  FSEL R11, R87, -INF , P1 ;  /* 0xff800000570b7808 */ /* 0x002fc80000800000 */
[----:B------:R-:W-:-:S03]  /*2bf0*/  FMNMX.FTZ R4, R11, R4, !PT ;  /* 0x000000040b047209 */ /* 0x000fc60007810000 */
[----:B------:R-:W1:Y:S02]  /*2c00*/  MUFU.TANH R7, R7 ;  /* 0x0000000700077308 */ /* 0x000e640000002400 */
[----:B------:R-:W2:Y:S06]  /*2c10*/  SHFL.BFLY PT, R9, R4, 0x2, 0x1f ;  /* 0x0c401f0004097f89 */ /* 0x000eac00000e0000 */
[----:B------:R-:W-:Y:S01]  /*2c20*/  MUFU.TANH R6, R6 ;  /* 0x0000000600067308 */ /* 0x000fe20000002400 */
[----:B0-----:R-:W-:Y:S02]  /*2c30*/  FSEL R5, R5, -INF , P2 ;  /* 0xff80000005057808 */ /* 0x001fe40001000000 */
[----:B------:R-:W-:-:S05]  /*2c40*/  ISETP.GT.AND P2, PT, R41, 0x10, PT ;  /* 0x000000102900780c */ /* 0x000fca0003f44270 */
[----:B------:R-:W0:Y:S01]  /*2c50*/  MUFU.TANH R10, R10 ;  /* 0x0000000a000a7308 */ /* 0x000e220000002400 */
[----:B-1----:R-:W-:-:S07]  /*2c60*/  FSEL R43, R7, -INF , P3 ;  /* 0xff800000072b7808 */ /* 0x002fce0001800000 */
[----:B------:R-:W-:Y:S01]  /*2c70*/  MUFU.TANH R8, R8 ;  /* 0x0000000800087308 */ /* 0x000fe20000002400 */
[----:B--2---:R-:W-:-:S05]  /*2c80*/  FMNMX.FTZ R21, R4, R9, !PT ;  /* 0x0000000904157209 */ /* 0x004fca0007810000 */
[----:B------:R-:W1:Y:S02]  /*2c90*/  SHFL.BFLY PT, R4, R21, 0x1, 0x1f ;  /* 0x0c201f0015047f89 */ /* 0x000e6400000e0000 */
[----:B------:R-:W2:Y:S01]  /*2ca0*/  MUFU.TANH R13, R13 ;  /* 0x0000000d000d7308 */ /* 0x000ea20000002400 */
[----:B0-----:R-:W-:Y:S02]  /*2cb0*/  FSEL R47, R10, -INF , P2 ;  /* 0xff8000000a2f7808 */ /* 0x001fe40001000000 */
[----:B------:R-:W-:-:S05]  /*2cc0*/  ISETP.GT.AND P2, PT, R41, 0x18, PT ;  /* 0x000000182900780c */ /* 0x000fca0003f44270 */
[----:B------:R0:W-:Y:S08]  /*2cd0*/  MUFU.TANH R55, R60 ;  /* 0x0000003c00377308 */ /* 0x0001f00000002400 */
[----:B------:R-:W3:Y:S01]  /*2ce0*/  MUFU.TANH R12, R12 ;  /* 0x0000000c000c7308 */ /* 0x000ee20000002400 */
[----:B--2---:R-:W-:Y:S02]  /*2cf0*/  FSEL R13, R13, -INF , P2 ;  /* 0xff8000000d0d7808 */ /* 0x004fe40001000000 */
[----:B------:R-:W-:-:S02]  /*2d00*/  ISETP.GT.AND P2, PT, R41, 0x20, PT ;  /* 0x000000202900780c */ /* 0x000fc40003f44270 */
[----:B-1----:R-:W-:Y:S01]  /*2d10*/  FMNMX.FTZ R9, R21, R4, !PT ;  /* 0x0000000415097209 */ /* 0x002fe20007810000 */
[----:B------:R-:W-:Y:S02]  /*2d20*/  IMAD.U32 R4, RZ, RZ, UR6 ;  /* 0x00000006ff047e24 */ /* 0x000fe4000f8e00ff */
[----:B------:R-:W1:Y:S01]  /*2d30*/  MUFU.TANH R15, R15 ;  /* 0x0000000f000f7308 */ /* 0x000e620000002400 */
[----:B------:R-:W-:Y:S01]  /*2d40*/  @UP0 ULDC UR6, c[0x0][0x44c] ;  /* 0x0001130000060ab9 */ /* 0x000fe20000000800 */
[C---:B------:R-:W-:Y:S01]  /*2d50*/  FSETP.NEU.FTZ.AND P1, PT, R9.reuse, -INF , PT ;  /* 0xff8000000900780b */ /* 0x040fe20003f3d000 */
[----:B------:R-:W-:Y:S01]  /*2d60*/  FMUL.FTZ R21, R9, R4 ;  /* 0x0000000409157220 */ /* 0x000fe20000410000 */
[----:B------:R-:W-:Y:S02]  /*2d70*/  UIMAD.WIDE.U32 UR6, UR39, UR6, URZ ;  /* 0x00000006270672a5 */ /* 0x000fe4000f8e003f */
[----:B------:R-:W-:Y:S02]  /*2d80*/  UIADD3 UR6, UR11, 0x28840, URZ ;  /* 0x000288400b067890 */ /* 0x000fe4000fffe03f */
[----:B------:R-:W-:Y:S01]  /*2d90*/  FSEL R21, R21, RZ, P1 ;  /* 0x000000ff15157208 */ /* 0x000fe20000800000 */
[----:B------:R-:W2:Y:S01]  /*2da0*/  MUFU.TANH R14, R14 ;  /* 0x0000000e000e7308 */ /* 0x000ea20000002400 */
[----:B------:R-:W-:Y:S01]  /*2db0*/  ISETP.GT.AND P1, PT, R41, RZ, PT ;  /* 0x000000ff2900720c */ /* 0x000fe20003f24270 */
[----:B------:R-:W-:-:S02]  /*2dc0*/  @UP0 USHF.R.U32.HI UR10, URZ, UR14, UR7 ;  /* 0x0000000e3f0a0299 */ /* 0x000fc40008011607 */
[-CC-:B------:R-:W-:Y:S01]  /*2dd0*/  FFMA.FTZ R165, R54, R4.reuse, -R21.reuse ;  /* 0x0000000436a57223 */ /* 0x180fe20000010815 */
[----:B------:R-:W-:Y:S01]  /*2de0*/  FSEL R3, R3, -INF , P1 ;  /* 0xff80000003037808 */ /* 0x000fe20000800000 */
[-CC-:B------:R-:W-:Y:S01]  /*2df0*/  FFMA.FTZ R161, R30, R4.reuse, -R21.reuse ;  /* 0x000000041ea17223 */ /* 0x180fe20000010815 */
[----:B------:R-:W-:Y:S01]  /*2e00*/  ISETP.GT.AND P1, PT, R41, 0x9, PT ;  /* 0x000000092900780c */ /* 0x000fe20003f24270 */
[----:B------:R-:W4:Y:S01]  /*2e10*/  MUFU.TANH R27, R27 ;  /* 0x0000001b001b7308 */ /* 0x000f220000002400 */
[----:B0-----:R-:W-:Y:S01]  /*2e20*/  FMNMX.FTZ R60, R3, R5, !PT ;  /* 0x00000005033c7209 */ /* 0x001fe20007810000 */
[-CC-:B------:R-:W-:Y:S01]  /*2e30*/  FFMA.FTZ R30, R38, R4.reuse, -R21.reuse ;  /* 0x00000004261e7223 */ /* 0x180fe20000010815 */
[----:B------:R-:W-:Y:S01]  /*2e40*/  FSEL R45, R6, -INF , P1 ;  /* 0xff800000062d7808 */ /* 0x000fe20000800000 */
[--C-:B------:R-:W-:Y:S01]  /*2e50*/  FFMA.FTZ R181, R96, R4, -R21.reuse ;  /* 0x0000000460b57223 */ /* 0x100fe20000010815 */
[----:B------:R-:W-:Y:S01]  /*2e60*/  FMNMX.FTZ R60, R43, R60, !PT ;  /* 0x0000003c2b3c7209 */ /* 0x000fe20007810000 */
[--C-:B------:R-:W-:Y:S01]  /*2e70*/  FFMA.FTZ R20, R98, R4, -R21.reuse ;  /* 0x0000000462147223 */ /* 0x100fe20000010815 */
[----:B------:R-:W-:Y:S01]  /*2e80*/  ISETP.GT.AND P1, PT, R41, 0x11, PT ;  /* 0x000000112900780c */ /* 0x000fe20003f24270 */
[----:B------:R-:W0:Y:S01]  /*2e90*/  MUFU.TANH R25, R25 ;  /* 0x0000001900197308 */ /* 0x000e220000002400 */
[----:B------:R-:W-:Y:S01]  /*2ea0*/  FMNMX.FTZ R60, R45, R60, !PT ;  /* 0x0000003c2d3c7209 */ /* 0x000fe20007810000 */
[-CC-:B------:R-:W-:Y:S01]  /*2eb0*/  FFMA.FTZ R183, R100, R4.reuse, -R21.reuse ;  /* 0x0000000464b77223 */ /* 0x180fe20000010815 */
[----:B------:R-:W-:Y:S01]  /*2ec0*/  FSEL R49, R8, -INF , P1 ;  /* 0xff80000008317808 */ /* 0x000fe20000800000 */
[--C-:B------:R-:W-:Y:S01]  /*2ed0*/  FFMA.FTZ R6, R102, R4, -R21.reuse ;  /* 0x0000000466067223 */ /* 0x100fe20000010815 */
[----:B------:R-:W-:Y:S01]  /*2ee0*/  FMNMX.FTZ R60, R47, R60, !PT ;  /* 0x0000003c2f3c7209 */ /* 0x000fe20007810000 */
[--C-:B------:R-:W-:Y:S01]  /*2ef0*/  FFMA.FTZ R177, R104, R4, -R21.reuse ;  /* 0x0000000468b17223 */ /* 0x100fe20000010815 */
[----:B------:R-:W-:Y:S01]  /*2f00*/  ISETP.GT.AND P1, PT, R41, 0x19, PT ;  /* 0x000000192900780c */ /* 0x000fe20003f24270 */
[----:B------:R-:W5:Y:S01]  /*2f10*/  MUFU.TANH R31, R31 ;  /* 0x0000001f001f7308 */ /* 0x000f620000002400 */
[----:B------:R-:W-:Y:S01]  /*2f20*/  FMNMX.FTZ R60, R49, R60, !PT ;  /* 0x0000003c313c7209 */ /* 0x000fe20007810000 */
[-CC-:B------:R-:W-:Y:S01]  /*2f30*/  FFMA.FTZ R8, R106, R4.reuse, -R21.reuse ;  /* 0x000000046a087223 */ /* 0x180fe20000010815 */
[----:B---3--:R-:W-:Y:S01]  /*2f40*/  FSEL R51, R12, -INF , P1 ;  /* 0xff8000000c337808 */ /* 0x008fe20000800000 */
[--C-:B------:R-:W-:Y:S01]  /*2f50*/  FFMA.FTZ R167, R26, R4, -R21.reuse ;  /* 0x000000041aa77223 */ /* 0x100fe20000010815 */
[----:B------:R-:W-:Y:S01]  /*2f60*/  FMNMX.FTZ R60, R13, R60, !PT ;  /* 0x0000003c0d3c7209 */ /* 0x000fe20007810000 */
[-CC-:B------:R-:W-:Y:S01]  /*2f70*/  FFMA.FTZ R26, R28, R4.reuse, -R21.reuse ;  /* 0x000000041c1a7223 */ /* 0x180fe20000010815 */
[----:B------:R-:W-:Y:S01]  /*2f80*/  ISETP.GT.AND P1, PT, R41, 0x21, PT ;  /* 0x000000212900780c */ /* 0x000fe20003f24270 */
[----:B------:R-:W3:Y:S01]  /*2f90*/  MUFU.TANH R29, R29 ;  /* 0x0000001d001d7308 */ /* 0x000ee20000002400 */
[----:B-1----:R-:W-:Y:S01]  /*2fa0*/  FSEL R15, R15, -INF , P2 ;  /* 0xff8000000f0f7808 */ /* 0x002fe20001000000 */
[--C-:B------:R-:W-:Y:S01]  /*2fb0*/  FFMA.FTZ R179, R108, R4, -R21.reuse ;  /* 0x000000046cb37223 */ /* 0x100fe20000010815 */
[----:B------:R-:W-:Y:S01]  /*2fc0*/  FMNMX.FTZ R60, R51, R60, !PT ;  /* 0x0000003c333c7209 */ /* 0x000fe20007810000 */
[-CC-:B------:R-:W-:Y:S01]  /*2fd0*/  FFMA.FTZ R28, R32, R4.reuse, -R21.reuse ;  /* 0x00000004201c7223 */ /* 0x180fe20000010815 */
[----:B------:R-:W-:Y:S01]  /*2fe0*/  ISETP.GT.AND P2, PT, R41, 0x28, PT ;  /* 0x000000282900780c */ /* 0x000fe20003f44270 */
[--C-:B------:R-:W-:Y:S01]  /*2ff0*/  FFMA.FTZ R32, R40, R4, -R21.reuse ;  /* 0x0000000428207223 */ /* 0x100fe20000010815 */
[----:B--2---:R-:W-:Y:S01]  /*3000*/  FSEL R53, R14, -INF , P1 ;  /* 0xff8000000e357808 */ /* 0x004fe20000800000 */
[----:B------:R-:W1:Y:S01]  /*3010*/  MUFU.TANH R35, R35 ;  /* 0x0000002300237308 */ /* 0x000e620000002400 */
[----:B------:R-:W-:Y:S01]  /*3020*/  FMNMX.FTZ R60, R15, R60, !PT ;  /* 0x0000003c0f3c7209 */ /* 0x000fe20007810000 */
[-CC-:B------:R-:W-:Y:S01]  /*3030*/  FFMA.FTZ R155, R42, R4.reuse, -R21.reuse ;  /* 0x000000042a9b7223 */ /* 0x180fe20000010815 */
[----:B------:R-:W-:Y:S01]  /*3040*/  ISETP.GT.AND P1, PT, R41, 0x29, PT ;  /* 0x000000292900780c */ /* 0x000fe20003f24270 */
[-CC-:B------:R-:W-:Y:S01]  /*3050*/  FFMA.FTZ R10, R92, R4.reuse, -R21.reuse ;  /* 0x000000045c0a7223 */ /* 0x180fe20000010815 */
[----:B----4-:R-:W-:Y:S01]  /*3060*/  FSEL R27, R27, -INF , P2 ;  /* 0xff8000001b1b7808 */ /* 0x010fe20001000000 */
[--C-:B------:R-:W-:Y:S01]  /*3070*/  FFMA.FTZ R173, R90, R4, -R21.reuse ;  /* 0x000000045aad7223 */ /* 0x100fe20000010815 */
[----:B------:R-:W-:Y:S01]  /*3080*/  FMNMX.FTZ R60, R53, R60, !PT ;  /* 0x0000003c353c7209 */ /* 0x000fe20007810000 */
[----:B------:R-:W2:Y:S01]  /*3090*/  MUFU.TANH R33, R33 ;  /* 0x0000002100217308 */ /* 0x000ea20000002400 */
[----:B------:R-:W-:Y:S01]  /*30a0*/  ISETP.GT.AND P2, PT, R41, 0x30, PT ;  /* 0x000000302900780c */ /* 0x000fe20003f44270 */
[-CC-:B------:R-:W-:Y:S01]  /*30b0*/  FFMA.FTZ R12, R88, R4.reuse, -R21.reuse ;  /* 0x00000004580c7223 */ /* 0x180fe20000010815 */
[----:B0-----:R-:W-:Y:S01]  /*30c0*/  FSEL R25, R25, -INF , P1 ;  /* 0xff80000019197808 */ /* 0x001fe20000800000 */
[--C-:B------:R-:W-:Y:S01]  /*30d0*/  FFMA.FTZ R175, R70, R4, -R21.reuse ;  /* 0x0000000446af7223 */ /* 0x100fe20000010815 */
[----:B------:R-:W-:Y:S01]  /*30e0*/  FMNMX.FTZ R60, R27, R60, !PT ;  /* 0x0000003c1b3c7209 */ /* 0x000fe20007810000 */
[-CC-:B------:R-:W-:Y:S01]  /*30f0*/  FFMA.FTZ R14, R66, R4.reuse, -R21.reuse ;  /* 0x00000004420e7223 */ /* 0x180fe20000010815 */
[----:B------:R-:W-:Y:S01]  /*3100*/  ISETP.GT.AND P1, PT, R41, 0x31, PT ;  /* 0x000000312900780c */ /* 0x000fe20003f24270 */
[----:B------:R-:W0:Y:S01]  /*3110*/  MUFU.TANH R39, R39 ;  /* 0x0000002700277308 */ /* 0x000e220000002400 */
[----:B-----5:R-:W-:Y:S01]  /*3120*/  FSEL R31, R31, -INF , P2 ;  /* 0xff8000001f1f7808 */ /* 0x020fe20001000000 */
[--C-:B------:R-:W-:Y:S01]  /*3130*/  FFMA.FTZ R163, R34, R4, -R21.reuse ;  /* 0x0000000422a37223 */ /* 0x100fe20000010815 */
[----:B------:R-:W-:Y:S01]  /*3140*/  FMNMX.FTZ R60, R25, R60, !PT ;  /* 0x0000003c193c7209 */ /* 0x000fe20007810000 */
[-CC-:B------:R-:W-:Y:S01]  /*3150*/  FFMA.FTZ R153, R36, R4.reuse, -R21.reuse ;  /* 0x0000000424997223 */ /* 0x180fe20000010815 */
[----:B------:R-:W-:Y:S01]  /*3160*/  ISETP.GT.AND P2, PT, R41, 0x38, PT ;  /* 0x000000382900780c */ /* 0x000fe20003f44270 */
[--C-:B------:R-:W-:Y:S01]  /*3170*/  FFMA.FTZ R169, R62, R4, -R21.reuse ;  /* 0x000000043ea97223 */ /* 0x100fe20000010815 */
[----:B---3--:R-:W-:Y:S01]  /*3180*/  FSEL R29, R29, -INF , P1 ;  /* 0xff8000001d1d7808 */ /* 0x008fe20000800000 */
[----:B------:R-:W3:Y:S01]  /*3190*/  MUFU.TANH R37, R37 ;  /* 0x0000002500257308 */ /* 0x000ee20000002400 */
[----:B------:R-:W-:Y:S01]  /*31a0*/  FMNMX.FTZ R60, R31, R60, !PT ;  /* 0x0000003c1f3c7209 */ /* 0x000fe20007810000 */
[-CC-:B------:R-:W-:Y:S01]  /*31b0*/  FFMA.FTZ R58, R58, R4.reuse, -R21.reuse ;  /* 0x000000043a3a7223 */ /* 0x180fe20000010815 */
[----:B------:R-:W-:Y:S01]  /*31c0*/  ISETP.GT.AND P1, PT, R41, 0x39, PT ;  /* 0x000000392900780c */ /* 0x000fe20003f24270 */
[-CC-:B------:R-:W-:Y:S01]  /*31d0*/  FFMA.FTZ R171, R56, R4.reuse, -R21.reuse ;  /* 0x0000000438ab7223 */ /* 0x180fe20000010815 */
[----:B-1----:R-:W-:Y:S01]  /*31e0*/  FSEL R35, R35, -INF , P2 ;  /* 0xff80000023237808 */ /* 0x002fe20001000000 */
[--C-:B------:R-:W-:Y:S01]  /*31f0*/  FFMA.FTZ R52, R52, R4, -R21.reuse ;  /* 0x0000000434347223 */ /* 0x100fe20000010815 */
[----:B------:R-:W-:Y:S01]  /*3200*/  FMNMX.FTZ R60, R29, R60, !PT ;  /* 0x0000003c1d3c7209 */ /* 0x000fe20007810000 */
[----:B------:R-:W1:Y:S01]  /*3210*/  MUFU.TANH R57, R61 ;  /* 0x0000003d00397308 */ /* 0x000e620000002400 */
        /* <DEDUP_REMOVED lines=8> */
[----:B0-----:R-:W-:Y:S01]  /*32a0*/  FSEL R39, R39, -INF , P2 ;  /* 0xff80000027277808 */ /* 0x001fe20001000000 */
[--C-:B------:R-:W-:Y:S01]  /*32b0*/  FFMA.FTZ R36, R46, R4, -R21.reuse ;  /* 0x000000042e247223 */ /* 0x100fe20000010815 */
[----:B------:R-:W-:Y:S01]  /*32c0*/  FMNMX.FTZ R60, R33, R60, !PT ;  /* 0x0000003c213c7209 */ /* 0x000fe20007810000 */
[-CC-:B------:R-:W-:Y:S01]  /*32d0*/  FFMA.FTZ R159, R50, R4.reuse, -R21.reuse ;  /* 0x00000004329f7223 */ /* 0x180fe20000010815 */
[----:B------:R-:W-:Y:S01]  /*32e0*/  ISETP.GT.AND P2, PT, R41, 0x48, PT ;  /* 0x000000482900780c */ /* 0x000fe20003f44270 */
[----:B------:R-:W-:Y:S01]  /*32f0*/  FFMA.FTZ R11, R11, R4, -R21 ;  /* 0x000000040b0b7223 */ /* 0x000fe20000010815 */
[----:B---3--:R-:W-:Y:S01]  /*3300*/  FSEL R37, R37, -INF , P1 ;  /* 0xff80000025257808 */ /* 0x008fe20000800000 */
[----:B------:R-:W0:Y:S01]  /*3310*/  MUFU.TANH R65, R65 ;  /* 0x0000004100417308 */ /* 0x000e220000002400 */
[----:B------:R-:W-:Y:S01]  /*3320*/  FMNMX.FTZ R60, R39, R60, !PT ;  /* 0x0000003c273c7209 */ /* 0x000fe20007810000 */
[----:B------:R-:W-:Y:S01]  /*3330*/  UIADD3 UR7, UR10, UR48, -UR50 ;  /* 0x000000300a077290 */ /* 0x000fe2000fffe832 */
[----:B------:R-:W-:Y:S01]  /*3340*/  ISETP.GT.AND P1, PT, R41, 0x49, PT ;  /* 0x000000492900780c */ /* 0x000fe20003f24270 */
[----:B------:R-:W-:Y:S01]  /*3350*/  UPRMT UR6, UR40, 0x654, UR6 ;  /* 0x0000065428067896 */ /* 0x000fe20008000006 */
[----:B------:R-:W-:Y:S01]  /*3360*/  FSEL R55, R55, -INF , P2 ;  /* 0xff80000037377808 */ /* 0x000fe20001000000 */
[----:B------:R-:W-:Y:S01]  /*3370*/  USHF.R.S32.HI UR10, URZ, 0x1f, UR7 ;  /* 0x0000001f3f0a7899 */ /* 0x000fe20008011407 */
[----:B------:R-:W-:Y:S01]  /*3380*/  FMNMX.FTZ R60, R37, R60, !PT ;  /* 0x0000003c253c7209 */ /* 0x000fe20007810000 */
[----:B------:R-:W3:Y:S01]  /*3390*/  MUFU.TANH R63, R68 ;  /* 0x00000044003f7308 */ /* 0x000ee20000002400 */
[----:B------:R-:W-:Y:S01]  /*33a0*/  ISETP.GT.AND P2, PT, R41, 0x50, PT ;  /* 0x000000502900780c */ /* 0x000fe20003f44270 */
[----:B------:R-:W-:Y:S01]  /*33b0*/  ULEA.HI UR10, UR10, UR7, URZ, 0x7 ;  /* 0x000000070a0a7291 */ /* 0x000fe2000f8f383f */
[----:B-1----:R-:W-:-:S02]  /*33c0*/  FSEL R57, R57, -INF , P1 ;  /* 0xff80000039397808 */ /* 0x002fc40000800000 */
[----:B------:R-:W-:Y:S02]  /*33d0*/  CS2R R108, SRZ ;  /* 0x00000000006c7805 */ /* 0x000fe4000001ff00 */
[----:B------:R-:W-:Y:S01]  /*33e0*/  FMNMX.FTZ R60, R55, R60, !PT ;  /* 0x0000003c373c7209 */ /* 0x000fe20007810000 */
[----:B------:R-:W-:Y:S01]  /*33f0*/  USHF.R.S32.HI UR10, URZ, 0x7, UR10 ;  /* 0x000000073f0a7899 */ /* 0x000fe2000801140a */
[----:B------:R-:W-:Y:S01]  /*3400*/  ISETP.GT.AND P1, PT, R41, 0x51, PT ;  /* 0x000000512900780c */ /* 0x000fe20003f24270 */
[----:B------:R-:W1:Y:S01]  /*3410*/  MUFU.TANH R69, R69 ;  /* 0x0000004500457308 */ /* 0x000e620000002400 */
[----:B--2---:R-:W-:Y:S01]  /*3420*/  FSEL R59, R59, -INF , P2 ;  /* 0xff8000003b3b7808 */ /* 0x004fe20001000000 */
[----:B------:R-:W-:Y:S01]  /*3430*/  UISETP.LT.AND UP0, UPT, URZ, UR10, UPT ;  /* 0x0000000a3f00728c */ /* 0x000fe2000bf01270 */
[----:B------:R-:W-:Y:S01]  /*3440*/  FMNMX.FTZ R60, R57, R60, !PT ;  /* 0x0000003c393c7209 */ /* 0x000fe20007810000 */
[----:B------:R-:W-:Y:S01]  /*3450*/  SYNCS.ARRIVE.TRANS64.RED.A1T0 RZ, [UR6], RZ ;  /* 0x000000ffffff79a7 */ /* 0x000fe20008100406 */
[----:B------:R-:W-:Y:S01]  /*3460*/  ISETP.GT.AND P2, PT, R41, 0x58, PT ;  /* 0x000000582900780c */ /* 0x000fe20003f44270 */
[----:B------:R-:W-:Y:S01]  /*3470*/  USEL UR55, URZ, UR10, !UP0 ;  /* 0x0000000a3f377287 */ /* 0x000fe2000c000000 */
[----:B0-----:R-:W-:Y:S01]  /*3480*/  FSEL R61, R65, -INF , P1 ;  /* 0xff800000413d7808 */ /* 0x001fe20000800000 */
[----:B------:R-:W0:Y:S01]  /*3490*/  MUFU.TANH R67, R72 ;  /* 0x0000004800437308 */ /* 0x000e220000002400 */
[----:B------:R-:W-:Y:S01]  /*34a0*/  FMNMX.FTZ R60, R59, R60, !PT ;  /* 0x0000003c3b3c7209 */ /* 0x000fe20007810000 */
[----:B------:R-:W-:Y:S01]  /*34b0*/  UISETP.GE.AND UP0, UPT, UR57, UR55, UPT ;  /* 0x000000373900728c */ /* 0x000fe2000bf06270 */
[----:B------:R-:W-:-:S02]  /*34c0*/  ISETP.GT.AND P1, PT, R41, 0x59, PT ;  /* 0x000000592900780c */ /* 0x000fc40003f24270 */
[----:B------:R-:W-:Y:S02]  /*34d0*/  CS2R R106, SRZ ;  /* 0x00000000006a7805 */ /* 0x000fe4000001ff00 */
[----:B---3--:R-:W-:Y:S02]  /*34e0*/  FSEL R63, R63, -INF , P2 ;  /* 0xff8000003f3f7808 */ /* 0x008fe40001000000 */
[----:B------:R-:W-:Y:S02]  /*34f0*/  CS2R R104, SRZ ;  /* 0x0000000000687805 */ /* 0x000fe4000001ff00 */
[----:B------:R-:W-:Y:S01]  /*3500*/  FMNMX.FTZ R60, R61, R60, !PT ;  /* 0x0000003c3d3c7209 */ /* 0x000fe20007810000 */
[----:B------:R-:W2:Y:S01]  /*3510*/  MUFU.TANH R73, R73 ;  /* 0x0000004900497308 */ /* 0x000ea20000002400 */
[----:B------:R-:W-:Y:S02]  /*3520*/  ISETP.GT.AND P2, PT, R41, 0x60, PT ;  /* 0x000000602900780c */ /* 0x000fe40003f44270 */
[----:B------:R-:W-:-:S02]  /*3530*/  CS2R R102, SRZ ;  /* 0x0000000000667805 */ /* 0x000fc4000001ff00 */
[----:B-1----:R-:W-:Y:S02]  /*3540*/  FSEL R65, R69, -INF , P1 ;  /* 0xff80000045417808 */ /* 0x002fe40000800000 */
[----:B------:R-:W-:Y:S02]  /*3550*/  CS2R R100, SRZ ;  /* 0x0000000000647805 */ /* 0x000fe4000001ff00 */
[----:B------:R-:W-:Y:S02]  /*3560*/  FMNMX.FTZ R60, R63, R60, !PT ;  /* 0x0000003c3f3c7209 */ /* 0x000fe40007810000 */
[----:B------:R-:W-:Y:S02]  /*3570*/  CS2R R98, SRZ ;  /* 0x0000000000627805 */ /* 0x000fe4000001ff00 */
[----:B------:R-:W-:Y:S01]  /*3580*/  ISETP.GT.AND P1, PT, R41, 0x61, PT ;  /* 0x000000612900780c */ /* 0x000fe20003f24270 */
[----:B------:R-:W1:Y:S01]  /*3590*/  MUFU.TANH R71, R76 ;  /* 0x0000004c00477308 */ /* 0x000e620000002400 */
[----:B0-----:R-:W-:-:S02]  /*35a0*/  FSEL R67, R67, -INF , P2 ;  /* 0xff80000043437808 */ /* 0x001fc40001000000 */
[----:B------:R-:W-:Y:S02]  /*35b0*/  CS2R R96, SRZ ;  /* 0x0000000000607805 */ /* 0x000fe4000001ff00 */
[----:B------:R-:W-:Y:S02]  /*35c0*/  FMNMX.FTZ R60, R65, R60, !PT ;  /* 0x0000003c413c7209 */ /* 0x000fe40007810000 */
[----:B------:R-:W-:Y:S02]  /*35d0*/  CS2R R92, SRZ ;  /* 0x00000000005c7805 */ /* 0x000fe4000001ff00 */
[----:B------:R-:W-:Y:S02]  /*35e0*/  ISETP.GT.AND P2, PT, R41, 0x68, PT ;  /* 0x000000682900780c */ /* 0x000fe40003f44270 */
[----:B------:R-:W-:Y:S02]  /*35f0*/  CS2R R90, SRZ ;  /* 0x00000000005a7805 */ /* 0x000fe4000001ff00 */
[----:B------:R-:W-:Y:S01]  /*3600*/  FMNMX.FTZ R60, R67, R60, !PT ;  /* 0x0000003c433c7209 */ /* 0x000fe20007810000 */
[----:B------:R-:W0:Y:S01]  /*3610*/  MUFU.TANH R77, R77 ;  /* 0x0000004d004d7308 */ /* 0x000e220000002400 */
[----:B--2---:R-:W-:-:S02]  /*3620*/  FSEL R69, R73, -INF , P1 ;  /* 0xff80000049457808 */ /* 0x004fc40000800000 */
[----:B------:R-:W-:Y:S02]  /*3630*/  CS2R R88, SRZ ;  /* 0x0000000000587805 */ /* 0x000fe4000001ff00 */
[----:B------:R-:W-:Y:S02]  /*3640*/  ISETP.GT.AND P1, PT, R41, 0x69, PT ;  /* 0x000000692900780c */ /* 0x000fe40003f24270 */
[----:B------:R-:W-:Y:S01]  /*3650*/  FMNMX.FTZ R60, R69, R60, !PT ;  /* 0x0000003c453c7209 */ /* 0x000fe20007810000 */
        /* <DEDUP_REMOVED lines=16> */
[----:B------:R-:W-:Y:S01]  /*3760*/  MUFU.EX2 R181, R181 ;  /* 0x000000b500b57308 */ /* 0x000fe20000000800 */
[----:B0-----:R-:W-:-:S04]  /*3770*/  FSEL R41, R84, -INF , P2 ;  /* 0xff80000054297808 */ /* 0x001fc80001000000 */
[----:B------:R-:W-:-:S03]  /*3780*/  FMNMX.FTZ R60, R41, R60, !PT ;  /* 0x0000003c293c7209 */ /* 0x000fc60007810000 */
[----:B------:R-:W0:Y:S01]  /*3790*/  MUFU.EX2 R20, R20 ;  /* 0x0000001400147308 */ /* 0x000e220000000800 */
[----:B--2---:R-:W-:-:S04]  /*37a0*/  FSEL R79, R79, -INF , P1 ;  /* 0xff8000004f4f7808 */ /* 0x004fc80000800000 */
        /* <DEDUP_REMOVED lines=65> */
[----:B------:R0:W-:Y:S01]  /*3bc0*/  MUFU.EX2 R174, R25 ;  /* 0x0000001900ae7308 */ /* 0x0001e20000000800 */
        /* <DEDUP_REMOVED lines=9> */
[----:B------:R-:W-:-:S03]  /*3c60*/  F2FP.BF16.F32.PACK_AB R177, R8, R177 ;  /* 0x000000b108b1723e */ /* 0x000fc600000010ff */
[----:B------:R-:W-:-:S03]  /*3c70*/  FADD.FTZ R40, R8, R25 ;  /* 0x0000001908287221 */ /* 0x000fc60000010000 */
[----:B------:R-:W2:Y:S01]  /*3c80*/  MUFU.EX2 R172, R53 ;  /* 0x0000003500ac7308 */ /* 0x000ea20000000800 */
[----:B------:R-:W-:Y:S01]  /*3c90*/  FADD.FTZ R21, R179, R40 ;  /* 0x00000028b3157221 */ /* 0x000fe20000010000 */
[----:B-1----:R-:W-:Y:S01]  /*3ca0*/  FADD.FTZ R0, R178, R5 ;  /* 0x00000005b2007221 */ /* 0x002fe20000010000 */
[C---:B------:R-:W-:Y:S02]  /*3cb0*/  F2FP.BF16.F32.PACK_AB R179, R10.reuse, R179 ;  /* 0x000000b30ab3723e */ /* 0x040fe400000010ff */
[----:B------:R-:W-:Y:S01]  /*3cc0*/  FADD.FTZ R40, R10, R21 ;  /* 0x000000150a287221 */ /* 0x000fe20000010000 */
[----:B------:R-:W-:Y:S02]  /*3cd0*/  F2FP.BF16.F32.PACK_AB R178, R178, R13 ;  /* 0x0000000db2b2723e */ /* 0x000fe400000010ff */
        /* <DEDUP_REMOVED lines=8> */
[----:B------:R-:W-:-:S05]  /*3d60*/  F2FP.BF16.F32.PACK_AB R172, R172, R15 ;  /* 0x0000000facac723e */ /* 0x000fca00000010ff */
[----:B------:R-:W2:Y:S01]  /*3d70*/  MUFU.EX2 R31, R31 ;  /* 0x0000001f001f7308 */ /* 0x000ea20000000800 */
[----:B-1----:R-:W-:-:S04]  /*3d80*/  FADD.FTZ R5, R27, R0 ;  /* 0x000000001b057221 */ /* 0x002fc80000010000 */
[C---:B------:R-:W-:Y:S01]  /*3d90*/  FADD.FTZ R0, R174.reuse, R5 ;  /* 0x00000005ae007221 */ /* 0x040fe20000010000 */
[----:B------:R-:W-:Y:S02]  /*3da0*/  F2FP.BF16.F32.PACK_AB R174, R174, R27 ;  /* 0x0000001baeae723e */ /* 0x000fe400000010ff */
        /* <DEDUP_REMOVED lines=107> */
[----:B------:R-:W-:-:S06]  /*4460*/  ULDC UR54, c[0x0][0x9d8] ;  /* 0x0002760000367ab9 */ /* 0x000fcc0000000800 */
.L_x_9125:
[----:B------:R-:W-:Y:S01]  /*4470*/  ISETP.NE.AND P2, PT, RZ, UR43, PT ;  /* 0x0000002bff007c0c */ /* 0x000fe2000bf45270 */
[----:B------:R-:W-:-:S04]  /*4480*/  UISETP.NE.AND UP0, UPT, UR56, 0x1, UPT ;  /* 0x000000013800788c */ /* 0x000fc8000bf05270 */
[----:B------:R-:W-:-:S04]  /*4490*/  USEL UR45, URZ, 0x1, UP0 ;  /* 0x000000013f2d7887 */ /* 0x000fc80008000000 */
[----:B------:R-:W-:-:S04]  /*44a0*/  ULOP3.LUT UR45, UR58, UR45, URZ, 0x3c, !UPT ;  /* 0x0000002d3a2d7292 */ /* 0x000fc8000f8e3c3f */
[----:B------:R-:W-:Y:S08]  /*44b0*/  @P2 BRA `(.L_x_9115) ;  /* 0x0000000000382947 */ /* 0x000ff00003800000 */
[----:B------:R-:W-:Y:S05]  /*44c0*/  @!P0 BRA `(.L_x_9116) ;  /* 0x0000000000048947 */ /* 0x000fea0003800000 */
[----:B------:R-:W-:Y:S01]  /*44d0*/  BPT.TRAP 0x1 ;  /* 0x000000040000795c */ /* 0x000fe20000300000 */
.L_x_9116:
        /* <DEDUP_REMOVED lines=9> */
.L_x_9117:
[----:B-1----:R-:W-:Y:S05]  /*4570*/  @P1 BRA `(.L_x_9115) ;  /* 0x0000000000081947 */ /* 0x002fea0003800000 */
[----:B------:R-:W1:Y:S02]  /*4580*/  SYNCS.PHASECHK.TRANS64.TRYWAIT P1, [UR6+0x28830], R4 ;  /* 0x02883004ff0075a7 */ /* 0x000e640008020146 */
[----:B-1----:R-:W-:Y:S05]  /*4590*/  @!P1 BRA `(.L_x_9118) ;  /* 0x000000dc00989947 */ /* 0x002fea0003800000 */
.L_x_9115:
        /* <DEDUP_REMOVED lines=48> */
.L_x_9120:
[----:B------:R-:W-:Y:S01]  /*48a0*/  ULEA UR6, UR56, UR41, 0x3 ;  /* 0x0000002938067291 */ /* 0x000fe2000f8e183f */
[----:B------:R-:W-:-:S05]  /*48b0*/  IMAD.U32 R4, RZ, RZ, UR58 ;  /* 0x0000003aff047e24 */ /* 0x000fca000f8e00ff */
[----:B------:R-:W-:-:S04]  /*48c0*/  SHF.L.U32 R4, R4, 0x1f, RZ ;  /* 0x0000001f04047819 */ /* 0x000fc800000006ff */
[----:B------:R0:W1:Y:S01]  /*48d0*/  SYNCS.PHASECHK.TRANS64.TRYWAIT P1, [UR6+0x28850], R4 ;  /* 0x02885004ff0075a7 */ /* 0x0000620008020146 */
[----:B------:R-:W-:Y:S05]  /*48e0*/  @!P0 BRA `(.L_x_9121) ;  /* 0x0000000000048947 */ /* 0x000fea0003800000 */
[----:B------:R-:W-:Y:S01]  /*48f0*/  BPT.TRAP 0x1 ;  /* 0x000000040000795c */ /* 0x000fe20000300000 */
.L_x_9121:
[----:B-1----:R-:W-:Y:S05]  /*4900*/  @P1 BRA `(.L_x_9119) ;  /* 0x0000000000081947 */ /* 0x002fea0003800000 */
[----:B------:R-:W1:Y:S02]  /*4910*/  SYNCS.PHASECHK.TRANS64.TRYWAIT P1, [UR6+0x28850], R4 ;  /* 0x02885004ff0075a7 */ /* 0x000e640008020146 */
[----:B-1----:R-:W-:Y:S05]  /*4920*/  @!P1 BRA `(.L_x_9122) ;  /* 0x000000d800cc9947 */ /* 0x002fea0003800000 */
.L_x_9119:
        /* <DEDUP_REMOVED lines=49> */
.L_x_9123:
[----:B------:R-:W-:Y:S01]  /*4c40*/  UISETP.NE.AND UP0, UPT, UR51, URZ, UPT ;  /* 0x0000003f3300728c */ /* 0x000fe2000bf05270 */
[----:B------:R-:W-:Y:S02]  /*4c50*/  VIADD R13, R17, UR39 ;  /* 0x00000027110d7c36 */ /* 0x000fe40008000000 */
[----:B------:R-:W-:Y:S01]  /*4c60*/  FMUL.FTZ R24, R24, UR54 ;  /* 0x0000003618187c20 */ /* 0x000fe20008410000 */
[----:B------:R-:W-:Y:S01]  /*4c70*/  FMUL.FTZ R12, R31, UR54 ;  /* 0x000000361f0c7c20 */ /* 0x000fe20008410000 */
[----:B------:R-:W-:Y:S01]  /*4c80*/  FMUL.FTZ R25, R25, UR54 ;  /* 0x0000003619197c20 */ /* 0x000fe20008410000 */
[----:B------:R-:W-:Y:S01]  /*4c90*/  FMUL.FTZ R28, R28, UR54 ;  /* 0x000000361c1c7c20 */ /* 0x000fe20008410000 */
[----:B------:R-:W-:Y:S01]  /*4ca0*/  PLOP3.LUT P1, PT, PT, PT, UP0, 0x80, 0x0 ;  /* 0x000000000000781c */ /* 0x000fe20003f2f008 */
[----:B------:R1:W2:Y:S01]  /*4cb0*/  MUFU.TANH R11, R24 ;  /* 0x00000018000b7308 */ /* 0x0002a20000002400 */
[----:B------:R-:W-:Y:S01]  /*4cc0*/  PLOP3.LUT P2, PT, PT, PT, UP0, 0x80, 0x0 ;  /* 0x000000000000781c */ /* 0x000fe20003f4f008 */
[----:B------:R-:W-:Y:S01]  /*4cd0*/  FMUL.FTZ R29, R29, UR54 ;  /* 0x000000361d1d7c20 */ /* 0x000fe20008410000 */
[----:B------:R-:W-:Y:S01]  /*4ce0*/  FMUL.FTZ R32, R32, UR54 ;  /* 0x0000003620207c20 */ /* 0x000fe20008410000 */
[----:B------:R-:W-:Y:S01]  /*4cf0*/  @UP0 ULDC UR6, c[0x0][0x44c] ;  /* 0x0001130000060ab9 */ /* 0x000fe20000000800 */
[----:B------:R-:W-:Y:S01]  /*4d00*/  FMUL.FTZ R33, R33, UR54 ;  /* 0x0000003621217c20 */ /* 0x000fe20008410000 */
[----:B------:R-:W-:Y:S01]  /*4d10*/  FMUL.FTZ R40, R40, UR54 ;  /* 0x0000003628287c20 */ /* 0x000fe20008410000 */
[----:B------:R-:W-:Y:S01]  /*4d20*/  FMUL.FTZ R36, R36, UR54 ;  /* 0x0000003624247c20 */ /* 0x000fe20008410000 */
[----:B------:R-:W3:Y:S01]  /*4d30*/  MUFU.TANH R175, R25 ;  /* 0x0000001900af7308 */ /* 0x000ee20000002400 */
[----:B-1----:R-:W-:Y:S01]  /*4d40*/  FMUL.FTZ R24, R42, UR54 ;  /* 0x000000362a187c20 */ /* 0x002fe20008410000 */
        /* <DEDUP_REMOVED lines=12> */
[----:B------:R-:W1:Y:S01]  /*4e10*/  SHFL.IDX PT, R7, R13, RZ, 0x1c1f ;  /* 0x001c1fff0d077589 */ /* 0x000e6200000e0000 */
[----:B------:R-:W-:Y:S01]  /*4e20*/  FMUL.FTZ R52, R52, UR54 ;  /* 0x0000003634347c20 */ /* 0x000fe20008410000 */
[----:B------:R-:W4:Y:S01]  /*4e30*/  MUFU.TANH R29, R29 ;  /* 0x0000001d001d7308 */ /* 0x000f220000002400 */
[----:B------:R-:W-:Y:S01]  /*4e40*/  FMUL.FTZ R53, R53, UR54 ;  /* 0x0000003635357c20 */ /* 0x000fe20008410000 */
[----:B------:R-:W-:-:S02]  /*4e50*/  IMAD.U32 R31, RZ, RZ, UR6 ;  /* 0x00000006ff1f7e24 */ /* 0x000fc4000f8e00ff */
[----:B------:R-:W-:Y:S01]  /*4e60*/  FMUL.FTZ R56, R56, UR54 ;  /* 0x0000003638387c20 */ /* 0x000fe20008410000 */
[----:B------:R-:W-:Y:S01]  /*4e70*/  FMUL.FTZ R57, R57, UR54 ;  /* 0x0000003639397c20 */ /* 0x000fe20008410000 */
[----:B------:R-:W-:Y:S01]  /*4e80*/  FMUL.FTZ R60, R60, UR54 ;  /* 0x000000363c3c7c20 */ /* 0x000fe20008410000 */
[----:B------:R-:W-:Y:S02]  /*4e90*/  IMAD R42, R16, -0x2, R31 ;  /* 0xfffffffe102a7824 */ /* 0x000fe400078e021f */
[----:B------:R-:W-:Y:S01]  /*4ea0*/  FMUL.FTZ R65, R65, UR54 ;  /* 0x0000003641417c20 */ /* 0x000fe20008410000 */
[----:B------:R-:W-:Y:S01]  /*4eb0*/  IMAD.U32 R31, RZ, RZ, UR50 ;  /* 0x00000032ff1f7e24 */ /* 0x000fe2000f8e00ff */
[----:B------:R-:W5:Y:S01]  /*4ec0*/  MUFU.TANH R169, R32 ;  /* 0x0000002000a97308 */ /* 0x000f620000002400 */
[----:B------:R-:W-:Y:S01]  /*4ed0*/  FMUL.FTZ R9, R27, UR54 ;  /* 0x000000361b097c20 */ /* 0x000fe20008410000 */
[----:B------:R-:W-:Y:S01]  /*4ee0*/  FMUL.FTZ R14, R34, UR54 ;  /* 0x00000036220e7c20 */ /* 0x000fe20008410000 */
[----:B------:R-:W-:Y:S01]  /*4ef0*/  FMUL.FTZ R27, R47, UR54 ;  /* 0x000000362f1b7c20 */ /* 0x000fe20008410000 */
[----:B------:R-:W-:Y:S01]  /*4f00*/  IADD3 R42, -R31, UR48, R42 ;  /* 0x000000301f2a7c10 */ /* 0x000fe2000fffe12a */
[----:B------:R-:W-:Y:S01]  /*4f10*/  FMUL.FTZ R34, R55, UR54 ;  /* 0x0000003637227c20 */ /* 0x000fe20008410000 */
[----:B------:R-:W-:Y:S01]  /*4f20*/  FMUL.FTZ R61, R61, UR54 ;  /* 0x000000363d3d7c20 */ /* 0x000fe20008410000 */
[----:B------:R-:W-:Y:S01]  /*4f30*/  FMUL.FTZ R10, R30, UR54 ;  /* 0x000000361e0a7c20 */ /* 0x000fe20008410000 */
[----:B------:R-:W5:Y:S01]  /*4f40*/  MUFU.TANH R33, R33 ;  /* 0x0000002100217308 */ /* 0x000f620000002400 */
[----:B------:R-:W-:Y:S01]  /*4f50*/  FMUL.FTZ R64, R64, UR54 ;  /* 0x0000003640407c20 */ /* 0x000fe20008410000 */
[----:B------:R-:W-:Y:S01]  /*4f60*/  FMUL.FTZ R30, R51, UR54 ;  /* 0x00000036331e7c20 */ /* 0x000fe20008410000 */
[----:B------:R-:W-:Y:S01]  /*4f70*/  FMUL.FTZ R20, R38, UR54 ;  /* 0x0000003626147c20 */ /* 0x000fe20008410000 */
[----:B------:R-:W-:Y:S01]  /*4f80*/  FMUL.FTZ R38, R59, UR54 ;  /* 0x000000363b267c20 */ /* 0x000fe20008410000 */
[----:B-1----:R-:W-:Y:S01]  /*4f90*/  IADD3 R4, R42, R7, RZ ;  /* 0x000000072a047210 */ /* 0x002fe20007ffe0ff */
[----:B------:R-:W-:Y:S01]  /*4fa0*/  FMUL.FTZ R7, R69, UR54 ;  /* 0x0000003645077c20 */ /* 0x000fe20008410000 */
[----:B------:R-:W-:Y:S01]  /*4fb0*/  FMUL.FTZ R68, R68, UR54 ;  /* 0x0000003644447c20 */ /* 0x000fe20008410000 */
[----:B------:R1:W-:Y:S01]  /*4fc0*/  MUFU.TANH R161, R40 ;  /* 0x0000002800a17308 */ /* 0x0003e20000002400 */
[----:B------:R-:W-:Y:S01]  /*4fd0*/  ISETP.GT.AND P1, PT, R4, RZ, PT ;  /* 0x000000ff0400720c */ /* 0x000fe20003f24270 */
[----:B------:R-:W-:Y:S01]  /*4fe0*/  FMUL.FTZ R72, R72, UR54 ;  /* 0x0000003648487c20 */ /* 0x000fe20008410000 */
[C---:B------:R-:W-:Y:S01]  /*4ff0*/  ISETP.GT.AND P2, PT, R4.reuse, 0x1, PT ;  /* 0x000000010400780c */ /* 0x040fe20003f44270 */
[----:B------:R-:W-:Y:S01]  /*5000*/  FMUL.FTZ R73, R73, UR54 ;  /* 0x0000003649497c20 */ /* 0x000fe20008410000 */
[----:B--2---:R-:W-:Y:S01]  /*5010*/  FSEL R11, R11, -INF , P1 ;  /* 0xff8000000b0b7808 */ /* 0x004fe20000800000 */
[----:B------:R-:W-:Y:S01]  /*5020*/  FMUL.FTZ R21, R39, UR54 ;  /* 0x0000003627157c20 */ /* 0x000fe20008410000 */
[----:B------:R-:W-:Y:S01]  /*5030*/  ISETP.GT.AND P1, PT, R4, 0x8, PT ;  /* 0x000000080400780c */ /* 0x000fe20003f24270 */
[----:B------:R-:W2:Y:S01]  /*5040*/  MUFU.TANH R165, R36 ;  /* 0x0000002400a57308 */ /* 0x000ea20000002400 */
[----:B---3--:R-:W-:Y:S01]  /*5050*/  FSEL R175, R175, -INF , P2 ;  /* 0xff800000afaf7808 */ /* 0x008fe20001000000 */
[----:B------:R-:W-:Y:S01]  /*5060*/  FMUL.FTZ R76, R76, UR54 ;  /* 0x000000364c4c7c20 */ /* 0x000fe20008410000 */
[----:B-1----:R-:W-:Y:S01]  /*5070*/  FMNMX.FTZ R40, R11, R5, !PT ;  /* 0x000000050b287209 */ /* 0x002fe20007810000 */
[----:B------:R-:W-:Y:S01]  /*5080*/  FMUL.FTZ R77, R77, UR54 ;  /* 0x000000364d4d7c20 */ /* 0x000fe20008410000 */
[----:B------:R-:W-:Y:S01]  /*5090*/  ISETP.GT.AND P2, PT, R4, 0x9, PT ;  /* 0x000000090400780c */ /* 0x000fe20003f44270 */
[----:B------:R-:W-:Y:S01]  /*50a0*/  FMUL.FTZ R25, R43, UR54 ;  /* 0x000000362b197c20 */ /* 0x000fe20008410000 */
[----:B0-----:R-:W-:Y:S01]  /*50b0*/  FSEL R173, R173, -INF , P1 ;  /* 0xff800000adad7808 */ /* 0x001fe20000800000 */
[----:B------:R-:W0:Y:S01]  /*50c0*/  MUFU.TANH R37, R37 ;  /* 0x0000002500257308 */ /* 0x000e220000002400 */
[----:B------:R-:W-:Y:S01]  /*50d0*/  FMNMX.FTZ R40, R175, R40, !PT ;  /* 0x00000028af287209 */ /* 0x000fe20007810000 */
[----:B------:R-:W-:Y:S01]  /*50e0*/  FMUL.FTZ R80, R80, UR54 ;  /* 0x0000003650507c20 */ /* 0x000fe20008410000 */
[C---:B------:R-:W-:Y:S01]  /*50f0*/  ISETP.GT.AND P1, PT, R4.reuse, 0x10, PT ;  /* 0x000000100400780c */ /* 0x040fe20003f24270 */
[----:B------:R-:W-:Y:S01]  /*5100*/  FMUL.FTZ R81, R81, UR54 ;  /* 0x0000003651517c20 */ /* 0x000fe20008410000 */
[----:B----4-:R-:W-:Y:S01]  /*5110*/  FSEL R171, R29, -INF , P2 ;  /* 0xff8000001dab7808 */ /* 0x010fe20001000000 */
[----:B------:R-:W-:Y:S01]  /*5120*/  FMUL.FTZ R15, R35, UR54 ;  /* 0x00000036230f7c20 */ /* 0x000fe20008410000 */
[----:B------:R-:W-:Y:S01]  /*5130*/  FMNMX.FTZ R40, R173, R40, !PT ;  /* 0x00000028ad287209 */ /* 0x000fe20007810000 */
[----:B------:R-:W1:Y:S01]  /*5140*/  MUFU.TANH R41, R41 ;  /* 0x0000002900297308 */ /* 0x000e620000002400 */
[----:B------:R-:W-:Y:S01]  /*5150*/  ISETP.GT.AND P2, PT, R4, 0x11, PT ;  /* 0x000000110400780c */ /* 0x000fe20003f44270 */
[----:B------:R-:W-:Y:S01]  /*5160*/  FMUL.FTZ R84, R84, UR54 ;  /* 0x0000003654547c20 */ /* 0x000fe20008410000 */
[----:B-----5:R-:W-:Y:S01]  /*5170*/  FSEL R169, R169, -INF , P1 ;  /* 0xff800000a9a97808 */ /* 0x020fe20000800000 */
[----:B------:R-:W-:Y:S01]  /*5180*/  FMUL.FTZ R85, R85, UR54 ;  /* 0x0000003655557c20 */ /* 0x000fe20008410000 */
[----:B------:R-:W-:Y:S01]  /*5190*/  FMNMX.FTZ R40, R171, R40, !PT ;  /* 0x00000028ab287209 */ /* 0x000fe20007810000 */
[----:B------:R-:W3:Y:S01]  /*51a0*/  SHFL.IDX PT, R13, R13, 0x1, 0x1c1f ;  /* 0x003c1f000d0d7f89 */ /* 0x000ee200000e0000 */
[----:B------:R-:W-:Y:S01]  /*51b0*/  ISETP.GT.AND P1, PT, R4, 0x18, PT ;  /* 0x000000180400780c */ /* 0x000fe20003f24270 */
[----:B------:R-:W4:Y:S01]  /*51c0*/  MUFU.TANH R44, R44 ;  /* 0x0000002c002c7308 */ /* 0x000f220000002400 */
[----:B------:R-:W-:Y:S01]  /*51d0*/  FSEL R167, R33, -INF , P2 ;  /* 0xff80000021a77808 */ /* 0x000fe20001000000 */
[----:B------:R-:W-:Y:S01]  /*51e0*/  FMUL.FTZ R8, R26, UR54 ;  /* 0x000000361a087c20 */ /* 0x000fe20008410000 */
[----:B------:R-:W-:Y:S01]  /*51f0*/  FMNMX.FTZ R40, R169, R40, !PT ;  /* 0x00000028a9287209 */ /* 0x000fe20007810000 */
[----:B------:R-:W-:Y:S01]  /*5200*/  FMUL.FTZ R26, R46, UR54 ;  /* 0x000000362e1a7c20 */ /* 0x000fe20008410000 */
[----:B------:R-:W-:Y:S01]  /*5210*/  ISETP.GT.AND P2, PT, R4, 0x19, PT ;  /* 0x000000190400780c */ /* 0x000fe20003f44270 */
[----:B------:R-:W-:Y:S01]  /*5220*/  FMUL.FTZ R28, R50, UR54 ;  /* 0x00000036321c7c20 */ /* 0x000fe20008410000 */
[----:B--2---:R-:W-:Y:S01]  /*5230*/  FSEL R165, R165, -INF , P1 ;  /* 0xff800000a5a57808 */ /* 0x004fe20000800000 */
[----:B------:R-:W2:Y:S01]  /*5240*/  MUFU.TANH R45, R45 ;  /* 0x0000002d002d7308 */ /* 0x000ea20000002400 */
        /* <DEDUP_REMOVED lines=13> */
[----:B---3--:R-:W-:Y:S01]  /*5320*/  IMAD.IADD R42, R42, 0x1, R13 ;  /* 0x000000012a2a7824 */ /* 0x008fe200078e020d */
[----:B------:R-:W-:Y:S01]  /*5330*/  ISETP.GT.AND P1, PT, R4, 0x28, PT ;  /* 0x000000280400780c */ /* 0x000fe20003f24270 */
[----:B------:R-:W3:Y:S01]  /*5340*/  MUFU.TANH R49, R49 ;  /* 0x0000003100317308 */ /* 0x000ee20000002400 */
[----:B-1----:R-:W-:Y:S01]  /*5350*/  FSEL R159, R41, -INF , P2 ;  /* 0xff800000299f7808 */ /* 0x002fe20001000000 */
[----:B------:R-:W-:Y:S01]  /*5360*/  FMUL.FTZ R46, R82, UR54 ;  /* 0x00000036522e7c20 */ /* 0x000fe20008410000 */
[----:B------:R-:W-:Y:S01]  /*5370*/  FMNMX.FTZ R40, R161, R40, !PT ;  /* 0x00000028a1287209 */ /* 0x000fe20007810000 */
[----:B------:R-:W-:Y:S01]  /*5380*/  ULEA UR6, UR44, UR41, 0x3 ;  /* 0x000000292c067291 */ /* 0x000fe2000f8e183f */
[----:B------:R-:W-:-:S02]  /*5390*/  ISETP.GT.AND P2, PT, R4, 0x29, PT ;  /* 0x000000290400780c */ /* 0x000fc40003f44270 */
[----:B----4-:R-:W-:Y:S01]  /*53a0*/  FSEL R157, R44, -INF , P1 ;  /* 0xff8000002c9d7808 */ /* 0x010fe20000800000 */
[----:B------:R-:W1:Y:S01]  /*53b0*/  MUFU.TANH R52, R52 ;  /* 0x0000003400347308 */ /* 0x000e620000002400 */
[----:B------:R-:W-:Y:S01]  /*53c0*/  FMNMX.FTZ R40, R159, R40, !PT ;  /* 0x000000289f287209 */ /* 0x000fe20007810000 */
[----:B------:R-:W-:Y:S01]  /*53d0*/  FMUL.FTZ R44, R78, UR54 ;  /* 0x000000364e2c7c20 */ /* 0x000fe20008410000 */
[C---:B------:R-:W-:Y:S01]  /*53e0*/  ISETP.GT.AND P1, PT, R4.reuse, 0x30, PT ;  /* 0x000000300400780c */ /* 0x040fe20003f24270 */
[----:B------:R-:W-:Y:S01]  /*53f0*/  UIADD3 UR6, UR6, 0x28840, URZ ;  /* 0x0002884006067890 */ /* 0x000fe2000fffe03f */
[----:B--2---:R-:W-:Y:S02]  /*5400*/  FSEL R155, R45, -INF , P2 ;  /* 0xff8000002d9b7808 */ /* 0x004fe40001000000 */
[----:B------:R-:W-:Y:S01]  /*5410*/  FMNMX.FTZ R40, R157, R40, !PT ;  /* 0x000000289d287209 */ /* 0x000fe20007810000 */
[----:B------:R-:W-:Y:S01]  /*5420*/  MUFU.TANH R53, R53 ;  /* 0x0000003500357308 */ /* 0x000fe20000002400 */
[----:B------:R-:W-:Y:S01]  /*5430*/  ISETP.GT.AND P2, PT, R4, 0x31, PT ;  /* 0x000000310400780c */ /* 0x000fe20003f44270 */
[----:B------:R-:W-:Y:S01]  /*5440*/  UPRMT UR6, UR40, 0x654, UR6 ;  /* 0x0000065428067896 */ /* 0x000fe20008000006 */
[----:B0-----:R-:W-:Y:S01]  /*5450*/  FSEL R153, R48, -INF , P1 ;  /* 0xff80000030997808 */ /* 0x001fe20000800000 */
[----:B------:R-:W-:Y:S01]  /*5460*/  FMUL.FTZ R48, R79, UR54 ;  /* 0x000000364f307c20 */ /* 0x000fe20008410000 */
[----:B------:R-:W-:-:S02]  /*5470*/  FMNMX.FTZ R40, R155, R40, !PT ;  /* 0x000000289b287209 */ /* 0x000fc40007810000 */
[C---:B------:R-:W-:Y:S01]  /*5480*/  ISETP.GT.AND P1, PT, R4.reuse, 0x38, PT ;  /* 0x000000380400780c */ /* 0x040fe20003f24270 */
[----:B------:R-:W0:Y:S01]  /*5490*/  MUFU.TANH R56, R56 ;  /* 0x0000003800387308 */ /* 0x000e220000002400 */
[----:B---3--:R-:W-:Y:S02]  /*54a0*/  FSEL R69, R49, -INF , P2 ;  /* 0xff80000031457808 */ /* 0x008fe40001000000 */
[----:B------:R-:W-:Y:S01]  /*54b0*/  FMNMX.FTZ R40, R153, R40, !PT ;  /* 0x0000002899287209 */ /* 0x000fe20007810000 */
[----:B------:R-:W-:Y:S01]  /*54c0*/  SYNCS.ARRIVE.TRANS64.RED.A1T0 RZ, [UR6], RZ ;  /* 0x000000ffffff79a7 */ /* 0x000fe20008100406 */
[----:B------:R-:W-:Y:S02]  /*54d0*/  ISETP.GT.AND P2, PT, R4, 0x39, PT ;  /* 0x000000390400780c */ /* 0x000fe40003f44270 */
[----:B------:R-:W-:Y:S01]  /*54e0*/  FMNMX.FTZ R40, R69, R40, !PT ;  /* 0x0000002845287209 */ /* 0x000fe20007810000 */
[----:B------:R-:W2:Y:S01]  /*54f0*/  MUFU.TANH R57, R57 ;  /* 0x0000003900397308 */ /* 0x000ea20000002400 */
[----:B------:R-:W-:-:S07]  /*5500*/  ISETP.GT.AND P3, PT, R42, 0x1, PT ;  /* 0x000000012a00780c */ /* 0x000fce0003f64270 */
[----:B------:R3:W4:Y:S08]  /*5510*/  MUFU.TANH R55, R60 ;  /* 0x0000003c00377308 */ /* 0x0007300000002400 */
[----:B------:R1:W-:Y:S01]  /*5520*/  MUFU.TANH R47, R65 ;  /* 0x00000041002f7308 */ /* 0x0003e20000002400 */
[----:B---3--:R-:W-:-:S07]  /*5530*/  FMUL.FTZ R60, R63, UR54 ;  /* 0x000000363f3c7c20 */ /* 0x008fce0008410000 */
[----:B------:R3:W5:Y:S01]  /*5540*/  MUFU.TANH R51, R61 ;  /* 0x0000003d00337308 */ /* 0x0007620000002400 */
[----:B-1----:R-:W-:Y:S01]  /*5550*/  FSEL R65, R52, -INF , P1 ;  /* 0xff80000034417808 */ /* 0x002fe20000800000 */
        /* <DEDUP_REMOVED lines=12> */
[----:B------:R-:W1:Y:S01]  /*5620*/  MUFU.TANH R68, R68 ;  /* 0x0000004400447308 */ /* 0x000e620000002400 */
[----:B--2---:R-:W-:-:S02]  /*5630*/  FSEL R57, R57, -INF , P2 ;  /* 0xff80000039397808 */ /* 0x004fc40001000000 */
[----:B------:R-:W-:Y:S02]  /*5640*/  FMNMX.FTZ R40, R59, R40, !PT ;  /* 0x000000283b287209 */ /* 0x000fe40007810000 */
[C---:B------:R-:W-:Y:S02]  /*5650*/  ISETP.GT.AND P2, PT, R4.reuse, 0x49, PT ;  /* 0x000000490400780c */ /* 0x040fe40003f44270 */
[----:B----4-:R-:W-:Y:S01]  /*5660*/  FSEL R55, R55, -INF , P1 ;  /* 0xff80000037377808 */ /* 0x010fe20000800000 */
[----:B------:R-:W2:Y:S01]  /*5670*/  MUFU.TANH R7, R7 ;  /* 0x0000000700077308 */ /* 0x000ea20000002400 */
        /* <DEDUP_REMOVED lines=14> */
[----:B-1----:R-:W-:Y:S01]  /*5760*/  FSEL R49, R68, -INF , P1 ;  /* 0xff80000044317808 */ /* 0x002fe20000800000 */
[----:B------:R-:W1:Y:S01]  /*5770*/  MUFU.TANH R41, R76 ;  /* 0x0000004c00297308 */ /* 0x000e620000002400 */
[----:B------:R-:W-:Y:S01]  /*5780*/  FMNMX.FTZ R40, R47, R40, !PT ;  /* 0x000000282f287209 */ /* 0x000fe20007810000 */
[----:B------:R-:W-:Y:S01]  /*5790*/  FMUL.FTZ R68, R66, UR54 ;  /* 0x0000003642447c20 */ /* 0x000fe20008410000 */
[----:B------:R-:W-:Y:S01]  /*57a0*/  ISETP.GT.AND P1, PT, R4, 0x60, PT ;  /* 0x000000600400780c */ /* 0x000fe20003f24270 */
[----:B------:R-:W-:Y:S01]  /*57b0*/  FMUL.FTZ R66, R67, UR54 ;  /* 0x0000003643427c20 */ /* 0x000fe20008410000 */
[----:B--2---:R-:W-:-:S02]  /*57c0*/  FSEL R43, R7, -INF , P2 ;  /* 0xff800000072b7808 */ /* 0x004fc40001000000 */
[----:B------:R-:W-:Y:S01]  /*57d0*/  FMNMX.FTZ R40, R49, R40, !PT ;  /* 0x0000002831287209 */ /* 0x000fe20007810000 */
[----:B------:R-:W2:Y:S01]  /*57e0*/  MUFU.TANH R31, R77 ;  /* 0x0000004d001f7308 */ /* 0x000ea20000002400 */
        /* <DEDUP_REMOVED lines=8> */
[----:B-1----:R-:W-:Y:S01]  /*5870*/  FSEL R41, R41, -INF , P1 ;  /* 0xff80000029297808 */ /* 0x002fe20000800000 */
[----:B------:R-:W0:Y:S01]  /*5880*/  MUFU.TANH R35, R81 ;  /* 0x0000005100237308 */ /* 0x000e220000002400 */
[----:B------:R-:W-:Y:S02]  /*5890*/  FMNMX.FTZ R40, R39, R40, !PT ;  /* 0x0000002827287209 */ /* 0x000fe40007810000 */
[----:B------:R-:W-:Y:S02]  /*58a0*/  ISETP.GT.AND P1, PT, R4, 0x70, PT ;  /* 0x000000700400780c */ /* 0x000fe40003f24270 */
[----:B--2---:R-:W-:-:S02]  /*58b0*/  FSEL R31, R31, -INF , P2 ;  /* 0xff8000001f1f7808 */ /* 0x004fc40001000000 */
        /* <DEDUP_REMOVED lines=359> */
.L_x_9124:
        /* <DEDUP_REMOVED lines=108> */
[----:B------:R-:W-:Y:S06]  /*75f0*/  @P1 BRA `(.L_x_9125) ;  /* 0xffffffcc009c1947 */ /* 0x000fec000383ffff */
[----:B------:R-:W-:-:S05]  /*7600*/  UMOV UR57, UR7 ;  /* 0x0000000700397c82 */ /* 0x000fca0008000000 */
.L_x_9114:
[----:B------:R-:W-:-:S13]  /*7610*/  ISETP.LE.AND P1, PT, RZ, UR57, PT ;  /* 0x00000039ff007c0c */ /* 0x000fda000bf23270 */
[----:B------:R-:W-:Y:S05]  /*7620*/  @!P1 BRA `(.L_x_9126) ;  /* 0x0000002800049947 */ /* 0x000fea0003800000 */
[----:B------:R-:W-:Y:S01]  /*7630*/  IMAD.MOV.U32 R8, RZ, RZ, R9 ;  /* 0x000000ffff087224 */ /* 0x000fe200078e0009 */
[----:B------:R-:W-:Y:S01]  /*7640*/  UMOV UR51, UR45 ;  /* 0x0000002d00337c82 */ /* 0x000fe20008000000 */
[----:B------:R-:W-:Y:S01]  /*7650*/  IMAD.MOV.U32 R6, RZ, RZ, R7 ;  /* 0x000000ffff067224 */ /* 0x000fe200078e0007 */
[----:B------:R-:W-:Y:S01]  /*7660*/  UMOV UR50, UR44 ;  /* 0x0000002c00327c82 */ /* 0x000fe20008000000 */
[----:B------:R-:W-:-:S05]  /*7670*/  ULDC UR48, c[0x0][0x9d8] ;  /* 0x0002760000307ab9 */ /* 0x000fca0000000800 */
.L_x_9137:
        /* <DEDUP_REMOVED lines=9> */
.L_x_9128:
[----:B------:R-:W-:Y:S01]  /*7710*/  ULEA UR6, UR44, UR41, 0x3 ;  /* 0x000000292c067291 */ /* 0x000fe2000f8e183f */
[----:B------:R-:W-:-:S04]  /*7720*/  MOV R4, UR45 ;  /* 0x0000002d00047c02 */ /* 0x000fc80008000f00 */
[----:B------:R-:W-:-:S04]  /*7730*/  SHF.L.U32 R4, R4, 0x1f, RZ ;  /* 0x0000001f04047819 */ /* 0x000fc800000006ff */
[----:B------:R0:W1:Y:S01]  /*7740*/  SYNCS.PHASECHK.TRANS64.TRYWAIT P1, [UR6+0x28830], R4 ;  /* 0x02883004ff0075a7 */ /* 0x0000620008020146 */
[----:B------:R-:W-:Y:S05]  /*7750*/  @!P0 BRA `(.L_x_9129) ;  /* 0x0000000000048947 */ /* 0x000fea0003800000 */
[----:B------:R-:W-:Y:S01]  /*7760*/  BPT.TRAP 0x1 ;  /* 0x000000040000795c */ /* 0x000fe20000300000 */
.L_x_9129:
[----:B-1----:R-:W-:Y:S05]  /*7770*/  @P1 BRA `(.L_x_9127) ;  /* 0x0000000000081947 */ /* 0x002fea0003800000 */
[----:B------:R-:W1:Y:S02]  /*7780*/  SYNCS.PHASECHK.TRANS64.TRYWAIT P1, [UR6+0x28830], R4 ;  /* 0x02883004ff0075a7 */ /* 0x000e640008020146 */
[----:B-1----:R-:W-:Y:S05]  /*7790*/  @!P1 BRA `(.L_x_9130) ;  /* 0x000000ac00489947 */ /* 0x002fea0003800000 */
.L_x_9127:
        /* <DEDUP_REMOVED lines=45> */
.L_x_9132:
[----:B------:R-:W-:Y:S01]  /*7a70*/  ULEA UR6, UR50, UR41, 0x3 ;  /* 0x0000002932067291 */ /* 0x000fe2000f8e183f */
[----:B------:R-:W-:-:S05]  /*7a80*/  IMAD.U32 R4, RZ, RZ, UR51 ;  /* 0x00000033ff047e24 */ /* 0x000fca000f8e00ff */
[----:B------:R-:W-:-:S04]  /*7a90*/  SHF.L.U32 R4, R4, 0x1f, RZ ;  /* 0x0000001f04047819 */ /* 0x000fc800000006ff */
[----:B------:R0:W1:Y:S01]  /*7aa0*/  SYNCS.PHASECHK.TRANS64.TRYWAIT P1, [UR6+0x28850], R4 ;  /* 0x02885004ff0075a7 */ /* 0x0000620008020146 */
[----:B------:R-:W-:Y:S05]  /*7ab0*/  @!P0 BRA `(.L_x_9133) ;  /* 0x0000000000048947 */ /* 0x000fea0003800000 */
[----:B------:R-:W-:Y:S01]  /*7ac0*/  BPT.TRAP 0x1 ;  /* 0x000000040000795c */ /* 0x000fe20000300000 */
.L_x_9133:
[----:B-1----:R-:W-:Y:S05]  /*7ad0*/  @P1 BRA `(.L_x_9131) ;  /* 0x0000000000081947 */ /* 0x002fea0003800000 */
[----:B------:R-:W1:Y:S02]  /*7ae0*/  SYNCS.PHASECHK.TRANS64.TRYWAIT P1, [UR6+0x28850], R4 ;  /* 0x02885004ff0075a7 */ /* 0x000e640008020146 */
[----:B-1----:R-:W-:Y:S05]  /*7af0*/  @!P1 BRA `(.L_x_9134) ;  /* 0x000000a800889947 */ /* 0x002fea0003800000 */
.L_x_9131:
        /* <DEDUP_REMOVED lines=49> */
.L_x_9135:
        /* <DEDUP_REMOVED lines=407> */
.L_x_9136:
        /* <DEDUP_REMOVED lines=108> */
.L_x_9126:
[----:B------:R-:W-:Y:S06]  /*9e40*/  BAR.ARV 0x8, 0x180 ;  /* 0x0206000000007b1d */ /* 0x000fec0000002000 */
[----:B------:R-:W-:Y:S05]  /*9e50*/  @!P0 BRA `(.L_x_9138) ;  /* 0x0000000000048947 */ /* 0x000fea0003800000 */
[----:B------:R-:W-:Y:S01]  /*9e60*/  BPT.TRAP 0x1 ;  /* 0x000000040000795c */ /* 0x000fe20000300000 */
.L_x_9138:
[----:B------:R-:W-:Y:S01]  /*9e70*/  ULEA UR5, UR44, UR41, 0x3 ;  /* 0x000000292c057291 */ /* 0x000fe2000f8e183f */
[----:B------:R-:W-:-:S05]  /*9e80*/  IMAD.U32 R5, RZ, RZ, UR45 ;  /* 0x0000002dff057e24 */ /* 0x000fca000f8e00ff */
[----:B------:R-:W-:-:S04]  /*9e90*/  SHF.L.U32 R5, R5, 0x1f, RZ ;  /* 0x0000001f05057819 */ /* 0x000fc800000006ff */
[----:B------:R0:W1:Y:S01]  /*9ea0*/  SYNCS.PHASECHK.TRANS64.TRYWAIT P1, [UR5+0x28850], R5 ;  /* 0x02885005ff0075a7 */ /* 0x0000620008020145 */
[----:B------:R-:W-:Y:S05]  /*9eb0*/  @!P0 BRA `(.L_x_9139) ;  /* 0x0000000000048947 */ /* 0x000fea0003800000 */
[----:B------:R-:W-:Y:S01]  /*9ec0*/  BPT.TRAP 0x1 ;  /* 0x000000040000795c */ /* 0x000fe20000300000 */
.L_x_9139:
[----:B-1----:R-:W-:Y:S05]  /*9ed0*/  @P1 BRA `(.L_x_9140) ;  /* 0x0000000000081947 */ /* 0x002fea0003800000 */
[----:B------:R-:W1:Y:S02]  /*9ee0*/  SYNCS.PHASECHK.TRANS64.TRYWAIT P1, [UR5+0x28850], R5 ;  /* 0x02885005ff0075a7 */ /* 0x000e640008020145 */
[----:B-1----:R-:W-:Y:S05]  /*9ef0*/  @!P1 BRA `(.L_x_9141) ;  /* 0x0000008400a09947 */ /* 0x002fea0003800000 */
.L_x_9140:
        /* <DEDUP_REMOVED lines=72> */
.L_x_9142:
        /* <DEDUP_REMOVED lines=74> */
.L_x_9106:
        /* <DEDUP_REMOVED lines=32> */
[----:B0-----:R-:W-:-:S03]  /*aa20*/  MOV R21, R5 ;  /* 0x0000000500157202 */ /* 0x001fc60000000f00 */
[----:B------:R-:W-:-:S03]  /*aa30*/  IMAD.WIDE R4, R187, 0x2, R20 ;  /* 0x00000002bb047825 */ /* 0x000fc600078e0214 */
[C---:B------:R-:W-:Y:S02]  /*aa40*/  IADD3 R33, P6, R4.reuse, 0x20, RZ ;  /* 0x0000002004217810 */ /* 0x040fe40007fde0ff */
[C---:B------:R-:W-:Y:S02]  /*aa50*/  IADD3 R37, P4, R4.reuse, 0x60, RZ ;  /* 0x0000006004257810 */ /* 0x040fe40007f9e0ff */
[C---:B------:R-:W-:Y:S01]  /*aa60*/  IADD3 R39, P3, R4.reuse, 0x4000, RZ ;  /* 0x0000400004277810 */ /* 0x040fe20007f7e0ff */
[--C-:B------:R-:W-:Y:S01]  /*aa70*/  IMAD.X R31, RZ, RZ, R5.reuse, P6 ;  /* 0x000000ffff1f7224 */ /* 0x100fe200030e0605 */
[----:B------:R-:W-:Y:S02]  /*aa80*/  IADD3 R35, P5, R4, 0x40, RZ ;  /* 0x0000004004237810 */ /* 0x000fe40007fbe0ff */
[----:B------:R-:W-:Y:S01]  /*aa90*/  LOP3.LUT R8, R33, 0x380, RZ, 0xc0, !PT ;  /* 0x0000038021087812 */ /* 0x000fe200078ec0ff */
[--C-:B------:R-:W-:Y:S01]  /*aaa0*/  IMAD.X R13, RZ, RZ, R5.reuse, P3 ;  /* 0x000000ffff0d7224 */ /* 0x100fe200018e0605 */
[----:B------:R-:W-:Y:S01]  /*aab0*/  LOP3.LUT R12, R37, 0x380, RZ, 0xc0, !PT ;  /* 0x00000380250c7812 */ /* 0x000fe200078ec0ff */
[----:B------:R-:W-:Y:S01]  /*aac0*/  IMAD.X R27, RZ, RZ, R5, P5 ;  /* 0x000000ffff1b7224 */ /* 0x000fe200028e0605 */
[----:B------:R-:W-:-:S02]  /*aad0*/  LOP3.LUT R24, R39, 0x380, RZ, 0xc0, !PT ;  /* 0x0000038027187812 */ /* 0x000fc400078ec0ff */
[----:B------:R-:W-:Y:S02]  /*aae0*/  LOP3.LUT R10, R35, 0x380, RZ, 0xc0, !PT ;  /* 0x00000380230a7812 */ /* 0x000fe400078ec0ff */
[----:B------:R-:W-:Y:S02]  /*aaf0*/  SHF.R.U64 R8, R8, 0x3, RZ ;  /* 0x0000000308087819 */ /* 0x000fe400000012ff */
[----:B------:R-:W-:Y:S02]  /*ab00*/  SHF.R.U64 R12, R12, 0x3, RZ ;  /* 0x000000030c0c7819 */ /* 0x000fe400000012ff */
[C---:B------:R-:W-:Y:S02]  /*ab10*/  LOP3.LUT R9, R4.reuse, 0x380, RZ, 0xc0, !PT ;  /* 0x0000038004097812 */ /* 0x040fe400078ec0ff */
[----:B------:R-:W-:Y:S02]  /*ab20*/  IADD3 R41, P2, R4, 0x4020, RZ ;  /* 0x0000402004297810 */ /* 0x000fe40007f5e0ff */
[----:B------:R-:W-:-:S02]  /*ab30*/  SHF.R.U64 R24, R24, 0x3, RZ ;  /* 0x0000000318187819 */ /* 0x000fc400000012ff */
[----:B------:R-:W-:Y:S01]  /*ab40*/  IADD3 R43, P1, R4, 0x4040, RZ ;  /* 0x00004040042b7810 */ /* 0x000fe20007f3e0ff */
[--C-:B------:R-:W-:Y:S01]  /*ab50*/  IMAD.X R11, RZ, RZ, R5.reuse, P2 ;  /* 0x000000ffff0b7224 */ /* 0x100fe200010e0605 */
[----:B------:R-:W-:Y:S02]  /*ab60*/  SHF.R.U64 R10, R10, 0x3, RZ ;  /* 0x000000030a0a7819 */ /* 0x000fe400000012ff */
[----:B------:R-:W-:Y:S02]  /*ab70*/  IADD3 R32, P0, R4, 0x4060, RZ ;  /* 0x0000406004207810 */ /* 0x000fe40007f1e0ff */
[----:B------:R-:W-:Y:S02]  /*ab80*/  LOP3.LUT R30, R8, R33, RZ, 0x3c, !PT ;  /* 0x00000021081e7212 */ /* 0x000fe400078e3cff */
[----:B------:R-:W-:Y:S01]  /*ab90*/  LOP3.LUT R14, R12, R37, RZ, 0x3c, !PT ;  /* 0x000000250c0e7212 */ /* 0x000fe200078e3cff */
[----:B------:R-:W-:Y:S01]  /*aba0*/  IMAD.X R25, RZ, RZ, R5, P0 ;  /* 0x000000ffff197224 */ /* 0x000fe200000e0605 */
[----:B------:R-:W-:-:S02]  /*abb0*/  SHF.R.U64 R9, R9, 0x3, RZ ;  /* 0x0000000309097819 */ /* 0x000fc400000012ff */
[----:B------:R-:W-:Y:S02]  /*abc0*/  LOP3.LUT R12, R24, R39, RZ, 0x3c, !PT ;  /* 0x00000027180c7212 */ /* 0x000fe400078e3cff */
[----:B------:R-:W-:Y:S02]  /*abd0*/  LOP3.LUT R8, R41, 0x380, RZ, 0xc0, !PT ;  /* 0x0000038029087812 */ /* 0x000fe400078ec0ff */
[----:B------:R-:W-:Y:S02]  /*abe0*/  LOP3.LUT R24, R43, 0x380, RZ, 0xc0, !PT ;  /* 0x000003802b187812 */ /* 0x000fe400078ec0ff */
[----:B------:R-:W-:Y:S02]  /*abf0*/  LOP3.LUT R26, R10, R35, RZ, 0x3c, !PT ;  /* 0x000000230a1a7212 */ /* 0x000fe400078e3cff */
[----:B------:R-:W-:Y:S02]  /*ac00*/  LOP3.LUT R10, R32, 0x380, RZ, 0xc0, !PT ;  /* 0x00000380200a7812 */ /* 0x000fe400078ec0ff */
[----:B------:R-:W-:Y:S01]  /*ac10*/  LOP3.LUT R4, R9, R4, RZ, 0x3c, !PT ;  /* 0x0000000409047212 */ /* 0x000fe200078e3cff */
[----:B------:R-:W-:Y:S01]  /*ac20*/  IMAD.X R9, RZ, RZ, R5, P1 ;  /* 0x000000ffff097224 */ /* 0x000fe200008e0605 */
[----:B------:R-:W-:-:S02]  /*ac30*/  SHF.R.U64 R8, R8, 0x3, RZ ;  /* 0x0000000308087819 */ /* 0x000fc400000012ff */
[----:B------:R-:W-:Y:S02]  /*ac40*/  SHF.R.U64 R24, R24, 0x3, RZ ;  /* 0x0000000318187819 */ /* 0x000fe400000012ff */
[----:B------:R-:W-:Y:S02]  /*ac50*/  SHF.R.U64 R29, R10, 0x3, RZ ;  /* 0x000000030a1d7819 */ /* 0x000fe400000012ff */
[-C--:B------:R-:W-:Y:S02]  /*ac60*/  IADD3.X R15, RZ, R5.reuse, RZ, P4, !PT ;  /* 0x00000005ff0f7210 */ /* 0x080fe400027fe4ff */
[----:B------:R-:W-:Y:S02]  /*ac70*/  MOV R36, R4 ;  /* 0x0000000400247202 */ /* 0x000fe40000000f00 */
[----:B------:R-:W-:Y:S02]  /*ac80*/  LOP3.LUT R10, R8, R41, RZ, 0x3c, !PT ;  /* 0x00000029080a7212 */ /* 0x000fe400078e3cff */
        /* <DEDUP_REMOVED lines=36> */
[----:B0-----:R-:W-:Y:S01]  /*aed0*/  IMAD.U32 R4, RZ, RZ, UR8 ;  /* 0x00000008ff047e24 */ /* 0x001fe2000f8e00ff */
[----:B------:R-:W-:Y:S01]  /*aee0*/  MOV R5, UR9 ;  /* 0x0000000900057c02 */ /* 0x000fe20008000f00 */
[----:B------:R-:W-:Y:S01]  /*aef0*/  ULDC.64 UR8, c[0x0][0xc08] ;  /* 0x0003020000087ab9 */ /* 0x000fe20000000a00 */
[----:B------:R2:W-:Y:S01]  /*af00*/  STSM.16.M88.4 [R29], R144 ;  /* 0x000000901d007844 */ /* 0x0005e20000000200 */
        /* <DEDUP_REMOVED lines=9> */
[----:B------:R-:W-:-:S04]  /*afa0*/  @UP1 ULEA UR8, UP2, UR36, UR8, 0x2 ;  /* 0x0000000824081291 */ /* 0x000fc8000f84103f */
[----:B------:R-:W-:Y:S02]  /*afb0*/  @UP1 ULEA.HI.X UR9, UR36, UR9, UR37, 0x2, UP2 ;  /* 0x0000000924091291 */ /* 0x000fe400090f1425 */
[----:B------:R-:W-:Y:S01]  /*afc0*/  IMAD.U32 R10, RZ, RZ, UR8 ;  /* 0x00000008ff0a7e24 */ /* 0x000fe2000f8e00ff */
[----:B------:R-:W1:Y:S03]  /*afd0*/  @P1 LDC R8, c[0x0][0xbf0] ;  /* 0x0002fc00ff081b82 */ /* 0x000e660000000800 */
        /* <DEDUP_REMOVED lines=9> */
.L_x_9145:
[----:B------:R-:W-:Y:S01]  /*b070*/  USHF.R.S32.HI UR14, URZ, 0x1f, UR38 ;  /* 0x0000001f3f0e7899 */ /* 0x000fe20008011426 */
[----:B--2---:R-:W-:Y:S01]  /*b080*/  VIADD R10, R17, UR39 ;  /* 0x00000027110a7c36 */ /* 0x004fe20008000000 */
[----:B------:R-:W-:Y:S01]  /*b090*/  ULDC.64 UR12, c[0x0][0xb90] ;  /* 0x0002e400000c7ab9 */ /* 0x000fe20000000a00 */
[----:B------:R-:W-:Y:S01]  /*b0a0*/  USHF.R.S32.HI UR11, URZ, 0x1f, UR4 ;  /* 0x0000001f3f0b7899 */ /* 0x000fe20008011404 */
[----:B------:R-:W-:Y:S01]  /*b0b0*/  VIADD R24, R186, UR39 ;  /* 0x00000027ba187c36 */ /* 0x000fe20008000000 */
[----:B------:R-:W-:Y:S01]  /*b0c0*/  UIMAD UR7, UR14, UR12, URZ ;  /* 0x0000000c0e0772a4 */ /* 0x000fe2000f8e023f */
[----:B------:R-:W-:Y:S01]  /*b0d0*/  @P1 IMAD.HI.U32 R5, R10, R7, RZ ;  /* 0x000000070a051227 */ /* 0x000fe200078e00ff */
[----:B------:R-:W-:Y:S01]  /*b0e0*/  UMOV UR10, UR4 ;  /* 0x00000004000a7c82 */ /* 0x000fe20008000000 */
[----:B------:R-:W-:Y:S01]  /*b0f0*/  USEL UR37, UR37, URZ, !UP0 ;  /* 0x0000003f25257287 */ /* 0x000fe2000c000000 */
[----:B------:R-:W-:Y:S01]  /*b100*/  MOV R4, R10 ;  /* 0x0000000a00047202 */ /* 0x000fe20000000f00 */
[----:B------:R-:W-:Y:S01]  /*b110*/  UIMAD.WIDE.U32 UR8, UR38, UR12, UR10 ;  /* 0x0000000c260872a5 */ /* 0x000fe2000f8e000a */
[----:B------:R-:W-:Y:S01]  /*b120*/  @P1 SHF.R.U32.HI R4, RZ, R8, R5 ;  /* 0x00000008ff041219 */ /* 0x000fe20000011605 */
[----:B------:R-:W-:Y:S01]  /*b130*/  UIMAD UR7, UR38, UR13, UR7 ;  /* 0x0000000d260772a4 */ /* 0x000fe2000f8e0207 */
[----:B------:R-:W-:Y:S01]  /*b140*/  IMAD R5, R22, 0x40, R2 ;  /* 0x0000004016057824 */ /* 0x000fe200078e0202 */
[----:B------:R-:W-:Y:S01]  /*b150*/  USEL UR36, UR36, URZ, !UP0 ;  /* 0x0000003f24247287 */ /* 0x000fe2000c000000 */
[----:B-----5:R-:W-:Y:S01]  /*b160*/  IMAD R55, R6, R53, RZ ;  /* 0x0000003506377224 */ /* 0x020fe200078e02ff */
        /* <DEDUP_REMOVED lines=10> */
[----:B------:R-:W-:Y:S01]  /*b210*/  ULDC.64 UR12, c[0x0][0xaa0] ;  /* 0x0002a800000c7ab9 */ /* 0x000fe20000000a00 */
[----:B------:R-:W-:-:S02]  /*b220*/  IADD3 R4, P2, R4, UR8, RZ ;  /* 0x0000000804047c10 */ /* 0x000fc4000ff5e0ff */
[----:B------:R-:W-:Y:S01]  /*b230*/  IMAD.U32 R10, RZ, RZ, UR7 ;  /* 0x00000007ff0a7e24 */ /* 0x000fe2000f8e00ff */
[----:B------:R-:W-:Y:S02]  /*b240*/  SHF.R.S32.HI R8, RZ, 0x1f, R7 ;  /* 0x0000001fff087819 */ /* 0x000fe40000011407 */
[----:B------:R-:W-:Y:S02]  /*b250*/  LOP3.LUT R9, R11, 0x380, RZ, 0xc0, !PT ;  /* 0x000003800b097812 */ /* 0x000fe400078ec0ff */
[----:B------:R-:W-:Y:S01]  /*b260*/  IADD3.X R5, R5, UR9, R10, P2, !PT ;  /* 0x0000000905057c10 */ /* 0x000fe200097fe40a */
[----:B------:R-:W-:Y:S01]  /*b270*/  ULDC.64 UR8, c[0x0][0xb88] ;  /* 0x0002e20000087ab9 */ /* 0x000fe20000000a00 */
[----:B------:R-:W-:Y:S01]  /*b280*/  IADD3 R13, P0, R20, 0x1000, RZ ;  /* 0x00001000140d7810 */ /* 0x000fe20007f1e0ff */
[----:B------:R-:W-:Y:S01]  /*b290*/  IMAD R10, R8, UR8, RZ ;  /* 0x00000008080a7c24 */ /* 0x000fe2000f8e02ff */
[----:B------:R-:W-:Y:S01]  /*b2a0*/  SHF.R.U64 R8, R9, 0x3, RZ ;  /* 0x0000000309087819 */ /* 0x000fe200000012ff */
[----:B------:R-:W-:Y:S01]  /*b2b0*/  IMAD.WIDE.U32 R4, R7, UR8, R4 ;  /* 0x0000000807047c25 */ /* 0x000fe2000f8e0004 */
[----:B------:R-:W-:-:S02]  /*b2c0*/  LOP3.LUT R12, R13, 0x380, RZ, 0xc0, !PT ;  /* 0x000003800d0c7812 */ /* 0x000fc400078ec0ff */
[C---:B------:R-:W-:Y:S01]  /*b2d0*/  IADD3 R45, P6, R20.reuse, 0x4000, RZ ;  /* 0x00004000142d7810 */ /* 0x040fe20007fde0ff */
[----:B------:R-:W-:Y:S01]  /*b2e0*/  IMAD R9, R7, UR9, R10 ;  /* 0x0000000907097c24 */ /* 0x000fe2000f8e020a */
[----:B------:R-:W-:Y:S01]  /*b2f0*/  ULDC.64 UR8, c[0x0][0xb50] ;  /* 0x0002d40000087ab9 */ /* 0x000fe20000000a00 */
[----:B------:R-:W-:Y:S02]  /*b300*/  IADD3 R7, P2, R20, 0x3000, RZ ;  /* 0x0000300014077810 */ /* 0x000fe40007f5e0ff */
[----:B------:R-:W-:Y:S01]  /*b310*/  IMAD.IADD R9, R5, 0x1, R9 ;  /* 0x0000000105097824 */ /* 0x000fe200078e0209 */
[----:B------:R-:W-:Y:S02]  /*b320*/  LEA R10, P4, R4, UR8, 0x2 ;  /* 0x00000008040a7c11 */ /* 0x000fe4000f8810ff */
[----:B------:R-:W-:Y:S02]  /*b330*/  SHF.R.U64 R12, R12, 0x3, RZ ;  /* 0x000000030c0c7819 */ /* 0x000fe400000012ff */
[----:B------:R-:W-:Y:S01]  /*b340*/  LEA.HI.X R14, R4, UR9, R9, 0x2, P4 ;  /* 0x00000009040e7c11 */ /* 0x000fe2000a0f1409 */
[----:B------:R-:W-:Y:S01]  /*b350*/  SHFL.IDX PT, R30, R10, RZ, 0x1c1f ;  /* 0x001c1fff0a1e7589 */ /* 0x000fe200000e0000 */
[----:B------:R-:W-:Y:S01]  /*b360*/  LOP3.LUT R5, R7, 0x380, RZ, 0xc0, !PT ;  /* 0x0000038007057812 */ /* 0x000fe200078ec0ff */
[--C-:B------:R-:W-:Y:S01]  /*b370*/  IMAD.X R9, RZ, RZ, R21.reuse, P3 ;  /* 0x000000ffff097224 */ /* 0x100fe200018e0615 */
[----:B------:R-:W-:Y:S01]  /*b380*/  LOP3.LUT R12, R12, R13, RZ, 0x3c, !PT ;  /* 0x0000000d0c0c7212 */ /* 0x000fe200078e3cff */
[----:B------:R-:W0:Y:S01]  /*b390*/  SHFL.IDX PT, R31, R14, RZ, 0x1c1f ;  /* 0x001c1fff0e1f7589 */ /* 0x000e2200000e0000 */
[----:B------:R-:W-:Y:S01]  /*b3a0*/  SHF.R.U64 R4, R5, 0x3, RZ ;  /* 0x0000000305047819 */ /* 0x000fe200000012ff */
[----:B------:R-:W-:Y:S01]  /*b3b0*/  IMAD.X R5, RZ, RZ, R21, P2 ;  /* 0x000000ffff057224 */ /* 0x000fe200010e0615 */
[----:B------:R-:W-:Y:S01]  /*b3c0*/  IADD3.X R13, RZ, R21, RZ, P0, !PT ;  /* 0x00000015ff0d7210 */ /* 0x000fe200007fe4ff */
[----:B------:R-:W-:Y:S01]  /*b3d0*/  SHFL.IDX PT, R48, R10, 0x1, 0x1c1f ;  /* 0x003c1f000a307f89 */ /* 0x000fe200000e0000 */
[----:B------:R-:W-:-:S02]  /*b3e0*/  LOP3.LUT P0, RZ, R184, 0x3, RZ, 0xc0, !PT ;  /* 0x00000003b8ff7812 */ /* 0x000fc4000780c0ff */
[----:B------:R-:W-:Y:S01]  /*b3f0*/  LOP3.LUT R4, R4, R7, RZ, 0x3c, !PT ;  /* 0x0000000704047212 */ /* 0x000fe200078e3cff */
[----:B------:R-:W1:Y:S01]  /*b400*/  SHFL.IDX PT, R49, R14, 0x1, 0x1c1f ;  /* 0x003c1f000e317f89 */ /* 0x000e6200000e0000 */
[C---:B------:R-:W-:Y:S01]  /*b410*/  VIADD R7, R24.reuse, 0x8 ;  /* 0x0000000818077836 */ /* 0x040fe20000000000 */
[-C--:B------:R-:W-:Y:S02]  /*b420*/  ISETP.GE.OR P2, PT, R24, R55.reuse, P0 ;  /* 0x000000371800720c */ /* 0x080fe40000746670 */
[C---:B------:R-:W-:Y:S02]  /*b430*/  IADD3 R41, P5, R20.reuse, 0x5000, RZ ;  /* 0x0000500014297810 */ /* 0x040fe40007fbe0ff */
[----:B------:R-:W-:Y:S02]  /*b440*/  ISETP.GE.OR P0, PT, R7, R55, P0 ;  /* 0x000000370700720c */ /* 0x000fe40000706670 */
[C---:B------:R-:W-:Y:S02]  /*b450*/  IADD3 R37, P4, R20.reuse, 0x6000, RZ ;  /* 0x0000600014257810 */ /* 0x040fe40007f9e0ff */
[----:B------:R-:W-:-:S02]  /*b460*/  LOP3.LUT R15, R20, 0x380, RZ, 0xc0, !PT ;  /* 0x00000380140f7812 */ /* 0x000fc400078ec0ff */
[----:B------:R-:W-:Y:S02]  /*b470*/  LOP3.LUT R44, R45, 0x380, RZ, 0xc0, !PT ;  /* 0x000003802d2c7812 */ /* 0x000fe400078ec0ff */
[----:B------:R-:W-:Y:S02]  /*b480*/  LOP3.LUT R40, R41, 0x380, RZ, 0xc0, !PT ;  /* 0x0000038029287812 */ /* 0x000fe400078ec0ff */
[----:B------:R-:W-:Y:S01]  /*b490*/  LOP3.LUT R36, R37, 0x380, RZ, 0xc0, !PT ;  /* 0x0000038025247812 */ /* 0x000fe200078ec0ff */
[----:B0-----:R0:W-:Y:S01]  /*b4a0*/  @!P2 ST.E desc[UR52][R30.64], R3 ;  /* 0x000000031e00a985 */ /* 0x0011e2000c101934 */
[----:B------:R-:W-:Y:S02]  /*b4b0*/  SHF.R.U64 R15, R15, 0x3, RZ ;  /* 0x000000030f0f7819 */ /* 0x000fe400000012ff */
[----:B------:R-:W-:Y:S02]  /*b4c0*/  LOP3.LUT R8, R8, R11, RZ, 0x3c, !PT ;  /* 0x0000000b08087212 */ /* 0x000fe400078e3cff */
[----:B------:R-:W-:-:S02]  /*b4d0*/  IADD3 R11, P3, R20, 0x7000, RZ ;  /* 0x00007000140b7810 */ /* 0x000fc40007f7e0ff */
[----:B------:R-:W-:Y:S01]  /*b4e0*/  SHF.R.U64 R44, R44, 0x3, RZ ;  /* 0x000000032c2c7819 */ /* 0x000fe200000012ff */
[----:B-1----:R1:W-:Y:S01]  /*b4f0*/  @!P0 ST.E desc[UR52][R48.64], R0 ;  /* 0x0000000030008985 */ /* 0x0023e2000c101934 */
[----:B------:R-:W-:Y:S01]  /*b500*/  SHF.R.U64 R40, R40, 0x3, RZ ;  /* 0x0000000328287819 */ /* 0x000fe200000012ff */
[--C-:B------:R-:W-:Y:S01]  /*b510*/  IMAD.X R33, RZ, RZ, R21.reuse, P3 ;  /* 0x000000ffff217224 */ /* 0x100fe200018e0615 */
[----:B------:R-:W-:Y:S01]  /*b520*/  SHF.R.U64 R36, R36, 0x3, RZ ;  /* 0x0000000324247819 */ /* 0x000fe200000012ff */
[----:B0-----:R-:W0:Y:S01]  /*b530*/  @P1 LDC R30, c[0x0][0xbec] ;  /* 0x0002fb00ff1e1b82 */ /* 0x001e220000000800 */
[----:B------:R-:W-:Y:S02]  /*b540*/  LOP3.LUT R20, R15, R20, RZ, 0x3c, !PT ;  /* 0x000000140f147212 */ /* 0x000fe400078e3cff */
[----:B------:R-:W-:Y:S01]  /*b550*/  LOP3.LUT R44, R44, R45, RZ, 0x3c, !PT ;  /* 0x0000002d2c2c7212 */ /* 0x000fe200078e3cff */
[--C-:B------:R-:W-:Y:S01]  /*b560*/  IMAD.X R45, RZ, RZ, R21.reuse, P6 ;  /* 0x000000ffff2d7224 */ /* 0x100fe200030e0615 */
[----:B------:R-:W-:Y:S01]  /*b570*/  LOP3.LUT R40, R40, R41, RZ, 0x3c, !PT ;  /* 0x0000002928287212 */ /* 0x000fe200078e3cff */
[----:B------:R-:W-:Y:S01]  /*b580*/  IMAD.X R41, RZ, RZ, R21, P5 ;  /* 0x000000ffff297224 */ /* 0x000fe200028e0615 */
[----:B------:R-:W-:Y:S01]  /*b590*/  LOP3.LUT R36, R36, R37, RZ, 0x3c, !PT ;  /* 0x0000002524247212 */ /* 0x000fe200078e3cff */
[----:B------:R2:W5:Y:S01]  /*b5a0*/  LD.E.128 R24, desc[UR52][R20.64] ;  /* 0x0000003414187980 */ /* 0x000562000c101d00 */
[----:B------:R-:W-:Y:S01]  /*b5b0*/  IADD3.X R37, RZ, R21, RZ, P4, !PT ;  /* 0x00000015ff257210 */ /* 0x000fe200027fe4ff */
[----:B------:R-:W-:-:S02]  /*b5c0*/  UIMAD UR7, UR11, UR12, URZ ;  /* 0x0000000c0b0772a4 */ /* 0x000fc4000f8e023f */
[----:B------:R-:W-:Y:S01]  /*b5d0*/  UIMAD.WIDE.U32 UR8, UR4, UR12, URZ ;  /* 0x0000000c040872a5 */ /* 0x000fe2000f8e003f */
[----:B-1----:R-:W-:Y:S01]  /*b5e0*/  IMAD R0, R19, 0x20, R22 ;  /* 0x0000002013007824 */ /* 0x002fe200078e0216 */
[----:B------:R-:W-:Y:S01]  /*b5f0*/  LOP3.LUT R6, R11, 0x380, RZ, 0xc0, !PT ;  /* 0x000003800b067812 */ /* 0x000fe200078ec0ff */
[----:B------:R-:W5:Y:S01]  /*b600*/  LD.E.128 R12, desc[UR52][R12.64] ;  /* 0x000000340c0c7980 */ /* 0x000f62000c101d00 */
[----:B--2---:R-:W1:Y:S01]  /*b610*/  @P1 LDC R21, c[0x0][0xbf0] ;  /* 0x0002fc00ff151b82 */ /* 0x004e620000000800 */
[----:B------:R-:W-:Y:S02]  /*b620*/  UIMAD UR7, UR4, UR13, UR7 ;  /* 0x0000000d040772a4 */ /* 0x000fe4000f8e0207 */
[----:B------:R-:W5:Y:S01]  /*b630*/  LD.E.128 R44, desc[UR52][R44.64] ;  /* 0x000000342c2c7980 */ /* 0x000f62000c101d00 */
[----:B------:R-:W-:Y:S01]  /*b640*/  ULDC.64 UR10, c[0x0][0xae8] ;  /* 0x0002ba00000a7ab9 */ /* 0x000fe20000000a00 */
[----:B------:R-:W-:Y:S01]  /*b650*/  VIADD R29, R0, UR39 ;  /* 0x00000027001d7c36 */ /* 0x000fe20008000000 */
[----:B------:R-:W-:Y:S01]  /*b660*/  UIADD3 UR9, UR9, UR7, URZ ;  /* 0x0000000709097290 */ /* 0x000fe2000fffe03f */
[----:B------:R-:W-:Y:S01]  /*b670*/  SHF.R.U64 R6, R6, 0x3, RZ ;  /* 0x0000000306067819 */ /* 0x000fe200000012ff */
[----:B------:R-:W-:Y:S01]  /*b680*/  UIMAD UR4, UR14, UR10, URZ ;  /* 0x0000000a0e0472a4 */ /* 0x000fe2000f8e023f */
[----:B------:R-:W5:Y:S01]  /*b690*/  LD.E.128 R40, desc[UR52][R40.64] ;  /* 0x0000003428287980 */ /* 0x000f62000c101d00 */
[----:B------:R-:W-:Y:S01]  /*b6a0*/  UIMAD.WIDE.U32 UR8, UR38, UR10, UR8 ;  /* 0x0000000a260872a5 */ /* 0x000fe2000f8e0008 */
[----:B0-----:R-:W-:Y:S01]  /*b6b0*/  @P1 IMAD.HI.U32 R0, R29, R30, RZ ;  /* 0x0000001e1d001227 */ /* 0x001fe200078e00ff */
[----:B------:R-:W-:Y:S01]  /*b6c0*/  UIMAD UR4, UR38, UR11, UR4 ;  /* 0x0000000b260472a4 */ /* 0x000fe2000f8e0204 */
[----:B------:R-:W-:Y:S01]  /*b6d0*/  LOP3.LUT R32, R6, R11, RZ, 0x3c, !PT ;  /* 0x0000000b06207212 */ /* 0x000fe200078e3cff */
[----:B------:R-:W5:Y:S01]  /*b6e0*/  LD.E.128 R36, desc[UR52][R36.64] ;  /* 0x0000003424247980 */ /* 0x000f62000c101d00 */
[----:B------:R-:W-:Y:S01]  /*b6f0*/  ULDC.64 UR10, c[0x0][0xaf0] ;  /* 0x0002bc00000a7ab9 */ /* 0x000fe20000000a00 */
[----:B------:R-:W-:-:S02]  /*b700*/  UIADD3 UR9, UR9, UR4, URZ ;  /* 0x0000000409097290 */ /* 0x000fc4000fffe03f */
[----:B------:R-:W-:Y:S01]  /*b710*/  UIMAD UR4, UR37, UR10, URZ ;  /* 0x0000000a250472a4 */ /* 0x000fe2000f8e023f */
[----:B------:R-:W-:Y:S01]  /*b720*/  IMAD.MOV.U32 R3, RZ, RZ, R29 ;  /* 0x000000ffff037224 */ /* 0x000fe200078e001d */
[----:B------:R-:W-:Y:S01]  /*b730*/  UIMAD.WIDE.U32 UR8, UR36, UR10, UR8 ;  /* 0x0000000a240872a5 */ /* 0x000fe2000f8e0008 */
[----:B------:R-:W5:Y:S01]  /*b740*/  LD.E.128 R8, desc[UR52][R8.64] ;  /* 0x0000003408087980 */ /* 0x000f62000c101d00 */
[----:B------:R-:W-:Y:S01]  /*b750*/  UIMAD UR4, UR36, UR11, UR4 ;  /* 0x0000000b240472a4 */ /* 0x000fe2000f8e0204 */
[----:B-1----:R-:W-:-:S03]  /*b760*/  @P1 SHF.R.U32.HI R3, RZ, R21, R0 ;  /* 0x00000015ff031219 */ /* 0x002fc60000011600 */
[----:B------:R-:W-:Y:S01]  /*b770*/  UIADD3 UR4, UR9, UR4, URZ ;  /* 0x0000000409047290 */ /* 0x000fe2000fffe03f */
[----:B------:R-:W5:Y:S01]  /*b780*/  LD.E.128 R4, desc[UR52][R4.64] ;  /* 0x0000003404047980 */ /* 0x000f62000c101d00 */
[----:B------:R-:W-:Y:S01]  /*b790*/  ULDC.64 UR10, c[0x0][0xae0] ;  /* 0x0002b800000a7ab9 */ /* 0x000fe20000000a00 */
        /* <DEDUP_REMOVED lines=8> */
[----:B------:R-:W-:Y:S01]  /*b820*/  @!PT LDS RZ, [RZ] ;  /* 0x00000000fffff984 */ /* 0x000fe20000000800 */
[----:B------:R-:W-:Y:S01]  /*b830*/  @!PT LDS RZ, [RZ] ;  /* 0x00000000fffff984 */ /* 0x000fe20000000800 */
[----:B------:R-:W-:Y:S01]  /*b840*/  @!PT LDS RZ, [RZ] ;  /* 0x00000000fffff984 */ /* 0x000fe20000000800 */
[----:B------:R-:W-:Y:S01]  /*b850*/  @!PT LDS RZ, [RZ] ;  /* 0x00000000fffff984 */ /* 0x000fe20000000800 */
[----:B------:R0:W-:Y:S06]  /*b860*/  MEMBAR.ALL.CTA ;  /* 0x0000000000007992 */ /* 0x0001ec0000008000 */
[----:B0-----:R-:W0:Y:S01]  /*b870*/  FENCE.VIEW.ASYNC.S ;  /* 0x00000000000073c6 */ /* 0x001e220000000000 */
[----:B------:R-:W-:-:S02]  /*b880*/  IMAD.U32 R21, RZ, RZ, UR4 ;  /* 0x00000004ff157e24 */ /* 0x000fc4000f8e00ff */
        /* <DEDUP_REMOVED lines=33> */
.L_x_9147:
[----:B------:R-:W-:Y:S05]  /*baa0*/  BSYNC B1 ;  /* 0x0000000000017941 */ /* 0x000fea0003800000 */
.L_x_9146:
        /* <DEDUP_REMOVED lines=13> */
.L_x_9149:
[----:B------:R-:W-:Y:S05]  /*bb80*/  BSYNC B1 ;  /* 0x0000000000017941 */ /* 0x000fea0003800000 */
.L_x_9148:
        /* <DEDUP_REMOVED lines=13> */
.L_x_9151:
[----:B------:R-:W-:Y:S05]  /*bc60*/  BSYNC B1 ;  /* 0x0000000000017941 */ /* 0x000fea0003800000 */
.L_x_9150:
        /* <DEDUP_REMOVED lines=16> */
.L_x_9144:
        /* <DEDUP_REMOVED lines=9> */
[----:B------:R-:W-:Y:S02]  /*be00*/  IMAD.U32 R4, RZ, RZ, UR4 ;  /* 0x00000004ff047e24 */ /* 0x000fe4000f8e00ff */
[----:B------:R-:W-:Y:S02]  /*be10*/  ULDC.64 UR10, c[0x0][0xc08] ;  /* 0x00030200000a7ab9 */ /* 0x000fe40000000a00 */
[----:B------:R-:W-:Y:S01]  /*be20*/  UISETP.NE.U32.AND UP1, UPT, UR10, URZ, UPT ;  /* 0x0000003f0a00728c */ /* 0x000fe2000bf25070 */
[----:B------:R-:W-:-:S03]  /*be30*/  IMAD.U32 R5, RZ, RZ, UR7 ;  /* 0x00000007ff057e24 */ /* 0x000fc6000f8e00ff */
[----:B------:R-:W-:-:S03]  /*be40*/  UISETP.NE.AND.EX UP1, UPT, UR11, URZ, UPT, UP1 ;  /* 0x0000003f0b00728c */ /* 0x000fc6000bf25310 */
[----:B------:R-:W2:Y:S01]  /*be50*/  @P2 LDG.E R3, desc[UR52][R4.64] ;  /* 0x0000003404032981 */ /* 0x000ea2000c1e1900 */
[----:B------:R-:W-:Y:S02]  /*be60*/  ULDC UR4, c[0x0][0xa88] ;  /* 0x0002a20000047ab9 */ /* 0x000fe40000000800 */
[----:B------:R-:W-:Y:S02]  /*be70*/  PLOP3.LUT P3, PT, PT, PT, UP1, 0x80, 0x0 ;  /* 0x000000000000781c */ /* 0x000fe40003f6f018 */
[----:B------:R-:W-:-:S03]  /*be80*/  MOV R0, UR4 ;  /* 0x0000000400007c02 */ /* 0x000fc60008000f00 */
        /* <DEDUP_REMOVED lines=17> */
.L_x_9153:
[----:B------:R-:W-:Y:S01]  /*bfa0*/  USEL UR36, UR36, URZ, !UP0 ;  /* 0x0000003f24247287 */ /* 0x000fe2000c000000 */
[----:B------:R-:W-:Y:S01]  /*bfb0*/  BSSY B1, `(.L_x_9154) ;  /* 0x000002c000017945 */ /* 0x000fe20003800000 */
[----:B------:R-:W-:-:S03]  /*bfc0*/  USEL UR37, UR37, URZ, !UP0 ;  /* 0x0000003f25257287 */ /* 0x000fc6000c000000 */
[----:B------:R-:W-:Y:S09]  /*bfd0*/  @P1 BRA `(.L_x_9155) ;  /* 0x0000000000a41947 */ /* 0x000ff20003800000 */
        /* <DEDUP_REMOVED lines=41> */
.L_x_9155:
[----:B------:R-:W-:Y:S05]  /*c270*/  BSYNC B1 ;  /* 0x0000000000017941 */ /* 0x000fea0003800000 */
.L_x_9154:
[----:B------:R-:W1:Y:S01]  /*c280*/  @P0 LDC R5, c[0x0][0xbf0] ;  /* 0x0002fc00ff050b82 */ /* 0x000e620000000800 */
[----:B------:R-:W-:Y:S01]  /*c290*/  ULDC.64 UR12, c[0x0][0xaa0] ;  /* 0x0002a800000c7ab9 */ /* 0x000fe20000000a00 */
[----:B0-----:R-:W-:Y:S01]  /*c2a0*/  IMAD R3, R19, 0x20, R22 ;  /* 0x0000002013037824 */ /* 0x001fe200078e0216 */
        /* <DEDUP_REMOVED lines=8> */
[----:B------:R-:W-:Y:S01]  /*c330*/  UIMAD UR4, UR11, UR12, URZ ;  /* 0x0000000c0b0472a4 */ /* 0x000fe2000f8e023f */
[----:B------:R-:W-:Y:S01]  /*c340*/  MOV R3, R8 ;  /* 0x0000000800037202 */ /* 0x000fe20000000f00 */
[----:B------:R-:W-:Y:S02]  /*c350*/  UIMAD.WIDE.U32 UR8, UR38, UR12, UR8 ;  /* 0x0000000c260872a5 */ /* 0x000fe4000f8e0008 */
        /* <DEDUP_REMOVED lines=16> */
[----:B------:R-:W-:Y:S01]  /*c460*/  IMAD R7, R11, R7, R8 ;  /* 0x000000070b077224 */ /* 0x000fe200078e0208 */
[----:B------:R-:W-:Y:S01]  /*c470*/  IADD3 R8, R22, UR39, RZ ;  /* 0x0000002716087c10 */ /* 0x000fe2000fffe0ff */
[----:B------:R-:W-:-:S02]  /*c480*/  IMAD R9, R3, UR11, R6 ;  /* 0x0000000b03097c24 */ /* 0x000fc4000f8e0206 */
[----:B------:R-:W-:Y:S01]  /*c490*/  IMAD.WIDE.U32 R4, R3, UR10, R4 ;  /* 0x0000000a03047c25 */ /* 0x000fe2000f8e0004 */
[----:B------:R-:W-:-:S03]  /*c4a0*/  SHF.R.S32.HI R3, RZ, 0x1f, R7 ;  /* 0x0000001fff037819 */ /* 0x000fc60000011407 */
[----:B------:R-:W-:Y:S02]  /*c4b0*/  IMAD.IADD R5, R5, 0x1, R9 ;  /* 0x0000000105057824 */ /* 0x000fe400078e0209 */
[----:B------:R-:W-:Y:S02]  /*c4c0*/  IMAD R6, R3, UR8, RZ ;  /* 0x0000000803067c24 */ /* 0x000fe4000f8e02ff */
[----:B-----5:R-:W-:Y:S02]  /*c4d0*/  IMAD R11, R0, R11, RZ ;  /* 0x0000000b000b7224 */ /* 0x020fe400078e02ff */
        /* <DEDUP_REMOVED lines=23> */
.L_x_9157:
[----:B------:R-:W-:Y:S05]  /*c650*/  BSYNC B1 ;  /* 0x0000000000017941 */ /* 0x000fea0003800000 */
.L_x_9156:
        /* <DEDUP_REMOVED lines=13> */
.L_x_9159:
[----:B------:R-:W-:Y:S05]  /*c730*/  BSYNC B1 ;  /* 0x0000000000017941 */ /* 0x000fea0003800000 */
.L_x_9158:
        /* <DEDUP_REMOVED lines=13> */
.L_x_9161:
[----:B------:R-:W-:Y:S05]  /*c810*/  BSYNC B1 ;  /* 0x0000000000017941 */ /* 0x000fea0003800000 */
.L_x_9160:
        /* <DEDUP_REMOVED lines=14> */
.L_x_9152:
[----:B------:R-:W-:Y:S05]  /*c900*/  BSYNC B0 ;  /* 0x0000000000007941 */ /* 0x000fea0003800000 */
.L_x_9143:
[----:B------:R-:W-:Y:S02]  /*c910*/  ULDC UR4, c[0x0][0xc3c] ;  /* 0x00030f0000047ab9 */ /* 0x000fe40000000800 */
[----:B------:R-:W-:-:S13]  /*c920*/  ISETP.GE.AND P0, PT, R51, UR4, PT ;  /* 0x0000000433007c0c */ /* 0x000fda000bf06270 */
[----:B------:R-:W-:Y:S05]  /*c930*/  @!P0 BRA `(.L_x_9162) ;  /* 0xffffff4000fc8947 */ /* 0x000fea000383ffff */
[----:B------:R-:W-:Y:S05]  /*c940*/  EXIT ;  /* 0x000000000000794d */ /* 0x000fea0003800000 */
.L_x_9101:
        /* <DEDUP_REMOVED lines=13> */
[----:B------:R-:W1:Y:S01]  /*ca20*/  LDS.128 R16, [UR4+0x288d0] ;  /* 0x0288d004ff107984 */ /* 0x000e620008000c00 */
[----:B------:R-:W-:Y:S06]  /*ca30*/  BAR.ARV 0x4, 0x180 ;  /* 0x0106000000007b1d */ /* 0x000fec0000002000 */
[----:B------:R-:W-:Y:S05]  /*ca40*/  BRA `(.L_x_9164) ;  /* 0x00000008008c7947 */ /* 0x000fea0003800000 */
.L_x_9163:
        /* <DEDUP_REMOVED lines=40> */
.L_x_9169:
        /* <DEDUP_REMOVED lines=12> */
.L_x_9168:
[----:B------:R-:W-:Y:S05]  /*cd90*/  BSYNC B0 ;  /* 0x0000000000007941 */ /* 0x000fea0003800000 */
.L_x_9167:
        /* <DEDUP_REMOVED lines=20> */
.L_x_9165:
        /* <DEDUP_REMOVED lines=15> */
[----:B0-----:R-:W-:-:S06]  /*cfd0*/  IADD3 R10, R9, 0xffffffe, RZ ;  /* 0x0ffffffe090a7810 */ /* 0x001fcc0007ffe0ff */
[----:B------:R0:W1:Y:S01]  /*cfe0*/  F2I.FTZ.U32.TRUNC.NTZ R3, R10 ;  /* 0x0000000a00037305 */ /* 0x000062000021f000 */
[----:B------:R-:W-:Y:S05]  /*cff0*/  @!P0 BRA `(.L_x_9170) ;  /* 0x0000000000088947 */ /* 0x000fea0003800000 */
[----:B------:R-:W-:-:S05]  /*d000*/  VIADD R9, R13, 0xffffffff ;  /* 0xffffffff0d097836 */ /* 0x000fca0000000000 */
[----:B------:R2:W3:Y:S02]  /*d010*/  SHFL.IDX PT, R16, R6, R9, 0x1f ;  /* 0x00001f0906107589 */ /* 0x0004e400000e0000 */
.L_x_9170:
        /* <DEDUP_REMOVED lines=9> */
[----:B------:R-:W-:Y:S01]  /*d0b0*/  IMAD.MOV.U32 R3, RZ, RZ, R6 ;  /* 0x000000ffff037224 */ /* 0x000fe200078e0006 */
[----:B------:R-:W-:-:S03]  /*d0c0*/  MOV R6, R8 ;  /* 0x0000000800067202 */ /* 0x000fc60000000f00 */
        /* <DEDUP_REMOVED lines=23> */
[----:B0-----:R-:W-:-:S06]  /*d240*/  IADD3 R3, R6, 0xffffffe, RZ ;  /* 0x0ffffffe06037810 */ /* 0x001fcc0007ffe0ff */
        /* <DEDUP_REMOVED lines=24> */
.L_x_9166:
[----:B------:R-:W-:Y:S01]  /*d3d0*/  ULDC UR4, c[0x0][0xc3c] ;  /* 0x00030f0000047ab9 */ /* 0x000fe20000000800 */
[----:B------:R-:W-:Y:S02]  /*d3e0*/  IMAD.MOV.U32 R17, RZ, RZ, RZ ;  /* 0x000000ffff117224 */ /* 0x000fe400078e00ff */
[----:B------:R-:W-:Y:S02]  /*d3f0*/  IMAD.U32 R16, RZ, RZ, UR6 ;  /* 0x00000006ff107e24 */ /* 0x000fe4000f8e00ff */
[----:B------:R-:W-:Y:S02]  /*d400*/  IMAD.MOV.U32 R18, RZ, RZ, RZ ;  /* 0x000000ffff127224 */ /* 0x000fe400078e00ff */
[----:B------:R-:W-:-:S07]  /*d410*/  IMAD.U32 R19, RZ, RZ, UR4 ;  /* 0x00000004ff137e24 */ /* 0x000fce000f8e00ff */
.L_x_9171:
[----:B------:R-:W-:-:S13]  /*d420*/  ISETP.NE.AND P0, PT, R5, RZ, PT ;  /* 0x000000ff0500720c */ /* 0x000fda0003f05270 */
[----:B------:R-:W0:Y:S01]  /*d430*/  @!P0 S2R R3, SR_CgaCtaId ;  /* 0x0000000000038919 */ /* 0x000e220000008800 */
[----:B------:R-:W-:-:S04]  /*d440*/  @!P0 MOV R0, 0x400 ;  /* 0x0000040000008802 */ /* 0x000fc80000000f00 */
[----:B0-----:R-:W-:-:S05]  /*d450*/  @!P0 LEA R0, R3, R0, 0x18 ;  /* 0x0000000003008211 */ /* 0x001fca00078ec0ff */
[----:B------:R0:W-:Y:S01]  /*d460*/  @!P0 STS.128 [R0+0x288d0], R16 ;  /* 0x0288d01000008388 */ /* 0x0001e20000000c00 */
[----:B------:R-:W-:Y:S06]  /*d470*/  BAR.ARV 0x5, 0x180 ;  /* 0x0146000000007b1d */ /* 0x000fec0000002000 */
.L_x_9164:
[----:B------:R2:W-:Y:S01]  /*d480*/  STL [R1+0x18], RZ ;  /* 0x000018ff01007387 */ /* 0x0005e20000100800 */
[----:B------:R-:W-:Y:S01]  /*d490*/  ULDC UR4, c[0x0][0xc3c] ;  /* 0x00030f0000047ab9 */ /* 0x000fe20000000800 */
[----:B------:R-:W-:Y:S01]  /*d4a0*/  IMAD.MOV.U32 R28, RZ, RZ, 0x1 ;  /* 0x00000001ff1c7424 */ /* 0x000fe200078e00ff */
[----:B-1----:R-:W-:Y:S02]  /*d4b0*/  ISETP.GE.AND P0, PT, R19, UR4, PT ;  /* 0x0000000413007c0c */ /* 0x002fe4000bf06270 */
[----:B------:R-:W-:-:S11]  /*d4c0*/  MOV R25, RZ ;  /* 0x000000ff00197202 */ /* 0x000fd60000000f00 */
[----:B--2---:R-:W-:Y:S05]  /*d4d0*/  @P0 BRA `(.L_x_9172) ;  /* 0x0000004800b40947 */ /* 0x004fea0003800000 */
[----:B------:R-:W1:Y:S01]  /*d4e0*/  S2R R3, SR_TID.X ;  /* 0x0000000000037919 */ /* 0x000e620000002100 */
        /* <DEDUP_REMOVED lines=10> */
[C---:B-1----:R-:W-:Y:S01]  /*d590*/  LOP3.LUT R4, R3.reuse, 0x7f, RZ, 0xc0, !PT ;  /* 0x0000007f03047812 */ /* 0x042fe200078ec0ff */
[C---:B------:R-:W-:Y:S02]  /*d5a0*/  IMAD.SHL.U32 R30, R3.reuse, 0x8, RZ ;  /* 0x00000008031e7824 */ /* 0x040fe400078e00ff */
[----:B------:R-:W-:-:S03]  /*d5b0*/  IMAD.SHL.U32 R2, R3, 0x10, RZ ;  /* 0x0000001003027824 */ /* 0x000fc600078e00ff */
[----:B0-----:R-:W-:Y:S02]  /*d5c0*/  LOP3.LUT R0, R30, 0x1f8, RZ, 0xc0, !PT ;  /* 0x000001f81e007812 */ /* 0x001fe400078ec0ff */
[----:B------:R-:W-:Y:S02]  /*d5d0*/  LOP3.LUT R2, R2, 0x70, RZ, 0xc0, !PT ;  /* 0x0000007002027812 */ /* 0x000fe400078ec0ff */
[----:B------:R-:W-:Y:S02]  /*d5e0*/  LOP3.LUT R3, R0, 0x38, R3, 0x78, !PT ;  /* 0x0000003800037812 */ /* 0x000fe400078e7803 */
[----:B------:R-:W-:Y:S02]  /*d5f0*/  SHF.R.U32.HI R0, RZ, 0x3, R4 ;  /* 0x00000003ff007819 */ /* 0x000fe40000011604 */
[----:B------:R-:W-:Y:S02]  /*d600*/  LOP3.LUT R34, R3, 0x200, R30, 0xf8, !PT ;  /* 0x0000020003227812 */ /* 0x000fe400078ef81e */
[----:B------:R-:W-:-:S02]  /*d610*/  LOP3.LUT R2, R0, R2, RZ, 0xfc, !PT ;  /* 0x0000000200027212 */ /* 0x000fc400078efcff */
[----:B------:R-:W-:Y:S02]  /*d620*/  LEA R0, R34, R22, 0x1 ;  /* 0x0000001622007211 */ /* 0x000fe400078e08ff */
[----:B------:R-:W-:-:S03]  /*d630*/  LOP3.LUT R30, R30, 0x38, RZ, 0xc0, !PT ;  /* 0x000000381e1e7812 */ /* 0x000fc600078ec0ff */
[----:B------:R3:W-:Y:S01]  /*d640*/  STL [R1], R0 ;  /* 0x0000000001007387 */ /* 0x0007e20000100800 */
[----:B------:R-:W-:-:S07]  /*d650*/  LOP3.LUT R29, R30, 0x40, RZ, 0xfc, !PT ;  /* 0x000000401e1d7812 */ /* 0x000fce00078efcff */
.L_x_9235:
[----:B0-----:R-:W0:Y:S02]  /*d660*/  LDC.64 R2, c[0x0][0xc88] ;  /* 0x00032200ff027b82 */ /* 0x001e240000000a00 */
[----:B0-----:R-:W-:-:S05]  /*d670*/  IMAD.WIDE R2, R19, 0x4, R2 ;  /* 0x0000000413027825 */ /* 0x001fca00078e0202 */
[----:B------:R-:W3:Y:S01]  /*d680*/  LDG.E R31, desc[UR52][R2.64] ;  /* 0x00000034021f7981 */ /* 0x000ee2000c1e1900 */
        /* <DEDUP_REMOVED lines=15> */
[----:B------:R-:W-:Y:S01]  /*d780*/  LOP3.LUT R27, R27, 0xffffffef, RZ, 0xc0, !PT ;  /* 0xffffffef1b1b7812 */ /* 0x000fe200078ec0ff */
[----:B0-----:R-:W-:Y:S01]  /*d790*/  IMAD.MOV.U32 R0, RZ, RZ, RZ ;  /* 0x000000ffff007224 */ /* 0x001fe200078e00ff */
[----:B------:R-:W-:Y:S02]  /*d7a0*/  ISETP.NE.AND.EX P2, PT, RZ, UR5, PT, P0 ;  /* 0x00000005ff007c0c */ /* 0x000fe4000bf45300 */
[----:B------:R-:W-:Y:S02]  /*d7b0*/  ISETP.NE.U32.AND P0, PT, RZ, UR6, PT ;  /* 0x00000006ff007c0c */ /* 0x000fe4000bf05070 */
[----:B-1----:R-:W-:Y:S02]  /*d7c0*/  IADD3 R2, P1, R23, UR4, RZ ;  /* 0x0000000417027c10 */ /* 0x002fe4000ff3e0ff */
[----:B------:R-:W-:-:S02]  /*d7d0*/  ISETP.NE.AND.EX P0, PT, RZ, UR7, PT, P0 ;  /* 0x00000007ff007c0c */ /* 0x000fc4000bf05300 */
[----:B------:R-:W-:Y:S01]  /*d7e0*/  IADD3.X R3, R24, UR5, RZ, P1, !PT ;  /* 0x0000000518037c10 */ /* 0x000fe20008ffe4ff */
[----:B------:R-:W-:-:S04]  /*d7f0*/  ULDC.64 UR4, c[0x0][0x418] ;  /* 0x0001060000047ab9 */ /* 0x000fc80000000a00 */
[----:B------:R-:W-:Y:S01]  /*d800*/  @P2 LOP3.LUT R27, R27, 0x10, RZ, 0xfc, !PT ;  /* 0x000000101b1b2812 */ /* 0x000fe200078efcff */
[----:B--2---:R-:W2:Y:S05]  /*d810*/  @P2 LDG.E R0, desc[UR52][R2.64] ;  /* 0x0000003402002981 */ /* 0x004eaa000c1e1900 */
        /* <DEDUP_REMOVED lines=19> */
[----:B--2---:R-:W-:-:S05]  /*d950*/  IADD3 R0, -R5, R0, RZ ;  /* 0x0000000005007210 */ /* 0x004fca0007ffe1ff */
[----:B------:R2:W-:Y:S02]  /*d960*/  STL [R1+0x8], R0 ;  /* 0x0000080001007387 */ /* 0x0005e40000100800 */
.L_x_9173:
        /* <DEDUP_REMOVED lines=9> */
.L_x_9174:
        /* <DEDUP_REMOVED lines=8> */
[----:B---3--:R-:W-:-:S07]  /*da80*/  IMAD.IADD R35, R0, 0x1, -R35 ;  /* 0x0000000100237824 */ /* 0x008fce00078e0a23 */
.L_x_9175:
[----:B------:R-:W4:Y:S01]  /*da90*/  LDL R4, [R1+0x8] ;  /* 0x0000080001047983 */ /* 0x000f220000100800 */
[----:B012---:R-:W0:Y:S01]  /*daa0*/  LDC R0, c[0x0][0x448] ;  /* 0x00011200ff007b82 */ /* 0x007e220000000800 */
[----:B-----5:R-:W-:Y:S01]  /*dab0*/  IMAD.IADD R35, R35, 0x1, -R36 ;  /* 0x0000000123237824 */ /* 0x020fe200078e0a24 */
[----:B------:R-:W-:Y:S01]  /*dac0*/  LOP3.LUT R27, R27, 0xffffffdf, RZ, 0xc0, !PT ;  /* 0xffffffdf1b1b7812 */ /* 0x000fe200078ec0ff */
[----:B------:R-:W-:Y:S01]  /*dad0*/  BSSY B7, `(.L_x_9176) ;  /* 0x000038b000077945 */ /* 0x000fe20003800000 */
[----:B0-----:R-:W-:Y:S01]  /*dae0*/  ISETP.NE.AND P0, PT, R0, 0x1, PT ;  /* 0x000000010000780c */ /* 0x001fe20003f05270 */
[----:B------:R-:W-:-:S04]  /*daf0*/  IMAD.SHL.U32 R0, R17, 0x80, RZ ;  /* 0x0000008011007824 */ /* 0x000fc800078e00ff */
[----:B------:R-:W-:-:S08]  /*db00*/  VIADD R0, R0, 0x7f ;  /* 0x0000007f00007836 */ /* 0x000fd00000000000 */
[----:B---3--:R-:W0:Y:S01]  /*db10*/  @P0 LDC R3, c[0x0][0x44c] ;  /* 0x00011300ff030b82 */ /* 0x008e220000000800 */
[----:B------:R-:W-:-:S07]  /*db20*/  @P0 LOP3.LUT R27, R27, 0x20, RZ, 0xfc, !PT ;  /* 0x000000201b1b0812 */ /* 0x000fce00078efcff */
[----:B------:R-:W1:Y:S01]  /*db30*/  @P0 LDC R5, c[0x0][0x450] ;  /* 0x00011400ff050b82 */ /* 0x000e620000000800 */
[----:B0-----:R-:W-:-:S05]  /*db40*/  @P0 IMAD.HI.U32 R2, R0, R3, RZ ;  /* 0x0000000300020227 */ /* 0x001fca00078e00ff */
[----:B-1----:R-:W-:Y:S02]  /*db50*/  @P0 SHF.R.U32.HI R0, RZ, R5, R2 ;  /* 0x00000005ff000219 */ /* 0x002fe40000011602 */
[----:B----4-:R-:W-:-:S04]  /*db60*/  IADD3 R3, R35, 0x80, -R4 ;  /* 0x0000008023037810 */ /* 0x010fc80007ffe804 */
[----:B------:R-:W-:Y:S01]  /*db70*/  IADD3 R2, R3, R0, RZ ;  /* 0x0000000003027210 */ /* 0x000fe20007ffe0ff */
[----:B------:R-:W-:-:S03]  /*db80*/  VIADD R0, R35, 0x7f ;  /* 0x0000007f23007836 */ /* 0x000fc60000000000 */
[----:B------:R-:W-:Y:S02]  /*db90*/  SHF.R.S32.HI R5, RZ, 0x1f, R2 ;  /* 0x0000001fff057819 */ /* 0x000fe40000011402 */
[----:B------:R-:W-:Y:S02]  /*dba0*/  SHF.R.S32.HI R3, RZ, 0x1f, R0 ;  /* 0x0000001fff037819 */ /* 0x000fe40000011400 */
[----:B------:R-:W-:Y:S02]  /*dbb0*/  LEA.HI R5, R5, R2, RZ, 0x7 ;  /* 0x0000000205057211 */ /* 0x000fe400078f38ff */
[----:B------:R-:W-:Y:S02]  /*dbc0*/  LEA.HI R3, R3, R0, RZ, 0x7 ;  /* 0x0000000003037211 */ /* 0x000fe400078f38ff */
[----:B------:R-:W-:Y:S02]  /*dbd0*/  SHF.R.S32.HI R0, RZ, 0x7, R5 ;  /* 0x00000007ff007819 */ /* 0x000fe40000011405 */
[----:B------:R-:W-:-:S04]  /*dbe0*/  SHF.R.S32.HI R3, RZ, 0x7, R3 ;  /* 0x00000007ff037819 */ /* 0x000fc80000011403 */
        /* <DEDUP_REMOVED lines=21> */
.L_x_9177:
        /* <DEDUP_REMOVED lines=20> */
.L_x_9180:
[----:B------:R-:W-:Y:S05]  /*de80*/  BSYNC B6 ;  /* 0x0000000000067941 */ /* 0x000fea0003800000 */
.L_x_9179:
        /* <DEDUP_REMOVED lines=20> */
.L_x_9183:
[----:B------:R0:W1:Y:S01]  /*dfd0*/  LDC.64 R2, c[0x4][R26] ;  /* 0x010000001a027b82 */ /* 0x0000620000000a00 */
[----:B------:R-:W-:Y:S01]  /*dfe0*/  ULDC.64 UR6, c[0x4][0x138] ;  /* 0x01004e0000067ab9 */ /* 0x000fe20000000a00 */
[----:B------:R-:W-:Y:S01]  /*dff0*/  ULDC.64 UR8, c[0x4][0x140] ;  /* 0x0100500000087ab9 */ /* 0x000fe20000000a00 */
[----:B------:R-:W-:Y:S01]  /*e000*/  ULDC.64 UR4, c[0x4][0x60] ;  /* 0x0100180000047ab9 */ /* 0x000fe20000000a00 */
        /* <DEDUP_REMOVED lines=11> */
.L_x_9182:
[----:B------:R-:W-:Y:S05]  /*e0c0*/  BSYNC B6 ;  /* 0x0000000000067941 */ /* 0x000fea0003800000 */
.L_x_9181:
[----:B------:R-:W-:Y:S01]  /*e0d0*/  ULDC.64 UR4, c[0x0][0x9f8] ;  /* 0x00027e0000047ab9 */ /* 0x000fe20000000a00 */
[----:B------:R-:W0:Y:S01]  /*e0e0*/  S2R R20, SR_TID.X ;  /* 0x0000000000147919 */ /* 0x000e220000002100 */
[----:B------:R-:W-:Y:S01]  /*e0f0*/  ISETP.NE.U32.AND P0, PT, RZ, UR4, PT ;  /* 0x00000004ff007c0c */ /* 0x000fe2000bf05070 */
[----:B------:R-:W1:Y:S03]  /*e100*/  LDC R9, c[0x0][0x430] ;  /* 0x00010c00ff097b82 */ /* 0x000e660000000800 */
[----:B------:R-:W-:-:S13]  /*e110*/  ISETP.NE.AND.EX P0, PT, RZ, UR5, PT, P0 ;  /* 0x00000005ff007c0c */ /* 0x000fda000bf05300 */
[----:B------:R-:W-:Y:S01]  /*e120*/  @P0 IADD3 R2, P1, R23, UR4, RZ ;  /* 0x0000000417020c10 */ /* 0x000fe2000ff3e0ff */
[----:B------:R-:W2:Y:S01]  /*e130*/  S2R R21, SR_TID.X ;  /* 0x0000000000157919 */ /* 0x000ea20000002100 */
[----:B------:R-:W-:Y:S01]  /*e140*/  VIADD R26, R32, 0xffffffff ;  /* 0xffffffff201a7836 */ /* 0x000fe20000000000 */
[----:B------:R-:W-:Y:S01]  /*e150*/  LOP3.LUT R27, R27, 0xfffffff7, RZ, 0xc0, !PT ;  /* 0xfffffff71b1b7812 */ /* 0x000fe200078ec0ff */
[----:B------:R-:W-:Y:S01]  /*e160*/  IMAD.U32 R10, RZ, RZ, UR36 ;  /* 0x00000024ff0a7e24 */ /* 0x000fe2000f8e00ff */
[----:B------:R-:W-:Y:S01]  /*e170*/  @P0 IADD3.X R3, R24, UR5, RZ, P1, !PT ;  /* 0x0000000518030c10 */ /* 0x000fe20008ffe4ff */
[----:B------:R-:W-:-:S04]  /*e180*/  ULDC UR4, c[0x0][0x2f4] ;  /* 0x0000bd0000047ab9 */ /* 0x000fc80000000800 */
[----:B------:R3:W4:Y:S01]  /*e190*/  @P0 LDG.E R33, desc[UR52][R2.64] ;  /* 0x0000003402210981 */ /* 0x000722000c1e1900 */
[----:B-1----:R-:W-:Y:S01]  /*e1a0*/  ISETP.NE.AND P2, PT, R9, 0x1, PT ;  /* 0x000000010900780c */ /* 0x002fe20003f45270 */
[----:B------:R-:W-:Y:S01]  /*e1b0*/  IMAD.SHL.U32 R8, R26, 0x80, RZ ;  /* 0x000000801a087824 */ /* 0x000fe200078e00ff */
[----:B0-----:R-:W-:-:S04]  /*e1c0*/  LOP3.LUT R20, R20, 0x7f, RZ, 0xc0, !PT ;  /* 0x0000007f14147812 */ /* 0x001fc800078ec0ff */
[----:B------:R-:W-:-:S07]  /*e1d0*/  SHF.R.U32.HI R20, RZ, 0x3, R20 ;  /* 0x00000003ff147819 */ /* 0x000fce0000011614 */
[----:B------:R-:W3:Y:S01]  /*e1e0*/  @P2 LDC R7, c[0x0][0x434] ;  /* 0x00010d00ff072b82 */ /* 0x000ee20000000800 */
[----:B------:R-:W-:-:S07]  /*e1f0*/  @P2 LOP3.LUT R27, R27, 0x8, RZ, 0xfc, !PT ;  /* 0x000000081b1b2812 */ /* 0x000fce00078efcff */
[----:B------:R-:W0:Y:S01]  /*e200*/  @P2 LDC R0, c[0x0][0x438] ;  /* 0x00010e00ff002b82 */ /* 0x000e220000000800 */
[----:B--2---:R-:W-:-:S05]  /*e210*/  IMAD.SHL.U32 R21, R21, 0x10, RZ ;  /* 0x0000001015157824 */ /* 0x004fca00078e00ff */
[----:B------:R-:W-:-:S04]  /*e220*/  LOP3.LUT R21, R21, 0x70, RZ, 0xc0, !PT ;  /* 0x0000007015157812 */ /* 0x000fc800078ec0ff */
[----:B------:R-:W-:-:S04]  /*e230*/  LOP3.LUT R6, R8, R20, R21, 0xfe, !PT ;  /* 0x0000001408067212 */ /* 0x000fc800078efe15 */
[C---:B------:R-:W-:Y:S01]  /*e240*/  ISETP.GE.AND P0, PT, R6.reuse, R35, PT ;  /* 0x000000230600720c */ /* 0x040fe20003f06270 */
[----:B------:R-:W-:-:S04]  /*e250*/  IMAD.IADD R6, R6, 0x1, R36 ;  /* 0x0000000106067824 */ /* 0x000fc800078e0224 */
[----:B---3--:R-:W-:-:S04]  /*e260*/  @P2 IMAD.HI.U32 R3, R6, R7, RZ ;  /* 0x0000000706032227 */ /* 0x008fc800078e00ff */
[----:B------:R-:W-:Y:S01]  /*e270*/  IMAD.MOV.U32 R2, RZ, RZ, R6 ;  /* 0x000000ffff027224 */ /* 0x000fe200078e0006 */
[----:B0-----:R-:W-:-:S03]  /*e280*/  @P2 SHF.R.U32.HI R2, RZ, R0, R3 ;  /* 0x00000000ff022219 */ /* 0x001fc60000011603 */
[----:B------:R-:W4:Y:S01]  /*e290*/  @!P0 LDC.64 R4, c[0x0][0x428] ;  /* 0x00010a00ff048b82 */ /* 0x000f220000000a00 */
[----:B------:R-:W-:-:S05]  /*e2a0*/  IADD3 R3, -R2, RZ, RZ ;  /* 0x000000ff02037210 */ /* 0x000fca0007ffe1ff */
[----:B------:R-:W-:Y:S01]  /*e2b0*/  IMAD R0, R9, R3, R6 ;  /* 0x0000000309007224 */ /* 0x000fe200078e0206 */
[----:B------:R-:W-:Y:S02]  /*e2c0*/  @!P0 SHF.R.S32.HI R3, RZ, 0x1f, R2 ;  /* 0x0000001fff038819 */ /* 0x000fe40000011402 */
[----:B------:R-:W-:Y:S02]  /*e2d0*/  ISETP.NE.AND P2, PT, R10, 0x3, PT ;  /* 0x000000030a00780c */ /* 0x000fe40003f45270 */
[----:B------:R-:W-:-:S11]  /*e2e0*/  LOP3.LUT R27, R27, 0xfffffffb, RZ, 0xc0, !PT ;  /* 0xfffffffb1b1b7812 */ /* 0x000fd600078ec0ff */
[----:B------:R-:W-:-:S04]  /*e2f0*/  @P2 LOP3.LUT R27, R27, 0x4, RZ, 0xfc, !PT ;  /* 0x000000041b1b2812 */ /* 0x000fc800078efcff */
[----:B------:R-:W-:Y:S01]  /*e300*/  LOP3.LUT R27, R27, 0xfffffffd, RZ, 0xc0, !PT ;  /* 0xfffffffd1b1b7812 */ /* 0x000fe200078ec0ff */
[----:B------:R-:W-:Y:S01]  /*e310*/  UMOV UR5, 0xffffffff ;  /* 0xffffffff00057882 */ /* 0x000fe20000000000 */
[-C--:B----4-:R-:W-:Y:S01]  /*e320*/  @!P0 IMAD.WIDE.U32 R6, R33, R4.reuse, R2 ;  /* 0x0000000421068225 */ /* 0x090fe200078e0002 */
[----:B------:R-:W-:Y:S01]  /*e330*/  SHF.R.S32.HI R37, RZ, 0x1f, R33 ;  /* 0x0000001fff257819 */ /* 0x000fe20000011421 */
[----:B------:R-:W0:Y:S04]  /*e340*/  @!P0 LDC.64 R2, c[0x0][0x418] ;  /* 0x00010600ff028b82 */ /* 0x000e280000000a00 */
[----:B------:R-:W-:Y:S02]  /*e350*/  @!P0 IMAD R9, R37, R4, RZ ;  /* 0x0000000425098224 */ /* 0x000fe400078e02ff */
[----:B------:R-:W-:-:S02]  /*e360*/  IMAD.MOV.U32 R4, RZ, RZ, RZ ;  /* 0x000000ffff047224 */ /* 0x000fc400078e00ff */
[----:B------:R-:W-:-:S04]  /*e370*/  @!P0 IMAD R5, R33, R5, R9 ;  /* 0x0000000521058224 */ /* 0x000fc800078e0209 */
[----:B------:R-:W-:Y:S01]  /*e380*/  @!P0 IMAD.IADD R5, R7, 0x1, R5 ;  /* 0x0000000107058824 */ /* 0x000fe200078e0205 */
[----:B0-----:R-:W-:-:S04]  /*e390*/  @!P0 LEA R2, P1, R6, R2, 0x2 ;  /* 0x0000000206028211 */ /* 0x001fc800078210ff */
[----:B------:R-:W-:-:S05]  /*e3a0*/  @!P0 LEA.HI.X R3, R6, R3, R5, 0x2, P1 ;  /* 0x0000000306038211 */ /* 0x000fca00008f1405 */
[----:B------:R0:W5:Y:S01]  /*e3b0*/  @!P0 LDG.E R4, desc[UR52][R2.64] ;  /* 0x0000003402048981 */ /* 0x000162000c1e1900 */
[----:B------:R-:W-:-:S13]  /*e3c0*/  ISETP.GE.AND P0, PT, R30, UR4, PT ;  /* 0x000000041e007c0c */ /* 0x000fda000bf06270 */
[----:B------:R-:W-:Y:S02]  /*e3d0*/  @P0 LOP3.LUT R27, R27, 0x2, RZ, 0xfc, !PT ;  /* 0x000000021b1b0812 */ /* 0x000fe400078efcff */
[----:B------:R-:W-:Y:S02]  /*e3e0*/  ISETP.GE.AND P0, PT, R29, UR4, PT ;  /* 0x000000041d007c0c */ /* 0x000fe4000bf06270 */
[----:B------:R-:W-:-:S11]  /*e3f0*/  LOP3.LUT R27, R27, 0xfffffffe, RZ, 0xc0, !PT ;  /* 0xfffffffe1b1b7812 */ /* 0x000fd600078ec0ff */
[----:B------:R-:W-:Y:S01]  /*e400*/  @P0 LOP3.LUT R27, R27, 0x1, RZ, 0xfc, !PT ;  /* 0x000000011b1b0812 */ /* 0x000fe200078efcff */
[----:B0-----:R-:W-:Y:S06]  /*e410*/  BRA.DIV UR5, `(.L_x_9184) ;  /* 0x0000004205707947 */ /* 0x001fec000b800000 */
.L_x_9252:
[----:B------:R-:W-:Y:S01]  /*e420*/  SHF.R.S32.HI R32, RZ, 0x1f, R18 ;  /* 0x0000001fff207819 */ /* 0x000fe20000011412 */
[----:B------:R-:W-:Y:S06]  /*e430*/  @!P2 BRA `(.L_x_9185) ;  /* 0x000000000004a947 */ /* 0x000fec0003800000 */
[----:B------:R-:W-:Y:S01]  /*e440*/  BPT.TRAP 0x1 ;  /* 0x000000040000795c */ /* 0x000fe20000300000 */
.L_x_9185:
        /* <DEDUP_REMOVED lines=25> */
.L_x_9253:
[----:B------:R-:W-:Y:S05]  /*e5e0*/  BSYNC B0 ;  /* 0x0000000000007941 */ /* 0x000fea0003800000 */
.L_x_9186:
[----:B------:R-:W1:Y:S01]  /*e5f0*/  S2R R9, SR_TID.X ;  /* 0x0000000000097919 */ /* 0x000e620000002100 */
[----:B------:R-:W-:Y:S01]  /*e600*/  ULDC.64 UR4, c[0x0][0x300] ;  /* 0x0000c00000047ab9 */ /* 0x000fe20000000a00 */
[----:B------:R-:W-:Y:S01]  /*e610*/  LOP3.LUT P3, RZ, R27, 0x2, RZ, 0xc0, !PT ;  /* 0x000000021bff7812 */ /* 0x000fe2000786c0ff */
        /* <DEDUP_REMOVED lines=29> */
[----:B-1----:R-:W-:Y:S02]  /*e7f0*/  @P0 IADD3.X R2, RZ, R2, RZ, P1, !PT ;  /* 0x00000002ff020210 */ /* 0x002fe40000ffe4ff */
[----:B------:R-:W-:Y:S02]  /*e800*/  ISETP.GE.AND P1, PT, R6, 0x11, PT ;  /* 0x000000110600780c */ /* 0x000fe40003f26270 */
        /* <DEDUP_REMOVED lines=73> */
.L_x_9271:
        /* <DEDUP_REMOVED lines=11> */
.L_x_9189:
        /* <DEDUP_REMOVED lines=11> */
.L_x_9190:
[----:B0-----:R0:W5:Y:S01]  /*ee00*/  LDL.LU R4, [R1+0x10] ;  /* 0x0000100001047983 */ /* 0x0011620000300800 */
[----:B------:R0:W-:Y:S03]  /*ee10*/  SYNCS.ARRIVE.TRANS64.A1T0 RZ, [R7+URZ+0x28830], RZ ;  /* 0x028830ff07ff79a7 */ /* 0x0001e6000810003f */
[----:B-1----:R0:W5:Y:S02]  /*ee20*/  LDL.LU R3, [R1+0x4] ;  /* 0x0000040001037983 */ /* 0x0021640000300800 */
[----:B------:R-:W-:Y:S05]  /*ee30*/  WARPSYNC.ALL ;  /* 0x0000000000007948 */ /* 0x000fea0003800000 */
[----:B------:R-:W-:Y:S01]  /*ee40*/  ULDC.64 UR4, c[0x0][0x298] ;  /* 0x0000a60000047ab9 */ /* 0x000fe20000000a00 */
[----:B------:R-:W-:Y:S01]  /*ee50*/  BAR.SYNC.DEFER_BLOCKING 0x8, 0x180 ;  /* 0x0206000000007b1d */ /* 0x000fe20000010000 */
[----:B------:R-:W-:Y:S01]  /*ee60*/  LOP3.LUT P0, RZ, R27, 0x10, RZ, 0xc0, !PT ;  /* 0x000000101bff7812 */ /* 0x000fe2000780c0ff */
[----:B------:R-:W-:-:S03]  /*ee70*/  VIADD R2, R22, 0x10400 ;  /* 0x0001040016027836 */ /* 0x000fc60000000000 */
[----:B------:R-:W-:Y:S01]  /*ee80*/  SEL R31, R31, RZ, !P0 ;  /* 0x000000ff1f1f7207 */ /* 0x000fe20004000000 */
[----:B------:R-:W-:Y:S01]  /*ee90*/  BSSY B6, `(.L_x_9191) ;  /* 0x000001c000067945 */ /* 0x000fe20003800000 */
[----:B-----5:R-:W-:Y:S02]  /*eea0*/  SEL R4, R4, RZ, !P0 ;  /* 0x000000ff04047207 */ /* 0x020fe40004000000 */
[----:B------:R-:W-:Y:S02]  /*eeb0*/  LOP3.LUT P0, RZ, R2, 0x3ff, RZ, 0xc0, !PT ;  /* 0x000003ff02ff7812 */ /* 0x000fe4000780c0ff */
[----:B------:R-:W-:Y:S01]  /*eec0*/  SHF.R.S32.HI R0, RZ, 0x1f, R3 ;  /* 0x0000001fff007819 */ /* 0x000fe20000011403 */
[----:B------:R1:W-:Y:S04]  /*eed0*/  STL [R1+0x1c], R4 ;  /* 0x00001c0401007387 */ /* 0x0003e80000100800 */
[----:B------:R-:W-:-:S04]  /*eee0*/  IMAD R0, R0, UR4, RZ ;  /* 0x0000000400007c24 */ /* 0x000fc8000f8e02ff */
[C---:B------:R-:W-:Y:S02]  /*eef0*/  IMAD R0, R3.reuse, UR5, R0 ;  /* 0x0000000503007c24 */ /* 0x040fe4000f8e0200 */
[----:B------:R-:W-:-:S05]  /*ef00*/  IMAD.WIDE.U32 R2, R3, UR4, RZ ;  /* 0x0000000403027c25 */ /* 0x000fca000f8e00ff */
[----:B------:R-:W-:Y:S01]  /*ef10*/  IADD3 R0, R3, R0, RZ ;  /* 0x0000000003007210 */ /* 0x000fe20007ffe0ff */
[----:B------:R1:W-:Y:S04]  /*ef20*/  STL.64 [R1+0x10], R2 ;  /* 0x0000100201007387 */ /* 0x0003e80000100a00 */
[----:B------:R1:W-:Y:S01]  /*ef30*/  STL [R1+0x4], R0 ;  /* 0x0000040001007387 */ /* 0x0003e20000100800 */
[----:B------:R-:W-:Y:S05]  /*ef40*/  @!P0 BRA `(.L_x_9192) ;  /* 0x0000000000408947 */ /* 0x000fea0003800000 */
[----:B-1----:R-:W-:Y:S01]  /*ef50*/  MOV R2, 0x0 ;  /* 0x0000000000027802 */ /* 0x002fe20000000f00 */
        /* <DEDUP_REMOVED lines=8> */
[----:B0-----:R-:W-:-:S02]  /*efe0*/  IMAD.U32 R7, RZ, RZ, UR7 ;  /* 0x00000007ff077e24 */ /* 0x001fc4000f8e00ff */
[----:B------:R-:W-:Y:S02]  /*eff0*/  IMAD.U32 R10, RZ, RZ, UR8 ;  /* 0x00000008ff0a7e24 */ /* 0x000fe4000f8e00ff */
[----:B------:R-:W-:Y:S02]  /*f000*/  IMAD.MOV.U32 R8, RZ, RZ, 0x70 ;  /* 0x00000070ff087424 */ /* 0x000fe400078e00ff */
[----:B------:R-:W-:Y:S02]  /*f010*/  IMAD.MOV.U32 R12, RZ, RZ, 0x1 ;  /* 0x00000001ff0c7424 */ /* 0x000fe400078e00ff */
[----:B------:R-:W-:-:S07]  /*f020*/  IMAD.MOV.U32 R13, RZ, RZ, RZ ;  /* 0x000000ffff0d7224 */ /* 0x000fce00078e00ff */
[----:B------:R-:W-:-:S07]  /*f030*/  LEPC R20, `(.L_x_9192) ;  /* 0x000000001014794e */ /* 0x000fce0000000000 */
[----:B-1----:R-:W-:Y:S05]  /*f040*/  CALL.ABS.NOINC R2 ;  /* 0x0000000002007343 */ /* 0x002fea0003c00000 */
.L_x_9192:
[----:B------:R-:W-:Y:S05]  /*f050*/  BSYNC B6 ;  /* 0x0000000000067941 */ /* 0x000fea0003800000 */
.L_x_9191:
[----:B------:R-:W2:Y:S01]  /*f060*/  LDL.LU R21, [R1+0x1c] ;  /* 0x00001c0001157983 */ /* 0x000ea20000300800 */
[----:B-1----:R-:W1:Y:S01]  /*f070*/  LDC R4, c[0x0][0x448] ;  /* 0x00011200ff047b82 */ /* 0x002e620000000800 */
[----:B------:R-:W-:Y:S02]  /*f080*/  ULDC.64 UR4, c[0x0][0x2d8] ;  /* 0x0000b60000047ab9 */ /* 0x000fe40000000a00 */
[----:B------:R-:W3:Y:S04]  /*f090*/  LDL.LU R20, [R1+0x4] ;  /* 0x0000040001147983 */ /* 0x000ee80000300800 */
[----:B------:R-:W3:Y:S01]  /*f0a0*/  LDL.LU.64 R2, [R1+0x10] ;  /* 0x0000100001027983 */ /* 0x000ee20000300a00 */
[----:B------:R-:W-:-:S03]  /*f0b0*/  IMAD R0, R32, UR4, RZ ;  /* 0x0000000420007c24 */ /* 0x000fc6000f8e02ff */
[----:B------:R4:W5:Y:S01]  /*f0c0*/  LDL R10, [R1+0x8] ;  /* 0x00000800010a7983 */ /* 0x0009620000100800 */
[----:B------:R-:W-:-:S03]  /*f0d0*/  IMAD R5, R18, UR5, R0 ;  /* 0x0000000512057c24 */ /* 0x000fc6000f8e0200 */
[----:B------:R4:W5:Y:S01]  /*f0e0*/  LDL R8, [R1] ;  /* 0x0000000001087983 */ /* 0x0009620000100800 */
[----:B-1----:R-:W-:-:S13]  /*f0f0*/  ISETP.NE.AND P6, PT, R4, 0x1, PT ;  /* 0x000000010400780c */ /* 0x002fda0003fc5270 */
[----:B------:R-:W1:Y:S01]  /*f100*/  @P6 LDC R4, c[0x0][0x450] ;  /* 0x00011400ff046b82 */ /* 0x000e620000000800 */
[----:B---3--:R-:W-:Y:S02]  /*f110*/  IMAD.MOV.U32 R3, RZ, RZ, R20 ;  /* 0x000000ffff037224 */ /* 0x008fe400078e0014 */
[----:B------:R-:W3:Y:S01]  /*f120*/  S2R R20, SR_TID.X ;  /* 0x0000000000147919 */ /* 0x000ee20000002100 */
[----:B------:R-:W-:Y:S01]  /*f130*/  IMAD.WIDE.U32 R2, R18, UR4, R2 ;  /* 0x0000000412027c25 */ /* 0x000fe2000f8e0002 */
[----:B------:R-:W-:-:S03]  /*f140*/  ULDC.64 UR4, c[0x0][0x2e0] ;  /* 0x0000b80000047ab9 */ /* 0x000fc60000000a00 */
[----:B--2---:R-:W-:Y:S02]  /*f150*/  IMAD R0, R21, UR4, RZ ;  /* 0x0000000415007c24 */ /* 0x004fe4000f8e02ff */
[----:B------:R-:W2:Y:S01]  /*f160*/  S2R R21, SR_TID.X ;  /* 0x0000000000157919 */ /* 0x000ea20000002100 */
[----:B------:R-:W-:Y:S02]  /*f170*/  IMAD.IADD R3, R3, 0x1, R5 ;  /* 0x0000000103037824 */ /* 0x000fe400078e0205 */
[----:B------:R-:W0:Y:S01]  /*f180*/  @P6 LDC R5, c[0x0][0x44c] ;  /* 0x00011300ff056b82 */ /* 0x000e220000000800 */
[C---:B------:R-:W-:Y:S02]  /*f190*/  IMAD R0, R31.reuse, UR5, R0 ;  /* 0x000000051f007c24 */ /* 0x040fe4000f8e0200 */
[----:B------:R-:W-:Y:S01]  /*f1a0*/  IMAD.WIDE.U32 R2, R31, UR4, R2 ;  /* 0x000000041f027c25 */ /* 0x000fe2000f8e0002 */
[----:B------:R-:W-:-:S03]  /*f1b0*/  ULDC.64 UR4, c[0x0][0x2d0] ;  /* 0x0000b40000047ab9 */ /* 0x000fc60000000a00 */
[----:B------:R-:W-:Y:S01]  /*f1c0*/  IMAD.IADD R3, R3, 0x1, R0 ;  /* 0x0000000103037824 */ /* 0x000fe200078e0200 */
[----:B---3--:R-:W-:-:S04]  /*f1d0*/  LOP3.LUT R20, R20, 0x7f, RZ, 0xc0, !PT ;  /* 0x0000007f14147812 */ /* 0x008fc800078ec0ff */
[----:B------:R-:W-:Y:S02]  /*f1e0*/  SHF.R.U32.HI R20, RZ, 0x3, R20 ;  /* 0x00000003ff147819 */ /* 0x000fe40000011614 */
[----:B--2---:R-:W-:-:S04]  /*f1f0*/  SHF.L.U32 R21, R21, 0x4, RZ ;  /* 0x0000000415157819 */ /* 0x004fc800000006ff */
[----:B------:R-:W-:-:S04]  /*f200*/  LOP3.LUT R21, R21, 0x70, RZ, 0xc0, !PT ;  /* 0x0000007015157812 */ /* 0x000fc800078ec0ff */
[----:B------:R-:W-:-:S05]  /*f210*/  LOP3.LUT R20, R20, R21, RZ, 0xfc, !PT ;  /* 0x0000001514147212 */ /* 0x000fca00078efcff */
[----:B------:R-:W-:-:S04]  /*f220*/  IMAD R0, R17, 0x80, R20 ;  /* 0x0000008011007824 */ /* 0x000fc800078e0214 */
[----:B0-----:R-:W-:-:S04]  /*f230*/  @P6 IMAD.HI.U32 R5, R0, R5, RZ ;  /* 0x0000000500056227 */ /* 0x001fc800078e00ff */
[----:B------:R-:W-:Y:S01]  /*f240*/  IMAD.MOV.U32 R6, RZ, RZ, R0 ;  /* 0x000000ffff067224 */ /* 0x000fe200078e0000 */
[----:B-1----:R-:W-:Y:S02]  /*f250*/  @P6 SHF.R.U32.HI R6, RZ, R4, R5 ;  /* 0x00000004ff066219 */ /* 0x002fe40000011605 */
        /* <DEDUP_REMOVED lines=16> */
[----:B------:R-:W-:Y:S01]  /*f360*/  ULDC UR4, c[0x0][0x2b8] ;  /* 0x0000ae0000047ab9 */ /* 0x000fe20000000800 */
[----:B------:R-:W-:Y:S02]  /*f370*/  IADD3 R3, R3, R6, RZ ;  /* 0x0000000603037210 */ /* 0x000fe40007ffe0ff */
        /* <DEDUP_REMOVED lines=28> */
[----:B------:R1:W-:Y:S01]  /*f540*/  @!P2 LDGSTS.E.BYPASS.LTC128B.128 [R8+0x14c00], desc[UR52][R2.64+0x80], !P1 ;  /* 0x14c000800208afae */ /* 0x0003e2000c901d74 */
[----:B------:R-:W-:Y:S02]  /*f550*/  ISETP.GE.AND P2, PT, R6, R5, PT ;  /* 0x000000050600720c */ /* 0x000fe40003f46270 */
        /* <DEDUP_REMOVED lines=49> */
.L_x_9288:
        /* <DEDUP_REMOVED lines=11> */
.L_x_9195:
[----:B------:R-:W-:Y:S05]  /*f920*/  BSYNC B0 ;  /* 0x0000000000007941 */ /* 0x000fea0003800000 */
.L_x_9194:
[----:B------:R-:W-:Y:S01]  /*f930*/  NOP ;  /* 0x0000000000007918 */ /* 0x000fe20000000000 */
[----:B------:R-:W-:-:S13]  /*f940*/  PLOP3.LUT P0, PT, PT, PT, PT, 0x80, 0x0 ;  /* 0x000000000000781c */ /* 0x000fda0003f0f070 */
.L_x_9196:
        /* <DEDUP_REMOVED lines=14> */
[----:B0-----:R-:W3:Y:S01]  /*fa30*/  LDL R2, [R1+0xc] ;  /* 0x00000c0001027983 */ /* 0x001ee20000100800 */
[----:B------:R0:W-:Y:S01]  /*fa40*/  SYNCS.ARRIVE.TRANS64.A1T0 RZ, [R22+URZ+0x28800], RZ ;  /* 0x028800ff16ff79a7 */ /* 0x0001e2000810003f */
[----:B------:R-:W-:Y:S01]  /*fa50*/  BSSY B0, `(.L_x_9197) ;  /* 0x0000004000007945 */ /* 0x000fe20003800000 */
[----:B------:R-:W1:Y:S01]  /*fa60*/  SYNCS.PHASECHK.TRANS64.TRYWAIT P1, [R22+URZ+0x28820], R3 ;  /* 0x02882003160075a7 */ /* 0x000e62000802017f */
[----:B---3--:R-:W-:Y:S02]  /*fa70*/  ISETP.GE.AND P0, PT, R2, 0x2, PT ;  /* 0x000000020200780c */ /* 0x008fe40003f06270 */
[----:B01----:R-:W-:Y:S11]  /*fa80*/  @!P1 BRA `(.L_x_9198) ;  /* 0x0000004000749947 */ /* 0x003ff60003800000 */
.L_x_9289:
[----:B------:R-:W-:Y:S05]  /*fa90*/  BSYNC B0 ;  /* 0x0000000000007941 */ /* 0x000fea0003800000 */
.L_x_9197:
        /* <DEDUP_REMOVED lines=8> */
[----:B------:R-:W-:Y:S02]  /*fb20*/  IMAD.MOV.U32 R31, RZ, RZ, R26 ;  /* 0x000000ffff1f7224 */ /* 0x000fe400078e001a */
[----:B---3--:R-:W-:-:S10]  /*fb30*/  VIADD R6, R0, 0xfffffffe ;  /* 0xfffffffe00067836 */ /* 0x008fd40000000000 */
.L_x_9213:
[----:B0-----:R-:W0:Y:S01]  /*fb40*/  S2R R3, SR_TID.X ;  /* 0x0000000000037919 */ /* 0x001e220000002100 */
[----:B------:R-:W1:Y:S01]  /*fb50*/  LDC R4, c[0x0][0x430] ;  /* 0x00010c00ff047b82 */ /* 0x000e620000000800 */
[----:B------:R-:W-:Y:S05]  /*fb60*/  YIELD ;  /* 0x0000000000007946 */ /* 0x000fea0003800000 */
[----:B------:R-:W-:Y:S01]  /*fb70*/  ULDC.64 UR4, c[0x0][0x428] ;  /* 0x00010a0000047ab9 */ /* 0x000fe20000000a00 */
[----:B------:R-:W-:Y:S01]  /*fb80*/  VIADD R25, R10, 0x1 ;  /* 0x000000010a197836 */ /* 0x000fe20000000000 */
[----:B-1----:R-:W-:Y:S02]  /*fb90*/  ISETP.NE.AND P0, PT, R4, 0x1, PT ;  /* 0x000000010400780c */ /* 0x002fe40003f05270 */
[----:B0-----:R-:W-:-:S02]  /*fba0*/  LOP3.LUT R0, R3, 0x7f, RZ, 0xc0, !PT ;  /* 0x0000007f03007812 */ /* 0x001fc400078ec0ff */
[----:B------:R-:W-:Y:S02]  /*fbb0*/  SHF.L.U32 R4, R3, 0x4, RZ ;  /* 0x0000000403047819 */ /* 0x000fe400000006ff */
[----:B------:R-:W-:-:S07]  /*fbc0*/  SHF.R.U32.HI R5, RZ, 0x3, R0 ;  /* 0x00000003ff057819 */ /* 0x000fce0000011600 */
[----:B------:R-:W0:Y:S01]  /*fbd0*/  @P0 LDC R0, c[0x0][0x434] ;  /* 0x00010d00ff000b82 */ /* 0x000e220000000800 */
[----:B------:R-:W-:Y:S01]  /*fbe0*/  LOP3.LUT R4, R4, 0x70, RZ, 0xc0, !PT ;  /* 0x0000007004047812 */ /* 0x000fe200078ec0ff */
[----:B------:R-:W-:-:S06]  /*fbf0*/  IMAD R7, R6, 0x80, R5 ;  /* 0x0000008006077824 */ /* 0x000fcc00078e0205 */
[----:B------:R-:W1:Y:S01]  /*fc00*/  @P0 LDC R3, c[0x0][0x438] ;  /* 0x00010e00ff030b82 */ /* 0x000e620000000800 */
[----:B------:R-:W-:-:S05]  /*fc10*/  IADD3 R7, R4, R7, R36 ;  /* 0x0000000704077210 */ /* 0x000fca0007ffe024 */
        /* <DEDUP_REMOVED lines=26> */
.L_x_9201:
[----:B------:R-:W-:Y:S01]  /*fdc0*/  IMAD R6, R25, 0x8, R22 ;  /* 0x0000000819067824 */ /* 0x000fe200078e0216 */
[----:B------:R-:W-:Y:S01]  /*fdd0*/  SHF.L.U32 R3, R28, 0x1f, RZ ;  /* 0x0000001f1c037819 */ /* 0x000fe200000006ff */
[----:B------:R-:W-:Y:S03]  /*fde0*/  BSSY B1, `(.L_x_9202) ;  /* 0x0000003000017945 */ /* 0x000fe60003800000 */
[----:B------:R-:W0:Y:S02]  /*fdf0*/  SYNCS.PHASECHK.TRANS64.TRYWAIT P0, [R6+URZ+0x28840], R3 ;  /* 0x02884003060075a7 */ /* 0x000e24000800017f */
[----:B0-----:R-:W-:Y:S05]  /*fe00*/  @!P0 BRA `(.L_x_9203) ;  /* 0x0000003c00a88947 */ /* 0x001fea0003800000 */
.L_x_9290:
[----:B------:R-:W-:Y:S05]  /*fe10*/  BSYNC B1 ;  /* 0x0000000000017941 */ /* 0x000fea0003800000 */
.L_x_9202:
        /* <DEDUP_REMOVED lines=71> */
.L_x_9308:
        /* <DEDUP_REMOVED lines=9> */
.L_x_9205:
[----:B------:R-:W-:Y:S02]  /*10320*/  PLOP3.LUT P3, PT, P3, P0, PT, 0xa2, 0x0 ;  /* 0x000000000000781c */ /* 0x000fe40001f61472 */
[----:B------:R-:W-:-:S08]  /*10330*/  @P0 R2UR P3, UR4, R6 ;  /* 0x00000000060402ca */ /* 0x000fd00000060000 */
[----:B------:R-:W-:-:S05]  /*10340*/  @P0 PLOP3.LUT P0, PT, P3, PT, PT, 0x80, 0x0 ;  /* 0x000000000000081c */ /* 0x000fca0001f0f070 */
[----:B------:R-:W-:Y:S01]  /*10350*/  @!P3 SYNCS.ARRIVE.TRANS64.RED.A0T1 RZ, [UR4+0x28830], RZ ;  /* 0x028830ffffffb9a7 */ /* 0x000fe20008200404 */
[----:B------:R-:W-:Y:S07]  /*10360*/  @!P3 ARRIVES.LDGSTSBAR.64.TRANSCNT [UR4+0x28830] ;  /* 0x02883000ff00b9b0 */ /* 0x000fee0008000a84 */
[----:B------:R-:W-:Y:S05]  /*10370*/  @P0 BRA.U.ANY `(.L_x_9205) ;  /* 0xfffffffd00e80947 */ /* 0x000fea000393ffff */
[----:B------:R-:W-:Y:S01]  /*10380*/  NOP ;  /* 0x0000000000007918 */ /* 0x000fe20000000000 */
[----:B-1----:R-:W-:-:S04]  /*10390*/  MOV R2, UR36 ;  /* 0x0000002400027c02 */ /* 0x002fc80008000f00 */
[----:B------:R-:W-:-:S13]  /*103a0*/  ISETP.NE.AND P4, PT, R2, 0x3, PT ;  /* 0x000000030200780c */ /* 0x000fda0003f85270 */
[----:B------:R-:W-:Y:S05]  /*103b0*/  @!P4 BRA `(.L_x_9206) ;  /* 0x000000000004c947 */ /* 0x000fea0003800000 */
[----:B------:R-:W-:Y:S01]  /*103c0*/  BPT.TRAP 0x1 ;  /* 0x000000040000795c */ /* 0x000fe20000300000 */
.L_x_9206:
[----:B------:R1:W-:Y:S01]  /*103d0*/  SYNCS.ARRIVE.TRANS64.A1T0 RZ, [R6+URZ+0x28830], RZ ;  /* 0x028830ff06ff79a7 */ /* 0x0003e2000810003f */
[----:B------:R-:W-:Y:S05]  /*103e0*/  @!P4 BRA `(.L_x_9207) ;  /* 0x000000000004c947 */ /* 0x000fea0003800000 */
[----:B------:R-:W-:Y:S01]  /*103f0*/  BPT.TRAP 0x1 ;  /* 0x000000040000795c */ /* 0x000fe20000300000 */
.L_x_9207:
[----:B------:R-:W-:Y:S01]  /*10400*/  SHF.L.U32 R2, R17, 0x1f, RZ ;  /* 0x0000001f11027819 */ /* 0x000fe200000006ff */
[----:B-1----:R-:W-:Y:S01]  /*10410*/  IMAD R6, R10, 0x8, R22 ;  /* 0x000000080a067824 */ /* 0x002fe200078e0216 */
[----:B------:R-:W-:Y:S01]  /*10420*/  BSSY B1, `(.L_x_9208) ;  /* 0x0000004000017945 */ /* 0x000fe20003800000 */
[----:B------:R-:W-:Y:S02]  /*10430*/  IMAD R8, R31, -0x80, R35 ;  /* 0xffffff801f087824 */ /* 0x000fe400078e0223 */
[----:B------:R-:W1:Y:S02]  /*10440*/  SYNCS.PHASECHK.TRANS64.TRYWAIT P0, [R6+URZ+0x28860], R2 ;  /* 0x02886002060075a7 */ /* 0x000e64000800017f */
[----:B-1----:R-:W-:Y:S05]  /*10450*/  @!P0 BRA `(.L_x_9209) ;  /* 0x0000004000748947 */ /* 0x002fea0003800000 */
.L_x_9309:
[----:B------:R-:W-:Y:S05]  /*10460*/  BSYNC B1 ;  /* 0x0000000000017941 */ /* 0x000fea0003800000 */
.L_x_9208:
[----:B------:R-:W3:Y:S01]  /*10470*/  S2R R3, SR_TID.X ;  /* 0x0000000000037919 */ /* 0x000ee20000002100 */
[----:B------:R-:W-:Y:S01]  /*10480*/  UMOV UR4, 0xffffffff ;  /* 0xffffffff00047882 */ /* 0x000fe20000000000 */
        /* <DEDUP_REMOVED lines=64> */
.L_x_9327:
[----:B01----:R-:W-:Y:S01]  /*10890*/  IADD3 R2, P0, R14, R5, RZ ;  /* 0x000000050e027210 */ /* 0x003fe20007f1e0ff */
        /* <DEDUP_REMOVED lines=28> */
.L_x_9211:
        /* <DEDUP_REMOVED lines=11> */
.L_x_9212:
[C---:B------:R-:W-:Y:S01]  /*10b10*/  ISETP.GT.AND P0, PT, R26.reuse, RZ, PT ;  /* 0x000000ff1a00720c */ /* 0x040fe20003f04270 */
[----:B------:R0:W-:Y:S01]  /*10b20*/  SYNCS.ARRIVE.TRANS64.A1T0 RZ, [R6+URZ+0x28850], RZ ;  /* 0x028850ff06ff79a7 */ /* 0x0001e2000810003f */
[----:B------:R-:W-:Y:S01]  /*10b30*/  MOV R17, R28 ;  /* 0x0000001c00117202 */ /* 0x000fe20000000f00 */
[----:B------:R-:W-:Y:S02]  /*10b40*/  IMAD.MOV.U32 R10, RZ, RZ, R25 ;  /* 0x000000ffff0a7224 */ /* 0x000fe400078e0019 */
[----:B------:R-:W-:Y:S02]  /*10b50*/  IMAD.MOV.U32 R31, RZ, RZ, R26 ;  /* 0x000000ffff1f7224 */ /* 0x000fe400078e001a */
[----:B0-----:R-:W-:-:S06]  /*10b60*/  VIADD R6, R26, 0xffffffff ;  /* 0xffffffff1a067836 */ /* 0x001fcc0000000000 */
[----:B------:R-:W-:Y:S05]  /*10b70*/  @P0 BRA `(.L_x_9213) ;  /* 0xffffffec00f00947 */ /* 0x000fea000383ffff */
.L_x_9200:
[----:B------:R-:W-:Y:S05]  /*10b80*/  BSYNC B0 ;  /* 0x0000000000007941 */ /* 0x000fea0003800000 */
.L_x_9199:
        /* <DEDUP_REMOVED lines=17> */
.L_x_9215:
[----:B------:R-:W-:Y:S05]  /*10ca0*/  BSYNC B0 ;  /* 0x0000000000007941 */ /* 0x000fea0003800000 */
.L_x_9214:
[----:B------:R-:W-:-:S05]  /*10cb0*/  IMAD.U32 R0, RZ, RZ, UR36 ;  /* 0x00000024ff007e24 */ /* 0x000fca000f8e00ff */
[----:B------:R-:W-:-:S13]  /*10cc0*/  ISETP.NE.AND P0, PT, R0, 0x3, PT ;  /* 0x000000030000780c */ /* 0x000fda0003f05270 */
[----:B------:R-:W-:Y:S05]  /*10cd0*/  @!P0 BRA `(.L_x_9216) ;  /* 0x0000000000048947 */ /* 0x000fea0003800000 */
[----:B------:R-:W-:Y:S01]  /*10ce0*/  BPT.TRAP 0x1 ;  /* 0x000000040000795c */ /* 0x000fe20000300000 */
.L_x_9216:
[----:B------:R-:W-:Y:S01]  /*10cf0*/  IMAD R0, R25, 0x8, R22 ;  /* 0x0000000819007824 */ /* 0x000fe200078e0216 */
[----:B0-----:R-:W-:Y:S01]  /*10d00*/  SHF.L.U32 R3, R28, 0x1f, RZ ;  /* 0x0000001f1c037819 */ /* 0x001fe200000006ff */
[----:B------:R-:W-:Y:S01]  /*10d10*/  BSSY B0, `(.L_x_9217) ;  /* 0x0000004000007945 */ /* 0x000fe20003800000 */
[----:B------:R-:W-:Y:S02]  /*10d20*/  IMAD R6, R26, -0x80, R35 ;  /* 0xffffff801a067824 */ /* 0x000fe400078e0223 */
[----:B------:R-:W0:Y:S02]  /*10d30*/  SYNCS.PHASECHK.TRANS64.TRYWAIT P0, [R0+URZ+0x28860], R3 ;  /* 0x02886003000075a7 */ /* 0x000e24000800017f */
[----:B0-----:R-:W-:Y:S05]  /*10d40*/  @!P0 BRA `(.L_x_9218) ;  /* 0x0000004000d48947 */ /* 0x001fea0003800000 */
.L_x_9328:
[----:B------:R-:W-:Y:S05]  /*10d50*/  BSYNC B0 ;  /* 0x0000000000007941 */ /* 0x000fea0003800000 */
.L_x_9217:
[----:B------:R-:W1:Y:S01]  /*10d60*/  S2R R2, SR_TID.X ;  /* 0x0000000000027919 */ /* 0x000e620000002100 */
[----:B------:R-:W-:Y:S01]  /*10d70*/  UMOV UR4, 0xffffffff ;  /* 0xffffffff00047882 */ /* 0x000fe20000000000 */
[----:B------:R-:W-:Y:S02]  /*10d80*/  LEA R9, R25, R34, 0xe ;  /* 0x0000002219097211 */ /* 0x000fe400078e70ff */
        /* <DEDUP_REMOVED lines=40> */
[----:B------:R-:W0:Y:S02]  /*11010*/  SHFL.IDX PT, R14, R23, 0x5, 0x181f ;  /* 0x00b81f00170e7f89 */ /* 0x000e2400000e0000 */
[----:B------:R-:W-:Y:S02]  /*11020*/  IADD3.X R3, RZ, R7, RZ, P4, !PT ;  /* 0x00000007ff037210 */ /* 0x000fe400027fe4ff */
        /* <DEDUP_REMOVED lines=25> */
.L_x_9346:
        /* <DEDUP_REMOVED lines=11> */
.L_x_9220:
        /* <DEDUP_REMOVED lines=11> */
.L_x_9221:
[----:B------:R0:W-:Y:S01]  /*11320*/  SYNCS.ARRIVE.TRANS64.A1T0 RZ, [R0+URZ+0x28850], RZ ;  /* 0x028850ff00ff79a7 */ /* 0x0001e2000810003f */
[----:B------:R-:W-:-:S04]  /*11330*/  IADD3 R25, R25, 0x1, RZ ;  /* 0x0000000119197810 */ /* 0x000fc80007ffe0ff */
[----:B------:R-:W-:-:S04]  /*11340*/  ISETP.NE.AND P0, PT, R25, 0x2, PT ;  /* 0x000000021900780c */ /* 0x000fc80003f05270 */
[----:B------:R-:W-:Y:S02]  /*11350*/  SEL R3, RZ, 0x1, P0 ;  /* 0x00000001ff037807 */ /* 0x000fe40000000000 */
[----:B------:R-:W-:Y:S02]  /*11360*/  SEL R25, R25, RZ, P0 ;  /* 0x000000ff19197207 */ /* 0x000fe40000000000 */
[----:B0-----:R-:W-:-:S07]  /*11370*/  LOP3.LUT R28, R28, R3, RZ, 0x3c, !PT ;  /* 0x000000031c1c7212 */ /* 0x001fce00078e3cff */
.L_x_9178:
[----:B------:R-:W-:Y:S05]  /*11380*/  BSYNC B7 ;  /* 0x0000000000077941 */ /* 0x000fea0003800000 */
.L_x_9176:
        /* <DEDUP_REMOVED lines=11> */
.L_x_9222:
        /* <DEDUP_REMOVED lines=36> */
.L_x_9356:
[----:B------:R-:W-:Y:S02]  /*11680*/  ULDC UR4, c[0x0][0xc38] ;  /* 0x00030e0000047ab9 */ /* 0x000fe40000000800 */
[----:B------:R-:W-:-:S04]  /*11690*/  IMAD.U32 R7, RZ, RZ, UR4 ;  /* 0x00000004ff077e24 */ /* 0x000fc8000f8e00ff */
[----:B-1----:R-:W-:-:S04]  /*116a0*/  IMAD R3, R14, R7, RZ ;  /* 0x000000070e037224 */ /* 0x002fc800078e02ff */
[----:B------:R-:W-:-:S05]  /*116b0*/  IMAD.IADD R8, R0, 0x1, R3 ;  /* 0x0000000100087824 */ /* 0x000fca00078e0203 */
[----:B------:R-:W-:-:S13]  /*116c0*/  ISETP.GT.AND P6, PT, R8, R5, PT ;  /* 0x000000050800720c */ /* 0x000fda0003fc4270 */
[----:B------:R-:W-:Y:S05]  /*116d0*/  @P6 BRA `(.L_x_9225) ;  /* 0x00000000009c6947 */ /* 0x000fea0003800000 */
.L_x_9230:
        /* <DEDUP_REMOVED lines=14> */
.L_x_9228:
[----:B------:R-:W-:Y:S05]  /*117c0*/  BSYNC B0 ;  /* 0x0000000000007941 */ /* 0x000fea0003800000 */
.L_x_9227:
        /* <DEDUP_REMOVED lines=11> */
[----:B------:R-:W1:Y:S02]  /*11880*/  SHFL.UP PT, R14, R2, 0x8, RZ ;  /* 0x05000000020e7989 */ /* 0x000e6400000e00ff */
[----:B-1----:R-:W-:-:S04]  /*11890*/  SEL R3, R14, RZ, P4 ;  /* 0x000000ff0e037207 */ /* 0x002fc80002000000 */
[----:B------:R-:W-:-:S05]  /*118a0*/  IADD3 R3, R2, R3, RZ ;  /* 0x0000000302037210 */ /* 0x000fca0007ffe0ff */
[----:B------:R-:W0:Y:S02]  /*118b0*/  SHFL.UP PT, R14, R3, 0x10, RZ ;  /* 0x06000000030e7989 */ /* 0x000e2400000e00ff */
[----:B0-----:R-:W-:-:S05]  /*118c0*/  SEL R6, R14, RZ, P5 ;  /* 0x000000ff0e067207 */ /* 0x001fca0002800000 */
[----:B------:R-:W-:-:S05]  /*118d0*/  IMAD.IADD R6, R3, 0x1, R6 ;  /* 0x0000000103067824 */ /* 0x000fca00078e0206 */
[----:B------:R0:W1:Y:S02]  /*118e0*/  SHFL.IDX PT, R14, R6, 0x1f, 0x1f ;  /* 0x03e01f00060e7f89 */ /* 0x00006400000e0000 */
.L_x_9364:
[----:B------:R-:W-:Y:S02]  /*118f0*/  ULDC UR4, c[0x0][0xc38] ;  /* 0x00030e0000047ab9 */ /* 0x000fe40000000800 */
[----:B------:R-:W-:-:S04]  /*11900*/  IMAD.U32 R7, RZ, RZ, UR4 ;  /* 0x00000004ff077e24 */ /* 0x000fc8000f8e00ff */
[----:B-1----:R-:W-:-:S04]  /*11910*/  IMAD R3, R14, R7, RZ ;  /* 0x000000070e037224 */ /* 0x002fc800078e02ff */
[----:B------:R-:W-:-:S05]  /*11920*/  IMAD.IADD R8, R3, 0x1, R8 ;  /* 0x0000000103087824 */ /* 0x000fca00078e0208 */
[----:B------:R-:W-:-:S13]  /*11930*/  ISETP.GT.AND P6, PT, R8, R5, PT ;  /* 0x000000050800720c */ /* 0x000fda0003fc4270 */
[----:B------:R-:W-:Y:S05]  /*11940*/  @!P6 BRA `(.L_x_9230) ;  /* 0xfffffffc0064e947 */ /* 0x000fea000383ffff */
.L_x_9225:
        /* <DEDUP_REMOVED lines=8> */
.L_x_9368:
[----:B------:R-:W-:Y:S01]  /*119d0*/  ISETP.NE.AND P0, PT, R0, RZ, PT ;  /* 0x000000ff0000720c */ /* 0x000fe20003f05270 */
[----:B------:R-:W-:-:S12]  /*119e0*/  IMAD.MOV.U32 R14, RZ, RZ, RZ ;  /* 0x000000ffff0e7224 */ /* 0x000fd800078e00ff */
[----:B------:R-:W-:Y:S05]  /*119f0*/  @!P0 BRA `(.L_x_9232) ;  /* 0x0000000000108947 */ /* 0x000fea0003800000 */
[----:B------:R-:W-:Y:S01]  /*11a00*/  UMOV UR4, 0xffffffff ;  /* 0xffffffff00047882 */ /* 0x000fe20000000000 */
[----:B------:R-:W-:Y:S02]  /*11a10*/  IADD3 R12, R8, -0x1, RZ ;  /* 0xffffffff080c7810 */ /* 0x000fe40007ffe0ff */
[----:B------:R-:W-:Y:S05]  /*11a20*/  BRA.DIV UR4, `(.L_x_9233) ;  /* 0x0000004a04547947 */ /* 0x000fea000b800000 */
[----:B------:R3:W4:Y:S02]  /*11a30*/  SHFL.IDX PT, R14, R6, R12, 0x1f ;  /* 0x00001f0c060e7589 */ /* 0x00072400000e0000 */
.L_x_9232:
[----:B------:R-:W5:Y:S01]  /*11a40*/  LDC.64 R2, c[0x0][0xc90] ;  /* 0x00032400ff027b82 */ /* 0x000f620000000a00 */
[----:B------:R-:W-:-:S04]  /*11a50*/  IMAD.IADD R19, R8, 0x1, R19 ;  /* 0x0000000108137824 */ /* 0x000fc800078e0213 */
[----:B-----5:R-:W-:-:S05]  /*11a60*/  IMAD.WIDE R2, R19, 0x4, R2 ;  /* 0x0000000413027825 */ /* 0x020fca00078e0202 */
[----:B0--3--:R0:W2:Y:S01]  /*11a70*/  LDG.E R6, desc[UR52][R2.64] ;  /* 0x0000003402067981 */ /* 0x0090a2000c1e1900 */
[----:B----4-:R-:W-:-:S04]  /*11a80*/  IMAD R16, R14, R7, R16 ;  /* 0x000000070e107224 */ /* 0x010fc800078e0210 */
[----:B------:R-:W-:Y:S02]  /*11a90*/  IMAD.IADD R5, R5, 0x1, -R16 ;  /* 0x0000000105057824 */ /* 0x000fe400078e0a10 */
[----:B0-----:R-:W-:Y:S02]  /*11aa0*/  IMAD.MOV.U32 R2, RZ, RZ, RZ ;  /* 0x000000ffff027224 */ /* 0x001fe400078e00ff */
[----:B--2---:R-:W-:-:S05]  /*11ab0*/  IMAD R0, R4, R6, RZ ;  /* 0x0000000604007224 */ /* 0x004fca00078e02ff */
[----:B-1----:R-:W-:-:S04]  /*11ac0*/  IABS R8, R0 ;  /* 0x0000000000087213 */ /* 0x002fc80000000000 */
[----:B------:R-:W0:Y:S08]  /*11ad0*/  I2F.RP R9, R8 ;  /* 0x0000000800097306 */ /* 0x000e300000209400 */
[----:B0-----:R-:W0:Y:S02]  /*11ae0*/  MUFU.RCP R9, R9 ;  /* 0x0000000900097308 */ /* 0x001e240000001000 */
[----:B0-----:R-:W-:Y:S01]  /*11af0*/  VIADD R10, R9, 0xffffffe ;  /* 0x0ffffffe090a7836 */ /* 0x001fe20000000000 */
[----:B------:R-:W-:-:S05]  /*11b00*/  IABS R9, R0 ;  /* 0x0000000000097213 */ /* 0x000fca0000000000 */
[----:B------:R-:W0:Y:S01]  /*11b10*/  F2I.FTZ.U32.TRUNC.NTZ R3, R10 ;  /* 0x0000000a00037305 */ /* 0x000e22000021f000 */
[----:B------:R-:W-:Y:S01]  /*11b20*/  IADD3 R9, RZ, -R9, RZ ;  /* 0x80000009ff097210 */ /* 0x000fe20007ffe0ff */
[----:B0-----:R-:W-:-:S04]  /*11b30*/  IMAD.MOV R11, RZ, RZ, -R3 ;  /* 0x000000ffff0b7224 */ /* 0x001fc800078e0a03 */
[----:B------:R-:W-:-:S04]  /*11b40*/  IMAD R11, R11, R8, RZ ;  /* 0x000000080b0b7224 */ /* 0x000fc800078e02ff */
[----:B------:R-:W-:Y:S01]  /*11b50*/  IMAD.HI.U32 R2, R3, R11, R2 ;  /* 0x0000000b03027227 */ /* 0x000fe200078e0002 */
[----:B------:R-:W-:-:S05]  /*11b60*/  IABS R3, R5 ;  /* 0x0000000500037213 */ /* 0x000fca0000000000 */
        /* <DEDUP_REMOVED lines=21> */
[----:B0-----:R-:W-:-:S06]  /*11cc0*/  IADD3 R3, R9, 0xffffffe, RZ ;  /* 0x0ffffffe09037810 */ /* 0x001fcc0007ffe0ff */
        /* <DEDUP_REMOVED lines=25> */
.L_x_9226:
[----:B------:R-:W-:Y:S01]  /*11e60*/  UMOV UR4, URZ ;  /* 0x0000003f00047c82 */ /* 0x000fe20008000000 */
[----:B------:R-:W-:Y:S01]  /*11e70*/  UMOV UR5, URZ ;  /* 0x0000003f00057c82 */ /* 0x000fe20008000000 */
[----:B------:R-:W-:Y:S01]  /*11e80*/  ULDC UR6, c[0x0][0xc3c] ;  /* 0x00030f0000067ab9 */ /* 0x000fe20000000800 */
[----:B------:R-:W-:Y:S01]  /*11e90*/  MOV R16, R5 ;  /* 0x0000000500107202 */ /* 0x000fe20000000f00 */
[----:B------:R-:W-:Y:S02]  /*11ea0*/  IMAD.U32 R17, RZ, RZ, UR4 ;  /* 0x00000004ff117e24 */ /* 0x000fe4000f8e00ff */
[----:B------:R-:W-:Y:S02]  /*11eb0*/  IMAD.U32 R18, RZ, RZ, UR5 ;  /* 0x00000005ff127e24 */ /* 0x000fe4000f8e00ff */
[----:B------:R-:W-:-:S07]  /*11ec0*/  IMAD.U32 R19, RZ, RZ, UR6 ;  /* 0x00000006ff137e24 */ /* 0x000fce000f8e00ff */
.L_x_9234:
        /* <DEDUP_REMOVED lines=10> */
.L_x_9223:
[----:B------:R-:W-:Y:S02]  /*11f70*/  ULDC UR4, c[0x0][0xc3c] ;  /* 0x00030f0000047ab9 */ /* 0x000fe40000000800 */
[----:B---3--:R-:W-:-:S13]  /*11f80*/  ISETP.GE.AND P0, PT, R19, UR4, PT ;  /* 0x0000000413007c0c */ /* 0x008fda000bf06270 */
[----:B------:R-:W-:Y:S05]  /*11f90*/  @!P0 BRA `(.L_x_9235) ;  /* 0xffffffb400b08947 */ /* 0x000fea000383ffff */
[----:B------:R-:W-:Y:S05]  /*11fa0*/  BSYNC B8 ;  /* 0x0000000000087941 */ /* 0x000fea0003800000 */
.L_x_9172:
        /* <DEDUP_REMOVED lines=12> */
.L_x_9371:
[----:B------:R-:W-:Y:S05]  /*12070*/  BSYNC B0 ;  /* 0x0000000000007941 */ /* 0x000fea0003800000 */
.L_x_9236:
[----:B------:R-:W-:-:S03]  /*12080*/  UMOV UR4, 0xffffffff ;  /* 0xffffffff00047882 */ /* 0x000fc60000000000 */
[----:B------:R-:W-:Y:S05]  /*12090*/  BRA.DIV UR4, `(.L_x_9238) ;  /* 0x0000004204f07947 */ /* 0x000fea000b800000 */
[----:B0-----:R-:W0:Y:S02]  /*120a0*/  S2R R0, SR_TID.X ;  /* 0x0000000000007919 */ /* 0x001e240000002100 */
[----:B0-----:R-:W-:-:S04]  /*120b0*/  SHF.R.U32.HI R0, RZ, 0x5, R0 ;  /* 0x00000005ff007819 */ /* 0x001fc80000011600 */
[----:B------:R-:W-:-:S05]  /*120c0*/  LOP3.LUT R0, R0, 0x3, RZ, 0xc0, !PT ;  /* 0x0000000300007812 */ /* 0x000fca00078ec0ff */
[----:B------:R0:W3:Y:S02]  /*120d0*/  SHFL.IDX PT, R14, R0, RZ, 0x1f ;  /* 0x00001fff000e7589 */ /* 0x0000e400000e0000 */
.L_x_9374:
[----:B---3--:R-:W-:Y:S01]  /*120e0*/  ISETP.NE.AND P0, PT, R14, RZ, PT ;  /* 0x000000ff0e00720c */ /* 0x008fe20003f05270 */
[----:B------:R-:W-:-:S12]  /*120f0*/  BSSY B0, `(.L_x_9239) ;  /* 0x0000024000007945 */ /* 0x000fd80003800000 */
[----:B------:R-:W-:Y:S05]  /*12100*/  @P0 BRA `(.L_x_9240) ;  /* 0x0000000000880947 */ /* 0x000fea0003800000 */
[----:B------:R-:W-:-:S03]  /*12110*/  UMOV UR4, 0xffffffff ;  /* 0xffffffff00047882 */ /* 0x000fc60000000000 */
[----:B------:R-:W-:Y:S05]  /*12120*/  BRA.DIV UR4, `(.L_x_9241) ;  /* 0x0000004604007947 */ /* 0x000fea000b800000 */
[----:B------:R-:W-:-:S13]  /*12130*/  ELECT P6, URZ, PT ;  /* 0x00000000003f782f */ /* 0x000fda00038c0000 */
.L_x_9377:
[----:B------:R-:W-:Y:S05]  /*12140*/  @!P6 BRA `(.L_x_9240) ;  /* 0x000000000078e947 */ /* 0x000fea0003800000 */
[----:B------:R-:W-:-:S06]  /*12150*/  ULOP3.LUT UR4, UR42, 0x2, URZ, 0xfc, !UPT ;  /* 0x000000022a047892 */ /* 0x000fcc000f8efc3f */
[----:B0-----:R-:W-:-:S04]  /*12160*/  MOV R0, UR4 ;  /* 0x0000000400007c02 */ /* 0x001fc80008000f00 */
[----:B------:R-:W-:-:S13]  /*12170*/  ISETP.NE.AND P0, PT, R0, 0x3, PT ;  /* 0x000000030000780c */ /* 0x000fda0003f05270 */
[----:B------:R-:W-:Y:S05]  /*12180*/  @!P0 BRA `(.L_x_9242) ;  /* 0x0000000000048947 */ /* 0x000fea0003800000 */
[----:B------:R-:W-:Y:S01]  /*12190*/  BPT.TRAP 0x1 ;  /* 0x000000040000795c */ /* 0x000fe20000300000 */
.L_x_9242:
[C---:B------:R-:W-:Y:S01]  /*121a0*/  IMAD R5, R25.reuse, 0x8, R4 ;  /* 0x0000000819057824 */ /* 0x040fe200078e0204 */
[----:B------:R-:W-:Y:S01]  /*121b0*/  SHF.L.U32 R0, R28, 0x1f, RZ ;  /* 0x0000001f1c007819 */ /* 0x000fe200000006ff */
[----:B------:R-:W-:-:S03]  /*121c0*/  VIADD R25, R25, 0x1 ;  /* 0x0000000119197836 */ /* 0x000fc60000000000 */
[----:B------:R-:W0:Y:S02]  /*121d0*/  SYNCS.PHASECHK.TRANS64.TRYWAIT P1, [R5+URZ+0x28840], R0 ;  /* 0x02884000050075a7 */ /* 0x000e24000802017f */
[----:B------:R-:W-:-:S04]  /*121e0*/  ISETP.NE.AND P2, PT, R25, 0x2, PT ;  /* 0x000000021900780c */ /* 0x000fc80003f45270 */
[----:B------:R-:W-:Y:S01]  /*121f0*/  SEL R3, RZ, 0x1, P2 ;  /* 0x00000001ff037807 */ /* 0x000fe20001000000 */
[----:B0-----:R-:W-:Y:S08]  /*12200*/  @!P1 BRA `(.L_x_9243) ;  /* 0x0000004000e89947 */ /* 0x001ff00003800000 */
.L_x_9378:
[----:B------:R-:W-:Y:S02]  /*12210*/  SEL R25, R25, RZ, P2 ;  /* 0x000000ff19197207 */ /* 0x000fe40001000000 */
[----:B------:R-:W-:Y:S01]  /*12220*/  LOP3.LUT R2, R28, R3, RZ, 0x3c, !PT ;  /* 0x000000031c027212 */ /* 0x000fe200078e3cff */
[----:B------:R-:W-:Y:S06]  /*12230*/  @!P0 BRA `(.L_x_9244) ;  /* 0x0000000000048947 */ /* 0x000fec0003800000 */
[----:B------:R-:W-:Y:S01]  /*12240*/  BPT.TRAP 0x1 ;  /* 0x000000040000795c */ /* 0x000fe20000300000 */
.L_x_9244:
[----:B------:R-:W-:Y:S01]  /*12250*/  IMAD R25, R25, 0x8, R4 ;  /* 0x0000000819197824 */ /* 0x000fe200078e0204 */
[----:B------:R-:W-:-:S04]  /*12260*/  SHF.L.U32 R2, R2, 0x1f, RZ ;  /* 0x0000001f02027819 */ /* 0x000fc800000006ff */
[----:B------:R-:W3:Y:S02]  /*12270*/  SYNCS.PHASECHK.TRANS64.TRYWAIT P1, [R25+URZ+0x28840], R2 ;  /* 0x02884002190075a7 */ /* 0x000ee4000802017f */
[----:B---3--:R-:W-:Y:S05]  /*12280*/  @!P1 BRA `(.L_x_9245) ;  /* 0x0000004000dc9947 */ /* 0x008fea0003800000 */
.L_x_9379:
[----:B------:R-:W-:Y:S05]  /*12290*/  @!P0 BRA `(.L_x_9246) ;  /* 0x0000000000048947 */ /* 0x000fea0003800000 */
[----:B------:R-:W-:Y:S01]  /*122a0*/  BPT.TRAP 0x1 ;  /* 0x000000040000795c */ /* 0x000fe20000300000 */
.L_x_9246:
[----:B------:R-:W4:Y:S02]  /*122b0*/  SYNCS.PHASECHK.TRANS64.TRYWAIT P1, [R5+URZ+0x28860], R0 ;  /* 0x02886000050075a7 */ /* 0x000f24000802017f */
[----:B----4-:R-:W-:Y:S05]  /*122c0*/  @!P1 BRA `(.L_x_9247) ;  /* 0x0000004000e09947 */ /* 0x010fea0003800000 */
.L_x_9380:
[----:B------:R-:W-:Y:S05]  /*122d0*/  @!P0 BRA `(.L_x_9248) ;  /* 0x0000000000048947 */ /* 0x000fea0003800000 */
[----:B------:R-:W-:Y:S01]  /*122e0*/  BPT.TRAP 0x1 ;  /* 0x000000040000795c */ /* 0x000fe20000300000 */
.L_x_9248:
[----:B------:R0:W0:Y:S02]  /*122f0*/  SYNCS.PHASECHK.TRANS64.TRYWAIT P0, [R25+URZ+0x28860], R2 ;  /* 0x02886002190075a7 */ /* 0x000024000800017f */
[----:B0-----:R-:W-:Y:S05]  /*12300*/  @!P0 NANOSLEEP.SYNCS 0x989680 ;  /* 0x009896800000895d */ /* 0x001fea0003900000 */
[----:B------:R-:W0:Y:S02]  /*12310*/  @!P0 SYNCS.PHASECHK.TRANS64 P0, [R25+URZ+0x28860], R2 ;  /* 0x02886002190085a7 */ /* 0x000e24000800007f */
[----:B0-----:R-:W-:Y:S05]  /*12320*/  @!P0 BRA `(.L_x_9248) ;  /* 0xfffffffc00f08947 */ /* 0x001fea000383ffff */
.L_x_9240:
[----:B------:R-:W-:Y:S05]  /*12330*/  BSYNC B0 ;  /* 0x0000000000007941 */ /* 0x000fea0003800000 */
.L_x_9239:
[----:B------:R-:W-:Y:S05]  /*12340*/  EXIT ;  /* 0x000000000000794d */ /* 0x000fea0003800000 */
.L_x_9108:
[----:B0-----:R-:W-:-:S04]  /*12350*/  IMAD.U32 R3, RZ, RZ, UR41 ;  /* 0x00000029ff037e24 */ /* 0x001fc8000f8e00ff */
[----:B------:R0:W1:Y:S03]  /*12360*/  SYNCS.PHASECHK.TRANS64.TRYWAIT P1, [R3+URZ+0x28800], R0 ;  /* 0x02880000030075a7 */ /* 0x000066000802017f */
[----:B-1----:R-:W-:Y:S05]  /*12370*/  @!P1 NANOSLEEP.SYNCS 0x989680 ;  /* 0x009896800000995d */ /* 0x002fea0003900000 */
[----:B------:R-:W1:Y:S02]  /*12380*/  @!P1 SYNCS.PHASECHK.TRANS64 P1, [R3+URZ+0x28800], R0 ;  /* 0x02880000030095a7 */ /* 0x000e64000802007f */
[----:B-1----:R-:W-:Y:S05]  /*12390*/  @!P1 BRA `(.L_x_9108) ;  /* 0xfffffffc00ec9947 */ /* 0x002fea000383ffff */
[----:B------:R-:W-:Y:S05]  /*123a0*/  BRA `(.L_x_9249) ;  /* 0xfffffef400147947 */ /* 0x000fea000383ffff */
.L_x_9112:
[----:B-1----:R1:W2:Y:S02]  /*123b0*/  SYNCS.PHASECHK.TRANS64.TRYWAIT P1, [R0+URZ+0x28830], R3 ;  /* 0x02883003000075a7 */ /* 0x0022a4000802017f */
[----:B--2---:R-:W-:Y:S05]  /*123c0*/  @!P1 NANOSLEEP.SYNCS 0x989680 ;  /* 0x009896800000995d */ /* 0x004fea0003900000 */
[----:B------:R-:W2:Y:S02]  /*123d0*/  @!P1 SYNCS.PHASECHK.TRANS64 P1, [R0+URZ+0x28830], R3 ;  /* 0x02883003000095a7 */ /* 0x000ea4000802007f */
[----:B--2---:R-:W-:Y:S05]  /*123e0*/  @!P1 BRA `(.L_x_9112) ;  /* 0xfffffffc00f09947 */ /* 0x004fea000383ffff */
[----:B------:R-:W-:Y:S05]  /*123f0*/  BRA `(.L_x_9111) ;  /* 0xfffffef400307947 */ /* 0x000fea000383ffff */
.L_x_9118:
[----:B-1----:R-:W-:-:S04]  /*12400*/  IMAD.U32 R7, RZ, RZ, UR6 ;  /* 0x00000006ff077e24 */ /* 0x002fc8000f8e00ff */
[----:B------:R1:W2:Y:S03]  /*12410*/  SYNCS.PHASECHK.TRANS64.TRYWAIT P1, [R7+URZ+0x28830], R4 ;  /* 0x02883004070075a7 */ /* 0x0002a6000802017f */
[----:B--2---:R-:W-:Y:S05]  /*12420*/  @!P1 NANOSLEEP.SYNCS 0x989680 ;  /* 0x009896800000995d */ /* 0x004fea0003900000 */
[----:B------:R-:W2:Y:S02]  /*12430*/  @!P1 SYNCS.PHASECHK.TRANS64 P1, [R7+URZ+0x28830], R4 ;  /* 0x02883004070095a7 */ /* 0x000ea4000802007f */
[----:B--2---:R-:W-:Y:S05]  /*12440*/  @!P1 BRA `(.L_x_9118) ;  /* 0xfffffffc00ec9947 */ /* 0x004fea000383ffff */
[----:B------:R-:W-:Y:S05]  /*12450*/  BRA `(.L_x_9115) ;  /* 0xffffff2000507947 */ /* 0x000fea000383ffff */
.L_x_9122:
[----:B-1----:R-:W-:-:S04]  /*12460*/  MOV R7, UR6 ;  /* 0x0000000600077c02 */ /* 0x002fc80008000f00 */
[----:B------:R1:W2:Y:S03]  /*12470*/  SYNCS.PHASECHK.TRANS64.TRYWAIT P1, [R7+URZ+0x28850], R4 ;  /* 0x02885004070075a7 */ /* 0x0002a6000802017f */
[----:B--2---:R-:W-:Y:S05]  /*12480*/  @!P1 NANOSLEEP.SYNCS 0x989680 ;  /* 0x009896800000995d */ /* 0x004fea0003900000 */
[----:B------:R-:W2:Y:S02]  /*12490*/  @!P1 SYNCS.PHASECHK.TRANS64 P1, [R7+URZ+0x28850], R4 ;  /* 0x02885004070095a7 */ /* 0x000ea4000802007f */
[----:B--2---:R-:W-:Y:S05]  /*124a0*/  @!P1 BRA `(.L_x_9122) ;  /* 0xfffffffc00ec9947 */ /* 0x004fea000383ffff */
[----:B------:R-:W-:Y:S05]  /*124b0*/  BRA `(.L_x_9119) ;  /* 0xffffff24001c7947 */ /* 0x000fea000383ffff */
.L_x_9130:
[----:B-1----:R-:W-:-:S04]  /*124c0*/  IMAD.U32 R5, RZ, RZ, UR6 ;  /* 0x00000006ff057e24 */ /* 0x002fc8000f8e00ff */
[----:B------:R1:W2:Y:S03]  /*124d0*/  SYNCS.PHASECHK.TRANS64.TRYWAIT P1, [R5+URZ+0x28830], R4 ;  /* 0x02883004050075a7 */ /* 0x0002a6000802017f */
[----:B--2---:R-:W-:Y:S05]  /*124e0*/  @!P1 NANOSLEEP.SYNCS 0x989680 ;  /* 0x009896800000995d */ /* 0x004fea0003900000 */
[----:B------:R-:W2:Y:S02]  /*124f0*/  @!P1 SYNCS.PHASECHK.TRANS64 P1, [R5+URZ+0x28830], R4 ;  /* 0x02883004050095a7 */ /* 0x000ea4000802007f */
[----:B--2---:R-:W-:Y:S05]  /*12500*/  @!P1 BRA `(.L_x_9130) ;  /* 0xfffffffc00ec9947 */ /* 0x004fea000383ffff */
[----:B------:R-:W-:Y:S05]  /*12510*/  BRA `(.L_x_9127) ;  /* 0xffffff5000a07947 */ /* 0x000fea000383ffff */
.L_x_9134:
[----:B-1----:R-:W-:-:S04]  /*12520*/  IMAD.U32 R5, RZ, RZ, UR6 ;  /* 0x00000006ff057e24 */ /* 0x002fc8000f8e00ff */
[----:B------:R1:W2:Y:S03]  /*12530*/  SYNCS.PHASECHK.TRANS64.TRYWAIT P1, [R5+URZ+0x28850], R4 ;  /* 0x02885004050075a7 */ /* 0x0002a6000802017f */
[----:B--2---:R-:W-:Y:S05]  /*12540*/  @!P1 NANOSLEEP.SYNCS 0x989680 ;  /* 0x009896800000995d */ /* 0x004fea0003900000 */
[----:B------:R-:W2:Y:S02]  /*12550*/  @!P1 SYNCS.PHASECHK.TRANS64 P1, [R5+URZ+0x28850], R4 ;  /* 0x02885004050095a7 */ /* 0x000ea4000802007f */
[----:B--2---:R-:W-:Y:S05]  /*12560*/  @!P1 BRA `(.L_x_9134) ;  /* 0xfffffffc00ec9947 */ /* 0x004fea000383ffff */
[----:B------:R-:W-:Y:S05]  /*12570*/  BRA `(.L_x_9131) ;  /* 0xffffff5400607947 */ /* 0x000fea000383ffff */
.L_x_9141:
[----:B-1----:R-:W-:-:S04]  /*12580*/  IMAD.U32 R6, RZ, RZ, UR5 ;  /* 0x00000005ff067e24 */ /* 0x002fc8000f8e00ff */
[----:B------:R1:W2:Y:S03]  /*12590*/  SYNCS.PHASECHK.TRANS64.TRYWAIT P1, [R6+URZ+0x28850], R5 ;  /* 0x02885005060075a7 */ /* 0x0002a6000802017f */
[----:B--2---:R-:W-:Y:S05]  /*125a0*/  @!P1 NANOSLEEP.SYNCS 0x989680 ;  /* 0x009896800000995d */ /* 0x004fea0003900000 */
[----:B------:R-:W2:Y:S02]  /*125b0*/  @!P1 SYNCS.PHASECHK.TRANS64 P1, [R6+URZ+0x28850], R5 ;  /* 0x02885005060095a7 */ /* 0x000ea4000802007f */
[----:B--2---:R-:W-:Y:S05]  /*125c0*/  @!P1 BRA `(.L_x_9141) ;  /* 0xfffffffc00ec9947 */ /* 0x004fea000383ffff */
[----:B------:R-:W-:Y:S05]  /*125d0*/  BRA `(.L_x_9140) ;  /* 0xffffff7800487947 */ /* 0x000fea000383ffff */
.L_x_9184:
        /* <DEDUP_REMOVED lines=11> */
.L_x_9251:
[----:B------:R-:W-:Y:S05]  /*12690*/  BSYNC B0 ;  /* 0x0000000000007941 */ /* 0x000fea0003800000 */
.L_x_9250:
[----:B------:R-:W-:Y:S05]  /*126a0*/  BRA `(.L_x_9252) ;  /* 0xffffffbc005c7947 */ /* 0x000fea000383ffff */
.L_x_9187:
[----:B0-----:R0:W1:Y:S02]  /*126b0*/  SYNCS.PHASECHK.TRANS64.TRYWAIT P0, [R7+URZ+0x28840], R2 ;  /* 0x02884002070075a7 */ /* 0x001064000800017f */
[----:B-1----:R-:W-:Y:S05]  /*126c0*/  @!P0 NANOSLEEP.SYNCS 0x989680 ;  /* 0x009896800000895d */ /* 0x002fea0003900000 */
[----:B------:R-:W1:Y:S02]  /*126d0*/  @!P0 SYNCS.PHASECHK.TRANS64 P0, [R7+URZ+0x28840], R2 ;  /* 0x02884002070085a7 */ /* 0x000e64000800007f */
[----:B-1----:R-:W-:Y:S05]  /*126e0*/  @!P0 BRA `(.L_x_9187) ;  /* 0xfffffffc00f08947 */ /* 0x002fea000383ffff */
[----:B------:R-:W-:Y:S05]  /*126f0*/  BRA `(.L_x_9253) ;  /* 0xffffffbc00b87947 */ /* 0x000fea000383ffff */
.L_x_9188:
        /* <DEDUP_REMOVED lines=8> */
.L_x_9255:
[----:B------:R-:W-:Y:S05]  /*12780*/  BSYNC B0 ;  /* 0x0000000000007941 */ /* 0x000fea0003800000 */
.L_x_9254:
        /* <DEDUP_REMOVED lines=9> */
.L_x_9256:
[----:B------:R-:W-:Y:S02]  /*12820*/  IMAD.MOV.U32 R13, RZ, RZ, R0 ;  /* 0x000000ffff0d7224 */ /* 0x000fe400078e0000 */
[----:B------:R-:W-:Y:S02]  /*12830*/  IMAD.MOV.U32 R12, RZ, RZ, 0x1 ;  /* 0x00000001ff0c7424 */ /* 0x000fe400078e00ff */
[----:B------:R-:W-:-:S07]  /*12840*/  IMAD.MOV.U32 R3, RZ, RZ, R14 ;  /* 0x000000ffff037224 */ /* 0x000fce00078e000e */
[----:B------:R-:W-:Y:S05]  /*12850*/  WARPSYNC.COLLECTIVE R15, `(.L_x_9257) ;  /* 0x000000000f087348 */ /* 0x000fea0003c00000 */
[----:B------:R0:W1:Y:S02]  /*12860*/  SHFL.IDX P6, R14, R13, R12, R11 ;  /* 0x0000000c0d0e7389 */ /* 0x00006400000c000b */
[----:B01----:R-:W-:Y:S01]  /*12870*/  ENDCOLLECTIVE ;  /* 0x000000000000791b */ /* 0x003fe20003800000 */
.L_x_9257:
[----:B------:R-:W-:-:S04]  /*12880*/  @P0 LEA R3, P1, R30, R3, 0x1 ;  /* 0x000000031e030211 */ /* 0x000fc800078208ff */
[----:B------:R-:W-:Y:S02]  /*12890*/  @P0 IADD3.X R2, RZ, R2, RZ, P1, !PT ;  /* 0x00000002ff020210 */ /* 0x000fe40000ffe4ff */
[----:B------:R-:W-:Y:S02]  /*128a0*/  ISETP.GE.AND P1, PT, R6, 0x11, PT ;  /* 0x000000110600780c */ /* 0x000fe40003f26270 */
        /* <DEDUP_REMOVED lines=13> */
.L_x_9258:
[----:B------:R-:W-:Y:S02]  /*12980*/  @P1 IMAD R8, R5, 0x2, R22 ;  /* 0x0000000205081824 */ /* 0x000fe400078e0216 */
[----:B------:R-:W-:Y:S02]  /*12990*/  IMAD.MOV.U32 R13, RZ, RZ, R0 ;  /* 0x000000ffff0d7224 */ /* 0x000fe400078e0000 */
[----:B------:R-:W-:Y:S01]  /*129a0*/  IMAD.MOV.U32 R12, RZ, RZ, 0x2 ;  /* 0x00000002ff0c7424 */ /* 0x000fe200078e00ff */
[----:B------:R-:W-:-:S07]  /*129b0*/  MOV R3, R14 ;  /* 0x0000000e00037202 */ /* 0x000fce0000000f00 */
[----:B------:R-:W-:Y:S05]  /*129c0*/  WARPSYNC.COLLECTIVE R15, `(.L_x_9259) ;  /* 0x000000000f087348 */ /* 0x000fea0003c00000 */
[----:B------:R0:W1:Y:S02]  /*129d0*/  SHFL.IDX P6, R14, R13, R12, R11 ;  /* 0x0000000c0d0e7389 */ /* 0x00006400000c000b */
[----:B01----:R-:W-:Y:S01]  /*129e0*/  ENDCOLLECTIVE ;  /* 0x000000000000791b */ /* 0x003fe20003800000 */
.L_x_9259:
        /* <DEDUP_REMOVED lines=16> */
.L_x_9260:
[----:B------:R-:W-:Y:S02]  /*12af0*/  @P1 IMAD R8, R5, 0x2, R22 ;  /* 0x0000000205081824 */ /* 0x000fe400078e0216 */
[----:B------:R-:W-:Y:S02]  /*12b00*/  IMAD.MOV.U32 R13, RZ, RZ, R0 ;  /* 0x000000ffff0d7224 */ /* 0x000fe400078e0000 */
[----:B------:R-:W-:Y:S02]  /*12b10*/  IMAD.MOV.U32 R12, RZ, RZ, 0x3 ;  /* 0x00000003ff0c7424 */ /* 0x000fe400078e00ff */
[----:B------:R-:W-:-:S07]  /*12b20*/  IMAD.MOV.U32 R3, RZ, RZ, R14 ;  /* 0x000000ffff037224 */ /* 0x000fce00078e000e */
[----:B------:R-:W-:Y:S05]  /*12b30*/  WARPSYNC.COLLECTIVE R15, `(.L_x_9261) ;  /* 0x000000000f087348 */ /* 0x000fea0003c00000 */
[----:B------:R0:W1:Y:S02]  /*12b40*/  SHFL.IDX P6, R14, R13, R12, R11 ;  /* 0x0000000c0d0e7389 */ /* 0x00006400000c000b */
[----:B01----:R-:W-:Y:S01]  /*12b50*/  ENDCOLLECTIVE ;  /* 0x000000000000791b */ /* 0x003fe20003800000 */
.L_x_9261:
        /* <DEDUP_REMOVED lines=16> */
.L_x_9262:
[----:B------:R-:W-:Y:S02]  /*12c60*/  @P1 IMAD R8, R5, 0x2, R22 ;  /* 0x0000000205081824 */ /* 0x000fe400078e0216 */
[----:B------:R-:W-:Y:S01]  /*12c70*/  IMAD.MOV.U32 R13, RZ, RZ, R0 ;  /* 0x000000ffff0d7224 */ /* 0x000fe200078e0000 */
[----:B------:R-:W-:Y:S01]  /*12c80*/  MOV R12, 0x4 ;  /* 0x00000004000c7802 */ /* 0x000fe20000000f00 */
[----:B------:R-:W-:-:S07]  /*12c90*/  IMAD.MOV.U32 R3, RZ, RZ, R14 ;  /* 0x000000ffff037224 */ /* 0x000fce00078e000e */
[----:B------:R-:W-:Y:S05]  /*12ca0*/  WARPSYNC.COLLECTIVE R15, `(.L_x_9263) ;  /* 0x000000000f087348 */ /* 0x000fea0003c00000 */
[----:B------:R0:W1:Y:S02]  /*12cb0*/  SHFL.IDX P6, R14, R13, R12, R11 ;  /* 0x0000000c0d0e7389 */ /* 0x00006400000c000b */
[----:B01----:R-:W-:Y:S01]  /*12cc0*/  ENDCOLLECTIVE ;  /* 0x000000000000791b */ /* 0x003fe20003800000 */
.L_x_9263:
        /* <DEDUP_REMOVED lines=16> */
.L_x_9264:
[----:B------:R-:W-:Y:S01]  /*12dd0*/  @P1 IMAD R8, R5, 0x2, R22 ;  /* 0x0000000205081824 */ /* 0x000fe200078e0216 */
[----:B------:R-:W-:Y:S01]  /*12de0*/  MOV R13, R0 ;  /* 0x00000000000d7202 */ /* 0x000fe20000000f00 */
[----:B------:R-:W-:Y:S02]  /*12df0*/  IMAD.MOV.U32 R12, RZ, RZ, 0x5 ;  /* 0x00000005ff0c7424 */ /* 0x000fe400078e00ff */
[----:B------:R-:W-:-:S07]  /*12e00*/  IMAD.MOV.U32 R3, RZ, RZ, R14 ;  /* 0x000000ffff037224 */ /* 0x000fce00078e000e */
[----:B------:R-:W-:Y:S05]  /*12e10*/  WARPSYNC.COLLECTIVE R15, `(.L_x_9265) ;  /* 0x000000000f087348 */ /* 0x000fea0003c00000 */
[----:B------:R0:W1:Y:S02]  /*12e20*/  SHFL.IDX P6, R14, R13, R12, R11 ;  /* 0x0000000c0d0e7389 */ /* 0x00006400000c000b */
[----:B01----:R-:W-:Y:S01]  /*12e30*/  ENDCOLLECTIVE ;  /* 0x000000000000791b */ /* 0x003fe20003800000 */
.L_x_9265:
        /* <DEDUP_REMOVED lines=16> */
.L_x_9266:
[----:B------:R-:W-:Y:S01]  /*12f40*/  @P1 LEA R8, R5, R22, 0x1 ;  /* 0x0000001605081211 */ /* 0x000fe200078e08ff */
[----:B------:R-:W-:Y:S02]  /*12f50*/  IMAD.MOV.U32 R13, RZ, RZ, R0 ;  /* 0x000000ffff0d7224 */ /* 0x000fe400078e0000 */
[----:B------:R-:W-:Y:S02]  /*12f60*/  IMAD.MOV.U32 R12, RZ, RZ, 0x6 ;  /* 0x00000006ff0c7424 */ /* 0x000fe400078e00ff */
[----:B------:R-:W-:-:S07]  /*12f70*/  IMAD.MOV.U32 R3, RZ, RZ, R14 ;  /* 0x000000ffff037224 */ /* 0x000fce00078e000e */
[----:B------:R-:W-:Y:S05]  /*12f80*/  WARPSYNC.COLLECTIVE R15, `(.L_x_9267) ;  /* 0x000000000f087348 */ /* 0x000fea0003c00000 */
[----:B------:R0:W1:Y:S02]  /*12f90*/  SHFL.IDX P6, R14, R13, R12, R11 ;  /* 0x0000000c0d0e7389 */ /* 0x00006400000c000b */
[----:B01----:R-:W-:Y:S01]  /*12fa0*/  ENDCOLLECTIVE ;  /* 0x000000000000791b */ /* 0x003fe20003800000 */
.L_x_9267:
        /* <DEDUP_REMOVED lines=16> */
.L_x_9268:
[----:B------:R-:W-:Y:S02]  /*130b0*/  @P1 IMAD R8, R5, 0x2, R22 ;  /* 0x0000000205081824 */ /* 0x000fe400078e0216 */
[----:B------:R-:W-:Y:S02]  /*130c0*/  IMAD.MOV.U32 R13, RZ, RZ, R0 ;  /* 0x000000ffff0d7224 */ /* 0x000fe400078e0000 */
[----:B------:R-:W-:Y:S02]  /*130d0*/  IMAD.MOV.U32 R12, RZ, RZ, 0x7 ;  /* 0x00000007ff0c7424 */ /* 0x000fe400078e00ff */
[----:B------:R-:W-:-:S07]  /*130e0*/  IMAD.MOV.U32 R3, RZ, RZ, R14 ;  /* 0x000000ffff037224 */ /* 0x000fce00078e000e */
[----:B------:R-:W-:Y:S05]  /*130f0*/  WARPSYNC.COLLECTIVE R15, `(.L_x_9269) ;  /* 0x000000000f087348 */ /* 0x000fea0003c00000 */
[----:B------:R0:W1:Y:S02]  /*13100*/  SHFL.IDX P6, R14, R13, R12, R11 ;  /* 0x0000000c0d0e7389 */ /* 0x00006400000c000b */
[----:B01----:R-:W-:Y:S01]  /*13110*/  ENDCOLLECTIVE ;  /* 0x000000000000791b */ /* 0x003fe20003800000 */
.L_x_9269:
        /* <DEDUP_REMOVED lines=14> */
.L_x_9270:
[----:B------:R-:W-:Y:S01]  /*13200*/  @!PT LDS RZ, [RZ] ;  /* 0x00000000fffff984 */ /* 0x000fe20000000800 */
[----:B------:R-:W-:Y:S01]  /*13210*/  @!PT LDS RZ, [RZ] ;  /* 0x00000000fffff984 */ /* 0x000fe20000000800 */
[----:B------:R-:W-:Y:S01]  /*13220*/  @!PT LDS RZ, [RZ] ;  /* 0x00000000fffff984 */ /* 0x000fe20000000800 */
[----:B------:R0:W-:Y:S02]  /*13230*/  @P1 LDGSTS.E.BYPASS.LTC128B.128 [R8+0x1f400], desc[UR52][R2.64+0x80], !P2 ;  /* 0x1f40008002081fae */ /* 0x0001e4000d101d74 */
[----:B0-----:R-:W-:Y:S01]  /*13240*/  MOV R2, R14 ;  /* 0x0000000e00027202 */ /* 0x001fe20000000f00 */
[----:B------:R-:W-:Y:S06]  /*13250*/  BRA `(.L_x_9271) ;  /* 0xffffffb800907947 */ /* 0x000fec000383ffff */
.L_x_9193:
        /* <DEDUP_REMOVED lines=9> */
.L_x_9272:
[C---:B------:R-:W-:Y:S01]  /*132f0*/  VIADD R6, R17.reuse, 0x10 ;  /* 0x0000001011067836 */ /* 0x040fe20000000000 */
[----:B------:R-:W-:Y:S02]  /*13300*/  ISETP.GE.AND P2, PT, R17, R5, PT ;  /* 0x000000051100720c */ /* 0x000fe40003f46270 */
[----:B------:R-:W-:Y:S01]  /*13310*/  MOV R13, R0 ;  /* 0x00000000000d7202 */ /* 0x000fe20000000f00 */
[----:B------:R-:W-:-:S10]  /*13320*/  IMAD.MOV.U32 R2, RZ, RZ, R14 ;  /* 0x000000ffff027224 */ /* 0x000fd400078e000e */
[----:B------:R-:W-:Y:S05]  /*13330*/  WARPSYNC.COLLECTIVE R15, `(.L_x_9273) ;  /* 0x000000000f087348 */ /* 0x000fea0003c00000 */
[----:B------:R0:W1:Y:S02]  /*13340*/  SHFL.IDX P6, R14, R13, R12, R11 ;  /* 0x0000000c0d0e7389 */ /* 0x00006400000c000b */
[----:B01----:R-:W-:Y:S01]  /*13350*/  ENDCOLLECTIVE ;  /* 0x000000000000791b */ /* 0x003fe20003800000 */
.L_x_9273:
        /* <DEDUP_REMOVED lines=8> */
.L_x_9274:
[----:B------:R-:W-:Y:S01]  /*133e0*/  @!PT LDS RZ, [RZ] ;  /* 0x00000000fffff984 */ /* 0x000fe20000000800 */
[----:B------:R-:W-:Y:S01]  /*133f0*/  @!PT LDS RZ, [RZ] ;  /* 0x00000000fffff984 */ /* 0x000fe20000000800 */
[----:B------:R-:W-:Y:S01]  /*13400*/  @!PT LDS RZ, [RZ] ;  /* 0x00000000fffff984 */ /* 0x000fe20000000800 */
[----:B------:R-:W-:Y:S04]  /*13410*/  @!P2 LDGSTS.E.BYPASS.LTC128B.128 [R8+0x10400], desc[UR52][R2.64], !P0 ;  /* 0x104000000208afae */ /* 0x000fe8000c101d74 */
[----:B------:R0:W-:Y:S01]  /*13420*/  @!P2 LDGSTS.E.BYPASS.LTC128B.128 [R8+0x14400], desc[UR52][R2.64+0x80], !P1 ;  /* 0x144000800208afae */ /* 0x0001e2000c901d74 */
[----:B------:R-:W-:Y:S02]  /*13430*/  ISETP.GE.AND P2, PT, R6, R5, PT ;  /* 0x000000050600720c */ /* 0x000fe40003f46270 */
[----:B------:R-:W-:Y:S01]  /*13440*/  IADD3 R6, R17, 0x20, RZ ;  /* 0x0000002011067810 */ /* 0x000fe20007ffe0ff */
[----:B------:R-:W-:Y:S02]  /*13450*/  IMAD.MOV.U32 R13, RZ, RZ, R0 ;  /* 0x000000ffff0d7224 */ /* 0x000fe400078e0000 */
[----:B0-----:R-:W-:-:S08]  /*13460*/  IMAD.MOV.U32 R2, RZ, RZ, R14 ;  /* 0x000000ffff027224 */ /* 0x001fd000078e000e */
[----:B------:R-:W-:Y:S05]  /*13470*/  WARPSYNC.COLLECTIVE R15, `(.L_x_9275) ;  /* 0x000000000f087348 */ /* 0x000fea0003c00000 */
[----:B------:R0:W1:Y:S02]  /*13480*/  SHFL.IDX P6, R14, R13, R12, R11 ;  /* 0x0000000c0d0e7389 */ /* 0x00006400000c000b */
[----:B01----:R-:W-:Y:S01]  /*13490*/  ENDCOLLECTIVE ;  /* 0x000000000000791b */ /* 0x003fe20003800000 */
.L_x_9275:
        /* <DEDUP_REMOVED lines=8> */
.L_x_9276:
        /* <DEDUP_REMOVED lines=13> */
.L_x_9277:
        /* <DEDUP_REMOVED lines=8> */
.L_x_9278:
[----:B------:R-:W-:-:S05]  /*13670*/  @!P2 IMAD.MOV.U32 R3, RZ, RZ, R7 ;  /* 0x000000ffff03a224 */ /* 0x000fca00078e0007 */
[----:B------:R-:W-:Y:S01]  /*13680*/  @!PT LDS RZ, [RZ] ;  /* 0x00000000fffff984 */ /* 0x000fe20000000800 */
[----:B------:R-:W-:Y:S01]  /*13690*/  @!PT LDS RZ, [RZ] ;  /* 0x00000000fffff984 */ /* 0x000fe20000000800 */
[----:B------:R-:W-:Y:S01]  /*136a0*/  @!PT LDS RZ, [RZ] ;  /* 0x00000000fffff984 */ /* 0x000fe20000000800 */
[----:B------:R-:W-:Y:S04]  /*136b0*/  @!P2 LDGSTS.E.BYPASS.LTC128B.128 [R8+0x11400], desc[UR52][R2.64], !P0 ;  /* 0x114000000208afae */ /* 0x000fe8000c101d74 */
[----:B------:R0:W-:Y:S01]  /*136c0*/  @!P2 LDGSTS.E.BYPASS.LTC128B.128 [R8+0x15400], desc[UR52][R2.64+0x80], !P1 ;  /* 0x154000800208afae */ /* 0x0001e2000c901d74 */
[----:B------:R-:W-:Y:S01]  /*136d0*/  ISETP.GE.AND P2, PT, R6, R5, PT ;  /* 0x000000050600720c */ /* 0x000fe20003f46270 */
[----:B------:R-:W-:Y:S01]  /*136e0*/  VIADD R6, R17, 0x40 ;  /* 0x0000004011067836 */ /* 0x000fe20000000000 */
[----:B------:R-:W-:Y:S01]  /*136f0*/  MOV R13, R0 ;  /* 0x00000000000d7202 */ /* 0x000fe20000000f00 */
[----:B0-----:R-:W-:-:S10]  /*13700*/  IMAD.MOV.U32 R2, RZ, RZ, R14 ;  /* 0x000000ffff027224 */ /* 0x001fd400078e000e */
[----:B------:R-:W-:Y:S05]  /*13710*/  WARPSYNC.COLLECTIVE R15, `(.L_x_9279) ;  /* 0x000000000f087348 */ /* 0x000fea0003c00000 */
[----:B------:R0:W1:Y:S02]  /*13720*/  SHFL.IDX P6, R14, R13, R12, R11 ;  /* 0x0000000c0d0e7389 */ /* 0x00006400000c000b */
[----:B01----:R-:W-:Y:S01]  /*13730*/  ENDCOLLECTIVE ;  /* 0x000000000000791b */ /* 0x003fe20003800000 */
.L_x_9279:
        /* <DEDUP_REMOVED lines=8> */
.L_x_9280:
[----:B------:R-:W-:-:S05]  /*137c0*/  @!P2 IMAD.MOV.U32 R3, RZ, RZ, R7 ;  /* 0x000000ffff03a224 */ /* 0x000fca00078e0007 */
        /* <DEDUP_REMOVED lines=12> */
.L_x_9281:
        /* <DEDUP_REMOVED lines=8> */
.L_x_9282:
        /* <DEDUP_REMOVED lines=13> */
.L_x_9283:
        /* <DEDUP_REMOVED lines=8> */
.L_x_9284:
[----:B------:R-:W-:-:S05]  /*13a60*/  @!P2 IMAD.MOV.U32 R3, RZ, RZ, R7 ;  /* 0x000000ffff03a224 */ /* 0x000fca00078e0007 */
        /* <DEDUP_REMOVED lines=11> */
.L_x_9285:
        /* <DEDUP_REMOVED lines=8> */
.L_x_9286:
        /* <DEDUP_REMOVED lines=11> */
.L_x_9287:
[----:B------:R-:W-:Y:S05]  /*13c50*/  BRA `(.L_x_9288) ;  /* 0xffffffbc00047947 */ /* 0x000fea000383ffff */
.L_x_9198:
[----:B0-----:R0:W1:Y:S02]  /*13c60*/  SYNCS.PHASECHK.TRANS64.TRYWAIT P1, [R22+URZ+0x28820], R3 ;  /* 0x02882003160075a7 */ /* 0x001064000802017f */
[----:B-1----:R-:W-:Y:S05]  /*13c70*/  @!P1 NANOSLEEP.SYNCS 0x989680 ;  /* 0x009896800000995d */ /* 0x002fea0003900000 */
[----:B------:R-:W1:Y:S02]  /*13c80*/  @!P1 SYNCS.PHASECHK.TRANS64 P1, [R22+URZ+0x28820], R3 ;  /* 0x02882003160095a7 */ /* 0x000e64000802007f */
[----:B-1----:R-:W-:Y:S05]  /*13c90*/  @!P1 BRA `(.L_x_9198) ;  /* 0xfffffffc00f09947 */ /* 0x002fea000383ffff */
[----:B------:R-:W-:Y:S05]  /*13ca0*/  BRA `(.L_x_9289) ;  /* 0xffffffbc00787947 */ /* 0x000fea000383ffff */
.L_x_9203:
[----:B0-----:R0:W1:Y:S02]  /*13cb0*/  SYNCS.PHASECHK.TRANS64.TRYWAIT P0, [R6+URZ+0x28840], R3 ;  /* 0x02884003060075a7 */ /* 0x001064000800017f */
[----:B-1----:R-:W-:Y:S05]  /*13cc0*/  @!P0 NANOSLEEP.SYNCS 0x989680 ;  /* 0x009896800000895d */ /* 0x002fea0003900000 */
[----:B------:R-:W1:Y:S02]  /*13cd0*/  @!P0 SYNCS.PHASECHK.TRANS64 P0, [R6+URZ+0x28840], R3 ;  /* 0x02884003060085a7 */ /* 0x000e64000800007f */
[----:B-1----:R-:W-:Y:S05]  /*13ce0*/  @!P0 BRA `(.L_x_9203) ;  /* 0xfffffffc00f08947 */ /* 0x002fea000383ffff */
[----:B------:R-:W-:Y:S05]  /*13cf0*/  BRA `(.L_x_9290) ;  /* 0xffffffc000447947 */ /* 0x000fea000383ffff */
.L_x_9204:
        /* <DEDUP_REMOVED lines=8> */
.L_x_9292:
[----:B------:R-:W-:Y:S05]  /*13d80*/  BSYNC B1 ;  /* 0x0000000000017941 */ /* 0x000fea0003800000 */
.L_x_9291:
        /* <DEDUP_REMOVED lines=10> */
.L_x_9293:
[----:B------:R-:W-:Y:S02]  /*13e30*/  IMAD.MOV.U32 R13, RZ, RZ, R9 ;  /* 0x000000ffff0d7224 */ /* 0x000fe400078e0009 */
[----:B------:R-:W-:Y:S02]  /*13e40*/  IMAD.MOV.U32 R12, RZ, RZ, 0x1 ;  /* 0x00000001ff0c7424 */ /* 0x000fe400078e00ff */
[----:B------:R-:W-:-:S07]  /*13e50*/  IMAD.MOV.U32 R2, RZ, RZ, R14 ;  /* 0x000000ffff027224 */ /* 0x000fce00078e000e */
[----:B------:R-:W-:Y:S05]  /*13e60*/  WARPSYNC.COLLECTIVE R15, `(.L_x_9294) ;  /* 0x000000000f087348 */ /* 0x000fea0003c00000 */
[----:B------:R0:W1:Y:S02]  /*13e70*/  SHFL.IDX P6, R14, R13, R12, R11 ;  /* 0x0000000c0d0e7389 */ /* 0x00006400000c000b */
[----:B01----:R-:W-:Y:S01]  /*13e80*/  ENDCOLLECTIVE ;  /* 0x000000000000791b */ /* 0x003fe20003800000 */
.L_x_9294:
        /* <DEDUP_REMOVED lines=12> */
.L_x_9295:
[----:B------:R-:W-:Y:S02]  /*13f50*/  IMAD.MOV.U32 R13, RZ, RZ, R9 ;  /* 0x000000ffff0d7224 */ /* 0x000fe400078e0009 */
[----:B------:R-:W-:Y:S02]  /*13f60*/  IMAD.MOV.U32 R12, RZ, RZ, 0x2 ;  /* 0x00000002ff0c7424 */ /* 0x000fe400078e00ff */
[----:B------:R-:W-:-:S07]  /*13f70*/  IMAD.MOV.U32 R2, RZ, RZ, R14 ;  /* 0x000000ffff027224 */ /* 0x000fce00078e000e */
[----:B------:R-:W-:Y:S05]  /*13f80*/  WARPSYNC.COLLECTIVE R15, `(.L_x_9296) ;  /* 0x000000000f087348 */ /* 0x000fea0003c00000 */
[----:B------:R0:W1:Y:S02]  /*13f90*/  SHFL.IDX P6, R14, R13, R12, R11 ;  /* 0x0000000c0d0e7389 */ /* 0x00006400000c000b */
[----:B01----:R-:W-:Y:S01]  /*13fa0*/  ENDCOLLECTIVE ;  /* 0x000000000000791b */ /* 0x003fe20003800000 */
.L_x_9296:
        /* <DEDUP_REMOVED lines=12> */
.L_x_9297:
[----:B------:R-:W-:Y:S02]  /*14070*/  IMAD.MOV.U32 R13, RZ, RZ, R9 ;  /* 0x000000ffff0d7224 */ /* 0x000fe400078e0009 */
[----:B------:R-:W-:Y:S02]  /*14080*/  IMAD.MOV.U32 R12, RZ, RZ, 0x3 ;  /* 0x00000003ff0c7424 */ /* 0x000fe400078e00ff */
[----:B------:R-:W-:-:S07]  /*14090*/  IMAD.MOV.U32 R2, RZ, RZ, R14 ;  /* 0x000000ffff027224 */ /* 0x000fce00078e000e */
[----:B------:R-:W-:Y:S05]  /*140a0*/  WARPSYNC.COLLECTIVE R15, `(.L_x_9298) ;  /* 0x000000000f087348 */ /* 0x000fea0003c00000 */
[----:B------:R0:W1:Y:S02]  /*140b0*/  SHFL.IDX P6, R14, R13, R12, R11 ;  /* 0x0000000c0d0e7389 */ /* 0x00006400000c000b */
[----:B01----:R-:W-:Y:S01]  /*140c0*/  ENDCOLLECTIVE ;  /* 0x000000000000791b */ /* 0x003fe20003800000 */
.L_x_9298:
        /* <DEDUP_REMOVED lines=12> */
.L_x_9299:
[----:B------:R-:W-:Y:S02]  /*14190*/  IMAD.MOV.U32 R13, RZ, RZ, R9 ;  /* 0x000000ffff0d7224 */ /* 0x000fe400078e0009 */
[----:B------:R-:W-:Y:S02]  /*141a0*/  IMAD.MOV.U32 R12, RZ, RZ, 0x4 ;  /* 0x00000004ff0c7424 */ /* 0x000fe400078e00ff */
[----:B------:R-:W-:-:S07]  /*141b0*/  IMAD.MOV.U32 R2, RZ, RZ, R14 ;  /* 0x000000ffff027224 */ /* 0x000fce00078e000e */
[----:B------:R-:W-:Y:S05]  /*141c0*/  WARPSYNC.COLLECTIVE R15, `(.L_x_9300) ;  /* 0x000000000f087348 */ /* 0x000fea0003c00000 */
[----:B------:R0:W1:Y:S02]  /*141d0*/  SHFL.IDX P6, R14, R13, R12, R11 ;  /* 0x0000000c0d0e7389 */ /* 0x00006400000c000b */
[----:B01----:R-:W-:Y:S01]  /*141e0*/  ENDCOLLECTIVE ;  /* 0x000000000000791b */ /* 0x003fe20003800000 */
.L_x_9300:
        /* <DEDUP_REMOVED lines=12> */
.L_x_9301:
[----:B------:R-:W-:Y:S02]  /*142b0*/  IMAD.MOV.U32 R13, RZ, RZ, R9 ;  /* 0x000000ffff0d7224 */ /* 0x000fe400078e0009 */
[----:B------:R-:W-:Y:S02]  /*142c0*/  IMAD.MOV.U32 R12, RZ, RZ, 0x5 ;  /* 0x00000005ff0c7424 */ /* 0x000fe400078e00ff */
[----:B------:R-:W-:-:S07]  /*142d0*/  IMAD.MOV.U32 R2, RZ, RZ, R14 ;  /* 0x000000ffff027224 */ /* 0x000fce00078e000e */
[----:B------:R-:W-:Y:S05]  /*142e0*/  WARPSYNC.COLLECTIVE R15, `(.L_x_9302) ;  /* 0x000000000f087348 */ /* 0x000fea0003c00000 */
[----:B------:R0:W1:Y:S02]  /*142f0*/  SHFL.IDX P6, R14, R13, R12, R11 ;  /* 0x0000000c0d0e7389 */ /* 0x00006400000c000b */
[----:B01----:R-:W-:Y:S01]  /*14300*/  ENDCOLLECTIVE ;  /* 0x000000000000791b */ /* 0x003fe20003800000 */
.L_x_9302:
        /* <DEDUP_REMOVED lines=12> */
.L_x_9303:
[----:B------:R-:W-:Y:S02]  /*143d0*/  IMAD.MOV.U32 R13, RZ, RZ, R9 ;  /* 0x000000ffff0d7224 */ /* 0x000fe400078e0009 */
[----:B------:R-:W-:Y:S02]  /*143e0*/  IMAD.MOV.U32 R12, RZ, RZ, 0x6 ;  /* 0x00000006ff0c7424 */ /* 0x000fe400078e00ff */
[----:B------:R-:W-:-:S07]  /*143f0*/  IMAD.MOV.U32 R2, RZ, RZ, R14 ;  /* 0x000000ffff027224 */ /* 0x000fce00078e000e */
[----:B------:R-:W-:Y:S05]  /*14400*/  WARPSYNC.COLLECTIVE R15, `(.L_x_9304) ;  /* 0x000000000f087348 */ /* 0x000fea0003c00000 */
[----:B------:R0:W1:Y:S02]  /*14410*/  SHFL.IDX P6, R14, R13, R12, R11 ;  /* 0x0000000c0d0e7389 */ /* 0x00006400000c000b */
[----:B01----:R-:W-:Y:S01]  /*14420*/  ENDCOLLECTIVE ;  /* 0x000000000000791b */ /* 0x003fe20003800000 */
.L_x_9304:
        /* <DEDUP_REMOVED lines=12> */
.L_x_9305:
[----:B------:R-:W-:Y:S02]  /*144f0*/  IMAD.MOV.U32 R13, RZ, RZ, R9 ;  /* 0x000000ffff0d7224 */ /* 0x000fe400078e0009 */
[----:B------:R-:W-:Y:S02]  /*14500*/  IMAD.MOV.U32 R12, RZ, RZ, 0x7 ;  /* 0x00000007ff0c7424 */ /* 0x000fe400078e00ff */
[----:B------:R-:W-:-:S07]  /*14510*/  IMAD.MOV.U32 R2, RZ, RZ, R14 ;  /* 0x000000ffff027224 */ /* 0x000fce00078e000e */
[----:B------:R-:W-:Y:S05]  /*14520*/  WARPSYNC.COLLECTIVE R15, `(.L_x_9306) ;  /* 0x000000000f087348 */ /* 0x000fea0003c00000 */
[----:B------:R0:W1:Y:S02]  /*14530*/  SHFL.IDX P6, R14, R13, R12, R11 ;  /* 0x0000000c0d0e7389 */ /* 0x00006400000c000b */
[----:B01----:R-:W-:Y:S01]  /*14540*/  ENDCOLLECTIVE ;  /* 0x000000000000791b */ /* 0x003fe20003800000 */
.L_x_9306:
[----:B------:R-:W-:-:S05]  /*14550*/  IADD3 R2, P0, R2, R5, RZ ;  /* 0x0000000502027210 */ /* 0x000fca0007f1e0ff */
[----:B------:R-:W-:-:S05]  /*14560*/  IMAD.X R3, RZ, RZ, R3, P0 ;  /* 0x000000ffff037224 */ /* 0x000fca00000e0603 */
[----:B------:R-:W-:Y:S01]  /*14570*/  @!PT LDS RZ, [RZ] ;  /* 0x00000000fffff984 */ /* 0x000fe20000000800 */
[----:B------:R-:W-:Y:S01]  /*14580*/  @!PT LDS RZ, [RZ] ;  /* 0x00000000fffff984 */ /* 0x000fe20000000800 */
[----:B------:R-:W-:Y:S01]  /*14590*/  @!PT LDS RZ, [RZ] ;  /* 0x00000000fffff984 */ /* 0x000fe20000000800 */
[----:B------:R0:W-:Y:S01]  /*145a0*/  LDGSTS.E.BYPASS.LTC128B.128 [R8+0x1b400], desc[UR52][R2.64], !P4 ;  /* 0x1b40000002087fae */ /* 0x0001e2000e101d74 */
[----:B------:R-:W-:-:S03]  /*145b0*/  MOV R13, R7 ;  /* 0x00000007000d7202 */ /* 0x000fc60000000f00 */
[----:B------:R0:W-:Y:S01]  /*145c0*/  LDGSTS.E.BYPASS.LTC128B.128 [R8+0x1f400], desc[UR52][R2.64+0x80], !P3 ;  /* 0x1f40008002087fae */ /* 0x0001e2000d901d74 */
[----:B------:R-:W-:-:S07]  /*145d0*/  IMAD.MOV.U32 R9, RZ, RZ, R14 ;  /* 0x000000ffff097224 */ /* 0x000fce00078e000e */
[----:B0-----:R-:W-:Y:S05]  /*145e0*/  WARPSYNC.COLLECTIVE R15, `(.L_x_9307) ;  /* 0x000000000f087348 */ /* 0x001fea0003c00000 */
[----:B------:R1:W2:Y:S02]  /*145f0*/  SHFL.IDX P6, R14, R13, R12, R11 ;  /* 0x0000000c0d0e7389 */ /* 0x0002a400000c000b */
[----:B012---:R-:W-:Y:S01]  /*14600*/  ENDCOLLECTIVE ;  /* 0x000000000000791b */ /* 0x007fe20003800000 */
.L_x_9307:
[----:B------:R-:W-:Y:S01]  /*14610*/  IMAD.MOV.U32 R2, RZ, RZ, R14 ;  /* 0x000000ffff027224 */ /* 0x000fe200078e000e */
[----:B------:R-:W-:Y:S06]  /*14620*/  BRA `(.L_x_9308) ;  /* 0xffffffbc00187947 */ /* 0x000fec000383ffff */
.L_x_9209:
[----:B-1----:R1:W3:Y:S02]  /*14630*/  SYNCS.PHASECHK.TRANS64.TRYWAIT P0, [R6+URZ+0x28860], R2 ;  /* 0x02886002060075a7 */ /* 0x0022e4000800017f */
[----:B---3--:R-:W-:Y:S05]  /*14640*/  @!P0 NANOSLEEP.SYNCS 0x989680 ;  /* 0x009896800000895d */ /* 0x008fea0003900000 */
[----:B------:R-:W3:Y:S02]  /*14650*/  @!P0 SYNCS.PHASECHK.TRANS64 P0, [R6+URZ+0x28860], R2 ;  /* 0x02886002060085a7 */ /* 0x000ee4000800007f */
[----:B---3--:R-:W-:Y:S05]  /*14660*/  @!P0 BRA `(.L_x_9209) ;  /* 0xfffffffc00f08947 */ /* 0x008fea000383ffff */
[----:B------:R-:W-:Y:S05]  /*14670*/  BRA `(.L_x_9309) ;  /* 0xffffffbc00787947 */ /* 0x000fea000383ffff */
.L_x_9210:
        /* <DEDUP_REMOVED lines=8> */
.L_x_9311:
[----:B------:R-:W-:Y:S05]  /*14700*/  BSYNC B1 ;  /* 0x0000000000017941 */ /* 0x000fea0003800000 */
.L_x_9310:
        /* <DEDUP_REMOVED lines=9> */
.L_x_9312:
[----:B------:R-:W-:Y:S02]  /*147a0*/  IMAD.MOV.U32 R13, RZ, RZ, R24 ;  /* 0x000000ffff0d7224 */ /* 0x000fe400078e0018 */
[----:B------:R-:W-:Y:S02]  /*147b0*/  IMAD.MOV.U32 R12, RZ, RZ, 0x1 ;  /* 0x00000001ff0c7424 */ /* 0x000fe400078e00ff */
[----:B------:R-:W-:-:S07]  /*147c0*/  IMAD.MOV.U32 R2, RZ, RZ, R14 ;  /* 0x000000ffff027224 */ /* 0x000fce00078e000e */
[----:B------:R-:W-:Y:S05]  /*147d0*/  WARPSYNC.COLLECTIVE R15, `(.L_x_9313) ;  /* 0x000000000f087348 */ /* 0x000fea0003c00000 */
[----:B------:R0:W1:Y:S02]  /*147e0*/  SHFL.IDX P6, R14, R13, R12, R11 ;  /* 0x0000000c0d0e7389 */ /* 0x00006400000c000b */
[----:B01----:R-:W-:Y:S01]  /*147f0*/  ENDCOLLECTIVE ;  /* 0x000000000000791b */ /* 0x003fe20003800000 */
.L_x_9313:
        /* <DEDUP_REMOVED lines=14> */
.L_x_9314:
[----:B------:R-:W-:Y:S02]  /*148e0*/  IMAD.MOV.U32 R13, RZ, RZ, R24 ;  /* 0x000000ffff0d7224 */ /* 0x000fe400078e0018 */
[----:B------:R-:W-:Y:S01]  /*148f0*/  IMAD.MOV.U32 R12, RZ, RZ, 0x2 ;  /* 0x00000002ff0c7424 */ /* 0x000fe200078e00ff */
[----:B------:R-:W-:-:S07]  /*14900*/  MOV R2, R14 ;  /* 0x0000000e00027202 */ /* 0x000fce0000000f00 */
[----:B------:R-:W-:Y:S05]  /*14910*/  WARPSYNC.COLLECTIVE R15, `(.L_x_9315) ;  /* 0x000000000f087348 */ /* 0x000fea0003c00000 */
[----:B------:R0:W1:Y:S02]  /*14920*/  SHFL.IDX P6, R14, R13, R12, R11 ;  /* 0x0000000c0d0e7389 */ /* 0x00006400000c000b */
[----:B01----:R-:W-:Y:S01]  /*14930*/  ENDCOLLECTIVE ;  /* 0x000000000000791b */ /* 0x003fe20003800000 */
.L_x_9315:
        /* <DEDUP_REMOVED lines=14> */
.L_x_9316:
[----:B------:R-:W-:Y:S02]  /*14a20*/  IMAD.MOV.U32 R13, RZ, RZ, R24 ;  /* 0x000000ffff0d7224 */ /* 0x000fe400078e0018 */
[----:B------:R-:W-:Y:S01]  /*14a30*/  IMAD.MOV.U32 R12, RZ, RZ, 0x3 ;  /* 0x00000003ff0c7424 */ /* 0x000fe200078e00ff */
[----:B------:R-:W-:-:S07]  /*14a40*/  MOV R2, R14 ;  /* 0x0000000e00027202 */ /* 0x000fce0000000f00 */
[----:B------:R-:W-:Y:S05]  /*14a50*/  WARPSYNC.COLLECTIVE R15, `(.L_x_9317) ;  /* 0x000000000f087348 */ /* 0x000fea0003c00000 */
[----:B------:R0:W1:Y:S02]  /*14a60*/  SHFL.IDX P6, R14, R13, R12, R11 ;  /* 0x0000000c0d0e7389 */ /* 0x00006400000c000b */
[----:B01----:R-:W-:Y:S01]  /*14a70*/  ENDCOLLECTIVE ;  /* 0x000000000000791b */ /* 0x003fe20003800000 */
.L_x_9317:
        /* <DEDUP_REMOVED lines=14> */
.L_x_9318:
[----:B------:R-:W-:Y:S02]  /*14b60*/  IMAD.MOV.U32 R13, RZ, RZ, R24 ;  /* 0x000000ffff0d7224 */ /* 0x000fe400078e0018 */
[----:B------:R-:W-:Y:S01]  /*14b70*/  IMAD.MOV.U32 R12, RZ, RZ, 0x4 ;  /* 0x00000004ff0c7424 */ /* 0x000fe200078e00ff */
[----:B------:R-:W-:-:S07]  /*14b80*/  MOV R2, R14 ;  /* 0x0000000e00027202 */ /* 0x000fce0000000f00 */
[----:B------:R-:W-:Y:S05]  /*14b90*/  WARPSYNC.COLLECTIVE R15, `(.L_x_9319) ;  /* 0x000000000f087348 */ /* 0x000fea0003c00000 */
[----:B------:R0:W1:Y:S02]  /*14ba0*/  SHFL.IDX P6, R14, R13, R12, R11 ;  /* 0x0000000c0d0e7389 */ /* 0x00006400000c000b */
[----:B01----:R-:W-:Y:S01]  /*14bb0*/  ENDCOLLECTIVE ;  /* 0x000000000000791b */ /* 0x003fe20003800000 */
.L_x_9319:
        /* <DEDUP_REMOVED lines=14> */
.L_x_9320:
[----:B------:R-:W-:Y:S02]  /*14ca0*/  IMAD.MOV.U32 R13, RZ, RZ, R24 ;  /* 0x000000ffff0d7224 */ /* 0x000fe400078e0018 */
[----:B------:R-:W-:Y:S01]  /*14cb0*/  IMAD.MOV.U32 R12, RZ, RZ, 0x5 ;  /* 0x00000005ff0c7424 */ /* 0x000fe200078e00ff */
[----:B------:R-:W-:-:S07]  /*14cc0*/  MOV R2, R14 ;  /* 0x0000000e00027202 */ /* 0x000fce0000000f00 */
[----:B------:R-:W-:Y:S05]  /*14cd0*/  WARPSYNC.COLLECTIVE R15, `(.L_x_9321) ;  /* 0x000000000f087348 */ /* 0x000fea0003c00000 */
[----:B------:R0:W1:Y:S02]  /*14ce0*/  SHFL.IDX P6, R14, R13, R12, R11 ;  /* 0x0000000c0d0e7389 */ /* 0x00006400000c000b */
[----:B01----:R-:W-:Y:S01]  /*14cf0*/  ENDCOLLECTIVE ;  /* 0x000000000000791b */ /* 0x003fe20003800000 */
.L_x_9321:
        /* <DEDUP_REMOVED lines=14> */
.L_x_9322:
[----:B------:R-:W-:Y:S02]  /*14de0*/  IMAD.MOV.U32 R13, RZ, RZ, R24 ;  /* 0x000000ffff0d7224 */ /* 0x000fe400078e0018 */
[----:B------:R-:W-:Y:S01]  /*14df0*/  IMAD.MOV.U32 R12, RZ, RZ, 0x6 ;  /* 0x00000006ff0c7424 */ /* 0x000fe200078e00ff */
[----:B------:R-:W-:-:S07]  /*14e00*/  MOV R2, R14 ;  /* 0x0000000e00027202 */ /* 0x000fce0000000f00 */
[----:B------:R-:W-:Y:S05]  /*14e10*/  WARPSYNC.COLLECTIVE R15, `(.L_x_9323) ;  /* 0x000000000f087348 */ /* 0x000fea0003c00000 */
[----:B------:R0:W1:Y:S02]  /*14e20*/  SHFL.IDX P6, R14, R13, R12, R11 ;  /* 0x0000000c0d0e7389 */ /* 0x00006400000c000b */
[----:B01----:R-:W-:Y:S01]  /*14e30*/  ENDCOLLECTIVE ;  /* 0x000000000000791b */ /* 0x003fe20003800000 */
.L_x_9323:
        /* <DEDUP_REMOVED lines=14> */
.L_x_9324:
[----:B------:R-:W-:Y:S02]  /*14f20*/  IMAD.MOV.U32 R13, RZ, RZ, R24 ;  /* 0x000000ffff0d7224 */ /* 0x000fe400078e0018 */
[----:B------:R-:W-:Y:S01]  /*14f30*/  IMAD.MOV.U32 R12, RZ, RZ, 0x7 ;  /* 0x00000007ff0c7424 */ /* 0x000fe200078e00ff */
[----:B------:R-:W-:-:S07]  /*14f40*/  MOV R2, R14 ;  /* 0x0000000e00027202 */ /* 0x000fce0000000f00 */
[----:B------:R-:W-:Y:S05]  /*14f50*/  WARPSYNC.COLLECTIVE R15, `(.L_x_9325) ;  /* 0x000000000f087348 */ /* 0x000fea0003c00000 */
[----:B------:R0:W1:Y:S02]  /*14f60*/  SHFL.IDX P6, R14, R13, R12, R11 ;  /* 0x0000000c0d0e7389 */ /* 0x00006400000c000b */
[----:B01----:R-:W-:Y:S01]  /*14f70*/  ENDCOLLECTIVE ;  /* 0x000000000000791b */ /* 0x003fe20003800000 */
.L_x_9325:
        /* <DEDUP_REMOVED lines=13> */
.L_x_9326:
[----:B------:R-:W-:Y:S01]  /*15050*/  @!PT LDS RZ, [RZ] ;  /* 0x00000000fffff984 */ /* 0x000fe20000000800 */
[----:B------:R-:W-:Y:S01]  /*15060*/  @!PT LDS RZ, [RZ] ;  /* 0x00000000fffff984 */ /* 0x000fe20000000800 */
[----:B------:R-:W-:Y:S01]  /*15070*/  @!PT LDS RZ, [RZ] ;  /* 0x00000000fffff984 */ /* 0x000fe20000000800 */
[----:B------:R1:W-:Y:S01]  /*15080*/  LDGSTS.E.BYPASS.LTC128B.128 [R7+0x7400], desc[UR52][R2.64+0x80], !P0 ;  /* 0x0740008002077fae */ /* 0x0003e2000c101d74 */
[----:B------:R-:W-:Y:S05]  /*15090*/  BRA `(.L_x_9327) ;  /* 0xffffffb400fc7947 */ /* 0x000fea000383ffff */
.L_x_9218:
[----:B0-----:R0:W1:Y:S02]  /*150a0*/  SYNCS.PHASECHK.TRANS64.TRYWAIT P0, [R0+URZ+0x28860], R3 ;  /* 0x02886003000075a7 */ /* 0x001064000800017f */
[----:B-1----:R-:W-:Y:S05]  /*150b0*/  @!P0 NANOSLEEP.SYNCS 0x989680 ;  /* 0x009896800000895d */ /* 0x002fea0003900000 */
[----:B------:R-:W1:Y:S02]  /*150c0*/  @!P0 SYNCS.PHASECHK.TRANS64 P0, [R0+URZ+0x28860], R3 ;  /* 0x02886003000085a7 */ /* 0x000e64000800007f */
[----:B-1----:R-:W-:Y:S05]  /*150d0*/  @!P0 BRA `(.L_x_9218) ;  /* 0xfffffffc00f08947 */ /* 0x002fea000383ffff */
[----:B------:R-:W-:Y:S05]  /*150e0*/  BRA `(.L_x_9328) ;  /* 0xffffffbc00187947 */ /* 0x000fea000383ffff */
.L_x_9219:
        /* <DEDUP_REMOVED lines=8> */
.L_x_9330:
[----:B------:R-:W-:Y:S05]  /*15170*/  BSYNC B0 ;  /* 0x0000000000007941 */ /* 0x000fea0003800000 */
.L_x_9329:
        /* <DEDUP_REMOVED lines=9> */
.L_x_9331:
        /* <DEDUP_REMOVED lines=12> */
.L_x_9332:
        /* <DEDUP_REMOVED lines=13> */
.L_x_9333:
[----:B------:R-:W-:Y:S01]  /*153a0*/  MOV R13, R24 ;  /* 0x00000018000d7202 */ /* 0x000fe20000000f00 */
[----:B------:R-:W-:Y:S02]  /*153b0*/  IMAD.MOV.U32 R12, RZ, RZ, 0x2 ;  /* 0x00000002ff0c7424 */ /* 0x000fe400078e00ff */
[----:B------:R-:W-:-:S07]  /*153c0*/  IMAD.MOV.U32 R10, RZ, RZ, R14 ;  /* 0x000000ffff0a7224 */ /* 0x000fce00078e000e */
[----:B------:R-:W-:Y:S05]  /*153d0*/  WARPSYNC.COLLECTIVE R15, `(.L_x_9334) ;  /* 0x000000000f087348 */ /* 0x000fea0003c00000 */
[----:B------:R0:W1:Y:S02]  /*153e0*/  SHFL.IDX P6, R14, R13, R12, R11 ;  /* 0x0000000c0d0e7389 */ /* 0x00006400000c000b */
[----:B01----:R-:W-:Y:S01]  /*153f0*/  ENDCOLLECTIVE ;  /* 0x000000000000791b */ /* 0x003fe20003800000 */
.L_x_9334:
        /* <DEDUP_REMOVED lines=14> */
.L_x_9335:
[----:B------:R-:W-:Y:S01]  /*154e0*/  IMAD.MOV.U32 R13, RZ, RZ, R24 ;  /* 0x000000ffff0d7224 */ /* 0x000fe200078e0018 */
[----:B------:R-:W-:Y:S02]  /*154f0*/  MOV R12, 0x3 ;  /* 0x00000003000c7802 */ /* 0x000fe40000000f00 */
[----:B------:R-:W-:-:S13]  /*15500*/  IADD3 R2, P2, R14, R5, RZ ;  /* 0x000000050e027210 */ /* 0x000fda0007f5e0ff */
[----:B------:R-:W-:Y:S05]  /*15510*/  WARPSYNC.COLLECTIVE R15, `(.L_x_9336) ;  /* 0x000000000f087348 */ /* 0x000fea0003c00000 */
[----:B------:R0:W1:Y:S02]  /*15520*/  SHFL.IDX P6, R14, R13, R12, R11 ;  /* 0x0000000c0d0e7389 */ /* 0x00006400000c000b */
[----:B01----:R-:W-:Y:S01]  /*15530*/  ENDCOLLECTIVE ;  /* 0x000000000000791b */ /* 0x003fe20003800000 */
.L_x_9336:
        /* <DEDUP_REMOVED lines=13> */
.L_x_9337:
[----:B------:R-:W-:Y:S02]  /*15610*/  IMAD.MOV.U32 R13, RZ, RZ, R24 ;  /* 0x000000ffff0d7224 */ /* 0x000fe400078e0018 */
[----:B------:R-:W-:Y:S01]  /*15620*/  IMAD.MOV.U32 R12, RZ, RZ, 0x4 ;  /* 0x00000004ff0c7424 */ /* 0x000fe200078e00ff */
[----:B------:R-:W-:-:S13]  /*15630*/  IADD3 R2, P2, R14, R5, RZ ;  /* 0x000000050e027210 */ /* 0x000fda0007f5e0ff */
[----:B------:R-:W-:Y:S05]  /*15640*/  WARPSYNC.COLLECTIVE R15, `(.L_x_9338) ;  /* 0x000000000f087348 */ /* 0x000fea0003c00000 */
[----:B------:R0:W1:Y:S02]  /*15650*/  SHFL.IDX P6, R14, R13, R12, R11 ;  /* 0x0000000c0d0e7389 */ /* 0x00006400000c000b */
[----:B01----:R-:W-:Y:S01]  /*15660*/  ENDCOLLECTIVE ;  /* 0x000000000000791b */ /* 0x003fe20003800000 */
.L_x_9338:
        /* <DEDUP_REMOVED lines=8> */
[----:B------:R-:W-:Y:S01]  /*156f0*/  IMAD.MOV.U32 R13, RZ, RZ, R23 ;  /* 0x000000ffff0d7224 */ /* 0x000fe200078e0017 */
[----:B------:R-:W-:-:S11]  /*15700*/  MOV R8, R14 ;  /* 0x0000000e00087202 */ /* 0x000fd60000000f00 */
[----:B0-----:R-:W-:Y:S05]  /*15710*/  WARPSYNC.COLLECTIVE R15, `(.L_x_9339) ;  /* 0x000000000f087348 */ /* 0x001fea0003c00000 */
[----:B------:R1:W2:Y:S02]  /*15720*/  SHFL.IDX P6, R14, R13, R12, R11 ;  /* 0x0000000c0d0e7389 */ /* 0x0002a400000c000b */
[----:B012---:R-:W-:Y:S01]  /*15730*/  ENDCOLLECTIVE ;  /* 0x000000000000791b */ /* 0x007fe20003800000 */
.L_x_9339:
[----:B------:R-:W-:Y:S02]  /*15740*/  IMAD.MOV.U32 R13, RZ, RZ, R24 ;  /* 0x000000ffff0d7224 */ /* 0x000fe400078e0018 */
[----:B------:R-:W-:Y:S02]  /*15750*/  IMAD.MOV.U32 R12, RZ, RZ, 0x5 ;  /* 0x00000005ff0c7424 */ /* 0x000fe400078e00ff */
[----:B------:R-:W-:-:S07]  /*15760*/  IMAD.MOV.U32 R10, RZ, RZ, R14 ;  /* 0x000000ffff0a7224 */ /* 0x000fce00078e000e */
[----:B------:R-:W-:Y:S05]  /*15770*/  WARPSYNC.COLLECTIVE R15, `(.L_x_9340) ;  /* 0x000000000f087348 */ /* 0x000fea0003c00000 */
[----:B------:R0:W1:Y:S02]  /*15780*/  SHFL.IDX P6, R14, R13, R12, R11 ;  /* 0x0000000c0d0e7389 */ /* 0x00006400000c000b */
[----:B01----:R-:W-:Y:S01]  /*15790*/  ENDCOLLECTIVE ;  /* 0x000000000000791b */ /* 0x003fe20003800000 */
.L_x_9340:
        /* <DEDUP_REMOVED lines=9> */
[----:B------:R-:W-:Y:S02]  /*15830*/  ISETP.LT.OR P4, PT, R6, 0x51, P0 ;  /* 0x000000510600780c */ /* 0x000fe40000781670 */
[----:B------:R-:W-:-:S11]  /*15840*/  MOV R7, R14 ;  /* 0x0000000e00077202 */ /* 0x000fd60000000f00 */
[----:B0-----:R-:W-:Y:S05]  /*15850*/  WARPSYNC.COLLECTIVE R15, `(.L_x_9341) ;  /* 0x000000000f087348 */ /* 0x001fea0003c00000 */
[----:B------:R1:W2:Y:S02]  /*15860*/  SHFL.IDX P6, R14, R13, R12, R11 ;  /* 0x0000000c0d0e7389 */ /* 0x0002a400000c000b */
[----:B012---:R-:W-:Y:S01]  /*15870*/  ENDCOLLECTIVE ;  /* 0x000000000000791b */ /* 0x007fe20003800000 */
.L_x_9341:
[----:B------:R-:W-:Y:S02]  /*15880*/  IMAD.MOV.U32 R13, RZ, RZ, R24 ;  /* 0x000000ffff0d7224 */ /* 0x000fe400078e0018 */
[----:B------:R-:W-:Y:S01]  /*15890*/  IMAD.MOV.U32 R12, RZ, RZ, 0x6 ;  /* 0x00000006ff0c7424 */ /* 0x000fe200078e00ff */
[----:B------:R-:W-:-:S13]  /*158a0*/  IADD3 R2, P2, R14, R5, RZ ;  /* 0x000000050e027210 */ /* 0x000fda0007f5e0ff */
[----:B------:R-:W-:Y:S05]  /*158b0*/  WARPSYNC.COLLECTIVE R15, `(.L_x_9342) ;  /* 0x000000000f087348 */ /* 0x000fea0003c00000 */
[----:B------:R0:W1:Y:S02]  /*158c0*/  SHFL.IDX P6, R14, R13, R12, R11 ;  /* 0x0000000c0d0e7389 */ /* 0x00006400000c000b */
[----:B01----:R-:W-:Y:S01]  /*158d0*/  ENDCOLLECTIVE ;  /* 0x000000000000791b */ /* 0x003fe20003800000 */
.L_x_9342:
        /* <DEDUP_REMOVED lines=13> */
.L_x_9343:
[----:B------:R-:W-:Y:S02]  /*159b0*/  IMAD.MOV.U32 R13, RZ, RZ, R24 ;  /* 0x000000ffff0d7224 */ /* 0x000fe400078e0018 */
[----:B------:R-:W-:Y:S02]  /*159c0*/  IMAD.MOV.U32 R12, RZ, RZ, 0x7 ;  /* 0x00000007ff0c7424 */ /* 0x000fe400078e00ff */
[----:B------:R-:W-:-:S07]  /*159d0*/  IMAD.MOV.U32 R10, RZ, RZ, R14 ;  /* 0x000000ffff0a7224 */ /* 0x000fce00078e000e */
[----:B------:R-:W-:Y:S05]  /*159e0*/  WARPSYNC.COLLECTIVE R15, `(.L_x_9344) ;  /* 0x000000000f087348 */ /* 0x000fea0003c00000 */
[----:B------:R0:W1:Y:S02]  /*159f0*/  SHFL.IDX P6, R14, R13, R12, R11 ;  /* 0x0000000c0d0e7389 */ /* 0x00006400000c000b */
[----:B01----:R-:W-:Y:S01]  /*15a00*/  ENDCOLLECTIVE ;  /* 0x000000000000791b */ /* 0x003fe20003800000 */
.L_x_9344:
        /* <DEDUP_REMOVED lines=12> */
.L_x_9345:
[----:B------:R-:W-:Y:S05]  /*15ad0*/  BRA `(.L_x_9346) ;  /* 0xffffffb400b87947 */ /* 0x000fea000383ffff */
.L_x_9224:
        /* <DEDUP_REMOVED lines=8> */
.L_x_9348:
[----:B------:R-:W-:Y:S05]  /*15b60*/  BSYNC B0 ;  /* 0x0000000000007941 */ /* 0x000fea0003800000 */
.L_x_9347:
        /* <DEDUP_REMOVED lines=9> */
.L_x_9349:
[----:B------:R-:W-:Y:S02]  /*15c00*/  ULDC UR4, c[0x0][0xc3c] ;  /* 0x00030f0000047ab9 */ /* 0x000fe40000000800 */
[----:B------:R-:W-:-:S13]  /*15c10*/  ISETP.GE.OR P1, PT, R7, UR4, !P0 ;  /* 0x0000000407007c0c */ /* 0x000fda000c726670 */
[----:B------:R-:W0:Y:S01]  /*15c20*/  @!P1 LDC.64 R2, c[0x0][0xc80] ;  /* 0x00032000ff029b82 */ /* 0x000e220000000a00 */
[----:B------:R-:W-:Y:S01]  /*15c30*/  MOV R4, RZ ;  /* 0x000000ff00047202 */ /* 0x000fe20000000f00 */
        /* <DEDUP_REMOVED lines=14> */
.L_x_9350:
[----:B------:R-:W-:Y:S02]  /*15d20*/  MOV R12, 0x2 ;  /* 0x00000002000c7802 */ /* 0x000fe40000000f00 */
[----:B------:R-:W-:-:S05]  /*15d30*/  SEL R7, R14, RZ, P1 ;  /* 0x000000ff0e077207 */ /* 0x000fca0000800000 */
[----:B------:R-:W-:-:S04]  /*15d40*/  IMAD.IADD R6, R4, 0x1, R7 ;  /* 0x0000000104067824 */ /* 0x000fc800078e0207 */
[----:B------:R-:W-:-:S07]  /*15d50*/  IMAD.MOV.U32 R13, RZ, RZ, R6 ;  /* 0x000000ffff0d7224 */ /* 0x000fce00078e0006 */
[----:B------:R-:W-:Y:S05]  /*15d60*/  WARPSYNC.COLLECTIVE R15, `(.L_x_9351) ;  /* 0x000000000f087348 */ /* 0x000fea0003c00000 */
[----:B------:R0:W1:Y:S02]  /*15d70*/  SHFL.UP P6, R14, R13, R12, R11 ;  /* 0x0400000c0d0e7389 */ /* 0x00006400000c000b */
[----:B01----:R-:W-:Y:S01]  /*15d80*/  ENDCOLLECTIVE ;  /* 0x000000000000791b */ /* 0x003fe20003800000 */
.L_x_9351:
[----:B------:R-:W-:Y:S01]  /*15d90*/  IMAD.MOV.U32 R12, RZ, RZ, 0x4 ;  /* 0x00000004ff0c7424 */ /* 0x000fe200078e00ff */
[----:B------:R-:W-:-:S05]  /*15da0*/  SEL R7, R14, RZ, P2 ;  /* 0x000000ff0e077207 */ /* 0x000fca0001000000 */
[----:B------:R-:W-:-:S04]  /*15db0*/  IMAD.IADD R7, R6, 0x1, R7 ;  /* 0x0000000106077824 */ /* 0x000fc800078e0207 */
[----:B------:R-:W-:-:S07]  /*15dc0*/  IMAD.MOV.U32 R13, RZ, RZ, R7 ;  /* 0x000000ffff0d7224 */ /* 0x000fce00078e0007 */
[----:B------:R-:W-:Y:S05]  /*15dd0*/  WARPSYNC.COLLECTIVE R15, `(.L_x_9352) ;  /* 0x000000000f087348 */ /* 0x000fea0003c00000 */
[----:B------:R0:W1:Y:S02]  /*15de0*/  SHFL.UP P6, R14, R13, R12, R11 ;  /* 0x0400000c0d0e7389 */ /* 0x00006400000c000b */
[----:B01----:R-:W-:Y:S01]  /*15df0*/  ENDCOLLECTIVE ;  /* 0x000000000000791b */ /* 0x003fe20003800000 */
.L_x_9352:
[----:B------:R-:W-:Y:S02]  /*15e00*/  MOV R12, 0x8 ;  /* 0x00000008000c7802 */ /* 0x000fe40000000f00 */
[----:B------:R-:W-:-:S05]  /*15e10*/  SEL R2, R14, RZ, P3 ;  /* 0x000000ff0e027207 */ /* 0x000fca0001800000 */
[----:B------:R-:W-:-:S04]  /*15e20*/  IMAD.IADD R2, R7, 0x1, R2 ;  /* 0x0000000107027824 */ /* 0x000fc800078e0202 */
[----:B------:R-:W-:-:S07]  /*15e30*/  IMAD.MOV.U32 R13, RZ, RZ, R2 ;  /* 0x000000ffff0d7224 */ /* 0x000fce00078e0002 */
[----:B------:R-:W-:Y:S05]  /*15e40*/  WARPSYNC.COLLECTIVE R15, `(.L_x_9353) ;  /* 0x000000000f087348 */ /* 0x000fea0003c00000 */
[----:B------:R0:W1:Y:S02]  /*15e50*/  SHFL.UP P6, R14, R13, R12, R11 ;  /* 0x0400000c0d0e7389 */ /* 0x00006400000c000b */
[----:B01----:R-:W-:Y:S01]  /*15e60*/  ENDCOLLECTIVE ;  /* 0x000000000000791b */ /* 0x003fe20003800000 */
.L_x_9353:
[----:B------:R-:W-:Y:S01]  /*15e70*/  IMAD.MOV.U32 R12, RZ, RZ, 0x10 ;  /* 0x00000010ff0c7424 */ /* 0x000fe200078e00ff */
[----:B------:R-:W-:-:S05]  /*15e80*/  SEL R3, R14, RZ, P4 ;  /* 0x000000ff0e037207 */ /* 0x000fca0002000000 */
[----:B------:R-:W-:-:S04]  /*15e90*/  IMAD.IADD R3, R2, 0x1, R3 ;  /* 0x0000000102037824 */ /* 0x000fc800078e0203 */
[----:B------:R-:W-:-:S07]  /*15ea0*/  IMAD.MOV.U32 R13, RZ, RZ, R3 ;  /* 0x000000ffff0d7224 */ /* 0x000fce00078e0003 */
[----:B------:R-:W-:Y:S05]  /*15eb0*/  WARPSYNC.COLLECTIVE R15, `(.L_x_9354) ;  /* 0x000000000f087348 */ /* 0x000fea0003c00000 */
[----:B------:R0:W1:Y:S02]  /*15ec0*/  SHFL.UP P6, R14, R13, R12, R11 ;  /* 0x0400000c0d0e7389 */ /* 0x00006400000c000b */
[----:B01----:R-:W-:Y:S01]  /*15ed0*/  ENDCOLLECTIVE ;  /* 0x000000000000791b */ /* 0x003fe20003800000 */
.L_x_9354:
        /* <DEDUP_REMOVED lines=8> */
.L_x_9355:
[----:B------:R-:W-:Y:S05]  /*15f60*/  BRA `(.L_x_9356) ;  /* 0xffffffb400c47947 */ /* 0x000fea000383ffff */
.L_x_9229:
        /* <DEDUP_REMOVED lines=8> */
.L_x_9358:
[----:B------:R-:W-:Y:S05]  /*15ff0*/  BSYNC B0 ;  /* 0x0000000000007941 */ /* 0x000fea0003800000 */
.L_x_9357:
[----:B------:R-:W-:Y:S01]  /*16000*/  SEL R13, R14, RZ, P1 ;  /* 0x000000ff0e0d7207 */ /* 0x000fe20000800000 */
[----:B------:R-:W-:Y:S02]  /*16010*/  IMAD.MOV.U32 R12, RZ, RZ, 0x2 ;  /* 0x00000002ff0c7424 */ /* 0x000fe400078e00ff */
[----:B------:R-:W-:Y:S01]  /*16020*/  IMAD.MOV.U32 R11, RZ, RZ, RZ ;  /* 0x000000ffff0b7224 */ /* 0x000fe200078e00ff */
[----:B------:R-:W-:Y:S01]  /*16030*/  IADD3 R13, R4, R13, RZ ;  /* 0x0000000d040d7210 */ /* 0x000fe20007ffe0ff */
[----:B------:R-:W-:-:S07]  /*16040*/  IMAD.MOV.U32 R15, RZ, RZ, -0x1 ;  /* 0xffffffffff0f7424 */ /* 0x000fce00078e00ff */
[----:B------:R-:W-:Y:S05]  /*16050*/  WARPSYNC.COLLECTIVE R15, `(.L_x_9359) ;  /* 0x000000000f087348 */ /* 0x000fea0003c00000 */
[----:B------:R0:W1:Y:S02]  /*16060*/  SHFL.UP P6, R14, R13, R12, R11 ;  /* 0x0400000c0d0e7389 */ /* 0x00006400000c000b */
[----:B01----:R-:W-:Y:S01]  /*16070*/  ENDCOLLECTIVE ;  /* 0x000000000000791b */ /* 0x003fe20003800000 */
.L_x_9359:
[----:B------:R-:W-:Y:S02]  /*16080*/  MOV R12, 0x4 ;  /* 0x00000004000c7802 */ /* 0x000fe40000000f00 */
[----:B------:R-:W-:-:S05]  /*16090*/  SEL R0, R14, RZ, P2 ;  /* 0x000000ff0e007207 */ /* 0x000fca0001000000 */
[----:B------:R-:W-:-:S04]  /*160a0*/  IMAD.IADD R0, R13, 0x1, R0 ;  /* 0x000000010d007824 */ /* 0x000fc800078e0200 */
[----:B------:R-:W-:-:S07]  /*160b0*/  IMAD.MOV.U32 R13, RZ, RZ, R0 ;  /* 0x000000ffff0d7224 */ /* 0x000fce00078e0000 */
[----:B------:R-:W-:Y:S05]  /*160c0*/  WARPSYNC.COLLECTIVE R15, `(.L_x_9360) ;  /* 0x000000000f087348 */ /* 0x000fea0003c00000 */
[----:B------:R0:W1:Y:S02]  /*160d0*/  SHFL.UP P6, R14, R13, R12, R11 ;  /* 0x0400000c0d0e7389 */ /* 0x00006400000c000b */
[----:B01----:R-:W-:Y:S01]  /*160e0*/  ENDCOLLECTIVE ;  /* 0x000000000000791b */ /* 0x003fe20003800000 */
.L_x_9360:
[----:B------:R-:W-:Y:S01]  /*160f0*/  IMAD.MOV.U32 R12, RZ, RZ, 0x8 ;  /* 0x00000008ff0c7424 */ /* 0x000fe200078e00ff */
[----:B------:R-:W-:-:S05]  /*16100*/  SEL R3, R14, RZ, P3 ;  /* 0x000000ff0e037207 */ /* 0x000fca0001800000 */
[----:B------:R-:W-:-:S04]  /*16110*/  IMAD.IADD R2, R0, 0x1, R3 ;  /* 0x0000000100027824 */ /* 0x000fc800078e0203 */
[----:B------:R-:W-:-:S07]  /*16120*/  IMAD.MOV.U32 R13, RZ, RZ, R2 ;  /* 0x000000ffff0d7224 */ /* 0x000fce00078e0002 */
[----:B------:R-:W-:Y:S05]  /*16130*/  WARPSYNC.COLLECTIVE R15, `(.L_x_9361) ;  /* 0x000000000f087348 */ /* 0x000fea0003c00000 */
[----:B------:R0:W1:Y:S02]  /*16140*/  SHFL.UP P6, R14, R13, R12, R11 ;  /* 0x0400000c0d0e7389 */ /* 0x00006400000c000b */
[----:B01----:R-:W-:Y:S01]  /*16150*/  ENDCOLLECTIVE ;  /* 0x000000000000791b */ /* 0x003fe20003800000 */
.L_x_9361:
[----:B------:R-:W-:Y:S02]  /*16160*/  MOV R12, 0x10 ;  /* 0x00000010000c7802 */ /* 0x000fe40000000f00 */
[----:B------:R-:W-:-:S05]  /*16170*/  SEL R3, R14, RZ, P4 ;  /* 0x000000ff0e037207 */ /* 0x000fca0002000000 */
[----:B------:R-:W-:-:S04]  /*16180*/  IMAD.IADD R3, R2, 0x1, R3 ;  /* 0x0000000102037824 */ /* 0x000fc800078e0203 */
[----:B------:R-:W-:-:S07]  /*16190*/  IMAD.MOV.U32 R13, RZ, RZ, R3 ;  /* 0x000000ffff0d7224 */ /* 0x000fce00078e0003 */
[----:B------:R-:W-:Y:S05]  /*161a0*/  WARPSYNC.COLLECTIVE R15, `(.L_x_9362) ;  /* 0x000000000f087348 */ /* 0x000fea0003c00000 */
[----:B------:R0:W1:Y:S02]  /*161b0*/  SHFL.UP P6, R14, R13, R12, R11 ;  /* 0x0400000c0d0e7389 */ /* 0x00006400000c000b */
[----:B01----:R-:W-:Y:S01]  /*161c0*/  ENDCOLLECTIVE ;  /* 0x000000000000791b */ /* 0x003fe20003800000 */
.L_x_9362:
        /* <DEDUP_REMOVED lines=8> */
.L_x_9363:
[----:B------:R-:W-:Y:S05]  /*16250*/  BRA `(.L_x_9364) ;  /* 0xffffffb400a47947 */ /* 0x000fea000383ffff */
.L_x_9231:
[----:B------:R-:W-:Y:S01]  /*16260*/  BSSY B0, `(.L_x_9365) ;  /* 0x0000006000007945 */ /* 0x000fe20003800000 */
[----:B------:R-:W-:Y:S01]  /*16270*/  PLOP3.LUT P6, PT, P6, PT, PT, 0x8, 0x0 ;  /* 0x000000000000781c */ /* 0x000fe200037ce170 */
[----:B------:R-:W-:-:S12]  /*16280*/  IMAD.MOV.U32 R15, RZ, RZ, -0x1 ;  /* 0xffffffffff0f7424 */ /* 0x000fd800078e00ff */
[----:B0-----:R-:W-:Y:S05]  /*16290*/  WARPSYNC.COLLECTIVE R15, `(.L_x_9366) ;  /* 0x000000000f087348 */ /* 0x001fea0003c00000 */
[----:B------:R-:W-:Y:S01]  /*162a0*/  VOTE.ANY R14, PT, P6 ;  /* 0x00000000000e7806 */ /* 0x000fe200030e0100 */
[----:B0-----:R-:W-:Y:S06]  /*162b0*/  ENDCOLLECTIVE ;  /* 0x000000000000791b */ /* 0x001fec0003800000 */
.L_x_9366:
[----:B------:R-:W-:Y:S05]  /*162c0*/  BSYNC B0 ;  /* 0x0000000000007941 */ /* 0x000fea0003800000 */
.L_x_9365:
        /* <DEDUP_REMOVED lines=9> */
.L_x_9367:
[----:B------:R-:W-:Y:S01]  /*16360*/  MOV R4, R14 ;  /* 0x0000000e00047202 */ /* 0x000fe20000000f00 */
[----:B------:R-:W-:Y:S06]  /*16370*/  BRA `(.L_x_9368) ;  /* 0xffffffb400947947 */ /* 0x000fec000383ffff */
.L_x_9233:
[----:B------:R-:W-:Y:S01]  /*16380*/  BSSY B0, `(.L_x_9369) ;  /* 0x0000007000007945 */ /* 0x000fe20003800000 */
[----:B------:R-:W-:Y:S02]  /*16390*/  IMAD.MOV.U32 R13, RZ, RZ, R6 ;  /* 0x000000ffff0d7224 */ /* 0x000fe400078e0006 */
[----:B------:R-:W-:Y:S02]  /*163a0*/  IMAD.MOV.U32 R11, RZ, RZ, 0x1f ;  /* 0x0000001fff0b7424 */ /* 0x000fe400078e00ff */
[----:B------:R-:W-:-:S07]  /*163b0*/  IMAD.MOV.U32 R15, RZ, RZ, -0x1 ;  /* 0xffffffffff0f7424 */ /* 0x000fce00078e00ff */
[----:B012---:R-:W-:Y:S05]  /*163c0*/  WARPSYNC.COLLECTIVE R15, `(.L_x_9370) ;  /* 0x000000000f087348 */ /* 0x007fea0003c00000 */
[----:B------:R3:W4:Y:S02]  /*163d0*/  SHFL.IDX P6, R14, R13, R12, R11 ;  /* 0x0000000c0d0e7389 */ /* 0x00072400000c000b */
[----:B01234-:R-:W-:Y:S01]  /*163e0*/  ENDCOLLECTIVE ;  /* 0x000000000000791b */ /* 0x01ffe20003800000 */
.L_x_9370:
[----:B------:R-:W-:Y:S05]  /*163f0*/  BSYNC B0 ;  /* 0x0000000000007941 */ /* 0x000fea0003800000 */
.L_x_9369:
[----:B------:R-:W-:Y:S05]  /*16400*/  BRA `(.L_x_9232) ;  /* 0xffffffb4008c7947 */ /* 0x000fea000383ffff */
.L_x_9237:
[----:B0-----:R0:W3:Y:S02]  /*16410*/  SYNCS.PHASECHK.TRANS64.TRYWAIT P0, [R4+URZ+0x28820], R0 ;  /* 0x02882000040075a7 */ /* 0x0010e4000800017f */
[----:B---3--:R-:W-:Y:S05]  /*16420*/  @!P0 NANOSLEEP.SYNCS 0x989680 ;  /* 0x009896800000895d */ /* 0x008fea0003900000 */
[----:B------:R-:W3:Y:S02]  /*16430*/  @!P0 SYNCS.PHASECHK.TRANS64 P0, [R4+URZ+0x28820], R0 ;  /* 0x02882000040085a7 */ /* 0x000ee4000800007f */
[----:B---3--:R-:W-:Y:S05]  /*16440*/  @!P0 BRA `(.L_x_9237) ;  /* 0xfffffffc00f08947 */ /* 0x008fea000383ffff */
[----:B------:R-:W-:Y:S05]  /*16450*/  BRA `(.L_x_9371) ;  /* 0xffffffbc00047947 */ /* 0x000fea000383ffff */
.L_x_9238:
        /* <DEDUP_REMOVED lines=11> */
.L_x_9373:
[----:B------:R-:W-:Y:S05]  /*16510*/  BSYNC B0 ;  /* 0x0000000000007941 */ /* 0x000fea0003800000 */
.L_x_9372:
[----:B------:R-:W-:Y:S05]  /*16520*/  BRA `(.L_x_9374) ;  /* 0xffffffb800ec7947 */ /* 0x000fea000383ffff */
.L_x_9241:
[----:B------:R-:W-:Y:S01]  /*16530*/  BSSY B1, `(.L_x_9375) ;  /* 0x0000006000017945 */ /* 0x000fe20003800000 */
[----:B------:R-:W-:-:S07]  /*16540*/  IMAD.MOV.U32 R15, RZ, RZ, -0x1 ;  /* 0xffffffffff0f7424 */ /* 0x000fce00078e00ff */
[----:B012---:R-:W-:Y:S05]  /*16550*/  WARPSYNC.COLLECTIVE R15, `(.L_x_9376) ;  /* 0x000000000f0c7348 */ /* 0x007fea0003c00000 */
[----:B------:R-:W-:Y:S02]  /*16560*/  ELECT P6, UR62, PT ;  /* 0x00000000003e782f */ /* 0x000fe400038c0000 */
[----:B------:R-:W-:Y:S01]  /*16570*/  MOV R14, UR62 ;  /* 0x0000003e000e7c02 */ /* 0x000fe20008000f00 */
[----:B012---:R-:W-:Y:S10]  /*16580*/  ENDCOLLECTIVE ;  /* 0x000000000000791b */ /* 0x007ff40003800000 */
.L_x_9376:
[----:B------:R-:W-:Y:S05]  /*16590*/  BSYNC B1 ;  /* 0x0000000000017941 */ /* 0x000fea0003800000 */
.L_x_9375:
[----:B------:R-:W-:Y:S05]  /*165a0*/  BRA `(.L_x_9377) ;  /* 0xffffffb800e47947 */ /* 0x000fea000383ffff */
.L_x_9243:
[----:B0-----:R0:W3:Y:S02]  /*165b0*/  SYNCS.PHASECHK.TRANS64.TRYWAIT P1, [R5+URZ+0x28840], R0 ;  /* 0x02884000050075a7 */ /* 0x0010e4000802017f */
[----:B---3--:R-:W-:Y:S05]  /*165c0*/  @!P1 NANOSLEEP.SYNCS 0x989680 ;  /* 0x009896800000995d */ /* 0x008fea0003900000 */
[----:B------:R-:W3:Y:S02]  /*165d0*/  @!P1 SYNCS.PHASECHK.TRANS64 P1, [R5+URZ+0x28840], R0 ;  /* 0x02884000050095a7 */ /* 0x000ee4000802007f */
[----:B---3--:R-:W-:Y:S05]  /*165e0*/  @!P1 BRA `(.L_x_9243) ;  /* 0xfffffffc00f09947 */ /* 0x008fea000383ffff */
[----:B------:R-:W-:Y:S05]  /*165f0*/  BRA `(.L_x_9378) ;  /* 0xffffffbc00047947 */ /* 0x000fea000383ffff */
.L_x_9245:
[----:B---3--:R3:W4:Y:S02]  /*16600*/  SYNCS.PHASECHK.TRANS64.TRYWAIT P1, [R25+URZ+0x28840], R2 ;  /* 0x02884002190075a7 */ /* 0x008724000802017f */
[----:B----4-:R-:W-:Y:S05]  /*16610*/  @!P1 NANOSLEEP.SYNCS 0x989680 ;  /* 0x009896800000995d */ /* 0x010fea0003900000 */
[----:B------:R-:W4:Y:S02]  /*16620*/  @!P1 SYNCS.PHASECHK.TRANS64 P1, [R25+URZ+0x28840], R2 ;  /* 0x02884002190095a7 */ /* 0x000f24000802007f */
[----:B----4-:R-:W-:Y:S05]  /*16630*/  @!P1 BRA `(.L_x_9245) ;  /* 0xfffffffc00f09947 */ /* 0x010fea000383ffff */
[----:B------:R-:W-:Y:S05]  /*16640*/  BRA `(.L_x_9379) ;  /* 0xffffffbc00107947 */ /* 0x000fea000383ffff */
.L_x_9247:
[----:B----4-:R4:W0:Y:S02]  /*16650*/  SYNCS.PHASECHK.TRANS64.TRYWAIT P1, [R5+URZ+0x28860], R0 ;  /* 0x02886000050075a7 */ /* 0x010824000802017f */
[----:B0-----:R-:W-:Y:S05]  /*16660*/  @!P1 NANOSLEEP.SYNCS 0x989680 ;  /* 0x009896800000995d */ /* 0x001fea0003900000 */
[----:B------:R-:W0:Y:S02]  /*16670*/  @!P1 SYNCS.PHASECHK.TRANS64 P1, [R5+URZ+0x28860], R0 ;  /* 0x02886000050095a7 */ /* 0x000e24000802007f */
[----:B0-----:R-:W-:Y:S05]  /*16680*/  @!P1 BRA `(.L_x_9247) ;  /* 0xfffffffc00f09947 */ /* 0x001fea000383ffff */
[----:B------:R-:W-:Y:S05]  /*16690*/  BRA `(.L_x_9380) ;  /* 0xffffffbc000c7947 */ /* 0x000fea000383ffff */
.L_x_9381:
        /* <DEDUP_REMOVED lines=14> */
.L_x_15851:


//--------------------- .text._ZN7cutlass13device_kernelIN5flash11enable_sm90INS1_16FlashAttnFwdSm90INS1_25CollectiveMainloopFwdSm90ILi2EN4cute5tupleIJNS5_1CILi1EEES8_S8_EEENS6_IJNS7_ILi128EEESA_SA_EEELi128ENS_10bfloat16_tEfNS_4arch4Sm90ELb1ELb0ELb1ELb1ELb1ELb1ELb0ELb1ELb1ELb1ELb0ELb0EEENS1_21CollectiveEpilogueFwdISB_S9_SC_SE_Li256ELb1ELb1ELb0ELb0EEENS1_36VarlenDynamicPersistentTileSchedulerILi128ELi128ELi256ELi128ELb0ELb1ELb1ELb1ELb1ELb1EEEEEEEEEvNT_6ParamsE --------------------------
	.section	.text._ZN7cutlass13device_kernelIN5flash11enable_sm90INS1_16FlashAttnFwdSm90INS1_25CollectiveMainloopFwdSm90ILi2EN4cute5tupleIJNS5_1CILi1EEES8_S8_EEENS6_IJNS7_ILi128EEESA_SA_EEELi128ENS_10bfloat16_tEfNS_4arch4Sm90ELb1ELb0ELb1ELb1ELb1ELb1ELb0ELb1ELb1ELb1ELb0ELb0EEENS1_21CollectiveEpilogueFwdISB_S9_SC_SE_Li256ELb1ELb1ELb0ELb0EEENS1_36VarlenDynamicPersistentTileSchedulerILi128ELi128ELi256ELi128ELb0ELb1ELb1ELb1ELb1ELb1EEEEEEEEEvNT_6ParamsE,"ax",@progbits
	.align	128
.text._ZN7cutlass13device_kernelIN5flash11enable_sm90INS1_16FlashAttnFwdSm90INS1_25CollectiveMainloopFwdSm90ILi2EN4cute5tupleIJNS5_1CILi1EEES8_S8_EEENS6_IJNS7_ILi128EEESA_SA_EEELi128ENS_10bfloat16_tEfNS_4arch4Sm90ELb1ELb0ELb1ELb1ELb1ELb1ELb0ELb1ELb1ELb1ELb0ELb0EEENS1_21CollectiveEpilogueFwdISB_S9_SC_SE_Li256ELb1ELb1ELb0ELb0EEENS1_36VarlenDynamicPersistentTileSchedulerILi128ELi128ELi256ELi128ELb0ELb1ELb1ELb1ELb1ELb1EEEEEEEEEvNT_6ParamsE:
        .type           _ZN7cutlass13device_kernelIN5flash11enable_sm90INS1_16FlashAttnFwdSm90INS1_25CollectiveMainloopFwdSm90ILi2EN4cute5tupleIJNS5_1CILi1EEES8_S8_EEENS6_IJNS7_ILi128EEESA_SA_EEELi128ENS_10bfloat16_tEfNS_4arch4Sm90ELb1ELb0ELb1ELb1ELb1ELb1ELb0ELb1ELb1ELb1ELb0ELb0EEENS1_21CollectiveEpilogueFwdISB_S9_SC_SE_Li256ELb1ELb1ELb0ELb0EEENS1_36VarlenDynamicPersistentTileSchedulerILi128ELi128ELi256ELi128ELb0ELb1ELb1ELb1ELb1ELb1EEEEEEEEEvNT_6ParamsE,@function
        .size           _ZN7cutlass13device_kernelIN5flash11enable_sm90INS1_16FlashAttnFwdSm90INS1_25CollectiveMainloopFwdSm90ILi2EN4cute5tupleIJNS5_1CILi1EEES8_S8_EEENS6_IJNS7_ILi128EEESA_SA_EEELi128ENS_10bfloat16_tEfNS_4arch4Sm90ELb1ELb0ELb1ELb1ELb1ELb1ELb0ELb1ELb1ELb1ELb0ELb0EEENS1_21CollectiveEpilogueFwdISB_S9_SC_SE_Li256ELb1ELb1ELb0ELb0EEENS1_36VarlenDynamicPersistentTileSchedulerILi128ELi128ELi256ELi128ELb0ELb1ELb1ELb1ELb1ELb1EEEEEEEEEvNT_6ParamsE,(.L_x_15852 - _ZN7cutlass13device_kernelIN5flash11enable_sm90INS1_16FlashAttnFwdSm90INS1_25CollectiveMainloopFwdSm90ILi2EN4cute5tupleIJNS5_1CILi1EEES8_S8_EEENS6_IJNS7_ILi128EEESA_SA_EEELi128ENS_10bfloat16_tEfNS_4arch4Sm90ELb1ELb0ELb1ELb1ELb1ELb1ELb0ELb1ELb1ELb1ELb0ELb0EEENS1_21CollectiveEpilogueFwdISB_S9_SC_SE_Li256ELb1ELb1ELb0ELb0EEENS1_36VarlenDynamicPersistentTileSchedulerILi128ELi128ELi256ELi128ELb0ELb1ELb1ELb1ELb1ELb1EEEEEEEEEvNT_6ParamsE)
        .other          _ZN7cutlass13device_kernelIN5flash11enable_sm90INS1_16FlashAttnFwdSm90INS1_25CollectiveMainloopFwdSm90ILi2EN4cute5tupleIJNS5_1CILi1EEES8_S8_EEENS6_IJNS7_ILi128EEESA_SA_EEELi128ENS_10bfloat16_tEfNS_4arch4Sm90ELb1ELb0ELb1ELb1ELb1ELb1ELb0ELb1ELb1ELb1ELb0ELb0EEENS1_21CollectiveEpilogueFwdISB_S9_SC_SE_Li256ELb1ELb1ELb0ELb0EEENS1_36VarlenDynamicPersistentTileSchedulerILi128ELi128ELi256ELi128ELb0ELb1ELb1ELb1ELb1ELb1EEEEEEEEEvNT_6ParamsE,@"STO_CUDA_ENTRY STV_DEFAULT"
_ZN7cutlass13device_kernelIN5flash11enable_sm90INS1_16FlashAttnFwdSm90INS1_25CollectiveMainloopFwdSm90ILi2EN4cute5tupleIJNS5_1CILi1EEES8_S8_EEENS6_IJNS7_ILi128EEESA_SA_EEELi128ENS_10bfloat16_tEfNS_4arch4Sm90ELb1ELb0ELb1ELb1ELb1ELb1ELb0ELb1ELb1ELb1ELb0ELb0EEENS1_21CollectiveEpilogueFwdISB_S9_SC_SE_Li256ELb1ELb1ELb0ELb0EEENS1_36VarlenDynamicPersistentTileSchedulerILi128ELi128ELi256ELi128ELb0ELb1ELb1ELb1ELb1ELb1EEEEEEEEEvNT_6ParamsE:
        /* <DEDUP_REMOVED lines=18> */
.L_x_9383:
[----:B------:R-:W-:Y:S05]  /*0120*/  BSYNC B0 ;  /* 0x0000000000007941 */ /* 0x000fea0003800000 */
.L_x_9382:
        /* <DEDUP_REMOVED lines=41> */
.L_x_9384:
        /* <DEDUP_REMOVED lines=22> */
.L_x_9385:
        /* <DEDUP_REMOVED lines=18> */
.L_x_9386:
        /* <DEDUP_REMOVED lines=22> */
.L_x_9387:
        /* <DEDUP_REMOVED lines=22> */
.L_x_9388:
        /* <DEDUP_REMOVED lines=8> */
.L_x_9391:
        /* <DEDUP_REMOVED lines=21> */
[----:B------:R-:W-:Y:S01]  /*0ad0*/  CS2R R188, SRZ ;  /* 0x0000000000bc7805 */ /* 0x000fe2000001ff00 */
[----:B------:R-:W-:Y:S01]  /*0ae0*/  IMAD.MOV.U32 R186, RZ, RZ, RZ ;  /* 0x000000ffffba7224 */ /* 0x000fe200078e00ff */
[----:B------:R-:W-:Y:S01]  /*0af0*/  SHF.R.S32.HI R3, RZ, 0x1f, R228 ;  /* 0x0000001fff037819 */ /* 0x000fe200000114e4 */
[----:B------:R-:W-:Y:S01]  /*0b00*/  ULOP3.LUT UR39, UR36, 0x1, URZ, 0xfc, !UPT ;  /* 0x0000000124277892 */ /* 0x000fe2000f8efc3f */
[----:B------:R-:W-:Y:S02]  /*0b10*/  UMOV UR37, URZ ;  /* 0x0000003f00257c82 */ /* 0x000fe40008000000 */
        /* <DEDUP_REMOVED lines=27> */
[----:B------:R-:W-:-:S02]  /*0cd0*/  SHF.R.S32.HI R4, RZ, 0x5, R4 ;  /* 0x00000005ff047819 */ /* 0x000fc40000011404 */
[----:B------:R-:W-:Y:S02]  /*0ce0*/  LOP3.LUT R0, R0, 0x1ffffffe, RZ, 0xc0, !PT ;  /* 0x1ffffffe00007812 */ /* 0x000fe400078ec0ff */
[----:B------:R-:W-:Y:S01]  /*0cf0*/  LEA.HI R2, R13, R13, RZ, 0x1 ;  /* 0x0000000d0d027211 */ /* 0x000fe200078f08ff */
[----:B------:R-:W-:Y:S01]  /*0d00*/  IMAD R4, R4, 0x10, R11 ;  /* 0x0000001004047824 */ /* 0x000fe200078e020b */
[----:B------:R-:W-:Y:S01]  /*0d10*/  LOP3.LUT R5, R5, 0x3fffffe, RZ, 0xc0, !PT ;  /* 0x03fffffe05057812 */ /* 0x000fe200078ec0ff */
[----:B------:R-:W-:Y:S01]  /*0d20*/  IMAD.IADD R0, R7, 0x1, -R0 ;  /* 0x0000000107007824 */ /* 0x000fe200078e0a00 */
[----:B------:R-:W-:Y:S02]  /*0d30*/  LOP3.LUT R2, R2, 0x1ffffffe, RZ, 0xc0, !PT ;  /* 0x1ffffffe02027812 */ /* 0x000fe400078ec0ff */
[----:B------:R-:W-:Y:S01]  /*0d40*/  IADD3 R5, R220, -R5, RZ ;  /* 0x80000005dc057210 */ /* 0x000fe20007ffe0ff */
[----:B------:R-:W-:Y:S01]  /*0d50*/  IMAD R222, R0, 0x8, R9 ;  /* 0x0000000800de7824 */ /* 0x000fe200078e0209 */
[----:B------:R-:W-:Y:S01]  /*0d60*/  LEA.HI R0, R3, R228, RZ, 0x6 ;  /* 0x000000e403007211 */ /* 0x000fe200078f30ff */
[----:B------:R-:W-:Y:S01]  /*0d70*/  IMAD.IADD R204, R13, 0x1, -R2 ;  /* 0x000000010dcc7824 */ /* 0x000fe200078e0a02 */
[----:B------:R-:W-:Y:S01]  /*0d80*/  LOP3.LUT R3, R187, 0xfffffff8, RZ, 0xc0, !PT ;  /* 0xfffffff8bb037812 */ /* 0x000fe200078ec0ff */
[----:B------:R-:W-:Y:S01]  /*0d90*/  IMAD R221, R5, 0x40, R4 ;  /* 0x0000004005dd7824 */ /* 0x000fe200078e0204 */
[----:B------:R-:W-:Y:S01]  /*0da0*/  SHF.R.S32.HI R187, RZ, 0x3, R187 ;  /* 0x00000003ffbb7819 */ /* 0x000fe200000114bb */
[----:B------:R-:W-:Y:S01]  /*0db0*/  IMAD.SHL.U32 R0, R0, 0x8, RZ ;  /* 0x0000000800007824 */ /* 0x000fe200078e00ff */
[----:B------:R-:W-:Y:S01]  /*0dc0*/  LOP3.LUT R6, R6, 0x7ffffffc, RZ, 0xc0, !PT ;  /* 0x7ffffffc06067812 */ /* 0x000fe200078ec0ff */
[----:B------:R-:W-:Y:S01]  /*0dd0*/  IMAD.IADD R206, R228, 0x1, -R3 ;  /* 0x00000001e4ce7824 */ /* 0x000fe200078e0a03 */
[----:B------:R-:W-:Y:S01]  /*0de0*/  SHF.R.S32.HI R223, RZ, 0x1f, R187 ;  /* 0x0000001fffdf7819 */ /* 0x000fe200000114bb */
[C---:B------:R-:W-:Y:S01]  /*0df0*/  IMAD.SHL.U32 R224, R187.reuse, 0x40, RZ ;  /* 0x00000040bbe07824 */ /* 0x040fe200078e00ff */
[----:B------:R-:W-:Y:S01]  /*0e00*/  LOP3.LUT R201, R0, 0xfffffe00, RZ, 0xc0, !PT ;  /* 0xfffffe0000c97812 */ /* 0x000fe200078ec0ff */
[C---:B------:R-:W-:Y:S01]  /*0e10*/  VIADD R219, R187.reuse, 0x20 ;  /* 0x00000020bbdb7836 */ /* 0x040fe20000000000 */
[----:B------:R-:W-:Y:S01]  /*0e20*/  SHF.L.U32 R16, R206, 0x3, RZ ;  /* 0x00000003ce107819 */ /* 0x000fe200000006ff */
[C---:B------:R-:W-:Y:S01]  /*0e30*/  VIADD R218, R187.reuse, 0x40 ;  /* 0x00000040bbda7836 */ /* 0x040fe20000000000 */
[----:B------:R-:W-:Y:S01]  /*0e40*/  LOP3.LUT R3, R224, 0x1c0, RZ, 0xc0, !PT ;  /* 0x000001c0e0037812 */ /* 0x000fe200078ec0ff */
[----:B------:R-:W-:Y:S01]  /*0e50*/  VIADD R217, R187, 0x60 ;  /* 0x00000060bbd97836 */ /* 0x000fe20000000000 */
[----:B------:R-:W-:Y:S01]  /*0e60*/  SHF.R.S32.HI R0, RZ, 0x1f, R219 ;  /* 0x0000001fff007819 */ /* 0x000fe200000114db */
[----:B------:R-:W-:Y:S01]  /*0e70*/  IMAD.SHL.U32 R196, R219, 0x40, RZ ;  /* 0x00000040dbc47824 */ /* 0x000fe200078e00ff */
[----:B------:R-:W-:Y:S01]  /*0e80*/  SHF.R.S32.HI R5, RZ, 0x1f, R218 ;  /* 0x0000001fff057819 */ /* 0x000fe200000114da */
[----:B------:R-:W-:Y:S01]  /*0e90*/  IMAD.SHL.U32 R195, R218, 0x40, RZ ;  /* 0x00000040dac37824 */ /* 0x000fe200078e00ff */
[----:B------:R-:W-:Y:S01]  /*0ea0*/  SHF.R.S32.HI R2, RZ, 0x1f, R217 ;  /* 0x0000001fff027819 */ /* 0x000fe200000114d9 */
[----:B------:R-:W-:Y:S01]  /*0eb0*/  IMAD.SHL.U32 R194, R217, 0x40, RZ ;  /* 0x00000040d9c27824 */ /* 0x000fe200078e00ff */
[----:B------:R-:W-:Y:S01]  /*0ec0*/  SHF.R.U32.HI R200, RZ, 0x3, R3 ;  /* 0x00000003ffc87819 */ /* 0x000fe20000011603 */
[----:B------:R-:W-:Y:S01]  /*0ed0*/  IMAD.SHL.U32 R22, R206, 0x4, RZ ;  /* 0x00000004ce167824 */ /* 0x000fe200078e00ff */
[----:B------:R-:W-:Y:S01]  /*0ee0*/  LOP3.LUT R205, R3, 0x38, R16, 0xf8, !PT ;  /* 0x0000003803cd7812 */ /* 0x000fe200078ef810 */
[----:B------:R-:W-:Y:S01]  /*0ef0*/  IMAD.IADD R203, R213, 0x1, -R6 ;  /* 0x00000001d5cb7824 */ /* 0x000fe200078e0a06 */
[----:B------:R-:W-:Y:S01]  /*0f00*/  LEA.HI R0, R0, R219, RZ, 0x3 ;  /* 0x000000db00007211 */ /* 0x000fe200078f18ff */
[----:B------:R-:W-:Y:S01]  /*0f10*/  VIADD R185, R22, 0x20 ;  /* 0x0000002016b97836 */ /* 0x000fe20000000000 */
        /* <DEDUP_REMOVED lines=10> */
[----:B------:R-:W-:-:S02]  /*0fc0*/  SHF.R.U32.HI R227, RZ, 0x3, R196 ;  /* 0x00000003ffe37819 */ /* 0x000fc400000116c4 */
[--C-:B------:R-:W-:Y:S02]  /*0fd0*/  LOP3.LUT R4, R196, 0x38, R16.reuse, 0xf8, !PT ;  /* 0x00000038c4047812 */ /* 0x100fe400078ef810 */
[----:B------:R-:W-:Y:S02]  /*0fe0*/  SHF.R.U32.HI R226, RZ, 0x3, R195 ;  /* 0x00000003ffe27819 */ /* 0x000fe400000116c3 */
[----:B------:R-:W-:Y:S02]  /*0ff0*/  LOP3.LUT R7, R195, 0x38, R16, 0xf8, !PT ;  /* 0x00000038c3077812 */ /* 0x000fe400078ef810 */
[----:B------:R-:W-:Y:S02]  /*1000*/  SHF.R.U32.HI R225, RZ, 0x3, R194 ;  /* 0x00000003ffe17819 */ /* 0x000fe400000116c2 */
[----:B------:R-:W-:Y:S02]  /*1010*/  LOP3.LUT R8, R194, 0x38, R16, 0xf8, !PT ;  /* 0x00000038c2087812 */ /* 0x000fe400078ef810 */
[----:B------:R-:W-:-:S02]  /*1020*/  LOP3.LUT R199, R0, 0xfffffe00, RZ, 0xc0, !PT ;  /* 0xfffffe0000c77812 */ /* 0x000fc400078ec0ff */
[----:B------:R-:W-:Y:S02]  /*1030*/  LOP3.LUT R198, R5, 0xfffffe00, RZ, 0xc0, !PT ;  /* 0xfffffe0005c67812 */ /* 0x000fe400078ec0ff */
[----:B------:R-:W-:Y:S02]  /*1040*/  LOP3.LUT R197, R3, 0xfffffe00, RZ, 0xc0, !PT ;  /* 0xfffffe0003c57812 */ /* 0x000fe400078ec0ff */
[----:B------:R-:W-:Y:S02]  /*1050*/  LOP3.LUT R205, R201, R205, R200, 0xf6, !PT ;  /* 0x000000cdc9cd7212 */ /* 0x000fe400078ef6c8 */
[----:B------:R-:W-:Y:S02]  /*1060*/  LOP3.LUT R4, R199, R4, R227, 0xf6, !PT ;  /* 0x00000004c7047212 */ /* 0x000fe400078ef6e3 */
[----:B------:R-:W-:Y:S02]  /*1070*/  LOP3.LUT R7, R198, R7, R226, 0xf6, !PT ;  /* 0x00000007c6077212 */ /* 0x000fe400078ef6e2 */
[----:B------:R-:W-:-:S02]  /*1080*/  LOP3.LUT R8, R197, R8, R225, 0xf6, !PT ;  /* 0x00000008c5087212 */ /* 0x000fc400078ef6e1 */
[----:B------:R-:W-:Y:S02]  /*1090*/  SHF.R.S32.HI R23, RZ, 0x1f, R22 ;  /* 0x0000001fff177819 */ /* 0x000fe40000011416 */
[----:B------:R-:W-:Y:S02]  /*10a0*/  SHF.R.S32.HI R17, RZ, 0x1f, R16 ;  /* 0x0000001fff117819 */ /* 0x000fe40000011410 */
[----:B------:R-:W-:Y:S02]  /*10b0*/  SHF.R.S32.HI R184, RZ, 0x1f, R2 ;  /* 0x0000001fffb87819 */ /* 0x000fe40000011402 */
[----:B------:R-:W-:Y:S02]  /*10c0*/  SHF.R.S32.HI R212, RZ, 0x1f, R185 ;  /* 0x0000001fffd47819 */ /* 0x000fe400000114b9 */
[----:B------:R-:W-:Y:S02]  /*10d0*/  LEA R202, R205, UR40, 0x1 ;  /* 0x00000028cdca7c11 */ /* 0x000fe4000f8e08ff */
[----:B------:R-:W-:-:S02]  /*10e0*/  LEA R216, R4, UR40, 0x1 ;  /* 0x0000002804d87c11 */ /* 0x000fc4000f8e08ff */
[----:B------:R-:W-:Y:S02]  /*10f0*/  LEA R215, R7, UR40, 0x1 ;  /* 0x0000002807d77c11 */ /* 0x000fe4000f8e08ff */
[----:B------:R-:W-:-:S07]  /*1100*/  LEA R214, R8, UR40, 0x1 ;  /* 0x0000002808d67c11 */ /* 0x000fce000f8e08ff */
.L_x_9613:
[----:B0---4-:R-:W0:Y:S02]  /*1110*/  LDC.64 R4, c[0x0][0xc88] ;  /* 0x00032200ff047b82 */ /* 0x011e240000000a00 */
[----:B0-----:R-:W-:-:S05]  /*1120*/  IMAD.WIDE R4, R43, 0x4, R4 ;  /* 0x000000042b047825 */ /* 0x001fca00078e0204 */
[----:B--2---:R-:W2:Y:S01]  /*1130*/  LDG.E R210, desc[UR42][R4.64] ;  /* 0x0000002a04d27981 */ /* 0x004ea2000c1e1900 */
[----:B------:R-:W-:Y:S05]  /*1140*/  YIELD ;  /* 0x0000000000007946 */ /* 0x000fea0003800000 */
[----:B------:R-:W-:Y:S01]  /*1150*/  ULDC.64 UR4, c[0x0][0xa28] ;  /* 0x00028a0000047ab9 */ /* 0x000fe20000000a00 */
[----:B------:R-:W-:Y:S01]  /*1160*/  ULDC.64 UR8, c[0x0][0xa18] ;  /* 0x0002860000087ab9 */ /* 0x000fe20000000a00 */
[----:B------:R-:W-:Y:S01]  /*1170*/  ISETP.NE.U32.AND P1, PT, RZ, UR4, PT ;  /* 0x00000004ff007c0c */ /* 0x000fe2000bf25070 */
[----:B------:R-:W-:Y:S01]  /*1180*/  ULDC.64 UR6, c[0x0][0xa08] ;  /* 0x0002820000067ab9 */ /* 0x000fe20000000a00 */
[----:B------:R-:W-:Y:S01]  /*1190*/  IMAD.MOV.U32 R0, RZ, RZ, RZ ;  /* 0x000000ffff007224 */ /* 0x000fe200078e00ff */
[----:B------:R-:W-:Y:S01]  /*11a0*/  ISETP.NE.U32.AND P0, PT, RZ, UR6, PT ;  /* 0x00000006ff007c0c */ /* 0x000fe2000bf05070 */
[----:B------:R-:W-:Y:S01]  /*11b0*/  IMAD.MOV.U32 R30, RZ, RZ, RZ ;  /* 0x000000ffff1e7224 */ /* 0x000fe200078e00ff */
[----:B------:R-:W-:-:S02]  /*11c0*/  ISETP.NE.AND.EX P1, PT, RZ, UR5, PT, P1 ;  /* 0x00000005ff007c0c */ /* 0x000fc4000bf25310 */
[----:B------:R-:W-:Y:S02]  /*11d0*/  ISETP.NE.AND.EX P0, PT, RZ, UR7, PT, P0 ;  /* 0x00000007ff007c0c */ /* 0x000fe4000bf05300 */
[----:B--2---:R-:W-:-:S09]  /*11e0*/  SHF.R.S32.HI R211, RZ, 0x1f, R210 ;  /* 0x0000001fffd37819 */ /* 0x004fd200000114d2 */
[C---:B------:R-:W-:Y:S02]  /*11f0*/  @P1 LEA R6, P2, R210.reuse, UR4, 0x2 ;  /* 0x00000004d2061c11 */ /* 0x040fe4000f8410ff */
[C---:B------:R-:W-:Y:S02]  /*1200*/  SHF.L.U32 R208, R210.reuse, 0x2, RZ ;  /* 0x00000002d2d07819 */ /* 0x040fe400000006ff */
[C-C-:B------:R-:W-:Y:S02]  /*1210*/  @P1 LEA.HI.X R7, R210.reuse, UR5, R211.reuse, 0x2, P2 ;  /* 0x00000005d2071c11 */ /* 0x140fe400090f14d3 */
[----:B------:R-:W-:Y:S01]  /*1220*/  ISETP.NE.U32.AND P2, PT, RZ, UR8, PT ;  /* 0x00000008ff007c0c */ /* 0x000fe2000bf45070 */
[----:B------:R-:W-:Y:S01]  /*1230*/  ULDC UR4, c[0x0][0x288] ;  /* 0x0000a20000047ab9 */ /* 0x000fe20000000800 */
[----:B------:R-:W-:Y:S01]  /*1240*/  SHF.L.U64.HI R209, R210, 0x2, R211 ;  /* 0x00000002d2d17819 */ /* 0x000fe200000102d3 */
[----:B------:R0:W5:Y:S01]  /*1250*/  @P1 LDG.E R0, desc[UR42][R6.64] ;  /* 0x0000002a06001981 */ /* 0x000162000c1e1900 */
[----:B------:R-:W-:-:S02]  /*1260*/  ISETP.NE.AND.EX P2, PT, RZ, UR9, PT, P2 ;  /* 0x00000009ff007c0c */ /* 0x000fc4000bf45320 */
[----:B------:R-:W-:Y:S01]  /*1270*/  IADD3 R8, P3, R208, UR6, RZ ;  /* 0x00000006d0087c10 */ /* 0x000fe2000ff7e0ff */
[----:B------:R-:W-:Y:S01]  /*1280*/  IMAD.U32 R192, RZ, RZ, UR4 ;  /* 0x00000004ffc07e24 */ /* 0x000fe2000f8e00ff */
[----:B------:R-:W-:Y:S02]  /*1290*/  ULDC.64 UR4, c[0x0][0x418] ;  /* 0x0001060000047ab9 */ /* 0x000fe40000000a00 */
[----:B------:R-:W-:-:S05]  /*12a0*/  IADD3.X R9, R209, UR7, RZ, P3, !PT ;  /* 0x00000007d1097c10 */ /* 0x000fca0009ffe4ff */
[----:B------:R0:W5:Y:S02]  /*12b0*/  @P0 LDG.E R30, desc[UR42][R8.64] ;  /* 0x0000002a081e0981 */ /* 0x000164000c1e1900 */
        /* <DEDUP_REMOVED lines=23> */
.L_x_9393:
        /* <DEDUP_REMOVED lines=9> */
.L_x_9394:
[----:B------:R-:W-:Y:S05]  /*14c0*/  @!P0 BRA `(.L_x_9395) ;  /* 0x00000000000c8947 */ /* 0x000fea0003800000 */
[----:B------:R-:W2:Y:S04]  /*14d0*/  LDG.E R4, desc[UR42][R8.64] ;  /* 0x0000002a08047981 */ /* 0x000ea8000c1e1900 */
[----:B------:R-:W2:Y:S02]  /*14e0*/  LDG.E R29, desc[UR42][R8.64+0x4] ;  /* 0x0000042a081d7981 */ /* 0x000ea4000c1e1900 */
[----:B--2---:R-:W-:-:S07]  /*14f0*/  IMAD.IADD R29, R29, 0x1, -R4 ;  /* 0x000000011d1d7824 */ /* 0x004fce00078e0a04 */
.L_x_9395:
        /* <DEDUP_REMOVED lines=16> */
[----:B------:R-:W-:-:S05]  /*1600*/  IMAD.SHL.U32 R191, R41, 0x80, RZ ;  /* 0x0000008029bf7824 */ /* 0x000fca00078e00ff */
[----:B0-----:R-:W-:-:S07]  /*1610*/  IADD3 R4, R191, 0x7f, RZ ;  /* 0x0000007fbf047810 */ /* 0x001fce0007ffe0ff */
[----:B------:R-:W0:Y:S08]  /*1620*/  @P1 LDC R9, c[0x0][0x44c] ;  /* 0x00011300ff091b82 */ /* 0x000e300000000800 */
[----:B------:R-:W1:Y:S01]  /*1630*/  @P1 LDC R5, c[0x0][0x450] ;  /* 0x00011400ff051b82 */ /* 0x000e620000000800 */
[----:B--2---:R-:W-:Y:S02]  /*1640*/  @P0 IMAD.IADD R25, R8, 0x1, -R3 ;  /* 0x0000000108190824 */ /* 0x004fe400078e0a03 */
[----:B------:R-:W-:-:S02]  /*1650*/  IMAD.IADD R8, R29, 0x1, -R0 ;  /* 0x000000011d087824 */ /* 0x000fc400078e0a00 */
[----:B0-----:R-:W-:-:S04]  /*1660*/  @P1 IMAD.HI.U32 R0, R4, R9, RZ ;  /* 0x0000000904001227 */ /* 0x001fc800078e00ff */
[----:B------:R-:W-:Y:S01]  /*1670*/  IMAD.IADD R193, R8, 0x1, R25 ;  /* 0x0000000108c17824 */ /* 0x000fe200078e0219 */
[----:B-1----:R-:W-:Y:S01]  /*1680*/  @P1 SHF.R.U32.HI R4, RZ, R5, R0 ;  /* 0x00000005ff041219 */ /* 0x002fe20000011600 */
[----:B------:R-:W-:Y:S02]  /*1690*/  IMAD.MOV R27, RZ, RZ, -R8 ;  /* 0x000000ffff1b7224 */ /* 0x000fe400078e0a08 */
[C---:B------:R-:W-:Y:S01]  /*16a0*/  VIADD R0, R193.reuse, 0x7f ;  /* 0x0000007fc1007836 */ /* 0x040fe20000000000 */
[----:B------:R-:W-:Y:S02]  /*16b0*/  IADD3 R95, R193, 0x80, -R192 ;  /* 0x00000080c15f7810 */ /* 0x000fe40007ffe8c0 */
[----:B------:R-:W-:Y:S02]  /*16c0*/  VIMNMX R27, RZ, R27, !PT ;  /* 0x0000001bff1b7248 */ /* 0x000fe40007fe0100 */
[----:B------:R-:W-:Y:S01]  /*16d0*/  SHF.R.S32.HI R3, RZ, 0x1f, R0 ;  /* 0x0000001fff037819 */ /* 0x000fe20000011400 */
[----:B------:R-:W-:-:S03]  /*16e0*/  IMAD.IADD R4, R95, 0x1, R4 ;  /* 0x000000015f047824 */ /* 0x000fc600078e0204 */
[----:B------:R-:W-:Y:S02]  /*16f0*/  LEA.HI R3, R3, R0, RZ, 0x7 ;  /* 0x0000000003037211 */ /* 0x000fe400078f38ff */
[----:B------:R-:W-:Y:S02]  /*1700*/  SHF.R.S32.HI R5, RZ, 0x1f, R4 ;  /* 0x0000001fff057819 */ /* 0x000fe40000011404 */
[----:B------:R-:W-:Y:S02]  /*1710*/  SHF.R.S32.HI R96, RZ, 0x7, R3 ;  /* 0x00000007ff607819 */ /* 0x000fe40000011403 */
[----:B------:R-:W-:-:S04]  /*1720*/  LEA.HI R5, R5, R4, RZ, 0x7 ;  /* 0x0000000405057211 */ /* 0x000fc800078f38ff */
[----:B------:R-:W-:-:S04]  /*1730*/  SHF.R.S32.HI R5, RZ, 0x7, R5 ;  /* 0x00000007ff057819 */ /* 0x000fc80000011405 */
[----:B------:R-:W-:-:S05]  /*1740*/  VIMNMX R5, R96, R5, PT ;  /* 0x0000000560057248 */ /* 0x000fca0003fe0100 */
[----:B------:R-:W-:-:S05]  /*1750*/  IMAD R0, R5, 0x80, -R8 ;  /* 0x0000008005007824 */ /* 0x000fca00078e0a08 */
[----:B------:R-:W-:-:S04]  /*1760*/  VIMNMX R0, R0, R25, PT ;  /* 0x0000001900007248 */ /* 0x000fc80003fe0100 */
        /* <DEDUP_REMOVED lines=30> */
.L_x_9398:
[----:B------:R-:W-:Y:S05]  /*1950*/  BSYNC B6 ;  /* 0x0000000000067941 */ /* 0x000fea0003800000 */
.L_x_9397:
        /* <DEDUP_REMOVED lines=20> */
.L_x_9400:
[----:B------:R-:W-:Y:S05]  /*1aa0*/  BSYNC B6 ;  /* 0x0000000000067941 */ /* 0x000fea0003800000 */
.L_x_9399:
        /* <DEDUP_REMOVED lines=11> */
[----:B-----5:R-:W-:Y:S01]  /*1b60*/  SHF.R.S32.HI R13, RZ, 0x1f, R24 ;  /* 0x0000001fff0d7819 */ /* 0x020fe20000011418 */
[----:B------:R-:W0:Y:S01]  /*1b70*/  S2R R38, SR_TID.X ;  /* 0x0000000000267919 */ /* 0x000e220000002100 */
[----:B------:R-:W-:Y:S01]  /*1b80*/  SEL R3, R37, RZ, P0 ;  /* 0x000000ff25037207 */ /* 0x000fe20000000000 */
[-C--:B-1----:R-:W-:Y:S01]  /*1b90*/  IMAD R10, R223, R34.reuse, RZ ;  /* 0x00000022df0a7224 */ /* 0x082fe200078e02ff */
[C-C-:B------:R-:W-:Y:S01]  /*1ba0*/  SHF.L.U64.HI R29, R34.reuse, 0x5, R35.reuse ;  /* 0x00000005221d7819 */ /* 0x140fe20000010223 */
[C---:B------:R-:W-:Y:S01]  /*1bb0*/  IMAD.SHL.U32 R32, R34.reuse, 0x20, RZ ;  /* 0x0000002022207824 */ /* 0x040fe200078e00ff */
[----:B------:R-:W-:Y:S01]  /*1bc0*/  SHF.L.U64.HI R30, R34, 0x6, R35 ;  /* 0x00000006221e7819 */ /* 0x000fe20000010223 */
[----:B------:R-:W-:Y:S01]  /*1bd0*/  IMAD.IADD R3, R16, 0x1, R3 ;  /* 0x0000000110037824 */ /* 0x000fe200078e0203 */
[----:B------:R-:W-:Y:S01]  /*1be0*/  SHF.L.U64.HI R31, R34, 0x7, R35 ;  /* 0x00000007221f7819 */ /* 0x000fe20000010223 */
[----:B---3--:R-:W-:-:S04]  /*1bf0*/  IMAD.WIDE.U32 R4, R187, R34, R22 ;  /* 0x00000022bb047225 */ /* 0x008fc800078e0016 */
[----:B--2---:R-:W-:-:S04]  /*1c00*/  IMAD.WIDE.U32 R6, R187, R14, R22 ;  /* 0x0000000ebb067225 */ /* 0x004fc800078e0016 */
[C---:B------:R-:W-:Y:S02]  /*1c10*/  IMAD R89, R187.reuse, R35, R10 ;  /* 0x00000023bb597224 */ /* 0x040fe400078e020a */
[----:B------:R-:W-:-:S04]  /*1c20*/  IMAD.WIDE.U32 R10, R187, R34, R16 ;  /* 0x00000022bb0a7225 */ /* 0x000fc800078e0010 */
[----:B------:R-:W-:Y:S01]  /*1c30*/  IMAD.MOV.U32 R82, RZ, RZ, R6 ;  /* 0x000000ffff527224 */ /* 0x000fe200078e0006 */
[----:B------:R-:W-:Y:S01]  /*1c40*/  SHF.R.S32.HI R6, RZ, 0x1f, R3 ;  /* 0x0000001fff067819 */ /* 0x000fe20000011403 */
[-C--:B------:R-:W-:Y:S02]  /*1c50*/  IMAD R8, R223, R14.reuse, RZ ;  /* 0x0000000edf087224 */ /* 0x080fe400078e02ff */
[----:B------:R-:W-:Y:S02]  /*1c60*/  IMAD.IADD R87, R5, 0x1, R89 ;  /* 0x0000000105577824 */ /* 0x000fe400078e0259 */
[----:B------:R-:W-:Y:S01]  /*1c70*/  IMAD.IADD R89, R89, 0x1, R11 ;  /* 0x0000000159597824 */ /* 0x000fe200078e020b */
[CC--:B------:R-:W-:Y:S01]  /*1c80*/  LEA.HI R11, R6.reuse, R3.reuse, RZ, 0x3 ;  /* 0x00000003060b7211 */ /* 0x0c0fe200078f18ff */
[----:B------:R-:W-:Y:S01]  /*1c90*/  IMAD.MOV.U32 R86, RZ, RZ, R4 ;  /* 0x000000ffff567224 */ /* 0x000fe200078e0004 */
[----:B------:R-:W-:Y:S01]  /*1ca0*/  LEA.HI R4, R6, R3, RZ, 0x6 ;  /* 0x0000000306047211 */ /* 0x000fe200078f30ff */
[C---:B------:R-:W-:Y:S01]  /*1cb0*/  IMAD R85, R187.reuse, R15, R8 ;  /* 0x0000000fbb557224 */ /* 0x040fe200078e0208 */
[----:B0-----:R-:W-:Y:S01]  /*1cc0*/  SHF.R.U32.HI R38, RZ, 0x7, R38 ;  /* 0x00000007ff267819 */ /* 0x001fe20000011626 */
[----:B------:R-:W-:Y:S01]  /*1cd0*/  IMAD.WIDE.U32 R8, R187, R14, R16 ;  /* 0x0000000ebb087225 */ /* 0x000fe200078e0010 */
[----:B------:R-:W-:-:S02]  /*1ce0*/  LOP3.LUT R3, R11, 0x38, RZ, 0xc0, !PT ;  /* 0x000000380b037812 */ /* 0x000fc400078ec0ff */
[----:B------:R-:W-:Y:S01]  /*1cf0*/  ISETP.NE.AND P6, PT, R38, 0x1, PT ;  /* 0x000000012600780c */ /* 0x000fe20003fc5270 */
[----:B------:R-:W-:Y:S01]  /*1d00*/  IMAD.SHL.U32 R4, R4, 0x80, RZ ;  /* 0x0000008004047824 */ /* 0x000fe200078e00ff */
[----:B------:R-:W-:Y:S01]  /*1d10*/  MOV R84, R8 ;  /* 0x0000000800547202 */ /* 0x000fe20000000f00 */
[----:B------:R-:W-:Y:S01]  /*1d20*/  IMAD.IADD R83, R7, 0x1, R85 ;  /* 0x0000000107537824 */ /* 0x000fe200078e0255 */
[--C-:B------:R-:W-:Y:S01]  /*1d30*/  LOP3.LUT R5, R195, 0x38, R11.reuse, 0xf8, !PT ;  /* 0x00000038c3057812 */ /* 0x100fe200078ef80b */
[----:B------:R-:W-:Y:S01]  /*1d40*/  IMAD.MOV.U32 R88, RZ, RZ, R10 ;  /* 0x000000ffff587224 */ /* 0x000fe200078e000a */
[----:B------:R-:W-:Y:S01]  /*1d50*/  LOP3.LUT R8, R196, 0x38, R11, 0xf8, !PT ;  /* 0x00000038c4087812 */ /* 0x000fe200078ef80b */
[----:B------:R-:W-:Y:S01]  /*1d60*/  IMAD.IADD R85, R85, 0x1, R9 ;  /* 0x0000000155557824 */ /* 0x000fe200078e0209 */
[----:B------:R-:W-:Y:S01]  /*1d70*/  LOP3.LUT R10, R194, 0x38, R11, 0xf8, !PT ;  /* 0x00000038c20a7812 */ /* 0x000fe200078ef80b */
[----:B------:R-:W-:Y:S01]  /*1d80*/  IMAD R9, R13, R14, RZ ;  /* 0x0000000e0d097224 */ /* 0x000fe200078e02ff */
[----:B------:R-:W-:Y:S01]  /*1d90*/  LOP3.LUT R3, R3, 0x1c0, R224, 0xf8, !PT ;  /* 0x000001c003037812 */ /* 0x000fe200078ef8e0 */
[----:B------:R-:W-:Y:S01]  /*1da0*/  IMAD R13, R13, R34, RZ ;  /* 0x000000220d0d7224 */ /* 0x000fe200078e02ff */
[----:B------:R-:W-:Y:S01]  /*1db0*/  LOP3.LUT R6, R4, 0xffffe000, RZ, 0xc0, !PT ;  /* 0xffffe00004067812 */ /* 0x000fe200078ec0ff */
[----:B------:R-:W-:Y:S05]  /*1dc0*/  @!P6 WARPSYNC.ALL ;  /* 0x000000000000e948 */ /* 0x000fea0003800000 */
[----:B------:R-:W-:Y:S01]  /*1dd0*/  LOP3.LUT R5, R5, R226, RZ, 0x3c, !PT ;  /* 0x000000e205057212 */ /* 0x000fe200078e3cff */
[----:B------:R-:W-:Y:S01]  /*1de0*/  IMAD R39, R24, R15, R9 ;  /* 0x0000000f18277224 */ /* 0x000fe200078e0209 */
[----:B------:R-:W-:Y:S01]  /*1df0*/  LOP3.LUT R8, R8, R227, RZ, 0x3c, !PT ;  /* 0x000000e308087212 */ /* 0x000fe200078e3cff */
[----:B------:R-:W-:Y:S01]  /*1e00*/  IMAD.WIDE.U32 R82, R24, R14, R82 ;  /* 0x0000000e18527225 */ /* 0x000fe200078e0052 */
[----:B------:R-:W-:Y:S01]  /*1e10*/  LOP3.LUT R10, R10, R225, RZ, 0x3c, !PT ;  /* 0x000000e10a0a7212 */ /* 0x000fe200078e3cff */
[----:B------:R-:W-:Y:S01]  /*1e20*/  ULDC UR4, c[0x0][0x2f4] ;  /* 0x0000bd0000047ab9 */ /* 0x000fe20000000800 */
[----:B------:R-:W-:Y:S01]  /*1e30*/  LOP3.LUT R7, R3, R200, RZ, 0x3c, !PT ;  /* 0x000000c803077212 */ /* 0x000fe200078e3cff */
[----:B------:R-:W-:Y:S01]  /*1e40*/  IMAD.WIDE.U32 R84, R24, R14, R84 ;  /* 0x0000000e18547225 */ /* 0x000fe200078e0054 */
[----:B------:R-:W-:-:S02]  /*1e50*/  LOP3.LUT R41, R11, 0xfffffff8, RZ, 0xc0, !PT ;  /* 0xfffffff80b297812 */ /* 0x000fc400078ec0ff */
[-C--:B------:R-:W-:Y:S01]  /*1e60*/  IADD3 R4, R5, R6.reuse, R198 ;  /* 0x0000000605047210 */ /* 0x080fe20007ffe0c6 */
[----:B------:R-:W-:Y:S01]  /*1e70*/  IMAD R13, R24, R35, R13 ;  /* 0x00000023180d7224 */ /* 0x000fe200078e020d */
[----:B------:R-:W-:Y:S01]  /*1e80*/  IADD3 R3, R8, R6, R199 ;  /* 0x0000000608037210 */ /* 0x000fe20007ffe0c7 */
[----:B------:R-:W-:Y:S01]  /*1e90*/  IMAD.WIDE.U32 R86, R24, R34, R86 ;  /* 0x0000002218567225 */ /* 0x000fe200078e0056 */
[----:B------:R-:W-:Y:S02]  /*1ea0*/  IADD3 R5, R10, R6, R197 ;  /* 0x000000060a057210 */ /* 0x000fe40007ffe0c5 */
[----:B------:R-:W-:Y:S01]  /*1eb0*/  IADD3 R94, R38, 0x8, RZ ;  /* 0x00000008265e7810 */ /* 0x000fe20007ffe0ff */
[----:B------:R-:W-:Y:S01]  /*1ec0*/  IMAD.WIDE.U32 R88, R24, R34, R88 ;  /* 0x0000002218587225 */ /* 0x000fe200078e0058 */
[----:B------:R-:W-:Y:S02]  /*1ed0*/  IADD3 R6, R7, R6, R201 ;  /* 0x0000000607067210 */ /* 0x000fe40007ffe0c9 */
[--C-:B------:R-:W-:Y:S01]  /*1ee0*/  SHF.L.U64.HI R7, R14, 0x5, R15.reuse ;  /* 0x000000050e077819 */ /* 0x100fe2000001020f */
[----:B------:R-:W-:Y:S01]  /*1ef0*/  IMAD.SHL.U32 R33, R34, 0x40, RZ ;  /* 0x0000004022217824 */ /* 0x000fe200078e00ff */
[C---:B------:R-:W-:Y:S01]  /*1f00*/  SHF.L.U64.HI R8, R14.reuse, 0x6, R15 ;  /* 0x000000060e087819 */ /* 0x040fe2000001020f */
[----:B------:R-:W-:Y:S01]  /*1f10*/  IMAD.IADD R38, R83, 0x1, R39 ;  /* 0x0000000153267824 */ /* 0x000fe200078e0227 */
[C---:B------:R-:W-:Y:S01]  /*1f20*/  SHF.L.U64.HI R9, R14.reuse, 0x7, R15 ;  /* 0x000000070e097819 */ /* 0x040fe2000001020f */
[C---:B------:R-:W-:Y:S01]  /*1f30*/  IMAD.SHL.U32 R10, R14.reuse, 0x20, RZ ;  /* 0x000000200e0a7824 */ /* 0x040fe200078e00ff */
[----:B------:R-:W-:Y:S01]  /*1f40*/  SHF.R.S32.HI R35, RZ, 0x1f, R42 ;  /* 0x0000001fff237819 */ /* 0x000fe2000001142a */
[----:B------:R-:W-:Y:S01]  /*1f50*/  IMAD.SHL.U32 R20, R14, 0x40, RZ ;  /* 0x000000400e147824 */ /* 0x000fe200078e00ff */
[----:B------:R-:W-:Y:S01]  /*1f60*/  ISETP.GE.AND P1, PT, R16, UR4, PT ;  /* 0x0000000410007c0c */ /* 0x000fe2000bf26270 */
[----:B------:R-:W-:Y:S01]  /*1f70*/  IMAD.SHL.U32 R21, R14, 0x80, RZ ;  /* 0x000000800e157824 */ /* 0x000fe200078e00ff */
[----:B------:R-:W-:Y:S01]  /*1f80*/  ISETP.GE.AND P2, PT, R2, UR4, PT ;  /* 0x0000000402007c0c */ /* 0x000fe2000bf46270 */
[----:B------:R-:W-:Y:S01]  /*1f90*/  IMAD.SHL.U32 R34, R34, 0x80, RZ ;  /* 0x0000008022227824 */ /* 0x000fe200078e00ff */
[----:B------:R-:W-:Y:S01]  /*1fa0*/  SHF.R.S32.HI R80, RZ, 0x3, R11 ;  /* 0x00000003ff507819 */ /* 0x000fe2000001140b */
[----:B------:R-:W-:Y:S01]  /*1fb0*/  IMAD R36, R206, 0x20, R187 ;  /* 0x00000020ce247824 */ /* 0x000fe200078e02bb */
[----:B------:R-:W-:Y:S01]  /*1fc0*/  SHF.R.S32.HI R90, RZ, 0x1f, R41 ;  /* 0x0000001fff5a7819 */ /* 0x000fe20000011429 */
[----:B------:R-:W-:-:S02]  /*1fd0*/  IMAD.SHL.U32 R37, R37, 0x2, RZ ;  /* 0x0000000225257824 */ /* 0x000fc400078e00ff */
[----:B------:R-:W-:Y:S02]  /*1fe0*/  IMAD.IADD R39, R39, 0x1, R85 ;  /* 0x0000000127277824 */ /* 0x000fe400078e0255 */
[----:B------:R-:W-:Y:S02]  /*1ff0*/  IMAD.IADD R40, R87, 0x1, R13 ;  /* 0x0000000157287824 */ /* 0x000fe400078e020d */
[----:B------:R-:W-:Y:S01]  /*2000*/  IMAD.IADD R43, R13, 0x1, R89 ;  /* 0x000000010d2b7824 */ /* 0x000fe200078e0259 */
[----:B----4-:R-:W-:Y:S01]  /*2010*/  SHF.R.S32.HI R81, RZ, 0x1f, R26 ;  /* 0x0000001fff517819 */ /* 0x010fe2000001141a */
[----:B------:R-:W-:Y:S06]  /*2020*/  @!P6 BAR.SYNC.DEFER_BLOCKING 0x9, 0x100 ;  /* 0x024400000000eb1d */ /* 0x000fec0000010000 */
.L_x_9498:
[----:B------:R-:W0:Y:S01]  /*2030*/  LDC R100, c[0x0][0x430] ;  /* 0x00010c00ff647b82 */ /* 0x000e220000000800 */
[----:B------:R-:W-:Y:S01]  /*2040*/  VIADD R28, R28, 0xffffffff ;  /* 0xffffffff1c1c7836 */ /* 0x000fe20000000000 */
[----:B------:R-:W-:-:S03]  /*2050*/  MOV R101, RZ ;  /* 0x000000ff00657202 */ /* 0x000fc60000000f00 */
        /* <DEDUP_REMOVED lines=10> */
[----:B----4-:R-:W4:Y:S01]  /*2100*/  @P4 LDC R13, c[0x0][0x438] ;  /* 0x00010e00ff0d4b82 */ /* 0x010f220000000800 */
        /* <DEDUP_REMOVED lines=84> */
.L_x_9405:
[----:B------:R-:W-:Y:S05]  /*2650*/  BSYNC B1 ;  /* 0x0000000000017941 */ /* 0x000fea0003800000 */
.L_x_9404:
        /* <DEDUP_REMOVED lines=43> */
.L_x_9407:
[----:B------:R-:W-:Y:S05]  /*2910*/  BSYNC B1 ;  /* 0x0000000000017941 */ /* 0x000fea0003800000 */
.L_x_9406:
        /* <DEDUP_REMOVED lines=47> */
.L_x_9409:
[----:B------:R-:W-:Y:S05]  /*2c10*/  BSYNC B1 ;  /* 0x0000000000017941 */ /* 0x000fea0003800000 */
.L_x_9408:
        /* <DEDUP_REMOVED lines=31> */
.L_x_9411:
[----:B------:R-:W-:Y:S05]  /*2e10*/  BSYNC B1 ;  /* 0x0000000000017941 */ /* 0x000fea0003800000 */
.L_x_9410:
        /* <DEDUP_REMOVED lines=36> */
.L_x_9412:
[----:B------:R-:W-:Y:S01]  /*3060*/  IMAD R91, R19, 0x8, R18 ;  /* 0x00000008135b7824 */ /* 0x000fe200078e0212 */
[----:B------:R-:W-:Y:S01]  /*3070*/  SHF.L.U32 R102, R189, 0x1f, RZ ;  /* 0x0000001fbd667819 */ /* 0x000fe200000006ff */
[----:B------:R-:W-:Y:S03]  /*3080*/  BSSY B1, `(.L_x_9413) ;  /* 0x0000003000017945 */ /* 0x000fe60003800000 */
[----:B------:R-:W0:Y:S02]  /*3090*/  SYNCS.PHASECHK.TRANS64.TRYWAIT P6, [R91+URZ+0x28890], R102 ;  /* 0x028890665b0075a7 */ /* 0x000e2400080c017f */
[----:B0-----:R-:W-:Y:S05]  /*30a0*/  @!P6 BRA `(.L_x_9414) ;  /* 0x000001d40018e947 */ /* 0x001fea0003800000 */
.L_x_9734:
[----:B------:R-:W-:Y:S05]  /*30b0*/  BSYNC B1 ;  /* 0x0000000000017941 */ /* 0x000fea0003800000 */
.L_x_9413:
[----:B------:R-:W-:-:S03]  /*30c0*/  UMOV UR4, 0xffffffff ;  /* 0xffffffff00047882 */ /* 0x000fc60000000000 */
[----:B------:R-:W-:Y:S05]  /*30d0*/  BRA.DIV UR4, `(.L_x_9415) ;  /* 0x000001d604207947 */ /* 0x000fea000b800000 */
[----:B------:R1:W2:Y:S04]  /*30e0*/  SHFL.IDX PT, R79, R103, RZ, 0x181f ;  /* 0x00181fff674f7589 */ /* 0x0002a800000e0000 */
[----:B------:R1:W3:Y:S02]  /*30f0*/  SHFL.IDX PT, R105, R108, RZ, 0x181f ;  /* 0x00181fff6c697589 */ /* 0x0002e400000e0000 */
.L_x_9738:
        /* <DEDUP_REMOVED lines=33> */
[----:B------:R-:W-:Y:S01]  /*3310*/  FMUL.FTZ R142, R13, R75 ;  /* 0x0000004b0d8e7220 */ /* 0x000fe20000410000 */
        /* <DEDUP_REMOVED lines=23> */
.L_x_9421:
[----:B------:R-:W-:Y:S05]  /*3490*/  BSYNC B3 ;  /* 0x0000000000037941 */ /* 0x000fea0003800000 */
.L_x_9420:
[----:B0-----:R4:W-:Y:S02]  /*34a0*/  ST.E.128 desc[UR42][R76.64], R12 ;  /* 0x0000000c4c007985 */ /* 0x0019e4000c101d2a */
.L_x_9419:
[----:B------:R-:W-:Y:S05]  /*34b0*/  BSYNC B2 ;  /* 0x0000000000027941 */ /* 0x000fea0003800000 */
.L_x_9418:
        /* <DEDUP_REMOVED lines=53> */
.L_x_9423:
[----:B------:R-:W-:Y:S05]  /*3810*/  BSYNC B2 ;  /* 0x0000000000027941 */ /* 0x000fea0003800000 */
.L_x_9422:
[----:B0-----:R0:W-:Y:S02]  /*3820*/  ST.E.128 desc[UR42][R72.64], R12 ;  /* 0x0000000c48007985 */ /* 0x0011e4000c101d2a */
.L_x_9417:
[----:B------:R-:W-:Y:S05]  /*3830*/  BSYNC B1 ;  /* 0x0000000000017941 */ /* 0x000fea0003800000 */
.L_x_9416:
[----:B------:R-:W-:-:S03]  /*3840*/  UMOV UR4, 0xffffffff ;  /* 0xffffffff00047882 */ /* 0x000fc60000000000 */
[----:B------:R-:W-:Y:S05]  /*3850*/  BRA.DIV UR4, `(.L_x_9424) ;  /* 0x000001ce048c7947 */ /* 0x000fea000b800000 */
[----:B------:R1:W1:Y:S04]  /*3860*/  SHFL.IDX PT, R71, R103, 0x1, 0x181f ;  /* 0x00381f0067477f89 */ /* 0x00026800000e0000 */
[----:B0-----:R0:W0:Y:S02]  /*3870*/  SHFL.IDX PT, R73, R108, 0x1, 0x181f ;  /* 0x00381f006c497f89 */ /* 0x00102400000e0000 */
.L_x_9742:
        /* <DEDUP_REMOVED lines=57> */
.L_x_9430:
[----:B------:R-:W-:Y:S05]  /*3c10*/  BSYNC B3 ;  /* 0x0000000000037941 */ /* 0x000fea0003800000 */
.L_x_9429:
[----:B--2---:R0:W-:Y:S02]  /*3c20*/  ST.E.128 desc[UR42][R68.64], R12 ;  /* 0x0000000c44007985 */ /* 0x0041e4000c101d2a */
.L_x_9428:
[----:B------:R-:W-:Y:S05]  /*3c30*/  BSYNC B2 ;  /* 0x0000000000027941 */ /* 0x000fea0003800000 */
.L_x_9427:
        /* <DEDUP_REMOVED lines=51> */
[----:B------:R-:W-:Y:S02]  /*3f70*/  F2FP.BF16.F32.PACK_AB R15, R15, R60 ;  /* 0x0000003c0f0f723e */ /* 0x000fe400000010ff */
[----:B------:R-:W-:-:S07]  /*3f80*/  MOV R14, R66 ;  /* 0x00000042000e7202 */ /* 0x000fce0000000f00 */
.L_x_9432:
[----:B------:R-:W-:Y:S05]  /*3f90*/  BSYNC B2 ;  /* 0x0000000000027941 */ /* 0x000fea0003800000 */
.L_x_9431:
[----:B----4-:R0:W-:Y:S02]  /*3fa0*/  ST.E.128 desc[UR42][R64.64], R12 ;  /* 0x0000000c40007985 */ /* 0x0101e4000c101d2a */
.L_x_9426:
[----:B------:R-:W-:Y:S05]  /*3fb0*/  BSYNC B1 ;  /* 0x0000000000017941 */ /* 0x000fea0003800000 */
.L_x_9425:
[----:B------:R-:W-:-:S03]  /*3fc0*/  UMOV UR4, 0xffffffff ;  /* 0xffffffff00047882 */ /* 0x000fc60000000000 */
[----:B------:R-:W-:Y:S05]  /*3fd0*/  BRA.DIV UR4, `(.L_x_9433) ;  /* 0x000001c604f87947 */ /* 0x000fea000b800000 */
[----:B------:R1:W1:Y:S04]  /*3fe0*/  SHFL.IDX PT, R63, R103, 0x2, 0x181f ;  /* 0x00581f00673f7f89 */ /* 0x00026800000e0000 */
[----:B0-----:R0:W0:Y:S02]  /*3ff0*/  SHFL.IDX PT, R65, R108, 0x2, 0x181f ;  /* 0x00581f006c417f89 */ /* 0x00102400000e0000 */
.L_x_9746:
        /* <DEDUP_REMOVED lines=56> */
.L_x_9439:
[----:B------:R-:W-:Y:S05]  /*4380*/  BSYNC B3 ;  /* 0x0000000000037941 */ /* 0x000fea0003800000 */
.L_x_9438:
[----:B--2---:R0:W-:Y:S02]  /*4390*/  ST.E.128 desc[UR42][R60.64], R12 ;  /* 0x0000000c3c007985 */ /* 0x0041e4000c101d2a */
.L_x_9437:
[----:B------:R-:W-:Y:S05]  /*43a0*/  BSYNC B2 ;  /* 0x0000000000027941 */ /* 0x000fea0003800000 */
.L_x_9436:
[----:B------:R-:W-:Y:S05]  /*43b0*/  @P2 BRA `(.L_x_9435) ;  /* 0x0000000000d82947 */ /* 0x000fea0003800000 */
[----:B0---4-:R0:W4:Y:S01]  /*43c0*/  LDS.128 R12, [R93+0x1e400] ;  /* 0x01e400005d0c7984 */ /* 0x0111220000000c00 */
[C---:B------:R-:W-:Y:S01]  /*43d0*/  LEA R56, P3, R2.reuse, R65, 0x1 ;  /* 0x0000004102387211 */ /* 0x040fe200078608ff */
[----:B------:R-:W-:Y:S03]  /*43e0*/  BSSY B2, `(.L_x_9440) ;  /* 0x0000032000027945 */ /* 0x000fe60003800000 */
[----:B-1----:R-:W-:Y:S02]  /*43f0*/  LEA.HI.X R57, R2, R63, R184, 0x1, P3 ;  /* 0x0000003f02397211 */ /* 0x002fe400018f0cb8 */
[----:B------:R-:W-:-:S13]  /*4400*/  ISETP.GE.AND P3, PT, R185, R104, PT ;  /* 0x00000068b900720c */ /* 0x000fda0003f66270 */
[----:B0-----:R-:W-:Y:S05]  /*4410*/  @P3 BRA `(.L_x_9441) ;  /* 0x0000000000b83947 */ /* 0x001fea0003800000 */
[----:B------:R-:W-:Y:S02]  /*4420*/  SHF.R.U64 R59, R52, 0x10, R53 ;  /* 0x00000010343b7819 */ /* 0x000fe40000001235 */
[--C-:B------:R-:W-:Y:S02]  /*4430*/  SHF.R.U64 R11, R54, 0x10, R55.reuse ;  /* 0x00000010360b7819 */ /* 0x100fe40000001237 */
[----:B------:R-:W-:Y:S02]  /*4440*/  SHF.R.U32.HI R58, RZ, 0x10, R55 ;  /* 0x00000010ff3a7819 */ /* 0x000fe40000011637 */
[----:B------:R-:W-:Y:S02]  /*4450*/  SHF.R.U32.HI R60, RZ, 0x10, R53 ;  /* 0x00000010ff3c7819 */ /* 0x000fe40000011635 */
[----:B------:R-:W-:Y:S02]  /*4460*/  PRMT R126, R126, 0x5410, R59 ;  /* 0x000054107e7e7816 */ /* 0x000fe4000000003b */
[----:B------:R-:W-:Y:S01]  /*4470*/  PRMT R128, R128, 0x5410, R11 ;  /* 0x0000541080807816 */ /* 0x000fe2000000000b */
[----:B----4-:R-:W-:Y:S01]  /*4480*/  IMAD.U32 R11, R12, 0x10000, RZ ;  /* 0x000100000c0b7824 */ /* 0x010fe200078e00ff */
        /* <DEDUP_REMOVED lines=39> */
.L_x_9441:
[----:B------:R-:W-:Y:S05]  /*4700*/  BSYNC B2 ;  /* 0x0000000000027941 */ /* 0x000fea0003800000 */
.L_x_9440:
[----:B----4-:R0:W-:Y:S02]  /*4710*/  ST.E.128 desc[UR42][R56.64], R12 ;  /* 0x0000000c38007985 */ /* 0x0101e4000c101d2a */
.L_x_9435:
[----:B------:R-:W-:Y:S05]  /*4720*/  BSYNC B1 ;  /* 0x0000000000017941 */ /* 0x000fea0003800000 */
.L_x_9434:
[----:B------:R-:W-:-:S03]  /*4730*/  UMOV UR4, 0xffffffff ;  /* 0xffffffff00047882 */ /* 0x000fc60000000000 */
[----:B------:R-:W-:Y:S05]  /*4740*/  BRA.DIV UR4, `(.L_x_9442) ;  /* 0x000001c204687947 */ /* 0x000fea000b800000 */
[----:B-1----:R-:W1:Y:S04]  /*4750*/  SHFL.IDX PT, R103, R103, 0x3, 0x181f ;  /* 0x00781f0067677f89 */ /* 0x002e6800000e0000 */
[----:B------:R0:W0:Y:S02]  /*4760*/  SHFL.IDX PT, R53, R108, 0x3, 0x181f ;  /* 0x00781f006c357f89 */ /* 0x00002400000e0000 */
.L_x_9750:
[----:B------:R-:W-:Y:S05]  /*4770*/  @P4 BRA `(.L_x_9443) ;  /* 0x0000003400e84947 */ /* 0x000fea0003800000 */
[----:B------:R-:W-:Y:S04]  /*4780*/  BSSY B1, `(.L_x_9444) ;  /* 0x0000038000017945 */ /* 0x000fe80003800000 */
        /* <DEDUP_REMOVED lines=16> */
[----:B------:R-:W-:Y:S02]  /*4890*/  LOP3.LUT R49, R14, 0xffff0000, RZ, 0xc0, !PT ;  /* 0xffff00000e317812 */ /* 0x000fe400078ec0ff */
[----:B------:R-:W-:Y:S01]  /*48a0*/  PRMT R115, R115, 0x5410, R56 ;  /* 0x0000541073737816 */ /* 0x000fe20000000038 */
[----:B------:R-:W-:Y:S01]  /*48b0*/  IMAD.U32 R57, R117, 0x10000, RZ ;  /* 0x0001000075397824 */ /* 0x000fe200078e00ff */
[C---:B------:R-:W-:Y:S02]  /*48c0*/  SHF.L.U32 R14, R13.reuse, 0x10, RZ ;  /* 0x000000100d0e7819 */ /* 0x040fe400000006ff */
[----:B------:R-:W-:Y:S01]  /*48d0*/  LOP3.LUT R13, R13, 0xffff0000, RZ, 0xc0, !PT ;  /* 0xffff00000d0d7812 */ /* 0x000fe200078ec0ff */
[----:B------:R-:W-:Y:S01]  /*48e0*/  IMAD.U32 R52, R115, 0x10000, RZ ;  /* 0x0001000073347824 */ /* 0x000fe200078e00ff */
[----:B------:R-:W-:Y:S01]  /*48f0*/  LOP3.LUT R56, R116, 0xffff0000, RZ, 0xc0, !PT ;  /* 0xffff000074387812 */ /* 0x000fe200078ec0ff */
        /* <DEDUP_REMOVED lines=30> */
.L_x_9447:
[----:B------:R-:W-:Y:S05]  /*4ae0*/  BSYNC B2 ;  /* 0x0000000000027941 */ /* 0x000fea0003800000 */
.L_x_9446:
[----:B----4-:R0:W-:Y:S02]  /*4af0*/  ST.E.128 desc[UR42][R54.64], R12 ;  /* 0x0000000c36007985 */ /* 0x0101e4000c101d2a */
.L_x_9445:
[----:B------:R-:W-:Y:S05]  /*4b00*/  BSYNC B1 ;  /* 0x0000000000017941 */ /* 0x000fea0003800000 */
.L_x_9444:
        /* <DEDUP_REMOVED lines=20> */
[C---:B------:R-:W-:Y:S01]  /*4c50*/  LOP3.LUT R51, R107.reuse, 0xffff0000, RZ, 0xc0, !PT ;  /* 0xffff00006b337812 */ /* 0x040fe200078ec0ff */
        /* <DEDUP_REMOVED lines=32> */
.L_x_9449:
[----:B------:R-:W-:Y:S05]  /*4e60*/  BSYNC B1 ;  /* 0x0000000000017941 */ /* 0x000fea0003800000 */
.L_x_9448:
[----:B----4-:R0:W-:Y:S01]  /*4e70*/  ST.E.128 desc[UR42][R48.64], R12 ;  /* 0x0000000c30007985 */ /* 0x0101e2000c101d2a */
[----:B------:R-:W-:Y:S05]  /*4e80*/  BRA `(.L_x_9443) ;  /* 0x0000003000247947 */ /* 0x000fea0003800000 */
.L_x_9403:
        /* <DEDUP_REMOVED lines=38> */
[----:B------:R0:W5:Y:S01]  /*50f0*/  @!P4 LDG.E.128 R52, desc[UR42][R60.64] ;  /* 0x0000002a3c34c981 */ /* 0x000162000c1e1d00 */
[----:B------:R-:W-:Y:S02]  /*5100*/  @!P4 LEA.HI.X R63, R44, R63, R45, 0x1, P6 ;  /* 0x0000003f2c3fc211 */ /* 0x000fe400030f0c2d */
[----:B------:R-:W-:-:S02]  /*5110*/  CS2R R44, SRZ ;  /* 0x00000000002c7805 */ /* 0x000fc4000001ff00 */
[----:B------:R-:W5:Y:S04]  /*5120*/  @!P5 LDG.E.128 R48, desc[UR42][R64.64] ;  /* 0x0000002a4030d981 */ /* 0x000f68000c1e1d00 */
[----:B------:R1:W5:Y:S01]  /*5130*/  @!P4 LDG.E.128 R56, desc[UR42][R62.64] ;  /* 0x0000002a3e38c981 */ /* 0x000362000c1e1d00 */
[C---:B--2---:R-:W-:Y:S02]  /*5140*/  @!P3 LEA R68, P4, R74.reuse, R68, 0x1 ;  /* 0x000000444a44b211 */ /* 0x044fe400078808ff */
[----:B0-----:R-:W-:Y:S01]  /*5150*/  CS2R R60, SRZ ;  /* 0x00000000003c7805 */ /* 0x001fe2000001ff00 */
[----:B------:R0:W5:Y:S01]  /*5160*/  @!P5 LDG.E.128 R44, desc[UR42][R66.64] ;  /* 0x0000002a422cd981 */ /* 0x000162000c1e1d00 */
[----:B------:R-:W-:Y:S02]  /*5170*/  @!P3 LEA.HI.X R69, R74, R69, R75, 0x1, P4 ;  /* 0x000000454a45b211 */ /* 0x000fe400020f0c4b */
[----:B---3--:R-:W-:-:S04]  /*5180*/  @!P3 LEA R70, P4, R72, R70, 0x1 ;  /* 0x000000464846b211 */ /* 0x008fc800078808ff */
[----:B------:R-:W-:Y:S02]  /*5190*/  @!P3 LEA.HI.X R71, R72, R71, R73, 0x1, P4 ;  /* 0x000000474847b211 */ /* 0x000fe400020f0c49 */
[----:B------:R-:W-:-:S04]  /*51a0*/  ISETP.GE.AND P4, PT, R217, R97, PT ;  /* 0x00000061d900720c */ /* 0x000fc80003f86270 */
[CC--:B------:R-:W-:Y:S02]  /*51b0*/  ISETP.GE.OR P4, PT, R16.reuse, R104.reuse, P4 ;  /* 0x000000681000720c */ /* 0x0c0fe40002786670 */
[----:B-1----:R-:W-:Y:S02]  /*51c0*/  CS2R R62, SRZ ;  /* 0x00000000003e7805 */ /* 0x002fe4000001ff00 */
[----:B0-----:R-:W-:Y:S02]  /*51d0*/  CS2R R66, SRZ ;  /* 0x0000000000427805 */ /* 0x001fe4000001ff00 */
[----:B------:R-:W-:Y:S01]  /*51e0*/  CS2R R64, SRZ ;  /* 0x0000000000407805 */ /* 0x000fe2000001ff00 */
[----:B------:R-:W-:Y:S01]  /*51f0*/  BSSY B1, `(.L_x_9450) ;  /* 0x000001d000017945 */ /* 0x000fe20003800000 */
[----:B------:R-:W-:Y:S02]  /*5200*/  CS2R R74, SRZ ;  /* 0x00000000004a7805 */ /* 0x000fe4000001ff00 */
[----:B------:R-:W-:Y:S01]  /*5210*/  CS2R R72, SRZ ;  /* 0x0000000000487805 */ /* 0x000fe2000001ff00 */
[----:B------:R0:W5:Y:S04]  /*5220*/  @!P3 LDG.E.128 R60, desc[UR42][R68.64] ;  /* 0x0000002a443cb981 */ /* 0x000168000c1e1d00 */
[----:B------:R1:W5:Y:S01]  /*5230*/  @!P3 LDG.E.128 R64, desc[UR42][R70.64] ;  /* 0x0000002a4640b981 */ /* 0x000362000c1e1d00 */
[----:B------:R-:W-:-:S02]  /*5240*/  ISETP.GE.AND P3, PT, R16, R104, PT ;  /* 0x000000681000720c */ /* 0x000fc40003f66270 */
        /* <DEDUP_REMOVED lines=23> */
.L_x_9451:
[----:B------:R-:W-:Y:S05]  /*53c0*/  BSYNC B1 ;  /* 0x0000000000017941 */ /* 0x000fea0003800000 */
.L_x_9450:
[----:B-----5:R-:W-:Y:S01]  /*53d0*/  IMAD.MOV.U32 R11, RZ, RZ, R70 ;  /* 0x000000ffff0b7224 */ /* 0x020fe200078e0046 */
[----:B------:R-:W-:Y:S01]  /*53e0*/  MOV R13, R68 ;  /* 0x00000044000d7202 */ /* 0x000fe20000000f00 */
        /* <DEDUP_REMOVED lines=50> */
[----:B------:R-:W-:Y:S02]  /*5710*/  PRMT R132, R12, 0x7610, R132 ;  /* 0x000076100c847816 */ /* 0x000fe40000000084 */
        /* <DEDUP_REMOVED lines=15> */
.L_x_9452:
[----:B------:R-:W-:Y:S01]  /*5810*/  IMAD R91, R19, 0x8, R18 ;  /* 0x00000008135b7824 */ /* 0x000fe200078e0212 */
[----:B------:R-:W-:Y:S01]  /*5820*/  SHF.L.U32 R102, R189, 0x1f, RZ ;  /* 0x0000001fbd667819 */ /* 0x000fe200000006ff */
[----:B------:R-:W0:Y:S01]  /*5830*/  LDC R110, c[0x0][0x2f4] ;  /* 0x0000bd00ff6e7b82 */ /* 0x000e220000000800 */
[----:B------:R-:W-:Y:S02]  /*5840*/  BSSY B1, `(.L_x_9453) ;  /* 0x0000003000017945 */ /* 0x000fe40003800000 */
[----:B------:R-:W1:Y:S02]  /*5850*/  SYNCS.PHASECHK.TRANS64.TRYWAIT P4, [R91+URZ+0x28890], R102 ;  /* 0x028890665b0075a7 */ /* 0x000e64000808017f */
[----:B-1----:R-:W-:Y:S05]  /*5860*/  @!P4 BRA `(.L_x_9454) ;  /* 0x000001b0006cc947 */ /* 0x002fea0003800000 */
.L_x_9751:
[----:B------:R-:W-:Y:S05]  /*5870*/  BSYNC B1 ;  /* 0x0000000000017941 */ /* 0x000fea0003800000 */
.L_x_9453:
[----:B------:R-:W-:Y:S01]  /*5880*/  UMOV UR4, 0xffffffff ;  /* 0xffffffff00047882 */ /* 0x000fe20000000000 */
[----:B0-----:R-:W-:Y:S02]  /*5890*/  IMAD.IADD R112, R110, 0x1, -R37 ;  /* 0x000000016e707824 */ /* 0x001fe400078e0a25 */
[----:B------:R-:W-:Y:S05]  /*58a0*/  BRA.DIV UR4, `(.L_x_9455) ;  /* 0x000001b204707947 */ /* 0x000fea000b800000 */
[----:B------:R0:W2:Y:S04]  /*58b0*/  SHFL.IDX PT, R107, R103, RZ, 0x181f ;  /* 0x00181fff676b7589 */ /* 0x0000a800000e0000 */
[----:B------:R0:W3:Y:S02]  /*58c0*/  SHFL.IDX PT, R106, R108, RZ, 0x181f ;  /* 0x00181fff6c6a7589 */ /* 0x0000e400000e0000 */
.L_x_9755:
        /* <DEDUP_REMOVED lines=28> */
[----:B------:R-:W-:Y:S02]  /*5a90*/  SHF.R.U32.HI R144, RZ, 0x10, R49 ;  /* 0x00000010ff907819 */ /* 0x000fe40000011631 */
[----:B------:R-:W-:Y:S02]  /*5aa0*/  PRMT R140, R140, 0x5410, R143 ;  /* 0x000054108c8c7816 */ /* 0x000fe4000000008f */
[----:B------:R-:W-:Y:S02]  /*5ab0*/  PRMT R143, R141, 0x5410, R144 ;  /* 0x000054108d8f7816 */ /* 0x000fe40000000090 */
[----:B------:R-:W-:Y:S02]  /*5ac0*/  SHF.R.U32.HI R148, RZ, 0x10, R47 ;  /* 0x00000010ff947819 */ /* 0x000fe4000001162f */
[----:B------:R-:W-:Y:S01]  /*5ad0*/  SHF.R.U64 R150, R44, 0x10, R45 ;  /* 0x000000102c967819 */ /* 0x000fe2000000122d */
[----:B------:R-:W-:Y:S01]  /*5ae0*/  IMAD.U32 R45, R77, 0x10000, RZ ;  /* 0x000100004d2d7824 */ /* 0x000fe200078e00ff */
[----:B------:R-:W-:Y:S01]  /*5af0*/  SHF.R.U64 R147, R48, 0x10, R49 ;  /* 0x0000001030937819 */ /* 0x000fe20000001231 */
[----:B------:R-:W-:Y:S01]  /*5b00*/  IMAD.U32 R144, R143, 0x10000, RZ ;  /* 0x000100008f907824 */ /* 0x000fe200078e00ff */
[--C-:B------:R-:W-:Y:S01]  /*5b10*/  SHF.R.U64 R145, R50, 0x10, R51.reuse ;  /* 0x0000001032917819 */ /* 0x100fe20000001233 */
[----:B--2---:R-:W-:Y:S01]  /*5b20*/  IMAD.U32 R48, R13, 0x10000, RZ ;  /* 0x000100000d307824 */ /* 0x004fe200078e00ff */
[----:B------:R-:W-:Y:S01]  /*5b30*/  SHF.R.U32.HI R146, RZ, 0x10, R51 ;  /* 0x00000010ff927819 */ /* 0x000fe20000011633 */
[----:B------:R-:W-:Y:S01]  /*5b40*/  IMAD.U32 R51, R15, 0x10000, RZ ;  /* 0x000100000f337824 */ /* 0x000fe200078e00ff */
[----:B------:R-:W-:Y:S01]  /*5b50*/  PRMT R141, R137, 0x5410, R148 ;  /* 0x00005410898d7816 */ /* 0x000fe20000000094 */
[----:B------:R-:W-:Y:S01]  /*5b60*/  IMAD.U32 R137, R140, 0x10000, RZ ;  /* 0x000100008c897824 */ /* 0x000fe200078e00ff */
[----:B------:R-:W-:Y:S01]  /*5b70*/  PRMT R138, R138, 0x5410, R147 ;  /* 0x000054108a8a7816 */ /* 0x000fe20000000093 */
[----:B------:R-:W-:Y:S01]  /*5b80*/  FMUL.FTZ R147, R45, R144 ;  /* 0x000000902d937220 */ /* 0x000fe20000410000 */
[----:B------:R-:W-:Y:S01]  /*5b90*/  LOP3.LUT R77, R77, 0xffff0000, RZ, 0xc0, !PT ;  /* 0xffff00004d4d7812 */ /* 0x000fe200078ec0ff */
[----:B------:R-:W-:Y:S01]  /*5ba0*/  IMAD.U32 R44, R12, 0x10000, RZ ;  /* 0x000100000c2c7824 */ /* 0x000fe200078e00ff */
[----:B------:R-:W-:-:S02]  /*5bb0*/  PRMT R145, R136, 0x5410, R145 ;  /* 0x0000541088917816 */ /* 0x000fc40000000091 */
[----:B------:R-:W-:Y:S02]  /*5bc0*/  LOP3.LUT R143, R143, 0xffff0000, RZ, 0xc0, !PT ;  /* 0xffff00008f8f7812 */ /* 0x000fe400078ec0ff */
[----:B------:R-:W-:Y:S01]  /*5bd0*/  PRMT R136, R135, 0x5410, R146 ;  /* 0x0000541087887816 */ /* 0x000fe20000000092 */
[-C--:B------:R-:W-:Y:S01]  /*5be0*/  FMUL.FTZ R135, R45, R137.reuse ;  /* 0x000000892d877220 */ /* 0x080fe20000410000 */
[----:B------:R-:W-:Y:S01]  /*5bf0*/  LOP3.LUT R50, R13, 0xffff0000, RZ, 0xc0, !PT ;  /* 0xffff00000d327812 */ /* 0x000fe200078ec0ff */
[----:B------:R-:W-:Y:S01]  /*5c00*/  FFMA.FTZ R45, R48, R137, -R147 ;  /* 0x00000089302d7223 */ /* 0x000fe20000010893 */
[----:B------:R-:W-:Y:S01]  /*5c10*/  LOP3.LUT R140, R140, 0xffff0000, RZ, 0xc0, !PT ;  /* 0xffff00008c8c7812 */ /* 0x000fe200078ec0ff */
[----:B------:R-:W-:Y:S01]  /*5c20*/  FMUL.FTZ R147, R77, R143 ;  /* 0x0000008f4d937220 */ /* 0x000fe20000410000 */
[----:B------:R-:W-:Y:S02]  /*5c30*/  IMAD.U32 R137, R136, 0x10000, RZ ;  /* 0x0001000088897824 */ /* 0x000fe400078e00ff */
[----:B------:R-:W-:Y:S01]  /*5c40*/  FFMA.FTZ R48, R48, R144, R135 ;  /* 0x0000009030307223 */ /* 0x000fe20000010087 */
[----:B------:R-:W-:-:S02]  /*5c50*/  IMAD.U32 R135, R141, 0x10000, RZ ;  /* 0x000100008d877824 */ /* 0x000fc400078e00ff */
[-C--:B------:R-:W-:Y:S01]  /*5c60*/  FMUL.FTZ R77, R77, R140.reuse ;  /* 0x0000008c4d4d7220 */ /* 0x080fe20000410000 */
[----:B------:R-:W-:Y:S01]  /*5c70*/  FFMA.FTZ R144, R50, R140, -R147 ;  /* 0x0000008c32907223 */ /* 0x000fe20000010893 */
[----:B------:R-:W-:Y:S01]  /*5c80*/  LOP3.LUT R79, R79, 0xffff0000, RZ, 0xc0, !PT ;  /* 0xffff00004f4f7812 */ /* 0x000fe200078ec0ff */
[----:B------:R-:W-:Y:S01]  /*5c90*/  FMUL.FTZ R146, R142, R137 ;  /* 0x000000898e927220 */ /* 0x000fe20000410000 */
[----:B------:R-:W-:Y:S01]  /*5ca0*/  LOP3.LUT R140, R136, 0xffff0000, RZ, 0xc0, !PT ;  /* 0xffff0000888c7812 */ /* 0x000fe200078ec0ff */
[----:B------:R-:W-:Y:S01]  /*5cb0*/  FMUL.FTZ R142, R142, R135 ;  /* 0x000000878e8e7220 */ /* 0x000fe20000410000 */
[----:B------:R-:W-:Y:S01]  /*5cc0*/  PRMT R139, R139, 0x5410, R150 ;  /* 0x000054108b8b7816 */ /* 0x000fe20000000096 */
[----:B------:R-:W-:Y:S01]  /*5cd0*/  FFMA.FTZ R143, R50, R143, R77 ;  /* 0x0000008f328f7223 */ /* 0x000fe2000001004d */
[----:B------:R-:W-:Y:S01]  /*5ce0*/  SHF.R.U64 R46, R46, 0x10, R47 ;  /* 0x000000102e2e7819 */ /* 0x000fe2000000122f */
[C---:B------:R-:W-:Y:S01]  /*5cf0*/  IMAD.U32 R47, R76.reuse, 0x10000, RZ ;  /* 0x000100004c2f7824 */ /* 0x040fe200078e00ff */
[----:B------:R-:W-:Y:S01]  /*5d00*/  LOP3.LUT R49, R15, 0xffff0000, RZ, 0xc0, !PT ;  /* 0xffff00000f317812 */ /* 0x000fe200078ec0ff */
[----:B------:R-:W-:Y:S01]  /*5d10*/  FFMA.FTZ R146, R51, R135, -R146 ;  /* 0x0000008733927223 */ /* 0x000fe20000010892 */
[----:B------:R-:W-:Y:S01]  /*5d20*/  LOP3.LUT R136, R141, 0xffff0000, RZ, 0xc0, !PT ;  /* 0xffff00008d887812 */ /* 0x000fe200078ec0ff */
[----:B------:R-:W-:Y:S01]  /*5d30*/  FFMA.FTZ R142, R51, R137, R142 ;  /* 0x00000089338e7223 */ /* 0x000fe2000001008e */
[----:B------:R-:W-:Y:S01]  /*5d40*/  FMUL.FTZ R148, R79, R140 ;  /* 0x0000008c4f947220 */ /* 0x000fe20000410000 */
[----:B------:R-:W-:Y:S01]  /*5d50*/  LOP3.LUT R76, R76, 0xffff0000, RZ, 0xc0, !PT ;  /* 0xffff00004c4c7812 */ /* 0x000fe200078ec0ff */
[----:B------:R-:W-:Y:S01]  /*5d60*/  IMAD.U32 R50, R139, 0x10000, RZ ;  /* 0x000100008b327824 */ /* 0x000fe200078e00ff */
[C---:B------:R-:W-:Y:S01]  /*5d70*/  LOP3.LUT R77, R138.reuse, 0xffff0000, RZ, 0xc0, !PT ;  /* 0xffff00008a4d7812 */ /* 0x040fe200078ec0ff */
[----:B------:R-:W-:-:S02]  /*5d80*/  IMAD.U32 R51, R138, 0x10000, RZ ;  /* 0x000100008a337824 */ /* 0x000fc400078e00ff */
[-C--:B------:R-:W-:Y:S01]  /*5d90*/  FMUL.FTZ R150, R79, R136.reuse ;  /* 0x000000884f967220 */ /* 0x080fe20000410000 */
[----:B------:R-:W-:Y:S01]  /*5da0*/  FFMA.FTZ R135, R49, R136, -R148 ;  /* 0x0000008831877223 */ /* 0x000fe20000010894 */
[----:B------:R-:W-:Y:S01]  /*5db0*/  LOP3.LUT R12, R12, 0xffff0000, RZ, 0xc0, !PT ;  /* 0xffff00000c0c7812 */ /* 0x000fe200078ec0ff */
[----:B------:R-:W-:Y:S01]  /*5dc0*/  FMUL.FTZ R79, R47, R51 ;  /* 0x000000332f4f7220 */ /* 0x000fe20000410000 */
[----:B------:R-:W-:Y:S01]  /*5dd0*/  LOP3.LUT R139, R139, 0xffff0000, RZ, 0xc0, !PT ;  /* 0xffff00008b8b7812 */ /* 0x000fe200078ec0ff */
[----:B------:R-:W-:Y:S01]  /*5de0*/  FMUL.FTZ R136, R47, R50 ;  /* 0x000000322f887220 */ /* 0x000fe20000410000 */
[----:B------:R-:W-:Y:S01]  /*5df0*/  FMUL.FTZ R47, R76, R77 ;  /* 0x0000004d4c2f7220 */ /* 0x000fe20000410000 */
[----:B------:R-:W-:Y:S01]  /*5e00*/  PRMT R46, R109, 0x5432, R46 ;  /* 0x000054326d2e7816 */ /* 0x000fe2000000002e */
[C---:B------:R-:W-:Y:S01]  /*5e10*/  IMAD.U32 R13, R14.reuse, 0x10000, RZ ;  /* 0x000100000e0d7824 */ /* 0x040fe200078e00ff */
[----:B------:R-:W-:Y:S01]  /*5e20*/  LOP3.LUT R15, R14, 0xffff0000, RZ, 0xc0, !PT ;  /* 0xffff00000e0f7812 */ /* 0x000fe200078ec0ff */
[----:B------:R-:W-:Y:S01]  /*5e30*/  FFMA.FTZ R137, R49, R140, R150 ;  /* 0x0000008c31897223 */ /* 0x000fe20000010096 */
[----:B------:R-:W-:Y:S01]  /*5e40*/  FFMA.FTZ R79, R44, R50, -R79 ;  /* 0x000000322c4f7223 */ /* 0x000fe2000001084f */
[----:B------:R-:W-:Y:S01]  /*5e50*/  SHF.L.U32 R14, R78, 0x10, RZ ;  /* 0x000000104e0e7819 */ /* 0x000fe200000006ff */
[-C--:B------:R-:W-:Y:S01]  /*5e60*/  FMUL.FTZ R49, R76, R139.reuse ;  /* 0x0000008b4c317220 */ /* 0x080fe20000410000 */
[----:B------:R-:W-:Y:S01]  /*5e70*/  FFMA.FTZ R50, R12, R139, -R47 ;  /* 0x0000008b0c327223 */ /* 0x000fe2000001082f */
[----:B------:R-:W-:Y:S01]  /*5e80*/  FFMA.FTZ R136, R44, R51, R136 ;  /* 0x000000332c887223 */ /* 0x000fe20000010088 */
[C---:B------:R-:W-:Y:S01]  /*5e90*/  IMAD.U32 R47, R145.reuse, 0x10000, RZ ;  /* 0x00010000912f7824 */ /* 0x040fe200078e00ff */
[----:B------:R-:W-:Y:S01]  /*5ea0*/  LOP3.LUT R78, R78, 0xffff0000, RZ, 0xc0, !PT ;  /* 0xffff00004e4e7812 */ /* 0x000fe200078ec0ff */
[----:B------:R-:W-:Y:S01]  /*5eb0*/  IMAD.U32 R44, R46, 0x10000, RZ ;  /* 0x000100002e2c7824 */ /* 0x000fe200078e00ff */
[----:B------:R-:W-:Y:S01]  /*5ec0*/  LOP3.LUT R145, R145, 0xffff0000, RZ, 0xc0, !PT ;  /* 0xffff000091917812 */ /* 0x000fe200078ec0ff */
[----:B------:R-:W-:Y:S01]  /*5ed0*/  FFMA.FTZ R49, R12, R77, R49 ;  /* 0x0000004d0c317223 */ /* 0x000fe20000010031 */
[----:B------:R-:W-:Y:S01]  /*5ee0*/  LOP3.LUT R46, R46, 0xffff0000, RZ, 0xc0, !PT ;  /* 0xffff00002e2e7812 */ /* 0x000fe200078ec0ff */
[C---:B------:R-:W-:Y:S01]  /*5ef0*/  FMUL.FTZ R12, R14.reuse, R47 ;  /* 0x0000002f0e0c7220 */ /* 0x040fe20000410000 */
[----:B------:R-:W-:Y:S01]  /*5f00*/  FMUL.FTZ R14, R14, R44 ;  /* 0x0000002c0e0e7220 */ /* 0x000fe20000410000 */
[----:B------:R-:W-:Y:S01]  /*5f10*/  FMUL.FTZ R76, R78, R145 ;  /* 0x000000914e4c7220 */ /* 0x000fe20000410000 */
[----:B------:R-:W-:Y:S01]  /*5f20*/  F2FP.BF16.F32.PACK_AB R45, R144, R45 ;  /* 0x0000002d902d723e */ /* 0x000fe200000010ff */
        /* <DEDUP_REMOVED lines=17> */
.L_x_9459:
[----:B------:R-:W-:Y:S05]  /*6040*/  BSYNC B2 ;  /* 0x0000000000027941 */ /* 0x000fea0003800000 */
.L_x_9458:
[----:B------:R-:W-:Y:S01]  /*6050*/  ISETP.GE.AND P4, PT, R11, R110, PT ;  /* 0x0000006e0b00720c */ /* 0x000fe20003f86270 */
[----:B--2---:R4:W-:-:S12]  /*6060*/  ST.E.128 desc[UR42][R104.64], R12 ;  /* 0x0000000c68007985 */ /* 0x0049d8000c101d2a */
[----:B------:R-:W-:-:S05]  /*6070*/  @!P4 IMAD.WIDE R106, R11, 0x2, R106 ;  /* 0x000000020b6ac825 */ /* 0x000fca00078e026a */
[----:B---3--:R4:W-:Y:S02]  /*6080*/  @!P4 ST.E.128 desc[UR42][R106.64], R76 ;  /* 0x0000004c6a00c985 */ /* 0x0089e4000c101d2a */
.L_x_9457:
[----:B------:R-:W-:Y:S05]  /*6090*/  BSYNC B1 ;  /* 0x0000000000017941 */ /* 0x000fea0003800000 */
.L_x_9456:
[----:B------:R-:W-:-:S03]  /*60a0*/  UMOV UR4, 0xffffffff ;  /* 0xffffffff00047882 */ /* 0x000fc60000000000 */
[----:B------:R-:W-:Y:S05]  /*60b0*/  BRA.DIV UR4, `(.L_x_9460) ;  /* 0x000001aa04b87947 */ /* 0x000fea000b800000 */
[----:B------:R0:W0:Y:S04]  /*60c0*/  SHFL.IDX PT, R51, R103, 0x1, 0x181f ;  /* 0x00381f0067337f89 */ /* 0x00002800000e0000 */
[----:B------:R0:W0:Y:S02]  /*60d0*/  SHFL.IDX PT, R50, R108, 0x1, 0x181f ;  /* 0x00381f006c327f89 */ /* 0x00002400000e0000 */
.L_x_9759:
[----:B------:R-:W-:Y:S01]  /*60e0*/  ISETP.GE.OR P4, PT, R219, R97, P1 ;  /* 0x00000061db00720c */ /* 0x000fe20000f86670 */
[----:B------:R-:W-:-:S12]  /*60f0*/  BSSY B1, `(.L_x_9461) ;  /* 0x0000078000017945 */ /* 0x000fd80003800000 */
[----:B------:R-:W-:Y:S05]  /*6100*/  @P4 BRA `(.L_x_9462) ;  /* 0x0000000400d84947 */ /* 0x000fea0003800000 */
[----:B------:R-:W-:Y:S01]  /*6110*/  SEL R11, R37, R112, !P0 ;  /* 0x00000070250b7207 */ /* 0x000fe20004000000 */
[----:B------:R-:W-:Y:S01]  /*6120*/  BSSY B2, `(.L_x_9463) ;  /* 0x0000070000027945 */ /* 0x000fe20003800000 */
[C---:B0-----:R-:W-:Y:S02]  /*6130*/  LEA R48, P4, R41.reuse, R50, 0x1 ;  /* 0x0000003229307211 */ /* 0x041fe400078808ff */
[----:B----4-:R-:W-:Y:S02]  /*6140*/  SHF.R.S32.HI R12, RZ, 0x1f, R11 ;  /* 0x0000001fff0c7819 */ /* 0x010fe4000001140b */
        /* <DEDUP_REMOVED lines=19> */
[----:B--2---:R-:W-:Y:S02]  /*6280*/  SHF.R.U32.HI R107, RZ, 0x10, R53 ;  /* 0x00000010ff6b7819 */ /* 0x004fe40000011635 */
[----:B------:R-:W-:Y:S02]  /*6290*/  SHF.R.U64 R78, R54, 0x10, R55 ;  /* 0x00000010364e7819 */ /* 0x000fe40000001237 */
[----:B------:R-:W-:Y:S02]  /*62a0*/  PRMT R134, R134, 0x5410, R79 ;  /* 0x0000541086867816 */ /* 0x000fe4000000004f */
[----:B------:R-:W-:Y:S02]  /*62b0*/  SHF.R.U64 R76, R56, 0x10, R57 ;  /* 0x00000010384c7819 */ /* 0x000fe40000001239 */
[----:B------:R-:W-:-:S02]  /*62c0*/  PRMT R130, R130, 0x5410, R107 ;  /* 0x0000541082827816 */ /* 0x000fc4000000006b */
[--C-:B------:R-:W-:Y:S02]  /*62d0*/  SHF.R.U32.HI R77, RZ, 0x10, R59.reuse ;  /* 0x00000010ff4d7819 */ /* 0x100fe4000001163b */
[----:B------:R-:W-:Y:S01]  /*62e0*/  SHF.R.U64 R104, R58, 0x10, R59 ;  /* 0x000000103a687819 */ /* 0x000fe2000000123b */
[----:B----4-:R-:W-:Y:S01]  /*62f0*/  IMAD.U32 R59, R47, 0x10000, RZ ;  /* 0x000100002f3b7824 */ /* 0x010fe200078e00ff */
[----:B------:R-:W-:Y:S02]  /*6300*/  SHF.L.U32 R57, R45, 0x10, RZ ;  /* 0x000000102d397819 */ /* 0x000fe400000006ff */
[----:B------:R-:W-:Y:S01]  /*6310*/  PRMT R127, R127, 0x5410, R78 ;  /* 0x000054107f7f7816 */ /* 0x000fe2000000004e */
[----:B------:R-:W-:Y:S01]  /*6320*/  IMAD.U32 R78, R134, 0x10000, RZ ;  /* 0x00010000864e7824 */ /* 0x000fe200078e00ff */
[----:B---3--:R-:W-:Y:S01]  /*6330*/  SHF.R.U64 R106, R52, 0x10, R53 ;  /* 0x00000010346a7819 */ /* 0x008fe20000001235 */
[----:B0-----:R-:W-:Y:S01]  /*6340*/  IMAD.U32 R53, R13, 0x10000, RZ ;  /* 0x000100000d357824 */ /* 0x001fe200078e00ff */
[----:B------:R-:W-:Y:S01]  /*6350*/  PRMT R133, R133, 0x5410, R76 ;  /* 0x0000541085857816 */ /* 0x000fe2000000004c */
[----:B------:R-:W-:Y:S01]  /*6360*/  IMAD.U32 R76, R130, 0x10000, RZ ;  /* 0x00010000824c7824 */ /* 0x000fe200078e00ff */
[----:B------:R-:W-:Y:S01]  /*6370*/  PRMT R132, R132, 0x5410, R77 ;  /* 0x0000541084847816 */ /* 0x000fe2000000004d */
[----:B------:R-:W-:Y:S01]  /*6380*/  IMAD.U32 R52, R12, 0x10000, RZ ;  /* 0x000100000c347824 */ /* 0x000fe200078e00ff */
[----:B------:R-:W-:-:S02]  /*6390*/  LOP3.LUT R58, R45, 0xffff0000, RZ, 0xc0, !PT ;  /* 0xffff00002d3a7812 */ /* 0x000fc400078ec0ff */
[----:B------:R-:W-:Y:S01]  /*63a0*/  PRMT R131, R131, 0x5410, R104 ;  /* 0x0000541083837816 */ /* 0x000fe20000000068 */
[----:B------:R-:W-:Y:S01]  /*63b0*/  FMUL.FTZ R104, R57, R78 ;  /* 0x0000004e39687220 */ /* 0x000fe20000410000 */
[----:B------:R-:W-:Y:S02]  /*63c0*/  LOP3.LUT R77, R134, 0xffff0000, RZ, 0xc0, !PT ;  /* 0xffff0000864d7812 */ /* 0x000fe400078ec0ff */
[----:B------:R-:W-:Y:S01]  /*63d0*/  SHF.R.U32.HI R105, RZ, 0x10, R55 ;  /* 0x00000010ff697819 */ /* 0x000fe20000011637 */
[-C--:B------:R-:W-:Y:S01]  /*63e0*/  FFMA.FTZ R104, R53, R76.reuse, -R104 ;  /* 0x0000004c35687223 */ /* 0x080fe20000010868 */
[----:B------:R-:W-:Y:S01]  /*63f0*/  PRMT R129, R129, 0x5410, R106 ;  /* 0x0000541081817816 */ /* 0x000fe2000000006a */
[----:B------:R-:W-:Y:S01]  /*6400*/  FMUL.FTZ R106, R57, R76 ;  /* 0x0000004c396a7220 */ /* 0x000fe20000410000 */
[----:B------:R-:W-:Y:S01]  /*6410*/  LOP3.LUT R54, R13, 0xffff0000, RZ, 0xc0, !PT ;  /* 0xffff00000d367812 */ /* 0x000fe200078ec0ff */
[----:B------:R-:W-:Y:S01]  /*6420*/  FMUL.FTZ R79, R58, R77 ;  /* 0x0000004d3a4f7220 */ /* 0x000fe20000410000 */
[----:B------:R-:W-:Y:S01]  /*6430*/  LOP3.LUT R57, R130, 0xffff0000, RZ, 0xc0, !PT ;  /* 0xffff000082397812 */ /* 0x000fe200078ec0ff */
[----:B------:R-:W-:Y:S01]  /*6440*/  IMAD.U32 R76, R132, 0x10000, RZ ;  /* 0x00010000844c7824 */ /* 0x000fe200078e00ff */
[----:B------:R-:W-:Y:S01]  /*6450*/  PRMT R128, R128, 0x5410, R105 ;  /* 0x0000541080807816 */ /* 0x000fe20000000069 */
[C---:B------:R-:W-:Y:S01]  /*6460*/  IMAD.U32 R55, R44.reuse, 0x10000, RZ ;  /* 0x000100002c377824 */ /* 0x040fe200078e00ff */
[----:B------:R-:W-:Y:S01]  /*6470*/  LOP3.LUT R56, R44, 0xffff0000, RZ, 0xc0, !PT ;  /* 0xffff00002c387812 */ /* 0x000fe200078ec0ff */
[----:B------:R-:W-:Y:S01]  /*6480*/  FFMA.FTZ R106, R53, R78, R106 ;  /* 0x0000004e356a7223 */ /* 0x000fe2000001006a */
[-C--:B------:R-:W-:Y:S01]  /*6490*/  FMUL.FTZ R105, R58, R57.reuse ;  /* 0x000000393a697220 */ /* 0x080fe20000410000 */
[----:B------:R-:W-:Y:S01]  /*64a0*/  FFMA.FTZ R79, R54, R57, -R79 ;  /* 0x00000039364f7223 */ /* 0x000fe2000001084f */
[----:B------:R-:W-:-:S02]  /*64b0*/  IMAD.U32 R44, R15, 0x10000, RZ ;  /* 0x000100000f2c7824 */ /* 0x000fc400078e00ff */
[-C--:B------:R-:W-:Y:S01]  /*64c0*/  FMUL.FTZ R57, R59, R76.reuse ;  /* 0x0000004c3b397220 */ /* 0x080fe20000410000 */
[----:B------:R-:W-:Y:S01]  /*64d0*/  IMAD.U32 R53, R128, 0x10000, RZ ;  /* 0x0001000080357824 */ /* 0x000fe200078e00ff */
[----:B------:R-:W-:Y:S01]  /*64e0*/  LOP3.LUT R47, R47, 0xffff0000, RZ, 0xc0, !PT ;  /* 0xffff00002f2f7812 */ /* 0x000fe200078ec0ff */
[----:B------:R-:W-:Y:S01]  /*64f0*/  FFMA.FTZ R105, R54, R77, R105 ;  /* 0x0000004d36697223 */ /* 0x000fe20000010069 */
[----:B------:R-:W-:Y:S01]  /*6500*/  LOP3.LUT R132, R132, 0xffff0000, RZ, 0xc0, !PT ;  /* 0xffff000084847812 */ /* 0x000fe200078ec0ff */
[-C--:B------:R-:W-:Y:S01]  /*6510*/  FMUL.FTZ R59, R59, R53.reuse ;  /* 0x000000353b3b7220 */ /* 0x080fe20000410000 */
[----:B------:R-:W-:Y:S01]  /*6520*/  FFMA.FTZ R57, R44, R53, -R57 ;  /* 0x000000352c397223 */ /* 0x000fe20000010839 */
[----:B------:R-:W-:Y:S02]  /*6530*/  LOP3.LUT R128, R128, 0xffff0000, RZ, 0xc0, !PT ;  /* 0xffff000080807812 */ /* 0x000fe400078ec0ff */
[----:B------:R-:W-:Y:S01]  /*6540*/  SHF.L.U32 R53, R133, 0x10, RZ ;  /* 0x0000001085357819 */ /* 0x000fe200000006ff */
[----:B------:R-:W-:Y:S01]  /*6550*/  FFMA.FTZ R59, R44, R76, R59 ;  /* 0x0000004c2c3b7223 */ /* 0x000fe2000001003b */
[----:B------:R-:W-:Y:S01]  /*6560*/  LOP3.LUT R45, R15, 0xffff0000, RZ, 0xc0, !PT ;  /* 0xffff00000f2d7812 */ /* 0x000fe200078ec0ff */
        /* <DEDUP_REMOVED lines=22> */
[-C--:B------:R-:W-:Y:S01]  /*66d0*/  FMUL.FTZ R52, R15, R44.reuse ;  /* 0x0000002c0f347220 */ /* 0x080fe20000410000 */
[-C--:B------:R-:W-:Y:S01]  /*66e0*/  FMUL.FTZ R56, R56, R129.reuse ;  /* 0x0000008138387220 */ /* 0x080fe20000410000 */
[C---:B------:R-:W-:Y:S01]  /*66f0*/  FFMA.FTZ R58, R13.reuse, R129, -R58 ;  /* 0x000000810d3a7223 */ /* 0x040fe2000001083a */
[C---:B------:R-:W-:Y:S01]  /*6700*/  FMUL.FTZ R15, R46.reuse, R131 ;  /* 0x000000832e0f7220 */ /* 0x040fe20000410000 */
        /* <DEDUP_REMOVED lines=17> */
.L_x_9464:
[----:B------:R-:W-:Y:S05]  /*6820*/  BSYNC B2 ;  /* 0x0000000000027941 */ /* 0x000fea0003800000 */
.L_x_9463:
[----:B------:R-:W-:Y:S01]  /*6830*/  ISETP.GE.AND P4, PT, R11, R110, PT ;  /* 0x0000006e0b00720c */ /* 0x000fe20003f86270 */
[----:B0-----:R0:W-:-:S12]  /*6840*/  ST.E.128 desc[UR42][R48.64], R12 ;  /* 0x0000000c30007985 */ /* 0x0011d8000c101d2a */
[----:B------:R-:W-:-:S05]  /*6850*/  @!P4 IMAD.WIDE R50, R11, 0x2, R50 ;  /* 0x000000020b32c825 */ /* 0x000fca00078e0232 */
[----:B----4-:R0:W-:Y:S02]  /*6860*/  @!P4 ST.E.128 desc[UR42][R50.64], R44 ;  /* 0x0000002c3200c985 */ /* 0x0101e4000c101d2a */
.L_x_9462:
[----:B------:R-:W-:Y:S05]  /*6870*/  BSYNC B1 ;  /* 0x0000000000017941 */ /* 0x000fea0003800000 */
.L_x_9461:
[----:B------:R-:W-:-:S03]  /*6880*/  UMOV UR4, 0xffffffff ;  /* 0xffffffff00047882 */ /* 0x000fc60000000000 */
[----:B------:R-:W-:Y:S05]  /*6890*/  BRA.DIV UR4, `(.L_x_9465) ;  /* 0x000001a6040c7947 */ /* 0x000fea000b800000 */
[----:B0-----:R0:W0:Y:S04]  /*68a0*/  SHFL.IDX PT, R51, R103, 0x2, 0x181f ;  /* 0x00581f0067337f89 */ /* 0x00102800000e0000 */
[----:B------:R0:W0:Y:S02]  /*68b0*/  SHFL.IDX PT, R50, R108, 0x2, 0x181f ;  /* 0x00581f006c327f89 */ /* 0x00002400000e0000 */
.L_x_9763:
        /* <DEDUP_REMOVED lines=20> */
[----:B------:R-:W-:-:S03]  /*6a00*/  IMAD R13, R13, 0x2, R18 ;  /* 0x000000020d0d7824 */ /* 0x000fc600078e0212 */
[----:B------:R-:W-:-:S03]  /*6a10*/  LEA R44, R15, R18, 0x1 ;  /* 0x000000120f2c7211 */ /* 0x000fc600078e08ff */
[----:B------:R-:W0:Y:S04]  /*6a20*/  LDS.128 R12, [R13+0x18400] ;  /* 0x018400000d0c7984 */ /* 0x000e280000000c00 */
[----:B------:R-:W4:Y:S01]  /*6a30*/  LDS.128 R44, [R44+0x18400] ;  /* 0x018400002c2c7984 */ /* 0x000f220000000c00 */
[----:B------:R-:W-:Y:S05]  /*6a40*/  @P3 BRA `(.L_x_9469) ;  /* 0x0000000400703947 */ /* 0x000fea0003800000 */
[----:B------:R-:W-:Y:S01]  /*6a50*/  SHF.R.U64 R76, R62, 0x10, R63 ;  /* 0x000000103e4c7819 */ /* 0x000fe2000000123f */
[----:B----4-:R-:W-:Y:S01]  /*6a60*/  IMAD.U32 R56, R45, 0x10000, RZ ;  /* 0x000100002d387824 */ /* 0x010fe200078e00ff */
[--C-:B------:R-:W-:Y:S01]  /*6a70*/  SHF.R.U64 R62, R64, 0x10, R65.reuse ;  /* 0x00000010403e7819 */ /* 0x100fe20000001241 */
[----:B0-----:R-:W-:Y:S01]  /*6a80*/  IMAD.U32 R52, R13, 0x10000, RZ ;  /* 0x000100000d347824 */ /* 0x001fe200078e00ff */
        /* <DEDUP_REMOVED lines=8> */
[----:B------:R-:W-:Y:S02]  /*6b10*/  PRMT R122, R122, 0x5410, R77 ;  /* 0x000054107a7a7816 */ /* 0x000fe4000000004d */
[--C-:B------:R-:W-:Y:S01]  /*6b20*/  SHF.R.U64 R60, R66, 0x10, R67.reuse ;  /* 0x00000010423c7819 */ /* 0x100fe20000001243 */
[----:B------:R-:W-:Y:S01]  /*6b30*/  FMUL.FTZ R65, R56, R63 ;  /* 0x0000003f38417220 */ /* 0x000fe20000410000 */
[----:B------:R-:W-:Y:S02]  /*6b40*/  SHF.R.U32.HI R67, RZ, 0x10, R67 ;  /* 0x00000010ff437819 */ /* 0x000fe40000011643 */
[----:B------:R-:W-:Y:S01]  /*6b50*/  PRMT R120, R120, 0x5410, R61 ;  /* 0x0000541078787816 */ /* 0x000fe2000000003d */
[----:B------:R-:W-:Y:S01]  /*6b60*/  IMAD.U32 R61, R122, 0x10000, RZ ;  /* 0x000100007a3d7824 */ /* 0x000fe200078e00ff */
[----:B------:R-:W-:-:S02]  /*6b70*/  PRMT R124, R124, 0x5410, R67 ;  /* 0x000054107c7c7816 */ /* 0x000fc40000000043 */
[----:B------:R-:W-:Y:S01]  /*6b80*/  PRMT R123, R123, 0x5410, R60 ;  /* 0x000054107b7b7816 */ /* 0x000fe2000000003c */
[-C--:B------:R-:W-:Y:S01]  /*6b90*/  FFMA.FTZ R60, R52, R61.reuse, -R65 ;  /* 0x0000003d343c7223 */ /* 0x080fe20000010841 */
[----:B------:R-:W-:Y:S01]  /*6ba0*/  FMUL.FTZ R67, R56, R61 ;  /* 0x0000003d38437220 */ /* 0x000fe20000410000 */
[----:B------:R-:W-:Y:S01]  /*6bb0*/  SHF.L.U32 R65, R124, 0x10, RZ ;  /* 0x000000107c417819 */ /* 0x000fe200000006ff */
[----:B------:R-:W-:Y:S01]  /*6bc0*/  IMAD.U32 R61, R120, 0x10000, RZ ;  /* 0x00010000783d7824 */ /* 0x000fe200078e00ff */
[----:B------:R-:W-:Y:S01]  /*6bd0*/  LOP3.LUT R57, R45, 0xffff0000, RZ, 0xc0, !PT ;  /* 0xffff00002d397812 */ /* 0x000fe200078ec0ff */
[----:B------:R-:W-:Y:S01]  /*6be0*/  FFMA.FTZ R67, R52, R63, R67 ;  /* 0x0000003f34437223 */ /* 0x000fe20000010043 */
[----:B------:R-:W-:Y:S01]  /*6bf0*/  LOP3.LUT R126, R126, 0xffff0000, RZ, 0xc0, !PT ;  /* 0xffff00007e7e7812 */ /* 0x000fe200078ec0ff */
[----:B------:R-:W-:Y:S01]  /*6c00*/  FMUL.FTZ R63, R58, R65 ;  /* 0x000000413a3f7220 */ /* 0x000fe20000410000 */
[----:B------:R-:W-:Y:S01]  /*6c10*/  LOP3.LUT R122, R122, 0xffff0000, RZ, 0xc0, !PT ;  /* 0xffff00007a7a7812 */ /* 0x000fe200078ec0ff */
        /* <DEDUP_REMOVED lines=8> */
[----:B------:R-:W-:Y:S01]  /*6ca0*/  FFMA.FTZ R57, R53, R122, -R56 ;  /* 0x0000007a35397223 */ /* 0x000fe20000010838 */
[----:B------:R-:W-:Y:S01]  /*6cb0*/  LOP3.LUT R124, R124, 0xffff0000, RZ, 0xc0, !PT ;  /* 0xffff00007c7c7812 */ /* 0x000fe200078ec0ff */
[C---:B------:R-:W-:Y:S01]  /*6cc0*/  FFMA.FTZ R63, R44.reuse, R61, -R63 ;  /* 0x0000003d2c3f7223 */ /* 0x040fe2000001083f */
[----:B------:R-:W-:Y:S01]  /*6cd0*/  PRMT R125, R125, 0x5410, R62 ;  /* 0x000054107d7d7816 */ /* 0x000fe2000000003e */
[----:B------:R-:W-:Y:S01]  /*6ce0*/  FFMA.FTZ R58, R44, R65, R58 ;  /* 0x000000412c3a7223 */ /* 0x000fe2000001003a */
        /* <DEDUP_REMOVED lines=50> */
.L_x_9469:
[----:B------:R-:W-:Y:S05]  /*7010*/  BSYNC B2 ;  /* 0x0000000000027941 */ /* 0x000fea0003800000 */
.L_x_9468:
[----:B------:R-:W-:Y:S01]  /*7020*/  ISETP.GE.AND P4, PT, R11, R110, PT ;  /* 0x0000006e0b00720c */ /* 0x000fe20003f86270 */
[----:B0-----:R0:W-:-:S12]  /*7030*/  ST.E.128 desc[UR42][R48.64], R12 ;  /* 0x0000000c30007985 */ /* 0x0011d8000c101d2a */
[----:B------:R-:W-:-:S05]  /*7040*/  @!P4 IMAD.WIDE R50, R11, 0x2, R50 ;  /* 0x000000020b32c825 */ /* 0x000fca00078e0232 */
[----:B----4-:R0:W-:Y:S02]  /*7050*/  @!P4 ST.E.128 desc[UR42][R50.64], R44 ;  /* 0x0000002c3200c985 */ /* 0x0101e4000c101d2a */
.L_x_9467:
[----:B------:R-:W-:Y:S05]  /*7060*/  BSYNC B1 ;  /* 0x0000000000017941 */ /* 0x000fea0003800000 */
.L_x_9466:
[----:B------:R-:W-:-:S03]  /*7070*/  UMOV UR4, 0xffffffff ;  /* 0xffffffff00047882 */ /* 0x000fc60000000000 */
[----:B------:R-:W-:Y:S05]  /*7080*/  BRA.DIV UR4, `(.L_x_9470) ;  /* 0x0000019e045c7947 */ /* 0x000fea000b800000 */
[----:B0-----:R-:W0:Y:S04]  /*7090*/  SHFL.IDX PT, R103, R103, 0x3, 0x181f ;  /* 0x00781f0067677f89 */ /* 0x001e2800000e0000 */
[----:B------:R-:W0:Y:S02]  /*70a0*/  SHFL.IDX PT, R108, R108, 0x3, 0x181f ;  /* 0x00781f006c6c7f89 */ /* 0x000e2400000e0000 */
.L_x_9767:
        /* <DEDUP_REMOVED lines=8> */
[----:B----4-:R-:W-:-:S04]  /*7130*/  LEA.HI.SX32 R12, R11, R80, 0x1c ;  /* 0x000000500b0c7211 */ /* 0x010fc800078fe2ff */
[----:B------:R-:W-:Y:S01]  /*7140*/  SHF.R.S32.HI R13, RZ, 0x1f, R12 ;  /* 0x0000001fff0d7819 */ /* 0x000fe2000001140c */
[----:B------:R-:W-:-:S03]  /*7150*/  IMAD.SHL.U32 R11, R12, 0x8, RZ ;  /* 0x000000080c0b7824 */ /* 0x000fc600078e00ff */
[----:B------:R-:W-:Y:S02]  /*7160*/  LEA.HI R13, R13, R12, RZ, 0x3 ;  /* 0x0000000c0d0d7211 */ /* 0x000fe400078f18ff */
[----:B------:R-:W-:Y:S02]  /*7170*/  LOP3.LUT R12, R194, 0x38, R11, 0xf8, !PT ;  /* 0x00000038c20c7812 */ /* 0x000fe400078ef80b */
[----:B------:R-:W-:Y:S02]  /*7180*/  SHF.L.U32 R13, R13, 0xa, RZ ;  /* 0x0000000a0d0d7819 */ /* 0x000fe400000006ff */
[----:B------:R-:W-:Y:S02]  /*7190*/  LOP3.LUT R12, R12, R225, RZ, 0x3c, !PT ;  /* 0x000000e10c0c7212 */ /* 0x000fe400078e3cff */
        /* <DEDUP_REMOVED lines=15> */
[----:B------:R-:W-:Y:S02]  /*7290*/  SHF.R.U32.HI R73, RZ, 0x10, R73 ;  /* 0x00000010ff497819 */ /* 0x000fe40000011649 */
        /* <DEDUP_REMOVED lines=19> */
[C---:B------:R-:W-:Y:S01]  /*73d0*/  IMAD.U32 R63, R116.reuse, 0x10000, RZ ;  /* 0x00010000743f7824 */ /* 0x040fe200078e00ff */
[----:B------:R-:W-:Y:S01]  /*73e0*/  SHF.L.U32 R56, R47, 0x10, RZ ;  /* 0x000000102f387819 */ /* 0x000fe200000006ff */
        /* <DEDUP_REMOVED lines=14> */
[-C--:B------:R-:W-:Y:S01]  /*74d0*/  FMUL.FTZ R56, R56, R59.reuse ;  /* 0x0000003b38387220 */ /* 0x080fe20000410000 */
[----:B------:R-:W-:Y:S01]  /*74e0*/  FMUL.FTZ R54, R57, R116 ;  /* 0x0000007439367220 */ /* 0x000fe20000410000 */
        /* <DEDUP_REMOVED lines=48> */
.L_x_9472:
[----:B------:R-:W-:Y:S05]  /*77f0*/  BSYNC B1 ;  /* 0x0000000000017941 */ /* 0x000fea0003800000 */
.L_x_9471:
[----:B0-----:R0:W-:Y:S01]  /*7800*/  ST.E.128 desc[UR42][R48.64], R12 ;  /* 0x0000000c30007985 */ /* 0x0011e2000c101d2a */
[----:B------:R-:W-:Y:S01]  /*7810*/  ISETP.GE.AND P3, PT, R11, R110, PT ;  /* 0x0000006e0b00720c */ /* 0x000fe20003f66270 */
[----:B------:R-:W-:-:S12]  /*7820*/  IMAD.MOV.U32 R109, RZ, RZ, R103 ;  /* 0x000000ffff6d7224 */ /* 0x000fd800078e0067 */
[----:B------:R-:W-:Y:S05]  /*7830*/  @P3 BRA `(.L_x_9443) ;  /* 0x0000000400b83947 */ /* 0x000fea0003800000 */
[----:B0-----:R-:W-:-:S05]  /*7840*/  IMAD.WIDE R12, R11, 0x2, R108 ;  /* 0x000000020b0c7825 */ /* 0x001fca00078e026c */
[----:B----4-:R0:W-:Y:S01]  /*7850*/  ST.E.128 desc[UR42][R12.64], R44 ;  /* 0x0000002c0c007985 */ /* 0x0101e2000c101d2a */
[----:B------:R-:W-:Y:S05]  /*7860*/  BRA `(.L_x_9443) ;  /* 0x0000000400ac7947 */ /* 0x000fea0003800000 */
.L_x_9402:
[----:B------:R-:W-:-:S06]  /*7870*/  UISETP.NE.AND UP0, UPT, UR39, 0x3, UPT ;  /* 0x000000032700788c */ /* 0x000fcc000bf05270 */
[----:B------:R-:W-:-:S13]  /*7880*/  PLOP3.LUT P5, PT, PT, PT, UP0, 0x80, 0x0 ;  /* 0x000000000000781c */ /* 0x000fda0003faf008 */
[----:B------:R-:W-:Y:S05]  /*7890*/  @!P5 BRA `(.L_x_9473) ;  /* 0x000000000004d947 */ /* 0x000fea0003800000 */
[----:B------:R-:W-:Y:S01]  /*78a0*/  BPT.TRAP 0x1 ;  /* 0x000000040000795c */ /* 0x000fe20000300000 */
.L_x_9473:
[----:B------:R-:W-:Y:S01]  /*78b0*/  IMAD R91, R19, 0x8, R18 ;  /* 0x00000008135b7824 */ /* 0x000fe200078e0212 */
[----:B------:R-:W-:Y:S01]  /*78c0*/  SHF.L.U32 R102, R189, 0x1f, RZ ;  /* 0x0000001fbd667819 */ /* 0x000fe200000006ff */
[----:B------:R-:W-:Y:S01]  /*78d0*/  BSSY B1, `(.L_x_9474) ;  /* 0x0000004000017945 */ /* 0x000fe20003800000 */
[----:B------:R-:W-:Y:S02]  /*78e0*/  SHF.R.S32.HI R99, RZ, 0x1f, R100 ;  /* 0x0000001fff637819 */ /* 0x000fe40000011464 */
[----:B------:R-:W0:Y:S02]  /*78f0*/  SYNCS.PHASECHK.TRANS64.TRYWAIT P3, [R91+URZ+0x28890], R102 ;  /* 0x028890665b0075a7 */ /* 0x000e24000806017f */
[----:B0-----:R-:W-:Y:S05]  /*7900*/  @!P3 BRA `(.L_x_9475) ;  /* 0x000001940088b947 */ /* 0x001fea0003800000 */
.L_x_9768:
[----:B------:R-:W-:Y:S05]  /*7910*/  BSYNC B1 ;  /* 0x0000000000017941 */ /* 0x000fea0003800000 */
.L_x_9474:
        /* <DEDUP_REMOVED lines=27> */
.L_x_9772:
        /* <DEDUP_REMOVED lines=13> */
.L_x_9478:
[----:B------:R-:W-:Y:S05]  /*7ba0*/  BSYNC B1 ;  /* 0x0000000000017941 */ /* 0x000fea0003800000 */
.L_x_9477:
[----:B------:R-:W-:-:S03]  /*7bb0*/  UMOV UR4, 0xffffffff ;  /* 0xffffffff00047882 */ /* 0x000fc60000000000 */
[----:B------:R-:W-:Y:S05]  /*7bc0*/  BRA.DIV UR4, `(.L_x_9479) ;  /* 0x0000019604347947 */ /* 0x000fea000b800000 */
[----:B--2---:R2:W0:Y:S04]  /*7bd0*/  SHFL.IDX PT, R45, R46, 0x1, 0x181f ;  /* 0x00381f002e2d7f89 */ /* 0x00442800000e0000 */
[----:B---34-:R2:W3:Y:S02]  /*7be0*/  SHFL.IDX PT, R14, R44, 0x1, 0x181f ;  /* 0x00381f002c0e7f89 */ /* 0x0184e400000e0000 */
.L_x_9776:
        /* <DEDUP_REMOVED lines=14> */
.L_x_9481:
[----:B------:R-:W-:Y:S05]  /*7cd0*/  BSYNC B1 ;  /* 0x0000000000017941 */ /* 0x000fea0003800000 */
.L_x_9480:
[----:B------:R-:W-:-:S03]  /*7ce0*/  UMOV UR4, 0xffffffff ;  /* 0xffffffff00047882 */ /* 0x000fc60000000000 */
[----:B------:R-:W-:Y:S05]  /*7cf0*/  BRA.DIV UR4, `(.L_x_9482) ;  /* 0x0000019604307947 */ /* 0x000fea000b800000 */
[----:B0-----:R0:W0:Y:S04]  /*7d00*/  SHFL.IDX PT, R45, R46, 0x2, 0x181f ;  /* 0x00581f002e2d7f89 */ /* 0x00102800000e0000 */
[----:B---34-:R3:W4:Y:S02]  /*7d10*/  SHFL.IDX PT, R14, R44, 0x2, 0x181f ;  /* 0x00581f002c0e7f89 */ /* 0x01872400000e0000 */
.L_x_9780:
        /* <DEDUP_REMOVED lines=14> */
.L_x_9484:
[----:B------:R-:W-:Y:S05]  /*7e00*/  BSYNC B1 ;  /* 0x0000000000017941 */ /* 0x000fea0003800000 */
.L_x_9483:
[----:B------:R-:W-:-:S03]  /*7e10*/  UMOV UR4, 0xffffffff ;  /* 0xffffffff00047882 */ /* 0x000fc60000000000 */
[----:B------:R-:W-:Y:S05]  /*7e20*/  BRA.DIV UR4, `(.L_x_9485) ;  /* 0x00000196042c7947 */ /* 0x000fea000b800000 */
[----:B0-----:R0:W0:Y:S04]  /*7e30*/  SHFL.IDX PT, R45, R46, 0x3, 0x181f ;  /* 0x00781f002e2d7f89 */ /* 0x00102800000e0000 */
[----:B----4-:R4:W0:Y:S02]  /*7e40*/  SHFL.IDX PT, R14, R44, 0x3, 0x181f ;  /* 0x00781f002c0e7f89 */ /* 0x01082400000e0000 */
.L_x_9784:
        /* <DEDUP_REMOVED lines=13> */
.L_x_9443:
[----:B------:R-:W-:Y:S05]  /*7f20*/  BSYNC B0 ;  /* 0x0000000000007941 */ /* 0x000fea0003800000 */
.L_x_9401:
        /* <DEDUP_REMOVED lines=17> */
.L_x_9487:
[----:B------:R-:W-:Y:S05]  /*8040*/  BSYNC B0 ;  /* 0x0000000000007941 */ /* 0x000fea0003800000 */
.L_x_9486:
[----:B------:R-:W5:Y:S01]  /*8050*/  SYNCS.PHASECHK.TRANS64.TRYWAIT P4, [R91+URZ+0x288b0], R102 ;  /* 0x0288b0665b0075a7 */ /* 0x000f62000808017f */
[----:B------:R-:W-:Y:S01]  /*8060*/  ULDC UR41, c[0x0][0x2f4] ;  /* 0x0000bd0000297ab9 */ /* 0x000fe20000000800 */
[----:B------:R-:W-:Y:S04]  /*8070*/  BSSY B0, `(.L_x_9488) ;  /* 0x0000002000007945 */ /* 0x000fe80003800000 */
[----:B-----5:R-:W-:Y:S05]  /*8080*/  @!P4 BRA `(.L_x_9489) ;  /* 0x0000019000dcc947 */ /* 0x020fea0003800000 */
.L_x_9785:
[----:B------:R-:W-:Y:S05]  /*8090*/  BSYNC B0 ;  /* 0x0000000000007941 */ /* 0x000fea0003800000 */
.L_x_9488:
        /* <DEDUP_REMOVED lines=12> */
[----:B------:R-:W-:Y:S01]  /*8160*/  IMAD R15, R35, UR4, RZ ;  /* 0x00000004230f7c24 */ /* 0x000fe2000f8e02ff */
[----:B------:R-:W-:-:S03]  /*8170*/  IADD3 R13, R13, R11, RZ ;  /* 0x0000000b0d0d7210 */ /* 0x000fc60007ffe0ff */
[C---:B------:R-:W-:Y:S02]  /*8180*/  IMAD R11, R42.reuse, UR5, R15 ;  /* 0x000000052a0b7c24 */ /* 0x040fe4000f8e020f */
[----:B------:R-:W-:Y:S01]  /*8190*/  IMAD.WIDE.U32 R12, R42, UR4, R12 ;  /* 0x000000042a0c7c25 */ /* 0x000fe2000f8e000c */
[----:B------:R-:W-:-:S03]  /*81a0*/  ULDC.64 UR4, c[0x0][0x318] ;  /* 0x0000c60000047ab9 */ /* 0x000fc60000000a00 */
[----:B------:R-:W-:Y:S01]  /*81b0*/  IMAD.IADD R11, R13, 0x1, R11 ;  /* 0x000000010d0b7824 */ /* 0x000fe200078e020b */
[----:B------:R-:W-:-:S04]  /*81c0*/  LEA R48, P4, R12, UR4, 0x1 ;  /* 0x000000040c307c11 */ /* 0x000fc8000f8808ff */
[----:B------:R-:W-:Y:S01]  /*81d0*/  LEA.HI.X R11, R12, UR5, R11, 0x1, P4 ;  /* 0x000000050c0b7c11 */ /* 0x000fe2000a0f0c0b */
[----:B------:R0:W2:Y:S01]  /*81e0*/  SHFL.IDX PT, R47, R48, RZ, 0x181f ;  /* 0x00181fff302f7589 */ /* 0x0000a200000e0000 */
[----:B------:R-:W-:-:S03]  /*81f0*/  ISETP.GE.AND P4, PT, R97, 0x1, PT ;  /* 0x000000016100780c */ /* 0x000fc60003f86270 */
[----:B------:R0:W4:Y:S10]  /*8200*/  SHFL.IDX PT, R13, R11, RZ, 0x181f ;  /* 0x00181fff0b0d7589 */ /* 0x00013400000e0000 */
[----:B0-----:R-:W-:Y:S05]  /*8210*/  @!P4 BRA `(.L_x_9491) ;  /* 0x000000000028c947 */ /* 0x001fea0003800000 */
[----:B------:R-:W-:-:S13]  /*8220*/  ISETP.GE.AND P4, PT, R16, UR41, PT ;  /* 0x0000002910007c0c */ /* 0x000fda000bf86270 */
[----:B-123--:R-:W-:-:S04]  /*8230*/  @!P4 LEA R44, P5, R16, R47, 0x1 ;  /* 0x0000002f102cc211 */ /* 0x00efc800078a08ff */
[----:B----4-:R-:W-:Y:S02]  /*8240*/  @!P4 LEA.HI.X R45, R16, R13, R17, 0x1, P5 ;  /* 0x0000000d102dc211 */ /* 0x010fe400028f0c11 */
[----:B------:R-:W-:-:S13]  /*8250*/  ISETP.GE.AND P5, PT, R2, UR41, PT ;  /* 0x0000002902007c0c */ /* 0x000fda000bfa6270 */
[----:B------:R-:W-:-:S04]  /*8260*/  @!P5 LEA R46, P6, R2, R47, 0x1 ;  /* 0x0000002f022ed211 */ /* 0x000fc800078c08ff */
[----:B------:R-:W-:Y:S02]  /*8270*/  @!P5 LEA.HI.X R47, R2, R13, R184, 0x1, P6 ;  /* 0x0000000d022fd211 */ /* 0x000fe400030f0cb8 */
[----:B------:R-:W0:Y:S04]  /*8280*/  @!P4 LDS.128 R12, [R93+0x400] ;  /* 0x000400005d0cc984 */ /* 0x000e280000000c00 */
[----:B0-----:R-:W-:Y:S04]  /*8290*/  @!P4 ST.E.128 desc[UR42][R44.64], R12 ;  /* 0x0000000c2c00c985 */ /* 0x001fe8000c101d2a */
[----:B------:R-:W0:Y:S04]  /*82a0*/  @!P5 LDS.128 R12, [R93+0x4400] ;  /* 0x004400005d0cd984 */ /* 0x000e280000000c00 */
[----:B0-----:R0:W-:Y:S02]  /*82b0*/  @!P5 ST.E.128 desc[UR42][R46.64], R12 ;  /* 0x0000000c2e00d985 */ /* 0x0011e4000c101d2a */
.L_x_9491:
[----:B------:R-:W-:Y:S05]  /*82c0*/  BSYNC B0 ;  /* 0x0000000000007941 */ /* 0x000fea0003800000 */
.L_x_9490:
[----:B------:R-:W-:Y:S01]  /*82d0*/  ISETP.GE.AND P4, PT, R97, 0x21, PT ;  /* 0x000000216100780c */ /* 0x000fe20003f86270 */
[----:B0---4-:R0:W4:Y:S01]  /*82e0*/  SHFL.IDX PT, R13, R11, 0x1, 0x181f ;  /* 0x00381f000b0d7f89 */ /* 0x01112200000e0000 */
[----:B------:R-:W-:Y:S03]  /*82f0*/  BSSY B0, `(.L_x_9492) ;  /* 0x000000d000007945 */ /* 0x000fe60003800000 */
[----:B--2---:R0:W2:Y:S08]  /*8300*/  SHFL.IDX PT, R47, R48, 0x1, 0x181f ;  /* 0x00381f00302f7f89 */ /* 0x0040b000000e0000 */
        /* <DEDUP_REMOVED lines=11> */
.L_x_9493:
[----:B------:R-:W-:Y:S05]  /*83c0*/  BSYNC B0 ;  /* 0x0000000000007941 */ /* 0x000fea0003800000 */
.L_x_9492:
        /* <DEDUP_REMOVED lines=15> */
.L_x_9495:
[----:B------:R-:W-:Y:S05]  /*84c0*/  BSYNC B0 ;  /* 0x0000000000007941 */ /* 0x000fea0003800000 */
.L_x_9494:
[----:B------:R-:W-:Y:S01]  /*84d0*/  ISETP.GE.AND P4, PT, R97, 0x61, PT ;  /* 0x000000616100780c */ /* 0x000fe20003f86270 */
[----:B------:R-:W1:Y:S01]  /*84e0*/  SHFL.IDX PT, R11, R11, 0x3, 0x181f ;  /* 0x00781f000b0b7f89 */ /* 0x000e6200000e0000 */
[----:B------:R-:W-:Y:S03]  /*84f0*/  BSSY B0, `(.L_x_9496) ;  /* 0x000000d000007945 */ /* 0x000fe60003800000 */
[----:B0-2---:R0:W2:Y:S08]  /*8500*/  SHFL.IDX PT, R47, R48, 0x3, 0x181f ;  /* 0x00781f00302f7f89 */ /* 0x0050b000000e0000 */
[----:B0-----:R-:W-:Y:S05]  /*8510*/  @!P4 BRA `(.L_x_9497) ;  /* 0x000000000028c947 */ /* 0x001fea0003800000 */
[----:B------:R-:W-:-:S13]  /*8520*/  ISETP.GE.AND P4, PT, R16, UR41, PT ;  /* 0x0000002910007c0c */ /* 0x000fda000bf86270 */
[----:B----4-:R-:W0:Y:S01]  /*8530*/  @!P4 LDS.128 R12, [R93+0x3400] ;  /* 0x003400005d0cc984 */ /* 0x010e220000000c00 */
[----:B-123--:R-:W-:-:S04]  /*8540*/  @!P4 LEA R44, P5, R16, R47, 0x1 ;  /* 0x0000002f102cc211 */ /* 0x00efc800078a08ff */
[----:B------:R-:W-:Y:S02]  /*8550*/  @!P4 LEA.HI.X R45, R16, R11, R17, 0x1, P5 ;  /* 0x0000000b102dc211 */ /* 0x000fe400028f0c11 */
[----:B------:R-:W-:-:S13]  /*8560*/  ISETP.GE.AND P5, PT, R2, UR41, PT ;  /* 0x0000002902007c0c */ /* 0x000fda000bfa6270 */
[----:B------:R-:W-:-:S04]  /*8570*/  @!P5 LEA R46, P6, R2, R47, 0x1 ;  /* 0x0000002f022ed211 */ /* 0x000fc800078c08ff */
[----:B------:R-:W-:Y:S01]  /*8580*/  @!P5 LEA.HI.X R47, R2, R11, R184, 0x1, P6 ;  /* 0x0000000b022fd211 */ /* 0x000fe200030f0cb8 */
[----:B0-----:R-:W-:Y:S04]  /*8590*/  @!P4 ST.E.128 desc[UR42][R44.64], R12 ;  /* 0x0000000c2c00c985 */ /* 0x001fe8000c101d2a */
[----:B------:R-:W0:Y:S04]  /*85a0*/  @!P5 LDS.128 R12, [R93+0x7400] ;  /* 0x007400005d0cd984 */ /* 0x000e280000000c00 */
[----:B0-----:R0:W-:Y:S02]  /*85b0*/  @!P5 ST.E.128 desc[UR42][R46.64], R12 ;  /* 0x0000000c2e00d985 */ /* 0x0011e4000c101d2a */
.L_x_9497:
[----:B------:R-:W-:Y:S05]  /*85c0*/  BSYNC B0 ;  /* 0x0000000000007941 */ /* 0x000fea0003800000 */
.L_x_9496:
        /* <DEDUP_REMOVED lines=10> */
[----:B------:R-:W-:-:S04]  /*8670*/  @!P3 PRMT R91, RZ, 0x654, R91 ;  /* 0x00000654ff5bb816 */ /* 0x000fc8000000005b */
[----:B------:R1:W-:Y:S01]  /*8680*/  @!P3 SYNCS.ARRIVE.TRANS64.RED.A1T0 RZ, [R91+URZ], RZ ;  /* 0x000000ff5bffb9a7 */ /* 0x0003e2000810043f */
[----:B------:R-:W-:-:S04]  /*8690*/  ISETP.NE.AND P3, PT, R19, 0x2, PT ;  /* 0x000000021300780c */ /* 0x000fc80003f65270 */
[----:B0-----:R-:W-:Y:S02]  /*86a0*/  SEL R12, RZ, 0x1, P3 ;  /* 0x00000001ff0c7807 */ /* 0x001fe40001800000 */
[----:B------:R-:W-:Y:S02]  /*86b0*/  SEL R19, R19, RZ, P3 ;  /* 0x000000ff13137207 */ /* 0x000fe40001800000 */
[----:B------:R-:W-:Y:S01]  /*86c0*/  LOP3.LUT R189, R189, R12, RZ, 0x3c, !PT ;  /* 0x0000000cbdbd7212 */ /* 0x000fe200078e3cff */
[----:B-1----:R-:W-:Y:S06]  /*86d0*/  @P4 BRA `(.L_x_9498) ;  /* 0xffffff9800544947 */ /* 0x002fec000383ffff */
[----:B------:R-:W0:Y:S01]  /*86e0*/  S2R R11, SR_TID.X ;  /* 0x00000000000b7919 */ /* 0x000e220000002100 */
[----:B------:R-:W-:Y:S02]  /*86f0*/  PLOP3.LUT P0, PT, PT, PT, PT, 0x8, 0x0 ;  /* 0x000000000000781c */ /* 0x000fe40003f0e170 */
[----:B0-----:R-:W-:-:S04]  /*8700*/  SHF.R.U32.HI R11, RZ, 0x7, R11 ;  /* 0x00000007ff0b7819 */ /* 0x001fc8000001160b */
[----:B------:R-:W-:-:S13]  /*8710*/  ISETP.NE.AND P4, PT, R11, 0x1, PT ;  /* 0x000000010b00780c */ /* 0x000fda0003f85270 */
[----:B------:R-:W-:Y:S06]  /*8720*/  @!P4 BAR.ARV 0x9, 0x100 ;  /* 0x024400000000cb1d */ /* 0x000fec0000002000 */
.L_x_9396:
[----:B------:R-:W0:Y:S01]  /*8730*/  LDC R0, c[0x0][0x448] ;  /* 0x00011200ff007b82 */ /* 0x000e220000000800 */
[----:B------:R-:W-:Y:S02]  /*8740*/  CS2R R150, SRZ ;  /* 0x0000000000967805 */ /* 0x000fe4000001ff00 */
[----:B------:R-:W-:Y:S02]  /*8750*/  CS2R R148, SRZ ;  /* 0x0000000000947805 */ /* 0x000fe4000001ff00 */
[----:B------:R-:W-:Y:S02]  /*8760*/  CS2R R146, SRZ ;  /* 0x0000000000927805 */ /* 0x000fe4000001ff00 */
[----:B------:R-:W-:Y:S02]  /*8770*/  CS2R R144, SRZ ;  /* 0x0000000000907805 */ /* 0x000fe4000001ff00 */
[----:B------:R-:W-:Y:S01]  /*8780*/  CS2R R34, SRZ ;  /* 0x0000000000227805 */ /* 0x000fe2000001ff00 */
[----:B------:R-:W-:Y:S01]  /*8790*/  IMAD.MOV.U32 R142, RZ, RZ, RZ ;  /* 0x000000ffff8e7224 */ /* 0x000fe200078e00ff */
[----:B------:R-:W-:Y:S01]  /*87a0*/  CS2R R32, SRZ ;  /* 0x0000000000207805 */ /* 0x000fe2000001ff00 */
[----:B------:R-:W-:Y:S01]  /*87b0*/  IMAD.MOV.U32 R141, RZ, RZ, RZ ;  /* 0x000000ffff8d7224 */ /* 0x000fe200078e00ff */
[----:B------:R-:W-:Y:S01]  /*87c0*/  MOV R138, RZ ;  /* 0x000000ff008a7202 */ /* 0x000fe20000000f00 */
        /* <DEDUP_REMOVED lines=14> */
[----:B0-----:R-:W-:Y:S01]  /*88b0*/  ISETP.NE.AND P1, PT, R0, 0x1, PT ;  /* 0x000000010000780c */ /* 0x001fe20003f25270 */
[----:B------:R-:W-:Y:S01]  /*88c0*/  VIADD R0, R191, 0x7f ;  /* 0x0000007fbf007836 */ /* 0x000fe20000000000 */
[----:B------:R-:W-:-:S02]  /*88d0*/  CS2R R110, SRZ ;  /* 0x00000000006e7805 */ /* 0x000fc4000001ff00 */
[----:B------:R-:W-:Y:S02]  /*88e0*/  CS2R R108, SRZ ;  /* 0x00000000006c7805 */ /* 0x000fe4000001ff00 */
[----:B---3--:R-:W-:Y:S02]  /*88f0*/  CS2R R106, SRZ ;  /* 0x00000000006a7805 */ /* 0x008fe4000001ff00 */
        /* <DEDUP_REMOVED lines=8> */
[----:B------:R-:W0:Y:S01]  /*8980*/  @P1 LDC R3, c[0x0][0x44c] ;  /* 0x00011300ff031b82 */ /* 0x000e220000000800 */
[----:B------:R-:W-:-:S07]  /*8990*/  IMAD.MOV.U32 R93, RZ, RZ, RZ ;  /* 0x000000ffff5d7224 */ /* 0x000fce00078e00ff */
[----:B------:R-:W1:Y:S01]  /*89a0*/  @P1 LDC R4, c[0x0][0x450] ;  /* 0x00011400ff041b82 */ /* 0x000e620000000800 */
[----:B0-----:R-:W-:-:S05]  /*89b0*/  @P1 IMAD.HI.U32 R3, R0, R3, RZ ;  /* 0x0000000300031227 */ /* 0x001fca00078e00ff */
[----:B-1----:R-:W-:Y:S02]  /*89c0*/  @P1 SHF.R.U32.HI R0, RZ, R4, R3 ;  /* 0x00000004ff001219 */ /* 0x002fe40000011603 */
[----:B------:R-:W-:-:S03]  /*89d0*/  PLOP3.LUT P1, PT, PT, PT, PT, 0x80, 0x0 ;  /* 0x000000000000781c */ /* 0x000fc60003f2f070 */
[----:B------:R-:W-:-:S05]  /*89e0*/  IMAD.IADD R0, R95, 0x1, R0 ;  /* 0x000000015f007824 */ /* 0x000fca00078e0200 */
[----:B------:R-:W-:-:S04]  /*89f0*/  SHF.R.S32.HI R3, RZ, 0x1f, R0 ;  /* 0x0000001fff037819 */ /* 0x000fc80000011400 */
[----:B------:R-:W-:Y:S01]  /*8a00*/  LEA.HI R3, R3, R0, RZ, 0x7 ;  /* 0x0000000003037211 */ /* 0x000fe200078f38ff */
[----:B------:R-:W-:-:S03]  /*8a10*/  IMAD.MOV.U32 R0, RZ, RZ, RZ ;  /* 0x000000ffff007224 */ /* 0x000fc600078e00ff */
[----:B------:R-:W-:-:S04]  /*8a20*/  SHF.R.S32.HI R3, RZ, 0x7, R3 ;  /* 0x00000007ff037819 */ /* 0x000fc80000011403 */
[----:B------:R-:W-:Y:S01]  /*8a30*/  VIMNMX R96, R96, R3, PT ;  /* 0x0000000360607248 */ /* 0x000fe20003fe0100 */
[----:B------:R-:W-:-:S03]  /*8a40*/  IMAD.MOV.U32 R3, RZ, RZ, RZ ;  /* 0x000000ffff037224 */ /* 0x000fc600078e00ff */
[----:B------:R-:W-:Y:S01]  /*8a50*/  ISETP.GE.AND P2, PT, R96, 0x1, PT ;  /* 0x000000016000780c */ /* 0x000fe20003f46270 */
[----:B------:R-:W-:-:S12]  /*8a60*/  @P0 BRA `(.L_x_9499) ;  /* 0x00000000000c0947 */ /* 0x000fd80003800000 */
[----:B------:R-:W0:Y:S01]  /*8a70*/  FENCE.VIEW.ASYNC.G ;  /* 0x00000000000073c6 */ /* 0x000e220000000100 */
[----:B------:R-:W-:Y:S05]  /*8a80*/  WARPSYNC.ALL ;  /* 0x0000000000007948 */ /* 0x000fea0003800000 */
[----:B0-----:R-:W-:Y:S06]  /*8a90*/  BAR.ARV 0xc, 0x180 ;  /* 0x0306000000007b1d */ /* 0x001fec0000002000 */
.L_x_9499:
[----:B------:R-:W-:Y:S01]  /*8aa0*/  CS2R R88, SRZ ;  /* 0x0000000000587805 */ /* 0x000fe2000001ff00 */
[----:B------:R-:W-:Y:S06]  /*8ab0*/  @!P2 BRA `(.L_x_9500) ;  /* 0x000000ec004ca947 */ /* 0x000fec0003800000 */
[----:B------:R-:W-:-:S03]  /*8ac0*/  UMOV UR4, 0xffffffff ;  /* 0xffffffff00047882 */ /* 0x000fc60000000000 */
[----:B------:R-:W-:Y:S05]  /*8ad0*/  BRA.DIV UR4, `(.L_x_9501) ;  /* 0x0000018a045c7947 */ /* 0x000fea000b800000 */
[----:B------:R0:W1:Y:S02]  /*8ae0*/  SHFL.IDX PT, R190, R220, RZ, 0x1f ;  /* 0x00001fffdcbe7589 */ /* 0x00006400000e0000 */
.L_x_9788:
[----:B-1----:R-:W-:-:S04]  /*8af0*/  LEA.HI R0, R190, R190, RZ, 0x1 ;  /* 0x000000bebe007211 */ /* 0x002fc800078f08ff */
[----:B------:R-:W-:Y:S01]  /*8b00*/  LOP3.LUT R3, R0, 0x1e, RZ, 0xc0, !PT ;  /* 0x0000001e00037812 */ /* 0x000fe200078ec0ff */
[----:B------:R-:W-:-:S04]  /*8b10*/  IMAD.U32 R0, RZ, RZ, UR40 ;  /* 0x00000028ff007e24 */ /* 0x000fc8000f8e00ff */
        /* <DEDUP_REMOVED lines=11> */
[----:B------:R1:W3:Y:S01]  /*8bd0*/  LDC.64 R14, c[0x4][R0] ;  /* 0x01000000000e7b82 */ /* 0x0002e20000000a00 */
        /* <DEDUP_REMOVED lines=8> */
[----:B-1--4-:R-:W-:-:S07]  /*8c60*/  IMAD.MOV.U32 R13, RZ, RZ, RZ ;  /* 0x000000ffff0d7224 */ /* 0x012fce00078e00ff */
[----:B------:R-:W-:-:S07]  /*8c70*/  LEPC R20, `(.L_x_9502) ;  /* 0x000000001014794e */ /* 0x000fce0000000000 */
[----:B0-23-5:R-:W-:Y:S05]  /*8c80*/  CALL.ABS.NOINC R14 ;  /* 0x000000000e007343 */ /* 0x02dfea0003c00000 */
.L_x_9502:
        /* <DEDUP_REMOVED lines=8> */
[----:B------:R1:W3:Y:S03]  /*8d10*/  SYNCS.PHASECHK.TRANS64.TRYWAIT P0, [R18+URZ+0x28800], R3 ;  /* 0x02880003120075a7 */ /* 0x0002e6000800017f */
[----:B---3--:R-:W-:Y:S05]  /*8d20*/  @!P0 NANOSLEEP.SYNCS 0x989680 ;  /* 0x009896800000895d */ /* 0x008fea0003900000 */
[----:B------:R-:W3:Y:S01]  /*8d30*/  @!P0 SYNCS.PHASECHK.TRANS64 P0, [R18+URZ+0x28800], R3 ;  /* 0x02880003120085a7 */ /* 0x000ee2000800007f */
[----:B------:R-:W-:Y:S04]  /*8d40*/  BSSY B0, `(.L_x_9504) ;  /* 0x0000006000007945 */ /* 0x000fe80003800000 */
[----:B---3--:R-:W-:Y:S05]  /*8d50*/  @P0 BRA `(.L_x_9505) ;  /* 0x0000000000100947 */ /* 0x008fea0003800000 */
.L_x_9506:
[----:B---3--:R3:W0:Y:S02]  /*8d60*/  SYNCS.PHASECHK.TRANS64.TRYWAIT P0, [R18+URZ+0x28800], R3 ;  /* 0x02880003120075a7 */ /* 0x008624000800017f */
[----:B0-----:R-:W-:Y:S05]  /*8d70*/  @!P0 NANOSLEEP.SYNCS 0x989680 ;  /* 0x009896800000895d */ /* 0x001fea0003900000 */
[----:B------:R-:W0:Y:S02]  /*8d80*/  @!P0 SYNCS.PHASECHK.TRANS64 P0, [R18+URZ+0x28800], R3 ;  /* 0x02880003120085a7 */ /* 0x000e24000800007f */
[----:B0-----:R-:W-:Y:S05]  /*8d90*/  @!P0 BRA `(.L_x_9506) ;  /* 0xfffffffc00f08947 */ /* 0x001fea000383ffff */
.L_x_9505:
[----:B------:R-:W-:Y:S05]  /*8da0*/  BSYNC B0 ;  /* 0x0000000000007941 */ /* 0x000fea0003800000 */
.L_x_9504:
[----:B------:R-:W-:Y:S05]  /*8db0*/  BRA `(.L_x_9507) ;  /* 0x0000005000f07947 */ /* 0x000fea0003800000 */
.L_x_9503:
        /* <DEDUP_REMOVED lines=28> */
[----:B0-23--:R-:W-:Y:S05]  /*8f80*/  CALL.ABS.NOINC R14 ;  /* 0x000000000e007343 */ /* 0x00dfea0003c00000 */
.L_x_9508:
[----:B------:R-:W-:Y:S01]  /*8f90*/  ULDC.U8 UR4, c[0x0][0x410] ;  /* 0x0001040000047ab9 */ /* 0x000fe20000000000 */
[----:B------:R-:W-:Y:S01]  /*8fa0*/  IMAD.IADD R57, R187, 0x1, R191 ;  /* 0x00000001bb397824 */ /* 0x000fe200078e02bf */
[----:B------:R-:W-:Y:S01]  /*8fb0*/  ISETP.NE.AND P0, PT, RZ, UR4, PT ;  /* 0x00000004ff007c0c */ /* 0x000fe2000bf05270 */
[----:B------:R-:W-:Y:S02]  /*8fc0*/  BSSY B0, `(.L_x_9509) ;  /* 0x0000513000007945 */ /* 0x000fe40003800000 */
[----:B------:R-:W-:-:S10]  /*8fd0*/  IMAD R3, R206, 0x20, R57 ;  /* 0x00000020ce037824 */ /* 0x000fd400078e0239 */
[----:B------:R-:W-:Y:S05]  /*8fe0*/  @!P0 BRA `(.L_x_9510) ;  /* 0x00000028005c8947 */ /* 0x000fea0003800000 */
[----:B------:R-:W1:Y:S01]  /*8ff0*/  LDC R21, c[0x0][0x448] ;  /* 0x00011200ff157b82 */ /* 0x000e620000000800 */
[----:B------:R-:W-:Y:S01]  /*9000*/  ULDC.64 UR4, c[0x0][0x3f8] ;  /* 0x0000fe0000047ab9 */ /* 0x000fe20000000a00 */
[----:B------:R-:W-:Y:S01]  /*9010*/  ULDC.64 UR6, c[0x0][0x408] ;  /* 0x0001020000067ab9 */ /* 0x000fe20000000a00 */
[----:B------:R-:W-:Y:S01]  /*9020*/  MOV R10, R24 ;  /* 0x00000018000a7202 */ /* 0x000fe20000000f00 */
[----:B------:R-:W-:Y:S02]  /*9030*/  IMAD.MOV.U32 R8, RZ, RZ, R26 ;  /* 0x000000ffff087224 */ /* 0x000fe400078e001a */
[----:B------:R-:W-:Y:S02]  /*9040*/  IMAD.MOV.U32 R9, RZ, RZ, R29 ;  /* 0x000000ffff097224 */ /* 0x000fe400078e001d */
[----:B------:R-:W-:Y:S01]  /*9050*/  IMAD.MOV.U32 R11, RZ, RZ, R31 ;  /* 0x000000ffff0b7224 */ /* 0x000fe200078e001f */
[----:B-1----:R-:W-:-:S13]  /*9060*/  ISETP.NE.AND P0, PT, R21, 0x1, PT ;  /* 0x000000011500780c */ /* 0x002fda0003f05270 */
[----:B------:R-:W1:Y:S08]  /*9070*/  @P0 LDC R0, c[0x0][0x44c] ;  /* 0x00011300ff000b82 */ /* 0x000e700000000800 */
[----:B------:R-:W3:Y:S01]  /*9080*/  @P0 LDC R5, c[0x0][0x450] ;  /* 0x00011400ff050b82 */ /* 0x000ee20000000800 */
[----:B-1----:R-:W-:-:S05]  /*9090*/  @P0 IMAD.HI.U32 R0, R3, R0, RZ ;  /* 0x0000000003000227 */ /* 0x002fca00078e00ff */
[----:B---3--:R-:W-:-:S04]  /*90a0*/  @P0 SHF.R.U32.HI R3, RZ, R5, R0 ;  /* 0x00000005ff030219 */ /* 0x008fc80000011600 */
[----:B------:R-:W-:Y:S01]  /*90b0*/  SHF.R.S32.HI R0, RZ, 0x1f, R3 ;  /* 0x0000001fff007819 */ /* 0x000fe20000011403 */
[----:B------:R-:W-:-:S04]  /*90c0*/  IMAD.WIDE.U32 R8, R3, UR4, R8 ;  /* 0x0000000403087c25 */ /* 0x000fc8000f8e0008 */
[C---:B------:R-:W-:Y:S02]  /*90d0*/  IMAD R4, R0.reuse, UR4, RZ ;  /* 0x0000000400047c24 */ /* 0x040fe4000f8e02ff */
[----:B------:R-:W-:Y:S02]  /*90e0*/  IMAD R0, R0, UR6, RZ ;  /* 0x0000000600007c24 */ /* 0x000fe4000f8e02ff */
[C---:B----4-:R-:W-:Y:S01]  /*90f0*/  IMAD R13, R3.reuse, UR5, R4 ;  /* 0x00000005030d7c24 */ /* 0x050fe2000f8e0204 */
        /* <DEDUP_REMOVED lines=16> */
.L_x_9794:
[----:B------:R-:W-:Y:S01]  /*9200*/  IMAD R74, R192, R21, RZ ;  /* 0x00000015c04a7224 */ /* 0x000fe200078e02ff */
[----:B------:R-:W-:Y:S01]  /*9210*/  BSSY B1, `(.L_x_9512) ;  /* 0x000001e000017945 */ /* 0x000fe20003800000 */
[----:B------:R-:W-:Y:S02]  /*9220*/  CS2R R48, SRZ ;  /* 0x0000000000307805 */ /* 0x000fe4000001ff00 */
[----:B------:R-:W-:Y:S02]  /*9230*/  CS2R R44, SRZ ;  /* 0x00000000002c7805 */ /* 0x000fe4000001ff00 */
[----:B--2---:R-:W-:Y:S02]  /*9240*/  CS2R R46, SRZ ;  /* 0x00000000002e7805 */ /* 0x004fe4000001ff00 */
        /* <DEDUP_REMOVED lines=26> */
.L_x_9513:
[----:B------:R-:W-:Y:S05]  /*93f0*/  BSYNC B1 ;  /* 0x0000000000017941 */ /* 0x000fea0003800000 */
.L_x_9512:
[----:B---3-5:R-:W-:Y:S01]  /*9400*/  IMAD.MOV.U32 R0, RZ, RZ, R48 ;  /* 0x000000ffff007224 */ /* 0x028fe200078e0030 */
[----:B----4-:R-:W-:Y:S01]  /*9410*/  MOV R3, R49 ;  /* 0x0000003100037202 */ /* 0x010fe20000000f00 */
[----:B0-----:R-:W-:Y:S01]  /*9420*/  IMAD.MOV.U32 R4, RZ, RZ, R44 ;  /* 0x000000ffff047224 */ /* 0x001fe200078e002c */
[----:B------:R-:W-:Y:S01]  /*9430*/  UMOV UR4, 0xffffffff ;  /* 0xffffffff00047882 */ /* 0x000fe20000000000 */
        /* <DEDUP_REMOVED lines=12> */
[----:B------:R-:W-:Y:S02]  /*9500*/  PRMT R72, R4, 0x7610, R72 ;  /* 0x0000761004487816 */ /* 0x000fe40000000048 */
[----:B------:R-:W-:Y:S01]  /*9510*/  PRMT R73, R9, 0x7610, R73 ;  /* 0x0000761009497816 */ /* 0x000fe20000000049 */
[----:B------:R-:W-:Y:S06]  /*9520*/  BRA.DIV UR4, `(.L_x_9514) ;  /* 0x0000018204647947 */ /* 0x000fec000b800000 */
[----:B------:R0:W3:Y:S04]  /*9530*/  SHFL.IDX PT, R0, R6, 0x1, 0x181f ;  /* 0x00381f0006007f89 */ /* 0x0000e800000e0000 */
[----:B------:R0:W4:Y:S04]  /*9540*/  SHFL.IDX PT, R3, R5, 0x1, 0x181f ;  /* 0x00381f0005037f89 */ /* 0x00012800000e0000 */
[----:B------:R0:W0:Y:S04]  /*9550*/  SHFL.IDX PT, R4, R8, 0x1, 0x181f ;  /* 0x00381f0008047f89 */ /* 0x00002800000e0000 */
[----:B--2---:R2:W0:Y:S02]  /*9560*/  SHFL.IDX PT, R14, R7, 0x1, 0x181f ;  /* 0x00381f00070e7f89 */ /* 0x00442400000e0000 */
.L_x_9800:
        /* <DEDUP_REMOVED lines=22> */
[----:B------:R-:W-:Y:S02]  /*96d0*/  CS2R R38, SRZ ;  /* 0x0000000000267805 */ /* 0x000fe4000001ff00 */
[----:B------:R-:W-:Y:S01]  /*96e0*/  @!P4 IADD3.X R11, R0, R9, RZ, P0, !PT ;  /* 0x00000009000bc210 */ /* 0x000fe200007fe4ff */
[C---:B------:R-:W-:Y:S01]  /*96f0*/  @!P4 IMAD.X R13, R4.reuse, 0x1, R9, P1 ;  /* 0x00000001040dc824 */ /* 0x040fe200008e0609 */
[----:B------:R0:W5:Y:S01]  /*9700*/  @!P5 LD.E.64 R32, desc[UR42][R20.64] ;  /* 0x0000002a1420d980 */ /* 0x000162000c101b00 */
[----:B------:R-:W-:-:S03]  /*9710*/  @!P5 IMAD.X R15, R4, 0x1, R15, P3 ;  /* 0x00000001040fd824 */ /* 0x000fc600018e060f */
[----:B------:R0:W5:Y:S04]  /*9720*/  @!P4 LD.E.64 R36, desc[UR42][R10.64] ;  /* 0x0000002a0a24c980 */ /* 0x000168000c101b00 */
[----:B------:R0:W5:Y:S04]  /*9730*/  @!P5 LD.E.64 R34, desc[UR42][R14.64] ;  /* 0x0000002a0e22d980 */ /* 0x000168000c101b00 */
[----:B------:R0:W5:Y:S02]  /*9740*/  @!P4 LD.E.64 R38, desc[UR42][R12.64] ;  /* 0x0000002a0c26c980 */ /* 0x000164000c101b00 */
.L_x_9516:
[----:B------:R-:W-:Y:S05]  /*9750*/  BSYNC B1 ;  /* 0x0000000000017941 */ /* 0x000fea0003800000 */
.L_x_9515:
        /* <DEDUP_REMOVED lines=22> */
.L_x_9806:
[----:B------:R-:W-:Y:S01]  /*98c0*/  IADD3 R9, R57, 0x40, RZ ;  /* 0x0000004039097810 */ /* 0x000fe20007ffe0ff */
[----:B------:R-:W-:Y:S01]  /*98d0*/  BSSY B1, `(.L_x_9518) ;  /* 0x000001e000017945 */ /* 0x000fe20003800000 */
[----:B------:R-:W-:Y:S02]  /*98e0*/  CS2R R30, SRZ ;  /* 0x00000000001e7805 */ /* 0x000fe4000001ff00 */
[----:B------:R-:W-:Y:S02]  /*98f0*/  CS2R R20, SRZ ;  /* 0x0000000000147805 */ /* 0x000fe4000001ff00 */
[----:B------:R-:W-:Y:S02]  /*9900*/  ISETP.GE.AND P0, PT, R9, R74, PT ;  /* 0x0000004a0900720c */ /* 0x000fe40003f06270 */
[----:B------:R-:W-:Y:S02]  /*9910*/  CS2R R28, SRZ ;  /* 0x00000000001c7805 */ /* 0x000fe4000001ff00 */
[----:B------:R-:W-:-:S09]  /*9920*/  CS2R R24, SRZ ;  /* 0x0000000000187805 */ /* 0x000fd2000001ff00 */
        /* <DEDUP_REMOVED lines=24> */
.L_x_9519:
[----:B------:R-:W-:Y:S05]  /*9ab0*/  BSYNC B1 ;  /* 0x0000000000017941 */ /* 0x000fea0003800000 */
.L_x_9518:
[----:B----45:R-:W-:Y:S01]  /*9ac0*/  IMAD.MOV.U32 R3, RZ, RZ, R31 ;  /* 0x000000ffff037224 */ /* 0x030fe200078e001f */
[----:B------:R-:W-:Y:S01]  /*9ad0*/  UMOV UR4, 0xffffffff ;  /* 0xffffffff00047882 */ /* 0x000fe20000000000 */
[----:B0-----:R-:W-:Y:S01]  /*9ae0*/  IMAD.MOV.U32 R4, RZ, RZ, R20 ;  /* 0x000000ffff047224 */ /* 0x001fe200078e0014 */
[----:B------:R-:W-:Y:S01]  /*9af0*/  CS2R R26, SRZ ;  /* 0x00000000001a7805 */ /* 0x000fe2000001ff00 */
        /* <DEDUP_REMOVED lines=18> */
[----:B------:R0:W0:Y:S02]  /*9c20*/  SHFL.IDX PT, R14, R7, 0x3, 0x181f ;  /* 0x00781f00070e7f89 */ /* 0x00002400000e0000 */
.L_x_9812:
[----:B------:R-:W-:Y:S01]  /*9c30*/  VIADD R57, R57, 0x60 ;  /* 0x0000006039397836 */ /* 0x000fe20000000000 */
[----:B------:R-:W-:Y:S01]  /*9c40*/  BSSY B1, `(.L_x_9521) ;  /* 0x000001d000017945 */ /* 0x000fe20003800000 */
[----:B------:R-:W-:Y:S02]  /*9c50*/  CS2R R10, SRZ ;  /* 0x00000000000a7805 */ /* 0x000fe4000001ff00 */
[----:B------:R-:W-:Y:S02]  /*9c60*/  CS2R R12, SRZ ;  /* 0x00000000000c7805 */ /* 0x000fe4000001ff00 */
[----:B01----:R-:W-:Y:S02]  /*9c70*/  CS2R R8, SRZ ;  /* 0x0000000000087805 */ /* 0x003fe4000001ff00 */
        /* <DEDUP_REMOVED lines=16> */
[C---:B--23--:R-:W-:Y:S02]  /*9d80*/  @!P4 IMAD.X R7, R0.reuse, 0x1, R5, P0 ;  /* 0x000000010007c824 */ /* 0x04cfe400000e0605 */
        /* <DEDUP_REMOVED lines=8> */
.L_x_9522:
[----:B------:R-:W-:Y:S05]  /*9e10*/  BSYNC B1 ;  /* 0x0000000000017941 */ /* 0x000fea0003800000 */
.L_x_9521:
        /* <DEDUP_REMOVED lines=9> */
[----:B--2---:R-:W-:Y:S01]  /*9eb0*/  IMAD.MOV.U32 R7, RZ, RZ, R13 ;  /* 0x000000ffff077224 */ /* 0x004fe200078e000d */
[----:B------:R-:W-:Y:S01]  /*9ec0*/  BSSY B1, `(.L_x_9523) ;  /* 0x000000d000017945 */ /* 0x000fe20003800000 */
[----:B------:R-:W-:Y:S01]  /*9ed0*/  PRMT R66, R3, 0x7610, R66 ;  /* 0x0000761003427816 */ /* 0x000fe20000000042 */
[----:B------:R-:W-:Y:S01]  /*9ee0*/  IMAD.MOV.U32 R3, RZ, RZ, R10 ;  /* 0x000000ffff037224 */ /* 0x000fe200078e000a */
[----:B------:R-:W-:Y:S01]  /*9ef0*/  PRMT R14, R4, 0x7610, R14 ;  /* 0x00007610040e7816 */ /* 0x000fe2000000000e */
[----:B------:R-:W-:Y:S01]  /*9f00*/  IMAD.MOV.U32 R4, RZ, RZ, R8 ;  /* 0x000000ffff047224 */ /* 0x000fe200078e0008 */
[----:B------:R-:W-:-:S02]  /*9f10*/  MOV R5, UR4 ;  /* 0x0000000400057c02 */ /* 0x000fc40008000f00 */
[----:B------:R-:W-:Y:S01]  /*9f20*/  PRMT R68, R6, 0x7610, R68 ;  /* 0x0000761006447816 */ /* 0x000fe20000000044 */
[----:B------:R-:W-:Y:S01]  /*9f30*/  IMAD.MOV.U32 R6, RZ, RZ, R9 ;  /* 0x000000ffff067224 */ /* 0x000fe200078e0009 */
[----:B------:R-:W-:Y:S02]  /*9f40*/  SHF.L.U32 R5, R5, 0x1f, RZ ;  /* 0x0000001f05057819 */ /* 0x000fe400000006ff */
[----:B------:R-:W-:Y:S02]  /*9f50*/  ISETP.GE.AND P1, PT, R187, R0, PT ;  /* 0x00000000bb00720c */ /* 0x000fe40003f26270 */
[----:B------:R-:W0:Y:S01]  /*9f60*/  SYNCS.PHASECHK.TRANS64.TRYWAIT P0, [R18+URZ+0x28800], R5 ;  /* 0x02880005120075a7 */ /* 0x000e22000800017f */
[----:B------:R-:W-:Y:S01]  /*9f70*/  PRMT R69, R7, 0x7610, R69 ;  /* 0x0000761007457816 */ /* 0x000fe20000000045 */
[----:B0-----:R-:W-:Y:S09]  /*9f80*/  @!P0 BRA `(.L_x_9524) ;  /* 0x0000017c001c8947 */ /* 0x001ff20003800000 */
.L_x_9813:
[----:B------:R-:W-:Y:S05]  /*9f90*/  BSYNC B1 ;  /* 0x0000000000017941 */ /* 0x000fea0003800000 */
.L_x_9523:
[----:B------:R-:W-:Y:S01]  /*9fa0*/  BSSY B1, `(.L_x_9525) ;  /* 0x0000067000017945 */ /* 0x000fe20003800000 */
        /* <DEDUP_REMOVED lines=9> */
[----:B------:R-:W-:Y:S02]  /*a040*/  SHF.R.U32.HI R78, RZ, 0x10, R49 ;  /* 0x00000010ff4e7819 */ /* 0x000fe40000011631 */
[----:B------:R-:W-:Y:S02]  /*a050*/  SHF.R.U32.HI R75, RZ, 0x10, R47 ;  /* 0x00000010ff4b7819 */ /* 0x000fe4000001162f */
[----:B------:R-:W-:Y:S02]  /*a060*/  PRMT R78, R43, 0x5432, R78 ;  /* 0x000054322b4e7816 */ /* 0x000fe4000000004e */
[----:B------:R-:W-:Y:S02]  /*a070*/  SHF.R.U64 R77, R48, 0x10, R49 ;  /* 0x00000010304d7819 */ /* 0x000fe40000001231 */
[----:B------:R-:W-:Y:S01]  /*a080*/  PRMT R75, R79, 0x5410, R75 ;  /* 0x000054104f4b7816 */ /* 0x000fe2000000004b */
[----:B------:R-:W-:Y:S01]  /*a090*/  IMAD.U32 R79, R78, 0x10000, RZ ;  /* 0x000100004e4f7824 */ /* 0x000fe200078e00ff */
[----:B------:R-:W-:-:S02]  /*a0a0*/  SHF.R.U64 R74, R46, 0x10, R47 ;  /* 0x000000102e4a7819 */ /* 0x000fc4000000122f */
[----:B------:R-:W-:Y:S01]  /*a0b0*/  PRMT R77, R76, 0x5410, R77 ;  /* 0x000054104c4d7816 */ /* 0x000fe2000000004d */
[C---:B------:R-:W-:Y:S01]  /*a0c0*/  IMAD.U32 R76, R75.reuse, 0x10000, RZ ;  /* 0x000100004b4c7824 */ /* 0x040fe200078e00ff */
[----:B------:R-:W-:Y:S02]  /*a0d0*/  LOP3.LUT R78, R78, 0xffff0000, RZ, 0xc0, !PT ;  /* 0xffff00004e4e7812 */ /* 0x000fe400078ec0ff */
        /* <DEDUP_REMOVED lines=11> */
[C---:B------:R-:W-:Y:S01]  /*a190*/  FFMA.FTZ R81, R46.reuse, R76, -R81 ;  /* 0x0000004c2e517223 */ /* 0x040fe20000010851 */
[----:B------:R-:W-:Y:S01]  /*a1a0*/  FFMA.FTZ R80, R46, R79, R80 ;  /* 0x0000004f2e507223 */ /* 0x000fe20000010050 */
[-C--:B------:R-:W-:Y:S01]  /*a1b0*/  FFMA.FTZ R79, R48, R75.reuse, -R47 ;  /* 0x0000004b304f7223 */ /* 0x080fe2000001082f */
[----:B------:R-:W-:Y:S01]  /*a1c0*/  IMAD.U32 R47, R74, 0x10000, RZ ;  /* 0x000100004a2f7824 */ /* 0x000fe200078e00ff */
[----:B------:R-:W-:Y:S01]  /*a1d0*/  LOP3.LUT R4, R4, 0xffff0000, RZ, 0xc0, !PT ;  /* 0xffff000004047812 */ /* 0x000fe200078ec0ff */
[----:B------:R-:W-:Y:S01]  /*a1e0*/  FMUL.FTZ R83, R49, R75 ;  /* 0x0000004b31537220 */ /* 0x000fe20000410000 */
        /* <DEDUP_REMOVED lines=18> */
.L_x_9528:
[----:B------:R-:W-:Y:S05]  /*a310*/  BSYNC B2 ;  /* 0x0000000000027941 */ /* 0x000fea0003800000 */
.L_x_9527:
        /* <DEDUP_REMOVED lines=47> */
.L_x_9526:
[----:B------:R-:W-:Y:S05]  /*a610*/  BSYNC B1 ;  /* 0x0000000000017941 */ /* 0x000fea0003800000 */
.L_x_9525:
        /* <DEDUP_REMOVED lines=54> */
.L_x_9532:
[----:B------:R-:W-:Y:S05]  /*a980*/  BSYNC B2 ;  /* 0x0000000000027941 */ /* 0x000fea0003800000 */
.L_x_9531:
        /* <DEDUP_REMOVED lines=23> */
[C---:B------:R-:W-:Y:S01]  /*ab00*/  FFMA.FTZ R41, R32.reuse, R37, R38 ;  /* 0x0000002520297223 */ /* 0x040fe20000010026 */
        /* <DEDUP_REMOVED lines=23> */
.L_x_9530:
[----:B------:R-:W-:Y:S05]  /*ac80*/  BSYNC B1 ;  /* 0x0000000000017941 */ /* 0x000fea0003800000 */
.L_x_9529:
        /* <DEDUP_REMOVED lines=17> */
[----:B------:R-:W-:Y:S02]  /*ada0*/  PRMT R60, R60, 0x5410, R33 ;  /* 0x000054103c3c7816 */ /* 0x000fe40000000021 */
[C---:B------:R-:W-:Y:S02]  /*adb0*/  SHF.L.U32 R33, R59.reuse, 0x10, RZ ;  /* 0x000000103b217819 */ /* 0x040fe400000006ff */
        /* <DEDUP_REMOVED lines=35> */
.L_x_9536:
[----:B------:R-:W-:Y:S05]  /*aff0*/  BSYNC B2 ;  /* 0x0000000000027941 */ /* 0x000fea0003800000 */
.L_x_9535:
        /* <DEDUP_REMOVED lines=47> */
.L_x_9534:
[----:B------:R-:W-:Y:S05]  /*b2f0*/  BSYNC B1 ;  /* 0x0000000000017941 */ /* 0x000fea0003800000 */
.L_x_9533:
[----:B------:R-:W-:-:S13]  /*b300*/  ISETP.GE.AND P0, PT, R217, R0, PT ;  /* 0x00000000d900720c */ /* 0x000fda0003f06270 */
[----:B------:R-:W-:Y:S05]  /*b310*/  @P0 BRA `(.L_x_9537) ;  /* 0x0000002c00740947 */ /* 0x000fea0003800000 */
[----:B------:R-:W5:Y:S01]  /*b320*/  LDC R0, c[0x0][0x3f4] ;  /* 0x0000fd00ff007b82 */ /* 0x000f620000000800 */
[----:B------:R-:W-:Y:S01]  /*b330*/  BSSY B1, `(.L_x_9538) ;  /* 0x0000032000017945 */ /* 0x000fe20003800000 */
[-C--:B-----5:R-:W-:Y:S02]  /*b340*/  ISETP.GE.AND P0, PT, R22, R0.reuse, PT ;  /* 0x000000001600720c */ /* 0x0a0fe40003f06270 */
[----:B------:R-:W-:-:S11]  /*b350*/  ISETP.GE.AND P1, PT, R185, R0, PT ;  /* 0x00000000b900720c */ /* 0x000fd60003f26270 */
        /* <DEDUP_REMOVED lines=47> */
.L_x_9539:
[----:B------:R-:W-:Y:S05]  /*b650*/  BSYNC B1 ;  /* 0x0000000000017941 */ /* 0x000fea0003800000 */
.L_x_9538:
        /* <DEDUP_REMOVED lines=16> */
[----:B------:R-:W-:Y:S01]  /*b760*/  IMAD.U32 R0, R4, 0x10000, RZ ;  /* 0x0001000004007824 */ /* 0x000fe200078e00ff */
[----:B------:R-:W-:-:S02]  /*b770*/  SHF.L.U32 R9, R7, 0x10, RZ ;  /* 0x0000001007097819 */ /* 0x000fc400000006ff */
[----:B------:R-:W-:Y:S01]  /*b780*/  LOP3.LUT R7, R7, 0xffff0000, RZ, 0xc0, !PT ;  /* 0xffff000007077812 */ /* 0x000fe200078ec0ff */
[C---:B------:R-:W-:Y:S01]  /*b790*/  FMUL.FTZ R21, R6.reuse, R13 ;  /* 0x0000000d06157220 */ /* 0x040fe20000410000 */
[-C--:B------:R-:W-:Y:S01]  /*b7a0*/  FMUL.FTZ R6, R6, R11.reuse ;  /* 0x0000000b06067220 */ /* 0x080fe20000410000 */
[----:B------:R-:W-:Y:S01]  /*b7b0*/  LOP3.LUT R3, R4, 0xffff0000, RZ, 0xc0, !PT ;  /* 0xffff000004037812 */ /* 0x000fe200078ec0ff */
[----:B------:R-:W-:Y:S02]  /*b7c0*/  IMAD.U32 R4, R5, 0x10000, RZ ;  /* 0x0001000005047824 */ /* 0x000fe400078e00ff */
[C---:B------:R-:W-:Y:S01]  /*b7d0*/  FFMA.FTZ R21, R8.reuse, R11, -R21 ;  /* 0x0000000b08157223 */ /* 0x040fe20000010815 */
[----:B------:R-:W-:Y:S01]  /*b7e0*/  FFMA.FTZ R20, R8, R13, R6 ;  /* 0x0000000d08147223 */ /* 0x000fe20000010006 */
[C---:B------:R-:W-:Y:S01]  /*b7f0*/  FMUL.FTZ R24, R7.reuse, R14 ;  /* 0x0000000e07187220 */ /* 0x040fe20000410000 */
        /* <DEDUP_REMOVED lines=22> */
.L_x_9510:
[----:B------:R-:W1:Y:S01]  /*b960*/  LDC R5, c[0x0][0x448] ;  /* 0x00011200ff057b82 */ /* 0x000e620000000800 */
[----:B------:R-:W-:Y:S01]  /*b970*/  ULDC.64 UR4, c[0x0][0x3f8] ;  /* 0x0000fe0000047ab9 */ /* 0x000fe20000000a00 */
[----:B------:R-:W-:Y:S01]  /*b980*/  ULDC.64 UR6, c[0x0][0x408] ;  /* 0x0001020000067ab9 */ /* 0x000fe20000000a00 */
        /* <DEDUP_REMOVED lines=24> */
[----:B--2---:R-:W1:Y:S01]  /*bb10*/  LDC R47, c[0x0][0x3f4] ;  /* 0x0000fd00ff2f7b82 */ /* 0x004e620000000800 */
[----:B------:R-:W2:Y:S01]  /*bb20*/  SHFL.IDX PT, R4, R32, RZ, 0x181f ;  /* 0x00181fff20047589 */ /* 0x000ea200000e0000 */
[----:B------:R-:W-:-:S03]  /*bb30*/  IMAD R0, R192, R5, RZ ;  /* 0x00000005c0007224 */ /* 0x000fc600078e02ff */
[----:B------:R-:W3:Y:S04]  /*bb40*/  SHFL.IDX PT, R3, R35, RZ, 0x181f ;  /* 0x00181fff23037589 */ /* 0x000ee800000e0000 */
[----:B------:R-:W5:Y:S04]  /*bb50*/  SHFL.IDX PT, R14, R34, RZ, 0x181f ;  /* 0x00181fff220e7589 */ /* 0x000f6800000e0000 */
[----:B------:R-:W0:Y:S01]  /*bb60*/  SHFL.IDX PT, R5, R33, RZ, 0x181f ;  /* 0x00181fff21057589 */ /* 0x000e2200000e0000 */
[----:B-1----:R-:W-:-:S04]  /*bb70*/  ISETP.GE.AND P0, PT, R16, R47, PT ;  /* 0x0000002f1000720c */ /* 0x002fc80003f06270 */
[----:B------:R-:W-:-:S13]  /*bb80*/  ISETP.GE.OR P1, PT, R57, R0, P0 ;  /* 0x000000003900720c */ /* 0x000fda0000726670 */
[C---:B------:R-:W-:Y:S02]  /*bb90*/  @!P1 SHF.L.U32 R7, R16.reuse, 0x1, RZ ;  /* 0x0000000110079819 */ /* 0x040fe400000006ff */
[----:B------:R-:W-:Y:S02]  /*bba0*/  @!P1 SHF.L.U64.HI R6, R16, 0x1, R17 ;  /* 0x0000000110069819 */ /* 0x000fe40000010211 */
[----:B--2---:R-:W-:-:S05]  /*bbb0*/  @!P1 IADD3 R4, P2, R4, R7, RZ ;  /* 0x0000000704049210 */ /* 0x004fca0007f5e0ff */
[----:B---3--:R-:W-:Y:S02]  /*bbc0*/  @!P1 IMAD.X R3, R3, 0x1, R6, P2 ;  /* 0x0000000103039824 */ /* 0x008fe400010e0606 */
[----:B------:R-:W-:Y:S02]  /*bbd0*/  @!P1 IMAD.MOV.U32 R24, RZ, RZ, R4 ;  /* 0x000000ffff189224 */ /* 0x000fe400078e0004 */
[----:B------:R-:W-:-:S06]  /*bbe0*/  @!P1 IMAD.MOV.U32 R25, RZ, RZ, R3 ;  /* 0x000000ffff199224 */ /* 0x000fcc00078e0003 */
[----:B------:R-:W2:Y:S01]  /*bbf0*/  @!P1 LD.E.128 R24, desc[UR42][R24.64] ;  /* 0x0000002a18189980 */ /* 0x000ea2000c101d00 */
[----:B-----5:R-:W-:-:S05]  /*bc00*/  @!P1 IADD3 R14, P2, R14, R7, RZ ;  /* 0x000000070e0e9210 */ /* 0x020fca0007f5e0ff */
[----:B0-----:R-:W-:Y:S02]  /*bc10*/  @!P1 IMAD.X R5, R5, 0x1, R6, P2 ;  /* 0x0000000105059824 */ /* 0x001fe400010e0606 */
[----:B------:R-:W-:-:S06]  /*bc20*/  @!P1 IMAD.MOV.U32 R4, RZ, RZ, R14 ;  /* 0x000000ffff049224 */ /* 0x000fcc00078e000e */
[----:B------:R-:W3:Y:S01]  /*bc30*/  @!P1 LD.E.128 R4, desc[UR42][R4.64] ;  /* 0x0000002a04049980 */ /* 0x000ee2000c101d00 */
[----:B------:R-:W-:Y:S02]  /*bc40*/  CS2R R48, SRZ ;  /* 0x0000000000307805 */ /* 0x000fe4000001ff00 */
[----:B------:R-:W-:Y:S02]  /*bc50*/  CS2R R50, SRZ ;  /* 0x0000000000327805 */ /* 0x000fe4000001ff00 */
[----:B------:R-:W-:Y:S01]  /*bc60*/  CS2R R20, SRZ ;  /* 0x0000000000147805 */ /* 0x000fe2000001ff00 */
[----:B------:R0:W1:Y:S01]  /*bc70*/  SHFL.IDX PT, R9, R33, 0x1, 0x181f ;  /* 0x00381f0021097f89 */ /* 0x00006200000e0000 */
[----:B------:R-:W-:-:S03]  /*bc80*/  CS2R R36, SRZ ;  /* 0x0000000000247805 */ /* 0x000fc6000001ff00 */
[----:B------:R0:W0:Y:S01]  /*bc90*/  SHFL.IDX PT, R14, R34, 0x1, 0x181f ;  /* 0x00381f00220e7f89 */ /* 0x00002200000e0000 */
[----:B--2---:R-:W-:Y:S01]  /*bca0*/  @!P1 IMAD.MOV.U32 R48, RZ, RZ, R24 ;  /* 0x000000ffff309224 */ /* 0x004fe200078e0018 */
        /* <DEDUP_REMOVED lines=11> */
[----:B---3--:R-:W-:Y:S01]  /*bd60*/  @!P1 IMAD.MOV.U32 R20, RZ, RZ, R4 ;  /* 0x000000ffff149224 */ /* 0x008fe200078e0004 */
[----:B------:R2:W3:Y:S01]  /*bd70*/  SHFL.IDX PT, R8, R32, 0x1, 0x181f ;  /* 0x00381f0020087f89 */ /* 0x0004e200000e0000 */
        /* <DEDUP_REMOVED lines=12> */
[----:B-12---:R-:W-:-:S07]  /*be40*/  PRMT R81, R7, 0x7610, R81 ;  /* 0x0000761007517816 */ /* 0x006fce0000000051 */
.L_x_9823:
[----:B------:R-:W-:Y:S01]  /*be50*/  IADD3 R5, R57, 0x20, RZ ;  /* 0x0000002039057810 */ /* 0x000fe20007ffe0ff */
        /* <DEDUP_REMOVED lines=12> */
[-C--:B---3--:R-:W-:Y:S02]  /*bf20*/  IADD3 R4, P1, R8, R15.reuse, RZ ;  /* 0x0000000f08047210 */ /* 0x088fe40007f3e0ff */
[----:B0-----:R-:W-:-:S03]  /*bf30*/  IADD3 R14, P2, R14, R15, RZ ;  /* 0x0000000f0e0e7210 */ /* 0x001fc60007f5e0ff */
[--C-:B------:R-:W-:Y:S02]  /*bf40*/  IMAD.X R5, R3, 0x1, R6.reuse, P1 ;  /* 0x0000000103057824 */ /* 0x100fe400008e0606 */
[----:B------:R-:W-:-:S04]  /*bf50*/  IMAD.X R15, R9, 0x1, R6, P2 ;  /* 0x00000001090f7824 */ /* 0x000fc800010e0606 */
[----:B------:R-:W5:Y:S04]  /*bf60*/  LD.E.128 R4, desc[UR42][R4.64] ;  /* 0x0000002a04047980 */ /* 0x000f68000c101d00 */
[----:B------:R1:W5:Y:S02]  /*bf70*/  LD.E.128 R24, desc[UR42][R14.64] ;  /* 0x0000002a0e187980 */ /* 0x000364000c101d00 */
.L_x_9542:
[----:B------:R-:W-:Y:S05]  /*bf80*/  BSYNC B1 ;  /* 0x0000000000017941 */ /* 0x000fea0003800000 */
.L_x_9541:
[----:B0----5:R-:W-:Y:S01]  /*bf90*/  IMAD.MOV.U32 R3, RZ, RZ, R24 ;  /* 0x000000ffff037224 */ /* 0x021fe200078e0018 */
[----:B------:R-:W-:Y:S01]  /*bfa0*/  UMOV UR4, 0xffffffff ;  /* 0xffffffff00047882 */ /* 0x000fe20000000000 */
        /* <DEDUP_REMOVED lines=16> */
[----:B------:R-:W0:Y:S01]  /*c0b0*/  SHFL.IDX PT, R8, R32, 0x2, 0x181f ;  /* 0x00581f0020087f89 */ /* 0x000e2200000e0000 */
[----:B------:R-:W-:-:S03]  /*c0c0*/  VIADD R9, R57, 0x40 ;  /* 0x0000004039097836 */ /* 0x000fc60000000000 */
[----:B------:R-:W2:Y:S02]  /*c0d0*/  SHFL.IDX PT, R3, R35, 0x2, 0x181f ;  /* 0x00581f0023037f89 */ /* 0x000ea400000e0000 */
[----:B------:R-:W-:Y:S02]  /*c0e0*/  ISETP.GE.OR P1, PT, R9, R0, P0 ;  /* 0x000000000900720c */ /* 0x000fe40000726670 */
[----:B-1----:R-:W1:Y:S04]  /*c0f0*/  SHFL.IDX PT, R14, R34, 0x2, 0x181f ;  /* 0x00581f00220e7f89 */ /* 0x002e6800000e0000 */
[----:B------:R-:W3:Y:S07]  /*c100*/  SHFL.IDX PT, R28, R33, 0x2, 0x181f ;  /* 0x00581f00211c7f89 */ /* 0x000eee00000e0000 */
[C---:B------:R-:W-:Y:S01]  /*c110*/  @!P1 IMAD.SHL.U32 R31, R16.reuse, 0x2, RZ ;  /* 0x00000002101f9824 */ /* 0x040fe200078e00ff */
[----:B------:R-:W-:-:S04]  /*c120*/  @!P1 SHF.L.U64.HI R29, R16, 0x1, R17 ;  /* 0x00000001101d9819 */ /* 0x000fc80000010211 */
[----:B0-----:R-:W-:-:S05]  /*c130*/  @!P1 IADD3 R8, P2, R8, R31, RZ ;  /* 0x0000001f08089210 */ /* 0x001fca0007f5e0ff */
[----:B--2---:R-:W-:-:S06]  /*c140*/  @!P1 IMAD.X R9, R3, 0x1, R29, P2 ;  /* 0x0000000103099824 */ /* 0x004fcc00010e061d */
[----:B------:R-:W2:Y:S01]  /*c150*/  @!P1 LD.E.128 R8, desc[UR42][R8.64] ;  /* 0x0000002a08089980 */ /* 0x000ea2000c101d00 */
[----:B-1----:R-:W-:-:S05]  /*c160*/  @!P1 IADD3 R14, P2, R14, R31, RZ ;  /* 0x0000001f0e0e9210 */ /* 0x002fca0007f5e0ff */
[----:B---3--:R-:W-:-:S04]  /*c170*/  @!P1 IMAD.X R3, R28, 0x1, R29, P2 ;  /* 0x000000011c039824 */ /* 0x008fc800010e061d */
[----:B------:R-:W-:-:S05]  /*c180*/  @!P1 IMAD.MOV.U32 R15, RZ, RZ, R3 ;  /* 0x000000ffff0f9224 */ /* 0x000fca00078e0003 */
[----:B------:R-:W3:Y:S01]  /*c190*/  @!P1 LD.E.128 R28, desc[UR42][R14.64] ;  /* 0x0000002a0e1c9980 */ /* 0x000ee2000c101d00 */
[----:B------:R-:W-:Y:S02]  /*c1a0*/  CS2R R52, SRZ ;  /* 0x0000000000347805 */ /* 0x000fe4000001ff00 */
[----:B------:R-:W-:Y:S02]  /*c1b0*/  CS2R R54, SRZ ;  /* 0x0000000000367805 */ /* 0x000fe4000001ff00 */
[----:B------:R-:W-:Y:S01]  /*c1c0*/  CS2R R38, SRZ ;  /* 0x0000000000267805 */ /* 0x000fe2000001ff00 */
[----:B------:R-:W0:Y:S01]  /*c1d0*/  SHFL.IDX PT, R32, R32, 0x3, 0x181f ;  /* 0x00781f0020207f89 */ /* 0x000e2200000e0000 */
[----:B------:R-:W-:-:S03]  /*c1e0*/  CS2R R40, SRZ ;  /* 0x0000000000287805 */ /* 0x000fc6000001ff00 */
[----:B------:R-:W1:Y:S04]  /*c1f0*/  SHFL.IDX PT, R34, R34, 0x3, 0x181f ;  /* 0x00781f0022227f89 */ /* 0x000e6800000e0000 */
[----:B------:R-:W0:Y:S01]  /*c200*/  SHFL.IDX PT, R33, R33, 0x3, 0x181f ;  /* 0x00781f0021217f89 */ /* 0x000e2200000e0000 */
[----:B--2---:R-:W-:Y:S01]  /*c210*/  @!P1 IMAD.MOV.U32 R52, RZ, RZ, R8 ;  /* 0x000000ffff349224 */ /* 0x004fe200078e0008 */
[----:B------:R-:W-:Y:S01]  /*c220*/  @!P1 MOV R55, R11 ;  /* 0x0000000b00379202 */ /* 0x000fe20000000f00 */
[----:B------:R-:W-:Y:S02]  /*c230*/  @!P1 IMAD.MOV.U32 R54, RZ, RZ, R10 ;  /* 0x000000ffff369224 */ /* 0x000fe400078e000a */
[----:B------:R-:W-:Y:S02]  /*c240*/  IMAD.MOV.U32 R3, RZ, RZ, R52 ;  /* 0x000000ffff037224 */ /* 0x000fe400078e0034 */
[----:B------:R-:W-:-:S02]  /*c250*/  @!P1 IMAD.MOV.U32 R53, RZ, RZ, R9 ;  /* 0x000000ffff359224 */ /* 0x000fc400078e0009 */
[----:B------:R-:W-:Y:S01]  /*c260*/  IMAD.MOV.U32 R8, RZ, RZ, R54 ;  /* 0x000000ffff087224 */ /* 0x000fe200078e0036 */
[----:B------:R-:W-:Y:S01]  /*c270*/  PRMT R65, R3, 0x7610, R65 ;  /* 0x0000761003417816 */ /* 0x000fe20000000041 */
[----:B------:R-:W-:Y:S01]  /*c280*/  IMAD.MOV.U32 R9, RZ, RZ, R55 ;  /* 0x000000ffff097224 */ /* 0x000fe200078e0037 */
[----:B------:R2:W0:Y:S01]  /*c290*/  SHFL.IDX PT, R3, R35, 0x3, 0x181f ;  /* 0x00781f0023037f89 */ /* 0x00042200000e0000 */
[----:B------:R-:W-:Y:S01]  /*c2a0*/  IMAD.MOV.U32 R12, RZ, RZ, R53 ;  /* 0x000000ffff0c7224 */ /* 0x000fe200078e0035 */
[----:B------:R-:W-:Y:S01]  /*c2b0*/  PRMT R45, R8, 0x7610, R45 ;  /* 0x00007610082d7816 */ /* 0x000fe2000000002d */
[----:B---3--:R-:W-:Y:S01]  /*c2c0*/  @!P1 IMAD.MOV.U32 R38, RZ, RZ, R28 ;  /* 0x000000ffff269224 */ /* 0x008fe200078e001c */
[----:B------:R-:W-:Y:S01]  /*c2d0*/  PRMT R46, R9, 0x7610, R46 ;  /* 0x00007610092e7816 */ /* 0x000fe2000000002e */
[----:B------:R-:W-:Y:S01]  /*c2e0*/  @!P1 IMAD.MOV.U32 R39, RZ, RZ, R29 ;  /* 0x000000ffff279224 */ /* 0x000fe200078e001d */
[----:B------:R-:W-:Y:S01]  /*c2f0*/  PRMT R66, R12, 0x7610, R66 ;  /* 0x000076100c427816 */ /* 0x000fe20000000042 */
[----:B------:R-:W-:-:S02]  /*c300*/  @!P1 IMAD.MOV.U32 R40, RZ, RZ, R30 ;  /* 0x000000ffff289224 */ /* 0x000fc400078e001e */
[----:B------:R-:W-:Y:S02]  /*c310*/  @!P1 IMAD.MOV.U32 R41, RZ, RZ, R31 ;  /* 0x000000ffff299224 */ /* 0x000fe400078e001f */
[----:B------:R-:W-:Y:S02]  /*c320*/  IMAD.MOV.U32 R8, RZ, RZ, R38 ;  /* 0x000000ffff087224 */ /* 0x000fe400078e0026 */
[----:B------:R-:W-:Y:S02]  /*c330*/  IMAD.MOV.U32 R9, RZ, RZ, R39 ;  /* 0x000000ffff097224 */ /* 0x000fe400078e0027 */
[----:B------:R-:W-:Y:S01]  /*c340*/  IMAD.MOV.U32 R10, RZ, RZ, R40 ;  /* 0x000000ffff0a7224 */ /* 0x000fe200078e0028 */
[----:B------:R-:W-:Y:S01]  /*c350*/  PRMT R72, R8, 0x7610, R72 ;  /* 0x0000761008487816 */ /* 0x000fe20000000048 */
[----:B------:R-:W-:Y:S01]  /*c360*/  IMAD.MOV.U32 R11, RZ, RZ, R41 ;  /* 0x000000ffff0b7224 */ /* 0x000fe200078e0029 */
[----:B------:R-:W-:Y:S02]  /*c370*/  PRMT R73, R9, 0x7610, R73 ;  /* 0x0000761009497816 */ /* 0x000fe40000000049 */
[----:B------:R-:W-:-:S02]  /*c380*/  CS2R R8, SRZ ;  /* 0x0000000000087805 */ /* 0x000fc4000001ff00 */
[----:B------:R-:W-:Y:S02]  /*c390*/  PRMT R74, R10, 0x7610, R74 ;  /* 0x000076100a4a7816 */ /* 0x000fe4000000004a */
[----:B012---:R-:W-:-:S07]  /*c3a0*/  PRMT R75, R11, 0x7610, R75 ;  /* 0x000076100b4b7816 */ /* 0x007fce000000004b */
.L_x_9833:
[----:B------:R-:W-:Y:S01]  /*c3b0*/  IADD3 R57, R57, 0x60, RZ ;  /* 0x0000006039397810 */ /* 0x000fe20007ffe0ff */
[----:B------:R-:W-:Y:S01]  /*c3c0*/  BSSY B1, `(.L_x_9544) ;  /* 0x0000012000017945 */ /* 0x000fe20003800000 */
[----:B------:R-:W-:Y:S02]  /*c3d0*/  CS2R R10, SRZ ;  /* 0x00000000000a7805 */ /* 0x000fe4000001ff00 */
[----:B----4-:R-:W-:Y:S02]  /*c3e0*/  CS2R R12, SRZ ;  /* 0x00000000000c7805 */ /* 0x010fe4000001ff00 */
        /* <DEDUP_REMOVED lines=9> */
[-C--:B------:R-:W-:Y:S02]  /*c480*/  IADD3 R12, P1, R32, R9.reuse, RZ ;  /* 0x00000009200c7210 */ /* 0x080fe40007f3e0ff */
[----:B------:R-:W-:-:S03]  /*c490*/  IADD3 R8, P2, R34, R9, RZ ;  /* 0x0000000922087210 */ /* 0x000fc60007f5e0ff */
[--C-:B------:R-:W-:Y:S02]  /*c4a0*/  IMAD.X R13, R3, 0x1, R10.reuse, P1 ;  /* 0x00000001030d7824 */ /* 0x100fe400008e060a */
[----:B------:R-:W-:-:S04]  /*c4b0*/  IMAD.X R9, R33, 0x1, R10, P2 ;  /* 0x0000000121097824 */ /* 0x000fc800010e060a */
[----:B------:R-:W5:Y:S04]  /*c4c0*/  LD.E.128 R12, desc[UR42][R12.64] ;  /* 0x0000002a0c0c7980 */ /* 0x000f68000c101d00 */
[----:B------:R-:W5:Y:S02]  /*c4d0*/  LD.E.128 R8, desc[UR42][R8.64] ;  /* 0x0000002a08087980 */ /* 0x000f64000c101d00 */
.L_x_9545:
[----:B------:R-:W-:Y:S05]  /*c4e0*/  BSYNC B1 ;  /* 0x0000000000017941 */ /* 0x000fea0003800000 */
.L_x_9544:
[----:B------:R-:W-:Y:S01]  /*c4f0*/  ULEA.HI UR4, UR37, UR37, URZ, 0x1 ;  /* 0x0000002525047291 */ /* 0x000fe2000f8f083f */
[----:B------:R-:W-:Y:S01]  /*c500*/  VIADDMNMX R0, R0, -R191, 0x80, PT ;  /* 0x0000008000007446 */ /* 0x000fe200038009bf */
[----:B-----5:R-:W-:Y:S01]  /*c510*/  IMAD.MOV.U32 R3, RZ, RZ, R8 ;  /* 0x000000ffff037224 */ /* 0x020fe200078e0008 */
        /* <DEDUP_REMOVED lines=16> */
[----:B------:R-:W-:Y:S02]  /*c620*/  PRMT R68, R0, 0x7610, R68 ;  /* 0x0000761000447816 */ /* 0x000fe40000000044 */
[----:B------:R-:W0:Y:S01]  /*c630*/  SYNCS.PHASECHK.TRANS64.TRYWAIT P4, [R18+URZ+0x28800], R29 ;  /* 0x0288001d120075a7 */ /* 0x000e22000808017f */
[----:B------:R-:W-:Y:S01]  /*c640*/  PRMT R69, R3, 0x7610, R69 ;  /* 0x0000761003457816 */ /* 0x000fe20000000045 */
[----:B------:R-:W-:Y:S01]  /*c650*/  IMAD.MOV.U32 R3, RZ, RZ, R15 ;  /* 0x000000ffff037224 */ /* 0x000fe200078e000f */
[----:B------:R-:W-:-:S02]  /*c660*/  PRMT R70, R28, 0x7610, R70 ;  /* 0x000076101c467816 */ /* 0x000fc40000000046 */
[----:B------:R-:W-:Y:S02]  /*c670*/  PRMT R71, R30, 0x7610, R71 ;  /* 0x000076101e477816 */ /* 0x000fe40000000047 */
[----:B------:R-:W-:Y:S01]  /*c680*/  MOV R0, R14 ;  /* 0x0000000e00007202 */ /* 0x000fe20000000f00 */
[----:B0-----:R-:W-:Y:S06]  /*c690*/  @!P4 BRA `(.L_x_9547) ;  /* 0x000001600048c947 */ /* 0x001fec0003800000 */
.L_x_9834:
[----:B------:R-:W-:Y:S05]  /*c6a0*/  BSYNC B1 ;  /* 0x0000000000017941 */ /* 0x000fea0003800000 */
.L_x_9546:
        /* <DEDUP_REMOVED lines=9> */
[--C-:B------:R-:W-:Y:S01]  /*c740*/  SHF.R.U64 R49, R20, 0x10, R21.reuse ;  /* 0x0000001014317819 */ /* 0x100fe20000001215 */
[----:B------:R-:W-:Y:S01]  /*c750*/  IMAD.SHL.U32 R31, R31, 0x400, RZ ;  /* 0x000004001f1f7824 */ /* 0x000fe200078e00ff */
[----:B------:R-:W-:Y:S02]  /*c760*/  LOP3.LUT R29, R29, 0x1c0, R224, 0xf8, !PT ;  /* 0x000001c01d1d7812 */ /* 0x000fe400078ef8e0 */
[----:B------:R-:W-:Y:S02]  /*c770*/  SHF.R.U32.HI R84, RZ, 0x10, R21 ;  /* 0x00000010ff547819 */ /* 0x000fe40000011615 */
[----:B------:R-:W-:Y:S02]  /*c780*/  LOP3.LUT R29, R29, R200, RZ, 0x3c, !PT ;  /* 0x000000c81d1d7212 */ /* 0x000fe400078e3cff */
[----:B------:R-:W-:Y:S02]  /*c790*/  LOP3.LUT R28, R31, 0x7fffe000, RZ, 0xc0, !PT ;  /* 0x7fffe0001f1c7812 */ /* 0x000fe400078ec0ff */
[----:B------:R-:W-:-:S02]  /*c7a0*/  SHF.R.U64 R48, R50, 0x10, R51 ;  /* 0x0000001032307819 */ /* 0x000fc40000001233 */
[----:B------:R-:W-:Y:S02]  /*c7b0*/  IADD3 R33, R29, R28, R201 ;  /* 0x0000001c1d217210 */ /* 0x000fe40007ffe0c9 */
[----:B------:R-:W0:Y:S01]  /*c7c0*/  LDS.128 R28, [R202] ;  /* 0x00000000ca1c7984 */ /* 0x000e220000000c00 */
[----:B------:R-:W-:Y:S02]  /*c7d0*/  PRMT R78, R78, 0x5410, R49 ;  /* 0x000054104e4e7816 */ /* 0x000fe40000000031 */
[----:B------:R-:W-:Y:S01]  /*c7e0*/  IMAD R82, R33, 0x2, R18 ;  /* 0x0000000221527824 */ /* 0x000fe200078e0212 */
[----:B------:R-:W-:Y:S02]  /*c7f0*/  SHF.R.U32.HI R83, RZ, 0x10, R51 ;  /* 0x00000010ff537819 */ /* 0x000fe40000011633 */
[----:B------:R-:W-:Y:S02]  /*c800*/  PRMT R76, R76, 0x5410, R85 ;  /* 0x000054104c4c7816 */ /* 0x000fe40000000055 */
[----:B------:R-:W1:Y:S01]  /*c810*/  LDS.128 R32, [R82+0x10400] ;  /* 0x0104000052207984 */ /* 0x000e620000000c00 */
[----:B------:R-:W-:-:S02]  /*c820*/  PRMT R84, R79, 0x5410, R84 ;  /* 0x000054104f547816 */ /* 0x000fc40000000054 */
[--C-:B------:R-:W-:Y:S01]  /*c830*/  SHF.R.U64 R21, R36, 0x10, R37.reuse ;  /* 0x0000001024157819 */ /* 0x100fe20000001225 */
[----:B------:R-:W-:Y:S01]  /*c840*/  IMAD.U32 R50, R76, 0x10000, RZ ;  /* 0x000100004c327824 */ /* 0x000fe200078e00ff */
[----:B------:R-:W-:Y:S02]  /*c850*/  PRMT R51, R43, 0x5410, R48 ;  /* 0x000054102b337816 */ /* 0x000fe40000000030 */
[----:B------:R-:W-:Y:S02]  /*c860*/  SHF.L.U32 R79, R78, 0x10, RZ ;  /* 0x000000104e4f7819 */ /* 0x000fe400000006ff */
[----:B------:R-:W-:Y:S02]  /*c870*/  SHF.R.U32.HI R36, RZ, 0x10, R37 ;  /* 0x00000010ff247819 */ /* 0x000fe40000011625 */
[----:B------:R-:W-:Y:S02]  /*c880*/  PRMT R77, R77, 0x5410, R86 ;  /* 0x000054104d4d7816 */ /* 0x000fe40000000056 */
[----:B------:R-:W-:Y:S01]  /*c890*/  PRMT R85, R81, 0x5410, R36 ;  /* 0x0000541051557816 */ /* 0x000fe20000000024 */
[----:B------:R-:W-:Y:S01]  /*c8a0*/  IMAD.U32 R81, R84, 0x10000, RZ ;  /* 0x0001000054517824 */ /* 0x000fe200078e00ff */
[----:B------:R-:W-:-:S02]  /*c8b0*/  PRMT R83, R44, 0x5410, R83 ;  /* 0x000054102c537816 */ /* 0x000fc40000000053 */
[----:B------:R-:W-:Y:S02]  /*c8c0*/  LOP3.LUT R78, R78, 0xffff0000, RZ, 0xc0, !PT ;  /* 0xffff00004e4e7812 */ /* 0x000fe400078ec0ff */
[----:B------:R-:W-:Y:S02]  /*c8d0*/  LOP3.LUT R76, R76, 0xffff0000, RZ, 0xc0, !PT ;  /* 0xffff00004c4c7812 */ /* 0x000fe400078ec0ff */
        /* <DEDUP_REMOVED lines=28> */
[----:B------:R-:W-:Y:S01]  /*caa0*/  LOP3.LUT R77, R77, 0xffff0000, RZ, 0xc0, !PT ;  /* 0xffff00004d4d7812 */ /* 0x000fe200078ec0ff */
[----:B------:R-:W-:Y:S01]  /*cab0*/  FFMA.FTZ R43, R37, R20, -R44 ;  /* 0x00000014252b7223 */ /* 0x000fe2000001082c */
[C---:B------:R-:W-:Y:S01]  /*cac0*/  FMUL.FTZ R20, R32.reuse, R78 ;  /* 0x0000004e20147220 */ /* 0x040fe20000410000 */
[----:B------:R-:W-:Y:S01]  /*cad0*/  FMUL.FTZ R36, R32, R76 ;  /* 0x0000004c20247220 */ /* 0x000fe20000410000 */
[----:B------:R-:W-:-:S02]  /*cae0*/  IMAD.U32 R48, R34, 0x10000, RZ ;  /* 0x0001000022307824 */ /* 0x000fc400078e00ff */
[----:B------:R-:W-:Y:S01]  /*caf0*/  FFMA.FTZ R49, R37, R50, R49 ;  /* 0x0000003225317223 */ /* 0x000fe20000010031 */
[----:B------:R-:W-:Y:S02]  /*cb00*/  IMAD.U32 R32, R80, 0x10000, RZ ;  /* 0x0001000050207824 */ /* 0x000fe400078e00ff */
[----:B------:R-:W-:Y:S01]  /*cb10*/  FMUL.FTZ R37, R33, R84 ;  /* 0x0000005421257220 */ /* 0x000fe20000410000 */
[----:B------:R-:W-:Y:S01]  /*cb20*/  FFMA.FTZ R76, R21, R76, -R20 ;  /* 0x0000004c154c7223 */ /* 0x000fe20000010814 */
[-C--:B------:R-:W-:Y:S01]  /*cb30*/  FMUL.FTZ R33, R33, R77.reuse ;  /* 0x0000004d21217220 */ /* 0x080fe20000410000 */
[----:B------:R-:W-:Y:S02]  /*cb40*/  IMAD.U32 R20, R51, 0x10000, RZ ;  /* 0x0001000033147824 */ /* 0x000fe400078e00ff */
[----:B------:R-:W-:Y:S01]  /*cb50*/  FMUL.FTZ R50, R48, R32 ;  /* 0x0000002030327220 */ /* 0x000fe20000410000 */
[----:B------:R-:W-:Y:S01]  /*cb60*/  FFMA.FTZ R36, R21, R78, R36 ;  /* 0x0000004e15247223 */ /* 0x000fe20000010024 */
[C---:B------:R-:W-:Y:S01]  /*cb70*/  FFMA.FTZ R44, R28.reuse, R77, -R37 ;  /* 0x0000004d1c2c7223 */ /* 0x040fe20000010825 */
[----:B------:R-:W-:Y:S01]  /*cb80*/  FFMA.FTZ R84, R28, R84, R33 ;  /* 0x000000541c547223 */ /* 0x000fe20000010021 */
[----:B------:R-:W-:Y:S01]  /*cb90*/  LOP3.LUT R34, R34, 0xffff0000, RZ, 0xc0, !PT ;  /* 0xffff000022227812 */ /* 0x000fe200078ec0ff */
[-C--:B------:R-:W-:Y:S01]  /*cba0*/  FMUL.FTZ R48, R48, R20.reuse ;  /* 0x0000001430307220 */ /* 0x080fe20000410000 */
[----:B------:R-:W-:Y:S01]  /*cbb0*/  LOP3.LUT R35, R35, 0xffff0000, RZ, 0xc0, !PT ;  /* 0xffff000023237812 */ /* 0x000fe200078ec0ff */
[C---:B------:R-:W-:Y:S01]  /*cbc0*/  FFMA.FTZ R50, R29.reuse, R20, -R50 ;  /* 0x000000141d327223 */ /* 0x040fe20000010832 */
[----:B------:R-:W-:Y:S01]  /*cbd0*/  LOP3.LUT R21, R80, 0xffff0000, RZ, 0xc0, !PT ;  /* 0xffff000050157812 */ /* 0x000fe200078ec0ff */
[----:B------:R-:W-:Y:S01]  /*cbe0*/  FFMA.FTZ R48, R29, R32, R48 ;  /* 0x000000201d307223 */ /* 0x000fe20000010030 */
[----:B------:R-:W-:-:S02]  /*cbf0*/  LOP3.LUT R28, R85, 0xffff0000, RZ, 0xc0, !PT ;  /* 0xffff0000551c7812 */ /* 0x000fc400078ec0ff */
[----:B------:R-:W-:Y:S01]  /*cc00*/  LOP3.LUT R51, R51, 0xffff0000, RZ, 0xc0, !PT ;  /* 0xffff000033337812 */ /* 0x000fe200078ec0ff */
[----:B------:R-:W-:Y:S01]  /*cc10*/  FMUL.FTZ R29, R34, R21 ;  /* 0x00000015221d7220 */ /* 0x000fe20000410000 */
[----:B------:R-:W-:Y:S01]  /*cc20*/  LOP3.LUT R20, R83, 0xffff0000, RZ, 0xc0, !PT ;  /* 0xffff000053147812 */ /* 0x000fe200078ec0ff */
[C---:B------:R-:W-:Y:S01]  /*cc30*/  FMUL.FTZ R32, R35.reuse, R28 ;  /* 0x0000001c23207220 */ /* 0x040fe20000410000 */
[----:B------:R-:W-:Y:S01]  /*cc40*/  F2FP.BF16.F32.PACK_AB R33, R84, R79 ;  /* 0x0000004f5421723e */ /* 0x000fe200000010ff */
[-C--:B------:R-:W-:Y:S01]  /*cc50*/  FMUL.FTZ R34, R34, R51.reuse ;  /* 0x0000003322227220 */ /* 0x080fe20000410000 */
[C---:B------:R-:W-:Y:S01]  /*cc60*/  FFMA.FTZ R51, R30.reuse, R51, -R29 ;  /* 0x000000331e337223 */ /* 0x040fe2000001081d */
        /* <DEDUP_REMOVED lines=13> */
.L_x_9549:
[----:B------:R-:W-:Y:S05]  /*cd40*/  BSYNC B1 ;  /* 0x0000000000017941 */ /* 0x000fea0003800000 */
.L_x_9548:
[----:B------:R-:W-:Y:S04]  /*cd50*/  BSSY B1, `(.L_x_9550) ;  /* 0x0000068000017945 */ /* 0x000fe80003800000 */
[----:B------:R-:W-:Y:S05]  /*cd60*/  @P2 BRA `(.L_x_9551) ;  /* 0x0000000400982947 */ /* 0x000fea0003800000 */
[----:B------:R-:W-:Y:S02]  /*cd70*/  LEA.HI R20, R47, R206, RZ, 0x1d ;  /* 0x000000ce2f147211 */ /* 0x000fe400078fe8ff */
[----:B------:R-:W-:Y:S02]  /*cd80*/  SHF.R.U32.HI R37, RZ, 0x10, R5 ;  /* 0x00000010ff257819 */ /* 0x000fe40000011605 */
[----:B01----:R-:W-:Y:S01]  /*cd90*/  SHF.R.S32.HI R29, RZ, 0x1f, R20 ;  /* 0x0000001fff1d7819 */ /* 0x003fe20000011414 */
[----:B------:R-:W-:Y:S01]  /*cda0*/  IMAD.SHL.U32 R21, R20, 0x8, RZ ;  /* 0x0000000814157824 */ /* 0x000fe200078e00ff */
[----:B------:R-:W-:Y:S02]  /*cdb0*/  SHF.R.U64 R6, R6, 0x10, R7 ;  /* 0x0000001006067819 */ /* 0x000fe40000001207 */
[----:B------:R-:W-:Y:S02]  /*cdc0*/  LEA.HI R29, R29, R20, RZ, 0x3 ;  /* 0x000000141d1d7211 */ /* 0x000fe400078f18ff */
[----:B------:R-:W-:-:S02]  /*cdd0*/  LOP3.LUT R20, R196, 0x38, R21, 0xf8, !PT ;  /* 0x00000038c4147812 */ /* 0x000fc400078ef815 */
[----:B------:R-:W-:Y:S02]  /*cde0*/  SHF.L.U32 R29, R29, 0xa, RZ ;  /* 0x0000000a1d1d7819 */ /* 0x000fe400000006ff */
[----:B------:R-:W-:Y:S02]  /*cdf0*/  LOP3.LUT R20, R20, R227, RZ, 0x3c, !PT ;  /* 0x000000e314147212 */ /* 0x000fe400078e3cff */
[----:B------:R-:W-:Y:S02]  /*ce00*/  LOP3.LUT R21, R29, 0x7fffe000, RZ, 0xc0, !PT ;  /* 0x7fffe0001d157812 */ /* 0x000fe400078ec0ff */
[----:B------:R-:W0:Y:S01]  /*ce10*/  LDS.128 R28, [R216] ;  /* 0x00000000d81c7984 */ /* 0x000e220000000c00 */
[----:B------:R-:W-:Y:S02]  /*ce20*/  SHF.R.U32.HI R7, RZ, 0x10, R7 ;  /* 0x00000010ff077819 */ /* 0x000fe40000011607 */
[----:B------:R-:W-:Y:S02]  /*ce30*/  IADD3 R21, R20, R21, R199 ;  /* 0x0000001514157210 */ /* 0x000fe40007ffe0c7 */
[----:B------:R-:W-:-:S02]  /*ce40*/  SHF.R.U64 R20, R4, 0x10, R5 ;  /* 0x0000001004147819 */ /* 0x000fc40000001205 */
[--C-:B------:R-:W-:Y:S01]  /*ce50*/  SHF.R.U64 R5, R24, 0x10, R25.reuse ;  /* 0x0000001018057819 */ /* 0x100fe20000001219 */
[----:B------:R-:W-:Y:S01]  /*ce60*/  IMAD R21, R21, 0x2, R18 ;  /* 0x0000000215157824 */ /* 0x000fe200078e0212 */
[----:B------:R-:W-:Y:S02]  /*ce70*/  SHF.R.U32.HI R25, RZ, 0x10, R25 ;  /* 0x00000010ff197819 */ /* 0x000fe40000011619 */
[----:B------:R-:W-:Y:S02]  /*ce80*/  SHF.R.U64 R4, R26, 0x10, R27 ;  /* 0x000000101a047819 */ /* 0x000fe4000000121b */
[----:B------:R-:W1:Y:S01]  /*ce90*/  LDS.128 R32, [R21+0x10400] ;  /* 0x0104000015207984 */ /* 0x000e620000000c00 */
[----:B------:R-:W-:Y:S02]  /*cea0*/  PRMT R56, R56, 0x5410, R5 ;  /* 0x0000541038387816 */ /* 0x000fe40000000005 */
[----:B------:R-:W-:Y:S02]  /*ceb0*/  SHF.R.U32.HI R27, RZ, 0x10, R27 ;  /* 0x00000010ff1b7819 */ /* 0x000fe4000001161b */
[----:B------:R-:W-:-:S02]  /*cec0*/  PRMT R61, R61, 0x5410, R20 ;  /* 0x000054103d3d7816 */ /* 0x000fc40000000014 */
[----:B------:R-:W-:Y:S01]  /*ced0*/  PRMT R62, R62, 0x5410, R37 ;  /* 0x000054103e3e7816 */ /* 0x000fe20000000025 */
[----:B------:R-:W-:Y:S01]  /*cee0*/  IMAD.U32 R37, R56, 0x10000, RZ ;  /* 0x0001000038257824 */ /* 0x000fe200078e00ff */
[----:B------:R-:W-:Y:S01]  /*cef0*/  PRMT R64, R64, 0x5410, R7 ;  /* 0x0000541040407816 */ /* 0x000fe20000000007 */
[----:B------:R-:W-:Y:S01]  /*cf00*/  IMAD.U32 R36, R61, 0x10000, RZ ;  /* 0x000100003d247824 */ /* 0x000fe200078e00ff */
[----:B------:R-:W-:Y:S02]  /*cf10*/  PRMT R58, R58, 0x5410, R25 ;  /* 0x000054103a3a7816 */ /* 0x000fe40000000019 */
[----:B------:R-:W-:Y:S02]  /*cf20*/  PRMT R59, R59, 0x5410, R4 ;  /* 0x000054103b3b7816 */ /* 0x000fe40000000004 */
[----:B------:R-:W-:Y:S02]  /*cf30*/  PRMT R63, R63, 0x5410, R6 ;  /* 0x000054103f3f7816 */ /* 0x000fe40000000006 */
[----:B------:R-:W-:-:S02]  /*cf40*/  PRMT R60, R60, 0x5410, R27 ;  /* 0x000054103c3c7816 */ /* 0x000fc4000000001b */
        /* <DEDUP_REMOVED lines=14> */
[----:B------:R-:W-:Y:S01]  /*d030*/  IMAD.U32 R33, R35, 0x10000, RZ ;  /* 0x0001000023217824 */ /* 0x000fe200078e00ff */
[C---:B------:R-:W-:Y:S01]  /*d040*/  SHF.L.U32 R29, R34.reuse, 0x10, RZ ;  /* 0x00000010221d7819 */ /* 0x040fe200000006ff */
[C---:B------:R-:W-:Y:S01]  /*d050*/  FMUL.FTZ R43, R25.reuse, R37 ;  /* 0x00000025192b7220 */ /* 0x040fe20000410000 */
[----:B------:R-:W-:Y:S01]  /*d060*/  LOP3.LUT R31, R34, 0xffff0000, RZ, 0xc0, !PT ;  /* 0xffff0000221f7812 */ /* 0x000fe200078ec0ff */
[----:B------:R-:W-:Y:S01]  /*d070*/  FMUL.FTZ R49, R25, R36 ;  /* 0x0000002419317220 */ /* 0x000fe20000410000 */
[----:B------:R-:W-:Y:S01]  /*d080*/  LOP3.LUT R34, R35, 0xffff0000, RZ, 0xc0, !PT ;  /* 0xffff000023227812 */ /* 0x000fe200078ec0ff */
[----:B------:R-:W-:-:S02]  /*d090*/  IMAD.U32 R35, R58, 0x10000, RZ ;  /* 0x000100003a237824 */ /* 0x000fc400078e00ff */
[----:B------:R-:W-:Y:S01]  /*d0a0*/  FFMA.FTZ R43, R4, R36, -R43 ;  /* 0x00000024042b7223 */ /* 0x000fe2000001082b */
[----:B------:R-:W-:Y:S02]  /*d0b0*/  IMAD.U32 R25, R62, 0x10000, RZ ;  /* 0x000100003e197824 */ /* 0x000fe400078e00ff */
[----:B------:R-:W-:Y:S01]  /*d0c0*/  FFMA.FTZ R49, R4, R37, R49 ;  /* 0x0000002504317223 */ /* 0x000fe20000010031 */
[C---:B------:R-:W-:Y:S01]  /*d0d0*/  FMUL.FTZ R51, R27.reuse, R35 ;  /* 0x000000231b337220 */ /* 0x040fe20000410000 */
        /* <DEDUP_REMOVED lines=9> */
[----:B------:R-:W-:Y:S01]  /*d170*/  LOP3.LUT R25, R62, 0xffff0000, RZ, 0xc0, !PT ;  /* 0xffff00003e197812 */ /* 0x000fe200078ec0ff */
[----:B------:R-:W-:Y:S01]  /*d180*/  FMUL.FTZ R4, R26, R56 ;  /* 0x000000381a047220 */ /* 0x000fe20000410000 */
[----:B------:R-:W-:Y:S01]  /*d190*/  FFMA.FTZ R48, R24, R36, R33 ;  /* 0x0000002418307223 */ /* 0x000fe20000010021 */
[----:B------:R-:W-:Y:S01]  /*d1a0*/  FMUL.FTZ R33, R32, R27 ;  /* 0x0000001b20217220 */ /* 0x000fe20000410000 */
[----:B------:R-:W-:-:S02]  /*d1b0*/  IMAD.U32 R6, R59, 0x10000, RZ ;  /* 0x000100003b067824 */ /* 0x000fc400078e00ff */
[----:B------:R-:W-:Y:S01]  /*d1c0*/  FFMA.FTZ R24, R5, R61, -R4 ;  /* 0x0000003d05187223 */ /* 0x000fe20000010804 */
[----:B------:R-:W-:Y:S01]  /*d1d0*/  FMUL.FTZ R36, R32, R25 ;  /* 0x0000001920247220 */ /* 0x000fe20000410000 */
[----:B------:R-:W-:Y:S02]  /*d1e0*/  IMAD.U32 R4, R63, 0x10000, RZ ;  /* 0x000100003f047824 */ /* 0x000fe400078e00ff */
[----:B------:R-:W-:Y:S01]  /*d1f0*/  FMUL.FTZ R26, R26, R61 ;  /* 0x0000003d1a1a7220 */ /* 0x000fe20000410000 */
[C---:B------:R-:W-:Y:S01]  /*d200*/  FFMA.FTZ R32, R28.reuse, R25, -R33 ;  /* 0x000000191c207223 */ /* 0x040fe20000010821 */
[----:B------:R-:W-:Y:S01]  /*d210*/  FFMA.FTZ R36, R28, R27, R36 ;  /* 0x0000001b1c247223 */ /* 0x000fe20000010024 */
        /* <DEDUP_REMOVED lines=9> */
[C---:B------:R-:W-:Y:S01]  /*d2b0*/  FMUL.FTZ R7, R31.reuse, R59 ;  /* 0x0000003b1f077220 */ /* 0x040fe20000410000 */
[----:B------:R-:W-:Y:S01]  /*d2c0*/  FMUL.FTZ R4, R31, R63 ;  /* 0x0000003f1f047220 */ /* 0x000fe20000410000 */
[----:B------:R-:W-:-:S02]  /*d2d0*/  FMUL.FTZ R27, R34, R25 ;  /* 0x00000019221b7220 */ /* 0x000fc40000410000 */
[----:B------:R-:W-:Y:S01]  /*d2e0*/  FMUL.FTZ R34, R34, R5 ;  /* 0x0000000522227220 */ /* 0x000fe20000410000 */
        /* <DEDUP_REMOVED lines=14> */
.L_x_9551:
[----:B------:R-:W-:Y:S05]  /*d3d0*/  BSYNC B1 ;  /* 0x0000000000017941 */ /* 0x000fea0003800000 */
.L_x_9550:
        /* <DEDUP_REMOVED lines=20> */
[----:B------:R-:W-:Y:S01]  /*d520*/  SHF.R.U64 R20, R54, 0x10, R55 ;  /* 0x0000001036147819 */ /* 0x000fe20000001237 */
[----:B------:R-:W-:Y:S01]  /*d530*/  IMAD R21, R21, 0x2, R18 ;  /* 0x0000000215157824 */ /* 0x000fe200078e0212 */
[--C-:B0-----:R-:W-:Y:S02]  /*d540*/  SHF.R.U64 R29, R40, 0x10, R41.reuse ;  /* 0x00000010281d7819 */ /* 0x101fe40000001229 */
[----:B------:R-:W-:Y:S02]  /*d550*/  PRMT R73, R73, 0x5410, R38 ;  /* 0x0000541049497816 */ /* 0x000fe40000000026 */
[----:B------:R-:W0:Y:S01]  /*d560*/  LDS.128 R24, [R21+0x10400] ;  /* 0x0104000015187984 */ /* 0x000e220000000c00 */
[----:B------:R-:W-:-:S02]  /*d570*/  SHF.R.U32.HI R40, RZ, 0x10, R41 ;  /* 0x00000010ff287819 */ /* 0x000fc40000011629 */
[----:B------:R-:W-:Y:S01]  /*d580*/  PRMT R66, R66, 0x5410, R53 ;  /* 0x0000541042427816 */ /* 0x000fe20000000035 */
[----:B------:R-:W-:Y:S01]  /*d590*/  IMAD.U32 R37, R73, 0x10000, RZ ;  /* 0x0001000049257824 */ /* 0x000fe200078e00ff */
[----:B------:R-:W-:Y:S02]  /*d5a0*/  PRMT R45, R45, 0x5410, R20 ;  /* 0x000054102d2d7816 */ /* 0x000fe40000000014 */
[----:B------:R-:W-:Y:S02]  /*d5b0*/  SHF.R.U32.HI R55, RZ, 0x10, R55 ;  /* 0x00000010ff377819 */ /* 0x000fe40000011637 */
[----:B------:R-:W-:Y:S02]  /*d5c0*/  PRMT R75, R75, 0x5410, R40 ;  /* 0x000054104b4b7816 */ /* 0x000fe40000000028 */
[----:B------:R-:W-:Y:S02]  /*d5d0*/  PRMT R46, R46, 0x5410, R55 ;  /* 0x000054102e2e7816 */ /* 0x000fe40000000037 */
[----:B------:R-:W-:-:S02]  /*d5e0*/  LOP3.LUT R65, R65, 0xffff0000, RZ, 0xc0, !PT ;  /* 0xffff000041417812 */ /* 0x000fc400078ec0ff */
[----:B------:R-:W-:Y:S01]  /*d5f0*/  PRMT R74, R74, 0x5410, R29 ;  /* 0x000054104a4a7816 */ /* 0x000fe2000000001d */
[C---:B-1----:R-:W-:Y:S01]  /*d600*/  IMAD.U32 R20, R4.reuse, 0x10000, RZ ;  /* 0x0001000004147824 */ /* 0x042fe200078e00ff */
        /* <DEDUP_REMOVED lines=14> */
[----:B------:R-:W-:Y:S01]  /*d6f0*/  FFMA.FTZ R38, R20, R35, -R39 ;  /* 0x0000002314267223 */ /* 0x000fe20000010827 */
[----:B------:R-:W-:Y:S01]  /*d700*/  SHF.L.U32 R39, R75, 0x10, RZ ;  /* 0x000000104b277819 */ /* 0x000fe200000006ff */
[----:B------:R-:W-:Y:S02]  /*d710*/  IMAD.U32 R34, R27, 0x10000, RZ ;  /* 0x000100001b227824 */ /* 0x000fe400078e00ff */
[-C--:B------:R-:W-:Y:S01]  /*d720*/  FMUL.FTZ R49, R32, R31.reuse ;  /* 0x0000001f20317220 */ /* 0x080fe20000410000 */
[----:B------:R-:W-:Y:S01]  /*d730*/  FFMA.FTZ R43, R28, R31, -R43 ;  /* 0x0000001f1c2b7223 */ /* 0x000fe2000001082b */
        /* <DEDUP_REMOVED lines=8> */
[C---:B------:R-:W-:Y:S01]  /*d7c0*/  FMUL.FTZ R35, R24.reuse, R31 ;  /* 0x0000001f18237220 */ /* 0x040fe20000410000 */
[----:B------:R-:W-:Y:S01]  /*d7d0*/  FMUL.FTZ R37, R24, R65 ;  /* 0x0000004118257220 */ /* 0x000fe20000410000 */
[----:B------:R-:W-:-:S02]  /*d7e0*/  IMAD.U32 R33, R26, 0x10000, RZ ;  /* 0x000100001a217824 */ /* 0x000fc400078e00ff */
[----:B------:R-:W-:Y:S01]  /*d7f0*/  FFMA.FTZ R41, R20, R36, R41 ;  /* 0x0000002414297223 */ /* 0x000fe20000010029 */
[----:B------:R-:W-:Y:S02]  /*d800*/  IMAD.U32 R24, R74, 0x10000, RZ ;  /* 0x000100004a187824 */ /* 0x000fe400078e00ff */
[----:B------:R-:W-:Y:S01]  /*d810*/  FFMA.FTZ R39, R30, R39, R34 ;  /* 0x000000271e277223 */ /* 0x000fe20000010022 */
[----:B------:R-:W-:Y:S01]  /*d820*/  FMUL.FTZ R32, R25, R28 ;  /* 0x0000001c19207220 */ /* 0x000fe20000410000 */
[C---:B------:R-:W-:Y:S01]  /*d830*/  FFMA.FTZ R35, R4.reuse, R65, -R35 ;  /* 0x0000004104237223 */ /* 0x040fe20000010823 */
[----:B------:R-:W-:Y:S02]  /*d840*/  IMAD.U32 R20, R45, 0x10000, RZ ;  /* 0x000100002d147824 */ /* 0x000fe400078e00ff */
[----:B------:R-:W-:Y:S01]  /*d850*/  FMUL.FTZ R25, R25, R66 ;  /* 0x0000004219197220 */ /* 0x000fe20000410000 */
[----:B------:R-:W-:Y:S01]  /*d860*/  FFMA.FTZ R30, R4, R31, R37 ;  /* 0x0000001f041e7223 */ /* 0x000fe20000010025 */
        /* <DEDUP_REMOVED lines=11> */
[----:B------:R-:W-:Y:S02]  /*d920*/  LOP3.LUT R4, R75, 0xffff0000, RZ, 0xc0, !PT ;  /* 0xffff00004b047812 */ /* 0x000fe400078ec0ff */
[----:B------:R-:W-:Y:S01]  /*d930*/  LOP3.LUT R46, R46, 0xffff0000, RZ, 0xc0, !PT ;  /* 0xffff00002e2e7812 */ /* 0x000fe200078ec0ff */
[-C--:B------:R-:W-:Y:S01]  /*d940*/  FMUL.FTZ R26, R26, R45.reuse ;  /* 0x0000002d1a1a7220 */ /* 0x080fe20000410000 */
[----:B------:R-:W-:Y:S01]  /*d950*/  LOP3.LUT R7, R7, 0xffff0000, RZ, 0xc0, !PT ;  /* 0xffff000007077812 */ /* 0x000fe200078ec0ff */
        /* <DEDUP_REMOVED lines=16> */
.L_x_9553:
[----:B------:R-:W-:Y:S05]  /*da60*/  BSYNC B1 ;  /* 0x0000000000017941 */ /* 0x000fea0003800000 */
.L_x_9552:
[----:B------:R-:W-:Y:S01]  /*da70*/  PRMT R20, R3, 0x5410, R0 ;  /* 0x0000541003147816 */ /* 0x000fe20000000000 */
[----:B------:R-:W-:Y:S06]  /*da80*/  @P0 BRA `(.L_x_9537) ;  /* 0x0000000400980947 */ /* 0x000fec0003800000 */
[----:B------:R-:W-:Y:S01]  /*da90*/  LEA.HI R47, R47, R206, RZ, 0x1d ;  /* 0x000000ce2f2f7211 */ /* 0x000fe200078fe8ff */
[----:B--23--:R-:W2:Y:S01]  /*daa0*/  LDS.128 R4, [R214] ;  /* 0x00000000d6047984 */ /* 0x00cea20000000c00 */
[----:B------:R-:W-:Y:S02]  /*dab0*/  SHF.R.U64 R21, R12, 0x10, R13 ;  /* 0x000000100c157819 */ /* 0x000fe4000000120d */
[----:B------:R-:W-:Y:S01]  /*dac0*/  SHF.R.S32.HI R0, RZ, 0x1f, R47 ;  /* 0x0000001fff007819 */ /* 0x000fe2000001142f */
[----:B------:R-:W-:Y:S01]  /*dad0*/  IMAD.SHL.U32 R3, R47, 0x8, RZ ;  /* 0x000000082f037824 */ /* 0x000fe200078e00ff */
[----:B------:R-:W-:Y:S02]  /*dae0*/  SHF.R.U32.HI R12, RZ, 0x10, R13 ;  /* 0x00000010ff0c7819 */ /* 0x000fe4000001160d */
[----:B------:R-:W-:Y:S02]  /*daf0*/  LEA.HI R47, R0, R47, RZ, 0x3 ;  /* 0x0000002f002f7211 */ /* 0x000fe400078f18ff */
[----:B------:R-:W-:-:S02]  /*db00*/  LOP3.LUT R0, R194, 0x38, R3, 0xf8, !PT ;  /* 0x00000038c2007812 */ /* 0x000fc400078ef803 */
[----:B------:R-:W-:Y:S01]  /*db10*/  PRMT R71, R71, 0x5410, R12 ;  /* 0x0000541047477816 */ /* 0x000fe2000000000c */
[----:B------:R-:W-:Y:S01]  /*db20*/  IMAD.SHL.U32 R47, R47, 0x400, RZ ;  /* 0x000004002f2f7824 */ /* 0x000fe200078e00ff */
[----:B------:R-:W-:Y:S02]  /*db30*/  LOP3.LUT R0, R0, R225, RZ, 0x3c, !PT ;  /* 0x000000e100007212 */ /* 0x000fe400078e3cff */
[--C-:B-1----:R-:W-:Y:S02]  /*db40*/  SHF.R.U64 R28, R14, 0x10, R15.reuse ;  /* 0x000000100e1c7819 */ /* 0x102fe4000000120f */
[----:B------:R-:W-:Y:S02]  /*db50*/  LOP3.LUT R3, R47, 0x7fffe000, RZ, 0xc0, !PT ;  /* 0x7fffe0002f037812 */ /* 0x000fe400078ec0ff */
[----:B0-----:R-:W-:Y:S02]  /*db60*/  SHF.R.U32.HI R29, RZ, 0x10, R15 ;  /* 0x00000010ff1d7819 */ /* 0x001fe4000001160f */
[----:B------:R-:W-:-:S02]  /*db70*/  IADD3 R3, R0, R3, R197 ;  /* 0x0000000300037210 */ /* 0x000fc40007ffe0c5 */
[--C-:B------:R-:W-:Y:S02]  /*db80*/  SHF.R.U64 R0, R8, 0x10, R9.reuse ;  /* 0x0000001008007819 */ /* 0x100fe40000001209 */
[----:B------:R-:W-:Y:S01]  /*db90*/  SHF.R.U32.HI R8, RZ, 0x10, R9 ;  /* 0x00000010ff087819 */ /* 0x000fe20000011609 */
[----:B------:R-:W-:Y:S01]  /*dba0*/  IMAD R3, R3, 0x2, R18 ;  /* 0x0000000203037824 */ /* 0x000fe200078e0212 */
[----:B------:R-:W-:Y:S02]  /*dbb0*/  PRMT R57, R57, 0x5410, R0 ;  /* 0x0000541039397816 */ /* 0x000fe40000000000 */
[--C-:B------:R-:W-:Y:S02]  /*dbc0*/  SHF.R.U64 R9, R10, 0x10, R11.reuse ;  /* 0x000000100a097819 */ /* 0x100fe4000000120b */
[----:B------:R-:W0:Y:S01]  /*dbd0*/  LDS.128 R24, [R3+0x10400] ;  /* 0x0104000003187984 */ /* 0x000e220000000c00 */
[----:B------:R-:W-:Y:S02]  /*dbe0*/  SHF.R.U32.HI R10, RZ, 0x10, R11 ;  /* 0x00000010ff0a7819 */ /* 0x000fe4000001160b */
[----:B------:R-:W-:-:S02]  /*dbf0*/  PRMT R70, R70, 0x5410, R21 ;  /* 0x0000541046467816 */ /* 0x000fc40000000015 */
[----:B------:R-:W-:Y:S02]  /*dc00*/  PRMT R67, R67, 0x5410, R8 ;  /* 0x0000541043437816 */ /* 0x000fe40000000008 */
[----:B------:R-:W-:Y:S01]  /*dc10*/  PRMT R28, R20, 0x5432, R28 ;  /* 0x00005432141c7816 */ /* 0x000fe2000000001c */
[----:B------:R-:W-:Y:S01]  /*dc20*/  IMAD.U32 R21, R70, 0x10000, RZ ;  /* 0x0001000046157824 */ /* 0x000fe200078e00ff */
[----:B------:R-:W-:Y:S01]  /*dc30*/  PRMT R29, R20, 0x5410, R29 ;  /* 0x00005410141d7816 */ /* 0x000fe2000000001d */
[----:B--2---:R-:W-:Y:S01]  /*dc40*/  IMAD.U32 R0, R4, 0x10000, RZ ;  /* 0x0001000004007824 */ /* 0x004fe200078e00ff */
[----:B------:R-:W-:Y:S01]  /*dc50*/  PRMT R69, R69, 0x5410, R10 ;  /* 0x0000541045457816 */ /* 0x000fe2000000000a */
[----:B------:R-:W-:Y:S01]  /*dc60*/  IMAD.U32 R8, R5, 0x10000, RZ ;  /* 0x0001000005087824 */ /* 0x000fe200078e00ff */
[----:B------:R-:W-:Y:S01]  /*dc70*/  PRMT R68, R68, 0x5410, R9 ;  /* 0x0000541044447816 */ /* 0x000fe20000000009 */
[----:B------:R-:W-:Y:S01]  /*dc80*/  IMAD.U32 R10, R7, 0x10000, RZ ;  /* 0x00010000070a7824 */ /* 0x000fe200078e00ff */
[----:B------:R-:W-:Y:S01]  /*dc90*/  LOP3.LUT R4, R4, 0xffff0000, RZ, 0xc0, !PT ;  /* 0xffff000004047812 */ /* 0x000fe200078ec0ff */
[----:B------:R-:W-:Y:S01]  /*dca0*/  IMAD.U32 R9, R6, 0x10000, RZ ;  /* 0x0001000006097824 */ /* 0x000fe200078e00ff */
[----:B------:R-:W-:-:S02]  /*dcb0*/  LOP3.LUT R5, R5, 0xffff0000, RZ, 0xc0, !PT ;  /* 0xffff000005057812 */ /* 0x000fc400078ec0ff */
        /* <DEDUP_REMOVED lines=9> */
[C---:B------:R-:W-:Y:S01]  /*dd50*/  IMAD.U32 R20, R27.reuse, 0x10000, RZ ;  /* 0x000100001b147824 */ /* 0x040fe200078e00ff */
[----:B------:R-:W-:Y:S01]  /*dd60*/  LOP3.LUT R26, R27, 0xffff0000, RZ, 0xc0, !PT ;  /* 0xffff00001b1a7812 */ /* 0x000fe200078ec0ff */
[----:B------:R-:W-:Y:S01]  /*dd70*/  FMUL.FTZ R31, R11, R25 ;  /* 0x000000190b1f7220 */ /* 0x000fe20000410000 */
[----:B------:R-:W-:-:S02]  /*dd80*/  IMAD.U32 R27, R67, 0x10000, RZ ;  /* 0x00010000431b7824 */ /* 0x000fc400078e00ff */
[-C--:B------:R-:W-:Y:S01]  /*dd90*/  FMUL.FTZ R33, R11, R21.reuse ;  /* 0x000000150b217220 */ /* 0x080fe20000410000 */
[----:B------:R-:W-:Y:S02]  /*dda0*/  IMAD.U32 R11, R71, 0x10000, RZ ;  /* 0x00010000470b7824 */ /* 0x000fe400078e00ff */
[----:B------:R-:W-:Y:S01]  /*ddb0*/  FFMA.FTZ R30, R0, R21, -R31 ;  /* 0x00000015001e7223 */ /* 0x000fe2000001081f */
[----:B------:R-:W-:Y:S01]  /*ddc0*/  FMUL.FTZ R35, R13, R27 ;  /* 0x0000001b0d237220 */ /* 0x000fe20000410000 */
[----:B------:R-:W-:Y:S02]  /*ddd0*/  IMAD.U32 R31, R69, 0x10000, RZ ;  /* 0x00010000451f7824 */ /* 0x000fe400078e00ff */
[-C--:B------:R-:W-:Y:S01]  /*dde0*/  FMUL.FTZ R13, R13, R11.reuse ;  /* 0x0000000b0d0d7220 */ /* 0x080fe20000410000 */
[----:B------:R-:W-:Y:S02]  /*ddf0*/  IMAD.U32 R21, R29, 0x10000, RZ ;  /* 0x000100001d157824 */ /* 0x000fe400078e00ff */
[----:B------:R-:W-:Y:S01]  /*de00*/  FFMA.FTZ R35, R8, R11, -R35 ;  /* 0x0000000b08237223 */ /* 0x000fe20000010823 */
[----:B------:R-:W-:Y:S01]  /*de10*/  FMUL.FTZ R11, R20, R31 ;  /* 0x0000001f140b7220 */ /* 0x000fe20000410000 */
[----:B------:R-:W-:Y:S01]  /*de20*/  FFMA.FTZ R33, R0, R25, R33 ;  /* 0x0000001900217223 */ /* 0x000fe20000010021 */
[-C--:B------:R-:W-:Y:S01]  /*de30*/  FMUL.FTZ R0, R20, R21.reuse ;  /* 0x0000001514007220 */ /* 0x080fe20000410000 */
[----:B------:R-:W-:Y:S01]  /*de40*/  LOP3.LUT R57, R57, 0xffff0000, RZ, 0xc0, !PT ;  /* 0xffff000039397812 */ /* 0x000fe200078ec0ff */
[----:B------:R-:W-:Y:S01]  /*de50*/  FFMA.FTZ R20, R10, R21, -R11 ;  /* 0x000000150a147223 */ /* 0x000fe2000001080b */
[----:B------:R-:W-:Y:S01]  /*de60*/  LOP3.LUT R11, R70, 0xffff0000, RZ, 0xc0, !PT ;  /* 0xffff0000460b7812 */ /* 0x000fe200078ec0ff */
[----:B------:R-:W-:Y:S01]  /*de70*/  FFMA.FTZ R27, R8, R27, R13 ;  /* 0x0000001b081b7223 */ /* 0x000fe2000001000d */
[----:B------:R-:W-:Y:S01]  /*de80*/  LOP3.LUT R67, R67, 0xffff0000, RZ, 0xc0, !PT ;  /* 0xffff000043437812 */ /* 0x000fe200078ec0ff */
[C---:B------:R-:W-:Y:S01]  /*de90*/  FMUL.FTZ R13, R12.reuse, R57 ;  /* 0x000000390c0d7220 */ /* 0x040fe20000410000 */
[----:B------:R-:W-:Y:S01]  /*dea0*/  LOP3.LUT R71, R71, 0xffff0000, RZ, 0xc0, !PT ;  /* 0xffff000047477812 */ /* 0x000fe200078ec0ff */
[----:B------:R-:W-:Y:S01]  /*deb0*/  FMUL.FTZ R21, R12, R11 ;  /* 0x0000000b0c157220 */ /* 0x000fe20000410000 */
[----:B------:R-:W-:-:S02]  /*dec0*/  IMAD.U32 R8, R68, 0x10000, RZ ;  /* 0x0001000044087824 */ /* 0x000fc400078e00ff */
[----:B------:R-:W-:Y:S01]  /*ded0*/  FFMA.FTZ R31, R10, R31, R0 ;  /* 0x0000001f0a1f7223 */ /* 0x000fe20000010000 */
[----:B------:R-:W-:Y:S01]  /*dee0*/  SHF.L.U32 R0, R28, 0x10, RZ ;  /* 0x000000101c007819 */ /* 0x000fe200000006ff */
[----:B------:R-:W-:Y:S01]  /*def0*/  FFMA.FTZ R13, R4, R11, -R13 ;  /* 0x0000000b040d7223 */ /* 0x000fe2000001080d */
[----:B------:R-:W-:Y:S01]  /*df00*/  FMUL.FTZ R12, R24, R67 ;  /* 0x00000043180c7220 */ /* 0x000fe20000410000 */
[----:B------:R-:W-:Y:S01]  /*df10*/  FFMA.FTZ R10, R4, R57, R21 ;  /* 0x00000039040a7223 */ /* 0x000fe20000010015 */
        /* <DEDUP_REMOVED lines=29> */
.L_x_9537:
[----:B------:R-:W-:Y:S05]  /*e0f0*/  BSYNC B0 ;  /* 0x0000000000007941 */ /* 0x000fea0003800000 */
.L_x_9509:
        /* <DEDUP_REMOVED lines=8> */
.L_x_9507:
[----:B------:R-:W-:-:S05]  /*e180*/  IMAD.U32 R0, RZ, RZ, UR39 ;  /* 0x00000027ff007e24 */ /* 0x000fca000f8e00ff */
[----:B------:R-:W-:-:S13]  /*e190*/  ISETP.NE.AND P0, PT, R0, 0x3, PT ;  /* 0x000000030000780c */ /* 0x000fda0003f05270 */
[----:B------:R-:W-:Y:S05]  /*e1a0*/  @!P0 BRA `(.L_x_9554) ;  /* 0x0000000000048947 */ /* 0x000fea0003800000 */
[----:B------:R-:W-:Y:S01]  /*e1b0*/  BPT.TRAP 0x1 ;  /* 0x000000040000795c */ /* 0x000fe20000300000 */
.L_x_9554:
[----:B------:R-:W-:Y:S01]  /*e1c0*/  IMAD R0, R186, 0x8, R18 ;  /* 0x00000008ba007824 */ /* 0x000fe200078e0212 */
[----:B-1-34-:R-:W-:-:S04]  /*e1d0*/  SHF.L.U32 R3, R188, 0x1f, RZ ;  /* 0x0000001fbc037819 */ /* 0x01afc800000006ff */
[----:B------:R1:W3:Y:S01]  /*e1e0*/  SYNCS.PHASECHK.TRANS64.TRYWAIT P1, [R0+URZ+0x28830], R3 ;  /* 0x02883003000075a7 */ /* 0x0002e2000802017f */
[----:B------:R-:W-:Y:S05]  /*e1f0*/  @!P0 BRA `(.L_x_9555) ;  /* 0x0000000000048947 */ /* 0x000fea0003800000 */
[----:B------:R-:W-:Y:S01]  /*e200*/  BPT.TRAP 0x1 ;  /* 0x000000040000795c */ /* 0x000fe20000300000 */
.L_x_9555:
[----:B---3--:R-:W-:Y:S05]  /*e210*/  @P1 BRA `(.L_x_9556) ;  /* 0x0000000000081947 */ /* 0x008fea0003800000 */
[----:B------:R-:W3:Y:S02]  /*e220*/  SYNCS.PHASECHK.TRANS64.TRYWAIT P1, [R0+URZ+0x28830], R3 ;  /* 0x02883003000075a7 */ /* 0x000ee4000802017f */
[----:B---3--:R-:W-:Y:S05]  /*e230*/  @!P1 BRA `(.L_x_9557) ;  /* 0x0000014400749947 */ /* 0x008fea0003800000 */
.L_x_9556:
[----:B------:R-:W-:Y:S05]  /*e240*/  WARPSYNC.ALL ;  /* 0x0000000000007948 */ /* 0x000fea0003800000 */
[----:B-1-3--:R-:W-:Y:S01]  /*e250*/  VIADD R3, R18, 0x18400 ;  /* 0x0001840012037836 */ /* 0x00afe20000000000 */
[----:B------:R-:W-:Y:S01]  /*e260*/  R2UR UR32, R42 ;  /* 0x000000002a2072ca */ /* 0x000fe200000e0000 */
[----:B0-2---:R-:W-:Y:S01]  /*e270*/  IMAD.MOV.U32 R7, RZ, RZ, 0x40000040 ;  /* 0x40000040ff077424 */ /* 0x005fe200078e00ff */
        /* <DEDUP_REMOVED lines=17> */
[----:B------:R-:W-:Y:S01]  /*e390*/  MOV R9, 0x40000040 ;  /* 0x4000004000097802 */ /* 0x000fe20000000f00 */
        /* <DEDUP_REMOVED lines=58> */
.L_x_9558:
[----:B------:R-:W0:Y:S01]  /*e740*/  LDC R6, c[0x0][0x448] ;  /* 0x00011200ff067b82 */ /* 0x000e220000000800 */
[----:B------:R-:W-:Y:S01]  /*e750*/  ULDC UR6, c[0x0][0x9d8] ;  /* 0x0002760000067ab9 */ /* 0x000fe20000000800 */
[----:B------:R-:W-:Y:S01]  /*e760*/  ULDC UR48, c[0x0][0x988] ;  /* 0x0002620000307ab9 */ /* 0x000fe20000000800 */
        /* <DEDUP_REMOVED lines=21> */
[----:B0-----:R-:W-:Y:S01]  /*e8c0*/  ISETP.NE.AND P1, PT, R6, 0x1, PT ;  /* 0x000000010600780c */ /* 0x001fe20003f25270 */
[----:B------:R-:W-:Y:S01]  /*e8d0*/  FMUL.FTZ R6, R54, UR6 ;  /* 0x0000000636067c20 */ /* 0x000fe20008410000 */
[----:B------:R-:W-:-:S02]  /*e8e0*/  IMAD.IADD R54, R204, 0x1, R191 ;  /* 0x00000001cc367824 */ /* 0x000fc400078e02bf */
[----:B------:R-:W-:Y:S01]  /*e8f0*/  FMUL.FTZ R15, R44, UR6 ;  /* 0x000000062c0f7c20 */ /* 0x000fe20008410000 */
[----:B-1----:R-:W-:Y:S02]  /*e900*/  IMAD.MOV.U32 R31, RZ, RZ, -0x80 ;  /* 0xffffff80ff1f7424 */ /* 0x002fe400078e00ff */
        /* <DEDUP_REMOVED lines=8> */
[----:B------:R-:W1:Y:S01]  /*e990*/  @P1 LDC R27, c[0x0][0x44c] ;  /* 0x00011300ff1b1b82 */ /* 0x000e620000000800 */
[----:B------:R-:W-:Y:S01]  /*e9a0*/  FMUL.FTZ R3, R24, UR6 ;  /* 0x0000000618037c20 */ /* 0x000fe20008410000 */
[----:B------:R2:W3:Y:S01]  /*e9b0*/  MUFU.TANH R97, R26 ;  /* 0x0000001a00617308 */ /* 0x0004e20000002400 */
[----:B0-----:R-:W-:-:S02]  /*e9c0*/  IMAD R6, R96, R31, 0x80 ;  /* 0x0000008060067424 */ /* 0x001fc400078e021f */
[----:B------:R-:W-:Y:S01]  /*e9d0*/  FMUL.FTZ R24, R48, UR6 ;  /* 0x0000000630187c20 */ /* 0x000fe20008410000 */
[----:B------:R-:W-:Y:S01]  /*e9e0*/  FMUL.FTZ R62, R62, UR6 ;  /* 0x000000063e3e7c20 */ /* 0x000fe20008410000 */
[----:B------:R-:W-:Y:S01]  /*e9f0*/  FMUL.FTZ R66, R66, UR6 ;  /* 0x0000000642427c20 */ /* 0x000fe20008410000 */
[----:B------:R-:W-:Y:S01]  /*ea00*/  FMUL.FTZ R12, R37, UR6 ;  /* 0x00000006250c7c20 */ /* 0x000fe20008410000 */
[----:B------:R-:W0:Y:S01]  /*ea10*/  @P1 LDC R28, c[0x0][0x450] ;  /* 0x00011400ff1c1b82 */ /* 0x000e220000000800 */
[----:B------:R-:W-:Y:S01]  /*ea20*/  IADD3 R30, R6, 0x1, RZ ;  /* 0x00000001061e7810 */ /* 0x000fe20007ffe0ff */
[----:B------:R-:W4:Y:S01]  /*ea30*/  MUFU.TANH R34, R34 ;  /* 0x0000002200227308 */ /* 0x000f220000002400 */
[----:B--2---:R-:W-:Y:S01]  /*ea40*/  FMUL.FTZ R26, R53, UR6 ;  /* 0x00000006351a7c20 */ /* 0x004fe20008410000 */
[----:B------:R-:W-:Y:S01]  /*ea50*/  FMUL.FTZ R67, R67, UR6 ;  /* 0x0000000643437c20 */ /* 0x000fe20008410000 */
[----:B------:R-:W-:Y:S01]  /*ea60*/  FMUL.FTZ R70, R70, UR6 ;  /* 0x0000000646467c20 */ /* 0x000fe20008410000 */
[----:B------:R-:W-:-:S02]  /*ea70*/  IMAD R30, R203, -0x2, R30 ;  /* 0xfffffffecb1e7824 */ /* 0x000fc400078e021e */
        /* <DEDUP_REMOVED lines=9> */
[----:B-1----:R-:W-:-:S04]  /*eb10*/  @P1 IMAD.HI.U32 R27, R54, R27, RZ ;  /* 0x0000001b361b1227 */ /* 0x002fc800078e00ff */
[----:B------:R-:W-:Y:S01]  /*eb20*/  FMUL.FTZ R86, R86, UR6 ;  /* 0x0000000656567c20 */ /* 0x000fe20008410000 */
[----:B------:R-:W1:Y:S01]  /*eb30*/  MUFU.TANH R38, R38 ;  /* 0x0000002600267308 */ /* 0x000e620000002400 */
[----:B------:R-:W-:Y:S01]  /*eb40*/  FMUL.FTZ R87, R87, UR6 ;  /* 0x0000000657577c20 */ /* 0x000fe20008410000 */
[----:B------:R-:W-:Y:S01]  /*eb50*/  FMUL.FTZ R21, R49, UR6 ;  /* 0x0000000631157c20 */ /* 0x000fe20008410000 */
[----:B------:R-:W-:Y:S01]  /*eb60*/  FMUL.FTZ R5, R25, UR6 ;  /* 0x0000000619057c20 */ /* 0x000fe20008410000 */
[----:B------:R-:W-:Y:S01]  /*eb70*/  FMUL.FTZ R25, R52, UR6 ;  /* 0x0000000634197c20 */ /* 0x000fe20008410000 */
[----:B------:R-:W-:Y:S01]  /*eb80*/  FMUL.FTZ R61, R61, UR6 ;  /* 0x000000063d3d7c20 */ /* 0x000fe20008410000 */
[----:B0-----:R-:W-:Y:S01]  /*eb90*/  @P1 SHF.R.U32.HI R54, RZ, R28, R27 ;  /* 0x0000001cff361219 */ /* 0x001fe2000001161b */
[----:B------:R-:W-:Y:S01]  /*eba0*/  FMUL.FTZ R28, R56, UR6 ;  /* 0x00000006381c7c20 */ /* 0x000fe20008410000 */
[----:B------:R-:W-:Y:S02]  /*ebb0*/  IMAD.IADD R56, R193, 0x1, R6 ;  /* 0x00000001c1387824 */ /* 0x000fe400078e0206 */
[----:B------:R-:W-:Y:S01]  /*ebc0*/  FMUL.FTZ R27, R57, UR6 ;  /* 0x00000006391b7c20 */ /* 0x000fe20008410000 */
[----:B------:R-:W-:Y:S01]  /*ebd0*/  IADD3 R57, -R192, R30, R193 ;  /* 0x0000001ec0397210 */ /* 0x000fe20007ffe1c1 */
[----:B------:R-:W0:Y:S01]  /*ebe0*/  SHFL.IDX PT, R29, R54, 0x1, 0x1c1f ;  /* 0x003c1f00361d7f89 */ /* 0x000e2200000e0000 */
[----:B------:R-:W-:Y:S01]  /*ebf0*/  IMAD R56, R203, -0x2, R56 ;  /* 0xfffffffecb387824 */ /* 0x000fe200078e0238 */
[----:B------:R-:W5:Y:S01]  /*ec00*/  MUFU.TANH R39, R39 ;  /* 0x0000002700277308 */ /* 0x000f620000002400 */
[----:B------:R-:W-:Y:S01]  /*ec10*/  FMUL.FTZ R60, R60, UR6 ;  /* 0x000000063c3c7c20 */ /* 0x000fe20008410000 */
[----:B------:R-:W5:Y:S01]  /*ec20*/  SHFL.IDX PT, R54, R54, RZ, 0x1c1f ;  /* 0x001c1fff36367589 */ /* 0x000f6200000e0000 */
[----:B------:R-:W-:Y:S01]  /*ec30*/  FMUL.FTZ R64, R64, UR6 ;  /* 0x0000000640407c20 */ /* 0x000fe20008410000 */
[----:B------:R-:W-:Y:S01]  /*ec40*/  FMUL.FTZ R65, R65, UR6 ;  /* 0x0000000641417c20 */ /* 0x000fe20008410000 */
        /* <DEDUP_REMOVED lines=12> */
[----:B------:R-:W-:Y:S01]  /*ed10*/  VIADD R0, R0, 0x28840 ;  /* 0x0002884000007836 */ /* 0x000fe20000000000 */
[----:B------:R-:W-:Y:S01]  /*ed20*/  ULDC UR46, c[0x0][0x9d8] ;  /* 0x00027600002e7ab9 */ /* 0x000fe20000000800 */
[----:B------:R-:W-:Y:S01]  /*ed30*/  ULDC UR47, c[0x0][0x9d8] ;  /* 0x00027600002f7ab9 */ /* 0x000fe20000000800 */
[----:B------:R-:W-:Y:S01]  /*ed40*/  ULDC UR44, c[0x0][0x988] ;  /* 0x00026200002c7ab9 */ /* 0x000fe20000000800 */
[----:B------:R-:W-:Y:S01]  /*ed50*/  ULDC UR45, c[0x0][0x988] ;  /* 0x00026200002d7ab9 */ /* 0x000fe20000000800 */
[----:B0-----:R-:W-:-:S02]  /*ed60*/  VIADDMNMX R29, R29, R57, R56, PT ;  /* 0x000000391d1d7246 */ /* 0x001fc40003800138 */
[----:B------:R-:W-:Y:S01]  /*ed70*/  CS2R R150, SRZ ;  /* 0x0000000000967805 */ /* 0x000fe2000001ff00 */
[----:B------:R2:W-:Y:S01]  /*ed80*/  MUFU.TANH R41, R59 ;  /* 0x0000003b00297308 */ /* 0x0005e20000002400 */
[----:B------:R-:W-:Y:S02]  /*ed90*/  CS2R R148, SRZ ;  /* 0x0000000000947805 */ /* 0x000fe4000001ff00 */
[C---:B------:R-:W-:Y:S02]  /*eda0*/  ISETP.GT.AND P2, PT, R29.reuse, RZ, PT ;  /* 0x000000ff1d00720c */ /* 0x040fe40003f44270 */
[----:B------:R-:W-:Y:S02]  /*edb0*/  CS2R R146, SRZ ;  /* 0x0000000000927805 */ /* 0x000fe4000001ff00 */
[----:B------:R-:W-:Y:S02]  /*edc0*/  ISETP.GT.AND P3, PT, R29, 0x1, PT ;  /* 0x000000011d00780c */ /* 0x000fe40003f64270 */
[----:B------:R-:W-:-:S02]  /*edd0*/  CS2R R144, SRZ ;  /* 0x0000000000907805 */ /* 0x000fc4000001ff00 */
[----:B------:R-:W-:Y:S02]  /*ede0*/  ISETP.GT.AND P4, PT, R29, 0x8, PT ;  /* 0x000000081d00780c */ /* 0x000fe40003f84270 */
[----:B------:R-:W-:Y:S02]  /*edf0*/  CS2R R142, SRZ ;  /* 0x00000000008e7805 */ /* 0x000fe4000001ff00 */
[----:B---3--:R-:W-:Y:S01]  /*ee00*/  FSEL R97, R97, -INF , P2 ;  /* 0xff80000061617808 */ /* 0x008fe20001000000 */
[----:B------:R-:W0:Y:S01]  /*ee10*/  MUFU.TANH R46, R46 ;  /* 0x0000002e002e7308 */ /* 0x000e220000002400 */
[----:B------:R-:W-:Y:S02]  /*ee20*/  FSEL R95, R95, -INF , P3 ;  /* 0xff8000005f5f7808 */ /* 0x000fe40001800000 */
[----:B------:R-:W-:Y:S02]  /*ee30*/  CS2R R140, SRZ ;  /* 0x00000000008c7805 */ /* 0x000fe4000001ff00 */
[----:B------:R-:W-:-:S02]  /*ee40*/  ISETP.GT.AND P2, PT, R29, 0x9, PT ;  /* 0x000000091d00780c */ /* 0x000fc40003f44270 */
[----:B------:R-:W-:Y:S02]  /*ee50*/  CS2R R138, SRZ ;  /* 0x00000000008a7805 */ /* 0x000fe4000001ff00 */
[----:B------:R-:W-:Y:S02]  /*ee60*/  FSEL R93, R93, -INF , P4 ;  /* 0xff8000005d5d7808 */ /* 0x000fe40002000000 */
[----:B------:R-:W-:Y:S02]  /*ee70*/  CS2R R136, SRZ ;  /* 0x0000000000887805 */ /* 0x000fe4000001ff00 */
[----:B------:R-:W-:Y:S01]  /*ee80*/  FMNMX.FTZ R6, R97, R95, !PT ;  /* 0x0000005f61067209 */ /* 0x000fe20007810000 */
[----:B------:R1:W-:Y:S01]  /*ee90*/  MUFU.TANH R44, R63 ;  /* 0x0000003f002c7308 */ /* 0x0003e20000002400 */
[----:B------:R-:W-:Y:S02]  /*eea0*/  ISETP.GT.AND P3, PT, R29, 0x10, PT ;  /* 0x000000101d00780c */ /* 0x000fe40003f64270 */
[----:B------:R-:W-:-:S02]  /*eeb0*/  CS2R R134, SRZ ;  /* 0x0000000000867805 */ /* 0x000fc4000001ff00 */
[----:B------:R-:W-:Y:S02]  /*eec0*/  FSEL R91, R91, -INF , P2 ;  /* 0xff8000005b5b7808 */ /* 0x000fe40001000000 */
[----:B------:R-:W-:Y:S02]  /*eed0*/  CS2R R132, SRZ ;  /* 0x0000000000847805 */ /* 0x000fe4000001ff00 */
[----:B------:R-:W-:Y:S02]  /*eee0*/  FMNMX.FTZ R6, R93, R6, !PT ;  /* 0x000000065d067209 */ /* 0x000fe40007810000 */
[----:B------:R-:W-:Y:S02]  /*eef0*/  CS2R R130, SRZ ;  /* 0x0000000000827805 */ /* 0x000fe4000001ff00 */
[----:B------:R-:W-:Y:S01]  /*ef00*/  ISETP.GT.AND P2, PT, R29, 0x11, PT ;  /* 0x000000111d00780c */ /* 0x000fe20003f44270 */
[----:B------:R-:W3:Y:S01]  /*ef10*/  MUFU.TANH R47, R47 ;  /* 0x0000002f002f7308 */ /* 0x000ee20000002400 */
[----:B----4-:R-:W-:-:S02]  /*ef20*/  FSEL R89, R34, -INF , P3 ;  /* 0xff80000022597808 */ /* 0x010fc40001800000 */
[----:B------:R-:W-:Y:S02]  /*ef30*/  CS2R R128, SRZ ;  /* 0x0000000000807805 */ /* 0x000fe4000001ff00 */
[----:B------:R-:W-:Y:S02]  /*ef40*/  FMNMX.FTZ R6, R91, R6, !PT ;  /* 0x000000065b067209 */ /* 0x000fe40007810000 */
[----:B------:R-:W-:Y:S02]  /*ef50*/  CS2R R126, SRZ ;  /* 0x00000000007e7805 */ /* 0x000fe4000001ff00 */
[----:B------:R-:W-:Y:S02]  /*ef60*/  ISETP.GT.AND P3, PT, R29, 0x18, PT ;  /* 0x000000181d00780c */ /* 0x000fe40003f64270 */
[----:B------:R-:W-:Y:S02]  /*ef70*/  CS2R R124, SRZ ;  /* 0x00000000007c7805 */ /* 0x000fe4000001ff00 */
[----:B--2---:R-:W-:Y:S01]  /*ef80*/  FSEL R59, R35, -INF , P2 ;  /* 0xff800000233b7808 */ /* 0x004fe20001000000 */
[----:B------:R5:W-:Y:S01]  /*ef90*/  MUFU.TANH R36, R55 ;  /* 0x0000003700247308 */ /* 0x000be20000002400 */
[----:B------:R-:W-:-:S02]  /*efa0*/  FMNMX.FTZ R6, R89, R6, !PT ;  /* 0x0000000659067209 */ /* 0x000fc40007810000 */
[----:B------:R-:W-:Y:S02]  /*efb0*/  CS2R R122, SRZ ;  /* 0x00000000007a7805 */ /* 0x000fe4000001ff00 */
[----:B------:R-:W-:Y:S02]  /*efc0*/  ISETP.GT.AND P2, PT, R29, 0x19, PT ;  /* 0x000000191d00780c */ /* 0x000fe40003f44270 */
[----:B------:R-:W-:Y:S02]  /*efd0*/  CS2R R120, SRZ ;  /* 0x0000000000787805 */ /* 0x000fe4000001ff00 */
[----:B-1----:R-:W-:Y:S02]  /*efe0*/  FSEL R63, R38, -INF , P3 ;  /* 0xff800000263f7808 */ /* 0x002fe40001800000 */
[----:B------:R-:W-:Y:S02]  /*eff0*/  CS2R R118, SRZ ;  /* 0x0000000000767805 */ /* 0x000fe4000001ff00 */
[----:B------:R-:W-:Y:S01]  /*f000*/  FMNMX.FTZ R6, R59, R6, !PT ;  /* 0x000000063b067209 */ /* 0x000fe20007810000 */
[----:B------:R-:W1:Y:S01]  /*f010*/  MUFU.TANH R40, R50 ;  /* 0x0000003200287308 */ /* 0x000e620000002400 */
[----:B------:R-:W-:-:S02]  /*f020*/  ISETP.GT.AND P3, PT, R29, 0x20, PT ;  /* 0x000000201d00780c */ /* 0x000fc40003f64270 */
[----:B------:R-:W-:Y:S02]  /*f030*/  CS2R R116, SRZ ;  /* 0x0000000000747805 */ /* 0x000fe4000001ff00 */
[----:B-----5:R-:W-:Y:S02]  /*f040*/  FSEL R55, R39, -INF , P2 ;  /* 0xff80000027377808 */ /* 0x020fe40001000000 */
[----:B------:R-:W-:Y:S02]  /*f050*/  CS2R R114, SRZ ;  /* 0x0000000000727805 */ /* 0x000fe4000001ff00 */
[----:B------:R-:W-:Y:S02]  /*f060*/  FMNMX.FTZ R6, R63, R6, !PT ;  /* 0x000000063f067209 */ /* 0x000fe40007810000 */
[----:B------:R-:W-:Y:S02]  /*f070*/  CS2R R112, SRZ ;  /* 0x0000000000707805 */ /* 0x000fe4000001ff00 */
[----:B------:R-:W-:Y:S01]  /*f080*/  ISETP.GT.AND P2, PT, R29, 0x21, PT ;  /* 0x000000211d00780c */ /* 0x000fe20003f44270 */
[----:B------:R2:W4:Y:S01]  /*f090*/  MUFU.TANH R32, R51 ;  /* 0x0000003300207308 */ /* 0x0005220000002400 */
[----:B------:R-:W-:-:S02]  /*f0a0*/  FSEL R53, R42, -INF , P3 ;  /* 0xff8000002a357808 */ /* 0x000fc40001800000 */
[----:B------:R-:W-:Y:S02]  /*f0b0*/  CS2R R110, SRZ ;  /* 0x00000000006e7805 */ /* 0x000fe4000001ff00 */
[----:B------:R-:W-:Y:S02]  /*f0c0*/  FMNMX.FTZ R6, R55, R6, !PT ;  /* 0x0000000637067209 */ /* 0x000fe40007810000 */
[----:B------:R-:W-:Y:S02]  /*f0d0*/  CS2R R108, SRZ ;  /* 0x00000000006c7805 */ /* 0x000fe4000001ff00 */
[----:B------:R-:W-:Y:S02]  /*f0e0*/  ISETP.GT.AND P3, PT, R29, 0x28, PT ;  /* 0x000000281d00780c */ /* 0x000fe40003f64270 */
[----:B------:R-:W-:Y:S02]  /*f0f0*/  CS2R R106, SRZ ;  /* 0x00000000006a7805 */ /* 0x000fe4000001ff00 */
[----:B------:R-:W-:Y:S01]  /*f100*/  FMNMX.FTZ R6, R53, R6, !PT ;  /* 0x0000000635067209 */ /* 0x000fe20007810000 */
[----:B------:R-:W5:Y:S01]  /*f110*/  MUFU.TANH R58, R58 ;  /* 0x0000003a003a7308 */ /* 0x000f620000002400 */
[----:B--2---:R-:W-:-:S02]  /*f120*/  FSEL R51, R43, -INF , P2 ;  /* 0xff8000002b337808 */ /* 0x004fc40001000000 */
[----:B------:R-:W-:Y:S02]  /*f130*/  CS2R R104, SRZ ;  /* 0x0000000000687805 */ /* 0x000fe4000001ff00 */
        /* <DEDUP_REMOVED lines=8> */
[----:B---3--:R-:W-:Y:S02]  /*f1c0*/  FSEL R48, R47, -INF , P2 ;  /* 0xff8000002f307808 */ /* 0x008fe40001000000 */
[----:B------:R-:W-:Y:S02]  /*f1d0*/  FMNMX.FTZ R31, R50, R31, !PT ;  /* 0x0000001f321f7209 */ /* 0x000fe40007810000 */
[----:B------:R-:W-:Y:S01]  /*f1e0*/  ISETP.GT.AND P2, PT, R29, 0x31, PT ;  /* 0x000000311d00780c */ /* 0x000fe20003f44270 */
[----:B------:R-:W2:Y:S01]  /*f1f0*/  MUFU.TANH R66, R66 ;  /* 0x0000004200427308 */ /* 0x000ea20000002400 */
[----:B-1----:R-:W-:Y:S02]  /*f200*/  FSEL R40, R40, -INF , P3 ;  /* 0xff80000028287808 */ /* 0x002fe40001800000 */
[----:B------:R-:W-:-:S02]  /*f210*/  FMNMX.FTZ R31, R48, R31, !PT ;  /* 0x0000001f301f7209 */ /* 0x000fc40007810000 */
[C---:B------:R-:W-:Y:S02]  /*f220*/  ISETP.GT.AND P3, PT, R29.reuse, 0x38, PT ;  /* 0x000000381d00780c */ /* 0x040fe40003f64270 */
[----:B----4-:R-:W-:Y:S01]  /*f230*/  FSEL R35, R32, -INF , P2 ;  /* 0xff80000020237808 */ /* 0x010fe20001000000 */
[----:B------:R-:W1:Y:S01]  /*f240*/  MUFU.TANH R38, R67 ;  /* 0x0000004300267308 */ /* 0x000e620000002400 */
[----:B------:R-:W-:Y:S02]  /*f250*/  FMNMX.FTZ R6, R40, R31, !PT ;  /* 0x0000001f28067209 */ /* 0x000fe40007810000 */
[----:B------:R-:W-:Y:S02]  /*f260*/  ISETP.GT.AND P2, PT, R29, 0x39, PT ;  /* 0x000000391d00780c */ /* 0x000fe40003f44270 */
[----:B------:R-:W-:Y:S02]  /*f270*/  FSEL R33, R33, -INF , P3 ;  /* 0xff80000021217808 */ /* 0x000fe40001800000 */
[----:B------:R-:W-:Y:S01]  /*f280*/  FMNMX.FTZ R6, R35, R6, !PT ;  /* 0x0000000623067209 */ /* 0x000fe20007810000 */
[----:B------:R-:W3:Y:S01]  /*f290*/  MUFU.TANH R70, R70 ;  /* 0x0000004600467308 */ /* 0x000ee20000002400 */
[----:B------:R-:W-:-:S02]  /*f2a0*/  ISETP.GT.AND P3, PT, R29, 0x40, PT ;  /* 0x000000401d00780c */ /* 0x000fc40003f64270 */
[----:B------:R-:W-:Y:S02]  /*f2b0*/  FSEL R32, R36, -INF , P2 ;  /* 0xff80000024207808 */ /* 0x000fe40001000000 */
[----:B------:R-:W-:Y:S02]  /*f2c0*/  FMNMX.FTZ R31, R33, R6, !PT ;  /* 0x00000006211f7209 */ /* 0x000fe40007810000 */
[C---:B------:R-:W-:Y:S01]  /*f2d0*/  ISETP.GT.AND P2, PT, R29.reuse, 0x41, PT ;  /* 0x000000411d00780c */ /* 0x040fe20003f44270 */
[----:B------:R-:W4:Y:S01]  /*f2e0*/  MUFU.TANH R71, R71 ;  /* 0x0000004700477308 */ /* 0x000f220000002400 */
[----:B-----5:R-:W-:Y:S02]  /*f2f0*/  FSEL R30, R58, -INF , P3 ;  /* 0xff8000003a1e7808 */ /* 0x020fe40001800000 */
[----:B------:R-:W-:Y:S02]  /*f300*/  FMNMX.FTZ R37, R32, R31, !PT ;  /* 0x0000001f20257209 */ /* 0x000fe40007810000 */
[----:B------:R-:W-:-:S02]  /*f310*/  ISETP.GT.AND P3, PT, R29, 0x48, PT ;  /* 0x000000481d00780c */ /* 0x000fc40003f64270 */
[----:B------:R-:W-:Y:S01]  /*f320*/  FSEL R31, R41, -INF , P2 ;  /* 0xff800000291f7808 */ /* 0x000fe20001000000 */
[----:B------:R-:W5:Y:S01]  /*f330*/  MUFU.TANH R42, R74 ;  /* 0x0000004a002a7308 */ /* 0x000f620000002400 */
[----:B------:R-:W-:Y:S02]  /*f340*/  FMNMX.FTZ R6, R30, R37, !PT ;  /* 0x000000251e067209 */ /* 0x000fe40007810000 */
[----:B------:R-:W-:Y:S02]  /*f350*/  ISETP.GT.AND P2, PT, R29, 0x49, PT ;  /* 0x000000491d00780c */ /* 0x000fe40003f44270 */
[----:B0-----:R-:W-:Y:S02]  /*f360*/  FSEL R34, R62, -INF , P3 ;  /* 0xff8000003e227808 */ /* 0x001fe40001800000 */
[----:B------:R-:W-:Y:S01]  /*f370*/  FMNMX.FTZ R37, R31, R6, !PT ;  /* 0x000000061f257209 */ /* 0x000fe20007810000 */
[----:B------:R-:W0:Y:S01]  /*f380*/  MUFU.TANH R43, R75 ;  /* 0x0000004b002b7308 */ /* 0x000e220000002400 */
[----:B------:R-:W-:-:S02]  /*f390*/  ISETP.GT.AND P3, PT, R29, 0x50, PT ;  /* 0x000000501d00780c */ /* 0x000fc40003f64270 */
[----:B------:R-:W-:Y:S02]  /*f3a0*/  FSEL R36, R44, -INF , P2 ;  /* 0xff8000002c247808 */ /* 0x000fe40001000000 */
[----:B------:R-:W-:Y:S02]  /*f3b0*/  FMNMX.FTZ R39, R34, R37, !PT ;  /* 0x0000002522277209 */ /* 0x000fe40007810000 */
[C---:B------:R-:W-:Y:S01]  /*f3c0*/  ISETP.GT.AND P2, PT, R29.reuse, 0x51, PT ;  /* 0x000000511d00780c */ /* 0x040fe20003f44270 */
[----:B------:R-:W0:Y:S01]  /*f3d0*/  MUFU.TANH R78, R78 ;  /* 0x0000004e004e7308 */ /* 0x000e220000002400 */
[----:B--2---:R-:W-:Y:S02]  /*f3e0*/  FSEL R37, R66, -INF , P3 ;  /* 0xff80000042257808 */ /* 0x004fe40001800000 */
[----:B------:R-:W-:Y:S02]  /*f3f0*/  FMNMX.FTZ R6, R36, R39, !PT ;  /* 0x0000002724067209 */ /* 0x000fe40007810000 */
[----:B------:R-:W-:-:S02]  /*f400*/  ISETP.GT.AND P3, PT, R29, 0x58, PT ;  /* 0x000000581d00780c */ /* 0x000fc40003f64270 */
[----:B-1----:R-:W-:Y:S01]  /*f410*/  FSEL R38, R38, -INF , P2 ;  /* 0xff80000026267808 */ /* 0x002fe20001000000 */
[----:B------:R-:W1:Y:S01]  /*f420*/  MUFU.TANH R79, R79 ;  /* 0x0000004f004f7308 */ /* 0x000e620000002400 */
[----:B------:R-:W-:Y:S02]  /*f430*/  FMNMX.FTZ R41, R37, R6, !PT ;  /* 0x0000000625297209 */ /* 0x000fe40007810000 */
[C---:B------:R-:W-:Y:S02]  /*f440*/  ISETP.GT.AND P2, PT, R29.reuse, 0x59, PT ;  /* 0x000000591d00780c */ /* 0x040fe40003f44270 */
[----:B---3--:R-:W-:Y:S02]  /*f450*/  FSEL R39, R70, -INF , P3 ;  /* 0xff80000046277808 */ /* 0x008fe40001800000 */
[----:B------:R-:W-:Y:S01]  /*f460*/  FMNMX.FTZ R6, R38, R41, !PT ;  /* 0x0000002926067209 */ /* 0x000fe20007810000 */
[----:B------:R-:W2:Y:S01]  /*f470*/  MUFU.TANH R46, R82 ;  /* 0x00000052002e7308 */ /* 0x000ea20000002400 */
[----:B------:R-:W-:-:S02]  /*f480*/  ISETP.GT.AND P3, PT, R29, 0x60, PT ;  /* 0x000000601d00780c */ /* 0x000fc40003f64270 */
[----:B----4-:R-:W-:Y:S02]  /*f490*/  FSEL R41, R71, -INF , P2 ;  /* 0xff80000047297808 */ /* 0x010fe40001000000 */
[----:B------:R-:W-:Y:S02]  /*f4a0*/  FMNMX.FTZ R6, R39, R6, !PT ;  /* 0x0000000627067209 */ /* 0x000fe40007810000 */
[----:B------:R-:W-:Y:S01]  /*f4b0*/  ISETP.GT.AND P2, PT, R29, 0x61, PT ;  /* 0x000000611d00780c */ /* 0x000fe20003f44270 */
[----:B------:R-:W3:Y:S01]  /*f4c0*/  MUFU.TANH R83, R83 ;  /* 0x0000005300537308 */ /* 0x000ee20000002400 */
[----:B-----5:R-:W-:Y:S02]  /*f4d0*/  FSEL R42, R42, -INF , P3 ;  /* 0xff8000002a2a7808 */ /* 0x020fe40001800000 */
[----:B------:R-:W-:Y:S02]  /*f4e0*/  FMNMX.FTZ R45, R41, R6, !PT ;  /* 0x00000006292d7209 */ /* 0x000fe40007810000 */
[----:B------:R-:W-:-:S02]  /*f4f0*/  ISETP.GT.AND P3, PT, R29, 0x68, PT ;  /* 0x000000681d00780c */ /* 0x000fc40003f64270 */
[----:B0-----:R-:W-:Y:S01]  /*f500*/  FSEL R43, R43, -INF , P2 ;  /* 0xff8000002b2b7808 */ /* 0x001fe20001000000 */
[----:B------:R-:W0:Y:S01]  /*f510*/  MUFU.TANH R86, R86 ;  /* 0x0000005600567308 */ /* 0x000e220000002400 */
[----:B------:R-:W-:Y:S02]  /*f520*/  FMNMX.FTZ R6, R42, R45, !PT ;  /* 0x0000002d2a067209 */ /* 0x000fe40007810000 */
[----:B------:R-:W-:Y:S02]  /*f530*/  ISETP.GT.AND P2, PT, R29, 0x69, PT ;  /* 0x000000691d00780c */ /* 0x000fe40003f44270 */
[----:B------:R-:W-:Y:S02]  /*f540*/  FSEL R44, R78, -INF , P3 ;  /* 0xff8000004e2c7808 */ /* 0x000fe40001800000 */
[----:B------:R-:W-:Y:S01]  /*f550*/  FMNMX.FTZ R47, R43, R6, !PT ;  /* 0x000000062b2f7209 */ /* 0x000fe20007810000 */
[----:B------:R-:W4:Y:S01]  /*f560*/  MUFU.TANH R87, R87 ;  /* 0x0000005700577308 */ /* 0x000f220000002400 */
[----:B------:R-:W-:-:S02]  /*f570*/  ISETP.GT.AND P3, PT, R29, 0x70, PT ;  /* 0x000000701d00780c */ /* 0x000fc40003f64270 */
[----:B-1----:R-:W-:Y:S02]  /*f580*/  FSEL R45, R79, -INF , P2 ;  /* 0xff8000004f2d7808 */ /* 0x002fe40001000000 */
[----:B------:R-:W-:Y:S02]  /*f590*/  FMNMX.FTZ R6, R44, R47, !PT ;  /* 0x0000002f2c067209 */ /* 0x000fe40007810000 */
[----:B------:R-:W-:Y:S01]  /*f5a0*/  ISETP.GT.AND P2, PT, R29, 0x71, PT ;  /* 0x000000711d00780c */ /* 0x000fe20003f44270 */
[----:B------:R-:W-:Y:S01]  /*f5b0*/  MUFU.TANH R3, R3 ;  /* 0x0000000300037308 */ /* 0x000fe20000002400 */
[----:B--2---:R-:W-:Y:S02]  /*f5c0*/  FSEL R46, R46, -INF , P3 ;  /* 0xff8000002e2e7808 */ /* 0x004fe40001800000 */
[----:B------:R-:W-:Y:S02]  /*f5d0*/  FMNMX.FTZ R49, R45, R6, !PT ;  /* 0x000000062d317209 */ /* 0x000fe40007810000 */
[----:B------:R-:W-:-:S02]  /*f5e0*/  ISETP.GT.AND P3, PT, R29, 0x78, PT ;  /* 0x000000781d00780c */ /* 0x000fc40003f64270 */
[----:B---3--:R-:W-:Y:S01]  /*f5f0*/  FSEL R47, R83, -INF , P2 ;  /* 0xff800000532f7808 */ /* 0x008fe20001000000 */
[----:B------:R-:W1:Y:S01]  /*f600*/  MUFU.TANH R5, R5 ;  /* 0x0000000500057308 */ /* 0x000e620000002400 */
[----:B------:R-:W-:Y:S02]  /*f610*/  FMNMX.FTZ R6, R46, R49, !PT ;  /* 0x000000312e067209 */ /* 0x000fe40007810000 */
[----:B------:R-:W-:Y:S02]  /*f620*/  ISETP.GT.AND P2, PT, R29, 0x79, PT ;  /* 0x000000791d00780c */ /* 0x000fe40003f44270 */
[----:B0-----:R-:W-:Y:S02]  /*f630*/  FSEL R49, R86, -INF , P3 ;  /* 0xff80000056317808 */ /* 0x001fe40001800000 */
[----:B------:R-:W-:Y:S01]  /*f640*/  FMNMX.FTZ R6, R47, R6, !PT ;  /* 0x000000062f067209 */ /* 0x000fe20007810000 */
[----:B------:R-:W-:Y:S01]  /*f650*/  MUFU.TANH R8, R8 ;  /* 0x0000000800087308 */ /* 0x000fe20000002400 */
[----:B----4-:R-:W-:-:S02]  /*f660*/  FSEL R29, R87, -INF , P2 ;  /* 0xff800000571d7808 */ /* 0x010fc40001000000 */
[----:B------:R-:W-:Y:S02]  /*f670*/  FMNMX.FTZ R6, R49, R6, !PT ;  /* 0x0000000631067209 */ /* 0x000fe40007810000 */
[----:B------:R-:W-:Y:S02]  /*f680*/  VIADDMNMX R62, R54, R57, R56, PT ;  /* 0x00000039363e7246 */ /* 0x000fe40003800138 */
[----:B------:R-:W-:Y:S01]  /*f690*/  FMNMX.FTZ R6, R29, R6, !PT ;  /* 0x000000061d067209 */ /* 0x000fe20007810000 */
[----:B------:R-:W-:Y:S01]  /*f6a0*/  MUFU.TANH R7, R7 ;  /* 0x0000000700077308 */ /* 0x000fe20000002400 */
[C---:B------:R-:W-:Y:S02]  /*f6b0*/  ISETP.GT.AND P3, PT, R62.reuse, 0x1, PT ;  /* 0x000000013e00780c */ /* 0x040fe40003f64270 */
[----:B------:R-:W-:Y:S01]  /*f6c0*/  ISETP.GT.AND P4, PT, R62, 0x8, PT ;  /* 0x000000083e00780c */ /* 0x000fe20003f84270 */
[----:B------:R-:W0:Y:S01]  /*f6d0*/  SHFL.BFLY PT, R67, R6, 0x2, 0x1f ;  /* 0x0c401f0006437f89 */ /* 0x000e2200000e0000 */
[----:B-1----:R-:W-:-:S02]  /*f6e0*/  FSEL R57, R5, -INF , P3 ;  /* 0xff80000005397808 */ /* 0x002fc40001800000 */
[----:B------:R-:W-:Y:S01]  /*f6f0*/  ISETP.GT.AND P3, PT, R62, 0x10, PT ;  /* 0x000000103e00780c */ /* 0x000fe20003f64270 */
[----:B------:R-:W1:Y:S08]  /*f700*/  MUFU.TANH R10, R10 ;  /* 0x0000000a000a7308 */ /* 0x000e700000002400 */
[----:B------:R-:W-:Y:S08]  /*f710*/  MUFU.TANH R9, R9 ;  /* 0x0000000900097308 */ /* 0x000ff00000002400 */
[----:B------:R-:W2:Y:S01]  /*f720*/  MUFU.TANH R11, R11 ;  /* 0x0000000b000b7308 */ /* 0x000ea20000002400 */
[----:B-1----:R-:W-:-:S02]  /*f730*/  FSEL R5, R10, -INF , P3 ;  /* 0xff8000000a057808 */ /* 0x002fc40001800000 */
[----:B------:R-:W-:Y:S02]  /*f740*/  ISETP.GT.AND P3, PT, R62, 0x18, PT ;  /* 0x000000183e00780c */ /* 0x000fe40003f64270 */
[----:B0-----:R-:W-:-:S03]  /*f750*/  FMNMX.FTZ R67, R6, R67, !PT ;  /* 0x0000004306437209 */ /* 0x001fc60007810000 */
[----:B------:R-:W0:Y:S02]  /*f760*/  MUFU.TANH R12, R12 ;  /* 0x0000000c000c7308 */ /* 0x000e240000002400 */
[----:B------:R-:W1:Y:S06]  /*f770*/  SHFL.BFLY PT, R6, R67, 0x1, 0x1f ;  /* 0x0c201f0043067f89 */ /* 0x000e6c00000e0000 */
[----:B------:R-:W3:Y:S01]  /*f780*/  MUFU.TANH R14, R14 ;  /* 0x0000000e000e7308 */ /* 0x000ee20000002400 */
[----:B--2---:R-:W-:Y:S02]  /*f790*/  FSEL R11, R11, -INF , P3 ;  /* 0xff8000000b0b7808 */ /* 0x004fe40001800000 */
[----:B------:R-:W-:-:S05]  /*f7a0*/  ISETP.GT.AND P3, PT, R62, 0x20, PT ;  /* 0x000000203e00780c */ /* 0x000fca0003f64270 */
[----:B------:R-:W2:Y:S08]  /*f7b0*/  MUFU.TANH R13, R13 ;  /* 0x0000000d000d7308 */ /* 0x000eb00000002400 */
[----:B------:R-:W4:Y:S01]  /*f7c0*/  MUFU.TANH R15, R15 ;  /* 0x0000000f000f7308 */ /* 0x000f220000002400 */
[----:B-1----:R-:W-:-:S04]  /*f7d0*/  FMNMX.FTZ R6, R67, R6, !PT ;  /* 0x0000000643067209 */ /* 0x002fc80007810000 */
[C---:B------:R-:W-:Y:S01]  /*f7e0*/  FSETP.NEU.FTZ.AND P2, PT, R6.reuse, -INF , PT ;  /* 0xff8000000600780b */ /* 0x040fe20003f5d000 */
[----:B------:R-:W-:Y:S02]  /*f7f0*/  FMUL.FTZ R52, R6, UR48 ;  /* 0x0000003006347c20 */ /* 0x000fe40008410000 */
[----:B------:R-:W1:Y:S03]  /*f800*/  MUFU.TANH R20, R20 ;  /* 0x0000001400147308 */ /* 0x000e660000002400 */
[----:B------:R-:W-:Y:S02]  /*f810*/  FSEL R52, R52, RZ, P2 ;  /* 0x000000ff34347208 */ /* 0x000fe40001000000 */
[----:B------:R-:W-:-:S03]  /*f820*/  ISETP.GT.AND P2, PT, R62, RZ, PT ;  /* 0x000000ff3e00720c */ /* 0x000fc60003f44270 */
[----:B------:R5:W-:Y:S01]  /*f830*/  MUFU.TANH R71, R61 ;  /* 0x0000003d00477308 */ /* 0x000be20000002400 */
[--C-:B------:R-:W-:Y:S01]  /*f840*/  FFMA.FTZ R51, R51, UR48, -R52.reuse ;  /* 0x0000003033337c23 */ /* 0x100fe20008010834 */
[----:B------:R-:W-:Y:S01]  /*f850*/  FSEL R54, R3, -INF , P2 ;  /* 0xff80000003367808 */ /* 0x000fe20001000000 */
[--C-:B------:R-:W-:Y:S01]  /*f860*/  FFMA.FTZ R175, R50, UR48, -R52.reuse ;  /* 0x0000003032af7c23 */ /* 0x100fe20008010834 */
[----:B------:R-:W-:Y:S01]  /*f870*/  ISETP.GT.AND P2, PT, R62, 0x9, PT ;  /* 0x000000093e00780c */ /* 0x000fe20003f44270 */
[--C-:B------:R-:W-:Y:S01]  /*f880*/  FFMA.FTZ R173, R53, UR48, -R52.reuse ;  /* 0x0000003035ad7c23 */ /* 0x100fe20008010834 */
[----:B------:R-:W-:Y:S01]  /*f890*/  FSEL R3, R8, -INF , P4 ;  /* 0xff80000008037808 */ /* 0x000fe20002000000 */
[--C-:B------:R-:W-:Y:S01]  /*f8a0*/  FFMA.FTZ R171, R33, UR48, -R52.reuse ;  /* 0x0000003021ab7c23 */ /* 0x100fe20008010834 */
[----:B------:R-:W-:Y:S01]  /*f8b0*/  FMNMX.FTZ R56, R54, R57, !PT ;  /* 0x0000003936387209 */ /* 0x000fe20007810000 */
[----:B------:R-:W1:Y:S01]  /*f8c0*/  MUFU.TANH R24, R24 ;  /* 0x0000001800187308 */ /* 0x000e620000002400 */
[----:B------:R-:W-:Y:S01]  /*f8d0*/  FSEL R7, R7, -INF , P2 ;  /* 0xff80000007077808 */ /* 0x000fe20001000000 */
[--C-:B------:R-:W-:Y:S01]  /*f8e0*/  FFMA.FTZ R179, R63, UR48, -R52.reuse ;  /* 0x000000303fb37c23 */ /* 0x100fe20008010834 */
[----:B------:R-:W-:Y:S01]  /*f8f0*/  FMNMX.FTZ R56, R3, R56, !PT ;  /* 0x0000003803387209 */ /* 0x000fe20007810000 */
[--C-:B------:R-:W-:Y:S01]  /*f900*/  FFMA.FTZ R165, R30, UR48, -R52.reuse ;  /* 0x000000301ea57c23 */ /* 0x100fe20008010834 */
[----:B------:R-:W-:Y:S01]  /*f910*/  ISETP.GT.AND P2, PT, R62, 0x11, PT ;  /* 0x000000113e00780c */ /* 0x000fe20003f44270 */
        /* <DEDUP_REMOVED lines=8> */
[----:B------:R-:W1:Y:S01]  /*f9a0*/  @P1 LDC R46, c[0x0][0x44c] ;  /* 0x00011300ff2e1b82 */ /* 0x000e620000000800 */
[----:B------:R-:W-:Y:S01]  /*f9b0*/  FMNMX.FTZ R58, R9, R56, !PT ;  /* 0x00000038093a7209 */ /* 0x000fe20007810000 */
[----:B------:R-:W-:Y:S01]  /*f9c0*/  MUFU.TANH R25, R25 ;  /* 0x0000001900197308 */ /* 0x000fe20000002400 */
[----:B0-----:R-:W-:Y:S01]  /*f9d0*/  FSEL R56, R12, -INF , P2 ;  /* 0xff8000000c387808 */ /* 0x001fe20001000000 */
[--C-:B------:R-:W-:Y:S01]  /*f9e0*/  FFMA.FTZ R12, R59, UR48, -R52.reuse ;  /* 0x000000303b0c7c23 */ /* 0x100fe20008010834 */
[----:B-----5:R-:W-:Y:S01]  /*f9f0*/  FMNMX.FTZ R61, R11, R58, !PT ;  /* 0x0000003a0b3d7209 */ /* 0x020fe20007810000 */
[--C-:B------:R-:W-:Y:S01]  /*fa00*/  FFMA.FTZ R181, R97, UR48, -R52.reuse ;  /* 0x0000003061b57c23 */ /* 0x100fe20008010834 */
[----:B------:R-:W-:Y:S01]  /*fa10*/  ISETP.GT.AND P2, PT, R62, 0x21, PT ;  /* 0x000000213e00780c */ /* 0x000fe20003f44270 */
[--C-:B------:R-:W-:Y:S01]  /*fa20*/  FFMA.FTZ R95, R95, UR48, -R52.reuse ;  /* 0x000000305f5f7c23 */ /* 0x100fe20008010834 */
[----:B---3--:R-:W-:Y:S01]  /*fa30*/  FSEL R58, R14, -INF , P3 ;  /* 0xff8000000e3a7808 */ /* 0x008fe20001800000 */
[----:B------:R-:W0:Y:S01]  /*fa40*/  MUFU.TANH R26, R26 ;  /* 0x0000001a001a7308 */ /* 0x000e220000002400 */
[----:B------:R-:W-:Y:S01]  /*fa50*/  FMNMX.FTZ R61, R56, R61, !PT ;  /* 0x0000003d383d7209 */ /* 0x000fe20007810000 */
[--C-:B------:R-:W-:Y:S01]  /*fa60*/  FFMA.FTZ R183, R93, UR48, -R52.reuse ;  /* 0x000000305db77c23 */ /* 0x100fe20008010834 */
[----:B------:R-:W-:Y:S01]  /*fa70*/  ISETP.GT.AND P3, PT, R62, 0x28, PT ;  /* 0x000000283e00780c */ /* 0x000fe20003f64270 */
[--C-:B------:R-:W-:Y:S01]  /*fa80*/  FFMA.FTZ R10, R91, UR48, -R52.reuse ;  /* 0x000000305b0a7c23 */ /* 0x100fe20008010834 */
[----:B--2---:R-:W-:Y:S01]  /*fa90*/  FSEL R13, R13, -INF , P2 ;  /* 0xff8000000d0d7808 */ /* 0x004fe20001000000 */
[--C-:B------:R-:W-:Y:S01]  /*faa0*/  FFMA.FTZ R177, R89, UR48, -R52.reuse ;  /* 0x0000003059b17c23 */ /* 0x100fe20008010834 */
[----:B------:R-:W-:Y:S01]  /*fab0*/  FMNMX.FTZ R14, R58, R61, !PT ;  /* 0x0000003d3a0e7209 */ /* 0x000fe20007810000 */
[----:B------:R-:W2:Y:S01]  /*fac0*/  MUFU.TANH R28, R28 ;  /* 0x0000001c001c7308 */ /* 0x000ea20000002400 */
[----:B------:R-:W-:Y:S01]  /*fad0*/  ISETP.GT.AND P2, PT, R62, 0x29, PT ;  /* 0x000000293e00780c */ /* 0x000fe20003f44270 */
[--C-:B------:R-:W-:Y:S01]  /*fae0*/  FFMA.FTZ R163, R39, UR48, -R52.reuse ;  /* 0x0000003027a37c23 */ /* 0x100fe20008010834 */
[----:B----4-:R-:W-:Y:S01]  /*faf0*/  FSEL R15, R15, -INF , P3 ;  /* 0xff8000000f0f7808 */ /* 0x010fe20001800000 */
[----:B------:R-:W-:Y:S01]  /*fb00*/  IMAD.MOV.U32 R39, RZ, RZ, R191 ;  /* 0x000000ffff277224 */ /* 0x000fe200078e00bf */
[----:B------:R-:W-:Y:S01]  /*fb10*/  FMNMX.FTZ R14, R13, R14, !PT ;  /* 0x0000000e0d0e7209 */ /* 0x000fe20007810000 */
[--C-:B------:R-:W-:Y:S01]  /*fb20*/  FFMA.FTZ R167, R34, UR48, -R52.reuse ;  /* 0x0000003022a77c23 */ /* 0x100fe20008010834 */
[----:B------:R-:W-:Y:S01]  /*fb30*/  ISETP.GT.AND P3, PT, R62, 0x30, PT ;  /* 0x000000303e00780c */ /* 0x000fe20003f64270 */
[----:B------:R3:W-:Y:S01]  /*fb40*/  MUFU.TANH R70, R60 ;  /* 0x0000003c00467308 */ /* 0x0007e20000002400 */
        /* <DEDUP_REMOVED lines=8> */
[----:B---3--:R-:W-:Y:S01]  /*fbd0*/  FSEL R60, R24, -INF , P3 ;  /* 0xff800000183c7808 */ /* 0x008fe20001800000 */
[--C-:B------:R-:W-:Y:S01]  /*fbe0*/  FFMA.FTZ R14, R55, UR48, -R52.reuse ;  /* 0x00000030370e7c23 */ /* 0x100fe20008010834 */
[----:B------:R-:W-:Y:S01]  /*fbf0*/  ISETP.GT.AND P3, PT, R62, 0x38, PT ;  /* 0x000000383e00780c */ /* 0x000fe20003f64270 */
[--C-:B------:R-:W-:Y:S01]  /*fc00*/  FFMA.FTZ R38, R43, UR48, -R52.reuse ;  /* 0x000000302b267c23 */ /* 0x100fe20008010834 */
[----:B------:R-:W-:Y:S01]  /*fc10*/  FMNMX.FTZ R61, R60, R61, !PT ;  /* 0x0000003d3c3d7209 */ /* 0x000fe20007810000 */
[--C-:B------:R-:W-:Y:S01]  /*fc20*/  FFMA.FTZ R42, R47, UR48, -R52.reuse ;  /* 0x000000302f2a7c23 */ /* 0x100fe20008010834 */
[--C-:B------:R-:W-:Y:S01]  /*fc30*/  FFMA.FTZ R155, R49, UR48, -R52.reuse ;  /* 0x00000030319b7c23 */ /* 0x100fe20008010834 */
[----:B------:R3:W4:Y:S01]  /*fc40*/  MUFU.TANH R74, R64 ;  /* 0x00000040004a7308 */ /* 0x0007220000002400 */
[----:B------:R-:W-:Y:S01]  /*fc50*/  FFMA.FTZ R29, R29, UR48, -R52 ;  /* 0x000000301d1d7c23 */ /* 0x000fe20008010834 */
[----:B------:R-:W-:-:S02]  /*fc60*/  CS2R R92, SRZ ;  /* 0x00000000005c7805 */ /* 0x000fc4000001ff00 */
[----:B------:R-:W-:Y:S02]  /*fc70*/  CS2R R90, SRZ ;  /* 0x00000000005a7805 */ /* 0x000fe4000001ff00 */
[----:B------:R-:W-:Y:S02]  /*fc80*/  CS2R R88, SRZ ;  /* 0x0000000000587805 */ /* 0x000fe4000001ff00 */
[----:B------:R5:W4:Y:S01]  /*fc90*/  MUFU.TANH R75, R65 ;  /* 0x00000041004b7308 */ /* 0x000b220000002400 */
[----:B---3--:R-:W-:Y:S02]  /*fca0*/  FSEL R64, R21, -INF , P2 ;  /* 0xff80000015407808 */ /* 0x008fe40001000000 */
[----:B------:R-:W-:Y:S02]  /*fcb0*/  ISETP.GT.AND P2, PT, R62, 0x39, PT ;  /* 0x000000393e00780c */ /* 0x000fe40003f44270 */
[----:B------:R-:W-:Y:S02]  /*fcc0*/  FMNMX.FTZ R20, R64, R61, !PT ;  /* 0x0000003d40147209 */ /* 0x000fe40007810000 */
[----:B0-----:R-:W-:Y:S01]  /*fcd0*/  FSEL R66, R26, -INF , P2 ;  /* 0xff8000001a427808 */ /* 0x001fe20001000000 */
[----:B------:R1:W-:Y:S01]  /*fce0*/  MUFU.TANH R79, R69 ;  /* 0x00000045004f7308 */ /* 0x0003e20000002400 */
[----:B-----5:R-:W-:-:S02]  /*fcf0*/  FSEL R65, R25, -INF , P3 ;  /* 0xff80000019417808 */ /* 0x020fc40001800000 */
[C---:B------:R-:W-:Y:S02]  /*fd00*/  ISETP.GT.AND P3, PT, R62.reuse, 0x40, PT ;  /* 0x000000403e00780c */ /* 0x040fe40003f64270 */
[----:B------:R-:W-:Y:S02]  /*fd10*/  FMNMX.FTZ R21, R65, R20, !PT ;  /* 0x0000001441157209 */ /* 0x000fe40007810000 */
[----:B------:R-:W-:Y:S01]  /*fd20*/  ISETP.GT.AND P2, PT, R62, 0x41, PT ;  /* 0x000000413e00780c */ /* 0x000fe20003f44270 */
[----:B------:R0:W3:Y:S01]  /*fd30*/  MUFU.TANH R78, R68 ;  /* 0x00000044004e7308 */ /* 0x0000e20000002400 */
[----:B--2---:R-:W-:Y:S01]  /*fd40*/  FSEL R67, R28, -INF , P3 ;  /* 0xff8000001c437808 */ /* 0x004fe20001800000 */
[----:B------:R-:W-:Y:S01]  /*fd50*/  FFMA.FTZ R28, R48, UR48, -R52 ;  /* 0x00000030301c7c23 */ /* 0x000fe20008010834 */
[----:B------:R-:W-:Y:S02]  /*fd60*/  FMNMX.FTZ R20, R66, R21, !PT ;  /* 0x0000001542147209 */ /* 0x000fe40007810000 */
[----:B------:R-:W-:-:S02]  /*fd70*/  ISETP.GT.AND P3, PT, R62, 0x48, PT ;  /* 0x000000483e00780c */ /* 0x000fc40003f64270 */
[----:B-1----:R-:W-:Y:S01]  /*fd80*/  FSEL R69, R27, -INF , P2 ;  /* 0xff8000001b457808 */ /* 0x002fe20001000000 */
[----:B------:R-:W1:Y:S01]  /*fd90*/  MUFU.TANH R72, R72 ;  /* 0x0000004800487308 */ /* 0x000e620000002400 */
[----:B------:R-:W-:Y:S02]  /*fda0*/  FMNMX.FTZ R24, R67, R20, !PT ;  /* 0x0000001443187209 */ /* 0x000fe40007810000 */
[----:B------:R-:W-:Y:S02]  /*fdb0*/  ISETP.GT.AND P2, PT, R62, 0x49, PT ;  /* 0x000000493e00780c */ /* 0x000fe40003f44270 */
[----:B------:R-:W-:Y:S02]  /*fdc0*/  FSEL R70, R70, -INF , P3 ;  /* 0xff80000046467808 */ /* 0x000fe40001800000 */
[----:B------:R-:W-:Y:S01]  /*fdd0*/  FMNMX.FTZ R21, R69, R24, !PT ;  /* 0x0000001845157209 */ /* 0x000fe20007810000 */
[----:B------:R-:W2:Y:S01]  /*fde0*/  MUFU.TANH R73, R73 ;  /* 0x0000004900497308 */ /* 0x000ea20000002400 */
[----:B------:R-:W-:-:S02]  /*fdf0*/  ISETP.GT.AND P3, PT, R62, 0x50, PT ;  /* 0x000000503e00780c */ /* 0x000fc40003f64270 */
[----:B0-----:R-:W-:Y:S01]  /*fe00*/  FSEL R68, R71, -INF , P2 ;  /* 0xff80000047447808 */ /* 0x001fe20001000000 */
[----:B------:R-:W-:Y:S01]  /*fe10*/  FFMA.FTZ R71, R32, UR48, -R52 ;  /* 0x0000003020477c23 */ /* 0x000fe20008010834 */
[----:B------:R-:W-:Y:S02]  /*fe20*/  FMNMX.FTZ R21, R70, R21, !PT ;  /* 0x0000001546157209 */ /* 0x000fe40007810000 */
[----:B------:R-:W-:Y:S01]  /*fe30*/  ISETP.GT.AND P2, PT, R62, 0x51, PT ;  /* 0x000000513e00780c */ /* 0x000fe20003f44270 */
[----:B------:R-:W0:Y:S01]  /*fe40*/  MUFU.TANH R76, R76 ;  /* 0x0000004c004c7308 */ /* 0x000e220000002400 */
[----:B----4-:R-:W-:Y:S02]  /*fe50*/  FSEL R25, R74, -INF , P3 ;  /* 0xff8000004a197808 */ /* 0x010fe40001800000 */
[----:B------:R-:W-:Y:S02]  /*fe60*/  FMNMX.FTZ R24, R68, R21, !PT ;  /* 0x0000001544187209 */ /* 0x000fe40007810000 */
[----:B------:R-:W-:-:S02]  /*fe70*/  ISETP.GT.AND P3, PT, R62, 0x58, PT ;  /* 0x000000583e00780c */ /* 0x000fc40003f64270 */
[----:B------:R-:W-:Y:S01]  /*fe80*/  FSEL R27, R75, -INF , P2 ;  /* 0xff8000004b1b7808 */ /* 0x000fe20001000000 */
[----:B------:R-:W-:Y:S01]  /*fe90*/  MUFU.TANH R77, R77 ;  /* 0x0000004d004d7308 */ /* 0x000fe20000002400 */
[----:B------:R-:W-:Y:S02]  /*fea0*/  FMNMX.FTZ R26, R25, R24, !PT ;  /* 0x00000018191a7209 */ /* 0x000fe40007810000 */
[----:B------:R-:W-:Y:S02]  /*feb0*/  ISETP.GT.AND P2, PT, R62, 0x59, PT ;  /* 0x000000593e00780c */ /* 0x000fe40003f44270 */
[----:B---3--:R-:W-:Y:S02]  /*fec0*/  FSEL R48, R78, -INF , P3 ;  /* 0xff8000004e307808 */ /* 0x008fe40001800000 */
[----:B------:R-:W-:Y:S01]  /*fed0*/  FMNMX.FTZ R21, R27, R26, !PT ;  /* 0x0000001a1b157209 */ /* 0x000fe20007810000 */
[----:B------:R3:W-:Y:S01]  /*fee0*/  MUFU.EX2 R20, R51 ;  /* 0x0000003300147308 */ /* 0x0007e20000000800 */
[----:B------:R-:W-:-:S02]  /*fef0*/  ISETP.GT.AND P3, PT, R62, 0x60, PT ;  /* 0x000000603e00780c */ /* 0x000fc40003f64270 */
[----:B------:R-:W-:Y:S02]  /*ff00*/  FMNMX.FTZ R26, R48, R21, !PT ;  /* 0x00000015301a7209 */ /* 0x000fe40007810000 */
[----:B-1----:R-:W-:Y:S02]  /*ff10*/  FSEL R50, R72, -INF , P3 ;  /* 0xff80000048327808 */ /* 0x002fe40001800000 */
[C---:B------:R-:W-:Y:S01]  /*ff20*/  ISETP.GT.AND P3, PT, R62.reuse, 0x68, PT ;  /* 0x000000683e00780c */ /* 0x040fe20003f64270 */
[----:B------:R-:W1:Y:S01]  /*ff30*/  MUFU.TANH R80, R80 ;  /* 0x0000005000507308 */ /* 0x000e620000002400 */
[----:B---3--:R-:W-:Y:S02]  /*ff40*/  FSEL R51, R79, -INF , P2 ;  /* 0xff8000004f337808 */ /* 0x008fe40001000000 */
[----:B------:R-:W-:Y:S02]  /*ff50*/  ISETP.GT.AND P2, PT, R62, 0x61, PT ;  /* 0x000000613e00780c */ /* 0x000fe40003f44270 */
[----:B------:R-:W-:-:S02]  /*ff60*/  FMNMX.FTZ R21, R51, R26, !PT ;  /* 0x0000001a33157209 */ /* 0x000fc40007810000 */
[----:B--2---:R-:W-:Y:S01]  /*ff70*/  FSEL R53, R73, -INF , P2 ;  /* 0xff80000049357808 */ /* 0x004fe20001000000 */
[----:B------:R-:W2:Y:S01]  /*ff80*/  MUFU.TANH R81, R81 ;  /* 0x0000005100517308 */ /* 0x000ea20000002400 */
[----:B------:R-:W-:Y:S02]  /*ff90*/  FMNMX.FTZ R26, R50, R21, !PT ;  /* 0x00000015321a7209 */ /* 0x000fe40007810000 */
[----:B------:R-:W-:Y:S02]  /*ffa0*/  ISETP.GT.AND P2, PT, R62, 0x69, PT ;  /* 0x000000693e00780c */ /* 0x000fe40003f44270 */
[----:B0-----:R-:W-:Y:S02]  /*ffb0*/  FSEL R55, R76, -INF , P3 ;  /* 0xff8000004c377808 */ /* 0x001fe40001800000 */
[----:B------:R-:W-:Y:S01]  /*ffc0*/  FMNMX.FTZ R26, R53, R26, !PT ;  /* 0x0000001a351a7209 */ /* 0x000fe20007810000 */
[----:B------:R-:W0:Y:S01]  /*ffd0*/  MUFU.TANH R84, R84 ;  /* 0x0000005400547308 */ /* 0x000e220000002400 */
[----:B------:R-:W-:-:S02]  /*ffe0*/  ISETP.GT.AND P3, PT, R62, 0x70, PT ;  /* 0x000000703e00780c */ /* 0x000fc40003f64270 */
[----:B------:R-:W-:Y:S02]  /*fff0*/  FMNMX.FTZ R26, R55, R26, !PT ;  /* 0x0000001a371a7209 */ /* 0x000fe40007810000 */
[----:B-1----:R-:W-:Y:S02]  /*10000*/  FSEL R33, R80, -INF , P3 ;  /* 0xff80000050217808 */ /* 0x002fe40001800000 */
[----:B------:R-:W-:Y:S01]  /*10010*/  ISETP.GT.AND P3, PT, R62, 0x78, PT ;  /* 0x000000783e00780c */ /* 0x000fe20003f64270 */
[----:B------:R1:W-:Y:S08]  /*10020*/  MUFU.EX2 R24, R28 ;  /* 0x0000001c00187308 */ /* 0x0003f00000000800 */
[----:B------:R-:W3:Y:S01]  /*10030*/  MUFU.TANH R85, R85 ;  /* 0x0000005500557308 */ /* 0x000ee20000002400 */
[----:B-1----:R-:W-:Y:S01]  /*10040*/  FFMA.FTZ R28, R35, UR48, -R52 ;  /* 0x00000030231c7c23 */ /* 0x002fe20008010834 */
[----:B------:R-:W-:-:S02]  /*10050*/  FSEL R35, R77, -INF , P2 ;  /* 0xff8000004d237808 */ /* 0x000fc40001000000 */
[C---:B------:R-:W-:Y:S02]  /*10060*/  ISETP.GT.AND P2, PT, R62.reuse, 0x71, PT ;  /* 0x000000713e00780c */ /* 0x040fe40003f44270 */
[----:B------:R-:W-:Y:S02]  /*10070*/  FMNMX.FTZ R26, R35, R26, !PT ;  /* 0x0000001a231a7209 */ /* 0x000fe40007810000 */
[----:B--2---:R-:W-:Y:S01]  /*10080*/  FSEL R61, R81, -INF , P2 ;  /* 0xff800000513d7808 */ /* 0x004fe20001000000 */
[----:B------:R-:W-:Y:S01]  /*10090*/  MUFU.EX2 R181, R181 ;  /* 0x000000b500b57308 */ /* 0x000fe20000000800 */
[----:B------:R-:W-:Y:S02]  /*100a0*/  FMNMX.FTZ R32, R33, R26, !PT ;  /* 0x0000001a21207209 */ /* 0x000fe40007810000 */
[----:B------:R-:W-:Y:S02]  /*100b0*/  ISETP.GT.AND P2, PT, R62, 0x79, PT ;  /* 0x000000793e00780c */ /* 0x000fe40003f44270 */
[----:B0-----:R-:W-:-:S02]  /*100c0*/  FSEL R62, R84, -INF , P3 ;  /* 0xff800000543e7808 */ /* 0x001fc40001800000 */
[----:B------:R-:W-:Y:S01]  /*100d0*/  FMNMX.FTZ R21, R61, R32, !PT ;  /* 0x000000203d157209 */ /* 0x000fe20007810000 */
[----:B------:R0:W1:Y:S01]  /*100e0*/  MUFU.EX2 R8, R95 ;  /* 0x0000005f00087308 */ /* 0x0000620000000800 */
[----:B---3--:R-:W-:Y:S01]  /*100f0*/  FSEL R63, R85, -INF , P2 ;  /* 0xff800000553f7808 */ /* 0x008fe20001000000 */
[--C-:B------:R-:W-:Y:S01]  /*10100*/  FFMA.FTZ R32, R36, UR48, -R52.reuse ;  /* 0x0000003024207c23 */ /* 0x100fe20008010834 */
[----:B------:R-:W-:Y:S01]  /*10110*/  FMNMX.FTZ R30, R62, R21, !PT ;  /* 0x000000153e1e7209 */ /* 0x000fe20007810000 */
[--C-:B------:R-:W-:Y:S01]  /*10120*/  FFMA.FTZ R36, R41, UR48, -R52.reuse ;  /* 0x0000003029247c23 */ /* 0x100fe20008010834 */
[----:B------:R-:W-:Y:S02]  /*10130*/  @P1 IMAD.HI.U32 R41, R191, R46, RZ ;  /* 0x0000002ebf291227 */ /* 0x000fe400078e00ff */
[----:B------:R-:W-:Y:S02]  /*10140*/  FMNMX.FTZ R21, R63, R30, !PT ;  /* 0x0000001e3f157209 */ /* 0x000fe40007810000 */
[--C-:B------:R-:W-:Y:S01]  /*10150*/  FFMA.FTZ R30, R31, UR48, -R52.reuse ;  /* 0x000000301f1e7c23 */ /* 0x100fe20008010834 */
[----:B------:R-:W-:Y:S01]  /*10160*/  MUFU.EX2 R183, R183 ;  /* 0x000000b700b77308 */ /* 0x000fe20000000800 */
[----:B0-----:R-:W-:Y:S01]  /*10170*/  CS2R R94, SRZ ;  /* 0x00000000005e7805 */ /* 0x001fe2000001ff00 */
[----:B------:R-:W0:Y:S06]  /*10180*/  SHFL.BFLY PT, R40, R21, 0x2, 0x1f ;  /* 0x0c401f0015287f89 */ /* 0x000e2c00000e0000 */
[----:B------:R-:W-:Y:S08]  /*10190*/  MUFU.EX2 R10, R10 ;  /* 0x0000000a000a7308 */ /* 0x000ff00000000800 */
[----:B------:R-:W-:Y:S08]  /*101a0*/  MUFU.EX2 R177, R177 ;  /* 0x000000b100b17308 */ /* 0x000ff00000000800 */
[----:B------:R-:W-:Y:S01]  /*101b0*/  MUFU.EX2 R12, R12 ;  /* 0x0000000c000c7308 */ /* 0x000fe20000000800 */
[----:B0-----:R-:W-:Y:S01]  /*101c0*/  FMNMX.FTZ R31, R21, R40, !PT ;  /* 0x00000028151f7209 */ /* 0x001fe20007810000 */
[----:B------:R-:W-:-:S04]  /*101d0*/  FFMA.FTZ R40, R45, UR48, -R52 ;  /* 0x000000302d287c23 */ /* 0x000fc80008010834 */
        /* <DEDUP_REMOVED lines=11> */
[--C-:B------:R-:W-:Y:S01]  /*10290*/  FFMA.FTZ R31, R57, UR48, -R44.reuse ;  /* 0x00000030391f7c23 */ /* 0x100fe2000801082c */
[----:B------:R-:W0:Y:S01]  /*102a0*/  @P1 LDC R54, c[0x0][0x450] ;  /* 0x00011400ff361b82 */ /* 0x000e220000000800 */
[--C-:B------:R-:W-:Y:S01]  /*102b0*/  FFMA.FTZ R182, R3, UR48, -R44.reuse ;  /* 0x0000003003b67c23 */ /* 0x100fe2000801082c */
[--C-:B------:R-:W-:Y:S01]  /*102c0*/  FFMA.FTZ R3, R7, UR48, -R44.reuse ;  /* 0x0000003007037c23 */ /* 0x100fe2000801082c */
[--C-:B------:R-:W-:Y:S01]  /*102d0*/  FFMA.FTZ R176, R5, UR48, -R44.reuse ;  /* 0x0000003005b07c23 */ /* 0x100fe2000801082c */
[----:B------:R-:W-:Y:S01]  /*102e0*/  MUFU.EX2 R180, R180 ;  /* 0x000000b400b47308 */ /* 0x000fe20000000800 */
[----:B------:R-:W-:Y:S02]  /*102f0*/  IMAD.U32 R5, RZ, RZ, UR38 ;  /* 0x00000026ff057e24 */ /* 0x000fe4000f8e00ff */
[--C-:B------:R-:W-:Y:S01]  /*10300*/  FFMA.FTZ R9, R9, UR48, -R44.reuse ;  /* 0x0000003009097c23 */ /* 0x100fe2000801082c */
[--C-:B------:R-:W-:Y:S01]  /*10310*/  FFMA.FTZ R11, R11, UR48, -R44.reuse ;  /* 0x000000300b0b7c23 */ /* 0x100fe2000801082c */
[--C-:B------:R-:W-:Y:S01]  /*10320*/  FFMA.FTZ R56, R56, UR48, -R44.reuse ;  /* 0x0000003038387c23 */ /* 0x100fe2000801082c */
[----:B------:R-:W-:Y:S01]  /*10330*/  FFMA.FTZ R58, R58, UR48, -R44 ;  /* 0x000000303a3a7c23 */ /* 0x000fe2000801082c */
[----:B------:R-:W-:Y:S01]  /*10340*/  PRMT R0, R5, 0x654, R0 ;  /* 0x0000065405007816 */ /* 0x000fe20000000000 */
[--C-:B------:R-:W-:Y:S01]  /*10350*/  FFMA.FTZ R13, R13, UR48, -R44.reuse ;  /* 0x000000300d0d7c23 */ /* 0x100fe2000801082c */
[----:B------:R-:W2:Y:S01]  /*10360*/  MUFU.EX2 R31, R31 ;  /* 0x0000001f001f7308 */ /* 0x000ea20000000800 */
[--C-:B------:R-:W-:Y:S01]  /*10370*/  FFMA.FTZ R15, R15, UR48, -R44.reuse ;  /* 0x000000300f0f7c23 */ /* 0x100fe2000801082c */
[----:B------:R1:W-:Y:S01]  /*10380*/  SYNCS.ARRIVE.TRANS64.RED.A1T0 RZ, [R0+URZ], RZ ;  /* 0x000000ff00ff79a7 */ /* 0x0003e2000810043f */
[--C-:B------:R-:W-:Y:S01]  /*10390*/  FFMA.FTZ R59, R59, UR48, -R44.reuse ;  /* 0x000000303b3b7c23 */ /* 0x100fe2000801082c */
[--C-:B------:R-:W-:Y:S01]  /*103a0*/  FFMA.FTZ R60, R60, UR48, -R44.reuse ;  /* 0x000000303c3c7c23 */ /* 0x100fe2000801082c */
[--C-:B------:R-:W-:Y:S01]  /*103b0*/  FFMA.FTZ R64, R64, UR48, -R44.reuse ;  /* 0x0000003040407c23 */ /* 0x100fe2000801082c */
[--C-:B------:R-:W-:Y:S01]  /*103c0*/  FFMA.FTZ R65, R65, UR48, -R44.reuse ;  /* 0x0000003041417c23 */ /* 0x100fe2000801082c */
[--C-:B------:R-:W-:Y:S01]  /*103d0*/  FFMA.FTZ R27, R27, UR48, -R44.reuse ;  /* 0x000000301b1b7c23 */ /* 0x100fe2000801082c */
[----:B------:R-:W3:Y:S01]  /*103e0*/  MUFU.EX2 R182, R182 ;  /* 0x000000b600b67308 */ /* 0x000ee20000000800 */
[----:B------:R-:W-:Y:S01]  /*103f0*/  FFMA.FTZ R66, R66, UR48, -R44 ;  /* 0x0000003042427c23 */ /* 0x000fe2000801082c */
[----:B-1----:R-:W-:Y:S01]  /*10400*/  FADD.FTZ R0, R181, R8 ;  /* 0x00000008b5007221 */ /* 0x002fe20000010000 */
[--C-:B------:R-:W-:Y:S01]  /*10410*/  FFMA.FTZ R67, R67, UR48, -R44.reuse ;  /* 0x0000003043437c23 */ /* 0x100fe2000801082c */
[----:B0-----:R-:W-:Y:S01]  /*10420*/  @P1 SHF.R.U32.HI R39, RZ, R54, R41 ;  /* 0x00000036ff271219 */ /* 0x001fe20000011629 */
[--C-:B------:R-:W-:Y:S01]  /*10430*/  FFMA.FTZ R69, R69, UR48, -R44.reuse ;  /* 0x0000003045457c23 */ /* 0x100fe2000801082c */
[--C-:B------:R-:W-:Y:S01]  /*10440*/  FFMA.FTZ R70, R70, UR48, -R44.reuse ;  /* 0x0000003046467c23 */ /* 0x100fe2000801082c */
[----:B------:R-:W-:Y:S01]  /*10450*/  FFMA.FTZ R68, R68, UR48, -R44 ;  /* 0x0000003044447c23 */ /* 0x000fe2000801082c */
[----:B------:R-:W0:Y:S01]  /*10460*/  MUFU.EX2 R3, R3 ;  /* 0x0000000300037308 */ /* 0x000e220000000800 */
[----:B--2---:R-:W-:Y:S01]  /*10470*/  FADD.FTZ R5, R180, R31 ;  /* 0x0000001fb4057221 */ /* 0x004fe20000010000 */
[----:B------:R-:W-:Y:S01]  /*10480*/  IADD3 R41, R39, R193, -R192 ;  /* 0x000000c127297210 */ /* 0x000fe20007ffe8c0 */
[--C-:B------:R-:W-:Y:S01]  /*10490*/  FFMA.FTZ R25, R25, UR48, -R44.reuse ;  /* 0x0000003019197c23 */ /* 0x100fe2000801082c */
[----:B------:R-:W-:Y:S01]  /*104a0*/  F2FP.BF16.F32.PACK_AB R181, R8, R181 ;  /* 0x000000b508b5723e */ /* 0x000fe200000010ff */
[--C-:B------:R-:W-:Y:S01]  /*104b0*/  FFMA.FTZ R48, R48, UR48, -R44.reuse ;  /* 0x0000003030307c23 */ /* 0x100fe2000801082c */
[--C-:B------:R-:W-:Y:S01]  /*104c0*/  FFMA.FTZ R51, R51, UR48, -R44.reuse ;  /* 0x0000003033337c23 */ /* 0x100fe2000801082c */
[----:B------:R-:W-:Y:S01]  /*104d0*/  FFMA.FTZ R50, R50, UR48, -R44 ;  /* 0x0000003032327c23 */ /* 0x000fe2000801082c */
[----:B------:R-:W1:Y:S01]  /*104e0*/  MUFU.EX2 R176, R176 ;  /* 0x000000b000b07308 */ /* 0x000e620000000800 */
[----:B---3--:R-:W-:Y:S01]  /*104f0*/  FADD.FTZ R46, R182, R5 ;  /* 0x00000005b62e7221 */ /* 0x008fe20000010000 */
[----:B------:R-:W-:Y:S01]  /*10500*/  FADD.FTZ R5, R183, R0 ;  /* 0x00000000b7057221 */ /* 0x000fe20000010000 */
[--C-:B------:R-:W-:Y:S01]  /*10510*/  FFMA.FTZ R53, R53, UR48, -R44.reuse ;  /* 0x0000003035357c23 */ /* 0x100fe2000801082c */
[--C-:B------:R-:W-:Y:S01]  /*10520*/  FFMA.FTZ R55, R55, UR48, -R44.reuse ;  /* 0x0000003037377c23 */ /* 0x100fe2000801082c */
[--C-:B------:R-:W-:Y:S01]  /*10530*/  FFMA.FTZ R35, R35, UR48, -R44.reuse ;  /* 0x0000003023237c23 */ /* 0x100fe2000801082c */
[----:B------:R-:W-:Y:S01]  /*10540*/  FADD.FTZ R0, R10, R5 ;  /* 0x000000050a007221 */ /* 0x000fe20000010000 */
[----:B------:R-:W-:Y:S01]  /*10550*/  FFMA.FTZ R33, R33, UR48, -R44 ;  /* 0x0000003021217c23 */ /* 0x000fe2000801082c */
[----:B------:R-:W2:Y:S01]  /*10560*/  MUFU.EX2 R9, R9 ;  /* 0x0000000900097308 */ /* 0x000ea20000000800 */
[----:B0-----:R-:W-:Y:S01]  /*10570*/  FADD.FTZ R39, R3, R46 ;  /* 0x0000002e03277221 */ /* 0x001fe20000010000 */
[----:B------:R-:W-:Y:S01]  /*10580*/  FADD.FTZ R5, R177, R0 ;  /* 0x00000000b1057221 */ /* 0x000fe20000010000 */
[----:B------:R-:W-:Y:S01]  /*10590*/  F2FP.BF16.F32.PACK_AB R182, R3, R182 ;  /* 0x000000b603b6723e */ /* 0x000fe200000010ff */
[--C-:B------:R-:W-:Y:S01]  /*105a0*/  FFMA.FTZ R61, R61, UR48, -R44.reuse ;  /* 0x000000303d3d7c23 */ /* 0x100fe2000801082c */
[--C-:B------:R-:W-:Y:S01]  /*105b0*/  FFMA.FTZ R62, R62, UR48, -R44.reuse ;  /* 0x000000303e3e7c23 */ /* 0x100fe2000801082c */
[----:B------:R-:W-:Y:S01]  /*105c0*/  FADD.FTZ R0, R12, R5 ;  /* 0x000000050c007221 */ /* 0x000fe20000010000 */
[----:B------:R-:W-:Y:S01]  /*105d0*/  FFMA.FTZ R44, R63, UR48, -R44 ;  /* 0x000000303f2c7c23 */ /* 0x000fe2000801082c */
[----:B------:R-:W0:Y:S01]  /*105e0*/  MUFU.EX2 R11, R11 ;  /* 0x0000000b000b7308 */ /* 0x000e220000000800 */
[----:B-1----:R-:W-:Y:S01]  /*105f0*/  FADD.FTZ R46, R176, R39 ;  /* 0x00000027b02e7221 */ /* 0x002fe20000010000 */
[----:B------:R-:W-:Y:S01]  /*10600*/  FADD.FTZ R39, R179, R0 ;  /* 0x00000000b3277221 */ /* 0x000fe20000010000 */
[----:B------:R-:W-:Y:S01]  /*10610*/  F2FP.BF16.F32.PACK_AB R177, R12, R177 ;  /* 0x000000b10cb1723e */ /* 0x000fe200000010ff */
[----:B------:R-:W-:Y:S01]  /*10620*/  VIADD R12, R96, 0xfffffffe ;  /* 0xfffffffe600c7836 */ /* 0x000fe20000000000 */
[----:B------:R-:W-:Y:S01]  /*10630*/  F2FP.BF16.F32.PACK_AB R183, R10, R183 ;  /* 0x000000b70ab7723e */ /* 0x000fe200000010ff */
[C---:B------:R-:W-:Y:S01]  /*10640*/  FADD.FTZ R0, R14.reuse, R39 ;  /* 0x000000270e007221 */ /* 0x040fe20000010000 */
[----:B------:R-:W-:Y:S01]  /*10650*/  F2FP.BF16.F32.PACK_AB R179, R14, R179 ;  /* 0x000000b30eb3723e */ /* 0x000fe200000010ff */
[----:B------:R-:W1:Y:S01]  /*10660*/  MUFU.EX2 R56, R56 ;  /* 0x0000003800387308 */ /* 0x000e620000000800 */
[C---:B--2---:R-:W-:Y:S01]  /*10670*/  FADD.FTZ R46, R9.reuse, R46 ;  /* 0x0000002e092e7221 */ /* 0x044fe20000010000 */
[----:B------:R-:W-:-:S02]  /*10680*/  F2FP.BF16.F32.PACK_AB R176, R9, R176 ;  /* 0x000000b009b0723e */ /* 0x000fc400000010ff */
[----:B------:R-:W-:Y:S02]  /*10690*/  CS2R R96, SRZ ;  /* 0x0000000000607805 */ /* 0x000fe4000001ff00 */
[----:B------:R-:W-:Y:S02]  /*106a0*/  F2FP.BF16.F32.PACK_AB R180, R31, R180 ;  /* 0x000000b41fb4723e */ /* 0x000fe400000010ff */
[----:B------:R-:W2:Y:S01]  /*106b0*/  MUFU.EX2 R58, R58 ;  /* 0x0000003a003a7308 */ /* 0x000ea20000000800 */
[----:B0-----:R-:W-:-:S07]  /*106c0*/  FADD.FTZ R5, R11, R46 ;  /* 0x0000002e0b057221 */ /* 0x001fce0000010000 */
[----:B------:R-:W0:Y:S01]  /*106d0*/  MUFU.EX2 R13, R13 ;  /* 0x0000000d000d7308 */ /* 0x000e220000000800 */
[C---:B-1----:R-:W-:Y:S01]  /*106e0*/  FADD.FTZ R5, R56.reuse, R5 ;  /* 0x0000000538057221 */ /* 0x042fe20000010000 */
[----:B------:R-:W-:-:S06]  /*106f0*/  F2FP.BF16.F32.PACK_AB R178, R56, R11 ;  /* 0x0000000b38b2723e */ /* 0x000fcc00000010ff */
[----:B------:R-:W1:Y:S01]  /*10700*/  MUFU.EX2 R15, R15 ;  /* 0x0000000f000f7308 */ /* 0x000e620000000800 */
[----:B--2---:R-:W-:Y:S01]  /*10710*/  FADD.FTZ R46, R58, R5 ;  /* 0x000000053a2e7221 */ /* 0x004fe20000010000 */
[----:B------:R-:W-:Y:S01]  /*10720*/  FADD.FTZ R5, R173, R0 ;  /* 0x00000000ad057221 */ /* 0x000fe20000010000 */
[----:B------:R-:W-:-:S03]  /*10730*/  F2FP.BF16.F32.PACK_AB R173, R20, R173 ;  /* 0x000000ad14ad723e */ /* 0x000fc600000010ff */
[----:B------:R-:W-:Y:S02]  /*10740*/  FADD.FTZ R0, R20, R5 ;  /* 0x0000000514007221 */ /* 0x000fe40000010000 */
[----:B------:R-:W2:Y:S01]  /*10750*/  MUFU.EX2 R174, R59 ;  /* 0x0000003b00ae7308 */ /* 0x000ea20000000800 */
[C---:B0-----:R-:W-:Y:S01]  /*10760*/  FADD.FTZ R46, R13.reuse, R46 ;  /* 0x0000002e0d2e7221 */ /* 0x041fe20000010000 */
[----:B------:R-:W-:-:S06]  /*10770*/  F2FP.BF16.F32.PACK_AB R172, R13, R58 ;  /* 0x0000003a0dac723e */ /* 0x000fcc00000010ff */
[----:B------:R-:W0:Y:S01]  /*10780*/  MUFU.EX2 R60, R60 ;  /* 0x0000003c003c7308 */ /* 0x000e220000000800 */
[----:B-1----:R-:W-:Y:S01]  /*10790*/  FADD.FTZ R5, R15, R46 ;  /* 0x0000002e0f057221 */ /* 0x002fe20000010000 */
[----:B------:R-:W-:-:S06]  /*107a0*/  SHF.R.S32.HI R46, RZ, 0x1f, R41 ;  /* 0x0000001fff2e7819 */ /* 0x000fcc0000011429 */
[----:B------:R-:W1:Y:S01]  /*107b0*/  MUFU.EX2 R7, R64 ;  /* 0x0000004000077308 */ /* 0x000e620000000800 */
[----:B--2---:R-:W-:Y:S01]  /*107c0*/  FADD.FTZ R39, R174, R5 ;  /* 0x00000005ae277221 */ /* 0x004fe20000010000 */
[----:B------:R-:W-:Y:S02]  /*107d0*/  LEA.HI R5, R46, R41, RZ, 0x7 ;  /* 0x000000292e057211 */ /* 0x000fe400078f38ff */
[----:B------:R-:W-:Y:S02]  /*107e0*/  F2FP.BF16.F32.PACK_AB R174, R174, R15 ;  /* 0x0000000faeae723e */ /* 0x000fe400000010ff */
[----:B------:R-:W-:Y:S02]  /*107f0*/  SHF.R.S32.HI R5, RZ, 0x7, R5 ;  /* 0x00000007ff057819 */ /* 0x000fe40000011405 */
[----:B------:R-:W2:Y:S01]  /*10800*/  MUFU.EX2 R28, R28 ;  /* 0x0000001c001c7308 */ /* 0x000ea20000000800 */
[----:B0-----:R-:W-:Y:S01]  /*10810*/  FADD.FTZ R46, R60, R39 ;  /* 0x000000273c2e7221 */ /* 0x001fe20000010000 */
[----:B------:R-:W-:-:S04]  /*10820*/  VIMNMX R5, RZ, R5, !PT ;  /* 0x00000005ff057248 */ /* 0x000fc80007fe0100 */
[----:B------:R-:W-:Y:S02]  /*10830*/  ISETP.GE.AND P2, PT, R12, R5, PT ;  /* 0x000000050c00720c */ /* 0x000fe40003f46270 */
[----:B------:R-:W0:Y:S01]  /*10840*/  MUFU.EX2 R65, R65 ;  /* 0x0000004100417308 */ /* 0x000e220000000800 */
[C---:B-1----:R-:W-:Y:S01]  /*10850*/  FADD.FTZ R46, R7.reuse, R46 ;  /* 0x0000002e072e7221 */ /* 0x042fe20000010000 */
[----:B------:R-:W-:-:S06]  /*10860*/  F2FP.BF16.F32.PACK_AB R168, R7, R60 ;  /* 0x0000003c07a8723e */ /* 0x000fcc00000010ff */
[----:B------:R-:W1:Y:S08]  /*10870*/  MUFU.EX2 R171, R171 ;  /* 0x000000ab00ab7308 */ /* 0x000e700000000800 */
[----:B------:R3:W-:Y:S08]  /*10880*/  MUFU.EX2 R160, R27 ;  /* 0x0000001b00a07308 */ /* 0x0007f00000000800 */
[----:B------:R-:W4:Y:S01]  /*10890*/  MUFU.EX2 R66, R66 ;  /* 0x0000004200427308 */ /* 0x000f220000000800 */
[----:B---3--:R-:W-:Y:S01]  /*108a0*/  FADD.FTZ R27, R175, R0 ;  /* 0x00000000af1b7221 */ /* 0x008fe20000010000 */
[----:B------:R-:W-:-:S03]  /*108b0*/  F2FP.BF16.F32.PACK_AB R175, R24, R175 ;  /* 0x000000af18af723e */ /* 0x000fc600000010ff */
[----:B------:R-:W-:-:S03]  /*108c0*/  FADD.FTZ R0, R24, R27 ;  /* 0x0000001b18007221 */ /* 0x000fc60000010000 */
[----:B------:R-:W3:Y:S01]  /*108d0*/  MUFU.EX2 R26, R71 ;  /* 0x00000047001a7308 */ /* 0x000ee20000000800 */
[----:B------:R-:W-:Y:S01]  /*108e0*/  FADD.FTZ R27, R169, R0 ;  /* 0x00000000a91b7221 */ /* 0x000fe20000010000 */
[----:B--2---:R-:W-:-:S03]  /*108f0*/  F2FP.BF16.F32.PACK_AB R169, R28, R169 ;  /* 0x000000a91ca9723e */ /* 0x004fc600000010ff */
[----:B------:R-:W-:Y:S01]  /*10900*/  FADD.FTZ R0, R28, R27 ;  /* 0x0000001b1c007221 */ /* 0x000fe20000010000 */
[----:B0-----:R-:W-:Y:S02]  /*10910*/  FADD.FTZ R27, R65, R46 ;  /* 0x0000002e411b7221 */ /* 0x001fe40000010000 */
[----:B------:R-:W0:Y:S01]  /*10920*/  MUFU.EX2 R67, R67 ;  /* 0x0000004300437308 */ /* 0x000e220000000800 */
[----:B-1----:R-:W-:Y:S01]  /*10930*/  FADD.FTZ R39, R171, R0 ;  /* 0x00000000ab277221 */ /* 0x002fe20000010000 */
[C---:B----4-:R-:W-:Y:S01]  /*10940*/  FADD.FTZ R0, R66.reuse, R27 ;  /* 0x0000001b42007221 */ /* 0x050fe20000010000 */
[----:B------:R-:W-:-:S05]  /*10950*/  F2FP.BF16.F32.PACK_AB R170, R66, R65 ;  /* 0x0000004142aa723e */ /* 0x000fca00000010ff */
[----:B------:R-:W1:Y:S01]  /*10960*/  MUFU.EX2 R165, R165 ;  /* 0x000000a500a57308 */ /* 0x000e620000000800 */
[C---:B---3--:R-:W-:Y:S01]  /*10970*/  FADD.FTZ R8, R26.reuse, R39 ;  /* 0x000000271a087221 */ /* 0x048fe20000010000 */
        /* <DEDUP_REMOVED lines=22> */
[----:B--2---:R-:W-:-:S04]  /*10ae0*/  FADD.FTZ R3, R25, R8 ;  /* 0x0000000819037221 */ /* 0x004fc80000010000 */
[C---:B------:R-:W-:Y:S01]  /*10af0*/  FADD.FTZ R3, R160.reuse, R3 ;  /* 0x00000003a0037221 */ /* 0x040fe20000010000 */
[----:B------:R-:W-:Y:S02]  /*10b00*/  F2FP.BF16.F32.PACK_AB R160, R160, R25 ;  /* 0x00000019a0a0723e */ /* 0x000fe400000010ff */
        /* <DEDUP_REMOVED lines=48> */
[----:B-1----:R-:W-:-:S04]  /*10e10*/  FADD.FTZ R10, R62, R3 ;  /* 0x000000033e0a7221 */ /* 0x002fc80000010000 */
[C---:B--2---:R-:W-:Y:S01]  /*10e20*/  FADD.FTZ R3, R7.reuse, R10 ;  /* 0x0000000a07037221 */ /* 0x044fe20000010000 */
[----:B------:R-:W-:Y:S01]  /*10e30*/  F2FP.BF16.F32.PACK_AB R154, R7, R62 ;  /* 0x0000003e079a723e */ /* 0x000fe200000010ff */
[C---:B0-----:R-:W-:Y:S01]  /*10e40*/  FADD.FTZ R0, R8.reuse, R9 ;  /* 0x0000000908007221 */ /* 0x041fe20000010000 */
[----:B------:R-:W-:Y:S01]  /*10e50*/  F2FP.BF16.F32.PACK_AB R155, R8, R155 ;  /* 0x0000009b089b723e */ /* 0x000fe200000010ff */
[----:B------:R-:W-:Y:S06]  /*10e60*/  @!P2 BRA `(.L_x_9559) ;  /* 0x0000003000fca947 */ /* 0x000fec0003800000 */
[----:B------:R-:W-:Y:S02]  /*10e70*/  IMAD.MOV.U32 R10, RZ, RZ, R6 ;  /* 0x000000ffff0a7224 */ /* 0x000fe400078e0006 */
[----:B------:R-:W-:Y:S02]  /*10e80*/  IMAD.MOV.U32 R11, RZ, RZ, R21 ;  /* 0x000000ffff0b7224 */ /* 0x000fe400078e0015 */
[----:B------:R-:W-:Y:S02]  /*10e90*/  IMAD.MOV.U32 R14, RZ, RZ, R188 ;  /* 0x000000ffff0e7224 */ /* 0x000fe400078e00bc */
[----:B------:R-:W-:Y:S02]  /*10ea0*/  IMAD.MOV.U32 R13, RZ, RZ, R186 ;  /* 0x000000ffff0d7224 */ /* 0x000fe400078e00ba */
[----:B------:R-:W-:-:S07]  /*10eb0*/  IMAD.MOV.U32 R151, RZ, RZ, RZ ;  /* 0x000000ffff977224 */ /* 0x000fce00078e00ff */
.L_x_9571:
        /* <DEDUP_REMOVED lines=8> */
.L_x_9561:
[----:B------:R-:W-:-:S04]  /*10f40*/  IADD3 R6, R13, 0x1, RZ ;  /* 0x000000010d067810 */ /* 0x000fc80007ffe0ff */
[----:B------:R-:W-:-:S04]  /*10f50*/  ISETP.NE.AND P3, PT, R6, 0x2, PT ;  /* 0x000000020600780c */ /* 0x000fc80003f65270 */
[----:B------:R-:W-:Y:S02]  /*10f60*/  SEL R7, R6, RZ, P3 ;  /* 0x000000ff06077207 */ /* 0x000fe40001800000 */
[----:B------:R-:W-:-:S03]  /*10f70*/  SHF.L.U32 R6, R188, 0x1f, RZ ;  /* 0x0000001fbc067819 */ /* 0x000fc600000006ff */
[----:B------:R-:W-:-:S04]  /*10f80*/  IMAD R7, R7, 0x8, R18 ;  /* 0x0000000807077824 */ /* 0x000fc800078e0212 */
[----:B------:R0:W1:Y:S01]  /*10f90*/  SYNCS.PHASECHK.TRANS64.TRYWAIT P3, [R7+URZ+0x28830], R6 ;  /* 0x02883006070075a7 */ /* 0x000062000806017f */
[----:B------:R-:W-:Y:S05]  /*10fa0*/  @!P0 BRA `(.L_x_9562) ;  /* 0x0000000000048947 */ /* 0x000fea0003800000 */
[----:B------:R-:W-:Y:S01]  /*10fb0*/  BPT.TRAP 0x1 ;  /* 0x000000040000795c */ /* 0x000fe20000300000 */
.L_x_9562:
[----:B------:R-:W-:Y:S04]  /*10fc0*/  BSSY B0, `(.L_x_9560) ;  /* 0x0000004000007945 */ /* 0x000fe80003800000 */
[----:B-1----:R-:W-:Y:S05]  /*10fd0*/  @P3 BRA `(.L_x_9563) ;  /* 0x0000000000083947 */ /* 0x002fea0003800000 */
[----:B------:R-:W1:Y:S02]  /*10fe0*/  SYNCS.PHASECHK.TRANS64.TRYWAIT P3, [R7+URZ+0x28830], R6 ;  /* 0x02883006070075a7 */ /* 0x000e64000806017f */
[----:B-1----:R-:W-:Y:S05]  /*10ff0*/  @!P3 BRA `(.L_x_9564) ;  /* 0x000001180018b947 */ /* 0x002fea0003800000 */
.L_x_9563:
[----:B------:R-:W-:Y:S05]  /*11000*/  BSYNC B0 ;  /* 0x0000000000007941 */ /* 0x000fea0003800000 */
.L_x_9560:
        /* <DEDUP_REMOVED lines=11> */
[----:B------:R-:W-:Y:S01]  /*110c0*/  IMAD R6, R186, 0x800, R4 ;  /* 0x00000800ba067824 */ /* 0x000fe200078e0204 */
[----:B------:R-:W-:-:S04]  /*110d0*/  MOV R9, 0x40000040 ;  /* 0x4000004000097802 */ /* 0x000fc80000000f00 */
        /* <DEDUP_REMOVED lines=54> */
.L_x_9566:
[----:B------:R-:W-:Y:S01]  /*11440*/  SHF.L.U32 R6, R14, 0x1f, RZ ;  /* 0x0000001f0e067819 */ /* 0x000fe200000006ff */
[----:B------:R-:W-:-:S04]  /*11450*/  IMAD R7, R13, 0x8, R18 ;  /* 0x000000080d077824 */ /* 0x000fc800078e0212 */
[----:B------:R0:W1:Y:S01]  /*11460*/  SYNCS.PHASECHK.TRANS64.TRYWAIT P2, [R7+URZ+0x28850], R6 ;  /* 0x02885006070075a7 */ /* 0x000062000804017f */
[----:B------:R-:W-:Y:S05]  /*11470*/  @!P0 BRA `(.L_x_9567) ;  /* 0x0000000000048947 */ /* 0x000fea0003800000 */
[----:B------:R-:W-:Y:S01]  /*11480*/  BPT.TRAP 0x1 ;  /* 0x000000040000795c */ /* 0x000fe20000300000 */
.L_x_9567:
[----:B-1----:R-:W-:Y:S05]  /*11490*/  @P2 BRA `(.L_x_9565) ;  /* 0x0000000000082947 */ /* 0x002fea0003800000 */
[----:B------:R-:W1:Y:S02]  /*114a0*/  SYNCS.PHASECHK.TRANS64.TRYWAIT P2, [R7+URZ+0x28850], R6 ;  /* 0x02885006070075a7 */ /* 0x000e64000804017f */
[----:B-1----:R-:W-:Y:S05]  /*114b0*/  @!P2 BRA `(.L_x_9568) ;  /* 0x0000011000fca947 */ /* 0x002fea0003800000 */
.L_x_9565:
        /* <DEDUP_REMOVED lines=10> */
[----:B------:R-:W-:-:S04]  /*11560*/  LOP3.LUT R6, R6, 0x4000000, RZ, 0xfc, !PT ;  /* 0x0400000006067812 */ /* 0x000fc800078efcff */
[----:B------:R-:W-:-:S04]  /*11570*/  LEA R6, R13, R6, 0xb ;  /* 0x000000060d067211 */ /* 0x000fc800078e58ff */
[C---:B------:R-:W-:Y:S01]  /*11580*/  R2UR UR6, R6.reuse ;  /* 0x00000000060672ca */ /* 0x040fe200000e0000 */
[----:B------:R-:W-:-:S12]  /*11590*/  VIADD R8, R6, 0x80 ;  /* 0x0000008006087836 */ /* 0x000fd80000000000 */
        /* <DEDUP_REMOVED lines=53> */
.L_x_9569:
[----:B------:R-:W1:Y:S01]  /*118f0*/  @P1 LDC R21, c[0x0][0x44c] ;  /* 0x00011300ff151b82 */ /* 0x000e620000000800 */
[----:B------:R-:W-:Y:S01]  /*11900*/  FMUL.FTZ R14, R34, UR47 ;  /* 0x0000002f220e7c20 */ /* 0x000fe20008410000 */
[----:B------:R-:W-:Y:S02]  /*11910*/  IMAD.IADD R156, R204, 0x1, R191 ;  /* 0x00000001cc9c7824 */ /* 0x000fe400078e02bf */
[----:B------:R-:W-:Y:S01]  /*11920*/  FMUL.FTZ R153, R33, UR47 ;  /* 0x0000002f21997c20 */ /* 0x000fe20008410000 */
[----:B------:R-:W-:Y:S02]  /*11930*/  IMAD.MOV.U32 R33, RZ, RZ, -0x80 ;  /* 0xffffff80ff217424 */ /* 0x000fe400078e00ff */
[----:B------:R-:W-:Y:S01]  /*11940*/  FMUL.FTZ R159, R24, UR47 ;  /* 0x0000002f189f7c20 */ /* 0x000fe20008410000 */
[----:B------:R-:W-:Y:S01]  /*11950*/  FMUL.FTZ R161, R25, UR47 ;  /* 0x0000002f19a17c20 */ /* 0x000fe20008410000 */
[----:B------:R-:W-:Y:S01]  /*11960*/  FMUL.FTZ R163, R28, UR47 ;  /* 0x0000002f1ca37c20 */ /* 0x000fe20008410000 */
[----:B------:R-:W2:Y:S01]  /*11970*/  @P1 LDC R34, c[0x0][0x450] ;  /* 0x00011400ff221b82 */ /* 0x000ea20000000800 */
        /* <DEDUP_REMOVED lines=11> */
[----:B0-----:R-:W-:Y:S01]  /*11a30*/  FMUL.FTZ R6, R26, UR47 ;  /* 0x0000002f1a067c20 */ /* 0x001fe20008410000 */
[----:B------:R-:W-:Y:S01]  /*11a40*/  FMUL.FTZ R37, R44, UR47 ;  /* 0x0000002f2c257c20 */ /* 0x000fe20008410000 */
[----:B------:R-:W-:Y:S01]  /*11a50*/  FMUL.FTZ R26, R43, UR47 ;  /* 0x0000002f2b1a7c20 */ /* 0x000fe20008410000 */
[----:B------:R-:W-:Y:S01]  /*11a60*/  FMUL.FTZ R43, R52, UR47 ;  /* 0x0000002f342b7c20 */ /* 0x000fe20008410000 */
[----:B-1----:R-:W-:-:S04]  /*11a70*/  @P1 IMAD.HI.U32 R21, R156, R21, RZ ;  /* 0x000000159c151227 */ /* 0x002fc800078e00ff */
[----:B------:R-:W-:Y:S01]  /*11a80*/  FMUL.FTZ R24, R39, UR47 ;  /* 0x0000002f27187c20 */ /* 0x000fe20008410000 */
[----:B------:R-:W-:Y:S01]  /*11a90*/  FMUL.FTZ R39, R45, UR47 ;  /* 0x0000002f2d277c20 */ /* 0x000fe20008410000 */
[----:B------:R-:W0:Y:S01]  /*11aa0*/  MUFU.TANH R163, R163 ;  /* 0x000000a300a37308 */ /* 0x000e220000002400 */
[----:B------:R-:W-:Y:S01]  /*11ab0*/  FMUL.FTZ R8, R30, UR47 ;  /* 0x0000002f1e087c20 */ /* 0x000fe20008410000 */
[----:B------:R-:W-:Y:S01]  /*11ac0*/  FMUL.FTZ R30, R51, UR47 ;  /* 0x0000002f331e7c20 */ /* 0x000fe20008410000 */
[----:B------:R-:W-:Y:S01]  /*11ad0*/  FMUL.FTZ R40, R48, UR47 ;  /* 0x0000002f30287c20 */ /* 0x000fe20008410000 */
[----:B------:R-:W-:Y:S01]  /*11ae0*/  FMUL.FTZ R25, R42, UR47 ;  /* 0x0000002f2a197c20 */ /* 0x000fe20008410000 */
[----:B--2---:R-:W-:Y:S01]  /*11af0*/  @P1 SHF.R.U32.HI R156, RZ, R34, R21 ;  /* 0x00000022ff9c1219 */ /* 0x004fe20000011615 */
[----:B------:R-:W-:Y:S02]  /*11b00*/  IMAD R34, R12, R33, 0x1 ;  /* 0x000000010c227424 */ /* 0x000fe400078e0221 */
[----:B------:R-:W-:Y:S01]  /*11b10*/  FMUL.FTZ R42, R49, UR47 ;  /* 0x0000002f312a7c20 */ /* 0x000fe20008410000 */
[----:B------:R-:W1:Y:S01]  /*11b20*/  MUFU.TANH R157, R157 ;  /* 0x0000009d009d7308 */ /* 0x000e620000002400 */
[----:B------:R-:W-:Y:S01]  /*11b30*/  FMUL.FTZ R44, R53, UR47 ;  /* 0x0000002f352c7c20 */ /* 0x000fe20008410000 */
[----:B------:R-:W2:Y:S01]  /*11b40*/  SHFL.IDX PT, R21, R156, RZ, 0x1c1f ;  /* 0x001c1fff9c157589 */ /* 0x000ea200000e0000 */
[----:B------:R-:W-:-:S02]  /*11b50*/  IMAD R34, R203, -0x2, R34 ;  /* 0xfffffffecb227824 */ /* 0x000fc400078e0222 */
[----:B------:R-:W-:Y:S01]  /*11b60*/  FMUL.FTZ R9, R31, UR47 ;  /* 0x0000002f1f097c20 */ /* 0x000fe20008410000 */
[----:B------:R-:W-:Y:S01]  /*11b70*/  FMUL.FTZ R31, R54, UR47 ;  /* 0x0000002f361f7c20 */ /* 0x000fe20008410000 */
[----:B------:R-:W-:Y:S01]  /*11b80*/  FMUL.FTZ R45, R56, UR47 ;  /* 0x0000002f382d7c20 */ /* 0x000fe20008410000 */
[----:B------:R-:W-:Y:S01]  /*11b90*/  FMUL.FTZ R7, R27, UR47 ;  /* 0x0000002f1b077c20 */ /* 0x000fe20008410000 */
[----:B------:R-:W-:Y:S01]  /*11ba0*/  IADD3 R154, -R192, R34, R193 ;  /* 0x00000022c09a7210 */ /* 0x000fe20007ffe1c1 */
        /* <DEDUP_REMOVED lines=17> */
[----:B--2---:R-:W-:-:S02]  /*11cc0*/  IMAD.IADD R21, R154, 0x1, R21 ;  /* 0x000000019a157824 */ /* 0x004fc400078e0215 */
[----:B------:R-:W-:Y:S01]  /*11cd0*/  FMUL.FTZ R85, R85, UR47 ;  /* 0x0000002f55557c20 */ /* 0x000fe20008410000 */
[----:B------:R-:W-:Y:S01]  /*11ce0*/  FMUL.FTZ R33, R58, UR47 ;  /* 0x0000002f3a217c20 */ /* 0x000fe20008410000 */
[----:B------:R-:W-:Y:S01]  /*11cf0*/  FMUL.FTZ R34, R59, UR47 ;  /* 0x0000002f3b227c20 */ /* 0x000fe20008410000 */
[----:B------:R-:W-:Y:S01]  /*11d00*/  FMUL.FTZ R61, R63, UR47 ;  /* 0x0000002f3f3d7c20 */ /* 0x000fe20008410000 */
[----:B------:R-:W-:Y:S01]  /*11d10*/  ISETP.GT.AND P2, PT, R21, RZ, PT ;  /* 0x000000ff1500720c */ /* 0x000fe20003f44270 */
[----:B------:R-:W-:Y:S01]  /*11d20*/  FMUL.FTZ R63, R67, UR47 ;  /* 0x0000002f433f7c20 */ /* 0x000fe20008410000 */
[----:B------:R-:W-:Y:S01]  /*11d30*/  ISETP.GT.AND P3, PT, R21, 0x1, PT ;  /* 0x000000011500780c */ /* 0x000fe20003f64270 */
[----:B------:R-:W2:Y:S01]  /*11d40*/  MUFU.TANH R35, R35 ;  /* 0x0000002300237308 */ /* 0x000ea20000002400 */
[----:B---3--:R-:W-:Y:S01]  /*11d50*/  FSEL R159, R159, -INF , P2 ;  /* 0xff8000009f9f7808 */ /* 0x008fe20001000000 */
[----:B------:R-:W-:Y:S01]  /*11d60*/  FMUL.FTZ R67, R75, UR47 ;  /* 0x0000002f4b437c20 */ /* 0x000fe20008410000 */
[----:B------:R-:W-:Y:S01]  /*11d70*/  ISETP.GT.AND P2, PT, R21, 0x8, PT ;  /* 0x000000081500780c */ /* 0x000fe20003f44270 */
[----:B------:R-:W3:Y:S01]  /*11d80*/  SHFL.IDX PT, R75, R156, 0x1, 0x1c1f ;  /* 0x003c1f009c4b7f89 */ /* 0x000ee200000e0000 */
[----:B----4-:R-:W-:Y:S01]  /*11d90*/  FSEL R161, R161, -INF , P3 ;  /* 0xff800000a1a17808 */ /* 0x010fe20001800000 */
[----:B------:R-:W-:Y:S01]  /*11da0*/  FMUL.FTZ R60, R62, UR47 ;  /* 0x0000002f3e3c7c20 */ /* 0x000fe20008410000 */
[----:B------:R-:W-:Y:S01]  /*11db0*/  FMNMX.FTZ R50, R159, R11, !PT ;  /* 0x0000000b9f327209 */ /* 0x000fe20007810000 */
[----:B------:R-:W4:Y:S01]  /*11dc0*/  MUFU.TANH R38, R38 ;  /* 0x0000002600267308 */ /* 0x000f220000002400 */
[----:B------:R-:W-:Y:S01]  /*11dd0*/  ISETP.GT.AND P3, PT, R21, 0x9, PT ;  /* 0x000000091500780c */ /* 0x000fe20003f64270 */
[----:B------:R-:W-:Y:S01]  /*11de0*/  UMOV UR48, UR45 ;  /* 0x0000002d00307c82 */ /* 0x000fe20008000000 */
[----:B0-----:R-:W-:-:S02]  /*11df0*/  FSEL R163, R163, -INF , P2 ;  /* 0xff800000a3a37808 */ /* 0x001fc40001000000 */
[----:B------:R-:W-:Y:S02]  /*11e00*/  FMNMX.FTZ R50, R161, R50, !PT ;  /* 0x00000032a1327209 */ /* 0x000fe40007810000 */
[----:B------:R-:W-:Y:S01]  /*11e10*/  ISETP.GT.AND P2, PT, R21, 0x10, PT ;  /* 0x000000101500780c */ /* 0x000fe20003f44270 */
[----:B------:R-:W0:Y:S01]  /*11e20*/  MUFU.TANH R36, R36 ;  /* 0x0000002400247308 */ /* 0x000e220000002400 */
[----:B-1----:R-:W-:Y:S02]  /*11e30*/  FSEL R157, R157, -INF , P3 ;  /* 0xff8000009d9d7808 */ /* 0x002fe40001800000 */
[----:B------:R-:W-:Y:S02]  /*11e40*/  FMNMX.FTZ R50, R163, R50, !PT ;  /* 0x00000032a3327209 */ /* 0x000fe40007810000 */
[----:B------:R-:W-:Y:S02]  /*11e50*/  ISETP.GT.AND P3, PT, R21, 0x11, PT ;  /* 0x000000111500780c */ /* 0x000fe40003f64270 */
[----:B-----5:R-:W-:Y:S01]  /*11e60*/  FSEL R155, R155, -INF , P2 ;  /* 0xff8000009b9b7808 */ /* 0x020fe20001000000 */
[----:B------:R-:W1:Y:S01]  /*11e70*/  MUFU.TANH R37, R37 ;  /* 0x0000002500257308 */ /* 0x000e620000002400 */
[----:B------:R-:W-:-:S02]  /*11e80*/  FMNMX.FTZ R50, R157, R50, !PT ;  /* 0x000000329d327209 */ /* 0x000fc40007810000 */
[----:B------:R-:W-:Y:S02]  /*11e90*/  ISETP.GT.AND P2, PT, R21, 0x18, PT ;  /* 0x000000181500780c */ /* 0x000fe40003f44270 */
[----:B------:R-:W-:Y:S02]  /*11ea0*/  FSEL R153, R153, -INF , P3 ;  /* 0xff80000099997808 */ /* 0x000fe40001800000 */
[----:B------:R-:W-:Y:S01]  /*11eb0*/  FMNMX.FTZ R52, R155, R50, !PT ;  /* 0x000000329b347209 */ /* 0x000fe20007810000 */
[----:B------:R-:W5:Y:S01]  /*11ec0*/  MUFU.TANH R39, R39 ;  /* 0x0000002700277308 */ /* 0x000f620000002400 */
        /* <DEDUP_REMOVED lines=8> */
[----:B--2---:R-:W-:-:S02]  /*11f50*/  FSEL R41, R35, -INF , P3 ;  /* 0xff80000023297808 */ /* 0x004fc40001800000 */
[----:B------:R-:W-:Y:S01]  /*11f60*/  FMNMX.FTZ R52, R152, R51, !PT ;  /* 0x0000003398347209 */ /* 0x000fe20007810000 */
[----:B------:R-:W-:Y:S01]  /*11f70*/  FMUL.FTZ R51, R68, UR47 ;  /* 0x0000002f44337c20 */ /* 0x000fe20008410000 */
[----:B------:R-:W-:Y:S02]  /*11f80*/  ISETP.GT.AND P3, PT, R21, 0x21, PT ;  /* 0x000000211500780c */ /* 0x000fe40003f64270 */
[----:B----4-:R-:W-:Y:S01]  /*11f90*/  FSEL R38, R38, -INF , P2 ;  /* 0xff80000026267808 */ /* 0x010fe20001000000 */
[----:B------:R-:W2:Y:S01]  /*11fa0*/  MUFU.TANH R42, R42 ;  /* 0x0000002a002a7308 */ /* 0x000ea20000002400 */
[----:B------:R-:W-:Y:S01]  /*11fb0*/  FMNMX.FTZ R53, R41, R52, !PT ;  /* 0x0000003429357209 */ /* 0x000fe20007810000 */
[----:B------:R-:W-:Y:S01]  /*11fc0*/  FMUL.FTZ R52, R69, UR47 ;  /* 0x0000002f45347c20 */ /* 0x000fe20008410000 */
[----:B------:R-:W-:Y:S01]  /*11fd0*/  ISETP.GT.AND P2, PT, R21, 0x28, PT ;  /* 0x000000281500780c */ /* 0x000fe20003f44270 */
[----:B------:R-:W-:Y:S01]  /*11fe0*/  FMUL.FTZ R69, R79, UR47 ;  /* 0x0000002f4f457c20 */ /* 0x000fe20008410000 */
[----:B0-----:R-:W-:-:S02]  /*11ff0*/  FSEL R35, R36, -INF , P3 ;  /* 0xff80000024237808 */ /* 0x001fc40001800000 */
[----:B------:R-:W-:Y:S01]  /*12000*/  FMNMX.FTZ R54, R38, R53, !PT ;  /* 0x0000003526367209 */ /* 0x000fe20007810000 */
[----:B------:R-:W0:Y:S01]  /*12010*/  MUFU.TANH R43, R43 ;  /* 0x0000002b002b7308 */ /* 0x000e220000002400 */
[----:B------:R-:W-:Y:S02]  /*12020*/  ISETP.GT.AND P3, PT, R21, 0x29, PT ;  /* 0x000000291500780c */ /* 0x000fe40003f64270 */
[----:B-1----:R-:W-:Y:S02]  /*12030*/  FSEL R36, R37, -INF , P2 ;  /* 0xff80000025247808 */ /* 0x002fe40001000000 */
[----:B------:R-:W-:Y:S02]  /*12040*/  FMNMX.FTZ R53, R35, R54, !PT ;  /* 0x0000003623357209 */ /* 0x000fe40007810000 */
[----:B------:R-:W-:Y:S01]  /*12050*/  ISETP.GT.AND P2, PT, R21, 0x30, PT ;  /* 0x000000301500780c */ /* 0x000fe20003f44270 */
[----:B------:R-:W1:Y:S01]  /*12060*/  MUFU.TANH R44, R44 ;  /* 0x0000002c002c7308 */ /* 0x000e620000002400 */
[----:B-----5:R-:W-:-:S02]  /*12070*/  FSEL R37, R39, -INF , P3 ;  /* 0xff80000027257808 */ /* 0x020fc40001800000 */
[----:B------:R-:W-:Y:S02]  /*12080*/  FMNMX.FTZ R54, R36, R53, !PT ;  /* 0x0000003524367209 */ /* 0x000fe40007810000 */
[----:B------:R-:W-:Y:S02]  /*12090*/  ISETP.GT.AND P3, PT, R21, 0x31, PT ;  /* 0x000000311500780c */ /* 0x000fe40003f64270 */
[----:B---3--:R-:W-:Y:S01]  /*120a0*/  FSEL R39, R40, -INF , P2 ;  /* 0xff80000028277808 */ /* 0x008fe20001000000 */
[----:B------:R-:W3:Y:S01]  /*120b0*/  MUFU.TANH R45, R45 ;  /* 0x0000002d002d7308 */ /* 0x000ee20000002400 */
[----:B------:R-:W-:Y:S02]  /*120c0*/  FMNMX.FTZ R54, R37, R54, !PT ;  /* 0x0000003625367209 */ /* 0x000fe40007810000 */
[----:B------:R-:W-:Y:S02]  /*120d0*/  ISETP.GT.AND P2, PT, R21, 0x38, PT ;  /* 0x000000381500780c */ /* 0x000fe40003f44270 */
[----:B--2---:R-:W-:-:S02]  /*120e0*/  FSEL R40, R42, -INF , P3 ;  /* 0xff8000002a287808 */ /* 0x004fc40001800000 */
[----:B------:R-:W-:Y:S01]  /*120f0*/  FMNMX.FTZ R53, R39, R54, !PT ;  /* 0x0000003627357209 */ /* 0x000fe20007810000 */
[----:B------:R-:W2:Y:S01]  /*12100*/  MUFU.TANH R46, R46 ;  /* 0x0000002e002e7308 */ /* 0x000ea20000002400 */
[----:B------:R-:W-:Y:S02]  /*12110*/  ISETP.GT.AND P3, PT, R21, 0x39, PT ;  /* 0x000000391500780c */ /* 0x000fe40003f64270 */
[----:B0-----:R-:W-:Y:S02]  /*12120*/  FSEL R42, R43, -INF , P2 ;  /* 0xff8000002b2a7808 */ /* 0x001fe40001000000 */
[----:B------:R-:W-:Y:S02]  /*12130*/  FMNMX.FTZ R53, R40, R53, !PT ;  /* 0x0000003528357209 */ /* 0x000fe40007810000 */
[----:B------:R-:W-:Y:S01]  /*12140*/  ISETP.GT.AND P2, PT, R21, 0x40, PT ;  /* 0x000000401500780c */ /* 0x000fe20003f44270 */
[----:B------:R-:W0:Y:S01]  /*12150*/  MUFU.TANH R47, R47 ;  /* 0x0000002f002f7308 */ /* 0x000e220000002400 */
[----:B-1----:R-:W-:-:S02]  /*12160*/  FSEL R43, R44, -INF , P3 ;  /* 0xff8000002c2b7808 */ /* 0x002fc40001800000 */
[----:B------:R-:W-:Y:S02]  /*12170*/  FMNMX.FTZ R54, R42, R53, !PT ;  /* 0x000000352a367209 */ /* 0x000fe40007810000 */
[----:B------:R-:W-:Y:S02]  /*12180*/  ISETP.GT.AND P3, PT, R21, 0x41, PT ;  /* 0x000000411500780c */ /* 0x000fe40003f64270 */
[----:B---3--:R-:W-:Y:S01]  /*12190*/  FSEL R44, R45, -INF , P2 ;  /* 0xff8000002d2c7808 */ /* 0x008fe20001000000 */
[----:B------:R-:W1:Y:S01]  /*121a0*/  MUFU.TANH R48, R48 ;  /* 0x0000003000307308 */ /* 0x000e620000002400 */
[----:B------:R-:W-:Y:S02]  /*121b0*/  FMNMX.FTZ R53, R43, R54, !PT ;  /* 0x000000362b357209 */ /* 0x000fe40007810000 */
[----:B--2---:R-:W-:Y:S02]  /*121c0*/  FSEL R45, R46, -INF , P3 ;  /* 0xff8000002e2d7808 */ /* 0x004fe40001800000 */
[----:B------:R-:W-:-:S02]  /*121d0*/  ISETP.GT.AND P2, PT, R21, 0x48, PT ;  /* 0x000000481500780c */ /* 0x000fc40003f44270 */
        /* <DEDUP_REMOVED lines=10> */
[----:B------:R-:W-:Y:S01]  /*12280*/  FMNMX.FTZ R53, R46, R53, !PT ;  /* 0x000000352e357209 */ /* 0x000fe20007810000 */
        /* <DEDUP_REMOVED lines=10> */
[----:B------:R-:W-:-:S05]  /*12330*/  ISETP.GT.AND P2, PT, R21, 0x60, PT ;  /* 0x000000601500780c */ /* 0x000fca0003f44270 */
[----:B------:R-:W1:Y:S01]  /*12340*/  MUFU.TANH R73, R73 ;  /* 0x0000004900497308 */ /* 0x000e620000002400 */
[----:B--2---:R-:W-:Y:S02]  /*12350*/  FSEL R51, R52, -INF , P3 ;  /* 0xff80000034337808 */ /* 0x004fe40001800000 */
[----:B------:R-:W-:Y:S02]  /*12360*/  FMNMX.FTZ R52, R50, R53, !PT ;  /* 0x0000003532347209 */ /* 0x000fe40007810000 */
[----:B------:R-:W-:Y:S02]  /*12370*/  ISETP.GT.AND P3, PT, R21, 0x61, PT ;  /* 0x000000611500780c */ /* 0x000fe40003f64270 */
[----:B------:R-:W-:Y:S01]  /*12380*/  FMNMX.FTZ R54, R51, R52, !PT ;  /* 0x0000003433367209 */ /* 0x000fe20007810000 */
[----:B------:R-:W2:Y:S01]  /*12390*/  MUFU.TANH R76, R76 ;  /* 0x0000004c004c7308 */ /* 0x000ea20000002400 */
[----:B0-----:R-:W-:Y:S02]  /*123a0*/  FSEL R53, R72, -INF , P2 ;  /* 0xff80000048357808 */ /* 0x001fe40001000000 */
[----:B------:R-:W-:-:S02]  /*123b0*/  ISETP.GT.AND P2, PT, R21, 0x68, PT ;  /* 0x000000681500780c */ /* 0x000fc40003f44270 */
[----:B------:R-:W-:-:S03]  /*123c0*/  FMNMX.FTZ R55, R53, R54, !PT ;  /* 0x0000003635377209 */ /* 0x000fc60007810000 */
[----:B------:R-:W0:Y:S01]  /*123d0*/  MUFU.TANH R77, R77 ;  /* 0x0000004d004d7308 */ /* 0x000e220000002400 */
[----:B-1----:R-:W-:Y:S01]  /*123e0*/  FSEL R52, R73, -INF , P3 ;  /* 0xff80000049347808 */ /* 0x002fe20001800000 */
[----:B------:R-:W-:Y:S01]  /*123f0*/  FMUL.FTZ R73, R87, UR47 ;  /* 0x0000002f57497c20 */ /* 0x000fe20008410000 */
[----:B------:R-:W-:Y:S02]  /*12400*/  ISETP.GT.AND P3, PT, R21, 0x69, PT ;  /* 0x000000691500780c */ /* 0x000fe40003f64270 */
[----:B------:R-:W-:-:S03]  /*12410*/  FMNMX.FTZ R57, R52, R55, !PT ;  /* 0x0000003734397209 */ /* 0x000fc60007810000 */
[----:B------:R1:W3:Y:S01]  /*12420*/  MUFU.TANH R56, R80 ;  /* 0x0000005000387308 */ /* 0x0002e20000002400 */
[----:B--2---:R-:W-:Y:S02]  /*12430*/  FSEL R54, R76, -INF , P2 ;  /* 0xff8000004c367808 */ /* 0x004fe40001000000 */
[----:B------:R-:W-:Y:S02]  /*12440*/  ISETP.GT.AND P2, PT, R21, 0x70, PT ;  /* 0x000000701500780c */ /* 0x000fe40003f44270 */
[----:B------:R-:W-:-:S03]  /*12450*/  FMNMX.FTZ R58, R54, R57, !PT ;  /* 0x00000039363a7209 */ /* 0x000fc60007810000 */
[----:B------:R-:W2:Y:S01]  /*12460*/  MUFU.TANH R81, R81 ;  /* 0x0000005100517308 */ /* 0x000ea20000002400 */
[----:B0-----:R-:W-:Y:S01]  /*12470*/  FSEL R55, R77, -INF , P3 ;  /* 0xff8000004d377808 */ /* 0x001fe20001800000 */
[----:B-1----:R-:W-:Y:S01]  /*12480*/  IMAD.IADD R80, R154, 0x1, R75 ;  /* 0x000000019a507824 */ /* 0x002fe200078e024b */
[----:B------:R-:W-:Y:S02]  /*12490*/  ISETP.GT.AND P3, PT, R21, 0x71, PT ;  /* 0x000000711500780c */ /* 0x000fe40003f64270 */
[----:B------:R-:W-:Y:S02]  /*124a0*/  FMNMX.FTZ R59, R55, R58, !PT ;  /* 0x0000003a373b7209 */ /* 0x000fe40007810000 */
[----:B------:R-:W-:Y:S01]  /*124b0*/  ISETP.GT.AND P4, PT, R80, 0x1, PT ;  /* 0x000000015000780c */ /* 0x000fe20003f84270 */
[----:B------:R-:W0:Y:S01]  /*124c0*/  MUFU.TANH R84, R84 ;  /* 0x0000005400547308 */ /* 0x000e220000002400 */
[----:B---3--:R-:W-:Y:S02]  /*124d0*/  FSEL R56, R56, -INF , P2 ;  /* 0xff80000038387808 */ /* 0x008fe40001000000 */
[----:B------:R-:W-:-:S02]  /*124e0*/  ISETP.GT.AND P2, PT, R21, 0x78, PT ;  /* 0x000000781500780c */ /* 0x000fc40003f44270 */
[----:B------:R-:W-:-:S03]  /*124f0*/  FMNMX.FTZ R62, R56, R59, !PT ;  /* 0x0000003b383e7209 */ /* 0x000fc60007810000 */
[----:B------:R-:W1:Y:S01]  /*12500*/  MUFU.TANH R85, R85 ;  /* 0x0000005500557308 */ /* 0x000e620000002400 */
[----:B--2---:R-:W-:Y:S02]  /*12510*/  FSEL R57, R81, -INF , P3 ;  /* 0xff80000051397808 */ /* 0x004fe40001800000 */
[----:B------:R-:W-:Y:S02]  /*12520*/  ISETP.GT.AND P3, PT, R21, 0x79, PT ;  /* 0x000000791500780c */ /* 0x000fe40003f64270 */
[----:B------:R-:W-:Y:S01]  /*12530*/  FMNMX.FTZ R21, R57, R62, !PT ;  /* 0x0000003e39157209 */ /* 0x000fe20007810000 */
[----:B------:R-:W-:Y:S01]  /*12540*/  FMUL.FTZ R62, R66, UR47 ;  /* 0x0000002f423e7c20 */ /* 0x000fe20008410000 */
[----:B------:R-:W-:Y:S01]  /*12550*/  FMUL.FTZ R66, R74, UR47 ;  /* 0x0000002f4a427c20 */ /* 0x000fe20008410000 */
[----:B------:R-:W2:Y:S01]  /*12560*/  MUFU.TANH R6, R6 ;  /* 0x0000000600067308 */ /* 0x000ea20000002400 */
[----:B0-----:R-:W-:-:S04]  /*12570*/  FSEL R58, R84, -INF , P2 ;  /* 0xff800000543a7808 */ /* 0x001fc80001000000 */
[----:B------:R-:W-:-:S03]  /*12580*/  FMNMX.FTZ R64, R58, R21, !PT ;  /* 0x000000153a407209 */ /* 0x000fc60007810000 */
[----:B------:R-:W0:Y:S01]  /*12590*/  MUFU.TANH R7, R7 ;  /* 0x0000000700077308 */ /* 0x000e220000002400 */
[----:B-1----:R-:W-:Y:S02]  /*125a0*/  FSEL R59, R85, -INF , P3 ;  /* 0xff800000553b7808 */ /* 0x002fe40001800000 */
[----:B------:R-:W-:Y:S02]  /*125b0*/  ISETP.GT.AND P3, PT, R80, RZ, PT ;  /* 0x000000ff5000720c */ /* 0x000fe40003f64270 */
[----:B------:R-:W-:Y:S01]  /*125c0*/  FMNMX.FTZ R21, R59, R64, !PT ;  /* 0x000000403b157209 */ /* 0x000fe20007810000 */
[----:B------:R-:W-:Y:S01]  /*125d0*/  FMUL.FTZ R64, R70, UR47 ;  /* 0x0000002f46407c20 */ /* 0x000fe20008410000 */
[----:B------:R-:W-:Y:S01]  /*125e0*/  FMUL.FTZ R70, R82, UR47 ;  /* 0x0000002f52467c20 */ /* 0x000fe20008410000 */
[----:B------:R-:W1:Y:S01]  /*125f0*/  MUFU.TANH R8, R8 ;  /* 0x0000000800087308 */ /* 0x000e620000002400 */
[----:B--2---:R-:W-:Y:S01]  /*12600*/  FSEL R77, R6, -INF , P3 ;  /* 0xff800000064d7808 */ /* 0x004fe20001800000 */
[----:B------:R-:W2:Y:S01]  /*12610*/  SHFL.BFLY PT, R68, R21, 0x2, 0x1f ;  /* 0x0c401f0015447f89 */ /* 0x000ea200000e0000 */
[----:B------:R-:W-:-:S02]  /*12620*/  ISETP.GT.AND P3, PT, R80, 0x8, PT ;  /* 0x000000085000780c */ /* 0x000fc40003f64270 */
[----:B------:R-:W-:-:S03]  /*12630*/  FMNMX.FTZ R6, R77, R10, !PT ;  /* 0x0000000a4d067209 */ /* 0x000fc60007810000 */
[----:B------:R-:W3:Y:S01]  /*12640*/  MUFU.TANH R9, R9 ;  /* 0x0000000900097308 */ /* 0x000ee20000002400 */
        /* <DEDUP_REMOVED lines=8> */
[----:B---3--:R-:W-:Y:S02]  /*126d0*/  FSEL R76, R9, -INF , P4 ;  /* 0xff800000094c7808 */ /* 0x008fe40002000000 */
[----:B--2---:R-:W-:Y:S01]  /*126e0*/  FMNMX.FTZ R72, R21, R68, !PT ;  /* 0x0000004415487209 */ /* 0x004fe20007810000 */
[----:B------:R-:W-:Y:S01]  /*126f0*/  FMUL.FTZ R68, R78, UR47 ;  /* 0x0000002f4e447c20 */ /* 0x000fe20008410000 */
[----:B------:R-:W-:Y:S02]  /*12700*/  ISETP.GT.AND P4, PT, R80, 0x11, PT ;  /* 0x000000115000780c */ /* 0x000fe40003f84270 */
[----:B------:R-:W-:Y:S01]  /*12710*/  FMNMX.FTZ R79, R76, R79, !PT ;  /* 0x0000004f4c4f7209 */ /* 0x000fe20007810000 */
[----:B------:R-:W2:Y:S01]  /*12720*/  MUFU.TANH R20, R20 ;  /* 0x0000001400147308 */ /* 0x000ea20000002400 */
[----:B------:R-:W3:Y:S01]  /*12730*/  SHFL.BFLY PT, R21, R72, 0x1, 0x1f ;  /* 0x0c201f0048157f89 */ /* 0x000ee200000e0000 */
[----:B0-----:R-:W-:-:S02]  /*12740*/  FSEL R14, R14, -INF , P3 ;  /* 0xff8000000e0e7808 */ /* 0x001fc40001800000 */
[----:B------:R-:W-:Y:S02]  /*12750*/  ISETP.GT.AND P3, PT, R80, 0x18, PT ;  /* 0x000000185000780c */ /* 0x000fe40003f64270 */
[----:B------:R-:W-:Y:S02]  /*12760*/  FMNMX.FTZ R79, R14, R79, !PT ;  /* 0x0000004f0e4f7209 */ /* 0x000fe40007810000 */
        /* <DEDUP_REMOVED lines=11> */
[----:B------:R-:W-:Y:S02]  /*12820*/  FMNMX.FTZ R6, R24, R81, !PT ;  /* 0x0000005118067209 */ /* 0x000fe40007810000 */
[----:B---3--:R-:W-:Y:S01]  /*12830*/  FMNMX.FTZ R21, R72, R21, !PT ;  /* 0x0000001548157209 */ /* 0x008fe20007810000 */
[----:B------:R-:W0:Y:S01]  /*12840*/  MUFU.TANH R27, R27 ;  /* 0x0000001b001b7308 */ /* 0x000e220000002400 */
[----:B-1----:R-:W-:Y:S01]  /*12850*/  FSEL R79, R25, -INF , P3 ;  /* 0xff800000194f7808 */ /* 0x002fe20001800000 */
[----:B------:R-:W-:Y:S01]  /*12860*/  FMUL.FTZ R72, R86, UR47 ;  /* 0x0000002f56487c20 */ /* 0x000fe20008410000 */
[----:B------:R-:W-:Y:S01]  /*12870*/  ISETP.GT.AND P3, PT, R80, 0x28, PT ;  /* 0x000000285000780c */ /* 0x000fe20003f64270 */
[----:B------:R-:W-:Y:S01]  /*12880*/  FMUL.FTZ R74, R21, UR48 ;  /* 0x00000030154a7c20 */ /* 0x000fe20008410000 */
        /* <DEDUP_REMOVED lines=10> */
[--C-:B------:R-:W-:Y:S01]  /*12930*/  FFMA.FTZ R172, R38, UR48, -R74.reuse ;  /* 0x0000003026ac7c23 */ /* 0x100fe2000801084a */
[----:B------:R-:W-:Y:S01]  /*12940*/  FMNMX.FTZ R27, R81, R6, !PT ;  /* 0x00000006511b7209 */ /* 0x000fe20007810000 */
[--C-:B------:R-:W-:Y:S01]  /*12950*/  FFMA.FTZ R41, R41, UR48, -R74.reuse ;  /* 0x0000003029297c23 */ /* 0x100fe2000801084a */
[--C-:B------:R-:W-:Y:S01]  /*12960*/  FFMA.FTZ R174, R36, UR48, -R74.reuse ;  /* 0x0000003024ae7c23 */ /* 0x100fe2000801084a */
[----:B------:R-:W0:Y:S01]  /*12970*/  MUFU.TANH R30, R30 ;  /* 0x0000001e001e7308 */ /* 0x000e220000002400 */
[----:B-1----:R-:W-:Y:S01]  /*12980*/  FSEL R28, R28, -INF , P4 ;  /* 0xff8000001c1c7808 */ /* 0x002fe20002000000 */
[--C-:B------:R-:W-:Y:S01]  /*12990*/  FFMA.FTZ R37, R37, UR48, -R74.reuse ;  /* 0x0000003025257c23 */ /* 0x100fe2000801084a */
[----:B------:R-:W-:Y:S01]  /*129a0*/  ISETP.GT.AND P4, PT, R80, 0x31, PT ;  /* 0x000000315000780c */ /* 0x000fe20003f84270 */
[--C-:B------:R-:W-:Y:S01]  /*129b0*/  FFMA.FTZ R168, R39, UR48, -R74.reuse ;  /* 0x0000003027a87c23 */ /* 0x100fe2000801084a */
[----:B------:R-:W-:Y:S01]  /*129c0*/  FMNMX.FTZ R6, R28, R27, !PT ;  /* 0x0000001b1c067209 */ /* 0x000fe20007810000 */
[--C-:B------:R-:W-:Y:S01]  /*129d0*/  FFMA.FTZ R39, R40, UR48, -R74.reuse ;  /* 0x0000003028277c23 */ /* 0x100fe2000801084a */
[--C-:B------:R-:W-:Y:S01]  /*129e0*/  FFMA.FTZ R164, R44, UR48, -R74.reuse ;  /* 0x000000302ca47c23 */ /* 0x100fe2000801084a */
[----:B------:R-:W1:Y:S01]  /*129f0*/  MUFU.TANH R31, R31 ;  /* 0x0000001f001f7308 */ /* 0x000e620000002400 */
[----:B--2---:R-:W-:Y:S01]  /*12a00*/  FSEL R29, R29, -INF , P3 ;  /* 0xff8000001d1d7808 */ /* 0x004fe20001800000 */
[--C-:B------:R-:W-:Y:S01]  /*12a10*/  FFMA.FTZ R180, R159, UR48, -R74.reuse ;  /* 0x000000309fb47c23 */ /* 0x100fe2000801084a */
[----:B------:R-:W-:Y:S01]  /*12a20*/  ISETP.GT.AND P3, PT, R80, 0x38, PT ;  /* 0x000000385000780c */ /* 0x000fe20003f64270 */
[--C-:B------:R-:W-:Y:S01]  /*12a30*/  FFMA.FTZ R170, R42, UR48, -R74.reuse ;  /* 0x000000302aaa7c23 */ /* 0x100fe2000801084a */
[----:B------:R-:W-:Y:S01]  /*12a40*/  FMNMX.FTZ R27, R29, R6, !PT ;  /* 0x000000061d1b7209 */ /* 0x000fe20007810000 */
[--C-:B------:R-:W-:Y:S01]  /*12a50*/  FFMA.FTZ R161, R161, UR48, -R74.reuse ;  /* 0x00000030a1a17c23 */ /* 0x100fe2000801084a */
[----:B------:R-:W-:Y:S01]  /*12a60*/  FSEL R44, R21, RZ, P2 ;  /* 0x000000ff152c7208 */ /* 0x000fe20001000000 */
[----:B------:R-:W2:Y:S01]  /*12a70*/  MUFU.TANH R32, R32 ;  /* 0x0000002000207308 */ /* 0x000ea20000002400 */
[----:B0-----:R-:W-:Y:S01]  /*12a80*/  FSEL R30, R30, -INF , P4 ;  /* 0xff8000001e1e7808 */ /* 0x001fe20002000000 */
[--C-:B------:R-:W-:Y:S01]  /*12a90*/  FFMA.FTZ R182, R163, UR48, -R74.reuse ;  /* 0x00000030a3b67c23 */ /* 0x100fe2000801084a */
[----:B------:R-:W-:Y:S01]  /*12aa0*/  ISETP.GT.AND P4, PT, R80, 0x39, PT ;  /* 0x000000395000780c */ /* 0x000fe20003f84270 */
[----:B------:R-:W-:Y:S01]  /*12ab0*/  FADD.FTZ R44, -R44, R11 ;  /* 0x0000000b2c2c7221 */ /* 0x000fe20000010100 */
[--C-:B------:R-:W-:Y:S01]  /*12ac0*/  FFMA.FTZ R157, R157, UR48, -R74.reuse ;  /* 0x000000309d9d7c23 */ /* 0x100fe2000801084a */
[--C-:B------:R-:W-:Y:S01]  /*12ad0*/  FFMA.FTZ R176, R155, UR48, -R74.reuse ;  /* 0x000000309bb07c23 */ /* 0x100fe2000801084a */
[--C-:B------:R-:W-:Y:S01]  /*12ae0*/  FFMA.FTZ R15, R153, UR48, -R74.reuse ;  /* 0x00000030990f7c23 */ /* 0x100fe2000801084a */
[----:B------:R-:W-:Y:S01]  /*12af0*/  MUFU.TANH R33, R33 ;  /* 0x0000002100217308 */ /* 0x000fe20000002400 */
[----:B-1----:R-:W-:Y:S01]  /*12b00*/  FSEL R38, R31, -INF , P3 ;  /* 0xff8000001f267808 */ /* 0x002fe20001800000 */
[----:B------:R-:W-:Y:S01]  /*12b10*/  FMUL.FTZ R11, R44, UR48 ;  /* 0x000000302c0b7c20 */ /* 0x000fe20008410000 */
[----:B------:R-:W-:Y:S01]  /*12b20*/  FMNMX.FTZ R31, R30, R27, !PT ;  /* 0x0000001b1e1f7209 */ /* 0x000fe20007810000 */
[--C-:B------:R-:W-:Y:S01]  /*12b30*/  FFMA.FTZ R178, R152, UR48, -R74.reuse ;  /* 0x0000003098b27c23 */ /* 0x100fe2000801084a */
[----:B------:R-:W-:Y:S01]  /*12b40*/  ISETP.GT.AND P3, PT, R80, 0x40, PT ;  /* 0x000000405000780c */ /* 0x000fe20003f64270 */
[--C-:B------:R-:W-:Y:S01]  /*12b50*/  FFMA.FTZ R166, R47, UR48, -R74.reuse ;  /* 0x000000302fa67c23 */ /* 0x100fe2000801084a */
[----:B------:R-:W-:Y:S01]  /*12b60*/  FMNMX.FTZ R31, R38, R31, !PT ;  /* 0x0000001f261f7209 */ /* 0x000fe20007810000 */
[----:B------:R-:W0:Y:S01]  /*12b70*/  MUFU.TANH R34, R34 ;  /* 0x0000002200227308 */ /* 0x000e220000002400 */
[----:B--2---:R-:W-:Y:S01]  /*12b80*/  FSEL R32, R32, -INF , P4 ;  /* 0xff80000020207808 */ /* 0x004fe20002000000 */
[--C-:B------:R-:W-:Y:S01]  /*12b90*/  FFMA.FTZ R160, R48, UR48, -R74.reuse ;  /* 0x0000003030a07c23 */ /* 0x100fe2000801084a */
[----:B------:R-:W-:Y:S01]  /*12ba0*/  ISETP.GT.AND P4, PT, R80, 0x41, PT ;  /* 0x000000415000780c */ /* 0x000fe20003f84270 */
[--C-:B------:R-:W-:Y:S01]  /*12bb0*/  FFMA.FTZ R47, R49, UR48, -R74.reuse ;  /* 0x00000030312f7c23 */ /* 0x100fe2000801084a */
[----:B------:R-:W-:Y:S01]  /*12bc0*/  FMNMX.FTZ R6, R32, R31, !PT ;  /* 0x0000001f20067209 */ /* 0x000fe20007810000 */
[--C-:B------:R-:W-:Y:S01]  /*12bd0*/  FFMA.FTZ R162, R50, UR48, -R74.reuse ;  /* 0x0000003032a27c23 */ /* 0x100fe2000801084a */
[--C-:B------:R-:W-:Y:S01]  /*12be0*/  FFMA.FTZ R156, R53, UR48, -R74.reuse ;  /* 0x00000030359c7c23 */ /* 0x100fe2000801084a */
[----:B------:R-:W1:Y:S01]  /*12bf0*/  MUFU.TANH R60, R60 ;  /* 0x0000003c003c7308 */ /* 0x000e620000002400 */
[--C-:B------:R-:W-:Y:S01]  /*12c00*/  FFMA.FTZ R158, R54, UR48, -R74.reuse ;  /* 0x00000030369e7c23 */ /* 0x100fe2000801084a */
[--C-:B------:R-:W-:Y:S01]  /*12c10*/  FFMA.FTZ R152, R56, UR48, -R74.reuse ;  /* 0x0000003038987c23 */ /* 0x100fe2000801084a */
[--C-:B------:R-:W-:Y:S01]  /*12c20*/  FFMA.FTZ R57, R57, UR48, -R74.reuse ;  /* 0x0000003039397c23 */ /* 0x100fe2000801084a */
[----:B------:R-:W-:Y:S01]  /*12c30*/  FFMA.FTZ R154, R58, UR48, -R74 ;  /* 0x000000303a9a7c23 */ /* 0x000fe2000801084a */
[----:B------:R-:W-:-:S02]  /*12c40*/  IMAD.U32 R53, RZ, RZ, UR38 ;  /* 0x00000026ff357e24 */ /* 0x000fc4000f8e00ff */
[----:B------:R-:W-:Y:S01]  /*12c50*/  FFMA.FTZ R49, R59, UR48, -R74 ;  /* 0x000000303b317c23 */ /* 0x000fe2000801084a */
[----:B------:R-:W2:Y:S01]  /*12c60*/  MUFU.TANH R61, R61 ;  /* 0x0000003d003d7308 */ /* 0x000ea20000002400 */
[----:B0-----:R-:W-:Y:S02]  /*12c70*/  FSEL R34, R34, -INF , P4 ;  /* 0xff80000022227808 */ /* 0x001fe40002000000 */
[----:B------:R-:W-:-:S05]  /*12c80*/  ISETP.GT.AND P4, PT, R80, 0x49, PT ;  /* 0x000000495000780c */ /* 0x000fca0003f84270 */
[----:B------:R0:W-:Y:S08]  /*12c90*/  MUFU.EX2 R25, R41 ;  /* 0x0000002900197308 */ /* 0x0001f00000000800 */
[----:B------:R-:W3:Y:S01]  /*12ca0*/  MUFU.TANH R62, R62 ;  /* 0x0000003e003e7308 */ /* 0x000ee20000002400 */
[----:B0-----:R-:W-:Y:S01]  /*12cb0*/  FFMA.FTZ R41, R35, UR48, -R74 ;  /* 0x0000003023297c23 */ /* 0x001fe2000801084a */
[----:B------:R-:W-:-:S02]  /*12cc0*/  FSEL R35, R33, -INF , P3 ;  /* 0xff80000021237808 */ /* 0x000fc40001800000 */
[----:B------:R-:W-:Y:S02]  /*12cd0*/  ISETP.GT.AND P3, PT, R80, 0x48, PT ;  /* 0x000000485000780c */ /* 0x000fe40003f64270 */
[----:B------:R-:W-:Y:S02]  /*12ce0*/  FMNMX.FTZ R31, R35, R6, !PT ;  /* 0x00000006231f7209 */ /* 0x000fe40007810000 */
[----:B------:R-:W0:Y:S01]  /*12cf0*/  MUFU.TANH R63, R63 ;  /* 0x0000003f003f7308 */ /* 0x000e220000002400 */
[----:B-1----:R-:W-:Y:S02]  /*12d00*/  FSEL R60, R60, -INF , P3 ;  /* 0xff8000003c3c7808 */ /* 0x002fe40001800000 */
[----:B------:R-:W-:Y:S02]  /*12d10*/  FMNMX.FTZ R33, R34, R31, !PT ;  /* 0x0000001f22217209 */ /* 0x000fe40007810000 */
[----:B------:R-:W-:Y:S02]  /*12d20*/  ISETP.GT.AND P3, PT, R80, 0x50, PT ;  /* 0x000000505000780c */ /* 0x000fe40003f64270 */
[----:B--2---:R-:W-:Y:S01]  /*12d30*/  FSEL R61, R61, -INF , P4 ;  /* 0xff8000003d3d7808 */ /* 0x004fe20002000000 */
[----:B------:R-:W1:Y:S01]  /*12d40*/  MUFU.TANH R64, R64 ;  /* 0x0000004000407308 */ /* 0x000e620000002400 */
[----:B------:R-:W-:-:S02]  /*12d50*/  FMNMX.FTZ R6, R60, R33, !PT ;  /* 0x000000213c067209 */ /* 0x000fc40007810000 */
[----:B------:R-:W-:Y:S02]  /*12d60*/  ISETP.GT.AND P4, PT, R80, 0x51, PT ;  /* 0x000000515000780c */ /* 0x000fe40003f84270 */
[----:B---3--:R-:W-:Y:S02]  /*12d70*/  FSEL R62, R62, -INF , P3 ;  /* 0xff8000003e3e7808 */ /* 0x008fe40001800000 */
[----:B------:R-:W-:Y:S01]  /*12d80*/  FMNMX.FTZ R33, R61, R6, !PT ;  /* 0x000000063d217209 */ /* 0x000fe20007810000 */
[----:B------:R-:W2:Y:S01]  /*12d90*/  MUFU.TANH R65, R65 ;  /* 0x0000004100417308 */ /* 0x000ea20000002400 */
[----:B------:R-:W-:Y:S02]  /*12da0*/  ISETP.GT.AND P3, PT, R80, 0x58, PT ;  /* 0x000000585000780c */ /* 0x000fe40003f64270 */
[----:B0-----:R-:W-:Y:S01]  /*12db0*/  FSEL R36, R63, -INF , P4 ;  /* 0xff8000003f247808 */ /* 0x001fe20002000000 */
[----:B------:R-:W-:Y:S01]  /*12dc0*/  FFMA.FTZ R63, R46, UR48, -R74 ;  /* 0x000000302e3f7c23 */ /* 0x000fe2000801084a */
[----:B------:R-:W-:-:S02]  /*12dd0*/  FMNMX.FTZ R33, R62, R33, !PT ;  /* 0x000000213e217209 */ /* 0x000fc40007810000 */
[----:B------:R-:W-:Y:S01]  /*12de0*/  ISETP.GT.AND P4, PT, R80, 0x59, PT ;  /* 0x000000595000780c */ /* 0x000fe20003f84270 */
[----:B------:R-:W0:Y:S01]  /*12df0*/  MUFU.TANH R66, R66 ;  /* 0x0000004200427308 */ /* 0x000e220000002400 */
[----:B-1----:R-:W-:Y:S02]  /*12e00*/  FSEL R64, R64, -INF , P3 ;  /* 0xff80000040407808 */ /* 0x002fe40001800000 */
[----:B------:R-:W-:-:S05]  /*12e10*/  ISETP.GT.AND P3, PT, R80, 0x60, PT ;  /* 0x000000605000780c */ /* 0x000fca0003f64270 */
[----:B------:R-:W1:Y:S01]  /*12e20*/  MUFU.TANH R67, R67 ;  /* 0x0000004300437308 */ /* 0x000e620000002400 */
[----:B--2---:R-:W-:Y:S01]  /*12e30*/  FSEL R40, R65, -INF , P4 ;  /* 0xff80000041287808 */ /* 0x004fe20002000000 */
[--C-:B------:R-:W-:Y:S01]  /*12e40*/  FFMA.FTZ R65, R45, UR48, -R74.reuse ;  /* 0x000000302d417c23 */ /* 0x100fe2000801084a */
[----:B------:R-:W-:Y:S01]  /*12e50*/  ISETP.GT.AND P4, PT, R80, 0x61, PT ;  /* 0x000000615000780c */ /* 0x000fe20003f84270 */
[----:B------:R-:W-:-:S04]  /*12e60*/  FFMA.FTZ R45, R51, UR48, -R74 ;  /* 0x00000030332d7c23 */ /* 0x000fc8000801084a */
[----:B------:R-:W2:Y:S01]  /*12e70*/  MUFU.TANH R68, R68 ;  /* 0x0000004400447308 */ /* 0x000ea20000002400 */
[----:B0-----:R-:W-:Y:S02]  /*12e80*/  FSEL R66, R66, -INF , P3 ;  /* 0xff80000042427808 */ /* 0x001fe40001800000 */
[----:B------:R-:W-:-:S05]  /*12e90*/  ISETP.GT.AND P3, PT, R80, 0x68, PT ;  /* 0x000000685000780c */ /* 0x000fca0003f64270 */
[----:B------:R0:W-:Y:S01]  /*12ea0*/  MUFU.EX2 R31, R37 ;  /* 0x00000025001f7308 */ /* 0x0001e20000000800 */
[----:B-1----:R-:W-:Y:S02]  /*12eb0*/  FSEL R67, R67, -INF , P4 ;  /* 0xff80000043437808 */ /* 0x002fe40002000000 */
[----:B------:R-:W-:-:S05]  /*12ec0*/  ISETP.GT.AND P4, PT, R80, 0x69, PT ;  /* 0x000000695000780c */ /* 0x000fca0003f84270 */
[----:B------:R-:W1:Y:S01]  /*12ed0*/  MUFU.TANH R69, R69 ;  /* 0x0000004500457308 */ /* 0x000e620000002400 */
[----:B0-----:R-:W-:Y:S02]  /*12ee0*/  FMNMX.FTZ R37, R36, R33, !PT ;  /* 0x0000002124257209 */ /* 0x001fe40007810000 */
[----:B--2---:R-:W-:Y:S02]  /*12ef0*/  FSEL R68, R68, -INF , P3 ;  /* 0xff80000044447808 */ /* 0x004fe40001800000 */
[----:B------:R-:W-:Y:S02]  /*12f00*/  FMNMX.FTZ R37, R64, R37, !PT ;  /* 0x0000002540257209 */ /* 0x000fe40007810000 */
[----:B------:R-:W-:Y:S01]  /*12f10*/  ISETP.GT.AND P3, PT, R80, 0x70, PT ;  /* 0x000000705000780c */ /* 0x000fe20003f64270 */
[----:B------:R-:W0:Y:S01]  /*12f20*/  MUFU.TANH R70, R70 ;  /* 0x0000004600467308 */ /* 0x000e220000002400 */
[----:B------:R-:W-:-:S04]  /*12f30*/  FMNMX.FTZ R37, R40, R37, !PT ;  /* 0x0000002528257209 */ /* 0x000fc80007810000 */
[----:B------:R-:W-:Y:S01]  /*12f40*/  FMNMX.FTZ R6, R66, R37, !PT ;  /* 0x0000002542067209 */ /* 0x000fe20007810000 */
[--C-:B------:R-:W-:Y:S01]  /*12f50*/  FFMA.FTZ R37, R43, UR48, -R74.reuse ;  /* 0x000000302b257c23 */ /* 0x100fe2000801084a */
[----:B------:R-:W-:Y:S01]  /*12f60*/  FFMA.FTZ R43, R52, UR48, -R74 ;  /* 0x00000030342b7c23 */ /* 0x000fe2000801084a */
[----:B------:R-:W2:Y:S01]  /*12f70*/  MUFU.TANH R71, R71 ;  /* 0x0000004700477308 */ /* 0x000ea20000002400 */
[----:B-1----:R-:W-:Y:S02]  /*12f80*/  FSEL R69, R69, -INF , P4 ;  /* 0xff80000045457808 */ /* 0x002fe40002000000 */
[----:B------:R-:W-:-:S05]  /*12f90*/  ISETP.GT.AND P4, PT, R80, 0x71, PT ;  /* 0x000000715000780c */ /* 0x000fca0003f84270 */
[----:B------:R-:W1:Y:S01]  /*12fa0*/  MUFU.TANH R72, R72 ;  /* 0x0000004800487308 */ /* 0x000e620000002400 */
[----:B0-----:R-:W-:Y:S02]  /*12fb0*/  FSEL R70, R70, -INF , P3 ;  /* 0xff80000046467808 */ /* 0x001fe40001800000 */
[----:B------:R-:W-:-:S05]  /*12fc0*/  ISETP.GT.AND P3, PT, R80, 0x78, PT ;  /* 0x000000785000780c */ /* 0x000fca0003f64270 */
[----:B------:R0:W-:Y:S01]  /*12fd0*/  MUFU.EX2 R33, R39 ;  /* 0x0000002700217308 */ /* 0x0001e20000000800 */
[----:B--2---:R-:W-:Y:S02]  /*12fe0*/  FSEL R71, R71, -INF , P4 ;  /* 0xff80000047477808 */ /* 0x004fe40002000000 */
[----:B------:R-:W-:-:S05]  /*12ff0*/  ISETP.GT.AND P4, PT, R80, 0x79, PT ;  /* 0x000000795000780c */ /* 0x000fca0003f84270 */
[----:B------:R-:W2:Y:S01]  /*13000*/  MUFU.TANH R73, R73 ;  /* 0x0000004900497308 */ /* 0x000ea20000002400 */
[----:B0-----:R-:W-:Y:S02]  /*13010*/  FMNMX.FTZ R39, R67, R6, !PT ;  /* 0x0000000643277209 */ /* 0x001fe40007810000 */
[----:B-1----:R-:W-:Y:S02]  /*13020*/  FSEL R72, R72, -INF , P3 ;  /* 0xff80000048487808 */ /* 0x002fe40001800000 */
[----:B------:R-:W-:-:S03]  /*13030*/  FMNMX.FTZ R6, R68, R39, !PT ;  /* 0x0000002744067209 */ /* 0x000fc60007810000 */
[----:B------:R-:W-:Y:S01]  /*13040*/  MUFU.EX2 R180, R180 ;  /* 0x000000b400b47308 */ /* 0x000fe20000000800 */
[----:B------:R-:W-:-:S04]  /*13050*/  FMNMX.FTZ R39, R69, R6, !PT ;  /* 0x0000000645277209 */ /* 0x000fc80007810000 */
[----:B------:R-:W-:-:S03]  /*13060*/  FMNMX.FTZ R6, R70, R39, !PT ;  /* 0x0000002746067209 */ /* 0x000fc60007810000 */
[----:B------:R-:W0:Y:S01]  /*13070*/  MUFU.EX2 R11, R11 ;  /* 0x0000000b000b7308 */ /* 0x000e220000000800 */
[----:B------:R-:W-:Y:S02]  /*13080*/  FMNMX.FTZ R39, R71, R6, !PT ;  /* 0x0000000647277209 */ /* 0x000fe40007810000 */
[----:B--2---:R-:W-:Y:S02]  /*13090*/  FSEL R73, R73, -INF , P4 ;  /* 0xff80000049497808 */ /* 0x004fe40002000000 */
[----:B------:R-:W-:-:S03]  /*130a0*/  FMNMX.FTZ R6, R72, R39, !PT ;  /* 0x0000002748067209 */ /* 0x000fc60007810000 */
[----:B------:R-:W1:Y:S01]  /*130b0*/  MUFU.EX2 R75, R161 ;  /* 0x000000a1004b7308 */ /* 0x000e620000000800 */
[----:B------:R-:W-:-:S05]  /*130c0*/  FMNMX.FTZ R6, R73, R6, !PT ;  /* 0x0000000649067209 */ /* 0x000fca0007810000 */
[----:B------:R-:W2:Y:S02]  /*130d0*/  SHFL.BFLY PT, R39, R6, 0x2, 0x1f ;  /* 0x0c401f0006277f89 */ /* 0x000ea400000e0000 */
[----:B------:R-:W3:Y:S08]  /*130e0*/  MUFU.EX2 R182, R182 ;  /* 0x000000b600b67308 */ /* 0x000ef00000000800 */
[----:B------:R-:W4:Y:S08]  /*130f0*/  MUFU.EX2 R9, R157 ;  /* 0x0000009d00097308 */ /* 0x000f300000000800 */
[----:B------:R-:W5:Y:S01]  /*13100*/  MUFU.EX2 R176, R176 ;  /* 0x000000b000b07308 */ /* 0x000f620000000800 */
[----:B--2---:R-:W-:-:S07]  /*13110*/  FMNMX.FTZ R39, R6, R39, !PT ;  /* 0x0000002706277209 */ /* 0x004fce0007810000 */
[----:B------:R-:W2:Y:S01]  /*13120*/  MUFU.EX2 R15, R15 ;  /* 0x0000000f000f7308 */ /* 0x000ea20000000800 */
[----:B------:R-:W0:Y:S07]  /*13130*/  SHFL.BFLY PT, R6, R39, 0x1, 0x1f ;  /* 0x0c201f0027067f89 */ /* 0x000e2e00000e0000 */
[----:B------:R-:W2:Y:S08]  /*13140*/  MUFU.EX2 R178, R178 ;  /* 0x000000b200b27308 */ /* 0x000eb00000000800 */
[----:B------:R-:W-:Y:S08]  /*13150*/  MUFU.EX2 R172, R172 ;  /* 0x000000ac00ac7308 */ /* 0x000ff00000000800 */
[----:B------:R1:W-:Y:S01]  /*13160*/  MUFU.EX2 R27, R41 ;  /* 0x00000029001b7308 */ /* 0x0003e20000000800 */
[----:B0-----:R-:W-:-:S04]  /*13170*/  FMNMX.FTZ R6, R39, R6, !PT ;  /* 0x0000000627067209 */ /* 0x001fc80007810000 */
[C---:B------:R-:W-:Y:S01]  /*13180*/  FSETP.NEU.FTZ.AND P3, PT, R6.reuse, -INF , PT ;  /* 0xff8000000600780b */ /* 0x040fe20003f7d000 */
[----:B------:R-:W-:Y:S02]  /*13190*/  FMUL.FTZ R51, R6, UR48 ;  /* 0x0000003006337c20 */ /* 0x000fe40008410000 */
[----:B------:R-:W-:Y:S01]  /*131a0*/  MUFU.EX2 R174, R174 ;  /* 0x000000ae00ae7308 */ /* 0x000fe20000000800 */
[----:B-1----:R-:W-:Y:S02]  /*131b0*/  FFMA.FTZ R41, R55, UR48, -R74 ;  /* 0x0000003037297c23 */ /* 0x002fe4000801084a */
[----:B------:R-:W-:-:S05]  /*131c0*/  FSEL R51, R51, RZ, P3 ;  /* 0x000000ff33337208 */ /* 0x000fca0001800000 */
[----:B------:R-:W-:Y:S01]  /*131d0*/  MUFU.EX2 R168, R168 ;  /* 0x000000a800a87308 */ /* 0x000fe20000000800 */
        /* <DEDUP_REMOVED lines=11> */
[----:B------:R-:W-:Y:S01]  /*13290*/  FFMA.FTZ R32, R11, R3, R180 ;  /* 0x000000030b207223 */ /* 0x000fe200000100b4 */
[--C-:B------:R-:W-:Y:S01]  /*132a0*/  FFMA.FTZ R179, R20, UR48, -R51.reuse ;  /* 0x0000003014b37c23 */ /* 0x100fe20008010833 */
[--C-:B------:R-:W-:Y:S01]  /*132b0*/  FFMA.FTZ R20, R24, UR48, -R51.reuse ;  /* 0x0000003018147c23 */ /* 0x100fe20008010833 */
[--C-:B------:R-:W-:Y:S01]  /*132c0*/  FFMA.FTZ R24, R26, UR48, -R51.reuse ;  /* 0x000000301a187c23 */ /* 0x100fe20008010833 */
[----:B------:R-:W-:Y:S01]  /*132d0*/  MUFU.EX2 R42, R42 ;  /* 0x0000002a002a7308 */ /* 0x000fe20000000800 */
[----:B------:R-:W-:Y:S01]  /*132e0*/  FADD.FTZ R3, R75, R32 ;  /* 0x000000204b037221 */ /* 0x000fe20000010000 */
[--C-:B------:R-:W-:Y:S01]  /*132f0*/  FFMA.FTZ R26, R28, UR48, -R51.reuse ;  /* 0x000000301c1a7c23 */ /* 0x100fe20008010833 */
[--C-:B------:R-:W-:Y:S01]  /*13300*/  FFMA.FTZ R28, R30, UR48, -R51.reuse ;  /* 0x000000301e1c7c23 */ /* 0x100fe20008010833 */
[----:B------:R-:W-:Y:S01]  /*13310*/  FFMA.FTZ R30, R34, UR48, -R51 ;  /* 0x00000030221e7c23 */ /* 0x000fe20008010833 */
[----:B---3--:R-:W-:Y:S01]  /*13320*/  FADD.FTZ R34, R182, R3 ;  /* 0x00000003b6227221 */ /* 0x008fe20000010000 */
[--C-:B------:R-:W-:Y:S01]  /*13330*/  FFMA.FTZ R173, R79, UR48, -R51.reuse ;  /* 0x000000304fad7c23 */ /* 0x100fe20008010833 */
[--C-:B------:R-:W-:Y:S01]  /*13340*/  FFMA.FTZ R169, R29, UR48, -R51.reuse ;  /* 0x000000301da97c23 */ /* 0x100fe20008010833 */
[----:B------:R-:W0:Y:S01]  /*13350*/  MUFU.EX2 R7, R7 ;  /* 0x0000000700077308 */ /* 0x000e220000000800 */
[----:B----4-:R-:W-:Y:S01]  /*13360*/  FADD.FTZ R29, R9, R34 ;  /* 0x00000022091d7221 */ /* 0x010fe20000010000 */
[--C-:B------:R-:W-:Y:S01]  /*13370*/  FFMA.FTZ R175, R81, UR48, -R51.reuse ;  /* 0x0000003051af7c23 */ /* 0x100fe20008010833 */
[--C-:B------:R-:W-:Y:S01]  /*13380*/  FFMA.FTZ R171, R38, UR48, -R51.reuse ;  /* 0x0000003026ab7c23 */ /* 0x100fe20008010833 */
[----:B------:R-:W-:Y:S01]  /*13390*/  FFMA.FTZ R165, R35, UR48, -R51 ;  /* 0x0000003023a57c23 */ /* 0x000fe20008010833 */
[----:B-----5:R-:W-:Y:S01]  /*133a0*/  FADD.FTZ R34, R176, R29 ;  /* 0x0000001db0227221 */ /* 0x020fe20000010000 */
[--C-:B------:R-:W-:Y:S01]  /*133b0*/  FFMA.FTZ R167, R60, UR48, -R51.reuse ;  /* 0x000000303ca77c23 */ /* 0x100fe20008010833 */
[--C-:B------:R-:W-:Y:S01]  /*133c0*/  FFMA.FTZ R32, R61, UR48, -R51.reuse ;  /* 0x000000303d207c23 */ /* 0x100fe20008010833 */
[----:B------:R-:W1:Y:S01]  /*133d0*/  MUFU.EX2 R183, R183 ;  /* 0x000000b700b77308 */ /* 0x000e620000000800 */
[----:B--2---:R-:W-:Y:S01]  /*133e0*/  FADD.FTZ R29, R15, R34 ;  /* 0x000000220f1d7221 */ /* 0x004fe20000010000 */
[--C-:B------:R-:W-:Y:S01]  /*133f0*/  FFMA.FTZ R34, R36, UR48, -R51.reuse ;  /* 0x0000003024227c23 */ /* 0x100fe20008010833 */
[--C-:B------:R-:W-:Y:S01]  /*13400*/  FFMA.FTZ R161, R62, UR48, -R51.reuse ;  /* 0x000000303ea17c23 */ /* 0x100fe20008010833 */
[----:B------:R-:W-:Y:S01]  /*13410*/  FFMA.FTZ R163, R64, UR48, -R51 ;  /* 0x0000003040a37c23 */ /* 0x000fe20008010833 */
[----:B------:R-:W-:Y:S01]  /*13420*/  FADD.FTZ R36, R178, R29 ;  /* 0x0000001db2247221 */ /* 0x000fe20000010000 */
[--C-:B------:R-:W-:Y:S01]  /*13430*/  FFMA.FTZ R157, R66, UR48, -R51.reuse ;  /* 0x00000030429d7c23 */ /* 0x100fe20008010833 */
[--C-:B------:R-:W-:Y:S01]  /*13440*/  FFMA.FTZ R159, R68, UR48, -R51.reuse ;  /* 0x00000030449f7c23 */ /* 0x100fe20008010833 */
[----:B------:R-:W2:Y:S01]  /*13450*/  MUFU.EX2 R8, R8 ;  /* 0x0000000800087308 */ /* 0x000ea20000000800 */
[----:B0-----:R-:W-:Y:S01]  /*13460*/  FFMA.FTZ R0, R7, R0, R42 ;  /* 0x0000000007007223 */ /* 0x001fe2000001002a */
[----:B------:R-:W-:Y:S01]  /*13470*/  FADD.FTZ R29, R25, R36 ;  /* 0x00000024191d7221 */ /* 0x000fe20000010000 */
[----:B------:R-:W-:Y:S01]  /*13480*/  FFMA.FTZ R153, R70, UR48, -R51 ;  /* 0x0000003046997c23 */ /* 0x000fe20008010833 */
[----:B------:R-:W-:-:S02]  /*13490*/  IMAD R35, R186, 0x8, R18 ;  /* 0x00000008ba237824 */ /* 0x000fc400078e0212 */
[----:B------:R-:W-:Y:S01]  /*134a0*/  FADD.FTZ R0, R181, R0 ;  /* 0x00000000b5007221 */ /* 0x000fe20000010000 */
[----:B------:R-:W-:Y:S01]  /*134b0*/  FADD.FTZ R36, R172, R29 ;  /* 0x0000001dac247221 */ /* 0x000fe20000010000 */
[--C-:B------:R-:W-:Y:S01]  /*134c0*/  FFMA.FTZ R155, R72, UR48, -R51.reuse ;  /* 0x00000030489b7c23 */ /* 0x100fe20008010833 */
        /* <DEDUP_REMOVED lines=12> */
[----:B------:R-:W-:-:S05]  /*13590*/  FFMA.FTZ R38, R67, UR48, -R51 ;  /* 0x0000003043267c23 */ /* 0x000fca0008010833 */
        /* <DEDUP_REMOVED lines=64> */
[----:B------:R-:W-:-:S04]  /*139a0*/  IADD3 R0, R35, 0x28840, RZ ;  /* 0x0002884023007810 */ /* 0x000fc80007ffe0ff */
[----:B------:R-:W-:Y:S02]  /*139b0*/  PRMT R0, R53, 0x654, R0 ;  /* 0x0000065435007816 */ /* 0x000fe40000000000 */
[----:B------:R-:W1:Y:S01]  /*139c0*/  MUFU.EX2 R158, R158 ;  /* 0x0000009e009e7308 */ /* 0x000e620000000800 */
[----:B--2---:R-:W-:Y:S01]  /*139d0*/  FADD.FTZ R29, R43, R46 ;  /* 0x0000002e2b1d7221 */ /* 0x004fe20000010000 */
[----:B------:R-:W-:Y:S01]  /*139e0*/  FFMA.FTZ R46, R73, UR48, -R51 ;  /* 0x00000030492e7c23 */ /* 0x000fe20008010833 */
[----:B------:R2:W-:Y:S05]  /*139f0*/  SYNCS.ARRIVE.TRANS64.RED.A1T0 RZ, [R0+URZ], RZ ;  /* 0x000000ff00ff79a7 */ /* 0x0005ea000810043f */
[----:B------:R-:W3:Y:S01]  /*13a00*/  MUFU.EX2 R159, R159 ;  /* 0x0000009f009f7308 */ /* 0x000ee20000000800 */
[----:B0-----:R-:W-:-:S07]  /*13a10*/  FADD.FTZ R48, R38, R3 ;  /* 0x0000000326307221 */ /* 0x001fce0000010000 */
[----:B------:R-:W0:Y:S01]  /*13a20*/  MUFU.EX2 R41, R41 ;  /* 0x0000002900297308 */ /* 0x000e220000000800 */
[----:B-1----:R-:W-:-:S07]  /*13a30*/  FADD.FTZ R50, R158, R29 ;  /* 0x0000001d9e327221 */ /* 0x002fce0000010000 */
[----:B------:R-:W2:Y:S01]  /*13a40*/  MUFU.EX2 R40, R40 ;  /* 0x0000002800287308 */ /* 0x000ea20000000800 */
[----:B---3--:R-:W-:-:S07]  /*13a50*/  FADD.FTZ R3, R159, R48 ;  /* 0x000000309f037221 */ /* 0x008fce0000010000 */
        /* <DEDUP_REMOVED lines=20> */
.L_x_9570:
        /* <DEDUP_REMOVED lines=100> */
[-C--:B------:R-:W-:Y:S01]  /*141e0*/  FMUL.FTZ R150, R150, R7.reuse ;  /* 0x0000000796967220 */ /* 0x080fe20000410000 */
[----:B------:R-:W-:Y:S01]  /*141f0*/  FMUL.FTZ R151, R151, R7 ;  /* 0x0000000797977220 */ /* 0x000fe20000410000 */
[----:B------:R-:W-:-:S02]  /*14200*/  VIADD R12, R12, 0xffffffff ;  /* 0xffffffff0c0c7836 */ /* 0x000fc40000000000 */
[----:B------:R-:W-:Y:S02]  /*14210*/  IMAD.MOV.U32 R10, RZ, RZ, R6 ;  /* 0x000000ffff0a7224 */ /* 0x000fe400078e0006 */
[----:B------:R-:W-:Y:S02]  /*14220*/  IMAD.MOV.U32 R11, RZ, RZ, R21 ;  /* 0x000000ffff0b7224 */ /* 0x000fe400078e0015 */
[----:B------:R-:W-:Y:S02]  /*14230*/  IMAD.MOV.U32 R14, RZ, RZ, R188 ;  /* 0x000000ffff0e7224 */ /* 0x000fe400078e00bc */
[----:B0-----:R-:W-:Y:S01]  /*14240*/  IMAD.MOV.U32 R13, RZ, RZ, R186 ;  /* 0x000000ffff0d7224 */ /* 0x001fe200078e00ba */
[----:B------:R-:W-:Y:S06]  /*14250*/  @P2 BRA `(.L_x_9571) ;  /* 0xffffffcc00182947 */ /* 0x000fec000383ffff */
.L_x_9559:
[----:B------:R-:W-:-:S13]  /*14260*/  ISETP.GE.AND P1, PT, R12, RZ, PT ;  /* 0x000000ff0c00720c */ /* 0x000fda0003f26270 */
[----:B------:R-:W-:Y:S05]  /*14270*/  @!P1 BRA `(.L_x_9572) ;  /* 0x00000028009c9947 */ /* 0x000fea0003800000 */
[----:B------:R-:W-:Y:S01]  /*14280*/  IMAD.MOV.U32 R5, RZ, RZ, R6 ;  /* 0x000000ffff057224 */ /* 0x000fe200078e0006 */
[----:B------:R-:W-:Y:S01]  /*14290*/  MOV R13, R188 ;  /* 0x000000bc000d7202 */ /* 0x000fe20000000f00 */
[----:B------:R-:W-:Y:S02]  /*142a0*/  IMAD.MOV.U32 R10, RZ, RZ, R21 ;  /* 0x000000ffff0a7224 */ /* 0x000fe400078e0015 */
[----:B------:R-:W-:-:S07]  /*142b0*/  IMAD.MOV.U32 R11, RZ, RZ, R186 ;  /* 0x000000ffff0b7224 */ /* 0x000fce00078e00ba */
.L_x_9584:
        /* <DEDUP_REMOVED lines=10> */
.L_x_9574:
[----:B------:R-:W-:Y:S01]  /*14360*/  IMAD R6, R186, 0x8, R18 ;  /* 0x00000008ba067824 */ /* 0x000fe200078e0212 */
[----:B------:R-:W-:-:S04]  /*14370*/  SHF.L.U32 R7, R188, 0x1f, RZ ;  /* 0x0000001fbc077819 */ /* 0x000fc800000006ff */
[----:B------:R0:W1:Y:S01]  /*14380*/  SYNCS.PHASECHK.TRANS64.TRYWAIT P1, [R6+URZ+0x28830], R7 ;  /* 0x02883007060075a7 */ /* 0x000062000802017f */
[----:B------:R-:W-:Y:S05]  /*14390*/  @!P0 BRA `(.L_x_9575) ;  /* 0x0000000000048947 */ /* 0x000fea0003800000 */
[----:B------:R-:W-:Y:S01]  /*143a0*/  BPT.TRAP 0x1 ;  /* 0x000000040000795c */ /* 0x000fe20000300000 */
.L_x_9575:
[----:B------:R-:W-:Y:S04]  /*143b0*/  BSSY B0, `(.L_x_9573) ;  /* 0x0000004000007945 */ /* 0x000fe80003800000 */
[----:B-1----:R-:W-:Y:S05]  /*143c0*/  @P1 BRA `(.L_x_9576) ;  /* 0x0000000000081947 */ /* 0x002fea0003800000 */
[----:B------:R-:W1:Y:S02]  /*143d0*/  SYNCS.PHASECHK.TRANS64.TRYWAIT P1, [R6+URZ+0x28830], R7 ;  /* 0x02883007060075a7 */ /* 0x000e64000802017f */
[----:B-1----:R-:W-:Y:S05]  /*143e0*/  @!P1 BRA `(.L_x_9577) ;  /* 0x000000e400449947 */ /* 0x002fea0003800000 */
.L_x_9576:
[----:B------:R-:W-:Y:S05]  /*143f0*/  BSYNC B0 ;  /* 0x0000000000007941 */ /* 0x000fea0003800000 */
.L_x_9573:
        /* <DEDUP_REMOVED lines=25> */
[----:B0-----:R-:W-:Y:S01]  /*14590*/  IMAD.MOV.U32 R7, RZ, RZ, 0x40000040 ;  /* 0x40000040ff077424 */ /* 0x001fe200078e00ff */
[----:B------:R-:W-:-:S04]  /*145a0*/  IADD3 R8, R6, 0x6, RZ ;  /* 0x0000000606087810 */ /* 0x000fc80007ffe0ff */
        /* <DEDUP_REMOVED lines=37> */
.L_x_9579:
[----:B------:R-:W-:Y:S01]  /*14800*/  SHF.L.U32 R6, R13, 0x1f, RZ ;  /* 0x0000001f0d067819 */ /* 0x000fe200000006ff */
[----:B------:R-:W-:-:S04]  /*14810*/  IMAD R7, R11, 0x8, R18 ;  /* 0x000000080b077824 */ /* 0x000fc800078e0212 */
[----:B------:R0:W1:Y:S01]  /*14820*/  SYNCS.PHASECHK.TRANS64.TRYWAIT P1, [R7+URZ+0x28850], R6 ;  /* 0x02885006070075a7 */ /* 0x000062000802017f */
[----:B------:R-:W-:Y:S05]  /*14830*/  @!P0 BRA `(.L_x_9580) ;  /* 0x0000000000048947 */ /* 0x000fea0003800000 */
[----:B------:R-:W-:Y:S01]  /*14840*/  BPT.TRAP 0x1 ;  /* 0x000000040000795c */ /* 0x000fe20000300000 */
.L_x_9580:
[----:B-1----:R-:W-:Y:S05]  /*14850*/  @P1 BRA `(.L_x_9578) ;  /* 0x0000000000081947 */ /* 0x002fea0003800000 */
[----:B------:R-:W1:Y:S02]  /*14860*/  SYNCS.PHASECHK.TRANS64.TRYWAIT P1, [R7+URZ+0x28850], R6 ;  /* 0x02885006070075a7 */ /* 0x000e64000802017f */
[----:B-1----:R-:W-:Y:S05]  /*14870*/  @!P1 BRA `(.L_x_9581) ;  /* 0x000000e000349947 */ /* 0x002fea0003800000 */
.L_x_9578:
[----:B01----:R-:W-:Y:S01]  /*14880*/  IADD3 R6, R18, 0x400, RZ ;  /* 0x0000040012067810 */ /* 0x003fe20007ffe0ff */
[----:B------:R-:W-:Y:S01]  /*14890*/  IMAD.MOV.U32 R7, RZ, RZ, 0x40000040 ;  /* 0x40000040ff077424 */ /* 0x000fe200078e00ff */
[----:B------:R-:W-:Y:S05]  /*148a0*/  WARPSYNC.ALL ;  /* 0x0000000000007948 */ /* 0x000fea0003800000 */
[----:B------:R-:W-:Y:S01]  /*148b0*/  SHF.R.U32.HI R6, RZ, 0x4, R6 ;  /* 0x00000004ff067819 */ /* 0x000fe20000011606 */
[----:B------:R-:W-:Y:S01]  /*148c0*/  WARPGROUP.ARRIVE ;  /* 0x00000000000079c5 */ /* 0x000fe20000000000 */
[----:B------:R-:W-:Y:S01]  /*148d0*/  R2UR UR7, R7 ;  /* 0x00000000070772ca */ /* 0x000fe200000e0000 */
[----:B------:R-:W-:Y:S01]  /*148e0*/  IMAD.MOV.U32 R9, RZ, RZ, 0x40000040 ;  /* 0x40000040ff097424 */ /* 0x000fe200078e00ff */
[----:B------:R-:W-:Y:S01]  /*148f0*/  LOP3.LUT R6, R6, 0x3fff, RZ, 0xc0, !PT ;  /* 0x00003fff06067812 */ /* 0x000fe200078ec0ff */
[----:B------:R-:W-:-:S02]  /*14900*/  IMAD.MOV.U32 R7, RZ, RZ, 0x40000040 ;  /* 0x40000040ff077424 */ /* 0x000fc400078e00ff */
[----:B------:R-:W0:Y:S01]  /*14910*/  S2R R13, SR_TID.X ;  /* 0x00000000000d7919 */ /* 0x000e220000002100 */
        /* <DEDUP_REMOVED lines=30> */
[----:B------:R-:W-:Y:S01]  /*14b00*/  IADD3 R8, R6, 0x280, RZ ;  /* 0x0000028006087810 */ /* 0x000fe20007ffe0ff */
        /* <DEDUP_REMOVED lines=26> */
.L_x_9582:
        /* <DEDUP_REMOVED lines=68> */
[----:B------:R-:W-:-:S02]  /*150f0*/  UMOV UR48, UR44 ;  /* 0x0000002c00307c82 */ /* 0x000fc40008000000 */
        /* <DEDUP_REMOVED lines=15> */
[----:B0-----:R-:W-:Y:S01]  /*151f0*/  FMNMX.FTZ R67, R31, R66, !PT ;  /* 0x000000421f437209 */ /* 0x001fe20007810000 */
[----:B------:R-:W-:Y:S01]  /*15200*/  FMUL.FTZ R66, R78, UR46 ;  /* 0x0000002e4e427c20 */ /* 0x000fe20008410000 */
[----:B------:R-:W-:Y:S01]  /*15210*/  FMUL.FTZ R78, R80, UR46 ;  /* 0x0000002e504e7c20 */ /* 0x000fe20008410000 */
[----:B------:R-:W-:-:S04]  /*15220*/  FMUL.FTZ R80, R81, UR46 ;  /* 0x0000002e51507c20 */ /* 0x000fc80008410000 */
        /* <DEDUP_REMOVED lines=12> */
[----:B------:R-:W-:-:S06]  /*152f0*/  FMUL.FTZ R67, R79, UR46 ;  /* 0x0000002e4f437c20 */ /* 0x000fcc0008410000 */
        /* <DEDUP_REMOVED lines=25> */
[----:B--2---:R-:W-:Y:S01]  /*15490*/  FMNMX.FTZ R21, R55, R70, !PT ;  /* 0x0000004637157209 */ /* 0x004fe20007810000 */
[----:B------:R-:W-:Y:S01]  /*154a0*/  FMUL.FTZ R70, R82, UR46 ;  /* 0x0000002e52467c20 */ /* 0x000fe20008410000 */
[----:B------:R-:W-:Y:S01]  /*154b0*/  FMUL.FTZ R82, R84, UR46 ;  /* 0x0000002e54527c20 */ /* 0x000fe20008410000 */
[----:B------:R-:W-:-:S04]  /*154c0*/  FMUL.FTZ R84, R85, UR46 ;  /* 0x0000002e55547c20 */ /* 0x000fc80008410000 */
[----:B------:R-:W2:Y:S01]  /*154d0*/  MUFU.TANH R48, R48 ;  /* 0x0000003000307308 */ /* 0x000ea20000002400 */
[----:B-1----:R-:W-:-:S07]  /*154e0*/  FMNMX.FTZ R71, R47, R6, !PT ;  /* 0x000000062f477209 */ /* 0x002fce0007810000 */
[----:B------:R-:W1:Y:S01]  /*154f0*/  MUFU.TANH R58, R58 ;  /* 0x0000003a003a7308 */ /* 0x000e620000002400 */
[----:B0-----:R-:W-:-:S07]  /*15500*/  FMNMX.FTZ R21, R56, R21, !PT ;  /* 0x0000001538157209 */ /* 0x001fce0007810000 */
[----:B------:R-:W0:Y:S01]  /*15510*/  MUFU.TANH R49, R49 ;  /* 0x0000003100317308 */ /* 0x000e220000002400 */
[----:B--2---:R-:W-:Y:S01]  /*15520*/  FMNMX.FTZ R6, R48, R71, !PT ;  /* 0x0000004730067209 */ /* 0x004fe20007810000 */
[----:B------:R-:W-:-:S06]  /*15530*/  FMUL.FTZ R71, R83, UR46 ;  /* 0x0000002e53477c20 */ /* 0x000fcc0008410000 */
        /* <DEDUP_REMOVED lines=54> */
[----:B--2---:R-:W-:Y:S02]  /*158a0*/  FMNMX.FTZ R75, R84, R21, !PT ;  /* 0x00000015544b7209 */ /* 0x004fe40007810000 */
        /* <DEDUP_REMOVED lines=9> */
[C---:B------:R-:W-:Y:S01]  /*15940*/  FMUL.FTZ R87, R21.reuse, UR48 ;  /* 0x0000003015577c20 */ /* 0x040fe20008410000 */
[----:B------:R-:W-:-:S03]  /*15950*/  FADD.FTZ R10, -R21, R10 ;  /* 0x0000000a150a7221 */ /* 0x000fc60000010100 */
[--C-:B------:R-:W-:Y:S01]  /*15960*/  FFMA.FTZ R77, R43, UR48, -R87.reuse ;  /* 0x000000302b4d7c23 */ /* 0x100fe20008010857 */
[----:B------:R-:W-:Y:S01]  /*15970*/  FFMA.FTZ R43, R59, UR48, -R87 ;  /* 0x000000303b2b7c23 */ /* 0x000fe20008010857 */
[C---:B------:R-:W-:Y:S01]  /*15980*/  FADD.FTZ R5, -R6.reuse, R5 ;  /* 0x0000000506057221 */ /* 0x040fe20000010100 */
[----:B------:R-:W-:Y:S01]  /*15990*/  FMUL.FTZ R59, R6, UR48 ;  /* 0x00000030063b7c20 */ /* 0x000fe20008410000 */
[----:B------:R-:W-:Y:S01]  /*159a0*/  FMUL.FTZ R10, R10, UR48 ;  /* 0x000000300a0a7c20 */ /* 0x000fe20008410000 */
[--C-:B------:R-:W-:Y:S01]  /*159b0*/  FFMA.FTZ R7, R7, UR48, -R87.reuse ;  /* 0x0000003007077c23 */ /* 0x100fe20008010857 */
[----:B------:R-:W-:Y:S01]  /*159c0*/  FFMA.FTZ R180, R8, UR48, -R87 ;  /* 0x0000003008b47c23 */ /* 0x000fe20008010857 */
[----:B------:R-:W-:Y:S01]  /*159d0*/  FMUL.FTZ R5, R5, UR48 ;  /* 0x0000003005057c20 */ /* 0x000fe20008410000 */
[--C-:B------:R-:W-:Y:S01]  /*159e0*/  FFMA.FTZ R8, R14, UR48, -R59.reuse ;  /* 0x000000300e087c23 */ /* 0x100fe2000801083b */
[----:B------:R-:W-:Y:S01]  /*159f0*/  FFMA.FTZ R181, R9, UR48, -R59 ;  /* 0x0000003009b57c23 */ /* 0x000fe2000801083b */
[----:B------:R-:W-:Y:S01]  /*15a00*/  MUFU.EX2 R10, R10 ;  /* 0x0000000a000a7308 */ /* 0x000fe20000000800 */
[----:B------:R-:W-:Y:S01]  /*15a10*/  FFMA.FTZ R182, R13, UR48, -R87 ;  /* 0x000000300db67c23 */ /* 0x000fe20008010857 */
[----:B------:R-:W-:Y:S01]  /*15a20*/  FFMA.FTZ R183, R20, UR48, -R59 ;  /* 0x0000003014b77c23 */ /* 0x000fe2000801083b */
[----:B------:R-:W-:Y:S01]  /*15a30*/  FFMA.FTZ R85, R15, UR48, -R87 ;  /* 0x000000300f557c23 */ /* 0x000fe20008010857 */
[----:B------:R-:W-:Y:S01]  /*15a40*/  FFMA.FTZ R14, R24, UR48, -R59 ;  /* 0x00000030180e7c23 */ /* 0x000fe2000801083b */
[----:B------:R-:W-:Y:S01]  /*15a50*/  FFMA.FTZ R176, R25, UR48, -R87 ;  /* 0x0000003019b07c23 */ /* 0x000fe20008010857 */
[----:B------:R-:W-:Y:S01]  /*15a60*/  FFMA.FTZ R177, R27, UR48, -R59 ;  /* 0x000000301bb17c23 */ /* 0x000fe2000801083b */
[----:B------:R-:W-:Y:S01]  /*15a70*/  FFMA.FTZ R83, R26, UR48, -R87 ;  /* 0x000000301a537c23 */ /* 0x000fe20008010857 */
[----:B------:R-:W0:Y:S01]  /*15a80*/  MUFU.EX2 R7, R7 ;  /* 0x0000000700077308 */ /* 0x000e220000000800 */
[----:B------:R-:W-:Y:S01]  /*15a90*/  FFMA.FTZ R20, R28, UR48, -R59 ;  /* 0x000000301c147c23 */ /* 0x000fe2000801083b */
[----:B------:R-:W-:Y:S01]  /*15aa0*/  FFMA.FTZ R178, R29, UR48, -R87 ;  /* 0x000000301db27c23 */ /* 0x000fe20008010857 */
[----:B------:R-:W-:Y:S01]  /*15ab0*/  FFMA.FTZ R179, R31, UR48, -R59 ;  /* 0x000000301fb37c23 */ /* 0x000fe2000801083b */
[----:B------:R-:W-:Y:S01]  /*15ac0*/  FFMA.FTZ R81, R30, UR48, -R87 ;  /* 0x000000301e517c23 */ /* 0x000fe20008010857 */
[--C-:B------:R-:W-:Y:S01]  /*15ad0*/  FFMA.FTZ R24, R32, UR48, -R59.reuse ;  /* 0x0000003020187c23 */ /* 0x100fe2000801083b */
[----:B------:R-:W-:Y:S01]  /*15ae0*/  FFMA.FTZ R28, R38, UR48, -R59 ;  /* 0x00000030261c7c23 */ /* 0x000fe2000801083b */
[----:B------:R-:W-:Y:S01]  /*15af0*/  FFMA.FTZ R172, R33, UR48, -R87 ;  /* 0x0000003021ac7c23 */ /* 0x000fe20008010857 */
[----:B------:R-:W-:Y:S01]  /*15b00*/  MUFU.EX2 R5, R5 ;  /* 0x0000000500057308 */ /* 0x000fe20000000800 */
[----:B------:R-:W-:Y:S01]  /*15b10*/  FFMA.FTZ R173, R35, UR48, -R59 ;  /* 0x0000003023ad7c23 */ /* 0x000fe2000801083b */
[----:B------:R-:W-:Y:S01]  /*15b20*/  FFMA.FTZ R79, R34, UR48, -R87 ;  /* 0x00000030224f7c23 */ /* 0x000fe20008010857 */
[----:B------:R-:W-:Y:S01]  /*15b30*/  FFMA.FTZ R26, R36, UR48, -R59 ;  /* 0x00000030241a7c23 */ /* 0x000fe2000801083b */
[----:B------:R-:W-:Y:S01]  /*15b40*/  FFMA.FTZ R174, R42, UR48, -R87 ;  /* 0x000000302aae7c23 */ /* 0x000fe20008010857 */
[--C-:B------:R-:W-:Y:S01]  /*15b50*/  FFMA.FTZ R175, R37, UR48, -R59.reuse ;  /* 0x0000003025af7c23 */ /* 0x100fe2000801083b */
[----:B------:R-:W-:Y:S01]  /*15b60*/  FFMA.FTZ R30, R40, UR48, -R59 ;  /* 0x00000030281e7c23 */ /* 0x000fe2000801083b */
[----:B------:R-:W-:Y:S01]  /*15b70*/  FFMA.FTZ R168, R45, UR48, -R87 ;  /* 0x000000302da87c23 */ /* 0x000fe20008010857 */
[----:B------:R-:W1:Y:S01]  /*15b80*/  MUFU.EX2 R8, R8 ;  /* 0x0000000800087308 */ /* 0x000e620000000800 */
[----:B0-----:R-:W-:Y:S01]  /*15b90*/  FFMA.FTZ R3, R10, R3, R7 ;  /* 0x000000030a037223 */ /* 0x001fe20000010007 */
[----:B------:R-:W-:Y:S01]  /*15ba0*/  FFMA.FTZ R169, R39, UR48, -R59 ;  /* 0x0000003027a97c23 */ /* 0x000fe2000801083b */
        /* <DEDUP_REMOVED lines=14> */
[----:B-1----:R-:W-:Y:S01]  /*15c90*/  FFMA.FTZ R0, R5, R0, R8 ;  /* 0x0000000005007223 */ /* 0x002fe20000010008 */
[----:B------:R-:W-:Y:S01]  /*15ca0*/  FFMA.FTZ R160, R62, UR48, -R87 ;  /* 0x000000303ea07c23 */ /* 0x000fe20008010857 */
[----:B------:R-:W-:Y:S01]  /*15cb0*/  FFMA.FTZ R161, R51, UR48, -R59 ;  /* 0x0000003033a17c23 */ /* 0x000fe2000801083b */
[--C-:B------:R-:W-:Y:S01]  /*15cc0*/  FFMA.FTZ R33, R63, UR48, -R87.reuse ;  /* 0x000000303f217c23 */ /* 0x100fe20008010857 */
[----:B------:R-:W-:Y:S01]  /*15cd0*/  FFMA.FTZ R162, R64, UR48, -R87 ;  /* 0x0000003040a27c23 */ /* 0x000fe20008010857 */
[----:B------:R-:W-:Y:S01]  /*15ce0*/  FFMA.FTZ R163, R54, UR48, -R59 ;  /* 0x0000003036a37c23 */ /* 0x000fe2000801083b */
[----:B------:R-:W-:Y:S01]  /*15cf0*/  FFMA.FTZ R29, R65, UR48, -R87 ;  /* 0x00000030411d7c23 */ /* 0x000fe20008010857 */
[----:B------:R-:W1:Y:S01]  /*15d00*/  MUFU.EX2 R182, R182 ;  /* 0x000000b600b67308 */ /* 0x000e620000000800 */
[----:B0-----:R-:W-:Y:S01]  /*15d10*/  FADD.FTZ R3, R180, R3 ;  /* 0x00000003b4037221 */ /* 0x001fe20000010000 */
[----:B------:R-:W-:Y:S01]  /*15d20*/  FFMA.FTZ R156, R68, UR48, -R87 ;  /* 0x00000030449c7c23 */ /* 0x000fe20008010857 */
[----:B------:R-:W-:Y:S01]  /*15d30*/  FFMA.FTZ R157, R60, UR48, -R59 ;  /* 0x000000303c9d7c23 */ /* 0x000fe2000801083b */
[--C-:B------:R-:W-:Y:S01]  /*15d40*/  FFMA.FTZ R25, R69, UR48, -R87.reuse ;  /* 0x0000003045197c23 */ /* 0x100fe20008010857 */
[----:B------:R-:W-:Y:S01]  /*15d50*/  FFMA.FTZ R158, R74, UR48, -R87 ;  /* 0x000000304a9e7c23 */ /* 0x000fe20008010857 */
[----:B------:R-:W-:Y:S01]  /*15d60*/  FFMA.FTZ R159, R66, UR48, -R59 ;  /* 0x00000030429f7c23 */ /* 0x000fe2000801083b */
[--C-:B------:R-:W-:Y:S01]  /*15d70*/  FFMA.FTZ R15, R76, UR48, -R87.reuse ;  /* 0x000000304c0f7c23 */ /* 0x100fe20008010857 */
[----:B------:R-:W0:Y:S01]  /*15d80*/  MUFU.EX2 R183, R183 ;  /* 0x000000b700b77308 */ /* 0x000e220000000800 */
[----:B--2---:R-:W-:Y:S01]  /*15d90*/  FADD.FTZ R0, R181, R0 ;  /* 0x00000000b5007221 */ /* 0x004fe20000010000 */
[----:B------:R-:W-:Y:S01]  /*15da0*/  FFMA.FTZ R152, R78, UR48, -R87 ;  /* 0x000000304e987c23 */ /* 0x000fe20008010857 */
[----:B------:R-:W-:Y:S01]  /*15db0*/  FFMA.FTZ R153, R70, UR48, -R59 ;  /* 0x0000003046997c23 */ /* 0x000fe2000801083b */
[----:B------:R-:W-:Y:S01]  /*15dc0*/  FFMA.FTZ R13, R80, UR48, -R87 ;  /* 0x00000030500d7c23 */ /* 0x000fe20008010857 */
[----:B------:R-:W-:-:S02]  /*15dd0*/  IMAD R27, R186, 0x8, R18 ;  /* 0x00000008ba1b7824 */ /* 0x000fc400078e0212 */
[----:B------:R-:W-:Y:S01]  /*15de0*/  FFMA.FTZ R154, R82, UR48, -R87 ;  /* 0x00000030529a7c23 */ /* 0x000fe20008010857 */
[----:B------:R-:W-:Y:S01]  /*15df0*/  IMAD.U32 R50, RZ, RZ, UR38 ;  /* 0x00000026ff327e24 */ /* 0x000fe2000f8e00ff */
[----:B------:R-:W2:Y:S01]  /*15e00*/  MUFU.EX2 R85, R85 ;  /* 0x0000005500557308 */ /* 0x000ea20000000800 */
[----:B-1----:R-:W-:Y:S01]  /*15e10*/  FADD.FTZ R38, R182, R3 ;  /* 0x00000003b6267221 */ /* 0x002fe20000010000 */
[----:B------:R-:W-:Y:S01]  /*15e20*/  FFMA.FTZ R155, R72, UR48, -R59 ;  /* 0x00000030489b7c23 */ /* 0x000fe2000801083b */
[----:B------:R-:W-:Y:S02]  /*15e30*/  VIADD R27, R27, 0x28840 ;  /* 0x000288401b1b7836 */ /* 0x000fe40000000000 */
[----:B------:R-:W-:-:S03]  /*15e40*/  FFMA.FTZ R55, R84, UR48, -R87 ;  /* 0x0000003054377c23 */ /* 0x000fc60008010857 */
[----:B------:R-:W1:Y:S01]  /*15e50*/  MUFU.EX2 R14, R14 ;  /* 0x0000000e000e7308 */ /* 0x000e620000000800 */
[----:B0-----:R-:W-:Y:S01]  /*15e60*/  FADD.FTZ R3, R183, R0 ;  /* 0x00000000b7037221 */ /* 0x001fe20000010000 */
[----:B------:R-:W-:-:S04]  /*15e70*/  PRMT R27, R50, 0x654, R27 ;  /* 0x00000654321b7816 */ /* 0x000fc8000000001b */
[----:B------:R0:W-:Y:S02]  /*15e80*/  SYNCS.ARRIVE.TRANS64.RED.A1T0 RZ, [R27+URZ], RZ ;  /* 0x000000ff1bff79a7 */ /* 0x0001e4000810043f */
[----:B------:R-:W3:Y:S01]  /*15e90*/  MUFU.EX2 R176, R176 ;  /* 0x000000b000b07308 */ /* 0x000ee20000000800 */
[----:B--2---:R-:W-:-:S07]  /*15ea0*/  FADD.FTZ R9, R85, R38 ;  /* 0x0000002655097221 */ /* 0x004fce0000010000 */
[----:B------:R-:W2:Y:S01]  /*15eb0*/  MUFU.EX2 R177, R177 ;  /* 0x000000b100b17308 */ /* 0x000ea20000000800 */
[----:B-1----:R-:W-:-:S07]  /*15ec0*/  FADD.FTZ R0, R14, R3 ;  /* 0x000000030e007221 */ /* 0x002fce0000010000 */
[----:B------:R-:W1:Y:S01]  /*15ed0*/  MUFU.EX2 R83, R83 ;  /* 0x0000005300537308 */ /* 0x000e620000000800 */
[----:B---3--:R-:W-:-:S07]  /*15ee0*/  FADD.FTZ R38, R176, R9 ;  /* 0x00000009b0267221 */ /* 0x008fce0000010000 */
[----:B------:R-:W3:Y:S01]  /*15ef0*/  MUFU.EX2 R20, R20 ;  /* 0x0000001400147308 */ /* 0x000ee20000000800 */
[----:B--2---:R-:W-:-:S07]  /*15f00*/  FADD.FTZ R3, R177, R0 ;  /* 0x00000000b1037221 */ /* 0x004fce0000010000 */
[----:B------:R-:W2:Y:S01]  /*15f10*/  MUFU.EX2 R178, R178 ;  /* 0x000000b200b27308 */ /* 0x000ea20000000800 */
[----:B-1----:R-:W-:Y:S01]  /*15f20*/  FADD.FTZ R9, R83, R38 ;  /* 0x0000002653097221 */ /* 0x002fe20000010000 */
[----:B------:R-:W-:-:S06]  /*15f30*/  FFMA.FTZ R38, R52, UR48, -R59 ;  /* 0x0000003034267c23 */ /* 0x000fcc000801083b */
[----:B------:R-:W1:Y:S01]  /*15f40*/  MUFU.EX2 R179, R179 ;  /* 0x000000b300b37308 */ /* 0x000e620000000800 */
[----:B---3--:R-:W-:-:S07]  /*15f50*/  FADD.FTZ R0, R20, R3 ;  /* 0x0000000314007221 */ /* 0x008fce0000010000 */
        /* <DEDUP_REMOVED lines=13> */
[----:B--2---:R-:W-:Y:S01]  /*16030*/  FADD.FTZ R9, R79, R40 ;  /* 0x000000284f097221 */ /* 0x004fe20000010000 */
[----:B------:R-:W-:-:S06]  /*16040*/  FFMA.FTZ R40, R57, UR48, -R59 ;  /* 0x0000003039287c23 */ /* 0x000fcc000801083b */
        /* <DEDUP_REMOVED lines=15> */
[----:B---3--:R-:W-:Y:S01]  /*16140*/  FADD.FTZ R9, R75, R42 ;  /* 0x0000002a4b097221 */ /* 0x008fe20000010000 */
[----:B------:R-:W-:-:S06]  /*16150*/  FFMA.FTZ R42, R61, UR48, -R59 ;  /* 0x000000303d2a7c23 */ /* 0x000fcc000801083b */
        /* <DEDUP_REMOVED lines=73> */
[----:B---3--:R-:W-:-:S03]  /*165f0*/  FADD.FTZ R3, R55, R50 ;  /* 0x0000003237037221 */ /* 0x008fc60000010000 */
[----:B--2---:R-:W-:Y:S01]  /*16600*/  FADD.FTZ R0, R48, R9 ;  /* 0x0000000930007221 */ /* 0x004fe20000010000 */
[----:B0-----:R-:W-:Y:S06]  /*16610*/  @!P0 BRA `(.L_x_9583) ;  /* 0x0000000000048947 */ /* 0x001fec0003800000 */
[----:B------:R-:W-:Y:S01]  /*16620*/  BPT.TRAP 0x1 ;  /* 0x000000040000795c */ /* 0x000fe20000300000 */
.L_x_9583:
[----:B------:R-:W-:Y:S01]  /*16630*/  IMAD R9, R11, 0x8, R18 ;  /* 0x000000080b097824 */ /* 0x000fe200078e0212 */
[----:B------:R-:W-:Y:S01]  /*16640*/  ISETP.GT.AND P1, PT, R12, RZ, PT ;  /* 0x000000ff0c00720c */ /* 0x000fe20003f24270 */
[----:B------:R-:W-:Y:S01]  /*16650*/  IMAD.U32 R50, RZ, RZ, UR38 ;  /* 0x00000026ff327e24 */ /* 0x000fe2000f8e00ff */
[----:B------:R-:W-:Y:S01]  /*16660*/  F2FP.BF16.F32.PACK_AB R152, R13, R152 ;  /* 0x000000980d98723e */ /* 0x000fe200000010ff */
[-C--:B------:R-:W-:Y:S01]  /*16670*/  FMUL.FTZ R88, R88, R10.reuse ;  /* 0x0000000a58587220 */ /* 0x080fe20000410000 */
[----:B------:R-:W-:Y:S01]  /*16680*/  IADD3 R9, R9, 0x28860, RZ ;  /* 0x0002886009097810 */ /* 0x000fe20007ffe0ff */
        /* <DEDUP_REMOVED lines=102> */
.L_x_9572:
[----:B------:R-:W-:Y:S05]  /*16cf0*/  WARPSYNC.ALL ;  /* 0x0000000000007948 */ /* 0x000fea0003800000 */
[----:B------:R-:W-:Y:S06]  /*16d00*/  BAR.ARV 0x8, 0x180 ;  /* 0x0206000000007b1d */ /* 0x000fec0000002000 */
[----:B------:R-:W-:Y:S05]  /*16d10*/  @!P0 BRA `(.L_x_9585) ;  /* 0x0000000000048947 */ /* 0x000fea0003800000 */
[----:B------:R-:W-:Y:S01]  /*16d20*/  BPT.TRAP 0x1 ;  /* 0x000000040000795c */ /* 0x000fe20000300000 */
.L_x_9585:
[----:B------:R-:W-:Y:S01]  /*16d30*/  IMAD R13, R186, 0x8, R18 ;  /* 0x00000008ba0d7824 */ /* 0x000fe200078e0212 */
[----:B------:R-:W-:-:S04]  /*16d40*/  SHF.L.U32 R4, R188, 0x1f, RZ ;  /* 0x0000001fbc047819 */ /* 0x000fc800000006ff */
[----:B------:R0:W1:Y:S01]  /*16d50*/  SYNCS.PHASECHK.TRANS64.TRYWAIT P1, [R13+URZ+0x28850], R4 ;  /* 0x028850040d0075a7 */ /* 0x000062000802017f */
[----:B------:R-:W-:Y:S05]  /*16d60*/  @!P0 BRA `(.L_x_9586) ;  /* 0x0000000000048947 */ /* 0x000fea0003800000 */
[----:B------:R-:W-:Y:S01]  /*16d70*/  BPT.TRAP 0x1 ;  /* 0x000000040000795c */ /* 0x000fe20000300000 */
.L_x_9586:
[----:B------:R-:W-:-:S05]  /*16d80*/  VIADD R18, R18, 0x400 ;  /* 0x0000040012127836 */ /* 0x000fca0000000000 */
[----:B------:R-:W-:-:S04]  /*16d90*/  SHF.R.U32.HI R18, RZ, 0x4, R18 ;  /* 0x00000004ff127819 */ /* 0x000fc80000011612 */
[----:B------:R-:W-:-:S04]  /*16da0*/  LOP3.LUT R18, R18, 0x3fff, RZ, 0xc0, !PT ;  /* 0x00003fff12127812 */ /* 0x000fc800078ec0ff */
[----:B------:R-:W-:Y:S01]  /*16db0*/  LOP3.LUT R5, R18, 0x4000000, RZ, 0xfc, !PT ;  /* 0x0400000012057812 */ /* 0x000fe200078efcff */
[----:B-1----:R-:W-:Y:S06]  /*16dc0*/  @P1 BRA `(.L_x_9587) ;  /* 0x0000000000081947 */ /* 0x002fec0003800000 */
[----:B------:R-:W1:Y:S02]  /*16dd0*/  SYNCS.PHASECHK.TRANS64.TRYWAIT P1, [R13+URZ+0x28850], R4 ;  /* 0x028850040d0075a7 */ /* 0x000e64000802017f */
[----:B-1----:R-:W-:Y:S05]  /*16de0*/  @!P1 BRA `(.L_x_9588) ;  /* 0x000000b800ec9947 */ /* 0x002fea0003800000 */
.L_x_9587:
[----:B01----:R-:W-:Y:S01]  /*16df0*/  IMAD R4, R186, 0x800, R5 ;  /* 0x00000800ba047824 */ /* 0x003fe200078e0205 */
[----:B------:R-:W-:Y:S05]  /*16e00*/  WARPSYNC.ALL ;  /* 0x0000000000007948 */ /* 0x000fea0003800000 */
[----:B------:R-:W-:Y:S01]  /*16e10*/  IMAD.MOV.U32 R5, RZ, RZ, 0x40000040 ;  /* 0x40000040ff057424 */ /* 0x000fe200078e00ff */
[C---:B------:R-:W-:Y:S01]  /*16e20*/  R2UR UR6, R4.reuse ;  /* 0x00000000040672ca */ /* 0x040fe200000e0000 */
[----:B------:R-:W-:Y:S01]  /*16e30*/  WARPGROUP.ARRIVE ;  /* 0x00000000000079c5 */ /* 0x000fe20000000000 */
[----:B------:R-:W-:Y:S01]  /*16e40*/  VIADD R8, R4, 0x80 ;  /* 0x0000008004087836 */ /* 0x000fe20000000000 */
[----:B------:R-:W-:Y:S01]  /*16e50*/  MOV R9, 0x40000040 ;  /* 0x4000004000097802 */ /* 0x000fe20000000f00 */
[----:B------:R-:W-:Y:S01]  /*16e60*/  IMAD.U32 R18, RZ, RZ, UR48 ;  /* 0x00000030ff127e24 */ /* 0x000fe2000f8e00ff */
[----:B------:R-:W-:Y:S01]  /*16e70*/  R2UR UR7, R5 ;  /* 0x00000000050772ca */ /* 0x000fe200000e0000 */
[----:B------:R-:W-:-:S12]  /*16e80*/  IMAD.MOV.U32 R5, RZ, RZ, 0x40000040 ;  /* 0x40000040ff057424 */ /* 0x000fd800078e00ff */
        /* <DEDUP_REMOVED lines=32> */
[----:B------:R-:W-:Y:S01]  /*17090*/  IMAD.MOV.U32 R9, RZ, RZ, 0x40000040 ;  /* 0x40000040ff097424 */ /* 0x000fe200078e00ff */
[----:B------:R-:W-:Y:S01]  /*170a0*/  IADD3 R4, R4, 0x380, RZ ;  /* 0x0000038004047810 */ /* 0x000fe20007ffe0ff */
[----:B------:R-:W-:Y:S02]  /*170b0*/  WARPGROUP.DEPBAR.LE gsb0, 0x0 ;  /* 0x00008000000079c5 */ /* 0x000fe40000010000 */
[----:B------:R-:W-:-:S08]  /*170c0*/  WARPGROUP.ARRIVE ;  /* 0x00000000000079c5 */ /* 0x000fd00000000000 */
[----:B------:R-:W-:Y:S01]  /*170d0*/  HGMMA.64x128x16.F32.BF16 R88, R160, gdesc[UR4].tnspB, R88, gsb0 ;  /* 0x41e00004a0587df0 */ /* 0x000fe20008001858 */
[----:B------:R-:W-:Y:S02]  /*170e0*/  R2UR UR6, R8 ;  /* 0x00000000080672ca */ /* 0x000fe400000e0000 */
[----:B------:R-:W-:Y:S01]  /*170f0*/  R2UR UR7, R9 ;  /* 0x00000000090772ca */ /* 0x000fe200000e0000 */
[----:B------:R-:W-:Y:S01]  /*17100*/  IMAD.MOV.U32 R9, RZ, RZ, RZ ;  /* 0x000000ffff097224 */ /* 0x000fe200078e00ff */
[----:B------:R-:W-:Y:S02]  /*17110*/  WARPGROUP.DEPBAR.LE gsb0, 0x0 ;  /* 0x00008000000079c5 */ /* 0x000fe40000010000 */
[----:B------:R-:W-:-:S09]  /*17120*/  WARPGROUP.ARRIVE ;  /* 0x00000000000079c5 */ /* 0x000fd20000000000 */
[----:B------:R-:W-:Y:S01]  /*17130*/  HGMMA.64x128x16.F32.BF16 R88, R156, gdesc[UR4].tnspB, R88, gsb0 ;  /* 0x41e000049c587df0 */ /* 0x000fe20008001858 */
[----:B------:R-:W-:Y:S02]  /*17140*/  R2UR UR6, R4 ;  /* 0x00000000040672ca */ /* 0x000fe400000e0000 */
[----:B------:R-:W-:Y:S01]  /*17150*/  R2UR UR7, R5 ;  /* 0x00000000050772ca */ /* 0x000fe200000e0000 */
[----:B------:R-:W0:Y:S04]  /*17160*/  SHFL.BFLY PT, R4, R3, 0x2, 0x1f ;  /* 0x0c401f0003047f89 */ /* 0x000e2800000e0000 */
[----:B------:R-:W1:Y:S01]  /*17170*/  SHFL.BFLY PT, R5, R0, 0x2, 0x1f ;  /* 0x0c401f0000057f89 */ /* 0x000e6200000e0000 */
[----:B0-----:R-:W-:Y:S01]  /*17180*/  FADD.FTZ R4, R4, R3 ;  /* 0x0000000304047221 */ /* 0x001fe20000010000 */
[----:B------:R-:W-:-:S02]  /*17190*/  IMAD.MOV.U32 R3, RZ, RZ, -0x800000 ;  /* 0xff800000ff037424 */ /* 0x000fc400078e00ff */
[----:B-1----:R-:W-:Y:S01]  /*171a0*/  FADD.FTZ R7, R5, R0 ;  /* 0x0000000005077221 */ /* 0x002fe20000010000 */
[----:B------:R-:W-:Y:S01]  /*171b0*/  IMAD.MOV.U32 R0, RZ, RZ, -0x800000 ;  /* 0xff800000ff007424 */ /* 0x000fe200078e00ff */
[----:B------:R-:W0:Y:S04]  /*171c0*/  SHFL.BFLY PT, R5, R4, 0x1, 0x1f ;  /* 0x0c201f0004057f89 */ /* 0x000e2800000e0000 */
[----:B------:R-:W1:Y:S01]  /*171d0*/  SHFL.BFLY PT, R8, R7, 0x1, 0x1f ;  /* 0x0c201f0007087f89 */ /* 0x000e6200000e0000 */
[----:B0-----:R-:W-:Y:S01]  /*171e0*/  FADD.FTZ R12, R4, R5 ;  /* 0x00000005040c7221 */ /* 0x001fe20000010000 */
[----:B------:R-:W-:Y:S02]  /*171f0*/  IMAD.MOV.U32 R5, RZ, RZ, RZ ;  /* 0x000000ffff057224 */ /* 0x000fe400078e00ff */
[----:B------:R-:W-:-:S02]  /*17200*/  IMAD.U32 R4, RZ, RZ, UR48 ;  /* 0x00000030ff047e24 */ /* 0x000fc4000f8e00ff */
        /* <DEDUP_REMOVED lines=19> */
.L_x_9589:
        /* <DEDUP_REMOVED lines=74> */
[----:B-1----:R-:W-:-:S11]  /*177e0*/  SEL R186, R186, RZ, P0 ;  /* 0x000000ffbaba7207 */ /* 0x002fd60000000000 */
.L_x_9500:
[----:B------:R-:W-:Y:S05]  /*177f0*/  WARPSYNC.ALL ;  /* 0x0000000000007948 */ /* 0x000fea0003800000 */
[----:B------:R-:W0:Y:S08]  /*17800*/  S2UR UR38, SR_CgaCtaId ;  /* 0x00000000002679c3 */ /* 0x000e300000008800 */
[----:B------:R-:W-:Y:S06]  /*17810*/  BAR.SYNC.DEFER_BLOCKING 0x5, 0x180 ;  /* 0x0146000000007b1d */ /* 0x000fec0000010000 */
[----:B------:R-:W-:Y:S01]  /*17820*/  UMOV UR4, 0x400 ;  /* 0x0000040000047882 */ /* 0x000fe20000000000 */
[----:B------:R-:W-:Y:S01]  /*17830*/  BSSY B0, `(.L_x_9590) ;  /* 0x00001f9000007945 */ /* 0x000fe20003800000 */
[----:B0-----:R-:W-:-:S06]  /*17840*/  ULEA UR4, UR38, UR4, 0x18 ;  /* 0x0000000426047291 */ /* 0x001fcc000f8ec03f */
[----:B------:R-:W-:-:S05]  /*17850*/  MOV R18, UR4 ;  /* 0x0000000400127c02 */ /* 0x000fca0008000f00 */
[----:B------:R0:W1:Y:S01]  /*17860*/  LDS.128 R40, [R18+0x288d0] ;  /* 0x0288d00012287984 */ /* 0x0000620000000c00 */
[----:B------:R-:W-:Y:S06]  /*17870*/  BAR.ARV 0x4, 0x180 ;  /* 0x0106000000007b1d */ /* 0x000fec0000002000 */
[----:B------:R-:W-:Y:S05]  /*17880*/  @P1 BRA `(.L_x_9591) ;  /* 0x0000001400001947 */ /* 0x000fea0003800000 */
[----:B------:R-:W3:Y:S01]  /*17890*/  S2R R5, SR_SWINHI ;  /* 0x0000000000057919 */ /* 0x000ee20000002f00 */
[----:B------:R-:W-:Y:S05]  /*178a0*/  WARPSYNC.ALL ;  /* 0x0000000000007948 */ /* 0x000fea0003800000 */
[----:B------:R-:W-:Y:S01]  /*178b0*/  BAR.SYNC.DEFER_BLOCKING 0x1, 0x100 ;  /* 0x0044000000007b1d */ /* 0x000fe20000010000 */
[----:B------:R-:W-:Y:S01]  /*178c0*/  F2FP.BF16.F32.PACK_AB R10, R93, R10 ;  /* 0x0000000a5d0a723e */ /* 0x000fe200000010ff */
[----:B------:R-:W-:Y:S01]  /*178d0*/  IMAD.MOV.U32 R48, RZ, RZ, RZ ;  /* 0x000000ffff307224 */ /* 0x000fe200078e00ff */
[----:B------:R-:W-:Y:S02]  /*178e0*/  F2FP.BF16.F32.PACK_AB R11, R11, R94 ;  /* 0x0000005e0b0b723e */ /* 0x000fe400000010ff */
[----:B------:R-:W-:Y:S01]  /*178f0*/  F2FP.BF16.F32.PACK_AB R30, R133, R30 ;  /* 0x0000001e851e723e */ /* 0x000fe200000010ff */
[----:B------:R-:W-:Y:S01]  /*17900*/  ULDC.64 UR4, c[0x0][0xc00] ;  /* 0x0003000000047ab9 */ /* 0x000fe20000000a00 */
[----:B------:R-:W-:Y:S01]  /*17910*/  F2FP.BF16.F32.PACK_AB R32, R137, R32 ;  /* 0x000000208920723e */ /* 0x000fe200000010ff */
[----:B------:R-:W0:Y:S01]  /*17920*/  LDC R55, c[0x0][0xbe8] ;  /* 0x0002fa00ff377b82 */ /* 0x000e220000000800 */
[----:B------:R-:W-:-:S02]  /*17930*/  F2FP.BF16.F32.PACK_AB R33, R33, R138 ;  /* 0x0000008a2121723e */ /* 0x000fc400000010ff */
[----:B------:R-:W-:Y:S02]  /*17940*/  F2FP.BF16.F32.PACK_AB R34, R141, R34 ;  /* 0x000000228d22723e */ /* 0x000fe400000010ff */
[----:B------:R-:W-:Y:S02]  /*17950*/  F2FP.BF16.F32.PACK_AB R35, R35, R142 ;  /* 0x0000008e2323723e */ /* 0x000fe400000010ff */
[----:B------:R-:W-:Y:S02]  /*17960*/  MOV R20, R18 ;  /* 0x0000001200147202 */ /* 0x000fe40000000f00 */
[----:B---3--:R-:W-:-:S03]  /*17970*/  MOV R21, R5 ;  /* 0x0000000500157202 */ /* 0x008fc60000000f00 */
[----:B------:R-:W-:-:S03]  /*17980*/  IMAD.WIDE R8, R222, 0x2, R20 ;  /* 0x00000002de087825 */ /* 0x000fc600078e0214 */
[C---:B------:R-:W-:Y:S02]  /*17990*/  LOP3.LUT R29, R8.reuse, 0x380, RZ, 0xc0, !PT ;  /* 0x00000380081d7812 */ /* 0x040fe400078ec0ff */
[C---:B------:R-:W-:Y:S02]  /*179a0*/  IADD3 R37, P5, R8.reuse, 0x20, RZ ;  /* 0x0000002008257810 */ /* 0x040fe40007fbe0ff */
[C---:B------:R-:W-:Y:S02]  /*179b0*/  IADD3 R39, P0, R8.reuse, 0x40, RZ ;  /* 0x0000004008277810 */ /* 0x040fe40007f1e0ff */
[----:B------:R-:W-:Y:S01]  /*179c0*/  IADD3 R45, P1, R8, 0x60, RZ ;  /* 0x00000060082d7810 */ /* 0x000fe20007f3e0ff */
[--C-:B------:R-:W-:Y:S01]  /*179d0*/  IMAD.X R5, RZ, RZ, R9.reuse, P5 ;  /* 0x000000ffff057224 */ /* 0x100fe200028e0609 */
[----:B------:R-:W-:Y:S01]  /*179e0*/  SHF.R.U64 R29, R29, 0x3, RZ ;  /* 0x000000031d1d7819 */ /* 0x000fe200000012ff */
[--C-:B------:R-:W-:Y:S01]  /*179f0*/  IMAD.X R7, RZ, RZ, R9.reuse, P0 ;  /* 0x000000ffff077224 */ /* 0x100fe200000e0609 */
[----:B------:R-:W-:Y:S01]  /*17a00*/  LOP3.LUT R4, R37, 0x380, RZ, 0xc0, !PT ;  /* 0x0000038025047812 */ /* 0x000fe200078ec0ff */
[----:B----4-:R-:W-:Y:S01]  /*17a10*/  IMAD.X R13, RZ, RZ, R9, P1 ;  /* 0x000000ffff0d7224 */ /* 0x010fe200008e0609 */
[----:B------:R-:W-:-:S02]  /*17a20*/  LOP3.LUT R6, R39, 0x380, RZ, 0xc0, !PT ;  /* 0x0000038027067812 */ /* 0x000fc400078ec0ff */
[C---:B--2---:R-:W-:Y:S02]  /*17a30*/  IADD3 R47, P2, R8.reuse, 0x4000, RZ ;  /* 0x00004000082f7810 */ /* 0x044fe40007f5e0ff */
[C---:B------:R-:W-:Y:S02]  /*17a40*/  IADD3 R49, P3, R8.reuse, 0x4020, RZ ;  /* 0x0000402008317810 */ /* 0x040fe40007f7e0ff */
[C---:B------:R-:W-:Y:S01]  /*17a50*/  IADD3 R51, P4, R8.reuse, 0x4040, RZ ;  /* 0x0000404008337810 */ /* 0x040fe20007f9e0ff */
[--C-:B------:R-:W-:Y:S01]  /*17a60*/  IMAD.X R15, RZ, RZ, R9.reuse, P2 ;  /* 0x000000ffff0f7224 */ /* 0x100fe200010e0609 */
[----:B------:R-:W-:Y:S01]  /*17a70*/  IADD3 R53, P5, R8, 0x4060, RZ ;  /* 0x0000406008357810 */ /* 0x000fe20007fbe0ff */
[--C-:B------:R-:W-:Y:S01]  /*17a80*/  IMAD.X R25, RZ, RZ, R9.reuse, P3 ;  /* 0x000000ffff197224 */ /* 0x100fe200018e0609 */
[----:B------:R-:W-:Y:S01]  /*17a90*/  LOP3.LUT R12, R45, 0x380, RZ, 0xc0, !PT ;  /* 0x000003802d0c7812 */ /* 0x000fe200078ec0ff */
[--C-:B------:R-:W-:Y:S01]  /*17aa0*/  IMAD.X R27, RZ, RZ, R9.reuse, P4 ;  /* 0x000000ffff1b7224 */ /* 0x100fe200020e0609 */
[----:B------:R-:W-:Y:S01]  /*17ab0*/  LOP3.LUT R8, R29, R8, RZ, 0x3c, !PT ;  /* 0x000000081d087212 */ /* 0x000fe200078e3cff */
[----:B------:R-:W-:Y:S01]  /*17ac0*/  IMAD.X R29, RZ, RZ, R9, P5 ;  /* 0x000000ffff1d7224 */ /* 0x000fe200028e0609 */
[----:B------:R-:W-:-:S02]  /*17ad0*/  SHF.R.U64 R4, R4, 0x3, RZ ;  /* 0x0000000304047819 */ /* 0x000fc400000012ff */
[----:B------:R-:W-:Y:S02]  /*17ae0*/  SHF.R.U64 R6, R6, 0x3, RZ ;  /* 0x0000000306067819 */ /* 0x000fe400000012ff */
[----:B------:R-:W-:Y:S02]  /*17af0*/  LOP3.LUT R14, R47, 0x380, RZ, 0xc0, !PT ;  /* 0x000003802f0e7812 */ /* 0x000fe400078ec0ff */
[----:B------:R-:W-:Y:S02]  /*17b00*/  SHF.R.U64 R12, R12, 0x3, RZ ;  /* 0x000000030c0c7819 */ /* 0x000fe400000012ff */
[----:B-----5:R-:W-:Y:S02]  /*17b10*/  LOP3.LUT R24, R49, 0x380, RZ, 0xc0, !PT ;  /* 0x0000038031187812 */ /* 0x020fe400078ec0ff */
[----:B------:R-:W-:Y:S02]  /*17b20*/  LOP3.LUT R26, R51, 0x380, RZ, 0xc0, !PT ;  /* 0x00000380331a7812 */ /* 0x000fe400078ec0ff */
[----:B------:R-:W-:-:S02]  /*17b30*/  MOV R46, R8 ;  /* 0x00000008002e7202 */ /* 0x000fc40000000f00 */
[----:B------:R-:W-:Y:S02]  /*17b40*/  LOP3.LUT R4, R4, R37, RZ, 0x3c, !PT ;  /* 0x0000002504047212 */ /* 0x000fe400078e3cff */
[----:B------:R-:W-:Y:S02]  /*17b50*/  LOP3.LUT R6, R6, R39, RZ, 0x3c, !PT ;  /* 0x0000002706067212 */ /* 0x000fe400078e3cff */
[----:B------:R-:W-:Y:S02]  /*17b60*/  LOP3.LUT R28, R53, 0x380, RZ, 0xc0, !PT ;  /* 0x00000380351c7812 */ /* 0x000fe400078ec0ff */
[----:B------:R-:W-:Y:S02]  /*17b70*/  F2FP.BF16.F32.PACK_AB R8, R89, R88 ;  /* 0x000000585908723e */ /* 0x000fe400000010ff */
[----:B------:R-:W-:Y:S02]  /*17b80*/  F2FP.BF16.F32.PACK_AB R9, R91, R90 ;  /* 0x0000005a5b09723e */ /* 0x000fe400000010ff */
[----:B------:R-:W-:-:S02]  /*17b90*/  SHF.R.U64 R14, R14, 0x3, RZ ;  /* 0x000000030e0e7819 */ /* 0x000fc400000012ff */
[----:B------:R-:W-:Y:S01]  /*17ba0*/  LOP3.LUT R12, R12, R45, RZ, 0x3c, !PT ;  /* 0x0000002d0c0c7212 */ /* 0x000fe200078e3cff */
[----:B------:R2:W-:Y:S01]  /*17bb0*/  STSM.16.M88.4 [R46], R8 ;  /* 0x000000082e007844 */ /* 0x0005e20000000200 */
[----:B------:R-:W-:Y:S02]  /*17bc0*/  SHF.R.U64 R24, R24, 0x3, RZ ;  /* 0x0000000318187819 */ /* 0x000fe400000012ff */
[----:B------:R-:W-:Y:S02]  /*17bd0*/  SHF.R.U64 R26, R26, 0x3, RZ ;  /* 0x000000031a1a7819 */ /* 0x000fe400000012ff */
[----:B------:R-:W-:Y:S02]  /*17be0*/  SHF.R.U64 R28, R28, 0x3, RZ ;  /* 0x000000031c1c7819 */ /* 0x000fe400000012ff */
[----:B------:R-:W-:Y:S02]  /*17bf0*/  MOV R45, R4 ;  /* 0x00000004002d7202 */ /* 0x000fe40000000f00 */
[----:B------:R-:W-:-:S02]  /*17c00*/  MOV R44, R6 ;  /* 0x00000006002c7202 */ /* 0x000fc40000000f00 */
[----:B------:R-:W-:Y:S02]  /*17c10*/  F2FP.BF16.F32.PACK_AB R4, R36, R31 ;  /* 0x0000001f2404723e */ /* 0x000fe400000010ff */
[----:B------:R-:W-:Y:S02]  /*17c20*/  F2FP.BF16.F32.PACK_AB R5, R99, R98 ;  /* 0x000000626305723e */ /* 0x000fe400000010ff */
[----:B------:R-:W-:Y:S02]  /*17c30*/  F2FP.BF16.F32.PACK_AB R6, R101, R100 ;  /* 0x000000646506723e */ /* 0x000fe400000010ff */
[----:B------:R-:W-:Y:S02]  /*17c40*/  F2FP.BF16.F32.PACK_AB R7, R103, R102 ;  /* 0x000000666707723e */ /* 0x000fe400000010ff */
[----:B------:R-:W-:Y:S02]  /*17c50*/  LOP3.LUT R14, R14, R47, RZ, 0x3c, !PT ;  /* 0x0000002f0e0e7212 */ /* 0x000fe400078e3cff */
[----:B--2---:R-:W-:Y:S01]  /*17c60*/  F2FP.BF16.F32.PACK_AB R8, R105, R104 ;  /* 0x000000686908723e */ /* 0x004fe200000010ff */
[----:B------:R-:W-:Y:S01]  /*17c70*/  STSM.16.M88.4 [R45], R4 ;  /* 0x000000042d007844 */ /* 0x000fe20000000200 */
[----:B------:R-:W-:-:S02]  /*17c80*/  F2FP.BF16.F32.PACK_AB R9, R107, R106 ;  /* 0x0000006a6b09723e */ /* 0x000fc400000010ff */
[----:B------:R-:W-:Y:S02]  /*17c90*/  F2FP.BF16.F32.PACK_AB R10, R109, R108 ;  /* 0x0000006c6d0a723e */ /* 0x000fe400000010ff */
[----:B------:R-:W-:Y:S02]  /*17ca0*/  F2FP.BF16.F32.PACK_AB R11, R111, R110 ;  /* 0x0000006e6f0b723e */ /* 0x000fe400000010ff */
[----:B------:R-:W-:Y:S02]  /*17cb0*/  LOP3.LUT R24, R24, R49, RZ, 0x3c, !PT ;  /* 0x0000003118187212 */ /* 0x000fe400078e3cff */
[----:B------:R-:W-:Y:S01]  /*17cc0*/  LOP3.LUT R26, R26, R51, RZ, 0x3c, !PT ;  /* 0x000000331a1a7212 */ /* 0x000fe200078e3cff */
[----:B------:R2:W-:Y:S01]  /*17cd0*/  STSM.16.M88.4 [R44], R8 ;  /* 0x000000082c007844 */ /* 0x0005e20000000200 */
[----:B------:R-:W-:Y:S02]  /*17ce0*/  LOP3.LUT R28, R28, R53, RZ, 0x3c, !PT ;  /* 0x000000351c1c7212 */ /* 0x000fe400078e3cff */
[----:B-1----:R-:W-:-:S02]  /*17cf0*/  MOV R40, R12 ;  /* 0x0000000c00287202 */ /* 0x002fc40000000f00 */
[----:B------:R-:W-:Y:S02]  /*17d00*/  MOV R39, R14 ;  /* 0x0000000e00277202 */ /* 0x000fe40000000f00 */
        /* <DEDUP_REMOVED lines=11> */
[----:B------:R-:W-:-:S02]  /*17dc0*/  MOV R36, R28 ;  /* 0x0000001c00247202 */ /* 0x000fc40000000f00 */
[----:B------:R-:W-:Y:S01]  /*17dd0*/  ISETP.NE.U32.AND P0, PT, RZ, UR4, PT ;  /* 0x00000004ff007c0c */ /* 0x000fe2000bf05070 */
[----:B------:R-:W-:Y:S01]  /*17de0*/  STSM.16.M88.4 [R39], R24 ;  /* 0x0000001827007844 */ /* 0x000fe20000000200 */
[----:B--2---:R-:W-:Y:S02]  /*17df0*/  IADD3 R8, P1, R208, UR4, RZ ;  /* 0x00000004d0087c10 */ /* 0x004fe4000ff3e0ff */
        /* <DEDUP_REMOVED lines=9> */
[----:B------:R-:W-:Y:S02]  /*17e90*/  ISETP.NE.AND.EX P0, PT, RZ, UR5, PT, P0 ;  /* 0x00000005ff007c0c */ /* 0x000fe4000bf05300 */
        /* <DEDUP_REMOVED lines=11> */
[----:B0-----:R-:W-:Y:S01]  /*17f50*/  ISETP.NE.AND P1, PT, R55, 0x1, PT ;  /* 0x000000013700780c */ /* 0x001fe20003f25270 */
[----:B------:R-:W-:Y:S02]  /*17f60*/  IMAD.IADD R13, R204, 0x1, R191 ;  /* 0x00000001cc0d7824 */ /* 0x000fe400078e02bf */
[----:B------:R1:W5:Y:S10]  /*17f70*/  @P2 LDG.E R6, desc[UR42][R208.64] ;  /* 0x0000002ad0062981 */ /* 0x000374000c1e1900 */
[----:B------:R-:W0:Y:S08]  /*17f80*/  @P1 LDC R10, c[0x0][0xbec] ;  /* 0x0002fb00ff0a1b82 */ /* 0x000e300000000800 */
[----:B------:R-:W2:Y:S01]  /*17f90*/  @P1 LDC R11, c[0x0][0xbf0] ;  /* 0x0002fc00ff0b1b82 */ /* 0x000ea20000000800 */
[----:B-1----:R-:W-:Y:S05]  /*17fa0*/  @P2 BRA `(.L_x_9592) ;  /* 0x0000000000102947 */ /* 0x002fea0003800000 */
[----:B------:R-:W-:Y:S05]  /*17fb0*/  @!P0 BRA `(.L_x_9592) ;  /* 0x00000000000c8947 */ /* 0x000fea0003800000 */
[----:B------:R-:W3:Y:S04]  /*17fc0*/  LDG.E R5, desc[UR42][R8.64] ;  /* 0x0000002a08057981 */ /* 0x000ee8000c1e1900 */
[----:B-----5:R-:W3:Y:S02]  /*17fd0*/  LDG.E R6, desc[UR42][R8.64+0x4] ;  /* 0x0000042a08067981 */ /* 0x020ee4000c1e1900 */
[----:B---3--:R-:W-:-:S07]  /*17fe0*/  IADD3 R6, -R5, R6, RZ ;  /* 0x0000000605067210 */ /* 0x008fce0007ffe1ff */
.L_x_9592:
[----:B------:R-:W-:Y:S01]  /*17ff0*/  SHF.R.S32.HI R54, RZ, 0x1f, R207 ;  /* 0x0000001fff367819 */ /* 0x000fe200000114cf */
[----:B0-----:R-:W-:Y:S01]  /*18000*/  @P1 IMAD.HI.U32 R4, R13, R10, RZ ;  /* 0x0000000a0d041227 */ /* 0x001fe200078e00ff */
[----:B------:R-:W-:Y:S01]  /*18010*/  ULDC.64 UR4, c[0x0][0xb90] ;  /* 0x0002e40000047ab9 */ /* 0x000fe20000000a00 */
[----:B-----5:R-:W-:Y:S02]  /*18020*/  SHF.R.S32.HI R49, RZ, 0x1f, R48 ;  /* 0x0000001fff317819 */ /* 0x020fe40000011430 */
[----:B------:R-:W-:Y:S01]  /*18030*/  IMAD R8, R54, UR4, RZ ;  /* 0x0000000436087c24 */ /* 0x000fe2000f8e02ff */
[----:B------:R-:W-:Y:S01]  /*18040*/  SEL R40, R211, RZ, !P0 ;  /* 0x000000ffd3287207 */ /* 0x000fe20004000000 */
[----:B------:R-:W-:Y:S01]  /*18050*/  IMAD.MOV.U32 R7, RZ, RZ, R13 ;  /* 0x000000ffff077224 */ /* 0x000fe200078e000d */
[----:B--2---:R-:W-:Y:S01]  /*18060*/  @P1 SHF.R.U32.HI R7, RZ, R11, R4 ;  /* 0x0000000bff071219 */ /* 0x004fe20000011604 */
        /* <DEDUP_REMOVED lines=36> */
[----:B------:R-:W0:Y:S01]  /*182b0*/  SHFL.IDX PT, R51, R11, RZ, 0x1c1f ;  /* 0x001c1fff0b337589 */ /* 0x000e2200000e0000 */
[----:B------:R-:W-:Y:S01]  /*182c0*/  LOP3.LUT R24, R25, 0x380, RZ, 0xc0, !PT ;  /* 0x0000038019187812 */ /* 0x000fe200078ec0ff */
[----:B------:R-:W-:Y:S01]  /*182d0*/  ULDC.64 UR4, c[0x0][0xaa0] ;  /* 0x0002a80000047ab9 */ /* 0x000fe20000000a00 */
[----:B------:R-:W-:Y:S01]  /*182e0*/  SHF.R.U64 R28, R28, 0x3, RZ ;  /* 0x000000031c1c7819 */ /* 0x000fe200000012ff */
[----:B------:R-:W-:Y:S01]  /*182f0*/  SHFL.IDX PT, R52, R10, 0x1, 0x1c1f ;  /* 0x003c1f000a347f89 */ /* 0x000fe200000e0000 */
[----:B------:R-:W-:-:S02]  /*18300*/  SHF.R.U64 R24, R24, 0x3, RZ ;  /* 0x0000000318187819 */ /* 0x000fc400000012ff */
[----:B------:R-:W-:Y:S01]  /*18310*/  SHF.R.U64 R12, R12, 0x3, RZ ;  /* 0x000000030c0c7819 */ /* 0x000fe200000012ff */
[----:B------:R-:W1:Y:S01]  /*18320*/  SHFL.IDX PT, R53, R11, 0x1, 0x1c1f ;  /* 0x003c1f000b357f89 */ /* 0x000e6200000e0000 */
[----:B------:R-:W-:Y:S01]  /*18330*/  LOP3.LUT R24, R24, R25, RZ, 0x3c, !PT ;  /* 0x0000001918187212 */ /* 0x000fe200078e3cff */
[--C-:B------:R-:W-:Y:S01]  /*18340*/  IMAD.X R25, RZ, RZ, R21.reuse, P2 ;  /* 0x000000ffff197224 */ /* 0x100fe200010e0615 */
[C---:B------:R-:W-:Y:S01]  /*18350*/  ISETP.GE.OR P2, PT, R4.reuse, R59, P0 ;  /* 0x0000003b0400720c */ /* 0x040fe20000746670 */
[----:B------:R-:W-:Y:S01]  /*18360*/  VIADD R4, R4, 0x8 ;  /* 0x0000000804047836 */ /* 0x000fe20000000000 */
[----:B------:R-:W-:Y:S02]  /*18370*/  SHF.R.U64 R8, R8, 0x3, RZ ;  /* 0x0000000308087819 */ /* 0x000fe400000012ff */
[----:B------:R-:W-:Y:S02]  /*18380*/  LOP3.LUT R28, R28, R29, RZ, 0x3c, !PT ;  /* 0x0000001d1c1c7212 */ /* 0x000fe400078e3cff */
[----:B------:R-:W-:Y:S01]  /*18390*/  LOP3.LUT R12, R12, R13, RZ, 0x3c, !PT ;  /* 0x0000000d0c0c7212 */ /* 0x000fe200078e3cff */
[----:B------:R-:W-:Y:S01]  /*183a0*/  IMAD.X R13, RZ, RZ, R21, P4 ;  /* 0x000000ffff0d7224 */ /* 0x000fe200020e0615 */
[----:B------:R-:W-:-:S02]  /*183b0*/  IADD3.X R29, RZ, R21, RZ, P3, !PT ;  /* 0x00000015ff1d7210 */ /* 0x000fc40001ffe4ff */
[----:B------:R-:W-:Y:S02]  /*183c0*/  LOP3.LUT R8, R8, R7, RZ, 0x3c, !PT ;  /* 0x0000000708087212 */ /* 0x000fe400078e3cff */
[----:B------:R-:W-:Y:S01]  /*183d0*/  IADD3 R5, P3, R20, 0x7000, RZ ;  /* 0x0000700014057810 */ /* 0x000fe20007f7e0ff */
[----:B0-----:R0:W-:Y:S01]  /*183e0*/  @!P2 ST.E desc[UR42][R50.64], R3 ;  /* 0x000000033200a985 */ /* 0x0011e2000c10192a */
[----:B------:R-:W-:Y:S02]  /*183f0*/  ISETP.GE.OR P0, PT, R4, R59, P0 ;  /* 0x0000003b0400720c */ /* 0x000fe40000706670 */
[C---:B------:R-:W-:Y:S01]  /*18400*/  IADD3 R33, P5, R20.reuse, 0x5000, RZ ;  /* 0x0000500014217810 */ /* 0x040fe20007fbe0ff */
[----:B------:R-:W-:Y:S01]  /*18410*/  IMAD.X R45, RZ, RZ, R21, P3 ;  /* 0x000000ffff2d7224 */ /* 0x000fe200018e0615 */
[C---:B------:R-:W-:Y:S02]  /*18420*/  IADD3 R37, P4, R20.reuse, 0x6000, RZ ;  /* 0x0000600014257810 */ /* 0x040fe40007f9e0ff */
[----:B------:R-:W-:-:S02]  /*18430*/  LOP3.LUT R7, R20, 0x380, RZ, 0xc0, !PT ;  /* 0x0000038014077812 */ /* 0x000fc400078ec0ff */
[----:B------:R-:W-:Y:S02]  /*18440*/  LOP3.LUT R4, R5, 0x380, RZ, 0xc0, !PT ;  /* 0x0000038005047812 */ /* 0x000fe400078ec0ff */
[----:B------:R-:W-:Y:S01]  /*18450*/  LOP3.LUT R32, R33, 0x380, RZ, 0xc0, !PT ;  /* 0x0000038021207812 */ /* 0x000fe200078ec0ff */
[----:B0-----:R-:W0:Y:S01]  /*18460*/  @P1 LDC R51, c[0x0][0xbec] ;  /* 0x0002fb00ff331b82 */ /* 0x001e220000000800 */
[----:B------:R-:W-:Y:S01]  /*18470*/  IMAD R3, R49, UR4, RZ ;  /* 0x0000000431037c24 */ /* 0x000fe2000f8e02ff */
[----:B------:R-:W-:Y:S01]  /*18480*/  LOP3.LUT R36, R37, 0x380, RZ, 0xc0, !PT ;  /* 0x0000038025247812 */ /* 0x000fe200078ec0ff */
[----:B-1----:R1:W-:Y:S01]  /*18490*/  @!P0 ST.E desc[UR42][R52.64], R0 ;  /* 0x0000000034008985 */ /* 0x0023e2000c10192a */
[----:B------:R-:W-:Y:S02]  /*184a0*/  SHF.R.U64 R7, R7, 0x3, RZ ;  /* 0x0000000307077819 */ /* 0x000fe400000012ff */
[----:B------:R-:W-:Y:S02]  /*184b0*/  SHF.R.U64 R4, R4, 0x3, RZ ;  /* 0x0000000304047819 */ /* 0x000fe400000012ff */
[----:B------:R-:W2:Y:S01]  /*184c0*/  @P1 LDC R49, c[0x0][0xbf0] ;  /* 0x0002fc00ff311b82 */ /* 0x000ea20000000800 */
[----:B------:R-:W-:Y:S01]  /*184d0*/  SHF.R.U64 R32, R32, 0x3, RZ ;  /* 0x0000000320207819 */ /* 0x000fe200000012ff */
[----:B------:R-:W-:Y:S01]  /*184e0*/  IMAD R3, R48, UR5, R3 ;  /* 0x0000000530037c24 */ /* 0x000fe2000f8e0203 */
[----:B------:R-:W-:Y:S01]  /*184f0*/  SHF.R.U64 R36, R36, 0x3, RZ ;  /* 0x0000000324247819 */ /* 0x000fe200000012ff */
[----:B------:R-:W5:Y:S01]  /*18500*/  LD.E.128 R8, desc[UR42][R8.64] ;  /* 0x0000002a08087980 */ /* 0x000f62000c101d00 */
[----:B------:R-:W-:-:S02]  /*18510*/  LOP3.LUT R20, R7, R20, RZ, 0x3c, !PT ;  /* 0x0000001407147212 */ /* 0x000fc400078e3cff */
[----:B------:R-:W-:Y:S01]  /*18520*/  LOP3.LUT R32, R32, R33, RZ, 0x3c, !PT ;  /* 0x0000002120207212 */ /* 0x000fe200078e3cff */
[--C-:B------:R-:W-:Y:S01]  /*18530*/  IMAD.X R33, RZ, RZ, R21.reuse, P5 ;  /* 0x000000ffff217224 */ /* 0x100fe200028e0615 */
[----:B------:R-:W-:Y:S01]  /*18540*/  LOP3.LUT R36, R36, R37, RZ, 0x3c, !PT ;  /* 0x0000002524247212 */ /* 0x000fe200078e3cff */
[----:B------:R-:W-:Y:S01]  /*18550*/  IMAD.X R37, RZ, RZ, R21, P4 ;  /* 0x000000ffff257224 */ /* 0x000fe200020e0615 */
[----:B------:R-:W-:Y:S01]  /*18560*/  LOP3.LUT R44, R4, R5, RZ, 0x3c, !PT ;  /* 0x00000005042c7212 */ /* 0x000fe200078e3cff */
[----:B------:R-:W5:Y:S04]  /*18570*/  LD.E.128 R12, desc[UR42][R12.64] ;  /* 0x0000002a0c0c7980 */ /* 0x000f68000c101d00 */
        /* <DEDUP_REMOVED lines=9> */
[----:B-1----:R-:W-:Y:S02]  /*18610*/  IMAD R0, R54, UR4, RZ ;  /* 0x0000000436007c24 */ /* 0x002fe4000f8e02ff */
        /* <DEDUP_REMOVED lines=11> */
[----:B0-----:R-:W-:-:S04]  /*186d0*/  @P1 IMAD.HI.U32 R0, R48, R51, RZ ;  /* 0x0000003330001227 */ /* 0x001fc800078e00ff */
        /* <DEDUP_REMOVED lines=15> */
[----:B------:R-:W-:Y:S01]  /*187d0*/  ULDC.64 UR4, c[0x0][0xad8] ;  /* 0x0002b60000047ab9 */ /* 0x000fe20000000a00 */
[----:B------:R-:W-:Y:S01]  /*187e0*/  IADD3 R50, R187, R191, RZ ;  /* 0x000000bfbb327210 */ /* 0x000fe20007ffe0ff */
[----:B------:R-:W-:Y:S02]  /*187f0*/  IMAD.IADD R21, R21, 0x1, R51 ;  /* 0x0000000115157824 */ /* 0x000fe400078e0233 */
        /* <DEDUP_REMOVED lines=14> */
[----:B-1----:R0:W1:Y:S01]  /*188e0*/  SHFL.IDX PT, R21, R40, RZ, 0x181f ;  /* 0x00181fff28157589 */ /* 0x00206200000e0000 */
[----:B------:R-:W-:Y:S02]  /*188f0*/  BSSY B1, `(.L_x_9593) ;  /* 0x000000d000017945 */ /* 0x000fe40003800000 */
[----:B------:R0:W-:Y:S01]  /*18900*/  SYNCS.ARRIVE.TRANS64.RED.A1T0 RZ, [R0+URZ], RZ ;  /* 0x000000ff00ff79a7 */ /* 0x0001e2000810043f */
[----:B------:R0:W2:Y:S01]  /*18910*/  SHFL.IDX PT, R49, R3, RZ, 0x181f ;  /* 0x00181fff03317589 */ /* 0x0000a200000e0000 */
[----:B------:R-:W-:Y:S05]  /*18920*/  @P2 BRA `(.L_x_9594) ;  /* 0x0000000000242947 */ /* 0x000fea0003800000 */
        /* <DEDUP_REMOVED lines=9> */
.L_x_9594:
[----:B------:R-:W-:Y:S05]  /*189c0*/  BSYNC B1 ;  /* 0x0000000000017941 */ /* 0x000fea0003800000 */
.L_x_9593:
[----:B---3-5:R3:W4:Y:S01]  /*189d0*/  SHFL.IDX PT, R7, R3, 0x1, 0x181f ;  /* 0x00381f0003077f89 */ /* 0x02872200000e0000 */
        /* <DEDUP_REMOVED lines=8> */
[-C--:B----4-:R-:W-:Y:S02]  /*18a60*/  @!P3 LEA.HI.X R5, R16, R7.reuse, R17, 0x1, P0 ;  /* 0x000000071005b211 */ /* 0x090fe400000f0c11 */
[----:B------:R-:W-:-:S03]  /*18a70*/  @!P4 LEA.HI.X R7, R2, R7, R184, 0x1, P2 ;  /* 0x000000070207c211 */ /* 0x000fc600010f0cb8 */
[----:B------:R0:W-:Y:S04]  /*18a80*/  @!P3 ST.E.128 desc[UR42][R4.64], R8 ;  /* 0x000000080400b985 */ /* 0x0001e8000c101d2a */
[----:B------:R0:W-:Y:S02]  /*18a90*/  @!P4 ST.E.128 desc[UR42][R6.64], R32 ;  /* 0x000000200600c985 */ /* 0x0001e4000c101d2a */
.L_x_9596:
[----:B------:R-:W-:Y:S05]  /*18aa0*/  BSYNC B1 ;  /* 0x0000000000017941 */ /* 0x000fea0003800000 */
.L_x_9595:
[----:B0---4-:R0:W4:Y:S01]  /*18ab0*/  SHFL.IDX PT, R7, R3, 0x2, 0x181f ;  /* 0x00581f0003077f89 */ /* 0x01112200000e0000 */
        /* <DEDUP_REMOVED lines=12> */
.L_x_9598:
[----:B------:R-:W-:Y:S05]  /*18b80*/  BSYNC B1 ;  /* 0x0000000000017941 */ /* 0x000fea0003800000 */
.L_x_9597:
[----:B------:R-:W-:Y:S01]  /*18b90*/  VIADD R0, R50, 0x60 ;  /* 0x0000006032007836 */ /* 0x000fe20000000000 */
[----:B0--3--:R-:W3:Y:S04]  /*18ba0*/  SHFL.IDX PT, R3, R3, 0x3, 0x181f ;  /* 0x00781f0003037f89 */ /* 0x009ee800000e0000 */
[----:B------:R-:W-:Y:S01]  /*18bb0*/  ISETP.GE.AND P0, PT, R0, R59, PT ;  /* 0x0000003b0000720c */ /* 0x000fe20003f06270 */
[----:B----4-:R4:W0:-:S12]  /*18bc0*/  SHFL.IDX PT, R7, R40, 0x3, 0x181f ;  /* 0x00781f0028077f89 */ /* 0x01081800000e0000 */
[----:B----4-:R-:W-:Y:S05]  /*18bd0*/  @P0 BRA `(.L_x_9599) ;  /* 0x0000000800f80947 */ /* 0x010fea0003800000 */
[----:B------:R-:W-:Y:S02]  /*18be0*/  ULDC UR4, c[0x0][0xac8] ;  /* 0x0002b20000047ab9 */ /* 0x000fe40000000800 */
[----:B------:R-:W-:-:S13]  /*18bf0*/  ISETP.GE.AND P1, PT, R16, UR4, PT ;  /* 0x0000000410007c0c */ /* 0x000fda000bf26270 */
[----:B0-----:R-:W-:-:S04]  /*18c00*/  @!P1 LEA R4, P0, R16, R7, 0x1 ;  /* 0x0000000710049211 */ /* 0x001fc800078008ff */
[----:B---3--:R-:W-:Y:S02]  /*18c10*/  @!P1 LEA.HI.X R5, R16, R3, R17, 0x1, P0 ;  /* 0x0000000310059211 */ /* 0x008fe400000f0c11 */
[----:B------:R-:W-:-:S03]  /*18c20*/  ISETP.GE.AND P0, PT, R2, UR4, PT ;  /* 0x0000000402007c0c */ /* 0x000fc6000bf06270 */
[----:B------:R4:W-:Y:S10]  /*18c30*/  @!P1 ST.E.128 desc[UR42][R4.64], R24 ;  /* 0x0000001804009985 */ /* 0x0009f4000c101d2a */
[----:B------:R-:W-:Y:S05]  /*18c40*/  @P0 BRA `(.L_x_9599) ;  /* 0x0000000800dc0947 */ /* 0x000fea0003800000 */
[----:B----4-:R-:W-:-:S04]  /*18c50*/  LEA R4, P0, R2, R7, 0x1 ;  /* 0x0000000702047211 */ /* 0x010fc800078008ff */
[----:B------:R-:W-:-:S05]  /*18c60*/  LEA.HI.X R5, R2, R3, R184, 0x1, P0 ;  /* 0x0000000302057211 */ /* 0x000fca00000f0cb8 */
[----:B------:R0:W-:Y:S01]  /*18c70*/  ST.E.128 desc[UR42][R4.64], R44 ;  /* 0x0000002c04007985 */ /* 0x0001e2000c101d2a */
[----:B------:R-:W-:Y:S05]  /*18c80*/  BRA `(.L_x_9599) ;  /* 0x0000000800cc7947 */ /* 0x000fea0003800000 */
.L_x_9591:
        /* <DEDUP_REMOVED lines=16> */
[----:B---3--:R-:W-:Y:S02]  /*18d90*/  ISETP.NE.AND P2, PT, R25, 0x1, PT ;  /* 0x000000011900780c */ /* 0x008fe40003f45270 */
[----:B------:R-:W-:-:S11]  /*18da0*/  ISETP.GE.AND P3, PT, R228, 0x80, PT ;  /* 0x00000080e400780c */ /* 0x000fd60003f66270 */
[----:B------:R-:W3:Y:S08]  /*18db0*/  @P2 LDC R14, c[0x0][0xbec] ;  /* 0x0002fb00ff0e2b82 */ /* 0x000ef00000000800 */
[----:B------:R-:W0:Y:S01]  /*18dc0*/  @P2 LDC R27, c[0x0][0xbf0] ;  /* 0x0002fc00ff1b2b82 */ /* 0x000e220000000800 */
[----:B------:R-:W-:Y:S05]  /*18dd0*/  @P1 BRA `(.L_x_9600) ;  /* 0x0000000000101947 */ /* 0x000fea0003800000 */
[----:B------:R-:W-:Y:S05]  /*18de0*/  @!P0 BRA `(.L_x_9600) ;  /* 0x00000000000c8947 */ /* 0x000fea0003800000 */
[----:B------:R-:W2:Y:S04]  /*18df0*/  LDG.E R3, desc[UR42][R4.64] ;  /* 0x0000002a04037981 */ /* 0x000ea8000c1e1900 */
[----:B-----5:R-:W2:Y:S02]  /*18e00*/  LDG.E R8, desc[UR42][R4.64+0x4] ;  /* 0x0000042a04087981 */ /* 0x020ea4000c1e1900 */
[----:B--2---:R-:W-:-:S07]  /*18e10*/  IMAD.IADD R8, R8, 0x1, -R3 ;  /* 0x0000000108087824 */ /* 0x004fce00078e0a03 */
.L_x_9600:
[----:B------:R-:W-:Y:S01]  /*18e20*/  BSSY B1, `(.L_x_9601) ;  /* 0x000002d000017945 */ /* 0x000fe20003800000 */
[----:B----4-:R-:W-:Y:S02]  /*18e30*/  SHF.R.S32.HI R13, RZ, 0x1f, R207 ;  /* 0x0000001fff0d7819 */ /* 0x010fe400000114cf */
[----:B------:R-:W-:Y:S02]  /*18e40*/  SEL R15, R210, RZ, !P0 ;  /* 0x000000ffd20f7207 */ /* 0x000fe40004000000 */
[----:B------:R-:W-:Y:S02]  /*18e50*/  SEL R211, R211, RZ, !P0 ;  /* 0x000000ffd3d37207 */ /* 0x000fe40004000000 */
[----:B-----5:R-:W-:Y:S01]  /*18e60*/  SHF.R.S32.HI R11, RZ, 0x1f, R0 ;  /* 0x0000001fff0b7819 */ /* 0x020fe20000011400 */
[----:B------:R-:W-:Y:S06]  /*18e70*/  @P3 BRA `(.L_x_9602) ;  /* 0x00000000009c3947 */ /* 0x000fec0003800000 */
[----:B------:R-:W4:Y:S01]  /*18e80*/  S2R R12, SR_TID.X ;  /* 0x00000000000c7919 */ /* 0x000f220000002100 */
[----:B------:R-:W5:Y:S02]  /*18e90*/  LDC R9, c[0x0][0xbe8] ;  /* 0x0002fa00ff097b82 */ /* 0x000f640000000800 */
[----:B-----5:R-:W-:Y:S01]  /*18ea0*/  IMAD R3, R8, R9, RZ ;  /* 0x0000000908037224 */ /* 0x020fe200078e02ff */
[----:B----4-:R-:W-:-:S04]  /*18eb0*/  IADD3 R12, R191, -0x80, R12 ;  /* 0xffffff80bf0c7810 */ /* 0x010fc80007ffe00c */
[----:B------:R-:W-:-:S13]  /*18ec0*/  ISETP.GE.AND P0, PT, R12, R3, PT ;  /* 0x000000030c00720c */ /* 0x000fda0003f06270 */
[----:B------:R-:W-:Y:S05]  /*18ed0*/  @P0 BRA `(.L_x_9602) ;  /* 0x0000000000840947 */ /* 0x000fea0003800000 */
[----:B------:R-:W-:Y:S01]  /*18ee0*/  ISETP.NE.AND P0, PT, R9, 0x1, PT ;  /* 0x000000010900780c */ /* 0x000fe20003f05270 */
[----:B------:R-:W-:Y:S01]  /*18ef0*/  ULDC.64 UR4, c[0x0][0xb90] ;  /* 0x0002e40000047ab9 */ /* 0x000fe20000000a00 */
[----:B0-----:R-:W-:Y:S01]  /*18f00*/  MOV R4, R0 ;  /* 0x0000000000047202 */ /* 0x001fe20000000f00 */
[----:B------:R-:W-:Y:S02]  /*18f10*/  IMAD R10, R13, UR4, RZ ;  /* 0x000000040d0a7c24 */ /* 0x000fe4000f8e02ff */
[----:B------:R-:W-:Y:S02]  /*18f20*/  IMAD.MOV.U32 R5, RZ, RZ, R11 ;  /* 0x000000ffff057224 */ /* 0x000fe400078e000b */
[----:B------:R-:W-:Y:S02]  /*18f30*/  IMAD.MOV.U32 R3, RZ, RZ, R12 ;  /* 0x000000ffff037224 */ /* 0x000fe400078e000c */
[----:B------:R-:W-:-:S04]  /*18f40*/  IMAD.WIDE.U32 R4, R207, UR4, R4 ;  /* 0x00000004cf047c25 */ /* 0x000fc8000f8e0004 */
[----:B------:R-:W0:Y:S08]  /*18f50*/  @P0 LDC R7, c[0x0][0xbec] ;  /* 0x0002fb00ff070b82 */ /* 0x000e300000000800 */
[----:B------:R-:W4:Y:S01]  /*18f60*/  @P0 LDC R21, c[0x0][0xbf0] ;  /* 0x0002fc00ff150b82 */ /* 0x000f220000000800 */
[----:B0-----:R-:W-:-:S04]  /*18f70*/  @P0 IMAD.HI.U32 R6, R12, R7, RZ ;  /* 0x000000070c060227 */ /* 0x001fc800078e00ff */
[----:B------:R-:W-:Y:S01]  /*18f80*/  IMAD R7, R207, UR5, R10 ;  /* 0x00000005cf077c24 */ /* 0x000fe2000f8e020a */
[----:B------:R-:W-:Y:S01]  /*18f90*/  ULDC.64 UR4, c[0x0][0xb98] ;  /* 0x0002e60000047ab9 */ /* 0x000fe20000000a00 */
[----:B----4-:R-:W-:Y:S02]  /*18fa0*/  @P0 SHF.R.U32.HI R3, RZ, R21, R6 ;  /* 0x00000015ff030219 */ /* 0x010fe40000011606 */
        /* <DEDUP_REMOVED lines=20> */
.L_x_9602:
[----:B------:R-:W-:Y:S05]  /*190f0*/  BSYNC B1 ;  /* 0x0000000000017941 */ /* 0x000fea0003800000 */
.L_x_9601:
[----:B------:R-:W-:Y:S02]  /*19100*/  ULDC.64 UR4, c[0x0][0xaa0] ;  /* 0x0002a80000047ab9 */ /* 0x000fe40000000a00 */
[----:B----4-:R-:W-:Y:S02]  /*19110*/  IMAD R3, R11, UR4, RZ ;  /* 0x000000040b037c24 */ /* 0x010fe4000f8e02ff */
[----:B0-----:R-:W-:-:S04]  /*19120*/  IMAD.WIDE.U32 R4, R0, UR4, RZ ;  /* 0x0000000400047c25 */ /* 0x001fc8000f8e00ff */
[----:B------:R-:W-:Y:S01]  /*19130*/  IMAD R3, R0, UR5, R3 ;  /* 0x0000000500037c24 */ /* 0x000fe2000f8e0203 */
[----:B------:R-:W-:Y:S01]  /*19140*/  ULDC.64 UR4, c[0x0][0xae8] ;  /* 0x0002ba0000047ab9 */ /* 0x000fe20000000a00 */
[----:B------:R-:W-:Y:S02]  /*19150*/  IMAD R0, R206, 0x20, R187 ;  /* 0x00000020ce007824 */ /* 0x000fe400078e02bb */
[----:B------:R-:W-:Y:S02]  /*19160*/  IMAD.IADD R5, R5, 0x1, R3 ;  /* 0x0000000105057824 */ /* 0x000fe400078e0203 */
[----:B------:R-:W-:Y:S02]  /*19170*/  IMAD.IADD R9, R191, 0x1, R0 ;  /* 0x00000001bf097824 */ /* 0x000fe400078e0200 */
[----:B------:R-:W-:Y:S02]  /*19180*/  IMAD R6, R13, UR4, RZ ;  /* 0x000000040d067c24 */ /* 0x000fe4000f8e02ff */
[----:B---3--:R-:W-:-:S04]  /*19190*/  @P2 IMAD.HI.U32 R0, R9, R14, RZ ;  /* 0x0000000e09002227 */ /* 0x008fc800078e00ff */
        /* <DEDUP_REMOVED lines=8> */
[----:B------:R-:W-:Y:S01]  /*19220*/  IMAD R7, R15, UR5, R6 ;  /* 0x000000050f077c24 */ /* 0x000fe2000f8e0206 */
[----:B------:R-:W-:Y:S01]  /*19230*/  IADD3 R6, -R3, RZ, RZ ;  /* 0x000000ff03067210 */ /* 0x000fe20007ffe1ff */
[----:B------:R-:W-:Y:S01]  /*19240*/  IMAD.WIDE.U32 R4, R15, UR4, R4 ;  /* 0x000000040f047c25 */ /* 0x000fe2000f8e0004 */
[----:B------:R-:W-:-:S03]  /*19250*/  ULDC.64 UR4, c[0x0][0xae0] ;  /* 0x0002b80000047ab9 */ /* 0x000fc60000000a00 */
        /* <DEDUP_REMOVED lines=18> */
[----:B------:R0:W3:Y:S04]  /*19380*/  SHFL.IDX PT, R3, R4, RZ, 0x181f ;  /* 0x00181fff04037589 */ /* 0x0000e800000e0000 */
[----:B------:R0:W4:Y:S02]  /*19390*/  SHFL.IDX PT, R14, R0, RZ, 0x181f ;  /* 0x00181fff000e7589 */ /* 0x00012400000e0000 */
.L_x_9837:
[----:B------:R-:W-:Y:S01]  /*193a0*/  IMAD R8, R8, R25, RZ ;  /* 0x0000001908087224 */ /* 0x000fe200078e02ff */
        /* <DEDUP_REMOVED lines=8> */
[-C--:B---3--:R-:W-:Y:S02]  /*19430*/  @!P2 LEA.HI.X R7, R16, R3.reuse, R17, 0x1, P0 ;  /* 0x000000031007a211 */ /* 0x088fe400000f0c11 */
[----:B------:R-:W-:-:S03]  /*19440*/  @!P3 LEA.HI.X R15, R2, R3, R184, 0x1, P1 ;  /* 0x00000003020fb211 */ /* 0x000fc600008f0cb8 */
[----:B------:R3:W-:Y:S04]  /*19450*/  @!P2 ST.E.128 desc[UR42][R6.64], RZ ;  /* 0x000000ff0600a985 */ /* 0x0007e8000c101d2a */
[----:B------:R3:W-:Y:S02]  /*19460*/  @!P3 ST.E.128 desc[UR42][R14.64], RZ ;  /* 0x000000ff0e00b985 */ /* 0x0007e4000c101d2a */
.L_x_9605:
[----:B------:R-:W-:Y:S05]  /*19470*/  BSYNC B1 ;  /* 0x0000000000017941 */ /* 0x000fea0003800000 */
.L_x_9604:
[----:B------:R-:W-:-:S03]  /*19480*/  UMOV UR4, 0xffffffff ;  /* 0xffffffff00047882 */ /* 0x000fc60000000000 */
[----:B------:R-:W-:Y:S05]  /*19490*/  BRA.DIV UR4, `(.L_x_9606) ;  /* 0x0000009604887947 */ /* 0x000fea000b800000 */
[----:B---3--:R3:W0:Y:S04]  /*194a0*/  SHFL.IDX PT, R3, R4, 0x1, 0x181f ;  /* 0x00381f0004037f89 */ /* 0x00862800000e0000 */
[----:B----4-:R3:W4:Y:S02]  /*194b0*/  SHFL.IDX PT, R14, R0, 0x1, 0x181f ;  /* 0x00381f00000e7f89 */ /* 0x01072400000e0000 */
.L_x_9841:
        /* <DEDUP_REMOVED lines=13> */
.L_x_9608:
[----:B------:R-:W-:Y:S05]  /*19590*/  BSYNC B1 ;  /* 0x0000000000017941 */ /* 0x000fea0003800000 */
.L_x_9607:
[----:B------:R-:W-:-:S03]  /*195a0*/  UMOV UR4, 0xffffffff ;  /* 0xffffffff00047882 */ /* 0x000fc60000000000 */
[----:B------:R-:W-:Y:S05]  /*195b0*/  BRA.DIV UR4, `(.L_x_9609) ;  /* 0x0000009604887947 */ /* 0x000fea000b800000 */
[----:B0-----:R0:W0:Y:S04]  /*195c0*/  SHFL.IDX PT, R3, R4, 0x2, 0x181f ;  /* 0x00581f0004037f89 */ /* 0x00102800000e0000 */
[----:B----4-:R4:W0:Y:S02]  /*195d0*/  SHFL.IDX PT, R14, R0, 0x2, 0x181f ;  /* 0x00581f00000e7f89 */ /* 0x01082400000e0000 */
.L_x_9845:
[----:B------:R-:W-:Y:S01]  /*195e0*/  VIADD R5, R191, 0x40 ;  /* 0x00000040bf057836 */ /* 0x000fe20000000000 */
[----:B------:R-:W-:Y:S04]  /*195f0*/  BSSY B1, `(.L_x_9610) ;  /* 0x000000c000017945 */ /* 0x000fe80003800000 */
        /* <DEDUP_REMOVED lines=11> */
.L_x_9611:
[----:B------:R-:W-:Y:S05]  /*196b0*/  BSYNC B1 ;  /* 0x0000000000017941 */ /* 0x000fea0003800000 */
.L_x_9610:
[----:B------:R-:W-:-:S03]  /*196c0*/  UMOV UR4, 0xffffffff ;  /* 0xffffffff00047882 */ /* 0x000fc60000000000 */
[----:B------:R-:W-:Y:S05]  /*196d0*/  BRA.DIV UR4, `(.L_x_9612) ;  /* 0x0000009604887947 */ /* 0x000fea000b800000 */
[----:B0-----:R0:W0:Y:S04]  /*196e0*/  SHFL.IDX PT, R3, R4, 0x3, 0x181f ;  /* 0x00781f0004037f89 */ /* 0x00102800000e0000 */
[----:B------:R0:W0:Y:S02]  /*196f0*/  SHFL.IDX PT, R14, R0, 0x3, 0x181f ;  /* 0x00781f00000e7f89 */ /* 0x00002400000e0000 */
.L_x_9849:
[----:B0--34-:R-:W-:-:S05]  /*19700*/  VIADD R0, R191, 0x60 ;  /* 0x00000060bf007836 */ /* 0x019fca0000000000 */
[----:B------:R-:W-:-:S13]  /*19710*/  ISETP.GE.AND P0, PT, R0, R8, PT ;  /* 0x000000080000720c */ /* 0x000fda0003f06270 */
[----:B------:R-:W-:Y:S05]  /*19720*/  @P0 BRA `(.L_x_9599) ;  /* 0x0000000000240947 */ /* 0x000fea0003800000 */
[----:B------:R-:W-:Y:S02]  /*19730*/  ULDC UR4, c[0x0][0xac8] ;  /* 0x0002b20000047ab9 */ /* 0x000fe40000000800 */
[----:B------:R-:W-:Y:S02]  /*19740*/  ISETP.GE.AND P2, PT, R16, UR4, PT ;  /* 0x0000000410007c0c */ /* 0x000fe4000bf46270 */
[----:B------:R-:W-:-:S11]  /*19750*/  ISETP.GE.AND P3, PT, R2, UR4, PT ;  /* 0x0000000402007c0c */ /* 0x000fd6000bf66270 */
[-C--:B------:R-:W-:Y:S02]  /*19760*/  @!P2 LEA R4, P0, R16, R14.reuse, 0x1 ;  /* 0x0000000e1004a211 */ /* 0x080fe400078008ff */
[----:B------:R-:W-:Y:S02]  /*19770*/  @!P3 LEA R14, P1, R2, R14, 0x1 ;  /* 0x0000000e020eb211 */ /* 0x000fe400078208ff */
[-C--:B------:R-:W-:Y:S02]  /*19780*/  @!P2 LEA.HI.X R5, R16, R3.reuse, R17, 0x1, P0 ;  /* 0x000000031005a211 */ /* 0x080fe400000f0c11 */
[----:B------:R-:W-:-:S03]  /*19790*/  @!P3 LEA.HI.X R15, R2, R3, R184, 0x1, P1 ;  /* 0x00000003020fb211 */ /* 0x000fc600008f0cb8 */
[----:B------:R0:W-:Y:S04]  /*197a0*/  @!P2 ST.E.128 desc[UR42][R4.64], RZ ;  /* 0x000000ff0400a985 */ /* 0x0001e8000c101d2a */
[----:B------:R0:W-:Y:S02]  /*197b0*/  @!P3 ST.E.128 desc[UR42][R14.64], RZ ;  /* 0x000000ff0e00b985 */ /* 0x0001e4000c101d2a */
.L_x_9599:
[----:B------:R-:W-:Y:S05]  /*197c0*/  BSYNC B0 ;  /* 0x0000000000007941 */ /* 0x000fea0003800000 */
.L_x_9590:
[----:B------:R-:W-:Y:S02]  /*197d0*/  ULDC UR4, c[0x0][0xc3c] ;  /* 0x00030f0000047ab9 */ /* 0x000fe40000000800 */
[----:B-1----:R-:W-:-:S13]  /*197e0*/  ISETP.GE.AND P0, PT, R43, UR4, PT ;  /* 0x000000042b007c0c */ /* 0x002fda000bf06270 */
[----:B------:R-:W-:Y:S05]  /*197f0*/  @!P0 BRA `(.L_x_9613) ;  /* 0xfffffe7800448947 */ /* 0x000fea000383ffff */
[----:B------:R-:W-:Y:S05]  /*19800*/  BRA `(.L_x_9392) ;  /* 0x0000006c00387947 */ /* 0x000fea0003800000 */
.L_x_9390:
        /* <DEDUP_REMOVED lines=16> */
.L_x_9614:
        /* <DEDUP_REMOVED lines=41> */
.L_x_9620:
        /* <DEDUP_REMOVED lines=12> */
.L_x_9619:
[----:B------:R-:W-:Y:S05]  /*19c60*/  BSYNC B0 ;  /* 0x0000000000007941 */ /* 0x000fea0003800000 */
.L_x_9618:
        /* <DEDUP_REMOVED lines=20> */
.L_x_9616:
        /* <DEDUP_REMOVED lines=20> */
.L_x_9621:
        /* <DEDUP_REMOVED lines=26> */
[----:B------:R-:W-:Y:S01]  /*1a090*/  IMAD R6, R6, R2, R9 ;  /* 0x0000000206067224 */ /* 0x000fe200078e0209 */
[----:B------:R-:W-:Y:S02]  /*1a0a0*/  MOV R2, RZ ;  /* 0x000000ff00027202 */ /* 0x000fe40000000f00 */
        /* <DEDUP_REMOVED lines=31> */
.L_x_9617:
[----:B------:R-:W-:Y:S01]  /*1a2a0*/  IMAD.MOV.U32 R17, RZ, RZ, RZ ;  /* 0x000000ffff117224 */ /* 0x000fe200078e00ff */
[----:B------:R-:W-:Y:S01]  /*1a2b0*/  MOV R18, RZ ;  /* 0x000000ff00127202 */ /* 0x000fe20000000f00 */
[----:B------:R-:W-:-:S07]  /*1a2c0*/  IMAD.U32 R16, RZ, RZ, UR6 ;  /* 0x00000006ff107e24 */ /* 0x000fce000f8e00ff */
.L_x_9622:
[----:B------:R-:W-:-:S13]  /*1a2d0*/  ISETP.NE.AND P0, PT, R5, RZ, PT ;  /* 0x000000ff0500720c */ /* 0x000fda0003f05270 */
[----:B------:R-:W0:Y:S01]  /*1a2e0*/  @!P0 S2R R3, SR_CgaCtaId ;  /* 0x0000000000038919 */ /* 0x000e220000008800 */
[----:B------:R-:W-:-:S04]  /*1a2f0*/  @!P0 MOV R2, 0x400 ;  /* 0x0000040000028802 */ /* 0x000fc80000000f00 */
[----:B0-----:R-:W-:-:S05]  /*1a300*/  @!P0 LEA R2, R3, R2, 0x18 ;  /* 0x0000000203028211 */ /* 0x001fca00078ec0ff */
[----:B------:R1:W-:Y:S01]  /*1a310*/  @!P0 STS.128 [R2+0x288d0], R16 ;  /* 0x0288d01002008388 */ /* 0x0003e20000000c00 */
[----:B------:R-:W-:Y:S06]  /*1a320*/  BAR.ARV 0x5, 0x180 ;  /* 0x0146000000007b1d */ /* 0x000fec0000002000 */
.L_x_9615:
[----:B------:R2:W-:Y:S01]  /*1a330*/  STL [R1+0x24], RZ ;  /* 0x000024ff01007387 */ /* 0x0005e20000100800 */
[----:B------:R-:W-:Y:S01]  /*1a340*/  ULDC UR4, c[0x0][0xc3c] ;  /* 0x00030f0000047ab9 */ /* 0x000fe20000000800 */
[----:B------:R-:W-:Y:S01]  /*1a350*/  IMAD.MOV.U32 R28, RZ, RZ, 0x1 ;  /* 0x00000001ff1c7424 */ /* 0x000fe200078e00ff */
[----:B0-----:R-:W-:Y:S01]  /*1a360*/  ISETP.GE.AND P0, PT, R19, UR4, PT ;  /* 0x0000000413007c0c */ /* 0x001fe2000bf06270 */
[----:B------:R-:W-:-:S12]  /*1a370*/  IMAD.MOV.U32 R25, RZ, RZ, RZ ;  /* 0x000000ffff197224 */ /* 0x000fd800078e00ff */
[----:B--2---:R-:W-:Y:S05]  /*1a380*/  @P0 BRA `(.L_x_9623) ;  /* 0x0000005c007c0947 */ /* 0x004fea0003800000 */
[----:B------:R-:W0:Y:S01]  /*1a390*/  S2UR UR5, SR_CgaCtaId ;  /* 0x00000000000579c3 */ /* 0x000e220000008800 */
[C---:B------:R-:W-:Y:S01]  /*1a3a0*/  IMAD.SHL.U32 R31, R0.reuse, 0x8, RZ ;  /* 0x00000008001f7824 */ /* 0x040fe200078e00ff */
[----:B-1----:R-:W-:Y:S01]  /*1a3b0*/  LOP3.LUT R2, R0, 0x7f, RZ, 0xc0, !PT ;  /* 0x0000007f00027812 */ /* 0x002fe200078ec0ff */
        /* <DEDUP_REMOVED lines=13> */
[----:B------:R-:W-:Y:S01]  /*1a490*/  LOP3.LUT R0, R0, 0x70, RZ, 0xc0, !PT ;  /* 0x0000007000007812 */ /* 0x000fe200078ec0ff */
[----:B------:R-:W-:Y:S01]  /*1a4a0*/  IMAD.MOV.U32 R28, RZ, RZ, 0x1 ;  /* 0x00000001ff1c7424 */ /* 0x000fe200078e00ff */
[----:B------:R-:W-:Y:S01]  /*1a4b0*/  LOP3.LUT R30, R31, 0x40, RZ, 0xfc, !PT ;  /* 0x000000401f1e7812 */ /* 0x000fe200078efcff */
[----:B------:R-:W-:Y:S01]  /*1a4c0*/  ULOP3.LUT UR38, UR36, 0x2, URZ, 0xfc, !UPT ;  /* 0x0000000224267892 */ /* 0x000fe2000f8efc3f */
[----:B------:R-:W-:Y:S01]  /*1a4d0*/  LOP3.LUT R2, R2, R0, RZ, 0xfc, !PT ;  /* 0x0000000002027212 */ /* 0x000fe200078efcff */
[----:B------:R-:W-:Y:S01]  /*1a4e0*/  ULDC.64 UR40, c[0x0][0x198] ;  /* 0x0000660000287ab9 */ /* 0x000fe20000000a00 */
[----:B------:R-:W-:Y:S01]  /*1a4f0*/  ULDC UR37, c[0x0][0xc] ;  /* 0x0000030000257ab9 */ /* 0x000fe20000000800 */
[----:B0-----:R-:W-:-:S06]  /*1a500*/  ULEA UR4, UR5, UR4, 0x18 ;  /* 0x0000000405047291 */ /* 0x001fcc000f8ec03f */
[----:B------:R-:W-:-:S05]  /*1a510*/  IMAD.U32 R22, RZ, RZ, UR4 ;  /* 0x00000004ff167e24 */ /* 0x000fca000f8e00ff */
[----:B------:R-:W-:-:S05]  /*1a520*/  LEA R0, R36, R22, 0x1 ;  /* 0x0000001624007211 */ /* 0x000fca00078e08ff */
[----:B------:R1:W-:Y:S02]  /*1a530*/  STL [R1+0x8], R0 ;  /* 0x0000080001007387 */ /* 0x0003e40000100800 */
.L_x_9722:
[----:B0-----:R-:W0:Y:S02]  /*1a540*/  LDC.64 R2, c[0x0][0xc88] ;  /* 0x00032200ff027b82 */ /* 0x001e240000000a00 */
[----:B0-----:R-:W-:-:S05]  /*1a550*/  IMAD.WIDE R2, R19, 0x4, R2 ;  /* 0x0000000413027825 */ /* 0x001fca00078e0202 */
[----:B-1----:R-:W1:Y:S01]  /*1a560*/  LDG.E R33, desc[UR42][R2.64] ;  /* 0x0000002a02217981 */ /* 0x002e62000c1e1900 */
[----:B------:R-:W-:Y:S05]  /*1a570*/  YIELD ;  /* 0x0000000000007946 */ /* 0x000fea0003800000 */
[----:B------:R-:W-:Y:S01]  /*1a580*/  ULDC.64 UR4, c[0x0][0xa28] ;  /* 0x00028a0000047ab9 */ /* 0x000fe20000000a00 */
[----:B------:R-:W-:Y:S01]  /*1a590*/  IMAD.MOV.U32 R11, RZ, RZ, RZ ;  /* 0x000000ffff0b7224 */ /* 0x000fe200078e00ff */
[----:B------:R-:W-:Y:S01]  /*1a5a0*/  ISETP.NE.U32.AND P0, PT, RZ, UR4, PT ;  /* 0x00000004ff007c0c */ /* 0x000fe2000bf05070 */
[----:B------:R-:W-:Y:S01]  /*1a5b0*/  IMAD.MOV.U32 R6, RZ, RZ, RZ ;  /* 0x000000ffff067224 */ /* 0x000fe200078e00ff */
[----:B------:R-:W-:Y:S01]  /*1a5c0*/  ULDC.64 UR8, c[0x0][0xa18] ;  /* 0x0002860000087ab9 */ /* 0x000fe20000000a00 */
        /* <DEDUP_REMOVED lines=20> */
[----:B---3--:R-:W3:Y:S01]  /*1a710*/  @P0 LDG.E R6, desc[UR42][R2.64] ;  /* 0x0000002a02060981 */ /* 0x008ee2000c1e1900 */
        /* <DEDUP_REMOVED lines=17> */
[----:B---3--:R0:W-:Y:S04]  /*1a830*/  STL [R1+0x14], R8 ;  /* 0x0000140801007387 */ /* 0x0081e80000100800 */
[----:B--2---:R1:W-:Y:S01]  /*1a840*/  STL [R1], R11 ;  /* 0x0000000b01007387 */ /* 0x0043e20000100800 */
[----:B------:R-:W-:Y:S02]  /*1a850*/  IMAD.MOV.U32 R10, RZ, RZ, R8 ;  /* 0x000000ffff0a7224 */ /* 0x000fe400078e0008 */
[----:B0-----:R-:W-:Y:S01]  /*1a860*/  IMAD.U32 R8, RZ, RZ, UR4 ;  /* 0x00000004ff087e24 */ /* 0x001fe2000f8e00ff */
[----:B----4-:R-:W-:Y:S06]  /*1a870*/  @P2 BRA `(.L_x_9624) ;  /* 0x0000000000142947 */ /* 0x010fec0003800000 */
[----:B------:R-:W-:Y:S05]  /*1a880*/  @!P0 BRA `(.L_x_9624) ;  /* 0x0000000000108947 */ /* 0x000fea0003800000 */
[----:B------:R-:W2:Y:S04]  /*1a890*/  LDG.E R9, desc[UR42][R2.64] ;  /* 0x0000002a02097981 */ /* 0x000ea8000c1e1900 */
[----:B------:R-:W2:Y:S02]  /*1a8a0*/  LDG.E R6, desc[UR42][R2.64+0x4] ;  /* 0x0000042a02067981 */ /* 0x000ea4000c1e1900 */
[----:B--2---:R-:W-:-:S05]  /*1a8b0*/  IMAD.IADD R10, R6, 0x1, -R9 ;  /* 0x00000001060a7824 */ /* 0x004fca00078e0a09 */
[----:B------:R0:W-:Y:S02]  /*1a8c0*/  STL [R1+0x14], R10 ;  /* 0x0000140a01007387 */ /* 0x0001e40000100800 */
.L_x_9624:
        /* <DEDUP_REMOVED lines=9> */
.L_x_9625:
        /* <DEDUP_REMOVED lines=8> */
[----:B--2---:R-:W-:-:S07]  /*1a9e0*/  IADD3 R8, -R8, R9, RZ ;  /* 0x0000000908087210 */ /* 0x004fce0007ffe1ff */
.L_x_9626:
[----:B--2---:R-:W2:Y:S01]  /*1a9f0*/  @P1 LDG.E R2, desc[UR42][R4.64] ;  /* 0x0000002a04021981 */ /* 0x004ea2000c1e1900 */
[----:B------:R-:W3:Y:S03]  /*1aa00*/  LDC R3, c[0x0][0x448] ;  /* 0x00011200ff037b82 */ /* 0x000ee60000000800 */
[----:B------:R4:W2:Y:S01]  /*1aa10*/  @P1 LDG.E R9, desc[UR42][R4.64+0x4] ;  /* 0x0000042a04091981 */ /* 0x0008a2000c1e1900 */
[----:B-----5:R-:W-:Y:S01]  /*1aa20*/  IMAD.IADD R8, R8, 0x1, -R11 ;  /* 0x0000000108087824 */ /* 0x020fe200078e0a0b */
[----:B------:R-:W-:Y:S03]  /*1aa30*/  BSSY B0, `(.L_x_9627) ;  /* 0x0000127000007945 */ /* 0x000fe60003800000 */
[----:B----4-:R-:W-:-:S05]  /*1aa40*/  IMAD.MOV R4, RZ, RZ, -R8 ;  /* 0x000000ffff047224 */ /* 0x010fca00078e0a08 */
[----:B------:R-:W-:Y:S02]  /*1aa50*/  VIMNMX R4, RZ, R4, !PT ;  /* 0x00000004ff047248 */ /* 0x000fe40007fe0100 */
[----:B---3--:R-:W-:-:S13]  /*1aa60*/  ISETP.NE.AND P0, PT, R3, 0x1, PT ;  /* 0x000000010300780c */ /* 0x008fda0003f05270 */
[----:B------:R-:W3:Y:S08]  /*1aa70*/  @P0 LDC R3, c[0x0][0x44c] ;  /* 0x00011300ff030b82 */ /* 0x000ef00000000800 */
[----:B------:R-:W4:Y:S01]  /*1aa80*/  @P0 LDC R6, c[0x0][0x450] ;  /* 0x00011400ff060b82 */ /* 0x000f220000000800 */
[----:B--2---:R-:W-:Y:S02]  /*1aa90*/  @P1 IMAD.IADD R7, R9, 0x1, -R2 ;  /* 0x0000000109071824 */ /* 0x004fe400078e0a02 */
[----:B------:R-:W-:-:S02]  /*1aaa0*/  IMAD.SHL.U32 R2, R17, 0x80, RZ ;  /* 0x0000008011027824 */ /* 0x000fc400078e00ff */
[----:B------:R-:W-:Y:S02]  /*1aab0*/  IMAD.IADD R37, R8, 0x1, R7 ;  /* 0x0000000108257824 */ /* 0x000fe400078e0207 */
[----:B------:R-:W-:Y:S02]  /*1aac0*/  VIADD R2, R2, 0x7f ;  /* 0x0000007f02027836 */ /* 0x000fe40000000000 */
[----:B------:R-:W-:Y:S02]  /*1aad0*/  VIADD R5, R37, 0x7f ;  /* 0x0000007f25057836 */ /* 0x000fe40000000000 */
[----:B---3--:R-:W-:-:S04]  /*1aae0*/  @P0 IMAD.HI.U32 R9, R2, R3, RZ ;  /* 0x0000000302090227 */ /* 0x008fc800078e00ff */
[----:B------:R-:W-:Y:S01]  /*1aaf0*/  IMAD.MOV.U32 R3, RZ, RZ, R2 ;  /* 0x000000ffff037224 */ /* 0x000fe200078e0002 */
[----:B----4-:R-:W-:Y:S02]  /*1ab00*/  @P0 SHF.R.U32.HI R3, RZ, R6, R9 ;  /* 0x00000006ff030219 */ /* 0x010fe40000011609 */
[----:B------:R-:W-:Y:S02]  /*1ab10*/  IADD3 R6, R37, 0x80, -R10 ;  /* 0x0000008025067810 */ /* 0x000fe40007ffe80a */
[----:B------:R-:W-:-:S03]  /*1ab20*/  SHF.R.S32.HI R2, RZ, 0x1f, R5 ;  /* 0x0000001fff027819 */ /* 0x000fc60000011405 */
[----:B------:R-:W-:Y:S01]  /*1ab30*/  IMAD.IADD R3, R6, 0x1, R3 ;  /* 0x0000000106037824 */ /* 0x000fe200078e0203 */
[----:B------:R-:W-:-:S04]  /*1ab40*/  LEA.HI R5, R2, R5, RZ, 0x7 ;  /* 0x0000000502057211 */ /* 0x000fc800078f38ff */
        /* <DEDUP_REMOVED lines=8> */
[----:B------:R-:W-:-:S11]  /*1abd0*/  SHF.R.U32.HI R4, RZ, 0x7, R4 ;  /* 0x00000007ff047819 */ /* 0x000fd60000011604 */
[----:B------:R-:W-:-:S04]  /*1abe0*/  @P0 IADD3 R2, R7, 0x7f, RZ ;  /* 0x0000007f07020810 */ /* 0x000fc80007ffe0ff */
        /* <DEDUP_REMOVED lines=14> */
.L_x_9852:
[----:B---3--:R-:W-:Y:S02]  /*1acd0*/  ISETP.NE.AND P0, PT, R14, RZ, PT ;  /* 0x000000ff0e00720c */ /* 0x008fe40003f05270 */
[----:B------:R-:W-:-:S11]  /*1ace0*/  PLOP3.LUT P6, PT, PT, PT, PT, 0x8, 0x0 ;  /* 0x000000000000781c */ /* 0x000fd60003fce170 */
[----:B------:R-:W-:Y:S05]  /*1acf0*/  @P0 BRA `(.L_x_9630) ;  /* 0x00000000000c0947 */ /* 0x000fea0003800000 */
[----:B------:R-:W-:-:S03]  /*1ad00*/  UMOV UR4, 0xffffffff ;  /* 0xffffffff00047882 */ /* 0x000fc60000000000 */
[----:B------:R-:W-:Y:S05]  /*1ad10*/  BRA.DIV UR4, `(.L_x_9631) ;  /* 0x0000008204747947 */ /* 0x000fea000b800000 */
[----:B------:R-:W-:-:S13]  /*1ad20*/  ELECT P6, URZ, PT ;  /* 0x00000000003f782f */ /* 0x000fda00038c0000 */
.L_x_9630:
[----:B--2---:R-:W2:Y:S01]  /*1ad30*/  LDL R7, [R1+0x24] ;  /* 0x0000240001077983 */ /* 0x004ea20000100800 */
[----:B------:R-:W-:Y:S01]  /*1ad40*/  BSSY B1, `(.L_x_9632) ;  /* 0x0000008000017945 */ /* 0x000fe20003800000 */
[----:B--2---:R-:W-:-:S05]  /*1ad50*/  VIADD R7, R7, 0x1 ;  /* 0x0000000107077836 */ /* 0x004fca0000000000 */
[----:B------:R-:W-:-:S04]  /*1ad60*/  LEA.HI R8, R7, R7, RZ, 0x1 ;  /* 0x0000000707087211 */ /* 0x000fc800078f08ff */
[----:B------:R-:W-:-:S05]  /*1ad70*/  LOP3.LUT R8, R8, 0xfffffffe, RZ, 0xc0, !PT ;  /* 0xfffffffe08087812 */ /* 0x000fca00078ec0ff */
[----:B------:R-:W-:-:S05]  /*1ad80*/  IMAD.IADD R7, R7, 0x1, -R8 ;  /* 0x0000000107077824 */ /* 0x000fca00078e0a08 */
[----:B------:R-:W-:-:S04]  /*1ad90*/  SHF.L.U32 R7, R7, 0x1f, RZ ;  /* 0x0000001f07077819 */ /* 0x000fc800000006ff */
[----:B------:R-:W2:Y:S02]  /*1ada0*/  SYNCS.PHASECHK.TRANS64.TRYWAIT P0, [R22+URZ+0x28820], R7 ;  /* 0x02882007160075a7 */ /* 0x000ea4000800017f */
[----:B--2---:R-:W-:Y:S05]  /*1adb0*/  @!P0 BRA `(.L_x_9633) ;  /* 0x00000080006c8947 */ /* 0x004fea0003800000 */
.L_x_9855:
[----:B------:R-:W-:Y:S05]  /*1adc0*/  BSYNC B1 ;  /* 0x0000000000017941 */ /* 0x000fea0003800000 */
.L_x_9632:
[----:B------:R-:W-:Y:S04]  /*1add0*/  BSSY B1, `(.L_x_9634) ;  /* 0x000006e000017945 */ /* 0x000fe80003800000 */
[----:B------:R-:W-:Y:S05]  /*1ade0*/  @!P6 BRA `(.L_x_9635) ;  /* 0x0000000400b0e947 */ /* 0x000fea0003800000 */
[----:B--2---:R-:W-:Y:S01]  /*1adf0*/  IMAD R7, R27, 0x8, R22 ;  /* 0x000000081b077824 */ /* 0x004fe200078e0216 */
[----:B------:R-:W-:Y:S01]  /*1ae00*/  SHF.L.U32 R8, R29, 0x1f, RZ ;  /* 0x0000001f1d087819 */ /* 0x000fe200000006ff */
[----:B------:R-:W2:Y:S01]  /*1ae10*/  S2R R9, SR_TID.X ;  /* 0x0000000000097919 */ /* 0x000ea20000002100 */
[----:B------:R-:W-:Y:S02]  /*1ae20*/  BSSY B2, `(.L_x_9636) ;  /* 0x0000005000027945 */ /* 0x000fe40003800000 */
[----:B------:R-:W3:Y:S01]  /*1ae30*/  SYNCS.PHASECHK.TRANS64.TRYWAIT P0, [R7+URZ+0x288a0], R8 ;  /* 0x0288a008070075a7 */ /* 0x000ee2000800017f */
[----:B--2---:R-:W-:-:S04]  /*1ae40*/  LOP3.LUT R9, R9, 0x7f, RZ, 0xc0, !PT ;  /* 0x0000007f09097812 */ /* 0x004fc800078ec0ff */
[----:B------:R-:W-:Y:S01]  /*1ae50*/  ISETP.NE.AND P1, PT, R9, RZ, PT ;  /* 0x000000ff0900720c */ /* 0x000fe20003f25270 */
[----:B---3--:R-:W-:-:S12]  /*1ae60*/  @!P0 BRA `(.L_x_9637) ;  /* 0x0000008000548947 */ /* 0x008fd80003800000 */
.L_x_9856:
[----:B------:R-:W-:Y:S05]  /*1ae70*/  BSYNC B2 ;  /* 0x0000000000027941 */ /* 0x000fea0003800000 */
.L_x_9636:
        /* <DEDUP_REMOVED lines=9> */
.L_x_9639:
[----:B------:R-:W-:Y:S05]  /*1af10*/  BSYNC B2 ;  /* 0x0000000000027941 */ /* 0x000fea0003800000 */
.L_x_9638:
[----:B------:R-:W-:Y:S01]  /*1af20*/  IMAD.MOV.U32 R14, RZ, RZ, RZ ;  /* 0x000000ffff0e7224 */ /* 0x000fe200078e00ff */
[----:B------:R-:W-:Y:S01]  /*1af30*/  UIADD3 UR4, UP0, UR40, 0x570, URZ ;  /* 0x0000057028047890 */ /* 0x000fe2000ff1e03f */
[----:B------:R-:W-:Y:S01]  /*1af40*/  IMAD R9, R3, 0x80, R0 ;  /* 0x0000008003097824 */ /* 0x000fe200078e0200 */
[----:B------:R-:W-:Y:S01]  /*1af50*/  PLOP3.LUT P0, PT, PT, PT, PT, 0x80, 0x0 ;  /* 0x000000000000781c */ /* 0x000fe20003f0f070 */
[----:B0-----:R-:W-:Y:S01]  /*1af60*/  IMAD R10, R27, 0x8000, R22 ;  /* 0x000080001b0a7824 */ /* 0x001fe200078e0216 */
[----:B------:R-:W-:Y:S01]  /*1af70*/  R2UR UR10, R14 ;  /* 0x000000000e0a72ca */ /* 0x000fe200000e0000 */
[----:B------:R-:W-:Y:S01]  /*1af80*/  VIADD R9, R9, 0xffffff80 ;  /* 0xffffff8009097836 */ /* 0x000fe20000000000 */
[----:B------:R-:W-:Y:S01]  /*1af90*/  IADD3 R12, R7, 0x28890, RZ ;  /* 0x00028890070c7810 */ /* 0x000fe20007ffe0ff */
[----:B-1----:R-:W-:Y:S01]  /*1afa0*/  IMAD.SHL.U32 R11, R27, 0x4000, RZ ;  /* 0x000040001b0b7824 */ /* 0x002fe200078e00ff */
[----:B------:R-:W-:Y:S01]  /*1afb0*/  UIADD3.X UR5, URZ, UR41, URZ, UP0, !UPT ;  /* 0x000000293f057290 */ /* 0x000fe200087fe43f */
[----:B------:R-:W-:Y:S01]  /*1afc0*/  VIADD R13, R10, 0x18400 ;  /* 0x000184000a0d7836 */ /* 0x000fe20000000000 */
[----:B------:R-:W-:Y:S01]  /*1afd0*/  UMOV UR6, 0x0 ;  /* 0x0000000000067882 */ /* 0x000fe20000000000 */
[----:B------:R-:W-:-:S09]  /*1afe0*/  UMOV UR7, 0x12f00000 ;  /* 0x12f0000000077882 */ /* 0x000fd20000000000 */
.L_x_9640:
        /* <DEDUP_REMOVED lines=16> */
.L_x_9641:
        /* <DEDUP_REMOVED lines=13> */
.L_x_9857:
[----:B------:R-:W-:Y:S05]  /*1b1c0*/  BSYNC B2 ;  /* 0x0000000000027941 */ /* 0x000fea0003800000 */
.L_x_9642:
[----:B------:R-:W-:Y:S01]  /*1b1d0*/  BSSY B2, `(.L_x_9644) ;  /* 0x000000b000027945 */ /* 0x000fe20003800000 */
[----:B------:R-:W-:Y:S02]  /*1b1e0*/  IMAD.MOV.U32 R12, RZ, RZ, 0x0 ;  /* 0x00000000ff0c7424 */ /* 0x000fe400078e00ff */
[----:B------:R-:W-:Y:S01]  /*1b1f0*/  IMAD.MOV.U32 R13, RZ, RZ, 0x12f00000 ;  /* 0x12f00000ff0d7424 */ /* 0x000fe200078e00ff */
[----:B------:R-:W-:Y:S06]  /*1b200*/  @P1 BRA `(.L_x_9645) ;  /* 0x00000000001c1947 */ /* 0x000fec0003800000 */
[----:B------:R-:W1:Y:S01]  /*1b210*/  S2R R10, SR_TID.X ;  /* 0x00000000000a7919 */ /* 0x000e620000002100 */
[----:B0-2---:R-:W-:-:S04]  /*1b220*/  IMAD.MOV.U32 R8, RZ, RZ, 0x8000 ;  /* 0x00008000ff087424 */ /* 0x005fc800078e00ff */
[----:B------:R3:W-:Y:S01]  /*1b230*/  SYNCS.ARRIVE.TRANS64 RZ, [R7+URZ+0x288b0], R8 ;  /* 0x0288b00807ff79a7 */ /* 0x0007e2000800003f */
[----:B-1----:R-:W-:-:S04]  /*1b240*/  LOP3.LUT R10, R10, 0x1f, RZ, 0xc0, !PT ;  /* 0x0000001f0a0a7812 */ /* 0x002fc800078ec0ff */
[----:B------:R-:W-:-:S13]  /*1b250*/  ISETP.NE.AND P0, PT, R10, RZ, PT ;  /* 0x000000ff0a00720c */ /* 0x000fda0003f05270 */
[----:B---3--:R-:W-:Y:S05]  /*1b260*/  @!P0 BRA `(.L_x_9645) ;  /* 0x0000000000048947 */ /* 0x008fea0003800000 */
[----:B------:R-:W-:Y:S01]  /*1b270*/  BPT.TRAP 0x1 ;  /* 0x000000040000795c */ /* 0x000fe20000300000 */
.L_x_9645:
[----:B------:R-:W-:Y:S05]  /*1b280*/  BSYNC B2 ;  /* 0x0000000000027941 */ /* 0x000fea0003800000 */
.L_x_9644:
        /* <DEDUP_REMOVED lines=9> */
.L_x_9646:
        /* <DEDUP_REMOVED lines=15> */
.L_x_9647:
        /* <DEDUP_REMOVED lines=9> */
[----:B---3--:R-:W-:Y:S05]  /*1b4a0*/  @P0 BRA.U.ANY `(.L_x_9647) ;  /* 0xfffffffd00d80947 */ /* 0x008fea000393ffff */
.L_x_9635:
[----:B------:R-:W-:Y:S05]  /*1b4b0*/  BSYNC B1 ;  /* 0x0000000000017941 */ /* 0x000fea0003800000 */
.L_x_9634:
[----:B-1----:R-:W-:Y:S01]  /*1b4c0*/  VIADD R11, R3, 0xfffffffe ;  /* 0xfffffffe030b7836 */ /* 0x002fe20000000000 */
[----:B------:R-:W-:Y:S02]  /*1b4d0*/  IADD3 R27, R27, 0x1, RZ ;  /* 0x000000011b1b7810 */ /* 0x000fe40007ffe0ff */
[----:B------:R-:W-:Y:S02]  /*1b4e0*/  PLOP3.LUT P0, PT, PT, PT, PT, 0x8, 0x0 ;  /* 0x000000000000781c */ /* 0x000fe40003f0e170 */
[----:B------:R-:W-:Y:S02]  /*1b4f0*/  ISETP.GE.AND P2, PT, R11, R4, PT ;  /* 0x000000040b00720c */ /* 0x000fe40003f46270 */
[----:B------:R-:W-:-:S04]  /*1b500*/  ISETP.NE.AND P1, PT, R27, 0x2, PT ;  /* 0x000000021b00780c */ /* 0x000fc80003f25270 */
[----:B------:R-:W-:Y:S02]  /*1b510*/  SEL R8, RZ, 0x1, P1 ;  /* 0x00000001ff087807 */ /* 0x000fe40000800000 */
[----:B------:R-:W-:Y:S02]  /*1b520*/  SEL R27, R27, RZ, P1 ;  /* 0x000000ff1b1b7207 */ /* 0x000fe40000800000 */
[----:B------:R-:W-:-:S03]  /*1b530*/  LOP3.LUT R29, R29, R8, RZ, 0x3c, !PT ;  /* 0x000000081d1d7212 */ /* 0x000fc600078e3cff */
[----:B------:R-:W-:Y:S05]  /*1b540*/  @!P2 BRA `(.L_x_9628) ;  /* 0x0000000400d4a947 */ /* 0x000fea0003800000 */
.L_x_9662:
[----:B------:R-:W-:Y:S05]  /*1b550*/  YIELD ;  /* 0x0000000000007946 */ /* 0x000fea0003800000 */
        /* <DEDUP_REMOVED lines=10> */
.L_x_9858:
[----:B------:R-:W-:Y:S05]  /*1b600*/  BSYNC B2 ;  /* 0x0000000000027941 */ /* 0x000fea0003800000 */
.L_x_9650:
[----:B------:R-:W-:Y:S04]  /*1b610*/  BSSY B2, `(.L_x_9652) ;  /* 0x0000009000027945 */ /* 0x000fe80003800000 */
[----:B------:R-:W-:Y:S05]  /*1b620*/  @P2 BRA `(.L_x_9653) ;  /* 0x00000000001c2947 */ /* 0x000fea0003800000 */
[----:B--2---:R-:W1:Y:S01]  /*1b630*/  S2R R7, SR_TID.X ;  /* 0x0000000000077919 */ /* 0x004e620000002100 */
[----:B------:R-:W-:-:S04]  /*1b640*/  IMAD.MOV.U32 R3, RZ, RZ, 0x8000 ;  /* 0x00008000ff037424 */ /* 0x000fc800078e00ff */
[----:B------:R3:W-:Y:S01]  /*1b650*/  SYNCS.ARRIVE.TRANS64 RZ, [R10+URZ+0x28890], R3 ;  /* 0x028890030aff79a7 */ /* 0x0007e2000800003f */
[----:B-1----:R-:W-:-:S04]  /*1b660*/  LOP3.LUT R7, R7, 0x1f, RZ, 0xc0, !PT ;  /* 0x0000001f07077812 */ /* 0x002fc800078ec0ff */
[----:B------:R-:W-:-:S13]  /*1b670*/  ISETP.NE.AND P1, PT, R7, RZ, PT ;  /* 0x000000ff0700720c */ /* 0x000fda0003f25270 */
[----:B---3--:R-:W-:Y:S05]  /*1b680*/  @!P1 BRA `(.L_x_9653) ;  /* 0x0000000000049947 */ /* 0x008fea0003800000 */
[----:B------:R-:W-:Y:S01]  /*1b690*/  BPT.TRAP 0x1 ;  /* 0x000000040000795c */ /* 0x000fe20000300000 */
.L_x_9653:
[----:B------:R-:W-:Y:S05]  /*1b6a0*/  BSYNC B2 ;  /* 0x0000000000027941 */ /* 0x000fea0003800000 */
.L_x_9652:
[----:B------:R-:W-:Y:S01]  /*1b6b0*/  IMAD.MOV.U32 R14, RZ, RZ, RZ ;  /* 0x000000ffff0e7224 */ /* 0x000fe200078e00ff */
[----:B------:R-:W-:Y:S01]  /*1b6c0*/  UIADD3 UR4, UP0, UR40, 0x570, URZ ;  /* 0x0000057028047890 */ /* 0x000fe2000ff1e03f */
[----:B------:R-:W-:Y:S01]  /*1b6d0*/  IMAD R8, R27, 0x8000, R22 ;  /* 0x000080001b087824 */ /* 0x000fe200078e0216 */
[----:B------:R-:W-:Y:S01]  /*1b6e0*/  PLOP3.LUT P1, PT, PT, PT, PT, 0x80, 0x0 ;  /* 0x000000000000781c */ /* 0x000fe20003f2f070 */
[----:B--2---:R-:W-:Y:S01]  /*1b6f0*/  IMAD R7, R11, 0x80, R0 ;  /* 0x000000800b077824 */ /* 0x004fe200078e0200 */
[----:B------:R-:W-:Y:S01]  /*1b700*/  R2UR UR10, R14 ;  /* 0x000000000e0a72ca */ /* 0x000fe200000e0000 */
[----:B------:R-:W-:Y:S01]  /*1b710*/  VIADD R3, R10, 0x28890 ;  /* 0x000288900a037836 */ /* 0x000fe20000000000 */
[----:B------:R-:W-:Y:S01]  /*1b720*/  UIADD3.X UR5, URZ, UR41, URZ, UP0, !UPT ;  /* 0x000000293f057290 */ /* 0x000fe200087fe43f */
[----:B------:R-:W-:Y:S01]  /*1b730*/  VIADD R12, R8, 0x18400 ;  /* 0x00018400080c7836 */ /* 0x000fe20000000000 */
[----:B------:R-:W-:Y:S01]  /*1b740*/  UMOV UR6, 0x0 ;  /* 0x0000000000067882 */ /* 0x000fe20000000000 */
[----:B------:R-:W-:-:S10]  /*1b750*/  UMOV UR7, 0x12f00000 ;  /* 0x12f0000000077882 */ /* 0x000fd40000000000 */
.L_x_9654:
        /* <DEDUP_REMOVED lines=16> */
.L_x_9655:
        /* <DEDUP_REMOVED lines=13> */
.L_x_9859:
[----:B------:R-:W-:Y:S05]  /*1b930*/  BSYNC B2 ;  /* 0x0000000000027941 */ /* 0x000fea0003800000 */
.L_x_9656:
[----:B------:R-:W-:Y:S01]  /*1b940*/  BSSY B2, `(.L_x_9658) ;  /* 0x000000b000027945 */ /* 0x000fe20003800000 */
[----:B------:R-:W-:Y:S01]  /*1b950*/  MOV R12, 0x0 ;  /* 0x00000000000c7802 */ /* 0x000fe20000000f00 */
[----:B------:R-:W-:Y:S02]  /*1b960*/  IMAD.MOV.U32 R13, RZ, RZ, 0x12f00000 ;  /* 0x12f00000ff0d7424 */ /* 0x000fe400078e00ff */
        /* <DEDUP_REMOVED lines=8> */
.L_x_9659:
[----:B------:R-:W-:Y:S05]  /*1b9f0*/  BSYNC B2 ;  /* 0x0000000000027941 */ /* 0x000fea0003800000 */
.L_x_9658:
        /* <DEDUP_REMOVED lines=8> */
.L_x_9660:
        /* <DEDUP_REMOVED lines=15> */
.L_x_9661:
        /* <DEDUP_REMOVED lines=10> */
.L_x_9649:
[----:B------:R-:W-:Y:S05]  /*1bc10*/  BSYNC B1 ;  /* 0x0000000000017941 */ /* 0x000fea0003800000 */
.L_x_9648:
        /* <DEDUP_REMOVED lines=8> */
.L_x_9628:
[----:B------:R-:W-:Y:S05]  /*1bca0*/  BSYNC B0 ;  /* 0x0000000000007941 */ /* 0x000fea0003800000 */
.L_x_9627:
[----:B------:R-:W3:Y:S01]  /*1bcb0*/  LDC R0, c[0x0][0x448] ;  /* 0x00011200ff007b82 */ /* 0x000ee20000000800 */
[----:B------:R-:W-:Y:S01]  /*1bcc0*/  LEA R3, R17, 0x7f, 0x7 ;  /* 0x0000007f11037811 */ /* 0x000fe200078e38ff */
[----:B------:R-:W-:Y:S05]  /*1bcd0*/  @!P0 WARPSYNC.ALL ;  /* 0x0000000000008948 */ /* 0x000fea0003800000 */
[----:B------:R-:W-:Y:S01]  /*1bce0*/  BSSY B7, `(.L_x_9663) ;  /* 0x0000387000077945 */ /* 0x000fe20003800000 */
[----:B------:R-:W-:Y:S01]  /*1bcf0*/  @!P0 BAR.SYNC.DEFER_BLOCKING 0xc, 0x180 ;  /* 0x0306000000008b1d */ /* 0x000fe20000010000 */
[----:B---3--:R-:W-:-:S13]  /*1bd00*/  ISETP.NE.AND P1, PT, R0, 0x1, PT ;  /* 0x000000010000780c */ /* 0x008fda0003f25270 */
[----:B------:R-:W3:Y:S08]  /*1bd10*/  @P1 LDC R0, c[0x0][0x44c] ;  /* 0x00011300ff001b82 */ /* 0x000ef00000000800 */
[----:B--2---:R-:W2:Y:S01]  /*1bd20*/  @P1 LDC R7, c[0x0][0x450] ;  /* 0x00011400ff071b82 */ /* 0x004ea20000000800 */
[----:B---3--:R-:W-:-:S05]  /*1bd30*/  @P1 IMAD.HI.U32 R0, R3, R0, RZ ;  /* 0x0000000003001227 */ /* 0x008fca00078e00ff */
[----:B--2---:R-:W-:-:S05]  /*1bd40*/  @P1 SHF.R.U32.HI R3, RZ, R7, R0 ;  /* 0x00000007ff031219 */ /* 0x004fca0000011600 */
[----:B------:R-:W-:-:S05]  /*1bd50*/  IMAD.IADD R3, R6, 0x1, R3 ;  /* 0x0000000106037824 */ /* 0x000fca00078e0203 */
[----:B------:R-:W-:-:S04]  /*1bd60*/  SHF.R.S32.HI R0, RZ, 0x1f, R3 ;  /* 0x0000001fff007819 */ /* 0x000fc80000011403 */
[----:B------:R-:W-:-:S04]  /*1bd70*/  LEA.HI R0, R0, R3, RZ, 0x7 ;  /* 0x0000000300007211 */ /* 0x000fc800078f38ff */
[----:B------:R-:W-:-:S04]  /*1bd80*/  SHF.R.S32.HI R0, RZ, 0x7, R0 ;  /* 0x00000007ff007819 */ /* 0x000fc80000011400 */
[----:B------:R-:W-:-:S04]  /*1bd90*/  VIMNMX R35, R5, R0, PT ;  /* 0x0000000005237248 */ /* 0x000fc80003fe0100 */
[----:B------:R-:W-:Y:S01]  /*1bda0*/  ISETP.GT.AND P0, PT, R35, RZ, PT ;  /* 0x000000ff2300720c */ /* 0x000fe20003f04270 */
        /* <DEDUP_REMOVED lines=19> */
.L_x_9664:
        /* <DEDUP_REMOVED lines=10> */
[----:B------:R-:W2:Y:S01]  /*1bf80*/  LDC.64 R2, c[0x4][R2] ;  /* 0x0100000002027b82 */ /* 0x000ea20000000a00 */
[----:B------:R-:W-:Y:S02]  /*1bf90*/  IMAD.U32 R6, RZ, RZ, UR8 ;  /* 0x00000008ff067e24 */ /* 0x000fe4000f8e00ff */
[----:B------:R-:W-:Y:S02]  /*1bfa0*/  IMAD.U32 R7, RZ, RZ, UR9 ;  /* 0x00000009ff077e24 */ /* 0x000fe4000f8e00ff */
[----:B0-----:R-:W-:-:S02]  /*1bfb0*/  IMAD.U32 R10, RZ, RZ, UR4 ;  /* 0x00000004ff0a7e24 */ /* 0x001fc4000f8e00ff */
[----:B-1----:R-:W-:Y:S02]  /*1bfc0*/  IMAD.U32 R11, RZ, RZ, UR5 ;  /* 0x00000005ff0b7e24 */ /* 0x002fe4000f8e00ff */
[----:B------:R-:W-:Y:S02]  /*1bfd0*/  IMAD.MOV.U32 R8, RZ, RZ, 0x70 ;  /* 0x00000070ff087424 */ /* 0x000fe400078e00ff */
[----:B------:R-:W-:Y:S02]  /*1bfe0*/  IMAD.MOV.U32 R12, RZ, RZ, 0x1 ;  /* 0x00000001ff0c7424 */ /* 0x000fe400078e00ff */
[----:B------:R-:W-:-:S07]  /*1bff0*/  IMAD.MOV.U32 R13, RZ, RZ, RZ ;  /* 0x000000ffff0d7224 */ /* 0x000fce00078e00ff */
[----:B------:R-:W-:-:S07]  /*1c000*/  LEPC R20, `(.L_x_9667) ;  /* 0x000000001014794e */ /* 0x000fce0000000000 */
[----:B--2---:R-:W-:Y:S05]  /*1c010*/  CALL.ABS.NOINC R2 ;  /* 0x0000000002007343 */ /* 0x004fea0003c00000 */
.L_x_9667:
[----:B------:R-:W-:Y:S05]  /*1c020*/  BSYNC B6 ;  /* 0x0000000000067941 */ /* 0x000fea0003800000 */
.L_x_9666:
        /* <DEDUP_REMOVED lines=9> */
[----:B------:R-:W-:Y:S01]  /*1c0c0*/  IMAD.U32 R4, RZ, RZ, UR6 ;  /* 0x00000006ff047e24 */ /* 0x000fe2000f8e00ff */
[----:B------:R-:W-:Y:S01]  /*1c0d0*/  MOV R6, UR8 ;  /* 0x0000000800067c02 */ /* 0x000fe20008000f00 */
[----:B------:R-:W-:Y:S02]  /*1c0e0*/  IMAD.U32 R5, RZ, RZ, UR7 ;  /* 0x00000007ff057e24 */ /* 0x000fe4000f8e00ff */
[----:B------:R-:W-:Y:S02]  /*1c0f0*/  IMAD.U32 R7, RZ, RZ, UR9 ;  /* 0x00000009ff077e24 */ /* 0x000fe4000f8e00ff */
[----:B0-----:R-:W-:-:S02]  /*1c100*/  IMAD.U32 R10, RZ, RZ, UR4 ;  /* 0x00000004ff0a7e24 */ /* 0x001fc4000f8e00ff */
[----:B-1----:R-:W-:Y:S02]  /*1c110*/  IMAD.U32 R11, RZ, RZ, UR5 ;  /* 0x00000005ff0b7e24 */ /* 0x002fe4000f8e00ff */
[----:B------:R-:W-:Y:S02]  /*1c120*/  IMAD.MOV.U32 R8, RZ, RZ, 0x70 ;  /* 0x00000070ff087424 */ /* 0x000fe400078e00ff */
[----:B------:R-:W-:Y:S02]  /*1c130*/  IMAD.MOV.U32 R12, RZ, RZ, 0x1 ;  /* 0x00000001ff0c7424 */ /* 0x000fe400078e00ff */
[----:B--2---:R-:W-:-:S07]  /*1c140*/  IMAD.MOV.U32 R13, RZ, RZ, RZ ;  /* 0x000000ffff0d7224 */ /* 0x004fce00078e00ff */
[----:B------:R-:W-:-:S07]  /*1c150*/  LEPC R20, `(.L_x_9670) ;  /* 0x000000001014794e */ /* 0x000fce0000000000 */
[----:B---3--:R-:W-:Y:S05]  /*1c160*/  CALL.ABS.NOINC R2 ;  /* 0x0000000002007343 */ /* 0x008fea0003c00000 */
.L_x_9670:
        /* <DEDUP_REMOVED lines=15> */
.L_x_9669:
[----:B------:R-:W-:Y:S05]  /*1c260*/  BSYNC B6 ;  /* 0x0000000000067941 */ /* 0x000fea0003800000 */
.L_x_9668:
[----:B------:R-:W-:Y:S01]  /*1c270*/  ULDC.64 UR4, c[0x0][0x9f8] ;  /* 0x00027e0000047ab9 */ /* 0x000fe20000000a00 */
[----:B------:R-:W2:Y:S01]  /*1c280*/  LDL R20, [R1] ;  /* 0x0000000001147983 */ /* 0x000ea20000100800 */
[----:B------:R-:W-:Y:S01]  /*1c290*/  ISETP.NE.U32.AND P0, PT, RZ, UR4, PT ;  /* 0x00000004ff007c0c */ /* 0x000fe2000bf05070 */
[----:B------:R-:W-:Y:S01]  /*1c2a0*/  IMAD.MOV.U32 R26, RZ, RZ, R35 ;  /* 0x000000ffff1a7224 */ /* 0x000fe200078e0023 */
[----:B------:R-:W3:Y:S02]  /*1c2b0*/  LDC R0, c[0x0][0x430] ;  /* 0x00010c00ff007b82 */ /* 0x000ee40000000800 */
[----:B------:R-:W-:-:S13]  /*1c2c0*/  ISETP.NE.AND.EX P0, PT, RZ, UR5, PT, P0 ;  /* 0x00000005ff007c0c */ /* 0x000fda000bf05300 */
[----:B------:R-:W-:Y:S01]  /*1c2d0*/  @P0 IADD3 R2, P1, R23, UR4, RZ ;  /* 0x0000000417020c10 */ /* 0x000fe2000ff3e0ff */
[----:B------:R-:W4:Y:S01]  /*1c2e0*/  S2R R35, SR_TID.X ;  /* 0x0000000000237919 */ /* 0x000f220000002100 */
[----:B------:R-:W0:Y:S02]  /*1c2f0*/  S2R R21, SR_TID.X ;  /* 0x0000000000157919 */ /* 0x000e240000002100 */
[----:B------:R-:W-:Y:S01]  /*1c300*/  @P0 IADD3.X R3, R24, UR5, RZ, P1, !PT ;  /* 0x0000000518030c10 */ /* 0x000fe20008ffe4ff */
[----:B------:R-:W-:Y:S01]  /*1c310*/  VIADD R26, R26, 0xffffffff ;  /* 0xffffffff1a1a7836 */ /* 0x000fe20000000000 */
[----:B------:R-:W-:-:S03]  /*1c320*/  ULDC UR4, c[0x0][0x2f4] ;  /* 0x0000bd0000047ab9 */ /* 0x000fc60000000800 */
[----:B------:R1:W2:Y:S01]  /*1c330*/  @P0 LDG.E R34, desc[UR42][R2.64] ;  /* 0x0000002a02220981 */ /* 0x0002a2000c1e1900 */
[----:B---3--:R-:W-:Y:S01]  /*1c340*/  ISETP.NE.AND P1, PT, R0, 0x1, PT ;  /* 0x000000010000780c */ /* 0x008fe20003f25270 */
[----:B------:R-:W-:-:S12]  /*1c350*/  IMAD.SHL.U32 R8, R26, 0x80, RZ ;  /* 0x000000801a087824 */ /* 0x000fd800078e00ff */
[----:B------:R-:W3:Y:S01]  /*1c360*/  @P1 LDC R7, c[0x0][0x434] ;  /* 0x00010d00ff071b82 */ /* 0x000ee20000000800 */
[----:B----4-:R-:W-:-:S07]  /*1c370*/  IMAD.SHL.U32 R35, R35, 0x10, RZ ;  /* 0x0000001023237824 */ /* 0x010fce00078e00ff */
[----:B------:R-:W4:Y:S01]  /*1c380*/  @P1 LDC R5, c[0x0][0x438] ;  /* 0x00010e00ff051b82 */ /* 0x000f220000000800 */
[----:B0-----:R-:W-:Y:S02]  /*1c390*/  LOP3.LUT R21, R21, 0x7f, RZ, 0xc0, !PT ;  /* 0x0000007f15157812 */ /* 0x001fe400078ec0ff */
[----:B------:R-:W-:Y:S02]  /*1c3a0*/  LOP3.LUT R35, R35, 0x70, RZ, 0xc0, !PT ;  /* 0x0000007023237812 */ /* 0x000fe400078ec0ff */
[----:B------:R-:W-:-:S04]  /*1c3b0*/  SHF.R.U32.HI R21, RZ, 0x3, R21 ;  /* 0x00000003ff157819 */ /* 0x000fc80000011615 */
[----:B------:R-:W-:-:S04]  /*1c3c0*/  LOP3.LUT R6, R8, R21, R35, 0xfe, !PT ;  /* 0x0000001508067212 */ /* 0x000fc800078efe23 */
[----:B------:R-:W-:-:S13]  /*1c3d0*/  ISETP.GE.AND P0, PT, R6, R37, PT ;  /* 0x000000250600720c */ /* 0x000fda0003f06270 */
[----:B-1----:R-:W0:Y:S01]  /*1c3e0*/  @!P0 LDC.64 R2, c[0x0][0x428] ;  /* 0x00010a00ff028b82 */ /* 0x002e220000000a00 */
[----:B------:R-:W-:Y:S01]  /*1c3f0*/  LOP3.LUT R32, R32, 0xfffffffb, RZ, 0xc0, !PT ;  /* 0xfffffffb20207812 */ /* 0x000fe200078ec0ff */
[----:B------:R-:W-:Y:S01]  /*1c400*/  UMOV UR5, 0xffffffff ;  /* 0xffffffff00057882 */ /* 0x000fe20000000000 */
[----:B--2---:R-:W-:-:S04]  /*1c410*/  IMAD.IADD R6, R6, 0x1, R20 ;  /* 0x0000000106067824 */ /* 0x004fc800078e0214 */
[----:B---3--:R-:W-:-:S04]  /*1c420*/  @P1 IMAD.HI.U32 R7, R6, R7, RZ ;  /* 0x0000000706071227 */ /* 0x008fc800078e00ff */
[----:B------:R-:W-:Y:S01]  /*1c430*/  IMAD.MOV.U32 R4, RZ, RZ, R6 ;  /* 0x000000ffff047224 */ /* 0x000fe200078e0006 */
[----:B----4-:R-:W-:-:S04]  /*1c440*/  @P1 SHF.R.U32.HI R4, RZ, R5, R7 ;  /* 0x00000005ff041219 */ /* 0x010fc80000011607 */
[----:B------:R-:W-:-:S05]  /*1c450*/  IADD3 R5, -R4, RZ, RZ ;  /* 0x000000ff04057210 */ /* 0x000fca0007ffe1ff */
[----:B------:R-:W-:Y:S01]  /*1c460*/  IMAD R0, R0, R5, R6 ;  /* 0x0000000500007224 */ /* 0x000fe200078e0206 */
[----:B------:R-:W-:Y:S02]  /*1c470*/  @!P0 SHF.R.S32.HI R5, RZ, 0x1f, R4 ;  /* 0x0000001fff058819 */ /* 0x000fe40000011404 */
[----:B------:R-:W-:Y:S01]  /*1c480*/  SHF.R.S32.HI R9, RZ, 0x1f, R34 ;  /* 0x0000001fff097819 */ /* 0x000fe20000011422 */
[----:B0-----:R-:W-:-:S04]  /*1c490*/  @!P0 IMAD.WIDE.U32 R4, R34, R2, R4 ;  /* 0x0000000222048225 */ /* 0x001fc800078e0004 */
[----:B------:R-:W-:-:S04]  /*1c4a0*/  @!P0 IMAD R6, R9, R2, RZ ;  /* 0x0000000209068224 */ /* 0x000fc800078e02ff */
[----:B------:R-:W-:Y:S02]  /*1c4b0*/  @!P0 IMAD R6, R34, R3, R6 ;  /* 0x0000000322068224 */ /* 0x000fe400078e0206 */
[----:B------:R-:W0:Y:S01]  /*1c4c0*/  @!P0 LDC.64 R2, c[0x0][0x418] ;  /* 0x00010600ff028b82 */ /* 0x000e220000000a00 */
[----:B------:R-:W-:Y:S02]  /*1c4d0*/  IMAD.U32 R7, RZ, RZ, UR38 ;  /* 0x00000026ff077e24 */ /* 0x000fe4000f8e00ff */
[----:B------:R-:W-:-:S03]  /*1c4e0*/  @!P0 IMAD.IADD R6, R5, 0x1, R6 ;  /* 0x0000000105068824 */ /* 0x000fc600078e0206 */
        /* <DEDUP_REMOVED lines=14> */
.L_x_9862:
[----:B------:R-:W-:Y:S01]  /*1c5d0*/  SHF.R.S32.HI R35, RZ, 0x1f, R18 ;  /* 0x0000001fff237819 */ /* 0x000fe20000011412 */
[----:B------:R-:W-:Y:S06]  /*1c5e0*/  @!P2 BRA `(.L_x_9672) ;  /* 0x000000000004a947 */ /* 0x000fec0003800000 */
[----:B------:R-:W-:Y:S01]  /*1c5f0*/  BPT.TRAP 0x1 ;  /* 0x000000040000795c */ /* 0x000fe20000300000 */
.L_x_9672:
        /* <DEDUP_REMOVED lines=25> */
.L_x_9863:
[----:B------:R-:W-:Y:S05]  /*1c790*/  BSYNC B0 ;  /* 0x0000000000007941 */ /* 0x000fea0003800000 */
.L_x_9673:
        /* <DEDUP_REMOVED lines=9> */
[----:B------:R-:W-:Y:S01]  /*1c830*/  IMAD.IADD R3, R3, 0x1, R5 ;  /* 0x0000000103037824 */ /* 0x000fe200078e0205 */
[----:B------:R-:W-:Y:S01]  /*1c840*/  LEA R5, R25, R36, 0xe ;  /* 0x0000002419057211 */ /* 0x000fe200078e70ff */
        /* <DEDUP_REMOVED lines=8> */
[----:B-1----:R-:W-:Y:S02]  /*1c8d0*/  LOP3.LUT R9, R9, 0x7f, RZ, 0xc0, !PT ;  /* 0x0000007f09097812 */ /* 0x002fe400078ec0ff */
[----:B------:R-:W-:Y:S01]  /*1c8e0*/  IMAD.IADD R0, R3, 0x1, R0 ;  /* 0x0000000103007824 */ /* 0x000fe200078e0200 */
[C---:B------:R-:W-:Y:S01]  /*1c8f0*/  LEA R4, P0, R2.reuse, UR4, 0x1 ;  /* 0x0000000402047c11 */ /* 0x040fe2000f8008ff */
[----:B------:R-:W-:Y:S01]  /*1c900*/  UMOV UR4, 0xffffffff ;  /* 0xffffffff00047882 */ /* 0x000fe20000000000 */
[----:B------:R-:W-:Y:S02]  /*1c910*/  SHF.R.U32.HI R9, RZ, 0x3, R9 ;  /* 0x00000003ff097819 */ /* 0x000fe40000011609 */
        /* <DEDUP_REMOVED lines=83> */
.L_x_9881:
        /* <DEDUP_REMOVED lines=11> */
.L_x_9676:
        /* <DEDUP_REMOVED lines=11> */
.L_x_9677:
        /* <DEDUP_REMOVED lines=31> */
[----:B-1----:R-:W-:Y:S02]  /*1d1a0*/  IMAD.U32 R7, RZ, RZ, UR7 ;  /* 0x00000007ff077e24 */ /* 0x002fe4000f8e00ff */
[----:B------:R-:W-:-:S02]  /*1d1b0*/  IMAD.U32 R10, RZ, RZ, UR8 ;  /* 0x00000008ff0a7e24 */ /* 0x000fc4000f8e00ff */
[----:B------:R-:W-:Y:S02]  /*1d1c0*/  IMAD.U32 R11, RZ, RZ, UR9 ;  /* 0x00000009ff0b7e24 */ /* 0x000fe4000f8e00ff */
[----:B------:R-:W-:Y:S02]  /*1d1d0*/  IMAD.MOV.U32 R8, RZ, RZ, 0x70 ;  /* 0x00000070ff087424 */ /* 0x000fe400078e00ff */
[----:B------:R-:W-:Y:S02]  /*1d1e0*/  IMAD.MOV.U32 R12, RZ, RZ, 0x1 ;  /* 0x00000001ff0c7424 */ /* 0x000fe400078e00ff */
[----:B------:R-:W-:-:S07]  /*1d1f0*/  IMAD.MOV.U32 R13, RZ, RZ, RZ ;  /* 0x000000ffff0d7224 */ /* 0x000fce00078e00ff */
[----:B------:R-:W-:-:S07]  /*1d200*/  LEPC R20, `(.L_x_9679) ;  /* 0x000000001014794e */ /* 0x000fce0000000000 */
[----:B0-----:R-:W-:Y:S05]  /*1d210*/  CALL.ABS.NOINC R2 ;  /* 0x0000000002007343 */ /* 0x001fea0003c00000 */
.L_x_9679:
[----:B------:R-:W-:Y:S05]  /*1d220*/  BSYNC B6 ;  /* 0x0000000000067941 */ /* 0x000fea0003800000 */
.L_x_9678:
[----:B------:R-:W2:Y:S01]  /*1d230*/  LDL.LU R20, [R1+0x20] ;  /* 0x0000200001147983 */ /* 0x000ea20000300800 */
[----:B------:R-:W3:Y:S01]  /*1d240*/  LDC R6, c[0x0][0x448] ;  /* 0x00011200ff067b82 */ /* 0x000ee20000000800 */
[----:B------:R-:W-:Y:S01]  /*1d250*/  ULDC.64 UR4, c[0x0][0x2d8] ;  /* 0x0000b60000047ab9 */ /* 0x000fe20000000a00 */
[----:B------:R-:W-:Y:S01]  /*1d260*/  ULDC.64 UR6, c[0x0][0x280] ;  /* 0x0000a00000067ab9 */ /* 0x000fe20000000a00 */
[----:B------:R-:W4:Y:S04]  /*1d270*/  LDL.LU R21, [R1+0xc] ;  /* 0x00000c0001157983 */ /* 0x000f280000300800 */
        /* <DEDUP_REMOVED lines=9> */
[----:B------:R-:W-:Y:S01]  /*1d310*/  ULDC.64 UR4, c[0x0][0x2e0] ;  /* 0x0000b80000047ab9 */ /* 0x000fe20000000a00 */
[----:B------:R-:W3:Y:S02]  /*1d320*/  S2R R21, SR_TID.X ;  /* 0x0000000000157919 */ /* 0x000ee40000002100 */
[----:B--2---:R-:W-:Y:S02]  /*1d330*/  IMAD R0, R20, UR4, RZ ;  /* 0x0000000414007c24 */ /* 0x004fe4000f8e02ff */
[----:B------:R-:W2:Y:S01]  /*1d340*/  S2R R20, SR_TID.X ;  /* 0x0000000000147919 */ /* 0x000ea20000002100 */
[----:B------:R-:W-:-:S02]  /*1d350*/  IMAD.IADD R3, R3, 0x1, R5 ;  /* 0x0000000103037824 */ /* 0x000fc400078e0205 */
[C---:B------:R-:W-:Y:S02]  /*1d360*/  IMAD R0, R33.reuse, UR5, R0 ;  /* 0x0000000521007c24 */ /* 0x040fe4000f8e0200 */
[----:B------:R-:W-:Y:S01]  /*1d370*/  IMAD.WIDE.U32 R2, R33, UR4, R2 ;  /* 0x0000000421027c25 */ /* 0x000fe2000f8e0002 */
[----:B------:R-:W-:-:S03]  /*1d380*/  ULDC.64 UR4, c[0x0][0x2d0] ;  /* 0x0000b40000047ab9 */ /* 0x000fc60000000a00 */
[----:B------:R-:W-:Y:S02]  /*1d390*/  IMAD.IADD R3, R3, 0x1, R0 ;  /* 0x0000000103037824 */ /* 0x000fe400078e0200 */
[----:B------:R-:W4:Y:S01]  /*1d3a0*/  @P0 LDC R0, c[0x0][0x450] ;  /* 0x00011400ff000b82 */ /* 0x000f220000000800 */
[----:B---3--:R-:W-:Y:S01]  /*1d3b0*/  IMAD.SHL.U32 R21, R21, 0x10, RZ ;  /* 0x0000001015157824 */ /* 0x008fe200078e00ff */
[----:B--2---:R-:W-:-:S04]  /*1d3c0*/  LOP3.LUT R20, R20, 0x7f, RZ, 0xc0, !PT ;  /* 0x0000007f14147812 */ /* 0x004fc800078ec0ff */
[----:B------:R-:W-:Y:S02]  /*1d3d0*/  LOP3.LUT R21, R21, 0x70, RZ, 0xc0, !PT ;  /* 0x0000007015157812 */ /* 0x000fe400078ec0ff */
[----:B------:R-:W-:-:S04]  /*1d3e0*/  SHF.R.U32.HI R20, RZ, 0x3, R20 ;  /* 0x00000003ff147819 */ /* 0x000fc80000011614 */
[----:B------:R-:W-:-:S04]  /*1d3f0*/  LOP3.LUT R20, R20, R21, RZ, 0xfc, !PT ;  /* 0x0000001514147212 */ /* 0x000fc800078efcff */
[----:B------:R-:W-:-:S05]  /*1d400*/  LEA R5, R17, R20, 0x7 ;  /* 0x0000001411057211 */ /* 0x000fca00078e38ff */
        /* <DEDUP_REMOVED lines=47> */
[----:B------:R1:W-:Y:S01]  /*1d700*/  @!P3 LDGSTS.E.BYPASS.LTC128B.128 [R8+0x14c00], desc[UR42][R2.64+0x80], !P1 ;  /* 0x14c000800208bfae */ /* 0x0003e2000c901d6a */
[----:B------:R-:W-:Y:S01]  /*1d710*/  ISETP.GE.AND P3, PT, R6, R5, PT ;  /* 0x000000050600720c */ /* 0x000fe20003f66270 */
[----:B------:R-:W-:Y:S02]  /*1d720*/  VIADD R6, R17, 0x30 ;  /* 0x0000003011067836 */ /* 0x000fe40000000000 */
        /* <DEDUP_REMOVED lines=48> */
.L_x_9898:
[----:B-1----:R-:W-:Y:S01]  /*1da30*/  VIADD R0, R17, 0x70 ;  /* 0x0000007011007836 */ /* 0x002fe20000000000 */
[----:B------:R-:W-:Y:S04]  /*1da40*/  BSSY B0, `(.L_x_9681) ;  /* 0x000000a000007945 */ /* 0x000fe80003800000 */
[----:B------:R-:W-:-:S13]  /*1da50*/  ISETP.GE.AND P2, PT, R0, R5, PT ;  /* 0x000000050000720c */ /* 0x000fda0003f46270 */
[----:B------:R-:W-:Y:S05]  /*1da60*/  @P2 BRA `(.L_x_9682) ;  /* 0x00000000001c2947 */ /* 0x000fea0003800000 */
[----:B--2---:R-:W-:-:S04]  /*1da70*/  LEA R2, P2, R31, R14, 0x1 ;  /* 0x0000000e1f027211 */ /* 0x004fc800078408ff */
[----:B------:R-:W-:-:S05]  /*1da80*/  IADD3.X R3, RZ, R4, RZ, P2, !PT ;  /* 0x00000004ff037210 */ /* 0x000fca00017fe4ff */
[----:B------:R-:W-:Y:S01]  /*1da90*/  @!PT LDS RZ, [RZ] ;  /* 0x00000000fffff984 */ /* 0x000fe20000000800 */
[----:B------:R-:W-:Y:S01]  /*1daa0*/  @!PT LDS RZ, [RZ] ;  /* 0x00000000fffff984 */ /* 0x000fe20000000800 */
[----:B------:R-:W-:Y:S01]  /*1dab0*/  @!PT LDS RZ, [RZ] ;  /* 0x00000000fffff984 */ /* 0x000fe20000000800 */
[----:B------:R0:W-:Y:S04]  /*1dac0*/  LDGSTS.E.BYPASS.LTC128B.128 [R8+0x13c00], desc[UR42][R2.64], !P0 ;  /* 0x13c0000002087fae */ /* 0x0001e8000c101d6a */
[----:B------:R0:W-:Y:S02]  /*1dad0*/  LDGSTS.E.BYPASS.LTC128B.128 [R8+0x17c00], desc[UR42][R2.64+0x80], !P1 ;  /* 0x17c0008002087fae */ /* 0x0001e4000c901d6a */
.L_x_9682:
[----:B------:R-:W-:Y:S05]  /*1dae0*/  BSYNC B0 ;  /* 0x0000000000007941 */ /* 0x000fea0003800000 */
.L_x_9681:
[----:B------:R-:W-:Y:S01]  /*1daf0*/  NOP ;  /* 0x0000000000007918 */ /* 0x000fe20000000000 */
[----:B------:R-:W-:-:S13]  /*1db00*/  PLOP3.LUT P0, PT, PT, PT, PT, 0x80, 0x0 ;  /* 0x000000000000781c */ /* 0x000fda0003f0f070 */
.L_x_9683:
        /* <DEDUP_REMOVED lines=20> */
.L_x_9899:
[----:B------:R-:W-:Y:S05]  /*1dc50*/  BSYNC B0 ;  /* 0x0000000000007941 */ /* 0x000fea0003800000 */
.L_x_9684:
        /* <DEDUP_REMOVED lines=10> */
.L_x_9700:
[----:B------:R-:W3:Y:S01]  /*1dd00*/  LDL R7, [R1] ;  /* 0x0000000001077983 */ /* 0x000ee20000100800 */
[----:B------:R-:W1:Y:S03]  /*1dd10*/  LDC R0, c[0x0][0x430] ;  /* 0x00010c00ff007b82 */ /* 0x000e660000000800 */
[----:B------:R-:W4:Y:S01]  /*1dd20*/  LDL R5, [R1+0x4] ;  /* 0x0000040001057983 */ /* 0x000f220000100800 */
[----:B------:R-:W-:Y:S05]  /*1dd30*/  YIELD ;  /* 0x0000000000007946 */ /* 0x000fea0003800000 */
[----:B------:R-:W5:Y:S01]  /*1dd40*/  S2R R2, SR_TID.X ;  /* 0x0000000000027919 */ /* 0x000f620000002100 */
[----:B------:R-:W-:Y:S01]  /*1dd50*/  ULDC.64 UR4, c[0x0][0x428] ;  /* 0x00010a0000047ab9 */ /* 0x000fe20000000a00 */
[----:B------:R-:W2:Y:S01]  /*1dd60*/  S2R R4, SR_TID.X ;  /* 0x0000000000047919 */ /* 0x000ea20000002100 */
[----:B-1----:R-:W-:-:S13]  /*1dd70*/  ISETP.NE.AND P0, PT, R0, 0x1, PT ;  /* 0x000000010000780c */ /* 0x002fda0003f05270 */
[----:B0-----:R-:W0:Y:S01]  /*1dd80*/  @P0 LDC R3, c[0x0][0x434] ;  /* 0x00010d00ff030b82 */ /* 0x001e220000000800 */
[----:B-----5:R-:W-:-:S07]  /*1dd90*/  LOP3.LUT R2, R2, 0x7f, RZ, 0xc0, !PT ;  /* 0x0000007f02027812 */ /* 0x020fce00078ec0ff */
[----:B------:R-:W1:Y:S01]  /*1dda0*/  @P0 LDC R8, c[0x0][0x438] ;  /* 0x00010e00ff080b82 */ /* 0x000e620000000800 */
[----:B------:R-:W-:Y:S01]  /*1ddb0*/  SHF.R.U32.HI R2, RZ, 0x3, R2 ;  /* 0x00000003ff027819 */ /* 0x000fe20000011602 */
[----:B--2---:R-:W-:-:S04]  /*1ddc0*/  IMAD.SHL.U32 R4, R4, 0x10, RZ ;  /* 0x0000001004047824 */ /* 0x004fc800078e00ff */
[----:B------:R-:W-:Y:S01]  /*1ddd0*/  IMAD R2, R6, 0x80, R2 ;  /* 0x0000008006027824 */ /* 0x000fe200078e0202 */
        /* <DEDUP_REMOVED lines=11> */
[----:B------:R-:W-:-:S04]  /*1de90*/  ULDC.64 UR4, c[0x0][0x418] ;  /* 0x0001060000047ab9 */ /* 0x000fc80000000a00 */
[----:B------:R-:W-:Y:S02]  /*1dea0*/  IADD3 R3, R5, R3, RZ ;  /* 0x0000000305037210 */ /* 0x000fe40007ffe0ff */
        /* <DEDUP_REMOVED lines=14> */
.L_x_9688:
[----:B------:R-:W-:Y:S01]  /*1df90*/  IMAD R6, R25, 0x8, R22 ;  /* 0x0000000819067824 */ /* 0x000fe200078e0216 */
[----:B------:R-:W-:Y:S01]  /*1dfa0*/  SHF.L.U32 R3, R28, 0x1f, RZ ;  /* 0x0000001f1c037819 */ /* 0x000fe200000006ff */
[----:B------:R-:W-:Y:S03]  /*1dfb0*/  BSSY B1, `(.L_x_9689) ;  /* 0x0000003000017945 */ /* 0x000fe60003800000 */
[----:B------:R-:W0:Y:S02]  /*1dfc0*/  SYNCS.PHASECHK.TRANS64.TRYWAIT P0, [R6+URZ+0x28840], R3 ;  /* 0x02884003060075a7 */ /* 0x000e24000800017f */
[----:B0-----:R-:W-:Y:S05]  /*1dfd0*/  @!P0 BRA `(.L_x_9690) ;  /* 0x0000006400f08947 */ /* 0x001fea0003800000 */
.L_x_9900:
[----:B------:R-:W-:Y:S05]  /*1dfe0*/  BSYNC B1 ;  /* 0x0000000000017941 */ /* 0x000fea0003800000 */
.L_x_9689:
        /* <DEDUP_REMOVED lines=71> */
.L_x_9918:
        /* <DEDUP_REMOVED lines=9> */
.L_x_9692:
        /* <DEDUP_REMOVED lines=11> */
.L_x_9693:
[----:B------:R1:W-:Y:S01]  /*1e5a0*/  SYNCS.ARRIVE.TRANS64.A1T0 RZ, [R6+URZ+0x28830], RZ ;  /* 0x028830ff06ff79a7 */ /* 0x0003e2000810003f */
[----:B------:R-:W-:Y:S05]  /*1e5b0*/  @!P4 BRA `(.L_x_9694) ;  /* 0x000000000004c947 */ /* 0x000fea0003800000 */
[----:B------:R-:W-:Y:S01]  /*1e5c0*/  BPT.TRAP 0x1 ;  /* 0x000000040000795c */ /* 0x000fe20000300000 */
.L_x_9694:
[----:B------:R-:W-:Y:S01]  /*1e5d0*/  SHF.L.U32 R2, R17, 0x1f, RZ ;  /* 0x0000001f11027819 */ /* 0x000fe200000006ff */
[----:B-1----:R-:W-:Y:S01]  /*1e5e0*/  IMAD R6, R10, 0x8, R22 ;  /* 0x000000080a067824 */ /* 0x002fe200078e0216 */
[----:B------:R-:W-:Y:S03]  /*1e5f0*/  BSSY B1, `(.L_x_9695) ;  /* 0x0000003000017945 */ /* 0x000fe60003800000 */
[----:B------:R-:W1:Y:S02]  /*1e600*/  SYNCS.PHASECHK.TRANS64.TRYWAIT P0, [R6+URZ+0x28860], R2 ;  /* 0x02886002060075a7 */ /* 0x000e64000800017f */
[----:B-1----:R-:W-:Y:S05]  /*1e610*/  @!P0 BRA `(.L_x_9696) ;  /* 0x0000006800c08947 */ /* 0x002fea0003800000 */
.L_x_9919:
[----:B------:R-:W-:Y:S05]  /*1e620*/  BSYNC B1 ;  /* 0x0000000000017941 */ /* 0x000fea0003800000 */
.L_x_9695:
        /* <DEDUP_REMOVED lines=67> */
.L_x_9937:
        /* <DEDUP_REMOVED lines=29> */
.L_x_9698:
        /* <DEDUP_REMOVED lines=11> */
.L_x_9699:
[C---:B------:R-:W-:Y:S01]  /*1ece0*/  ISETP.GT.AND P0, PT, R26.reuse, RZ, PT ;  /* 0x000000ff1a00720c */ /* 0x040fe20003f04270 */
[----:B------:R0:W-:Y:S01]  /*1ecf0*/  SYNCS.ARRIVE.TRANS64.A1T0 RZ, [R6+URZ+0x28850], RZ ;  /* 0x028850ff06ff79a7 */ /* 0x0001e2000810003f */
[----:B------:R-:W-:Y:S02]  /*1ed00*/  IMAD.MOV.U32 R10, RZ, RZ, R25 ;  /* 0x000000ffff0a7224 */ /* 0x000fe400078e0019 */
[----:B------:R-:W-:Y:S02]  /*1ed10*/  IMAD.MOV.U32 R17, RZ, RZ, R28 ;  /* 0x000000ffff117224 */ /* 0x000fe400078e001c */
[----:B------:R-:W-:Y:S02]  /*1ed20*/  IMAD.MOV.U32 R33, RZ, RZ, R26 ;  /* 0x000000ffff217224 */ /* 0x000fe400078e001a */
[----:B0-----:R-:W-:-:S05]  /*1ed30*/  VIADD R6, R26, 0xffffffff ;  /* 0xffffffff1a067836 */ /* 0x001fca0000000000 */
[----:B------:R-:W-:Y:S05]  /*1ed40*/  @P0 BRA `(.L_x_9700) ;  /* 0xffffffec00ec0947 */ /* 0x000fea000383ffff */
.L_x_9687:
[----:B------:R-:W-:Y:S05]  /*1ed50*/  BSYNC B0 ;  /* 0x0000000000007941 */ /* 0x000fea0003800000 */
.L_x_9686:
        /* <DEDUP_REMOVED lines=17> */
.L_x_9702:
[----:B------:R-:W-:Y:S05]  /*1ee70*/  BSYNC B0 ;  /* 0x0000000000007941 */ /* 0x000fea0003800000 */
.L_x_9701:
[----:B------:R-:W-:-:S05]  /*1ee80*/  IMAD.U32 R0, RZ, RZ, UR38 ;  /* 0x00000026ff007e24 */ /* 0x000fca000f8e00ff */
[----:B------:R-:W-:-:S13]  /*1ee90*/  ISETP.NE.AND P0, PT, R0, 0x3, PT ;  /* 0x000000030000780c */ /* 0x000fda0003f05270 */
[----:B------:R-:W-:Y:S05]  /*1eea0*/  @!P0 BRA `(.L_x_9703) ;  /* 0x0000000000048947 */ /* 0x000fea0003800000 */
[----:B------:R-:W-:Y:S01]  /*1eeb0*/  BPT.TRAP 0x1 ;  /* 0x000000040000795c */ /* 0x000fe20000300000 */
.L_x_9703:
[----:B------:R-:W-:Y:S01]  /*1eec0*/  IMAD R0, R25, 0x8, R22 ;  /* 0x0000000819007824 */ /* 0x000fe200078e0216 */
[----:B0-----:R-:W-:Y:S01]  /*1eed0*/  SHF.L.U32 R3, R28, 0x1f, RZ ;  /* 0x0000001f1c037819 */ /* 0x001fe200000006ff */
[----:B------:R-:W-:Y:S01]  /*1eee0*/  BSSY B0, `(.L_x_9704) ;  /* 0x0000004000007945 */ /* 0x000fe20003800000 */
[----:B------:R-:W-:Y:S02]  /*1eef0*/  IMAD R6, R26, -0x80, R37 ;  /* 0xffffff801a067824 */ /* 0x000fe400078e0225 */
[----:B------:R-:W0:Y:S02]  /*1ef00*/  SYNCS.PHASECHK.TRANS64.TRYWAIT P0, [R0+URZ+0x28860], R3 ;  /* 0x02886003000075a7 */ /* 0x000e24000800017f */
[----:B0-----:R-:W-:Y:S05]  /*1ef10*/  @!P0 BRA `(.L_x_9705) ;  /* 0x0000006c001c8947 */ /* 0x001fea0003800000 */
.L_x_9938:
[----:B------:R-:W-:Y:S05]  /*1ef20*/  BSYNC B0 ;  /* 0x0000000000007941 */ /* 0x000fea0003800000 */
.L_x_9704:
        /* <DEDUP_REMOVED lines=9> */
[----:B------:R-:W-:Y:S01]  /*1efc0*/  SHF.L.U32 R5, R31, 0x1, RZ ;  /* 0x000000011f057819 */ /* 0x000fe200000006ff */
[----:B------:R-:W-:Y:S01]  /*1efd0*/  IMAD R4, R9, 0x2, R22 ;  /* 0x0000000209047824 */ /* 0x000fe200078e0216 */
[----:B0-----:R-:W0:Y:S01]  /*1efe0*/  SHFL.IDX PT, R3, R24, RZ, 0x181f ;  /* 0x00181fff18037589 */ /* 0x001e2200000e0000 */
[----:B------:R-:W-:Y:S02]  /*1eff0*/  ISETP.GE.AND P1, PT, R31, UR4, PT ;  /* 0x000000041f007c0c */ /* 0x000fe4000bf26270 */
[----:B------:R-:W-:Y:S01]  /*1f000*/  ISETP.GE.AND P0, PT, R30, UR4, PT ;  /* 0x000000041e007c0c */ /* 0x000fe2000bf06270 */
[----:B------:R-:W2:Y:S01]  /*1f010*/  SHFL.IDX PT, R10, R23, 0x1, 0x181f ;  /* 0x00381f00170a7f89 */ /* 0x000ea200000e0000 */
[C---:B------:R-:W-:Y:S02]  /*1f020*/  ISETP.LT.OR P2, PT, R6.reuse, 0x1, P1 ;  /* 0x000000010600780c */ /* 0x040fe40000f41670 */
[----:B------:R-:W-:Y:S01]  /*1f030*/  ISETP.LT.OR P3, PT, R6, 0x1, P0 ;  /* 0x000000010600780c */ /* 0x000fe20000761670 */
        /* <DEDUP_REMOVED lines=53> */
.L_x_9956:
        /* <DEDUP_REMOVED lines=11> */
.L_x_9707:
        /* <DEDUP_REMOVED lines=11> */
.L_x_9708:
[----:B------:R0:W-:Y:S01]  /*1f4f0*/  SYNCS.ARRIVE.TRANS64.A1T0 RZ, [R0+URZ+0x28850], RZ ;  /* 0x028850ff00ff79a7 */ /* 0x0001e2000810003f */
[----:B------:R-:W-:-:S04]  /*1f500*/  IADD3 R25, R25, 0x1, RZ ;  /* 0x0000000119197810 */ /* 0x000fc80007ffe0ff */
[----:B------:R-:W-:-:S04]  /*1f510*/  ISETP.NE.AND P0, PT, R25, 0x2, PT ;  /* 0x000000021900780c */ /* 0x000fc80003f05270 */
[----:B------:R-:W-:Y:S02]  /*1f520*/  SEL R3, RZ, 0x1, P0 ;  /* 0x00000001ff037807 */ /* 0x000fe40000000000 */
[----:B------:R-:W-:Y:S02]  /*1f530*/  SEL R25, R25, RZ, P0 ;  /* 0x000000ff19197207 */ /* 0x000fe40000000000 */
[----:B0-----:R-:W-:-:S07]  /*1f540*/  LOP3.LUT R28, R28, R3, RZ, 0x3c, !PT ;  /* 0x000000031c1c7212 */ /* 0x001fce00078e3cff */
.L_x_9665:
[----:B------:R-:W-:Y:S05]  /*1f550*/  BSYNC B7 ;  /* 0x0000000000077941 */ /* 0x000fea0003800000 */
.L_x_9663:
[----:B------:R-:W-:-:S13]  /*1f560*/  LOP3.LUT P0, RZ, R32, 0x8, RZ, 0xc0, !PT ;  /* 0x0000000820ff7812 */ /* 0x000fda000780c0ff */
[----:B------:R-:W-:Y:S05]  /*1f570*/  @!P0 BRA `(.L_x_9709) ;  /* 0x0000000000248947 */ /* 0x000fea0003800000 */
[----:B------:R-:W-:Y:S05]  /*1f580*/  WARPSYNC.ALL ;  /* 0x0000000000007948 */ /* 0x000fea0003800000 */
[----:B------:R-:W2:Y:S08]  /*1f590*/  S2UR UR5, SR_CgaCtaId ;  /* 0x00000000000579c3 */ /* 0x000eb00000008800 */
[----:B------:R-:W-:Y:S06]  /*1f5a0*/  BAR.SYNC.DEFER_BLOCKING 0x5, 0x180 ;  /* 0x0146000000007b1d */ /* 0x000fec0000010000 */
[----:B------:R-:W-:-:S02]  /*1f5b0*/  UMOV UR4, 0x400 ;  /* 0x0000040000047882 */ /* 0x000fc40000000000 */
[----:B--2---:R-:W-:-:S06]  /*1f5c0*/  ULEA UR4, UR5, UR4, 0x18 ;  /* 0x0000000405047291 */ /* 0x004fcc000f8ec03f */
[----:B------:R-:W-:-:S05]  /*1f5d0*/  IMAD.U32 R22, RZ, RZ, UR4 ;  /* 0x00000004ff167e24 */ /* 0x000fca000f8e00ff */
[----:B------:R4:W2:Y:S01]  /*1f5e0*/  LDS.128 R16, [R22+0x288d0] ;  /* 0x0288d00016107984 */ /* 0x0008a20000000c00 */
[----:B------:R-:W-:Y:S06]  /*1f5f0*/  BAR.ARV 0x4, 0x180 ;  /* 0x0106000000007b1d */ /* 0x000fec0000002000 */
[----:B------:R-:W-:Y:S05]  /*1f600*/  BRA `(.L_x_9710) ;  /* 0x0000000800cc7947 */ /* 0x000fea0003800000 */
.L_x_9709:
        /* <DEDUP_REMOVED lines=35> */
[----:B------:R2:W3:Y:S02]  /*1f840*/  SHFL.IDX PT, R14, R6, 0x1f, 0x1f ;  /* 0x03e01f00060e7f89 */ /* 0x0004e400000e0000 */
.L_x_9966:
[----:B------:R-:W-:Y:S02]  /*1f850*/  ULDC UR4, c[0x0][0xc38] ;  /* 0x00030e0000047ab9 */ /* 0x000fe40000000800 */
[----:B------:R-:W-:-:S04]  /*1f860*/  IMAD.U32 R7, RZ, RZ, UR4 ;  /* 0x00000004ff077e24 */ /* 0x000fc8000f8e00ff */
[----:B---3--:R-:W-:-:S05]  /*1f870*/  IMAD R14, R14, R7, RZ ;  /* 0x000000070e0e7224 */ /* 0x008fca00078e02ff */
[----:B------:R-:W-:-:S04]  /*1f880*/  IADD3 R9, R4, R14, RZ ;  /* 0x0000000e04097210 */ /* 0x000fc80007ffe0ff */
[----:B------:R-:W-:-:S13]  /*1f890*/  ISETP.GT.AND P6, PT, R9, R0, PT ;  /* 0x000000000900720c */ /* 0x000fda0003fc4270 */
[----:B------:R-:W-:Y:S05]  /*1f8a0*/  @P6 BRA `(.L_x_9712) ;  /* 0x00000000009c6947 */ /* 0x000fea0003800000 */
.L_x_9717:
[----:B------:R-:W3:Y:S01]  /*1f8b0*/  LDC R2, c[0x0][0xc3c] ;  /* 0x00030f00ff027b82 */ /* 0x000ee20000000800 */
[----:B------:R-:W-:-:S05]  /*1f8c0*/  VIADD R19, R19, 0x1f ;  /* 0x0000001f13137836 */ /* 0x000fca0000000000 */
[----:B---3--:R-:W-:-:S13]  /*1f8d0*/  ISETP.GE.AND P6, PT, R19, R2, PT ;  /* 0x000000021300720c */ /* 0x008fda0003fc6270 */
[----:B------:R-:W-:Y:S05]  /*1f8e0*/  @P6 BRA `(.L_x_9713) ;  /* 0x0000000400d06947 */ /* 0x000fea0003800000 */
[----:B------:R-:W3:Y:S01]  /*1f8f0*/  S2R R3, SR_TID.X ;  /* 0x0000000000037919 */ /* 0x000ee20000002100 */
[----:B------:R-:W-:Y:S01]  /*1f900*/  BSSY B0, `(.L_x_9714) ;  /* 0x0000009000007945 */ /* 0x000fe20003800000 */
[----:B------:R-:W-:Y:S01]  /*1f910*/  IMAD.MOV.U32 R5, RZ, RZ, RZ ;  /* 0x000000ffff057224 */ /* 0x000fe200078e00ff */
[----:B---3--:R-:W-:-:S05]  /*1f920*/  LOP3.LUT R3, R3, 0x1f, RZ, 0xc0, !PT ;  /* 0x0000001f03037812 */ /* 0x008fca00078ec0ff */
[----:B------:R-:W-:-:S05]  /*1f930*/  IMAD.IADD R7, R19, 0x1, R3 ;  /* 0x0000000113077824 */ /* 0x000fca00078e0203 */
[----:B------:R-:W-:-:S13]  /*1f940*/  ISETP.GE.OR P6, PT, R7, R2, !P0 ;  /* 0x000000020700720c */ /* 0x000fda00047c6670 */
[----:B------:R-:W-:Y:S05]  /*1f950*/  @P6 BRA `(.L_x_9715) ;  /* 0x00000000000c6947 */ /* 0x000fea0003800000 */
[----:B------:R-:W3:Y:S02]  /*1f960*/  LDC.64 R2, c[0x0][0xc80] ;  /* 0x00032000ff027b82 */ /* 0x000ee40000000a00 */
[----:B---3--:R-:W-:-:S05]  /*1f970*/  IMAD.WIDE R2, R7, 0x4, R2 ;  /* 0x0000000407027825 */ /* 0x008fca00078e0202 */
[----:B------:R3:W5:Y:S02]  /*1f980*/  LDG.E R5, desc[UR42][R2.64] ;  /* 0x0000002a02057981 */ /* 0x000764000c1e1900 */
.L_x_9715:
[----:B------:R-:W-:Y:S05]  /*1f990*/  BSYNC B0 ;  /* 0x0000000000007941 */ /* 0x000fea0003800000 */
.L_x_9714:
[----:B------:R-:W-:-:S03]  /*1f9a0*/  UMOV UR4, 0xffffffff ;  /* 0xffffffff00047882 */ /* 0x000fc60000000000 */
[----:B------:R-:W-:Y:S05]  /*1f9b0*/  BRA.DIV UR4, `(.L_x_9716) ;  /* 0x0000007204287947 */ /* 0x000fea000b800000 */
[----:B-----5:R-:W4:Y:S02]  /*1f9c0*/  SHFL.UP PT, R14, R5, 0x1, RZ ;  /* 0x04200000050e7989 */ /* 0x020f2400000e00ff */
[----:B----4-:R-:W-:-:S05]  /*1f9d0*/  SEL R14, R14, RZ, P1 ;  /* 0x000000ff0e0e7207 */ /* 0x010fca0000800000 */
[----:B------:R-:W-:-:S05]  /*1f9e0*/  IMAD.IADD R13, R5, 0x1, R14 ;  /* 0x00000001050d7824 */ /* 0x000fca00078e020e */
[----:B------:R-:W3:Y:S02]  /*1f9f0*/  SHFL.UP PT, R14, R13, 0x2, RZ ;  /* 0x044000000d0e7989 */ /* 0x000ee400000e00ff */
[----:B---3--:R-:W-:-:S05]  /*1fa00*/  SEL R2, R14, RZ, P2 ;  /* 0x000000ff0e027207 */ /* 0x008fca0001000000 */
        /* <DEDUP_REMOVED lines=9> */
[----:B--2---:R-:W-:-:S05]  /*1faa0*/  IMAD.IADD R6, R4, 0x1, R7 ;  /* 0x0000000104067824 */ /* 0x004fca00078e0207 */
[----:B------:R2:W3:Y:S02]  /*1fab0*/  SHFL.IDX PT, R14, R6, 0x1f, 0x1f ;  /* 0x03e01f00060e7f89 */ /* 0x0004e400000e0000 */
.L_x_9974:
[----:B------:R-:W-:Y:S02]  /*1fac0*/  ULDC UR4, c[0x0][0xc38] ;  /* 0x00030e0000047ab9 */ /* 0x000fe40000000800 */
[----:B------:R-:W-:-:S04]  /*1fad0*/  IMAD.U32 R7, RZ, RZ, UR4 ;  /* 0x00000004ff077e24 */ /* 0x000fc8000f8e00ff */
[----:B---3--:R-:W-:-:S04]  /*1fae0*/  IMAD R14, R14, R7, RZ ;  /* 0x000000070e0e7224 */ /* 0x008fc800078e02ff */
[----:B------:R-:W-:-:S05]  /*1faf0*/  IMAD.IADD R9, R14, 0x1, R9 ;  /* 0x000000010e097824 */ /* 0x000fca00078e0209 */
[----:B------:R-:W-:-:S13]  /*1fb00*/  ISETP.GT.AND P6, PT, R9, R0, PT ;  /* 0x000000000900720c */ /* 0x000fda0003fc4270 */
[----:B------:R-:W-:Y:S05]  /*1fb10*/  @!P6 BRA `(.L_x_9717) ;  /* 0xfffffffc0064e947 */ /* 0x000fea000383ffff */
.L_x_9712:
[----:B------:R-:W-:Y:S01]  /*1fb20*/  IADD3 R16, -R14, R9, RZ ;  /* 0x000000090e107210 */ /* 0x000fe20007ffe1ff */
[----:B------:R-:W-:-:S04]  /*1fb30*/  UMOV UR4, 0xffffffff ;  /* 0xffffffff00047882 */ /* 0x000fc80000000000 */
[----:B------:R-:W-:-:S05]  /*1fb40*/  IMAD R3, R6, R7, R16 ;  /* 0x0000000706037224 */ /* 0x000fca00078e0210 */
[----:B------:R-:W-:Y:S01]  /*1fb50*/  ISETP.GT.AND P6, PT, R3, R0, PT ;  /* 0x000000000300720c */ /* 0x000fe20003fc4270 */
[----:B------:R-:W-:-:S12]  /*1fb60*/  BRA.DIV UR4, `(.L_x_9718) ;  /* 0x0000007204787947 */ /* 0x000fd8000b800000 */
[----:B------:R-:W-:-:S04]  /*1fb70*/  VOTE.ANY R2, PT, !P6 ;  /* 0x0000000000027806 */ /* 0x000fc800070e0100 */
[----:B------:R-:W3:Y:S02]  /*1fb80*/  POPC R4, R2 ;  /* 0x0000000200047309 */ /* 0x000ee40000000000 */
[----:B---3--:R3:W4:Y:S02]  /*1fb90*/  SHFL.IDX PT, R5, R5, R4, 0x1f ;  /* 0x00001f0405057589 */ /* 0x00872400000e0000 */
.L_x_9978:
[----:B------:R-:W-:Y:S01]  /*1fba0*/  ISETP.NE.AND P0, PT, R2, RZ, PT ;  /* 0x000000ff0200720c */ /* 0x000fe20003f05270 */
[----:B------:R-:W-:-:S12]  /*1fbb0*/  IMAD.MOV.U32 R14, RZ, RZ, RZ ;  /* 0x000000ffff0e7224 */ /* 0x000fd800078e00ff */
[----:B------:R-:W-:Y:S05]  /*1fbc0*/  @!P0 BRA `(.L_x_9719) ;  /* 0x0000000000108947 */ /* 0x000fea0003800000 */
[----:B------:R-:W-:Y:S01]  /*1fbd0*/  UMOV UR4, 0xffffffff ;  /* 0xffffffff00047882 */ /* 0x000fe20000000000 */
[----:B------:R-:W-:Y:S02]  /*1fbe0*/  VIADD R12, R4, 0xffffffff ;  /* 0xffffffff040c7836 */ /* 0x000fe40000000000 */
[----:B------:R-:W-:Y:S05]  /*1fbf0*/  BRA.DIV UR4, `(.L_x_9720) ;  /* 0x00000072049c7947 */ /* 0x000fea000b800000 */
[----:B------:R0:W0:Y:S02]  /*1fc00*/  SHFL.IDX PT, R14, R6, R12, 0x1f ;  /* 0x00001f0c060e7589 */ /* 0x00002400000e0000 */
.L_x_9719:
[----:B------:R-:W5:Y:S01]  /*1fc10*/  LDC.64 R2, c[0x0][0xc90] ;  /* 0x00032400ff027b82 */ /* 0x000f620000000a00 */
[----:B------:R-:W-:-:S04]  /*1fc20*/  IMAD.IADD R19, R4, 0x1, R19 ;  /* 0x0000000104137824 */ /* 0x000fc800078e0213 */
[----:B-----5:R-:W-:-:S05]  /*1fc30*/  IMAD.WIDE R2, R19, 0x4, R2 ;  /* 0x0000000413027825 */ /* 0x020fca00078e0202 */
[----:B0-2---:R0:W3:Y:S01]  /*1fc40*/  LDG.E R6, desc[UR42][R2.64] ;  /* 0x0000002a02067981 */ /* 0x0050e2000c1e1900 */
[----:B------:R-:W-:Y:S02]  /*1fc50*/  IMAD R16, R14, R7, R16 ;  /* 0x000000070e107224 */ /* 0x000fe400078e0210 */
[----:B0-----:R-:W-:Y:S02]  /*1fc60*/  IMAD.MOV.U32 R2, RZ, RZ, RZ ;  /* 0x000000ffff027224 */ /* 0x001fe400078e00ff */
[----:B---34-:R-:W-:-:S05]  /*1fc70*/  IMAD R4, R5, R6, RZ ;  /* 0x0000000605047224 */ /* 0x018fca00078e02ff */
        /* <DEDUP_REMOVED lines=21> */
[----:B------:R-:W-:-:S05]  /*1fdd0*/  @P0 IADD3 R2, R2, 0x1, RZ ;  /* 0x0000000102020810 */ /* 0x000fca0007ffe0ff */
        /* <DEDUP_REMOVED lines=29> */
[----:B------:R-:W-:-:S05]  /*1ffb0*/  @P0 VIADD R2, R2, 0x1 ;  /* 0x0000000102020836 */ /* 0x000fca0000000000 */
[----:B------:R-:W-:Y:S02]  /*1ffc0*/  @!P2 IADD3 R2, -R2, RZ, RZ ;  /* 0x000000ff0202a210 */ /* 0x000fe40007ffe1ff */
[----:B------:R-:W-:Y:S01]  /*1ffd0*/  @!P1 LOP3.LUT R2, RZ, R6, RZ, 0x33, !PT ;  /* 0x00000006ff029212 */ /* 0x000fe200078e33ff */
[----:B------:R-:W-:-:S04]  /*1ffe0*/  IMAD.MOV R6, RZ, RZ, -R6 ;  /* 0x000000ffff067224 */ /* 0x000fc800078e0a06 */
[----:B------:R-:W-:Y:S01]  /*1fff0*/  IMAD R18, R2, R6, R9 ;  /* 0x0000000602127224 */ /* 0x000fe200078e0209 */
[----:B------:R-:W-:-:S05]  /*20000*/  LOP3.LUT R2, RZ, R2, RZ, 0x33, !PT ;  /* 0x00000002ff027212 */ /* 0x000fca00078e33ff */
[----:B------:R-:W-:Y:S01]  /*20010*/  IMAD.IADD R17, R5, 0x1, R2 ;  /* 0x0000000105117824 */ /* 0x000fe200078e0202 */
[----:B------:R-:W-:Y:S06]  /*20020*/  BRA `(.L_x_9721) ;  /* 0x00000000001c7947 */ /* 0x000fec0003800000 */
.L_x_9713:
[----:B------:R-:W-:Y:S01]  /*20030*/  UMOV UR4, URZ ;  /* 0x0000003f00047c82 */ /* 0x000fe20008000000 */
[----:B------:R-:W-:Y:S01]  /*20040*/  UMOV UR5, URZ ;  /* 0x0000003f00057c82 */ /* 0x000fe20008000000 */
[----:B------:R-:W-:Y:S01]  /*20050*/  ULDC UR6, c[0x0][0xc3c] ;  /* 0x00030f0000067ab9 */ /* 0x000fe20000000800 */
[----:B------:R-:W-:Y:S02]  /*20060*/  IMAD.MOV.U32 R16, RZ, RZ, R0 ;  /* 0x000000ffff107224 */ /* 0x000fe400078e0000 */
[----:B------:R-:W-:Y:S02]  /*20070*/  IMAD.U32 R17, RZ, RZ, UR4 ;  /* 0x00000004ff117e24 */ /* 0x000fe4000f8e00ff */
[----:B------:R-:W-:Y:S02]  /*20080*/  IMAD.U32 R18, RZ, RZ, UR5 ;  /* 0x00000005ff127e24 */ /* 0x000fe4000f8e00ff */
[----:B------:R-:W-:-:S07]  /*20090*/  IMAD.U32 R19, RZ, RZ, UR6 ;  /* 0x00000006ff137e24 */ /* 0x000fce000f8e00ff */
.L_x_9721:
[----:B------:R-:W3:Y:S01]  /*200a0*/  S2R R0, SR_TID.X ;  /* 0x0000000000007919 */ /* 0x000ee20000002100 */
[----:B------:R-:W-:Y:S05]  /*200b0*/  WARPSYNC.ALL ;  /* 0x0000000000007948 */ /* 0x000fea0003800000 */
[----:B------:R-:W-:Y:S01]  /*200c0*/  BAR.SYNC.DEFER_BLOCKING 0x4, 0x180 ;  /* 0x0106000000007b1d */ /* 0x000fe20000010000 */
[----:B---3--:R-:W-:-:S04]  /*200d0*/  LOP3.LUT R0, R0, 0x1f, RZ, 0xc0, !PT ;  /* 0x0000001f00007812 */ /* 0x008fc800078ec0ff */
[----:B------:R-:W-:-:S13]  /*200e0*/  ISETP.NE.AND P0, PT, R0, RZ, PT ;  /* 0x000000ff0000720c */ /* 0x000fda0003f05270 */
[----:B------:R-:W3:Y:S01]  /*200f0*/  @!P0 S2R R3, SR_CgaCtaId ;  /* 0x0000000000038919 */ /* 0x000ee20000008800 */
[----:B------:R-:W-:-:S04]  /*20100*/  @!P0 MOV R0, 0x400 ;  /* 0x0000040000008802 */ /* 0x000fc80000000f00 */
[----:B---3--:R-:W-:-:S05]  /*20110*/  @!P0 LEA R22, R3, R0, 0x18 ;  /* 0x0000000003168211 */ /* 0x008fca00078ec0ff */
[----:B------:R3:W-:Y:S01]  /*20120*/  @!P0 STS.128 [R22+0x288d0], R16 ;  /* 0x0288d01016008388 */ /* 0x0007e20000000c00 */
[----:B------:R-:W-:Y:S06]  /*20130*/  BAR.ARV 0x5, 0x180 ;  /* 0x0146000000007b1d */ /* 0x000fec0000002000 */
.L_x_9710:
[----:B------:R-:W-:Y:S02]  /*20140*/  ULDC UR4, c[0x0][0xc3c] ;  /* 0x00030f0000047ab9 */ /* 0x000fe40000000800 */
[----:B--2---:R-:W-:-:S13]  /*20150*/  ISETP.GE.AND P0, PT, R19, UR4, PT ;  /* 0x0000000413007c0c */ /* 0x004fda000bf06270 */
[----:B------:R-:W-:Y:S05]  /*20160*/  @!P0 BRA `(.L_x_9722) ;  /* 0xffffffa000f48947 */ /* 0x000fea000383ffff */
[----:B------:R-:W-:Y:S05]  /*20170*/  BSYNC B8 ;  /* 0x0000000000087941 */ /* 0x000fea0003800000 */
.L_x_9623:
[----:B------:R-:W2:Y:S01]  /*20180*/  LDL.LU R0, [R1+0x24] ;  /* 0x0000240001007983 */ /* 0x000ea20000300800 */
[----:B------:R-:W-:Y:S01]  /*20190*/  BSSY B0, `(.L_x_9723) ;  /* 0x000000b000007945 */ /* 0x000fe20003800000 */
[----:B------:R-:W5:Y:S01]  /*201a0*/  S2R R5, SR_CgaCtaId ;  /* 0x0000000000057919 */ /* 0x000f620000008800 */
[----:B--2---:R-:W-:-:S05]  /*201b0*/  VIADD R0, R0, 0x1 ;  /* 0x0000000100007836 */ /* 0x004fca0000000000 */
        /* <DEDUP_REMOVED lines=8> */
.L_x_9981:
[----:B------:R-:W-:Y:S05]  /*20240*/  BSYNC B0 ;  /* 0x0000000000007941 */ /* 0x000fea0003800000 */
.L_x_9723:
[----:B------:R-:W-:-:S03]  /*20250*/  UMOV UR4, 0xffffffff ;  /* 0xffffffff00047882 */ /* 0x000fc60000000000 */
[----:B------:R-:W-:Y:S05]  /*20260*/  BRA.DIV UR4, `(.L_x_9725) ;  /* 0x0000006e04387947 */ /* 0x000fea000b800000 */
[----:B-1----:R-:W1:Y:S02]  /*20270*/  S2R R0, SR_TID.X ;  /* 0x0000000000007919 */ /* 0x002e640000002100 */
[----:B-1----:R-:W-:-:S04]  /*20280*/  SHF.R.U32.HI R0, RZ, 0x5, R0 ;  /* 0x00000005ff007819 */ /* 0x002fc80000011600 */
[----:B------:R-:W-:-:S05]  /*20290*/  LOP3.LUT R0, R0, 0x3, RZ, 0xc0, !PT ;  /* 0x0000000300007812 */ /* 0x000fca00078ec0ff */
[----:B------:R1:W2:Y:S02]  /*202a0*/  SHFL.IDX PT, R14, R0, RZ, 0x1f ;  /* 0x00001fff000e7589 */ /* 0x0002a400000e0000 */
.L_x_9984:
[----:B--2---:R-:W-:-:S13]  /*202b0*/  ISETP.NE.AND P0, PT, R14, RZ, PT ;  /* 0x000000ff0e00720c */ /* 0x004fda0003f05270 */
[----:B------:R-:W-:Y:S05]  /*202c0*/  @P0 BRA `(.L_x_9392) ;  /* 0x0000000000880947 */ /* 0x000fea0003800000 */
[----:B------:R-:W-:-:S03]  /*202d0*/  UMOV UR4, 0xffffffff ;  /* 0xffffffff00047882 */ /* 0x000fc60000000000 */
[----:B------:R-:W-:Y:S05]  /*202e0*/  BRA.DIV UR4, `(.L_x_9726) ;  /* 0x0000006e044c7947 */ /* 0x000fea000b800000 */
[----:B------:R-:W-:-:S13]  /*202f0*/  ELECT P6, URZ, PT ;  /* 0x00000000003f782f */ /* 0x000fda00038c0000 */
.L_x_9987:
[----:B------:R-:W-:Y:S05]  /*20300*/  @!P6 BRA `(.L_x_9392) ;  /* 0x000000000078e947 */ /* 0x000fea0003800000 */
[----:B------:R-:W-:-:S06]  /*20310*/  ULOP3.LUT UR4, UR36, 0x2, URZ, 0xfc, !UPT ;  /* 0x0000000224047892 */ /* 0x000fcc000f8efc3f */
[----:B-1----:R-:W-:-:S05]  /*20320*/  IMAD.U32 R0, RZ, RZ, UR4 ;  /* 0x00000004ff007e24 */ /* 0x002fca000f8e00ff */
[----:B------:R-:W-:-:S13]  /*20330*/  ISETP.NE.AND P0, PT, R0, 0x3, PT ;  /* 0x000000030000780c */ /* 0x000fda0003f05270 */
[----:B------:R-:W-:Y:S05]  /*20340*/  @!P0 BRA `(.L_x_9727) ;  /* 0x0000000000048947 */ /* 0x000fea0003800000 */
[----:B------:R-:W-:Y:S01]  /*20350*/  BPT.TRAP 0x1 ;  /* 0x000000040000795c */ /* 0x000fe20000300000 */
.L_x_9727:
[C---:B------:R-:W-:Y:S01]  /*20360*/  LEA R5, R25.reuse, R4, 0x3 ;  /* 0x0000000419057211 */ /* 0x040fe200078e18ff */
[----:B------:R-:W-:Y:S01]  /*20370*/  VIADD R25, R25, 0x1 ;  /* 0x0000000119197836 */ /* 0x000fe20000000000 */
[----:B------:R-:W-:-:S04]  /*20380*/  SHF.L.U32 R0, R28, 0x1f, RZ ;  /* 0x0000001f1c007819 */ /* 0x000fc800000006ff */
[----:B------:R-:W1:Y:S01]  /*20390*/  SYNCS.PHASECHK.TRANS64.TRYWAIT P1, [R5+URZ+0x28840], R0 ;  /* 0x02884000050075a7 */ /* 0x000e62000802017f */
[----:B------:R-:W-:-:S04]  /*203a0*/  ISETP.NE.AND P2, PT, R25, 0x2, PT ;  /* 0x000000021900780c */ /* 0x000fc80003f45270 */
[----:B------:R-:W-:Y:S01]  /*203b0*/  SEL R3, RZ, 0x1, P2 ;  /* 0x00000001ff037807 */ /* 0x000fe20001000000 */
[----:B-1----:R-:W-:Y:S08]  /*203c0*/  @!P1 BRA `(.L_x_9728) ;  /* 0x0000006c00349947 */ /* 0x002ff00003800000 */
.L_x_9988:
[----:B------:R-:W-:Y:S02]  /*203d0*/  SEL R25, R25, RZ, P2 ;  /* 0x000000ff19197207 */ /* 0x000fe40001000000 */
[----:B------:R-:W-:Y:S01]  /*203e0*/  LOP3.LUT R2, R28, R3, RZ, 0x3c, !PT ;  /* 0x000000031c027212 */ /* 0x000fe200078e3cff */
[----:B------:R-:W-:Y:S06]  /*203f0*/  @!P0 BRA `(.L_x_9729) ;  /* 0x0000000000048947 */ /* 0x000fec0003800000 */
[----:B------:R-:W-:Y:S01]  /*20400*/  BPT.TRAP 0x1 ;  /* 0x000000040000795c */ /* 0x000fe20000300000 */
.L_x_9729:
[----:B------:R-:W-:Y:S01]  /*20410*/  IMAD R25, R25, 0x8, R4 ;  /* 0x0000000819197824 */ /* 0x000fe200078e0204 */
[----:B------:R-:W-:-:S04]  /*20420*/  SHF.L.U32 R2, R2, 0x1f, RZ ;  /* 0x0000001f02027819 */ /* 0x000fc800000006ff */
[----:B------:R-:W2:Y:S02]  /*20430*/  SYNCS.PHASECHK.TRANS64.TRYWAIT P1, [R25+URZ+0x28840], R2 ;  /* 0x02884002190075a7 */ /* 0x000ea4000802017f */
[----:B--2---:R-:W-:Y:S05]  /*20440*/  @!P1 BRA `(.L_x_9730) ;  /* 0x0000006c00289947 */ /* 0x004fea0003800000 */
.L_x_9989:
[----:B------:R-:W-:Y:S05]  /*20450*/  @!P0 BRA `(.L_x_9731) ;  /* 0x0000000000048947 */ /* 0x000fea0003800000 */
[----:B------:R-:W-:Y:S01]  /*20460*/  BPT.TRAP 0x1 ;  /* 0x000000040000795c */ /* 0x000fe20000300000 */
.L_x_9731:
[----:B------:R-:W5:Y:S02]  /*20470*/  SYNCS.PHASECHK.TRANS64.TRYWAIT P1, [R5+URZ+0x28860], R0 ;  /* 0x02886000050075a7 */ /* 0x000f64000802017f */
[----:B-----5:R-:W-:Y:S05]  /*20480*/  @!P1 BRA `(.L_x_9732) ;  /* 0x0000006c002c9947 */ /* 0x020fea0003800000 */
.L_x_9990:
[----:B------:R-:W-:Y:S05]  /*20490*/  @!P0 BRA `(.L_x_9733) ;  /* 0x0000000000048947 */ /* 0x000fea0003800000 */
[----:B------:R-:W-:Y:S01]  /*204a0*/  BPT.TRAP 0x1 ;  /* 0x000000040000795c */ /* 0x000fe20000300000 */
.L_x_9733:
[----:B------:R0:W0:Y:S02]  /*204b0*/  SYNCS.PHASECHK.TRANS64.TRYWAIT P0, [R25+URZ+0x28860], R2 ;  /* 0x02886002190075a7 */ /* 0x000024000800017f */
[----:B0-----:R-:W-:Y:S05]  /*204c0*/  @!P0 NANOSLEEP.SYNCS 0x989680 ;  /* 0x009896800000895d */ /* 0x001fea0003900000 */
[----:B------:R-:W0:Y:S02]  /*204d0*/  @!P0 SYNCS.PHASECHK.TRANS64 P0, [R25+URZ+0x28860], R2 ;  /* 0x02886002190085a7 */ /* 0x000e24000800007f */
[----:B0-----:R-:W-:Y:S05]  /*204e0*/  @!P0 BRA `(.L_x_9733) ;  /* 0xfffffffc00f08947 */ /* 0x001fea000383ffff */
.L_x_9392:
[----:B------:R-:W-:Y:S05]  /*204f0*/  BSYNC B9 ;  /* 0x0000000000097941 */ /* 0x000fea0003800000 */
.L_x_9389:
[----:B------:R-:W-:Y:S05]  /*20500*/  EXIT ;  /* 0x000000000000794d */ /* 0x000fea0003800000 */
.L_x_9414:
[----:B0-----:R0:W1:Y:S02]  /*20510*/  SYNCS.PHASECHK.TRANS64.TRYWAIT P6, [R91+URZ+0x28890], R102 ;  /* 0x028890665b0075a7 */ /* 0x00106400080c017f */
[----:B-1----:R-:W-:Y:S05]  /*20520*/  @!P6 NANOSLEEP.SYNCS 0x989680 ;  /* 0x009896800000e95d */ /* 0x002fea0003900000 */
[----:B------:R-:W1:Y:S02]  /*20530*/  @!P6 SYNCS.PHASECHK.TRANS64 P6, [R91+URZ+0x28890], R102 ;  /* 0x028890665b00e5a7 */ /* 0x000e6400080c007f */
[----:B-1----:R-:W-:Y:S05]  /*20540*/  @!P6 BRA `(.L_x_9414) ;  /* 0xfffffffc00f0e947 */ /* 0x002fea000383ffff */
[----:B------:R-:W-:Y:S05]  /*20550*/  BRA `(.L_x_9734) ;  /* 0xfffffe2800d47947 */ /* 0x000fea000383ffff */
.L_x_9415:
        /* <DEDUP_REMOVED lines=8> */
.L_x_9736:
[----:B------:R-:W-:Y:S05]  /*205e0*/  BSYNC B1 ;  /* 0x0000000000017941 */ /* 0x000fea0003800000 */
.L_x_9735:
[----:B------:R-:W-:Y:S01]  /*205f0*/  IMAD.MOV.U32 R13, RZ, RZ, R108 ;  /* 0x000000ffff0d7224 */ /* 0x000fe200078e006c */
[----:B------:R-:W-:Y:S01]  /*20600*/  MOV R15, 0xffffffff ;  /* 0xffffffff000f7802 */ /* 0x000fe20000000f00 */
[----:B------:R-:W-:Y:S02]  /*20610*/  IMAD.MOV.U32 R12, RZ, RZ, RZ ;  /* 0x000000ffff0c7224 */ /* 0x000fe400078e00ff */
[----:B------:R-:W-:Y:S02]  /*20620*/  IMAD.MOV.U32 R11, RZ, RZ, 0x181f ;  /* 0x0000181fff0b7424 */ /* 0x000fe400078e00ff */
[----:B------:R-:W-:-:S07]  /*20630*/  IMAD.MOV.U32 R79, RZ, RZ, R14 ;  /* 0x000000ffff4f7224 */ /* 0x000fce00078e000e */
[----:B------:R-:W-:Y:S05]  /*20640*/  WARPSYNC.COLLECTIVE R15, `(.L_x_9737) ;  /* 0x000000000f087348 */ /* 0x000fea0003c00000 */
[----:B------:R0:W1:Y:S02]  /*20650*/  SHFL.IDX P6, R14, R13, R12, R11 ;  /* 0x0000000c0d0e7389 */ /* 0x00006400000c000b */
[----:B01----:R-:W-:Y:S01]  /*20660*/  ENDCOLLECTIVE ;  /* 0x000000000000791b */ /* 0x003fe20003800000 */
.L_x_9737:
[----:B------:R-:W-:Y:S01]  /*20670*/  IMAD.MOV.U32 R105, RZ, RZ, R14 ;  /* 0x000000ffff697224 */ /* 0x000fe200078e000e */
[----:B------:R-:W-:Y:S06]  /*20680*/  BRA `(.L_x_9738) ;  /* 0xfffffe28009c7947 */ /* 0x000fec000383ffff */
.L_x_9424:
        /* <DEDUP_REMOVED lines=8> */
.L_x_9740:
[----:B------:R-:W-:Y:S05]  /*20710*/  BSYNC B1 ;  /* 0x0000000000017941 */ /* 0x000fea0003800000 */
.L_x_9739:
        /* <DEDUP_REMOVED lines=8> */
.L_x_9741:
[----:B------:R-:W-:Y:S01]  /*207a0*/  MOV R73, R14 ;  /* 0x0000000e00497202 */ /* 0x000fe20000000f00 */
[----:B------:R-:W-:Y:S06]  /*207b0*/  BRA `(.L_x_9742) ;  /* 0xfffffe3000307947 */ /* 0x000fec000383ffff */
.L_x_9433:
        /* <DEDUP_REMOVED lines=8> */
.L_x_9744:
[----:B------:R-:W-:Y:S05]  /*20840*/  BSYNC B1 ;  /* 0x0000000000017941 */ /* 0x000fea0003800000 */
.L_x_9743:
        /* <DEDUP_REMOVED lines=8> */
.L_x_9745:
[----:B------:R-:W-:Y:S01]  /*208d0*/  IMAD.MOV.U32 R65, RZ, RZ, R14 ;  /* 0x000000ffff417224 */ /* 0x000fe200078e000e */
[----:B------:R-:W-:Y:S06]  /*208e0*/  BRA `(.L_x_9746) ;  /* 0xfffffe3400c47947 */ /* 0x000fec000383ffff */
.L_x_9442:
        /* <DEDUP_REMOVED lines=8> */
.L_x_9748:
[----:B------:R-:W-:Y:S05]  /*20970*/  BSYNC B1 ;  /* 0x0000000000017941 */ /* 0x000fea0003800000 */
.L_x_9747:
        /* <DEDUP_REMOVED lines=8> */
.L_x_9749:
[----:B------:R-:W-:Y:S01]  /*20a00*/  IMAD.MOV.U32 R53, RZ, RZ, R14 ;  /* 0x000000ffff357224 */ /* 0x000fe200078e000e */
[----:B------:R-:W-:Y:S06]  /*20a10*/  BRA `(.L_x_9750) ;  /* 0xfffffe3c00547947 */ /* 0x000fec000383ffff */
.L_x_9454:
[----:B-1----:R1:W2:Y:S02]  /*20a20*/  SYNCS.PHASECHK.TRANS64.TRYWAIT P4, [R91+URZ+0x28890], R102 ;  /* 0x028890665b0075a7 */ /* 0x0022a4000808017f */
[----:B--2---:R-:W-:Y:S05]  /*20a30*/  @!P4 NANOSLEEP.SYNCS 0x989680 ;  /* 0x009896800000c95d */ /* 0x004fea0003900000 */
[----:B------:R-:W2:Y:S02]  /*20a40*/  @!P4 SYNCS.PHASECHK.TRANS64 P4, [R91+URZ+0x28890], R102 ;  /* 0x028890665b00c5a7 */ /* 0x000ea4000808007f */
[----:B--2---:R-:W-:Y:S05]  /*20a50*/  @!P4 BRA `(.L_x_9454) ;  /* 0xfffffffc00f0c947 */ /* 0x004fea000383ffff */
[----:B------:R-:W-:Y:S05]  /*20a60*/  BRA `(.L_x_9751) ;  /* 0xfffffe4c00807947 */ /* 0x000fea000383ffff */
.L_x_9455:
        /* <DEDUP_REMOVED lines=8> */
.L_x_9753:
[----:B------:R-:W-:Y:S05]  /*20af0*/  BSYNC B1 ;  /* 0x0000000000017941 */ /* 0x000fea0003800000 */
.L_x_9752:
        /* <DEDUP_REMOVED lines=8> */
.L_x_9754:
[----:B------:R-:W-:Y:S01]  /*20b80*/  IMAD.MOV.U32 R106, RZ, RZ, R14 ;  /* 0x000000ffff6a7224 */ /* 0x000fe200078e000e */
[----:B------:R-:W-:Y:S06]  /*20b90*/  BRA `(.L_x_9755) ;  /* 0xfffffe4c004c7947 */ /* 0x000fec000383ffff */
.L_x_9460:
        /* <DEDUP_REMOVED lines=8> */
.L_x_9757:
[----:B------:R-:W-:Y:S05]  /*20c20*/  BSYNC B1 ;  /* 0x0000000000017941 */ /* 0x000fea0003800000 */
.L_x_9756:
        /* <DEDUP_REMOVED lines=8> */
.L_x_9758:
[----:B------:R-:W-:Y:S01]  /*20cb0*/  IMAD.MOV.U32 R50, RZ, RZ, R14 ;  /* 0x000000ffff327224 */ /* 0x000fe200078e000e */
[----:B------:R-:W-:Y:S06]  /*20cc0*/  BRA `(.L_x_9759) ;  /* 0xfffffe5400047947 */ /* 0x000fec000383ffff */
.L_x_9465:
[----:B------:R-:W-:Y:S01]  /*20cd0*/  BSSY B1, `(.L_x_9760) ;  /* 0x0000008000017945 */ /* 0x000fe20003800000 */
[----:B0---4-:R-:W-:Y:S01]  /*20ce0*/  IMAD.MOV.U32 R13, RZ, RZ, R103 ;  /* 0x000000ffff0d7224 */ /* 0x011fe200078e0067 */
[----:B------:R-:W-:Y:S01]  /*20cf0*/  MOV R15, 0xffffffff ;  /* 0xffffffff000f7802 */ /* 0x000fe20000000f00 */
[----:B------:R-:W-:Y:S02]  /*20d00*/  IMAD.MOV.U32 R12, RZ, RZ, 0x2 ;  /* 0x00000002ff0c7424 */ /* 0x000fe400078e00ff */
[----:B------:R-:W-:-:S07]  /*20d10*/  IMAD.MOV.U32 R11, RZ, RZ, 0x181f ;  /* 0x0000181fff0b7424 */ /* 0x000fce00078e00ff */
[----:B-123--:R-:W-:Y:S05]  /*20d20*/  WARPSYNC.COLLECTIVE R15, `(.L_x_9761) ;  /* 0x000000000f087348 */ /* 0x00efea0003c00000 */
[----:B------:R0:W4:Y:S02]  /*20d30*/  SHFL.IDX P6, R14, R13, R12, R11 ;  /* 0x0000000c0d0e7389 */ /* 0x00012400000c000b */
[----:B01234-:R-:W-:Y:S01]  /*20d40*/  ENDCOLLECTIVE ;  /* 0x000000000000791b */ /* 0x01ffe20003800000 */
.L_x_9761:
[----:B------:R-:W-:Y:S05]  /*20d50*/  BSYNC B1 ;  /* 0x0000000000017941 */ /* 0x000fea0003800000 */
.L_x_9760:
        /* <DEDUP_REMOVED lines=8> */
.L_x_9762:
[----:B------:R-:W-:Y:S01]  /*20de0*/  IMAD.MOV.U32 R50, RZ, RZ, R14 ;  /* 0x000000ffff327224 */ /* 0x000fe200078e000e */
[----:B------:R-:W-:Y:S06]  /*20df0*/  BRA `(.L_x_9763) ;  /* 0xfffffe5800b07947 */ /* 0x000fec000383ffff */
.L_x_9470:
        /* <DEDUP_REMOVED lines=8> */
.L_x_9765:
[----:B------:R-:W-:Y:S05]  /*20e80*/  BSYNC B1 ;  /* 0x0000000000017941 */ /* 0x000fea0003800000 */
.L_x_9764:
        /* <DEDUP_REMOVED lines=8> */
.L_x_9766:
[----:B------:R-:W-:Y:S01]  /*20f10*/  IMAD.MOV.U32 R108, RZ, RZ, R14 ;  /* 0x000000ffff6c7224 */ /* 0x000fe200078e000e */
[----:B------:R-:W-:Y:S06]  /*20f20*/  BRA `(.L_x_9767) ;  /* 0xfffffe6000607947 */ /* 0x000fec000383ffff */
.L_x_9475:
[----:B0-----:R0:W1:Y:S02]  /*20f30*/  SYNCS.PHASECHK.TRANS64.TRYWAIT P3, [R91+URZ+0x28890], R102 ;  /* 0x028890665b0075a7 */ /* 0x001064000806017f */
[----:B-1----:R-:W-:Y:S05]  /*20f40*/  @!P3 NANOSLEEP.SYNCS 0x989680 ;  /* 0x009896800000b95d */ /* 0x002fea0003900000 */
[----:B------:R-:W1:Y:S02]  /*20f50*/  @!P3 SYNCS.PHASECHK.TRANS64 P3, [R91+URZ+0x28890], R102 ;  /* 0x028890665b00b5a7 */ /* 0x000e64000806007f */
[----:B-1----:R-:W-:Y:S05]  /*20f60*/  @!P3 BRA `(.L_x_9475) ;  /* 0xfffffffc00f0b947 */ /* 0x002fea000383ffff */
[----:B------:R-:W-:Y:S05]  /*20f70*/  BRA `(.L_x_9768) ;  /* 0xfffffe6800647947 */ /* 0x000fea000383ffff */
.L_x_9476:
        /* <DEDUP_REMOVED lines=8> */
.L_x_9770:
[----:B------:R-:W-:Y:S05]  /*21000*/  BSYNC B1 ;  /* 0x0000000000017941 */ /* 0x000fea0003800000 */
.L_x_9769:
        /* <DEDUP_REMOVED lines=8> */
.L_x_9771:
[----:B------:R-:W-:Y:S05]  /*21090*/  BRA `(.L_x_9772) ;  /* 0xfffffe68008c7947 */ /* 0x000fea000383ffff */
.L_x_9479:
        /* <DEDUP_REMOVED lines=8> */
.L_x_9774:
[----:B------:R-:W-:Y:S05]  /*21120*/  BSYNC B1 ;  /* 0x0000000000017941 */ /* 0x000fea0003800000 */
.L_x_9773:
        /* <DEDUP_REMOVED lines=8> */
.L_x_9775:
[----:B------:R-:W-:Y:S05]  /*211b0*/  BRA `(.L_x_9776) ;  /* 0xfffffe68008c7947 */ /* 0x000fea000383ffff */
.L_x_9482:
        /* <DEDUP_REMOVED lines=8> */
.L_x_9778:
[----:B------:R-:W-:Y:S05]  /*21240*/  BSYNC B1 ;  /* 0x0000000000017941 */ /* 0x000fea0003800000 */
.L_x_9777:
        /* <DEDUP_REMOVED lines=8> */
.L_x_9779:
[----:B------:R-:W-:Y:S05]  /*212d0*/  BRA `(.L_x_9780) ;  /* 0xfffffe6800907947 */ /* 0x000fea000383ffff */
.L_x_9485:
[----:B------:R-:W-:Y:S01]  /*212e0*/  BSSY B1, `(.L_x_9781) ;  /* 0x0000008000017945 */ /* 0x000fe20003800000 */
[----:B0-----:R-:W-:Y:S01]  /*212f0*/  MOV R13, R46 ;  /* 0x0000002e000d7202 */ /* 0x001fe20000000f00 */
[----:B------:R-:W-:Y:S02]  /*21300*/  IMAD.MOV.U32 R12, RZ, RZ, 0x3 ;  /* 0x00000003ff0c7424 */ /* 0x000fe400078e00ff */
[----:B------:R-:W-:Y:S02]  /*21310*/  IMAD.MOV.U32 R11, RZ, RZ, 0x181f ;  /* 0x0000181fff0b7424 */ /* 0x000fe400078e00ff */
[----:B------:R-:W-:-:S07]  /*21320*/  IMAD.MOV.U32 R15, RZ, RZ, -0x1 ;  /* 0xffffffffff0f7424 */ /* 0x000fce00078e00ff */
[----:B-1234-:R-:W-:Y:S05]  /*21330*/  WARPSYNC.COLLECTIVE R15, `(.L_x_9782) ;  /* 0x000000000f087348 */ /* 0x01efea0003c00000 */
[----:B----4-:R0:W4:Y:S02]  /*21340*/  SHFL.IDX P6, R14, R13, R12, R11 ;  /* 0x0000000c0d0e7389 */ /* 0x01012400000c000b */
[----:B01234-:R-:W-:Y:S01]  /*21350*/  ENDCOLLECTIVE ;  /* 0x000000000000791b */ /* 0x01ffe20003800000 */
.L_x_9782:
[----:B------:R-:W-:Y:S05]  /*21360*/  BSYNC B1 ;  /* 0x0000000000017941 */ /* 0x000fea0003800000 */
.L_x_9781:
        /* <DEDUP_REMOVED lines=8> */
.L_x_9783:
[----:B------:R-:W-:Y:S05]  /*213f0*/  BRA `(.L_x_9784) ;  /* 0xfffffe6800947947 */ /* 0x000fea000383ffff */
.L_x_9489:
[----:B------:R0:W0:Y:S02]  /*21400*/  SYNCS.PHASECHK.TRANS64.TRYWAIT P4, [R91+URZ+0x288b0], R102 ;  /* 0x0288b0665b0075a7 */ /* 0x000024000808017f */
[----:B0-----:R-:W-:Y:S05]  /*21410*/  @!P4 NANOSLEEP.SYNCS 0x989680 ;  /* 0x009896800000c95d */ /* 0x001fea0003900000 */
[----:B------:R-:W0:Y:S02]  /*21420*/  @!P4 SYNCS.PHASECHK.TRANS64 P4, [R91+URZ+0x288b0], R102 ;  /* 0x0288b0665b00c5a7 */ /* 0x000e24000808007f */
[----:B0-----:R-:W-:Y:S05]  /*21430*/  @!P4 BRA `(.L_x_9489) ;  /* 0xfffffffc00f0c947 */ /* 0x001fea000383ffff */
[----:B------:R-:W-:Y:S05]  /*21440*/  BRA `(.L_x_9785) ;  /* 0xfffffe6c00107947 */ /* 0x000fea000383ffff */
.L_x_9501:
[----:B------:R-:W-:Y:S01]  /*21450*/  BSSY B0, `(.L_x_9786) ;  /* 0x0000008000007945 */ /* 0x000fe20003800000 */
[----:B----4-:R-:W-:Y:S01]  /*21460*/  IMAD.MOV.U32 R13, RZ, RZ, R220 ;  /* 0x000000ffff0d7224 */ /* 0x010fe200078e00dc */
[----:B------:R-:W-:Y:S01]  /*21470*/  MOV R11, 0x1f ;  /* 0x0000001f000b7802 */ /* 0x000fe20000000f00 */
[----:B------:R-:W-:Y:S02]  /*21480*/  IMAD.MOV.U32 R12, RZ, RZ, RZ ;  /* 0x000000ffff0c7224 */ /* 0x000fe400078e00ff */
[----:B------:R-:W-:-:S07]  /*21490*/  IMAD.MOV.U32 R15, RZ, RZ, -0x1 ;  /* 0xffffffffff0f7424 */ /* 0x000fce00078e00ff */
[----:B--2--5:R-:W-:Y:S05]  /*214a0*/  WARPSYNC.COLLECTIVE R15, `(.L_x_9787) ;  /* 0x000000000f087348 */ /* 0x024fea0003c00000 */
[----:B------:R0:W1:Y:S02]  /*214b0*/  SHFL.IDX P6, R14, R13, R12, R11 ;  /* 0x0000000c0d0e7389 */ /* 0x00006400000c000b */
[----:B012--5:R-:W-:Y:S01]  /*214c0*/  ENDCOLLECTIVE ;  /* 0x000000000000791b */ /* 0x027fe20003800000 */
.L_x_9787:
[----:B------:R-:W-:Y:S05]  /*214d0*/  BSYNC B0 ;  /* 0x0000000000007941 */ /* 0x000fea0003800000 */
.L_x_9786:
[----:B------:R-:W-:Y:S01]  /*214e0*/  IMAD.MOV.U32 R190, RZ, RZ, R14 ;  /* 0x000000ffffbe7224 */ /* 0x000fe200078e000e */
[----:B------:R-:W-:Y:S06]  /*214f0*/  BRA `(.L_x_9788) ;  /* 0xfffffe74007c7947 */ /* 0x000fec000383ffff */
.L_x_9511:
        /* <DEDUP_REMOVED lines=8> */
.L_x_9790:
[----:B------:R-:W-:Y:S05]  /*21580*/  BSYNC B1 ;  /* 0x0000000000017941 */ /* 0x000fea0003800000 */
.L_x_9789:
        /* <DEDUP_REMOVED lines=8> */
.L_x_9791:
[----:B------:R-:W-:Y:S02]  /*21610*/  IMAD.MOV.U32 R13, RZ, RZ, R8 ;  /* 0x000000ffff0d7224 */ /* 0x000fe400078e0008 */
[----:B------:R-:W-:-:S07]  /*21620*/  IMAD.MOV.U32 R3, RZ, RZ, R14 ;  /* 0x000000ffff037224 */ /* 0x000fce00078e000e */
[----:B------:R-:W-:Y:S05]  /*21630*/  WARPSYNC.COLLECTIVE R15, `(.L_x_9792) ;  /* 0x000000000f087348 */ /* 0x000fea0003c00000 */
[----:B------:R0:W1:Y:S02]  /*21640*/  SHFL.IDX P6, R14, R13, R12, R11 ;  /* 0x0000000c0d0e7389 */ /* 0x00006400000c000b */
[----:B01----:R-:W-:Y:S01]  /*21650*/  ENDCOLLECTIVE ;  /* 0x000000000000791b */ /* 0x003fe20003800000 */
.L_x_9792:
[----:B------:R-:W-:Y:S02]  /*21660*/  IMAD.MOV.U32 R13, RZ, RZ, R7 ;  /* 0x000000ffff0d7224 */ /* 0x000fe400078e0007 */
[----:B------:R-:W-:-:S07]  /*21670*/  IMAD.MOV.U32 R4, RZ, RZ, R14 ;  /* 0x000000ffff047224 */ /* 0x000fce00078e000e */
[----:B------:R-:W-:Y:S05]  /*21680*/  WARPSYNC.COLLECTIVE R15, `(.L_x_9793) ;  /* 0x000000000f087348 */ /* 0x000fea0003c00000 */
[----:B------:R0:W1:Y:S02]  /*21690*/  SHFL.IDX P6, R14, R13, R12, R11 ;  /* 0x0000000c0d0e7389 */ /* 0x00006400000c000b */
[----:B01----:R-:W-:Y:S01]  /*216a0*/  ENDCOLLECTIVE ;  /* 0x000000000000791b */ /* 0x003fe20003800000 */
.L_x_9793:
[----:B------:R-:W-:Y:S05]  /*216b0*/  BRA `(.L_x_9794) ;  /* 0xfffffe7800d07947 */ /* 0x000fea000383ffff */
.L_x_9514:
[----:B------:R-:W-:Y:S01]  /*216c0*/  BSSY B1, `(.L_x_9795) ;  /* 0x0000008000017945 */ /* 0x000fe20003800000 */
[----:B--2---:R-:W-:Y:S02]  /*216d0*/  IMAD.MOV.U32 R13, RZ, RZ, R6 ;  /* 0x000000ffff0d7224 */ /* 0x004fe400078e0006 */
[----:B------:R-:W-:Y:S02]  /*216e0*/  IMAD.MOV.U32 R12, RZ, RZ, 0x1 ;  /* 0x00000001ff0c7424 */ /* 0x000fe400078e00ff */
[----:B------:R-:W-:Y:S02]  /*216f0*/  IMAD.MOV.U32 R11, RZ, RZ, 0x181f ;  /* 0x0000181fff0b7424 */ /* 0x000fe400078e00ff */
[----:B------:R-:W-:-:S07]  /*21700*/  IMAD.MOV.U32 R15, RZ, RZ, -0x1 ;  /* 0xffffffffff0f7424 */ /* 0x000fce00078e00ff */
[----:B-1----:R-:W-:Y:S05]  /*21710*/  WARPSYNC.COLLECTIVE R15, `(.L_x_9796) ;  /* 0x000000000f087348 */ /* 0x002fea0003c00000 */
[----:B------:R0:W2:Y:S02]  /*21720*/  SHFL.IDX P6, R14, R13, R12, R11 ;  /* 0x0000000c0d0e7389 */ /* 0x0000a400000c000b */
[----:B012---:R-:W-:Y:S01]  /*21730*/  ENDCOLLECTIVE ;  /* 0x000000000000791b */ /* 0x007fe20003800000 */
.L_x_9796:
[----:B------:R-:W-:Y:S05]  /*21740*/  BSYNC B1 ;  /* 0x0000000000017941 */ /* 0x000fea0003800000 */
.L_x_9795:
        /* <DEDUP_REMOVED lines=8> */
.L_x_9797:
[----:B------:R-:W-:Y:S02]  /*217d0*/  IMAD.MOV.U32 R13, RZ, RZ, R8 ;  /* 0x000000ffff0d7224 */ /* 0x000fe400078e0008 */
[----:B------:R-:W-:-:S07]  /*217e0*/  IMAD.MOV.U32 R3, RZ, RZ, R14 ;  /* 0x000000ffff037224 */ /* 0x000fce00078e000e */
[----:B------:R-:W-:Y:S05]  /*217f0*/  WARPSYNC.COLLECTIVE R15, `(.L_x_9798) ;  /* 0x000000000f087348 */ /* 0x000fea0003c00000 */
[----:B------:R0:W1:Y:S02]  /*21800*/  SHFL.IDX P6, R14, R13, R12, R11 ;  /* 0x0000000c0d0e7389 */ /* 0x00006400000c000b */
[----:B01----:R-:W-:Y:S01]  /*21810*/  ENDCOLLECTIVE ;  /* 0x000000000000791b */ /* 0x003fe20003800000 */
.L_x_9798:
[----:B------:R-:W-:Y:S02]  /*21820*/  IMAD.MOV.U32 R13, RZ, RZ, R7 ;  /* 0x000000ffff0d7224 */ /* 0x000fe400078e0007 */
[----:B------:R-:W-:-:S07]  /*21830*/  IMAD.MOV.U32 R4, RZ, RZ, R14 ;  /* 0x000000ffff047224 */ /* 0x000fce00078e000e */
[----:B------:R-:W-:Y:S05]  /*21840*/  WARPSYNC.COLLECTIVE R15, `(.L_x_9799) ;  /* 0x000000000f087348 */ /* 0x000fea0003c00000 */
[----:B------:R0:W1:Y:S02]  /*21850*/  SHFL.IDX P6, R14, R13, R12, R11 ;  /* 0x0000000c0d0e7389 */ /* 0x00006400000c000b */
[----:B01----:R-:W-:Y:S01]  /*21860*/  ENDCOLLECTIVE ;  /* 0x000000000000791b */ /* 0x003fe20003800000 */
.L_x_9799:
[----:B------:R-:W-:Y:S05]  /*21870*/  BRA `(.L_x_9800) ;  /* 0xfffffe7c003c7947 */ /* 0x000fea000383ffff */
.L_x_9517:
        /* <DEDUP_REMOVED lines=8> */
.L_x_9802:
[----:B------:R-:W-:Y:S05]  /*21900*/  BSYNC B1 ;  /* 0x0000000000017941 */ /* 0x000fea0003800000 */
.L_x_9801:
        /* <DEDUP_REMOVED lines=8> */
.L_x_9803:
[----:B------:R-:W-:Y:S02]  /*21990*/  IMAD.MOV.U32 R13, RZ, RZ, R8 ;  /* 0x000000ffff0d7224 */ /* 0x000fe400078e0008 */
[----:B------:R-:W-:-:S07]  /*219a0*/  IMAD.MOV.U32 R3, RZ, RZ, R14 ;  /* 0x000000ffff037224 */ /* 0x000fce00078e000e */
[----:B------:R-:W-:Y:S05]  /*219b0*/  WARPSYNC.COLLECTIVE R15, `(.L_x_9804) ;  /* 0x000000000f087348 */ /* 0x000fea0003c00000 */
[----:B------:R0:W1:Y:S02]  /*219c0*/  SHFL.IDX P6, R14, R13, R12, R11 ;  /* 0x0000000c0d0e7389 */ /* 0x00006400000c000b */
[----:B01----:R-:W-:Y:S01]  /*219d0*/  ENDCOLLECTIVE ;  /* 0x000000000000791b */ /* 0x003fe20003800000 */
.L_x_9804:
[----:B------:R-:W-:Y:S02]  /*219e0*/  IMAD.MOV.U32 R13, RZ, RZ, R7 ;  /* 0x000000ffff0d7224 */ /* 0x000fe400078e0007 */
[----:B------:R-:W-:-:S07]  /*219f0*/  IMAD.MOV.U32 R4, RZ, RZ, R14 ;  /* 0x000000ffff047224 */ /* 0x000fce00078e000e */
[----:B------:R-:W-:Y:S05]  /*21a00*/  WARPSYNC.COLLECTIVE R15, `(.L_x_9805) ;  /* 0x000000000f087348 */ /* 0x000fea0003c00000 */
[----:B------:R0:W1:Y:S02]  /*21a10*/  SHFL.IDX P6, R14, R13, R12, R11 ;  /* 0x0000000c0d0e7389 */ /* 0x00006400000c000b */
[----:B01----:R-:W-:Y:S01]  /*21a20*/  ENDCOLLECTIVE ;  /* 0x000000000000791b */ /* 0x003fe20003800000 */
.L_x_9805:
[----:B------:R-:W-:Y:S05]  /*21a30*/  BRA `(.L_x_9806) ;  /* 0xfffffe7c00a07947 */ /* 0x000fea000383ffff */
.L_x_9520:
        /* <DEDUP_REMOVED lines=8> */
.L_x_9808:
[----:B------:R-:W-:Y:S05]  /*21ac0*/  BSYNC B1 ;  /* 0x0000000000017941 */ /* 0x000fea0003800000 */
.L_x_9807:
        /* <DEDUP_REMOVED lines=8> */
.L_x_9809:
[----:B------:R-:W-:Y:S02]  /*21b50*/  IMAD.MOV.U32 R13, RZ, RZ, R8 ;  /* 0x000000ffff0d7224 */ /* 0x000fe400078e0008 */
[----:B------:R-:W-:-:S07]  /*21b60*/  IMAD.MOV.U32 R3, RZ, RZ, R14 ;  /* 0x000000ffff037224 */ /* 0x000fce00078e000e */
[----:B------:R-:W-:Y:S05]  /*21b70*/  WARPSYNC.COLLECTIVE R15, `(.L_x_9810) ;  /* 0x000000000f087348 */ /* 0x000fea0003c00000 */
[----:B------:R0:W1:Y:S02]  /*21b80*/  SHFL.IDX P6, R14, R13, R12, R11 ;  /* 0x0000000c0d0e7389 */ /* 0x00006400000c000b */
[----:B01----:R-:W-:Y:S01]  /*21b90*/  ENDCOLLECTIVE ;  /* 0x000000000000791b */ /* 0x003fe20003800000 */
.L_x_9810:
[----:B------:R-:W-:Y:S02]  /*21ba0*/  IMAD.MOV.U32 R13, RZ, RZ, R7 ;  /* 0x000000ffff0d7224 */ /* 0x000fe400078e0007 */
[----:B------:R-:W-:-:S07]  /*21bb0*/  IMAD.MOV.U32 R4, RZ, RZ, R14 ;  /* 0x000000ffff047224 */ /* 0x000fce00078e000e */
[----:B------:R-:W-:Y:S05]  /*21bc0*/  WARPSYNC.COLLECTIVE R15, `(.L_x_9811) ;  /* 0x000000000f087348 */ /* 0x000fea0003c00000 */
[----:B------:R0:W1:Y:S02]  /*21bd0*/  SHFL.IDX P6, R14, R13, R12, R11 ;  /* 0x0000000c0d0e7389 */ /* 0x00006400000c000b */
[----:B01----:R-:W-:Y:S01]  /*21be0*/  ENDCOLLECTIVE ;  /* 0x000000000000791b */ /* 0x003fe20003800000 */
.L_x_9811:
[----:B------:R-:W-:Y:S05]  /*21bf0*/  BRA `(.L_x_9812) ;  /* 0xfffffe80000c7947 */ /* 0x000fea000383ffff */
.L_x_9524:
[----:B0-----:R0:W1:Y:S02]  /*21c00*/  SYNCS.PHASECHK.TRANS64.TRYWAIT P0, [R18+URZ+0x28800], R5 ;  /* 0x02880005120075a7 */ /* 0x001064000800017f */
[----:B-1----:R-:W-:Y:S05]  /*21c10*/  @!P0 NANOSLEEP.SYNCS 0x989680 ;  /* 0x009896800000895d */ /* 0x002fea0003900000 */
[----:B------:R-:W1:Y:S02]  /*21c20*/  @!P0 SYNCS.PHASECHK.TRANS64 P0, [R18+URZ+0x28800], R5 ;  /* 0x02880005120085a7 */ /* 0x000e64000800007f */
[----:B-1----:R-:W-:Y:S05]  /*21c30*/  @!P0 BRA `(.L_x_9524) ;  /* 0xfffffffc00f08947 */ /* 0x002fea000383ffff */
[----:B------:R-:W-:Y:S05]  /*21c40*/  BRA `(.L_x_9813) ;  /* 0xfffffe8000d07947 */ /* 0x000fea000383ffff */
.L_x_9540:
[----:B--2---:R-:W1:Y:S01]  /*21c50*/  LDC R47, c[0x0][0x3f4] ;  /* 0x0000fd00ff2f7b82 */ /* 0x004e620000000800 */
[----:B------:R-:W-:Y:S01]  /*21c60*/  BSSY B1, `(.L_x_9814) ;  /* 0x0000008000017945 */ /* 0x000fe20003800000 */
[----:B----4-:R-:W-:Y:S01]  /*21c70*/  MOV R13, R35 ;  /* 0x00000023000d7202 */ /* 0x010fe20000000f00 */
[----:B------:R-:W-:Y:S02]  /*21c80*/  IMAD.MOV.U32 R12, RZ, RZ, RZ ;  /* 0x000000ffff0c7224 */ /* 0x000fe400078e00ff */
[----:B------:R-:W-:Y:S02]  /*21c90*/  IMAD.MOV.U32 R11, RZ, RZ, 0x181f ;  /* 0x0000181fff0b7424 */ /* 0x000fe400078e00ff */
[----:B------:R-:W-:-:S07]  /*21ca0*/  IMAD.MOV.U32 R15, RZ, RZ, -0x1 ;  /* 0xffffffffff0f7424 */ /* 0x000fce00078e00ff */
[----:B01----:R-:W-:Y:S05]  /*21cb0*/  WARPSYNC.COLLECTIVE R15, `(.L_x_9815) ;  /* 0x000000000f087348 */ /* 0x003fea0003c00000 */
[----:B------:R2:W3:Y:S02]  /*21cc0*/  SHFL.IDX P6, R14, R13, R12, R11 ;  /* 0x0000000c0d0e7389 */ /* 0x0004e400000c000b */
[----:B0123--:R-:W-:Y:S01]  /*21cd0*/  ENDCOLLECTIVE ;  /* 0x000000000000791b */ /* 0x00ffe20003800000 */
.L_x_9815:
[----:B------:R-:W-:Y:S05]  /*21ce0*/  BSYNC B1 ;  /* 0x0000000000017941 */ /* 0x000fea0003800000 */
.L_x_9814:
        /* <DEDUP_REMOVED lines=10> */
.L_x_9816:
        /* <DEDUP_REMOVED lines=8> */
.L_x_9817:
[----:B------:R-:W-:-:S05]  /*21e10*/  @!P1 IADD3 R4, P2, R4, R7, RZ ;  /* 0x0000000704049210 */ /* 0x000fca0007f5e0ff */
[----:B------:R-:W-:Y:S02]  /*21e20*/  @!P1 IMAD.X R3, R3, 0x1, R6, P2 ;  /* 0x0000000103039824 */ /* 0x000fe400010e0606 */
[----:B------:R-:W-:Y:S02]  /*21e30*/  @!P1 IMAD.MOV.U32 R24, RZ, RZ, R4 ;  /* 0x000000ffff189224 */ /* 0x000fe400078e0004 */
[----:B------:R-:W-:Y:S02]  /*21e40*/  @!P1 IMAD.MOV.U32 R25, RZ, RZ, R3 ;  /* 0x000000ffff199224 */ /* 0x000fe400078e0003 */
[----:B------:R-:W-:-:S04]  /*21e50*/  IMAD.MOV.U32 R13, RZ, RZ, R34 ;  /* 0x000000ffff0d7224 */ /* 0x000fc800078e0022 */
[----:B------:R-:W5:Y:S01]  /*21e60*/  @!P1 LD.E.128 R24, desc[UR42][R24.64] ;  /* 0x0000002a18189980 */ /* 0x000f62000c101d00 */
[----:B------:R-:W-:-:S07]  /*21e70*/  MOV R5, R14 ;  /* 0x0000000e00057202 */ /* 0x000fce0000000f00 */
[----:B-----5:R-:W-:Y:S05]  /*21e80*/  WARPSYNC.COLLECTIVE R15, `(.L_x_9818) ;  /* 0x000000000f087348 */ /* 0x020fea0003c00000 */
[----:B------:R0:W1:Y:S02]  /*21e90*/  SHFL.IDX P6, R14, R13, R12, R11 ;  /* 0x0000000c0d0e7389 */ /* 0x00006400000c000b */
[----:B01---5:R-:W-:Y:S01]  /*21ea0*/  ENDCOLLECTIVE ;  /* 0x000000000000791b */ /* 0x023fe20003800000 */
.L_x_9818:
[----:B------:R-:W-:-:S05]  /*21eb0*/  @!P1 IADD3 R14, P2, R14, R7, RZ ;  /* 0x000000070e0e9210 */ /* 0x000fca0007f5e0ff */
[----:B------:R-:W-:Y:S02]  /*21ec0*/  @!P1 IMAD.X R5, R5, 0x1, R6, P2 ;  /* 0x0000000105059824 */ /* 0x000fe400010e0606 */
[----:B------:R-:W-:-:S06]  /*21ed0*/  @!P1 IMAD.MOV.U32 R4, RZ, RZ, R14 ;  /* 0x000000ffff049224 */ /* 0x000fcc00078e000e */
[----:B------:R-:W5:Y:S01]  /*21ee0*/  @!P1 LD.E.128 R4, desc[UR42][R4.64] ;  /* 0x0000002a04049980 */ /* 0x000f62000c101d00 */
[----:B------:R-:W-:Y:S02]  /*21ef0*/  IMAD.MOV.U32 R13, RZ, RZ, R35 ;  /* 0x000000ffff0d7224 */ /* 0x000fe400078e0023 */
[----:B------:R-:W-:-:S07]  /*21f00*/  IMAD.MOV.U32 R12, RZ, RZ, 0x1 ;  /* 0x00000001ff0c7424 */ /* 0x000fce00078e00ff */
[----:B-----5:R-:W-:Y:S05]  /*21f10*/  WARPSYNC.COLLECTIVE R15, `(.L_x_9819) ;  /* 0x000000000f087348 */ /* 0x020fea0003c00000 */
[----:B------:R0:W1:Y:S02]  /*21f20*/  SHFL.IDX P6, R14, R13, R12, R11 ;  /* 0x0000000c0d0e7389 */ /* 0x00006400000c000b */
[----:B01---5:R-:W-:Y:S01]  /*21f30*/  ENDCOLLECTIVE ;  /* 0x000000000000791b */ /* 0x023fe20003800000 */
.L_x_9819:
        /* <DEDUP_REMOVED lines=12> */
.L_x_9820:
[----:B------:R-:W-:-:S05]  /*22000*/  @!P1 IMAD.MOV.U32 R49, RZ, RZ, R25 ;  /* 0x000000ffff319224 */ /* 0x000fca00078e0019 */
[----:B------:R-:W-:-:S04]  /*22010*/  MOV R8, R49 ;  /* 0x0000003100087202 */ /* 0x000fc80000000f00 */
[----:B------:R-:W-:Y:S01]  /*22020*/  PRMT R77, R8, 0x7610, R77 ;  /* 0x00007610084d7816 */ /* 0x000fe2000000004d */
[----:B------:R-:W-:Y:S02]  /*22030*/  IMAD.MOV.U32 R13, RZ, RZ, R33 ;  /* 0x000000ffff0d7224 */ /* 0x000fe400078e0021 */
[----:B------:R-:W-:-:S07]  /*22040*/  IMAD.MOV.U32 R8, RZ, RZ, R14 ;  /* 0x000000ffff087224 */ /* 0x000fce00078e000e */
[----:B------:R-:W-:Y:S05]  /*22050*/  WARPSYNC.COLLECTIVE R15, `(.L_x_9821) ;  /* 0x000000000f087348 */ /* 0x000fea0003c00000 */
[----:B------:R0:W1:Y:S02]  /*22060*/  SHFL.IDX P6, R14, R13, R12, R11 ;  /* 0x0000000c0d0e7389 */ /* 0x00006400000c000b */
[----:B01----:R-:W-:Y:S01]  /*22070*/  ENDCOLLECTIVE ;  /* 0x000000000000791b */ /* 0x003fe20003800000 */
.L_x_9821:
[----:B------:R-:W-:Y:S02]  /*22080*/  IMAD.MOV.U32 R13, RZ, RZ, R34 ;  /* 0x000000ffff0d7224 */ /* 0x000fe400078e0022 */
[----:B------:R-:W-:-:S07]  /*22090*/  IMAD.MOV.U32 R9, RZ, RZ, R14 ;  /* 0x000000ffff097224 */ /* 0x000fce00078e000e */
[----:B------:R-:W-:Y:S05]  /*220a0*/  WARPSYNC.COLLECTIVE R15, `(.L_x_9822) ;  /* 0x000000000f087348 */ /* 0x000fea0003c00000 */
[----:B------:R0:W1:Y:S02]  /*220b0*/  SHFL.IDX P6, R14, R13, R12, R11 ;  /* 0x0000000c0d0e7389 */ /* 0x00006400000c000b */
[----:B01----:R-:W-:Y:S01]  /*220c0*/  ENDCOLLECTIVE ;  /* 0x000000000000791b */ /* 0x003fe20003800000 */
.L_x_9822:
[----:B------:R-:W-:Y:S02]  /*220d0*/  @!P1 IMAD.MOV.U32 R51, RZ, RZ, R27 ;  /* 0x000000ffff339224 */ /* 0x000fe400078e001b */
[----:B------:R-:W-:Y:S02]  /*220e0*/  @!P1 IMAD.MOV.U32 R50, RZ, RZ, R26 ;  /* 0x000000ffff329224 */ /* 0x000fe400078e001a */
[----:B------:R-:W-:Y:S02]  /*220f0*/  @!P1 IMAD.MOV.U32 R20, RZ, RZ, R4 ;  /* 0x000000ffff149224 */ /* 0x000fe400078e0004 */
[----:B------:R-:W-:Y:S02]  /*22100*/  @!P1 IMAD.MOV.U32 R21, RZ, RZ, R5 ;  /* 0x000000ffff159224 */ /* 0x000fe400078e0005 */
[----:B------:R-:W-:Y:S02]  /*22110*/  @!P1 IMAD.MOV.U32 R36, RZ, RZ, R6 ;  /* 0x000000ffff249224 */ /* 0x000fe400078e0006 */
[----:B------:R-:W-:-:S02]  /*22120*/  @!P1 IMAD.MOV.U32 R37, RZ, RZ, R7 ;  /* 0x000000ffff259224 */ /* 0x000fc400078e0007 */
[----:B------:R-:W-:Y:S01]  /*22130*/  IMAD.MOV.U32 R24, RZ, RZ, R51 ;  /* 0x000000ffff187224 */ /* 0x000fe200078e0033 */
[----:B------:R-:W-:Y:S01]  /*22140*/  MOV R10, R50 ;  /* 0x00000032000a7202 */ /* 0x000fe20000000f00 */
[----:B------:R-:W-:Y:S02]  /*22150*/  IMAD.MOV.U32 R4, RZ, RZ, R20 ;  /* 0x000000ffff047224 */ /* 0x000fe400078e0014 */
[----:B------:R-:W-:Y:S02]  /*22160*/  IMAD.MOV.U32 R5, RZ, RZ, R21 ;  /* 0x000000ffff057224 */ /* 0x000fe400078e0015 */
[----:B------:R-:W-:Y:S02]  /*22170*/  IMAD.MOV.U32 R6, RZ, RZ, R36 ;  /* 0x000000ffff067224 */ /* 0x000fe400078e0024 */
[----:B------:R-:W-:Y:S01]  /*22180*/  IMAD.MOV.U32 R7, RZ, RZ, R37 ;  /* 0x000000ffff077224 */ /* 0x000fe200078e0025 */
[----:B------:R-:W-:Y:S02]  /*22190*/  PRMT R44, R24, 0x7610, R44 ;  /* 0x00007610182c7816 */ /* 0x000fe4000000002c */
[----:B------:R-:W-:-:S02]  /*221a0*/  CS2R R24, SRZ ;  /* 0x0000000000187805 */ /* 0x000fc4000001ff00 */
[----:B------:R-:W-:Y:S02]  /*221b0*/  PRMT R43, R10, 0x7610, R43 ;  /* 0x000076100a2b7816 */ /* 0x000fe4000000002b */
[----:B------:R-:W-:Y:S02]  /*221c0*/  PRMT R78, R4, 0x7610, R78 ;  /* 0x00007610044e7816 */ /* 0x000fe4000000004e */
[----:B------:R-:W-:Y:S02]  /*221d0*/  PRMT R79, R5, 0x7610, R79 ;  /* 0x00007610054f7816 */ /* 0x000fe4000000004f */
[----:B------:R-:W-:Y:S02]  /*221e0*/  PRMT R80, R6, 0x7610, R80 ;  /* 0x0000761006507816 */ /* 0x000fe40000000050 */
[----:B------:R-:W-:Y:S01]  /*221f0*/  PRMT R81, R7, 0x7610, R81 ;  /* 0x0000761007517816 */ /* 0x000fe20000000051 */
[----:B------:R-:W-:Y:S06]  /*22200*/  BRA `(.L_x_9823) ;  /* 0xfffffe9c00107947 */ /* 0x000fec000383ffff */
.L_x_9543:
[----:B------:R-:W-:Y:S01]  /*22210*/  BSSY B1, `(.L_x_9824) ;  /* 0x0000008000017945 */ /* 0x000fe20003800000 */
[----:B----4-:R-:W-:Y:S01]  /*22220*/  IMAD.MOV.U32 R13, RZ, RZ, R35 ;  /* 0x000000ffff0d7224 */ /* 0x010fe200078e0023 */
[----:B------:R-:W-:Y:S01]  /*22230*/  MOV R12, 0x2 ;  /* 0x00000002000c7802 */ /* 0x000fe20000000f00 */
[----:B------:R-:W-:Y:S02]  /*22240*/  IMAD.MOV.U32 R11, RZ, RZ, 0x181f ;  /* 0x0000181fff0b7424 */ /* 0x000fe400078e00ff */
[----:B-1----:R-:W-:-:S07]  /*22250*/  IMAD.MOV.U32 R15, RZ, RZ, -0x1 ;  /* 0xffffffffff0f7424 */ /* 0x002fce00078e00ff */
[----:B------:R-:W-:Y:S05]  /*22260*/  WARPSYNC.COLLECTIVE R15, `(.L_x_9825) ;  /* 0x000000000f087348 */ /* 0x000fea0003c00000 */
[----:B------:R0:W1:Y:S02]  /*22270*/  SHFL.IDX P6, R14, R13, R12, R11 ;  /* 0x0000000c0d0e7389 */ /* 0x00006400000c000b */
[----:B01----:R-:W-:Y:S01]  /*22280*/  ENDCOLLECTIVE ;  /* 0x000000000000791b */ /* 0x003fe20003800000 */
.L_x_9825:
[----:B------:R-:W-:Y:S05]  /*22290*/  BSYNC B1 ;  /* 0x0000000000017941 */ /* 0x000fea0003800000 */
.L_x_9824:
        /* <DEDUP_REMOVED lines=9> */
.L_x_9826:
        /* <DEDUP_REMOVED lines=8> */
.L_x_9827:
[----:B------:R-:W-:-:S05]  /*223b0*/  @!P1 IADD3 R8, P2, R8, R31, RZ ;  /* 0x0000001f08089210 */ /* 0x000fca0007f5e0ff */
[----:B------:R-:W-:Y:S02]  /*223c0*/  @!P1 IMAD.X R9, R3, 0x1, R29, P2 ;  /* 0x0000000103099824 */ /* 0x000fe400010e061d */
[----:B------:R-:W-:Y:S01]  /*223d0*/  IMAD.MOV.U32 R13, RZ, RZ, R34 ;  /* 0x000000ffff0d7224 */ /* 0x000fe200078e0022 */
[----:B------:R-:W-:-:S07]  /*223e0*/  MOV R28, R14 ;  /* 0x0000000e001c7202 */ /* 0x000fce0000000f00 */
[----:B------:R-:W-:Y:S05]  /*223f0*/  WARPSYNC.COLLECTIVE R15, `(.L_x_9828) ;  /* 0x000000000f087348 */ /* 0x000fea0003c00000 */
[----:B------:R0:W1:Y:S02]  /*22400*/  SHFL.IDX P6, R14, R13, R12, R11 ;  /* 0x0000000c0d0e7389 */ /* 0x00006400000c000b */
[----:B01----:R-:W-:Y:S01]  /*22410*/  ENDCOLLECTIVE ;  /* 0x000000000000791b */ /* 0x003fe20003800000 */
.L_x_9828:
[----:B------:R-:W2:Y:S01]  /*22420*/  @!P1 LD.E.128 R8, desc[UR42][R8.64] ;  /* 0x0000002a08089980 */ /* 0x000ea2000c101d00 */
[----:B------:R-:W-:-:S05]  /*22430*/  @!P1 IADD3 R14, P2, R14, R31, RZ ;  /* 0x0000001f0e0e9210 */ /* 0x000fca0007f5e0ff */
[----:B------:R-:W-:-:S04]  /*22440*/  @!P1 IMAD.X R3, R28, 0x1, R29, P2 ;  /* 0x000000011c039824 */ /* 0x000fc800010e061d */
[----:B------:R-:W-:-:S05]  /*22450*/  @!P1 IMAD.MOV.U32 R15, RZ, RZ, R3 ;  /* 0x000000ffff0f9224 */ /* 0x000fca00078e0003 */
[----:B------:R0:W5:Y:S01]  /*22460*/  @!P1 LD.E.128 R28, desc[UR42][R14.64] ;  /* 0x0000002a0e1c9980 */ /* 0x000162000c101d00 */
[----:B------:R-:W-:Y:S02]  /*22470*/  CS2R R52, SRZ ;  /* 0x0000000000347805 */ /* 0x000fe4000001ff00 */
[----:B------:R-:W-:Y:S01]  /*22480*/  CS2R R54, SRZ ;  /* 0x0000000000367805 */ /* 0x000fe2000001ff00 */
[----:B------:R-:W-:Y:S01]  /*22490*/  IMAD.MOV.U32 R13, RZ, RZ, R35 ;  /* 0x000000ffff0d7224 */ /* 0x000fe200078e0023 */
[----:B------:R-:W-:Y:S02]  /*224a0*/  CS2R R38, SRZ ;  /* 0x0000000000267805 */ /* 0x000fe4000001ff00 */
[----:B------:R-:W-:Y:S01]  /*224b0*/  CS2R R40, SRZ ;  /* 0x0000000000287805 */ /* 0x000fe2000001ff00 */
[----:B0-----:R-:W-:Y:S02]  /*224c0*/  IMAD.MOV.U32 R15, RZ, RZ, -0x1 ;  /* 0xffffffffff0f7424 */ /* 0x001fe400078e00ff */
[----:B--2---:R-:W-:Y:S01]  /*224d0*/  @!P1 IMAD.MOV.U32 R53, RZ, RZ, R9 ;  /* 0x000000ffff359224 */ /* 0x004fe200078e0009 */
[----:B------:R-:W-:Y:S01]  /*224e0*/  @!P1 MOV R55, R11 ;  /* 0x0000000b00379202 */ /* 0x000fe20000000f00 */
[----:B------:R-:W-:-:S02]  /*224f0*/  IMAD.MOV.U32 R11, RZ, RZ, 0x181f ;  /* 0x0000181fff0b7424 */ /* 0x000fc400078e00ff */
[----:B------:R-:W-:Y:S02]  /*22500*/  IMAD.MOV.U32 R12, RZ, RZ, R53 ;  /* 0x000000ffff0c7224 */ /* 0x000fe400078e0035 */
[----:B------:R-:W-:Y:S02]  /*22510*/  @!P1 IMAD.MOV.U32 R52, RZ, RZ, R8 ;  /* 0x000000ffff349224 */ /* 0x000fe400078e0008 */
[----:B------:R-:W-:Y:S01]  /*22520*/  @!P1 IMAD.MOV.U32 R54, RZ, RZ, R10 ;  /* 0x000000ffff369224 */ /* 0x000fe200078e000a */
[----:B------:R-:W-:Y:S01]  /*22530*/  PRMT R66, R12, 0x7610, R66 ;  /* 0x000076100c427816 */ /* 0x000fe20000000042 */
[----:B------:R-:W-:Y:S02]  /*22540*/  IMAD.MOV.U32 R12, RZ, RZ, 0x3 ;  /* 0x00000003ff0c7424 */ /* 0x000fe400078e00ff */
[----:B------:R-:W-:Y:S02]  /*22550*/  IMAD.MOV.U32 R3, RZ, RZ, R52 ;  /* 0x000000ffff037224 */ /* 0x000fe400078e0034 */
[----:B------:R-:W-:-:S07]  /*22560*/  IMAD.MOV.U32 R8, RZ, RZ, R54 ;  /* 0x000000ffff087224 */ /* 0x000fce00078e0036 */
[----:B-----5:R-:W-:Y:S05]  /*22570*/  WARPSYNC.COLLECTIVE R15, `(.L_x_9829) ;  /* 0x000000000f087348 */ /* 0x020fea0003c00000 */
[----:B------:R0:W1:Y:S02]  /*22580*/  SHFL.IDX P6, R14, R13, R12, R11 ;  /* 0x0000000c0d0e7389 */ /* 0x00006400000c000b */
[----:B01---5:R-:W-:Y:S01]  /*22590*/  ENDCOLLECTIVE ;  /* 0x000000000000791b */ /* 0x023fe20003800000 */
.L_x_9829:
[----:B------:R-:W-:Y:S01]  /*225a0*/  IMAD.MOV.U32 R9, RZ, RZ, R55 ;  /* 0x000000ffff097224 */ /* 0x000fe200078e0037 */
[----:B------:R-:W-:Y:S02]  /*225b0*/  PRMT R65, R3, 0x7610, R65 ;  /* 0x0000761003417816 */ /* 0x000fe40000000041 */
[----:B------:R-:W-:Y:S02]  /*225c0*/  PRMT R45, R8, 0x7610, R45 ;  /* 0x00007610082d7816 */ /* 0x000fe4000000002d */
[----:B------:R-:W-:Y:S01]  /*225d0*/  PRMT R46, R9, 0x7610, R46 ;  /* 0x00007610092e7816 */ /* 0x000fe2000000002e */
[----:B------:R-:W-:Y:S02]  /*225e0*/  @!P1 IMAD.MOV.U32 R38, RZ, RZ, R28 ;  /* 0x000000ffff269224 */ /* 0x000fe400078e001c */
[----:B------:R-:W-:Y:S02]  /*225f0*/  @!P1 IMAD.MOV.U32 R39, RZ, RZ, R29 ;  /* 0x000000ffff279224 */ /* 0x000fe400078e001d */
[----:B------:R-:W-:-:S02]  /*22600*/  @!P1 IMAD.MOV.U32 R40, RZ, RZ, R30 ;  /* 0x000000ffff289224 */ /* 0x000fc400078e001e */
[----:B------:R-:W-:Y:S02]  /*22610*/  IMAD.MOV.U32 R13, RZ, RZ, R32 ;  /* 0x000000ffff0d7224 */ /* 0x000fe400078e0020 */
[----:B------:R-:W-:Y:S02]  /*22620*/  @!P1 IMAD.MOV.U32 R41, RZ, RZ, R31 ;  /* 0x000000ffff299224 */ /* 0x000fe400078e001f */
[----:B------:R-:W-:Y:S02]  /*22630*/  IMAD.MOV.U32 R8, RZ, RZ, R38 ;  /* 0x000000ffff087224 */ /* 0x000fe400078e0026 */
[----:B------:R-:W-:Y:S02]  /*22640*/  IMAD.MOV.U32 R9, RZ, RZ, R39 ;  /* 0x000000ffff097224 */ /* 0x000fe400078e0027 */
[----:B------:R-:W-:Y:S01]  /*22650*/  IMAD.MOV.U32 R10, RZ, RZ, R40 ;  /* 0x000000ffff0a7224 */ /* 0x000fe200078e0028 */
[----:B------:R-:W-:Y:S01]  /*22660*/  PRMT R72, R8, 0x7610, R72 ;  /* 0x0000761008487816 */ /* 0x000fe20000000048 */
[----:B------:R-:W-:Y:S01]  /*22670*/  IMAD.MOV.U32 R3, RZ, RZ, R14 ;  /* 0x000000ffff037224 */ /* 0x000fe200078e000e */
[----:B------:R-:W-:-:S07]  /*22680*/  PRMT R73, R9, 0x7610, R73 ;  /* 0x0000761009497816 */ /* 0x000fce0000000049 */
[----:B------:R-:W-:Y:S05]  /*22690*/  WARPSYNC.COLLECTIVE R15, `(.L_x_9830) ;  /* 0x000000000f087348 */ /* 0x000fea0003c00000 */
[----:B------:R0:W1:Y:S02]  /*226a0*/  SHFL.IDX P6, R14, R13, R12, R11 ;  /* 0x0000000c0d0e7389 */ /* 0x00006400000c000b */
[----:B01----:R-:W-:Y:S01]  /*226b0*/  ENDCOLLECTIVE ;  /* 0x000000000000791b */ /* 0x003fe20003800000 */
.L_x_9830:
[----:B------:R-:W-:Y:S02]  /*226c0*/  PRMT R74, R10, 0x7610, R74 ;  /* 0x000076100a4a7816 */ /* 0x000fe4000000004a */
[----:B------:R-:W-:Y:S01]  /*226d0*/  CS2R R8, SRZ ;  /* 0x0000000000087805 */ /* 0x000fe2000001ff00 */
[----:B------:R-:W-:Y:S02]  /*226e0*/  IMAD.MOV.U32 R13, RZ, RZ, R33 ;  /* 0x000000ffff0d7224 */ /* 0x000fe400078e0021 */
[----:B------:R-:W-:-:S07]  /*226f0*/  IMAD.MOV.U32 R32, RZ, RZ, R14 ;  /* 0x000000ffff207224 */ /* 0x000fce00078e000e */
[----:B------:R-:W-:Y:S05]  /*22700*/  WARPSYNC.COLLECTIVE R15, `(.L_x_9831) ;  /* 0x000000000f087348 */ /* 0x000fea0003c00000 */
[----:B------:R0:W1:Y:S02]  /*22710*/  SHFL.IDX P6, R14, R13, R12, R11 ;  /* 0x0000000c0d0e7389 */ /* 0x00006400000c000b */
[----:B01----:R-:W-:Y:S01]  /*22720*/  ENDCOLLECTIVE ;  /* 0x000000000000791b */ /* 0x003fe20003800000 */
.L_x_9831:
[----:B------:R-:W-:Y:S02]  /*22730*/  IMAD.MOV.U32 R13, RZ, RZ, R34 ;  /* 0x000000ffff0d7224 */ /* 0x000fe400078e0022 */
[----:B------:R-:W-:-:S07]  /*22740*/  IMAD.MOV.U32 R33, RZ, RZ, R14 ;  /* 0x000000ffff217224 */ /* 0x000fce00078e000e */
[----:B------:R-:W-:Y:S05]  /*22750*/  WARPSYNC.COLLECTIVE R15, `(.L_x_9832) ;  /* 0x000000000f087348 */ /* 0x000fea0003c00000 */
[----:B------:R0:W1:Y:S02]  /*22760*/  SHFL.IDX P6, R14, R13, R12, R11 ;  /* 0x0000000c0d0e7389 */ /* 0x00006400000c000b */
[----:B01----:R-:W-:Y:S01]  /*22770*/  ENDCOLLECTIVE ;  /* 0x000000000000791b */ /* 0x003fe20003800000 */
.L_x_9832:
[----:B------:R-:W-:-:S05]  /*22780*/  IMAD.MOV.U32 R11, RZ, RZ, R41 ;  /* 0x000000ffff0b7224 */ /* 0x000fca00078e0029 */
[----:B------:R-:W-:Y:S02]  /*22790*/  PRMT R75, R11, 0x7610, R75 ;  /* 0x000076100b4b7816 */ /* 0x000fe4000000004b */
[----:B------:R-:W-:Y:S01]  /*227a0*/  MOV R34, R14 ;  /* 0x0000000e00227202 */ /* 0x000fe20000000f00 */
[----:B------:R-:W-:Y:S06]  /*227b0*/  BRA `(.L_x_9833) ;  /* 0xfffffe9800fc7947 */ /* 0x000fec000383ffff */
.L_x_9547:
[----:B0-----:R0:W1:Y:S02]  /*227c0*/  SYNCS.PHASECHK.TRANS64.TRYWAIT P4, [R18+URZ+0x28800], R29 ;  /* 0x0288001d120075a7 */ /* 0x001064000808017f */
[----:B-1----:R-:W-:Y:S05]  /*227d0*/  @!P4 NANOSLEEP.SYNCS 0x989680 ;  /* 0x009896800000c95d */ /* 0x002fea0003900000 */
[----:B------:R-:W1:Y:S02]  /*227e0*/  @!P4 SYNCS.PHASECHK.TRANS64 P4, [R18+URZ+0x28800], R29 ;  /* 0x0288001d1200c5a7 */ /* 0x000e64000808007f */
[----:B-1----:R-:W-:Y:S05]  /*227f0*/  @!P4 BRA `(.L_x_9547) ;  /* 0xfffffffc00f0c947 */ /* 0x002fea000383ffff */
[----:B------:R-:W-:Y:S05]  /*22800*/  BRA `(.L_x_9834) ;  /* 0xfffffe9c00a47947 */ /* 0x000fea000383ffff */
.L_x_9557:
[----:B---3--:R3:W4:Y:S02]  /*22810*/  SYNCS.PHASECHK.TRANS64.TRYWAIT P1, [R0+URZ+0x28830], R3 ;  /* 0x02883003000075a7 */ /* 0x008724000802017f */
[----:B----4-:R-:W-:Y:S05]  /*22820*/  @!P1 NANOSLEEP.SYNCS 0x989680 ;  /* 0x009896800000995d */ /* 0x010fea0003900000 */
[----:B------:R-:W4:Y:S02]  /*22830*/  @!P1 SYNCS.PHASECHK.TRANS64 P1, [R0+URZ+0x28830], R3 ;  /* 0x02883003000095a7 */ /* 0x000f24000802007f */
[----:B----4-:R-:W-:Y:S05]  /*22840*/  @!P1 BRA `(.L_x_9557) ;  /* 0xfffffffc00f09947 */ /* 0x010fea000383ffff */
[----:B------:R-:W-:Y:S05]  /*22850*/  BRA `(.L_x_9556) ;  /* 0xfffffeb800787947 */ /* 0x000fea000383ffff */
.L_x_9564:
[----:B-1----:R1:W2:Y:S02]  /*22860*/  SYNCS.PHASECHK.TRANS64.TRYWAIT P3, [R7+URZ+0x28830], R6 ;  /* 0x02883006070075a7 */ /* 0x0022a4000806017f */
[----:B--2---:R-:W-:Y:S05]  /*22870*/  @!P3 NANOSLEEP.SYNCS 0x989680 ;  /* 0x009896800000b95d */ /* 0x004fea0003900000 */
[----:B------:R-:W2:Y:S02]  /*22880*/  @!P3 SYNCS.PHASECHK.TRANS64 P3, [R7+URZ+0x28830], R6 ;  /* 0x028830060700b5a7 */ /* 0x000ea4000806007f */
[----:B--2---:R-:W-:Y:S05]  /*22890*/  @!P3 BRA `(.L_x_9564) ;  /* 0xfffffffc00f0b947 */ /* 0x004fea000383ffff */
[----:B------:R-:W-:Y:S05]  /*228a0*/  BRA `(.L_x_9563) ;  /* 0xfffffee400d47947 */ /* 0x000fea000383ffff */
.L_x_9568:
[----:B-1----:R1:W2:Y:S02]  /*228b0*/  SYNCS.PHASECHK.TRANS64.TRYWAIT P2, [R7+URZ+0x28850], R6 ;  /* 0x02885006070075a7 */ /* 0x0022a4000804017f */
[----:B--2---:R-:W-:Y:S05]  /*228c0*/  @!P2 NANOSLEEP.SYNCS 0x989680 ;  /* 0x009896800000a95d */ /* 0x004fea0003900000 */
[----:B------:R-:W2:Y:S02]  /*228d0*/  @!P2 SYNCS.PHASECHK.TRANS64 P2, [R7+URZ+0x28850], R6 ;  /* 0x028850060700a5a7 */ /* 0x000ea4000804007f */
[----:B--2---:R-:W-:Y:S05]  /*228e0*/  @!P2 BRA `(.L_x_9568) ;  /* 0xfffffffc00f0a947 */ /* 0x004fea000383ffff */
[----:B------:R-:W-:Y:S05]  /*228f0*/  BRA `(.L_x_9565) ;  /* 0xfffffee800f07947 */ /* 0x000fea000383ffff */
.L_x_9577:
[----:B-1----:R1:W2:Y:S02]  /*22900*/  SYNCS.PHASECHK.TRANS64.TRYWAIT P1, [R6+URZ+0x28830], R7 ;  /* 0x02883007060075a7 */ /* 0x0022a4000802017f */
[----:B--2---:R-:W-:Y:S05]  /*22910*/  @!P1 NANOSLEEP.SYNCS 0x989680 ;  /* 0x009896800000995d */ /* 0x004fea0003900000 */
[----:B------:R-:W2:Y:S02]  /*22920*/  @!P1 SYNCS.PHASECHK.TRANS64 P1, [R6+URZ+0x28830], R7 ;  /* 0x02883007060095a7 */ /* 0x000ea4000802007f */
[----:B--2---:R-:W-:Y:S05]  /*22930*/  @!P1 BRA `(.L_x_9577) ;  /* 0xfffffffc00f09947 */ /* 0x004fea000383ffff */
[----:B------:R-:W-:Y:S05]  /*22940*/  BRA `(.L_x_9576) ;  /* 0xffffff1800a87947 */ /* 0x000fea000383ffff */
.L_x_9581:
[----:B-1----:R1:W2:Y:S02]  /*22950*/  SYNCS.PHASECHK.TRANS64.TRYWAIT P1, [R7+URZ+0x28850], R6 ;  /* 0x02885006070075a7 */ /* 0x0022a4000802017f */
[----:B--2---:R-:W-:Y:S05]  /*22960*/  @!P1 NANOSLEEP.SYNCS 0x989680 ;  /* 0x009896800000995d */ /* 0x004fea0003900000 */
[----:B------:R-:W2:Y:S02]  /*22970*/  @!P1 SYNCS.PHASECHK.TRANS64 P1, [R7+URZ+0x28850], R6 ;  /* 0x02885006070095a7 */ /* 0x000ea4000802007f */
[----:B--2---:R-:W-:Y:S05]  /*22980*/  @!P1 BRA `(.L_x_9581) ;  /* 0xfffffffc00f09947 */ /* 0x004fea000383ffff */
[----:B------:R-:W-:Y:S05]  /*22990*/  BRA `(.L_x_9578) ;  /* 0xffffff1c00b87947 */ /* 0x000fea000383ffff */
.L_x_9588:
[----:B-1----:R1:W2:Y:S02]  /*229a0*/  SYNCS.PHASECHK.TRANS64.TRYWAIT P1, [R13+URZ+0x28850], R4 ;  /* 0x028850040d0075a7 */ /* 0x0022a4000802017f */
[----:B--2---:R-:W-:Y:S05]  /*229b0*/  @!P1 NANOSLEEP.SYNCS 0x989680 ;  /* 0x009896800000995d */ /* 0x004fea0003900000 */
[----:B------:R-:W2:Y:S02]  /*229c0*/  @!P1 SYNCS.PHASECHK.TRANS64 P1, [R13+URZ+0x28850], R4 ;  /* 0x028850040d0095a7 */ /* 0x000ea4000802007f */
[----:B--2---:R-:W-:Y:S05]  /*229d0*/  @!P1 BRA `(.L_x_9588) ;  /* 0xfffffffc00f09947 */ /* 0x004fea000383ffff */
[----:B------:R-:W-:Y:S05]  /*229e0*/  BRA `(.L_x_9587) ;  /* 0xffffff4400007947 */ /* 0x000fea000383ffff */
.L_x_9603:
[----:B------:R-:W-:Y:S01]  /*229f0*/  MOV R13, R4 ;  /* 0x00000004000d7202 */ /* 0x000fe20000000f00 */
[----:B------:R-:W-:Y:S02]  /*22a00*/  IMAD.MOV.U32 R12, RZ, RZ, RZ ;  /* 0x000000ffff0c7224 */ /* 0x000fe400078e00ff */
[----:B------:R-:W-:Y:S02]  /*22a10*/  IMAD.MOV.U32 R11, RZ, RZ, 0x181f ;  /* 0x0000181fff0b7424 */ /* 0x000fe400078e00ff */
[----:B------:R-:W-:-:S07]  /*22a20*/  IMAD.MOV.U32 R15, RZ, RZ, -0x1 ;  /* 0xffffffffff0f7424 */ /* 0x000fce00078e00ff */
[----:B-12---:R-:W-:Y:S05]  /*22a30*/  WARPSYNC.COLLECTIVE R15, `(.L_x_9835) ;  /* 0x000000000f087348 */ /* 0x006fea0003c00000 */
[----:B------:R0:W3:Y:S02]  /*22a40*/  SHFL.IDX P6, R14, R13, R12, R11 ;  /* 0x0000000c0d0e7389 */ /* 0x0000e400000c000b */
[----:B0123--:R-:W-:Y:S01]  /*22a50*/  ENDCOLLECTIVE ;  /* 0x000000000000791b */ /* 0x00ffe20003800000 */
.L_x_9835:
[----:B------:R-:W-:Y:S02]  /*22a60*/  IMAD.MOV.U32 R13, RZ, RZ, R0 ;  /* 0x000000ffff0d7224 */ /* 0x000fe400078e0000 */
[----:B------:R-:W-:-:S07]  /*22a70*/  IMAD.MOV.U32 R3, RZ, RZ, R14 ;  /* 0x000000ffff037224 */ /* 0x000fce00078e000e */
[----:B------:R-:W-:Y:S05]  /*22a80*/  WARPSYNC.COLLECTIVE R15, `(.L_x_9836) ;  /* 0x000000000f087348 */ /* 0x000fea0003c00000 */
[----:B------:R0:W1:Y:S02]  /*22a90*/  SHFL.IDX P6, R14, R13, R12, R11 ;  /* 0x0000000c0d0e7389 */ /* 0x00006400000c000b */
[----:B01----:R-:W-:Y:S01]  /*22aa0*/  ENDCOLLECTIVE ;  /* 0x000000000000791b */ /* 0x003fe20003800000 */
.L_x_9836:
[----:B------:R-:W-:Y:S05]  /*22ab0*/  BRA `(.L_x_9837) ;  /* 0xffffff6800387947 */ /* 0x000fea000383ffff */
.L_x_9606:
[----:B------:R-:W-:Y:S01]  /*22ac0*/  BSSY B1, `(.L_x_9838) ;  /* 0x0000008000017945 */ /* 0x000fe20003800000 */
[----:B------:R-:W-:Y:S02]  /*22ad0*/  IMAD.MOV.U32 R13, RZ, RZ, R4 ;  /* 0x000000ffff0d7224 */ /* 0x000fe400078e0004 */
[----:B------:R-:W-:Y:S02]  /*22ae0*/  IMAD.MOV.U32 R12, RZ, RZ, 0x1 ;  /* 0x00000001ff0c7424 */ /* 0x000fe400078e00ff */
[----:B------:R-:W-:Y:S02]  /*22af0*/  IMAD.MOV.U32 R11, RZ, RZ, 0x181f ;  /* 0x0000181fff0b7424 */ /* 0x000fe400078e00ff */
[----:B---3--:R-:W-:-:S07]  /*22b00*/  IMAD.MOV.U32 R15, RZ, RZ, -0x1 ;  /* 0xffffffffff0f7424 */ /* 0x008fce00078e00ff */
[----:B012-4-:R-:W-:Y:S05]  /*22b10*/  WARPSYNC.COLLECTIVE R15, `(.L_x_9839) ;  /* 0x000000000f087348 */ /* 0x017fea0003c00000 */
[----:B----4-:R3:W4:Y:S02]  /*22b20*/  SHFL.IDX P6, R14, R13, R12, R11 ;  /* 0x0000000c0d0e7389 */ /* 0x01072400000c000b */
[----:B01234-:R-:W-:Y:S01]  /*22b30*/  ENDCOLLECTIVE ;  /* 0x000000000000791b */ /* 0x01ffe20003800000 */
.L_x_9839:
[----:B------:R-:W-:Y:S05]  /*22b40*/  BSYNC B1 ;  /* 0x0000000000017941 */ /* 0x000fea0003800000 */
.L_x_9838:
        /* <DEDUP_REMOVED lines=8> */
.L_x_9840:
[----:B------:R-:W-:Y:S05]  /*22bd0*/  BRA `(.L_x_9841) ;  /* 0xffffff6800387947 */ /* 0x000fea000383ffff */
.L_x_9609:
        /* <DEDUP_REMOVED lines=8> */
.L_x_9843:
[----:B------:R-:W-:Y:S05]  /*22c60*/  BSYNC B1 ;  /* 0x0000000000017941 */ /* 0x000fea0003800000 */
.L_x_9842:
        /* <DEDUP_REMOVED lines=8> */
.L_x_9844:
[----:B------:R-:W-:Y:S05]  /*22cf0*/  BRA `(.L_x_9845) ;  /* 0xffffff6800387947 */ /* 0x000fea000383ffff */
.L_x_9612:
[----:B------:R-:W-:Y:S01]  /*22d00*/  BSSY B1, `(.L_x_9846) ;  /* 0x0000008000017945 */ /* 0x000fe20003800000 */
[----:B------:R-:W-:Y:S02]  /*22d10*/  IMAD.MOV.U32 R13, RZ, RZ, R4 ;  /* 0x000000ffff0d7224 */ /* 0x000fe400078e0004 */
[----:B------:R-:W-:Y:S02]  /*22d20*/  IMAD.MOV.U32 R12, RZ, RZ, 0x3 ;  /* 0x00000003ff0c7424 */ /* 0x000fe400078e00ff */
[----:B------:R-:W-:Y:S02]  /*22d30*/  IMAD.MOV.U32 R11, RZ, RZ, 0x181f ;  /* 0x0000181fff0b7424 */ /* 0x000fe400078e00ff */
[----:B0-----:R-:W-:-:S07]  /*22d40*/  IMAD.MOV.U32 R15, RZ, RZ, -0x1 ;  /* 0xffffffffff0f7424 */ /* 0x001fce00078e00ff */
[----:B-1234-:R-:W-:Y:S05]  /*22d50*/  WARPSYNC.COLLECTIVE R15, `(.L_x_9847) ;  /* 0x000000000f087348 */ /* 0x01efea0003c00000 */
[----:B------:R0:W0:Y:S02]  /*22d60*/  SHFL.IDX P6, R14, R13, R12, R11 ;  /* 0x0000000c0d0e7389 */ /* 0x00002400000c000b */
[----:B01234-:R-:W-:Y:S01]  /*22d70*/  ENDCOLLECTIVE ;  /* 0x000000000000791b */ /* 0x01ffe20003800000 */
.L_x_9847:
[----:B------:R-:W-:Y:S05]  /*22d80*/  BSYNC B1 ;  /* 0x0000000000017941 */ /* 0x000fea0003800000 */
.L_x_9846:
        /* <DEDUP_REMOVED lines=8> */
.L_x_9848:
[----:B------:R-:W-:Y:S05]  /*22e10*/  BRA `(.L_x_9849) ;  /* 0xffffff6800387947 */ /* 0x000fea000383ffff */
.L_x_9629:
[----:B0-----:R-:W0:Y:S01]  /*22e20*/  S2R R10, SR_TID.X ;  /* 0x00000000000a7919 */ /* 0x001e220000002100 */
[----:B------:R-:W-:Y:S01]  /*22e30*/  BSSY B1, `(.L_x_9850) ;  /* 0x000000a000017945 */ /* 0x000fe20003800000 */
[----:B------:R-:W-:Y:S02]  /*22e40*/  IMAD.MOV.U32 R12, RZ, RZ, RZ ;  /* 0x000000ffff0c7224 */ /* 0x000fe400078e00ff */
[----:B-1----:R-:W-:Y:S02]  /*22e50*/  IMAD.MOV.U32 R11, RZ, RZ, 0x1f ;  /* 0x0000001fff0b7424 */ /* 0x002fe400078e00ff */
[----:B------:R-:W-:Y:S01]  /*22e60*/  IMAD.MOV.U32 R15, RZ, RZ, -0x1 ;  /* 0xffffffffff0f7424 */ /* 0x000fe200078e00ff */
[----:B0-----:R-:W-:-:S04]  /*22e70*/  SHF.R.U32.HI R10, RZ, 0x5, R10 ;  /* 0x00000005ff0a7819 */ /* 0x001fc8000001160a */
[----:B------:R-:W-:-:S04]  /*22e80*/  LOP3.LUT R10, R10, 0x3, RZ, 0xc0, !PT ;  /* 0x000000030a0a7812 */ /* 0x000fc800078ec0ff */
[----:B------:R-:W-:-:S07]  /*22e90*/  MOV R13, R10 ;  /* 0x0000000a000d7202 */ /* 0x000fce0000000f00 */
[----:B------:R-:W-:Y:S05]  /*22ea0*/  WARPSYNC.COLLECTIVE R15, `(.L_x_9851) ;  /* 0x000000000f087348 */ /* 0x000fea0003c00000 */
[----:B------:R0:W1:Y:S02]  /*22eb0*/  SHFL.IDX P6, R14, R13, R12, R11 ;  /* 0x0000000c0d0e7389 */ /* 0x00006400000c000b */
[----:B01----:R-:W-:Y:S01]  /*22ec0*/  ENDCOLLECTIVE ;  /* 0x000000000000791b */ /* 0x003fe20003800000 */
.L_x_9851:
[----:B------:R-:W-:Y:S05]  /*22ed0*/  BSYNC B1 ;  /* 0x0000000000017941 */ /* 0x000fea0003800000 */
.L_x_9850:
[----:B------:R-:W-:Y:S05]  /*22ee0*/  BRA `(.L_x_9852) ;  /* 0xffffff7c00787947 */ /* 0x000fea000383ffff */
.L_x_9631:
[----:B------:R-:W-:Y:S01]  /*22ef0*/  BSSY B1, `(.L_x_9853) ;  /* 0x0000006000017945 */ /* 0x000fe20003800000 */
[----:B------:R-:W-:-:S07]  /*22f00*/  IMAD.MOV.U32 R15, RZ, RZ, -0x1 ;  /* 0xffffffffff0f7424 */ /* 0x000fce00078e00ff */
[----:B012---:R-:W-:Y:S05]  /*22f10*/  WARPSYNC.COLLECTIVE R15, `(.L_x_9854) ;  /* 0x000000000f0c7348 */ /* 0x007fea0003c00000 */
[----:B------:R-:W-:Y:S02]  /*22f20*/  ELECT P6, UR62, PT ;  /* 0x00000000003e782f */ /* 0x000fe400038c0000 */
[----:B------:R-:W-:Y:S01]  /*22f30*/  MOV R14, UR62 ;  /* 0x0000003e000e7c02 */ /* 0x000fe20008000f00 */
[----:B012---:R-:W-:Y:S10]  /*22f40*/  ENDCOLLECTIVE ;  /* 0x000000000000791b */ /* 0x007ff40003800000 */
.L_x_9854:
[----:B------:R-:W-:Y:S05]  /*22f50*/  BSYNC B1 ;  /* 0x0000000000017941 */ /* 0x000fea0003800000 */
.L_x_9853:
[----:B------:R-:W-:Y:S05]  /*22f60*/  BRA `(.L_x_9630) ;  /* 0xffffff7c00707947 */ /* 0x000fea000383ffff */
.L_x_9633:
[----:B--2---:R2:W3:Y:S02]  /*22f70*/  SYNCS.PHASECHK.TRANS64.TRYWAIT P0, [R22+URZ+0x28820], R7 ;  /* 0x02882007160075a7 */ /* 0x0044e4000800017f */
[----:B---3--:R-:W-:Y:S05]  /*22f80*/  @!P0 NANOSLEEP.SYNCS 0x989680 ;  /* 0x009896800000895d */ /* 0x008fea0003900000 */
[----:B------:R-:W3:Y:S02]  /*22f90*/  @!P0 SYNCS.PHASECHK.TRANS64 P0, [R22+URZ+0x28820], R7 ;  /* 0x02882007160085a7 */ /* 0x000ee4000800007f */
[----:B---3--:R-:W-:Y:S05]  /*22fa0*/  @!P0 BRA `(.L_x_9633) ;  /* 0xfffffffc00f08947 */ /* 0x008fea000383ffff */
[----:B------:R-:W-:Y:S05]  /*22fb0*/  BRA `(.L_x_9855) ;  /* 0xffffff7c00807947 */ /* 0x000fea000383ffff */
.L_x_9637:
[----:B--2---:R2:W3:Y:S02]  /*22fc0*/  SYNCS.PHASECHK.TRANS64.TRYWAIT P0, [R7+URZ+0x288a0], R8 ;  /* 0x0288a008070075a7 */ /* 0x0044e4000800017f */
[----:B---3--:R-:W-:Y:S05]  /*22fd0*/  @!P0 NANOSLEEP.SYNCS 0x989680 ;  /* 0x009896800000895d */ /* 0x008fea0003900000 */
[----:B------:R-:W3:Y:S02]  /*22fe0*/  @!P0 SYNCS.PHASECHK.TRANS64 P0, [R7+URZ+0x288a0], R8 ;  /* 0x0288a008070085a7 */ /* 0x000ee4000800007f */
[----:B---3--:R-:W-:Y:S05]  /*22ff0*/  @!P0 BRA `(.L_x_9637) ;  /* 0xfffffffc00f08947 */ /* 0x008fea000383ffff */
[----:B------:R-:W-:Y:S05]  /*23000*/  BRA `(.L_x_9856) ;  /* 0xffffff7c00987947 */ /* 0x000fea000383ffff */
.L_x_9643:
[----:B0-----:R0:W1:Y:S02]  /*23010*/  SYNCS.PHASECHK.TRANS64.TRYWAIT P0, [R7+URZ+0x288c0], R8 ;  /* 0x0288c008070075a7 */ /* 0x001064000800017f */
[----:B-1----:R-:W-:Y:S05]  /*23020*/  @!P0 NANOSLEEP.SYNCS 0x989680 ;  /* 0x009896800000895d */ /* 0x002fea0003900000 */
[----:B------:R-:W1:Y:S02]  /*23030*/  @!P0 SYNCS.PHASECHK.TRANS64 P0, [R7+URZ+0x288c0], R8 ;  /* 0x0288c008070085a7 */ /* 0x000e64000800007f */
[----:B-1----:R-:W-:Y:S05]  /*23040*/  @!P0 BRA `(.L_x_9643) ;  /* 0xfffffffc00f08947 */ /* 0x002fea000383ffff */
[----:B------:R-:W-:Y:S05]  /*23050*/  BRA `(.L_x_9857) ;  /* 0xffffff8000587947 */ /* 0x000fea000383ffff */
.L_x_9651:
[----:B0-----:R0:W1:Y:S02]  /*23060*/  SYNCS.PHASECHK.TRANS64.TRYWAIT P1, [R10+URZ+0x288a0], R9 ;  /* 0x0288a0090a0075a7 */ /* 0x001064000802017f */
[----:B-1----:R-:W-:Y:S05]  /*23070*/  @!P1 NANOSLEEP.SYNCS 0x989680 ;  /* 0x009896800000995d */ /* 0x002fea0003900000 */
[----:B------:R-:W1:Y:S02]  /*23080*/  @!P1 SYNCS.PHASECHK.TRANS64 P1, [R10+URZ+0x288a0], R9 ;  /* 0x0288a0090a0095a7 */ /* 0x000e64000802007f */
[----:B-1----:R-:W-:Y:S05]  /*23090*/  @!P1 BRA `(.L_x_9651) ;  /* 0xfffffffc00f09947 */ /* 0x002fea000383ffff */
[----:B------:R-:W-:Y:S05]  /*230a0*/  BRA `(.L_x_9858) ;  /* 0xffffff8400547947 */ /* 0x000fea000383ffff */
.L_x_9657:
[----:B-1----:R1:W2:Y:S02]  /*230b0*/  SYNCS.PHASECHK.TRANS64.TRYWAIT P1, [R10+URZ+0x288c0], R9 ;  /* 0x0288c0090a0075a7 */ /* 0x0022a4000802017f */
[----:B--2---:R-:W-:Y:S05]  /*230c0*/  @!P1 NANOSLEEP.SYNCS 0x989680 ;  /* 0x009896800000995d */ /* 0x004fea0003900000 */
[----:B------:R-:W2:Y:S02]  /*230d0*/  @!P1 SYNCS.PHASECHK.TRANS64 P1, [R10+URZ+0x288c0], R9 ;  /* 0x0288c0090a0095a7 */ /* 0x000ea4000802007f */
[----:B--2---:R-:W-:Y:S05]  /*230e0*/  @!P1 BRA `(.L_x_9657) ;  /* 0xfffffffc00f09947 */ /* 0x004fea000383ffff */
[----:B------:R-:W-:Y:S05]  /*230f0*/  BRA `(.L_x_9859) ;  /* 0xffffff88000c7947 */ /* 0x000fea000383ffff */
.L_x_9671:
        /* <DEDUP_REMOVED lines=11> */
.L_x_9861:
[----:B------:R-:W-:Y:S05]  /*231b0*/  BSYNC B0 ;  /* 0x0000000000007941 */ /* 0x000fea0003800000 */
.L_x_9860:
[----:B------:R-:W-:Y:S05]  /*231c0*/  BRA `(.L_x_9862) ;  /* 0xffffff9400007947 */ /* 0x000fea000383ffff */
.L_x_9674:
[----:B0-----:R0:W1:Y:S02]  /*231d0*/  SYNCS.PHASECHK.TRANS64.TRYWAIT P0, [R7+URZ+0x28840], R2 ;  /* 0x02884002070075a7 */ /* 0x001064000800017f */
[----:B-1----:R-:W-:Y:S05]  /*231e0*/  @!P0 NANOSLEEP.SYNCS 0x989680 ;  /* 0x009896800000895d */ /* 0x002fea0003900000 */
[----:B------:R-:W1:Y:S02]  /*231f0*/  @!P0 SYNCS.PHASECHK.TRANS64 P0, [R7+URZ+0x28840], R2 ;  /* 0x02884002070085a7 */ /* 0x000e64000800007f */
[----:B-1----:R-:W-:Y:S05]  /*23200*/  @!P0 BRA `(.L_x_9674) ;  /* 0xfffffffc00f08947 */ /* 0x002fea000383ffff */
[----:B------:R-:W-:Y:S05]  /*23210*/  BRA `(.L_x_9863) ;  /* 0xffffff94005c7947 */ /* 0x000fea000383ffff */
.L_x_9675:
        /* <DEDUP_REMOVED lines=8> */
.L_x_9865:
[----:B------:R-:W-:Y:S05]  /*232a0*/  BSYNC B0 ;  /* 0x0000000000007941 */ /* 0x000fea0003800000 */
.L_x_9864:
        /* <DEDUP_REMOVED lines=9> */
.L_x_9866:
[----:B------:R-:W-:Y:S01]  /*23340*/  IMAD.MOV.U32 R13, RZ, RZ, R0 ;  /* 0x000000ffff0d7224 */ /* 0x000fe200078e0000 */
[----:B------:R-:W-:Y:S01]  /*23350*/  MOV R12, 0x1 ;  /* 0x00000001000c7802 */ /* 0x000fe20000000f00 */
[----:B------:R-:W-:-:S07]  /*23360*/  IMAD.MOV.U32 R3, RZ, RZ, R14 ;  /* 0x000000ffff037224 */ /* 0x000fce00078e000e */
[----:B------:R-:W-:Y:S05]  /*23370*/  WARPSYNC.COLLECTIVE R15, `(.L_x_9867) ;  /* 0x000000000f087348 */ /* 0x000fea0003c00000 */
[----:B------:R0:W1:Y:S02]  /*23380*/  SHFL.IDX P6, R14, R13, R12, R11 ;  /* 0x0000000c0d0e7389 */ /* 0x00006400000c000b */
[----:B01----:R-:W-:Y:S01]  /*23390*/  ENDCOLLECTIVE ;  /* 0x000000000000791b */ /* 0x003fe20003800000 */
.L_x_9867:
        /* <DEDUP_REMOVED lines=16> */
.L_x_9868:
[----:B------:R-:W-:Y:S02]  /*234a0*/  @P0 IMAD R8, R5, 0x2, R22 ;  /* 0x0000000205080824 */ /* 0x000fe400078e0216 */
[----:B------:R-:W-:Y:S02]  /*234b0*/  IMAD.MOV.U32 R13, RZ, RZ, R0 ;  /* 0x000000ffff0d7224 */ /* 0x000fe400078e0000 */
[----:B------:R-:W-:Y:S02]  /*234c0*/  IMAD.MOV.U32 R12, RZ, RZ, 0x2 ;  /* 0x00000002ff0c7424 */ /* 0x000fe400078e00ff */
[----:B------:R-:W-:-:S07]  /*234d0*/  IMAD.MOV.U32 R3, RZ, RZ, R14 ;  /* 0x000000ffff037224 */ /* 0x000fce00078e000e */
[----:B------:R-:W-:Y:S05]  /*234e0*/  WARPSYNC.COLLECTIVE R15, `(.L_x_9869) ;  /* 0x000000000f087348 */ /* 0x000fea0003c00000 */
[----:B------:R0:W1:Y:S02]  /*234f0*/  SHFL.IDX P6, R14, R13, R12, R11 ;  /* 0x0000000c0d0e7389 */ /* 0x00006400000c000b */
[----:B01----:R-:W-:Y:S01]  /*23500*/  ENDCOLLECTIVE ;  /* 0x000000000000791b */ /* 0x003fe20003800000 */
.L_x_9869:
        /* <DEDUP_REMOVED lines=16> */
.L_x_9870:
[----:B------:R-:W-:Y:S02]  /*23610*/  @P0 IMAD R8, R5, 0x2, R22 ;  /* 0x0000000205080824 */ /* 0x000fe400078e0216 */
[----:B------:R-:W-:Y:S02]  /*23620*/  IMAD.MOV.U32 R13, RZ, RZ, R0 ;  /* 0x000000ffff0d7224 */ /* 0x000fe400078e0000 */
[----:B------:R-:W-:Y:S02]  /*23630*/  IMAD.MOV.U32 R12, RZ, RZ, 0x3 ;  /* 0x00000003ff0c7424 */ /* 0x000fe400078e00ff */
[----:B------:R-:W-:-:S07]  /*23640*/  IMAD.MOV.U32 R3, RZ, RZ, R14 ;  /* 0x000000ffff037224 */ /* 0x000fce00078e000e */
[----:B------:R-:W-:Y:S05]  /*23650*/  WARPSYNC.COLLECTIVE R15, `(.L_x_9871) ;  /* 0x000000000f087348 */ /* 0x000fea0003c00000 */
[----:B------:R0:W1:Y:S02]  /*23660*/  SHFL.IDX P6, R14, R13, R12, R11 ;  /* 0x0000000c0d0e7389 */ /* 0x00006400000c000b */
[----:B01----:R-:W-:Y:S01]  /*23670*/  ENDCOLLECTIVE ;  /* 0x000000000000791b */ /* 0x003fe20003800000 */
.L_x_9871:
        /* <DEDUP_REMOVED lines=16> */
.L_x_9872:
[----:B------:R-:W-:Y:S02]  /*23780*/  @P0 IMAD R8, R5, 0x2, R22 ;  /* 0x0000000205080824 */ /* 0x000fe400078e0216 */
[----:B------:R-:W-:Y:S02]  /*23790*/  IMAD.MOV.U32 R13, RZ, RZ, R0 ;  /* 0x000000ffff0d7224 */ /* 0x000fe400078e0000 */
[----:B------:R-:W-:Y:S02]  /*237a0*/  IMAD.MOV.U32 R12, RZ, RZ, 0x4 ;  /* 0x00000004ff0c7424 */ /* 0x000fe400078e00ff */
[----:B------:R-:W-:-:S07]  /*237b0*/  IMAD.MOV.U32 R3, RZ, RZ, R14 ;  /* 0x000000ffff037224 */ /* 0x000fce00078e000e */
[----:B------:R-:W-:Y:S05]  /*237c0*/  WARPSYNC.COLLECTIVE R15, `(.L_x_9873) ;  /* 0x000000000f087348 */ /* 0x000fea0003c00000 */
[----:B------:R0:W1:Y:S02]  /*237d0*/  SHFL.IDX P6, R14, R13, R12, R11 ;  /* 0x0000000c0d0e7389 */ /* 0x00006400000c000b */
[----:B01----:R-:W-:Y:S01]  /*237e0*/  ENDCOLLECTIVE ;  /* 0x000000000000791b */ /* 0x003fe20003800000 */
.L_x_9873:
        /* <DEDUP_REMOVED lines=16> */
.L_x_9874:
[----:B------:R-:W-:Y:S02]  /*238f0*/  @P0 IMAD R8, R5, 0x2, R22 ;  /* 0x0000000205080824 */ /* 0x000fe400078e0216 */
[----:B------:R-:W-:Y:S02]  /*23900*/  IMAD.MOV.U32 R13, RZ, RZ, R0 ;  /* 0x000000ffff0d7224 */ /* 0x000fe400078e0000 */
[----:B------:R-:W-:Y:S02]  /*23910*/  IMAD.MOV.U32 R12, RZ, RZ, 0x5 ;  /* 0x00000005ff0c7424 */ /* 0x000fe400078e00ff */
[----:B------:R-:W-:-:S07]  /*23920*/  IMAD.MOV.U32 R3, RZ, RZ, R14 ;  /* 0x000000ffff037224 */ /* 0x000fce00078e000e */
[----:B------:R-:W-:Y:S05]  /*23930*/  WARPSYNC.COLLECTIVE R15, `(.L_x_9875) ;  /* 0x000000000f087348 */ /* 0x000fea0003c00000 */
[----:B------:R0:W1:Y:S02]  /*23940*/  SHFL.IDX P6, R14, R13, R12, R11 ;  /* 0x0000000c0d0e7389 */ /* 0x00006400000c000b */
[----:B01----:R-:W-:Y:S01]  /*23950*/  ENDCOLLECTIVE ;  /* 0x000000000000791b */ /* 0x003fe20003800000 */
.L_x_9875:
        /* <DEDUP_REMOVED lines=16> */
.L_x_9876:
[----:B------:R-:W-:Y:S01]  /*23a60*/  @P0 LEA R8, R5, R22, 0x1 ;  /* 0x0000001605080211 */ /* 0x000fe200078e08ff */
[----:B------:R-:W-:Y:S02]  /*23a70*/  IMAD.MOV.U32 R13, RZ, RZ, R0 ;  /* 0x000000ffff0d7224 */ /* 0x000fe400078e0000 */
[----:B------:R-:W-:Y:S02]  /*23a80*/  IMAD.MOV.U32 R12, RZ, RZ, 0x6 ;  /* 0x00000006ff0c7424 */ /* 0x000fe400078e00ff */
[----:B------:R-:W-:-:S07]  /*23a90*/  IMAD.MOV.U32 R3, RZ, RZ, R14 ;  /* 0x000000ffff037224 */ /* 0x000fce00078e000e */
[----:B------:R-:W-:Y:S05]  /*23aa0*/  WARPSYNC.COLLECTIVE R15, `(.L_x_9877) ;  /* 0x000000000f087348 */ /* 0x000fea0003c00000 */
[----:B------:R0:W1:Y:S02]  /*23ab0*/  SHFL.IDX P6, R14, R13, R12, R11 ;  /* 0x0000000c0d0e7389 */ /* 0x00006400000c000b */
[----:B01----:R-:W-:Y:S01]  /*23ac0*/  ENDCOLLECTIVE ;  /* 0x000000000000791b */ /* 0x003fe20003800000 */
.L_x_9877:
        /* <DEDUP_REMOVED lines=16> */
.L_x_9878:
[----:B------:R-:W-:Y:S02]  /*23bd0*/  @P0 IMAD R8, R5, 0x2, R22 ;  /* 0x0000000205080824 */ /* 0x000fe400078e0216 */
[----:B------:R-:W-:Y:S02]  /*23be0*/  IMAD.MOV.U32 R13, RZ, RZ, R0 ;  /* 0x000000ffff0d7224 */ /* 0x000fe400078e0000 */
[----:B------:R-:W-:Y:S02]  /*23bf0*/  IMAD.MOV.U32 R12, RZ, RZ, 0x7 ;  /* 0x00000007ff0c7424 */ /* 0x000fe400078e00ff */
[----:B------:R-:W-:-:S07]  /*23c00*/  IMAD.MOV.U32 R3, RZ, RZ, R14 ;  /* 0x000000ffff037224 */ /* 0x000fce00078e000e */
[----:B------:R-:W-:Y:S05]  /*23c10*/  WARPSYNC.COLLECTIVE R15, `(.L_x_9879) ;  /* 0x000000000f087348 */ /* 0x000fea0003c00000 */
[----:B------:R0:W1:Y:S02]  /*23c20*/  SHFL.IDX P6, R14, R13, R12, R11 ;  /* 0x0000000c0d0e7389 */ /* 0x00006400000c000b */
[----:B01----:R-:W-:Y:S01]  /*23c30*/  ENDCOLLECTIVE ;  /* 0x000000000000791b */ /* 0x003fe20003800000 */
.L_x_9879:
[----:B------:R-:W-:-:S05]  /*23c40*/  @P0 LEA R3, P1, R31, R3, 0x1 ;  /* 0x000000031f030211 */ /* 0x000fca00078208ff */
[----:B------:R-:W-:-:S05]  /*23c50*/  @P0 IMAD.X R2, RZ, RZ, R2, P1 ;  /* 0x000000ffff020224 */ /* 0x000fca00008e0602 */
[----:B------:R-:W-:Y:S02]  /*23c60*/  @P0 LOP3.LUT R3, R3, R2, RZ, 0x3c, !PT ;  /* 0x0000000203030212 */ /* 0x000fe400078e3cff */
[----:B------:R-:W-:Y:S02]  /*23c70*/  MOV R13, R4 ;  /* 0x00000004000d7202 */ /* 0x000fe40000000f00 */
[----:B------:R-:W-:-:S04]  /*23c80*/  @P0 LOP3.LUT R2, R3, R2, RZ, 0x3c, !PT ;  /* 0x0000000203020212 */ /* 0x000fc800078e3cff */
[----:B------:R-:W-:Y:S01]  /*23c90*/  @P0 LOP3.LUT R3, R3, R2, RZ, 0x3c, !PT ;  /* 0x0000000203030212 */ /* 0x000fe200078e3cff */
[----:B------:R-:W-:-:S07]  /*23ca0*/  IMAD.MOV.U32 R0, RZ, RZ, R14 ;  /* 0x000000ffff007224 */ /* 0x000fce00078e000e */
[----:B------:R-:W-:Y:S05]  /*23cb0*/  WARPSYNC.COLLECTIVE R15, `(.L_x_9880) ;  /* 0x000000000f087348 */ /* 0x000fea0003c00000 */
[----:B------:R0:W1:Y:S02]  /*23cc0*/  SHFL.IDX P6, R14, R13, R12, R11 ;  /* 0x0000000c0d0e7389 */ /* 0x00006400000c000b */
[----:B01----:R-:W-:Y:S01]  /*23cd0*/  ENDCOLLECTIVE ;  /* 0x000000000000791b */ /* 0x003fe20003800000 */
.L_x_9880:
[----:B------:R-:W-:Y:S01]  /*23ce0*/  @!PT LDS RZ, [RZ] ;  /* 0x00000000fffff984 */ /* 0x000fe20000000800 */
[----:B------:R-:W-:Y:S01]  /*23cf0*/  @!PT LDS RZ, [RZ] ;  /* 0x00000000fffff984 */ /* 0x000fe20000000800 */
[----:B------:R-:W-:Y:S01]  /*23d00*/  @!PT LDS RZ, [RZ] ;  /* 0x00000000fffff984 */ /* 0x000fe20000000800 */
[----:B------:R-:W-:Y:S04]  /*23d10*/  @P0 LDGSTS.E.BYPASS.LTC128B.128 [R8+0x1b400], desc[UR42][R2.64], !P3 ;  /* 0x1b40000002080fae */ /* 0x000fe8000d901d6a */
[----:B------:R0:W-:Y:S02]  /*23d20*/  @P0 LDGSTS.E.BYPASS.LTC128B.128 [R8+0x1f400], desc[UR42][R2.64+0x80], !P2 ;  /* 0x1f40008002080fae */ /* 0x0001e4000d101d6a */
[----:B0-----:R-:W-:Y:S01]  /*23d30*/  IMAD.MOV.U32 R2, RZ, RZ, R14 ;  /* 0x000000ffff027224 */ /* 0x001fe200078e000e */
[----:B------:R-:W-:Y:S06]  /*23d40*/  BRA `(.L_x_9881) ;  /* 0xffffff9000407947 */ /* 0x000fec000383ffff */
.L_x_9680:
        /* <DEDUP_REMOVED lines=9> */
.L_x_9882:
[C---:B------:R-:W-:Y:S02]  /*23de0*/  ISETP.GE.AND P3, PT, R17.reuse, R5, PT ;  /* 0x000000051100720c */ /* 0x040fe40003f66270 */
[----:B------:R-:W-:Y:S01]  /*23df0*/  IADD3 R6, R17, 0x10, RZ ;  /* 0x0000001011067810 */ /* 0x000fe20007ffe0ff */
[----:B------:R-:W-:Y:S02]  /*23e00*/  IMAD.MOV.U32 R13, RZ, RZ, R0 ;  /* 0x000000ffff0d7224 */ /* 0x000fe400078e0000 */
[----:B------:R-:W-:-:S08]  /*23e10*/  IMAD.MOV.U32 R2, RZ, RZ, R14 ;  /* 0x000000ffff027224 */ /* 0x000fd000078e000e */
[----:B------:R-:W-:Y:S05]  /*23e20*/  WARPSYNC.COLLECTIVE R15, `(.L_x_9883) ;  /* 0x000000000f087348 */ /* 0x000fea0003c00000 */
[----:B------:R0:W1:Y:S02]  /*23e30*/  SHFL.IDX P6, R14, R13, R12, R11 ;  /* 0x0000000c0d0e7389 */ /* 0x00006400000c000b */
[----:B01----:R-:W-:Y:S01]  /*23e40*/  ENDCOLLECTIVE ;  /* 0x000000000000791b */ /* 0x003fe20003800000 */
.L_x_9883:
        /* <DEDUP_REMOVED lines=8> */
.L_x_9884:
        /* <DEDUP_REMOVED lines=12> */
.L_x_9885:
        /* <DEDUP_REMOVED lines=8> */
.L_x_9886:
        /* <DEDUP_REMOVED lines=8> */
[----:B------:R-:W-:Y:S01]  /*24090*/  IMAD.MOV.U32 R13, RZ, RZ, R0 ;  /* 0x000000ffff0d7224 */ /* 0x000fe200078e0000 */
[----:B0-----:R-:W-:-:S09]  /*240a0*/  MOV R2, R14 ;  /* 0x0000000e00027202 */ /* 0x001fd20000000f00 */
[----:B------:R-:W-:Y:S05]  /*240b0*/  WARPSYNC.COLLECTIVE R15, `(.L_x_9887) ;  /* 0x000000000f087348 */ /* 0x000fea0003c00000 */
[----:B------:R0:W1:Y:S02]  /*240c0*/  SHFL.IDX P6, R14, R13, R12, R11 ;  /* 0x0000000c0d0e7389 */ /* 0x00006400000c000b */
[----:B01----:R-:W-:Y:S01]  /*240d0*/  ENDCOLLECTIVE ;  /* 0x000000000000791b */ /* 0x003fe20003800000 */
.L_x_9887:
        /* <DEDUP_REMOVED lines=8> */
.L_x_9888:
        /* <DEDUP_REMOVED lines=13> */
.L_x_9889:
        /* <DEDUP_REMOVED lines=8> */
.L_x_9890:
        /* <DEDUP_REMOVED lines=13> */
.L_x_9891:
        /* <DEDUP_REMOVED lines=8> */
.L_x_9892:
        /* <DEDUP_REMOVED lines=13> */
.L_x_9893:
        /* <DEDUP_REMOVED lines=8> */
.L_x_9894:
        /* <DEDUP_REMOVED lines=12> */
.L_x_9895:
        /* <DEDUP_REMOVED lines=8> */
.L_x_9896:
        /* <DEDUP_REMOVED lines=11> */
.L_x_9897:
[----:B------:R-:W-:Y:S05]  /*24740*/  BRA `(.L_x_9898) ;  /* 0xffffff9000b87947 */ /* 0x000fea000383ffff */
.L_x_9685:
[----:B0-----:R0:W1:Y:S02]  /*24750*/  SYNCS.PHASECHK.TRANS64.TRYWAIT P0, [R22+URZ+0x28820], R3 ;  /* 0x02882003160075a7 */ /* 0x001064000800017f */
[----:B-1----:R-:W-:Y:S05]  /*24760*/  @!P0 NANOSLEEP.SYNCS 0x989680 ;  /* 0x009896800000895d */ /* 0x002fea0003900000 */
[----:B------:R-:W1:Y:S02]  /*24770*/  @!P0 SYNCS.PHASECHK.TRANS64 P0, [R22+URZ+0x28820], R3 ;  /* 0x02882003160085a7 */ /* 0x000e64000800007f */
[----:B-1----:R-:W-:Y:S05]  /*24780*/  @!P0 BRA `(.L_x_9685) ;  /* 0xfffffffc00f08947 */ /* 0x002fea000383ffff */
[----:B------:R-:W-:Y:S05]  /*24790*/  BRA `(.L_x_9899) ;  /* 0xffffff94002c7947 */ /* 0x000fea000383ffff */
.L_x_9690:
[----:B0-----:R0:W1:Y:S02]  /*247a0*/  SYNCS.PHASECHK.TRANS64.TRYWAIT P0, [R6+URZ+0x28840], R3 ;  /* 0x02884003060075a7 */ /* 0x001064000800017f */
[----:B-1----:R-:W-:Y:S05]  /*247b0*/  @!P0 NANOSLEEP.SYNCS 0x989680 ;  /* 0x009896800000895d */ /* 0x002fea0003900000 */
[----:B------:R-:W1:Y:S02]  /*247c0*/  @!P0 SYNCS.PHASECHK.TRANS64 P0, [R6+URZ+0x28840], R3 ;  /* 0x02884003060085a7 */ /* 0x000e64000800007f */
[----:B-1----:R-:W-:Y:S05]  /*247d0*/  @!P0 BRA `(.L_x_9690) ;  /* 0xfffffffc00f08947 */ /* 0x002fea000383ffff */
[----:B------:R-:W-:Y:S05]  /*247e0*/  BRA `(.L_x_9900) ;  /* 0xffffff9400fc7947 */ /* 0x000fea000383ffff */
.L_x_9691:
        /* <DEDUP_REMOVED lines=8> */
.L_x_9902:
[----:B------:R-:W-:Y:S05]  /*24870*/  BSYNC B1 ;  /* 0x0000000000017941 */ /* 0x000fea0003800000 */
.L_x_9901:
        /* <DEDUP_REMOVED lines=9> */
.L_x_9903:
[----:B------:R-:W-:Y:S02]  /*24910*/  IMAD R8, R8, 0x2, R22 ;  /* 0x0000000208087824 */ /* 0x000fe400078e0216 */
[----:B------:R-:W-:Y:S01]  /*24920*/  IMAD.MOV.U32 R13, RZ, RZ, R9 ;  /* 0x000000ffff0d7224 */ /* 0x000fe200078e0009 */
[----:B------:R-:W-:Y:S01]  /*24930*/  MOV R12, 0x1 ;  /* 0x00000001000c7802 */ /* 0x000fe20000000f00 */
[----:B------:R-:W-:-:S07]  /*24940*/  IMAD.MOV.U32 R2, RZ, RZ, R14 ;  /* 0x000000ffff027224 */ /* 0x000fce00078e000e */
[----:B------:R-:W-:Y:S05]  /*24950*/  WARPSYNC.COLLECTIVE R15, `(.L_x_9904) ;  /* 0x000000000f087348 */ /* 0x000fea0003c00000 */
[----:B------:R0:W1:Y:S02]  /*24960*/  SHFL.IDX P6, R14, R13, R12, R11 ;  /* 0x0000000c0d0e7389 */ /* 0x00006400000c000b */
[----:B01----:R-:W-:Y:S01]  /*24970*/  ENDCOLLECTIVE ;  /* 0x000000000000791b */ /* 0x003fe20003800000 */
.L_x_9904:
        /* <DEDUP_REMOVED lines=12> */
.L_x_9905:
[----:B------:R-:W-:Y:S02]  /*24a40*/  IMAD.MOV.U32 R13, RZ, RZ, R9 ;  /* 0x000000ffff0d7224 */ /* 0x000fe400078e0009 */
[----:B------:R-:W-:Y:S02]  /*24a50*/  IMAD.MOV.U32 R12, RZ, RZ, 0x2 ;  /* 0x00000002ff0c7424 */ /* 0x000fe400078e00ff */
[----:B------:R-:W-:-:S07]  /*24a60*/  IMAD.MOV.U32 R2, RZ, RZ, R14 ;  /* 0x000000ffff027224 */ /* 0x000fce00078e000e */
[----:B------:R-:W-:Y:S05]  /*24a70*/  WARPSYNC.COLLECTIVE R15, `(.L_x_9906) ;  /* 0x000000000f087348 */ /* 0x000fea0003c00000 */
[----:B------:R0:W1:Y:S02]  /*24a80*/  SHFL.IDX P6, R14, R13, R12, R11 ;  /* 0x0000000c0d0e7389 */ /* 0x00006400000c000b */
[----:B01----:R-:W-:Y:S01]  /*24a90*/  ENDCOLLECTIVE ;  /* 0x000000000000791b */ /* 0x003fe20003800000 */
.L_x_9906:
        /* <DEDUP_REMOVED lines=12> */
.L_x_9907:
[----:B------:R-:W-:Y:S01]  /*24b60*/  MOV R13, R9 ;  /* 0x00000009000d7202 */ /* 0x000fe20000000f00 */
[----:B------:R-:W-:Y:S02]  /*24b70*/  IMAD.MOV.U32 R12, RZ, RZ, 0x3 ;  /* 0x00000003ff0c7424 */ /* 0x000fe400078e00ff */
[----:B------:R-:W-:-:S07]  /*24b80*/  IMAD.MOV.U32 R2, RZ, RZ, R14 ;  /* 0x000000ffff027224 */ /* 0x000fce00078e000e */
[----:B------:R-:W-:Y:S05]  /*24b90*/  WARPSYNC.COLLECTIVE R15, `(.L_x_9908) ;  /* 0x000000000f087348 */ /* 0x000fea0003c00000 */
[----:B------:R0:W1:Y:S02]  /*24ba0*/  SHFL.IDX P6, R14, R13, R12, R11 ;  /* 0x0000000c0d0e7389 */ /* 0x00006400000c000b */
[----:B01----:R-:W-:Y:S01]  /*24bb0*/  ENDCOLLECTIVE ;  /* 0x000000000000791b */ /* 0x003fe20003800000 */
.L_x_9908:
        /* <DEDUP_REMOVED lines=12> */
.L_x_9909:
[----:B------:R-:W-:Y:S02]  /*24c80*/  IMAD.MOV.U32 R13, RZ, RZ, R9 ;  /* 0x000000ffff0d7224 */ /* 0x000fe400078e0009 */
[----:B------:R-:W-:Y:S02]  /*24c90*/  IMAD.MOV.U32 R12, RZ, RZ, 0x4 ;  /* 0x00000004ff0c7424 */ /* 0x000fe400078e00ff */
[----:B------:R-:W-:-:S07]  /*24ca0*/  IMAD.MOV.U32 R2, RZ, RZ, R14 ;  /* 0x000000ffff027224 */ /* 0x000fce00078e000e */
[----:B------:R-:W-:Y:S05]  /*24cb0*/  WARPSYNC.COLLECTIVE R15, `(.L_x_9910) ;  /* 0x000000000f087348 */ /* 0x000fea0003c00000 */
[----:B------:R0:W1:Y:S02]  /*24cc0*/  SHFL.IDX P6, R14, R13, R12, R11 ;  /* 0x0000000c0d0e7389 */ /* 0x00006400000c000b */
[----:B01----:R-:W-:Y:S01]  /*24cd0*/  ENDCOLLECTIVE ;  /* 0x000000000000791b */ /* 0x003fe20003800000 */
.L_x_9910:
        /* <DEDUP_REMOVED lines=12> */
.L_x_9911:
[----:B------:R-:W-:Y:S02]  /*24da0*/  IMAD.MOV.U32 R13, RZ, RZ, R9 ;  /* 0x000000ffff0d7224 */ /* 0x000fe400078e0009 */
[----:B------:R-:W-:Y:S02]  /*24db0*/  IMAD.MOV.U32 R12, RZ, RZ, 0x5 ;  /* 0x00000005ff0c7424 */ /* 0x000fe400078e00ff */
[----:B------:R-:W-:-:S07]  /*24dc0*/  IMAD.MOV.U32 R2, RZ, RZ, R14 ;  /* 0x000000ffff027224 */ /* 0x000fce00078e000e */
[----:B------:R-:W-:Y:S05]  /*24dd0*/  WARPSYNC.COLLECTIVE R15, `(.L_x_9912) ;  /* 0x000000000f087348 */ /* 0x000fea0003c00000 */
[----:B------:R0:W1:Y:S02]  /*24de0*/  SHFL.IDX P6, R14, R13, R12, R11 ;  /* 0x0000000c0d0e7389 */ /* 0x00006400000c000b */
[----:B01----:R-:W-:Y:S01]  /*24df0*/  ENDCOLLECTIVE ;  /* 0x000000000000791b */ /* 0x003fe20003800000 */
.L_x_9912:
        /* <DEDUP_REMOVED lines=12> */
.L_x_9913:
[----:B------:R-:W-:Y:S02]  /*24ec0*/  IMAD.MOV.U32 R13, RZ, RZ, R9 ;  /* 0x000000ffff0d7224 */ /* 0x000fe400078e0009 */
[----:B------:R-:W-:Y:S02]  /*24ed0*/  IMAD.MOV.U32 R12, RZ, RZ, 0x6 ;  /* 0x00000006ff0c7424 */ /* 0x000fe400078e00ff */
[----:B------:R-:W-:-:S07]  /*24ee0*/  IMAD.MOV.U32 R2, RZ, RZ, R14 ;  /* 0x000000ffff027224 */ /* 0x000fce00078e000e */
[----:B------:R-:W-:Y:S05]  /*24ef0*/  WARPSYNC.COLLECTIVE R15, `(.L_x_9914) ;  /* 0x000000000f087348 */ /* 0x000fea0003c00000 */
[----:B------:R0:W1:Y:S02]  /*24f00*/  SHFL.IDX P6, R14, R13, R12, R11 ;  /* 0x0000000c0d0e7389 */ /* 0x00006400000c000b */
[----:B01----:R-:W-:Y:S01]  /*24f10*/  ENDCOLLECTIVE ;  /* 0x000000000000791b */ /* 0x003fe20003800000 */
.L_x_9914:
        /* <DEDUP_REMOVED lines=12> */
.L_x_9915:
[----:B------:R-:W-:Y:S02]  /*24fe0*/  IMAD.MOV.U32 R13, RZ, RZ, R9 ;  /* 0x000000ffff0d7224 */ /* 0x000fe400078e0009 */
[----:B------:R-:W-:Y:S01]  /*24ff0*/  IMAD.MOV.U32 R12, RZ, RZ, 0x7 ;  /* 0x00000007ff0c7424 */ /* 0x000fe200078e00ff */
[----:B------:R-:W-:-:S07]  /*25000*/  MOV R2, R14 ;  /* 0x0000000e00027202 */ /* 0x000fce0000000f00 */
[----:B------:R-:W-:Y:S05]  /*25010*/  WARPSYNC.COLLECTIVE R15, `(.L_x_9916) ;  /* 0x000000000f087348 */ /* 0x000fea0003c00000 */
[----:B------:R0:W1:Y:S02]  /*25020*/  SHFL.IDX P6, R14, R13, R12, R11 ;  /* 0x0000000c0d0e7389 */ /* 0x00006400000c000b */
[----:B01----:R-:W-:Y:S01]  /*25030*/  ENDCOLLECTIVE ;  /* 0x000000000000791b */ /* 0x003fe20003800000 */
.L_x_9916:
        /* <DEDUP_REMOVED lines=12> */
.L_x_9917:
[----:B------:R-:W-:Y:S01]  /*25100*/  IMAD.MOV.U32 R2, RZ, RZ, R14 ;  /* 0x000000ffff027224 */ /* 0x000fe200078e000e */
[----:B------:R-:W-:Y:S06]  /*25110*/  BRA `(.L_x_9918) ;  /* 0xffffff9000d07947 */ /* 0x000fec000383ffff */
.L_x_9696:
[----:B-1----:R1:W2:Y:S02]  /*25120*/  SYNCS.PHASECHK.TRANS64.TRYWAIT P0, [R6+URZ+0x28860], R2 ;  /* 0x02886002060075a7 */ /* 0x0022a4000800017f */
[----:B--2---:R-:W-:Y:S05]  /*25130*/  @!P0 NANOSLEEP.SYNCS 0x989680 ;  /* 0x009896800000895d */ /* 0x004fea0003900000 */
[----:B------:R-:W2:Y:S02]  /*25140*/  @!P0 SYNCS.PHASECHK.TRANS64 P0, [R6+URZ+0x28860], R2 ;  /* 0x02886002060085a7 */ /* 0x000ea4000800007f */
[----:B--2---:R-:W-:Y:S05]  /*25150*/  @!P0 BRA `(.L_x_9696) ;  /* 0xfffffffc00f08947 */ /* 0x004fea000383ffff */
[----:B------:R-:W-:Y:S05]  /*25160*/  BRA `(.L_x_9919) ;  /* 0xffffff94002c7947 */ /* 0x000fea000383ffff */
.L_x_9697:
        /* <DEDUP_REMOVED lines=8> */
.L_x_9921:
[----:B------:R-:W-:Y:S05]  /*251f0*/  BSYNC B1 ;  /* 0x0000000000017941 */ /* 0x000fea0003800000 */
.L_x_9920:
        /* <DEDUP_REMOVED lines=9> */
.L_x_9922:
[----:B------:R-:W-:Y:S02]  /*25290*/  IMAD.MOV.U32 R13, RZ, RZ, R24 ;  /* 0x000000ffff0d7224 */ /* 0x000fe400078e0018 */
[----:B------:R-:W-:Y:S02]  /*252a0*/  IMAD.MOV.U32 R12, RZ, RZ, 0x1 ;  /* 0x00000001ff0c7424 */ /* 0x000fe400078e00ff */
[----:B------:R-:W-:-:S07]  /*252b0*/  IMAD.MOV.U32 R2, RZ, RZ, R14 ;  /* 0x000000ffff027224 */ /* 0x000fce00078e000e */
[----:B------:R-:W-:Y:S05]  /*252c0*/  WARPSYNC.COLLECTIVE R15, `(.L_x_9923) ;  /* 0x000000000f087348 */ /* 0x000fea0003c00000 */
[----:B------:R0:W1:Y:S02]  /*252d0*/  SHFL.IDX P6, R14, R13, R12, R11 ;  /* 0x0000000c0d0e7389 */ /* 0x00006400000c000b */
[----:B01----:R-:W-:Y:S01]  /*252e0*/  ENDCOLLECTIVE ;  /* 0x000000000000791b */ /* 0x003fe20003800000 */
.L_x_9923:
        /* <DEDUP_REMOVED lines=14> */
.L_x_9924:
[----:B------:R-:W-:Y:S02]  /*253d0*/  IMAD.MOV.U32 R13, RZ, RZ, R24 ;  /* 0x000000ffff0d7224 */ /* 0x000fe400078e0018 */
[----:B------:R-:W-:Y:S02]  /*253e0*/  IMAD.MOV.U32 R12, RZ, RZ, 0x2 ;  /* 0x00000002ff0c7424 */ /* 0x000fe400078e00ff */
[----:B------:R-:W-:-:S07]  /*253f0*/  IMAD.MOV.U32 R2, RZ, RZ, R14 ;  /* 0x000000ffff027224 */ /* 0x000fce00078e000e */
[----:B------:R-:W-:Y:S05]  /*25400*/  WARPSYNC.COLLECTIVE R15, `(.L_x_9925) ;  /* 0x000000000f087348 */ /* 0x000fea0003c00000 */
[----:B------:R0:W1:Y:S02]  /*25410*/  SHFL.IDX P6, R14, R13, R12, R11 ;  /* 0x0000000c0d0e7389 */ /* 0x00006400000c000b */
[----:B01----:R-:W-:Y:S01]  /*25420*/  ENDCOLLECTIVE ;  /* 0x000000000000791b */ /* 0x003fe20003800000 */
.L_x_9925:
        /* <DEDUP_REMOVED lines=14> */
.L_x_9926:
[----:B------:R-:W-:Y:S02]  /*25510*/  IMAD.MOV.U32 R13, RZ, RZ, R24 ;  /* 0x000000ffff0d7224 */ /* 0x000fe400078e0018 */
[----:B------:R-:W-:Y:S02]  /*25520*/  IMAD.MOV.U32 R12, RZ, RZ, 0x3 ;  /* 0x00000003ff0c7424 */ /* 0x000fe400078e00ff */
[----:B------:R-:W-:-:S07]  /*25530*/  IMAD.MOV.U32 R2, RZ, RZ, R14 ;  /* 0x000000ffff027224 */ /* 0x000fce00078e000e */
[----:B------:R-:W-:Y:S05]  /*25540*/  WARPSYNC.COLLECTIVE R15, `(.L_x_9927) ;  /* 0x000000000f087348 */ /* 0x000fea0003c00000 */
[----:B------:R0:W1:Y:S02]  /*25550*/  SHFL.IDX P6, R14, R13, R12, R11 ;  /* 0x0000000c0d0e7389 */ /* 0x00006400000c000b */
[----:B01----:R-:W-:Y:S01]  /*25560*/  ENDCOLLECTIVE ;  /* 0x000000000000791b */ /* 0x003fe20003800000 */
.L_x_9927:
        /* <DEDUP_REMOVED lines=14> */
.L_x_9928:
[----:B------:R-:W-:Y:S02]  /*25650*/  IMAD.MOV.U32 R13, RZ, RZ, R24 ;  /* 0x000000ffff0d7224 */ /* 0x000fe400078e0018 */
[----:B------:R-:W-:Y:S02]  /*25660*/  IMAD.MOV.U32 R12, RZ, RZ, 0x4 ;  /* 0x00000004ff0c7424 */ /* 0x000fe400078e00ff */
[----:B------:R-:W-:-:S07]  /*25670*/  IMAD.MOV.U32 R2, RZ, RZ, R14 ;  /* 0x000000ffff027224 */ /* 0x000fce00078e000e */
[----:B------:R-:W-:Y:S05]  /*25680*/  WARPSYNC.COLLECTIVE R15, `(.L_x_9929) ;  /* 0x000000000f087348 */ /* 0x000fea0003c00000 */
[----:B------:R0:W1:Y:S02]  /*25690*/  SHFL.IDX P6, R14, R13, R12, R11 ;  /* 0x0000000c0d0e7389 */ /* 0x00006400000c000b */
[----:B01----:R-:W-:Y:S01]  /*256a0*/  ENDCOLLECTIVE ;  /* 0x000000000000791b */ /* 0x003fe20003800000 */
.L_x_9929:
        /* <DEDUP_REMOVED lines=14> */
.L_x_9930:
[----:B------:R-:W-:Y:S01]  /*25790*/  IMAD.MOV.U32 R13, RZ, RZ, R24 ;  /* 0x000000ffff0d7224 */ /* 0x000fe200078e0018 */
[----:B------:R-:W-:Y:S01]  /*257a0*/  MOV R12, 0x5 ;  /* 0x00000005000c7802 */ /* 0x000fe20000000f00 */
[----:B------:R-:W-:-:S07]  /*257b0*/  IMAD.MOV.U32 R2, RZ, RZ, R14 ;  /* 0x000000ffff027224 */ /* 0x000fce00078e000e */
[----:B------:R-:W-:Y:S05]  /*257c0*/  WARPSYNC.COLLECTIVE R15, `(.L_x_9931) ;  /* 0x000000000f087348 */ /* 0x000fea0003c00000 */
[----:B------:R0:W1:Y:S02]  /*257d0*/  SHFL.IDX P6, R14, R13, R12, R11 ;  /* 0x0000000c0d0e7389 */ /* 0x00006400000c000b */
[----:B01----:R-:W-:Y:S01]  /*257e0*/  ENDCOLLECTIVE ;  /* 0x000000000000791b */ /* 0x003fe20003800000 */
.L_x_9931:
        /* <DEDUP_REMOVED lines=14> */
.L_x_9932:
[----:B------:R-:W-:Y:S02]  /*258d0*/  IMAD.MOV.U32 R13, RZ, RZ, R24 ;  /* 0x000000ffff0d7224 */ /* 0x000fe400078e0018 */
[----:B------:R-:W-:Y:S02]  /*258e0*/  IMAD.MOV.U32 R12, RZ, RZ, 0x6 ;  /* 0x00000006ff0c7424 */ /* 0x000fe400078e00ff */
[----:B------:R-:W-:-:S07]  /*258f0*/  IMAD.MOV.U32 R2, RZ, RZ, R14 ;  /* 0x000000ffff027224 */ /* 0x000fce00078e000e */
[----:B------:R-:W-:Y:S05]  /*25900*/  WARPSYNC.COLLECTIVE R15, `(.L_x_9933) ;  /* 0x000000000f087348 */ /* 0x000fea0003c00000 */
[----:B------:R0:W1:Y:S02]  /*25910*/  SHFL.IDX P6, R14, R13, R12, R11 ;  /* 0x0000000c0d0e7389 */ /* 0x00006400000c000b */
[----:B01----:R-:W-:Y:S01]  /*25920*/  ENDCOLLECTIVE ;  /* 0x000000000000791b */ /* 0x003fe20003800000 */
.L_x_9933:
        /* <DEDUP_REMOVED lines=14> */
.L_x_9934:
[----:B------:R-:W-:Y:S01]  /*25a10*/  MOV R13, R24 ;  /* 0x00000018000d7202 */ /* 0x000fe20000000f00 */
[----:B------:R-:W-:Y:S02]  /*25a20*/  IMAD.MOV.U32 R12, RZ, RZ, 0x7 ;  /* 0x00000007ff0c7424 */ /* 0x000fe400078e00ff */
[----:B------:R-:W-:-:S07]  /*25a30*/  IMAD.MOV.U32 R2, RZ, RZ, R14 ;  /* 0x000000ffff027224 */ /* 0x000fce00078e000e */
[----:B------:R-:W-:Y:S05]  /*25a40*/  WARPSYNC.COLLECTIVE R15, `(.L_x_9935) ;  /* 0x000000000f087348 */ /* 0x000fea0003c00000 */
[----:B------:R0:W1:Y:S02]  /*25a50*/  SHFL.IDX P6, R14, R13, R12, R11 ;  /* 0x0000000c0d0e7389 */ /* 0x00006400000c000b */
[----:B01----:R-:W-:Y:S01]  /*25a60*/  ENDCOLLECTIVE ;  /* 0x000000000000791b */ /* 0x003fe20003800000 */
.L_x_9935:
        /* <DEDUP_REMOVED lines=13> */
.L_x_9936:
[----:B------:R-:W-:Y:S01]  /*25b40*/  @!PT LDS RZ, [RZ] ;  /* 0x00000000fffff984 */ /* 0x000fe20000000800 */
[----:B------:R-:W-:Y:S01]  /*25b50*/  @!PT LDS RZ, [RZ] ;  /* 0x00000000fffff984 */ /* 0x000fe20000000800 */
[----:B------:R-:W-:Y:S01]  /*25b60*/  @!PT LDS RZ, [RZ] ;  /* 0x00000000fffff984 */ /* 0x000fe20000000800 */
[----:B------:R0:W-:Y:S01]  /*25b70*/  LDGSTS.E.BYPASS.LTC128B.128 [R7+0x7400], desc[UR42][R2.64+0x80], !P0 ;  /* 0x0740008002077fae */ /* 0x0001e2000c101d6a */
[----:B------:R-:W-:Y:S05]  /*25b80*/  BRA `(.L_x_9937) ;  /* 0xffffff8c00b47947 */ /* 0x000fea000383ffff */
.L_x_9705:
[----:B0-----:R0:W1:Y:S02]  /*25b90*/  SYNCS.PHASECHK.TRANS64.TRYWAIT P0, [R0+URZ+0x28860], R3 ;  /* 0x02886003000075a7 */ /* 0x001064000800017f */
[----:B-1----:R-:W-:Y:S05]  /*25ba0*/  @!P0 NANOSLEEP.SYNCS 0x989680 ;  /* 0x009896800000895d */ /* 0x002fea0003900000 */
[----:B------:R-:W1:Y:S02]  /*25bb0*/  @!P0 SYNCS.PHASECHK.TRANS64 P0, [R0+URZ+0x28860], R3 ;  /* 0x02886003000085a7 */ /* 0x000e64000800007f */
[----:B-1----:R-:W-:Y:S05]  /*25bc0*/  @!P0 BRA `(.L_x_9705) ;  /* 0xfffffffc00f08947 */ /* 0x002fea000383ffff */
[----:B------:R-:W-:Y:S05]  /*25bd0*/  BRA `(.L_x_9938) ;  /* 0xffffff9000d07947 */ /* 0x000fea000383ffff */
.L_x_9706:
        /* <DEDUP_REMOVED lines=8> */
.L_x_9940:
[----:B------:R-:W-:Y:S05]  /*25c60*/  BSYNC B0 ;  /* 0x0000000000007941 */ /* 0x000fea0003800000 */
.L_x_9939:
        /* <DEDUP_REMOVED lines=9> */
.L_x_9941:
        /* <DEDUP_REMOVED lines=12> */
.L_x_9942:
        /* <DEDUP_REMOVED lines=13> */
.L_x_9943:
[----:B------:R-:W-:Y:S01]  /*25e90*/  MOV R13, R24 ;  /* 0x00000018000d7202 */ /* 0x000fe20000000f00 */
[----:B------:R-:W-:Y:S02]  /*25ea0*/  IMAD.MOV.U32 R12, RZ, RZ, 0x2 ;  /* 0x00000002ff0c7424 */ /* 0x000fe400078e00ff */
[----:B------:R-:W-:-:S07]  /*25eb0*/  IMAD.MOV.U32 R10, RZ, RZ, R14 ;  /* 0x000000ffff0a7224 */ /* 0x000fce00078e000e */
[----:B------:R-:W-:Y:S05]  /*25ec0*/  WARPSYNC.COLLECTIVE R15, `(.L_x_9944) ;  /* 0x000000000f087348 */ /* 0x000fea0003c00000 */
[----:B------:R0:W1:Y:S02]  /*25ed0*/  SHFL.IDX P6, R14, R13, R12, R11 ;  /* 0x0000000c0d0e7389 */ /* 0x00006400000c000b */
[----:B01----:R-:W-:Y:S01]  /*25ee0*/  ENDCOLLECTIVE ;  /* 0x000000000000791b */ /* 0x003fe20003800000 */
.L_x_9944:
        /* <DEDUP_REMOVED lines=14> */
.L_x_9945:
[----:B------:R-:W-:Y:S02]  /*25fd0*/  IMAD.MOV.U32 R13, RZ, RZ, R24 ;  /* 0x000000ffff0d7224 */ /* 0x000fe400078e0018 */
[----:B------:R-:W-:Y:S01]  /*25fe0*/  IMAD.MOV.U32 R12, RZ, RZ, 0x3 ;  /* 0x00000003ff0c7424 */ /* 0x000fe200078e00ff */
[----:B------:R-:W-:-:S13]  /*25ff0*/  IADD3 R2, P2, R14, R5, RZ ;  /* 0x000000050e027210 */ /* 0x000fda0007f5e0ff */
[----:B------:R-:W-:Y:S05]  /*26000*/  WARPSYNC.COLLECTIVE R15, `(.L_x_9946) ;  /* 0x000000000f087348 */ /* 0x000fea0003c00000 */
[----:B------:R0:W1:Y:S02]  /*26010*/  SHFL.IDX P6, R14, R13, R12, R11 ;  /* 0x0000000c0d0e7389 */ /* 0x00006400000c000b */
[----:B01----:R-:W-:Y:S01]  /*26020*/  ENDCOLLECTIVE ;  /* 0x000000000000791b */ /* 0x003fe20003800000 */
.L_x_9946:
        /* <DEDUP_REMOVED lines=13> */
.L_x_9947:
[----:B------:R-:W-:Y:S01]  /*26100*/  IMAD.MOV.U32 R13, RZ, RZ, R24 ;  /* 0x000000ffff0d7224 */ /* 0x000fe200078e0018 */
[----:B------:R-:W-:Y:S02]  /*26110*/  MOV R12, 0x4 ;  /* 0x00000004000c7802 */ /* 0x000fe40000000f00 */
[----:B------:R-:W-:-:S13]  /*26120*/  IADD3 R2, P2, R14, R5, RZ ;  /* 0x000000050e027210 */ /* 0x000fda0007f5e0ff */
[----:B------:R-:W-:Y:S05]  /*26130*/  WARPSYNC.COLLECTIVE R15, `(.L_x_9948) ;  /* 0x000000000f087348 */ /* 0x000fea0003c00000 */
[----:B------:R0:W1:Y:S02]  /*26140*/  SHFL.IDX P6, R14, R13, R12, R11 ;  /* 0x0000000c0d0e7389 */ /* 0x00006400000c000b */
[----:B01----:R-:W-:Y:S01]  /*26150*/  ENDCOLLECTIVE ;  /* 0x000000000000791b */ /* 0x003fe20003800000 */
.L_x_9948:
        /* <DEDUP_REMOVED lines=13> */
.L_x_9949:
[----:B------:R-:W-:Y:S02]  /*26230*/  IMAD.MOV.U32 R13, RZ, RZ, R24 ;  /* 0x000000ffff0d7224 */ /* 0x000fe400078e0018 */
[----:B------:R-:W-:Y:S02]  /*26240*/  IMAD.MOV.U32 R12, RZ, RZ, 0x5 ;  /* 0x00000005ff0c7424 */ /* 0x000fe400078e00ff */
[----:B------:R-:W-:-:S07]  /*26250*/  IMAD.MOV.U32 R10, RZ, RZ, R14 ;  /* 0x000000ffff0a7224 */ /* 0x000fce00078e000e */
[----:B------:R-:W-:Y:S05]  /*26260*/  WARPSYNC.COLLECTIVE R15, `(.L_x_9950) ;  /* 0x000000000f087348 */ /* 0x000fea0003c00000 */
[----:B------:R0:W1:Y:S02]  /*26270*/  SHFL.IDX P6, R14, R13, R12, R11 ;  /* 0x0000000c0d0e7389 */ /* 0x00006400000c000b */
[----:B01----:R-:W-:Y:S01]  /*26280*/  ENDCOLLECTIVE ;  /* 0x000000000000791b */ /* 0x003fe20003800000 */
.L_x_9950:
        /* <DEDUP_REMOVED lines=14> */
.L_x_9951:
[----:B------:R-:W-:Y:S01]  /*26370*/  IMAD.MOV.U32 R13, RZ, RZ, R24 ;  /* 0x000000ffff0d7224 */ /* 0x000fe200078e0018 */
[----:B------:R-:W-:Y:S02]  /*26380*/  MOV R12, 0x6 ;  /* 0x00000006000c7802 */ /* 0x000fe40000000f00 */
[----:B------:R-:W-:-:S13]  /*26390*/  IADD3 R2, P2, R14, R5, RZ ;  /* 0x000000050e027210 */ /* 0x000fda0007f5e0ff */
[----:B------:R-:W-:Y:S05]  /*263a0*/  WARPSYNC.COLLECTIVE R15, `(.L_x_9952) ;  /* 0x000000000f087348 */ /* 0x000fea0003c00000 */
[----:B------:R0:W1:Y:S02]  /*263b0*/  SHFL.IDX P6, R14, R13, R12, R11 ;  /* 0x0000000c0d0e7389 */ /* 0x00006400000c000b */
[----:B01----:R-:W-:Y:S01]  /*263c0*/  ENDCOLLECTIVE ;  /* 0x000000000000791b */ /* 0x003fe20003800000 */
.L_x_9952:
        /* <DEDUP_REMOVED lines=13> */
.L_x_9953:
[----:B------:R-:W-:Y:S02]  /*264a0*/  IMAD.MOV.U32 R13, RZ, RZ, R24 ;  /* 0x000000ffff0d7224 */ /* 0x000fe400078e0018 */
[----:B------:R-:W-:Y:S02]  /*264b0*/  IMAD.MOV.U32 R12, RZ, RZ, 0x7 ;  /* 0x00000007ff0c7424 */ /* 0x000fe400078e00ff */
[----:B------:R-:W-:-:S07]  /*264c0*/  IMAD.MOV.U32 R10, RZ, RZ, R14 ;  /* 0x000000ffff0a7224 */ /* 0x000fce00078e000e */
[----:B------:R-:W-:Y:S05]  /*264d0*/  WARPSYNC.COLLECTIVE R15, `(.L_x_9954) ;  /* 0x000000000f087348 */ /* 0x000fea0003c00000 */
[----:B------:R0:W1:Y:S02]  /*264e0*/  SHFL.IDX P6, R14, R13, R12, R11 ;  /* 0x0000000c0d0e7389 */ /* 0x00006400000c000b */
[----:B01----:R-:W-:Y:S01]  /*264f0*/  ENDCOLLECTIVE ;  /* 0x000000000000791b */ /* 0x003fe20003800000 */
.L_x_9954:
        /* <DEDUP_REMOVED lines=12> */
.L_x_9955:
[----:B------:R-:W-:Y:S05]  /*265c0*/  BRA `(.L_x_9956) ;  /* 0xffffff8c00707947 */ /* 0x000fea000383ffff */
.L_x_9711:
[----:B------:R-:W-:Y:S01]  /*265d0*/  BSSY B0, `(.L_x_9957) ;  /* 0x0000008000007945 */ /* 0x000fe20003800000 */
[----:B------:R-:W-:Y:S01]  /*265e0*/  IMAD.MOV.U32 R13, RZ, RZ, R16 ;  /* 0x000000ffff0d7224 */ /* 0x000fe200078e0010 */
[----:B-1----:R-:W-:Y:S01]  /*265f0*/  MOV R11, 0x1f ;  /* 0x0000001f000b7802 */ /* 0x002fe20000000f00 */
[----:B------:R-:W-:Y:S02]  /*26600*/  IMAD.MOV.U32 R12, RZ, RZ, RZ ;  /* 0x000000ffff0c7224 */ /* 0x000fe400078e00ff */
[----:B------:R-:W-:-:S07]  /*26610*/  IMAD.MOV.U32 R15, RZ, RZ, -0x1 ;  /* 0xffffffffff0f7424 */ /* 0x000fce00078e00ff */
[----:B0-----:R-:W-:Y:S05]  /*26620*/  WARPSYNC.COLLECTIVE R15, `(.L_x_9958) ;  /* 0x000000000f087348 */ /* 0x001fea0003c00000 */
[----:B------:R1:W2:Y:S02]  /*26630*/  SHFL.IDX P6, R14, R13, R12, R11 ;  /* 0x0000000c0d0e7389 */ /* 0x0002a400000c000b */
[----:B012---:R-:W-:Y:S01]  /*26640*/  ENDCOLLECTIVE ;  /* 0x000000000000791b */ /* 0x007fe20003800000 */
.L_x_9958:
[----:B------:R-:W-:Y:S05]  /*26650*/  BSYNC B0 ;  /* 0x0000000000007941 */ /* 0x000fea0003800000 */
.L_x_9957:
        /* <DEDUP_REMOVED lines=9> */
.L_x_9959:
        /* <DEDUP_REMOVED lines=18> */
.L_x_9960:
[----:B------:R-:W-:Y:S01]  /*26810*/  IMAD.MOV.U32 R12, RZ, RZ, 0x2 ;  /* 0x00000002ff0c7424 */ /* 0x000fe200078e00ff */
[----:B------:R-:W-:-:S05]  /*26820*/  SEL R6, R14, RZ, P1 ;  /* 0x000000ff0e067207 */ /* 0x000fca0000800000 */
[----:B------:R-:W-:-:S04]  /*26830*/  IMAD.IADD R6, R5, 0x1, R6 ;  /* 0x0000000105067824 */ /* 0x000fc800078e0206 */
[----:B------:R-:W-:-:S07]  /*26840*/  IMAD.MOV.U32 R13, RZ, RZ, R6 ;  /* 0x000000ffff0d7224 */ /* 0x000fce00078e0006 */
[----:B------:R-:W-:Y:S05]  /*26850*/  WARPSYNC.COLLECTIVE R15, `(.L_x_9961) ;  /* 0x000000000f087348 */ /* 0x000fea0003c00000 */
[----:B------:R0:W1:Y:S02]  /*26860*/  SHFL.UP P6, R14, R13, R12, R11 ;  /* 0x0400000c0d0e7389 */ /* 0x00006400000c000b */
[----:B01----:R-:W-:Y:S01]  /*26870*/  ENDCOLLECTIVE ;  /* 0x000000000000791b */ /* 0x003fe20003800000 */
.L_x_9961:
[----:B------:R-:W-:Y:S01]  /*26880*/  IMAD.MOV.U32 R12, RZ, RZ, 0x4 ;  /* 0x00000004ff0c7424 */ /* 0x000fe200078e00ff */
[----:B------:R-:W-:-:S05]  /*26890*/  SEL R7, R14, RZ, P2 ;  /* 0x000000ff0e077207 */ /* 0x000fca0001000000 */
[----:B------:R-:W-:-:S04]  /*268a0*/  IMAD.IADD R7, R6, 0x1, R7 ;  /* 0x0000000106077824 */ /* 0x000fc800078e0207 */
[----:B------:R-:W-:-:S07]  /*268b0*/  IMAD.MOV.U32 R13, RZ, RZ, R7 ;  /* 0x000000ffff0d7224 */ /* 0x000fce00078e0007 */
[----:B------:R-:W-:Y:S05]  /*268c0*/  WARPSYNC.COLLECTIVE R15, `(.L_x_9962) ;  /* 0x000000000f087348 */ /* 0x000fea0003c00000 */
[----:B------:R0:W1:Y:S02]  /*268d0*/  SHFL.UP P6, R14, R13, R12, R11 ;  /* 0x0400000c0d0e7389 */ /* 0x00006400000c000b */
[----:B01----:R-:W-:Y:S01]  /*268e0*/  ENDCOLLECTIVE ;  /* 0x000000000000791b */ /* 0x003fe20003800000 */
.L_x_9962:
[----:B------:R-:W-:Y:S01]  /*268f0*/  IMAD.MOV.U32 R12, RZ, RZ, 0x8 ;  /* 0x00000008ff0c7424 */ /* 0x000fe200078e00ff */
[----:B------:R-:W-:-:S05]  /*26900*/  SEL R2, R14, RZ, P3 ;  /* 0x000000ff0e027207 */ /* 0x000fca0001800000 */
[----:B------:R-:W-:-:S04]  /*26910*/  IMAD.IADD R2, R7, 0x1, R2 ;  /* 0x0000000107027824 */ /* 0x000fc800078e0202 */
[----:B------:R-:W-:-:S07]  /*26920*/  IMAD.MOV.U32 R13, RZ, RZ, R2 ;  /* 0x000000ffff0d7224 */ /* 0x000fce00078e0002 */
[----:B------:R-:W-:Y:S05]  /*26930*/  WARPSYNC.COLLECTIVE R15, `(.L_x_9963) ;  /* 0x000000000f087348 */ /* 0x000fea0003c00000 */
[----:B------:R0:W1:Y:S02]  /*26940*/  SHFL.UP P6, R14, R13, R12, R11 ;  /* 0x0400000c0d0e7389 */ /* 0x00006400000c000b */
[----:B01----:R-:W-:Y:S01]  /*26950*/  ENDCOLLECTIVE ;  /* 0x000000000000791b */ /* 0x003fe20003800000 */
.L_x_9963:
[----:B------:R-:W-:Y:S01]  /*26960*/  IMAD.MOV.U32 R12, RZ, RZ, 0x10 ;  /* 0x00000010ff0c7424 */ /* 0x000fe200078e00ff */
[----:B------:R-:W-:-:S04]  /*26970*/  SEL R3, R14, RZ, P4 ;  /* 0x000000ff0e037207 */ /* 0x000fc80002000000 */
[----:B------:R-:W-:-:S05]  /*26980*/  IADD3 R3, R2, R3, RZ ;  /* 0x0000000302037210 */ /* 0x000fca0007ffe0ff */
[----:B------:R-:W-:-:S07]  /*26990*/  IMAD.MOV.U32 R13, RZ, RZ, R3 ;  /* 0x000000ffff0d7224 */ /* 0x000fce00078e0003 */
[----:B------:R-:W-:Y:S05]  /*269a0*/  WARPSYNC.COLLECTIVE R15, `(.L_x_9964) ;  /* 0x000000000f087348 */ /* 0x000fea0003c00000 */
[----:B------:R0:W1:Y:S02]  /*269b0*/  SHFL.UP P6, R14, R13, R12, R11 ;  /* 0x0400000c0d0e7389 */ /* 0x00006400000c000b */
[----:B01----:R-:W-:Y:S01]  /*269c0*/  ENDCOLLECTIVE ;  /* 0x000000000000791b */ /* 0x003fe20003800000 */
.L_x_9964:
        /* <DEDUP_REMOVED lines=8> */
.L_x_9965:
[----:B------:R-:W-:Y:S05]  /*26a50*/  BRA `(.L_x_9966) ;  /* 0xffffff8c007c7947 */ /* 0x000fea000383ffff */
.L_x_9716:
[----:B------:R-:W-:Y:S01]  /*26a60*/  BSSY B0, `(.L_x_9967) ;  /* 0x0000008000007945 */ /* 0x000fe20003800000 */
[----:B-----5:R-:W-:Y:S02]  /*26a70*/  IMAD.MOV.U32 R13, RZ, RZ, R5 ;  /* 0x000000ffff0d7224 */ /* 0x020fe400078e0005 */
[----:B------:R-:W-:Y:S02]  /*26a80*/  IMAD.MOV.U32 R12, RZ, RZ, 0x1 ;  /* 0x00000001ff0c7424 */ /* 0x000fe400078e00ff */
[----:B-1----:R-:W-:Y:S02]  /*26a90*/  IMAD.MOV.U32 R11, RZ, RZ, RZ ;  /* 0x000000ffff0b7224 */ /* 0x002fe400078e00ff */
[----:B------:R-:W-:-:S07]  /*26aa0*/  IMAD.MOV.U32 R15, RZ, RZ, -0x1 ;  /* 0xffffffffff0f7424 */ /* 0x000fce00078e00ff */
[----:B0-23--:R-:W-:Y:S05]  /*26ab0*/  WARPSYNC.COLLECTIVE R15, `(.L_x_9968) ;  /* 0x000000000f087348 */ /* 0x00dfea0003c00000 */
[----:B------:R1:W4:Y:S02]  /*26ac0*/  SHFL.UP P6, R14, R13, R12, R11 ;  /* 0x0400000c0d0e7389 */ /* 0x00032400000c000b */
[----:B01234-:R-:W-:Y:S01]  /*26ad0*/  ENDCOLLECTIVE ;  /* 0x000000000000791b */ /* 0x01ffe20003800000 */
.L_x_9968:
[----:B------:R-:W-:Y:S05]  /*26ae0*/  BSYNC B0 ;  /* 0x0000000000007941 */ /* 0x000fea0003800000 */
.L_x_9967:
        /* <DEDUP_REMOVED lines=8> */
.L_x_9969:
[----:B------:R-:W-:Y:S01]  /*26b70*/  IMAD.MOV.U32 R12, RZ, RZ, 0x4 ;  /* 0x00000004ff0c7424 */ /* 0x000fe200078e00ff */
[----:B------:R-:W-:-:S05]  /*26b80*/  SEL R2, R14, RZ, P2 ;  /* 0x000000ff0e027207 */ /* 0x000fca0001000000 */
[----:B------:R-:W-:-:S04]  /*26b90*/  IMAD.IADD R2, R13, 0x1, R2 ;  /* 0x000000010d027824 */ /* 0x000fc800078e0202 */
[----:B------:R-:W-:-:S07]  /*26ba0*/  IMAD.MOV.U32 R13, RZ, RZ, R2 ;  /* 0x000000ffff0d7224 */ /* 0x000fce00078e0002 */
[----:B------:R-:W-:Y:S05]  /*26bb0*/  WARPSYNC.COLLECTIVE R15, `(.L_x_9970) ;  /* 0x000000000f087348 */ /* 0x000fea0003c00000 */
[----:B------:R0:W1:Y:S02]  /*26bc0*/  SHFL.UP P6, R14, R13, R12, R11 ;  /* 0x0400000c0d0e7389 */ /* 0x00006400000c000b */
[----:B01----:R-:W-:Y:S01]  /*26bd0*/  ENDCOLLECTIVE ;  /* 0x000000000000791b */ /* 0x003fe20003800000 */
.L_x_9970:
[----:B------:R-:W-:Y:S01]  /*26be0*/  IMAD.MOV.U32 R12, RZ, RZ, 0x8 ;  /* 0x00000008ff0c7424 */ /* 0x000fe200078e00ff */
[----:B------:R-:W-:-:S05]  /*26bf0*/  SEL R3, R14, RZ, P3 ;  /* 0x000000ff0e037207 */ /* 0x000fca0001800000 */
[----:B------:R-:W-:-:S04]  /*26c00*/  IMAD.IADD R3, R2, 0x1, R3 ;  /* 0x0000000102037824 */ /* 0x000fc800078e0203 */
[----:B------:R-:W-:-:S07]  /*26c10*/  IMAD.MOV.U32 R13, RZ, RZ, R3 ;  /* 0x000000ffff0d7224 */ /* 0x000fce00078e0003 */
[----:B------:R-:W-:Y:S05]  /*26c20*/  WARPSYNC.COLLECTIVE R15, `(.L_x_9971) ;  /* 0x000000000f087348 */ /* 0x000fea0003c00000 */
[----:B------:R0:W1:Y:S02]  /*26c30*/  SHFL.UP P6, R14, R13, R12, R11 ;  /* 0x0400000c0d0e7389 */ /* 0x00006400000c000b */
[----:B01----:R-:W-:Y:S01]  /*26c40*/  ENDCOLLECTIVE ;  /* 0x000000000000791b */ /* 0x003fe20003800000 */
.L_x_9971:
[----:B------:R-:W-:Y:S01]  /*26c50*/  IMAD.MOV.U32 R12, RZ, RZ, 0x10 ;  /* 0x00000010ff0c7424 */ /* 0x000fe200078e00ff */
[----:B------:R-:W-:-:S05]  /*26c60*/  SEL R4, R14, RZ, P4 ;  /* 0x000000ff0e047207 */ /* 0x000fca0002000000 */
[----:B------:R-:W-:-:S05]  /*26c70*/  IMAD.IADD R4, R3, 0x1, R4 ;  /* 0x0000000103047824 */ /* 0x000fca00078e0204 */
[----:B------:R-:W-:-:S07]  /*26c80*/  MOV R13, R4 ;  /* 0x00000004000d7202 */ /* 0x000fce0000000f00 */
[----:B------:R-:W-:Y:S05]  /*26c90*/  WARPSYNC.COLLECTIVE R15, `(.L_x_9972) ;  /* 0x000000000f087348 */ /* 0x000fea0003c00000 */
[----:B------:R0:W1:Y:S02]  /*26ca0*/  SHFL.UP P6, R14, R13, R12, R11 ;  /* 0x0400000c0d0e7389 */ /* 0x00006400000c000b */
[----:B01----:R-:W-:Y:S01]  /*26cb0*/  ENDCOLLECTIVE ;  /* 0x000000000000791b */ /* 0x003fe20003800000 */
.L_x_9972:
        /* <DEDUP_REMOVED lines=8> */
.L_x_9973:
[----:B------:R-:W-:Y:S05]  /*26d40*/  BRA `(.L_x_9974) ;  /* 0xffffff8c005c7947 */ /* 0x000fea000383ffff */
.L_x_9718:
[----:B------:R-:W-:Y:S01]  /*26d50*/  BSSY B0, `(.L_x_9975) ;  /* 0x0000006000007945 */ /* 0x000fe20003800000 */
[----:B------:R-:W-:Y:S01]  /*26d60*/  PLOP3.LUT P6, PT, P6, PT, PT, 0x8, 0x0 ;  /* 0x000000000000781c */ /* 0x000fe200037ce170 */
[----:B------:R-:W-:-:S12]  /*26d70*/  IMAD.MOV.U32 R15, RZ, RZ, -0x1 ;  /* 0xffffffffff0f7424 */ /* 0x000fd800078e00ff */
[----:B012---:R-:W-:Y:S05]  /*26d80*/  WARPSYNC.COLLECTIVE R15, `(.L_x_9976) ;  /* 0x000000000f087348 */ /* 0x007fea0003c00000 */
[----:B------:R-:W-:Y:S01]  /*26d90*/  VOTE.ANY R14, PT, P6 ;  /* 0x00000000000e7806 */ /* 0x000fe200030e0100 */
[----:B012---:R-:W-:Y:S06]  /*26da0*/  ENDCOLLECTIVE ;  /* 0x000000000000791b */ /* 0x007fec0003800000 */
.L_x_9976:
[----:B------:R-:W-:Y:S05]  /*26db0*/  BSYNC B0 ;  /* 0x0000000000007941 */ /* 0x000fea0003800000 */
.L_x_9975:
[----:B------:R-:W-:Y:S01]  /*26dc0*/  IMAD.MOV.U32 R2, RZ, RZ, R14 ;  /* 0x000000ffff027224 */ /* 0x000fe200078e000e */
[----:B------:R-:W-:Y:S01]  /*26dd0*/  MOV R15, 0xffffffff ;  /* 0xffffffff000f7802 */ /* 0x000fe20000000f00 */
[----:B------:R-:W-:Y:S02]  /*26de0*/  IMAD.MOV.U32 R13, RZ, RZ, R5 ;  /* 0x000000ffff0d7224 */ /* 0x000fe400078e0005 */
[----:B------:R-:W0:Y:S01]  /*26df0*/  POPC R4, R2 ;  /* 0x0000000200047309 */ /* 0x000e220000000000 */
[----:B------:R-:W-:Y:S02]  /*26e00*/  IMAD.MOV.U32 R11, RZ, RZ, 0x1f ;  /* 0x0000001fff0b7424 */ /* 0x000fe400078e00ff */
[----:B0-----:R-:W-:-:S07]  /*26e10*/  IMAD.MOV.U32 R12, RZ, RZ, R4 ;  /* 0x000000ffff0c7224 */ /* 0x001fce00078e0004 */
[----:B------:R-:W-:Y:S05]  /*26e20*/  WARPSYNC.COLLECTIVE R15, `(.L_x_9977) ;  /* 0x000000000f087348 */ /* 0x000fea0003c00000 */
[----:B------:R0:W1:Y:S02]  /*26e30*/  SHFL.IDX P6, R14, R13, R12, R11 ;  /* 0x0000000c0d0e7389 */ /* 0x00006400000c000b */
[----:B01----:R-:W-:Y:S01]  /*26e40*/  ENDCOLLECTIVE ;  /* 0x000000000000791b */ /* 0x003fe20003800000 */
.L_x_9977:
[----:B------:R-:W-:Y:S01]  /*26e50*/  IMAD.MOV.U32 R5, RZ, RZ, R14 ;  /* 0x000000ffff057224 */ /* 0x000fe200078e000e */
[----:B------:R-:W-:Y:S06]  /*26e60*/  BRA `(.L_x_9978) ;  /* 0xffffff8c004c7947 */ /* 0x000fec000383ffff */
.L_x_9720:
[----:B------:R-:W-:Y:S01]  /*26e70*/  BSSY B0, `(.L_x_9979) ;  /* 0x0000007000007945 */ /* 0x000fe20003800000 */
[----:B------:R-:W-:Y:S02]  /*26e80*/  IMAD.MOV.U32 R13, RZ, RZ, R6 ;  /* 0x000000ffff0d7224 */ /* 0x000fe400078e0006 */
[----:B-1----:R-:W-:Y:S02]  /*26e90*/  IMAD.MOV.U32 R11, RZ, RZ, 0x1f ;  /* 0x0000001fff0b7424 */ /* 0x002fe400078e00ff */
[----:B------:R-:W-:-:S07]  /*26ea0*/  IMAD.MOV.U32 R15, RZ, RZ, -0x1 ;  /* 0xffffffffff0f7424 */ /* 0x000fce00078e00ff */
[----:B0-234-:R-:W-:Y:S05]  /*26eb0*/  WARPSYNC.COLLECTIVE R15, `(.L_x_9980) ;  /* 0x000000000f087348 */ /* 0x01dfea0003c00000 */
[----:B------:R1:W0:Y:S02]  /*26ec0*/  SHFL.IDX P6, R14, R13, R12, R11 ;  /* 0x0000000c0d0e7389 */ /* 0x00022400000c000b */
[----:B01234-:R-:W-:Y:S01]  /*26ed0*/  ENDCOLLECTIVE ;  /* 0x000000000000791b */ /* 0x01ffe20003800000 */
.L_x_9980:
[----:B------:R-:W-:Y:S05]  /*26ee0*/  BSYNC B0 ;  /* 0x0000000000007941 */ /* 0x000fea0003800000 */
.L_x_9979:
[----:B------:R-:W-:Y:S05]  /*26ef0*/  BRA `(.L_x_9719) ;  /* 0xffffff8c00447947 */ /* 0x000fea000383ffff */
.L_x_9724:
[----:B-1----:R1:W2:Y:S02]  /*26f00*/  SYNCS.PHASECHK.TRANS64.TRYWAIT P0, [R4+URZ+0x28820], R0 ;  /* 0x02882000040075a7 */ /* 0x0022a4000800017f */
[----:B--2---:R-:W-:Y:S05]  /*26f10*/  @!P0 NANOSLEEP.SYNCS 0x989680 ;  /* 0x009896800000895d */ /* 0x004fea0003900000 */
[----:B------:R-:W2:Y:S02]  /*26f20*/  @!P0 SYNCS.PHASECHK.TRANS64 P0, [R4+URZ+0x28820], R0 ;  /* 0x02882000040085a7 */ /* 0x000ea4000800007f */
[----:B--2---:R-:W-:Y:S05]  /*26f30*/  @!P0 BRA `(.L_x_9724) ;  /* 0xfffffffc00f08947 */ /* 0x004fea000383ffff */
[----:B------:R-:W-:Y:S05]  /*26f40*/  BRA `(.L_x_9981) ;  /* 0xffffff9000bc7947 */ /* 0x000fea000383ffff */
.L_x_9725:
        /* <DEDUP_REMOVED lines=8> */
[----:B01-34-:R-:W-:Y:S05]  /*26fd0*/  WARPSYNC.COLLECTIVE R15, `(.L_x_9983) ;  /* 0x000000000f087348 */ /* 0x01bfea0003c00000 */
[----:B------:R2:W0:Y:S02]  /*26fe0*/  SHFL.IDX P6, R14, R13, R12, R11 ;  /* 0x0000000c0d0e7389 */ /* 0x00042400000c000b */
[----:B01234-:R-:W-:Y:S01]  /*26ff0*/  ENDCOLLECTIVE ;  /* 0x000000000000791b */ /* 0x01ffe20003800000 */
.L_x_9983:
[----:B------:R-:W-:Y:S05]  /*27000*/  BSYNC B0 ;  /* 0x0000000000007941 */ /* 0x000fea0003800000 */
.L_x_9982:
[----:B------:R-:W-:Y:S05]  /*27010*/  BRA `(.L_x_9984) ;  /* 0xffffff9000a47947 */ /* 0x000fea000383ffff */
.L_x_9726:
[----:B------:R-:W-:Y:S01]  /*27020*/  BSSY B0, `(.L_x_9985) ;  /* 0x0000006000007945 */ /* 0x000fe20003800000 */
[----:B------:R-:W-:-:S07]  /*27030*/  IMAD.MOV.U32 R15, RZ, RZ, -0x1 ;  /* 0xffffffffff0f7424 */ /* 0x000fce00078e00ff */
[----:B01-34-:R-:W-:Y:S05]  /*27040*/  WARPSYNC.COLLECTIVE R15, `(.L_x_9986) ;  /* 0x000000000f0c7348 */ /* 0x01bfea0003c00000 */
[----:B------:R-:W-:Y:S02]  /*27050*/  ELECT P6, UR62, PT ;  /* 0x00000000003e782f */ /* 0x000fe400038c0000 */
[----:B------:R-:W-:Y:S01]  /*27060*/  MOV R14, UR62 ;  /* 0x0000003e000e7c02 */ /* 0x000fe20008000f00 */
[----:B01-34-:R-:W-:Y:S10]  /*27070*/  ENDCOLLECTIVE ;  /* 0x000000000000791b */ /* 0x01bff40003800000 */
.L_x_9986:
[----:B------:R-:W-:Y:S05]  /*27080*/  BSYNC B0 ;  /* 0x0000000000007941 */ /* 0x000fea0003800000 */
.L_x_9985:
[----:B------:R-:W-:Y:S05]  /*27090*/  BRA `(.L_x_9987) ;  /* 0xffffff9000987947 */ /* 0x000fea000383ffff */
.L_x_9728:
[----:B-1----:R1:W2:Y:S02]  /*270a0*/  SYNCS.PHASECHK.TRANS64.TRYWAIT P1, [R5+URZ+0x28840], R0 ;  /* 0x02884000050075a7 */ /* 0x0022a4000802017f */
[----:B--2---:R-:W-:Y:S05]  /*270b0*/  @!P1 NANOSLEEP.SYNCS 0x989680 ;  /* 0x009896800000995d */ /* 0x004fea0003900000 */
[----:B------:R-:W2:Y:S02]  /*270c0*/  @!P1 SYNCS.PHASECHK.TRANS64 P1, [R5+URZ+0x28840], R0 ;  /* 0x02884000050095a7 */ /* 0x000ea4000802007f */
[----:B--2---:R-:W-:Y:S05]  /*270d0*/  @!P1 BRA `(.L_x_9728) ;  /* 0xfffffffc00f09947 */ /* 0x004fea000383ffff */
[----:B------:R-:W-:Y:S05]  /*270e0*/  BRA `(.L_x_9988) ;  /* 0xffffff9000b87947 */ /* 0x000fea000383ffff */
.L_x_9730:
[----:B--2---:R2:W0:Y:S02]  /*270f0*/  SYNCS.PHASECHK.TRANS64.TRYWAIT P1, [R25+URZ+0x28840], R2 ;  /* 0x02884002190075a7 */ /* 0x004424000802017f */
[----:B0-----:R-:W-:Y:S05]  /*27100*/  @!P1 NANOSLEEP.SYNCS 0x989680 ;  /* 0x009896800000995d */ /* 0x001fea0003900000 */
[----:B------:R-:W0:Y:S02]  /*27110*/  @!P1 SYNCS.PHASECHK.TRANS64 P1, [R25+URZ+0x28840], R2 ;  /* 0x02884002190095a7 */ /* 0x000e24000802007f */
[----:B0-----:R-:W-:Y:S05]  /*27120*/  @!P1 BRA `(.L_x_9730) ;  /* 0xfffffffc00f09947 */ /* 0x001fea000383ffff */
[----:B------:R-:W-:Y:S05]  /*27130*/  BRA `(.L_x_9989) ;  /* 0xffffff9000c47947 */ /* 0x000fea000383ffff */
.L_x_9732:
[----:B------:R0:W0:Y:S02]  /*27140*/  SYNCS.PHASECHK.TRANS64.TRYWAIT P1, [R5+URZ+0x28860], R0 ;  /* 0x02886000050075a7 */ /* 0x000024000802017f */
[----:B0-----:R-:W-:Y:S05]  /*27150*/  @!P1 NANOSLEEP.SYNCS 0x989680 ;  /* 0x009896800000995d */ /* 0x001fea0003900000 */
[----:B------:R-:W0:Y:S02]  /*27160*/  @!P1 SYNCS.PHASECHK.TRANS64 P1, [R5+URZ+0x28860], R0 ;  /* 0x02886000050095a7 */ /* 0x000e24000802007f */
[----:B0-----:R-:W-:Y:S05]  /*27170*/  @!P1 BRA `(.L_x_9732) ;  /* 0xfffffffc00f09947 */ /* 0x001fea000383ffff */
[----:B------:R-:W-:Y:S05]  /*27180*/  BRA `(.L_x_9990) ;  /* 0xffffff9000c07947 */ /* 0x000fea000383ffff */
.L_x_9991:
        /* <DEDUP_REMOVED lines=15> */
.L_x_15852:


//--------------------- .text._ZN7cutlass13device_kernelIN5flash11enable_sm90INS1_16FlashAttnFwdSm90INS1_25CollectiveMainloopFwdSm90ILi2EN4cute5tupleIJNS5_1CILi1EEES8_S8_EEENS6_IJNS7_ILi192EEENS7_ILi128EEENS7_ILi96EEEEEELi96ENS_10bfloat16_tEfNS_4arch4Sm90ELb0ELb0ELb1ELb0ELb1ELb0ELb0ELb0ELb1ELb1ELb0ELb0EEENS1_21CollectiveEpilogueFwdINS6_IJSA_SC_SB_EEES9_SE_SG_Li384ELb0ELb1ELb0ELb0EEENS1_29StaticPersistentTileSchedulerILb0EEEEEEEEEvNT_6ParamsE --------------------------
	.section	.text._ZN7cutlass13device_kernelIN5flash11enable_sm90INS1_16FlashAttnFwdSm90INS1_25CollectiveMainloopFwdSm90ILi2EN4cute5tupleIJNS5_1CILi1EEES8_S8_EEENS6_IJNS7_ILi192EEENS7_ILi128EEENS7_ILi96EEEEEELi96ENS_10bfloat16_tEfNS_4arch4Sm90ELb0ELb0ELb1ELb0ELb1ELb0ELb0ELb0ELb1ELb1ELb0ELb0EEENS1_21CollectiveEpilogueFwdINS6_IJSA_SC_SB_EEES9_SE_SG_Li384ELb0ELb1ELb0ELb0EEENS1_29StaticPersistentTileSchedulerILb0EEEEEEEEEvNT_6ParamsE,"ax",@progbits
	.align	128
.text._ZN7cutlass13device_kernelIN5flash11enable_sm90INS1_16FlashAttnFwdSm90INS1_25CollectiveMainloopFwdSm90ILi2EN4cute5tupleIJNS5_1CILi1EEES8_S8_EEENS6_IJNS7_ILi192EEENS7_ILi128EEENS7_ILi96EEEEEELi96ENS_10bfloat16_tEfNS_4arch4Sm90ELb0ELb0ELb1ELb0ELb1ELb0ELb0ELb0ELb1ELb1ELb0ELb0EEENS1_21CollectiveEpilogueFwdINS6_IJSA_SC_SB_EEES9_SE_SG_Li384ELb0ELb1ELb0ELb0EEENS1_29StaticPersistentTileSchedulerILb0EEEEEEEEEvNT_6ParamsE:
        .type           _ZN7cutlass13device_kernelIN5flash11enable_sm90INS1_16FlashAttnFwdSm90INS1_25CollectiveMainloopFwdSm90ILi2EN4cute5tupleIJNS5_1CILi1EEES8_S8_EEENS6_IJNS7_ILi192EEENS7_ILi128EEENS7_ILi96EEEEEELi96ENS_10bfloat16_tEfNS_4arch4Sm90ELb0ELb0ELb1ELb0ELb1ELb0ELb0ELb0ELb1ELb1ELb0ELb0EEENS1_21CollectiveEpilogueFwdINS6_IJSA_SC_SB_EEES9_SE_SG_Li384ELb0ELb1ELb0ELb0EEENS1_29StaticPersistentTileSchedulerILb0EEEEEEEEEvNT_6ParamsE,@function
        .size           _ZN7cutlass13device_kernelIN5flash11enable_sm90INS1_16FlashAttnFwdSm90INS1_25CollectiveMainloopFwdSm90ILi2EN4cute5tupleIJNS5_1CILi1EEES8_S8_EEENS6_IJNS7_ILi192EEENS7_ILi128EEENS7_ILi96EEEEEELi96ENS_10bfloat16_tEfNS_4arch4Sm90ELb0ELb0ELb1ELb0ELb1ELb0ELb0ELb0ELb1ELb1ELb0ELb0EEENS1_21CollectiveEpilogueFwdINS6_IJSA_SC_SB_EEES9_SE_SG_Li384ELb0ELb1ELb0ELb0EEENS1_29StaticPersistentTileSchedulerILb0EEEEEEEEEvNT_6ParamsE,(.L_x_15853 - _ZN7cutlass13device_kernelIN5flash11enable_sm90INS1_16FlashAttnFwdSm90INS1_25CollectiveMainloopFwdSm90ILi2EN4cute5tupleIJNS5_1CILi1EEES8_S8_EEENS6_IJNS7_ILi192EEENS7_ILi128EEENS7_ILi96EEEEEELi96ENS_10bfloat16_tEfNS_4arch4Sm90ELb0ELb0ELb1ELb0ELb1ELb0ELb0ELb0ELb1ELb1ELb0ELb0EEENS1_21CollectiveEpilogueFwdINS6_IJSA_SC_SB_EEES9_SE_SG_Li384ELb0ELb1ELb0ELb0EEENS1_29StaticPersistentTileSchedulerILb0EEEEEEEEEvNT_6ParamsE)
        .other          _ZN7cutlass13device_kernelIN5flash11enable_sm90INS1_16FlashAttnFwdSm90INS1_25CollectiveMainloopFwdSm90ILi2EN4cute5tupleIJNS5_1CILi1EEES8_S8_EEENS6_IJNS7_ILi192EEENS7_ILi128EEENS7_ILi96EEEEEELi96ENS_10bfloat16_tEfNS_4arch4Sm90ELb0ELb0ELb1ELb0ELb1ELb0ELb0ELb0ELb1ELb1ELb0ELb0EEENS1_21CollectiveEpilogueFwdINS6_IJSA_SC_SB_EEES9_SE_SG_Li384ELb0ELb1ELb0ELb0EEENS1_29StaticPersistentTileSchedulerILb0EEEEEEEEEvNT_6ParamsE,@"STO_CUDA_ENTRY STV_DEFAULT"
_ZN7cutlass13device_kernelIN5flash11enable_sm90INS1_16FlashAttnFwdSm90INS1_25CollectiveMainloopFwdSm90ILi2EN4cute5tupleIJNS5_1CILi1EEES8_S8_EEENS6_IJNS7_ILi192EEENS7_ILi128EEENS7_ILi96EEEEEELi96ENS_10bfloat16_tEfNS_4arch4Sm90ELb0ELb0ELb1ELb0ELb1ELb0ELb0ELb0ELb1ELb1ELb0ELb0EEENS1_21CollectiveEpilogueFwdINS6_IJSA_SC_SB_EEES9_SE_SG_Li384ELb0ELb1ELb0ELb0EEENS1_29StaticPersistentTileSchedulerILb0EEEEEEEEEvNT_6ParamsE:
        /* <DEDUP_REMOVED lines=9> */
[----:B------:R-:W1:Y:S01]  /*0090*/  SHFL.IDX PT, R3, R3, RZ, 0x1f ;  /* 0x00001fff03037589 */ /* 0x000e6200000e0000 */
        /* <DEDUP_REMOVED lines=35> */
.L_x_9992:
        /* <DEDUP_REMOVED lines=22> */
.L_x_9993:
        /* <DEDUP_REMOVED lines=18> */
.L_x_9994:
        /* <DEDUP_REMOVED lines=22> */
.L_x_9995:
        /* <DEDUP_REMOVED lines=23> */
.L_x_9996:
        /* <DEDUP_REMOVED lines=8> */
.L_x_9998:
[----:B------:R-:W-:-:S08]  /*08a0*/  NOP ;  /* 0x0000000000007918 */ /* 0x000fd00000000000 */
[----:B------:R-:W0:Y:S02]  /*08b0*/  USETMAXREG.TRY_ALLOC.CTAPOOL UP0, 0xa0 ;  /* 0x000000a0000079c8 */ /* 0x000e240008000600 */
[----:B0-----:R-:W-:-:S13]  /*08c0*/  PLOP3.LUT P0, PT, PT, PT, UP0, 0x80, 0x0 ;  /* 0x000000000000781c */ /* 0x001fda0003f0f008 */
[----:B------:R-:W-:Y:S05]  /*08d0*/  @!P0 BRA `(.L_x_9998) ;  /* 0xfffffffc00f08947 */ /* 0x000fea000383ffff */
[----:B------:R-:W0:Y:S01]  /*08e0*/  S2R R2, SR_TID.X ;  /* 0x0000000000027919 */ /* 0x000e220000002100 */
[----:B------:R-:W1:Y:S08]  /*08f0*/  S2UR UR36, SR_CTAID.X ;  /* 0x00000000002479c3 */ /* 0x000e700000002500 */
        /* <DEDUP_REMOVED lines=8> */
[----:B------:R-:W0:Y:S01]  /*0980*/  S2UR UR41, SR_CgaCtaId ;  /* 0x00000000002979c3 */ /* 0x000e220000008800 */
[----:B------:R-:W-:Y:S01]  /*0990*/  UMOV UR40, 0x400 ;  /* 0x0000040000287882 */ /* 0x000fe20000000000 */
[----:B------:R-:W-:Y:S01]  /*09a0*/  IMAD.MOV.U32 R11, RZ, RZ, -0x2 ;  /* 0xfffffffeff0b7424 */ /* 0x000fe200078e00ff */
[----:B------:R-:W-:Y:S01]  /*09b0*/  MOV R16, 0x40 ;  /* 0x0000004000107802 */ /* 0x000fe20000000f00 */
[----:B------:R-:W-:Y:S01]  /*09c0*/  ULOP3.LUT UR47, UR42, 0x1, URZ, 0xfc, !UPT ;  /* 0x000000012a2f7892 */ /* 0x000fe2000f8efc3f */
[----:B------:R-:W-:Y:S01]  /*09d0*/  SHF.R.S32.HI R0, RZ, 0x1f, R137 ;  /* 0x0000001fff007819 */ /* 0x000fe20000011489 */
[----:B------:R-:W-:Y:S01]  /*09e0*/  UMOV UR46, URZ ;  /* 0x0000003f002e7c82 */ /* 0x000fe20008000000 */
[----:B------:R-:W-:Y:S01]  /*09f0*/  UMOV UR45, URZ ;  /* 0x0000003f002d7c82 */ /* 0x000fe20008000000 */
[----:B------:R-:W-:Y:S01]  /*0a00*/  UMOV UR44, URZ ;  /* 0x0000003f002c7c82 */ /* 0x000fe20008000000 */
[----:B------:R-:W-:-:S02]  /*0a10*/  LEA.HI R2, R0, R137, RZ, 0x4 ;  /* 0x0000008900027211 */ /* 0x000fc400078f20ff */
[CC--:B------:R-:W-:Y:S02]  /*0a20*/  LEA.HI R140, R0.reuse, R137.reuse, RZ, 0x7 ;  /* 0x00000089008c7211 */ /* 0x0c0fe400078f38ff */
[CC--:B------:R-:W-:Y:S02]  /*0a30*/  LEA.HI R4, R0.reuse, R137.reuse, RZ, 0x5 ;  /* 0x0000008900047211 */ /* 0x0c0fe400078f28ff */
[----:B------:R-:W-:Y:S02]  /*0a40*/  LEA.HI R138, R0, R137, RZ, 0x2 ;  /* 0x00000089008a7211 */ /* 0x000fe400078f10ff */
[----:B------:R-:W-:Y:S02]  /*0a50*/  LOP3.LUT R0, R2, 0xfffffff0, RZ, 0xc0, !PT ;  /* 0xfffffff002007812 */ /* 0x000fe400078ec0ff */
[----:B------:R-:W-:Y:S02]  /*0a60*/  SHF.R.S32.HI R5, RZ, 0x4, R2 ;  /* 0x00000004ff057819 */ /* 0x000fe40000011402 */
[----:B------:R-:W-:Y:S01]  /*0a70*/  LOP3.LUT R6, R140, 0xffffff80, RZ, 0xc0, !PT ;  /* 0xffffff808c067812 */ /* 0x000fe200078ec0ff */
[C---:B------:R-:W-:Y:S01]  /*0a80*/  IMAD.IADD R0, R137.reuse, 0x1, -R0 ;  /* 0x0000000189007824 */ /* 0x040fe200078e0a00 */
[----:B------:R-:W-:Y:S01]  /*0a90*/  LEA.HI R2, R2, R5, RZ, 0x1 ;  /* 0x0000000502027211 */ /* 0x000fe200078f08ff */
[----:B0-----:R-:W-:Y:S01]  /*0aa0*/  ULEA UR40, UR41, UR40, 0x18 ;  /* 0x0000002829287291 */ /* 0x001fe2000f8ec03f */
[----:B------:R-:W-:Y:S01]  /*0ab0*/  SHF.R.S32.HI R140, RZ, 0x7, R140 ;  /* 0x00000007ff8c7819 */ /* 0x000fe2000001148c */
[----:B------:R-:W-:Y:S01]  /*0ac0*/  IMAD.IADD R139, R137, 0x1, -R6 ;  /* 0x00000001898b7824 */ /* 0x000fe200078e0a06 */
[----:B------:R-:W-:-:S02]  /*0ad0*/  SHF.R.S32.HI R3, RZ, 0x1f, R0 ;  /* 0x0000001fff037819 */ /* 0x000fc40000011400 */
[----:B------:R-:W-:Y:S02]  /*0ae0*/  LOP3.LUT R2, R2, 0x1ffffffe, RZ, 0xc0, !PT ;  /* 0x1ffffffe02027812 */ /* 0x000fe400078ec0ff */
[----:B------:R-:W-:Y:S02]  /*0af0*/  LEA.HI R3, R3, R0, RZ, 0x3 ;  /* 0x0000000003037211 */ /* 0x000fe400078f18ff */
[----:B------:R-:W-:Y:S01]  /*0b00*/  SHF.R.S32.HI R8, RZ, 0x1f, R139 ;  /* 0x0000001fff087819 */ /* 0x000fe2000001148b */
[----:B------:R-:W-:Y:S01]  /*0b10*/  IMAD.IADD R2, R5, 0x1, -R2 ;  /* 0x0000000105027824 */ /* 0x000fe200078e0a02 */
[----:B------:R-:W-:Y:S01]  /*0b20*/  SHF.R.S32.HI R5, RZ, 0x5, R4 ;  /* 0x00000005ff057819 */ /* 0x000fe20000011404 */
[C---:B------:R-:W-:Y:S01]  /*0b30*/  IMAD.SHL.U32 R4, R3.reuse, 0x40, RZ ;  /* 0x0000004003047824 */ /* 0x040fe200078e00ff */
[----:B------:R-:W-:Y:S01]  /*0b40*/  LOP3.LUT R3, R3, 0xfffffff8, RZ, 0xc0, !PT ;  /* 0xfffffff803037812 */ /* 0x000fe200078ec0ff */
[----:B------:R-:W-:Y:S01]  /*0b50*/  IMAD.SHL.U32 R2, R2, 0x8, RZ ;  /* 0x0000000802027824 */ /* 0x000fe200078e00ff */
[----:B------:R-:W-:Y:S01]  /*0b60*/  LOP3.LUT R6, R138, 0xfffffffc, RZ, 0xc0, !PT ;  /* 0xfffffffc8a067812 */ /* 0x000fe200078ec0ff */
[----:B------:R-:W-:Y:S01]  /*0b70*/  IMAD R143, R5, 0x10, R0 ;  /* 0x00000010058f7824 */ /* 0x000fe200078e0200 */
[----:B------:R-:W-:Y:S01]  /*0b80*/  LEA.HI R7, R8, R139, RZ, 0x2 ;  /* 0x0000008b08077211 */ /* 0x000fe200078f10ff */
[----:B------:R-:W-:Y:S01]  /*0b90*/  IMAD.IADD R3, R0, 0x1, -R3 ;  /* 0x0000000100037824 */ /* 0x000fe200078e0a03 */
[----:B------:R-:W-:-:S02]  /*0ba0*/  LOP3.LUT R4, R4, 0x7ffffe00, RZ, 0xc0, !PT ;  /* 0x7ffffe0004047812 */ /* 0x000fc400078ec0ff */
[----:B------:R-:W-:Y:S02]  /*0bb0*/  LEA R143, R143, R2, 0x5 ;  /* 0x000000028f8f7211 */ /* 0x000fe400078e28ff */
[C---:B------:R-:W-:Y:S01]  /*0bc0*/  R2P PR, R3.reuse, 0x6 ;  /* 0x0000000603007804 */ /* 0x040fe20000000000 */
[----:B------:R-:W-:Y:S01]  /*0bd0*/  IMAD.SHL.U32 R3, R3, 0x40, RZ ;  /* 0x0000004003037824 */ /* 0x000fe200078e00ff */
[----:B------:R-:W-:Y:S02]  /*0be0*/  IADD3 R137, R137, -R6, RZ ;  /* 0x8000000689897210 */ /* 0x000fe40007ffe0ff */
[--C-:B------:R-:W-:Y:S02]  /*0bf0*/  SHF.R.S32.HI R9, RZ, 0x2, R7.reuse ;  /* 0x00000002ff097819 */ /* 0x100fe40000011407 */
[----:B------:R-:W-:Y:S01]  /*0c00*/  LOP3.LUT R3, R3, 0x1c0, RZ, 0xc0, !PT ;  /* 0x000001c003037812 */ /* 0x000fe200078ec0ff */
[----:B------:R-:W-:Y:S01]  /*0c10*/  IMAD.SHL.U32 R22, R137, 0x8, RZ ;  /* 0x0000000889167824 */ /* 0x000fe200078e00ff */
[----:B------:R-:W-:-:S02]  /*0c20*/  SHF.R.S32.HI R6, RZ, 0x1f, R7 ;  /* 0x0000001fff067819 */ /* 0x000fc40000011407 */
[----:B------:R-:W-:Y:S01]  /*0c30*/  LOP3.LUT R2, R3, 0x8, R2, 0xf8, !PT ;  /* 0x0000000803027812 */ /* 0x000fe200078ef802 */
[C---:B------:R-:W-:Y:S01]  /*0c40*/  VIADD R136, R22.reuse, 0x20 ;  /* 0x0000002016887836 */ /* 0x040fe20000000000 */
[----:B------:R-:W-:Y:S01]  /*0c50*/  SHF.R.U32.HI R3, RZ, 0x3, R3 ;  /* 0x00000003ff037819 */ /* 0x000fe20000011603 */
[----:B------:R-:W-:Y:S01]  /*0c60*/  VIADD R23, R22, 0x40 ;  /* 0x0000004016177836 */ /* 0x000fe20000000000 */
[----:B------:R-:W-:Y:S02]  /*0c70*/  LEA R4, R5, R4, 0xa ;  /* 0x0000000405047211 */ /* 0x000fe400078e50ff */
[----:B------:R-:W-:Y:S02]  /*0c80*/  LOP3.LUT R3, R2, R3, RZ, 0x3c, !PT ;  /* 0x0000000302037212 */ /* 0x000fe400078e3cff */
[----:B------:R-:W-:Y:S02]  /*0c90*/  LOP3.LUT R0, R7, 0x7ffffffc, RZ, 0xc0, !PT ;  /* 0x7ffffffc07007812 */ /* 0x000fe400078ec0ff */
[----:B------:R-:W-:Y:S01]  /*0ca0*/  LEA.HI R10, R6, R9, RZ, 0x3 ;  /* 0x00000009060a7211 */ /* 0x000fe200078f18ff */
[----:B------:R-:W-:Y:S01]  /*0cb0*/  IMAD.IADD R2, R4, 0x1, R3 ;  /* 0x0000000104027824 */ /* 0x000fe200078e0203 */
[----:B------:R-:W-:Y:S01]  /*0cc0*/  LEA.HI R8, R8, R139, RZ, 0x5 ;  /* 0x0000008b08087211 */ /* 0x000fe200078f28ff */
[----:B------:R-:W-:Y:S01]  /*0cd0*/  IMAD.HI R6, R140, 0x55555556, RZ ;  /* 0x555555568c067827 */ /* 0x000fe200078e02ff */
[----:B------:R-:W-:-:S02]  /*0ce0*/  LOP3.LUT R10, R10, 0xfffffff8, RZ, 0xc0, !PT ;  /* 0xfffffff80a0a7812 */ /* 0x000fc400078ec0ff */
[----:B------:R-:W-:Y:S01]  /*0cf0*/  LEA R2, R2, UR40, 0x1 ;  /* 0x0000002802027c11 */ /* 0x000fe2000f8e08ff */
[----:B------:R-:W-:Y:S01]  /*0d00*/  IMAD.IADD R0, R139, 0x1, -R0 ;  /* 0x000000018b007824 */ /* 0x000fe200078e0a00 */
[----:B------:R-:W-:Y:S01]  /*0d10*/  LEA.HI R5, R6, R6, RZ, 0x1 ;  /* 0x0000000606057211 */ /* 0x000fe200078f08ff */
[----:B------:R-:W-:Y:S01]  /*0d20*/  IMAD.IADD R9, R9, 0x1, -R10 ;  /* 0x0000000109097824 */ /* 0x000fe200078e0a0a */
[----:B------:R-:W-:Y:S01]  /*0d30*/  SHF.R.S32.HI R8, RZ, 0x5, R8 ;  /* 0x00000005ff087819 */ /* 0x000fe20000011408 */
[----:B------:R-:W-:Y:S01]  /*0d40*/  IMAD R144, R0, R11, 0x80 ;  /* 0x0000008000907424 */ /* 0x000fe200078e020b */
[----:B------:R-:W-:Y:S01]  /*0d50*/  LEA.HI R0, R137, R137, RZ, 0x1 ;  /* 0x0000008989007211 */ /* 0x000fe200078f08ff */
[C---:B------:R-:W-:Y:S01]  /*0d60*/  VIADD R17, R2.reuse, 0x21800 ;  /* 0x0002180002117836 */ /* 0x040fe20000000000 */
[----:B------:R-:W-:Y:S01]  /*0d70*/  IADD3 R18, R2, 0x21820, RZ ;  /* 0x0002182002127810 */ /* 0x000fe20007ffe0ff */
[----:B------:R-:W-:Y:S01]  /*0d80*/  IMAD R5, R5, -0x3, R140 ;  /* 0xfffffffd05057824 */ /* 0x000fe200078e028c */
[----:B------:R-:W-:Y:S01]  /*0d90*/  LOP3.LUT R0, R0, 0x1ffffffe, RZ, 0xc0, !PT ;  /* 0x1ffffffe00007812 */ /* 0x000fe200078ec0ff */
[----:B------:R-:W-:Y:S01]  /*0da0*/  IMAD R8, R8, 0x10, R9 ;  /* 0x0000001008087824 */ /* 0x000fe200078e0209 */
[----:B------:R-:W-:Y:S01]  /*0db0*/  SEL R16, R16, 0xffffffc0, !P2 ;  /* 0xffffffc010107807 */ /* 0x000fe20005000000 */
[----:B------:R-:W-:Y:S01]  /*0dc0*/  @P1 VIADD R18, R17, 0xffffffe0 ;  /* 0xffffffe011121836 */ /* 0x000fe20000000000 */
[----:B------:R-:W-:Y:S01]  /*0dd0*/  SHF.R.S32.HI R138, RZ, 0x2, R138 ;  /* 0x00000002ff8a7819 */ /* 0x000fe2000001148a */
[----:B------:R-:W-:Y:S01]  /*0de0*/  IMAD R141, R5, 0x40, R8 ;  /* 0x00000040058d7824 */ /* 0x000fe200078e0208 */
[----:B------:R-:W-:Y:S01]  /*0df0*/  SHF.R.S32.HI R146, RZ, 0x1f, R136 ;  /* 0x0000001fff927819 */ /* 0x000fe20000011488 */
[----:B------:R-:W-:Y:S01]  /*0e00*/  IMAD.IADD R0, R137, 0x1, -R0 ;  /* 0x0000000189007824 */ /* 0x000fe200078e0a00 */
[----:B------:R-:W-:Y:S01]  /*0e10*/  SHF.R.S32.HI R145, RZ, 0x1f, R23 ;  /* 0x0000001fff917819 */ /* 0x000fe20000011417 */
[----:B------:R-:W-:Y:S01]  /*0e20*/  IMAD.IADD R17, R17, 0x1, R16 ;  /* 0x0000000111117824 */ /* 0x000fe200078e0210 */
[----:B------:R-:W-:Y:S01]  /*0e30*/  IADD3 R16, R16, R18, RZ ;  /* 0x0000001210107210 */ /* 0x000fe20007ffe0ff */
[----:B------:R-:W-:-:S02]  /*0e40*/  IMAD R142, R0, 0x8, R141 ;  /* 0x00000008008e7824 */ /* 0x000fc400078e028d */
[----:B------:R-:W-:-:S07]  /*0e50*/  VIADD R19, R18, 0x6000 ;  /* 0x0000600012137836 */ /* 0x000fce0000000000 */
.L_x_10027:
[----:B0-----:R-:W0:Y:S01]  /*0e60*/  SHFL.IDX PT, R0, R140, RZ, 0x1f ;  /* 0x00001fff8c007589 */ /* 0x001e2200000e0000 */
[----:B------:R-:W-:Y:S01]  /*0e70*/  ULDC UR4, c[0x0][0xc38] ;  /* 0x00030e0000047ab9 */ /* 0x000fe20000000800 */
[----:B------:R-:W-:Y:S01]  /*0e80*/  ULDC.64 UR6, c[0x0][0x418] ;  /* 0x0001060000067ab9 */ /* 0x000fe20000000a00 */
[----:B------:R-:W-:Y:S02]  /*0e90*/  UISETP.NE.AND UP2, UPT, UR4, 0x1, UPT ;  /* 0x000000010400788c */ /* 0x000fe4000bf45270 */
[----:B------:R-:W-:Y:S01]  /*0ea0*/  UISETP.NE.U32.AND UP0, UPT, UR6, URZ, UPT ;  /* 0x0000003f0600728c */ /* 0x000fe2000bf05070 */
[----:B------:R-:W-:Y:S01]  /*0eb0*/  ULDC UR4, c[0x0][0xc44] ;  /* 0x0003110000047ab9 */ /* 0x000fe20000000800 */
[----:B------:R-:W-:Y:S01]  /*0ec0*/  UMOV UR43, UR36 ;  /* 0x00000024002b7c82 */ /* 0x000fe20008000000 */
[----:B------:R-:W-:Y:S02]  /*0ed0*/  UISETP.NE.AND UP1, UPT, UR4, 0x1, UPT ;  /* 0x000000010400788c */ /* 0x000fe4000bf25270 */
[----:B------:R-:W-:Y:S01]  /*0ee0*/  UISETP.NE.AND.EX UP0, UPT, UR7, URZ, UPT, UP0 ;  /* 0x0000003f0700728c */ /* 0x000fe2000bf05300 */
[----:B------:R-:W-:-:S03]  /*0ef0*/  ULDC UR51, c[0x0][0x424] ;  /* 0x0001090000337ab9 */ /* 0x000fc60000000800 */
[----:B------:R-:W-:Y:S01]  /*0f00*/  @UP2 ULDC UR4, c[0x0][0xc3c] ;  /* 0x00030f0000042ab9 */ /* 0x000fe20000000800 */
[----:B------:R-:W-:Y:S01]  /*0f10*/  @UP2 ULDC UR6, c[0x0][0xc40] ;  /* 0x0003100000062ab9 */ /* 0x000fe20000000800 */
[----:B------:R-:W-:Y:S02]  /*0f20*/  UIMAD.WIDE.U32 UR4, UR36, UR4, URZ ;  /* 0x00000004240472a5 */ /* 0x000fe4000f8e003f */
[----:B------:R-:W-:Y:S02]  /*0f30*/  USEL UR51, UR51, 0x1, UP0 ;  /* 0x0000000133337887 */ /* 0x000fe40008000000 */
[----:B------:R-:W-:Y:S01]  /*0f40*/  @UP2 USHF.R.U32.HI UR43, URZ, UR6, UR5 ;  /* 0x000000063f2b2299 */ /* 0x000fe20008011605 */
[----:B------:R-:W-:Y:S01]  /*0f50*/  @UP1 ULDC.64 UR8, c[0x0][0xc48] ;  /* 0x0003120000081ab9 */ /* 0x000fe20000000a00 */
[----:B0-----:R-:W-:Y:S02]  /*0f60*/  R2UR UR39, R0 ;  /* 0x00000000002772ca */ /* 0x001fe400000e0000 */
[----:B------:R-:W-:-:S02]  /*0f70*/  UIMAD.WIDE.U32 UR4, UR43, UR8, URZ ;  /* 0x000000082b0472a5 */ /* 0x000fc4000f8e003f */
[----:B------:R-:W-:Y:S01]  /*0f80*/  UIADD3 UR8, UR40, 0x21800, URZ ;  /* 0x0002180028087890 */ /* 0x000fe2000fffe03f */
[----:B------:R-:W-:Y:S01]  /*0f90*/  UMOV UR38, UR43 ;  /* 0x0000002b00267c82 */ /* 0x000fe20008000000 */
[----:B------:R-:W-:-:S03]  /*0fa0*/  @UP1 USHF.R.U32.HI UR38, URZ, UR9, UR5 ;  /* 0x000000093f261299 */ /* 0x000fc60008011605 */
[----:B------:R-:W-:Y:S01]  /*0fb0*/  ULDC UR4, c[0x0][0x2f0] ;  /* 0x0000bc0000047ab9 */ /* 0x000fe20000000800 */
[----:B------:R-:W-:Y:S02]  /*0fc0*/  ULOP3.LUT UP0, URZ, UR8, 0x3ff, URZ, 0xc0, !UPT ;  /* 0x000003ff083f7892 */ /* 0x000fe4000f80c03f */
[----:B------:R-:W-:Y:S02]  /*0fd0*/  UIMAD UR51, UR51, UR4, URZ ;  /* 0x00000004333372a4 */ /* 0x000fe4000f8e023f */
[----:B------:R-:W-:Y:S02]  /*0fe0*/  UIMAD.WIDE UR6, UR39, 0x55555556, URZ ;  /* 0x55555556270678a5 */ /* 0x000fe4000f8e023f */
[----:B------:R-:W-:Y:S01]  /*0ff0*/  UIADD3 UR4, UR51, 0x7f, URZ ;  /* 0x0000007f33047890 */ /* 0x000fe2000fffe03f */
[----:B------:R-:W-:Y:S01]  /*1000*/  PLOP3.LUT P0, PT, PT, PT, UP0, 0x80, 0x0 ;  /* 0x000000000000781c */ /* 0x000fe20003f0f008 */
[----:B------:R-:W-:Y:S02]  /*1010*/  ULEA.HI UR52, UR7, UR7, URZ, 0x1 ;  /* 0x0000000707347291 */ /* 0x000fe4000f8f083f */
[----:B------:R-:W-:-:S02]  /*1020*/  USHF.R.S32.HI UR5, URZ, 0x1f, UR4 ;  /* 0x0000001f3f057899 */ /* 0x000fc40008011404 */
[----:B------:R-:W-:Y:S02]  /*1030*/  UIMAD UR52, UR52, -0x3, UR39 ;  /* 0xfffffffd343478a4 */ /* 0x000fe4000f8e0227 */
[----:B------:R-:W-:Y:S02]  /*1040*/  ULEA.HI UR5, UR5, UR4, URZ, 0x7 ;  /* 0x0000000405057291 */ /* 0x000fe4000f8f383f */
[----:B------:R-:W-:Y:S02]  /*1050*/  ULEA UR8, UR52, UR8, 0xd ;  /* 0x0000000834087291 */ /* 0x000fe4000f8e683f */
[----:B------:R-:W-:Y:S02]  /*1060*/  USHF.R.S32.HI UR50, URZ, 0x7, UR5 ;  /* 0x000000073f327899 */ /* 0x000fe40008011405 */
[----:B------:R-:W-:-:S04]  /*1070*/  USHF.R.U32.HI UR8, URZ, 0x4, UR8 ;  /* 0x000000043f087899 */ /* 0x000fc80008011608 */
[----:B------:R-:W-:Y:S01]  /*1080*/  ULOP3.LUT UR37, UR8, 0x3fff, URZ, 0xc0, !UPT ;  /* 0x00003fff08257892 */ /* 0x000fe2000f8ec03f */
[----:B-1-345:R-:W-:Y:S11]  /*1090*/  @!P0 BRA `(.L_x_9999) ;  /* 0x0000000000408947 */ /* 0x03aff60003800000 */
        /* <DEDUP_REMOVED lines=16> */
.L_x_9999:
[----:B------:R-:W-:Y:S01]  /*11a0*/  ULOP3.LUT UR4, UR46, 0x1, URZ, 0xc0, !UPT ;  /* 0x000000012e047892 */ /* 0x000fe2000f8ec03f */
[----:B------:R-:W-:-:S05]  /*11b0*/  IMAD.U32 R3, RZ, RZ, UR47 ;  /* 0x0000002fff037e24 */ /* 0x000fca000f8e00ff */
[----:B------:R-:W-:Y:S01]  /*11c0*/  IMAD.U32 R0, RZ, RZ, UR4 ;  /* 0x00000004ff007e24 */ /* 0x000fe2000f8e00ff */
[----:B------:R-:W-:-:S04]  /*11d0*/  ISETP.NE.AND P0, PT, R3, 0x3, PT ;  /* 0x000000030300780c */ /* 0x000fc80003f05270 */
[----:B------:R-:W-:-:S04]  /*11e0*/  SHF.L.U32 R0, R0, 0x1f, RZ ;  /* 0x0000001f00007819 */ /* 0x000fc800000006ff */
[----:B------:R-:W0:Y:S02]  /*11f0*/  SYNCS.PHASECHK.TRANS64.TRYWAIT P1, [UR40+0x2d800], R0 ;  /* 0x02d80000ff0075a7 */ /* 0x000e240008020168 */
[----:B0-----:R-:W-:Y:S05]  /*1200*/  @!P1 BRA `(.L_x_10000) ;  /* 0x000000a400709947 */ /* 0x001fea0003800000 */
.L_x_10077:
[----:B------:R-:W-:Y:S05]  /*1210*/  @!P0 BRA `(.L_x_10001) ;  /* 0x0000000000048947 */ /* 0x000fea0003800000 */
[----:B------:R-:W-:Y:S01]  /*1220*/  BPT.TRAP 0x1 ;  /* 0x000000040000795c */ /* 0x000fe20000300000 */
.L_x_10001:
[----:B0-----:R-:W-:Y:S02]  /*1230*/  IMAD.U32 R0, RZ, RZ, UR44 ;  /* 0x0000002cff007e24 */ /* 0x001fe4000f8e00ff */
[----:B------:R-:W-:-:S03]  /*1240*/  IMAD.U32 R3, RZ, RZ, UR45 ;  /* 0x0000002dff037e24 */ /* 0x000fc6000f8e00ff */
[----:B------:R-:W-:Y:S02]  /*1250*/  LEA R0, R0, UR40, 0x3 ;  /* 0x0000002800007c11 */ /* 0x000fe4000f8e18ff */
[----:B------:R-:W-:-:S04]  /*1260*/  SHF.L.U32 R3, R3, 0x1f, RZ ;  /* 0x0000001f03037819 */ /* 0x000fc800000006ff */
[----:B------:R0:W1:Y:S01]  /*1270*/  SYNCS.PHASECHK.TRANS64.TRYWAIT P1, [R0+URZ+0x2d830], R3 ;  /* 0x02d83003000075a7 */ /* 0x000062000802017f */
[----:B------:R-:W-:Y:S05]  /*1280*/  @!P0 BRA `(.L_x_10002) ;  /* 0x0000000000048947 */ /* 0x000fea0003800000 */
[----:B------:R-:W-:Y:S01]  /*1290*/  BPT.TRAP 0x1 ;  /* 0x000000040000795c */ /* 0x000fe20000300000 */
.L_x_10002:
[----:B------:R-:W-:Y:S01]  /*12a0*/  MOV R135, RZ ;  /* 0x000000ff00877202 */ /* 0x000fe20000000f00 */
[----:B-1----:R-:W-:Y:S06]  /*12b0*/  @P1 BRA `(.L_x_10003) ;  /* 0x0000000000081947 */ /* 0x002fec0003800000 */
[----:B------:R-:W1:Y:S02]  /*12c0*/  SYNCS.PHASECHK.TRANS64.TRYWAIT P1, [R0+URZ+0x2d830], R3 ;  /* 0x02d83003000075a7 */ /* 0x000e64000802017f */
[----:B-1----:R-:W-:Y:S05]  /*12d0*/  @!P1 BRA `(.L_x_10004) ;  /* 0x000000a400549947 */ /* 0x002fea0003800000 */
.L_x_10003:
[----:B------:R-:W-:Y:S05]  /*12e0*/  WARPSYNC.ALL ;  /* 0x0000000000007948 */ /* 0x000fea0003800000 */
[----:B------:R-:W-:Y:S01]  /*12f0*/  UIADD3 UR4, UR40, 0x15400, URZ ;  /* 0x0001540028047890 */ /* 0x000fe2000fffe03f */
[----:B------:R-:W-:Y:S01]  /*1300*/  WARPGROUP.ARRIVE ;  /* 0x00000000000079c5 */ /* 0x000fe20000000000 */
[----:B------:R-:W-:Y:S02]  /*1310*/  ULEA UR52, UR52, UR40, 0xc ;  /* 0x0000002834347291 */ /* 0x000fe4000f8e603f */
[----:B------:R-:W-:Y:S02]  /*1320*/  USHF.R.U32.HI UR4, URZ, 0x4, UR4 ;  /* 0x000000043f047899 */ /* 0x000fe40008011604 */
[----:B------:R-:W-:-:S02]  /*1330*/  UIADD3 UR52, UR52, 0xc400, URZ ;  /* 0x0000c40034347890 */ /* 0x000fc4000fffe03f */
[----:B------:R-:W-:Y:S02]  /*1340*/  ULOP3.LUT UR4, UR4, 0x3fff, URZ, 0xc0, !UPT ;  /* 0x00003fff04047892 */ /* 0x000fe4000f8ec03f */
[----:B------:R-:W-:Y:S02]  /*1350*/  USHF.R.U32.HI UR52, URZ, 0x4, UR52 ;  /* 0x000000043f347899 */ /* 0x000fe40008011634 */
[----:B------:R-:W-:Y:S02]  /*1360*/  ULOP3.LUT UR32, UR4, 0x10000, URZ, 0xfc, !UPT ;  /* 0x0001000004207892 */ /* 0x000fe4000f8efc3f */
[----:B------:R-:W-:Y:S02]  /*1370*/  ULOP3.LUT UR52, UR52, 0x3fff, URZ, 0xc0, !UPT ;  /* 0x00003fff34347892 */ /* 0x000fe4000f8ec03f */
[----:B------:R-:W-:Y:S02]  /*1380*/  UIMAD UR6, UR44, 0x600, UR32 ;  /* 0x000006002c0678a4 */ /* 0x000fe4000f8e0220 */
[----:B------:R-:W-:Y:S01]  /*1390*/  ULOP3.LUT UR4, UR52, 0x10000, URZ, 0xfc, !UPT ;  /* 0x0001000034047892 */ /* 0x000fe2000f8efc3f */
[----:B------:R-:W-:Y:S01]  /*13a0*/  UMOV UR7, 0x80000020 ;  /* 0x8000002000077882 */ /* 0x000fe20000000000 */
[----:B------:R-:W-:-:S02]  /*13b0*/  UMOV UR5, 0x80000020 ;  /* 0x8000002000057882 */ /* 0x000fc40000000000 */
        /* <DEDUP_REMOVED lines=39> */
.L_x_10005:
        /* <DEDUP_REMOVED lines=14> */
[----:B------:R-:W-:-:S02]  /*1710*/  VIADD R73, R144, UR51 ;  /* 0x0000003390497c36 */ /* 0x000fc40008000000 */
[----:B------:R-:W-:Y:S01]  /*1720*/  FMUL.FTZ R15, R32, UR6 ;  /* 0x00000006200f7c20 */ /* 0x000fe20008410000 */
[----:B------:R-:W3:Y:S01]  /*1730*/  MUFU.TANH R6, R6 ;  /* 0x0000000600067308 */ /* 0x000ee20000002400 */
[----:B------:R-:W-:Y:S02]  /*1740*/  IMAD.U32 R54, RZ, RZ, UR50 ;  /* 0x00000032ff367e24 */ /* 0x000fe4000f8e00ff */
[----:B01----:R-:W-:Y:S01]  /*1750*/  FMUL.FTZ R3, R26, UR6 ;  /* 0x000000061a037c20 */ /* 0x003fe20008410000 */
[----:B------:R-:W-:Y:S01]  /*1760*/  FMUL.FTZ R20, R33, UR6 ;  /* 0x0000000621147c20 */ /* 0x000fe20008410000 */
[----:B------:R-:W-:Y:S01]  /*1770*/  FMUL.FTZ R33, R45, UR6 ;  /* 0x000000062d217c20 */ /* 0x000fe20008410000 */
[----:B------:R-:W-:Y:S02]  /*1780*/  IMAD R73, R54, -0x80, R73 ;  /* 0xffffff8036497824 */ /* 0x000fe400078e0249 */
[----:B------:R-:W-:Y:S01]  /*1790*/  FMUL.FTZ R45, R57, UR6 ;  /* 0x00000006392d7c20 */ /* 0x000fe20008410000 */
[----:B------:R-:W-:Y:S01]  /*17a0*/  FMUL.FTZ R7, R30, UR6 ;  /* 0x000000061e077c20 */ /* 0x000fe20008410000 */
[----:B------:R-:W0:Y:S01]  /*17b0*/  MUFU.TANH R11, R11 ;  /* 0x0000000b000b7308 */ /* 0x000e220000002400 */
[----:B------:R-:W-:Y:S01]  /*17c0*/  FMUL.FTZ R26, R37, UR6 ;  /* 0x00000006251a7c20 */ /* 0x000fe20008410000 */
[C---:B------:R-:W-:Y:S01]  /*17d0*/  ISETP.GT.AND P2, PT, R73.reuse, RZ, PT ;  /* 0x000000ff4900720c */ /* 0x040fe20003f44270 */
[----:B------:R-:W-:Y:S01]  /*17e0*/  FMUL.FTZ R28, R46, UR6 ;  /* 0x000000062e1c7c20 */ /* 0x000fe20008410000 */
[C---:B------:R-:W-:Y:S01]  /*17f0*/  ISETP.GT.AND P1, PT, R73.reuse, 0x1, PT ;  /* 0x000000014900780c */ /* 0x040fe20003f24270 */
[----:B------:R-:W-:Y:S01]  /*1800*/  FMUL.FTZ R46, R56, UR6 ;  /* 0x00000006382e7c20 */ /* 0x000fe20008410000 */
[----:B------:R-:W-:Y:S01]  /*1810*/  ISETP.GT.AND P6, PT, R73, 0x8, PT ;  /* 0x000000084900780c */ /* 0x000fe20003fc4270 */
[----:B------:R-:W-:Y:S01]  /*1820*/  FMUL.FTZ R8, R31, UR6 ;  /* 0x000000061f087c20 */ /* 0x000fe20008410000 */
[----:B------:R-:W1:Y:S01]  /*1830*/  MUFU.TANH R12, R12 ;  /* 0x0000000c000c7308 */ /* 0x000e620000002400 */
[----:B--2---:R-:W-:Y:S01]  /*1840*/  FSEL R54, R5, -INF , P2 ;  /* 0xff80000005367808 */ /* 0x004fe20001000000 */
[----:B------:R-:W-:Y:S01]  /*1850*/  FMUL.FTZ R30, R40, UR6 ;  /* 0x00000006281e7c20 */ /* 0x000fe20008410000 */
[----:B---3--:R-:W-:Y:S01]  /*1860*/  FSEL R57, R6, -INF , P1 ;  /* 0xff80000006397808 */ /* 0x008fe20000800000 */
[----:B------:R-:W-:Y:S01]  /*1870*/  FMUL.FTZ R14, R39, UR6 ;  /* 0x00000006270e7c20 */ /* 0x000fe20008410000 */
[----:B------:R-:W-:Y:S01]  /*1880*/  ISETP.GT.AND P5, PT, R73, 0x9, PT ;  /* 0x000000094900780c */ /* 0x000fe20003fa4270 */
[----:B------:R-:W-:Y:S01]  /*1890*/  FMUL.FTZ R39, R58, UR6 ;  /* 0x000000063a277c20 */ /* 0x000fe20008410000 */
[----:B------:R-:W-:Y:S01]  /*18a0*/  FMNMX.FTZ R5, R54, R57, !PT ;  /* 0x0000003936057209 */ /* 0x000fe20007810000 */
[----:B------:R-:W2:Y:S01]  /*18b0*/  MUFU.TANH R15, R15 ;  /* 0x0000000f000f7308 */ /* 0x000ea20000002400 */
[----:B0-----:R-:W-:Y:S01]  /*18c0*/  FSEL R56, R11, -INF , P6 ;  /* 0xff8000000b387808 */ /* 0x001fe20003000000 */
[----:B------:R-:W-:Y:S01]  /*18d0*/  FMUL.FTZ R9, R34, UR6 ;  /* 0x0000000622097c20 */ /* 0x000fe20008410000 */
[----:B------:R-:W-:Y:S01]  /*18e0*/  ISETP.GT.AND P4, PT, R73, 0x10, PT ;  /* 0x000000104900780c */ /* 0x000fe20003f84270 */
[----:B------:R-:W-:Y:S01]  /*18f0*/  FMUL.FTZ R29, R41, UR6 ;  /* 0x00000006291d7c20 */ /* 0x000fe20008410000 */
[----:B------:R-:W-:Y:S01]  /*1900*/  FMNMX.FTZ R5, R56, R5, !PT ;  /* 0x0000000538057209 */ /* 0x000fe20007810000 */
[----:B------:R-:W-:Y:S01]  /*1910*/  FMUL.FTZ R40, R59, UR6 ;  /* 0x000000063b287c20 */ /* 0x000fe20008410000 */
        /* <DEDUP_REMOVED lines=56> */
[----:B------:R-:W-:Y:S01]  /*1ca0*/  P2R R88, PR, RZ, 0x1 ;  /* 0x00000001ff587803 */ /* 0x000fe20000000000 */
[----:B------:R-:W1:Y:S01]  /*1cb0*/  MUFU.TANH R30, R30 ;  /* 0x0000001e001e7308 */ /* 0x000e620000002400 */
[----:B--2---:R-:W-:Y:S01]  /*1cc0*/  FSEL R64, R26, -INF , P1 ;  /* 0xff8000001a407808 */ /* 0x004fe20000800000 */
[----:B------:R-:W-:Y:S01]  /*1cd0*/  FMUL.FTZ R83, R83, UR6 ;  /* 0x0000000653537c20 */ /* 0x000fe20008410000 */
[----:B------:R-:W-:Y:S01]  /*1ce0*/  FMUL.FTZ R86, R86, UR6 ;  /* 0x0000000656567c20 */ /* 0x000fe20008410000 */
[----:B------:R-:W-:Y:S01]  /*1cf0*/  FMUL.FTZ R87, R87, UR6 ;  /* 0x0000000657577c20 */ /* 0x000fe20008410000 */
[----:B------:R-:W-:Y:S01]  /*1d00*/  R2UR UR6, R0 ;  /* 0x00000000000672ca */ /* 0x000fe200000e0000 */
[----:B------:R-:W-:Y:S01]  /*1d10*/  UISETP.GE.AND UP0, UPT, UR51, 0x81, UPT ;  /* 0x000000813300788c */ /* 0x000fe2000bf06270 */
[--C-:B------:R-:W-:Y:S01]  /*1d20*/  IMAD.MOV.U32 R134, RZ, RZ, R135.reuse ;  /* 0x000000ffff867224 */ /* 0x100fe200078e0087 */
[----:B------:R-:W2:Y:S01]  /*1d30*/  MUFU.TANH R9, R9 ;  /* 0x0000000900097308 */ /* 0x000ea20000002400 */
[----:B0-----:R-:W-:Y:S01]  /*1d40*/  FSEL R6, R8, -INF , P5 ;  /* 0xff80000008067808 */ /* 0x001fe20002800000 */
[--C-:B------:R-:W-:Y:S01]  /*1d50*/  IMAD.MOV.U32 R133, RZ, RZ, R135.reuse ;  /* 0x000000ffff857224 */ /* 0x100fe200078e0087 */
[----:B------:R-:W-:Y:S01]  /*1d60*/  ISETP.GT.AND P5, PT, R73, 0x21, PT ;  /* 0x000000214900780c */ /* 0x000fe20003fa4270 */
[--C-:B------:R-:W-:Y:S01]  /*1d70*/  IMAD.MOV.U32 R131, RZ, RZ, R135.reuse ;  /* 0x000000ffff837224 */ /* 0x100fe200078e0087 */
[----:B------:R-:W-:Y:S01]  /*1d80*/  FMNMX.FTZ R8, R64, R7, !PT ;  /* 0x0000000740087209 */ /* 0x000fe20007810000 */
[--C-:B------:R-:W-:Y:S01]  /*1d90*/  IMAD.MOV.U32 R130, RZ, RZ, R135.reuse ;  /* 0x000000ffff827224 */ /* 0x100fe200078e0087 */
[-C--:B------:R-:W-:Y:S01]  /*1da0*/  MOV R132, R135.reuse ;  /* 0x0000008700847202 */ /* 0x080fe20000000f00 */
[----:B------:R-:W0:Y:S01]  /*1db0*/  MUFU.TANH R29, R29 ;  /* 0x0000001d001d7308 */ /* 0x000e220000002400 */
[----:B-1----:R-:W-:Y:S01]  /*1dc0*/  FSEL R67, R30, -INF , P6 ;  /* 0xff8000001e437808 */ /* 0x002fe20003000000 */
[----:B------:R-:W-:Y:S01]  /*1dd0*/  UIADD3 UR6, UR6, 0x2d840, URZ ;  /* 0x0002d84006067890 */ /* 0x000fe2000fffe03f */
[--C-:B------:R-:W-:Y:S01]  /*1de0*/  IMAD.MOV.U32 R129, RZ, RZ, R135.reuse ;  /* 0x000000ffff817224 */ /* 0x100fe200078e0087 */
[-C--:B------:R-:W-:Y:S01]  /*1df0*/  MOV R127, R135.reuse ;  /* 0x00000087007f7202 */ /* 0x080fe20000000f00 */
[--C-:B------:R-:W-:Y:S01]  /*1e00*/  IMAD.MOV.U32 R128, RZ, RZ, R135.reuse ;  /* 0x000000ffff807224 */ /* 0x100fe200078e0087 */
[----:B------:R-:W-:Y:S01]  /*1e10*/  UPRMT UR6, UR41, 0x654, UR6 ;  /* 0x0000065429067896 */ /* 0x000fe20008000006 */
[--C-:B------:R-:W-:Y:S01]  /*1e20*/  IMAD.MOV.U32 R126, RZ, RZ, R135.reuse ;  /* 0x000000ffff7e7224 */ /* 0x100fe200078e0087 */
[----:B------:R-:W1:Y:S01]  /*1e30*/  MUFU.TANH R10, R10 ;  /* 0x0000000a000a7308 */ /* 0x000e620000002400 */
[----:B--2---:R-:W-:Y:S01]  /*1e40*/  FSEL R7, R9, -INF , P4 ;  /* 0xff80000009077808 */ /* 0x004fe20002000000 */
[--C-:B------:R-:W-:Y:S01]  /*1e50*/  IMAD.MOV.U32 R125, RZ, RZ, R135.reuse ;  /* 0x000000ffff7d7224 */ /* 0x100fe200078e0087 */
[----:B------:R-:W-:Y:S01]  /*1e60*/  ISETP.GT.AND P4, PT, R73, 0x28, PT ;  /* 0x000000284900780c */ /* 0x000fe20003f84270 */
[--C-:B------:R-:W-:Y:S01]  /*1e70*/  IMAD.MOV.U32 R124, RZ, RZ, R135.reuse ;  /* 0x000000ffff7c7224 */ /* 0x100fe200078e0087 */
[----:B------:R-:W-:Y:S01]  /*1e80*/  FMNMX.FTZ R9, R67, R8, !PT ;  /* 0x0000000843097209 */ /* 0x000fe20007810000 */
[--C-:B------:R-:W-:Y:S01]  /*1e90*/  IMAD.MOV.U32 R123, RZ, RZ, R135.reuse ;  /* 0x000000ffff7b7224 */ /* 0x100fe200078e0087 */
[----:B------:R-:W-:Y:S01]  /*1ea0*/  SYNCS.ARRIVE.TRANS64.RED.A1T0 RZ, [UR6], RZ ;  /* 0x000000ffffff79a7 */ /* 0x000fe20008100406 */
        /* <DEDUP_REMOVED lines=18> */
[--C-:B------:R-:W-:Y:S01]  /*1fd0*/  IMAD.MOV.U32 R114, RZ, RZ, R135.reuse ;  /* 0x000000ffff727224 */ /* 0x100fe200078e0087 */
[----:B------:R-:W-:Y:S01]  /*1fe0*/  MOV R102, R135 ;  /* 0x0000008700667202 */ /* 0x000fe20000000f00 */
        /* <DEDUP_REMOVED lines=9> */
[----:B------:R-:W-:Y:S01]  /*2080*/  MOV R92, R135 ;  /* 0x00000087005c7202 */ /* 0x000fe20000000f00 */
        /* <DEDUP_REMOVED lines=130> */
[----:B0-----:R-:W-:-:S04]  /*28b0*/  FSEL R51, R80, -INF , P2 ;  /* 0xff80000050337808 */ /* 0x001fc80001000000 */
[----:B------:R-:W-:-:S03]  /*28c0*/  FMNMX.FTZ R36, R51, R36, !PT ;  /* 0x0000002433247209 */ /* 0x000fc60007810000 */
[----:B------:R-:W-:Y:S01]  /*28d0*/  MUFU.TANH R79, R79 ;  /* 0x0000004f004f7308 */ /* 0x000fe20000002400 */
[----:B-1----:R-:W-:-:S04]  /*28e0*/  FSEL R81, R81, -INF , P1 ;  /* 0xff80000051517808 */ /* 0x002fc80000800000 */
[----:B------:R-:W-:-:S03]  /*28f0*/  FMNMX.FTZ R36, R81, R36, !PT ;  /* 0x0000002451247209 */ /* 0x000fc60007810000 */
[----:B------:R-:W0:Y:S02]  /*2900*/  MUFU.TANH R62, R82 ;  /* 0x00000052003e7308 */ /* 0x000e240000002400 */
[----:B------:R-:W1:Y:S06]  /*2910*/  SHFL.BFLY PT, R39, R36, 0x2, 0x1f ;  /* 0x0c401f0024277f89 */ /* 0x000e6c00000e0000 */
[----:B------:R-:W2:Y:S08]  /*2920*/  MUFU.TANH R63, R83 ;  /* 0x00000053003f7308 */ /* 0x000eb00000002400 */
[----:B------:R-:W-:Y:S01]  /*2930*/  MUFU.TANH R86, R86 ;  /* 0x0000005600567308 */ /* 0x000fe20000002400 */
[----:B0-----:R-:W-:-:S07]  /*2940*/  FSEL R62, R62, -INF , P4 ;  /* 0xff8000003e3e7808 */ /* 0x001fce0002000000 */
[----:B------:R-:W0:Y:S01]  /*2950*/  MUFU.TANH R87, R87 ;  /* 0x0000005700577308 */ /* 0x000e220000002400 */
[----:B--2---:R-:W-:Y:S02]  /*2960*/  FSEL R63, R63, -INF , P3 ;  /* 0xff8000003f3f7808 */ /* 0x004fe40001800000 */
[----:B-1----:R-:W-:Y:S02]  /*2970*/  FMNMX.FTZ R39, R36, R39, !PT ;  /* 0x0000002724277209 */ /* 0x002fe40007810000 */
[----:B------:R-:W-:-:S03]  /*2980*/  FMNMX.FTZ R36, R3, R4, !PT ;  /* 0x0000000403247209 */ /* 0x000fc60007810000 */
[----:B------:R-:W1:Y:S02]  /*2990*/  SHFL.BFLY PT, R40, R39, 0x1, 0x1f ;  /* 0x0c201f0027287f89 */ /* 0x000e6400000e0000 */
        /* <DEDUP_REMOVED lines=21> */
[----:B------:R1:W-:Y:S01]  /*2af0*/  MUFU.EX2 R39, R60 ;  /* 0x0000003c00277308 */ /* 0x0003e20000000800 */
[----:B------:R-:W-:Y:S01]  /*2b00*/  FMNMX.FTZ R54, R12, R57, !PT ;  /* 0x000000390c367209 */ /* 0x000fe20007810000 */
[--C-:B------:R-:W-:Y:S01]  /*2b10*/  FFMA.FTZ R71, R71, UR33, -R48.reuse ;  /* 0x0000002147477c23 */ /* 0x100fe20008010830 */
[--C-:B------:R-:W-:Y:S01]  /*2b20*/  FFMA.FTZ R38, R38, UR33, -R48.reuse ;  /* 0x0000002126267c23 */ /* 0x100fe20008010830 */
[--C-:B------:R-:W-:Y:S01]  /*2b30*/  FFMA.FTZ R37, R37, UR33, -R48.reuse ;  /* 0x0000002125257c23 */ /* 0x100fe20008010830 */
[----:B------:R-:W-:Y:S01]  /*2b40*/  FMNMX.FTZ R59, R13, R54, !PT ;  /* 0x000000360d3b7209 */ /* 0x000fe20007810000 */
[--C-:B------:R-:W-:Y:S01]  /*2b50*/  FFMA.FTZ R54, R67, UR33, -R48.reuse ;  /* 0x0000002143367c23 */ /* 0x100fe20008010830 */
[--C-:B------:R-:W-:Y:S01]  /*2b60*/  FFMA.FTZ R42, R42, UR33, -R48.reuse ;  /* 0x000000212a2a7c23 */ /* 0x100fe20008010830 */
[----:B------:R-:W-:Y:S01]  /*2b70*/  MUFU.EX2 R57, R64 ;  /* 0x0000004000397308 */ /* 0x000fe20000000800 */
[----:B------:R-:W-:Y:S01]  /*2b80*/  FMNMX.FTZ R56, R14, R59, !PT ;  /* 0x0000003b0e387209 */ /* 0x000fe20007810000 */
[--C-:B------:R-:W-:Y:S01]  /*2b90*/  FFMA.FTZ R41, R41, UR33, -R48.reuse ;  /* 0x0000002129297c23 */ /* 0x100fe20008010830 */
[----:B-1----:R-:W-:Y:S01]  /*2ba0*/  FSEL R60, R79, -INF , P5 ;  /* 0xff8000004f3c7808 */ /* 0x002fe20002800000 */
[--C-:B------:R-:W-:Y:S01]  /*2bb0*/  FFMA.FTZ R46, R46, UR33, -R48.reuse ;  /* 0x000000212e2e7c23 */ /* 0x100fe20008010830 */
[----:B------:R-:W-:Y:S01]  /*2bc0*/  FMNMX.FTZ R59, R15, R56, !PT ;  /* 0x000000380f3b7209 */ /* 0x000fe20007810000 */
[--C-:B------:R-:W-:Y:S01]  /*2bd0*/  FFMA.FTZ R45, R45, UR33, -R48.reuse ;  /* 0x000000212d2d7c23 */ /* 0x100fe20008010830 */
[--C-:B------:R-:W-:Y:S01]  /*2be0*/  FFMA.FTZ R50, R50, UR33, -R48.reuse ;  /* 0x0000002132327c23 */ /* 0x100fe20008010830 */
[----:B------:R-:W-:Y:S01]  /*2bf0*/  MUFU.EX2 R43, R43 ;  /* 0x0000002b002b7308 */ /* 0x000fe20000000800 */
[----:B------:R-:W-:Y:S01]  /*2c00*/  FMNMX.FTZ R56, R20, R59, !PT ;  /* 0x0000003b14387209 */ /* 0x000fe20007810000 */
[--C-:B------:R-:W-:Y:S01]  /*2c10*/  FFMA.FTZ R66, R66, UR33, -R48.reuse ;  /* 0x0000002142427c23 */ /* 0x100fe20008010830 */
[----:B------:R-:W-:-:S02]  /*2c20*/  FFMA.FTZ R51, R51, UR33, -R48 ;  /* 0x0000002133337c23 */ /* 0x000fc40008010830 */
[----:B------:R-:W-:Y:S01]  /*2c30*/  FMNMX.FTZ R61, R21, R56, !PT ;  /* 0x00000038153d7209 */ /* 0x000fe20007810000 */
[----:B------:R-:W-:Y:S01]  /*2c40*/  FFMA.FTZ R56, R70, UR33, -R48 ;  /* 0x0000002146387c23 */ /* 0x000fe20008010830 */
[----:B0-----:R-:W-:Y:S01]  /*2c50*/  FSEL R70, R87, -INF , P1 ;  /* 0xff80000057467808 */ /* 0x001fe20000800000 */
[----:B------:R0:W-:Y:S01]  /*2c60*/  MUFU.EX2 R59, R68 ;  /* 0x00000044003b7308 */ /* 0x0001e20000000800 */
[----:B------:R-:W-:-:S04]  /*2c70*/  FMNMX.FTZ R58, R24, R61, !PT ;  /* 0x0000003d183a7209 */ /* 0x000fc80007810000 */
[----:B------:R-:W-:-:S03]  /*2c80*/  FMNMX.FTZ R61, R25, R58, !PT ;  /* 0x0000003a193d7209 */ /* 0x000fc60007810000 */
[----:B------:R-:W1:Y:S01]  /*2c90*/  MUFU.EX2 R44, R44 ;  /* 0x0000002c002c7308 */ /* 0x000e620000000800 */
[----:B------:R-:W-:Y:S02]  /*2ca0*/  FMNMX.FTZ R67, R26, R61, !PT ;  /* 0x0000003d1a437209 */ /* 0x000fe40007810000 */
[----:B0-----:R-:W-:Y:S02]  /*2cb0*/  FSEL R68, R86, -INF , P2 ;  /* 0xff80000056447808 */ /* 0x001fe40001000000 */
[----:B------:R-:W-:-:S03]  /*2cc0*/  FMNMX.FTZ R58, R28, R67, !PT ;  /* 0x000000431c3a7209 */ /* 0x000fc60007810000 */
[----:B------:R0:W-:Y:S01]  /*2cd0*/  MUFU.EX2 R61, R71 ;  /* 0x00000047003d7308 */ /* 0x0001e20000000800 */
[----:B------:R-:W-:-:S04]  /*2ce0*/  FMNMX.FTZ R58, R29, R58, !PT ;  /* 0x0000003a1d3a7209 */ /* 0x000fc80007810000 */
[----:B------:R-:W-:-:S03]  /*2cf0*/  FMNMX.FTZ R67, R27, R58, !PT ;  /* 0x0000003a1b437209 */ /* 0x000fc60007810000 */
[----:B------:R-:W-:Y:S01]  /*2d00*/  MUFU.EX2 R40, R40 ;  /* 0x0000002800287308 */ /* 0x000fe20000000800 */
[----:B------:R-:W-:-:S04]  /*2d10*/  FMNMX.FTZ R58, R30, R67, !PT ;  /* 0x000000431e3a7209 */ /* 0x000fc80007810000 */
[----:B------:R-:W-:-:S03]  /*2d20*/  FMNMX.FTZ R67, R31, R58, !PT ;  /* 0x0000003a1f437209 */ /* 0x000fc60007810000 */
[----:B------:R-:W-:Y:S01]  /*2d30*/  MUFU.EX2 R47, R47 ;  /* 0x0000002f002f7308 */ /* 0x000fe20000000800 */
[----:B------:R-:W-:-:S04]  /*2d40*/  FMNMX.FTZ R58, R32, R67, !PT ;  /* 0x00000043203a7209 */ /* 0x000fc80007810000 */
[----:B------:R-:W-:Y:S02]  /*2d50*/  FMNMX.FTZ R67, R33, R58, !PT ;  /* 0x0000003a21437209 */ /* 0x000fe40007810000 */
[----:B------:R-:W-:Y:S01]  /*2d60*/  FSEL R58, R78, -INF , P6 ;  /* 0xff8000004e3a7808 */ /* 0x000fe20003000000 */
[----:B------:R-:W-:Y:S01]  /*2d70*/  MUFU.EX2 R36, R36 ;  /* 0x0000002400247308 */ /* 0x000fe20000000800 */
[----:B------:R-:W-:-:S04]  /*2d80*/  FMNMX.FTZ R67, R34, R67, !PT ;  /* 0x0000004322437209 */ /* 0x000fc80007810000 */
[----:B------:R-:W-:-:S03]  /*2d90*/  FMNMX.FTZ R67, R58, R67, !PT ;  /* 0x000000433a437209 */ /* 0x000fc60007810000 */
[----:B------:R-:W-:Y:S01]  /*2da0*/  MUFU.EX2 R52, R52 ;  /* 0x0000003400347308 */ /* 0x000fe20000000800 */
[----:B------:R-:W-:-:S04]  /*2db0*/  FMNMX.FTZ R67, R60, R67, !PT ;  /* 0x000000433c437209 */ /* 0x000fc80007810000 */
[----:B------:R-:W-:-:S03]  /*2dc0*/  FMNMX.FTZ R64, R62, R67, !PT ;  /* 0x000000433e407209 */ /* 0x000fc60007810000 */
[----:B------:R-:W2:Y:S01]  /*2dd0*/  MUFU.EX2 R54, R54 ;  /* 0x0000003600367308 */ /* 0x000ea20000000800 */
[----:B------:R-:W-:Y:S01]  /*2de0*/  FMNMX.FTZ R67, R63, R64, !PT ;  /* 0x000000403f437209 */ /* 0x000fe20007810000 */
[--C-:B------:R-:W-:Y:S01]  /*2df0*/  FFMA.FTZ R64, R53, UR33, -R48.reuse ;  /* 0x0000002135407c23 */ /* 0x100fe20008010830 */
[--C-:B------:R-:W-:Y:S01]  /*2e00*/  FFMA.FTZ R53, R65, UR33, -R48.reuse ;  /* 0x0000002141357c23 */ /* 0x100fe20008010830 */
[--C-:B------:R-:W-:Y:S01]  /*2e10*/  FFMA.FTZ R65, R74, UR33, -R48.reuse ;  /* 0x000000214a417c23 */ /* 0x100fe20008010830 */
[----:B------:R-:W-:Y:S01]  /*2e20*/  FMNMX.FTZ R67, R68, R67, !PT ;  /* 0x0000004344437209 */ /* 0x000fe20007810000 */
[--C-:B------:R-:W-:Y:S02]  /*2e30*/  FFMA.FTZ R74, R77, UR33, -R48.reuse ;  /* 0x000000214d4a7c23 */ /* 0x100fe40008010830 */
[----:B------:R-:W-:Y:S01]  /*2e40*/  MUFU.EX2 R56, R56 ;  /* 0x0000003800387308 */ /* 0x000fe20000000800 */
[----:B0-----:R-:W-:Y:S01]  /*2e50*/  FMNMX.FTZ R71, R70, R67, !PT ;  /* 0x0000004346477209 */ /* 0x001fe20007810000 */
[--C-:B------:R-:W-:Y:S01]  /*2e60*/  FFMA.FTZ R67, R49, UR33, -R48.reuse ;  /* 0x0000002131437c23 */ /* 0x100fe20008010830 */
[--C-:B------:R-:W-:Y:S01]  /*2e70*/  FFMA.FTZ R49, R55, UR33, -R48.reuse ;  /* 0x0000002137317c23 */ /* 0x100fe20008010830 */
[--C-:B------:R-:W-:Y:S01]  /*2e80*/  FFMA.FTZ R55, R72, UR33, -R48.reuse ;  /* 0x0000002148377c23 */ /* 0x100fe20008010830 */
[--C-:B------:R-:W-:Y:S01]  /*2e90*/  FFMA.FTZ R72, R35, UR33, -R48.reuse ;  /* 0x0000002123487c23 */ /* 0x100fe20008010830 */
[----:B------:R-:W0:Y:S01]  /*2ea0*/  SHFL.BFLY PT, R78, R71, 0x2, 0x1f ;  /* 0x0c401f00474e7f89 */ /* 0x000e2200000e0000 */
[--C-:B------:R-:W-:Y:S01]  /*2eb0*/  FFMA.FTZ R35, R76, UR33, -R48.reuse ;  /* 0x000000214c237c23 */ /* 0x100fe20008010830 */
        /* <DEDUP_REMOVED lines=33> */
[----:B------:R1:W3:Y:S01]  /*30d0*/  MUFU.EX2 R88, R4 ;  /* 0x0000000400587308 */ /* 0x0002e20000000800 */
[--C-:B0-----:R-:W-:Y:S01]  /*30e0*/  FFMA.FTZ R73, R9, UR33, -R71.reuse ;  /* 0x0000002109497c23 */ /* 0x101fe20008010847 */
[--C-:B------:R-:W-:Y:S01]  /*30f0*/  FFMA.FTZ R24, R24, UR33, -R71.reuse ;  /* 0x0000002118187c23 */ /* 0x100fe20008010847 */
[--C-:B------:R-:W-:Y:S01]  /*3100*/  FFMA.FTZ R25, R25, UR33, -R71.reuse ;  /* 0x0000002119197c23 */ /* 0x100fe20008010847 */
[--C-:B------:R-:W-:Y:S01]  /*3110*/  FFMA.FTZ R26, R26, UR33, -R71.reuse ;  /* 0x000000211a1a7c23 */ /* 0x100fe20008010847 */
[--C-:B------:R-:W-:Y:S01]  /*3120*/  FFMA.FTZ R32, R32, UR33, -R71.reuse ;  /* 0x0000002120207c23 */ /* 0x100fe20008010847 */
[--C-:B------:R-:W-:Y:S01]  /*3130*/  FFMA.FTZ R0, R28, UR33, -R71.reuse ;  /* 0x000000211c007c23 */ /* 0x100fe20008010847 */
[--C-:B------:R-:W-:Y:S01]  /*3140*/  FFMA.FTZ R28, R30, UR33, -R71.reuse ;  /* 0x000000211e1c7c23 */ /* 0x100fe20008010847 */
[----:B------:R0:W4:Y:S01]  /*3150*/  MUFU.EX2 R83, R5 ;  /* 0x0000000500537308 */ /* 0x0001220000000800 */
[----:B-1----:R-:W-:Y:S01]  /*3160*/  F2FP.BF16.F32.PACK_AB R4, R44, R43 ;  /* 0x0000002b2c04723e */ /* 0x002fe200000010ff */
[--C-:B------:R-:W-:Y:S01]  /*3170*/  FFMA.FTZ R30, R31, UR33, -R71.reuse ;  /* 0x000000211f1e7c23 */ /* 0x100fe20008010847 */
[--C-:B------:R-:W-:Y:S01]  /*3180*/  FFMA.FTZ R29, R29, UR33, -R71.reuse ;  /* 0x000000211d1d7c23 */ /* 0x100fe20008010847 */
[--C-:B------:R-:W-:Y:S01]  /*3190*/  FFMA.FTZ R27, R27, UR33, -R71.reuse ;  /* 0x000000211b1b7c23 */ /* 0x100fe20008010847 */
[--C-:B------:R-:W-:Y:S01]  /*31a0*/  FFMA.FTZ R33, R33, UR33, -R71.reuse ;  /* 0x0000002121217c23 */ /* 0x100fe20008010847 */
[--C-:B------:R-:W-:Y:S01]  /*31b0*/  FFMA.FTZ R34, R34, UR33, -R71.reuse ;  /* 0x0000002122227c23 */ /* 0x100fe20008010847 */
[----:B--2---:R-:W-:Y:S01]  /*31c0*/  F2FP.BF16.F32.PACK_AB R12, R59, R54 ;  /* 0x000000363b0c723e */ /* 0x004fe200000010ff */
[----:B------:R1:W2:Y:S01]  /*31d0*/  MUFU.EX2 R90, R6 ;  /* 0x00000006005a7308 */ /* 0x0002a20000000800 */
[----:B0-----:R-:W-:Y:S01]  /*31e0*/  FADD.FTZ R5, R43, R44 ;  /* 0x0000002c2b057221 */ /* 0x001fe20000010000 */
[----:B---3--:R-:W-:Y:S01]  /*31f0*/  FADD.FTZ R8, R81, R88 ;  /* 0x0000005851087221 */ /* 0x008fe20000010000 */
[--C-:B------:R-:W-:Y:S01]  /*3200*/  FFMA.FTZ R58, R58, UR33, -R71.reuse ;  /* 0x000000213a3a7c23 */ /* 0x100fe20008010847 */
[--C-:B------:R-:W-:Y:S01]  /*3210*/  FFMA.FTZ R62, R62, UR33, -R71.reuse ;  /* 0x000000213e3e7c23 */ /* 0x100fe20008010847 */
[--C-:B------:R-:W-:Y:S01]  /*3220*/  FFMA.FTZ R63, R63, UR33, -R71.reuse ;  /* 0x000000213f3f7c23 */ /* 0x100fe20008010847 */
[--C-:B------:R-:W-:Y:S01]  /*3230*/  FFMA.FTZ R68, R68, UR33, -R71.reuse ;  /* 0x0000002144447c23 */ /* 0x100fe20008010847 */
[----:B------:R-:W-:Y:S01]  /*3240*/  FFMA.FTZ R60, R60, UR33, -R71 ;  /* 0x000000213c3c7c23 */ /* 0x000fe20008010847 */
[----:B------:R-:W0:Y:S01]  /*3250*/  MUFU.EX2 R3, R3 ;  /* 0x0000000300037308 */ /* 0x000e220000000800 */
[----:B-1----:R-:W-:Y:S01]  /*3260*/  FADD.FTZ R6, R40, R5 ;  /* 0x0000000528067221 */ /* 0x002fe20000010000 */
[----:B----4-:R-:W-:Y:S01]  /*3270*/  FADD.FTZ R7, R83, R8 ;  /* 0x0000000853077221 */ /* 0x010fe20000010000 */
[----:B------:R-:W-:Y:S01]  /*3280*/  F2FP.BF16.F32.PACK_AB R5, R88, R81 ;  /* 0x000000515805723e */ /* 0x000fe200000010ff */
[----:B------:R-:W-:Y:S01]  /*3290*/  FFMA.FTZ R70, R70, UR33, -R71 ;  /* 0x0000002146467c23 */ /* 0x000fe20008010847 */
[C---:B------:R-:W-:Y:S01]  /*32a0*/  FADD.FTZ R9, R47.reuse, R6 ;  /* 0x000000062f097221 */ /* 0x040fe20000010000 */
[----:B------:R-:W-:Y:S01]  /*32b0*/  F2FP.BF16.F32.PACK_AB R6, R47, R40 ;  /* 0x000000282f06723e */ /* 0x000fe200000010ff */
[----:B------:R-:W-:Y:S01]  /*32c0*/  IMAD.MOV.U32 R88, RZ, RZ, R135 ;  /* 0x000000ffff587224 */ /* 0x000fe200078e0087 */
[----:B------:R-:W1:Y:S01]  /*32d0*/  MUFU.EX2 R80, R80 ;  /* 0x0000005000507308 */ /* 0x000e620000000800 */
[----:B------:R-:W-:Y:S01]  /*32e0*/  FADD.FTZ R10, R36, R9 ;  /* 0x00000009240a7221 */ /* 0x000fe20000010000 */
[C---:B--2---:R-:W-:Y:S01]  /*32f0*/  FADD.FTZ R8, R90.reuse, R7 ;  /* 0x000000075a087221 */ /* 0x044fe20000010000 */
[----:B------:R-:W-:Y:S01]  /*3300*/  F2FP.BF16.F32.PACK_AB R7, R90, R83 ;  /* 0x000000535a07723e */ /* 0x000fe200000010ff */
[----:B------:R-:W-:-:S02]  /*3310*/  IMAD.MOV.U32 R90, RZ, RZ, R135 ;  /* 0x000000ffff5a7224 */ /* 0x000fc400078e0087 */
[----:B------:R-:W-:Y:S02]  /*3320*/  FADD.FTZ R11, R39, R10 ;  /* 0x0000000a270b7221 */ /* 0x000fe40000010000 */
[----:B------:R-:W2:Y:S01]  /*3330*/  MUFU.EX2 R73, R73 ;  /* 0x0000004900497308 */ /* 0x000ea20000000800 */
[----:B0-----:R-:W-:Y:S01]  /*3340*/  FADD.FTZ R9, R3, R8 ;  /* 0x0000000803097221 */ /* 0x001fe20000010000 */
[----:B------:R-:W-:Y:S01]  /*3350*/  FADD.FTZ R10, R52, R11 ;  /* 0x0000000b340a7221 */ /* 0x000fe20000010000 */
[----:B------:R0:W-:Y:S03]  /*3360*/  STSM.16.M88.4 [R2+0x21800], R4 ;  /* 0x0218000402007844 */ /* 0x0001e60000000200 */
[----:B------:R-:W-:Y:S02]  /*3370*/  FADD.FTZ R11, R57, R10 ;  /* 0x0000000a390b7221 */ /* 0x000fe40000010000 */
[----:B------:R-:W3:Y:S01]  /*3380*/  MUFU.EX2 R82, R82 ;  /* 0x0000005200527308 */ /* 0x000ee20000000800 */
        /* <DEDUP_REMOVED lines=8> */
[----:B---3--:R-:W-:-:S07]  /*3410*/  FADD.FTZ R8, R82, R9 ;  /* 0x0000000952087221 */ /* 0x008fce0000010000 */
[----:B------:R-:W3:Y:S01]  /*3420*/  MUFU.EX2 R79, R79 ;  /* 0x0000004f004f7308 */ /* 0x000ee20000000800 */
[----:B-1----:R-:W-:-:S07]  /*3430*/  FADD.FTZ R9, R77, R8 ;  /* 0x000000084d097221 */ /* 0x002fce0000010000 */
[----:B------:R-:W1:Y:S01]  /*3440*/  MUFU.EX2 R86, R86 ;  /* 0x0000005600567308 */ /* 0x000e620000000800 */
[C---:B--2---:R-:W-:Y:S01]  /*3450*/  FADD.FTZ R8, R84.reuse, R9 ;  /* 0x0000000954087221 */ /* 0x044fe20000010000 */
[----:B------:R-:W-:-:S06]  /*3460*/  F2FP.BF16.F32.PACK_AB R13, R84, R77 ;  /* 0x0000004d540d723e */ /* 0x000fcc00000010ff */
[----:B------:R-:W2:Y:S01]  /*3470*/  MUFU.EX2 R75, R75 ;  /* 0x0000004b004b7308 */ /* 0x000ea20000000800 */
[----:B---3--:R-:W-:Y:S01]  /*3480*/  FADD.FTZ R9, R79, R8 ;  /* 0x000000084f097221 */ /* 0x008fe20000010000 */
[----:B------:R-:W-:-:S04]  /*3490*/  FADD.FTZ R8, R38, R11 ;  /* 0x0000000b26087221 */ /* 0x000fc80000010000 */
[----:B------:R-:W-:Y:S01]  /*34a0*/  FADD.FTZ R11, R37, R8 ;  /* 0x00000008250b7221 */ /* 0x000fe20000010000 */
[----:B------:R-:W-:Y:S01]  /*34b0*/  F2FP.BF16.F32.PACK_AB R8, R39, R36 ;  /* 0x000000242708723e */ /* 0x000fe200000010ff */
[----:B------:R-:W3:Y:S01]  /*34c0*/  MUFU.EX2 R20, R20 ;  /* 0x0000001400147308 */ /* 0x000ee20000000800 */
[----:B-1----:R-:W-:Y:S01]  /*34d0*/  FADD.FTZ R10, R86, R9 ;  /* 0x00000009560a7221 */ /* 0x002fe20000010000 */
[----:B------:R-:W-:Y:S01]  /*34e0*/  FADD.FTZ R14, R42, R11 ;  /* 0x0000000b2a0e7221 */ /* 0x000fe20000010000 */
[----:B------:R-:W-:Y:S02]  /*34f0*/  F2FP.BF16.F32.PACK_AB R11, R82, R73 ;  /* 0x00000049520b723e */ /* 0x000fe400000010ff */
[----:B------:R-:W-:-:S03]  /*3500*/  F2FP.BF16.F32.PACK_AB R15, R86, R79 ;  /* 0x0000004f560f723e */ /* 0x000fc600000010ff */
[----:B------:R-:W0:Y:S01]  /*3510*/  MUFU.EX2 R21, R21 ;  /* 0x0000001500157308 */ /* 0x000e220000000800 */
[----:B--2---:R-:W-:Y:S01]  /*3520*/  FADD.FTZ R9, R75, R10 ;  /* 0x0000000a4b097221 */ /* 0x004fe20000010000 */
[----:B------:R-:W-:-:S06]  /*3530*/  F2FP.BF16.F32.PACK_AB R10, R57, R52 ;  /* 0x00000034390a723e */ /* 0x000fcc00000010ff */
[----:B------:R-:W1:Y:S08]  /*3540*/  MUFU.EX2 R24, R24 ;  /* 0x0000001800187308 */ /* 0x000e700000000800 */
[----:B------:R-:W2:Y:S08]  /*3550*/  MUFU.EX2 R25, R25 ;  /* 0x0000001900197308 */ /* 0x000eb00000000800 */
[----:B------:R-:W4:Y:S08]  /*3560*/  MUFU.EX2 R26, R26 ;  /* 0x0000001a001a7308 */ /* 0x000f300000000800 */
[----:B------:R3:W-:Y:S08]  /*3570*/  MUFU.EX2 R31, R32 ;  /* 0x00000020001f7308 */ /* 0x0007f00000000800 */
[----:B------:R-:W5:Y:S01]  /*3580*/  MUFU.EX2 R0, R0 ;  /* 0x0000000000007308 */ /* 0x000f620000000800 */
[----:B---3--:R-:W-:Y:S01]  /*3590*/  FADD.FTZ R32, R20, R9 ;  /* 0x0000000914207221 */ /* 0x008fe20000010000 */
[----:B------:R-:W-:Y:S01]  /*35a0*/  FADD.FTZ R9, R41, R14 ;  /* 0x0000000e29097221 */ /* 0x000fe20000010000 */
[----:B------:R-:W-:-:S02]  /*35b0*/  F2FP.BF16.F32.PACK_AB R14, R61, R56 ;  /* 0x000000383d0e723e */ /* 0x000fc400000010ff */
[----:B0-----:R-:W-:Y:S01]  /*35c0*/  FADD.FTZ R5, R21, R32 ;  /* 0x0000002015057221 */ /* 0x001fe20000010000 */
[----:B------:R-:W-:Y:S01]  /*35d0*/  FADD.FTZ R6, R46, R9 ;  /* 0x000000092e067221 */ /* 0x000fe20000010000 */
[----:B------:R-:W-:Y:S01]  /*35e0*/  F2FP.BF16.F32.PACK_AB R9, R80, R3 ;  /* 0x000000035009723e */ /* 0x000fe200000010ff */
[----:B------:R-:W0:Y:S01]  /*35f0*/  MUFU.EX2 R29, R29 ;  /* 0x0000001d001d7308 */ /* 0x000e220000000800 */
[----:B-1----:R-:W-:Y:S01]  /*3600*/  FADD.FTZ R4, R24, R5 ;  /* 0x0000000518047221 */ /* 0x002fe20000010000 */
[----:B------:R-:W-:Y:S01]  /*3610*/  FADD.FTZ R5, R45, R6 ;  /* 0x000000062d057221 */ /* 0x000fe20000010000 */
[----:B------:R-:W-:Y:S01]  /*3620*/  F2FP.BF16.F32.PACK_AB R6, R41, R42 ;  /* 0x0000002a2906723e */ /* 0x000fe200000010ff */
[----:B------:R1:W-:Y:S01]  /*3630*/  STSM.16.M88.4 [R18], R8 ;  /* 0x0000000812007844 */ /* 0x0003e20000000200 */
[----:B--2---:R-:W-:Y:S01]  /*3640*/  FADD.FTZ R3, R25, R4 ;  /* 0x0000000419037221 */ /* 0x004fe20000010000 */
[----:B------:R-:W-:Y:S02]  /*3650*/  FADD.FTZ R4, R50, R5 ;  /* 0x0000000532047221 */ /* 0x000fe40000010000 */
[----:B------:R-:W2:Y:S01]  /*3660*/  MUFU.EX2 R64, R64 ;  /* 0x0000004000407308 */ /* 0x000ea20000000800 */
[----:B----4-:R-:W-:Y:S01]  /*3670*/  FADD.FTZ R5, R26, R3 ;  /* 0x000000031a057221 */ /* 0x010fe20000010000 */
[----:B------:R-:W-:Y:S01]  /*3680*/  FADD.FTZ R4, R67, R4 ;  /* 0x0000000443047221 */ /* 0x000fe20000010000 */
[----:B------:R3:W-:Y:S02]  /*3690*/  STSM.16.M88.4 [R17], R12 ;  /* 0x0000000c11007844 */ /* 0x0007e40000000200 */
[----:B-----5:R-:W-:Y:S01]  /*36a0*/  FADD.FTZ R32, R0, R5 ;  /* 0x0000000500207221 */ /* 0x020fe20000010000 */
[----:B------:R-:W-:Y:S01]  /*36b0*/  FADD.FTZ R5, R49, R4 ;  /* 0x0000000431057221 */ /* 0x000fe20000010000 */
[----:B------:R-:W-:Y:S01]  /*36c0*/  F2FP.BF16.F32.PACK_AB R4, R37, R38 ;  /* 0x000000262504723e */ /* 0x000fe200000010ff */
[----:B------:R-:W4:Y:S01]  /*36d0*/  MUFU.EX2 R27, R27 ;  /* 0x0000001b001b7308 */ /* 0x000f220000000800 */
[----:B0-----:R-:W-:Y:S01]  /*36e0*/  FADD.FTZ R32, R29, R32 ;  /* 0x000000201d207221 */ /* 0x001fe20000010000 */
[----:B-1----:R-:W-:-:S02]  /*36f0*/  F2FP.BF16.F32.PACK_AB R8, R45, R46 ;  /* 0x0000002e2d08723e */ /* 0x002fc400000010ff */
[----:B------:R-:W-:-:S04]  /*3700*/  F2FP.BF16.F32.PACK_AB R10, R67, R50 ;  /* 0x00000032430a723e */ /* 0x000fc800000010ff */
[----:B------:R-:W0:Y:S01]  /*3710*/  MUFU.EX2 R53, R53 ;  /* 0x0000003500357308 */ /* 0x000e220000000800 */
[----:B--2---:R-:W-:Y:S01]  /*3720*/  FADD.FTZ R36, R64, R5 ;  /* 0x0000000540247221 */ /* 0x004fe20000010000 */
[----:B------:R-:W-:-:S06]  /*3730*/  F2FP.BF16.F32.PACK_AB R5, R20, R75 ;  /* 0x0000004b1405723e */ /* 0x000fcc00000010ff */
[----:B------:R-:W1:Y:S01]  /*3740*/  MUFU.EX2 R28, R28 ;  /* 0x0000001c001c7308 */ /* 0x000e620000000800 */
[----:B----4-:R-:W-:-:S07]  /*3750*/  FADD.FTZ R7, R27, R32 ;  /* 0x000000201b077221 */ /* 0x010fce0000010000 */
[----:B------:R-:W3:Y:S01]  /*3760*/  MUFU.EX2 R66, R66 ;  /* 0x0000004200427308 */ /* 0x000ee20000000800 */
[----:B0-----:R-:W-:-:S07]  /*3770*/  FADD.FTZ R11, R53, R36 ;  /* 0x00000024350b7221 */ /* 0x001fce0000010000 */
[----:B------:R-:W0:Y:S01]  /*3780*/  MUFU.EX2 R30, R30 ;  /* 0x0000001e001e7308 */ /* 0x000e220000000800 */
[----:B-1----:R-:W-:Y:S01]  /*3790*/  FADD.FTZ R9, R28, R7 ;  /* 0x000000071c097221 */ /* 0x002fe20000010000 */
[----:B------:R-:W-:-:S05]  /*37a0*/  F2FP.BF16.F32.PACK_AB R7, R24, R21 ;  /* 0x000000151807723e */ /* 0x000fca00000010ff */
[----:B------:R1:W-:Y:S01]  /*37b0*/  STSM.16.M88.4 [R16], R4 ;  /* 0x0000000410007844 */ /* 0x0003e20000000200 */
[----:B------:R-:W2:Y:S01]  /*37c0*/  MUFU.EX2 R55, R55 ;  /* 0x0000003700377308 */ /* 0x000ea20000000800 */
[----:B---3--:R-:W-:Y:S01]  /*37d0*/  FADD.FTZ R14, R66, R11 ;  /* 0x0000000b420e7221 */ /* 0x008fe20000010000 */
[----:B------:R-:W-:-:S06]  /*37e0*/  F2FP.BF16.F32.PACK_AB R11, R29, R0 ;  /* 0x000000001d0b723e */ /* 0x000fcc00000010ff */
[----:B------:R-:W3:Y:S01]  /*37f0*/  MUFU.EX2 R72, R72 ;  /* 0x0000004800487308 */ /* 0x000ee20000000800 */
[----:B0-----:R-:W-:Y:S01]  /*3800*/  FADD.FTZ R12, R30, R9 ;  /* 0x000000091e0c7221 */ /* 0x001fe20000010000 */
[----:B------:R-:W-:-:S03]  /*3810*/  F2FP.BF16.F32.PACK_AB R9, R26, R25 ;  /* 0x000000191a09723e */ /* 0x000fc600000010ff */
[----:B------:R-:W-:Y:S02]  /*3820*/  FADD.FTZ R12, R31, R12 ;  /* 0x0000000c1f0c7221 */ /* 0x000fe40000010000 */
[----:B------:R0:W-:Y:S01]  /*3830*/  STSM.16.M88.4 [R2+0x27800], R8 ;  /* 0x0278000802007844 */ /* 0x0001e20000000200 */
[----:B------:R-:W4:Y:S01]  /*3840*/  MUFU.EX2 R33, R33 ;  /* 0x0000002100217308 */ /* 0x000f220000000800 */
[----:B--2---:R-:W-:Y:S01]  /*3850*/  FADD.FTZ R13, R55, R14 ;  /* 0x0000000e370d7221 */ /* 0x004fe20000010000 */
[----:B------:R-:W-:-:S06]  /*3860*/  F2FP.BF16.F32.PACK_AB R14, R66, R53 ;  /* 0x00000035420e723e */ /* 0x000fcc00000010ff */
[----:B------:R-:W2:Y:S01]  /*3870*/  MUFU.EX2 R35, R35 ;  /* 0x0000002300237308 */ /* 0x000ea20000000800 */
[C---:B---3--:R-:W-:Y:S01]  /*3880*/  FADD.FTZ R0, R72.reuse, R13 ;  /* 0x0000000d48007221 */ /* 0x048fe20000010000 */
[----:B------:R-:W-:-:S06]  /*3890*/  F2FP.BF16.F32.PACK_AB R24, R72, R55 ;  /* 0x000000374818723e */ /* 0x000fcc00000010ff */
[----:B------:R-:W3:Y:S01]  /*38a0*/  MUFU.EX2 R34, R34 ;  /* 0x0000002200227308 */ /* 0x000ee20000000800 */
[----:B----4-:R-:W-:Y:S01]  /*38b0*/  FADD.FTZ R13, R33, R12 ;  /* 0x0000000c210d7221 */ /* 0x010fe20000010000 */
[----:B------:R-:W-:-:S06]  /*38c0*/  F2FP.BF16.F32.PACK_AB R12, R64, R49 ;  /* 0x00000031400c723e */ /* 0x000fcc00000010ff */
[----:B------:R-:W4:Y:S01]  /*38d0*/  MUFU.EX2 R78, R78 ;  /* 0x0000004e004e7308 */ /* 0x000f220000000800 */
[----:B--2---:R-:W-:-:S07]  /*38e0*/  FADD.FTZ R15, R35, R0 ;  /* 0x00000000230f7221 */ /* 0x004fce0000010000 */
[----:B------:R-:W2:Y:S01]  /*38f0*/  MUFU.EX2 R58, R58 ;  /* 0x0000003a003a7308 */ /* 0x000ea20000000800 */
[C---:B---3--:R-:W-:Y:S01]  /*3900*/  FADD.FTZ R13, R34.reuse, R13 ;  /* 0x0000000d220d7221 */ /* 0x048fe20000010000 */
[----:B------:R-:W-:-:S06]  /*3910*/  F2FP.BF16.F32.PACK_AB R25, R34, R33 ;  /* 0x000000212219723e */ /* 0x000fcc00000010ff */
[----:B------:R-:W3:Y:S01]  /*3920*/  MUFU.EX2 R65, R65 ;  /* 0x0000004100417308 */ /* 0x000ee20000000800 */
[C---:B----4-:R-:W-:Y:S01]  /*3930*/  FADD.FTZ R20, R78.reuse, R15 ;  /* 0x0000000f4e147221 */ /* 0x050fe20000010000 */
[----:B------:R-:W-:Y:S02]  /*3940*/  F2FP.BF16.F32.PACK_AB R15, R31, R30 ;  /* 0x0000001e1f0f723e */ /* 0x000fe400000010ff */
[----:B------:R-:W-:-:S04]  /*3950*/  F2FP.BF16.F32.PACK_AB R26, R78, R35 ;  /* 0x000000234e1a723e */ /* 0x000fc800000010ff */
[----:B------:R-:W1:Y:S01]  /*3960*/  MUFU.EX2 R74, R74 ;  /* 0x0000004a004a7308 */ /* 0x000e620000000800 */
[----:B--2---:R-:W-:-:S07]  /*3970*/  FADD.FTZ R0, R58, R13 ;  /* 0x0000000d3a007221 */ /* 0x004fce0000010000 */
[----:B------:R-:W2:Y:S01]  /*3980*/  MUFU.EX2 R3, R60 ;  /* 0x0000003c00037308 */ /* 0x000ea20000000800 */
[----:B---3--:R-:W-:-:S07]  /*3990*/  FADD.FTZ R13, R65, R20 ;  /* 0x00000014410d7221 */ /* 0x008fce0000010000 */
[----:B------:R-:W-:Y:S01]  /*39a0*/  MUFU.EX2 R51, R51 ;  /* 0x0000003300337308 */ /* 0x000fe20000000800 */
[----:B-1----:R-:W-:Y:S01]  /*39b0*/  FADD.FTZ R4, R74, R13 ;  /* 0x0000000d4a047221 */ /* 0x002fe20000010000 */
[----:B------:R-:W-:Y:S02]  /*39c0*/  F2FP.BF16.F32.PACK_AB R13, R28, R27 ;  /* 0x0000001b1c0d723e */ /* 0x000fe400000010ff */
[----:B0-----:R-:W-:-:S03]  /*39d0*/  F2FP.BF16.F32.PACK_AB R8, R74, R65 ;  /* 0x000000414a08723e */ /* 0x001fc600000010ff */
[----:B------:R0:W-:Y:S01]  /*39e0*/  STSM.16.M88.4 [R19], R12 ;  /* 0x0000000c13007844 */ /* 0x0001e20000000200 */
[----:B------:R-:W1:Y:S01]  /*39f0*/  MUFU.EX2 R48, R48 ;  /* 0x0000003000307308 */ /* 0x000e620000000800 */
[C---:B--2---:R-:W-:Y:S01]  /*3a00*/  F2FP.BF16.F32.PACK_AB R27, R3.reuse, R58 ;  /* 0x0000003a031b723e */ /* 0x044fe200000010ff */
[----:B------:R-:W-:-:S04]  /*3a10*/  FADD.FTZ R5, R3, R0 ;  /* 0x0000000003057221 */ /* 0x000fc80000010000 */
[----:B------:R0:W-:Y:S02]  /*3a20*/  STSM.16.M88.4 [R17+0x6000], R24 ;  /* 0x0060001811007844 */ /* 0x0001e40000000200 */
[----:B------:R-:W2:Y:S08]  /*3a30*/  MUFU.EX2 R62, R62 ;  /* 0x0000003e003e7308 */ /* 0x000eb00000000800 */
[----:B------:R-:W3:Y:S01]  /*3a40*/  MUFU.EX2 R63, R63 ;  /* 0x0000003f003f7308 */ /* 0x000ee20000000800 */
[----:B-1----:R-:W-:Y:S01]  /*3a50*/  F2FP.BF16.F32.PACK_AB R10, R48, R51 ;  /* 0x00000033300a723e */ /* 0x002fe200000010ff */
[----:B------:R-:W-:-:S06]  /*3a60*/  FADD.FTZ R51, R51, R4 ;  /* 0x0000000433337221 */ /* 0x000fcc0000010000 */
[----:B------:R-:W-:Y:S01]  /*3a70*/  MUFU.EX2 R68, R68 ;  /* 0x0000004400447308 */ /* 0x000fe20000000800 */
[----:B--2---:R-:W-:-:S07]  /*3a80*/  FADD.FTZ R0, R62, R5 ;  /* 0x000000053e007221 */ /* 0x004fce0000010000 */
[----:B------:R-:W1:Y:S01]  /*3a90*/  MUFU.EX2 R21, R70 ;  /* 0x0000004600157308 */ /* 0x000e620000000800 */
[C---:B---3--:R-:W-:Y:S01]  /*3aa0*/  F2FP.BF16.F32.PACK_AB R9, R63.reuse, R62 ;  /* 0x0000003e3f09723e */ /* 0x048fe200000010ff */
[----:B------:R-:W-:Y:S01]  /*3ab0*/  FADD.FTZ R3, R63, R0 ;  /* 0x000000003f037221 */ /* 0x000fe20000010000 */
[----:B-1----:R-:W-:-:S03]  /*3ac0*/  F2FP.BF16.F32.PACK_AB R11, R21, R68 ;  /* 0x00000044150b723e */ /* 0x002fc600000010ff */
[----:B------:R-:W-:Y:S01]  /*3ad0*/  FADD.FTZ R68, R68, R3 ;  /* 0x0000000344447221 */ /* 0x000fe20000010000 */
[----:B------:R-:W-:Y:S01]  /*3ae0*/  FADD.FTZ R3, R48, R51 ;  /* 0x0000003330037221 */ /* 0x000fe20000010000 */
[----:B------:R0:W-:Y:S02]  /*3af0*/  STSM.16.M88.4 [R16+0x6000], R8 ;  /* 0x0060000810007844 */ /* 0x0001e40000000200 */
[----:B------:R-:W-:Y:S01]  /*3b00*/  FADD.FTZ R5, R21, R68 ;  /* 0x0000004415057221 */ /* 0x000fe20000010000 */
[----:B------:R1:W-:Y:S06]  /*3b10*/  MEMBAR.ALL.CTA ;  /* 0x0000000000007992 */ /* 0x0003ec0000008000 */
[----:B-1----:R-:W1:Y:S02]  /*3b20*/  FENCE.VIEW.ASYNC.S ;  /* 0x00000000000073c6 */ /* 0x002e640000000000 */
[----:B-1----:R-:W-:Y:S01]  /*3b30*/  NOP ;  /* 0x0000000000007918 */ /* 0x002fe20000000000 */
[----:B------:R-:W-:Y:S05]  /*3b40*/  @!P1 BRA `(.L_x_10006) ;  /* 0x0000002800a89947 */ /* 0x000fea0003800000 */
        /* <DEDUP_REMOVED lines=29> */
[----:B------:R-:W-:Y:S01]  /*3d20*/  ULDC UR34, c[0x0][0x9d8] ;  /* 0x0002760000227ab9 */ /* 0x000fe20000000800 */
[----:B------:R-:W-:-:S08]  /*3d30*/  ULDC UR33, c[0x0][0x988] ;  /* 0x0002620000217ab9 */ /* 0x000fd00000000800 */
.L_x_10017:
[----:B------:R-:W-:Y:S01]  /*3d40*/  ISETP.NE.AND P2, PT, RZ, UR39, PT ;  /* 0x00000027ff007c0c */ /* 0x000fe2000bf45270 */
[----:B------:R-:W-:-:S04]  /*3d50*/  UISETP.NE.AND UP0, UPT, UR35, 0x1, UPT ;  /* 0x000000012300788c */ /* 0x000fc8000bf05270 */
[----:B------:R-:W-:-:S04]  /*3d60*/  USEL UR45, URZ, 0x1, UP0 ;  /* 0x000000013f2d7887 */ /* 0x000fc80008000000 */
[----:B------:R-:W-:-:S04]  /*3d70*/  ULOP3.LUT UR45, UR28, UR45, URZ, 0x3c, !UPT ;  /* 0x0000002d1c2d7292 */ /* 0x000fc8000f8e3c3f */
[----:B------:R-:W-:Y:S08]  /*3d80*/  @P2 BRA `(.L_x_10007) ;  /* 0x0000000000382947 */ /* 0x000ff00003800000 */
[----:B------:R-:W-:Y:S05]  /*3d90*/  @!P0 BRA `(.L_x_10008) ;  /* 0x0000000000048947 */ /* 0x000fea0003800000 */
[----:B------:R-:W-:Y:S01]  /*3da0*/  BPT.TRAP 0x1 ;  /* 0x000000040000795c */ /* 0x000fe20000300000 */
.L_x_10008:
[----:B------:R-:W-:Y:S01]  /*3db0*/  UIADD3 UR6, UR35, 0x1, URZ ;  /* 0x0000000123067890 */ /* 0x000fe2000fffe03f */
[----:B------:R-:W-:-:S03]  /*3dc0*/  IMAD.U32 R6, RZ, RZ, UR45 ;  /* 0x0000002dff067e24 */ /* 0x000fc6000f8e00ff */
[----:B------:R-:W-:Y:S02]  /*3dd0*/  UISETP.NE.AND UP0, UPT, UR6, 0x2, UPT ;  /* 0x000000020600788c */ /* 0x000fe4000bf05270 */
[----:B------:R-:W-:Y:S02]  /*3de0*/  SHF.L.U32 R6, R6, 0x1f, RZ ;  /* 0x0000001f06067819 */ /* 0x000fe400000006ff */
[----:B------:R-:W-:-:S04]  /*3df0*/  USEL UR6, UR6, URZ, UP0 ;  /* 0x0000003f06067287 */ /* 0x000fc80008000000 */
[----:B------:R-:W-:-:S09]  /*3e00*/  ULEA UR6, UR6, UR40, 0x3 ;  /* 0x0000002806067291 */ /* 0x000fd2000f8e183f */
[----:B------:R1:W2:Y:S01]  /*3e10*/  SYNCS.PHASECHK.TRANS64.TRYWAIT P1, [UR6+0x2d830], R6 ;  /* 0x02d83006ff0075a7 */ /* 0x0002a20008020146 */
[----:B------:R-:W-:Y:S05]  /*3e20*/  @!P0 BRA `(.L_x_10009) ;  /* 0x0000000000048947 */ /* 0x000fea0003800000 */
[----:B------:R-:W-:Y:S01]  /*3e30*/  BPT.TRAP 0x1 ;  /* 0x000000040000795c */ /* 0x000fe20000300000 */
.L_x_10009:
[----:B--2---:R-:W-:Y:S05]  /*3e40*/  @P1 BRA `(.L_x_10007) ;  /* 0x0000000000081947 */ /* 0x004fea0003800000 */
[----:B------:R-:W2:Y:S02]  /*3e50*/  SYNCS.PHASECHK.TRANS64.TRYWAIT P1, [UR6+0x2d830], R6 ;  /* 0x02d83006ff0075a7 */ /* 0x000ea40008020146 */
[----:B--2---:R-:W-:Y:S05]  /*3e60*/  @!P1 BRA `(.L_x_10010) ;  /* 0x0000007800849947 */ /* 0x004fea0003800000 */
.L_x_10007:
[----:B--2---:R-:W2:Y:S01]  /*3e70*/  S2R R7, SR_TID.X ;  /* 0x0000000000077919 */ /* 0x004ea20000002100 */
[----:B------:R-:W-:Y:S01]  /*3e80*/  UIADD3 UR44, UR35, 0x1, URZ ;  /* 0x00000001232c7890 */ /* 0x000fe2000fffe03f */
[----:B------:R-:W-:Y:S01]  /*3e90*/  UMOV UR7, 0x80000020 ;  /* 0x8000002000077882 */ /* 0x000fe20000000000 */
[----:B------:R-:W-:Y:S02]  /*3ea0*/  UMOV UR11, 0x80000020 ;  /* 0x80000020000b7882 */ /* 0x000fe40000000000 */
[----:B------:R-:W-:Y:S01]  /*3eb0*/  UISETP.NE.AND UP0, UPT, UR44, 0x2, UPT ;  /* 0x000000022c00788c */ /* 0x000fe2000bf05270 */
[----:B------:R-:W-:Y:S01]  /*3ec0*/  UMOV UR15, 0x80000020 ;  /* 0x80000020000f7882 */ /* 0x000fe20000000000 */
[----:B------:R-:W-:Y:S02]  /*3ed0*/  UMOV UR19, 0x80000020 ;  /* 0x8000002000137882 */ /* 0x000fe40000000000 */
[----:B------:R-:W-:Y:S01]  /*3ee0*/  USEL UR44, UR44, URZ, UP0 ;  /* 0x0000003f2c2c7287 */ /* 0x000fe20008000000 */
[----:B------:R-:W-:Y:S01]  /*3ef0*/  UMOV UR23, 0x80000020 ;  /* 0x8000002000177882 */ /* 0x000fe20000000000 */
[----:B------:R-:W-:-:S02]  /*3f00*/  UMOV UR27, 0x80000020 ;  /* 0x80000020001b7882 */ /* 0x000fc40000000000 */
[----:B------:R-:W-:-:S04]  /*3f10*/  UIMAD UR6, UR44, 0x600, UR32 ;  /* 0x000006002c0678a4 */ /* 0x000fc8000f8e0220 */
[----:B------:R-:W-:Y:S02]  /*3f20*/  UIADD3 UR10, UR6, 0x2, URZ ;  /* 0x00000002060a7890 */ /* 0x000fe4000fffe03f */
[----:B------:R-:W-:Y:S02]  /*3f30*/  UIADD3 UR14, UR6, 0x200, URZ ;  /* 0x00000200060e7890 */ /* 0x000fe4000fffe03f */
[----:B------:R-:W-:Y:S02]  /*3f40*/  UIADD3 UR18, UR6, 0x202, URZ ;  /* 0x0000020206127890 */ /* 0x000fe4000fffe03f */
[----:B------:R-:W-:Y:S02]  /*3f50*/  UIADD3 UR22, UR6, 0x400, URZ ;  /* 0x0000040006167890 */ /* 0x000fe4000fffe03f */
[----:B------:R-:W-:Y:S01]  /*3f60*/  UIADD3 UR26, UR6, 0x402, URZ ;  /* 0x00000402061a7890 */ /* 0x000fe2000fffe03f */
[----:B--2---:R-:W-:-:S05]  /*3f70*/  SHF.R.U32.HI R7, RZ, 0x7, R7 ;  /* 0x00000007ff077819 */ /* 0x004fca0000011607 */
[----:B-1----:R-:W-:-:S05]  /*3f80*/  VIADD R6, R7, 0x8 ;  /* 0x0000000807067836 */ /* 0x002fca0000000000 */
[----:B------:R1:W-:Y:S06]  /*3f90*/  BAR.SYNC.DEFER_BLOCKING R6, 0x100 ;  /* 0x000400060000751d */ /* 0x0003ec0000010000 */
[----:B0-----:R-:W-:-:S06]  /*3fa0*/  WARPGROUP.ARRIVE ;  /* 0x00000000000079c5 */ /* 0x001fcc0000000000 */
        /* <DEDUP_REMOVED lines=17> */
[----:B-1----:R-:W-:Y:S05]  /*40c0*/  @P2 BRA `(.L_x_10011) ;  /* 0x00000000002c2947 */ /* 0x002fea0003800000 */
[----:B------:R-:W-:Y:S05]  /*40d0*/  @!P0 BRA `(.L_x_10012) ;  /* 0x0000000000048947 */ /* 0x000fea0003800000 */
[----:B------:R-:W-:Y:S01]  /*40e0*/  BPT.TRAP 0x1 ;  /* 0x000000040000795c */ /* 0x000fe20000300000 */
.L_x_10012:
[----:B------:R-:W-:Y:S01]  /*40f0*/  ULEA UR6, UR35, UR40, 0x3 ;  /* 0x0000002823067291 */ /* 0x000fe2000f8e183f */
[----:B------:R-:W-:-:S05]  /*4100*/  IMAD.U32 R6, RZ, RZ, UR28 ;  /* 0x0000001cff067e24 */ /* 0x000fca000f8e00ff */
[----:B------:R-:W-:-:S04]  /*4110*/  SHF.L.U32 R6, R6, 0x1f, RZ ;  /* 0x0000001f06067819 */ /* 0x000fc800000006ff */
[----:B------:R0:W1:Y:S01]  /*4120*/  SYNCS.PHASECHK.TRANS64.TRYWAIT P1, [UR6+0x2d850], R6 ;  /* 0x02d85006ff0075a7 */ /* 0x0000620008020146 */
[----:B------:R-:W-:Y:S05]  /*4130*/  @!P0 BRA `(.L_x_10013) ;  /* 0x0000000000048947 */ /* 0x000fea0003800000 */
[----:B------:R-:W-:Y:S01]  /*4140*/  BPT.TRAP 0x1 ;  /* 0x000000040000795c */ /* 0x000fe20000300000 */
.L_x_10013:
[----:B-1----:R-:W-:Y:S05]  /*4150*/  @P1 BRA `(.L_x_10011) ;  /* 0x0000000000081947 */ /* 0x002fea0003800000 */
[----:B------:R-:W1:Y:S02]  /*4160*/  SYNCS.PHASECHK.TRANS64.TRYWAIT P1, [UR6+0x2d850], R6 ;  /* 0x02d85006ff0075a7 */ /* 0x000e640008020146 */
[----:B-1----:R-:W-:Y:S05]  /*4170*/  @!P1 BRA `(.L_x_10014) ;  /* 0x0000007400d89947 */ /* 0x002fea0003800000 */
.L_x_10011:
[----:B------:R-:W-:Y:S01]  /*4180*/  UIADD3 UR6, UR40, 0x400, URZ ;  /* 0x0000040028067890 */ /* 0x000fe2000fffe03f */
[----:B------:R-:W-:Y:S01]  /*4190*/  WARPGROUP.ARRIVE ;  /* 0x00000000000079c5 */ /* 0x000fe20000000000 */
[----:B------:R-:W-:Y:S01]  /*41a0*/  UMOV UR29, 0x40000040 ;  /* 0x40000040001d7882 */ /* 0x000fe20000000000 */
[----:B------:R-:W-:Y:S01]  /*41b0*/  UMOV UR31, 0x80000020 ;  /* 0x80000020001f7882 */ /* 0x000fe20000000000 */
[----:B------:R-:W-:-:S03]  /*41c0*/  USHF.R.U32.HI UR6, URZ, 0x4, UR6 ;  /* 0x000000043f067899 */ /* 0x000fc60008011606 */
[----:B------:R-:W1:Y:S01]  /*41d0*/  S2R R8, SR_TID.X ;  /* 0x0000000000087919 */ /* 0x000e620000002100 */
[----:B------:R-:W-:-:S04]  /*41e0*/  ULOP3.LUT UR6, UR6, 0x3fff, URZ, 0xc0, !UPT ;  /* 0x00003fff06067892 */ /* 0x000fc8000f8ec03f */
[----:B------:R-:W-:Y:S02]  /*41f0*/  ULOP3.LUT UR7, UR6, 0x2000000, URZ, 0xfc, !UPT ;  /* 0x0200000006077892 */ /* 0x000fe4000f8efc3f */
[----:B------:R-:W-:Y:S02]  /*4200*/  ULOP3.LUT UR6, UR37, 0x10000, URZ, 0xfc, !UPT ;  /* 0x0001000025067892 */ /* 0x000fe4000f8efc3f */
[----:B------:R-:W-:-:S05]  /*4210*/  UIMAD UR7, UR35, 0x600, UR7 ;  /* 0x00000600230778a4 */ /* 0x000fca000f8e0207 */
[----:B------:R-:W-:Y:S02]  /*4220*/  UMOV UR28, UR6 ;  /* 0x00000006001c7c82 */ /* 0x000fe40008000000 */
[----:B------:R-:W-:Y:S02]  /*4230*/  UMOV UR30, UR7 ;  /* 0x00000007001e7c82 */ /* 0x000fe40008000000 */
[----:B------:R-:W-:Y:S01]  /*4240*/  HGMMA.64x96x16.F32.BF16 R88, gdesc[UR28].tnspB, R88, gsb0 ;  /* 0x416000001c5879f0 */ /* 0x000fe20008001858 */
[----:B------:R-:W-:Y:S02]  /*4250*/  UIADD3 UR28, UR6, 0x2, URZ ;  /* 0x00000002061c7890 */ /* 0x000fe4000fffe03f */
[----:B------:R-:W-:Y:S01]  /*4260*/  UIADD3 UR30, UR7, 0x40, URZ ;  /* 0x00000040071e7890 */ /* 0x000fe2000fffe03f */
[----:B------:R-:W-:Y:S01]  /*4270*/  UMOV UR29, 0x40000040 ;  /* 0x40000040001d7882 */ /* 0x000fe20000000000 */
[----:B------:R-:W-:Y:S01]  /*4280*/  UMOV UR31, 0x80000020 ;  /* 0x80000020001f7882 */ /* 0x000fe20000000000 */
[----:B-1----:R-:W-:-:S02]  /*4290*/  SHF.R.U32.HI R7, RZ, 0x7, R8 ;  /* 0x00000007ff077819 */ /* 0x002fc40000011608 */
[----:B------:R-:W-:Y:S02]  /*42a0*/  ISETP.GE.U32.AND P1, PT, R8, 0x180, PT ;  /* 0x000001800800780c */ /* 0x000fe40003f26070 */
[----:B0-----:R-:W-:-:S04]  /*42b0*/  IADD3 R6, R7, 0x9, RZ ;  /* 0x0000000907067810 */ /* 0x001fc80007ffe0ff */
[----:B------:R-:W-:Y:S01]  /*42c0*/  SEL R6, R6, 0x9, !P1 ;  /* 0x0000000906067807 */ /* 0x000fe20004800000 */
[----:B------:R-:W-:Y:S02]  /*42d0*/  WARPGROUP.DEPBAR.LE gsb0, 0x0 ;  /* 0x00008000000079c5 */ /* 0x000fe40000010000 */
[----:B------:R-:W-:-:S06]  /*42e0*/  WARPGROUP.ARRIVE ;  /* 0x00000000000079c5 */ /* 0x000fcc0000000000 */
[----:B------:R-:W-:Y:S01]  /*42f0*/  HGMMA.64x96x16.F32.BF16 R88, gdesc[UR28].tnspB, R88, gsb0 ;  /* 0x416000001c5879f0 */ /* 0x000fe20008001858 */
[----:B------:R-:W-:Y:S02]  /*4300*/  UIADD3 UR28, UR6, 0x4, URZ ;  /* 0x00000004061c7890 */ /* 0x000fe4000fffe03f */
[----:B------:R-:W-:Y:S01]  /*4310*/  UIADD3 UR30, UR7, 0x80, URZ ;  /* 0x00000080071e7890 */ /* 0x000fe2000fffe03f */
[----:B------:R-:W-:Y:S01]  /*4320*/  UMOV UR29, 0x40000040 ;  /* 0x40000040001d7882 */ /* 0x000fe20000000000 */
[----:B------:R-:W-:Y:S01]  /*4330*/  UMOV UR31, 0x80000020 ;  /* 0x80000020001f7882 */ /* 0x000fe20000000000 */
        /* <DEDUP_REMOVED lines=37> */
[----:B------:R-:W-:Y:S03]  /*4590*/  HGMMA.64x96x16.F32.BF16 R88, gdesc[UR28].tnspB, R88, gsb0 ;  /* 0x416000001c5879f0 */ /* 0x000fe60008001858 */
[----:B------:R-:W-:Y:S02]  /*45a0*/  WARPGROUP.DEPBAR.LE gsb0, 0x0 ;  /* 0x00008000000079c5 */ /* 0x000fe40000010000 */
[----:B------:R0:W-:Y:S06]  /*45b0*/  BAR.ARV R6, 0x100 ;  /* 0x000400060000751d */ /* 0x0001ec0000002000 */
[----:B------:R-:W-:Y:S05]  /*45c0*/  @!P0 BRA `(.L_x_10015) ;  /* 0x0000000000048947 */ /* 0x000fea0003800000 */
[----:B------:R-:W-:Y:S01]  /*45d0*/  BPT.TRAP 0x1 ;  /* 0x000000040000795c */ /* 0x000fe20000300000 */
.L_x_10015:
[----:B0-----:R-:W-:Y:S01]  /*45e0*/  FMUL.FTZ R6, R24, UR34 ;  /* 0x0000002218067c20 */ /* 0x001fe20008410000 */
        /* <DEDUP_REMOVED lines=67> */
[----:B0-----:R-:W-:Y:S01]  /*4a20*/  FMNMX.FTZ R65, R11, R64, !PT ;  /* 0x000000400b417209 */ /* 0x001fe20007810000 */
[----:B------:R-:W-:Y:S01]  /*4a30*/  FMUL.FTZ R64, R76, UR34 ;  /* 0x000000224c407c20 */ /* 0x000fe20008410000 */
        /* <DEDUP_REMOVED lines=128> */
[----:B-1----:R-:W-:Y:S02]  /*5240*/  FMNMX.FTZ R80, R79, R76, !PT ;  /* 0x0000004c4f507209 */ /* 0x002fe40007810000 */
[----:B0-----:R-:W-:-:S03]  /*5250*/  FMNMX.FTZ R81, R78, R69, !PT ;  /* 0x000000454e517209 */ /* 0x001fc60007810000 */
[----:B------:R-:W0:Y:S04]  /*5260*/  SHFL.BFLY PT, R69, R80, 0x1, 0x1f ;  /* 0x0c201f0050457f89 */ /* 0x000e2800000e0000 */
[----:B------:R-:W1:Y:S01]  /*5270*/  SHFL.BFLY PT, R76, R81, 0x1, 0x1f ;  /* 0x0c201f00514c7f89 */ /* 0x000e6200000e0000 */
[----:B0-----:R-:W-:Y:S02]  /*5280*/  FMNMX.FTZ R69, R80, R69, !PT ;  /* 0x0000004550457209 */ /* 0x001fe40007810000 */
[----:B-1----:R-:W-:-:S03]  /*5290*/  FMNMX.FTZ R76, R81, R76, !PT ;  /* 0x0000004c514c7209 */ /* 0x002fc60007810000 */
[C---:B------:R-:W-:Y:S01]  /*52a0*/  FADD.FTZ R0, -R69.reuse, R0 ;  /* 0x0000000045007221 */ /* 0x040fe20000010100 */
[----:B------:R-:W-:-:S03]  /*52b0*/  FMUL.FTZ R79, R69, UR33 ;  /* 0x00000021454f7c20 */ /* 0x000fc60008410000 */
[----:B------:R-:W-:Y:S01]  /*52c0*/  FMUL.FTZ R82, R0, UR33 ;  /* 0x0000002100527c20 */ /* 0x000fe20008410000 */
[C---:B------:R-:W-:Y:S01]  /*52d0*/  FADD.FTZ R0, -R76.reuse, R4 ;  /* 0x000000044c007221 */ /* 0x040fe20000010100 */
[----:B------:R-:W-:Y:S01]  /*52e0*/  FMUL.FTZ R80, R76, UR33 ;  /* 0x000000214c507c20 */ /* 0x000fe20008410000 */
[--C-:B------:R-:W-:Y:S01]  /*52f0*/  FFMA.FTZ R6, R6, UR33, -R79.reuse ;  /* 0x0000002106067c23 */ /* 0x100fe2000801084f */
[--C-:B------:R-:W-:Y:S01]  /*5300*/  FFMA.FTZ R7, R7, UR33, -R79.reuse ;  /* 0x0000002107077c23 */ /* 0x100fe2000801084f */
[----:B------:R-:W-:Y:S01]  /*5310*/  FMUL.FTZ R0, R0, UR33 ;  /* 0x0000002100007c20 */ /* 0x000fe20008410000 */
        /* <DEDUP_REMOVED lines=24> */
[----:B------:R-:W-:Y:S01]  /*54a0*/  FFMA.FTZ R39, R42, UR33, -R80 ;  /* 0x000000212a277c23 */ /* 0x000fe20008010850 */
[--C-:B------:R-:W-:Y:S01]  /*54b0*/  FFMA.FTZ R32, R32, UR33, -R79.reuse ;  /* 0x0000002120207c23 */ /* 0x100fe2000801084f */
[----:B------:R-:W1:Y:S01]  /*54c0*/  MUFU.EX2 R78, R78 ;  /* 0x0000004e004e7308 */ /* 0x000e620000000800 */
[----:B0-----:R-:W-:Y:S01]  /*54d0*/  FFMA.FTZ R8, R4, R3, R6 ;  /* 0x0000000304087223 */ /* 0x001fe20000010006 */
        /* <DEDUP_REMOVED lines=15> */
[----:B-1----:R-:W-:Y:S01]  /*55d0*/  FFMA.FTZ R34, R0, R5, R78 ;  /* 0x0000000500227223 */ /* 0x002fe2000001004e */
[--C-:B------:R-:W-:Y:S01]  /*55e0*/  FFMA.FTZ R49, R49, UR33, -R79.reuse ;  /* 0x0000002131317c23 */ /* 0x100fe2000801084f */
[--C-:B------:R-:W-:Y:S01]  /*55f0*/  FFMA.FTZ R52, R52, UR33, -R79.reuse ;  /* 0x0000002134347c23 */ /* 0x100fe2000801084f */
[--C-:B------:R-:W-:Y:S01]  /*5600*/  FFMA.FTZ R53, R53, UR33, -R79.reuse ;  /* 0x0000002135357c23 */ /* 0x100fe2000801084f */
[--C-:B------:R-:W-:Y:S01]  /*5610*/  FFMA.FTZ R56, R56, UR33, -R79.reuse ;  /* 0x0000002138387c23 */ /* 0x100fe2000801084f */
[--C-:B------:R-:W-:Y:S01]  /*5620*/  FFMA.FTZ R57, R57, UR33, -R79.reuse ;  /* 0x0000002139397c23 */ /* 0x100fe2000801084f */
[--C-:B------:R-:W-:Y:S01]  /*5630*/  FFMA.FTZ R60, R60, UR33, -R79.reuse ;  /* 0x000000213c3c7c23 */ /* 0x100fe2000801084f */
[----:B------:R-:W1:Y:S01]  /*5640*/  MUFU.EX2 R10, R10 ;  /* 0x0000000a000a7308 */ /* 0x000e620000000800 */
[----:B0-----:R-:W-:Y:S01]  /*5650*/  FADD.FTZ R3, R7, R8 ;  /* 0x0000000807037221 */ /* 0x001fe20000010000 */
[--C-:B------:R-:W-:Y:S01]  /*5660*/  FFMA.FTZ R61, R61, UR33, -R79.reuse ;  /* 0x000000213d3d7c23 */ /* 0x100fe2000801084f */
[--C-:B------:R-:W-:Y:S01]  /*5670*/  FFMA.FTZ R64, R64, UR33, -R79.reuse ;  /* 0x0000002140407c23 */ /* 0x100fe2000801084f */
[--C-:B------:R-:W-:Y:S01]  /*5680*/  FFMA.FTZ R65, R65, UR33, -R79.reuse ;  /* 0x0000002141417c23 */ /* 0x100fe2000801084f */
[--C-:B------:R-:W-:Y:S01]  /*5690*/  FFMA.FTZ R68, R68, UR33, -R79.reuse ;  /* 0x0000002144447c23 */ /* 0x100fe2000801084f */
[--C-:B------:R-:W-:Y:S01]  /*56a0*/  FFMA.FTZ R70, R70, UR33, -R79.reuse ;  /* 0x0000002146467c23 */ /* 0x100fe2000801084f */
[--C-:B------:R-:W-:Y:S01]  /*56b0*/  FFMA.FTZ R73, R73, UR33, -R79.reuse ;  /* 0x0000002149497c23 */ /* 0x100fe2000801084f */
[----:B------:R-:W0:Y:S01]  /*56c0*/  MUFU.EX2 R12, R12 ;  /* 0x0000000c000c7308 */ /* 0x000e220000000800 */
[----:B--2---:R-:W-:Y:S01]  /*56d0*/  FADD.FTZ R5, R9, R34 ;  /* 0x0000002209057221 */ /* 0x004fe20000010000 */
[----:B------:R-:W-:Y:S01]  /*56e0*/  FFMA.FTZ R74, R74, UR33, -R79 ;  /* 0x000000214a4a7c23 */ /* 0x000fe2000801084f */
[--C-:B------:R-:W-:Y:S01]  /*56f0*/  FFMA.FTZ R79, R51, UR33, -R80.reuse ;  /* 0x00000021334f7c23 */ /* 0x100fe20008010850 */
[--C-:B------:R-:W-:Y:S01]  /*5700*/  FFMA.FTZ R51, R59, UR33, -R80.reuse ;  /* 0x000000213b337c23 */ /* 0x100fe20008010850 */
[--C-:B------:R-:W-:Y:S01]  /*5710*/  FFMA.FTZ R35, R62, UR33, -R80.reuse ;  /* 0x000000213e237c23 */ /* 0x100fe20008010850 */
[--C-:B------:R-:W-:Y:S01]  /*5720*/  FFMA.FTZ R50, R63, UR33, -R80.reuse ;  /* 0x000000213f327c23 */ /* 0x100fe20008010850 */
[--C-:B------:R-:W-:Y:S01]  /*5730*/  FFMA.FTZ R63, R67, UR33, -R80.reuse ;  /* 0x00000021433f7c23 */ /* 0x100fe20008010850 */
        /* <DEDUP_REMOVED lines=9> */
[----:B-1----:R-:W-:Y:S01]  /*57d0*/  FADD.FTZ R8, R85, R34 ;  /* 0x0000002255087221 */ /* 0x002fe20000010000 */
        /* <DEDUP_REMOVED lines=118> */
.L_x_10016:
[----:B------:R-:W-:Y:S01]  /*5f40*/  ULEA UR6, UR35, UR40, 0x3 ;  /* 0x0000002823067291 */ /* 0x000fe2000f8e183f */
[----:B------:R-:W-:Y:S01]  /*5f50*/  F2FP.BF16.F32.PACK_AB R10, R11, R10 ;  /* 0x0000000a0b0a723e */ /* 0x000fe200000010ff */
[----:B------:R-:W-:Y:S01]  /*5f60*/  UMOV UR28, UR45 ;  /* 0x0000002d001c7c82 */ /* 0x000fe20008000000 */
[----:B------:R-:W-:Y:S01]  /*5f70*/  F2FP.BF16.F32.PACK_AB R11, R85, R12 ;  /* 0x0000000c550b723e */ /* 0x000fe200000010ff */
[----:B------:R-:W-:Y:S01]  /*5f80*/  UIADD3 UR6, UR6, 0x2d860, URZ ;  /* 0x0002d86006067890 */ /* 0x000fe2000fffe03f */
[----:B------:R-:W-:Y:S01]  /*5f90*/  F2FP.BF16.F32.PACK_AB R8, R7, R6 ;  /* 0x000000060708723e */ /* 0x000fe200000010ff */
[----:B------:R-:W-:Y:S01]  /*5fa0*/  UMOV UR35, UR44 ;  /* 0x0000002c00237c82 */ /* 0x000fe20008000000 */
[----:B------:R-:W-:Y:S01]  /*5fb0*/  F2FP.BF16.F32.PACK_AB R9, R9, R78 ;  /* 0x0000004e0909723e */ /* 0x000fe200000010ff */
[----:B------:R-:W-:Y:S01]  /*5fc0*/  UPRMT UR6, UR41, 0x654, UR6 ;  /* 0x0000065429067896 */ /* 0x000fe20008000006 */
        /* <DEDUP_REMOVED lines=9> */
[----:B------:R-:W-:Y:S01]  /*6060*/  SYNCS.ARRIVE.TRANS64.RED.A1T0 RZ, [UR6], RZ ;  /* 0x000000ffffff79a7 */ /* 0x000fe20008100406 */
[----:B------:R-:W-:Y:S01]  /*6070*/  F2FP.BF16.F32.PACK_AB R29, R30, R21 ;  /* 0x000000151e1d723e */ /* 0x000fe200000010ff */
[----:B------:R1:W-:Y:S01]  /*6080*/  STSM.16.M88.4 [R2+0x21800], R8 ;  /* 0x0218000802007844 */ /* 0x0003e20000000200 */
[----:B------:R-:W-:Y:S01]  /*6090*/  F2FP.BF16.F32.PACK_AB R36, R37, R36 ;  /* 0x000000242524723e */ /* 0x000fe200000010ff */
[----:B------:R-:W-:Y:S01]  /*60a0*/  UIADD3 UR6, UR50, -0x1, URZ ;  /* 0xffffffff32067890 */ /* 0x000fe2000fffe03f */
[----:B------:R-:W-:Y:S01]  /*60b0*/  F2FP.BF16.F32.PACK_AB R30, R33, R32 ;  /* 0x00000020211e723e */ /* 0x000fe200000010ff */
[----:B------:R1:W-:Y:S01]  /*60c0*/  STSM.16.M88.4 [R18], R12 ;  /* 0x0000000c12007844 */ /* 0x0003e20000000200 */
[----:B------:R-:W-:Y:S01]  /*60d0*/  F2FP.BF16.F32.PACK_AB R31, R82, R31 ;  /* 0x0000001f521f723e */ /* 0x000fe200000010ff */
[----:B------:R-:W-:Y:S01]  /*60e0*/  FMUL.FTZ R96, R96, R4 ;  /* 0x0000000460607220 */ /* 0x000fe20000410000 */
[----:B------:R-:W-:Y:S01]  /*60f0*/  F2FP.BF16.F32.PACK_AB R37, R38, R26 ;  /* 0x0000001a2625723e */ /* 0x000fe200000010ff */
[----:B------:R-:W-:Y:S01]  /*6100*/  FMUL.FTZ R97, R97, R4 ;  /* 0x0000000461617220 */ /* 0x000fe20000410000 */
[----:B------:R-:W-:Y:S01]  /*6110*/  F2FP.BF16.F32.PACK_AB R44, R45, R44 ;  /* 0x0000002c2d2c723e */ /* 0x000fe200000010ff */
[----:B------:R1:W-:Y:S01]  /*6120*/  STSM.16.M88.4 [R17], R28 ;  /* 0x0000001c11007844 */ /* 0x0003e20000000200 */
[----:B------:R-:W-:Y:S01]  /*6130*/  F2FP.BF16.F32.PACK_AB R38, R41, R40 ;  /* 0x000000282926723e */ /* 0x000fe200000010ff */
[-C--:B------:R-:W-:Y:S01]  /*6140*/  FMUL.FTZ R100, R100, R4.reuse ;  /* 0x0000000464647220 */ /* 0x080fe20000410000 */
[----:B------:R-:W-:Y:S01]  /*6150*/  F2FP.BF16.F32.PACK_AB R39, R81, R39 ;  /* 0x000000275127723e */ /* 0x000fe200000010ff */
[-C--:B------:R-:W-:Y:S01]  /*6160*/  FMUL.FTZ R101, R101, R4.reuse ;  /* 0x0000000465657220 */ /* 0x080fe20000410000 */
[----:B------:R-:W-:Y:S01]  /*6170*/  F2FP.BF16.F32.PACK_AB R45, R46, R27 ;  /* 0x0000001b2e2d723e */ /* 0x000fe200000010ff */
[----:B------:R-:W-:Y:S01]  /*6180*/  FMUL.FTZ R104, R104, R4 ;  /* 0x0000000468687220 */ /* 0x000fe20000410000 */
[----:B------:R-:W-:Y:S01]  /*6190*/  F2FP.BF16.F32.PACK_AB R52, R53, R52 ;  /* 0x000000343534723e */ /* 0x000fe200000010ff */
[----:B------:R1:W-:Y:S01]  /*61a0*/  STSM.16.M88.4 [R16], R36 ;  /* 0x0000002410007844 */ /* 0x0003e20000000200 */
[----:B------:R-:W-:Y:S01]  /*61b0*/  F2FP.BF16.F32.PACK_AB R46, R49, R48 ;  /* 0x00000030312e723e */ /* 0x000fe200000010ff */
[-C--:B------:R-:W-:Y:S01]  /*61c0*/  FMUL.FTZ R105, R105, R4.reuse ;  /* 0x0000000469697220 */ /* 0x080fe20000410000 */
[----:B------:R-:W-:Y:S01]  /*61d0*/  F2FP.BF16.F32.PACK_AB R47, R79, R47 ;  /* 0x0000002f4f2f723e */ /* 0x000fe200000010ff */
[----:B------:R-:W-:Y:S01]  /*61e0*/  FMUL.FTZ R108, R108, R4 ;  /* 0x000000046c6c7220 */ /* 0x000fe20000410000 */
[----:B------:R-:W-:Y:S01]  /*61f0*/  F2FP.BF16.F32.PACK_AB R53, R54, R34 ;  /* 0x000000223635723e */ /* 0x000fe200000010ff */
[----:B------:R-:W-:Y:S01]  /*6200*/  FMUL.FTZ R109, R109, R4 ;  /* 0x000000046d6d7220 */ /* 0x000fe20000410000 */
[----:B------:R-:W-:Y:S01]  /*6210*/  F2FP.BF16.F32.PACK_AB R54, R57, R56 ;  /* 0x000000383936723e */ /* 0x000fe200000010ff */
[----:B------:R1:W-:Y:S01]  /*6220*/  STSM.16.M88.4 [R2+0x27800], R44 ;  /* 0x0278002c02007844 */ /* 0x0003e20000000200 */
[----:B------:R-:W-:Y:S01]  /*6230*/  F2FP.BF16.F32.PACK_AB R55, R51, R55 ;  /* 0x000000373337723e */ /* 0x000fe200000010ff */
[----:B------:R-:W-:Y:S01]  /*6240*/  FMUL.FTZ R112, R112, R4 ;  /* 0x0000000470707220 */ /* 0x000fe20000410000 */
[----:B------:R-:W-:Y:S01]  /*6250*/  F2FP.BF16.F32.PACK_AB R60, R61, R60 ;  /* 0x0000003c3d3c723e */ /* 0x000fe200000010ff */
[----:B------:R-:W-:Y:S01]  /*6260*/  FMUL.FTZ R113, R113, R4 ;  /* 0x0000000471717220 */ /* 0x000fe20000410000 */
[----:B------:R-:W-:Y:S01]  /*6270*/  F2FP.BF16.F32.PACK_AB R61, R50, R35 ;  /* 0x00000023323d723e */ /* 0x000fe200000010ff */
[----:B------:R1:W-:Y:S01]  /*6280*/  STSM.16.M88.4 [R19], R52 ;  /* 0x0000003413007844 */ /* 0x0003e20000000200 */
[----:B------:R-:W-:Y:S01]  /*6290*/  F2FP.BF16.F32.PACK_AB R62, R65, R64 ;  /* 0x00000040413e723e */ /* 0x000fe200000010ff */
[----:B------:R-:W-:Y:S01]  /*62a0*/  FMUL.FTZ R116, R116, R4 ;  /* 0x0000000474747220 */ /* 0x000fe20000410000 */
[----:B------:R-:W-:Y:S01]  /*62b0*/  F2FP.BF16.F32.PACK_AB R63, R63, R42 ;  /* 0x0000002a3f3f723e */ /* 0x000fe200000010ff */
[-C--:B------:R-:W-:Y:S01]  /*62c0*/  FMUL.FTZ R117, R117, R4.reuse ;  /* 0x0000000475757220 */ /* 0x080fe20000410000 */
[----:B------:R-:W-:Y:S01]  /*62d0*/  F2FP.BF16.F32.PACK_AB R57, R58, R43 ;  /* 0x0000002b3a39723e */ /* 0x000fe200000010ff */
[----:B------:R-:W-:Y:S01]  /*62e0*/  FMUL.FTZ R120, R120, R4 ;  /* 0x0000000478787220 */ /* 0x000fe20000410000 */
[----:B------:R-:W-:Y:S01]  /*62f0*/  F2FP.BF16.F32.PACK_AB R56, R70, R68 ;  /* 0x000000444638723e */ /* 0x000fe200000010ff */
[----:B------:R1:W-:Y:S01]  /*6300*/  STSM.16.M88.4 [R17+0x6000], R60 ;  /* 0x0060003c11007844 */ /* 0x0003e20000000200 */
[----:B------:R-:W-:Y:S01]  /*6310*/  F2FP.BF16.F32.PACK_AB R58, R74, R73 ;  /* 0x000000494a3a723e */ /* 0x000fe200000010ff */
[-C--:B------:R-:W-:Y:S01]  /*6320*/  FMUL.FTZ R121, R121, R4.reuse ;  /* 0x0000000479797220 */ /* 0x080fe20000410000 */
[----:B------:R-:W-:Y:S01]  /*6330*/  F2FP.BF16.F32.PACK_AB R59, R66, R59 ;  /* 0x0000003b423b723e */ /* 0x000fe200000010ff */
[-C--:B------:R-:W-:Y:S01]  /*6340*/  FMUL.FTZ R124, R124, R4.reuse ;  /* 0x000000047c7c7220 */ /* 0x080fe20000410000 */
[----:B------:R-:W-:Y:S01]  /*6350*/  ISETP.LT.AND P1, PT, RZ, UR50, PT ;  /* 0x00000032ff007c0c */ /* 0x000fe2000bf21270 */
[----:B------:R-:W-:Y:S01]  /*6360*/  UMOV UR50, UR6 ;  /* 0x0000000600327c82 */ /* 0x000fe20008000000 */
[-C--:B------:R-:W-:Y:S01]  /*6370*/  FMUL.FTZ R125, R125, R4.reuse ;  /* 0x000000047d7d7220 */ /* 0x080fe20000410000 */
[----:B------:R1:W-:Y:S01]  /*6380*/  STSM.16.M88.4 [R16+0x6000], R56 ;  /* 0x0060003810007844 */ /* 0x0003e20000000200 */
[-C--:B------:R-:W-:Y:S01]  /*6390*/  FMUL.FTZ R128, R128, R4.reuse ;  /* 0x0000000480807220 */ /* 0x080fe20000410000 */
[-C--:B------:R-:W-:Y:S01]  /*63a0*/  FMUL.FTZ R129, R129, R4.reuse ;  /* 0x0000000481817220 */ /* 0x080fe20000410000 */
[-C--:B------:R-:W-:Y:S01]  /*63b0*/  FMUL.FTZ R132, R132, R4.reuse ;  /* 0x0000000484847220 */ /* 0x080fe20000410000 */
[----:B------:R-:W-:Y:S01]  /*63c0*/  @!PT LDS RZ, [RZ] ;  /* 0x00000000fffff984 */ /* 0x000fe20000000800 */
[----:B------:R-:W-:Y:S01]  /*63d0*/  @!PT LDS RZ, [RZ] ;  /* 0x00000000fffff984 */ /* 0x000fe20000000800 */
[----:B------:R-:W-:Y:S01]  /*63e0*/  @!PT LDS RZ, [RZ] ;  /* 0x00000000fffff984 */ /* 0x000fe20000000800 */
[----:B------:R-:W-:Y:S01]  /*63f0*/  @!PT LDS RZ, [RZ] ;  /* 0x00000000fffff984 */ /* 0x000fe20000000800 */
[----:B------:R0:W-:Y:S06]  /*6400*/  MEMBAR.ALL.CTA ;  /* 0x0000000000007992 */ /* 0x0001ec0000008000 */
[----:B0-----:R-:W0:Y:S01]  /*6410*/  FENCE.VIEW.ASYNC.S ;  /* 0x00000000000073c6 */ /* 0x001e220000000000 */
        /* <DEDUP_REMOVED lines=27> */
[----:B0-----:R-:W-:Y:S01]  /*65d0*/  NOP ;  /* 0x0000000000007918 */ /* 0x001fe20000000000 */
[----:B-1----:R-:W-:Y:S05]  /*65e0*/  @P1 BRA `(.L_x_10017) ;  /* 0xffffffd400d41947 */ /* 0x002fea000383ffff */
.L_x_10006:
[----:B------:R-:W-:Y:S06]  /*65f0*/  BAR.ARV 0x8, 0x200 ;  /* 0x0208000000007b1d */ /* 0x000fec0000002000 */
[----:B------:R-:W-:Y:S05]  /*6600*/  @!P0 BRA `(.L_x_10018) ;  /* 0x0000000000048947 */ /* 0x000fea0003800000 */
[----:B------:R-:W-:Y:S01]  /*6610*/  BPT.TRAP 0x1 ;  /* 0x000000040000795c */ /* 0x000fe20000300000 */
.L_x_10018:
[----:B------:R-:W-:Y:S01]  /*6620*/  ULEA UR8, UR44, UR40, 0x3 ;  /* 0x000000282c087291 */ /* 0x000fe2000f8e183f */
[----:B------:R-:W-:-:S05]  /*6630*/  IMAD.U32 R0, RZ, RZ, UR45 ;  /* 0x0000002dff007e24 */ /* 0x000fca000f8e00ff */
[----:B------:R-:W-:-:S04]  /*6640*/  SHF.L.U32 R0, R0, 0x1f, RZ ;  /* 0x0000001f00007819 */ /* 0x000fc800000006ff */
[----:B------:R1:W2:Y:S01]  /*6650*/  SYNCS.PHASECHK.TRANS64.TRYWAIT P1, [UR8+0x2d850], R0 ;  /* 0x02d85000ff0075a7 */ /* 0x0002a20008020148 */
[----:B------:R-:W-:Y:S05]  /*6660*/  @!P0 BRA `(.L_x_10019) ;  /* 0x0000000000048947 */ /* 0x000fea0003800000 */
[----:B------:R-:W-:Y:S01]  /*6670*/  BPT.TRAP 0x1 ;  /* 0x000000040000795c */ /* 0x000fe20000300000 */
.L_x_10019:
[----:B--2---:R-:W-:Y:S05]  /*6680*/  @P1 BRA `(.L_x_10020) ;  /* 0x0000000000081947 */ /* 0x004fea0003800000 */
[----:B------:R-:W2:Y:S02]  /*6690*/  SYNCS.PHASECHK.TRANS64.TRYWAIT P1, [UR8+0x2d850], R0 ;  /* 0x02d85000ff0075a7 */ /* 0x000ea40008020148 */
[----:B--2---:R-:W-:Y:S05]  /*66a0*/  @!P1 BRA `(.L_x_10021) ;  /* 0x0000005000a49947 */ /* 0x004fea0003800000 */
.L_x_10020:
[----:B------:R-:W-:Y:S01]  /*66b0*/  UIADD3 UR4, UR40, 0x400, URZ ;  /* 0x0000040028047890 */ /* 0x000fe2000fffe03f */
[----:B------:R-:W-:Y:S01]  /*66c0*/  WARPGROUP.ARRIVE ;  /* 0x00000000000079c5 */ /* 0x000fe20000000000 */
[----:B------:R-:W-:Y:S01]  /*66d0*/  ULOP3.LUT UR37, UR37, 0x10000, URZ, 0xfc, !UPT ;  /* 0x0001000025257892 */ /* 0x000fe2000f8efc3f */
[----:B-12---:R-:W1:Y:S01]  /*66e0*/  SHFL.BFLY PT, R0, R3, 0x2, 0x1f ;  /* 0x0c401f0003007f89 */ /* 0x006e6200000e0000 */
[----:B------:R-:W-:Y:S01]  /*66f0*/  USHF.R.U32.HI UR4, URZ, 0x4, UR4 ;  /* 0x000000043f047899 */ /* 0x000fe20008011604 */
[----:B------:R-:W-:Y:S01]  /*6700*/  IMAD.MOV.U32 R55, RZ, RZ, RZ ;  /* 0x000000ffff377224 */ /* 0x000fe200078e00ff */
[----:B------:R-:W-:Y:S01]  /*6710*/  UMOV UR5, 0x40000040 ;  /* 0x4000004000057882 */ /* 0x000fe20000000000 */
[----:B------:R-:W-:Y:S01]  /*6720*/  UMOV UR7, 0x80000020 ;  /* 0x8000002000077882 */ /* 0x000fe20000000000 */
[----:B------:R-:W-:Y:S01]  /*6730*/  ULOP3.LUT UR4, UR4, 0x3fff, URZ, 0xc0, !UPT ;  /* 0x00003fff04047892 */ /* 0x000fe2000f8ec03f */
[----:B------:R-:W2:Y:S01]  /*6740*/  SHFL.BFLY PT, R4, R5, 0x2, 0x1f ;  /* 0x0c401f0005047f89 */ /* 0x000ea200000e0000 */
[----:B0-----:R-:W-:Y:S01]  /*6750*/  MOV R8, RZ ;  /* 0x000000ff00087202 */ /* 0x001fe20000000f00 */
[----:B------:R-:W-:Y:S01]  /*6760*/  IMAD.U32 R12, RZ, RZ, UR33 ;  /* 0x00000021ff0c7e24 */ /* 0x000fe2000f8e00ff */
[----:B------:R-:W-:-:S04]  /*6770*/  ULOP3.LUT UR4, UR4, 0x2000000, URZ, 0xfc, !UPT ;  /* 0x0200000004047892 */ /* 0x000fc8000f8efc3f */
[----:B------:R-:W-:-:S03]  /*6780*/  UIMAD UR9, UR44, 0x600, UR4 ;  /* 0x000006002c0978a4 */ /* 0x000fc6000f8e0204 */
[----:B------:R-:W-:-:S04]  /*6790*/  UMOV UR4, UR37 ;  /* 0x0000002500047c82 */ /* 0x000fc80008000000 */
[----:B------:R-:W-:Y:S02]  /*67a0*/  UMOV UR6, UR9 ;  /* 0x0000000900067c82 */ /* 0x000fe40008000000 */
[----:B------:R-:W-:Y:S01]  /*67b0*/  HGMMA.64x96x16.F32.BF16 R88, gdesc[UR4].tnspB, R88, gsb0 ;  /* 0x41600000045879f0 */ /* 0x000fe20008001858 */
[----:B------:R-:W-:Y:S01]  /*67c0*/  UIADD3 UR4, UR37, 0x2, URZ ;  /* 0x0000000225047890 */ /* 0x000fe2000fffe03f */
[----:B-1----:R-:W-:Y:S01]  /*67d0*/  FADD.FTZ R0, R0, R3 ;  /* 0x0000000300007221 */ /* 0x002fe20000010000 */
[----:B------:R-:W-:Y:S01]  /*67e0*/  UIADD3 UR6, UR9, 0x40, URZ ;  /* 0x0000004009067890 */ /* 0x000fe2000fffe03f */
[----:B------:R-:W-:Y:S01]  /*67f0*/  IMAD.MOV.U32 R3, RZ, RZ, -0x800000 ;  /* 0xff800000ff037424 */ /* 0x000fe200078e00ff */
[----:B------:R-:W-:Y:S01]  /*6800*/  UMOV UR5, 0x40000040 ;  /* 0x4000004000057882 */ /* 0x000fe20000000000 */
[----:B------:R-:W-:Y:S01]  /*6810*/  UMOV UR7, 0x80000020 ;  /* 0x8000002000077882 */ /* 0x000fe20000000000 */
[----:B------:R-:W0:Y:S01]  /*6820*/  SHFL.BFLY PT, R7, R0, 0x1, 0x1f ;  /* 0x0c201f0000077f89 */ /* 0x000e2200000e0000 */
[----:B--2---:R-:W-:-:S05]  /*6830*/  FADD.FTZ R4, R4, R5 ;  /* 0x0000000504047221 */ /* 0x004fca0000010000 */
[----:B------:R-:W1:Y:S01]  /*6840*/  SHFL.BFLY PT, R9, R4, 0x1, 0x1f ;  /* 0x0c201f0004097f89 */ /* 0x000e6200000e0000 */
[----:B0-----:R-:W-:Y:S01]  /*6850*/  FADD.FTZ R10, R0, R7 ;  /* 0x00000007000a7221 */ /* 0x001fe20000010000 */
[----:B------:R-:W-:Y:S02]  /*6860*/  IMAD.U32 R7, RZ, RZ, UR33 ;  /* 0x00000021ff077e24 */ /* 0x000fe4000f8e00ff */
[----:B------:R-:W-:Y:S02]  /*6870*/  IMAD.MOV.U32 R0, RZ, RZ, -0x800000 ;  /* 0xff800000ff007424 */ /* 0x000fe400078e00ff */
[----:B------:R-:W-:Y:S01]  /*6880*/  FSETP.NE.FTZ.AND P1, PT, R10, RZ, PT ;  /* 0x000000ff0a00720b */ /* 0x000fe20003f35000 */
[----:B-1----:R-:W-:-:S05]  /*6890*/  FADD.FTZ R9, R4, R9 ;  /* 0x0000000904097221 */ /* 0x002fca0000010000 */
[----:B------:R-:W-:-:S07]  /*68a0*/  FSETP.NE.FTZ.AND P2, PT, R9, RZ, PT ;  /* 0x000000ff0900720b */ /* 0x000fce0003f55000 */
[----:B------:R-:W0:Y:S01]  /*68b0*/  @P1 MUFU.LG2 R5, R10 ;  /* 0x0000000a00051308 */ /* 0x000e220000000c00 */
[----:B------:R-:W-:-:S05]  /*68c0*/  @P1 FMUL.FTZ R4, R7, 0.69314718246459960938 ;  /* 0x3f31721807041820 */ /* 0x000fca0000410000 */
[----:B------:R-:W-:Y:S02]  /*68d0*/  @P2 FMUL.FTZ R12, R12, 0.69314718246459960938 ;  /* 0x3f3172180c0c2820 */ /* 0x000fe40000410000 */
        /* <DEDUP_REMOVED lines=53> */
[----:B0-23--:R-:W-:Y:S05]  /*6c30*/  @!P0 BRA `(.L_x_10022) ;  /* 0x0000000000048947 */ /* 0x00dfea0003800000 */
[----:B------:R-:W-:Y:S01]  /*6c40*/  BPT.TRAP 0x1 ;  /* 0x000000040000795c */ /* 0x000fe20000300000 */
.L_x_10022:
[----:B------:R-:W0:Y:S01]  /*6c50*/  S2UR UR6, SR_SWINHI ;  /* 0x00000000000679c3 */ /* 0x000e220000002f00 */
[-C--:B------:R-:W-:Y:S01]  /*6c60*/  FMUL.FTZ R6, R93, R55.reuse ;  /* 0x000000375d067220 */ /* 0x080fe20000410000 */
[----:B------:R-:W-:Y:S01]  /*6c70*/  ULDC UR7, c[0x0][0xc44] ;  /* 0x0003110000077ab9 */ /* 0x000fe20000000800 */
[----:B------:R-:W-:Y:S01]  /*6c80*/  IMAD R61, RZ, RZ, -UR43 ;  /* 0x8000002bff3d7e24 */ /* 0x000fe2000f8e02ff */
[----:B------:R-:W-:Y:S01]  /*6c90*/  UIADD3 UR8, UR8, 0x2d860, URZ ;  /* 0x0002d86008087890 */ /* 0x000fe2000fffe03f */
[----:B------:R-:W-:Y:S01]  /*6ca0*/  IMAD R9, R138, 0x20, R22 ;  /* 0x000000208a097824 */ /* 0x000fe200078e0216 */
[----:B------:R-:W-:Y:S01]  /*6cb0*/  ULDC.64 UR10, c[0x0][0xb90] ;  /* 0x0002e400000a7ab9 */ /* 0x000fe20000000a00 */
[-C--:B------:R-:W-:Y:S01]  /*6cc0*/  FMUL.FTZ R62, R95, R8.reuse ;  /* 0x000000085f3e7220 */ /* 0x080fe20000410000 */
[----:B------:R-:W1:Y:S01]  /*6cd0*/  LDC R60, c[0x0][0xbe8] ;  /* 0x0002fa00ff3c7b82 */ /* 0x000e620000000800 */
[----:B------:R-:W-:Y:S01]  /*6ce0*/  UPRMT UR8, UR41, 0x654, UR8 ;  /* 0x0000065429087896 */ /* 0x000fe20008000008 */
[-C--:B------:R-:W-:Y:S01]  /*6cf0*/  FMUL.FTZ R7, R89, R55.reuse ;  /* 0x0000003759077220 */ /* 0x080fe20000410000 */
[-C--:B------:R-:W-:Y:S01]  /*6d00*/  FMUL.FTZ R63, R92, R55.reuse ;  /* 0x000000375c3f7220 */ /* 0x080fe20000410000 */
[----:B------:R-:W-:Y:S01]  /*6d10*/  FMUL.FTZ R28, R88, R55 ;  /* 0x00000037581c7220 */ /* 0x000fe20000410000 */
[-C--:B------:R-:W-:Y:S01]  /*6d20*/  FMUL.FTZ R82, R91, R8.reuse ;  /* 0x000000085b527220 */ /* 0x080fe20000410000 */
[-C--:B------:R-:W-:Y:S01]  /*6d30*/  FMUL.FTZ R85, R94, R8.reuse ;  /* 0x000000085e557220 */ /* 0x080fe20000410000 */
[-C--:B------:R-:W-:Y:S01]  /*6d40*/  FMUL.FTZ R87, R90, R8.reuse ;  /* 0x000000085a577220 */ /* 0x080fe20000410000 */
[----:B------:R-:W2:Y:S01]  /*6d50*/  LDC R26, c[0x0][0xc38] ;  /* 0x00030e00ff1a7b82 */ /* 0x000ea20000000800 */
[----:B------:R-:W-:Y:S01]  /*6d60*/  F2FP.BF16.F32.PACK_AB R6, R6, R63 ;  /* 0x0000003f0606723e */ /* 0x000fe200000010ff */
        /* <DEDUP_REMOVED lines=8> */
[----:B------:R-:W-:Y:S01]  /*6df0*/  SYNCS.ARRIVE.TRANS64.RED.A1T0 RZ, [UR8], RZ ;  /* 0x000000ffffff79a7 */ /* 0x000fe20008100408 */
        /* <DEDUP_REMOVED lines=11> */
[----:B------:R-:W-:Y:S01]  /*6eb0*/  USHF.R.S32.HI UR12, URZ, 0x1f, UR7 ;  /* 0x0000001f3f0c7899 */ /* 0x000fe20008011407 */
[----:B------:R-:W-:Y:S01]  /*6ec0*/  IADD3 R27, P3, R4, 0x3000, RZ ;  /* 0x00003000041b7810 */ /* 0x000fe20007f7e0ff */
[----:B------:R-:W-:Y:S01]  /*6ed0*/  UIMAD.WIDE.U32 UR4, UR7, UR10, URZ ;  /* 0x0000000a070472a5 */ /* 0x000fe2000f8e003f */
[----:B--2---:R-:W-:Y:S01]  /*6ee0*/  IMAD R61, R26, R61, UR36 ;  /* 0x000000241a3d7e24 */ /* 0x004fe2000f8e023d */
[----:B------:R-:W-:Y:S01]  /*6ef0*/  IADD3 R25, P0, R4, 0x6020, RZ ;  /* 0x0000602004197810 */ /* 0x000fe20007f1e0ff */
[----:B------:R-:W-:Y:S01]  /*6f00*/  IMAD.X R11, RZ, RZ, R5, P1 ;  /* 0x000000ffff0b7224 */ /* 0x000fe200008e0605 */
[----:B-1----:R-:W-:Y:S01]  /*6f10*/  ISETP.NE.AND P1, PT, R60, 0x1, PT ;  /* 0x000000013c00780c */ /* 0x002fe20003f25270 */
[----:B------:R-:W-:Y:S01]  /*6f20*/  UIMAD UR6, UR12, UR10, URZ ;  /* 0x0000000a0c0672a4 */ /* 0x000fe2000f8e023f */
[----:B------:R-:W-:Y:S01]  /*6f30*/  LOP3.LUT R14, R27, 0x180, RZ, 0xc0, !PT ;  /* 0x000001801b0e7812 */ /* 0x000fe200078ec0ff */
[----:B------:R-:W-:Y:S01]  /*6f40*/  IMAD R95, R61, 0xc0, R142 ;  /* 0x000000c03d5f7824 */ /* 0x000fe200078e028e */
[----:B------:R-:W-:Y:S01]  /*6f50*/  LOP3.LUT R24, R25, 0x180, RZ, 0xc0, !PT ;  /* 0x0000018019187812 */ /* 0x000fe200078ec0ff */
[----:B------:R-:W-:Y:S01]  /*6f60*/  UIMAD UR6, UR7, UR11, UR6 ;  /* 0x0000000b070672a4 */ /* 0x000fe2000f8e0206 */
[----:B------:R-:W-:Y:S01]  /*6f70*/  SHF.R.U64 R14, R14, 0x3, RZ ;  /* 0x000000030e0e7819 */ /* 0x000fe200000012ff */
[----:B------:R-:W-:Y:S01]  /*6f80*/  IMAD.MOV.U32 R89, RZ, RZ, R95 ;  /* 0x000000ffff597224 */ /* 0x000fe200078e005f */
[----:B------:R-:W-:Y:S01]  /*6f90*/  SHF.R.U64 R24, R24, 0x3, RZ ;  /* 0x0000000318187819 */ /* 0x000fe200000012ff */
[----:B------:R-:W-:Y:S01]  /*6fa0*/  UIADD3 UR6, UR5, UR6, URZ ;  /* 0x0000000605067290 */ /* 0x000fe2000fffe03f */
[----:B------:R-:W-:Y:S01]  /*6fb0*/  LOP3.LUT R14, R14, R27, RZ, 0x3c, !PT ;  /* 0x0000001b0e0e7212 */ /* 0x000fe200078e3cff */
[----:B------:R-:W-:Y:S01]  /*6fc0*/  IMAD.U32 R39, RZ, RZ, UR5 ;  /* 0x00000005ff277e24 */ /* 0x000fe2000f8e00ff */
[----:B------:R-:W0:Y:S01]  /*6fd0*/  LDC.64 R26, c[0x0][0xb98] ;  /* 0x0002e600ff1a7b82 */ /* 0x000e220000000a00 */
[----:B------:R-:W-:Y:S01]  /*6fe0*/  LOP3.LUT R9, R4, 0x180, RZ, 0xc0, !PT ;  /* 0x0000018004097812 */ /* 0x000fe200078ec0ff */
[----:B------:R-:W-:Y:S01]  /*6ff0*/  USHF.R.S32.HI UR10, URZ, 0x1f, UR38 ;  /* 0x0000001f3f0a7899 */ /* 0x000fe20008011426 */
[----:B------:R-:W-:Y:S01]  /*7000*/  LOP3.LUT R24, R24, R25, RZ, 0x3c, !PT ;  /* 0x0000001918187212 */ /* 0x000fe200078e3cff */
[----:B------:R-:W-:Y:S01]  /*7010*/  IMAD.X R25, RZ, RZ, R5, P0 ;  /* 0x000000ffff197224 */ /* 0x000fe200000e0605 */
[----:B------:R-:W-:Y:S01]  /*7020*/  SHF.R.U64 R9, R9, 0x3, RZ ;  /* 0x0000000309097819 */ /* 0x000fe200000012ff */
[----:B------:R-:W-:Y:S01]  /*7030*/  IMAD.U32 R38, RZ, RZ, UR4 ;  /* 0x00000004ff267e24 */ /* 0x000fe2000f8e00ff */
[----:B------:R-:W-:Y:S01]  /*7040*/  IADD3 R35, P0, R36, 0x1800, RZ ;  /* 0x0000180024237810 */ /* 0x000fe20007f1e0ff */
[----:B------:R-:W1:Y:S01]  /*7050*/  @P1 LDC R84, c[0x0][0xbec] ;  /* 0x0002fb00ff541b82 */ /* 0x000e620000000800 */
[C---:B------:R-:W-:Y:S01]  /*7060*/  IADD3 R29, P2, R4.reuse, 0x3020, RZ ;  /* 0x00003020041d7810 */ /* 0x040fe20007f5e0ff */
[-C--:B------:R-:W-:Y:S01]  /*7070*/  FMUL.FTZ R69, R119, R8.reuse ;  /* 0x0000000877457220 */ /* 0x080fe20000410000 */
[----:B------:R-:W-:Y:S01]  /*7080*/  IADD3 R21, P4, R4, 0x20, RZ ;  /* 0x0000002004157810 */ /* 0x000fe20007f9e0ff */
[----:B------:R-:W-:Y:S01]  /*7090*/  FMUL.FTZ R74, R118, R8 ;  /* 0x00000008764a7220 */ /* 0x000fe20000410000 */
[----:B------:R-:W-:Y:S01]  /*70a0*/  LOP3.LUT R4, R9, R4, RZ, 0x3c, !PT ;  /* 0x0000000409047212 */ /* 0x000fe200078e3cff */
[-C--:B------:R-:W-:Y:S01]  /*70b0*/  FMUL.FTZ R66, R123, R8.reuse ;  /* 0x000000087b427220 */ /* 0x080fe20000410000 */
[----:B------:R-:W-:Y:S01]  /*70c0*/  LOP3.LUT R34, R35, 0x180, RZ, 0xc0, !PT ;  /* 0x0000018023227812 */ /* 0x000fe200078ec0ff */
[----:B------:R-:W2:Y:S01]  /*70d0*/  @P1 LDC R93, c[0x0][0xbf0] ;  /* 0x0002fc00ff5d1b82 */ /* 0x000ea20000000800 */
[----:B------:R-:W-:Y:S01]  /*70e0*/  MOV R39, UR6 ;  /* 0x0000000600277c02 */ /* 0x000fe20008000f00 */
[-C--:B------:R-:W-:Y:S01]  /*70f0*/  FMUL.FTZ R75, R122, R8.reuse ;  /* 0x000000087a4b7220 */ /* 0x080fe20000410000 */
[----:B------:R-:W-:Y:S01]  /*7100*/  IADD3 R91, P5, R36, 0x7800, RZ ;  /* 0x00007800245b7810 */ /* 0x000fe20007fbe0ff */
[-C--:B------:R-:W-:Y:S01]  /*7110*/  FMUL.FTZ R67, R127, R8.reuse ;  /* 0x000000087f437220 */ /* 0x080fe20000410000 */
[----:B------:R-:W-:Y:S01]  /*7120*/  LOP3.LUT R10, R31, 0x180, RZ, 0xc0, !PT ;  /* 0x000001801f0a7812 */ /* 0x000fe200078ec0ff */
[----:B------:R-:W-:Y:S01]  /*7130*/  FMUL.FTZ R72, R126, R8 ;  /* 0x000000087e487220 */ /* 0x000fe20000410000 */
[----:B------:R-:W-:Y:S01]  /*7140*/  MOV R86, R4 ;  /* 0x0000000400567202 */ /* 0x000fe20000000f00 */
[----:B0-----:R-:W-:Y:S01]  /*7150*/  IMAD.WIDE.U32 R38, R26, UR38, R38 ;  /* 0x000000261a267c25 */ /* 0x001fe2000f8e0026 */
[----:B------:R-:W-:-:S03]  /*7160*/  F2FP.BF16.F32.PACK_AB R4, R7, R28 ;  /* 0x0000001c0704723e */ /* 0x000fc600000010ff */
[-C--:B------:R-:W-:Y:S01]  /*7170*/  FMUL.FTZ R64, R131, R8.reuse ;  /* 0x0000000883407220 */ /* 0x080fe20000410000 */
[----:B------:R-:W-:Y:S01]  /*7180*/  SHF.R.U64 R34, R34, 0x3, RZ ;  /* 0x0000000322227819 */ /* 0x000fe200000012ff */
[----:B------:R-:W-:Y:S01]  /*7190*/  FMUL.FTZ R73, R130, R8 ;  /* 0x0000000882497220 */ /* 0x000fe20000410000 */
[----:B------:R-:W-:Y:S01]  /*71a0*/  F2FP.BF16.F32.PACK_AB R7, R62, R85 ;  /* 0x000000553e07723e */ /* 0x000fe200000010ff */
[----:B------:R-:W-:Y:S01]  /*71b0*/  IMAD R62, R26, UR10, RZ ;  /* 0x0000000a1a3e7c24 */ /* 0x000fe2000f8e02ff */
[----:B------:R-:W-:Y:S01]  /*71c0*/  SHF.R.U64 R10, R10, 0x3, RZ ;  /* 0x000000030a0a7819 */ /* 0x000fe200000012ff */
[----:B-1----:R-:W-:Y:S01]  /*71d0*/  @P1 IMAD.HI.U32 R84, R95, R84, RZ ;  /* 0x000000545f541227 */ /* 0x002fe200078e00ff */
[----:B------:R-:W-:-:S03]  /*71e0*/  LOP3.LUT R34, R34, R35, RZ, 0x3c, !PT ;  /* 0x0000002322227212 */ /* 0x000fc600078e3cff */
[-C--:B------:R-:W-:Y:S01]  /*71f0*/  FMUL.FTZ R65, R135, R8.reuse ;  /* 0x0000000887417220 */ /* 0x080fe20000410000 */
[----:B------:R-:W-:Y:S01]  /*7200*/  FMUL.FTZ R134, R134, R8 ;  /* 0x0000000886867220 */ /* 0x000fe20000410000 */
[----:B------:R-:W-:Y:S01]  /*7210*/  IMAD.X R15, RZ, RZ, R5, P3 ;  /* 0x000000ffff0f7224 */ /* 0x000fe200018e0605 */
[----:B------:R-:W-:Y:S01]  /*7220*/  LOP3.LUT R10, R10, R31, RZ, 0x3c, !PT ;  /* 0x0000001f0a0a7212 */ /* 0x000fe200078e3cff */
[----:B------:R-:W-:Y:S01]  /*7230*/  IMAD.X R35, RZ, RZ, R37, P0 ;  /* 0x000000ffff237224 */ /* 0x000fe200000e0625 */
[----:B------:R-:W-:Y:S01]  /*7240*/  LOP3.LUT R8, R29, 0x180, RZ, 0xc0, !PT ;  /* 0x000001801d087812 */ /* 0x000fe200078ec0ff */
[----:B------:R-:W-:Y:S01]  /*7250*/  IMAD R27, R27, UR38, R62 ;  /* 0x000000261b1b7c24 */ /* 0x000fe2000f8e023e */
[----:B--2---:R-:W-:Y:S01]  /*7260*/  @P1 SHF.R.U32.HI R89, RZ, R93, R84 ;  /* 0x0000005dff591219 */ /* 0x004fe20000011654 */
[----:B------:R-:W-:Y:S01]  /*7270*/  IMAD.X R9, RZ, RZ, R5, P4 ;  /* 0x000000ffff097224 */ /* 0x000fe200020e0605 */
[----:B------:R-:W-:Y:S01]  /*7280*/  LOP3.LUT R84, R91, 0x180, RZ, 0xc0, !PT ;  /* 0x000001805b547812 */ /* 0x000fe200078ec0ff */
[----:B------:R-:W-:Y:S01]  /*7290*/  ULDC.64 UR4, c[0x0][0xb88] ;  /* 0x0002e20000047ab9 */ /* 0x000fe20000000a00 */
[----:B------:R-:W-:Y:S01]  /*72a0*/  IADD3 R31, P3, R36, 0x4800, RZ ;  /* 0x00004800241f7810 */ /* 0x000fe20007f7e0ff */
[----:B------:R-:W-:Y:S01]  /*72b0*/  IMAD.MOV R63, RZ, RZ, -R89 ;  /* 0x000000ffff3f7224 */ /* 0x000fe200078e0a59 */
[----:B------:R-:W-:Y:S01]  /*72c0*/  SHF.R.U64 R28, R84, 0x3, RZ ;  /* 0x00000003541c7819 */ /* 0x000fe200000012ff */
[----:B------:R-:W-:Y:S01]  /*72d0*/  ULDC UR6, c[0x0][0xa88] ;  /* 0x0002a20000067ab9 */ /* 0x000fe20000000800 */
[----:B------:R-:W-:Y:S01]  /*72e0*/  MOV R84, R24 ;  /* 0x0000001800547202 */ /* 0x000fe20000000f00 */
[C---:B------:R-:W-:Y:S01]  /*72f0*/  IMAD R63, R60.reuse, R63, R95 ;  /* 0x0000003f3c3f7224 */ /* 0x040fe200078e025f */
[----:B------:R-:W-:Y:S01]  /*7300*/  SHF.R.S32.HI R25, RZ, 0x1f, R89 ;  /* 0x0000001fff197819 */ /* 0x000fe20000011459 */
[----:B------:R-:W-:Y:S01]  /*7310*/  IMAD R62, R60, UR6, RZ ;  /* 0x000000063c3e7c24 */ /* 0x000fe2000f8e02ff */
[----:B------:R-:W-:Y:S01]  /*7320*/  IADD3 R24, P0, R89, R38, RZ ;  /* 0x0000002659187210 */ /* 0x000fe20007f1e0ff */
[-C--:B------:R-:W-:Y:S01]  /*7330*/  FMUL.FTZ R40, R97, R55.reuse ;  /* 0x0000003761287220 */ /* 0x080fe20000410000 */
[----:B------:R-:W-:Y:S01]  /*7340*/  SHF.R.S32.HI R26, RZ, 0x1f, R63 ;  /* 0x0000001fff1a7819 */ /* 0x000fe2000001143f */
[----:B------:R-:W-:Y:S01]  /*7350*/  FMUL.FTZ R51, R96, R55 ;  /* 0x0000003760337220 */ /* 0x000fe20000410000 */
[----:B------:R-:W-:Y:S01]  /*7360*/  IADD3.X R13, RZ, R5, RZ, P2, !PT ;  /* 0x00000005ff0d7210 */ /* 0x000fe200017fe4ff */
[----:B------:R-:W-:Y:S01]  /*7370*/  FMUL.FTZ R48, R101, R55 ;  /* 0x0000003765307220 */ /* 0x000fe20000410000 */
[----:B------:R-:W-:Y:S01]  /*7380*/  F2FP.BF16.F32.PACK_AB R5, R82, R87 ;  /* 0x000000575205723e */ /* 0x000fe200000010ff */
[----:B------:R-:W-:Y:S01]  /*7390*/  BAR.SYNC.DEFER_BLOCKING 0x1, 0x180 ;  /* 0x0046000000007b1d */ /* 0x000fe20000010000 */
[----:B------:R-:W-:Y:S01]  /*73a0*/  SHF.R.U64 R8, R8, 0x3, RZ ;  /* 0x0000000308087819 */ /* 0x000fe200000012ff */
[----:B------:R-:W-:Y:S01]  /*73b0*/  IMAD R26, R26, UR4, RZ ;  /* 0x000000041a1a7c24 */ /* 0x000fe2000f8e02ff */
[----:B------:R-:W-:Y:S01]  /*73c0*/  LOP3.LUT R30, R31, 0x180, RZ, 0xc0, !PT ;  /* 0x000001801f1e7812 */ /* 0x000fe200078ec0ff */
[----:B------:R-:W-:Y:S01]  /*73d0*/  FMUL.FTZ R53, R100, R55 ;  /* 0x0000003764357220 */ /* 0x000fe20000410000 */
[----:B------:R-:W-:Y:S01]  /*73e0*/  IADD3.X R25, R25, R39, R27, P0, !PT ;  /* 0x0000002719197210 */ /* 0x000fe200007fe41b */
[-C--:B------:R-:W-:Y:S01]  /*73f0*/  FMUL.FTZ R49, R105, R55.reuse ;  /* 0x0000003769317220 */ /* 0x080fe20000410000 */
[----:B------:R-:W-:Y:S01]  /*7400*/  IADD3 R33, P2, R36, 0x3000, RZ ;  /* 0x0000300024217810 */ /* 0x000fe20007f5e0ff */
[----:B------:R-:W-:Y:S01]  /*7410*/  FMUL.FTZ R50, R104, R55 ;  /* 0x0000003768327220 */ /* 0x000fe20000410000 */
[----:B------:R-:W-:Y:S01]  /*7420*/  LOP3.LUT R12, R8, R29, RZ, 0x3c, !PT ;  /* 0x0000001d080c7212 */ /* 0x000fe200078e3cff */
[----:B------:R-:W-:Y:S01]  /*7430*/  IMAD.WIDE.U32 R24, R63, UR4, R24 ;  /* 0x000000043f187c25 */ /* 0x000fe2000f8e0018 */
[----:B------:R-:W-:-:S03]  /*7440*/  SHF.R.U64 R30, R30, 0x3, RZ ;  /* 0x000000031e1e7819 */ /* 0x000fc600000012ff */
[-C--:B------:R-:W-:Y:S01]  /*7450*/  FMUL.FTZ R46, R109, R55.reuse ;  /* 0x000000376d2e7220 */ /* 0x080fe20000410000 */
[----:B------:R-:W-:Y:S01]  /*7460*/  LOP3.LUT R8, R21, 0x180, RZ, 0xc0, !PT ;  /* 0x0000018015087812 */ /* 0x000fe200078ec0ff */
[-C--:B------:R-:W-:Y:S01]  /*7470*/  FMUL.FTZ R59, R108, R55.reuse ;  /* 0x000000376c3b7220 */ /* 0x080fe20000410000 */
[----:B------:R-:W-:Y:S01]  /*7480*/  LOP3.LUT R32, R33, 0x180, RZ, 0xc0, !PT ;  /* 0x0000018021207812 */ /* 0x000fe200078ec0ff */
[----:B------:R-:W-:Y:S01]  /*7490*/  FMUL.FTZ R47, R113, R55 ;  /* 0x00000037712f7220 */ /* 0x000fe20000410000 */
[----:B------:R-:W-:Y:S01]  /*74a0*/  MOV R85, R10 ;  /* 0x0000000a00557202 */ /* 0x000fe20000000f00 */
[----:B------:R-:W-:Y:S01]  /*74b0*/  IMAD R11, R61, 0xc0, R141 ;  /* 0x000000c03d0b7824 */ /* 0x000fe200078e028d */
[----:B------:R-:W-:Y:S01]  /*74c0*/  LOP3.LUT R30, R30, R31, RZ, 0x3c, !PT ;  /* 0x0000001f1e1e7212 */ /* 0x000fe200078e3cff */
[-C--:B------:R-:W-:Y:S01]  /*74d0*/  FMUL.FTZ R58, R112, R55.reuse ;  /* 0x00000037703a7220 */ /* 0x080fe20000410000 */
[----:B------:R-:W-:Y:S01]  /*74e0*/  SHF.R.U64 R8, R8, 0x3, RZ ;  /* 0x0000000308087819 */ /* 0x000fe200000012ff */
[----:B------:R-:W-:Y:S01]  /*74f0*/  FMUL.FTZ R44, R117, R55 ;  /* 0x00000037752c7220 */ /* 0x000fe20000410000 */
[----:B------:R-:W-:Y:S01]  /*7500*/  SHF.R.U64 R32, R32, 0x3, RZ ;  /* 0x0000000320207819 */ /* 0x000fe200000012ff */
[----:B------:R0:W-:Y:S01]  /*7510*/  STSM.16.M88.4 [R86], R4 ;  /* 0x0000000456007844 */ /* 0x0001e20000000200 */
[----:B------:R-:W-:Y:S01]  /*7520*/  IADD3.X R31, RZ, R37, RZ, P3, !PT ;  /* 0x00000025ff1f7210 */ /* 0x000fe20001ffe4ff */
[-C--:B------:R-:W-:Y:S01]  /*7530*/  FMUL.FTZ R57, R116, R55.reuse ;  /* 0x0000003774397220 */ /* 0x080fe20000410000 */
[----:B------:R-:W-:Y:S01]  /*7540*/  LOP3.LUT P0, RZ, R139, 0x3, RZ, 0xc0, !PT ;  /* 0x000000038bff7812 */ /* 0x000fe2000780c0ff */
[----:B------:R-:W-:Y:S01]  /*7550*/  FMUL.FTZ R45, R121, R55 ;  /* 0x00000037792d7220 */ /* 0x000fe20000410000 */
[----:B------:R-:W-:Y:S01]  /*7560*/  LOP3.LUT R8, R8, R21, RZ, 0x3c, !PT ;  /* 0x0000001508087212 */ /* 0x000fe200078e3cff */
[----:B------:R-:W-:Y:S01]  /*7570*/  FMUL.FTZ R56, R120, R55 ;  /* 0x0000003778387220 */ /* 0x000fe20000410000 */
[----:B------:R-:W-:Y:S01]  /*7580*/  LOP3.LUT R32, R32, R33, RZ, 0x3c, !PT ;  /* 0x0000002120207212 */ /* 0x000fe200078e3cff */
[----:B------:R-:W-:-:S02]  /*7590*/  IMAD.X R33, RZ, RZ, R37, P2 ;  /* 0x000000ffff217224 */ /* 0x000fc400010e0625 */
[-C--:B------:R-:W-:Y:S01]  /*75a0*/  FMUL.FTZ R41, R125, R55.reuse ;  /* 0x000000377d297220 */ /* 0x080fe20000410000 */
[-C--:B------:R-:W-:Y:S01]  /*75b0*/  FMUL.FTZ R54, R124, R55.reuse ;  /* 0x000000377c367220 */ /* 0x080fe20000410000 */
[-C--:B------:R-:W-:Y:S01]  /*75c0*/  FMUL.FTZ R43, R129, R55.reuse ;  /* 0x00000037812b7220 */ /* 0x080fe20000410000 */
[-C--:B------:R-:W-:Y:S01]  /*75d0*/  FMUL.FTZ R52, R128, R55.reuse ;  /* 0x0000003780347220 */ /* 0x080fe20000410000 */
[-C--:B------:R-:W-:Y:S01]  /*75e0*/  FMUL.FTZ R42, R133, R55.reuse ;  /* 0x00000037852a7220 */ /* 0x080fe20000410000 */
[-C--:B------:R-:W-:Y:S01]  /*75f0*/  ISETP.GE.OR P2, PT, R11, R62.reuse, P0 ;  /* 0x0000003e0b00720c */ /* 0x080fe20000746670 */
[----:B------:R-:W-:Y:S01]  /*7600*/  FMUL.FTZ R55, R132, R55 ;  /* 0x0000003784377220 */ /* 0x000fe20000410000 */
[----:B0-----:R-:W-:Y:S01]  /*7610*/  IMAD R7, R63, UR5, R26 ;  /* 0x000000053f077c24 */ /* 0x001fe2000f8e021a */
[----:B------:R-:W-:Y:S01]  /*7620*/  ULDC.64 UR4, c[0x0][0xb50] ;  /* 0x0002d40000047ab9 */ /* 0x000fe20000000a00 */
[----:B------:R-:W-:Y:S01]  /*7630*/  VIADD R5, R11, 0x8 ;  /* 0x000000080b057836 */ /* 0x000fe20000000000 */
[C---:B------:R-:W-:Y:S01]  /*7640*/  LEA R26, P3, R24.reuse, UR4, 0x2 ;  /* 0x00000004181a7c11 */ /* 0x040fe2000f8610ff */
[----:B------:R-:W-:Y:S01]  /*7650*/  ULDC.64 UR8, c[0x0][0xae8] ;  /* 0x0002ba0000087ab9 */ /* 0x000fe20000000a00 */
[----:B------:R-:W-:Y:S01]  /*7660*/  IADD3 R7, R25, R7, RZ ;  /* 0x0000000719077210 */ /* 0x000fe20007ffe0ff */
[----:B------:R-:W-:Y:S01]  /*7670*/  IMAD.X R29, RZ, RZ, R37, P5 ;  /* 0x000000ffff1d7224 */ /* 0x000fe200028e0625 */
[----:B------:R-:W-:Y:S01]  /*7680*/  ISETP.GE.OR P0, PT, R5, R62, P0 ;  /* 0x0000003e0500720c */ /* 0x000fe20000706670 */
[----:B------:R-:W-:Y:S01]  /*7690*/  SHFL.IDX PT, R82, R26, 0x1, 0x1c1f ;  /* 0x003c1f001a527f89 */ /* 0x000fe200000e0000 */
[----:B------:R-:W-:-:S02]  /*76a0*/  LEA.HI.X R27, R24, UR5, R7, 0x2, P3 ;  /* 0x00000005181b7c11 */ /* 0x000fc400098f1407 */
[----:B------:R-:W-:Y:S02]  /*76b0*/  MOV R63, R8 ;  /* 0x00000008003f7202 */ /* 0x000fe40000000f00 */
[----:B------:R-:W-:Y:S02]  /*76c0*/  F2FP.BF16.F32.PACK_AB R4, R40, R51 ;  /* 0x000000332804723e */ /* 0x000fe400000010ff */
[----:B------:R-:W-:Y:S02]  /*76d0*/  F2FP.BF16.F32.PACK_AB R5, R78, R83 ;  /* 0x000000534e05723e */ /* 0x000fe400000010ff */
[----:B------:R-:W-:Y:S01]  /*76e0*/  F2FP.BF16.F32.PACK_AB R6, R48, R53 ;  /* 0x000000353006723e */ /* 0x000fe200000010ff */
[----:B------:R-:W-:Y:S01]  /*76f0*/  SHFL.IDX PT, R83, R27, 0x1, 0x1c1f ;  /* 0x003c1f001b537f89 */ /* 0x000fe200000e0000 */
[----:B------:R-:W-:Y:S02]  /*7700*/  F2FP.BF16.F32.PACK_AB R7, R80, R81 ;  /* 0x000000515007723e */ /* 0x000fe400000010ff */
[----:B------:R-:W-:Y:S01]  /*7710*/  MOV R86, R12 ;  /* 0x0000000c00567202 */ /* 0x000fe20000000f00 */
[----:B------:R0:W-:Y:S01]  /*7720*/  SHFL.IDX PT, R80, R26, RZ, 0x1c1f ;  /* 0x001c1fff1a507589 */ /* 0x0001e200000e0000 */
[----:B------:R-:W-:-:S02]  /*7730*/  MOV R87, R14 ;  /* 0x0000000e00577202 */ /* 0x000fc40000000f00 */
[----:B------:R-:W-:Y:S01]  /*7740*/  F2FP.BF16.F32.PACK_AB R8, R49, R50 ;  /* 0x000000323108723e */ /* 0x000fe200000010ff */
[----:B------:R1:W2:Y:S01]  /*7750*/  SHFL.IDX PT, R81, R27, RZ, 0x1c1f ;  /* 0x001c1fff1b517589 */ /* 0x0002a200000e0000 */
[----:B------:R-:W-:Y:S02]  /*7760*/  F2FP.BF16.F32.PACK_AB R9, R70, R79 ;  /* 0x0000004f4609723e */ /* 0x000fe400000010ff */
[----:B------:R-:W-:Y:S01]  /*7770*/  F2FP.BF16.F32.PACK_AB R10, R46, R59 ;  /* 0x0000003b2e0a723e */ /* 0x000fe200000010ff */
[----:B------:R-:W-:Y:S01]  /*7780*/  STSM.16.M88.4 [R63], R4 ;  /* 0x000000043f007844 */ /* 0x000fe20000000200 */
[----:B------:R-:W-:Y:S02]  /*7790*/  F2FP.BF16.F32.PACK_AB R11, R71, R76 ;  /* 0x0000004c470b723e */ /* 0x000fe400000010ff */
[----:B------:R-:W-:Y:S02]  /*77a0*/  F2FP.BF16.F32.PACK_AB R12, R47, R58 ;  /* 0x0000003a2f0c723e */ /* 0x000fe400000010ff */
[----:B------:R-:W-:Y:S01]  /*77b0*/  F2FP.BF16.F32.PACK_AB R13, R68, R77 ;  /* 0x0000004d440d723e */ /* 0x000fe200000010ff */
[----:B------:R-:W-:Y:S01]  /*77c0*/  STSM.16.M88.4 [R87], R8 ;  /* 0x0000000857007844 */ /* 0x000fe20000000200 */
[----:B------:R-:W-:-:S02]  /*77d0*/  F2FP.BF16.F32.PACK_AB R14, R44, R57 ;  /* 0x000000392c0e723e */ /* 0x000fc400000010ff */
[----:B------:R-:W-:Y:S02]  /*77e0*/  F2FP.BF16.F32.PACK_AB R15, R69, R74 ;  /* 0x0000004a450f723e */ /* 0x000fe400000010ff */
[----:B------:R-:W-:Y:S02]  /*77f0*/  F2FP.BF16.F32.PACK_AB R24, R45, R56 ;  /* 0x000000382d18723e */ /* 0x000fe400000010ff */
[----:B------:R-:W-:Y:S01]  /*7800*/  F2FP.BF16.F32.PACK_AB R25, R66, R75 ;  /* 0x0000004b4219723e */ /* 0x000fe200000010ff */
[----:B------:R3:W-:Y:S01]  /*7810*/  STSM.16.M88.4 [R86], R12 ;  /* 0x0000000c56007844 */ /* 0x0007e20000000200 */
[----:B0-----:R-:W-:Y:S02]  /*7820*/  F2FP.BF16.F32.PACK_AB R26, R41, R54 ;  /* 0x00000036291a723e */ /* 0x001fe400000010ff */
[----:B-1----:R-:W-:Y:S02]  /*7830*/  F2FP.BF16.F32.PACK_AB R27, R67, R72 ;  /* 0x00000048431b723e */ /* 0x002fe400000010ff */
[----:B------:R-:W-:-:S02]  /*7840*/  F2FP.BF16.F32.PACK_AB R40, R43, R52 ;  /* 0x000000342b28723e */ /* 0x000fc400000010ff */
[----:B------:R-:W-:Y:S01]  /*7850*/  F2FP.BF16.F32.PACK_AB R41, R64, R73 ;  /* 0x000000494029723e */ /* 0x000fe200000010ff */
[----:B------:R0:W-:Y:S01]  /*7860*/  STSM.16.M88.4 [R85], R24 ;  /* 0x0000001855007844 */ /* 0x0001e20000000200 */
[----:B------:R-:W-:Y:S02]  /*7870*/  F2FP.BF16.F32.PACK_AB R42, R42, R55 ;  /* 0x000000372a2a723e */ /* 0x000fe400000010ff */
[----:B------:R-:W-:Y:S02]  /*7880*/  F2FP.BF16.F32.PACK_AB R43, R65, R134 ;  /* 0x00000086412b723e */ /* 0x000fe400000010ff */
[----:B------:R-:W-:Y:S02]  /*7890*/  IADD3 R21, P4, R36, 0x6000, RZ ;  /* 0x0000600024157810 */ /* 0x000fe40007f9e0ff */
[----:B------:R-:W-:Y:S01]  /*78a0*/  LOP3.LUT R28, R28, R91, RZ, 0x3c, !PT ;  /* 0x0000005b1c1c7212 */ /* 0x000fe200078e3cff */
[----:B------:R-:W-:Y:S01]  /*78b0*/  STSM.16.M88.4 [R84], R40 ;  /* 0x0000002854007844 */ /* 0x000fe20000000200 */
[----:B---3--:R-:W1:Y:S01]  /*78c0*/  @P1 LDC R13, c[0x0][0xbec] ;  /* 0x0002fb00ff0d1b82 */ /* 0x008e620000000800 */
[----:B------:R-:W-:-:S07]  /*78d0*/  LOP3.LUT R20, R21, 0x180, RZ, 0xc0, !PT ;  /* 0x0000018015147812 */ /* 0x000fce00078ec0ff */
[----:B------:R-:W-:Y:S01]  /*78e0*/  BAR.SYNC.DEFER_BLOCKING 0x1, 0x180 ;  /* 0x0046000000007b1d */ /* 0x000fe20000010000 */
[----:B------:R-:W-:Y:S01]  /*78f0*/  UIMAD UR6, UR12, UR8, URZ ;  /* 0x000000080c0672a4 */ /* 0x000fe2000f8e023f */
[----:B------:R-:W-:-:S06]  /*7900*/  SHF.R.U64 R20, R20, 0x3, RZ ;  /* 0x0000000314147819 */ /* 0x000fcc00000012ff */
[----:B0-----:R-:W0:Y:S08]  /*7910*/  @P1 LDC R25, c[0x0][0xbf0] ;  /* 0x0002fc00ff191b82 */ /* 0x001e300000000800 */
[----:B------:R-:W3:Y:S01]  /*7920*/  LDC.64 R14, c[0x0][0xae0] ;  /* 0x0002b800ff0e7b82 */ /* 0x000ee20000000a00 */
[----:B--2---:R-:W-:Y:S01]  /*7930*/  @!P2 ST.E desc[UR48][R80.64], R3 ;  /* 0x000000035000a985 */ /* 0x004fe2000c101930 */
[----:B------:R-:W-:Y:S01]  /*7940*/  UIMAD.WIDE.U32 UR4, UR7, UR8, URZ ;  /* 0x00000008070472a5 */ /* 0x000fe2000f8e003f */
[----:B------:R-:W-:-:S02]  /*7950*/  LOP3.LUT R20, R20, R21, RZ, 0x3c, !PT ;  /* 0x0000001514147212 */ /* 0x000fc400078e3cff */
[----:B------:R2:W-:Y:S01]  /*7960*/  @!P0 ST.E desc[UR48][R82.64], R0 ;  /* 0x0000000052008985 */ /* 0x0005e2000c101930 */
[----:B------:R-:W-:Y:S01]  /*7970*/  UIMAD UR6, UR7, UR9, UR6 ;  /* 0x00000009070672a4 */ /* 0x000fe2000f8e0206 */
[----:B------:R-:W-:Y:S02]  /*7980*/  LOP3.LUT R21, R36, 0x180, RZ, 0xc0, !PT ;  /* 0x0000018024157812 */ /* 0x000fe400078ec0ff */
[----:B------:R-:W-:Y:S01]  /*7990*/  ULDC.64 UR8, c[0x0][0xaf0] ;  /* 0x0002bc0000087ab9 */ /* 0x000fe20000000a00 */
[----:B--2---:R-:W-:Y:S01]  /*79a0*/  IMAD R0, R137, 0x60, R138 ;  /* 0x0000006089007824 */ /* 0x004fe200078e028a */
[----:B------:R-:W-:Y:S01]  /*79b0*/  UIADD3 UR5, UR5, UR6, URZ ;  /* 0x0000000605057290 */ /* 0x000fe2000fffe03f */
[----:B------:R-:W-:Y:S01]  /*79c0*/  SHF.R.U64 R21, R21, 0x3, RZ ;  /* 0x0000000315157819 */ /* 0x000fe200000012ff */
[----:B------:R2:W5:Y:S01]  /*79d0*/  LD.E.128 R44, desc[UR48][R34.64] ;  /* 0x00000030222c7980 */ /* 0x000562000c101d00 */
[----:B------:R-:W-:Y:S01]  /*79e0*/  IMAD R24, R61, 0xc0, R0 ;  /* 0x000000c03d187824 */ /* 0x000fe200078e0200 */
[----:B------:R-:W-:Y:S01]  /*79f0*/  UIMAD UR6, UR10, UR8, URZ ;  /* 0x000000080a0672a4 */ /* 0x000fe2000f8e023f */
[----:B------:R-:W-:Y:S01]  /*7a00*/  LOP3.LUT R36, R21, R36, RZ, 0x3c, !PT ;  /* 0x0000002415247212 */ /* 0x000fe200078e3cff */
[----:B------:R-:W-:Y:S01]  /*7a10*/  IMAD.X R21, RZ, RZ, R37, P4 ;  /* 0x000000ffff157224 */ /* 0x000fe200020e0625 */
[----:B------:R2:W5:Y:S01]  /*7a20*/  LD.E.128 R48, desc[UR48][R32.64] ;  /* 0x0000003020307980 */ /* 0x000562000c101d00 */
[----:B-1----:R-:W-:-:S03]  /*7a30*/  @P1 IMAD.HI.U32 R0, R24, R13, RZ ;  /* 0x0000000d18001227 */ /* 0x002fc600078e00ff */
[----:B------:R2:W5:Y:S01]  /*7a40*/  LD.E.128 R4, desc[UR48][R30.64] ;  /* 0x000000301e047980 */ /* 0x000562000c101d00 */
[----:B------:R-:W-:Y:S01]  /*7a50*/  IMAD.MOV.U32 R12, RZ, RZ, R24 ;  /* 0x000000ffff0c7224 */ /* 0x000fe200078e0018 */
[----:B0-----:R-:W-:Y:S01]  /*7a60*/  @P1 SHF.R.U32.HI R12, RZ, R25, R0 ;  /* 0x00000019ff0c1219 */ /* 0x001fe20000011600 */
[----:B------:R-:W-:Y:S01]  /*7a70*/  UIMAD UR6, UR38, UR9, UR6 ;  /* 0x00000009260672a4 */ /* 0x000fe2000f8e0206 */
[----:B------:R-:W5:Y:S02]  /*7a80*/  LD.E.128 R36, desc[UR48][R36.64] ;  /* 0x0000003024247980 */ /* 0x000f64000c101d00 */
[--C-:B------:R-:W-:Y:S01]  /*7a90*/  SHF.R.S32.HI R3, RZ, 0x1f, R12.reuse ;  /* 0x0000001fff037819 */ /* 0x100fe2000001140c */
[----:B------:R-:W-:Y:S01]  /*7aa0*/  UIMAD.WIDE.U32 UR38, UR38, UR8, UR4 ;  /* 0x00000008262672a5 */ /* 0x000fe2000f8e0004 */
[----:B------:R-:W-:Y:S01]  /*7ab0*/  IMAD.MOV R13, RZ, RZ, -R12 ;  /* 0x000000ffff0d7224 */ /* 0x000fe200078e0a0c */
[----:B------:R2:W5:Y:S01]  /*7ac0*/  LD.E.128 R52, desc[UR48][R20.64] ;  /* 0x0000003014347980 */ /* 0x000562000c101d00 */
[----:B------:R-:W-:Y:S01]  /*7ad0*/  ULDC.64 UR4, c[0x0][0xad8] ;  /* 0x0002b60000047ab9 */ /* 0x000fe20000000a00 */
[-C--:B---3--:R-:W-:Y:S01]  /*7ae0*/  IMAD R0, R3, R14.reuse, RZ ;  /* 0x0000000e03007224 */ /* 0x088fe200078e02ff */
[----:B------:R-:W-:Y:S01]  /*7af0*/  UIADD3 UR39, UR39, UR6, URZ ;  /* 0x0000000627277290 */ /* 0x000fe2000fffe03f */
[----:B------:R-:W-:Y:S01]  /*7b00*/  IMAD R3, R60, R13, R24 ;  /* 0x0000000d3c037224 */ /* 0x000fe200078e0218 */
[----:B------:R2:W5:Y:S01]  /*7b10*/  LD.E.128 R8, desc[UR48][R28.64] ;  /* 0x000000301c087980 */ /* 0x000562000c101d00 */
[C---:B------:R-:W-:Y:S01]  /*7b20*/  IMAD R15, R12.reuse, R15, R0 ;  /* 0x0000000f0c0f7224 */ /* 0x040fe200078e0200 */
[----:B------:R-:W-:Y:S01]  /*7b30*/  UIADD3 UR44, UR44, 0x1, URZ ;  /* 0x000000012c2c7890 */ /* 0x000fe2000fffe03f */
[----:B------:R-:W-:Y:S01]  /*7b40*/  @!PT LDS RZ, [RZ] ;  /* 0x00000000fffff984 */ /* 0x000fe20000000800 */
[----:B------:R-:W-:Y:S01]  /*7b50*/  @!PT LDS RZ, [RZ] ;  /* 0x00000000fffff984 */ /* 0x000fe20000000800 */
[----:B------:R-:W-:Y:S01]  /*7b60*/  @!PT LDS RZ, [RZ] ;  /* 0x00000000fffff984 */ /* 0x000fe20000000800 */
[----:B------:R-:W-:Y:S01]  /*7b70*/  @!PT LDS RZ, [RZ] ;  /* 0x00000000fffff984 */ /* 0x000fe20000000800 */
[----:B------:R0:W-:Y:S06]  /*7b80*/  MEMBAR.ALL.CTA ;  /* 0x0000000000007992 */ /* 0x0001ec0000008000 */
[----:B0-----:R-:W0:Y:S01]  /*7b90*/  FENCE.VIEW.ASYNC.S ;  /* 0x00000000000073c6 */ /* 0x001e220000000000 */
[----:B------:R-:W-:Y:S01]  /*7ba0*/  SHF.R.S32.HI R0, RZ, 0x1f, R3 ;  /* 0x0000001fff007819 */ /* 0x000fe20000011403 */
[----:B------:R-:W-:Y:S01]  /*7bb0*/  IMAD.WIDE.U32 R12, R12, R14, UR38 ;  /* 0x000000260c0c7e25 */ /* 0x000fe2000f8e000e */
[----:B------:R-:W-:-:S03]  /*7bc0*/  ULDC.64 UR6, c[0x0][0xa80] ;  /* 0x0002a00000067ab9 */ /* 0x000fc60000000a00 */
[----:B------:R-:W-:Y:S02]  /*7bd0*/  IMAD.IADD R13, R13, 0x1, R15 ;  /* 0x000000010d0d7824 */ /* 0x000fe400078e020f */
[----:B------:R-:W-:Y:S02]  /*7be0*/  IMAD R0, R0, UR4, RZ ;  /* 0x0000000400007c24 */ /* 0x000fe4000f8e02ff */
[----:B------:R-:W-:Y:S02]  /*7bf0*/  IMAD R61, R61, 0xc0, R138 ;  /* 0x000000c03d3d7824 */ /* 0x000fe400078e028a */
[C---:B------:R-:W-:Y:S02]  /*7c00*/  IMAD R15, R3.reuse, UR5, R0 ;  /* 0x00000005030f7c24 */ /* 0x040fe4000f8e0200 */
[----:B------:R-:W-:Y:S01]  /*7c10*/  IMAD.WIDE.U32 R12, R3, UR4, R12 ;  /* 0x00000004030c7c25 */ /* 0x000fe2000f8e000c */
[----:B------:R-:W-:Y:S01]  /*7c20*/  UIADD3 UR4, UR40, 0x2d820, URZ ;  /* 0x0002d82028047890 */ /* 0x000fe2000fffe03f */
[----:B------:R-:W-:-:S02]  /*7c30*/  ISETP.GE.AND P0, PT, R61, R62, PT ;  /* 0x0000003e3d00720c */ /* 0x000fc40003f06270 */
[----:B------:R-:W-:Y:S01]  /*7c40*/  IMAD.IADD R3, R13, 0x1, R15 ;  /* 0x000000010d037824 */ /* 0x000fe200078e020f */
[----:B------:R-:W-:Y:S01]  /*7c50*/  UPRMT UR4, URZ, 0x654, UR4 ;  /* 0x000006543f047896 */ /* 0x000fe20008000004 */
[----:B------:R-:W-:Y:S01]  /*7c60*/  LEA R0, P1, R12, UR6, 0x1 ;  /* 0x000000060c007c11 */ /* 0x000fe2000f8208ff */
[----:B------:R-:W-:-:S03]  /*7c70*/  UISETP.NE.AND UP0, UPT, UR44, 0x2, UPT ;  /* 0x000000022c00788c */ /* 0x000fc6000bf05270 */
[----:B------:R-:W-:Y:S01]  /*7c80*/  LEA.HI.X R26, R12, UR7, R3, 0x1, P1 ;  /* 0x000000070c1a7c11 */ /* 0x000fe200088f0c03 */
[----:B------:R-:W-:Y:S01]  /*7c90*/  USEL UR6, URZ, 0x1, UP0 ;  /* 0x000000013f067887 */ /* 0x000fe20008000000 */
[----:B------:R-:W-:Y:S01]  /*7ca0*/  ULDC UR5, c[0x0][0xc] ;  /* 0x0000030000057ab9 */ /* 0x000fe20000000800 */
[----:B------:R-:W-:Y:S01]  /*7cb0*/  USEL UR44, UR44, URZ, UP0 ;  /* 0x0000003f2c2c7287 */ /* 0x000fe20008000000 */
[----:B0-----:R2:W0:Y:S01]  /*7cc0*/  SHFL.IDX PT, R14, R0, RZ, 0x1c1f ;  /* 0x001c1fff000e7589 */ /* 0x00142200000e0000 */
[----:B------:R-:W-:Y:S01]  /*7cd0*/  UIADD3 UR36, UR5, UR36, URZ ;  /* 0x0000002405247290 */ /* 0x000fe2000fffe03f */
[----:B------:R-:W-:Y:S01]  /*7ce0*/  SYNCS.ARRIVE.TRANS64.RED.A1T0 RZ, [UR4], RZ ;  /* 0x000000ffffff79a7 */ /* 0x000fe20008100404 */
[----:B------:R-:W-:Y:S01]  /*7cf0*/  ULOP3.LUT UR45, UR45, UR6, URZ, 0x3c, !UPT ;  /* 0x000000062d2d7292 */ /* 0x000fe2000f8e3c3f */
[----:B------:R2:W1:Y:S01]  /*7d00*/  SHFL.IDX PT, R15, R26, RZ, 0x1c1f ;  /* 0x001c1fff1a0f7589 */ /* 0x00046200000e0000 */
[----:B------:R-:W-:Y:S04]  /*7d10*/  BSSY B0, `(.L_x_10023) ;  /* 0x000000e000007945 */ /* 0x000fe80003800000 */
[----:B------:R-:W-:Y:S06]  /*7d20*/  @P0 BRA `(.L_x_10024) ;  /* 0x0000000000300947 */ /* 0x000fec0003800000 */
[----:B------:R-:W-:Y:S02]  /*7d30*/  ULDC UR4, c[0x0][0xac8] ;  /* 0x0002b20000047ab9 */ /* 0x000fe40000000800 */
[----:B------:R-:W-:Y:S02]  /*7d40*/  ISETP.GE.AND P1, PT, R136, UR4, PT ;  /* 0x0000000488007c0c */ /* 0x000fe4000bf26270 */
[----:B------:R-:W-:Y:S02]  /*7d50*/  ISETP.GE.AND P2, PT, R23, UR4, PT ;  /* 0x0000000417007c0c */ /* 0x000fe4000bf46270 */
[----:B------:R-:W-:-:S09]  /*7d60*/  ISETP.GE.AND P0, PT, R22, UR4, PT ;  /* 0x0000000416007c0c */ /* 0x000fd2000bf06270 */
[-C--:B0-2---:R-:W-:Y:S02]  /*7d70*/  @!P1 LEA R20, P3, R136, R14.reuse, 0x1 ;  /* 0x0000000e88149211 */ /* 0x085fe400078608ff */
[C---:B------:R-:W-:Y:S02]  /*7d80*/  @!P2 LEA R24, P4, R23.reuse, R14, 0x1 ;  /* 0x0000000e1718a211 */ /* 0x040fe400078808ff */
[----:B-1----:R-:W-:Y:S01]  /*7d90*/  @!P0 IMAD.WIDE R12, R22, 0x2, R14 ;  /* 0x00000002160c8825 */ /* 0x002fe200078e020e */
[-C--:B------:R-:W-:Y:S02]  /*7da0*/  @!P1 LEA.HI.X R21, R136, R15.reuse, R146, 0x1, P3 ;  /* 0x0000000f88159211 */ /* 0x080fe400018f0c92 */
[----:B------:R-:W-:Y:S02]  /*7db0*/  @!P2 LEA.HI.X R25, R23, R15, R145, 0x1, P4 ;  /* 0x0000000f1719a211 */ /* 0x000fe400020f0c91 */
[----:B-----5:R3:W-:Y:S04]  /*7dc0*/  @!P0 ST.E.128 desc[UR48][R12.64], R36 ;  /* 0x000000240c008985 */ /* 0x0207e8000c101d30 */
[----:B------:R3:W-:Y:S04]  /*7dd0*/  @!P1 ST.E.128 desc[UR48][R20.64], R48 ;  /* 0x0000003014009985 */ /* 0x0007e8000c101d30 */
[----:B------:R3:W-:Y:S02]  /*7de0*/  @!P2 ST.E.128 desc[UR48][R24.64], R52 ;  /* 0x000000341800a985 */ /* 0x0007e4000c101d30 */
.L_x_10024:
[----:B------:R-:W-:Y:S05]  /*7df0*/  BSYNC B0 ;  /* 0x0000000000007941 */ /* 0x000fea0003800000 */
.L_x_10023:
[----:B------:R-:W-:Y:S01]  /*7e00*/  IADD3 R3, R61, 0x60, RZ ;  /* 0x000000603d037810 */ /* 0x000fe20007ffe0ff */
[----:B-1----:R1:W4:Y:S01]  /*7e10*/  SHFL.IDX PT, R15, R26, 0x1, 0x1c1f ;  /* 0x003c1f001a0f7f89 */ /* 0x00232200000e0000 */
[----:B------:R-:W-:Y:S01]  /*7e20*/  UIADD3 UR46, UR46, 0x1, URZ ;  /* 0x000000012e2e7890 */ /* 0x000fe2000fffe03f */
[----:B------:R-:W-:Y:S01]  /*7e30*/  BSSY B0, `(.L_x_10025) ;  /* 0x0000010000007945 */ /* 0x000fe20003800000 */
[----:B------:R-:W-:Y:S01]  /*7e40*/  ISETP.GE.AND P0, PT, R3, R62, PT ;  /* 0x0000003e0300720c */ /* 0x000fe20003f06270 */
[----:B0-----:R1:W0:-:S12]  /*7e50*/  SHFL.IDX PT, R14, R0, 0x1, 0x1c1f ;  /* 0x003c1f00000e7f89 */ /* 0x00121800000e0000 */
[----:B-1----:R-:W-:Y:S05]  /*7e60*/  @P0 BRA `(.L_x_10026) ;  /* 0x0000000000300947 */ /* 0x002fea0003800000 */
[----:B------:R-:W-:Y:S02]  /*7e70*/  ULDC UR4, c[0x0][0xac8] ;  /* 0x0002b20000047ab9 */ /* 0x000fe40000000800 */
[----:B------:R-:W-:Y:S02]  /*7e80*/  ISETP.GE.AND P3, PT, R136, UR4, PT ;  /* 0x0000000488007c0c */ /* 0x000fe4000bf66270 */
[----:B------:R-:W-:Y:S02]  /*7e90*/  ISETP.GE.AND P4, PT, R23, UR4, PT ;  /* 0x0000000417007c0c */ /* 0x000fe4000bf86270 */
[----:B------:R-:W-:-:S09]  /*7ea0*/  ISETP.GE.AND P2, PT, R22, UR4, PT ;  /* 0x0000000416007c0c */ /* 0x000fd2000bf46270 */
[-C--:B0-23--:R-:W-:Y:S02]  /*7eb0*/  @!P3 LEA R20, P0, R136, R14.reuse, 0x1 ;  /* 0x0000000e8814b211 */ /* 0x08dfe400078008ff */
[C---:B------:R-:W-:Y:S02]  /*7ec0*/  @!P4 LEA R24, P1, R23.reuse, R14, 0x1 ;  /* 0x0000000e1718c211 */ /* 0x040fe400078208ff */
[----:B----4-:R-:W-:Y:S01]  /*7ed0*/  @!P2 IMAD.WIDE R12, R22, 0x2, R14 ;  /* 0x00000002160ca825 */ /* 0x010fe200078e020e */
[-C--:B------:R-:W-:Y:S02]  /*7ee0*/  @!P3 LEA.HI.X R21, R136, R15.reuse, R146, 0x1, P0 ;  /* 0x0000000f8815b211 */ /* 0x080fe400000f0c92 */
[----:B------:R-:W-:Y:S02]  /*7ef0*/  @!P4 LEA.HI.X R25, R23, R15, R145, 0x1, P1 ;  /* 0x0000000f1719c211 */ /* 0x000fe400008f0c91 */
[----:B-----5:R1:W-:Y:S04]  /*7f00*/  @!P2 ST.E.128 desc[UR48][R12.64], R44 ;  /* 0x0000002c0c00a985 */ /* 0x0203e8000c101d30 */
[----:B------:R1:W-:Y:S04]  /*7f10*/  @!P3 ST.E.128 desc[UR48][R20.64], R4 ;  /* 0x000000041400b985 */ /* 0x0003e8000c101d30 */
[----:B------:R1:W-:Y:S02]  /*7f20*/  @!P4 ST.E.128 desc[UR48][R24.64], R8 ;  /* 0x000000081800c985 */ /* 0x0003e4000c101d30 */
.L_x_10026:
[----:B------:R-:W-:Y:S05]  /*7f30*/  BSYNC B0 ;  /* 0x0000000000007941 */ /* 0x000fea0003800000 */
.L_x_10025:
[----:B--2---:R-:W2:Y:S02]  /*7f40*/  LDC R0, c[0x0][0xc34] ;  /* 0x00030d00ff007b82 */ /* 0x004ea40000000800 */
[----:B--2---:R-:W-:-:S13]  /*7f50*/  ISETP.LE.AND P0, PT, R0, UR36, PT ;  /* 0x0000002400007c0c */ /* 0x004fda000bf03270 */
[----:B------:R-:W-:Y:S05]  /*7f60*/  @!P0 BRA `(.L_x_10027) ;  /* 0xffffff8c00bc8947 */ /* 0x000fea000383ffff */
[----:B------:R-:W-:Y:S05]  /*7f70*/  EXIT ;  /* 0x000000000000794d */ /* 0x000fea0003800000 */
.L_x_9997:
        /* <DEDUP_REMOVED lines=9> */
[----:B------:R-:W0:Y:S01]  /*8010*/  S2R R5, SR_TID.X ;  /* 0x0000000000057919 */ /* 0x000e220000002100 */
[----:B------:R-:W-:Y:S01]  /*8020*/  ULDC.64 UR6, c[0x0][0x2f0] ;  /* 0x0000bc0000067ab9 */ /* 0x000fe20000000a00 */
[----:B------:R-:W-:Y:S01]  /*8030*/  ULDC UR9, c[0x0][0x2b8] ;  /* 0x0000ae0000097ab9 */ /* 0x000fe20000000800 */
[----:B------:R-:W-:Y:S01]  /*8040*/  LOP3.LUT R16, R16, 0xfffffffd, RZ, 0xc0, !PT ;  /* 0xfffffffd10107812 */ /* 0x000fe200078ec0ff */
[----:B------:R-:W-:Y:S01]  /*8050*/  ULDC.64 UR4, c[0x0][0x418] ;  /* 0x0001060000047ab9 */ /* 0x000fe20000000a00 */
[----:B------:R-:W1:Y:S01]  /*8060*/  S2UR UR8, SR_CgaCtaId ;  /* 0x00000000000879c3 */ /* 0x000e620000008800 */
[----:B------:R-:W-:Y:S01]  /*8070*/  UISETP.NE.U32.AND UP0, UPT, UR4, URZ, UPT ;  /* 0x0000003f0400728c */ /* 0x000fe2000bf05070 */
[----:B------:R-:W-:Y:S01]  /*8080*/  IMAD.MOV.U32 R25, RZ, RZ, 0x1 ;  /* 0x00000001ff197424 */ /* 0x000fe200078e00ff */
[----:B------:R-:W-:Y:S01]  /*8090*/  UMOV UR37, 0x400 ;  /* 0x0000040000257882 */ /* 0x000fe20000000000 */
[----:B------:R-:W-:Y:S01]  /*80a0*/  ULDC UR4, c[0x0][0x424] ;  /* 0x0001090000047ab9 */ /* 0x000fe20000000800 */
[----:B------:R-:W-:Y:S01]  /*80b0*/  UISETP.NE.AND.EX UP0, UPT, UR5, URZ, UPT, UP0 ;  /* 0x0000003f0500728c */ /* 0x000fe2000bf05300 */
[----:B------:R-:W-:Y:S01]  /*80c0*/  IMAD.MOV.U32 R23, RZ, RZ, RZ ;  /* 0x000000ffff177224 */ /* 0x000fe200078e00ff */
[----:B------:R-:W-:Y:S01]  /*80d0*/  ULDC UR38, c[0x0][0x448] ;  /* 0x0001120000267ab9 */ /* 0x000fe20000000800 */
[----:B------:R-:W-:-:S02]  /*80e0*/  ULOP3.LUT UR40, UR42, 0x2, URZ, 0xfc, !UPT ;  /* 0x000000022a287892 */ /* 0x000fc4000f8efc3f */
[----:B------:R-:W-:Y:S01]  /*80f0*/  USEL UR4, UR4, 0x1, UP0 ;  /* 0x0000000104047887 */ /* 0x000fe20008000000 */
[----:B------:R-:W-:-:S03]  /*8100*/  ULDC UR41, c[0x0][0xc] ;  /* 0x0000030000297ab9 */ /* 0x000fc60000000800 */
[----:B------:R-:W-:-:S03]  /*8110*/  UIMAD UR36, UR4, UR6, URZ ;  /* 0x00000006042472a4 */ /* 0x000fc6000f8e023f */
[----:B------:R-:W-:Y:S01]  /*8120*/  ULDC UR4, c[0x0][0x288] ;  /* 0x0000a20000047ab9 */ /* 0x000fe20000000800 */
[----:B------:R-:W-:Y:S02]  /*8130*/  UIADD3 UR5, UR36, 0x7f, URZ ;  /* 0x0000007f24057890 */ /* 0x000fe4000fffe03f */
[----:B------:R-:W-:Y:S02]  /*8140*/  UIMAD UR38, UR38, UR4, URZ ;  /* 0x00000004262672a4 */ /* 0x000fe4000f8e023f */
[----:B------:R-:W-:Y:S02]  /*8150*/  USHF.R.S32.HI UR6, URZ, 0x1f, UR5 ;  /* 0x0000001f3f067899 */ /* 0x000fe40008011405 */
[----:B-1----:R-:W-:Y:S02]  /*8160*/  ULEA UR37, UR8, UR37, 0x18 ;  /* 0x0000002508257291 */ /* 0x002fe4000f8ec03f */
[----:B------:R-:W-:Y:S01]  /*8170*/  ULEA.HI UR6, UR6, UR5, URZ, 0x7 ;  /* 0x0000000506067291 */ /* 0x000fe2000f8f383f */
[----:B0-----:R-:W-:-:S03]  /*8180*/  IMAD.SHL.U32 R28, R5, 0x8, RZ ;  /* 0x00000008051c7824 */ /* 0x001fc600078e00ff */
[----:B------:R-:W-:Y:S02]  /*8190*/  ULEA.HI.SX32 UR43, UR6, 0xffffffff, 0x19 ;  /* 0xffffffff062b7891 */ /* 0x000fe4000f8fca3f */
[C---:B------:R-:W-:Y:S01]  /*81a0*/  LOP3.LUT R0, R28.reuse, 0xd8, RZ, 0xc0, !PT ;  /* 0x000000d81c007812 */ /* 0x040fe200078ec0ff */
[----:B------:R-:W-:Y:S01]  /*81b0*/  ULEA.HI.SX32 UR39, UR6, 0xfffffffe, 0x19 ;  /* 0xfffffffe06277891 */ /* 0x000fe2000f8fca3f */
[----:B------:R-:W-:Y:S01]  /*81c0*/  LOP3.LUT R4, R28, 0x18, RZ, 0xc0, !PT ;  /* 0x000000181c047812 */ /* 0x000fe200078ec0ff */
[----:B------:R-:W-:Y:S01]  /*81d0*/  USHF.L.U32 UR5, UR43, 0x7, URZ ;  /* 0x000000072b057899 */ /* 0x000fe2000800063f */
[----:B------:R-:W-:Y:S02]  /*81e0*/  LOP3.LUT R3, R0, 0x18, R5, 0x78, !PT ;  /* 0x0000001800037812 */ /* 0x000fe400078e7805 */
[C---:B------:R-:W-:Y:S02]  /*81f0*/  LOP3.LUT R0, R4.reuse, 0x20, RZ, 0xfc, !PT ;  /* 0x0000002004007812 */ /* 0x040fe400078efcff */
[----:B------:R-:W-:-:S02]  /*8200*/  LOP3.LUT R2, R4, 0x40, RZ, 0xfc, !PT ;  /* 0x0000004004027812 */ /* 0x000fc400078efcff */
[C---:B------:R-:W-:Y:S02]  /*8210*/  ISETP.GE.AND P0, PT, R0.reuse, UR7, PT ;  /* 0x0000000700007c0c */ /* 0x040fe4000bf06270 */
[----:B------:R-:W-:Y:S02]  /*8220*/  ISETP.GE.AND P1, PT, R0, UR9, PT ;  /* 0x0000000900007c0c */ /* 0x000fe4000bf26270 */
[----:B------:R-:W-:Y:S02]  /*8230*/  ISETP.GE.AND P2, PT, R2, UR7, PT ;  /* 0x0000000702007c0c */ /* 0x000fe4000bf46270 */
[----:B------:R-:W-:Y:S01]  /*8240*/  LOP3.LUT R28, R3, 0x320, R28, 0xf8, !PT ;  /* 0x00000320031c7812 */ /* 0x000fe200078ef81c */
[----:B------:R-:W-:-:S05]  /*8250*/  IMAD.U32 R3, RZ, RZ, UR10 ;  /* 0x0000000aff037e24 */ /* 0x000fca000f8e00ff */
[----:B------:R0:W-:Y:S01]  /*8260*/  STL [R1+0xc], R3 ;  /* 0x00000c0301007387 */ /* 0x0001e20000100800 */
[----:B------:R-:W-:Y:S02]  /*8270*/  @P0 LOP3.LUT R16, R16, 0x2, RZ, 0xfc, !PT ;  /* 0x0000000210100812 */ /* 0x000fe400078efcff */
[----:B------:R-:W-:Y:S01]  /*8280*/  ISETP.GE.AND P0, PT, R0, UR7, PT ;  /* 0x0000000700007c0c */ /* 0x000fe2000bf06270 */
[----:B------:R1:W-:Y:S01]  /*8290*/  STL [R1+0x10], RZ ;  /* 0x000010ff01007387 */ /* 0x0003e20000100800 */
[----:B------:R-:W-:Y:S02]  /*82a0*/  LOP3.LUT R16, R16, 0xfffffdff, RZ, 0xc0, !PT ;  /* 0xfffffdff10107812 */ /* 0x000fe400078ec0ff */
[----:B------:R-:W-:Y:S02]  /*82b0*/  SHF.R.U32.HI R0, RZ, 0x2, R5 ;  /* 0x00000002ff007819 */ /* 0x000fe40000011605 */
[----:B------:R-:W-:Y:S02]  /*82c0*/  @P1 LOP3.LUT R16, R16, 0x200, RZ, 0xfc, !PT ;  /* 0x0000020010101812 */ /* 0x000fe400078efcff */
[----:B------:R-:W-:-:S02]  /*82d0*/  ISETP.GE.AND P1, PT, R2, UR9, PT ;  /* 0x0000000902007c0c */ /* 0x000fc4000bf26270 */
[----:B------:R-:W-:Y:S02]  /*82e0*/  LOP3.LUT R16, R16, 0xffffffef, RZ, 0xc0, !PT ;  /* 0xffffffef10107812 */ /* 0x000fe400078ec0ff */
[----:B0-----:R-:W-:Y:S01]  /*82f0*/  LOP3.LUT R3, R0, 0x1f, RZ, 0xc0, !PT ;  /* 0x0000001f00037812 */ /* 0x001fe200078ec0ff */
[----:B------:R-:W-:Y:S01]  /*8300*/  IMAD.U32 R0, RZ, RZ, UR5 ;  /* 0x00000005ff007e24 */ /* 0x000fe2000f8e00ff */
[----:B------:R-:W-:Y:S02]  /*8310*/  @P0 LOP3.LUT R16, R16, 0x10, RZ, 0xfc, !PT ;  /* 0x0000001010100812 */ /* 0x000fe400078efcff */
[----:B------:R-:W-:Y:S02]  /*8320*/  ISETP.GE.AND P0, PT, R2, UR7, PT ;  /* 0x0000000702007c0c */ /* 0x000fe4000bf06270 */
[----:B------:R-:W-:Y:S02]  /*8330*/  LOP3.LUT R16, R16, 0xfffffffe, RZ, 0xc0, !PT ;  /* 0xfffffffe10107812 */ /* 0x000fe400078ec0ff */
[----:B------:R-:W-:-:S02]  /*8340*/  SHF.L.U32 R2, R5, 0x5, RZ ;  /* 0x0000000505027819 */ /* 0x000fc400000006ff */
[----:B------:R-:W-:Y:S02]  /*8350*/  @P2 LOP3.LUT R16, R16, 0x1, RZ, 0xfc, !PT ;  /* 0x0000000110102812 */ /* 0x000fe400078efcff */
[----:B------:R-:W-:Y:S02]  /*8360*/  LOP3.LUT R2, R2, 0x60, RZ, 0xc0, !PT ;  /* 0x0000006002027812 */ /* 0x000fe400078ec0ff */
[----:B------:R-:W-:Y:S02]  /*8370*/  LOP3.LUT R16, R16, 0xfffffeff, RZ, 0xc0, !PT ;  /* 0xfffffeff10107812 */ /* 0x000fe400078ec0ff */
[----:B------:R-:W-:Y:S02]  /*8380*/  LOP3.LUT R5, R3, R2, RZ, 0xfc, !PT ;  /* 0x0000000203057212 */ /* 0x000fe400078efcff */
[----:B------:R-:W-:Y:S02]  /*8390*/  @P1 LOP3.LUT R16, R16, 0x100, RZ, 0xfc, !PT ;  /* 0x0000010010101812 */ /* 0x000fe400078efcff */
[----:B------:R-:W-:-:S02]  /*83a0*/  ISETP.GE.AND P1, PT, R4, UR7, PT ;  /* 0x0000000704007c0c */ /* 0x000fc4000bf26270 */
[----:B------:R-:W-:Y:S02]  /*83b0*/  LOP3.LUT R16, R16, 0xfffffff7, RZ, 0xc0, !PT ;  /* 0xfffffff710107812 */ /* 0x000fe400078ec0ff */
[----:B------:R-:W-:Y:S02]  /*83c0*/  LEA R5, R28, UR37, 0x1 ;  /* 0x000000251c057c11 */ /* 0x000fe4000f8e08ff */
[----:B------:R-:W-:Y:S02]  /*83d0*/  @P0 LOP3.LUT R16, R16, 0x8, RZ, 0xfc, !PT ;  /* 0x0000000810100812 */ /* 0x000fe400078efcff */
[----:B------:R-:W-:Y:S02]  /*83e0*/  ISETP.GE.AND P0, PT, R4, UR7, PT ;  /* 0x0000000704007c0c */ /* 0x000fe4000bf06270 */
[----:B------:R-:W-:Y:S02]  /*83f0*/  LOP3.LUT R16, R16, 0xfffffffb, RZ, 0xc0, !PT ;  /* 0xfffffffb10107812 */ /* 0x000fe400078ec0ff */
[----:B------:R-:W-:-:S02]  /*8400*/  LOP3.LUT R2, R3, UR5, R2, 0xfe, !PT ;  /* 0x0000000503027c12 */ /* 0x000fc4000f8efe02 */
[----:B------:R-:W-:-:S07]  /*8410*/  IADD3 R0, -R3, UR36, -R0 ;  /* 0x0000002403007c10 */ /* 0x000fce000fffe900 */
[----:B------:R-:W-:Y:S02]  /*8420*/  @P0 LOP3.LUT R16, R16, 0x4, RZ, 0xfc, !PT ;  /* 0x0000000410100812 */ /* 0x000fe400078efcff */
[----:B------:R-:W-:Y:S02]  /*8430*/  ISETP.GE.AND P0, PT, R4, UR9, PT ;  /* 0x0000000904007c0c */ /* 0x000fe4000bf06270 */
[----:B------:R-:W-:-:S04]  /*8440*/  LOP3.LUT R16, R16, 0xfffffbff, RZ, 0xc0, !PT ;  /* 0xfffffbff10107812 */ /* 0x000fc800078ec0ff */
[----:B------:R-:W-:-:S04]  /*8450*/  LOP3.LUT R16, R16, 0xffffffdf, RZ, 0xc0, !PT ;  /* 0xffffffdf10107812 */ /* 0x000fc800078ec0ff */
[----:B------:R-:W-:-:S04]  /*8460*/  @P1 LOP3.LUT R16, R16, 0x20, RZ, 0xfc, !PT ;  /* 0x0000002010101812 */ /* 0x000fc800078efcff */
[----:B-1----:R-:W-:-:S07]  /*8470*/  @P0 LOP3.LUT R16, R16, 0x400, RZ, 0xfc, !PT ;  /* 0x0000040010100812 */ /* 0x002fce00078efcff */
.L_x_10063:
[----:B------:R-:W2:Y:S01]  /*8480*/  LDL R2, [R1+0xc] ;  /* 0x00000c0001027983 */ /* 0x000ea20000100800 */
[----:B------:R-:W0:Y:S01]  /*8490*/  LDC R0, c[0x0][0xc38] ;  /* 0x00030e00ff007b82 */ /* 0x000e220000000800 */
[----:B------:R-:W-:Y:S05]  /*84a0*/  YIELD ;  /* 0x0000000000007946 */ /* 0x000fea0003800000 */
[----:B------:R-:W-:Y:S01]  /*84b0*/  ULDC.64 UR4, c[0x0][0xa28] ;  /* 0x00028a0000047ab9 */ /* 0x000fe20000000a00 */
[----:B------:R-:W-:Y:S01]  /*84c0*/  IMAD.MOV.U32 R18, RZ, RZ, RZ ;  /* 0x000000ffff127224 */ /* 0x000fe200078e00ff */
[----:B0-----:R-:W-:-:S13]  /*84d0*/  ISETP.NE.AND P0, PT, R0, 0x1, PT ;  /* 0x000000010000780c */ /* 0x001fda0003f05270 */
[----:B------:R-:W2:Y:S08]  /*84e0*/  @P0 LDC R0, c[0x0][0xc3c] ;  /* 0x00030f00ff000b82 */ /* 0x000eb00000000800 */
[----:B------:R-:W0:Y:S01]  /*84f0*/  @P0 LDC R3, c[0x0][0xc40] ;  /* 0x00031000ff030b82 */ /* 0x000e220000000800 */
[----:B--2---:R-:W-:Y:S01]  /*8500*/  @P0 IMAD.HI.U32 R0, R2, R0, RZ ;  /* 0x0000000002000227 */ /* 0x004fe200078e00ff */
[----:B------:R-:W-:-:S04]  /*8510*/  MOV R24, R2 ;  /* 0x0000000200187202 */ /* 0x000fc80000000f00 */
[----:B0-----:R-:W-:Y:S02]  /*8520*/  @P0 SHF.R.U32.HI R24, RZ, R3, R0 ;  /* 0x00000003ff180219 */ /* 0x001fe40000011600 */
        /* <DEDUP_REMOVED lines=8> */
[----:B------:R-:W0:Y:S02]  /*85b0*/  @P0 LDC.64 R2, c[0x0][0xa28] ;  /* 0x00028a00ff020b82 */ /* 0x000e240000000a00 */
[----:B0-----:R-:W-:-:S05]  /*85c0*/  @P0 IMAD.WIDE R2, R19, 0x4, R2 ;  /* 0x0000000413020825 */ /* 0x001fca00078e0202 */
[----:B------:R-:W2:Y:S01]  /*85d0*/  @P0 LDG.E R18, desc[UR48][R2.64] ;  /* 0x0000003002120981 */ /* 0x000ea2000c1e1900 */
[----:B------:R-:W-:-:S04]  /*85e0*/  UIADD3 UR4, UR37, 0x15400, URZ ;  /* 0x0001540025047890 */ /* 0x000fc8000fffe03f */
[----:B------:R-:W-:-:S06]  /*85f0*/  ULOP3.LUT UP0, URZ, UR4, 0x1bf, URZ, 0xc0, !UPT ;  /* 0x000001bf043f7892 */ /* 0x000fcc000f80c03f */
[----:B------:R-:W-:Y:S01]  /*8600*/  PLOP3.LUT P0, PT, PT, PT, UP0, 0x80, 0x0 ;  /* 0x000000000000781c */ /* 0x000fe20003f0f008 */
[----:B--2---:R0:W-:-:S12]  /*8610*/  STL [R1+0x8], R18 ;  /* 0x0000081201007387 */ /* 0x0041d80000100800 */
        /* <DEDUP_REMOVED lines=17> */
.L_x_10029:
        /* <DEDUP_REMOVED lines=20> */
.L_x_10031:
        /* <DEDUP_REMOVED lines=15> */
.L_x_10030:
[----:B------:R-:W-:Y:S01]  /*8960*/  ULDC.64 UR4, c[0x0][0x9f8] ;  /* 0x00027e0000047ab9 */ /* 0x000fe20000000a00 */
[----:B------:R-:W-:Y:S01]  /*8970*/  MOV R6, R19 ;  /* 0x0000001300067202 */ /* 0x000fe20000000f00 */
[----:B------:R-:W1:Y:S01]  /*8980*/  LDC R9, c[0x0][0x430] ;  /* 0x00010c00ff097b82 */ /* 0x000e620000000800 */
[----:B------:R-:W-:Y:S01]  /*8990*/  ISETP.NE.U32.AND P0, PT, RZ, UR4, PT ;  /* 0x00000004ff007c0c */ /* 0x000fe2000bf05070 */
[----:B------:R-:W-:Y:S01]  /*89a0*/  IMAD.MOV R5, RZ, RZ, -R19 ;  /* 0x000000ffff057224 */ /* 0x000fe200078e0a13 */
[----:B------:R-:W-:Y:S02]  /*89b0*/  ULDC UR4, c[0x0][0xc44] ;  /* 0x0003110000047ab9 */ /* 0x000fe40000000800 */
[----:B------:R-:W-:-:S13]  /*89c0*/  ISETP.NE.AND.EX P0, PT, RZ, UR5, PT, P0 ;  /* 0x00000005ff007c0c */ /* 0x000fda000bf05300 */
[----:B------:R-:W2:Y:S02]  /*89d0*/  @P0 LDC.64 R2, c[0x0][0x9f8] ;  /* 0x00027e00ff020b82 */ /* 0x000ea40000000a00 */
[----:B--2---:R-:W-:-:S05]  /*89e0*/  @P0 IMAD.WIDE R2, R19, 0x4, R2 ;  /* 0x0000000413020825 */ /* 0x004fca00078e0202 */
[----:B------:R-:W2:Y:S01]  /*89f0*/  @P0 LDG.E R6, desc[UR48][R2.64] ;  /* 0x0000003002060981 */ /* 0x000ea2000c1e1900 */
[----:B------:R-:W-:Y:S01]  /*8a00*/  UMOV UR5, 0xffffffff ;  /* 0xffffffff00057882 */ /* 0x000fe20000000000 */
[----:B------:R-:W-:Y:S02]  /*8a10*/  IMAD R22, R5, UR4, R24 ;  /* 0x0000000405167c24 */ /* 0x000fe4000f8e0218 */
[----:B--2---:R2:W-:Y:S01]  /*8a20*/  STL [R1], R6 ;  /* 0x0000000601007387 */ /* 0x0045e20000100800 */
[----:B-1----:R-:W-:Y:S05]  /*8a30*/  BRA.DIV UR5, `(.L_x_10032) ;  /* 0x0000002e05d87947 */ /* 0x002fea000b800000 */
.L_x_10080:
[----:B------:R-:W1:Y:S01]  /*8a40*/  S2R R2, SR_TID.X ;  /* 0x0000000000027919 */ /* 0x000e620000002100 */
[----:B------:R-:W-:Y:S01]  /*8a50*/  USHF.L.U32 UR4, UR43, 0x7, URZ ;  /* 0x000000072b047899 */ /* 0x000fe2000800063f */
[----:B------:R-:W-:Y:S02]  /*8a60*/  ISETP.NE.AND P1, PT, R9, 0x1, PT ;  /* 0x000000010900780c */ /* 0x000fe40003f25270 */
[----:B------:R-:W-:Y:S02]  /*8a70*/  SHF.R.S32.HI R10, RZ, 0x1f, R6 ;  /* 0x0000001fff0a7819 */ /* 0x000fe40000011406 */
[----:B------:R-:W-:-:S03]  /*8a80*/  LOP3.LUT R16, R16, 0xffffffbf, RZ, 0xc0, !PT ;  /* 0xffffffbf10107812 */ /* 0x000fc600078ec0ff */
[----:B------:R3:W-:Y:S06]  /*8a90*/  STL [R1+0x4], R10 ;  /* 0x0000040a01007387 */ /* 0x0007ec0000100800 */
[----:B------:R-:W4:Y:S01]  /*8aa0*/  @P1 LDC R3, c[0x0][0x434] ;  /* 0x00010d00ff031b82 */ /* 0x000f220000000800 */
[----:B------:R-:W-:-:S07]  /*8ab0*/  @P1 LOP3.LUT R16, R16, 0x40, RZ, 0xfc, !PT ;  /* 0x0000004010101812 */ /* 0x000fce00078efcff */
[----:B------:R-:W0:Y:S01]  /*8ac0*/  @P1 LDC R7, c[0x0][0x438] ;  /* 0x00010e00ff071b82 */ /* 0x000e220000000800 */
[----:B-1----:R-:W-:Y:S01]  /*8ad0*/  SHF.R.U32.HI R0, RZ, 0x2, R2 ;  /* 0x00000002ff007819 */ /* 0x002fe20000011602 */
[----:B------:R-:W-:-:S03]  /*8ae0*/  IMAD.SHL.U32 R2, R2, 0x20, RZ ;  /* 0x0000002002027824 */ /* 0x000fc600078e00ff */
[----:B------:R-:W-:Y:S02]  /*8af0*/  LOP3.LUT R0, R0, 0x1f, RZ, 0xc0, !PT ;  /* 0x0000001f00007812 */ /* 0x000fe400078ec0ff */
[----:B------:R-:W-:-:S04]  /*8b00*/  LOP3.LUT R2, R2, 0x60, RZ, 0xc0, !PT ;  /* 0x0000006002027812 */ /* 0x000fc800078ec0ff */
[----:B------:R-:W-:-:S04]  /*8b10*/  LOP3.LUT R0, R0, UR4, R2, 0xfe, !PT ;  /* 0x0000000400007c12 */ /* 0x000fc8000f8efe02 */
[C---:B------:R-:W-:Y:S01]  /*8b20*/  ISETP.GE.AND P0, PT, R0.reuse, UR36, PT ;  /* 0x0000002400007c0c */ /* 0x040fe2000bf06270 */
[----:B------:R-:W-:-:S04]  /*8b30*/  IMAD.IADD R0, R0, 0x1, R18 ;  /* 0x0000000100007824 */ /* 0x000fc800078e0212 */
[----:B----4-:R-:W-:-:S04]  /*8b40*/  @P1 IMAD.HI.U32 R2, R0, R3, RZ ;  /* 0x0000000300021227 */ /* 0x010fc800078e00ff */
[----:B------:R-:W-:Y:S01]  /*8b50*/  IMAD.MOV.U32 R8, RZ, RZ, R0 ;  /* 0x000000ffff087224 */ /* 0x000fe200078e0000 */
[----:B0-----:R-:W-:-:S03]  /*8b60*/  @P1 SHF.R.U32.HI R8, RZ, R7, R2 ;  /* 0x00000007ff081219 */ /* 0x001fc60000011602 */
[----:B------:R-:W0:Y:S01]  /*8b70*/  @!P0 LDC.64 R4, c[0x0][0x428] ;  /* 0x00010a00ff048b82 */ /* 0x000e220000000a00 */
[----:B------:R-:W-:Y:S01]  /*8b80*/  @!P0 SHF.R.S32.HI R3, RZ, 0x1f, R8 ;  /* 0x0000001fff038819 */ /* 0x000fe20000011408 */
[----:B0-----:R-:W-:-:S04]  /*8b90*/  @!P0 IMAD R2, R10, R4, RZ ;  /* 0x000000040a028224 */ /* 0x001fc800078e02ff */
[----:B------:R-:W-:Y:S01]  /*8ba0*/  @!P0 IMAD R5, R6, R5, R2 ;  /* 0x0000000506058224 */ /* 0x000fe200078e0202 */
[----:B------:R-:W-:-:S05]  /*8bb0*/  @!P0 MOV R2, R8 ;  /* 0x0000000800028202 */ /* 0x000fca0000000f00 */
[----:B------:R-:W-:Y:S02]  /*8bc0*/  @!P0 IMAD.WIDE.U32 R2, R6, R4, R2 ;  /* 0x0000000406028225 */ /* 0x000fe400078e0002 */
[----:B--2---:R-:W0:Y:S02]  /*8bd0*/  @!P0 LDC.64 R6, c[0x0][0x418] ;  /* 0x00010600ff068b82 */ /* 0x004e240000000a00 */
[----:B------:R-:W-:Y:S02]  /*8be0*/  @!P0 IMAD.IADD R5, R3, 0x1, R5 ;  /* 0x0000000103058824 */ /* 0x000fe400078e0205 */
[----:B------:R-:W-:Y:S01]  /*8bf0*/  IMAD.MOV.U32 R4, RZ, RZ, RZ ;  /* 0x000000ffff047224 */ /* 0x000fe200078e00ff */
[----:B0-----:R-:W-:-:S04]  /*8c00*/  @!P0 LEA R6, P1, R2, R6, 0x2 ;  /* 0x0000000602068211 */ /* 0x001fc800078210ff */
[----:B------:R-:W-:Y:S01]  /*8c10*/  @!P0 LEA.HI.X R7, R2, R7, R5, 0x2, P1 ;  /* 0x0000000702078211 */ /* 0x000fe200008f1405 */
[----:B------:R-:W-:Y:S01]  /*8c20*/  IMAD.U32 R2, RZ, RZ, UR40 ;  /* 0x00000028ff027e24 */ /* 0x000fe2000f8e00ff */
[----:B------:R-:W-:Y:S01]  /*8c30*/  LOP3.LUT R16, R16, 0xffffff7f, RZ, 0xc0, !PT ;  /* 0xffffff7f10107812 */ /* 0x000fe200078ec0ff */
[----:B------:R-:W-:Y:S01]  /*8c40*/  IMAD.MOV R3, RZ, RZ, -R8 ;  /* 0x000000ffff037224 */ /* 0x000fe200078e0a08 */
[----:B------:R-:W-:Y:S01]  /*8c50*/  SHF.R.S32.HI R29, RZ, 0x1f, R22 ;  /* 0x0000001fff1d7819 */ /* 0x000fe20000011416 */
[----:B------:R0:W5:Y:S01]  /*8c60*/  @!P0 LDG.E R4, desc[UR48][R6.64] ;  /* 0x0000003006048981 */ /* 0x000162000c1e1900 */
[----:B------:R-:W-:Y:S01]  /*8c70*/  ISETP.NE.AND P2, PT, R2, 0x3, PT ;  /* 0x000000030200780c */ /* 0x000fe20003f45270 */
[----:B0-----:R-:W-:-:S12]  /*8c80*/  IMAD R6, R9, R3, R0 ;  /* 0x0000000309067224 */ /* 0x001fd800078e0200 */
[----:B------:R-:W-:Y:S01]  /*8c90*/  @P2 LOP3.LUT R16, R16, 0x80, RZ, 0xfc, !PT ;  /* 0x0000008010102812 */ /* 0x000fe200078efcff */
[----:B---3--:R-:W-:Y:S06]  /*8ca0*/  @!P2 BRA `(.L_x_10033) ;  /* 0x000000000004a947 */ /* 0x008fec0003800000 */
[----:B------:R-:W-:Y:S01]  /*8cb0*/  BPT.TRAP 0x1 ;  /* 0x000000040000795c */ /* 0x000fe20000300000 */
.L_x_10033:
        /* <DEDUP_REMOVED lines=21> */
[----:B------:R-:W-:Y:S02]  /*8e10*/  LEA R0, R23, UR37, 0x3 ;  /* 0x0000002517007c11 */ /* 0x000fe4000f8e18ff */
[----:B------:R-:W-:-:S04]  /*8e20*/  SHF.L.U32 R2, R25, 0x1f, RZ ;  /* 0x0000001f19027819 */ /* 0x000fc800000006ff */
[----:B------:R-:W0:Y:S02]  /*8e30*/  SYNCS.PHASECHK.TRANS64.TRYWAIT P0, [R0+URZ+0x2d840], R2 ;  /* 0x02d84002000075a7 */ /* 0x000e24000800017f */
[----:B0-----:R-:W-:Y:S05]  /*8e40*/  @!P0 BRA `(.L_x_10035) ;  /* 0x0000002c00088947 */ /* 0x001fea0003800000 */
.L_x_10081:
[----:B------:R-:W-:Y:S05]  /*8e50*/  BSYNC B0 ;  /* 0x0000000000007941 */ /* 0x000fea0003800000 */
.L_x_10034:
[----:B------:R-:W1:Y:S01]  /*8e60*/  S2R R9, SR_TID.X ;  /* 0x0000000000097919 */ /* 0x000e620000002100 */
[----:B------:R-:W-:Y:S01]  /*8e70*/  ULDC.64 UR4, c[0x0][0x300] ;  /* 0x0000c00000047ab9 */ /* 0x000fe20000000a00 */
[----:B------:R-:W-:Y:S01]  /*8e80*/  USHF.L.U32 UR6, UR43, 0x7, URZ ;  /* 0x000000072b067899 */ /* 0x000fe2000800063f */
[----:B------:R-:W-:Y:S01]  /*8e90*/  IMAD R7, R7, UR4, RZ ;  /* 0x0000000407077c24 */ /* 0x000fe2000f8e02ff */
[----:B------:R-:W-:Y:S01]  /*8ea0*/  LOP3.LUT P4, RZ, R16, 0x4, RZ, 0xc0, !PT ;  /* 0x0000000410ff7812 */ /* 0x000fe2000788c0ff */
        /* <DEDUP_REMOVED lines=15> */
[----:B-1----:R-:W-:Y:S01]  /*8fa0*/  SHF.R.U32.HI R10, RZ, 0x2, R9 ;  /* 0x00000002ff0a7819 */ /* 0x002fe20000011609 */
[----:B------:R-:W-:Y:S01]  /*8fb0*/  IMAD.SHL.U32 R8, R9, 0x8, RZ ;  /* 0x0000000809087824 */ /* 0x000fe200078e00ff */
[----:B------:R-:W-:Y:S01]  /*8fc0*/  LEA R5, P0, R2, UR4, 0x1 ;  /* 0x0000000402057c11 */ /* 0x000fe2000f8008ff */
[----:B------:R-:W-:Y:S01]  /*8fd0*/  IMAD.U32 R9, RZ, RZ, UR6 ;  /* 0x00000006ff097e24 */ /* 0x000fe2000f8e00ff */
[----:B------:R-:W-:Y:S01]  /*8fe0*/  IADD3 R4, R3, R4, RZ ;  /* 0x0000000403047210 */ /* 0x000fe20007ffe0ff */
[----:B------:R-:W-:Y:S01]  /*8ff0*/  UMOV UR4, 0xffffffff ;  /* 0xffffffff00047882 */ /* 0x000fe20000000000 */
[----:B------:R-:W-:Y:S02]  /*9000*/  LOP3.LUT R10, R10, 0x1f, RZ, 0xc0, !PT ;  /* 0x0000001f0a0a7812 */ /* 0x000fe400078ec0ff */
[----:B------:R-:W-:Y:S01]  /*9010*/  LEA.HI.X R6, R2, UR5, R4, 0x1, P0 ;  /* 0x0000000502067c11 */ /* 0x000fe200080f0c04 */
[----:B------:R-:W-:Y:S01]  /*9020*/  IMAD R4, R23, 0x3000, R28 ;  /* 0x0000300017047824 */ /* 0x000fe200078e021c */
[----:B------:R-:W-:-:S02]  /*9030*/  LOP3.LUT R8, R8, 0x18, RZ, 0xc0, !PT ;  /* 0x0000001808087812 */ /* 0x000fc400078ec0ff */
[----:B------:R-:W-:Y:S01]  /*9040*/  IADD3 R9, -R10, UR36, -R9 ;  /* 0x000000240a097c10 */ /* 0x000fe2000fffe909 */
[----:B------:R-:W-:Y:S06]  /*9050*/  BRA.DIV UR4, `(.L_x_10036) ;  /* 0x0000002a04987947 */ /* 0x000fec000b800000 */
[----:B------:R-:W0:Y:S01]  /*9060*/  SHFL.IDX PT, R3, R5, RZ, 0x1c1f ;  /* 0x001c1fff05037589 */ /* 0x000e2200000e0000 */
[----:B------:R-:W-:-:S03]  /*9070*/  ISETP.GE.AND P0, PT, R9, 0x1, PT ;  /* 0x000000010900780c */ /* 0x000fc60003f06270 */
[----:B------:R-:W1:Y:S04]  /*9080*/  SHFL.IDX PT, R2, R6, RZ, 0x1c1f ;  /* 0x001c1fff06027589 */ /* 0x000e6800000e0000 */
[----:B------:R-:W-:Y:S06]  /*9090*/  SHFL.IDX PT, R14, R5, 0x3, 0x1c1f ;  /* 0x007c1f00050e7f89 */ /* 0x000fec00000e0000 */
[----:B------:R-:W-:-:S02]  /*90a0*/  @P0 LEA R7, R4, UR37, 0x1 ;  /* 0x0000002504070c11 */ /* 0x000fc4000f8e08ff */
        /* <DEDUP_REMOVED lines=10> */
[----:B------:R-:W-:Y:S01]  /*9150*/  @P0 LEA R7, R4, UR37, 0x1 ;  /* 0x0000002504070c11 */ /* 0x000fe2000f8e08ff */
        /* <DEDUP_REMOVED lines=12> */
[----:B------:R-:W1:Y:S04]  /*9220*/  SHFL.IDX PT, R2, R6, 0x2, 0x1c1f ;  /* 0x005c1f0006027f89 */ /* 0x000e6800000e0000 */
[----:B------:R-:W2:Y:S01]  /*9230*/  SHFL.IDX PT, R6, R6, 0x3, 0x1c1f ;  /* 0x007c1f0006067f89 */ /* 0x000ea200000e0000 */
[----:B0-----:R-:W-:-:S04]  /*9240*/  @P0 LEA R3, P1, R8, R3, 0x1 ;  /* 0x0000000308030211 */ /* 0x001fc800078208ff */
[----:B-1----:R-:W-:-:S04]  /*9250*/  @P0 IADD3.X R2, RZ, R2, RZ, P1, !PT ;  /* 0x00000002ff020210 */ /* 0x002fc80000ffe4ff */
[----:B------:R-:W-:-:S04]  /*9260*/  @P0 LOP3.LUT R3, R3, R2, RZ, 0x3c, !PT ;  /* 0x0000000203030212 */ /* 0x000fc800078e3cff */
[----:B------:R-:W-:-:S04]  /*9270*/  @P0 LOP3.LUT R2, R3, R2, RZ, 0x3c, !PT ;  /* 0x0000000203020212 */ /* 0x000fc800078e3cff */
[----:B------:R-:W-:-:S05]  /*9280*/  @P0 LOP3.LUT R3, R3, R2, RZ, 0x3c, !PT ;  /* 0x0000000203030212 */ /* 0x000fca00078e3cff */
[----:B------:R0:W-:Y:S04]  /*9290*/  @P0 LDGSTS.E.BYPASS.LTC128B.128 [R7+0x16400], desc[UR48][R2.64], !P4 ;  /* 0x1640000002070fae */ /* 0x0001e8000e101d70 */
[----:B------:R0:W-:Y:S04]  /*92a0*/  @P0 LDGSTS.E.BYPASS.LTC128B.128 [R7+0x18400], desc[UR48][R2.64+0x40], !P3 ;  /* 0x1840004002070fae */ /* 0x0001e8000d901d70 */
[----:B--2---:R0:W-:Y:S02]  /*92b0*/  @P0 LDGSTS.E.BYPASS.LTC128B.128 [R7+0x1a400], desc[UR48][R2.64+0x80], !P2 ;  /* 0x1a40008002070fae */ /* 0x0041e4000d101d70 */
.L_x_10091:
[----:B------:R-:W-:-:S13]  /*92c0*/  ISETP.GE.AND P0, PT, R9, 0x61, PT ;  /* 0x000000610900780c */ /* 0x000fda0003f06270 */
[----:B0-----:R-:W-:Y:S02]  /*92d0*/  @P0 LEA R2, P1, R8, R14, 0x1 ;  /* 0x0000000e08020211 */ /* 0x001fe400078208ff */
[----:B------:R-:W-:-:S03]  /*92e0*/  @P0 LEA R5, R4, UR37, 0x1 ;  /* 0x0000002504050c11 */ /* 0x000fc6000f8e08ff */
        /* <DEDUP_REMOVED lines=9> */
.L_x_10037:
        /* <DEDUP_REMOVED lines=11> */
.L_x_10038:
        /* <DEDUP_REMOVED lines=23> */
.L_x_10039:
[----:B------:R-:W2:Y:S01]  /*95a0*/  LDL R21, [R1+0xc] ;  /* 0x00000c0001157983 */ /* 0x000ea20000100800 */
[----:B------:R-:W1:Y:S01]  /*95b0*/  LDC R10, c[0x0][0x448] ;  /* 0x00011200ff0a7b82 */ /* 0x000e620000000800 */
[----:B------:R-:W-:Y:S01]  /*95c0*/  ULDC.64 UR4, c[0x0][0x2d8] ;  /* 0x0000b60000047ab9 */ /* 0x000fe20000000a00 */
[----:B0-----:R-:W-:Y:S01]  /*95d0*/  SHF.R.S32.HI R0, RZ, 0x1f, R19 ;  /* 0x0000001fff007819 */ /* 0x001fe20000011413 */
[----:B------:R-:W0:Y:S01]  /*95e0*/  S2R R26, SR_TID.X ;  /* 0x00000000001a7919 */ /* 0x000e220000002100 */
[----:B------:R-:W-:Y:S01]  /*95f0*/  IMAD R3, R29, UR4, RZ ;  /* 0x000000041d037c24 */ /* 0x000fe2000f8e02ff */
[----:B------:R-:W-:Y:S01]  /*9600*/  ULDC.64 UR6, c[0x0][0x2c8] ;  /* 0x0000b20000067ab9 */ /* 0x000fe20000000a00 */
[----:B------:R-:W-:Y:S01]  /*9610*/  IMAD.MOV R6, RZ, RZ, -R24 ;  /* 0x000000ffff067224 */ /* 0x000fe200078e0a18 */
[----:B------:R-:W-:Y:S01]  /*9620*/  ULDC.64 UR8, c[0x0][0x280] ;  /* 0x0000a00000087ab9 */ /* 0x000fe20000000a00 */
[C---:B------:R-:W-:Y:S01]  /*9630*/  IMAD R4, R22.reuse, UR5, R3 ;  /* 0x0000000516047c24 */ /* 0x040fe2000f8e0203 */
[----:B------:R-:W3:Y:S01]  /*9640*/  S2R R11, SR_TID.X ;  /* 0x00000000000b7919 */ /* 0x000ee20000002100 */
[----:B------:R-:W-:Y:S01]  /*9650*/  IMAD.WIDE.U32 R2, R22, UR4, RZ ;  /* 0x0000000416027c25 */ /* 0x000fe2000f8e00ff */
[----:B------:R-:W-:Y:S01]  /*9660*/  ULDC.64 UR4, c[0x0][0x2e0] ;  /* 0x0000b80000047ab9 */ /* 0x000fe20000000a00 */
[----:B------:R-:W-:-:S02]  /*9670*/  LOP3.LUT P3, RZ, R16, 0x400, RZ, 0xc0, !PT ;  /* 0x0000040010ff7812 */ /* 0x000fc4000786c0ff */
[----:B------:R-:W-:Y:S01]  /*9680*/  IMAD R0, R0, UR4, RZ ;  /* 0x0000000400007c24 */ /* 0x000fe2000f8e02ff */
[C---:B------:R-:W-:Y:S01]  /*9690*/  LOP3.LUT P4, RZ, R16.reuse, 0x200, RZ, 0xc0, !PT ;  /* 0x0000020010ff7812 */ /* 0x040fe2000788c0ff */
[----:B------:R-:W-:Y:S01]  /*96a0*/  IMAD.IADD R3, R3, 0x1, R4 ;  /* 0x0000000103037824 */ /* 0x000fe200078e0204 */
[----:B------:R-:W-:Y:S01]  /*96b0*/  LOP3.LUT P5, RZ, R16, 0x100, RZ, 0xc0, !PT ;  /* 0x0000010010ff7812 */ /* 0x000fe200078ac0ff */
[C---:B------:R-:W-:Y:S02]  /*96c0*/  IMAD R5, R19.reuse, UR5, R0 ;  /* 0x0000000513057c24 */ /* 0x040fe4000f8e0200 */
[----:B------:R-:W-:Y:S01]  /*96d0*/  IMAD.WIDE.U32 R2, R19, UR4, R2 ;  /* 0x0000000413027c25 */ /* 0x000fe2000f8e0002 */
[----:B------:R-:W-:Y:S01]  /*96e0*/  ULDC UR4, c[0x0][0xc38] ;  /* 0x00030e0000047ab9 */ /* 0x000fe20000000800 */
[----:B------:R-:W-:Y:S02]  /*96f0*/  LEA R19, R28, UR37, 0x1 ;  /* 0x000000251c137c11 */ /* 0x000fe4000f8e08ff */
[----:B-1----:R-:W-:-:S02]  /*9700*/  ISETP.NE.AND P0, PT, R10, 0x1, PT ;  /* 0x000000010a00780c */ /* 0x002fc40003f05270 */
[----:B------:R-:W-:Y:S02]  /*9710*/  IADD3 R3, R3, R5, RZ ;  /* 0x0000000503037210 */ /* 0x000fe40007ffe0ff */
[----:B0-----:R-:W-:Y:S01]  /*9720*/  SHF.R.U32.HI R20, RZ, 0x2, R26 ;  /* 0x00000002ff147819 */ /* 0x001fe2000001161a */
[----:B------:R-:W-:-:S08]  /*9730*/  IMAD.SHL.U32 R26, R26, 0x20, RZ ;  /* 0x000000201a1a7824 */ /* 0x000fd000078e00ff */
[----:B------:R-:W0:Y:S01]  /*9740*/  @P0 LDC R0, c[0x0][0x44c] ;  /* 0x00011300ff000b82 */ /* 0x000e220000000800 */
[----:B------:R-:W-:Y:S02]  /*9750*/  LOP3.LUT R20, R20, 0x1f, RZ, 0xc0, !PT ;  /* 0x0000001f14147812 */ /* 0x000fe400078ec0ff */
[----:B------:R-:W-:-:S05]  /*9760*/  LOP3.LUT R26, R26, 0x60, RZ, 0xc0, !PT ;  /* 0x000000601a1a7812 */ /* 0x000fca00078ec0ff */
[----:B------:R-:W1:Y:S01]  /*9770*/  @P0 LDC R4, c[0x0][0x450] ;  /* 0x00011400ff040b82 */ /* 0x000e620000000800 */
[----:B------:R-:W-:-:S07]  /*9780*/  LOP3.LUT R20, R20, R26, RZ, 0xfc, !PT ;  /* 0x0000001a14147212 */ /* 0x000fce00078efcff */
[----:B------:R-:W4:Y:S01]  /*9790*/  @P0 LDC R9, c[0x0][0x44c] ;  /* 0x00011300ff090b82 */ /* 0x000f220000000800 */
[----:B--2---:R-:W-:Y:S01]  /*97a0*/  IMAD R6, R6, UR4, R21 ;  /* 0x0000000406067c24 */ /* 0x004fe2000f8e0215 */
[----:B------:R-:W-:Y:S01]  /*97b0*/  ULDC.64 UR4, c[0x0][0x2d0] ;  /* 0x0000b40000047ab9 */ /* 0x000fe20000000a00 */
[----:B---3--:R-:W-:Y:S02]  /*97c0*/  SHF.R.U32.HI R21, RZ, 0x2, R11 ;  /* 0x00000002ff157819 */ /* 0x008fe4000001160b */
[----:B------:R-:W-:Y:S02]  /*97d0*/  IMAD R7, R6, 0xc0, R20 ;  /* 0x000000c006077824 */ /* 0x000fe400078e0214 */
[----:B------:R-:W-:Y:S01]  /*97e0*/  IMAD.SHL.U32 R20, R11, 0x8, RZ ;  /* 0x000000080b147824 */ /* 0x000fe200078e00ff */
[----:B------:R-:W-:Y:S01]  /*97f0*/  LOP3.LUT R21, R21, 0x1f, RZ, 0xc0, !PT ;  /* 0x0000001f15157812 */ /* 0x000fe200078ec0ff */
[----:B0-----:R-:W-:-:S03]  /*9800*/  @P0 IMAD.HI.U32 R0, R7, R0, RZ ;  /* 0x0000000007000227 */ /* 0x001fc600078e00ff */
[----:B------:R-:W-:Y:S01]  /*9810*/  LOP3.LUT R20, R20, 0x18, RZ, 0xc0, !PT ;  /* 0x0000001814147812 */ /* 0x000fe200078ec0ff */
[----:B------:R-:W-:Y:S01]  /*9820*/  IMAD.MOV.U32 R5, RZ, RZ, R7 ;  /* 0x000000ffff057224 */ /* 0x000fe200078e0007 */
[----:B-1----:R-:W-:-:S04]  /*9830*/  @P0 SHF.R.U32.HI R5, RZ, R4, R0 ;  /* 0x00000004ff050219 */ /* 0x002fc80000011600 */
[----:B------:R-:W-:-:S05]  /*9840*/  SHF.R.S32.HI R0, RZ, 0x1f, R5 ;  /* 0x0000001fff007819 */ /* 0x000fca0000011405 */
[----:B------:R-:W-:-:S04]  /*9850*/  IMAD R0, R0, UR4, RZ ;  /* 0x0000000400007c24 */ /* 0x000fc8000f8e02ff */
[C---:B------:R-:W-:Y:S02]  /*9860*/  IMAD R8, R5.reuse, UR5, R0 ;  /* 0x0000000505087c24 */ /* 0x040fe4000f8e0200 */
[----:B------:R-:W-:Y:S02]  /*9870*/  IMAD.MOV R0, RZ, RZ, -R5 ;  /* 0x000000ffff007224 */ /* 0x000fe400078e0a05 */
[----:B------:R-:W-:-:S04]  /*9880*/  IMAD.WIDE.U32 R4, R5, UR4, R2 ;  /* 0x0000000405047c25 */ /* 0x000fc8000f8e0002 */
[----:B------:R-:W-:Y:S02]  /*9890*/  IMAD R0, R10, R0, R7 ;  /* 0x000000000a007224 */ /* 0x000fe400078e0207 */
[----:B------:R-:W-:-:S03]  /*98a0*/  IMAD.IADD R5, R5, 0x1, R8 ;  /* 0x0000000105057824 */ /* 0x000fc600078e0208 */
[----:B------:R-:W-:Y:S01]  /*98b0*/  SHF.R.S32.HI R8, RZ, 0x1f, R0 ;  /* 0x0000001fff087819 */ /* 0x000fe20000011400 */
[----:B------:R-:W-:-:S04]  /*98c0*/  IMAD.WIDE.U32 R4, R0, UR6, R4 ;  /* 0x0000000600047c25 */ /* 0x000fc8000f8e0004 */
[----:B------:R-:W-:-:S04]  /*98d0*/  IMAD R8, R8, UR6, RZ ;  /* 0x0000000608087c24 */ /* 0x000fc8000f8e02ff */
[----:B------:R-:W-:Y:S01]  /*98e0*/  IMAD R8, R0, UR7, R8 ;  /* 0x0000000700087c24 */ /* 0x000fe2000f8e0208 */
[----:B------:R-:W-:-:S03]  /*98f0*/  LEA R0, P1, R4, UR8, 0x1 ;  /* 0x0000000804007c11 */ /* 0x000fc6000f8208ff */
[----:B------:R-:W-:Y:S01]  /*9900*/  IMAD.IADD R5, R5, 0x1, R8 ;  /* 0x0000000105057824 */ /* 0x000fe200078e0208 */
[----:B------:R-:W-:-:S04]  /*9910*/  IADD3 R8, R7, 0x80, RZ ;  /* 0x0000008007087810 */ /* 0x000fc80007ffe0ff */
[----:B------:R-:W-:Y:S01]  /*9920*/  LEA.HI.X R4, R4, UR9, R5, 0x1, P1 ;  /* 0x0000000904047c11 */ /* 0x000fe200088f0c05 */
[----:B----4-:R-:W-:Y:S01]  /*9930*/  @P0 IMAD.HI.U32 R9, R8, R9, RZ ;  /* 0x0000000908090227 */ /* 0x010fe200078e00ff */
[----:B------:R-:W0:Y:S03]  /*9940*/  @P0 LDC R5, c[0x0][0x450] ;  /* 0x00011400ff050b82 */ /* 0x000e260000000800 */
[----:B------:R-:W-:Y:S01]  /*9950*/  IMAD.MOV.U32 R7, RZ, RZ, R8 ;  /* 0x000000ffff077224 */ /* 0x000fe200078e0008 */
[----:B0-----:R-:W-:-:S05]  /*9960*/  @P0 SHF.R.U32.HI R7, RZ, R5, R9 ;  /* 0x00000005ff070219 */ /* 0x001fca0000011609 */
[----:B------:R-:W-:Y:S02]  /*9970*/  IMAD.MOV R5, RZ, RZ, -R7 ;  /* 0x000000ffff057224 */ /* 0x000fe400078e0a07 */
[----:B------:R-:W-:-:S04]  /*9980*/  IMAD.WIDE.U32 R2, R7, UR4, R2 ;  /* 0x0000000407027c25 */ /* 0x000fc8000f8e0002 */
[----:B------:R-:W-:Y:S01]  /*9990*/  IMAD R5, R10, R5, R8 ;  /* 0x000000050a057224 */ /* 0x000fe200078e0208 */
[----:B------:R-:W-:-:S05]  /*99a0*/  SHF.R.S32.HI R8, RZ, 0x1f, R7 ;  /* 0x0000001fff087819 */ /* 0x000fca0000011407 */
[----:B------:R-:W-:Y:S01]  /*99b0*/  IMAD R8, R8, UR4, RZ ;  /* 0x0000000408087c24 */ /* 0x000fe2000f8e02ff */
[----:B------:R-:W-:-:S03]  /*99c0*/  UMOV UR4, 0xffffffff ;  /* 0xffffffff00047882 */ /* 0x000fc60000000000 */
[----:B------:R-:W-:Y:S01]  /*99d0*/  IMAD R8, R7, UR5, R8 ;  /* 0x0000000507087c24 */ /* 0x000fe2000f8e0208 */
[----:B------:R-:W-:-:S03]  /*99e0*/  SHF.R.S32.HI R7, RZ, 0x1f, R5 ;  /* 0x0000001fff077819 */ /* 0x000fc60000011405 */
[----:B------:R-:W-:Y:S02]  /*99f0*/  IMAD.IADD R3, R3, 0x1, R8 ;  /* 0x0000000103037824 */ /* 0x000fe400078e0208 */
[----:B------:R-:W-:Y:S02]  /*9a00*/  IMAD R7, R7, UR6, RZ ;  /* 0x0000000607077c24 */ /* 0x000fe4000f8e02ff */
[----:B------:R-:W-:-:S04]  /*9a10*/  IMAD.WIDE.U32 R2, R5, UR6, R2 ;  /* 0x0000000605027c25 */ /* 0x000fc8000f8e0002 */
[----:B------:R-:W-:Y:S01]  /*9a20*/  IMAD R7, R5, UR7, R7 ;  /* 0x0000000705077c24 */ /* 0x000fe2000f8e0207 */
[----:B------:R-:W-:-:S04]  /*9a30*/  LEA R8, P0, R2, UR8, 0x1 ;  /* 0x0000000802087c11 */ /* 0x000fc8000f8008ff */
[----:B------:R-:W-:-:S04]  /*9a40*/  IADD3 R7, R3, R7, RZ ;  /* 0x0000000703077210 */ /* 0x000fc80007ffe0ff */
[----:B------:R-:W-:Y:S01]  /*9a50*/  LEA.HI.X R7, R2, UR9, R7, 0x1, P0 ;  /* 0x0000000902077c11 */ /* 0x000fe200080f0c07 */
[----:B------:R-:W-:Y:S06]  /*9a60*/  BRA.DIV UR4, `(.L_x_10040) ;  /* 0x00000026047c7947 */ /* 0x000fec000b800000 */
[----:B------:R-:W0:Y:S01]  /*9a70*/  SHFL.IDX PT, R3, R0, RZ, 0x1c1f ;  /* 0x001c1fff00037589 */ /* 0x000e2200000e0000 */
[----:B------:R-:W-:-:S03]  /*9a80*/  IMAD R5, R6, 0xc0, R21 ;  /* 0x000000c006057824 */ /* 0x000fc600078e0215 */
[----:B------:R-:W1:Y:S01]  /*9a90*/  SHFL.IDX PT, R2, R4, RZ, 0x1c1f ;  /* 0x001c1fff04027589 */ /* 0x000e6200000e0000 */
[C---:B------:R-:W-:Y:S01]  /*9aa0*/  VIADD R6, R5.reuse, 0x20 ;  /* 0x0000002005067836 */ /* 0x040fe20000000000 */
[----:B------:R-:W-:Y:S02]  /*9ab0*/  ISETP.GE.AND P0, PT, R5, UR38, PT ;  /* 0x0000002605007c0c */ /* 0x000fe4000bf06270 */
[----:B------:R-:W-:Y:S11]  /*9ac0*/  SHFL.IDX PT, R14, R0, 0x3, 0x1c1f ;  /* 0x007c1f00000e7f89 */ /* 0x000ff600000e0000 */
[----:B0-----:R-:W-:-:S05]  /*9ad0*/  @!P0 LEA R3, P1, R20, R3, 0x1 ;  /* 0x0000000314038211 */ /* 0x001fca00078208ff */
[----:B-1----:R-:W-:-:S05]  /*9ae0*/  @!P0 IMAD.X R2, RZ, RZ, R2, P1 ;  /* 0x000000ffff028224 */ /* 0x002fca00008e0602 */
[----:B------:R-:W-:-:S04]  /*9af0*/  @!P0 LOP3.LUT R3, R3, R2, RZ, 0x3c, !PT ;  /* 0x0000000203038212 */ /* 0x000fc800078e3cff */
[----:B------:R-:W-:-:S04]  /*9b00*/  @!P0 LOP3.LUT R2, R3, R2, RZ, 0x3c, !PT ;  /* 0x0000000203028212 */ /* 0x000fc800078e3cff */
[----:B------:R-:W-:-:S05]  /*9b10*/  @!P0 LOP3.LUT R3, R3, R2, RZ, 0x3c, !PT ;  /* 0x0000000203038212 */ /* 0x000fca00078e3cff */
[----:B------:R-:W-:Y:S04]  /*9b20*/  @!P0 LDGSTS.E.BYPASS.LTC128B.128 [R19+0xc400], desc[UR48][R2.64], !P3 ;  /* 0x0c40000002138fae */ /* 0x000fe8000d901d70 */
[----:B------:R-:W-:Y:S04]  /*9b30*/  @!P0 LDGSTS.E.BYPASS.LTC128B.128 [R19+0xf400], desc[UR48][R2.64+0x40], !P4 ;  /* 0x0f40004002138fae */ /* 0x000fe8000e101d70 */
[----:B------:R0:W-:Y:S01]  /*9b40*/  @!P0 LDGSTS.E.BYPASS.LTC128B.128 [R19+0x12400], desc[UR48][R2.64+0x80], !P5 ;  /* 0x1240008002138fae */ /* 0x0001e2000e901d70 */
[----:B------:R-:W-:Y:S01]  /*9b50*/  ISETP.GE.AND P0, PT, R6, UR38, PT ;  /* 0x0000002606007c0c */ /* 0x000fe2000bf06270 */
[----:B------:R-:W-:-:S02]  /*9b60*/  VIADD R6, R5, 0x40 ;  /* 0x0000004005067836 */ /* 0x000fc40000000000 */
[----:B0-----:R-:W0:Y:S04]  /*9b70*/  SHFL.IDX PT, R3, R0, 0x1, 0x1c1f ;  /* 0x003c1f0000037f89 */ /* 0x001e2800000e0000 */
[----:B------:R-:W1:Y:S06]  /*9b80*/  SHFL.IDX PT, R2, R4, 0x1, 0x1c1f ;  /* 0x003c1f0004027f89 */ /* 0x000e6c00000e0000 */
[----:B0-----:R-:W-:-:S04]  /*9b90*/  @!P0 LEA R3, P1, R20, R3, 0x1 ;  /* 0x0000000314038211 */ /* 0x001fc800078208ff */
[----:B-1----:R-:W-:-:S04]  /*9ba0*/  @!P0 IADD3.X R2, RZ, R2, RZ, P1, !PT ;  /* 0x00000002ff028210 */ /* 0x002fc80000ffe4ff */
        /* <DEDUP_REMOVED lines=9> */
[----:B------:R-:W1:Y:S04]  /*9c40*/  SHFL.IDX PT, R2, R4, 0x2, 0x1c1f ;  /* 0x005c1f0004027f89 */ /* 0x000e6800000e0000 */
[----:B------:R-:W2:Y:S04]  /*9c50*/  SHFL.IDX PT, R4, R4, 0x3, 0x1c1f ;  /* 0x007c1f0004047f89 */ /* 0x000ea800000e0000 */
[----:B------:R-:W-:Y:S04]  /*9c60*/  SHFL.IDX PT, R0, R7, RZ, 0x1c1f ;  /* 0x001c1fff07007589 */ /* 0x000fe800000e0000 */
[----:B------:R-:W-:Y:S01]  /*9c70*/  SHFL.IDX PT, R7, R7, 0x1, 0x1c1f ;  /* 0x003c1f0007077f89 */ /* 0x000fe200000e0000 */
        /* <DEDUP_REMOVED lines=8> */
[----:B------:R-:W-:-:S13]  /*9d00*/  ISETP.GE.AND P0, PT, R6, UR38, PT ;  /* 0x0000002606007c0c */ /* 0x000fda000bf06270 */
[----:B------:R-:W-:-:S04]  /*9d10*/  @!P0 LEA R14, P1, R20, R14, 0x1 ;  /* 0x0000000e140e8211 */ /* 0x000fc800078208ff */
[----:B--2---:R-:W-:Y:S01]  /*9d20*/  @!P0 IADD3.X R9, RZ, R4, RZ, P1, !PT ;  /* 0x00000004ff098210 */ /* 0x004fe20000ffe4ff */
[----:B0-----:R-:W-:Y:S02]  /*9d30*/  @!P0 IMAD.MOV.U32 R2, RZ, RZ, R14 ;  /* 0x000000ffff028224 */ /* 0x001fe400078e000e */
[----:B------:R-:W0:Y:S01]  /*9d40*/  SHFL.IDX PT, R14, R8, RZ, 0x1c1f ;  /* 0x001c1fff080e7589 */ /* 0x000e2200000e0000 */
[----:B------:R-:W-:Y:S02]  /*9d50*/  VIADD R4, R5, 0x80 ;  /* 0x0000008005047836 */ /* 0x000fe40000000000 */
[----:B------:R-:W-:-:S05]  /*9d60*/  @!P0 IMAD.MOV.U32 R3, RZ, RZ, R9 ;  /* 0x000000ffff038224 */ /* 0x000fca00078e0009 */
[----:B------:R-:W-:Y:S04]  /*9d70*/  @!P0 LDGSTS.E.BYPASS.LTC128B.128 [R19+0xdc00], desc[UR48][R2.64], !P3 ;  /* 0x0dc0000002138fae */ /* 0x000fe8000d901d70 */
[----:B------:R-:W-:Y:S04]  /*9d80*/  @!P0 LDGSTS.E.BYPASS.LTC128B.128 [R19+0x10c00], desc[UR48][R2.64+0x40], !P4 ;  /* 0x10c0004002138fae */ /* 0x000fe8000e101d70 */
[----:B------:R1:W-:Y:S01]  /*9d90*/  @!P0 LDGSTS.E.BYPASS.LTC128B.128 [R19+0x13c00], desc[UR48][R2.64+0x80], !P5 ;  /* 0x13c0008002138fae */ /* 0x0003e2000e901d70 */
[----:B------:R-:W-:-:S13]  /*9da0*/  ISETP.GE.AND P0, PT, R4, UR38, PT ;  /* 0x0000002604007c0c */ /* 0x000fda000bf06270 */
[----:B0-----:R-:W-:-:S04]  /*9db0*/  @!P0 LEA R14, P1, R20, R14, 0x1 ;  /* 0x0000000e140e8211 */ /* 0x001fc800078208ff */
[----:B------:R-:W-:Y:S01]  /*9dc0*/  @!P0 IADD3.X R9, RZ, R0, RZ, P1, !PT ;  /* 0x00000000ff098210 */ /* 0x000fe20000ffe4ff */
[----:B-1----:R-:W-:Y:S02]  /*9dd0*/  @!P0 IMAD.MOV.U32 R2, RZ, RZ, R14 ;  /* 0x000000ffff028224 */ /* 0x002fe400078e000e */
[----:B------:R0:W1:Y:S02]  /*9de0*/  SHFL.IDX PT, R14, R8, 0x1, 0x1c1f ;  /* 0x003c1f00080e7f89 */ /* 0x00006400000e0000 */
[----:B------:R-:W-:-:S05]  /*9df0*/  @!P0 IMAD.MOV.U32 R3, RZ, RZ, R9 ;  /* 0x000000ffff038224 */ /* 0x000fca00078e0009 */
[----:B------:R0:W-:Y:S04]  /*9e00*/  @!P0 LDGSTS.E.BYPASS.LTC128B.128 [R19+0xe400], desc[UR48][R2.64], !P3 ;  /* 0x0e40000002138fae */ /* 0x0001e8000d901d70 */
[----:B------:R0:W-:Y:S04]  /*9e10*/  @!P0 LDGSTS.E.BYPASS.LTC128B.128 [R19+0x11400], desc[UR48][R2.64+0x40], !P4 ;  /* 0x1140004002138fae */ /* 0x0001e8000e101d70 */
[----:B------:R0:W-:Y:S02]  /*9e20*/  @!P0 LDGSTS.E.BYPASS.LTC128B.128 [R19+0x14400], desc[UR48][R2.64+0x80], !P5 ;  /* 0x1440008002138fae */ /* 0x0001e4000e901d70 */
.L_x_10104:
[----:B------:R-:W2:Y:S01]  /*9e30*/  LDL R0, [R1+0x10] ;  /* 0x0000100001007983 */ /* 0x000ea20000100800 */
[----:B------:R-:W-:-:S05]  /*9e40*/  VIADD R5, R5, 0xa0 ;  /* 0x000000a005057836 */ /* 0x000fca0000000000 */
[----:B------:R-:W-:-:S13]  /*9e50*/  ISETP.GE.AND P0, PT, R5, UR38, PT ;  /* 0x0000002605007c0c */ /* 0x000fda000bf06270 */
[----:B01----:R-:W-:-:S04]  /*9e60*/  @!P0 LEA R2, P1, R20, R14, 0x1 ;  /* 0x0000000e14028211 */ /* 0x003fc800078208ff */
[----:B------:R-:W-:-:S05]  /*9e70*/  @!P0 IADD3.X R3, RZ, R7, RZ, P1, !PT ;  /* 0x00000007ff038210 */ /* 0x000fca0000ffe4ff */
        /* <DEDUP_REMOVED lines=9> */
[----:B--2---:R-:W-:-:S04]  /*9f10*/  LOP3.LUT R0, R0, 0x1, RZ, 0xc, !PT ;  /* 0x0000000100007812 */ /* 0x004fc800078e0cff */
[----:B------:R-:W-:Y:S01]  /*9f20*/  SHF.L.U32 R0, R0, 0x1f, RZ ;  /* 0x0000001f00007819 */ /* 0x000fe200000006ff */
[----:B------:R-:W-:Y:S01]  /*9f30*/  NOP ;  /* 0x0000000000007918 */ /* 0x000fe20000000000 */
[----:B------:R-:W-:Y:S01]  /*9f40*/  SYNCS.ARRIVE.TRANS64.A1T0 RZ, [UR37+0x2d800], RZ ;  /* 0x02d800ffffff79a7 */ /* 0x000fe20008100025 */
[----:B------:R-:W-:Y:S01]  /*9f50*/  BSSY B0, `(.L_x_10041) ;  /* 0x0000003000007945 */ /* 0x000fe20003800000 */
[----:B------:R-:W1:Y:S03]  /*9f60*/  SYNCS.PHASECHK.TRANS64.TRYWAIT P0, [UR37+0x2d820], R0 ;  /* 0x02d82000ff0075a7 */ /* 0x000e660008000165 */
[----:B01----:R-:W-:Y:S05]  /*9f70*/  @!P0 BRA `(.L_x_10042) ;  /* 0x0000002800488947 */ /* 0x003fea0003800000 */
.L_x_10105:
[----:B------:R-:W-:Y:S05]  /*9f80*/  BSYNC B0 ;  /* 0x0000000000007941 */ /* 0x000fea0003800000 */
.L_x_10041:
[----:B------:R-:W-:Y:S01]  /*9f90*/  UISETP.GE.AND UP0, UPT, UR36, 0x81, UPT ;  /* 0x000000812400788c */ /* 0x000fe2000bf06270 */
[----:B------:R-:W-:-:S05]  /*9fa0*/  IMAD.U32 R10, RZ, RZ, UR43 ;  /* 0x0000002bff0a7e24 */ /* 0x000fca000f8e00ff */
[----:B------:R-:W-:-:S13]  /*9fb0*/  PLOP3.LUT P0, PT, PT, PT, UP0, 0x40, 0x0 ;  /* 0x000000000000781c */ /* 0x000fda0003f0e808 */
[----:B------:R-:W-:Y:S05]  /*9fc0*/  @P0 BRA `(.L_x_10043) ;  /* 0x0000000c00a00947 */ /* 0x000fea0003800000 */
[----:B------:R-:W-:Y:S01]  /*9fd0*/  BSSY B0, `(.L_x_10043) ;  /* 0x00000e7000007945 */ /* 0x000fe20003800000 */
[----:B------:R-:W-:Y:S01]  /*9fe0*/  IMAD.MOV.U32 R20, RZ, RZ, R25 ;  /* 0x000000ffff147224 */ /* 0x000fe200078e0019 */
[----:B0-----:R-:W-:Y:S01]  /*9ff0*/  MOV R0, UR39 ;  /* 0x0000002700007c02 */ /* 0x001fe20008000f00 */
[----:B------:R-:W-:Y:S02]  /*a000*/  IMAD.MOV.U32 R7, RZ, RZ, R23 ;  /* 0x000000ffff077224 */ /* 0x000fe400078e0017 */
[----:B------:R-:W-:-:S07]  /*a010*/  IMAD.U32 R26, RZ, RZ, UR43 ;  /* 0x0000002bff1a7e24 */ /* 0x000fce000f8e00ff */
.L_x_10056:
[----:B------:R-:W2:Y:S01]  /*a020*/  LDL R9, [R1+0x8] ;  /* 0x0000080001097983 */ /* 0x000ea20000100800 */
[----:B------:R-:W0:Y:S01]  /*a030*/  LDC R3, c[0x0][0x430] ;  /* 0x00010c00ff037b82 */ /* 0x000e220000000800 */
[----:B------:R-:W-:Y:S02]  /*a040*/  ULDC.64 UR4, c[0x0][0x428] ;  /* 0x00010a0000047ab9 */ /* 0x000fe40000000a00 */
[----:B------:R-:W3:Y:S04]  /*a050*/  LDL R6, [R1+0x4] ;  /* 0x0000040001067983 */ /* 0x000ee80000100800 */
[----:B------:R-:W4:Y:S01]  /*a060*/  LDL R8, [R1] ;  /* 0x0000000001087983 */ /* 0x000f220000100800 */
[----:B------:R-:W1:Y:S01]  /*a070*/  S2R R2, SR_TID.X ;  /* 0x0000000000027919 */ /* 0x000e620000002100 */
[----:B0-----:R-:W-:-:S13]  /*a080*/  ISETP.NE.AND P0, PT, R3, 0x1, PT ;  /* 0x000000010300780c */ /* 0x001fda0003f05270 */
[----:B------:R-:W0:Y:S01]  /*a090*/  @P0 LDC R4, c[0x0][0x434] ;  /* 0x00010d00ff040b82 */ /* 0x000e220000000800 */
[----:B-1----:R-:W-:Y:S01]  /*a0a0*/  IMAD.SHL.U32 R3, R2, 0x20, RZ ;  /* 0x0000002002037824 */ /* 0x002fe200078e00ff */
[----:B------:R-:W-:-:S06]  /*a0b0*/  SHF.R.U32.HI R5, RZ, 0x2, R2 ;  /* 0x00000002ff057819 */ /* 0x000fcc0000011602 */
[----:B------:R-:W1:Y:S01]  /*a0c0*/  @P0 LDC R2, c[0x0][0x438] ;  /* 0x00010e00ff020b82 */ /* 0x000e620000000800 */
[----:B------:R-:W-:Y:S02]  /*a0d0*/  LOP3.LUT R5, R5, 0x1f, RZ, 0xc0, !PT ;  /* 0x0000001f05057812 */ /* 0x000fe400078ec0ff */
[----:B------:R-:W-:-:S03]  /*a0e0*/  LOP3.LUT R3, R3, 0x60, RZ, 0xc0, !PT ;  /* 0x0000006003037812 */ /* 0x000fc600078ec0ff */
[----:B------:R-:W-:-:S05]  /*a0f0*/  IMAD R5, R0, 0x80, R5 ;  /* 0x0000008000057824 */ /* 0x000fca00078e0205 */
[----:B--2---:R-:W-:-:S05]  /*a100*/  IADD3 R5, R3, R5, R9 ;  /* 0x0000000503057210 */ /* 0x004fca0007ffe009 */
[----:B0-----:R-:W-:Y:S01]  /*a110*/  @P0 IMAD.HI.U32 R3, R5, R4, RZ ;  /* 0x0000000405030227 */ /* 0x001fe200078e00ff */
[----:B------:R-:W-:-:S04]  /*a120*/  MOV R4, R5 ;  /* 0x0000000500047202 */ /* 0x000fc80000000f00 */
[----:B-1----:R-:W-:Y:S01]  /*a130*/  @P0 SHF.R.U32.HI R4, RZ, R2, R3 ;  /* 0x00000002ff040219 */ /* 0x002fe20000011603 */
[----:B---3--:R-:W-:-:S03]  /*a140*/  IMAD R6, R6, UR4, RZ ;  /* 0x0000000406067c24 */ /* 0x008fc6000f8e02ff */
[--C-:B------:R-:W-:Y:S01]  /*a150*/  SHF.R.S32.HI R3, RZ, 0x1f, R4.reuse ;  /* 0x0000001fff037819 */ /* 0x100fe20000011404 */
[----:B------:R-:W-:Y:S02]  /*a160*/  IMAD.MOV.U32 R2, RZ, RZ, R4 ;  /* 0x000000ffff027224 */ /* 0x000fe400078e0004 */
[C---:B----4-:R-:W-:Y:S02]  /*a170*/  IMAD R6, R8.reuse, UR5, R6 ;  /* 0x0000000508067c24 */ /* 0x050fe4000f8e0206 */
[----:B------:R-:W-:Y:S01]  /*a180*/  IMAD.WIDE.U32 R2, R8, UR4, R2 ;  /* 0x0000000408027c25 */ /* 0x000fe2000f8e0002 */
[----:B------:R-:W-:-:S03]  /*a190*/  ULDC.64 UR4, c[0x0][0x418] ;  /* 0x0001060000047ab9 */ /* 0x000fc60000000a00 */
[----:B------:R-:W-:Y:S01]  /*a1a0*/  IMAD.IADD R6, R6, 0x1, R3 ;  /* 0x0000000106067824 */ /* 0x000fe200078e0203 */
[C---:B------:R-:W-:Y:S01]  /*a1b0*/  LEA R8, P0, R2.reuse, UR4, 0x2 ;  /* 0x0000000402087c11 */ /* 0x040fe2000f8010ff */
[----:B------:R-:W-:Y:S01]  /*a1c0*/  IMAD.U32 R10, RZ, RZ, UR40 ;  /* 0x00000028ff0a7e24 */ /* 0x000fe2000f8e00ff */
[----:B------:R-:W-:Y:S01]  /*a1d0*/  IADD3 R23, R7, 0x1, RZ ;  /* 0x0000000107177810 */ /* 0x000fe20007ffe0ff */
[----:B------:R-:W-:Y:S01]  /*a1e0*/  ULDC UR4, c[0x0][0x430] ;  /* 0x00010c0000047ab9 */ /* 0x000fe20000000800 */
[----:B------:R-:W-:Y:S01]  /*a1f0*/  LEA.HI.X R9, R2, UR5, R6, 0x2, P0 ;  /* 0x0000000502097c11 */ /* 0x000fe200080f1406 */
[----:B------:R-:W-:-:S04]  /*a200*/  IMAD.MOV R2, RZ, RZ, -R4 ;  /* 0x000000ffff027224 */ /* 0x000fc800078e0a04 */
[----:B------:R-:W2:Y:S01]  /*a210*/  LDG.E R4, desc[UR48][R8.64] ;  /* 0x0000003008047981 */ /* 0x000ea2000c1e1900 */
[----:B------:R-:W-:Y:S02]  /*a220*/  ISETP.NE.AND P1, PT, R10, 0x3, PT ;  /* 0x000000030a00780c */ /* 0x000fe40003f25270 */
[----:B------:R-:W-:Y:S01]  /*a230*/  ISETP.NE.AND P0, PT, R23, 0x2, PT ;  /* 0x000000021700780c */ /* 0x000fe20003f05270 */
[----:B------:R-:W-:-:S03]  /*a240*/  IMAD R5, R2, UR4, R5 ;  /* 0x0000000402057c24 */ /* 0x000fc6000f8e0205 */
[----:B------:R-:W-:Y:S01]  /*a250*/  SEL R25, RZ, 0x1, P0 ;  /* 0x00000001ff197807 */ /* 0x000fe20000000000 */
[----:B------:R-:W-:Y:S01]  /*a260*/  IMAD.MOV.U32 R10, RZ, RZ, R0 ;  /* 0x000000ffff0a7224 */ /* 0x000fe200078e0000 */
[----:B------:R-:W-:Y:S02]  /*a270*/  SEL R23, R23, RZ, P0 ;  /* 0x000000ff17177207 */ /* 0x000fe40000000000 */
[----:B------:R-:W-:Y:S02]  /*a280*/  LOP3.LUT R25, R20, R25, RZ, 0x3c, !PT ;  /* 0x0000001914197212 */ /* 0x000fe400078e3cff */
[----:B--2---:R-:W-:Y:S01]  /*a290*/  SHF.R.S32.HI R24, RZ, 0x1f, R4 ;  /* 0x0000001fff187819 */ /* 0x004fe20000011404 */
[----:B------:R-:W-:Y:S06]  /*a2a0*/  @!P1 BRA `(.L_x_10044) ;  /* 0x0000000000049947 */ /* 0x000fec0003800000 */
[----:B------:R-:W-:Y:S01]  /*a2b0*/  BPT.TRAP 0x1 ;  /* 0x000000040000795c */ /* 0x000fe20000300000 */
.L_x_10044:
[----:B------:R-:W-:Y:S01]  /*a2c0*/  LEA R6, R23, UR37, 0x3 ;  /* 0x0000002517067c11 */ /* 0x000fe2000f8e18ff */
[----:B------:R-:W-:Y:S01]  /*a2d0*/  BSSY B1, `(.L_x_10045) ;  /* 0x0000004000017945 */ /* 0x000fe20003800000 */
[----:B------:R-:W-:-:S04]  /*a2e0*/  SHF.L.U32 R0, R25, 0x1f, RZ ;  /* 0x0000001f19007819 */ /* 0x000fc800000006ff */
[----:B------:R-:W0:Y:S02]  /*a2f0*/  SYNCS.PHASECHK.TRANS64.TRYWAIT P0, [R6+URZ+0x2d840], R0 ;  /* 0x02d84000060075a7 */ /* 0x000e24000800017f */
[----:B0-----:R-:W-:Y:S05]  /*a300*/  @!P0 BRA `(.L_x_10046) ;  /* 0x00000024007c8947 */ /* 0x001fea0003800000 */
.L_x_10106:
[----:B------:R-:W-:Y:S05]  /*a310*/  BSYNC B1 ;  /* 0x0000000000017941 */ /* 0x000fea0003800000 */
.L_x_10045:
[----:B------:R-:W-:Y:S01]  /*a320*/  SHF.R.S32.HI R21, RZ, 0x1f, R5 ;  /* 0x0000001fff157819 */ /* 0x000fe20000011405 */
[----:B------:R-:W-:Y:S01]  /*a330*/  ULDC.64 UR4, c[0x0][0x300] ;  /* 0x0000c00000047ab9 */ /* 0x000fe20000000a00 */
[C---:B------:R-:W-:Y:S01]  /*a340*/  LOP3.LUT P3, RZ, R16.reuse, 0x4, RZ, 0xc0, !PT ;  /* 0x0000000410ff7812 */ /* 0x040fe2000786c0ff */
[----:B------:R-:W-:Y:S01]  /*a350*/  IMAD.WIDE.U32 R2, R5, UR4, RZ ;  /* 0x0000000405027c25 */ /* 0x000fe2000f8e00ff */
[C---:B------:R-:W-:Y:S02]  /*a360*/  LOP3.LUT P2, RZ, R16.reuse, 0x2, RZ, 0xc0, !PT ;  /* 0x0000000210ff7812 */ /* 0x040fe4000784c0ff */
[----:B------:R-:W-:Y:S01]  /*a370*/  LOP3.LUT P1, RZ, R16, 0x1, RZ, 0xc0, !PT ;  /* 0x0000000110ff7812 */ /* 0x000fe2000782c0ff */
[----:B0-----:R-:W-:Y:S02]  /*a380*/  IMAD R0, R21, UR4, RZ ;  /* 0x0000000415007c24 */ /* 0x001fe4000f8e02ff */
        /* <DEDUP_REMOVED lines=18> */
[----:B------:R-:W0:Y:S01]  /*a4b0*/  S2R R3, SR_TID.X ;  /* 0x0000000000037919 */ /* 0x000e220000002100 */
[----:B------:R-:W-:Y:S01]  /*a4c0*/  LEA R9, R9, UR37, 0x1 ;  /* 0x0000002509097c11 */ /* 0x000fe2000f8e08ff */
[----:B------:R-:W1:Y:S04]  /*a4d0*/  SHFL.IDX PT, R2, R8, RZ, 0x1c1f ;  /* 0x001c1fff08027589 */ /* 0x000e6800000e0000 */
[----:B------:R-:W-:Y:S01]  /*a4e0*/  SHFL.IDX PT, R27, R19, 0x2, 0x1c1f ;  /* 0x005c1f00131b7f89 */ /* 0x000fe200000e0000 */
[----:B0-----:R-:W-:-:S03]  /*a4f0*/  IMAD.SHL.U32 R11, R3, 0x8, RZ ;  /* 0x00000008030b7824 */ /* 0x001fc600078e00ff */
[----:B------:R-:W0:Y:S02]  /*a500*/  SHFL.IDX PT, R3, R19, RZ, 0x1c1f ;  /* 0x001c1fff13037589 */ /* 0x000e2400000e0000 */
[----:B------:R-:W-:-:S05]  /*a510*/  LOP3.LUT R11, R11, 0x18, RZ, 0xc0, !PT ;  /* 0x000000180b0b7812 */ /* 0x000fca00078ec0ff */
[----:B------:R-:W-:-:S05]  /*a520*/  IMAD.SHL.U32 R0, R11, 0x2, RZ ;  /* 0x000000020b007824 */ /* 0x000fca00078e00ff */
[----:B-1----:R-:W-:-:S04]  /*a530*/  IADD3 R2, P0, R2, R0, RZ ;  /* 0x0000000002027210 */ /* 0x002fc80007f1e0ff */
[----:B0-----:R-:W-:-:S05]  /*a540*/  IADD3.X R3, RZ, R3, RZ, P0, !PT ;  /* 0x00000003ff037210 */ /* 0x001fca00007fe4ff */
        /* <DEDUP_REMOVED lines=18> */
.L_x_10116:
[----:B--2---:R-:W-:-:S05]  /*a670*/  IADD3 R2, P0, R2, R0, RZ ;  /* 0x0000000002027210 */ /* 0x004fca0007f1e0ff */
[----:B------:R-:W-:Y:S01]  /*a680*/  IMAD.X R3, RZ, RZ, R27, P0 ;  /* 0x000000ffff037224 */ /* 0x000fe200000e061b */
        /* <DEDUP_REMOVED lines=8> */
.L_x_10048:
        /* <DEDUP_REMOVED lines=11> */
.L_x_10049:
[----:B------:R1:W-:Y:S01]  /*a7c0*/  SYNCS.ARRIVE.TRANS64.A1T0 RZ, [R6+URZ+0x2d830], RZ ;  /* 0x02d830ff06ff79a7 */ /* 0x0003e2000810003f */
[----:B------:R-:W-:Y:S05]  /*a7d0*/  @!P2 BRA `(.L_x_10050) ;  /* 0x000000000004a947 */ /* 0x000fea0003800000 */
[----:B------:R-:W-:Y:S01]  /*a7e0*/  BPT.TRAP 0x1 ;  /* 0x000000040000795c */ /* 0x000fe20000300000 */
.L_x_10050:
[----:B------:R-:W-:Y:S01]  /*a7f0*/  SHF.L.U32 R2, R20, 0x1f, RZ ;  /* 0x0000001f14027819 */ /* 0x000fe200000006ff */
[----:B------:R-:W-:Y:S01]  /*a800*/  BSSY B1, `(.L_x_10051) ;  /* 0x0000004000017945 */ /* 0x000fe20003800000 */
[----:B-1----:R-:W-:-:S04]  /*a810*/  LEA R6, R7, UR37, 0x3 ;  /* 0x0000002507067c11 */ /* 0x002fc8000f8e18ff */
[----:B------:R-:W1:Y:S02]  /*a820*/  SYNCS.PHASECHK.TRANS64.TRYWAIT P0, [R6+URZ+0x2d860], R2 ;  /* 0x02d86002060075a7 */ /* 0x000e64000800017f */
[----:B-1----:R-:W-:Y:S05]  /*a830*/  @!P0 BRA `(.L_x_10052) ;  /* 0x0000002400888947 */ /* 0x002fea0003800000 */
.L_x_10117:
[----:B------:R-:W-:Y:S05]  /*a840*/  BSYNC B1 ;  /* 0x0000000000017941 */ /* 0x000fea0003800000 */
.L_x_10051:
[----:B------:R-:W2:Y:S01]  /*a850*/  S2R R3, SR_TID.X ;  /* 0x0000000000037919 */ /* 0x000ea20000002100 */
[----:B-1----:R-:W-:Y:S01]  /*a860*/  IMAD.MOV.U32 R2, RZ, RZ, -0x80 ;  /* 0xffffff80ff027424 */ /* 0x002fe200078e00ff */
[----:B------:R-:W-:Y:S01]  /*a870*/  UMOV UR4, 0xffffffff ;  /* 0xffffffff00047882 */ /* 0x000fe20000000000 */
[C---:B------:R-:W-:Y:S01]  /*a880*/  LOP3.LUT P3, RZ, R16.reuse, 0x20, RZ, 0xc0, !PT ;  /* 0x0000002010ff7812 */ /* 0x040fe2000786c0ff */
[----:B------:R-:W-:Y:S01]  /*a890*/  IMAD R7, R7, 0x3000, R28 ;  /* 0x0000300007077824 */ /* 0x000fe200078e021c */
[----:B------:R-:W-:Y:S01]  /*a8a0*/  LOP3.LUT P2, RZ, R16, 0x10, RZ, 0xc0, !PT ;  /* 0x0000001010ff7812 */ /* 0x000fe2000784c0ff */
[----:B------:R-:W-:Y:S01]  /*a8b0*/  IMAD R2, R26, R2, UR36 ;  /* 0x000000241a027e24 */ /* 0x000fe2000f8e0202 */
[----:B------:R-:W-:Y:S02]  /*a8c0*/  LOP3.LUT P1, RZ, R16, 0x8, RZ, 0xc0, !PT ;  /* 0x0000000810ff7812 */ /* 0x000fe4000782c0ff */
[----:B--2---:R-:W-:-:S04]  /*a8d0*/  SHF.R.U32.HI R3, RZ, 0x2, R3 ;  /* 0x00000002ff037819 */ /* 0x004fc80000011603 */
[----:B------:R-:W-:-:S05]  /*a8e0*/  LOP3.LUT R3, R3, 0x1f, RZ, 0xc0, !PT ;  /* 0x0000001f03037812 */ /* 0x000fca00078ec0ff */
[----:B0-----:R-:W-:Y:S01]  /*a8f0*/  IMAD.IADD R8, R2, 0x1, -R3 ;  /* 0x0000000102087824 */ /* 0x001fe200078e0a03 */
[----:B------:R-:W-:Y:S06]  /*a900*/  BRA.DIV UR4, `(.L_x_10053) ;  /* 0x0000002604687947 */ /* 0x000fec000b800000 */
[----:B------:R-:W0:Y:S01]  /*a910*/  SHFL.IDX PT, R2, R17, RZ, 0x1c1f ;  /* 0x001c1fff11027589 */ /* 0x000e2200000e0000 */
[----:B------:R-:W-:-:S03]  /*a920*/  LEA R7, R7, UR37, 0x1 ;  /* 0x0000002507077c11 */ /* 0x000fc6000f8e08ff */
        /* <DEDUP_REMOVED lines=32> */
.L_x_10127:
        /* <DEDUP_REMOVED lines=28> */
[----:B0-----:R-:W-:-:S04]  /*acf0*/  LEA R17, P0, R2, UR4, 0x1 ;  /* 0x0000000402117c11 */ /* 0x001fc8000f8008ff */
[----:B------:R-:W-:Y:S02]  /*ad00*/  LEA.HI.X R18, R2, UR5, R3, 0x1, P0 ;  /* 0x0000000502127c11 */ /* 0x000fe400080f0c03 */
[----:B------:R-:W-:-:S13]  /*ad10*/  PLOP3.LUT P0, PT, PT, PT, PT, 0x80, 0x0 ;  /* 0x000000000000781c */ /* 0x000fda0003f0f070 */
.L_x_10054:
        /* <DEDUP_REMOVED lines=11> */
.L_x_10055:
        /* <DEDUP_REMOVED lines=8> */
.L_x_10043:
[----:B0-----:R-:W-:-:S05]  /*ae50*/  IMAD.U32 R0, RZ, RZ, UR40 ;  /* 0x00000028ff007e24 */ /* 0x001fca000f8e00ff */
[----:B------:R-:W-:-:S13]  /*ae60*/  ISETP.NE.AND P0, PT, R0, 0x3, PT ;  /* 0x000000030000780c */ /* 0x000fda0003f05270 */
[----:B------:R-:W-:Y:S05]  /*ae70*/  @!P0 BRA `(.L_x_10057) ;  /* 0x0000000000048947 */ /* 0x000fea0003800000 */
[----:B------:R-:W-:Y:S01]  /*ae80*/  BPT.TRAP 0x1 ;  /* 0x000000040000795c */ /* 0x000fe20000300000 */
.L_x_10057:
[----:B------:R-:W-:Y:S01]  /*ae90*/  LEA R4, R23, UR37, 0x3 ;  /* 0x0000002517047c11 */ /* 0x000fe2000f8e18ff */
[----:B------:R-:W-:Y:S01]  /*aea0*/  BSSY B0, `(.L_x_10058) ;  /* 0x0000006000007945 */ /* 0x000fe20003800000 */
[----:B------:R-:W-:Y:S02]  /*aeb0*/  SHF.L.U32 R3, R25, 0x1f, RZ ;  /* 0x0000001f19037819 */ /* 0x000fe400000006ff */
[----:B------:R-:W-:Y:S02]  /*aec0*/  MOV R5, 0xffffff80 ;  /* 0xffffff8000057802 */ /* 0x000fe40000000f00 */
[----:B------:R-:W0:Y:S03]  /*aed0*/  SYNCS.PHASECHK.TRANS64.TRYWAIT P0, [R4+URZ+0x2d860], R3 ;  /* 0x02d86003040075a7 */ /* 0x000e26000800017f */
[----:B------:R-:W-:Y:S01]  /*aee0*/  IMAD R5, R10, R5, UR36 ;  /* 0x000000240a057e24 */ /* 0x000fe2000f8e0205 */
[----:B0-----:R-:W-:Y:S06]  /*aef0*/  @!P0 BRA `(.L_x_10059) ;  /* 0x0000002400508947 */ /* 0x001fec0003800000 */
.L_x_10128:
[----:B------:R-:W-:Y:S05]  /*af00*/  BSYNC B0 ;  /* 0x0000000000007941 */ /* 0x000fea0003800000 */
.L_x_10058:
[----:B------:R-:W1:Y:S01]  /*af10*/  S2R R0, SR_TID.X ;  /* 0x0000000000007919 */ /* 0x000e620000002100 */
[----:B------:R-:W-:Y:S01]  /*af20*/  UMOV UR4, 0xffffffff ;  /* 0xffffffff00047882 */ /* 0x000fe20000000000 */
[C---:B------:R-:W-:Y:S01]  /*af30*/  LOP3.LUT P3, RZ, R16.reuse, 0x20, RZ, 0xc0, !PT ;  /* 0x0000002010ff7812 */ /* 0x040fe2000786c0ff */
[----:B------:R-:W-:Y:S01]  /*af40*/  IMAD R7, R23, 0x3000, R28 ;  /* 0x0000300017077824 */ /* 0x000fe200078e021c */
[C---:B------:R-:W-:Y:S02]  /*af50*/  LOP3.LUT P2, RZ, R16.reuse, 0x10, RZ, 0xc0, !PT ;  /* 0x0000001010ff7812 */ /* 0x040fe4000784c0ff */
[----:B------:R-:W-:Y:S02]  /*af60*/  LOP3.LUT P1, RZ, R16, 0x8, RZ, 0xc0, !PT ;  /* 0x0000000810ff7812 */ /* 0x000fe4000782c0ff */
[----:B-1----:R-:W-:-:S04]  /*af70*/  SHF.R.U32.HI R0, RZ, 0x2, R0 ;  /* 0x00000002ff007819 */ /* 0x002fc80000011600 */
[----:B------:R-:W-:-:S05]  /*af80*/  LOP3.LUT R0, R0, 0x1f, RZ, 0xc0, !PT ;  /* 0x0000001f00007812 */ /* 0x000fca00078ec0ff */
[----:B------:R-:W-:Y:S01]  /*af90*/  IMAD.IADD R5, R5, 0x1, -R0 ;  /* 0x0000000105057824 */ /* 0x000fe200078e0a00 */
[----:B------:R-:W-:Y:S06]  /*afa0*/  BRA.DIV UR4, `(.L_x_10060) ;  /* 0x0000002604387947 */ /* 0x000fec000b800000 */
[----:B------:R-:W1:Y:S01]  /*afb0*/  S2R R2, SR_TID.X ;  /* 0x0000000000027919 */ /* 0x000e620000002100 */
[----:B------:R-:W2:Y:S04]  /*afc0*/  SHFL.IDX PT, R14, R17, RZ, 0x1c1f ;  /* 0x001c1fff110e7589 */ /* 0x000ea800000e0000 */
[----:B------:R-:W0:Y:S01]  /*afd0*/  SHFL.IDX PT, R0, R18, RZ, 0x1c1f ;  /* 0x001c1fff12007589 */ /* 0x000e2200000e0000 */
[----:B-1----:R-:W-:-:S05]  /*afe0*/  IMAD.SHL.U32 R2, R2, 0x8, RZ ;  /* 0x0000000802027824 */ /* 0x002fca00078e00ff */
[----:B------:R-:W-:-:S05]  /*aff0*/  LOP3.LUT R2, R2, 0x18, RZ, 0xc0, !PT ;  /* 0x0000001802027812 */ /* 0x000fca00078ec0ff */
[----:B------:R-:W-:-:S05]  /*b000*/  IMAD.SHL.U32 R6, R2, 0x2, RZ ;  /* 0x0000000202067824 */ /* 0x000fca00078e00ff */
[----:B--2---:R-:W-:Y:S02]  /*b010*/  IADD3 R2, P0, R14, R6, RZ ;  /* 0x000000060e027210 */ /* 0x004fe40007f1e0ff */
[----:B------:R-:W1:Y:S02]  /*b020*/  SHFL.IDX PT, R14, R17, 0x1, 0x1c1f ;  /* 0x003c1f00110e7f89 */ /* 0x000e6400000e0000 */
[----:B0-----:R-:W-:Y:S02]  /*b030*/  IADD3.X R3, RZ, R0, RZ, P0, !PT ;  /* 0x00000000ff037210 */ /* 0x001fe400007fe4ff */
[----:B------:R-:W-:Y:S02]  /*b040*/  ISETP.LT.OR P0, PT, R5, 0x1, P3 ;  /* 0x000000010500780c */ /* 0x000fe40001f01670 */
[----:B------:R-:W-:Y:S02]  /*b050*/  LEA R0, R7, UR37, 0x1 ;  /* 0x0000002507007c11 */ /* 0x000fe4000f8e08ff */
[----:B------:R-:W-:Y:S09]  /*b060*/  SHFL.IDX PT, R7, R18, 0x3, 0x1c1f ;  /* 0x007c1f0012077f89 */ /* 0x000ff200000e0000 */
[----:B------:R-:W-:Y:S01]  /*b070*/  LDGSTS.E.BYPASS.LTC128B.128 [R0+0x400], desc[UR48][R2.64], !P0 ;  /* 0x0040000002007fae */ /* 0x000fe2000c101d70 */
        /* <DEDUP_REMOVED lines=11> */
[----:B------:R-:W-:Y:S01]  /*b130*/  LDGSTS.E.BYPASS.LTC128B.128 [R0+0x2c00], desc[UR48][R2.64+0x40], !P0 ;  /* 0x02c0004002007fae */ /* 0x000fe2000c101d70 */
[----:B------:R-:W-:-:S13]  /*b140*/  ISETP.LT.OR P0, PT, R5, 0x21, P1 ;  /* 0x000000210500780c */ /* 0x000fda0000f01670 */
[----:B------:R0:W-:Y:S04]  /*b150*/  LDGSTS.E.BYPASS.LTC128B.128 [R0+0x4c00], desc[UR48][R2.64+0x80], !P0 ;  /* 0x04c0008002007fae */ /* 0x0001e8000c101d70 */
[----:B0-----:R-:W0:Y:S01]  /*b160*/  SHFL.IDX PT, R3, R18, 0x2, 0x1c1f ;  /* 0x005c1f0012037f89 */ /* 0x001e2200000e0000 */
[----:B-1----:R-:W-:-:S03]  /*b170*/  IADD3 R2, P0, R14, R6, RZ ;  /* 0x000000060e027210 */ /* 0x002fc60007f1e0ff */
[----:B------:R1:W2:Y:S02]  /*b180*/  SHFL.IDX PT, R14, R17, 0x3, 0x1c1f ;  /* 0x007c1f00110e7f89 */ /* 0x0002a400000e0000 */
[----:B0-----:R-:W-:Y:S01]  /*b190*/  IMAD.X R3, RZ, RZ, R3, P0 ;  /* 0x000000ffff037224 */ /* 0x001fe200000e0603 */
[----:B------:R-:W-:-:S13]  /*b1a0*/  ISETP.LT.OR P0, PT, R5, 0x41, P3 ;  /* 0x000000410500780c */ /* 0x000fda0001f01670 */
[----:B------:R1:W-:Y:S01]  /*b1b0*/  LDGSTS.E.BYPASS.LTC128B.128 [R0+0x1400], desc[UR48][R2.64], !P0 ;  /* 0x0140000002007fae */ /* 0x0003e2000c101d70 */
[----:B------:R-:W-:-:S13]  /*b1c0*/  ISETP.LT.OR P0, PT, R5, 0x41, P2 ;  /* 0x000000410500780c */ /* 0x000fda0001701670 */
[----:B------:R1:W-:Y:S01]  /*b1d0*/  LDGSTS.E.BYPASS.LTC128B.128 [R0+0x3400], desc[UR48][R2.64+0x40], !P0 ;  /* 0x0340004002007fae */ /* 0x0003e2000c101d70 */
[----:B------:R-:W-:-:S13]  /*b1e0*/  ISETP.LT.OR P0, PT, R5, 0x41, P1 ;  /* 0x000000410500780c */ /* 0x000fda0000f01670 */
[----:B--2---:R1:W-:Y:S02]  /*b1f0*/  LDGSTS.E.BYPASS.LTC128B.128 [R0+0x5400], desc[UR48][R2.64+0x80], !P0 ;  /* 0x0540008002007fae */ /* 0x0043e4000c101d70 */
.L_x_10138:
        /* <DEDUP_REMOVED lines=13> */
.L_x_10061:
[----:B------:R-:W-:Y:S02]  /*b2d0*/  PLOP3.LUT P1, PT, P1, P0, PT, 0xa2, 0x0 ;  /* 0x000000000000781c */ /* 0x000fe40000f21472 */
[----:B------:R-:W-:-:S08]  /*b2e0*/  @P0 R2UR P1, UR4, R4 ;  /* 0x00000000040402ca */ /* 0x000fd00000020000 */
[----:B------:R-:W-:-:S05]  /*b2f0*/  @P0 PLOP3.LUT P0, PT, P1, PT, PT, 0x80, 0x0 ;  /* 0x000000000000081c */ /* 0x000fca0000f0f070 */
[----:B------:R-:W-:Y:S01]  /*b300*/  @!P1 SYNCS.ARRIVE.TRANS64.RED.A0T1 RZ, [UR4+0x2d850], RZ ;  /* 0x02d850ffffff99a7 */ /* 0x000fe20008200404 */
[----:B------:R-:W-:Y:S07]  /*b310*/  @!P1 ARRIVES.LDGSTSBAR.64.TRANSCNT [UR4+0x2d850] ;  /* 0x02d85000ff0099b0 */ /* 0x000fee0008000a84 */
[----:B------:R-:W-:Y:S05]  /*b320*/  @P0 BRA.U.ANY `(.L_x_10061) ;  /* 0xfffffffd00e80947 */ /* 0x000fea000393ffff */
[----:B------:R-:W-:Y:S01]  /*b330*/  NOP ;  /* 0x0000000000007918 */ /* 0x000fe20000000000 */
[----:B0-----:R-:W-:-:S04]  /*b340*/  MOV R0, UR40 ;  /* 0x0000002800007c02 */ /* 0x001fc80008000f00 */
[----:B------:R-:W-:-:S13]  /*b350*/  ISETP.NE.AND P2, PT, R0, 0x3, PT ;  /* 0x000000030000780c */ /* 0x000fda0003f45270 */
[----:B------:R-:W-:Y:S05]  /*b360*/  @!P2 BRA `(.L_x_10062) ;  /* 0x000000000004a947 */ /* 0x000fea0003800000 */
[----:B------:R-:W-:Y:S01]  /*b370*/  BPT.TRAP 0x1 ;  /* 0x000000040000795c */ /* 0x000fe20000300000 */
.L_x_10062:
[----:B------:R-:W2:Y:S01]  /*b380*/  LDL.LU R3, [R1+0xc] ;  /* 0x00000c0001037983 */ /* 0x000ea20000300800 */
[----:B------:R-:W-:Y:S01]  /*b390*/  VIADD R23, R23, 0x1 ;  /* 0x0000000117177836 */ /* 0x000fe20000000000 */
[----:B------:R-:W-:Y:S01]  /*b3a0*/  ULDC UR4, c[0x0][0xc34] ;  /* 0x00030d0000047ab9 */ /* 0x000fe20000000800 */
[----:B------:R0:W-:Y:S01]  /*b3b0*/  SYNCS.ARRIVE.TRANS64.A1T0 RZ, [R4+URZ+0x2d850], RZ ;  /* 0x02d850ff04ff79a7 */ /* 0x0001e2000810003f */
[----:B------:R-:W3:Y:S02]  /*b3c0*/  LDL.LU R2, [R1+0x10] ;  /* 0x0000100001027983 */ /* 0x000ee40000300800 */
[----:B------:R-:W-:-:S04]  /*b3d0*/  ISETP.NE.AND P0, PT, R23, 0x2, PT ;  /* 0x000000021700780c */ /* 0x000fc80003f05270 */
[----:B------:R-:W-:Y:S02]  /*b3e0*/  SEL R23, R23, RZ, P0 ;  /* 0x000000ff17177207 */ /* 0x000fe40000000000 */
[----:B------:R-:W-:-:S04]  /*b3f0*/  SEL R0, RZ, 0x1, P0 ;  /* 0x00000001ff007807 */ /* 0x000fc80000000000 */
[----:B------:R-:W-:Y:S01]  /*b400*/  LOP3.LUT R25, R25, R0, RZ, 0x3c, !PT ;  /* 0x0000000019197212 */ /* 0x000fe200078e3cff */
[----:B--2---:R-:W-:Y:S02]  /*b410*/  VIADD R3, R3, UR41 ;  /* 0x0000002903037c36 */ /* 0x004fe40008000000 */
[----:B---3--:R-:W-:-:S03]  /*b420*/  VIADD R2, R2, 0x1 ;  /* 0x0000000102027836 */ /* 0x008fc60000000000 */
[----:B------:R0:W-:Y:S01]  /*b430*/  STL [R1+0xc], R3 ;  /* 0x00000c0301007387 */ /* 0x0001e20000100800 */
[----:B------:R-:W-:-:S03]  /*b440*/  ISETP.GE.AND P0, PT, R3, UR4, PT ;  /* 0x0000000403007c0c */ /* 0x000fc6000bf06270 */
[----:B------:R0:W-:Y:S10]  /*b450*/  STL [R1+0x10], R2 ;  /* 0x0000100201007387 */ /* 0x0001f40000100800 */
[----:B0-----:R-:W-:Y:S05]  /*b460*/  @!P0 BRA `(.L_x_10063) ;  /* 0xffffffd000048947 */ /* 0x001fea000383ffff */
[----:B------:R-:W-:-:S07]  /*b470*/  LOP3.LUT R0, R2, 0x1, RZ, 0xc, !PT ;  /* 0x0000000102007812 */ /* 0x000fce00078e0cff */
.L_x_10028:
[----:B------:R-:W0:Y:S01]  /*b480*/  S2R R3, SR_CgaCtaId ;  /* 0x0000000000037919 */ /* 0x000e220000008800 */
[----:B------:R-:W-:Y:S01]  /*b490*/  MOV R2, 0x400 ;  /* 0x0000040000027802 */ /* 0x000fe20000000f00 */
[----:B------:R-:W-:Y:S01]  /*b4a0*/  BSSY B0, `(.L_x_10064) ;  /* 0x0000005000007945 */ /* 0x000fe20003800000 */
[----:B------:R-:W-:Y:S02]  /*b4b0*/  SHF.L.U32 R0, R0, 0x1f, RZ ;  /* 0x0000001f00007819 */ /* 0x000fe400000006ff */
[----:B0-----:R-:W-:-:S04]  /*b4c0*/  LEA R4, R3, R2, 0x18 ;  /* 0x0000000203047211 */ /* 0x001fc800078ec0ff */
[----:B------:R-:W0:Y:S02]  /*b4d0*/  SYNCS.PHASECHK.TRANS64.TRYWAIT P0, [R4+URZ+0x2d820], R0 ;  /* 0x02d82000040075a7 */ /* 0x000e24000800017f */
[----:B0-----:R-:W-:Y:S05]  /*b4e0*/  @!P0 BRA `(.L_x_10065) ;  /* 0x00000024004c8947 */ /* 0x001fea0003800000 */
.L_x_10139:
[----:B------:R-:W-:Y:S05]  /*b4f0*/  BSYNC B0 ;  /* 0x0000000000007941 */ /* 0x000fea0003800000 */
.L_x_10064:
[----:B------:R-:W-:-:S03]  /*b500*/  UMOV UR4, 0xffffffff ;  /* 0xffffffff00047882 */ /* 0x000fc60000000000 */
[----:B------:R-:W-:Y:S05]  /*b510*/  BRA.DIV UR4, `(.L_x_10066) ;  /* 0x0000002604547947 */ /* 0x000fea000b800000 */
[----:B0-----:R-:W0:Y:S02]  /*b520*/  S2R R0, SR_TID.X ;  /* 0x0000000000007919 */ /* 0x001e240000002100 */
[----:B0-----:R-:W-:-:S04]  /*b530*/  SHF.R.U32.HI R0, RZ, 0x5, R0 ;  /* 0x00000005ff007819 */ /* 0x001fc80000011600 */
[----:B------:R-:W-:-:S05]  /*b540*/  LOP3.LUT R0, R0, 0x3, RZ, 0xc0, !PT ;  /* 0x0000000300007812 */ /* 0x000fca00078ec0ff */
[----:B------:R0:W1:Y:S02]  /*b550*/  SHFL.IDX PT, R14, R0, RZ, 0x1f ;  /* 0x00001fff000e7589 */ /* 0x00006400000e0000 */
.L_x_10142:
[----:B-1----:R-:W-:Y:S01]  /*b560*/  ISETP.NE.AND P0, PT, R14, RZ, PT ;  /* 0x000000ff0e00720c */ /* 0x002fe20003f05270 */
[----:B------:R-:W-:-:S12]  /*b570*/  BSSY B0, `(.L_x_10067) ;  /* 0x0000024000007945 */ /* 0x000fd80003800000 */
[----:B------:R-:W-:Y:S05]  /*b580*/  @P0 BRA `(.L_x_10068) ;  /* 0x0000000000880947 */ /* 0x000fea0003800000 */
[----:B------:R-:W-:-:S03]  /*b590*/  UMOV UR4, 0xffffffff ;  /* 0xffffffff00047882 */ /* 0x000fc60000000000 */
[----:B------:R-:W-:Y:S05]  /*b5a0*/  BRA.DIV UR4, `(.L_x_10069) ;  /* 0x0000002604647947 */ /* 0x000fea000b800000 */
[----:B------:R-:W-:-:S13]  /*b5b0*/  ELECT P6, URZ, PT ;  /* 0x00000000003f782f */ /* 0x000fda00038c0000 */
.L_x_10145:
[----:B------:R-:W-:Y:S05]  /*b5c0*/  @!P6 BRA `(.L_x_10068) ;  /* 0x000000000078e947 */ /* 0x000fea0003800000 */
[----:B------:R-:W-:-:S06]  /*b5d0*/  ULOP3.LUT UR4, UR42, 0x2, URZ, 0xfc, !UPT ;  /* 0x000000022a047892 */ /* 0x000fcc000f8efc3f */
[----:B0-----:R-:W-:-:S04]  /*b5e0*/  MOV R0, UR4 ;  /* 0x0000000400007c02 */ /* 0x001fc80008000f00 */
[----:B------:R-:W-:-:S13]  /*b5f0*/  ISETP.NE.AND P0, PT, R0, 0x3, PT ;  /* 0x000000030000780c */ /* 0x000fda0003f05270 */
[----:B------:R-:W-:Y:S05]  /*b600*/  @!P0 BRA `(.L_x_10070) ;  /* 0x0000000000048947 */ /* 0x000fea0003800000 */
[----:B------:R-:W-:Y:S01]  /*b610*/  BPT.TRAP 0x1 ;  /* 0x000000040000795c */ /* 0x000fe20000300000 */
.L_x_10070:
[----:B------:R-:W-:Y:S01]  /*b620*/  IMAD R3, R23, 0x8, R4 ;  /* 0x0000000817037824 */ /* 0x000fe200078e0204 */
[----:B------:R-:W-:Y:S01]  /*b630*/  SHF.L.U32 R2, R25, 0x1f, RZ ;  /* 0x0000001f19027819 */ /* 0x000fe200000006ff */
[----:B------:R-:W-:-:S03]  /*b640*/  VIADD R23, R23, 0x1 ;  /* 0x0000000117177836 */ /* 0x000fc60000000000 */
[----:B------:R-:W0:Y:S02]  /*b650*/  SYNCS.PHASECHK.TRANS64.TRYWAIT P1, [R3+URZ+0x2d840], R2 ;  /* 0x02d84002030075a7 */ /* 0x000e24000802017f */
[----:B------:R-:W-:-:S04]  /*b660*/  ISETP.NE.AND P2, PT, R23, 0x2, PT ;  /* 0x000000021700780c */ /* 0x000fc80003f45270 */
[----:B------:R-:W-:Y:S01]  /*b670*/  SEL R0, RZ, 0x1, P2 ;  /* 0x00000001ff007807 */ /* 0x000fe20001000000 */
[----:B0-----:R-:W-:Y:S08]  /*b680*/  @!P1 BRA `(.L_x_10071) ;  /* 0x00000024004c9947 */ /* 0x001ff00003800000 */
.L_x_10146:
[----:B------:R-:W-:Y:S02]  /*b690*/  SEL R23, R23, RZ, P2 ;  /* 0x000000ff17177207 */ /* 0x000fe40001000000 */
[----:B------:R-:W-:Y:S01]  /*b6a0*/  LOP3.LUT R0, R25, R0, RZ, 0x3c, !PT ;  /* 0x0000000019007212 */ /* 0x000fe200078e3cff */
[----:B------:R-:W-:Y:S06]  /*b6b0*/  @!P0 BRA `(.L_x_10072) ;  /* 0x0000000000048947 */ /* 0x000fec0003800000 */
[----:B------:R-:W-:Y:S01]  /*b6c0*/  BPT.TRAP 0x1 ;  /* 0x000000040000795c */ /* 0x000fe20000300000 */
.L_x_10072:
[----:B------:R-:W-:Y:S01]  /*b6d0*/  IMAD R23, R23, 0x8, R4 ;  /* 0x0000000817177824 */ /* 0x000fe200078e0204 */
[----:B------:R-:W-:-:S04]  /*b6e0*/  SHF.L.U32 R0, R0, 0x1f, RZ ;  /* 0x0000001f00007819 */ /* 0x000fc800000006ff */
[----:B------:R-:W1:Y:S02]  /*b6f0*/  SYNCS.PHASECHK.TRANS64.TRYWAIT P1, [R23+URZ+0x2d840], R0 ;  /* 0x02d84000170075a7 */ /* 0x000e64000802017f */
[----:B-1----:R-:W-:Y:S05]  /*b700*/  @!P1 BRA `(.L_x_10073) ;  /* 0x0000002400409947 */ /* 0x002fea0003800000 */
.L_x_10147:
[----:B------:R-:W-:Y:S05]  /*b710*/  @!P0 BRA `(.L_x_10074) ;  /* 0x0000000000048947 */ /* 0x000fea0003800000 */
[----:B------:R-:W-:Y:S01]  /*b720*/  BPT.TRAP 0x1 ;  /* 0x000000040000795c */ /* 0x000fe20000300000 */
.L_x_10074:
[----:B------:R-:W2:Y:S02]  /*b730*/  SYNCS.PHASECHK.TRANS64.TRYWAIT P1, [R3+URZ+0x2d860], R2 ;  /* 0x02d86002030075a7 */ /* 0x000ea4000802017f */
[----:B--2---:R-:W-:Y:S05]  /*b740*/  @!P1 BRA `(.L_x_10075) ;  /* 0x0000002400449947 */ /* 0x004fea0003800000 */
.L_x_10148:
[----:B------:R-:W-:Y:S05]  /*b750*/  @!P0 BRA `(.L_x_10076) ;  /* 0x0000000000048947 */ /* 0x000fea0003800000 */
[----:B------:R-:W-:Y:S01]  /*b760*/  BPT.TRAP 0x1 ;  /* 0x000000040000795c */ /* 0x000fe20000300000 */
.L_x_10076:
[----:B---3--:R3:W4:Y:S02]  /*b770*/  SYNCS.PHASECHK.TRANS64.TRYWAIT P0, [R23+URZ+0x2d860], R0 ;  /* 0x02d86000170075a7 */ /* 0x008724000800017f */
[----:B----4-:R-:W-:Y:S05]  /*b780*/  @!P0 NANOSLEEP.SYNCS 0x989680 ;  /* 0x009896800000895d */ /* 0x010fea0003900000 */
[----:B------:R-:W4:Y:S02]  /*b790*/  @!P0 SYNCS.PHASECHK.TRANS64 P0, [R23+URZ+0x2d860], R0 ;  /* 0x02d86000170085a7 */ /* 0x000f24000800007f */
[----:B----4-:R-:W-:Y:S05]  /*b7a0*/  @!P0 BRA `(.L_x_10076) ;  /* 0xfffffffc00f08947 */ /* 0x010fea000383ffff */
.L_x_10068:
[----:B------:R-:W-:Y:S05]  /*b7b0*/  BSYNC B0 ;  /* 0x0000000000007941 */ /* 0x000fea0003800000 */
.L_x_10067:
[----:B------:R-:W-:Y:S05]  /*b7c0*/  EXIT ;  /* 0x000000000000794d */ /* 0x000fea0003800000 */
.L_x_10000:
[----:B0-----:R-:W-:-:S04]  /*b7d0*/  MOV R3, UR40 ;  /* 0x0000002800037c02 */ /* 0x001fc80008000f00 */
[----:B------:R0:W1:Y:S03]  /*b7e0*/  SYNCS.PHASECHK.TRANS64.TRYWAIT P1, [R3+URZ+0x2d800], R0 ;  /* 0x02d80000030075a7 */ /* 0x000066000802017f */
[----:B-1----:R-:W-:Y:S05]  /*b7f0*/  @!P1 NANOSLEEP.SYNCS 0x989680 ;  /* 0x009896800000995d */ /* 0x002fea0003900000 */
[----:B------:R-:W1:Y:S02]  /*b800*/  @!P1 SYNCS.PHASECHK.TRANS64 P1, [R3+URZ+0x2d800], R0 ;  /* 0x02d80000030095a7 */ /* 0x000e64000802007f */
[----:B-1----:R-:W-:Y:S05]  /*b810*/  @!P1 BRA `(.L_x_10000) ;  /* 0xfffffffc00ec9947 */ /* 0x002fea000383ffff */
[----:B------:R-:W-:Y:S05]  /*b820*/  BRA `(.L_x_10077) ;  /* 0xffffff5800787947 */ /* 0x000fea000383ffff */
.L_x_10004:
[----:B-1----:R1:W2:Y:S02]  /*b830*/  SYNCS.PHASECHK.TRANS64.TRYWAIT P1, [R0+URZ+0x2d830], R3 ;  /* 0x02d83003000075a7 */ /* 0x0022a4000802017f */
[----:B--2---:R-:W-:Y:S05]  /*b840*/  @!P1 NANOSLEEP.SYNCS 0x989680 ;  /* 0x009896800000995d */ /* 0x004fea0003900000 */
[----:B------:R-:W2:Y:S02]  /*b850*/  @!P1 SYNCS.PHASECHK.TRANS64 P1, [R0+URZ+0x2d830], R3 ;  /* 0x02d83003000095a7 */ /* 0x000ea4000802007f */
[----:B--2---:R-:W-:Y:S05]  /*b860*/  @!P1 BRA `(.L_x_10004) ;  /* 0xfffffffc00f09947 */ /* 0x004fea000383ffff */
[----:B------:R-:W-:Y:S05]  /*b870*/  BRA `(.L_x_10003) ;  /* 0xffffff5800987947 */ /* 0x000fea000383ffff */
.L_x_10010:
[----:B--2---:R-:W-:-:S04]  /*b880*/  IMAD.U32 R7, RZ, RZ, UR6 ;  /* 0x00000006ff077e24 */ /* 0x004fc8000f8e00ff */
[----:B------:R2:W3:Y:S03]  /*b890*/  SYNCS.PHASECHK.TRANS64.TRYWAIT P1, [R7+URZ+0x2d830], R6 ;  /* 0x02d83006070075a7 */ /* 0x0004e6000802017f */
[----:B---3--:R-:W-:Y:S05]  /*b8a0*/  @!P1 NANOSLEEP.SYNCS 0x989680 ;  /* 0x009896800000995d */ /* 0x008fea0003900000 */
[----:B------:R-:W3:Y:S02]  /*b8b0*/  @!P1 SYNCS.PHASECHK.TRANS64 P1, [R7+URZ+0x2d830], R6 ;  /* 0x02d83006070095a7 */ /* 0x000ee4000802007f */
[----:B---3--:R-:W-:Y:S05]  /*b8c0*/  @!P1 BRA `(.L_x_10010) ;  /* 0xfffffffc00ec9947 */ /* 0x008fea000383ffff */
[----:B------:R-:W-:Y:S05]  /*b8d0*/  BRA `(.L_x_10007) ;  /* 0xffffff8400647947 */ /* 0x000fea000383ffff */
.L_x_10014:
[----:B-1----:R-:W-:-:S04]  /*b8e0*/  IMAD.U32 R7, RZ, RZ, UR6 ;  /* 0x00000006ff077e24 */ /* 0x002fc8000f8e00ff */
[----:B------:R1:W2:Y:S03]  /*b8f0*/  SYNCS.PHASECHK.TRANS64.TRYWAIT P1, [R7+URZ+0x2d850], R6 ;  /* 0x02d85006070075a7 */ /* 0x0002a6000802017f */
[----:B--2---:R-:W-:Y:S05]  /*b900*/  @!P1 NANOSLEEP.SYNCS 0x989680 ;  /* 0x009896800000995d */ /* 0x004fea0003900000 */
[----:B------:R-:W2:Y:S02]  /*b910*/  @!P1 SYNCS.PHASECHK.TRANS64 P1, [R7+URZ+0x2d850], R6 ;  /* 0x02d85006070095a7 */ /* 0x000ea4000802007f */
[----:B--2---:R-:W-:Y:S05]  /*b920*/  @!P1 BRA `(.L_x_10014) ;  /* 0xfffffffc00ec9947 */ /* 0x004fea000383ffff */
[----:B------:R-:W-:Y:S05]  /*b930*/  BRA `(.L_x_10011) ;  /* 0xffffff8800107947 */ /* 0x000fea000383ffff */
.L_x_10021:
[----:B--2---:R-:W-:-:S04]  /*b940*/  IMAD.U32 R7, RZ, RZ, UR8 ;  /* 0x00000008ff077e24 */ /* 0x004fc8000f8e00ff */
[----:B------:R2:W3:Y:S03]  /*b950*/  SYNCS.PHASECHK.TRANS64.TRYWAIT P1, [R7+URZ+0x2d850], R0 ;  /* 0x02d85000070075a7 */ /* 0x0004e6000802017f */
[----:B---3--:R-:W-:Y:S05]  /*b960*/  @!P1 NANOSLEEP.SYNCS 0x989680 ;  /* 0x009896800000995d */ /* 0x008fea0003900000 */
[----:B------:R-:W3:Y:S02]  /*b970*/  @!P1 SYNCS.PHASECHK.TRANS64 P1, [R7+URZ+0x2d850], R0 ;  /* 0x02d85000070095a7 */ /* 0x000ee4000802007f */
[----:B---3--:R-:W-:Y:S05]  /*b980*/  @!P1 BRA `(.L_x_10021) ;  /* 0xfffffffc00ec9947 */ /* 0x008fea000383ffff */
[----:B------:R-:W-:Y:S05]  /*b990*/  BRA `(.L_x_10020) ;  /* 0xffffffac00447947 */ /* 0x000fea000383ffff */
.L_x_10032:
        /* <DEDUP_REMOVED lines=8> */
[----:B0-2---:R-:W-:Y:S05]  /*ba20*/  WARPSYNC.COLLECTIVE R15, `(.L_x_10079) ;  /* 0x000000000f087348 */ /* 0x005fea0003c00000 */
[----:B------:R1:W3:Y:S02]  /*ba30*/  SHFL.IDX P6, R14, R13, R12, R11 ;  /* 0x0000000c0d0e7389 */ /* 0x0002e400000c000b */
[----:B0123--:R-:W-:Y:S01]  /*ba40*/  ENDCOLLECTIVE ;  /* 0x000000000000791b */ /* 0x00ffe20003800000 */
.L_x_10079:
[----:B------:R-:W-:Y:S05]  /*ba50*/  BSYNC B0 ;  /* 0x0000000000007941 */ /* 0x000fea0003800000 */
.L_x_10078:
[----:B------:R-:W-:Y:S05]  /*ba60*/  BRA `(.L_x_10080) ;  /* 0xffffffcc00f47947 */ /* 0x000fea000383ffff */
.L_x_10035:
[----:B0-----:R0:W1:Y:S02]  /*ba70*/  SYNCS.PHASECHK.TRANS64.TRYWAIT P0, [R0+URZ+0x2d840], R2 ;  /* 0x02d84002000075a7 */ /* 0x001064000800017f */
[----:B-1----:R-:W-:Y:S05]  /*ba80*/  @!P0 NANOSLEEP.SYNCS 0x989680 ;  /* 0x009896800000895d */ /* 0x002fea0003900000 */
[----:B------:R-:W1:Y:S02]  /*ba90*/  @!P0 SYNCS.PHASECHK.TRANS64 P0, [R0+URZ+0x2d840], R2 ;  /* 0x02d84002000085a7 */ /* 0x000e64000800007f */
[----:B-1----:R-:W-:Y:S05]  /*baa0*/  @!P0 BRA `(.L_x_10035) ;  /* 0xfffffffc00f08947 */ /* 0x002fea000383ffff */
[----:B------:R-:W-:Y:S05]  /*bab0*/  BRA `(.L_x_10081) ;  /* 0xffffffd000e47947 */ /* 0x000fea000383ffff */
.L_x_10036:
        /* <DEDUP_REMOVED lines=8> */
.L_x_10083:
[----:B------:R-:W-:Y:S05]  /*bb40*/  BSYNC B0 ;  /* 0x0000000000007941 */ /* 0x000fea0003800000 */
.L_x_10082:
[----:B------:R-:W-:Y:S01]  /*bb50*/  IMAD.MOV.U32 R13, RZ, RZ, R5 ;  /* 0x000000ffff0d7224 */ /* 0x000fe200078e0005 */
[----:B------:R-:W-:Y:S01]  /*bb60*/  MOV R15, 0xffffffff ;  /* 0xffffffff000f7802 */ /* 0x000fe20000000f00 */
[----:B------:R-:W-:Y:S01]  /*bb70*/  IMAD.MOV.U32 R12, RZ, RZ, RZ ;  /* 0x000000ffff0c7224 */ /* 0x000fe200078e00ff */
[----:B------:R-:W-:Y:S01]  /*bb80*/  MOV R2, R14 ;  /* 0x0000000e00027202 */ /* 0x000fe20000000f00 */
[----:B------:R-:W-:Y:S01]  /*bb90*/  IMAD.MOV.U32 R11, RZ, RZ, 0x1c1f ;  /* 0x00001c1fff0b7424 */ /* 0x000fe200078e00ff */
[----:B------:R-:W-:-:S13]  /*bba0*/  ISETP.GE.AND P0, PT, R9, 0x1, PT ;  /* 0x000000010900780c */ /* 0x000fda0003f06270 */
[----:B------:R-:W-:Y:S05]  /*bbb0*/  WARPSYNC.COLLECTIVE R15, `(.L_x_10084) ;  /* 0x000000000f087348 */ /* 0x000fea0003c00000 */
[----:B------:R0:W1:Y:S02]  /*bbc0*/  SHFL.IDX P6, R14, R13, R12, R11 ;  /* 0x0000000c0d0e7389 */ /* 0x00006400000c000b */
[----:B01----:R-:W-:Y:S01]  /*bbd0*/  ENDCOLLECTIVE ;  /* 0x000000000000791b */ /* 0x003fe20003800000 */
.L_x_10084:
[----:B------:R-:W-:Y:S01]  /*bbe0*/  @P0 LEA R7, R4, UR37, 0x1 ;  /* 0x0000002504070c11 */ /* 0x000fe2000f8e08ff */
[----:B------:R-:W-:Y:S01]  /*bbf0*/  IMAD.MOV.U32 R13, RZ, RZ, R6 ;  /* 0x000000ffff0d7224 */ /* 0x000fe200078e0006 */
[----:B------:R-:W-:Y:S01]  /*bc00*/  MOV R12, 0x1 ;  /* 0x00000001000c7802 */ /* 0x000fe20000000f00 */
[----:B------:R-:W-:-:S07]  /*bc10*/  IMAD.MOV.U32 R3, RZ, RZ, R14 ;  /* 0x000000ffff037224 */ /* 0x000fce00078e000e */
[----:B------:R-:W-:Y:S05]  /*bc20*/  WARPSYNC.COLLECTIVE R15, `(.L_x_10085) ;  /* 0x000000000f087348 */ /* 0x000fea0003c00000 */
[----:B------:R0:W1:Y:S02]  /*bc30*/  SHFL.IDX P6, R14, R13, R12, R11 ;  /* 0x0000000c0d0e7389 */ /* 0x00006400000c000b */
[----:B01----:R-:W-:Y:S01]  /*bc40*/  ENDCOLLECTIVE ;  /* 0x000000000000791b */ /* 0x003fe20003800000 */
.L_x_10085:
        /* <DEDUP_REMOVED lines=17> */
.L_x_10086:
[----:B------:R-:W-:Y:S01]  /*bd60*/  @P0 LEA R7, R4, UR37, 0x1 ;  /* 0x0000002504070c11 */ /* 0x000fe2000f8e08ff */
[----:B------:R-:W-:Y:S02]  /*bd70*/  IMAD.MOV.U32 R13, RZ, RZ, R6 ;  /* 0x000000ffff0d7224 */ /* 0x000fe400078e0006 */
[----:B------:R-:W-:Y:S02]  /*bd80*/  IMAD.MOV.U32 R12, RZ, RZ, 0x2 ;  /* 0x00000002ff0c7424 */ /* 0x000fe400078e00ff */
[----:B------:R-:W-:-:S07]  /*bd90*/  IMAD.MOV.U32 R3, RZ, RZ, R14 ;  /* 0x000000ffff037224 */ /* 0x000fce00078e000e */
[----:B------:R-:W-:Y:S05]  /*bda0*/  WARPSYNC.COLLECTIVE R15, `(.L_x_10087) ;  /* 0x000000000f087348 */ /* 0x000fea0003c00000 */
[----:B------:R0:W1:Y:S02]  /*bdb0*/  SHFL.IDX P6, R14, R13, R12, R11 ;  /* 0x0000000c0d0e7389 */ /* 0x00006400000c000b */
[----:B01----:R-:W-:Y:S01]  /*bdc0*/  ENDCOLLECTIVE ;  /* 0x000000000000791b */ /* 0x003fe20003800000 */
.L_x_10087:
[----:B------:R-:W-:-:S04]  /*bdd0*/  @P0 LEA R3, P1, R8, R3, 0x1 ;  /* 0x0000000308030211 */ /* 0x000fc800078208ff */
[----:B------:R-:W-:-:S04]  /*bde0*/  @P0 IADD3.X R2, RZ, R2, RZ, P1, !PT ;  /* 0x00000002ff020210 */ /* 0x000fc80000ffe4ff */
[-C--:B------:R-:W-:Y:S02]  /*bdf0*/  @P0 LOP3.LUT R3, R3, R2.reuse, RZ, 0x3c, !PT ;  /* 0x0000000203030212 */ /* 0x080fe400078e3cff */
        /* <DEDUP_REMOVED lines=14> */
.L_x_10088:
[----:B------:R-:W-:Y:S01]  /*bee0*/  @P0 LEA R7, R4, UR37, 0x1 ;  /* 0x0000002504070c11 */ /* 0x000fe2000f8e08ff */
[----:B------:R-:W-:Y:S01]  /*bef0*/  IMAD.MOV.U32 R13, RZ, RZ, R6 ;  /* 0x000000ffff0d7224 */ /* 0x000fe200078e0006 */
[----:B------:R-:W-:Y:S01]  /*bf00*/  MOV R12, 0x3 ;  /* 0x00000003000c7802 */ /* 0x000fe20000000f00 */
[----:B------:R-:W-:-:S07]  /*bf10*/  IMAD.MOV.U32 R3, RZ, RZ, R14 ;  /* 0x000000ffff037224 */ /* 0x000fce00078e000e */
[----:B------:R-:W-:Y:S05]  /*bf20*/  WARPSYNC.COLLECTIVE R15, `(.L_x_10089) ;  /* 0x000000000f087348 */ /* 0x000fea0003c00000 */
[----:B------:R0:W1:Y:S02]  /*bf30*/  SHFL.IDX P6, R14, R13, R12, R11 ;  /* 0x0000000c0d0e7389 */ /* 0x00006400000c000b */
[----:B01----:R-:W-:Y:S01]  /*bf40*/  ENDCOLLECTIVE ;  /* 0x000000000000791b */ /* 0x003fe20003800000 */
.L_x_10089:
        /* <DEDUP_REMOVED lines=10> */
[----:B------:R0:W-:Y:S04]  /*bff0*/  @P0 LDGSTS.E.BYPASS.LTC128B.128 [R7+0x16400], desc[UR48][R2.64], !P4 ;  /* 0x1640000002070fae */ /* 0x0001e8000e101d70 */
[----:B------:R0:W-:Y:S04]  /*c000*/  @P0 LDGSTS.E.BYPASS.LTC128B.128 [R7+0x18400], desc[UR48][R2.64+0x40], !P3 ;  /* 0x1840004002070fae */ /* 0x0001e8000d901d70 */
[----:B------:R0:W-:Y:S02]  /*c010*/  @P0 LDGSTS.E.BYPASS.LTC128B.128 [R7+0x1a400], desc[UR48][R2.64+0x80], !P2 ;  /* 0x1a40008002070fae */ /* 0x0001e4000d101d70 */
[----:B0-----:R-:W-:Y:S05]  /*c020*/  WARPSYNC.COLLECTIVE R15, `(.L_x_10090) ;  /* 0x000000000f087348 */ /* 0x001fea0003c00000 */
[----:B------:R1:W2:Y:S02]  /*c030*/  SHFL.IDX P6, R14, R13, R12, R11 ;  /* 0x0000000c0d0e7389 */ /* 0x0002a400000c000b */
[----:B012---:R-:W-:Y:S01]  /*c040*/  ENDCOLLECTIVE ;  /* 0x000000000000791b */ /* 0x007fe20003800000 */
.L_x_10090:
[----:B------:R-:W-:Y:S05]  /*c050*/  BRA `(.L_x_10091) ;  /* 0xffffffd000987947 */ /* 0x000fea000383ffff */
.L_x_10040:
[----:B------:R-:W-:Y:S01]  /*c060*/  IMAD.MOV.U32 R13, RZ, RZ, R4 ;  /* 0x000000ffff0d7224 */ /* 0x000fe200078e0004 */
[----:B------:R-:W-:Y:S01]  /*c070*/  MOV R12, RZ ;  /* 0x000000ff000c7202 */ /* 0x000fe20000000f00 */
[----:B------:R-:W-:Y:S02]  /*c080*/  IMAD.MOV.U32 R11, RZ, RZ, 0x1c1f ;  /* 0x00001c1fff0b7424 */ /* 0x000fe400078e00ff */
[----:B------:R-:W-:Y:S02]  /*c090*/  IMAD.MOV.U32 R15, RZ, RZ, -0x1 ;  /* 0xffffffffff0f7424 */ /* 0x000fe400078e00ff */
[----:B------:R-:W-:-:S07]  /*c0a0*/  IMAD R5, R6, 0xc0, R21 ;  /* 0x000000c006057824 */ /* 0x000fce00078e0215 */
[----:B------:R-:W-:Y:S05]  /*c0b0*/  WARPSYNC.COLLECTIVE R15, `(.L_x_10092) ;  /* 0x000000000f087348 */ /* 0x000fea0003c00000 */
[----:B------:R0:W1:Y:S02]  /*c0c0*/  SHFL.IDX P6, R14, R13, R12, R11 ;  /* 0x0000000c0d0e7389 */ /* 0x00006400000c000b */
[----:B01----:R-:W-:Y:S01]  /*c0d0*/  ENDCOLLECTIVE ;  /* 0x000000000000791b */ /* 0x003fe20003800000 */
.L_x_10092:
[C---:B------:R-:W-:Y:S01]  /*c0e0*/  VIADD R6, R5.reuse, 0x20 ;  /* 0x0000002005067836 */ /* 0x040fe20000000000 */
[----:B------:R-:W-:Y:S02]  /*c0f0*/  ISETP.GE.AND P0, PT, R5, UR38, PT ;  /* 0x0000002605007c0c */ /* 0x000fe4000bf06270 */
[----:B------:R-:W-:Y:S01]  /*c100*/  MOV R13, R0 ;  /* 0x00000000000d7202 */ /* 0x000fe20000000f00 */
[----:B------:R-:W-:-:S10]  /*c110*/  IMAD.MOV.U32 R2, RZ, RZ, R14 ;  /* 0x000000ffff027224 */ /* 0x000fd400078e000e */
[----:B------:R-:W-:Y:S05]  /*c120*/  WARPSYNC.COLLECTIVE R15, `(.L_x_10093) ;  /* 0x000000000f087348 */ /* 0x000fea0003c00000 */
[----:B------:R0:W1:Y:S02]  /*c130*/  SHFL.IDX P6, R14, R13, R12, R11 ;  /* 0x0000000c0d0e7389 */ /* 0x00006400000c000b */
[----:B01----:R-:W-:Y:S01]  /*c140*/  ENDCOLLECTIVE ;  /* 0x000000000000791b */ /* 0x003fe20003800000 */
.L_x_10093:
[----:B------:R-:W-:Y:S01]  /*c150*/  MOV R13, R4 ;  /* 0x00000004000d7202 */ /* 0x000fe20000000f00 */
[----:B------:R-:W-:Y:S02]  /*c160*/  IMAD.MOV.U32 R12, RZ, RZ, 0x1 ;  /* 0x00000001ff0c7424 */ /* 0x000fe400078e00ff */
[----:B------:R-:W-:-:S07]  /*c170*/  IMAD.MOV.U32 R3, RZ, RZ, R14 ;  /* 0x000000ffff037224 */ /* 0x000fce00078e000e */
[----:B------:R-:W-:Y:S05]  /*c180*/  WARPSYNC.COLLECTIVE R15, `(.L_x_10094) ;  /* 0x000000000f087348 */ /* 0x000fea0003c00000 */
[----:B------:R0:W1:Y:S02]  /*c190*/  SHFL.IDX P6, R14, R13, R12, R11 ;  /* 0x0000000c0d0e7389 */ /* 0x00006400000c000b */
[----:B01----:R-:W-:Y:S01]  /*c1a0*/  ENDCOLLECTIVE ;  /* 0x000000000000791b */ /* 0x003fe20003800000 */
.L_x_10094:
        /* <DEDUP_REMOVED lines=11> */
[----:B------:R0:W-:Y:S01]  /*c260*/  @!P0 LDGSTS.E.BYPASS.LTC128B.128 [R19+0x12400], desc[UR48][R2.64+0x80], !P5 ;  /* 0x1240008002138fae */ /* 0x0001e2000e901d70 */
[----:B------:R-:W-:Y:S01]  /*c270*/  ISETP.GE.AND P0, PT, R6, UR38, PT ;  /* 0x0000002606007c0c */ /* 0x000fe2000bf06270 */
[----:B------:R-:W-:-:S02]  /*c280*/  VIADD R6, R5, 0x40 ;  /* 0x0000004005067836 */ /* 0x000fc40000000000 */
[----:B0-----:R-:W-:-:S10]  /*c290*/  IMAD.MOV.U32 R2, RZ, RZ, R14 ;  /* 0x000000ffff027224 */ /* 0x001fd400078e000e */
[----:B------:R-:W-:Y:S05]  /*c2a0*/  WARPSYNC.COLLECTIVE R15, `(.L_x_10095) ;  /* 0x000000000f087348 */ /* 0x000fea0003c00000 */
[----:B------:R0:W1:Y:S02]  /*c2b0*/  SHFL.IDX P6, R14, R13, R12, R11 ;  /* 0x0000000c0d0e7389 */ /* 0x00006400000c000b */
[----:B01----:R-:W-:Y:S01]  /*c2c0*/  ENDCOLLECTIVE ;  /* 0x000000000000791b */ /* 0x003fe20003800000 */
.L_x_10095:
[----:B------:R-:W-:Y:S01]  /*c2d0*/  IMAD.MOV.U32 R13, RZ, RZ, R4 ;  /* 0x000000ffff0d7224 */ /* 0x000fe200078e0004 */
[----:B------:R-:W-:Y:S02]  /*c2e0*/  MOV R12, 0x2 ;  /* 0x00000002000c7802 */ /* 0x000fe40000000f00 */
[----:B------:R-:W-:-:S07]  /*c2f0*/  MOV R3, R14 ;  /* 0x0000000e00037202 */ /* 0x000fce0000000f00 */
[----:B------:R-:W-:Y:S05]  /*c300*/  WARPSYNC.COLLECTIVE R15, `(.L_x_10096) ;  /* 0x000000000f087348 */ /* 0x000fea0003c00000 */
[----:B------:R0:W1:Y:S02]  /*c310*/  SHFL.IDX P6, R14, R13, R12, R11 ;  /* 0x0000000c0d0e7389 */ /* 0x00006400000c000b */
[----:B01----:R-:W-:Y:S01]  /*c320*/  ENDCOLLECTIVE ;  /* 0x000000000000791b */ /* 0x003fe20003800000 */
.L_x_10096:
        /* <DEDUP_REMOVED lines=13> */
[----:B0-----:R-:W-:-:S12]  /*c400*/  IMAD.MOV.U32 R2, RZ, RZ, R14 ;  /* 0x000000ffff027224 */ /* 0x001fd800078e000e */
[----:B------:R-:W-:Y:S05]  /*c410*/  WARPSYNC.COLLECTIVE R15, `(.L_x_10097) ;  /* 0x000000000f087348 */ /* 0x000fea0003c00000 */
[----:B------:R0:W1:Y:S02]  /*c420*/  SHFL.IDX P6, R14, R13, R12, R11 ;  /* 0x0000000c0d0e7389 */ /* 0x00006400000c000b */
[----:B01----:R-:W-:Y:S01]  /*c430*/  ENDCOLLECTIVE ;  /* 0x000000000000791b */ /* 0x003fe20003800000 */
.L_x_10097:
[----:B------:R-:W-:Y:S02]  /*c440*/  IMAD.MOV.U32 R13, RZ, RZ, R4 ;  /* 0x000000ffff0d7224 */ /* 0x000fe400078e0004 */
[----:B------:R-:W-:Y:S02]  /*c450*/  IMAD.MOV.U32 R12, RZ, RZ, 0x3 ;  /* 0x00000003ff0c7424 */ /* 0x000fe400078e00ff */
[----:B------:R-:W-:-:S07]  /*c460*/  IMAD.MOV.U32 R3, RZ, RZ, R14 ;  /* 0x000000ffff037224 */ /* 0x000fce00078e000e */
[----:B------:R-:W-:Y:S05]  /*c470*/  WARPSYNC.COLLECTIVE R15, `(.L_x_10098) ;  /* 0x000000000f087348 */ /* 0x000fea0003c00000 */
[----:B------:R0:W1:Y:S02]  /*c480*/  SHFL.IDX P6, R14, R13, R12, R11 ;  /* 0x0000000c0d0e7389 */ /* 0x00006400000c000b */
[----:B01----:R-:W-:Y:S01]  /*c490*/  ENDCOLLECTIVE ;  /* 0x000000000000791b */ /* 0x003fe20003800000 */
.L_x_10098:
[----:B------:R-:W-:-:S04]  /*c4a0*/  @!P0 LEA R3, P1, R20, R3, 0x1 ;  /* 0x0000000314038211 */ /* 0x000fc800078208ff */
[----:B------:R-:W-:-:S04]  /*c4b0*/  @!P0 IADD3.X R2, RZ, R2, RZ, P1, !PT ;  /* 0x00000002ff028210 */ /* 0x000fc80000ffe4ff */
[----:B------:R-:W-:Y:S02]  /*c4c0*/  @!P0 LOP3.LUT R3, R3, R2, RZ, 0x3c, !PT ;  /* 0x0000000203038212 */ /* 0x000fe400078e3cff */
[----:B------:R-:W-:Y:S01]  /*c4d0*/  MOV R13, R0 ;  /* 0x00000000000d7202 */ /* 0x000fe20000000f00 */
[----:B------:R-:W-:Y:S01]  /*c4e0*/  VIADD R0, R5, 0x60 ;  /* 0x0000006005007836 */ /* 0x000fe20000000000 */
[----:B------:R-:W-:-:S04]  /*c4f0*/  @!P0 LOP3.LUT R2, R3, R2, RZ, 0x3c, !PT ;  /* 0x0000000203028212 */ /* 0x000fc800078e3cff */
[----:B------:R-:W-:Y:S01]  /*c500*/  @!P0 LOP3.LUT R3, R3, R2, RZ, 0x3c, !PT ;  /* 0x0000000203038212 */ /* 0x000fe200078e3cff */
[----:B------:R-:W-:-:S04]  /*c510*/  IMAD.MOV.U32 R4, RZ, RZ, R14 ;  /* 0x000000ffff047224 */ /* 0x000fc800078e000e */
[----:B------:R-:W-:Y:S01]  /*c520*/  @!PT LDS RZ, [RZ] ;  /* 0x00000000fffff984 */ /* 0x000fe20000000800 */
[----:B------:R-:W-:Y:S01]  /*c530*/  @!PT LDS RZ, [RZ] ;  /* 0x00000000fffff984 */ /* 0x000fe20000000800 */
[----:B------:R-:W-:Y:S01]  /*c540*/  @!PT LDS RZ, [RZ] ;  /* 0x00000000fffff984 */ /* 0x000fe20000000800 */
[----:B------:R0:W-:Y:S03]  /*c550*/  @!P0 LDGSTS.E.BYPASS.LTC128B.128 [R19+0xd400], desc[UR48][R2.64], !P3 ;  /* 0x0d40000002138fae */ /* 0x0001e6000d901d70 */
[----:B0-----:R-:W-:Y:S05]  /*c560*/  WARPSYNC.COLLECTIVE R15, `(.L_x_10099) ;  /* 0x000000000f087348 */ /* 0x001fea0003c00000 */
[----:B------:R1:W2:Y:S02]  /*c570*/  SHFL.IDX P6, R14, R13, R12, R11 ;  /* 0x0000000c0d0e7389 */ /* 0x0002a400000c000b */
[----:B012---:R-:W-:Y:S01]  /*c580*/  ENDCOLLECTIVE ;  /* 0x000000000000791b */ /* 0x007fe20003800000 */
.L_x_10099:
[----:B------:R-:W-:Y:S01]  /*c590*/  @!PT LDS RZ, [RZ] ;  /* 0x00000000fffff984 */ /* 0x000fe20000000800 */
[----:B------:R-:W-:Y:S01]  /*c5a0*/  @!PT LDS RZ, [RZ] ;  /* 0x00000000fffff984 */ /* 0x000fe20000000800 */
[----:B------:R-:W-:Y:S01]  /*c5b0*/  @!PT LDS RZ, [RZ] ;  /* 0x00000000fffff984 */ /* 0x000fe20000000800 */
[----:B------:R-:W-:Y:S04]  /*c5c0*/  @!P0 LDGSTS.E.BYPASS.LTC128B.128 [R19+0x10400], desc[UR48][R2.64+0x40], !P4 ;  /* 0x1040004002138fae */ /* 0x000fe8000e101d70 */
[----:B------:R0:W-:Y:S01]  /*c5d0*/  @!P0 LDGSTS.E.BYPASS.LTC128B.128 [R19+0x13400], desc[UR48][R2.64+0x80], !P5 ;  /* 0x1340008002138fae */ /* 0x0001e2000e901d70 */
[----:B------:R-:W-:Y:S01]  /*c5e0*/  ISETP.GE.AND P0, PT, R0, UR38, PT ;  /* 0x0000002600007c0c */ /* 0x000fe2000bf06270 */
[----:B------:R-:W-:Y:S02]  /*c5f0*/  VIADD R0, R5, 0x80 ;  /* 0x0000008005007836 */ /* 0x000fe40000000000 */
[----:B------:R-:W-:Y:S02]  /*c600*/  IMAD.MOV.U32 R13, RZ, RZ, R7 ;  /* 0x000000ffff0d7224 */ /* 0x000fe400078e0007 */
[----:B------:R-:W-:-:S08]  /*c610*/  IMAD.MOV.U32 R12, RZ, RZ, RZ ;  /* 0x000000ffff0c7224 */ /* 0x000fd000078e00ff */
[----:B------:R-:W-:-:S05]  /*c620*/  @!P0 LEA R14, P1, R20, R14, 0x1 ;  /* 0x0000000e140e8211 */ /* 0x000fca00078208ff */
[----:B0-----:R-:W-:-:S08]  /*c630*/  @!P0 IMAD.MOV.U32 R2, RZ, RZ, R14 ;  /* 0x000000ffff028224 */ /* 0x001fd000078e000e */
[----:B------:R-:W-:Y:S05]  /*c640*/  WARPSYNC.COLLECTIVE R15, `(.L_x_10100) ;  /* 0x000000000f087348 */ /* 0x000fea0003c00000 */
[----:B------:R0:W1:Y:S02]  /*c650*/  SHFL.IDX P6, R14, R13, R12, R11 ;  /* 0x0000000c0d0e7389 */ /* 0x00006400000c000b */
[----:B01----:R-:W-:Y:S01]  /*c660*/  ENDCOLLECTIVE ;  /* 0x000000000000791b */ /* 0x003fe20003800000 */
.L_x_10100:
[----:B------:R-:W-:-:S05]  /*c670*/  @!P0 IMAD.X R9, RZ, RZ, R4, P1 ;  /* 0x000000ffff098224 */ /* 0x000fca00008e0604 */
        /* <DEDUP_REMOVED lines=13> */
.L_x_10101:
[----:B------:R-:W-:Y:S02]  /*c750*/  IMAD.MOV.U32 R13, RZ, RZ, R7 ;  /* 0x000000ffff0d7224 */ /* 0x000fe400078e0007 */
[----:B------:R-:W-:Y:S01]  /*c760*/  IMAD.MOV.U32 R12, RZ, RZ, 0x1 ;  /* 0x00000001ff0c7424 */ /* 0x000fe200078e00ff */
[----:B------:R-:W-:-:S05]  /*c770*/  @!P0 LEA R14, P1, R20, R14, 0x1 ;  /* 0x0000000e140e8211 */ /* 0x000fca00078208ff */
[----:B------:R-:W-:-:S08]  /*c780*/  @!P0 IMAD.MOV.U32 R2, RZ, RZ, R14 ;  /* 0x000000ffff028224 */ /* 0x000fd000078e000e */
[----:B------:R-:W-:Y:S05]  /*c790*/  WARPSYNC.COLLECTIVE R15, `(.L_x_10102) ;  /* 0x000000000f087348 */ /* 0x000fea0003c00000 */
[----:B------:R0:W1:Y:S02]  /*c7a0*/  SHFL.IDX P6, R14, R13, R12, R11 ;  /* 0x0000000c0d0e7389 */ /* 0x00006400000c000b */
[----:B01----:R-:W-:Y:S01]  /*c7b0*/  ENDCOLLECTIVE ;  /* 0x000000000000791b */ /* 0x003fe20003800000 */
.L_x_10102:
[----:B------:R-:W-:-:S05]  /*c7c0*/  @!P0 IMAD.X R9, RZ, RZ, R0, P1 ;  /* 0x000000ffff098224 */ /* 0x000fca00008e0600 */
[----:B------:R-:W-:-:S05]  /*c7d0*/  @!P0 MOV R3, R9 ;  /* 0x0000000900038202 */ /* 0x000fca0000000f00 */
[----:B------:R-:W-:Y:S01]  /*c7e0*/  @!PT LDS RZ, [RZ] ;  /* 0x00000000fffff984 */ /* 0x000fe20000000800 */
[----:B------:R-:W-:Y:S01]  /*c7f0*/  @!PT LDS RZ, [RZ] ;  /* 0x00000000fffff984 */ /* 0x000fe20000000800 */
[----:B------:R-:W-:Y:S01]  /*c800*/  @!PT LDS RZ, [RZ] ;  /* 0x00000000fffff984 */ /* 0x000fe20000000800 */
        /* <DEDUP_REMOVED lines=8> */
.L_x_10103:
[----:B------:R-:W-:Y:S05]  /*c890*/  BRA `(.L_x_10104) ;  /* 0xffffffd400647947 */ /* 0x000fea000383ffff */
.L_x_10042:
[----:B0-----:R-:W-:-:S04]  /*c8a0*/  IMAD.U32 R3, RZ, RZ, UR37 ;  /* 0x00000025ff037e24 */ /* 0x001fc8000f8e00ff */
[----:B------:R0:W1:Y:S03]  /*c8b0*/  SYNCS.PHASECHK.TRANS64.TRYWAIT P0, [R3+URZ+0x2d820], R0 ;  /* 0x02d82000030075a7 */ /* 0x000066000800017f */
[----:B-1----:R-:W-:Y:S05]  /*c8c0*/  @!P0 NANOSLEEP.SYNCS 0x989680 ;  /* 0x009896800000895d */ /* 0x002fea0003900000 */
[----:B------:R-:W1:Y:S02]  /*c8d0*/  @!P0 SYNCS.PHASECHK.TRANS64 P0, [R3+URZ+0x2d820], R0 ;  /* 0x02d82000030085a7 */ /* 0x000e64000800007f */
[----:B-1----:R-:W-:Y:S05]  /*c8e0*/  @!P0 BRA `(.L_x_10042) ;  /* 0xfffffffc00ec8947 */ /* 0x002fea000383ffff */
[----:B------:R-:W-:Y:S05]  /*c8f0*/  BRA `(.L_x_10105) ;  /* 0xffffffd400a07947 */ /* 0x000fea000383ffff */
.L_x_10046:
[----:B0-----:R0:W1:Y:S02]  /*c900*/  SYNCS.PHASECHK.TRANS64.TRYWAIT P0, [R6+URZ+0x2d840], R0 ;  /* 0x02d84000060075a7 */ /* 0x001064000800017f */
[----:B-1----:R-:W-:Y:S05]  /*c910*/  @!P0 NANOSLEEP.SYNCS 0x989680 ;  /* 0x009896800000895d */ /* 0x002fea0003900000 */
[----:B------:R-:W1:Y:S02]  /*c920*/  @!P0 SYNCS.PHASECHK.TRANS64 P0, [R6+URZ+0x2d840], R0 ;  /* 0x02d84000060085a7 */ /* 0x000e64000800007f */
[----:B-1----:R-:W-:Y:S05]  /*c930*/  @!P0 BRA `(.L_x_10046) ;  /* 0xfffffffc00f08947 */ /* 0x002fea000383ffff */
[----:B------:R-:W-:Y:S05]  /*c940*/  BRA `(.L_x_10106) ;  /* 0xffffffd800707947 */ /* 0x000fea000383ffff */
.L_x_10047:
        /* <DEDUP_REMOVED lines=8> */
.L_x_10108:
[----:B------:R-:W-:Y:S05]  /*c9d0*/  BSYNC B1 ;  /* 0x0000000000017941 */ /* 0x000fea0003800000 */
.L_x_10107:
[----:B------:R-:W0:Y:S01]  /*c9e0*/  S2R R27, SR_TID.X ;  /* 0x00000000001b7919 */ /* 0x000e220000002100 */
[----:B------:R-:W-:Y:S01]  /*c9f0*/  IMAD.MOV.U32 R13, RZ, RZ, R8 ;  /* 0x000000ffff0d7224 */ /* 0x000fe200078e0008 */
[----:B------:R-:W-:Y:S01]  /*ca00*/  MOV R12, RZ ;  /* 0x000000ff000c7202 */ /* 0x000fe20000000f00 */
[----:B------:R-:W-:Y:S01]  /*ca10*/  IMAD.MOV.U32 R11, RZ, RZ, 0x1c1f ;  /* 0x00001c1fff0b7424 */ /* 0x000fe200078e00ff */
[----:B------:R-:W-:Y:S01]  /*ca20*/  LEA R9, R9, UR37, 0x1 ;  /* 0x0000002509097c11 */ /* 0x000fe2000f8e08ff */
[----:B------:R-:W-:Y:S02]  /*ca30*/  IMAD.MOV.U32 R15, RZ, RZ, -0x1 ;  /* 0xffffffffff0f7424 */ /* 0x000fe400078e00ff */
[----:B------:R-:W-:-:S07]  /*ca40*/  IMAD.MOV.U32 R3, RZ, RZ, R14 ;  /* 0x000000ffff037224 */ /* 0x000fce00078e000e */
[----:B0-----:R-:W-:Y:S05]  /*ca50*/  WARPSYNC.COLLECTIVE R15, `(.L_x_10109) ;  /* 0x000000000f087348 */ /* 0x001fea0003c00000 */
[----:B------:R1:W2:Y:S02]  /*ca60*/  SHFL.IDX P6, R14, R13, R12, R11 ;  /* 0x0000000c0d0e7389 */ /* 0x0002a400000c000b */
[----:B012---:R-:W-:Y:S01]  /*ca70*/  ENDCOLLECTIVE ;  /* 0x000000000000791b */ /* 0x007fe20003800000 */
.L_x_10109:
[----:B------:R-:W-:Y:S01]  /*ca80*/  IMAD.MOV.U32 R13, RZ, RZ, R19 ;  /* 0x000000ffff0d7224 */ /* 0x000fe200078e0013 */
[----:B------:R-:W-:Y:S01]  /*ca90*/  MOV R12, 0x1 ;  /* 0x00000001000c7802 */ /* 0x000fe20000000f00 */
[----:B------:R-:W-:Y:S01]  /*caa0*/  IMAD.SHL.U32 R27, R27, 0x8, RZ ;  /* 0x000000081b1b7824 */ /* 0x000fe200078e00ff */
[----:B------:R-:W-:-:S07]  /*cab0*/  MOV R2, R14 ;  /* 0x0000000e00027202 */ /* 0x000fce0000000f00 */
[----:B------:R-:W-:Y:S05]  /*cac0*/  WARPSYNC.COLLECTIVE R15, `(.L_x_10110) ;  /* 0x000000000f087348 */ /* 0x000fea0003c00000 */
[----:B------:R0:W1:Y:S02]  /*cad0*/  SHFL.IDX P6, R14, R13, R12, R11 ;  /* 0x0000000c0d0e7389 */ /* 0x00006400000c000b */
[----:B01----:R-:W-:Y:S01]  /*cae0*/  ENDCOLLECTIVE ;  /* 0x000000000000791b */ /* 0x003fe20003800000 */
.L_x_10110:
[----:B------:R-:W-:-:S05]  /*caf0*/  LOP3.LUT R27, R27, 0x18, RZ, 0xc0, !PT ;  /* 0x000000181b1b7812 */ /* 0x000fca00078ec0ff */
[----:B------:R-:W-:-:S05]  /*cb00*/  IMAD.SHL.U32 R0, R27, 0x2, RZ ;  /* 0x000000021b007824 */ /* 0x000fca00078e00ff */
[----:B------:R-:W-:Y:S01]  /*cb10*/  IADD3 R2, P0, R2, R0, RZ ;  /* 0x0000000002027210 */ /* 0x000fe20007f1e0ff */
[----:B------:R-:W-:-:S04]  /*cb20*/  IMAD.MOV.U32 R13, RZ, RZ, R8 ;  /* 0x000000ffff0d7224 */ /* 0x000fc800078e0008 */
[----:B------:R-:W-:-:S05]  /*cb30*/  IMAD.X R3, RZ, RZ, R3, P0 ;  /* 0x000000ffff037224 */ /* 0x000fca00000e0603 */
[----:B------:R-:W-:Y:S01]  /*cb40*/  @!PT LDS RZ, [RZ] ;  /* 0x00000000fffff984 */ /* 0x000fe20000000800 */
[----:B------:R-:W-:Y:S01]  /*cb50*/  @!PT LDS RZ, [RZ] ;  /* 0x00000000fffff984 */ /* 0x000fe20000000800 */
[----:B------:R-:W-:Y:S01]  /*cb60*/  @!PT LDS RZ, [RZ] ;  /* 0x00000000fffff984 */ /* 0x000fe20000000800 */
[----:B------:R-:W-:Y:S04]  /*cb70*/  LDGSTS.E.BYPASS.LTC128B.128 [R9+0x15400], desc[UR48][R2.64], !P3 ;  /* 0x1540000002097fae */ /* 0x000fe8000d901d70 */
[----:B------:R-:W-:Y:S04]  /*cb80*/  LDGSTS.E.BYPASS.LTC128B.128 [R9+0x17400], desc[UR48][R2.64+0x40], !P2 ;  /* 0x1740004002097fae */ /* 0x000fe8000d101d70 */
[----:B------:R0:W-:Y:S02]  /*cb90*/  LDGSTS.E.BYPASS.LTC128B.128 [R9+0x19400], desc[UR48][R2.64+0x80], !P1 ;  /* 0x1940008002097fae */ /* 0x0001e4000c901d70 */
[----:B0-----:R-:W-:-:S07]  /*cba0*/  IMAD.MOV.U32 R3, RZ, RZ, R14 ;  /* 0x000000ffff037224 */ /* 0x001fce00078e000e */
[----:B------:R-:W-:Y:S05]  /*cbb0*/  WARPSYNC.COLLECTIVE R15, `(.L_x_10111) ;  /* 0x000000000f087348 */ /* 0x000fea0003c00000 */
[----:B------:R0:W1:Y:S02]  /*cbc0*/  SHFL.IDX P6, R14, R13, R12, R11 ;  /* 0x0000000c0d0e7389 */ /* 0x00006400000c000b */
[----:B01----:R-:W-:Y:S01]  /*cbd0*/  ENDCOLLECTIVE ;  /* 0x000000000000791b */ /* 0x003fe20003800000 */
.L_x_10111:
[----:B------:R-:W-:Y:S02]  /*cbe0*/  IMAD.MOV.U32 R13, RZ, RZ, R19 ;  /* 0x000000ffff0d7224 */ /* 0x000fe400078e0013 */
[----:B------:R-:W-:Y:S02]  /*cbf0*/  IMAD.MOV.U32 R12, RZ, RZ, 0x2 ;  /* 0x00000002ff0c7424 */ /* 0x000fe400078e00ff */
[----:B------:R-:W-:-:S07]  /*cc00*/  IMAD.MOV.U32 R2, RZ, RZ, R14 ;  /* 0x000000ffff027224 */ /* 0x000fce00078e000e */
[----:B------:R-:W-:Y:S05]  /*cc10*/  WARPSYNC.COLLECTIVE R15, `(.L_x_10112) ;  /* 0x000000000f087348 */ /* 0x000fea0003c00000 */
[----:B------:R0:W1:Y:S02]  /*cc20*/  SHFL.IDX P6, R14, R13, R12, R11 ;  /* 0x0000000c0d0e7389 */ /* 0x00006400000c000b */
[----:B01----:R-:W-:Y:S01]  /*cc30*/  ENDCOLLECTIVE ;  /* 0x000000000000791b */ /* 0x003fe20003800000 */
.L_x_10112:
        /* <DEDUP_REMOVED lines=13> */
.L_x_10113:
[----:B------:R-:W-:Y:S01]  /*cd10*/  IMAD.MOV.U32 R13, RZ, RZ, R19 ;  /* 0x000000ffff0d7224 */ /* 0x000fe200078e0013 */
[----:B------:R-:W-:Y:S01]  /*cd20*/  MOV R12, 0x3 ;  /* 0x00000003000c7802 */ /* 0x000fe20000000f00 */
[----:B------:R-:W-:-:S07]  /*cd30*/  IMAD.MOV.U32 R2, RZ, RZ, R14 ;  /* 0x000000ffff027224 */ /* 0x000fce00078e000e */
[----:B------:R-:W-:Y:S05]  /*cd40*/  WARPSYNC.COLLECTIVE R15, `(.L_x_10114) ;  /* 0x000000000f087348 */ /* 0x000fea0003c00000 */
[----:B------:R0:W1:Y:S02]  /*cd50*/  SHFL.IDX P6, R14, R13, R12, R11 ;  /* 0x0000000c0d0e7389 */ /* 0x00006400000c000b */
[----:B01----:R-:W-:Y:S01]  /*cd60*/  ENDCOLLECTIVE ;  /* 0x000000000000791b */ /* 0x003fe20003800000 */
.L_x_10114:
        /* <DEDUP_REMOVED lines=13> */
.L_x_10115:
[----:B------:R-:W-:Y:S01]  /*ce40*/  IMAD.MOV.U32 R2, RZ, RZ, R14 ;  /* 0x000000ffff027224 */ /* 0x000fe200078e000e */
[----:B------:R-:W-:Y:S06]  /*ce50*/  BRA `(.L_x_10116) ;  /* 0xffffffd800047947 */ /* 0x000fec000383ffff */
.L_x_10052:
[----:B-1----:R1:W2:Y:S02]  /*ce60*/  SYNCS.PHASECHK.TRANS64.TRYWAIT P0, [R6+URZ+0x2d860], R2 ;  /* 0x02d86002060075a7 */ /* 0x0022a4000800017f */
[----:B--2---:R-:W-:Y:S05]  /*ce70*/  @!P0 NANOSLEEP.SYNCS 0x989680 ;  /* 0x009896800000895d */ /* 0x004fea0003900000 */
[----:B------:R-:W2:Y:S02]  /*ce80*/  @!P0 SYNCS.PHASECHK.TRANS64 P0, [R6+URZ+0x2d860], R2 ;  /* 0x02d86002060085a7 */ /* 0x000ea4000800007f */
[----:B--2---:R-:W-:Y:S05]  /*ce90*/  @!P0 BRA `(.L_x_10052) ;  /* 0xfffffffc00f08947 */ /* 0x004fea000383ffff */
[----:B------:R-:W-:Y:S05]  /*cea0*/  BRA `(.L_x_10117) ;  /* 0xffffffd800647947 */ /* 0x000fea000383ffff */
.L_x_10053:
        /* <DEDUP_REMOVED lines=8> */
.L_x_10119:
[----:B------:R-:W-:Y:S05]  /*cf30*/  BSYNC B1 ;  /* 0x0000000000017941 */ /* 0x000fea0003800000 */
.L_x_10118:
[----:B------:R-:W-:Y:S01]  /*cf40*/  IMAD.MOV.U32 R13, RZ, RZ, R17 ;  /* 0x000000ffff0d7224 */ /* 0x000fe200078e0011 */
[----:B------:R-:W-:Y:S01]  /*cf50*/  MOV R15, 0xffffffff ;  /* 0xffffffff000f7802 */ /* 0x000fe20000000f00 */
[----:B------:R-:W-:Y:S01]  /*cf60*/  IMAD.MOV.U32 R12, RZ, RZ, RZ ;  /* 0x000000ffff0c7224 */ /* 0x000fe200078e00ff */
[----:B------:R-:W-:Y:S01]  /*cf70*/  MOV R3, R14 ;  /* 0x0000000e00037202 */ /* 0x000fe20000000f00 */
[----:B------:R-:W-:Y:S01]  /*cf80*/  IMAD.MOV.U32 R11, RZ, RZ, 0x1c1f ;  /* 0x00001c1fff0b7424 */ /* 0x000fe200078e00ff */
[----:B------:R-:W-:-:S07]  /*cf90*/  LEA R7, R7, UR37, 0x1 ;  /* 0x0000002507077c11 */ /* 0x000fce000f8e08ff */
[----:B------:R-:W-:Y:S05]  /*cfa0*/  WARPSYNC.COLLECTIVE R15, `(.L_x_10120) ;  /* 0x000000000f087348 */ /* 0x000fea0003c00000 */
[----:B------:R0:W1:Y:S02]  /*cfb0*/  SHFL.IDX P6, R14, R13, R12, R11 ;  /* 0x0000000c0d0e7389 */ /* 0x00006400000c000b */
[----:B01----:R-:W-:Y:S01]  /*cfc0*/  ENDCOLLECTIVE ;  /* 0x000000000000791b */ /* 0x003fe20003800000 */
.L_x_10120:
[----:B------:R-:W-:Y:S01]  /*cfd0*/  IMAD.MOV.U32 R13, RZ, RZ, R18 ;  /* 0x000000ffff0d7224 */ /* 0x000fe200078e0012 */
[----:B------:R-:W-:Y:S01]  /*cfe0*/  MOV R12, 0x1 ;  /* 0x00000001000c7802 */ /* 0x000fe20000000f00 */
[----:B------:R-:W-:-:S07]  /*cff0*/  IMAD.MOV.U32 R2, RZ, RZ, R14 ;  /* 0x000000ffff027224 */ /* 0x000fce00078e000e */
[----:B------:R-:W-:Y:S05]  /*d000*/  WARPSYNC.COLLECTIVE R15, `(.L_x_10121) ;  /* 0x000000000f087348 */ /* 0x000fea0003c00000 */
[----:B------:R0:W1:Y:S02]  /*d010*/  SHFL.IDX P6, R14, R13, R12, R11 ;  /* 0x0000000c0d0e7389 */ /* 0x00006400000c000b */
[----:B01----:R-:W-:Y:S01]  /*d020*/  ENDCOLLECTIVE ;  /* 0x000000000000791b */ /* 0x003fe20003800000 */
.L_x_10121:
        /* <DEDUP_REMOVED lines=16> */
.L_x_10122:
[----:B------:R-:W-:Y:S02]  /*d130*/  IMAD.MOV.U32 R13, RZ, RZ, R18 ;  /* 0x000000ffff0d7224 */ /* 0x000fe400078e0012 */
[----:B------:R-:W-:Y:S02]  /*d140*/  IMAD.MOV.U32 R12, RZ, RZ, 0x2 ;  /* 0x00000002ff0c7424 */ /* 0x000fe400078e00ff */
[----:B------:R-:W-:-:S07]  /*d150*/  IMAD.MOV.U32 R2, RZ, RZ, R14 ;  /* 0x000000ffff027224 */ /* 0x000fce00078e000e */
[----:B------:R-:W-:Y:S05]  /*d160*/  WARPSYNC.COLLECTIVE R15, `(.L_x_10123) ;  /* 0x000000000f087348 */ /* 0x000fea0003c00000 */
[----:B------:R0:W1:Y:S02]  /*d170*/  SHFL.IDX P6, R14, R13, R12, R11 ;  /* 0x0000000c0d0e7389 */ /* 0x00006400000c000b */
[----:B01----:R-:W-:Y:S01]  /*d180*/  ENDCOLLECTIVE ;  /* 0x000000000000791b */ /* 0x003fe20003800000 */
.L_x_10123:
[----:B------:R-:W-:-:S04]  /*d190*/  IADD3 R2, P0, R2, R0, RZ ;  /* 0x0000000002027210 */ /* 0x000fc80007f1e0ff */
        /* <DEDUP_REMOVED lines=15> */
.L_x_10124:
[----:B------:R-:W-:Y:S01]  /*d290*/  IMAD.MOV.U32 R13, RZ, RZ, R18 ;  /* 0x000000ffff0d7224 */ /* 0x000fe200078e0012 */
[----:B------:R-:W-:Y:S01]  /*d2a0*/  MOV R12, 0x3 ;  /* 0x00000003000c7802 */ /* 0x000fe20000000f00 */
[----:B------:R-:W-:-:S07]  /*d2b0*/  IMAD.MOV.U32 R2, RZ, RZ, R14 ;  /* 0x000000ffff027224 */ /* 0x000fce00078e000e */
[----:B------:R-:W-:Y:S05]  /*d2c0*/  WARPSYNC.COLLECTIVE R15, `(.L_x_10125) ;  /* 0x000000000f087348 */ /* 0x000fea0003c00000 */
[----:B------:R0:W1:Y:S02]  /*d2d0*/  SHFL.IDX P6, R14, R13, R12, R11 ;  /* 0x0000000c0d0e7389 */ /* 0x00006400000c000b */
[----:B01----:R-:W-:Y:S01]  /*d2e0*/  ENDCOLLECTIVE ;  /* 0x000000000000791b */ /* 0x003fe20003800000 */
.L_x_10125:
        /* <DEDUP_REMOVED lines=13> */
.L_x_10126:
        /* <DEDUP_REMOVED lines=8> */
.L_x_10059:
[----:B0-----:R0:W1:Y:S02]  /*d440*/  SYNCS.PHASECHK.TRANS64.TRYWAIT P0, [R4+URZ+0x2d860], R3 ;  /* 0x02d86003040075a7 */ /* 0x001064000800017f */
[----:B-1----:R-:W-:Y:S05]  /*d450*/  @!P0 NANOSLEEP.SYNCS 0x989680 ;  /* 0x009896800000895d */ /* 0x002fea0003900000 */
[----:B------:R-:W1:Y:S02]  /*d460*/  @!P0 SYNCS.PHASECHK.TRANS64 P0, [R4+URZ+0x2d860], R3 ;  /* 0x02d86003040085a7 */ /* 0x000e64000800007f */
[----:B-1----:R-:W-:Y:S05]  /*d470*/  @!P0 BRA `(.L_x_10059) ;  /* 0xfffffffc00f08947 */ /* 0x002fea000383ffff */
[----:B------:R-:W-:Y:S05]  /*d480*/  BRA `(.L_x_10128) ;  /* 0xffffffd8009c7947 */ /* 0x000fea000383ffff */
.L_x_10060:
        /* <DEDUP_REMOVED lines=8> */
.L_x_10130:
[----:B------:R-:W-:Y:S05]  /*d510*/  BSYNC B0 ;  /* 0x0000000000007941 */ /* 0x000fea0003800000 */
.L_x_10129:
[----:B------:R-:W0:Y:S01]  /*d520*/  S2R R2, SR_TID.X ;  /* 0x0000000000027919 */ /* 0x000e220000002100 */
[----:B------:R-:W-:Y:S01]  /*d530*/  IMAD.MOV.U32 R13, RZ, RZ, R17 ;  /* 0x000000ffff0d7224 */ /* 0x000fe200078e0011 */
[----:B------:R-:W-:Y:S01]  /*d540*/  MOV R0, R14 ;  /* 0x0000000e00007202 */ /* 0x000fe20000000f00 */
[----:B------:R-:W-:Y:S02]  /*d550*/  IMAD.MOV.U32 R12, RZ, RZ, RZ ;  /* 0x000000ffff0c7224 */ /* 0x000fe400078e00ff */
[----:B------:R-:W-:Y:S02]  /*d560*/  IMAD.MOV.U32 R11, RZ, RZ, 0x1c1f ;  /* 0x00001c1fff0b7424 */ /* 0x000fe400078e00ff */
[----:B------:R-:W-:-:S07]  /*d570*/  IMAD.MOV.U32 R15, RZ, RZ, -0x1 ;  /* 0xffffffffff0f7424 */ /* 0x000fce00078e00ff */
[----:B0-----:R-:W-:Y:S05]  /*d580*/  WARPSYNC.COLLECTIVE R15, `(.L_x_10131) ;  /* 0x000000000f087348 */ /* 0x001fea0003c00000 */
[----:B------:R1:W2:Y:S02]  /*d590*/  SHFL.IDX P6, R14, R13, R12, R11 ;  /* 0x0000000c0d0e7389 */ /* 0x0002a400000c000b */
[----:B012---:R-:W-:Y:S01]  /*d5a0*/  ENDCOLLECTIVE ;  /* 0x000000000000791b */ /* 0x007fe20003800000 */
.L_x_10131:
[----:B------:R-:W-:Y:S01]  /*d5b0*/  MOV R13, R18 ;  /* 0x00000012000d7202 */ /* 0x000fe20000000f00 */
[----:B------:R-:W-:Y:S01]  /*d5c0*/  IMAD.MOV.U32 R12, RZ, RZ, 0x1 ;  /* 0x00000001ff0c7424 */ /* 0x000fe200078e00ff */
[----:B------:R-:W-:-:S04]  /*d5d0*/  SHF.L.U32 R2, R2, 0x3, RZ ;  /* 0x0000000302027819 */ /* 0x000fc800000006ff */
[----:B------:R-:W-:-:S05]  /*d5e0*/  LOP3.LUT R2, R2, 0x18, RZ, 0xc0, !PT ;  /* 0x0000001802027812 */ /* 0x000fca00078ec0ff */
[----:B------:R-:W-:-:S05]  /*d5f0*/  IMAD.SHL.U32 R6, R2, 0x2, RZ ;  /* 0x0000000202067824 */ /* 0x000fca00078e00ff */
[----:B------:R-:W-:-:S13]  /*d600*/  IADD3 R2, P0, R14, R6, RZ ;  /* 0x000000060e027210 */ /* 0x000fda0007f1e0ff */
[----:B------:R-:W-:Y:S05]  /*d610*/  WARPSYNC.COLLECTIVE R15, `(.L_x_10132) ;  /* 0x000000000f087348 */ /* 0x000fea0003c00000 */
[----:B------:R0:W1:Y:S02]  /*d620*/  SHFL.IDX P6, R14, R13, R12, R11 ;  /* 0x0000000c0d0e7389 */ /* 0x00006400000c000b */
[----:B01----:R-:W-:Y:S01]  /*d630*/  ENDCOLLECTIVE ;  /* 0x000000000000791b */ /* 0x003fe20003800000 */
.L_x_10132:
[----:B------:R-:W-:Y:S01]  /*d640*/  IMAD.X R3, RZ, RZ, R0, P0 ;  /* 0x000000ffff037224 */ /* 0x000fe200000e0600 */
[----:B------:R-:W-:Y:S02]  /*d650*/  ISETP.LT.OR P0, PT, R5, 0x1, P3 ;  /* 0x000000010500780c */ /* 0x000fe40001f01670 */
[----:B------:R-:W-:Y:S01]  /*d660*/  LEA R0, R7, UR37, 0x1 ;  /* 0x0000002507007c11 */ /* 0x000fe2000f8e08ff */
[----:B------:R-:W-:-:S10]  /*d670*/  IMAD.MOV.U32 R13, RZ, RZ, R17 ;  /* 0x000000ffff0d7224 */ /* 0x000fd400078e0011 */
        /* <DEDUP_REMOVED lines=12> */
.L_x_10133:
[----:B------:R-:W-:Y:S02]  /*d740*/  IMAD.MOV.U32 R13, RZ, RZ, R18 ;  /* 0x000000ffff0d7224 */ /* 0x000fe400078e0012 */
[----:B------:R-:W-:Y:S01]  /*d750*/  IMAD.MOV.U32 R12, RZ, RZ, 0x2 ;  /* 0x00000002ff0c7424 */ /* 0x000fe200078e00ff */
[----:B------:R-:W-:-:S13]  /*d760*/  IADD3 R2, P0, R14, R6, RZ ;  /* 0x000000060e027210 */ /* 0x000fda0007f1e0ff */
[----:B------:R-:W-:Y:S05]  /*d770*/  WARPSYNC.COLLECTIVE R15, `(.L_x_10134) ;  /* 0x000000000f087348 */ /* 0x000fea0003c00000 */
[----:B------:R0:W1:Y:S02]  /*d780*/  SHFL.IDX P6, R14, R13, R12, R11 ;  /* 0x0000000c0d0e7389 */ /* 0x00006400000c000b */
[----:B01----:R-:W-:Y:S01]  /*d790*/  ENDCOLLECTIVE ;  /* 0x000000000000791b */ /* 0x003fe20003800000 */
.L_x_10134:
        /* <DEDUP_REMOVED lines=15> */
.L_x_10135:
[----:B------:R-:W-:Y:S02]  /*d890*/  IMAD.MOV.U32 R13, RZ, RZ, R18 ;  /* 0x000000ffff0d7224 */ /* 0x000fe400078e0012 */
[----:B------:R-:W-:Y:S01]  /*d8a0*/  IMAD.MOV.U32 R12, RZ, RZ, 0x3 ;  /* 0x00000003ff0c7424 */ /* 0x000fe200078e00ff */
[----:B------:R-:W-:-:S13]  /*d8b0*/  IADD3 R2, P0, R14, R6, RZ ;  /* 0x000000060e027210 */ /* 0x000fda0007f1e0ff */
[----:B------:R-:W-:Y:S05]  /*d8c0*/  WARPSYNC.COLLECTIVE R15, `(.L_x_10136) ;  /* 0x000000000f087348 */ /* 0x000fea0003c00000 */
[----:B------:R0:W1:Y:S02]  /*d8d0*/  SHFL.IDX P6, R14, R13, R12, R11 ;  /* 0x0000000c0d0e7389 */ /* 0x00006400000c000b */
[----:B01----:R-:W-:Y:S01]  /*d8e0*/  ENDCOLLECTIVE ;  /* 0x000000000000791b */ /* 0x003fe20003800000 */
.L_x_10136:
        /* <DEDUP_REMOVED lines=12> */
.L_x_10137:
[----:B------:R-:W-:Y:S01]  /*d9b0*/  @!PT LDS RZ, [RZ] ;  /* 0x00000000fffff984 */ /* 0x000fe20000000800 */
[----:B------:R-:W-:Y:S01]  /*d9c0*/  @!PT LDS RZ, [RZ] ;  /* 0x00000000fffff984 */ /* 0x000fe20000000800 */
[----:B------:R-:W-:Y:S01]  /*d9d0*/  @!PT LDS RZ, [RZ] ;  /* 0x00000000fffff984 */ /* 0x000fe20000000800 */
[----:B------:R0:W-:Y:S01]  /*d9e0*/  LDGSTS.E.BYPASS.LTC128B.128 [R0+0x3400], desc[UR48][R2.64+0x40], !P0 ;  /* 0x0340004002007fae */ /* 0x0001e2000c101d70 */
[----:B------:R-:W-:-:S13]  /*d9f0*/  ISETP.LT.OR P0, PT, R5, 0x41, P1 ;  /* 0x000000410500780c */ /* 0x000fda0000f01670 */
[----:B------:R0:W-:Y:S01]  /*da00*/  LDGSTS.E.BYPASS.LTC128B.128 [R0+0x5400], desc[UR48][R2.64+0x80], !P0 ;  /* 0x0540008002007fae */ /* 0x0001e2000c101d70 */
[----:B------:R-:W-:Y:S05]  /*da10*/  BRA `(.L_x_10138) ;  /* 0xffffffd400f87947 */ /* 0x000fea000383ffff */
.L_x_10065:
[----:B0-----:R0:W1:Y:S02]  /*da20*/  SYNCS.PHASECHK.TRANS64.TRYWAIT P0, [R4+URZ+0x2d820], R0 ;  /* 0x02d82000040075a7 */ /* 0x001064000800017f */
[----:B-1----:R-:W-:Y:S05]  /*da30*/  @!P0 NANOSLEEP.SYNCS 0x989680 ;  /* 0x009896800000895d */ /* 0x002fea0003900000 */
[----:B------:R-:W1:Y:S02]  /*da40*/  @!P0 SYNCS.PHASECHK.TRANS64 P0, [R4+URZ+0x2d820], R0 ;  /* 0x02d82000040085a7 */ /* 0x000e64000800007f */
[----:B-1----:R-:W-:Y:S05]  /*da50*/  @!P0 BRA `(.L_x_10065) ;  /* 0xfffffffc00f08947 */ /* 0x002fea000383ffff */
[----:B------:R-:W-:Y:S05]  /*da60*/  BRA `(.L_x_10139) ;  /* 0xffffffd800a07947 */ /* 0x000fea000383ffff */
.L_x_10066:
[----:B------:R-:W1:Y:S01]  /*da70*/  S2R R2, SR_TID.X ;  /* 0x0000000000027919 */ /* 0x000e620000002100 */
[----:B------:R-:W-:Y:S01]  /*da80*/  BSSY B0, `(.L_x_10140) ;  /* 0x000000a000007945 */ /* 0x000fe20003800000 */
[----:B------:R-:W-:Y:S01]  /*da90*/  IMAD.MOV.U32 R12, RZ, RZ, RZ ;  /* 0x000000ffff0c7224 */ /* 0x000fe200078e00ff */
[----:B------:R-:W-:Y:S01]  /*daa0*/  MOV R11, 0x1f ;  /* 0x0000001f000b7802 */ /* 0x000fe20000000f00 */
[----:B------:R-:W-:Y:S01]  /*dab0*/  IMAD.MOV.U32 R15, RZ, RZ, -0x1 ;  /* 0xffffffffff0f7424 */ /* 0x000fe200078e00ff */
[----:B-1----:R-:W-:-:S04]  /*dac0*/  SHF.R.U32.HI R2, RZ, 0x5, R2 ;  /* 0x00000005ff027819 */ /* 0x002fc80000011602 */
[----:B------:R-:W-:-:S05]  /*dad0*/  LOP3.LUT R2, R2, 0x3, RZ, 0xc0, !PT ;  /* 0x0000000302027812 */ /* 0x000fca00078ec0ff */
[----:B------:R-:W-:-:S07]  /*dae0*/  IMAD.MOV.U32 R13, RZ, RZ, R2 ;  /* 0x000000ffff0d7224 */ /* 0x000fce00078e0002 */
[----:B0-----:R-:W-:Y:S05]  /*daf0*/  WARPSYNC.COLLECTIVE R15, `(.L_x_10141) ;  /* 0x000000000f087348 */ /* 0x001fea0003c00000 */
[----:B------:R1:W2:Y:S02]  /*db00*/  SHFL.IDX P6, R14, R13, R12, R11 ;  /* 0x0000000c0d0e7389 */ /* 0x0002a400000c000b */
[----:B012---:R-:W-:Y:S01]  /*db10*/  ENDCOLLECTIVE ;  /* 0x000000000000791b */ /* 0x007fe20003800000 */
.L_x_10141:
[----:B------:R-:W-:Y:S05]  /*db20*/  BSYNC B0 ;  /* 0x0000000000007941 */ /* 0x000fea0003800000 */
.L_x_10140:
[----:B------:R-:W-:Y:S05]  /*db30*/  BRA `(.L_x_10142) ;  /* 0xffffffd800887947 */ /* 0x000fea000383ffff */
.L_x_10069:
[----:B------:R-:W-:Y:S01]  /*db40*/  BSSY B1, `(.L_x_10143) ;  /* 0x0000006000017945 */ /* 0x000fe20003800000 */
[----:B------:R-:W-:-:S07]  /*db50*/  IMAD.MOV.U32 R15, RZ, RZ, -0x1 ;  /* 0xffffffffff0f7424 */ /* 0x000fce00078e00ff */
[----:B0-----:R-:W-:Y:S05]  /*db60*/  WARPSYNC.COLLECTIVE R15, `(.L_x_10144) ;  /* 0x000000000f0c7348 */ /* 0x001fea0003c00000 */
[----:B------:R-:W-:Y:S02]  /*db70*/  ELECT P6, UR62, PT ;  /* 0x00000000003e782f */ /* 0x000fe400038c0000 */
[----:B------:R-:W-:Y:S01]  /*db80*/  MOV R14, UR62 ;  /* 0x0000003e000e7c02 */ /* 0x000fe20008000f00 */
[----:B0-----:R-:W-:Y:S10]  /*db90*/  ENDCOLLECTIVE ;  /* 0x000000000000791b */ /* 0x001ff40003800000 */
.L_x_10144:
[----:B------:R-:W-:Y:S05]  /*dba0*/  BSYNC B1 ;  /* 0x0000000000017941 */ /* 0x000fea0003800000 */
.L_x_10143:
[----:B------:R-:W-:Y:S05]  /*dbb0*/  BRA `(.L_x_10145) ;  /* 0xffffffd800807947 */ /* 0x000fea000383ffff */
.L_x_10071:
[----:B0-----:R0:W1:Y:S02]  /*dbc0*/  SYNCS.PHASECHK.TRANS64.TRYWAIT P1, [R3+URZ+0x2d840], R2 ;  /* 0x02d84002030075a7 */ /* 0x001064000802017f */
[----:B-1----:R-:W-:Y:S05]  /*dbd0*/  @!P1 NANOSLEEP.SYNCS 0x989680 ;  /* 0x009896800000995d */ /* 0x002fea0003900000 */
[----:B------:R-:W1:Y:S02]  /*dbe0*/  @!P1 SYNCS.PHASECHK.TRANS64 P1, [R3+URZ+0x2d840], R2 ;  /* 0x02d84002030095a7 */ /* 0x000e64000802007f */
[----:B-1----:R-:W-:Y:S05]  /*dbf0*/  @!P1 BRA `(.L_x_10071) ;  /* 0xfffffffc00f09947 */ /* 0x002fea000383ffff */
[----:B------:R-:W-:Y:S05]  /*dc00*/  BRA `(.L_x_10146) ;  /* 0xffffffd800a07947 */ /* 0x000fea000383ffff */
.L_x_10073:
[----:B-1----:R1:W2:Y:S02]  /*dc10*/  SYNCS.PHASECHK.TRANS64.TRYWAIT P1, [R23+URZ+0x2d840], R0 ;  /* 0x02d84000170075a7 */ /* 0x0022a4000802017f */
[----:B--2---:R-:W-:Y:S05]  /*dc20*/  @!P1 NANOSLEEP.SYNCS 0x989680 ;  /* 0x009896800000995d */ /* 0x004fea0003900000 */
[----:B------:R-:W2:Y:S02]  /*dc30*/  @!P1 SYNCS.PHASECHK.TRANS64 P1, [R23+URZ+0x2d840], R0 ;  /* 0x02d84000170095a7 */ /* 0x000ea4000802007f */
[----:B--2---:R-:W-:Y:S05]  /*dc40*/  @!P1 BRA `(.L_x_10073) ;  /* 0xfffffffc00f09947 */ /* 0x004fea000383ffff */
[----:B------:R-:W-:Y:S05]  /*dc50*/  BRA `(.L_x_10147) ;  /* 0xffffffd800ac7947 */ /* 0x000fea000383ffff */
.L_x_10075:
[----:B--2---:R2:W3:Y:S02]  /*dc60*/  SYNCS.PHASECHK.TRANS64.TRYWAIT P1, [R3+URZ+0x2d860], R2 ;  /* 0x02d86002030075a7 */ /* 0x0044e4000802017f */
[----:B---3--:R-:W-:Y:S05]  /*dc70*/  @!P1 NANOSLEEP.SYNCS 0x989680 ;  /* 0x009896800000995d */ /* 0x008fea0003900000 */
[----:B------:R-:W3:Y:S02]  /*dc80*/  @!P1 SYNCS.PHASECHK.TRANS64 P1, [R3+URZ+0x2d860], R2 ;  /* 0x02d86002030095a7 */ /* 0x000ee4000802007f */
[----:B---3--:R-:W-:Y:S05]  /*dc90*/  @!P1 BRA `(.L_x_10075) ;  /* 0xfffffffc00f09947 */ /* 0x008fea000383ffff */
[----:B------:R-:W-:Y:S05]  /*dca0*/  BRA `(.L_x_10148) ;  /* 0xffffffd800a87947 */ /* 0x000fea000383ffff */
.L_x_10149:
        /* <DEDUP_REMOVED lines=13> */
.L_x_15853:


//--------------------- .text._ZN7cutlass13device_kernelIN5flash11enable_sm90INS1_16FlashAttnFwdSm90INS1_25CollectiveMainloopFwdSm90ILi2EN4cute5tupleIJNS5_1CILi1EEES8_S8_EEENS6_IJNS7_ILi192EEENS7_ILi128EEENS7_ILi96EEEEEELi96ENS_10bfloat16_tEfNS_4arch4Sm90ELb0ELb0ELb1ELb1ELb1ELb0ELb0ELb0ELb1ELb1ELb0ELb0EEENS1_21CollectiveEpilogueFwdINS6_IJSA_SC_SB_EEES9_SE_SG_Li384ELb1ELb1ELb0ELb0EEENS1_36VarlenDynamicPersistentTileSchedulerILi192ELi128ELi384ELi128ELb0ELb1ELb1ELb0ELb1ELb1EEEEEEEEEvNT_6ParamsE --------------------------
	.section	.text._ZN7cutlass13device_kernelIN5flash11enable_sm90INS1_16FlashAttnFwdSm90INS1_25CollectiveMainloopFwdSm90ILi2EN4cute5tupleIJNS5_1CILi1EEES8_S8_EEENS6_IJNS7_ILi192EEENS7_ILi128EEENS7_ILi96EEEEEELi96ENS_10bfloat16_tEfNS_4arch4Sm90ELb0ELb0ELb1ELb1ELb1ELb0ELb0ELb0ELb1ELb1ELb0ELb0EEENS1_21CollectiveEpilogueFwdINS6_IJSA_SC_SB_EEES9_SE_SG_Li384ELb1ELb1ELb0ELb0EEENS1_36VarlenDynamicPersistentTileSchedulerILi192ELi128ELi384ELi128ELb0ELb1ELb1ELb0ELb1ELb1EEEEEEEEEvNT_6ParamsE,"ax",@progbits
	.align	128
.text._ZN7cutlass13device_kernelIN5flash11enable_sm90INS1_16FlashAttnFwdSm90INS1_25CollectiveMainloopFwdSm90ILi2EN4cute5tupleIJNS5_1CILi1EEES8_S8_EEENS6_IJNS7_ILi192EEENS7_ILi128EEENS7_ILi96EEEEEELi96ENS_10bfloat16_tEfNS_4arch4Sm90ELb0ELb0ELb1ELb1ELb1ELb0ELb0ELb0ELb1ELb1ELb0ELb0EEENS1_21CollectiveEpilogueFwdINS6_IJSA_SC_SB_EEES9_SE_SG_Li384ELb1ELb1ELb0ELb0EEENS1_36VarlenDynamicPersistentTileSchedulerILi192ELi128ELi384ELi128ELb0ELb1ELb1ELb0ELb1ELb1EEEEEEEEEvNT_6ParamsE:
        .type           _ZN7cutlass13device_kernelIN5flash11enable_sm90INS1_16FlashAttnFwdSm90INS1_25CollectiveMainloopFwdSm90ILi2EN4cute5tupleIJNS5_1CILi1EEES8_S8_EEENS6_IJNS7_ILi192EEENS7_ILi128EEENS7_ILi96EEEEEELi96ENS_10bfloat16_tEfNS_4arch4Sm90ELb0ELb0ELb1ELb1ELb1ELb0ELb0ELb0ELb1ELb1ELb0ELb0EEENS1_21CollectiveEpilogueFwdINS6_IJSA_SC_SB_EEES9_SE_SG_Li384ELb1ELb1ELb0ELb0EEENS1_36VarlenDynamicPersistentTileSchedulerILi192ELi128ELi384ELi128ELb0ELb1ELb1ELb0ELb1ELb1EEEEEEEEEvNT_6ParamsE,@function
        .size           _ZN7cutlass13device_kernelIN5flash11enable_sm90INS1_16FlashAttnFwdSm90INS1_25CollectiveMainloopFwdSm90ILi2EN4cute5tupleIJNS5_1CILi1EEES8_S8_EEENS6_IJNS7_ILi192EEENS7_ILi128EEENS7_ILi96EEEEEELi96ENS_10bfloat16_tEfNS_4arch4Sm90ELb0ELb0ELb1ELb1ELb1ELb0ELb0ELb0ELb1ELb1ELb0ELb0EEENS1_21CollectiveEpilogueFwdINS6_IJSA_SC_SB_EEES9_SE_SG_Li384ELb1ELb1ELb0ELb0EEENS1_36VarlenDynamicPersistentTileSchedulerILi192ELi128ELi384ELi128ELb0ELb1ELb1ELb0ELb1ELb1EEEEEEEEEvNT_6ParamsE,(.L_x_15854 - _ZN7cutlass13device_kernelIN5flash11enable_sm90INS1_16FlashAttnFwdSm90INS1_25CollectiveMainloopFwdSm90ILi2EN4cute5tupleIJNS5_1CILi1EEES8_S8_EEENS6_IJNS7_ILi192EEENS7_ILi128EEENS7_ILi96EEEEEELi96ENS_10bfloat16_tEfNS_4arch4Sm90ELb0ELb0ELb1ELb1ELb1ELb0ELb0ELb0ELb1ELb1ELb0ELb0EEENS1_21CollectiveEpilogueFwdINS6_IJSA_SC_SB_EEES9_SE_SG_Li384ELb1ELb1ELb0ELb0EEENS1_36VarlenDynamicPersistentTileSchedulerILi192ELi128ELi384ELi128ELb0ELb1ELb1ELb0ELb1ELb1EEEEEEEEEvNT_6ParamsE)
        .other          _ZN7cutlass13device_kernelIN5flash11enable_sm90INS1_16FlashAttnFwdSm90INS1_25CollectiveMainloopFwdSm90ILi2EN4cute5tupleIJNS5_1CILi1EEES8_S8_EEENS6_IJNS7_ILi192EEENS7_ILi128EEENS7_ILi96EEEEEELi96ENS_10bfloat16_tEfNS_4arch4Sm90ELb0ELb0ELb1ELb1ELb1ELb0ELb0ELb0ELb1ELb1ELb0ELb0EEENS1_21CollectiveEpilogueFwdINS6_IJSA_SC_SB_EEES9_SE_SG_Li384ELb1ELb1ELb0ELb0EEENS1_36VarlenDynamicPersistentTileSchedulerILi192ELi128ELi384ELi128ELb0ELb1ELb1ELb0ELb1ELb1EEEEEEEEEvNT_6ParamsE,@"STO_CUDA_ENTRY STV_DEFAULT"
_ZN7cutlass13device_kernelIN5flash11enable_sm90INS1_16FlashAttnFwdSm90INS1_25CollectiveMainloopFwdSm90ILi2EN4cute5tupleIJNS5_1CILi1EEES8_S8_EEENS6_IJNS7_ILi192EEENS7_ILi128EEENS7_ILi96EEEEEELi96ENS_10bfloat16_tEfNS_4arch4Sm90ELb0ELb0ELb1ELb1ELb1ELb0ELb0ELb0ELb1ELb1ELb0ELb0EEENS1_21CollectiveEpilogueFwdINS6_IJSA_SC_SB_EEES9_SE_SG_Li384ELb1ELb1ELb0ELb0EEENS1_36VarlenDynamicPersistentTileSchedulerILi192ELi128ELi384ELi128ELb0ELb1ELb1ELb0ELb1ELb1EEEEEEEEEvNT_6ParamsE:
        /* <DEDUP_REMOVED lines=8> */
[----:B------:R-:W0:Y:S02]  /*0080*/  SHFL.IDX PT, R2, R0, RZ, 0x1f ;  /* 0x00001fff00027589 */ /* 0x000e2400000e0000 */
[C---:B0-----:R-:W-:Y:S02]  /*0090*/  ISETP.NE.OR P0, PT, R2.reuse, RZ, !P0 ;  /* 0x000000ff0200720c */ /* 0x041fe40004705670 */
[----:B------:R-:W-:Y:S02]  /*00a0*/  ISETP.NE.AND P1, PT, R2, RZ, PT ;  /* 0x000000ff0200720c */ /* 0x000fe40003f25270 */
[----:B------:R0:W1:Y:S09]  /*00b0*/  SHFL.IDX PT, R2, R3, RZ, 0x1f ;  /* 0x00001fff03027589 */ /* 0x00007200000e0000 */
        /* <DEDUP_REMOVED lines=33> */
.L_x_10150:
        /* <DEDUP_REMOVED lines=22> */
.L_x_10151:
        /* <DEDUP_REMOVED lines=18> */
.L_x_10152:
        /* <DEDUP_REMOVED lines=22> */
.L_x_10153:
        /* <DEDUP_REMOVED lines=22> */
.L_x_10154:
        /* <DEDUP_REMOVED lines=8> */
.L_x_10156:
[----:B------:R-:W-:-:S08]  /*0890*/  NOP ;  /* 0x0000000000007918 */ /* 0x000fd00000000000 */
[----:B------:R-:W0:Y:S02]  /*08a0*/  USETMAXREG.TRY_ALLOC.CTAPOOL UP0, 0xa0 ;  /* 0x000000a0000079c8 */ /* 0x000e240008000600 */
[----:B0-----:R-:W-:-:S13]  /*08b0*/  PLOP3.LUT P0, PT, PT, PT, UP0, 0x80, 0x0 ;  /* 0x000000000000781c */ /* 0x001fda0003f0f008 */
[----:B------:R-:W-:Y:S05]  /*08c0*/  @!P0 BRA `(.L_x_10156) ;  /* 0xfffffffc00f08947 */ /* 0x000fea000383ffff */
[----:B------:R-:W0:Y:S01]  /*08d0*/  S2R R2, SR_TID.X ;  /* 0x0000000000027919 */ /* 0x000e220000002100 */
[----:B------:R-:W1:Y:S01]  /*08e0*/  S2UR UR42, SR_CgaCtaId ;  /* 0x00000000002a79c3 */ /* 0x000e620000008800 */
[----:B------:R-:W-:Y:S01]  /*08f0*/  UMOV UR41, 0x400 ;  /* 0x0000040000297882 */ /* 0x000fe20000000000 */
[----:B------:R-:W-:Y:S01]  /*0900*/  ULDC UR4, c[0x0][0xc3c] ;  /* 0x00030f0000047ab9 */ /* 0x000fe20000000800 */
[----:B-1----:R-:W-:-:S05]  /*0910*/  ULEA UR41, UR42, UR41, 0x18 ;  /* 0x000000292a297291 */ /* 0x002fca000f8ec03f */
[----:B------:R-:W-:Y:S06]  /*0920*/  BAR.ARV 0x8, 0x200 ;  /* 0x0208000000007b1d */ /* 0x000fec0000002000 */
[----:B0-----:R-:W-:-:S04]  /*0930*/  LOP3.LUT R0, R2, 0xffffff80, RZ, 0xc0, !PT ;  /* 0xffffff8002007812 */ /* 0x001fc800078ec0ff */
[----:B------:R-:W-:-:S13]  /*0940*/  ISETP.NE.AND P0, PT, R0, 0x80, PT ;  /* 0x000000800000780c */ /* 0x000fda0003f05270 */
[----:B------:R-:W-:Y:S08]  /*0950*/  @!P0 BAR.ARV 0x9, 0x100 ;  /* 0x0244000000008b1d */ /* 0x000ff00000002000 */
[----:B------:R-:W-:Y:S06]  /*0960*/  BAR.SYNC.DEFER_BLOCKING 0x5, 0x200 ;  /* 0x0148000000007b1d */ /* 0x000fec0000010000 */
[----:B------:R-:W0:Y:S02]  /*0970*/  LDS.128 R28, [UR41+0x2d8d0] ;  /* 0x02d8d029ff1c7984 */ /* 0x000e240008000c00 */
[----:B------:R-:W-:Y:S06]  /*0980*/  BAR.ARV 0x4, 0x200 ;  /* 0x0108000000007b1d */ /* 0x000fec0000002000 */
[----:B0-----:R-:W-:-:S13]  /*0990*/  ISETP.GE.AND P0, PT, R31, UR4, PT ;  /* 0x000000041f007c0c */ /* 0x001fda000bf06270 */
[----:B------:R-:W-:Y:S05]  /*09a0*/  @P0 EXIT ;  /* 0x000000000000094d */ /* 0x000fea0003800000 */
[----:B------:R-:W2:Y:S01]  /*09b0*/  LDL.LU R13, [R1+0x1c] ;  /* 0x00001c00010d7983 */ /* 0x000ea20000300800 */
[----:B------:R-:W-:-:S05]  /*09c0*/  VIADD R155, R2, 0xffffff80 ;  /* 0xffffff80029b7836 */ /* 0x000fca0000000000 */
[----:B------:R-:W-:-:S04]  /*09d0*/  SHF.R.S32.HI R0, RZ, 0x1f, R155 ;  /* 0x0000001fff007819 */ /* 0x000fc8000001149b */
[CC--:B------:R-:W-:Y:S02]  /*09e0*/  LEA.HI R147, R0.reuse, R155.reuse, RZ, 0x7 ;  /* 0x0000009b00937211 */ /* 0x0c0fe400078f38ff */
[----:B------:R-:W-:Y:S02]  /*09f0*/  LEA.HI R2, R0, R155, RZ, 0x4 ;  /* 0x0000009b00027211 */ /* 0x000fe400078f20ff */
[----:B------:R-:W-:Y:S02]  /*0a00*/  LOP3.LUT R146, R147, 0xffffff80, RZ, 0xc0, !PT ;  /* 0xffffff8093927812 */ /* 0x000fe400078ec0ff */
[----:B------:R-:W-:Y:S02]  /*0a10*/  LOP3.LUT R4, R2, 0xfffffff0, RZ, 0xc0, !PT ;  /* 0xfffffff002047812 */ /* 0x000fe400078ec0ff */
[----:B------:R-:W-:Y:S01]  /*0a20*/  SHF.R.S32.HI R5, RZ, 0x4, R2 ;  /* 0x00000004ff057819 */ /* 0x000fe20000011402 */
[C---:B------:R-:W-:Y:S01]  /*0a30*/  IMAD.IADD R146, R155.reuse, 0x1, -R146 ;  /* 0x000000019b927824 */ /* 0x040fe200078e0a92 */
[----:B------:R-:W-:-:S02]  /*0a40*/  IADD3 R4, R155, -R4, RZ ;  /* 0x800000049b047210 */ /* 0x000fc40007ffe0ff */
[----:B------:R-:W-:Y:S02]  /*0a50*/  LEA.HI R2, R2, R5, RZ, 0x1 ;  /* 0x0000000502027211 */ /* 0x000fe400078f08ff */
[----:B------:R-:W-:Y:S02]  /*0a60*/  SHF.R.S32.HI R9, RZ, 0x1f, R146 ;  /* 0x0000001fff097819 */ /* 0x000fe40000011492 */
[----:B------:R-:W-:Y:S02]  /*0a70*/  SHF.R.S32.HI R3, RZ, 0x1f, R4 ;  /* 0x0000001fff037819 */ /* 0x000fe40000011404 */
        /* <DEDUP_REMOVED lines=10> */
[----:B------:R-:W-:Y:S02]  /*0b20*/  LOP3.LUT R11, R7, 0xfffffff8, RZ, 0xc0, !PT ;  /* 0xfffffff8070b7812 */ /* 0x000fe400078ec0ff */
[----:B------:R-:W-:-:S02]  /*0b30*/  SHF.R.S32.HI R6, RZ, 0x5, R6 ;  /* 0x00000005ff067819 */ /* 0x000fc40000011406 */
[C---:B------:R-:W-:Y:S01]  /*0b40*/  R2P PR, R5.reuse, 0x6 ;  /* 0x0000000605007804 */ /* 0x040fe20000000000 */
[----:B------:R-:W-:Y:S02]  /*0b50*/  IMAD.SHL.U32 R5, R5, 0x40, RZ ;  /* 0x0000004005057824 */ /* 0x000fe400078e00ff */
[----:B------:R-:W-:Y:S01]  /*0b60*/  IMAD.IADD R10, R10, 0x1, -R11 ;  /* 0x000000010a0a7824 */ /* 0x000fe200078e0a0b */
[----:B------:R-:W-:Y:S01]  /*0b70*/  LEA R11, R6, R4, 0x4 ;  /* 0x00000004060b7211 */ /* 0x000fe200078e20ff */
[----:B------:R-:W-:Y:S01]  /*0b80*/  IMAD.SHL.U32 R2, R2, 0x8, RZ ;  /* 0x0000000802027824 */ /* 0x000fe200078e00ff */
[----:B------:R-:W-:Y:S01]  /*0b90*/  LOP3.LUT R5, R5, 0x1c0, RZ, 0xc0, !PT ;  /* 0x000001c005057812 */ /* 0x000fe200078ec0ff */
[----:B------:R-:W-:Y:S01]  /*0ba0*/  IMAD.SHL.U32 R3, R3, 0x40, RZ ;  /* 0x0000004003037824 */ /* 0x000fe200078e00ff */
[----:B------:R-:W-:Y:S01]  /*0bb0*/  SHF.R.S32.HI R147, RZ, 0x7, R147 ;  /* 0x00000007ff937819 */ /* 0x000fe20000011493 */
[--C-:B------:R-:W-:Y:S01]  /*0bc0*/  IMAD.U32 R152, R11, 0x20, R2.reuse ;  /* 0x000000200b987824 */ /* 0x100fe200078e0002 */
[----:B------:R-:W-:-:S02]  /*0bd0*/  LOP3.LUT R2, R5, 0x8, R2, 0xf8, !PT ;  /* 0x0000000805027812 */ /* 0x000fc400078ef802 */
[----:B------:R-:W-:Y:S02]  /*0be0*/  LOP3.LUT R3, R3, 0x7ffffe00, RZ, 0xc0, !PT ;  /* 0x7ffffe0003037812 */ /* 0x000fe400078ec0ff */
[----:B------:R-:W-:Y:S01]  /*0bf0*/  SHF.R.U32.HI R5, RZ, 0x3, R5 ;  /* 0x00000003ff057819 */ /* 0x000fe20000011605 */
[----:B------:R-:W-:Y:S01]  /*0c00*/  IMAD.HI R7, R147, 0x55555556, RZ ;  /* 0x5555555693077827 */ /* 0x000fe200078e02ff */
[----:B------:R-:W-:Y:S02]  /*0c10*/  LEA.HI R9, R9, R146, RZ, 0x5 ;  /* 0x0000009209097211 */ /* 0x000fe400078f28ff */
[----:B------:R-:W-:Y:S01]  /*0c20*/  LOP3.LUT R2, R2, R5, RZ, 0x3c, !PT ;  /* 0x0000000502027212 */ /* 0x000fe200078e3cff */
[----:B------:R-:W-:Y:S01]  /*0c30*/  IMAD R3, R6, 0x400, R3 ;  /* 0x0000040006037824 */ /* 0x000fe200078e0203 */
[----:B------:R-:W-:Y:S02]  /*0c40*/  LEA.HI R0, R0, R155, RZ, 0x2 ;  /* 0x0000009b00007211 */ /* 0x000fe400078f10ff */
[----:B------:R-:W-:Y:S01]  /*0c50*/  LEA.HI R4, R7, R7, RZ, 0x1 ;  /* 0x0000000707047211 */ /* 0x000fe200078f08ff */
[----:B------:R-:W-:Y:S01]  /*0c60*/  IMAD.IADD R3, R3, 0x1, R2 ;  /* 0x0000000103037824 */ /* 0x000fe200078e0202 */
[----:B------:R-:W-:-:S02]  /*0c70*/  SHF.R.S32.HI R9, RZ, 0x5, R9 ;  /* 0x00000005ff097819 */ /* 0x000fc40000011409 */
[----:B------:R-:W-:Y:S01]  /*0c80*/  LOP3.LUT R2, R0, 0xfffffffc, RZ, 0xc0, !PT ;  /* 0xfffffffc00027812 */ /* 0x000fe200078ec0ff */
[----:B------:R-:W-:Y:S02]  /*0c90*/  IMAD R4, R4, -0x3, R147 ;  /* 0xfffffffd04047824 */ /* 0x000fe400078e0293 */
[----:B------:R-:W-:Y:S01]  /*0ca0*/  IMAD R9, R9, 0x10, R10 ;  /* 0x0000001009097824 */ /* 0x000fe200078e020a */
[----:B------:R-:W-:Y:S02]  /*0cb0*/  IADD3 R143, R155, -R2, RZ ;  /* 0x800000029b8f7210 */ /* 0x000fe40007ffe0ff */
[----:B------:R-:W-:Y:S01]  /*0cc0*/  LEA R16, R3, UR41, 0x1 ;  /* 0x0000002903107c11 */ /* 0x000fe2000f8e08ff */
[----:B------:R-:W-:Y:S01]  /*0cd0*/  IMAD R148, R4, 0x40, R9 ;  /* 0x0000004004947824 */ /* 0x000fe200078e0209 */
[C---:B------:R-:W-:Y:S01]  /*0ce0*/  LEA.HI R4, R143.reuse, R143, RZ, 0x1 ;  /* 0x0000008f8f047211 */ /* 0x040fe200078f08ff */
[----:B------:R-:W-:Y:S01]  /*0cf0*/  IMAD.MOV.U32 R17, RZ, RZ, 0x40 ;  /* 0x00000040ff117424 */ /* 0x000fe200078e00ff */
[----:B------:R-:W-:Y:S01]  /*0d00*/  LOP3.LUT R7, R8, 0x7ffffffc, RZ, 0xc0, !PT ;  /* 0x7ffffffc08077812 */ /* 0x000fe200078ec0ff */
[----:B------:R-:W-:Y:S01]  /*0d10*/  VIADD R18, R16, 0x21800 ;  /* 0x0002180010127836 */ /* 0x000fe20000000000 */
[----:B------:R-:W-:Y:S01]  /*0d20*/  LOP3.LUT R4, R4, 0x1ffffffe, RZ, 0xc0, !PT ;  /* 0x1ffffffe04047812 */ /* 0x000fe200078ec0ff */
[----:B------:R-:W-:Y:S01]  /*0d30*/  IMAD.SHL.U32 R137, R143, 0x8, RZ ;  /* 0x000000088f897824 */ /* 0x000fe200078e00ff */
[----:B------:R-:W-:Y:S01]  /*0d40*/  SEL R17, R17, 0xffffffc0, !P2 ;  /* 0xffffffc011117807 */ /* 0x000fe20005000000 */
[----:B------:R-:W-:Y:S01]  /*0d50*/  VIADD R22, R16, 0x21820 ;  /* 0x0002182010167836 */ /* 0x000fe20000000000 */
[----:B------:R-:W-:Y:S01]  /*0d60*/  IADD3 R7, R146, -R7, RZ ;  /* 0x8000000792077210 */ /* 0x000fe20007ffe0ff */
[C---:B------:R-:W-:Y:S01]  /*0d70*/  VIADD R142, R137.reuse, 0x40 ;  /* 0x00000040898e7836 */ /* 0x040fe20000000000 */
[C---:B------:R-:W-:Y:S01]  /*0d80*/  @P1 IADD3 R22, R18.reuse, -0x20, RZ ;  /* 0xffffffe012161810 */ /* 0x040fe20007ffe0ff */
[----:B------:R-:W-:Y:S01]  /*0d90*/  IMAD.MOV.U32 R12, RZ, RZ, -0x2 ;  /* 0xfffffffeff0c7424 */ /* 0x000fe200078e00ff */
[----:B------:R-:W-:Y:S01]  /*0da0*/  IADD3 R140, R137, 0x20, RZ ;  /* 0x00000020898c7810 */ /* 0x000fe20007ffe0ff */
[----:B------:R-:W-:Y:S01]  /*0db0*/  IMAD.IADD R3, R143, 0x1, -R4 ;  /* 0x000000018f037824 */ /* 0x000fe200078e0a04 */
[----:B------:R-:W-:Y:S01]  /*0dc0*/  SHF.R.S32.HI R144, RZ, 0x2, R0 ;  /* 0x00000002ff907819 */ /* 0x000fe20000011400 */
[----:B------:R-:W-:Y:S01]  /*0dd0*/  IMAD.IADD R18, R18, 0x1, R17 ;  /* 0x0000000112127824 */ /* 0x000fe200078e0211 */
[----:B------:R-:W-:Y:S01]  /*0de0*/  SHF.R.S32.HI R154, RZ, 0x1f, R140 ;  /* 0x0000001fff9a7819 */ /* 0x000fe2000001148c */
[----:B------:R-:W-:Y:S01]  /*0df0*/  IMAD R151, R7, R12, 0x80 ;  /* 0x0000008007977424 */ /* 0x000fe200078e020c */
[----:B------:R-:W-:Y:S01]  /*0e00*/  SHF.R.S32.HI R153, RZ, 0x1f, R142 ;  /* 0x0000001fff997819 */ /* 0x000fe2000001148e */
[----:B------:R-:W-:-:S02]  /*0e10*/  IMAD.MOV.U32 R145, RZ, RZ, RZ ;  /* 0x000000ffff917224 */ /* 0x000fc400078e00ff */
[----:B------:R-:W-:Y:S02]  /*0e20*/  IMAD.MOV.U32 R2, RZ, RZ, RZ ;  /* 0x000000ffff027224 */ /* 0x000fe400078e00ff */
[----:B------:R-:W-:Y:S02]  /*0e30*/  IMAD R150, R3, 0x8, R148 ;  /* 0x0000000803967824 */ /* 0x000fe400078e0294 */
[----:B------:R-:W-:Y:S02]  /*0e40*/  IMAD.IADD R17, R17, 0x1, R22 ;  /* 0x0000000111117824 */ /* 0x000fe400078e0216 */
[----:B------:R-:W-:Y:S01]  /*0e50*/  VIADD R23, R22, 0x6000 ;  /* 0x0000600016177836 */ /* 0x000fe20000000000 */
[----:B------:R-:W-:Y:S01]  /*0e60*/  UMOV UR38, URZ ;  /* 0x0000003f00267c82 */ /* 0x000fe20008000000 */
[----:B--2---:R-:W-:-:S07]  /*0e70*/  LOP3.LUT R19, R13, 0x1, RZ, 0xfc, !PT ;  /* 0x000000010d137812 */ /* 0x004fce00078efcff */
.L_x_10194:
[----:B--23--:R-:W0:Y:S01]  /*0e80*/  LDC.64 R4, c[0x0][0xc88] ;  /* 0x00032200ff047b82 */ /* 0x00ce220000000a00 */
[----:B------:R-:W-:Y:S01]  /*0e90*/  ULDC.64 UR4, c[0x0][0xa28] ;  /* 0x00028a0000047ab9 */ /* 0x000fe20000000a00 */
[----:B-1----:R-:W-:Y:S01]  /*0ea0*/  MOV R3, RZ ;  /* 0x000000ff00037202 */ /* 0x002fe20000000f00 */
[----:B------:R-:W-:Y:S01]  /*0eb0*/  ULDC.64 UR6, c[0x0][0xa20] ;  /* 0x0002880000067ab9 */ /* 0x000fe20000000a00 */
[----:B0-----:R-:W-:-:S05]  /*0ec0*/  IMAD.WIDE R4, R31, 0x4, R4 ;  /* 0x000000041f047825 */ /* 0x001fca00078e0204 */
[----:B------:R-:W2:Y:S01]  /*0ed0*/  LDG.E R136, desc[UR36][R4.64] ;  /* 0x0000002404887981 */ /* 0x000ea2000c1e1900 */
[----:B------:R-:W-:-:S04]  /*0ee0*/  ISETP.NE.U32.AND P0, PT, RZ, UR4, PT ;  /* 0x00000004ff007c0c */ /* 0x000fc8000bf05070 */
[----:B------:R-:W-:Y:S02]  /*0ef0*/  ISETP.NE.AND.EX P0, PT, RZ, UR5, PT, P0 ;  /* 0x00000005ff007c0c */ /* 0x000fe4000bf05300 */
[----:B--2---:R-:W-:-:S11]  /*0f00*/  SHF.R.S32.HI R141, RZ, 0x1f, R136 ;  /* 0x0000001fff8d7819 */ /* 0x004fd60000011488 */
[----:B------:R-:W-:-:S04]  /*0f10*/  @P0 LEA R6, P1, R136, UR4, 0x2 ;  /* 0x0000000488060c11 */ /* 0x000fc8000f8210ff */
[----:B------:R-:W-:Y:S01]  /*0f20*/  @P0 LEA.HI.X R7, R136, UR5, R141, 0x2, P1 ;  /* 0x0000000588070c11 */ /* 0x000fe200088f148d */
[----:B------:R-:W-:-:S04]  /*0f30*/  ULDC.64 UR4, c[0x0][0x418] ;  /* 0x0001060000047ab9 */ /* 0x000fc80000000a00 */
[----:B------:R0:W5:Y:S01]  /*0f40*/  @P0 LDG.E R3, desc[UR36][R6.64] ;  /* 0x0000002406030981 */ /* 0x000162000c1e1900 */
[----:B------:R-:W-:Y:S01]  /*0f50*/  ISETP.NE.U32.AND P0, PT, RZ, UR6, PT ;  /* 0x00000006ff007c0c */ /* 0x000fe2000bf05070 */
[----:B------:R-:W-:-:S03]  /*0f60*/  UISETP.NE.U32.AND UP0, UPT, UR4, URZ, UPT ;  /* 0x0000003f0400728c */ /* 0x000fc6000bf05070 */
[----:B------:R-:W-:Y:S01]  /*0f70*/  ISETP.NE.AND.EX P0, PT, RZ, UR7, PT, P0 ;  /* 0x00000007ff007c0c */ /* 0x000fe2000bf05300 */
[----:B------:R-:W-:Y:S01]  /*0f80*/  UISETP.NE.AND.EX UP0, UPT, UR5, URZ, UPT, UP0 ;  /* 0x0000003f0500728c */ /* 0x000fe2000bf05300 */
[----:B------:R-:W-:Y:S02]  /*0f90*/  ULDC UR4, c[0x0][0x424] ;  /* 0x0001090000047ab9 */ /* 0x000fe40000000800 */
[----:B------:R-:W-:Y:S01]  /*0fa0*/  ULDC UR5, c[0x0][0x2f0] ;  /* 0x0000bc0000057ab9 */ /* 0x000fe20000000800 */
[----:B------:R-:W-:-:S04]  /*0fb0*/  USEL UR4, UR4, 0x1, UP0 ;  /* 0x0000000104047887 */ /* 0x000fc80008000000 */
[----:B------:R-:W-:-:S04]  /*0fc0*/  UIMAD UR4, UR4, UR5, URZ ;  /* 0x00000005040472a4 */ /* 0x000fc8000f8e023f */
[C---:B------:R-:W-:Y:S02]  /*0fd0*/  @P0 LEA R4, P1, R136.reuse, UR6, 0x2 ;  /* 0x0000000688040c11 */ /* 0x040fe4000f8210ff */
[----:B------:R-:W-:Y:S02]  /*0fe0*/  IMAD.U32 R88, RZ, RZ, UR4 ;  /* 0x00000004ff587e24 */ /* 0x000fe4000f8e00ff */
[----:B------:R-:W-:-:S05]  /*0ff0*/  @P0 LEA.HI.X R5, R136, UR7, R141, 0x2, P1 ;  /* 0x0000000788050c11 */ /* 0x000fca00088f148d */
[----:B------:R0:W5:Y:S01]  /*1000*/  @P0 LDG.E R88, desc[UR36][R4.64] ;  /* 0x0000002404580981 */ /* 0x000162000c1e1900 */
[----:B----4-:R-:W-:Y:S05]  /*1010*/  @P0 BRA `(.L_x_10157) ;  /* 0x0000000000240947 */ /* 0x010fea0003800000 */
[----:B------:R-:W-:Y:S02]  /*1020*/  ULDC.64 UR4, c[0x0][0xa08] ;  /* 0x0002820000047ab9 */ /* 0x000fe40000000a00 */
[----:B------:R-:W-:-:S04]  /*1030*/  ISETP.NE.U32.AND P0, PT, RZ, UR4, PT ;  /* 0x00000004ff007c0c */ /* 0x000fc8000bf05070 */
[----:B------:R-:W-:-:S13]  /*1040*/  ISETP.NE.AND.EX P0, PT, RZ, UR5, PT, P0 ;  /* 0x00000005ff007c0c */ /* 0x000fda000bf05300 */
[----:B------:R-:W-:Y:S05]  /*1050*/  @!P0 BRA `(.L_x_10157) ;  /* 0x0000000000148947 */ /* 0x000fea0003800000 */
[----:B0-----:R-:W0:Y:S02]  /*1060*/  LDC.64 R4, c[0x0][0xa08] ;  /* 0x00028200ff047b82 */ /* 0x001e240000000a00 */
[----:B0-----:R-:W-:-:S05]  /*1070*/  IMAD.WIDE R4, R136, 0x4, R4 ;  /* 0x0000000488047825 */ /* 0x001fca00078e0204 */
[----:B-----5:R-:W2:Y:S04]  /*1080*/  LDG.E R88, desc[UR36][R4.64] ;  /* 0x0000002404587981 */ /* 0x020ea8000c1e1900 */
[----:B------:R-:W2:Y:S02]  /*1090*/  LDG.E R7, desc[UR36][R4.64+0x4] ;  /* 0x0000042404077981 */ /* 0x000ea4000c1e1900 */
[----:B--2---:R-:W-:-:S07]  /*10a0*/  IMAD.IADD R88, R7, 0x1, -R88 ;  /* 0x0000000107587824 */ /* 0x004fce00078e0a58 */
.L_x_10157:
[----:B-----5:R-:W-:Y:S01]  /*10b0*/  IMAD.IADD R88, R88, 0x1, -R3 ;  /* 0x0000000158587824 */ /* 0x020fe200078e0a03 */
[----:B------:R-:W-:Y:S01]  /*10c0*/  MOV R139, R29 ;  /* 0x0000001d008b7202 */ /* 0x000fe20000000f00 */
[----:B------:R-:W-:Y:S01]  /*10d0*/  IMAD.MOV.U32 R138, RZ, RZ, R30 ;  /* 0x000000ffff8a7224 */ /* 0x000fe200078e001e */
[----:B------:R-:W-:Y:S01]  /*10e0*/  PLOP3.LUT P0, PT, PT, PT, PT, 0x80, 0x0 ;  /* 0x000000000000781c */ /* 0x000fe20003f0f070 */
[C---:B------:R-:W-:Y:S01]  /*10f0*/  VIADD R0, R88.reuse, 0x7f ;  /* 0x0000007f58007836 */ /* 0x040fe20000000000 */
[----:B------:R-:W-:Y:S01]  /*1100*/  ISETP.GE.AND P1, PT, R88, 0x1, PT ;  /* 0x000000015800780c */ /* 0x000fe20003f26270 */
[----:B------:R-:W-:Y:S01]  /*1110*/  IMAD.MOV.U32 R135, RZ, RZ, RZ ;  /* 0x000000ffff877224 */ /* 0x000fe200078e00ff */
[----:B------:R-:W-:Y:S02]  /*1120*/  CS2R R50, SRZ ;  /* 0x0000000000327805 */ /* 0x000fe4000001ff00 */
[----:B------:R-:W-:Y:S02]  /*1130*/  CS2R R44, SRZ ;  /* 0x00000000002c7805 */ /* 0x000fe4000001ff00 */
[----:B------:R-:W-:-:S02]  /*1140*/  SHF.R.S32.HI R3, RZ, 0x1f, R0 ;  /* 0x0000001fff037819 */ /* 0x000fc40000011400 */
[----:B------:R-:W-:Y:S02]  /*1150*/  CS2R R34, SRZ ;  /* 0x0000000000227805 */ /* 0x000fe4000001ff00 */
[----:B------:R-:W-:Y:S02]  /*1160*/  CS2R R52, SRZ ;  /* 0x0000000000347805 */ /* 0x000fe4000001ff00 */
[----:B------:R-:W-:Y:S02]  /*1170*/  CS2R R40, SRZ ;  /* 0x0000000000287805 */ /* 0x000fe4000001ff00 */
[----:B------:R-:W-:Y:S01]  /*1180*/  LEA.HI R149, R3, R0, RZ, 0x7 ;  /* 0x0000000003957211 */ /* 0x000fe200078f38ff */
        /* <DEDUP_REMOVED lines=17> */
[----:B------:R-:W-:Y:S01]  /*12a0*/  MOV R10, RZ ;  /* 0x000000ff000a7202 */ /* 0x000fe20000000f00 */
[----:B------:R-:W-:Y:S01]  /*12b0*/  IMAD.MOV.U32 R73, RZ, RZ, RZ ;  /* 0x000000ffff497224 */ /* 0x000fe200078e00ff */
[----:B0-----:R-:W-:Y:S01]  /*12c0*/  CS2R R6, SRZ ;  /* 0x0000000000067805 */ /* 0x001fe2000001ff00 */
[----:B------:R-:W-:Y:S02]  /*12d0*/  IMAD.MOV.U32 R24, RZ, RZ, RZ ;  /* 0x000000ffff187224 */ /* 0x000fe400078e00ff */
[----:B------:R-:W-:Y:S02]  /*12e0*/  IMAD.MOV.U32 R63, RZ, RZ, RZ ;  /* 0x000000ffff3f7224 */ /* 0x000fe400078e00ff */
[----:B------:R-:W-:Y:S01]  /*12f0*/  IMAD.MOV.U32 R8, RZ, RZ, RZ ;  /* 0x000000ffff087224 */ /* 0x000fe200078e00ff */
[----:B------:R-:W-:Y:S06]  /*1300*/  @!P1 BRA `(.L_x_10158) ;  /* 0x0000005c00f09947 */ /* 0x000fec0003800000 */
[----:B------:R-:W0:Y:S01]  /*1310*/  SHFL.IDX PT, R0, R147, RZ, 0x1f ;  /* 0x00001fff93007589 */ /* 0x000e2200000e0000 */
[----:B------:R-:W-:Y:S01]  /*1320*/  UIADD3 UR6, UR41, 0x21800, URZ ;  /* 0x0002180029067890 */ /* 0x000fe2000fffe03f */
[----:B------:R-:W-:-:S03]  /*1330*/  SHF.R.S32.HI R149, RZ, 0x7, R149 ;  /* 0x00000007ff957819 */ /* 0x000fc60000011495 */
[----:B------:R-:W-:-:S06]  /*1340*/  ULOP3.LUT UP0, URZ, UR6, 0x3ff, URZ, 0xc0, !UPT ;  /* 0x000003ff063f7892 */ /* 0x000fcc000f80c03f */
[----:B------:R-:W-:Y:S02]  /*1350*/  PLOP3.LUT P0, PT, PT, PT, UP0, 0x80, 0x0 ;  /* 0x000000000000781c */ /* 0x000fe40003f0f008 */
[----:B0-----:R-:W-:-:S13]  /*1360*/  R2UR UR40, R0 ;  /* 0x00000000002872ca */ /* 0x001fda00000e0000 */
[----:B------:R-:W-:-:S04]  /*1370*/  UIMAD.WIDE UR4, UR40, 0x55555556, URZ ;  /* 0x55555556280478a5 */ /* 0x000fc8000f8e023f */
[----:B------:R-:W-:-:S04]  /*1380*/  ULEA.HI UR5, UR5, UR5, URZ, 0x1 ;  /* 0x0000000505057291 */ /* 0x000fc8000f8f083f */
[----:B------:R-:W-:-:S04]  /*1390*/  UIMAD UR43, UR5, -0x3, UR40 ;  /* 0xfffffffd052b78a4 */ /* 0x000fc8000f8e0228 */
[----:B------:R-:W-:-:S04]  /*13a0*/  ULEA UR4, UR43, UR6, 0xd ;  /* 0x000000062b047291 */ /* 0x000fc8000f8e683f */
[----:B------:R-:W-:-:S04]  /*13b0*/  USHF.R.U32.HI UR4, URZ, 0x4, UR4 ;  /* 0x000000043f047899 */ /* 0x000fc80008011604 */
[----:B------:R-:W-:Y:S01]  /*13c0*/  ULOP3.LUT UR39, UR4, 0x3fff, URZ, 0xc0, !UPT ;  /* 0x00003fff04277892 */ /* 0x000fe2000f8ec03f */
[----:B------:R-:W-:Y:S11]  /*13d0*/  @!P0 BRA `(.L_x_10159) ;  /* 0x0000000000408947 */ /* 0x000ff60003800000 */
        /* <DEDUP_REMOVED lines=16> */
.L_x_10159:
[----:B------:R-:W-:Y:S02]  /*14e0*/  LEA.HI R0, R145, R145, RZ, 0x1 ;  /* 0x0000009191007211 */ /* 0x000fe400078f08ff */
[----:B------:R-:W-:Y:S02]  /*14f0*/  ISETP.NE.AND P0, PT, R19, 0x3, PT ;  /* 0x000000031300780c */ /* 0x000fe40003f05270 */
[----:B------:R-:W-:-:S05]  /*1500*/  LOP3.LUT R0, R0, 0xfffffffe, RZ, 0xc0, !PT ;  /* 0xfffffffe00007812 */ /* 0x000fca00078ec0ff */
[----:B------:R-:W-:-:S05]  /*1510*/  IMAD.IADD R0, R145, 0x1, -R0 ;  /* 0x0000000191007824 */ /* 0x000fca00078e0a00 */
[----:B------:R-:W-:-:S04]  /*1520*/  SHF.L.U32 R0, R0, 0x1f, RZ ;  /* 0x0000001f00007819 */ /* 0x000fc800000006ff */
[----:B------:R-:W0:Y:S02]  /*1530*/  SYNCS.PHASECHK.TRANS64.TRYWAIT P1, [UR41+0x2d800], R0 ;  /* 0x02d80000ff0075a7 */ /* 0x000e240008020169 */
[----:B0-----:R-:W-:Y:S05]  /*1540*/  @!P1 BRA `(.L_x_10160) ;  /* 0x000000c800b89947 */ /* 0x001fea0003800000 */
.L_x_10279:
[----:B------:R-:W-:Y:S05]  /*1550*/  @!P0 BRA `(.L_x_10161) ;  /* 0x0000000000048947 */ /* 0x000fea0003800000 */
[----:B------:R-:W-:Y:S01]  /*1560*/  BPT.TRAP 0x1 ;  /* 0x000000040000795c */ /* 0x000fe20000300000 */
.L_x_10161:
[----:B0-----:R-:W-:Y:S02]  /*1570*/  MOV R0, UR38 ;  /* 0x0000002600007c02 */ /* 0x001fe40008000f00 */
[----:B------:R-:W-:Y:S02]  /*1580*/  SHF.L.U32 R3, R2, 0x1f, RZ ;  /* 0x0000001f02037819 */ /* 0x000fe400000006ff */
[----:B------:R-:W-:-:S04]  /*1590*/  LEA R0, R0, UR41, 0x3 ;  /* 0x0000002900007c11 */ /* 0x000fc8000f8e18ff */
[----:B------:R0:W1:Y:S01]  /*15a0*/  SYNCS.PHASECHK.TRANS64.TRYWAIT P1, [R0+URZ+0x2d830], R3 ;  /* 0x02d83003000075a7 */ /* 0x000062000802017f */
[----:B------:R-:W-:Y:S05]  /*15b0*/  @!P0 BRA `(.L_x_10162) ;  /* 0x0000000000048947 */ /* 0x000fea0003800000 */
[----:B------:R-:W-:Y:S01]  /*15c0*/  BPT.TRAP 0x1 ;  /* 0x000000040000795c */ /* 0x000fe20000300000 */
.L_x_10162:
[----:B------:R-:W-:Y:S01]  /*15d0*/  IMAD.MOV.U32 R135, RZ, RZ, RZ ;  /* 0x000000ffff877224 */ /* 0x000fe200078e00ff */
[----:B-1----:R-:W-:Y:S06]  /*15e0*/  @P1 BRA `(.L_x_10163) ;  /* 0x0000000000081947 */ /* 0x002fec0003800000 */
[----:B------:R-:W1:Y:S02]  /*15f0*/  SYNCS.PHASECHK.TRANS64.TRYWAIT P1, [R0+URZ+0x2d830], R3 ;  /* 0x02d83003000075a7 */ /* 0x000e64000802017f */
[----:B-1----:R-:W-:Y:S05]  /*1600*/  @!P1 BRA `(.L_x_10164) ;  /* 0x000000c800a09947 */ /* 0x002fea0003800000 */
.L_x_10163:
        /* <DEDUP_REMOVED lines=53> */
.L_x_10165:
        /* <DEDUP_REMOVED lines=9> */
[----:B------:R-:W-:Y:S02]  /*19f0*/  IMAD.IADD R34, R151, 0x1, R88 ;  /* 0x0000000197227824 */ /* 0x000fe400078e0258 */
[----:B------:R-:W-:Y:S01]  /*1a00*/  FMUL.FTZ R95, R32, UR6 ;  /* 0x00000006205f7c20 */ /* 0x000fe20008410000 */
[----:B------:R-:W-:Y:S01]  /*1a10*/  FMUL.FTZ R14, R71, UR6 ;  /* 0x00000006470e7c20 */ /* 0x000fe20008410000 */
[----:B------:R-:W-:Y:S01]  /*1a20*/  FMUL.FTZ R20, R26, UR6 ;  /* 0x000000061a147c20 */ /* 0x000fe20008410000 */
[----:B------:R-:W-:-:S02]  /*1a30*/  IMAD R71, R149, -0x80, R34 ;  /* 0xffffff8095477824 */ /* 0x000fc400078e0222 */
[----:B------:R-:W-:Y:S01]  /*1a40*/  FMUL.FTZ R13, R27, UR6 ;  /* 0x000000061b0d7c20 */ /* 0x000fe20008410000 */
[----:B------:R-:W-:Y:S01]  /*1a50*/  FMUL.FTZ R97, R36, UR6 ;  /* 0x0000000624617c20 */ /* 0x000fe20008410000 */
[----:B------:R-:W3:Y:S01]  /*1a60*/  MUFU.TANH R92, R92 ;  /* 0x0000005c005c7308 */ /* 0x000ee20000002400 */
[----:B------:R-:W-:Y:S01]  /*1a70*/  FMUL.FTZ R11, R35, UR6 ;  /* 0x00000006230b7c20 */ /* 0x000fe20008410000 */
[C---:B------:R-:W-:Y:S01]  /*1a80*/  ISETP.GT.AND P2, PT, R71.reuse, RZ, PT ;  /* 0x000000ff4700720c */ /* 0x040fe20003f44270 */
[----:B------:R-:W-:Y:S01]  /*1a90*/  FMUL.FTZ R89, R30, UR6 ;  /* 0x000000061e597c20 */ /* 0x000fe20008410000 */
[----:B------:R-:W-:Y:S01]  /*1aa0*/  ISETP.GT.AND P1, PT, R71, 0x1, PT ;  /* 0x000000014700780c */ /* 0x000fe20003f24270 */
[----:B------:R-:W-:Y:S01]  /*1ab0*/  FMUL.FTZ R37, R37, UR6 ;  /* 0x0000000625257c20 */ /* 0x000fe20008410000 */
[----:B------:R-:W-:Y:S01]  /*1ac0*/  ISETP.GT.AND P6, PT, R71, 0x8, PT ;  /* 0x000000084700780c */ /* 0x000fe20003fc4270 */
[----:B------:R-:W-:Y:S01]  /*1ad0*/  FMUL.FTZ R12, R31, UR6 ;  /* 0x000000061f0c7c20 */ /* 0x000fe20008410000 */
[----:B------:R-:W4:Y:S01]  /*1ae0*/  MUFU.TANH R93, R93 ;  /* 0x0000005d005d7308 */ /* 0x000f220000002400 */
[----:B--2---:R-:W-:Y:S01]  /*1af0*/  FSEL R34, R91, -INF , P2 ;  /* 0xff8000005b227808 */ /* 0x004fe20001000000 */
[----:B------:R-:W-:Y:S01]  /*1b00*/  FMUL.FTZ R98, R40, UR6 ;  /* 0x0000000628627c20 */ /* 0x000fe20008410000 */
[----:B------:R-:W-:Y:S01]  /*1b10*/  ISETP.GT.AND P5, PT, R71, 0x9, PT ;  /* 0x000000094700780c */ /* 0x000fe20003fa4270 */
[----:B------:R-:W-:Y:S01]  /*1b20*/  FMUL.FTZ R10, R39, UR6 ;  /* 0x00000006270a7c20 */ /* 0x000fe20008410000 */
[----:B------:R-:W-:Y:S01]  /*1b30*/  ISETP.GT.AND P4, PT, R71, 0x10, PT ;  /* 0x000000104700780c */ /* 0x000fe20003f84270 */
[----:B------:R-:W-:Y:S01]  /*1b40*/  FMUL.FTZ R39, R41, UR6 ;  /* 0x0000000629277c20 */ /* 0x000fe20008410000 */
[----:B------:R-:W-:Y:S01]  /*1b50*/  FMUL.FTZ R30, R42, UR6 ;  /* 0x000000062a1e7c20 */ /* 0x000fe20008410000 */
[----:B------:R-:W2:Y:S01]  /*1b60*/  MUFU.TANH R94, R94 ;  /* 0x0000005e005e7308 */ /* 0x000ea20000002400 */
[----:B---3--:R-:W-:Y:S01]  /*1b70*/  FSEL R35, R92, -INF , P1 ;  /* 0xff8000005c237808 */ /* 0x008fe20000800000 */
[----:B------:R-:W-:Y:S01]  /*1b80*/  FMUL.FTZ R9, R43, UR6 ;  /* 0x000000062b097c20 */ /* 0x000fe20008410000 */
[----:B------:R-:W-:Y:S01]  /*1b90*/  ISETP.GT.AND P3, PT, R71, 0x11, PT ;  /* 0x000000114700780c */ /* 0x000fe20003f64270 */
[----:B------:R-:W-:Y:S01]  /*1ba0*/  FMUL.FTZ R43, R44, UR6 ;  /* 0x000000062c2b7c20 */ /* 0x000fe20008410000 */
[----:B------:R-:W-:Y:S01]  /*1bb0*/  FMNMX.FTZ R91, R34, R35, !PT ;  /* 0x00000023225b7209 */ /* 0x000fe20007810000 */
[----:B------:R-:W-:Y:S01]  /*1bc0*/  FMUL.FTZ R24, R50, UR6 ;  /* 0x0000000632187c20 */ /* 0x000fe20008410000 */
[----:B------:R-:W-:Y:S01]  /*1bd0*/  FMUL.FTZ R25, R38, UR6 ;  /* 0x0000000626197c20 */ /* 0x000fe20008410000 */
[----:B------:R-:W3:Y:S01]  /*1be0*/  MUFU.TANH R95, R95 ;  /* 0x0000005f005f7308 */ /* 0x000ee20000002400 */
[----:B----4-:R-:W-:Y:S01]  /*1bf0*/  FSEL R36, R93, -INF , P6 ;  /* 0xff8000005d247808 */ /* 0x010fe20003000000 */
[----:B------:R-:W-:Y:S01]  /*1c00*/  FMUL.FTZ R41, R45, UR6 ;  /* 0x000000062d297c20 */ /* 0x000fe20008410000 */
[----:B01----:R-:W-:Y:S01]  /*1c10*/  FMUL.FTZ R3, R51, UR6 ;  /* 0x0000000633037c20 */ /* 0x003fe20008410000 */
[----:B------:R-:W-:Y:S01]  /*1c20*/  FMUL.FTZ R51, R52, UR6 ;  /* 0x0000000634337c20 */ /* 0x000fe20008410000 */
[----:B------:R-:W-:Y:S01]  /*1c30*/  FMNMX.FTZ R91, R36, R91, !PT ;  /* 0x0000005b245b7209 */ /* 0x000fe20007810000 */
[----:B------:R-:W-:Y:S01]  /*1c40*/  FMUL.FTZ R6, R47, UR6 ;  /* 0x000000062f067c20 */ /* 0x000fe20008410000 */
[----:B------:R-:W-:Y:S01]  /*1c50*/  FMUL.FTZ R47, R48, UR6 ;  /* 0x00000006302f7c20 */ /* 0x000fe20008410000 */
[----:B------:R-:W0:Y:S01]  /*1c60*/  MUFU.TANH R20, R20 ;  /* 0x0000001400147308 */ /* 0x000e220000002400 */
        /* <DEDUP_REMOVED lines=49> */
[--C-:B------:R-:W-:Y:S01]  /*1f80*/  IMAD.MOV.U32 R134, RZ, RZ, R135.reuse ;  /* 0x000000ffff867224 */ /* 0x100fe200078e0087 */
[----:B------:R-:W-:Y:S01]  /*1f90*/  ISETP.GT.AND P6, PT, R71, 0x20, PT ;  /* 0x000000204700780c */ /* 0x000fe20003fc4270 */
[--C-:B------:R-:W-:Y:S01]  /*1fa0*/  IMAD.MOV.U32 R131, RZ, RZ, R135.reuse ;  /* 0x000000ffff837224 */ /* 0x100fe200078e0087 */
[----:B------:R-:W-:Y:S01]  /*1fb0*/  P2R R90, PR, RZ, 0x1 ;  /* 0x00000001ff5a7803 */ /* 0x000fe20000000000 */
[--C-:B------:R-:W-:Y:S01]  /*1fc0*/  IMAD.MOV.U32 R129, RZ, RZ, R135.reuse ;  /* 0x000000ffff817224 */ /* 0x100fe200078e0087 */
[-C--:B------:R-:W-:Y:S01]  /*1fd0*/  MOV R133, R135.reuse ;  /* 0x0000008700857202 */ /* 0x080fe20000000f00 */
[----:B------:R-:W1:Y:S01]  /*1fe0*/  MUFU.TANH R98, R98 ;  /* 0x0000006200627308 */ /* 0x000e620000002400 */
[----:B--2---:R-:W-:Y:S01]  /*1ff0*/  FSEL R54, R37, -INF , P1 ;  /* 0xff80000025367808 */ /* 0x004fe20000800000 */
[----:B------:R-:W-:Y:S01]  /*2000*/  FMUL.FTZ R37, R83, UR6 ;  /* 0x0000000653257c20 */ /* 0x000fe20008410000 */
[--C-:B------:R-:W-:Y:S01]  /*2010*/  IMAD.MOV.U32 R127, RZ, RZ, R135.reuse ;  /* 0x000000ffff7f7224 */ /* 0x100fe200078e0087 */
[----:B------:R-:W-:Y:S01]  /*2020*/  MOV R123, R135 ;  /* 0x00000087007b7202 */ /* 0x000fe20000000f00 */
[--C-:B------:R-:W-:Y:S01]  /*2030*/  IMAD.MOV.U32 R125, RZ, RZ, R135.reuse ;  /* 0x000000ffff7d7224 */ /* 0x100fe200078e0087 */
[----:B------:R-:W-:Y:S01]  /*2040*/  FMNMX.FTZ R91, R54, R91, !PT ;  /* 0x0000005b365b7209 */ /* 0x000fe20007810000 */
[--C-:B------:R-:W-:Y:S01]  /*2050*/  IMAD.MOV.U32 R121, RZ, RZ, R135.reuse ;  /* 0x000000ffff797224 */ /* 0x100fe200078e0087 */
        /* <DEDUP_REMOVED lines=14> */
[----:B------:R-:W-:-:S02]  /*2140*/  IMAD.MOV.U32 R107, RZ, RZ, R135 ;  /* 0x000000ffff6b7224 */ /* 0x000fc400078e0087 */
[----:B------:R-:W1:Y:S01]  /*2150*/  MUFU.TANH R11, R11 ;  /* 0x0000000b000b7308 */ /* 0x000e620000002400 */
[----:B--2---:R-:W-:Y:S01]  /*2160*/  FSEL R44, R33, -INF , P4 ;  /* 0xff800000212c7808 */ /* 0x004fe20002000000 */
[----:B------:R-:W-:Y:S01]  /*2170*/  FMUL.FTZ R33, R86, UR6 ;  /* 0x0000000656217c20 */ /* 0x000fe20008410000 */
[----:B------:R-:W-:Y:S01]  /*2180*/  ISETP.GT.AND P4, PT, R71, 0x28, PT ;  /* 0x000000284700780c */ /* 0x000fe20003f84270 */
[--C-:B------:R-:W-:Y:S02]  /*2190*/  IMAD.MOV.U32 R105, RZ, RZ, R135.reuse ;  /* 0x000000ffff697224 */ /* 0x100fe400078e0087 */
[--C-:B------:R-:W-:Y:S02]  /*21a0*/  IMAD.MOV.U32 R101, RZ, RZ, R135.reuse ;  /* 0x000000ffff657224 */ /* 0x100fe400078e0087 */
[----:B------:R-:W2:Y:S01]  /*21b0*/  MUFU.TANH R43, R43 ;  /* 0x0000002b002b7308 */ /* 0x000ea20000002400 */
[----:B0-----:R-:W-:Y:S01]  /*21c0*/  FSEL R58, R39, -INF , P5 ;  /* 0xff800000273a7808 */ /* 0x001fe20002800000 */
[----:B------:R-:W-:Y:S01]  /*21d0*/  FMUL.FTZ R39, R79, UR6 ;  /* 0x000000064f277c20 */ /* 0x000fe20008410000 */
[----:B------:R-:W-:-:S02]  /*21e0*/  IMAD.MOV.U32 R97, RZ, RZ, R135 ;  /* 0x000000ffff617224 */ /* 0x000fc400078e0087 */
[----:B------:R-:W-:Y:S01]  /*21f0*/  FMNMX.FTZ R91, R58, R91, !PT ;  /* 0x0000005b3a5b7209 */ /* 0x000fe20007810000 */
[--C-:B------:R-:W-:Y:S02]  /*2200*/  IMAD.MOV.U32 R95, RZ, RZ, R135.reuse ;  /* 0x000000ffff5f7224 */ /* 0x100fe400078e0087 */
        /* <DEDUP_REMOVED lines=12> */
[----:B------:R-:W-:-:S03]  /*22d0*/  FMUL.FTZ R41, R78, UR6 ;  /* 0x000000064e297c20 */ /* 0x000fc60008410000 */
        /* <DEDUP_REMOVED lines=21> */
[----:B------:R-:W-:Y:S01]  /*2430*/  FMUL.FTZ R31, R87, UR6 ;  /* 0x00000006571f7c20 */ /* 0x000fe20008410000 */
        /* <DEDUP_REMOVED lines=37> */
[----:B------:R-:W-:Y:S02]  /*2690*/  ISETP.GT.AND P4, PT, R71, 0x58, PT ;  /* 0x000000584700780c */ /* 0x000fe40003f84270 */
[----:B------:R-:W-:-:S03]  /*26a0*/  R2UR UR6, R0 ;  /* 0x00000000000672ca */ /* 0x000fc600000e0000 */
[----:B------:R-:W2:Y:S01]  /*26b0*/  MUFU.TANH R65, R65 ;  /* 0x0000004100417308 */ /* 0x000ea20000002400 */
[----:B0-----:R-:W-:-:S04]  /*26c0*/  FSEL R114, R61, -INF , P5 ;  /* 0xff8000003d727808 */ /* 0x001fc80002800000 */
[----:B------:R-:W-:-:S03]  /*26d0*/  FMNMX.FTZ R91, R114, R91, !PT ;  /* 0x0000005b725b7209 */ /* 0x000fc60007810000 */
[----:B------:R-:W0:Y:S01]  /*26e0*/  MUFU.TANH R28, R28 ;  /* 0x0000001c001c7308 */ /* 0x000e220000002400 */
[----:B-1----:R-:W-:Y:S01]  /*26f0*/  FSEL R8, R8, -INF , P3 ;  /* 0xff80000008087808 */ /* 0x002fe20001800000 */
[----:B------:R-:W-:Y:S01]  /*2700*/  UIADD3 UR6, UR6, 0x2d840, URZ ;  /* 0x0002d84006067890 */ /* 0x000fe2000fffe03f */
[----:B------:R-:W-:-:S03]  /*2710*/  ISETP.GT.AND P3, PT, R71, 0x59, PT ;  /* 0x000000594700780c */ /* 0x000fc60003f64270 */
[----:B------:R-:W-:Y:S02]  /*2720*/  UPRMT UR6, UR42, 0x654, UR6 ;  /* 0x000006542a067896 */ /* 0x000fe40008000006 */
[----:B------:R-:W1:Y:S01]  /*2730*/  MUFU.TANH R67, R67 ;  /* 0x0000004300437308 */ /* 0x000e620000002400 */
[----:B--2---:R-:W-:-:S04]  /*2740*/  FSEL R116, R65, -INF , P4 ;  /* 0xff80000041747808 */ /* 0x004fc80002000000 */
[----:B------:R-:W-:Y:S02]  /*2750*/  FMNMX.FTZ R91, R116, R91, !PT ;  /* 0x0000005b745b7209 */ /* 0x000fe40007810000 */
[----:B------:R-:W-:Y:S01]  /*2760*/  SYNCS.ARRIVE.TRANS64.RED.A1T0 RZ, [UR6], RZ ;  /* 0x000000ffffff79a7 */ /* 0x000fe20008100406 */
        /* <DEDUP_REMOVED lines=59> */
[----:B-1----:R-:W-:Y:S01]  /*2b20*/  FMNMX.FTZ R3, R91, R70, !PT ;  /* 0x000000465b037209 */ /* 0x002fe20007810000 */
[----:B------:R-:W-:-:S04]  /*2b30*/  IMAD.MOV.U32 R91, RZ, RZ, R135 ;  /* 0x000000ffff5b7224 */ /* 0x000fc800078e0087 */
[----:B------:R-:W1:Y:S02]  /*2b40*/  SHFL.BFLY PT, R70, R3, 0x1, 0x1f ;  /* 0x0c201f0003467f89 */ /* 0x000e6400000e0000 */
        /* <DEDUP_REMOVED lines=20> */
[----:B--2---:R-:W-:Y:S01]  /*2c90*/  FSEL R90, R37, -INF , P3 ;  /* 0xff800000255a7808 */ /* 0x004fe20001800000 */
[--C-:B------:R-:W-:Y:S01]  /*2ca0*/  FFMA.FTZ R39, R4, R71, -R15.reuse ;  /* 0x0000004704277223 */ /* 0x100fe2000001080f */
[----:B------:R-:W-:Y:S01]  /*2cb0*/  FMNMX.FTZ R3, R30, R3, !PT ;  /* 0x000000031e037209 */ /* 0x000fe20007810000 */
[-CC-:B------:R-:W-:Y:S01]  /*2cc0*/  FFMA.FTZ R5, R36, R71.reuse, -R15.reuse ;  /* 0x0000004724057223 */ /* 0x180fe2000001080f */
[----:B0-----:R-:W-:Y:S01]  /*2cd0*/  FSEL R102, R31, -INF , P1 ;  /* 0xff8000001f667808 */ /* 0x001fe20000800000 */
        /* <DEDUP_REMOVED lines=23> */
[----:B------:R-:W-:Y:S01]  /*2e50*/  FFMA.FTZ R108, R130, R71, -R15 ;  /* 0x00000047826c7223 */ /* 0x000fe2000001080f */
[----:B------:R-:W-:Y:S01]  /*2e60*/  MUFU.EX2 R7, R7 ;  /* 0x0000000700077308 */ /* 0x000fe20000000800 */
[----:B------:R-:W-:Y:S01]  /*2e70*/  FMNMX.FTZ R3, R68, R3, !PT ;  /* 0x0000000344037209 */ /* 0x000fe20007810000 */
[--C-:B------:R-:W-:Y:S01]  /*2e80*/  IMAD.MOV.U32 R130, RZ, RZ, R135.reuse ;  /* 0x000000ffff827224 */ /* 0x100fe200078e0087 */
[----:B------:R-:W-:Y:S01]  /*2e90*/  MOV R128, R135 ;  /* 0x0000008700807202 */ /* 0x000fe20000000f00 */
[--C-:B------:R-:W-:Y:S01]  /*2ea0*/  IMAD.MOV.U32 R126, RZ, RZ, R135.reuse ;  /* 0x000000ffff7e7224 */ /* 0x100fe200078e0087 */
[----:B------:R-:W-:Y:S01]  /*2eb0*/  FMNMX.FTZ R3, R72, R3, !PT ;  /* 0x0000000348037209 */ /* 0x000fe20007810000 */
[--C-:B------:R-:W-:Y:S01]  /*2ec0*/  IMAD.MOV.U32 R122, RZ, RZ, R135.reuse ;  /* 0x000000ffff7a7224 */ /* 0x100fe200078e0087 */
[----:B------:R-:W-:Y:S01]  /*2ed0*/  MOV R118, R135 ;  /* 0x0000008700767202 */ /* 0x000fe20000000f00 */
[----:B------:R-:W0:Y:S01]  /*2ee0*/  MUFU.EX2 R82, R82 ;  /* 0x0000005200527308 */ /* 0x000e220000000800 */
[----:B------:R-:W-:Y:S01]  /*2ef0*/  FMNMX.FTZ R3, R8, R3, !PT ;  /* 0x0000000308037209 */ /* 0x000fe20007810000 */
[----:B------:R-:W-:-:S03]  /*2f00*/  IMAD.MOV.U32 R114, RZ, RZ, R135 ;  /* 0x000000ffff727224 */ /* 0x000fc600078e0087 */
[----:B------:R-:W-:-:S03]  /*2f10*/  FMNMX.FTZ R3, R76, R3, !PT ;  /* 0x000000034c037209 */ /* 0x000fc60007810000 */
[----:B------:R-:W-:Y:S01]  /*2f20*/  MUFU.EX2 R5, R5 ;  /* 0x0000000500057308 */ /* 0x000fe20000000800 */
[----:B------:R-:W-:-:S04]  /*2f30*/  FMNMX.FTZ R27, R74, R3, !PT ;  /* 0x000000034a1b7209 */ /* 0x000fc80007810000 */
[----:B------:R-:W-:-:S03]  /*2f40*/  FMNMX.FTZ R27, R28, R27, !PT ;  /* 0x0000001b1c1b7209 */ /* 0x000fc60007810000 */
[----:B------:R1:W-:Y:S01]  /*2f50*/  MUFU.EX2 R3, R100 ;  /* 0x0000006400037308 */ /* 0x0003e20000000800 */
[----:B------:R-:W-:-:S04]  /*2f60*/  FMNMX.FTZ R27, R80, R27, !PT ;  /* 0x0000001b501b7209 */ /* 0x000fc80007810000 */
[----:B------:R-:W-:-:S03]  /*2f70*/  FMNMX.FTZ R27, R84, R27, !PT ;  /* 0x0000001b541b7209 */ /* 0x000fc60007810000 */
[----:B------:R-:W2:Y:S01]  /*2f80*/  MUFU.EX2 R36, R36 ;  /* 0x0000002400247308 */ /* 0x000ea20000000800 */
[----:B------:R-:W-:Y:S02]  /*2f90*/  FMNMX.FTZ R35, R14, R27, !PT ;  /* 0x0000001b0e237209 */ /* 0x000fe40007810000 */
[----:B-1----:R-:W-:Y:S01]  /*2fa0*/  FSEL R100, R33, -INF , P2 ;  /* 0xff80000021647808 */ /* 0x002fe20001000000 */
[--C-:B------:R-:W-:Y:S01]  /*2fb0*/  FFMA.FTZ R33, R96, R71, -R15.reuse ;  /* 0x0000004760217223 */ /* 0x100fe2000001080f */
[----:B------:R-:W-:Y:S01]  /*2fc0*/  FMNMX.FTZ R35, R26, R35, !PT ;  /* 0x000000231a237209 */ /* 0x000fe20007810000 */
[-CC-:B------:R-:W-:Y:S01]  /*2fd0*/  FFMA.FTZ R96, R106, R71.reuse, -R15.reuse ;  /* 0x000000476a607223 */ /* 0x180fe2000001080f */
[----:B------:R-:W-:Y:S01]  /*2fe0*/  FFMA.FTZ R106, R124, R71, -R15 ;  /* 0x000000477c6a7223 */ /* 0x000fe2000001080f */
[----:B------:R-:W-:Y:S01]  /*2ff0*/  MUFU.EX2 R27, R112 ;  /* 0x00000070001b7308 */ /* 0x000fe20000000800 */
[----:B------:R-:W-:Y:S01]  /*3000*/  FMNMX.FTZ R35, R92, R35, !PT ;  /* 0x000000235c237209 */ /* 0x000fe20007810000 */
[----:B------:R-:W-:-:S03]  /*3010*/  IMAD.MOV.U32 R124, RZ, RZ, R135 ;  /* 0x000000ffff7c7224 */ /* 0x000fc600078e0087 */
[----:B------:R-:W-:-:S03]  /*3020*/  FMNMX.FTZ R35, R56, R35, !PT ;  /* 0x0000002338237209 */ /* 0x000fc60007810000 */
[----:B------:R-:W1:Y:S01]  /*3030*/  MUFU.EX2 R9, R9 ;  /* 0x0000000900097308 */ /* 0x000e620000000800 */
[----:B------:R-:W-:-:S04]  /*3040*/  FMNMX.FTZ R35, R58, R35, !PT ;  /* 0x000000233a237209 */ /* 0x000fc80007810000 */
[----:B------:R-:W-:-:S03]  /*3050*/  FMNMX.FTZ R35, R86, R35, !PT ;  /* 0x0000002356237209 */ /* 0x000fc60007810000 */
[----:B------:R-:W-:Y:S01]  /*3060*/  MUFU.EX2 R34, R34 ;  /* 0x0000002200227308 */ /* 0x000fe20000000800 */
[----:B------:R-:W-:-:S04]  /*3070*/  FMNMX.FTZ R35, R90, R35, !PT ;  /* 0x000000235a237209 */ /* 0x000fc80007810000 */
[----:B------:R-:W-:-:S03]  /*3080*/  FMNMX.FTZ R35, R100, R35, !PT ;  /* 0x0000002364237209 */ /* 0x000fc60007810000 */
[----:B------:R-:W-:Y:S01]  /*3090*/  MUFU.EX2 R11, R11 ;  /* 0x0000000b000b7308 */ /* 0x000fe20000000800 */
[----:B------:R-:W-:Y:S01]  /*30a0*/  FMNMX.FTZ R37, R102, R35, !PT ;  /* 0x0000002366257209 */ /* 0x000fe20007810000 */
[----:B------:R-:W-:Y:S01]  /*30b0*/  FFMA.FTZ R35, R116, R71, -R15 ;  /* 0x0000004774237223 */ /* 0x000fe2000001080f */
[----:B------:R-:W-:-:S03]  /*30c0*/  IMAD.MOV.U32 R116, RZ, RZ, R135 ;  /* 0x000000ffff747224 */ /* 0x000fc600078e0087 */
[----:B------:R-:W3:Y:S02]  /*30d0*/  SHFL.BFLY PT, R78, R37, 0x2, 0x1f ;  /* 0x0c401f00254e7f89 */ /* 0x000ee400000e0000 */
[----:B------:R-:W-:Y:S08]  /*30e0*/  MUFU.EX2 R40, R40 ;  /* 0x0000002800287308 */ /* 0x000ff00000000800 */
[----:B------:R-:W-:Y:S08]  /*30f0*/  MUFU.EX2 R21, R21 ;  /* 0x0000001500157308 */ /* 0x000ff00000000800 */
[----:B------:R-:W-:Y:S01]  /*3100*/  MUFU.EX2 R42, R42 ;  /* 0x0000002a002a7308 */ /* 0x000fe20000000800 */
[----:B---3--:R-:W-:Y:S01]  /*3110*/  FMNMX.FTZ R41, R37, R78, !PT ;  /* 0x0000004e25297209 */ /* 0x008fe20007810000 */
[----:B------:R-:W-:-:S06]  /*3120*/  FFMA.FTZ R37, R120, R71, -R15 ;  /* 0x0000004778257223 */ /* 0x000fcc000001080f */
[----:B------:R-:W-:Y:S01]  /*3130*/  MUFU.EX2 R25, R25 ;  /* 0x0000001900197308 */ /* 0x000fe20000000800 */
[----:B------:R-:W-:Y:S01]  /*3140*/  IMAD.MOV.U32 R120, RZ, RZ, R135 ;  /* 0x000000ffff787224 */ /* 0x000fe200078e0087 */
[----:B------:R-:W3:Y:S06]  /*3150*/  SHFL.BFLY PT, R78, R41, 0x1, 0x1f ;  /* 0x0c201f00294e7f89 */ /* 0x000eec00000e0000 */
[----:B------:R-:W-:Y:S08]  /*3160*/  MUFU.EX2 R50, R50 ;  /* 0x0000003200327308 */ /* 0x000ff00000000800 */
[----:B------:R-:W-:Y:S08]  /*3170*/  MUFU.EX2 R52, R52 ;  /* 0x0000003400347308 */ /* 0x000ff00000000800 */
[----:B------:R-:W-:Y:S01]  /*3180*/  MUFU.EX2 R54, R54 ;  /* 0x0000003600367308 */ /* 0x000fe20000000800 */
[----:B---3--:R-:W-:Y:S01]  /*3190*/  FMNMX.FTZ R78, R41, R78, !PT ;  /* 0x0000004e294e7209 */ /* 0x008fe20007810000 */
[----:B------:R-:W-:Y:S01]  /*31a0*/  FFMA.FTZ R41, R132, R71, -R15 ;  /* 0x0000004784297223 */ /* 0x000fe2000001080f */
[----:B------:R-:W-:-:S02]  /*31b0*/  IMAD.MOV.U32 R132, RZ, RZ, R135 ;  /* 0x000000ffff847224 */ /* 0x000fc400078e0087 */
        /* <DEDUP_REMOVED lines=21> */
[----:B------:R3:W4:Y:S01]  /*3310*/  MUFU.EX2 R112, R45 ;  /* 0x0000002d00707308 */ /* 0x0007220000000800 */
[----:B0-----:R-:W-:Y:S01]  /*3320*/  FADD.FTZ R4, R7, R82 ;  /* 0x0000005207047221 */ /* 0x001fe20000010000 */
[-CC-:B------:R-:W-:Y:S01]  /*3330*/  FFMA.FTZ R51, R68, R71.reuse, -R15.reuse ;  /* 0x0000004744337223 */ /* 0x180fe2000001080f */
[--C-:B------:R-:W-:Y:S01]  /*3340*/  FFMA.FTZ R46, R72, R71, -R15.reuse ;  /* 0x00000047482e7223 */ /* 0x100fe2000001080f */
[----:B--2---:R-:W-:Y:S01]  /*3350*/  F2FP.BF16.F32.PACK_AB R6, R36, R5 ;  /* 0x000000052406723e */ /* 0x004fe200000010ff */
[----:B------:R-:W-:Y:S01]  /*3360*/  FADD.FTZ R61, R5, R4 ;  /* 0x00000004053d7221 */ /* 0x000fe20000010000 */
[----:B------:R-:W-:Y:S01]  /*3370*/  F2FP.BF16.F32.PACK_AB R4, R82, R7 ;  /* 0x000000075204723e */ /* 0x000fe200000010ff */
[-CC-:B------:R-:W-:Y:S01]  /*3380*/  FFMA.FTZ R0, R76, R71.reuse, -R15.reuse ;  /* 0x000000474c007223 */ /* 0x180fe2000001080f */
[----:B------:R0:W2:Y:S01]  /*3390*/  MUFU.EX2 R59, R47 ;  /* 0x0000002f003b7308 */ /* 0x0000a20000000800 */
[-C--:B---3--:R-:W-:Y:S01]  /*33a0*/  FFMA.FTZ R45, R10, R71.reuse, -R15 ;  /* 0x000000470a2d7223 */ /* 0x088fe2000001080f */
[----:B------:R-:W-:Y:S01]  /*33b0*/  FADD.FTZ R10, R36, R61 ;  /* 0x0000003d240a7221 */ /* 0x000fe20000010000 */
[-CC-:B------:R-:W-:Y:S01]  /*33c0*/  FFMA.FTZ R74, R74, R71.reuse, -R15.reuse ;  /* 0x000000474a4a7223 */ /* 0x180fe2000001080f */
[-CC-:B------:R-:W-:Y:S01]  /*33d0*/  FFMA.FTZ R28, R28, R71.reuse, -R15.reuse ;  /* 0x000000471c1c7223 */ /* 0x180fe2000001080f */
[-CC-:B------:R-:W-:Y:S01]  /*33e0*/  FFMA.FTZ R36, R84, R71.reuse, -R15.reuse ;  /* 0x0000004754247223 */ /* 0x180fe2000001080f */
[----:B-1----:R-:W-:Y:S01]  /*33f0*/  FADD.FTZ R61, R9, R10 ;  /* 0x0000000a093d7221 */ /* 0x002fe20000010000 */
[-CC-:B------:R-:W-:Y:S01]  /*3400*/  FFMA.FTZ R26, R26, R71.reuse, -R15.reuse ;  /* 0x000000471a1a7223 */ /* 0x180fe2000001080f */
[----:B------:R-:W1:Y:S01]  /*3410*/  MUFU.EX2 R12, R12 ;  /* 0x0000000c000c7308 */ /* 0x000e620000000800 */
[----:B----4-:R-:W-:Y:S01]  /*3420*/  FADD.FTZ R8, R57, R112 ;  /* 0x0000007039087221 */ /* 0x010fe20000010000 */
[-C--:B0-----:R-:W-:Y:S01]  /*3430*/  FFMA.FTZ R47, R60, R71.reuse, -R15 ;  /* 0x000000473c2f7223 */ /* 0x081fe2000001080f */
[----:B------:R-:W-:Y:S01]  /*3440*/  FADD.FTZ R10, R34, R61 ;  /* 0x0000003d220a7221 */ /* 0x000fe20000010000 */
[-CC-:B------:R-:W-:Y:S01]  /*3450*/  FFMA.FTZ R61, R14, R71.reuse, -R15.reuse ;  /* 0x000000470e3d7223 */ /* 0x180fe2000001080f */
[-CC-:B------:R-:W-:Y:S01]  /*3460*/  FFMA.FTZ R92, R92, R71.reuse, -R15.reuse ;  /* 0x000000475c5c7223 */ /* 0x180fe2000001080f */
[-CC-:B------:R-:W-:Y:S01]  /*3470*/  FFMA.FTZ R56, R56, R71.reuse, -R15.reuse ;  /* 0x0000004738387223 */ /* 0x180fe2000001080f */
[----:B------:R-:W-:Y:S01]  /*3480*/  FADD.FTZ R65, R11, R10 ;  /* 0x0000000a0b417221 */ /* 0x000fe20000010000 */
[----:B------:R-:W0:Y:S01]  /*3490*/  MUFU.EX2 R13, R13 ;  /* 0x0000000d000d7308 */ /* 0x000e220000000800 */
[----:B--2---:R-:W-:Y:S01]  /*34a0*/  FADD.FTZ R7, R59, R8 ;  /* 0x000000083b077221 */ /* 0x004fe20000010000 */
[-C--:B------:R-:W-:Y:S01]  /*34b0*/  FFMA.FTZ R58, R58, R71.reuse, -R15 ;  /* 0x000000473a3a7223 */ /* 0x080fe2000001080f */
[----:B------:R-:W-:Y:S01]  /*34c0*/  FADD.FTZ R10, R40, R65 ;  /* 0x00000041280a7221 */ /* 0x000fe20000010000 */
[-CC-:B------:R-:W-:Y:S01]  /*34d0*/  FFMA.FTZ R86, R86, R71.reuse, -R15.reuse ;  /* 0x0000004756567223 */ /* 0x180fe2000001080f */
[-CC-:B------:R-:W-:Y:S01]  /*34e0*/  FFMA.FTZ R90, R90, R71.reuse, -R15.reuse ;  /* 0x000000475a5a7223 */ /* 0x180fe2000001080f */
[----:B------:R-:W-:Y:S01]  /*34f0*/  FFMA.FTZ R100, R100, R71, -R15 ;  /* 0x0000004764647223 */ /* 0x000fe2000001080f */
[----:B------:R-:W-:Y:S01]  /*3500*/  FADD.FTZ R65, R21, R10 ;  /* 0x0000000a15417221 */ /* 0x000fe20000010000 */
[----:B------:R-:W2:Y:S01]  /*3510*/  MUFU.EX2 R20, R20 ;  /* 0x0000001400147308 */ /* 0x000ea20000000800 */
[C---:B-1----:R-:W-:Y:S01]  /*3520*/  FADD.FTZ R8, R12.reuse, R7 ;  /* 0x000000070c087221 */ /* 0x042fe20000010000 */
[----:B------:R-:W-:Y:S01]  /*3530*/  F2FP.BF16.F32.PACK_AB R7, R12, R59 ;  /* 0x0000003b0c07723e */ /* 0x000fe200000010ff */
[----:B------:R-:W-:Y:S01]  /*3540*/  FADD.FTZ R10, R42, R65 ;  /* 0x000000412a0a7221 */ /* 0x000fe20000010000 */
[-CC-:B------:R-:W-:Y:S01]  /*3550*/  FFMA.FTZ R59, R80, R71.reuse, -R15.reuse ;  /* 0x00000047503b7223 */ /* 0x180fe2000001080f */
[----:B------:R-:W-:Y:S01]  /*3560*/  FFMA.FTZ R102, R102, R71, -R15 ;  /* 0x0000004766667223 */ /* 0x000fe2000001080f */
[----:B------:R-:W-:Y:S01]  /*3570*/  F2FP.BF16.F32.PACK_AB R5, R112, R57 ;  /* 0x000000397005723e */ /* 0x000fe200000010ff */
[----:B------:R-:W-:Y:S01]  /*3580*/  FADD.FTZ R65, R25, R10 ;  /* 0x0000000a19417221 */ /* 0x000fe20000010000 */
[----:B------:R-:W1:Y:S01]  /*3590*/  MUFU.EX2 R38, R38 ;  /* 0x0000002600267308 */ /* 0x000e620000000800 */
[----:B0-----:R-:W-:Y:S01]  /*35a0*/  FADD.FTZ R63, R13, R8 ;  /* 0x000000080d3f7221 */ /* 0x001fe20000010000 */
[----:B------:R-:W-:Y:S01]  /*35b0*/  F2FP.BF16.F32.PACK_AB R12, R42, R21 ;  /* 0x000000152a0c723e */ /* 0x000fe200000010ff */
[----:B------:R-:W-:Y:S01]  /*35c0*/  FADD.FTZ R10, R50, R65 ;  /* 0x00000041320a7221 */ /* 0x000fe20000010000 */
[----:B------:R0:W-:Y:S01]  /*35d0*/  STSM.16.M88.4 [R16+0x21800], R4 ;  /* 0x0218000410007844 */ /* 0x0001e20000000200 */
[----:B------:R-:W-:Y:S01]  /*35e0*/  IMAD.MOV.U32 R112, RZ, RZ, R135 ;  /* 0x000000ffff707224 */ /* 0x000fe200078e0087 */
[----:B------:R-:W-:-:S02]  /*35f0*/  MOV R88, R135 ;  /* 0x0000008700587202 */ /* 0x000fc40000000f00 */
        /* <DEDUP_REMOVED lines=12> */
[----:B------:R-:W-:-:S04]  /*36c0*/  FADD.FTZ R63, R3, R10 ;  /* 0x0000000a033f7221 */ /* 0x000fc80000010000 */
[----:B------:R-:W-:Y:S02]  /*36d0*/  FADD.FTZ R10, R52, R63 ;  /* 0x0000003f340a7221 */ /* 0x000fe40000010000 */
[----:B------:R-:W3:Y:S01]  /*36e0*/  MUFU.EX2 R49, R49 ;  /* 0x0000003100317308 */ /* 0x000ee20000000800 */
[----:B--2---:R-:W-:Y:S01]  /*36f0*/  FADD.FTZ R15, R53, R8 ;  /* 0x00000008350f7221 */ /* 0x004fe20000010000 */
[----:B------:R-:W-:-:S06]  /*3700*/  F2FP.BF16.F32.PACK_AB R8, R34, R9 ;  /* 0x000000092208723e */ /* 0x000fcc00000010ff */
[----:B------:R-:W2:Y:S01]  /*3710*/  MUFU.EX2 R32, R32 ;  /* 0x0000002000207308 */ /* 0x000ea20000000800 */
[----:B-1----:R-:W-:Y:S01]  /*3720*/  FADD.FTZ R14, R24, R15 ;  /* 0x0000000f180e7221 */ /* 0x002fe20000010000 */
[----:B------:R-:W-:Y:S01]  /*3730*/  FADD.FTZ R15, R27, R10 ;  /* 0x0000000a1b0f7221 */ /* 0x000fe20000010000 */
[----:B------:R-:W-:Y:S02]  /*3740*/  F2FP.BF16.F32.PACK_AB R10, R40, R11 ;  /* 0x0000000b280a723e */ /* 0x000fe400000010ff */
[----:B------:R-:W-:Y:S01]  /*3750*/  F2FP.BF16.F32.PACK_AB R11, R45, R38 ;  /* 0x000000262d0b723e */ /* 0x000fe200000010ff */
[----:B------:R-:W-:Y:S01]  /*3760*/  FADD.FTZ R34, R54, R15 ;  /* 0x0000000f36227221 */ /* 0x000fe20000010000 */
[----:B------:R-:W-:Y:S01]  /*3770*/  F2FP.BF16.F32.PACK_AB R15, R53, R44 ;  /* 0x0000002c350f723e */ /* 0x000fe200000010ff */
[----:B------:R-:W1:Y:S01]  /*3780*/  MUFU.EX2 R51, R51 ;  /* 0x0000003300337308 */ /* 0x000e620000000800 */
[----:B---3--:R-:W-:Y:S01]  /*3790*/  FADD.FTZ R9, R49, R14 ;  /* 0x0000000e31097221 */ /* 0x008fe20000010000 */
[----:B0-----:R-:W-:Y:S01]  /*37a0*/  FADD.FTZ R7, R29, R34 ;  /* 0x000000221d077221 */ /* 0x001fe20000010000 */
[----:B------:R-:W-:-:S03]  /*37b0*/  F2FP.BF16.F32.PACK_AB R14, R50, R25 ;  /* 0x00000019320e723e */ /* 0x000fc600000010ff */
[----:B------:R-:W-:Y:S02]  /*37c0*/  FADD.FTZ R6, R62, R7 ;  /* 0x000000073e067221 */ /* 0x000fe40000010000 */
[----:B------:R-:W0:Y:S01]  /*37d0*/  MUFU.EX2 R46, R46 ;  /* 0x0000002e002e7308 */ /* 0x000e220000000800 */
[----:B--2---:R-:W-:Y:S01]  /*37e0*/  FADD.FTZ R4, R32, R9 ;  /* 0x0000000920047221 */ /* 0x004fe20000010000 */
[----:B------:R-:W-:Y:S02]  /*37f0*/  F2FP.BF16.F32.PACK_AB R9, R20, R13 ;  /* 0x0000000d1409723e */ /* 0x000fe400000010ff */
[----:B------:R-:W-:-:S03]  /*3800*/  F2FP.BF16.F32.PACK_AB R13, R47, R30 ;  /* 0x0000001e2f0d723e */ /* 0x000fc600000010ff */
[----:B------:R2:W-:Y:S01]  /*3810*/  STSM.16.M88.4 [R22], R8 ;  /* 0x0000000816007844 */ /* 0x0005e20000000200 */
[----:B------:R-:W3:Y:S01]  /*3820*/  MUFU.EX2 R33, R33 ;  /* 0x0000002100217308 */ /* 0x000ee20000000800 */
[----:B-1----:R-:W-:Y:S02]  /*3830*/  FADD.FTZ R5, R51, R4 ;  /* 0x0000000433057221 */ /* 0x002fe40000010000 */
[----:B------:R1:W-:Y:S05]  /*3840*/  STSM.16.M88.4 [R18], R12 ;  /* 0x0000000c12007844 */ /* 0x0003ea0000000200 */
[----:B------:R-:W4:Y:S01]  /*3850*/  MUFU.EX2 R55, R55 ;  /* 0x0000003700377308 */ /* 0x000f220000000800 */
[----:B0-----:R-:W-:Y:S01]  /*3860*/  FADD.FTZ R4, R46, R5 ;  /* 0x000000052e047221 */ /* 0x001fe20000010000 */
[----:B--2---:R-:W-:-:S06]  /*3870*/  F2FP.BF16.F32.PACK_AB R8, R62, R29 ;  /* 0x0000001d3e08723e */ /* 0x004fcc00000010ff */
[----:B------:R-:W0:Y:S01]  /*3880*/  MUFU.EX2 R96, R96 ;  /* 0x0000006000607308 */ /* 0x000e220000000800 */
[----:B---3--:R-:W-:Y:S01]  /*3890*/  FADD.FTZ R7, R33, R6 ;  /* 0x0000000621077221 */ /* 0x008fe20000010000 */
[----:B------:R-:W-:-:S06]  /*38a0*/  F2FP.BF16.F32.PACK_AB R6, R54, R27 ;  /* 0x0000001b3606723e */ /* 0x000fcc00000010ff */
[----:B------:R-:W2:Y:S01]  /*38b0*/  MUFU.EX2 R0, R0 ;  /* 0x0000000000007308 */ /* 0x000ea20000000800 */
[----:B----4-:R-:W-:-:S07]  /*38c0*/  FADD.FTZ R5, R55, R4 ;  /* 0x0000000437057221 */ /* 0x010fce0000010000 */
[----:B------:R-:W3:Y:S01]  /*38d0*/  MUFU.EX2 R31, R31 ;  /* 0x0000001f001f7308 */ /* 0x000ee20000000800 */
[C---:B0-----:R-:W-:Y:S01]  /*38e0*/  FADD.FTZ R4, R96.reuse, R7 ;  /* 0x0000000760047221 */ /* 0x041fe20000010000 */
[----:B------:R-:W-:Y:S02]  /*38f0*/  F2FP.BF16.F32.PACK_AB R7, R51, R32 ;  /* 0x000000203307723e */ /* 0x000fe400000010ff */
[----:B------:R-:W-:Y:S01]  /*3900*/  F2FP.BF16.F32.PACK_AB R10, R96, R33 ;  /* 0x00000021600a723e */ /* 0x000fe200000010ff */
[----:B------:R-:W-:-:S03]  /*3910*/  IMAD.MOV.U32 R96, RZ, RZ, R135 ;  /* 0x000000ffff607224 */ /* 0x000fc600078e0087 */
[----:B------:R-:W0:Y:S01]  /*3920*/  MUFU.EX2 R57, R74 ;  /* 0x0000004a00397308 */ /* 0x000e220000000800 */
[----:B--2---:R-:W-:-:S07]  /*3930*/  FADD.FTZ R20, R0, R5 ;  /* 0x0000000500147221 */ /* 0x004fce0000010000 */
[----:B------:R-:W-:Y:S01]  /*3940*/  MUFU.EX2 R94, R94 ;  /* 0x0000005e005e7308 */ /* 0x000fe20000000800 */
[----:B---3--:R-:W-:Y:S01]  /*3950*/  FADD.FTZ R5, R31, R4 ;  /* 0x000000041f057221 */ /* 0x008fe20000010000 */
[----:B------:R-:W-:-:S06]  /*3960*/  F2FP.BF16.F32.PACK_AB R4, R52, R3 ;  /* 0x000000033404723e */ /* 0x000fcc00000010ff */
[----:B------:R-:W2:Y:S01]  /*3970*/  MUFU.EX2 R28, R28 ;  /* 0x0000001c001c7308 */ /* 0x000ea20000000800 */
[C---:B0-----:R-:W-:Y:S01]  /*3980*/  FADD.FTZ R3, R57.reuse, R20 ;  /* 0x0000001439037221 */ /* 0x041fe20000010000 */
[----:B------:R-:W-:-:S06]  /*3990*/  F2FP.BF16.F32.PACK_AB R11, R57, R0 ;  /* 0x00000000390b723e */ /* 0x000fcc00000010ff */
[----:B------:R-:W-:Y:S08]  /*39a0*/  MUFU.EX2 R35, R35 ;  /* 0x0000002300237308 */ /* 0x000ff00000000800 */
[----:B------:R-:W0:Y:S01]  /*39b0*/  MUFU.EX2 R59, R59 ;  /* 0x0000003b003b7308 */ /* 0x000e220000000800 */
[----:B--2---:R-:W-:-:S07]  /*39c0*/  FADD.FTZ R20, R28, R3 ;  /* 0x000000031c147221 */ /* 0x004fce0000010000 */
[----:B------:R-:W-:Y:S08]  /*39d0*/  MUFU.EX2 R98, R98 ;  /* 0x0000006200627308 */ /* 0x000ff00000000800 */
[----:B------:R-:W1:Y:S01]  /*39e0*/  MUFU.EX2 R36, R36 ;  /* 0x0000002400247308 */ /* 0x000e620000000800 */
[----:B0-----:R-:W-:-:S07]  /*39f0*/  FADD.FTZ R9, R59, R20 ;  /* 0x000000143b097221 */ /* 0x001fce0000010000 */
[----:B------:R-:W-:Y:S08]  /*3a00*/  MUFU.EX2 R37, R37 ;  /* 0x0000002500257308 */ /* 0x000ff00000000800 */
[----:B------:R-:W0:Y:S01]  /*3a10*/  MUFU.EX2 R61, R61 ;  /* 0x0000003d003d7308 */ /* 0x000e220000000800 */
[----:B-1----:R-:W-:Y:S01]  /*3a20*/  FADD.FTZ R12, R36, R9 ;  /* 0x00000009240c7221 */ /* 0x002fe20000010000 */
[----:B------:R-:W-:-:S06]  /*3a30*/  F2FP.BF16.F32.PACK_AB R9, R55, R46 ;  /* 0x0000002e3709723e */ /* 0x000fcc00000010ff */
[----:B------:R-:W1:Y:S08]  /*3a40*/  MUFU.EX2 R104, R104 ;  /* 0x0000006800687308 */ /* 0x000e700000000800 */
[----:B------:R2:W3:Y:S01]  /*3a50*/  MUFU.EX2 R48, R26 ;  /* 0x0000001a00307308 */ /* 0x0004e20000000800 */
[----:B0-----:R-:W-:-:S07]  /*3a60*/  FADD.FTZ R13, R61, R12 ;  /* 0x0000000c3d0d7221 */ /* 0x001fce0000010000 */
[----:B------:R-:W0:Y:S01]  /*3a70*/  MUFU.EX2 R39, R39 ;  /* 0x0000002700277308 */ /* 0x000e220000000800 */
[----:B--2---:R-:W-:Y:S01]  /*3a80*/  FADD.FTZ R26, R94, R5 ;  /* 0x000000055e1a7221 */ /* 0x004fe20000010000 */
[----:B------:R-:W-:Y:S02]  /*3a90*/  F2FP.BF16.F32.PACK_AB R5, R49, R24 ;  /* 0x000000183105723e */ /* 0x000fe400000010ff */
[----:B-1----:R-:W-:Y:S01]  /*3aa0*/  F2FP.BF16.F32.PACK_AB R24, R104, R37 ;  /* 0x000000256818723e */ /* 0x002fe200000010ff */
[----:B------:R-:W-:Y:S02]  /*3ab0*/  FADD.FTZ R3, R35, R26 ;  /* 0x0000001a23037221 */ /* 0x000fe40000010000 */
[----:B------:R1:W-:Y:S01]  /*3ac0*/  STSM.16.M88.4 [R17], R4 ;  /* 0x0000000411007844 */ /* 0x0003e20000000200 */
[----:B------:R2:W4:Y:S01]  /*3ad0*/  MUFU.EX2 R21, R92 ;  /* 0x0000005c00157308 */ /* 0x0005220000000800 */
[----:B------:R-:W-:Y:S01]  /*3ae0*/  FADD.FTZ R14, R98, R3 ;  /* 0x00000003620e7221 */ /* 0x000fe20000010000 */
[----:B---3--:R-:W-:Y:S01]  /*3af0*/  FADD.FTZ R0, R48, R13 ;  /* 0x0000000d30007221 */ /* 0x008fe20000010000 */
[----:B------:R3:W-:Y:S02]  /*3b00*/  STSM.16.M88.4 [R16+0x27800], R8 ;  /* 0x0278000810007844 */ /* 0x0007e40000000200 */
[----:B------:R-:W-:Y:S01]  /*3b10*/  FADD.FTZ R15, R37, R14 ;  /* 0x0000000e250f7221 */ /* 0x000fe20000010000 */
[----:B------:R-:W-:-:S02]  /*3b20*/  F2FP.BF16.F32.PACK_AB R14, R98, R35 ;  /* 0x00000023620e723e */ /* 0x000fc400000010ff */
[----:B------:R-:W5:Y:S01]  /*3b30*/  MUFU.EX2 R106, R106 ;  /* 0x0000006a006a7308 */ /* 0x000f620000000800 */
[----:B------:R-:W-:Y:S01]  /*3b40*/  FADD.FTZ R12, R104, R15 ;  /* 0x0000000f680c7221 */ /* 0x000fe20000010000 */
[--C-:B------:R-:W-:Y:S01]  /*3b50*/  IMAD.MOV.U32 R104, RZ, RZ, R135.reuse ;  /* 0x000000ffff687224 */ /* 0x100fe200078e0087 */
[----:B------:R-:W-:Y:S01]  /*3b60*/  MOV R98, R135 ;  /* 0x0000008700627202 */ /* 0x000fe20000000f00 */
[--C-:B--2---:R-:W-:Y:S02]  /*3b70*/  IMAD.MOV.U32 R92, RZ, RZ, R135.reuse ;  /* 0x000000ffff5c7224 */ /* 0x104fe400078e0087 */
[----:B0-----:R-:W-:Y:S01]  /*3b80*/  FADD.FTZ R15, R39, R12 ;  /* 0x0000000c270f7221 */ /* 0x001fe20000010000 */
[----:B------:R-:W-:Y:S01]  /*3b90*/  F2FP.BF16.F32.PACK_AB R12, R94, R31 ;  /* 0x0000001f5e0c723e */ /* 0x000fe200000010ff */
[----:B------:R-:W-:Y:S01]  /*3ba0*/  IMAD.MOV.U32 R94, RZ, RZ, R135 ;  /* 0x000000ffff5e7224 */ /* 0x000fe200078e0087 */
[----:B------:R-:W0:Y:S01]  /*3bb0*/  MUFU.EX2 R56, R56 ;  /* 0x0000003800387308 */ /* 0x000e220000000800 */
[C---:B----4-:R-:W-:Y:S01]  /*3bc0*/  FADD.FTZ R13, R21.reuse, R0 ;  /* 0x00000000150d7221 */ /* 0x050fe20000010000 */
[----:B------:R-:W-:-:S06]  /*3bd0*/  F2FP.BF16.F32.PACK_AB R25, R21, R48 ;  /* 0x000000301519723e */ /* 0x000fcc00000010ff */
[----:B------:R-:W2:Y:S01]  /*3be0*/  MUFU.EX2 R43, R43 ;  /* 0x0000002b002b7308 */ /* 0x000ea20000000800 */
[C---:B-----5:R-:W-:Y:S01]  /*3bf0*/  FADD.FTZ R20, R106.reuse, R15 ;  /* 0x0000000f6a147221 */ /* 0x060fe20000010000 */
[----:B------:R-:W-:Y:S02]  /*3c00*/  F2FP.BF16.F32.PACK_AB R15, R61, R36 ;  /* 0x000000243d0f723e */ /* 0x000fe400000010ff */
[----:B------:R-:W-:Y:S01]  /*3c10*/  F2FP.BF16.F32.PACK_AB R26, R106, R39 ;  /* 0x000000276a1a723e */ /* 0x000fe200000010ff */
[----:B------:R-:W-:-:S03]  /*3c20*/  IMAD.MOV.U32 R106, RZ, RZ, R135 ;  /* 0x000000ffff6a7224 */ /* 0x000fc600078e0087 */
[----:B------:R-:W1:Y:S01]  /*3c30*/  MUFU.EX2 R110, R110 ;  /* 0x0000006e006e7308 */ /* 0x000e620000000800 */
[----:B0-----:R-:W-:-:S07]  /*3c40*/  FADD.FTZ R0, R56, R13 ;  /* 0x0000000d38007221 */ /* 0x001fce0000010000 */
[----:B------:R-:W0:Y:S01]  /*3c50*/  MUFU.EX2 R45, R58 ;  /* 0x0000003a002d7308 */ /* 0x000e220000000800 */
[----:B--2---:R-:W-:-:S07]  /*3c60*/  FADD.FTZ R13, R43, R20 ;  /* 0x000000142b0d7221 */ /* 0x004fce0000010000 */
[----:B------:R-:W-:Y:S01]  /*3c70*/  MUFU.EX2 R41, R41 ;  /* 0x0000002900297308 */ /* 0x000fe20000000800 */
[C---:B-1----:R-:W-:Y:S01]  /*3c80*/  FADD.FTZ R4, R110.reuse, R13 ;  /* 0x0000000d6e047221 */ /* 0x042fe20000010000 */
[----:B------:R-:W-:Y:S02]  /*3c90*/  F2FP.BF16.F32.PACK_AB R13, R59, R28 ;  /* 0x0000001c3b0d723e */ /* 0x000fe400000010ff */
[----:B---3--:R-:W-:Y:S01]  /*3ca0*/  F2FP.BF16.F32.PACK_AB R8, R110, R43 ;  /* 0x0000002b6e08723e */ /* 0x008fe200000010ff */
[----:B------:R-:W-:Y:S02]  /*3cb0*/  IMAD.MOV.U32 R110, RZ, RZ, R135 ;  /* 0x000000ffff6e7224 */ /* 0x000fe400078e0087 */
[----:B------:R1:W-:Y:S01]  /*3cc0*/  STSM.16.M88.4 [R23], R12 ;  /* 0x0000000c17007844 */ /* 0x0003e20000000200 */
[----:B------:R-:W2:Y:S01]  /*3cd0*/  MUFU.EX2 R108, R108 ;  /* 0x0000006c006c7308 */ /* 0x000ea20000000800 */
[C---:B0-----:R-:W-:Y:S01]  /*3ce0*/  F2FP.BF16.F32.PACK_AB R27, R45.reuse, R56 ;  /* 0x000000382d1b723e */ /* 0x041fe200000010ff */
[----:B------:R-:W-:-:S04]  /*3cf0*/  FADD.FTZ R5, R45, R0 ;  /* 0x000000002d057221 */ /* 0x000fc80000010000 */
[----:B------:R1:W-:Y:S02]  /*3d00*/  STSM.16.M88.4 [R18+0x6000], R24 ;  /* 0x0060001812007844 */ /* 0x0003e40000000200 */
[----:B------:R-:W0:Y:S08]  /*3d10*/  MUFU.EX2 R86, R86 ;  /* 0x0000005600567308 */ /* 0x000e300000000800 */
[----:B------:R3:W4:Y:S01]  /*3d20*/  MUFU.EX2 R3, R90 ;  /* 0x0000005a00037308 */ /* 0x0007220000000800 */
[----:B--2---:R-:W-:-:S07]  /*3d30*/  F2FP.BF16.F32.PACK_AB R10, R108, R41 ;  /* 0x000000296c0a723e */ /* 0x004fce00000010ff */
[----:B------:R-:W2:Y:S01]  /*3d40*/  MUFU.EX2 R100, R100 ;  /* 0x0000006400647308 */ /* 0x000ea20000000800 */
[----:B0-----:R-:W-:Y:S01]  /*3d50*/  FADD.FTZ R0, R86, R5 ;  /* 0x0000000556007221 */ /* 0x001fe20000010000 */
[----:B---3--:R-:W-:-:S06]  /*3d60*/  IMAD.MOV.U32 R90, RZ, RZ, R135 ;  /* 0x000000ffff5a7224 */ /* 0x008fcc00078e0087 */
[----:B------:R0:W3:Y:S01]  /*3d70*/  MUFU.EX2 R29, R102 ;  /* 0x00000066001d7308 */ /* 0x0000e20000000800 */
[C---:B----4-:R-:W-:Y:S01]  /*3d80*/  F2FP.BF16.F32.PACK_AB R9, R3.reuse, R86 ;  /* 0x000000560309723e */ /* 0x050fe200000010ff */
[----:B------:R-:W-:Y:S01]  /*3d90*/  FADD.FTZ R5, R3, R0 ;  /* 0x0000000003057221 */ /* 0x000fe20000010000 */
[----:B------:R-:W-:-:S04]  /*3da0*/  FADD.FTZ R3, R41, R4 ;  /* 0x0000000429037221 */ /* 0x000fc80000010000 */
[----:B------:R-:W-:Y:S01]  /*3db0*/  FADD.FTZ R3, R108, R3 ;  /* 0x000000036c037221 */ /* 0x000fe20000010000 */
[----:B------:R-:W-:Y:S01]  /*3dc0*/  MOV R108, R135 ;  /* 0x00000087006c7202 */ /* 0x000fe20000000f00 */
[----:B--2---:R-:W-:Y:S01]  /*3dd0*/  FADD.FTZ R6, R100, R5 ;  /* 0x0000000564067221 */ /* 0x004fe20000010000 */
[--C-:B0-----:R-:W-:Y:S01]  /*3de0*/  IMAD.MOV.U32 R102, RZ, RZ, R135.reuse ;  /* 0x000000ffff667224 */ /* 0x101fe200078e0087 */
[C---:B---3--:R-:W-:Y:S02]  /*3df0*/  F2FP.BF16.F32.PACK_AB R11, R29.reuse, R100 ;  /* 0x000000641d0b723e */ /* 0x048fe400000010ff */
[----:B------:R-:W-:Y:S01]  /*3e00*/  FADD.FTZ R6, R29, R6 ;  /* 0x000000061d067221 */ /* 0x000fe20000010000 */
[----:B------:R-:W-:Y:S02]  /*3e10*/  IMAD.MOV.U32 R100, RZ, RZ, R135 ;  /* 0x000000ffff647224 */ /* 0x000fe400078e0087 */
[----:B------:R1:W-:Y:S01]  /*3e20*/  STSM.16.M88.4 [R17+0x6000], R8 ;  /* 0x0060000811007844 */ /* 0x0003e20000000200 */
[----:B------:R0:W-:Y:S06]  /*3e30*/  MEMBAR.ALL.CTA ;  /* 0x0000000000007992 */ /* 0x0001ec0000008000 */
[----:B0-----:R-:W0:Y:S02]  /*3e40*/  FENCE.VIEW.ASYNC.S ;  /* 0x00000000000073c6 */ /* 0x001e240000000000 */
[----:B0-----:R-:W-:Y:S01]  /*3e50*/  NOP ;  /* 0x0000000000007918 */ /* 0x001fe20000000000 */
[----:B------:R-:W-:Y:S05]  /*3e60*/  @!P1 BRA `(.L_x_10166) ;  /* 0x0000002800a49947 */ /* 0x000fea0003800000 */
[----:B------:R-:W-:Y:S01]  /*3e70*/  VIADD R4, R149, 0xfffffffe ;  /* 0xfffffffe95047836 */ /* 0x000fe20000000000 */
[----:B------:R-:W-:Y:S01]  /*3e80*/  CS2R R134, SRZ ;  /* 0x0000000000867805 */ /* 0x000fe2000001ff00 */
        /* <DEDUP_REMOVED lines=28> */
.L_x_10177:
[----:B------:R-:W-:Y:S01]  /*4050*/  ISETP.NE.AND P2, PT, RZ, UR40, PT ;  /* 0x00000028ff007c0c */ /* 0x000fe2000bf45270 */
[----:B------:R-:W-:-:S04]  /*4060*/  UISETP.NE.AND UP0, UPT, UR11, 0x1, UPT ;  /* 0x000000010b00788c */ /* 0x000fc8000bf05270 */
[----:B------:R-:W-:-:S06]  /*4070*/  USEL UR6, URZ, 0x1, UP0 ;  /* 0x000000013f067887 */ /* 0x000fcc0008000000 */
[----:B------:R-:W-:Y:S02]  /*4080*/  LOP3.LUT R2, R7, UR6, RZ, 0x3c, !PT ;  /* 0x0000000607027c12 */ /* 0x000fe4000f8e3cff */
[----:B------:R-:W-:Y:S05]  /*4090*/  @P2 BRA `(.L_x_10167) ;  /* 0x0000000000342947 */ /* 0x000fea0003800000 */
[----:B------:R-:W-:Y:S05]  /*40a0*/  @!P0 BRA `(.L_x_10168) ;  /* 0x0000000000048947 */ /* 0x000fea0003800000 */
[----:B------:R-:W-:Y:S01]  /*40b0*/  BPT.TRAP 0x1 ;  /* 0x000000040000795c */ /* 0x000fe20000300000 */
.L_x_10168:
[----:B------:R-:W-:Y:S01]  /*40c0*/  UIADD3 UR6, UR11, 0x1, URZ ;  /* 0x000000010b067890 */ /* 0x000fe2000fffe03f */
[----:B-1----:R-:W-:-:S03]  /*40d0*/  SHF.L.U32 R8, R2, 0x1f, RZ ;  /* 0x0000001f02087819 */ /* 0x002fc600000006ff */
[----:B------:R-:W-:-:S04]  /*40e0*/  UISETP.NE.AND UP0, UPT, UR6, 0x2, UPT ;  /* 0x000000020600788c */ /* 0x000fc8000bf05270 */
[----:B------:R-:W-:-:S04]  /*40f0*/  USEL UR6, UR6, URZ, UP0 ;  /* 0x0000003f06067287 */ /* 0x000fc80008000000 */
[----:B------:R-:W-:-:S09]  /*4100*/  ULEA UR6, UR6, UR41, 0x3 ;  /* 0x0000002906067291 */ /* 0x000fd2000f8e183f */
[----:B------:R0:W1:Y:S01]  /*4110*/  SYNCS.PHASECHK.TRANS64.TRYWAIT P1, [UR6+0x2d830], R8 ;  /* 0x02d83008ff0075a7 */ /* 0x0000620008020146 */
[----:B------:R-:W-:Y:S05]  /*4120*/  @!P0 BRA `(.L_x_10169) ;  /* 0x0000000000048947 */ /* 0x000fea0003800000 */
[----:B------:R-:W-:Y:S01]  /*4130*/  BPT.TRAP 0x1 ;  /* 0x000000040000795c */ /* 0x000fe20000300000 */
.L_x_10169:
[----:B-1----:R-:W-:Y:S05]  /*4140*/  @P1 BRA `(.L_x_10167) ;  /* 0x0000000000081947 */ /* 0x002fea0003800000 */
[----:B------:R-:W1:Y:S02]  /*4150*/  SYNCS.PHASECHK.TRANS64.TRYWAIT P1, [UR6+0x2d830], R8 ;  /* 0x02d83008ff0075a7 */ /* 0x000e640008020146 */
[----:B-1----:R-:W-:Y:S05]  /*4160*/  @!P1 BRA `(.L_x_10170) ;  /* 0x0000009c00dc9947 */ /* 0x002fea0003800000 */
.L_x_10167:
[----:B-1----:R-:W1:Y:S01]  /*4170*/  S2R R9, SR_TID.X ;  /* 0x0000000000097919 */ /* 0x002e620000002100 */
[----:B------:R-:W-:Y:S01]  /*4180*/  UIADD3 UR38, UR11, 0x1, URZ ;  /* 0x000000010b267890 */ /* 0x000fe2000fffe03f */
[----:B------:R-:W-:Y:S01]  /*4190*/  UMOV UR7, 0x80000020 ;  /* 0x8000002000077882 */ /* 0x000fe20000000000 */
[----:B------:R-:W-:Y:S02]  /*41a0*/  UMOV UR32, UR8 ;  /* 0x0000000800207c82 */ /* 0x000fe40008000000 */
[----:B------:R-:W-:Y:S01]  /*41b0*/  UISETP.NE.AND UP0, UPT, UR38, 0x2, UPT ;  /* 0x000000022600788c */ /* 0x000fe2000bf05270 */
[----:B------:R-:W-:Y:S01]  /*41c0*/  UMOV UR33, UR9 ;  /* 0x0000000900217c82 */ /* 0x000fe20008000000 */
[----:B------:R-:W-:Y:S02]  /*41d0*/  UMOV UR35, 0x80000020 ;  /* 0x8000002000237882 */ /* 0x000fe40000000000 */
[----:B------:R-:W-:Y:S01]  /*41e0*/  USEL UR38, UR38, URZ, UP0 ;  /* 0x0000003f26267287 */ /* 0x000fe20008000000 */
[----:B------:R-:W-:Y:S01]  /*41f0*/  UMOV UR15, 0x80000020 ;  /* 0x80000020000f7882 */ /* 0x000fe20000000000 */
[----:B------:R-:W-:-:S02]  /*4200*/  UMOV UR19, 0x80000020 ;  /* 0x8000002000137882 */ /* 0x000fc40000000000 */
[----:B------:R-:W-:Y:S01]  /*4210*/  UIMAD UR6, UR38, 0x600, UR28 ;  /* 0x00000600260678a4 */ /* 0x000fe2000f8e021c */
[----:B------:R-:W-:Y:S01]  /*4220*/  UMOV UR23, 0x80000020 ;  /* 0x8000002000177882 */ /* 0x000fe20000000000 */
[----:B------:R-:W-:Y:S02]  /*4230*/  UMOV UR27, 0x80000020 ;  /* 0x80000020001b7882 */ /* 0x000fe40000000000 */
[----:B------:R-:W-:Y:S02]  /*4240*/  UIADD3 UR34, UR6, 0x2, URZ ;  /* 0x0000000206227890 */ /* 0x000fe4000fffe03f */
[----:B------:R-:W-:Y:S02]  /*4250*/  UIADD3 UR14, UR6, 0x200, URZ ;  /* 0x00000200060e7890 */ /* 0x000fe4000fffe03f */
[----:B------:R-:W-:Y:S02]  /*4260*/  UIADD3 UR18, UR6, 0x202, URZ ;  /* 0x0000020206127890 */ /* 0x000fe4000fffe03f */
[----:B------:R-:W-:-:S02]  /*4270*/  UIADD3 UR22, UR6, 0x400, URZ ;  /* 0x0000040006167890 */ /* 0x000fc4000fffe03f */
[----:B------:R-:W-:Y:S01]  /*4280*/  UIADD3 UR26, UR6, 0x402, URZ ;  /* 0x00000402061a7890 */ /* 0x000fe2000fffe03f */
[----:B-1----:R-:W-:-:S04]  /*4290*/  SHF.R.U32.HI R9, RZ, 0x7, R9 ;  /* 0x00000007ff097819 */ /* 0x002fc80000011609 */
[----:B0-----:R-:W-:-:S05]  /*42a0*/  IADD3 R8, R9, 0x8, RZ ;  /* 0x0000000809087810 */ /* 0x001fca0007ffe0ff */
[----:B------:R0:W-:Y:S06]  /*42b0*/  BAR.SYNC.DEFER_BLOCKING R8, 0x100 ;  /* 0x000400080000751d */ /* 0x0001ec0000010000 */
        /* <DEDUP_REMOVED lines=21> */
.L_x_10172:
[----:B------:R-:W-:Y:S01]  /*4410*/  ULEA UR6, UR11, UR41, 0x3 ;  /* 0x000000290b067291 */ /* 0x000fe2000f8e183f */
[----:B------:R-:W-:-:S08]  /*4420*/  SHF.L.U32 R7, R7, 0x1f, RZ ;  /* 0x0000001f07077819 */ /* 0x000fd000000006ff */
[----:B------:R0:W1:Y:S01]  /*4430*/  SYNCS.PHASECHK.TRANS64.TRYWAIT P1, [UR6+0x2d850], R7 ;  /* 0x02d85007ff0075a7 */ /* 0x0000620008020146 */
[----:B------:R-:W-:Y:S05]  /*4440*/  @!P0 BRA `(.L_x_10173) ;  /* 0x0000000000048947 */ /* 0x000fea0003800000 */
[----:B------:R-:W-:Y:S01]  /*4450*/  BPT.TRAP 0x1 ;  /* 0x000000040000795c */ /* 0x000fe20000300000 */
.L_x_10173:
[----:B-1----:R-:W-:Y:S05]  /*4460*/  @P1 BRA `(.L_x_10171) ;  /* 0x0000000000081947 */ /* 0x002fea0003800000 */
[----:B------:R-:W1:Y:S02]  /*4470*/  SYNCS.PHASECHK.TRANS64.TRYWAIT P1, [UR6+0x2d850], R7 ;  /* 0x02d85007ff0075a7 */ /* 0x000e640008020146 */
[----:B-1----:R-:W-:Y:S05]  /*4480*/  @!P1 BRA `(.L_x_10174) ;  /* 0x0000009c002c9947 */ /* 0x002fea0003800000 */
.L_x_10171:
[----:B------:R-:W-:Y:S01]  /*4490*/  UIADD3 UR6, UR41, 0x400, URZ ;  /* 0x0000040029067890 */ /* 0x000fe2000fffe03f */
[----:B------:R-:W-:Y:S01]  /*44a0*/  WARPGROUP.ARRIVE ;  /* 0x00000000000079c5 */ /* 0x000fe20000000000 */
[----:B------:R-:W-:-:S05]  /*44b0*/  ULOP3.LUT UR7, UR39, 0x10000, URZ, 0xfc, !UPT ;  /* 0x0001000027077892 */ /* 0x000fca000f8efc3f */
[----:B------:R-:W1:Y:S01]  /*44c0*/  S2R R9, SR_TID.X ;  /* 0x0000000000097919 */ /* 0x000e620000002100 */
[----:B------:R-:W-:Y:S01]  /*44d0*/  USHF.R.U32.HI UR6, URZ, 0x4, UR6 ;  /* 0x000000043f067899 */ /* 0x000fe20008011606 */
[----:B------:R-:W-:Y:S01]  /*44e0*/  UMOV UR33, 0x40000040 ;  /* 0x4000004000217882 */ /* 0x000fe20000000000 */
[----:B------:R-:W-:Y:S02]  /*44f0*/  UMOV UR35, 0x80000020 ;  /* 0x8000002000237882 */ /* 0x000fe40000000000 */
[----:B------:R-:W-:Y:S01]  /*4500*/  ULOP3.LUT UR6, UR6, 0x3fff, URZ, 0xc0, !UPT ;  /* 0x00003fff06067892 */ /* 0x000fe2000f8ec03f */
[----:B------:R-:W-:-:S03]  /*4510*/  UMOV UR32, UR7 ;  /* 0x0000000700207c82 */ /* 0x000fc60008000000 */
[----:B------:R-:W-:-:S04]  /*4520*/  ULOP3.LUT UR6, UR6, 0x2000000, URZ, 0xfc, !UPT ;  /* 0x0200000006067892 */ /* 0x000fc8000f8efc3f */
[----:B------:R-:W-:-:S07]  /*4530*/  UIMAD UR6, UR11, 0x600, UR6 ;  /* 0x000006000b0678a4 */ /* 0x000fce000f8e0206 */
[----:B------:R-:W-:Y:S02]  /*4540*/  UMOV UR34, UR6 ;  /* 0x0000000600227c82 */ /* 0x000fe40008000000 */
[----:B------:R-:W-:Y:S01]  /*4550*/  HGMMA.64x96x16.F32.BF16 R88, gdesc[UR32].tnspB, R88, gsb0 ;  /* 0x41600000205879f0 */ /* 0x000fe20008001858 */
[----:B------:R-:W-:Y:S02]  /*4560*/  UIADD3 UR32, UR7, 0x2, URZ ;  /* 0x0000000207207890 */ /* 0x000fe4000fffe03f */
[----:B------:R-:W-:Y:S01]  /*4570*/  UIADD3 UR34, UR6, 0x40, URZ ;  /* 0x0000004006227890 */ /* 0x000fe2000fffe03f */
[----:B------:R-:W-:Y:S01]  /*4580*/  UMOV UR33, 0x40000040 ;  /* 0x4000004000217882 */ /* 0x000fe20000000000 */
[----:B------:R-:W-:Y:S01]  /*4590*/  UMOV UR35, 0x80000020 ;  /* 0x8000002000237882 */ /* 0x000fe20000000000 */
[----:B-1----:R-:W-:Y:S02]  /*45a0*/  SHF.R.U32.HI R8, RZ, 0x7, R9 ;  /* 0x00000007ff087819 */ /* 0x002fe40000011609 */
[----:B------:R-:W-:-:S03]  /*45b0*/  ISETP.GE.U32.AND P1, PT, R9, 0x180, PT ;  /* 0x000001800900780c */ /* 0x000fc60003f26070 */
[----:B0-----:R-:W-:-:S05]  /*45c0*/  VIADD R7, R8, 0x9 ;  /* 0x0000000908077836 */ /* 0x001fca0000000000 */
        /* <DEDUP_REMOVED lines=50> */
.L_x_10175:
        /* <DEDUP_REMOVED lines=212> */
[--C-:B------:R-:W-:Y:S01]  /*5630*/  FFMA.FTZ R20, R20, R71, -R80.reuse ;  /* 0x0000004714147223 */ /* 0x100fe20000010850 */
[----:B0-----:R-:W-:Y:S01]  /*5640*/  FMNMX.FTZ R78, R84, R85, !PT ;  /* 0x00000055544e7209 */ /* 0x001fe20007810000 */
[----:B------:R-:W-:Y:S01]  /*5650*/  MUFU.EX2 R7, R7 ;  /* 0x0000000700077308 */ /* 0x000fe20000000800 */
[-CC-:B------:R-:W-:Y:S01]  /*5660*/  FFMA.FTZ R25, R25, R71.reuse, -R80.reuse ;  /* 0x0000004719197223 */ /* 0x180fe20000010850 */
[-CC-:B------:R-:W-:Y:S01]  /*5670*/  FFMA.FTZ R26, R26, R71.reuse, -R80.reuse ;  /* 0x000000471a1a7223 */ /* 0x180fe20000010850 */
[-CC-:B------:R-:W-:Y:S01]  /*5680*/  FFMA.FTZ R29, R29, R71.reuse, -R80.reuse ;  /* 0x000000471d1d7223 */ /* 0x180fe20000010850 */
[C---:B------:R-:W-:Y:S01]  /*5690*/  FADD.FTZ R0, -R78.reuse, R5 ;  /* 0x000000054e007221 */ /* 0x040fe20000010100 */
[-C--:B------:R-:W-:Y:S01]  /*56a0*/  FMUL.FTZ R84, R78, R71.reuse ;  /* 0x000000474e547220 */ /* 0x080fe20000410000 */
[-CC-:B------:R-:W-:Y:S01]  /*56b0*/  FFMA.FTZ R30, R30, R71.reuse, -R80.reuse ;  /* 0x000000471e1e7223 */ /* 0x180fe20000010850 */
[-C--:B------:R-:W-:Y:S01]  /*56c0*/  FFMA.FTZ R33, R33, R71.reuse, -R80 ;  /* 0x0000004721217223 */ /* 0x080fe20000010850 */
[-C--:B------:R-:W-:Y:S01]  /*56d0*/  FMUL.FTZ R0, R0, R71.reuse ;  /* 0x0000004700007220 */ /* 0x080fe20000410000 */
[-CC-:B------:R-:W-:Y:S01]  /*56e0*/  FFMA.FTZ R9, R9, R71.reuse, -R84.reuse ;  /* 0x0000004709097223 */ /* 0x180fe20000010854 */
[-C--:B------:R-:W-:Y:S01]  /*56f0*/  FFMA.FTZ R10, R10, R71.reuse, -R84 ;  /* 0x000000470a0a7223 */ /* 0x080fe20000010854 */
        /* <DEDUP_REMOVED lines=25> */
[----:B------:R-:W3:Y:S01]  /*5890*/  MUFU.EX2 R8, R8 ;  /* 0x0000000800087308 */ /* 0x000ee20000000800 */
[-CC-:B0-----:R-:W-:Y:S01]  /*58a0*/  FFMA.FTZ R83, R14, R71.reuse, -R84.reuse ;  /* 0x000000470e537223 */ /* 0x181fe20000010854 */
[-CC-:B------:R-:W-:Y:S01]  /*58b0*/  FFMA.FTZ R13, R21, R71.reuse, -R84.reuse ;  /* 0x00000047150d7223 */ /* 0x180fe20000010854 */
[-CC-:B------:R-:W-:Y:S01]  /*58c0*/  FFMA.FTZ R81, R32, R71.reuse, -R84.reuse ;  /* 0x0000004720517223 */ /* 0x180fe20000010854 */
[-CC-:B------:R-:W-:Y:S01]  /*58d0*/  FFMA.FTZ R14, R24, R71.reuse, -R84.reuse ;  /* 0x00000047180e7223 */ /* 0x180fe20000010854 */
[-CC-:B------:R-:W-:Y:S01]  /*58e0*/  FFMA.FTZ R32, R44, R71.reuse, -R84.reuse ;  /* 0x000000472c207223 */ /* 0x180fe20000010854 */
[-CC-:B------:R-:W-:Y:S01]  /*58f0*/  FFMA.FTZ R44, R47, R71.reuse, -R84.reuse ;  /* 0x000000472f2c7223 */ /* 0x180fe20000010854 */
[--C-:B------:R-:W-:Y:S01]  /*5900*/  FFMA.FTZ R47, R63, R71, -R84.reuse ;  /* 0x000000473f2f7223 */ /* 0x100fe20000010854 */
[----:B------:R-:W0:Y:S01]  /*5910*/  MUFU.EX2 R10, R10 ;  /* 0x0000000a000a7308 */ /* 0x000e220000000800 */
[----:B-1----:R-:W-:Y:S01]  /*5920*/  FFMA.FTZ R3, R5, R3, R7 ;  /* 0x0000000305037223 */ /* 0x002fe20000010007 */
[----:B--2---:R-:W-:Y:S01]  /*5930*/  FFMA.FTZ R63, R0, R6, R9 ;  /* 0x00000006003f7223 */ /* 0x004fe20000010009 */
[-CC-:B------:R-:W-:Y:S01]  /*5940*/  FFMA.FTZ R24, R27, R71.reuse, -R84.reuse ;  /* 0x000000471b187223 */ /* 0x180fe20000010854 */
[-CC-:B------:R-:W-:Y:S01]  /*5950*/  FFMA.FTZ R82, R28, R71.reuse, -R84.reuse ;  /* 0x000000471c527223 */ /* 0x180fe20000010854 */
[-CC-:B------:R-:W-:Y:S01]  /*5960*/  FFMA.FTZ R28, R31, R71.reuse, -R84.reuse ;  /* 0x000000471f1c7223 */ /* 0x180fe20000010854 */
[-CC-:B------:R-:W-:Y:S01]  /*5970*/  FFMA.FTZ R31, R43, R71.reuse, -R84.reuse ;  /* 0x000000472b1f7223 */ /* 0x180fe20000010854 */
[-CC-:B------:R-:W-:Y:S01]  /*5980*/  FFMA.FTZ R43, R60, R71.reuse, -R84.reuse ;  /* 0x000000473c2b7223 */ /* 0x180fe20000010854 */
[----:B------:R-:W1:Y:S01]  /*5990*/  MUFU.EX2 R11, R11 ;  /* 0x0000000b000b7308 */ /* 0x000e620000000800 */
[----:B---3--:R-:W-:Y:S01]  /*59a0*/  FADD.FTZ R6, R8, R3 ;  /* 0x0000000308067221 */ /* 0x008fe20000010000 */
        /* <DEDUP_REMOVED lines=11> */
[-CC-:B------:R-:W-:Y:S01]  /*5a60*/  FFMA.FTZ R40, R59, R71.reuse, -R84.reuse ;  /* 0x000000473b287223 */ /* 0x180fe20000010854 */
[-CC-:B------:R-:W-:Y:S01]  /*5a70*/  FFMA.FTZ R55, R55, R71.reuse, -R84.reuse ;  /* 0x0000004737377223 */ /* 0x180fe20000010854 */
[-C--:B------:R-:W-:Y:S01]  /*5a80*/  FFMA.FTZ R56, R56, R71.reuse, -R84 ;  /* 0x0000004738387223 */ /* 0x080fe20000010854 */
[----:B------:R-:W0:Y:S01]  /*5a90*/  MUFU.EX2 R12, R12 ;  /* 0x0000000c000c7308 */ /* 0x000e220000000800 */
[----:B-1----:R-:W-:Y:S01]  /*5aa0*/  FADD.FTZ R3, R11, R6 ;  /* 0x000000060b037221 */ /* 0x002fe20000010000 */
[-CC-:B------:R-:W-:Y:S01]  /*5ab0*/  FFMA.FTZ R68, R68, R71.reuse, -R84.reuse ;  /* 0x0000004744447223 */ /* 0x180fe20000010854 */
[-CC-:B------:R-:W-:Y:S01]  /*5ac0*/  FFMA.FTZ R73, R73, R71.reuse, -R84.reuse ;  /* 0x0000004749497223 */ /* 0x180fe20000010854 */
[-CC-:B------:R-:W-:Y:S01]  /*5ad0*/  FFMA.FTZ R74, R74, R71.reuse, -R84.reuse ;  /* 0x000000474a4a7223 */ /* 0x180fe20000010854 */
[----:B------:R-:W-:-:S03]  /*5ae0*/  FFMA.FTZ R79, R79, R71, -R84 ;  /* 0x000000474f4f7223 */ /* 0x000fc60000010854 */
        /* <DEDUP_REMOVED lines=20> */
[----:B------:R-:W-:Y:S01]  /*5c30*/  MUFU.EX2 R30, R30 ;  /* 0x0000001e001e7308 */ /* 0x000fe20000000800 */
[----:B0-----:R-:W-:-:S07]  /*5c40*/  FADD.FTZ R3, R29, R6 ;  /* 0x000000061d037221 */ /* 0x001fce0000010000 */
[----:B------:R-:W0:Y:S08]  /*5c50*/  MUFU.EX2 R81, R81 ;  /* 0x0000005100517308 */ /* 0x000e300000000800 */
[----:B------:R-:W-:Y:S08]  /*5c60*/  MUFU.EX2 R33, R33 ;  /* 0x0000002100217308 */ /* 0x000ff00000000800 */
[----:B------:R-:W2:Y:S08]  /*5c70*/  MUFU.EX2 R27, R27 ;  /* 0x0000001b001b7308 */ /* 0x000eb00000000800 */
[----:B------:R3:W-:Y:S08]  /*5c80*/  MUFU.EX2 R64, R51 ;  /* 0x0000003300407308 */ /* 0x0007f00000000800 */
[----:B------:R-:W-:Y:S01]  /*5c90*/  MUFU.EX2 R34, R34 ;  /* 0x0000002200227308 */ /* 0x000fe20000000800 */
[----:B---3--:R-:W-:-:S04]  /*5ca0*/  FADD.FTZ R51, R24, R63 ;  /* 0x0000003f18337221 */ /* 0x008fc80000010000 */
[----:B------:R-:W-:-:S03]  /*5cb0*/  FADD.FTZ R51, R82, R51 ;  /* 0x0000003352337221 */ /* 0x000fc60000010000 */
[----:B------:R-:W3:Y:S01]  /*5cc0*/  MUFU.EX2 R36, R36 ;  /* 0x0000002400247308 */ /* 0x000ee20000000800 */
[----:B-1----:R-:W-:-:S04]  /*5cd0*/  FADD.FTZ R6, R28, R51 ;  /* 0x000000331c067221 */ /* 0x002fc80000010000 */
[----:B0-----:R-:W-:-:S03]  /*5ce0*/  FADD.FTZ R6, R81, R6 ;  /* 0x0000000651067221 */ /* 0x001fc60000010000 */
[----:B------:R-:W-:Y:S01]  /*5cf0*/  MUFU.EX2 R37, R37 ;  /* 0x0000002500257308 */ /* 0x000fe20000000800 */
[----:B--2---:R-:W-:-:S07]  /*5d00*/  FADD.FTZ R51, R27, R6 ;  /* 0x000000061b337221 */ /* 0x004fce0000010000 */
[----:B------:R-:W0:Y:S08]  /*5d10*/  MUFU.EX2 R21, R21 ;  /* 0x0000001500157308 */ /* 0x000e300000000800 */
[----:B------:R-:W1:Y:S08]  /*5d20*/  MUFU.EX2 R38, R38 ;  /* 0x0000002600267308 */ /* 0x000e700000000800 */
[----:B------:R2:W-:Y:S08]  /*5d30*/  MUFU.EX2 R67, R52 ;  /* 0x0000003400437308 */ /* 0x0005f00000000800 */
[----:B------:R-:W4:Y:S01]  /*5d40*/  MUFU.EX2 R35, R35 ;  /* 0x0000002300237308 */ /* 0x000f220000000800 */
[----:B--2---:R-:W-:-:S04]  /*5d50*/  FADD.FTZ R52, R30, R3 ;  /* 0x000000031e347221 */ /* 0x004fc80000010000 */
[----:B------:R-:W-:Y:S01]  /*5d60*/  FADD.FTZ R3, R33, R52 ;  /* 0x0000003421037221 */ /* 0x000fe20000010000 */
[----:B---3--:R-:W-:Y:S02]  /*5d70*/  FADD.FTZ R52, R36, R51 ;  /* 0x0000003324347221 */ /* 0x008fe40000010000 */
[----:B------:R-:W2:Y:S01]  /*5d80*/  MUFU.EX2 R41, R41 ;  /* 0x0000002900297308 */ /* 0x000ea20000000800 */
[----:B------:R-:W-:Y:S01]  /*5d90*/  FADD.FTZ R6, R34, R3 ;  /* 0x0000000322067221 */ /* 0x000fe20000010000 */
[----:B0-----:R-:W-:-:S03]  /*5da0*/  FADD.FTZ R52, R21, R52 ;  /* 0x0000003415347221 */ /* 0x001fc60000010000 */
[----:B------:R-:W-:-:S03]  /*5db0*/  FADD.FTZ R3, R37, R6 ;  /* 0x0000000625037221 */ /* 0x000fc60000010000 */
[----:B------:R-:W-:Y:S01]  /*5dc0*/  MUFU.EX2 R31, R31 ;  /* 0x0000001f001f7308 */ /* 0x000fe20000000800 */
[----:B-1----:R-:W-:Y:S01]  /*5dd0*/  FADD.FTZ R6, R38, R3 ;  /* 0x0000000326067221 */ /* 0x002fe20000010000 */
[----:B----4-:R-:W-:-:S06]  /*5de0*/  FADD.FTZ R52, R35, R52 ;  /* 0x0000003423347221 */ /* 0x010fcc0000010000 */
[----:B------:R-:W0:Y:S01]  /*5df0*/  MUFU.EX2 R42, R42 ;  /* 0x0000002a002a7308 */ /* 0x000e220000000800 */
[----:B--2---:R-:W-:-:S07]  /*5e00*/  FADD.FTZ R3, R41, R6 ;  /* 0x0000000629037221 */ /* 0x004fce0000010000 */
[----:B------:R-:W-:Y:S08]  /*5e10*/  MUFU.EX2 R32, R32 ;  /* 0x0000002000207308 */ /* 0x000ff00000000800 */
[----:B------:R-:W1:Y:S01]  /*5e20*/  MUFU.EX2 R45, R45 ;  /* 0x0000002d002d7308 */ /* 0x000e620000000800 */
[----:B0-----:R-:W-:-:S07]  /*5e30*/  FADD.FTZ R6, R42, R3 ;  /* 0x000000032a067221 */ /* 0x001fce0000010000 */
[----:B------:R-:W0:Y:S08]  /*5e40*/  MUFU.EX2 R44, R44 ;  /* 0x0000002c002c7308 */ /* 0x000e300000000800 */
[----:B------:R-:W2:Y:S01]  /*5e50*/  MUFU.EX2 R46, R46 ;  /* 0x0000002e002e7308 */ /* 0x000ea20000000800 */
[----:B-1----:R-:W-:-:S07]  /*5e60*/  FADD.FTZ R3, R45, R6 ;  /* 0x000000062d037221 */ /* 0x002fce0000010000 */
[----:B------:R1:W3:Y:S08]  /*5e70*/  MUFU.EX2 R59, R39 ;  /* 0x00000027003b7308 */ /* 0x0002f00000000800 */
[----:B------:R-:W-:Y:S01]  /*5e80*/  MUFU.EX2 R49, R49 ;  /* 0x0000003100317308 */ /* 0x000fe20000000800 */
[----:B-1----:R-:W-:Y:S01]  /*5e90*/  FFMA.FTZ R39, R77, R71, -R84 ;  /* 0x000000474d277223 */ /* 0x002fe20000010854 */
[----:B------:R-:W-:-:S04]  /*5ea0*/  FADD.FTZ R77, R31, R52 ;  /* 0x000000341f4d7221 */ /* 0x000fc80000010000 */
[----:B------:R-:W-:Y:S02]  /*5eb0*/  FADD.FTZ R77, R32, R77 ;  /* 0x0000004d204d7221 */ /* 0x000fe40000010000 */
[----:B------:R-:W-:Y:S02]  /*5ec0*/  MUFU.EX2 R50, R50 ;  /* 0x0000003200327308 */ /* 0x000fe40000000800 */
[----:B0-----:R-:W-:-:S06]  /*5ed0*/  FADD.FTZ R6, R44, R77 ;  /* 0x0000004d2c067221 */ /* 0x001fcc0000010000 */
[----:B------:R-:W-:Y:S08]  /*5ee0*/  MUFU.EX2 R53, R53 ;  /* 0x0000003500357308 */ /* 0x000ff00000000800 */
[----:B------:R-:W0:Y:S08]  /*5ef0*/  MUFU.EX2 R60, R55 ;  /* 0x00000037003c7308 */ /* 0x000e300000000800 */
[----:B------:R2:W-:Y:S08]  /*5f00*/  MUFU.EX2 R55, R40 ;  /* 0x0000002800377308 */ /* 0x0005f00000000800 */
[----:B------:R-:W-:Y:S01]  /*5f10*/  MUFU.EX2 R54, R54 ;  /* 0x0000003600367308 */ /* 0x000fe20000000800 */
[----:B--2---:R-:W-:Y:S01]  /*5f20*/  FADD.FTZ R40, R46, R3 ;  /* 0x000000032e287221 */ /* 0x004fe20000010000 */
[----:B---3--:R-:W-:-:S04]  /*5f30*/  FADD.FTZ R3, R59, R6 ;  /* 0x000000063b037221 */ /* 0x008fc80000010000 */
[----:B------:R-:W-:Y:S02]  /*5f40*/  FADD.FTZ R6, R64, R3 ;  /* 0x0000000340067221 */ /* 0x000fe40000010000 */
[----:B------:R-:W1:Y:S02]  /*5f50*/  MUFU.EX2 R63, R56 ;  /* 0x00000038003f7308 */ /* 0x000e640000000800 */
[----:B------:R-:W-:-:S04]  /*5f60*/  FADD.FTZ R3, R67, R6 ;  /* 0x0000000643037221 */ /* 0x000fc80000010000 */
[----:B0-----:R-:W-:Y:S02]  /*5f70*/  FADD.FTZ R6, R60, R3 ;  /* 0x000000033c067221 */ /* 0x001fe40000010000 */
[----:B------:R-:W0:Y:S08]  /*5f80*/  MUFU.EX2 R57, R57 ;  /* 0x0000003900397308 */ /* 0x000e300000000800 */
[----:B------:R2:W3:Y:S01]  /*5f90*/  MUFU.EX2 R56, R43 ;  /* 0x0000002b00387308 */ /* 0x0004e20000000800 */
[----:B-1----:R-:W-:-:S04]  /*5fa0*/  FADD.FTZ R6, R63, R6 ;  /* 0x000000063f067221 */ /* 0x002fc80000010000 */
[----:B------:R-:W-:-:S03]  /*5fb0*/  FADD.FTZ R77, R55, R6 ;  /* 0x00000006374d7221 */ /* 0x000fc60000010000 */
[----:B------:R-:W1:Y:S01]  /*5fc0*/  MUFU.EX2 R58, R58 ;  /* 0x0000003a003a7308 */ /* 0x000e620000000800 */
[----:B--2---:R-:W-:-:S04]  /*5fd0*/  FADD.FTZ R43, R49, R40 ;  /* 0x00000028312b7221 */ /* 0x004fc80000010000 */
[----:B------:R-:W-:-:S03]  /*5fe0*/  FADD.FTZ R40, R50, R43 ;  /* 0x0000002b32287221 */ /* 0x000fc60000010000 */
[----:B------:R-:W2:Y:S01]  /*5ff0*/  MUFU.EX2 R61, R61 ;  /* 0x0000003d003d7308 */ /* 0x000ea20000000800 */
[----:B------:R-:W-:-:S04]  /*6000*/  FADD.FTZ R43, R53, R40 ;  /* 0x00000028352b7221 */ /* 0x000fc80000010000 */
[----:B------:R-:W-:-:S03]  /*6010*/  FADD.FTZ R40, R54, R43 ;  /* 0x0000002b36287221 */ /* 0x000fc60000010000 */
[----:B------:R-:W4:Y:S01]  /*6020*/  MUFU.EX2 R51, R47 ;  /* 0x0000002f00337308 */ /* 0x000f220000000800 */
[----:B0-----:R-:W-:Y:S01]  /*6030*/  FADD.FTZ R3, R57, R40 ;  /* 0x0000002839037221 */ /* 0x001fe20000010000 */
[----:B---3--:R-:W-:-:S03]  /*6040*/  FADD.FTZ R40, R56, R77 ;  /* 0x0000004d38287221 */ /* 0x008fc60000010000 */
[----:B-1----:R-:W-:-:S03]  /*6050*/  FADD.FTZ R6, R58, R3 ;  /* 0x000000033a067221 */ /* 0x002fc60000010000 */
[----:B------:R-:W0:Y:S01]  /*6060*/  MUFU.EX2 R62, R62 ;  /* 0x0000003e003e7308 */ /* 0x000e220000000800 */
[----:B--2---:R-:W-:-:S07]  /*6070*/  FADD.FTZ R3, R61, R6 ;  /* 0x000000063d037221 */ /* 0x004fce0000010000 */
[----:B------:R-:W1:Y:S01]  /*6080*/  MUFU.EX2 R52, R48 ;  /* 0x0000003000347308 */ /* 0x000e620000000800 */
[----:B----4-:R-:W-:-:S07]  /*6090*/  FADD.FTZ R77, R51, R40 ;  /* 0x00000028334d7221 */ /* 0x010fce0000010000 */
        /* <DEDUP_REMOVED lines=28> */
.L_x_10176:
[----:B------:R-:W-:Y:S01]  /*6260*/  ULEA UR6, UR11, UR41, 0x3 ;  /* 0x000000290b067291 */ /* 0x000fe2000f8e183f */
[----:B------:R-:W-:Y:S01]  /*6270*/  F2FP.BF16.F32.PACK_AB R9, R10, R9 ;  /* 0x000000090a09723e */ /* 0x000fe200000010ff */
[----:B------:R-:W-:Y:S01]  /*6280*/  FMUL.FTZ R88, R88, R5 ;  /* 0x0000000558587220 */ /* 0x000fe20000410000 */
        /* <DEDUP_REMOVED lines=15> */
[----:B------:R-:W-:Y:S01]  /*6380*/  SYNCS.ARRIVE.TRANS64.RED.A1T0 RZ, [UR6], RZ ;  /* 0x000000ffffff79a7 */ /* 0x000fe20008100406 */
[----:B------:R-:W-:Y:S01]  /*6390*/  F2FP.BF16.F32.PACK_AB R25, R81, R28 ;  /* 0x0000001c5119723e */ /* 0x000fe200000010ff */
[----:B------:R0:W-:Y:S01]  /*63a0*/  STSM.16.M88.4 [R16+0x21800], R8 ;  /* 0x0218000810007844 */ /* 0x0001e20000000200 */
[----:B------:R-:W-:Y:S01]  /*63b0*/  F2FP.BF16.F32.PACK_AB R26, R34, R33 ;  /* 0x00000021221a723e */ /* 0x000fe200000010ff */
[----:B------:R-:W-:Y:S01]  /*63c0*/  FMUL.FTZ R97, R97, R5 ;  /* 0x0000000561617220 */ /* 0x000fe20000410000 */
[----:B------:R-:W-:Y:S01]  /*63d0*/  F2FP.BF16.F32.PACK_AB R27, R36, R27 ;  /* 0x0000001b241b723e */ /* 0x000fe200000010ff */
[----:B------:R1:W-:Y:S01]  /*63e0*/  STSM.16.M88.4 [R22], R12 ;  /* 0x0000000c16007844 */ /* 0x0003e20000000200 */
[----:B------:R-:W-:Y:S01]  /*63f0*/  F2FP.BF16.F32.PACK_AB R28, R38, R37 ;  /* 0x00000025261c723e */ /* 0x000fe200000010ff */
[----:B------:R-:W-:Y:S01]  /*6400*/  FMUL.FTZ R100, R100, R5 ;  /* 0x0000000564647220 */ /* 0x000fe20000410000 */
[----:B------:R-:W-:Y:S01]  /*6410*/  F2FP.BF16.F32.PACK_AB R29, R35, R21 ;  /* 0x00000015231d723e */ /* 0x000fe200000010ff */
[----:B------:R2:W-:Y:S01]  /*6420*/  STSM.16.M88.4 [R18], R24 ;  /* 0x0000001812007844 */ /* 0x0005e20000000200 */
[----:B------:R-:W-:Y:S01]  /*6430*/  F2FP.BF16.F32.PACK_AB R30, R42, R41 ;  /* 0x000000292a1e723e */ /* 0x000fe200000010ff */
[----:B------:R-:W-:Y:S01]  /*6440*/  FMUL.FTZ R101, R101, R5 ;  /* 0x0000000565657220 */ /* 0x000fe20000410000 */
        /* <DEDUP_REMOVED lines=10> */
[----:B0-----:R-:W-:Y:S01]  /*64f0*/  F2FP.BF16.F32.PACK_AB R8, R54, R53 ;  /* 0x000000353608723e */ /* 0x001fe200000010ff */
[----:B------:R-:W-:Y:S01]  /*6500*/  FMUL.FTZ R112, R112, R5 ;  /* 0x0000000570707220 */ /* 0x000fe20000410000 */
[----:B------:R-:W-:Y:S01]  /*6510*/  F2FP.BF16.F32.PACK_AB R9, R63, R60 ;  /* 0x0000003c3f09723e */ /* 0x000fe200000010ff */
[----:B------:R2:W-:Y:S01]  /*6520*/  STSM.16.M88.4 [R16+0x27800], R32 ;  /* 0x0278002010007844 */ /* 0x0005e20000000200 */
[----:B------:R-:W-:Y:S01]  /*6530*/  F2FP.BF16.F32.PACK_AB R10, R58, R57 ;  /* 0x000000393a0a723e */ /* 0x000fe200000010ff */
[----:B------:R-:W-:Y:S01]  /*6540*/  FMUL.FTZ R113, R113, R5 ;  /* 0x0000000571717220 */ /* 0x000fe20000410000 */
[----:B------:R-:W-:Y:S01]  /*6550*/  F2FP.BF16.F32.PACK_AB R11, R56, R55 ;  /* 0x00000037380b723e */ /* 0x000fe200000010ff */
[----:B------:R-:W-:Y:S01]  /*6560*/  FMUL.FTZ R116, R116, R5 ;  /* 0x0000000574747220 */ /* 0x000fe20000410000 */
[----:B-1----:R-:W-:Y:S01]  /*6570*/  F2FP.BF16.F32.PACK_AB R12, R62, R61 ;  /* 0x0000003d3e0c723e */ /* 0x002fe200000010ff */
        /* <DEDUP_REMOVED lines=14> */
[-C--:B------:R-:W-:Y:S01]  /*6660*/  FMUL.FTZ R128, R128, R5.reuse ;  /* 0x0000000580807220 */ /* 0x080fe20000410000 */
[----:B------:R-:W-:Y:S01]  /*6670*/  ISETP.GT.AND P1, PT, R4, RZ, PT ;  /* 0x000000ff0400720c */ /* 0x000fe20003f24270 */
[-C--:B------:R-:W-:Y:S01]  /*6680*/  FMUL.FTZ R129, R129, R5.reuse ;  /* 0x0000000581817220 */ /* 0x080fe20000410000 */
[-C--:B------:R-:W-:Y:S01]  /*6690*/  FMUL.FTZ R132, R132, R5.reuse ;  /* 0x0000000584847220 */ /* 0x080fe20000410000 */
[----:B------:R2:W-:Y:S01]  /*66a0*/  STSM.16.M88.4 [R17+0x6000], R72 ;  /* 0x0060004811007844 */ /* 0x0005e20000000200 */
[----:B------:R-:W-:Y:S01]  /*66b0*/  FMUL.FTZ R133, R133, R5 ;  /* 0x0000000585857220 */ /* 0x000fe20000410000 */
        /* <DEDUP_REMOVED lines=30> */
[----:B------:R-:W-:Y:S01]  /*68a0*/  VIADD R4, R4, 0xffffffff ;  /* 0xffffffff04047836 */ /* 0x000fe20000000000 */
[----:B------:R-:W-:Y:S01]  /*68b0*/  MOV R7, R2 ;  /* 0x0000000200077202 */ /* 0x000fe20000000f00 */
[----:B------:R-:W-:-:S02]  /*68c0*/  IMAD.MOV.U32 R5, RZ, RZ, R78 ;  /* 0x000000ffff057224 */ /* 0x000fc400078e004e */
[----:B------:R-:W-:Y:S01]  /*68d0*/  IMAD.MOV.U32 R0, RZ, RZ, R70 ;  /* 0x000000ffff007224 */ /* 0x000fe200078e0046 */
[----:B0-----:R-:W-:Y:S01]  /*68e0*/  NOP ;  /* 0x0000000000007918 */ /* 0x001fe20000000000 */
[----:B--2---:R-:W-:Y:S05]  /*68f0*/  @P1 BRA `(.L_x_10177) ;  /* 0xffffffd400d41947 */ /* 0x004fea000383ffff */
.L_x_10166:
[----:B------:R-:W-:Y:S06]  /*6900*/  BAR.ARV 0x8, 0x200 ;  /* 0x0208000000007b1d */ /* 0x000fec0000002000 */
[----:B------:R-:W-:Y:S05]  /*6910*/  @!P0 BRA `(.L_x_10178) ;  /* 0x0000000000048947 */ /* 0x000fea0003800000 */
[----:B------:R-:W-:Y:S01]  /*6920*/  BPT.TRAP 0x1 ;  /* 0x000000040000795c */ /* 0x000fe20000300000 */
.L_x_10178:
[----:B------:R-:W-:Y:S01]  /*6930*/  ULEA UR4, UR38, UR41, 0x3 ;  /* 0x0000002926047291 */ /* 0x000fe2000f8e183f */
[----:B------:R-:W-:-:S08]  /*6940*/  SHF.L.U32 R0, R2, 0x1f, RZ ;  /* 0x0000001f02007819 */ /* 0x000fd000000006ff */
[----:B------:R0:W2:Y:S01]  /*6950*/  SYNCS.PHASECHK.TRANS64.TRYWAIT P1, [UR4+0x2d850], R0 ;  /* 0x02d85000ff0075a7 */ /* 0x0000a20008020144 */
[----:B------:R-:W-:Y:S05]  /*6960*/  @!P0 BRA `(.L_x_10179) ;  /* 0x0000000000048947 */ /* 0x000fea0003800000 */
[----:B------:R-:W-:Y:S01]  /*6970*/  BPT.TRAP 0x1 ;  /* 0x000000040000795c */ /* 0x000fe20000300000 */
.L_x_10179:
[----:B--2---:R-:W-:Y:S05]  /*6980*/  @P1 BRA `(.L_x_10180) ;  /* 0x0000000000081947 */ /* 0x004fea0003800000 */
[----:B------:R-:W2:Y:S02]  /*6990*/  SYNCS.PHASECHK.TRANS64.TRYWAIT P1, [UR4+0x2d850], R0 ;  /* 0x02d85000ff0075a7 */ /* 0x000ea40008020144 */
[----:B--2---:R-:W-:Y:S05]  /*69a0*/  @!P1 BRA `(.L_x_10181) ;  /* 0x0000007400fc9947 */ /* 0x004fea0003800000 */
.L_x_10180:
[----:B------:R-:W-:Y:S01]  /*69b0*/  UIADD3 UR41, UR41, 0x400, URZ ;  /* 0x0000040029297890 */ /* 0x000fe2000fffe03f */
[----:B------:R-:W-:Y:S01]  /*69c0*/  WARPGROUP.ARRIVE ;  /* 0x00000000000079c5 */ /* 0x000fe20000000000 */
[----:B------:R-:W-:Y:S01]  /*69d0*/  ULOP3.LUT UR39, UR39, 0x10000, URZ, 0xfc, !UPT ;  /* 0x0001000027277892 */ /* 0x000fe2000f8efc3f */
[----:B0-2---:R-:W0:Y:S01]  /*69e0*/  SHFL.BFLY PT, R0, R3, 0x2, 0x1f ;  /* 0x0c401f0003007f89 */ /* 0x005e2200000e0000 */
[----:B------:R-:W-:Y:S01]  /*69f0*/  USHF.R.U32.HI UR41, URZ, 0x4, UR41 ;  /* 0x000000043f297899 */ /* 0x000fe20008011629 */
[----:B------:R-:W-:Y:S01]  /*6a00*/  IMAD.MOV.U32 R45, RZ, RZ, RZ ;  /* 0x000000ffff2d7224 */ /* 0x000fe200078e00ff */
[----:B------:R-:W-:Y:S01]  /*6a10*/  UMOV UR9, 0x40000040 ;  /* 0x4000004000097882 */ /* 0x000fe20000000000 */
[----:B------:R-:W-:Y:S01]  /*6a20*/  UMOV UR11, 0x80000020 ;  /* 0x80000020000b7882 */ /* 0x000fe20000000000 */
[----:B------:R-:W-:Y:S01]  /*6a30*/  ULOP3.LUT UR41, UR41, 0x3fff, URZ, 0xc0, !UPT ;  /* 0x00003fff29297892 */ /* 0x000fe2000f8ec03f */
[----:B------:R-:W2:Y:S01]  /*6a40*/  SHFL.BFLY PT, R5, R6, 0x2, 0x1f ;  /* 0x0c401f0006057f89 */ /* 0x000ea200000e0000 */
[----:B------:R-:W-:Y:S01]  /*6a50*/  UMOV UR8, UR39 ;  /* 0x0000002700087c82 */ /* 0x000fe20008000000 */
[----:B-1----:R-:W-:Y:S01]  /*6a60*/  IMAD.MOV.U32 R9, RZ, RZ, RZ ;  /* 0x000000ffff097224 */ /* 0x002fe200078e00ff */
[----:B------:R-:W-:-:S04]  /*6a70*/  ULOP3.LUT UR5, UR41, 0x2000000, URZ, 0xfc, !UPT ;  /* 0x0200000029057892 */ /* 0x000fc8000f8efc3f */
[----:B------:R-:W-:-:S07]  /*6a80*/  UIMAD UR5, UR38, 0x600, UR5 ;  /* 0x00000600260578a4 */ /* 0x000fce000f8e0205 */
[----:B------:R-:W-:Y:S02]  /*6a90*/  UMOV UR10, UR5 ;  /* 0x00000005000a7c82 */ /* 0x000fe40008000000 */
[----:B------:R-:W-:Y:S01]  /*6aa0*/  HGMMA.64x96x16.F32.BF16 R88, gdesc[UR8].tnspB, R88, gsb0 ;  /* 0x41600000085879f0 */ /* 0x000fe20008001858 */
[----:B------:R-:W-:Y:S01]  /*6ab0*/  UIADD3 UR8, UR39, 0x2, URZ ;  /* 0x0000000227087890 */ /* 0x000fe2000fffe03f */
[----:B0-----:R-:W-:Y:S01]  /*6ac0*/  FADD.FTZ R0, R0, R3 ;  /* 0x0000000300007221 */ /* 0x001fe20000010000 */
[----:B------:R-:W-:Y:S01]  /*6ad0*/  UIADD3 UR10, UR5, 0x40, URZ ;  /* 0x00000040050a7890 */ /* 0x000fe2000fffe03f */
[----:B------:R-:W-:Y:S01]  /*6ae0*/  IMAD.MOV.U32 R3, RZ, RZ, -0x800000 ;  /* 0xff800000ff037424 */ /* 0x000fe200078e00ff */
[----:B------:R-:W-:Y:S01]  /*6af0*/  UMOV UR9, 0x40000040 ;  /* 0x4000004000097882 */ /* 0x000fe20000000000 */
[----:B------:R-:W-:Y:S01]  /*6b00*/  UMOV UR11, 0x80000020 ;  /* 0x80000020000b7882 */ /* 0x000fe20000000000 */
[----:B--2---:R-:W-:Y:S02]  /*6b10*/  FADD.FTZ R4, R5, R6 ;  /* 0x0000000605047221 */ /* 0x004fe40000010000 */
        /* <DEDUP_REMOVED lines=65> */
.L_x_10182:
        /* <DEDUP_REMOVED lines=55> */
[----:B------:R-:W-:Y:S01]  /*72a0*/  IADD3 R145, R145, 0x1, RZ ;  /* 0x0000000191917810 */ /* 0x000fe20007ffe0ff */
[----:B------:R-:W-:Y:S01]  /*72b0*/  USEL UR38, UR38, URZ, UP0 ;  /* 0x0000003f26267287 */ /* 0x000fe20008000000 */
[----:B------:R-:W-:-:S11]  /*72c0*/  LOP3.LUT R2, R2, UR4, RZ, 0x3c, !PT ;  /* 0x0000000402027c12 */ /* 0x000fd6000f8e3cff */
.L_x_10158:
[----:B------:R-:W0:Y:S08]  /*72d0*/  S2UR UR42, SR_CgaCtaId ;  /* 0x00000000002a79c3 */ /* 0x000e300000008800 */
[----:B------:R-:W-:Y:S06]  /*72e0*/  BAR.SYNC.DEFER_BLOCKING 0x5, 0x200 ;  /* 0x0148000000007b1d */ /* 0x000fec0000010000 */
[----:B------:R-:W-:Y:S01]  /*72f0*/  UMOV UR41, 0x400 ;  /* 0x0000040000297882 */ /* 0x000fe20000000000 */
[----:B------:R-:W-:Y:S01]  /*7300*/  BSSY B0, `(.L_x_10183) ;  /* 0x000019f000007945 */ /* 0x000fe20003800000 */
[----:B0-----:R-:W-:-:S09]  /*7310*/  ULEA UR41, UR42, UR41, 0x18 ;  /* 0x000000292a297291 */ /* 0x001fd2000f8ec03f */
[----:B------:R-:W0:Y:S01]  /*7320*/  LDS.128 R28, [UR41+0x2d8d0] ;  /* 0x02d8d029ff1c7984 */ /* 0x000e220008000c00 */
[----:B------:R-:W-:Y:S06]  /*7330*/  BAR.ARV 0x4, 0x200 ;  /* 0x0108000000007b1d */ /* 0x000fec0000002000 */
[----:B------:R-:W-:Y:S05]  /*7340*/  @P0 BRA `(.L_x_10184) ;  /* 0x0000001000180947 */ /* 0x000fea0003800000 */
[----:B------:R-:W1:Y:S08]  /*7350*/  S2UR UR6, SR_SWINHI ;  /* 0x00000000000679c3 */ /* 0x000e700000002f00 */
[----:B------:R-:W-:Y:S01]  /*7360*/  BAR.SYNC.DEFER_BLOCKING 0x1, 0x180 ;  /* 0x0046000000007b1d */ /* 0x000fe20000010000 */
[----:B------:R-:W-:Y:S02]  /*7370*/  F2FP.BF16.F32.PACK_AB R6, R51, R6 ;  /* 0x000000063306723e */ /* 0x000fe400000010ff */
[----:B------:R-:W-:-:S03]  /*7380*/  F2FP.BF16.F32.PACK_AB R26, R39, R26 ;  /* 0x0000001a271a723e */ /* 0x000fc600000010ff */
[----:B------:R-:W-:Y:S01]  /*7390*/  UMOV UR4, UR41 ;  /* 0x0000002900047c82 */ /* 0x000fe20008000000 */
[----:B-1----:R-:W-:Y:S01]  /*73a0*/  UMOV UR5, UR6 ;  /* 0x0000000600057c82 */ /* 0x002fe20008000000 */
[----:B------:R-:W-:Y:S02]  /*73b0*/  IMAD.U32 R20, RZ, RZ, UR4 ;  /* 0x00000004ff147e24 */ /* 0x000fe4000f8e00ff */
[----:B------:R-:W-:Y:S01]  /*73c0*/  IMAD.U32 R21, RZ, RZ, UR5 ;  /* 0x00000005ff157e24 */ /* 0x000fe2000f8e00ff */
[----:B------:R-:W-:Y:S01]  /*73d0*/  ULDC.64 UR4, c[0x0][0xc08] ;  /* 0x0003020000047ab9 */ /* 0x000fe20000000a00 */
[----:B------:R-:W-:-:S03]  /*73e0*/  IMAD.WIDE R4, R152, 0x2, R20 ;  /* 0x0000000298047825 */ /* 0x000fc600078e0214 */
[C---:B------:R-:W-:Y:S02]  /*73f0*/  LOP3.LUT R9, R4.reuse, 0x180, RZ, 0xc0, !PT ;  /* 0x0000018004097812 */ /* 0x040fe400078ec0ff */
[C---:B------:R-:W-:Y:S02]  /*7400*/  IADD3 R75, P4, R4.reuse, 0x20, RZ ;  /* 0x00000020044b7810 */ /* 0x040fe40007f9e0ff */
[----:B------:R-:W-:Y:S02]  /*7410*/  SHF.R.U64 R9, R9, 0x3, RZ ;  /* 0x0000000309097819 */ /* 0x000fe400000012ff */
[C---:B------:R-:W-:Y:S01]  /*7420*/  IADD3 R77, P3, R4.reuse, 0x3000, RZ ;  /* 0x00003000044d7810 */ /* 0x040fe20007f7e0ff */
[--C-:B------:R-:W-:Y:S01]  /*7430*/  IMAD.X R15, RZ, RZ, R5.reuse, P4 ;  /* 0x000000ffff0f7224 */ /* 0x100fe200020e0605 */
[C---:B------:R-:W-:Y:S02]  /*7440*/  IADD3 R79, P2, R4.reuse, 0x3020, RZ ;  /* 0x00003020044f7810 */ /* 0x040fe40007f5e0ff */
[C---:B------:R-:W-:Y:S01]  /*7450*/  IADD3 R81, P1, R4.reuse, 0x6000, RZ ;  /* 0x0000600004517810 */ /* 0x040fe20007f3e0ff */
[----:B------:R-:W-:Y:S01]  /*7460*/  IMAD.X R13, RZ, RZ, R5, P3 ;  /* 0x000000ffff0d7224 */ /* 0x000fe200018e0605 */
[----:B------:R-:W-:-:S02]  /*7470*/  IADD3 R83, P0, R4, 0x6020, RZ ;  /* 0x0000602004537810 */ /* 0x000fc40007f1e0ff */
[----:B------:R-:W-:Y:S01]  /*7480*/  LOP3.LUT R4, R9, R4, RZ, 0x3c, !PT ;  /* 0x0000000409047212 */ /* 0x000fe200078e3cff */
[--C-:B------:R-:W-:Y:S01]  /*7490*/  IMAD.X R9, RZ, RZ, R5.reuse, P1 ;  /* 0x000000ffff097224 */ /* 0x100fe200008e0605 */
[----:B------:R-:W-:Y:S01]  /*74a0*/  LOP3.LUT R12, R75, 0x180, RZ, 0xc0, !PT ;  /* 0x000001804b0c7812 */ /* 0x000fe200078ec0ff */
[----:B------:R-:W-:Y:S01]  /*74b0*/  IMAD.X R25, RZ, RZ, R5, P0 ;  /* 0x000000ffff197224 */ /* 0x000fe200000e0605 */
[----:B0-----:R-:W-:Y:S02]  /*74c0*/  LOP3.LUT R28, R77, 0x180, RZ, 0xc0, !PT ;  /* 0x000001804d1c7812 */ /* 0x001fe400078ec0ff */
[----:B------:R-:W-:Y:S02]  /*74d0*/  MOV R74, R4 ;  /* 0x00000004004a7202 */ /* 0x000fe40000000f00 */
[----:B------:R-:W-:Y:S02]  /*74e0*/  IADD3.X R11, RZ, R5, RZ, P2, !PT ;  /* 0x00000005ff0b7210 */ /* 0x000fe400017fe4ff */
[----:B------:R-:W-:-:S02]  /*74f0*/  SHF.R.U64 R12, R12, 0x3, RZ ;  /* 0x000000030c0c7819 */ /* 0x000fc400000012ff */
[----:B------:R-:W-:Y:S02]  /*7500*/  F2FP.BF16.F32.PACK_AB R4, R8, R7 ;  /* 0x000000070804723e */ /* 0x000fe400000010ff */
[----:B------:R-:W-:Y:S02]  /*7510*/  SHF.R.U64 R28, R28, 0x3, RZ ;  /* 0x000000031c1c7819 */ /* 0x000fe400000012ff */
[----:B------:R-:W-:Y:S02]  /*7520*/  F2FP.BF16.F32.PACK_AB R5, R24, R63 ;  /* 0x0000003f1805723e */ /* 0x000fe400000010ff */
[----:B------:R-:W-:Y:S01]  /*7530*/  LOP3.LUT R8, R79, 0x180, RZ, 0xc0, !PT ;  /* 0x000001804f087812 */ /* 0x000fe200078ec0ff */
[----:B------:R-:W0:Y:S01]  /*7540*/  LDC.64 R62, c[0x0][0xc00] ;  /* 0x00030000ff3e7b82 */ /* 0x000e220000000a00 */
[----:B------:R-:W-:Y:S02]  /*7550*/  LOP3.LUT R24, R81, 0x180, RZ, 0xc0, !PT ;  /* 0x0000018051187812 */ /* 0x000fe400078ec0ff */
[----:B------:R-:W-:-:S02]  /*7560*/  LOP3.LUT R14, R12, R75, RZ, 0x3c, !PT ;  /* 0x0000004b0c0e7212 */ /* 0x000fc400078e3cff */
[----:B------:R-:W-:Y:S02]  /*7570*/  LOP3.LUT R12, R28, R77, RZ, 0x3c, !PT ;  /* 0x0000004d1c0c7212 */ /* 0x000fe400078e3cff */
[----:B------:R-:W-:Y:S02]  /*7580*/  SHF.R.U64 R8, R8, 0x3, RZ ;  /* 0x0000000308087819 */ /* 0x000fe400000012ff */
[----:B------:R-:W-:Y:S02]  /*7590*/  LOP3.LUT R28, R83, 0x180, RZ, 0xc0, !PT ;  /* 0x00000180531c7812 */ /* 0x000fe400078ec0ff */
[----:B------:R-:W-:Y:S02]  /*75a0*/  SHF.R.U64 R24, R24, 0x3, RZ ;  /* 0x0000000318187819 */ /* 0x000fe400000012ff */
[----:B------:R-:W-:Y:S02]  /*75b0*/  F2FP.BF16.F32.PACK_AB R7, R10, R73 ;  /* 0x000000490a07723e */ /* 0x000fe400000010ff */
[----:B------:R-:W-:-:S02]  /*75c0*/  LOP3.LUT R10, R8, R79, RZ, 0x3c, !PT ;  /* 0x0000004f080a7212 */ /* 0x000fc400078e3cff */
[----:B------:R-:W-:Y:S01]  /*75d0*/  SHF.R.U64 R28, R28, 0x3, RZ ;  /* 0x000000031c1c7819 */ /* 0x000fe200000012ff */
[----:B------:R1:W-:Y:S01]  /*75e0*/  STSM.16.M88.4 [R74], R4 ;  /* 0x000000044a007844 */ /* 0x0003e20000000200 */
        /* <DEDUP_REMOVED lines=8> */
[----:B------:R-:W-:Y:S01]  /*7670*/  F2FP.BF16.F32.PACK_AB R11, R68, R69 ;  /* 0x00000045440b723e */ /* 0x000fe200000010ff */
[----:B------:R-:W2:Y:S01]  /*7680*/  LDC.64 R32, c[0x0][0xc00] ;  /* 0x00030000ff207b82 */ /* 0x000ea20000000a00 */
[----:B------:R-:W-:Y:S02]  /*7690*/  MOV R28, R12 ;  /* 0x0000000c001c7202 */ /* 0x000fe40000000f00 */
[----:B------:R-:W-:Y:S01]  /*76a0*/  F2FP.BF16.F32.PACK_AB R12, R46, R43 ;  /* 0x0000002b2e0c723e */ /* 0x000fe200000010ff */
[----:B------:R3:W-:Y:S01]  /*76b0*/  STSM.16.M88.4 [R73], R8 ;  /* 0x0000000849007844 */ /* 0x0007e20000000200 */
[----:B------:R-:W-:-:S02]  /*76c0*/  F2FP.BF16.F32.PACK_AB R13, R66, R67 ;  /* 0x00000043420d723e */ /* 0x000fc400000010ff */
[----:B------:R-:W-:Y:S02]  /*76d0*/  F2FP.BF16.F32.PACK_AB R14, R47, R44 ;  /* 0x0000002c2f0e723e */ /* 0x000fe400000010ff */
[----:B------:R-:W-:Y:S02]  /*76e0*/  F2FP.BF16.F32.PACK_AB R15, R64, R65 ;  /* 0x00000041400f723e */ /* 0x000fe400000010ff */
[----:B------:R-:W-:Y:S02]  /*76f0*/  MOV R43, R24 ;  /* 0x00000018002b7202 */ /* 0x000fe40000000f00 */
[----:B-1----:R-:W-:Y:S01]  /*7700*/  F2FP.BF16.F32.PACK_AB R4, R42, R37 ;  /* 0x000000252a04723e */ /* 0x002fe200000010ff */
[----:B------:R1:W-:Y:S01]  /*7710*/  STSM.16.M88.4 [R28], R12 ;  /* 0x0000000c1c007844 */ /* 0x0003e20000000200 */
[----:B------:R-:W-:Y:S02]  /*7720*/  F2FP.BF16.F32.PACK_AB R5, R60, R61 ;  /* 0x0000003d3c05723e */ /* 0x000fe400000010ff */
[----:B------:R-:W-:-:S02]  /*7730*/  F2FP.BF16.F32.PACK_AB R6, R41, R36 ;  /* 0x000000242906723e */ /* 0x000fc400000010ff */
[----:B------:R-:W-:Y:S02]  /*7740*/  F2FP.BF16.F32.PACK_AB R7, R58, R59 ;  /* 0x0000003b3a07723e */ /* 0x000fe400000010ff */
[----:B------:R-:W-:Y:S02]  /*7750*/  F2FP.BF16.F32.PACK_AB R24, R38, R27 ;  /* 0x0000001b2618723e */ /* 0x000fe400000010ff */
[----:B------:R-:W-:Y:S01]  /*7760*/  F2FP.BF16.F32.PACK_AB R25, R56, R57 ;  /* 0x000000393819723e */ /* 0x000fe200000010ff */
[----:B------:R4:W-:Y:S01]  /*7770*/  STSM.16.M88.4 [R72], R4 ;  /* 0x0000000448007844 */ /* 0x0009e20000000200 */
[----:B------:R-:W-:Y:S01]  /*7780*/  F2FP.BF16.F32.PACK_AB R27, R54, R55 ;  /* 0x00000037361b723e */ /* 0x000fe200000010ff */
[----:B--2---:R-:W-:Y:S01]  /*7790*/  IMAD.WIDE R32, R136, 0x4, R32 ;  /* 0x0000000488207825 */ /* 0x004fe200078e0220 */
[----:B---3--:R-:W-:Y:S02]  /*77a0*/  F2FP.BF16.F32.PACK_AB R8, R40, R35 ;  /* 0x000000232808723e */ /* 0x008fe400000010ff */
[----:B------:R-:W-:Y:S01]  /*77b0*/  F2FP.BF16.F32.PACK_AB R9, R52, R53 ;  /* 0x000000353409723e */ /* 0x000fe200000010ff */
[----:B------:R2:W-:Y:S01]  /*77c0*/  STSM.16.M88.4 [R51], R24 ;  /* 0x0000001833007844 */ /* 0x0005e20000000200 */
[----:B------:R-:W-:Y:S01]  /*77d0*/  F2FP.BF16.F32.PACK_AB R10, R45, R34 ;  /* 0x000000222d0a723e */ /* 0x000fe200000010ff */
[----:B------:R-:W-:Y:S01]  /*77e0*/  IMAD.MOV.U32 R40, RZ, RZ, RZ ;  /* 0x000000ffff287224 */ /* 0x000fe200078e00ff */
[----:B------:R-:W-:Y:S01]  /*77f0*/  F2FP.BF16.F32.PACK_AB R11, R135, R50 ;  /* 0x00000032870b723e */ /* 0x000fe200000010ff */
[----:B-1----:R-:W1:Y:S01]  /*7800*/  LDC R28, c[0x0][0xbe8] ;  /* 0x0002fa00ff1c7b82 */ /* 0x002e620000000800 */
[----:B------:R-:W-:-:S02]  /*7810*/  ISETP.NE.U32.AND P2, PT, RZ, UR4, PT ;  /* 0x00000004ff007c0c */ /* 0x000fc4000bf45070 */
[----:B0-----:R-:W-:Y:S01]  /*7820*/  ISETP.NE.U32.AND P0, PT, R62, RZ, PT ;  /* 0x000000ff3e00720c */ /* 0x001fe20003f05070 */
[----:B------:R2:W-:Y:S04]  /*7830*/  STSM.16.M88.4 [R43], R8 ;  /* 0x000000082b007844 */ /* 0x0005e80000000200 */
[----:B------:R-:W-:Y:S01]  /*7840*/  BAR.SYNC.DEFER_BLOCKING 0x1, 0x180 ;  /* 0x0046000000007b1d */ /* 0x000fe20000010000 */
[----:B------:R-:W-:Y:S02]  /*7850*/  ISETP.NE.AND.EX P2, PT, RZ, UR5, PT, P2 ;  /* 0x00000005ff007c0c */ /* 0x000fe4000bf45320 */
[----:B------:R-:W-:-:S11]  /*7860*/  ISETP.NE.AND.EX P0, PT, R63, RZ, PT, P0 ;  /* 0x000000ff3f00720c */ /* 0x000fd60003f05300 */
[C---:B----4-:R-:W-:Y:S01]  /*7870*/  @P2 LEA R4, P3, R136.reuse, UR4, 0x2 ;  /* 0x0000000488042c11 */ /* 0x050fe2000f8610ff */
[----:B------:R-:W-:Y:S02]  /*7880*/  ULDC UR4, c[0x0][0xa88] ;  /* 0x0002a20000047ab9 */ /* 0x000fe40000000800 */
[----:B------:R-:W-:Y:S01]  /*7890*/  IMAD.U32 R7, RZ, RZ, UR4 ;  /* 0x00000004ff077e24 */ /* 0x000fe2000f8e00ff */
[----:B------:R-:W-:Y:S01]  /*78a0*/  @P2 LEA.HI.X R5, R136, UR5, R141, 0x2, P3 ;  /* 0x0000000588052c11 */ /* 0x000fe200098f148d */
[----:B------:R2:W5:Y:S01]  /*78b0*/  @P0 LDG.E R40, desc[UR36][R32.64] ;  /* 0x0000002420280981 */ /* 0x000562000c1e1900 */
[----:B-1----:R-:W-:Y:S01]  /*78c0*/  ISETP.NE.AND P1, PT, R28, 0x1, PT ;  /* 0x000000011c00780c */ /* 0x002fe20003f25270 */
[----:B------:R-:W-:Y:S02]  /*78d0*/  IMAD R15, R139, 0xc0, R150 ;  /* 0x000000c08b0f7824 */ /* 0x000fe400078e0296 */
[----:B------:R2:W5:Y:S10]  /*78e0*/  @P2 LDG.E R7, desc[UR36][R4.64] ;  /* 0x0000002404072981 */ /* 0x000574000c1e1900 */
[----:B------:R-:W0:Y:S08]  /*78f0*/  @P1 LDC R12, c[0x0][0xbec] ;  /* 0x0002fb00ff0c1b82 */ /* 0x000e300000000800 */
[----:B------:R-:W1:Y:S01]  /*7900*/  @P1 LDC R13, c[0x0][0xbf0] ;  /* 0x0002fc00ff0d1b82 */ /* 0x000e620000000800 */
[----:B--2---:R-:W-:Y:S05]  /*7910*/  @P2 BRA `(.L_x_10185) ;  /* 0x0000000000102947 */ /* 0x004fea0003800000 */
[----:B------:R-:W-:Y:S05]  /*7920*/  @!P0 BRA `(.L_x_10185) ;  /* 0x00000000000c8947 */ /* 0x000fea0003800000 */
[----:B------:R-:W2:Y:S04]  /*7930*/  LDG.E R4, desc[UR36][R32.64] ;  /* 0x0000002420047981 */ /* 0x000ea8000c1e1900 */
[----:B-----5:R-:W2:Y:S02]  /*7940*/  LDG.E R7, desc[UR36][R32.64+0x4] ;  /* 0x0000042420077981 */ /* 0x020ea4000c1e1900 */
[----:B--2---:R-:W-:-:S07]  /*7950*/  IADD3 R7, -R4, R7, RZ ;  /* 0x0000000704077210 */ /* 0x004fce0007ffe1ff */
.L_x_10185:
[----:B------:R-:W-:Y:S01]  /*7960*/  SHF.R.S32.HI R46, RZ, 0x1f, R138 ;  /* 0x0000001fff2e7819 */ /* 0x000fe2000001148a */
[----:B0-----:R-:W-:Y:S01]  /*7970*/  @P1 IMAD.HI.U32 R4, R15, R12, RZ ;  /* 0x0000000c0f041227 */ /* 0x001fe200078e00ff */
[----:B------:R-:W-:Y:S01]  /*7980*/  ULDC.64 UR4, c[0x0][0xb90] ;  /* 0x0002e40000047ab9 */ /* 0x000fe20000000a00 */
[----:B-----5:R-:W-:Y:S01]  /*7990*/  SHF.R.S32.HI R41, RZ, 0x1f, R40 ;  /* 0x0000001fff297819 */ /* 0x020fe20000011428 */
[----:B------:R-:W0:Y:S01]  /*79a0*/  @P1 LDC R51, c[0x0][0xbec] ;  /* 0x0002fb00ff331b82 */ /* 0x000e220000000800 */
[----:B------:R-:W-:Y:S01]  /*79b0*/  IMAD R5, R46, UR4, RZ ;  /* 0x000000042e057c24 */ /* 0x000fe2000f8e02ff */
[----:B------:R-:W-:Y:S01]  /*79c0*/  SEL R141, R141, RZ, !P0 ;  /* 0x000000ff8d8d7207 */ /* 0x000fe20004000000 */
[----:B------:R-:W-:Y:S01]  /*79d0*/  IMAD.MOV.U32 R9, RZ, RZ, R15 ;  /* 0x000000ffff097224 */ /* 0x000fe200078e000f */
[----:B-1----:R-:W-:Y:S01]  /*79e0*/  @P1 SHF.R.U32.HI R9, RZ, R13, R4 ;  /* 0x0000000dff091219 */ /* 0x002fe20000011604 */
[----:B------:R-:W-:Y:S01]  /*79f0*/  IMAD R11, R144, 0x20, R137 ;  /* 0x00000020900b7824 */ /* 0x000fe200078e0289 */
[----:B------:R-:W-:Y:S01]  /*7a00*/  SEL R47, R136, RZ, !P0 ;  /* 0x000000ff882f7207 */ /* 0x000fe20004000000 */
[C---:B------:R-:W-:Y:S01]  /*7a10*/  IMAD R13, R138.reuse, UR5, R5 ;  /* 0x000000058a0d7c24 */ /* 0x040fe2000f8e0205 */
[----:B------:R-:W-:Y:S01]  /*7a20*/  ULDC.64 UR6, c[0x0][0xa80] ;  /* 0x0002a00000067ab9 */ /* 0x000fe20000000a00 */
[----:B------:R-:W-:Y:S01]  /*7a30*/  IMAD.WIDE.U32 R4, R138, UR4, R40 ;  /* 0x000000048a047c25 */ /* 0x000fe2000f8e0028 */
[----:B------:R-:W-:-:S03]  /*7a40*/  ULDC.64 UR4, c[0x0][0xb98] ;  /* 0x0002e60000047ab9 */ /* 0x000fc60000000a00 */
[----:B------:R-:W-:-:S04]  /*7a50*/  IMAD.WIDE R20, R11, 0x2, R20 ;  /* 0x000000020b147825 */ /* 0x000fc800078e0214 */
[----:B------:R-:W-:Y:S01]  /*7a60*/  IMAD.MOV R11, RZ, RZ, -R9 ;  /* 0x000000ffff0b7224 */ /* 0x000fe200078e0a09 */
[----:B------:R-:W-:Y:S01]  /*7a70*/  IADD3 R25, P6, R20, 0x3000, RZ ;  /* 0x0000300014197810 */ /* 0x000fe20007fde0ff */
[----:B------:R-:W-:Y:S01]  /*7a80*/  IMAD.IADD R5, R5, 0x1, R13 ;  /* 0x0000000105057824 */ /* 0x000fe200078e020d */
[----:B------:R-:W-:Y:S01]  /*7a90*/  SHF.R.S32.HI R13, RZ, 0x1f, R9 ;  /* 0x0000001fff0d7819 */ /* 0x000fe20000011409 */
[----:B------:R-:W-:Y:S01]  /*7aa0*/  IMAD R11, R28, R11, R15 ;  /* 0x0000000b1c0b7224 */ /* 0x000fe200078e020f */
[C---:B------:R-:W-:Y:S01]  /*7ab0*/  IADD3 R15, P2, R20.reuse, 0x1800, RZ ;  /* 0x00001800140f7810 */ /* 0x040fe20007f5e0ff */
[----:B------:R-:W-:Y:S01]  /*7ac0*/  IMAD R6, R141, UR4, RZ ;  /* 0x000000048d067c24 */ /* 0x000fe2000f8e02ff */
[----:B------:R-:W-:Y:S01]  /*7ad0*/  IADD3 R33, P4, R20, 0x6000, RZ ;  /* 0x0000600014217810 */ /* 0x000fe20007f9e0ff */
[----:B------:R-:W-:Y:S01]  /*7ae0*/  IMAD.WIDE.U32 R4, R47, UR4, R4 ;  /* 0x000000042f047c25 */ /* 0x000fe2000f8e0004 */
[----:B------:R-:W-:Y:S02]  /*7af0*/  LOP3.LUT R8, R15, 0x180, RZ, 0xc0, !PT ;  /* 0x000001800f087812 */ /* 0x000fe400078ec0ff */
[----:B------:R-:W-:Y:S01]  /*7b00*/  LOP3.LUT R24, R25, 0x180, RZ, 0xc0, !PT ;  /* 0x0000018019187812 */ /* 0x000fe200078ec0ff */
[----:B------:R-:W-:Y:S01]  /*7b10*/  IMAD R10, R47, UR5, R6 ;  /* 0x000000052f0a7c24 */ /* 0x000fe2000f8e0206 */
[----:B------:R-:W-:Y:S01]  /*7b20*/  SHF.R.S32.HI R6, RZ, 0x1f, R11 ;  /* 0x0000001fff067819 */ /* 0x000fe2000001140b */
[----:B------:R-:W-:Y:S01]  /*7b30*/  ULDC.64 UR4, c[0x0][0xb88] ;  /* 0x0002e20000047ab9 */ /* 0x000fe20000000a00 */
[----:B------:R-:W-:Y:S01]  /*7b40*/  IADD3 R4, P0, R9, R4, RZ ;  /* 0x0000000409047210 */ /* 0x000fe20007f1e0ff */
[----:B------:R-:W-:Y:S01]  /*7b50*/  IMAD R14, R139, 0xc0, R148 ;  /* 0x000000c08b0e7824 */ /* 0x000fe200078e0294 */
[----:B------:R-:W-:Y:S01]  /*7b60*/  SHF.R.U64 R8, R8, 0x3, RZ ;  /* 0x0000000308087819 */ /* 0x000fe200000012ff */
[----:B------:R-:W-:Y:S01]  /*7b70*/  IMAD R12, R6, UR4, RZ ;  /* 0x00000004060c7c24 */ /* 0x000fe2000f8e02ff */
[----:B------:R-:W-:Y:S01]  /*7b80*/  IADD3.X R5, R13, R5, R10, P0, !PT ;  /* 0x000000050d057210 */ /* 0x000fe200007fe40a */
[----:B------:R-:W-:Y:S01]  /*7b90*/  IMAD R49, R7, R28, RZ ;  /* 0x0000001c07317224 */ /* 0x000fe200078e02ff */
[----:B------:R-:W-:Y:S01]  /*7ba0*/  LOP3.LUT R6, R8, R15, RZ, 0x3c, !PT ;  /* 0x0000000f08067212 */ /* 0x000fe200078e3cff */
[C---:B------:R-:W-:Y:S01]  /*7bb0*/  IMAD R9, R11.reuse, UR5, R12 ;  /* 0x000000050b097c24 */ /* 0x040fe2000f8e020c */
[----:B------:R-:W-:Y:S01]  /*7bc0*/  IADD3 R13, P5, R20, 0x4800, RZ ;  /* 0x00004800140d7810 */ /* 0x000fe20007fbe0ff */
[----:B------:R-:W-:Y:S01]  /*7bd0*/  IMAD.WIDE.U32 R4, R11, UR4, R4 ;  /* 0x000000040b047c25 */ /* 0x000fe2000f8e0004 */
[----:B------:R-:W-:Y:S01]  /*7be0*/  ULDC.64 UR4, c[0x0][0xb50] ;  /* 0x0002d40000047ab9 */ /* 0x000fe20000000a00 */
[----:B------:R-:W-:-:S02]  /*7bf0*/  LOP3.LUT R32, R33, 0x180, RZ, 0xc0, !PT ;  /* 0x0000018021207812 */ /* 0x000fc400078ec0ff */
[----:B------:R-:W-:Y:S01]  /*7c00*/  IMAD.X R7, RZ, RZ, R21, P2 ;  /* 0x000000ffff077224 */ /* 0x000fe200010e0615 */
[----:B------:R-:W-:Y:S02]  /*7c10*/  IADD3 R5, R5, R9, RZ ;  /* 0x0000000905057210 */ /* 0x000fe40007ffe0ff */
[----:B------:R-:W-:Y:S02]  /*7c20*/  LEA R8, P0, R4, UR4, 0x2 ;  /* 0x0000000404087c11 */ /* 0x000fe4000f8010ff */
[----:B------:R-:W-:Y:S02]  /*7c30*/  LOP3.LUT R9, R20, 0x180, RZ, 0xc0, !PT ;  /* 0x0000018014097812 */ /* 0x000fe400078ec0ff */
[----:B------:R-:W-:Y:S01]  /*7c40*/  LEA.HI.X R10, R4, UR5, R5, 0x2, P0 ;  /* 0x00000005040a7c11 */ /* 0x000fe200080f1405 */
[----:B------:R-:W-:Y:S01]  /*7c50*/  SHFL.IDX PT, R42, R8, RZ, 0x1c1f ;  /* 0x001c1fff082a7589 */ /* 0x000fe200000e0000 */
[----:B------:R-:W-:Y:S01]  /*7c60*/  LOP3.LUT P0, RZ, R146, 0x3, RZ, 0xc0, !PT ;  /* 0x0000000392ff7812 */ /* 0x000fe2000780c0ff */
[C---:B------:R-:W-:Y:S01]  /*7c70*/  VIADD R4, R14.reuse, 0x8 ;  /* 0x000000080e047836 */ /* 0x040fe20000000000 */
[----:B------:R-:W-:Y:S01]  /*7c80*/  ULDC.64 UR4, c[0x0][0xaa0] ;  /* 0x0002a80000047ab9 */ /* 0x000fe20000000a00 */
[----:B------:R-:W1:Y:S01]  /*7c90*/  SHFL.IDX PT, R43, R10, RZ, 0x1c1f ;  /* 0x001c1fff0a2b7589 */ /* 0x000e6200000e0000 */
[----:B------:R-:W-:-:S02]  /*7ca0*/  ISETP.GE.OR P2, PT, R14, R49, P0 ;  /* 0x000000310e00720c */ /* 0x000fc40000746670 */
[----:B------:R-:W-:Y:S01]  /*7cb0*/  ISETP.GE.OR P0, PT, R4, R49, P0 ;  /* 0x000000310400720c */ /* 0x000fe20000706670 */
[----:B------:R-:W-:Y:S01]  /*7cc0*/  SHFL.IDX PT, R44, R8, 0x1, 0x1c1f ;  /* 0x003c1f00082c7f89 */ /* 0x000fe200000e0000 */
[----:B------:R-:W-:Y:S02]  /*7cd0*/  LOP3.LUT R12, R13, 0x180, RZ, 0xc0, !PT ;  /* 0x000001800d0c7812 */ /* 0x000fe400078ec0ff */
[----:B------:R-:W-:Y:S01]  /*7ce0*/  SHF.R.U64 R9, R9, 0x3, RZ ;  /* 0x0000000309097819 */ /* 0x000fe200000012ff */
[----:B------:R-:W2:Y:S01]  /*7cf0*/  SHFL.IDX PT, R45, R10, 0x1, 0x1c1f ;  /* 0x003c1f000a2d7f89 */ /* 0x000ea200000e0000 */
[----:B------:R-:W-:Y:S01]  /*7d00*/  IMAD R41, R41, UR4, RZ ;  /* 0x0000000429297c24 */ /* 0x000fe2000f8e02ff */
[----:B------:R-:W-:Y:S02]  /*7d10*/  IADD3 R5, P3, R20, 0x7800, RZ ;  /* 0x0000780014057810 */ /* 0x000fe40007f7e0ff */
[----:B------:R-:W-:Y:S02]  /*7d20*/  SHF.R.U64 R24, R24, 0x3, RZ ;  /* 0x0000000318187819 */ /* 0x000fe400000012ff */
[----:B------:R-:W-:Y:S01]  /*7d30*/  SHF.R.U64 R12, R12, 0x3, RZ ;  /* 0x000000030c0c7819 */ /* 0x000fe200000012ff */
[----:B------:R-:W-:Y:S01]  /*7d40*/  IMAD.X R37, RZ, RZ, R21, P3 ;  /* 0x000000ffff257224 */ /* 0x000fe200018e0615 */
[----:B------:R-:W-:-:S02]  /*7d50*/  SHF.R.U64 R32, R32, 0x3, RZ ;  /* 0x0000000320207819 */ /* 0x000fc400000012ff */
[----:B------:R-:W-:Y:S02]  /*7d60*/  LOP3.LUT R20, R9, R20, RZ, 0x3c, !PT ;  /* 0x0000001409147212 */ /* 0x000fe400078e3cff */
[----:B------:R-:W-:Y:S01]  /*7d70*/  LOP3.LUT R24, R24, R25, RZ, 0x3c, !PT ;  /* 0x0000001918187212 */ /* 0x000fe200078e3cff */
[--C-:B------:R-:W-:Y:S01]  /*7d80*/  IMAD.X R25, RZ, RZ, R21.reuse, P6 ;  /* 0x000000ffff197224 */ /* 0x100fe200030e0615 */
[----:B------:R-:W-:Y:S01]  /*7d90*/  LOP3.LUT R12, R12, R13, RZ, 0x3c, !PT ;  /* 0x0000000d0c0c7212 */ /* 0x000fe200078e3cff */
[----:B------:R-:W-:Y:S01]  /*7da0*/  IMAD.X R13, RZ, RZ, R21, P5 ;  /* 0x000000ffff0d7224 */ /* 0x000fe200028e0615 */
[----:B-1----:R1:W-:Y:S01]  /*7db0*/  @!P2 ST.E desc[UR36][R42.64], R0 ;  /* 0x000000002a00a985 */ /* 0x0023e2000c101924 */
[----:B------:R-:W-:Y:S02]  /*7dc0*/  LOP3.LUT R32, R32, R33, RZ, 0x3c, !PT ;  /* 0x0000002120207212 */ /* 0x000fe400078e3cff */
[----:B------:R-:W-:Y:S02]  /*7dd0*/  IADD3.X R33, RZ, R21, RZ, P4, !PT ;  /* 0x00000015ff217210 */ /* 0x000fe400027fe4ff */
[----:B------:R-:W-:Y:S01]  /*7de0*/  LOP3.LUT R4, R5, 0x180, RZ, 0xc0, !PT ;  /* 0x0000018005047812 */ /* 0x000fe200078ec0ff */
[----:B--2---:R2:W-:Y:S03]  /*7df0*/  @!P0 ST.E desc[UR36][R44.64], R3 ;  /* 0x000000032c008985 */ /* 0x0045e6000c101924 */
[----:B------:R-:W-:Y:S01]  /*7e00*/  SHF.R.U64 R4, R4, 0x3, RZ ;  /* 0x0000000304047819 */ /* 0x000fe200000012ff */
[C---:B-1----:R-:W-:Y:S01]  /*7e10*/  IMAD R43, R40.reuse, UR5, R41 ;  /* 0x00000005282b7c24 */ /* 0x042fe2000f8e0229 */
[----:B------:R1:W5:Y:S01]  /*7e20*/  LD.E.128 R8, desc[UR36][R20.64] ;  /* 0x0000002414087980 */ /* 0x000362000c101d00 */
[----:B--2---:R-:W2:Y:S01]  /*7e30*/  @P1 LDC R45, c[0x0][0xbf0] ;  /* 0x0002fc00ff2d1b82 */ /* 0x004ea20000000800 */
[----:B------:R-:W-:Y:S01]  /*7e40*/  IMAD.WIDE.U32 R40, R40, UR4, RZ ;  /* 0x0000000428287c25 */ /* 0x000fe2000f8e00ff */
[----:B------:R-:W-:Y:S01]  /*7e50*/  ULDC.64 UR4, c[0x0][0xae8] ;  /* 0x0002ba0000047ab9 */ /* 0x000fe20000000a00 */
[----:B------:R-:W-:Y:S01]  /*7e60*/  LOP3.LUT R36, R4, R5, RZ, 0x3c, !PT ;  /* 0x0000000504247212 */ /* 0x000fe200078e3cff */
[----:B------:R-:W5:Y:S01]  /*7e70*/  LD.E.128 R24, desc[UR36][R24.64] ;  /* 0x0000002418187980 */ /* 0x000f62000c101d00 */
[----:B------:R-:W-:-:S02]  /*7e80*/  IMAD R0, R143, 0x60, R144 ;  /* 0x000000608f007824 */ /* 0x000fc400078e0290 */
[----:B-1----:R-:W-:Y:S01]  /*7e90*/  IMAD.IADD R21, R41, 0x1, R43 ;  /* 0x0000000129157824 */ /* 0x002fe200078e022b */
[----:B------:R-:W5:Y:S01]  /*7ea0*/  LD.E.128 R4, desc[UR36][R6.64] ;  /* 0x0000002406047980 */ /* 0x000f62000c101d00 */
[----:B------:R-:W-:Y:S02]  /*7eb0*/  IMAD R3, R46, UR4, RZ ;  /* 0x000000042e037c24 */ /* 0x000fe4000f8e02ff */
[----:B------:R-:W-:Y:S01]  /*7ec0*/  IMAD.MOV.U32 R20, RZ, RZ, R40 ;  /* 0x000000ffff147224 */ /* 0x000fe200078e0028 */
[----:B------:R-:W5:Y:S01]  /*7ed0*/  LD.E.128 R12, desc[UR36][R12.64] ;  /* 0x000000240c0c7980 */ /* 0x000f62000c101d00 */
[----:B------:R-:W-:Y:S02]  /*7ee0*/  IMAD R42, R139, 0xc0, R0 ;  /* 0x000000c08b2a7824 */ /* 0x000fe400078e0200 */
[C---:B------:R-:W-:Y:S01]  /*7ef0*/  IMAD R3, R138.reuse, UR5, R3 ;  /* 0x000000058a037c24 */ /* 0x040fe2000f8e0203 */
[----:B------:R-:W5:Y:S01]  /*7f00*/  LD.E.128 R32, desc[UR36][R32.64] ;  /* 0x0000002420207980 */ /* 0x000f62000c101d00 */
[----:B------:R-:W-:Y:S01]  /*7f10*/  IMAD.WIDE.U32 R20, R138, UR4, R20 ;  /* 0x000000048a147c25 */ /* 0x000fe2000f8e0014 */
[----:B------:R-:W-:-:S02]  /*7f20*/  ULDC.64 UR4, c[0x0][0xaf0] ;  /* 0x0002bc0000047ab9 */ /* 0x000fc40000000a00 */
[----:B------:R-:W5:Y:S01]  /*7f30*/  LD.E.128 R36, desc[UR36][R36.64] ;  /* 0x0000002424247980 */ /* 0x000f62000c101d00 */
[----:B0-----:R-:W-:Y:S01]  /*7f40*/  @P1 IMAD.HI.U32 R0, R42, R51, RZ ;  /* 0x000000332a001227 */ /* 0x001fe200078e00ff */
[----:B------:R-:W-:Y:S01]  /*7f50*/  @!PT LDS RZ, [RZ] ;  /* 0x00000000fffff984 */ /* 0x000fe20000000800 */
[----:B------:R-:W-:Y:S01]  /*7f60*/  @!PT LDS RZ, [RZ] ;  /* 0x00000000fffff984 */ /* 0x000fe20000000800 */
[----:B------:R-:W-:Y:S01]  /*7f70*/  @!PT LDS RZ, [RZ] ;  /* 0x00000000fffff984 */ /* 0x000fe20000000800 */
[----:B------:R-:W-:Y:S01]  /*7f80*/  @!PT LDS RZ, [RZ] ;  /* 0x00000000fffff984 */ /* 0x000fe20000000800 */
[----:B------:R0:W-:Y:S06]  /*7f90*/  MEMBAR.ALL.CTA ;  /* 0x0000000000007992 */ /* 0x0001ec0000008000 */
[----:B0-----:R-:W0:Y:S01]  /*7fa0*/  FENCE.VIEW.ASYNC.S ;  /* 0x00000000000073c6 */ /* 0x001e220000000000 */
[----:B------:R-:W-:Y:S01]  /*7fb0*/  IMAD.IADD R21, R21, 0x1, R3 ;  /* 0x0000000115157824 */ /* 0x000fe200078e0203 */
[----:B------:R-:W-:Y:S01]  /*7fc0*/  MOV R3, R42 ;  /* 0x0000002a00037202 */ /* 0x000fe20000000f00 */
[----:B------:R-:W-:Y:S01]  /*7fd0*/  IMAD R40, R141, UR4, RZ ;  /* 0x000000048d287c24 */ /* 0x000fe2000f8e02ff */
[----:B--2---:R-:W-:Y:S01]  /*7fe0*/  @P1 SHF.R.U32.HI R3, RZ, R45, R0 ;  /* 0x0000002dff031219 */ /* 0x004fe20000011600 */
[----:B------:R-:W-:-:S03]  /*7ff0*/  IMAD.WIDE.U32 R20, R47, UR4, R20 ;  /* 0x000000042f147c25 */ /* 0x000fc6000f8e0014 */
[--C-:B------:R-:W-:Y:S01]  /*8000*/  SHF.R.S32.HI R0, RZ, 0x1f, R3.reuse ;  /* 0x0000001fff007819 */ /* 0x100fe20000011403 */
[----:B------:R-:W-:Y:S01]  /*8010*/  IMAD R41, R47, UR5, R40 ;  /* 0x000000052f297c24 */ /* 0x000fe2000f8e0228 */
[----:B------:R-:W-:Y:S01]  /*8020*/  ULDC.64 UR4, c[0x0][0xae0] ;  /* 0x0002b80000047ab9 */ /* 0x000fe20000000a00 */
[----:B------:R-:W-:Y:S02]  /*8030*/  IMAD.MOV R43, RZ, RZ, -R3 ;  /* 0x000000ffff2b7224 */ /* 0x000fe400078e0a03 */
[----:B------:R-:W-:Y:S02]  /*8040*/  IMAD.IADD R21, R21, 0x1, R41 ;  /* 0x0000000115157824 */ /* 0x000fe400078e0229 */
[----:B------:R-:W-:Y:S02]  /*8050*/  IMAD R0, R0, UR4, RZ ;  /* 0x0000000400007c24 */ /* 0x000fe4000f8e02ff */
[----:B------:R-:W-:Y:S02]  /*8060*/  IMAD R41, R28, R43, R42 ;  /* 0x0000002b1c297224 */ /* 0x000fe400078e022a */
[----:B------:R-:W-:-:S03]  /*8070*/  IMAD R43, R3, UR5, R0 ;  /* 0x00000005032b7c24 */ /* 0x000fc6000f8e0200 */
[----:B------:R-:W-:Y:S01]  /*8080*/  SHF.R.S32.HI R0, RZ, 0x1f, R41 ;  /* 0x0000001fff007819 */ /* 0x000fe20000011429 */
[----:B------:R-:W-:Y:S01]  /*8090*/  IMAD.WIDE.U32 R20, R3, UR4, R20 ;  /* 0x0000000403147c25 */ /* 0x000fe2000f8e0014 */
[----:B------:R-:W-:-:S03]  /*80a0*/  ULDC.64 UR4, c[0x0][0xad8] ;  /* 0x0002b60000047ab9 */ /* 0x000fc60000000a00 */
[----:B------:R-:W-:Y:S02]  /*80b0*/  IMAD R0, R0, UR4, RZ ;  /* 0x0000000400007c24 */ /* 0x000fe4000f8e02ff */
[----:B------:R-:W-:Y:S02]  /*80c0*/  IMAD.IADD R21, R21, 0x1, R43 ;  /* 0x0000000115157824 */ /* 0x000fe400078e022b */
[----:B------:R-:W-:Y:S02]  /*80d0*/  IMAD R3, R41, UR5, R0 ;  /* 0x0000000529037c24 */ /* 0x000fe4000f8e0200 */
[----:B------:R-:W-:Y:S02]  /*80e0*/  IMAD R0, R139, 0xc0, R144 ;  /* 0x000000c08b007824 */ /* 0x000fe400078e0290 */
[----:B------:R-:W-:Y:S01]  /*80f0*/  IMAD.WIDE.U32 R20, R41, UR4, R20 ;  /* 0x0000000429147c25 */ /* 0x000fe2000f8e0014 */
[----:B------:R-:W-:Y:S02]  /*8100*/  UIADD3 UR4, UR41, 0x2d820, URZ ;  /* 0x0002d82029047890 */ /* 0x000fe4000fffe03f */
[----:B------:R-:W-:Y:S01]  /*8110*/  ISETP.GE.AND P0, PT, R0, R49, PT ;  /* 0x000000310000720c */ /* 0x000fe20003f06270 */
[----:B------:R-:W-:Y:S01]  /*8120*/  IMAD.IADD R3, R21, 0x1, R3 ;  /* 0x0000000115037824 */ /* 0x000fe200078e0203 */
[----:B------:R-:W-:Y:S01]  /*8130*/  LEA R28, P1, R20, UR6, 0x1 ;  /* 0x00000006141c7c11 */ /* 0x000fe2000f8208ff */
[----:B------:R-:W-:-:S03]  /*8140*/  UPRMT UR4, URZ, 0x654, UR4 ;  /* 0x000006543f047896 */ /* 0x000fc60008000004 */
[----:B------:R-:W-:Y:S01]  /*8150*/  LEA.HI.X R3, R20, UR7, R3, 0x1, P1 ;  /* 0x0000000714037c11 */ /* 0x000fe200088f0c03 */
[----:B0-----:R0:W1:Y:S01]  /*8160*/  SHFL.IDX PT, R40, R28, RZ, 0x1c1f ;  /* 0x001c1fff1c287589 */ /* 0x00106200000e0000 */
[----:B------:R-:W-:Y:S03]  /*8170*/  BSSY B1, `(.L_x_10186) ;  /* 0x0000010000017945 */ /* 0x000fe60003800000 */
[----:B------:R0:W2:Y:S01]  /*8180*/  SHFL.IDX PT, R41, R3, RZ, 0x1c1f ;  /* 0x001c1fff03297589 */ /* 0x0000a200000e0000 */
[----:B------:R-:W-:Y:S01]  /*8190*/  SYNCS.ARRIVE.TRANS64.RED.A1T0 RZ, [UR4], RZ ;  /* 0x000000ffffff79a7 */ /* 0x000fe20008100404 */
[----:B------:R-:W-:Y:S05]  /*81a0*/  @P0 BRA `(.L_x_10187) ;  /* 0x0000000000300947 */ /* 0x000fea0003800000 */
[----:B------:R-:W-:Y:S02]  /*81b0*/  ULDC UR4, c[0x0][0xac8] ;  /* 0x0002b20000047ab9 */ /* 0x000fe40000000800 */
[----:B------:R-:W-:Y:S02]  /*81c0*/  ISETP.GE.AND P1, PT, R140, UR4, PT ;  /* 0x000000048c007c0c */ /* 0x000fe4000bf26270 */
[----:B------:R-:W-:Y:S02]  /*81d0*/  ISETP.GE.AND P2, PT, R142, UR4, PT ;  /* 0x000000048e007c0c */ /* 0x000fe4000bf46270 */
[----:B------:R-:W-:-:S09]  /*81e0*/  ISETP.GE.AND P0, PT, R137, UR4, PT ;  /* 0x0000000489007c0c */ /* 0x000fd2000bf06270 */
[-C--:B-1----:R-:W-:Y:S02]  /*81f0*/  @!P1 LEA R42, P3, R140, R40.reuse, 0x1 ;  /* 0x000000288c2a9211 */ /* 0x082fe400078608ff */
[----:B------:R-:W-:Y:S02]  /*8200*/  @!P2 LEA R44, P4, R142, R40, 0x1 ;  /* 0x000000288e2ca211 */ /* 0x000fe400078808ff */
[----:B--2---:R-:W-:Y:S01]  /*8210*/  @!P0 IMAD.WIDE R20, R137, 0x2, R40 ;  /* 0x0000000289148825 */ /* 0x004fe200078e0228 */
[-C--:B------:R-:W-:Y:S02]  /*8220*/  @!P1 LEA.HI.X R43, R140, R41.reuse, R154, 0x1, P3 ;  /* 0x000000298c2b9211 */ /* 0x080fe400018f0c9a */
[----:B------:R-:W-:Y:S02]  /*8230*/  @!P2 LEA.HI.X R45, R142, R41, R153, 0x1, P4 ;  /* 0x000000298e2da211 */ /* 0x000fe400020f0c99 */
[----:B-----5:R3:W-:Y:S04]  /*8240*/  @!P0 ST.E.128 desc[UR36][R20.64], R8 ;  /* 0x0000000814008985 */ /* 0x0207e8000c101d24 */
[----:B------:R3:W-:Y:S04]  /*8250*/  @!P1 ST.E.128 desc[UR36][R42.64], R24 ;  /* 0x000000182a009985 */ /* 0x0007e8000c101d24 */
[----:B------:R3:W-:Y:S02]  /*8260*/  @!P2 ST.E.128 desc[UR36][R44.64], R32 ;  /* 0x000000202c00a985 */ /* 0x0007e4000c101d24 */
.L_x_10187:
[----:B------:R-:W-:Y:S05]  /*8270*/  BSYNC B1 ;  /* 0x0000000000017941 */ /* 0x000fea0003800000 */
.L_x_10186:
[----:B------:R-:W-:Y:S01]  /*8280*/  IADD3 R0, R0, 0x60, RZ ;  /* 0x0000006000007810 */ /* 0x000fe20007ffe0ff */
[----:B---3-5:R3:W4:Y:S03]  /*8290*/  SHFL.IDX PT, R11, R3, 0x1, 0x1c1f ;  /* 0x003c1f00030b7f89 */ /* 0x02872600000e0000 */
[----:B------:R-:W-:Y:S01]  /*82a0*/  ISETP.GE.AND P0, PT, R0, R49, PT ;  /* 0x000000310000720c */ /* 0x000fe20003f06270 */
[----:B------:R3:W0:-:S12]  /*82b0*/  SHFL.IDX PT, R10, R28, 0x1, 0x1c1f ;  /* 0x003c1f001c0a7f89 */ /* 0x00061800000e0000 */
[----:B---3--:R-:W-:Y:S05]  /*82c0*/  @P0 BRA `(.L_x_10188) ;  /* 0x0000000800880947 */ /* 0x008fea0003800000 */
[----:B------:R-:W-:Y:S02]  /*82d0*/  ULDC UR4, c[0x0][0xac8] ;  /* 0x0002b20000047ab9 */ /* 0x000fe40000000800 */
[----:B------:R-:W-:Y:S02]  /*82e0*/  ISETP.GE.AND P2, PT, R140, UR4, PT ;  /* 0x000000048c007c0c */ /* 0x000fe4000bf46270 */
[----:B------:R-:W-:-:S11]  /*82f0*/  ISETP.GE.AND P1, PT, R137, UR4, PT ;  /* 0x0000000489007c0c */ /* 0x000fd6000bf26270 */
[C---:B0-----:R-:W-:Y:S02]  /*8300*/  @!P2 LEA R20, P0, R140.reuse, R10, 0x1 ;  /* 0x0000000a8c14a211 */ /* 0x041fe400078008ff */
[----:B----4-:R-:W-:Y:S02]  /*8310*/  @!P1 IMAD.WIDE R8, R137, 0x2, R10 ;  /* 0x0000000289089825 */ /* 0x010fe400078e020a */
        /* <DEDUP_REMOVED lines=9> */
.L_x_10184:
[----:B------:R-:W1:Y:S01]  /*83b0*/  LDC.64 R6, c[0x0][0xc00] ;  /* 0x00030000ff067b82 */ /* 0x000e620000000a00 */
[C---:B------:R-:W-:Y:S01]  /*83c0*/  IMAD.SHL.U32 R5, R136.reuse, 0x4, RZ ;  /* 0x0000000488057824 */ /* 0x040fe200078e00ff */
[----:B------:R-:W-:Y:S01]  /*83d0*/  SHF.L.U64.HI R0, R136, 0x2, R141 ;  /* 0x0000000288007819 */ /* 0x000fe2000001028d */
[----:B------:R-:W-:Y:S01]  /*83e0*/  ULDC.64 UR4, c[0x0][0xc08] ;  /* 0x0003020000047ab9 */ /* 0x000fe20000000a00 */
[----:B------:R-:W-:-:S04]  /*83f0*/  IMAD.MOV.U32 R3, RZ, RZ, RZ ;  /* 0x000000ffff037224 */ /* 0x000fc800078e00ff */
[----:B------:R-:W2:Y:S01]  /*8400*/  LDC R25, c[0x0][0xbe8] ;  /* 0x0002fa00ff197b82 */ /* 0x000ea20000000800 */
[----:B-1----:R-:W-:Y:S02]  /*8410*/  ISETP.NE.U32.AND P0, PT, R6, RZ, PT ;  /* 0x000000ff0600720c */ /* 0x002fe40003f05070 */
[----:B------:R-:W-:Y:S02]  /*8420*/  IADD3 R6, P1, R5, R6, RZ ;  /* 0x0000000605067210 */ /* 0x000fe40007f3e0ff */
[----:B------:R-:W-:-:S03]  /*8430*/  ISETP.NE.AND.EX P0, PT, R7, RZ, PT, P0 ;  /* 0x000000ff0700720c */ /* 0x000fc60003f05300 */
[----:B------:R-:W-:Y:S01]  /*8440*/  IMAD.X R7, R0, 0x1, R7, P1 ;  /* 0x0000000100077824 */ /* 0x000fe200008e0607 */
[----:B------:R-:W-:-:S04]  /*8450*/  ISETP.NE.U32.AND P1, PT, RZ, UR4, PT ;  /* 0x00000004ff007c0c */ /* 0x000fc8000bf25070 */
[----:B------:R-:W-:-:S05]  /*8460*/  ISETP.NE.AND.EX P1, PT, RZ, UR5, PT, P1 ;  /* 0x00000005ff007c0c */ /* 0x000fca000bf25310 */
[----:B------:R1:W5:Y:S08]  /*8470*/  @P0 LDG.E R3, desc[UR36][R6.64] ;  /* 0x0000002406030981 */ /* 0x000370000c1e1900 */
[----:B------:R-:W-:Y:S01]  /*8480*/  @P1 IADD3 R4, P2, R5, UR4, RZ ;  /* 0x0000000405041c10 */ /* 0x000fe2000ff5e0ff */
[----:B------:R-:W-:-:S03]  /*8490*/  ULDC UR4, c[0x0][0xa88] ;  /* 0x0002a20000047ab9 */ /* 0x000fc60000000800 */
[----:B------:R-:W-:Y:S01]  /*84a0*/  @P1 IADD3.X R5, R0, UR5, RZ, P2, !PT ;  /* 0x0000000500051c10 */ /* 0x000fe200097fe4ff */
[----:B------:R-:W-:-:S06]  /*84b0*/  IMAD.U32 R0, RZ, RZ, UR4 ;  /* 0x00000004ff007e24 */ /* 0x000fcc000f8e00ff */
[----:B------:R1:W5:Y:S01]  /*84c0*/  @P1 LDG.E R0, desc[UR36][R4.64] ;  /* 0x0000002404001981 */ /* 0x000362000c1e1900 */
[----:B--2---:R-:W-:Y:S02]  /*84d0*/  ISETP.NE.AND P2, PT, R25, 0x1, PT ;  /* 0x000000011900780c */ /* 0x004fe40003f45270 */
[----:B------:R-:W-:-:S11]  /*84e0*/  ISETP.GE.AND P3, PT, R155, 0xc0, PT ;  /* 0x000000c09b00780c */ /* 0x000fd60003f66270 */
[----:B------:R-:W2:Y:S01]  /*84f0*/  @P2 LDC R14, c[0x0][0xbec] ;  /* 0x0002fb00ff0e2b82 */ /* 0x000ea20000000800 */
[----:B-1----:R-:W-:Y:S05]  /*8500*/  @P1 BRA `(.L_x_10189) ;  /* 0x0000000000101947 */ /* 0x002fea0003800000 */
[----:B------:R-:W-:Y:S05]  /*8510*/  @!P0 BRA `(.L_x_10189) ;  /* 0x00000000000c8947 */ /* 0x000fea0003800000 */
[----:B------:R-:W3:Y:S04]  /*8520*/  LDG.E R5, desc[UR36][R6.64] ;  /* 0x0000002406057981 */ /* 0x000ee8000c1e1900 */
[----:B-----5:R-:W3:Y:S02]  /*8530*/  LDG.E R0, desc[UR36][R6.64+0x4] ;  /* 0x0000042406007981 */ /* 0x020ee4000c1e1900 */
[----:B---3--:R-:W-:-:S07]  /*8540*/  IADD3 R0, -R5, R0, RZ ;  /* 0x0000000005007210 */ /* 0x008fce0007ffe1ff */
.L_x_10189:
[----:B------:R-:W-:Y:S01]  /*8550*/  BSSY B1, `(.L_x_10190) ;  /* 0x000002e000017945 */ /* 0x000fe20003800000 */
[----:B------:R-:W-:Y:S02]  /*8560*/  SHF.R.S32.HI R12, RZ, 0x1f, R138 ;  /* 0x0000001fff0c7819 */ /* 0x000fe4000001148a */
[----:B------:R-:W-:Y:S02]  /*8570*/  SEL R13, R136, RZ, !P0 ;  /* 0x000000ff880d7207 */ /* 0x000fe40004000000 */
[----:B------:R-:W-:Y:S02]  /*8580*/  SEL R141, R141, RZ, !P0 ;  /* 0x000000ff8d8d7207 */ /* 0x000fe40004000000 */
[----:B-----5:R-:W-:Y:S01]  /*8590*/  SHF.R.S32.HI R10, RZ, 0x1f, R3 ;  /* 0x0000001fff0a7819 */ /* 0x020fe20000011403 */
[----:B------:R-:W-:Y:S06]  /*85a0*/  @P3 BRA `(.L_x_10191) ;  /* 0x0000000000a03947 */ /* 0x000fec0003800000 */
[----:B------:R-:W1:Y:S01]  /*85b0*/  S2R R4, SR_TID.X ;  /* 0x0000000000047919 */ /* 0x000e620000002100 */
[----:B------:R-:W3:Y:S02]  /*85c0*/  LDC R11, c[0x0][0xbe8] ;  /* 0x0002fa00ff0b7b82 */ /* 0x000ee40000000800 */
[----:B---3--:R-:W-:Y:S02]  /*85d0*/  IMAD R5, R0, R11, RZ ;  /* 0x0000000b00057224 */ /* 0x008fe400078e02ff */
[----:B-1----:R-:W-:-:S04]  /*85e0*/  IMAD R4, R139, 0xc0, R4 ;  /* 0x000000c08b047824 */ /* 0x002fc800078e0204 */
        /* <DEDUP_REMOVED lines=10> */
[----:B------:R-:W1:Y:S01]  /*8690*/  @P0 LDC R15, c[0x0][0xbec] ;  /* 0x0002fb00ff0f0b82 */ /* 0x000e620000000800 */
[----:B------:R-:W-:Y:S01]  /*86a0*/  IMAD R9, R138, UR5, R9 ;  /* 0x000000058a097c24 */ /* 0x000fe2000f8e0209 */
[----:B------:R-:W-:-:S04]  /*86b0*/  ULDC.64 UR4, c[0x0][0xb98] ;  /* 0x0002e60000047ab9 */ /* 0x000fc80000000a00 */
[----:B------:R-:W-:Y:S02]  /*86c0*/  IADD3 R5, R5, R9, RZ ;  /* 0x0000000905057210 */ /* 0x000fe40007ffe0ff */
[----:B------:R-:W3:Y:S01]  /*86d0*/  @P0 LDC R21, c[0x0][0xbf0] ;  /* 0x0002fc00ff150b82 */ /* 0x000ee20000000800 */
[----:B------:R-:W-:-:S04]  /*86e0*/  IMAD.WIDE.U32 R4, R13, UR4, R4 ;  /* 0x000000040d047c25 */ /* 0x000fc8000f8e0004 */
[----:B-1----:R-:W-:-:S05]  /*86f0*/  @P0 IMAD.HI.U32 R6, R8, R15, RZ ;  /* 0x0000000f08060227 */ /* 0x002fca00078e00ff */
        /* <DEDUP_REMOVED lines=19> */
.L_x_10191:
[----:B------:R-:W-:Y:S05]  /*8830*/  BSYNC B1 ;  /* 0x0000000000017941 */ /* 0x000fea0003800000 */
.L_x_10190:
[----:B------:R-:W3:Y:S01]  /*8840*/  @P2 LDC R9, c[0x0][0xbf0] ;  /* 0x0002fc00ff092b82 */ /* 0x000ee20000000800 */
[----:B------:R-:W-:Y:S01]  /*8850*/  ULDC.64 UR4, c[0x0][0xaa0] ;  /* 0x0002a80000047ab9 */ /* 0x000fe20000000a00 */
[----:B-1----:R-:W-:Y:S01]  /*8860*/  IMAD R6, R143, 0x60, R144 ;  /* 0x000000608f067824 */ /* 0x002fe200078e0290 */
[----:B------:R-:W-:Y:S01]  /*8870*/  BSSY B1, `(.L_x_10192) ;  /* 0x0000036000017945 */ /* 0x000fe20003800000 */
[----:B------:R-:W-:Y:S02]  /*8880*/  IMAD R4, R10, UR4, RZ ;  /* 0x000000040a047c24 */ /* 0x000fe4000f8e02ff */
[----:B------:R-:W-:Y:S02]  /*8890*/  IMAD R11, R139, 0xc0, R6 ;  /* 0x000000c08b0b7824 */ /* 0x000fe400078e0206 */
[C---:B------:R-:W-:Y:S02]  /*88a0*/  IMAD R7, R3.reuse, UR5, R4 ;  /* 0x0000000503077c24 */ /* 0x040fe4000f8e0204 */
[----:B------:R-:W-:Y:S01]  /*88b0*/  IMAD.WIDE.U32 R4, R3, UR4, RZ ;  /* 0x0000000403047c25 */ /* 0x000fe2000f8e00ff */
[----:B------:R-:W-:-:S03]  /*88c0*/  ULDC.64 UR4, c[0x0][0xae8] ;  /* 0x0002ba0000047ab9 */ /* 0x000fc60000000a00 */
[----:B------:R-:W-:Y:S02]  /*88d0*/  IMAD.IADD R5, R5, 0x1, R7 ;  /* 0x0000000105057824 */ /* 0x000fe400078e0207 */
[----:B------:R-:W-:Y:S02]  /*88e0*/  IMAD R3, R12, UR4, RZ ;  /* 0x000000040c037c24 */ /* 0x000fe4000f8e02ff */
[----:B--2---:R-:W-:-:S04]  /*88f0*/  @P2 IMAD.HI.U32 R6, R11, R14, RZ ;  /* 0x0000000e0b062227 */ /* 0x004fc800078e00ff */
[C---:B------:R-:W-:Y:S01]  /*8900*/  IMAD R7, R138.reuse, UR5, R3 ;  /* 0x000000058a077c24 */ /* 0x040fe2000f8e0203 */
[----:B------:R-:W-:Y:S01]  /*8910*/  MOV R3, R11 ;  /* 0x0000000b00037202 */ /* 0x000fe20000000f00 */
[----:B------:R-:W-:Y:S01]  /*8920*/  IMAD.WIDE.U32 R4, R138, UR4, R4 ;  /* 0x000000048a047c25 */ /* 0x000fe2000f8e0004 */
[----:B---3--:R-:W-:Y:S01]  /*8930*/  @P2 SHF.R.U32.HI R3, RZ, R9, R6 ;  /* 0x00000009ff032219 */ /* 0x008fe20000011606 */
[----:B------:R-:W-:Y:S02]  /*8940*/  ULDC.64 UR4, c[0x0][0xaf0] ;  /* 0x0002bc0000047ab9 */ /* 0x000fe40000000a00 */
[----:B------:R-:W-:Y:S01]  /*8950*/  IMAD.IADD R5, R5, 0x1, R7 ;  /* 0x0000000105057824 */ /* 0x000fe200078e0207 */
[--C-:B------:R-:W-:Y:S01]  /*8960*/  SHF.R.S32.HI R6, RZ, 0x1f, R3.reuse ;  /* 0x0000001fff067819 */ /* 0x100fe20000011403 */
[----:B------:R-:W-:Y:S02]  /*8970*/  IMAD R7, R141, UR4, RZ ;  /* 0x000000048d077c24 */ /* 0x000fe4000f8e02ff */
[----:B------:R-:W-:-:S02]  /*8980*/  IMAD.MOV R8, RZ, RZ, -R3 ;  /* 0x000000ffff087224 */ /* 0x000fc400078e0a03 */
[C---:B------:R-:W-:Y:S02]  /*8990*/  IMAD R9, R13.reuse, UR5, R7 ;  /* 0x000000050d097c24 */ /* 0x040fe4000f8e0207 */
[----:B------:R-:W-:Y:S01]  /*89a0*/  IMAD.WIDE.U32 R4, R13, UR4, R4 ;  /* 0x000000040d047c25 */ /* 0x000fe2000f8e0004 */
[----:B------:R-:W-:-:S03]  /*89b0*/  ULDC.64 UR4, c[0x0][0xae0] ;  /* 0x0002b80000047ab9 */ /* 0x000fc60000000a00 */
[----:B------:R-:W-:Y:S02]  /*89c0*/  IMAD R7, R25, R8, R11 ;  /* 0x0000000819077224 */ /* 0x000fe400078e020b */
[----:B------:R-:W-:Y:S02]  /*89d0*/  IMAD R8, R6, UR4, RZ ;  /* 0x0000000406087c24 */ /* 0x000fe4000f8e02ff */
[----:B------:R-:W-:Y:S01]  /*89e0*/  IMAD.IADD R5, R5, 0x1, R9 ;  /* 0x0000000105057824 */ /* 0x000fe200078e0209 */
[----:B------:R-:W-:Y:S01]  /*89f0*/  SHF.R.S32.HI R6, RZ, 0x1f, R7 ;  /* 0x0000001fff067819 */ /* 0x000fe20000011407 */
[C---:B------:R-:W-:Y:S02]  /*8a00*/  IMAD R9, R3.reuse, UR5, R8 ;  /* 0x0000000503097c24 */ /* 0x040fe4000f8e0208 */
[----:B------:R-:W-:Y:S01]  /*8a10*/  IMAD.WIDE.U32 R4, R3, UR4, R4 ;  /* 0x0000000403047c25 */ /* 0x000fe2000f8e0004 */
[----:B------:R-:W-:-:S03]  /*8a20*/  ULDC.64 UR4, c[0x0][0xad8] ;  /* 0x0002b60000047ab9 */ /* 0x000fc60000000a00 */
[----:B------:R-:W-:Y:S02]  /*8a30*/  IMAD R6, R6, UR4, RZ ;  /* 0x0000000406067c24 */ /* 0x000fe4000f8e02ff */
[----:B------:R-:W-:Y:S02]  /*8a40*/  IMAD.IADD R5, R5, 0x1, R9 ;  /* 0x0000000105057824 */ /* 0x000fe400078e0209 */
[----:B------:R-:W-:Y:S02]  /*8a50*/  IMAD R25, R0, R25, RZ ;  /* 0x0000001900197224 */ /* 0x000fe400078e02ff */
[----:B------:R-:W-:Y:S02]  /*8a60*/  IMAD R0, R139, 0xc0, R144 ;  /* 0x000000c08b007824 */ /* 0x000fe400078e0290 */
[C---:B------:R-:W-:Y:S02]  /*8a70*/  IMAD R3, R7.reuse, UR5, R6 ;  /* 0x0000000507037c24 */ /* 0x040fe4000f8e0206 */
[----:B------:R-:W-:Y:S01]  /*8a80*/  IMAD.WIDE.U32 R4, R7, UR4, R4 ;  /* 0x0000000407047c25 */ /* 0x000fe2000f8e0004 */
[----:B------:R-:W-:Y:S01]  /*8a90*/  ISETP.GE.AND P0, PT, R0, R25, PT ;  /* 0x000000190000720c */ /* 0x000fe20003f06270 */
[----:B------:R-:W-:-:S03]  /*8aa0*/  ULDC.64 UR4, c[0x0][0xa80] ;  /* 0x0002a00000047ab9 */ /* 0x000fc60000000a00 */
[----:B------:R-:W-:Y:S02]  /*8ab0*/  IADD3 R3, R5, R3, RZ ;  /* 0x0000000305037210 */ /* 0x000fe40007ffe0ff */
[----:B------:R-:W-:-:S04]  /*8ac0*/  LEA R6, P1, R4, UR4, 0x1 ;  /* 0x0000000404067c11 */ /* 0x000fc8000f8208ff */
[----:B------:R-:W-:Y:S02]  /*8ad0*/  LEA.HI.X R3, R4, UR5, R3, 0x1, P1 ;  /* 0x0000000504037c11 */ /* 0x000fe400088f0c03 */
[----:B------:R1:W2:Y:S04]  /*8ae0*/  SHFL.IDX PT, R4, R6, RZ, 0x1c1f ;  /* 0x001c1fff06047589 */ /* 0x0002a800000e0000 */
[----:B------:R1:W3:Y:S01]  /*8af0*/  SHFL.IDX PT, R5, R3, RZ, 0x1c1f ;  /* 0x001c1fff03057589 */ /* 0x0002e200000e0000 */
[----:B------:R-:W-:Y:S05]  /*8b00*/  @P0 BRA `(.L_x_10193) ;  /* 0x0000000000300947 */ /* 0x000fea0003800000 */
[----:B------:R-:W-:Y:S02]  /*8b10*/  ULDC UR4, c[0x0][0xac8] ;  /* 0x0002b20000047ab9 */ /* 0x000fe40000000800 */
[----:B------:R-:W-:Y:S02]  /*8b20*/  ISETP.GE.AND P3, PT, R140, UR4, PT ;  /* 0x000000048c007c0c */ /* 0x000fe4000bf66270 */
[----:B------:R-:W-:Y:S02]  /*8b30*/  ISETP.GE.AND P4, PT, R142, UR4, PT ;  /* 0x000000048e007c0c */ /* 0x000fe4000bf86270 */
[----:B------:R-:W-:-:S09]  /*8b40*/  ISETP.GE.AND P2, PT, R137, UR4, PT ;  /* 0x0000000489007c0c */ /* 0x000fd2000bf46270 */
[-C--:B--2---:R-:W-:Y:S02]  /*8b50*/  @!P3 LEA R10, P0, R140, R4.reuse, 0x1 ;  /* 0x000000048c0ab211 */ /* 0x084fe400078008ff */
[----:B------:R-:W-:Y:S02]  /*8b60*/  @!P4 LEA R12, P1, R142, R4, 0x1 ;  /* 0x000000048e0cc211 */ /* 0x000fe400078208ff */
[----:B---3--:R-:W-:Y:S01]  /*8b70*/  @!P2 IMAD.WIDE R8, R137, 0x2, R4 ;  /* 0x000000028908a825 */ /* 0x008fe200078e0204 */
[-C--:B------:R-:W-:Y:S02]  /*8b80*/  @!P3 LEA.HI.X R11, R140, R5.reuse, R154, 0x1, P0 ;  /* 0x000000058c0bb211 */ /* 0x080fe400000f0c9a */
[----:B------:R-:W-:Y:S02]  /*8b90*/  @!P4 LEA.HI.X R13, R142, R5, R153, 0x1, P1 ;  /* 0x000000058e0dc211 */ /* 0x000fe400008f0c99 */
[----:B------:R4:W-:Y:S04]  /*8ba0*/  @!P2 ST.E.128 desc[UR36][R8.64], RZ ;  /* 0x000000ff0800a985 */ /* 0x0009e8000c101d24 */
[----:B------:R4:W-:Y:S04]  /*8bb0*/  @!P3 ST.E.128 desc[UR36][R10.64], RZ ;  /* 0x000000ff0a00b985 */ /* 0x0009e8000c101d24 */
[----:B------:R4:W-:Y:S02]  /*8bc0*/  @!P4 ST.E.128 desc[UR36][R12.64], RZ ;  /* 0x000000ff0c00c985 */ /* 0x0009e4000c101d24 */
.L_x_10193:
[----:B------:R-:W-:Y:S05]  /*8bd0*/  BSYNC B1 ;  /* 0x0000000000017941 */ /* 0x000fea0003800000 */
.L_x_10192:
[----:B------:R-:W-:Y:S01]  /*8be0*/  VIADD R0, R0, 0x60 ;  /* 0x0000006000007836 */ /* 0x000fe20000000000 */
[----:B---3--:R3:W0:Y:S04]  /*8bf0*/  SHFL.IDX PT, R5, R3, 0x1, 0x1c1f ;  /* 0x003c1f0003057f89 */ /* 0x00862800000e0000 */
[----:B------:R-:W-:Y:S01]  /*8c00*/  ISETP.GE.AND P0, PT, R0, R25, PT ;  /* 0x000000190000720c */ /* 0x000fe20003f06270 */
[----:B--2---:R3:W2:-:S12]  /*8c10*/  SHFL.IDX PT, R4, R6, 0x1, 0x1c1f ;  /* 0x003c1f0006047f89 */ /* 0x00469800000e0000 */
[----:B---3--:R-:W-:Y:S05]  /*8c20*/  @P0 BRA `(.L_x_10188) ;  /* 0x0000000000300947 */ /* 0x008fea0003800000 */
[----:B------:R-:W-:Y:S02]  /*8c30*/  ULDC UR4, c[0x0][0xac8] ;  /* 0x0002b20000047ab9 */ /* 0x000fe40000000800 */
[----:B------:R-:W-:Y:S02]  /*8c40*/  ISETP.GE.AND P3, PT, R140, UR4, PT ;  /* 0x000000048c007c0c */ /* 0x000fe4000bf66270 */
[----:B------:R-:W-:Y:S02]  /*8c50*/  ISETP.GE.AND P4, PT, R142, UR4, PT ;  /* 0x000000048e007c0c */ /* 0x000fe4000bf86270 */
[----:B------:R-:W-:-:S09]  /*8c60*/  ISETP.GE.AND P2, PT, R137, UR4, PT ;  /* 0x0000000489007c0c */ /* 0x000fd2000bf46270 */
[-C--:B--2-4-:R-:W-:Y:S02]  /*8c70*/  @!P3 LEA R8, P0, R140, R4.reuse, 0x1 ;  /* 0x000000048c08b211 */ /* 0x094fe400078008ff */
[----:B------:R-:W-:Y:S02]  /*8c80*/  @!P4 LEA R10, P1, R142, R4, 0x1 ;  /* 0x000000048e0ac211 */ /* 0x000fe400078208ff */
[----:B01----:R-:W-:Y:S01]  /*8c90*/  @!P2 IMAD.WIDE R6, R137, 0x2, R4 ;  /* 0x000000028906a825 */ /* 0x003fe200078e0204 */
[-C--:B------:R-:W-:Y:S02]  /*8ca0*/  @!P3 LEA.HI.X R9, R140, R5.reuse, R154, 0x1, P0 ;  /* 0x000000058c09b211 */ /* 0x080fe400000f0c9a */
[----:B------:R-:W-:Y:S02]  /*8cb0*/  @!P4 LEA.HI.X R11, R142, R5, R153, 0x1, P1 ;  /* 0x000000058e0bc211 */ /* 0x000fe400008f0c99 */
[----:B------:R0:W-:Y:S04]  /*8cc0*/  @!P2 ST.E.128 desc[UR36][R6.64], RZ ;  /* 0x000000ff0600a985 */ /* 0x0001e8000c101d24 */
[----:B------:R0:W-:Y:S04]  /*8cd0*/  @!P3 ST.E.128 desc[UR36][R8.64], RZ ;  /* 0x000000ff0800b985 */ /* 0x0001e8000c101d24 */
[----:B------:R0:W-:Y:S02]  /*8ce0*/  @!P4 ST.E.128 desc[UR36][R10.64], RZ ;  /* 0x000000ff0a00c985 */ /* 0x0001e4000c101d24 */
.L_x_10188:
[----:B------:R-:W-:Y:S05]  /*8cf0*/  BSYNC B0 ;  /* 0x0000000000007941 */ /* 0x000fea0003800000 */
.L_x_10183:
[----:B------:R-:W-:Y:S02]  /*8d00*/  ULDC UR4, c[0x0][0xc3c] ;  /* 0x00030f0000047ab9 */ /* 0x000fe40000000800 */
[----:B0-----:R-:W-:-:S13]  /*8d10*/  ISETP.GE.AND P0, PT, R31, UR4, PT ;  /* 0x000000041f007c0c */ /* 0x001fda000bf06270 */
[----:B------:R-:W-:Y:S05]  /*8d20*/  @!P0 BRA `(.L_x_10194) ;  /* 0xffffff8000548947 */ /* 0x000fea000383ffff */
[----:B------:R-:W-:Y:S05]  /*8d30*/  EXIT ;  /* 0x000000000000794d */ /* 0x000fea0003800000 */
.L_x_10155:
        /* <DEDUP_REMOVED lines=16> */
.L_x_10195:
        /* <DEDUP_REMOVED lines=40> */
.L_x_10201:
        /* <DEDUP_REMOVED lines=12> */
.L_x_10200:
[----:B------:R-:W-:Y:S05]  /*9180*/  BSYNC B0 ;  /* 0x0000000000007941 */ /* 0x000fea0003800000 */
.L_x_10199:
        /* <DEDUP_REMOVED lines=21> */
.L_x_10197:
[----:B------:R-:W-:-:S05]  /*92e0*/  IADD3 R9, -R3, R4, RZ ;  /* 0x0000000403097210 */ /* 0x000fca0007ffe1ff */
        /* <DEDUP_REMOVED lines=14> */
.L_x_10202:
[----:B---3--:R-:W-:Y:S01]  /*93d0*/  IMAD R16, R16, UR5, R9 ;  /* 0x0000000510107c24 */ /* 0x008fe2000f8e0209 */
[----:B0-----:R-:W-:Y:S01]  /*93e0*/  IABS R2, R0 ;  /* 0x0000000000027213 */ /* 0x001fe20000000000 */
[----:B-12---:R-:W-:Y:S02]  /*93f0*/  IMAD.MOV R7, RZ, RZ, -R3 ;  /* 0x000000ffff077224 */ /* 0x006fe400078e0a03 */
[----:B------:R-:W-:Y:S01]  /*9400*/  VIADD R19, R19, UR4 ;  /* 0x0000000413137c36 */ /* 0x000fe20008000000 */
[----:B------:R-:W-:Y:S01]  /*9410*/  IADD3 R9, -R16, UR6, RZ ;  /* 0x0000000610097c10 */ /* 0x000fe2000fffe1ff */
[----:B------:R-:W-:Y:S01]  /*9420*/  IMAD.MOV R8, RZ, RZ, -R2 ;  /* 0x000000ffff087224 */ /* 0x000fe200078e0a02 */
[----:B------:R-:W-:Y:S01]  /*9430*/  MOV R2, RZ ;  /* 0x000000ff00027202 */ /* 0x000fe20000000f00 */
[----:B------:R-:W-:Y:S01]  /*9440*/  IMAD R7, R7, R4, RZ ;  /* 0x0000000407077224 */ /* 0x000fe200078e02ff */
        /* <DEDUP_REMOVED lines=20> */
.L_x_10198:
[----:B------:R-:W-:Y:S01]  /*9590*/  ULDC UR4, c[0x0][0xc3c] ;  /* 0x00030f0000047ab9 */ /* 0x000fe20000000800 */
[----:B------:R-:W-:Y:S01]  /*95a0*/  MOV R17, RZ ;  /* 0x000000ff00117202 */ /* 0x000fe20000000f00 */
[----:B------:R-:W-:Y:S02]  /*95b0*/  IMAD.U32 R16, RZ, RZ, UR6 ;  /* 0x00000006ff107e24 */ /* 0x000fe4000f8e00ff */
[----:B------:R-:W-:Y:S02]  /*95c0*/  IMAD.MOV.U32 R18, RZ, RZ, RZ ;  /* 0x000000ffff127224 */ /* 0x000fe400078e00ff */
[----:B------:R-:W-:-:S07]  /*95d0*/  IMAD.U32 R19, RZ, RZ, UR4 ;  /* 0x00000004ff137e24 */ /* 0x000fce000f8e00ff */
.L_x_10203:
[----:B------:R-:W-:-:S13]  /*95e0*/  ISETP.NE.AND P0, PT, R5, RZ, PT ;  /* 0x000000ff0500720c */ /* 0x000fda0003f05270 */
[----:B------:R-:W0:Y:S01]  /*95f0*/  @!P0 S2R R3, SR_CgaCtaId ;  /* 0x0000000000038919 */ /* 0x000e220000008800 */
[----:B------:R-:W-:-:S04]  /*9600*/  @!P0 MOV R0, 0x400 ;  /* 0x0000040000008802 */ /* 0x000fc80000000f00 */
[----:B0-----:R-:W-:-:S05]  /*9610*/  @!P0 LEA R0, R3, R0, 0x18 ;  /* 0x0000000003008211 */ /* 0x001fca00078ec0ff */
[----:B------:R0:W-:Y:S01]  /*9620*/  @!P0 STS.128 [R0+0x2d8d0], R16 ;  /* 0x02d8d01000008388 */ /* 0x0001e20000000c00 */
[----:B------:R-:W-:Y:S06]  /*9630*/  BAR.ARV 0x5, 0x200 ;  /* 0x0148000000007b1d */ /* 0x000fec0000002000 */
.L_x_10196:
[----:B------:R2:W-:Y:S01]  /*9640*/  STL [R1+0x30], RZ ;  /* 0x000030ff01007387 */ /* 0x0005e20000100800 */
[----:B------:R-:W-:Y:S01]  /*9650*/  ULDC UR4, c[0x0][0xc3c] ;  /* 0x00030f0000047ab9 */ /* 0x000fe20000000800 */
[----:B------:R-:W-:Y:S01]  /*9660*/  IMAD.MOV.U32 R29, RZ, RZ, 0x1 ;  /* 0x00000001ff1d7424 */ /* 0x000fe200078e00ff */
[----:B-1----:R-:W-:Y:S02]  /*9670*/  ISETP.GE.AND P0, PT, R19, UR4, PT ;  /* 0x0000000413007c0c */ /* 0x002fe4000bf06270 */
[----:B------:R-:W-:-:S11]  /*9680*/  MOV R26, RZ ;  /* 0x000000ff001a7202 */ /* 0x000fd60000000f00 */
[----:B--2---:R-:W-:Y:S05]  /*9690*/  @P0 BRA `(.L_x_10204) ;  /* 0x00000044007c0947 */ /* 0x004fea0003800000 */
[----:B------:R-:W2:Y:S01]  /*96a0*/  LDL R6, [R1+0x1c] ;  /* 0x00001c0001067983 */ /* 0x000ea20000100800 */
[----:B------:R-:W0:Y:S01]  /*96b0*/  S2R R3, SR_TID.X ;  /* 0x0000000000037919 */ /* 0x000e220000002100 */
[----:B------:R-:W1:Y:S01]  /*96c0*/  S2UR UR5, SR_CgaCtaId ;  /* 0x00000000000579c3 */ /* 0x000e620000008800 */
[----:B------:R-:W-:Y:S01]  /*96d0*/  UMOV UR4, 0x400 ;  /* 0x0000040000047882 */ /* 0x000fe20000000000 */
[C---:B0-----:R-:W-:Y:S01]  /*96e0*/  IMAD.SHL.U32 R0, R3.reuse, 0x8, RZ ;  /* 0x0000000803007824 */ /* 0x041fe200078e00ff */
[C---:B------:R-:W-:Y:S01]  /*96f0*/  LOP3.LUT R5, R3.reuse, 0x7f, RZ, 0xc0, !PT ;  /* 0x0000007f03057812 */ /* 0x040fe200078ec0ff */
[----:B------:R-:W-:-:S03]  /*9700*/  IMAD.SHL.U32 R4, R3, 0x20, RZ ;  /* 0x0000002003047824 */ /* 0x000fc600078e00ff */
[----:B------:R-:W-:Y:S01]  /*9710*/  LOP3.LUT R2, R0, 0xd8, RZ, 0xc0, !PT ;  /* 0x000000d800027812 */ /* 0x000fe200078ec0ff */
[----:B-1----:R-:W-:-:S03]  /*9720*/  ULEA UR4, UR5, UR4, 0x18 ;  /* 0x0000000405047291 */ /* 0x002fc6000f8ec03f */
[----:B------:R-:W-:Y:S02]  /*9730*/  LOP3.LUT R3, R2, 0x18, R3, 0x78, !PT ;  /* 0x0000001802037812 */ /* 0x000fe400078e7803 */
[----:B------:R-:W-:Y:S02]  /*9740*/  SHF.R.U32.HI R5, RZ, 0x2, R5 ;  /* 0x00000002ff057819 */ /* 0x000fe40000011605 */
[----:B------:R-:W-:Y:S01]  /*9750*/  MOV R23, UR4 ;  /* 0x0000000400177c02 */ /* 0x000fe20008000f00 */
[----:B------:R-:W-:Y:S01]  /*9760*/  BSSY B8, `(.L_x_10204) ;  /* 0x0000452000087945 */ /* 0x000fe20003800000 */
[----:B------:R-:W-:Y:S02]  /*9770*/  IMAD.MOV.U32 R29, RZ, RZ, 0x1 ;  /* 0x00000001ff1d7424 */ /* 0x000fe400078e00ff */
[----:B------:R-:W-:Y:S01]  /*9780*/  IMAD.MOV.U32 R26, RZ, RZ, RZ ;  /* 0x000000ffff1a7224 */ /* 0x000fe200078e00ff */
[----:B------:R-:W-:Y:S01]  /*9790*/  ULDC UR38, c[0x0][0xc] ;  /* 0x0000030000267ab9 */ /* 0x000fe20000000800 */
[----:B--2---:R-:W-:-:S02]  /*97a0*/  LOP3.LUT R2, R6, 0x2, RZ, 0xfc, !PT ;  /* 0x0000000206027812 */ /* 0x004fc400078efcff */
[----:B------:R-:W-:-:S03]  /*97b0*/  LOP3.LUT R6, R4, 0x60, RZ, 0xc0, !PT ;  /* 0x0000006004067812 */ /* 0x000fc600078ec0ff */
[----:B------:R0:W-:Y:S01]  /*97c0*/  STL [R1+0x38], R2 ;  /* 0x0000380201007387 */ /* 0x0001e20000100800 */
[----:B------:R-:W-:Y:S02]  /*97d0*/  LOP3.LUT R4, R0, 0x18, RZ, 0xc0, !PT ;  /* 0x0000001800047812 */ /* 0x000fe400078ec0ff */
[----:B0-----:R-:W-:Y:S02]  /*97e0*/  LOP3.LUT R2, R3, 0x320, R0, 0xf8, !PT ;  /* 0x0000032003027812 */ /* 0x001fe400078ef800 */
[----:B------:R-:W-:-:S03]  /*97f0*/  LOP3.LUT R0, R5, R6, RZ, 0xfc, !PT ;  /* 0x0000000605007212 */ /* 0x000fc600078efcff */
[----:B------:R-:W-:Y:S01]  /*9800*/  IMAD R0, R2, 0x2, R23 ;  /* 0x0000000202007824 */ /* 0x000fe200078e0217 */
[----:B------:R0:W-:Y:S04]  /*9810*/  STL [R1+0x30], RZ ;  /* 0x000030ff01007387 */ /* 0x0001e80000100800 */
[----:B------:R0:W-:Y:S01]  /*9820*/  STL [R1+0x18], R0 ;  /* 0x0000180001007387 */ /* 0x0001e20000100800 */
[C---:B------:R-:W-:Y:S02]  /*9830*/  LOP3.LUT R5, R4.reuse, 0x20, RZ, 0xfc, !PT ;  /* 0x0000002004057812 */ /* 0x040fe400078efcff */
[----:B------:R-:W-:-:S07]  /*9840*/  LOP3.LUT R3, R4, 0x40, RZ, 0xfc, !PT ;  /* 0x0000004004037812 */ /* 0x000fce00078efcff */
.L_x_10265:
[----:B-1----:R-:W1:Y:S02]  /*9850*/  LDC.64 R2, c[0x0][0xc88] ;  /* 0x00032200ff027b82 */ /* 0x002e640000000a00 */
[----:B-1----:R-:W-:-:S05]  /*9860*/  IMAD.WIDE R2, R19, 0x4, R2 ;  /* 0x0000000413027825 */ /* 0x002fca00078e0202 */
[----:B0-----:R-:W0:Y:S01]  /*9870*/  LDG.E R28, desc[UR36][R2.64] ;  /* 0x00000024021c7981 */ /* 0x001e22000c1e1900 */
[----:B------:R-:W-:Y:S05]  /*9880*/  YIELD ;  /* 0x0000000000007946 */ /* 0x000fea0003800000 */
[----:B------:R-:W-:Y:S01]  /*9890*/  ULDC.64 UR4, c[0x0][0xa28] ;  /* 0x00028a0000047ab9 */ /* 0x000fe20000000a00 */
[----:B------:R-:W-:Y:S01]  /*98a0*/  IMAD.MOV.U32 R6, RZ, RZ, RZ ;  /* 0x000000ffff067224 */ /* 0x000fe200078e00ff */
[----:B------:R-:W-:Y:S01]  /*98b0*/  ISETP.NE.U32.AND P0, PT, RZ, UR4, PT ;  /* 0x00000004ff007c0c */ /* 0x000fe2000bf05070 */
[----:B------:R-:W-:-:S03]  /*98c0*/  ULDC.64 UR6, c[0x0][0xa18] ;  /* 0x0002860000067ab9 */ /* 0x000fc60000000a00 */
[----:B------:R-:W-:Y:S02]  /*98d0*/  ISETP.NE.AND.EX P0, PT, RZ, UR5, PT, P0 ;  /* 0x00000005ff007c0c */ /* 0x000fe4000bf05300 */
[----:B0-----:R-:W-:-:S11]  /*98e0*/  SHF.R.S32.HI R0, RZ, 0x1f, R28 ;  /* 0x0000001fff007819 */ /* 0x001fd6000001141c */
        /* <DEDUP_REMOVED lines=17> */
[----:B------:R-:W3:Y:S05]  /*9a00*/  @P2 LDG.E R0, desc[UR36][R2.64] ;  /* 0x0000002402002981 */ /* 0x000eea000c1e1900 */
[----:B------:R-:W-:-:S04]  /*9a10*/  @P0 IADD3 R4, P1, R24, UR6, RZ ;  /* 0x0000000618040c10 */ /* 0x000fc8000ff3e0ff */
[----:B------:R-:W-:-:S05]  /*9a20*/  @P0 IADD3.X R5, R25, UR7, RZ, P1, !PT ;  /* 0x0000000719050c10 */ /* 0x000fca0008ffe4ff */
[----:B------:R-:W4:Y:S01]  /*9a30*/  @P0 LDG.E R4, desc[UR36][R4.64] ;  /* 0x0000002404040981 */ /* 0x000f22000c1e1900 */
[----:B------:R-:W-:-:S03]  /*9a40*/  UISETP.NE.U32.AND UP0, UPT, UR4, URZ, UPT ;  /* 0x0000003f0400728c */ /* 0x000fc6000bf05070 */
[----:B------:R-:W-:Y:S01]  /*9a50*/  ULDC UR4, c[0x0][0x424] ;  /* 0x0001090000047ab9 */ /* 0x000fe20000000800 */
[----:B------:R-:W-:-:S03]  /*9a60*/  UISETP.NE.AND.EX UP0, UPT, UR5, URZ, UPT, UP0 ;  /* 0x0000003f0500728c */ /* 0x000fc6000bf05300 */
[----:B------:R-:W-:Y:S01]  /*9a70*/  ULDC UR5, c[0x0][0x2f0] ;  /* 0x0000bc0000057ab9 */ /* 0x000fe20000000800 */
[----:B------:R-:W-:-:S04]  /*9a80*/  USEL UR4, UR4, 0x1, UP0 ;  /* 0x0000000104047887 */ /* 0x000fc80008000000 */
[----:B------:R-:W-:Y:S01]  /*9a90*/  UIMAD UR4, UR4, UR5, URZ ;  /* 0x00000005040472a4 */ /* 0x000fe2000f8e023f */
[----:B---3--:R0:W-:Y:S04]  /*9aa0*/  STL [R1], R0 ;  /* 0x0000000001007387 */ /* 0x0081e80000100800 */
[----:B--2---:R1:W-:Y:S01]  /*9ab0*/  STL [R1+0x10], R6 ;  /* 0x0000100601007387 */ /* 0x0043e20000100800 */
[----:B0-----:R-:W-:-:S03]  /*9ac0*/  MOV R0, UR4 ;  /* 0x0000000400007c02 */ /* 0x001fc60008000f00 */
[----:B----4-:R1:W-:Y:S01]  /*9ad0*/  @P0 STL [R1+0x28], R4 ;  /* 0x0000280401000387 */ /* 0x0103e20000100800 */
[----:B------:R-:W-:Y:S05]  /*9ae0*/  @P0 BRA `(.L_x_10205) ;  /* 0x0000000000200947 */ /* 0x000fea0003800000 */
[----:B------:R-:W-:Y:S02]  /*9af0*/  ULDC UR4, c[0x0][0x288] ;  /* 0x0000a20000047ab9 */ /* 0x000fe40000000800 */
[----:B-1----:R-:W-:-:S05]  /*9b00*/  IMAD.U32 R4, RZ, RZ, UR4 ;  /* 0x00000004ff047e24 */ /* 0x002fca000f8e00ff */
[----:B------:R0:W-:Y:S01]  /*9b10*/  STL [R1+0x28], R4 ;  /* 0x0000280401007387 */ /* 0x0001e20000100800 */
[----:B------:R-:W-:Y:S05]  /*9b20*/  @!P2 BRA `(.L_x_10205) ;  /* 0x000000000010a947 */ /* 0x000fea0003800000 */
[----:B0-----:R-:W2:Y:S04]  /*9b30*/  LDG.E R4, desc[UR36][R2.64] ;  /* 0x0000002402047981 */ /* 0x001ea8000c1e1900 */
[----:B------:R-:W2:Y:S02]  /*9b40*/  LDG.E R2, desc[UR36][R2.64+0x4] ;  /* 0x0000042402027981 */ /* 0x000ea4000c1e1900 */
[----:B--2---:R-:W-:-:S05]  /*9b50*/  IMAD.IADD R2, R2, 0x1, -R4 ;  /* 0x0000000102027824 */ /* 0x004fca00078e0a04 */
[----:B------:R2:W-:Y:S02]  /*9b60*/  STL [R1+0x28], R2 ;  /* 0x0000280201007387 */ /* 0x0005e40000100800 */
.L_x_10205:
[----:B01----:R-:W-:Y:S01]  /*9b70*/  IMAD.MOV.U32 R4, RZ, RZ, R28 ;  /* 0x000000ffff047224 */ /* 0x003fe200078e001c */
[----:B------:R-:W-:Y:S02]  /*9b80*/  ULDC.64 UR4, c[0x0][0xa20] ;  /* 0x0002880000047ab9 */ /* 0x000fe40000000a00 */
[----:B------:R-:W-:Y:S02]  /*9b90*/  ISETP.NE.U32.AND P0, PT, RZ, UR4, PT ;  /* 0x00000004ff007c0c */ /* 0x000fe4000bf05070 */
[----:B------:R0:W-:Y:S02]  /*9ba0*/  STL [R1+0x8], R4 ;  /* 0x0000080401007387 */ /* 0x0001e40000100800 */
[----:B------:R-:W-:-:S13]  /*9bb0*/  ISETP.NE.AND.EX P0, PT, RZ, UR5, PT, P0 ;  /* 0x00000005ff007c0c */ /* 0x000fda000bf05300 */
[----:B0-----:R-:W-:Y:S05]  /*9bc0*/  @!P0 BRA `(.L_x_10206) ;  /* 0x0000000000108947 */ /* 0x001fea0003800000 */
[----:B--2---:R-:W-:-:S04]  /*9bd0*/  IADD3 R2, P0, R24, UR4, RZ ;  /* 0x0000000418027c10 */ /* 0x004fc8000ff1e0ff */
[----:B------:R-:W-:-:S05]  /*9be0*/  IADD3.X R3, R25, UR5, RZ, P0, !PT ;  /* 0x0000000519037c10 */ /* 0x000fca00087fe4ff */
[----:B------:R0:W5:Y:S01]  /*9bf0*/  LDG.E R0, desc[UR36][R2.64] ;  /* 0x0000002402007981 */ /* 0x000162000c1e1900 */
[----:B------:R-:W-:Y:S05]  /*9c00*/  BRA `(.L_x_10207) ;  /* 0x0000000000247947 */ /* 0x000fea0003800000 */
.L_x_10206:
[----:B------:R-:W-:Y:S02]  /*9c10*/  ULDC.64 UR4, c[0x0][0xa08] ;  /* 0x0002820000047ab9 */ /* 0x000fe40000000a00 */
[----:B------:R-:W-:-:S04]  /*9c20*/  ISETP.NE.U32.AND P0, PT, RZ, UR4, PT ;  /* 0x00000004ff007c0c */ /* 0x000fc8000bf05070 */
[----:B------:R-:W-:-:S13]  /*9c30*/  ISETP.NE.AND.EX P0, PT, RZ, UR5, PT, P0 ;  /* 0x00000005ff007c0c */ /* 0x000fda000bf05300 */
[----:B------:R-:W-:Y:S05]  /*9c40*/  @!P0 BRA `(.L_x_10207) ;  /* 0x0000000000148947 */ /* 0x000fea0003800000 */
[----:B--2---:R-:W0:Y:S02]  /*9c50*/  LDC.64 R2, c[0x0][0xa08] ;  /* 0x00028200ff027b82 */ /* 0x004e240000000a00 */
[----:B0-----:R-:W-:-:S05]  /*9c60*/  IMAD.WIDE R2, R4, 0x4, R2 ;  /* 0x0000000404027825 */ /* 0x001fca00078e0202 */
[----:B------:R-:W2:Y:S04]  /*9c70*/  LDG.E R0, desc[UR36][R2.64] ;  /* 0x0000002402007981 */ /* 0x000ea8000c1e1900 */
[----:B------:R-:W2:Y:S02]  /*9c80*/  LDG.E R2, desc[UR36][R2.64+0x4] ;  /* 0x0000042402027981 */ /* 0x000ea4000c1e1900 */
[----:B--2---:R-:W-:-:S07]  /*9c90*/  IMAD.IADD R0, R2, 0x1, -R0 ;  /* 0x0000000102007824 */ /* 0x004fce00078e0a00 */
.L_x_10207:
[----:B0-2--5:R-:W-:Y:S01]  /*9ca0*/  IADD3 R2, -R6, R0, RZ ;  /* 0x0000000006027210 */ /* 0x025fe20007ffe1ff */
[----:B------:R-:W-:Y:S03]  /*9cb0*/  BSSY B7, `(.L_x_10208) ;  /* 0x000035e000077945 */ /* 0x000fe60003800000 */
[C---:B------:R-:W-:Y:S01]  /*9cc0*/  ISETP.GT.AND P0, PT, R2.reuse, RZ, PT ;  /* 0x000000ff0200720c */ /* 0x040fe20003f04270 */
[----:B------:R-:W-:Y:S01]  /*9cd0*/  VIADD R0, R2, 0x7f ;  /* 0x0000007f02007836 */ /* 0x000fe20000000000 */
[----:B------:R0:W-:Y:S04]  /*9ce0*/  STL [R1+0xc], R2 ;  /* 0x00000c0201007387 */ /* 0x0001e80000100800 */
[----:B0-----:R-:W-:-:S04]  /*9cf0*/  SHF.R.S32.HI R2, RZ, 0x1f, R0 ;  /* 0x0000001fff027819 */ /* 0x001fc80000011400 */
        /* <DEDUP_REMOVED lines=10> */
[----:B0-----:R-:W1:Y:S02]  /*9da0*/  FLO.U32 R0, UR4 ;  /* 0x0000000400007d00 */ /* 0x001e6400080e0000 */
[----:B-1----:R-:W-:-:S06]  /*9db0*/  ISETP.EQ.U32.AND P0, PT, R0, R5, PT ;  /* 0x000000050000720c */ /* 0x002fcc0003f02070 */
        /* <DEDUP_REMOVED lines=8> */
.L_x_10209:
[----:B0-----:R-:W-:Y:S01]  /*9e40*/  VIADD R0, R23, 0x15400 ;  /* 0x0001540017007836 */ /* 0x001fe20000000000 */
        /* <DEDUP_REMOVED lines=19> */
.L_x_10212:
[----:B------:R-:W-:Y:S05]  /*9f80*/  BSYNC B6 ;  /* 0x0000000000067941 */ /* 0x000fea0003800000 */
.L_x_10211:
        /* <DEDUP_REMOVED lines=20> */
.L_x_10215:
        /* <DEDUP_REMOVED lines=15> */
.L_x_10214:
[----:B------:R-:W-:Y:S05]  /*a1c0*/  BSYNC B6 ;  /* 0x0000000000067941 */ /* 0x000fea0003800000 */
.L_x_10213:
[----:B------:R0:W2:Y:S01]  /*a1d0*/  LDL R20, [R1+0x8] ;  /* 0x0000080001147983 */ /* 0x0000a20000100800 */
[----:B------:R-:W-:Y:S01]  /*a1e0*/  ULDC.64 UR4, c[0x0][0x9f8] ;  /* 0x00027e0000047ab9 */ /* 0x000fe20000000a00 */
[----:B------:R-:W1:Y:S01]  /*a1f0*/  LDC R7, c[0x0][0x430] ;  /* 0x00010c00ff077b82 */ /* 0x000e620000000800 */
[----:B------:R-:W-:Y:S01]  /*a200*/  ISETP.NE.U32.AND P0, PT, RZ, UR4, PT ;  /* 0x00000004ff007c0c */ /* 0x000fe2000bf05070 */
[----:B------:R-:W3:Y:S03]  /*a210*/  LDL R27, [R1+0x34] ;  /* 0x00003400011b7983 */ /* 0x000ee60000100800 */
[----:B------:R-:W-:Y:S01]  /*a220*/  ISETP.NE.AND.EX P0, PT, RZ, UR5, PT, P0 ;  /* 0x00000005ff007c0c */ /* 0x000fe2000bf05300 */
[----:B------:R-:W4:Y:S04]  /*a230*/  LDL R21, [R1+0xc] ;  /* 0x00000c0001157983 */ /* 0x000f280000100800 */
[----:B------:R-:W4:Y:S04]  /*a240*/  LDL R2, [R1+0x10] ;  /* 0x0000100001027983 */ /* 0x000f280000100800 */
[----:B------:R-:W4:Y:S04]  /*a250*/  LDL R10, [R1+0x38] ;  /* 0x00003800010a7983 */ /* 0x000f280000100800 */
[----:B------:R-:W-:Y:S01]  /*a260*/  @P0 IADD3 R24, P1, R24, UR4, RZ ;  /* 0x0000000418180c10 */ /* 0x000fe2000ff3e0ff */
[----:B------:R-:W0:Y:S01]  /*a270*/  S2R R3, SR_TID.X ;  /* 0x0000000000037919 */ /* 0x000e220000002100 */
[----:B------:R-:W3:Y:S02]  /*a280*/  S2R R0, SR_TID.X ;  /* 0x0000000000007919 */ /* 0x000ee40000002100 */
[----:B------:R-:W-:Y:S01]  /*a290*/  @P0 IADD3.X R25, R25, UR5, RZ, P1, !PT ;  /* 0x0000000519190c10 */ /* 0x000fe20008ffe4ff */
[----:B------:R-:W-:-:S04]  /*a2a0*/  ULDC UR4, c[0x0][0x2f4] ;  /* 0x0000bd0000047ab9 */ /* 0x000fc80000000800 */
[----:B--2---:R-:W2:Y:S01]  /*a2b0*/  @P0 LDG.E R20, desc[UR36][R24.64] ;  /* 0x0000002418140981 */ /* 0x004ea2000c1e1900 */
[----:B-1----:R-:W-:Y:S01]  /*a2c0*/  ISETP.NE.AND P2, PT, R7, 0x1, PT ;  /* 0x000000010700780c */ /* 0x002fe20003f45270 */
[----:B0-----:R-:W-:Y:S01]  /*a2d0*/  IMAD.SHL.U32 R3, R3, 0x20, RZ ;  /* 0x0000002003037824 */ /* 0x001fe200078e00ff */
[----:B---3--:R-:W-:Y:S02]  /*a2e0*/  LEA.HI.SX32 R27, R27, 0xffffffff, 0x19 ;  /* 0xffffffff1b1b7811 */ /* 0x008fe400078fcaff */
[----:B------:R-:W-:Y:S02]  /*a2f0*/  LOP3.LUT R0, R0, 0x7f, RZ, 0xc0, !PT ;  /* 0x0000007f00007812 */ /* 0x000fe400078ec0ff */
[----:B------:R-:W-:Y:S01]  /*a300*/  LOP3.LUT R3, R3, 0x60, RZ, 0xc0, !PT ;  /* 0x0000006003037812 */ /* 0x000fe200078ec0ff */
[----:B------:R-:W-:Y:S01]  /*a310*/  IMAD.SHL.U32 R8, R27, 0x80, RZ ;  /* 0x000000801b087824 */ /* 0x000fe200078e00ff */
[----:B------:R-:W-:-:S04]  /*a320*/  SHF.R.U32.HI R0, RZ, 0x2, R0 ;  /* 0x00000002ff007819 */ /* 0x000fc80000011600 */
[----:B------:R-:W-:Y:S01]  /*a330*/  LOP3.LUT R4, R8, R0, R3, 0xfe, !PT ;  /* 0x0000000008047212 */ /* 0x000fe200078efe03 */
[----:B------:R-:W0:Y:S08]  /*a340*/  @P2 LDC R5, c[0x0][0x434] ;  /* 0x00010d00ff052b82 */ /* 0x000e300000000800 */
[----:B------:R-:W1:Y:S01]  /*a350*/  @P2 LDC R0, c[0x0][0x438] ;  /* 0x00010e00ff002b82 */ /* 0x000e620000000800 */
[----:B------:R-:W3:Y:S01]  /*a360*/  S2R R9, SR_TID.X ;  /* 0x0000000000097919 */ /* 0x000ee20000002100 */
[----:B------:R-:W-:-:S04]  /*a370*/  LOP3.LUT R22, R22, 0xffffffef, RZ, 0xc0, !PT ;  /* 0xffffffef16167812 */ /* 0x000fc800078ec0ff */
[----:B------:R-:W-:-:S04]  /*a380*/  @P2 LOP3.LUT R22, R22, 0x10, RZ, 0xfc, !PT ;  /* 0x0000001016162812 */ /* 0x000fc800078efcff */
[----:B------:R-:W-:Y:S01]  /*a390*/  LOP3.LUT R22, R22, 0xfffffff7, RZ, 0xc0, !PT ;  /* 0xfffffff716167812 */ /* 0x000fe200078ec0ff */
[----:B---3--:R-:W-:-:S05]  /*a3a0*/  IMAD.SHL.U32 R9, R9, 0x8, RZ ;  /* 0x0000000809097824 */ /* 0x008fca00078e00ff */
[----:B------:R-:W-:Y:S01]  /*a3b0*/  LOP3.LUT R9, R9, 0x18, RZ, 0xc0, !PT ;  /* 0x0000001809097812 */ /* 0x000fe200078ec0ff */
[----:B------:R-:W-:Y:S01]  /*a3c0*/  UMOV UR5, 0xffffffff ;  /* 0xffffffff00057882 */ /* 0x000fe20000000000 */
[----:B--2---:R2:W-:Y:S01]  /*a3d0*/  @P0 STL [R1+0x8], R20 ;  /* 0x0000081401000387 */ /* 0x0045e20000100800 */
[C---:B----4-:R-:W-:Y:S01]  /*a3e0*/  ISETP.GE.AND P0, PT, R4.reuse, R21, PT ;  /* 0x000000150400720c */ /* 0x050fe20003f06270 */
[----:B------:R-:W-:-:S04]  /*a3f0*/  IMAD.IADD R4, R4, 0x1, R2 ;  /* 0x0000000104047824 */ /* 0x000fc800078e0202 */
[----:B0-----:R-:W-:-:S08]  /*a400*/  @P2 IMAD.HI.U32 R5, R4, R5, RZ ;  /* 0x0000000504052227 */ /* 0x001fd000078e00ff */
[----:B------:R-:W0:Y:S01]  /*a410*/  @!P0 LDC.64 R2, c[0x0][0x428] ;  /* 0x00010a00ff028b82 */ /* 0x000e220000000a00 */
[----:B------:R-:W-:Y:S01]  /*a420*/  IMAD.MOV.U32 R6, RZ, RZ, R4 ;  /* 0x000000ffff067224 */ /* 0x000fe200078e0004 */
[----:B-1----:R-:W-:Y:S02]  /*a430*/  @P2 SHF.R.U32.HI R6, RZ, R0, R5 ;  /* 0x00000000ff062219 */ /* 0x002fe40000011605 */
[----:B------:R-:W-:Y:S02]  /*a440*/  SHF.R.S32.HI R5, RZ, 0x1f, R20 ;  /* 0x0000001fff057819 */ /* 0x000fe40000011414 */
[----:B------:R-:W-:-:S05]  /*a450*/  IADD3 R0, -R6, RZ, RZ ;  /* 0x000000ff06007210 */ /* 0x000fca0007ffe1ff */
[----:B------:R-:W-:Y:S01]  /*a460*/  IMAD R4, R7, R0, R4 ;  /* 0x0000000007047224 */ /* 0x000fe200078e0204 */
[--C-:B------:R-:W-:Y:S01]  /*a470*/  @!P0 SHF.R.S32.HI R7, RZ, 0x1f, R6.reuse ;  /* 0x0000001fff078819 */ /* 0x100fe20000011406 */
[-C--:B0-----:R-:W-:Y:S02]  /*a480*/  @!P0 IMAD R0, R5, R2.reuse, RZ ;  /* 0x0000000205008224 */ /* 0x081fe400078e02ff */
[----:B------:R-:W-:-:S04]  /*a490*/  @!P0 IMAD.WIDE.U32 R6, R20, R2, R6 ;  /* 0x0000000214068225 */ /* 0x000fc800078e0006 */
[----:B------:R-:W-:Y:S02]  /*a4a0*/  @!P0 IMAD R0, R20, R3, R0 ;  /* 0x0000000314008224 */ /* 0x000fe400078e0200 */
[----:B------:R-:W0:Y:S02]  /*a4b0*/  @!P0 LDC.64 R2, c[0x0][0x418] ;  /* 0x00010600ff028b82 */ /* 0x000e240000000a00 */
[----:B------:R-:W-:Y:S01]  /*a4c0*/  @!P0 IMAD.IADD R0, R7, 0x1, R0 ;  /* 0x0000000107008824 */ /* 0x000fe200078e0200 */
[----:B------:R-:W-:Y:S02]  /*a4d0*/  ISETP.NE.AND P2, PT, R10, 0x3, PT ;  /* 0x000000030a00780c */ /* 0x000fe40003f45270 */
[----:B0-----:R-:W-:-:S04]  /*a4e0*/  @!P0 LEA R2, P1, R6, R2, 0x2 ;  /* 0x0000000206028211 */ /* 0x001fc800078210ff */
[----:B------:R-:W-:Y:S01]  /*a4f0*/  @!P0 LEA.HI.X R3, R6, R3, R0, 0x2, P1 ;  /* 0x0000000306038211 */ /* 0x000fe200008f1400 */
[----:B------:R-:W-:-:S06]  /*a500*/  IMAD.MOV.U32 R0, RZ, RZ, RZ ;  /* 0x000000ffff007224 */ /* 0x000fcc00078e00ff */
[----:B------:R2:W5:Y:S01]  /*a510*/  @!P0 LDG.E R0, desc[UR36][R2.64] ;  /* 0x0000002402008981 */ /* 0x000562000c1e1900 */
[C---:B------:R-:W-:Y:S02]  /*a520*/  ISETP.GE.AND P0, PT, R9.reuse, UR4, PT ;  /* 0x0000000409007c0c */ /* 0x040fe4000bf06270 */
[----:B------:R-:W-:Y:S01]  /*a530*/  @P2 LOP3.LUT R22, R22, 0x8, RZ, 0xfc, !PT ;  /* 0x0000000816162812 */ /* 0x000fe200078efcff */
[----:B------:R2:W-:Y:S01]  /*a540*/  STL [R1+0x14], R5 ;  /* 0x0000140501007387 */ /* 0x0005e20000100800 */
[C---:B------:R-:W-:Y:S02]  /*a550*/  LOP3.LUT R10, R9.reuse, 0x20, RZ, 0xfc, !PT ;  /* 0x00000020090a7812 */ /* 0x040fe400078efcff */
[----:B------:R-:W-:Y:S02]  /*a560*/  LOP3.LUT R22, R22, 0xfffffffb, RZ, 0xc0, !PT ;  /* 0xfffffffb16167812 */ /* 0x000fe400078ec0ff */
[----:B------:R-:W-:Y:S02]  /*a570*/  LOP3.LUT R9, R9, 0x40, RZ, 0xfc, !PT ;  /* 0x0000004009097812 */ /* 0x000fe400078efcff */
[----:B------:R-:W-:-:S03]  /*a580*/  ISETP.GE.AND P1, PT, R10, UR4, PT ;  /* 0x000000040a007c0c */ /* 0x000fc6000bf26270 */
[----:B------:R-:W-:Y:S02]  /*a590*/  @P0 LOP3.LUT R22, R22, 0x4, RZ, 0xfc, !PT ;  /* 0x0000000416160812 */ /* 0x000fe400078efcff */
[----:B------:R-:W-:Y:S02]  /*a5a0*/  ISETP.GE.AND P0, PT, R9, UR4, PT ;  /* 0x0000000409007c0c */ /* 0x000fe4000bf06270 */
[----:B------:R-:W-:-:S04]  /*a5b0*/  LOP3.LUT R22, R22, 0xfffffffe, RZ, 0xc0, !PT ;  /* 0xfffffffe16167812 */ /* 0x000fc800078ec0ff */
[----:B------:R-:W-:-:S04]  /*a5c0*/  LOP3.LUT R22, R22, 0xfffffffd, RZ, 0xc0, !PT ;  /* 0xfffffffd16167812 */ /* 0x000fc800078ec0ff */
[----:B------:R-:W-:-:S04]  /*a5d0*/  @P1 LOP3.LUT R22, R22, 0x2, RZ, 0xfc, !PT ;  /* 0x0000000216161812 */ /* 0x000fc800078efcff */
[----:B------:R-:W-:Y:S01]  /*a5e0*/  @P0 LOP3.LUT R22, R22, 0x1, RZ, 0xfc, !PT ;  /* 0x0000000116160812 */ /* 0x000fe200078efcff */
[----:B--2---:R-:W-:Y:S06]  /*a5f0*/  BRA.DIV UR5, `(.L_x_10216) ;  /* 0x0000003e05007947 */ /* 0x004fec000b800000 */
.L_x_10282:
[----:B------:R-:W-:-:S05]  /*a600*/  SHF.R.S32.HI R9, RZ, 0x1f, R18 ;  /* 0x0000001fff097819 */ /* 0x000fca0000011412 */
[----:B------:R0:W-:Y:S01]  /*a610*/  STL [R1+0x4], R9 ;  /* 0x0000040901007387 */ /* 0x0001e20000100800 */
[----:B------:R-:W-:Y:S05]  /*a620*/  @!P2 BRA `(.L_x_10217) ;  /* 0x000000000004a947 */ /* 0x000fea0003800000 */
[----:B------:R-:W-:Y:S01]  /*a630*/  BPT.TRAP 0x1 ;  /* 0x000000040000795c */ /* 0x000fe20000300000 */
.L_x_10217:
        /* <DEDUP_REMOVED lines=12> */
[----:B------:R-:W-:-:S04]  /*a700*/  ULDC.64 UR4, c[0x0][0x330] ;  /* 0x0000cc0000047ab9 */ /* 0x000fc80000000a00 */
[----:B------:R-:W-:Y:S01]  /*a710*/  IADD3 R3, R3, R7, RZ ;  /* 0x0000000703037210 */ /* 0x000fe20007ffe0ff */
[----:B------:R-:W-:Y:S02]  /*a720*/  IMAD R7, R9, UR4, RZ ;  /* 0x0000000409077c24 */ /* 0x000fe4000f8e02ff */
[----:B------:R-:W-:-:S04]  /*a730*/  IMAD.WIDE.U32 R2, R18, UR4, R2 ;  /* 0x0000000412027c25 */ /* 0x000fc8000f8e0002 */
[----:B------:R-:W-:Y:S01]  /*a740*/  IMAD R7, R18, UR5, R7 ;  /* 0x0000000512077c24 */ /* 0x000fe2000f8e0207 */
[----:B------:R-:W-:Y:S02]  /*a750*/  ULDC.64 UR4, c[0x0][0x318] ;  /* 0x0000c60000047ab9 */ /* 0x000fe40000000a00 */
[----:B------:R-:W-:Y:S01]  /*a760*/  LEA R24, P0, R2, UR4, 0x1 ;  /* 0x0000000402187c11 */ /* 0x000fe2000f8008ff */
[----:B------:R-:W-:Y:S01]  /*a770*/  IMAD.IADD R25, R3, 0x1, R7 ;  /* 0x0000000103197824 */ /* 0x000fe200078e0207 */
[----:B------:R-:W-:-:S04]  /*a780*/  SHF.L.U32 R3, R29, 0x1f, RZ ;  /* 0x0000001f1d037819 */ /* 0x000fc800000006ff */
[----:B------:R-:W-:Y:S01]  /*a790*/  LEA.HI.X R25, R2, UR5, R25, 0x1, P0 ;  /* 0x0000000502197c11 */ /* 0x000fe200080f0c19 */
[----:B------:R-:W-:-:S05]  /*a7a0*/  IMAD R2, R26, 0x8, R23 ;  /* 0x000000081a027824 */ /* 0x000fca00078e0217 */
[----:B------:R-:W1:Y:S02]  /*a7b0*/  SYNCS.PHASECHK.TRANS64.TRYWAIT P0, [R2+URZ+0x2d840], R3 ;  /* 0x02d84003020075a7 */ /* 0x000e64000800017f */
[----:B-1----:R-:W-:Y:S05]  /*a7c0*/  @!P0 BRA `(.L_x_10219) ;  /* 0x0000003800c08947 */ /* 0x002fea0003800000 */
.L_x_10283:
[----:B------:R-:W-:Y:S05]  /*a7d0*/  BSYNC B0 ;  /* 0x0000000000007941 */ /* 0x000fea0003800000 */
.L_x_10218:
[----:B------:R-:W2:Y:S01]  /*a7e0*/  LDL R7, [R1+0x4] ;  /* 0x0000040001077983 */ /* 0x000ea20000100800 */
[----:B------:R-:W-:-:S03]  /*a7f0*/  ULDC.64 UR4, c[0x0][0x300] ;  /* 0x0000c00000047ab9 */ /* 0x000fc60000000a00 */
[----:B------:R-:W3:Y:S01]  /*a800*/  LDL R12, [R1+0xc] ;  /* 0x00000c00010c7983 */ /* 0x000ee20000100800 */
[----:B------:R-:W-:Y:S01]  /*a810*/  IMAD R5, R5, UR4, RZ ;  /* 0x0000000405057c24 */ /* 0x000fe2000f8e02ff */
[----:B------:R-:W-:Y:S01]  /*a820*/  LOP3.LUT P4, RZ, R22, 0x4, RZ, 0xc0, !PT ;  /* 0x0000000416ff7812 */ /* 0x000fe2000788c0ff */
[----:B0-----:R-:W0:Y:S02]  /*a830*/  S2R R9, SR_TID.X ;  /* 0x0000000000097919 */ /* 0x001e240000002100 */
[----:B-1----:R-:W-:Y:S01]  /*a840*/  IMAD R3, R4, UR5, R5 ;  /* 0x0000000504037c24 */ /* 0x002fe2000f8e0205 */
[----:B------:R-:W-:Y:S01]  /*a850*/  LOP3.LUT P3, RZ, R22, 0x2, RZ, 0xc0, !PT ;  /* 0x0000000216ff7812 */ /* 0x000fe2000786c0ff */
[----:B------:R-:W-:Y:S01]  /*a860*/  IMAD.WIDE.U32 R4, R4, UR4, RZ ;  /* 0x0000000404047c25 */ /* 0x000fe2000f8e00ff */
[----:B------:R-:W-:Y:S01]  /*a870*/  ULDC.64 UR4, c[0x0][0x310] ;  /* 0x0000c40000047ab9 */ /* 0x000fe20000000a00 */
[----:B------:R-:W-:Y:S02]  /*a880*/  LOP3.LUT P2, RZ, R22, 0x1, RZ, 0xc0, !PT ;  /* 0x0000000116ff7812 */ /* 0x000fe4000784c0ff */
[----:B------:R-:W-:-:S02]  /*a890*/  IMAD.IADD R5, R5, 0x1, R3 ;  /* 0x0000000105057824 */ /* 0x000fc400078e0203 */
[----:B------:R-:W-:Y:S02]  /*a8a0*/  IMAD R6, R6, UR4, RZ ;  /* 0x0000000406067c24 */ /* 0x000fe4000f8e02ff */
[----:B------:R-:W-:-:S04]  /*a8b0*/  IMAD.WIDE.U32 R4, R0, UR4, R4 ;  /* 0x0000000400047c25 */ /* 0x000fc8000f8e0004 */
[----:B------:R-:W-:Y:S01]  /*a8c0*/  IMAD R0, R0, UR5, R6 ;  /* 0x0000000500007c24 */ /* 0x000fe2000f8e0206 */
[----:B------:R-:W-:-:S03]  /*a8d0*/  ULDC.64 UR4, c[0x0][0x308] ;  /* 0x0000c20000047ab9 */ /* 0x000fc60000000a00 */
[----:B------:R-:W-:Y:S02]  /*a8e0*/  IMAD.IADD R5, R5, 0x1, R0 ;  /* 0x0000000105057824 */ /* 0x000fe400078e0200 */
[----:B------:R-:W-:-:S04]  /*a8f0*/  IMAD.WIDE.U32 R4, R18, UR4, R4 ;  /* 0x0000000412047c25 */ /* 0x000fc8000f8e0004 */
[----:B0-----:R-:W-:Y:S02]  /*a900*/  IMAD.SHL.U32 R10, R9, 0x8, RZ ;  /* 0x00000008090a7824 */ /* 0x001fe400078e00ff */
[----:B--2---:R-:W-:Y:S02]  /*a910*/  IMAD R0, R7, UR4, RZ ;  /* 0x0000000407007c24 */ /* 0x004fe4000f8e02ff */
[----:B------:R-:W0:Y:S02]  /*a920*/  S2R R7, SR_TID.X ;  /* 0x0000000000077919 */ /* 0x000e240000002100 */
[----:B------:R-:W-:Y:S01]  /*a930*/  IMAD R0, R18, UR5, R0 ;  /* 0x0000000512007c24 */ /* 0x000fe2000f8e0200 */
[----:B------:R-:W-:-:S04]  /*a940*/  ULDC.64 UR4, c[0x0][0x2e8] ;  /* 0x0000ba0000047ab9 */ /* 0x000fc80000000a00 */
[----:B------:R-:W-:Y:S02]  /*a950*/  IADD3 R6, R5, R0, RZ ;  /* 0x0000000005067210 */ /* 0x000fe40007ffe0ff */
[----:B------:R-:W-:Y:S01]  /*a960*/  LEA R0, P0, R4, UR4, 0x1 ;  /* 0x0000000404007c11 */ /* 0x000fe2000f8008ff */
[----:B------:R-:W-:-:S03]  /*a970*/  UMOV UR4, 0xffffffff ;  /* 0xffffffff00047882 */ /* 0x000fc60000000000 */
[----:B------:R-:W-:Y:S02]  /*a980*/  LEA.HI.X R6, R4, UR5, R6, 0x1, P0 ;  /* 0x0000000504067c11 */ /* 0x000fe400080f0c06 */
[----:B0-----:R-:W-:Y:S01]  /*a990*/  LOP3.LUT R11, R7, 0x7f, RZ, 0xc0, !PT ;  /* 0x0000007f070b7812 */ /* 0x001fe200078ec0ff */
[----:B------:R-:W-:-:S03]  /*a9a0*/  IMAD.SHL.U32 R7, R9, 0x8, RZ ;  /* 0x0000000809077824 */ /* 0x000fc600078e00ff */
[----:B------:R-:W-:Y:S02]  /*a9b0*/  SHF.R.U32.HI R11, RZ, 0x2, R11 ;  /* 0x00000002ff0b7819 */ /* 0x000fe4000001160b */
[----:B------:R-:W-:Y:S02]  /*a9c0*/  LOP3.LUT R7, R7, 0xd8, RZ, 0xc0, !PT ;  /* 0x000000d807077812 */ /* 0x000fe400078ec0ff */
[----:B---3--:R-:W-:Y:S02]  /*a9d0*/  IADD3 R3, -R11, R12, -R8 ;  /* 0x0000000c0b037210 */ /* 0x008fe40007ffe908 */
[----:B------:R-:W-:Y:S01]  /*a9e0*/  LOP3.LUT R7, R7, 0x18, R9, 0x78, !PT ;  /* 0x0000001807077812 */ /* 0x000fe200078e7809 */
[----:B------:R-:W-:Y:S01]  /*a9f0*/  IMAD.SHL.U32 R9, R9, 0x8, RZ ;  /* 0x0000000809097824 */ /* 0x000fe200078e00ff */
[----:B------:R-:W-:Y:S02]  /*aa00*/  ISETP.GE.AND P0, PT, R3, 0x1, PT ;  /* 0x000000010300780c */ /* 0x000fe40003f06270 */
[----:B------:R-:W-:-:S02]  /*aa10*/  LOP3.LUT R7, R7, 0x320, R10, 0xf8, !PT ;  /* 0x0000032007077812 */ /* 0x000fc400078ef80a */
[----:B------:R-:W-:-:S03]  /*aa20*/  LOP3.LUT R9, R9, 0x18, RZ, 0xc0, !PT ;  /* 0x0000001809097812 */ /* 0x000fc600078ec0ff */
[----:B------:R-:W-:Y:S01]  /*aa30*/  IMAD R7, R26, 0x3000, R7 ;  /* 0x000030001a077824 */ /* 0x000fe200078e0207 */
[----:B------:R-:W-:Y:S06]  /*aa40*/  BRA.DIV UR4, `(.L_x_10220) ;  /* 0x0000003a04347947 */ /* 0x000fec000b800000 */
[----:B------:R-:W0:Y:S01]  /*aa50*/  SHFL.IDX PT, R5, R0, RZ, 0x1c1f ;  /* 0x001c1fff00057589 */ /* 0x000e2200000e0000 */
[----:B------:R-:W-:-:S03]  /*aa60*/  @P0 LEA R8, R7, R23, 0x1 ;  /* 0x0000001707080211 */ /* 0x000fc600078e08ff */
        /* <DEDUP_REMOVED lines=26> */
[----:B------:R-:W2:Y:S04]  /*ac10*/  SHFL.IDX PT, R6, R6, 0x3, 0x1c1f ;  /* 0x007c1f0006067f89 */ /* 0x000ea800000e0000 */
[----:B------:R-:W3:Y:S01]  /*ac20*/  SHFL.IDX PT, R0, R0, 0x3, 0x1c1f ;  /* 0x007c1f0000007f89 */ /* 0x000ee200000e0000 */
[----:B0-----:R-:W-:-:S05]  /*ac30*/  @P1 LEA R5, P0, R9, R5, 0x1 ;  /* 0x0000000509051211 */ /* 0x001fca00078008ff */
[----:B-1----:R-:W-:-:S05]  /*ac40*/  @P1 IMAD.X R4, RZ, RZ, R4, P0 ;  /* 0x000000ffff041224 */ /* 0x002fca00000e0604 */
[----:B------:R-:W-:-:S04]  /*ac50*/  @P1 LOP3.LUT R5, R5, R4, RZ, 0x3c, !PT ;  /* 0x0000000405051212 */ /* 0x000fc800078e3cff */
[----:B------:R-:W-:-:S04]  /*ac60*/  @P1 LOP3.LUT R4, R5, R4, RZ, 0x3c, !PT ;  /* 0x0000000405041212 */ /* 0x000fc800078e3cff */
[----:B------:R-:W-:-:S05]  /*ac70*/  @P1 LOP3.LUT R5, R5, R4, RZ, 0x3c, !PT ;  /* 0x0000000405051212 */ /* 0x000fca00078e3cff */
[----:B------:R1:W-:Y:S04]  /*ac80*/  @P1 LDGSTS.E.BYPASS.LTC128B.128 [R8+0x16400], desc[UR36][R4.64], !P4 ;  /* 0x1640000004081fae */ /* 0x0003e8000e101d64 */
[----:B------:R1:W-:Y:S04]  /*ac90*/  @P1 LDGSTS.E.BYPASS.LTC128B.128 [R8+0x18400], desc[UR36][R4.64+0x40], !P3 ;  /* 0x1840004004081fae */ /* 0x0003e8000d901d64 */
[----:B--23--:R1:W-:Y:S02]  /*aca0*/  @P1 LDGSTS.E.BYPASS.LTC128B.128 [R8+0x1a400], desc[UR36][R4.64+0x80], !P2 ;  /* 0x1a40008004081fae */ /* 0x00c3e4000d101d64 */
.L_x_10293:
[----:B------:R-:W-:-:S13]  /*acb0*/  ISETP.GE.AND P0, PT, R3, 0x61, PT ;  /* 0x000000610300780c */ /* 0x000fda0003f06270 */
[----:B01----:R-:W-:Y:S01]  /*acc0*/  @P0 LEA R4, P1, R9, R0, 0x1 ;  /* 0x0000000009040211 */ /* 0x003fe200078208ff */
[----:B------:R-:W-:-:S03]  /*acd0*/  @P0 IMAD R7, R7, 0x2, R23 ;  /* 0x0000000207070824 */ /* 0x000fc600078e0217 */
[----:B------:R-:W-:-:S05]  /*ace0*/  @P0 IADD3.X R5, RZ, R6, RZ, P1, !PT ;  /* 0x00000006ff050210 */ /* 0x000fca0000ffe4ff */
        /* <DEDUP_REMOVED lines=8> */
.L_x_10221:
        /* <DEDUP_REMOVED lines=11> */
.L_x_10222:
[----:B0-----:R0:W5:Y:S01]  /*ae20*/  LDL.LU R4, [R1+0x20] ;  /* 0x0000200001047983 */ /* 0x0011620000300800 */
[----:B------:R0:W-:Y:S03]  /*ae30*/  SYNCS.ARRIVE.TRANS64.A1T0 RZ, [R2+URZ+0x2d830], RZ ;  /* 0x02d830ff02ff79a7 */ /* 0x0001e6000810003f */
[----:B------:R0:W5:Y:S02]  /*ae40*/  LDL.LU R3, [R1] ;  /* 0x0000000001037983 */ /* 0x0001640000300800 */
[----:B------:R-:W-:Y:S05]  /*ae50*/  WARPSYNC.ALL ;  /* 0x0000000000007948 */ /* 0x000fea0003800000 */
[----:B------:R-:W-:Y:S01]  /*ae60*/  ULDC.64 UR4, c[0x0][0x298] ;  /* 0x0000a60000047ab9 */ /* 0x000fe20000000a00 */
[----:B------:R-:W-:Y:S01]  /*ae70*/  BAR.SYNC.DEFER_BLOCKING 0x8, 0x200 ;  /* 0x0208000000007b1d */ /* 0x000fe20000010000 */
[----:B------:R-:W-:Y:S01]  /*ae80*/  LOP3.LUT P0, RZ, R22, 0x20, RZ, 0xc0, !PT ;  /* 0x0000002016ff7812 */ /* 0x000fe2000780c0ff */
[----:B0-----:R-:W-:-:S03]  /*ae90*/  VIADD R2, R23, 0xc400 ;  /* 0x0000c40017027836 */ /* 0x001fc60000000000 */
        /* <DEDUP_REMOVED lines=8> */
[----:B------:R-:W-:-:S04]  /*af20*/  IMAD.WIDE.U32 R2, R3, UR4, RZ ;  /* 0x0000000403027c25 */ /* 0x000fc8000f8e00ff */
[----:B------:R-:W-:Y:S01]  /*af30*/  IMAD.IADD R0, R3, 0x1, R0 ;  /* 0x0000000103007824 */ /* 0x000fe200078e0200 */
[----:B------:R0:W-:Y:S04]  /*af40*/  STL.64 [R1+0x20], R2 ;  /* 0x0000200201007387 */ /* 0x0001e80000100a00 */
[----:B------:R0:W-:Y:S01]  /*af50*/  STL [R1], R0 ;  /* 0x0000000001007387 */ /* 0x0001e20000100800 */
        /* <DEDUP_REMOVED lines=17> */
.L_x_10224:
[----:B------:R-:W-:Y:S05]  /*b070*/  BSYNC B6 ;  /* 0x0000000000067941 */ /* 0x000fea0003800000 */
.L_x_10223:
[----:B0-----:R-:W2:Y:S01]  /*b080*/  LDL.LU R0, [R1+0x2c] ;  /* 0x00002c0001007983 */ /* 0x001ea20000300800 */
[----:B------:R-:W0:Y:S01]  /*b090*/  LDC R10, c[0x0][0x448] ;  /* 0x00011200ff0a7b82 */ /* 0x000e220000000800 */
[----:B------:R-:W-:Y:S01]  /*b0a0*/  ULDC.64 UR4, c[0x0][0x2d8] ;  /* 0x0000b60000047ab9 */ /* 0x000fe20000000a00 */
[----:B------:R-:W-:Y:S01]  /*b0b0*/  ULDC.64 UR6, c[0x0][0x2c8] ;  /* 0x0000b20000067ab9 */ /* 0x000fe20000000a00 */
[----:B------:R-:W3:Y:S01]  /*b0c0*/  LDL.LU R21, [R1] ;  /* 0x0000000001157983 */ /* 0x000ee20000300800 */
[----:B------:R-:W-:-:S03]  /*b0d0*/  ULDC.64 UR8, c[0x0][0x280] ;  /* 0x0000a00000087ab9 */ /* 0x000fc60000000a00 */
[----:B------:R-:W3:Y:S04]  /*b0e0*/  LDL.LU.64 R2, [R1+0x20] ;  /* 0x0000200001027983 */ /* 0x000ee80000300a00 */
[----:B------:R-:W4:Y:S01]  /*b0f0*/  LDL R20, [R1+0x4] ;  /* 0x0000040001147983 */ /* 0x000f220000100800 */
[----:B------:R-:W1:Y:S01]  /*b100*/  S2R R13, SR_TID.X ;  /* 0x00000000000d7919 */ /* 0x000e620000002100 */
[----:B0-----:R-:W-:-:S13]  /*b110*/  ISETP.NE.AND P0, PT, R10, 0x1, PT ;  /* 0x000000010a00780c */ /* 0x001fda0003f05270 */
[----:B------:R-:W0:Y:S01]  /*b120*/  @P0 LDC R5, c[0x0][0x450] ;  /* 0x00011400ff050b82 */ /* 0x000e220000000800 */
[----:B-1----:R-:W-:-:S05]  /*b130*/  IMAD.SHL.U32 R11, R13, 0x8, RZ ;  /* 0x000000080d0b7824 */ /* 0x002fca00078e00ff */
[----:B------:R-:W-:-:S04]  /*b140*/  LOP3.LUT R11, R11, 0x18, RZ, 0xc0, !PT ;  /* 0x000000180b0b7812 */ /* 0x000fc800078ec0ff */
[C---:B------:R-:W-:Y:S02]  /*b150*/  LOP3.LUT R12, R11.reuse, 0x20, RZ, 0xfc, !PT ;  /* 0x000000200b0c7812 */ /* 0x040fe400078efcff */
[----:B------:R-:W-:Y:S01]  /*b160*/  LOP3.LUT R11, R11, 0x40, RZ, 0xfc, !PT ;  /* 0x000000400b0b7812 */ /* 0x000fe200078efcff */
[----:B--2---:R-:W-:Y:S02]  /*b170*/  IMAD.MOV.U32 R4, RZ, RZ, R0 ;  /* 0x000000ffff047224 */ /* 0x004fe400078e0000 */
[----:B---3--:R-:W-:Y:S02]  /*b180*/  IMAD.MOV.U32 R3, RZ, RZ, R21 ;  /* 0x000000ffff037224 */ /* 0x008fe400078e0015 */
[----:B------:R-:W1:Y:S01]  /*b190*/  S2R R21, SR_TID.X ;  /* 0x0000000000157919 */ /* 0x000e620000002100 */
[----:B----4-:R-:W-:Y:S02]  /*b1a0*/  IMAD R0, R20, UR4, RZ ;  /* 0x0000000414007c24 */ /* 0x010fe4000f8e02ff */
[----:B------:R-:W2:Y:S01]  /*b1b0*/  S2R R20, SR_TID.X ;  /* 0x0000000000147919 */ /* 0x000ea20000002100 */
[----:B------:R-:W-:-:S04]  /*b1c0*/  IMAD.WIDE.U32 R2, R18, UR4, R2 ;  /* 0x0000000412027c25 */ /* 0x000fc8000f8e0002 */
[----:B------:R-:W-:Y:S01]  /*b1d0*/  IMAD R0, R18, UR5, R0 ;  /* 0x0000000512007c24 */ /* 0x000fe2000f8e0200 */
[----:B------:R-:W-:-:S04]  /*b1e0*/  ULDC.64 UR4, c[0x0][0x2e0] ;  /* 0x0000b80000047ab9 */ /* 0x000fc80000000a00 */
[----:B------:R-:W-:Y:S01]  /*b1f0*/  IADD3 R3, R3, R0, RZ ;  /* 0x0000000003037210 */ /* 0x000fe20007ffe0ff */
[----:B------:R-:W-:Y:S02]  /*b200*/  IMAD R0, R4, UR4, RZ ;  /* 0x0000000404007c24 */ /* 0x000fe4000f8e02ff */
[----:B------:R-:W3:Y:S02]  /*b210*/  @P0 LDC R4, c[0x0][0x44c] ;  /* 0x00011300ff040b82 */ /* 0x000ee40000000800 */
[C---:B------:R-:W-:Y:S02]  /*b220*/  IMAD R0, R28.reuse, UR5, R0 ;  /* 0x000000051c007c24 */ /* 0x040fe4000f8e0200 */
[----:B------:R-:W-:Y:S01]  /*b230*/  IMAD.WIDE.U32 R2, R28, UR4, R2 ;  /* 0x000000041c027c25 */ /* 0x000fe2000f8e0002 */
[----:B------:R-:W-:-:S03]  /*b240*/  ULDC.64 UR4, c[0x0][0x2d0] ;  /* 0x0000b40000047ab9 */ /* 0x000fc60000000a00 */
[----:B------:R-:W-:Y:S02]  /*b250*/  IMAD.IADD R3, R3, 0x1, R0 ;  /* 0x0000000103037824 */ /* 0x000fe400078e0200 */
[----:B-1----:R-:W-:Y:S01]  /*b260*/  IMAD.SHL.U32 R21, R21, 0x20, RZ ;  /* 0x0000002015157824 */ /* 0x002fe200078e00ff */
[----:B--2---:R-:W-:-:S04]  /*b270*/  LOP3.LUT R20, R20, 0x7f, RZ, 0xc0, !PT ;  /* 0x0000007f14147812 */ /* 0x004fc800078ec0ff */
[----:B------:R-:W-:Y:S02]  /*b280*/  LOP3.LUT R21, R21, 0x60, RZ, 0xc0, !PT ;  /* 0x0000006015157812 */ /* 0x000fe400078ec0ff */
[----:B------:R-:W-:-:S04]  /*b290*/  SHF.R.U32.HI R20, RZ, 0x2, R20 ;  /* 0x00000002ff147819 */ /* 0x000fc80000011614 */
[----:B------:R-:W-:Y:S02]  /*b2a0*/  LOP3.LUT R20, R20, R21, RZ, 0xfc, !PT ;  /* 0x0000001514147212 */ /* 0x000fe400078efcff */
[----:B------:R-:W-:-:S03]  /*b2b0*/  LOP3.LUT R21, R13, 0x7f, RZ, 0xc0, !PT ;  /* 0x0000007f0d157812 */ /* 0x000fc600078ec0ff */
[----:B------:R-:W-:Y:S01]  /*b2c0*/  IMAD R6, R17, 0xc0, R20 ;  /* 0x000000c011067824 */ /* 0x000fe200078e0214 */
[----:B------:R-:W-:Y:S01]  /*b2d0*/  SHF.R.U32.HI R21, RZ, 0x2, R21 ;  /* 0x00000002ff157819 */ /* 0x000fe20000011615 */
[----:B------:R-:W-:Y:S02]  /*b2e0*/  IMAD.SHL.U32 R20, R13, 0x8, RZ ;  /* 0x000000080d147824 */ /* 0x000fe400078e00ff */
[----:B---3--:R-:W-:-:S03]  /*b2f0*/  @P0 IMAD.HI.U32 R0, R6, R4, RZ ;  /* 0x0000000406000227 */ /* 0x008fc600078e00ff */
[----:B------:R-:W-:Y:S01]  /*b300*/  LOP3.LUT R20, R20, 0x18, RZ, 0xc0, !PT ;  /* 0x0000001814147812 */ /* 0x000fe200078ec0ff */
[----:B------:R-:W-:Y:S01]  /*b310*/  IMAD.MOV.U32 R4, RZ, RZ, R6 ;  /* 0x000000ffff047224 */ /* 0x000fe200078e0006 */
[----:B0-----:R-:W-:-:S04]  /*b320*/  @P0 SHF.R.U32.HI R4, RZ, R5, R0 ;  /* 0x00000005ff040219 */ /* 0x001fc80000011600 */
[--C-:B------:R-:W-:Y:S01]  /*b330*/  SHF.R.S32.HI R0, RZ, 0x1f, R4.reuse ;  /* 0x0000001fff007819 */ /* 0x100fe20000011404 */
[----:B------:R-:W-:-:S04]  /*b340*/  IMAD.MOV R7, RZ, RZ, -R4 ;  /* 0x000000ffff077224 */ /* 0x000fc800078e0a04 */
[----:B------:R-:W-:-:S04]  /*b350*/  IMAD R0, R0, UR4, RZ ;  /* 0x0000000400007c24 */ /* 0x000fc8000f8e02ff */
[C---:B------:R-:W-:Y:S02]  /*b360*/  IMAD R0, R4.reuse, UR5, R0 ;  /* 0x0000000504007c24 */ /* 0x040fe4000f8e0200 */
[----:B------:R-:W-:-:S05]  /*b370*/  IMAD.WIDE.U32 R4, R4, UR4, R2 ;  /* 0x0000000404047c25 */ /* 0x000fca000f8e0002 */
[----:B------:R-:W-:Y:S01]  /*b380*/  IADD3 R5, R5, R0, RZ ;  /* 0x0000000005057210 */ /* 0x000fe20007ffe0ff */
[----:B------:R-:W-:-:S04]  /*b390*/  IMAD R0, R10, R7, R6 ;  /* 0x000000070a007224 */ /* 0x000fc800078e0206 */
[----:B------:R-:W-:Y:S01]  /*b3a0*/  IMAD.WIDE.U32 R8, R0, UR6, R4 ;  /* 0x0000000600087c25 */ /* 0x000fe2000f8e0004 */
[----:B------:R-:W-:-:S03]  /*b3b0*/  SHF.R.S32.HI R7, RZ, 0x1f, R0 ;  /* 0x0000001fff077819 */ /* 0x000fc60000011400 */
[----:B------:R-:W-:Y:S01]  /*b3c0*/  VIADD R5, R6, 0x80 ;  /* 0x0000008006057836 */ /* 0x000fe20000000000 */
[----:B------:R-:W-:Y:S01]  /*b3d0*/  LEA R4, P1, R8, UR8, 0x1 ;  /* 0x0000000808047c11 */ /* 0x000fe2000f8208ff */
[----:B------:R-:W-:Y:S02]  /*b3e0*/  IMAD R7, R7, UR6, RZ ;  /* 0x0000000607077c24 */ /* 0x000fe4000f8e02ff */
[----:B------:R-:W-:Y:S02]  /*b3f0*/  IMAD.MOV.U32 R6, RZ, RZ, R5 ;  /* 0x000000ffff067224 */ /* 0x000fe400078e0005 */
[----:B------:R-:W-:Y:S02]  /*b400*/  IMAD R0, R0, UR7, R7 ;  /* 0x0000000700007c24 */ /* 0x000fe4000f8e0207 */
[----:B------:R-:W0:Y:S02]  /*b410*/  @P0 LDC R7, c[0x0][0x44c] ;  /* 0x00011300ff070b82 */ /* 0x000e240000000800 */
[----:B------:R-:W-:-:S05]  /*b420*/  IMAD.IADD R0, R9, 0x1, R0 ;  /* 0x0000000109007824 */ /* 0x000fca00078e0200 */
[----:B------:R-:W-:Y:S02]  /*b430*/  LEA.HI.X R0, R8, UR9, R0, 0x1, P1 ;  /* 0x0000000908007c11 */ /* 0x000fe400088f0c00 */
[----:B------:R-:W1:Y:S01]  /*b440*/  @P0 LDC R8, c[0x0][0x450] ;  /* 0x00011400ff080b82 */ /* 0x000e620000000800 */
[----:B0-----:R-:W-:-:S05]  /*b450*/  @P0 IMAD.HI.U32 R7, R5, R7, RZ ;  /* 0x0000000705070227 */ /* 0x001fca00078e00ff */
[----:B-1----:R-:W-:-:S05]  /*b460*/  @P0 SHF.R.U32.HI R6, RZ, R8, R7 ;  /* 0x00000008ff060219 */ /* 0x002fca0000011607 */
[----:B------:R-:W-:Y:S02]  /*b470*/  IMAD.MOV R7, RZ, RZ, -R6 ;  /* 0x000000ffff077224 */ /* 0x000fe400078e0a06 */
[----:B------:R-:W-:-:S04]  /*b480*/  IMAD.WIDE.U32 R2, R6, UR4, R2 ;  /* 0x0000000406027c25 */ /* 0x000fc8000f8e0002 */
[----:B------:R-:W-:Y:S01]  /*b490*/  IMAD R5, R10, R7, R5 ;  /* 0x000000070a057224 */ /* 0x000fe200078e0205 */
[----:B------:R-:W-:-:S05]  /*b4a0*/  SHF.R.S32.HI R7, RZ, 0x1f, R6 ;  /* 0x0000001fff077819 */ /* 0x000fca0000011406 */
[----:B------:R-:W-:Y:S01]  /*b4b0*/  IMAD R7, R7, UR4, RZ ;  /* 0x0000000407077c24 */ /* 0x000fe2000f8e02ff */
[----:B------:R-:W-:Y:S02]  /*b4c0*/  ULDC UR4, c[0x0][0x2b8] ;  /* 0x0000ae0000047ab9 */ /* 0x000fe40000000800 */
[----:B------:R-:W-:Y:S01]  /*b4d0*/  ISETP.GE.AND P3, PT, R20, UR4, PT ;  /* 0x0000000414007c0c */ /* 0x000fe2000bf66270 */
[----:B------:R-:W-:Y:S01]  /*b4e0*/  IMAD R7, R6, UR5, R7 ;  /* 0x0000000506077c24 */ /* 0x000fe2000f8e0207 */
[----:B------:R-:W-:Y:S01]  /*b4f0*/  SHF.R.S32.HI R6, RZ, 0x1f, R5 ;  /* 0x0000001fff067819 */ /* 0x000fe20000011405 */
[----:B------:R-:W-:Y:S01]  /*b500*/  UMOV UR5, 0xffffffff ;  /* 0xffffffff00057882 */ /* 0x000fe20000000000 */
[----:B------:R-:W-:Y:S02]  /*b510*/  ISETP.GE.AND P1, PT, R11, UR4, PT ;  /* 0x000000040b007c0c */ /* 0x000fe4000bf26270 */
[----:B------:R-:W-:Y:S01]  /*b520*/  IADD3 R3, R3, R7, RZ ;  /* 0x0000000703037210 */ /* 0x000fe20007ffe0ff */
[----:B------:R-:W-:-:S02]  /*b530*/  IMAD R6, R6, UR6, RZ ;  /* 0x0000000606067c24 */ /* 0x000fc4000f8e02ff */
[----:B------:R-:W-:-:S04]  /*b540*/  IMAD.WIDE.U32 R2, R5, UR6, R2 ;  /* 0x0000000605027c25 */ /* 0x000fc8000f8e0002 */
[----:B------:R-:W-:Y:S01]  /*b550*/  IMAD R6, R5, UR7, R6 ;  /* 0x0000000705067c24 */ /* 0x000fe2000f8e0206 */
[----:B------:R-:W-:-:S03]  /*b560*/  LEA R8, P0, R2, UR8, 0x1 ;  /* 0x0000000802087c11 */ /* 0x000fc6000f8008ff */
[----:B------:R-:W-:-:S05]  /*b570*/  IMAD.IADD R3, R3, 0x1, R6 ;  /* 0x0000000103037824 */ /* 0x000fca00078e0206 */
[----:B------:R-:W-:Y:S02]  /*b580*/  LEA.HI.X R3, R2, UR9, R3, 0x1, P0 ;  /* 0x0000000902037c11 */ /* 0x000fe400080f0c03 */
[----:B------:R-:W-:Y:S01]  /*b590*/  ISETP.GE.AND P0, PT, R12, UR4, PT ;  /* 0x000000040c007c0c */ /* 0x000fe2000bf06270 */
[----:B------:R-:W-:-:S12]  /*b5a0*/  BRA.DIV UR5, `(.L_x_10225) ;  /* 0x0000003205d07947 */ /* 0x000fd8000b800000 */
[----:B------:R-:W2:Y:S04]  /*b5b0*/  LDL.LU R5, [R1+0x28] ;  /* 0x0000280001057983 */ /* 0x000ea80000300800 */
[----:B------:R-:W3:Y:S01]  /*b5c0*/  LDL R9, [R1+0x18] ;  /* 0x0000180001097983 */ /* 0x000ee20000100800 */
[----:B------:R-:W-:-:S03]  /*b5d0*/  IMAD R17, R17, 0xc0, R21 ;  /* 0x000000c011117824 */ /* 0x000fc600078e0215 */
[----:B------:R-:W-:Y:S01]  /*b5e0*/  SHFL.IDX PT, R6, R0, RZ, 0x1c1f ;  /* 0x001c1fff00067589 */ /* 0x000fe200000e0000 */
[----:B--2---:R-:W-:-:S03]  /*b5f0*/  IMAD R2, R5, R10, RZ ;  /* 0x0000000a05027224 */ /* 0x004fc600078e02ff */
[----:B------:R-:W0:Y:S02]  /*b600*/  SHFL.IDX PT, R5, R4, RZ, 0x1c1f ;  /* 0x001c1fff04057589 */ /* 0x000e2400000e0000 */
[----:B------:R-:W-:-:S13]  /*b610*/  ISETP.GE.AND P2, PT, R17, R2, PT ;  /* 0x000000021100720c */ /* 0x000fda0003f46270 */
[----:B0-----:R-:W-:-:S05]  /*b620*/  @!P2 LEA R5, P4, R20, R5, 0x1 ;  /* 0x000000051405a211 */ /* 0x001fca00078808ff */
[----:B------:R-:W-:-:S05]  /*b630*/  @!P2 IMAD.X R6, RZ, RZ, R6, P4 ;  /* 0x000000ffff06a224 */ /* 0x000fca00020e0606 */
[----:B------:R-:W-:Y:S01]  /*b640*/  @!P2 MOV R7, R6 ;  /* 0x000000060007a202 */ /* 0x000fe20000000f00 */
[----:B------:R-:W-:Y:S02]  /*b650*/  @!P2 IMAD.MOV.U32 R6, RZ, RZ, R5 ;  /* 0x000000ffff06a224 */ /* 0x000fe400078e0005 */
[----:B------:R-:W0:Y:S04]  /*b660*/  SHFL.IDX PT, R5, R4, 0x1, 0x1c1f ;  /* 0x003c1f0004057f89 */ /* 0x000e2800000e0000 */
[----:B---3--:R-:W-:Y:S04]  /*b670*/  @!P2 LDGSTS.E.BYPASS.LTC128B.128 [R9+0xc400], desc[UR36][R6.64], !P3 ;  /* 0x0c4000000609afae */ /* 0x008fe8000d901d64 */
[----:B------:R-:W-:Y:S04]  /*b680*/  @!P2 LDGSTS.E.BYPASS.LTC128B.128 [R9+0xf400], desc[UR36][R6.64+0x40], !P0 ;  /* 0x0f4000400609afae */ /* 0x000fe8000c101d64 */
[----:B------:R1:W-:Y:S04]  /*b690*/  @!P2 LDGSTS.E.BYPASS.LTC128B.128 [R9+0x12400], desc[UR36][R6.64+0x80], !P1 ;  /* 0x124000800609afae */ /* 0x0003e8000c901d64 */
[----:B-1----:R-:W1:Y:S01]  /*b6a0*/  SHFL.IDX PT, R7, R0, 0x1, 0x1c1f ;  /* 0x003c1f0000077f89 */ /* 0x002e6200000e0000 */
[----:B------:R-:W-:-:S05]  /*b6b0*/  VIADD R6, R17, 0x20 ;  /* 0x0000002011067836 */ /* 0x000fca0000000000 */
[----:B------:R-:W-:-:S13]  /*b6c0*/  ISETP.GE.AND P2, PT, R6, R2, PT ;  /* 0x000000020600720c */ /* 0x000fda0003f46270 */
[----:B0-----:R-:W-:-:S05]  /*b6d0*/  @!P2 LEA R5, P4, R20, R5, 0x1 ;  /* 0x000000051405a211 */ /* 0x001fca00078808ff */
[----:B-1----:R-:W-:Y:S02]  /*b6e0*/  @!P2 IMAD.X R7, RZ, RZ, R7, P4 ;  /* 0x000000ffff07a224 */ /* 0x002fe400020e0607 */
[----:B------:R-:W-:Y:S02]  /*b6f0*/  @!P2 IMAD.MOV.U32 R6, RZ, RZ, R5 ;  /* 0x000000ffff06a224 */ /* 0x000fe400078e0005 */
[----:B------:R-:W0:Y:S04]  /*b700*/  SHFL.IDX PT, R5, R4, 0x2, 0x1c1f ;  /* 0x005c1f0004057f89 */ /* 0x000e2800000e0000 */
[----:B------:R-:W-:Y:S04]  /*b710*/  @!P2 LDGSTS.E.BYPASS.LTC128B.128 [R9+0xcc00], desc[UR36][R6.64], !P3 ;  /* 0x0cc000000609afae */ /* 0x000fe8000d901d64 */
[----:B------:R-:W-:Y:S04]  /*b720*/  @!P2 LDGSTS.E.BYPASS.LTC128B.128 [R9+0xfc00], desc[UR36][R6.64+0x40], !P0 ;  /* 0x0fc000400609afae */ /* 0x000fe8000c101d64 */
[----:B------:R1:W-:Y:S04]  /*b730*/  @!P2 LDGSTS.E.BYPASS.LTC128B.128 [R9+0x12c00], desc[UR36][R6.64+0x80], !P1 ;  /* 0x12c000800609afae */ /* 0x0003e8000c901d64 */
[----:B------:R-:W-:Y:S04]  /*b740*/  SHFL.IDX PT, R4, R4, 0x3, 0x1c1f ;  /* 0x007c1f0004047f89 */ /* 0x000fe800000e0000 */
[----:B-1----:R-:W1:Y:S01]  /*b750*/  SHFL.IDX PT, R7, R0, 0x2, 0x1c1f ;  /* 0x005c1f0000077f89 */ /* 0x002e6200000e0000 */
[----:B------:R-:W-:-:S03]  /*b760*/  IADD3 R6, R17, 0x40, RZ ;  /* 0x0000004011067810 */ /* 0x000fc60007ffe0ff */
[----:B------:R-:W2:Y:S01]  /*b770*/  SHFL.IDX PT, R0, R0, 0x3, 0x1c1f ;  /* 0x007c1f0000007f89 */ /* 0x000ea200000e0000 */
[----:B------:R-:W-:-:S13]  /*b780*/  ISETP.GE.AND P2, PT, R6, R2, PT ;  /* 0x000000020600720c */ /* 0x000fda0003f46270 */
[----:B0-----:R-:W-:-:S05]  /*b790*/  @!P2 LEA R5, P4, R20, R5, 0x1 ;  /* 0x000000051405a211 */ /* 0x001fca00078808ff */
[----:B------:R-:W-:Y:S02]  /*b7a0*/  @!P2 IMAD.MOV.U32 R6, RZ, RZ, R5 ;  /* 0x000000ffff06a224 */ /* 0x000fe400078e0005 */
[----:B-1----:R-:W-:Y:S02]  /*b7b0*/  @!P2 IMAD.X R7, RZ, RZ, R7, P4 ;  /* 0x000000ffff07a224 */ /* 0x002fe400020e0607 */
[----:B------:R-:W-:-:S03]  /*b7c0*/  VIADD R5, R17, 0x60 ;  /* 0x0000006011057836 */ /* 0x000fc60000000000 */
[----:B------:R-:W-:Y:S04]  /*b7d0*/  @!P2 LDGSTS.E.BYPASS.LTC128B.128 [R9+0xd400], desc[UR36][R6.64], !P3 ;  /* 0x0d4000000609afae */ /* 0x000fe8000d901d64 */
[----:B------:R-:W-:Y:S04]  /*b7e0*/  @!P2 LDGSTS.E.BYPASS.LTC128B.128 [R9+0x10400], desc[UR36][R6.64+0x40], !P0 ;  /* 0x104000400609afae */ /* 0x000fe8000c101d64 */
[----:B------:R-:W-:Y:S01]  /*b7f0*/  @!P2 LDGSTS.E.BYPASS.LTC128B.128 [R9+0x13400], desc[UR36][R6.64+0x80], !P1 ;  /* 0x134000800609afae */ /* 0x000fe2000c901d64 */
[----:B------:R-:W-:-:S13]  /*b800*/  ISETP.GE.AND P2, PT, R5, R2, PT ;  /* 0x000000020500720c */ /* 0x000fda0003f46270 */
[----:B------:R-:W-:-:S05]  /*b810*/  @!P2 LEA R4, P4, R20, R4, 0x1 ;  /* 0x000000041404a211 */ /* 0x000fca00078808ff */
[----:B--2---:R-:W-:-:S05]  /*b820*/  @!P2 IMAD.X R0, RZ, RZ, R0, P4 ;  /* 0x000000ffff00a224 */ /* 0x004fca00020e0600 */
[----:B------:R-:W-:Y:S02]  /*b830*/  @!P2 MOV R5, R0 ;  /* 0x000000000005a202 */ /* 0x000fe40000000f00 */
[----:B------:R-:W-:Y:S04]  /*b840*/  SHFL.IDX PT, R0, R3, RZ, 0x1c1f ;  /* 0x001c1fff03007589 */ /* 0x000fe800000e0000 */
[----:B------:R-:W-:Y:S04]  /*b850*/  @!P2 LDGSTS.E.BYPASS.LTC128B.128 [R9+0xdc00], desc[UR36][R4.64], !P3 ;  /* 0x0dc000000409afae */ /* 0x000fe8000d901d64 */
[----:B------:R-:W-:Y:S04]  /*b860*/  @!P2 LDGSTS.E.BYPASS.LTC128B.128 [R9+0x10c00], desc[UR36][R4.64+0x40], !P0 ;  /* 0x10c000400409afae */ /* 0x000fe8000c101d64 */
[----:B------:R0:W-:Y:S04]  /*b870*/  @!P2 LDGSTS.E.BYPASS.LTC128B.128 [R9+0x13c00], desc[UR36][R4.64+0x80], !P1 ;  /* 0x13c000800409afae */ /* 0x0001e8000c901d64 */
[----:B------:R-:W-:Y:S04]  /*b880*/  SHFL.IDX PT, R3, R3, 0x1, 0x1c1f ;  /* 0x003c1f0003037f89 */ /* 0x000fe800000e0000 */
[----:B0-----:R-:W0:Y:S01]  /*b890*/  SHFL.IDX PT, R4, R8, RZ, 0x1c1f ;  /* 0x001c1fff08047589 */ /* 0x001e2200000e0000 */
[----:B------:R-:W-:-:S03]  /*b8a0*/  VIADD R5, R17, 0x80 ;  /* 0x0000008011057836 */ /* 0x000fc60000000000 */
[----:B------:R-:W1:Y:S02]  /*b8b0*/  SHFL.IDX PT, R8, R8, 0x1, 0x1c1f ;  /* 0x003c1f0008087f89 */ /* 0x000e6400000e0000 */
[----:B------:R-:W-:-:S13]  /*b8c0*/  ISETP.GE.AND P2, PT, R5, R2, PT ;  /* 0x000000020500720c */ /* 0x000fda0003f46270 */
[----:B0-----:R-:W-:-:S05]  /*b8d0*/  @!P2 LEA R4, P4, R20, R4, 0x1 ;  /* 0x000000041404a211 */ /* 0x001fca00078808ff */
[----:B------:R-:W-:-:S04]  /*b8e0*/  @!P2 IMAD.X R0, RZ, RZ, R0, P4 ;  /* 0x000000ffff00a224 */ /* 0x000fc800020e0600 */
[----:B------:R-:W-:-:S05]  /*b8f0*/  @!P2 IMAD.MOV.U32 R5, RZ, RZ, R0 ;  /* 0x000000ffff05a224 */ /* 0x000fca00078e0000 */
[----:B------:R0:W-:Y:S04]  /*b900*/  @!P2 LDGSTS.E.BYPASS.LTC128B.128 [R9+0xe400], desc[UR36][R4.64], !P3 ;  /* 0x0e4000000409afae */ /* 0x0001e8000d901d64 */
[----:B------:R0:W-:Y:S04]  /*b910*/  @!P2 LDGSTS.E.BYPASS.LTC128B.128 [R9+0x11400], desc[UR36][R4.64+0x40], !P0 ;  /* 0x114000400409afae */ /* 0x0001e8000c101d64 */
[----:B-1----:R0:W-:Y:S02]  /*b920*/  @!P2 LDGSTS.E.BYPASS.LTC128B.128 [R9+0x14400], desc[UR36][R4.64+0x80], !P1 ;  /* 0x144000800409afae */ /* 0x0021e4000c901d64 */
.L_x_10306:
[----:B------:R-:W2:Y:S01]  /*b930*/  LDL R0, [R1+0x18] ;  /* 0x0000180001007983 */ /* 0x000ea20000100800 */
[----:B------:R-:W-:-:S05]  /*b940*/  VIADD R17, R17, 0xa0 ;  /* 0x000000a011117836 */ /* 0x000fca0000000000 */
[----:B------:R-:W-:-:S13]  /*b950*/  ISETP.GE.AND P2, PT, R17, R2, PT ;  /* 0x000000021100720c */ /* 0x000fda0003f46270 */
[----:B------:R-:W-:-:S04]  /*b960*/  @!P2 LEA R2, P4, R20, R8, 0x1 ;  /* 0x000000081402a211 */ /* 0x000fc800078808ff */
[----:B------:R-:W-:-:S05]  /*b970*/  @!P2 IADD3.X R3, RZ, R3, RZ, P4, !PT ;  /* 0x00000003ff03a210 */ /* 0x000fca00027fe4ff */
[----:B------:R-:W-:Y:S01]  /*b980*/  @!PT LDS RZ, [RZ] ;  /* 0x00000000fffff984 */ /* 0x000fe20000000800 */
[----:B------:R-:W-:Y:S01]  /*b990*/  @!PT LDS RZ, [RZ] ;  /* 0x00000000fffff984 */ /* 0x000fe20000000800 */
[----:B------:R-:W-:Y:S01]  /*b9a0*/  @!PT LDS RZ, [RZ] ;  /* 0x00000000fffff984 */ /* 0x000fe20000000800 */
[----:B--2---:R1:W-:Y:S04]  /*b9b0*/  @!P2 LDGSTS.E.BYPASS.LTC128B.128 [R0+0xec00], desc[UR36][R2.64], !P3 ;  /* 0x0ec000000200afae */ /* 0x0043e8000d901d64 */
[----:B------:R1:W-:Y:S01]  /*b9c0*/  @!P2 LDGSTS.E.BYPASS.LTC128B.128 [R0+0x11c00], desc[UR36][R2.64+0x40], !P0 ;  /* 0x11c000400200afae */ /* 0x0003e2000c101d64 */
[----:B------:R-:W-:-:S03]  /*b9d0*/  PLOP3.LUT P0, PT, PT, PT, PT, 0x80, 0x0 ;  /* 0x000000000000781c */ /* 0x000fc60003f0f070 */
[----:B------:R1:W-:Y:S01]  /*b9e0*/  @!P2 LDGSTS.E.BYPASS.LTC128B.128 [R0+0x14c00], desc[UR36][R2.64+0x80], !P1 ;  /* 0x14c000800200afae */ /* 0x0003e2000c901d64 */
[----:B------:R-:W-:-:S09]  /*b9f0*/  NOP ;  /* 0x0000000000007918 */ /* 0x000fd20000000000 */
.L_x_10226:
[----:B------:R-:W-:Y:S02]  /*ba00*/  PLOP3.LUT P1, PT, P1, P0, PT, 0xa2, 0x0 ;  /* 0x000000000000781c */ /* 0x000fe40000f21472 */
[----:B------:R-:W-:-:S08]  /*ba10*/  @P0 R2UR P1, UR4, R23 ;  /* 0x00000000170402ca */ /* 0x000fd00000020000 */
[----:B------:R-:W-:-:S05]  /*ba20*/  @P0 PLOP3.LUT P0, PT, P1, PT, PT, 0x80, 0x0 ;  /* 0x000000000000081c */ /* 0x000fca0000f0f070 */
[----:B------:R-:W-:Y:S01]  /*ba30*/  @!P1 SYNCS.ARRIVE.TRANS64.RED.A0T1 RZ, [UR4+0x2d800], RZ ;  /* 0x02d800ffffff99a7 */ /* 0x000fe20008200404 */
[----:B------:R-:W-:Y:S07]  /*ba40*/  @!P1 ARRIVES.LDGSTSBAR.64.TRANSCNT [UR4+0x2d800] ;  /* 0x02d80000ff0099b0 */ /* 0x000fee0008000a84 */
[----:B------:R-:W-:Y:S05]  /*ba50*/  @P0 BRA.U.ANY `(.L_x_10226) ;  /* 0xfffffffd00e80947 */ /* 0x000fea000393ffff */
[----:B-1----:R-:W2:Y:S02]  /*ba60*/  LDL.LU R2, [R1+0x30] ;  /* 0x0000300001027983 */ /* 0x002ea40000300800 */
        /* <DEDUP_REMOVED lines=10> */
[----:B-12---:R-:W-:Y:S05]  /*bb10*/  @!P0 BRA `(.L_x_10228) ;  /* 0x0000003400748947 */ /* 0x006fea0003800000 */
.L_x_10307:
[----:B------:R-:W-:Y:S05]  /*bb20*/  BSYNC B0 ;  /* 0x0000000000007941 */ /* 0x000fea0003800000 */
.L_x_10227:
[----:B------:R-:W2:Y:S01]  /*bb30*/  LDL R2, [R1+0xc] ;  /* 0x00000c0001027983 */ /* 0x000ea20000100800 */
[----:B------:R-:W-:Y:S01]  /*bb40*/  BSSY B0, `(.L_x_10229) ;  /* 0x0000100000007945 */ /* 0x000fe20003800000 */
[----:B--2---:R-:W-:-:S13]  /*bb50*/  ISETP.GE.AND P0, PT, R2, 0x81, PT ;  /* 0x000000810200780c */ /* 0x004fda0003f06270 */
[----:B------:R-:W-:Y:S05]  /*bb60*/  @!P0 BRA `(.L_x_10230) ;  /* 0x0000000c00f48947 */ /* 0x000fea0003800000 */
[----:B------:R-:W1:Y:S01]  /*bb70*/  LDL.LU R3, [R1+0x34] ;  /* 0x0000340001037983 */ /* 0x000e620000300800 */
[----:B------:R-:W-:Y:S01]  /*bb80*/  ULDC UR4, c[0x0][0x2f4] ;  /* 0x0000bd0000047ab9 */ /* 0x000fe20000000800 */
[----:B------:R-:W-:Y:S01]  /*bb90*/  IMAD.MOV.U32 R17, RZ, RZ, R29 ;  /* 0x000000ffff117224 */ /* 0x000fe200078e001d */
[----:B------:R-:W-:Y:S01]  /*bba0*/  MOV R10, R26 ;  /* 0x0000001a000a7202 */ /* 0x000fe20000000f00 */
[----:B------:R-:W0:Y:S01]  /*bbb0*/  S2R R2, SR_TID.X ;  /* 0x0000000000027919 */ /* 0x000e220000002100 */
[----:B------:R2:W-:Y:S01]  /*bbc0*/  STL [R1], R27 ;  /* 0x0000001b01007387 */ /* 0x0005e20000100800 */
[----:B0-----:R-:W-:-:S05]  /*bbd0*/  IMAD.SHL.U32 R4, R2, 0x8, RZ ;  /* 0x0000000802047824 */ /* 0x001fca00078e00ff */
[----:B------:R-:W-:-:S04]  /*bbe0*/  LOP3.LUT R4, R4, 0x18, RZ, 0xc0, !PT ;  /* 0x0000001804047812 */ /* 0x000fc800078ec0ff */
[C---:B------:R-:W-:Y:S02]  /*bbf0*/  LOP3.LUT R2, R4.reuse, 0x40, RZ, 0xfc, !PT ;  /* 0x0000004004027812 */ /* 0x040fe400078efcff */
[----:B------:R-:W-:Y:S02]  /*bc00*/  ISETP.GE.AND P3, PT, R4, UR4, PT ;  /* 0x0000000404007c0c */ /* 0x000fe4000bf66270 */
[----:B------:R-:W-:Y:S02]  /*bc10*/  ISETP.GE.AND P1, PT, R2, UR4, PT ;  /* 0x0000000402007c0c */ /* 0x000fe4000bf26270 */
[----:B-1----:R-:W-:Y:S02]  /*bc20*/  LEA.HI.SX32 R0, R3, 0xfffffffe, 0x19 ;  /* 0xfffffffe03007811 */ /* 0x002fe400078fcaff */
[----:B------:R-:W-:-:S04]  /*bc30*/  LOP3.LUT R3, R4, 0x20, RZ, 0xfc, !PT ;  /* 0x0000002004037812 */ /* 0x000fc800078efcff */
[----:B--2---:R-:W-:-:S13]  /*bc40*/  ISETP.GE.AND P2, PT, R3, UR4, PT ;  /* 0x0000000403007c0c */ /* 0x004fda000bf46270 */
.L_x_10243:
[----:B------:R-:W2:Y:S01]  /*bc50*/  LDL R9, [R1+0x10] ;  /* 0x0000100001097983 */ /* 0x000ea20000100800 */
[----:B------:R-:W0:Y:S03]  /*bc60*/  LDC R4, c[0x0][0x430] ;  /* 0x00010c00ff047b82 */ /* 0x000e260000000800 */
[----:B------:R-:W3:Y:S04]  /*bc70*/  LDL R8, [R1+0x14] ;  /* 0x0000140001087983 */ /* 0x000ee80000100800 */
[----:B------:R-:W4:Y:S01]  /*bc80*/  LDL R7, [R1+0x8] ;  /* 0x0000080001077983 */ /* 0x000f220000100800 */
[----:B------:R-:W1:Y:S03]  /*bc90*/  S2R R2, SR_TID.X ;  /* 0x0000000000027919 */ /* 0x000e660000002100 */
[----:B------:R-:W5:Y:S01]  /*bca0*/  LDL R6, [R1+0x38] ;  /* 0x0000380001067983 */ /* 0x000f620000100800 */
[----:B0-----:R-:W-:-:S13]  /*bcb0*/  ISETP.NE.AND P0, PT, R4, 0x1, PT ;  /* 0x000000010400780c */ /* 0x001fda0003f05270 */
[----:B------:R-:W0:Y:S01]  /*bcc0*/  @P0 LDC R5, c[0x0][0x434] ;  /* 0x00010d00ff050b82 */ /* 0x000e220000000800 */
[----:B-1----:R-:W-:-:S04]  /*bcd0*/  LOP3.LUT R3, R2, 0x7f, RZ, 0xc0, !PT ;  /* 0x0000007f02037812 */ /* 0x002fc800078ec0ff */
[----:B------:R-:W-:-:S03]  /*bce0*/  SHF.R.U32.HI R4, RZ, 0x2, R3 ;  /* 0x00000002ff047819 */ /* 0x000fc60000011603 */
[----:B------:R-:W1:Y:S01]  /*bcf0*/  @P0 LDC R3, c[0x0][0x438] ;  /* 0x00010e00ff030b82 */ /* 0x000e620000000800 */
[----:B------:R-:W-:Y:S02]  /*bd00*/  IMAD.SHL.U32 R2, R2, 0x20, RZ ;  /* 0x0000002002027824 */ /* 0x000fe400078e00ff */
[----:B------:R-:W-:-:S03]  /*bd10*/  IMAD R4, R0, 0x80, R4 ;  /* 0x0000008000047824 */ /* 0x000fc600078e0204 */
[----:B------:R-:W-:Y:S01]  /*bd20*/  LOP3.LUT R2, R2, 0x60, RZ, 0xc0, !PT ;  /* 0x0000006002027812 */ /* 0x000fe200078ec0ff */
[----:B------:R-:W-:Y:S05]  /*bd30*/  YIELD ;  /* 0x0000000000007946 */ /* 0x000fea0003800000 */
[----:B------:R-:W-:Y:S01]  /*bd40*/  ULDC UR4, c[0x0][0x430] ;  /* 0x00010c0000047ab9 */ /* 0x000fe20000000800 */
[----:B--2---:R-:W-:-:S05]  /*bd50*/  IADD3 R4, R2, R4, R9 ;  /* 0x0000000402047210 */ /* 0x004fca0007ffe009 */
[----:B0-----:R-:W-:-:S04]  /*bd60*/  @P0 IMAD.HI.U32 R5, R4, R5, RZ ;  /* 0x0000000504050227 */ /* 0x001fc800078e00ff */
[----:B------:R-:W-:Y:S01]  /*bd70*/  IMAD.MOV.U32 R2, RZ, RZ, R4 ;  /* 0x000000ffff027224 */ /* 0x000fe200078e0004 */
[----:B-1----:R-:W-:-:S05]  /*bd80*/  @P0 SHF.R.U32.HI R2, RZ, R3, R5 ;  /* 0x00000003ff020219 */ /* 0x002fca0000011605 */
[--C-:B------:R-:W-:Y:S01]  /*bd90*/  IMAD.MOV R9, RZ, RZ, -R2.reuse ;  /* 0x000000ffff097224 */ /* 0x100fe200078e0a02 */
[----:B------:R-:W-:-:S03]  /*bda0*/  SHF.R.S32.HI R3, RZ, 0x1f, R2 ;  /* 0x0000001fff037819 */ /* 0x000fc60000011402 */
[----:B------:R-:W-:Y:S01]  /*bdb0*/  IMAD R9, R9, UR4, R4 ;  /* 0x0000000409097c24 */ /* 0x000fe2000f8e0204 */
[----:B------:R-:W-:Y:S02]  /*bdc0*/  ULDC.64 UR4, c[0x0][0x428] ;  /* 0x00010a0000047ab9 */ /* 0x000fe40000000a00 */
[----:B---3--:R-:W-:Y:S02]  /*bdd0*/  IMAD R4, R8, UR4, RZ ;  /* 0x0000000408047c24 */ /* 0x008fe4000f8e02ff */
[----:B----4-:R-:W-:-:S04]  /*bde0*/  IMAD.WIDE.U32 R2, R7, UR4, R2 ;  /* 0x0000000407027c25 */ /* 0x010fc8000f8e0002 */
[----:B------:R-:W-:Y:S01]  /*bdf0*/  IMAD R4, R7, UR5, R4 ;  /* 0x0000000507047c24 */ /* 0x000fe2000f8e0204 */
[----:B------:R-:W-:-:S04]  /*be00*/  ULDC.64 UR4, c[0x0][0x418] ;  /* 0x0001060000047ab9 */ /* 0x000fc80000000a00 */
[----:B------:R-:W-:Y:S02]  /*be10*/  IADD3 R3, R4, R3, RZ ;  /* 0x0000000304037210 */ /* 0x000fe40007ffe0ff */
[----:B------:R-:W-:-:S04]  /*be20*/  LEA R4, P0, R2, UR4, 0x2 ;  /* 0x0000000402047c11 */ /* 0x000fc8000f8010ff */
[----:B------:R-:W-:-:S05]  /*be30*/  LEA.HI.X R5, R2, UR5, R3, 0x2, P0 ;  /* 0x0000000502057c11 */ /* 0x000fca00080f1403 */
[----:B------:R-:W2:Y:S01]  /*be40*/  LDG.E R8, desc[UR36][R4.64] ;  /* 0x0000002404087981 */ /* 0x000ea2000c1e1900 */
[----:B-----5:R-:W-:Y:S01]  /*be50*/  ISETP.NE.AND P4, PT, R6, 0x3, PT ;  /* 0x000000030600780c */ /* 0x020fe20003f85270 */
[----:B------:R-:W-:-:S05]  /*be60*/  VIADD R26, R10, 0x1 ;  /* 0x000000010a1a7836 */ /* 0x000fca0000000000 */
[----:B------:R-:W-:-:S04]  /*be70*/  ISETP.NE.AND P0, PT, R26, 0x2, PT ;  /* 0x000000021a00780c */ /* 0x000fc80003f05270 */
[----:B------:R-:W-:Y:S01]  /*be80*/  SEL R29, RZ, 0x1, P0 ;  /* 0x00000001ff1d7807 */ /* 0x000fe20000000000 */
[----:B------:R-:W-:Y:S01]  /*be90*/  IMAD.MOV.U32 R27, RZ, RZ, R0 ;  /* 0x000000ffff1b7224 */ /* 0x000fe200078e0000 */
[----:B------:R-:W-:Y:S02]  /*bea0*/  SEL R26, R26, RZ, P0 ;  /* 0x000000ff1a1a7207 */ /* 0x000fe40000000000 */
[----:B------:R-:W-:Y:S02]  /*beb0*/  LOP3.LUT R29, R17, R29, RZ, 0x3c, !PT ;  /* 0x0000001d111d7212 */ /* 0x000fe400078e3cff */
[----:B--2---:R-:W-:Y:S01]  /*bec0*/  SHF.R.S32.HI R28, RZ, 0x1f, R8 ;  /* 0x0000001fff1c7819 */ /* 0x004fe20000011408 */
[----:B------:R-:W-:Y:S06]  /*bed0*/  @!P4 BRA `(.L_x_10231) ;  /* 0x000000000004c947 */ /* 0x000fec0003800000 */
[----:B------:R-:W-:Y:S01]  /*bee0*/  BPT.TRAP 0x1 ;  /* 0x000000040000795c */ /* 0x000fe20000300000 */
.L_x_10231:
[----:B------:R-:W-:Y:S01]  /*bef0*/  IMAD R5, R26, 0x8, R23 ;  /* 0x000000081a057824 */ /* 0x000fe200078e0217 */
[----:B------:R-:W-:Y:S01]  /*bf00*/  SHF.L.U32 R0, R29, 0x1f, RZ ;  /* 0x0000001f1d007819 */ /* 0x000fe200000006ff */
[----:B------:R-:W-:Y:S03]  /*bf10*/  BSSY B1, `(.L_x_10232) ;  /* 0x0000003000017945 */ /* 0x000fe60003800000 */
[----:B------:R-:W0:Y:S02]  /*bf20*/  SYNCS.PHASECHK.TRANS64.TRYWAIT P0, [R5+URZ+0x2d840], R0 ;  /* 0x02d84000050075a7 */ /* 0x000e24000800017f */
[----:B0-----:R-:W-:Y:S05]  /*bf30*/  @!P0 BRA `(.L_x_10233) ;  /* 0x0000003000808947 */ /* 0x001fea0003800000 */
.L_x_10308:
[----:B------:R-:W-:Y:S05]  /*bf40*/  BSYNC B1 ;  /* 0x0000000000017941 */ /* 0x000fea0003800000 */
.L_x_10232:
[----:B------:R-:W2:Y:S01]  /*bf50*/  LDL R4, [R1+0x4] ;  /* 0x0000040001047983 */ /* 0x000ea20000100800 */
[----:B------:R-:W-:Y:S01]  /*bf60*/  SHF.R.S32.HI R20, RZ, 0x1f, R9 ;  /* 0x0000001fff147819 */ /* 0x000fe20000011409 */
[----:B------:R-:W-:Y:S01]  /*bf70*/  ULDC.64 UR4, c[0x0][0x300] ;  /* 0x0000c00000047ab9 */ /* 0x000fe20000000a00 */
[C---:B------:R-:W-:Y:S01]  /*bf80*/  LOP3.LUT P5, RZ, R22.reuse, 0x2, RZ, 0xc0, !PT ;  /* 0x0000000216ff7812 */ /* 0x040fe200078ac0ff */
[----:B------:R-:W1:Y:S01]  /*bf90*/  S2R R6, SR_TID.X ;  /* 0x0000000000067919 */ /* 0x000e620000002100 */
[----:B------:R-:W-:Y:S01]  /*bfa0*/  IMAD.WIDE.U32 R2, R9, UR4, RZ ;  /* 0x0000000409027c25 */ /* 0x000fe2000f8e00ff */
[----:B------:R-:W-:-:S03]  /*bfb0*/  LOP3.LUT P4, RZ, R22, 0x1, RZ, 0xc0, !PT ;  /* 0x0000000116ff7812 */ /* 0x000fc6000788c0ff */
[----:B0-----:R-:W-:-:S04]  /*bfc0*/  IMAD R0, R20, UR4, RZ ;  /* 0x0000000414007c24 */ /* 0x001fc8000f8e02ff */
[----:B------:R-:W-:Y:S01]  /*bfd0*/  IMAD R0, R9, UR5, R0 ;  /* 0x0000000509007c24 */ /* 0x000fe2000f8e0200 */
[----:B------:R-:W-:-:S03]  /*bfe0*/  ULDC.64 UR4, c[0x0][0x310] ;  /* 0x0000c40000047ab9 */ /* 0x000fc60000000a00 */
[----:B------:R-:W-:Y:S02]  /*bff0*/  IMAD.IADD R3, R3, 0x1, R0 ;  /* 0x0000000103037824 */ /* 0x000fe400078e0200 */
[----:B------:R-:W-:Y:S02]  /*c000*/  IMAD R0, R28, UR4, RZ ;  /* 0x000000041c007c24 */ /* 0x000fe4000f8e02ff */
[----:B------:R-:W-:-:S04]  /*c010*/  IMAD.WIDE.U32 R2, R8, UR4, R2 ;  /* 0x0000000408027c25 */ /* 0x000fc8000f8e0002 */
[----:B------:R-:W-:Y:S01]  /*c020*/  IMAD R0, R8, UR5, R0 ;  /* 0x0000000508007c24 */ /* 0x000fe2000f8e0200 */
[----:B------:R-:W-:-:S04]  /*c030*/  ULDC.64 UR4, c[0x0][0x308] ;  /* 0x0000c20000047ab9 */ /* 0x000fc80000000a00 */
[----:B------:R-:W-:-:S03]  /*c040*/  IADD3 R3, R3, R0, RZ ;  /* 0x0000000003037210 */ /* 0x000fc60007ffe0ff */
[----:B------:R-:W-:-:S04]  /*c050*/  IMAD.WIDE.U32 R2, R18, UR4, R2 ;  /* 0x0000000412027c25 */ /* 0x000fc8000f8e0002 */
[----:B-1----:R-:W-:Y:S02]  /*c060*/  IMAD.SHL.U32 R11, R6, 0x8, RZ ;  /* 0x00000008060b7824 */ /* 0x002fe400078e00ff */
[----:B--2---:R-:W-:Y:S02]  /*c070*/  IMAD R0, R4, UR4, RZ ;  /* 0x0000000404007c24 */ /* 0x004fe4000f8e02ff */
[----:B------:R-:W-:Y:S02]  /*c080*/  IMAD.SHL.U32 R4, R6, 0x8, RZ ;  /* 0x0000000806047824 */ /* 0x000fe400078e00ff */
[----:B------:R-:W-:Y:S01]  /*c090*/  IMAD R0, R18, UR5, R0 ;  /* 0x0000000512007c24 */ /* 0x000fe2000f8e0200 */
[----:B------:R-:W-:Y:S02]  /*c0a0*/  ULDC.64 UR4, c[0x0][0x2e8] ;  /* 0x0000ba0000047ab9 */ /* 0x000fe40000000a00 */
[----:B------:R-:W-:Y:S01]  /*c0b0*/  LOP3.LUT R4, R4, 0xd8, RZ, 0xc0, !PT ;  /* 0x000000d804047812 */ /* 0x000fe200078ec0ff */
[----:B------:R-:W-:-:S03]  /*c0c0*/  IMAD.IADD R0, R0, 0x1, R3 ;  /* 0x0000000100007824 */ /* 0x000fc600078e0203 */
[----:B------:R-:W-:Y:S02]  /*c0d0*/  LOP3.LUT R4, R4, 0x18, R6, 0x78, !PT ;  /* 0x0000001804047812 */ /* 0x000fe400078e7806 */
[----:B------:R-:W-:Y:S01]  /*c0e0*/  LEA R6, P0, R2, UR4, 0x1 ;  /* 0x0000000402067c11 */ /* 0x000fe2000f8008ff */
[----:B------:R-:W-:Y:S01]  /*c0f0*/  UMOV UR4, 0xffffffff ;  /* 0xffffffff00047882 */ /* 0x000fe20000000000 */
[----:B------:R-:W-:Y:S02]  /*c100*/  LOP3.LUT R4, R4, 0x320, R11, 0xf8, !PT ;  /* 0x0000032004047812 */ /* 0x000fe400078ef80b */
[----:B------:R-:W-:-:S03]  /*c110*/  LEA.HI.X R7, R2, UR5, R0, 0x1, P0 ;  /* 0x0000000502077c11 */ /* 0x000fc600080f0c00 */
[----:B------:R-:W-:Y:S01]  /*c120*/  IMAD R4, R26, 0x3000, R4 ;  /* 0x000030001a047824 */ /* 0x000fe200078e0204 */
[----:B------:R-:W-:Y:S06]  /*c130*/  BRA.DIV UR4, `(.L_x_10234) ;  /* 0x0000003204147947 */ /* 0x000fec000b800000 */
[----:B------:R-:W0:Y:S01]  /*c140*/  S2R R3, SR_TID.X ;  /* 0x0000000000037919 */ /* 0x000e220000002100 */
[----:B------:R-:W-:Y:S01]  /*c150*/  LOP3.LUT P6, RZ, R22, 0x4, RZ, 0xc0, !PT ;  /* 0x0000000416ff7812 */ /* 0x000fe200078cc0ff */
[----:B------:R-:W-:Y:S01]  /*c160*/  IMAD R4, R4, 0x2, R23 ;  /* 0x0000000204047824 */ /* 0x000fe200078e0217 */
[----:B------:R-:W1:Y:S04]  /*c170*/  SHFL.IDX PT, R2, R6, RZ, 0x1c1f ;  /* 0x001c1fff06027589 */ /* 0x000e6800000e0000 */
[----:B------:R-:W-:Y:S01]  /*c180*/  SHFL.IDX PT, R21, R7, 0x2, 0x1c1f ;  /* 0x005c1f0007157f89 */ /* 0x000fe200000e0000 */
[----:B0-----:R-:W-:-:S03]  /*c190*/  IMAD.SHL.U32 R11, R3, 0x8, RZ ;  /* 0x00000008030b7824 */ /* 0x001fc600078e00ff */
[----:B------:R-:W0:Y:S02]  /*c1a0*/  SHFL.IDX PT, R3, R7, RZ, 0x1c1f ;  /* 0x001c1fff07037589 */ /* 0x000e2400000e0000 */
[----:B------:R-:W-:-:S04]  /*c1b0*/  LOP3.LUT R11, R11, 0x18, RZ, 0xc0, !PT ;  /* 0x000000180b0b7812 */ /* 0x000fc800078ec0ff */
[----:B------:R-:W-:-:S04]  /*c1c0*/  SHF.L.U32 R0, R11, 0x1, RZ ;  /* 0x000000010b007819 */ /* 0x000fc800000006ff */
[----:B-1----:R-:W-:-:S05]  /*c1d0*/  IADD3 R2, P0, R2, R0, RZ ;  /* 0x0000000002027210 */ /* 0x002fca0007f1e0ff */
[----:B0-----:R-:W-:-:S05]  /*c1e0*/  IMAD.X R3, RZ, RZ, R3, P0 ;  /* 0x000000ffff037224 */ /* 0x001fca00000e0603 */
        /* <DEDUP_REMOVED lines=18> */
.L_x_10318:
[----:B------:R-:W-:Y:S02]  /*c310*/  LOP3.LUT P6, RZ, R22, 0x4, RZ, 0xc0, !PT ;  /* 0x0000000416ff7812 */ /* 0x000fe400078cc0ff */
[----:B--2---:R-:W-:-:S04]  /*c320*/  IADD3 R2, P0, R2, R0, RZ ;  /* 0x0000000002027210 */ /* 0x004fc80007f1e0ff */
[----:B------:R-:W-:Y:S02]  /*c330*/  IADD3.X R3, RZ, R21, RZ, P0, !PT ;  /* 0x00000015ff037210 */ /* 0x000fe400007fe4ff */
        /* <DEDUP_REMOVED lines=8> */
.L_x_10235:
        /* <DEDUP_REMOVED lines=11> */
.L_x_10236:
[----:B------:R1:W-:Y:S01]  /*c470*/  SYNCS.ARRIVE.TRANS64.A1T0 RZ, [R5+URZ+0x2d830], RZ ;  /* 0x02d830ff05ff79a7 */ /* 0x0003e2000810003f */
[----:B------:R-:W-:Y:S05]  /*c480*/  @!P5 BRA `(.L_x_10237) ;  /* 0x000000000004d947 */ /* 0x000fea0003800000 */
[----:B------:R-:W-:Y:S01]  /*c490*/  BPT.TRAP 0x1 ;  /* 0x000000040000795c */ /* 0x000fe20000300000 */
.L_x_10237:
[----:B------:R-:W-:Y:S01]  /*c4a0*/  SHF.L.U32 R2, R17, 0x1f, RZ ;  /* 0x0000001f11027819 */ /* 0x000fe200000006ff */
[----:B-1----:R-:W-:Y:S01]  /*c4b0*/  IMAD R5, R10, 0x8, R23 ;  /* 0x000000080a057824 */ /* 0x002fe200078e0217 */
[----:B------:R-:W-:Y:S03]  /*c4c0*/  BSSY B1, `(.L_x_10238) ;  /* 0x0000003000017945 */ /* 0x000fe60003800000 */
[----:B------:R-:W1:Y:S02]  /*c4d0*/  SYNCS.PHASECHK.TRANS64.TRYWAIT P0, [R5+URZ+0x2d860], R2 ;  /* 0x02d86002050075a7 */ /* 0x000e64000800017f */
[----:B-1----:R-:W-:Y:S05]  /*c4e0*/  @!P0 BRA `(.L_x_10239) ;  /* 0x00000030007c8947 */ /* 0x002fea0003800000 */
.L_x_10319:
[----:B------:R-:W-:Y:S05]  /*c4f0*/  BSYNC B1 ;  /* 0x0000000000017941 */ /* 0x000fea0003800000 */
.L_x_10238:
[----:B------:R-:W2:Y:S04]  /*c500*/  LDL R11, [R1+0xc] ;  /* 0x00000c00010b7983 */ /* 0x000ea80000100800 */
[----:B0-----:R-:W2:Y:S01]  /*c510*/  LDL.LU R6, [R1] ;  /* 0x0000000001067983 */ /* 0x001ea20000300800 */
[----:B------:R-:W0:Y:S01]  /*c520*/  S2R R12, SR_TID.X ;  /* 0x00000000000c7919 */ /* 0x000e220000002100 */
[----:B------:R-:W-:Y:S01]  /*c530*/  UMOV UR4, 0xffffffff ;  /* 0xffffffff00047882 */ /* 0x000fe20000000000 */
[C---:B0-----:R-:W-:Y:S01]  /*c540*/  IMAD.SHL.U32 R4, R12.reuse, 0x8, RZ ;  /* 0x000000080c047824 */ /* 0x041fe200078e00ff */
[C---:B------:R-:W-:Y:S01]  /*c550*/  LOP3.LUT R3, R12.reuse, 0x7f, RZ, 0xc0, !PT ;  /* 0x0000007f0c037812 */ /* 0x040fe200078ec0ff */
[----:B------:R-:W-:-:S03]  /*c560*/  IMAD.SHL.U32 R7, R12, 0x8, RZ ;  /* 0x000000080c077824 */ /* 0x000fc600078e00ff */
[----:B------:R-:W-:-:S04]  /*c570*/  LOP3.LUT R4, R4, 0xd8, RZ, 0xc0, !PT ;  /* 0x000000d804047812 */ /* 0x000fc800078ec0ff */
[----:B------:R-:W-:Y:S02]  /*c580*/  LOP3.LUT R4, R4, 0x18, R12, 0x78, !PT ;  /* 0x0000001804047812 */ /* 0x000fe400078e780c */
[----:B------:R-:W-:Y:S02]  /*c590*/  SHF.R.U32.HI R3, RZ, 0x2, R3 ;  /* 0x00000002ff037819 */ /* 0x000fe40000011603 */
[----:B------:R-:W-:-:S05]  /*c5a0*/  LOP3.LUT R4, R4, 0x320, R7, 0xf8, !PT ;  /* 0x0000032004047812 */ /* 0x000fca00078ef807 */
[----:B------:R-:W-:Y:S02]  /*c5b0*/  IMAD R4, R10, 0x3000, R4 ;  /* 0x000030000a047824 */ /* 0x000fe400078e0204 */
        /* <DEDUP_REMOVED lines=37> */
.L_x_10329:
[----:B------:R-:W2:Y:S01]  /*c810*/  LDL R7, [R1+0x4] ;  /* 0x0000040001077983 */ /* 0x000ea20000100800 */
        /* <DEDUP_REMOVED lines=22> */
[----:B------:R-:W-:-:S04]  /*c980*/  IMAD.WIDE.U32 R2, R18, UR4, R2 ;  /* 0x0000000412027c25 */ /* 0x000fc8000f8e0002 */
[----:B--2---:R-:W-:-:S04]  /*c990*/  IMAD R0, R7, UR4, RZ ;  /* 0x0000000407007c24 */ /* 0x004fc8000f8e02ff */
[----:B------:R-:W-:Y:S01]  /*c9a0*/  IMAD R0, R18, UR5, R0 ;  /* 0x0000000512007c24 */ /* 0x000fe2000f8e0200 */
[----:B------:R-:W-:Y:S02]  /*c9b0*/  ULDC.64 UR4, c[0x0][0x318] ;  /* 0x0000c60000047ab9 */ /* 0x000fe40000000a00 */
[----:B0-----:R-:W-:Y:S01]  /*c9c0*/  LEA R24, P0, R2, UR4, 0x1 ;  /* 0x0000000402187c11 */ /* 0x001fe2000f8008ff */
[----:B------:R-:W-:-:S05]  /*c9d0*/  IMAD.IADD R0, R0, 0x1, R3 ;  /* 0x0000000100007824 */ /* 0x000fca00078e0203 */
[----:B------:R-:W-:Y:S01]  /*c9e0*/  LEA.HI.X R0, R2, UR5, R0, 0x1, P0 ;  /* 0x0000000502007c11 */ /* 0x000fe200080f0c00 */
[----:B------:R-:W-:Y:S01]  /*c9f0*/  NOP ;  /* 0x0000000000007918 */ /* 0x000fe20000000000 */
[----:B------:R-:W-:-:S13]  /*ca00*/  PLOP3.LUT P0, PT, PT, PT, PT, 0x80, 0x0 ;  /* 0x000000000000781c */ /* 0x000fda0003f0f070 */
.L_x_10241:
[----:B------:R-:W-:Y:S02]  /*ca10*/  PLOP3.LUT P4, PT, P4, P0, PT, 0xa2, 0x0 ;  /* 0x000000000000781c */ /* 0x000fe40002781472 */
[----:B------:R-:W-:-:S08]  /*ca20*/  @P0 R2UR P4, UR4, R5 ;  /* 0x00000000050402ca */ /* 0x000fd00000080000 */
[----:B------:R-:W-:-:S05]  /*ca30*/  @P0 PLOP3.LUT P0, PT, P4, PT, PT, 0x80, 0x0 ;  /* 0x000000000000081c */ /* 0x000fca000270f070 */
[----:B------:R-:W-:Y:S01]  /*ca40*/  @!P4 SYNCS.ARRIVE.TRANS64.RED.A0T1 RZ, [UR4+0x2d850], RZ ;  /* 0x02d850ffffffc9a7 */ /* 0x000fe20008200404 */
[----:B------:R-:W-:Y:S07]  /*ca50*/  @!P4 ARRIVES.LDGSTSBAR.64.TRANSCNT [UR4+0x2d850] ;  /* 0x02d85000ff00c9b0 */ /* 0x000fee0008000a84 */
[----:B------:R-:W-:Y:S05]  /*ca60*/  @P0 BRA.U.ANY `(.L_x_10241) ;  /* 0xfffffffd00e80947 */ /* 0x000fea000393ffff */
[----:B------:R-:W-:Y:S01]  /*ca70*/  NOP ;  /* 0x0000000000007918 */ /* 0x000fe20000000000 */
[----:B------:R-:W2:Y:S01]  /*ca80*/  LDL R2, [R1+0x38] ;  /* 0x0000380001027983 */ /* 0x000ea20000100800 */
[----:B------:R-:W-:Y:S01]  /*ca90*/  IMAD.MOV.U32 R25, RZ, RZ, R0 ;  /* 0x000000ffff197224 */ /* 0x000fe200078e0000 */
[----:B--2---:R-:W-:-:S13]  /*caa0*/  ISETP.NE.AND P5, PT, R2, 0x3, PT ;  /* 0x000000030200780c */ /* 0x004fda0003fa5270 */
[----:B------:R-:W-:Y:S05]  /*cab0*/  @!P5 BRA `(.L_x_10242) ;  /* 0x000000000004d947 */ /* 0x000fea0003800000 */
[----:B------:R-:W-:Y:S01]  /*cac0*/  BPT.TRAP 0x1 ;  /* 0x000000040000795c */ /* 0x000fe20000300000 */
.L_x_10242:
[----:B------:R2:W-:Y:S01]  /*cad0*/  STL [R1], R27 ;  /* 0x0000001b01007387 */ /* 0x0005e20000100800 */
[C---:B------:R-:W-:Y:S01]  /*cae0*/  ISETP.GT.AND P0, PT, R27.reuse, RZ, PT ;  /* 0x000000ff1b00720c */ /* 0x040fe20003f04270 */
[----:B------:R2:W-:Y:S01]  /*caf0*/  SYNCS.ARRIVE.TRANS64.A1T0 RZ, [R5+URZ+0x2d850], RZ ;  /* 0x02d850ff05ff79a7 */ /* 0x0005e2000810003f */
[----:B------:R-:W-:Y:S01]  /*cb00*/  VIADD R0, R27, 0xffffffff ;  /* 0xffffffff1b007836 */ /* 0x000fe20000000000 */
[----:B------:R-:W-:Y:S01]  /*cb10*/  MOV R17, R29 ;  /* 0x0000001d00117202 */ /* 0x000fe20000000f00 */
[----:B------:R-:W-:-:S09]  /*cb20*/  IMAD.MOV.U32 R10, RZ, RZ, R26 ;  /* 0x000000ffff0a7224 */ /* 0x000fd200078e001a */
[----:B--2---:R-:W-:Y:S05]  /*cb30*/  @P0 BRA `(.L_x_10243) ;  /* 0xfffffff000440947 */ /* 0x004fea000383ffff */
.L_x_10230:
[----:B------:R-:W-:Y:S05]  /*cb40*/  BSYNC B0 ;  /* 0x0000000000007941 */ /* 0x000fea0003800000 */
.L_x_10229:
[----:B------:R-:W2:Y:S01]  /*cb50*/  S2R R2, SR_TID.X ;  /* 0x0000000000027919 */ /* 0x000ea20000002100 */
[----:B------:R-:W-:Y:S01]  /*cb60*/  BSSY B0, `(.L_x_10244) ;  /* 0x0000010000007945 */ /* 0x000fe20003800000 */
[----:B--2---:R-:W-:-:S04]  /*cb70*/  LOP3.LUT R2, R2, 0x7f, RZ, 0xc0, !PT ;  /* 0x0000007f02027812 */ /* 0x004fc800078ec0ff */
[----:B------:R-:W-:-:S13]  /*cb80*/  ISETP.NE.AND P0, PT, R2, RZ, PT ;  /* 0x000000ff0200720c */ /* 0x000fda0003f05270 */
[----:B------:R-:W-:Y:S05]  /*cb90*/  @P0 BRA `(.L_x_10245) ;  /* 0x0000000000300947 */ /* 0x000fea0003800000 */
[----:B0-----:R-:W0:Y:S01]  /*cba0*/  S2R R5, SR_LANEID ;  /* 0x0000000000057919 */ /* 0x001e220000000000 */
[----:B------:R-:W-:Y:S01]  /*cbb0*/  VOTEU.ANY UR4, UPT, PT ;  /* 0x0000000000047886 */ /* 0x000fe200038e0100 */
[----:B------:R-:W2:Y:S01]  /*cbc0*/  LDC.64 R2, c[0x0][0xc60] ;  /* 0x00031800ff027b82 */ /* 0x000ea20000000a00 */
[----:B-1----:R-:W0:Y:S02]  /*cbd0*/  FLO.U32 R0, UR4 ;  /* 0x0000000400007d00 */ /* 0x002e2400080e0000 */
[----:B0-----:R-:W-:-:S06]  /*cbe0*/  ISETP.EQ.U32.AND P0, PT, R0, R5, PT ;  /* 0x000000050000720c */ /* 0x001fcc0003f02070 */
[----:B------:R-:W2:Y:S07]  /*cbf0*/  POPC R5, UR4 ;  /* 0x0000000400057d09 */ /* 0x000eae0008000000 */
[----:B--2---:R-:W2:Y:S01]  /*cc00*/  @P0 ATOMG.E.ADD.STRONG.GPU PT, R3, desc[UR36][R2.64], R5 ;  /* 0x00000005020309a8 */ /* 0x004ea200081ee1e4 */
[----:B------:R-:W0:Y:S02]  /*cc10*/  S2R R4, SR_LTMASK ;  /* 0x0000000000047919 */ /* 0x000e240000003900 */
[----:B0-----:R-:W-:-:S04]  /*cc20*/  LOP3.LUT R4, R4, UR4, RZ, 0xc0, !PT ;  /* 0x0000000404047c12 */ /* 0x001fc8000f8ec0ff */
[----:B------:R-:W0:Y:S01]  /*cc30*/  POPC R7, R4 ;  /* 0x0000000400077309 */ /* 0x000e220000000000 */
[----:B--2---:R-:W0:Y:S02]  /*cc40*/  SHFL.IDX PT, R0, R3, R0, 0x1f ;  /* 0x00001f0003007589 */ /* 0x004e2400000e0000 */
[----:B0-----:R-:W-:-:S07]  /*cc50*/  IADD3 R16, R0, UR38, R7 ;  /* 0x0000002600107c10 */ /* 0x001fce000fffe007 */
.L_x_10245:
[----:B------:R-:W-:Y:S05]  /*cc60*/  BSYNC B0 ;  /* 0x0000000000007941 */ /* 0x000fea0003800000 */
.L_x_10244:
[----:B-1----:R-:W2:Y:S02]  /*cc70*/  LDL R0, [R1+0x38] ;  /* 0x0000380001007983 */ /* 0x002ea40000100800 */
[----:B--2---:R-:W-:-:S13]  /*cc80*/  ISETP.NE.AND P0, PT, R0, 0x3, PT ;  /* 0x000000030000780c */ /* 0x004fda0003f05270 */
[----:B------:R-:W-:Y:S05]  /*cc90*/  @!P0 BRA `(.L_x_10246) ;  /* 0x0000000000048947 */ /* 0x000fea0003800000 */
[----:B------:R-:W-:Y:S01]  /*cca0*/  BPT.TRAP 0x1 ;  /* 0x000000040000795c */ /* 0x000fe20000300000 */
.L_x_10246:
[----:B------:R-:W2:Y:S01]  /*ccb0*/  LDL.LU R2, [R1+0xc] ;  /* 0x00000c0001027983 */ /* 0x000ea20000300800 */
[----:B------:R-:W-:Y:S01]  /*ccc0*/  IMAD R0, R26, 0x8, R23 ;  /* 0x000000081a007824 */ /* 0x000fe200078e0217 */
[----:B------:R-:W-:Y:S01]  /*ccd0*/  SHF.L.U32 R3, R29, 0x1f, RZ ;  /* 0x0000001f1d037819 */ /* 0x000fe200000006ff */
[----:B------:R-:W-:Y:S03]  /*cce0*/  BSSY B0, `(.L_x_10247) ;  /* 0x0000004000007945 */ /* 0x000fe60003800000 */
[----:B------:R-:W1:Y:S01]  /*ccf0*/  SYNCS.PHASECHK.TRANS64.TRYWAIT P0, [R0+URZ+0x2d860], R3 ;  /* 0x02d86003000075a7 */ /* 0x000e62000800017f */
[----:B--2---:R-:W-:Y:S01]  /*cd00*/  IMAD R6, R27, -0x80, R2 ;  /* 0xffffff801b067824 */ /* 0x004fe200078e0202 */
[----:B-1----:R-:W-:Y:S06]  /*cd10*/  @!P0 BRA `(.L_x_10248) ;  /* 0x0000002c00e88947 */ /* 0x002fec0003800000 */
.L_x_10330:
[----:B------:R-:W-:Y:S05]  /*cd20*/  BSYNC B0 ;  /* 0x0000000000007941 */ /* 0x000fea0003800000 */
.L_x_10247:
[----:B------:R-:W0:Y:S01]  /*cd30*/  S2R R2, SR_TID.X ;  /* 0x0000000000027919 */ /* 0x000e220000002100 */
[----:B------:R-:W-:Y:S01]  /*cd40*/  UMOV UR4, 0xffffffff ;  /* 0xffffffff00047882 */ /* 0x000fe20000000000 */
[----:B------:R-:W2:Y:S01]  /*cd50*/  S2R R7, SR_TID.X ;  /* 0x0000000000077919 */ /* 0x000ea20000002100 */
[----:B0-----:R-:W-:Y:S01]  /*cd60*/  LOP3.LUT R5, R2, 0x7f, RZ, 0xc0, !PT ;  /* 0x0000007f02057812 */ /* 0x001fe200078ec0ff */
[----:B--2---:R-:W-:-:S03]  /*cd70*/  IMAD.SHL.U32 R2, R7, 0x8, RZ ;  /* 0x0000000807027824 */ /* 0x004fc600078e00ff */
[----:B------:R-:W-:Y:S01]  /*cd80*/  SHF.R.U32.HI R5, RZ, 0x2, R5 ;  /* 0x00000002ff057819 */ /* 0x000fe20000011605 */
[----:B------:R-:W-:Y:S01]  /*cd90*/  IMAD.SHL.U32 R4, R7, 0x8, RZ ;  /* 0x0000000807047824 */ /* 0x000fe200078e00ff */
[----:B------:R-:W-:Y:S02]  /*cda0*/  LOP3.LUT R2, R2, 0xd8, RZ, 0xc0, !PT ;  /* 0x000000d802027812 */ /* 0x000fe400078ec0ff */
[----:B------:R-:W-:Y:S02]  /*cdb0*/  IADD3 R6, -R5, R6, RZ ;  /* 0x0000000605067210 */ /* 0x000fe40007ffe1ff */
[----:B------:R-:W-:-:S04]  /*cdc0*/  LOP3.LUT R2, R2, 0x18, R7, 0x78, !PT ;  /* 0x0000001802027812 */ /* 0x000fc800078e7807 */
[----:B------:R-:W-:-:S05]  /*cdd0*/  LOP3.LUT R2, R2, 0x320, R4, 0xf8, !PT ;  /* 0x0000032002027812 */ /* 0x000fca00078ef804 */
[----:B------:R-:W-:Y:S01]  /*cde0*/  IMAD R4, R26, 0x3000, R2 ;  /* 0x000030001a047824 */ /* 0x000fe200078e0202 */
[----:B------:R-:W-:Y:S06]  /*cdf0*/  BRA.DIV UR4, `(.L_x_10249) ;  /* 0x0000002e04c47947 */ /* 0x000fec000b800000 */
[----:B------:R-:W0:Y:S01]  /*ce00*/  S2R R2, SR_TID.X ;  /* 0x0000000000027919 */ /* 0x000e220000002100 */
[----:B------:R-:W-:Y:S01]  /*ce10*/  ULDC UR4, c[0x0][0x2f4] ;  /* 0x0000bd0000047ab9 */ /* 0x000fe20000000800 */
[----:B------:R-:W-:Y:S01]  /*ce20*/  IMAD R4, R4, 0x2, R23 ;  /* 0x0000000204047824 */ /* 0x000fe200078e0217 */
[----:B------:R-:W2:Y:S04]  /*ce30*/  SHFL.IDX PT, R14, R24, RZ, 0x1c1f ;  /* 0x001c1fff180e7589 */ /* 0x000ea800000e0000 */
[----:B-1----:R-:W1:Y:S01]  /*ce40*/  SHFL.IDX PT, R3, R25, RZ, 0x1c1f ;  /* 0x001c1fff19037589 */ /* 0x002e6200000e0000 */
[----:B0-----:R-:W-:-:S05]  /*ce50*/  IMAD.SHL.U32 R7, R2, 0x8, RZ ;  /* 0x0000000802077824 */ /* 0x001fca00078e00ff */
[----:B------:R-:W-:-:S04]  /*ce60*/  LOP3.LUT R7, R7, 0x18, RZ, 0xc0, !PT ;  /* 0x0000001807077812 */ /* 0x000fc800078ec0ff */
[C---:B------:R-:W-:Y:S01]  /*ce70*/  ISETP.GE.AND P2, PT, R7.reuse, UR4, PT ;  /* 0x0000000407007c0c */ /* 0x040fe2000bf46270 */
[C---:B------:R-:W-:Y:S01]  /*ce80*/  IMAD.SHL.U32 R5, R7.reuse, 0x2, RZ ;  /* 0x0000000207057824 */ /* 0x040fe200078e00ff */
[C---:B------:R-:W-:Y:S02]  /*ce90*/  LOP3.LUT R8, R7.reuse, 0x20, RZ, 0xfc, !PT ;  /* 0x0000002007087812 */ /* 0x040fe400078efcff */
[----:B------:R-:W-:Y:S02]  /*cea0*/  ISETP.LT.OR P4, PT, R6, 0x1, P2 ;  /* 0x000000010600780c */ /* 0x000fe40001781670 */
[----:B--2---:R-:W-:Y:S02]  /*ceb0*/  IADD3 R2, P0, R14, R5, RZ ;  /* 0x000000050e027210 */ /* 0x004fe40007f1e0ff */
[----:B------:R-:W-:Y:S01]  /*cec0*/  LOP3.LUT R7, R7, 0x40, RZ, 0xfc, !PT ;  /* 0x0000004007077812 */ /* 0x000fe200078efcff */
[----:B------:R-:W0:Y:S01]  /*ced0*/  SHFL.IDX PT, R14, R24, 0x1, 0x1c1f ;  /* 0x003c1f00180e7f89 */ /* 0x000e2200000e0000 */
[----:B------:R-:W-:Y:S01]  /*cee0*/  ISETP.GE.AND P1, PT, R8, UR4, PT ;  /* 0x0000000408007c0c */ /* 0x000fe2000bf26270 */
[----:B-1----:R-:W-:Y:S01]  /*cef0*/  IMAD.X R3, RZ, RZ, R3, P0 ;  /* 0x000000ffff037224 */ /* 0x002fe200000e0603 */
[----:B------:R-:W-:-:S02]  /*cf00*/  ISETP.GE.AND P0, PT, R7, UR4, PT ;  /* 0x0000000407007c0c */ /* 0x000fc4000bf06270 */
[----:B------:R-:W-:-:S03]  /*cf10*/  ISETP.LT.OR P3, PT, R6, 0x1, P1 ;  /* 0x000000010600780c */ /* 0x000fc60000f61670 */
[----:B------:R-:W-:Y:S01]  /*cf20*/  LDGSTS.E.BYPASS.LTC128B.128 [R4+0x400], desc[UR36][R2.64], !P4 ;  /* 0x0040000002047fae */ /* 0x000fe2000e101d64 */
[----:B------:R-:W-:-:S09]  /*cf30*/  ISETP.LT.OR P4, PT, R6, 0x1, P0 ;  /* 0x000000010600780c */ /* 0x000fd20000781670 */
[----:B------:R-:W-:Y:S04]  /*cf40*/  LDGSTS.E.BYPASS.LTC128B.128 [R4+0x2400], desc[UR36][R2.64+0x40], !P3 ;  /* 0x0240004002047fae */ /* 0x000fe8000d901d64 */
[----:B------:R1:W-:Y:S01]  /*cf50*/  LDGSTS.E.BYPASS.LTC128B.128 [R4+0x4400], desc[UR36][R2.64+0x80], !P4 ;  /* 0x0440008002047fae */ /* 0x0003e2000e101d64 */
[----:B------:R-:W-:-:S03]  /*cf60*/  ISETP.LT.OR P4, PT, R6, 0x21, P2 ;  /* 0x000000210600780c */ /* 0x000fc60001781670 */
[----:B-1----:R-:W1:Y:S01]  /*cf70*/  SHFL.IDX PT, R3, R25, 0x1, 0x1c1f ;  /* 0x003c1f0019037f89 */ /* 0x002e6200000e0000 */
[----:B0-----:R-:W-:-:S03]  /*cf80*/  IADD3 R2, P3, R14, R5, RZ ;  /* 0x000000050e027210 */ /* 0x001fc60007f7e0ff */
[----:B------:R-:W0:Y:S01]  /*cf90*/  SHFL.IDX PT, R14, R24, 0x2, 0x1c1f ;  /* 0x005c1f00180e7f89 */ /* 0x000e2200000e0000 */
[----:B-1----:R-:W-:Y:S02]  /*cfa0*/  IADD3.X R3, RZ, R3, RZ, P3, !PT ;  /* 0x00000003ff037210 */ /* 0x002fe40001ffe4ff */
        /* <DEDUP_REMOVED lines=8> */
[----:B------:R-:W0:Y:S04]  /*d030*/  SHFL.IDX PT, R25, R25, 0x3, 0x1c1f ;  /* 0x007c1f0019197f89 */ /* 0x000e2800000e0000 */
[----:B------:R2:W3:Y:S01]  /*d040*/  SHFL.IDX PT, R14, R24, 0x3, 0x1c1f ;  /* 0x007c1f00180e7f89 */ /* 0x0004e200000e0000 */
[----:B-1----:R-:W-:Y:S01]  /*d050*/  IMAD.X R3, RZ, RZ, R3, P3 ;  /* 0x000000ffff037224 */ /* 0x002fe200018e0603 */
[----:B------:R-:W-:-:S04]  /*d060*/  ISETP.LT.OR P3, PT, R6, 0x41, P1 ;  /* 0x000000410600780c */ /* 0x000fc80000f61670 */
[----:B------:R2:W-:Y:S01]  /*d070*/  LDGSTS.E.BYPASS.LTC128B.128 [R4+0x1400], desc[UR36][R2.64], !P4 ;  /* 0x0140000002047fae */ /* 0x0005e2000e101d64 */
[----:B------:R-:W-:-:S08]  /*d080*/  ISETP.LT.OR P4, PT, R6, 0x41, P0 ;  /* 0x000000410600780c */ /* 0x000fd00000781670 */
[----:B------:R2:W-:Y:S05]  /*d090*/  LDGSTS.E.BYPASS.LTC128B.128 [R4+0x3400], desc[UR36][R2.64+0x40], !P3 ;  /* 0x0340004002047fae */ /* 0x0005ea000d901d64 */
[----:B0--3--:R2:W-:Y:S02]  /*d0a0*/  LDGSTS.E.BYPASS.LTC128B.128 [R4+0x5400], desc[UR36][R2.64+0x80], !P4 ;  /* 0x0540008002047fae */ /* 0x0095e4000e101d64 */
.L_x_10340:
[C---:B------:R-:W-:Y:S02]  /*d0b0*/  ISETP.LT.OR P2, PT, R6.reuse, 0x61, P2 ;  /* 0x000000610600780c */ /* 0x040fe40001741670 */
[C---:B------:R-:W-:Y:S02]  /*d0c0*/  ISETP.LT.OR P1, PT, R6.reuse, 0x61, P1 ;  /* 0x000000610600780c */ /* 0x040fe40000f21670 */
[----:B------:R-:W-:Y:S02]  /*d0d0*/  ISETP.LT.OR P0, PT, R6, 0x61, P0 ;  /* 0x000000610600780c */ /* 0x000fe40000701670 */
[----:B--2---:R-:W-:-:S05]  /*d0e0*/  IADD3 R2, P3, R14, R5, RZ ;  /* 0x000000050e027210 */ /* 0x004fca0007f7e0ff */
        /* <DEDUP_REMOVED lines=9> */
.L_x_10250:
        /* <DEDUP_REMOVED lines=11> */
.L_x_10251:
[----:B------:R-:W-:Y:S01]  /*d230*/  VIADD R26, R26, 0x1 ;  /* 0x000000011a1a7836 */ /* 0x000fe20000000000 */
[----:B------:R0:W-:Y:S04]  /*d240*/  SYNCS.ARRIVE.TRANS64.A1T0 RZ, [R0+URZ+0x2d850], RZ ;  /* 0x02d850ff00ff79a7 */ /* 0x0001e8000810003f */
[----:B------:R-:W-:-:S04]  /*d250*/  ISETP.NE.AND P0, PT, R26, 0x2, PT ;  /* 0x000000021a00780c */ /* 0x000fc80003f05270 */
[----:B0-----:R-:W-:Y:S02]  /*d260*/  SEL R0, RZ, 0x1, P0 ;  /* 0x00000001ff007807 */ /* 0x001fe40000000000 */
[----:B------:R-:W-:Y:S02]  /*d270*/  SEL R26, R26, RZ, P0 ;  /* 0x000000ff1a1a7207 */ /* 0x000fe40000000000 */
[----:B------:R-:W-:-:S07]  /*d280*/  LOP3.LUT R29, R29, R0, RZ, 0x3c, !PT ;  /* 0x000000001d1d7212 */ /* 0x000fce00078e3cff */
.L_x_10210:
[----:B------:R-:W-:Y:S05]  /*d290*/  BSYNC B7 ;  /* 0x0000000000077941 */ /* 0x000fea0003800000 */
.L_x_10208:
        /* <DEDUP_REMOVED lines=11> */
.L_x_10252:
[----:B0-----:R-:W0:Y:S01]  /*d350*/  S2R R0, SR_TID.X ;  /* 0x0000000000007919 */ /* 0x001e220000002100 */
[----:B------:R-:W-:Y:S01]  /*d360*/  UMOV UR4, 0xffffffff ;  /* 0xffffffff00047882 */ /* 0x000fe20000000000 */
[----:B0-----:R-:W-:-:S04]  /*d370*/  LOP3.LUT R8, R0, 0x1f, RZ, 0xc0, !PT ;  /* 0x0000001f00087812 */ /* 0x001fc800078ec0ff */
[----:B------:R-:W-:Y:S01]  /*d380*/  ISETP.NE.AND P0, PT, R8, 0x1f, PT ;  /* 0x0000001f0800780c */ /* 0x000fe20003f05270 */
[----:B------:R-:W-:-:S12]  /*d390*/  BRA.DIV UR4, `(.L_x_10254) ;  /* 0x0000002e04cc7947 */ /* 0x000fd8000b800000 */
[----:B------:R-:W-:Y:S01]  /*d3a0*/  IADD3 R5, R19, R8, RZ ;  /* 0x0000000813057210 */ /* 0x000fe20007ffe0ff */
[----:B------:R-:W-:-:S03]  /*d3b0*/  ULDC UR4, c[0x0][0xc3c] ;  /* 0x00030f0000047ab9 */ /* 0x000fc60000000800 */
[----:B------:R-:W-:-:S13]  /*d3c0*/  ISETP.GE.OR P1, PT, R5, UR4, !P0 ;  /* 0x0000000405007c0c */ /* 0x000fda000c726670 */
[----:B------:R-:W0:Y:S02]  /*d3d0*/  @!P1 LDC.64 R2, c[0x0][0xc80] ;  /* 0x00032000ff029b82 */ /* 0x000e240000000a00 */
[----:B0-----:R-:W-:-:S06]  /*d3e0*/  @!P1 IMAD.WIDE R2, R5, 0x4, R2 ;  /* 0x0000000405029825 */ /* 0x001fcc00078e0202 */
[----:B------:R0:W2:Y:S01]  /*d3f0*/  @!P1 LDG.E R3, desc[UR36][R2.64] ;  /* 0x0000002402039981 */ /* 0x0000a2000c1e1900 */
[C---:B------:R-:W-:Y:S02]  /*d400*/  ISETP.GE.U32.AND P2, PT, R8.reuse, 0x2, PT ;  /* 0x000000020800780c */ /* 0x040fe40003f46070 */
[C---:B------:R-:W-:Y:S01]  /*d410*/  ISETP.GE.U32.AND P3, PT, R8.reuse, 0x4, PT ;  /* 0x000000040800780c */ /* 0x040fe20003f66070 */
[----:B------:R-:W-:Y:S01]  /*d420*/  SHFL.IDX PT, R0, R16, RZ, 0x1f ;  /* 0x00001fff10007589 */ /* 0x000fe200000e0000 */
[C---:B------:R-:W-:Y:S02]  /*d430*/  ISETP.GE.U32.AND P4, PT, R8.reuse, 0x8, PT ;  /* 0x000000080800780c */ /* 0x040fe40003f86070 */
[C---:B------:R-:W-:Y:S01]  /*d440*/  ISETP.GE.U32.AND P5, PT, R8.reuse, 0x10, PT ;  /* 0x000000100800780c */ /* 0x040fe20003fa6070 */
[----:B------:R-:W-:Y:S01]  /*d450*/  SHFL.IDX PT, R4, R16, 0x1, 0x1f ;  /* 0x00201f0010047f89 */ /* 0x000fe200000e0000 */
[----:B0-----:R-:W-:Y:S02]  /*d460*/  IMAD.MOV.U32 R2, RZ, RZ, RZ ;  /* 0x000000ffff027224 */ /* 0x001fe400078e00ff */
        /* <DEDUP_REMOVED lines=18> */
.L_x_10350:
[----:B------:R-:W-:Y:S02]  /*d590*/  ULDC UR4, c[0x0][0xc38] ;  /* 0x00030e0000047ab9 */ /* 0x000fe40000000800 */
[----:B------:R-:W-:-:S04]  /*d5a0*/  IMAD.U32 R16, RZ, RZ, UR4 ;  /* 0x00000004ff107e24 */ /* 0x000fc8000f8e00ff */
[----:B-1----:R-:W-:-:S04]  /*d5b0*/  IMAD R5, R14, R16, RZ ;  /* 0x000000100e057224 */ /* 0x002fc800078e02ff */
[----:B------:R-:W-:-:S05]  /*d5c0*/  IMAD.IADD R4, R4, 0x1, R5 ;  /* 0x0000000104047824 */ /* 0x000fca00078e0205 */
[----:B------:R-:W-:-:S13]  /*d5d0*/  ISETP.GT.AND P6, PT, R4, R0, PT ;  /* 0x000000000400720c */ /* 0x000fda0003fc4270 */
[----:B------:R-:W-:Y:S05]  /*d5e0*/  @P6 BRA `(.L_x_10255) ;  /* 0x00000000009c6947 */ /* 0x000fea0003800000 */
.L_x_10260:
[----:B------:R-:W1:Y:S01]  /*d5f0*/  LDC R6, c[0x0][0xc3c] ;  /* 0x00030f00ff067b82 */ /* 0x000e620000000800 */
[----:B------:R-:W-:-:S04]  /*d600*/  IADD3 R19, R19, 0x1f, RZ ;  /* 0x0000001f13137810 */ /* 0x000fc80007ffe0ff */
[----:B-1----:R-:W-:-:S13]  /*d610*/  ISETP.GE.AND P6, PT, R19, R6, PT ;  /* 0x000000061300720c */ /* 0x002fda0003fc6270 */
[----:B------:R-:W-:Y:S05]  /*d620*/  @P6 BRA `(.L_x_10256) ;  /* 0x0000000400446947 */ /* 0x000fea0003800000 */
[----:B------:R-:W1:Y:S01]  /*d630*/  S2R R2, SR_TID.X ;  /* 0x0000000000027919 */ /* 0x000e620000002100 */
[----:B------:R-:W-:Y:S01]  /*d640*/  BSSY B0, `(.L_x_10257) ;  /* 0x0000009000007945 */ /* 0x000fe20003800000 */
[----:B-1----:R-:W-:-:S05]  /*d650*/  LOP3.LUT R2, R2, 0x1f, RZ, 0xc0, !PT ;  /* 0x0000001f02027812 */ /* 0x002fca00078ec0ff */
[----:B------:R-:W-:Y:S02]  /*d660*/  IMAD.IADD R5, R19, 0x1, R2 ;  /* 0x0000000113057824 */ /* 0x000fe400078e0202 */
[----:B------:R-:W-:-:S03]  /*d670*/  IMAD.MOV.U32 R2, RZ, RZ, RZ ;  /* 0x000000ffff027224 */ /* 0x000fc600078e00ff */
[----:B------:R-:W-:-:S13]  /*d680*/  ISETP.GE.OR P6, PT, R5, R6, !P0 ;  /* 0x000000060500720c */ /* 0x000fda00047c6670 */
[----:B------:R-:W-:Y:S05]  /*d690*/  @P6 BRA `(.L_x_10258) ;  /* 0x00000000000c6947 */ /* 0x000fea0003800000 */
[----:B0-----:R-:W0:Y:S02]  /*d6a0*/  LDC.64 R2, c[0x0][0xc80] ;  /* 0x00032000ff027b82 */ /* 0x001e240000000a00 */
[----:B0-----:R-:W-:-:S06]  /*d6b0*/  IMAD.WIDE R2, R5, 0x4, R2 ;  /* 0x0000000405027825 */ /* 0x001fcc00078e0202 */
[----:B------:R1:W5:Y:S02]  /*d6c0*/  LDG.E R2, desc[UR36][R2.64] ;  /* 0x0000002402027981 */ /* 0x000364000c1e1900 */
.L_x_10258:
[----:B------:R-:W-:Y:S05]  /*d6d0*/  BSYNC B0 ;  /* 0x0000000000007941 */ /* 0x000fea0003800000 */
.L_x_10257:
[----:B------:R-:W-:-:S03]  /*d6e0*/  UMOV UR4, 0xffffffff ;  /* 0xffffffff00047882 */ /* 0x000fc60000000000 */
[----:B------:R-:W-:Y:S05]  /*d6f0*/  BRA.DIV UR4, `(.L_x_10259) ;  /* 0x0000003204187947 */ /* 0x000fea000b800000 */
[----:B-----5:R-:W2:Y:S02]  /*d700*/  SHFL.UP PT, R14, R2, 0x1, RZ ;  /* 0x04200000020e7989 */ /* 0x020ea400000e00ff */
[----:B--2---:R-:W-:-:S05]  /*d710*/  SEL R13, R14, RZ, P1 ;  /* 0x000000ff0e0d7207 */ /* 0x004fca0000800000 */
[----:B------:R-:W-:-:S05]  /*d720*/  IMAD.IADD R13, R2, 0x1, R13 ;  /* 0x00000001020d7824 */ /* 0x000fca00078e020d */
[----:B------:R-:W2:Y:S02]  /*d730*/  SHFL.UP PT, R14, R13, 0x2, RZ ;  /* 0x044000000d0e7989 */ /* 0x000ea400000e00ff */
[----:B--2---:R-:W-:-:S05]  /*d740*/  SEL R14, R14, RZ, P2 ;  /* 0x000000ff0e0e7207 */ /* 0x004fca0001000000 */
[----:B01----:R-:W-:-:S05]  /*d750*/  IMAD.IADD R3, R13, 0x1, R14 ;  /* 0x000000010d037824 */ /* 0x003fca00078e020e */
        /* <DEDUP_REMOVED lines=10> */
.L_x_10358:
[----:B------:R-:W-:Y:S02]  /*d800*/  ULDC UR4, c[0x0][0xc38] ;  /* 0x00030e0000047ab9 */ /* 0x000fe40000000800 */
[----:B------:R-:W-:-:S04]  /*d810*/  IMAD.U32 R16, RZ, RZ, UR4 ;  /* 0x00000004ff107e24 */ /* 0x000fc8000f8e00ff */
[----:B-1----:R-:W-:-:S04]  /*d820*/  IMAD R5, R14, R16, RZ ;  /* 0x000000100e057224 */ /* 0x002fc800078e02ff */
[----:B------:R-:W-:-:S05]  /*d830*/  IMAD.IADD R4, R5, 0x1, R4 ;  /* 0x0000000105047824 */ /* 0x000fca00078e0204 */
[----:B------:R-:W-:-:S13]  /*d840*/  ISETP.GT.AND P6, PT, R4, R0, PT ;  /* 0x000000000400720c */ /* 0x000fda0003fc4270 */
[----:B------:R-:W-:Y:S05]  /*d850*/  @!P6 BRA `(.L_x_10260) ;  /* 0xfffffffc0064e947 */ /* 0x000fea000383ffff */
.L_x_10255:
        /* <DEDUP_REMOVED lines=8> */
.L_x_10362:
[----:B------:R-:W-:Y:S01]  /*d8e0*/  ISETP.NE.AND P0, PT, R6, RZ, PT ;  /* 0x000000ff0600720c */ /* 0x000fe20003f05270 */
[----:B------:R-:W-:-:S12]  /*d8f0*/  IMAD.MOV.U32 R14, RZ, RZ, RZ ;  /* 0x000000ffff0e7224 */ /* 0x000fd800078e00ff */
[----:B------:R-:W-:Y:S05]  /*d900*/  @!P0 BRA `(.L_x_10262) ;  /* 0x0000000000108947 */ /* 0x000fea0003800000 */
[----:B------:R-:W-:Y:S01]  /*d910*/  UMOV UR4, 0xffffffff ;  /* 0xffffffff00047882 */ /* 0x000fe20000000000 */
[----:B------:R-:W-:Y:S02]  /*d920*/  VIADD R12, R4, 0xffffffff ;  /* 0xffffffff040c7836 */ /* 0x000fe40000000000 */
[----:B------:R-:W-:Y:S05]  /*d930*/  BRA.DIV UR4, `(.L_x_10263) ;  /* 0x00000032048c7947 */ /* 0x000fea000b800000 */
[----:B------:R3:W4:Y:S02]  /*d940*/  SHFL.IDX PT, R14, R3, R12, 0x1f ;  /* 0x00001f0c030e7589 */ /* 0x00072400000e0000 */
.L_x_10262:
[----:B--2---:R-:W-:Y:S01]  /*d950*/  IABS R6, R17 ;  /* 0x0000001100067213 */ /* 0x004fe20000000000 */
[----:B----4-:R-:W-:Y:S01]  /*d960*/  IMAD R16, R14, R16, R5 ;  /* 0x000000100e107224 */ /* 0x010fe200078e0205 */
[----:B-1----:R-:W-:Y:S01]  /*d970*/  MOV R2, RZ ;  /* 0x000000ff00027202 */ /* 0x002fe20000000f00 */
[----:B------:R-:W-:Y:S01]  /*d980*/  IMAD.IADD R19, R4, 0x1, R19 ;  /* 0x0000000104137824 */ /* 0x000fe200078e0213 */
[----:B------:R-:W1:Y:S01]  /*d990*/  I2F.RP R7, R6 ;  /* 0x0000000600077306 */ /* 0x000e620000209400 */
[----:B------:R-:W-:-:S07]  /*d9a0*/  IMAD.IADD R0, R0, 0x1, -R16 ;  /* 0x0000000100007824 */ /* 0x000fce00078e0a10 */
[----:B-1----:R-:W0:Y:S02]  /*d9b0*/  MUFU.RCP R7, R7 ;  /* 0x0000000700077308 */ /* 0x002e240000001000 */
[----:B0--3--:R-:W-:-:S06]  /*d9c0*/  VIADD R3, R7, 0xffffffe ;  /* 0x0ffffffe07037836 */ /* 0x009fcc0000000000 */
[----:B------:R-:W0:Y:S02]  /*d9d0*/  F2I.FTZ.U32.TRUNC.NTZ R3, R3 ;  /* 0x0000000300037305 */ /* 0x000e24000021f000 */
[----:B0-----:R-:W-:-:S04]  /*d9e0*/  IMAD.MOV R5, RZ, RZ, -R3 ;  /* 0x000000ffff057224 */ /* 0x001fc800078e0a03 */
[----:B------:R-:W-:-:S04]  /*d9f0*/  IMAD R5, R5, R6, RZ ;  /* 0x0000000605057224 */ /* 0x000fc800078e02ff */
[----:B------:R-:W-:Y:S01]  /*da00*/  IMAD.HI.U32 R2, R3, R5, R2 ;  /* 0x0000000503027227 */ /* 0x000fe200078e0002 */
[----:B------:R-:W-:Y:S02]  /*da10*/  IABS R5, R17 ;  /* 0x0000001100057213 */ /* 0x000fe40000000000 */
[----:B------:R-:W-:-:S03]  /*da20*/  IABS R3, R0 ;  /* 0x0000000000037213 */ /* 0x000fc60000000000 */
        /* <DEDUP_REMOVED lines=17> */
.L_x_10256:
[----:B------:R-:W-:Y:S01]  /*db40*/  UMOV UR4, URZ ;  /* 0x0000003f00047c82 */ /* 0x000fe20008000000 */
[----:B------:R-:W-:Y:S01]  /*db50*/  UMOV UR5, URZ ;  /* 0x0000003f00057c82 */ /* 0x000fe20008000000 */
[----:B------:R-:W-:Y:S01]  /*db60*/  ULDC UR6, c[0x0][0xc3c] ;  /* 0x00030f0000067ab9 */ /* 0x000fe20000000800 */
[----:B------:R-:W-:Y:S01]  /*db70*/  MOV R16, R0 ;  /* 0x0000000000107202 */ /* 0x000fe20000000f00 */
[----:B------:R-:W-:Y:S02]  /*db80*/  IMAD.U32 R17, RZ, RZ, UR4 ;  /* 0x00000004ff117e24 */ /* 0x000fe4000f8e00ff */
[----:B------:R-:W-:Y:S02]  /*db90*/  IMAD.U32 R18, RZ, RZ, UR5 ;  /* 0x00000005ff127e24 */ /* 0x000fe4000f8e00ff */
[----:B------:R-:W-:-:S07]  /*dba0*/  IMAD.U32 R19, RZ, RZ, UR6 ;  /* 0x00000006ff137e24 */ /* 0x000fce000f8e00ff */
.L_x_10264:
[----:B------:R-:W1:Y:S01]  /*dbb0*/  S2R R0, SR_TID.X ;  /* 0x0000000000007919 */ /* 0x000e620000002100 */
[----:B------:R-:W-:Y:S05]  /*dbc0*/  WARPSYNC.ALL ;  /* 0x0000000000007948 */ /* 0x000fea0003800000 */
[----:B------:R-:W-:Y:S01]  /*dbd0*/  BAR.SYNC.DEFER_BLOCKING 0x4, 0x200 ;  /* 0x0108000000007b1d */ /* 0x000fe20000010000 */
[----:B-1----:R-:W-:-:S04]  /*dbe0*/  LOP3.LUT R0, R0, 0x1f, RZ, 0xc0, !PT ;  /* 0x0000001f00007812 */ /* 0x002fc800078ec0ff */
[----:B------:R-:W-:-:S13]  /*dbf0*/  ISETP.NE.AND P0, PT, R0, RZ, PT ;  /* 0x000000ff0000720c */ /* 0x000fda0003f05270 */
[----:B0-----:R-:W0:Y:S01]  /*dc00*/  @!P0 S2R R3, SR_CgaCtaId ;  /* 0x0000000000038919 */ /* 0x001e220000008800 */
[----:B------:R-:W-:-:S04]  /*dc10*/  @!P0 MOV R0, 0x400 ;  /* 0x0000040000008802 */ /* 0x000fc80000000f00 */
[----:B0-----:R-:W-:-:S05]  /*dc20*/  @!P0 LEA R23, R3, R0, 0x18 ;  /* 0x0000000003178211 */ /* 0x001fca00078ec0ff */
[----:B------:R0:W-:Y:S01]  /*dc30*/  @!P0 STS.128 [R23+0x2d8d0], R16 ;  /* 0x02d8d01017008388 */ /* 0x0001e20000000c00 */
[----:B------:R-:W-:Y:S06]  /*dc40*/  BAR.ARV 0x5, 0x200 ;  /* 0x0148000000007b1d */ /* 0x000fec0000002000 */
.L_x_10253:
[----:B------:R-:W-:Y:S02]  /*dc50*/  ULDC UR4, c[0x0][0xc3c] ;  /* 0x00030f0000047ab9 */ /* 0x000fe40000000800 */
[----:B--2---:R-:W-:-:S13]  /*dc60*/  ISETP.GE.AND P0, PT, R19, UR4, PT ;  /* 0x0000000413007c0c */ /* 0x004fda000bf06270 */
[----:B------:R-:W-:Y:S05]  /*dc70*/  @!P0 BRA `(.L_x_10265) ;  /* 0xffffffb800f48947 */ /* 0x000fea000383ffff */
[----:B------:R-:W-:Y:S05]  /*dc80*/  BSYNC B8 ;  /* 0x0000000000087941 */ /* 0x000fea0003800000 */
.L_x_10204:
[----:B0-----:R-:W2:Y:S01]  /*dc90*/  LDL.LU R0, [R1+0x30] ;  /* 0x0000300001007983 */ /* 0x001ea20000300800 */
[----:B------:R-:W-:Y:S01]  /*dca0*/  BSSY B0, `(.L_x_10266) ;  /* 0x000000b000007945 */ /* 0x000fe20003800000 */
[----:B------:R-:W0:Y:S01]  /*dcb0*/  S2R R5, SR_CgaCtaId ;  /* 0x0000000000057919 */ /* 0x000e220000008800 */
[----:B--2---:R-:W-:-:S05]  /*dcc0*/  VIADD R0, R0, 0x1 ;  /* 0x0000000100007836 */ /* 0x004fca0000000000 */
[----:B------:R-:W-:-:S04]  /*dcd0*/  LEA.HI R2, R0, R0, RZ, 0x1 ;  /* 0x0000000000027211 */ /* 0x000fc800078f08ff */
[----:B------:R-:W-:Y:S02]  /*dce0*/  LOP3.LUT R3, R2, 0xfffffffe, RZ, 0xc0, !PT ;  /* 0xfffffffe02037812 */ /* 0x000fe400078ec0ff */
[----:B------:R-:W-:Y:S02]  /*dcf0*/  MOV R2, 0x400 ;  /* 0x0000040000027802 */ /* 0x000fe40000000f00 */
[----:B------:R-:W-:Y:S02]  /*dd00*/  IADD3 R0, R0, -R3, RZ ;  /* 0x8000000300007210 */ /* 0x000fe40007ffe0ff */
[----:B0-----:R-:W-:Y:S02]  /*dd10*/  LEA R5, R5, R2, 0x18 ;  /* 0x0000000205057211 */ /* 0x001fe400078ec0ff */
[----:B------:R-:W-:-:S04]  /*dd20*/  SHF.L.U32 R0, R0, 0x1f, RZ ;  /* 0x0000001f00007819 */ /* 0x000fc800000006ff */
[----:B------:R-:W0:Y:S02]  /*dd30*/  SYNCS.PHASECHK.TRANS64.TRYWAIT P0, [R5+URZ+0x2d820], R0 ;  /* 0x02d82000050075a7 */ /* 0x000e24000800017f */
[----:B0-----:R-:W-:Y:S05]  /*dd40*/  @!P0 BRA `(.L_x_10267) ;  /* 0x0000002c00ac8947 */ /* 0x001fea0003800000 */
.L_x_10365:
[----:B------:R-:W-:Y:S05]  /*dd50*/  BSYNC B0 ;  /* 0x0000000000007941 */ /* 0x000fea0003800000 */
.L_x_10266:
[----:B------:R-:W-:-:S03]  /*dd60*/  UMOV UR4, 0xffffffff ;  /* 0xffffffff00047882 */ /* 0x000fc60000000000 */
[----:B------:R-:W-:Y:S05]  /*dd70*/  BRA.DIV UR4, `(.L_x_10268) ;  /* 0x0000002e04b47947 */ /* 0x000fea000b800000 */
[----:B0-----:R-:W0:Y:S02]  /*dd80*/  S2R R0, SR_TID.X ;  /* 0x0000000000007919 */ /* 0x001e240000002100 */
[----:B0-----:R-:W-:-:S04]  /*dd90*/  SHF.R.U32.HI R0, RZ, 0x5, R0 ;  /* 0x00000005ff007819 */ /* 0x001fc80000011600 */
[----:B------:R-:W-:-:S05]  /*dda0*/  LOP3.LUT R0, R0, 0x3, RZ, 0xc0, !PT ;  /* 0x0000000300007812 */ /* 0x000fca00078ec0ff */
[----:B------:R0:W2:Y:S02]  /*ddb0*/  SHFL.IDX PT, R14, R0, RZ, 0x1f ;  /* 0x00001fff000e7589 */ /* 0x0000a400000e0000 */
.L_x_10368:
[----:B--2---:R-:W-:Y:S01]  /*ddc0*/  ISETP.NE.AND P0, PT, R14, RZ, PT ;  /* 0x000000ff0e00720c */ /* 0x004fe20003f05270 */
[----:B------:R-:W-:-:S12]  /*ddd0*/  BSSY B0, `(.L_x_10269) ;  /* 0x0000024000007945 */ /* 0x000fd80003800000 */
[----:B------:R-:W-:Y:S05]  /*dde0*/  @P0 BRA `(.L_x_10270) ;  /* 0x0000000000880947 */ /* 0x000fea0003800000 */
[----:B------:R-:W-:-:S03]  /*ddf0*/  UMOV UR4, 0xffffffff ;  /* 0xffffffff00047882 */ /* 0x000fc60000000000 */
[----:B------:R-:W-:Y:S05]  /*de00*/  BRA.DIV UR4, `(.L_x_10271) ;  /* 0x0000002e04c47947 */ /* 0x000fea000b800000 */
[----:B------:R-:W-:-:S13]  /*de10*/  ELECT P6, URZ, PT ;  /* 0x00000000003f782f */ /* 0x000fda00038c0000 */
.L_x_10371:
[----:B------:R-:W-:Y:S05]  /*de20*/  @!P6 BRA `(.L_x_10270) ;  /* 0x000000000078e947 */ /* 0x000fea0003800000 */
[----:B0-----:R-:W2:Y:S02]  /*de30*/  LDL.LU R0, [R1+0x1c] ;  /* 0x00001c0001007983 */ /* 0x001ea40000300800 */
[----:B--2---:R-:W-:-:S04]  /*de40*/  LOP3.LUT R0, R0, 0x2, RZ, 0xfc, !PT ;  /* 0x0000000200007812 */ /* 0x004fc800078efcff */
[----:B------:R-:W-:-:S13]  /*de50*/  ISETP.NE.AND P0, PT, R0, 0x3, PT ;  /* 0x000000030000780c */ /* 0x000fda0003f05270 */
[----:B------:R-:W-:Y:S05]  /*de60*/  @!P0 BRA `(.L_x_10272) ;  /* 0x0000000000048947 */ /* 0x000fea0003800000 */
[----:B------:R-:W-:Y:S01]  /*de70*/  BPT.TRAP 0x1 ;  /* 0x000000040000795c */ /* 0x000fe20000300000 */
.L_x_10272:
[C---:B------:R-:W-:Y:S01]  /*de80*/  IMAD R3, R26.reuse, 0x8, R5 ;  /* 0x000000081a037824 */ /* 0x040fe200078e0205 */
[----:B------:R-:W-:Y:S01]  /*de90*/  SHF.L.U32 R2, R29, 0x1f, RZ ;  /* 0x0000001f1d027819 */ /* 0x000fe200000006ff */
[----:B------:R-:W-:-:S03]  /*dea0*/  VIADD R26, R26, 0x1 ;  /* 0x000000011a1a7836 */ /* 0x000fc60000000000 */
[----:B------:R-:W0:Y:S02]  /*deb0*/  SYNCS.PHASECHK.TRANS64.TRYWAIT P1, [R3+URZ+0x2d840], R2 ;  /* 0x02d84002030075a7 */ /* 0x000e24000802017f */
[----:B------:R-:W-:-:S04]  /*dec0*/  ISETP.NE.AND P2, PT, R26, 0x2, PT ;  /* 0x000000021a00780c */ /* 0x000fc80003f45270 */
[----:B------:R-:W-:Y:S01]  /*ded0*/  SEL R0, RZ, 0x1, P2 ;  /* 0x00000001ff007807 */ /* 0x000fe20001000000 */
[----:B0-----:R-:W-:Y:S08]  /*dee0*/  @!P1 BRA `(.L_x_10273) ;  /* 0x0000002c00ac9947 */ /* 0x001ff00003800000 */
.L_x_10372:
[----:B------:R-:W-:Y:S02]  /*def0*/  SEL R26, R26, RZ, P2 ;  /* 0x000000ff1a1a7207 */ /* 0x000fe40001000000 */
[----:B------:R-:W-:Y:S01]  /*df00*/  LOP3.LUT R0, R29, R0, RZ, 0x3c, !PT ;  /* 0x000000001d007212 */ /* 0x000fe200078e3cff */
[----:B------:R-:W-:Y:S06]  /*df10*/  @!P0 BRA `(.L_x_10274) ;  /* 0x0000000000048947 */ /* 0x000fec0003800000 */
[----:B------:R-:W-:Y:S01]  /*df20*/  BPT.TRAP 0x1 ;  /* 0x000000040000795c */ /* 0x000fe20000300000 */
.L_x_10274:
[----:B------:R-:W-:Y:S01]  /*df30*/  IMAD R5, R26, 0x8, R5 ;  /* 0x000000081a057824 */ /* 0x000fe200078e0205 */
[----:B------:R-:W-:-:S04]  /*df40*/  SHF.L.U32 R0, R0, 0x1f, RZ ;  /* 0x0000001f00007819 */ /* 0x000fc800000006ff */
[----:B------:R-:W2:Y:S02]  /*df50*/  SYNCS.PHASECHK.TRANS64.TRYWAIT P1, [R5+URZ+0x2d840], R0 ;  /* 0x02d84000050075a7 */ /* 0x000ea4000802017f */
[----:B--2---:R-:W-:Y:S05]  /*df60*/  @!P1 BRA `(.L_x_10275) ;  /* 0x0000002c00a09947 */ /* 0x004fea0003800000 */
.L_x_10373:
[----:B------:R-:W-:Y:S05]  /*df70*/  @!P0 BRA `(.L_x_10276) ;  /* 0x0000000000048947 */ /* 0x000fea0003800000 */
[----:B------:R-:W-:Y:S01]  /*df80*/  BPT.TRAP 0x1 ;  /* 0x000000040000795c */ /* 0x000fe20000300000 */
.L_x_10276:
[----:B------:R-:W3:Y:S02]  /*df90*/  SYNCS.PHASECHK.TRANS64.TRYWAIT P1, [R3+URZ+0x2d860], R2 ;  /* 0x02d86002030075a7 */ /* 0x000ee4000802017f */
[----:B---3--:R-:W-:Y:S05]  /*dfa0*/  @!P1 BRA `(.L_x_10277) ;  /* 0x0000002c00a49947 */ /* 0x008fea0003800000 */
.L_x_10374:
[----:B------:R-:W-:Y:S05]  /*dfb0*/  @!P0 BRA `(.L_x_10278) ;  /* 0x0000000000048947 */ /* 0x000fea0003800000 */
[----:B------:R-:W-:Y:S01]  /*dfc0*/  BPT.TRAP 0x1 ;  /* 0x000000040000795c */ /* 0x000fe20000300000 */
.L_x_10278:
[----:B----4-:R4:W0:Y:S02]  /*dfd0*/  SYNCS.PHASECHK.TRANS64.TRYWAIT P0, [R5+URZ+0x2d860], R0 ;  /* 0x02d86000050075a7 */ /* 0x010824000800017f */
[----:B0-----:R-:W-:Y:S05]  /*dfe0*/  @!P0 NANOSLEEP.SYNCS 0x989680 ;  /* 0x009896800000895d */ /* 0x001fea0003900000 */
[----:B------:R-:W0:Y:S02]  /*dff0*/  @!P0 SYNCS.PHASECHK.TRANS64 P0, [R5+URZ+0x2d860], R0 ;  /* 0x02d86000050085a7 */ /* 0x000e24000800007f */
[----:B0-----:R-:W-:Y:S05]  /*e000*/  @!P0 BRA `(.L_x_10278) ;  /* 0xfffffffc00f08947 */ /* 0x001fea000383ffff */
.L_x_10270:
[----:B------:R-:W-:Y:S05]  /*e010*/  BSYNC B0 ;  /* 0x0000000000007941 */ /* 0x000fea0003800000 */
.L_x_10269:
[----:B------:R-:W-:Y:S05]  /*e020*/  EXIT ;  /* 0x000000000000794d */ /* 0x000fea0003800000 */
.L_x_10160:
[----:B0-----:R-:W-:-:S04]  /*e030*/  IMAD.U32 R3, RZ, RZ, UR41 ;  /* 0x00000029ff037e24 */ /* 0x001fc8000f8e00ff */
[----:B------:R0:W1:Y:S03]  /*e040*/  SYNCS.PHASECHK.TRANS64.TRYWAIT P1, [R3+URZ+0x2d800], R0 ;  /* 0x02d80000030075a7 */ /* 0x000066000802017f */
[----:B-1----:R-:W-:Y:S05]  /*e050*/  @!P1 NANOSLEEP.SYNCS 0x989680 ;  /* 0x009896800000995d */ /* 0x002fea0003900000 */
[----:B------:R-:W1:Y:S02]  /*e060*/  @!P1 SYNCS.PHASECHK.TRANS64 P1, [R3+URZ+0x2d800], R0 ;  /* 0x02d80000030095a7 */ /* 0x000e64000802007f */
[----:B-1----:R-:W-:Y:S05]  /*e070*/  @!P1 BRA `(.L_x_10160) ;  /* 0xfffffffc00ec9947 */ /* 0x002fea000383ffff */
[----:B------:R-:W-:Y:S05]  /*e080*/  BRA `(.L_x_10279) ;  /* 0xffffff3400307947 */ /* 0x000fea000383ffff */
.L_x_10164:
[----:B-1----:R1:W2:Y:S02]  /*e090*/  SYNCS.PHASECHK.TRANS64.TRYWAIT P1, [R0+URZ+0x2d830], R3 ;  /* 0x02d83003000075a7 */ /* 0x0022a4000802017f */
[----:B--2---:R-:W-:Y:S05]  /*e0a0*/  @!P1 NANOSLEEP.SYNCS 0x989680 ;  /* 0x009896800000995d */ /* 0x004fea0003900000 */
[----:B------:R-:W2:Y:S02]  /*e0b0*/  @!P1 SYNCS.PHASECHK.TRANS64 P1, [R0+URZ+0x2d830], R3 ;  /* 0x02d83003000095a7 */ /* 0x000ea4000802007f */
[----:B--2---:R-:W-:Y:S05]  /*e0c0*/  @!P1 BRA `(.L_x_10164) ;  /* 0xfffffffc00f09947 */ /* 0x004fea000383ffff */
[----:B------:R-:W-:Y:S05]  /*e0d0*/  BRA `(.L_x_10163) ;  /* 0xffffff34004c7947 */ /* 0x000fea000383ffff */
.L_x_10170:
[----:B-1----:R-:W-:-:S04]  /*e0e0*/  MOV R9, UR6 ;  /* 0x0000000600097c02 */ /* 0x002fc80008000f00 */
[----:B------:R1:W2:Y:S03]  /*e0f0*/  SYNCS.PHASECHK.TRANS64.TRYWAIT P1, [R9+URZ+0x2d830], R8 ;  /* 0x02d83008090075a7 */ /* 0x0002a6000802017f */
[----:B--2---:R-:W-:Y:S05]  /*e100*/  @!P1 NANOSLEEP.SYNCS 0x989680 ;  /* 0x009896800000995d */ /* 0x004fea0003900000 */
[----:B------:R-:W2:Y:S02]  /*e110*/  @!P1 SYNCS.PHASECHK.TRANS64 P1, [R9+URZ+0x2d830], R8 ;  /* 0x02d83008090095a7 */ /* 0x000ea4000802007f */
[----:B--2---:R-:W-:Y:S05]  /*e120*/  @!P1 BRA `(.L_x_10170) ;  /* 0xfffffffc00ec9947 */ /* 0x004fea000383ffff */
[----:B------:R-:W-:Y:S05]  /*e130*/  BRA `(.L_x_10167) ;  /* 0xffffff60000c7947 */ /* 0x000fea000383ffff */
.L_x_10174:
[----:B-1----:R-:W-:-:S04]  /*e140*/  IMAD.U32 R8, RZ, RZ, UR6 ;  /* 0x00000006ff087e24 */ /* 0x002fc8000f8e00ff */
[----:B------:R1:W2:Y:S03]  /*e150*/  SYNCS.PHASECHK.TRANS64.TRYWAIT P1, [R8+URZ+0x2d850], R7 ;  /* 0x02d85007080075a7 */ /* 0x0002a6000802017f */
[----:B--2---:R-:W-:Y:S05]  /*e160*/  @!P1 NANOSLEEP.SYNCS 0x989680 ;  /* 0x009896800000995d */ /* 0x004fea0003900000 */
[----:B------:R-:W2:Y:S02]  /*e170*/  @!P1 SYNCS.PHASECHK.TRANS64 P1, [R8+URZ+0x2d850], R7 ;  /* 0x02d85007080095a7 */ /* 0x000ea4000802007f */
[----:B--2---:R-:W-:Y:S05]  /*e180*/  @!P1 BRA `(.L_x_10174) ;  /* 0xfffffffc00ec9947 */ /* 0x004fea000383ffff */
[----:B------:R-:W-:Y:S05]  /*e190*/  BRA `(.L_x_10171) ;  /* 0xffffff6000bc7947 */ /* 0x000fea000383ffff */
.L_x_10181:
[----:B--2---:R-:W-:-:S04]  /*e1a0*/  IMAD.U32 R5, RZ, RZ, UR4 ;  /* 0x00000004ff057e24 */ /* 0x004fc8000f8e00ff */
[----:B------:R2:W3:Y:S03]  /*e1b0*/  SYNCS.PHASECHK.TRANS64.TRYWAIT P1, [R5+URZ+0x2d850], R0 ;  /* 0x02d85000050075a7 */ /* 0x0004e6000802017f */
[----:B---3--:R-:W-:Y:S05]  /*e1c0*/  @!P1 NANOSLEEP.SYNCS 0x989680 ;  /* 0x009896800000995d */ /* 0x008fea0003900000 */
[----:B------:R-:W3:Y:S02]  /*e1d0*/  @!P1 SYNCS.PHASECHK.TRANS64 P1, [R5+URZ+0x2d850], R0 ;  /* 0x02d85000050095a7 */ /* 0x000ee4000802007f */
[----:B---3--:R-:W-:Y:S05]  /*e1e0*/  @!P1 BRA `(.L_x_10181) ;  /* 0xfffffffc00ec9947 */ /* 0x008fea000383ffff */
[----:B------:R-:W-:Y:S05]  /*e1f0*/  BRA `(.L_x_10180) ;  /* 0xffffff8400ec7947 */ /* 0x000fea000383ffff */
.L_x_10216:
        /* <DEDUP_REMOVED lines=11> */
.L_x_10281:
[----:B------:R-:W-:Y:S05]  /*e2b0*/  BSYNC B0 ;  /* 0x0000000000007941 */ /* 0x000fea0003800000 */
.L_x_10280:
[----:B------:R-:W-:Y:S05]  /*e2c0*/  BRA `(.L_x_10282) ;  /* 0xffffffc000cc7947 */ /* 0x000fea000383ffff */
.L_x_10219:
[----:B-1----:R1:W2:Y:S02]  /*e2d0*/  SYNCS.PHASECHK.TRANS64.TRYWAIT P0, [R2+URZ+0x2d840], R3 ;  /* 0x02d84003020075a7 */ /* 0x0022a4000800017f */
[----:B--2---:R-:W-:Y:S05]  /*e2e0*/  @!P0 NANOSLEEP.SYNCS 0x989680 ;  /* 0x009896800000895d */ /* 0x004fea0003900000 */
[----:B------:R-:W2:Y:S02]  /*e2f0*/  @!P0 SYNCS.PHASECHK.TRANS64 P0, [R2+URZ+0x2d840], R3 ;  /* 0x02d84003020085a7 */ /* 0x000ea4000800007f */
[----:B--2---:R-:W-:Y:S05]  /*e300*/  @!P0 BRA `(.L_x_10219) ;  /* 0xfffffffc00f08947 */ /* 0x004fea000383ffff */
[----:B------:R-:W-:Y:S05]  /*e310*/  BRA `(.L_x_10283) ;  /* 0xffffffc4002c7947 */ /* 0x000fea000383ffff */
.L_x_10220:
        /* <DEDUP_REMOVED lines=8> */
.L_x_10285:
[----:B------:R-:W-:Y:S05]  /*e3a0*/  BSYNC B0 ;  /* 0x0000000000007941 */ /* 0x000fea0003800000 */
.L_x_10284:
        /* <DEDUP_REMOVED lines=9> */
.L_x_10286:
[----:B------:R-:W-:Y:S01]  /*e440*/  IMAD.MOV.U32 R13, RZ, RZ, R6 ;  /* 0x000000ffff0d7224 */ /* 0x000fe200078e0006 */
[----:B------:R-:W-:Y:S01]  /*e450*/  MOV R12, 0x1 ;  /* 0x00000001000c7802 */ /* 0x000fe20000000f00 */
[----:B------:R-:W-:-:S07]  /*e460*/  IMAD.MOV.U32 R5, RZ, RZ, R14 ;  /* 0x000000ffff057224 */ /* 0x000fce00078e000e */
[----:B------:R-:W-:Y:S05]  /*e470*/  WARPSYNC.COLLECTIVE R15, `(.L_x_10287) ;  /* 0x000000000f087348 */ /* 0x000fea0003c00000 */
[----:B------:R0:W1:Y:S02]  /*e480*/  SHFL.IDX P6, R14, R13, R12, R11 ;  /* 0x0000000c0d0e7389 */ /* 0x00006400000c000b */
[----:B01----:R-:W-:Y:S01]  /*e490*/  ENDCOLLECTIVE ;  /* 0x000000000000791b */ /* 0x003fe20003800000 */
.L_x_10287:
        /* <DEDUP_REMOVED lines=13> */
[----:B0-----:R-:W-:Y:S01]  /*e570*/  IMAD.MOV.U32 R4, RZ, RZ, R14 ;  /* 0x000000ffff047224 */ /* 0x001fe200078e000e */
[----:B------:R-:W-:-:S07]  /*e580*/  @P1 LEA R8, R7, R23, 0x1 ;  /* 0x0000001707081211 */ /* 0x000fce00078e08ff */
[----:B------:R-:W-:Y:S05]  /*e590*/  WARPSYNC.COLLECTIVE R15, `(.L_x_10288) ;  /* 0x000000000f087348 */ /* 0x000fea0003c00000 */
[----:B------:R0:W1:Y:S02]  /*e5a0*/  SHFL.IDX P6, R14, R13, R12, R11 ;  /* 0x0000000c0d0e7389 */ /* 0x00006400000c000b */
[----:B01----:R-:W-:Y:S01]  /*e5b0*/  ENDCOLLECTIVE ;  /* 0x000000000000791b */ /* 0x003fe20003800000 */
.L_x_10288:
[----:B------:R-:W-:Y:S02]  /*e5c0*/  IMAD.MOV.U32 R13, RZ, RZ, R6 ;  /* 0x000000ffff0d7224 */ /* 0x000fe400078e0006 */
[----:B------:R-:W-:Y:S02]  /*e5d0*/  IMAD.MOV.U32 R12, RZ, RZ, 0x2 ;  /* 0x00000002ff0c7424 */ /* 0x000fe400078e00ff */
[----:B------:R-:W-:-:S07]  /*e5e0*/  IMAD.MOV.U32 R5, RZ, RZ, R14 ;  /* 0x000000ffff057224 */ /* 0x000fce00078e000e */
[----:B------:R-:W-:Y:S05]  /*e5f0*/  WARPSYNC.COLLECTIVE R15, `(.L_x_10289) ;  /* 0x000000000f087348 */ /* 0x000fea0003c00000 */
[----:B------:R0:W1:Y:S02]  /*e600*/  SHFL.IDX P6, R14, R13, R12, R11 ;  /* 0x0000000c0d0e7389 */ /* 0x00006400000c000b */
[----:B01----:R-:W-:Y:S01]  /*e610*/  ENDCOLLECTIVE ;  /* 0x000000000000791b */ /* 0x003fe20003800000 */
.L_x_10289:
        /* <DEDUP_REMOVED lines=17> */
.L_x_10290:
[----:B------:R-:W-:Y:S02]  /*e730*/  @P1 IMAD R8, R7, 0x2, R23 ;  /* 0x0000000207081824 */ /* 0x000fe400078e0217 */
[----:B------:R-:W-:Y:S02]  /*e740*/  IMAD.MOV.U32 R13, RZ, RZ, R6 ;  /* 0x000000ffff0d7224 */ /* 0x000fe400078e0006 */
[----:B------:R-:W-:Y:S01]  /*e750*/  IMAD.MOV.U32 R12, RZ, RZ, 0x3 ;  /* 0x00000003ff0c7424 */ /* 0x000fe200078e00ff */
[----:B------:R-:W-:-:S07]  /*e760*/  MOV R5, R14 ;  /* 0x0000000e00057202 */ /* 0x000fce0000000f00 */
[----:B------:R-:W-:Y:S05]  /*e770*/  WARPSYNC.COLLECTIVE R15, `(.L_x_10291) ;  /* 0x000000000f087348 */ /* 0x000fea0003c00000 */
[----:B------:R0:W1:Y:S02]  /*e780*/  SHFL.IDX P6, R14, R13, R12, R11 ;  /* 0x0000000c0d0e7389 */ /* 0x00006400000c000b */
[----:B01----:R-:W-:Y:S01]  /*e790*/  ENDCOLLECTIVE ;  /* 0x000000000000791b */ /* 0x003fe20003800000 */
.L_x_10291:
        /* <DEDUP_REMOVED lines=14> */
.L_x_10292:
[----:B------:R-:W-:Y:S01]  /*e880*/  @!PT LDS RZ, [RZ] ;  /* 0x00000000fffff984 */ /* 0x000fe20000000800 */
[----:B------:R-:W-:Y:S01]  /*e890*/  @!PT LDS RZ, [RZ] ;  /* 0x00000000fffff984 */ /* 0x000fe20000000800 */
[----:B------:R-:W-:Y:S01]  /*e8a0*/  @!PT LDS RZ, [RZ] ;  /* 0x00000000fffff984 */ /* 0x000fe20000000800 */
[----:B------:R0:W-:Y:S04]  /*e8b0*/  @P1 LDGSTS.E.BYPASS.LTC128B.128 [R8+0x18400], desc[UR36][R4.64+0x40], !P3 ;  /* 0x1840004004081fae */ /* 0x0001e8000d901d64 */
[----:B------:R0:W-:Y:S01]  /*e8c0*/  @P1 LDGSTS.E.BYPASS.LTC128B.128 [R8+0x1a400], desc[UR36][R4.64+0x80], !P2 ;  /* 0x1a40008004081fae */ /* 0x0001e2000d101d64 */
[----:B------:R-:W-:Y:S01]  /*e8d0*/  IMAD.MOV.U32 R0, RZ, RZ, R14 ;  /* 0x000000ffff007224 */ /* 0x000fe200078e000e */
[----:B------:R-:W-:Y:S06]  /*e8e0*/  BRA `(.L_x_10293) ;  /* 0xffffffc000f07947 */ /* 0x000fec000383ffff */
.L_x_10225:
[----:B------:R-:W2:Y:S04]  /*e8f0*/  LDL.LU R11, [R1+0x28] ;  /* 0x00002800010b7983 */ /* 0x000ea80000300800 */
[----:B------:R0:W5:Y:S01]  /*e900*/  LDL R9, [R1+0x18] ;  /* 0x0000180001097983 */ /* 0x0001620000100800 */
[----:B------:R-:W-:Y:S02]  /*e910*/  IMAD.MOV.U32 R13, RZ, RZ, R0 ;  /* 0x000000ffff0d7224 */ /* 0x000fe400078e0000 */
[----:B------:R-:W-:Y:S02]  /*e920*/  IMAD.MOV.U32 R12, RZ, RZ, RZ ;  /* 0x000000ffff0c7224 */ /* 0x000fe400078e00ff */
[----:B------:R-:W-:Y:S02]  /*e930*/  IMAD.MOV.U32 R15, RZ, RZ, -0x1 ;  /* 0xffffffffff0f7424 */ /* 0x000fe400078e00ff */
[----:B------:R-:W-:-:S02]  /*e940*/  IMAD R17, R17, 0xc0, R21 ;  /* 0x000000c011117824 */ /* 0x000fc400078e0215 */
[----:B--2---:R-:W-:Y:S01]  /*e950*/  IMAD R2, R11, R10, RZ ;  /* 0x0000000a0b027224 */ /* 0x004fe200078e02ff */
[----:B0-----:R-:W-:-:S07]  /*e960*/  MOV R11, 0x1c1f ;  /* 0x00001c1f000b7802 */ /* 0x001fce0000000f00 */
[----:B-----5:R-:W-:Y:S05]  /*e970*/  WARPSYNC.COLLECTIVE R15, `(.L_x_10294) ;  /* 0x000000000f087348 */ /* 0x020fea0003c00000 */
[----:B------:R0:W1:Y:S02]  /*e980*/  SHFL.IDX P6, R14, R13, R12, R11 ;  /* 0x0000000c0d0e7389 */ /* 0x00006400000c000b */
[----:B01---5:R-:W-:Y:S01]  /*e990*/  ENDCOLLECTIVE ;  /* 0x000000000000791b */ /* 0x023fe20003800000 */
.L_x_10294:
[----:B------:R-:W-:Y:S02]  /*e9a0*/  IMAD.MOV.U32 R13, RZ, RZ, R4 ;  /* 0x000000ffff0d7224 */ /* 0x000fe400078e0004 */
[----:B------:R-:W-:-:S07]  /*e9b0*/  IMAD.MOV.U32 R6, RZ, RZ, R14 ;  /* 0x000000ffff067224 */ /* 0x000fce00078e000e */
[----:B------:R-:W-:Y:S05]  /*e9c0*/  WARPSYNC.COLLECTIVE R15, `(.L_x_10295) ;  /* 0x000000000f087348 */ /* 0x000fea0003c00000 */
[----:B------:R0:W1:Y:S02]  /*e9d0*/  SHFL.IDX P6, R14, R13, R12, R11 ;  /* 0x0000000c0d0e7389 */ /* 0x00006400000c000b */
[----:B01----:R-:W-:Y:S01]  /*e9e0*/  ENDCOLLECTIVE ;  /* 0x000000000000791b */ /* 0x003fe20003800000 */
.L_x_10295:
[----:B------:R-:W-:Y:S01]  /*e9f0*/  ISETP.GE.AND P2, PT, R17, R2, PT ;  /* 0x000000021100720c */ /* 0x000fe20003f46270 */
[----:B------:R-:W-:Y:S01]  /*ea00*/  IMAD.MOV.U32 R13, RZ, RZ, R0 ;  /* 0x000000ffff0d7224 */ /* 0x000fe200078e0000 */
[----:B------:R-:W-:Y:S01]  /*ea10*/  MOV R12, 0x1 ;  /* 0x00000001000c7802 */ /* 0x000fe20000000f00 */
[----:B------:R-:W-:-:S10]  /*ea20*/  IMAD.MOV.U32 R5, RZ, RZ, R14 ;  /* 0x000000ffff057224 */ /* 0x000fd400078e000e */
[----:B------:R-:W-:Y:S05]  /*ea30*/  WARPSYNC.COLLECTIVE R15, `(.L_x_10296) ;  /* 0x000000000f087348 */ /* 0x000fea0003c00000 */
[----:B------:R0:W1:Y:S02]  /*ea40*/  SHFL.IDX P6, R14, R13, R12, R11 ;  /* 0x0000000c0d0e7389 */ /* 0x00006400000c000b */
[----:B01----:R-:W-:Y:S01]  /*ea50*/  ENDCOLLECTIVE ;  /* 0x000000000000791b */ /* 0x003fe20003800000 */
.L_x_10296:
[----:B------:R-:W-:-:S04]  /*ea60*/  @!P2 LEA R5, P4, R20, R5, 0x1 ;  /* 0x000000051405a211 */ /* 0x000fc800078808ff */
[----:B------:R-:W-:-:S05]  /*ea70*/  @!P2 IADD3.X R6, RZ, R6, RZ, P4, !PT ;  /* 0x00000006ff06a210 */ /* 0x000fca00027fe4ff */
[----:B------:R-:W-:Y:S02]  /*ea80*/  @!P2 IMAD.MOV.U32 R7, RZ, RZ, R6 ;  /* 0x000000ffff07a224 */ /* 0x000fe400078e0006 */
[----:B------:R-:W-:Y:S02]  /*ea90*/  @!P2 IMAD.MOV.U32 R6, RZ, RZ, R5 ;  /* 0x000000ffff06a224 */ /* 0x000fe400078e0005 */
[----:B------:R-:W-:-:S03]  /*eaa0*/  IMAD.MOV.U32 R13, RZ, RZ, R4 ;  /* 0x000000ffff0d7224 */ /* 0x000fc600078e0004 */
[----:B------:R-:W-:Y:S01]  /*eab0*/  @!PT LDS RZ, [RZ] ;  /* 0x00000000fffff984 */ /* 0x000fe20000000800 */
[----:B------:R-:W-:Y:S01]  /*eac0*/  @!PT LDS RZ, [RZ] ;  /* 0x00000000fffff984 */ /* 0x000fe20000000800 */
[----:B------:R-:W-:Y:S01]  /*ead0*/  @!PT LDS RZ, [RZ] ;  /* 0x00000000fffff984 */ /* 0x000fe20000000800 */
[----:B------:R-:W-:Y:S04]  /*eae0*/  @!P2 LDGSTS.E.BYPASS.LTC128B.128 [R9+0xc400], desc[UR36][R6.64], !P3 ;  /* 0x0c4000000609afae */ /* 0x000fe8000d901d64 */
[----:B------:R-:W-:Y:S04]  /*eaf0*/  @!P2 LDGSTS.E.BYPASS.LTC128B.128 [R9+0xf400], desc[UR36][R6.64+0x40], !P0 ;  /* 0x0f4000400609afae */ /* 0x000fe8000c101d64 */
[----:B------:R0:W-:Y:S02]  /*eb00*/  @!P2 LDGSTS.E.BYPASS.LTC128B.128 [R9+0x12400], desc[UR36][R6.64+0x80], !P1 ;  /* 0x124000800609afae */ /* 0x0001e4000c901d64 */
[----:B0-----:R-:W-:-:S07]  /*eb10*/  IMAD.MOV.U32 R7, RZ, RZ, R14 ;  /* 0x000000ffff077224 */ /* 0x001fce00078e000e */
[----:B------:R-:W-:Y:S05]  /*eb20*/  WARPSYNC.COLLECTIVE R15, `(.L_x_10297) ;  /* 0x000000000f087348 */ /* 0x000fea0003c00000 */
[----:B------:R0:W1:Y:S02]  /*eb30*/  SHFL.IDX P6, R14, R13, R12, R11 ;  /* 0x0000000c0d0e7389 */ /* 0x00006400000c000b */
[----:B01----:R-:W-:Y:S01]  /*eb40*/  ENDCOLLECTIVE ;  /* 0x000000000000791b */ /* 0x003fe20003800000 */
.L_x_10297:
[----:B------:R-:W-:-:S05]  /*eb50*/  VIADD R5, R17, 0x20 ;  /* 0x0000002011057836 */ /* 0x000fca0000000000 */
[----:B------:R-:W-:Y:S01]  /*eb60*/  ISETP.GE.AND P2, PT, R5, R2, PT ;  /* 0x000000020500720c */ /* 0x000fe20003f46270 */
[----:B------:R-:W-:Y:S02]  /*eb70*/  IMAD.MOV.U32 R13, RZ, RZ, R0 ;  /* 0x000000ffff0d7224 */ /* 0x000fe400078e0000 */
[----:B------:R-:W-:Y:S02]  /*eb80*/  IMAD.MOV.U32 R12, RZ, RZ, 0x2 ;  /* 0x00000002ff0c7424 */ /* 0x000fe400078e00ff */
[----:B------:R-:W-:-:S08]  /*eb90*/  IMAD.MOV.U32 R5, RZ, RZ, R14 ;  /* 0x000000ffff057224 */ /* 0x000fd000078e000e */
[----:B------:R-:W-:Y:S05]  /*eba0*/  WARPSYNC.COLLECTIVE R15, `(.L_x_10298) ;  /* 0x000000000f087348 */ /* 0x000fea0003c00000 */
[----:B------:R0:W1:Y:S02]  /*ebb0*/  SHFL.IDX P6, R14, R13, R12, R11 ;  /* 0x0000000c0d0e7389 */ /* 0x00006400000c000b */
[----:B01----:R-:W-:Y:S01]  /*ebc0*/  ENDCOLLECTIVE ;  /* 0x000000000000791b */ /* 0x003fe20003800000 */
.L_x_10298:
[----:B------:R-:W-:-:S04]  /*ebd0*/  @!P2 LEA R5, P4, R20, R5, 0x1 ;  /* 0x000000051405a211 */ /* 0x000fc800078808ff */
[----:B------:R-:W-:Y:S01]  /*ebe0*/  @!P2 MOV R6, R5 ;  /* 0x000000050006a202 */ /* 0x000fe20000000f00 */
[----:B------:R-:W-:-:S05]  /*ebf0*/  @!P2 IMAD.X R7, RZ, RZ, R7, P4 ;  /* 0x000000ffff07a224 */ /* 0x000fca00020e0607 */
[----:B------:R-:W-:Y:S01]  /*ec00*/  @!PT LDS RZ, [RZ] ;  /* 0x00000000fffff984 */ /* 0x000fe20000000800 */
[----:B------:R-:W-:Y:S01]  /*ec10*/  @!PT LDS RZ, [RZ] ;  /* 0x00000000fffff984 */ /* 0x000fe20000000800 */
[----:B------:R-:W-:Y:S01]  /*ec20*/  @!PT LDS RZ, [RZ] ;  /* 0x00000000fffff984 */ /* 0x000fe20000000800 */
[----:B------:R-:W-:Y:S01]  /*ec30*/  @!P2 LDGSTS.E.BYPASS.LTC128B.128 [R9+0xcc00], desc[UR36][R6.64], !P3 ;  /* 0x0cc000000609afae */ /* 0x000fe2000d901d64 */
[----:B------:R-:W-:-:S03]  /*ec40*/  MOV R13, R4 ;  /* 0x00000004000d7202 */ /* 0x000fc60000000f00 */
[----:B------:R-:W-:Y:S04]  /*ec50*/  @!P2 LDGSTS.E.BYPASS.LTC128B.128 [R9+0xfc00], desc[UR36][R6.64+0x40], !P0 ;  /* 0x0fc000400609afae */ /* 0x000fe8000c101d64 */
[----:B------:R0:W-:Y:S02]  /*ec60*/  @!P2 LDGSTS.E.BYPASS.LTC128B.128 [R9+0x12c00], desc[UR36][R6.64+0x80], !P1 ;  /* 0x12c000800609afae */ /* 0x0001e4000c901d64 */
[----:B0-----:R-:W-:-:S07]  /*ec70*/  IMAD.MOV.U32 R7, RZ, RZ, R14 ;  /* 0x000000ffff077224 */ /* 0x001fce00078e000e */
[----:B------:R-:W-:Y:S05]  /*ec80*/  WARPSYNC.COLLECTIVE R15, `(.L_x_10299) ;  /* 0x000000000f087348 */ /* 0x000fea0003c00000 */
[----:B------:R0:W1:Y:S02]  /*ec90*/  SHFL.IDX P6, R14, R13, R12, R11 ;  /* 0x0000000c0d0e7389 */ /* 0x00006400000c000b */
[----:B01----:R-:W-:Y:S01]  /*eca0*/  ENDCOLLECTIVE ;  /* 0x000000000000791b */ /* 0x003fe20003800000 */
.L_x_10299:
[----:B------:R-:W-:-:S05]  /*ecb0*/  VIADD R5, R17, 0x40 ;  /* 0x0000004011057836 */ /* 0x000fca0000000000 */
[----:B------:R-:W-:Y:S01]  /*ecc0*/  ISETP.GE.AND P2, PT, R5, R2, PT ;  /* 0x000000020500720c */ /* 0x000fe20003f46270 */
[----:B------:R-:W-:Y:S01]  /*ecd0*/  IMAD.MOV.U32 R13, RZ, RZ, R0 ;  /* 0x000000ffff0d7224 */ /* 0x000fe200078e0000 */
[----:B------:R-:W-:Y:S01]  /*ece0*/  MOV R12, 0x3 ;  /* 0x00000003000c7802 */ /* 0x000fe20000000f00 */
[----:B------:R-:W-:-:S10]  /*ecf0*/  IMAD.MOV.U32 R5, RZ, RZ, R14 ;  /* 0x000000ffff057224 */ /* 0x000fd400078e000e */
[----:B------:R-:W-:Y:S05]  /*ed00*/  WARPSYNC.COLLECTIVE R15, `(.L_x_10300) ;  /* 0x000000000f087348 */ /* 0x000fea0003c00000 */
[----:B------:R0:W1:Y:S02]  /*ed10*/  SHFL.IDX P6, R14, R13, R12, R11 ;  /* 0x0000000c0d0e7389 */ /* 0x00006400000c000b */
[----:B01----:R-:W-:Y:S01]  /*ed20*/  ENDCOLLECTIVE ;  /* 0x000000000000791b */ /* 0x003fe20003800000 */
.L_x_10300:
[----:B------:R-:W-:Y:S01]  /*ed30*/  @!P2 LEA R5, P4, R20, R5, 0x1 ;  /* 0x000000051405a211 */ /* 0x000fe200078808ff */
[----:B------:R-:W-:Y:S02]  /*ed40*/  IMAD.MOV.U32 R13, RZ, RZ, R4 ;  /* 0x000000ffff0d7224 */ /* 0x000fe400078e0004 */
[----:B------:R-:W-:-:S10]  /*ed50*/  IMAD.MOV.U32 R0, RZ, RZ, R14 ;  /* 0x000000ffff007224 */ /* 0x000fd400078e000e */
[----:B------:R-:W-:Y:S05]  /*ed60*/  WARPSYNC.COLLECTIVE R15, `(.L_x_10301) ;  /* 0x000000000f087348 */ /* 0x000fea0003c00000 */
[----:B------:R0:W1:Y:S02]  /*ed70*/  SHFL.IDX P6, R14, R13, R12, R11 ;  /* 0x0000000c0d0e7389 */ /* 0x00006400000c000b */
[----:B01----:R-:W-:Y:S01]  /*ed80*/  ENDCOLLECTIVE ;  /* 0x000000000000791b */ /* 0x003fe20003800000 */
.L_x_10301:
[----:B------:R-:W-:Y:S02]  /*ed90*/  @!P2 IMAD.X R7, RZ, RZ, R7, P4 ;  /* 0x000000ffff07a224 */ /* 0x000fe400020e0607 */
[----:B------:R-:W-:Y:S02]  /*eda0*/  @!P2 IMAD.MOV.U32 R6, RZ, RZ, R5 ;  /* 0x000000ffff06a224 */ /* 0x000fe400078e0005 */
[----:B------:R-:W-:-:S03]  /*edb0*/  VIADD R5, R17, 0x60 ;  /* 0x0000006011057836 */ /* 0x000fc60000000000 */
[----:B------:R-:W-:Y:S01]  /*edc0*/  @!PT LDS RZ, [RZ] ;  /* 0x00000000fffff984 */ /* 0x000fe20000000800 */
[----:B------:R-:W-:Y:S01]  /*edd0*/  @!PT LDS RZ, [RZ] ;  /* 0x00000000fffff984 */ /* 0x000fe20000000800 */
[----:B------:R-:W-:Y:S01]  /*ede0*/  @!PT LDS RZ, [RZ] ;  /* 0x00000000fffff984 */ /* 0x000fe20000000800 */
[----:B------:R0:W-:Y:S04]  /*edf0*/  @!P2 LDGSTS.E.BYPASS.LTC128B.128 [R9+0xd400], desc[UR36][R6.64], !P3 ;  /* 0x0d4000000609afae */ /* 0x0001e8000d901d64 */
[----:B------:R0:W-:Y:S04]  /*ee00*/  @!P2 LDGSTS.E.BYPASS.LTC128B.128 [R9+0x10400], desc[UR36][R6.64+0x40], !P0 ;  /* 0x104000400609afae */ /* 0x0001e8000c101d64 */
[----:B------:R0:W-:Y:S01]  /*ee10*/  @!P2 LDGSTS.E.BYPASS.LTC128B.128 [R9+0x13400], desc[UR36][R6.64+0x80], !P1 ;  /* 0x134000800609afae */ /* 0x0001e2000c901d64 */
[----:B------:R-:W-:Y:S01]  /*ee20*/  ISETP.GE.AND P2, PT, R5, R2, PT ;  /* 0x000000020500720c */ /* 0x000fe20003f46270 */
[----:B------:R-:W-:-:S02]  /*ee30*/  IMAD.MOV.U32 R13, RZ, RZ, R3 ;  /* 0x000000ffff0d7224 */ /* 0x000fc400078e0003 */
[----:B------:R-:W-:Y:S02]  /*ee40*/  IMAD.MOV.U32 R12, RZ, RZ, RZ ;  /* 0x000000ffff0c7224 */ /* 0x000fe400078e00ff */
[----:B------:R-:W-:-:S08]  /*ee50*/  IMAD.MOV.U32 R4, RZ, RZ, R14 ;  /* 0x000000ffff047224 */ /* 0x000fd000078e000e */
[----:B0-----:R-:W-:Y:S05]  /*ee60*/  WARPSYNC.COLLECTIVE R15, `(.L_x_10302) ;  /* 0x000000000f087348 */ /* 0x001fea0003c00000 */
[----:B------:R1:W2:Y:S02]  /*ee70*/  SHFL.IDX P6, R14, R13, R12, R11 ;  /* 0x0000000c0d0e7389 */ /* 0x0002a400000c000b */
[----:B012---:R-:W-:Y:S01]  /*ee80*/  ENDCOLLECTIVE ;  /* 0x000000000000791b */ /* 0x007fe20003800000 */
.L_x_10302:
[----:B------:R-:W-:-:S04]  /*ee90*/  @!P2 LEA R4, P4, R20, R4, 0x1 ;  /* 0x000000041404a211 */ /* 0x000fc800078808ff */
[----:B------:R-:W-:-:S05]  /*eea0*/  @!P2 IADD3.X R0, RZ, R0, RZ, P4, !PT ;  /* 0x00000000ff00a210 */ /* 0x000fca00027fe4ff */
[----:B------:R-:W-:Y:S02]  /*eeb0*/  @!P2 IMAD.MOV.U32 R5, RZ, RZ, R0 ;  /* 0x000000ffff05a224 */ /* 0x000fe400078e0000 */
[----:B------:R-:W-:Y:S02]  /*eec0*/  VIADD R0, R17, 0x80 ;  /* 0x0000008011007836 */ /* 0x000fe40000000000 */
[----:B------:R-:W-:Y:S01]  /*eed0*/  IMAD.MOV.U32 R13, RZ, RZ, R8 ;  /* 0x000000ffff0d7224 */ /* 0x000fe200078e0008 */
[----:B------:R-:W-:Y:S01]  /*eee0*/  @!PT LDS RZ, [RZ] ;  /* 0x00000000fffff984 */ /* 0x000fe20000000800 */
[----:B------:R-:W-:Y:S01]  /*eef0*/  @!PT LDS RZ, [RZ] ;  /* 0x00000000fffff984 */ /* 0x000fe20000000800 */
[----:B------:R-:W-:Y:S01]  /*ef00*/  @!PT LDS RZ, [RZ] ;  /* 0x00000000fffff984 */ /* 0x000fe20000000800 */
[----:B------:R0:W-:Y:S04]  /*ef10*/  @!P2 LDGSTS.E.BYPASS.LTC128B.128 [R9+0xdc00], desc[UR36][R4.64], !P3 ;  /* 0x0dc000000409afae */ /* 0x0001e8000d901d64 */
[----:B------:R0:W-:Y:S04]  /*ef20*/  @!P2 LDGSTS.E.BYPASS.LTC128B.128 [R9+0x10c00], desc[UR36][R4.64+0x40], !P0 ;  /* 0x10c000400409afae */ /* 0x0001e8000c101d64 */
[----:B------:R0:W-:Y:S01]  /*ef30*/  @!P2 LDGSTS.E.BYPASS.LTC128B.128 [R9+0x13c00], desc[UR36][R4.64+0x80], !P1 ;  /* 0x13c000800409afae */ /* 0x0001e2000c901d64 */
[----:B------:R-:W-:-:S02]  /*ef40*/  ISETP.GE.AND P2, PT, R0, R2, PT ;  /* 0x000000020000720c */ /* 0x000fc40003f46270 */
[----:B------:R-:W-:-:S11]  /*ef50*/  MOV R0, R14 ;  /* 0x0000000e00007202 */ /* 0x000fd60000000f00 */
[----:B0-----:R-:W-:Y:S05]  /*ef60*/  WARPSYNC.COLLECTIVE R15, `(.L_x_10303) ;  /* 0x000000000f087348 */ /* 0x001fea0003c00000 */
[----:B------:R1:W2:Y:S02]  /*ef70*/  SHFL.IDX P6, R14, R13, R12, R11 ;  /* 0x0000000c0d0e7389 */ /* 0x0002a400000c000b */
[----:B012---:R-:W-:Y:S01]  /*ef80*/  ENDCOLLECTIVE ;  /* 0x000000000000791b */ /* 0x007fe20003800000 */
.L_x_10303:
[----:B------:R-:W-:Y:S01]  /*ef90*/  MOV R13, R3 ;  /* 0x00000003000d7202 */ /* 0x000fe20000000f00 */
[----:B------:R-:W-:Y:S02]  /*efa0*/  IMAD.MOV.U32 R12, RZ, RZ, 0x1 ;  /* 0x00000001ff0c7424 */ /* 0x000fe400078e00ff */
[----:B------:R-:W-:-:S07]  /*efb0*/  IMAD.MOV.U32 R4, RZ, RZ, R14 ;  /* 0x000000ffff047224 */ /* 0x000fce00078e000e */
[----:B------:R-:W-:Y:S05]  /*efc0*/  WARPSYNC.COLLECTIVE R15, `(.L_x_10304) ;  /* 0x000000000f087348 */ /* 0x000fea0003c00000 */
[----:B------:R0:W1:Y:S02]  /*efd0*/  SHFL.IDX P6, R14, R13, R12, R11 ;  /* 0x0000000c0d0e7389 */ /* 0x00006400000c000b */
[----:B01----:R-:W-:Y:S01]  /*efe0*/  ENDCOLLECTIVE ;  /* 0x000000000000791b */ /* 0x003fe20003800000 */
.L_x_10304:
[----:B------:R-:W-:-:S05]  /*eff0*/  @!P2 LEA R4, P4, R20, R4, 0x1 ;  /* 0x000000041404a211 */ /* 0x000fca00078808ff */
[----:B------:R-:W-:-:S04]  /*f000*/  @!P2 IMAD.X R0, RZ, RZ, R0, P4 ;  /* 0x000000ffff00a224 */ /* 0x000fc800020e0600 */
        /* <DEDUP_REMOVED lines=12> */
.L_x_10305:
[----:B------:R-:W-:Y:S01]  /*f0d0*/  IMAD.MOV.U32 R8, RZ, RZ, R14 ;  /* 0x000000ffff087224 */ /* 0x000fe200078e000e */
[----:B------:R-:W-:Y:S06]  /*f0e0*/  BRA `(.L_x_10306) ;  /* 0xffffffc800107947 */ /* 0x000fec000383ffff */
.L_x_10228:
[----:B-1----:R1:W2:Y:S02]  /*f0f0*/  SYNCS.PHASECHK.TRANS64.TRYWAIT P0, [R23+URZ+0x2d820], R0 ;  /* 0x02d82000170075a7 */ /* 0x0022a4000800017f */
[----:B--2---:R-:W-:Y:S05]  /*f100*/  @!P0 NANOSLEEP.SYNCS 0x989680 ;  /* 0x009896800000895d */ /* 0x004fea0003900000 */
[----:B------:R-:W2:Y:S02]  /*f110*/  @!P0 SYNCS.PHASECHK.TRANS64 P0, [R23+URZ+0x2d820], R0 ;  /* 0x02d82000170085a7 */ /* 0x000ea4000800007f */
[----:B--2---:R-:W-:Y:S05]  /*f120*/  @!P0 BRA `(.L_x_10228) ;  /* 0xfffffffc00f08947 */ /* 0x004fea000383ffff */
[----:B------:R-:W-:Y:S05]  /*f130*/  BRA `(.L_x_10307) ;  /* 0xffffffc800787947 */ /* 0x000fea000383ffff */
.L_x_10233:
[----:B0-----:R0:W1:Y:S02]  /*f140*/  SYNCS.PHASECHK.TRANS64.TRYWAIT P0, [R5+URZ+0x2d840], R0 ;  /* 0x02d84000050075a7 */ /* 0x001064000800017f */
[----:B-1----:R-:W-:Y:S05]  /*f150*/  @!P0 NANOSLEEP.SYNCS 0x989680 ;  /* 0x009896800000895d */ /* 0x002fea0003900000 */
[----:B------:R-:W1:Y:S02]  /*f160*/  @!P0 SYNCS.PHASECHK.TRANS64 P0, [R5+URZ+0x2d840], R0 ;  /* 0x02d84000050085a7 */ /* 0x000e64000800007f */
[----:B-1----:R-:W-:Y:S05]  /*f170*/  @!P0 BRA `(.L_x_10233) ;  /* 0xfffffffc00f08947 */ /* 0x002fea000383ffff */
[----:B------:R-:W-:Y:S05]  /*f180*/  BRA `(.L_x_10308) ;  /* 0xffffffcc006c7947 */ /* 0x000fea000383ffff */
.L_x_10234:
        /* <DEDUP_REMOVED lines=8> */
.L_x_10310:
[----:B------:R-:W-:Y:S05]  /*f210*/  BSYNC B1 ;  /* 0x0000000000017941 */ /* 0x000fea0003800000 */
.L_x_10309:
[----:B------:R-:W0:Y:S01]  /*f220*/  S2R R21, SR_TID.X ;  /* 0x0000000000157919 */ /* 0x000e220000002100 */
[----:B------:R-:W-:Y:S01]  /*f230*/  MOV R13, R6 ;  /* 0x00000006000d7202 */ /* 0x000fe20000000f00 */
[----:B------:R-:W-:Y:S01]  /*f240*/  IMAD.MOV.U32 R12, RZ, RZ, RZ ;  /* 0x000000ffff0c7224 */ /* 0x000fe200078e00ff */
[----:B------:R-:W-:Y:S01]  /*f250*/  LOP3.LUT R22, R22, 0xffffff7f, RZ, 0xc0, !PT ;  /* 0xffffff7f16167812 */ /* 0x000fe200078ec0ff */
[----:B------:R-:W-:Y:S02]  /*f260*/  IMAD.MOV.U32 R11, RZ, RZ, 0x1c1f ;  /* 0x00001c1fff0b7424 */ /* 0x000fe400078e00ff */
[----:B------:R-:W-:Y:S01]  /*f270*/  IMAD.MOV.U32 R15, RZ, RZ, -0x1 ;  /* 0xffffffffff0f7424 */ /* 0x000fe200078e00ff */
[----:B------:R-:W-:Y:S01]  /*f280*/  @P1 LOP3.LUT R22, R22, 0x80, RZ, 0xfc, !PT ;  /* 0x0000008016161812 */ /* 0x000fe200078efcff */
[----:B------:R-:W-:Y:S02]  /*f290*/  IMAD.MOV.U32 R3, RZ, RZ, R14 ;  /* 0x000000ffff037224 */ /* 0x000fe400078e000e */
[----:B------:R-:W-:-:S07]  /*f2a0*/  IMAD R4, R4, 0x2, R23 ;  /* 0x0000000204047824 */ /* 0x000fce00078e0217 */
[----:B0-----:R-:W-:Y:S05]  /*f2b0*/  WARPSYNC.COLLECTIVE R15, `(.L_x_10311) ;  /* 0x000000000f087348 */ /* 0x001fea0003c00000 */
[----:B------:R1:W2:Y:S02]  /*f2c0*/  SHFL.IDX P6, R14, R13, R12, R11 ;  /* 0x0000000c0d0e7389 */ /* 0x0002a400000c000b */
[----:B012---:R-:W-:Y:S01]  /*f2d0*/  ENDCOLLECTIVE ;  /* 0x000000000000791b */ /* 0x007fe20003800000 */
.L_x_10311:
[----:B------:R-:W-:Y:S01]  /*f2e0*/  LOP3.LUT P1, RZ, R22, 0x4, RZ, 0xc0, !PT ;  /* 0x0000000416ff7812 */ /* 0x000fe2000782c0ff */
[----:B------:R-:W-:Y:S01]  /*f2f0*/  IMAD.MOV.U32 R13, RZ, RZ, R7 ;  /* 0x000000ffff0d7224 */ /* 0x000fe200078e0007 */
[----:B------:R-:W-:Y:S01]  /*f300*/  MOV R12, 0x1 ;  /* 0x00000001000c7802 */ /* 0x000fe20000000f00 */
[----:B------:R-:W-:Y:S01]  /*f310*/  IMAD.SHL.U32 R21, R21, 0x8, RZ ;  /* 0x0000000815157824 */ /* 0x000fe200078e00ff */
[----:B------:R-:W-:-:S09]  /*f320*/  MOV R2, R14 ;  /* 0x0000000e00027202 */ /* 0x000fd20000000f00 */
[----:B------:R-:W-:Y:S05]  /*f330*/  WARPSYNC.COLLECTIVE R15, `(.L_x_10312) ;  /* 0x000000000f087348 */ /* 0x000fea0003c00000 */
[----:B------:R0:W1:Y:S02]  /*f340*/  SHFL.IDX P6, R14, R13, R12, R11 ;  /* 0x0000000c0d0e7389 */ /* 0x00006400000c000b */
[----:B01----:R-:W-:Y:S01]  /*f350*/  ENDCOLLECTIVE ;  /* 0x000000000000791b */ /* 0x003fe20003800000 */
.L_x_10312:
        /* <DEDUP_REMOVED lines=15> */
.L_x_10313:
[----:B------:R-:W-:Y:S01]  /*f450*/  MOV R13, R7 ;  /* 0x00000007000d7202 */ /* 0x000fe20000000f00 */
[----:B------:R-:W-:Y:S02]  /*f460*/  IMAD.MOV.U32 R12, RZ, RZ, 0x2 ;  /* 0x00000002ff0c7424 */ /* 0x000fe400078e00ff */
[----:B------:R-:W-:-:S07]  /*f470*/  IMAD.MOV.U32 R2, RZ, RZ, R14 ;  /* 0x000000ffff027224 */ /* 0x000fce00078e000e */
[----:B------:R-:W-:Y:S05]  /*f480*/  WARPSYNC.COLLECTIVE R15, `(.L_x_10314) ;  /* 0x000000000f087348 */ /* 0x000fea0003c00000 */
[----:B------:R0:W1:Y:S02]  /*f490*/  SHFL.IDX P6, R14, R13, R12, R11 ;  /* 0x0000000c0d0e7389 */ /* 0x00006400000c000b */
[----:B01----:R-:W-:Y:S01]  /*f4a0*/  ENDCOLLECTIVE ;  /* 0x000000000000791b */ /* 0x003fe20003800000 */
.L_x_10314:
        /* <DEDUP_REMOVED lines=13> */
.L_x_10315:
[----:B------:R-:W-:Y:S02]  /*f580*/  IMAD.MOV.U32 R13, RZ, RZ, R7 ;  /* 0x000000ffff0d7224 */ /* 0x000fe400078e0007 */
[----:B------:R-:W-:Y:S02]  /*f590*/  IMAD.MOV.U32 R12, RZ, RZ, 0x3 ;  /* 0x00000003ff0c7424 */ /* 0x000fe400078e00ff */
[----:B------:R-:W-:-:S07]  /*f5a0*/  IMAD.MOV.U32 R2, RZ, RZ, R14 ;  /* 0x000000ffff027224 */ /* 0x000fce00078e000e */
[----:B------:R-:W-:Y:S05]  /*f5b0*/  WARPSYNC.COLLECTIVE R15, `(.L_x_10316) ;  /* 0x000000000f087348 */ /* 0x000fea0003c00000 */
[----:B------:R0:W1:Y:S02]  /*f5c0*/  SHFL.IDX P6, R14, R13, R12, R11 ;  /* 0x0000000c0d0e7389 */ /* 0x00006400000c000b */
[----:B01----:R-:W-:Y:S01]  /*f5d0*/  ENDCOLLECTIVE ;  /* 0x000000000000791b */ /* 0x003fe20003800000 */
.L_x_10316:
        /* <DEDUP_REMOVED lines=14> */
.L_x_10317:
[----:B------:R-:W-:Y:S01]  /*f6c0*/  MOV R2, R14 ;  /* 0x0000000e00027202 */ /* 0x000fe20000000f00 */
[----:B------:R-:W-:Y:S06]  /*f6d0*/  BRA `(.L_x_10318) ;  /* 0xffffffcc000c7947 */ /* 0x000fec000383ffff */
.L_x_10239:
[----:B-1----:R1:W2:Y:S02]  /*f6e0*/  SYNCS.PHASECHK.TRANS64.TRYWAIT P0, [R5+URZ+0x2d860], R2 ;  /* 0x02d86002050075a7 */ /* 0x0022a4000800017f */
[----:B--2---:R-:W-:Y:S05]  /*f6f0*/  @!P0 NANOSLEEP.SYNCS 0x989680 ;  /* 0x009896800000895d */ /* 0x004fea0003900000 */
[----:B------:R-:W2:Y:S02]  /*f700*/  @!P0 SYNCS.PHASECHK.TRANS64 P0, [R5+URZ+0x2d860], R2 ;  /* 0x02d86002050085a7 */ /* 0x000ea4000800007f */
[----:B--2---:R-:W-:Y:S05]  /*f710*/  @!P0 BRA `(.L_x_10239) ;  /* 0xfffffffc00f08947 */ /* 0x004fea000383ffff */
[----:B------:R-:W-:Y:S05]  /*f720*/  BRA `(.L_x_10319) ;  /* 0xffffffcc00707947 */ /* 0x000fea000383ffff */
.L_x_10240:
        /* <DEDUP_REMOVED lines=8> */
.L_x_10321:
[----:B------:R-:W-:Y:S05]  /*f7b0*/  BSYNC B1 ;  /* 0x0000000000017941 */ /* 0x000fea0003800000 */
.L_x_10320:
        /* <DEDUP_REMOVED lines=9> */
.L_x_10322:
[----:B------:R-:W-:Y:S02]  /*f850*/  IMAD.MOV.U32 R13, RZ, RZ, R25 ;  /* 0x000000ffff0d7224 */ /* 0x000fe400078e0019 */
[----:B------:R-:W-:Y:S01]  /*f860*/  IMAD.MOV.U32 R12, RZ, RZ, 0x1 ;  /* 0x00000001ff0c7424 */ /* 0x000fe200078e00ff */
[----:B------:R-:W-:-:S07]  /*f870*/  MOV R2, R14 ;  /* 0x0000000e00027202 */ /* 0x000fce0000000f00 */
[----:B------:R-:W-:Y:S05]  /*f880*/  WARPSYNC.COLLECTIVE R15, `(.L_x_10323) ;  /* 0x000000000f087348 */ /* 0x000fea0003c00000 */
[----:B------:R0:W1:Y:S02]  /*f890*/  SHFL.IDX P6, R14, R13, R12, R11 ;  /* 0x0000000c0d0e7389 */ /* 0x00006400000c000b */
[----:B01----:R-:W-:Y:S01]  /*f8a0*/  ENDCOLLECTIVE ;  /* 0x000000000000791b */ /* 0x003fe20003800000 */
.L_x_10323:
        /* <DEDUP_REMOVED lines=16> */
.L_x_10324:
[----:B------:R-:W-:Y:S01]  /*f9b0*/  IMAD.MOV.U32 R13, RZ, RZ, R25 ;  /* 0x000000ffff0d7224 */ /* 0x000fe200078e0019 */
[----:B------:R-:W-:Y:S01]  /*f9c0*/  MOV R12, 0x2 ;  /* 0x00000002000c7802 */ /* 0x000fe20000000f00 */
[----:B------:R-:W-:-:S07]  /*f9d0*/  IMAD.MOV.U32 R2, RZ, RZ, R14 ;  /* 0x000000ffff027224 */ /* 0x000fce00078e000e */
[----:B------:R-:W-:Y:S05]  /*f9e0*/  WARPSYNC.COLLECTIVE R15, `(.L_x_10325) ;  /* 0x000000000f087348 */ /* 0x000fea0003c00000 */
[----:B------:R0:W1:Y:S02]  /*f9f0*/  SHFL.IDX P6, R14, R13, R12, R11 ;  /* 0x0000000c0d0e7389 */ /* 0x00006400000c000b */
[----:B01----:R-:W-:Y:S01]  /*fa00*/  ENDCOLLECTIVE ;  /* 0x000000000000791b */ /* 0x003fe20003800000 */
.L_x_10325:
        /* <DEDUP_REMOVED lines=16> */
.L_x_10326:
[----:B------:R-:W-:Y:S01]  /*fb10*/  MOV R13, R25 ;  /* 0x00000019000d7202 */ /* 0x000fe20000000f00 */
[----:B------:R-:W-:Y:S02]  /*fb20*/  IMAD.MOV.U32 R12, RZ, RZ, 0x3 ;  /* 0x00000003ff0c7424 */ /* 0x000fe400078e00ff */
[----:B------:R-:W-:-:S07]  /*fb30*/  IMAD.MOV.U32 R2, RZ, RZ, R14 ;  /* 0x000000ffff027224 */ /* 0x000fce00078e000e */
[----:B------:R-:W-:Y:S05]  /*fb40*/  WARPSYNC.COLLECTIVE R15, `(.L_x_10327) ;  /* 0x000000000f087348 */ /* 0x000fea0003c00000 */
[----:B------:R0:W1:Y:S02]  /*fb50*/  SHFL.IDX P6, R14, R13, R12, R11 ;  /* 0x0000000c0d0e7389 */ /* 0x00006400000c000b */
[----:B01----:R-:W-:Y:S01]  /*fb60*/  ENDCOLLECTIVE ;  /* 0x000000000000791b */ /* 0x003fe20003800000 */
.L_x_10327:
        /* <DEDUP_REMOVED lines=13> */
.L_x_10328:
[----:B------:R-:W-:Y:S01]  /*fc40*/  @!PT LDS RZ, [RZ] ;  /* 0x00000000fffff984 */ /* 0x000fe20000000800 */
[----:B------:R-:W-:Y:S01]  /*fc50*/  @!PT LDS RZ, [RZ] ;  /* 0x00000000fffff984 */ /* 0x000fe20000000800 */
[----:B------:R-:W-:Y:S01]  /*fc60*/  @!PT LDS RZ, [RZ] ;  /* 0x00000000fffff984 */ /* 0x000fe20000000800 */
[----:B------:R-:W-:Y:S01]  /*fc70*/  LDGSTS.E.BYPASS.LTC128B.128 [R4+0x3400], desc[UR36][R2.64+0x40], !P0 ;  /* 0x0340004002047fae */ /* 0x000fe2000c101d64 */
[----:B------:R-:W-:-:S13]  /*fc80*/  ISETP.LT.OR P0, PT, R6, 0x41, P1 ;  /* 0x000000410600780c */ /* 0x000fda0000f01670 */
[----:B------:R0:W-:Y:S02]  /*fc90*/  LDGSTS.E.BYPASS.LTC128B.128 [R4+0x5400], desc[UR36][R2.64+0x80], !P0 ;  /* 0x0540008002047fae */ /* 0x0001e4000c101d64 */
[----:B0-----:R-:W-:Y:S01]  /*fca0*/  MOV R2, R14 ;  /* 0x0000000e00027202 */ /* 0x001fe20000000f00 */
[----:B------:R-:W-:Y:S06]  /*fcb0*/  BRA `(.L_x_10329) ;  /* 0xffffffc800d47947 */ /* 0x000fec000383ffff */
.L_x_10248:
[----:B-1----:R1:W2:Y:S02]  /*fcc0*/  SYNCS.PHASECHK.TRANS64.TRYWAIT P0, [R0+URZ+0x2d860], R3 ;  /* 0x02d86003000075a7 */ /* 0x0022a4000800017f */
[----:B--2---:R-:W-:Y:S05]  /*fcd0*/  @!P0 NANOSLEEP.SYNCS 0x989680 ;  /* 0x009896800000895d */ /* 0x004fea0003900000 */
[----:B------:R-:W2:Y:S02]  /*fce0*/  @!P0 SYNCS.PHASECHK.TRANS64 P0, [R0+URZ+0x2d860], R3 ;  /* 0x02d86003000085a7 */ /* 0x000ea4000800007f */
[----:B--2---:R-:W-:Y:S05]  /*fcf0*/  @!P0 BRA `(.L_x_10248) ;  /* 0xfffffffc00f08947 */ /* 0x004fea000383ffff */
[----:B------:R-:W-:Y:S05]  /*fd00*/  BRA `(.L_x_10330) ;  /* 0xffffffd000047947 */ /* 0x000fea000383ffff */
.L_x_10249:
        /* <DEDUP_REMOVED lines=8> */
.L_x_10332:
[----:B------:R-:W-:Y:S05]  /*fd90*/  BSYNC B0 ;  /* 0x0000000000007941 */ /* 0x000fea0003800000 */
.L_x_10331:
[----:B------:R-:W0:Y:S01]  /*fda0*/  S2R R2, SR_TID.X ;  /* 0x0000000000027919 */ /* 0x000e220000002100 */
[----:B------:R-:W-:Y:S01]  /*fdb0*/  IMAD.MOV.U32 R13, RZ, RZ, R24 ;  /* 0x000000ffff0d7224 */ /* 0x000fe200078e0018 */
[----:B------:R-:W-:Y:S01]  /*fdc0*/  MOV R11, 0x1c1f ;  /* 0x00001c1f000b7802 */ /* 0x000fe20000000f00 */
[----:B------:R-:W-:Y:S02]  /*fdd0*/  IMAD.MOV.U32 R12, RZ, RZ, RZ ;  /* 0x000000ffff0c7224 */ /* 0x000fe400078e00ff */
[----:B------:R-:W-:Y:S02]  /*fde0*/  IMAD.MOV.U32 R15, RZ, RZ, -0x1 ;  /* 0xffffffffff0f7424 */ /* 0x000fe400078e00ff */
[----:B------:R-:W-:Y:S02]  /*fdf0*/  IMAD.MOV.U32 R3, RZ, RZ, R14 ;  /* 0x000000ffff037224 */ /* 0x000fe400078e000e */
[----:B------:R-:W-:-:S07]  /*fe00*/  IMAD R4, R4, 0x2, R23 ;  /* 0x0000000204047824 */ /* 0x000fce00078e0217 */
[----:B0-----:R-:W-:Y:S05]  /*fe10*/  WARPSYNC.COLLECTIVE R15, `(.L_x_10333) ;  /* 0x000000000f087348 */ /* 0x001fea0003c00000 */
[----:B------:R1:W2:Y:S02]  /*fe20*/  SHFL.IDX P6, R14, R13, R12, R11 ;  /* 0x0000000c0d0e7389 */ /* 0x0002a400000c000b */
[----:B012---:R-:W-:Y:S01]  /*fe30*/  ENDCOLLECTIVE ;  /* 0x000000000000791b */ /* 0x007fe20003800000 */
.L_x_10333:
[----:B------:R-:W-:Y:S01]  /*fe40*/  ULDC UR4, c[0x0][0x2f4] ;  /* 0x0000bd0000047ab9 */ /* 0x000fe20000000800 */
[----:B------:R-:W-:Y:S02]  /*fe50*/  IMAD.MOV.U32 R13, RZ, RZ, R25 ;  /* 0x000000ffff0d7224 */ /* 0x000fe400078e0019 */
[----:B------:R-:W-:Y:S02]  /*fe60*/  IMAD.MOV.U32 R12, RZ, RZ, 0x1 ;  /* 0x00000001ff0c7424 */ /* 0x000fe400078e00ff */
[----:B------:R-:W-:-:S05]  /*fe70*/  IMAD.SHL.U32 R7, R2, 0x8, RZ ;  /* 0x0000000802077824 */ /* 0x000fca00078e00ff */
[----:B------:R-:W-:-:S04]  /*fe80*/  LOP3.LUT R7, R7, 0x18, RZ, 0xc0, !PT ;  /* 0x0000001807077812 */ /* 0x000fc800078ec0ff */
[C---:B------:R-:W-:Y:S01]  /*fe90*/  ISETP.GE.AND P2, PT, R7.reuse, UR4, PT ;  /* 0x0000000407007c0c */ /* 0x040fe2000bf46270 */
[C---:B------:R-:W-:Y:S01]  /*fea0*/  IMAD.SHL.U32 R5, R7.reuse, 0x2, RZ ;  /* 0x0000000207057824 */ /* 0x040fe200078e00ff */
[C---:B------:R-:W-:Y:S02]  /*feb0*/  LOP3.LUT R8, R7.reuse, 0x20, RZ, 0xfc, !PT ;  /* 0x0000002007087812 */ /* 0x040fe400078efcff */
[----:B------:R-:W-:Y:S02]  /*fec0*/  LOP3.LUT R7, R7, 0x40, RZ, 0xfc, !PT ;  /* 0x0000004007077812 */ /* 0x000fe400078efcff */
[----:B------:R-:W-:Y:S02]  /*fed0*/  IADD3 R2, P0, R14, R5, RZ ;  /* 0x000000050e027210 */ /* 0x000fe40007f1e0ff */
[----:B------:R-:W-:Y:S02]  /*fee0*/  ISETP.LT.OR P3, PT, R6, 0x1, P2 ;  /* 0x000000010600780c */ /* 0x000fe40001761670 */
[----:B------:R-:W-:-:S02]  /*fef0*/  IADD3.X R3, RZ, R3, RZ, P0, !PT ;  /* 0x00000003ff037210 */ /* 0x000fc400007fe4ff */
[----:B------:R-:W-:Y:S02]  /*ff00*/  ISETP.GE.AND P1, PT, R8, UR4, PT ;  /* 0x0000000408007c0c */ /* 0x000fe4000bf26270 */
[----:B------:R-:W-:-:S13]  /*ff10*/  ISETP.GE.AND P0, PT, R7, UR4, PT ;  /* 0x0000000407007c0c */ /* 0x000fda000bf06270 */
[----:B------:R-:W-:Y:S05]  /*ff20*/  WARPSYNC.COLLECTIVE R15, `(.L_x_10334) ;  /* 0x000000000f087348 */ /* 0x000fea0003c00000 */
[----:B------:R0:W1:Y:S02]  /*ff30*/  SHFL.IDX P6, R14, R13, R12, R11 ;  /* 0x0000000c0d0e7389 */ /* 0x00006400000c000b */
[----:B01----:R-:W-:Y:S01]  /*ff40*/  ENDCOLLECTIVE ;  /* 0x000000000000791b */ /* 0x003fe20003800000 */
.L_x_10334:
[C---:B------:R-:W-:Y:S01]  /*ff50*/  ISETP.LT.OR P4, PT, R6.reuse, 0x1, P1 ;  /* 0x000000010600780c */ /* 0x040fe20000f81670 */
[----:B------:R-:W-:Y:S01]  /*ff60*/  @!PT LDS RZ, [RZ] ;  /* 0x00000000fffff984 */ /* 0x000fe20000000800 */
[----:B------:R-:W-:Y:S01]  /*ff70*/  @!PT LDS RZ, [RZ] ;  /* 0x00000000fffff984 */ /* 0x000fe20000000800 */
[----:B------:R-:W-:Y:S01]  /*ff80*/  @!PT LDS RZ, [RZ] ;  /* 0x00000000fffff984 */ /* 0x000fe20000000800 */
[----:B------:R-:W-:Y:S01]  /*ff90*/  LDGSTS.E.BYPASS.LTC128B.128 [R4+0x400], desc[UR36][R2.64], !P3 ;  /* 0x0040000002047fae */ /* 0x000fe2000d901d64 */
[----:B------:R-:W-:Y:S01]  /*ffa0*/  ISETP.LT.OR P3, PT, R6, 0x1, P0 ;  /* 0x000000010600780c */ /* 0x000fe20000761670 */
[----:B------:R-:W-:-:S10]  /*ffb0*/  IMAD.MOV.U32 R13, RZ, RZ, R24 ;  /* 0x000000ffff0d7224 */ /* 0x000fd400078e0018 */
[----:B------:R-:W-:Y:S04]  /*ffc0*/  LDGSTS.E.BYPASS.LTC128B.128 [R4+0x2400], desc[UR36][R2.64+0x40], !P4 ;  /* 0x0240004002047fae */ /* 0x000fe8000e101d64 */
[----:B------:R0:W-:Y:S01]  /*ffd0*/  LDGSTS.E.BYPASS.LTC128B.128 [R4+0x4400], desc[UR36][R2.64+0x80], !P3 ;  /* 0x0440008002047fae */ /* 0x0001e2000d901d64 */
[----:B------:R-:W-:Y:S02]  /*ffe0*/  ISETP.LT.OR P3, PT, R6, 0x21, P2 ;  /* 0x000000210600780c */ /* 0x000fe40001761670 */
[----:B0-----:R-:W-:-:S11]  /*fff0*/  MOV R3, R14 ;  /* 0x0000000e00037202 */ /* 0x001fd60000000f00 */
[----:B------:R-:W-:Y:S05]  /*10000*/  WARPSYNC.COLLECTIVE R15, `(.L_x_10335) ;  /* 0x000000000f087348 */ /* 0x000fea0003c00000 */
[----:B------:R0:W1:Y:S02]  /*10010*/  SHFL.IDX P6, R14, R13, R12, R11 ;  /* 0x0000000c0d0e7389 */ /* 0x00006400000c000b */
[----:B01----:R-:W-:Y:S01]  /*10020*/  ENDCOLLECTIVE ;  /* 0x000000000000791b */ /* 0x003fe20003800000 */
.L_x_10335:
[----:B------:R-:W-:Y:S01]  /*10030*/  IMAD.MOV.U32 R13, RZ, RZ, R25 ;  /* 0x000000ffff0d7224 */ /* 0x000fe200078e0019 */
[----:B------:R-:W-:Y:S02]  /*10040*/  MOV R12, 0x2 ;  /* 0x00000002000c7802 */ /* 0x000fe40000000f00 */
[----:B------:R-:W-:-:S13]  /*10050*/  IADD3 R2, P4, R14, R5, RZ ;  /* 0x000000050e027210 */ /* 0x000fda0007f9e0ff */
[----:B------:R-:W-:Y:S05]  /*10060*/  WARPSYNC.COLLECTIVE R15, `(.L_x_10336) ;  /* 0x000000000f087348 */ /* 0x000fea0003c00000 */
[----:B------:R0:W1:Y:S02]  /*10070*/  SHFL.IDX P6, R14, R13, R12, R11 ;  /* 0x0000000c0d0e7389 */ /* 0x00006400000c000b */
[----:B01----:R-:W-:Y:S01]  /*10080*/  ENDCOLLECTIVE ;  /* 0x000000000000791b */ /* 0x003fe20003800000 */
.L_x_10336:
[----:B------:R-:W-:Y:S01]  /*10090*/  IMAD.X R3, RZ, RZ, R3, P4 ;  /* 0x000000ffff037224 */ /* 0x000fe200020e0603 */
[----:B------:R-:W-:-:S04]  /*100a0*/  ISETP.LT.OR P4, PT, R6, 0x21, P1 ;  /* 0x000000210600780c */ /* 0x000fc80000f81670 */
[----:B------:R-:W-:Y:S01]  /*100b0*/  @!PT LDS RZ, [RZ] ;  /* 0x00000000fffff984 */ /* 0x000fe20000000800 */
[----:B------:R-:W-:Y:S01]  /*100c0*/  @!PT LDS RZ, [RZ] ;  /* 0x00000000fffff984 */ /* 0x000fe20000000800 */
[----:B------:R-:W-:Y:S01]  /*100d0*/  @!PT LDS RZ, [RZ] ;  /* 0x00000000fffff984 */ /* 0x000fe20000000800 */
[----:B------:R-:W-:Y:S01]  /*100e0*/  LDGSTS.E.BYPASS.LTC128B.128 [R4+0xc00], desc[UR36][R2.64], !P3 ;  /* 0x00c0000002047fae */ /* 0x000fe2000d901d64 */
[----:B------:R-:W-:Y:S01]  /*100f0*/  ISETP.LT.OR P3, PT, R6, 0x21, P0 ;  /* 0x000000210600780c */ /* 0x000fe20000761670 */
[----:B------:R-:W-:-:S07]  /*10100*/  IMAD.MOV.U32 R13, RZ, RZ, R24 ;  /* 0x000000ffff0d7224 */ /* 0x000fce00078e0018 */
[----:B------:R-:W-:Y:S05]  /*10110*/  LDGSTS.E.BYPASS.LTC128B.128 [R4+0x2c00], desc[UR36][R2.64+0x40], !P4 ;  /* 0x02c0004002047fae */ /* 0x000fea000e101d64 */
[----:B------:R0:W-:Y:S01]  /*10120*/  LDGSTS.E.BYPASS.LTC128B.128 [R4+0x4c00], desc[UR36][R2.64+0x80], !P3 ;  /* 0x04c0008002047fae */ /* 0x0001e2000d901d64 */
[----:B------:R-:W-:Y:S01]  /*10130*/  ISETP.LT.OR P3, PT, R6, 0x41, P2 ;  /* 0x000000410600780c */ /* 0x000fe20001761670 */
[----:B0-----:R-:W-:-:S12]  /*10140*/  IMAD.MOV.U32 R3, RZ, RZ, R14 ;  /* 0x000000ffff037224 */ /* 0x001fd800078e000e */
[----:B------:R-:W-:Y:S05]  /*10150*/  WARPSYNC.COLLECTIVE R15, `(.L_x_10337) ;  /* 0x000000000f087348 */ /* 0x000fea0003c00000 */
[----:B------:R0:W1:Y:S02]  /*10160*/  SHFL.IDX P6, R14, R13, R12, R11 ;  /* 0x0000000c0d0e7389 */ /* 0x00006400000c000b */
[----:B01----:R-:W-:Y:S01]  /*10170*/  ENDCOLLECTIVE ;  /* 0x000000000000791b */ /* 0x003fe20003800000 */
.L_x_10337:
[----:B------:R-:W-:Y:S01]  /*10180*/  MOV R13, R25 ;  /* 0x00000019000d7202 */ /* 0x000fe20000000f00 */
[----:B------:R-:W-:Y:S01]  /*10190*/  IMAD.MOV.U32 R12, RZ, RZ, 0x3 ;  /* 0x00000003ff0c7424 */ /* 0x000fe200078e00ff */
[----:B------:R-:W-:-:S13]  /*101a0*/  IADD3 R2, P4, R14, R5, RZ ;  /* 0x000000050e027210 */ /* 0x000fda0007f9e0ff */
[----:B------:R-:W-:Y:S05]  /*101b0*/  WARPSYNC.COLLECTIVE R15, `(.L_x_10338) ;  /* 0x000000000f087348 */ /* 0x000fea0003c00000 */
[----:B------:R0:W1:Y:S02]  /*101c0*/  SHFL.IDX P6, R14, R13, R12, R11 ;  /* 0x0000000c0d0e7389 */ /* 0x00006400000c000b */
[----:B01----:R-:W-:Y:S01]  /*101d0*/  ENDCOLLECTIVE ;  /* 0x000000000000791b */ /* 0x003fe20003800000 */
.L_x_10338:
        /* <DEDUP_REMOVED lines=14> */
.L_x_10339:
[----:B------:R-:W-:Y:S05]  /*102c0*/  BRA `(.L_x_10340) ;  /* 0xffffffcc00787947 */ /* 0x000fea000383ffff */
.L_x_10254:
        /* <DEDUP_REMOVED lines=8> */
.L_x_10342:
[----:B------:R-:W-:Y:S05]  /*10350*/  BSYNC B0 ;  /* 0x0000000000007941 */ /* 0x000fea0003800000 */
.L_x_10341:
        /* <DEDUP_REMOVED lines=9> */
.L_x_10343:
[----:B------:R-:W-:Y:S02]  /*103f0*/  ULDC UR4, c[0x0][0xc3c] ;  /* 0x00030f0000047ab9 */ /* 0x000fe40000000800 */
[----:B------:R-:W-:-:S13]  /*10400*/  ISETP.GE.OR P1, PT, R5, UR4, !P0 ;  /* 0x0000000405007c0c */ /* 0x000fda000c726670 */
[----:B------:R-:W0:Y:S01]  /*10410*/  @!P1 LDC.64 R2, c[0x0][0xc80] ;  /* 0x00032000ff029b82 */ /* 0x000e220000000a00 */
[----:B------:R-:W-:Y:S02]  /*10420*/  IMAD.MOV.U32 R11, RZ, RZ, RZ ;  /* 0x000000ffff0b7224 */ /* 0x000fe400078e00ff */
[----:B------:R-:W-:Y:S02]  /*10430*/  IMAD.MOV.U32 R4, RZ, RZ, R14 ;  /* 0x000000ffff047224 */ /* 0x000fe400078e000e */
[----:B0-----:R-:W-:-:S06]  /*10440*/  @!P1 IMAD.WIDE R2, R5, 0x4, R2 ;  /* 0x0000000405029825 */ /* 0x001fcc00078e0202 */
[----:B------:R0:W2:Y:S01]  /*10450*/  @!P1 LDG.E R3, desc[UR36][R2.64] ;  /* 0x0000002402039981 */ /* 0x0000a2000c1e1900 */
[C---:B------:R-:W-:Y:S02]  /*10460*/  ISETP.GE.U32.AND P2, PT, R8.reuse, 0x2, PT ;  /* 0x000000020800780c */ /* 0x040fe40003f46070 */
[C---:B------:R-:W-:Y:S02]  /*10470*/  ISETP.GE.U32.AND P3, PT, R8.reuse, 0x4, PT ;  /* 0x000000040800780c */ /* 0x040fe40003f66070 */
[C---:B------:R-:W-:Y:S02]  /*10480*/  ISETP.GE.U32.AND P4, PT, R8.reuse, 0x8, PT ;  /* 0x000000080800780c */ /* 0x040fe40003f86070 */
[C---:B------:R-:W-:Y:S01]  /*10490*/  ISETP.GE.U32.AND P5, PT, R8.reuse, 0x10, PT ;  /* 0x000000100800780c */ /* 0x040fe20003fa6070 */
[----:B0-----:R-:W-:Y:S01]  /*104a0*/  IMAD.MOV.U32 R2, RZ, RZ, RZ ;  /* 0x000000ffff027224 */ /* 0x001fe200078e00ff */
[----:B--2---:R-:W-:Y:S02]  /*104b0*/  @!P1 MOV R2, R3 ;  /* 0x0000000300029202 */ /* 0x004fe40000000f00 */
[----:B------:R-:W-:-:S03]  /*104c0*/  ISETP.NE.AND P1, PT, R8, RZ, PT ;  /* 0x000000ff0800720c */ /* 0x000fc60003f25270 */
[----:B------:R-:W-:-:S10]  /*104d0*/  IMAD.MOV.U32 R13, RZ, RZ, R2 ;  /* 0x000000ffff0d7224 */ /* 0x000fd400078e0002 */
[----:B------:R-:W-:Y:S05]  /*104e0*/  WARPSYNC.COLLECTIVE R15, `(.L_x_10344) ;  /* 0x000000000f087348 */ /* 0x000fea0003c00000 */
[----:B------:R0:W1:Y:S02]  /*104f0*/  SHFL.UP P6, R14, R13, R12, R11 ;  /* 0x0400000c0d0e7389 */ /* 0x00006400000c000b */
[----:B01----:R-:W-:Y:S01]  /*10500*/  ENDCOLLECTIVE ;  /* 0x000000000000791b */ /* 0x003fe20003800000 */
.L_x_10344:
[----:B------:R-:W-:Y:S01]  /*10510*/  IMAD.MOV.U32 R12, RZ, RZ, 0x2 ;  /* 0x00000002ff0c7424 */ /* 0x000fe200078e00ff */
[----:B------:R-:W-:-:S05]  /*10520*/  SEL R5, R14, RZ, P1 ;  /* 0x000000ff0e057207 */ /* 0x000fca0000800000 */
[----:B------:R-:W-:-:S05]  /*10530*/  IMAD.IADD R5, R2, 0x1, R5 ;  /* 0x0000000102057824 */ /* 0x000fca00078e0205 */
[----:B------:R-:W-:-:S07]  /*10540*/  MOV R13, R5 ;  /* 0x00000005000d7202 */ /* 0x000fce0000000f00 */
[----:B------:R-:W-:Y:S05]  /*10550*/  WARPSYNC.COLLECTIVE R15, `(.L_x_10345) ;  /* 0x000000000f087348 */ /* 0x000fea0003c00000 */
[----:B------:R0:W1:Y:S02]  /*10560*/  SHFL.UP P6, R14, R13, R12, R11 ;  /* 0x0400000c0d0e7389 */ /* 0x00006400000c000b */
[----:B01----:R-:W-:Y:S01]  /*10570*/  ENDCOLLECTIVE ;  /* 0x000000000000791b */ /* 0x003fe20003800000 */
.L_x_10345:
[----:B------:R-:W-:Y:S02]  /*10580*/  MOV R12, 0x4 ;  /* 0x00000004000c7802 */ /* 0x000fe40000000f00 */
[----:B------:R-:W-:-:S05]  /*10590*/  SEL R6, R14, RZ, P2 ;  /* 0x000000ff0e067207 */ /* 0x000fca0001000000 */
[----:B------:R-:W-:-:S04]  /*105a0*/  IMAD.IADD R6, R5, 0x1, R6 ;  /* 0x0000000105067824 */ /* 0x000fc800078e0206 */
[----:B------:R-:W-:-:S07]  /*105b0*/  IMAD.MOV.U32 R13, RZ, RZ, R6 ;  /* 0x000000ffff0d7224 */ /* 0x000fce00078e0006 */
[----:B------:R-:W-:Y:S05]  /*105c0*/  WARPSYNC.COLLECTIVE R15, `(.L_x_10346) ;  /* 0x000000000f087348 */ /* 0x000fea0003c00000 */
[----:B------:R0:W1:Y:S02]  /*105d0*/  SHFL.UP P6, R14, R13, R12, R11 ;  /* 0x0400000c0d0e7389 */ /* 0x00006400000c000b */
[----:B01----:R-:W-:Y:S01]  /*105e0*/  ENDCOLLECTIVE ;  /* 0x000000000000791b */ /* 0x003fe20003800000 */
.L_x_10346:
[----:B------:R-:W-:Y:S01]  /*105f0*/  IMAD.MOV.U32 R12, RZ, RZ, 0x8 ;  /* 0x00000008ff0c7424 */ /* 0x000fe200078e00ff */
[----:B------:R-:W-:-:S05]  /*10600*/  SEL R7, R14, RZ, P3 ;  /* 0x000000ff0e077207 */ /* 0x000fca0001800000 */
[----:B------:R-:W-:-:S04]  /*10610*/  IMAD.IADD R7, R6, 0x1, R7 ;  /* 0x0000000106077824 */ /* 0x000fc800078e0207 */
[----:B------:R-:W-:-:S07]  /*10620*/  IMAD.MOV.U32 R13, RZ, RZ, R7 ;  /* 0x000000ffff0d7224 */ /* 0x000fce00078e0007 */
[----:B------:R-:W-:Y:S05]  /*10630*/  WARPSYNC.COLLECTIVE R15, `(.L_x_10347) ;  /* 0x000000000f087348 */ /* 0x000fea0003c00000 */
[----:B------:R0:W1:Y:S02]  /*10640*/  SHFL.UP P6, R14, R13, R12, R11 ;  /* 0x0400000c0d0e7389 */ /* 0x00006400000c000b */
[----:B01----:R-:W-:Y:S01]  /*10650*/  ENDCOLLECTIVE ;  /* 0x000000000000791b */ /* 0x003fe20003800000 */
.L_x_10347:
[----:B------:R-:W-:Y:S01]  /*10660*/  IMAD.MOV.U32 R12, RZ, RZ, 0x10 ;  /* 0x00000010ff0c7424 */ /* 0x000fe200078e00ff */
[----:B------:R-:W-:-:S04]  /*10670*/  SEL R14, R14, RZ, P4 ;  /* 0x000000ff0e0e7207 */ /* 0x000fc80002000000 */
[----:B------:R-:W-:-:S05]  /*10680*/  IADD3 R5, R7, R14, RZ ;  /* 0x0000000e07057210 */ /* 0x000fca0007ffe0ff */
[----:B------:R-:W-:-:S07]  /*10690*/  IMAD.MOV.U32 R13, RZ, RZ, R5 ;  /* 0x000000ffff0d7224 */ /* 0x000fce00078e0005 */
[----:B------:R-:W-:Y:S05]  /*106a0*/  WARPSYNC.COLLECTIVE R15, `(.L_x_10348) ;  /* 0x000000000f087348 */ /* 0x000fea0003c00000 */
[----:B------:R0:W1:Y:S02]  /*106b0*/  SHFL.UP P6, R14, R13, R12, R11 ;  /* 0x0400000c0d0e7389 */ /* 0x00006400000c000b */
[----:B01----:R-:W-:Y:S01]  /*106c0*/  ENDCOLLECTIVE ;  /* 0x000000000000791b */ /* 0x003fe20003800000 */
.L_x_10348:
        /* <DEDUP_REMOVED lines=8> */
.L_x_10349:
[----:B------:R-:W-:Y:S05]  /*10750*/  BRA `(.L_x_10350) ;  /* 0xffffffcc008c7947 */ /* 0x000fea000383ffff */
.L_x_10259:
        /* <DEDUP_REMOVED lines=8> */
.L_x_10352:
[----:B------:R-:W-:Y:S05]  /*107e0*/  BSYNC B0 ;  /* 0x0000000000007941 */ /* 0x000fea0003800000 */
.L_x_10351:
        /* <DEDUP_REMOVED lines=8> */
.L_x_10353:
[----:B------:R-:W-:Y:S01]  /*10870*/  IMAD.MOV.U32 R12, RZ, RZ, 0x4 ;  /* 0x00000004ff0c7424 */ /* 0x000fe200078e00ff */
[----:B------:R-:W-:-:S05]  /*10880*/  SEL R14, R14, RZ, P2 ;  /* 0x000000ff0e0e7207 */ /* 0x000fca0001000000 */
[----:B------:R-:W-:-:S05]  /*10890*/  IMAD.IADD R3, R13, 0x1, R14 ;  /* 0x000000010d037824 */ /* 0x000fca00078e020e */
[----:B------:R-:W-:-:S07]  /*108a0*/  MOV R13, R3 ;  /* 0x00000003000d7202 */ /* 0x000fce0000000f00 */
[----:B------:R-:W-:Y:S05]  /*108b0*/  WARPSYNC.COLLECTIVE R15, `(.L_x_10354) ;  /* 0x000000000f087348 */ /* 0x000fea0003c00000 */
[----:B------:R0:W1:Y:S02]  /*108c0*/  SHFL.UP P6, R14, R13, R12, R11 ;  /* 0x0400000c0d0e7389 */ /* 0x00006400000c000b */
[----:B01----:R-:W-:Y:S01]  /*108d0*/  ENDCOLLECTIVE ;  /* 0x000000000000791b */ /* 0x003fe20003800000 */
.L_x_10354:
[----:B------:R-:W-:Y:S02]  /*108e0*/  MOV R12, 0x8 ;  /* 0x00000008000c7802 */ /* 0x000fe40000000f00 */
[----:B------:R-:W-:-:S05]  /*108f0*/  SEL R14, R14, RZ, P3 ;  /* 0x000000ff0e0e7207 */ /* 0x000fca0001800000 */
[----:B------:R-:W-:-:S04]  /*10900*/  IMAD.IADD R5, R3, 0x1, R14 ;  /* 0x0000000103057824 */ /* 0x000fc800078e020e */
[----:B------:R-:W-:-:S07]  /*10910*/  IMAD.MOV.U32 R13, RZ, RZ, R5 ;  /* 0x000000ffff0d7224 */ /* 0x000fce00078e0005 */
[----:B------:R-:W-:Y:S05]  /*10920*/  WARPSYNC.COLLECTIVE R15, `(.L_x_10355) ;  /* 0x000000000f087348 */ /* 0x000fea0003c00000 */
[----:B------:R0:W1:Y:S02]  /*10930*/  SHFL.UP P6, R14, R13, R12, R11 ;  /* 0x0400000c0d0e7389 */ /* 0x00006400000c000b */
[----:B01----:R-:W-:Y:S01]  /*10940*/  ENDCOLLECTIVE ;  /* 0x000000000000791b */ /* 0x003fe20003800000 */
.L_x_10355:
[----:B------:R-:W-:Y:S01]  /*10950*/  IMAD.MOV.U32 R12, RZ, RZ, 0x10 ;  /* 0x00000010ff0c7424 */ /* 0x000fe200078e00ff */
[----:B------:R-:W-:-:S05]  /*10960*/  SEL R6, R14, RZ, P4 ;  /* 0x000000ff0e067207 */ /* 0x000fca0002000000 */
[----:B------:R-:W-:-:S04]  /*10970*/  IMAD.IADD R6, R5, 0x1, R6 ;  /* 0x0000000105067824 */ /* 0x000fc800078e0206 */
[----:B------:R-:W-:-:S07]  /*10980*/  IMAD.MOV.U32 R13, RZ, RZ, R6 ;  /* 0x000000ffff0d7224 */ /* 0x000fce00078e0006 */
[----:B------:R-:W-:Y:S05]  /*10990*/  WARPSYNC.COLLECTIVE R15, `(.L_x_10356) ;  /* 0x000000000f087348 */ /* 0x000fea0003c00000 */
[----:B------:R0:W1:Y:S02]  /*109a0*/  SHFL.UP P6, R14, R13, R12, R11 ;  /* 0x0400000c0d0e7389 */ /* 0x00006400000c000b */
[----:B01----:R-:W-:Y:S01]  /*109b0*/  ENDCOLLECTIVE ;  /* 0x000000000000791b */ /* 0x003fe20003800000 */
.L_x_10356:
        /* <DEDUP_REMOVED lines=8> */
.L_x_10357:
[----:B------:R-:W-:Y:S05]  /*10a40*/  BRA `(.L_x_10358) ;  /* 0xffffffcc006c7947 */ /* 0x000fea000383ffff */
.L_x_10261:
[----:B------:R-:W-:Y:S01]  /*10a50*/  BSSY B0, `(.L_x_10359) ;  /* 0x0000006000007945 */ /* 0x000fe20003800000 */
[----:B------:R-:W-:Y:S02]  /*10a60*/  PLOP3.LUT P6, PT, P6, PT, PT, 0x8, 0x0 ;  /* 0x000000000000781c */ /* 0x000fe400037ce170 */
[----:B------:R-:W-:-:S11]  /*10a70*/  MOV R15, 0xffffffff ;  /* 0xffffffff000f7802 */ /* 0x000fd60000000f00 */
[----:B0-----:R-:W-:Y:S05]  /*10a80*/  WARPSYNC.COLLECTIVE R15, `(.L_x_10360) ;  /* 0x000000000f087348 */ /* 0x001fea0003c00000 */
[----:B------:R-:W-:Y:S01]  /*10a90*/  VOTE.ANY R14, PT, P6 ;  /* 0x00000000000e7806 */ /* 0x000fe200030e0100 */
[----:B0-----:R-:W-:Y:S06]  /*10aa0*/  ENDCOLLECTIVE ;  /* 0x000000000000791b */ /* 0x001fec0003800000 */
.L_x_10360:
[----:B------:R-:W-:Y:S05]  /*10ab0*/  BSYNC B0 ;  /* 0x0000000000007941 */ /* 0x000fea0003800000 */
.L_x_10359:
        /* <DEDUP_REMOVED lines=9> */
.L_x_10361:
[----:B------:R-:W-:Y:S01]  /*10b50*/  IMAD.MOV.U32 R17, RZ, RZ, R14 ;  /* 0x000000ffff117224 */ /* 0x000fe200078e000e */
[----:B------:R-:W-:Y:S06]  /*10b60*/  BRA `(.L_x_10362) ;  /* 0xffffffcc005c7947 */ /* 0x000fec000383ffff */
.L_x_10263:
[----:B------:R-:W-:Y:S01]  /*10b70*/  BSSY B0, `(.L_x_10363) ;  /* 0x0000007000007945 */ /* 0x000fe20003800000 */
[----:B------:R-:W-:Y:S01]  /*10b80*/  IMAD.MOV.U32 R13, RZ, RZ, R3 ;  /* 0x000000ffff0d7224 */ /* 0x000fe200078e0003 */
[----:B------:R-:W-:Y:S01]  /*10b90*/  MOV R11, 0x1f ;  /* 0x0000001f000b7802 */ /* 0x000fe20000000f00 */
[----:B------:R-:W-:-:S07]  /*10ba0*/  IMAD.MOV.U32 R15, RZ, RZ, -0x1 ;  /* 0xffffffffff0f7424 */ /* 0x000fce00078e00ff */
[----:B012---:R-:W-:Y:S05]  /*10bb0*/  WARPSYNC.COLLECTIVE R15, `(.L_x_10364) ;  /* 0x000000000f087348 */ /* 0x007fea0003c00000 */
[----:B------:R3:W4:Y:S02]  /*10bc0*/  SHFL.IDX P6, R14, R13, R12, R11 ;  /* 0x0000000c0d0e7389 */ /* 0x00072400000c000b */
[----:B01234-:R-:W-:Y:S01]  /*10bd0*/  ENDCOLLECTIVE ;  /* 0x000000000000791b */ /* 0x01ffe20003800000 */
.L_x_10364:
[----:B------:R-:W-:Y:S05]  /*10be0*/  BSYNC B0 ;  /* 0x0000000000007941 */ /* 0x000fea0003800000 */
.L_x_10363:
[----:B------:R-:W-:Y:S05]  /*10bf0*/  BRA `(.L_x_10262) ;  /* 0xffffffcc00547947 */ /* 0x000fea000383ffff */
.L_x_10267:
[----:B0-----:R0:W2:Y:S02]  /*10c00*/  SYNCS.PHASECHK.TRANS64.TRYWAIT P0, [R5+URZ+0x2d820], R0 ;  /* 0x02d82000050075a7 */ /* 0x0010a4000800017f */
[----:B--2---:R-:W-:Y:S05]  /*10c10*/  @!P0 NANOSLEEP.SYNCS 0x989680 ;  /* 0x009896800000895d */ /* 0x004fea0003900000 */
[----:B------:R-:W2:Y:S02]  /*10c20*/  @!P0 SYNCS.PHASECHK.TRANS64 P0, [R5+URZ+0x2d820], R0 ;  /* 0x02d82000050085a7 */ /* 0x000ea4000800007f */
[----:B--2---:R-:W-:Y:S05]  /*10c30*/  @!P0 BRA `(.L_x_10267) ;  /* 0xfffffffc00f08947 */ /* 0x004fea000383ffff */
[----:B------:R-:W-:Y:S05]  /*10c40*/  BRA `(.L_x_10365) ;  /* 0xffffffd000407947 */ /* 0x000fea000383ffff */
.L_x_10268:
        /* <DEDUP_REMOVED lines=8> */
[----:B01----:R-:W-:Y:S05]  /*10cd0*/  WARPSYNC.COLLECTIVE R15, `(.L_x_10367) ;  /* 0x000000000f087348 */ /* 0x003fea0003c00000 */
[----:B------:R2:W3:Y:S02]  /*10ce0*/  SHFL.IDX P6, R14, R13, R12, R11 ;  /* 0x0000000c0d0e7389 */ /* 0x0004e400000c000b */
[----:B0123--:R-:W-:Y:S01]  /*10cf0*/  ENDCOLLECTIVE ;  /* 0x000000000000791b */ /* 0x00ffe20003800000 */
.L_x_10367:
[----:B------:R-:W-:Y:S05]  /*10d00*/  BSYNC B0 ;  /* 0x0000000000007941 */ /* 0x000fea0003800000 */
.L_x_10366:
[----:B------:R-:W-:Y:S05]  /*10d10*/  BRA `(.L_x_10368) ;  /* 0xffffffd000287947 */ /* 0x000fea000383ffff */
.L_x_10271:
[----:B------:R-:W-:Y:S01]  /*10d20*/  BSSY B1, `(.L_x_10369) ;  /* 0x0000006000017945 */ /* 0x000fe20003800000 */
[----:B------:R-:W-:-:S07]  /*10d30*/  IMAD.MOV.U32 R15, RZ, RZ, -0x1 ;  /* 0xffffffffff0f7424 */ /* 0x000fce00078e00ff */
[----:B01----:R-:W-:Y:S05]  /*10d40*/  WARPSYNC.COLLECTIVE R15, `(.L_x_10370) ;  /* 0x000000000f0c7348 */ /* 0x003fea0003c00000 */
[----:B------:R-:W-:Y:S02]  /*10d50*/  ELECT P6, UR62, PT ;  /* 0x00000000003e782f */ /* 0x000fe400038c0000 */
[----:B------:R-:W-:Y:S01]  /*10d60*/  MOV R14, UR62 ;  /* 0x0000003e000e7c02 */ /* 0x000fe20008000f00 */
[----:B01----:R-:W-:Y:S10]  /*10d70*/  ENDCOLLECTIVE ;  /* 0x000000000000791b */ /* 0x003ff40003800000 */
.L_x_10370:
[----:B------:R-:W-:Y:S05]  /*10d80*/  BSYNC B1 ;  /* 0x0000000000017941 */ /* 0x000fea0003800000 */
.L_x_10369:
[----:B------:R-:W-:Y:S05]  /*10d90*/  BRA `(.L_x_10371) ;  /* 0xffffffd000207947 */ /* 0x000fea000383ffff */
.L_x_10273:
[----:B0-----:R0:W2:Y:S02]  /*10da0*/  SYNCS.PHASECHK.TRANS64.TRYWAIT P1, [R3+URZ+0x2d840], R2 ;  /* 0x02d84002030075a7 */ /* 0x0010a4000802017f */
[----:B--2---:R-:W-:Y:S05]  /*10db0*/  @!P1 NANOSLEEP.SYNCS 0x989680 ;  /* 0x009896800000995d */ /* 0x004fea0003900000 */
[----:B------:R-:W2:Y:S02]  /*10dc0*/  @!P1 SYNCS.PHASECHK.TRANS64 P1, [R3+URZ+0x2d840], R2 ;  /* 0x02d84002030095a7 */ /* 0x000ea4000802007f */
[----:B--2---:R-:W-:Y:S05]  /*10dd0*/  @!P1 BRA `(.L_x_10273) ;  /* 0xfffffffc00f09947 */ /* 0x004fea000383ffff */
[----:B------:R-:W-:Y:S05]  /*10de0*/  BRA `(.L_x_10372) ;  /* 0xffffffd000407947 */ /* 0x000fea000383ffff */
.L_x_10275:
[----:B--2---:R2:W3:Y:S02]  /*10df0*/  SYNCS.PHASECHK.TRANS64.TRYWAIT P1, [R5+URZ+0x2d840], R0 ;  /* 0x02d84000050075a7 */ /* 0x0044e4000802017f */
[----:B---3--:R-:W-:Y:S05]  /*10e00*/  @!P1 NANOSLEEP.SYNCS 0x989680 ;  /* 0x009896800000995d */ /* 0x008fea0003900000 */
[----:B------:R-:W3:Y:S02]  /*10e10*/  @!P1 SYNCS.PHASECHK.TRANS64 P1, [R5+URZ+0x2d840], R0 ;  /* 0x02d84000050095a7 */ /* 0x000ee4000802007f */
[----:B---3--:R-:W-:Y:S05]  /*10e20*/  @!P1 BRA `(.L_x_10275) ;  /* 0xfffffffc00f09947 */ /* 0x008fea000383ffff */
[----:B------:R-:W-:Y:S05]  /*10e30*/  BRA `(.L_x_10373) ;  /* 0xffffffd0004c7947 */ /* 0x000fea000383ffff */
.L_x_10277:
[----:B---3--:R3:W4:Y:S02]  /*10e40*/  SYNCS.PHASECHK.TRANS64.TRYWAIT P1, [R3+URZ+0x2d860], R2 ;  /* 0x02d86002030075a7 */ /* 0x008724000802017f */
[----:B----4-:R-:W-:Y:S05]  /*10e50*/  @!P1 NANOSLEEP.SYNCS 0x989680 ;  /* 0x009896800000995d */ /* 0x010fea0003900000 */
[----:B------:R-:W4:Y:S02]  /*10e60*/  @!P1 SYNCS.PHASECHK.TRANS64 P1, [R3+URZ+0x2d860], R2 ;  /* 0x02d86002030095a7 */ /* 0x000f24000802007f */
[----:B----4-:R-:W-:Y:S05]  /*10e70*/  @!P1 BRA `(.L_x_10277) ;  /* 0xfffffffc00f09947 */ /* 0x010fea000383ffff */
[----:B------:R-:W-:Y:S05]  /*10e80*/  BRA `(.L_x_10374) ;  /* 0xffffffd000487947 */ /* 0x000fea000383ffff */
.L_x_10375:
        /* <DEDUP_REMOVED lines=15> */
.L_x_15854:


//--------------------- .text._ZN7cutlass13device_kernelIN5flash11enable_sm90INS1_16FlashAttnFwdSm90INS1_25CollectiveMainloopFwdSm90ILi2EN4cute5tupleIJNS5_1CILi1EEES8_S8_EEENS6_IJNS7_ILi192EEENS7_ILi128EEENS7_ILi96EEEEEELi96ENS_10bfloat16_tEfNS_4arch4Sm90ELb0ELb0ELb1ELb1ELb1ELb1ELb0ELb0ELb1ELb1ELb0ELb0EEENS1_21CollectiveEpilogueFwdINS6_IJSA_SC_SB_EEES9_SE_SG_Li384ELb1ELb1ELb0ELb0EEENS1_36VarlenDynamicPersistentTileSchedulerILi192ELi128ELi384ELi128ELb0ELb1ELb1ELb0ELb1ELb1EEEEEEEEEvNT_6ParamsE --------------------------
	.section	.text._ZN7cutlass13device_kernelIN5flash11enable_sm90INS1_16FlashAttnFwdSm90INS1_25CollectiveMainloopFwdSm90ILi2EN4cute5tupleIJNS5_1CILi1EEES8_S8_EEENS6_IJNS7_ILi192EEENS7_ILi128EEENS7_ILi96EEEEEELi96ENS_10bfloat16_tEfNS_4arch4Sm90ELb0ELb0ELb1ELb1ELb1ELb1ELb0ELb0ELb1ELb1ELb0ELb0EEENS1_21CollectiveEpilogueFwdINS6_IJSA_SC_SB_EEES9_SE_SG_Li384ELb1ELb1ELb0ELb0EEENS1_36VarlenDynamicPersistentTileSchedulerILi192ELi128ELi384ELi128ELb0ELb1ELb1ELb0ELb1ELb1EEEEEEEEEvNT_6ParamsE,"ax",@progbits
	.align	128
.text._ZN7cutlass13device_kernelIN5flash11enable_sm90INS1_16FlashAttnFwdSm90INS1_25CollectiveMainloopFwdSm90ILi2EN4cute5tupleIJNS5_1CILi1EEES8_S8_EEENS6_IJNS7_ILi192EEENS7_ILi128EEENS7_ILi96EEEEEELi96ENS_10bfloat16_tEfNS_4arch4Sm90ELb0ELb0ELb1ELb1ELb1ELb1ELb0ELb0ELb1ELb1ELb0ELb0EEENS1_21CollectiveEpilogueFwdINS6_IJSA_SC_SB_EEES9_SE_SG_Li384ELb1ELb1ELb0ELb0EEENS1_36VarlenDynamicPersistentTileSchedulerILi192ELi128ELi384ELi128ELb0ELb1ELb1ELb0ELb1ELb1EEEEEEEEEvNT_6ParamsE:
        .type           _ZN7cutlass13device_kernelIN5flash11enable_sm90INS1_16FlashAttnFwdSm90INS1_25CollectiveMainloopFwdSm90ILi2EN4cute5tupleIJNS5_1CILi1EEES8_S8_EEENS6_IJNS7_ILi192EEENS7_ILi128EEENS7_ILi96EEEEEELi96ENS_10bfloat16_tEfNS_4arch4Sm90ELb0ELb0ELb1ELb1ELb1ELb1ELb0ELb0ELb1ELb1ELb0ELb0EEENS1_21CollectiveEpilogueFwdINS6_IJSA_SC_SB_EEES9_SE_SG_Li384ELb1ELb1ELb0ELb0EEENS1_36VarlenDynamicPersistentTileSchedulerILi192ELi128ELi384ELi128ELb0ELb1ELb1ELb0ELb1ELb1EEEEEEEEEvNT_6ParamsE,@function
        .size           _ZN7cutlass13device_kernelIN5flash11enable_sm90INS1_16FlashAttnFwdSm90INS1_25CollectiveMainloopFwdSm90ILi2EN4cute5tupleIJNS5_1CILi1EEES8_S8_EEENS6_IJNS7_ILi192EEENS7_ILi128EEENS7_ILi96EEEEEELi96ENS_10bfloat16_tEfNS_4arch4Sm90ELb0ELb0ELb1ELb1ELb1ELb1ELb0ELb0ELb1ELb1ELb0ELb0EEENS1_21CollectiveEpilogueFwdINS6_IJSA_SC_SB_EEES9_SE_SG_Li384ELb1ELb1ELb0ELb0EEENS1_36VarlenDynamicPersistentTileSchedulerILi192ELi128ELi384ELi128ELb0ELb1ELb1ELb0ELb1ELb1EEEEEEEEEvNT_6ParamsE,(.L_x_15855 - _ZN7cutlass13device_kernelIN5flash11enable_sm90INS1_16FlashAttnFwdSm90INS1_25CollectiveMainloopFwdSm90ILi2EN4cute5tupleIJNS5_1CILi1EEES8_S8_EEENS6_IJNS7_ILi192EEENS7_ILi128EEENS7_ILi96EEEEEELi96ENS_10bfloat16_tEfNS_4arch4Sm90ELb0ELb0ELb1ELb1ELb1ELb1ELb0ELb0ELb1ELb1ELb0ELb0EEENS1_21CollectiveEpilogueFwdINS6_IJSA_SC_SB_EEES9_SE_SG_Li384ELb1ELb1ELb0ELb0EEENS1_36VarlenDynamicPersistentTileSchedulerILi192ELi128ELi384ELi128ELb0ELb1ELb1ELb0ELb1ELb1EEEEEEEEEvNT_6ParamsE)
        .other          _ZN7cutlass13device_kernelIN5flash11enable_sm90INS1_16FlashAttnFwdSm90INS1_25CollectiveMainloopFwdSm90ILi2EN4cute5tupleIJNS5_1CILi1EEES8_S8_EEENS6_IJNS7_ILi192EEENS7_ILi128EEENS7_ILi96EEEEEELi96ENS_10bfloat16_tEfNS_4arch4Sm90ELb0ELb0ELb1ELb1ELb1ELb1ELb0ELb0ELb1ELb1ELb0ELb0EEENS1_21CollectiveEpilogueFwdINS6_IJSA_SC_SB_EEES9_SE_SG_Li384ELb1ELb1ELb0ELb0EEENS1_36VarlenDynamicPersistentTileSchedulerILi192ELi128ELi384ELi128ELb0ELb1ELb1ELb0ELb1ELb1EEEEEEEEEvNT_6ParamsE,@"STO_CUDA_ENTRY STV_DEFAULT"
_ZN7cutlass13device_kernelIN5flash11enable_sm90INS1_16FlashAttnFwdSm90INS1_25CollectiveMainloopFwdSm90ILi2EN4cute5tupleIJNS5_1CILi1EEES8_S8_EEENS6_IJNS7_ILi192EEENS7_ILi128EEENS7_ILi96EEEEEELi96ENS_10bfloat16_tEfNS_4arch4Sm90ELb0ELb0ELb1ELb1ELb1ELb1ELb0ELb0ELb1ELb1ELb0ELb0EEENS1_21CollectiveEpilogueFwdINS6_IJSA_SC_SB_EEES9_SE_SG_Li384ELb1ELb1ELb0ELb0EEENS1_36VarlenDynamicPersistentTileSchedulerILi192ELi128ELi384ELi128ELb0ELb1ELb1ELb0ELb1ELb1EEEEEEEEEvNT_6ParamsE:
        /* <DEDUP_REMOVED lines=18> */
.L_x_10377:
[----:B------:R-:W-:Y:S05]  /*0120*/  BSYNC B0 ;  /* 0x0000000000007941 */ /* 0x000fea0003800000 */
.L_x_10376:
        /* <DEDUP_REMOVED lines=41> */
.L_x_10378:
        /* <DEDUP_REMOVED lines=22> */
.L_x_10379:
        /* <DEDUP_REMOVED lines=18> */
.L_x_10380:
        /* <DEDUP_REMOVED lines=22> */
.L_x_10381:
        /* <DEDUP_REMOVED lines=22> */
.L_x_10382:
        /* <DEDUP_REMOVED lines=8> */
.L_x_10385:
[----:B------:R-:W-:-:S08]  /*0980*/  NOP ;  /* 0x0000000000007918 */ /* 0x000fd00000000000 */
[----:B------:R-:W0:Y:S02]  /*0990*/  USETMAXREG.TRY_ALLOC.CTAPOOL UP0, 0xa0 ;  /* 0x000000a0000079c8 */ /* 0x000e240008000600 */
[----:B0-----:R-:W-:-:S13]  /*09a0*/  PLOP3.LUT P0, PT, PT, PT, UP0, 0x80, 0x0 ;  /* 0x000000000000781c */ /* 0x001fda0003f0f008 */
[----:B------:R-:W-:Y:S05]  /*09b0*/  @!P0 BRA `(.L_x_10385) ;  /* 0xfffffffc00f08947 */ /* 0x000fea000383ffff */
[----:B------:R-:W0:Y:S01]  /*09c0*/  S2R R0, SR_TID.X ;  /* 0x0000000000007919 */ /* 0x000e220000002100 */
[----:B------:R-:W1:Y:S01]  /*09d0*/  S2UR UR38, SR_CgaCtaId ;  /* 0x00000000002679c3 */ /* 0x000e620000008800 */
[----:B------:R-:W-:Y:S01]  /*09e0*/  UMOV UR4, 0x400 ;  /* 0x0000040000047882 */ /* 0x000fe20000000000 */
[----:B------:R-:W-:-:S06]  /*09f0*/  LOP3.LUT R23, R23, 0xfffffff7, RZ, 0xc0, !PT ;  /* 0xfffffff717177812 */ /* 0x000fcc00078ec0ff */
[----:B------:R-:W-:Y:S06]  /*0a00*/  BAR.ARV 0x8, 0x200 ;  /* 0x0208000000007b1d */ /* 0x000fec0000002000 */
[----:B-1----:R-:W-:-:S06]  /*0a10*/  ULEA UR4, UR38, UR4, 0x18 ;  /* 0x0000000426047291 */ /* 0x002fcc000f8ec03f */
[----:B------:R-:W-:Y:S01]  /*0a20*/  IMAD.U32 R2, RZ, RZ, UR4 ;  /* 0x00000004ff027e24 */ /* 0x000fe2000f8e00ff */
[----:B0-----:R-:W-:Y:S01]  /*0a30*/  SHF.R.U32.HI R0, RZ, 0x7, R0 ;  /* 0x00000007ff007819 */ /* 0x001fe20000011600 */
[----:B------:R-:W-:-:S03]  /*0a40*/  ULDC UR4, c[0x0][0xc3c] ;  /* 0x00030f0000047ab9 */ /* 0x000fc60000000800 */
[----:B------:R-:W-:-:S13]  /*0a50*/  ISETP.NE.AND P0, PT, R0, 0x1, PT ;  /* 0x000000010000780c */ /* 0x000fda0003f05270 */
[----:B------:R-:W-:Y:S01]  /*0a60*/  @P0 LOP3.LUT R23, R23, 0x8, RZ, 0xfc, !PT ;  /* 0x0000000817170812 */ /* 0x000fe200078efcff */
[----:B------:R-:W-:Y:S08]  /*0a70*/  @!P0 BAR.ARV 0x9, 0x100 ;  /* 0x0244000000008b1d */ /* 0x000ff00000002000 */
[----:B------:R-:W-:Y:S06]  /*0a80*/  BAR.SYNC.DEFER_BLOCKING 0x5, 0x200 ;  /* 0x0148000000007b1d */ /* 0x000fec0000010000 */
[----:B------:R-:W0:Y:S02]  /*0a90*/  LDS.128 R28, [R2+0x2d8d0] ;  /* 0x02d8d000021c7984 */ /* 0x000e240000000c00 */
[----:B------:R-:W-:Y:S06]  /*0aa0*/  BAR.ARV 0x4, 0x200 ;  /* 0x0108000000007b1d */ /* 0x000fec0000002000 */
[----:B0-----:R-:W-:-:S13]  /*0ab0*/  ISETP.GE.AND P0, PT, R31, UR4, PT ;  /* 0x000000041f007c0c */ /* 0x001fda000bf06270 */
[----:B------:R-:W-:Y:S05]  /*0ac0*/  @P0 BRA `(.L_x_10386) ;  /* 0x0000019400700947 */ /* 0x000fea0003800000 */
[----:B------:R-:W0:Y:S01]  /*0ad0*/  S2R R0, SR_TID.X ;  /* 0x0000000000007919 */ /* 0x000e220000002100 */
[----:B------:R-:W-:Y:S01]  /*0ae0*/  IMAD.MOV.U32 R19, RZ, RZ, -0x2 ;  /* 0xfffffffeff137424 */ /* 0x000fe200078e00ff */
[----:B------:R-:W-:Y:S01]  /*0af0*/  R2UR UR40, R2 ;  /* 0x00000000022872ca */ /* 0x000fe200000e0000 */
[----:B------:R-:W-:Y:S01]  /*0b00*/  IMAD.MOV.U32 R137, RZ, RZ, RZ ;  /* 0x000000ffff897224 */ /* 0x000fe200078e00ff */
[----:B------:R-:W-:Y:S01]  /*0b10*/  ULOP3.LUT UR39, UR36, 0x1, URZ, 0xfc, !UPT ;  /* 0x0000000124277892 */ /* 0x000fe2000f8efc3f */
[----:B------:R-:W-:Y:S01]  /*0b20*/  IMAD.MOV.U32 R157, RZ, RZ, RZ ;  /* 0x000000ffff9d7224 */ /* 0x000fe200078e00ff */
[----:B------:R-:W-:Y:S01]  /*0b30*/  UMOV UR37, URZ ;  /* 0x0000003f00257c82 */ /* 0x000fe20008000000 */
[----:B------:R-:W-:-:S08]  /*0b40*/  IMAD.MOV.U32 R141, RZ, RZ, RZ ;  /* 0x000000ffff8d7224 */ /* 0x000fd000078e00ff */
[----:B------:R-:W-:Y:S01]  /*0b50*/  UIADD3 UR40, UR40, 0xc400, URZ ;  /* 0x0000c40028287890 */ /* 0x000fe2000fffe03f */
[----:B0-----:R-:W-:-:S05]  /*0b60*/  VIADD R21, R0, 0xffffff80 ;  /* 0xffffff8000157836 */ /* 0x001fca0000000000 */
[-C--:B------:R-:W-:Y:S02]  /*0b70*/  LEA.HI R5, R21, R21.reuse, RZ, 0x1 ;  /* 0x0000001515057211 */ /* 0x080fe400078f08ff */
[----:B------:R-:W-:Y:S02]  /*0b80*/  SHF.R.S32.HI R0, RZ, 0x1f, R21 ;  /* 0x0000001fff007819 */ /* 0x000fe40000011415 */
[----:B------:R-:W-:Y:S02]  /*0b90*/  LOP3.LUT R3, R5, 0xfffffffe, RZ, 0xc0, !PT ;  /* 0xfffffffe05037812 */ /* 0x000fe400078ec0ff */
[----:B------:R-:W-:Y:S02]  /*0ba0*/  LEA.HI R4, R0, R21, RZ, 0x4 ;  /* 0x0000001500047211 */ /* 0x000fe400078f20ff */
[----:B------:R-:W-:Y:S01]  /*0bb0*/  SHF.R.S32.HI R140, RZ, 0x1, R5 ;  /* 0x00000001ff8c7819 */ /* 0x000fe20000011405 */
[----:B------:R-:W-:Y:S01]  /*0bc0*/  IMAD.IADD R22, R21, 0x1, -R3 ;  /* 0x0000000115167824 */ /* 0x000fe200078e0a03 */
[----:B------:R-:W-:-:S02]  /*0bd0*/  SHF.R.S32.HI R3, RZ, 0x4, R4 ;  /* 0x00000004ff037819 */ /* 0x000fc40000011404 */
[----:B------:R-:W-:Y:S01]  /*0be0*/  LEA.HI R6, R5, R140, RZ, 0x1 ;  /* 0x0000008c05067211 */ /* 0x000fe200078f08ff */
[----:B------:R-:W-:Y:S01]  /*0bf0*/  IMAD.SHL.U32 R138, R22, 0x4, RZ ;  /* 0x00000004168a7824 */ /* 0x000fe200078e00ff */
[----:B------:R-:W-:Y:S02]  /*0c00*/  LEA.HI R5, R4, R3, RZ, 0x1 ;  /* 0x0000000304057211 */ /* 0x000fe400078f08ff */
[----:B------:R-:W-:Y:S01]  /*0c10*/  LOP3.LUT R7, R6, 0x7fffffe, RZ, 0xc0, !PT ;  /* 0x07fffffe06077812 */ /* 0x000fe200078ec0ff */
[C---:B------:R-:W-:Y:S01]  /*0c20*/  VIADD R8, R138.reuse, 0x10 ;  /* 0x000000108a087836 */ /* 0x040fe20000000000 */
[----:B------:R-:W-:Y:S01]  /*0c30*/  LOP3.LUT R6, R5, 0x1ffffffe, RZ, 0xc0, !PT ;  /* 0x1ffffffe05067812 */ /* 0x000fe200078ec0ff */
[----:B------:R-:W-:Y:S01]  /*0c40*/  VIADD R20, R138, 0x20 ;  /* 0x000000208a147836 */ /* 0x000fe20000000000 */
[----:B------:R-:W-:Y:S01]  /*0c50*/  LOP3.LUT R4, R4, 0xfffffff0, RZ, 0xc0, !PT ;  /* 0xfffffff004047812 */ /* 0x000fe200078ec0ff */
[C---:B------:R-:W-:Y:S01]  /*0c60*/  IMAD.IADD R9, R138.reuse, 0x1, R8 ;  /* 0x000000018a097824 */ /* 0x040fe200078e0208 */
[----:B------:R0:W-:Y:S01]  /*0c70*/  STL [R1+0x24], R8 ;  /* 0x0000240801007387 */ /* 0x0001e20000100800 */
[----:B------:R-:W-:-:S02]  /*0c80*/  IMAD.IADD R5, R138, 0x1, R20 ;  /* 0x000000018a057824 */ /* 0x000fc400078e0214 */
[----:B------:R-:W-:Y:S01]  /*0c90*/  IMAD.IADD R6, R3, 0x1, -R6 ;  /* 0x0000000103067824 */ /* 0x000fe200078e0a06 */
[----:B------:R-:W-:Y:S01]  /*0ca0*/  SHF.R.S32.HI R10, RZ, 0x1f, R9 ;  /* 0x0000001fff0a7819 */ /* 0x000fe20000011409 */
[----:B------:R-:W-:Y:S01]  /*0cb0*/  IMAD.IADD R4, R21, 0x1, -R4 ;  /* 0x0000000115047824 */ /* 0x000fe200078e0a04 */
[----:B------:R-:W-:Y:S01]  /*0cc0*/  SHF.R.S32.HI R12, RZ, 0x1f, R5 ;  /* 0x0000001fff0c7819 */ /* 0x000fe20000011405 */
[----:B------:R-:W-:Y:S01]  /*0cd0*/  STL [R1+0x50], R20 ;  /* 0x0000501401007387 */ /* 0x000fe20000100800 */
[----:B------:R-:W-:Y:S01]  /*0ce0*/  LEA.HI R155, R10, R9, RZ, 0x3 ;  /* 0x000000090a9b7211 */ /* 0x000fe200078f18ff */
[----:B------:R-:W-:Y:S01]  /*0cf0*/  IMAD.SHL.U32 R6, R6, 0x8, RZ ;  /* 0x0000000806067824 */ /* 0x000fe200078e00ff */
[-C--:B------:R-:W-:Y:S01]  /*0d00*/  LEA.HI R15, R12, R5.reuse, RZ, 0x3 ;  /* 0x000000050c0f7211 */ /* 0x080fe200078f18ff */
[----:B0-----:R-:W-:Y:S01]  /*0d10*/  IMAD.IADD R8, R140, 0x1, -R7 ;  /* 0x000000018c087824 */ /* 0x001fe200078e0a07 */
[----:B------:R-:W-:Y:S02]  /*0d20*/  LEA.HI R16, R12, R5, RZ, 0x5 ;  /* 0x000000050c107211 */ /* 0x000fe400078f28ff */
[CC--:B------:R-:W-:Y:S01]  /*0d30*/  LEA.HI R5, R0.reuse, R21.reuse, RZ, 0x5 ;  /* 0x0000001500057211 */ /* 0x0c0fe200078f28ff */
[----:B------:R-:W-:Y:S01]  /*0d40*/  IMAD R151, R3, 0x8, R8 ;  /* 0x0000000803977824 */ /* 0x000fe200078e0208 */
[----:B------:R-:W-:-:S02]  /*0d50*/  LEA.HI R3, R0, R21, RZ, 0x7 ;  /* 0x0000001500037211 */ /* 0x000fc400078f38ff */
[----:B------:R-:W-:Y:S01]  /*0d60*/  LEA.HI R7, R0, R21, RZ, 0x2 ;  /* 0x0000001500077211 */ /* 0x000fe200078f10ff */
[----:B------:R-:W-:Y:S01]  /*0d70*/  IMAD.SHL.U32 R151, R151, 0x20, RZ ;  /* 0x0000002097977824 */ /* 0x000fe200078e00ff */
[----:B------:R-:W-:Y:S02]  /*0d80*/  LOP3.LUT R8, R3, 0xffffff80, RZ, 0xc0, !PT ;  /* 0xffffff8003087812 */ /* 0x000fe400078ec0ff */
[----:B------:R-:W-:Y:S02]  /*0d90*/  SHF.R.S32.HI R18, RZ, 0x7, R3 ;  /* 0x00000007ff127819 */ /* 0x000fe40000011403 */
[----:B------:R-:W-:Y:S01]  /*0da0*/  SHF.R.S32.HI R3, RZ, 0x1f, R4 ;  /* 0x0000001fff037819 */ /* 0x000fe20000011404 */
[----:B------:R-:W-:Y:S01]  /*0db0*/  IMAD.IADD R24, R21, 0x1, -R8 ;  /* 0x0000000115187824 */ /* 0x000fe200078e0a08 */
[----:B------:R-:W-:Y:S02]  /*0dc0*/  SHF.R.S32.HI R25, RZ, 0x2, R7 ;  /* 0x00000002ff197819 */ /* 0x000fe40000011407 */
[----:B------:R-:W-:-:S02]  /*0dd0*/  LEA.HI R3, R3, R4, RZ, 0x3 ;  /* 0x0000000403037211 */ /* 0x000fc400078f18ff */
[----:B------:R-:W-:Y:S02]  /*0de0*/  SHF.R.S32.HI R8, RZ, 0x1f, R7 ;  /* 0x0000001fff087819 */ /* 0x000fe40000011407 */
[----:B------:R-:W-:Y:S02]  /*0df0*/  SHF.R.S32.HI R0, RZ, 0x5, R5 ;  /* 0x00000005ff007819 */ /* 0x000fe40000011405 */
[----:B------:R-:W-:Y:S02]  /*0e00*/  LEA.HI R14, R10, R9, RZ, 0x5 ;  /* 0x000000090a0e7211 */ /* 0x000fe400078f28ff */
[C---:B------:R-:W-:Y:S01]  /*0e10*/  LOP3.LUT R5, R3.reuse, 0xfffffff8, RZ, 0xc0, !PT ;  /* 0xfffffff803057812 */ /* 0x040fe200078ec0ff */
[----:B------:R-:W-:Y:S01]  /*0e20*/  IMAD.SHL.U32 R3, R3, 0x40, RZ ;  /* 0x0000004003037824 */ /* 0x000fe200078e00ff */
[----:B------:R-:W-:Y:S01]  /*0e30*/  SHF.R.S32.HI R9, RZ, 0x1f, R24 ;  /* 0x0000001fff097819 */ /* 0x000fe20000011418 */
[----:B------:R-:W-:Y:S01]  /*0e40*/  IMAD R17, R0, 0x10, R4 ;  /* 0x0000001000117824 */ /* 0x000fe200078e0204 */
[----:B------:R-:W-:Y:S01]  /*0e50*/  LEA.HI R13, R8, R25, RZ, 0x2 ;  /* 0x00000019080d7211 */ /* 0x000fe200078f10ff */
[----:B------:R-:W-:Y:S01]  /*0e60*/  IMAD.IADD R5, R4, 0x1, -R5 ;  /* 0x0000000104057824 */ /* 0x000fe200078e0a05 */
[----:B------:R-:W-:Y:S01]  /*0e70*/  LEA.HI R10, R9, R24, RZ, 0x2 ;  /* 0x00000018090a7211 */ /* 0x000fe200078f10ff */
[----:B------:R-:W-:Y:S01]  /*0e80*/  IMAD.HI R8, R18, 0x55555556, RZ ;  /* 0x5555555612087827 */ /* 0x000fe200078e02ff */
[----:B------:R-:W-:-:S02]  /*0e90*/  LOP3.LUT R3, R3, 0x7ffffe00, RZ, 0xc0, !PT ;  /* 0x7ffffe0003037812 */ /* 0x000fc400078ec0ff */
[----:B------:R-:W-:Y:S02]  /*0ea0*/  LOP3.LUT R13, R13, 0xfffffffc, RZ, 0xc0, !PT ;  /* 0xfffffffc0d0d7812 */ /* 0x000fe400078ec0ff */
[--C-:B------:R-:W-:Y:S01]  /*0eb0*/  SHF.R.S32.HI R11, RZ, 0x2, R10.reuse ;  /* 0x00000002ff0b7819 */ /* 0x100fe2000001140a */
[----:B------:R-:W-:Y:S01]  /*0ec0*/  IMAD R3, R0, 0x400, R3 ;  /* 0x0000040000037824 */ /* 0x000fe200078e0203 */
[----:B------:R-:W-:Y:S01]  /*0ed0*/  SHF.R.S32.HI R12, RZ, 0x1f, R10 ;  /* 0x0000001fff0c7819 */ /* 0x000fe2000001140a */
[----:B------:R-:W-:Y:S01]  /*0ee0*/  IMAD.IADD R0, R25, 0x1, -R13 ;  /* 0x0000000119007824 */ /* 0x000fe200078e0a0d */
[----:B------:R-:W-:Y:S02]  /*0ef0*/  LOP3.LUT R10, R10, 0x7ffffffc, RZ, 0xc0, !PT ;  /* 0x7ffffffc0a0a7812 */ /* 0x000fe400078ec0ff */
[----:B------:R-:W-:Y:S01]  /*0f00*/  LEA.HI R12, R12, R11, RZ, 0x3 ;  /* 0x0000000b0c0c7211 */ /* 0x000fe200078f18ff */
[----:B------:R-:W-:Y:S01]  /*0f10*/  IMAD.SHL.U32 R142, R0, 0x40, RZ ;  /* 0x00000040008e7824 */ /* 0x000fe200078e00ff */
[----:B------:R-:W-:Y:S01]  /*0f20*/  SHF.R.S32.HI R16, RZ, 0x5, R16 ;  /* 0x00000005ff107819 */ /* 0x000fe20000011410 */
[----:B------:R-:W-:Y:S01]  /*0f30*/  IMAD.IADD R10, R24, 0x1, -R10 ;  /* 0x00000001180a7824 */ /* 0x000fe200078e0a0a */
[----:B------:R-:W-:-:S02]  /*0f40*/  LOP3.LUT R12, R12, 0xfffffff8, RZ, 0xc0, !PT ;  /* 0xfffffff80c0c7812 */ /* 0x000fc400078ec0ff */
[----:B------:R-:W-:Y:S01]  /*0f50*/  LOP3.LUT R142, R142, 0xc0, RZ, 0xc0, !PT ;  /* 0x000000c08e8e7812 */ /* 0x000fe200078ec0ff */
[----:B------:R-:W-:Y:S01]  /*0f60*/  IMAD R4, R10, R19, 0x80 ;  /* 0x000000800a047424 */ /* 0x000fe200078e0213 */
[----:B------:R-:W-:Y:S01]  /*0f70*/  LEA.HI R9, R9, R24, RZ, 0x5 ;  /* 0x0000001809097211 */ /* 0x000fe200078f28ff */
[----:B------:R-:W-:Y:S01]  /*0f80*/  IMAD R16, R16, 0x1800, R151 ;  /* 0x0000180010107824 */ /* 0x000fe200078e0297 */
[----:B------:R-:W-:Y:S01]  /*0f90*/  SHF.R.U32.HI R143, RZ, 0x3, R142 ;  /* 0x00000003ff8f7819 */ /* 0x000fe2000001168e */
[----:B------:R-:W-:Y:S01]  /*0fa0*/  IMAD.IADD R12, R11, 0x1, -R12 ;  /* 0x000000010b0c7824 */ /* 0x000fe200078e0a0c */
[----:B------:R0:W-:Y:S01]  /*0fb0*/  STL [R1+0xb8], R4 ;  /* 0x0000b80401007387 */ /* 0x0001e20000100800 */
[C---:B------:R-:W-:Y:S02]  /*0fc0*/  R2P PR, R5.reuse, 0x6 ;  /* 0x0000000605007804 */ /* 0x040fe40000000000 */
[----:B------:R-:W-:Y:S01]  /*0fd0*/  SHF.L.U32 R5, R5, 0x6, RZ ;  /* 0x0000000605057819 */ /* 0x000fe200000006ff */
[----:B------:R1:W-:Y:S01]  /*0fe0*/  STL [R1+0x7c], R0 ;  /* 0x00007c0001007387 */ /* 0x0003e20000100800 */
[----:B------:R-:W-:-:S02]  /*0ff0*/  LEA.HI R8, R8, R8, RZ, 0x1 ;  /* 0x0000000808087211 */ /* 0x000fc400078f08ff */
[----:B------:R-:W-:Y:S02]  /*1000*/  SHF.R.S32.HI R9, RZ, 0x5, R9 ;  /* 0x00000005ff097819 */ /* 0x000fe40000011409 */
[----:B------:R-:W-:Y:S01]  /*1010*/  LOP3.LUT R5, R5, 0x1c0, RZ, 0xc0, !PT ;  /* 0x000001c005057812 */ /* 0x000fe200078ec0ff */
[----:B------:R-:W-:Y:S01]  /*1020*/  IMAD R8, R8, -0x3, R18 ;  /* 0xfffffffd08087824 */ /* 0x000fe200078e0212 */
[----:B0-----:R-:W-:Y:S01]  /*1030*/  LOP3.LUT R4, R142, 0x18, R15, 0xf8, !PT ;  /* 0x000000188e047812 */ /* 0x001fe200078ef80f */
[----:B------:R-:W-:Y:S01]  /*1040*/  IMAD R9, R9, 0x10, R12 ;  /* 0x0000001009097824 */ /* 0x000fe200078e020c */
[----:B------:R-:W-:Y:S01]  /*1050*/  LOP3.LUT R7, R7, 0xfffffffc, RZ, 0xc0, !PT ;  /* 0xfffffffc07077812 */ /* 0x000fe200078ec0ff */
[--C-:B-1----:R-:W-:Y:S01]  /*1060*/  IMAD.U32 R0, R17, 0x20, R6.reuse ;  /* 0x0000002011007824 */ /* 0x102fe200078e0006 */
[----:B------:R-:W-:Y:S01]  /*1070*/  LOP3.LUT R13, R4, R143, RZ, 0x3c, !PT ;  /* 0x0000008f040d7212 */ /* 0x000fe200078e3cff */
[----:B------:R-:W-:Y:S01]  /*1080*/  IMAD R10, R8, 0x40, R9 ;  /* 0x00000040080a7824 */ /* 0x000fe200078e0209 */
[----:B------:R-:W-:Y:S01]  /*1090*/  LOP3.LUT R6, R5, 0x8, R6, 0xf8, !PT ;  /* 0x0000000805067812 */ /* 0x000fe200078ef806 */
[----:B------:R-:W-:Y:S01]  /*10a0*/  IMAD.IADD R21, R21, 0x1, -R7 ;  /* 0x0000000115157824 */ /* 0x000fe200078e0a07 */
[----:B------:R-:W-:Y:S01]  /*10b0*/  SHF.R.U32.HI R5, RZ, 0x3, R5 ;  /* 0x00000003ff057819 */ /* 0x000fe20000011605 */
[----:B------:R-:W-:Y:S01]  /*10c0*/  IMAD.IADD R13, R16, 0x1, R13 ;  /* 0x00000001100d7824 */ /* 0x000fe200078e020d */
[----:B------:R0:W-:Y:S01]  /*10d0*/  STL [R1+0xc0], R0 ;  /* 0x0000c00001007387 */ /* 0x0001e20000100800 */
[----:B------:R-:W-:Y:S01]  /*10e0*/  IMAD.SHL.U32 R16, R22, 0x8, RZ ;  /* 0x0000000816107824 */ /* 0x000fe200078e00ff */
[----:B------:R-:W-:Y:S01]  /*10f0*/  LOP3.LUT R6, R6, R5, RZ, 0x3c, !PT ;  /* 0x0000000506067212 */ /* 0x000fe200078e3cff */
[----:B------:R-:W-:Y:S01]  /*1100*/  VIADD R7, R138, 0x28 ;  /* 0x000000288a077836 */ /* 0x000fe20000000000 */
[----:B------:R-:W-:Y:S01]  /*1110*/  STL [R1+0xb4], R10 ;  /* 0x0000b40a01007387 */ /* 0x000fe20000100800 */
[C---:B------:R-:W-:Y:S01]  /*1120*/  VIADD R22, R16.reuse, 0x30 ;  /* 0x0000003010167836 */ /* 0x040fe20000000000 */
[----:B------:R-:W-:Y:S01]  /*1130*/  SHF.R.S32.HI R14, RZ, 0x5, R14 ;  /* 0x00000005ff0e7819 */ /* 0x000fe2000001140e */
[----:B------:R-:W-:Y:S01]  /*1140*/  VIADD R19, R16, 0x40 ;  /* 0x0000004010137836 */ /* 0x000fe20000000000 */
[----:B------:R-:W-:Y:S01]  /*1150*/  STL [R1+0x54], R7 ;  /* 0x0000540701007387 */ /* 0x000fe20000100800 */
[C---:B------:R-:W-:Y:S01]  /*1160*/  VIADD R4, R138.reuse, 0x8 ;  /* 0x000000088a047836 */ /* 0x040fe20000000000 */
[----:B------:R-:W-:Y:S01]  /*1170*/  SHF.R.S32.HI R12, RZ, 0x1f, R22 ;  /* 0x0000001fff0c7819 */ /* 0x000fe20000011416 */
[----:B------:R-:W-:Y:S01]  /*1180*/  VIADD R5, R138, 0x18 ;  /* 0x000000188a057836 */ /* 0x000fe20000000000 */
[----:B------:R-:W-:Y:S01]  /*1190*/  SHF.R.S32.HI R8, RZ, 0x1f, R19 ;  /* 0x0000001fff087819 */ /* 0x000fe20000011413 */
[----:B------:R-:W-:Y:S01]  /*11a0*/  VIADD R136, R16, 0x50 ;  /* 0x0000005010887836 */ /* 0x000fe20000000000 */
[----:B------:R1:W-:Y:S01]  /*11b0*/  STL [R1+0x4c], R4 ;  /* 0x00004c0401007387 */ /* 0x0003e20000100800 */
[----:B0-----:R-:W-:Y:S01]  /*11c0*/  LOP3.LUT R0, R142, 0x18, R155, 0xf8, !PT ;  /* 0x000000188e007812 */ /* 0x001fe200078ef89b */
[----:B------:R-:W-:Y:S01]  /*11d0*/  IMAD.IADD R3, R3, 0x1, R6 ;  /* 0x0000000103037824 */ /* 0x000fe200078e0206 */
[----:B------:R-:W-:Y:S01]  /*11e0*/  SHF.R.S32.HI R17, RZ, 0x1f, R16 ;  /* 0x0000001fff117819 */ /* 0x000fe20000011410 */
[----:B------:R0:W-:Y:S01]  /*11f0*/  STL [R1+0x48], R5 ;  /* 0x0000480501007387 */ /* 0x0001e20000100800 */
[----:B------:R-:W-:Y:S01]  /*1200*/  SHF.R.S32.HI R9, RZ, 0x1f, R136 ;  /* 0x0000001fff097819 */ /* 0x000fe20000011488 */
[----:B------:R-:W-:Y:S01]  /*1210*/  IMAD R14, R14, 0x1800, R151 ;  /* 0x000018000e0e7824 */ /* 0x000fe200078e0297 */
[----:B------:R-:W-:Y:S01]  /*1220*/  LOP3.LUT R11, R0, R143, RZ, 0x3c, !PT ;  /* 0x0000008f000b7212 */ /* 0x000fe200078e3cff */
[----:B------:R-:W-:Y:S01]  /*1230*/  STL [R1+0x20], R12 ;  /* 0x0000200c01007387 */ /* 0x000fe20000100800 */
[----:B------:R-:W-:Y:S01]  /*1240*/  LEA.HI R0, R21, R21, RZ, 0x1 ;  /* 0x0000001515007211 */ /* 0x000fe200078f08ff */
[----:B------:R-:W-:Y:S01]  /*1250*/  IMAD.MOV.U32 R6, RZ, RZ, 0x40 ;  /* 0x00000040ff067424 */ /* 0x000fe200078e00ff */
[----:B-1----:R-:W-:Y:S01]  /*1260*/  SHF.R.S32.HI R4, RZ, 0x1f, R20 ;  /* 0x0000001fff047819 */ /* 0x002fe20000011414 */
[----:B------:R1:W-:Y:S01]  /*1270*/  STL [R1+0x1c], R8 ;  /* 0x00001c0801007387 */ /* 0x0003e20000100800 */
[----:B------:R-:W-:Y:S01]  /*1280*/  IMAD.IADD R11, R14, 0x1, R11 ;  /* 0x000000010e0b7824 */ /* 0x000fe200078e020b */
[----:B0-----:R-:W-:Y:S01]  /*1290*/  SHF.R.S32.HI R5, RZ, 0x1f, R7 ;  /* 0x0000001fff057819 */ /* 0x001fe20000011407 */
[----:B------:R-:W-:Y:S01]  /*12a0*/  IMAD.MOV.U32 R18, RZ, RZ, RZ ;  /* 0x000000ffff127224 */ /* 0x000fe200078e00ff */
[----:B------:R-:W-:Y:S01]  /*12b0*/  STL [R1+0x18], R9 ;  /* 0x0000180901007387 */ /* 0x000fe20000100800 */
[----:B------:R-:W-:-:S02]  /*12c0*/  LOP3.LUT R0, R0, 0x1ffffffe, RZ, 0xc0, !PT ;  /* 0x1ffffffe00007812 */ /* 0x000fc400078ec0ff */
[----:B------:R-:W-:Y:S01]  /*12d0*/  SHF.L.U64.HI R5, R7, 0x1, R5 ;  /* 0x0000000107057819 */ /* 0x000fe20000010205 */
[----:B------:R-:W-:Y:S01]  /*12e0*/  IMAD R7, R3, 0x2, R2 ;  /* 0x0000000203077824 */ /* 0x000fe200078e0202 */
[----:B------:R-:W-:Y:S01]  /*12f0*/  SEL R6, R6, 0xffffffc0, !P2 ;  /* 0xffffffc006067807 */ /* 0x000fe20005000000 */
[----:B------:R-:W-:Y:S01]  /*1300*/  IMAD.IADD R0, R21, 0x1, -R0 ;  /* 0x0000000115007824 */ /* 0x000fe200078e0a00 */
[----:B-1----:R-:W-:Y:S01]  /*1310*/  SHF.L.U64.HI R8, R20, 0x1, R4 ;  /* 0x0000000114087819 */ /* 0x002fe20000010204 */
[----:B------:R-:W-:Y:S01]  /*1320*/  VIADD R3, R7, 0x21800 ;  /* 0x0002180007037836 */ /* 0x000fe20000000000 */
[----:B------:R-:W-:Y:S02]  /*1330*/  LOP3.LUT R4, R142, 0x8, R16, 0xf8, !PT ;  /* 0x000000088e047812 */ /* 0x000fe400078ef810 */
[----:B------:R-:W-:Y:S01]  /*1340*/  SHF.R.S32.HI R155, RZ, 0x3, R155 ;  /* 0x00000003ff9b7819 */ /* 0x000fe2000001149b */
[----:B------:R0:W-:Y:S01]  /*1350*/  STL [R1+0xa0], R8 ;  /* 0x0000a00801007387 */ /* 0x0001e20000100800 */
[----:B------:R-:W-:-:S02]  /*1360*/  LOP3.LUT R4, R4, R143, RZ, 0x3c, !PT ;  /* 0x0000008f04047212 */ /* 0x000fc400078e3cff */
[----:B------:R-:W-:Y:S01]  /*1370*/  SHF.R.S32.HI R156, RZ, 0x3, R15 ;  /* 0x00000003ff9c7819 */ /* 0x000fe2000001140f */
[----:B------:R1:W-:Y:S02]  /*1380*/  STL [R1+0xa4], R5 ;  /* 0x0000a40501007387 */ /* 0x0003e40000100800 */
[----:B------:R-:W-:Y:S02]  /*1390*/  IMAD.IADD R4, R151, 0x1, R4 ;  /* 0x0000000197047824 */ /* 0x000fe400078e0204 */
[----:B------:R-:W-:Y:S01]  /*13a0*/  STL [R1+0x60], R7 ;  /* 0x0000600701007387 */ /* 0x000fe20000100800 */
[----:B0-----:R-:W-:-:S03]  /*13b0*/  LOP3.LUT R8, R142, 0x18, R16, 0xf8, !PT ;  /* 0x000000188e087812 */ /* 0x001fc600078ef810 */
[----:B------:R0:W-:Y:S01]  /*13c0*/  STL [R1+0x78], R4 ;  /* 0x0000780401007387 */ /* 0x0001e20000100800 */
[----:B------:R-:W-:Y:S02]  /*13d0*/  LOP3.LUT R8, R8, R143, RZ, 0x3c, !PT ;  /* 0x0000008f08087212 */ /* 0x000fe400078e3cff */
[----:B-1----:R-:W-:-:S03]  /*13e0*/  LEA R5, R13, UR40, 0x1 ;  /* 0x000000280d057c11 */ /* 0x002fc6000f8e08ff */
[----:B------:R-:W-:Y:S02]  /*13f0*/  IMAD.IADD R8, R151, 0x1, R8 ;  /* 0x0000000197087824 */ /* 0x000fe400078e0208 */
[----:B0-----:R-:W-:Y:S01]  /*1400*/  VIADD R4, R7, 0x21820 ;  /* 0x0002182007047836 */ /* 0x001fe20000000000 */
[----:B------:R-:W-:Y:S01]  /*1410*/  LEA R7, R11, UR40, 0x1 ;  /* 0x000000280b077c11 */ /* 0x000fe2000f8e08ff */
[----:B------:R-:W-:-:S04]  /*1420*/  @P1 VIADD R4, R3, 0xffffffe0 ;  /* 0xffffffe003041836 */ /* 0x000fc80000000000 */
[----:B------:R0:W-:Y:S04]  /*1430*/  STL [R1+0xac], R7 ;  /* 0x0000ac0701007387 */ /* 0x0001e80000100800 */
[----:B------:R1:W-:Y:S01]  /*1440*/  STL [R1+0xa8], R5 ;  /* 0x0000a80501007387 */ /* 0x0003e20000100800 */
[----:B0-----:R-:W-:Y:S02]  /*1450*/  LEA R7, R8, UR40, 0x1 ;  /* 0x0000002808077c11 */ /* 0x001fe4000f8e08ff */
[----:B-1----:R-:W-:Y:S01]  /*1460*/  LEA R5, R0, R10, 0x3 ;  /* 0x0000000a00057211 */ /* 0x002fe200078e18ff */
[----:B------:R-:W-:Y:S02]  /*1470*/  IMAD.IADD R0, R3, 0x1, R6 ;  /* 0x0000000103007824 */ /* 0x000fe400078e0206 */
[----:B------:R-:W-:Y:S01]  /*1480*/  STL [R1+0xb0], R7 ;  /* 0x0000b00701007387 */ /* 0x000fe20000100800 */
[----:B------:R-:W-:-:S03]  /*1490*/  IMAD.IADD R3, R6, 0x1, R4 ;  /* 0x0000000106037824 */ /* 0x000fc600078e0204 */
[----:B------:R-:W-:Y:S04]  /*14a0*/  STL [R1+0x80], R4 ;  /* 0x0000800401007387 */ /* 0x000fe80000100800 */
[----:B------:R-:W-:Y:S04]  /*14b0*/  STL [R1+0xbc], R5 ;  /* 0x0000bc0501007387 */ /* 0x000fe80000100800 */
[----:B------:R0:W-:Y:S04]  /*14c0*/  STL [R1+0x68], R0 ;  /* 0x0000680001007387 */ /* 0x0001e80000100800 */
[----:B------:R1:W-:Y:S01]  /*14d0*/  STL [R1+0x64], R3 ;  /* 0x0000640301007387 */ /* 0x0003e20000100800 */
[----:B0-----:R-:W-:-:S05]  /*14e0*/  VIADD R0, R4, 0x6000 ;  /* 0x0000600004007836 */ /* 0x001fca0000000000 */
[----:B------:R1:W-:Y:S02]  /*14f0*/  STL [R1+0x84], R0 ;  /* 0x0000840001007387 */ /* 0x0003e40000100800 */
.L_x_10528:
[----:B0-----:R-:W0:Y:S02]  /*1500*/  LDC.64 R4, c[0x0][0xc88] ;  /* 0x00032200ff047b82 */ /* 0x001e240000000a00 */
[----:B0-----:R-:W-:-:S05]  /*1510*/  IMAD.WIDE R4, R31, 0x4, R4 ;  /* 0x000000041f047825 */ /* 0x001fca00078e0204 */
[----:B-12---:R-:W2:Y:S01]  /*1520*/  LDG.E R0, desc[UR42][R4.64] ;  /* 0x0000002a04007981 */ /* 0x006ea2000c1e1900 */
[----:B------:R-:W-:Y:S05]  /*1530*/  YIELD ;  /* 0x0000000000007946 */ /* 0x000fea0003800000 */
[----:B------:R-:W-:Y:S01]  /*1540*/  ULDC.64 UR4, c[0x0][0xa28] ;  /* 0x00028a0000047ab9 */ /* 0x000fe20000000a00 */
[----:B------:R-:W-:Y:S01]  /*1550*/  ULDC.64 UR8, c[0x0][0xa18] ;  /* 0x0002860000087ab9 */ /* 0x000fe20000000a00 */
[----:B------:R-:W-:Y:S01]  /*1560*/  ISETP.NE.U32.AND P1, PT, RZ, UR4, PT ;  /* 0x00000004ff007c0c */ /* 0x000fe2000bf25070 */
[----:B------:R-:W-:Y:S01]  /*1570*/  ULDC.64 UR6, c[0x0][0xa08] ;  /* 0x0002820000067ab9 */ /* 0x000fe20000000a00 */
[----:B------:R-:W-:Y:S01]  /*1580*/  IMAD.MOV.U32 R85, RZ, RZ, RZ ;  /* 0x000000ffff557224 */ /* 0x000fe200078e00ff */
[----:B------:R-:W-:-:S02]  /*1590*/  ISETP.NE.U32.AND P0, PT, RZ, UR6, PT ;  /* 0x00000006ff007c0c */ /* 0x000fc4000bf05070 */
[----:B------:R-:W-:Y:S02]  /*15a0*/  ISETP.NE.AND.EX P1, PT, RZ, UR5, PT, P1 ;  /* 0x00000005ff007c0c */ /* 0x000fe4000bf25310 */
[----:B------:R-:W-:Y:S02]  /*15b0*/  ISETP.NE.AND.EX P0, PT, RZ, UR7, PT, P0 ;  /* 0x00000007ff007c0c */ /* 0x000fe4000bf05300 */
[----:B--2-4-:R-:W-:Y:S01]  /*15c0*/  SHF.R.S32.HI R3, RZ, 0x1f, R0 ;  /* 0x0000001fff037819 */ /* 0x014fe20000011400 */
[----:B------:R-:W-:Y:S08]  /*15d0*/  STL [R1+0x94], R0 ;  /* 0x0000940001007387 */ /* 0x000ff00000100800 */
[C---:B------:R-:W-:Y:S01]  /*15e0*/  @P1 LEA R6, P2, R0.reuse, UR4, 0x2 ;  /* 0x0000000400061c11 */ /* 0x040fe2000f8410ff */
[C---:B---3--:R-:W-:Y:S01]  /*15f0*/  IMAD.SHL.U32 R33, R0.reuse, 0x4, RZ ;  /* 0x0000000400217824 */ /* 0x048fe200078e00ff */
[C-C-:B------:R-:W-:Y:S01]  /*1600*/  SHF.L.U64.HI R32, R0.reuse, 0x2, R3.reuse ;  /* 0x0000000200207819 */ /* 0x140fe20000010203 */
[----:B------:R0:W-:Y:S01]  /*1610*/  STL [R1+0x9c], R3 ;  /* 0x00009c0301007387 */ /* 0x0001e20000100800 */
[----:B------:R-:W-:-:S02]  /*1620*/  @P1 LEA.HI.X R7, R0, UR5, R3, 0x2, P2 ;  /* 0x0000000500071c11 */ /* 0x000fc400090f1403 */
[----:B------:R-:W-:Y:S01]  /*1630*/  ISETP.NE.U32.AND P2, PT, RZ, UR8, PT ;  /* 0x00000008ff007c0c */ /* 0x000fe2000bf45070 */
[----:B------:R-:W-:Y:S01]  /*1640*/  ULDC UR4, c[0x0][0x288] ;  /* 0x0000a20000047ab9 */ /* 0x000fe20000000800 */
[C---:B------:R-:W-:Y:S01]  /*1650*/  IADD3 R8, P3, R33.reuse, UR6, RZ ;  /* 0x0000000621087c10 */ /* 0x040fe2000ff7e0ff */
[----:B------:R1:W-:Y:S01]  /*1660*/  STL [R1+0x8c], R33 ;  /* 0x00008c2101007387 */ /* 0x0003e20000100800 */
[----:B------:R-:W-:Y:S01]  /*1670*/  ISETP.NE.AND.EX P2, PT, RZ, UR9, PT, P2 ;  /* 0x00000009ff007c0c */ /* 0x000fe2000bf45320 */
[----:B0-----:R-:W-:Y:S01]  /*1680*/  IMAD.MOV.U32 R3, RZ, RZ, RZ ;  /* 0x000000ffff037224 */ /* 0x001fe200078e00ff */
[C---:B------:R-:W-:Y:S01]  /*1690*/  IADD3.X R9, R32.reuse, UR7, RZ, P3, !PT ;  /* 0x0000000720097c10 */ /* 0x040fe20009ffe4ff */
[----:B------:R-:W-:Y:S01]  /*16a0*/  IMAD.U32 R100, RZ, RZ, UR4 ;  /* 0x00000004ff647e24 */ /* 0x000fe2000f8e00ff */
[----:B------:R-:W-:Y:S01]  /*16b0*/  ULDC.64 UR4, c[0x0][0x418] ;  /* 0x0001060000047ab9 */ /* 0x000fe20000000a00 */
[----:B------:R1:W-:Y:S04]  /*16c0*/  STL [R1+0x90], R32 ;  /* 0x0000902001007387 */ /* 0x0003e80000100800 */
[----:B------:R1:W5:Y:S04]  /*16d0*/  @P1 LDG.E R3, desc[UR42][R6.64] ;  /* 0x0000002a06031981 */ /* 0x000368000c1e1900 */
[----:B------:R-:W-:Y:S01]  /*16e0*/  @P2 IADD3 R4, P1, R33, UR8, RZ ;  /* 0x0000000821042c10 */ /* 0x000fe2000ff3e0ff */
[----:B------:R1:W5:Y:S03]  /*16f0*/  @P0 LDG.E R85, desc[UR42][R8.64] ;  /* 0x0000002a08550981 */ /* 0x000366000c1e1900 */
[----:B------:R-:W-:-:S05]  /*1700*/  @P2 IADD3.X R5, R32, UR9, RZ, P1, !PT ;  /* 0x0000000920052c10 */ /* 0x000fca0008ffe4ff */
[----:B------:R1:W5:Y:S01]  /*1710*/  @P2 LDG.E R100, desc[UR42][R4.64] ;  /* 0x0000002a04642981 */ /* 0x000362000c1e1900 */
[----:B------:R-:W-:Y:S01]  /*1720*/  UISETP.NE.U32.AND UP0, UPT, UR4, URZ, UPT ;  /* 0x0000003f0400728c */ /* 0x000fe2000bf05070 */
[----:B------:R-:W-:Y:S02]  /*1730*/  IMAD.MOV.U32 R25, RZ, RZ, R0 ;  /* 0x000000ffff197224 */ /* 0x000fe400078e0000 */
        /* <DEDUP_REMOVED lines=8> */
[----:B-1----:R-:W-:Y:S06]  /*17c0*/  @P2 BRA `(.L_x_10387) ;  /* 0x0000000000242947 */ /* 0x002fec0003800000 */
        /* <DEDUP_REMOVED lines=9> */
.L_x_10387:
[----:B------:R-:W-:Y:S01]  /*1860*/  ULDC.64 UR4, c[0x0][0xa20] ;  /* 0x0002880000047ab9 */ /* 0x000fe20000000a00 */
[----:B------:R0:W-:Y:S01]  /*1870*/  STL [R1+0x98], R29 ;  /* 0x0000981d01007387 */ /* 0x0001e20000100800 */
[----:B------:R-:W-:-:S03]  /*1880*/  ISETP.NE.U32.AND P1, PT, RZ, UR4, PT ;  /* 0x00000004ff007c0c */ /* 0x000fc6000bf25070 */
[----:B------:R0:W-:Y:S01]  /*1890*/  STL [R1+0x88], R30 ;  /* 0x0000881e01007387 */ /* 0x0001e20000100800 */
[----:B------:R-:W-:-:S13]  /*18a0*/  ISETP.NE.AND.EX P1, PT, RZ, UR5, PT, P1 ;  /* 0x00000005ff007c0c */ /* 0x000fda000bf25310 */
[----:B0-----:R-:W-:Y:S05]  /*18b0*/  @!P1 BRA `(.L_x_10388) ;  /* 0x0000000000109947 */ /* 0x001fea0003800000 */
[----:B------:R-:W-:-:S04]  /*18c0*/  IADD3 R4, P0, R33, UR4, RZ ;  /* 0x0000000421047c10 */ /* 0x000fc8000ff1e0ff */
[----:B------:R-:W-:-:S05]  /*18d0*/  IADD3.X R5, R32, UR5, RZ, P0, !PT ;  /* 0x0000000520057c10 */ /* 0x000fca00087fe4ff */
[----:B------:R0:W5:Y:S01]  /*18e0*/  LDG.E R28, desc[UR42][R4.64] ;  /* 0x0000002a041c7981 */ /* 0x000162000c1e1900 */
[----:B------:R-:W-:Y:S05]  /*18f0*/  BRA `(.L_x_10389) ;  /* 0x0000000000107947 */ /* 0x000fea0003800000 */
.L_x_10388:
[----:B------:R-:W-:Y:S05]  /*1900*/  @!P0 BRA `(.L_x_10389) ;  /* 0x00000000000c8947 */ /* 0x000fea0003800000 */
[----:B------:R-:W2:Y:S04]  /*1910*/  LDG.E R5, desc[UR42][R8.64] ;  /* 0x0000002a08057981 */ /* 0x000ea8000c1e1900 */
[----:B------:R-:W2:Y:S02]  /*1920*/  LDG.E R28, desc[UR42][R8.64+0x4] ;  /* 0x0000042a081c7981 */ /* 0x000ea4000c1e1900 */
[----:B--2---:R-:W-:-:S07]  /*1930*/  IMAD.IADD R28, R28, 0x1, -R5 ;  /* 0x000000011c1c7824 */ /* 0x004fce00078e0a05 */
.L_x_10389:
        /* <DEDUP_REMOVED lines=47> */
[----:B------:R-:W-:Y:S02]  /*1c30*/  IMAD.U32 R11, RZ, RZ, UR7 ;  /* 0x00000007ff0b7e24 */ /* 0x000fe4000f8e00ff */
[----:B------:R-:W-:-:S02]  /*1c40*/  IMAD.U32 R6, RZ, RZ, UR4 ;  /* 0x00000004ff067e24 */ /* 0x000fc4000f8e00ff */
[----:B------:R-:W-:Y:S02]  /*1c50*/  IMAD.U32 R7, RZ, RZ, UR5 ;  /* 0x00000005ff077e24 */ /* 0x000fe4000f8e00ff */
[----:B------:R-:W-:Y:S02]  /*1c60*/  IMAD.MOV.U32 R8, RZ, RZ, 0x70 ;  /* 0x00000070ff087424 */ /* 0x000fe400078e00ff */
[----:B------:R-:W-:Y:S02]  /*1c70*/  IMAD.MOV.U32 R12, RZ, RZ, 0x1 ;  /* 0x00000001ff0c7424 */ /* 0x000fe400078e00ff */
[----:B------:R-:W-:-:S07]  /*1c80*/  IMAD.MOV.U32 R13, RZ, RZ, RZ ;  /* 0x000000ffff0d7224 */ /* 0x000fce00078e00ff */
[----:B------:R-:W-:-:S07]  /*1c90*/  LEPC R20, `(.L_x_10392) ;  /* 0x000000001014794e */ /* 0x000fce0000000000 */
[----:B0----5:R-:W-:Y:S05]  /*1ca0*/  CALL.ABS.NOINC R14 ;  /* 0x000000000e007343 */ /* 0x021fea0003c00000 */
.L_x_10392:
[----:B------:R-:W-:Y:S05]  /*1cb0*/  BSYNC B6 ;  /* 0x0000000000067941 */ /* 0x000fea0003800000 */
.L_x_10391:
        /* <DEDUP_REMOVED lines=20> */
.L_x_10394:
[----:B------:R-:W-:Y:S05]  /*1e00*/  BSYNC B6 ;  /* 0x0000000000067941 */ /* 0x000fea0003800000 */
.L_x_10393:
[----:B------:R-:W-:Y:S01]  /*1e10*/  ULDC.64 UR4, c[0x0][0x9f8] ;  /* 0x00027e0000047ab9 */ /* 0x000fe20000000a00 */
[----:B------:R-:W0:Y:S01]  /*1e20*/  S2R R20, SR_TID.X ;  /* 0x0000000000147919 */ /* 0x000e220000002100 */
[----:B------:R-:W-:Y:S01]  /*1e30*/  ISETP.NE.U32.AND P0, PT, RZ, UR4, PT ;  /* 0x00000004ff007c0c */ /* 0x000fe2000bf05070 */
[----:B------:R-:W-:Y:S01]  /*1e40*/  VIADD R0, R16, 0x10 ;  /* 0x0000001010007836 */ /* 0x000fe20000000000 */
[----:B------:R-:W1:Y:S02]  /*1e50*/  LDC.64 R4, c[0x0][0x408] ;  /* 0x00010200ff047b82 */ /* 0x000e640000000a00 */
[----:B------:R-:W-:-:S06]  /*1e60*/  ISETP.NE.AND.EX P0, PT, RZ, UR5, PT, P0 ;  /* 0x00000005ff007c0c */ /* 0x000fcc000bf05300 */
[----:B------:R-:W2:Y:S07]  /*1e70*/  LDC R99, c[0x0][0x3f4] ;  /* 0x0000fd00ff637b82 */ /* 0x000eae0000000800 */
[----:B------:R-:W-:Y:S02]  /*1e80*/  @P0 IADD3 R6, P1, R33, UR4, RZ ;  /* 0x0000000421060c10 */ /* 0x000fe4000ff3e0ff */
[----:B------:R-:W3:Y:S02]  /*1e90*/  LDL R33, [R1+0x7c] ;  /* 0x00007c0001217983 */ /* 0x000ee40000100800 */
[----:B------:R-:W-:-:S05]  /*1ea0*/  @P0 IADD3.X R7, R32, UR5, RZ, P1, !PT ;  /* 0x0000000520070c10 */ /* 0x000fca0008ffe4ff */
[----:B------:R4:W3:Y:S01]  /*1eb0*/  @P0 LDG.E R25, desc[UR42][R6.64] ;  /* 0x0000002a06190981 */ /* 0x0008e2000c1e1900 */
[----:B0-----:R-:W-:-:S04]  /*1ec0*/  SHF.R.U32.HI R31, RZ, 0x7, R20 ;  /* 0x00000007ff1f7819 */ /* 0x001fc80000011614 */
[----:B------:R-:W-:Y:S01]  /*1ed0*/  ISETP.NE.AND P6, PT, R31, 0x1, PT ;  /* 0x000000011f00780c */ /* 0x000fe20003fc5270 */
[----:B----4-:R-:W0:-:S12]  /*1ee0*/  LDC.64 R6, c[0x0][0x3f8] ;  /* 0x0000fe00ff067b82 */ /* 0x010e180000000a00 */
[----:B------:R-:W-:Y:S05]  /*1ef0*/  @!P6 WARPSYNC.ALL ;  /* 0x000000000000e948 */ /* 0x000fea0003800000 */
[----:B------:R-:W-:Y:S02]  /*1f00*/  ULDC UR4, c[0x0][0x2f4] ;  /* 0x0000bd0000047ab9 */ /* 0x000fe40000000800 */
[----:B------:R-:W-:Y:S02]  /*1f10*/  ISETP.GE.AND P1, PT, R0, UR4, PT ;  /* 0x0000000400007c0c */ /* 0x000fe4000bf26270 */
[----:B------:R-:W-:Y:S02]  /*1f20*/  ISETP.GE.AND P0, PT, R16, UR4, PT ;  /* 0x0000000410007c0c */ /* 0x000fe4000bf06270 */
[----:B------:R-:W-:-:S02]  /*1f30*/  SEL R8, RZ, 0xffffffff, P1 ;  /* 0xffffffffff087807 */ /* 0x000fc40000800000 */
[----:B------:R-:W-:-:S03]  /*1f40*/  SEL R3, RZ, 0x1, P0 ;  /* 0x00000001ff037807 */ /* 0x000fc60000000000 */
[----:B------:R-:W-:Y:S01]  /*1f50*/  IMAD.SHL.U32 R8, R8, 0x2, RZ ;  /* 0x0000000208087824 */ /* 0x000fe200078e00ff */
[----:B------:R-:W-:-:S04]  /*1f60*/  SHF.R.S32.HI R11, RZ, 0x1f, R140 ;  /* 0x0000001fff0b7819 */ /* 0x000fc8000001148c */
[----:B------:R-:W-:Y:S01]  /*1f70*/  LOP3.LUT R8, R8, 0x2, R3, 0xe2, !PT ;  /* 0x0000000208087812 */ /* 0x000fe200078ee203 */
[----:B------:R-:W-:Y:S02]  /*1f80*/  VIADD R3, R16, 0x20 ;  /* 0x0000002010037836 */ /* 0x000fe40000000000 */
[----:B-1----:R-:W-:Y:S01]  /*1f90*/  IMAD R9, R11, R4, RZ ;  /* 0x000000040b097224 */ /* 0x002fe200078e02ff */
[----:B------:R-:W1:Y:S02]  /*1fa0*/  S2R R32, SR_TID.X ;  /* 0x0000000000207919 */ /* 0x000e640000002100 */
[----:B------:R-:W-:Y:S01]  /*1fb0*/  ISETP.GE.AND P0, PT, R3, UR4, PT ;  /* 0x0000000403007c0c */ /* 0x000fe2000bf06270 */
[----:B------:R-:W-:Y:S01]  /*1fc0*/  IMAD R13, R140, R5, R9 ;  /* 0x000000058c0d7224 */ /* 0x000fe200078e0209 */
[----:B------:R-:W-:Y:S02]  /*1fd0*/  ISETP.GE.AND P1, PT, R22, UR4, PT ;  /* 0x0000000416007c0c */ /* 0x000fe4000bf26270 */
[----:B------:R-:W-:-:S02]  /*1fe0*/  SEL R9, RZ, 0x4, P0 ;  /* 0x00000004ff097807 */ /* 0x000fc40000000000 */
[----:B------:R-:W-:Y:S02]  /*1ff0*/  ISETP.GE.AND P0, PT, R19, UR4, PT ;  /* 0x0000000413007c0c */ /* 0x000fe4000bf06270 */
[----:B------:R-:W-:Y:S02]  /*2000*/  SHF.R.S32.HI R139, RZ, 0x1f, R138 ;  /* 0x0000001fff8b7819 */ /* 0x000fe4000001148a */
[----:B------:R-:W-:Y:S02]  /*2010*/  SEL R10, RZ, 0x8, P1 ;  /* 0x00000008ff0a7807 */ /* 0x000fe40000800000 */
[----:B------:R-:W-:Y:S02]  /*2020*/  SEL R21, RZ, 0x10, P0 ;  /* 0x00000010ff157807 */ /* 0x000fe40000000000 */
[-C--:B--2---:R-:W-:Y:S02]  /*2030*/  ISETP.GE.AND P0, PT, R16, R99.reuse, PT ;  /* 0x000000631000720c */ /* 0x084fe40003f06270 */
[----:B------:R-:W-:Y:S01]  /*2040*/  ISETP.GE.AND P3, PT, R0, R99, PT ;  /* 0x000000630000720c */ /* 0x000fe20003f66270 */
[----:B------:R-:W-:Y:S01]  /*2050*/  IMAD.WIDE.U32 R70, R140, R4, R16 ;  /* 0x000000048c467225 */ /* 0x000fe200078e0010 */
[----:B------:R-:W-:-:S03]  /*2060*/  LOP3.LUT R8, R10, R8, R9, 0xfe, !PT ;  /* 0x000000080a087212 */ /* 0x000fc600078efe09 */
[----:B------:R-:W-:Y:S01]  /*2070*/  IMAD.WIDE.U32 R68, R140, R4, R138 ;  /* 0x000000048c447225 */ /* 0x000fe200078e008a */
[----:B------:R-:W-:Y:S02]  /*2080*/  ISETP.GE.AND P2, PT, R3, R99, PT ;  /* 0x000000630300720c */ /* 0x000fe40003f46270 */
[----:B------:R-:W-:Y:S01]  /*2090*/  SEL R9, R99, RZ, P0 ;  /* 0x000000ff63097207 */ /* 0x000fe20000000000 */
[----:B0-----:R-:W-:Y:S01]  /*20a0*/  IMAD R11, R11, R6, RZ ;  /* 0x000000060b0b7224 */ /* 0x001fe200078e02ff */
[----:B------:R-:W-:Y:S01]  /*20b0*/  LOP3.LUT R21, R8, R21, RZ, 0xfc, !PT ;  /* 0x0000001508157212 */ /* 0x000fe200078efcff */
[----:B------:R-:W-:Y:S02]  /*20c0*/  IMAD.IADD R71, R71, 0x1, R13 ;  /* 0x0000000147477824 */ /* 0x000fe400078e020d */
[----:B------:R-:W-:Y:S01]  /*20d0*/  IMAD.IADD R69, R13, 0x1, R69 ;  /* 0x000000010d457824 */ /* 0x000fe200078e0245 */
[C---:B------:R-:W-:Y:S01]  /*20e0*/  SEL R8, R99.reuse, RZ, P2 ;  /* 0x000000ff63087207 */ /* 0x040fe20001000000 */
[----:B------:R-:W-:Y:S01]  /*20f0*/  IMAD R13, R140, R7, R11 ;  /* 0x000000078c0d7224 */ /* 0x000fe200078e020b */
[----:B------:R-:W-:Y:S01]  /*2100*/  SEL R11, R99, RZ, P3 ;  /* 0x000000ff630b7207 */ /* 0x000fe20001800000 */
[----:B------:R-:W-:Y:S01]  /*2110*/  IMAD.IADD R9, R16, 0x1, R9 ;  /* 0x0000000110097824 */ /* 0x000fe200078e0209 */
[----:B------:R-:W-:Y:S01]  /*2120*/  LOP3.LUT R23, R23, 0xfffffffe, RZ, 0xc0, !PT ;  /* 0xfffffffe17177812 */ /* 0x000fe200078ec0ff */
[----:B------:R-:W-:-:S02]  /*2130*/  IMAD.IADD R12, R3, 0x1, R8 ;  /* 0x00000001030c7824 */ /* 0x000fc400078e0208 */
[----:B------:R-:W-:Y:S01]  /*2140*/  IMAD.IADD R11, R0, 0x1, R11 ;  /* 0x00000001000b7824 */ /* 0x000fe200078e020b */
[----:B------:R-:W-:Y:S02]  /*2150*/  @P3 LOP3.LUT R23, R23, 0x1, RZ, 0xfc, !PT ;  /* 0x0000000117173812 */ /* 0x000fe400078efcff */
[----:B------:R-:W-:Y:S01]  /*2160*/  SHF.R.S32.HI R8, RZ, 0x1f, R9 ;  /* 0x0000001fff087819 */ /* 0x000fe20000011409 */
[CC--:B------:R-:W-:Y:S01]  /*2170*/  IMAD.WIDE.U32 R66, R140.reuse, R6.reuse, R16 ;  /* 0x000000068c427225 */ /* 0x0c0fe200078e0010 */
[----:B------:R-:W-:Y:S02]  /*2180*/  LOP3.LUT R23, R23, 0xfffffffd, RZ, 0xc0, !PT ;  /* 0xfffffffd17177812 */ /* 0x000fe400078ec0ff */
[----:B------:R-:W-:Y:S01]  /*2190*/  SHF.R.S32.HI R10, RZ, 0x1f, R11 ;  /* 0x0000001fff0a7819 */ /* 0x000fe2000001140b */
[----:B------:R-:W-:Y:S01]  /*21a0*/  IMAD.WIDE.U32 R64, R140, R6, R138 ;  /* 0x000000068c407225 */ /* 0x000fe200078e008a */
[CC--:B------:R-:W-:Y:S02]  /*21b0*/  LEA.HI R73, R8.reuse, R9.reuse, RZ, 0x3 ;  /* 0x0000000908497211 */ /* 0x0c0fe400078f18ff */
[----:B------:R-:W-:Y:S01]  /*21c0*/  LEA.HI R8, R8, R9, RZ, 0x5 ;  /* 0x0000000908087211 */ /* 0x000fe200078f28ff */
[----:B------:R-:W-:Y:S01]  /*21d0*/  IMAD.IADD R67, R67, 0x1, R13 ;  /* 0x0000000143437824 */ /* 0x000fe200078e020d */
[----:B------:R-:W-:Y:S01]  /*21e0*/  @P2 LOP3.LUT R23, R23, 0x2, RZ, 0xfc, !PT ;  /* 0x0000000217172812 */ /* 0x000fe200078efcff */
[----:B------:R-:W-:Y:S01]  /*21f0*/  IMAD.IADD R65, R13, 0x1, R65 ;  /* 0x000000010d417824 */ /* 0x000fe200078e0241 */
[----:B------:R-:W-:-:S02]  /*2200*/  SHF.R.S32.HI R13, RZ, 0x1f, R12 ;  /* 0x0000001fff0d7819 */ /* 0x000fc4000001140c */
[-C--:B------:R-:W-:Y:S01]  /*2210*/  LEA.HI R72, R10, R11.reuse, RZ, 0x3 ;  /* 0x0000000b0a487211 */ /* 0x080fe200078f18ff */
[----:B-1----:R-:W-:Y:S01]  /*2220*/  VIADD R34, R32, 0xffffff80 ;  /* 0xffffff8020227836 */ /* 0x002fe20000000000 */
[----:B------:R-:W-:Y:S02]  /*2230*/  LEA.HI R10, R10, R11, RZ, 0x5 ;  /* 0x0000000b0a0a7211 */ /* 0x000fe400078f28ff */
[----:B------:R-:W-:Y:S02]  /*2240*/  SHF.L.U32 R9, R8, 0x7, RZ ;  /* 0x0000000708097819 */ /* 0x000fe400000006ff */
[----:B-----5:R-:W-:Y:S02]  /*2250*/  SHF.R.S32.HI R15, RZ, 0x1f, R97 ;  /* 0x0000001fff0f7819 */ /* 0x020fe40000011461 */
[----:B------:R-:W-:Y:S02]  /*2260*/  LOP3.LUT R8, R142, 0x18, R73, 0xf8, !PT ;  /* 0x000000188e087812 */ /* 0x000fe400078ef849 */
[----:B------:R-:W-:-:S02]  /*2270*/  LOP3.LUT R23, R23, 0xfffffffb, RZ, 0xc0, !PT ;  /* 0xfffffffb17177812 */ /* 0x000fc400078ec0ff */
[CC--:B------:R-:W-:Y:S01]  /*2280*/  LEA.HI R63, R13.reuse, R12.reuse, RZ, 0x3 ;  /* 0x0000000c0d3f7211 */ /* 0x0c0fe200078f18ff */
[----:B------:R-:W-:Y:S01]  /*2290*/  IMAD.SHL.U32 R11, R10, 0x80, RZ ;  /* 0x000000800a0b7824 */ /* 0x000fe200078e00ff */
[----:B------:R-:W-:Y:S01]  /*22a0*/  LEA.HI R12, R13, R12, RZ, 0x5 ;  /* 0x0000000c0d0c7211 */ /* 0x000fe200078f28ff */
[----:B------:R-:W-:Y:S01]  /*22b0*/  IMAD R20, R15, R4, RZ ;  /* 0x000000040f147224 */ /* 0x000fe200078e02ff */
[----:B------:R-:W-:Y:S02]  /*22c0*/  LOP3.LUT R96, R9, 0xfffff000, RZ, 0xc0, !PT ;  /* 0xfffff00009607812 */ /* 0x000fe400078ec0ff */
[----:B------:R-:W-:Y:S02]  /*22d0*/  LOP3.LUT R8, R8, R143, RZ, 0x3c, !PT ;  /* 0x0000008f08087212 */ /* 0x000fe400078e3cff */
[----:B------:R-:W-:Y:S02]  /*22e0*/  LOP3.LUT R10, R142, 0x18, R72, 0xf8, !PT ;  /* 0x000000188e0a7812 */ /* 0x000fe400078ef848 */
[----:B------:R-:W-:Y:S01]  /*22f0*/  LEA.HI R32, R34, R34, RZ, 0x1 ;  /* 0x0000002222207211 */ /* 0x000fe200078f08ff */
[----:B------:R-:W-:Y:S01]  /*2300*/  IMAD.SHL.U32 R13, R12, 0x80, RZ ;  /* 0x000000800c0d7824 */ /* 0x000fe200078e00ff */
[----:B------:R-:W-:Y:S01]  /*2310*/  IADD3 R96, R8, R96, R151 ;  /* 0x0000006008607210 */ /* 0x000fe20007ffe097 */
[----:B------:R-:W-:Y:S01]  /*2320*/  IMAD R9, R97, R5, R20 ;  /* 0x0000000561097224 */ /* 0x000fe200078e0214 */
[----:B------:R-:W-:Y:S01]  /*2330*/  LOP3.LUT R12, R11, 0xfffff000, RZ, 0xc0, !PT ;  /* 0xfffff0000b0c7812 */ /* 0x000fe200078ec0ff */
[----:B------:R-:W-:Y:S01]  /*2340*/  IMAD R8, R15, R6, RZ ;  /* 0x000000060f087224 */ /* 0x000fe200078e02ff */
[----:B------:R-:W-:Y:S01]  /*2350*/  LOP3.LUT R10, R10, R143, RZ, 0x3c, !PT ;  /* 0x0000008f0a0a7212 */ /* 0x000fe200078e3cff */
[----:B------:R-:W-:Y:S01]  /*2360*/  IMAD.WIDE.U32 R70, R97, R4, R70 ;  /* 0x0000000461467225 */ /* 0x000fe200078e0046 */
[----:B------:R-:W-:-:S02]  /*2370*/  LOP3.LUT R32, R32, 0xfffffffe, RZ, 0xc0, !PT ;  /* 0xfffffffe20207812 */ /* 0x000fc400078ec0ff */
[----:B------:R-:W-:Y:S01]  /*2380*/  LOP3.LUT R14, R142, 0x18, R63, 0xf8, !PT ;  /* 0x000000188e0e7812 */ /* 0x000fe200078ef83f */
[----:B------:R-:W-:Y:S01]  /*2390*/  IMAD.WIDE.U32 R68, R97, R4, R68 ;  /* 0x0000000461447225 */ /* 0x000fe200078e0044 */
[----:B------:R-:W-:Y:S02]  /*23a0*/  IADD3 R95, R10, R12, R151 ;  /* 0x0000000c0a5f7210 */ /* 0x000fe40007ffe097 */
[----:B------:R-:W-:Y:S01]  /*23b0*/  LOP3.LUT R94, R13, 0xfffff000, RZ, 0xc0, !PT ;  /* 0xfffff0000d5e7812 */ /* 0x000fe200078ec0ff */
[C---:B------:R-:W-:Y:S01]  /*23c0*/  IMAD R75, R97.reuse, R7, R8 ;  /* 0x00000007614b7224 */ /* 0x040fe200078e0208 */
[----:B------:R-:W-:Y:S01]  /*23d0*/  LOP3.LUT R14, R14, R143, RZ, 0x3c, !PT ;  /* 0x0000008f0e0e7212 */ /* 0x000fe200078e3cff */
[----:B------:R-:W-:Y:S01]  /*23e0*/  IMAD.WIDE.U32 R66, R97, R6, R66 ;  /* 0x0000000661427225 */ /* 0x000fe200078e0042 */
[----:B------:R-:W-:Y:S02]  /*23f0*/  LOP3.LUT R8, R73, 0xfffffff8, RZ, 0xc0, !PT ;  /* 0xfffffff849087812 */ /* 0x000fe400078ec0ff */
[----:B------:R-:W-:Y:S01]  /*2400*/  LOP3.LUT R10, R63, 0xfffffff8, RZ, 0xc0, !PT ;  /* 0xfffffff83f0a7812 */ /* 0x000fe200078ec0ff */
[----:B------:R-:W-:-:S02]  /*2410*/  IMAD.IADD R84, R71, 0x1, R9 ;  /* 0x0000000147547824 */ /* 0x000fc400078e0209 */
[----:B------:R-:W-:Y:S01]  /*2420*/  IMAD.IADD R82, R9, 0x1, R69 ;  /* 0x0000000109527824 */ /* 0x000fe200078e0245 */
[----:B------:R-:W-:Y:S01]  /*2430*/  LOP3.LUT R9, R72, 0xfffffff8, RZ, 0xc0, !PT ;  /* 0xfffffff848097812 */ /* 0x000fe200078ec0ff */
[----:B------:R-:W-:Y:S01]  /*2440*/  IMAD.WIDE.U32 R64, R97, R6, R64 ;  /* 0x0000000661407225 */ /* 0x000fe200078e0040 */
[----:B------:R-:W-:-:S03]  /*2450*/  SHF.L.U64.HI R89, R4, 0x7, R5 ;  /* 0x0000000704597819 */ /* 0x000fc60000010205 */
[----:B------:R-:W-:Y:S01]  /*2460*/  IMAD.IADD R32, R34, 0x1, -R32 ;  /* 0x0000000122207824 */ /* 0x000fe200078e0a20 */
[----:B------:R-:W-:Y:S01]  /*2470*/  SHF.L.U64.HI R90, R6, 0x7, R7 ;  /* 0x00000007065a7819 */ /* 0x000fe20000010207 */
[----:B------:R-:W-:Y:S01]  /*2480*/  IMAD.IADD R85, R85, 0x1, R28 ;  /* 0x0000000155557824 */ /* 0x000fe200078e021c */
[----:B------:R-:W-:Y:S01]  /*2490*/  IADD3 R94, R14, R94, R151 ;  /* 0x0000005e0e5e7210 */ /* 0x000fe20007ffe097 */
[----:B------:R-:W-:Y:S01]  /*24a0*/  IMAD.SHL.U32 R5, R6, 0x80, RZ ;  /* 0x0000008006057824 */ /* 0x000fe200078e00ff */
[----:B------:R-:W-:Y:S01]  /*24b0*/  SHF.R.S32.HI R6, RZ, 0x1f, R30 ;  /* 0x0000001fff067819 */ /* 0x000fe2000001141e */
[----:B------:R-:W-:Y:S01]  /*24c0*/  VIADD R102, R31, 0x8 ;  /* 0x000000081f667836 */ /* 0x000fe20000000000 */
[----:B------:R-:W-:Y:S01]  /*24d0*/  SHF.R.S32.HI R93, RZ, 0x1f, R8 ;  /* 0x0000001fff5d7819 */ /* 0x000fe20000011408 */
[----:B------:R-:W-:Y:S01]  /*24e0*/  IMAD.IADD R83, R67, 0x1, R75 ;  /* 0x0000000143537824 */ /* 0x000fe200078e024b */
[----:B------:R-:W-:Y:S01]  /*24f0*/  SHF.R.S32.HI R92, RZ, 0x1f, R9 ;  /* 0x0000001fff5c7819 */ /* 0x000fe20000011409 */
[----:B------:R-:W-:Y:S01]  /*2500*/  IMAD.SHL.U32 R4, R4, 0x80, RZ ;  /* 0x0000008004047824 */ /* 0x000fe200078e00ff */
[----:B------:R-:W-:Y:S01]  /*2510*/  SHF.R.S32.HI R91, RZ, 0x1f, R10 ;  /* 0x0000001fff5b7819 */ /* 0x000fe2000001140a */
[----:B------:R-:W-:-:S02]  /*2520*/  IMAD R7, R32, 0xc0, R140 ;  /* 0x000000c020077824 */ /* 0x000fc400078e028c */
[----:B------:R-:W-:Y:S02]  /*2530*/  IMAD.SHL.U32 R99, R99, 0x2, RZ ;  /* 0x0000000263637824 */ /* 0x000fe400078e00ff */
[----:B------:R-:W-:Y:S01]  /*2540*/  IMAD.IADD R75, R75, 0x1, R65 ;  /* 0x000000014b4b7824 */ /* 0x000fe200078e0241 */
[----:B------:R-:W-:Y:S01]  /*2550*/  @!P6 BAR.SYNC.DEFER_BLOCKING 0x9, 0x100 ;  /* 0x024400000000eb1d */ /* 0x000fe20000010000 */
[----:B---3--:R-:W-:-:S13]  /*2560*/  LOP3.LUT P1, RZ, R33, 0x2, RZ, 0xc0, !PT ;  /* 0x0000000221ff7812 */ /* 0x008fda000782c0ff */
[----:B------:R-:W-:Y:S02]  /*2570*/  @P1 LOP3.LUT R23, R23, 0x4, RZ, 0xfc, !PT ;  /* 0x0000000417171812 */ /* 0x000fe400078efcff */
[----:B------:R-:W-:-:S04]  /*2580*/  ISETP.GE.AND P1, PT, R136, UR4, PT ;  /* 0x0000000488007c0c */ /* 0x000fc8000bf26270 */
[----:B------:R-:W-:-:S04]  /*2590*/  SEL R20, RZ, 0x20, P1 ;  /* 0x00000020ff147807 */ /* 0x000fc80000800000 */
[C---:B------:R-:W-:Y:S02]  /*25a0*/  LOP3.LUT R20, R21.reuse, R20, RZ, 0xfc, !PT ;  /* 0x0000001415147212 */ /* 0x040fe400078efcff */
[----:B------:R-:W-:Y:S02]  /*25b0*/  SHF.R.S32.HI R88, RZ, 0x1f, R25 ;  /* 0x0000001fff587819 */ /* 0x000fe40000011419 */
[----:B------:R-:W-:Y:S02]  /*25c0*/  LOP3.LUT R21, R21, 0x1, RZ, 0xc0, !PT ;  /* 0x0000000115157812 */ /* 0x000fe400078ec0ff */
[C---:B------:R-:W-:Y:S02]  /*25d0*/  LOP3.LUT R28, R20.reuse, 0x2, RZ, 0xc0, !PT ;  /* 0x00000002141c7812 */ /* 0x040fe400078ec0ff */
[----:B------:R-:W-:-:S07]  /*25e0*/  LOP3.LUT R31, R20, 0x4, RZ, 0xc0, !PT ;  /* 0x00000004141f7812 */ /* 0x000fce00078ec0ff */
.L_x_10453:
[----:B--2---:R-:W2:Y:S01]  /*25f0*/  LDL R35, [R1+0x7c] ;  /* 0x00007c0001237983 */ /* 0x004ea20000100800 */
[----:B------:R-:W0:Y:S03]  /*2600*/  LDC R77, c[0x0][0x430] ;  /* 0x00010c00ff4d7b82 */ /* 0x000e260000000800 */
[----:B---3--:R-:W3:Y:S01]  /*2610*/  LDL R37, [R1+0x78] ;  /* 0x0000780001257983 */ /* 0x008ee20000100800 */
[----:B------:R-:W-:-:S04]  /*2620*/  VIADD R26, R26, 0xffffffff ;  /* 0xffffffff1a1a7836 */ /* 0x000fc80000000000 */
[----:B------:R-:W-:Y:S01]  /*2630*/  IMAD R12, R26, 0x80, R7 ;  /* 0x000000801a0c7824 */ /* 0x000fe200078e0207 */
[----:B-1----:R-:W1:Y:S04]  /*2640*/  LDC R98, c[0x0][0x3f4] ;  /* 0x0000fd00ff627b82 */ /* 0x002e680000000800 */
[----:B------:R-:W-:Y:S02]  /*2650*/  ISETP.GE.AND P1, PT, R12, R24, PT ;  /* 0x000000180c00720c */ /* 0x000fe40003f26270 */
[----:B0-----:R-:W-:Y:S02]  /*2660*/  ISETP.NE.AND P2, PT, R77, 0x1, PT ;  /* 0x000000014d00780c */ /* 0x001fe40003f45270 */
[----:B------:R-:W-:-:S11]  /*2670*/  ISETP.GT.OR P1, PT, R7, 0x7f, P1 ;  /* 0x0000007f0700780c */ /* 0x000fd60000f24670 */
[----:B------:R-:W0:Y:S08]  /*2680*/  @P2 LDC R11, c[0x0][0x434] ;  /* 0x00010d00ff0b2b82 */ /* 0x000e300000000800 */
[----:B------:R-:W4:Y:S08]  /*2690*/  @P2 LDC R34, c[0x0][0x438] ;  /* 0x00010e00ff222b82 */ /* 0x000f300000000800 */
[----:B------:R-:W1:Y:S01]  /*26a0*/  @!P1 LDC.64 R14, c[0x0][0x428] ;  /* 0x00010a00ff0e9b82 */ /* 0x000e620000000a00 */
[----:B------:R-:W-:-:S07]  /*26b0*/  IMAD.IADD R36, R85, 0x1, R12 ;  /* 0x0000000155247824 */ /* 0x000fce00078e020c */
[----:B------:R-:W1:Y:S01]  /*26c0*/  @!P1 LDC.64 R12, c[0x0][0x418] ;  /* 0x00010600ff0c9b82 */ /* 0x000e620000000a00 */
[----:B0-----:R-:W-:-:S04]  /*26d0*/  @P2 IMAD.HI.U32 R11, R36, R11, RZ ;  /* 0x0000000b240b2227 */ /* 0x001fc800078e00ff */
[----:B------:R-:W-:Y:S01]  /*26e0*/  IMAD.MOV.U32 R32, RZ, RZ, R36 ;  /* 0x000000ffff207224 */ /* 0x000fe200078e0024 */
[----:B----4-:R-:W-:-:S04]  /*26f0*/  @P2 SHF.R.U32.HI R32, RZ, R34, R11 ;  /* 0x00000022ff202219 */ /* 0x010fc8000001160b */
[----:B------:R-:W-:Y:S01]  /*2700*/  @!P1 SHF.R.S32.HI R33, RZ, 0x1f, R32 ;  /* 0x0000001fff219819 */ /* 0x000fe20000011420 */
[----:B-1----:R-:W-:-:S04]  /*2710*/  @!P1 IMAD R34, R88, R14, RZ ;  /* 0x0000000e58229224 */ /* 0x002fc800078e02ff */
[C---:B------:R-:W-:Y:S02]  /*2720*/  @!P1 IMAD R11, R25.reuse, R15, R34 ;  /* 0x0000000f190b9224 */ /* 0x040fe400078e0222 */
[----:B------:R-:W-:-:S04]  /*2730*/  @!P1 IMAD.WIDE.U32 R14, R25, R14, R32 ;  /* 0x0000000e190e9225 */ /* 0x000fc800078e0020 */
[----:B------:R-:W-:Y:S01]  /*2740*/  @!P1 IMAD.IADD R11, R15, 0x1, R11 ;  /* 0x000000010f0b9824 */ /* 0x000fe200078e020b */
[----:B------:R-:W-:-:S04]  /*2750*/  @!P1 LEA R12, P2, R14, R12, 0x2 ;  /* 0x0000000c0e0c9211 */ /* 0x000fc800078410ff */
[----:B------:R-:W-:Y:S02]  /*2760*/  @!P1 LEA.HI.X R13, R14, R13, R11, 0x2, P2 ;  /* 0x0000000d0e0d9211 */ /* 0x000fe400010f140b */
[----:B------:R-:W-:Y:S01]  /*2770*/  ISETP.GE.AND P2, PT, R98, 0x1, PT ;  /* 0x000000016200780c */ /* 0x000fe20003f46270 */
[----:B------:R-:W-:Y:S01]  /*2780*/  IMAD.MOV.U32 R76, RZ, RZ, RZ ;  /* 0x000000ffff4c7224 */ /* 0x000fe200078e00ff */
[----:B------:R-:W-:Y:S05]  /*2790*/  YIELD ;  /* 0x0000000000007946 */ /* 0x000fea0003800000 */
[----:B------:R-:W-:Y:S01]  /*27a0*/  IMAD.MOV R32, RZ, RZ, -R32 ;  /* 0x000000ffff207224 */ /* 0x000fe200078e0a20 */
[----:B------:R-:W-:Y:S01]  /*27b0*/  BSSY B0, `(.L_x_10395) ;  /* 0x000042d000007945 */ /* 0x000fe20003800000 */
[----:B------:R0:W5:Y:S01]  /*27c0*/  @!P1 LDG.E R76, desc[UR42][R12.64] ;  /* 0x0000002a0c4c9981 */ /* 0x000162000c1e1900 */
[----:B------:R-:W-:Y:S01]  /*27d0*/  ISETP.GT.AND P1, PT, R26, R74, PT ;  /* 0x0000004a1a00720c */ /* 0x000fe20003f24270 */
[----:B------:R-:W-:Y:S01]  /*27e0*/  IMAD R77, R77, R32, R36 ;  /* 0x000000204d4d7224 */ /* 0x000fe200078e0224 */
[----:B--2---:R-:W-:Y:S01]  /*27f0*/  LOP3.LUT P3, RZ, R35, 0x2, RZ, 0xc0, !PT ;  /* 0x0000000223ff7812 */ /* 0x004fe2000786c0ff */
[----:B---3--:R-:W-:-:S04]  /*2800*/  IMAD R62, R18, 0x3000, R37 ;  /* 0x00003000123e7824 */ /* 0x008fc800078e0225 */
[----:B------:R-:W-:-:S08]  /*2810*/  VIADD R14, R62, 0x10 ;  /* 0x000000103e0e7836 */ /* 0x000fd00000000000 */
[C---:B------:R-:W-:Y:S02]  /*2820*/  @P3 VIADD R14, R62.reuse, 0xfffffff0 ;  /* 0xfffffff03e0e3836 */ /* 0x040fe40000000000 */
[--C-:B------:R-:W-:Y:S02]  /*2830*/  IMAD R62, R62, 0x2, R27.reuse ;  /* 0x000000023e3e7824 */ /* 0x100fe400078e021b */
[----:B------:R-:W-:Y:S01]  /*2840*/  IMAD R61, R14, 0x2, R27 ;  /* 0x000000020e3d7824 */ /* 0x000fe200078e021b */
[----:B0-----:R-:W-:Y:S06]  /*2850*/  @!P2 BRA `(.L_x_10396) ;  /* 0x0000003c0058a947 */ /* 0x001fec0003800000 */
[----:B------:R-:W-:Y:S01]  /*2860*/  SHF.R.S32.HI R78, RZ, 0x1f, R77 ;  /* 0x0000001fff4e7819 */ /* 0x000fe2000001144d */
[----:B------:R-:W-:Y:S01]  /*2870*/  ULDC.64 UR4, c[0x0][0x300] ;  /* 0x0000c00000047ab9 */ /* 0x000fe20000000a00 */
[----:B-----5:R-:W-:Y:S01]  /*2880*/  SHF.R.S32.HI R79, RZ, 0x1f, R76 ;  /* 0x0000001fff4f7819 */ /* 0x020fe2000001144c */
[----:B------:R-:W-:-:S04]  /*2890*/  IMAD.WIDE.U32 R12, R77, UR4, RZ ;  /* 0x000000044d0c7c25 */ /* 0x000fc8000f8e00ff */
[----:B------:R-:W-:Y:S02]  /*28a0*/  IMAD R14, R78, UR4, RZ ;  /* 0x000000044e0e7c24 */ /* 0x000fe4000f8e02ff */
[----:B------:R-:W-:Y:S02]  /*28b0*/  IMAD R80, R26, -0x80, R24 ;  /* 0xffffff801a507824 */ /* 0x000fe400078e0218 */
[----:B------:R-:W-:Y:S01]  /*28c0*/  IMAD R11, R77, UR5, R14 ;  /* 0x000000054d0b7c24 */ /* 0x000fe2000f8e020e */
[----:B------:R-:W-:Y:S01]  /*28d0*/  ULDC.64 UR4, c[0x0][0x310] ;  /* 0x0000c40000047ab9 */ /* 0x000fe20000000a00 */
[----:B------:R-:W-:Y:S01]  /*28e0*/  IMAD R14, R90, R26, RZ ;  /* 0x0000001a5a0e7224 */ /* 0x000fe200078e02ff */
[----:B------:R-:W-:Y:S01]  /*28f0*/  VIMNMX R80, R80, 0x80, PT ;  /* 0x0000008050507848 */ /* 0x000fe20003fe0100 */
[----:B------:R-:W-:Y:S02]  /*2900*/  IMAD R15, R79, UR4, RZ ;  /* 0x000000044f0f7c24 */ /* 0x000fe4000f8e02ff */
[----:B------:R-:W-:-:S02]  /*2910*/  IMAD.IADD R13, R13, 0x1, R11 ;  /* 0x000000010d0d7824 */ /* 0x000fc400078e020b */
[C---:B------:R-:W-:Y:S02]  /*2920*/  IMAD R15, R76.reuse, UR5, R15 ;  /* 0x000000054c0f7c24 */ /* 0x040fe4000f8e020f */
[----:B------:R-:W-:Y:S01]  /*2930*/  IMAD.WIDE.U32 R12, R76, UR4, R12 ;  /* 0x000000044c0c7c25 */ /* 0x000fe2000f8e000c */
[----:B------:R-:W-:-:S03]  /*2940*/  ULDC.64 UR4, c[0x0][0x308] ;  /* 0x0000c20000047ab9 */ /* 0x000fc60000000a00 */
[----:B------:R-:W-:Y:S02]  /*2950*/  IMAD R11, R6, UR4, RZ ;  /* 0x00000004060b7c24 */ /* 0x000fe4000f8e02ff */
[----:B------:R-:W-:Y:S02]  /*2960*/  IMAD.IADD R13, R13, 0x1, R15 ;  /* 0x000000010d0d7824 */ /* 0x000fe400078e020f */
[C---:B------:R-:W-:Y:S01]  /*2970*/  IMAD R57, R30.reuse, UR5, R11 ;  /* 0x000000051e397c24 */ /* 0x040fe2000f8e020b */
[----:B------:R-:W-:Y:S01]  /*2980*/  SHF.R.S32.HI R11, RZ, 0x1f, R26 ;  /* 0x0000001fff0b7819 */ /* 0x000fe2000001141a */
[----:B------:R-:W-:Y:S01]  /*2990*/  IMAD.WIDE.U32 R12, R30, UR4, R12 ;  /* 0x000000041e0c7c25 */ /* 0x000fe2000f8e000c */
[----:B------:R-:W-:-:S03]  /*29a0*/  ULDC.64 UR4, c[0x0][0x2e8] ;  /* 0x0000ba0000047ab9 */ /* 0x000fc60000000a00 */
[----:B------:R-:W-:Y:S01]  /*29b0*/  IMAD R15, R89, R26, RZ ;  /* 0x0000001a590f7224 */ /* 0x000fe200078e02ff */
[----:B------:R-:W-:Y:S01]  /*29c0*/  IADD3 R57, R13, R57, RZ ;  /* 0x000000390d397210 */ /* 0x000fe20007ffe0ff */
[C---:B------:R-:W-:Y:S01]  /*29d0*/  IMAD R33, R11.reuse, R5, R14 ;  /* 0x000000050b217224 */ /* 0x040fe200078e020e */
[C---:B------:R-:W-:Y:S01]  /*29e0*/  LEA R56, P2, R12.reuse, UR4, 0x1 ;  /* 0x000000040c387c11 */ /* 0x040fe2000f8408ff */
[----:B------:R-:W-:Y:S01]  /*29f0*/  ULDC.U8 UR4, c[0x0][0x410] ;  /* 0x0001040000047ab9 */ /* 0x000fe20000000000 */
[----:B------:R-:W-:Y:S02]  /*2a00*/  IMAD R35, R11, R4, R15 ;  /* 0x000000040b237224 */ /* 0x000fe400078e020f */
[----:B------:R-:W-:Y:S01]  /*2a10*/  LEA.HI.X R57, R12, UR5, R57, 0x1, P2 ;  /* 0x000000050c397c11 */ /* 0x000fe200090f0c39 */
[----:B------:R-:W-:Y:S01]  /*2a20*/  IMAD.WIDE.U32 R14, R5, R26, RZ ;  /* 0x0000001a050e7225 */ /* 0x000fe200078e00ff */
[----:B------:R-:W-:-:S03]  /*2a30*/  ISETP.NE.AND P2, PT, RZ, UR4, PT ;  /* 0x00000004ff007c0c */ /* 0x000fc6000bf45270 */
[----:B------:R-:W-:-:S04]  /*2a40*/  IMAD.WIDE.U32 R12, R4, R26, RZ ;  /* 0x0000001a040c7225 */ /* 0x000fc800078e00ff */
[----:B------:R-:W-:Y:S02]  /*2a50*/  IMAD.IADD R11, R15, 0x1, R33 ;  /* 0x000000010f0b7824 */ /* 0x000fe400078e0221 */
[----:B------:R-:W-:-:S04]  /*2a60*/  IMAD.IADD R58, R13, 0x1, R35 ;  /* 0x000000010d3a7824 */ /* 0x000fc800078e0223 */
[----:B------:R-:W-:Y:S05]  /*2a70*/  @!P2 BRA `(.L_x_10397) ;  /* 0x0000001c0058a947 */ /* 0x000fea0003800000 */
        /* <DEDUP_REMOVED lines=15> */
[----:B------:R-:W2:Y:S04]  /*2b70*/  LDL R87, [R1+0x4c] ;  /* 0x00004c0001577983 */ /* 0x000ea80000100800 */
[----:B------:R-:W3:Y:S04]  /*2b80*/  LDL R86, [R1+0x24] ;  /* 0x0000240001567983 */ /* 0x000ee80000100800 */
[----:B------:R-:W4:Y:S04]  /*2b90*/  LDL R81, [R1+0x48] ;  /* 0x0000480001517983 */ /* 0x000f280000100800 */
[----:B------:R-:W4:Y:S04]  /*2ba0*/  LDL R60, [R1+0x50] ;  /* 0x00005000013c7983 */ /* 0x000f280000100800 */
[----:B------:R-:W4:Y:S01]  /*2bb0*/  LDL R59, [R1+0x54] ;  /* 0x00005400013b7983 */ /* 0x000f220000100800 */
[----:B------:R-:W-:Y:S01]  /*2bc0*/  IADD3 R14, P2, R64, R14, RZ ;  /* 0x0000000e400e7210 */ /* 0x000fe20007f5e0ff */
[----:B------:R-:W-:Y:S01]  /*2bd0*/  ULDC.64 UR4, c[0x0][0x3e8] ;  /* 0x0000fa0000047ab9 */ /* 0x000fe20000000a00 */
[----:B------:R-:W-:-:S02]  /*2be0*/  CS2R R52, SRZ ;  /* 0x0000000000347805 */ /* 0x000fc4000001ff00 */
[----:B------:R-:W-:Y:S01]  /*2bf0*/  CS2R R54, SRZ ;  /* 0x0000000000367805 */ /* 0x000fe2000001ff00 */
[----:B------:R-:W-:Y:S01]  /*2c00*/  IMAD.X R13, R11, 0x1, R75, P2 ;  /* 0x000000010b0d7824 */ /* 0x000fe200010e064b */
[----:B------:R-:W-:-:S05]  /*2c10*/  IADD3 R11, P2, R68, R12, RZ ;  /* 0x0000000c440b7210 */ /* 0x000fca0007f5e0ff */
[----:B------:R-:W-:Y:S01]  /*2c20*/  IMAD.X R58, R58, 0x1, R82, P2 ;  /* 0x000000013a3a7824 */ /* 0x000fe200010e0652 */
        /* <DEDUP_REMOVED lines=19> */
[----:B------:R0:W5:Y:S04]  /*2d60*/  @!P2 LDG.E.64 R48, desc[UR42][R12.64+0x10] ;  /* 0x0000102a0c30a981 */ /* 0x000168000c1e1b00 */
[----:B------:R0:W5:Y:S01]  /*2d70*/  @!P2 LDG.E.64 R50, desc[UR42][R14.64+0x10] ;  /* 0x0000102a0e32a981 */ /* 0x000162000c1e1b00 */
[----:B---3--:R-:W-:-:S13]  /*2d80*/  ISETP.GE.AND P2, PT, R86, R98, PT ;  /* 0x000000625600720c */ /* 0x008fda0003f46270 */
[----:B------:R0:W5:Y:S04]  /*2d90*/  @!P2 LDG.E.64 R44, desc[UR42][R12.64+0x20] ;  /* 0x0000202a0c2ca981 */ /* 0x000168000c1e1b00 */
[----:B------:R0:W5:Y:S01]  /*2da0*/  @!P2 LDG.E.64 R46, desc[UR42][R14.64+0x20] ;  /* 0x0000202a0e2ea981 */ /* 0x000162000c1e1b00 */
[----:B----4-:R-:W-:-:S13]  /*2db0*/  ISETP.GE.AND P2, PT, R81, R98, PT ;  /* 0x000000625100720c */ /* 0x010fda0003f46270 */
[----:B------:R0:W5:Y:S04]  /*2dc0*/  @!P2 LDG.E.64 R40, desc[UR42][R12.64+0x30] ;  /* 0x0000302a0c28a981 */ /* 0x000168000c1e1b00 */
[----:B------:R0:W5:Y:S01]  /*2dd0*/  @!P2 LDG.E.64 R42, desc[UR42][R14.64+0x30] ;  /* 0x0000302a0e2aa981 */ /* 0x000162000c1e1b00 */
[----:B------:R-:W-:-:S13]  /*2de0*/  ISETP.GE.AND P2, PT, R60, R98, PT ;  /* 0x000000623c00720c */ /* 0x000fda0003f46270 */
[----:B------:R0:W5:Y:S04]  /*2df0*/  @!P2 LDG.E.64 R36, desc[UR42][R12.64+0x40] ;  /* 0x0000402a0c24a981 */ /* 0x000168000c1e1b00 */
[----:B------:R0:W5:Y:S01]  /*2e00*/  @!P2 LDG.E.64 R38, desc[UR42][R14.64+0x40] ;  /* 0x0000402a0e26a981 */ /* 0x000162000c1e1b00 */
[----:B------:R-:W-:-:S13]  /*2e10*/  ISETP.GE.AND P2, PT, R59, R98, PT ;  /* 0x000000623b00720c */ /* 0x000fda0003f46270 */
[----:B------:R0:W5:Y:S04]  /*2e20*/  @!P2 LDG.E.64 R32, desc[UR42][R12.64+0x50] ;  /* 0x0000502a0c20a981 */ /* 0x000168000c1e1b00 */
[----:B------:R0:W5:Y:S02]  /*2e30*/  @!P2 LDG.E.64 R34, desc[UR42][R14.64+0x50] ;  /* 0x0000502a0e22a981 */ /* 0x000164000c1e1b00 */
.L_x_10399:
[----:B------:R-:W-:Y:S05]  /*2e40*/  BSYNC B1 ;  /* 0x0000000000017941 */ /* 0x000fea0003800000 */
.L_x_10398:
[----:B-----5:R-:W-:Y:S01]  /*2e50*/  IMAD.MOV.U32 R11, RZ, RZ, R32 ;  /* 0x000000ffff0b7224 */ /* 0x020fe200078e0020 */
[----:B------:R-:W-:Y:S01]  /*2e60*/  UISETP.NE.AND UP0, UPT, UR39, 0x3, UPT ;  /* 0x000000032700788c */ /* 0x000fe2000bf05270 */
[----:B0-----:R-:W-:Y:S02]  /*2e70*/  IMAD.MOV.U32 R12, RZ, RZ, R33 ;  /* 0x000000ffff0c7224 */ /* 0x001fe400078e0021 */
        /* <DEDUP_REMOVED lines=16> */
[----:B------:R-:W-:Y:S02]  /*2f80*/  PRMT R113, R14, 0x7610, R113 ;  /* 0x000076100e717816 */ /* 0x000fe40000000071 */
[----:B------:R-:W-:Y:S01]  /*2f90*/  PRMT R116, R11, 0x7610, R116 ;  /* 0x000076100b747816 */ /* 0x000fe20000000074 */
[----:B------:R-:W-:Y:S01]  /*2fa0*/  IMAD.MOV.U32 R11, RZ, RZ, R52 ;  /* 0x000000ffff0b7224 */ /* 0x000fe200078e0034 */
[----:B------:R-:W-:Y:S01]  /*2fb0*/  PRMT R104, R104, 0x5410, R12 ;  /* 0x0000541068687816 */ /* 0x000fe2000000000c */
[----:B------:R-:W-:-:S05]  /*2fc0*/  IMAD.MOV.U32 R12, RZ, RZ, R53 ;  /* 0x000000ffff0c7224 */ /* 0x000fca00078e0035 */
[----:B------:R-:W-:Y:S01]  /*2fd0*/  PRMT R86, R11, 0x5410, R12 ;  /* 0x000054100b567816 */ /* 0x000fe2000000000c */
[----:B------:R-:W-:Y:S02]  /*2fe0*/  IMAD.MOV.U32 R11, RZ, RZ, R34 ;  /* 0x000000ffff0b7224 */ /* 0x000fe400078e0022 */
        /* <DEDUP_REMOVED lines=15> */
[----:B------:R-:W-:Y:S02]  /*30e0*/  PRMT R117, R12, 0x7610, R117 ;  /* 0x000076100c757816 */ /* 0x000fe40000000075 */
[----:B------:R-:W-:Y:S02]  /*30f0*/  MOV R12, R51 ;  /* 0x00000033000c7202 */ /* 0x000fe40000000f00 */
[----:B------:R-:W-:Y:S01]  /*3100*/  PRMT R118, R11, 0x7610, R118 ;  /* 0x000076100b767816 */ /* 0x000fe20000000076 */
[----:B------:R-:W-:Y:S01]  /*3110*/  IMAD.MOV.U32 R11, RZ, RZ, R54 ;  /* 0x000000ffff0b7224 */ /* 0x000fe200078e0036 */
[----:B------:R-:W-:Y:S01]  /*3120*/  PRMT R107, R107, 0x5410, R12 ;  /* 0x000054106b6b7816 */ /* 0x000fe2000000000c */
[----:B------:R-:W-:-:S05]  /*3130*/  IMAD.MOV.U32 R12, RZ, RZ, R55 ;  /* 0x000000ffff0c7224 */ /* 0x000fca00078e0037 */
[----:B------:R-:W-:Y:S01]  /*3140*/  PRMT R87, R11, 0x5410, R12 ;  /* 0x000054100b577816 */ /* 0x000fe2000000000c */
[----:B------:R-:W-:Y:S06]  /*3150*/  @!P2 BRA `(.L_x_10400) ;  /* 0x000000000004a947 */ /* 0x000fec0003800000 */
[----:B------:R-:W-:Y:S01]  /*3160*/  BPT.TRAP 0x1 ;  /* 0x000000040000795c */ /* 0x000fe20000300000 */
.L_x_10400:
[----:B------:R-:W-:Y:S01]  /*3170*/  IMAD R60, R18, 0x8, R2 ;  /* 0x00000008123c7824 */ /* 0x000fe200078e0202 */
[----:B------:R-:W-:Y:S01]  /*3180*/  SHF.L.U32 R81, R137, 0x1f, RZ ;  /* 0x0000001f89517819 */ /* 0x000fe200000006ff */
[----:B------:R-:W-:Y:S03]  /*3190*/  BSSY B1, `(.L_x_10401) ;  /* 0x0000003000017945 */ /* 0x000fe60003800000 */
[----:B------:R-:W0:Y:S02]  /*31a0*/  SYNCS.PHASECHK.TRANS64.TRYWAIT P4, [R60+URZ+0x2d890], R81 ;  /* 0x02d890513c0075a7 */ /* 0x000e24000808017f */
[----:B0-----:R-:W-:Y:S05]  /*31b0*/  @!P4 BRA `(.L_x_10402) ;  /* 0x0000016c00bcc947 */ /* 0x001fea0003800000 */
.L_x_10651:
[----:B------:R-:W-:Y:S05]  /*31c0*/  BSYNC B1 ;  /* 0x0000000000017941 */ /* 0x000fea0003800000 */
.L_x_10401:
[----:B------:R-:W-:-:S03]  /*31d0*/  UMOV UR4, 0xffffffff ;  /* 0xffffffff00047882 */ /* 0x000fc60000000000 */
[----:B------:R-:W-:Y:S05]  /*31e0*/  BRA.DIV UR4, `(.L_x_10403) ;  /* 0x0000016e04c47947 */ /* 0x000fea000b800000 */
[----:B------:R-:W1:Y:S04]  /*31f0*/  SHFL.IDX PT, R57, R57, RZ, 0x1e1f ;  /* 0x001e1fff39397589 */ /* 0x000e6800000e0000 */
[----:B------:R-:W2:Y:S02]  /*3200*/  SHFL.IDX PT, R56, R56, RZ, 0x1e1f ;  /* 0x001e1fff38387589 */ /* 0x000ea400000e0000 */
.L_x_10655:
[----:B------:R-:W-:Y:S05]  /*3210*/  @P3 BRA `(.L_x_10404) ;  /* 0x0000003800183947 */ /* 0x000fea0003800000 */
[----:B------:R-:W-:Y:S01]  /*3220*/  ISETP.NE.AND P3, PT, R21, RZ, PT ;  /* 0x000000ff1500720c */ /* 0x000fe20003f65270 */
[----:B------:R-:W-:-:S12]  /*3230*/  BSSY B1, `(.L_x_10405) ;  /* 0x0000036000017945 */ /* 0x000fd80003800000 */
[----:B------:R-:W-:Y:S05]  /*3240*/  @!P3 BRA `(.L_x_10406) ;  /* 0x0000000000d0b947 */ /* 0x000fea0003800000 */
[----:B------:R3:W4:Y:S01]  /*3250*/  LDS.128 R12, [R62+0x15000] ;  /* 0x015000003e0c7984 */ /* 0x0007220000000c00 */
[----:B------:R-:W-:Y:S01]  /*3260*/  ISETP.GE.AND P3, PT, R138, R98, PT ;  /* 0x000000628a00720c */ /* 0x000fe20003f66270 */
[----:B------:R-:W-:-:S12]  /*3270*/  BSSY B2, `(.L_x_10407) ;  /* 0x000002e000027945 */ /* 0x000fd80003800000 */
[----:B---3--:R-:W-:Y:S05]  /*3280*/  @P3 BRA `(.L_x_10408) ;  /* 0x0000000000b03947 */ /* 0x008fea0003800000 */
[--C-:B------:R-:W-:Y:S02]  /*3290*/  SHF.R.U64 R11, R52, 0x10, R53.reuse ;  /* 0x00000010340b7819 */ /* 0x100fe40000001235 */
[----:B------:R-:W-:Y:S02]  /*32a0*/  SHF.R.U32.HI R52, RZ, 0x10, R53 ;  /* 0x00000010ff347819 */ /* 0x000fe40000011635 */
[--C-:B------:R-:W-:Y:S02]  /*32b0*/  SHF.R.U64 R53, R54, 0x10, R55.reuse ;  /* 0x0000001036357819 */ /* 0x100fe40000001237 */
[----:B------:R-:W-:Y:S02]  /*32c0*/  SHF.R.U32.HI R54, RZ, 0x10, R55 ;  /* 0x00000010ff367819 */ /* 0x000fe40000011637 */
[----:B------:R-:W-:Y:S02]  /*32d0*/  PRMT R53, R87, 0x5410, R53 ;  /* 0x0000541057357816 */ /* 0x000fe40000000035 */
[----:B------:R-:W-:-:S02]  /*32e0*/  PRMT R11, R86, 0x5410, R11 ;  /* 0x00005410560b7816 */ /* 0x000fc4000000000b */
[----:B------:R-:W-:Y:S01]  /*32f0*/  PRMT R55, R86, 0x5432, R52 ;  /* 0x0000543256377816 */ /* 0x000fe20000000034 */
[----:B----4-:R-:W-:Y:S01]  /*3300*/  IMAD.U32 R86, R13, 0x10000, RZ ;  /* 0x000100000d567824 */ /* 0x010fe200078e00ff */
[----:B------:R-:W-:Y:S02]  /*3310*/  PRMT R52, R87, 0x5432, R54 ;  /* 0x0000543257347816 */ /* 0x000fe40000000036 */
[----:B------:R-:W-:Y:S02]  /*3320*/  LOP3.LUT R108, R13, 0xffff0000, RZ, 0xc0, !PT ;  /* 0xffff00000d6c7812 */ /* 0x000fe400078ec0ff */
[C---:B------:R-:W-:Y:S01]  /*3330*/  LOP3.LUT R87, R53.reuse, 0xffff0000, RZ, 0xc0, !PT ;  /* 0xffff000035577812 */ /* 0x040fe200078ec0ff */
[----:B------:R-:W-:Y:S01]  /*3340*/  IMAD.U32 R53, R53, 0x10000, RZ ;  /* 0x0001000035357824 */ /* 0x000fe200078e00ff */
[C---:B------:R-:W-:Y:S01]  /*3350*/  LOP3.LUT R13, R11.reuse, 0xffff0000, RZ, 0xc0, !PT ;  /* 0xffff00000b0d7812 */ /* 0x040fe200078ec0ff */
[----:B------:R-:W-:Y:S02]  /*3360*/  IMAD.U32 R11, R11, 0x10000, RZ ;  /* 0x000100000b0b7824 */ /* 0x000fe400078e00ff */
[----:B------:R-:W-:-:S02]  /*3370*/  FMUL.FTZ R103, R108, R87 ;  /* 0x000000576c677220 */ /* 0x000fc40000410000 */
[-C--:B------:R-:W-:Y:S02]  /*3380*/  FMUL.FTZ R108, R108, R13.reuse ;  /* 0x0000000d6c6c7220 */ /* 0x080fe40000410000 */
[C---:B------:R-:W-:Y:S01]  /*3390*/  FFMA.FTZ R54, R86.reuse, R13, -R103 ;  /* 0x0000000d56367223 */ /* 0x040fe20000010867 */
[C---:B------:R-:W-:Y:S02]  /*33a0*/  IMAD.U32 R103, R55.reuse, 0x10000, RZ ;  /* 0x0001000037677824 */ /* 0x040fe400078e00ff */
[----:B------:R-:W-:Y:S01]  /*33b0*/  FFMA.FTZ R13, R86, R87, R108 ;  /* 0x00000057560d7223 */ /* 0x000fe2000001006c */
[----:B------:R-:W-:Y:S01]  /*33c0*/  LOP3.LUT R86, R14, 0xffff0000, RZ, 0xc0, !PT ;  /* 0xffff00000e567812 */ /* 0x000fe200078ec0ff */
[----:B------:R-:W-:Y:S01]  /*33d0*/  IMAD.U32 R87, R52, 0x10000, RZ ;  /* 0x0001000034577824 */ /* 0x000fe200078e00ff */
[----:B------:R-:W-:Y:S01]  /*33e0*/  LOP3.LUT R55, R55, 0xffff0000, RZ, 0xc0, !PT ;  /* 0xffff000037377812 */ /* 0x000fe200078ec0ff */
[----:B------:R-:W-:Y:S01]  /*33f0*/  IMAD.U32 R14, R14, 0x10000, RZ ;  /* 0x000100000e0e7824 */ /* 0x000fe200078e00ff */
        /* <DEDUP_REMOVED lines=13> */
[----:B------:R-:W-:-:S03]  /*34d0*/  IMAD.U32 R12, R12, 0x10000, RZ ;  /* 0x000100000c0c7824 */ /* 0x000fc600078e00ff */
[----:B------:R-:W-:Y:S01]  /*34e0*/  F2FP.BF16.F32.PACK_AB R15, R14, R15 ;  /* 0x0000000f0e0f723e */ /* 0x000fe200000010ff */
[C---:B------:R-:W-:Y:S01]  /*34f0*/  FMUL.FTZ R55, R52.reuse, R53 ;  /* 0x0000003534377220 */ /* 0x040fe20000410000 */
[----:B------:R-:W-:Y:S01]  /*3500*/  FMUL.FTZ R52, R52, R11 ;  /* 0x0000000b34347220 */ /* 0x000fe20000410000 */
[----:B------:R-:W-:Y:S02]  /*3510*/  F2FP.BF16.F32.PACK_AB R14, R86, R105 ;  /* 0x00000069560e723e */ /* 0x000fe400000010ff */
[C---:B------:R-:W-:Y:S01]  /*3520*/  FFMA.FTZ R55, R12.reuse, R11, -R55 ;  /* 0x0000000b0c377223 */ /* 0x040fe20000010837 */
[----:B------:R-:W-:-:S05]  /*3530*/  FFMA.FTZ R52, R12, R53, R52 ;  /* 0x000000350c347223 */ /* 0x000fca0000010034 */
[----:B------:R-:W-:-:S07]  /*3540*/  F2FP.BF16.F32.PACK_AB R12, R52, R55 ;  /* 0x00000037340c723e */ /* 0x000fce00000010ff */
.L_x_10408:
[----:B------:R-:W-:Y:S05]  /*3550*/  BSYNC B2 ;  /* 0x0000000000027941 */ /* 0x000fea0003800000 */
.L_x_10407:
[----:B--2---:R-:W-:-:S04]  /*3560*/  LEA R52, P3, R16, R56, 0x1 ;  /* 0x0000003810347211 */ /* 0x004fc800078608ff */
[----:B-1----:R-:W-:-:S05]  /*3570*/  LEA.HI.X R53, R16, R57, R17, 0x1, P3 ;  /* 0x0000003910357211 */ /* 0x002fca00018f0c11 */
[----:B----4-:R3:W-:Y:S04]  /*3580*/  ST.E.128 desc[UR42][R52.64], R12 ;  /* 0x0000000c34007985 */ /* 0x0107e8000c101d2a */
.L_x_10406:
[----:B------:R-:W-:Y:S05]  /*3590*/  BSYNC B1 ;  /* 0x0000000000017941 */ /* 0x000fea0003800000 */
.L_x_10405:
[----:B------:R-:W-:Y:S01]  /*35a0*/  ISETP.NE.AND P3, PT, R28, RZ, PT ;  /* 0x000000ff1c00720c */ /* 0x000fe20003f65270 */
[----:B------:R-:W-:-:S12]  /*35b0*/  BSSY B1, `(.L_x_10409) ;  /* 0x0000039000017945 */ /* 0x000fd80003800000 */
[----:B------:R-:W-:Y:S05]  /*35c0*/  @!P3 BRA `(.L_x_10410) ;  /* 0x0000000000dcb947 */ /* 0x000fea0003800000 */
[----:B------:R-:W4:Y:S01]  /*35d0*/  LDL R11, [R1+0x4c] ;  /* 0x00004c00010b7983 */ /* 0x000f220000100800 */
[----:B------:R-:W-:Y:S03]  /*35e0*/  BSSY B2, `(.L_x_10411) ;  /* 0x0000030000027945 */ /* 0x000fe60003800000 */
[----:B---3--:R3:W0:Y:S01]  /*35f0*/  LDS.128 R12, [R61+0x15000] ;  /* 0x015000003d0c7984 */ /* 0x0086220000000c00 */
[----:B----4-:R-:W-:-:S13]  /*3600*/  ISETP.GE.AND P3, PT, R11, R98, PT ;  /* 0x000000620b00720c */ /* 0x010fda0003f66270 */
[----:B0--3--:R-:W-:Y:S05]  /*3610*/  @P3 BRA `(.L_x_10412) ;  /* 0x0000000000b03947 */ /* 0x009fea0003800000 */
[--C-:B------:R-:W-:Y:S01]  /*3620*/  SHF.R.U64 R11, R48, 0x10, R49.reuse ;  /* 0x00000010300b7819 */ /* 0x100fe20000001231 */
[C---:B------:R-:W-:Y:S01]  /*3630*/  IMAD.U32 R52, R13.reuse, 0x10000, RZ ;  /* 0x000100000d347824 */ /* 0x040fe200078e00ff */
[----:B------:R-:W-:Y:S02]  /*3640*/  SHF.R.U32.HI R48, RZ, 0x10, R49 ;  /* 0x00000010ff307819 */ /* 0x000fe40000011631 */
[----:B------:R-:W-:Y:S02]  /*3650*/  SHF.R.U64 R49, R50, 0x10, R51 ;  /* 0x0000001032317819 */ /* 0x000fe40000001233 */
[----:B------:R-:W-:Y:S02]  /*3660*/  PRMT R11, R116, 0x5410, R11 ;  /* 0x00005410740b7816 */ /* 0x000fe4000000000b */
[----:B------:R-:W-:Y:S02]  /*3670*/  PRMT R49, R118, 0x5410, R49 ;  /* 0x0000541076317816 */ /* 0x000fe40000000031 */
[----:B------:R-:W-:-:S02]  /*3680*/  LOP3.LUT R54, R13, 0xffff0000, RZ, 0xc0, !PT ;  /* 0xffff00000d367812 */ /* 0x000fc400078ec0ff */
[C---:B------:R-:W-:Y:S01]  /*3690*/  LOP3.LUT R53, R49.reuse, 0xffff0000, RZ, 0xc0, !PT ;  /* 0xffff000031357812 */ /* 0x040fe200078ec0ff */
[----:B------:R-:W-:Y:S01]  /*36a0*/  IMAD.U32 R49, R49, 0x10000, RZ ;  /* 0x0001000031317824 */ /* 0x000fe200078e00ff */
[C---:B------:R-:W-:Y:S01]  /*36b0*/  LOP3.LUT R13, R11.reuse, 0xffff0000, RZ, 0xc0, !PT ;  /* 0xffff00000b0d7812 */ /* 0x040fe200078ec0ff */
[----:B------:R-:W-:Y:S01]  /*36c0*/  IMAD.U32 R11, R11, 0x10000, RZ ;  /* 0x000100000b0b7824 */ /* 0x000fe200078e00ff */
[----:B------:R-:W-:Y:S01]  /*36d0*/  SHF.R.U32.HI R50, RZ, 0x10, R51 ;  /* 0x00000010ff327819 */ /* 0x000fe20000011633 */
[----:B------:R-:W-:Y:S01]  /*36e0*/  FMUL.FTZ R55, R54, R53 ;  /* 0x0000003536377220 */ /* 0x000fe20000410000 */
[----:B------:R-:W-:Y:S01]  /*36f0*/  PRMT R51, R104, 0x5432, R48 ;  /* 0x0000543268337816 */ /* 0x000fe20000000030 */
[-C--:B------:R-:W-:Y:S01]  /*3700*/  FMUL.FTZ R54, R54, R13.reuse ;  /* 0x0000000d36367220 */ /* 0x080fe20000410000 */
[----:B------:R-:W-:Y:S01]  /*3710*/  PRMT R48, R107, 0x5432, R50 ;  /* 0x000054326b307816 */ /* 0x000fe20000000032 */
[C---:B------:R-:W-:Y:S02]  /*3720*/  FFMA.FTZ R50, R52.reuse, R13, -R55 ;  /* 0x0000000d34327223 */ /* 0x040fe40000010837 */
[----:B------:R-:W-:Y:S01]  /*3730*/  FFMA.FTZ R13, R52, R53, R54 ;  /* 0x00000035340d7223 */ /* 0x000fe20000010036 */
[----:B------:R-:W-:Y:S01]  /*3740*/  LOP3.LUT R52, R14, 0xffff0000, RZ, 0xc0, !PT ;  /* 0xffff00000e347812 */ /* 0x000fe200078ec0ff */
[----:B------:R-:W-:-:S02]  /*3750*/  IMAD.U32 R53, R48, 0x10000, RZ ;  /* 0x0001000030357824 */ /* 0x000fc400078e00ff */
[C---:B------:R-:W-:Y:S01]  /*3760*/  IMAD.U32 R55, R51.reuse, 0x10000, RZ ;  /* 0x0001000033377824 */ /* 0x040fe200078e00ff */
[----:B------:R-:W-:Y:S01]  /*3770*/  LOP3.LUT R51, R51, 0xffff0000, RZ, 0xc0, !PT ;  /* 0xffff000033337812 */ /* 0x000fe200078ec0ff */
[----:B------:R-:W-:Y:S01]  /*3780*/  FMUL.FTZ R87, R52, R53 ;  /* 0x0000003534577220 */ /* 0x000fe20000410000 */
[----:B------:R-:W-:Y:S02]  /*3790*/  IMAD.U32 R14, R14, 0x10000, RZ ;  /* 0x000100000e0e7824 */ /* 0x000fe400078e00ff */
[-C--:B------:R-:W-:Y:S01]  /*37a0*/  FMUL.FTZ R52, R52, R55.reuse ;  /* 0x0000003734347220 */ /* 0x080fe20000410000 */
[----:B------:R-:W-:Y:S01]  /*37b0*/  F2FP.BF16.F32.PACK_AB R13, R13, R50 ;  /* 0x000000320d0d723e */ /* 0x000fe200000010ff */
[C---:B------:R-:W-:Y:S02]  /*37c0*/  FFMA.FTZ R87, R14.reuse, R55, -R87 ;  /* 0x000000370e577223 */ /* 0x040fe40000010857 */
        /* <DEDUP_REMOVED lines=17> */
.L_x_10412:
[----:B------:R-:W-:Y:S05]  /*38e0*/  BSYNC B2 ;  /* 0x0000000000027941 */ /* 0x000fea0003800000 */
.L_x_10411:
[----:B------:R-:W-:Y:S02]  /*38f0*/  IMAD.SHL.U32 R11, R155, 0x8, RZ ;  /* 0x000000089b0b7824 */ /* 0x000fe400078e00ff */
[----:B--2---:R-:W-:Y:S02]  /*3900*/  IMAD.MOV.U32 R48, RZ, RZ, R56 ;  /* 0x000000ffff307224 */ /* 0x004fe400078e0038 */
[----:B-1----:R-:W-:Y:S02]  /*3910*/  IMAD.MOV.U32 R49, RZ, RZ, R57 ;  /* 0x000000ffff317224 */ /* 0x002fe400078e0039 */
[----:B------:R-:W-:-:S05]  /*3920*/  IMAD.WIDE R48, R11, 0x2, R48 ;  /* 0x000000020b307825 */ /* 0x000fca00078e0230 */
[----:B------:R4:W-:Y:S02]  /*3930*/  ST.E.128 desc[UR42][R48.64], R12 ;  /* 0x0000000c30007985 */ /* 0x0009e4000c101d2a */
.L_x_10410:
[----:B------:R-:W-:Y:S05]  /*3940*/  BSYNC B1 ;  /* 0x0000000000017941 */ /* 0x000fea0003800000 */
.L_x_10409:
[----:B------:R-:W-:Y:S01]  /*3950*/  ISETP.NE.AND P3, PT, R31, RZ, PT ;  /* 0x000000ff1f00720c */ /* 0x000fe20003f65270 */
[----:B------:R-:W-:-:S12]  /*3960*/  BSSY B1, `(.L_x_10413) ;  /* 0x0000039000017945 */ /* 0x000fd80003800000 */
[----:B------:R-:W-:Y:S05]  /*3970*/  @!P3 BRA `(.L_x_10414) ;  /* 0x0000000000dcb947 */ /* 0x000fea0003800000 */
[----:B------:R-:W5:Y:S01]  /*3980*/  LDL R11, [R1+0x24] ;  /* 0x00002400010b7983 */ /* 0x000f620000100800 */
[----:B------:R-:W-:Y:S03]  /*3990*/  BSSY B2, `(.L_x_10415) ;  /* 0x0000030000027945 */ /* 0x000fe60003800000 */
[----:B---34-:R3:W4:Y:S01]  /*39a0*/  LDS.128 R12, [R62+0x17000] ;  /* 0x017000003e0c7984 */ /* 0x0187220000000c00 */
[----:B-----5:R-:W-:-:S13]  /*39b0*/  ISETP.GE.AND P3, PT, R11, R98, PT ;  /* 0x000000620b00720c */ /* 0x020fda0003f66270 */
[----:B---34-:R-:W-:Y:S05]  /*39c0*/  @P3 BRA `(.L_x_10416) ;  /* 0x0000000000b03947 */ /* 0x018fea0003800000 */
[----:B------:R-:W-:Y:S02]  /*39d0*/  SHF.R.U64 R46, R46, 0x10, R47 ;  /* 0x000000102e2e7819 */ /* 0x000fe4000000122f */
[----:B------:R-:W-:Y:S01]  /*39e0*/  SHF.R.U64 R11, R44, 0x10, R45 ;  /* 0x000000102c0b7819 */ /* 0x000fe2000000122d */
[C---:B------:R-:W-:Y:S01]  /*39f0*/  IMAD.U32 R44, R13.reuse, 0x10000, RZ ;  /* 0x000100000d2c7824 */ /* 0x040fe200078e00ff */
[----:B------:R-:W-:Y:S02]  /*3a00*/  PRMT R46, R106, 0x5432, R46 ;  /* 0x000054326a2e7816 */ /* 0x000fe4000000002e */
[----:B------:R-:W-:Y:S02]  /*3a10*/  PRMT R11, R58, 0x5432, R11 ;  /* 0x000054323a0b7816 */ /* 0x000fe4000000000b */
[----:B------:R-:W-:Y:S02]  /*3a20*/  LOP3.LUT R50, R13, 0xffff0000, RZ, 0xc0, !PT ;  /* 0xffff00000d327812 */ /* 0x000fe400078ec0ff */
[C---:B------:R-:W-:Y:S01]  /*3a30*/  LOP3.LUT R49, R46.reuse, 0xffff0000, RZ, 0xc0, !PT ;  /* 0xffff00002e317812 */ /* 0x040fe200078ec0ff */
[----:B------:R-:W-:Y:S01]  /*3a40*/  IMAD.U32 R46, R46, 0x10000, RZ ;  /* 0x000100002e2e7824 */ /* 0x000fe200078e00ff */
[----:B------:R-:W-:-:S02]  /*3a50*/  SHF.R.U32.HI R48, RZ, 0x10, R45 ;  /* 0x00000010ff307819 */ /* 0x000fc4000001162d */
[C---:B------:R-:W-:Y:S01]  /*3a60*/  LOP3.LUT R45, R11.reuse, 0xffff0000, RZ, 0xc0, !PT ;  /* 0xffff00000b2d7812 */ /* 0x040fe200078ec0ff */
[C---:B------:R-:W-:Y:S01]  /*3a70*/  FMUL.FTZ R13, R50.reuse, R49 ;  /* 0x00000031320d7220 */ /* 0x040fe20000410000 */
[----:B------:R-:W-:Y:S01]  /*3a80*/  SHF.R.U32.HI R47, RZ, 0x10, R47 ;  /* 0x00000010ff2f7819 */ /* 0x000fe2000001162f */
[----:B------:R-:W-:Y:S02]  /*3a90*/  IMAD.U32 R11, R11, 0x10000, RZ ;  /* 0x000100000b0b7824 */ /* 0x000fe400078e00ff */
[-C--:B------:R-:W-:Y:S01]  /*3aa0*/  FMUL.FTZ R50, R50, R45.reuse ;  /* 0x0000002d32327220 */ /* 0x080fe20000410000 */
[C---:B------:R-:W-:Y:S01]  /*3ab0*/  FFMA.FTZ R45, R44.reuse, R45, -R13 ;  /* 0x0000002d2c2d7223 */ /* 0x040fe2000001080d */
[----:B------:R-:W-:Y:S02]  /*3ac0*/  PRMT R47, R117, 0x5410, R47 ;  /* 0x00005410752f7816 */ /* 0x000fe4000000002f */
[----:B------:R-:W-:Y:S01]  /*3ad0*/  PRMT R13, R59, 0x5432, R48 ;  /* 0x000054323b0d7816 */ /* 0x000fe20000000030 */
[----:B------:R-:W-:Y:S01]  /*3ae0*/  FFMA.FTZ R44, R44, R49, R50 ;  /* 0x000000312c2c7223 */ /* 0x000fe20000010032 */
[C---:B------:R-:W-:Y:S01]  /*3af0*/  LOP3.LUT R48, R14.reuse, 0xffff0000, RZ, 0xc0, !PT ;  /* 0xffff00000e307812 */ /* 0x040fe200078ec0ff */
[----:B------:R-:W-:Y:S01]  /*3b00*/  IMAD.U32 R49, R47, 0x10000, RZ ;  /* 0x000100002f317824 */ /* 0x000fe200078e00ff */
[----:B------:R-:W-:Y:S01]  /*3b10*/  SHF.L.U32 R14, R14, 0x10, RZ ;  /* 0x000000100e0e7819 */ /* 0x000fe200000006ff */
[----:B------:R-:W-:Y:S01]  /*3b20*/  IMAD.U32 R51, R13, 0x10000, RZ ;  /* 0x000100000d337824 */ /* 0x000fe200078e00ff */
[----:B------:R-:W-:Y:S01]  /*3b30*/  LOP3.LUT R47, R47, 0xffff0000, RZ, 0xc0, !PT ;  /* 0xffff00002f2f7812 */ /* 0x000fe200078ec0ff */
[C---:B------:R-:W-:Y:S01]  /*3b40*/  FMUL.FTZ R53, R48.reuse, R49 ;  /* 0x0000003130357220 */ /* 0x040fe20000410000 */
[----:B------:R-:W-:Y:S01]  /*3b50*/  LOP3.LUT R13, R13, 0xffff0000, RZ, 0xc0, !PT ;  /* 0xffff00000d0d7812 */ /* 0x000fe200078ec0ff */
[----:B------:R-:W-:Y:S01]  /*3b60*/  FMUL.FTZ R48, R48, R51 ;  /* 0x0000003330307220 */ /* 0x000fe20000410000 */
[----:B------:R-:W-:-:S02]  /*3b70*/  IMAD.U32 R50, R15, 0x10000, RZ ;  /* 0x000100000f327824 */ /* 0x000fc400078e00ff */
[C---:B------:R-:W-:Y:S01]  /*3b80*/  FFMA.FTZ R53, R14.reuse, R51, -R53 ;  /* 0x000000330e357223 */ /* 0x040fe20000010835 */
        /* <DEDUP_REMOVED lines=8> */
[CC--:B------:R-:W-:Y:S01]  /*3c10*/  FMUL.FTZ R47, R13.reuse, R46.reuse ;  /* 0x0000002e0d2f7220 */ /* 0x0c0fe20000410000 */
[----:B------:R-:W-:Y:S01]  /*3c20*/  FMUL.FTZ R13, R13, R11 ;  /* 0x0000000b0d0d7220 */ /* 0x000fe20000410000 */
[----:B------:R-:W-:Y:S02]  /*3c30*/  F2FP.BF16.F32.PACK_AB R15, R14, R15 ;  /* 0x0000000f0e0f723e */ /* 0x000fe400000010ff */
[C---:B------:R-:W-:Y:S01]  /*3c40*/  FFMA.FTZ R11, R12.reuse, R11, -R47 ;  /* 0x0000000b0c0b7223 */ /* 0x040fe2000001082f */
[----:B------:R-:W-:Y:S01]  /*3c50*/  FFMA.FTZ R12, R12, R46, R13 ;  /* 0x0000002e0c0c7223 */ /* 0x000fe2000001000d */
[----:B------:R-:W-:Y:S02]  /*3c60*/  F2FP.BF16.F32.PACK_AB R13, R44, R45 ;  /* 0x0000002d2c0d723e */ /* 0x000fe400000010ff */
[----:B------:R-:W-:Y:S02]  /*3c70*/  F2FP.BF16.F32.PACK_AB R14, R48, R53 ;  /* 0x00000035300e723e */ /* 0x000fe400000010ff */
[----:B------:R-:W-:-:S07]  /*3c80*/  F2FP.BF16.F32.PACK_AB R12, R12, R11 ;  /* 0x0000000b0c0c723e */ /* 0x000fce00000010ff */
.L_x_10416:
[----:B------:R-:W-:Y:S05]  /*3c90*/  BSYNC B2 ;  /* 0x0000000000027941 */ /* 0x000fea0003800000 */
.L_x_10415:
[----:B------:R-:W-:Y:S02]  /*3ca0*/  IMAD.SHL.U32 R11, R156, 0x8, RZ ;  /* 0x000000089c0b7824 */ /* 0x000fe400078e00ff */
[----:B--2---:R-:W-:Y:S02]  /*3cb0*/  IMAD.MOV.U32 R44, RZ, RZ, R56 ;  /* 0x000000ffff2c7224 */ /* 0x004fe400078e0038 */
[----:B-1----:R-:W-:Y:S02]  /*3cc0*/  IMAD.MOV.U32 R45, RZ, RZ, R57 ;  /* 0x000000ffff2d7224 */ /* 0x002fe400078e0039 */
[----:B------:R-:W-:-:S05]  /*3cd0*/  IMAD.WIDE R44, R11, 0x2, R44 ;  /* 0x000000020b2c7825 */ /* 0x000fca00078e022c */
[----:B------:R1:W-:Y:S02]  /*3ce0*/  ST.E.128 desc[UR42][R44.64], R12 ;  /* 0x0000000c2c007985 */ /* 0x0003e4000c101d2a */
.L_x_10414:
[----:B------:R-:W-:Y:S05]  /*3cf0*/  BSYNC B1 ;  /* 0x0000000000017941 */ /* 0x000fea0003800000 */
.L_x_10413:
[----:B------:R-:W-:Y:S01]  /*3d00*/  LOP3.LUT P3, RZ, R20, 0x8, RZ, 0xc0, !PT ;  /* 0x0000000814ff7812 */ /* 0x000fe2000786c0ff */
[----:B------:R-:W-:-:S12]  /*3d10*/  BSSY B1, `(.L_x_10417) ;  /* 0x0000039000017945 */ /* 0x000fd80003800000 */
[----:B------:R-:W-:Y:S05]  /*3d20*/  @!P3 BRA `(.L_x_10418) ;  /* 0x0000000000dcb947 */ /* 0x000fea0003800000 */
[----:B-1-34-:R-:W3:Y:S04]  /*3d30*/  LDL R12, [R1+0x20] ;  /* 0x00002000010c7983 */ /* 0x01aee80000100800 */
[----:B------:R-:W4:Y:S01]  /*3d40*/  LDL R11, [R1+0x48] ;  /* 0x00004800010b7983 */ /* 0x000f220000100800 */
[C---:B--2---:R-:W-:Y:S01]  /*3d50*/  LEA R44, P3, R22.reuse, R56, 0x1 ;  /* 0x00000038162c7211 */ /* 0x044fe200078608ff */
[----:B------:R-:W-:Y:S03]  /*3d60*/  BSSY B2, `(.L_x_10419) ;  /* 0x0000032000027945 */ /* 0x000fe60003800000 */
[----:B---3--:R-:W-:Y:S02]  /*3d70*/  LEA.HI.X R45, R22, R57, R12, 0x1, P3 ;  /* 0x00000039162d7211 */ /* 0x008fe400018f0c0c */
[----:B------:R1:W2:Y:S01]  /*3d80*/  LDS.128 R12, [R61+0x17000] ;  /* 0x017000003d0c7984 */ /* 0x0002a20000000c00 */
[----:B----4-:R-:W-:-:S13]  /*3d90*/  ISETP.GE.AND P3, PT, R11, R98, PT ;  /* 0x000000620b00720c */ /* 0x010fda0003f66270 */
[----:B-1----:R-:W-:Y:S05]  /*3da0*/  @P3 BRA `(.L_x_10420) ;  /* 0x0000000000b43947 */ /* 0x002fea0003800000 */
[----:B------:R-:W-:Y:S02]  /*3db0*/  SHF.R.U64 R11, R42, 0x10, R43 ;  /* 0x000000102a0b7819 */ /* 0x000fe4000000122b */
[----:B------:R-:W-:Y:S02]  /*3dc0*/  SHF.R.U64 R47, R40, 0x10, R41 ;  /* 0x00000010282f7819 */ /* 0x000fe40000001229 */
[----:B------:R-:W-:Y:S02]  /*3dd0*/  PRMT R114, R114, 0x5410, R11 ;  /* 0x0000541072727816 */ /* 0x000fe4000000000b */
[----:B------:R-:W-:Y:S02]  /*3de0*/  PRMT R112, R112, 0x5410, R47 ;  /* 0x0000541070707816 */ /* 0x000fe4000000002f */
[----:B------:R-:W-:Y:S02]  /*3df0*/  SHF.R.U32.HI R40, RZ, 0x10, R43 ;  /* 0x00000010ff287819 */ /* 0x000fe4000001162b */
[----:B------:R-:W-:-:S02]  /*3e00*/  SHF.R.U32.HI R46, RZ, 0x10, R41 ;  /* 0x00000010ff2e7819 */ /* 0x000fc40000011629 */
[----:B--2---:R-:W-:Y:S02]  /*3e10*/  LOP3.LUT R11, R13, 0xffff0000, RZ, 0xc0, !PT ;  /* 0xffff00000d0b7812 */ /* 0x004fe400078ec0ff */
[C---:B------:R-:W-:Y:S01]  /*3e20*/  LOP3.LUT R42, R114.reuse, 0xffff0000, RZ, 0xc0, !PT ;  /* 0xffff0000722a7812 */ /* 0x040fe200078ec0ff */
[----:B------:R-:W-:Y:S01]  /*3e30*/  IMAD.U32 R114, R114, 0x10000, RZ ;  /* 0x0001000072727824 */ /* 0x000fe200078e00ff */
[C---:B------:R-:W-:Y:S01]  /*3e40*/  LOP3.LUT R41, R112.reuse, 0xffff0000, RZ, 0xc0, !PT ;  /* 0xffff000070297812 */ /* 0x040fe200078ec0ff */
[----:B------:R-:W-:Y:S01]  /*3e50*/  IMAD.U32 R112, R112, 0x10000, RZ ;  /* 0x0001000070707824 */ /* 0x000fe200078e00ff */
[----:B------:R-:W-:Y:S01]  /*3e60*/  PRMT R115, R115, 0x5410, R40 ;  /* 0x0000541073737816 */ /* 0x000fe20000000028 */
[----:B------:R-:W-:Y:S02]  /*3e70*/  IMAD.U32 R40, R13, 0x10000, RZ ;  /* 0x000100000d287824 */ /* 0x000fe400078e00ff */
[C---:B------:R-:W-:Y:S01]  /*3e80*/  FMUL.FTZ R13, R11.reuse, R42 ;  /* 0x0000002a0b0d7220 */ /* 0x040fe20000410000 */
[----:B------:R-:W-:Y:S01]  /*3e90*/  FMUL.FTZ R43, R11, R41 ;  /* 0x000000290b2b7220 */ /* 0x000fe20000410000 */
[----:B------:R-:W-:-:S02]  /*3ea0*/  PRMT R113, R113, 0x5410, R46 ;  /* 0x0000541071717816 */ /* 0x000fc4000000002e */
[C---:B------:R-:W-:Y:S01]  /*3eb0*/  FFMA.FTZ R11, R40.reuse, R41, -R13 ;  /* 0x00000029280b7223 */ /* 0x040fe2000001080d */
[----:B------:R-:W-:Y:S01]  /*3ec0*/  FFMA.FTZ R40, R40, R42, R43 ;  /* 0x0000002a28287223 */ /* 0x000fe2000001002b */
[C---:B------:R-:W-:Y:S01]  /*3ed0*/  LOP3.LUT R13, R14.reuse, 0xffff0000, RZ, 0xc0, !PT ;  /* 0xffff00000e0d7812 */ /* 0x040fe200078ec0ff */
[C---:B------:R-:W-:Y:S01]  /*3ee0*/  IMAD.U32 R42, R115.reuse, 0x10000, RZ ;  /* 0x00010000732a7824 */ /* 0x040fe200078e00ff */
[----:B------:R-:W-:Y:S01]  /*3ef0*/  LOP3.LUT R115, R115, 0xffff0000, RZ, 0xc0, !PT ;  /* 0xffff000073737812 */ /* 0x000fe200078ec0ff */
[C---:B------:R-:W-:Y:S01]  /*3f00*/  IMAD.U32 R41, R113.reuse, 0x10000, RZ ;  /* 0x0001000071297824 */ /* 0x040fe200078e00ff */
[----:B------:R-:W-:Y:S01]  /*3f10*/  LOP3.LUT R113, R113, 0xffff0000, RZ, 0xc0, !PT ;  /* 0xffff000071717812 */ /* 0x000fe200078ec0ff */
[----:B------:R-:W-:Y:S02]  /*3f20*/  IMAD.U32 R14, R14, 0x10000, RZ ;  /* 0x000100000e0e7824 */ /* 0x000fe400078e00ff */
[C---:B------:R-:W-:Y:S01]  /*3f30*/  FMUL.FTZ R43, R13.reuse, R42 ;  /* 0x0000002a0d2b7220 */ /* 0x040fe20000410000 */
[----:B------:R-:W-:Y:S01]  /*3f40*/  FMUL.FTZ R47, R13, R41 ;  /* 0x000000290d2f7220 */ /* 0x000fe20000410000 */
[----:B------:R-:W-:-:S02]  /*3f50*/  F2FP.BF16.F32.PACK_AB R11, R40, R11 ;  /* 0x0000000b280b723e */ /* 0x000fc400000010ff */
[----:B------:R-:W-:Y:S01]  /*3f60*/  FFMA.FTZ R13, R14, R41, -R43 ;  /* 0x000000290e0d7223 */ /* 0x000fe2000001082b */
[----:B------:R-:W-:Y:S01]  /*3f70*/  LOP3.LUT R43, R12, 0xffff0000, RZ, 0xc0, !PT ;  /* 0xffff00000c2b7812 */ /* 0x000fe200078ec0ff */
[----:B------:R-:W-:Y:S01]  /*3f80*/  FFMA.FTZ R14, R14, R42, R47 ;  /* 0x0000002a0e0e7223 */ /* 0x000fe2000001002f */
[C---:B------:R-:W-:Y:S01]  /*3f90*/  LOP3.LUT R41, R15.reuse, 0xffff0000, RZ, 0xc0, !PT ;  /* 0xffff00000f297812 */ /* 0x040fe200078ec0ff */
[----:B------:R-:W-:Y:S02]  /*3fa0*/  IMAD.U32 R42, R15, 0x10000, RZ ;  /* 0x000100000f2a7824 */ /* 0x000fe400078e00ff */
[----:B------:R-:W-:Y:S02]  /*3fb0*/  IMAD.U32 R15, R12, 0x10000, RZ ;  /* 0x000100000c0f7824 */ /* 0x000fe400078e00ff */
[----:B------:R-:W-:Y:S01]  /*3fc0*/  FMUL.FTZ R12, R43, R114 ;  /* 0x000000722b0c7220 */ /* 0x000fe20000410000 */
[C---:B------:R-:W-:Y:S01]  /*3fd0*/  FMUL.FTZ R47, R41.reuse, R115 ;  /* 0x00000073292f7220 */ /* 0x040fe20000410000 */
[-C--:B------:R-:W-:Y:S01]  /*3fe0*/  FMUL.FTZ R46, R41, R113.reuse ;  /* 0x00000071292e7220 */ /* 0x080fe20000410000 */
[-C--:B------:R-:W-:Y:S01]  /*3ff0*/  FMUL.FTZ R43, R43, R112.reuse ;  /* 0x000000702b2b7220 */ /* 0x080fe20000410000 */
[C---:B------:R-:W-:Y:S01]  /*4000*/  FFMA.FTZ R12, R15.reuse, R112, -R12 ;  /* 0x000000700f0c7223 */ /* 0x040fe2000001080c */
[C---:B------:R-:W-:Y:S01]  /*4010*/  FFMA.FTZ R47, R42.reuse, R113, -R47 ;  /* 0x000000712a2f7223 */ /* 0x040fe2000001082f */
[----:B------:R-:W-:Y:S01]  /*4020*/  FFMA.FTZ R46, R42, R115, R46 ;  /* 0x000000732a2e7223 */ /* 0x000fe2000001002e */
[----:B------:R-:W-:Y:S01]  /*4030*/  FFMA.FTZ R43, R15, R114, R43 ;  /* 0x000000720f2b7223 */ /* 0x000fe2000001002b */
[----:B------:R-:W-:Y:S01]  /*4040*/  F2FP.BF16.F32.PACK_AB R14, R14, R13 ;  /* 0x0000000d0e0e723e */ /* 0x000fe200000010ff */
[----:B------:R-:W-:-:S02]  /*4050*/  IMAD.MOV.U32 R13, RZ, RZ, R11 ;  /* 0x000000ffff0d7224 */ /* 0x000fc400078e000b */
[----:B------:R-:W-:Y:S02]  /*4060*/  F2FP.BF16.F32.PACK_AB R15, R46, R47 ;  /* 0x0000002f2e0f723e */ /* 0x000fe400000010ff */
[----:B------:R-:W-:-:S07]  /*4070*/  F2FP.BF16.F32.PACK_AB R12, R43, R12 ;  /* 0x0000000c2b0c723e */ /* 0x000fce00000010ff */
.L_x_10420:
[----:B------:R-:W-:Y:S05]  /*4080*/  BSYNC B2 ;  /* 0x0000000000027941 */ /* 0x000fea0003800000 */
.L_x_10419:
[----:B--2---:R1:W-:Y:S02]  /*4090*/  ST.E.128 desc[UR42][R44.64], R12 ;  /* 0x0000000c2c007985 */ /* 0x0043e4000c101d2a */
.L_x_10418:
[----:B------:R-:W-:Y:S05]  /*40a0*/  BSYNC B1 ;  /* 0x0000000000017941 */ /* 0x000fea0003800000 */
.L_x_10417:
        /* <DEDUP_REMOVED lines=12> */
[----:B------:R-:W-:Y:S01]  /*4170*/  SHF.R.U64 R44, R36, 0x10, R37 ;  /* 0x00000010242c7819 */ /* 0x000fe20000001225 */
[----:B--2---:R-:W-:Y:S01]  /*4180*/  IMAD.U32 R36, R14, 0x10000, RZ ;  /* 0x000100000e247824 */ /* 0x004fe200078e00ff */
[----:B------:R-:W-:Y:S01]  /*4190*/  SHF.R.U32.HI R38, RZ, 0x10, R39 ;  /* 0x00000010ff267819 */ /* 0x000fe20000011627 */
[----:B------:R-:W-:Y:S01]  /*41a0*/  IMAD.U32 R39, R13, 0x10000, RZ ;  /* 0x000100000d277824 */ /* 0x000fe200078e00ff */
        /* <DEDUP_REMOVED lines=9> */
[----:B------:R-:W-:Y:S01]  /*4240*/  LOP3.LUT R42, R107, 0xffff0000, RZ, 0xc0, !PT ;  /* 0xffff00006b2a7812 */ /* 0x000fe200078ec0ff */
[----:B------:R-:W-:Y:S01]  /*4250*/  IMAD.U32 R110, R110, 0x10000, RZ ;  /* 0x000100006e6e7824 */ /* 0x000fe200078e00ff */
[----:B------:R-:W-:Y:S01]  /*4260*/  LOP3.LUT R37, R14, 0xffff0000, RZ, 0xc0, !PT ;  /* 0xffff00000e257812 */ /* 0x000fe200078ec0ff */
[C---:B------:R-:W-:Y:S01]  /*4270*/  FMUL.FTZ R46, R38.reuse, R44 ;  /* 0x0000002c262e7220 */ /* 0x040fe20000410000 */
[C---:B------:R-:W-:Y:S01]  /*4280*/  LOP3.LUT R11, R15.reuse, 0xffff0000, RZ, 0xc0, !PT ;  /* 0xffff00000f0b7812 */ /* 0x040fe200078ec0ff */
[----:B------:R-:W-:Y:S01]  /*4290*/  FMUL.FTZ R45, R38, R42 ;  /* 0x0000002a262d7220 */ /* 0x000fe20000410000 */
[----:B------:R-:W-:Y:S01]  /*42a0*/  IMAD.U32 R14, R15, 0x10000, RZ ;  /* 0x000100000f0e7824 */ /* 0x000fe200078e00ff */
[----:B------:R-:W-:Y:S01]  /*42b0*/  LOP3.LUT R38, R12, 0xffff0000, RZ, 0xc0, !PT ;  /* 0xffff00000c267812 */ /* 0x000fe200078ec0ff */
[----:B------:R-:W-:-:S02]  /*42c0*/  IMAD.U32 R15, R111, 0x10000, RZ ;  /* 0x000100006f0f7824 */ /* 0x000fc400078e00ff */
[C---:B------:R-:W-:Y:S01]  /*42d0*/  FFMA.FTZ R12, R39.reuse, R42, -R46 ;  /* 0x0000002a270c7223 */ /* 0x040fe2000001082e */
        /* <DEDUP_REMOVED lines=9> */
[----:B------:R-:W-:Y:S01]  /*4370*/  FMUL.FTZ R44, R11, R109 ;  /* 0x0000006d0b2c7220 */ /* 0x000fe20000410000 */
[CC--:B------:R-:W-:Y:S01]  /*4380*/  FMUL.FTZ R36, R38.reuse, R110.reuse ;  /* 0x0000006e26247220 */ /* 0x0c0fe20000410000 */
        /* <DEDUP_REMOVED lines=9> */
.L_x_10424:
[----:B------:R-:W-:Y:S05]  /*4420*/  BSYNC B2 ;  /* 0x0000000000027941 */ /* 0x000fea0003800000 */
.L_x_10423:
[----:B--2---:R1:W-:Y:S02]  /*4430*/  ST.E.128 desc[UR42][R40.64], R12 ;  /* 0x0000000c28007985 */ /* 0x0043e4000c101d2a */
.L_x_10422:
[----:B------:R-:W-:Y:S05]  /*4440*/  BSYNC B1 ;  /* 0x0000000000017941 */ /* 0x000fea0003800000 */
.L_x_10421:
[----:B------:R-:W-:-:S13]  /*4450*/  LOP3.LUT P3, RZ, R20, 0x20, RZ, 0xc0, !PT ;  /* 0x0000002014ff7812 */ /* 0x000fda000786c0ff */
        /* <DEDUP_REMOVED lines=9> */
[--C-:B------:R-:W-:Y:S01]  /*44f0*/  SHF.R.U64 R39, R32, 0x10, R33.reuse ;  /* 0x0000001020277819 */ /* 0x100fe20000001221 */
[----:B--2---:R-:W-:Y:S01]  /*4500*/  IMAD.U32 R32, R14, 0x10000, RZ ;  /* 0x000100000e207824 */ /* 0x004fe200078e00ff */
        /* <DEDUP_REMOVED lines=12> */
[C---:B------:R-:W-:Y:S01]  /*45d0*/  FMUL.FTZ R42, R33.reuse, R40 ;  /* 0x00000028212a7220 */ /* 0x040fe20000410000 */
[----:B------:R-:W-:Y:S01]  /*45e0*/  LOP3.LUT R34, R14, 0xffff0000, RZ, 0xc0, !PT ;  /* 0xffff00000e227812 */ /* 0x000fe200078ec0ff */
[-C--:B------:R-:W-:Y:S01]  /*45f0*/  FMUL.FTZ R33, R33, R38.reuse ;  /* 0x0000002621217220 */ /* 0x080fe20000410000 */
[----:B------:R-:W-:Y:S01]  /*4600*/  LOP3.LUT R11, R15, 0xffff0000, RZ, 0xc0, !PT ;  /* 0xffff00000f0b7812 */ /* 0x000fe200078ec0ff */
[----:B------:R-:W-:Y:S01]  /*4610*/  IMAD.U32 R35, R59, 0x10000, RZ ;  /* 0x000100003b237824 */ /* 0x000fe200078e00ff */
[----:B------:R-:W-:Y:S01]  /*4620*/  SHF.L.U32 R14, R15, 0x10, RZ ;  /* 0x000000100f0e7819 */ /* 0x000fe200000006ff */
[----:B------:R-:W-:Y:S01]  /*4630*/  IMAD.U32 R15, R13, 0x10000, RZ ;  /* 0x000100000d0f7824 */ /* 0x000fe200078e00ff */
[----:B------:R-:W-:Y:S01]  /*4640*/  LOP3.LUT R59, R59, 0xffff0000, RZ, 0xc0, !PT ;  /* 0xffff00003b3b7812 */ /* 0x000fe200078ec0ff */
[C---:B------:R-:W-:Y:S01]  /*4650*/  IMAD.U32 R39, R106.reuse, 0x10000, RZ ;  /* 0x000100006a277824 */ /* 0x040fe200078e00ff */
[----:B------:R-:W-:Y:S01]  /*4660*/  LOP3.LUT R106, R106, 0xffff0000, RZ, 0xc0, !PT ;  /* 0xffff00006a6a7812 */ /* 0x000fe200078ec0ff */
[C---:B------:R-:W-:Y:S01]  /*4670*/  FFMA.FTZ R42, R15.reuse, R38, -R42 ;  /* 0x000000260f2a7223 */ /* 0x040fe2000001082a */
[----:B------:R-:W-:Y:S01]  /*4680*/  FFMA.FTZ R33, R15, R40, R33 ;  /* 0x000000280f217223 */ /* 0x000fe20000010021 */
[----:B------:R-:W-:Y:S01]  /*4690*/  FMUL.FTZ R15, R34, R35 ;  /* 0x00000023220f7220 */ /* 0x000fe20000410000 */
[----:B------:R-:W-:-:S02]  /*46a0*/  IMAD.U32 R13, R12, 0x10000, RZ ;  /* 0x000100000c0d7824 */ /* 0x000fc400078e00ff */
        /* <DEDUP_REMOVED lines=16> */
.L_x_10426:
[----:B------:R-:W-:Y:S05]  /*47b0*/  BSYNC B1 ;  /* 0x0000000000017941 */ /* 0x000fea0003800000 */
.L_x_10425:
[----:B--2---:R1:W-:Y:S01]  /*47c0*/  ST.E.128 desc[UR42][R36.64], R12 ;  /* 0x0000000c24007985 */ /* 0x0043e2000c101d2a */
[----:B------:R-:W-:Y:S05]  /*47d0*/  BRA `(.L_x_10404) ;  /* 0x0000002000a87947 */ /* 0x000fea0003800000 */
.L_x_10397:
        /* <DEDUP_REMOVED lines=21> */
[----:B------:R-:W-:Y:S02]  /*4930*/  IADD3 R11, P2, R70, R12, RZ ;  /* 0x0000000c460b7210 */ /* 0x000fe40007f5e0ff */
[----:B------:R-:W-:-:S03]  /*4940*/  CS2R R52, SRZ ;  /* 0x0000000000347805 */ /* 0x000fc6000001ff00 */
        /* <DEDUP_REMOVED lines=23> */
.L_x_10428:
[----:B------:R-:W-:Y:S05]  /*4ac0*/  BSYNC B1 ;  /* 0x0000000000017941 */ /* 0x000fea0003800000 */
.L_x_10427:
[----:B-----5:R-:W-:Y:S01]  /*4ad0*/  IMAD.MOV.U32 R11, RZ, RZ, R34 ;  /* 0x000000ffff0b7224 */ /* 0x020fe200078e0022 */
[----:B------:R-:W-:Y:S01]  /*4ae0*/  UISETP.NE.AND UP0, UPT, UR39, 0x3, UPT ;  /* 0x000000032700788c */ /* 0x000fe2000bf05270 */
[----:B0-----:R-:W-:Y:S02]  /*4af0*/  IMAD.MOV.U32 R12, RZ, RZ, R35 ;  /* 0x000000ffff0c7224 */ /* 0x001fe400078e0023 */
[----:B------:R-:W-:Y:S02]  /*4b00*/  IMAD.MOV.U32 R13, RZ, RZ, R32 ;  /* 0x000000ffff0d7224 */ /* 0x000fe400078e0020 */
[----:B------:R-:W-:Y:S01]  /*4b10*/  IMAD.MOV.U32 R14, RZ, RZ, R39 ;  /* 0x000000ffff0e7224 */ /* 0x000fe200078e0027 */
[----:B------:R-:W-:Y:S01]  /*4b20*/  PRMT R110, R11, 0x5410, R12 ;  /* 0x000054100b6e7816 */ /* 0x000fe2000000000c */
[----:B------:R-:W-:Y:S01]  /*4b30*/  IMAD.MOV.U32 R11, RZ, RZ, R33 ;  /* 0x000000ffff0b7224 */ /* 0x000fe200078e0021 */
[----:B------:R-:W-:Y:S01]  /*4b40*/  PLOP3.LUT P2, PT, PT, PT, UP0, 0x80, 0x0 ;  /* 0x000000000000781c */ /* 0x000fe20003f4f008 */
        /* <DEDUP_REMOVED lines=18> */
[----:B------:R-:W-:Y:S01]  /*4c70*/  IMAD.MOV.U32 R12, RZ, RZ, R50 ;  /* 0x000000ffff0c7224 */ /* 0x000fe200078e0032 */
[----:B------:R-:W-:-:S04]  /*4c80*/  MOV R11, R51 ;  /* 0x00000033000b7202 */ /* 0x000fc80000000f00 */
        /* <DEDUP_REMOVED lines=10> */
[----:B------:R-:W-:Y:S06]  /*4d30*/  @!P2 BRA `(.L_x_10429) ;  /* 0x000000000004a947 */ /* 0x000fec0003800000 */
[----:B------:R-:W-:Y:S01]  /*4d40*/  BPT.TRAP 0x1 ;  /* 0x000000040000795c */ /* 0x000fe20000300000 */
.L_x_10429:
[----:B------:R-:W-:Y:S01]  /*4d50*/  IMAD R60, R18, 0x8, R2 ;  /* 0x00000008123c7824 */ /* 0x000fe200078e0202 */
[----:B------:R-:W-:Y:S01]  /*4d60*/  SHF.L.U32 R81, R137, 0x1f, RZ ;  /* 0x0000001f89517819 */ /* 0x000fe200000006ff */
[----:B------:R-:W-:Y:S03]  /*4d70*/  BSSY B1, `(.L_x_10430) ;  /* 0x0000003000017945 */ /* 0x000fe60003800000 */
[----:B------:R-:W0:Y:S02]  /*4d80*/  SYNCS.PHASECHK.TRANS64.TRYWAIT P4, [R60+URZ+0x2d890], R81 ;  /* 0x02d890513c0075a7 */ /* 0x000e24000808017f */
[----:B0-----:R-:W-:Y:S05]  /*4d90*/  @!P4 BRA `(.L_x_10431) ;  /* 0x000001540024c947 */ /* 0x001fea0003800000 */
.L_x_10656:
[----:B------:R-:W-:Y:S05]  /*4da0*/  BSYNC B1 ;  /* 0x0000000000017941 */ /* 0x000fea0003800000 */
.L_x_10430:
[----:B------:R-:W-:-:S03]  /*4db0*/  UMOV UR4, 0xffffffff ;  /* 0xffffffff00047882 */ /* 0x000fc60000000000 */
[----:B------:R-:W-:Y:S05]  /*4dc0*/  BRA.DIV UR4, `(.L_x_10432) ;  /* 0x00000156042c7947 */ /* 0x000fea000b800000 */
[----:B------:R1:W2:Y:S04]  /*4dd0*/  SHFL.IDX PT, R87, R57, RZ, 0x1e1f ;  /* 0x001e1fff39577589 */ /* 0x0002a800000e0000 */
[----:B------:R1:W3:Y:S02]  /*4de0*/  SHFL.IDX PT, R86, R56, RZ, 0x1e1f ;  /* 0x001e1fff38567589 */ /* 0x0002e400000e0000 */
.L_x_10660:
[----:B------:R-:W-:Y:S05]  /*4df0*/  @P3 BRA `(.L_x_10404) ;  /* 0x0000001c00203947 */ /* 0x000fea0003800000 */
[----:B------:R-:W4:Y:S01]  /*4e00*/  LDC R11, c[0x0][0x2f4] ;  /* 0x0000bd00ff0b7b82 */ /* 0x000f220000000800 */
[----:B------:R-:W-:Y:S01]  /*4e10*/  ISETP.NE.AND P3, PT, R21, RZ, PT ;  /* 0x000000ff1500720c */ /* 0x000fe20003f65270 */
[----:B------:R-:W-:Y:S01]  /*4e20*/  BSSY B1, `(.L_x_10433) ;  /* 0x000007d000017945 */ /* 0x000fe20003800000 */
[----:B----4-:R-:W-:-:S11]  /*4e30*/  IMAD.IADD R103, R11, 0x1, -R99 ;  /* 0x000000010b677824 */ /* 0x010fd600078e0a63 */
[----:B------:R-:W-:Y:S05]  /*4e40*/  @!P3 BRA `(.L_x_10434) ;  /* 0x0000000400e8b947 */ /* 0x000fea0003800000 */
[----:B------:R-:W-:Y:S01]  /*4e50*/  SEL R12, R99, R103, !P0 ;  /* 0x00000067630c7207 */ /* 0x000fe20004000000 */
[----:B------:R-:W-:Y:S01]  /*4e60*/  BSSY B2, `(.L_x_10435) ;  /* 0x0000072000027945 */ /* 0x000fe20003800000 */
[----:B------:R-:W-:Y:S02]  /*4e70*/  ISETP.GE.AND P3, PT, R16, R98, PT ;  /* 0x000000621000720c */ /* 0x000fe40003f66270 */
[----:B------:R-:W-:-:S04]  /*4e80*/  SHF.R.S32.HI R13, RZ, 0x1f, R12 ;  /* 0x0000001fff0d7819 */ /* 0x000fc8000001140c */
[----:B------:R-:W-:-:S04]  /*4e90*/  LEA.HI R13, R13, R12, RZ, 0x4 ;  /* 0x0000000c0d0d7211 */ /* 0x000fc800078f20ff */
[----:B------:R-:W-:-:S04]  /*4ea0*/  SHF.R.S32.HI R13, RZ, 0x4, R13 ;  /* 0x00000004ff0d7819 */ /* 0x000fc8000001140d */
[----:B------:R-:W-:-:S04]  /*4eb0*/  LEA.HI.SX32 R104, R73, R13, 0x1d ;  /* 0x0000000d49687211 */ /* 0x000fc800078feaff */
[----:B------:R-:W-:-:S04]  /*4ec0*/  SHF.R.S32.HI R12, RZ, 0x1f, R104 ;  /* 0x0000001fff0c7819 */ /* 0x000fc80000011468 */
[----:B------:R-:W-:Y:S01]  /*4ed0*/  LEA.HI R12, R12, R104, RZ, 0x2 ;  /* 0x000000680c0c7211 */ /* 0x000fe200078f10ff */
[----:B------:R-:W-:-:S04]  /*4ee0*/  IMAD.SHL.U32 R104, R104, 0x8, RZ ;  /* 0x0000000868687824 */ /* 0x000fc800078e00ff */
[----:B------:R-:W-:Y:S01]  /*4ef0*/  IMAD.SHL.U32 R12, R12, 0x400, RZ ;  /* 0x000004000c0c7824 */ /* 0x000fe200078e00ff */
[----:B------:R-:W-:-:S04]  /*4f00*/  LOP3.LUT R13, R142, 0x18, R104, 0xf8, !PT ;  /* 0x000000188e0d7812 */ /* 0x000fc800078ef868 */
[----:B------:R-:W-:Y:S02]  /*4f10*/  LOP3.LUT R13, R13, R143, RZ, 0x3c, !PT ;  /* 0x0000008f0d0d7212 */ /* 0x000fe400078e3cff */
[----:B------:R-:W-:-:S04]  /*4f20*/  LOP3.LUT R12, R12, 0x7ffff000, RZ, 0xc0, !PT ;  /* 0x7ffff0000c0c7812 */ /* 0x000fc800078ec0ff */
[----:B------:R-:W-:-:S05]  /*4f30*/  IADD3 R12, R13, R12, R151 ;  /* 0x0000000c0d0c7210 */ /* 0x000fca0007ffe097 */
[C---:B-1----:R-:W-:Y:S02]  /*4f40*/  IMAD R56, R18.reuse, 0x3000, R12 ;  /* 0x0000300012387824 */ /* 0x042fe400078e020c */
[----:B------:R-:W-:Y:S02]  /*4f50*/  IMAD R12, R18, 0x3000, R96 ;  /* 0x00003000120c7824 */ /* 0x000fe400078e0260 */
[--C-:B------:R-:W-:Y:S02]  /*4f60*/  IMAD R56, R56, 0x2, R2.reuse ;  /* 0x0000000238387824 */ /* 0x100fe400078e0202 */
[----:B------:R-:W-:-:S04]  /*4f70*/  IMAD R12, R12, 0x2, R2 ;  /* 0x000000020c0c7824 */ /* 0x000fc800078e0202 */
[----:B------:R-:W1:Y:S04]  /*4f80*/  LDS.128 R56, [R56+0x15400] ;  /* 0x0154000038387984 */ /* 0x000e680000000c00 */
[----:B------:R-:W4:Y:S01]  /*4f90*/  LDS.128 R12, [R12+0x15400] ;  /* 0x015400000c0c7984 */ /* 0x000f220000000c00 */
[----:B------:R-:W-:Y:S05]  /*4fa0*/  @P3 BRA `(.L_x_10436) ;  /* 0x0000000400743947 */ /* 0x000fea0003800000 */
[--C-:B------:R-:W-:Y:S02]  /*4fb0*/  SHF.R.U64 R40, R40, 0x10, R41.reuse ;  /* 0x0000001028287819 */ /* 0x100fe40000001229 */
[----:B------:R-:W-:Y:S02]  /*4fc0*/  SHF.R.U32.HI R105, RZ, 0x10, R41 ;  /* 0x00000010ff697819 */ /* 0x000fe40000011629 */
[C---:B------:R-:W-:Y:S02]  /*4fd0*/  PRMT R40, R106.reuse, 0x5432, R40 ;  /* 0x000054326a287816 */ /* 0x040fe40000000028 */
[----:B------:R-:W-:Y:S02]  /*4fe0*/  PRMT R105, R106, 0x5410, R105 ;  /* 0x000054106a697816 */ /* 0x000fe40000000069 */
[----:B------:R-:W-:Y:S02]  /*4ff0*/  SHF.R.U32.HI R106, RZ, 0x10, R53 ;  /* 0x00000010ff6a7819 */ /* 0x000fe40000011635 */
[----:B------:R-:W-:-:S02]  /*5000*/  SHF.R.U64 R41, R42, 0x10, R43 ;  /* 0x000000102a297819 */ /* 0x000fc4000000122b */
[----:B------:R-:W-:Y:S02]  /*5010*/  SHF.R.U32.HI R42, RZ, 0x10, R43 ;  /* 0x00000010ff2a7819 */ /* 0x000fe4000001162b */
[----:B------:R-:W-:Y:S02]  /*5020*/  SHF.R.U64 R43, R52, 0x10, R53 ;  /* 0x00000010342b7819 */ /* 0x000fe40000001235 */
[--C-:B------:R-:W-:Y:S02]  /*5030*/  SHF.R.U64 R52, R54, 0x10, R55.reuse ;  /* 0x0000001036347819 */ /* 0x100fe40000001237 */
[----:B------:R-:W-:Y:S01]  /*5040*/  SHF.R.U32.HI R53, RZ, 0x10, R55 ;  /* 0x00000010ff357819 */ /* 0x000fe20000011637 */
[----:B------:R-:W-:Y:S01]  /*5050*/  IMAD.U32 R55, R105, 0x10000, RZ ;  /* 0x0001000069377824 */ /* 0x000fe200078e00ff */
[C---:B------:R-:W-:Y:S02]  /*5060*/  PRMT R106, R109.reuse, 0x5432, R106 ;  /* 0x000054326d6a7816 */ /* 0x040fe4000000006a */
[----:B------:R-:W-:Y:S01]  /*5070*/  PRMT R43, R109, 0x5410, R43 ;  /* 0x000054106d2b7816 */ /* 0x000fe2000000002b */
[----:B-1----:R-:W-:Y:S01]  /*5080*/  IMAD.U32 R109, R57, 0x10000, RZ ;  /* 0x00010000396d7824 */ /* 0x002fe200078e00ff */
[----:B------:R-:W-:-:S02]  /*5090*/  PRMT R52, R108, 0x5432, R52 ;  /* 0x000054326c347816 */ /* 0x000fc40000000034 */
[----:B------:R-:W-:Y:S01]  /*50a0*/  PRMT R53, R108, 0x5410, R53 ;  /* 0x000054106c357816 */ /* 0x000fe20000000035 */
[C---:B------:R-:W-:Y:S01]  /*50b0*/  IMAD.U32 R108, R106.reuse, 0x10000, RZ ;  /* 0x000100006a6c7824 */ /* 0x040fe200078e00ff */
[C---:B------:R-:W-:Y:S02]  /*50c0*/  PRMT R41, R107.reuse, 0x5410, R41 ;  /* 0x000054106b297816 */ /* 0x040fe40000000029 */
[----:B------:R-:W-:Y:S01]  /*50d0*/  PRMT R42, R107, 0x5432, R42 ;  /* 0x000054326b2a7816 */ /* 0x000fe2000000002a */
[----:B----4-:R-:W-:Y:S02]  /*50e0*/  IMAD.U32 R107, R13, 0x10000, RZ ;  /* 0x000100000d6b7824 */ /* 0x010fe400078e00ff */
[----:B------:R-:W-:Y:S01]  /*50f0*/  FMUL.FTZ R54, R109, R108 ;  /* 0x0000006c6d367220 */ /* 0x000fe20000410000 */
[----:B------:R-:W-:Y:S02]  /*5100*/  LOP3.LUT R106, R106, 0xffff0000, RZ, 0xc0, !PT ;  /* 0xffff00006a6a7812 */ /* 0x000fe400078ec0ff */
[----:B------:R-:W-:Y:S01]  /*5110*/  LOP3.LUT R57, R57, 0xffff0000, RZ, 0xc0, !PT ;  /* 0xffff000039397812 */ /* 0x000fe200078ec0ff */
[-C--:B------:R-:W-:Y:S01]  /*5120*/  FFMA.FTZ R54, R107, R55.reuse, -R54 ;  /* 0x000000376b367223 */ /* 0x080fe20000010836 */
[----:B------:R-:W-:Y:S01]  /*5130*/  FMUL.FTZ R55, R109, R55 ;  /* 0x000000376d377220 */ /* 0x000fe20000410000 */
[----:B------:R-:W-:-:S03]  /*5140*/  LOP3.LUT R105, R105, 0xffff0000, RZ, 0xc0, !PT ;  /* 0xffff000069697812 */ /* 0x000fc600078ec0ff */
[----:B------:R-:W-:Y:S01]  /*5150*/  FFMA.FTZ R55, R107, R108, R55 ;  /* 0x0000006c6b377223 */ /* 0x000fe20000010037 */
[----:B------:R-:W-:Y:S01]  /*5160*/  LOP3.LUT R107, R13, 0xffff0000, RZ, 0xc0, !PT ;  /* 0xffff00000d6b7812 */ /* 0x000fe200078ec0ff */
[CC--:B------:R-:W-:Y:S01]  /*5170*/  FMUL.FTZ R13, R57.reuse, R106.reuse ;  /* 0x0000006a390d7220 */ /* 0x0c0fe20000410000 */
[-C--:B------:R-:W-:Y:S01]  /*5180*/  FMUL.FTZ R57, R57, R105.reuse ;  /* 0x0000006939397220 */ /* 0x080fe20000410000 */
[C---:B------:R-:W-:Y:S01]  /*5190*/  IMAD.U32 R108, R59.reuse, 0x10000, RZ ;  /* 0x000100003b6c7824 */ /* 0x040fe200078e00ff */
[----:B------:R-:W-:Y:S01]  /*51a0*/  LOP3.LUT R59, R59, 0xffff0000, RZ, 0xc0, !PT ;  /* 0xffff00003b3b7812 */ /* 0x000fe200078ec0ff */
[C---:B------:R-:W-:Y:S01]  /*51b0*/  FFMA.FTZ R13, R107.reuse, R105, -R13 ;  /* 0x000000696b0d7223 */ /* 0x040fe2000001080d */
[----:B------:R-:W-:Y:S01]  /*51c0*/  FFMA.FTZ R57, R107, R106, R57 ;  /* 0x0000006a6b397223 */ /* 0x000fe20000010039 */
[C---:B------:R-:W-:Y:S01]  /*51d0*/  IMAD.U32 R107, R53.reuse, 0x10000, RZ ;  /* 0x00010000356b7824 */ /* 0x040fe200078e00ff */
[----:B------:R-:W-:Y:S01]  /*51e0*/  LOP3.LUT R53, R53, 0xffff0000, RZ, 0xc0, !PT ;  /* 0xffff000035357812 */ /* 0x000fe200078ec0ff */
[C---:B------:R-:W-:Y:S01]  /*51f0*/  IMAD.U32 R106, R15.reuse, 0x10000, RZ ;  /* 0x000100000f6a7824 */ /* 0x040fe200078e00ff */
[----:B------:R-:W-:Y:S01]  /*5200*/  LOP3.LUT R15, R15, 0xffff0000, RZ, 0xc0, !PT ;  /* 0xffff00000f0f7812 */ /* 0x000fe200078ec0ff */
[----:B------:R-:W-:-:S02]  /*5210*/  IMAD.U32 R105, R42, 0x10000, RZ ;  /* 0x000100002a697824 */ /* 0x000fc400078e00ff */
[----:B------:R-:W-:Y:S01]  /*5220*/  FMUL.FTZ R109, R108, R107 ;  /* 0x0000006b6c6d7220 */ /* 0x000fe20000410000 */
[----:B------:R-:W-:Y:S02]  /*5230*/  LOP3.LUT R42, R42, 0xffff0000, RZ, 0xc0, !PT ;  /* 0xffff00002a2a7812 */ /* 0x000fe400078ec0ff */
[----:B------:R-:W-:Y:S01]  /*5240*/  F2FP.BF16.F32.PACK_AB R13, R13, R54 ;  /* 0x000000360d0d723e */ /* 0x000fe200000010ff */
[-C--:B------:R-:W-:Y:S01]  /*5250*/  FFMA.FTZ R109, R106, R105.reuse, -R109 ;  /* 0x000000696a6d7223 */ /* 0x080fe2000001086d */
[----:B------:R-:W-:Y:S01]  /*5260*/  FMUL.FTZ R105, R108, R105 ;  /* 0x000000696c697220 */ /* 0x000fe20000410000 */
[----:B------:R-:W-:Y:S01]  /*5270*/  F2FP.BF16.F32.PACK_AB R57, R57, R55 ;  /* 0x000000373939723e */ /* 0x000fe200000010ff */
[----:B------:R-:W-:Y:S02]  /*5280*/  IMAD.U32 R54, R56, 0x10000, RZ ;  /* 0x0001000038367824 */ /* 0x000fe400078e00ff */
[----:B------:R-:W-:Y:S01]  /*5290*/  FFMA.FTZ R106, R106, R107, R105 ;  /* 0x0000006b6a6a7223 */ /* 0x000fe20000010069 */
[----:B------:R-:W-:Y:S01]  /*52a0*/  FMUL.FTZ R105, R59, R53 ;  /* 0x000000353b697220 */ /* 0x000fe20000410000 */
[C---:B------:R-:W-:Y:S01]  /*52b0*/  IMAD.U32 R55, R40.reuse, 0x10000, RZ ;  /* 0x0001000028377824 */ /* 0x040fe200078e00ff */
[----:B------:R-:W-:-:S02]  /*52c0*/  LOP3.LUT R40, R40, 0xffff0000, RZ, 0xc0, !PT ;  /* 0xffff000028287812 */ /* 0x000fc400078ec0ff */
[-C--:B------:R-:W-:Y:S01]  /*52d0*/  FFMA.FTZ R105, R15, R42.reuse, -R105 ;  /* 0x0000002a0f697223 */ /* 0x080fe20000010869 */
[----:B------:R-:W-:-:S04]  /*52e0*/  FMUL.FTZ R42, R59, R42 ;  /* 0x0000002a3b2a7220 */ /* 0x000fc80000410000 */
[----:B------:R-:W-:Y:S01]  /*52f0*/  FFMA.FTZ R42, R15, R53, R42 ;  /* 0x000000350f2a7223 */ /* 0x000fe2000001002a */
[C---:B------:R-:W-:Y:S01]  /*5300*/  IMAD.U32 R53, R43.reuse, 0x10000, RZ ;  /* 0x000100002b357824 */ /* 0x040fe200078e00ff */
[----:B------:R-:W-:Y:S01]  /*5310*/  LOP3.LUT R43, R43, 0xffff0000, RZ, 0xc0, !PT ;  /* 0xffff00002b2b7812 */ /* 0x000fe200078ec0ff */
[----:B------:R-:W-:Y:S01]  /*5320*/  IMAD.U32 R15, R12, 0x10000, RZ ;  /* 0x000100000c0f7824 */ /* 0x000fe200078e00ff */
[----:B------:R-:W-:Y:S01]  /*5330*/  F2FP.BF16.F32.PACK_AB R105, R105, R109 ;  /* 0x0000006d6969723e */ /* 0x000fe200000010ff */
[C---:B------:R-:W-:Y:S01]  /*5340*/  FMUL.FTZ R59, R54.reuse, R53 ;  /* 0x00000035363b7220 */ /* 0x040fe20000410000 */
[-C--:B------:R-:W-:Y:S01]  /*5350*/  FMUL.FTZ R54, R54, R55.reuse ;  /* 0x0000003736367220 */ /* 0x080fe20000410000 */
[----:B------:R-:W-:Y:S02]  /*5360*/  F2FP.BF16.F32.PACK_AB R42, R42, R106 ;  /* 0x0000006a2a2a723e */ /* 0x000fe400000010ff */
[C---:B------:R-:W-:Y:S01]  /*5370*/  FFMA.FTZ R59, R15.reuse, R55, -R59 ;  /* 0x000000370f3b7223 */ /* 0x040fe2000001083b */
[----:B------:R-:W-:Y:S01]  /*5380*/  FFMA.FTZ R54, R15, R53, R54 ;  /* 0x000000350f367223 */ /* 0x000fe20000010036 */
[----:B------:R-:W-:Y:S01]  /*5390*/  LOP3.LUT R15, R56, 0xffff0000, RZ, 0xc0, !PT ;  /* 0xffff0000380f7812 */ /* 0x000fe200078ec0ff */
[----:B------:R-:W-:Y:S01]  /*53a0*/  IMAD.U32 R56, R58, 0x10000, RZ ;  /* 0x000100003a387824 */ /* 0x000fe200078e00ff */
[----:B------:R-:W-:-:S03]  /*53b0*/  LOP3.LUT R53, R12, 0xffff0000, RZ, 0xc0, !PT ;  /* 0xffff00000c357812 */ /* 0x000fc600078ec0ff */
[C---:B------:R-:W-:Y:S01]  /*53c0*/  FMUL.FTZ R12, R15.reuse, R43 ;  /* 0x0000002b0f0c7220 */ /* 0x040fe20000410000 */
[----:B------:R-:W-:-:S03]  /*53d0*/  FMUL.FTZ R15, R15, R40 ;  /* 0x000000280f0f7220 */ /* 0x000fc60000410000 */
[C---:B------:R-:W-:Y:S01]  /*53e0*/  FFMA.FTZ R12, R53.reuse, R40, -R12 ;  /* 0x00000028350c7223 */ /* 0x040fe2000001080c */
[----:B------:R-:W-:Y:S01]  /*53f0*/  FFMA.FTZ R15, R53, R43, R15 ;  /* 0x0000002b350f7223 */ /* 0x000fe2000001000f */
[C---:B------:R-:W-:Y:S01]  /*5400*/  SHF.L.U32 R43, R52.reuse, 0x10, RZ ;  /* 0x00000010342b7819 */ /* 0x040fe200000006ff */
[C---:B------:R-:W-:Y:S01]  /*5410*/  IMAD.U32 R53, R41.reuse, 0x10000, RZ ;  /* 0x0001000029357824 */ /* 0x040fe200078e00ff */
[----:B------:R-:W-:Y:S01]  /*5420*/  LOP3.LUT R52, R52, 0xffff0000, RZ, 0xc0, !PT ;  /* 0xffff000034347812 */ /* 0x000fe200078ec0ff */
[----:B------:R-:W-:Y:S01]  /*5430*/  IMAD.U32 R40, R14, 0x10000, RZ ;  /* 0x000100000e287824 */ /* 0x000fe200078e00ff */
[----:B------:R-:W-:Y:S01]  /*5440*/  LOP3.LUT R41, R41, 0xffff0000, RZ, 0xc0, !PT ;  /* 0xffff000029297812 */ /* 0x000fe200078ec0ff */
[C---:B------:R-:W-:Y:S01]  /*5450*/  FMUL.FTZ R55, R56.reuse, R43 ;  /* 0x0000002b38377220 */ /* 0x040fe20000410000 */
[-C--:B------:R-:W-:Y:S01]  /*5460*/  FMUL.FTZ R56, R56, R53.reuse ;  /* 0x0000003538387220 */ /* 0x080fe20000410000 */
[----:B------:R-:W-:Y:S02]  /*5470*/  LOP3.LUT R14, R14, 0xffff0000, RZ, 0xc0, !PT ;  /* 0xffff00000e0e7812 */ /* 0x000fe400078ec0ff */
[C---:B------:R-:W-:Y:S01]  /*5480*/  FFMA.FTZ R55, R40.reuse, R53, -R55 ;  /* 0x0000003528377223 */ /* 0x040fe20000010837 */
[----:B------:R-:W-:Y:S01]  /*5490*/  FFMA.FTZ R56, R40, R43, R56 ;  /* 0x0000002b28387223 */ /* 0x000fe20000010038 */
[----:B------:R-:W-:-:S02]  /*54a0*/  LOP3.LUT R40, R58, 0xffff0000, RZ, 0xc0, !PT ;  /* 0xffff00003a287812 */ /* 0x000fc400078ec0ff */
[----:B------:R-:W-:Y:S02]  /*54b0*/  F2FP.BF16.F32.PACK_AB R15, R15, R54 ;  /* 0x000000360f0f723e */ /* 0x000fe400000010ff */
[----:B------:R-:W-:Y:S01]  /*54c0*/  F2FP.BF16.F32.PACK_AB R12, R12, R59 ;  /* 0x0000003b0c0c723e */ /* 0x000fe200000010ff */
[CC--:B------:R-:W-:Y:S01]  /*54d0*/  FMUL.FTZ R43, R40.reuse, R52.reuse ;  /* 0x00000034282b7220 */ /* 0x0c0fe20000410000 */
[-C--:B------:R-:W-:Y:S01]  /*54e0*/  FMUL.FTZ R40, R40, R41.reuse ;  /* 0x0000002928287220 */ /* 0x080fe20000410000 */
[----:B------:R-:W-:Y:S02]  /*54f0*/  IMAD.MOV.U32 R59, RZ, RZ, R42 ;  /* 0x000000ffff3b7224 */ /* 0x000fe400078e002a */
[C---:B------:R-:W-:Y:S01]  /*5500*/  FFMA.FTZ R43, R14.reuse, R41, -R43 ;  /* 0x000000290e2b7223 */ /* 0x040fe2000001082b */
[----:B------:R-:W-:-:S04]  /*5510*/  FFMA.FTZ R40, R14, R52, R40 ;  /* 0x000000340e287223 */ /* 0x000fc80000010028 */
[----:B------:R-:W-:Y:S02]  /*5520*/  F2FP.BF16.F32.PACK_AB R43, R43, R55 ;  /* 0x000000372b2b723e */ /* 0x000fe400000010ff */
[----:B------:R-:W-:Y:S01]  /*5530*/  F2FP.BF16.F32.PACK_AB R40, R40, R56 ;  /* 0x000000382828723e */ /* 0x000fe200000010ff */
[----:B------:R-:W-:Y:S02]  /*5540*/  IMAD.MOV.U32 R56, RZ, RZ, R15 ;  /* 0x000000ffff387224 */ /* 0x000fe400078e000f */
[----:B------:R-:W-:Y:S02]  /*5550*/  IMAD.MOV.U32 R14, RZ, RZ, R43 ;  /* 0x000000ffff0e7224 */ /* 0x000fe400078e002b */
[----:B------:R-:W-:Y:S02]  /*5560*/  IMAD.MOV.U32 R15, RZ, RZ, R105 ;  /* 0x000000ffff0f7224 */ /* 0x000fe400078e0069 */
[----:B------:R-:W-:-:S07]  /*5570*/  IMAD.MOV.U32 R58, RZ, RZ, R40 ;  /* 0x000000ffff3a7224 */ /* 0x000fce00078e0028 */
.L_x_10436:
[----:B------:R-:W-:Y:S05]  /*5580*/  BSYNC B2 ;  /* 0x0000000000027941 */ /* 0x000fea0003800000 */
.L_x_10435:
[----:B---3--:R-:W-:-:S04]  /*5590*/  LEA R40, P3, R8, R86, 0x1 ;  /* 0x0000005608287211 */ /* 0x008fc800078608ff */
[----:B--2---:R-:W-:Y:S02]  /*55a0*/  LEA.HI.X R41, R8, R87, R93, 0x1, P3 ;  /* 0x0000005708297211 */ /* 0x004fe400018f0c5d */
[----:B------:R-:W-:-:S03]  /*55b0*/  ISETP.GE.AND P3, PT, R104, R11, PT ;  /* 0x0000000b6800720c */ /* 0x000fc60003f66270 */
[----:B----4-:R2:W-:Y:S10]  /*55c0*/  ST.E.128 desc[UR42][R40.64], R12 ;  /* 0x0000000c28007985 */ /* 0x0105f4000c101d2a */
[----:B--2---:R-:W-:-:S05]  /*55d0*/  @!P3 IMAD.WIDE R12, R104, 0x2, R86 ;  /* 0x00000002680cb825 */ /* 0x004fca00078e0256 */
[----:B-1----:R4:W-:Y:S02]  /*55e0*/  @!P3 ST.E.128 desc[UR42][R12.64], R56 ;  /* 0x000000380c00b985 */ /* 0x0029e4000c101d2a */
.L_x_10434:
[----:B------:R-:W-:Y:S05]  /*55f0*/  BSYNC B1 ;  /* 0x0000000000017941 */ /* 0x000fea0003800000 */
.L_x_10433:
[----:B------:R-:W-:Y:S01]  /*5600*/  ISETP.NE.AND P3, PT, R28, RZ, PT ;  /* 0x000000ff1c00720c */ /* 0x000fe20003f65270 */
[----:B------:R-:W-:-:S12]  /*5610*/  BSSY B1, `(.L_x_10437) ;  /* 0x000007b000017945 */ /* 0x000fd80003800000 */
[----:B------:R-:W-:Y:S05]  /*5620*/  @!P3 BRA `(.L_x_10438) ;  /* 0x0000000400e4b947 */ /* 0x000fea0003800000 */
[----:B------:R-:W-:Y:S01]  /*5630*/  LOP3.LUT P4, RZ, R23, 0x1, RZ, 0xc0, !PT ;  /* 0x0000000117ff7812 */ /* 0x000fe2000788c0ff */
[----:B------:R-:W-:Y:S01]  /*5640*/  BSSY B2, `(.L_x_10439) ;  /* 0x0000071000027945 */ /* 0x000fe20003800000 */
[----:B------:R-:W-:Y:S02]  /*5650*/  ISETP.GE.AND P3, PT, R0, R98, PT ;  /* 0x000000620000720c */ /* 0x000fe40003f66270 */
[----:B----4-:R-:W-:-:S04]  /*5660*/  SEL R12, R99, R103, !P4 ;  /* 0x00000067630c7207 */ /* 0x010fc80006000000 */
        /* <DEDUP_REMOVED lines=12> */
[C---:B------:R-:W-:Y:S02]  /*5730*/  IMAD R40, R18.reuse, 0x3000, R12 ;  /* 0x0000300012287824 */ /* 0x040fe400078e020c */
[----:B------:R-:W-:Y:S02]  /*5740*/  IMAD R12, R18, 0x3000, R95 ;  /* 0x00003000120c7824 */ /* 0x000fe400078e025f */
[--C-:B------:R-:W-:Y:S02]  /*5750*/  IMAD R40, R40, 0x2, R2.reuse ;  /* 0x0000000228287824 */ /* 0x100fe400078e0202 */
[----:B------:R-:W-:-:S04]  /*5760*/  IMAD R12, R12, 0x2, R2 ;  /* 0x000000020c0c7824 */ /* 0x000fc800078e0202 */
[----:B------:R-:W4:Y:S04]  /*5770*/  LDS.128 R40, [R40+0x15400] ;  /* 0x0154000028287984 */ /* 0x000f280000000c00 */
[----:B------:R-:W0:Y:S01]  /*5780*/  LDS.128 R12, [R12+0x15400] ;  /* 0x015400000c0c7984 */ /* 0x000e220000000c00 */
[----:B------:R-:W-:Y:S05]  /*5790*/  @P3 BRA `(.L_x_10440) ;  /* 0x00000004006c3947 */ /* 0x000fea0003800000 */
[----:B------:R-:W-:Y:S01]  /*57a0*/  SHF.R.U32.HI R54, RZ, 0x10, R49 ;  /* 0x00000010ff367819 */ /* 0x000fe20000011631 */
[----:B-1--4-:R-:W-:Y:S01]  /*57b0*/  IMAD.U32 R57, R41, 0x10000, RZ ;  /* 0x0001000029397824 */ /* 0x012fe200078e00ff */
[--C-:B------:R-:W-:Y:S01]  /*57c0*/  SHF.R.U64 R36, R36, 0x10, R37.reuse ;  /* 0x0000001024247819 */ /* 0x100fe20000001225 */
[----:B0-----:R-:W-:Y:S01]  /*57d0*/  IMAD.U32 R55, R13, 0x10000, RZ ;  /* 0x000100000d377824 */ /* 0x001fe200078e00ff */
[----:B------:R-:W-:Y:S02]  /*57e0*/  SHF.R.U32.HI R37, RZ, 0x10, R37 ;  /* 0x00000010ff257819 */ /* 0x000fe40000011625 */
[----:B------:R-:W-:Y:S02]  /*57f0*/  PRMT R54, R115, 0x5410, R54 ;  /* 0x0000541073367816 */ /* 0x000fe40000000036 */
[----:B------:R-:W-:Y:S02]  /*5800*/  SHF.R.U64 R38, R38, 0x10, R39 ;  /* 0x0000001026267819 */ /* 0x000fe40000001227 */
[----:B------:R-:W-:Y:S01]  /*5810*/  PRMT R37, R117, 0x5410, R37 ;  /* 0x0000541075257816 */ /* 0x000fe20000000025 */
[----:B------:R-:W-:Y:S01]  /*5820*/  IMAD.U32 R56, R54, 0x10000, RZ ;  /* 0x0001000036387824 */ /* 0x000fe200078e00ff */
[----:B------:R-:W-:-:S02]  /*5830*/  SHF.R.U32.HI R53, RZ, 0x10, R39 ;  /* 0x00000010ff357819 */ /* 0x000fc40000011627 */
[----:B------:R-:W-:Y:S02]  /*5840*/  SHF.R.U64 R39, R48, 0x10, R49 ;  /* 0x0000001030277819 */ /* 0x000fe40000001231 */
[--C-:B------:R-:W-:Y:S02]  /*5850*/  SHF.R.U64 R48, R50, 0x10, R51.reuse ;  /* 0x0000001032307819 */ /* 0x100fe40000001233 */
[C---:B------:R-:W-:Y:S02]  /*5860*/  PRMT R49, R116.reuse, 0x5432, R38 ;  /* 0x0000543274317816 */ /* 0x040fe40000000026 */
[----:B------:R-:W-:Y:S01]  /*5870*/  SHF.R.U32.HI R50, RZ, 0x10, R51 ;  /* 0x00000010ff327819 */ /* 0x000fe20000011633 */
[----:B------:R-:W-:Y:S01]  /*5880*/  IMAD.U32 R51, R37, 0x10000, RZ ;  /* 0x0001000025337824 */ /* 0x000fe200078e00ff */
[----:B------:R-:W-:Y:S01]  /*5890*/  PRMT R38, R116, 0x5410, R53 ;  /* 0x0000541074267816 */ /* 0x000fe20000000035 */
[----:B------:R-:W-:Y:S01]  /*58a0*/  FMUL.FTZ R53, R57, R56 ;  /* 0x0000003839357220 */ /* 0x000fe20000410000 */
[----:B------:R-:W-:-:S02]  /*58b0*/  LOP3.LUT R54, R54, 0xffff0000, RZ, 0xc0, !PT ;  /* 0xffff000036367812 */ /* 0x000fc400078ec0ff */
[----:B------:R-:W-:Y:S01]  /*58c0*/  LOP3.LUT R41, R41, 0xffff0000, RZ, 0xc0, !PT ;  /* 0xffff000029297812 */ /* 0x000fe200078ec0ff */
[-C--:B------:R-:W-:Y:S01]  /*58d0*/  FFMA.FTZ R53, R55, R51.reuse, -R53 ;  /* 0x0000003337357223 */ /* 0x080fe20000010835 */
[----:B------:R-:W-:Y:S01]  /*58e0*/  FMUL.FTZ R51, R57, R51 ;  /* 0x0000003339337220 */ /* 0x000fe20000410000 */
[----:B------:R-:W-:Y:S01]  /*58f0*/  LOP3.LUT R37, R37, 0xffff0000, RZ, 0xc0, !PT ;  /* 0xffff000025257812 */ /* 0x000fe200078ec0ff */
[----:B------:R-:W-:Y:S01]  /*5900*/  IMAD.U32 R57, R43, 0x10000, RZ ;  /* 0x000100002b397824 */ /* 0x000fe200078e00ff */
[----:B------:R-:W-:Y:S01]  /*5910*/  PRMT R50, R114, 0x5410, R50 ;  /* 0x0000541072327816 */ /* 0x000fe20000000032 */
[----:B------:R-:W-:Y:S01]  /*5920*/  FFMA.FTZ R51, R55, R56, R51 ;  /* 0x0000003837337223 */ /* 0x000fe20000010033 */
[----:B------:R-:W-:Y:S01]  /*5930*/  LOP3.LUT R55, R13, 0xffff0000, RZ, 0xc0, !PT ;  /* 0xffff00000d377812 */ /* 0x000fe200078ec0ff */
[----:B------:R-:W-:Y:S01]  /*5940*/  FMUL.FTZ R13, R41, R54 ;  /* 0x00000036290d7220 */ /* 0x000fe20000410000 */
[----:B------:R-:W-:Y:S01]  /*5950*/  LOP3.LUT R43, R43, 0xffff0000, RZ, 0xc0, !PT ;  /* 0xffff00002b2b7812 */ /* 0x000fe200078ec0ff */
[C---:B------:R-:W-:Y:S01]  /*5960*/  IMAD.U32 R56, R50.reuse, 0x10000, RZ ;  /* 0x0001000032387824 */ /* 0x040fe200078e00ff */
[----:B------:R-:W-:Y:S01]  /*5970*/  LOP3.LUT R50, R50, 0xffff0000, RZ, 0xc0, !PT ;  /* 0xffff000032327812 */ /* 0x000fe200078ec0ff */
[-C--:B------:R-:W-:Y:S01]  /*5980*/  FFMA.FTZ R13, R55, R37.reuse, -R13 ;  /* 0x00000025370d7223 */ /* 0x080fe2000001080d */
[----:B------:R-:W-:Y:S01]  /*5990*/  FMUL.FTZ R37, R41, R37 ;  /* 0x0000002529257220 */ /* 0x000fe20000410000 */
[----:B------:R-:W-:Y:S01]  /*59a0*/  FMUL.FTZ R41, R57, R56 ;  /* 0x0000003839297220 */ /* 0x000fe20000410000 */
[----:B------:R-:W-:-:S02]  /*59b0*/  PRMT R39, R115, 0x5432, R39 ;  /* 0x0000543273277816 */ /* 0x000fc40000000027 */
[----:B------:R-:W-:Y:S01]  /*59c0*/  FFMA.FTZ R37, R55, R54, R37 ;  /* 0x0000003637257223 */ /* 0x000fe20000010025 */
[C---:B------:R-:W-:Y:S01]  /*59d0*/  IMAD.U32 R55, R15.reuse, 0x10000, RZ ;  /* 0x000100000f377824 */ /* 0x040fe200078e00ff */
[----:B------:R-:W-:Y:S01]  /*59e0*/  LOP3.LUT R15, R15, 0xffff0000, RZ, 0xc0, !PT ;  /* 0xffff00000f0f7812 */ /* 0x000fe200078ec0ff */
[C---:B------:R-:W-:Y:S01]  /*59f0*/  IMAD.U32 R54, R38.reuse, 0x10000, RZ ;  /* 0x0001000026367824 */ /* 0x040fe200078e00ff */
[----:B------:R-:W-:Y:S02]  /*5a00*/  LOP3.LUT R38, R38, 0xffff0000, RZ, 0xc0, !PT ;  /* 0xffff000026267812 */ /* 0x000fe400078ec0ff */
[----:B------:R-:W-:Y:S01]  /*5a10*/  PRMT R36, R117, 0x5432, R36 ;  /* 0x0000543275247816 */ /* 0x000fe20000000024 */
[-C--:B------:R-:W-:Y:S01]  /*5a20*/  FFMA.FTZ R41, R55, R54.reuse, -R41 ;  /* 0x0000003637297223 */ /* 0x080fe20000010829 */
[----:B------:R-:W-:Y:S01]  /*5a30*/  FMUL.FTZ R54, R57, R54 ;  /* 0x0000003639367220 */ /* 0x000fe20000410000 */
[----:B------:R-:W-:Y:S02]  /*5a40*/  F2FP.BF16.F32.PACK_AB R37, R37, R51 ;  /* 0x000000332525723e */ /* 0x000fe400000010ff */
[----:B------:R-:W-:Y:S01]  /*5a50*/  PRMT R48, R114, 0x5432, R48 ;  /* 0x0000543272307816 */ /* 0x000fe20000000030 */
[----:B------:R-:W-:Y:S01]  /*5a60*/  FFMA.FTZ R54, R55, R56, R54 ;  /* 0x0000003837367223 */ /* 0x000fe20000010036 */
[----:B------:R-:W-:Y:S01]  /*5a70*/  FMUL.FTZ R55, R43, R50 ;  /* 0x000000322b377220 */ /* 0x000fe20000410000 */
[----:B------:R-:W-:-:S03]  /*5a80*/  F2FP.BF16.F32.PACK_AB R13, R13, R53 ;  /* 0x000000350d0d723e */ /* 0x000fc600000010ff */
[-C--:B------:R-:W-:Y:S01]  /*5a90*/  FFMA.FTZ R55, R15, R38.reuse, -R55 ;  /* 0x000000260f377223 */ /* 0x080fe20000010837 */
[----:B------:R-:W-:Y:S01]  /*5aa0*/  FMUL.FTZ R38, R43, R38 ;  /* 0x000000262b267220 */ /* 0x000fe20000410000 */
[----:B------:R-:W-:-:S03]  /*5ab0*/  IMAD.U32 R43, R40, 0x10000, RZ ;  /* 0x00010000282b7824 */ /* 0x000fc600078e00ff */
[----:B------:R-:W-:Y:S01]  /*5ac0*/  F2FP.BF16.F32.PACK_AB R55, R55, R41 ;  /* 0x000000293737723e */ /* 0x000fe200000010ff */
[----:B------:R-:W-:Y:S01]  /*5ad0*/  FFMA.FTZ R38, R15, R50, R38 ;  /* 0x000000320f267223 */ /* 0x000fe20000010026 */
[C---:B------:R-:W-:Y:S01]  /*5ae0*/  IMAD.U32 R41, R39.reuse, 0x10000, RZ ;  /* 0x0001000027297824 */ /* 0x040fe200078e00ff */
[----:B------:R-:W-:Y:S01]  /*5af0*/  LOP3.LUT R39, R39, 0xffff0000, RZ, 0xc0, !PT ;  /* 0xffff000027277812 */ /* 0x000fe200078ec0ff */
[C---:B------:R-:W-:Y:S01]  /*5b00*/  IMAD.U32 R50, R36.reuse, 0x10000, RZ ;  /* 0x0001000024327824 */ /* 0x040fe200078e00ff */
[----:B------:R-:W-:Y:S01]  /*5b10*/  LOP3.LUT R36, R36, 0xffff0000, RZ, 0xc0, !PT ;  /* 0xffff000024247812 */ /* 0x000fe200078ec0ff */
[C---:B------:R-:W-:Y:S01]  /*5b20*/  FMUL.FTZ R51, R43.reuse, R41 ;  /* 0x000000292b337220 */ /* 0x040fe20000410000 */
[----:B------:R-:W-:Y:S02]  /*5b30*/  IMAD.U32 R15, R12, 0x10000, RZ ;  /* 0x000100000c0f7824 */ /* 0x000fe400078e00ff */
[----:B------:R-:W-:Y:S01]  /*5b40*/  FMUL.FTZ R43, R43, R50 ;  /* 0x000000322b2b7220 */ /* 0x000fe20000410000 */
[----:B------:R-:W-:Y:S01]  /*5b50*/  F2FP.BF16.F32.PACK_AB R38, R38, R54 ;  /* 0x000000362626723e */ /* 0x000fe200000010ff */
[----:B------:R-:W-:-:S02]  /*5b60*/  FFMA.FTZ R51, R15, R50, -R51 ;  /* 0x000000320f337223 */ /* 0x000fc40000010833 */
        /* <DEDUP_REMOVED lines=8> */
[----:B------:R-:W-:Y:S01]  /*5bf0*/  IMAD.U32 R39, R48, 0x10000, RZ ;  /* 0x0001000030277824 */ /* 0x000fe200078e00ff */
[C---:B------:R-:W-:Y:S01]  /*5c00*/  SHF.L.U32 R40, R49.reuse, 0x10, RZ ;  /* 0x0000001031287819 */ /* 0x040fe200000006ff */
[----:B------:R-:W-:Y:S01]  /*5c10*/  IMAD.U32 R36, R14, 0x10000, RZ ;  /* 0x000100000e247824 */ /* 0x000fe200078e00ff */
[----:B------:R-:W-:Y:S01]  /*5c20*/  LOP3.LUT R49, R49, 0xffff0000, RZ, 0xc0, !PT ;  /* 0xffff000031317812 */ /* 0x000fe200078ec0ff */
[----:B------:R-:W-:Y:S01]  /*5c30*/  FMUL.FTZ R41, R50, R39 ;  /* 0x0000002732297220 */ /* 0x000fe20000410000 */
[----:B------:R-:W-:Y:S01]  /*5c40*/  LOP3.LUT R14, R14, 0xffff0000, RZ, 0xc0, !PT ;  /* 0xffff00000e0e7812 */ /* 0x000fe200078ec0ff */
[-C--:B------:R-:W-:Y:S01]  /*5c50*/  FMUL.FTZ R50, R50, R40.reuse ;  /* 0x0000002832327220 */ /* 0x080fe20000410000 */
[----:B------:R-:W-:Y:S01]  /*5c60*/  F2FP.BF16.F32.PACK_AB R12, R12, R51 ;  /* 0x000000330c0c723e */ /* 0x000fe200000010ff */
[----:B------:R-:W-:-:S02]  /*5c70*/  FFMA.FTZ R41, R36, R40, -R41 ;  /* 0x0000002824297223 */ /* 0x000fc40000010829 */
[----:B------:R-:W-:Y:S01]  /*5c80*/  FFMA.FTZ R50, R36, R39, R50 ;  /* 0x0000002724327223 */ /* 0x000fe20000010032 */
[----:B------:R-:W-:Y:S02]  /*5c90*/  LOP3.LUT R36, R42, 0xffff0000, RZ, 0xc0, !PT ;  /* 0xffff00002a247812 */ /* 0x000fe400078ec0ff */
[----:B------:R-:W-:-:S03]  /*5ca0*/  LOP3.LUT R39, R48, 0xffff0000, RZ, 0xc0, !PT ;  /* 0xffff000030277812 */ /* 0x000fc600078ec0ff */
[C---:B------:R-:W-:Y:S02]  /*5cb0*/  FMUL.FTZ R40, R36.reuse, R49 ;  /* 0x0000003124287220 */ /* 0x040fe40000410000 */
[-C--:B------:R-:W-:Y:S02]  /*5cc0*/  FMUL.FTZ R53, R36, R39.reuse ;  /* 0x0000002724357220 */ /* 0x080fe40000410000 */
[C---:B------:R-:W-:Y:S01]  /*5cd0*/  FFMA.FTZ R39, R14.reuse, R39, R40 ;  /* 0x000000270e277223 */ /* 0x040fe20000010028 */
[----:B------:R-:W-:Y:S01]  /*5ce0*/  F2FP.BF16.F32.PACK_AB R40, R15, R43 ;  /* 0x0000002b0f28723e */ /* 0x000fe200000010ff */
[----:B------:R-:W-:Y:S01]  /*5cf0*/  FFMA.FTZ R36, R14, R49, -R53 ;  /* 0x000000310e247223 */ /* 0x000fe20000010835 */
[----:B------:R-:W-:Y:S02]  /*5d00*/  IMAD.MOV.U32 R15, RZ, RZ, R55 ;  /* 0x000000ffff0f7224 */ /* 0x000fe400078e0037 */
[----:B------:R-:W-:Y:S01]  /*5d10*/  F2FP.BF16.F32.PACK_AB R42, R39, R50 ;  /* 0x00000032272a723e */ /* 0x000fe200000010ff */
[----:B------:R-:W-:Y:S01]  /*5d20*/  IMAD.MOV.U32 R43, RZ, RZ, R38 ;  /* 0x000000ffff2b7224 */ /* 0x000fe200078e0026 */
[----:B------:R-:W-:Y:S01]  /*5d30*/  F2FP.BF16.F32.PACK_AB R14, R36, R41 ;  /* 0x00000029240e723e */ /* 0x000fe200000010ff */
[----:B------:R-:W-:-:S07]  /*5d40*/  IMAD.MOV.U32 R41, RZ, RZ, R37 ;  /* 0x000000ffff297224 */ /* 0x000fce00078e0025 */
.L_x_10440:
[----:B------:R-:W-:Y:S05]  /*5d50*/  BSYNC B2 ;  /* 0x0000000000027941 */ /* 0x000fea0003800000 */
.L_x_10439:
[----:B---3--:R-:W-:-:S04]  /*5d60*/  LEA R36, P3, R9, R86, 0x1 ;  /* 0x0000005609247211 */ /* 0x008fc800078608ff */
[----:B--2---:R-:W-:Y:S02]  /*5d70*/  LEA.HI.X R37, R9, R87, R92, 0x1, P3 ;  /* 0x0000005709257211 */ /* 0x004fe400018f0c5c */
[----:B------:R-:W-:-:S03]  /*5d80*/  ISETP.GE.AND P3, PT, R52, R11, PT ;  /* 0x0000000b3400720c */ /* 0x000fc60003f66270 */
[----:B0-----:R0:W-:Y:S10]  /*5d90*/  ST.E.128 desc[UR42][R36.64], R12 ;  /* 0x0000000c24007985 */ /* 0x0011f4000c101d2a */
[----:B------:R-:W-:-:S05]  /*5da0*/  @!P3 IMAD.WIDE R38, R52, 0x2, R86 ;  /* 0x000000023426b825 */ /* 0x000fca00078e0256 */
[----:B----4-:R0:W-:Y:S02]  /*5db0*/  @!P3 ST.E.128 desc[UR42][R38.64], R40 ;  /* 0x000000282600b985 */ /* 0x0101e4000c101d2a */
.L_x_10438:
[----:B------:R-:W-:Y:S05]  /*5dc0*/  BSYNC B1 ;  /* 0x0000000000017941 */ /* 0x000fea0003800000 */
.L_x_10437:
[----:B------:R-:W-:-:S13]  /*5dd0*/  ISETP.NE.AND P3, PT, R31, RZ, PT ;  /* 0x000000ff1f00720c */ /* 0x000fda0003f65270 */
[----:B------:R-:W-:Y:S05]  /*5de0*/  @!P3 BRA `(.L_x_10404) ;  /* 0x0000000c0024b947 */ /* 0x000fea0003800000 */
[----:B------:R-:W-:Y:S01]  /*5df0*/  LOP3.LUT P4, RZ, R23, 0x2, RZ, 0xc0, !PT ;  /* 0x0000000217ff7812 */ /* 0x000fe2000788c0ff */
[----:B------:R-:W-:Y:S01]  /*5e00*/  BSSY B1, `(.L_x_10441) ;  /* 0x0000075000017945 */ /* 0x000fe20003800000 */
[C---:B0--3--:R-:W-:Y:S02]  /*5e10*/  LEA R40, P3, R10.reuse, R86, 0x1 ;  /* 0x000000560a287211 */ /* 0x049fe400078608ff */
[----:B------:R-:W-:Y:S02]  /*5e20*/  SEL R103, R99, R103, !P4 ;  /* 0x0000006763677207 */ /* 0x000fe40006000000 */
[----:B--2---:R-:W-:Y:S02]  /*5e30*/  LEA.HI.X R41, R10, R87, R91, 0x1, P3 ;  /* 0x000000570a297211 */ /* 0x004fe400018f0c5b */
[----:B----4-:R-:W-:Y:S02]  /*5e40*/  SHF.R.S32.HI R12, RZ, 0x1f, R103 ;  /* 0x0000001fff0c7819 */ /* 0x010fe40000011467 */
[----:B------:R-:W-:-:S02]  /*5e50*/  ISETP.GE.AND P3, PT, R3, R98, PT ;  /* 0x000000620300720c */ /* 0x000fc40003f66270 */
[----:B------:R-:W-:-:S04]  /*5e60*/  LEA.HI R12, R12, R103, RZ, 0x4 ;  /* 0x000000670c0c7211 */ /* 0x000fc800078f20ff */
[----:B------:R-:W-:-:S04]  /*5e70*/  SHF.R.S32.HI R12, RZ, 0x4, R12 ;  /* 0x00000004ff0c7819 */ /* 0x000fc8000001140c */
[----:B------:R-:W-:-:S04]  /*5e80*/  LEA.HI.SX32 R12, R63, R12, 0x1d ;  /* 0x0000000c3f0c7211 */ /* 0x000fc800078feaff */
[----:B------:R-:W-:Y:S01]  /*5e90*/  SHF.R.S32.HI R13, RZ, 0x1f, R12 ;  /* 0x0000001fff0d7819 */ /* 0x000fe2000001140c */
[----:B------:R-:W-:-:S03]  /*5ea0*/  IMAD.SHL.U32 R43, R12, 0x8, RZ ;  /* 0x000000080c2b7824 */ /* 0x000fc600078e00ff */
[----:B------:R-:W-:Y:S02]  /*5eb0*/  LEA.HI R13, R13, R12, RZ, 0x2 ;  /* 0x0000000c0d0d7211 */ /* 0x000fe400078f10ff */
[----:B------:R-:W-:-:S03]  /*5ec0*/  LOP3.LUT R12, R142, 0x18, R43, 0xf8, !PT ;  /* 0x000000188e0c7812 */ /* 0x000fc600078ef82b */
[----:B------:R-:W-:Y:S01]  /*5ed0*/  IMAD.SHL.U32 R13, R13, 0x400, RZ ;  /* 0x000004000d0d7824 */ /* 0x000fe200078e00ff */
[----:B------:R-:W-:-:S04]  /*5ee0*/  LOP3.LUT R14, R12, R143, RZ, 0x3c, !PT ;  /* 0x0000008f0c0e7212 */ /* 0x000fc800078e3cff */
[----:B------:R-:W-:Y:S01]  /*5ef0*/  LOP3.LUT R12, R13, 0x7ffff000, RZ, 0xc0, !PT ;  /* 0x7ffff0000d0c7812 */ /* 0x000fe200078ec0ff */
[----:B------:R-:W-:-:S03]  /*5f00*/  IMAD R13, R18, 0x3000, R94 ;  /* 0x00003000120d7824 */ /* 0x000fc600078e025e */
[----:B------:R-:W-:Y:S01]  /*5f10*/  IADD3 R15, R14, R12, R151 ;  /* 0x0000000c0e0f7210 */ /* 0x000fe20007ffe097 */
[----:B------:R-:W-:-:S04]  /*5f20*/  IMAD R13, R13, 0x2, R2 ;  /* 0x000000020d0d7824 */ /* 0x000fc800078e0202 */
[----:B------:R-:W-:-:S04]  /*5f30*/  IMAD R15, R18, 0x3000, R15 ;  /* 0x00003000120f7824 */ /* 0x000fc800078e020f */
[----:B------:R-:W-:Y:S02]  /*5f40*/  IMAD R36, R15, 0x2, R2 ;  /* 0x000000020f247824 */ /* 0x000fe400078e0202 */
[----:B------:R-:W0:Y:S04]  /*5f50*/  LDS.128 R12, [R13+0x15400] ;  /* 0x015400000d0c7984 */ /* 0x000e280000000c00 */
[----:B------:R-:W2:Y:S01]  /*5f60*/  LDS.128 R36, [R36+0x15400] ;  /* 0x0154000024247984 */ /* 0x000ea20000000c00 */
[----:B------:R-:W-:Y:S05]  /*5f70*/  @P3 BRA `(.L_x_10442) ;  /* 0x0000000400743947 */ /* 0x000fea0003800000 */
[----:B------:R-:W-:Y:S01]  /*5f80*/  SHF.R.U32.HI R50, RZ, 0x10, R45 ;  /* 0x00000010ff327819 */ /* 0x000fe2000001162d */
[----:B--2---:R-:W-:Y:S01]  /*5f90*/  IMAD.U32 R48, R37, 0x10000, RZ ;  /* 0x0001000025307824 */ /* 0x004fe200078e00ff */
[----:B------:R-:W-:Y:S02]  /*5fa0*/  SHF.R.U32.HI R42, RZ, 0x10, R33 ;  /* 0x00000010ff2a7819 */ /* 0x000fe40000011621 */
[----:B------:R-:W-:Y:S02]  /*5fb0*/  PRMT R50, R113, 0x5432, R50 ;  /* 0x0000543271327816 */ /* 0x000fe40000000032 */
[----:B------:R-:W-:Y:S01]  /*5fc0*/  PRMT R49, R111, 0x5432, R42 ;  /* 0x000054326f317816 */ /* 0x000fe2000000002a */
[----:B0-----:R-:W-:Y:S01]  /*5fd0*/  IMAD.U32 R42, R13, 0x10000, RZ ;  /* 0x000100000d2a7824 */ /* 0x001fe200078e00ff */
        /* <DEDUP_REMOVED lines=9> */
[C---:B------:R-:W-:Y:S01]  /*6070*/  FFMA.FTZ R48, R42.reuse, R51, -R55 ;  /* 0x000000332a307223 */ /* 0x040fe20000010837 */
[----:B------:R-:W-:Y:S01]  /*6080*/  SHF.R.U32.HI R51, RZ, 0x10, R47 ;  /* 0x00000010ff337819 */ /* 0x000fe2000001162f */
[----:B------:R-:W-:Y:S01]  /*6090*/  FFMA.FTZ R42, R42, R53, R52 ;  /* 0x000000352a2a7223 */ /* 0x000fe20000010034 */
[----:B------:R-:W-:Y:S01]  /*60a0*/  LOP3.LUT R52, R50, 0xffff0000, RZ, 0xc0, !PT ;  /* 0xffff000032347812 */ /* 0x000fe200078ec0ff */
[----:B------:R-:W-:Y:S01]  /*60b0*/  IMAD.U32 R33, R12, 0x10000, RZ ;  /* 0x000100000c217824 */ /* 0x000fe200078e00ff */
[----:B------:R-:W-:-:S02]  /*60c0*/  LOP3.LUT R50, R49, 0xffff0000, RZ, 0xc0, !PT ;  /* 0xffff000031327812 */ /* 0x000fc400078ec0ff */
[----:B------:R-:W-:Y:S01]  /*60d0*/  SHF.R.U64 R47, R46, 0x10, R47 ;  /* 0x000000102e2f7819 */ /* 0x000fe2000000122f */
[----:B------:R-:W-:Y:S01]  /*60e0*/  FMUL.FTZ R54, R37, R52 ;  /* 0x0000003425367220 */ /* 0x000fe20000410000 */
[----:B------:R-:W-:Y:S01]  /*60f0*/  LOP3.LUT R46, R39, 0xffff0000, RZ, 0xc0, !PT ;  /* 0xffff0000272e7812 */ /* 0x000fe200078ec0ff */
[-C--:B------:R-:W-:Y:S01]  /*6100*/  FMUL.FTZ R49, R37, R50.reuse ;  /* 0x0000003225317220 */ /* 0x080fe20000410000 */
[----:B------:R-:W-:Y:S01]  /*6110*/  LOP3.LUT R45, R15, 0xffff0000, RZ, 0xc0, !PT ;  /* 0xffff00000f2d7812 */ /* 0x000fe200078ec0ff */
[C---:B------:R-:W-:Y:S01]  /*6120*/  FFMA.FTZ R37, R13.reuse, R50, -R54 ;  /* 0x000000320d257223 */ /* 0x040fe20000010836 */
[----:B------:R-:W-:Y:S01]  /*6130*/  PRMT R50, R112, 0x5432, R51 ;  /* 0x0000543270327816 */ /* 0x000fe20000000033 */
[----:B------:R-:W-:Y:S01]  /*6140*/  FFMA.FTZ R13, R13, R52, R49 ;  /* 0x000000340d0d7223 */ /* 0x000fe20000010031 */
[--C-:B------:R-:W-:Y:S01]  /*6150*/  SHF.R.U32.HI R49, RZ, 0x10, R35.reuse ;  /* 0x00000010ff317819 */ /* 0x100fe20000011623 */
[----:B------:R-:W-:Y:S01]  /*6160*/  IMAD.U32 R52, R39, 0x10000, RZ ;  /* 0x0001000027347824 */ /* 0x000fe200078e00ff */
[----:B------:R-:W-:Y:S01]  /*6170*/  SHF.R.U64 R35, R34, 0x10, R35 ;  /* 0x0000001022237819 */ /* 0x000fe20000001223 */
[----:B------:R-:W-:Y:S01]  /*6180*/  IMAD.U32 R54, R50, 0x10000, RZ ;  /* 0x0001000032367824 */ /* 0x000fe200078e00ff */
[----:B------:R-:W-:Y:S01]  /*6190*/  PRMT R49, R110, 0x5432, R49 ;  /* 0x000054326e317816 */ /* 0x000fe20000000031 */
[----:B------:R-:W-:Y:S01]  /*61a0*/  IMAD.U32 R34, R36, 0x10000, RZ ;  /* 0x0001000024227824 */ /* 0x000fe200078e00ff */
[----:B------:R-:W-:Y:S01]  /*61b0*/  LOP3.LUT R50, R50, 0xffff0000, RZ, 0xc0, !PT ;  /* 0xffff000032327812 */ /* 0x000fe200078ec0ff */
[----:B------:R-:W-:Y:S01]  /*61c0*/  IMAD.U32 R51, R15, 0x10000, RZ ;  /* 0x000100000f337824 */ /* 0x000fe200078e00ff */
[----:B------:R-:W-:Y:S01]  /*61d0*/  PRMT R110, R110, 0x5410, R35 ;  /* 0x000054106e6e7816 */ /* 0x000fe20000000023 */
[C---:B------:R-:W-:Y:S01]  /*61e0*/  IMAD.U32 R53, R49.reuse, 0x10000, RZ ;  /* 0x0001000031357824 */ /* 0x040fe200078e00ff */
[----:B------:R-:W-:Y:S01]  /*61f0*/  LOP3.LUT R35, R49, 0xffff0000, RZ, 0xc0, !PT ;  /* 0xffff000031237812 */ /* 0x000fe200078ec0ff */
[----:B-1----:R-:W-:Y:S01]  /*6200*/  FMUL.FTZ R56, R52, R54 ;  /* 0x0000003634387220 */ /* 0x002fe20000410000 */
[----:B------:R-:W-:Y:S01]  /*6210*/  PRMT R111, R111, 0x5410, R32 ;  /* 0x000054106f6f7816 */ /* 0x000fe20000000020 */
[-C--:B------:R-:W-:Y:S01]  /*6220*/  FMUL.FTZ R32, R46, R50.reuse ;  /* 0x000000322e207220 */ /* 0x080fe20000410000 */
[----:B------:R-:W-:Y:S01]  /*6230*/  PRMT R112, R112, 0x5410, R47 ;  /* 0x0000541070707816 */ /* 0x000fe2000000002f */
[-C--:B------:R-:W-:Y:S01]  /*6240*/  FMUL.FTZ R47, R46, R35.reuse ;  /* 0x000000232e2f7220 */ /* 0x080fe20000410000 */
[----:B------:R-:W-:Y:S01]  /*6250*/  IMAD.U32 R46, R113, 0x10000, RZ ;  /* 0x00010000712e7824 */ /* 0x000fe200078e00ff */
[----:B------:R-:W-:Y:S01]  /*6260*/  LOP3.LUT R36, R36, 0xffff0000, RZ, 0xc0, !PT ;  /* 0xffff000024247812 */ /* 0x000fe200078ec0ff */
[----:B------:R-:W-:Y:S01]  /*6270*/  FFMA.FTZ R35, R45, R35, -R32 ;  /* 0x000000232d237223 */ /* 0x000fe20000010820 */
[----:B------:R-:W-:Y:S01]  /*6280*/  LOP3.LUT R113, R113, 0xffff0000, RZ, 0xc0, !PT ;  /* 0xffff000071717812 */ /* 0x000fe200078ec0ff */
[----:B------:R-:W-:Y:S01]  /*6290*/  FFMA.FTZ R32, R45, R50, R47 ;  /* 0x000000322d207223 */ /* 0x000fe2000001002f */
[C---:B------:R-:W-:Y:S01]  /*62a0*/  IMAD.U32 R44, R111.reuse, 0x10000, RZ ;  /* 0x000100006f2c7824 */ /* 0x040fe200078e00ff */
[----:B------:R-:W-:Y:S01]  /*62b0*/  LOP3.LUT R45, R111, 0xffff0000, RZ, 0xc0, !PT ;  /* 0xffff00006f2d7812 */ /* 0x000fe200078ec0ff */
[----:B------:R-:W-:Y:S01]  /*62c0*/  FMUL.FTZ R50, R34, R46 ;  /* 0x0000002e22327220 */ /* 0x000fe20000410000 */
[----:B------:R-:W-:Y:S01]  /*62d0*/  LOP3.LUT R12, R12, 0xffff0000, RZ, 0xc0, !PT ;  /* 0xffff00000c0c7812 */ /* 0x000fe200078ec0ff */
[----:B------:R-:W-:Y:S01]  /*62e0*/  FMUL.FTZ R49, R36, R113 ;  /* 0x0000007124317220 */ /* 0x000fe20000410000 */
[-C--:B------:R-:W-:Y:S01]  /*62f0*/  FMUL.FTZ R55, R52, R53.reuse ;  /* 0x0000003534377220 */ /* 0x080fe20000410000 */
[----:B------:R-:W-:Y:S01]  /*6300*/  FMUL.FTZ R47, R34, R44 ;  /* 0x0000002c222f7220 */ /* 0x000fe20000410000 */
[----:B------:R-:W-:Y:S01]  /*6310*/  FFMA.FTZ R52, R51, R53, -R56 ;  /* 0x0000003533347223 */ /* 0x000fe20000010838 */
[----:B------:R-:W-:Y:S01]  /*6320*/  FMUL.FTZ R53, R36, R45 ;  /* 0x0000002d24357220 */ /* 0x000fe20000410000 */
[----:B------:R-:W-:-:S02]  /*6330*/  IMAD.U32 R39, R38, 0x10000, RZ ;  /* 0x0001000026277824 */ /* 0x000fc400078e00ff */
[C---:B------:R-:W-:Y:S01]  /*6340*/  FFMA.FTZ R34, R33.reuse, R44, -R50 ;  /* 0x0000002c21227223 */ /* 0x040fe20000010832 */
[----:B------:R-:W-:Y:S01]  /*6350*/  FFMA.FTZ R45, R12, R45, -R49 ;  /* 0x0000002d0c2d7223 */ /* 0x000fe20000010831 */
[----:B------:R-:W-:Y:S01]  /*6360*/  LOP3.LUT R38, R38, 0xffff0000, RZ, 0xc0, !PT ;  /* 0xffff000026267812 */ /* 0x000fe200078ec0ff */
        /* <DEDUP_REMOVED lines=8> */
[----:B------:R-:W-:Y:S01]  /*63f0*/  FMUL.FTZ R46, R39, R44 ;  /* 0x0000002c272e7220 */ /* 0x000fe20000410000 */
[C---:B------:R-:W-:Y:S01]  /*6400*/  FMUL.FTZ R53, R38.reuse, R49 ;  /* 0x0000003126357220 */ /* 0x040fe20000410000 */
[----:B------:R-:W-:Y:S01]  /*6410*/  FFMA.FTZ R51, R51, R54, R55 ;  /* 0x0000003633337223 */ /* 0x000fe20000010037 */
[-C--:B------:R-:W-:Y:S01]  /*6420*/  FMUL.FTZ R39, R39, R36.reuse ;  /* 0x0000002427277220 */ /* 0x080fe20000410000 */
[----:B------:R-:W-:Y:S01]  /*6430*/  FMUL.FTZ R38, R38, R47 ;  /* 0x0000002f26267220 */ /* 0x000fe20000410000 */
[----:B------:R-:W-:Y:S01]  /*6440*/  FFMA.FTZ R46, R15, R36, -R46 ;  /* 0x000000240f2e7223 */ /* 0x000fe2000001082e */
[----:B------:R-:W-:Y:S01]  /*6450*/  F2FP.BF16.F32.PACK_AB R36, R45, R34 ;  /* 0x000000222d24723e */ /* 0x000fe200000010ff */
        /* <DEDUP_REMOVED lines=12> */
[----:B------:R-:W-:Y:S01]  /*6520*/  F2FP.BF16.F32.PACK_AB R15, R35, R52 ;  /* 0x00000034230f723e */ /* 0x000fe200000010ff */
[----:B------:R-:W-:Y:S01]  /*6530*/  IMAD.MOV.U32 R37, RZ, RZ, R42 ;  /* 0x000000ffff257224 */ /* 0x000fe200078e002a */
[----:B------:R-:W-:-:S07]  /*6540*/  F2FP.BF16.F32.PACK_AB R14, R53, R46 ;  /* 0x0000002e350e723e */ /* 0x000fce00000010ff */
.L_x_10442:
[----:B------:R-:W-:Y:S05]  /*6550*/  BSYNC B1 ;  /* 0x0000000000017941 */ /* 0x000fea0003800000 */
.L_x_10441:
[----:B0-----:R0:W-:Y:S01]  /*6560*/  ST.E.128 desc[UR42][R40.64], R12 ;  /* 0x0000000c28007985 */ /* 0x0011e2000c101d2a */
[----:B------:R-:W-:-:S13]  /*6570*/  ISETP.GE.AND P3, PT, R43, R11, PT ;  /* 0x0000000b2b00720c */ /* 0x000fda0003f66270 */
[----:B------:R-:W-:Y:S05]  /*6580*/  @P3 BRA `(.L_x_10404) ;  /* 0x00000004003c3947 */ /* 0x000fea0003800000 */
[----:B------:R-:W-:-:S05]  /*6590*/  IMAD.WIDE R86, R43, 0x2, R86 ;  /* 0x000000022b567825 */ /* 0x000fca00078e0256 */
[----:B--2---:R2:W-:Y:S01]  /*65a0*/  ST.E.128 desc[UR42][R86.64], R36 ;  /* 0x0000002456007985 */ /* 0x0045e2000c101d2a */
[----:B------:R-:W-:Y:S05]  /*65b0*/  BRA `(.L_x_10404) ;  /* 0x0000000400307947 */ /* 0x000fea0003800000 */
.L_x_10396:
[----:B------:R-:W-:-:S06]  /*65c0*/  UISETP.NE.AND UP0, UPT, UR39, 0x3, UPT ;  /* 0x000000032700788c */ /* 0x000fcc000bf05270 */
[----:B------:R-:W-:-:S13]  /*65d0*/  PLOP3.LUT P2, PT, PT, PT, UP0, 0x80, 0x0 ;  /* 0x000000000000781c */ /* 0x000fda0003f4f008 */
[----:B------:R-:W-:Y:S05]  /*65e0*/  @!P2 BRA `(.L_x_10443) ;  /* 0x000000000004a947 */ /* 0x000fea0003800000 */
[----:B------:R-:W-:Y:S01]  /*65f0*/  BPT.TRAP 0x1 ;  /* 0x000000040000795c */ /* 0x000fe20000300000 */
.L_x_10443:
[----:B------:R-:W-:Y:S01]  /*6600*/  IMAD R60, R18, 0x8, R2 ;  /* 0x00000008123c7824 */ /* 0x000fe200078e0202 */
[----:B------:R-:W-:Y:S01]  /*6610*/  SHF.L.U32 R81, R137, 0x1f, RZ ;  /* 0x0000001f89517819 */ /* 0x000fe200000006ff */
[----:B------:R-:W-:Y:S01]  /*6620*/  BSSY B1, `(.L_x_10444) ;  /* 0x0000004000017945 */ /* 0x000fe20003800000 */
[----:B------:R-:W-:Y:S02]  /*6630*/  SHF.R.S32.HI R78, RZ, 0x1f, R77 ;  /* 0x0000001fff4e7819 */ /* 0x000fe4000001144d */
[----:B------:R-:W0:Y:S02]  /*6640*/  SYNCS.PHASECHK.TRANS64.TRYWAIT P3, [R60+URZ+0x2d890], R81 ;  /* 0x02d890513c0075a7 */ /* 0x000e24000806017f */
[----:B0-----:R-:W-:Y:S05]  /*6650*/  @!P3 BRA `(.L_x_10445) ;  /* 0x0000013c0054b947 */ /* 0x001fea0003800000 */
.L_x_10661:
[----:B------:R-:W-:Y:S05]  /*6660*/  BSYNC B1 ;  /* 0x0000000000017941 */ /* 0x000fea0003800000 */
.L_x_10444:
        /* <DEDUP_REMOVED lines=21> */
[----:B------:R-:W-:Y:S02]  /*67c0*/  LEA.HI.X R13, R12, UR5, R11, 0x1, P3 ;  /* 0x000000050c0d7c11 */ /* 0x000fe400098f0c0b */
[----:B------:R-:W-:Y:S01]  /*67d0*/  ISETP.GT.AND P3, PT, R80, R140, PT ;  /* 0x0000008c5000720c */ /* 0x000fe20003f64270 */
[----:B------:R-:W-:-:S12]  /*67e0*/  BRA.DIV UR4, `(.L_x_10446) ;  /* 0x0000013e04047947 */ /* 0x000fd8000b800000 */
[----:B------:R1:W2:Y:S04]  /*67f0*/  SHFL.IDX PT, R39, R13, RZ, 0x1e1f ;  /* 0x001e1fff0d277589 */ /* 0x0002a800000e0000 */
[----:B------:R-:W3:Y:S02]  /*6800*/  SHFL.IDX PT, R38, R38, RZ, 0x1e1f ;  /* 0x001e1fff26267589 */ /* 0x000ee400000e0000 */
.L_x_10665:
[----:B------:R-:W-:Y:S05]  /*6810*/  @!P3 BRA `(.L_x_10404) ;  /* 0x000000000098b947 */ /* 0x000fea0003800000 */
[----:B------:R-:W4:Y:S01]  /*6820*/  LDL R12, [R1+0x20] ;  /* 0x00002000010c7983 */ /* 0x000f220000100800 */
[----:B------:R-:W-:-:S03]  /*6830*/  ULDC UR4, c[0x0][0x2f4] ;  /* 0x0000bd0000047ab9 */ /* 0x000fc60000000800 */
[----:B------:R-:W5:Y:S04]  /*6840*/  LDL R11, [R1+0x1c] ;  /* 0x00001c00010b7983 */ /* 0x000f680000100800 */
[----:B------:R-:W5:Y:S01]  /*6850*/  LDL R40, [R1+0x18] ;  /* 0x0000180001287983 */ /* 0x000f620000100800 */
[----:B------:R-:W-:Y:S02]  /*6860*/  ISETP.GE.AND P5, PT, R16, UR4, PT ;  /* 0x0000000410007c0c */ /* 0x000fe4000bfa6270 */
[----:B------:R-:W-:-:S11]  /*6870*/  ISETP.GE.AND P4, PT, R22, UR4, PT ;  /* 0x0000000416007c0c */ /* 0x000fd6000bf86270 */
[----:B---3--:R-:W-:-:S04]  /*6880*/  @!P5 LEA R36, P3, R16, R38, 0x1 ;  /* 0x000000261024d211 */ /* 0x008fc800078608ff */
[----:B--2---:R-:W-:Y:S02]  /*6890*/  @!P5 LEA.HI.X R37, R16, R39, R17, 0x1, P3 ;  /* 0x000000271025d211 */ /* 0x004fe400018f0c11 */
[----:B------:R-:W-:-:S04]  /*68a0*/  @!P4 LEA R34, P3, R22, R38, 0x1 ;  /* 0x000000261622c211 */ /* 0x000fc800078608ff */
[----:B----4-:R-:W-:Y:S02]  /*68b0*/  @!P4 LEA.HI.X R35, R22, R39, R12, 0x1, P3 ;  /* 0x000000271623c211 */ /* 0x010fe400018f0c0c */
[----:B-1----:R-:W1:Y:S01]  /*68c0*/  @!P5 LDS.128 R12, [R62+0x15000] ;  /* 0x015000003e0cd984 */ /* 0x002e620000000c00 */
[----:B------:R-:W-:-:S13]  /*68d0*/  ISETP.GE.AND P3, PT, R19, UR4, PT ;  /* 0x0000000413007c0c */ /* 0x000fda000bf66270 */
[----:B------:R-:W-:-:S04]  /*68e0*/  @!P3 LEA R32, P6, R19, R38, 0x1 ;  /* 0x000000261320b211 */ /* 0x000fc800078c08ff */
[----:B-----5:R-:W-:Y:S01]  /*68f0*/  @!P3 LEA.HI.X R33, R19, R39, R11, 0x1, P6 ;  /* 0x000000271321b211 */ /* 0x020fe200030f0c0b */
[----:B-1----:R1:W-:Y:S01]  /*6900*/  @!P5 ST.E.128 desc[UR42][R36.64], R12 ;  /* 0x0000000c2400d985 */ /* 0x0023e2000c101d2a */
[----:B------:R-:W-:-:S13]  /*6910*/  ISETP.GE.AND P5, PT, R0, UR4, PT ;  /* 0x0000000400007c0c */ /* 0x000fda000bfa6270 */
[----:B------:R-:W2:Y:S01]  /*6920*/  @!P5 LDS.128 R12, [R61+0x15000] ;  /* 0x015000003d0cd984 */ /* 0x000ea20000000c00 */
[----:B------:R-:W-:Y:S02]  /*6930*/  @!P5 IMAD.SHL.U32 R11, R155, 0x8, RZ ;  /* 0x000000089b0bd824 */ /* 0x000fe400078e00ff */
[----:B-1----:R-:W-:Y:S02]  /*6940*/  @!P5 IMAD.MOV.U32 R36, RZ, RZ, R38 ;  /* 0x000000ffff24d224 */ /* 0x002fe400078e0026 */
[----:B------:R-:W-:Y:S02]  /*6950*/  @!P5 IMAD.MOV.U32 R37, RZ, RZ, R39 ;  /* 0x000000ffff25d224 */ /* 0x000fe400078e0027 */
[----:B------:R-:W-:-:S05]  /*6960*/  @!P5 IMAD.WIDE R36, R11, 0x2, R36 ;  /* 0x000000020b24d825 */ /* 0x000fca00078e0224 */
[----:B--2---:R1:W-:Y:S01]  /*6970*/  @!P5 ST.E.128 desc[UR42][R36.64], R12 ;  /* 0x0000000c2400d985 */ /* 0x0043e2000c101d2a */
[----:B------:R-:W-:-:S13]  /*6980*/  ISETP.GE.AND P5, PT, R3, UR4, PT ;  /* 0x0000000403007c0c */ /* 0x000fda000bfa6270 */
[----:B------:R-:W2:Y:S01]  /*6990*/  @!P5 LDS.128 R12, [R62+0x17000] ;  /* 0x017000003e0cd984 */ /* 0x000ea20000000c00 */
[----:B------:R-:W-:Y:S02]  /*69a0*/  @!P5 IMAD.SHL.U32 R11, R156, 0x8, RZ ;  /* 0x000000089c0bd824 */ /* 0x000fe400078e00ff */
[----:B-1----:R-:W-:Y:S02]  /*69b0*/  @!P5 IMAD.MOV.U32 R36, RZ, RZ, R38 ;  /* 0x000000ffff24d224 */ /* 0x002fe400078e0026 */
[----:B------:R-:W-:Y:S02]  /*69c0*/  @!P5 IMAD.MOV.U32 R37, RZ, RZ, R39 ;  /* 0x000000ffff25d224 */ /* 0x000fe400078e0027 */
[----:B------:R-:W-:-:S05]  /*69d0*/  @!P5 IMAD.WIDE R36, R11, 0x2, R36 ;  /* 0x000000020b24d825 */ /* 0x000fca00078e0224 */
[----:B--2---:R1:W-:Y:S01]  /*69e0*/  @!P5 ST.E.128 desc[UR42][R36.64], R12 ;  /* 0x0000000c2400d985 */ /* 0x0043e2000c101d2a */
[----:B------:R-:W-:-:S03]  /*69f0*/  ISETP.GE.AND P5, PT, R136, UR4, PT ;  /* 0x0000000488007c0c */ /* 0x000fc6000bfa6270 */
[----:B------:R-:W2:Y:S10]  /*6a00*/  @!P4 LDS.128 R12, [R61+0x17000] ;  /* 0x017000003d0cc984 */ /* 0x000eb40000000c00 */
[----:B-1----:R-:W-:-:S04]  /*6a10*/  @!P5 LEA R36, P6, R136, R38, 0x1 ;  /* 0x000000268824d211 */ /* 0x002fc800078c08ff */
[----:B------:R-:W-:Y:S01]  /*6a20*/  @!P5 LEA.HI.X R37, R136, R39, R40, 0x1, P6 ;  /* 0x000000278825d211 */ /* 0x000fe200030f0c28 */
[----:B--2---:R-:W-:Y:S04]  /*6a30*/  @!P4 ST.E.128 desc[UR42][R34.64], R12 ;  /* 0x0000000c2200c985 */ /* 0x004fe8000c101d2a */
[----:B------:R-:W1:Y:S04]  /*6a40*/  @!P3 LDS.128 R12, [R62+0x19000] ;  /* 0x019000003e0cb984 */ /* 0x000e680000000c00 */
[----:B-1----:R-:W-:Y:S04]  /*6a50*/  @!P3 ST.E.128 desc[UR42][R32.64], R12 ;  /* 0x0000000c2000b985 */ /* 0x002fe8000c101d2a */
[----:B------:R-:W1:Y:S04]  /*6a60*/  @!P5 LDS.128 R12, [R61+0x19000] ;  /* 0x019000003d0cd984 */ /* 0x000e680000000c00 */
[----:B-1----:R4:W-:Y:S02]  /*6a70*/  @!P5 ST.E.128 desc[UR42][R36.64], R12 ;  /* 0x0000000c2400d985 */ /* 0x0029e4000c101d2a */
.L_x_10404:
[----:B------:R-:W-:Y:S05]  /*6a80*/  BSYNC B0 ;  /* 0x0000000000007941 */ /* 0x000fea0003800000 */
.L_x_10395:
[----:B------:R-:W5:Y:S01]  /*6a90*/  S2R R11, SR_TID.X ;  /* 0x00000000000b7919 */ /* 0x000f620000002100 */
[----:B------:R-:W-:Y:S01]  /*6aa0*/  @!PT LDS RZ, [RZ] ;  /* 0x00000000fffff984 */ /* 0x000fe20000000800 */
[----:B------:R-:W-:Y:S01]  /*6ab0*/  @!PT LDS RZ, [RZ] ;  /* 0x00000000fffff984 */ /* 0x000fe20000000800 */
[----:B------:R-:W-:Y:S01]  /*6ac0*/  @!PT LDS RZ, [RZ] ;  /* 0x00000000fffff984 */ /* 0x000fe20000000800 */
[----:B------:R-:W-:Y:S01]  /*6ad0*/  @!PT LDS RZ, [RZ] ;  /* 0x00000000fffff984 */ /* 0x000fe20000000800 */
[----:B------:R0:W-:Y:S06]  /*6ae0*/  MEMBAR.ALL.CTA ;  /* 0x0000000000007992 */ /* 0x0001ec0000008000 */
[----:B0-----:R-:W0:Y:S01]  /*6af0*/  FENCE.VIEW.ASYNC.S ;  /* 0x00000000000073c6 */ /* 0x001e220000000000 */
[----:B------:R-:W-:Y:S05]  /*6b00*/  WARPSYNC.ALL ;  /* 0x0000000000007948 */ /* 0x000fea0003800000 */
[----:B------:R-:W-:Y:S01]  /*6b10*/  BSSY B0, `(.L_x_10447) ;  /* 0x0000008000007945 */ /* 0x000fe20003800000 */
[----:B0-----:R0:W-:Y:S01]  /*6b20*/  BAR.SYNC.DEFER_BLOCKING R102, 0x80 ;  /* 0x000200660000751d */ /* 0x0011e20000010000 */
[----:B-----5:R-:W-:-:S13]  /*6b30*/  LOP3.LUT P3, RZ, R11, 0x7f, RZ, 0xc0, !PT ;  /* 0x0000007f0bff7812 */ /* 0x020fda000786c0ff */
[----:B------:R-:W-:-:S05]  /*6b40*/  @!P3 VIADD R11, R60, 0x2d8a0 ;  /* 0x0002d8a03c0bb836 */ /* 0x000fca0000000000 */
[----:B------:R-:W-:-:S04]  /*6b50*/  @!P3 PRMT R11, RZ, 0x654, R11 ;  /* 0x00000654ff0bb816 */ /* 0x000fc8000000000b */
[----:B------:R0:W-:Y:S01]  /*6b60*/  @!P3 SYNCS.ARRIVE.TRANS64.RED.A1T0 RZ, [R11+URZ], RZ ;  /* 0x000000ff0bffb9a7 */ /* 0x0001e2000810043f */
[----:B------:R-:W-:Y:S05]  /*6b70*/  @!P2 BRA `(.L_x_10448) ;  /* 0x000000000004a947 */ /* 0x000fea0003800000 */
[----:B------:R-:W-:Y:S01]  /*6b80*/  BPT.TRAP 0x1 ;  /* 0x000000040000795c */ /* 0x000fe20000300000 */
.L_x_10448:
[----:B------:R-:W-:Y:S05]  /*6b90*/  BSYNC B0 ;  /* 0x0000000000007941 */ /* 0x000fea0003800000 */
.L_x_10447:
[----:B------:R-:W5:Y:S01]  /*6ba0*/  SYNCS.PHASECHK.TRANS64.TRYWAIT P2, [R60+URZ+0x2d8b0], R81 ;  /* 0x02d8b0513c0075a7 */ /* 0x000f62000804017f */
[----:B------:R-:W-:Y:S04]  /*6bb0*/  BSSY B0, `(.L_x_10449) ;  /* 0x0000002000007945 */ /* 0x000fe80003800000 */
[----:B-----5:R-:W-:Y:S05]  /*6bc0*/  @!P2 BRA `(.L_x_10450) ;  /* 0x000001380054a947 */ /* 0x020fea0003800000 */
.L_x_10666:
[----:B------:R-:W-:Y:S05]  /*6bd0*/  BSYNC B0 ;  /* 0x0000000000007941 */ /* 0x000fea0003800000 */
.L_x_10449:
[----:B------:R-:W-:Y:S01]  /*6be0*/  ULDC.64 UR4, c[0x0][0x328] ;  /* 0x0000ca0000047ab9 */ /* 0x000fe20000000a00 */
[----:B------:R-:W-:Y:S01]  /*6bf0*/  BSSY B0, `(.L_x_10451) ;  /* 0x000003a000007945 */ /* 0x000fe20003800000 */
[----:B------:R-:W-:Y:S02]  /*6c00*/  IMAD R78, R78, UR4, RZ ;  /* 0x000000044e4e7c24 */ /* 0x000fe4000f8e02ff */
[----:B-1-34-:R-:W-:-:S04]  /*6c10*/  IMAD.WIDE.U32 R12, R77, UR4, RZ ;  /* 0x000000044d0c7c25 */ /* 0x01afc8000f8e00ff */
[----:B------:R-:W-:Y:S01]  /*6c20*/  IMAD R77, R77, UR5, R78 ;  /* 0x000000054d4d7c24 */ /* 0x000fe2000f8e024e */
[----:B------:R-:W-:Y:S02]  /*6c30*/  ULDC.64 UR4, c[0x0][0x338] ;  /* 0x0000ce0000047ab9 */ /* 0x000fe40000000a00 */
[----:B------:R-:W-:Y:S02]  /*6c40*/  IMAD R79, R79, UR4, RZ ;  /* 0x000000044f4f7c24 */ /* 0x000fe4000f8e02ff */
[----:B------:R-:W-:Y:S02]  /*6c50*/  IMAD.IADD R13, R13, 0x1, R77 ;  /* 0x000000010d0d7824 */ /* 0x000fe400078e024d */
[C---:B------:R-:W-:Y:S02]  /*6c60*/  IMAD R79, R76.reuse, UR5, R79 ;  /* 0x000000054c4f7c24 */ /* 0x040fe4000f8e024f */
[----:B------:R-:W-:Y:S01]  /*6c70*/  IMAD.WIDE.U32 R12, R76, UR4, R12 ;  /* 0x000000044c0c7c25 */ /* 0x000fe2000f8e000c */
[----:B------:R-:W-:-:S03]  /*6c80*/  ULDC.64 UR4, c[0x0][0x330] ;  /* 0x0000cc0000047ab9 */ /* 0x000fc60000000a00 */
[----:B0-----:R-:W-:Y:S02]  /*6c90*/  IMAD R11, R6, UR4, RZ ;  /* 0x00000004060b7c24 */ /* 0x001fe4000f8e02ff */
[----:B------:R-:W-:Y:S02]  /*6ca0*/  IMAD.IADD R13, R13, 0x1, R79 ;  /* 0x000000010d0d7824 */ /* 0x000fe400078e024f */
[C---:B------:R-:W-:Y:S02]  /*6cb0*/  IMAD R11, R30.reuse, UR5, R11 ;  /* 0x000000051e0b7c24 */ /* 0x040fe4000f8e020b */
[----:B------:R-:W-:Y:S01]  /*6cc0*/  IMAD.WIDE.U32 R12, R30, UR4, R12 ;  /* 0x000000041e0c7c25 */ /* 0x000fe2000f8e000c */
[----:B------:R-:W-:-:S03]  /*6cd0*/  ULDC.64 UR4, c[0x0][0x318] ;  /* 0x0000c60000047ab9 */ /* 0x000fc60000000a00 */
[----:B------:R-:W-:Y:S01]  /*6ce0*/  IMAD.IADD R13, R13, 0x1, R11 ;  /* 0x000000010d0d7824 */ /* 0x000fe200078e020b */
[----:B------:R-:W-:-:S04]  /*6cf0*/  LEA R11, P2, R12, UR4, 0x1 ;  /* 0x000000040c0b7c11 */ /* 0x000fc8000f8408ff */
[----:B------:R-:W-:Y:S01]  /*6d00*/  LEA.HI.X R12, R12, UR5, R13, 0x1, P2 ;  /* 0x000000050c0c7c11 */ /* 0x000fe200090f0c0d */
[----:B--2---:R0:W1:Y:S01]  /*6d10*/  SHFL.IDX PT, R36, R11, RZ, 0x1e1f ;  /* 0x001e1fff0b247589 */ /* 0x00406200000e0000 */
[----:B------:R-:W-:-:S03]  /*6d20*/  ISETP.GT.AND P2, PT, R80, R140, PT ;  /* 0x0000008c5000720c */ /* 0x000fc60003f44270 */
[----:B------:R0:W2:Y:S10]  /*6d30*/  SHFL.IDX PT, R37, R12, RZ, 0x1e1f ;  /* 0x001e1fff0c257589 */ /* 0x0000b400000e0000 */
[----:B0-----:R-:W-:Y:S05]  /*6d40*/  @!P2 BRA `(.L_x_10452) ;  /* 0x000000000090a947 */ /* 0x001fea0003800000 */
[----:B------:R-:W3:Y:S01]  /*6d50*/  LDL R15, [R1+0x20] ;  /* 0x00002000010f7983 */ /* 0x000ee20000100800 */
[----:B------:R-:W-:-:S03]  /*6d60*/  ULDC UR4, c[0x0][0x2f4] ;  /* 0x0000bd0000047ab9 */ /* 0x000fc60000000800 */
[----:B------:R-:W4:Y:S01]  /*6d70*/  LDL R14, [R1+0x1c] ;  /* 0x00001c00010e7983 */ /* 0x000f220000100800 */
[----:B------:R-:W-:Y:S02]  /*6d80*/  ISETP.GE.AND P5, PT, R16, UR4, PT ;  /* 0x0000000410007c0c */ /* 0x000fe4000bfa6270 */
[----:B------:R-:W-:Y:S01]  /*6d90*/  ISETP.GE.AND P4, PT, R22, UR4, PT ;  /* 0x0000000416007c0c */ /* 0x000fe2000bf86270 */
[----:B------:R-:W5:Y:S10]  /*6da0*/  LDL R40, [R1+0x18] ;  /* 0x0000180001287983 */ /* 0x000f740000100800 */
[----:B-1----:R-:W-:-:S04]  /*6db0*/  @!P5 LEA R38, P2, R16, R36, 0x1 ;  /* 0x000000241026d211 */ /* 0x002fc800078408ff */
[----:B--2---:R-:W-:Y:S02]  /*6dc0*/  @!P5 LEA.HI.X R39, R16, R37, R17, 0x1, P2 ;  /* 0x000000251027d211 */ /* 0x004fe400010f0c11 */
[----:B------:R-:W-:-:S04]  /*6dd0*/  @!P4 LEA R34, P2, R22, R36, 0x1 ;  /* 0x000000241622c211 */ /* 0x000fc800078408ff */
[----:B---3--:R-:W-:Y:S02]  /*6de0*/  @!P4 LEA.HI.X R35, R22, R37, R15, 0x1, P2 ;  /* 0x000000251623c211 */ /* 0x008fe400010f0c0f */
[----:B------:R-:W-:-:S13]  /*6df0*/  ISETP.GE.AND P2, PT, R19, UR4, PT ;  /* 0x0000000413007c0c */ /* 0x000fda000bf46270 */
[----:B------:R-:W-:-:S04]  /*6e00*/  @!P2 LEA R32, P6, R19, R36, 0x1 ;  /* 0x000000241320a211 */ /* 0x000fc800078c08ff */
[----:B----4-:R-:W-:Y:S02]  /*6e10*/  @!P2 LEA.HI.X R33, R19, R37, R14, 0x1, P6 ;  /* 0x000000251321a211 */ /* 0x010fe400030f0c0e */
[----:B------:R-:W0:Y:S04]  /*6e20*/  @!P5 LDS.128 R12, [R62] ;  /* 0x000000003e0cd984 */ /* 0x000e280000000c00 */
[----:B0-----:R0:W-:Y:S01]  /*6e30*/  @!P5 ST.E.128 desc[UR42][R38.64], R12 ;  /* 0x0000000c2600d985 */ /* 0x0011e2000c101d2a */
[----:B------:R-:W-:-:S13]  /*6e40*/  ISETP.GE.AND P5, PT, R0, UR4, PT ;  /* 0x0000000400007c0c */ /* 0x000fda000bfa6270 */
[----:B------:R-:W1:Y:S01]  /*6e50*/  @!P5 LDS.128 R12, [R61] ;  /* 0x000000003d0cd984 */ /* 0x000e620000000c00 */
[----:B------:R-:W-:-:S04]  /*6e60*/  @!P5 IMAD.SHL.U32 R11, R155, 0x8, RZ ;  /* 0x000000089b0bd824 */ /* 0x000fc800078e00ff */
[----:B0-----:R-:W-:-:S05]  /*6e70*/  @!P5 IMAD.WIDE R38, R11, 0x2, R36 ;  /* 0x000000020b26d825 */ /* 0x001fca00078e0224 */
[----:B-1----:R0:W-:Y:S01]  /*6e80*/  @!P5 ST.E.128 desc[UR42][R38.64], R12 ;  /* 0x0000000c2600d985 */ /* 0x0021e2000c101d2a */
[----:B------:R-:W-:-:S13]  /*6e90*/  ISETP.GE.AND P5, PT, R3, UR4, PT ;  /* 0x0000000403007c0c */ /* 0x000fda000bfa6270 */
[----:B------:R-:W1:Y:S01]  /*6ea0*/  @!P5 LDS.128 R12, [R62+0x2000] ;  /* 0x002000003e0cd984 */ /* 0x000e620000000c00 */
[----:B------:R-:W-:Y:S02]  /*6eb0*/  @!P5 IMAD.SHL.U32 R11, R156, 0x8, RZ ;  /* 0x000000089c0bd824 */ /* 0x000fe400078e00ff */
[----:B0-----:R-:W-:Y:S02]  /*6ec0*/  @!P5 IMAD.MOV.U32 R38, RZ, RZ, R36 ;  /* 0x000000ffff26d224 */ /* 0x001fe400078e0024 */
[----:B------:R-:W-:Y:S02]  /*6ed0*/  @!P5 IMAD.MOV.U32 R39, RZ, RZ, R37 ;  /* 0x000000ffff27d224 */ /* 0x000fe400078e0025 */
[----:B------:R-:W-:-:S05]  /*6ee0*/  @!P5 IMAD.WIDE R38, R11, 0x2, R38 ;  /* 0x000000020b26d825 */ /* 0x000fca00078e0226 */
[----:B-1----:R-:W-:Y:S01]  /*6ef0*/  @!P5 ST.E.128 desc[UR42][R38.64], R12 ;  /* 0x0000000c2600d985 */ /* 0x002fe2000c101d2a */
[----:B------:R-:W-:-:S03]  /*6f00*/  ISETP.GE.AND P5, PT, R136, UR4, PT ;  /* 0x0000000488007c0c */ /* 0x000fc6000bfa6270 */
[----:B------:R-:W0:Y:S10]  /*6f10*/  @!P4 LDS.128 R12, [R61+0x2000] ;  /* 0x002000003d0cc984 */ /* 0x000e340000000c00 */
[----:B------:R-:W-:-:S04]  /*6f20*/  @!P5 LEA R36, P6, R136, R36, 0x1 ;  /* 0x000000248824d211 */ /* 0x000fc800078c08ff */
[----:B-----5:R-:W-:Y:S01]  /*6f30*/  @!P5 LEA.HI.X R37, R136, R37, R40, 0x1, P6 ;  /* 0x000000258825d211 */ /* 0x020fe200030f0c28 */
[----:B0-----:R-:W-:Y:S04]  /*6f40*/  @!P4 ST.E.128 desc[UR42][R34.64], R12 ;  /* 0x0000000c2200c985 */ /* 0x001fe8000c101d2a */
[----:B------:R-:W0:Y:S04]  /*6f50*/  @!P2 LDS.128 R12, [R62+0x4000] ;  /* 0x004000003e0ca984 */ /* 0x000e280000000c00 */
[----:B0-----:R-:W-:Y:S04]  /*6f60*/  @!P2 ST.E.128 desc[UR42][R32.64], R12 ;  /* 0x0000000c2000a985 */ /* 0x001fe8000c101d2a */
[----:B------:R-:W0:Y:S04]  /*6f70*/  @!P5 LDS.128 R12, [R61+0x4000] ;  /* 0x004000003d0cd984 */ /* 0x000e280000000c00 */
[----:B0-----:R0:W-:Y:S02]  /*6f80*/  @!P5 ST.E.128 desc[UR42][R36.64], R12 ;  /* 0x0000000c2400d985 */ /* 0x0011e4000c101d2a */
.L_x_10452:
[----:B------:R-:W-:Y:S05]  /*6f90*/  BSYNC B0 ;  /* 0x0000000000007941 */ /* 0x000fea0003800000 */
.L_x_10451:
[----:B------:R-:W-:Y:S01]  /*6fa0*/  @!PT LDS RZ, [RZ] ;  /* 0x00000000fffff984 */ /* 0x000fe20000000800 */
[----:B------:R-:W-:Y:S01]  /*6fb0*/  @!PT LDS RZ, [RZ] ;  /* 0x00000000fffff984 */ /* 0x000fe20000000800 */
[----:B------:R-:W-:Y:S01]  /*6fc0*/  @!PT LDS RZ, [RZ] ;  /* 0x00000000fffff984 */ /* 0x000fe20000000800 */
[----:B------:R-:W-:Y:S01]  /*6fd0*/  @!PT LDS RZ, [RZ] ;  /* 0x00000000fffff984 */ /* 0x000fe20000000800 */
[----:B------:R3:W-:Y:S06]  /*6fe0*/  MEMBAR.ALL.CTA ;  /* 0x0000000000007992 */ /* 0x0007ec0000008000 */
[----:B---3--:R-:W3:Y:S01]  /*6ff0*/  FENCE.VIEW.ASYNC.S ;  /* 0x00000000000073c6 */ /* 0x008ee20000000000 */
[----:B------:R-:W-:Y:S02]  /*7000*/  VIADD R18, R18, 0x1 ;  /* 0x0000000112127836 */ /* 0x000fe40000000000 */
[----:B------:R-:W-:Y:S01]  /*7010*/  @!P3 VIADD R60, R60, 0x2d8c0 ;  /* 0x0002d8c03c3cb836 */ /* 0x000fe20000000000 */
[----:B---3--:R3:W-:Y:S02]  /*7020*/  BAR.SYNC.DEFER_BLOCKING R102, 0x80 ;  /* 0x000200660000751d */ /* 0x0087e40000010000 */
[----:B------:R-:W-:-:S02]  /*7030*/  ISETP.NE.AND P2, PT, R18, 0x2, PT ;  /* 0x000000021200780c */ /* 0x000fc40003f45270 */
[----:B------:R-:W-:Y:S02]  /*7040*/  @!P3 PRMT R60, RZ, 0x654, R60 ;  /* 0x00000654ff3cb816 */ /* 0x000fe4000000003c */
[----:B0-----:R-:W-:Y:S02]  /*7050*/  SEL R12, RZ, 0x1, P2 ;  /* 0x00000001ff0c7807 */ /* 0x001fe40001000000 */
[----:B------:R-:W-:Y:S02]  /*7060*/  SEL R18, R18, RZ, P2 ;  /* 0x000000ff12127207 */ /* 0x000fe40001000000 */
[----:B------:R-:W-:Y:S01]  /*7070*/  LOP3.LUT R137, R137, R12, RZ, 0x3c, !PT ;  /* 0x0000000c89897212 */ /* 0x000fe200078e3cff */
[----:B------:R3:W-:Y:S01]  /*7080*/  @!P3 SYNCS.ARRIVE.TRANS64.RED.A1T0 RZ, [R60+URZ], RZ ;  /* 0x000000ff3cffb9a7 */ /* 0x0007e2000810043f */
[----:B------:R-:W-:Y:S05]  /*7090*/  @P1 BRA `(.L_x_10453) ;  /* 0xffffffb400541947 */ /* 0x000fea000383ffff */
[----:B------:R-:W0:Y:S01]  /*70a0*/  S2R R11, SR_TID.X ;  /* 0x00000000000b7919 */ /* 0x000e220000002100 */
[----:B------:R-:W-:Y:S02]  /*70b0*/  PLOP3.LUT P0, PT, PT, PT, PT, 0x8, 0x0 ;  /* 0x000000000000781c */ /* 0x000fe40003f0e170 */
[----:B0-----:R-:W-:-:S04]  /*70c0*/  SHF.R.U32.HI R11, RZ, 0x7, R11 ;  /* 0x00000007ff0b7819 */ /* 0x001fc8000001160b */
[----:B------:R-:W-:-:S13]  /*70d0*/  ISETP.NE.AND P4, PT, R11, 0x1, PT ;  /* 0x000000010b00780c */ /* 0x000fda0003f85270 */
[----:B------:R-:W-:Y:S06]  /*70e0*/  @!P4 BAR.ARV 0x9, 0x100 ;  /* 0x024400000000cb1d */ /* 0x000fec0000002000 */
.L_x_10390:
        /* <DEDUP_REMOVED lines=16> */
[----:B-12---:R-:W-:Y:S02]  /*71f0*/  CS2R R36, SRZ ;  /* 0x0000000000247805 */ /* 0x006fe4000001ff00 */
[----:B------:R-:W-:Y:S02]  /*7200*/  CS2R R66, SRZ ;  /* 0x0000000000427805 */ /* 0x000fe4000001ff00 */
[----:B------:R-:W-:Y:S02]  /*7210*/  CS2R R58, SRZ ;  /* 0x00000000003a7805 */ /* 0x000fe4000001ff00 */
[----:B------:R-:W-:-:S02]  /*7220*/  CS2R R72, SRZ ;  /* 0x0000000000487805 */ /* 0x000fc4000001ff00 */
[----:B------:R-:W-:Y:S02]  /*7230*/  CS2R R46, SRZ ;  /* 0x00000000002e7805 */ /* 0x000fe4000001ff00 */
[----:B------:R-:W-:Y:S02]  /*7240*/  CS2R R26, SRZ ;  /* 0x00000000001a7805 */ /* 0x000fe4000001ff00 */
[----:B---3--:R-:W-:Y:S01]  /*7250*/  CS2R R60, SRZ ;  /* 0x00000000003c7805 */ /* 0x008fe2000001ff00 */
[----:B------:R-:W-:Y:S01]  /*7260*/  IMAD.MOV.U32 R74, RZ, RZ, RZ ;  /* 0x000000ffff4a7224 */ /* 0x000fe200078e00ff */
[----:B------:R-:W-:Y:S02]  /*7270*/  CS2R R48, SRZ ;  /* 0x0000000000307805 */ /* 0x000fe4000001ff00 */
[----:B------:R-:W-:Y:S02]  /*7280*/  CS2R R38, SRZ ;  /* 0x0000000000267805 */ /* 0x000fe4000001ff00 */
[----:B------:R-:W-:Y:S01]  /*7290*/  CS2R R62, SRZ ;  /* 0x00000000003e7805 */ /* 0x000fe2000001ff00 */
[----:B------:R-:W-:-:S02]  /*72a0*/  IMAD.MOV.U32 R51, RZ, RZ, RZ ;  /* 0x000000ffff337224 */ /* 0x000fc400078e00ff */
[----:B------:R-:W-:Y:S01]  /*72b0*/  IMAD.MOV.U32 R6, RZ, RZ, RZ ;  /* 0x000000ffff067224 */ /* 0x000fe200078e00ff */
[----:B------:R-:W-:Y:S06]  /*72c0*/  @P0 BRA `(.L_x_10454) ;  /* 0x00000000000c0947 */ /* 0x000fec0003800000 */
[----:B------:R-:W0:Y:S01]  /*72d0*/  FENCE.VIEW.ASYNC.G ;  /* 0x00000000000073c6 */ /* 0x000e220000000100 */
[----:B------:R-:W-:Y:S05]  /*72e0*/  WARPSYNC.ALL ;  /* 0x0000000000007948 */ /* 0x000fea0003800000 */
[----:B0-----:R-:W-:Y:S06]  /*72f0*/  BAR.ARV 0xc, 0x200 ;  /* 0x0308000000007b1d */ /* 0x001fec0000002000 */
.L_x_10454:
[----:B------:R-:W-:Y:S02]  /*7300*/  IMAD.MOV.U32 R50, RZ, RZ, RZ ;  /* 0x000000ffff327224 */ /* 0x000fe400078e00ff */
[----:B------:R-:W-:Y:S01]  /*7310*/  IMAD.MOV.U32 R7, RZ, RZ, RZ ;  /* 0x000000ffff077224 */ /* 0x000fe200078e00ff */
[----:B------:R-:W-:Y:S06]  /*7320*/  @!P2 BRA `(.L_x_10455) ;  /* 0x000000a400a8a947 */ /* 0x000fec0003800000 */
[----:B------:R-:W-:-:S03]  /*7330*/  UMOV UR4, 0xffffffff ;  /* 0xffffffff00047882 */ /* 0x000fc60000000000 */
[----:B------:R-:W-:Y:S05]  /*7340*/  BRA.DIV UR4, `(.L_x_10456) ;  /* 0x0000013204887947 */ /* 0x000fea000b800000 */
[----:B------:R-:W0:Y:S02]  /*7350*/  S2R R0, SR_TID.X ;  /* 0x0000000000007919 */ /* 0x000e240000002100 */
[----:B0-----:R-:W-:-:S05]  /*7360*/  VIADD R3, R0, 0xffffff80 ;  /* 0xffffff8000037836 */ /* 0x001fca0000000000 */
[----:B------:R-:W-:-:S04]  /*7370*/  SHF.R.S32.HI R0, RZ, 0x1f, R3 ;  /* 0x0000001fff007819 */ /* 0x000fc80000011403 */
[----:B------:R-:W-:-:S04]  /*7380*/  LEA.HI R0, R0, R3, RZ, 0x7 ;  /* 0x0000000300007211 */ /* 0x000fc800078f38ff */
[----:B------:R-:W-:-:S06]  /*7390*/  SHF.R.S32.HI R0, RZ, 0x7, R0 ;  /* 0x00000007ff007819 */ /* 0x000fcc0000011400 */
[----:B------:R-:W0:Y:S04]  /*73a0*/  SHFL.IDX PT, R0, R0, RZ, 0x1f ;  /* 0x00001fff00007589 */ /* 0x000e2800000e0000 */
[----:B0-----:R1:W-:Y:S02]  /*73b0*/  STL [R1+0x6c], R0 ;  /* 0x00006c0001007387 */ /* 0x0013e40000100800 */
.L_x_10669:
[----:B------:R-:W1:Y:S01]  /*73c0*/  LDL R3, [R1+0x6c] ;  /* 0x00006c0001037983 */ /* 0x000e620000100800 */
[----:B------:R-:W-:Y:S01]  /*73d0*/  BSSY B6, `(.L_x_10457) ;  /* 0x000001b000067945 */ /* 0x000fe20003800000 */
[----:B-1----:R-:W-:-:S05]  /*73e0*/  IMAD.HI R0, R3, 0x55555556, RZ ;  /* 0x5555555603007827 */ /* 0x002fca00078e02ff */
[----:B------:R-:W-:-:S05]  /*73f0*/  LEA.HI R44, R0, R0, RZ, 0x1 ;  /* 0x00000000002c7211 */ /* 0x000fca00078f08ff */
[----:B------:R-:W-:Y:S02]  /*7400*/  IMAD R44, R44, -0x3, R3 ;  /* 0xfffffffd2c2c7824 */ /* 0x000fe400078e0203 */
[----:B------:R-:W-:-:S04]  /*7410*/  VIADD R3, R2, 0x21800 ;  /* 0x0002180002037836 */ /* 0x000fc80000000000 */
[----:B------:R-:W-:Y:S01]  /*7420*/  IMAD R0, R44, 0x2000, R3 ;  /* 0x000020002c007824 */ /* 0x000fe200078e0203 */
[----:B------:R-:W-:-:S04]  /*7430*/  LOP3.LUT P0, RZ, R3, 0x3ff, RZ, 0xc0, !PT ;  /* 0x000003ff03ff7812 */ /* 0x000fc8000780c0ff */
[----:B------:R-:W-:-:S04]  /*7440*/  SHF.R.U32.HI R0, RZ, 0x4, R0 ;  /* 0x00000004ff007819 */ /* 0x000fc80000011600 */
[----:B------:R-:W-:-:S05]  /*7450*/  LOP3.LUT R0, R0, 0x3fff, RZ, 0xc0, !PT ;  /* 0x00003fff00007812 */ /* 0x000fca00078ec0ff */
[----:B------:R1:W-:Y:S01]  /*7460*/  STL [R1+0x74], R0 ;  /* 0x0000740001007387 */ /* 0x0003e20000100800 */
[----:B------:R-:W-:Y:S05]  /*7470*/  @!P0 BRA `(.L_x_10458) ;  /* 0x0000000000408947 */ /* 0x000fea0003800000 */
[----:B-1----:R-:W-:Y:S01]  /*7480*/  MOV R0, 0x0 ;  /* 0x0000000000007802 */ /* 0x002fe20000000f00 */
[----:B------:R-:W-:Y:S01]  /*7490*/  ULDC.64 UR4, c[0x4][0x138] ;  /* 0x01004e0000047ab9 */ /* 0x000fe20000000a00 */
[----:B------:R-:W-:Y:S01]  /*74a0*/  ULDC.64 UR6, c[0x4][0x140] ;  /* 0x0100500000067ab9 */ /* 0x000fe20000000a00 */
[----:B------:R-:W-:Y:S01]  /*74b0*/  IMAD.U32 R4, RZ, RZ, UR4 ;  /* 0x00000004ff047e24 */ /* 0x000fe2000f8e00ff */
[----:B0-----:R0:W1:Y:S01]  /*74c0*/  LDC.64 R14, c[0x4][R0] ;  /* 0x01000000000e7b82 */ /* 0x0010620000000a00 */
        /* <DEDUP_REMOVED lines=11> */
.L_x_10458:
[----:B------:R-:W-:Y:S05]  /*7580*/  BSYNC B6 ;  /* 0x0000000000067941 */ /* 0x000fea0003800000 */
.L_x_10457:
        /* <DEDUP_REMOVED lines=13> */
.L_x_10462:
[----:B---3--:R3:W4:Y:S02]  /*7660*/  SYNCS.PHASECHK.TRANS64.TRYWAIT P0, [R2+URZ+0x2d800], R3 ;  /* 0x02d80003020075a7 */ /* 0x008724000800017f */
[----:B----4-:R-:W-:Y:S05]  /*7670*/  @!P0 NANOSLEEP.SYNCS 0x989680 ;  /* 0x009896800000895d */ /* 0x010fea0003900000 */
[----:B------:R-:W4:Y:S02]  /*7680*/  @!P0 SYNCS.PHASECHK.TRANS64 P0, [R2+URZ+0x2d800], R3 ;  /* 0x02d80003020085a7 */ /* 0x000f24000800007f */
[----:B----4-:R-:W-:Y:S05]  /*7690*/  @!P0 BRA `(.L_x_10462) ;  /* 0xfffffffc00f08947 */ /* 0x010fea000383ffff */
.L_x_10461:
[----:B------:R-:W-:Y:S05]  /*76a0*/  BSYNC B0 ;  /* 0x0000000000007941 */ /* 0x000fea0003800000 */
.L_x_10460:
[----:B------:R-:W-:Y:S05]  /*76b0*/  BRA `(.L_x_10463) ;  /* 0x0000003c001c7947 */ /* 0x000fea0003800000 */
.L_x_10459:
[----:B-1---5:R-:W-:Y:S01]  /*76c0*/  SHF.R.S32.HI R0, RZ, 0x1f, R97 ;  /* 0x0000001fff007819 */ /* 0x022fe20000011461 */
        /* <DEDUP_REMOVED lines=19> */
[----:B0-----:R-:W-:Y:S01]  /*7800*/  MOV R14, 0x0 ;  /* 0x00000000000e7802 */ /* 0x001fe20000000f00 */
[----:B------:R-:W-:Y:S01]  /*7810*/  ULDC.64 UR4, c[0x4][0x138] ;  /* 0x01004e0000047ab9 */ /* 0x000fe20000000a00 */
[----:B------:R-:W-:Y:S01]  /*7820*/  ULDC.64 UR6, c[0x4][0x140] ;  /* 0x0100500000067ab9 */ /* 0x000fe20000000a00 */
[----:B------:R-:W-:Y:S02]  /*7830*/  IMAD.U32 R4, RZ, RZ, UR4 ;  /* 0x00000004ff047e24 */ /* 0x000fe4000f8e00ff */
[----:B------:R-:W-:Y:S01]  /*7840*/  IMAD.U32 R5, RZ, RZ, UR5 ;  /* 0x00000005ff057e24 */ /* 0x000fe2000f8e00ff */
[----:B------:R-:W0:Y:S01]  /*7850*/  LDC.64 R14, c[0x4][R14] ;  /* 0x010000000e0e7b82 */ /* 0x000e220000000a00 */
[----:B------:R-:W-:Y:S01]  /*7860*/  ULDC.64 UR4, c[0x4][0x48] ;  /* 0x0100120000047ab9 */ /* 0x000fe20000000a00 */
[----:B------:R-:W-:Y:S01]  /*7870*/  IMAD.U32 R6, RZ, RZ, UR6 ;  /* 0x00000006ff067e24 */ /* 0x000fe2000f8e00ff */
[----:B------:R-:W-:Y:S01]  /*7880*/  MOV R11, UR5 ;  /* 0x00000005000b7c02 */ /* 0x000fe20008000f00 */
[----:B------:R-:W-:-:S02]  /*7890*/  IMAD.U32 R7, RZ, RZ, UR7 ;  /* 0x00000007ff077e24 */ /* 0x000fc4000f8e00ff */
[----:B------:R-:W-:Y:S02]  /*78a0*/  IMAD.U32 R10, RZ, RZ, UR4 ;  /* 0x00000004ff0a7e24 */ /* 0x000fe4000f8e00ff */
[----:B------:R-:W-:Y:S02]  /*78b0*/  IMAD.MOV.U32 R8, RZ, RZ, 0x70 ;  /* 0x00000070ff087424 */ /* 0x000fe400078e00ff */
[----:B------:R-:W-:Y:S02]  /*78c0*/  IMAD.MOV.U32 R12, RZ, RZ, 0x1 ;  /* 0x00000001ff0c7424 */ /* 0x000fe400078e00ff */
[----:B------:R-:W-:-:S07]  /*78d0*/  IMAD.MOV.U32 R13, RZ, RZ, RZ ;  /* 0x000000ffff0d7224 */ /* 0x000fce00078e00ff */
[----:B------:R-:W-:-:S07]  /*78e0*/  LEPC R20, `(.L_x_10464) ;  /* 0x000000001014794e */ /* 0x000fce0000000000 */
[----:B0-----:R-:W-:Y:S05]  /*78f0*/  CALL.ABS.NOINC R14 ;  /* 0x000000000e007343 */ /* 0x001fea0003c00000 */
.L_x_10464:
        /* <DEDUP_REMOVED lines=8> */
[----:B------:R1:W3:Y:S04]  /*7980*/  SHFL.IDX PT, R0, R24, RZ, 0x1e1f ;  /* 0x001e1fff18007589 */ /* 0x0002e800000e0000 */
[----:B------:R1:W4:Y:S04]  /*7990*/  SHFL.IDX PT, R5, R27, RZ, 0x1e1f ;  /* 0x001e1fff1b057589 */ /* 0x00032800000e0000 */
[----:B------:R1:W0:Y:S02]  /*79a0*/  SHFL.IDX PT, R4, R26, RZ, 0x1e1f ;  /* 0x001e1fff1a047589 */ /* 0x00022400000e0000 */
.L_x_10675:
[----:B------:R-:W-:Y:S01]  /*79b0*/  ULDC UR4, c[0x0][0x448] ;  /* 0x0001120000047ab9 */ /* 0x000fe20000000800 */
[----:B------:R-:W-:Y:S01]  /*79c0*/  BSSY B1, `(.L_x_10468) ;  /* 0x000005a000017945 */ /* 0x000fe20003800000 */
[----:B------:R-:W-:Y:S01]  /*79d0*/  IMAD R45, R100, UR4, RZ ;  /* 0x00000004642d7c24 */ /* 0x000fe2000f8e02ff */
[----:B------:R-:W-:Y:S02]  /*79e0*/  CS2R R34, SRZ ;  /* 0x0000000000227805 */ /* 0x000fe4000001ff00 */
[----:B------:R-:W-:Y:S02]  /*79f0*/  CS2R R30, SRZ ;  /* 0x00000000001e7805 */ /* 0x000fe4000001ff00 */
[----:B-1----:R-:W-:Y:S02]  /*7a00*/  CS2R R26, SRZ ;  /* 0x00000000001a7805 */ /* 0x002fe4000001ff00 */
[----:B------:R-:W-:Y:S02]  /*7a10*/  CS2R R20, SRZ ;  /* 0x0000000000147805 */ /* 0x000fe4000001ff00 */
[----:B------:R-:W-:Y:S01]  /*7a20*/  ISETP.GE.AND P0, PT, R6, R45, PT ;  /* 0x0000002d0600720c */ /* 0x000fe20003f06270 */
[----:B------:R-:W-:Y:S01]  /*7a30*/  IMAD R45, R29, -0xc0, R45 ;  /* 0xffffff401d2d7824 */ /* 0x000fe200078e022d */
[----:B------:R-:W-:-:S02]  /*7a40*/  CS2R R12, SRZ ;  /* 0x00000000000c7805 */ /* 0x000fc4000001ff00 */
[----:B------:R-:W-:Y:S02]  /*7a50*/  CS2R R8, SRZ ;  /* 0x0000000000087805 */ /* 0x000fe4000001ff00 */
[----:B------:R-:W-:Y:S02]  /*7a60*/  CS2R R36, SRZ ;  /* 0x0000000000247805 */ /* 0x000fe4000001ff00 */
[----:B------:R-:W-:Y:S02]  /*7a70*/  CS2R R32, SRZ ;  /* 0x0000000000207805 */ /* 0x000fe4000001ff00 */
[----:B------:R-:W-:Y:S02]  /*7a80*/  CS2R R28, SRZ ;  /* 0x00000000001c7805 */ /* 0x000fe4000001ff00 */
[----:B------:R-:W-:Y:S02]  /*7a90*/  CS2R R24, SRZ ;  /* 0x0000000000187805 */ /* 0x000fe4000001ff00 */
[----:B0-----:R-:W-:-:S02]  /*7aa0*/  CS2R R14, SRZ ;  /* 0x00000000000e7805 */ /* 0x001fc4000001ff00 */
[----:B------:R-:W-:Y:S01]  /*7ab0*/  CS2R R10, SRZ ;  /* 0x00000000000a7805 */ /* 0x000fe2000001ff00 */
[----:B------:R-:W-:Y:S06]  /*7ac0*/  @P0 BRA `(.L_x_10469) ;  /* 0x0000000400240947 */ /* 0x000fec0003800000 */
[----:B------:R-:W2:Y:S01]  /*7ad0*/  LDL R7, [R1+0x4c] ;  /* 0x00004c0001077983 */ /* 0x000ea20000100800 */
[----:B------:R-:W-:-:S03]  /*7ae0*/  ULDC UR4, c[0x0][0x3f4] ;  /* 0x0000fd0000047ab9 */ /* 0x000fc60000000800 */
[----:B------:R-:W4:Y:S04]  /*7af0*/  LDL R39, [R1+0x24] ;  /* 0x0000240001277983 */ /* 0x000f280000100800 */
[----:B------:R-:W4:Y:S04]  /*7b00*/  LDL R38, [R1+0x48] ;  /* 0x0000480001267983 */ /* 0x000f280000100800 */
[----:B------:R-:W4:Y:S04]  /*7b10*/  LDL R35, [R1+0x50] ;  /* 0x0000500001237983 */ /* 0x000f280000100800 */
[----:B------:R-:W4:Y:S04]  /*7b20*/  LDL R34, [R1+0x54] ;  /* 0x0000540001227983 */ /* 0x000f280000100800 */
[----:B------:R-:W4:Y:S04]  /*7b30*/  LDL R49, [R1+0xa0] ;  /* 0x0000a00001317983 */ /* 0x000f280000100800 */
[----:B------:R-:W4:Y:S01]  /*7b40*/  LDL R48, [R1+0xa4] ;  /* 0x0000a40001307983 */ /* 0x000f220000100800 */
[----:B------:R-:W-:-:S02]  /*7b50*/  CS2R R32, SRZ ;  /* 0x0000000000207805 */ /* 0x000fc4000001ff00 */
[----:B------:R-:W-:Y:S02]  /*7b60*/  CS2R R30, SRZ ;  /* 0x00000000001e7805 */ /* 0x000fe4000001ff00 */
[----:B------:R-:W-:Y:S02]  /*7b70*/  CS2R R28, SRZ ;  /* 0x00000000001c7805 */ /* 0x000fe4000001ff00 */
[----:B------:R-:W-:Y:S02]  /*7b80*/  CS2R R26, SRZ ;  /* 0x00000000001a7805 */ /* 0x000fe4000001ff00 */
[----:B------:R-:W-:Y:S02]  /*7b90*/  CS2R R24, SRZ ;  /* 0x0000000000187805 */ /* 0x000fe4000001ff00 */
[----:B------:R-:W-:Y:S02]  /*7ba0*/  CS2R R20, SRZ ;  /* 0x0000000000147805 */ /* 0x000fe4000001ff00 */
[----:B------:R-:W-:-:S02]  /*7bb0*/  CS2R R36, SRZ ;  /* 0x0000000000247805 */ /* 0x000fc4000001ff00 */
[C---:B--2---:R-:W-:Y:S01]  /*7bc0*/  ISETP.GE.AND P3, PT, R7.reuse, UR4, PT ;  /* 0x0000000407007c0c */ /* 0x044fe2000bf66270 */
[----:B------:R-:W-:Y:S01]  /*7bd0*/  IMAD.SHL.U32 R9, R7, 0x2, RZ ;  /* 0x0000000207097824 */ /* 0x000fe200078e00ff */
[----:B------:R-:W-:-:S04]  /*7be0*/  SHF.R.S32.HI R6, RZ, 0x1f, R7 ;  /* 0x0000001fff067819 */ /* 0x000fc80000011407 */
[----:B------:R-:W-:-:S07]  /*7bf0*/  SHF.L.U64.HI R10, R7, 0x1, R6 ;  /* 0x00000001070a7819 */ /* 0x000fce0000010206 */
[----:B---3--:R-:W-:Y:S02]  /*7c00*/  @!P3 IADD3 R6, P0, R0, R9, RZ ;  /* 0x000000090006b210 */ /* 0x008fe40007f1e0ff */
[----:B----4-:R-:W-:-:S03]  /*7c10*/  ISETP.GE.AND P1, PT, R39, UR4, PT ;  /* 0x0000000427007c0c */ /* 0x010fc6000bf26270 */
[--C-:B------:R-:W-:Y:S01]  /*7c20*/  @!P3 IMAD.X R7, R3, 0x1, R10.reuse, P0 ;  /* 0x000000010307b824 */ /* 0x100fe200000e060a */
[----:B------:R-:W-:Y:S01]  /*7c30*/  @!P3 IADD3 R8, P0, R4, R9, RZ ;  /* 0x000000090408b210 */ /* 0x000fe20007f1e0ff */
[----:B------:R-:W-:Y:S01]  /*7c40*/  IMAD.SHL.U32 R13, R39, 0x2, RZ ;  /* 0x00000002270d7824 */ /* 0x000fe200078e00ff */
[----:B------:R-:W-:Y:S02]  /*7c50*/  SHF.R.S32.HI R11, RZ, 0x1f, R39 ;  /* 0x0000001fff0b7819 */ /* 0x000fe40000011427 */
[----:B------:R0:W5:Y:S01]  /*7c60*/  @!P3 LD.E.64 R32, desc[UR42][R6.64] ;  /* 0x0000002a0620b980 */ /* 0x000162000c101b00 */
[----:B------:R-:W-:Y:S01]  /*7c70*/  @!P3 IMAD.X R9, R5, 0x1, R10, P0 ;  /* 0x000000010509b824 */ /* 0x000fe200000e060a */
[----:B------:R-:W-:Y:S02]  /*7c80*/  ISETP.GE.AND P0, PT, R38, UR4, PT ;  /* 0x0000000426007c0c */ /* 0x000fe4000bf06270 */
[----:B------:R-:W-:Y:S02]  /*7c90*/  SHF.L.U64.HI R14, R39, 0x1, R11 ;  /* 0x00000001270e7819 */ /* 0x000fe4000001020b */
[----:B------:R1:W5:Y:S01]  /*7ca0*/  @!P3 LD.E.64 R30, desc[UR42][R8.64] ;  /* 0x0000002a081eb980 */ /* 0x000362000c101b00 */
[----:B------:R-:W-:-:S02]  /*7cb0*/  @!P1 IADD3 R10, P2, R0, R13, RZ ;  /* 0x0000000d000a9210 */ /* 0x000fc40007f5e0ff */
[----:B------:R-:W-:Y:S01]  /*7cc0*/  @!P1 IADD3 R12, P3, R4, R13, RZ ;  /* 0x0000000d040c9210 */ /* 0x000fe20007f7e0ff */
[C---:B0-----:R-:W-:Y:S01]  /*7cd0*/  IMAD.SHL.U32 R7, R38.reuse, 0x2, RZ ;  /* 0x0000000226077824 */ /* 0x041fe200078e00ff */
[----:B------:R-:W-:Y:S01]  /*7ce0*/  SHF.R.S32.HI R15, RZ, 0x1f, R38 ;  /* 0x0000001fff0f7819 */ /* 0x000fe20000011426 */
[--C-:B------:R-:W-:Y:S02]  /*7cf0*/  @!P1 IMAD.X R11, R3, 0x1, R14.reuse, P2 ;  /* 0x00000001030b9824 */ /* 0x100fe400010e060e */
[----:B------:R-:W-:Y:S01]  /*7d00*/  @!P1 IMAD.X R13, R5, 0x1, R14, P3 ;  /* 0x00000001050d9824 */ /* 0x000fe200018e060e */
[----:B------:R-:W-:Y:S02]  /*7d10*/  SHF.L.U64.HI R6, R38, 0x1, R15 ;  /* 0x0000000126067819 */ /* 0x000fe4000001020f */
[-C--:B------:R-:W-:Y:S01]  /*7d20*/  @!P0 IADD3 R38, P2, R0, R7.reuse, RZ ;  /* 0x0000000700268210 */ /* 0x080fe20007f5e0ff */
[----:B------:R0:W5:Y:S01]  /*7d30*/  @!P1 LD.E.64 R28, desc[UR42][R10.64] ;  /* 0x0000002a0a1c9980 */ /* 0x000162000c101b00 */
[----:B-1----:R-:W-:-:S03]  /*7d40*/  @!P0 IADD3 R8, P3, R4, R7, RZ ;  /* 0x0000000704088210 */ /* 0x002fc60007f7e0ff */
[----:B------:R-:W5:Y:S01]  /*7d50*/  @!P1 LD.E.64 R26, desc[UR42][R12.64] ;  /* 0x0000002a0c1a9980 */ /* 0x000f62000c101b00 */
[--C-:B------:R-:W-:Y:S01]  /*7d60*/  @!P0 IMAD.X R39, R3, 0x1, R6.reuse, P2 ;  /* 0x0000000103278824 */ /* 0x100fe200010e0606 */
[----:B------:R-:W-:Y:S01]  /*7d70*/  ISETP.GE.AND P1, PT, R35, UR4, PT ;  /* 0x0000000423007c0c */ /* 0x000fe2000bf26270 */
[----:B------:R-:W-:Y:S01]  /*7d80*/  @!P0 IMAD.X R9, R5, 0x1, R6, P3 ;  /* 0x0000000105098824 */ /* 0x000fe200018e0606 */
[----:B------:R-:W-:Y:S02]  /*7d90*/  ISETP.GE.AND P2, PT, R138, UR4, PT ;  /* 0x000000048a007c0c */ /* 0x000fe4000bf46270 */
[----:B------:R-:W5:Y:S01]  /*7da0*/  @!P0 LD.E.64 R24, desc[UR42][R38.64] ;  /* 0x0000002a26188980 */ /* 0x000f62000c101b00 */
[----:B------:R-:W-:-:S03]  /*7db0*/  IMAD.SHL.U32 R7, R35, 0x2, RZ ;  /* 0x0000000223077824 */ /* 0x000fc600078e00ff */
[----:B------:R1:W5:Y:S01]  /*7dc0*/  @!P0 LD.E.64 R20, desc[UR42][R8.64] ;  /* 0x0000002a08148980 */ /* 0x000362000c101b00 */
[C---:B------:R-:W-:Y:S01]  /*7dd0*/  ISETP.GE.AND P0, PT, R34.reuse, UR4, PT ;  /* 0x0000000422007c0c */ /* 0x040fe2000bf06270 */
[----:B0-----:R-:W-:-:S03]  /*7de0*/  IMAD.SHL.U32 R11, R34, 0x2, RZ ;  /* 0x00000002220b7824 */ /* 0x001fc600078e00ff */
[-C--:B------:R-:W-:Y:S02]  /*7df0*/  @!P1 IADD3 R40, P4, R0, R7.reuse, RZ ;  /* 0x0000000700289210 */ /* 0x080fe40007f9e0ff */
[----:B------:R-:W-:Y:S01]  /*7e00*/  @!P1 IADD3 R6, P3, R4, R7, RZ ;  /* 0x0000000704069210 */ /* 0x000fe20007f7e0ff */
[----:B------:R-:W-:-:S04]  /*7e10*/  @!P2 IMAD.WIDE R46, R138, 0x2, R4 ;  /* 0x000000028a2ea825 */ /* 0x000fc800078e0204 */
[----:B-1----:R-:W-:Y:S02]  /*7e20*/  @!P2 IMAD.MOV.U32 R8, RZ, RZ, R0 ;  /* 0x000000ffff08a224 */ /* 0x002fe400078e0000 */
[----:B------:R-:W-:Y:S01]  /*7e30*/  @!P2 IMAD.MOV.U32 R9, RZ, RZ, R3 ;  /* 0x000000ffff09a224 */ /* 0x000fe200078e0003 */
[-C--:B------:R-:W-:Y:S01]  /*7e40*/  @!P0 IADD3 R4, P5, R4, R11.reuse, RZ ;  /* 0x0000000b04048210 */ /* 0x080fe20007fbe0ff */
[----:B------:R-:W-:Y:S01]  /*7e50*/  @!P1 IMAD.X R41, R3, 0x1, R49, P4 ;  /* 0x0000000103299824 */ /* 0x000fe200020e0631 */
[----:B------:R-:W-:Y:S01]  /*7e60*/  @!P0 IADD3 R38, P4, R0, R11, RZ ;  /* 0x0000000b00268210 */ /* 0x000fe20007f9e0ff */
[----:B------:R-:W-:Y:S01]  /*7e70*/  @!P2 IMAD.WIDE R42, R138, 0x2, R8 ;  /* 0x000000028a2aa825 */ /* 0x000fe200078e0208 */
[----:B------:R-:W-:Y:S02]  /*7e80*/  CS2R R14, SRZ ;  /* 0x00000000000e7805 */ /* 0x000fe4000001ff00 */
[----:B------:R-:W-:Y:S02]  /*7e90*/  CS2R R34, SRZ ;  /* 0x0000000000227805 */ /* 0x000fe4000001ff00 */
[----:B------:R-:W-:Y:S01]  /*7ea0*/  CS2R R12, SRZ ;  /* 0x00000000000c7805 */ /* 0x000fe2000001ff00 */
[----:B------:R-:W-:Y:S01]  /*7eb0*/  @!P1 IMAD.X R7, R5, 0x1, R49, P3 ;  /* 0x0000000105079824 */ /* 0x000fe200018e0631 */
[----:B------:R-:W-:-:S02]  /*7ec0*/  CS2R R10, SRZ ;  /* 0x00000000000a7805 */ /* 0x000fc4000001ff00 */
[----:B------:R-:W-:Y:S01]  /*7ed0*/  CS2R R8, SRZ ;  /* 0x0000000000087805 */ /* 0x000fe2000001ff00 */
[--C-:B------:R-:W-:Y:S01]  /*7ee0*/  @!P0 IMAD.X R39, R3, 0x1, R48.reuse, P4 ;  /* 0x0000000103278824 */ /* 0x100fe200020e0630 */
[----:B------:R0:W5:Y:S01]  /*7ef0*/  @!P2 LD.E.64 R36, desc[UR42][R42.64] ;  /* 0x0000002a2a24a980 */ /* 0x000162000c101b00 */
[----:B------:R-:W-:-:S03]  /*7f00*/  @!P0 IMAD.X R5, R5, 0x1, R48, P5 ;  /* 0x0000000105058824 */ /* 0x000fc600028e0630 */
[----:B------:R0:W5:Y:S04]  /*7f10*/  @!P2 LD.E.64 R34, desc[UR42][R46.64] ;  /* 0x0000002a2e22a980 */ /* 0x000168000c101b00 */
[----:B------:R0:W5:Y:S04]  /*7f20*/  @!P1 LD.E.64 R14, desc[UR42][R40.64] ;  /* 0x0000002a280e9980 */ /* 0x000168000c101b00 */
[----:B------:R0:W5:Y:S04]  /*7f30*/  @!P1 LD.E.64 R12, desc[UR42][R6.64] ;  /* 0x0000002a060c9980 */ /* 0x000168000c101b00 */
[----:B------:R0:W5:Y:S04]  /*7f40*/  @!P0 LD.E.64 R10, desc[UR42][R38.64] ;  /* 0x0000002a260a8980 */ /* 0x000168000c101b00 */
[----:B------:R0:W5:Y:S02]  /*7f50*/  @!P0 LD.E.64 R8, desc[UR42][R4.64] ;  /* 0x0000002a04088980 */ /* 0x000164000c101b00 */
.L_x_10469:
[----:B------:R-:W-:Y:S05]  /*7f60*/  BSYNC B1 ;  /* 0x0000000000017941 */ /* 0x000fea0003800000 */
.L_x_10468:
[----:B------:R-:W-:Y:S01]  /*7f70*/  ULEA.HI UR4, UR37, UR37, URZ, 0x1 ;  /* 0x0000002525047291 */ /* 0x000fe2000f8f083f */
[----:B--2--5:R-:W-:Y:S01]  /*7f80*/  IMAD.MOV.U32 R3, RZ, RZ, R35 ;  /* 0x000000ffff037224 */ /* 0x024fe200078e0023 */
[----:B------:R-:W-:Y:S01]  /*7f90*/  VIMNMX R45, R45, 0xc0, PT ;  /* 0x000000c02d2d7848 */ /* 0x000fe20003fe0100 */
[----:B---3--:R-:W-:Y:S01]  /*7fa0*/  IMAD.MOV.U32 R0, RZ, RZ, R34 ;  /* 0x000000ffff007224 */ /* 0x008fe200078e0022 */
[----:B------:R-:W-:Y:S01]  /*7fb0*/  ULOP3.LUT UR4, UR4, 0xfffffffe, URZ, 0xc0, !UPT ;  /* 0xfffffffe04047892 */ /* 0x000fe2000f8ec03f */
[----:B0-----:R-:W-:Y:S01]  /*7fc0*/  IMAD.MOV.U32 R4, RZ, RZ, R30 ;  /* 0x000000ffff047224 */ /* 0x001fe200078e001e */
[----:B------:R-:W-:Y:S01]  /*7fd0*/  PRMT R57, R3, 0x7610, R57 ;  /* 0x0000761003397816 */ /* 0x000fe20000000039 */
[----:B----4-:R-:W-:Y:S01]  /*7fe0*/  IMAD.MOV.U32 R5, RZ, RZ, R27 ;  /* 0x000000ffff057224 */ /* 0x010fe200078e001b */
[----:B------:R-:W-:Y:S01]  /*7ff0*/  UIADD3 UR4, UR37, -UR4, URZ ;  /* 0x8000000425047290 */ /* 0x000fe2000fffe03f */
[----:B------:R-:W-:Y:S01]  /*8000*/  PRMT R38, R38, 0x5410, R0 ;  /* 0x0000541026267816 */ /* 0x000fe20000000000 */
[----:B------:R-:W-:Y:S01]  /*8010*/  IMAD.MOV.U32 R0, RZ, RZ, R31 ;  /* 0x000000ffff007224 */ /* 0x000fe200078e001f */
[----:B------:R-:W-:Y:S01]  /*8020*/  PRMT R64, R4, 0x7610, R64 ;  /* 0x0000761004407816 */ /* 0x000fe20000000040 */
[----:B------:R-:W-:Y:S01]  /*8030*/  IMAD.MOV.U32 R6, RZ, RZ, R13 ;  /* 0x000000ffff067224 */ /* 0x000fe200078e000d */
[----:B------:R-:W-:Y:S01]  /*8040*/  MOV R4, R26 ;  /* 0x0000001a00047202 */ /* 0x000fe20000000f00 */
[----:B------:R-:W-:Y:S01]  /*8050*/  IMAD.U32 R3, RZ, RZ, UR4 ;  /* 0x00000004ff037e24 */ /* 0x000fe2000f8e00ff */
[----:B------:R-:W-:Y:S01]  /*8060*/  PRMT R65, R0, 0x7610, R65 ;  /* 0x0000761000417816 */ /* 0x000fe20000000041 */
[----:B------:R-:W-:Y:S01]  /*8070*/  IMAD.MOV.U32 R0, RZ, RZ, R20 ;  /* 0x000000ffff007224 */ /* 0x000fe200078e0014 */
[----:B------:R-:W-:Y:S01]  /*8080*/  PRMT R51, R4, 0x7610, R51 ;  /* 0x0000761004337816 */ /* 0x000fe20000000033 */
[----:B------:R-:W-:Y:S01]  /*8090*/  IMAD.MOV.U32 R4, RZ, RZ, R21 ;  /* 0x000000ffff047224 */ /* 0x000fe200078e0015 */
[----:B------:R-:W-:Y:S01]  /*80a0*/  SHF.L.U32 R3, R3, 0x1f, RZ ;  /* 0x0000001f03037819 */ /* 0x000fe200000006ff */
[----:B------:R-:W-:Y:S01]  /*80b0*/  BSSY B1, `(.L_x_10470) ;  /* 0x0000023000017945 */ /* 0x000fe20003800000 */
[----:B------:R-:W-:Y:S01]  /*80c0*/  PRMT R52, R5, 0x7610, R52 ;  /* 0x0000761005347816 */ /* 0x000fe20000000034 */
[----:B------:R-:W-:Y:S01]  /*80d0*/  IMAD.MOV.U32 R5, RZ, RZ, R12 ;  /* 0x000000ffff057224 */ /* 0x000fe200078e000c */
[----:B------:R-:W0:Y:S01]  /*80e0*/  SYNCS.PHASECHK.TRANS64.TRYWAIT P0, [R2+URZ+0x2d800], R3 ;  /* 0x02d80003020075a7 */ /* 0x000e22000800017f */
        /* <DEDUP_REMOVED lines=27> */
[----:B------:R-:W-:Y:S01]  /*82a0*/  IMAD.MOV.U32 R4, RZ, RZ, R11 ;  /* 0x000000ffff047224 */ /* 0x000fe200078e000b */
[----:B------:R-:W-:-:S02]  /*82b0*/  PRMT R45, R5, 0x7610, R45 ;  /* 0x00007610052d7816 */ /* 0x000fc4000000002d */
[----:B------:R-:W-:Y:S01]  /*82c0*/  PRMT R46, R6, 0x7610, R46 ;  /* 0x00007610062e7816 */ /* 0x000fe2000000002e */
[----:B0-----:R-:W-:Y:S06]  /*82d0*/  @!P0 BRA `(.L_x_10471) ;  /* 0x0000012400588947 */ /* 0x001fec0003800000 */
.L_x_10676:
[----:B------:R-:W-:Y:S05]  /*82e0*/  BSYNC B1 ;  /* 0x0000000000017941 */ /* 0x000fea0003800000 */
.L_x_10470:
[----:B------:R-:W-:Y:S02]  /*82f0*/  PRMT R40, R0, 0x7610, R40 ;  /* 0x0000761000287816 */ /* 0x000fe40000000028 */
[----:B------:R-:W-:Y:S01]  /*8300*/  PRMT R41, R4, 0x7610, R41 ;  /* 0x0000761004297816 */ /* 0x000fe20000000029 */
[----:B------:R-:W-:Y:S06]  /*8310*/  @P1 BRA `(.L_x_10472) ;  /* 0x0000002c00e01947 */ /* 0x000fec0003800000 */
[----:B------:R-:W0:Y:S01]  /*8320*/  LDL R61, [R1+0x78] ;  /* 0x00007800013d7983 */ /* 0x000e220000100800 */
[----:B------:R-:W1:Y:S03]  /*8330*/  LDC R5, c[0x0][0x3f4] ;  /* 0x0000fd00ff057b82 */ /* 0x000e660000000800 */
[----:B------:R-:W2:Y:S04]  /*8340*/  LDL R59, [R1+0x4c] ;  /* 0x00004c00013b7983 */ /* 0x000ea80000100800 */
[----:B------:R-:W3:Y:S04]  /*8350*/  LDL R58, [R1+0x24] ;  /* 0x00002400013a7983 */ /* 0x000ee80000100800 */
[----:B------:R-:W4:Y:S04]  /*8360*/  LDL R56, [R1+0x48] ;  /* 0x0000480001387983 */ /* 0x000f280000100800 */
[----:B------:R-:W5:Y:S04]  /*8370*/  LDL R55, [R1+0x50] ;  /* 0x0000500001377983 */ /* 0x000f680000100800 */
[----:B------:R-:W5:Y:S04]  /*8380*/  LDL R7, [R1+0x54] ;  /* 0x0000540001077983 */ /* 0x000f680000100800 */
[----:B------:R-:W5:Y:S01]  /*8390*/  LDL R6, [R1+0x7c] ;  /* 0x00007c0001067983 */ /* 0x000f620000100800 */
[-C--:B-1----:R-:W-:Y:S01]  /*83a0*/  ISETP.GE.AND P6, PT, R138, R5.reuse, PT ;  /* 0x000000058a00720c */ /* 0x082fe20003fc6270 */
[----:B------:R-:W-:Y:S01]  /*83b0*/  BSSY B1, `(.L_x_10473) ;  /* 0x0000038000017945 */ /* 0x000fe20003800000 */
[----:B0-----:R-:W-:Y:S01]  /*83c0*/  IMAD R3, R61, 0x2, R2 ;  /* 0x000000023d037824 */ /* 0x001fe200078e0202 */
[----:B--2---:R-:W-:-:S03]  /*83d0*/  ISETP.GE.AND P0, PT, R59, R5, PT ;  /* 0x000000053b00720c */ /* 0x004fc60003f06270 */
[----:B------:R-:W-:Y:S01]  /*83e0*/  VIADD R0, R3, 0x20 ;  /* 0x0000002003007836 */ /* 0x000fe20000000000 */
[-C--:B---3--:R-:W-:Y:S02]  /*83f0*/  ISETP.GE.AND P1, PT, R58, R5.reuse, PT ;  /* 0x000000053a00720c */ /* 0x088fe40003f26270 */
[-C--:B----4-:R-:W-:Y:S02]  /*8400*/  ISETP.GE.AND P2, PT, R56, R5.reuse, PT ;  /* 0x000000053800720c */ /* 0x090fe40003f46270 */
[-C--:B-----5:R-:W-:Y:S02]  /*8410*/  ISETP.GE.AND P3, PT, R55, R5.reuse, PT ;  /* 0x000000053700720c */ /* 0x0a0fe40003f66270 */
[----:B------:R-:W-:Y:S02]  /*8420*/  ISETP.GE.AND P4, PT, R7, R5, PT ;  /* 0x000000050700720c */ /* 0x000fe40003f86270 */
[----:B------:R-:W-:Y:S01]  /*8430*/  LOP3.LUT P5, RZ, R6, 0x2, RZ, 0xc0, !PT ;  /* 0x0000000206ff7812 */ /* 0x000fe200078ac0ff */
[----:B------:R-:W-:-:S12]  /*8440*/  @P6 BRA `(.L_x_10474) ;  /* 0x0000000000b86947 */ /* 0x000fd80003800000 */
[----:B------:R-:W0:Y:S01]  /*8450*/  LDS.128 R4, [R3+0xc400] ;  /* 0x00c4000003047984 */ /* 0x000e220000000c00 */
[----:B------:R-:W-:Y:S02]  /*8460*/  SHF.R.U32.HI R59, RZ, 0x10, R35 ;  /* 0x00000010ff3b7819 */ /* 0x000fe40000011623 */
[--C-:B------:R-:W-:Y:S02]  /*8470*/  SHF.R.U32.HI R56, RZ, 0x10, R37.reuse ;  /* 0x00000010ff387819 */ /* 0x100fe40000011625 */
[----:B------:R-:W-:Y:S02]  /*8480*/  SHF.R.U64 R55, R36, 0x10, R37 ;  /* 0x0000001024377819 */ /* 0x000fe40000001225 */
[----:B------:R-:W-:Y:S02]  /*8490*/  PRMT R59, R57, 0x5410, R59 ;  /* 0x00005410393b7816 */ /* 0x000fe4000000003b */
[----:B------:R-:W-:Y:S02]  /*84a0*/  PRMT R56, R39, 0x5432, R56 ;  /* 0x0000543227387816 */ /* 0x000fe40000000038 */
[----:B------:R-:W-:-:S02]  /*84b0*/  SHF.R.U64 R58, R34, 0x10, R35 ;  /* 0x00000010223a7819 */ /* 0x000fc40000001223 */
[----:B------:R-:W-:Y:S01]  /*84c0*/  PRMT R55, R60, 0x5410, R55 ;  /* 0x000054103c377816 */ /* 0x000fe20000000037 */
[C---:B------:R-:W-:Y:S01]  /*84d0*/  IMAD.U32 R60, R59.reuse, 0x10000, RZ ;  /* 0x000100003b3c7824 */ /* 0x040fe200078e00ff */
[C---:B------:R-:W-:Y:S02]  /*84e0*/  SHF.L.U32 R57, R56.reuse, 0x10, RZ ;  /* 0x0000001038397819 */ /* 0x040fe400000006ff */
[----:B------:R-:W-:Y:S02]  /*84f0*/  LOP3.LUT R59, R59, 0xffff0000, RZ, 0xc0, !PT ;  /* 0xffff00003b3b7812 */ /* 0x000fe400078ec0ff */
[----:B------:R-:W-:Y:S02]  /*8500*/  LOP3.LUT R56, R56, 0xffff0000, RZ, 0xc0, !PT ;  /* 0xffff000038387812 */ /* 0x000fe400078ec0ff */
[----:B------:R-:W-:Y:S02]  /*8510*/  PRMT R58, R38, 0x5432, R58 ;  /* 0x00005432263a7816 */ /* 0x000fe4000000003a */
[C---:B0-----:R-:W-:Y:S01]  /*8520*/  LOP3.LUT R35, R6.reuse, 0xffff0000, RZ, 0xc0, !PT ;  /* 0xffff000006237812 */ /* 0x041fe200078ec0ff */
[----:B------:R-:W-:Y:S01]  /*8530*/  IMAD.U32 R34, R6, 0x10000, RZ ;  /* 0x0001000006227824 */ /* 0x000fe200078e00ff */
[C---:B------:R-:W-:Y:S01]  /*8540*/  LOP3.LUT R37, R7.reuse, 0xffff0000, RZ, 0xc0, !PT ;  /* 0xffff000007257812 */ /* 0x040fe200078ec0ff */
[----:B------:R-:W-:-:S02]  /*8550*/  IMAD.U32 R36, R7, 0x10000, RZ ;  /* 0x0001000007247824 */ /* 0x000fc400078e00ff */
[C---:B------:R-:W-:Y:S01]  /*8560*/  FMUL.FTZ R61, R35.reuse, R60 ;  /* 0x0000003c233d7220 */ /* 0x040fe20000410000 */
[----:B------:R-:W-:Y:S01]  /*8570*/  FMUL.FTZ R35, R35, R57 ;  /* 0x0000003923237220 */ /* 0x000fe20000410000 */
[C---:B------:R-:W-:Y:S01]  /*8580*/  FMUL.FTZ R63, R37.reuse, R59 ;  /* 0x0000003b253f7220 */ /* 0x040fe20000410000 */
[----:B------:R-:W-:Y:S02]  /*8590*/  IMAD.U32 R6, R4, 0x10000, RZ ;  /* 0x0001000004067824 */ /* 0x000fe400078e00ff */
[C---:B------:R-:W-:Y:S01]  /*85a0*/  FFMA.FTZ R61, R34.reuse, R57, -R61 ;  /* 0x00000039223d7223 */ /* 0x040fe2000001083d */
[----:B------:R-:W-:Y:S01]  /*85b0*/  FMUL.FTZ R57, R37, R56 ;  /* 0x0000003825397220 */ /* 0x000fe20000410000 */
[----:B------:R-:W-:Y:S02]  /*85c0*/  IMAD.U32 R7, R5, 0x10000, RZ ;  /* 0x0001000005077824 */ /* 0x000fe400078e00ff */
[----:B------:R-:W-:Y:S01]  /*85d0*/  FFMA.FTZ R60, R34, R60, R35 ;  /* 0x0000003c223c7223 */ /* 0x000fe20000010023 */
        /* <DEDUP_REMOVED lines=21> */
.L_x_10474:
[----:B------:R-:W-:Y:S05]  /*8730*/  BSYNC B1 ;  /* 0x0000000000017941 */ /* 0x000fea0003800000 */
.L_x_10473:
[----:B------:R-:W-:Y:S01]  /*8740*/  BSSY B1, `(.L_x_10475) ;  /* 0x0000031000017945 */ /* 0x000fe20003800000 */
[----:B------:R-:W-:-:S03]  /*8750*/  @P5 VIADD R0, R3, 0xffffffe0 ;  /* 0xffffffe003005836 */ /* 0x000fc60000000000 */
[----:B------:R-:W-:Y:S05]  /*8760*/  @P0 BRA `(.L_x_10476) ;  /* 0x0000000000b80947 */ /* 0x000fea0003800000 */
[----:B0-----:R-:W0:Y:S01]  /*8770*/  LDS.128 R4, [R0+0xc400] ;  /* 0x00c4000000047984 */ /* 0x001e220000000c00 */
[----:B------:R-:W-:Y:S02]  /*8780*/  SHF.R.U32.HI R55, RZ, 0x10, R31 ;  /* 0x00000010ff377819 */ /* 0x000fe4000001161f */
[----:B------:R-:W-:Y:S02]  /*8790*/  SHF.R.U32.HI R35, RZ, 0x10, R33 ;  /* 0x00000010ff237819 */ /* 0x000fe40000011621 */
[----:B------:R-:W-:Y:S02]  /*87a0*/  PRMT R55, R65, 0x5410, R55 ;  /* 0x0000541041377816 */ /* 0x000fe40000000037 */
[----:B------:R-:W-:Y:S02]  /*87b0*/  PRMT R35, R66, 0x5410, R35 ;  /* 0x0000541042237816 */ /* 0x000fe40000000023 */
[----:B------:R-:W-:Y:S01]  /*87c0*/  SHF.R.U64 R37, R30, 0x10, R31 ;  /* 0x000000101e257819 */ /* 0x000fe2000000121f */
[----:B------:R-:W-:Y:S01]  /*87d0*/  IMAD.U32 R56, R55, 0x10000, RZ ;  /* 0x0001000037387824 */ /* 0x000fe200078e00ff */
[----:B------:R-:W-:Y:S01]  /*87e0*/  SHF.R.U64 R34, R32, 0x10, R33 ;  /* 0x0000001020227819 */ /* 0x000fe20000001221 */
[----:B------:R-:W-:Y:S01]  /*87f0*/  IMAD.U32 R36, R35, 0x10000, RZ ;  /* 0x0001000023247824 */ /* 0x000fe200078e00ff */
[----:B------:R-:W-:-:S02]  /*8800*/  LOP3.LUT R55, R55, 0xffff0000, RZ, 0xc0, !PT ;  /* 0xffff000037377812 */ /* 0x000fc400078ec0ff */
[----:B------:R-:W-:Y:S02]  /*8810*/  PRMT R34, R40, 0x5432, R34 ;  /* 0x0000543228227816 */ /* 0x000fe40000000022 */
[----:B------:R-:W-:Y:S02]  /*8820*/  LOP3.LUT R35, R35, 0xffff0000, RZ, 0xc0, !PT ;  /* 0xffff000023237812 */ /* 0x000fe400078ec0ff */
[----:B------:R-:W-:Y:S02]  /*8830*/  PRMT R37, R64, 0x5410, R37 ;  /* 0x0000541040257816 */ /* 0x000fe40000000025 */
[C---:B0-----:R-:W-:Y:S01]  /*8840*/  LOP3.LUT R31, R6.reuse, 0xffff0000, RZ, 0xc0, !PT ;  /* 0xffff0000061f7812 */ /* 0x041fe200078ec0ff */
[----:B------:R-:W-:Y:S01]  /*8850*/  IMAD.U32 R30, R6, 0x10000, RZ ;  /* 0x00010000061e7824 */ /* 0x000fe200078e00ff */
[C---:B------:R-:W-:Y:S01]  /*8860*/  LOP3.LUT R33, R7.reuse, 0xffff0000, RZ, 0xc0, !PT ;  /* 0xffff000007217812 */ /* 0x040fe200078ec0ff */
[----:B------:R-:W-:Y:S02]  /*8870*/  IMAD.U32 R32, R7, 0x10000, RZ ;  /* 0x0001000007207824 */ /* 0x000fe400078e00ff */
[C---:B------:R-:W-:Y:S01]  /*8880*/  FMUL.FTZ R57, R31.reuse, R56 ;  /* 0x000000381f397220 */ /* 0x040fe20000410000 */
[----:B------:R-:W-:Y:S01]  /*8890*/  FMUL.FTZ R31, R31, R36 ;  /* 0x000000241f1f7220 */ /* 0x000fe20000410000 */
[C---:B------:R-:W-:Y:S01]  /*88a0*/  IMAD.U32 R6, R4.reuse, 0x10000, RZ ;  /* 0x0001000004067824 */ /* 0x040fe200078e00ff */
[----:B------:R-:W-:Y:S01]  /*88b0*/  LOP3.LUT R4, R4, 0xffff0000, RZ, 0xc0, !PT ;  /* 0xffff000004047812 */ /* 0x000fe200078ec0ff */
[----:B------:R-:W-:-:S02]  /*88c0*/  IMAD.U32 R7, R5, 0x10000, RZ ;  /* 0x0001000005077824 */ /* 0x000fc400078e00ff */
[C---:B------:R-:W-:Y:S01]  /*88d0*/  FFMA.FTZ R56, R30.reuse, R56, R31 ;  /* 0x000000381e387223 */ /* 0x040fe2000001001f */
[----:B------:R-:W-:Y:S01]  /*88e0*/  FFMA.FTZ R57, R30, R36, -R57 ;  /* 0x000000241e397223 */ /* 0x000fe20000010839 */
[C---:B------:R-:W-:Y:S01]  /*88f0*/  IMAD.U32 R31, R34.reuse, 0x10000, RZ ;  /* 0x00010000221f7824 */ /* 0x040fe200078e00ff */
[----:B------:R-:W-:Y:S01]  /*8900*/  LOP3.LUT R5, R5, 0xffff0000, RZ, 0xc0, !PT ;  /* 0xffff000005057812 */ /* 0x000fe200078ec0ff */
[C---:B------:R-:W-:Y:S01]  /*8910*/  FMUL.FTZ R59, R33.reuse, R55 ;  /* 0x00000037213b7220 */ /* 0x040fe20000410000 */
[-C--:B------:R-:W-:Y:S01]  /*8920*/  FMUL.FTZ R61, R33, R35.reuse ;  /* 0x00000023213d7220 */ /* 0x080fe20000410000 */
[C---:B------:R-:W-:Y:S01]  /*8930*/  LOP3.LUT R30, R37.reuse, 0xffff0000, RZ, 0xc0, !PT ;  /* 0xffff0000251e7812 */ /* 0x040fe200078ec0ff */
[----:B------:R-:W-:Y:S01]  /*8940*/  IMAD.U32 R33, R37, 0x10000, RZ ;  /* 0x0001000025217824 */ /* 0x000fe200078e00ff */
        /* <DEDUP_REMOVED lines=16> */
.L_x_10476:
[----:B------:R-:W-:Y:S05]  /*8a50*/  BSYNC B1 ;  /* 0x0000000000017941 */ /* 0x000fea0003800000 */
.L_x_10475:
        /* <DEDUP_REMOVED lines=48> */
.L_x_10478:
[----:B------:R-:W-:Y:S05]  /*8d60*/  BSYNC B1 ;  /* 0x0000000000017941 */ /* 0x000fea0003800000 */
.L_x_10477:
        /* <DEDUP_REMOVED lines=48> */
.L_x_10480:
[----:B------:R-:W-:Y:S05]  /*9070*/  BSYNC B1 ;  /* 0x0000000000017941 */ /* 0x000fea0003800000 */
.L_x_10479:
        /* <DEDUP_REMOVED lines=48> */
.L_x_10482:
[----:B------:R-:W-:Y:S05]  /*9380*/  BSYNC B1 ;  /* 0x0000000000017941 */ /* 0x000fea0003800000 */
.L_x_10481:
        /* <DEDUP_REMOVED lines=48> */
.L_x_10466:
[----:B------:R-:W-:-:S03]  /*9690*/  UMOV UR4, 0xffffffff ;  /* 0xffffffff00047882 */ /* 0x000fc60000000000 */
[----:B------:R-:W-:Y:S05]  /*96a0*/  BRA.DIV UR4, `(.L_x_10483) ;  /* 0x0000011204787947 */ /* 0x000fea000b800000 */
[----:B------:R1:W2:Y:S04]  /*96b0*/  SHFL.IDX PT, R3, R25, RZ, 0x1e1f ;  /* 0x001e1fff19037589 */ /* 0x0002a800000e0000 */
[----:B------:R1:W3:Y:S04]  /*96c0*/  SHFL.IDX PT, R0, R24, RZ, 0x1e1f ;  /* 0x001e1fff18007589 */ /* 0x0002e800000e0000 */
[----:B------:R1:W4:Y:S04]  /*96d0*/  SHFL.IDX PT, R21, R27, RZ, 0x1e1f ;  /* 0x001e1fff1b157589 */ /* 0x00032800000e0000 */
[----:B------:R1:W0:Y:S02]  /*96e0*/  SHFL.IDX PT, R20, R26, RZ, 0x1e1f ;  /* 0x001e1fff1a147589 */ /* 0x00022400000e0000 */
.L_x_10682:
        /* <DEDUP_REMOVED lines=10> */
[----:B0-----:R-:W-:Y:S02]  /*9790*/  CS2R R14, SRZ ;  /* 0x00000000000e7805 */ /* 0x001fe4000001ff00 */
[----:B-1----:R-:W-:Y:S02]  /*97a0*/  CS2R R24, SRZ ;  /* 0x0000000000187805 */ /* 0x002fe4000001ff00 */
[----:B------:R-:W-:Y:S02]  /*97b0*/  CS2R R26, SRZ ;  /* 0x00000000001a7805 */ /* 0x000fe4000001ff00 */
[----:B------:R-:W-:Y:S02]  /*97c0*/  CS2R R28, SRZ ;  /* 0x00000000001c7805 */ /* 0x000fe4000001ff00 */
[----:B------:R-:W-:Y:S02]  /*97d0*/  CS2R R30, SRZ ;  /* 0x00000000001e7805 */ /* 0x000fe4000001ff00 */
[----:B------:R-:W-:-:S02]  /*97e0*/  CS2R R32, SRZ ;  /* 0x0000000000207805 */ /* 0x000fc4000001ff00 */
[----:B------:R-:W-:Y:S01]  /*97f0*/  CS2R R34, SRZ ;  /* 0x0000000000227805 */ /* 0x000fe2000001ff00 */
[----:B------:R-:W-:Y:S06]  /*9800*/  @P0 BRA `(.L_x_10485) ;  /* 0x0000000000980947 */ /* 0x000fec0003800000 */
[----:B------:R-:W-:Y:S01]  /*9810*/  ULDC UR4, c[0x0][0x3f4] ;  /* 0x0000fd0000047ab9 */ /* 0x000fe20000000800 */
[C---:B------:R-:W-:Y:S01]  /*9820*/  VIADD R4, R16.reuse, 0x10 ;  /* 0x0000001010047836 */ /* 0x040fe20000000000 */
[C---:B------:R-:W-:Y:S01]  /*9830*/  ISETP.GE.AND P2, PT, R16.reuse, UR4, PT ;  /* 0x0000000410007c0c */ /* 0x040fe2000bf46270 */
[----:B------:R-:W-:Y:S01]  /*9840*/  VIADD R5, R16, 0x20 ;  /* 0x0000002010057836 */ /* 0x000fe20000000000 */
[----:B------:R-:W-:Y:S02]  /*9850*/  CS2R R28, SRZ ;  /* 0x00000000001c7805 */ /* 0x000fe4000001ff00 */
[----:B------:R-:W-:Y:S02]  /*9860*/  CS2R R30, SRZ ;  /* 0x00000000001e7805 */ /* 0x000fe4000001ff00 */
[----:B------:R-:W-:Y:S01]  /*9870*/  ISETP.GE.AND P3, PT, R4, UR4, PT ;  /* 0x0000000404007c0c */ /* 0x000fe2000bf66270 */
[----:B---3--:R-:W-:Y:S01]  /*9880*/  IMAD.MOV.U32 R4, RZ, RZ, R0 ;  /* 0x000000ffff047224 */ /* 0x008fe200078e0000 */
[----:B------:R-:W-:Y:S01]  /*9890*/  ISETP.GE.AND P4, PT, R5, UR4, PT ;  /* 0x0000000405007c0c */ /* 0x000fe2000bf86270 */
[----:B--2---:R-:W-:Y:S01]  /*98a0*/  IMAD.MOV.U32 R5, RZ, RZ, R3 ;  /* 0x000000ffff057224 */ /* 0x004fe200078e0003 */
[----:B------:R-:W-:-:S02]  /*98b0*/  CS2R R8, SRZ ;  /* 0x0000000000087805 */ /* 0x000fc4000001ff00 */
[----:B------:R-:W-:Y:S02]  /*98c0*/  CS2R R10, SRZ ;  /* 0x00000000000a7805 */ /* 0x000fe4000001ff00 */
[----:B------:R-:W-:Y:S02]  /*98d0*/  CS2R R32, SRZ ;  /* 0x0000000000207805 */ /* 0x000fe4000001ff00 */
[----:B------:R-:W-:Y:S01]  /*98e0*/  CS2R R34, SRZ ;  /* 0x0000000000227805 */ /* 0x000fe2000001ff00 */
[----:B------:R-:W-:Y:S02]  /*98f0*/  @!P2 IMAD.SHL.U32 R37, R16, 0x2, RZ ;  /* 0x000000021025a824 */ /* 0x000fe400078e00ff */
[----:B------:R-:W-:-:S03]  /*9900*/  @!P3 IMAD.SHL.U32 R49, R155, 0x8, RZ ;  /* 0x000000089b31b824 */ /* 0x000fc600078e00ff */
[-C--:B------:R-:W-:Y:S01]  /*9910*/  @!P2 IADD3 R38, P0, R0, R37.reuse, RZ ;  /* 0x000000250026a210 */ /* 0x080fe20007f1e0ff */
[----:B------:R-:W-:Y:S01]  /*9920*/  @!P4 IMAD.SHL.U32 R41, R156, 0x8, RZ ;  /* 0x000000089c29c824 */ /* 0x000fe200078e00ff */
[----:B------:R-:W-:Y:S01]  /*9930*/  @!P2 IADD3 R36, P1, R20, R37, RZ ;  /* 0x000000251424a210 */ /* 0x000fe20007f3e0ff */
[----:B------:R-:W-:Y:S01]  /*9940*/  @!P3 IMAD.WIDE R42, R49, 0x2, R4 ;  /* 0x00000002312ab825 */ /* 0x000fe200078e0204 */
[----:B------:R-:W-:Y:S02]  /*9950*/  @!P2 SHF.L.U64.HI R0, R16, 0x1, R17 ;  /* 0x000000011000a819 */ /* 0x000fe40000010211 */
[----:B------:R-:W-:Y:S02]  /*9960*/  CS2R R12, SRZ ;  /* 0x00000000000c7805 */ /* 0x000fe4000001ff00 */
[----:B------:R-:W-:Y:S01]  /*9970*/  CS2R R14, SRZ ;  /* 0x00000000000e7805 */ /* 0x000fe2000001ff00 */
[----:B------:R-:W-:Y:S01]  /*9980*/  @!P4 IMAD.WIDE R46, R41, 0x2, R4 ;  /* 0x00000002292ec825 */ /* 0x000fe200078e0204 */
[----:B------:R-:W-:-:S02]  /*9990*/  CS2R R24, SRZ ;  /* 0x0000000000187805 */ /* 0x000fc4000001ff00 */
[----:B------:R-:W-:Y:S02]  /*99a0*/  CS2R R26, SRZ ;  /* 0x00000000001a7805 */ /* 0x000fe4000001ff00 */
[----:B------:R-:W-:Y:S02]  /*99b0*/  CS2R R4, SRZ ;  /* 0x0000000000047805 */ /* 0x000fe4000001ff00 */
[----:B------:R-:W-:Y:S01]  /*99c0*/  CS2R R6, SRZ ;  /* 0x0000000000067805 */ /* 0x000fe2000001ff00 */
[--C-:B----4-:R-:W-:Y:S01]  /*99d0*/  @!P3 IMAD.WIDE R48, R49, 0x2, R20.reuse ;  /* 0x000000023130b825 */ /* 0x110fe200078e0214 */
[----:B------:R-:W-:Y:S01]  /*99e0*/  @!P2 IADD3.X R39, R3, R0, RZ, P0, !PT ;  /* 0x000000000327a210 */ /* 0x000fe200007fe4ff */
[----:B------:R0:W5:Y:S02]  /*99f0*/  @!P3 LD.E.128 R28, desc[UR42][R42.64] ;  /* 0x0000002a2a1cb980 */ /* 0x000164000c101d00 */
[----:B------:R-:W-:Y:S02]  /*9a00*/  @!P4 IMAD.WIDE R40, R41, 0x2, R20 ;  /* 0x000000022928c825 */ /* 0x000fe400078e0214 */
[----:B------:R0:W5:Y:S02]  /*9a10*/  @!P3 LD.E.128 R8, desc[UR42][R48.64] ;  /* 0x0000002a3008b980 */ /* 0x000164000c101d00 */
[----:B------:R-:W-:-:S02]  /*9a20*/  @!P2 IMAD.X R37, R21, 0x1, R0, P1 ;  /* 0x000000011525a824 */ /* 0x000fc400008e0600 */
[----:B------:R0:W5:Y:S04]  /*9a30*/  @!P4 LD.E.128 R32, desc[UR42][R46.64] ;  /* 0x0000002a2e20c980 */ /* 0x000168000c101d00 */
[----:B------:R0:W5:Y:S04]  /*9a40*/  @!P4 LD.E.128 R12, desc[UR42][R40.64] ;  /* 0x0000002a280cc980 */ /* 0x000168000c101d00 */
[----:B------:R0:W5:Y:S04]  /*9a50*/  @!P2 LD.E.128 R24, desc[UR42][R38.64] ;  /* 0x0000002a2618a980 */ /* 0x000168000c101d00 */
[----:B------:R0:W5:Y:S02]  /*9a60*/  @!P2 LD.E.128 R4, desc[UR42][R36.64] ;  /* 0x0000002a2404a980 */ /* 0x000164000c101d00 */
.L_x_10485:
[----:B------:R-:W-:Y:S05]  /*9a70*/  BSYNC B1 ;  /* 0x0000000000017941 */ /* 0x000fea0003800000 */
.L_x_10484:
[----:B------:R-:W-:Y:S01]  /*9a80*/  ULEA.HI UR4, UR37, UR37, URZ, 0x1 ;  /* 0x0000002525047291 */ /* 0x000fe2000f8f083f */
[----:B--2--5:R-:W-:Y:S01]  /*9a90*/  IMAD.MOV.U32 R3, RZ, RZ, R5 ;  /* 0x000000ffff037224 */ /* 0x024fe200078e0005 */
[----:B------:R-:W-:Y:S01]  /*9aa0*/  VIMNMX R45, R45, 0xc0, PT ;  /* 0x000000c02d2d7848 */ /* 0x000fe20003fe0100 */
[----:B------:R-:W-:Y:S01]  /*9ab0*/  IMAD.MOV.U32 R20, RZ, RZ, R6 ;  /* 0x000000ffff147224 */ /* 0x000fe200078e0006 */
[----:B------:R-:W-:Y:S01]  /*9ac0*/  ULOP3.LUT UR4, UR4, 0xfffffffe, URZ, 0xc0, !UPT ;  /* 0xfffffffe04047892 */ /* 0x000fe2000f8ec03f */
[----:B---3--:R-:W-:Y:S01]  /*9ad0*/  IMAD.MOV.U32 R0, RZ, RZ, R4 ;  /* 0x000000ffff007224 */ /* 0x008fe200078e0004 */
[----:B------:R-:W-:Y:S01]  /*9ae0*/  PRMT R62, R3, 0x7610, R62 ;  /* 0x00007610033e7816 */ /* 0x000fe2000000003e */
[----:B----4-:R-:W-:Y:S01]  /*9af0*/  IMAD.MOV.U32 R21, RZ, RZ, R9 ;  /* 0x000000ffff157224 */ /* 0x010fe200078e0009 */
        /* <DEDUP_REMOVED lines=10> */
[----:B0-----:R-:W-:Y:S01]  /*9ba0*/  IMAD.MOV.U32 R36, RZ, RZ, R13 ;  /* 0x000000ffff247224 */ /* 0x001fe200078e000d */
[----:B------:R-:W-:Y:S01]  /*9bb0*/  SHF.L.U32 R3, R3, 0x1f, RZ ;  /* 0x0000001f03037819 */ /* 0x000fe200000006ff */
[----:B------:R-:W-:Y:S01]  /*9bc0*/  IMAD.MOV.U32 R0, RZ, RZ, R10 ;  /* 0x000000ffff007224 */ /* 0x000fe200078e000a */
        /* <DEDUP_REMOVED lines=27> */
[----:B------:R-:W-:Y:S01]  /*9d80*/  PRMT R58, R36, 0x7610, R58 ;  /* 0x00007610243a7816 */ /* 0x000fe2000000003a */
[----:B------:R-:W-:Y:S01]  /*9d90*/  IMAD.MOV.U32 R36, RZ, RZ, R34 ;  /* 0x000000ffff247224 */ /* 0x000fe200078e0022 */
[----:B------:R-:W-:-:S02]  /*9da0*/  PRMT R55, R37, 0x7610, R55 ;  /* 0x0000761025377816 */ /* 0x000fc40000000037 */
[----:B------:R-:W-:Y:S02]  /*9db0*/  PRMT R46, R38, 0x7610, R46 ;  /* 0x00007610262e7816 */ /* 0x000fe4000000002e */
[----:B------:R-:W-:Y:S02]  /*9dc0*/  PRMT R47, R39, 0x7610, R47 ;  /* 0x00007610272f7816 */ /* 0x000fe4000000002f */
[----:B------:R-:W-:Y:S01]  /*9dd0*/  MOV R37, R35 ;  /* 0x0000002300257202 */ /* 0x000fe20000000f00 */
[----:B0-----:R-:W-:Y:S06]  /*9de0*/  @!P0 BRA `(.L_x_10487) ;  /* 0x0000010c001c8947 */ /* 0x001fec0003800000 */
.L_x_10683:
[----:B------:R-:W-:Y:S05]  /*9df0*/  BSYNC B1 ;  /* 0x0000000000017941 */ /* 0x000fea0003800000 */
.L_x_10486:
[----:B------:R-:W-:Y:S02]  /*9e00*/  PRMT R48, R36, 0x7610, R48 ;  /* 0x0000761024307816 */ /* 0x000fe40000000030 */
[----:B------:R-:W-:Y:S01]  /*9e10*/  PRMT R49, R37, 0x7610, R49 ;  /* 0x0000761025317816 */ /* 0x000fe20000000031 */
[----:B------:R-:W-:Y:S06]  /*9e20*/  @P1 BRA `(.L_x_10472) ;  /* 0x00000014001c1947 */ /* 0x000fec0003800000 */
[----:B0-----:R-:W0:Y:S01]  /*9e30*/  LDC R3, c[0x0][0x3f4] ;  /* 0x0000fd00ff037b82 */ /* 0x001e220000000800 */
[C---:B------:R-:W-:Y:S01]  /*9e40*/  VIADD R36, R16.reuse, 0x10 ;  /* 0x0000001010247836 */ /* 0x040fe20000000000 */
[----:B------:R-:W-:Y:S01]  /*9e50*/  BSSY B1, `(.L_x_10488) ;  /* 0x0000072000017945 */ /* 0x000fe20003800000 */
[C---:B------:R-:W-:Y:S01]  /*9e60*/  VIADD R38, R16.reuse, 0x20 ;  /* 0x0000002010267836 */ /* 0x040fe20000000000 */
[-C--:B0-----:R-:W-:Y:S02]  /*9e70*/  ISETP.GE.AND P0, PT, R16, R3.reuse, PT ;  /* 0x000000031000720c */ /* 0x081fe40003f06270 */
[-C--:B------:R-:W-:Y:S02]  /*9e80*/  ISETP.GE.AND P1, PT, R36, R3.reuse, PT ;  /* 0x000000032400720c */ /* 0x080fe40003f26270 */
[----:B------:R-:W-:-:S09]  /*9e90*/  ISETP.GE.AND P2, PT, R38, R3, PT ;  /* 0x000000032600720c */ /* 0x000fd20003f46270 */
[----:B------:R-:W-:Y:S05]  /*9ea0*/  @P0 BRA `(.L_x_10489) ;  /* 0x0000000400b00947 */ /* 0x000fea0003800000 */
[----:B------:R-:W2:Y:S01]  /*9eb0*/  LDL R73, [R1+0xb0] ;  /* 0x0000b00001497983 */ /* 0x000ea20000100800 */
[----:B------:R-:W0:Y:S02]  /*9ec0*/  S2R R39, SR_TID.X ;  /* 0x0000000000277919 */ /* 0x000e240000002100 */
[----:B0-----:R-:W-:-:S05]  /*9ed0*/  VIADD R40, R39, 0xffffff80 ;  /* 0xffffff8027287836 */ /* 0x001fca0000000000 */
[----:B------:R-:W-:-:S04]  /*9ee0*/  LEA.HI R39, R40, R40, RZ, 0x1 ;  /* 0x0000002828277211 */ /* 0x000fc800078f08ff */
[----:B------:R-:W-:-:S05]  /*9ef0*/  LOP3.LUT R39, R39, 0xfffffffe, RZ, 0xc0, !PT ;  /* 0xfffffffe27277812 */ /* 0x000fca00078ec0ff */
[----:B------:R-:W-:-:S05]  /*9f00*/  IMAD.IADD R39, R40, 0x1, -R39 ;  /* 0x0000000128277824 */ /* 0x000fca00078e0a27 */
[----:B------:R-:W-:-:S04]  /*9f10*/  LEA.HI R36, R3, R39, RZ, 0x1d ;  /* 0x0000002703247211 */ /* 0x000fc800078fe8ff */
        /* <DEDUP_REMOVED lines=8> */
[----:B------:R-:W-:-:S05]  /*9fa0*/  IMAD R50, R41, 0x2, R2 ;  /* 0x0000000229327824 */ /* 0x000fca00078e0202 */
[----:B------:R-:W0:Y:S01]  /*9fb0*/  LDS.128 R40, [R50+0xc400] ;  /* 0x00c4000032287984 */ /* 0x000e220000000c00 */
[----:B------:R-:W-:Y:S02]  /*9fc0*/  SHF.R.U64 R67, R4, 0x10, R5 ;  /* 0x0000001004437819 */ /* 0x000fe40000001205 */
[----:B------:R-:W-:Y:S02]  /*9fd0*/  SHF.R.U64 R60, R24, 0x10, R25 ;  /* 0x00000010183c7819 */ /* 0x000fe40000001219 */
[----:B------:R-:W-:Y:S02]  /*9fe0*/  PRMT R67, R61, 0x5410, R67 ;  /* 0x000054103d437816 */ /* 0x000fe40000000043 */
[----:B------:R-:W-:Y:S02]  /*9ff0*/  SHF.R.U32.HI R69, RZ, 0x10, R5 ;  /* 0x00000010ff457819 */ /* 0x000fe40000011605 */
[--C-:B------:R-:W-:Y:S02]  /*a000*/  SHF.R.U64 R24, R26, 0x10, R27.reuse ;  /* 0x000000101a187819 */ /* 0x100fe4000000121b */
[----:B------:R-:W-:Y:S01]  /*a010*/  PRMT R60, R0, 0x5432, R60 ;  /* 0x00005432003c7816 */ /* 0x000fe2000000003c */
[----:B------:R-:W-:Y:S01]  /*a020*/  IMAD.U32 R70, R67, 0x10000, RZ ;  /* 0x0001000043467824 */ /* 0x000fe200078e00ff */
[----:B------:R-:W-:-:S02]  /*a030*/  SHF.R.U32.HI R26, RZ, 0x10, R27 ;  /* 0x00000010ff1a7819 */ /* 0x000fc4000001161b */
[----:B------:R-:W-:Y:S02]  /*a040*/  SHF.R.U32.HI R59, RZ, 0x10, R25 ;  /* 0x00000010ff3b7819 */ /* 0x000fe40000011619 */
[----:B------:R-:W-:Y:S02]  /*a050*/  SHF.R.U32.HI R5, RZ, 0x10, R7 ;  /* 0x00000010ff057819 */ /* 0x000fe40000011607 */
[----:B------:R-:W-:Y:S02]  /*a060*/  PRMT R69, R62, 0x5410, R69 ;  /* 0x000054103e457816 */ /* 0x000fe40000000045 */
[----:B------:R-:W-:Y:S02]  /*a070*/  SHF.R.U64 R25, R6, 0x10, R7 ;  /* 0x0000001006197819 */ /* 0x000fe40000001207 */
[----:B------:R-:W-:Y:S02]  /*a080*/  PRMT R59, R65, 0x5410, R59 ;  /* 0x00005410413b7816 */ /* 0x000fe4000000003b */
[----:B------:R-:W-:Y:S01]  /*a090*/  PRMT R5, R64, 0x5410, R5 ;  /* 0x0000541040057816 */ /* 0x000fe20000000005 */
[----:B------:R-:W-:Y:S01]  /*a0a0*/  IMAD.U32 R72, R69, 0x10000, RZ ;  /* 0x0001000045487824 */ /* 0x000fe200078e00ff */
[----:B------:R-:W-:-:S02]  /*a0b0*/  PRMT R4, R21, 0x5432, R26 ;  /* 0x0000543215047816 */ /* 0x000fc4000000001a */
[----:B------:R-:W-:Y:S01]  /*a0c0*/  PRMT R25, R63, 0x5410, R25 ;  /* 0x000054103f197816 */ /* 0x000fe20000000019 */
[----:B0-----:R-:W-:-:S04]  /*a0d0*/  IMAD.U32 R27, R40, 0x10000, RZ ;  /* 0x00010000281b7824 */ /* 0x001fc800078e00ff */
[----:B------:R-:W-:Y:S01]  /*a0e0*/  FMUL.FTZ R68, R27, R70 ;  /* 0x000000461b447220 */ /* 0x000fe20000410000 */
[----:B------:R-:W-:Y:S01]  /*a0f0*/  LOP3.LUT R65, R40, 0xffff0000, RZ, 0xc0, !PT ;  /* 0xffff000028417812 */ /* 0x000fe200078ec0ff */
[C---:B------:R-:W-:Y:S01]  /*a100*/  IMAD.U32 R66, R42.reuse, 0x10000, RZ ;  /* 0x000100002a427824 */ /* 0x040fe200078e00ff */
[----:B------:R-:W-:Y:S01]  /*a110*/  LOP3.LUT R26, R42, 0xffff0000, RZ, 0xc0, !PT ;  /* 0xffff00002a1a7812 */ /* 0x000fe200078ec0ff */
[C---:B------:R-:W-:Y:S01]  /*a120*/  IMAD.U32 R40, R43.reuse, 0x10000, RZ ;  /* 0x000100002b287824 */ /* 0x040fe200078e00ff */
[----:B------:R-:W-:Y:S01]  /*a130*/  LOP3.LUT R42, R43, 0xffff0000, RZ, 0xc0, !PT ;  /* 0xffff00002b2a7812 */ /* 0x000fe200078ec0ff */
[----:B------:R-:W-:Y:S02]  /*a140*/  IMAD.U32 R43, R4, 0x10000, RZ ;  /* 0x00010000042b7824 */ /* 0x000fe400078e00ff */
[----:B------:R-:W-:Y:S01]  /*a150*/  IMAD.U32 R71, R5, 0x10000, RZ ;  /* 0x0001000005477824 */ /* 0x000fe200078e00ff */
[----:B------:R-:W-:Y:S02]  /*a160*/  LOP3.LUT R67, R67, 0xffff0000, RZ, 0xc0, !PT ;  /* 0xffff000043437812 */ /* 0x000fe400078ec0ff */
[----:B------:R-:W-:Y:S01]  /*a170*/  PRMT R24, R20, 0x5432, R24 ;  /* 0x0000543214187816 */ /* 0x000fe20000000018 */
[----:B--2---:R-:W0:Y:S02]  /*a180*/  LDS.128 R36, [R73] ;  /* 0x0000000049247984 */ /* 0x004e240000000c00 */
[C---:B0-----:R-:W-:Y:S01]  /*a190*/  IMAD.U32 R61, R36.reuse, 0x10000, RZ ;  /* 0x00010000243d7824 */ /* 0x041fe200078e00ff */
[----:B------:R-:W-:Y:S01]  /*a1a0*/  LOP3.LUT R62, R36, 0xffff0000, RZ, 0xc0, !PT ;  /* 0xffff0000243e7812 */ /* 0x000fe200078ec0ff */
[----:B------:R-:W-:Y:S01]  /*a1b0*/  IMAD.U32 R36, R60, 0x10000, RZ ;  /* 0x000100003c247824 */ /* 0x000fe200078e00ff */
[C---:B------:R-:W-:Y:S01]  /*a1c0*/  LOP3.LUT R6, R38.reuse, 0xffff0000, RZ, 0xc0, !PT ;  /* 0xffff000026067812 */ /* 0x040fe200078ec0ff */
[----:B------:R-:W-:Y:S01]  /*a1d0*/  IMAD.U32 R7, R38, 0x10000, RZ ;  /* 0x0001000026077824 */ /* 0x000fe200078e00ff */
[C---:B------:R-:W-:Y:S01]  /*a1e0*/  LOP3.LUT R38, R39.reuse, 0xffff0000, RZ, 0xc0, !PT ;  /* 0xffff000027267812 */ /* 0x040fe200078ec0ff */
[----:B------:R-:W-:-:S02]  /*a1f0*/  IMAD.U32 R64, R39, 0x10000, RZ ;  /* 0x0001000027407824 */ /* 0x000fc400078e00ff */
[-C--:B------:R-:W-:Y:S01]  /*a200*/  FMUL.FTZ R74, R27, R36.reuse ;  /* 0x000000241b4a7220 */ /* 0x080fe20000410000 */
[----:B------:R-:W-:Y:S02]  /*a210*/  IMAD.U32 R39, R41, 0x10000, RZ ;  /* 0x0001000029277824 */ /* 0x000fe400078e00ff */
[----:B------:R-:W-:Y:S01]  /*a220*/  FFMA.FTZ R27, R61, R36, -R68 ;  /* 0x000000243d1b7223 */ /* 0x000fe20000010844 */
[----:B------:R-:W-:Y:S02]  /*a230*/  IMAD.U32 R68, R59, 0x10000, RZ ;  /* 0x000100003b447824 */ /* 0x000fe400078e00ff */
[----:B------:R-:W-:Y:S02]  /*a240*/  IMAD.U32 R63, R37, 0x10000, RZ ;  /* 0x00010000253f7824 */ /* 0x000fe400078e00ff */
[----:B------:R-:W-:Y:S01]  /*a250*/  FMUL.FTZ R76, R39, R72 ;  /* 0x00000048274c7220 */ /* 0x000fe20000410000 */
[----:B------:R-:W-:Y:S01]  /*a260*/  FFMA.FTZ R36, R61, R70, R74 ;  /* 0x000000463d247223 */ /* 0x000fe2000001004a */
[----:B------:R-:W-:-:S02]  /*a270*/  FMUL.FTZ R70, R39, R68 ;  /* 0x0000004427467220 */ /* 0x000fc40000410000 */
[----:B------:R-:W-:Y:S01]  /*a280*/  FFMA.FTZ R39, R63, R68, -R76 ;  /* 0x000000443f277223 */ /* 0x000fe2000001084c */
[C---:B------:R-:W-:Y:S01]  /*a290*/  FMUL.FTZ R68, R40.reuse, R43 ;  /* 0x0000002b28447220 */ /* 0x040fe20000410000 */
[-C--:B------:R-:W-:Y:S01]  /*a2a0*/  FMUL.FTZ R61, R40, R71.reuse ;  /* 0x00000047283d7220 */ /* 0x080fe20000410000 */
[----:B------:R-:W-:Y:S02]  /*a2b0*/  LOP3.LUT R41, R41, 0xffff0000, RZ, 0xc0, !PT ;  /* 0xffff000029297812 */ /* 0x000fe400078ec0ff */
[C---:B------:R-:W-:Y:S01]  /*a2c0*/  FFMA.FTZ R71, R64.reuse, R71, R68 ;  /* 0x0000004740477223 */ /* 0x040fe20000010044 */
[----:B------:R-:W-:Y:S01]  /*a2d0*/  FFMA.FTZ R40, R64, R43, -R61 ;  /* 0x0000002b40287223 */ /* 0x000fe2000001083d */
[----:B------:R-:W-:Y:S02]  /*a2e0*/  LOP3.LUT R60, R60, 0xffff0000, RZ, 0xc0, !PT ;  /* 0xffff00003c3c7812 */ /* 0x000fe400078ec0ff */
[----:B------:R-:W-:Y:S01]  /*a2f0*/  LOP3.LUT R68, R69, 0xffff0000, RZ, 0xc0, !PT ;  /* 0xffff000045447812 */ /* 0x000fe200078ec0ff */
[----:B------:R-:W-:Y:S01]  /*a300*/  FMUL.FTZ R43, R65, R67 ;  /* 0x00000043412b7220 */ /* 0x000fe20000410000 */
[----:B------:R-:W-:Y:S01]  /*a310*/  LOP3.LUT R64, R59, 0xffff0000, RZ, 0xc0, !PT ;  /* 0xffff00003b407812 */ /* 0x000fe200078ec0ff */
[----:B------:R-:W-:Y:S01]  /*a320*/  FFMA.FTZ R70, R63, R72, R70 ;  /* 0x000000483f467223 */ /* 0x000fe20000010046 */
[----:B------:R-:W-:Y:S01]  /*a330*/  LOP3.LUT R37, R37, 0xffff0000, RZ, 0xc0, !PT ;  /* 0xffff000025257812 */ /* 0x000fe200078ec0ff */
[----:B------:R-:W-:Y:S01]  /*a340*/  FMUL.FTZ R65, R65, R60 ;  /* 0x0000003c41417220 */ /* 0x000fe20000410000 */
[----:B------:R-:W-:Y:S01]  /*a350*/  FMUL.FTZ R72, R41, R68 ;  /* 0x0000004429487220 */ /* 0x000fe20000410000 */
[----:B------:R-:W-:Y:S01]  /*a360*/  FFMA.FTZ R60, R62, R60, -R43 ;  /* 0x0000003c3e3c7223 */ /* 0x000fe2000001082b */
[----:B------:R-:W-:-:S02]  /*a370*/  IMAD.U32 R59, R25, 0x10000, RZ ;  /* 0x00010000193b7824 */ /* 0x000fc400078e00ff */
[-C--:B------:R-:W-:Y:S01]  /*a380*/  FMUL.FTZ R41, R41, R64.reuse ;  /* 0x0000004029297220 */ /* 0x080fe20000410000 */
[----:B------:R-:W-:Y:S02]  /*a390*/  IMAD.U32 R43, R24, 0x10000, RZ ;  /* 0x00010000182b7824 */ /* 0x000fe400078e00ff */
[----:B------:R-:W-:Y:S01]  /*a3a0*/  FFMA.FTZ R65, R62, R67, R65 ;  /* 0x000000433e417223 */ /* 0x000fe20000010041 */
[C---:B------:R-:W-:Y:S01]  /*a3b0*/  FMUL.FTZ R62, R66.reuse, R59 ;  /* 0x0000003b423e7220 */ /* 0x040fe20000410000 */
[C---:B------:R-:W-:Y:S01]  /*a3c0*/  FFMA.FTZ R72, R37.reuse, R64, -R72 ;  /* 0x0000004025487223 */ /* 0x040fe20000010848 */
[----:B------:R-:W-:Y:S01]  /*a3d0*/  FFMA.FTZ R61, R37, R68, R41 ;  /* 0x00000044253d7223 */ /* 0x000fe20000010029 */
[----:B------:R-:W-:Y:S01]  /*a3e0*/  FMUL.FTZ R66, R66, R43 ;  /* 0x0000002b42427220 */ /* 0x000fe20000410000 */
[----:B------:R-:W-:Y:S02]  /*a3f0*/  LOP3.LUT R37, R25, 0xffff0000, RZ, 0xc0, !PT ;  /* 0xffff000019257812 */ /* 0x000fe400078ec0ff */
[----:B------:R-:W-:-:S02]  /*a400*/  LOP3.LUT R41, R5, 0xffff0000, RZ, 0xc0, !PT ;  /* 0xffff000005297812 */ /* 0x000fc400078ec0ff */
[----:B------:R-:W-:Y:S02]  /*a410*/  LOP3.LUT R25, R24, 0xffff0000, RZ, 0xc0, !PT ;  /* 0xffff000018197812 */ /* 0x000fe400078ec0ff */
[----:B------:R-:W-:Y:S01]  /*a420*/  LOP3.LUT R5, R4, 0xffff0000, RZ, 0xc0, !PT ;  /* 0xffff000004057812 */ /* 0x000fe200078ec0ff */
[C---:B------:R-:W-:Y:S01]  /*a430*/  FFMA.FTZ R62, R7.reuse, R43, -R62 ;  /* 0x0000002b073e7223 */ /* 0x040fe2000001083e */
        /* <DEDUP_REMOVED lines=19> */
.L_x_10489:
[----:B------:R-:W-:Y:S05]  /*a570*/  BSYNC B1 ;  /* 0x0000000000017941 */ /* 0x000fea0003800000 */
.L_x_10488:
[----:B------:R-:W-:Y:S04]  /*a580*/  BSSY B1, `(.L_x_10490) ;  /* 0x0000069000017945 */ /* 0x000fe80003800000 */
[----:B------:R-:W-:Y:S05]  /*a590*/  @P1 BRA `(.L_x_10491) ;  /* 0x00000004009c1947 */ /* 0x000fea0003800000 */
[----:B------:R-:W2:Y:S01]  /*a5a0*/  LDL R59, [R1+0xac] ;  /* 0x0000ac00013b7983 */ /* 0x000ea20000100800 */
[----:B0-----:R-:W-:Y:S02]  /*a5b0*/  LEA.HI R4, R3, R155, RZ, 0x1d ;  /* 0x0000009b03047211 */ /* 0x001fe400078fe8ff */
[----:B------:R-:W-:Y:S02]  /*a5c0*/  SHF.R.U64 R37, R28, 0x10, R29 ;  /* 0x000000101c257819 */ /* 0x000fe4000000121d */
[----:B------:R-:W-:Y:S02]  /*a5d0*/  SHF.R.S32.HI R5, RZ, 0x1f, R4 ;  /* 0x0000001fff057819 */ /* 0x000fe40000011404 */
[--C-:B------:R-:W-:Y:S02]  /*a5e0*/  SHF.R.U64 R28, R8, 0x10, R9.reuse ;  /* 0x00000010081c7819 */ /* 0x100fe40000001209 */
[----:B------:R-:W-:Y:S01]  /*a5f0*/  LEA.HI R6, R5, R4, RZ, 0x2 ;  /* 0x0000000405067211 */ /* 0x000fe200078f10ff */
[----:B------:R-:W-:Y:S01]  /*a600*/  IMAD.SHL.U32 R5, R4, 0x8, RZ ;  /* 0x0000000804057824 */ /* 0x000fe200078e00ff */
[----:B------:R-:W-:-:S02]  /*a610*/  SHF.R.U32.HI R9, RZ, 0x10, R9 ;  /* 0x00000010ff097819 */ /* 0x000fc40000011609 */
[----:B------:R-:W-:Y:S02]  /*a620*/  SHF.R.S32.HI R6, RZ, 0x2, R6 ;  /* 0x00000002ff067819 */ /* 0x000fe40000011406 */
[----:B------:R-:W-:Y:S02]  /*a630*/  LOP3.LUT R4, R142, 0x18, R5, 0xf8, !PT ;  /* 0x000000188e047812 */ /* 0x000fe400078ef805 */
[----:B------:R-:W-:Y:S01]  /*a640*/  PRMT R56, R56, 0x5410, R37 ;  /* 0x0000541038387816 */ /* 0x000fe20000000025 */
[----:B------:R-:W-:Y:S01]  /*a650*/  IMAD R6, R6, 0x1800, R151 ;  /* 0x0000180006067824 */ /* 0x000fe200078e0297 */
[----:B------:R-:W-:Y:S02]  /*a660*/  LOP3.LUT R5, R4, R143, RZ, 0x3c, !PT ;  /* 0x0000008f04057212 */ /* 0x000fe400078e3cff */
[----:B------:R-:W-:Y:S01]  /*a670*/  PRMT R51, R51, 0x5410, R28 ;  /* 0x0000541033337816 */ /* 0x000fe2000000001c */
[----:B------:R-:W-:Y:S01]  /*a680*/  IMAD.U32 R37, R56, 0x10000, RZ ;  /* 0x0001000038257824 */ /* 0x000fe200078e00ff */
[----:B------:R-:W-:Y:S01]  /*a690*/  SHF.R.U32.HI R38, RZ, 0x10, R29 ;  /* 0x00000010ff267819 */ /* 0x000fe2000001161d */
[----:B------:R-:W-:Y:S01]  /*a6a0*/  IMAD.IADD R25, R6, 0x1, R5 ;  /* 0x0000000106197824 */ /* 0x000fe200078e0205 */
[----:B------:R-:W-:Y:S01]  /*a6b0*/  SHF.R.U64 R29, R30, 0x10, R31 ;  /* 0x000000101e1d7819 */ /* 0x000fe2000000121f */
[----:B------:R-:W-:Y:S01]  /*a6c0*/  IMAD.U32 R39, R51, 0x10000, RZ ;  /* 0x0001000033277824 */ /* 0x000fe200078e00ff */
[----:B------:R-:W-:-:S02]  /*a6d0*/  SHF.R.U64 R8, R10, 0x10, R11 ;  /* 0x000000100a087819 */ /* 0x000fc4000000120b */
[----:B------:R-:W-:Y:S02]  /*a6e0*/  LEA R36, R25, R2, 0x1 ;  /* 0x0000000219247211 */ /* 0x000fe400078e08ff */
[----:B------:R-:W-:Y:S02]  /*a6f0*/  PRMT R52, R52, 0x5410, R9 ;  /* 0x0000541034347816 */ /* 0x000fe40000000009 */
[----:B------:R-:W-:Y:S01]  /*a700*/  SHF.R.U32.HI R11, RZ, 0x10, R11 ;  /* 0x00000010ff0b7819 */ /* 0x000fe2000001160b */
[----:B------:R-:W0:Y:S01]  /*a710*/  LDS.128 R24, [R36+0xc400] ;  /* 0x00c4000024187984 */ /* 0x000e220000000c00 */
[----:B------:R-:W-:Y:S02]  /*a720*/  SHF.R.U32.HI R30, RZ, 0x10, R31 ;  /* 0x00000010ff1e7819 */ /* 0x000fe4000001161f */
[----:B------:R-:W-:Y:S01]  /*a730*/  PRMT R57, R57, 0x5410, R38 ;  /* 0x0000541039397816 */ /* 0x000fe20000000026 */
[----:B------:R-:W-:Y:S01]  /*a740*/  IMAD.U32 R38, R52, 0x10000, RZ ;  /* 0x0001000034267824 */ /* 0x000fe200078e00ff */
[----:B------:R-:W-:-:S02]  /*a750*/  PRMT R58, R58, 0x5410, R29 ;  /* 0x000054103a3a7816 */ /* 0x000fc4000000001d */
[----:B------:R-:W-:Y:S02]  /*a760*/  PRMT R53, R53, 0x5410, R8 ;  /* 0x0000541035357816 */ /* 0x000fe40000000008 */
[----:B------:R-:W-:Y:S02]  /*a770*/  PRMT R54, R54, 0x5410, R11 ;  /* 0x0000541036367816 */ /* 0x000fe4000000000b */
[----:B------:R-:W-:Y:S02]  /*a780*/  PRMT R55, R55, 0x5410, R30 ;  /* 0x0000541037377816 */ /* 0x000fe4000000001e */
[----:B------:R-:W-:Y:S01]  /*a790*/  LOP3.LUT R51, R51, 0xffff0000, RZ, 0xc0, !PT ;  /* 0xffff000033337812 */ /* 0x000fe200078ec0ff */
[----:B------:R-:W-:Y:S01]  /*a7a0*/  IMAD.U32 R40, R54, 0x10000, RZ ;  /* 0x0001000036287824 */ /* 0x000fe200078e00ff */
        /* <DEDUP_REMOVED lines=38> */
[----:B------:R-:W-:Y:S01]  /*aa10*/  FFMA.FTZ R28, R4, R51, R29 ;  /* 0x00000033041c7223 */ /* 0x000fe2000001001d */
[----:B------:R-:W-:Y:S02]  /*aa20*/  IMAD.U32 R10, R6, 0x10000, RZ ;  /* 0x00010000060a7824 */ /* 0x000fe400078e00ff */
[----:B------:R-:W-:Y:S01]  /*aa30*/  FMUL.FTZ R29, R30, R11 ;  /* 0x0000000b1e1d7220 */ /* 0x000fe20000410000 */
[----:B------:R-:W-:Y:S02]  /*aa40*/  IMAD.U32 R9, R58, 0x10000, RZ ;  /* 0x000100003a097824 */ /* 0x000fe400078e00ff */
        /* <DEDUP_REMOVED lines=28> */
.L_x_10491:
[----:B------:R-:W-:Y:S05]  /*ac10*/  BSYNC B1 ;  /* 0x0000000000017941 */ /* 0x000fea0003800000 */
.L_x_10490:
        /* <DEDUP_REMOVED lines=8> */
[----:B------:R-:W-:-:S02]  /*aca0*/  SHF.R.U64 R27, R34, 0x10, R35 ;  /* 0x00000010221b7819 */ /* 0x000fc40000001223 */
[----:B------:R-:W-:Y:S02]  /*acb0*/  SHF.R.S32.HI R6, RZ, 0x2, R4 ;  /* 0x00000002ff067819 */ /* 0x000fe40000011404 */
[----:B------:R-:W-:Y:S02]  /*acc0*/  LOP3.LUT R4, R142, 0x18, R3, 0xf8, !PT ;  /* 0x000000188e047812 */ /* 0x000fe400078ef803 */
[----:B------:R-:W-:Y:S01]  /*acd0*/  SHF.R.U32.HI R13, RZ, 0x10, R13 ;  /* 0x00000010ff0d7819 */ /* 0x000fe2000001160d */
[----:B------:R-:W-:Y:S01]  /*ace0*/  IMAD R6, R6, 0x1800, R151 ;  /* 0x0000180006067824 */ /* 0x000fe200078e0297 */
[----:B------:R-:W-:Y:S02]  /*acf0*/  LOP3.LUT R3, R4, R143, RZ, 0x3c, !PT ;  /* 0x0000008f04037212 */ /* 0x000fe400078e3cff */
[----:B------:R-:W-:Y:S02]  /*ad00*/  PRMT R26, R0, 0x5410, R25 ;  /* 0x00005410001a7816 */ /* 0x000fe40000000019 */
[----:B------:R-:W-:Y:S01]  /*ad10*/  SHF.R.U64 R30, R14, 0x10, R15 ;  /* 0x000000100e1e7819 */ /* 0x000fe2000000120f */
[----:B------:R-:W-:Y:S01]  /*ad20*/  IMAD.IADD R3, R6, 0x1, R3 ;  /* 0x0000000106037824 */ /* 0x000fe200078e0203 */
[----:B------:R-:W-:-:S02]  /*ad30*/  PRMT R46, R46, 0x5410, R29 ;  /* 0x000054102e2e7816 */ /* 0x000fc4000000001d */
[----:B------:R-:W-:Y:S01]  /*ad40*/  PRMT R48, R48, 0x5410, R27 ;  /* 0x0000541030307816 */ /* 0x000fe2000000001b */
[----:B------:R-:W-:Y:S01]  /*ad50*/  IMAD R3, R3, 0x2, R2 ;  /* 0x0000000203037824 */ /* 0x000fe200078e0202 */
[----:B------:R-:W-:Y:S01]  /*ad60*/  SHF.R.U32.HI R32, RZ, 0x10, R33 ;  /* 0x00000010ff207819 */ /* 0x000fe20000011621 */
[----:B------:R-:W-:Y:S01]  /*ad70*/  IMAD.U32 R25, R46, 0x10000, RZ ;  /* 0x000100002e197824 */ /* 0x000fe200078e00ff */
[----:B------:R-:W-:Y:S02]  /*ad80*/  SHF.R.U32.HI R14, RZ, 0x10, R15 ;  /* 0x00000010ff0e7819 */ /* 0x000fe4000001160f */
[----:B------:R-:W0:Y:S01]  /*ad90*/  LDS.128 R8, [R3+0xc400] ;  /* 0x00c4000003087984 */ /* 0x000e220000000c00 */
[----:B------:R-:W-:Y:S02]  /*ada0*/  PRMT R28, R20, 0x5410, R13 ;  /* 0x00005410141c7816 */ /* 0x000fe4000000000d */
[----:B------:R-:W-:Y:S02]  /*adb0*/  SHF.L.U32 R27, R26, 0x10, RZ ;  /* 0x000000101a1b7819 */ /* 0x000fe400000006ff */
[----:B------:R-:W-:Y:S01]  /*adc0*/  PRMT R47, R47, 0x5410, R32 ;  /* 0x000054102f2f7816 */ /* 0x000fe20000000020 */
[----:B------:R-:W-:Y:S01]  /*add0*/  IMAD.U32 R29, R28, 0x10000, RZ ;  /* 0x000100001c1d7824 */ /* 0x000fe200078e00ff */
[----:B------:R-:W-:-:S02]  /*ade0*/  SHF.R.U32.HI R34, RZ, 0x10, R35 ;  /* 0x00000010ff227819 */ /* 0x000fc40000011623 */
[----:B------:R-:W-:Y:S02]  /*adf0*/  PRMT R45, R45, 0x5410, R14 ;  /* 0x000054102d2d7816 */ /* 0x000fe4000000000e */
[----:B------:R-:W-:Y:S02]  /*ae00*/  PRMT R49, R49, 0x5410, R34 ;  /* 0x0000541031317816 */ /* 0x000fe40000000022 */
[----:B------:R-:W-:Y:S02]  /*ae10*/  PRMT R30, R21, 0x5410, R30 ;  /* 0x00005410151e7816 */ /* 0x000fe4000000001e */
        /* <DEDUP_REMOVED lines=8> */
[C---:B------:R-:W-:Y:S01]  /*aea0*/  FMUL.FTZ R35, R20.reuse, R29 ;  /* 0x0000001d14237220 */ /* 0x040fe20000410000 */
[C---:B------:R-:W-:Y:S01]  /*aeb0*/  IMAD.U32 R24, R11.reuse, 0x10000, RZ ;  /* 0x000100000b187824 */ /* 0x040fe200078e00ff */
[----:B------:R-:W-:Y:S01]  /*aec0*/  LOP3.LUT R11, R11, 0xffff0000, RZ, 0xc0, !PT ;  /* 0xffff00000b0b7812 */ /* 0x000fe200078ec0ff */
[----:B------:R-:W-:Y:S01]  /*aed0*/  FMUL.FTZ R37, R20, R15 ;  /* 0x0000000f14257220 */ /* 0x000fe20000410000 */
[C---:B------:R-:W-:Y:S02]  /*aee0*/  IMAD.U32 R21, R10.reuse, 0x10000, RZ ;  /* 0x000100000a157824 */ /* 0x040fe400078e00ff */
        /* <DEDUP_REMOVED lines=9> */
[----:B------:R-:W-:Y:S01]  /*af80*/  FFMA.FTZ R35, R12, R15, -R35 ;  /* 0x0000000f0c237223 */ /* 0x000fe20000010823 */
[----:B------:R-:W-:Y:S02]  /*af90*/  IMAD.U32 R14, R7, 0x10000, RZ ;  /* 0x00010000070e7824 */ /* 0x000fe400078e00ff */
[----:B------:R-:W-:Y:S01]  /*afa0*/  FFMA.FTZ R33, R0, R27, R33 ;  /* 0x0000001b00217223 */ /* 0x000fe20000010021 */
        /* <DEDUP_REMOVED lines=9> */
[----:B------:R-:W-:-:S02]  /*b040*/  IMAD.U32 R12, R30, 0x10000, RZ ;  /* 0x000100001e0c7824 */ /* 0x000fc400078e00ff */
[----:B------:R-:W-:Y:S01]  /*b050*/  FFMA.FTZ R31, R14, R31, R24 ;  /* 0x0000001f0e1f7223 */ /* 0x000fe20000010018 */
[-C--:B------:R-:W-:Y:S01]  /*b060*/  FMUL.FTZ R29, R8, R15.reuse ;  /* 0x0000000f081d7220 */ /* 0x080fe20000410000 */
[----:B------:R-:W-:Y:S01]  /*b070*/  FFMA.FTZ R25, R4, R15, -R25 ;  /* 0x0000000f04197223 */ /* 0x000fe20000010819 */
[----:B------:R-:W-:Y:S01]  /*b080*/  FMUL.FTZ R9, R9, R0 ;  /* 0x0000000009097220 */ /* 0x000fe20000410000 */
[----:B------:R-:W-:Y:S02]  /*b090*/  IMAD.U32 R13, R6, 0x10000, RZ ;  /* 0x00010000060d7824 */ /* 0x000fe400078e00ff */
[----:B------:R-:W-:Y:S01]  /*b0a0*/  FFMA.FTZ R14, R4, R27, R29 ;  /* 0x0000001b040e7223 */ /* 0x000fe2000001001d */
[----:B------:R-:W-:Y:S02]  /*b0b0*/  IMAD.U32 R8, R48, 0x10000, RZ ;  /* 0x0001000030087824 */ /* 0x000fe400078e00ff */
[----:B------:R-:W-:Y:S01]  /*b0c0*/  FMUL.FTZ R4, R21, R12 ;  /* 0x0000000c15047220 */ /* 0x000fe20000410000 */
[C---:B------:R-:W-:Y:S01]  /*b0d0*/  FFMA.FTZ R28, R5.reuse, R28, R9 ;  /* 0x0000001c051c7223 */ /* 0x040fe20000010009 */
[----:B------:R-:W-:Y:S01]  /*b0e0*/  FFMA.FTZ R20, R5, R0, -R20 ;  /* 0x0000000005147223 */ /* 0x000fe20000010814 */
[-C--:B------:R-:W-:Y:S01]  /*b0f0*/  FMUL.FTZ R24, R21, R8.reuse ;  /* 0x0000000815187220 */ /* 0x080fe20000410000 */
[----:B------:R-:W-:Y:S01]  /*b100*/  FFMA.FTZ R15, R13, R8, -R4 ;  /* 0x000000080d0f7223 */ /* 0x000fe20000010804 */
[----:B------:R-:W-:-:S02]  /*b110*/  LOP3.LUT R9, R30, 0xffff0000, RZ, 0xc0, !PT ;  /* 0xffff00001e097812 */ /* 0x000fc400078ec0ff */
[----:B------:R-:W-:Y:S01]  /*b120*/  LOP3.LUT R5, R48, 0xffff0000, RZ, 0xc0, !PT ;  /* 0xffff000030057812 */ /* 0x000fe200078ec0ff */
[----:B------:R-:W-:Y:S01]  /*b130*/  FFMA.FTZ R24, R13, R12, R24 ;  /* 0x0000000c0d187223 */ /* 0x000fe20000010018 */
        /* <DEDUP_REMOVED lines=22> */
.L_x_10472:
[----:B------:R-:W-:Y:S05]  /*b2a0*/  BSYNC B0 ;  /* 0x0000000000007941 */ /* 0x000fea0003800000 */
.L_x_10465:
        /* <DEDUP_REMOVED lines=8> */
.L_x_10463:
[----:B01-3--:R-:W-:-:S05]  /*b330*/  IMAD.U32 R0, RZ, RZ, UR39 ;  /* 0x00000027ff007e24 */ /* 0x00bfca000f8e00ff */
[----:B------:R-:W-:-:S13]  /*b340*/  ISETP.NE.AND P0, PT, R0, 0x3, PT ;  /* 0x000000030000780c */ /* 0x000fda0003f05270 */
[----:B------:R-:W-:Y:S05]  /*b350*/  @!P0 BRA `(.L_x_10492) ;  /* 0x0000000000048947 */ /* 0x000fea0003800000 */
[----:B------:R-:W-:Y:S01]  /*b360*/  BPT.TRAP 0x1 ;  /* 0x000000040000795c */ /* 0x000fe20000300000 */
.L_x_10492:
[----:B------:R-:W-:Y:S01]  /*b370*/  IMAD R0, R141, 0x8, R2 ;  /* 0x000000088d007824 */ /* 0x000fe200078e0202 */
[----:B--2-4-:R-:W-:-:S04]  /*b380*/  SHF.L.U32 R5, R157, 0x1f, RZ ;  /* 0x0000001f9d057819 */ /* 0x014fc800000006ff */
[----:B------:R0:W1:Y:S01]  /*b390*/  SYNCS.PHASECHK.TRANS64.TRYWAIT P1, [R0+URZ+0x2d830], R5 ;  /* 0x02d83005000075a7 */ /* 0x000062000802017f */
[----:B------:R-:W-:Y:S05]  /*b3a0*/  @!P0 BRA `(.L_x_10493) ;  /* 0x0000000000048947 */ /* 0x000fea0003800000 */
[----:B------:R-:W-:Y:S01]  /*b3b0*/  BPT.TRAP 0x1 ;  /* 0x000000040000795c */ /* 0x000fe20000300000 */
.L_x_10493:
[----:B------:R-:W-:Y:S02]  /*b3c0*/  VIADD R3, R2, 0x15400 ;  /* 0x0001540002037836 */ /* 0x000fe40000000000 */
[----:B------:R-:W-:-:S03]  /*b3d0*/  IMAD R44, R44, 0x1000, R2 ;  /* 0x000010002c2c7824 */ /* 0x000fc600078e0202 */
[----:B------:R-:W-:Y:S01]  /*b3e0*/  SHF.R.U32.HI R3, RZ, 0x4, R3 ;  /* 0x00000004ff037819 */ /* 0x000fe20000011603 */
[----:B------:R-:W-:-:S03]  /*b3f0*/  VIADD R44, R44, 0xc400 ;  /* 0x0000c4002c2c7836 */ /* 0x000fc60000000000 */
[----:B------:R-:W-:Y:S02]  /*b400*/  LOP3.LUT R3, R3, 0x3fff, RZ, 0xc0, !PT ;  /* 0x00003fff03037812 */ /* 0x000fe400078ec0ff */
[----:B------:R-:W-:Y:S02]  /*b410*/  SHF.R.U32.HI R44, RZ, 0x4, R44 ;  /* 0x00000004ff2c7819 */ /* 0x000fe4000001162c */
[----:B------:R-:W-:Y:S02]  /*b420*/  LOP3.LUT R3, R3, 0x10000, RZ, 0xfc, !PT ;  /* 0x0001000003037812 */ /* 0x000fe400078efcff */
[----:B------:R-:W-:-:S03]  /*b430*/  LOP3.LUT R44, R44, 0x3fff, RZ, 0xc0, !PT ;  /* 0x00003fff2c2c7812 */ /* 0x000fc600078ec0ff */
[----:B------:R2:W-:Y:S01]  /*b440*/  STL [R1+0x70], R3 ;  /* 0x0000700301007387 */ /* 0x0005e20000100800 */
[----:B-1----:R-:W-:Y:S05]  /*b450*/  @P1 BRA `(.L_x_10494) ;  /* 0x0000000000081947 */ /* 0x002fea0003800000 */
[----:B------:R-:W1:Y:S02]  /*b460*/  SYNCS.PHASECHK.TRANS64.TRYWAIT P1, [R0+URZ+0x2d830], R5 ;  /* 0x02d83005000075a7 */ /* 0x000e64000802017f */
[----:B-1----:R-:W-:Y:S05]  /*b470*/  @!P1 BRA `(.L_x_10495) ;  /* 0x000000f4008c9947 */ /* 0x002fea0003800000 */
.L_x_10494:
[----:B--2---:R-:W2:Y:S01]  /*b480*/  LDL R3, [R1+0x70] ;  /* 0x0000700001037983 */ /* 0x004ea20000100800 */
[----:B01----:R-:W-:Y:S01]  /*b490*/  IMAD.MOV.U32 R5, RZ, RZ, -0x7fffffe0 ;  /* 0x80000020ff057424 */ /* 0x003fe200078e00ff */
[----:B------:R-:W-:Y:S01]  /*b4a0*/  LOP3.LUT R8, R44, 0x10000, RZ, 0xfc, !PT ;  /* 0x000100002c087812 */ /* 0x000fe200078efcff */
[----:B------:R-:W-:Y:S01]  /*b4b0*/  IMAD.MOV.U32 R9, RZ, RZ, -0x7fffffe0 ;  /* 0x80000020ff097424 */ /* 0x000fe200078e00ff */
[----:B------:R-:W-:Y:S05]  /*b4c0*/  WARPSYNC.ALL ;  /* 0x0000000000007948 */ /* 0x000fea0003800000 */
[----:B------:R-:W-:Y:S01]  /*b4d0*/  R2UR UR7, R5 ;  /* 0x00000000050772ca */ /* 0x000fe200000e0000 */
[----:B------:R-:W-:Y:S01]  /*b4e0*/  WARPGROUP.ARRIVE ;  /* 0x00000000000079c5 */ /* 0x000fe20000000000 */
[C---:B------:R-:W-:Y:S01]  /*b4f0*/  R2UR UR4, R8.reuse ;  /* 0x00000000080472ca */ /* 0x040fe200000e0000 */
[C---:B------:R-:W-:Y:S01]  /*b500*/  VIADD R20, R8.reuse, 0x2 ;  /* 0x0000000208147836 */ /* 0x040fe20000000000 */
[----:B------:R-:W-:Y:S01]  /*b510*/  R2UR UR5, R9 ;  /* 0x00000000090572ca */ /* 0x000fe200000e0000 */
[----:B------:R-:W-:Y:S01]  /*b520*/  IMAD.MOV.U32 R7, RZ, RZ, -0x7fffffe0 ;  /* 0x80000020ff077424 */ /* 0x000fe200078e00ff */
[C---:B------:R-:W-:Y:S01]  /*b530*/  IADD3 R12, R8.reuse, 0x302, RZ ;  /* 0x00000302080c7810 */ /* 0x040fe20007ffe0ff */
[----:B------:R-:W-:Y:S01]  /*b540*/  IMAD.MOV.U32 R21, RZ, RZ, -0x7fffffe0 ;  /* 0x80000020ff157424 */ /* 0x000fe200078e00ff */
[----:B------:R0:W-:Y:S01]  /*b550*/  STL.64 [R1+0x10], R8 ;  /* 0x0000100801007387 */ /* 0x0001e20000100a00 */
[----:B------:R-:W-:-:S02]  /*b560*/  VIADD R14, R8, 0x300 ;  /* 0x00000300080e7836 */ /* 0x000fc40000000000 */
[----:B------:R-:W-:Y:S01]  /*b570*/  IMAD.MOV.U32 R15, RZ, RZ, -0x7fffffe0 ;  /* 0x80000020ff0f7424 */ /* 0x000fe200078e00ff */
[----:B------:R0:W-:Y:S01]  /*b580*/  STL.64 [R1+0x58], R20 ;  /* 0x0000581401007387 */ /* 0x0001e20000100a00 */
[----:B------:R-:W-:Y:S02]  /*b590*/  IMAD.MOV.U32 R13, RZ, RZ, -0x7fffffe0 ;  /* 0x80000020ff0d7424 */ /* 0x000fe400078e00ff */
[----:B------:R-:W-:Y:S01]  /*b5a0*/  VIADD R10, R8, 0x600 ;  /* 0x00000600080a7836 */ /* 0x000fe20000000000 */
[----:B------:R0:W-:Y:S01]  /*b5b0*/  STL.64 [R1+0x40], R14 ;  /* 0x0000400e01007387 */ /* 0x0001e20000100a00 */
[----:B------:R-:W-:Y:S02]  /*b5c0*/  IMAD.MOV.U32 R11, RZ, RZ, -0x7fffffe0 ;  /* 0x80000020ff0b7424 */ /* 0x000fe400078e00ff */
[----:B------:R-:W-:Y:S01]  /*b5d0*/  IMAD.MOV.U32 R5, RZ, RZ, -0x7fffffe0 ;  /* 0x80000020ff057424 */ /* 0x000fe200078e00ff */
[----:B------:R0:W-:Y:S01]  /*b5e0*/  STL.64 [R1+0x38], R12 ;  /* 0x0000380c01007387 */ /* 0x0001e20000100a00 */
[----:B------:R-:W-:-:S03]  /*b5f0*/  IMAD.MOV.U32 R135, RZ, RZ, RZ ;  /* 0x000000ffff877224 */ /* 0x000fc600078e00ff */
[----:B------:R0:W-:Y:S01]  /*b600*/  STL.64 [R1+0x30], R10 ;  /* 0x0000300a01007387 */ /* 0x0001e20000100a00 */
[----:B--2---:R-:W-:-:S04]  /*b610*/  IMAD R4, R141, 0x600, R3 ;  /* 0x000006008d047824 */ /* 0x004fc800078e0203 */
[C---:B------:R-:W-:Y:S01]  /*b620*/  VIADD R6, R4.reuse, 0x2 ;  /* 0x0000000204067836 */ /* 0x040fe20000000000 */
[----:B------:R-:W-:-:S13]  /*b630*/  R2UR UR6, R4 ;  /* 0x00000000040672ca */ /* 0x000fda00000e0000 */
[----:B------:R-:W-:Y:S01]  /*b640*/  HGMMA.64x128x16.F32.BF16 R24, gdesc[UR4], RZ, !UPT, gsb0 ;  /* 0x01e00000041879f0 */ /* 0x000fe2000c0018ff */
[----:B------:R-:W-:Y:S01]  /*b650*/  R2UR UR6, R6 ;  /* 0x00000000060672ca */ /* 0x000fe200000e0000 */
[----:B------:R-:W-:Y:S01]  /*b660*/  VIADD R6, R4, 0x200 ;  /* 0x0000020004067836 */ /* 0x000fe20000000000 */
[----:B------:R-:W-:Y:S01]  /*b670*/  R2UR UR7, R7 ;  /* 0x00000000070772ca */ /* 0x000fe200000e0000 */
[----:B------:R-:W-:Y:S01]  /*b680*/  IMAD.MOV.U32 R7, RZ, RZ, -0x7fffffe0 ;  /* 0x80000020ff077424 */ /* 0x000fe200078e00ff */
[----:B------:R-:W-:Y:S02]  /*b690*/  R2UR UR4, R20 ;  /* 0x00000000140472ca */ /* 0x000fe400000e0000 */
[----:B------:R-:W-:Y:S01]  /*b6a0*/  R2UR UR5, R21 ;  /* 0x00000000150572ca */ /* 0x000fe200000e0000 */
[----:B------:R-:W-:Y:S02]  /*b6b0*/  WARPGROUP.DEPBAR.LE gsb0, 0x0 ;  /* 0x00008000000079c5 */ /* 0x000fe40000010000 */
[----:B------:R-:W-:-:S10]  /*b6c0*/  WARPGROUP.ARRIVE ;  /* 0x00000000000079c5 */ /* 0x000fd40000000000 */
[----:B------:R-:W-:Y:S01]  /*b6d0*/  HGMMA.64x128x16.F32.BF16 R24, gdesc[UR4], R24, gsb0 ;  /* 0x01e00000041879f0 */ /* 0x000fe20008001818 */
        /* <DEDUP_REMOVED lines=13> */
[----:B------:R-:W-:Y:S01]  /*b7b0*/  R2UR UR4, R12 ;  /* 0x000000000c0472ca */ /* 0x000fe200000e0000 */
[----:B------:R-:W-:Y:S01]  /*b7c0*/  VIADD R4, R4, 0x402 ;  /* 0x0000040204047836 */ /* 0x000fe20000000000 */
        /* <DEDUP_REMOVED lines=9> */
[----:B------:R-:W-:Y:S02]  /*b860*/  R2UR UR5, R11 ;  /* 0x000000000b0572ca */ /* 0x000fe400000e0000 */
[----:B------:R0:W-:Y:S01]  /*b870*/  STL.64 [R1+0x28], R6 ;  /* 0x0000280601007387 */ /* 0x0001e20000100a00 */
[----:B------:R-:W-:-:S02]  /*b880*/  WARPGROUP.DEPBAR.LE gsb0, 0x0 ;  /* 0x00008000000079c5 */ /* 0x000fc40000010000 */
[----:B------:R-:W-:-:S08]  /*b890*/  WARPGROUP.ARRIVE ;  /* 0x00000000000079c5 */ /* 0x000fd00000000000 */
[----:B------:R-:W-:Y:S01]  /*b8a0*/  HGMMA.64x128x16.F32.BF16 R24, gdesc[UR4], R24, gsb0 ;  /* 0x01e00000041879f0 */ /* 0x000fe20008001818 */
[----:B------:R-:W-:Y:S02]  /*b8b0*/  R2UR UR6, R4 ;  /* 0x00000000040672ca */ /* 0x000fe400000e0000 */
[----:B------:R-:W-:Y:S02]  /*b8c0*/  R2UR UR7, R5 ;  /* 0x00000000050772ca */ /* 0x000fe400000e0000 */
[----:B------:R-:W-:Y:S02]  /*b8d0*/  R2UR UR4, R6 ;  /* 0x00000000060472ca */ /* 0x000fe400000e0000 */
[----:B------:R-:W-:Y:S01]  /*b8e0*/  R2UR UR5, R7 ;  /* 0x00000000070572ca */ /* 0x000fe200000e0000 */
[----:B------:R-:W-:Y:S02]  /*b8f0*/  WARPGROUP.DEPBAR.LE gsb0, 0x0 ;  /* 0x00008000000079c5 */ /* 0x000fe40000010000 */
[----:B------:R-:W-:-:S10]  /*b900*/  WARPGROUP.ARRIVE ;  /* 0x00000000000079c5 */ /* 0x000fd40000000000 */
[----:B------:R-:W-:Y:S03]  /*b910*/  HGMMA.64x128x16.F32.BF16 R24, gdesc[UR4], R24, gsb0 ;  /* 0x01e00000041879f0 */ /* 0x000fe60008001818 */
[----:B------:R-:W-:Y:S02]  /*b920*/  WARPGROUP.DEPBAR.LE gsb0, 0x0 ;  /* 0x00008000000079c5 */ /* 0x000fe40000010000 */
[----:B0-----:R-:W-:Y:S05]  /*b930*/  @!P0 BRA `(.L_x_10496) ;  /* 0x0000000000048947 */ /* 0x001fea0003800000 */
[----:B------:R-:W-:Y:S01]  /*b940*/  BPT.TRAP 0x1 ;  /* 0x000000040000795c */ /* 0x000fe20000300000 */
.L_x_10496:
        /* <DEDUP_REMOVED lines=67> */
[----:B------:R-:W4:Y:S01]  /*bd80*/  LDL R90, [R1+0x60] ;  /* 0x00006000015a7983 */ /* 0x000f220000100800 */
[----:B------:R-:W-:Y:S01]  /*bd90*/  ULDC UR41, c[0x0][0x9d8] ;  /* 0x0002760000297ab9 */ /* 0x000fe20000000800 */
[----:B------:R-:W-:-:S02]  /*bda0*/  ULDC UR44, c[0x0][0x988] ;  /* 0x00026200002c7ab9 */ /* 0x000fc40000000800 */
[----:B------:R-:W4:Y:S02]  /*bdb0*/  LDL R91, [R1+0x80] ;  /* 0x00008000015b7983 */ /* 0x000f240000100800 */
[----:B------:R-:W4:Y:S02]  /*bdc0*/  MUFU.TANH R9, R9 ;  /* 0x0000000900097308 */ /* 0x000f240000002400 */
[----:B------:R-:W4:Y:S06]  /*bdd0*/  LDL R89, [R1+0x68] ;  /* 0x0000680001597983 */ /* 0x000f2c0000100800 */
[----:B------:R-:W4:Y:S08]  /*bde0*/  MUFU.TANH R15, R15 ;  /* 0x0000000f000f7308 */ /* 0x000f300000002400 */
        /* <DEDUP_REMOVED lines=26> */
[----:B------:R-:W4:Y:S01]  /*bf90*/  MUFU.TANH R43, R43 ;  /* 0x0000002b002b7308 */ /* 0x000f220000002400 */
[----:B--2---:R-:W-:-:S07]  /*bfa0*/  IMAD.IADD R65, R88, 0x1, R101 ;  /* 0x0000000158417824 */ /* 0x004fce00078e0265 */
[----:B------:R-:W2:Y:S01]  /*bfb0*/  MUFU.TANH R49, R49 ;  /* 0x0000003100317308 */ /* 0x000ea20000002400 */
[----:B------:R-:W-:-:S07]  /*bfc0*/  IMAD R65, R144, -0x80, R65 ;  /* 0xffffff8090417824 */ /* 0x000fce00078e0241 */
[----:B------:R-:W2:Y:S01]  /*bfd0*/  MUFU.TANH R44, R44 ;  /* 0x0000002c002c7308 */ /* 0x000ea20000002400 */
[----:B------:R-:W-:-:S07]  /*bfe0*/  ISETP.GT.AND P4, PT, R65, RZ, PT ;  /* 0x000000ff4100720c */ /* 0x000fce0003f84270 */
[----:B------:R-:W2:Y:S01]  /*bff0*/  MUFU.TANH R50, R50 ;  /* 0x0000003200327308 */ /* 0x000ea20000002400 */
[----:B------:R-:W-:-:S07]  /*c000*/  ISETP.GT.AND P5, PT, R65, 0x1, PT ;  /* 0x000000014100780c */ /* 0x000fce0003fa4270 */
[----:B------:R-:W2:Y:S01]  /*c010*/  MUFU.TANH R47, R47 ;  /* 0x0000002f002f7308 */ /* 0x000ea20000002400 */
[----:B------:R-:W-:-:S07]  /*c020*/  ISETP.GT.AND P1, PT, R65, 0x8, PT ;  /* 0x000000084100780c */ /* 0x000fce0003f24270 */
[----:B------:R-:W2:Y:S01]  /*c030*/  MUFU.TANH R53, R53 ;  /* 0x0000003500357308 */ /* 0x000ea20000002400 */
[----:B0-----:R-:W-:-:S07]  /*c040*/  FSEL R3, R3, -INF , P4 ;  /* 0xff80000003037808 */ /* 0x001fce0002000000 */
[----:B------:R-:W0:Y:S01]  /*c050*/  MUFU.TANH R48, R48 ;  /* 0x0000003000307308 */ /* 0x000e220000002400 */
[----:B-1----:R-:W-:-:S07]  /*c060*/  FSEL R4, R4, -INF , P5 ;  /* 0xff80000004047808 */ /* 0x002fce0002800000 */
[----:B------:R-:W1:Y:S01]  /*c070*/  MUFU.TANH R54, R54 ;  /* 0x0000003600367308 */ /* 0x000e620000002400 */
[----:B------:R-:W-:-:S07]  /*c080*/  ISETP.GT.AND P2, PT, R65, 0x9, PT ;  /* 0x000000094100780c */ /* 0x000fce0003f44270 */
[----:B------:R-:W1:Y:S01]  /*c090*/  MUFU.TANH R51, R51 ;  /* 0x0000003300337308 */ /* 0x000e620000002400 */
[----:B---3--:R-:W-:-:S07]  /*c0a0*/  FSEL R7, R7, -INF , P1 ;  /* 0xff80000007077808 */ /* 0x008fce0000800000 */
[----:B------:R-:W3:Y:S01]  /*c0b0*/  MUFU.TANH R57, R57 ;  /* 0x0000003900397308 */ /* 0x000ee20000002400 */
[----:B------:R-:W-:-:S07]  /*c0c0*/  FMNMX.FTZ R70, R3, R4, !PT ;  /* 0x0000000403467209 */ /* 0x000fce0007810000 */
[----:B------:R-:W3:Y:S01]  /*c0d0*/  MUFU.TANH R52, R52 ;  /* 0x0000003400347308 */ /* 0x000ee20000002400 */
[----:B------:R-:W-:-:S07]  /*c0e0*/  ISETP.GT.AND P3, PT, R65, 0x10, PT ;  /* 0x000000104100780c */ /* 0x000fce0003f64270 */
[----:B------:R-:W3:Y:S01]  /*c0f0*/  MUFU.TANH R58, R58 ;  /* 0x0000003a003a7308 */ /* 0x000ee20000002400 */
[----:B----4-:R-:W-:-:S07]  /*c100*/  FSEL R8, R8, -INF , P2 ;  /* 0xff80000008087808 */ /* 0x010fce0001000000 */
[----:B------:R-:W4:Y:S01]  /*c110*/  MUFU.TANH R55, R55 ;  /* 0x0000003700377308 */ /* 0x000f220000002400 */
[----:B------:R-:W-:Y:S01]  /*c120*/  FMNMX.FTZ R69, R7, R70, !PT ;  /* 0x0000004607457209 */ /* 0x000fe20007810000 */
[----:B------:R-:W-:Y:S01]  /*c130*/  FMUL.FTZ R66, R81, UR4 ;  /* 0x0000000451427c20 */ /* 0x000fe20008410000 */
[----:B------:R-:W-:-:S05]  /*c140*/  FSEL R5, R5, -INF , P4 ;  /* 0xff80000005057808 */ /* 0x000fca0002000000 */
[----:B------:R-:W4:Y:S01]  /*c150*/  MUFU.TANH R61, R61 ;  /* 0x0000003d003d7308 */ /* 0x000f220000002400 */
[----:B------:R-:W-:-:S07]  /*c160*/  ISETP.GT.AND P4, PT, R65, 0x11, PT ;  /* 0x000000114100780c */ /* 0x000fce0003f84270 */
[----:B------:R-:W4:Y:S01]  /*c170*/  MUFU.TANH R56, R56 ;  /* 0x0000003800387308 */ /* 0x000f220000002400 */
[----:B------:R-:W-:Y:S01]  /*c180*/  FSEL R11, R11, -INF , P3 ;  /* 0xff8000000b0b7808 */ /* 0x000fe20001800000 */
[----:B------:R-:W-:Y:S01]  /*c190*/  FMUL.FTZ R67, R84, UR4 ;  /* 0x0000000454437c20 */ /* 0x000fe20008410000 */
[----:B------:R-:W-:-:S05]  /*c1a0*/  FMNMX.FTZ R70, R8, R69, !PT ;  /* 0x0000004508467209 */ /* 0x000fca0007810000 */
[----:B------:R-:W4:Y:S01]  /*c1b0*/  MUFU.TANH R62, R62 ;  /* 0x0000003e003e7308 */ /* 0x000f220000002400 */
[----:B------:R-:W-:-:S07]  /*c1c0*/  FSEL R69, R6, -INF , P5 ;  /* 0xff80000006457808 */ /* 0x000fce0002800000 */
[----:B------:R-:W4:Y:S01]  /*c1d0*/  MUFU.TANH R59, R59 ;  /* 0x0000003b003b7308 */ /* 0x000f220000002400 */
[----:B------:R-:W-:Y:S01]  /*c1e0*/  ISETP.GT.AND P5, PT, R65, 0x18, PT ;  /* 0x000000184100780c */ /* 0x000fe20003fa4270 */
[----:B------:R-:W-:Y:S01]  /*c1f0*/  FMUL.FTZ R68, R85, UR4 ;  /* 0x0000000455447c20 */ /* 0x000fe20008410000 */
[----:B------:R-:W-:-:S05]  /*c200*/  FSEL R12, R12, -INF , P4 ;  /* 0xff8000000c0c7808 */ /* 0x000fca0002000000 */
[----:B------:R-:W4:Y:S01]  /*c210*/  MUFU.TANH R64, R64 ;  /* 0x0000004000407308 */ /* 0x000f220000002400 */
[----:B------:R-:W-:-:S07]  /*c220*/  FMNMX.FTZ R71, R11, R70, !PT ;  /* 0x000000460b477209 */ /* 0x000fce0007810000 */
[----:B------:R-:W4:Y:S01]  /*c230*/  MUFU.TANH R60, R60 ;  /* 0x0000003c003c7308 */ /* 0x000f220000002400 */
[----:B------:R-:W-:Y:S01]  /*c240*/  FSEL R70, R9, -INF , P1 ;  /* 0xff80000009467808 */ /* 0x000fe20000800000 */
[----:B------:R-:W-:Y:S01]  /*c250*/  FMUL.FTZ R78, R82, UR4 ;  /* 0x00000004524e7c20 */ /* 0x000fe20008410000 */
[----:B------:R-:W-:Y:S01]  /*c260*/  ISETP.GT.AND P1, PT, R65, 0x19, PT ;  /* 0x000000194100780c */ /* 0x000fe20003f24270 */
[----:B------:R-:W-:Y:S01]  /*c270*/  FMUL.FTZ R86, R86, UR4 ;  /* 0x0000000456567c20 */ /* 0x000fe20008410000 */
[----:B------:R-:W-:Y:S01]  /*c280*/  FSEL R15, R15, -INF , P5 ;  /* 0xff8000000f0f7808 */ /* 0x000fe20002800000 */
[----:B------:R-:W4:Y:S01]  /*c290*/  LDL R88, [R1+0x64] ;  /* 0x0000640001587983 */ /* 0x000f220000100800 */
[----:B------:R-:W-:Y:S01]  /*c2a0*/  FMNMX.FTZ R6, R12, R71, !PT ;  /* 0x000000470c067209 */ /* 0x000fe20007810000 */
[----:B------:R-:W-:Y:S01]  /*c2b0*/  MUFU.TANH R63, R63 ;  /* 0x0000003f003f7308 */ /* 0x000fe20000002400 */
[----:B------:R-:W-:Y:S02]  /*c2c0*/  FSEL R10, R10, -INF , P2 ;  /* 0xff8000000a0a7808 */ /* 0x000fe40001000000 */
[----:B------:R-:W-:-:S02]  /*c2d0*/  ISETP.GT.AND P2, PT, R65, 0x20, PT ;  /* 0x000000204100780c */ /* 0x000fc40003f44270 */
[----:B------:R-:W-:Y:S02]  /*c2e0*/  FSEL R20, R20, -INF , P1 ;  /* 0xff80000014147808 */ /* 0x000fe40000800000 */
[----:B------:R-:W-:Y:S02]  /*c2f0*/  FMNMX.FTZ R9, R15, R6, !PT ;  /* 0x000000060f097209 */ /* 0x000fe40007810000 */
[----:B------:R-:W-:Y:S02]  /*c300*/  FSEL R13, R13, -INF , P3 ;  /* 0xff8000000d0d7808 */ /* 0x000fe40001800000 */
[----:B------:R-:W-:Y:S02]  /*c310*/  ISETP.GT.AND P3, PT, R65, 0x21, PT ;  /* 0x000000214100780c */ /* 0x000fe40003f64270 */
[----:B------:R-:W-:Y:S02]  /*c320*/  FSEL R25, R25, -INF , P2 ;  /* 0xff80000019197808 */ /* 0x000fe40001000000 */
[----:B------:R-:W-:-:S02]  /*c330*/  FMNMX.FTZ R6, R20, R9, !PT ;  /* 0x0000000914067209 */ /* 0x000fc40007810000 */
[----:B------:R-:W-:Y:S02]  /*c340*/  FSEL R14, R14, -INF , P4 ;  /* 0xff8000000e0e7808 */ /* 0x000fe40002000000 */
[----:B------:R-:W-:Y:S02]  /*c350*/  ISETP.GT.AND P4, PT, R65, 0x28, PT ;  /* 0x000000284100780c */ /* 0x000fe40003f84270 */
[----:B------:R-:W-:Y:S02]  /*c360*/  FSEL R26, R26, -INF , P3 ;  /* 0xff8000001a1a7808 */ /* 0x000fe40001800000 */
[----:B------:R-:W-:Y:S02]  /*c370*/  FMNMX.FTZ R9, R25, R6, !PT ;  /* 0x0000000619097209 */ /* 0x000fe40007810000 */
        /* <DEDUP_REMOVED lines=42> */
[----:B--2---:R-:W-:Y:S02]  /*c620*/  FSEL R49, R49, -INF , P4 ;  /* 0xff80000031317808 */ /* 0x004fe40002000000 */
        /* <DEDUP_REMOVED lines=9> */
[----:B0-----:R-:W-:Y:S02]  /*c6c0*/  FSEL R48, R48, -INF , P3 ;  /* 0xff80000030307808 */ /* 0x001fe40001800000 */
[----:B------:R-:W-:Y:S02]  /*c6d0*/  ISETP.GT.AND P3, PT, R65, 0x60, PT ;  /* 0x000000604100780c */ /* 0x000fe40003f64270 */
[----:B-1----:R-:W-:Y:S02]  /*c6e0*/  FSEL R54, R54, -INF , P2 ;  /* 0xff80000036367808 */ /* 0x002fe40001000000 */
[----:B------:R-:W-:-:S02]  /*c6f0*/  FMNMX.FTZ R9, R53, R6, !PT ;  /* 0x0000000635097209 */ /* 0x000fc40007810000 */
[----:B------:R-:W-:Y:S02]  /*c700*/  FSEL R51, R51, -INF , P4 ;  /* 0xff80000033337808 */ /* 0x000fe40002000000 */
[----:B------:R-:W-:Y:S02]  /*c710*/  ISETP.GT.AND P4, PT, R65, 0x61, PT ;  /* 0x000000614100780c */ /* 0x000fe40003f84270 */
[----:B---3--:R-:W-:Y:S02]  /*c720*/  FSEL R57, R57, -INF , P3 ;  /* 0xff80000039397808 */ /* 0x008fe40001800000 */
[----:B------:R-:W-:Y:S01]  /*c730*/  FMNMX.FTZ R6, R54, R9, !PT ;  /* 0x0000000936067209 */ /* 0x000fe20007810000 */
[----:B------:R-:W0:Y:S01]  /*c740*/  MUFU.TANH R66, R66 ;  /* 0x0000004200427308 */ /* 0x000e220000002400 */
[----:B------:R-:W-:Y:S02]  /*c750*/  FSEL R52, R52, -INF , P5 ;  /* 0xff80000034347808 */ /* 0x000fe40002800000 */
[----:B------:R-:W-:-:S02]  /*c760*/  ISETP.GT.AND P5, PT, R65, 0x68, PT ;  /* 0x000000684100780c */ /* 0x000fc40003fa4270 */
[----:B------:R-:W-:Y:S02]  /*c770*/  FSEL R58, R58, -INF , P4 ;  /* 0xff8000003a3a7808 */ /* 0x000fe40002000000 */
[----:B------:R-:W-:Y:S01]  /*c780*/  FMNMX.FTZ R9, R57, R6, !PT ;  /* 0x0000000639097209 */ /* 0x000fe20007810000 */
[----:B------:R-:W1:Y:S01]  /*c790*/  MUFU.TANH R67, R67 ;  /* 0x0000004300437308 */ /* 0x000e620000002400 */
[----:B----4-:R-:W-:Y:S02]  /*c7a0*/  FSEL R55, R55, -INF , P1 ;  /* 0xff80000037377808 */ /* 0x010fe40000800000 */
[----:B------:R-:W-:Y:S02]  /*c7b0*/  ISETP.GT.AND P1, PT, R65, 0x69, PT ;  /* 0x000000694100780c */ /* 0x000fe40003f24270 */
[----:B------:R-:W-:Y:S02]  /*c7c0*/  FSEL R61, R61, -INF , P5 ;  /* 0xff8000003d3d7808 */ /* 0x000fe40002800000 */
[----:B------:R-:W-:Y:S01]  /*c7d0*/  FMNMX.FTZ R6, R58, R9, !PT ;  /* 0x000000093a067209 */ /* 0x000fe20007810000 */
[----:B------:R-:W2:Y:S01]  /*c7e0*/  MUFU.TANH R68, R68 ;  /* 0x0000004400447308 */ /* 0x000ea20000002400 */
[----:B------:R-:W-:-:S02]  /*c7f0*/  FSEL R56, R56, -INF , P2 ;  /* 0xff80000038387808 */ /* 0x000fc40001000000 */
[----:B------:R-:W-:Y:S02]  /*c800*/  ISETP.GT.AND P2, PT, R65, 0x70, PT ;  /* 0x000000704100780c */ /* 0x000fe40003f44270 */
[----:B------:R-:W-:Y:S02]  /*c810*/  FSEL R62, R62, -INF , P1 ;  /* 0xff8000003e3e7808 */ /* 0x000fe40000800000 */
[----:B------:R-:W-:Y:S02]  /*c820*/  FMNMX.FTZ R9, R61, R6, !PT ;  /* 0x000000063d097209 */ /* 0x000fe40007810000 */
[----:B------:R-:W-:Y:S02]  /*c830*/  FSEL R59, R59, -INF , P3 ;  /* 0xff8000003b3b7808 */ /* 0x000fe40001800000 */
[----:B------:R-:W-:Y:S02]  /*c840*/  ISETP.GT.AND P3, PT, R65, 0x71, PT ;  /* 0x000000714100780c */ /* 0x000fe40003f64270 */
[----:B------:R-:W-:-:S02]  /*c850*/  FSEL R64, R64, -INF , P2 ;  /* 0xff80000040407808 */ /* 0x000fc40001000000 */
[----:B------:R-:W-:Y:S02]  /*c860*/  FMNMX.FTZ R9, R62, R9, !PT ;  /* 0x000000093e097209 */ /* 0x000fe40007810000 */
[----:B------:R-:W-:Y:S02]  /*c870*/  FSEL R60, R60, -INF , P4 ;  /* 0xff8000003c3c7808 */ /* 0x000fe40002000000 */
[----:B------:R-:W-:Y:S02]  /*c880*/  ISETP.GT.AND P4, PT, R65, 0x78, PT ;  /* 0x000000784100780c */ /* 0x000fe40003f84270 */
[----:B0-----:R-:W-:Y:S02]  /*c890*/  FSEL R66, R66, -INF , P3 ;  /* 0xff80000042427808 */ /* 0x001fe40001800000 */
[----:B------:R-:W-:Y:S02]  /*c8a0*/  FMNMX.FTZ R9, R64, R9, !PT ;  /* 0x0000000940097209 */ /* 0x000fe40007810000 */
[----:B------:R-:W-:-:S02]  /*c8b0*/  FSEL R63, R63, -INF , P5 ;  /* 0xff8000003f3f7808 */ /* 0x000fc40002800000 */
[----:B------:R-:W-:Y:S02]  /*c8c0*/  ISETP.GT.AND P5, PT, R65, 0x79, PT ;  /* 0x000000794100780c */ /* 0x000fe40003fa4270 */
[----:B-1----:R-:W-:Y:S02]  /*c8d0*/  FSEL R67, R67, -INF , P4 ;  /* 0xff80000043437808 */ /* 0x002fe40002000000 */
[----:B------:R-:W-:Y:S02]  /*c8e0*/  FMNMX.FTZ R6, R66, R9, !PT ;  /* 0x0000000942067209 */ /* 0x000fe40007810000 */
[----:B--2---:R-:W-:Y:S02]  /*c8f0*/  FSEL R68, R68, -INF , P5 ;  /* 0xff80000044447808 */ /* 0x004fe40002800000 */
        /* <DEDUP_REMOVED lines=8> */
[----:B------:R-:W-:-:S05]  /*c980*/  FSEL R65, R65, RZ, P6 ;  /* 0x000000ff41417208 */ /* 0x000fca0003000000 */
[--C-:B------:R-:W-:Y:S01]  /*c990*/  FFMA.FTZ R71, R3, UR45, -R65.reuse ;  /* 0x0000002d03477c23 */ /* 0x100fe20008010841 */
[----:B------:R-:W-:Y:S01]  /*c9a0*/  FMNMX.FTZ R3, R5, R69, !PT ;  /* 0x0000004505037209 */ /* 0x000fe20007810000 */
[----:B------:R-:W-:-:S03]  /*c9b0*/  FFMA.FTZ R77, R8, UR45, -R65 ;  /* 0x0000002d084d7c23 */ /* 0x000fc60008010841 */
        /* <DEDUP_REMOVED lines=17> */
[----:B------:R-:W-:Y:S01]  /*cad0*/  FMNMX.FTZ R8, R48, R3, !PT ;  /* 0x0000000330087209 */ /* 0x000fe20007810000 */
[----:B------:R-:W-:-:S03]  /*cae0*/  FMUL.FTZ R84, R79, UR4 ;  /* 0x000000044f547c20 */ /* 0x000fc60008410000 */
[----:B------:R-:W-:-:S04]  /*caf0*/  FMNMX.FTZ R3, R51, R8, !PT ;  /* 0x0000000833037209 */ /* 0x000fc80007810000 */
[----:B------:R-:W-:Y:S01]  /*cb00*/  FMNMX.FTZ R8, R52, R3, !PT ;  /* 0x0000000334087209 */ /* 0x000fe20007810000 */
[----:B------:R-:W0:Y:S01]  /*cb10*/  MUFU.TANH R84, R84 ;  /* 0x0000005400547308 */ /* 0x000e220000002400 */
[----:B------:R-:W-:Y:S02]  /*cb20*/  FMUL.FTZ R85, R83, UR4 ;  /* 0x0000000453557c20 */ /* 0x000fe40008410000 */
[----:B------:R-:W-:-:S04]  /*cb30*/  FMNMX.FTZ R3, R55, R8, !PT ;  /* 0x0000000837037209 */ /* 0x000fc80007810000 */
[----:B------:R-:W-:Y:S01]  /*cb40*/  FMNMX.FTZ R8, R56, R3, !PT ;  /* 0x0000000338087209 */ /* 0x000fe20007810000 */
[----:B------:R-:W1:Y:S01]  /*cb50*/  MUFU.TANH R78, R78 ;  /* 0x0000004e004e7308 */ /* 0x000e620000002400 */
[----:B------:R-:W-:Y:S02]  /*cb60*/  FMUL.FTZ R9, R87, UR4 ;  /* 0x0000000457097c20 */ /* 0x000fe40008410000 */
[----:B------:R-:W-:-:S05]  /*cb70*/  FMNMX.FTZ R3, R59, R8, !PT ;  /* 0x000000083b037209 */ /* 0x000fca0007810000 */
[----:B------:R-:W2:Y:S01]  /*cb80*/  MUFU.TANH R85, R85 ;  /* 0x0000005500557308 */ /* 0x000ea20000002400 */
[----:B------:R-:W-:Y:S02]  /*cb90*/  FMNMX.FTZ R8, R60, R3, !PT ;  /* 0x000000033c087209 */ /* 0x000fe40007810000 */
[----:B0-----:R-:W-:-:S05]  /*cba0*/  FSEL R84, R84, -INF , P1 ;  /* 0xff80000054547808 */ /* 0x001fca0000800000 */
[----:B------:R-:W0:Y:S01]  /*cbb0*/  MUFU.TANH R86, R86 ;  /* 0x0000005600567308 */ /* 0x000e220000002400 */
[----:B------:R-:W-:Y:S02]  /*cbc0*/  FMNMX.FTZ R3, R63, R8, !PT ;  /* 0x000000083f037209 */ /* 0x000fe40007810000 */
[----:B-1----:R-:W-:-:S05]  /*cbd0*/  FSEL R83, R78, -INF , P2 ;  /* 0xff8000004e537808 */ /* 0x002fca0001000000 */
[----:B------:R-:W1:Y:S01]  /*cbe0*/  MUFU.TANH R9, R9 ;  /* 0x0000000900097308 */ /* 0x000e620000002400 */
[----:B------:R-:W-:Y:S02]  /*cbf0*/  FMNMX.FTZ R8, R84, R3, !PT ;  /* 0x0000000354087209 */ /* 0x000fe40007810000 */
[----:B--2---:R-:W-:Y:S02]  /*cc00*/  FSEL R85, R85, -INF , P3 ;  /* 0xff80000055557808 */ /* 0x004fe40001800000 */
[----:B------:R-:W-:Y:S02]  /*cc10*/  FMNMX.FTZ R8, R83, R8, !PT ;  /* 0x0000000853087209 */ /* 0x000fe40007810000 */
[----:B0-----:R-:W-:Y:S02]  /*cc20*/  FSEL R86, R86, -INF , P4 ;  /* 0xff80000056567808 */ /* 0x001fe40002000000 */
[----:B------:R-:W-:-:S04]  /*cc30*/  FMNMX.FTZ R3, R85, R8, !PT ;  /* 0x0000000855037209 */ /* 0x000fc80007810000 */
[----:B------:R-:W-:Y:S02]  /*cc40*/  FMNMX.FTZ R8, R86, R3, !PT ;  /* 0x0000000356087209 */ /* 0x000fe40007810000 */
[----:B-1----:R-:W-:-:S04]  /*cc50*/  FSEL R87, R9, -INF , P5 ;  /* 0xff80000009577808 */ /* 0x002fc80002800000 */
[----:B------:R-:W-:Y:S01]  /*cc60*/  FMNMX.FTZ R3, R87, R8, !PT ;  /* 0x0000000857037209 */ /* 0x000fe20007810000 */
[----:B------:R-:W-:-:S04]  /*cc70*/  FFMA.FTZ R72, R12, UR45, -R65 ;  /* 0x0000002d0c487c23 */ /* 0x000fc80008010841 */
[----:B------:R-:W0:Y:S02]  /*cc80*/  SHFL.BFLY PT, R12, R3, 0x2, 0x1f ;  /* 0x0c401f00030c7f89 */ /* 0x000e2400000e0000 */
[----:B0-----:R-:W-:-:S05]  /*cc90*/  FMNMX.FTZ R12, R3, R12, !PT ;  /* 0x0000000c030c7209 */ /* 0x001fca0007810000 */
[----:B------:R-:W0:Y:S01]  /*cca0*/  SHFL.BFLY PT, R9, R12, 0x1, 0x1f ;  /* 0x0c201f000c097f89 */ /* 0x000e2200000e0000 */
        /* <DEDUP_REMOVED lines=9> */
[----:B0-----:R-:W-:-:S04]  /*cd40*/  FMNMX.FTZ R9, R12, R9, !PT ;  /* 0x000000090c097209 */ /* 0x001fc80007810000 */
[C---:B------:R-:W-:Y:S01]  /*cd50*/  FSETP.NEU.FTZ.AND P1, PT, R9.reuse, -INF , PT ;  /* 0xff8000000900780b */ /* 0x040fe20003f3d000 */
[----:B------:R-:W-:-:S05]  /*cd60*/  FMUL.FTZ R54, R9, UR45 ;  /* 0x0000002d09367c20 */ /* 0x000fca0008410000 */
[----:B------:R-:W-:Y:S01]  /*cd70*/  FSEL R54, R54, RZ, P1 ;  /* 0x000000ff36367208 */ /* 0x000fe20000800000 */
[----:B------:R-:W-:Y:S01]  /*cd80*/  MUFU.EX2 R71, R71 ;  /* 0x0000004700477308 */ /* 0x000fe20000000800 */
[----:B------:R-:W-:-:S03]  /*cd90*/  FFMA.FTZ R82, R46, UR45, -R65 ;  /* 0x0000002d2e527c23 */ /* 0x000fc60008010841 */
[--C-:B------:R-:W-:Y:S01]  /*cda0*/  FFMA.FTZ R15, R5, UR45, -R54.reuse ;  /* 0x0000002d050f7c23 */ /* 0x100fe20008010836 */
[----:B------:R-:W-:-:S03]  /*cdb0*/  FFMA.FTZ R61, R69, UR45, -R54 ;  /* 0x0000002d453d7c23 */ /* 0x000fc60008010836 */
[----:B------:R-:W0:Y:S01]  /*cdc0*/  MUFU.EX2 R73, R73 ;  /* 0x0000004900497308 */ /* 0x000e220000000800 */
[--C-:B------:R-:W-:Y:S01]  /*cdd0*/  FFMA.FTZ R46, R62, UR45, -R65.reuse ;  /* 0x0000002d3e2e7c23 */ /* 0x100fe20008010841 */
[----:B------:R-:W-:Y:S01]  /*cde0*/  FFMA.FTZ R62, R70, UR45, -R54 ;  /* 0x0000002d463e7c23 */ /* 0x000fe20008010836 */
[--C-:B------:R-:W-:Y:S01]  /*cdf0*/  FFMA.FTZ R4, R11, UR45, -R65.reuse ;  /* 0x0000002d0b047c23 */ /* 0x100fe20008010841 */
[--C-:B------:R-:W-:Y:S01]  /*ce00*/  FFMA.FTZ R7, R33, UR45, -R65.reuse ;  /* 0x0000002d21077c23 */ /* 0x100fe20008010841 */
[----:B------:R-:W-:-:S03]  /*ce10*/  FFMA.FTZ R33, R50, UR45, -R65 ;  /* 0x0000002d32217c23 */ /* 0x000fc60008010841 */
[----:B------:R-:W1:Y:S01]  /*ce20*/  MUFU.EX2 R75, R75 ;  /* 0x0000004b004b7308 */ /* 0x000e620000000800 */
[----:B------:R-:W-:Y:S01]  /*ce30*/  FFMA.FTZ R50, R66, UR45, -R65 ;  /* 0x0000002d42327c23 */ /* 0x000fe20008010841 */
[----:B------:R-:W-:-:S06]  /*ce40*/  FFMA.FTZ R66, R10, UR45, -R54 ;  /* 0x0000002d0a427c23 */ /* 0x000fcc0008010836 */
[----:B------:R-:W-:Y:S01]  /*ce50*/  MUFU.EX2 R15, R15 ;  /* 0x0000000f000f7308 */ /* 0x000fe20000000800 */
[----:B------:R-:W-:-:S07]  /*ce60*/  FFMA.FTZ R5, R13, UR45, -R54 ;  /* 0x0000002d0d057c23 */ /* 0x000fce0008010836 */
[----:B------:R-:W2:Y:S01]  /*ce70*/  MUFU.EX2 R61, R61 ;  /* 0x0000003d003d7308 */ /* 0x000ea20000000800 */
[----:B------:R-:W-:-:S07]  /*ce80*/  FFMA.FTZ R76, R20, UR45, -R65 ;  /* 0x0000002d144c7c23 */ /* 0x000fce0008010841 */
[----:B------:R-:W3:Y:S01]  /*ce90*/  MUFU.EX2 R77, R77 ;  /* 0x0000004d004d7308 */ /* 0x000ee20000000800 */
[----:B------:R-:W-:Y:S01]  /*cea0*/  FFMA.FTZ R20, R53, UR45, -R65 ;  /* 0x0000002d35147c23 */ /* 0x000fe20008010841 */
[----:B------:R-:W-:-:S06]  /*ceb0*/  FFMA.FTZ R53, R14, UR45, -R54 ;  /* 0x0000002d0e357c23 */ /* 0x000fcc0008010836 */
[----:B------:R-:W4:Y:S01]  /*cec0*/  MUFU.EX2 R62, R62 ;  /* 0x0000003e003e7308 */ /* 0x000f220000000800 */
[----:B------:R-:W-:Y:S01]  /*ced0*/  FFMA.FTZ R81, R30, UR45, -R65 ;  /* 0x0000002d1e517c23 */ /* 0x000fe20008010841 */
[----:B------:R-:W-:Y:S02]  /*cee0*/  VIADD R12, R0, 0x2d840 ;  /* 0x0002d840000c7836 */ /* 0x000fe40000000000 */
[----:B0-----:R-:W-:-:S04]  /*cef0*/  FADD.FTZ R14, R71, R73 ;  /* 0x00000049470e7221 */ /* 0x001fc80000010000 */
[----:B------:R-:W0:Y:S01]  /*cf00*/  MUFU.EX2 R4, R4 ;  /* 0x0000000400047308 */ /* 0x000e220000000800 */
[----:B------:R-:W-:Y:S02]  /*cf10*/  IMAD.U32 R13, RZ, RZ, UR38 ;  /* 0x00000026ff0d7e24 */ /* 0x000fe4000f8e00ff */
[--C-:B------:R-:W-:Y:S01]  /*cf20*/  FFMA.FTZ R30, R37, UR45, -R65.reuse ;  /* 0x0000002d251e7c23 */ /* 0x100fe20008010841 */
[----:B------:R-:W-:-:S04]  /*cf30*/  FFMA.FTZ R37, R41, UR45, -R65 ;  /* 0x0000002d29257c23 */ /* 0x000fc80008010841 */
[----:B------:R-:W0:Y:S01]  /*cf40*/  MUFU.EX2 R66, R66 ;  /* 0x0000004200427308 */ /* 0x000e220000000800 */
[--C-:B------:R-:W-:Y:S01]  /*cf50*/  FFMA.FTZ R41, R57, UR45, -R65.reuse ;  /* 0x0000002d39297c23 */ /* 0x100fe20008010841 */
[----:B------:R-:W-:Y:S01]  /*cf60*/  FFMA.FTZ R8, R49, UR45, -R65 ;  /* 0x0000002d31087c23 */ /* 0x000fe20008010841 */
[----:B------:R-:W-:-:S05]  /*cf70*/  FFMA.FTZ R57, R21, UR45, -R54 ;  /* 0x0000002d15397c23 */ /* 0x000fca0008010836 */
[----:B------:R-:W0:Y:S01]  /*cf80*/  MUFU.EX2 R72, R72 ;  /* 0x0000004800487308 */ /* 0x000e220000000800 */
[----:B-1----:R-:W-:Y:S01]  /*cf90*/  FADD.FTZ R14, R75, R14 ;  /* 0x0000000e4b0e7221 */ /* 0x002fe20000010000 */
[--C-:B------:R-:W-:Y:S01]  /*cfa0*/  FFMA.FTZ R25, R25, UR45, -R65.reuse ;  /* 0x0000002d19197c23 */ /* 0x100fe20008010841 */
[----:B------:R-:W-:Y:S01]  /*cfb0*/  FFMA.FTZ R49, R64, UR45, -R65 ;  /* 0x0000002d40317c23 */ /* 0x000fe20008010841 */
[----:B------:R-:W-:-:S04]  /*cfc0*/  PRMT R12, R13, 0x654, R12 ;  /* 0x000006540d0c7816 */ /* 0x000fc8000000000c */
[----:B------:R-:W1:Y:S01]  /*cfd0*/  MUFU.EX2 R5, R5 ;  /* 0x0000000500057308 */ /* 0x000e620000000800 */
[----:B------:R-:W-:Y:S01]  /*cfe0*/  FFMA.FTZ R78, R42, UR45, -R65 ;  /* 0x0000002d2a4e7c23 */ /* 0x000fe20008010841 */
[----:B------:R-:W-:Y:S01]  /*cff0*/  FFMA.FTZ R64, R31, UR45, -R54 ;  /* 0x0000002d1f407c23 */ /* 0x000fe20008010836 */
[----:B--2---:R-:W-:Y:S01]  /*d000*/  FADD.FTZ R13, R15, R61 ;  /* 0x0000003d0f0d7221 */ /* 0x004fe20000010000 */
[----:B------:R-:W-:-:S04]  /*d010*/  FFMA.FTZ R42, R58, UR45, -R65 ;  /* 0x0000002d3a2a7c23 */ /* 0x000fc80008010841 */
[----:B------:R-:W2:Y:S01]  /*d020*/  MUFU.EX2 R74, R74 ;  /* 0x0000004a004a7308 */ /* 0x000ea20000000800 */
[--C-:B------:R-:W-:Y:S01]  /*d030*/  FFMA.FTZ R31, R39, UR45, -R54.reuse ;  /* 0x0000002d271f7c23 */ /* 0x100fe20008010836 */
[--C-:B------:R-:W-:Y:S01]  /*d040*/  FFMA.FTZ R58, R24, UR45, -R54.reuse ;  /* 0x0000002d183a7c23 */ /* 0x100fe20008010836 */
[----:B------:R-:W-:Y:S01]  /*d050*/  FFMA.FTZ R21, R36, UR45, -R54 ;  /* 0x0000002d24157c23 */ /* 0x000fe20008010836 */
[----:B---3--:R-:W-:Y:S01]  /*d060*/  FADD.FTZ R39, R77, R14 ;  /* 0x0000000e4d277221 */ /* 0x008fe20000010000 */
[----:B------:R-:W-:-:S03]  /*d070*/  FFMA.FTZ R26, R26, UR45, -R65 ;  /* 0x0000002d1a1a7c23 */ /* 0x000fc60008010841 */
[----:B------:R-:W3:Y:S01]  /*d080*/  MUFU.EX2 R53, R53 ;  /* 0x0000003500357308 */ /* 0x000ee20000000800 */
[----:B------:R-:W-:Y:S01]  /*d090*/  FFMA.FTZ R36, R47, UR45, -R54 ;  /* 0x0000002d2f247c23 */ /* 0x000fe20008010836 */
[----:B----4-:R-:W-:Y:S01]  /*d0a0*/  FADD.FTZ R47, R62, R13 ;  /* 0x0000000d3e2f7221 */ /* 0x010fe20000010000 */
[----:B------:R-:W-:-:S05]  /*d0b0*/  F2FP.BF16.F32.PACK_AB R13, R61, R15 ;  /* 0x0000000f3d0d723e */ /* 0x000fca00000010ff */
[----:B------:R-:W4:Y:S01]  /*d0c0*/  MUFU.EX2 R76, R76 ;  /* 0x0000004c004c7308 */ /* 0x000f220000000800 */
[----:B------:R-:W-:Y:S01]  /*d0d0*/  FFMA.FTZ R27, R27, UR45, -R54 ;  /* 0x0000002d1b1b7c23 */ /* 0x000fe20008010836 */
[----:B0-----:R-:W-:Y:S01]  /*d0e0*/  FADD.FTZ R61, R4, R39 ;  /* 0x00000027043d7221 */ /* 0x001fe20000010000 */
[----:B------:R-:W-:Y:S01]  /*d0f0*/  FADD.FTZ R24, R66, R47 ;  /* 0x0000002f42187221 */ /* 0x000fe20000010000 */
[--C-:B------:R-:W-:Y:S01]  /*d100*/  FFMA.FTZ R3, R67, UR45, -R65.reuse ;  /* 0x0000002d43037c23 */ /* 0x100fe20008010841 */
[----:B------:R-:W-:-:S03]  /*d110*/  FFMA.FTZ R11, R68, UR45, -R65 ;  /* 0x0000002d440b7c23 */ /* 0x000fc60008010841 */
[----:B------:R-:W0:Y:S01]  /*d120*/  MUFU.EX2 R57, R57 ;  /* 0x0000003900397308 */ /* 0x000e220000000800 */
[----:B------:R-:W-:-:S07]  /*d130*/  FADD.FTZ R61, R72, R61 ;  /* 0x0000003d483d7221 */ /* 0x000fce0000010000 */
[----:B------:R-:W-:Y:S01]  /*d140*/  MUFU.EX2 R25, R25 ;  /* 0x0000001900197308 */ /* 0x000fe20000000800 */
[----:B-1----:R-:W-:Y:S01]  /*d150*/  FADD.FTZ R24, R5, R24 ;  /* 0x0000001805187221 */ /* 0x002fe20000010000 */
[----:B--2---:R-:W-:Y:S01]  /*d160*/  FADD.FTZ R61, R74, R61 ;  /* 0x0000003d4a3d7221 */ /* 0x004fe20000010000 */
[----:B------:R-:W-:-:S05]  /*d170*/  FFMA.FTZ R44, R44, UR45, -R54 ;  /* 0x0000002d2c2c7c23 */ /* 0x000fca0008010836 */
[----:B------:R-:W-:Y:S01]  /*d180*/  MUFU.EX2 R80, R80 ;  /* 0x0000005000507308 */ /* 0x000fe20000000800 */
[----:B------:R-:W-:-:S07]  /*d190*/  FFMA.FTZ R65, R32, UR45, -R54 ;  /* 0x0000002d20417c23 */ /* 0x000fce0008010836 */
[----:B------:R-:W-:Y:S08]  /*d1a0*/  MUFU.EX2 R7, R7 ;  /* 0x0000000700077308 */ /* 0x000ff00000000800 */
[----:B------:R-:W-:Y:S08]  /*d1b0*/  MUFU.EX2 R29, R29 ;  /* 0x0000001d001d7308 */ /* 0x000ff00000000800 */
[----:B------:R-:W-:Y:S01]  /*d1c0*/  MUFU.EX2 R34, R34 ;  /* 0x0000002200227308 */ /* 0x000fe20000000800 */
[--C-:B------:R-:W-:Y:S01]  /*d1d0*/  FFMA.FTZ R28, R28, UR45, -R54.reuse ;  /* 0x0000002d1c1c7c23 */ /* 0x100fe20008010836 */
[--C-:B------:R-:W-:Y:S01]  /*d1e0*/  FFMA.FTZ R10, R35, UR45, -R54.reuse ;  /* 0x0000002d230a7c23 */ /* 0x100fe20008010836 */
[----:B------:R1:W-:Y:S05]  /*d1f0*/  SYNCS.ARRIVE.TRANS64.RED.A1T0 RZ, [R12+URZ], RZ ;  /* 0x000000ff0cff79a7 */ /* 0x0003ea000810043f */
[----:B------:R-:W2:Y:S01]  /*d200*/  MUFU.EX2 R58, R58 ;  /* 0x0000003a003a7308 */ /* 0x000ea20000000800 */
[----:B------:R-:W-:-:S07]  /*d210*/  FFMA.FTZ R32, R40, UR45, -R54 ;  /* 0x0000002d28207c23 */ /* 0x000fce0008010836 */
[----:B------:R-:W-:Y:S01]  /*d220*/  MUFU.EX2 R26, R26 ;  /* 0x0000001a001a7308 */ /* 0x000fe20000000800 */
[----:B------:R-:W-:Y:S01]  /*d230*/  FFMA.FTZ R40, R52, UR45, -R54 ;  /* 0x0000002d34287c23 */ /* 0x000fe20008010836 */
[----:B---3--:R-:W-:-:S06]  /*d240*/  FADD.FTZ R24, R53, R24 ;  /* 0x0000001835187221 */ /* 0x008fcc0000010000 */
[----:B------:R-:W3:Y:S01]  /*d250*/  MUFU.EX2 R27, R27 ;  /* 0x0000001b001b7308 */ /* 0x000ee20000000800 */
[----:B----4-:R-:W-:Y:S01]  /*d260*/  FADD.FTZ R52, R76, R61 ;  /* 0x0000003d4c347221 */ /* 0x010fe20000010000 */
[----:B------:R-:W-:Y:S01]  /*d270*/  FFMA.FTZ R39, R51, UR45, -R54 ;  /* 0x0000002d33277c23 */ /* 0x000fe20008010836 */
[----:B0-----:R-:W-:-:S05]  /*d280*/  FADD.FTZ R51, R57, R24 ;  /* 0x0000001839337221 */ /* 0x001fca0000010000 */
[----:B------:R-:W0:Y:S01]  /*d290*/  MUFU.EX2 R81, R81 ;  /* 0x0000005100517308 */ /* 0x000e220000000800 */
[----:B--2---:R-:W-:-:S07]  /*d2a0*/  FADD.FTZ R24, R58, R51 ;  /* 0x000000333a187221 */ /* 0x004fce0000010000 */
[----:B------:R2:W-:Y:S01]  /*d2b0*/  MUFU.EX2 R0, R44 ;  /* 0x0000002c00007308 */ /* 0x0005e20000000800 */
[----:B---3--:R-:W-:Y:S01]  /*d2c0*/  FADD.FTZ R51, R27, R24 ;  /* 0x000000181b337221 */ /* 0x008fe20000010000 */
[----:B--2---:R-:W-:Y:S01]  /*d2d0*/  FFMA.FTZ R44, R55, UR45, -R54 ;  /* 0x0000002d372c7c23 */ /* 0x004fe20008010836 */
[----:B------:R-:W-:-:S05]  /*d2e0*/  FADD.FTZ R55, R25, R52 ;  /* 0x0000003419377221 */ /* 0x000fca0000010000 */
[----:B------:R-:W2:Y:S01]  /*d2f0*/  MUFU.EX2 R30, R30 ;  /* 0x0000001e001e7308 */ /* 0x000ea20000000800 */
[----:B------:R-:W-:-:S04]  /*d300*/  FADD.FTZ R55, R26, R55 ;  /* 0x000000371a377221 */ /* 0x000fc80000010000 */
[----:B------:R-:W-:-:S03]  /*d310*/  FADD.FTZ R24, R80, R55 ;  /* 0x0000003750187221 */ /* 0x000fc60000010000 */
[----:B------:R-:W3:Y:S01]  /*d320*/  MUFU.EX2 R37, R37 ;  /* 0x0000002500257308 */ /* 0x000ee20000000800 */
[----:B0-----:R-:W-:-:S04]  /*d330*/  FADD.FTZ R52, R81, R24 ;  /* 0x0000001851347221 */ /* 0x001fc80000010000 */
[----:B------:R-:W-:-:S03]  /*d340*/  FADD.FTZ R52, R7, R52 ;  /* 0x0000003407347221 */ /* 0x000fc60000010000 */
[----:B------:R-:W0:Y:S01]  /*d350*/  MUFU.EX2 R78, R78 ;  /* 0x0000004e004e7308 */ /* 0x000e220000000800 */
[----:B------:R-:W-:-:S04]  /*d360*/  FADD.FTZ R55, R29, R52 ;  /* 0x000000341d377221 */ /* 0x000fc80000010000 */
[----:B--2---:R-:W-:-:S04]  /*d370*/  FADD.FTZ R55, R30, R55 ;  /* 0x000000371e377221 */ /* 0x004fc80000010000 */
[----:B------:R-:W-:-:S04]  /*d380*/  FADD.FTZ R52, R34, R55 ;  /* 0x0000003722347221 */ /* 0x000fc80000010000 */
[----:B---3--:R-:W-:-:S04]  /*d390*/  FADD.FTZ R55, R37, R52 ;  /* 0x0000003425377221 */ /* 0x008fc80000010000 */
[----:B0-----:R-:W-:Y:S02]  /*d3a0*/  FADD.FTZ R52, R78, R55 ;  /* 0x000000374e347221 */ /* 0x001fe40000010000 */
[----:B------:R-:W2:Y:S01]  /*d3b0*/  LDL R55, [R1+0x84] ;  /* 0x0000840001377983 */ /* 0x000ea20000100800 */
[----:B------:R-:W0:Y:S08]  /*d3c0*/  MUFU.EX2 R28, R28 ;  /* 0x0000001c001c7308 */ /* 0x000e300000000800 */
[----:B------:R-:W3:Y:S08]  /*d3d0*/  MUFU.EX2 R64, R64 ;  /* 0x0000004000407308 */ /* 0x000ef00000000800 */
[----:B------:R-:W4:Y:S01]  /*d3e0*/  MUFU.EX2 R65, R65 ;  /* 0x0000004100417308 */ /* 0x000f220000000800 */
[----:B0-----:R-:W-:-:S07]  /*d3f0*/  FADD.FTZ R51, R28, R51 ;  /* 0x000000331c337221 */ /* 0x001fce0000010000 */
[----:B------:R-:W0:Y:S01]  /*d400*/  MUFU.EX2 R10, R10 ;  /* 0x0000000a000a7308 */ /* 0x000e220000000800 */
[----:B---3--:R-:W-:Y:S01]  /*d410*/  FADD.FTZ R24, R64, R51 ;  /* 0x0000003340187221 */ /* 0x008fe20000010000 */
[----:B------:R-:W-:-:S06]  /*d420*/  FFMA.FTZ R35, R43, UR45, -R54 ;  /* 0x0000002d2b237c23 */ /* 0x000fcc0008010836 */
[----:B------:R-:W3:Y:S01]  /*d430*/  MUFU.EX2 R21, R21 ;  /* 0x0000001500157308 */ /* 0x000ee20000000800 */
[----:B-1----:R-:W-:Y:S02]  /*d440*/  F2FP.BF16.F32.PACK_AB R12, R73, R71 ;  /* 0x00000047490c723e */ /* 0x002fe400000010ff */
[----:B------:R-:W-:Y:S02]  /*d450*/  F2FP.BF16.F32.PACK_AB R14, R77, R75 ;  /* 0x0000004b4d0e723e */ /* 0x000fe400000010ff */
[----:B------:R-:W-:-:S03]  /*d460*/  F2FP.BF16.F32.PACK_AB R15, R66, R62 ;  /* 0x0000003e420f723e */ /* 0x000fc600000010ff */
[----:B------:R-:W1:Y:S01]  /*d470*/  MUFU.EX2 R31, R31 ;  /* 0x0000001f001f7308 */ /* 0x000e620000000800 */
[----:B----4-:R-:W-:Y:S01]  /*d480*/  FADD.FTZ R51, R65, R24 ;  /* 0x0000001841337221 */ /* 0x010fe20000010000 */
[----:B------:R4:W-:Y:S06]  /*d490*/  STSM.16.M88.4 [R90+0x21800], R12 ;  /* 0x0218000c5a007844 */ /* 0x0009ec0000000200 */
[----:B------:R-:W1:Y:S01]  /*d4a0*/  MUFU.EX2 R32, R32 ;  /* 0x0000002000207308 */ /* 0x000e620000000800 */
[----:B------:R-:W-:-:S07]  /*d4b0*/  FFMA.FTZ R43, R48, UR45, -R54 ;  /* 0x0000002d302b7c23 */ /* 0x000fce0008010836 */
[----:B------:R-:W1:Y:S01]  /*d4c0*/  MUFU.EX2 R35, R35 ;  /* 0x0000002300237308 */ /* 0x000e620000000800 */
[----:B----4-:R-:W-:Y:S01]  /*d4d0*/  F2FP.BF16.F32.PACK_AB R12, R72, R4 ;  /* 0x00000004480c723e */ /* 0x010fe200000010ff */
[----:B0-----:R-:W-:-:S06]  /*d4e0*/  FADD.FTZ R4, R10, R51 ;  /* 0x000000330a047221 */ /* 0x001fcc0000010000 */
[----:B------:R-:W0:Y:S01]  /*d4f0*/  MUFU.EX2 R79, R79 ;  /* 0x0000004f004f7308 */ /* 0x000e220000000800 */
[----:B---3--:R-:W-:Y:S01]  /*d500*/  FADD.FTZ R4, R21, R4 ;  /* 0x0000000415047221 */ /* 0x008fe20000010000 */
[----:B------:R-:W-:-:S06]  /*d510*/  F2FP.BF16.F32.PACK_AB R24, R26, R25 ;  /* 0x000000191a18723e */ /* 0x000fcc00000010ff */
[----:B------:R-:W3:Y:S01]  /*d520*/  MUFU.EX2 R82, R82 ;  /* 0x0000005200527308 */ /* 0x000ee20000000800 */
[----:B-1----:R-:W-:-:S07]  /*d530*/  FADD.FTZ R25, R31, R4 ;  /* 0x000000041f197221 */ /* 0x002fce0000010000 */
[----:B------:R-:W1:Y:S01]  /*d540*/  MUFU.EX2 R36, R36 ;  /* 0x0000002400247308 */ /* 0x000e620000000800 */
[----:B------:R-:W-:-:S07]  /*d550*/  FADD.FTZ R4, R32, R25 ;  /* 0x0000001920047221 */ /* 0x000fce0000010000 */
[----:B------:R-:W4:Y:S01]  /*d560*/  MUFU.EX2 R8, R8 ;  /* 0x0000000800087308 */ /* 0x000f220000000800 */
[----:B------:R-:W-:Y:S01]  /*d570*/  F2FP.BF16.F32.PACK_AB R13, R53, R5 ;  /* 0x00000005350d723e */ /* 0x000fe200000010ff */
[----:B------:R-:W-:-:S06]  /*d580*/  FADD.FTZ R5, R35, R4 ;  /* 0x0000000423057221 */ /* 0x000fcc0000010000 */
[----:B------:R-:W4:Y:S01]  /*d590*/  MUFU.EX2 R43, R43 ;  /* 0x0000002b002b7308 */ /* 0x000f220000000800 */
[----:B0-----:R-:W-:-:S07]  /*d5a0*/  FADD.FTZ R53, R79, R52 ;  /* 0x000000344f357221 */ /* 0x001fce0000010000 */
[----:B------:R-:W0:Y:S01]  /*d5b0*/  MUFU.EX2 R33, R33 ;  /* 0x0000002100217308 */ /* 0x000e220000000800 */
[----:B------:R-:W-:Y:S01]  /*d5c0*/  FADD.FTZ R5, R0, R5 ;  /* 0x0000000500057221 */ /* 0x000fe20000010000 */
[----:B------:R-:W-:-:S06]  /*d5d0*/  FFMA.FTZ R47, R56, UR45, -R54 ;  /* 0x0000002d382f7c23 */ /* 0x000fcc0008010836 */
[----:B------:R-:W0:Y:S01]  /*d5e0*/  MUFU.EX2 R39, R39 ;  /* 0x0000002700277308 */ /* 0x000e220000000800 */
[----:B---3--:R-:W-:-:S07]  /*d5f0*/  FADD.FTZ R53, R82, R53 ;  /* 0x0000003552357221 */ /* 0x008fce0000010000 */
[----:B------:R-:W3:Y:S01]  /*d600*/  MUFU.EX2 R20, R20 ;  /* 0x0000001400147308 */ /* 0x000ee20000000800 */
[----:B-1----:R-:W-:Y:S01]  /*d610*/  FADD.FTZ R4, R36, R5 ;  /* 0x0000000524047221 */ /* 0x002fe20000010000 */
[----:B------:R-:W-:-:S06]  /*d620*/  FFMA.FTZ R48, R59, UR45, -R54 ;  /* 0x0000002d3b307c23 */ /* 0x000fcc0008010836 */
[----:B------:R-:W1:Y:S01]  /*d630*/  MUFU.EX2 R40, R40 ;  /* 0x0000002800287308 */ /* 0x000e620000000800 */
[----:B----4-:R-:W-:-:S07]  /*d640*/  FADD.FTZ R52, R8, R53 ;  /* 0x0000003508347221 */ /* 0x010fce0000010000 */
[----:B------:R-:W-:Y:S01]  /*d650*/  MUFU.EX2 R38, R38 ;  /* 0x0000002600267308 */ /* 0x000fe20000000800 */
[----:B------:R-:W-:Y:S01]  /*d660*/  F2FP.BF16.F32.PACK_AB R25, R28, R27 ;  /* 0x0000001b1c19723e */ /* 0x000fe200000010ff */
[----:B------:R-:W-:Y:S01]  /*d670*/  FADD.FTZ R4, R43, R4 ;  /* 0x000000042b047221 */ /* 0x000fe20000010000 */
[----:B------:R-:W-:-:S05]  /*d680*/  F2FP.BF16.F32.PACK_AB R28, R29, R7 ;  /* 0x000000071d1c723e */ /* 0x000fca00000010ff */
[----:B------:R-:W4:Y:S01]  /*d690*/  MUFU.EX2 R44, R44 ;  /* 0x0000002c002c7308 */ /* 0x000f220000000800 */
[----:B0-----:R-:W-:Y:S01]  /*d6a0*/  FADD.FTZ R7, R33, R52 ;  /* 0x0000003421077221 */ /* 0x001fe20000010000 */
[----:B------:R-:W-:-:S06]  /*d6b0*/  F2FP.BF16.F32.PACK_AB R14, R76, R74 ;  /* 0x0000004a4c0e723e */ /* 0x000fcc00000010ff */
[----:B------:R-:W-:Y:S01]  /*d6c0*/  MUFU.EX2 R41, R41 ;  /* 0x0000002900297308 */ /* 0x000fe20000000800 */
[----:B------:R-:W-:Y:S01]  /*d6d0*/  F2FP.BF16.F32.PACK_AB R15, R58, R57 ;  /* 0x000000393a0f723e */ /* 0x000fe200000010ff */
[----:B------:R-:W-:Y:S01]  /*d6e0*/  FADD.FTZ R5, R39, R4 ;  /* 0x0000000427057221 */ /* 0x000fe20000010000 */
[----:B------:R-:W-:-:S05]  /*d6f0*/  F2FP.BF16.F32.PACK_AB R26, R81, R80 ;  /* 0x00000050511a723e */ /* 0x000fca00000010ff */
[----:B------:R-:W0:Y:S01]  /*d700*/  MUFU.EX2 R47, R47 ;  /* 0x0000002f002f7308 */ /* 0x000e220000000800 */
[----:B------:R-:W-:Y:S01]  /*d710*/  F2FP.BF16.F32.PACK_AB R27, R65, R64 ;  /* 0x00000040411b723e */ /* 0x000fe200000010ff */
[----:B---3--:R-:W-:-:S06]  /*d720*/  FADD.FTZ R7, R20, R7 ;  /* 0x0000000714077221 */ /* 0x008fcc0000010000 */
[----:B------:R-:W3:Y:S01]  /*d730*/  MUFU.EX2 R42, R42 ;  /* 0x0000002a002a7308 */ /* 0x000ee20000000800 */
[----:B------:R-:W-:Y:S01]  /*d740*/  STSM.16.M88.4 [R91], R12 ;  /* 0x0000000c5b007844 */ /* 0x000fe20000000200 */
[----:B-1----:R-:W-:-:S06]  /*d750*/  FADD.FTZ R5, R40, R5 ;  /* 0x0000000528057221 */ /* 0x002fcc0000010000 */
[----:B------:R-:W1:Y:S01]  /*d760*/  MUFU.EX2 R48, R48 ;  /* 0x0000003000307308 */ /* 0x000e620000000800 */
[----:B------:R0:W-:Y:S07]  /*d770*/  STSM.16.M88.4 [R89], R24 ;  /* 0x0000001859007844 */ /* 0x0001ee0000000200 */
[----:B------:R-:W1:Y:S01]  /*d780*/  MUFU.EX2 R45, R45 ;  /* 0x0000002d002d7308 */ /* 0x000e620000000800 */
[----:B------:R-:W-:Y:S01]  /*d790*/  F2FP.BF16.F32.PACK_AB R29, R21, R10 ;  /* 0x0000000a151d723e */ /* 0x000fe200000010ff */
[----:B----4-:R-:W-:-:S06]  /*d7a0*/  FADD.FTZ R10, R44, R5 ;  /* 0x000000052c0a7221 */ /* 0x010fcc0000010000 */
[----:B------:R-:W4:Y:S01]  /*d7b0*/  MUFU.EX2 R46, R46 ;  /* 0x0000002e002e7308 */ /* 0x000f220000000800 */
[----:B0-----:R-:W-:Y:S01]  /*d7c0*/  FADD.FTZ R24, R38, R7 ;  /* 0x0000000726187221 */ /* 0x001fe20000010000 */
[----:B------:R-:W-:-:S03]  /*d7d0*/  FADD.FTZ R5, R47, R10 ;  /* 0x0000000a2f057221 */ /* 0x000fc60000010000 */
[----:B------:R-:W-:Y:S01]  /*d7e0*/  FADD.FTZ R7, R41, R24 ;  /* 0x0000001829077221 */ /* 0x000fe20000010000 */
[----:B------:R-:W-:Y:S02]  /*d7f0*/  F2FP.BF16.F32.PACK_AB R30, R34, R30 ;  /* 0x0000001e221e723e */ /* 0x000fe400000010ff */
[----:B------:R-:W-:Y:S01]  /*d800*/  F2FP.BF16.F32.PACK_AB R31, R32, R31 ;  /* 0x0000001f201f723e */ /* 0x000fe200000010ff */
[----:B---3--:R-:W-:Y:S01]  /*d810*/  FADD.FTZ R10, R42, R7 ;  /* 0x000000072a0a7221 */ /* 0x008fe20000010000 */
[----:B------:R-:W-:Y:S01]  /*d820*/  F2FP.BF16.F32.PACK_AB R12, R78, R37 ;  /* 0x000000254e0c723e */ /* 0x000fe200000010ff */
[--C-:B------:R-:W-:Y:S01]  /*d830*/  FFMA.FTZ R63, R63, UR45, -R54.reuse ;  /* 0x0000002d3f3f7c23 */ /* 0x100fe20008010836 */
[----:B------:R-:W-:Y:S01]  /*d840*/  F2FP.BF16.F32.PACK_AB R14, R82, R79 ;  /* 0x0000004f520e723e */ /* 0x000fe200000010ff */
[--C-:B------:R-:W-:Y:S01]  /*d850*/  FFMA.FTZ R84, R84, UR45, -R54.reuse ;  /* 0x0000002d54547c23 */ /* 0x100fe20008010836 */
[----:B------:R-:W-:Y:S01]  /*d860*/  F2FP.BF16.F32.PACK_AB R13, R0, R35 ;  /* 0x00000023000d723e */ /* 0x000fe200000010ff */
[----:B-1----:R-:W-:Y:S01]  /*d870*/  FADD.FTZ R0, R48, R5 ;  /* 0x0000000530007221 */ /* 0x002fe20000010000 */
[----:B------:R-:W-:Y:S01]  /*d880*/  F2FP.BF16.F32.PACK_AB R15, R43, R36 ;  /* 0x000000242b0f723e */ /* 0x000fe200000010ff */
[--C-:B------:R-:W-:Y:S01]  /*d890*/  FFMA.FTZ R83, R83, UR45, -R54.reuse ;  /* 0x0000002d53537c23 */ /* 0x100fe20008010836 */
[----:B------:R-:W-:Y:S01]  /*d8a0*/  FFMA.FTZ R86, R86, UR45, -R54 ;  /* 0x0000002d56567c23 */ /* 0x000fe20008010836 */
[----:B------:R-:W-:Y:S01]  /*d8b0*/  FADD.FTZ R5, R45, R10 ;  /* 0x0000000a2d057221 */ /* 0x000fe20000010000 */
[--C-:B------:R-:W-:Y:S01]  /*d8c0*/  FFMA.FTZ R60, R60, UR45, -R54.reuse ;  /* 0x0000002d3c3c7c23 */ /* 0x100fe20008010836 */
[--C-:B------:R-:W-:Y:S01]  /*d8d0*/  FFMA.FTZ R85, R85, UR45, -R54.reuse ;  /* 0x0000002d55557c23 */ /* 0x100fe20008010836 */
[----:B------:R-:W-:Y:S01]  /*d8e0*/  FFMA.FTZ R54, R87, UR45, -R54 ;  /* 0x0000002d57367c23 */ /* 0x000fe20008010836 */
[----:B------:R-:W-:Y:S01]  /*d8f0*/  STSM.16.M88.4 [R88], R28 ;  /* 0x0000001c58007844 */ /* 0x000fe20000000200 */
[----:B------:R-:W0:Y:S03]  /*d900*/  MUFU.EX2 R51, R60 ;  /* 0x0000003c00337308 */ /* 0x000e260000000800 */
[----:B------:R1:W-:Y:S05]  /*d910*/  STSM.16.M88.4 [R90+0x27800], R12 ;  /* 0x0278000c5a007844 */ /* 0x0003ea0000000200 */
[----:B------:R-:W-:Y:S08]  /*d920*/  MUFU.EX2 R63, R63 ;  /* 0x0000003f003f7308 */ /* 0x000ff00000000800 */
[----:B------:R-:W3:Y:S01]  /*d930*/  MUFU.EX2 R84, R84 ;  /* 0x0000005400547308 */ /* 0x000ee20000000800 */
[----:B-1----:R-:W-:Y:S01]  /*d940*/  F2FP.BF16.F32.PACK_AB R12, R33, R8 ;  /* 0x00000008210c723e */ /* 0x002fe200000010ff */
[----:B----4-:R-:W-:-:S06]  /*d950*/  FADD.FTZ R8, R46, R5 ;  /* 0x000000052e087221 */ /* 0x010fcc0000010000 */
[----:B------:R-:W-:Y:S08]  /*d960*/  MUFU.EX2 R49, R49 ;  /* 0x0000003100317308 */ /* 0x000ff00000000800 */
[----:B------:R-:W1:Y:S08]  /*d970*/  MUFU.EX2 R50, R50 ;  /* 0x0000003200327308 */ /* 0x000e700000000800 */
[----:B------:R-:W-:Y:S08]  /*d980*/  MUFU.EX2 R3, R3 ;  /* 0x0000000300037308 */ /* 0x000ff00000000800 */
[----:B------:R-:W-:Y:S08]  /*d990*/  MUFU.EX2 R11, R11 ;  /* 0x0000000b000b7308 */ /* 0x000ff00000000800 */
[----:B------:R-:W-:Y:S08]  /*d9a0*/  MUFU.EX2 R83, R83 ;  /* 0x0000005300537308 */ /* 0x000ff00000000800 */
[----:B------:R-:W4:Y:S08]  /*d9b0*/  MUFU.EX2 R4, R85 ;  /* 0x0000005500047308 */ /* 0x000f300000000800 */
[----:B------:R-:W-:Y:S08]  /*d9c0*/  MUFU.EX2 R86, R86 ;  /* 0x0000005600567308 */ /* 0x000ff00000000800 */
[----:B------:R-:W2:Y:S01]  /*d9d0*/  MUFU.EX2 R5, R54 ;  /* 0x0000003600057308 */ /* 0x000ea20000000800 */
[----:B------:R-:W-:-:S02]  /*d9e0*/  F2FP.BF16.F32.PACK_AB R14, R38, R20 ;  /* 0x00000014260e723e */ /* 0x000fc400000010ff */
[----:B------:R-:W-:Y:S02]  /*d9f0*/  F2FP.BF16.F32.PACK_AB R13, R40, R39 ;  /* 0x00000027280d723e */ /* 0x000fe400000010ff */
[----:B------:R-:W-:Y:S02]  /*da00*/  F2FP.BF16.F32.PACK_AB R15, R47, R44 ;  /* 0x0000002c2f0f723e */ /* 0x000fe400000010ff */
[----:B------:R-:W-:Y:S02]  /*da10*/  F2FP.BF16.F32.PACK_AB R24, R42, R41 ;  /* 0x000000292a18723e */ /* 0x000fe400000010ff */
[----:B------:R-:W-:Y:S02]  /*da20*/  F2FP.BF16.F32.PACK_AB R26, R46, R45 ;  /* 0x0000002d2e1a723e */ /* 0x000fe400000010ff */
[----:B0-----:R-:W-:Y:S02]  /*da30*/  F2FP.BF16.F32.PACK_AB R25, R51, R48 ;  /* 0x000000303319723e */ /* 0x001fe400000010ff */
[----:B---3--:R-:W-:-:S02]  /*da40*/  F2FP.BF16.F32.PACK_AB R27, R84, R63 ;  /* 0x0000003f541b723e */ /* 0x008fc400000010ff */
[----:B-1----:R-:W-:Y:S02]  /*da50*/  F2FP.BF16.F32.PACK_AB R28, R50, R49 ;  /* 0x00000031321c723e */ /* 0x002fe400000010ff */
[----:B----4-:R-:W-:Y:S02]  /*da60*/  F2FP.BF16.F32.PACK_AB R29, R4, R83 ;  /* 0x00000053041d723e */ /* 0x010fe400000010ff */
[----:B------:R-:W-:Y:S02]  /*da70*/  F2FP.BF16.F32.PACK_AB R30, R11, R3 ;  /* 0x000000030b1e723e */ /* 0x000fe400000010ff */
[----:B--2---:R-:W-:Y:S01]  /*da80*/  F2FP.BF16.F32.PACK_AB R31, R5, R86 ;  /* 0x00000056051f723e */ /* 0x004fe200000010ff */
[----:B------:R-:W-:Y:S04]  /*da90*/  STSM.16.M88.4 [R55], R12 ;  /* 0x0000000c37007844 */ /* 0x000fe80000000200 */
[----:B------:R0:W-:Y:S04]  /*daa0*/  STSM.16.M88.4 [R89+0x6000], R24 ;  /* 0x0060001859007844 */ /* 0x0001e80000000200 */
[----:B------:R1:W-:Y:S01]  /*dab0*/  STSM.16.M88.4 [R88+0x6000], R28 ;  /* 0x0060001c58007844 */ /* 0x0003e20000000200 */
[----:B------:R-:W-:Y:S01]  /*dac0*/  FADD.FTZ R0, R51, R0 ;  /* 0x0000000033007221 */ /* 0x000fe20000010000 */
[----:B------:R2:W-:Y:S06]  /*dad0*/  MEMBAR.ALL.CTA ;  /* 0x0000000000007992 */ /* 0x0005ec0000008000 */
[----:B--2---:R-:W2:Y:S01]  /*dae0*/  FENCE.VIEW.ASYNC.S ;  /* 0x00000000000073c6 */ /* 0x004ea20000000000 */
[----:B------:R-:W-:Y:S01]  /*daf0*/  FADD.FTZ R7, R63, R0 ;  /* 0x000000003f077221 */ /* 0x000fe20000010000 */
[----:B------:R-:W-:-:S03]  /*db00*/  ISETP.GE.AND P1, PT, R101, 0x81, PT ;  /* 0x000000816500780c */ /* 0x000fc60003f26270 */
[----:B------:R-:W-:Y:S01]  /*db10*/  FADD.FTZ R0, R84, R7 ;  /* 0x0000000754007221 */ /* 0x000fe20000010000 */
[----:B------:R-:W-:-:S03]  /*db20*/  FADD.FTZ R21, R49, R8 ;  /* 0x0000000831157221 */ /* 0x000fc60000010000 */
[----:B------:R-:W-:Y:S01]  /*db30*/  FADD.FTZ R7, R83, R0 ;  /* 0x0000000053077221 */ /* 0x000fe20000010000 */
[----:B------:R-:W-:-:S03]  /*db40*/  FADD.FTZ R8, R50, R21 ;  /* 0x0000001532087221 */ /* 0x000fc60000010000 */
[----:B------:R-:W-:Y:S01]  /*db50*/  FADD.FTZ R7, R4, R7 ;  /* 0x0000000704077221 */ /* 0x000fe20000010000 */
[----:B------:R-:W-:-:S03]  /*db60*/  FADD.FTZ R8, R3, R8 ;  /* 0x0000000803087221 */ /* 0x000fc60000010000 */
[----:B------:R-:W-:Y:S01]  /*db70*/  FADD.FTZ R4, R86, R7 ;  /* 0x0000000756047221 */ /* 0x000fe20000010000 */
[----:B------:R-:W-:Y:S01]  /*db80*/  FADD.FTZ R3, R11, R8 ;  /* 0x000000080b037221 */ /* 0x000fe20000010000 */
[--C-:B------:R-:W-:Y:S01]  /*db90*/  IMAD.MOV.U32 R134, RZ, RZ, R135.reuse ;  /* 0x000000ffff867224 */ /* 0x100fe200078e0087 */
[-C--:B------:R-:W-:Y:S01]  /*dba0*/  MOV R123, R135.reuse ;  /* 0x00000087007b7202 */ /* 0x080fe20000000f00 */
[----:B------:R-:W-:Y:S01]  /*dbb0*/  FADD.FTZ R4, R5, R4 ;  /* 0x0000000405047221 */ /* 0x000fe20000010000 */
[--C-:B------:R-:W-:Y:S01]  /*dbc0*/  IMAD.MOV.U32 R133, RZ, RZ, R135.reuse ;  /* 0x000000ffff857224 */ /* 0x100fe200078e0087 */
[----:B-----5:R-:W-:Y:S01]  /*dbd0*/  MOV R97, R135 ;  /* 0x0000008700617202 */ /* 0x020fe20000000f00 */
[--C-:B------:R-:W-:Y:S02]  /*dbe0*/  IMAD.MOV.U32 R132, RZ, RZ, R135.reuse ;  /* 0x000000ffff847224 */ /* 0x100fe400078e0087 */
[--C-:B------:R-:W-:Y:S02]  /*dbf0*/  IMAD.MOV.U32 R131, RZ, RZ, R135.reuse ;  /* 0x000000ffff837224 */ /* 0x100fe400078e0087 */
[----:B------:R-:W-:-:S02]  /*dc00*/  IMAD.MOV.U32 R130, RZ, RZ, R135 ;  /* 0x000000ffff827224 */ /* 0x000fc400078e0087 */
[--C-:B------:R-:W-:Y:S02]  /*dc10*/  IMAD.MOV.U32 R129, RZ, RZ, R135.reuse ;  /* 0x000000ffff817224 */ /* 0x100fe400078e0087 */
[--C-:B------:R-:W-:Y:S02]  /*dc20*/  IMAD.MOV.U32 R128, RZ, RZ, R135.reuse ;  /* 0x000000ffff807224 */ /* 0x100fe400078e0087 */
[--C-:B------:R-:W-:Y:S02]  /*dc30*/  IMAD.MOV.U32 R127, RZ, RZ, R135.reuse ;  /* 0x000000ffff7f7224 */ /* 0x100fe400078e0087 */
        /* <DEDUP_REMOVED lines=35> */
[--C-:B0-----:R-:W-:Y:S02]  /*de70*/  IMAD.MOV.U32 R89, RZ, RZ, R135.reuse ;  /* 0x000000ffff597224 */ /* 0x101fe400078e0087 */
[----:B-1----:R-:W-:Y:S01]  /*de80*/  IMAD.MOV.U32 R88, RZ, RZ, R135 ;  /* 0x000000ffff587224 */ /* 0x002fe200078e0087 */
[----:B--2---:R-:W-:Y:S01]  /*de90*/  NOP ;  /* 0x0000000000007918 */ /* 0x004fe20000000000 */
        /* <DEDUP_REMOVED lines=29> */
[----:B------:R-:W-:-:S07]  /*e070*/  CS2R R88, SRZ ;  /* 0x0000000000587805 */ /* 0x000fce000001ff00 */
.L_x_10509:
[----:B------:R-:W2:Y:S01]  /*e080*/  LDL R6, [R1+0x6c] ;  /* 0x00006c0001067983 */ /* 0x000ea20000100800 */
[----:B------:R-:W-:Y:S01]  /*e090*/  ISETP.NE.AND P1, PT, R5, 0x1, PT ;  /* 0x000000010500780c */ /* 0x000fe20003f25270 */
[----:B------:R-:W-:Y:S05]  /*e0a0*/  YIELD ;  /* 0x0000000000007946 */ /* 0x000fea0003800000 */
[----:B------:R-:W-:-:S04]  /*e0b0*/  SEL R157, RZ, 0x1, P1 ;  /* 0x00000001ff9d7807 */ /* 0x000fc80000800000 */
[----:B------:R-:W-:Y:S02]  /*e0c0*/  LOP3.LUT R157, R10, R157, RZ, 0x3c, !PT ;  /* 0x0000009d0a9d7212 */ /* 0x000fe400078e3cff */
[----:B--2---:R-:W-:-:S13]  /*e0d0*/  ISETP.NE.AND P1, PT, R6, RZ, PT ;  /* 0x000000ff0600720c */ /* 0x004fda0003f25270 */
[----:B---3--:R-:W-:Y:S05]  /*e0e0*/  @P1 BRA `(.L_x_10498) ;  /* 0x00000000003c1947 */ /* 0x008fea0003800000 */
[----:B------:R-:W-:Y:S05]  /*e0f0*/  @!P0 BRA `(.L_x_10499) ;  /* 0x0000000000048947 */ /* 0x000fea0003800000 */
[----:B------:R-:W-:Y:S01]  /*e100*/  BPT.TRAP 0x1 ;  /* 0x000000040000795c */ /* 0x000fe20000300000 */
.L_x_10499:
        /* <DEDUP_REMOVED lines=8> */
.L_x_10500:
[----:B------:R-:W-:Y:S04]  /*e190*/  BSSY B0, `(.L_x_10498) ;  /* 0x0000004000007945 */ /* 0x000fe80003800000 */
[----:B-1----:R-:W-:Y:S05]  /*e1a0*/  @P2 BRA `(.L_x_10501) ;  /* 0x0000000000082947 */ /* 0x002fea0003800000 */
[----:B------:R-:W1:Y:S02]  /*e1b0*/  SYNCS.PHASECHK.TRANS64.TRYWAIT P2, [R9+URZ+0x2d830], R6 ;  /* 0x02d83006090075a7 */ /* 0x000e64000804017f */
[----:B-1----:R-:W-:Y:S05]  /*e1c0*/  @!P2 BRA `(.L_x_10502) ;  /* 0x000000c8004ca947 */ /* 0x002fea0003800000 */
.L_x_10501:
[----:B------:R-:W-:Y:S05]  /*e1d0*/  BSYNC B0 ;  /* 0x0000000000007941 */ /* 0x000fea0003800000 */
.L_x_10498:
[----:B01----:R-:W2:Y:S04]  /*e1e0*/  LDL R9, [R1+0x70] ;  /* 0x0000700001097983 */ /* 0x003ea80000100800 */
[----:B------:R-:W3:Y:S01]  /*e1f0*/  LDL.64 R26, [R1+0x10] ;  /* 0x00001000011a7983 */ /* 0x000ee20000100a00 */
[----:B------:R-:W-:Y:S01]  /*e200*/  VIADD R141, R5, 0x1 ;  /* 0x00000001058d7836 */ /* 0x000fe20000000000 */
[----:B------:R-:W-:Y:S05]  /*e210*/  WARPSYNC.ALL ;  /* 0x0000000000007948 */ /* 0x000fea0003800000 */
[C---:B------:R-:W-:Y:S01]  /*e220*/  ISETP.NE.AND P2, PT, R141.reuse, 0x2, PT ;  /* 0x000000028d00780c */ /* 0x040fe20003f45270 */
[----:B------:R-:W4:Y:S03]  /*e230*/  LDL.64 R152, [R1+0x40] ;  /* 0x0000400001987983 */ /* 0x000f260000100a00 */
[----:B------:R-:W-:Y:S01]  /*e240*/  SEL R141, R141, RZ, P2 ;  /* 0x000000ff8d8d7207 */ /* 0x000fe20001000000 */
[----:B------:R-:W-:Y:S01]  /*e250*/  IMAD.MOV.U32 R15, RZ, RZ, -0x7fffffe0 ;  /* 0x80000020ff0f7424 */ /* 0x000fe200078e00ff */
[----:B------:R-:W0:Y:S04]  /*e260*/  S2R R6, SR_TID.X ;  /* 0x0000000000067919 */ /* 0x000e280000002100 */
[----:B------:R-:W-:Y:S01]  /*e270*/  R2UR UR15, R15 ;  /* 0x000000000f0f72ca */ /* 0x000fe200000e0000 */
[----:B------:R-:W-:Y:S01]  /*e280*/  IMAD.MOV.U32 R13, RZ, RZ, -0x7fffffe0 ;  /* 0x80000020ff0d7424 */ /* 0x000fe200078e00ff */
[----:B------:R-:W5:Y:S04]  /*e290*/  LDL.64 R148, [R1+0x38] ;  /* 0x0000380001947983 */ /* 0x000f680000100a00 */
[----:B------:R-:W5:Y:S04]  /*e2a0*/  LDL.64 R146, [R1+0x30] ;  /* 0x0000300001927983 */ /* 0x000f680000100a00 */
[----:B------:R-:W5:Y:S01]  /*e2b0*/  LDL.64 R144, [R1+0x28] ;  /* 0x0000280001907983 */ /* 0x000f620000100a00 */
[----:B0-----:R-:W-:-:S05]  /*e2c0*/  SHF.R.U32.HI R6, RZ, 0x7, R6 ;  /* 0x00000007ff067819 */ /* 0x001fca0000011606 */
[----:B------:R-:W-:Y:S01]  /*e2d0*/  VIADD R6, R6, 0x8 ;  /* 0x0000000806067836 */ /* 0x000fe20000000000 */
[----:B------:R-:W-:Y:S01]  /*e2e0*/  R2UR UR7, R13 ;  /* 0x000000000d0772ca */ /* 0x000fe200000e0000 */
[----:B------:R-:W-:-:S05]  /*e2f0*/  IMAD.MOV.U32 R25, RZ, RZ, -0x7fffffe0 ;  /* 0x80000020ff197424 */ /* 0x000fca00078e00ff */
[----:B------:R-:W-:Y:S01]  /*e300*/  R2UR UR23, R25 ;  /* 0x00000000191772ca */ /* 0x000fe200000e0000 */
[----:B------:R-:W-:Y:S02]  /*e310*/  IMAD.MOV.U32 R21, RZ, RZ, -0x7fffffe0 ;  /* 0x80000020ff157424 */ /* 0x000fe400078e00ff */
[----:B--2---:R-:W-:-:S04]  /*e320*/  IMAD R12, R141, 0x600, R9 ;  /* 0x000006008d0c7824 */ /* 0x004fc800078e0209 */
[----:B------:R-:W-:-:S05]  /*e330*/  VIADD R14, R12, 0x200 ;  /* 0x000002000c0e7836 */ /* 0x000fca0000000000 */
[----:B------:R-:W-:Y:S02]  /*e340*/  R2UR UR14, R14 ;  /* 0x000000000e0e72ca */ /* 0x000fe400000e0000 */
[----:B------:R-:W2:Y:S01]  /*e350*/  LDL.64 R14, [R1+0x58] ;  /* 0x00005800010e7983 */ /* 0x000ea20000100a00 */
[C---:B------:R-:W-:Y:S01]  /*e360*/  R2UR UR6, R12.reuse ;  /* 0x000000000c0672ca */ /* 0x040fe200000e0000 */
[----:B------:R-:W-:Y:S01]  /*e370*/  VIADD R24, R12, 0x400 ;  /* 0x000004000c187836 */ /* 0x000fe20000000000 */
[----:B---3--:R-:W-:Y:S02]  /*e380*/  R2UR UR4, R26 ;  /* 0x000000001a0472ca */ /* 0x008fe400000e0000 */
[----:B------:R-:W-:Y:S02]  /*e390*/  R2UR UR5, R27 ;  /* 0x000000001b0572ca */ /* 0x000fe400000e0000 */
[----:B------:R-:W-:Y:S01]  /*e3a0*/  R2UR UR22, R24 ;  /* 0x00000000181672ca */ /* 0x000fe200000e0000 */
[----:B------:R0:W-:Y:S06]  /*e3b0*/  BAR.SYNC.DEFER_BLOCKING R6, 0x100 ;  /* 0x000400060000751d */ /* 0x0001ec0000010000 */
[----:B------:R-:W-:-:S06]  /*e3c0*/  WARPGROUP.ARRIVE ;  /* 0x00000000000079c5 */ /* 0x000fcc0000000000 */
[----:B------:R-:W-:Y:S01]  /*e3d0*/  HGMMA.64x128x16.F32.BF16 R24, gdesc[UR4], RZ, !UPT, gsb0 ;  /* 0x01e00000041879f0 */ /* 0x000fe2000c0018ff */
[----:B------:R-:W-:Y:S01]  /*e3e0*/  VIADD R20, R12, 0x2 ;  /* 0x000000020c147836 */ /* 0x000fe20000000000 */
[----:B------:R-:W-:-:S04]  /*e3f0*/  R2UR UR11, R21 ;  /* 0x00000000150b72ca */ /* 0x000fc800000e0000 */
[----:B------:R-:W-:Y:S02]  /*e400*/  R2UR UR10, R20 ;  /* 0x00000000140a72ca */ /* 0x000fe400000e0000 */
[----:B----4-:R-:W-:Y:S02]  /*e410*/  R2UR UR12, R152 ;  /* 0x00000000980c72ca */ /* 0x010fe400000e0000 */
[----:B------:R-:W-:Y:S01]  /*e420*/  R2UR UR13, R153 ;  /* 0x00000000990d72ca */ /* 0x000fe200000e0000 */
[----:B------:R-:W-:Y:S02]  /*e430*/  WARPGROUP.DEPBAR.LE gsb0, 0x0 ;  /* 0x00008000000079c5 */ /* 0x000fe40000010000 */
[----:B------:R-:W-:Y:S01]  /*e440*/  WARPGROUP.ARRIVE ;  /* 0x00000000000079c5 */ /* 0x000fe20000000000 */
[----:B--2---:R-:W-:Y:S02]  /*e450*/  R2UR UR8, R14 ;  /* 0x000000000e0872ca */ /* 0x004fe400000e0000 */
[----:B------:R-:W-:-:S13]  /*e460*/  R2UR UR9, R15 ;  /* 0x000000000f0972ca */ /* 0x000fda00000e0000 */
[----:B------:R-:W-:Y:S01]  /*e470*/  HGMMA.64x128x16.F32.BF16 R24, gdesc[UR8], R24, gsb0 ;  /* 0x01e00000081879f0 */ /* 0x000fe20008001818 */
[----:B------:R-:W-:Y:S01]  /*e480*/  VIADD R20, R12, 0x202 ;  /* 0x000002020c147836 */ /* 0x000fe20000000000 */
[----:B------:R-:W-:Y:S02]  /*e490*/  R2UR UR19, R21 ;  /* 0x00000000151372ca */ /* 0x000fe400000e0000 */
[----:B-----5:R-:W-:Y:S02]  /*e4a0*/  R2UR UR16, R148 ;  /* 0x00000000941072ca */ /* 0x020fe400000e0000 */
[----:B------:R-:W-:Y:S02]  /*e4b0*/  R2UR UR18, R20 ;  /* 0x00000000141272ca */ /* 0x000fe400000e0000 */
[----:B------:R-:W-:Y:S01]  /*e4c0*/  R2UR UR17, R149 ;  /* 0x00000000951172ca */ /* 0x000fe200000e0000 */
[----:B------:R-:W-:Y:S02]  /*e4d0*/  WARPGROUP.DEPBAR.LE gsb0, 0x0 ;  /* 0x00008000000079c5 */ /* 0x000fe40000010000 */
[----:B------:R-:W-:-:S06]  /*e4e0*/  WARPGROUP.ARRIVE ;  /* 0x00000000000079c5 */ /* 0x000fcc0000000000 */
[----:B------:R-:W-:Y:S01]  /*e4f0*/  HGMMA.64x128x16.F32.BF16 R24, gdesc[UR12], R24, gsb0 ;  /* 0x01e000000c1879f0 */ /* 0x000fe20008001818 */
[----:B------:R-:W-:Y:S02]  /*e500*/  R2UR UR20, R146 ;  /* 0x00000000921472ca */ /* 0x000fe400000e0000 */
[----:B------:R-:W-:Y:S01]  /*e510*/  R2UR UR21, R147 ;  /* 0x00000000931572ca */ /* 0x000fe200000e0000 */
[----:B------:R-:W-:Y:S02]  /*e520*/  WARPGROUP.DEPBAR.LE gsb0, 0x0 ;  /* 0x00008000000079c5 */ /* 0x000fe40000010000 */
[----:B------:R-:W-:-:S06]  /*e530*/  WARPGROUP.ARRIVE ;  /* 0x00000000000079c5 */ /* 0x000fcc0000000000 */
[----:B------:R-:W-:Y:S01]  /*e540*/  HGMMA.64x128x16.F32.BF16 R24, gdesc[UR16], R24, gsb0 ;  /* 0x01e00000101879f0 */ /* 0x000fe20008001818 */
[----:B------:R-:W-:Y:S02]  /*e550*/  IADD3 R12, R12, 0x402, RZ ;  /* 0x000004020c0c7810 */ /* 0x000fe40007ffe0ff */
[----:B------:R-:W-:Y:S02]  /*e560*/  R2UR UR27, R13 ;  /* 0x000000000d1b72ca */ /* 0x000fe400000e0000 */
[----:B------:R-:W-:Y:S02]  /*e570*/  R2UR UR26, R12 ;  /* 0x000000000c1a72ca */ /* 0x000fe400000e0000 */
[----:B------:R-:W-:Y:S02]  /*e580*/  R2UR UR24, R144 ;  /* 0x00000000901872ca */ /* 0x000fe400000e0000 */
[----:B------:R-:W-:Y:S01]  /*e590*/  R2UR UR25, R145 ;  /* 0x00000000911972ca */ /* 0x000fe200000e0000 */
[----:B------:R-:W-:-:S02]  /*e5a0*/  WARPGROUP.DEPBAR.LE gsb0, 0x0 ;  /* 0x00008000000079c5 */ /* 0x000fc40000010000 */
[----:B------:R-:W-:-:S06]  /*e5b0*/  WARPGROUP.ARRIVE ;  /* 0x00000000000079c5 */ /* 0x000fcc0000000000 */
        /* <DEDUP_REMOVED lines=8> */
.L_x_10504:
[----:B------:R-:W-:Y:S01]  /*e640*/  SHF.L.U32 R6, R10, 0x1f, RZ ;  /* 0x0000001f0a067819 */ /* 0x000fe200000006ff */
[----:B------:R-:W-:-:S04]  /*e650*/  IMAD R9, R5, 0x8, R2 ;  /* 0x0000000805097824 */ /* 0x000fc800078e0202 */
[----:B------:R0:W1:Y:S01]  /*e660*/  SYNCS.PHASECHK.TRANS64.TRYWAIT P1, [R9+URZ+0x2d850], R6 ;  /* 0x02d85006090075a7 */ /* 0x000062000802017f */
[----:B------:R-:W-:Y:S05]  /*e670*/  @!P0 BRA `(.L_x_10505) ;  /* 0x0000000000048947 */ /* 0x000fea0003800000 */
[----:B------:R-:W-:Y:S01]  /*e680*/  BPT.TRAP 0x1 ;  /* 0x000000040000795c */ /* 0x000fe20000300000 */
.L_x_10505:
[----:B-1----:R-:W-:Y:S05]  /*e690*/  @P1 BRA `(.L_x_10503) ;  /* 0x0000000000081947 */ /* 0x002fea0003800000 */
[----:B------:R-:W1:Y:S02]  /*e6a0*/  SYNCS.PHASECHK.TRANS64.TRYWAIT P1, [R9+URZ+0x2d850], R6 ;  /* 0x02d85006090075a7 */ /* 0x000e64000802017f */
[----:B-1----:R-:W-:Y:S05]  /*e6b0*/  @!P1 BRA `(.L_x_10506) ;  /* 0x000000c400249947 */ /* 0x002fea0003800000 */
.L_x_10503:
[----:B------:R-:W2:Y:S01]  /*e6c0*/  LDL R14, [R1+0x74] ;  /* 0x00007400010e7983 */ /* 0x000ea20000100800 */
[----:B01----:R-:W-:Y:S01]  /*e6d0*/  VIADD R6, R2, 0x400 ;  /* 0x0000040002067836 */ /* 0x003fe20000000000 */
[----:B------:R-:W-:Y:S05]  /*e6e0*/  WARPSYNC.ALL ;  /* 0x0000000000007948 */ /* 0x000fea0003800000 */
[----:B------:R-:W-:Y:S01]  /*e6f0*/  SHF.R.U32.HI R6, RZ, 0x4, R6 ;  /* 0x00000004ff067819 */ /* 0x000fe20000011606 */
[----:B------:R-:W-:Y:S01]  /*e700*/  IMAD.MOV.U32 R11, RZ, RZ, -0x7fffffe0 ;  /* 0x80000020ff0b7424 */ /* 0x000fe200078e00ff */
[----:B------:R-:W-:Y:S01]  /*e710*/  WARPGROUP.ARRIVE ;  /* 0x00000000000079c5 */ /* 0x000fe20000000000 */
[----:B------:R-:W-:Y:S01]  /*e720*/  IMAD.MOV.U32 R13, RZ, RZ, -0x7fffffe0 ;  /* 0x80000020ff0d7424 */ /* 0x000fe200078e00ff */
[----:B------:R-:W-:-:S02]  /*e730*/  LOP3.LUT R6, R6, 0x3fff, RZ, 0xc0, !PT ;  /* 0x00003fff06067812 */ /* 0x000fc400078ec0ff */
[C---:B------:R-:W-:Y:S02]  /*e740*/  R2UR UR7, R11.reuse ;  /* 0x000000000b0772ca */ /* 0x040fe400000e0000 */
[----:B------:R-:W-:Y:S02]  /*e750*/  LOP3.LUT R6, R6, 0x2000000, RZ, 0xfc, !PT ;  /* 0x0200000006067812 */ /* 0x000fe400078efcff */
[----:B------:R-:W-:Y:S01]  /*e760*/  R2UR UR35, R11 ;  /* 0x000000000b2372ca */ /* 0x000fe200000e0000 */
[----:B------:R-:W-:Y:S01]  /*e770*/  IMAD.MOV.U32 R11, RZ, RZ, 0x40000040 ;  /* 0x40000040ff0b7424 */ /* 0x000fe200078e00ff */
[----:B------:R-:W-:Y:S01]  /*e780*/  R2UR UR11, R13 ;  /* 0x000000000d0b72ca */ /* 0x000fe200000e0000 */
[----:B------:R-:W-:Y:S01]  /*e790*/  IMAD R10, R5, 0x600, R6 ;  /* 0x00000600050a7824 */ /* 0x000fe200078e0206 */
[----:B------:R-:W-:Y:S02]  /*e7a0*/  R2UR UR15, R13 ;  /* 0x000000000d0f72ca */ /* 0x000fe400000e0000 */
[----:B------:R-:W-:Y:S01]  /*e7b0*/  R2UR UR5, R11 ;  /* 0x000000000b0572ca */ /* 0x000fe200000e0000 */
[C---:B------:R-:W-:Y:S01]  /*e7c0*/  VIADD R12, R10.reuse, 0x40 ;  /* 0x000000400a0c7836 */ /* 0x040fe20000000000 */
[----:B------:R-:W-:Y:S01]  /*e7d0*/  R2UR UR6, R10 ;  /* 0x000000000a0672ca */ /* 0x000fe200000e0000 */
[----:B------:R-:W-:Y:S01]  /*e7e0*/  IMAD.MOV.U32 R11, RZ, RZ, 0x40000040 ;  /* 0x40000040ff0b7424 */ /* 0x000fe200078e00ff */
[----:B------:R-:W-:-:S02]  /*e7f0*/  R2UR UR19, R13 ;  /* 0x000000000d1372ca */ /* 0x000fc400000e0000 */
[----:B------:R-:W-:Y:S01]  /*e800*/  R2UR UR10, R12 ;  /* 0x000000000c0a72ca */ /* 0x000fe200000e0000 */
[----:B------:R-:W-:Y:S01]  /*e810*/  VIADD R12, R10, 0x80 ;  /* 0x000000800a0c7836 */ /* 0x000fe20000000000 */
[C---:B------:R-:W-:Y:S02]  /*e820*/  R2UR UR23, R13.reuse ;  /* 0x000000000d1772ca */ /* 0x040fe400000e0000 */
[C---:B------:R-:W-:Y:S02]  /*e830*/  R2UR UR27, R13.reuse ;  /* 0x000000000d1b72ca */ /* 0x040fe400000e0000 */
[----:B------:R-:W-:Y:S01]  /*e840*/  R2UR UR14, R12 ;  /* 0x000000000c0e72ca */ /* 0x000fe200000e0000 */
[----:B------:R-:W-:Y:S01]  /*e850*/  VIADD R12, R10, 0xc0 ;  /* 0x000000c00a0c7836 */ /* 0x000fe20000000000 */
[----:B------:R-:W-:Y:S01]  /*e860*/  R2UR UR31, R13 ;  /* 0x000000000d1f72ca */ /* 0x000fe200000e0000 */
[----:B------:R-:W-:Y:S01]  /*e870*/  IMAD.MOV.U32 R13, RZ, RZ, 0x40000040 ;  /* 0x40000040ff0d7424 */ /* 0x000fe200078e00ff */
[----:B------:R-:W-:-:S02]  /*e880*/  R2UR UR33, R11 ;  /* 0x000000000b2172ca */ /* 0x000fc400000e0000 */
        /* <DEDUP_REMOVED lines=9> */
[C---:B------:R-:W-:Y:S01]  /*e920*/  VIADD R12, R10.reuse, 0x180 ;  /* 0x000001800a0c7836 */ /* 0x040fe20000000000 */
[----:B------:R-:W-:Y:S01]  /*e930*/  R2UR UR17, R13 ;  /* 0x000000000d1172ca */ /* 0x000fe200000e0000 */
[----:B------:R-:W-:Y:S02]  /*e940*/  VIADD R10, R10, 0x1c0 ;  /* 0x000001c00a0a7836 */ /* 0x000fe40000000000 */
[----:B------:R-:W-:Y:S01]  /*e950*/  IMAD.MOV.U32 R13, RZ, RZ, 0x40000040 ;  /* 0x40000040ff0d7424 */ /* 0x000fe200078e00ff */
[----:B------:R-:W-:Y:S02]  /*e960*/  R2UR UR30, R12 ;  /* 0x000000000c1e72ca */ /* 0x000fe400000e0000 */
[----:B------:R-:W-:Y:S02]  /*e970*/  R2UR UR34, R10 ;  /* 0x000000000a2272ca */ /* 0x000fe400000e0000 */
[----:B------:R-:W-:Y:S01]  /*e980*/  R2UR UR21, R13 ;  /* 0x000000000d1572ca */ /* 0x000fe200000e0000 */
[----:B------:R-:W-:-:S05]  /*e990*/  IMAD.MOV.U32 R13, RZ, RZ, 0x40000040 ;  /* 0x40000040ff0d7424 */ /* 0x000fca00078e00ff */
[----:B------:R-:W-:Y:S01]  /*e9a0*/  R2UR UR25, R13 ;  /* 0x000000000d1972ca */ /* 0x000fe200000e0000 */
[----:B------:R-:W-:-:S05]  /*e9b0*/  IMAD.MOV.U32 R13, RZ, RZ, 0x40000040 ;  /* 0x40000040ff0d7424 */ /* 0x000fca00078e00ff */
[----:B------:R-:W-:Y:S02]  /*e9c0*/  R2UR UR29, R13 ;  /* 0x000000000d1d72ca */ /* 0x000fe400000e0000 */
[----:B--2---:R-:W-:Y:S02]  /*e9d0*/  LOP3.LUT R10, R14, 0x10000, RZ, 0xfc, !PT ;  /* 0x000100000e0a7812 */ /* 0x004fe400078efcff */
[----:B------:R-:W0:Y:S02]  /*e9e0*/  S2R R14, SR_TID.X ;  /* 0x00000000000e7919 */ /* 0x000e240000002100 */
[C---:B------:R-:W-:Y:S01]  /*e9f0*/  R2UR UR4, R10.reuse ;  /* 0x000000000a0472ca */ /* 0x040fe200000e0000 */
[----:B------:R-:W-:-:S05]  /*ea00*/  VIADD R12, R10, 0x2 ;  /* 0x000000020a0c7836 */ /* 0x000fca0000000000 */
[----:B------:R-:W-:Y:S01]  /*ea10*/  R2UR UR8, R12 ;  /* 0x000000000c0872ca */ /* 0x000fe200000e0000 */
[----:B------:R-:W-:-:S05]  /*ea20*/  VIADD R12, R10, 0x4 ;  /* 0x000000040a0c7836 */ /* 0x000fca0000000000 */
[----:B------:R-:W-:Y:S01]  /*ea30*/  R2UR UR12, R12 ;  /* 0x000000000c0c72ca */ /* 0x000fe200000e0000 */
[----:B------:R-:W-:Y:S01]  /*ea40*/  HGMMA.64x96x16.F32.BF16 R88, gdesc[UR4].tnspB, R88, gsb0 ;  /* 0x41600000045879f0 */ /* 0x000fe20008001858 */
[----:B------:R-:W-:-:S05]  /*ea50*/  VIADD R12, R10, 0x6 ;  /* 0x000000060a0c7836 */ /* 0x000fca0000000000 */
[----:B------:R-:W-:Y:S01]  /*ea60*/  R2UR UR16, R12 ;  /* 0x000000000c1072ca */ /* 0x000fe200000e0000 */
[----:B------:R-:W-:-:S05]  /*ea70*/  VIADD R12, R10, 0x600 ;  /* 0x000006000a0c7836 */ /* 0x000fca0000000000 */
[----:B------:R-:W-:Y:S01]  /*ea80*/  R2UR UR20, R12 ;  /* 0x000000000c1472ca */ /* 0x000fe200000e0000 */
[----:B------:R-:W-:Y:S01]  /*ea90*/  VIADD R12, R10, 0x602 ;  /* 0x000006020a0c7836 */ /* 0x000fe20000000000 */
[----:B0-----:R-:W-:-:S04]  /*eaa0*/  SHF.R.U32.HI R6, RZ, 0x7, R14 ;  /* 0x00000007ff067819 */ /* 0x001fc8000001160e */
[----:B------:R-:W-:Y:S01]  /*eab0*/  R2UR UR24, R12 ;  /* 0x000000000c1872ca */ /* 0x000fe200000e0000 */
[C---:B------:R-:W-:Y:S01]  /*eac0*/  VIADD R12, R10.reuse, 0x604 ;  /* 0x000006040a0c7836 */ /* 0x040fe20000000000 */
[----:B------:R-:W-:Y:S01]  /*ead0*/  IADD3 R10, R10, 0x606, RZ ;  /* 0x000006060a0a7810 */ /* 0x000fe20007ffe0ff */
[----:B------:R-:W-:Y:S01]  /*eae0*/  VIADD R6, R6, 0x9 ;  /* 0x0000000906067836 */ /* 0x000fe20000000000 */
[----:B------:R-:W-:Y:S02]  /*eaf0*/  ISETP.GE.U32.AND P1, PT, R14, 0x180, PT ;  /* 0x000001800e00780c */ /* 0x000fe40003f26070 */
[----:B------:R-:W-:Y:S02]  /*eb00*/  R2UR UR28, R12 ;  /* 0x000000000c1c72ca */ /* 0x000fe400000e0000 */
[----:B------:R-:W-:Y:S02]  /*eb10*/  R2UR UR32, R10 ;  /* 0x000000000a2072ca */ /* 0x000fe400000e0000 */
[----:B------:R-:W-:Y:S01]  /*eb20*/  SEL R6, R6, 0x9, !P1 ;  /* 0x0000000906067807 */ /* 0x000fe20004800000 */
[----:B------:R-:W-:-:S02]  /*eb30*/  WARPGROUP.DEPBAR.LE gsb0, 0x0 ;  /* 0x00008000000079c5 */ /* 0x000fc40000010000 */
[----:B------:R-:W-:-:S06]  /*eb40*/  WARPGROUP.ARRIVE ;  /* 0x00000000000079c5 */ /* 0x000fcc0000000000 */
[----:B------:R-:W-:Y:S03]  /*eb50*/  HGMMA.64x96x16.F32.BF16 R88, gdesc[UR8].tnspB, R88, gsb0 ;  /* 0x41600000085879f0 */ /* 0x000fe60008001858 */
[----:B------:R-:W-:Y:S02]  /*eb60*/  WARPGROUP.DEPBAR.LE gsb0, 0x0 ;  /* 0x00008000000079c5 */ /* 0x000fe40000010000 */
        /* <DEDUP_REMOVED lines=18> */
[----:B------:R0:W-:Y:S06]  /*ec90*/  BAR.ARV R6, 0x100 ;  /* 0x000400060000751d */ /* 0x0001ec0000002000 */
[----:B------:R-:W-:Y:S05]  /*eca0*/  @!P0 BRA `(.L_x_10507) ;  /* 0x0000000000048947 */ /* 0x000fea0003800000 */
[----:B------:R-:W-:Y:S01]  /*ecb0*/  BPT.TRAP 0x1 ;  /* 0x000000040000795c */ /* 0x000fe20000300000 */
.L_x_10507:
[----:B------:R-:W-:Y:S01]  /*ecc0*/  FMUL.FTZ R12, R24, UR41 ;  /* 0x00000029180c7c20 */ /* 0x000fe20008410000 */
[----:B------:R-:W-:Y:S01]  /*ecd0*/  FMUL.FTZ R20, R25, UR41 ;  /* 0x0000002919147c20 */ /* 0x000fe20008410000 */
[----:B------:R-:W-:Y:S01]  /*ece0*/  FMUL.FTZ R21, R28, UR41 ;  /* 0x000000291c157c20 */ /* 0x000fe20008410000 */
[----:B0-----:R-:W-:Y:S02]  /*ecf0*/  IMAD R6, R141, 0x8, R2 ;  /* 0x000000088d067824 */ /* 0x001fe400078e0202 */
[----:B------:R-:W-:Y:S01]  /*ed00*/  FMUL.FTZ R24, R29, UR41 ;  /* 0x000000291d187c20 */ /* 0x000fe20008410000 */
[----:B------:R-:W-:Y:S01]  /*ed10*/  IMAD.U32 R9, RZ, RZ, UR38 ;  /* 0x00000026ff097e24 */ /* 0x000fe2000f8e00ff */
[----:B------:R-:W0:Y:S01]  /*ed20*/  MUFU.TANH R12, R12 ;  /* 0x0000000c000c7308 */ /* 0x000e220000002400 */
[----:B------:R-:W-:Y:S02]  /*ed30*/  VIADD R6, R6, 0x2d840 ;  /* 0x0002d84006067836 */ /* 0x000fe40000000000 */
[----:B------:R-:W-:Y:S01]  /*ed40*/  FMUL.FTZ R26, R26, UR41 ;  /* 0x000000291a1a7c20 */ /* 0x000fe20008410000 */
[----:B------:R-:W-:Y:S01]  /*ed50*/  FMUL.FTZ R25, R32, UR41 ;  /* 0x0000002920197c20 */ /* 0x000fe20008410000 */
[----:B------:R-:W-:Y:S01]  /*ed60*/  FMUL.FTZ R27, R27, UR41 ;  /* 0x000000291b1b7c20 */ /* 0x000fe20008410000 */
[----:B------:R-:W-:Y:S01]  /*ed70*/  FMUL.FTZ R30, R30, UR41 ;  /* 0x000000291e1e7c20 */ /* 0x000fe20008410000 */
[----:B------:R-:W-:Y:S01]  /*ed80*/  PRMT R6, R9, 0x654, R6 ;  /* 0x0000065409067816 */ /* 0x000fe20000000006 */
[----:B------:R-:W-:Y:S01]  /*ed90*/  FMUL.FTZ R28, R37, UR41 ;  /* 0x00000029251c7c20 */ /* 0x000fe20008410000 */
[----:B------:R-:W1:Y:S01]  /*eda0*/  MUFU.TANH R20, R20 ;  /* 0x0000001400147308 */ /* 0x000e620000002400 */
[----:B------:R-:W-:Y:S01]  /*edb0*/  FMUL.FTZ R34, R34, UR41 ;  /* 0x0000002922227c20 */ /* 0x000fe20008410000 */
[----:B------:R0:W-:Y:S01]  /*edc0*/  SYNCS.ARRIVE.TRANS64.RED.A1T0 RZ, [R6+URZ], RZ ;  /* 0x000000ff06ff79a7 */ /* 0x0001e2000810043f */
[----:B------:R-:W-:Y:S01]  /*edd0*/  FMUL.FTZ R32, R41, UR41 ;  /* 0x0000002929207c20 */ /* 0x000fe20008410000 */
[----:B------:R-:W-:Y:S01]  /*ede0*/  FMUL.FTZ R37, R48, UR41 ;  /* 0x0000002930257c20 */ /* 0x000fe20008410000 */
[----:B------:R-:W-:Y:S01]  /*edf0*/  FMUL.FTZ R144, R56, UR41 ;  /* 0x0000002938907c20 */ /* 0x000fe20008410000 */
[----:B------:R-:W-:Y:S01]  /*ee00*/  FMUL.FTZ R146, R57, UR41 ;  /* 0x0000002939927c20 */ /* 0x000fe20008410000 */
[----:B------:R-:W-:Y:S01]  /*ee10*/  FMUL.FTZ R145, R60, UR41 ;  /* 0x000000293c917c20 */ /* 0x000fe20008410000 */
[----:B------:R-:W2:Y:S01]  /*ee20*/  MUFU.TANH R21, R21 ;  /* 0x0000001500157308 */ /* 0x000ea20000002400 */
[----:B------:R-:W-:Y:S01]  /*ee30*/  FMUL.FTZ R147, R61, UR41 ;  /* 0x000000293d937c20 */ /* 0x000fe20008410000 */
[----:B0-----:R-:W-:Y:S01]  /*ee40*/  FMNMX.FTZ R6, R12, R7, !PT ;  /* 0x000000070c067209 */ /* 0x001fe20007810000 */
        /* <DEDUP_REMOVED lines=13> */
[----:B------:R1:W3:Y:S01]  /*ef20*/  MUFU.TANH R14, R26 ;  /* 0x0000001a000e7308 */ /* 0x0002e20000002400 */
        /* <DEDUP_REMOVED lines=8> */
[----:B-1----:R-:W-:Y:S01]  /*efb0*/  FMUL.FTZ R26, R33, UR41 ;  /* 0x00000029211a7c20 */ /* 0x002fe20008410000 */
[----:B0-----:R-:W-:Y:S01]  /*efc0*/  FMNMX.FTZ R6, R24, R6, !PT ;  /* 0x0000000618067209 */ /* 0x001fe20007810000 */
[----:B------:R-:W-:Y:S01]  /*efd0*/  FMUL.FTZ R68, R46, UR41 ;  /* 0x000000292e447c20 */ /* 0x000fe20008410000 */
[----:B------:R-:W-:Y:S01]  /*efe0*/  FMUL.FTZ R33, R51, UR41 ;  /* 0x0000002933217c20 */ /* 0x000fe20008410000 */
[----:B------:R-:W-:Y:S01]  /*eff0*/  FMUL.FTZ R64, R54, UR41 ;  /* 0x0000002936407c20 */ /* 0x000fe20008410000 */
[----:B------:R-:W-:Y:S01]  /*f000*/  FMUL.FTZ R61, R58, UR41 ;  /* 0x000000293a3d7c20 */ /* 0x000fe20008410000 */
[----:B------:R-:W-:Y:S01]  /*f010*/  FMUL.FTZ R60, R59, UR41 ;  /* 0x000000293b3c7c20 */ /* 0x000fe20008410000 */
[----:B------:R0:W1:Y:S01]  /*f020*/  MUFU.TANH R13, R27 ;  /* 0x0000001b000d7308 */ /* 0x0000620000002400 */
[----:B---3--:R-:W-:-:S02]  /*f030*/  IMAD.MOV.U32 R38, RZ, RZ, R14 ;  /* 0x000000ffff267224 */ /* 0x008fc400078e000e */
[----:B------:R-:W-:Y:S01]  /*f040*/  FMUL.FTZ R14, R42, UR41 ;  /* 0x000000292a0e7c20 */ /* 0x000fe20008410000 */
[----:B------:R-:W-:Y:S01]  /*f050*/  FMUL.FTZ R57, R62, UR41 ;  /* 0x000000293e397c20 */ /* 0x000fe20008410000 */
[----:B------:R-:W-:Y:S01]  /*f060*/  FMUL.FTZ R56, R63, UR41 ;  /* 0x000000293f387c20 */ /* 0x000fe20008410000 */
[----:B------:R-:W-:Y:S01]  /*f070*/  FMUL.FTZ R48, R70, UR41 ;  /* 0x0000002946307c20 */ /* 0x000fe20008410000 */
[----:B------:R-:W-:Y:S01]  /*f080*/  FMUL.FTZ R41, R74, UR41 ;  /* 0x000000294a297c20 */ /* 0x000fe20008410000 */
[----:B------:R-:W-:Y:S01]  /*f090*/  FMUL.FTZ R154, R75, UR41 ;  /* 0x000000294b9a7c20 */ /* 0x000fe20008410000 */
[----:B------:R-:W3:Y:S01]  /*f0a0*/  MUFU.TANH R26, R26 ;  /* 0x0000001a001a7308 */ /* 0x000ee20000002400 */
[----:B0-----:R-:W-:Y:S01]  /*f0b0*/  FMUL.FTZ R27, R36, UR41 ;  /* 0x00000029241b7c20 */ /* 0x001fe20008410000 */
[----:B--2---:R-:W-:Y:S01]  /*f0c0*/  FMNMX.FTZ R6, R25, R6, !PT ;  /* 0x0000000619067209 */ /* 0x004fe20007810000 */
[----:B------:R-:W-:Y:S01]  /*f0d0*/  FMUL.FTZ R36, R45, UR41 ;  /* 0x000000292d247c20 */ /* 0x000fe20008410000 */
[----:B------:R-:W-:Y:S01]  /*f0e0*/  FMUL.FTZ R45, R53, UR41 ;  /* 0x00000029352d7c20 */ /* 0x000fe20008410000 */
[----:B------:R-:W-:Y:S01]  /*f0f0*/  FMUL.FTZ R53, R66, UR41 ;  /* 0x0000002942357c20 */ /* 0x000fe20008410000 */
[----:B------:R-:W-:Y:S01]  /*f100*/  FMUL.FTZ R153, R78, UR41 ;  /* 0x000000294e997c20 */ /* 0x000fe20008410000 */
[----:B------:R-:W-:Y:S01]  /*f110*/  FMUL.FTZ R82, R82, UR41 ;  /* 0x0000002952527c20 */ /* 0x000fe20008410000 */
[----:B------:R-:W0:Y:S01]  /*f120*/  MUFU.TANH R27, R27 ;  /* 0x0000001b001b7308 */ /* 0x000e220000002400 */
[----:B-1----:R-:W-:-:S02]  /*f130*/  IMAD.MOV.U32 R42, RZ, RZ, R13 ;  /* 0x000000ffff2a7224 */ /* 0x002fc400078e000d */
[----:B------:R-:W-:Y:S01]  /*f140*/  FMUL.FTZ R13, R50, UR41 ;  /* 0x00000029320d7c20 */ /* 0x000fe20008410000 */
[----:B------:R-:W-:Y:S01]  /*f150*/  IMAD.MOV.U32 R78, RZ, RZ, R38 ;  /* 0x000000ffff4e7224 */ /* 0x000fe200078e0026 */
[----:B------:R-:W-:-:S03]  /*f160*/  UMOV UR45, UR44 ;  /* 0x0000002c002d7c82 */ /* 0x000fc60008000000 */
[----:B------:R1:W-:Y:S01]  /*f170*/  MUFU.TANH R11, R30 ;  /* 0x0000001e000b7308 */ /* 0x0003e20000002400 */
[----:B---3--:R-:W-:-:S07]  /*f180*/  FMNMX.FTZ R6, R26, R6, !PT ;  /* 0x000000061a067209 */ /* 0x008fce0007810000 */
[----:B------:R-:W2:Y:S01]  /*f190*/  MUFU.TANH R28, R28 ;  /* 0x0000001c001c7308 */ /* 0x000ea20000002400 */
[----:B-1----:R-:W-:Y:S01]  /*f1a0*/  FMUL.FTZ R30, R40, UR41 ;  /* 0x00000029281e7c20 */ /* 0x002fe20008410000 */
[----:B0-----:R-:W-:Y:S01]  /*f1b0*/  FMNMX.FTZ R6, R27, R6, !PT ;  /* 0x000000061b067209 */ /* 0x001fe20007810000 */
[----:B------:R-:W-:Y:S01]  /*f1c0*/  FMUL.FTZ R40, R49, UR41 ;  /* 0x0000002931287c20 */ /* 0x000fe20008410000 */
[----:B------:R-:W-:-:S04]  /*f1d0*/  FMUL.FTZ R49, R71, UR41 ;  /* 0x0000002947317c20 */ /* 0x000fc80008410000 */
[----:B------:R-:W0:Y:S08]  /*f1e0*/  MUFU.TANH R30, R30 ;  /* 0x0000001e001e7308 */ /* 0x000e300000002400 */
[----:B------:R1:W3:Y:S01]  /*f1f0*/  MUFU.TANH R15, R34 ;  /* 0x00000022000f7308 */ /* 0x0002e20000002400 */
[----:B--2---:R-:W-:-:S07]  /*f200*/  FMNMX.FTZ R6, R28, R6, !PT ;  /* 0x000000061c067209 */ /* 0x004fce0007810000 */
[----:B------:R-:W2:Y:S01]  /*f210*/  MUFU.TANH R32, R32 ;  /* 0x0000002000207308 */ /* 0x000ea20000002400 */
[----:B-1----:R-:W-:Y:S01]  /*f220*/  FMUL.FTZ R34, R44, UR41 ;  /* 0x000000292c227c20 */ /* 0x002fe20008410000 */
[----:B0-----:R-:W-:Y:S01]  /*f230*/  FMNMX.FTZ R6, R30, R6, !PT ;  /* 0x000000061e067209 */ /* 0x001fe20007810000 */
[----:B------:R-:W-:Y:S01]  /*f240*/  FMUL.FTZ R44, R52, UR41 ;  /* 0x00000029342c7c20 */ /* 0x000fe20008410000 */
[----:B------:R-:W-:-:S04]  /*f250*/  FMUL.FTZ R52, R67, UR41 ;  /* 0x0000002943347c20 */ /* 0x000fc80008410000 */
[----:B------:R-:W0:Y:S01]  /*f260*/  MUFU.TANH R34, R34 ;  /* 0x0000002200227308 */ /* 0x000e220000002400 */
[----:B---3--:R-:W-:-:S07]  /*f270*/  IMAD.MOV.U32 R74, RZ, RZ, R15 ;  /* 0x000000ffff4a7224 */ /* 0x008fce00078e000f */
        /* <DEDUP_REMOVED lines=42> */
[----:B------:R1:W-:Y:S01]  /*f520*/  MUFU.TANH R10, R31 ;  /* 0x0000001f000a7308 */ /* 0x0003e20000002400 */
[----:B--2---:R-:W-:-:S07]  /*f530*/  FMNMX.FTZ R6, R84, R6, !PT ;  /* 0x0000000654067209 */ /* 0x004fce0007810000 */
[----:B------:R2:W3:Y:S01]  /*f540*/  MUFU.TANH R152, R35 ;  /* 0x0000002300987308 */ /* 0x0004e20000002400 */
[----:B0-----:R-:W-:Y:S01]  /*f550*/  FMNMX.FTZ R6, R85, R6, !PT ;  /* 0x0000000655067209 */ /* 0x001fe20007810000 */
[----:B-1----:R-:W-:-:S04]  /*f560*/  FMUL.FTZ R31, R47, UR41 ;  /* 0x000000292f1f7c20 */ /* 0x002fc80008410000 */
[----:B------:R-:W0:Y:S02]  /*f570*/  SHFL.BFLY PT, R9, R6, 0x2, 0x1f ;  /* 0x0c401f0006097f89 */ /* 0x000e2400000e0000 */
[----:B------:R-:W1:Y:S01]  /*f580*/  MUFU.TANH R72, R72 ;  /* 0x0000004800487308 */ /* 0x000e620000002400 */
[----:B--2---:R-:W-:-:S07]  /*f590*/  FMUL.FTZ R35, R55, UR41 ;  /* 0x0000002937237c20 */ /* 0x004fce0008410000 */
[----:B------:R-:W2:Y:S01]  /*f5a0*/  MUFU.TANH R39, R39 ;  /* 0x0000002700277308 */ /* 0x000ea20000002400 */
[----:B---3--:R-:W-:-:S07]  /*f5b0*/  IMAD.MOV.U32 R70, RZ, RZ, R152 ;  /* 0x000000ffff467224 */ /* 0x008fce00078e0098 */
[----:B------:R-:W3:Y:S01]  /*f5c0*/  MUFU.TANH R14, R14 ;  /* 0x0000000e000e7308 */ /* 0x000ee20000002400 */
[----:B0-----:R-:W-:-:S07]  /*f5d0*/  FMNMX.FTZ R6, R6, R9, !PT ;  /* 0x0000000906067209 */ /* 0x001fce0007810000 */
[----:B------:R-:W0:Y:S01]  /*f5e0*/  MUFU.TANH R29, R29 ;  /* 0x0000001d001d7308 */ /* 0x000e220000002400 */
[----:B------:R-:W4:Y:S07]  /*f5f0*/  SHFL.BFLY PT, R9, R6, 0x1, 0x1f ;  /* 0x0c201f0006097f89 */ /* 0x000f2e00000e0000 */
[----:B------:R-:W5:Y:S08]  /*f600*/  MUFU.TANH R68, R68 ;  /* 0x0000004400447308 */ /* 0x000f700000002400 */
[----:B------:R-:W5:Y:S08]  /*f610*/  MUFU.TANH R31, R31 ;  /* 0x0000001f001f7308 */ /* 0x000f700000002400 */
[----:B------:R-:W5:Y:S01]  /*f620*/  MUFU.TANH R13, R13 ;  /* 0x0000000d000d7308 */ /* 0x000f620000002400 */
[----:B----4-:R-:W-:-:S02]  /*f630*/  FMNMX.FTZ R6, R6, R9, !PT ;  /* 0x0000000906067209 */ /* 0x010fc40007810000 */
[----:B------:R-:W-:-:S05]  /*f640*/  FMNMX.FTZ R9, R38, R8, !PT ;  /* 0x0000000826097209 */ /* 0x000fca0007810000 */
[----:B------:R-:W4:Y:S01]  /*f650*/  MUFU.TANH R33, R33 ;  /* 0x0000002100217308 */ /* 0x000f220000002400 */
[----:B------:R-:W-:Y:S01]  /*f660*/  FMNMX.FTZ R9, R42, R9, !PT ;  /* 0x000000092a097209 */ /* 0x000fe20007810000 */
[C---:B------:R-:W-:Y:S01]  /*f670*/  FMUL.FTZ R43, R6.reuse, UR45 ;  /* 0x0000002d062b7c20 */ /* 0x040fe20008410000 */
[----:B------:R-:W-:Y:S02]  /*f680*/  FADD.FTZ R7, -R6, R7 ;  /* 0x0000000706077221 */ /* 0x000fe40000010100 */
[----:B------:R-:W-:Y:S01]  /*f690*/  FMNMX.FTZ R9, R11, R9, !PT ;  /* 0x000000090b097209 */ /* 0x000fe20007810000 */
[--C-:B------:R-:W-:Y:S01]  /*f6a0*/  FFMA.FTZ R25, R25, UR45, -R43.reuse ;  /* 0x0000002d19197c23 */ /* 0x100fe2000801082b */
[--C-:B------:R-:W-:Y:S01]  /*f6b0*/  FFMA.FTZ R71, R32, UR45, -R43.reuse ;  /* 0x0000002d20477c23 */ /* 0x100fe2000801082b */
[----:B------:R-:W4:Y:S01]  /*f6c0*/  MUFU.TANH R64, R64 ;  /* 0x0000004000407308 */ /* 0x000f220000002400 */
[----:B------:R-:W-:Y:S01]  /*f6d0*/  FMNMX.FTZ R9, R10, R9, !PT ;  /* 0x000000090a097209 */ /* 0x000fe20007810000 */
[--C-:B------:R-:W-:Y:S01]  /*f6e0*/  FFMA.FTZ R45, R45, UR45, -R43.reuse ;  /* 0x0000002d2d2d7c23 */ /* 0x100fe2000801082b */
[--C-:B------:R-:W-:Y:S01]  /*f6f0*/  FFMA.FTZ R32, R36, UR45, -R43.reuse ;  /* 0x0000002d24207c23 */ /* 0x100fe2000801082b */
[----:B------:R-:W-:Y:S01]  /*f700*/  FFMA.FTZ R76, R76, UR45, -R43 ;  /* 0x0000002d4c4c7c23 */ /* 0x000fe2000801082b */
[----:B------:R-:W-:Y:S01]  /*f710*/  FMNMX.FTZ R9, R15, R9, !PT ;  /* 0x000000090f097209 */ /* 0x000fe20007810000 */
[----:B------:R-:W-:Y:S01]  /*f720*/  FMUL.FTZ R15, R83, UR41 ;  /* 0x00000029530f7c20 */ /* 0x000fe20008410000 */
[----:B------:R-:W-:Y:S01]  /*f730*/  IMAD.MOV.U32 R83, RZ, RZ, R10 ;  /* 0x000000ffff537224 */ /* 0x000fe200078e000a */
[----:B------:R-:W4:Y:S01]  /*f740*/  MUFU.TANH R35, R35 ;  /* 0x0000002300237308 */ /* 0x000f220000002400 */
[----:B------:R-:W-:Y:S01]  /*f750*/  FMNMX.FTZ R9, R152, R9, !PT ;  /* 0x0000000998097209 */ /* 0x000fe20007810000 */
[----:B------:R-:W-:Y:S01]  /*f760*/  FMUL.FTZ R152, R79, UR41 ;  /* 0x000000294f987c20 */ /* 0x000fe20008410000 */
[----:B------:R-:W-:Y:S01]  /*f770*/  FMUL.FTZ R10, R86, UR41 ;  /* 0x00000029560a7c20 */ /* 0x000fe20008410000 */
[----:B------:R-:W-:Y:S01]  /*f780*/  IMAD.MOV.U32 R86, RZ, RZ, R11 ;  /* 0x000000ffff567224 */ /* 0x000fe200078e000b */
[----:B-1----:R-:W-:Y:S01]  /*f790*/  FMNMX.FTZ R9, R72, R9, !PT ;  /* 0x0000000948097209 */ /* 0x002fe20007810000 */
[----:B------:R-:W-:Y:S01]  /*f7a0*/  FMUL.FTZ R11, R87, UR41 ;  /* 0x00000029570b7c20 */ /* 0x000fe20008410000 */
[--C-:B------:R-:W-:Y:S01]  /*f7b0*/  FFMA.FTZ R79, R20, UR45, -R43.reuse ;  /* 0x0000002d144f7c23 */ /* 0x100fe2000801082b */
[----:B------:R-:W1:Y:S01]  /*f7c0*/  MUFU.TANH R61, R61 ;  /* 0x0000003d003d7308 */ /* 0x000e620000002400 */
[----:B--2---:R-:W-:Y:S01]  /*f7d0*/  FMNMX.FTZ R9, R39, R9, !PT ;  /* 0x0000000927097209 */ /* 0x004fe20007810000 */
[----:B------:R-:W-:Y:S01]  /*f7e0*/  FFMA.FTZ R20, R80, UR45, -R43 ;  /* 0x0000002d50147c23 */ /* 0x000fe2000801082b */
[----:B------:R-:W-:-:S02]  /*f7f0*/  IMAD.MOV.U32 R87, RZ, RZ, R42 ;  /* 0x000000ffff577224 */ /* 0x000fc400078e002a */
[--C-:B------:R-:W-:Y:S01]  /*f800*/  FFMA.FTZ R46, R24, UR45, -R43.reuse ;  /* 0x0000002d182e7c23 */ /* 0x100fe2000801082b */
[----:B---3--:R-:W-:Y:S01]  /*f810*/  FMNMX.FTZ R9, R14, R9, !PT ;  /* 0x000000090e097209 */ /* 0x008fe20007810000 */
[--C-:B------:R-:W-:Y:S01]  /*f820*/  FFMA.FTZ R55, R65, UR45, -R43.reuse ;  /* 0x0000002d41377c23 */ /* 0x100fe2000801082b */
[--C-:B------:R-:W-:Y:S01]  /*f830*/  FFMA.FTZ R27, R27, UR45, -R43.reuse ;  /* 0x0000002d1b1b7c23 */ /* 0x100fe2000801082b */
[----:B------:R-:W2:Y:S01]  /*f840*/  MUFU.TANH R60, R60 ;  /* 0x0000003c003c7308 */ /* 0x000ea20000002400 */
[----:B0-----:R-:W-:Y:S01]  /*f850*/  FMNMX.FTZ R9, R29, R9, !PT ;  /* 0x000000091d097209 */ /* 0x001fe20007810000 */
[--C-:B------:R-:W-:Y:S01]  /*f860*/  FFMA.FTZ R42, R21, UR45, -R43.reuse ;  /* 0x0000002d152a7c23 */ /* 0x100fe2000801082b */
[--C-:B------:R-:W-:Y:S01]  /*f870*/  FFMA.FTZ R75, R26, UR45, -R43.reuse ;  /* 0x0000002d1a4b7c23 */ /* 0x100fe2000801082b */
[--C-:B------:R-:W-:Y:S01]  /*f880*/  FFMA.FTZ R37, R37, UR45, -R43.reuse ;  /* 0x0000002d25257c23 */ /* 0x100fe2000801082b */
[----:B-----5:R-:W-:Y:S01]  /*f890*/  FMNMX.FTZ R9, R68, R9, !PT ;  /* 0x0000000944097209 */ /* 0x020fe20007810000 */
[--C-:B------:R-:W-:Y:S01]  /*f8a0*/  FFMA.FTZ R51, R69, UR45, -R43.reuse ;  /* 0x0000002d45337c23 */ /* 0x100fe2000801082b */
[--C-:B------:R-:W-:Y:S01]  /*f8b0*/  FFMA.FTZ R66, R77, UR45, -R43.reuse ;  /* 0x0000002d4d427c23 */ /* 0x100fe2000801082b */
[----:B------:R-:W0:Y:S01]  /*f8c0*/  MUFU.TANH R57, R57 ;  /* 0x0000003900397308 */ /* 0x000e220000002400 */
[----:B------:R-:W-:Y:S01]  /*f8d0*/  FMNMX.FTZ R9, R31, R9, !PT ;  /* 0x000000091f097209 */ /* 0x000fe20007810000 */
[--C-:B------:R-:W-:Y:S01]  /*f8e0*/  FFMA.FTZ R28, R28, UR45, -R43.reuse ;  /* 0x0000002d1c1c7c23 */ /* 0x100fe2000801082b */
[--C-:B------:R-:W-:Y:S01]  /*f8f0*/  FFMA.FTZ R47, R73, UR45, -R43.reuse ;  /* 0x0000002d492f7c23 */ /* 0x100fe2000801082b */
[--C-:B------:R-:W-:Y:S01]  /*f900*/  FFMA.FTZ R30, R30, UR45, -R43.reuse ;  /* 0x0000002d1e1e7c23 */ /* 0x100fe2000801082b */
[----:B------:R-:W-:Y:S01]  /*f910*/  FMNMX.FTZ R9, R13, R9, !PT ;  /* 0x000000090d097209 */ /* 0x000fe20007810000 */
[--C-:B------:R-:W-:Y:S01]  /*f920*/  FFMA.FTZ R34, R34, UR45, -R43.reuse ;  /* 0x0000002d22227c23 */ /* 0x100fe2000801082b */
[--C-:B------:R-:W-:Y:S01]  /*f930*/  FFMA.FTZ R67, R40, UR45, -R43.reuse ;  /* 0x0000002d28437c23 */ /* 0x100fe2000801082b */
[----:B------:R-:W3:Y:S01]  /*f940*/  MUFU.TANH R56, R56 ;  /* 0x0000003800387308 */ /* 0x000ee20000002400 */
[----:B----4-:R-:W-:Y:S01]  /*f950*/  FMNMX.FTZ R9, R33, R9, !PT ;  /* 0x0000000921097209 */ /* 0x010fe20007810000 */
[--C-:B------:R-:W-:Y:S01]  /*f960*/  FFMA.FTZ R44, R44, UR45, -R43.reuse ;  /* 0x0000002d2c2c7c23 */ /* 0x100fe2000801082b */
[--C-:B------:R-:W-:Y:S01]  /*f970*/  FFMA.FTZ R62, R144, UR45, -R43.reuse ;  /* 0x0000002d903e7c23 */ /* 0x100fe2000801082b */
[--C-:B------:R-:W-:Y:S01]  /*f980*/  FFMA.FTZ R63, R146, UR45, -R43.reuse ;  /* 0x0000002d923f7c23 */ /* 0x100fe2000801082b */
[----:B------:R-:W-:Y:S01]  /*f990*/  FMNMX.FTZ R9, R64, R9, !PT ;  /* 0x0000000940097209 */ /* 0x000fe20007810000 */
[--C-:B------:R-:W-:Y:S01]  /*f9a0*/  FFMA.FTZ R58, R145, UR45, -R43.reuse ;  /* 0x0000002d913a7c23 */ /* 0x100fe2000801082b */
[--C-:B------:R-:W-:Y:S01]  /*f9b0*/  FFMA.FTZ R59, R147, UR45, -R43.reuse ;  /* 0x0000002d933b7c23 */ /* 0x100fe2000801082b */
[----:B------:R-:W4:Y:S01]  /*f9c0*/  MUFU.TANH R53, R53 ;  /* 0x0000003500357308 */ /* 0x000f220000002400 */
[----:B------:R-:W-:Y:S01]  /*f9d0*/  FMNMX.FTZ R9, R35, R9, !PT ;  /* 0x0000000923097209 */ /* 0x000fe20007810000 */
[--C-:B------:R-:W-:Y:S01]  /*f9e0*/  FFMA.FTZ R54, R148, UR45, -R43.reuse ;  /* 0x0000002d94367c23 */ /* 0x100fe2000801082b */
[--C-:B------:R-:W-:Y:S01]  /*f9f0*/  FFMA.FTZ R50, R149, UR45, -R43.reuse ;  /* 0x0000002d95327c23 */ /* 0x100fe2000801082b */
[--C-:B------:R-:W-:Y:S01]  /*fa00*/  FFMA.FTZ R40, R150, UR45, -R43.reuse ;  /* 0x0000002d96287c23 */ /* 0x100fe2000801082b */
[----:B-1----:R-:W-:Y:S01]  /*fa10*/  FMNMX.FTZ R9, R61, R9, !PT ;  /* 0x000000093d097209 */ /* 0x002fe20007810000 */
[--C-:B------:R-:W-:Y:S01]  /*fa20*/  FFMA.FTZ R21, R81, UR45, -R43.reuse ;  /* 0x0000002d51157c23 */ /* 0x100fe2000801082b */
[----:B------:R-:W-:Y:S01]  /*fa30*/  FFMA.FTZ R84, R84, UR45, -R43 ;  /* 0x0000002d54547c23 */ /* 0x000fe2000801082b */
[----:B------:R-:W1:Y:S01]  /*fa40*/  MUFU.TANH R52, R52 ;  /* 0x0000003400347308 */ /* 0x000e620000002400 */
[----:B--2---:R-:W-:-:S04]  /*fa50*/  FMNMX.FTZ R9, R60, R9, !PT ;  /* 0x000000093c097209 */ /* 0x004fc80007810000 */
[----:B0-----:R-:W-:-:S03]  /*fa60*/  FMNMX.FTZ R9, R57, R9, !PT ;  /* 0x0000000939097209 */ /* 0x001fc60007810000 */
[----:B------:R-:W0:Y:S01]  /*fa70*/  MUFU.TANH R48, R48 ;  /* 0x0000003000307308 */ /* 0x000e220000002400 */
[----:B---3--:R-:W-:-:S04]  /*fa80*/  FMNMX.FTZ R9, R56, R9, !PT ;  /* 0x0000000938097209 */ /* 0x008fc80007810000 */
[----:B----4-:R-:W-:-:S03]  /*fa90*/  FMNMX.FTZ R9, R53, R9, !PT ;  /* 0x0000000935097209 */ /* 0x010fc60007810000 */
        /* <DEDUP_REMOVED lines=18> */
[----:B------:R2:W-:Y:S01]  /*fbc0*/  MUFU.EX2 R36, R25 ;  /* 0x0000001900247308 */ /* 0x0005e20000000800 */
[----:B-1----:R-:W-:-:S07]  /*fbd0*/  FMNMX.FTZ R9, R10, R9, !PT ;  /* 0x000000090a097209 */ /* 0x002fce0007810000 */
[----:B------:R-:W-:Y:S01]  /*fbe0*/  MUFU.EX2 R65, R45 ;  /* 0x0000002d00417308 */ /* 0x000fe20000000800 */
[----:B0-----:R-:W-:-:S05]  /*fbf0*/  FMNMX.FTZ R9, R11, R9, !PT ;  /* 0x000000090b097209 */ /* 0x001fca0007810000 */
[----:B------:R-:W0:Y:S02]  /*fc00*/  SHFL.BFLY PT, R38, R9, 0x2, 0x1f ;  /* 0x0c401f0009267f89 */ /* 0x000e2400000e0000 */
[----:B------:R1:W-:Y:S08]  /*fc10*/  MUFU.EX2 R45, R76 ;  /* 0x0000004c002d7308 */ /* 0x0003f00000000800 */
[----:B------:R-:W-:Y:S08]  /*fc20*/  MUFU.EX2 R79, R79 ;  /* 0x0000004f004f7308 */ /* 0x000ff00000000800 */
[----:B------:R-:W-:Y:S01]  /*fc30*/  MUFU.EX2 R26, R42 ;  /* 0x0000002a001a7308 */ /* 0x000fe20000000800 */
[----:B0-----:R-:W-:-:S07]  /*fc40*/  FMNMX.FTZ R9, R9, R38, !PT ;  /* 0x0000002609097209 */ /* 0x001fce0007810000 */
[----:B------:R-:W-:Y:S01]  /*fc50*/  MUFU.EX2 R77, R46 ;  /* 0x0000002e004d7308 */ /* 0x000fe20000000800 */
[----:B------:R-:W0:Y:S07]  /*fc60*/  SHFL.BFLY PT, R38, R9, 0x1, 0x1f ;  /* 0x0c201f0009267f89 */ /* 0x000e2e00000e0000 */
[----:B------:R-:W-:Y:S08]  /*fc70*/  MUFU.EX2 R69, R32 ;  /* 0x0000002000457308 */ /* 0x000ff00000000800 */
[----:B------:R3:W-:Y:S08]  /*fc80*/  MUFU.EX2 R32, R37 ;  /* 0x0000002500207308 */ /* 0x0007f00000000800 */
[----:B------:R-:W-:Y:S01]  /*fc90*/  MUFU.EX2 R75, R75 ;  /* 0x0000004b004b7308 */ /* 0x000fe20000000800 */
[----:B0-----:R-:W-:-:S05]  /*fca0*/  FMNMX.FTZ R9, R9, R38, !PT ;  /* 0x0000002609097209 */ /* 0x001fca0007810000 */
[C---:B------:R-:W-:Y:S01]  /*fcb0*/  FADD.FTZ R38, -R9.reuse, R8 ;  /* 0x0000000809267221 */ /* 0x040fe20000010100 */
[----:B------:R-:W-:Y:S01]  /*fcc0*/  FMUL.FTZ R80, R9, UR45 ;  /* 0x0000002d09507c20 */ /* 0x000fe20008410000 */
[----:B------:R-:W-:Y:S01]  /*fcd0*/  FMUL.FTZ R8, R7, UR45 ;  /* 0x0000002d07087c20 */ /* 0x000fe20008410000 */
[----:B------:R-:W-:Y:S01]  /*fce0*/  MUFU.EX2 R73, R28 ;  /* 0x0000001c00497308 */ /* 0x000fe20000000800 */
[----:B------:R-:W-:Y:S01]  /*fcf0*/  FMUL.FTZ R7, R38, UR45 ;  /* 0x0000002d26077c20 */ /* 0x000fe20008410000 */
[--C-:B------:R-:W-:Y:S01]  /*fd00*/  FFMA.FTZ R78, R78, UR45, -R80.reuse ;  /* 0x0000002d4e4e7c23 */ /* 0x100fe20008010850 */
[--C-:B------:R-:W-:Y:S01]  /*fd10*/  FFMA.FTZ R38, R12, UR45, -R43.reuse ;  /* 0x0000002d0c267c23 */ /* 0x100fe2000801082b */
[--C-:B--2---:R-:W-:Y:S01]  /*fd20*/  FFMA.FTZ R25, R87, UR45, -R80.reuse ;  /* 0x0000002d57197c23 */ /* 0x104fe20008010850 */
[--C-:B-1----:R-:W-:Y:S01]  /*fd30*/  FFMA.FTZ R76, R86, UR45, -R80.reuse ;  /* 0x0000002d564c7c23 */ /* 0x102fe20008010850 */
[--C-:B------:R-:W-:Y:S01]  /*fd40*/  FFMA.FTZ R74, R74, UR45, -R80.reuse ;  /* 0x0000002d4a4a7c23 */ /* 0x100fe20008010850 */
[--C-:B---3--:R-:W-:Y:S01]  /*fd50*/  FFMA.FTZ R37, R70, UR45, -R80.reuse ;  /* 0x0000002d46257c23 */ /* 0x108fe20008010850 */
        /* <DEDUP_REMOVED lines=25> */
[--C-:B------:R-:W-:Y:S01]  /*fef0*/  FFMA.FTZ R14, R82, UR45, -R80.reuse ;  /* 0x0000002d520e7c23 */ /* 0x100fe20008010850 */
[--C-:B------:R-:W-:Y:S01]  /*ff00*/  FFMA.FTZ R15, R15, UR45, -R80.reuse ;  /* 0x0000002d0f0f7c23 */ /* 0x100fe20008010850 */
[--C-:B------:R-:W-:Y:S01]  /*ff10*/  FFMA.FTZ R10, R10, UR45, -R80.reuse ;  /* 0x0000002d0a0a7c23 */ /* 0x100fe20008010850 */
[----:B------:R-:W-:-:S04]  /*ff20*/  FFMA.FTZ R11, R11, UR45, -R80 ;  /* 0x0000002d0b0b7c23 */ /* 0x000fc80008010850 */
[----:B------:R-:W2:Y:S01]  /*ff30*/  MUFU.EX2 R25, R25 ;  /* 0x0000001900197308 */ /* 0x000ea20000000800 */
[----:B0-----:R-:W-:-:S04]  /*ff40*/  FFMA.FTZ R3, R8, R3, R24 ;  /* 0x0000000308037223 */ /* 0x001fc80000010018 */
[----:B------:R-:W-:-:S03]  /*ff50*/  FADD.FTZ R3, R79, R3 ;  /* 0x000000034f037221 */ /* 0x000fc60000010000 */
[----:B------:R0:W3:Y:S01]  /*ff60*/  MUFU.EX2 R38, R27 ;  /* 0x0000001b00267308 */ /* 0x0000e20000000800 */
[----:B-1----:R-:W-:Y:S01]  /*ff70*/  FFMA.FTZ R4, R7, R4, R78 ;  /* 0x0000000407047223 */ /* 0x002fe2000001004e */
[----:B------:R-:W-:-:S04]  /*ff80*/  FADD.FTZ R3, R26, R3 ;  /* 0x000000031a037221 */ /* 0x000fc80000010000 */
[----:B------:R-:W-:Y:S02]  /*ff90*/  FADD.FTZ R3, R77, R3 ;  /* 0x000000034d037221 */ /* 0x000fe40000010000 */
[----:B------:R-:W1:Y:S01]  /*ffa0*/  MUFU.EX2 R76, R76 ;  /* 0x0000004c004c7308 */ /* 0x000e620000000800 */
[----:B0-----:R-:W-:Y:S01]  /*ffb0*/  FFMA.FTZ R27, R83, UR45, -R80 ;  /* 0x0000002d531b7c23 */ /* 0x001fe20008010850 */
[----:B--2---:R-:W-:Y:S01]  /*ffc0*/  FADD.FTZ R4, R25, R4 ;  /* 0x0000000419047221 */ /* 0x004fe20000010000 */
[----:B------:R-:W-:-:S04]  /*ffd0*/  FADD.FTZ R3, R36, R3 ;  /* 0x0000000324037221 */ /* 0x000fc80000010000 */
[----:B------:R-:W-:Y:S01]  /*ffe0*/  FADD.FTZ R3, R75, R3 ;  /* 0x000000034b037221 */ /* 0x000fe20000010000 */
[----:B------:R-:W0:Y:S03]  /*fff0*/  MUFU.EX2 R27, R27 ;  /* 0x0000001b001b7308 */ /* 0x000e260000000800 */
[----:B---3--:R-:W-:-:S04]  /*10000*/  FADD.FTZ R3, R38, R3 ;  /* 0x0000000326037221 */ /* 0x008fc80000010000 */
[----:B------:R-:W-:Y:S01]  /*10010*/  FADD.FTZ R3, R73, R3 ;  /* 0x0000000349037221 */ /* 0x000fe20000010000 */
        /* <DEDUP_REMOVED lines=20> */
[----:B------:R1:W-:Y:S01]  /*10160*/  MUFU.EX2 R42, R66 ;  /* 0x00000042002a7308 */ /* 0x0003e20000000800 */
[----:B0-----:R-:W-:-:S04]  /*10170*/  FADD.FTZ R3, R30, R3 ;  /* 0x000000031e037221 */ /* 0x001fc80000010000 */
[----:B------:R-:W-:-:S03]  /*10180*/  FADD.FTZ R3, R69, R3 ;  /* 0x0000000345037221 */ /* 0x000fc60000010000 */
[----:B------:R-:W0:Y:S01]  /*10190*/  MUFU.EX2 R31, R31 ;  /* 0x0000001f001f7308 */ /* 0x000e220000000800 */
[----:B-1----:R-:W-:Y:S01]  /*101a0*/  FFMA.FTZ R66, R13, UR45, -R80 ;  /* 0x0000002d0d427c23 */ /* 0x002fe20008010850 */
[----:B--2---:R-:W-:Y:S01]  /*101b0*/  FADD.FTZ R4, R68, R4 ;  /* 0x0000000444047221 */ /* 0x004fe20000010000 */
[----:B------:R-:W-:-:S05]  /*101c0*/  FADD.FTZ R3, R32, R3 ;  /* 0x0000000320037221 */ /* 0x000fca0000010000 */
[----:B------:R-:W1:Y:S08]  /*101d0*/  MUFU.EX2 R66, R66 ;  /* 0x0000004200427308 */ /* 0x000e700000000800 */
[----:B------:R-:W2:Y:S01]  /*101e0*/  MUFU.EX2 R67, R67 ;  /* 0x0000004300437308 */ /* 0x000ea20000000800 */
[----:B0-----:R-:W-:-:S07]  /*101f0*/  FADD.FTZ R4, R31, R4 ;  /* 0x000000041f047221 */ /* 0x001fce0000010000 */
[----:B------:R-:W0:Y:S01]  /*10200*/  MUFU.EX2 R33, R33 ;  /* 0x0000002100217308 */ /* 0x000e220000000800 */
[----:B-1----:R-:W-:-:S07]  /*10210*/  FADD.FTZ R4, R66, R4 ;  /* 0x0000000442047221 */ /* 0x002fce0000010000 */
[----:B------:R1:W3:Y:S01]  /*10220*/  MUFU.EX2 R34, R44 ;  /* 0x0000002c00227308 */ /* 0x0002e20000000800 */
[----:B--2---:R-:W-:-:S07]  /*10230*/  FADD.FTZ R3, R67, R3 ;  /* 0x0000000343037221 */ /* 0x004fce0000010000 */
[----:B------:R-:W2:Y:S01]  /*10240*/  MUFU.EX2 R64, R64 ;  /* 0x0000004000407308 */ /* 0x000ea20000000800 */
[----:B0-----:R-:W-:Y:S01]  /*10250*/  FADD.FTZ R4, R33, R4 ;  /* 0x0000000421047221 */ /* 0x001fe20000010000 */
[----:B-1----:R-:W-:-:S06]  /*10260*/  FFMA.FTZ R44, R152, UR45, -R80 ;  /* 0x0000002d982c7c23 */ /* 0x002fcc0008010850 */
[----:B------:R-:W0:Y:S01]  /*10270*/  MUFU.EX2 R35, R35 ;  /* 0x0000002300237308 */ /* 0x000e220000000800 */
[----:B---3--:R-:W-:-:S04]  /*10280*/  FADD.FTZ R3, R34, R3 ;  /* 0x0000000322037221 */ /* 0x008fc80000010000 */
[----:B------:R-:W-:-:S03]  /*10290*/  FADD.FTZ R3, R65, R3 ;  /* 0x0000000341037221 */ /* 0x000fc60000010000 */
        /* <DEDUP_REMOVED lines=41> */
[----:B-1----:R-:W-:-:S04]  /*10530*/  FADD.FTZ R3, R47, R3 ;  /* 0x000000032f037221 */ /* 0x002fc80000010000 */
[----:B------:R-:W-:-:S03]  /*10540*/  FADD.FTZ R3, R45, R3 ;  /* 0x000000032d037221 */ /* 0x000fc60000010000 */
        /* <DEDUP_REMOVED lines=23> */
.L_x_10508:
[----:B------:R-:W2:Y:S04]  /*106c0*/  LDL R84, [R1+0x60] ;  /* 0x0000600001547983 */ /* 0x000ea80000100800 */
[----:B------:R-:W3:Y:S04]  /*106d0*/  LDL R85, [R1+0x80] ;  /* 0x0000800001557983 */ /* 0x000ee80000100800 */
[----:B------:R-:W4:Y:S04]  /*106e0*/  LDL R82, [R1+0x68] ;  /* 0x0000680001527983 */ /* 0x000f280000100800 */
[----:B------:R-:W5:Y:S04]  /*106f0*/  LDL R81, [R1+0x64] ;  /* 0x0000640001517983 */ /* 0x000f680000100800 */
[----:B------:R-:W5:Y:S01]  /*10700*/  LDL R83, [R1+0x84] ;  /* 0x0000840001537983 */ /* 0x000f620000100800 */
[----:B------:R-:W-:-:S02]  /*10710*/  IMAD R5, R5, 0x8, R2 ;  /* 0x0000000805057824 */ /* 0x000fc400078e0202 */
[----:B------:R-:W-:Y:S02]  /*10720*/  IMAD.U32 R80, RZ, RZ, UR38 ;  /* 0x00000026ff507e24 */ /* 0x000fe4000f8e00ff */
[----:B------:R-:W-:Y:S01]  /*10730*/  VIADD R5, R5, 0x2d860 ;  /* 0x0002d86005057836 */ /* 0x000fe20000000000 */
[----:B------:R-:W-:Y:S02]  /*10740*/  F2FP.BF16.F32.PACK_AB R24, R79, R24 ;  /* 0x000000184f18723e */ /* 0x000fe400000010ff */
[----:B------:R-:W-:Y:S02]  /*10750*/  F2FP.BF16.F32.PACK_AB R25, R25, R78 ;  /* 0x0000004e1919723e */ /* 0x000fe400000010ff */
[----:B------:R-:W-:Y:S02]  /*10760*/  PRMT R5, R80, 0x654, R5 ;  /* 0x0000065450057816 */ /* 0x000fe40000000005 */
[----:B------:R-:W-:Y:S02]  /*10770*/  F2FP.BF16.F32.PACK_AB R26, R77, R26 ;  /* 0x0000001a4d1a723e */ /* 0x000fe400000010ff */
[----:B------:R-:W-:Y:S01]  /*10780*/  F2FP.BF16.F32.PACK_AB R27, R27, R76 ;  /* 0x0000004c1b1b723e */ /* 0x000fe200000010ff */
[----:B------:R0:W-:Y:S01]  /*10790*/  SYNCS.ARRIVE.TRANS64.RED.A1T0 RZ, [R5+URZ], RZ ;  /* 0x000000ff05ff79a7 */ /* 0x0001e2000810043f */
        /* <DEDUP_REMOVED lines=16> */
[----:B------:R-:W-:Y:S01]  /*108a0*/  ISETP.GT.AND P1, PT, R0, RZ, PT ;  /* 0x000000ff0000720c */ /* 0x000fe20003f24270 */
        /* <DEDUP_REMOVED lines=48> */
[----:B------:R-:W-:-:S02]  /*10bb0*/  VIADD R0, R0, 0xffffffff ;  /* 0xffffffff00007836 */ /* 0x000fc40000000000 */
[----:B------:R-:W-:Y:S02]  /*10bc0*/  IMAD.MOV.U32 R8, RZ, RZ, R9 ;  /* 0x000000ffff087224 */ /* 0x000fe400078e0009 */
[----:B------:R-:W-:Y:S02]  /*10bd0*/  IMAD.MOV.U32 R7, RZ, RZ, R6 ;  /* 0x000000ffff077224 */ /* 0x000fe400078e0006 */
[----:B0-----:R-:W-:Y:S01]  /*10be0*/  IMAD.MOV.U32 R5, RZ, RZ, R141 ;  /* 0x000000ffff057224 */ /* 0x001fe200078e008d */
[----:B--2---:R0:W-:Y:S04]  /*10bf0*/  STSM.16.M88.4 [R84+0x21800], R24 ;  /* 0x0218001854007844 */ /* 0x0041e80000000200 */
[----:B---3--:R1:W-:Y:S04]  /*10c00*/  STSM.16.M88.4 [R85], R36 ;  /* 0x0000002455007844 */ /* 0x0083e80000000200 */
[----:B----4-:R2:W-:Y:S04]  /*10c10*/  STSM.16.M88.4 [R82], R28 ;  /* 0x0000001c52007844 */ /* 0x0105e80000000200 */
[----:B-----5:R3:W-:Y:S01]  /*10c20*/  STSM.16.M88.4 [R81], R32 ;  /* 0x0000002051007844 */ /* 0x0207e20000000200 */
[----:B0-----:R-:W-:-:S02]  /*10c30*/  F2FP.BF16.F32.PACK_AB R24, R63, R62 ;  /* 0x0000003e3f18723e */ /* 0x001fc400000010ff */
[----:B------:R-:W-:Y:S02]  /*10c40*/  F2FP.BF16.F32.PACK_AB R25, R60, R61 ;  /* 0x0000003d3c19723e */ /* 0x000fe400000010ff */
[----:B------:R-:W-:Y:S02]  /*10c50*/  F2FP.BF16.F32.PACK_AB R26, R59, R58 ;  /* 0x0000003a3b1a723e */ /* 0x000fe400000010ff */
[----:B------:R-:W-:Y:S02]  /*10c60*/  F2FP.BF16.F32.PACK_AB R27, R56, R57 ;  /* 0x00000039381b723e */ /* 0x000fe400000010ff */
[----:B-1----:R-:W-:Y:S02]  /*10c70*/  F2FP.BF16.F32.PACK_AB R36, R55, R54 ;  /* 0x000000363724723e */ /* 0x002fe400000010ff */
[----:B------:R-:W-:Y:S02]  /*10c80*/  F2FP.BF16.F32.PACK_AB R37, R52, R53 ;  /* 0x000000353425723e */ /* 0x000fe400000010ff */
[----:B------:R-:W-:-:S02]  /*10c90*/  F2FP.BF16.F32.PACK_AB R38, R51, R50 ;  /* 0x000000323326723e */ /* 0x000fc400000010ff */
[----:B------:R-:W-:Y:S02]  /*10ca0*/  F2FP.BF16.F32.PACK_AB R39, R49, R48 ;  /* 0x000000303127723e */ /* 0x000fe400000010ff */
[----:B--2---:R-:W-:Y:S02]  /*10cb0*/  F2FP.BF16.F32.PACK_AB R28, R21, R20 ;  /* 0x00000014151c723e */ /* 0x004fe400000010ff */
[----:B------:R-:W-:Y:S02]  /*10cc0*/  F2FP.BF16.F32.PACK_AB R29, R15, R14 ;  /* 0x0000000e0f1d723e */ /* 0x000fe400000010ff */
[----:B------:R-:W-:Y:S02]  /*10cd0*/  F2FP.BF16.F32.PACK_AB R30, R12, R13 ;  /* 0x0000000d0c1e723e */ /* 0x000fe400000010ff */
[----:B------:R-:W-:Y:S01]  /*10ce0*/  F2FP.BF16.F32.PACK_AB R31, R11, R10 ;  /* 0x0000000a0b1f723e */ /* 0x000fe200000010ff */
[----:B------:R3:W-:Y:S04]  /*10cf0*/  STSM.16.M88.4 [R84+0x27800], R24 ;  /* 0x0278001854007844 */ /* 0x0007e80000000200 */
[----:B------:R3:W-:Y:S04]  /*10d00*/  STSM.16.M88.4 [R83], R36 ;  /* 0x0000002453007844 */ /* 0x0007e80000000200 */
[----:B------:R3:W-:Y:S04]  /*10d10*/  STSM.16.M88.4 [R82+0x6000], R40 ;  /* 0x0060002852007844 */ /* 0x0007e80000000200 */
[----:B------:R3:W-:Y:S01]  /*10d20*/  STSM.16.M88.4 [R81+0x6000], R28 ;  /* 0x0060001c51007844 */ /* 0x0007e20000000200 */
[----:B------:R-:W-:Y:S01]  /*10d30*/  @!PT LDS RZ, [RZ] ;  /* 0x00000000fffff984 */ /* 0x000fe20000000800 */
[----:B------:R-:W-:Y:S01]  /*10d40*/  @!PT LDS RZ, [RZ] ;  /* 0x00000000fffff984 */ /* 0x000fe20000000800 */
[----:B------:R-:W-:Y:S01]  /*10d50*/  @!PT LDS RZ, [RZ] ;  /* 0x00000000fffff984 */ /* 0x000fe20000000800 */
[----:B------:R-:W-:Y:S01]  /*10d60*/  @!PT LDS RZ, [RZ] ;  /* 0x00000000fffff984 */ /* 0x000fe20000000800 */
[----:B------:R0:W-:Y:S06]  /*10d70*/  MEMBAR.ALL.CTA ;  /* 0x0000000000007992 */ /* 0x0001ec0000008000 */
[----:B0-----:R-:W0:Y:S01]  /*10d80*/  FENCE.VIEW.ASYNC.S ;  /* 0x00000000000073c6 */ /* 0x001e220000000000 */
[----:B------:R-:W-:Y:S01]  /*10d90*/  IMAD.MOV.U32 R10, RZ, RZ, R157 ;  /* 0x000000ffff0a7224 */ /* 0x000fe200078e009d */
[----:B0-----:R-:W-:Y:S01]  /*10da0*/  NOP ;  /* 0x0000000000007918 */ /* 0x001fe20000000000 */
[----:B------:R-:W-:Y:S05]  /*10db0*/  @P1 BRA `(.L_x_10509) ;  /* 0xffffffd000b01947 */ /* 0x000fea000383ffff */
.L_x_10497:
[----:B------:R-:W-:Y:S05]  /*10dc0*/  WARPSYNC.ALL ;  /* 0x0000000000007948 */ /* 0x000fea0003800000 */
[----:B------:R-:W-:Y:S06]  /*10dd0*/  BAR.ARV 0x8, 0x200 ;  /* 0x0208000000007b1d */ /* 0x000fec0000002000 */
[----:B------:R-:W-:Y:S05]  /*10de0*/  @!P0 BRA `(.L_x_10510) ;  /* 0x0000000000048947 */ /* 0x000fea0003800000 */
[----:B------:R-:W-:Y:S01]  /*10df0*/  BPT.TRAP 0x1 ;  /* 0x000000040000795c */ /* 0x000fe20000300000 */
.L_x_10510:
[----:B------:R-:W-:Y:S01]  /*10e00*/  IMAD R5, R141, 0x8, R2 ;  /* 0x000000088d057824 */ /* 0x000fe200078e0202 */
[----:B------:R-:W-:-:S04]  /*10e10*/  SHF.L.U32 R0, R157, 0x1f, RZ ;  /* 0x0000001f9d007819 */ /* 0x000fc800000006ff */
[----:B------:R0:W1:Y:S01]  /*10e20*/  SYNCS.PHASECHK.TRANS64.TRYWAIT P1, [R5+URZ+0x2d850], R0 ;  /* 0x02d85000050075a7 */ /* 0x000062000802017f */
[----:B------:R-:W-:Y:S05]  /*10e30*/  @!P0 BRA `(.L_x_10511) ;  /* 0x0000000000048947 */ /* 0x000fea0003800000 */
[----:B------:R-:W-:Y:S01]  /*10e40*/  BPT.TRAP 0x1 ;  /* 0x000000040000795c */ /* 0x000fe20000300000 */
.L_x_10511:
[----:B------:R-:W2:Y:S01]  /*10e50*/  LDL.LU R7, [R1+0x74] ;  /* 0x0000740001077983 */ /* 0x000ea20000300800 */
[----:B------:R-:W-:Y:S02]  /*10e60*/  VIADD R2, R2, 0x400 ;  /* 0x0000040002027836 */ /* 0x000fe40000000000 */
[----:B------:R-:W-:-:S03]  /*10e70*/  IMAD.MOV.U32 R11, RZ, RZ, 0x40000040 ;  /* 0x40000040ff0b7424 */ /* 0x000fc600078e00ff */
[----:B------:R-:W-:-:S04]  /*10e80*/  SHF.R.U32.HI R2, RZ, 0x4, R2 ;  /* 0x00000004ff027819 */ /* 0x000fc80000011602 */
[----:B------:R-:W-:-:S04]  /*10e90*/  LOP3.LUT R2, R2, 0x3fff, RZ, 0xc0, !PT ;  /* 0x00003fff02027812 */ /* 0x000fc800078ec0ff */
[----:B------:R-:W-:Y:S02]  /*10ea0*/  LOP3.LUT R2, R2, 0x2000000, RZ, 0xfc, !PT ;  /* 0x0200000002027812 */ /* 0x000fe400078efcff */
[----:B--2---:R-:W-:Y:S01]  /*10eb0*/  LOP3.LUT R10, R7, 0x10000, RZ, 0xfc, !PT ;  /* 0x00010000070a7812 */ /* 0x004fe200078efcff */
[----:B-1----:R-:W-:Y:S06]  /*10ec0*/  @P1 BRA `(.L_x_10512) ;  /* 0x0000000000081947 */ /* 0x002fec0003800000 */
[----:B------:R-:W1:Y:S02]  /*10ed0*/  SYNCS.PHASECHK.TRANS64.TRYWAIT P1, [R5+URZ+0x2d850], R0 ;  /* 0x02d85000050075a7 */ /* 0x000e64000802017f */
[----:B-1----:R-:W-:Y:S05]  /*10ee0*/  @!P1 BRA `(.L_x_10513) ;  /* 0x0000009c002c9947 */ /* 0x002fea0003800000 */
.L_x_10512:
[----:B------:R-:W-:Y:S01]  /*10ef0*/  IMAD R12, R141, 0x600, R2 ;  /* 0x000006008d0c7824 */ /* 0x000fe200078e0202 */
[----:B------:R-:W-:Y:S05]  /*10f00*/  WARPSYNC.ALL ;  /* 0x0000000000007948 */ /* 0x000fea0003800000 */
[----:B------:R-:W-:Y:S01]  /*10f10*/  IMAD.MOV.U32 R13, RZ, RZ, -0x7fffffe0 ;  /* 0x80000020ff0d7424 */ /* 0x000fe200078e00ff */
[----:B------:R-:W-:Y:S01]  /*10f20*/  R2UR UR4, R10 ;  /* 0x000000000a0472ca */ /* 0x000fe200000e0000 */
[----:B------:R-:W-:Y:S01]  /*10f30*/  WARPGROUP.ARRIVE ;  /* 0x00000000000079c5 */ /* 0x000fe20000000000 */
[----:B------:R-:W-:Y:S01]  /*10f40*/  R2UR UR5, R11 ;  /* 0x000000000b0572ca */ /* 0x000fe200000e0000 */
[C---:B------:R-:W-:Y:S01]  /*10f50*/  VIADD R20, R12.reuse, 0x40 ;  /* 0x000000400c147836 */ /* 0x040fe20000000000 */
[----:B------:R-:W-:Y:S01]  /*10f60*/  R2UR UR6, R12 ;  /* 0x000000000c0672ca */ /* 0x000fe200000e0000 */
[----:B------:R-:W-:Y:S01]  /*10f70*/  IMAD.MOV.U32 R15, RZ, RZ, 0x40000040 ;  /* 0x40000040ff0f7424 */ /* 0x000fe200078e00ff */
[----:B------:R-:W-:Y:S01]  /*10f80*/  R2UR UR7, R13 ;  /* 0x000000000d0772ca */ /* 0x000fe200000e0000 */
[----:B------:R-:W-:Y:S01]  /*10f90*/  IMAD.MOV.U32 R21, RZ, RZ, -0x7fffffe0 ;  /* 0x80000020ff157424 */ /* 0x000fe200078e00ff */
[----:B------:R-:W-:Y:S01]  /*10fa0*/  IADD3 R14, R10, 0x2, RZ ;  /* 0x000000020a0e7810 */ /* 0x000fe20007ffe0ff */
[----:B------:R-:W-:Y:S01]  /*10fb0*/  IMAD.MOV.U32 R13, RZ, RZ, -0x7fffffe0 ;  /* 0x80000020ff0d7424 */ /* 0x000fe200078e00ff */
[----:B------:R-:W-:Y:S01]  /*10fc0*/  MOV R11, 0x40000040 ;  /* 0x40000040000b7802 */ /* 0x000fe20000000f00 */
[----:B01----:R-:W0:Y:S01]  /*10fd0*/  SHFL.BFLY PT, R0, R3, 0x2, 0x1f ;  /* 0x0c401f0003007f89 */ /* 0x003e2200000e0000 */
[----:B---3--:R-:W-:-:S02]  /*10fe0*/  IMAD.MOV.U32 R41, RZ, RZ, RZ ;  /* 0x000000ffff297224 */ /* 0x008fc400078e00ff */
[----:B------:R-:W-:Y:S01]  /*10ff0*/  IMAD.MOV.U32 R2, RZ, RZ, RZ ;  /* 0x000000ffff027224 */ /* 0x000fe200078e00ff */
[----:B------:R-:W1:Y:S04]  /*11000*/  SHFL.BFLY PT, R7, R4, 0x2, 0x1f ;  /* 0x0c401f0004077f89 */ /* 0x000e6800000e0000 */
[----:B------:R-:W-:Y:S01]  /*11010*/  HGMMA.64x96x16.F32.BF16 R88, gdesc[UR4].tnspB, R88, gsb0 ;  /* 0x41600000045879f0 */ /* 0x000fe20008001858 */
[----:B------:R-:W-:Y:S01]  /*11020*/  R2UR UR4, R14 ;  /* 0x000000000e0472ca */ /* 0x000fe200000e0000 */
[----:B------:R-:W-:Y:S01]  /*11030*/  VIADD R14, R10, 0x4 ;  /* 0x000000040a0e7836 */ /* 0x000fe20000000000 */
[----:B------:R-:W-:Y:S01]  /*11040*/  R2UR UR5, R15 ;  /* 0x000000000f0572ca */ /* 0x000fe200000e0000 */
[----:B------:R-:W-:Y:S01]  /*11050*/  IMAD.MOV.U32 R15, RZ, RZ, 0x40000040 ;  /* 0x40000040ff0f7424 */ /* 0x000fe200078e00ff */
[----:B------:R-:W-:Y:S01]  /*11060*/  R2UR UR6, R20 ;  /* 0x00000000140672ca */ /* 0x000fe200000e0000 */
[----:B------:R-:W-:Y:S01]  /*11070*/  VIADD R20, R12, 0x80 ;  /* 0x000000800c147836 */ /* 0x000fe20000000000 */
[----:B------:R-:W-:Y:S01]  /*11080*/  R2UR UR7, R21 ;  /* 0x00000000150772ca */ /* 0x000fe200000e0000 */
[----:B------:R-:W-:-:S02]  /*11090*/  IMAD.MOV.U32 R21, RZ, RZ, -0x7fffffe0 ;  /* 0x80000020ff157424 */ /* 0x000fc400078e00ff */
[----:B0-----:R-:W-:Y:S01]  /*110a0*/  FADD.FTZ R0, R0, R3 ;  /* 0x0000000300007221 */ /* 0x001fe20000010000 */
[----:B------:R-:W-:Y:S02]  /*110b0*/  IMAD.MOV.U32 R3, RZ, RZ, -0x800000 ;  /* 0xff800000ff037424 */ /* 0x000fe400078e00ff */
[----:B-1----:R-:W-:Y:S02]  /*110c0*/  FADD.FTZ R8, R7, R4 ;  /* 0x0000000407087221 */ /* 0x002fe40000010000 */
[----:B------:R-:W0:Y:S01]  /*110d0*/  SHFL.BFLY PT, R7, R0, 0x1, 0x1f ;  /* 0x0c201f0000077f89 */ /* 0x000e2200000e0000 */
[----:B------:R-:W-:Y:S02]  /*110e0*/  WARPGROUP.DEPBAR.LE gsb0, 0x0 ;  /* 0x00008000000079c5 */ /* 0x000fe40000010000 */
[----:B------:R-:W-:-:S06]  /*110f0*/  WARPGROUP.ARRIVE ;  /* 0x00000000000079c5 */ /* 0x000fcc0000000000 */
        /* <DEDUP_REMOVED lines=8> */
[----:B------:R-:W-:Y:S01]  /*11180*/  IMAD.MOV.U32 R21, RZ, RZ, -0x7fffffe0 ;  /* 0x80000020ff157424 */ /* 0x000fe200078e00ff */
[----:B------:R-:W-:Y:S02]  /*11190*/  WARPGROUP.DEPBAR.LE gsb0, 0x0 ;  /* 0x00008000000079c5 */ /* 0x000fe40000010000 */
[----:B------:R-:W-:-:S09]  /*111a0*/  WARPGROUP.ARRIVE ;  /* 0x00000000000079c5 */ /* 0x000fd20000000000 */
        /* <DEDUP_REMOVED lines=30> */
[----:B------:R-:W-:Y:S02]  /*11390*/  IMAD.MOV.U32 R21, RZ, RZ, -0x7fffffe0 ;  /* 0x80000020ff157424 */ /* 0x000fe400078e00ff */
[----:B------:R-:W-:-:S02]  /*113a0*/  VIADD R10, R10, 0x606 ;  /* 0x000006060a0a7836 */ /* 0x000fc40000000000 */
[----:B------:R-:W-:Y:S01]  /*113b0*/  VIADD R12, R12, 0x1c0 ;  /* 0x000001c00c0c7836 */ /* 0x000fe20000000000 */
[----:B------:R-:W-:Y:S02]  /*113c0*/  WARPGROUP.DEPBAR.LE gsb0, 0x0 ;  /* 0x00008000000079c5 */ /* 0x000fe40000010000 */
[----:B------:R-:W-:-:S06]  /*113d0*/  WARPGROUP.ARRIVE ;  /* 0x00000000000079c5 */ /* 0x000fcc0000000000 */
[----:B------:R-:W-:Y:S01]  /*113e0*/  HGMMA.64x96x16.F32.BF16 R88, gdesc[UR4].tnspB, R88, gsb0 ;  /* 0x41600000045879f0 */ /* 0x000fe20008001858 */
[----:B------:R-:W-:Y:S02]  /*113f0*/  R2UR UR4, R14 ;  /* 0x000000000e0472ca */ /* 0x000fe400000e0000 */
[----:B------:R-:W-:Y:S02]  /*11400*/  R2UR UR5, R15 ;  /* 0x000000000f0572ca */ /* 0x000fe400000e0000 */
[----:B------:R-:W-:Y:S02]  /*11410*/  R2UR UR6, R20 ;  /* 0x00000000140672ca */ /* 0x000fe400000e0000 */
[----:B------:R-:W-:Y:S01]  /*11420*/  R2UR UR7, R21 ;  /* 0x00000000150772ca */ /* 0x000fe200000e0000 */
[----:B------:R-:W-:Y:S02]  /*11430*/  WARPGROUP.DEPBAR.LE gsb0, 0x0 ;  /* 0x00008000000079c5 */ /* 0x000fe40000010000 */
[----:B------:R-:W-:-:S10]  /*11440*/  WARPGROUP.ARRIVE ;  /* 0x00000000000079c5 */ /* 0x000fd40000000000 */
[----:B------:R-:W-:Y:S01]  /*11450*/  HGMMA.64x96x16.F32.BF16 R88, gdesc[UR4].tnspB, R88, gsb0 ;  /* 0x41600000045879f0 */ /* 0x000fe20008001858 */
[----:B------:R-:W-:Y:S02]  /*11460*/  R2UR UR4, R10 ;  /* 0x000000000a0472ca */ /* 0x000fe400000e0000 */
[----:B------:R-:W-:Y:S02]  /*11470*/  R2UR UR5, R11 ;  /* 0x000000000b0572ca */ /* 0x000fe400000e0000 */
[----:B------:R-:W-:Y:S01]  /*11480*/  R2UR UR6, R12 ;  /* 0x000000000c0672ca */ /* 0x000fe200000e0000 */
[----:B------:R-:W1:Y:S01]  /*11490*/  SHFL.BFLY PT, R11, R8, 0x1, 0x1f ;  /* 0x0c201f00080b7f89 */ /* 0x000e6200000e0000 */
[----:B------:R-:W-:Y:S01]  /*114a0*/  R2UR UR7, R13 ;  /* 0x000000000d0772ca */ /* 0x000fe200000e0000 */
[----:B0-----:R-:W-:Y:S01]  /*114b0*/  FADD.FTZ R12, R0, R7 ;  /* 0x00000007000c7221 */ /* 0x001fe20000010000 */
[----:B------:R-:W-:Y:S02]  /*114c0*/  IMAD.U32 R7, RZ, RZ, UR45 ;  /* 0x0000002dff077e24 */ /* 0x000fe4000f8e00ff */
[----:B------:R-:W-:-:S02]  /*114d0*/  IMAD.U32 R13, RZ, RZ, UR45 ;  /* 0x0000002dff0d7e24 */ /* 0x000fc4000f8e00ff */
[----:B------:R-:W-:Y:S01]  /*114e0*/  FSETP.NE.FTZ.AND P1, PT, R12, RZ, PT ;  /* 0x000000ff0c00720b */ /* 0x000fe20003f35000 */
[----:B------:R-:W-:-:S12]  /*114f0*/  IMAD.MOV.U32 R0, RZ, RZ, -0x800000 ;  /* 0xff800000ff007424 */ /* 0x000fd800078e00ff */
[----:B------:R-:W0:Y:S01]  /*11500*/  @P1 MUFU.LG2 R10, R12 ;  /* 0x0000000c000a1308 */ /* 0x000e220000000c00 */
[----:B------:R-:W-:Y:S01]  /*11510*/  @P1 FMUL.FTZ R7, R7, 0.69314718246459960938 ;  /* 0x3f31721807071820 */ /* 0x000fe20000410000 */
[----:B-1----:R-:W-:-:S06]  /*11520*/  FADD.FTZ R11, R8, R11 ;  /* 0x0000000b080b7221 */ /* 0x002fcc0000010000 */
[----:B------:R-:W-:Y:S01]  /*11530*/  @P1 MUFU.RCP R41, R12 ;  /* 0x0000000c00291308 */ /* 0x000fe20000001000 */
[----:B------:R-:W-:Y:S01]  /*11540*/  FSETP.NE.FTZ.AND P2, PT, R11, RZ, PT ;  /* 0x000000ff0b00720b */ /* 0x000fe20003f55000 */
[----:B0-----:R-:W-:-:S04]  /*11550*/  @P1 FMUL.FTZ R10, R10, 0.69314718246459960938 ;  /* 0x3f3172180a0a1820 */ /* 0x001fc80000410000 */
        /* <DEDUP_REMOVED lines=8> */
[----:B------:R-:W-:Y:S03]  /*115e0*/  HGMMA.64x96x16.F32.BF16 R88, gdesc[UR4].tnspB, R88, gsb0 ;  /* 0x41600000045879f0 */ /* 0x000fe60008001858 */
[----:B------:R-:W-:Y:S02]  /*115f0*/  WARPGROUP.DEPBAR.LE gsb0, 0x0 ;  /* 0x00008000000079c5 */ /* 0x000fe40000010000 */
[----:B-12---:R-:W-:Y:S05]  /*11600*/  @!P0 BRA `(.L_x_10514) ;  /* 0x0000000000048947 */ /* 0x006fea0003800000 */
[----:B------:R-:W-:Y:S01]  /*11610*/  BPT.TRAP 0x1 ;  /* 0x000000040000795c */ /* 0x000fe20000300000 */
.L_x_10514:
        /* <DEDUP_REMOVED lines=58> */
[----:B0-----:R-:W-:-:S11]  /*119c0*/  SEL R141, R141, RZ, P0 ;  /* 0x000000ff8d8d7207 */ /* 0x001fd60000000000 */
.L_x_10455:
[----:B------:R-:W-:Y:S05]  /*119d0*/  WARPSYNC.ALL ;  /* 0x0000000000007948 */ /* 0x000fea0003800000 */
[----:B------:R-:W0:Y:S08]  /*119e0*/  S2UR UR38, SR_CgaCtaId ;  /* 0x00000000002679c3 */ /* 0x000e300000008800 */
[----:B------:R-:W-:Y:S06]  /*119f0*/  BAR.SYNC.DEFER_BLOCKING 0x5, 0x200 ;  /* 0x0148000000007b1d */ /* 0x000fec0000010000 */
[----:B------:R-:W-:Y:S01]  /*11a00*/  UMOV UR4, 0x400 ;  /* 0x0000040000047882 */ /* 0x000fe20000000000 */
[----:B------:R-:W-:Y:S01]  /*11a10*/  BSSY B0, `(.L_x_10515) ;  /* 0x00001d1000007945 */ /* 0x000fe20003800000 */
[----:B0-----:R-:W-:-:S06]  /*11a20*/  ULEA UR4, UR38, UR4, 0x18 ;  /* 0x0000000426047291 */ /* 0x001fcc000f8ec03f */
[----:B------:R-:W-:-:S05]  /*11a30*/  IMAD.U32 R2, RZ, RZ, UR4 ;  /* 0x00000004ff027e24 */ /* 0x000fca000f8e00ff */
[----:B------:R0:W1:Y:S01]  /*11a40*/  LDS.128 R28, [R2+0x2d8d0] ;  /* 0x02d8d000021c7984 */ /* 0x0000620000000c00 */
[----:B------:R-:W-:Y:S06]  /*11a50*/  BAR.ARV 0x4, 0x200 ;  /* 0x0108000000007b1d */ /* 0x000fec0000002000 */
[----:B------:R-:W-:Y:S05]  /*11a60*/  @P1 BRA `(.L_x_10516) ;  /* 0x0000001000801947 */ /* 0x000fea0003800000 */
[----:B------:R-:W2:Y:S04]  /*11a70*/  LDL R4, [R1+0xc0] ;  /* 0x0000c00001047983 */ /* 0x000ea80000100800 */
[----:B------:R-:W3:Y:S04]  /*11a80*/  LDL.LU R82, [R1+0x8c] ;  /* 0x00008c0001527983 */ /* 0x000ee80000300800 */
[----:B------:R-:W4:Y:S01]  /*11a90*/  LDL.LU R80, [R1+0x90] ;  /* 0x0000900001507983 */ /* 0x000f220000300800 */
[----:B------:R-:W0:Y:S01]  /*11aa0*/  S2R R5, SR_SWINHI ;  /* 0x0000000000057919 */ /* 0x000e220000002f00 */
[----:B------:R-:W-:Y:S05]  /*11ab0*/  WARPSYNC.ALL ;  /* 0x0000000000007948 */ /* 0x000fea0003800000 */
[----:B------:R-:W-:Y:S01]  /*11ac0*/  F2FP.BF16.F32.PACK_AB R6, R51, R6 ;  /* 0x000000063306723e */ /* 0x000fe200000010ff */
[----:B------:R-:W-:Y:S01]  /*11ad0*/  ULDC.64 UR4, c[0x0][0xc00] ;  /* 0x0003000000047ab9 */ /* 0x000fe20000000a00 */
[----:B------:R-:W-:Y:S01]  /*11ae0*/  F2FP.BF16.F32.PACK_AB R26, R47, R26 ;  /* 0x0000001a2f1a723e */ /* 0x000fe200000010ff */
[----:B------:R-:W4:Y:S01]  /*11af0*/  LDL R78, [R1+0x88] ;  /* 0x00008800014e7983 */ /* 0x000f220000100800 */
[----:B------:R-:W-:-:S02]  /*11b00*/  MOV R20, R2 ;  /* 0x0000000200147202 */ /* 0x000fc40000000f00 */
[----:B0-----:R-:W-:Y:S01]  /*11b10*/  MOV R21, R5 ;  /* 0x0000000500157202 */ /* 0x001fe20000000f00 */
[----:B------:R-:W-:Y:S02]  /*11b20*/  BAR.SYNC.DEFER_BLOCKING 0x1, 0x180 ;  /* 0x0046000000007b1d */ /* 0x000fe40000010000 */
[----:B--2---:R-:W-:-:S03]  /*11b30*/  IMAD.WIDE R4, R4, 0x2, R20 ;  /* 0x0000000204047825 */ /* 0x004fc600078e0214 */
[----:B------:R-:W-:-:S04]  /*11b40*/  IADD3 R75, P4, R4, 0x20, RZ ;  /* 0x00000020044b7810 */ /* 0x000fc80007f9e0ff */
[----:B------:R-:W-:Y:S02]  /*11b50*/  LOP3.LUT R8, R75, 0x180, RZ, 0xc0, !PT ;  /* 0x000001804b087812 */ /* 0x000fe400078ec0ff */
[----:B------:R-:W-:Y:S02]  /*11b60*/  IADD3 R77, P3, R4, 0x3000, RZ ;  /* 0x00003000044d7810 */ /* 0x000fe40007f7e0ff */
[----:B------:R-:W-:Y:S02]  /*11b70*/  SHF.R.U64 R8, R8, 0x3, RZ ;  /* 0x0000000308087819 */ /* 0x000fe400000012ff */
[C---:B------:R-:W-:Y:S02]  /*11b80*/  IADD3 R79, P2, R4.reuse, 0x3020, RZ ;  /* 0x00003020044f7810 */ /* 0x040fe40007f5e0ff */
[C---:B------:R-:W-:Y:S02]  /*11b90*/  IADD3 R81, P1, R4.reuse, 0x6000, RZ ;  /* 0x0000600004517810 */ /* 0x040fe40007f3e0ff */
[----:B------:R-:W-:-:S02]  /*11ba0*/  LOP3.LUT R9, R4, 0x180, RZ, 0xc0, !PT ;  /* 0x0000018004097812 */ /* 0x000fc400078ec0ff */
[----:B------:R-:W-:Y:S02]  /*11bb0*/  LOP3.LUT R12, R8, R75, RZ, 0x3c, !PT ;  /* 0x0000004b080c7212 */ /* 0x000fe400078e3cff */
[----:B------:R-:W-:Y:S02]  /*11bc0*/  LOP3.LUT R8, R77, 0x180, RZ, 0xc0, !PT ;  /* 0x000001804d087812 */ /* 0x000fe400078ec0ff */
[----:B------:R-:W-:Y:S02]  /*11bd0*/  LOP3.LUT R10, R79, 0x180, RZ, 0xc0, !PT ;  /* 0x000001804f0a7812 */ /* 0x000fe400078ec0ff */
[----:B-1----:R-:W-:Y:S02]  /*11be0*/  LOP3.LUT R28, R81, 0x180, RZ, 0xc0, !PT ;  /* 0x00000180511c7812 */ /* 0x002fe400078ec0ff */
[----:B------:R-:W-:Y:S02]  /*11bf0*/  SHF.R.U64 R9, R9, 0x3, RZ ;  /* 0x0000000309097819 */ /* 0x000fe400000012ff */
[----:B------:R-:W-:-:S02]  /*11c00*/  SHF.R.U64 R8, R8, 0x3, RZ ;  /* 0x0000000308087819 */ /* 0x000fc400000012ff */
[----:B------:R-:W-:Y:S02]  /*11c10*/  IADD3 R76, P0, R4, 0x6020, RZ ;  /* 0x00006020044c7810 */ /* 0x000fe40007f1e0ff */
        /* <DEDUP_REMOVED lines=8> */
[----:B------:R-:W-:-:S02]  /*11ca0*/  LOP3.LUT R8, R28, R81, RZ, 0x3c, !PT ;  /* 0x000000511c087212 */ /* 0x000fc400078e3cff */
[----:B------:R-:W-:Y:S02]  /*11cb0*/  LOP3.LUT R75, R76, 0x180, RZ, 0xc0, !PT ;  /* 0x000001804c4b7812 */ /* 0x000fe400078ec0ff */
[----:B------:R-:W-:Y:S01]  /*11cc0*/  MOV R28, R4 ;  /* 0x00000004001c7202 */ /* 0x000fe20000000f00 */
[--C-:B------:R-:W-:Y:S01]  /*11cd0*/  IMAD.X R9, RZ, RZ, R5.reuse, P1 ;  /* 0x000000ffff097224 */ /* 0x100fe200008e0605 */
[----:B------:R-:W-:Y:S01]  /*11ce0*/  F2FP.BF16.F32.PACK_AB R4, R50, R7 ;  /* 0x000000073204723e */ /* 0x000fe200000010ff */
[----:B------:R-:W-:Y:S01]  /*11cf0*/  IMAD.X R11, RZ, RZ, R5, P0 ;  /* 0x000000ffff0b7224 */ /* 0x000fe200000e0605 */
[----:B------:R-:W-:Y:S02]  /*11d00*/  F2FP.BF16.F32.PACK_AB R7, R66, R63 ;  /* 0x0000003f4207723e */ /* 0x000fe400000010ff */
[----:B------:R-:W-:Y:S02]  /*11d10*/  F2FP.BF16.F32.PACK_AB R5, R73, R64 ;  /* 0x000000404905723e */ /* 0x000fe400000010ff */
[----:B------:R-:W-:-:S02]  /*11d20*/  MOV R63, R12 ;  /* 0x0000000c003f7202 */ /* 0x000fc40000000f00 */
[----:B------:R-:W-:Y:S02]  /*11d30*/  MOV R51, R14 ;  /* 0x0000000e00337202 */ /* 0x000fe40000000f00 */
[----:B------:R-:W-:Y:S02]  /*11d40*/  MOV R50, R24 ;  /* 0x0000001800327202 */ /* 0x000fe40000000f00 */
[----:B------:R-:W-:Y:S02]  /*11d50*/  SHF.R.U64 R75, R75, 0x3, RZ ;  /* 0x000000034b4b7819 */ /* 0x000fe400000012ff */
[----:B------:R-:W-:Y:S02]  /*11d60*/  F2FP.BF16.F32.PACK_AB R12, R48, R39 ;  /* 0x00000027300c723e */ /* 0x000fe400000010ff */
[----:B------:R-:W-:Y:S02]  /*11d70*/  F2FP.BF16.F32.PACK_AB R13, R71, R62 ;  /* 0x0000003e470d723e */ /* 0x000fe400000010ff */
[----:B------:R-:W-:-:S02]  /*11d80*/  F2FP.BF16.F32.PACK_AB R14, R49, R38 ;  /* 0x00000026310e723e */ /* 0x000fc400000010ff */
[----:B------:R-:W-:Y:S02]  /*11d90*/  F2FP.BF16.F32.PACK_AB R15, R74, R61 ;  /* 0x0000003d4a0f723e */ /* 0x000fe400000010ff */
[----:B------:R-:W-:Y:S02]  /*11da0*/  F2FP.BF16.F32.PACK_AB R24, R46, R27 ;  /* 0x0000001b2e18723e */ /* 0x000fe400000010ff */
[----:B------:R-:W-:Y:S02]  /*11db0*/  F2FP.BF16.F32.PACK_AB R25, R69, R60 ;  /* 0x0000003c4519723e */ /* 0x000fe400000010ff */
[----:B------:R-:W-:Y:S01]  /*11dc0*/  F2FP.BF16.F32.PACK_AB R27, R72, R59 ;  /* 0x0000003b481b723e */ /* 0x000fe200000010ff */
[----:B------:R0:W-:Y:S01]  /*11dd0*/  STSM.16.M88.4 [R28], R4 ;  /* 0x000000041c007844 */ /* 0x0001e20000000200 */
[----:B------:R-:W-:-:S03]  /*11de0*/  LOP3.LUT R10, R75, R76, RZ, 0x3c, !PT ;  /* 0x0000004c4b0a7212 */ /* 0x000fc600078e3cff */
[----:B------:R-:W-:Y:S01]  /*11df0*/  STSM.16.M88.4 [R63], R12 ;  /* 0x0000000c3f007844 */ /* 0x000fe20000000200 */
[----:B------:R-:W-:-:S03]  /*11e00*/  ISETP.NE.U32.AND P0, PT, RZ, UR4, PT ;  /* 0x00000004ff007c0c */ /* 0x000fc6000bf05070 */
[----:B------:R3:W-:Y:S01]  /*11e10*/  STSM.16.M88.4 [R51], R24 ;  /* 0x0000001833007844 */ /* 0x0007e20000000200 */
[----:B------:R-:W-:Y:S02]  /*11e20*/  MOV R38, R8 ;  /* 0x0000000800267202 */ /* 0x000fe40000000f00 */
[----:B------:R-:W-:Y:S02]  /*11e30*/  F2FP.BF16.F32.PACK_AB R8, R42, R35 ;  /* 0x000000232a08723e */ /* 0x000fe400000010ff */
[----:B------:R-:W-:Y:S01]  /*11e40*/  F2FP.BF16.F32.PACK_AB R9, R65, R56 ;  /* 0x000000384109723e */ /* 0x000fe200000010ff */
[----:B------:R-:W1:Y:S01]  /*11e50*/  LDC R42, c[0x0][0xbe8] ;  /* 0x0002fa00ff2a7b82 */ /* 0x000e620000000800 */
[----:B0-----:R-:W-:Y:S02]  /*11e60*/  MOV R28, R10 ;  /* 0x0000000a001c7202 */ /* 0x001fe40000000f00 */
[----:B------:R-:W-:Y:S02]  /*11e70*/  F2FP.BF16.F32.PACK_AB R4, R44, R37 ;  /* 0x000000252c04723e */ /* 0x000fe400000010ff */
[----:B------:R-:W-:-:S02]  /*11e80*/  F2FP.BF16.F32.PACK_AB R5, R67, R58 ;  /* 0x0000003a4305723e */ /* 0x000fc400000010ff */
[----:B------:R-:W-:Y:S02]  /*11e90*/  F2FP.BF16.F32.PACK_AB R6, R45, R36 ;  /* 0x000000242d06723e */ /* 0x000fe400000010ff */
[----:B---3--:R-:W-:Y:S02]  /*11ea0*/  IADD3 R24, P1, R82, UR4, RZ ;  /* 0x0000000452187c10 */ /* 0x008fe4000ff3e0ff */
[----:B------:R-:W-:Y:S02]  /*11eb0*/  F2FP.BF16.F32.PACK_AB R7, R70, R57 ;  /* 0x000000394607723e */ /* 0x000fe400000010ff */
[----:B------:R-:W-:Y:S02]  /*11ec0*/  F2FP.BF16.F32.PACK_AB R10, R43, R34 ;  /* 0x000000222b0a723e */ /* 0x000fe400000010ff */
[----:B------:R-:W-:Y:S02]  /*11ed0*/  F2FP.BF16.F32.PACK_AB R11, R68, R55 ;  /* 0x00000037440b723e */ /* 0x000fe400000010ff */
[----:B------:R-:W-:-:S02]  /*11ee0*/  F2FP.BF16.F32.PACK_AB R12, R40, R33 ;  /* 0x00000021280c723e */ /* 0x000fc400000010ff */
[----:B------:R-:W-:Y:S02]  /*11ef0*/  F2FP.BF16.F32.PACK_AB R13, R54, R53 ;  /* 0x00000035360d723e */ /* 0x000fe400000010ff */
[----:B------:R-:W-:Y:S02]  /*11f00*/  F2FP.BF16.F32.PACK_AB R14, R41, R32 ;  /* 0x00000020290e723e */ /* 0x000fe400000010ff */
[----:B------:R-:W-:Y:S02]  /*11f10*/  F2FP.BF16.F32.PACK_AB R15, R135, R52 ;  /* 0x00000034870f723e */ /* 0x000fe400000010ff */
[----:B------:R-:W-:Y:S02]  /*11f20*/  ISETP.NE.AND.EX P0, PT, RZ, UR5, PT, P0 ;  /* 0x00000005ff007c0c */ /* 0x000fe4000bf05300 */
[----:B----4-:R-:W-:Y:S01]  /*11f30*/  IADD3.X R25, R80, UR5, RZ, P1, !PT ;  /* 0x0000000550197c10 */ /* 0x010fe20008ffe4ff */
[----:B------:R-:W-:Y:S01]  /*11f40*/  ULDC.64 UR4, c[0x0][0xc08] ;  /* 0x0003020000047ab9 */ /* 0x000fe20000000a00 */
[----:B------:R0:W-:Y:S01]  /*11f50*/  STSM.16.M88.4 [R50], R4 ;  /* 0x0000000432007844 */ /* 0x0001e20000000200 */
[----:B------:R-:W-:-:S03]  /*11f60*/  ISETP.NE.U32.AND P2, PT, RZ, UR4, PT ;  /* 0x00000004ff007c0c */ /* 0x000fc6000bf45070 */
[----:B------:R2:W-:Y:S01]  /*11f70*/  STSM.16.M88.4 [R38], R8 ;  /* 0x0000000826007844 */ /* 0x0005e20000000200 */
[----:B------:R-:W-:-:S03]  /*11f80*/  ISETP.NE.AND.EX P2, PT, RZ, UR5, PT, P2 ;  /* 0x00000005ff007c0c */ /* 0x000fc6000bf45320 */
[----:B------:R2:W-:Y:S01]  /*11f90*/  STSM.16.M88.4 [R28], R12 ;  /* 0x0000000c1c007844 */ /* 0x0005e20000000200 */
[----:B------:R-:W-:Y:S01]  /*11fa0*/  IMAD.MOV.U32 R40, RZ, RZ, RZ ;  /* 0x000000ffff287224 */ /* 0x000fe200078e00ff */
[----:B------:R-:W-:Y:S08]  /*11fb0*/  BAR.SYNC.DEFER_BLOCKING 0x1, 0x180 ;  /* 0x0046000000007b1d */ /* 0x000ff00000010000 */
[----:B0-----:R-:W-:Y:S01]  /*11fc0*/  @P2 IADD3 R4, P3, R82, UR4, RZ ;  /* 0x0000000452042c10 */ /* 0x001fe2000ff7e0ff */
[----:B------:R-:W-:-:S02]  /*11fd0*/  ULDC UR4, c[0x0][0xa88] ;  /* 0x0002a20000047ab9 */ /* 0x000fc40000000800 */
[----:B------:R-:W-:Y:S01]  /*11fe0*/  IMAD.U32 R43, RZ, RZ, UR4 ;  /* 0x00000004ff2b7e24 */ /* 0x000fe2000f8e00ff */
[----:B------:R-:W-:Y:S01]  /*11ff0*/  @P2 IADD3.X R5, R80, UR5, RZ, P3, !PT ;  /* 0x0000000550052c10 */ /* 0x000fe20009ffe4ff */
[----:B------:R2:W5:Y:S04]  /*12000*/  @P0 LDG.E R40, desc[UR42][R24.64] ;  /* 0x0000002a18280981 */ /* 0x000568000c1e1900 */
[----:B------:R2:W5:Y:S01]  /*12010*/  @P2 LDG.E R43, desc[UR42][R4.64] ;  /* 0x0000002a042b2981 */ /* 0x000562000c1e1900 */
[----:B-1----:R-:W-:-:S13]  /*12020*/  ISETP.NE.AND P1, PT, R42, 0x1, PT ;  /* 0x000000012a00780c */ /* 0x002fda0003f25270 */
[----:B------:R-:W0:Y:S08]  /*12030*/  @P1 LDC R6, c[0x0][0xbec] ;  /* 0x0002fb00ff061b82 */ /* 0x000e300000000800 */
[----:B------:R-:W1:Y:S01]  /*12040*/  @P1 LDC R27, c[0x0][0xbf0] ;  /* 0x0002fc00ff1b1b82 */ /* 0x000e620000000800 */
[----:B------:R-:W-:Y:S01]  /*12050*/  SHF.R.S32.HI R49, RZ, 0x1f, R78 ;  /* 0x0000001fff317819 */ /* 0x000fe2000001144e */
[----:B--2---:R-:W-:Y:S06]  /*12060*/  @P2 BRA `(.L_x_10517) ;  /* 0x0000000000102947 */ /* 0x004fec0003800000 */
[----:B------:R-:W-:Y:S05]  /*12070*/  @!P0 BRA `(.L_x_10517) ;  /* 0x00000000000c8947 */ /* 0x000fea0003800000 */
[----:B------:R-:W2:Y:S04]  /*12080*/  LDG.E R4, desc[UR42][R24.64] ;  /* 0x0000002a18047981 */ /* 0x000ea8000c1e1900 */
[----:B-----5:R-:W2:Y:S02]  /*12090*/  LDG.E R43, desc[UR42][R24.64+0x4] ;  /* 0x0000042a182b7981 */ /* 0x020ea4000c1e1900 */
[----:B--2---:R-:W-:-:S07]  /*120a0*/  IMAD.IADD R43, R43, 0x1, -R4 ;  /* 0x000000012b2b7824 */ /* 0x004fce00078e0a04 */
.L_x_10517:
[----:B------:R-:W2:Y:S01]  /*120b0*/  LDL R7, [R1+0xbc] ;  /* 0x0000bc0001077983 */ /* 0x000ea20000100800 */
[----:B------:R-:W-:Y:S01]  /*120c0*/  ULDC.64 UR4, c[0x0][0xb90] ;  /* 0x0002e40000047ab9 */ /* 0x000fe20000000a00 */
[----:B------:R-:W3:Y:S01]  /*120d0*/  S2R R5, SR_TID.X ;  /* 0x0000000000057919 */ /* 0x000ee20000002100 */
[----:B-----5:R-:W-:Y:S01]  /*120e0*/  SHF.R.S32.HI R41, RZ, 0x1f, R40 ;  /* 0x0000001fff297819 */ /* 0x020fe20000011428 */
[----:B------:R-:W-:Y:S01]  /*120f0*/  IMAD R43, R43, R42, RZ ;  /* 0x0000002a2b2b7224 */ /* 0x000fe200078e02ff */
[----:B------:R-:W4:Y:S01]  /*12100*/  @P1 LDC R51, c[0x0][0xbec] ;  /* 0x0002fb00ff331b82 */ /* 0x000f220000000800 */
[----:B------:R-:W4:Y:S04]  /*12110*/  LDL.LU R12, [R1+0x9c] ;  /* 0x00009c00010c7983 */ /* 0x000f280000300800 */
[----:B------:R-:W2:Y:S04]  /*12120*/  LDL.LU R8, [R1+0x94] ;  /* 0x0000940001087983 */ /* 0x000ea80000300800 */
[----:B------:R-:W2:Y:S01]  /*12130*/  LDL.LU R52, [R1+0x98] ;  /* 0x0000980001347983 */ /* 0x000ea20000300800 */
[----:B------:R-:W-:-:S03]  /*12140*/  IMAD R4, R49, UR4, RZ ;  /* 0x0000000431047c24 */ /* 0x000fc6000f8e02ff */
[----:B------:R-:W2:Y:S01]  /*12150*/  LDL R14, [R1+0xb4] ;  /* 0x0000b400010e7983 */ /* 0x000ea20000100800 */
[C---:B------:R-:W-:Y:S02]  /*12160*/  IMAD R11, R78.reuse, UR5, R4 ;  /* 0x000000054e0b7c24 */ /* 0x040fe4000f8e0204 */
[----:B---3--:R-:W-:Y:S02]  /*12170*/  VIADD R10, R5, 0xffffff80 ;  /* 0xffffff80050a7836 */ /* 0x008fe40000000000 */
[----:B------:R-:W-:Y:S01]  /*12180*/  IMAD.WIDE.U32 R4, R78, UR4, R40 ;  /* 0x000000044e047c25 */ /* 0x000fe2000f8e0028 */
[----:B------:R-:W-:Y:S02]  /*12190*/  ULDC.64 UR4, c[0x0][0xb98] ;  /* 0x0002e60000047ab9 */ /* 0x000fe40000000a00 */
[--C-:B------:R-:W-:Y:S01]  /*121a0*/  SHF.R.S32.HI R54, RZ, 0x1f, R10.reuse ;  /* 0x0000001fff367819 */ /* 0x100fe2000001140a */
[----:B------:R-:W-:Y:S01]  /*121b0*/  IMAD.IADD R5, R5, 0x1, R11 ;  /* 0x0000000105057824 */ /* 0x000fe200078e020b */
[----:B------:R-:W-:-:S02]  /*121c0*/  SHF.R.S32.HI R53, RZ, 0x1f, R10 ;  /* 0x0000001fff357819 */ /* 0x000fc4000001140a */
[-C--:B------:R-:W-:Y:S02]  /*121d0*/  LEA.HI R54, R54, R10.reuse, RZ, 0x2 ;  /* 0x0000000a36367211 */ /* 0x080fe400078f10ff */
[----:B------:R-:W-:Y:S02]  /*121e0*/  LEA.HI R53, R53, R10, RZ, 0x2 ;  /* 0x0000000a35357211 */ /* 0x000fe400078f10ff */
[----:B------:R-:W-:Y:S02]  /*121f0*/  LOP3.LUT R54, R54, 0xfffffffc, RZ, 0xc0, !PT ;  /* 0xfffffffc36367812 */ /* 0x000fe400078ec0ff */
[----:B------:R-:W-:-:S03]  /*12200*/  SHF.R.S32.HI R53, RZ, 0x2, R53 ;  /* 0x00000002ff357819 */ /* 0x000fc60000011435 */
[----:B------:R-:W-:-:S04]  /*12210*/  IMAD.IADD R54, R10, 0x1, -R54 ;  /* 0x000000010a367824 */ /* 0x000fc800078e0a36 */
[----:B------:R-:W-:-:S04]  /*12220*/  IMAD.SHL.U32 R28, R54, 0x8, RZ ;  /* 0x00000008361c7824 */ /* 0x000fc800078e00ff */
[----:B------:R-:W-:-:S04]  /*12230*/  IMAD R9, R53, 0x20, R28 ;  /* 0x0000002035097824 */ /* 0x000fc800078e021c */
[----:B------:R-:W-:Y:S01]  /*12240*/  IMAD.WIDE R20, R9, 0x2, R20 ;  /* 0x0000000209147825 */ /* 0x000fe200078e0214 */
[----:B------:R-:W-:-:S04]  /*12250*/  SHF.R.S32.HI R26, RZ, 0x1f, R10 ;  /* 0x0000001fff1a7819 */ /* 0x000fc8000001140a */
[----:B------:R-:W-:-:S04]  /*12260*/  LEA.HI R26, R26, R10, RZ, 0x7 ;  /* 0x0000000a1a1a7211 */ /* 0x000fc800078f38ff */
[----:B------:R-:W-:-:S05]  /*12270*/  LOP3.LUT R26, R26, 0xffffff80, RZ, 0xc0, !PT ;  /* 0xffffff801a1a7812 */ /* 0x000fca00078ec0ff */
[----:B------:R-:W-:Y:S01]  /*12280*/  IMAD.IADD R26, R10, 0x1, -R26 ;  /* 0x000000010a1a7824 */ /* 0x000fe200078e0a1a */
[C---:B------:R-:W-:Y:S02]  /*12290*/  IADD3 R25, P5, R20.reuse, 0x4800, RZ ;  /* 0x0000480014197810 */ /* 0x040fe40007fbe0ff */
[----:B------:R-:W-:Y:S02]  /*122a0*/  IADD3 R33, P4, R20, 0x6000, RZ ;  /* 0x0000600014217810 */ /* 0x000fe40007f9e0ff */
[----:B------:R-:W-:Y:S02]  /*122b0*/  LOP3.LUT R24, R25, 0x180, RZ, 0xc0, !PT ;  /* 0x0000018019187812 */ /* 0x000fe400078ec0ff */
[----:B------:R-:W-:Y:S02]  /*122c0*/  LOP3.LUT R32, R33, 0x180, RZ, 0xc0, !PT ;  /* 0x0000018021207812 */ /* 0x000fe400078ec0ff */
[----:B------:R-:W-:Y:S02]  /*122d0*/  SHF.R.U64 R24, R24, 0x3, RZ ;  /* 0x0000000318187819 */ /* 0x000fe400000012ff */
[----:B------:R-:W-:-:S02]  /*122e0*/  SHF.R.U64 R32, R32, 0x3, RZ ;  /* 0x0000000320207819 */ /* 0x000fc400000012ff */
[----:B------:R-:W-:Y:S01]  /*122f0*/  LOP3.LUT R24, R24, R25, RZ, 0x3c, !PT ;  /* 0x0000001918187212 */ /* 0x000fe200078e3cff */
[--C-:B------:R-:W-:Y:S01]  /*12300*/  IMAD.X R25, RZ, RZ, R21.reuse, P5 ;  /* 0x000000ffff197224 */ /* 0x100fe200028e0615 */
[----:B------:R-:W-:Y:S01]  /*12310*/  LOP3.LUT R32, R32, R33, RZ, 0x3c, !PT ;  /* 0x0000002120207212 */ /* 0x000fe200078e3cff */
[----:B------:R-:W-:Y:S01]  /*12320*/  IMAD.X R33, RZ, RZ, R21, P4 ;  /* 0x000000ffff217224 */ /* 0x000fe200020e0615 */
[----:B------:R-:W-:Y:S01]  /*12330*/  BSSY B1, `(.L_x_10518) ;  /* 0x0000080000017945 */ /* 0x000fe20003800000 */
[----:B----4-:R-:W-:Y:S02]  /*12340*/  SEL R48, R12, RZ, !P0 ;  /* 0x000000ff0c307207 */ /* 0x010fe40004000000 */
[----:B--2---:R-:W-:Y:S01]  /*12350*/  SEL R50, R8, RZ, !P0 ;  /* 0x000000ff08327207 */ /* 0x004fe20004000000 */
[----:B------:R-:W-:-:S04]  /*12360*/  IMAD R15, R52, 0xc0, R7 ;  /* 0x000000c0340f7824 */ /* 0x000fc800078e0207 */
[----:B0-----:R-:W-:-:S04]  /*12370*/  @P1 IMAD.HI.U32 R6, R15, R6, RZ ;  /* 0x000000060f061227 */ /* 0x001fc800078e00ff */
[----:B------:R-:W-:Y:S01]  /*12380*/  IMAD.MOV.U32 R7, RZ, RZ, R15 ;  /* 0x000000ffff077224 */ /* 0x000fe200078e000f */
[----:B-1----:R-:W-:-:S04]  /*12390*/  @P1 SHF.R.U32.HI R7, RZ, R27, R6 ;  /* 0x0000001bff071219 */ /* 0x002fc80000011606 */
[----:B------:R-:W-:Y:S01]  /*123a0*/  IADD3 R13, -R7, RZ, RZ ;  /* 0x000000ff070d7210 */ /* 0x000fe20007ffe1ff */
        /* <DEDUP_REMOVED lines=16> */
[----:B------:R-:W-:Y:S01]  /*124b0*/  SHFL.IDX PT, R44, R6, RZ, 0x1c1f ;  /* 0x001c1fff062c7589 */ /* 0x000fe200000e0000 */
[----:B------:R-:W-:Y:S01]  /*124c0*/  IADD3 R7, P2, R20, 0x1800, RZ ;  /* 0x0000180014077810 */ /* 0x000fe20007f5e0ff */
[----:B------:R-:W-:Y:S01]  /*124d0*/  IMAD R4, R52, 0xc0, R14 ;  /* 0x000000c034047824 */ /* 0x000fe200078e020e */
[----:B------:R-:W-:Y:S01]  /*124e0*/  IADD3 R13, P3, R20, 0x3000, RZ ;  /* 0x00003000140d7810 */ /* 0x000fe20007f7e0ff */
[----:B------:R-:W0:Y:S01]  /*124f0*/  SHFL.IDX PT, R45, R10, RZ, 0x1c1f ;  /* 0x001c1fff0a2d7589 */ /* 0x000e2200000e0000 */
[----:B------:R-:W-:Y:S01]  /*12500*/  LOP3.LUT P0, RZ, R26, 0x3, RZ, 0xc0, !PT ;  /* 0x000000031aff7812 */ /* 0x000fe2000780c0ff */
[----:B------:R-:W-:Y:S02]  /*12510*/  ULDC.64 UR4, c[0x0][0xaa0] ;  /* 0x0002a80000047ab9 */ /* 0x000fe40000000a00 */
[----:B------:R-:W-:Y:S04]  /*12520*/  SHFL.IDX PT, R46, R6, 0x1, 0x1c1f ;  /* 0x003c1f00062e7f89 */ /* 0x000fe800000e0000 */
[----:B------:R-:W1:Y:S01]  /*12530*/  SHFL.IDX PT, R47, R10, 0x1, 0x1c1f ;  /* 0x003c1f000a2f7f89 */ /* 0x000e6200000e0000 */
[----:B------:R-:W-:Y:S01]  /*12540*/  IMAD.X R9, RZ, RZ, R21, P2 ;  /* 0x000000ffff097224 */ /* 0x000fe200010e0615 */
[C---:B------:R-:W-:Y:S01]  /*12550*/  ISETP.GE.OR P2, PT, R4.reuse, R43, P0 ;  /* 0x0000002b0400720c */ /* 0x040fe20000746670 */
[----:B------:R-:W-:Y:S01]  /*12560*/  VIADD R4, R4, 0x8 ;  /* 0x0000000804047836 */ /* 0x000fe20000000000 */
[----:B------:R-:W-:-:S04]  /*12570*/  LOP3.LUT R12, R13, 0x180, RZ, 0xc0, !PT ;  /* 0x000001800d0c7812 */ /* 0x000fc800078ec0ff */
[----:B------:R-:W-:Y:S02]  /*12580*/  ISETP.GE.OR P0, PT, R4, R43, P0 ;  /* 0x0000002b0400720c */ /* 0x000fe40000706670 */
[----:B------:R-:W-:Y:S02]  /*12590*/  LOP3.LUT R8, R7, 0x180, RZ, 0xc0, !PT ;  /* 0x0000018007087812 */ /* 0x000fe400078ec0ff */
[----:B------:R-:W-:Y:S02]  /*125a0*/  SHF.R.U64 R12, R12, 0x3, RZ ;  /* 0x000000030c0c7819 */ /* 0x000fe400000012ff */
[----:B------:R-:W-:Y:S02]  /*125b0*/  SHF.R.U64 R8, R8, 0x3, RZ ;  /* 0x0000000308087819 */ /* 0x000fe400000012ff */
[----:B------:R-:W-:Y:S01]  /*125c0*/  LOP3.LUT R12, R12, R13, RZ, 0x3c, !PT ;  /* 0x0000000d0c0c7212 */ /* 0x000fe200078e3cff */
[----:B------:R-:W-:Y:S01]  /*125d0*/  IMAD.X R13, RZ, RZ, R21, P3 ;  /* 0x000000ffff0d7224 */ /* 0x000fe200018e0615 */
[----:B0-----:R0:W-:Y:S01]  /*125e0*/  @!P2 ST.E desc[UR42][R44.64], R0 ;  /* 0x000000002c00a985 */ /* 0x0011e2000c10192a */
[----:B------:R-:W-:-:S02]  /*125f0*/  LOP3.LUT R8, R8, R7, RZ, 0x3c, !PT ;  /* 0x0000000708087212 */ /* 0x000fc400078e3cff */
[C---:B------:R-:W-:Y:S02]  /*12600*/  IADD3 R5, P3, R20.reuse, 0x7800, RZ ;  /* 0x0000780014057810 */ /* 0x040fe40007f7e0ff */
[----:B------:R-:W-:Y:S01]  /*12610*/  LOP3.LUT R7, R20, 0x180, RZ, 0xc0, !PT ;  /* 0x0000018014077812 */ /* 0x000fe200078ec0ff */
[----:B-1----:R1:W-:Y:S01]  /*12620*/  @!P0 ST.E desc[UR42][R46.64], R3 ;  /* 0x000000032e008985 */ /* 0x0023e2000c10192a */
[----:B------:R-:W-:Y:S01]  /*12630*/  LOP3.LUT R4, R5, 0x180, RZ, 0xc0, !PT ;  /* 0x0000018005047812 */ /* 0x000fe200078ec0ff */
[----:B------:R-:W-:Y:S01]  /*12640*/  IMAD R41, R41, UR4, RZ ;  /* 0x0000000429297c24 */ /* 0x000fe2000f8e02ff */
[----:B------:R-:W-:Y:S01]  /*12650*/  SHF.R.U64 R7, R7, 0x3, RZ ;  /* 0x0000000307077819 */ /* 0x000fe200000012ff */
[----:B0-----:R-:W-:Y:S01]  /*12660*/  IMAD R0, R54, 0x60, R53 ;  /* 0x0000006036007824 */ /* 0x001fe200078e0235 */
[----:B-1----:R-:W0:Y:S01]  /*12670*/  @P1 LDC R47, c[0x0][0xbf0] ;  /* 0x0002fc00ff2f1b82 */ /* 0x002e220000000800 */
[----:B------:R-:W-:Y:S01]  /*12680*/  SHF.R.U64 R4, R4, 0x3, RZ ;  /* 0x0000000304047819 */ /* 0x000fe200000012ff */
[C---:B------:R-:W-:Y:S01]  /*12690*/  IMAD R45, R40.reuse, UR5, R41 ;  /* 0x00000005282d7c24 */ /* 0x040fe2000f8e0229 */
[----:B------:R-:W-:Y:S01]  /*126a0*/  LOP3.LUT R20, R7, R20, RZ, 0x3c, !PT ;  /* 0x0000001407147212 */ /* 0x000fe200078e3cff */
[----:B------:R-:W-:Y:S01]  /*126b0*/  IMAD.WIDE.U32 R40, R40, UR4, RZ ;  /* 0x0000000428287c25 */ /* 0x000fe2000f8e00ff */
[----:B------:R-:W-:Y:S01]  /*126c0*/  LOP3.LUT R36, R4, R5, RZ, 0x3c, !PT ;  /* 0x0000000504247212 */ /* 0x000fe200078e3cff */
[----:B------:R-:W-:Y:S01]  /*126d0*/  ULDC.64 UR4, c[0x0][0xae8] ;  /* 0x0002ba0000047ab9 */ /* 0x000fe20000000a00 */
[----:B------:R-:W5:Y:S01]  /*126e0*/  LD.E.128 R8, desc[UR42][R8.64] ;  /* 0x0000002a08087980 */ /* 0x000f62000c101d00 */
[----:B------:R-:W-:-:S03]  /*126f0*/  IMAD.X R37, RZ, RZ, R21, P3 ;  /* 0x000000ffff257224 */ /* 0x000fc600018e0615 */
[----:B------:R1:W5:Y:S01]  /*12700*/  LD.E.128 R4, desc[UR42][R20.64] ;  /* 0x0000002a14047980 */ /* 0x000362000c101d00 */
[----:B------:R-:W-:-:S03]  /*12710*/  IMAD R49, R49, UR4, RZ ;  /* 0x0000000431317c24 */ /* 0x000fc6000f8e02ff */
[----:B------:R-:W5:Y:S04]  /*12720*/  LD.E.128 R12, desc[UR42][R12.64] ;  /* 0x0000002a0c0c7980 */ /* 0x000f68000c101d00 */
[----:B------:R-:W5:Y:S01]  /*12730*/  LD.E.128 R24, desc[UR42][R24.64] ;  /* 0x0000002a18187980 */ /* 0x000f62000c101d00 */
[----:B-1----:R-:W-:Y:S02]  /*12740*/  IMAD.MOV.U32 R20, RZ, RZ, R40 ;  /* 0x000000ffff147224 */ /* 0x002fe400078e0028 */
[----:B------:R-:W-:Y:S01]  /*12750*/  IMAD R40, R52, 0xc0, R0 ;  /* 0x000000c034287824 */ /* 0x000fe200078e0200 */
[----:B------:R-:W5:Y:S01]  /*12760*/  LD.E.128 R32, desc[UR42][R32.64] ;  /* 0x0000002a20207980 */ /* 0x000f62000c101d00 */
[----:B------:R-:W-:Y:S02]  /*12770*/  IMAD.IADD R21, R41, 0x1, R45 ;  /* 0x0000000129157824 */ /* 0x000fe400078e022d */
[----:B------:R-:W-:Y:S01]  /*12780*/  @P1 IMAD.HI.U32 R0, R40, R51, RZ ;  /* 0x0000003328001227 */ /* 0x000fe200078e00ff */
[----:B------:R-:W5:Y:S03]  /*12790*/  LD.E.128 R36, desc[UR42][R36.64] ;  /* 0x0000002a24247980 */ /* 0x000f66000c101d00 */
[C---:B------:R-:W-:Y:S01]  /*127a0*/  IMAD R49, R78.reuse, UR5, R49 ;  /* 0x000000054e317c24 */ /* 0x040fe2000f8e0231 */
[----:B------:R-:W-:Y:S01]  /*127b0*/  @!PT LDS RZ, [RZ] ;  /* 0x00000000fffff984 */ /* 0x000fe20000000800 */
[----:B------:R-:W-:Y:S01]  /*127c0*/  @!PT LDS RZ, [RZ] ;  /* 0x00000000fffff984 */ /* 0x000fe20000000800 */
[----:B------:R-:W-:Y:S01]  /*127d0*/  @!PT LDS RZ, [RZ] ;  /* 0x00000000fffff984 */ /* 0x000fe20000000800 */
[----:B------:R-:W-:Y:S01]  /*127e0*/  @!PT LDS RZ, [RZ] ;  /* 0x00000000fffff984 */ /* 0x000fe20000000800 */
[----:B------:R1:W-:Y:S06]  /*127f0*/  MEMBAR.ALL.CTA ;  /* 0x0000000000007992 */ /* 0x0003ec0000008000 */
[----:B-1----:R-:W1:Y:S01]  /*12800*/  FENCE.VIEW.ASYNC.S ;  /* 0x00000000000073c6 */ /* 0x002e620000000000 */
[----:B------:R-:W-:Y:S01]  /*12810*/  IMAD.WIDE.U32 R20, R78, UR4, R20 ;  /* 0x000000044e147c25 */ /* 0x000fe2000f8e0014 */
[----:B------:R-:W-:-:S03]  /*12820*/  ULDC.64 UR4, c[0x0][0xaf0] ;  /* 0x0002bc0000047ab9 */ /* 0x000fc60000000a00 */
[----:B------:R-:W-:Y:S01]  /*12830*/  IMAD.MOV.U32 R3, RZ, RZ, R40 ;  /* 0x000000ffff037224 */ /* 0x000fe200078e0028 */
[----:B0-----:R-:W-:Y:S01]  /*12840*/  @P1 SHF.R.U32.HI R3, RZ, R47, R0 ;  /* 0x0000002fff031219 */ /* 0x001fe20000011600 */
        /* <DEDUP_REMOVED lines=21> */
[----:B------:R-:W-:-:S05]  /*129a0*/  IMAD.IADD R3, R21, 0x1, R3 ;  /* 0x0000000115037824 */ /* 0x000fca00078e0203 */
[----:B------:R-:W-:Y:S02]  /*129b0*/  LEA.HI.X R3, R20, UR5, R3, 0x1, P0 ;  /* 0x0000000514037c11 */ /* 0x000fe400080f0c03 */
[----:B------:R-:W-:Y:S01]  /*129c0*/  ISETP.GE.AND P0, PT, R48, R43, PT ;  /* 0x0000002b3000720c */ /* 0x000fe20003f06270 */
[----:B------:R-:W-:Y:S02]  /*129d0*/  VIADD R0, R2, 0x2d820 ;  /* 0x0002d82002007836 */ /* 0x000fe40000000000 */
[----:B------:R-:W-:-:S03]  /*129e0*/  VIADD R51, R28, 0x40 ;  /* 0x000000401c337836 */ /* 0x000fc60000000000 */
[----:B------:R-:W-:Y:S01]  /*129f0*/  PRMT R0, RZ, 0x654, R0 ;  /* 0x00000654ff007816 */ /* 0x000fe20000000000 */
[----:B------:R-:W-:Y:S01]  /*12a00*/  VIADD R49, R28, 0x20 ;  /* 0x000000201c317836 */ /* 0x000fe20000000000 */
[----:B-1----:R0:W1:Y:S02]  /*12a10*/  SHFL.IDX PT, R40, R42, RZ, 0x1c1f ;  /* 0x001c1fff2a287589 */ /* 0x00206400000e0000 */
[----:B------:R0:W-:Y:S02]  /*12a20*/  SYNCS.ARRIVE.TRANS64.RED.A1T0 RZ, [R0+URZ], RZ ;  /* 0x000000ff00ff79a7 */ /* 0x0001e4000810043f */
[----:B------:R0:W2:Y:S01]  /*12a30*/  SHFL.IDX PT, R41, R3, RZ, 0x1c1f ;  /* 0x001c1fff03297589 */ /* 0x0000a200000e0000 */
[----:B------:R-:W-:Y:S02]  /*12a40*/  SHF.R.S32.HI R50, RZ, 0x1f, R51 ;  /* 0x0000001fff327819 */ /* 0x000fe40000011433 */
[----:B------:R-:W-:Y:S01]  /*12a50*/  SHF.R.S32.HI R52, RZ, 0x1f, R49 ;  /* 0x0000001fff347819 */ /* 0x000fe20000011431 */
[----:B------:R-:W-:Y:S06]  /*12a60*/  @P0 BRA `(.L_x_10519) ;  /* 0x0000000000300947 */ /* 0x000fec0003800000 */
        /* <DEDUP_REMOVED lines=12> */
.L_x_10519:
[----:B------:R-:W-:Y:S05]  /*12b30*/  BSYNC B1 ;  /* 0x0000000000017941 */ /* 0x000fea0003800000 */
.L_x_10518:
[----:B0-----:R-:W-:Y:S01]  /*12b40*/  VIADD R0, R48, 0x60 ;  /* 0x0000006030007836 */ /* 0x001fe20000000000 */
[----:B---3-5:R0:W3:Y:S04]  /*12b50*/  SHFL.IDX PT, R7, R3, 0x1, 0x1c1f ;  /* 0x003c1f0003077f89 */ /* 0x0280e800000e0000 */
[----:B------:R-:W-:Y:S01]  /*12b60*/  ISETP.GE.AND P0, PT, R0, R43, PT ;  /* 0x0000002b0000720c */ /* 0x000fe20003f06270 */
[----:B------:R0:W4:-:S12]  /*12b70*/  SHFL.IDX PT, R6, R42, 0x1, 0x1c1f ;  /* 0x003c1f002a067f89 */ /* 0x00011800000e0000 */
[----:B0-----:R-:W-:Y:S05]  /*12b80*/  @P0 BRA `(.L_x_10520) ;  /* 0x0000000800e40947 */ /* 0x001fea0003800000 */
[----:B------:R-:W-:Y:S02]  /*12b90*/  ULDC UR4, c[0x0][0xac8] ;  /* 0x0002b20000047ab9 */ /* 0x000fe40000000800 */
[----:B------:R-:W-:Y:S02]  /*12ba0*/  ISETP.GE.AND P2, PT, R49, UR4, PT ;  /* 0x0000000431007c0c */ /* 0x000fe4000bf46270 */
[----:B------:R-:W-:-:S11]  /*12bb0*/  ISETP.GE.AND P1, PT, R28, UR4, PT ;  /* 0x000000041c007c0c */ /* 0x000fd6000bf26270 */
[C---:B----4-:R-:W-:Y:S02]  /*12bc0*/  @!P2 LEA R12, P0, R49.reuse, R6, 0x1 ;  /* 0x00000006310ca211 */ /* 0x050fe400078008ff */
[----:B---3--:R-:W-:Y:S02]  /*12bd0*/  @!P1 IMAD.WIDE R4, R28, 0x2, R6 ;  /* 0x000000021c049825 */ /* 0x008fe400078e0206 */
        /* <DEDUP_REMOVED lines=9> */
.L_x_10516:
[----:B------:R-:W2:Y:S01]  /*12c70*/  LDL.LU R6, [R1+0x8c] ;  /* 0x00008c0001067983 */ /* 0x000ea20000300800 */
[----:B------:R-:W-:Y:S01]  /*12c80*/  ULDC.64 UR4, c[0x0][0xc00] ;  /* 0x0003000000047ab9 */ /* 0x000fe20000000a00 */
[----:B------:R-:W-:Y:S01]  /*12c90*/  IMAD.MOV.U32 R0, RZ, RZ, RZ ;  /* 0x000000ffff007224 */ /* 0x000fe200078e00ff */
[----:B------:R-:W3:Y:S01]  /*12ca0*/  LDC R21, c[0x0][0xbe8] ;  /* 0x0002fa00ff157b82 */ /* 0x000ee20000000800 */
[----:B------:R-:W4:Y:S01]  /*12cb0*/  LDL.LU R3, [R1+0x90] ;  /* 0x0000900001037983 */ /* 0x000f220000300800 */
[----:B------:R-:W-:-:S04]  /*12cc0*/  ISETP.NE.U32.AND P0, PT, RZ, UR4, PT ;  /* 0x00000004ff007c0c */ /* 0x000fc8000bf05070 */
[----:B------:R-:W-:Y:S02]  /*12cd0*/  ISETP.NE.AND.EX P0, PT, RZ, UR5, PT, P0 ;  /* 0x00000005ff007c0c */ /* 0x000fe4000bf05300 */
[----:B--2---:R-:W-:-:S04]  /*12ce0*/  IADD3 R4, P1, R6, UR4, RZ ;  /* 0x0000000406047c10 */ /* 0x004fc8000ff3e0ff */
[----:B----4-:R-:W-:Y:S01]  /*12cf0*/  IADD3.X R5, R3, UR5, RZ, P1, !PT ;  /* 0x0000000503057c10 */ /* 0x010fe20008ffe4ff */
[----:B------:R-:W-:Y:S02]  /*12d00*/  ULDC.64 UR4, c[0x0][0xc08] ;  /* 0x0003020000047ab9 */ /* 0x000fe40000000a00 */
[----:B------:R-:W-:-:S04]  /*12d10*/  ISETP.NE.U32.AND P1, PT, RZ, UR4, PT ;  /* 0x00000004ff007c0c */ /* 0x000fc8000bf25070 */
[----:B------:R2:W5:Y:S01]  /*12d20*/  @P0 LDG.E R0, desc[UR42][R4.64] ;  /* 0x0000002a04000981 */ /* 0x000562000c1e1900 */
[----:B------:R-:W-:Y:S01]  /*12d30*/  ISETP.NE.AND.EX P1, PT, RZ, UR5, PT, P1 ;  /* 0x00000005ff007c0c */ /* 0x000fe2000bf25310 */
[----:B------:R-:W1:-:S12]  /*12d40*/  S2R R9, SR_TID.X ;  /* 0x0000000000097919 */ /* 0x000e580000002100 */
[----:B------:R-:W-:Y:S01]  /*12d50*/  @P1 IADD3 R6, P2, R6, UR4, RZ ;  /* 0x0000000406061c10 */ /* 0x000fe2000ff5e0ff */
[----:B------:R-:W-:Y:S02]  /*12d60*/  ULDC UR4, c[0x0][0xa88] ;  /* 0x0002a20000047ab9 */ /* 0x000fe40000000800 */
[----:B------:R-:W-:Y:S01]  /*12d70*/  IMAD.U32 R8, RZ, RZ, UR4 ;  /* 0x00000004ff087e24 */ /* 0x000fe2000f8e00ff */
[----:B------:R-:W-:-:S05]  /*12d80*/  @P1 IADD3.X R7, R3, UR5, RZ, P2, !PT ;  /* 0x0000000503071c10 */ /* 0x000fca00097fe4ff */
[----:B------:R2:W5:Y:S01]  /*12d90*/  @P1 LDG.E R8, desc[UR42][R6.64] ;  /* 0x0000002a06081981 */ /* 0x000562000c1e1900 */
[----:B---3--:R-:W-:Y:S01]  /*12da0*/  ISETP.NE.AND P2, PT, R21, 0x1, PT ;  /* 0x000000011500780c */ /* 0x008fe20003f45270 */
[----:B-1----:R-:W-:-:S12]  /*12db0*/  VIADD R28, R9, 0xffffff80 ;  /* 0xffffff80091c7836 */ /* 0x002fd80000000000 */
[----:B------:R-:W1:Y:S01]  /*12dc0*/  @P2 LDC R20, c[0x0][0xbec] ;  /* 0x0002fb00ff142b82 */ /* 0x000e620000000800 */
[----:B------:R-:W-:-:S07]  /*12dd0*/  ISETP.GE.AND P3, PT, R28, 0xc0, PT ;  /* 0x000000c01c00780c */ /* 0x000fce0003f66270 */
[----:B------:R-:W3:Y:S01]  /*12de0*/  @P2 LDC R25, c[0x0][0xbf0] ;  /* 0x0002fc00ff192b82 */ /* 0x000ee20000000800 */
[----:B--2---:R-:W-:Y:S05]  /*12df0*/  @P1 BRA `(.L_x_10521) ;  /* 0x0000000000101947 */ /* 0x004fea0003800000 */
[----:B------:R-:W-:Y:S05]  /*12e00*/  @!P0 BRA `(.L_x_10521) ;  /* 0x00000000000c8947 */ /* 0x000fea0003800000 */
[----:B------:R-:W2:Y:S04]  /*12e10*/  LDG.E R3, desc[UR42][R4.64] ;  /* 0x0000002a04037981 */ /* 0x000ea8000c1e1900 */
[----:B-----5:R-:W2:Y:S02]  /*12e20*/  LDG.E R8, desc[UR42][R4.64+0x4] ;  /* 0x0000042a04087981 */ /* 0x020ea4000c1e1900 */
[----:B--2---:R-:W-:-:S07]  /*12e30*/  IMAD.IADD R8, R8, 0x1, -R3 ;  /* 0x0000000108087824 */ /* 0x004fce00078e0a03 */
.L_x_10521:
[----:B------:R-:W2:Y:S04]  /*12e40*/  LDL.LU R4, [R1+0x94] ;  /* 0x0000940001047983 */ /* 0x000ea80000300800 */
[----:B------:R-:W4:Y:S04]  /*12e50*/  LDL.LU R3, [R1+0x9c] ;  /* 0x00009c0001037983 */ /* 0x000f280000300800 */
[----:B------:R-:W3:Y:S04]  /*12e60*/  LDL R24, [R1+0x88] ;  /* 0x0000880001187983 */ /* 0x000ee80000100800 */
[----:B------:R0:W5:Y:S01]  /*12e70*/  LDL R26, [R1+0x98] ;  /* 0x00009800011a7983 */ /* 0x0001620000100800 */
[----:B------:R-:W-:Y:S01]  /*12e80*/  BSSY B1, `(.L_x_10522) ;  /* 0x000002d000017945 */ /* 0x000fe20003800000 */
[----:B-----5:R-:W-:-:S02]  /*12e90*/  SHF.R.S32.HI R11, RZ, 0x1f, R0 ;  /* 0x0000001fff0b7819 */ /* 0x020fc40000011400 */
[----:B--2---:R-:W-:Y:S02]  /*12ea0*/  SEL R13, R4, RZ, !P0 ;  /* 0x000000ff040d7207 */ /* 0x004fe40004000000 */
[----:B----4-:R-:W-:Y:S02]  /*12eb0*/  SEL R12, R3, RZ, !P0 ;  /* 0x000000ff030c7207 */ /* 0x010fe40004000000 */
[----:B---3--:R-:W-:Y:S01]  /*12ec0*/  SHF.R.S32.HI R10, RZ, 0x1f, R24 ;  /* 0x0000001fff0a7819 */ /* 0x008fe20000011418 */
        /* <DEDUP_REMOVED lines=13> */
[C---:B------:R-:W-:Y:S02]  /*12fa0*/  IMAD R7, R24.reuse, UR5, R7 ;  /* 0x0000000518077c24 */ /* 0x040fe4000f8e0207 */
[----:B------:R-:W-:Y:S01]  /*12fb0*/  IMAD.WIDE.U32 R4, R24, UR4, R4 ;  /* 0x0000000418047c25 */ /* 0x000fe2000f8e0004 */
[----:B------:R-:W-:-:S02]  /*12fc0*/  ULDC.64 UR4, c[0x0][0xb98] ;  /* 0x0002e60000047ab9 */ /* 0x000fc40000000a00 */
[----:B------:R-:W0:Y:S01]  /*12fd0*/  @P0 LDC R6, c[0x0][0xbec] ;  /* 0x0002fb00ff060b82 */ /* 0x000e220000000800 */
[----:B------:R-:W-:Y:S02]  /*12fe0*/  IMAD.IADD R5, R5, 0x1, R7 ;  /* 0x0000000105057824 */ /* 0x000fe400078e0207 */
[----:B------:R-:W-:-:S05]  /*12ff0*/  IMAD.WIDE.U32 R4, R13, UR4, R4 ;  /* 0x000000040d047c25 */ /* 0x000fca000f8e0004 */
[----:B------:R-:W2:Y:S01]  /*13000*/  @P0 LDC R15, c[0x0][0xbf0] ;  /* 0x0002fc00ff0f0b82 */ /* 0x000ea20000000800 */
        /* <DEDUP_REMOVED lines=20> */
.L_x_10523:
[----:B------:R-:W-:Y:S05]  /*13150*/  BSYNC B1 ;  /* 0x0000000000017941 */ /* 0x000fea0003800000 */
.L_x_10522:
[--C-:B------:R-:W-:Y:S01]  /*13160*/  SHF.R.S32.HI R14, RZ, 0x1f, R28.reuse ;  /* 0x0000001fff0e7819 */ /* 0x100fe2000001141c */
[----:B------:R-:W-:Y:S01]  /*13170*/  ULDC.64 UR4, c[0x0][0xaa0] ;  /* 0x0002a80000047ab9 */ /* 0x000fe20000000a00 */
[----:B------:R-:W-:Y:S01]  /*13180*/  SHF.R.S32.HI R27, RZ, 0x1f, R28 ;  /* 0x0000001fff1b7819 */ /* 0x000fe2000001141c */
[----:B0-----:R-:W-:Y:S01]  /*13190*/  IMAD R3, R11, UR4, RZ ;  /* 0x000000040b037c24 */ /* 0x001fe2000f8e02ff */
[-C--:B------:R-:W-:Y:S01]  /*131a0*/  LEA.HI R14, R14, R28.reuse, RZ, 0x2 ;  /* 0x0000001c0e0e7211 */ /* 0x080fe200078f10ff */
[----:B------:R-:W-:Y:S01]  /*131b0*/  IMAD.WIDE.U32 R4, R0, UR4, RZ ;  /* 0x0000000400047c25 */ /* 0x000fe2000f8e00ff */
[----:B------:R-:W-:Y:S02]  /*131c0*/  LEA.HI R27, R27, R28, RZ, 0x2 ;  /* 0x0000001c1b1b7211 */ /* 0x000fe400078f10ff */
[----:B------:R-:W-:Y:S01]  /*131d0*/  LOP3.LUT R14, R14, 0xfffffffc, RZ, 0xc0, !PT ;  /* 0xfffffffc0e0e7812 */ /* 0x000fe200078ec0ff */
[----:B------:R-:W-:Y:S01]  /*131e0*/  IMAD R3, R0, UR5, R3 ;  /* 0x0000000500037c24 */ /* 0x000fe2000f8e0203 */
[----:B------:R-:W-:Y:S01]  /*131f0*/  SHF.R.S32.HI R27, RZ, 0x2, R27 ;  /* 0x00000002ff1b7819 */ /* 0x000fe2000001141b */
[----:B------:R-:W-:-:S02]  /*13200*/  ULDC.64 UR4, c[0x0][0xae8] ;  /* 0x0002ba0000047ab9 */ /* 0x000fc40000000a00 */
[----:B------:R-:W-:Y:S02]  /*13210*/  IMAD.IADD R14, R28, 0x1, -R14 ;  /* 0x000000011c0e7824 */ /* 0x000fe400078e0a0e */
[----:B------:R-:W-:Y:S02]  /*13220*/  IMAD.IADD R5, R5, 0x1, R3 ;  /* 0x0000000105057824 */ /* 0x000fe400078e0203 */
[----:B------:R-:W-:Y:S02]  /*13230*/  IMAD R0, R14, 0x60, R27 ;  /* 0x000000600e007824 */ /* 0x000fe400078e021b */
[----:B------:R-:W-:Y:S02]  /*13240*/  IMAD R6, R10, UR4, RZ ;  /* 0x000000040a067c24 */ /* 0x000fe4000f8e02ff */
[----:B------:R-:W-:Y:S02]  /*13250*/  IMAD R9, R26, 0xc0, R0 ;  /* 0x000000c01a097824 */ /* 0x000fe400078e0200 */
[----:B------:R-:W-:-:S02]  /*13260*/  IMAD R7, R24, UR5, R6 ;  /* 0x0000000518077c24 */ /* 0x000fc4000f8e0206 */
[----:B-1----:R-:W-:-:S04]  /*13270*/  @P2 IMAD.HI.U32 R0, R9, R20, RZ ;  /* 0x0000001409002227 */ /* 0x002fc800078e00ff */
        /* <DEDUP_REMOVED lines=23> */
[----:B------:R-:W-:Y:S01]  /*133f0*/  IMAD.SHL.U32 R9, R14, 0x8, RZ ;  /* 0x000000080e097824 */ /* 0x000fe200078e00ff */
[C---:B------:R-:W-:Y:S01]  /*13400*/  LEA R0, P0, R4.reuse, UR4, 0x1 ;  /* 0x0000000404007c11 */ /* 0x040fe2000f8008ff */
[----:B------:R-:W-:Y:S01]  /*13410*/  IMAD.IADD R3, R5, 0x1, R3 ;  /* 0x0000000105037824 */ /* 0x000fe200078e0203 */
[----:B------:R-:W-:Y:S01]  /*13420*/  UMOV UR4, 0xffffffff ;  /* 0xffffffff00047882 */ /* 0x000fe20000000000 */
[C---:B------:R-:W-:Y:S02]  /*13430*/  VIADD R10, R9.reuse, 0x20 ;  /* 0x00000020090a7836 */ /* 0x040fe40000000000 */
[----:B------:R-:W-:Y:S01]  /*13440*/  VIADD R7, R9, 0x40 ;  /* 0x0000004009077836 */ /* 0x000fe20000000000 */
[----:B------:R-:W-:Y:S02]  /*13450*/  LEA.HI.X R4, R4, UR5, R3, 0x1, P0 ;  /* 0x0000000504047c11 */ /* 0x000fe400080f0c03 */
[----:B------:R-:W-:-:S02]  /*13460*/  SHF.R.S32.HI R20, RZ, 0x1f, R10 ;  /* 0x0000001fff147819 */ /* 0x000fc4000001140a */
[----:B------:R-:W-:Y:S01]  /*13470*/  SHF.R.S32.HI R24, RZ, 0x1f, R7 ;  /* 0x0000001fff187819 */ /* 0x000fe20000011407 */
[----:B------:R-:W-:Y:S06]  /*13480*/  BRA.DIV UR4, `(.L_x_10524) ;  /* 0x0000007604d87947 */ /* 0x000fec000b800000 */
[----:B------:R0:W1:Y:S04]  /*13490*/  SHFL.IDX PT, R3, R4, RZ, 0x1c1f ;  /* 0x001c1fff04037589 */ /* 0x00006800000e0000 */
[----:B------:R0:W2:Y:S02]  /*134a0*/  SHFL.IDX PT, R14, R0, RZ, 0x1c1f ;  /* 0x001c1fff000e7589 */ /* 0x0000a400000e0000 */
.L_x_10686:
[----:B------:R-:W-:Y:S01]  /*134b0*/  IMAD R21, R8, R21, RZ ;  /* 0x0000001508157224 */ /* 0x000fe200078e02ff */
[----:B------:R-:W-:Y:S01]  /*134c0*/  BSSY B1, `(.L_x_10525) ;  /* 0x0000011000017945 */ /* 0x000fe20003800000 */
[----:B------:R-:W-:-:S05]  /*134d0*/  IMAD R6, R26, 0xc0, R27 ;  /* 0x000000c01a067824 */ /* 0x000fca00078e021b */
[----:B------:R-:W-:-:S13]  /*134e0*/  ISETP.GE.AND P0, PT, R6, R21, PT ;  /* 0x000000150600720c */ /* 0x000fda0003f06270 */
[----:B------:R-:W-:Y:S05]  /*134f0*/  @P0 BRA `(.L_x_10526) ;  /* 0x0000000000340947 */ /* 0x000fea0003800000 */
[----:B------:R-:W-:Y:S02]  /*13500*/  ULDC UR4, c[0x0][0xac8] ;  /* 0x0002b20000047ab9 */ /* 0x000fe40000000800 */
[----:B------:R-:W-:Y:S02]  /*13510*/  ISETP.GE.AND P2, PT, R9, UR4, PT ;  /* 0x0000000409007c0c */ /* 0x000fe4000bf46270 */
[----:B------:R-:W-:Y:S02]  /*13520*/  ISETP.GE.AND P3, PT, R10, UR4, PT ;  /* 0x000000040a007c0c */ /* 0x000fe4000bf66270 */
[----:B------:R-:W-:-:S09]  /*13530*/  ISETP.GE.AND P4, PT, R7, UR4, PT ;  /* 0x0000000407007c0c */ /* 0x000fd2000bf86270 */
[----:B-1----:R-:W-:Y:S02]  /*13540*/  @!P2 IMAD.MOV.U32 R15, RZ, RZ, R3 ;  /* 0x000000ffff0fa224 */ /* 0x002fe400078e0003 */
[CC--:B--2---:R-:W-:Y:S02]  /*13550*/  @!P3 LEA R26, P0, R10.reuse, R14.reuse, 0x1 ;  /* 0x0000000e0a1ab211 */ /* 0x0c4fe400078008ff */
[----:B------:R-:W-:Y:S01]  /*13560*/  @!P4 LEA R32, P1, R7, R14, 0x1 ;  /* 0x0000000e0720c211 */ /* 0x000fe200078208ff */
[----:B------:R-:W-:Y:S01]  /*13570*/  @!P2 IMAD.WIDE R12, R9, 0x2, R14 ;  /* 0x00000002090ca825 */ /* 0x000fe200078e020e */
[-C--:B------:R-:W-:Y:S02]  /*13580*/  @!P3 LEA.HI.X R27, R10, R3.reuse, R20, 0x1, P0 ;  /* 0x000000030a1bb211 */ /* 0x080fe400000f0c14 */
[----:B------:R-:W-:Y:S02]  /*13590*/  @!P4 LEA.HI.X R33, R7, R3, R24, 0x1, P1 ;  /* 0x000000030721c211 */ /* 0x000fe400008f0c18 */
[----:B------:R3:W-:Y:S04]  /*135a0*/  @!P2 ST.E.128 desc[UR42][R12.64], RZ ;  /* 0x000000ff0c00a985 */ /* 0x0007e8000c101d2a */
[----:B------:R3:W-:Y:S04]  /*135b0*/  @!P3 ST.E.128 desc[UR42][R26.64], RZ ;  /* 0x000000ff1a00b985 */ /* 0x0007e8000c101d2a */
[----:B------:R3:W-:Y:S02]  /*135c0*/  @!P4 ST.E.128 desc[UR42][R32.64], RZ ;  /* 0x000000ff2000c985 */ /* 0x0007e4000c101d2a */
.L_x_10526:
[----:B------:R-:W-:Y:S05]  /*135d0*/  BSYNC B1 ;  /* 0x0000000000017941 */ /* 0x000fea0003800000 */
.L_x_10525:
[----:B------:R-:W-:-:S03]  /*135e0*/  UMOV UR4, 0xffffffff ;  /* 0xffffffff00047882 */ /* 0x000fc60000000000 */
[----:B------:R-:W-:Y:S05]  /*135f0*/  BRA.DIV UR4, `(.L_x_10527) ;  /* 0x0000007604b07947 */ /* 0x000fea000b800000 */
[----:B-1----:R1:W4:Y:S04]  /*13600*/  SHFL.IDX PT, R3, R4, 0x1, 0x1c1f ;  /* 0x003c1f0004037f89 */ /* 0x00232800000e0000 */
[----:B--2---:R1:W2:Y:S02]  /*13610*/  SHFL.IDX PT, R14, R0, 0x1, 0x1c1f ;  /* 0x003c1f00000e7f89 */ /* 0x0042a400000e0000 */
.L_x_10690:
[----:B01----:R-:W-:-:S05]  /*13620*/  VIADD R0, R6, 0x60 ;  /* 0x0000006006007836 */ /* 0x003fca0000000000 */
[----:B------:R-:W-:-:S13]  /*13630*/  ISETP.GE.AND P0, PT, R0, R21, PT ;  /* 0x000000150000720c */ /* 0x000fda0003f06270 */
[----:B------:R-:W-:Y:S05]  /*13640*/  @P0 BRA `(.L_x_10520) ;  /* 0x0000000000340947 */ /* 0x000fea0003800000 */
[----:B------:R-:W-:Y:S02]  /*13650*/  ULDC UR4, c[0x0][0xac8] ;  /* 0x0002b20000047ab9 */ /* 0x000fe40000000800 */
[----:B------:R-:W-:Y:S02]  /*13660*/  ISETP.GE.AND P2, PT, R9, UR4, PT ;  /* 0x0000000409007c0c */ /* 0x000fe4000bf46270 */
[----:B------:R-:W-:Y:S02]  /*13670*/  ISETP.GE.AND P3, PT, R10, UR4, PT ;  /* 0x000000040a007c0c */ /* 0x000fe4000bf66270 */
[----:B------:R-:W-:-:S09]  /*13680*/  ISETP.GE.AND P4, PT, R7, UR4, PT ;  /* 0x0000000407007c0c */ /* 0x000fd2000bf86270 */
[----:B----4-:R-:W-:Y:S02]  /*13690*/  @!P2 IMAD.MOV.U32 R15, RZ, RZ, R3 ;  /* 0x000000ffff0fa224 */ /* 0x010fe400078e0003 */
        /* <DEDUP_REMOVED lines=8> */
.L_x_10520:
[----:B------:R-:W-:Y:S05]  /*13720*/  BSYNC B0 ;  /* 0x0000000000007941 */ /* 0x000fea0003800000 */
.L_x_10515:
[----:B------:R-:W-:Y:S02]  /*13730*/  ULDC UR4, c[0x0][0xc3c] ;  /* 0x00030f0000047ab9 */ /* 0x000fe40000000800 */
[----:B------:R-:W-:-:S13]  /*13740*/  ISETP.GE.AND P0, PT, R31, UR4, PT ;  /* 0x000000041f007c0c */ /* 0x000fda000bf06270 */
[----:B------:R-:W-:Y:S05]  /*13750*/  @!P0 BRA `(.L_x_10528) ;  /* 0xfffffedc00688947 */ /* 0x000fea000383ffff */
[----:B------:R-:W-:Y:S05]  /*13760*/  BRA `(.L_x_10386) ;  /* 0x0000006800487947 */ /* 0x000fea0003800000 */
.L_x_10384:
        /* <DEDUP_REMOVED lines=16> */
.L_x_10529:
        /* <DEDUP_REMOVED lines=42> */
.L_x_10535:
        /* <DEDUP_REMOVED lines=12> */
.L_x_10534:
[----:B------:R-:W-:Y:S05]  /*13bd0*/  BSYNC B0 ;  /* 0x0000000000007941 */ /* 0x000fea0003800000 */
.L_x_10533:
        /* <DEDUP_REMOVED lines=21> */
.L_x_10531:
        /* <DEDUP_REMOVED lines=15> */
.L_x_10536:
        /* <DEDUP_REMOVED lines=24> */
[----:B------:R-:W-:Y:S01]  /*13fa0*/  IADD3 R17, -R2, RZ, RZ ;  /* 0x000000ff02117210 */ /* 0x000fe20007ffe1ff */
[----:B------:R-:W-:-:S04]  /*13fb0*/  IMAD.MOV.U32 R18, RZ, RZ, R2 ;  /* 0x000000ffff127224 */ /* 0x000fc800078e0002 */
[----:B------:R-:W-:Y:S01]  /*13fc0*/  IMAD R17, R0, R17, R9 ;  /* 0x0000001100117224 */ /* 0x000fe200078e0209 */
[----:B------:R-:W-:Y:S06]  /*13fd0*/  BRA `(.L_x_10537) ;  /* 0x00000000000c7947 */ /* 0x000fec0003800000 */
.L_x_10532:
[----:B------:R-:W-:Y:S02]  /*13fe0*/  IMAD.MOV.U32 R17, RZ, RZ, RZ ;  /* 0x000000ffff117224 */ /* 0x000fe400078e00ff */
[----:B------:R-:W-:Y:S02]  /*13ff0*/  IMAD.U32 R16, RZ, RZ, UR6 ;  /* 0x00000006ff107e24 */ /* 0x000fe4000f8e00ff */
[----:B------:R-:W-:-:S07]  /*14000*/  IMAD.MOV.U32 R18, RZ, RZ, RZ ;  /* 0x000000ffff127224 */ /* 0x000fce00078e00ff */
.L_x_10537:
[----:B------:R-:W-:-:S13]  /*14010*/  ISETP.NE.AND P0, PT, R5, RZ, PT ;  /* 0x000000ff0500720c */ /* 0x000fda0003f05270 */
[----:B------:R-:W0:Y:S01]  /*14020*/  @!P0 S2R R3, SR_CgaCtaId ;  /* 0x0000000000038919 */ /* 0x000e220000008800 */
[----:B------:R-:W-:-:S04]  /*14030*/  @!P0 MOV R0, 0x400 ;  /* 0x0000040000008802 */ /* 0x000fc80000000f00 */
[----:B0-----:R-:W-:-:S05]  /*14040*/  @!P0 LEA R0, R3, R0, 0x18 ;  /* 0x0000000003008211 */ /* 0x001fca00078ec0ff */
[----:B------:R0:W-:Y:S01]  /*14050*/  @!P0 STS.128 [R0+0x2d8d0], R16 ;  /* 0x02d8d01000008388 */ /* 0x0001e20000000c00 */
[----:B------:R-:W-:Y:S06]  /*14060*/  BAR.ARV 0x5, 0x200 ;  /* 0x0148000000007b1d */ /* 0x000fec0000002000 */
.L_x_10530:
[----:B0-----:R-:W-:Y:S01]  /*14070*/  IMAD.MOV.U32 R0, RZ, RZ, 0x1 ;  /* 0x00000001ff007424 */ /* 0x001fe200078e00ff */
[----:B------:R-:W-:Y:S01]  /*14080*/  ULDC UR4, c[0x0][0xc3c] ;  /* 0x00030f0000047ab9 */ /* 0x000fe20000000800 */
[----:B------:R-:W-:Y:S01]  /*14090*/  IMAD.MOV.U32 R26, RZ, RZ, RZ ;  /* 0x000000ffff1a7224 */ /* 0x000fe200078e00ff */
[----:B-1----:R-:W-:Y:S02]  /*140a0*/  ISETP.GE.AND P0, PT, R19, UR4, PT ;  /* 0x0000000413007c0c */ /* 0x002fe4000bf06270 */
[----:B------:R0:W-:Y:S04]  /*140b0*/  STL [R1], R0 ;  /* 0x0000000001007387 */ /* 0x0001e80000100800 */
[----:B------:R0:W-:Y:S07]  /*140c0*/  STL [R1+0x40], RZ ;  /* 0x000040ff01007387 */ /* 0x0001ee0000100800 */
[----:B------:R-:W-:Y:S05]  /*140d0*/  @P0 BRA `(.L_x_10538) ;  /* 0x0000005c00080947 */ /* 0x000fea0003800000 */
[----:B------:R-:W1:Y:S01]  /*140e0*/  S2R R7, SR_TID.X ;  /* 0x0000000000077919 */ /* 0x000e620000002100 */
[----:B------:R-:W2:Y:S01]  /*140f0*/  S2UR UR5, SR_CgaCtaId ;  /* 0x00000000000579c3 */ /* 0x000ea20000008800 */
[----:B------:R-:W-:Y:S01]  /*14100*/  UMOV UR4, 0x400 ;  /* 0x0000040000047882 */ /* 0x000fe20000000000 */
[----:B------:R-:W-:Y:S01]  /*14110*/  BSSY B8, `(.L_x_10538) ;  /* 0x00005be000087945 */ /* 0x000fe20003800000 */
[----:B------:R-:W-:Y:S01]  /*14120*/  IMAD.MOV.U32 R28, RZ, RZ, RZ ;  /* 0x000000ffff1c7224 */ /* 0x000fe200078e00ff */
[----:B------:R-:W-:Y:S01]  /*14130*/  ULDC.64 UR40, c[0x0][0x198] ;  /* 0x0000660000287ab9 */ /* 0x000fe20000000a00 */
[----:B------:R-:W-:Y:S01]  /*14140*/  IMAD.MOV.U32 R26, RZ, RZ, RZ ;  /* 0x000000ffff1a7224 */ /* 0x000fe200078e00ff */
[----:B------:R-:W-:Y:S01]  /*14150*/  ULOP3.LUT UR38, UR36, 0x2, URZ, 0xfc, !UPT ;  /* 0x0000000224267892 */ /* 0x000fe2000f8efc3f */
[----:B------:R-:W-:Y:S01]  /*14160*/  ULDC UR37, c[0x0][0xc] ;  /* 0x0000030000257ab9 */ /* 0x000fe20000000800 */
[----:B--2---:R-:W-:-:S06]  /*14170*/  ULEA UR4, UR5, UR4, 0x18 ;  /* 0x0000000405047291 */ /* 0x004fcc000f8ec03f */
[----:B------:R-:W-:Y:S01]  /*14180*/  IMAD.U32 R22, RZ, RZ, UR4 ;  /* 0x00000004ff167e24 */ /* 0x000fe2000f8e00ff */
[C---:B-1----:R-:W-:Y:S01]  /*14190*/  LOP3.LUT R6, R7.reuse, 0x7f, RZ, 0xc0, !PT ;  /* 0x0000007f07067812 */ /* 0x042fe200078ec0ff */
[----:B0-----:R-:W-:-:S04]  /*141a0*/  IMAD.SHL.U32 R0, R7, 0x8, RZ ;  /* 0x0000000807007824 */ /* 0x001fc800078e00ff */
[----:B------:R-:W-:Y:S01]  /*141b0*/  IMAD.SHL.U32 R4, R6, 0x8, RZ ;  /* 0x0000000806047824 */ /* 0x000fe200078e00ff */
[C---:B------:R-:W-:Y:S02]  /*141c0*/  LOP3.LUT R3, R0.reuse, 0x20, RZ, 0xc0, !PT ;  /* 0x0000002000037812 */ /* 0x040fe400078ec0ff */
[----:B------:R-:W-:Y:S02]  /*141d0*/  LOP3.LUT R2, R0, 0xd8, RZ, 0xc0, !PT ;  /* 0x000000d800027812 */ /* 0x000fe400078ec0ff */
[----:B------:R-:W-:Y:S01]  /*141e0*/  LOP3.LUT R3, R3, 0x300, R4, 0xf8, !PT ;  /* 0x0000030003037812 */ /* 0x000fe200078ef804 */
[----:B------:R-:W-:Y:S01]  /*141f0*/  IMAD.MOV.U32 R4, RZ, RZ, 0x1 ;  /* 0x00000001ff047424 */ /* 0x000fe200078e00ff */
[----:B------:R-:W-:Y:S02]  /*14200*/  LOP3.LUT R2, R2, 0x18, R7, 0x78, !PT ;  /* 0x0000001802027812 */ /* 0x000fe400078e7807 */
[----:B------:R-:W-:Y:S02]  /*14210*/  LOP3.LUT R0, R0, 0x18, RZ, 0xc0, !PT ;  /* 0x0000001800007812 */ /* 0x000fe400078ec0ff */
[----:B------:R-:W-:Y:S01]  /*14220*/  LOP3.LUT R5, R3, R2, RZ, 0xfc, !PT ;  /* 0x0000000203057212 */ /* 0x000fe200078efcff */
[----:B------:R-:W-:Y:S01]  /*14230*/  IMAD.SHL.U32 R2, R7, 0x20, RZ ;  /* 0x0000002007027824 */ /* 0x000fe200078e00ff */
[----:B------:R-:W-:-:S03]  /*14240*/  SHF.R.U32.HI R3, RZ, 0x2, R6 ;  /* 0x00000002ff037819 */ /* 0x000fc60000011606 */
[----:B------:R-:W-:Y:S01]  /*14250*/  STL [R1+0x14], R5 ;  /* 0x0000140501007387 */ /* 0x000fe20000100800 */
[----:B------:R-:W-:-:S03]  /*14260*/  LOP3.LUT R2, R2, 0x60, RZ, 0xc0, !PT ;  /* 0x0000006002027812 */ /* 0x000fc600078ec0ff */
[----:B------:R-:W-:Y:S04]  /*14270*/  STL [R1+0x4], R4 ;  /* 0x0000040401007387 */ /* 0x000fe80000100800 */
[----:B------:R-:W-:Y:S04]  /*14280*/  STL [R1+0x40], RZ ;  /* 0x000040ff01007387 */ /* 0x000fe80000100800 */
[----:B------:R0:W-:Y:S02]  /*14290*/  STL [R1], R4 ;  /* 0x0000000401007387 */ /* 0x0001e40000100800 */
[----:B0-----:R-:W-:-:S02]  /*142a0*/  LOP3.LUT R4, R3, R2, RZ, 0xfc, !PT ;  /* 0x0000000203047212 */ /* 0x001fc400078efcff */
[C---:B------:R-:W-:Y:S02]  /*142b0*/  LOP3.LUT R3, R0.reuse, 0x20, RZ, 0xfc, !PT ;  /* 0x0000002000037812 */ /* 0x040fe400078efcff */
[----:B------:R-:W-:Y:S01]  /*142c0*/  LOP3.LUT R2, R0, 0x40, RZ, 0xfc, !PT ;  /* 0x0000004000027812 */ /* 0x000fe200078efcff */
[----:B------:R-:W-:-:S05]  /*142d0*/  IMAD R0, R5, 0x2, R22 ;  /* 0x0000000205007824 */ /* 0x000fca00078e0216 */
[----:B------:R0:W-:Y:S02]  /*142e0*/  STL [R1+0x28], R0 ;  /* 0x0000280001007387 */ /* 0x0001e40000100800 */
.L_x_10639:
[----:B01----:R-:W1:Y:S02]  /*142f0*/  LDC.64 R2, c[0x0][0xc88] ;  /* 0x00032200ff027b82 */ /* 0x003e640000000a00 */
[----:B-1----:R-:W-:-:S05]  /*14300*/  IMAD.WIDE R2, R19, 0x4, R2 ;  /* 0x0000000413027825 */ /* 0x002fca00078e0202 */
[----:B------:R-:W0:Y:S01]  /*14310*/  LDG.E R29, desc[UR42][R2.64] ;  /* 0x0000002a021d7981 */ /* 0x000e22000c1e1900 */
        /* <DEDUP_REMOVED lines=8> */
[----:B0-----:R-:W-:-:S11]  /*143a0*/  SHF.R.S32.HI R0, RZ, 0x1f, R29 ;  /* 0x0000001fff007819 */ /* 0x001fd6000001141d */
        /* <DEDUP_REMOVED lines=28> */
[----:B--2---:R1:W-:Y:S01]  /*14570*/  STL [R1+0x20], R9 ;  /* 0x0000200901007387 */ /* 0x0043e20000100800 */
[----:B------:R-:W-:Y:S01]  /*14580*/  UISETP.NE.AND.EX UP0, UPT, UR5, URZ, UPT, UP0 ;  /* 0x0000003f0500728c */ /* 0x000fe2000bf05300 */
[----:B------:R-:W-:Y:S02]  /*14590*/  ULDC UR4, c[0x0][0x424] ;  /* 0x0001090000047ab9 */ /* 0x000fe40000000800 */
[----:B------:R-:W-:Y:S01]  /*145a0*/  ULDC UR5, c[0x0][0x2f0] ;  /* 0x0000bc0000057ab9 */ /* 0x000fe20000000800 */
[----:B------:R-:W-:-:S04]  /*145b0*/  USEL UR4, UR4, 0x1, UP0 ;  /* 0x0000000104047887 */ /* 0x000fc80008000000 */
[----:B------:R-:W-:-:S03]  /*145c0*/  UIMAD UR4, UR4, UR5, URZ ;  /* 0x00000005040472a4 */ /* 0x000fc6000f8e023f */
[----:B------:R-:W-:Y:S02]  /*145d0*/  ULDC UR5, c[0x0][0x348] ;  /* 0x0000d20000057ab9 */ /* 0x000fe40000000800 */
[----:B0-----:R-:W-:Y:S02]  /*145e0*/  IMAD.U32 R6, RZ, RZ, UR5 ;  /* 0x00000005ff067e24 */ /* 0x001fe4000f8e00ff */
[----:B------:R-:W-:Y:S01]  /*145f0*/  IMAD.U32 R7, RZ, RZ, UR4 ;  /* 0x00000004ff077e24 */ /* 0x000fe2000f8e00ff */
[----:B---3--:R1:W-:Y:S01]  /*14600*/  STL [R1+0x38], R8 ;  /* 0x0000380801007387 */ /* 0x0083e20000100800 */
[----:B----4-:R-:W-:Y:S05]  /*14610*/  @P2 BRA `(.L_x_10539) ;  /* 0x0000000000142947 */ /* 0x010fea0003800000 */
[----:B------:R-:W-:Y:S05]  /*14620*/  @!P0 BRA `(.L_x_10539) ;  /* 0x0000000000108947 */ /* 0x000fea0003800000 */
[----:B-1----:R-:W2:Y:S04]  /*14630*/  LDG.E R8, desc[UR42][R2.64] ;  /* 0x0000002a02087981 */ /* 0x002ea8000c1e1900 */
[----:B------:R-:W2:Y:S02]  /*14640*/  LDG.E R2, desc[UR42][R2.64+0x4] ;  /* 0x0000042a02027981 */ /* 0x000ea4000c1e1900 */
[----:B--2---:R-:W-:-:S05]  /*14650*/  IMAD.IADD R2, R2, 0x1, -R8 ;  /* 0x0000000102027824 */ /* 0x004fca00078e0a08 */
[----:B------:R0:W-:Y:S02]  /*14660*/  STL [R1+0x38], R2 ;  /* 0x0000380201007387 */ /* 0x0001e40000100800 */
.L_x_10539:
[----:B-1----:R-:W-:Y:S01]  /*14670*/  IMAD.MOV.U32 R8, RZ, RZ, R29 ;  /* 0x000000ffff087224 */ /* 0x002fe200078e001d */
[----:B------:R-:W-:Y:S02]  /*14680*/  ULDC.64 UR4, c[0x0][0xa20] ;  /* 0x0002880000047ab9 */ /* 0x000fe40000000a00 */
[----:B------:R-:W-:Y:S02]  /*14690*/  ISETP.NE.U32.AND P0, PT, RZ, UR4, PT ;  /* 0x00000004ff007c0c */ /* 0x000fe4000bf05070 */
[----:B------:R1:W-:Y:S02]  /*146a0*/  STL [R1+0x10], R8 ;  /* 0x0000100801007387 */ /* 0x0003e40000100800 */
[----:B------:R-:W-:-:S13]  /*146b0*/  ISETP.NE.AND.EX P0, PT, RZ, UR5, PT, P0 ;  /* 0x00000005ff007c0c */ /* 0x000fda000bf05300 */
[----:B-1----:R-:W-:Y:S05]  /*146c0*/  @!P0 BRA `(.L_x_10540) ;  /* 0x0000000000108947 */ /* 0x002fea0003800000 */
[----:B0-----:R-:W-:-:S04]  /*146d0*/  IADD3 R2, P0, R24, UR4, RZ ;  /* 0x0000000418027c10 */ /* 0x001fc8000ff1e0ff */
[----:B------:R-:W-:-:S05]  /*146e0*/  IADD3.X R3, R25, UR5, RZ, P0, !PT ;  /* 0x0000000519037c10 */ /* 0x000fca00087fe4ff */
[----:B------:R0:W5:Y:S01]  /*146f0*/  LDG.E R7, desc[UR42][R2.64] ;  /* 0x0000002a02077981 */ /* 0x000162000c1e1900 */
[----:B------:R-:W-:Y:S05]  /*14700*/  BRA `(.L_x_10541) ;  /* 0x0000000000247947 */ /* 0x000fea0003800000 */
.L_x_10540:
        /* <DEDUP_REMOVED lines=9> */
.L_x_10541:
[----:B0-----:R-:W2:Y:S04]  /*147a0*/  @P1 LDG.E R2, desc[UR42][R4.64] ;  /* 0x0000002a04021981 */ /* 0x001ea8000c1e1900 */
[----:B------:R-:W2:Y:S01]  /*147b0*/  @P1 LDG.E R4, desc[UR42][R4.64+0x4] ;  /* 0x0000042a04041981 */ /* 0x000ea2000c1e1900 */
[----:B-----5:R-:W-:Y:S01]  /*147c0*/  IMAD.IADD R7, R7, 0x1, -R9 ;  /* 0x0000000107077824 */ /* 0x020fe200078e0a09 */
[----:B------:R-:W-:Y:S01]  /*147d0*/  BSSY B0, `(.L_x_10542) ;  /* 0x000015c000007945 */ /* 0x000fe20003800000 */
[----:B--2---:R-:W-:-:S05]  /*147e0*/  @P1 IADD3 R6, -R2, R4, RZ ;  /* 0x0000000402061210 */ /* 0x004fca0007ffe1ff */
[----:B------:R-:W-:-:S05]  /*147f0*/  IMAD.IADD R2, R7, 0x1, R6 ;  /* 0x0000000107027824 */ /* 0x000fca00078e0206 */
[----:B------:R0:W-:Y:S02]  /*14800*/  STL [R1+0x1c], R2 ;  /* 0x00001c0201007387 */ /* 0x0001e40000100800 */
[----:B0-----:R-:W-:-:S05]  /*14810*/  VIADD R2, R2, 0x7f ;  /* 0x0000007f02027836 */ /* 0x001fca0000000000 */
[----:B------:R-:W-:-:S04]  /*14820*/  SHF.R.S32.HI R3, RZ, 0x1f, R2 ;  /* 0x0000001fff037819 */ /* 0x000fc80000011402 */
[----:B------:R-:W-:Y:S01]  /*14830*/  LEA.HI R4, R3, R2, RZ, 0x7 ;  /* 0x0000000203047211 */ /* 0x000fe200078f38ff */
[----:B------:R-:W-:-:S03]  /*14840*/  IMAD.MOV R3, RZ, RZ, -R7 ;  /* 0x000000ffff037224 */ /* 0x000fc600078e0a07 */
[----:B------:R-:W-:Y:S01]  /*14850*/  LOP3.LUT R2, R4, 0xffffff80, RZ, 0xc0, !PT ;  /* 0xffffff8004027812 */ /* 0x000fe200078ec0ff */
[----:B------:R0:W-:Y:S01]  /*14860*/  STL [R1+0x3c], R4 ;  /* 0x00003c0401007387 */ /* 0x0001e20000100800 */
[----:B------:R-:W-:Y:S02]  /*14870*/  VIMNMX R3, RZ, R3, !PT ;  /* 0x00000003ff037248 */ /* 0x000fe40007fe0100 */
[----:B------:R-:W-:-:S04]  /*14880*/  VIADDMNMX R2, R2, -R7, R6, PT ;  /* 0x8000000702027246 */ /* 0x000fc80003800106 */
[----:B------:R-:W-:Y:S02]  /*14890*/  ISETP.GT.AND P0, PT, R2, R3, PT ;  /* 0x000000030200720c */ /* 0x000fe40003f04270 */
[----:B------:R-:W-:-:S11]  /*148a0*/  SHF.R.U32.HI R3, RZ, 0x7, R3 ;  /* 0x00000007ff037819 */ /* 0x000fd60000011603 */
[----:B------:R-:W-:-:S05]  /*148b0*/  @P0 VIADD R2, R2, 0x7f ;  /* 0x0000007f02020836 */ /* 0x000fca0000000000 */
[----:B0-----:R-:W-:-:S04]  /*148c0*/  @P0 SHF.R.S32.HI R4, RZ, 0x1f, R2 ;  /* 0x0000001fff040819 */ /* 0x001fc80000011402 */
        /* <DEDUP_REMOVED lines=13> */
.L_x_10693:
[----:B-1----:R-:W-:Y:S02]  /*149a0*/  ISETP.NE.AND P0, PT, R14, RZ, PT ;  /* 0x000000ff0e00720c */ /* 0x002fe40003f05270 */
[----:B------:R-:W-:-:S11]  /*149b0*/  PLOP3.LUT P6, PT, PT, PT, PT, 0x8, 0x0 ;  /* 0x000000000000781c */ /* 0x000fd60003fce170 */
[----:B------:R-:W-:Y:S05]  /*149c0*/  @P0 BRA `(.L_x_10545) ;  /* 0x00000000000c0947 */ /* 0x000fea0003800000 */
[----:B------:R-:W-:-:S03]  /*149d0*/  UMOV UR4, 0xffffffff ;  /* 0xffffffff00047882 */ /* 0x000fc60000000000 */
[----:B------:R-:W-:Y:S05]  /*149e0*/  BRA.DIV UR4, `(.L_x_10546) ;  /* 0x0000006604307947 */ /* 0x000fea000b800000 */
[----:B------:R-:W-:-:S13]  /*149f0*/  ELECT P6, URZ, PT ;  /* 0x00000000003f782f */ /* 0x000fda00038c0000 */
.L_x_10545:
        /* <DEDUP_REMOVED lines=9> */
.L_x_10696:
[----:B------:R-:W-:Y:S05]  /*14a90*/  BSYNC B1 ;  /* 0x0000000000017941 */ /* 0x000fea0003800000 */
.L_x_10547:
[----:B------:R-:W-:Y:S04]  /*14aa0*/  BSSY B1, `(.L_x_10549) ;  /* 0x000008c000017945 */ /* 0x000fe80003800000 */
[----:B------:R-:W-:Y:S05]  /*14ab0*/  @!P6 BRA `(.L_x_10550) ;  /* 0x000000080028e947 */ /* 0x000fea0003800000 */
[----:B------:R-:W2:Y:S01]  /*14ac0*/  LDL R7, [R1+0x4] ;  /* 0x0000040001077983 */ /* 0x000ea20000100800 */
[----:B------:R-:W-:Y:S01]  /*14ad0*/  IMAD R8, R28, 0x8, R22 ;  /* 0x000000081c087824 */ /* 0x000fe200078e0216 */
[----:B------:R-:W1:Y:S01]  /*14ae0*/  S2R R6, SR_TID.X ;  /* 0x0000000000067919 */ /* 0x000e620000002100 */
[----:B------:R-:W-:Y:S01]  /*14af0*/  BSSY B2, `(.L_x_10551) ;  /* 0x0000006000027945 */ /* 0x000fe20003800000 */
[----:B-1----:R-:W-:-:S04]  /*14b00*/  LOP3.LUT R6, R6, 0x7f, RZ, 0xc0, !PT ;  /* 0x0000007f06067812 */ /* 0x002fc800078ec0ff */
[----:B------:R-:W-:Y:S02]  /*14b10*/  ISETP.NE.AND P1, PT, R6, RZ, PT ;  /* 0x000000ff0600720c */ /* 0x000fe40003f25270 */
[----:B--2---:R-:W-:-:S04]  /*14b20*/  SHF.L.U32 R10, R7, 0x1f, RZ ;  /* 0x0000001f070a7819 */ /* 0x004fc800000006ff */
[----:B------:R-:W1:Y:S02]  /*14b30*/  SYNCS.PHASECHK.TRANS64.TRYWAIT P0, [R8+URZ+0x2d8a0], R10 ;  /* 0x02d8a00a080075a7 */ /* 0x000e64000800017f */
[----:B-1----:R-:W-:Y:S05]  /*14b40*/  @!P0 BRA `(.L_x_10552) ;  /* 0x00000064000c8947 */ /* 0x002fea0003800000 */
.L_x_10697:
[----:B------:R-:W-:Y:S05]  /*14b50*/  BSYNC B2 ;  /* 0x0000000000027941 */ /* 0x000fea0003800000 */
.L_x_10551:
[----:B------:R-:W-:Y:S04]  /*14b60*/  BSSY B2, `(.L_x_10553) ;  /* 0x0000009000027945 */ /* 0x000fe80003800000 */
[----:B------:R-:W-:Y:S05]  /*14b70*/  @P1 BRA `(.L_x_10554) ;  /* 0x00000000001c1947 */ /* 0x000fea0003800000 */
[----:B0-----:R-:W0:Y:S02]  /*14b80*/  S2R R5, SR_TID.X ;  /* 0x0000000000057919 */ /* 0x001e240000002100 */
[----:B0-----:R-:W-:Y:S01]  /*14b90*/  LOP3.LUT R6, R5, 0x1f, RZ, 0xc0, !PT ;  /* 0x0000001f05067812 */ /* 0x001fe200078ec0ff */
[----:B------:R-:W-:-:S03]  /*14ba0*/  IMAD.MOV.U32 R5, RZ, RZ, 0x6000 ;  /* 0x00006000ff057424 */ /* 0x000fc600078e00ff */
[----:B------:R-:W-:Y:S01]  /*14bb0*/  ISETP.NE.AND P0, PT, R6, RZ, PT ;  /* 0x000000ff0600720c */ /* 0x000fe20003f05270 */
[----:B------:R2:W-:-:S12]  /*14bc0*/  SYNCS.ARRIVE.TRANS64 RZ, [R8+URZ+0x2d890], R5 ;  /* 0x02d8900508ff79a7 */ /* 0x0005d8000800003f */
[----:B--2---:R-:W-:Y:S05]  /*14bd0*/  @!P0 BRA `(.L_x_10554) ;  /* 0x0000000000048947 */ /* 0x004fea0003800000 */
[----:B------:R-:W-:Y:S01]  /*14be0*/  BPT.TRAP 0x1 ;  /* 0x000000040000795c */ /* 0x000fe20000300000 */
.L_x_10554:
[----:B------:R-:W-:Y:S05]  /*14bf0*/  BSYNC B2 ;  /* 0x0000000000027941 */ /* 0x000fea0003800000 */
.L_x_10553:
        /* <DEDUP_REMOVED lines=12> */
.L_x_10555:
        /* <DEDUP_REMOVED lines=16> */
.L_x_10556:
        /* <DEDUP_REMOVED lines=16> */
.L_x_10557:
        /* <DEDUP_REMOVED lines=13> */
.L_x_10698:
[----:B------:R-:W-:Y:S05]  /*14f90*/  BSYNC B2 ;  /* 0x0000000000027941 */ /* 0x000fea0003800000 */
.L_x_10558:
        /* <DEDUP_REMOVED lines=11> */
.L_x_10561:
[----:B------:R-:W-:Y:S05]  /*15050*/  BSYNC B2 ;  /* 0x0000000000027941 */ /* 0x000fea0003800000 */
.L_x_10560:
        /* <DEDUP_REMOVED lines=8> */
.L_x_10562:
        /* <DEDUP_REMOVED lines=15> */
.L_x_10563:
        /* <DEDUP_REMOVED lines=15> */
.L_x_10564:
        /* <DEDUP_REMOVED lines=10> */
.L_x_10550:
[----:B------:R-:W-:Y:S05]  /*15360*/  BSYNC B1 ;  /* 0x0000000000017941 */ /* 0x000fea0003800000 */
.L_x_10549:
[----:B0-----:R-:W2:Y:S01]  /*15370*/  LDL.LU R5, [R1+0x4] ;  /* 0x0000040001057983 */ /* 0x001ea20000300800 */
[----:B------:R-:W-:Y:S01]  /*15380*/  VIADD R28, R28, 0x1 ;  /* 0x000000011c1c7836 */ /* 0x000fe20000000000 */
[----:B------:R-:W-:Y:S01]  /*15390*/  PLOP3.LUT P0, PT, PT, PT, PT, 0x8, 0x0 ;  /* 0x000000000000781c */ /* 0x000fe20003f0e170 */
[----:B------:R-:W-:-:S03]  /*153a0*/  VIADD R9, R4, 0xfffffffe ;  /* 0xfffffffe04097836 */ /* 0x000fc60000000000 */
[C---:B------:R-:W-:Y:S02]  /*153b0*/  ISETP.NE.AND P1, PT, R28.reuse, 0x2, PT ;  /* 0x000000021c00780c */ /* 0x040fe40003f25270 */
[----:B------:R-:W-:Y:S02]  /*153c0*/  ISETP.GE.AND P2, PT, R9, R3, PT ;  /* 0x000000030900720c */ /* 0x000fe40003f46270 */
[----:B------:R-:W-:Y:S02]  /*153d0*/  SEL R4, RZ, 0x1, P1 ;  /* 0x00000001ff047807 */ /* 0x000fe40000800000 */
[----:B------:R-:W-:Y:S02]  /*153e0*/  SEL R28, R28, RZ, P1 ;  /* 0x000000ff1c1c7207 */ /* 0x000fe40000800000 */
[----:B--2---:R-:W-:-:S05]  /*153f0*/  LOP3.LUT R5, R5, R4, RZ, 0x3c, !PT ;  /* 0x0000000405057212 */ /* 0x004fca00078e3cff */
[----:B------:R0:W-:Y:S02]  /*15400*/  STL [R1+0x4], R5 ;  /* 0x0000040501007387 */ /* 0x0001e40000100800 */
[----:B------:R-:W-:Y:S05]  /*15410*/  @!P2 BRA `(.L_x_10543) ;  /* 0x00000008005ca947 */ /* 0x000fea0003800000 */
.L_x_10581:
[----:B------:R-:W-:Y:S05]  /*15420*/  YIELD ;  /* 0x0000000000007946 */ /* 0x000fea0003800000 */
[----:B------:R-:W-:Y:S04]  /*15430*/  BSSY B1, `(.L_x_10565) ;  /* 0x000008b000017945 */ /* 0x000fe80003800000 */
[----:B-1----:R-:W-:Y:S05]  /*15440*/  @!P6 BRA `(.L_x_10566) ;  /* 0x000000080024e947 */ /* 0x002fea0003800000 */
[----:B0-----:R-:W2:Y:S01]  /*15450*/  LDL R5, [R1+0x4] ;  /* 0x0000040001057983 */ /* 0x001ea20000100800 */
[----:B------:R-:W-:Y:S01]  /*15460*/  IMAD R8, R28, 0x8, R22 ;  /* 0x000000081c087824 */ /* 0x000fe200078e0216 */
[----:B------:R-:W0:Y:S01]  /*15470*/  S2R R4, SR_TID.X ;  /* 0x0000000000047919 */ /* 0x000e220000002100 */
[----:B------:R-:W-:Y:S01]  /*15480*/  BSSY B2, `(.L_x_10567) ;  /* 0x0000006000027945 */ /* 0x000fe20003800000 */
[----:B0-----:R-:W-:-:S04]  /*15490*/  LOP3.LUT R4, R4, 0x7f, RZ, 0xc0, !PT ;  /* 0x0000007f04047812 */ /* 0x001fc800078ec0ff */
[----:B------:R-:W-:Y:S02]  /*154a0*/  ISETP.NE.AND P2, PT, R4, RZ, PT ;  /* 0x000000ff0400720c */ /* 0x000fe40003f45270 */
[----:B--2---:R-:W-:-:S04]  /*154b0*/  SHF.L.U32 R7, R5, 0x1f, RZ ;  /* 0x0000001f05077819 */ /* 0x004fc800000006ff */
[----:B------:R-:W0:Y:S02]  /*154c0*/  SYNCS.PHASECHK.TRANS64.TRYWAIT P1, [R8+URZ+0x2d8a0], R7 ;  /* 0x02d8a007080075a7 */ /* 0x000e24000802017f */
[----:B0-----:R-:W-:Y:S05]  /*154d0*/  @!P1 BRA `(.L_x_10568) ;  /* 0x0000005800d09947 */ /* 0x001fea0003800000 */
.L_x_10699:
[----:B------:R-:W-:Y:S05]  /*154e0*/  BSYNC B2 ;  /* 0x0000000000027941 */ /* 0x000fea0003800000 */
.L_x_10567:
[----:B------:R-:W-:Y:S04]  /*154f0*/  BSSY B2, `(.L_x_10569) ;  /* 0x0000009000027945 */ /* 0x000fe80003800000 */
[----:B------:R-:W-:Y:S05]  /*15500*/  @P2 BRA `(.L_x_10570) ;  /* 0x00000000001c2947 */ /* 0x000fea0003800000 */
[----:B------:R-:W1:Y:S02]  /*15510*/  S2R R4, SR_TID.X ;  /* 0x0000000000047919 */ /* 0x000e640000002100 */
[----:B-1----:R-:W-:Y:S01]  /*15520*/  LOP3.LUT R5, R4, 0x1f, RZ, 0xc0, !PT ;  /* 0x0000001f04057812 */ /* 0x002fe200078ec0ff */
[----:B------:R-:W-:-:S03]  /*15530*/  IMAD.MOV.U32 R4, RZ, RZ, 0x6000 ;  /* 0x00006000ff047424 */ /* 0x000fc600078e00ff */
[----:B------:R-:W-:Y:S01]  /*15540*/  ISETP.NE.AND P1, PT, R5, RZ, PT ;  /* 0x000000ff0500720c */ /* 0x000fe20003f25270 */
[----:B------:R1:W-:-:S12]  /*15550*/  SYNCS.ARRIVE.TRANS64 RZ, [R8+URZ+0x2d890], R4 ;  /* 0x02d8900408ff79a7 */ /* 0x0003d8000800003f */
[----:B-1----:R-:W-:Y:S05]  /*15560*/  @!P1 BRA `(.L_x_10570) ;  /* 0x0000000000049947 */ /* 0x002fea0003800000 */
[----:B------:R-:W-:Y:S01]  /*15570*/  BPT.TRAP 0x1 ;  /* 0x000000040000795c */ /* 0x000fe20000300000 */
.L_x_10570:
[----:B------:R-:W-:Y:S05]  /*15580*/  BSYNC B2 ;  /* 0x0000000000027941 */ /* 0x000fea0003800000 */
.L_x_10569:
        /* <DEDUP_REMOVED lines=11> */
.L_x_10571:
        /* <DEDUP_REMOVED lines=16> */
.L_x_10572:
        /* <DEDUP_REMOVED lines=16> */
.L_x_10573:
        /* <DEDUP_REMOVED lines=13> */
.L_x_10700:
[----:B------:R-:W-:Y:S05]  /*15910*/  BSYNC B2 ;  /* 0x0000000000027941 */ /* 0x000fea0003800000 */
.L_x_10574:
        /* <DEDUP_REMOVED lines=11> */
.L_x_10577:
[----:B------:R-:W-:Y:S05]  /*159d0*/  BSYNC B2 ;  /* 0x0000000000027941 */ /* 0x000fea0003800000 */
.L_x_10576:
        /* <DEDUP_REMOVED lines=8> */
.L_x_10578:
        /* <DEDUP_REMOVED lines=15> */
.L_x_10579:
        /* <DEDUP_REMOVED lines=15> */
.L_x_10580:
        /* <DEDUP_REMOVED lines=10> */
.L_x_10566:
[----:B------:R-:W-:Y:S05]  /*15ce0*/  BSYNC B1 ;  /* 0x0000000000017941 */ /* 0x000fea0003800000 */
.L_x_10565:
[----:B------:R-:W2:Y:S01]  /*15cf0*/  LDL.LU R7, [R1+0x4] ;  /* 0x0000040001077983 */ /* 0x000ea20000300800 */
[----:B------:R-:W-:Y:S01]  /*15d00*/  VIADD R28, R28, 0x1 ;  /* 0x000000011c1c7836 */ /* 0x000fe20000000000 */
[C---:B------:R-:W-:Y:S01]  /*15d10*/  ISETP.GT.AND P2, PT, R9.reuse, R3, PT ;  /* 0x000000030900720c */ /* 0x040fe20003f44270 */
[----:B------:R-:W-:-:S03]  /*15d20*/  VIADD R9, R9, 0xffffffff ;  /* 0xffffffff09097836 */ /* 0x000fc60000000000 */
[----:B------:R-:W-:-:S04]  /*15d30*/  ISETP.NE.AND P1, PT, R28, 0x2, PT ;  /* 0x000000021c00780c */ /* 0x000fc80003f25270 */
[----:B------:R-:W-:Y:S02]  /*15d40*/  SEL R4, RZ, 0x1, P1 ;  /* 0x00000001ff047807 */ /* 0x000fe40000800000 */
[----:B------:R-:W-:Y:S02]  /*15d50*/  SEL R28, R28, RZ, P1 ;  /* 0x000000ff1c1c7207 */ /* 0x000fe40000800000 */
[----:B--2---:R-:W-:-:S05]  /*15d60*/  LOP3.LUT R7, R7, R4, RZ, 0x3c, !PT ;  /* 0x0000000407077212 */ /* 0x004fca00078e3cff */
[----:B------:R1:W-:Y:S01]  /*15d70*/  STL [R1+0x4], R7 ;  /* 0x0000040701007387 */ /* 0x0003e20000100800 */
[----:B------:R-:W-:Y:S05]  /*15d80*/  @P2 BRA `(.L_x_10581) ;  /* 0xfffffff400a42947 */ /* 0x000fea000383ffff */
.L_x_10543:
[----:B------:R-:W-:Y:S05]  /*15d90*/  BSYNC B0 ;  /* 0x0000000000007941 */ /* 0x000fea0003800000 */
.L_x_10542:
[----:B------:R-:W2:Y:S01]  /*15da0*/  LDL R4, [R1+0x1c] ;  /* 0x00001c0001047983 */ /* 0x000ea20000100800 */
[----:B------:R-:W-:Y:S05]  /*15db0*/  @!P0 WARPSYNC.ALL ;  /* 0x0000000000008948 */ /* 0x000fea0003800000 */
[----:B------:R-:W-:Y:S06]  /*15dc0*/  @!P0 BAR.SYNC.DEFER_BLOCKING 0xc, 0x200 ;  /* 0x0308000000008b1d */ /* 0x000fec0000010000 */
[----:B------:R-:W-:Y:S01]  /*15dd0*/  BSSY B7, `(.L_x_10582) ;  /* 0x0000353000077945 */ /* 0x000fe20003800000 */
[----:B--2---:R-:W-:-:S13]  /*15de0*/  ISETP.GT.AND P0, PT, R4, RZ, PT ;  /* 0x000000ff0400720c */ /* 0x004fda0003f04270 */
[----:B------:R-:W-:Y:S05]  /*15df0*/  @P0 BRA `(.L_x_10583) ;  /* 0x0000000000440947 */ /* 0x000fea0003800000 */
[----:B------:R-:W2:Y:S02]  /*15e00*/  S2R R4, SR_TID.X ;  /* 0x0000000000047919 */ /* 0x000ea40000002100 */
[----:B--2---:R-:W-:-:S04]  /*15e10*/  LOP3.LUT R4, R4, 0x7f, RZ, 0xc0, !PT ;  /* 0x0000007f04047812 */ /* 0x004fc800078ec0ff */
[----:B------:R-:W-:-:S13]  /*15e20*/  ISETP.NE.AND P0, PT, R4, RZ, PT ;  /* 0x000000ff0400720c */ /* 0x000fda0003f05270 */
[----:B------:R-:W-:Y:S05]  /*15e30*/  @P0 BRA `(.L_x_10584) ;  /* 0x0000003400300947 */ /* 0x000fea0003800000 */
[----:B0-----:R-:W0:Y:S01]  /*15e40*/  S2R R5, SR_LANEID ;  /* 0x0000000000057919 */ /* 0x001e220000000000 */
        /* <DEDUP_REMOVED lines=8> */
[----:B-1----:R-:W0:Y:S01]  /*15ed0*/  POPC R7, R4 ;  /* 0x0000000400077309 */ /* 0x002e220000000000 */
[----:B--2---:R-:W0:Y:S02]  /*15ee0*/  SHFL.IDX PT, R0, R3, R0, 0x1f ;  /* 0x00001f0003007589 */ /* 0x004e2400000e0000 */
[----:B0-----:R-:W-:Y:S01]  /*15ef0*/  IADD3 R16, R0, UR37, R7 ;  /* 0x0000002500107c10 */ /* 0x001fe2000fffe007 */
[----:B------:R-:W-:Y:S06]  /*15f00*/  BRA `(.L_x_10584) ;  /* 0x0000003000fc7947 */ /* 0x000fec0003800000 */
.L_x_10583:
        /* <DEDUP_REMOVED lines=11> */
[----:B0-----:R-:W-:Y:S02]  /*15fc0*/  IMAD.U32 R5, RZ, RZ, UR7 ;  /* 0x00000007ff057e24 */ /* 0x001fe4000f8e00ff */
[----:B-1----:R-:W-:Y:S02]  /*15fd0*/  IMAD.U32 R7, RZ, RZ, UR9 ;  /* 0x00000009ff077e24 */ /* 0x002fe4000f8e00ff */
[----:B------:R-:W-:-:S02]  /*15fe0*/  IMAD.U32 R10, RZ, RZ, UR4 ;  /* 0x00000004ff0a7e24 */ /* 0x000fc4000f8e00ff */
[----:B------:R-:W-:Y:S02]  /*15ff0*/  IMAD.U32 R11, RZ, RZ, UR5 ;  /* 0x00000005ff0b7e24 */ /* 0x000fe4000f8e00ff */
[----:B------:R-:W-:Y:S02]  /*16000*/  IMAD.MOV.U32 R8, RZ, RZ, 0x70 ;  /* 0x00000070ff087424 */ /* 0x000fe400078e00ff */
[----:B------:R-:W-:Y:S02]  /*16010*/  IMAD.MOV.U32 R12, RZ, RZ, 0x1 ;  /* 0x00000001ff0c7424 */ /* 0x000fe400078e00ff */
[----:B------:R-:W-:-:S07]  /*16020*/  IMAD.MOV.U32 R13, RZ, RZ, RZ ;  /* 0x000000ffff0d7224 */ /* 0x000fce00078e00ff */
[----:B------:R-:W-:-:S07]  /*16030*/  LEPC R20, `(.L_x_10586) ;  /* 0x000000001014794e */ /* 0x000fce0000000000 */
[----:B--2---:R-:W-:Y:S05]  /*16040*/  CALL.ABS.NOINC R2 ;  /* 0x0000000002007343 */ /* 0x004fea0003c00000 */
.L_x_10586:
[----:B------:R-:W-:Y:S05]  /*16050*/  BSYNC B6 ;  /* 0x0000000000067941 */ /* 0x000fea0003800000 */
.L_x_10585:
        /* <DEDUP_REMOVED lines=10> */
[----:B0-----:R-:W-:Y:S02]  /*16100*/  IMAD.U32 R5, RZ, RZ, UR7 ;  /* 0x00000007ff057e24 */ /* 0x001fe4000f8e00ff */
[----:B------:R-:W-:Y:S02]  /*16110*/  IMAD.U32 R6, RZ, RZ, UR8 ;  /* 0x00000008ff067e24 */ /* 0x000fe4000f8e00ff */
[----:B-1----:R-:W-:-:S02]  /*16120*/  IMAD.U32 R7, RZ, RZ, UR9 ;  /* 0x00000009ff077e24 */ /* 0x002fc4000f8e00ff */
[----:B------:R-:W-:Y:S02]  /*16130*/  IMAD.U32 R10, RZ, RZ, UR4 ;  /* 0x00000004ff0a7e24 */ /* 0x000fe4000f8e00ff */
[----:B------:R-:W-:Y:S02]  /*16140*/  IMAD.U32 R11, RZ, RZ, UR5 ;  /* 0x00000005ff0b7e24 */ /* 0x000fe4000f8e00ff */
[----:B------:R-:W-:Y:S02]  /*16150*/  IMAD.MOV.U32 R8, RZ, RZ, 0x70 ;  /* 0x00000070ff087424 */ /* 0x000fe400078e00ff */
[----:B------:R-:W-:Y:S02]  /*16160*/  IMAD.MOV.U32 R12, RZ, RZ, 0x1 ;  /* 0x00000001ff0c7424 */ /* 0x000fe400078e00ff */
[----:B--2---:R-:W-:-:S07]  /*16170*/  IMAD.MOV.U32 R13, RZ, RZ, RZ ;  /* 0x000000ffff0d7224 */ /* 0x004fce00078e00ff */
[----:B------:R-:W-:-:S07]  /*16180*/  LEPC R20, `(.L_x_10589) ;  /* 0x000000001014794e */ /* 0x000fce0000000000 */
[----:B---3--:R-:W-:Y:S05]  /*16190*/  CALL.ABS.NOINC R2 ;  /* 0x0000000002007343 */ /* 0x008fea0003c00000 */
.L_x_10589:
[----:B------:R0:W1:Y:S01]  /*161a0*/  LDC.64 R2, c[0x4][R27] ;  /* 0x010000001b027b82 */ /* 0x0000620000000a00 */
[----:B------:R-:W-:Y:S01]  /*161b0*/  ULDC.64 UR4, c[0x4][0x138] ;  /* 0x01004e0000047ab9 */ /* 0x000fe20000000a00 */
[----:B------:R-:W-:Y:S01]  /*161c0*/  ULDC.64 UR6, c[0x4][0x140] ;  /* 0x0100500000067ab9 */ /* 0x000fe20000000a00 */
[----:B------:R-:W-:Y:S01]  /*161d0*/  ULDC.64 UR8, c[0x4][0x40] ;  /* 0x0100100000087ab9 */ /* 0x000fe20000000a00 */
        /* <DEDUP_REMOVED lines=8> */
[----:B0-----:R-:W-:-:S07]  /*16260*/  IMAD.MOV.U32 R12, RZ, RZ, 0x1 ;  /* 0x00000001ff0c7424 */ /* 0x001fce00078e00ff */
[----:B------:R-:W-:-:S07]  /*16270*/  LEPC R20, `(.L_x_10588) ;  /* 0x000000001014794e */ /* 0x000fce0000000000 */
[----:B-1----:R-:W-:Y:S05]  /*16280*/  CALL.ABS.NOINC R2 ;  /* 0x0000000002007343 */ /* 0x002fea0003c00000 */
.L_x_10588:
[----:B------:R-:W-:Y:S05]  /*16290*/  BSYNC B6 ;  /* 0x0000000000067941 */ /* 0x000fea0003800000 */
.L_x_10587:
[----:B------:R2:W3:Y:S01]  /*162a0*/  LDL R20, [R1+0x10] ;  /* 0x0000100001147983 */ /* 0x0004e20000100800 */
[----:B------:R-:W-:Y:S01]  /*162b0*/  ULDC.64 UR4, c[0x0][0x9f8] ;  /* 0x00027e0000047ab9 */ /* 0x000fe20000000a00 */
[----:B-1----:R-:W1:Y:S01]  /*162c0*/  LDC R7, c[0x0][0x430] ;  /* 0x00010c00ff077b82 */ /* 0x002e620000000800 */
[----:B------:R-:W-:Y:S01]  /*162d0*/  ISETP.NE.U32.AND P0, PT, RZ, UR4, PT ;  /* 0x00000004ff007c0c */ /* 0x000fe2000bf05070 */
[----:B------:R-:W4:Y:S03]  /*162e0*/  LDL R27, [R1+0x3c] ;  /* 0x00003c00011b7983 */ /* 0x000f260000100800 */
[----:B------:R-:W-:Y:S01]  /*162f0*/  ISETP.NE.AND.EX P0, PT, RZ, UR5, PT, P0 ;  /* 0x00000005ff007c0c */ /* 0x000fe2000bf05300 */
[----:B------:R-:W2:Y:S04]  /*16300*/  LDL R21, [R1+0x1c] ;  /* 0x00001c0001157983 */ /* 0x000ea80000100800 */
[----:B------:R-:W2:Y:S08]  /*16310*/  LDL R2, [R1+0x20] ;  /* 0x0000200001027983 */ /* 0x000eb00000100800 */
[----:B------:R-:W-:Y:S01]  /*16320*/  @P0 IADD3 R24, P1, R24, UR4, RZ ;  /* 0x0000000418180c10 */ /* 0x000fe2000ff3e0ff */
[----:B------:R-:W0:Y:S01]  /*16330*/  S2R R3, SR_TID.X ;  /* 0x0000000000037919 */ /* 0x000e220000002100 */
[----:B------:R-:W-:-:S02]  /*16340*/  ULDC UR4, c[0x0][0x2f4] ;  /* 0x0000bd0000047ab9 */ /* 0x000fc40000000800 */
[----:B------:R-:W-:Y:S01]  /*16350*/  @P0 IADD3.X R25, R25, UR5, RZ, P1, !PT ;  /* 0x0000000519190c10 */ /* 0x000fe20008ffe4ff */
[----:B------:R-:W4:Y:S04]  /*16360*/  S2R R0, SR_TID.X ;  /* 0x0000000000007919 */ /* 0x000f280000002100 */
[----:B---3--:R-:W3:Y:S01]  /*16370*/  @P0 LDG.E R20, desc[UR42][R24.64] ;  /* 0x0000002a18140981 */ /* 0x008ee2000c1e1900 */
[----:B-1----:R-:W-:Y:S01]  /*16380*/  ISETP.NE.AND P1, PT, R7, 0x1, PT ;  /* 0x000000010700780c */ /* 0x002fe20003f25270 */
[----:B0-----:R-:W-:Y:S01]  /*16390*/  IMAD.SHL.U32 R3, R3, 0x20, RZ ;  /* 0x0000002003037824 */ /* 0x001fe200078e00ff */
[----:B----4-:R-:W-:Y:S02]  /*163a0*/  LEA.HI.SX32 R27, R27, 0xffffffff, 0x19 ;  /* 0xffffffff1b1b7811 */ /* 0x010fe400078fcaff */
[----:B------:R-:W-:-:S02]  /*163b0*/  LOP3.LUT R0, R0, 0x7f, RZ, 0xc0, !PT ;  /* 0x0000007f00007812 */ /* 0x000fc400078ec0ff */
[----:B------:R-:W-:Y:S01]  /*163c0*/  LOP3.LUT R3, R3, 0x60, RZ, 0xc0, !PT ;  /* 0x0000006003037812 */ /* 0x000fe200078ec0ff */
[----:B------:R-:W-:Y:S01]  /*163d0*/  IMAD.SHL.U32 R10, R27, 0x80, RZ ;  /* 0x000000801b0a7824 */ /* 0x000fe200078e00ff */
[----:B------:R-:W-:-:S04]  /*163e0*/  SHF.R.U32.HI R0, RZ, 0x2, R0 ;  /* 0x00000002ff007819 */ /* 0x000fc80000011600 */
[----:B------:R-:W-:Y:S01]  /*163f0*/  LOP3.LUT R0, R10, R0, R3, 0xfe, !PT ;  /* 0x000000000a007212 */ /* 0x000fe200078efe03 */
[----:B------:R-:W0:Y:S08]  /*16400*/  @P1 LDC R4, c[0x0][0x434] ;  /* 0x00010d00ff041b82 */ /* 0x000e300000000800 */
[----:B------:R-:W1:Y:S01]  /*16410*/  @P1 LDC R5, c[0x0][0x438] ;  /* 0x00010e00ff051b82 */ /* 0x000e620000000800 */
[----:B------:R-:W4:Y:S01]  /*16420*/  S2R R11, SR_TID.X ;  /* 0x00000000000b7919 */ /* 0x000f220000002100 */
[----:B------:R-:W-:Y:S01]  /*16430*/  LOP3.LUT R23, R23, 0xfffffff7, RZ, 0xc0, !PT ;  /* 0xfffffff717177812 */ /* 0x000fe200078ec0ff */
[----:B----4-:R-:W-:-:S05]  /*16440*/  IMAD.SHL.U32 R11, R11, 0x8, RZ ;  /* 0x000000080b0b7824 */ /* 0x010fca00078e00ff */
[----:B------:R-:W-:-:S04]  /*16450*/  LOP3.LUT R11, R11, 0x18, RZ, 0xc0, !PT ;  /* 0x000000180b0b7812 */ /* 0x000fc800078ec0ff */
[----:B------:R-:W-:Y:S01]  /*16460*/  LOP3.LUT R12, R11, 0x20, RZ, 0xfc, !PT ;  /* 0x000000200b0c7812 */ /* 0x000fe200078efcff */
[----:B------:R-:W-:Y:S01]  /*16470*/  UMOV UR5, 0xffffffff ;  /* 0xffffffff00057882 */ /* 0x000fe20000000000 */
[----:B---3--:R-:W-:Y:S01]  /*16480*/  @P0 STL [R1+0x10], R20 ;  /* 0x0000101401000387 */ /* 0x008fe20000100800 */
[C---:B--2---:R-:W-:Y:S01]  /*16490*/  ISETP.GE.AND P0, PT, R0.reuse, R21, PT ;  /* 0x000000150000720c */ /* 0x044fe20003f06270 */
[----:B------:R-:W-:-:S04]  /*164a0*/  IMAD.IADD R0, R0, 0x1, R2 ;  /* 0x0000000100007824 */ /* 0x000fc800078e0202 */
[----:B0-----:R-:W-:-:S08]  /*164b0*/  @P1 IMAD.HI.U32 R4, R0, R4, RZ ;  /* 0x0000000400041227 */ /* 0x001fd000078e00ff */
[----:B------:R-:W0:Y:S01]  /*164c0*/  @!P0 LDC.64 R2, c[0x0][0x428] ;  /* 0x00010a00ff028b82 */ /* 0x000e220000000a00 */
[----:B------:R-:W-:Y:S01]  /*164d0*/  IMAD.MOV.U32 R6, RZ, RZ, R0 ;  /* 0x000000ffff067224 */ /* 0x000fe200078e0000 */
[----:B-1----:R-:W-:Y:S02]  /*164e0*/  @P1 SHF.R.U32.HI R6, RZ, R5, R4 ;  /* 0x00000005ff061219 */ /* 0x002fe40000011604 */
[----:B------:R-:W-:-:S03]  /*164f0*/  SHF.R.S32.HI R8, RZ, 0x1f, R20 ;  /* 0x0000001fff087819 */ /* 0x000fc60000011414 */
[----:B------:R-:W-:-:S04]  /*16500*/  IMAD.MOV R4, RZ, RZ, -R6 ;  /* 0x000000ffff047224 */ /* 0x000fc800078e0a06 */
[----:B------:R-:W-:Y:S01]  /*16510*/  IMAD R4, R7, R4, R0 ;  /* 0x0000000407047224 */ /* 0x000fe200078e0200 */
[--C-:B------:R-:W-:Y:S01]  /*16520*/  @!P0 SHF.R.S32.HI R7, RZ, 0x1f, R6.reuse ;  /* 0x0000001fff078819 */ /* 0x100fe20000011406 */
[-C--:B0-----:R-:W-:Y:S02]  /*16530*/  @!P0 IMAD R0, R8, R2.reuse, RZ ;  /* 0x0000000208008224 */ /* 0x081fe400078e02ff */
[----:B------:R-:W-:-:S04]  /*16540*/  @!P0 IMAD.WIDE.U32 R6, R20, R2, R6 ;  /* 0x0000000214068225 */ /* 0x000fc800078e0006 */
[----:B------:R-:W-:Y:S02]  /*16550*/  @!P0 IMAD R0, R20, R3, R0 ;  /* 0x0000000314008224 */ /* 0x000fe400078e0200 */
[----:B------:R-:W0:Y:S01]  /*16560*/  @!P0 LDC.64 R2, c[0x0][0x418] ;  /* 0x00010600ff028b82 */ /* 0x000e220000000a00 */
[----:B------:R-:W-:Y:S01]  /*16570*/  IMAD.U32 R5, RZ, RZ, UR38 ;  /* 0x00000026ff057e24 */ /* 0x000fe2000f8e00ff */
[----:B------:R0:W-:Y:S01]  /*16580*/  STL [R1+0x24], R8 ;  /* 0x0000240801007387 */ /* 0x0001e20000100800 */
[----:B------:R-:W-:-:S03]  /*16590*/  @!P0 IMAD.IADD R0, R7, 0x1, R0 ;  /* 0x0000000107008824 */ /* 0x000fc600078e0200 */
[----:B------:R-:W-:Y:S02]  /*165a0*/  ISETP.NE.AND P2, PT, R5, 0x3, PT ;  /* 0x000000030500780c */ /* 0x000fe40003f45270 */
[----:B0-----:R-:W-:Y:S01]  /*165b0*/  @!P0 LEA R8, P1, R6, R2, 0x2 ;  /* 0x0000000206088211 */ /* 0x001fe200078210ff */
[----:B------:R-:W-:-:S03]  /*165c0*/  IMAD.MOV.U32 R2, RZ, RZ, RZ ;  /* 0x000000ffff027224 */ /* 0x000fc600078e00ff */
[----:B------:R-:W-:-:S05]  /*165d0*/  @!P0 LEA.HI.X R9, R6, R3, R0, 0x2, P1 ;  /* 0x0000000306098211 */ /* 0x000fca00008f1400 */
[----:B------:R0:W5:Y:S01]  /*165e0*/  @!P0 LDG.E R2, desc[UR42][R8.64] ;  /* 0x0000002a08028981 */ /* 0x000162000c1e1900 */
[----:B------:R-:W-:Y:S02]  /*165f0*/  ISETP.GE.AND P0, PT, R11, UR4, PT ;  /* 0x000000040b007c0c */ /* 0x000fe4000bf06270 */
[----:B------:R-:W-:-:S04]  /*16600*/  @P2 LOP3.LUT R23, R23, 0x8, RZ, 0xfc, !PT ;  /* 0x0000000817172812 */ /* 0x000fc800078efcff */
        /* <DEDUP_REMOVED lines=9> */
[----:B0-----:R-:W-:Y:S06]  /*166a0*/  BRA.DIV UR5, `(.L_x_10590) ;  /* 0x0000004a05847947 */ /* 0x001fec000b800000 */
.L_x_10703:
[----:B------:R-:W-:-:S05]  /*166b0*/  SHF.R.S32.HI R9, RZ, 0x1f, R18 ;  /* 0x0000001fff097819 */ /* 0x000fca0000011412 */
[----:B------:R0:W-:Y:S01]  /*166c0*/  STL [R1+0xc], R9 ;  /* 0x00000c0901007387 */ /* 0x0001e20000100800 */
[----:B------:R-:W-:Y:S05]  /*166d0*/  @!P2 BRA `(.L_x_10591) ;  /* 0x000000000004a947 */ /* 0x000fea0003800000 */
[----:B------:R-:W-:Y:S01]  /*166e0*/  BPT.TRAP 0x1 ;  /* 0x000000040000795c */ /* 0x000fe20000300000 */
.L_x_10591:
[----:B------:R-:W2:Y:S01]  /*166f0*/  LDL R5, [R1] ;  /* 0x0000000001057983 */ /* 0x000ea20000100800 */
        /* <DEDUP_REMOVED lines=22> */
[----:B--2---:R-:W-:-:S04]  /*16860*/  SHF.L.U32 R5, R5, 0x1f, RZ ;  /* 0x0000001f05057819 */ /* 0x004fc800000006ff */
[----:B------:R-:W1:Y:S02]  /*16870*/  SYNCS.PHASECHK.TRANS64.TRYWAIT P0, [R0+URZ+0x2d840], R5 ;  /* 0x02d84005000075a7 */ /* 0x000e64000800017f */
[----:B-1----:R-:W-:Y:S05]  /*16880*/  @!P0 BRA `(.L_x_10593) ;  /* 0x0000004800408947 */ /* 0x002fea0003800000 */
.L_x_10704:
[----:B------:R-:W-:Y:S05]  /*16890*/  BSYNC B0 ;  /* 0x0000000000007941 */ /* 0x000fea0003800000 */
.L_x_10592:
[----:B------:R-:W2:Y:S01]  /*168a0*/  LDL R7, [R1+0xc] ;  /* 0x00000c0001077983 */ /* 0x000ea20000100800 */
[----:B------:R-:W-:-:S03]  /*168b0*/  ULDC.64 UR4, c[0x0][0x300] ;  /* 0x0000c00000047ab9 */ /* 0x000fc60000000a00 */
[----:B0-----:R-:W3:Y:S04]  /*168c0*/  LDL R9, [R1+0x14] ;  /* 0x0000140001097983 */ /* 0x001ee80000100800 */
[----:B------:R-:W4:Y:S01]  /*168d0*/  LDL R12, [R1+0x1c] ;  /* 0x00001c00010c7983 */ /* 0x000f220000100800 */
[----:B------:R-:W0:Y:S01]  /*168e0*/  S2R R6, SR_TID.X ;  /* 0x0000000000067919 */ /* 0x000e220000002100 */
[----:B------:R-:W-:-:S04]  /*168f0*/  IMAD R3, R3, UR4, RZ ;  /* 0x0000000403037c24 */ /* 0x000fc8000f8e02ff */
[C---:B------:R-:W-:Y:S02]  /*16900*/  IMAD R3, R4.reuse, UR5, R3 ;  /* 0x0000000504037c24 */ /* 0x040fe4000f8e0203 */
[----:B-1----:R-:W-:Y:S01]  /*16910*/  IMAD.WIDE.U32 R4, R4, UR4, RZ ;  /* 0x0000000404047c25 */ /* 0x002fe2000f8e00ff */
[----:B------:R-:W-:-:S03]  /*16920*/  ULDC.64 UR4, c[0x0][0x310] ;  /* 0x0000c40000047ab9 */ /* 0x000fc60000000a00 */
[----:B------:R-:W-:Y:S02]  /*16930*/  IMAD.IADD R5, R5, 0x1, R3 ;  /* 0x0000000105057824 */ /* 0x000fe400078e0203 */
[----:B------:R-:W-:Y:S01]  /*16940*/  IMAD R8, R8, UR4, RZ ;  /* 0x0000000408087c24 */ /* 0x000fe2000f8e02ff */
[----:B0-----:R-:W-:-:S04]  /*16950*/  LOP3.LUT R6, R6, 0x7f, RZ, 0xc0, !PT ;  /* 0x0000007f06067812 */ /* 0x001fc800078ec0ff */
[----:B------:R-:W-:Y:S02]  /*16960*/  SHF.R.U32.HI R11, RZ, 0x2, R6 ;  /* 0x00000002ff0b7819 */ /* 0x000fe40000011606 */
[----:B------:R-:W0:Y:S01]  /*16970*/  S2R R6, SR_TID.X ;  /* 0x0000000000067919 */ /* 0x000e220000002100 */
[----:B------:R-:W-:-:S04]  /*16980*/  IMAD.WIDE.U32 R4, R2, UR4, R4 ;  /* 0x0000000402047c25 */ /* 0x000fc8000f8e0004 */
[----:B------:R-:W-:Y:S01]  /*16990*/  IMAD R2, R2, UR5, R8 ;  /* 0x0000000502027c24 */ /* 0x000fe2000f8e0208 */
[----:B------:R-:W-:-:S03]  /*169a0*/  ULDC.64 UR4, c[0x0][0x308] ;  /* 0x0000c20000047ab9 */ /* 0x000fc60000000a00 */
[----:B------:R-:W-:Y:S02]  /*169b0*/  IMAD.IADD R3, R5, 0x1, R2 ;  /* 0x0000000105037824 */ /* 0x000fe400078e0202 */
[----:B------:R-:W-:Y:S01]  /*169c0*/  IMAD.MOV.U32 R2, RZ, RZ, R4 ;  /* 0x000000ffff027224 */ /* 0x000fe200078e0004 */
[C---:B------:R-:W-:Y:S02]  /*169d0*/  LOP3.LUT P4, RZ, R23.reuse, 0x4, RZ, 0xc0, !PT ;  /* 0x0000000417ff7812 */ /* 0x040fe4000788c0ff */
[C---:B------:R-:W-:Y:S02]  /*169e0*/  LOP3.LUT P3, RZ, R23.reuse, 0x2, RZ, 0xc0, !PT ;  /* 0x0000000217ff7812 */ /* 0x040fe4000786c0ff */
[----:B------:R-:W-:Y:S01]  /*169f0*/  LOP3.LUT P2, RZ, R23, 0x1, RZ, 0xc0, !PT ;  /* 0x0000000117ff7812 */ /* 0x000fe2000784c0ff */
[----:B--2---:R-:W-:-:S04]  /*16a00*/  IMAD R4, R7, UR4, RZ ;  /* 0x0000000407047c24 */ /* 0x004fc8000f8e02ff */
[C---:B------:R-:W-:Y:S02]  /*16a10*/  IMAD R7, R18.reuse, UR5, R4 ;  /* 0x0000000512077c24 */ /* 0x040fe4000f8e0204 */
[----:B------:R-:W-:Y:S01]  /*16a20*/  IMAD.WIDE.U32 R4, R18, UR4, R2 ;  /* 0x0000000412047c25 */ /* 0x000fe2000f8e0002 */
[----:B------:R-:W-:-:S03]  /*16a30*/  ULDC.64 UR4, c[0x0][0x2e8] ;  /* 0x0000ba0000047ab9 */ /* 0x000fc60000000a00 */
[----:B------:R-:W-:Y:S01]  /*16a40*/  IMAD.IADD R7, R5, 0x1, R7 ;  /* 0x0000000105077824 */ /* 0x000fe200078e0207 */
[----:B------:R-:W-:Y:S01]  /*16a50*/  LEA R2, P0, R4, UR4, 0x1 ;  /* 0x0000000404027c11 */ /* 0x000fe2000f8008ff */
[----:B---3--:R-:W-:Y:S01]  /*16a60*/  IMAD R8, R26, 0x3000, R9 ;  /* 0x000030001a087824 */ /* 0x008fe200078e0209 */
[----:B------:R-:W-:Y:S01]  /*16a70*/  UMOV UR4, 0xffffffff ;  /* 0xffffffff00047882 */ /* 0x000fe20000000000 */
[----:B0-----:R-:W-:Y:S01]  /*16a80*/  IMAD.SHL.U32 R9, R6, 0x8, RZ ;  /* 0x0000000806097824 */ /* 0x001fe200078e00ff */
[----:B----4-:R-:W-:Y:S02]  /*16a90*/  IADD3 R3, -R11, R12, -R10 ;  /* 0x0000000c0b037210 */ /* 0x010fe40007ffe90a */
[----:B------:R-:W-:Y:S02]  /*16aa0*/  LEA.HI.X R7, R4, UR5, R7, 0x1, P0 ;  /* 0x0000000504077c11 */ /* 0x000fe400080f0c07 */
[----:B------:R-:W-:Y:S02]  /*16ab0*/  ISETP.GE.AND P0, PT, R3, 0x1, PT ;  /* 0x000000010300780c */ /* 0x000fe40003f06270 */
[----:B------:R-:W-:Y:S01]  /*16ac0*/  LOP3.LUT R9, R9, 0x18, RZ, 0xc0, !PT ;  /* 0x0000001809097812 */ /* 0x000fe200078ec0ff */
[----:B------:R-:W-:Y:S10]  /*16ad0*/  BRA.DIV UR4, `(.L_x_10594) ;  /* 0x0000004604c07947 */ /* 0x000ff4000b800000 */
[----:B------:R-:W0:Y:S04]  /*16ae0*/  SHFL.IDX PT, R4, R2, RZ, 0x1c1f ;  /* 0x001c1fff02047589 */ /* 0x000e2800000e0000 */
[----:B------:R-:W1:Y:S01]  /*16af0*/  SHFL.IDX PT, R6, R7, RZ, 0x1c1f ;  /* 0x001c1fff07067589 */ /* 0x000e6200000e0000 */
[----:B0-----:R-:W-:-:S05]  /*16b00*/  @P0 LEA R5, P1, R9, R4, 0x1 ;  /* 0x0000000409050211 */ /* 0x001fca00078208ff */
[----:B-1----:R-:W-:Y:S01]  /*16b10*/  @P0 IMAD.X R4, RZ, RZ, R6, P1 ;  /* 0x000000ffff040224 */ /* 0x002fe200008e0606 */
[----:B------:R-:W-:Y:S01]  /*16b20*/  ISETP.GE.AND P1, PT, R3, 0x21, PT ;  /* 0x000000210300780c */ /* 0x000fe20003f26270 */
[----:B------:R-:W-:-:S03]  /*16b30*/  @P0 IMAD R6, R8, 0x2, R22 ;  /* 0x0000000208060824 */ /* 0x000fc600078e0216 */
[----:B------:R-:W-:-:S04]  /*16b40*/  @P0 LOP3.LUT R5, R5, R4, RZ, 0x3c, !PT ;  /* 0x0000000405050212 */ /* 0x000fc800078e3cff */
[----:B------:R-:W-:-:S04]  /*16b50*/  @P0 LOP3.LUT R4, R5, R4, RZ, 0x3c, !PT ;  /* 0x0000000405040212 */ /* 0x000fc800078e3cff */
[----:B------:R-:W-:-:S05]  /*16b60*/  @P0 LOP3.LUT R5, R5, R4, RZ, 0x3c, !PT ;  /* 0x0000000405050212 */ /* 0x000fca00078e3cff */
[----:B------:R-:W-:Y:S01]  /*16b70*/  @!PT LDS RZ, [RZ] ;  /* 0x00000000fffff984 */ /* 0x000fe20000000800 */
[----:B------:R-:W-:Y:S04]  /*16b80*/  @P0 LDGSTS.E.BYPASS.LTC128B.128 [R6+0x15400], desc[UR42][R4.64], !P4 ;  /* 0x1540000004060fae */ /* 0x000fe8000e101d6a */
[----:B------:R-:W-:Y:S04]  /*16b90*/  @P0 LDGSTS.E.BYPASS.LTC128B.128 [R6+0x17400], desc[UR42][R4.64+0x40], !P3 ;  /* 0x1740004004060fae */ /* 0x000fe8000d901d6a */
[----:B------:R0:W-:Y:S04]  /*16ba0*/  @P0 LDGSTS.E.BYPASS.LTC128B.128 [R6+0x19400], desc[UR42][R4.64+0x80], !P2 ;  /* 0x1940008004060fae */ /* 0x0001e8000d101d6a */
[----:B0-----:R-:W0:Y:S04]  /*16bb0*/  SHFL.IDX PT, R4, R2, 0x1, 0x1c1f ;  /* 0x003c1f0002047f89 */ /* 0x001e2800000e0000 */
[----:B------:R-:W1:Y:S01]  /*16bc0*/  SHFL.IDX PT, R6, R7, 0x1, 0x1c1f ;  /* 0x003c1f0007067f89 */ /* 0x000e6200000e0000 */
[----:B0-----:R-:W-:-:S05]  /*16bd0*/  @P1 LEA R5, P0, R9, R4, 0x1 ;  /* 0x0000000409051211 */ /* 0x001fca00078008ff */
[----:B-1----:R-:W-:Y:S02]  /*16be0*/  @P1 IMAD.X R4, RZ, RZ, R6, P0 ;  /* 0x000000ffff041224 */ /* 0x002fe400000e0606 */
[----:B------:R-:W-:-:S03]  /*16bf0*/  @P1 IMAD R6, R8, 0x2, R22 ;  /* 0x0000000208061824 */ /* 0x000fc600078e0216 */
[----:B------:R-:W-:-:S04]  /*16c00*/  @P1 LOP3.LUT R5, R5, R4, RZ, 0x3c, !PT ;  /* 0x0000000405051212 */ /* 0x000fc800078e3cff */
[----:B------:R-:W-:-:S04]  /*16c10*/  @P1 LOP3.LUT R4, R5, R4, RZ, 0x3c, !PT ;  /* 0x0000000405041212 */ /* 0x000fc800078e3cff */
[----:B------:R-:W-:-:S05]  /*16c20*/  @P1 LOP3.LUT R5, R5, R4, RZ, 0x3c, !PT ;  /* 0x0000000405051212 */ /* 0x000fca00078e3cff */
[----:B------:R-:W-:Y:S04]  /*16c30*/  @P1 LDGSTS.E.BYPASS.LTC128B.128 [R6+0x15c00], desc[UR42][R4.64], !P4 ;  /* 0x15c0000004061fae */ /* 0x000fe8000e101d6a */
[----:B------:R-:W-:Y:S04]  /*16c40*/  @P1 LDGSTS.E.BYPASS.LTC128B.128 [R6+0x17c00], desc[UR42][R4.64+0x40], !P3 ;  /* 0x17c0004004061fae */ /* 0x000fe8000d901d6a */
[----:B------:R0:W-:Y:S01]  /*16c50*/  @P1 LDGSTS.E.BYPASS.LTC128B.128 [R6+0x19c00], desc[UR42][R4.64+0x80], !P2 ;  /* 0x19c0008004061fae */ /* 0x0001e2000d101d6a */
[----:B------:R-:W-:-:S03]  /*16c60*/  ISETP.GE.AND P1, PT, R3, 0x41, PT ;  /* 0x000000410300780c */ /* 0x000fc60003f26270 */
[----:B0-----:R-:W0:Y:S04]  /*16c70*/  SHFL.IDX PT, R4, R2, 0x2, 0x1c1f ;  /* 0x005c1f0002047f89 */ /* 0x001e2800000e0000 */
[----:B------:R-:W1:Y:S04]  /*16c80*/  SHFL.IDX PT, R6, R7, 0x2, 0x1c1f ;  /* 0x005c1f0007067f89 */ /* 0x000e6800000e0000 */
[----:B------:R-:W2:Y:S04]  /*16c90*/  SHFL.IDX PT, R7, R7, 0x3, 0x1c1f ;  /* 0x007c1f0007077f89 */ /* 0x000ea800000e0000 */
[----:B------:R-:W3:Y:S01]  /*16ca0*/  SHFL.IDX PT, R2, R2, 0x3, 0x1c1f ;  /* 0x007c1f0002027f89 */ /* 0x000ee200000e0000 */
[----:B0-----:R-:W-:-:S05]  /*16cb0*/  @P1 LEA R5, P0, R9, R4, 0x1 ;  /* 0x0000000409051211 */ /* 0x001fca00078008ff */
[----:B-1----:R-:W-:Y:S02]  /*16cc0*/  @P1 IMAD.X R4, RZ, RZ, R6, P0 ;  /* 0x000000ffff041224 */ /* 0x002fe400000e0606 */
[----:B------:R-:W-:-:S03]  /*16cd0*/  @P1 IMAD R6, R8, 0x2, R22 ;  /* 0x0000000208061824 */ /* 0x000fc600078e0216 */
[----:B------:R-:W-:-:S04]  /*16ce0*/  @P1 LOP3.LUT R5, R5, R4, RZ, 0x3c, !PT ;  /* 0x0000000405051212 */ /* 0x000fc800078e3cff */
[----:B------:R-:W-:-:S04]  /*16cf0*/  @P1 LOP3.LUT R4, R5, R4, RZ, 0x3c, !PT ;  /* 0x0000000405041212 */ /* 0x000fc800078e3cff */
[----:B------:R-:W-:-:S05]  /*16d00*/  @P1 LOP3.LUT R5, R5, R4, RZ, 0x3c, !PT ;  /* 0x0000000405051212 */ /* 0x000fca00078e3cff */
[----:B------:R0:W-:Y:S04]  /*16d10*/  @P1 LDGSTS.E.BYPASS.LTC128B.128 [R6+0x16400], desc[UR42][R4.64], !P4 ;  /* 0x1640000004061fae */ /* 0x0001e8000e101d6a */
[----:B------:R0:W-:Y:S04]  /*16d20*/  @P1 LDGSTS.E.BYPASS.LTC128B.128 [R6+0x18400], desc[UR42][R4.64+0x40], !P3 ;  /* 0x1840004004061fae */ /* 0x0001e8000d901d6a */
[----:B--23--:R0:W-:Y:S02]  /*16d30*/  @P1 LDGSTS.E.BYPASS.LTC128B.128 [R6+0x1a400], desc[UR42][R4.64+0x80], !P2 ;  /* 0x1a40008004061fae */ /* 0x00c1e4000d101d6a */
.L_x_10714:
[----:B------:R-:W-:-:S13]  /*16d40*/  ISETP.GE.AND P0, PT, R3, 0x61, PT ;  /* 0x000000610300780c */ /* 0x000fda0003f06270 */
[----:B------:R-:W-:Y:S01]  /*16d50*/  @P0 LEA R2, P1, R9, R2, 0x1 ;  /* 0x0000000209020211 */ /* 0x000fe200078208ff */
        /* <DEDUP_REMOVED lines=10> */
.L_x_10595:
[----:B------:R-:W-:Y:S02]  /*16e00*/  PLOP3.LUT P1, PT, P1, P0, PT, 0xa2, 0x0 ;  /* 0x000000000000781c */ /* 0x000fe40000f21472 */
[----:B------:R-:W-:-:S08]  /*16e10*/  @P0 R2UR P1, UR4, R0 ;  /* 0x00000000000402ca */ /* 0x000fd00000020000 */
[----:B------:R-:W-:-:S05]  /*16e20*/  @P0 PLOP3.LUT P0, PT, P1, PT, PT, 0x80, 0x0 ;  /* 0x000000000000081c */ /* 0x000fca0000f0f070 */
[----:B------:R-:W-:Y:S01]  /*16e30*/  @!P1 SYNCS.ARRIVE.TRANS64.RED.A0T1 RZ, [UR4+0x2d830], RZ ;  /* 0x02d830ffffff99a7 */ /* 0x000fe20008200404 */
[----:B------:R-:W-:Y:S07]  /*16e40*/  @!P1 ARRIVES.LDGSTSBAR.64.TRANSCNT [UR4+0x2d830] ;  /* 0x02d83000ff0099b0 */ /* 0x000fee0008000a84 */
[----:B------:R-:W-:Y:S05]  /*16e50*/  @P0 BRA.U.ANY `(.L_x_10595) ;  /* 0xfffffffd00e80947 */ /* 0x000fea000393ffff */
[----:B------:R-:W-:Y:S01]  /*16e60*/  NOP ;  /* 0x0000000000007918 */ /* 0x000fe20000000000 */
[----:B--2---:R-:W-:-:S05]  /*16e70*/  IMAD.U32 R2, RZ, RZ, UR38 ;  /* 0x00000026ff027e24 */ /* 0x004fca000f8e00ff */
[----:B------:R-:W-:-:S13]  /*16e80*/  ISETP.NE.AND P2, PT, R2, 0x3, PT ;  /* 0x000000030200780c */ /* 0x000fda0003f45270 */
[----:B------:R-:W-:Y:S05]  /*16e90*/  @!P2 BRA `(.L_x_10596) ;  /* 0x000000000004a947 */ /* 0x000fea0003800000 */
[----:B------:R-:W-:Y:S01]  /*16ea0*/  BPT.TRAP 0x1 ;  /* 0x000000040000795c */ /* 0x000fe20000300000 */
.L_x_10596:
[----:B01----:R0:W5:Y:S01]  /*16eb0*/  LDL.LU R4, [R1+0x8] ;  /* 0x0000080001047983 */ /* 0x0031620000300800 */
[----:B------:R0:W-:Y:S03]  /*16ec0*/  SYNCS.ARRIVE.TRANS64.A1T0 RZ, [R0+URZ+0x2d830], RZ ;  /* 0x02d830ff00ff79a7 */ /* 0x0001e6000810003f */
[----:B------:R0:W5:Y:S02]  /*16ed0*/  LDL.LU R3, [R1+0x2c] ;  /* 0x00002c0001037983 */ /* 0x0001640000300800 */
[----:B------:R-:W-:Y:S05]  /*16ee0*/  WARPSYNC.ALL ;  /* 0x0000000000007948 */ /* 0x000fea0003800000 */
[----:B------:R-:W-:Y:S01]  /*16ef0*/  ULDC.64 UR4, c[0x0][0x298] ;  /* 0x0000a60000047ab9 */ /* 0x000fe20000000a00 */
[----:B------:R-:W-:Y:S01]  /*16f00*/  ULDC.64 UR6, c[0x0][0xa00] ;  /* 0x0002800000067ab9 */ /* 0x000fe20000000a00 */
[----:B0-----:R-:W-:Y:S01]  /*16f10*/  VIADD R0, R22, 0xc400 ;  /* 0x0000c40016007836 */ /* 0x001fe20000000000 */
[----:B------:R-:W-:Y:S01]  /*16f20*/  BAR.SYNC.DEFER_BLOCKING 0x8, 0x200 ;  /* 0x0208000000007b1d */ /* 0x000fe20000010000 */
[----:B------:R-:W-:-:S03]  /*16f30*/  ISETP.NE.U32.AND P0, PT, RZ, UR6, PT ;  /* 0x00000006ff007c0c */ /* 0x000fc6000bf05070 */
[----:B------:R-:W-:Y:S02]  /*16f40*/  LOP3.LUT P1, RZ, R0, 0x1bf, RZ, 0xc0, !PT ;  /* 0x000001bf00ff7812 */ /* 0x000fe4000782c0ff */
[----:B------:R-:W-:Y:S01]  /*16f50*/  ISETP.NE.AND.EX P0, PT, RZ, UR7, PT, P0 ;  /* 0x00000007ff007c0c */ /* 0x000fe2000bf05300 */
[----:B------:R-:W-:Y:S03]  /*16f60*/  BSSY B6, `(.L_x_10597) ;  /* 0x000001c000067945 */ /* 0x000fe60003800000 */
[----:B------:R-:W-:Y:S02]  /*16f70*/  SEL R29, R29, RZ, !P0 ;  /* 0x000000ff1d1d7207 */ /* 0x000fe40004000000 */
[----:B-----5:R-:W-:-:S05]  /*16f80*/  SHF.R.S32.HI R2, RZ, 0x1f, R4 ;  /* 0x0000001fff027819 */ /* 0x020fca0000011404 */
[----:B------:R-:W-:-:S04]  /*16f90*/  IMAD R2, R2, UR4, RZ ;  /* 0x0000000402027c24 */ /* 0x000fc8000f8e02ff */
[C---:B------:R-:W-:Y:S01]  /*16fa0*/  IMAD R0, R4.reuse, UR5, R2 ;  /* 0x0000000504007c24 */ /* 0x040fe2000f8e0202 */
[----:B------:R-:W-:Y:S01]  /*16fb0*/  SEL R2, R3, RZ, !P0 ;  /* 0x000000ff03027207 */ /* 0x000fe20004000000 */
        /* <DEDUP_REMOVED lines=22> */
.L_x_10598:
[----:B------:R-:W-:Y:S05]  /*17120*/  BSYNC B6 ;  /* 0x0000000000067941 */ /* 0x000fea0003800000 */
.L_x_10597:
[----:B0-----:R-:W2:Y:S01]  /*17130*/  LDL.LU R0, [R1+0x2c] ;  /* 0x00002c0001007983 */ /* 0x001ea20000300800 */
[----:B------:R-:W-:Y:S01]  /*17140*/  ULDC.64 UR4, c[0x0][0x2d8] ;  /* 0x0000b60000047ab9 */ /* 0x000fe20000000a00 */
[----:B------:R-:W0:Y:S01]  /*17150*/  LDC R9, c[0x0][0x448] ;  /* 0x00011200ff097b82 */ /* 0x000e220000000800 */
[----:B------:R-:W-:Y:S01]  /*17160*/  ULDC.64 UR6, c[0x0][0x2c8] ;  /* 0x0000b20000067ab9 */ /* 0x000fe20000000a00 */
[----:B------:R-:W3:Y:S01]  /*17170*/  LDL.LU R21, [R1+0x8] ;  /* 0x0000080001157983 */ /* 0x000ee20000300800 */
[----:B------:R-:W-:-:S03]  /*17180*/  ULDC.64 UR8, c[0x0][0x280] ;  /* 0x0000a00000087ab9 */ /* 0x000fc60000000a00 */
[----:B------:R-:W3:Y:S04]  /*17190*/  LDL.LU.64 R2, [R1+0x30] ;  /* 0x0000300001027983 */ /* 0x000ee80000300a00 */
[----:B------:R-:W4:Y:S01]  /*171a0*/  LDL R20, [R1+0xc] ;  /* 0x00000c0001147983 */ /* 0x000f220000100800 */
[----:B0-----:R-:W-:-:S13]  /*171b0*/  ISETP.NE.AND P0, PT, R9, 0x1, PT ;  /* 0x000000010900780c */ /* 0x001fda0003f05270 */
[----:B------:R-:W0:Y:S08]  /*171c0*/  @P0 LDC R5, c[0x0][0x44c] ;  /* 0x00011300ff050b82 */ /* 0x000e300000000800 */
[----:B------:R-:W1:Y:S08]  /*171d0*/  @P0 LDC R6, c[0x0][0x450] ;  /* 0x00011400ff060b82 */ /* 0x000e700000000800 */
[----:B------:R-:W1:Y:S01]  /*171e0*/  @P0 LDC R8, c[0x0][0x450] ;  /* 0x00011400ff080b82 */ /* 0x000e620000000800 */
[----:B--2---:R-:W-:-:S02]  /*171f0*/  IMAD.MOV.U32 R4, RZ, RZ, R0 ;  /* 0x000000ffff047224 */ /* 0x004fc400078e0000 */
[----:B---3--:R-:W-:Y:S02]  /*17200*/  IMAD.MOV.U32 R3, RZ, RZ, R21 ;  /* 0x000000ffff037224 */ /* 0x008fe400078e0015 */
[----:B------:R-:W2:Y:S01]  /*17210*/  S2R R21, SR_TID.X ;  /* 0x0000000000157919 */ /* 0x000ea20000002100 */
[----:B----4-:R-:W-:Y:S02]  /*17220*/  IMAD R0, R20, UR4, RZ ;  /* 0x0000000414007c24 */ /* 0x010fe4000f8e02ff */
[----:B------:R-:W3:Y:S01]  /*17230*/  S2R R20, SR_TID.X ;  /* 0x0000000000147919 */ /* 0x000ee20000002100 */
        /* <DEDUP_REMOVED lines=9> */
[----:B--2---:R-:W-:Y:S01]  /*172d0*/  IMAD.SHL.U32 R21, R21, 0x20, RZ ;  /* 0x0000002015157824 */ /* 0x004fe200078e00ff */
[----:B---3--:R-:W-:-:S04]  /*172e0*/  LOP3.LUT R20, R20, 0x7f, RZ, 0xc0, !PT ;  /* 0x0000007f14147812 */ /* 0x008fc800078ec0ff */
[----:B------:R-:W-:Y:S02]  /*172f0*/  LOP3.LUT R21, R21, 0x60, RZ, 0xc0, !PT ;  /* 0x0000006015157812 */ /* 0x000fe400078ec0ff */
[----:B------:R-:W-:-:S04]  /*17300*/  SHF.R.U32.HI R20, RZ, 0x2, R20 ;  /* 0x00000002ff147819 */ /* 0x000fc80000011614 */
[----:B------:R-:W-:Y:S02]  /*17310*/  LOP3.LUT R20, R20, R21, RZ, 0xfc, !PT ;  /* 0x0000001514147212 */ /* 0x000fe400078efcff */
[----:B------:R2:W5:Y:S03]  /*17320*/  LDL R21, [R1+0x38] ;  /* 0x0000380001157983 */ /* 0x0005660000100800 */
[----:B------:R-:W-:-:S04]  /*17330*/  IMAD R0, R17, 0xc0, R20 ;  /* 0x000000c011007824 */ /* 0x000fc800078e0214 */
[----:B0-----:R-:W-:-:S04]  /*17340*/  @P0 IMAD.HI.U32 R5, R0, R5, RZ ;  /* 0x0000000500050227 */ /* 0x001fc800078e00ff */
[----:B------:R-:W-:Y:S01]  /*17350*/  IMAD.MOV.U32 R4, RZ, RZ, R0 ;  /* 0x000000ffff047224 */ /* 0x000fe200078e0000 */
[----:B-1----:R-:W-:-:S04]  /*17360*/  @P0 SHF.R.U32.HI R4, RZ, R6, R5 ;  /* 0x00000006ff040219 */ /* 0x002fc80000011605 */
[--C-:B------:R-:W-:Y:S01]  /*17370*/  SHF.R.S32.HI R5, RZ, 0x1f, R4.reuse ;  /* 0x0000001fff057819 */ /* 0x100fe20000011404 */
[----:B------:R-:W-:-:S04]  /*17380*/  IMAD.MOV R7, RZ, RZ, -R4 ;  /* 0x000000ffff077224 */ /* 0x000fc800078e0a04 */
[----:B------:R-:W-:-:S04]  /*17390*/  IMAD R5, R5, UR4, RZ ;  /* 0x0000000405057c24 */ /* 0x000fc8000f8e02ff */
[C---:B------:R-:W-:Y:S02]  /*173a0*/  IMAD R6, R4.reuse, UR5, R5 ;  /* 0x0000000504067c24 */ /* 0x040fe4000f8e0205 */
[----:B------:R-:W-:-:S04]  /*173b0*/  IMAD.WIDE.U32 R4, R4, UR4, R2 ;  /* 0x0000000404047c25 */ /* 0x000fc8000f8e0002 */
[----:B------:R-:W-:Y:S02]  /*173c0*/  IMAD.IADD R5, R5, 0x1, R6 ;  /* 0x0000000105057824 */ /* 0x000fe400078e0206 */
[----:B------:R-:W-:-:S05]  /*173d0*/  IMAD R6, R9, R7, R0 ;  /* 0x0000000709067224 */ /* 0x000fca00078e0200 */
[----:B------:R-:W-:Y:S01]  /*173e0*/  SHF.R.S32.HI R7, RZ, 0x1f, R6 ;  /* 0x0000001fff077819 */ /* 0x000fe20000011406 */
[----:B------:R-:W-:-:S04]  /*173f0*/  IMAD.WIDE.U32 R4, R6, UR6, R4 ;  /* 0x0000000606047c25 */ /* 0x000fc8000f8e0004 */
[----:B------:R-:W-:-:S04]  /*17400*/  IMAD R7, R7, UR6, RZ ;  /* 0x0000000607077c24 */ /* 0x000fc8000f8e02ff */
[----:B------:R-:W-:Y:S02]  /*17410*/  IMAD R6, R6, UR7, R7 ;  /* 0x0000000706067c24 */ /* 0x000fe4000f8e0207 */
[----:B------:R-:W0:Y:S01]  /*17420*/  @P0 LDC R7, c[0x0][0x44c] ;  /* 0x00011300ff070b82 */ /* 0x000e220000000800 */
[----:B------:R-:W-:Y:S01]  /*17430*/  VIADD R0, R0, 0x80 ;  /* 0x0000008000007836 */ /* 0x000fe20000000000 */
[----:B------:R-:W1:Y:S01]  /*17440*/  S2R R13, SR_TID.X ;  /* 0x00000000000d7919 */ /* 0x000e620000002100 */
[----:B------:R-:W-:Y:S01]  /*17450*/  IMAD.IADD R6, R5, 0x1, R6 ;  /* 0x0000000105067824 */ /* 0x000fe200078e0206 */
[----:B------:R-:W-:-:S04]  /*17460*/  LEA R5, P1, R4, UR8, 0x1 ;  /* 0x0000000804057c11 */ /* 0x000fc8000f8208ff */
[----:B------:R-:W-:Y:S01]  /*17470*/  LEA.HI.X R4, R4, UR9, R6, 0x1, P1 ;  /* 0x0000000904047c11 */ /* 0x000fe200088f0c06 */
[----:B------:R-:W-:Y:S02]  /*17480*/  IMAD.MOV.U32 R6, RZ, RZ, R0 ;  /* 0x000000ffff067224 */ /* 0x000fe400078e0000 */
[----:B0-----:R-:W-:-:S05]  /*17490*/  @P0 IMAD.HI.U32 R7, R0, R7, RZ ;  /* 0x0000000700070227 */ /* 0x001fca00078e00ff */
[----:B------:R-:W-:-:S04]  /*174a0*/  @P0 SHF.R.U32.HI R6, RZ, R8, R7 ;  /* 0x00000008ff060219 */ /* 0x000fc80000011607 */
[----:B------:R-:W-:-:S05]  /*174b0*/  IADD3 R7, -R6, RZ, RZ ;  /* 0x000000ff06077210 */ /* 0x000fca0007ffe1ff */
[----:B------:R-:W-:Y:S01]  /*174c0*/  IMAD R0, R9, R7, R0 ;  /* 0x0000000709007224 */ /* 0x000fe200078e0200 */
[----:B------:R-:W-:Y:S01]  /*174d0*/  SHF.R.S32.HI R7, RZ, 0x1f, R6 ;  /* 0x0000001fff077819 */ /* 0x000fe20000011406 */
[----:B------:R-:W-:-:S04]  /*174e0*/  IMAD.WIDE.U32 R2, R6, UR4, R2 ;  /* 0x0000000406027c25 */ /* 0x000fc8000f8e0002 */
[----:B------:R-:W-:Y:S01]  /*174f0*/  IMAD R7, R7, UR4, RZ ;  /* 0x0000000407077c24 */ /* 0x000fe2000f8e02ff */
[----:B------:R-:W-:-:S03]  /*17500*/  ULDC UR4, c[0x0][0x2b8] ;  /* 0x0000ae0000047ab9 */ /* 0x000fc60000000800 */
[----:B------:R-:W-:Y:S01]  /*17510*/  IMAD R7, R6, UR5, R7 ;  /* 0x0000000506077c24 */ /* 0x000fe2000f8e0207 */
[----:B------:R-:W-:Y:S01]  /*17520*/  SHF.R.S32.HI R6, RZ, 0x1f, R0 ;  /* 0x0000001fff067819 */ /* 0x000fe20000011400 */
[----:B-1----:R-:W-:Y:S02]  /*17530*/  IMAD.SHL.U32 R11, R13, 0x8, RZ ;  /* 0x000000080d0b7824 */ /* 0x002fe400078e00ff */
[----:B------:R-:W-:Y:S02]  /*17540*/  IMAD.IADD R3, R3, 0x1, R7 ;  /* 0x0000000103037824 */ /* 0x000fe400078e0207 */
[----:B------:R-:W-:Y:S01]  /*17550*/  IMAD R6, R6, UR6, RZ ;  /* 0x0000000606067c24 */ /* 0x000fe2000f8e02ff */
[----:B------:R-:W-:Y:S01]  /*17560*/  LOP3.LUT R11, R11, 0x18, RZ, 0xc0, !PT ;  /* 0x000000180b0b7812 */ /* 0x000fe200078ec0ff */
[----:B------:R-:W-:-:S04]  /*17570*/  IMAD.WIDE.U32 R2, R0, UR6, R2 ;  /* 0x0000000600027c25 */ /* 0x000fc8000f8e0002 */
[----:B------:R-:W-:Y:S02]  /*17580*/  IMAD R6, R0, UR7, R6 ;  /* 0x0000000700067c24 */ /* 0x000fe4000f8e0206 */
[----:B------:R-:W-:Y:S01]  /*17590*/  IMAD.SHL.U32 R10, R13, 0x8, RZ ;  /* 0x000000080d0a7824 */ /* 0x000fe200078e00ff */
[----:B------:R-:W-:Y:S01]  /*175a0*/  LEA R7, P0, R2, UR8, 0x1 ;  /* 0x0000000802077c11 */ /* 0x000fe2000f8008ff */
[----:B------:R-:W-:Y:S01]  /*175b0*/  IMAD.IADD R6, R3, 0x1, R6 ;  /* 0x0000000103067824 */ /* 0x000fe200078e0206 */
[C---:B------:R-:W-:Y:S02]  /*175c0*/  LOP3.LUT R12, R11.reuse, 0x20, RZ, 0xfc, !PT ;  /* 0x000000200b0c7812 */ /* 0x040fe400078efcff */
[----:B------:R-:W-:Y:S02]  /*175d0*/  LOP3.LUT R10, R10, 0x18, RZ, 0xc0, !PT ;  /* 0x000000180a0a7812 */ /* 0x000fe400078ec0ff */
[----:B------:R-:W-:Y:S01]  /*175e0*/  LOP3.LUT R11, R11, 0x40, RZ, 0xfc, !PT ;  /* 0x000000400b0b7812 */ /* 0x000fe200078efcff */
[----:B------:R-:W-:Y:S01]  /*175f0*/  UMOV UR5, 0xffffffff ;  /* 0xffffffff00057882 */ /* 0x000fe20000000000 */
[----:B------:R-:W-:-:S02]  /*17600*/  LEA.HI.X R6, R2, UR9, R6, 0x1, P0 ;  /* 0x0000000902067c11 */ /* 0x000fc400080f0c06 */
[----:B------:R-:W-:Y:S02]  /*17610*/  LOP3.LUT R20, R13, 0x7f, RZ, 0xc0, !PT ;  /* 0x0000007f0d147812 */ /* 0x000fe400078ec0ff */
[----:B------:R-:W-:Y:S02]  /*17620*/  ISETP.GE.AND P0, PT, R10, UR4, PT ;  /* 0x000000040a007c0c */ /* 0x000fe4000bf06270 */
[----:B------:R-:W-:Y:S02]  /*17630*/  ISETP.GE.AND P1, PT, R12, UR4, PT ;  /* 0x000000040c007c0c */ /* 0x000fe4000bf26270 */
[----:B------:R-:W-:Y:S02]  /*17640*/  ISETP.GE.AND P2, PT, R11, UR4, PT ;  /* 0x000000040b007c0c */ /* 0x000fe4000bf46270 */
[----:B------:R-:W-:Y:S01]  /*17650*/  SHF.R.U32.HI R20, RZ, 0x2, R20 ;  /* 0x00000002ff147819 */ /* 0x000fe20000011614 */
[----:B--2---:R-:W-:Y:S10]  /*17660*/  BRA.DIV UR5, `(.L_x_10599) ;  /* 0x0000004205447947 */ /* 0x004ff4000b800000 */
[----:B------:R-:W2:Y:S01]  /*17670*/  LDL R8, [R1+0x28] ;  /* 0x0000280001087983 */ /* 0x000ea20000100800 */
[----:B-----5:R-:W-:Y:S02]  /*17680*/  IMAD R0, R21, R9, RZ ;  /* 0x0000000915007224 */ /* 0x020fe400078e02ff */
[----:B------:R-:W-:Y:S01]  /*17690*/  IMAD R17, R17, 0xc0, R20 ;  /* 0x000000c011117824 */ /* 0x000fe200078e0214 */
[----:B------:R-:W0:Y:S04]  /*176a0*/  SHFL.IDX PT, R3, R5, RZ, 0x1c1f ;  /* 0x001c1fff05037589 */ /* 0x000e2800000e0000 */
[----:B------:R-:W1:Y:S01]  /*176b0*/  SHFL.IDX PT, R2, R4, RZ, 0x1c1f ;  /* 0x001c1fff04027589 */ /* 0x000e6200000e0000 */
[----:B------:R-:W-:-:S13]  /*176c0*/  ISETP.GE.AND P3, PT, R17, R0, PT ;  /* 0x000000001100720c */ /* 0x000fda0003f66270 */
[----:B0-----:R-:W-:-:S05]  /*176d0*/  @!P3 LEA R3, P4, R10, R3, 0x1 ;  /* 0x000000030a03b211 */ /* 0x001fca00078808ff */
[----:B-1----:R-:W-:-:S05]  /*176e0*/  @!P3 IMAD.X R2, RZ, RZ, R2, P4 ;  /* 0x000000ffff02b224 */ /* 0x002fca00020e0602 */
[----:B------:R-:W-:-:S04]  /*176f0*/  @!P3 LOP3.LUT R3, R3, R2, RZ, 0x3c, !PT ;  /* 0x000000020303b212 */ /* 0x000fc800078e3cff */
[----:B------:R-:W-:-:S04]  /*17700*/  @!P3 LOP3.LUT R2, R3, R2, RZ, 0x3c, !PT ;  /* 0x000000020302b212 */ /* 0x000fc800078e3cff */
[----:B------:R-:W-:-:S05]  /*17710*/  @!P3 LOP3.LUT R3, R3, R2, RZ, 0x3c, !PT ;  /* 0x000000020303b212 */ /* 0x000fca00078e3cff */
[----:B------:R-:W-:Y:S01]  /*17720*/  @!PT LDS RZ, [RZ] ;  /* 0x00000000fffff984 */ /* 0x000fe20000000800 */
[----:B--2---:R-:W-:Y:S04]  /*17730*/  @!P3 LDGSTS.E.BYPASS.LTC128B.128 [R8+0xc400], desc[UR42][R2.64], !P0 ;  /* 0x0c4000000208bfae */ /* 0x004fe8000c101d6a */
[----:B------:R-:W-:Y:S04]  /*17740*/  @!P3 LDGSTS.E.BYPASS.LTC128B.128 [R8+0xf400], desc[UR42][R2.64+0x40], !P1 ;  /* 0x0f4000400208bfae */ /* 0x000fe8000c901d6a */
[----:B------:R0:W-:Y:S02]  /*17750*/  @!P3 LDGSTS.E.BYPASS.LTC128B.128 [R8+0x12400], desc[UR42][R2.64+0x80], !P2 ;  /* 0x124000800208bfae */ /* 0x0001e4000d101d6a */
[----:B0-----:R-:W-:-:S02]  /*17760*/  VIADD R2, R17, 0x20 ;  /* 0x0000002011027836 */ /* 0x001fc40000000000 */
[----:B------:R-:W0:Y:S03]  /*17770*/  SHFL.IDX PT, R3, R5, 0x1, 0x1c1f ;  /* 0x003c1f0005037f89 */ /* 0x000e2600000e0000 */
[----:B------:R-:W-:Y:S02]  /*17780*/  ISETP.GE.AND P3, PT, R2, R0, PT ;  /* 0x000000000200720c */ /* 0x000fe40003f66270 */
[----:B------:R-:W1:Y:S11]  /*17790*/  SHFL.IDX PT, R2, R4, 0x1, 0x1c1f ;  /* 0x003c1f0004027f89 */ /* 0x000e7600000e0000 */
[----:B0-----:R-:W-:-:S05]  /*177a0*/  @!P3 LEA R3, P4, R10, R3, 0x1 ;  /* 0x000000030a03b211 */ /* 0x001fca00078808ff */
[----:B-1----:R-:W-:-:S05]  /*177b0*/  @!P3 IMAD.X R2, RZ, RZ, R2, P4 ;  /* 0x000000ffff02b224 */ /* 0x002fca00020e0602 */
[----:B------:R-:W-:-:S04]  /*177c0*/  @!P3 LOP3.LUT R3, R3, R2, RZ, 0x3c, !PT ;  /* 0x000000020303b212 */ /* 0x000fc800078e3cff */
[----:B------:R-:W-:-:S04]  /*177d0*/  @!P3 LOP3.LUT R2, R3, R2, RZ, 0x3c, !PT ;  /* 0x000000020302b212 */ /* 0x000fc800078e3cff */
[----:B------:R-:W-:-:S05]  /*177e0*/  @!P3 LOP3.LUT R3, R3, R2, RZ, 0x3c, !PT ;  /* 0x000000020303b212 */ /* 0x000fca00078e3cff */
[----:B------:R-:W-:Y:S04]  /*177f0*/  @!P3 LDGSTS.E.BYPASS.LTC128B.128 [R8+0xcc00], desc[UR42][R2.64], !P0 ;  /* 0x0cc000000208bfae */ /* 0x000fe8000c101d6a */
[----:B------:R-:W-:Y:S04]  /*17800*/  @!P3 LDGSTS.E.BYPASS.LTC128B.128 [R8+0xfc00], desc[UR42][R2.64+0x40], !P1 ;  /* 0x0fc000400208bfae */ /* 0x000fe8000c901d6a */
[----:B------:R0:W-:Y:S02]  /*17810*/  @!P3 LDGSTS.E.BYPASS.LTC128B.128 [R8+0x12c00], desc[UR42][R2.64+0x80], !P2 ;  /* 0x12c000800208bfae */ /* 0x0001e4000d101d6a */
[----:B0-----:R-:W-:-:S02]  /*17820*/  VIADD R2, R17, 0x40 ;  /* 0x0000004011027836 */ /* 0x001fc40000000000 */
[----:B------:R-:W0:Y:S03]  /*17830*/  SHFL.IDX PT, R3, R5, 0x2, 0x1c1f ;  /* 0x005c1f0005037f89 */ /* 0x000e2600000e0000 */
[----:B------:R-:W-:Y:S01]  /*17840*/  ISETP.GE.AND P3, PT, R2, R0, PT ;  /* 0x000000000200720c */ /* 0x000fe20003f66270 */
[----:B------:R-:W-:Y:S04]  /*17850*/  SHFL.IDX PT, R5, R5, 0x3, 0x1c1f ;  /* 0x007c1f0005057f89 */ /* 0x000fe800000e0000 */
[----:B------:R-:W1:Y:S04]  /*17860*/  SHFL.IDX PT, R2, R4, 0x2, 0x1c1f ;  /* 0x005c1f0004027f89 */ /* 0x000e6800000e0000 */
[----:B------:R-:W2:Y:S04]  /*17870*/  SHFL.IDX PT, R4, R4, 0x3, 0x1c1f ;  /* 0x007c1f0004047f89 */ /* 0x000ea800000e0000 */
        /* <DEDUP_REMOVED lines=8> */
[----:B0-----:R-:W-:-:S05]  /*17900*/  VIADD R2, R17, 0x60 ;  /* 0x0000006011027836 */ /* 0x001fca0000000000 */
[----:B------:R-:W-:-:S13]  /*17910*/  ISETP.GE.AND P3, PT, R2, R0, PT ;  /* 0x000000000200720c */ /* 0x000fda0003f66270 */
[----:B------:R-:W-:-:S05]  /*17920*/  @!P3 LEA R2, P4, R10, R5, 0x1 ;  /* 0x000000050a02b211 */ /* 0x000fca00078808ff */
[----:B--2---:R-:W-:Y:S02]  /*17930*/  @!P3 IMAD.X R3, RZ, RZ, R4, P4 ;  /* 0x000000ffff03b224 */ /* 0x004fe400020e0604 */
[----:B------:R-:W-:-:S03]  /*17940*/  VIADD R4, R17, 0x80 ;  /* 0x0000008011047836 */ /* 0x000fc60000000000 */
[----:B------:R-:W-:Y:S04]  /*17950*/  @!P3 LDGSTS.E.BYPASS.LTC128B.128 [R8+0xdc00], desc[UR42][R2.64], !P0 ;  /* 0x0dc000000208bfae */ /* 0x000fe8000c101d6a */
[----:B------:R-:W-:Y:S04]  /*17960*/  @!P3 LDGSTS.E.BYPASS.LTC128B.128 [R8+0x10c00], desc[UR42][R2.64+0x40], !P1 ;  /* 0x10c000400208bfae */ /* 0x000fe8000c901d6a */
[----:B------:R0:W-:Y:S01]  /*17970*/  @!P3 LDGSTS.E.BYPASS.LTC128B.128 [R8+0x13c00], desc[UR42][R2.64+0x80], !P2 ;  /* 0x13c000800208bfae */ /* 0x0001e2000d101d6a */
[----:B------:R-:W-:-:S03]  /*17980*/  ISETP.GE.AND P3, PT, R4, R0, PT ;  /* 0x000000000400720c */ /* 0x000fc60003f66270 */
[----:B0-----:R-:W0:Y:S04]  /*17990*/  SHFL.IDX PT, R3, R7, RZ, 0x1c1f ;  /* 0x001c1fff07037589 */ /* 0x001e2800000e0000 */
[----:B------:R-:W1:Y:S04]  /*179a0*/  SHFL.IDX PT, R2, R6, RZ, 0x1c1f ;  /* 0x001c1fff06027589 */ /* 0x000e6800000e0000 */
[----:B------:R-:W2:Y:S02]  /*179b0*/  SHFL.IDX PT, R6, R6, 0x1, 0x1c1f ;  /* 0x003c1f0006067f89 */ /* 0x000ea400000e0000 */
[----:B0-----:R-:W-:-:S05]  /*179c0*/  @!P3 LEA R3, P4, R10, R3, 0x1 ;  /* 0x000000030a03b211 */ /* 0x001fca00078808ff */
[----:B-1----:R-:W-:-:S05]  /*179d0*/  @!P3 IMAD.X R2, RZ, RZ, R2, P4 ;  /* 0x000000ffff02b224 */ /* 0x002fca00020e0602 */
[----:B------:R-:W-:-:S04]  /*179e0*/  @!P3 LOP3.LUT R3, R3, R2, RZ, 0x3c, !PT ;  /* 0x000000020303b212 */ /* 0x000fc800078e3cff */
[----:B------:R-:W-:-:S04]  /*179f0*/  @!P3 LOP3.LUT R2, R3, R2, RZ, 0x3c, !PT ;  /* 0x000000020302b212 */ /* 0x000fc800078e3cff */
[----:B------:R-:W-:-:S05]  /*17a00*/  @!P3 LOP3.LUT R3, R3, R2, RZ, 0x3c, !PT ;  /* 0x000000020303b212 */ /* 0x000fca00078e3cff */
[----:B------:R-:W-:Y:S04]  /*17a10*/  @!P3 LDGSTS.E.BYPASS.LTC128B.128 [R8+0xe400], desc[UR42][R2.64], !P0 ;  /* 0x0e4000000208bfae */ /* 0x000fe8000c101d6a */
[----:B------:R-:W-:Y:S04]  /*17a20*/  @!P3 LDGSTS.E.BYPASS.LTC128B.128 [R8+0x11400], desc[UR42][R2.64+0x40], !P1 ;  /* 0x114000400208bfae */ /* 0x000fe8000c901d6a */
[----:B------:R0:W-:Y:S04]  /*17a30*/  @!P3 LDGSTS.E.BYPASS.LTC128B.128 [R8+0x14400], desc[UR42][R2.64+0x80], !P2 ;  /* 0x144000800208bfae */ /* 0x0001e8000d101d6a */
[----:B0-2---:R0:W1:Y:S02]  /*17a40*/  SHFL.IDX PT, R2, R7, 0x1, 0x1c1f ;  /* 0x003c1f0007027f89 */ /* 0x00506400000e0000 */
.L_x_10727:
[----:B------:R-:W2:Y:S01]  /*17a50*/  LDL R4, [R1+0x28] ;  /* 0x0000280001047983 */ /* 0x000ea20000100800 */
[----:B------:R-:W-:-:S05]  /*17a60*/  VIADD R17, R17, 0xa0 ;  /* 0x000000a011117836 */ /* 0x000fca0000000000 */
[----:B------:R-:W-:-:S13]  /*17a70*/  ISETP.GE.AND P3, PT, R17, R0, PT ;  /* 0x000000001100720c */ /* 0x000fda0003f66270 */
[----:B-1----:R-:W-:-:S05]  /*17a80*/  @!P3 LEA R2, P4, R10, R2, 0x1 ;  /* 0x000000020a02b211 */ /* 0x002fca00078808ff */
[----:B------:R-:W-:-:S05]  /*17a90*/  @!P3 IMAD.X R3, RZ, RZ, R6, P4 ;  /* 0x000000ffff03b224 */ /* 0x000fca00020e0606 */
[----:B------:R-:W-:Y:S01]  /*17aa0*/  @!PT LDS RZ, [RZ] ;  /* 0x00000000fffff984 */ /* 0x000fe20000000800 */
[----:B------:R-:W-:Y:S01]  /*17ab0*/  @!PT LDS RZ, [RZ] ;  /* 0x00000000fffff984 */ /* 0x000fe20000000800 */
[----:B------:R-:W-:Y:S01]  /*17ac0*/  @!PT LDS RZ, [RZ] ;  /* 0x00000000fffff984 */ /* 0x000fe20000000800 */
[----:B--2---:R1:W-:Y:S01]  /*17ad0*/  @!P3 LDGSTS.E.BYPASS.LTC128B.128 [R4+0xec00], desc[UR42][R2.64], !P0 ;  /* 0x0ec000000204bfae */ /* 0x0043e2000c101d6a */
[----:B------:R-:W-:-:S03]  /*17ae0*/  PLOP3.LUT P0, PT, PT, PT, PT, 0x80, 0x0 ;  /* 0x000000000000781c */ /* 0x000fc60003f0f070 */
[----:B------:R1:W-:Y:S04]  /*17af0*/  @!P3 LDGSTS.E.BYPASS.LTC128B.128 [R4+0x11c00], desc[UR42][R2.64+0x40], !P1 ;  /* 0x11c000400204bfae */ /* 0x0003e8000c901d6a */
[----:B------:R1:W-:Y:S01]  /*17b00*/  @!P3 LDGSTS.E.BYPASS.LTC128B.128 [R4+0x14c00], desc[UR42][R2.64+0x80], !P2 ;  /* 0x14c000800204bfae */ /* 0x0003e2000d101d6a */
[----:B------:R-:W-:-:S05]  /*17b10*/  NOP ;  /* 0x0000000000007918 */ /* 0x000fca0000000000 */
.L_x_10600:
        /* <DEDUP_REMOVED lines=18> */
.L_x_10728:
[----:B------:R-:W-:Y:S05]  /*17c40*/  BSYNC B0 ;  /* 0x0000000000007941 */ /* 0x000fea0003800000 */
.L_x_10601:
[----:B------:R-:W2:Y:S01]  /*17c50*/  LDL R2, [R1+0x1c] ;  /* 0x00001c0001027983 */ /* 0x000ea20000100800 */
[----:B------:R-:W-:Y:S01]  /*17c60*/  BSSY B0, `(.L_x_10603) ;  /* 0x00000f7000007945 */ /* 0x000fe20003800000 */
[----:B--2---:R-:W-:-:S13]  /*17c70*/  ISETP.GE.AND P0, PT, R2, 0x81, PT ;  /* 0x000000810200780c */ /* 0x004fda0003f06270 */
[----:B------:R-:W-:Y:S05]  /*17c80*/  @!P0 BRA `(.L_x_10604) ;  /* 0x0000000c00d08947 */ /* 0x000fea0003800000 */
[----:B------:R-:W1:Y:S01]  /*17c90*/  LDL.LU R3, [R1+0x3c] ;  /* 0x00003c0001037983 */ /* 0x000e620000300800 */
[----:B------:R-:W-:Y:S01]  /*17ca0*/  ULDC UR4, c[0x0][0x2f4] ;  /* 0x0000bd0000047ab9 */ /* 0x000fe20000000800 */
[----:B------:R-:W2:Y:S02]  /*17cb0*/  S2R R2, SR_TID.X ;  /* 0x0000000000027919 */ /* 0x000ea40000002100 */
[----:B------:R3:W5:Y:S04]  /*17cc0*/  LDL.LU R17, [R1] ;  /* 0x0000000001117983 */ /* 0x0007680000300800 */
[----:B------:R3:W-:Y:S01]  /*17cd0*/  STL [R1+0x8], R27 ;  /* 0x0000081b01007387 */ /* 0x0007e20000100800 */
[----:B------:R-:W-:Y:S02]  /*17ce0*/  IMAD.MOV.U32 R10, RZ, RZ, R26 ;  /* 0x000000ffff0a7224 */ /* 0x000fe400078e001a */
[----:B--2---:R-:W-:-:S05]  /*17cf0*/  IMAD.SHL.U32 R4, R2, 0x8, RZ ;  /* 0x0000000802047824 */ /* 0x004fca00078e00ff */
[----:B------:R-:W-:-:S04]  /*17d00*/  LOP3.LUT R4, R4, 0x18, RZ, 0xc0, !PT ;  /* 0x0000001804047812 */ /* 0x000fc800078ec0ff */
[C---:B------:R-:W-:Y:S02]  /*17d10*/  LOP3.LUT R2, R4.reuse, 0x40, RZ, 0xfc, !PT ;  /* 0x0000004004027812 */ /* 0x040fe400078efcff */
[----:B------:R-:W-:Y:S02]  /*17d20*/  ISETP.GE.AND P3, PT, R4, UR4, PT ;  /* 0x0000000404007c0c */ /* 0x000fe4000bf66270 */
[----:B------:R-:W-:Y:S02]  /*17d30*/  ISETP.GE.AND P1, PT, R2, UR4, PT ;  /* 0x0000000402007c0c */ /* 0x000fe4000bf26270 */
[----:B-1----:R-:W-:Y:S02]  /*17d40*/  LEA.HI.SX32 R0, R3, 0xfffffffe, 0x19 ;  /* 0xfffffffe03007811 */ /* 0x002fe400078fcaff */
[----:B------:R-:W-:-:S04]  /*17d50*/  LOP3.LUT R3, R4, 0x20, RZ, 0xfc, !PT ;  /* 0x0000002004037812 */ /* 0x000fc800078efcff */
[----:B---3--:R-:W-:-:S13]  /*17d60*/  ISETP.GE.AND P2, PT, R3, UR4, PT ;  /* 0x0000000403007c0c */ /* 0x008fda000bf46270 */
.L_x_10617:
[----:B------:R-:W2:Y:S01]  /*17d70*/  LDL R8, [R1+0x20] ;  /* 0x0000200001087983 */ /* 0x000ea20000100800 */
[----:B------:R-:W1:Y:S03]  /*17d80*/  LDC R9, c[0x0][0x430] ;  /* 0x00010c00ff097b82 */ /* 0x000e660000000800 */
[----:B0-----:R-:W3:Y:S04]  /*17d90*/  LDL R7, [R1+0x24] ;  /* 0x0000240001077983 */ /* 0x001ee80000100800 */
[----:B------:R-:W4:Y:S01]  /*17da0*/  LDL R6, [R1+0x10] ;  /* 0x0000100001067983 */ /* 0x000f220000100800 */
[----:B------:R-:W0:Y:S01]  /*17db0*/  S2R R2, SR_TID.X ;  /* 0x0000000000027919 */ /* 0x000e220000002100 */
[----:B-1----:R-:W-:-:S13]  /*17dc0*/  ISETP.NE.AND P0, PT, R9, 0x1, PT ;  /* 0x000000010900780c */ /* 0x002fda0003f05270 */
[----:B------:R-:W1:Y:S01]  /*17dd0*/  @P0 LDC R5, c[0x0][0x434] ;  /* 0x00010d00ff050b82 */ /* 0x000e620000000800 */
[----:B0-----:R-:W-:-:S04]  /*17de0*/  LOP3.LUT R3, R2, 0x7f, RZ, 0xc0, !PT ;  /* 0x0000007f02037812 */ /* 0x001fc800078ec0ff */
[----:B------:R-:W-:-:S03]  /*17df0*/  SHF.R.U32.HI R4, RZ, 0x2, R3 ;  /* 0x00000002ff047819 */ /* 0x000fc60000011603 */
[----:B------:R-:W0:Y:S01]  /*17e00*/  @P0 LDC R3, c[0x0][0x438] ;  /* 0x00010e00ff030b82 */ /* 0x000e220000000800 */
[----:B------:R-:W-:Y:S02]  /*17e10*/  IMAD.SHL.U32 R2, R2, 0x20, RZ ;  /* 0x0000002002027824 */ /* 0x000fe400078e00ff */
[----:B------:R-:W-:-:S03]  /*17e20*/  IMAD R4, R0, 0x80, R4 ;  /* 0x0000008000047824 */ /* 0x000fc600078e0204 */
[----:B------:R-:W-:Y:S01]  /*17e30*/  LOP3.LUT R2, R2, 0x60, RZ, 0xc0, !PT ;  /* 0x0000006002027812 */ /* 0x000fe200078ec0ff */
[----:B------:R-:W-:Y:S05]  /*17e40*/  YIELD ;  /* 0x0000000000007946 */ /* 0x000fea0003800000 */
[----:B------:R-:W-:Y:S01]  /*17e50*/  ULDC.64 UR4, c[0x0][0x428] ;  /* 0x00010a0000047ab9 */ /* 0x000fe20000000a00 */
[----:B--2---:R-:W-:-:S05]  /*17e60*/  IADD3 R4, R2, R4, R8 ;  /* 0x0000000402047210 */ /* 0x004fca0007ffe008 */
[----:B-1----:R-:W-:-:S04]  /*17e70*/  @P0 IMAD.HI.U32 R5, R4, R5, RZ ;  /* 0x0000000504050227 */ /* 0x002fc800078e00ff */
[----:B------:R-:W-:Y:S01]  /*17e80*/  IMAD.MOV.U32 R2, RZ, RZ, R4 ;  /* 0x000000ffff027224 */ /* 0x000fe200078e0004 */
[----:B0-----:R-:W-:-:S05]  /*17e90*/  @P0 SHF.R.U32.HI R2, RZ, R3, R5 ;  /* 0x00000003ff020219 */ /* 0x001fca0000011605 */
[----:B------:R-:W-:-:S04]  /*17ea0*/  IMAD.MOV R3, RZ, RZ, -R2 ;  /* 0x000000ffff037224 */ /* 0x000fc800078e0a02 */
[----:B------:R-:W-:Y:S01]  /*17eb0*/  IMAD R9, R9, R3, R4 ;  /* 0x0000000309097224 */ /* 0x000fe200078e0204 */
[----:B------:R-:W-:Y:S01]  /*17ec0*/  SHF.R.S32.HI R3, RZ, 0x1f, R2 ;  /* 0x0000001fff037819 */ /* 0x000fe20000011402 */
[----:B---3--:R-:W-:-:S04]  /*17ed0*/  IMAD R4, R7, UR4, RZ ;  /* 0x0000000407047c24 */ /* 0x008fc8000f8e02ff */
[C---:B----4-:R-:W-:Y:S02]  /*17ee0*/  IMAD R4, R6.reuse, UR5, R4 ;  /* 0x0000000506047c24 */ /* 0x050fe4000f8e0204 */
[----:B------:R-:W-:Y:S01]  /*17ef0*/  IMAD.WIDE.U32 R2, R6, UR4, R2 ;  /* 0x0000000406027c25 */ /* 0x000fe2000f8e0002 */
[----:B------:R-:W-:-:S03]  /*17f00*/  ULDC.64 UR4, c[0x0][0x418] ;  /* 0x0001060000047ab9 */ /* 0x000fc60000000a00 */
[----:B------:R-:W-:Y:S01]  /*17f10*/  IMAD.IADD R3, R4, 0x1, R3 ;  /* 0x0000000104037824 */ /* 0x000fe200078e0203 */
[----:B------:R-:W-:-:S04]  /*17f20*/  LEA R4, P0, R2, UR4, 0x2 ;  /* 0x0000000402047c11 */ /* 0x000fc8000f8010ff */
[----:B------:R-:W-:-:S05]  /*17f30*/  LEA.HI.X R5, R2, UR5, R3, 0x2, P0 ;  /* 0x0000000502057c11 */ /* 0x000fca00080f1403 */
[----:B------:R-:W2:Y:S01]  /*17f40*/  LDG.E R8, desc[UR42][R4.64] ;  /* 0x0000002a04087981 */ /* 0x000ea2000c1e1900 */
[----:B------:R-:W-:-:S04]  /*17f50*/  IADD3 R26, R10, 0x1, RZ ;  /* 0x000000010a1a7810 */ /* 0x000fc80007ffe0ff */
[----:B------:R-:W-:-:S04]  /*17f60*/  ISETP.NE.AND P0, PT, R26, 0x2, PT ;  /* 0x000000021a00780c */ /* 0x000fc80003f05270 */
[----:B------:R-:W-:-:S04]  /*17f70*/  SEL R2, RZ, 0x1, P0 ;  /* 0x00000001ff027807 */ /* 0x000fc80000000000 */
[----:B-----5:R-:W-:Y:S01]  /*17f80*/  LOP3.LUT R2, R17, R2, RZ, 0x3c, !PT ;  /* 0x0000000211027212 */ /* 0x020fe200078e3cff */
[----:B------:R-:W-:-:S04]  /*17f90*/  IMAD.U32 R6, RZ, RZ, UR38 ;  /* 0x00000026ff067e24 */ /* 0x000fc8000f8e00ff */
[----:B------:R0:W-:Y:S01]  /*17fa0*/  STL [R1], R2 ;  /* 0x0000000201007387 */ /* 0x0001e20000100800 */
[----:B------:R-:W-:Y:S01]  /*17fb0*/  ISETP.NE.AND P4, PT, R6, 0x3, PT ;  /* 0x000000030600780c */ /* 0x000fe20003f85270 */
[----:B------:R-:W-:Y:S01]  /*17fc0*/  IMAD.MOV.U32 R27, RZ, RZ, R0 ;  /* 0x000000ffff1b7224 */ /* 0x000fe200078e0000 */
[----:B------:R-:W-:Y:S02]  /*17fd0*/  SEL R26, R26, RZ, P0 ;  /* 0x000000ff1a1a7207 */ /* 0x000fe40000000000 */
[----:B--2---:R-:W-:-:S09]  /*17fe0*/  SHF.R.S32.HI R29, RZ, 0x1f, R8 ;  /* 0x0000001fff1d7819 */ /* 0x004fd20000011408 */
[----:B0-----:R-:W-:Y:S05]  /*17ff0*/  @!P4 BRA `(.L_x_10605) ;  /* 0x000000000004c947 */ /* 0x001fea0003800000 */
[----:B------:R-:W-:Y:S01]  /*18000*/  BPT.TRAP 0x1 ;  /* 0x000000040000795c */ /* 0x000fe20000300000 */
.L_x_10605:
[----:B------:R-:W-:Y:S01]  /*18010*/  IMAD R5, R26, 0x8, R22 ;  /* 0x000000081a057824 */ /* 0x000fe200078e0216 */
[----:B------:R-:W-:Y:S01]  /*18020*/  SHF.L.U32 R0, R2, 0x1f, RZ ;  /* 0x0000001f02007819 */ /* 0x000fe200000006ff */
[----:B------:R-:W-:Y:S03]  /*18030*/  BSSY B1, `(.L_x_10606) ;  /* 0x0000003000017945 */ /* 0x000fe60003800000 */
[----:B------:R-:W0:Y:S02]  /*18040*/  SYNCS.PHASECHK.TRANS64.TRYWAIT P0, [R5+URZ+0x2d840], R0 ;  /* 0x02d84000050075a7 */ /* 0x000e24000800017f */
[----:B0-----:R-:W-:Y:S05]  /*18050*/  @!P0 BRA `(.L_x_10607) ;  /* 0x0000003c00fc8947 */ /* 0x001fea0003800000 */
.L_x_10729:
[----:B------:R-:W-:Y:S05]  /*18060*/  BSYNC B1 ;  /* 0x0000000000017941 */ /* 0x000fea0003800000 */
.L_x_10606:
[----:B------:R-:W2:Y:S04]  /*18070*/  LDL R6, [R1+0xc] ;  /* 0x00000c0001067983 */ /* 0x000ea80000100800 */
[----:B------:R-:W3:Y:S01]  /*18080*/  LDL R4, [R1+0x14] ;  /* 0x0000140001047983 */ /* 0x000ee20000100800 */
[----:B------:R-:W-:Y:S01]  /*18090*/  SHF.R.S32.HI R21, RZ, 0x1f, R9 ;  /* 0x0000001fff157819 */ /* 0x000fe20000011409 */
[----:B------:R-:W-:Y:S01]  /*180a0*/  ULDC.64 UR4, c[0x0][0x300] ;  /* 0x0000c00000047ab9 */ /* 0x000fe20000000a00 */
[----:B------:R-:W-:Y:S01]  /*180b0*/  LOP3.LUT P5, RZ, R23, 0x2, RZ, 0xc0, !PT ;  /* 0x0000000217ff7812 */ /* 0x000fe200078ac0ff */
        /* <DEDUP_REMOVED lines=11> */
[----:B------:R-:W-:-:S04]  /*18170*/  IMAD.WIDE.U32 R2, R18, UR4, R2 ;  /* 0x0000000412027c25 */ /* 0x000fc8000f8e0002 */
[----:B--2---:R-:W-:-:S04]  /*18180*/  IMAD R0, R6, UR4, RZ ;  /* 0x0000000406007c24 */ /* 0x004fc8000f8e02ff */
[----:B------:R-:W-:Y:S01]  /*18190*/  IMAD R0, R18, UR5, R0 ;  /* 0x0000000512007c24 */ /* 0x000fe2000f8e0200 */
[----:B------:R-:W-:Y:S01]  /*181a0*/  ULDC.64 UR4, c[0x0][0x2e8] ;  /* 0x0000ba0000047ab9 */ /* 0x000fe20000000a00 */
[----:B---3--:R-:W-:Y:S01]  /*181b0*/  IMAD R4, R26, 0x3000, R4 ;  /* 0x000030001a047824 */ /* 0x008fe200078e0204 */
[----:B------:R-:W-:Y:S01]  /*181c0*/  LEA R6, P0, R2, UR4, 0x1 ;  /* 0x0000000402067c11 */ /* 0x000fe2000f8008ff */
[----:B------:R-:W-:Y:S01]  /*181d0*/  IMAD.IADD R0, R0, 0x1, R3 ;  /* 0x0000000100007824 */ /* 0x000fe200078e0203 */
[----:B------:R-:W-:-:S04]  /*181e0*/  UMOV UR4, 0xffffffff ;  /* 0xffffffff00047882 */ /* 0x000fc80000000000 */
[----:B------:R-:W-:Y:S01]  /*181f0*/  LEA.HI.X R7, R2, UR5, R0, 0x1, P0 ;  /* 0x0000000502077c11 */ /* 0x000fe200080f0c00 */
        /* <DEDUP_REMOVED lines=8> */
[----:B------:R-:W-:-:S05]  /*18280*/  LOP3.LUT R11, R11, 0x18, RZ, 0xc0, !PT ;  /* 0x000000180b0b7812 */ /* 0x000fca00078ec0ff */
[----:B------:R-:W-:-:S05]  /*18290*/  IMAD.SHL.U32 R0, R11, 0x2, RZ ;  /* 0x000000020b007824 */ /* 0x000fca00078e00ff */
        /* <DEDUP_REMOVED lines=20> */
.L_x_10739:
        /* <DEDUP_REMOVED lines=11> */
.L_x_10609:
        /* <DEDUP_REMOVED lines=11> */
.L_x_10610:
[----:B------:R1:W-:Y:S01]  /*18540*/  SYNCS.ARRIVE.TRANS64.A1T0 RZ, [R5+URZ+0x2d830], RZ ;  /* 0x02d830ff05ff79a7 */ /* 0x0003e2000810003f */
[----:B------:R-:W-:Y:S05]  /*18550*/  @!P5 BRA `(.L_x_10611) ;  /* 0x000000000004d947 */ /* 0x000fea0003800000 */
[----:B------:R-:W-:Y:S01]  /*18560*/  BPT.TRAP 0x1 ;  /* 0x000000040000795c */ /* 0x000fe20000300000 */
.L_x_10611:
[----:B------:R-:W-:Y:S01]  /*18570*/  SHF.L.U32 R2, R17, 0x1f, RZ ;  /* 0x0000001f11027819 */ /* 0x000fe200000006ff */
[----:B-1----:R-:W-:Y:S01]  /*18580*/  IMAD R5, R10, 0x8, R22 ;  /* 0x000000080a057824 */ /* 0x002fe200078e0216 */
[----:B------:R-:W-:Y:S03]  /*18590*/  BSSY B1, `(.L_x_10612) ;  /* 0x0000003000017945 */ /* 0x000fe60003800000 */
[----:B------:R-:W1:Y:S02]  /*185a0*/  SYNCS.PHASECHK.TRANS64.TRYWAIT P0, [R5+URZ+0x2d860], R2 ;  /* 0x02d86002050075a7 */ /* 0x000e64000800017f */
[----:B-1----:R-:W-:Y:S05]  /*185b0*/  @!P0 BRA `(.L_x_10613) ;  /* 0x00000040000c8947 */ /* 0x002fea0003800000 */
.L_x_10740:
[----:B------:R-:W-:Y:S05]  /*185c0*/  BSYNC B1 ;  /* 0x0000000000017941 */ /* 0x000fea0003800000 */
.L_x_10612:
[----:B0-----:R-:W2:Y:S04]  /*185d0*/  LDL R7, [R1+0x1c] ;  /* 0x00001c0001077983 */ /* 0x001ea80000100800 */
[----:B------:R-:W2:Y:S04]  /*185e0*/  LDL.LU R6, [R1+0x8] ;  /* 0x0000080001067983 */ /* 0x000ea80000300800 */
[----:B------:R-:W3:Y:S01]  /*185f0*/  LDL R4, [R1+0x14] ;  /* 0x0000140001047983 */ /* 0x000ee20000100800 */
[----:B------:R-:W0:Y:S01]  /*18600*/  S2R R3, SR_TID.X ;  /* 0x0000000000037919 */ /* 0x000e220000002100 */
[----:B------:R-:W-:Y:S01]  /*18610*/  UMOV UR4, 0xffffffff ;  /* 0xffffffff00047882 */ /* 0x000fe20000000000 */
[----:B0-----:R-:W-:-:S04]  /*18620*/  LOP3.LUT R3, R3, 0x7f, RZ, 0xc0, !PT ;  /* 0x0000007f03037812 */ /* 0x001fc800078ec0ff */
[----:B------:R-:W-:Y:S01]  /*18630*/  SHF.R.U32.HI R3, RZ, 0x2, R3 ;  /* 0x00000002ff037819 */ /* 0x000fe20000011603 */
[----:B--2---:R-:W-:Y:S02]  /*18640*/  IMAD R6, R6, -0x80, R7 ;  /* 0xffffff8006067824 */ /* 0x004fe400078e0207 */
[----:B---3--:R-:W-:Y:S02]  /*18650*/  IMAD R4, R10, 0x3000, R4 ;  /* 0x000030000a047824 */ /* 0x008fe400078e0204 */
        /* <DEDUP_REMOVED lines=36> */
.L_x_10750:
        /* <DEDUP_REMOVED lines=32> */
.L_x_10615:
[----:B------:R-:W-:Y:S02]  /*18aa0*/  PLOP3.LUT P4, PT, P4, P0, PT, 0xa2, 0x0 ;  /* 0x000000000000781c */ /* 0x000fe40002781472 */
[----:B------:R-:W-:-:S08]  /*18ab0*/  @P0 R2UR P4, UR4, R5 ;  /* 0x00000000050402ca */ /* 0x000fd00000080000 */
[----:B------:R-:W-:-:S05]  /*18ac0*/  @P0 PLOP3.LUT P0, PT, P4, PT, PT, 0x80, 0x0 ;  /* 0x000000000000081c */ /* 0x000fca000270f070 */
[----:B------:R-:W-:Y:S01]  /*18ad0*/  @!P4 SYNCS.ARRIVE.TRANS64.RED.A0T1 RZ, [UR4+0x2d850], RZ ;  /* 0x02d850ffffffc9a7 */ /* 0x000fe20008200404 */
[----:B------:R-:W-:Y:S07]  /*18ae0*/  @!P4 ARRIVES.LDGSTSBAR.64.TRANSCNT [UR4+0x2d850] ;  /* 0x02d85000ff00c9b0 */ /* 0x000fee0008000a84 */
[----:B------:R-:W-:Y:S05]  /*18af0*/  @P0 BRA.U.ANY `(.L_x_10615) ;  /* 0xfffffffd00e80947 */ /* 0x000fea000393ffff */
[----:B------:R-:W-:Y:S01]  /*18b00*/  NOP ;  /* 0x0000000000007918 */ /* 0x000fe20000000000 */
[----:B------:R-:W-:Y:S01]  /*18b10*/  MOV R2, UR38 ;  /* 0x0000002600027c02 */ /* 0x000fe20008000f00 */
[----:B------:R-:W-:-:S03]  /*18b20*/  IMAD.MOV.U32 R25, RZ, RZ, R0 ;  /* 0x000000ffff197224 */ /* 0x000fc600078e0000 */
[----:B------:R-:W-:-:S13]  /*18b30*/  ISETP.NE.AND P5, PT, R2, 0x3, PT ;  /* 0x000000030200780c */ /* 0x000fda0003fa5270 */
[----:B------:R-:W-:Y:S05]  /*18b40*/  @!P5 BRA `(.L_x_10616) ;  /* 0x000000000004d947 */ /* 0x000fea0003800000 */
[----:B------:R-:W-:Y:S01]  /*18b50*/  BPT.TRAP 0x1 ;  /* 0x000000040000795c */ /* 0x000fe20000300000 */
.L_x_10616:
[----:B------:R2:W5:Y:S01]  /*18b60*/  LDL R17, [R1] ;  /* 0x0000000001117983 */ /* 0x0005620000100800 */
[----:B------:R2:W-:Y:S01]  /*18b70*/  SYNCS.ARRIVE.TRANS64.A1T0 RZ, [R5+URZ+0x2d850], RZ ;  /* 0x02d850ff05ff79a7 */ /* 0x0005e2000810003f */
[C---:B------:R-:W-:Y:S02]  /*18b80*/  VIADD R0, R27.reuse, 0xffffffff ;  /* 0xffffffff1b007836 */ /* 0x040fe40000000000 */
[----:B------:R2:W-:Y:S01]  /*18b90*/  STL [R1+0x8], R27 ;  /* 0x0000081b01007387 */ /* 0x0005e20000100800 */
[----:B------:R-:W-:Y:S01]  /*18ba0*/  ISETP.GT.AND P0, PT, R27, RZ, PT ;  /* 0x000000ff1b00720c */ /* 0x000fe20003f04270 */
[----:B------:R-:W-:-:S12]  /*18bb0*/  IMAD.MOV.U32 R10, RZ, RZ, R26 ;  /* 0x000000ffff0a7224 */ /* 0x000fd800078e001a */
[----:B--2---:R-:W-:Y:S05]  /*18bc0*/  @P0 BRA `(.L_x_10617) ;  /* 0xfffffff000680947 */ /* 0x004fea000383ffff */
.L_x_10604:
[----:B------:R-:W-:Y:S05]  /*18bd0*/  BSYNC B0 ;  /* 0x0000000000007941 */ /* 0x000fea0003800000 */
.L_x_10603:
[----:B------:R-:W2:Y:S01]  /*18be0*/  S2R R2, SR_TID.X ;  /* 0x0000000000027919 */ /* 0x000ea20000002100 */
[----:B------:R-:W-:Y:S01]  /*18bf0*/  BSSY B0, `(.L_x_10618) ;  /* 0x0000010000007945 */ /* 0x000fe20003800000 */
[----:B--2---:R-:W-:-:S04]  /*18c00*/  LOP3.LUT R2, R2, 0x7f, RZ, 0xc0, !PT ;  /* 0x0000007f02027812 */ /* 0x004fc800078ec0ff */
[----:B------:R-:W-:-:S13]  /*18c10*/  ISETP.NE.AND P0, PT, R2, RZ, PT ;  /* 0x000000ff0200720c */ /* 0x000fda0003f05270 */
[----:B------:R-:W-:Y:S05]  /*18c20*/  @P0 BRA `(.L_x_10619) ;  /* 0x0000000000300947 */ /* 0x000fea0003800000 */
[----:B------:R-:W2:Y:S01]  /*18c30*/  S2R R5, SR_LANEID ;  /* 0x0000000000057919 */ /* 0x000ea20000000000 */
[----:B------:R-:W-:Y:S01]  /*18c40*/  VOTEU.ANY UR4, UPT, PT ;  /* 0x0000000000047886 */ /* 0x000fe200038e0100 */
[----:B------:R-:W3:Y:S01]  /*18c50*/  LDC.64 R2, c[0x0][0xc60] ;  /* 0x00031800ff027b82 */ /* 0x000ee20000000a00 */
[----:B-1----:R-:W2:Y:S02]  /*18c60*/  FLO.U32 R0, UR4 ;  /* 0x0000000400007d00 */ /* 0x002ea400080e0000 */
[----:B--2---:R-:W-:-:S06]  /*18c70*/  ISETP.EQ.U32.AND P0, PT, R0, R5, PT ;  /* 0x000000050000720c */ /* 0x004fcc0003f02070 */
[----:B------:R-:W3:Y:S07]  /*18c80*/  POPC R5, UR4 ;  /* 0x0000000400057d09 */ /* 0x000eee0008000000 */
[----:B---3--:R-:W2:Y:S01]  /*18c90*/  @P0 ATOMG.E.ADD.STRONG.GPU PT, R3, desc[UR42][R2.64], R5 ;  /* 0x00000005020309a8 */ /* 0x008ea200081ee1ea */
[----:B------:R-:W1:Y:S02]  /*18ca0*/  S2R R4, SR_LTMASK ;  /* 0x0000000000047919 */ /* 0x000e640000003900 */
[----:B-1----:R-:W-:-:S04]  /*18cb0*/  LOP3.LUT R4, R4, UR4, RZ, 0xc0, !PT ;  /* 0x0000000404047c12 */ /* 0x002fc8000f8ec0ff */
[----:B0-----:R-:W0:Y:S01]  /*18cc0*/  POPC R7, R4 ;  /* 0x0000000400077309 */ /* 0x001e220000000000 */
[----:B--2---:R-:W0:Y:S02]  /*18cd0*/  SHFL.IDX PT, R0, R3, R0, 0x1f ;  /* 0x00001f0003007589 */ /* 0x004e2400000e0000 */
[----:B0-----:R-:W-:-:S07]  /*18ce0*/  IADD3 R16, R0, UR37, R7 ;  /* 0x0000002500107c10 */ /* 0x001fce000fffe007 */
.L_x_10619:
[----:B------:R-:W-:Y:S05]  /*18cf0*/  BSYNC B0 ;  /* 0x0000000000007941 */ /* 0x000fea0003800000 */
.L_x_10618:
[----:B-1----:R-:W-:-:S05]  /*18d00*/  IMAD.U32 R0, RZ, RZ, UR38 ;  /* 0x00000026ff007e24 */ /* 0x002fca000f8e00ff */
[----:B------:R-:W-:-:S13]  /*18d10*/  ISETP.NE.AND P0, PT, R0, 0x3, PT ;  /* 0x000000030000780c */ /* 0x000fda0003f05270 */
[----:B------:R-:W-:Y:S05]  /*18d20*/  @!P0 BRA `(.L_x_10620) ;  /* 0x0000000000048947 */ /* 0x000fea0003800000 */
[----:B------:R-:W-:Y:S01]  /*18d30*/  BPT.TRAP 0x1 ;  /* 0x000000040000795c */ /* 0x000fe20000300000 */
.L_x_10620:
[----:B------:R-:W2:Y:S04]  /*18d40*/  LDL R3, [R1] ;  /* 0x0000000001037983 */ /* 0x000ea80000100800 */
[----:B------:R-:W3:Y:S01]  /*18d50*/  LDL.LU R2, [R1+0x1c] ;  /* 0x00001c0001027983 */ /* 0x000ee20000300800 */
[----:B------:R-:W-:Y:S01]  /*18d60*/  IMAD R0, R26, 0x8, R22 ;  /* 0x000000081a007824 */ /* 0x000fe200078e0216 */
[----:B------:R-:W-:Y:S01]  /*18d70*/  BSSY B0, `(.L_x_10621) ;  /* 0x0000005000007945 */ /* 0x000fe20003800000 */
[----:B--2---:R-:W-:-:S04]  /*18d80*/  SHF.L.U32 R3, R3, 0x1f, RZ ;  /* 0x0000001f03037819 */ /* 0x004fc800000006ff */
[----:B------:R-:W1:Y:S01]  /*18d90*/  SYNCS.PHASECHK.TRANS64.TRYWAIT P0, [R0+URZ+0x2d860], R3 ;  /* 0x02d86003000075a7 */ /* 0x000e62000800017f */
[----:B---3--:R-:W-:Y:S01]  /*18da0*/  IMAD R6, R27, -0x80, R2 ;  /* 0xffffff801b067824 */ /* 0x008fe200078e0202 */
[----:B-1----:R-:W-:Y:S06]  /*18db0*/  @!P0 BRA `(.L_x_10622) ;  /* 0x0000003c00848947 */ /* 0x002fec0003800000 */
.L_x_10751:
[----:B------:R-:W-:Y:S05]  /*18dc0*/  BSYNC B0 ;  /* 0x0000000000007941 */ /* 0x000fea0003800000 */
.L_x_10621:
[----:B------:R-:W2:Y:S02]  /*18dd0*/  S2R R2, SR_TID.X ;  /* 0x0000000000027919 */ /* 0x000ea40000002100 */
[----:B--2---:R-:W-:-:S04]  /*18de0*/  LOP3.LUT R2, R2, 0x7f, RZ, 0xc0, !PT ;  /* 0x0000007f02027812 */ /* 0x004fc800078ec0ff */
[----:B------:R-:W-:Y:S02]  /*18df0*/  SHF.R.U32.HI R4, RZ, 0x2, R2 ;  /* 0x00000002ff047819 */ /* 0x000fe40000011602 */
[----:B------:R-:W2:Y:S01]  /*18e00*/  LDL R2, [R1+0x14] ;  /* 0x0000140001027983 */ /* 0x000ea20000100800 */
[----:B------:R-:W-:Y:S02]  /*18e10*/  UMOV UR4, 0xffffffff ;  /* 0xffffffff00047882 */ /* 0x000fe40000000000 */
[----:B------:R-:W-:Y:S02]  /*18e20*/  IMAD.IADD R6, R6, 0x1, -R4 ;  /* 0x0000000106067824 */ /* 0x000fe400078e0a04 */
[----:B--2---:R-:W-:Y:S01]  /*18e30*/  IMAD R4, R26, 0x3000, R2 ;  /* 0x000030001a047824 */ /* 0x004fe200078e0202 */
        /* <DEDUP_REMOVED lines=26> */
[----:B------:R-:W0:Y:S02]  /*18fe0*/  SHFL.IDX PT, R14, R24, 0x2, 0x1c1f ;  /* 0x005c1f00180e7f89 */ /* 0x000e2400000e0000 */
[----:B-1----:R-:W-:Y:S01]  /*18ff0*/  IMAD.X R3, RZ, RZ, R3, P3 ;  /* 0x000000ffff037224 */ /* 0x002fe200018e0603 */
[----:B------:R-:W-:-:S04]  /*19000*/  ISETP.LT.OR P3, PT, R6, 0x21, P1 ;  /* 0x000000210600780c */ /* 0x000fc80000f61670 */
[----:B------:R-:W-:Y:S01]  /*19010*/  LDGSTS.E.BYPASS.LTC128B.128 [R4+0xc00], desc[UR42][R2.64], !P4 ;  /* 0x00c0000002047fae */ /* 0x000fe2000e101d6a */
[----:B------:R-:W-:-:S08]  /*19020*/  ISETP.LT.OR P4, PT, R6, 0x21, P0 ;  /* 0x000000210600780c */ /* 0x000fd00000781670 */
[----:B------:R-:W-:Y:S05]  /*19030*/  LDGSTS.E.BYPASS.LTC128B.128 [R4+0x2c00], desc[UR42][R2.64+0x40], !P3 ;  /* 0x02c0004002047fae */ /* 0x000fea000d901d6a */
        /* <DEDUP_REMOVED lines=12> */
.L_x_10761:
        /* <DEDUP_REMOVED lines=13> */
.L_x_10624:
        /* <DEDUP_REMOVED lines=11> */
.L_x_10625:
[----:B------:R-:W2:Y:S01]  /*19280*/  LDL.LU R2, [R1] ;  /* 0x0000000001027983 */ /* 0x000ea20000300800 */
[----:B------:R-:W-:Y:S01]  /*19290*/  VIADD R26, R26, 0x1 ;  /* 0x000000011a1a7836 */ /* 0x000fe20000000000 */
[----:B------:R0:W-:Y:S04]  /*192a0*/  SYNCS.ARRIVE.TRANS64.A1T0 RZ, [R0+URZ+0x2d850], RZ ;  /* 0x02d850ff00ff79a7 */ /* 0x0001e8000810003f */
[----:B------:R-:W-:-:S04]  /*192b0*/  ISETP.NE.AND P0, PT, R26, 0x2, PT ;  /* 0x000000021a00780c */ /* 0x000fc80003f05270 */
[----:B0-----:R-:W-:Y:S02]  /*192c0*/  SEL R0, RZ, 0x1, P0 ;  /* 0x00000001ff007807 */ /* 0x001fe40000000000 */
[----:B------:R-:W-:Y:S02]  /*192d0*/  SEL R26, R26, RZ, P0 ;  /* 0x000000ff1a1a7207 */ /* 0x000fe40000000000 */
[----:B--2---:R-:W-:-:S05]  /*192e0*/  LOP3.LUT R2, R2, R0, RZ, 0x3c, !PT ;  /* 0x0000000002027212 */ /* 0x004fca00078e3cff */
[----:B------:R0:W-:Y:S02]  /*192f0*/  STL [R1], R2 ;  /* 0x0000000201007387 */ /* 0x0001e40000100800 */
.L_x_10584:
[----:B------:R-:W-:Y:S05]  /*19300*/  BSYNC B7 ;  /* 0x0000000000077941 */ /* 0x000fea0003800000 */
.L_x_10582:
        /* <DEDUP_REMOVED lines=8> */
[----:B-----5:R2:W3:Y:S01]  /*19390*/  LDS.128 R16, [R22+0x2d8d0] ;  /* 0x02d8d00016107984 */ /* 0x0204e20000000c00 */
[----:B------:R-:W-:Y:S06]  /*193a0*/  BAR.ARV 0x4, 0x200 ;  /* 0x0108000000007b1d */ /* 0x000fec0000002000 */
[----:B------:R-:W-:Y:S05]  /*193b0*/  BRA `(.L_x_10627) ;  /* 0x0000000800407947 */ /* 0x000fea0003800000 */
.L_x_10626:
[----:B------:R-:W2:Y:S01]  /*193c0*/  S2R R0, SR_TID.X ;  /* 0x0000000000007919 */ /* 0x000ea20000002100 */
[----:B------:R-:W-:Y:S01]  /*193d0*/  UMOV UR4, 0xffffffff ;  /* 0xffffffff00047882 */ /* 0x000fe20000000000 */
[----:B--2---:R-:W-:-:S04]  /*193e0*/  LOP3.LUT R8, R0, 0x1f, RZ, 0xc0, !PT ;  /* 0x0000001f00087812 */ /* 0x004fc800078ec0ff */
[----:B------:R-:W-:Y:S01]  /*193f0*/  ISETP.NE.AND P0, PT, R8, 0x1f, PT ;  /* 0x0000001f0800780c */ /* 0x000fe20003f05270 */
[----:B------:R-:W-:-:S12]  /*19400*/  BRA.DIV UR4, `(.L_x_10628) ;  /* 0x0000003e04747947 */ /* 0x000fd8000b800000 */
[----:B0-----:R-:W-:Y:S01]  /*19410*/  IMAD.IADD R5, R19, 0x1, R8 ;  /* 0x0000000113057824 */ /* 0x001fe200078e0208 */
[----:B------:R-:W-:-:S04]  /*19420*/  ULDC UR4, c[0x0][0xc3c] ;  /* 0x00030f0000047ab9 */ /* 0x000fc80000000800 */
        /* <DEDUP_REMOVED lines=29> */
.L_x_10771:
[----:B------:R-:W-:Y:S02]  /*19600*/  ULDC UR4, c[0x0][0xc38] ;  /* 0x00030e0000047ab9 */ /* 0x000fe40000000800 */
[----:B------:R-:W-:-:S05]  /*19610*/  MOV R16, UR4 ;  /* 0x0000000400107c02 */ /* 0x000fca0008000f00 */
[----:B-1----:R-:W-:-:S04]  /*19620*/  IMAD R5, R14, R16, RZ ;  /* 0x000000100e057224 */ /* 0x002fc800078e02ff */
[----:B------:R-:W-:-:S05]  /*19630*/  IMAD.IADD R4, R4, 0x1, R5 ;  /* 0x0000000104047824 */ /* 0x000fca00078e0205 */
[----:B------:R-:W-:-:S13]  /*19640*/  ISETP.GT.AND P6, PT, R4, R0, PT ;  /* 0x000000000400720c */ /* 0x000fda0003fc4270 */
[----:B------:R-:W-:Y:S05]  /*19650*/  @P6 BRA `(.L_x_10629) ;  /* 0x00000000009c6947 */ /* 0x000fea0003800000 */
.L_x_10634:
[----:B------:R-:W1:Y:S01]  /*19660*/  LDC R6, c[0x0][0xc3c] ;  /* 0x00030f00ff067b82 */ /* 0x000e620000000800 */
[----:B------:R-:W-:-:S05]  /*19670*/  VIADD R19, R19, 0x1f ;  /* 0x0000001f13137836 */ /* 0x000fca0000000000 */
        /* <DEDUP_REMOVED lines=12> */
.L_x_10632:
[----:B------:R-:W-:Y:S05]  /*19740*/  BSYNC B0 ;  /* 0x0000000000007941 */ /* 0x000fea0003800000 */
.L_x_10631:
        /* <DEDUP_REMOVED lines=18> */
.L_x_10779:
[----:B------:R-:W-:Y:S02]  /*19870*/  ULDC UR4, c[0x0][0xc38] ;  /* 0x00030e0000047ab9 */ /* 0x000fe40000000800 */
[----:B------:R-:W-:-:S04]  /*19880*/  IMAD.U32 R16, RZ, RZ, UR4 ;  /* 0x00000004ff107e24 */ /* 0x000fc8000f8e00ff */
[----:B-1----:R-:W-:-:S04]  /*19890*/  IMAD R5, R14, R16, RZ ;  /* 0x000000100e057224 */ /* 0x002fc800078e02ff */
[----:B------:R-:W-:-:S05]  /*198a0*/  IMAD.IADD R4, R5, 0x1, R4 ;  /* 0x0000000105047824 */ /* 0x000fca00078e0204 */
[----:B------:R-:W-:-:S13]  /*198b0*/  ISETP.GT.AND P6, PT, R4, R0, PT ;  /* 0x000000000400720c */ /* 0x000fda0003fc4270 */
[----:B------:R-:W-:Y:S05]  /*198c0*/  @!P6 BRA `(.L_x_10634) ;  /* 0xfffffffc0064e947 */ /* 0x000fea000383ffff */
.L_x_10629:
[----:B------:R-:W-:Y:S01]  /*198d0*/  IMAD.IADD R5, R4, 0x1, -R5 ;  /* 0x0000000104057824 */ /* 0x000fe200078e0a05 */
[----:B------:R-:W-:-:S03]  /*198e0*/  UMOV UR4, 0xffffffff ;  /* 0xffffffff00047882 */ /* 0x000fc60000000000 */
[----:B------:R-:W-:-:S05]  /*198f0*/  IMAD R7, R3, R16, R5 ;  /* 0x0000001003077224 */ /* 0x000fca00078e0205 */
[----:B------:R-:W-:Y:S01]  /*19900*/  ISETP.GT.AND P6, PT, R7, R0, PT ;  /* 0x000000000700720c */ /* 0x000fe20003fc4270 */
[----:B------:R-:W-:-:S12]  /*19910*/  BRA.DIV UR4, `(.L_x_10635) ;  /* 0x0000004204107947 */ /* 0x000fd8000b800000 */
[----:B------:R-:W-:-:S04]  /*19920*/  VOTE.ANY R6, PT, !P6 ;  /* 0x0000000000067806 */ /* 0x000fc800070e0100 */
[----:B------:R-:W1:Y:S02]  /*19930*/  POPC R4, R6 ;  /* 0x0000000600047309 */ /* 0x000e640000000000 */
[----:B-1---5:R1:W2:Y:S02]  /*19940*/  SHFL.IDX PT, R17, R2, R4, 0x1f ;  /* 0x00001f0402117589 */ /* 0x0222a400000e0000 */
.L_x_10783:
[----:B------:R-:W-:Y:S01]  /*19950*/  ISETP.NE.AND P0, PT, R6, RZ, PT ;  /* 0x000000ff0600720c */ /* 0x000fe20003f05270 */
[----:B------:R-:W-:-:S12]  /*19960*/  IMAD.MOV.U32 R14, RZ, RZ, RZ ;  /* 0x000000ffff0e7224 */ /* 0x000fd800078e00ff */
[----:B------:R-:W-:Y:S05]  /*19970*/  @!P0 BRA `(.L_x_10636) ;  /* 0x0000000000108947 */ /* 0x000fea0003800000 */
[----:B------:R-:W-:Y:S01]  /*19980*/  UMOV UR4, 0xffffffff ;  /* 0xffffffff00047882 */ /* 0x000fe20000000000 */
[----:B------:R-:W-:Y:S02]  /*19990*/  VIADD R12, R4, 0xffffffff ;  /* 0xffffffff040c7836 */ /* 0x000fe40000000000 */
[----:B------:R-:W-:Y:S05]  /*199a0*/  BRA.DIV UR4, `(.L_x_10637) ;  /* 0x0000004204347947 */ /* 0x000fea000b800000 */
[----:B------:R3:W4:Y:S02]  /*199b0*/  SHFL.IDX PT, R14, R3, R12, 0x1f ;  /* 0x00001f0c030e7589 */ /* 0x00072400000e0000 */
.L_x_10636:
[----:B--2---:R-:W-:Y:S01]  /*199c0*/  IABS R6, R17 ;  /* 0x0000001100067213 */ /* 0x004fe20000000000 */
[----:B----4-:R-:W-:Y:S01]  /*199d0*/  IMAD R16, R14, R16, R5 ;  /* 0x000000100e107224 */ /* 0x010fe200078e0205 */
[----:B------:R-:W-:Y:S01]  /*199e0*/  IADD3 R19, R4, R19, RZ ;  /* 0x0000001304137210 */ /* 0x000fe20007ffe0ff */
[----:B-1----:R-:W-:Y:S01]  /*199f0*/  IMAD.MOV.U32 R2, RZ, RZ, RZ ;  /* 0x000000ffff027224 */ /* 0x002fe200078e00ff */
        /* <DEDUP_REMOVED lines=27> */
.L_x_10630:
[----:B------:R-:W-:Y:S01]  /*19bb0*/  UMOV UR4, URZ ;  /* 0x0000003f00047c82 */ /* 0x000fe20008000000 */
[----:B------:R-:W-:Y:S01]  /*19bc0*/  UMOV UR5, URZ ;  /* 0x0000003f00057c82 */ /* 0x000fe20008000000 */
[----:B------:R-:W-:Y:S01]  /*19bd0*/  ULDC UR6, c[0x0][0xc3c] ;  /* 0x00030f0000067ab9 */ /* 0x000fe20000000800 */
[----:B------:R-:W-:Y:S02]  /*19be0*/  IMAD.MOV.U32 R16, RZ, RZ, R0 ;  /* 0x000000ffff107224 */ /* 0x000fe400078e0000 */
[----:B-----5:R-:W-:Y:S02]  /*19bf0*/  IMAD.U32 R17, RZ, RZ, UR4 ;  /* 0x00000004ff117e24 */ /* 0x020fe4000f8e00ff */
[----:B------:R-:W-:Y:S02]  /*19c00*/  IMAD.U32 R18, RZ, RZ, UR5 ;  /* 0x00000005ff127e24 */ /* 0x000fe4000f8e00ff */
[----:B------:R-:W-:-:S07]  /*19c10*/  IMAD.U32 R19, RZ, RZ, UR6 ;  /* 0x00000006ff137e24 */ /* 0x000fce000f8e00ff */
.L_x_10638:
        /* <DEDUP_REMOVED lines=10> */
.L_x_10627:
[----:B------:R-:W-:Y:S02]  /*19cc0*/  ULDC UR4, c[0x0][0xc3c] ;  /* 0x00030f0000047ab9 */ /* 0x000fe40000000800 */
[----:B---3--:R-:W-:-:S13]  /*19cd0*/  ISETP.GE.AND P0, PT, R19, UR4, PT ;  /* 0x0000000413007c0c */ /* 0x008fda000bf06270 */
[----:B------:R-:W-:Y:S05]  /*19ce0*/  @!P0 BRA `(.L_x_10639) ;  /* 0xffffffa400808947 */ /* 0x000fea000383ffff */
[----:B------:R-:W-:Y:S05]  /*19cf0*/  BSYNC B8 ;  /* 0x0000000000087941 */ /* 0x000fea0003800000 */
.L_x_10538:
        /* <DEDUP_REMOVED lines=12> */
.L_x_10786:
[----:B------:R-:W-:Y:S05]  /*19dc0*/  BSYNC B0 ;  /* 0x0000000000007941 */ /* 0x000fea0003800000 */
.L_x_10640:
[----:B------:R-:W-:-:S03]  /*19dd0*/  UMOV UR4, 0xffffffff ;  /* 0xffffffff00047882 */ /* 0x000fc60000000000 */
[----:B------:R-:W-:Y:S05]  /*19de0*/  BRA.DIV UR4, `(.L_x_10642) ;  /* 0x0000003e045c7947 */ /* 0x000fea000b800000 */
[----:B0-----:R-:W0:Y:S02]  /*19df0*/  S2R R0, SR_TID.X ;  /* 0x0000000000007919 */ /* 0x001e240000002100 */
[----:B0-----:R-:W-:-:S04]  /*19e00*/  SHF.R.U32.HI R0, RZ, 0x5, R0 ;  /* 0x00000005ff007819 */ /* 0x001fc80000011600 */
[----:B------:R-:W-:-:S05]  /*19e10*/  LOP3.LUT R0, R0, 0x3, RZ, 0xc0, !PT ;  /* 0x0000000300007812 */ /* 0x000fca00078ec0ff */
[----:B------:R0:W3:Y:S02]  /*19e20*/  SHFL.IDX PT, R14, R0, RZ, 0x1f ;  /* 0x00001fff000e7589 */ /* 0x0000e400000e0000 */
.L_x_10789:
[----:B---3--:R-:W-:-:S13]  /*19e30*/  ISETP.NE.AND P0, PT, R14, RZ, PT ;  /* 0x000000ff0e00720c */ /* 0x008fda0003f05270 */
[----:B------:R-:W-:Y:S05]  /*19e40*/  @P0 BRA `(.L_x_10386) ;  /* 0x0000000000900947 */ /* 0x000fea0003800000 */
[----:B------:R-:W-:-:S03]  /*19e50*/  UMOV UR4, 0xffffffff ;  /* 0xffffffff00047882 */ /* 0x000fc60000000000 */
[----:B------:R-:W-:Y:S05]  /*19e60*/  BRA.DIV UR4, `(.L_x_10643) ;  /* 0x0000003e04707947 */ /* 0x000fea000b800000 */
[----:B------:R-:W-:-:S13]  /*19e70*/  ELECT P6, URZ, PT ;  /* 0x00000000003f782f */ /* 0x000fda00038c0000 */
.L_x_10792:
[----:B------:R-:W-:Y:S05]  /*19e80*/  @!P6 BRA `(.L_x_10386) ;  /* 0x000000000080e947 */ /* 0x000fea0003800000 */
[----:B------:R-:W-:-:S06]  /*19e90*/  ULOP3.LUT UR4, UR36, 0x2, URZ, 0xfc, !UPT ;  /* 0x0000000224047892 */ /* 0x000fcc000f8efc3f */
[----:B0-----:R-:W-:-:S05]  /*19ea0*/  IMAD.U32 R0, RZ, RZ, UR4 ;  /* 0x00000004ff007e24 */ /* 0x001fca000f8e00ff */
[----:B------:R-:W-:-:S13]  /*19eb0*/  ISETP.NE.AND P0, PT, R0, 0x3, PT ;  /* 0x000000030000780c */ /* 0x000fda0003f05270 */
[----:B------:R-:W-:Y:S05]  /*19ec0*/  @!P0 BRA `(.L_x_10644) ;  /* 0x0000000000048947 */ /* 0x000fea0003800000 */
[----:B------:R-:W-:Y:S01]  /*19ed0*/  BPT.TRAP 0x1 ;  /* 0x000000040000795c */ /* 0x000fe20000300000 */
.L_x_10644:
[----:B------:R-:W3:Y:S01]  /*19ee0*/  LDL R0, [R1] ;  /* 0x0000000001007983 */ /* 0x000ee20000100800 */
[C---:B------:R-:W-:Y:S02]  /*19ef0*/  IMAD R3, R26.reuse, 0x8, R5 ;  /* 0x000000081a037824 */ /* 0x040fe400078e0205 */
[----:B------:R-:W-:-:S05]  /*19f00*/  VIADD R26, R26, 0x1 ;  /* 0x000000011a1a7836 */ /* 0x000fca0000000000 */
[----:B------:R-:W-:Y:S02]  /*19f10*/  ISETP.NE.AND P2, PT, R26, 0x2, PT ;  /* 0x000000021a00780c */ /* 0x000fe40003f45270 */
[----:B---3--:R-:W-:Y:S02]  /*19f20*/  SHF.L.U32 R2, R0, 0x1f, RZ ;  /* 0x0000001f00027819 */ /* 0x008fe400000006ff */
[----:B------:R-:W-:Y:S02]  /*19f30*/  SEL R0, RZ, 0x1, P2 ;  /* 0x00000001ff007807 */ /* 0x000fe40001000000 */
[----:B------:R-:W0:Y:S02]  /*19f40*/  SYNCS.PHASECHK.TRANS64.TRYWAIT P1, [R3+URZ+0x2d840], R2 ;  /* 0x02d84002030075a7 */ /* 0x000e24000802017f */
[----:B0-----:R-:W-:Y:S05]  /*19f50*/  @!P1 BRA `(.L_x_10645) ;  /* 0x0000003c00549947 */ /* 0x001fea0003800000 */
.L_x_10793:
[----:B------:R-:W3:Y:S01]  /*19f60*/  LDL.LU R4, [R1] ;  /* 0x0000000001047983 */ /* 0x000ee20000300800 */
[----:B------:R-:W-:Y:S02]  /*19f70*/  SEL R26, R26, RZ, P2 ;  /* 0x000000ff1a1a7207 */ /* 0x000fe40001000000 */
[----:B---3--:R-:W-:Y:S01]  /*19f80*/  LOP3.LUT R0, R4, R0, RZ, 0x3c, !PT ;  /* 0x0000000004007212 */ /* 0x008fe200078e3cff */
[----:B------:R-:W-:Y:S06]  /*19f90*/  @!P0 BRA `(.L_x_10646) ;  /* 0x0000000000048947 */ /* 0x000fec0003800000 */
[----:B------:R-:W-:Y:S01]  /*19fa0*/  BPT.TRAP 0x1 ;  /* 0x000000040000795c */ /* 0x000fe20000300000 */
.L_x_10646:
[----:B------:R-:W-:Y:S01]  /*19fb0*/  IMAD R5, R26, 0x8, R5 ;  /* 0x000000081a057824 */ /* 0x000fe200078e0205 */
[----:B------:R-:W-:-:S04]  /*19fc0*/  SHF.L.U32 R0, R0, 0x1f, RZ ;  /* 0x0000001f00007819 */ /* 0x000fc800000006ff */
[----:B------:R-:W3:Y:S02]  /*19fd0*/  SYNCS.PHASECHK.TRANS64.TRYWAIT P1, [R5+URZ+0x2d840], R0 ;  /* 0x02d84000050075a7 */ /* 0x000ee4000802017f */
[----:B---3--:R-:W-:Y:S05]  /*19fe0*/  @!P1 BRA `(.L_x_10647) ;  /* 0x0000003c00449947 */ /* 0x008fea0003800000 */
.L_x_10794:
[----:B------:R-:W-:Y:S05]  /*19ff0*/  @!P0 BRA `(.L_x_10648) ;  /* 0x0000000000048947 */ /* 0x000fea0003800000 */
[----:B------:R-:W-:Y:S01]  /*1a000*/  BPT.TRAP 0x1 ;  /* 0x000000040000795c */ /* 0x000fe20000300000 */
.L_x_10648:
[----:B------:R-:W5:Y:S02]  /*1a010*/  SYNCS.PHASECHK.TRANS64.TRYWAIT P1, [R3+URZ+0x2d860], R2 ;  /* 0x02d86002030075a7 */ /* 0x000f64000802017f */
[----:B-----5:R-:W-:Y:S05]  /*1a020*/  @!P1 BRA `(.L_x_10649) ;  /* 0x0000003c00489947 */ /* 0x020fea0003800000 */
.L_x_10795:
[----:B------:R-:W-:Y:S05]  /*1a030*/  @!P0 BRA `(.L_x_10650) ;  /* 0x0000000000048947 */ /* 0x000fea0003800000 */
[----:B------:R-:W-:Y:S01]  /*1a040*/  BPT.TRAP 0x1 ;  /* 0x000000040000795c */ /* 0x000fe20000300000 */
.L_x_10650:
[----:B------:R0:W0:Y:S02]  /*1a050*/  SYNCS.PHASECHK.TRANS64.TRYWAIT P0, [R5+URZ+0x2d860], R0 ;  /* 0x02d86000050075a7 */ /* 0x000024000800017f */
[----:B0-----:R-:W-:Y:S05]  /*1a060*/  @!P0 NANOSLEEP.SYNCS 0x989680 ;  /* 0x009896800000895d */ /* 0x001fea0003900000 */
[----:B------:R-:W0:Y:S02]  /*1a070*/  @!P0 SYNCS.PHASECHK.TRANS64 P0, [R5+URZ+0x2d860], R0 ;  /* 0x02d86000050085a7 */ /* 0x000e24000800007f */
[----:B0-----:R-:W-:Y:S05]  /*1a080*/  @!P0 BRA `(.L_x_10650) ;  /* 0xfffffffc00f08947 */ /* 0x001fea000383ffff */
.L_x_10386:
[----:B------:R-:W-:Y:S05]  /*1a090*/  BSYNC B9 ;  /* 0x0000000000097941 */ /* 0x000fea0003800000 */
.L_x_10383:
[----:B------:R-:W-:Y:S05]  /*1a0a0*/  EXIT ;  /* 0x000000000000794d */ /* 0x000fea0003800000 */
.L_x_10402:
[----:B0-----:R0:W1:Y:S02]  /*1a0b0*/  SYNCS.PHASECHK.TRANS64.TRYWAIT P4, [R60+URZ+0x2d890], R81 ;  /* 0x02d890513c0075a7 */ /* 0x001064000808017f */
[----:B-1----:R-:W-:Y:S05]  /*1a0c0*/  @!P4 NANOSLEEP.SYNCS 0x989680 ;  /* 0x009896800000c95d */ /* 0x002fea0003900000 */
[----:B------:R-:W1:Y:S02]  /*1a0d0*/  @!P4 SYNCS.PHASECHK.TRANS64 P4, [R60+URZ+0x2d890], R81 ;  /* 0x02d890513c00c5a7 */ /* 0x000e64000808007f */
[----:B-1----:R-:W-:Y:S05]  /*1a0e0*/  @!P4 BRA `(.L_x_10402) ;  /* 0xfffffffc00f0c947 */ /* 0x002fea000383ffff */
[----:B------:R-:W-:Y:S05]  /*1a0f0*/  BRA `(.L_x_10651) ;  /* 0xfffffe9000307947 */ /* 0x000fea000383ffff */
.L_x_10403:
        /* <DEDUP_REMOVED lines=8> */
.L_x_10653:
[----:B------:R-:W-:Y:S05]  /*1a180*/  BSYNC B1 ;  /* 0x0000000000017941 */ /* 0x000fea0003800000 */
.L_x_10652:
        /* <DEDUP_REMOVED lines=8> */
.L_x_10654:
[----:B------:R-:W-:Y:S01]  /*1a210*/  IMAD.MOV.U32 R56, RZ, RZ, R14 ;  /* 0x000000ffff387224 */ /* 0x000fe200078e000e */
[----:B------:R-:W-:Y:S06]  /*1a220*/  BRA `(.L_x_10655) ;  /* 0xfffffe8c00f87947 */ /* 0x000fec000383ffff */
.L_x_10431:
[----:B0-----:R0:W1:Y:S02]  /*1a230*/  SYNCS.PHASECHK.TRANS64.TRYWAIT P4, [R60+URZ+0x2d890], R81 ;  /* 0x02d890513c0075a7 */ /* 0x001064000808017f */
[----:B-1----:R-:W-:Y:S05]  /*1a240*/  @!P4 NANOSLEEP.SYNCS 0x989680 ;  /* 0x009896800000c95d */ /* 0x002fea0003900000 */
[----:B------:R-:W1:Y:S02]  /*1a250*/  @!P4 SYNCS.PHASECHK.TRANS64 P4, [R60+URZ+0x2d890], R81 ;  /* 0x02d890513c00c5a7 */ /* 0x000e64000808007f */
[----:B-1----:R-:W-:Y:S05]  /*1a260*/  @!P4 BRA `(.L_x_10431) ;  /* 0xfffffffc00f0c947 */ /* 0x002fea000383ffff */
[----:B------:R-:W-:Y:S05]  /*1a270*/  BRA `(.L_x_10656) ;  /* 0xfffffea800c87947 */ /* 0x000fea000383ffff */
.L_x_10432:
        /* <DEDUP_REMOVED lines=8> */
.L_x_10658:
[----:B------:R-:W-:Y:S05]  /*1a300*/  BSYNC B1 ;  /* 0x0000000000017941 */ /* 0x000fea0003800000 */
.L_x_10657:
        /* <DEDUP_REMOVED lines=8> */
.L_x_10659:
[----:B------:R-:W-:Y:S01]  /*1a390*/  IMAD.MOV.U32 R86, RZ, RZ, R14 ;  /* 0x000000ffff567224 */ /* 0x000fe200078e000e */
[----:B------:R-:W-:Y:S06]  /*1a3a0*/  BRA `(.L_x_10660) ;  /* 0xfffffea800907947 */ /* 0x000fec000383ffff */
.L_x_10445:
[----:B0-----:R0:W1:Y:S02]  /*1a3b0*/  SYNCS.PHASECHK.TRANS64.TRYWAIT P3, [R60+URZ+0x2d890], R81 ;  /* 0x02d890513c0075a7 */ /* 0x001064000806017f */
[----:B-1----:R-:W-:Y:S05]  /*1a3c0*/  @!P3 NANOSLEEP.SYNCS 0x989680 ;  /* 0x009896800000b95d */ /* 0x002fea0003900000 */
[----:B------:R-:W1:Y:S02]  /*1a3d0*/  @!P3 SYNCS.PHASECHK.TRANS64 P3, [R60+URZ+0x2d890], R81 ;  /* 0x02d890513c00b5a7 */ /* 0x000e64000806007f */
[----:B-1----:R-:W-:Y:S05]  /*1a3e0*/  @!P3 BRA `(.L_x_10445) ;  /* 0xfffffffc00f0b947 */ /* 0x002fea000383ffff */
[----:B------:R-:W-:Y:S05]  /*1a3f0*/  BRA `(.L_x_10661) ;  /* 0xfffffec000987947 */ /* 0x000fea000383ffff */
.L_x_10446:
[----:B------:R-:W-:Y:S01]  /*1a400*/  BSSY B1, `(.L_x_10662) ;  /* 0x0000007000017945 */ /* 0x000fe20003800000 */
[----:B------:R-:W-:Y:S02]  /*1a410*/  IMAD.MOV.U32 R12, RZ, RZ, RZ ;  /* 0x000000ffff0c7224 */ /* 0x000fe400078e00ff */
[----:B------:R-:W-:Y:S02]  /*1a420*/  IMAD.MOV.U32 R11, RZ, RZ, 0x1e1f ;  /* 0x00001e1fff0b7424 */ /* 0x000fe400078e00ff */
[----:B------:R-:W-:-:S07]  /*1a430*/  IMAD.MOV.U32 R15, RZ, RZ, -0x1 ;  /* 0xffffffffff0f7424 */ /* 0x000fce00078e00ff */
[----:B0-----:R-:W-:Y:S05]  /*1a440*/  WARPSYNC.COLLECTIVE R15, `(.L_x_10663) ;  /* 0x000000000f087348 */ /* 0x001fea0003c00000 */
[----:B------:R1:W2:Y:S02]  /*1a450*/  SHFL.IDX P6, R14, R13, R12, R11 ;  /* 0x0000000c0d0e7389 */ /* 0x0002a400000c000b */
[----:B012---:R-:W-:Y:S01]  /*1a460*/  ENDCOLLECTIVE ;  /* 0x000000000000791b */ /* 0x007fe20003800000 */
.L_x_10663:
[----:B------:R-:W-:Y:S05]  /*1a470*/  BSYNC B1 ;  /* 0x0000000000017941 */ /* 0x000fea0003800000 */
.L_x_10662:
        /* <DEDUP_REMOVED lines=8> */
.L_x_10664:
[----:B------:R-:W-:Y:S01]  /*1a500*/  IMAD.MOV.U32 R38, RZ, RZ, R14 ;  /* 0x000000ffff267224 */ /* 0x000fe200078e000e */
[----:B------:R-:W-:Y:S06]  /*1a510*/  BRA `(.L_x_10665) ;  /* 0xfffffec000bc7947 */ /* 0x000fec000383ffff */
.L_x_10450:
[----:B------:R0:W0:Y:S02]  /*1a520*/  SYNCS.PHASECHK.TRANS64.TRYWAIT P2, [R60+URZ+0x2d8b0], R81 ;  /* 0x02d8b0513c0075a7 */ /* 0x000024000804017f */
[----:B0-----:R-:W-:Y:S05]  /*1a530*/  @!P2 NANOSLEEP.SYNCS 0x989680 ;  /* 0x009896800000a95d */ /* 0x001fea0003900000 */
[----:B------:R-:W0:Y:S02]  /*1a540*/  @!P2 SYNCS.PHASECHK.TRANS64 P2, [R60+URZ+0x2d8b0], R81 ;  /* 0x02d8b0513c00a5a7 */ /* 0x000e24000804007f */
[----:B0-----:R-:W-:Y:S05]  /*1a550*/  @!P2 BRA `(.L_x_10450) ;  /* 0xfffffffc00f0a947 */ /* 0x001fea000383ffff */
[----:B------:R-:W-:Y:S05]  /*1a560*/  BRA `(.L_x_10666) ;  /* 0xfffffec400987947 */ /* 0x000fea000383ffff */
.L_x_10456:
[----:B------:R-:W0:Y:S01]  /*1a570*/  S2R R4, SR_TID.X ;  /* 0x0000000000047919 */ /* 0x000e220000002100 */
[----:B------:R-:W-:Y:S01]  /*1a580*/  BSSY B0, `(.L_x_10667) ;  /* 0x000000c000007945 */ /* 0x000fe20003800000 */
[----:B------:R-:W-:Y:S02]  /*1a590*/  IMAD.MOV.U32 R12, RZ, RZ, RZ ;  /* 0x000000ffff0c7224 */ /* 0x000fe400078e00ff */
[----:B------:R-:W-:Y:S02]  /*1a5a0*/  IMAD.MOV.U32 R11, RZ, RZ, 0x1f ;  /* 0x0000001fff0b7424 */ /* 0x000fe400078e00ff */
[----:B------:R-:W-:Y:S02]  /*1a5b0*/  IMAD.MOV.U32 R15, RZ, RZ, -0x1 ;  /* 0xffffffffff0f7424 */ /* 0x000fe400078e00ff */
[----:B0-----:R-:W-:-:S05]  /*1a5c0*/  VIADD R5, R4, 0xffffff80 ;  /* 0xffffff8004057836 */ /* 0x001fca0000000000 */
[----:B------:R-:W-:-:S04]  /*1a5d0*/  SHF.R.S32.HI R4, RZ, 0x1f, R5 ;  /* 0x0000001fff047819 */ /* 0x000fc80000011405 */
[----:B------:R-:W-:-:S04]  /*1a5e0*/  LEA.HI R4, R4, R5, RZ, 0x7 ;  /* 0x0000000504047211 */ /* 0x000fc800078f38ff */
[----:B------:R-:W-:-:S05]  /*1a5f0*/  SHF.R.S32.HI R4, RZ, 0x7, R4 ;  /* 0x00000007ff047819 */ /* 0x000fca0000011404 */
[----:B------:R-:W-:-:S07]  /*1a600*/  IMAD.MOV.U32 R13, RZ, RZ, R4 ;  /* 0x000000ffff0d7224 */ /* 0x000fce00078e0004 */
[----:B-----5:R-:W-:Y:S05]  /*1a610*/  WARPSYNC.COLLECTIVE R15, `(.L_x_10668) ;  /* 0x000000000f087348 */ /* 0x020fea0003c00000 */
[----:B------:R0:W1:Y:S02]  /*1a620*/  SHFL.IDX P6, R14, R13, R12, R11 ;  /* 0x0000000c0d0e7389 */ /* 0x00006400000c000b */
[----:B01---5:R-:W-:Y:S01]  /*1a630*/  ENDCOLLECTIVE ;  /* 0x000000000000791b */ /* 0x023fe20003800000 */
.L_x_10668:
[----:B------:R-:W-:Y:S05]  /*1a640*/  BSYNC B0 ;  /* 0x0000000000007941 */ /* 0x000fea0003800000 */
.L_x_10667:
[----:B------:R0:W-:Y:S01]  /*1a650*/  STL [R1+0x6c], R14 ;  /* 0x00006c0e01007387 */ /* 0x0001e20000100800 */
[----:B------:R-:W-:Y:S05]  /*1a660*/  BRA `(.L_x_10669) ;  /* 0xfffffecc00547947 */ /* 0x000fea000383ffff */
.L_x_10467:
[----:B------:R-:W-:Y:S01]  /*1a670*/  BSSY B1, `(.L_x_10670) ;  /* 0x0000008000017945 */ /* 0x000fe20003800000 */
[----:B------:R-:W-:Y:S02]  /*1a680*/  IMAD.MOV.U32 R13, RZ, RZ, R25 ;  /* 0x000000ffff0d7224 */ /* 0x000fe400078e0019 */
[----:B------:R-:W-:Y:S02]  /*1a690*/  IMAD.MOV.U32 R12, RZ, RZ, RZ ;  /* 0x000000ffff0c7224 */ /* 0x000fe400078e00ff */
[----:B------:R-:W-:Y:S02]  /*1a6a0*/  IMAD.MOV.U32 R11, RZ, RZ, 0x1e1f ;  /* 0x00001e1fff0b7424 */ /* 0x000fe400078e00ff */
[----:B------:R-:W-:-:S07]  /*1a6b0*/  IMAD.MOV.U32 R15, RZ, RZ, -0x1 ;  /* 0xffffffffff0f7424 */ /* 0x000fce00078e00ff */
[----:B0-----:R-:W-:Y:S05]  /*1a6c0*/  WARPSYNC.COLLECTIVE R15, `(.L_x_10671) ;  /* 0x000000000f087348 */ /* 0x001fea0003c00000 */
[----:B0-----:R0:W1:Y:S02]  /*1a6d0*/  SHFL.IDX P6, R14, R13, R12, R11 ;  /* 0x0000000c0d0e7389 */ /* 0x00106400000c000b */
[----:B01----:R-:W-:Y:S01]  /*1a6e0*/  ENDCOLLECTIVE ;  /* 0x000000000000791b */ /* 0x003fe20003800000 */
.L_x_10671:
[----:B------:R-:W-:Y:S05]  /*1a6f0*/  BSYNC B1 ;  /* 0x0000000000017941 */ /* 0x000fea0003800000 */
.L_x_10670:
        /* <DEDUP_REMOVED lines=8> */
.L_x_10672:
[----:B------:R-:W-:Y:S02]  /*1a780*/  IMAD.MOV.U32 R13, RZ, RZ, R27 ;  /* 0x000000ffff0d7224 */ /* 0x000fe400078e001b */
[----:B------:R-:W-:-:S07]  /*1a790*/  IMAD.MOV.U32 R0, RZ, RZ, R14 ;  /* 0x000000ffff007224 */ /* 0x000fce00078e000e */
[----:B------:R-:W-:Y:S05]  /*1a7a0*/  WARPSYNC.COLLECTIVE R15, `(.L_x_10673) ;  /* 0x000000000f087348 */ /* 0x000fea0003c00000 */
[----:B------:R0:W1:Y:S02]  /*1a7b0*/  SHFL.IDX P6, R14, R13, R12, R11 ;  /* 0x0000000c0d0e7389 */ /* 0x00006400000c000b */
[----:B01----:R-:W-:Y:S01]  /*1a7c0*/  ENDCOLLECTIVE ;  /* 0x000000000000791b */ /* 0x003fe20003800000 */
.L_x_10673:
[----:B------:R-:W-:Y:S02]  /*1a7d0*/  IMAD.MOV.U32 R13, RZ, RZ, R26 ;  /* 0x000000ffff0d7224 */ /* 0x000fe400078e001a */
[----:B------:R-:W-:-:S07]  /*1a7e0*/  IMAD.MOV.U32 R5, RZ, RZ, R14 ;  /* 0x000000ffff057224 */ /* 0x000fce00078e000e */
[----:B------:R-:W-:Y:S05]  /*1a7f0*/  WARPSYNC.COLLECTIVE R15, `(.L_x_10674) ;  /* 0x000000000f087348 */ /* 0x000fea0003c00000 */
[----:B------:R0:W1:Y:S02]  /*1a800*/  SHFL.IDX P6, R14, R13, R12, R11 ;  /* 0x0000000c0d0e7389 */ /* 0x00006400000c000b */
[----:B01----:R-:W-:Y:S01]  /*1a810*/  ENDCOLLECTIVE ;  /* 0x000000000000791b */ /* 0x003fe20003800000 */
.L_x_10674:
[----:B------:R-:W-:Y:S01]  /*1a820*/  IMAD.MOV.U32 R4, RZ, RZ, R14 ;  /* 0x000000ffff047224 */ /* 0x000fe200078e000e */
[----:B------:R-:W-:Y:S06]  /*1a830*/  BRA `(.L_x_10675) ;  /* 0xfffffed0005c7947 */ /* 0x000fec000383ffff */
.L_x_10471:
[----:B0-----:R0:W1:Y:S02]  /*1a840*/  SYNCS.PHASECHK.TRANS64.TRYWAIT P0, [R2+URZ+0x2d800], R3 ;  /* 0x02d80003020075a7 */ /* 0x001064000800017f */
[----:B-1----:R-:W-:Y:S05]  /*1a850*/  @!P0 NANOSLEEP.SYNCS 0x989680 ;  /* 0x009896800000895d */ /* 0x002fea0003900000 */
[----:B------:R-:W1:Y:S02]  /*1a860*/  @!P0 SYNCS.PHASECHK.TRANS64 P0, [R2+URZ+0x2d800], R3 ;  /* 0x02d80003020085a7 */ /* 0x000e64000800007f */
[----:B-1----:R-:W-:Y:S05]  /*1a870*/  @!P0 BRA `(.L_x_10471) ;  /* 0xfffffffc00f08947 */ /* 0x002fea000383ffff */
[----:B------:R-:W-:Y:S05]  /*1a880*/  BRA `(.L_x_10676) ;  /* 0xfffffed800947947 */ /* 0x000fea000383ffff */
.L_x_10483:
        /* <DEDUP_REMOVED lines=8> */
.L_x_10678:
[----:B------:R-:W-:Y:S05]  /*1a910*/  BSYNC B1 ;  /* 0x0000000000017941 */ /* 0x000fea0003800000 */
.L_x_10677:
        /* <DEDUP_REMOVED lines=8> */
.L_x_10679:
[----:B------:R-:W-:Y:S02]  /*1a9a0*/  IMAD.MOV.U32 R13, RZ, RZ, R27 ;  /* 0x000000ffff0d7224 */ /* 0x000fe400078e001b */
[----:B------:R-:W-:-:S07]  /*1a9b0*/  IMAD.MOV.U32 R0, RZ, RZ, R14 ;  /* 0x000000ffff007224 */ /* 0x000fce00078e000e */
[----:B------:R-:W-:Y:S05]  /*1a9c0*/  WARPSYNC.COLLECTIVE R15, `(.L_x_10680) ;  /* 0x000000000f087348 */ /* 0x000fea0003c00000 */
[----:B------:R0:W1:Y:S02]  /*1a9d0*/  SHFL.IDX P6, R14, R13, R12, R11 ;  /* 0x0000000c0d0e7389 */ /* 0x00006400000c000b */
[----:B01----:R-:W-:Y:S01]  /*1a9e0*/  ENDCOLLECTIVE ;  /* 0x000000000000791b */ /* 0x003fe20003800000 */
.L_x_10680:
[----:B------:R-:W-:Y:S02]  /*1a9f0*/  IMAD.MOV.U32 R13, RZ, RZ, R26 ;  /* 0x000000ffff0d7224 */ /* 0x000fe400078e001a */
[----:B------:R-:W-:-:S07]  /*1aa00*/  IMAD.MOV.U32 R21, RZ, RZ, R14 ;  /* 0x000000ffff157224 */ /* 0x000fce00078e000e */
[----:B------:R-:W-:Y:S05]  /*1aa10*/  WARPSYNC.COLLECTIVE R15, `(.L_x_10681) ;  /* 0x000000000f087348 */ /* 0x000fea0003c00000 */
[----:B------:R0:W1:Y:S02]  /*1aa20*/  SHFL.IDX P6, R14, R13, R12, R11 ;  /* 0x0000000c0d0e7389 */ /* 0x00006400000c000b */
[----:B01----:R-:W-:Y:S01]  /*1aa30*/  ENDCOLLECTIVE ;  /* 0x000000000000791b */ /* 0x003fe20003800000 */
.L_x_10681:
[----:B------:R-:W-:Y:S01]  /*1aa40*/  IMAD.MOV.U32 R20, RZ, RZ, R14 ;  /* 0x000000ffff147224 */ /* 0x000fe200078e000e */
[----:B------:R-:W-:Y:S06]  /*1aa50*/  BRA `(.L_x_10682) ;  /* 0xfffffeec00247947 */ /* 0x000fec000383ffff */
.L_x_10487:
[----:B0-----:R0:W1:Y:S02]  /*1aa60*/  SYNCS.PHASECHK.TRANS64.TRYWAIT P0, [R2+URZ+0x2d800], R3 ;  /* 0x02d80003020075a7 */ /* 0x001064000800017f */
[----:B-1----:R-:W-:Y:S05]  /*1aa70*/  @!P0 NANOSLEEP.SYNCS 0x989680 ;  /* 0x009896800000895d */ /* 0x002fea0003900000 */
[----:B------:R-:W1:Y:S02]  /*1aa80*/  @!P0 SYNCS.PHASECHK.TRANS64 P0, [R2+URZ+0x2d800], R3 ;  /* 0x02d80003020085a7 */ /* 0x000e64000800007f */
[----:B-1----:R-:W-:Y:S05]  /*1aa90*/  @!P0 BRA `(.L_x_10487) ;  /* 0xfffffffc00f08947 */ /* 0x002fea000383ffff */
[----:B------:R-:W-:Y:S05]  /*1aaa0*/  BRA `(.L_x_10683) ;  /* 0xfffffef000d07947 */ /* 0x000fea000383ffff */
.L_x_10495:
[----:B-1----:R1:W3:Y:S02]  /*1aab0*/  SYNCS.PHASECHK.TRANS64.TRYWAIT P1, [R0+URZ+0x2d830], R5 ;  /* 0x02d83005000075a7 */ /* 0x0022e4000802017f */
[----:B---3--:R-:W-:Y:S05]  /*1aac0*/  @!P1 NANOSLEEP.SYNCS 0x989680 ;  /* 0x009896800000995d */ /* 0x008fea0003900000 */
[----:B------:R-:W3:Y:S02]  /*1aad0*/  @!P1 SYNCS.PHASECHK.TRANS64 P1, [R0+URZ+0x2d830], R5 ;  /* 0x02d83005000095a7 */ /* 0x000ee4000802007f */
[----:B---3--:R-:W-:Y:S05]  /*1aae0*/  @!P1 BRA `(.L_x_10495) ;  /* 0xfffffffc00f09947 */ /* 0x008fea000383ffff */
[----:B------:R-:W-:Y:S05]  /*1aaf0*/  BRA `(.L_x_10494) ;  /* 0xffffff0800607947 */ /* 0x000fea000383ffff */
.L_x_10502:
[----:B-1----:R1:W2:Y:S02]  /*1ab00*/  SYNCS.PHASECHK.TRANS64.TRYWAIT P2, [R9+URZ+0x2d830], R6 ;  /* 0x02d83006090075a7 */ /* 0x0022a4000804017f */
[----:B--2---:R-:W-:Y:S05]  /*1ab10*/  @!P2 NANOSLEEP.SYNCS 0x989680 ;  /* 0x009896800000a95d */ /* 0x004fea0003900000 */
[----:B------:R-:W2:Y:S02]  /*1ab20*/  @!P2 SYNCS.PHASECHK.TRANS64 P2, [R9+URZ+0x2d830], R6 ;  /* 0x02d830060900a5a7 */ /* 0x000ea4000804007f */
[----:B--2---:R-:W-:Y:S05]  /*1ab30*/  @!P2 BRA `(.L_x_10502) ;  /* 0xfffffffc00f0a947 */ /* 0x004fea000383ffff */
[----:B------:R-:W-:Y:S05]  /*1ab40*/  BRA `(.L_x_10501) ;  /* 0xffffff3400a07947 */ /* 0x000fea000383ffff */
.L_x_10506:
[----:B-1----:R1:W2:Y:S02]  /*1ab50*/  SYNCS.PHASECHK.TRANS64.TRYWAIT P1, [R9+URZ+0x2d850], R6 ;  /* 0x02d85006090075a7 */ /* 0x0022a4000802017f */
[----:B--2---:R-:W-:Y:S05]  /*1ab60*/  @!P1 NANOSLEEP.SYNCS 0x989680 ;  /* 0x009896800000995d */ /* 0x004fea0003900000 */
[----:B------:R-:W2:Y:S02]  /*1ab70*/  @!P1 SYNCS.PHASECHK.TRANS64 P1, [R9+URZ+0x2d850], R6 ;  /* 0x02d85006090095a7 */ /* 0x000ea4000802007f */
[----:B--2---:R-:W-:Y:S05]  /*1ab80*/  @!P1 BRA `(.L_x_10506) ;  /* 0xfffffffc00f09947 */ /* 0x004fea000383ffff */
[----:B------:R-:W-:Y:S05]  /*1ab90*/  BRA `(.L_x_10503) ;  /* 0xffffff3800c87947 */ /* 0x000fea000383ffff */
.L_x_10513:
[----:B-1----:R1:W2:Y:S02]  /*1aba0*/  SYNCS.PHASECHK.TRANS64.TRYWAIT P1, [R5+URZ+0x2d850], R0 ;  /* 0x02d85000050075a7 */ /* 0x0022a4000802017f */
[----:B--2---:R-:W-:Y:S05]  /*1abb0*/  @!P1 NANOSLEEP.SYNCS 0x989680 ;  /* 0x009896800000995d */ /* 0x004fea0003900000 */
[----:B------:R-:W2:Y:S02]  /*1abc0*/  @!P1 SYNCS.PHASECHK.TRANS64 P1, [R5+URZ+0x2d850], R0 ;  /* 0x02d85000050095a7 */ /* 0x000ea4000802007f */
[----:B--2---:R-:W-:Y:S05]  /*1abd0*/  @!P1 BRA `(.L_x_10513) ;  /* 0xfffffffc00f09947 */ /* 0x004fea000383ffff */
[----:B------:R-:W-:Y:S05]  /*1abe0*/  BRA `(.L_x_10512) ;  /* 0xffffff6000c07947 */ /* 0x000fea000383ffff */
.L_x_10524:
[----:B------:R-:W-:Y:S01]  /*1abf0*/  IMAD.MOV.U32 R13, RZ, RZ, R4 ;  /* 0x000000ffff0d7224 */ /* 0x000fe200078e0004 */
[----:B------:R-:W-:Y:S01]  /*1ac00*/  MOV R12, RZ ;  /* 0x000000ff000c7202 */ /* 0x000fe20000000f00 */
[----:B------:R-:W-:Y:S02]  /*1ac10*/  IMAD.MOV.U32 R11, RZ, RZ, 0x1c1f ;  /* 0x00001c1fff0b7424 */ /* 0x000fe400078e00ff */
[----:B------:R-:W-:-:S07]  /*1ac20*/  IMAD.MOV.U32 R15, RZ, RZ, -0x1 ;  /* 0xffffffffff0f7424 */ /* 0x000fce00078e00ff */
[----:B------:R-:W-:Y:S05]  /*1ac30*/  WARPSYNC.COLLECTIVE R15, `(.L_x_10684) ;  /* 0x000000000f087348 */ /* 0x000fea0003c00000 */
[----:B------:R0:W1:Y:S02]  /*1ac40*/  SHFL.IDX P6, R14, R13, R12, R11 ;  /* 0x0000000c0d0e7389 */ /* 0x00006400000c000b */
[----:B01----:R-:W-:Y:S01]  /*1ac50*/  ENDCOLLECTIVE ;  /* 0x000000000000791b */ /* 0x003fe20003800000 */
.L_x_10684:
[----:B------:R-:W-:Y:S02]  /*1ac60*/  IMAD.MOV.U32 R13, RZ, RZ, R0 ;  /* 0x000000ffff0d7224 */ /* 0x000fe400078e0000 */
[----:B------:R-:W-:-:S07]  /*1ac70*/  IMAD.MOV.U32 R3, RZ, RZ, R14 ;  /* 0x000000ffff037224 */ /* 0x000fce00078e000e */
[----:B------:R-:W-:Y:S05]  /*1ac80*/  WARPSYNC.COLLECTIVE R15, `(.L_x_10685) ;  /* 0x000000000f087348 */ /* 0x000fea0003c00000 */
[----:B------:R0:W1:Y:S02]  /*1ac90*/  SHFL.IDX P6, R14, R13, R12, R11 ;  /* 0x0000000c0d0e7389 */ /* 0x00006400000c000b */
[----:B01----:R-:W-:Y:S01]  /*1aca0*/  ENDCOLLECTIVE ;  /* 0x000000000000791b */ /* 0x003fe20003800000 */
.L_x_10685:
[----:B------:R-:W-:Y:S05]  /*1acb0*/  BRA `(.L_x_10686) ;  /* 0xffffff8400fc7947 */ /* 0x000fea000383ffff */
.L_x_10527:
[----:B------:R-:W-:Y:S01]  /*1acc0*/  BSSY B1, `(.L_x_10687) ;  /* 0x0000008000017945 */ /* 0x000fe20003800000 */
[----:B---3--:R-:W-:Y:S02]  /*1acd0*/  IMAD.MOV.U32 R13, RZ, RZ, R4 ;  /* 0x000000ffff0d7224 */ /* 0x008fe400078e0004 */
[----:B------:R-:W-:Y:S02]  /*1ace0*/  IMAD.MOV.U32 R12, RZ, RZ, 0x1 ;  /* 0x00000001ff0c7424 */ /* 0x000fe400078e00ff */
[----:B------:R-:W-:Y:S02]  /*1acf0*/  IMAD.MOV.U32 R11, RZ, RZ, 0x1c1f ;  /* 0x00001c1fff0b7424 */ /* 0x000fe400078e00ff */
[----:B------:R-:W-:-:S07]  /*1ad00*/  IMAD.MOV.U32 R15, RZ, RZ, -0x1 ;  /* 0xffffffffff0f7424 */ /* 0x000fce00078e00ff */
[----:B012---:R-:W-:Y:S05]  /*1ad10*/  WARPSYNC.COLLECTIVE R15, `(.L_x_10688) ;  /* 0x000000000f087348 */ /* 0x007fea0003c00000 */
[----:B--2---:R2:W3:Y:S02]  /*1ad20*/  SHFL.IDX P6, R14, R13, R12, R11 ;  /* 0x0000000c0d0e7389 */ /* 0x0044e400000c000b */
[----:B0123--:R-:W-:Y:S01]  /*1ad30*/  ENDCOLLECTIVE ;  /* 0x000000000000791b */ /* 0x00ffe20003800000 */
.L_x_10688:
[----:B------:R-:W-:Y:S05]  /*1ad40*/  BSYNC B1 ;  /* 0x0000000000017941 */ /* 0x000fea0003800000 */
.L_x_10687:
        /* <DEDUP_REMOVED lines=8> */
.L_x_10689:
[----:B------:R-:W-:Y:S05]  /*1add0*/  BRA `(.L_x_10690) ;  /* 0xffffff8800107947 */ /* 0x000fea000383ffff */
.L_x_10544:
        /* <DEDUP_REMOVED lines=11> */
.L_x_10692:
[----:B------:R-:W-:Y:S05]  /*1ae90*/  BSYNC B1 ;  /* 0x0000000000017941 */ /* 0x000fea0003800000 */
.L_x_10691:
[----:B------:R-:W-:Y:S05]  /*1aea0*/  BRA `(.L_x_10693) ;  /* 0xffffff9800bc7947 */ /* 0x000fea000383ffff */
.L_x_10546:
[----:B------:R-:W-:Y:S01]  /*1aeb0*/  BSSY B1, `(.L_x_10694) ;  /* 0x0000006000017945 */ /* 0x000fe20003800000 */
[----:B------:R-:W-:-:S07]  /*1aec0*/  IMAD.MOV.U32 R15, RZ, RZ, -0x1 ;  /* 0xffffffffff0f7424 */ /* 0x000fce00078e00ff */
[----:B0-----:R-:W-:Y:S05]  /*1aed0*/  WARPSYNC.COLLECTIVE R15, `(.L_x_10695) ;  /* 0x000000000f0c7348 */ /* 0x001fea0003c00000 */
[----:B------:R-:W-:Y:S02]  /*1aee0*/  ELECT P6, UR62, PT ;  /* 0x00000000003e782f */ /* 0x000fe400038c0000 */
[----:B------:R-:W-:Y:S01]  /*1aef0*/  MOV R14, UR62 ;  /* 0x0000003e000e7c02 */ /* 0x000fe20008000f00 */
[----:B0-----:R-:W-:Y:S10]  /*1af00*/  ENDCOLLECTIVE ;  /* 0x000000000000791b */ /* 0x001ff40003800000 */
.L_x_10695:
[----:B------:R-:W-:Y:S05]  /*1af10*/  BSYNC B1 ;  /* 0x0000000000017941 */ /* 0x000fea0003800000 */
.L_x_10694:
[----:B------:R-:W-:Y:S05]  /*1af20*/  BRA `(.L_x_10545) ;  /* 0xffffff9800b47947 */ /* 0x000fea000383ffff */
.L_x_10548:
[----:B0-----:R0:W1:Y:S02]  /*1af30*/  SYNCS.PHASECHK.TRANS64.TRYWAIT P0, [R22+URZ+0x2d820], R5 ;  /* 0x02d82005160075a7 */ /* 0x001064000800017f */
[----:B-1----:R-:W-:Y:S05]  /*1af40*/  @!P0 NANOSLEEP.SYNCS 0x989680 ;  /* 0x009896800000895d */ /* 0x002fea0003900000 */
[----:B------:R-:W1:Y:S02]  /*1af50*/  @!P0 SYNCS.PHASECHK.TRANS64 P0, [R22+URZ+0x2d820], R5 ;  /* 0x02d82005160085a7 */ /* 0x000e64000800007f */
[----:B-1----:R-:W-:Y:S05]  /*1af60*/  @!P0 BRA `(.L_x_10548) ;  /* 0xfffffffc00f08947 */ /* 0x002fea000383ffff */
[----:B------:R-:W-:Y:S05]  /*1af70*/  BRA `(.L_x_10696) ;  /* 0xffffff9800c47947 */ /* 0x000fea000383ffff */
.L_x_10552:
[----:B-1----:R1:W2:Y:S02]  /*1af80*/  SYNCS.PHASECHK.TRANS64.TRYWAIT P0, [R8+URZ+0x2d8a0], R10 ;  /* 0x02d8a00a080075a7 */ /* 0x0022a4000800017f */
[----:B--2---:R-:W-:Y:S05]  /*1af90*/  @!P0 NANOSLEEP.SYNCS 0x989680 ;  /* 0x009896800000895d */ /* 0x004fea0003900000 */
[----:B------:R-:W2:Y:S02]  /*1afa0*/  @!P0 SYNCS.PHASECHK.TRANS64 P0, [R8+URZ+0x2d8a0], R10 ;  /* 0x02d8a00a080085a7 */ /* 0x000ea4000800007f */
[----:B--2---:R-:W-:Y:S05]  /*1afb0*/  @!P0 BRA `(.L_x_10552) ;  /* 0xfffffffc00f08947 */ /* 0x004fea000383ffff */
[----:B------:R-:W-:Y:S05]  /*1afc0*/  BRA `(.L_x_10697) ;  /* 0xffffff9800e07947 */ /* 0x000fea000383ffff */
.L_x_10559:
[----:B0-----:R0:W2:Y:S02]  /*1afd0*/  SYNCS.PHASECHK.TRANS64.TRYWAIT P0, [R8+URZ+0x2d8c0], R10 ;  /* 0x02d8c00a080075a7 */ /* 0x0010a4000800017f */
[----:B--2---:R-:W-:Y:S05]  /*1afe0*/  @!P0 NANOSLEEP.SYNCS 0x989680 ;  /* 0x009896800000895d */ /* 0x004fea0003900000 */
[----:B------:R-:W2:Y:S02]  /*1aff0*/  @!P0 SYNCS.PHASECHK.TRANS64 P0, [R8+URZ+0x2d8c0], R10 ;  /* 0x02d8c00a080085a7 */ /* 0x000ea4000800007f */
[----:B--2---:R-:W-:Y:S05]  /*1b000*/  @!P0 BRA `(.L_x_10559) ;  /* 0xfffffffc00f08947 */ /* 0x004fea000383ffff */
[----:B------:R-:W-:Y:S05]  /*1b010*/  BRA `(.L_x_10698) ;  /* 0xffffff9c00dc7947 */ /* 0x000fea000383ffff */
.L_x_10568:
[----:B0-----:R0:W1:Y:S02]  /*1b020*/  SYNCS.PHASECHK.TRANS64.TRYWAIT P1, [R8+URZ+0x2d8a0], R7 ;  /* 0x02d8a007080075a7 */ /* 0x001064000802017f */
[----:B-1----:R-:W-:Y:S05]  /*1b030*/  @!P1 NANOSLEEP.SYNCS 0x989680 ;  /* 0x009896800000995d */ /* 0x002fea0003900000 */
[----:B------:R-:W1:Y:S02]  /*1b040*/  @!P1 SYNCS.PHASECHK.TRANS64 P1, [R8+URZ+0x2d8a0], R7 ;  /* 0x02d8a007080095a7 */ /* 0x000e64000802007f */
[----:B-1----:R-:W-:Y:S05]  /*1b050*/  @!P1 BRA `(.L_x_10568) ;  /* 0xfffffffc00f09947 */ /* 0x002fea000383ffff */
[----:B------:R-:W-:Y:S05]  /*1b060*/  BRA `(.L_x_10699) ;  /* 0xffffffa4001c7947 */ /* 0x000fea000383ffff */
.L_x_10575:
[----:B-1----:R1:W2:Y:S02]  /*1b070*/  SYNCS.PHASECHK.TRANS64.TRYWAIT P1, [R8+URZ+0x2d8c0], R7 ;  /* 0x02d8c007080075a7 */ /* 0x0022a4000802017f */
[----:B--2---:R-:W-:Y:S05]  /*1b080*/  @!P1 NANOSLEEP.SYNCS 0x989680 ;  /* 0x009896800000995d */ /* 0x004fea0003900000 */
[----:B------:R-:W2:Y:S02]  /*1b090*/  @!P1 SYNCS.PHASECHK.TRANS64 P1, [R8+URZ+0x2d8c0], R7 ;  /* 0x02d8c007080095a7 */ /* 0x000ea4000802007f */
[----:B--2---:R-:W-:Y:S05]  /*1b0a0*/  @!P1 BRA `(.L_x_10575) ;  /* 0xfffffffc00f09947 */ /* 0x004fea000383ffff */
[----:B------:R-:W-:Y:S05]  /*1b0b0*/  BRA `(.L_x_10700) ;  /* 0xffffffa800147947 */ /* 0x000fea000383ffff */
.L_x_10590:
[----:B------:R-:W0:Y:S01]  /*1b0c0*/  S2R R20, SR_TID.X ;  /* 0x0000000000147919 */ /* 0x000e220000002100 */
[----:B------:R-:W-:Y:S01]  /*1b0d0*/  BSSY B0, `(.L_x_10701) ;  /* 0x000000a000007945 */ /* 0x000fe20003800000 */
[----:B------:R-:W-:Y:S02]  /*1b0e0*/  IMAD.MOV.U32 R12, RZ, RZ, RZ ;  /* 0x000000ffff0c7224 */ /* 0x000fe400078e00ff */
[----:B------:R-:W-:Y:S01]  /*1b0f0*/  IMAD.MOV.U32 R15, RZ, RZ, -0x1 ;  /* 0xffffffffff0f7424 */ /* 0x000fe200078e00ff */
[----:B0-----:R-:W-:-:S04]  /*1b100*/  SHF.R.U32.HI R11, RZ, 0x5, R20 ;  /* 0x00000005ff0b7819 */ /* 0x001fc80000011614 */
[----:B------:R-:W-:-:S05]  /*1b110*/  LOP3.LUT R11, R11, 0x3, RZ, 0xc0, !PT ;  /* 0x000000030b0b7812 */ /* 0x000fca00078ec0ff */
[----:B------:R-:W-:Y:S02]  /*1b120*/  IMAD.MOV.U32 R13, RZ, RZ, R11 ;  /* 0x000000ffff0d7224 */ /* 0x000fe400078e000b */
[----:B------:R-:W-:-:S07]  /*1b130*/  IMAD.MOV.U32 R11, RZ, RZ, 0x1f ;  /* 0x0000001fff0b7424 */ /* 0x000fce00078e00ff */
[----:B-----5:R-:W-:Y:S05]  /*1b140*/  WARPSYNC.COLLECTIVE R15, `(.L_x_10702) ;  /* 0x000000000f087348 */ /* 0x020fea0003c00000 */
[----:B------:R0:W1:Y:S02]  /*1b150*/  SHFL.IDX P6, R14, R13, R12, R11 ;  /* 0x0000000c0d0e7389 */ /* 0x00006400000c000b */
[----:B01---5:R-:W-:Y:S01]  /*1b160*/  ENDCOLLECTIVE ;  /* 0x000000000000791b */ /* 0x023fe20003800000 */
.L_x_10702:
[----:B------:R-:W-:Y:S05]  /*1b170*/  BSYNC B0 ;  /* 0x0000000000007941 */ /* 0x000fea0003800000 */
.L_x_10701:
[----:B------:R-:W-:Y:S05]  /*1b180*/  BRA `(.L_x_10703) ;  /* 0xffffffb400487947 */ /* 0x000fea000383ffff */
.L_x_10593:
[----:B-1----:R1:W2:Y:S02]  /*1b190*/  SYNCS.PHASECHK.TRANS64.TRYWAIT P0, [R0+URZ+0x2d840], R5 ;  /* 0x02d84005000075a7 */ /* 0x0022a4000800017f */
[----:B--2---:R-:W-:Y:S05]  /*1b1a0*/  @!P0 NANOSLEEP.SYNCS 0x989680 ;  /* 0x009896800000895d */ /* 0x004fea0003900000 */
[----:B------:R-:W2:Y:S02]  /*1b1b0*/  @!P0 SYNCS.PHASECHK.TRANS64 P0, [R0+URZ+0x2d840], R5 ;  /* 0x02d84005000085a7 */ /* 0x000ea4000800007f */
[----:B--2---:R-:W-:Y:S05]  /*1b1c0*/  @!P0 BRA `(.L_x_10593) ;  /* 0xfffffffc00f08947 */ /* 0x004fea000383ffff */
[----:B------:R-:W-:Y:S05]  /*1b1d0*/  BRA `(.L_x_10704) ;  /* 0xffffffb400ac7947 */ /* 0x000fea000383ffff */
.L_x_10594:
        /* <DEDUP_REMOVED lines=8> */
.L_x_10706:
[----:B------:R-:W-:Y:S05]  /*1b260*/  BSYNC B0 ;  /* 0x0000000000007941 */ /* 0x000fea0003800000 */
.L_x_10705:
        /* <DEDUP_REMOVED lines=8> */
.L_x_10707:
[----:B------:R-:W-:Y:S02]  /*1b2f0*/  IMAD.MOV.U32 R13, RZ, RZ, R7 ;  /* 0x000000ffff0d7224 */ /* 0x000fe400078e0007 */
[----:B------:R-:W-:Y:S02]  /*1b300*/  IMAD.MOV.U32 R12, RZ, RZ, 0x1 ;  /* 0x00000001ff0c7424 */ /* 0x000fe400078e00ff */
[----:B------:R-:W-:-:S07]  /*1b310*/  IMAD.MOV.U32 R4, RZ, RZ, R14 ;  /* 0x000000ffff047224 */ /* 0x000fce00078e000e */
[----:B------:R-:W-:Y:S05]  /*1b320*/  WARPSYNC.COLLECTIVE R15, `(.L_x_10708) ;  /* 0x000000000f087348 */ /* 0x000fea0003c00000 */
[----:B------:R0:W1:Y:S02]  /*1b330*/  SHFL.IDX P6, R14, R13, R12, R11 ;  /* 0x0000000c0d0e7389 */ /* 0x00006400000c000b */
[----:B01----:R-:W-:Y:S01]  /*1b340*/  ENDCOLLECTIVE ;  /* 0x000000000000791b */ /* 0x003fe20003800000 */
.L_x_10708:
[----:B------:R-:W-:-:S05]  /*1b350*/  @P0 LEA R5, P1, R9, R4, 0x1 ;  /* 0x0000000409050211 */ /* 0x000fca00078208ff */
[----:B------:R-:W-:Y:S01]  /*1b360*/  @P0 IMAD.X R4, RZ, RZ, R6, P1 ;  /* 0x000000ffff040224 */ /* 0x000fe200008e0606 */
[----:B------:R-:W-:Y:S01]  /*1b370*/  ISETP.GE.AND P1, PT, R3, 0x21, PT ;  /* 0x000000210300780c */ /* 0x000fe20003f26270 */
[----:B------:R-:W-:-:S03]  /*1b380*/  @P0 IMAD R6, R8, 0x2, R22 ;  /* 0x0000000208060824 */ /* 0x000fc600078e0216 */
        /* <DEDUP_REMOVED lines=14> */
.L_x_10709:
[----:B------:R-:W-:Y:S02]  /*1b470*/  IMAD.MOV.U32 R13, RZ, RZ, R7 ;  /* 0x000000ffff0d7224 */ /* 0x000fe400078e0007 */
[----:B------:R-:W-:Y:S02]  /*1b480*/  IMAD.MOV.U32 R12, RZ, RZ, 0x2 ;  /* 0x00000002ff0c7424 */ /* 0x000fe400078e00ff */
[----:B------:R-:W-:-:S07]  /*1b490*/  IMAD.MOV.U32 R4, RZ, RZ, R14 ;  /* 0x000000ffff047224 */ /* 0x000fce00078e000e */
[----:B------:R-:W-:Y:S05]  /*1b4a0*/  WARPSYNC.COLLECTIVE R15, `(.L_x_10710) ;  /* 0x000000000f087348 */ /* 0x000fea0003c00000 */
[----:B------:R0:W1:Y:S02]  /*1b4b0*/  SHFL.IDX P6, R14, R13, R12, R11 ;  /* 0x0000000c0d0e7389 */ /* 0x00006400000c000b */
[----:B01----:R-:W-:Y:S01]  /*1b4c0*/  ENDCOLLECTIVE ;  /* 0x000000000000791b */ /* 0x003fe20003800000 */
.L_x_10710:
[----:B------:R-:W-:-:S05]  /*1b4d0*/  @P1 LEA R5, P0, R9, R4, 0x1 ;  /* 0x0000000409051211 */ /* 0x000fca00078008ff */
[----:B------:R-:W-:Y:S02]  /*1b4e0*/  @P1 IMAD.X R4, RZ, RZ, R6, P0 ;  /* 0x000000ffff041224 */ /* 0x000fe400000e0606 */
        /* <DEDUP_REMOVED lines=16> */
.L_x_10711:
[----:B------:R-:W-:Y:S01]  /*1b5f0*/  IMAD.MOV.U32 R13, RZ, RZ, R7 ;  /* 0x000000ffff0d7224 */ /* 0x000fe200078e0007 */
[----:B------:R-:W-:Y:S01]  /*1b600*/  MOV R12, 0x3 ;  /* 0x00000003000c7802 */ /* 0x000fe20000000f00 */
[----:B------:R-:W-:-:S07]  /*1b610*/  IMAD.MOV.U32 R4, RZ, RZ, R14 ;  /* 0x000000ffff047224 */ /* 0x000fce00078e000e */
[----:B------:R-:W-:Y:S05]  /*1b620*/  WARPSYNC.COLLECTIVE R15, `(.L_x_10712) ;  /* 0x000000000f087348 */ /* 0x000fea0003c00000 */
[----:B------:R0:W1:Y:S02]  /*1b630*/  SHFL.IDX P6, R14, R13, R12, R11 ;  /* 0x0000000c0d0e7389 */ /* 0x00006400000c000b */
[----:B01----:R-:W-:Y:S01]  /*1b640*/  ENDCOLLECTIVE ;  /* 0x000000000000791b */ /* 0x003fe20003800000 */
.L_x_10712:
[----:B------:R-:W-:-:S05]  /*1b650*/  @P1 LEA R5, P0, R9, R4, 0x1 ;  /* 0x0000000409051211 */ /* 0x000fca00078008ff */
[----:B------:R-:W-:Y:S02]  /*1b660*/  @P1 IMAD.X R4, RZ, RZ, R6, P0 ;  /* 0x000000ffff041224 */ /* 0x000fe400000e0606 */
[----:B------:R-:W-:-:S03]  /*1b670*/  @P1 IMAD R6, R8, 0x2, R22 ;  /* 0x0000000208061824 */ /* 0x000fc600078e0216 */
        /* <DEDUP_REMOVED lines=8> */
.L_x_10713:
[----:B------:R-:W-:Y:S01]  /*1b700*/  @!PT LDS RZ, [RZ] ;  /* 0x00000000fffff984 */ /* 0x000fe20000000800 */
[----:B------:R-:W-:Y:S01]  /*1b710*/  @!PT LDS RZ, [RZ] ;  /* 0x00000000fffff984 */ /* 0x000fe20000000800 */
[----:B------:R-:W-:Y:S01]  /*1b720*/  @!PT LDS RZ, [RZ] ;  /* 0x00000000fffff984 */ /* 0x000fe20000000800 */
[----:B------:R1:W-:Y:S04]  /*1b730*/  @P1 LDGSTS.E.BYPASS.LTC128B.128 [R6+0x16400], desc[UR42][R4.64], !P4 ;  /* 0x1640000004061fae */ /* 0x0003e8000e101d6a */
[----:B------:R1:W-:Y:S04]  /*1b740*/  @P1 LDGSTS.E.BYPASS.LTC128B.128 [R6+0x18400], desc[UR42][R4.64+0x40], !P3 ;  /* 0x1840004004061fae */ /* 0x0003e8000d901d6a */
[----:B------:R1:W-:Y:S01]  /*1b750*/  @P1 LDGSTS.E.BYPASS.LTC128B.128 [R6+0x1a400], desc[UR42][R4.64+0x80], !P2 ;  /* 0x1a40008004061fae */ /* 0x0003e2000d101d6a */
[----:B------:R-:W-:Y:S01]  /*1b760*/  IMAD.MOV.U32 R2, RZ, RZ, R14 ;  /* 0x000000ffff027224 */ /* 0x000fe200078e000e */
[----:B------:R-:W-:Y:S06]  /*1b770*/  BRA `(.L_x_10714) ;  /* 0xffffffb400707947 */ /* 0x000fec000383ffff */
.L_x_10599:
[----:B------:R0:W5:Y:S01]  /*1b780*/  LDL R8, [R1+0x28] ;  /* 0x0000280001087983 */ /* 0x0001620000100800 */
[----:B------:R-:W-:Y:S02]  /*1b790*/  IMAD.MOV.U32 R13, RZ, RZ, R4 ;  /* 0x000000ffff0d7224 */ /* 0x000fe400078e0004 */
[----:B------:R-:W-:Y:S02]  /*1b7a0*/  IMAD.MOV.U32 R12, RZ, RZ, RZ ;  /* 0x000000ffff0c7224 */ /* 0x000fe400078e00ff */
[----:B------:R-:W-:Y:S02]  /*1b7b0*/  IMAD.MOV.U32 R11, RZ, RZ, 0x1c1f ;  /* 0x00001c1fff0b7424 */ /* 0x000fe400078e00ff */
[----:B------:R-:W-:Y:S02]  /*1b7c0*/  IMAD.MOV.U32 R15, RZ, RZ, -0x1 ;  /* 0xffffffffff0f7424 */ /* 0x000fe400078e00ff */
[----:B-----5:R-:W-:Y:S02]  /*1b7d0*/  IMAD R0, R21, R9, RZ ;  /* 0x0000000915007224 */ /* 0x020fe400078e02ff */
[----:B0-----:R-:W-:-:S07]  /*1b7e0*/  IMAD R17, R17, 0xc0, R20 ;  /* 0x000000c011117824 */ /* 0x001fce00078e0214 */
[----:B------:R-:W-:Y:S05]  /*1b7f0*/  WARPSYNC.COLLECTIVE R15, `(.L_x_10715) ;  /* 0x000000000f087348 */ /* 0x000fea0003c00000 */
[----:B------:R0:W1:Y:S02]  /*1b800*/  SHFL.IDX P6, R14, R13, R12, R11 ;  /* 0x0000000c0d0e7389 */ /* 0x00006400000c000b */
[----:B01----:R-:W-:Y:S01]  /*1b810*/  ENDCOLLECTIVE ;  /* 0x000000000000791b */ /* 0x003fe20003800000 */
.L_x_10715:
[C---:B------:R-:W-:Y:S01]  /*1b820*/  VIADD R9, R17.reuse, 0x20 ;  /* 0x0000002011097836 */ /* 0x040fe20000000000 */
[----:B------:R-:W-:Y:S01]  /*1b830*/  ISETP.GE.AND P3, PT, R17, R0, PT ;  /* 0x000000001100720c */ /* 0x000fe20003f66270 */
[----:B------:R-:W-:Y:S02]  /*1b840*/  IMAD.MOV.U32 R13, RZ, RZ, R5 ;  /* 0x000000ffff0d7224 */ /* 0x000fe400078e0005 */
[----:B------:R-:W-:-:S10]  /*1b850*/  IMAD.MOV.U32 R2, RZ, RZ, R14 ;  /* 0x000000ffff027224 */ /* 0x000fd400078e000e */
[----:B------:R-:W-:Y:S05]  /*1b860*/  WARPSYNC.COLLECTIVE R15, `(.L_x_10716) ;  /* 0x000000000f087348 */ /* 0x000fea0003c00000 */
[----:B------:R0:W1:Y:S02]  /*1b870*/  SHFL.IDX P6, R14, R13, R12, R11 ;  /* 0x0000000c0d0e7389 */ /* 0x00006400000c000b */
[----:B01----:R-:W-:Y:S01]  /*1b880*/  ENDCOLLECTIVE ;  /* 0x000000000000791b */ /* 0x003fe20003800000 */
.L_x_10716:
[----:B------:R-:W-:Y:S02]  /*1b890*/  IMAD.MOV.U32 R13, RZ, RZ, R4 ;  /* 0x000000ffff0d7224 */ /* 0x000fe400078e0004 */
[----:B------:R-:W-:Y:S02]  /*1b8a0*/  IMAD.MOV.U32 R12, RZ, RZ, 0x1 ;  /* 0x00000001ff0c7424 */ /* 0x000fe400078e00ff */
[----:B------:R-:W-:-:S07]  /*1b8b0*/  IMAD.MOV.U32 R3, RZ, RZ, R14 ;  /* 0x000000ffff037224 */ /* 0x000fce00078e000e */
[----:B------:R-:W-:Y:S05]  /*1b8c0*/  WARPSYNC.COLLECTIVE R15, `(.L_x_10717) ;  /* 0x000000000f087348 */ /* 0x000fea0003c00000 */
[----:B------:R0:W1:Y:S02]  /*1b8d0*/  SHFL.IDX P6, R14, R13, R12, R11 ;  /* 0x0000000c0d0e7389 */ /* 0x00006400000c000b */
[----:B01----:R-:W-:Y:S01]  /*1b8e0*/  ENDCOLLECTIVE ;  /* 0x000000000000791b */ /* 0x003fe20003800000 */
.L_x_10717:
        /* <DEDUP_REMOVED lines=17> */
.L_x_10718:
[----:B------:R-:W-:Y:S02]  /*1ba00*/  IMAD.MOV.U32 R13, RZ, RZ, R4 ;  /* 0x000000ffff0d7224 */ /* 0x000fe400078e0004 */
[----:B------:R-:W-:Y:S02]  /*1ba10*/  IMAD.MOV.U32 R12, RZ, RZ, 0x2 ;  /* 0x00000002ff0c7424 */ /* 0x000fe400078e00ff */
[----:B------:R-:W-:-:S07]  /*1ba20*/  IMAD.MOV.U32 R3, RZ, RZ, R14 ;  /* 0x000000ffff037224 */ /* 0x000fce00078e000e */
[----:B------:R-:W-:Y:S05]  /*1ba30*/  WARPSYNC.COLLECTIVE R15, `(.L_x_10719) ;  /* 0x000000000f087348 */ /* 0x000fea0003c00000 */
[----:B------:R0:W1:Y:S02]  /*1ba40*/  SHFL.IDX P6, R14, R13, R12, R11 ;  /* 0x0000000c0d0e7389 */ /* 0x00006400000c000b */
[----:B01----:R-:W-:Y:S01]  /*1ba50*/  ENDCOLLECTIVE ;  /* 0x000000000000791b */ /* 0x003fe20003800000 */
.L_x_10719:
        /* <DEDUP_REMOVED lines=18> */
.L_x_10720:
[----:B------:R-:W-:Y:S02]  /*1bb80*/  IMAD.MOV.U32 R13, RZ, RZ, R4 ;  /* 0x000000ffff0d7224 */ /* 0x000fe400078e0004 */
[----:B------:R-:W-:Y:S02]  /*1bb90*/  IMAD.MOV.U32 R12, RZ, RZ, 0x3 ;  /* 0x00000003ff0c7424 */ /* 0x000fe400078e00ff */
[----:B------:R-:W-:-:S07]  /*1bba0*/  IMAD.MOV.U32 R3, RZ, RZ, R14 ;  /* 0x000000ffff037224 */ /* 0x000fce00078e000e */
[----:B------:R-:W-:Y:S05]  /*1bbb0*/  WARPSYNC.COLLECTIVE R15, `(.L_x_10721) ;  /* 0x000000000f087348 */ /* 0x000fea0003c00000 */
[----:B------:R0:W1:Y:S02]  /*1bbc0*/  SHFL.IDX P6, R14, R13, R12, R11 ;  /* 0x0000000c0d0e7389 */ /* 0x00006400000c000b */
[----:B01----:R-:W-:Y:S01]  /*1bbd0*/  ENDCOLLECTIVE ;  /* 0x000000000000791b */ /* 0x003fe20003800000 */
.L_x_10721:
[----:B------:R-:W-:-:S04]  /*1bbe0*/  @!P3 LEA R3, P4, R10, R3, 0x1 ;  /* 0x000000030a03b211 */ /* 0x000fc800078808ff */
[----:B------:R-:W-:-:S04]  /*1bbf0*/  @!P3 IADD3.X R2, RZ, R2, RZ, P4, !PT ;  /* 0x00000002ff02b210 */ /* 0x000fc800027fe4ff */
        /* <DEDUP_REMOVED lines=12> */
.L_x_10722:
[----:B------:R-:W-:Y:S01]  /*1bcc0*/  @!PT LDS RZ, [RZ] ;  /* 0x00000000fffff984 */ /* 0x000fe20000000800 */
[----:B------:R-:W-:Y:S01]  /*1bcd0*/  @!PT LDS RZ, [RZ] ;  /* 0x00000000fffff984 */ /* 0x000fe20000000800 */
[----:B------:R-:W-:Y:S01]  /*1bce0*/  @!PT LDS RZ, [RZ] ;  /* 0x00000000fffff984 */ /* 0x000fe20000000800 */
[----:B------:R-:W-:Y:S04]  /*1bcf0*/  @!P3 LDGSTS.E.BYPASS.LTC128B.128 [R8+0x10400], desc[UR42][R2.64+0x40], !P1 ;  /* 0x104000400208bfae */ /* 0x000fe8000c901d6a */
[----:B------:R0:W-:Y:S01]  /*1bd00*/  @!P3 LDGSTS.E.BYPASS.LTC128B.128 [R8+0x13400], desc[UR42][R2.64+0x80], !P2 ;  /* 0x134000800208bfae */ /* 0x0001e2000d101d6a */
[----:B------:R-:W-:Y:S02]  /*1bd10*/  IMAD.MOV.U32 R13, RZ, RZ, R6 ;  /* 0x000000ffff0d7224 */ /* 0x000fe400078e0006 */
[----:B------:R-:W-:Y:S02]  /*1bd20*/  IMAD.MOV.U32 R12, RZ, RZ, RZ ;  /* 0x000000ffff0c7224 */ /* 0x000fe400078e00ff */
[----:B0-----:R-:W-:Y:S02]  /*1bd30*/  VIADD R2, R17, 0x60 ;  /* 0x0000006011027836 */ /* 0x001fe40000000000 */
[----:B------:R-:W-:-:S03]  /*1bd40*/  IMAD.MOV.U32 R5, RZ, RZ, R14 ;  /* 0x000000ffff057224 */ /* 0x000fc600078e000e */
[----:B------:R-:W-:-:S13]  /*1bd50*/  ISETP.GE.AND P3, PT, R2, R0, PT ;  /* 0x000000000200720c */ /* 0x000fda0003f66270 */
[----:B------:R-:W-:Y:S05]  /*1bd60*/  WARPSYNC.COLLECTIVE R15, `(.L_x_10723) ;  /* 0x000000000f087348 */ /* 0x000fea0003c00000 */
[----:B------:R0:W1:Y:S02]  /*1bd70*/  SHFL.IDX P6, R14, R13, R12, R11 ;  /* 0x0000000c0d0e7389 */ /* 0x00006400000c000b */
[----:B01----:R-:W-:Y:S01]  /*1bd80*/  ENDCOLLECTIVE ;  /* 0x000000000000791b */ /* 0x003fe20003800000 */
.L_x_10723:
[----:B------:R-:W-:Y:S01]  /*1bd90*/  @!P3 LEA R2, P4, R10, R5, 0x1 ;  /* 0x000000050a02b211 */ /* 0x000fe200078808ff */
[----:B------:R-:W-:-:S04]  /*1bda0*/  IMAD.MOV.U32 R13, RZ, RZ, R7 ;  /* 0x000000ffff0d7224 */ /* 0x000fc800078e0007 */
[----:B------:R-:W-:-:S05]  /*1bdb0*/  @!P3 IMAD.X R3, RZ, RZ, R4, P4 ;  /* 0x000000ffff03b224 */ /* 0x000fca00020e0604 */
        /* <DEDUP_REMOVED lines=12> */
.L_x_10724:
[----:B------:R-:W-:Y:S02]  /*1be80*/  IMAD.MOV.U32 R13, RZ, RZ, R6 ;  /* 0x000000ffff0d7224 */ /* 0x000fe400078e0006 */
[----:B------:R-:W-:Y:S02]  /*1be90*/  IMAD.MOV.U32 R12, RZ, RZ, 0x1 ;  /* 0x00000001ff0c7424 */ /* 0x000fe400078e00ff */
[----:B------:R-:W-:-:S07]  /*1bea0*/  IMAD.MOV.U32 R3, RZ, RZ, R14 ;  /* 0x000000ffff037224 */ /* 0x000fce00078e000e */
[----:B------:R-:W-:Y:S05]  /*1beb0*/  WARPSYNC.COLLECTIVE R15, `(.L_x_10725) ;  /* 0x000000000f087348 */ /* 0x000fea0003c00000 */
[----:B------:R0:W1:Y:S02]  /*1bec0*/  SHFL.IDX P6, R14, R13, R12, R11 ;  /* 0x0000000c0d0e7389 */ /* 0x00006400000c000b */
[----:B01----:R-:W-:Y:S01]  /*1bed0*/  ENDCOLLECTIVE ;  /* 0x000000000000791b */ /* 0x003fe20003800000 */
.L_x_10725:
[----:B------:R-:W-:-:S05]  /*1bee0*/  @!P3 LEA R3, P4, R10, R3, 0x1 ;  /* 0x000000030a03b211 */ /* 0x000fca00078808ff */
[----:B------:R-:W-:-:S05]  /*1bef0*/  @!P3 IMAD.X R2, RZ, RZ, R2, P4 ;  /* 0x000000ffff02b224 */ /* 0x000fca00020e0602 */
[----:B------:R-:W-:Y:S01]  /*1bf00*/  @!P3 LOP3.LUT R3, R3, R2, RZ, 0x3c, !PT ;  /* 0x000000020303b212 */ /* 0x000fe200078e3cff */
[----:B------:R-:W-:-:S03]  /*1bf10*/  IMAD.MOV.U32 R13, RZ, RZ, R7 ;  /* 0x000000ffff0d7224 */ /* 0x000fc600078e0007 */
[----:B------:R-:W-:-:S04]  /*1bf20*/  @!P3 LOP3.LUT R2, R3, R2, RZ, 0x3c, !PT ;  /* 0x000000020302b212 */ /* 0x000fc800078e3cff */
[----:B------:R-:W-:Y:S01]  /*1bf30*/  @!P3 LOP3.LUT R3, R3, R2, RZ, 0x3c, !PT ;  /* 0x000000020303b212 */ /* 0x000fe200078e3cff */
[----:B------:R-:W-:-:S07]  /*1bf40*/  IMAD.MOV.U32 R6, RZ, RZ, R14 ;  /* 0x000000ffff067224 */ /* 0x000fce00078e000e */
[----:B------:R-:W-:Y:S05]  /*1bf50*/  WARPSYNC.COLLECTIVE R15, `(.L_x_10726) ;  /* 0x000000000f087348 */ /* 0x000fea0003c00000 */
[----:B------:R0:W1:Y:S02]  /*1bf60*/  SHFL.IDX P6, R14, R13, R12, R11 ;  /* 0x0000000c0d0e7389 */ /* 0x00006400000c000b */
[----:B01----:R-:W-:Y:S01]  /*1bf70*/  ENDCOLLECTIVE ;  /* 0x000000000000791b */ /* 0x003fe20003800000 */
.L_x_10726:
[----:B------:R-:W-:Y:S01]  /*1bf80*/  @!PT LDS RZ, [RZ] ;  /* 0x00000000fffff984 */ /* 0x000fe20000000800 */
[----:B------:R-:W-:Y:S01]  /*1bf90*/  @!PT LDS RZ, [RZ] ;  /* 0x00000000fffff984 */ /* 0x000fe20000000800 */
[----:B------:R-:W-:Y:S01]  /*1bfa0*/  @!PT LDS RZ, [RZ] ;  /* 0x00000000fffff984 */ /* 0x000fe20000000800 */
[----:B------:R-:W-:Y:S04]  /*1bfb0*/  @!P3 LDGSTS.E.BYPASS.LTC128B.128 [R8+0xe400], desc[UR42][R2.64], !P0 ;  /* 0x0e4000000208bfae */ /* 0x000fe8000c101d6a */
[----:B------:R-:W-:Y:S04]  /*1bfc0*/  @!P3 LDGSTS.E.BYPASS.LTC128B.128 [R8+0x11400], desc[UR42][R2.64+0x40], !P1 ;  /* 0x114000400208bfae */ /* 0x000fe8000c901d6a */
[----:B------:R0:W-:Y:S02]  /*1bfd0*/  @!P3 LDGSTS.E.BYPASS.LTC128B.128 [R8+0x14400], desc[UR42][R2.64+0x80], !P2 ;  /* 0x144000800208bfae */ /* 0x0001e4000d101d6a */
[----:B0-----:R-:W-:Y:S01]  /*1bfe0*/  IMAD.MOV.U32 R2, RZ, RZ, R14 ;  /* 0x000000ffff027224 */ /* 0x001fe200078e000e */
[----:B------:R-:W-:Y:S06]  /*1bff0*/  BRA `(.L_x_10727) ;  /* 0xffffffb800947947 */ /* 0x000fec000383ffff */
.L_x_10602:
[----:B-1----:R1:W2:Y:S02]  /*1c000*/  SYNCS.PHASECHK.TRANS64.TRYWAIT P0, [R22+URZ+0x2d820], R0 ;  /* 0x02d82000160075a7 */ /* 0x0022a4000800017f */
[----:B--2---:R-:W-:Y:S05]  /*1c010*/  @!P0 NANOSLEEP.SYNCS 0x989680 ;  /* 0x009896800000895d */ /* 0x004fea0003900000 */
[----:B------:R-:W2:Y:S02]  /*1c020*/  @!P0 SYNCS.PHASECHK.TRANS64 P0, [R22+URZ+0x2d820], R0 ;  /* 0x02d82000160085a7 */ /* 0x000ea4000800007f */
[----:B--2---:R-:W-:Y:S05]  /*1c030*/  @!P0 BRA `(.L_x_10602) ;  /* 0xfffffffc00f08947 */ /* 0x004fea000383ffff */
[----:B------:R-:W-:Y:S05]  /*1c040*/  BRA `(.L_x_10728) ;  /* 0xffffffb800fc7947 */ /* 0x000fea000383ffff */
.L_x_10607:
[----:B0-----:R0:W1:Y:S02]  /*1c050*/  SYNCS.PHASECHK.TRANS64.TRYWAIT P0, [R5+URZ+0x2d840], R0 ;  /* 0x02d84000050075a7 */ /* 0x001064000800017f */
[----:B-1----:R-:W-:Y:S05]  /*1c060*/  @!P0 NANOSLEEP.SYNCS 0x989680 ;  /* 0x009896800000895d */ /* 0x002fea0003900000 */
[----:B------:R-:W1:Y:S02]  /*1c070*/  @!P0 SYNCS.PHASECHK.TRANS64 P0, [R5+URZ+0x2d840], R0 ;  /* 0x02d84000050085a7 */ /* 0x000e64000800007f */
[----:B-1----:R-:W-:Y:S05]  /*1c080*/  @!P0 BRA `(.L_x_10607) ;  /* 0xfffffffc00f08947 */ /* 0x002fea000383ffff */
[----:B------:R-:W-:Y:S05]  /*1c090*/  BRA `(.L_x_10729) ;  /* 0xffffffbc00f07947 */ /* 0x000fea000383ffff */
.L_x_10608:
        /* <DEDUP_REMOVED lines=8> */
.L_x_10731:
[----:B------:R-:W-:Y:S05]  /*1c120*/  BSYNC B1 ;  /* 0x0000000000017941 */ /* 0x000fea0003800000 */
.L_x_10730:
        /* <DEDUP_REMOVED lines=12> */
.L_x_10732:
[----:B------:R-:W-:Y:S01]  /*1c1f0*/  LOP3.LUT P1, RZ, R23, 0x4, RZ, 0xc0, !PT ;  /* 0x0000000417ff7812 */ /* 0x000fe2000782c0ff */
[----:B------:R-:W-:Y:S02]  /*1c200*/  IMAD.MOV.U32 R13, RZ, RZ, R7 ;  /* 0x000000ffff0d7224 */ /* 0x000fe400078e0007 */
[----:B------:R-:W-:Y:S02]  /*1c210*/  IMAD.MOV.U32 R12, RZ, RZ, 0x1 ;  /* 0x00000001ff0c7424 */ /* 0x000fe400078e00ff */
[----:B------:R-:W-:Y:S02]  /*1c220*/  IMAD.SHL.U32 R20, R20, 0x8, RZ ;  /* 0x0000000814147824 */ /* 0x000fe400078e00ff */
[----:B------:R-:W-:-:S07]  /*1c230*/  IMAD.MOV.U32 R2, RZ, RZ, R14 ;  /* 0x000000ffff027224 */ /* 0x000fce00078e000e */
[----:B------:R-:W-:Y:S05]  /*1c240*/  WARPSYNC.COLLECTIVE R15, `(.L_x_10733) ;  /* 0x000000000f087348 */ /* 0x000fea0003c00000 */
[----:B------:R0:W1:Y:S02]  /*1c250*/  SHFL.IDX P6, R14, R13, R12, R11 ;  /* 0x0000000c0d0e7389 */ /* 0x00006400000c000b */
[----:B01----:R-:W-:Y:S01]  /*1c260*/  ENDCOLLECTIVE ;  /* 0x000000000000791b */ /* 0x003fe20003800000 */
.L_x_10733:
        /* <DEDUP_REMOVED lines=15> */
.L_x_10734:
[----:B------:R-:W-:Y:S02]  /*1c360*/  IMAD.MOV.U32 R13, RZ, RZ, R7 ;  /* 0x000000ffff0d7224 */ /* 0x000fe400078e0007 */
[----:B------:R-:W-:Y:S02]  /*1c370*/  IMAD.MOV.U32 R12, RZ, RZ, 0x2 ;  /* 0x00000002ff0c7424 */ /* 0x000fe400078e00ff */
[----:B------:R-:W-:-:S07]  /*1c380*/  IMAD.MOV.U32 R2, RZ, RZ, R14 ;  /* 0x000000ffff027224 */ /* 0x000fce00078e000e */
[----:B------:R-:W-:Y:S05]  /*1c390*/  WARPSYNC.COLLECTIVE R15, `(.L_x_10735) ;  /* 0x000000000f087348 */ /* 0x000fea0003c00000 */
[----:B------:R0:W1:Y:S02]  /*1c3a0*/  SHFL.IDX P6, R14, R13, R12, R11 ;  /* 0x0000000c0d0e7389 */ /* 0x00006400000c000b */
[----:B01----:R-:W-:Y:S01]  /*1c3b0*/  ENDCOLLECTIVE ;  /* 0x000000000000791b */ /* 0x003fe20003800000 */
.L_x_10735:
        /* <DEDUP_REMOVED lines=13> */
.L_x_10736:
[----:B------:R-:W-:Y:S02]  /*1c490*/  IMAD.MOV.U32 R13, RZ, RZ, R7 ;  /* 0x000000ffff0d7224 */ /* 0x000fe400078e0007 */
[----:B------:R-:W-:Y:S02]  /*1c4a0*/  IMAD.MOV.U32 R12, RZ, RZ, 0x3 ;  /* 0x00000003ff0c7424 */ /* 0x000fe400078e00ff */
[----:B------:R-:W-:-:S07]  /*1c4b0*/  IMAD.MOV.U32 R2, RZ, RZ, R14 ;  /* 0x000000ffff027224 */ /* 0x000fce00078e000e */
[----:B------:R-:W-:Y:S05]  /*1c4c0*/  WARPSYNC.COLLECTIVE R15, `(.L_x_10737) ;  /* 0x000000000f087348 */ /* 0x000fea0003c00000 */
[----:B------:R0:W1:Y:S02]  /*1c4d0*/  SHFL.IDX P6, R14, R13, R12, R11 ;  /* 0x0000000c0d0e7389 */ /* 0x00006400000c000b */
[----:B01----:R-:W-:Y:S01]  /*1c4e0*/  ENDCOLLECTIVE ;  /* 0x000000000000791b */ /* 0x003fe20003800000 */
.L_x_10737:
        /* <DEDUP_REMOVED lines=14> */
.L_x_10738:
[----:B------:R-:W-:Y:S01]  /*1c5d0*/  MOV R2, R14 ;  /* 0x0000000e00027202 */ /* 0x000fe20000000f00 */
[----:B------:R-:W-:Y:S06]  /*1c5e0*/  BRA `(.L_x_10739) ;  /* 0xffffffbc007c7947 */ /* 0x000fec000383ffff */
.L_x_10613:
[----:B-1----:R1:W2:Y:S02]  /*1c5f0*/  SYNCS.PHASECHK.TRANS64.TRYWAIT P0, [R5+URZ+0x2d860], R2 ;  /* 0x02d86002050075a7 */ /* 0x0022a4000800017f */
[----:B--2---:R-:W-:Y:S05]  /*1c600*/  @!P0 NANOSLEEP.SYNCS 0x989680 ;  /* 0x009896800000895d */ /* 0x004fea0003900000 */
[----:B------:R-:W2:Y:S02]  /*1c610*/  @!P0 SYNCS.PHASECHK.TRANS64 P0, [R5+URZ+0x2d860], R2 ;  /* 0x02d86002050085a7 */ /* 0x000ea4000800007f */
[----:B--2---:R-:W-:Y:S05]  /*1c620*/  @!P0 BRA `(.L_x_10613) ;  /* 0xfffffffc00f08947 */ /* 0x004fea000383ffff */
[----:B------:R-:W-:Y:S05]  /*1c630*/  BRA `(.L_x_10740) ;  /* 0xffffffbc00e07947 */ /* 0x000fea000383ffff */
.L_x_10614:
        /* <DEDUP_REMOVED lines=8> */
.L_x_10742:
[----:B------:R-:W-:Y:S05]  /*1c6c0*/  BSYNC B1 ;  /* 0x0000000000017941 */ /* 0x000fea0003800000 */
.L_x_10741:
        /* <DEDUP_REMOVED lines=9> */
.L_x_10743:
[----:B------:R-:W-:Y:S02]  /*1c760*/  IMAD.MOV.U32 R13, RZ, RZ, R25 ;  /* 0x000000ffff0d7224 */ /* 0x000fe400078e0019 */
[----:B------:R-:W-:Y:S02]  /*1c770*/  IMAD.MOV.U32 R12, RZ, RZ, 0x1 ;  /* 0x00000001ff0c7424 */ /* 0x000fe400078e00ff */
[----:B------:R-:W-:-:S07]  /*1c780*/  IMAD.MOV.U32 R2, RZ, RZ, R14 ;  /* 0x000000ffff027224 */ /* 0x000fce00078e000e */
[----:B------:R-:W-:Y:S05]  /*1c790*/  WARPSYNC.COLLECTIVE R15, `(.L_x_10744) ;  /* 0x000000000f087348 */ /* 0x000fea0003c00000 */
[----:B------:R0:W1:Y:S02]  /*1c7a0*/  SHFL.IDX P6, R14, R13, R12, R11 ;  /* 0x0000000c0d0e7389 */ /* 0x00006400000c000b */
[----:B01----:R-:W-:Y:S01]  /*1c7b0*/  ENDCOLLECTIVE ;  /* 0x000000000000791b */ /* 0x003fe20003800000 */
.L_x_10744:
        /* <DEDUP_REMOVED lines=16> */
.L_x_10745:
[----:B------:R-:W-:Y:S02]  /*1c8c0*/  IMAD.MOV.U32 R13, RZ, RZ, R25 ;  /* 0x000000ffff0d7224 */ /* 0x000fe400078e0019 */
[----:B------:R-:W-:Y:S02]  /*1c8d0*/  IMAD.MOV.U32 R12, RZ, RZ, 0x2 ;  /* 0x00000002ff0c7424 */ /* 0x000fe400078e00ff */
[----:B------:R-:W-:-:S07]  /*1c8e0*/  IMAD.MOV.U32 R2, RZ, RZ, R14 ;  /* 0x000000ffff027224 */ /* 0x000fce00078e000e */
[----:B------:R-:W-:Y:S05]  /*1c8f0*/  WARPSYNC.COLLECTIVE R15, `(.L_x_10746) ;  /* 0x000000000f087348 */ /* 0x000fea0003c00000 */
[----:B------:R0:W1:Y:S02]  /*1c900*/  SHFL.IDX P6, R14, R13, R12, R11 ;  /* 0x0000000c0d0e7389 */ /* 0x00006400000c000b */
[----:B01----:R-:W-:Y:S01]  /*1c910*/  ENDCOLLECTIVE ;  /* 0x000000000000791b */ /* 0x003fe20003800000 */
.L_x_10746:
        /* <DEDUP_REMOVED lines=16> */
.L_x_10747:
[----:B------:R-:W-:Y:S01]  /*1ca20*/  MOV R13, R25 ;  /* 0x00000019000d7202 */ /* 0x000fe20000000f00 */
[----:B------:R-:W-:Y:S02]  /*1ca30*/  IMAD.MOV.U32 R12, RZ, RZ, 0x3 ;  /* 0x00000003ff0c7424 */ /* 0x000fe400078e00ff */
[----:B------:R-:W-:-:S07]  /*1ca40*/  IMAD.MOV.U32 R2, RZ, RZ, R14 ;  /* 0x000000ffff027224 */ /* 0x000fce00078e000e */
[----:B------:R-:W-:Y:S05]  /*1ca50*/  WARPSYNC.COLLECTIVE R15, `(.L_x_10748) ;  /* 0x000000000f087348 */ /* 0x000fea0003c00000 */
[----:B------:R0:W1:Y:S02]  /*1ca60*/  SHFL.IDX P6, R14, R13, R12, R11 ;  /* 0x0000000c0d0e7389 */ /* 0x00006400000c000b */
[----:B01----:R-:W-:Y:S01]  /*1ca70*/  ENDCOLLECTIVE ;  /* 0x000000000000791b */ /* 0x003fe20003800000 */
.L_x_10748:
        /* <DEDUP_REMOVED lines=13> */
.L_x_10749:
        /* <DEDUP_REMOVED lines=8> */
.L_x_10622:
[----:B-1----:R1:W2:Y:S02]  /*1cbd0*/  SYNCS.PHASECHK.TRANS64.TRYWAIT P0, [R0+URZ+0x2d860], R3 ;  /* 0x02d86003000075a7 */ /* 0x0022a4000800017f */
[----:B--2---:R-:W-:Y:S05]  /*1cbe0*/  @!P0 NANOSLEEP.SYNCS 0x989680 ;  /* 0x009896800000895d */ /* 0x004fea0003900000 */
[----:B------:R-:W2:Y:S02]  /*1cbf0*/  @!P0 SYNCS.PHASECHK.TRANS64 P0, [R0+URZ+0x2d860], R3 ;  /* 0x02d86003000085a7 */ /* 0x000ea4000800007f */
[----:B--2---:R-:W-:Y:S05]  /*1cc00*/  @!P0 BRA `(.L_x_10622) ;  /* 0xfffffffc00f08947 */ /* 0x004fea000383ffff */
[----:B------:R-:W-:Y:S05]  /*1cc10*/  BRA `(.L_x_10751) ;  /* 0xffffffc000687947 */ /* 0x000fea000383ffff */
.L_x_10623:
[----:B------:R-:W-:Y:S01]  /*1cc20*/  BSSY B0, `(.L_x_10752) ;  /* 0x0000008000007945 */ /* 0x000fe20003800000 */
[----:B------:R-:W-:Y:S02]  /*1cc30*/  IMAD.MOV.U32 R13, RZ, RZ, R25 ;  /* 0x000000ffff0d7224 */ /* 0x000fe400078e0019 */
[----:B------:R-:W-:Y:S02]  /*1cc40*/  IMAD.MOV.U32 R12, RZ, RZ, RZ ;  /* 0x000000ffff0c7224 */ /* 0x000fe400078e00ff */
[----:B------:R-:W-:Y:S02]  /*1cc50*/  IMAD.MOV.U32 R11, RZ, RZ, 0x1c1f ;  /* 0x00001c1fff0b7424 */ /* 0x000fe400078e00ff */
[----:B------:R-:W-:-:S07]  /*1cc60*/  IMAD.MOV.U32 R15, RZ, RZ, -0x1 ;  /* 0xffffffffff0f7424 */ /* 0x000fce00078e00ff */
[----:B01---5:R-:W-:Y:S05]  /*1cc70*/  WARPSYNC.COLLECTIVE R15, `(.L_x_10753) ;  /* 0x000000000f087348 */ /* 0x023fea0003c00000 */
[----:B------:R2:W3:Y:S02]  /*1cc80*/  SHFL.IDX P6, R14, R13, R12, R11 ;  /* 0x0000000c0d0e7389 */ /* 0x0004e400000c000b */
[----:B0123-5:R-:W-:Y:S01]  /*1cc90*/  ENDCOLLECTIVE ;  /* 0x000000000000791b */ /* 0x02ffe20003800000 */
.L_x_10753:
[----:B------:R-:W-:Y:S05]  /*1cca0*/  BSYNC B0 ;  /* 0x0000000000007941 */ /* 0x000fea0003800000 */
.L_x_10752:
[----:B------:R-:W0:Y:S01]  /*1ccb0*/  S2R R2, SR_TID.X ;  /* 0x0000000000027919 */ /* 0x000e220000002100 */
[----:B------:R-:W-:Y:S02]  /*1ccc0*/  IMAD.MOV.U32 R13, RZ, RZ, R24 ;  /* 0x000000ffff0d7224 */ /* 0x000fe400078e0018 */
[----:B------:R-:W-:Y:S02]  /*1ccd0*/  IMAD.MOV.U32 R12, RZ, RZ, RZ ;  /* 0x000000ffff0c7224 */ /* 0x000fe400078e00ff */
[----:B------:R-:W-:Y:S02]  /*1cce0*/  IMAD.MOV.U32 R11, RZ, RZ, 0x1c1f ;  /* 0x00001c1fff0b7424 */ /* 0x000fe400078e00ff */
[----:B------:R-:W-:Y:S02]  /*1ccf0*/  IMAD.MOV.U32 R15, RZ, RZ, -0x1 ;  /* 0xffffffffff0f7424 */ /* 0x000fe400078e00ff */
[----:B------:R-:W-:Y:S02]  /*1cd00*/  IMAD.MOV.U32 R3, RZ, RZ, R14 ;  /* 0x000000ffff037224 */ /* 0x000fe400078e000e */
[----:B------:R-:W-:-:S07]  /*1cd10*/  IMAD R4, R4, 0x2, R22 ;  /* 0x0000000204047824 */ /* 0x000fce00078e0216 */
[----:B0-----:R-:W-:Y:S05]  /*1cd20*/  WARPSYNC.COLLECTIVE R15, `(.L_x_10754) ;  /* 0x000000000f087348 */ /* 0x001fea0003c00000 */
[----:B------:R1:W2:Y:S02]  /*1cd30*/  SHFL.IDX P6, R14, R13, R12, R11 ;  /* 0x0000000c0d0e7389 */ /* 0x0002a400000c000b */
[----:B012---:R-:W-:Y:S01]  /*1cd40*/  ENDCOLLECTIVE ;  /* 0x000000000000791b */ /* 0x007fe20003800000 */
.L_x_10754:
        /* <DEDUP_REMOVED lines=11> */
[----:B------:R-:W-:Y:S01]  /*1ce00*/  ISETP.GE.AND P1, PT, R8, UR4, PT ;  /* 0x0000000408007c0c */ /* 0x000fe2000bf26270 */
[----:B------:R-:W-:Y:S01]  /*1ce10*/  IMAD.X R3, RZ, RZ, R3, P0 ;  /* 0x000000ffff037224 */ /* 0x000fe200000e0603 */
[----:B------:R-:W-:-:S13]  /*1ce20*/  ISETP.GE.AND P0, PT, R7, UR4, PT ;  /* 0x0000000407007c0c */ /* 0x000fda000bf06270 */
[----:B------:R-:W-:Y:S05]  /*1ce30*/  WARPSYNC.COLLECTIVE R15, `(.L_x_10755) ;  /* 0x000000000f087348 */ /* 0x000fea0003c00000 */
[----:B------:R0:W1:Y:S02]  /*1ce40*/  SHFL.IDX P6, R14, R13, R12, R11 ;  /* 0x0000000c0d0e7389 */ /* 0x00006400000c000b */
[----:B01----:R-:W-:Y:S01]  /*1ce50*/  ENDCOLLECTIVE ;  /* 0x000000000000791b */ /* 0x003fe20003800000 */
.L_x_10755:
        /* <DEDUP_REMOVED lines=9> */
[----:B------:R-:W-:Y:S01]  /*1cef0*/  ISETP.LT.OR P3, PT, R6, 0x21, P2 ;  /* 0x000000210600780c */ /* 0x000fe20001761670 */
[----:B0-----:R-:W-:-:S12]  /*1cf00*/  IMAD.MOV.U32 R3, RZ, RZ, R14 ;  /* 0x000000ffff037224 */ /* 0x001fd800078e000e */
[----:B------:R-:W-:Y:S05]  /*1cf10*/  WARPSYNC.COLLECTIVE R15, `(.L_x_10756) ;  /* 0x000000000f087348 */ /* 0x000fea0003c00000 */
[----:B------:R0:W1:Y:S02]  /*1cf20*/  SHFL.IDX P6, R14, R13, R12, R11 ;  /* 0x0000000c0d0e7389 */ /* 0x00006400000c000b */
[----:B01----:R-:W-:Y:S01]  /*1cf30*/  ENDCOLLECTIVE ;  /* 0x000000000000791b */ /* 0x003fe20003800000 */
.L_x_10756:
[----:B------:R-:W-:Y:S02]  /*1cf40*/  IMAD.MOV.U32 R13, RZ, RZ, R25 ;  /* 0x000000ffff0d7224 */ /* 0x000fe400078e0019 */
[----:B------:R-:W-:Y:S01]  /*1cf50*/  IMAD.MOV.U32 R12, RZ, RZ, 0x2 ;  /* 0x00000002ff0c7424 */ /* 0x000fe200078e00ff */
[----:B------:R-:W-:-:S13]  /*1cf60*/  IADD3 R2, P4, R14, R5, RZ ;  /* 0x000000050e027210 */ /* 0x000fda0007f9e0ff */
[----:B------:R-:W-:Y:S05]  /*1cf70*/  WARPSYNC.COLLECTIVE R15, `(.L_x_10757) ;  /* 0x000000000f087348 */ /* 0x000fea0003c00000 */
[----:B------:R0:W1:Y:S02]  /*1cf80*/  SHFL.IDX P6, R14, R13, R12, R11 ;  /* 0x0000000c0d0e7389 */ /* 0x00006400000c000b */
[----:B01----:R-:W-:Y:S01]  /*1cf90*/  ENDCOLLECTIVE ;  /* 0x000000000000791b */ /* 0x003fe20003800000 */
.L_x_10757:
        /* <DEDUP_REMOVED lines=10> */
[----:B------:R-:W-:Y:S02]  /*1d040*/  ISETP.LT.OR P3, PT, R6, 0x41, P2 ;  /* 0x000000410600780c */ /* 0x000fe40001761670 */
[----:B0-----:R-:W-:-:S11]  /*1d050*/  MOV R3, R14 ;  /* 0x0000000e00037202 */ /* 0x001fd60000000f00 */
[----:B------:R-:W-:Y:S05]  /*1d060*/  WARPSYNC.COLLECTIVE R15, `(.L_x_10758) ;  /* 0x000000000f087348 */ /* 0x000fea0003c00000 */
[----:B------:R0:W1:Y:S02]  /*1d070*/  SHFL.IDX P6, R14, R13, R12, R11 ;  /* 0x0000000c0d0e7389 */ /* 0x00006400000c000b */
[----:B01----:R-:W-:Y:S01]  /*1d080*/  ENDCOLLECTIVE ;  /* 0x000000000000791b */ /* 0x003fe20003800000 */
.L_x_10758:
[----:B------:R-:W-:Y:S02]  /*1d090*/  IMAD.MOV.U32 R13, RZ, RZ, R25 ;  /* 0x000000ffff0d7224 */ /* 0x000fe400078e0019 */
[----:B------:R-:W-:Y:S01]  /*1d0a0*/  IMAD.MOV.U32 R12, RZ, RZ, 0x3 ;  /* 0x00000003ff0c7424 */ /* 0x000fe200078e00ff */
[----:B------:R-:W-:-:S13]  /*1d0b0*/  IADD3 R2, P4, R14, R5, RZ ;  /* 0x000000050e027210 */ /* 0x000fda0007f9e0ff */
[----:B------:R-:W-:Y:S05]  /*1d0c0*/  WARPSYNC.COLLECTIVE R15, `(.L_x_10759) ;  /* 0x000000000f087348 */ /* 0x000fea0003c00000 */
[----:B------:R0:W1:Y:S02]  /*1d0d0*/  SHFL.IDX P6, R14, R13, R12, R11 ;  /* 0x0000000c0d0e7389 */ /* 0x00006400000c000b */
[----:B01----:R-:W-:Y:S01]  /*1d0e0*/  ENDCOLLECTIVE ;  /* 0x000000000000791b */ /* 0x003fe20003800000 */
.L_x_10759:
        /* <DEDUP_REMOVED lines=14> */
.L_x_10760:
[----:B------:R-:W-:Y:S05]  /*1d1d0*/  BRA `(.L_x_10761) ;  /* 0xffffffbc00c87947 */ /* 0x000fea000383ffff */
.L_x_10628:
        /* <DEDUP_REMOVED lines=8> */
.L_x_10763:
[----:B------:R-:W-:Y:S05]  /*1d260*/  BSYNC B0 ;  /* 0x0000000000007941 */ /* 0x000fea0003800000 */
.L_x_10762:
        /* <DEDUP_REMOVED lines=9> */
.L_x_10764:
        /* <DEDUP_REMOVED lines=11> */
[----:B0-----:R-:W-:Y:S02]  /*1d3b0*/  IMAD.MOV.U32 R2, RZ, RZ, RZ ;  /* 0x000000ffff027224 */ /* 0x001fe400078e00ff */
[----:B--2---:R-:W-:Y:S01]  /*1d3c0*/  @!P1 IMAD.MOV.U32 R2, RZ, RZ, R3 ;  /* 0x000000ffff029224 */ /* 0x004fe200078e0003 */
[----:B------:R-:W-:-:S03]  /*1d3d0*/  ISETP.NE.AND P1, PT, R8, RZ, PT ;  /* 0x000000ff0800720c */ /* 0x000fc60003f25270 */
[----:B------:R-:W-:-:S10]  /*1d3e0*/  IMAD.MOV.U32 R13, RZ, RZ, R2 ;  /* 0x000000ffff0d7224 */ /* 0x000fd400078e0002 */
[----:B------:R-:W-:Y:S05]  /*1d3f0*/  WARPSYNC.COLLECTIVE R15, `(.L_x_10765) ;  /* 0x000000000f087348 */ /* 0x000fea0003c00000 */
[----:B------:R0:W1:Y:S02]  /*1d400*/  SHFL.UP P6, R14, R13, R12, R11 ;  /* 0x0400000c0d0e7389 */ /* 0x00006400000c000b */
[----:B01----:R-:W-:Y:S01]  /*1d410*/  ENDCOLLECTIVE ;  /* 0x000000000000791b */ /* 0x003fe20003800000 */
.L_x_10765:
[----:B------:R-:W-:Y:S01]  /*1d420*/  IMAD.MOV.U32 R12, RZ, RZ, 0x2 ;  /* 0x00000002ff0c7424 */ /* 0x000fe200078e00ff */
[----:B------:R-:W-:-:S05]  /*1d430*/  SEL R5, R14, RZ, P1 ;  /* 0x000000ff0e057207 */ /* 0x000fca0000800000 */
[----:B------:R-:W-:-:S04]  /*1d440*/  IMAD.IADD R5, R2, 0x1, R5 ;  /* 0x0000000102057824 */ /* 0x000fc800078e0205 */
[----:B------:R-:W-:-:S07]  /*1d450*/  IMAD.MOV.U32 R13, RZ, RZ, R5 ;  /* 0x000000ffff0d7224 */ /* 0x000fce00078e0005 */
[----:B------:R-:W-:Y:S05]  /*1d460*/  WARPSYNC.COLLECTIVE R15, `(.L_x_10766) ;  /* 0x000000000f087348 */ /* 0x000fea0003c00000 */
[----:B------:R0:W1:Y:S02]  /*1d470*/  SHFL.UP P6, R14, R13, R12, R11 ;  /* 0x0400000c0d0e7389 */ /* 0x00006400000c000b */
[----:B01----:R-:W-:Y:S01]  /*1d480*/  ENDCOLLECTIVE ;  /* 0x000000000000791b */ /* 0x003fe20003800000 */
.L_x_10766:
[----:B------:R-:W-:Y:S01]  /*1d490*/  IMAD.MOV.U32 R12, RZ, RZ, 0x4 ;  /* 0x00000004ff0c7424 */ /* 0x000fe200078e00ff */
[----:B------:R-:W-:-:S04]  /*1d4a0*/  SEL R6, R14, RZ, P2 ;  /* 0x000000ff0e067207 */ /* 0x000fc80001000000 */
[----:B------:R-:W-:-:S05]  /*1d4b0*/  IADD3 R6, R5, R6, RZ ;  /* 0x0000000605067210 */ /* 0x000fca0007ffe0ff */
[----:B------:R-:W-:-:S07]  /*1d4c0*/  IMAD.MOV.U32 R13, RZ, RZ, R6 ;  /* 0x000000ffff0d7224 */ /* 0x000fce00078e0006 */
[----:B------:R-:W-:Y:S05]  /*1d4d0*/  WARPSYNC.COLLECTIVE R15, `(.L_x_10767) ;  /* 0x000000000f087348 */ /* 0x000fea0003c00000 */
[----:B------:R0:W1:Y:S02]  /*1d4e0*/  SHFL.UP P6, R14, R13, R12, R11 ;  /* 0x0400000c0d0e7389 */ /* 0x00006400000c000b */
[----:B01----:R-:W-:Y:S01]  /*1d4f0*/  ENDCOLLECTIVE ;  /* 0x000000000000791b */ /* 0x003fe20003800000 */
.L_x_10767:
[----:B------:R-:W-:Y:S01]  /*1d500*/  IMAD.MOV.U32 R12, RZ, RZ, 0x8 ;  /* 0x00000008ff0c7424 */ /* 0x000fe200078e00ff */
[----:B------:R-:W-:-:S05]  /*1d510*/  SEL R7, R14, RZ, P3 ;  /* 0x000000ff0e077207 */ /* 0x000fca0001800000 */
[----:B------:R-:W-:-:S04]  /*1d520*/  IMAD.IADD R7, R6, 0x1, R7 ;  /* 0x0000000106077824 */ /* 0x000fc800078e0207 */
[----:B------:R-:W-:-:S07]  /*1d530*/  IMAD.MOV.U32 R13, RZ, RZ, R7 ;  /* 0x000000ffff0d7224 */ /* 0x000fce00078e0007 */
[----:B------:R-:W-:Y:S05]  /*1d540*/  WARPSYNC.COLLECTIVE R15, `(.L_x_10768) ;  /* 0x000000000f087348 */ /* 0x000fea0003c00000 */
[----:B------:R0:W1:Y:S02]  /*1d550*/  SHFL.UP P6, R14, R13, R12, R11 ;  /* 0x0400000c0d0e7389 */ /* 0x00006400000c000b */
[----:B01----:R-:W-:Y:S01]  /*1d560*/  ENDCOLLECTIVE ;  /* 0x000000000000791b */ /* 0x003fe20003800000 */
.L_x_10768:
[----:B------:R-:W-:Y:S01]  /*1d570*/  IMAD.MOV.U32 R12, RZ, RZ, 0x10 ;  /* 0x00000010ff0c7424 */ /* 0x000fe200078e00ff */
[----:B------:R-:W-:-:S05]  /*1d580*/  SEL R14, R14, RZ, P4 ;  /* 0x000000ff0e0e7207 */ /* 0x000fca0002000000 */
[----:B------:R-:W-:-:S04]  /*1d590*/  IMAD.IADD R5, R7, 0x1, R14 ;  /* 0x0000000107057824 */ /* 0x000fc800078e020e */
[----:B------:R-:W-:-:S07]  /*1d5a0*/  IMAD.MOV.U32 R13, RZ, RZ, R5 ;  /* 0x000000ffff0d7224 */ /* 0x000fce00078e0005 */
[----:B------:R-:W-:Y:S05]  /*1d5b0*/  WARPSYNC.COLLECTIVE R15, `(.L_x_10769) ;  /* 0x000000000f087348 */ /* 0x000fea0003c00000 */
[----:B------:R0:W1:Y:S02]  /*1d5c0*/  SHFL.UP P6, R14, R13, R12, R11 ;  /* 0x0400000c0d0e7389 */ /* 0x00006400000c000b */
[----:B01----:R-:W-:Y:S01]  /*1d5d0*/  ENDCOLLECTIVE ;  /* 0x000000000000791b */ /* 0x003fe20003800000 */
.L_x_10769:
        /* <DEDUP_REMOVED lines=8> */
.L_x_10770:
[----:B------:R-:W-:Y:S05]  /*1d660*/  BRA `(.L_x_10771) ;  /* 0xffffffbc00e47947 */ /* 0x000fea000383ffff */
.L_x_10633:
        /* <DEDUP_REMOVED lines=8> */
.L_x_10773:
[----:B------:R-:W-:Y:S05]  /*1d6f0*/  BSYNC B0 ;  /* 0x0000000000007941 */ /* 0x000fea0003800000 */
.L_x_10772:
        /* <DEDUP_REMOVED lines=8> */
.L_x_10774:
[----:B------:R-:W-:Y:S01]  /*1d780*/  IMAD.MOV.U32 R12, RZ, RZ, 0x4 ;  /* 0x00000004ff0c7424 */ /* 0x000fe200078e00ff */
[----:B------:R-:W-:-:S05]  /*1d790*/  SEL R14, R14, RZ, P2 ;  /* 0x000000ff0e0e7207 */ /* 0x000fca0001000000 */
[----:B------:R-:W-:-:S04]  /*1d7a0*/  IMAD.IADD R3, R13, 0x1, R14 ;  /* 0x000000010d037824 */ /* 0x000fc800078e020e */
[----:B------:R-:W-:-:S07]  /*1d7b0*/  IMAD.MOV.U32 R13, RZ, RZ, R3 ;  /* 0x000000ffff0d7224 */ /* 0x000fce00078e0003 */
[----:B------:R-:W-:Y:S05]  /*1d7c0*/  WARPSYNC.COLLECTIVE R15, `(.L_x_10775) ;  /* 0x000000000f087348 */ /* 0x000fea0003c00000 */
[----:B------:R0:W1:Y:S02]  /*1d7d0*/  SHFL.UP P6, R14, R13, R12, R11 ;  /* 0x0400000c0d0e7389 */ /* 0x00006400000c000b */
[----:B01----:R-:W-:Y:S01]  /*1d7e0*/  ENDCOLLECTIVE ;  /* 0x000000000000791b */ /* 0x003fe20003800000 */
.L_x_10775:
[----:B------:R-:W-:Y:S01]  /*1d7f0*/  IMAD.MOV.U32 R12, RZ, RZ, 0x8 ;  /* 0x00000008ff0c7424 */ /* 0x000fe200078e00ff */
[----:B------:R-:W-:-:S05]  /*1d800*/  SEL R14, R14, RZ, P3 ;  /* 0x000000ff0e0e7207 */ /* 0x000fca0001800000 */
[----:B------:R-:W-:-:S05]  /*1d810*/  IMAD.IADD R5, R3, 0x1, R14 ;  /* 0x0000000103057824 */ /* 0x000fca00078e020e */
[----:B------:R-:W-:-:S07]  /*1d820*/  MOV R13, R5 ;  /* 0x00000005000d7202 */ /* 0x000fce0000000f00 */
[----:B------:R-:W-:Y:S05]  /*1d830*/  WARPSYNC.COLLECTIVE R15, `(.L_x_10776) ;  /* 0x000000000f087348 */ /* 0x000fea0003c00000 */
[----:B------:R0:W1:Y:S02]  /*1d840*/  SHFL.UP P6, R14, R13, R12, R11 ;  /* 0x0400000c0d0e7389 */ /* 0x00006400000c000b */
[----:B01----:R-:W-:Y:S01]  /*1d850*/  ENDCOLLECTIVE ;  /* 0x000000000000791b */ /* 0x003fe20003800000 */
.L_x_10776:
[----:B------:R-:W-:Y:S01]  /*1d860*/  IMAD.MOV.U32 R12, RZ, RZ, 0x10 ;  /* 0x00000010ff0c7424 */ /* 0x000fe200078e00ff */
[----:B------:R-:W-:-:S05]  /*1d870*/  SEL R6, R14, RZ, P4 ;  /* 0x000000ff0e067207 */ /* 0x000fca0002000000 */
[----:B------:R-:W-:-:S04]  /*1d880*/  IMAD.IADD R6, R5, 0x1, R6 ;  /* 0x0000000105067824 */ /* 0x000fc800078e0206 */
[----:B------:R-:W-:-:S07]  /*1d890*/  IMAD.MOV.U32 R13, RZ, RZ, R6 ;  /* 0x000000ffff0d7224 */ /* 0x000fce00078e0006 */
[----:B------:R-:W-:Y:S05]  /*1d8a0*/  WARPSYNC.COLLECTIVE R15, `(.L_x_10777) ;  /* 0x000000000f087348 */ /* 0x000fea0003c00000 */
[----:B------:R0:W1:Y:S02]  /*1d8b0*/  SHFL.UP P6, R14, R13, R12, R11 ;  /* 0x0400000c0d0e7389 */ /* 0x00006400000c000b */
[----:B01----:R-:W-:Y:S01]  /*1d8c0*/  ENDCOLLECTIVE ;  /* 0x000000000000791b */ /* 0x003fe20003800000 */
.L_x_10777:
        /* <DEDUP_REMOVED lines=8> */
.L_x_10778:
[----:B------:R-:W-:Y:S05]  /*1d950*/  BRA `(.L_x_10779) ;  /* 0xffffffbc00c47947 */ /* 0x000fea000383ffff */
.L_x_10635:
[----:B------:R-:W-:Y:S01]  /*1d960*/  BSSY B0, `(.L_x_10780) ;  /* 0x0000006000007945 */ /* 0x000fe20003800000 */
[----:B------:R-:W-:Y:S01]  /*1d970*/  PLOP3.LUT P6, PT, P6, PT, PT, 0x8, 0x0 ;  /* 0x000000000000781c */ /* 0x000fe200037ce170 */
[----:B------:R-:W-:-:S12]  /*1d980*/  IMAD.MOV.U32 R15, RZ, RZ, -0x1 ;  /* 0xffffffffff0f7424 */ /* 0x000fd800078e00ff */
[----:B0----5:R-:W-:Y:S05]  /*1d990*/  WARPSYNC.COLLECTIVE R15, `(.L_x_10781) ;  /* 0x000000000f087348 */ /* 0x021fea0003c00000 */
[----:B------:R-:W-:Y:S01]  /*1d9a0*/  VOTE.ANY R14, PT, P6 ;  /* 0x00000000000e7806 */ /* 0x000fe200030e0100 */
[----:B0----5:R-:W-:Y:S06]  /*1d9b0*/  ENDCOLLECTIVE ;  /* 0x000000000000791b */ /* 0x021fec0003800000 */
.L_x_10781:
[----:B------:R-:W-:Y:S05]  /*1d9c0*/  BSYNC B0 ;  /* 0x0000000000007941 */ /* 0x000fea0003800000 */
.L_x_10780:
        /* <DEDUP_REMOVED lines=9> */
.L_x_10782:
[----:B------:R-:W-:Y:S01]  /*1da60*/  IMAD.MOV.U32 R17, RZ, RZ, R14 ;  /* 0x000000ffff117224 */ /* 0x000fe200078e000e */
[----:B------:R-:W-:Y:S06]  /*1da70*/  BRA `(.L_x_10783) ;  /* 0xffffffbc00b47947 */ /* 0x000fec000383ffff */
.L_x_10637:
[----:B------:R-:W-:Y:S01]  /*1da80*/  BSSY B0, `(.L_x_10784) ;  /* 0x0000007000007945 */ /* 0x000fe20003800000 */
[----:B------:R-:W-:Y:S02]  /*1da90*/  IMAD.MOV.U32 R13, RZ, RZ, R3 ;  /* 0x000000ffff0d7224 */ /* 0x000fe400078e0003 */
[----:B------:R-:W-:Y:S02]  /*1daa0*/  IMAD.MOV.U32 R11, RZ, RZ, 0x1f ;  /* 0x0000001fff0b7424 */ /* 0x000fe400078e00ff */
[----:B------:R-:W-:-:S07]  /*1dab0*/  IMAD.MOV.U32 R15, RZ, RZ, -0x1 ;  /* 0xffffffffff0f7424 */ /* 0x000fce00078e00ff */
[----:B012---:R-:W-:Y:S05]  /*1dac0*/  WARPSYNC.COLLECTIVE R15, `(.L_x_10785) ;  /* 0x000000000f087348 */ /* 0x007fea0003c00000 */
[----:B------:R3:W4:Y:S02]  /*1dad0*/  SHFL.IDX P6, R14, R13, R12, R11 ;  /* 0x0000000c0d0e7389 */ /* 0x00072400000c000b */
[----:B01234-:R-:W-:Y:S01]  /*1dae0*/  ENDCOLLECTIVE ;  /* 0x000000000000791b */ /* 0x01ffe20003800000 */
.L_x_10785:
[----:B------:R-:W-:Y:S05]  /*1daf0*/  BSYNC B0 ;  /* 0x0000000000007941 */ /* 0x000fea0003800000 */
.L_x_10784:
[----:B------:R-:W-:Y:S05]  /*1db00*/  BRA `(.L_x_10636) ;  /* 0xffffffbc00ac7947 */ /* 0x000fea000383ffff */
.L_x_10641:
[----:B0-----:R0:W3:Y:S02]  /*1db10*/  SYNCS.PHASECHK.TRANS64.TRYWAIT P0, [R5+URZ+0x2d820], R0 ;  /* 0x02d82000050075a7 */ /* 0x0010e4000800017f */
[----:B---3--:R-:W-:Y:S05]  /*1db20*/  @!P0 NANOSLEEP.SYNCS 0x989680 ;  /* 0x009896800000895d */ /* 0x008fea0003900000 */
[----:B------:R-:W3:Y:S02]  /*1db30*/  @!P0 SYNCS.PHASECHK.TRANS64 P0, [R5+URZ+0x2d820], R0 ;  /* 0x02d82000050085a7 */ /* 0x000ee4000800007f */
[----:B---3--:R-:W-:Y:S05]  /*1db40*/  @!P0 BRA `(.L_x_10641) ;  /* 0xfffffffc00f08947 */ /* 0x008fea000383ffff */
[----:B------:R-:W-:Y:S05]  /*1db50*/  BRA `(.L_x_10786) ;  /* 0xffffffc000987947 */ /* 0x000fea000383ffff */
.L_x_10642:
        /* <DEDUP_REMOVED lines=8> */
[----:B012-4-:R-:W-:Y:S05]  /*1dbe0*/  WARPSYNC.COLLECTIVE R15, `(.L_x_10788) ;  /* 0x000000000f087348 */ /* 0x017fea0003c00000 */
[----:B------:R3:W0:Y:S02]  /*1dbf0*/  SHFL.IDX P6, R14, R13, R12, R11 ;  /* 0x0000000c0d0e7389 */ /* 0x00062400000c000b */
[----:B01234-:R-:W-:Y:S01]  /*1dc00*/  ENDCOLLECTIVE ;  /* 0x000000000000791b */ /* 0x01ffe20003800000 */
.L_x_10788:
[----:B------:R-:W-:Y:S05]  /*1dc10*/  BSYNC B0 ;  /* 0x0000000000007941 */ /* 0x000fea0003800000 */
.L_x_10787:
[----:B------:R-:W-:Y:S05]  /*1dc20*/  BRA `(.L_x_10789) ;  /* 0xffffffc000807947 */ /* 0x000fea000383ffff */
.L_x_10643:
[----:B------:R-:W-:Y:S01]  /*1dc30*/  BSSY B0, `(.L_x_10790) ;  /* 0x0000006000007945 */ /* 0x000fe20003800000 */
[----:B------:R-:W-:-:S07]  /*1dc40*/  IMAD.MOV.U32 R15, RZ, RZ, -0x1 ;  /* 0xffffffffff0f7424 */ /* 0x000fce00078e00ff */
[----:B012-4-:R-:W-:Y:S05]  /*1dc50*/  WARPSYNC.COLLECTIVE R15, `(.L_x_10791) ;  /* 0x000000000f0c7348 */ /* 0x017fea0003c00000 */
[----:B------:R-:W-:Y:S02]  /*1dc60*/  ELECT P6, UR62, PT ;  /* 0x00000000003e782f */ /* 0x000fe400038c0000 */
[----:B------:R-:W-:Y:S01]  /*1dc70*/  MOV R14, UR62 ;  /* 0x0000003e000e7c02 */ /* 0x000fe20008000f00 */
[----:B012-4-:R-:W-:Y:S10]  /*1dc80*/  ENDCOLLECTIVE ;  /* 0x000000000000791b */ /* 0x017ff40003800000 */
.L_x_10791:
[----:B------:R-:W-:Y:S05]  /*1dc90*/  BSYNC B0 ;  /* 0x0000000000007941 */ /* 0x000fea0003800000 */
.L_x_10790:
[----:B------:R-:W-:Y:S05]  /*1dca0*/  BRA `(.L_x_10792) ;  /* 0xffffffc000747947 */ /* 0x000fea000383ffff */
.L_x_10645:
[----:B0-----:R0:W3:Y:S02]  /*1dcb0*/  SYNCS.PHASECHK.TRANS64.TRYWAIT P1, [R3+URZ+0x2d840], R2 ;  /* 0x02d84002030075a7 */ /* 0x0010e4000802017f */
[----:B---3--:R-:W-:Y:S05]  /*1dcc0*/  @!P1 NANOSLEEP.SYNCS 0x989680 ;  /* 0x009896800000995d */ /* 0x008fea0003900000 */
[----:B------:R-:W3:Y:S02]  /*1dcd0*/  @!P1 SYNCS.PHASECHK.TRANS64 P1, [R3+URZ+0x2d840], R2 ;  /* 0x02d84002030095a7 */ /* 0x000ee4000802007f */
[----:B---3--:R-:W-:Y:S05]  /*1dce0*/  @!P1 BRA `(.L_x_10645) ;  /* 0xfffffffc00f09947 */ /* 0x008fea000383ffff */
[----:B------:R-:W-:Y:S05]  /*1dcf0*/  BRA `(.L_x_10793) ;  /* 0xffffffc000987947 */ /* 0x000fea000383ffff */
.L_x_10647:
[----:B---3--:R3:W0:Y:S02]  /*1dd00*/  SYNCS.PHASECHK.TRANS64.TRYWAIT P1, [R5+URZ+0x2d840], R0 ;  /* 0x02d84000050075a7 */ /* 0x008624000802017f */
[----:B0-----:R-:W-:Y:S05]  /*1dd10*/  @!P1 NANOSLEEP.SYNCS 0x989680 ;  /* 0x009896800000995d */ /* 0x001fea0003900000 */
[----:B------:R-:W0:Y:S02]  /*1dd20*/  @!P1 SYNCS.PHASECHK.TRANS64 P1, [R5+URZ+0x2d840], R0 ;  /* 0x02d84000050095a7 */ /* 0x000e24000802007f */
[----:B0-----:R-:W-:Y:S05]  /*1dd30*/  @!P1 BRA `(.L_x_10647) ;  /* 0xfffffffc00f09947 */ /* 0x001fea000383ffff */
[----:B------:R-:W-:Y:S05]  /*1dd40*/  BRA `(.L_x_10794) ;  /* 0xffffffc000a87947 */ /* 0x000fea000383ffff */
.L_x_10649:
[----:B------:R0:W0:Y:S02]  /*1dd50*/  SYNCS.PHASECHK.TRANS64.TRYWAIT P1, [R3+URZ+0x2d860], R2 ;  /* 0x02d86002030075a7 */ /* 0x000024000802017f */
[----:B0-----:R-:W-:Y:S05]  /*1dd60*/  @!P1 NANOSLEEP.SYNCS 0x989680 ;  /* 0x009896800000995d */ /* 0x001fea0003900000 */
[----:B------:R-:W0:Y:S02]  /*1dd70*/  @!P1 SYNCS.PHASECHK.TRANS64 P1, [R3+URZ+0x2d860], R2 ;  /* 0x02d86002030095a7 */ /* 0x000e24000802007f */
[----:B0-----:R-:W-:Y:S05]  /*1dd80*/  @!P1 BRA `(.L_x_10649) ;  /* 0xfffffffc00f09947 */ /* 0x001fea000383ffff */
[----:B------:R-:W-:Y:S05]  /*1dd90*/  BRA `(.L_x_10795) ;  /* 0xffffffc000a47947 */ /* 0x000fea000383ffff */
.L_x_10796:
        /* <DEDUP_REMOVED lines=14> */
.L_x_15855:


//--------------------- .text._ZN7cutlass13device_kernelIN5flash11enable_sm90INS1_16FlashAttnFwdSm90INS1_25CollectiveMainloopFwdSm90ILi2EN4cute5tupleIJNS5_1CILi1EEES8_S8_EEENS6_IJNS7_ILi192EEENS7_ILi128EEENS7_ILi96EEEEEELi96ENS_10bfloat16_tEfNS_4arch4Sm90ELb0ELb1ELb1ELb0ELb1ELb0ELb0ELb0ELb1ELb1ELb0ELb0EEENS1_21CollectiveEpilogueFwdINS6_IJSA_SC_SB_EEES9_SE_SG_Li384ELb0ELb1ELb0ELb0EEENS1_30DynamicPersistentTileSchedulerILi384ELi128ELb0ELb1ELb1EEEEEEEEEvNT_6ParamsE --------------------------
	.section	.text._ZN7cutlass13device_kernelIN5flash11enable_sm90INS1_16FlashAttnFwdSm90INS1_25CollectiveMainloopFwdSm90ILi2EN4cute5tupleIJNS5_1CILi1EEES8_S8_EEENS6_IJNS7_ILi192EEENS7_ILi128EEENS7_ILi96EEEEEELi96ENS_10bfloat16_tEfNS_4arch4Sm90ELb0ELb1ELb1ELb0ELb1ELb0ELb0ELb0ELb1ELb1ELb0ELb0EEENS1_21CollectiveEpilogueFwdINS6_IJSA_SC_SB_EEES9_SE_SG_Li384ELb0ELb1ELb0ELb0EEENS1_30DynamicPersistentTileSchedulerILi384ELi128ELb0ELb1ELb1EEEEEEEEEvNT_6ParamsE,"ax",@progbits
	.align	128
.text._ZN7cutlass13device_kernelIN5flash11enable_sm90INS1_16FlashAttnFwdSm90INS1_25CollectiveMainloopFwdSm90ILi2EN4cute5tupleIJNS5_1CILi1EEES8_S8_EEENS6_IJNS7_ILi192EEENS7_ILi128EEENS7_ILi96EEEEEELi96ENS_10bfloat16_tEfNS_4arch4Sm90ELb0ELb1ELb1ELb0ELb1ELb0ELb0ELb0ELb1ELb1ELb0ELb0EEENS1_21CollectiveEpilogueFwdINS6_IJSA_SC_SB_EEES9_SE_SG_Li384ELb0ELb1ELb0ELb0EEENS1_30DynamicPersistentTileSchedulerILi384ELi128ELb0ELb1ELb1EEEEEEEEEvNT_6ParamsE:
        .type           _ZN7cutlass13device_kernelIN5flash11enable_sm90INS1_16FlashAttnFwdSm90INS1_25CollectiveMainloopFwdSm90ILi2EN4cute5tupleIJNS5_1CILi1EEES8_S8_EEENS6_IJNS7_ILi192EEENS7_ILi128EEENS7_ILi96EEEEEELi96ENS_10bfloat16_tEfNS_4arch4Sm90ELb0ELb1ELb1ELb0ELb1ELb0ELb0ELb0ELb1ELb1ELb0ELb0EEENS1_21CollectiveEpilogueFwdINS6_IJSA_SC_SB_EEES9_SE_SG_Li384ELb0ELb1ELb0ELb0EEENS1_30DynamicPersistentTileSchedulerILi384ELi128ELb0ELb1ELb1EEEEEEEEEvNT_6ParamsE,@function
        .size           _ZN7cutlass13device_kernelIN5flash11enable_sm90INS1_16FlashAttnFwdSm90INS1_25CollectiveMainloopFwdSm90ILi2EN4cute5tupleIJNS5_1CILi1EEES8_S8_EEENS6_IJNS7_ILi192EEENS7_ILi128EEENS7_ILi96EEEEEELi96ENS_10bfloat16_tEfNS_4arch4Sm90ELb0ELb1ELb1ELb0ELb1ELb0ELb0ELb0ELb1ELb1ELb0ELb0EEENS1_21CollectiveEpilogueFwdINS6_IJSA_SC_SB_EEES9_SE_SG_Li384ELb0ELb1ELb0ELb0EEENS1_30DynamicPersistentTileSchedulerILi384ELi128ELb0ELb1ELb1EEEEEEEEEvNT_6ParamsE,(.L_x_15856 - _ZN7cutlass13device_kernelIN5flash11enable_sm90INS1_16FlashAttnFwdSm90INS1_25CollectiveMainloopFwdSm90ILi2EN4cute5tupleIJNS5_1CILi1EEES8_S8_EEENS6_IJNS7_ILi192EEENS7_ILi128EEENS7_ILi96EEEEEELi96ENS_10bfloat16_tEfNS_4arch4Sm90ELb0ELb1ELb1ELb0ELb1ELb0ELb0ELb0ELb1ELb1ELb0ELb0EEENS1_21CollectiveEpilogueFwdINS6_IJSA_SC_SB_EEES9_SE_SG_Li384ELb0ELb1ELb0ELb0EEENS1_30DynamicPersistentTileSchedulerILi384ELi128ELb0ELb1ELb1EEEEEEEEEvNT_6ParamsE)
        .other          _ZN7cutlass13device_kernelIN5flash11enable_sm90INS1_16FlashAttnFwdSm90INS1_25CollectiveMainloopFwdSm90ILi2EN4cute5tupleIJNS5_1CILi1EEES8_S8_EEENS6_IJNS7_ILi192EEENS7_ILi128EEENS7_ILi96EEEEEELi96ENS_10bfloat16_tEfNS_4arch4Sm90ELb0ELb1ELb1ELb0ELb1ELb0ELb0ELb0ELb1ELb1ELb0ELb0EEENS1_21CollectiveEpilogueFwdINS6_IJSA_SC_SB_EEES9_SE_SG_Li384ELb0ELb1ELb0ELb0EEENS1_30DynamicPersistentTileSchedulerILi384ELi128ELb0ELb1ELb1EEEEEEEEEvNT_6ParamsE,@"STO_CUDA_ENTRY STV_DEFAULT"
_ZN7cutlass13device_kernelIN5flash11enable_sm90INS1_16FlashAttnFwdSm90INS1_25CollectiveMainloopFwdSm90ILi2EN4cute5tupleIJNS5_1CILi1EEES8_S8_EEENS6_IJNS7_ILi192EEENS7_ILi128EEENS7_ILi96EEEEEELi96ENS_10bfloat16_tEfNS_4arch4Sm90ELb0ELb1ELb1ELb0ELb1ELb0ELb0ELb0ELb1ELb1ELb0ELb0EEENS1_21CollectiveEpilogueFwdINS6_IJSA_SC_SB_EEES9_SE_SG_Li384ELb0ELb1ELb0ELb0EEENS1_30DynamicPersistentTileSchedulerILi384ELi128ELb0ELb1ELb1EEEEEEEEEvNT_6ParamsE:
        /* <DEDUP_REMOVED lines=45> */
.L_x_10797:
        /* <DEDUP_REMOVED lines=22> */
.L_x_10798:
        /* <DEDUP_REMOVED lines=18> */
.L_x_10799:
        /* <DEDUP_REMOVED lines=22> */
.L_x_10800:
        /* <DEDUP_REMOVED lines=23> */
.L_x_10801:
        /* <DEDUP_REMOVED lines=8> */
.L_x_10803:
        /* <DEDUP_REMOVED lines=17> */
[----:B------:R-:W-:Y:S01]  /*09b0*/  IMAD.MOV.U32 R18, RZ, RZ, 0x40 ;  /* 0x00000040ff127424 */ /* 0x000fe200078e00ff */
[----:B------:R-:W-:Y:S01]  /*09c0*/  ULOP3.LUT UR49, UR42, 0x1, URZ, 0xfc, !UPT ;  /* 0x000000012a317892 */ /* 0x000fe2000f8efc3f */
[----:B------:R-:W-:Y:S01]  /*09d0*/  SHF.R.S32.HI R0, RZ, 0x1f, R151 ;  /* 0x0000001fff007819 */ /* 0x000fe20000011497 */
[----:B------:R-:W-:Y:S01]  /*09e0*/  UMOV UR48, URZ ;  /* 0x0000003f00307c82 */ /* 0x000fe20008000000 */
[----:B------:R-:W-:Y:S01]  /*09f0*/  UMOV UR47, URZ ;  /* 0x0000003f002f7c82 */ /* 0x000fe20008000000 */
[----:B------:R-:W-:Y:S01]  /*0a00*/  UMOV UR46, URZ ;  /* 0x0000003f002e7c82 */ /* 0x000fe20008000000 */
[CC--:B------:R-:W-:Y:S02]  /*0a10*/  LEA.HI R2, R0.reuse, R151.reuse, RZ, 0x4 ;  /* 0x0000009700027211 */ /* 0x0c0fe400078f20ff */
[----:B------:R-:W-:-:S02]  /*0a20*/  LEA.HI R146, R0, R151, RZ, 0x7 ;  /* 0x0000009700927211 */ /* 0x000fc400078f38ff */
[----:B------:R-:W-:Y:S02]  /*0a30*/  LOP3.LUT R4, R2, 0xfffffff0, RZ, 0xc0, !PT ;  /* 0xfffffff002047812 */ /* 0x000fe400078ec0ff */
[----:B------:R-:W-:Y:S02]  /*0a40*/  SHF.R.S32.HI R5, RZ, 0x4, R2 ;  /* 0x00000004ff057819 */ /* 0x000fe40000011402 */
[----:B------:R-:W-:Y:S01]  /*0a50*/  LOP3.LUT R6, R146, 0xffffff80, RZ, 0xc0, !PT ;  /* 0xffffff8092067812 */ /* 0x000fe200078ec0ff */
[C---:B------:R-:W-:Y:S01]  /*0a60*/  IMAD.IADD R4, R151.reuse, 0x1, -R4 ;  /* 0x0000000197047824 */ /* 0x040fe200078e0a04 */
[----:B------:R-:W-:Y:S02]  /*0a70*/  LEA.HI R2, R2, R5, RZ, 0x1 ;  /* 0x0000000502027211 */ /* 0x000fe400078f08ff */
[----:B------:R-:W-:Y:S01]  /*0a80*/  SHF.R.S32.HI R146, RZ, 0x7, R146 ;  /* 0x00000007ff927819 */ /* 0x000fe20000011492 */
[----:B------:R-:W-:Y:S01]  /*0a90*/  IMAD.IADD R145, R151, 0x1, -R6 ;  /* 0x0000000197917824 */ /* 0x000fe200078e0a06 */
[----:B------:R-:W-:-:S02]  /*0aa0*/  SHF.R.S32.HI R3, RZ, 0x1f, R4 ;  /* 0x0000001fff037819 */ /* 0x000fc40000011404 */
[----:B------:R-:W-:Y:S01]  /*0ab0*/  LOP3.LUT R2, R2, 0x1ffffffe, RZ, 0xc0, !PT ;  /* 0x1ffffffe02027812 */ /* 0x000fe200078ec0ff */
[----:B0-----:R-:W-:Y:S01]  /*0ac0*/  ULEA UR40, UR41, UR40, 0x18 ;  /* 0x0000002829287291 */ /* 0x001fe2000f8ec03f */
[----:B------:R-:W-:Y:S02]  /*0ad0*/  LEA.HI R3, R3, R4, RZ, 0x3 ;  /* 0x0000000403037211 */ /* 0x000fe400078f18ff */
[----:B------:R-:W-:Y:S01]  /*0ae0*/  LEA.HI R6, R0, R151, RZ, 0x5 ;  /* 0x0000009700067211 */ /* 0x000fe200078f28ff */
[----:B------:R-:W-:Y:S01]  /*0af0*/  IMAD.IADD R2, R5, 0x1, -R2 ;  /* 0x0000000105027824 */ /* 0x000fe200078e0a02 */
[C---:B------:R-:W-:Y:S01]  /*0b00*/  LOP3.LUT R5, R3.reuse, 0xfffffff8, RZ, 0xc0, !PT ;  /* 0xfffffff803057812 */ /* 0x040fe200078ec0ff */
[----:B------:R-:W-:Y:S01]  /*0b10*/  IMAD.SHL.U32 R3, R3, 0x40, RZ ;  /* 0x0000004003037824 */ /* 0x000fe200078e00ff */
[----:B------:R-:W-:Y:S01]  /*0b20*/  SHF.R.S32.HI R6, RZ, 0x5, R6 ;  /* 0x00000005ff067819 */ /* 0x000fe20000011406 */
[----:B------:R-:W-:Y:S01]  /*0b30*/  IMAD.SHL.U32 R2, R2, 0x8, RZ ;  /* 0x0000000802027824 */ /* 0x000fe200078e00ff */
[----:B------:R-:W-:Y:S01]  /*0b40*/  SHF.R.S32.HI R8, RZ, 0x1f, R145 ;  /* 0x0000001fff087819 */ /* 0x000fe20000011491 */
[----:B------:R-:W-:Y:S01]  /*0b50*/  IMAD.IADD R5, R4, 0x1, -R5 ;  /* 0x0000000104057824 */ /* 0x000fe200078e0a05 */
[----:B------:R-:W-:Y:S01]  /*0b60*/  LOP3.LUT R3, R3, 0x7ffffe00, RZ, 0xc0, !PT ;  /* 0x7ffffe0003037812 */ /* 0x000fe200078ec0ff */
[----:B------:R-:W-:Y:S01]  /*0b70*/  IMAD R13, R6, 0x10, R4 ;  /* 0x00000010060d7824 */ /* 0x000fe200078e0204 */
[----:B------:R-:W-:Y:S01]  /*0b80*/  LEA.HI R9, R8, R145, RZ, 0x2 ;  /* 0x0000009108097211 */ /* 0x000fe200078f10ff */
[----:B------:R-:W-:Y:S01]  /*0b90*/  IMAD.HI R4, R146, 0x55555556, RZ ;  /* 0x5555555692047827 */ /* 0x000fe200078e02ff */
[----:B------:R-:W-:-:S02]  /*0ba0*/  R2P PR, R5, 0x6 ;  /* 0x0000000605007804 */ /* 0x000fc40000000000 */
[--C-:B------:R-:W-:Y:S01]  /*0bb0*/  SHF.R.S32.HI R7, RZ, 0x2, R9.reuse ;  /* 0x00000002ff077819 */ /* 0x100fe20000011409 */
[----:B------:R-:W-:Y:S01]  /*0bc0*/  IMAD.SHL.U32 R5, R5, 0x40, RZ ;  /* 0x0000004005057824 */ /* 0x000fe200078e00ff */
[----:B------:R-:W-:Y:S01]  /*0bd0*/  SHF.R.S32.HI R10, RZ, 0x1f, R9 ;  /* 0x0000001fff0a7819 */ /* 0x000fe20000011409 */
[--C-:B------:R-:W-:Y:S01]  /*0be0*/  IMAD.U32 R148, R13, 0x20, R2.reuse ;  /* 0x000000200d947824 */ /* 0x100fe200078e0002 */
[----:B------:R-:W-:Y:S01]  /*0bf0*/  LEA.HI R0, R0, R151, RZ, 0x2 ;  /* 0x0000009700007211 */ /* 0x000fe200078f10ff */
[----:B------:R-:W-:Y:S01]  /*0c00*/  IMAD R3, R6, 0x400, R3 ;  /* 0x0000040006037824 */ /* 0x000fe200078e0203 */
[----:B------:R-:W-:Y:S02]  /*0c10*/  LOP3.LUT R5, R5, 0x1c0, RZ, 0xc0, !PT ;  /* 0x000001c005057812 */ /* 0x000fe400078ec0ff */
[----:B------:R-:W-:Y:S02]  /*0c20*/  LEA.HI R10, R10, R7, RZ, 0x3 ;  /* 0x000000070a0a7211 */ /* 0x000fe400078f18ff */
[----:B------:R-:W-:-:S02]  /*0c30*/  LOP3.LUT R2, R5, 0x8, R2, 0xf8, !PT ;  /* 0x0000000805027812 */ /* 0x000fc400078ef802 */
[----:B------:R-:W-:Y:S02]  /*0c40*/  SHF.R.U32.HI R5, RZ, 0x3, R5 ;  /* 0x00000003ff057819 */ /* 0x000fe40000011605 */
[----:B------:R-:W-:Y:S02]  /*0c50*/  LOP3.LUT R142, R0, 0xfffffffc, RZ, 0xc0, !PT ;  /* 0xfffffffc008e7812 */ /* 0x000fe400078ec0ff */
[----:B------:R-:W-:Y:S02]  /*0c60*/  LOP3.LUT R2, R2, R5, RZ, 0x3c, !PT ;  /* 0x0000000502027212 */ /* 0x000fe400078e3cff */
[----:B------:R-:W-:Y:S01]  /*0c70*/  LOP3.LUT R10, R10, 0xfffffff8, RZ, 0xc0, !PT ;  /* 0xfffffff80a0a7812 */ /* 0x000fe200078ec0ff */
[----:B------:R-:W-:Y:S01]  /*0c80*/  IMAD.IADD R142, R151, 0x1, -R142 ;  /* 0x00000001978e7824 */ /* 0x000fe200078e0a8e */
[----:B------:R-:W-:Y:S01]  /*0c90*/  LEA.HI R8, R8, R145, RZ, 0x5 ;  /* 0x0000009108087211 */ /* 0x000fe200078f28ff */
[----:B------:R-:W-:Y:S01]  /*0ca0*/  IMAD.IADD R2, R3, 0x1, R2 ;  /* 0x0000000103027824 */ /* 0x000fe200078e0202 */
[----:B------:R-:W-:Y:S01]  /*0cb0*/  SEL R18, R18, 0xffffffc0, !P2 ;  /* 0xffffffc012127807 */ /* 0x000fe20005000000 */
[----:B------:R-:W-:Y:S01]  /*0cc0*/  IMAD.IADD R11, R7, 0x1, -R10 ;  /* 0x00000001070b7824 */ /* 0x000fe200078e0a0a */
[----:B------:R-:W-:Y:S01]  /*0cd0*/  LEA.HI R7, R4, R4, RZ, 0x1 ;  /* 0x0000000404077211 */ /* 0x000fe200078f08ff */
[----:B------:R-:W-:Y:S01]  /*0ce0*/  IMAD.SHL.U32 R138, R142, 0x8, RZ ;  /* 0x000000088e8a7824 */ /* 0x000fe200078e00ff */
[----:B------:R-:W-:-:S02]  /*0cf0*/  SHF.R.S32.HI R8, RZ, 0x5, R8 ;  /* 0x00000005ff087819 */ /* 0x000fc40000011408 */
[----:B------:R-:W-:Y:S01]  /*0d00*/  LEA.HI R3, R142, R142, RZ, 0x1 ;  /* 0x0000008e8e037211 */ /* 0x000fe200078f08ff */
[----:B------:R-:W-:Y:S01]  /*0d10*/  IMAD R7, R7, -0x3, R146 ;  /* 0xfffffffd07077824 */ /* 0x000fe200078e0292 */
[----:B------:R-:W-:Y:S01]  /*0d20*/  LEA R17, R2, UR40, 0x1 ;  /* 0x0000002802117c11 */ /* 0x000fe2000f8e08ff */
[----:B------:R-:W-:Y:S01]  /*0d30*/  IMAD R8, R8, 0x10, R11 ;  /* 0x0000001008087824 */ /* 0x000fe200078e020b */
[----:B------:R-:W-:Y:S01]  /*0d40*/  LOP3.LUT R3, R3, 0x1ffffffe, RZ, 0xc0, !PT ;  /* 0x1ffffffe03037812 */ /* 0x000fe200078ec0ff */
[C---:B------:R-:W-:Y:S01]  /*0d50*/  VIADD R139, R138.reuse, 0x20 ;  /* 0x000000208a8b7836 */ /* 0x040fe20000000000 */
[----:B------:R-:W-:Y:S01]  /*0d60*/  SHF.R.S32.HI R144, RZ, 0x2, R0 ;  /* 0x00000002ff907819 */ /* 0x000fe20000011400 */
[----:B------:R-:W-:Y:S01]  /*0d70*/  VIADD R22, R17, 0x21800 ;  /* 0x0002180011167836 */ /* 0x000fe20000000000 */
[----:B------:R-:W-:Y:S01]  /*0d80*/  LOP3.LUT R16, R9, 0x7ffffffc, RZ, 0xc0, !PT ;  /* 0x7ffffffc09107812 */ /* 0x000fe200078ec0ff */
[----:B------:R-:W-:Y:S01]  /*0d90*/  VIADD R140, R138, 0x40 ;  /* 0x000000408a8c7836 */ /* 0x000fe20000000000 */
[----:B------:R-:W-:Y:S01]  /*0da0*/  SHF.R.S32.HI R150, RZ, 0x1f, R139 ;  /* 0x0000001fff967819 */ /* 0x000fe2000001148b */
[----:B------:R-:W-:-:S02]  /*0db0*/  VIADD R23, R17, 0x21820 ;  /* 0x0002182011177836 */ /* 0x000fc40000000000 */
[----:B------:R-:W-:Y:S01]  /*0dc0*/  IMAD R147, R7, 0x40, R8 ;  /* 0x0000004007937824 */ /* 0x000fe200078e0208 */
[----:B------:R-:W-:Y:S01]  /*0dd0*/  SHF.R.S32.HI R149, RZ, 0x1f, R140 ;  /* 0x0000001fff957819 */ /* 0x000fe2000001148c */
[----:B------:R-:W-:Y:S02]  /*0de0*/  IMAD.IADD R0, R142, 0x1, -R3 ;  /* 0x000000018e007824 */ /* 0x000fe400078e0a03 */
[C---:B------:R-:W-:Y:S02]  /*0df0*/  @P1 VIADD R23, R22.reuse, 0xffffffe0 ;  /* 0xffffffe016171836 */ /* 0x040fe40000000000 */
[----:B------:R-:W-:Y:S02]  /*0e00*/  IMAD.IADD R22, R22, 0x1, R18 ;  /* 0x0000000116167824 */ /* 0x000fe400078e0212 */
[----:B------:R-:W-:Y:S02]  /*0e10*/  IMAD.IADD R16, R145, 0x1, -R16 ;  /* 0x0000000191107824 */ /* 0x000fe400078e0a10 */
[----:B------:R-:W-:-:S02]  /*0e20*/  IMAD R137, R0, 0x8, R147 ;  /* 0x0000000800897824 */ /* 0x000fc400078e0293 */
[----:B------:R-:W-:Y:S02]  /*0e30*/  IMAD.IADD R18, R18, 0x1, R23 ;  /* 0x0000000112127824 */ /* 0x000fe400078e0217 */
[----:B------:R-:W-:-:S07]  /*0e40*/  VIADD R136, R23, 0x6000 ;  /* 0x0000600017887836 */ /* 0x000fce0000000000 */
.L_x_10900:
        /* <DEDUP_REMOVED lines=21> */
.L_x_10804:
[----:B------:R-:W-:Y:S01]  /*0fa0*/  ULDC UR7, c[0x0][0xc54] ;  /* 0x0003150000077ab9 */ /* 0x000fe20000000800 */
[----:B------:R-:W-:Y:S01]  /*0fb0*/  UMOV UR6, UR9 ;  /* 0x0000000900067c82 */ /* 0x000fe20008000000 */
[----:B------:R-:W-:-:S11]  /*0fc0*/  UISETP.NE.AND UP0, UPT, UR7, 0x1, UPT ;  /* 0x000000010700788c */ /* 0x000fd6000bf05270 */
[----:B------:R-:W-:Y:S02]  /*0fd0*/  @UP0 ULDC.64 UR10, c[0x0][0xc58] ;  /* 0x00031600000a0ab9 */ /* 0x000fe40000000a00 */
[----:B------:R-:W-:-:S04]  /*0fe0*/  UIMAD.WIDE.U32 UR4, UR9, UR10, URZ ;  /* 0x0000000a090472a5 */ /* 0x000fc8000f8e003f */
[----:B------:R-:W-:-:S04]  /*0ff0*/  @UP0 USHF.R.U32.HI UR6, URZ, UR11, UR5 ;  /* 0x0000000b3f060299 */ /* 0x000fc80008011605 */
[----:B------:R-:W-:-:S12]  /*1000*/  UIMAD UR4, UR6, UR7, URZ ;  /* 0x00000007060472a4 */ /* 0x000fd8000f8e023f */
.L_x_10805:
        /* <DEDUP_REMOVED lines=9> */
[----:B------:R-:W-:-:S02]  /*10a0*/  UIMAD UR39, UR39, 0xc0, URZ ;  /* 0x000000c0272778a4 */ /* 0x000fc4000f8e023f */
        /* <DEDUP_REMOVED lines=41> */
.L_x_10807:
[----:B------:R-:W-:-:S11]  /*1340*/  UISETP.NE.AND UP0, UPT, UR5, 0x1, UPT ;  /* 0x000000010500788c */ /* 0x000fd6000bf05270 */
[----:B------:R-:W-:Y:S02]  /*1350*/  @UP0 ULDC.64 UR10, c[0x0][0x9e8] ;  /* 0x00027a00000a0ab9 */ /* 0x000fe40000000a00 */
[----:B------:R-:W-:-:S04]  /*1360*/  UIMAD.WIDE.U32 UR8, UR4, UR10, URZ ;  /* 0x0000000a040872a5 */ /* 0x000fc8000f8e003f */
[----:B------:R-:W-:-:S12]  /*1370*/  @UP0 USHF.R.U32.HI UR4, URZ, UR11, UR9 ;  /* 0x0000000b3f040299 */ /* 0x000fd80008011609 */
.L_x_10808:
[----:B------:R-:W-:-:S06]  /*1380*/  UIMAD UR4, UR4, UR5, UR5 ;  /* 0x00000005040472a4 */ /* 0x000fcc000f8e0205 */
[----:B------:R-:W-:-:S07]  /*1390*/  VIMNMX R0, R0, UR4, PT ;  /* 0x0000000400007c48 */ /* 0x000fce000bfe0100 */
.L_x_10806:
        /* <DEDUP_REMOVED lines=32> */
.L_x_10810:
[----:B------:R-:W-:-:S11]  /*15a0*/  UISETP.NE.AND UP0, UPT, UR5, 0x1, UPT ;  /* 0x000000010500788c */ /* 0x000fd6000bf05270 */
[----:B------:R-:W-:Y:S02]  /*15b0*/  @UP0 ULDC.64 UR10, c[0x0][0x9e8] ;  /* 0x00027a00000a0ab9 */ /* 0x000fe40000000a00 */
[----:B------:R-:W-:-:S04]  /*15c0*/  UIMAD.WIDE.U32 UR6, UR4, UR10, URZ ;  /* 0x0000000a040672a5 */ /* 0x000fc8000f8e003f */
[----:B------:R-:W-:-:S12]  /*15d0*/  @UP0 USHF.R.U32.HI UR4, URZ, UR11, UR7 ;  /* 0x0000000b3f040299 */ /* 0x000fd80008011607 */
.L_x_10811:
[----:B------:R-:W-:-:S04]  /*15e0*/  UIMAD UR4, UR4, UR5, URZ ;  /* 0x00000005040472a4 */ /* 0x000fc8000f8e023f */
[----:B------:R-:W-:-:S04]  /*15f0*/  UISETP.LT.AND UP0, UPT, UR8, UR4, UPT ;  /* 0x000000040800728c */ /* 0x000fc8000bf01270 */
[----:B------:R-:W-:-:S12]  /*1600*/  USEL UR8, UR8, UR4, !UP0 ;  /* 0x0000000408087287 */ /* 0x000fd8000c000000 */
.L_x_10809:
[----:B------:R-:W-:Y:S01]  /*1610*/  USHF.R.S32.HI UR4, URZ, 0x1f, UR8 ;  /* 0x0000001f3f047899 */ /* 0x000fe20008011408 */
[----:B------:R-:W-:Y:S01]  /*1620*/  PLOP3.LUT P0, PT, PT, PT, PT, 0x80, 0x0 ;  /* 0x000000000000781c */ /* 0x000fe20003f0f070 */
[----:B------:R-:W-:Y:S01]  /*1630*/  IMAD.MOV.U32 R36, RZ, RZ, RZ ;  /* 0x000000ffff247224 */ /* 0x000fe200078e00ff */
[----:B------:R-:W-:Y:S01]  /*1640*/  CS2R R30, SRZ ;  /* 0x00000000001e7805 */ /* 0x000fe2000001ff00 */
[----:B------:R-:W-:Y:S01]  /*1650*/  ULEA.HI UR4, UR4, UR8, URZ, 0x7 ;  /* 0x0000000804047291 */ /* 0x000fe2000f8f383f */
[----:B------:R-:W-:Y:S01]  /*1660*/  IMAD.MOV.U32 R0, RZ, RZ, RZ ;  /* 0x000000ffff007224 */ /* 0x000fe200078e00ff */
[----:B------:R-:W-:Y:S01]  /*1670*/  CS2R R28, SRZ ;  /* 0x00000000001c7805 */ /* 0x000fe2000001ff00 */
[----:B------:R-:W-:Y:S01]  /*1680*/  IMAD.MOV.U32 R48, RZ, RZ, RZ ;  /* 0x000000ffff307224 */ /* 0x000fe200078e00ff */
[----:B------:R-:W-:Y:S01]  /*1690*/  USHF.R.S32.HI UR4, URZ, 0x7, UR4 ;  /* 0x000000073f047899 */ /* 0x000fe20008011404 */
[----:B------:R-:W-:Y:S01]  /*16a0*/  IMAD.MOV.U32 R133, RZ, RZ, RZ ;  /* 0x000000ffff857224 */ /* 0x000fe200078e00ff */
[----:B------:R-:W-:Y:S01]  /*16b0*/  CS2R R26, SRZ ;  /* 0x00000000001a7805 */ /* 0x000fe2000001ff00 */
[----:B------:R-:W-:Y:S01]  /*16c0*/  IMAD.MOV.U32 R44, RZ, RZ, RZ ;  /* 0x000000ffff2c7224 */ /* 0x000fe200078e00ff */
[----:B------:R-:W-:Y:S01]  /*16d0*/  UISETP.LT.AND UP0, UPT, URZ, UR4, UPT ;  /* 0x000000043f00728c */ /* 0x000fe2000bf01270 */
[----:B------:R-:W-:Y:S01]  /*16e0*/  IMAD.MOV.U32 R129, RZ, RZ, RZ ;  /* 0x000000ffff817224 */ /* 0x000fe200078e00ff */
[----:B------:R-:W-:Y:S01]  /*16f0*/  CS2R R122, SRZ ;  /* 0x00000000007a7805 */ /* 0x000fe2000001ff00 */
[----:B------:R-:W-:Y:S01]  /*1700*/  IMAD.MOV.U32 R46, RZ, RZ, RZ ;  /* 0x000000ffff2e7224 */ /* 0x000fe200078e00ff */
[----:B------:R-:W-:Y:S01]  /*1710*/  USEL UR37, URZ, UR4, !UP0 ;  /* 0x000000043f257287 */ /* 0x000fe2000c000000 */
[----:B------:R-:W-:Y:S01]  /*1720*/  IMAD.MOV.U32 R125, RZ, RZ, RZ ;  /* 0x000000ffff7d7224 */ /* 0x000fe200078e00ff */
        /* <DEDUP_REMOVED lines=20> */
[----:B------:R-:W0:Y:S02]  /*1870*/  SHFL.IDX PT, R0, R146, RZ, 0x1f ;  /* 0x00001fff92007589 */ /* 0x000e2400000e0000 */
[----:B0-----:R-:W-:-:S13]  /*1880*/  R2UR UR43, R0 ;  /* 0x00000000002b72ca */ /* 0x001fda00000e0000 */
[----:B------:R-:W-:-:S04]  /*1890*/  UIMAD.WIDE UR4, UR43, 0x55555556, URZ ;  /* 0x555555562b0478a5 */ /* 0x000fc8000f8e023f */
[----:B------:R-:W-:Y:S02]  /*18a0*/  ULEA.HI UR54, UR5, UR5, URZ, 0x1 ;  /* 0x0000000505367291 */ /* 0x000fe4000f8f083f */
[----:B------:R-:W-:Y:S02]  /*18b0*/  UIADD3 UR5, UR40, 0x21800, URZ ;  /* 0x0002180028057890 */ /* 0x000fe4000fffe03f */
[----:B------:R-:W-:Y:S02]  /*18c0*/  UIMAD UR54, UR54, -0x3, UR43 ;  /* 0xfffffffd363678a4 */ /* 0x000fe4000f8e022b */
[----:B------:R-:W-:Y:S02]  /*18d0*/  ULOP3.LUT UP0, URZ, UR5, 0x3ff, URZ, 0xc0, !UPT ;  /* 0x000003ff053f7892 */ /* 0x000fe4000f80c03f */
[----:B------:R-:W-:Y:S02]  /*18e0*/  ULEA UR4, UR54, UR40, 0xc ;  /* 0x0000002836047291 */ /* 0x000fe4000f8e603f */
[----:B------:R-:W-:-:S02]  /*18f0*/  ULEA UR5, UR54, UR5, 0xd ;  /* 0x0000000536057291 */ /* 0x000fc4000f8e683f */
[----:B------:R-:W-:Y:S01]  /*1900*/  PLOP3.LUT P0, PT, PT, PT, UP0, 0x80, 0x0 ;  /* 0x000000000000781c */ /* 0x000fe20003f0f008 */
[----:B------:R-:W-:Y:S02]  /*1910*/  UIADD3 UR4, UR4, 0xc400, URZ ;  /* 0x0000c40004047890 */ /* 0x000fe4000fffe03f */
[----:B------:R-:W-:Y:S02]  /*1920*/  USHF.R.U32.HI UR5, URZ, 0x4, UR5 ;  /* 0x000000043f057899 */ /* 0x000fe40008011605 */
[----:B------:R-:W-:Y:S02]  /*1930*/  USHF.R.U32.HI UR4, URZ, 0x4, UR4 ;  /* 0x000000043f047899 */ /* 0x000fe40008011604 */
[----:B------:R-:W-:Y:S02]  /*1940*/  ULOP3.LUT UR36, UR5, 0x3fff, URZ, 0xc0, !UPT ;  /* 0x00003fff05247892 */ /* 0x000fe4000f8ec03f */
[----:B------:R-:W-:-:S04]  /*1950*/  ULOP3.LUT UR56, UR4, 0x3fff, URZ, 0xc0, !UPT ;  /* 0x00003fff04387892 */ /* 0x000fc8000f8ec03f */
[----:B------:R-:W-:Y:S08]  /*1960*/  @!P0 BRA `(.L_x_10813) ;  /* 0x0000000000408947 */ /* 0x000ff00003800000 */
        /* <DEDUP_REMOVED lines=16> */
.L_x_10813:
        /* <DEDUP_REMOVED lines=9> */
.L_x_10970:
[----:B------:R-:W-:Y:S05]  /*1b00*/  @!P0 BRA `(.L_x_10815) ;  /* 0x0000000000048947 */ /* 0x000fea0003800000 */
[----:B------:R-:W-:Y:S01]  /*1b10*/  BPT.TRAP 0x1 ;  /* 0x000000040000795c */ /* 0x000fe20000300000 */
.L_x_10815:
[----:B------:R-:W-:Y:S02]  /*1b20*/  IMAD.U32 R6, RZ, RZ, UR46 ;  /* 0x0000002eff067e24 */ /* 0x000fe4000f8e00ff */
[----:B0-----:R-:W-:-:S03]  /*1b30*/  IMAD.U32 R3, RZ, RZ, UR47 ;  /* 0x0000002fff037e24 */ /* 0x001fc6000f8e00ff */
[----:B------:R-:W-:Y:S02]  /*1b40*/  LEA R6, R6, UR40, 0x3 ;  /* 0x0000002806067c11 */ /* 0x000fe4000f8e18ff */
[----:B------:R-:W-:-:S04]  /*1b50*/  SHF.L.U32 R3, R3, 0x1f, RZ ;  /* 0x0000001f03037819 */ /* 0x000fc800000006ff */
[----:B------:R0:W1:Y:S01]  /*1b60*/  SYNCS.PHASECHK.TRANS64.TRYWAIT P1, [R6+URZ+0x2d830], R3 ;  /* 0x02d83003060075a7 */ /* 0x000062000802017f */
[----:B------:R-:W-:Y:S05]  /*1b70*/  @!P0 BRA `(.L_x_10816) ;  /* 0x0000000000048947 */ /* 0x000fea0003800000 */
[----:B------:R-:W-:Y:S01]  /*1b80*/  BPT.TRAP 0x1 ;  /* 0x000000040000795c */ /* 0x000fe20000300000 */
.L_x_10816:
[----:B-1----:R-:W-:Y:S05]  /*1b90*/  @P1 BRA `(.L_x_10817) ;  /* 0x0000000000081947 */ /* 0x002fea0003800000 */
[----:B------:R-:W1:Y:S02]  /*1ba0*/  SYNCS.PHASECHK.TRANS64.TRYWAIT P1, [R6+URZ+0x2d830], R3 ;  /* 0x02d83003060075a7 */ /* 0x000e64000802017f */
[----:B-1----:R-:W-:Y:S05]  /*1bb0*/  @!P1 BRA `(.L_x_10818) ;  /* 0x0000014000ec9947 */ /* 0x002fea0003800000 */
.L_x_10817:
[----:B------:R-:W-:Y:S05]  /*1bc0*/  WARPSYNC.ALL ;  /* 0x0000000000007948 */ /* 0x000fea0003800000 */
[----:B------:R-:W-:Y:S01]  /*1bd0*/  UIADD3 UR4, UR40, 0x15400, URZ ;  /* 0x0001540028047890 */ /* 0x000fe2000fffe03f */
[----:B------:R-:W-:Y:S01]  /*1be0*/  WARPGROUP.ARRIVE ;  /* 0x00000000000079c5 */ /* 0x000fe20000000000 */
[----:B------:R-:W-:Y:S01]  /*1bf0*/  UMOV UR5, 0x80000020 ;  /* 0x8000002000057882 */ /* 0x000fe20000000000 */
[----:B------:R-:W-:Y:S01]  /*1c00*/  UMOV UR7, 0x80000020 ;  /* 0x8000002000077882 */ /* 0x000fe20000000000 */
[----:B------:R-:W-:Y:S01]  /*1c10*/  USHF.R.U32.HI UR4, URZ, 0x4, UR4 ;  /* 0x000000043f047899 */ /* 0x000fe20008011604 */
[----:B------:R-:W-:Y:S01]  /*1c20*/  UMOV UR9, 0x80000020 ;  /* 0x8000002000097882 */ /* 0x000fe20000000000 */
[----:B------:R-:W-:-:S02]  /*1c30*/  UMOV UR11, 0x80000020 ;  /* 0x80000020000b7882 */ /* 0x000fc40000000000 */
[----:B------:R-:W-:Y:S01]  /*1c40*/  ULOP3.LUT UR4, UR4, 0x3fff, URZ, 0xc0, !UPT ;  /* 0x00003fff04047892 */ /* 0x000fe2000f8ec03f */
[----:B------:R-:W-:Y:S01]  /*1c50*/  UMOV UR13, 0x80000020 ;  /* 0x80000020000d7882 */ /* 0x000fe20000000000 */
[----:B------:R-:W-:Y:S02]  /*1c60*/  UMOV UR15, 0x80000020 ;  /* 0x80000020000f7882 */ /* 0x000fe40000000000 */
[----:B------:R-:W-:Y:S02]  /*1c70*/  ULOP3.LUT UR32, UR4, 0x10000, URZ, 0xfc, !UPT ;  /* 0x0001000004207892 */ /* 0x000fe4000f8efc3f */
[----:B------:R-:W-:Y:S02]  /*1c80*/  ULOP3.LUT UR4, UR56, 0x10000, URZ, 0xfc, !UPT ;  /* 0x0001000038047892 */ /* 0x000fe4000f8efc3f */
[----:B------:R-:W-:Y:S02]  /*1c90*/  UIMAD UR6, UR46, 0x600, UR32 ;  /* 0x000006002e0678a4 */ /* 0x000fe4000f8e0220 */
[----:B------:R-:W-:-:S02]  /*1ca0*/  UIADD3 UR8, UR4, 0x2, URZ ;  /* 0x0000000204087890 */ /* 0x000fc4000fffe03f */
[----:B------:R-:W-:Y:S02]  /*1cb0*/  UIADD3 UR10, UR6, 0x2, URZ ;  /* 0x00000002060a7890 */ /* 0x000fe4000fffe03f */
[----:B------:R-:W-:Y:S02]  /*1cc0*/  UIADD3 UR12, UR4, 0x300, URZ ;  /* 0x00000300040c7890 */ /* 0x000fe4000fffe03f */
[----:B------:R-:W-:Y:S02]  /*1cd0*/  UIADD3 UR14, UR6, 0x200, URZ ;  /* 0x00000200060e7890 */ /* 0x000fe4000fffe03f */
[----:B------:R-:W-:Y:S01]  /*1ce0*/  HGMMA.64x128x16.F32.BF16 R24, gdesc[UR4], RZ, !UPT, gsb0 ;  /* 0x01e00000041879f0 */ /* 0x000fe2000c0018ff */
        /* <DEDUP_REMOVED lines=30> */
.L_x_10819:
[----:B------:R-:W-:Y:S01]  /*1ed0*/  UISETP.NE.AND UP1, UPT, UR51, URZ, UPT ;  /* 0x0000003f3300728c */ /* 0x000fe2000bf25270 */
[----:B------:R-:W-:Y:S01]  /*1ee0*/  R2UR UR6, R6 ;  /* 0x00000000060672ca */ /* 0x000fe200000e0000 */
[----:B------:R-:W-:Y:S01]  /*1ef0*/  ULDC UR7, c[0x0][0x9d8] ;  /* 0x0002760000077ab9 */ /* 0x000fe20000000800 */
[----:B------:R-:W2:Y:S01]  /*1f00*/  LDC R141, c[0x0][0x2f0] ;  /* 0x0000bc00ff8d7b82 */ /* 0x000ea20000000800 */
[----:B------:R-:W-:Y:S01]  /*1f10*/  FMUL.FTZ R93, R33, UR7 ;  /* 0x00000007215d7c20 */ /* 0x000fe20008410000 */
[----:B------:R-:W-:Y:S01]  /*1f20*/  FMUL.FTZ R33, R70, UR7 ;  /* 0x0000000746217c20 */ /* 0x000fe20008410000 */
[----:B------:R-:W-:Y:S01]  /*1f30*/  PLOP3.LUT P1, PT, PT, PT, UP1, 0x80, 0x0 ;  /* 0x000000000000781c */ /* 0x000fe20003f2f018 */
[----:B------:R-:W-:Y:S01]  /*1f40*/  VIADD R70, R137, UR39 ;  /* 0x0000002789467c36 */ /* 0x000fe20008000000 */
[----:B------:R-:W-:Y:S01]  /*1f50*/  PLOP3.LUT P2, PT, PT, PT, UP1, 0x80, 0x0 ;  /* 0x000000000000781c */ /* 0x000fe20003f4f018 */
[----:B------:R-:W-:Y:S02]  /*1f60*/  IMAD.MOV.U32 R7, RZ, RZ, -0x80 ;  /* 0xffffff80ff077424 */ /* 0x000fe400078e00ff */
[----:B01----:R-:W-:Y:S01]  /*1f70*/  FMUL.FTZ R3, R30, UR7 ;  /* 0x000000071e037c20 */ /* 0x003fe20008410000 */
[----:B------:R-:W-:Y:S01]  /*1f80*/  @UP1 ULDC UR10, c[0x0][0x44c] ;  /* 0x00011300000a1ab9 */ /* 0x000fe20000000800 */
[----:B------:R-:W0:Y:S01]  /*1f90*/  LDC R143, c[0x0][0x288] ;  /* 0x0000a200ff8f7b82 */ /* 0x000e220000000800 */
[----:B------:R-:W-:Y:S01]  /*1fa0*/  FMUL.FTZ R30, R66, UR7 ;  /* 0x00000007421e7c20 */ /* 0x000fe20008410000 */
[----:B------:R-:W-:Y:S01]  /*1fb0*/  FMUL.FTZ R20, R50, UR7 ;  /* 0x0000000732147c20 */ /* 0x000fe20008410000 */
[----:B------:R-:W-:Y:S01]  /*1fc0*/  FMUL.FTZ R66, R76, UR7 ;  /* 0x000000074c427c20 */ /* 0x000fe20008410000 */
[----:B------:R-:W-:Y:S01]  /*1fd0*/  FMUL.FTZ R50, R60, UR7 ;  /* 0x000000073c327c20 */ /* 0x000fe20008410000 */
[----:B------:R-:W-:Y:S01]  /*1fe0*/  IMAD R76, R88, R7, 0x80 ;  /* 0x00000080584c7424 */ /* 0x000fe200078e0207 */
[----:B------:R-:W-:Y:S01]  /*1ff0*/  UIADD3 UR6, UR6, 0x2d840, URZ ;  /* 0x0002d84006067890 */ /* 0x000fe2000fffe03f */
[----:B------:R-:W-:Y:S01]  /*2000*/  @P1 IMAD.HI.U32 R6, R70, UR10, RZ ;  /* 0x0000000a46061c27 */ /* 0x000fe2000f8e00ff */
[----:B------:R-:W-:-:S03]  /*2010*/  @UP1 ULDC UR10, c[0x0][0x450] ;  /* 0x00011400000a1ab9 */ /* 0x000fc60000000800 */
[----:B------:R-:W-:Y:S01]  /*2020*/  FMUL.FTZ R12, R42, UR7 ;  /* 0x000000072a0c7c20 */ /* 0x000fe20008410000 */
[----:B------:R-:W-:Y:S01]  /*2030*/  FMUL.FTZ R42, R44, UR7 ;  /* 0x000000072c2a7c20 */ /* 0x000fe20008410000 */
[----:B------:R-:W-:Y:S01]  /*2040*/  UISETP.NE.AND UP0, UPT, UR50, URZ, UPT ;  /* 0x0000003f3200728c */ /* 0x000fe2000bf05270 */
[----:B------:R-:W-:Y:S01]  /*2050*/  @P2 SHF.R.U32.HI R70, RZ, UR10, R6 ;  /* 0x0000000aff462c19 */ /* 0x000fe20008011606 */
[----:B------:R-:W-:Y:S01]  /*2060*/  FMUL.FTZ R4, R24, UR7 ;  /* 0x0000000718047c20 */ /* 0x000fe20008410000 */
[----:B------:R-:W-:Y:S01]  /*2070*/  FMUL.FTZ R13, R43, UR7 ;  /* 0x000000072b0d7c20 */ /* 0x000fe20008410000 */
[----:B------:R-:W-:Y:S01]  /*2080*/  FMUL.FTZ R44, R48, UR7 ;  /* 0x00000007302c7c20 */ /* 0x000fe20008410000 */
[----:B------:R-:W-:Y:S01]  /*2090*/  VIADD R7, R76, 0x1 ;  /* 0x000000014c077836 */ /* 0x000fe20000000000 */
        /* <DEDUP_REMOVED lines=56> */
[----:B------:R-:W3:Y:S01]  /*2420*/  MUFU.TANH R4, R4 ;  /* 0x0000000400047308 */ /* 0x000ee20000002400 */
[----:B------:R-:W-:Y:S01]  /*2430*/  ULDC UR35, c[0x0][0x9dc] ;  /* 0x0002770000237ab9 */ /* 0x000fe20000000800 */
[C---:B--2---:R-:W-:Y:S01]  /*2440*/  IMAD R6, R141.reuse, UR44, R6 ;  /* 0x0000002c8d067c24 */ /* 0x044fe2000f8e0206 */
[----:B------:R-:W-:Y:S01]  /*2450*/  SYNCS.ARRIVE.TRANS64.RED.A1T0 RZ, [UR6], RZ ;  /* 0x000000ffffff79a7 */ /* 0x000fe20008100406 */
[----:B------:R-:W-:Y:S01]  /*2460*/  ULOP3.LUT UR6, URZ, UR35, URZ, 0x33, !UPT ;  /* 0x000000233f067292 */ /* 0x000fe2000f8e333f */
[----:B------:R-:W-:Y:S01]  /*2470*/  IMAD R7, R141, UR44, R76 ;  /* 0x0000002c8d077c24 */ /* 0x000fe2000f8e024c */
[----:B------:R-:W-:Y:S01]  /*2480*/  ULDC UR14, c[0x0][0x9e0] ;  /* 0x00027800000e7ab9 */ /* 0x000fe20000000800 */
[----:B0-----:R-:W-:Y:S01]  /*2490*/  IMAD.IADD R6, R6, 0x1, -R143 ;  /* 0x0000000106067824 */ /* 0x001fe200078e0a8f */
[----:B------:R-:W0:Y:S01]  /*24a0*/  MUFU.TANH R89, R89 ;  /* 0x0000005900597308 */ /* 0x000e220000002400 */
[----:B------:R-:W-:Y:S01]  /*24b0*/  IMAD R73, R16, -0x2, R7 ;  /* 0xfffffffe10497824 */ /* 0x000fe200078e0207 */
[----:B------:R-:W-:Y:S01]  /*24c0*/  LEA R74, R88, 0xffffff80, 0x7 ;  /* 0xffffff80584a7811 */ /* 0x000fe200078e38ff */
[----:B------:R-:W-:-:S02]  /*24d0*/  VIADD R78, R6, UR14 ;  /* 0x0000000e064e7c36 */ /* 0x000fc40008000000 */
[----:B------:R-:W-:-:S03]  /*24e0*/  VIADD R75, R6, UR6 ;  /* 0x00000006064b7c36 */ /* 0x000fc60008000000 */
[----:B------:R-:W2:Y:S01]  /*24f0*/  MUFU.TANH R0, R0 ;  /* 0x0000000000007308 */ /* 0x000ea20000002400 */
[----:B-1----:R-:W-:Y:S01]  /*2500*/  VIADDMNMX R71, R60, R78, R73, PT ;  /* 0x0000004e3c477246 */ /* 0x002fe20003800149 */
[----:B------:R-:W-:-:S06]  /*2510*/  IMAD.IADD R72, R75, 0x1, R60 ;  /* 0x000000014b487824 */ /* 0x000fcc00078e023c */
        /* <DEDUP_REMOVED lines=76> */
.L_x_10822:
[----:B------:R-:W-:Y:S02]  /*29e0*/  ULDC UR6, c[0x0][0x9e4] ;  /* 0x0002790000067ab9 */ /* 0x000fe40000000800 */
[----:B------:R-:W-:-:S05]  /*29f0*/  IMAD.U32 R60, RZ, RZ, UR6 ;  /* 0x00000006ff3c7e24 */ /* 0x000fca000f8e00ff */
[----:B------:R-:W-:-:S13]  /*2a00*/  ISETP.NE.AND P1, PT, R60, 0x1, PT ;  /* 0x000000013c00780c */ /* 0x000fda0003f25270 */
[----:B------:R-:W1:Y:S02]  /*2a10*/  @P1 LDC.64 R6, c[0x0][0x9e8] ;  /* 0x00027a00ff061b82 */ /* 0x000e640000000a00 */
[----:B-1----:R-:W-:-:S05]  /*2a20*/  @P1 IMAD.HI.U32 R6, R55, R6, RZ ;  /* 0x0000000637061227 */ /* 0x002fca00078e00ff */
[----:B------:R-:W-:-:S07]  /*2a30*/  @P1 SHF.R.U32.HI R55, RZ, R7, R6 ;  /* 0x00000007ff371219 */ /* 0x000fce0000011606 */
.L_x_10823:
[----:B------:R-:W-:Y:S05]  /*2a40*/  BSYNC B0 ;  /* 0x0000000000007941 */ /* 0x000fea0003800000 */
.L_x_10821:
[----:B------:R-:W-:-:S04]  /*2a50*/  IMAD R55, R55, R60, -R74 ;  /* 0x0000003c37377224 */ /* 0x000fc800078e0a4a */
[----:B------:R-:W-:-:S05]  /*2a60*/  IMAD R55, R16, -0x2, R55 ;  /* 0xfffffffe10377824 */ /* 0x000fca00078e0237 */
[----:B------:R-:W-:Y:S02]  /*2a70*/  VIADDMNMX R71, R55, R60, R71, PT ;  /* 0x0000003c37477246 */ /* 0x000fe40003800147 */
[----:B------:R-:W-:-:S07]  /*2a80*/  VIMNMX R72, R72, R55, !PT ;  /* 0x0000003748487248 */ /* 0x000fce0007fe0100 */
.L_x_10820:
[C---:B------:R-:W-:Y:S01]  /*2a90*/  ISETP.GE.AND P6, PT, R76.reuse, 0xa, PT ;  /* 0x0000000a4c00780c */ /* 0x040fe20003fc6270 */
[----:B------:R-:W1:Y:S01]  /*2aa0*/  SHFL.IDX PT, R6, R70, 0x1, 0x1c1f ;  /* 0x003c1f0046067f89 */ /* 0x000e6200000e0000 */
[C---:B------:R-:W-:Y:S01]  /*2ab0*/  ISETP.GE.AND P1, PT, R76.reuse, 0x2, PT ;  /* 0x000000024c00780c */ /* 0x040fe20003f26270 */
[----:B------:R-:W-:Y:S01]  /*2ac0*/  UISETP.NE.AND UP0, UPT, UR50, URZ, UPT ;  /* 0x0000003f3200728c */ /* 0x000fe2000bf05270 */
        /* <DEDUP_REMOVED lines=9> */
[----:B0-----:R-:W-:-:S02]  /*2b60*/  FSEL R89, R89, -INF , !P4 ;  /* 0xff80000059597808 */ /* 0x001fc40006000000 */
[----:B------:R-:W-:Y:S02]  /*2b70*/  FSEL R90, R90, -INF , !P3 ;  /* 0xff8000005a5a7808 */ /* 0x000fe40005800000 */
[C---:B------:R-:W-:Y:S02]  /*2b80*/  ISETP.GT.AND P4, PT, R72.reuse, 0x9, !P6 ;  /* 0x000000094800780c */ /* 0x040fe40007784270 */
[----:B------:R-:W-:Y:S02]  /*2b90*/  @P5 LOP3.LUT R19, R19, 0x8, RZ, 0xfc, !PT ;  /* 0x0000000813135812 */ /* 0x000fe400078efcff */
[----:B------:R-:W-:Y:S02]  /*2ba0*/  ISETP.GT.AND P3, PT, R72, 0x10, !P5 ;  /* 0x000000104800780c */ /* 0x000fe40006f64270 */
[----:B------:R-:W-:Y:S02]  /*2bb0*/  ISETP.GE.AND P5, PT, R76, 0x12, PT ;  /* 0x000000124c00780c */ /* 0x000fe40003fa6270 */
        /* <DEDUP_REMOVED lines=119> */
[----:B------:R-:W-:Y:S02]  /*3330*/  ISETP.GT.AND P3, PT, R72, 0x60, !P4 ;  /* 0x000000604800780c */ /* 0x000fe40006764270 */
[----:B-1----:R-:W-:-:S02]  /*3340*/  VIADDMNMX R56, R6, R78, R73, PT ;  /* 0x0000004e06387246 */ /* 0x002fc40003800149 */
[----:B------:R-:W-:-:S03]  /*3350*/  ISETP.LT.OR P3, PT, R71, 0x61, P3 ;  /* 0x000000614700780c */ /* 0x000fc60001f61670 */
[----:B------:R-:W-:Y:S02]  /*3360*/  @P4 LOP3.LUT R19, R19, 0x80, RZ, 0xfc, !PT ;  /* 0x0000008013134812 */ /* 0x000fe400078efcff */
[----:B------:R-:W-:Y:S02]  /*3370*/  ISETP.GE.AND P4, PT, R76, 0x62, PT ;  /* 0x000000624c00780c */ /* 0x000fe40003f86270 */
[----:B------:R-:W-:Y:S02]  /*3380*/  LOP3.LUT R19, R19, 0xffffffbf, RZ, 0xc0, !PT ;  /* 0xffffffbf13137812 */ /* 0x000fe400078ec0ff */
[----:B------:R-:W-:Y:S01]  /*3390*/  FSEL R51, R58, -INF , !P3 ;  /* 0xff8000003a337808 */ /* 0x000fe20005800000 */
[----:B------:R-:W-:Y:S01]  /*33a0*/  IMAD.IADD R58, R75, 0x1, R6 ;  /* 0x000000014b3a7824 */ /* 0x000fe200078e0206 */
        /* <DEDUP_REMOVED lines=56> */
.L_x_10826:
[----:B------:R-:W-:Y:S02]  /*3730*/  ULDC UR6, c[0x0][0x9e4] ;  /* 0x0002790000067ab9 */ /* 0x000fe40000000800 */
[----:B------:R-:W-:-:S05]  /*3740*/  IMAD.U32 R67, RZ, RZ, UR6 ;  /* 0x00000006ff437e24 */ /* 0x000fca000f8e00ff */
[----:B------:R-:W-:-:S13]  /*3750*/  ISETP.NE.AND P6, PT, R67, 0x1, PT ;  /* 0x000000014300780c */ /* 0x000fda0003fc5270 */
[----:B------:R-:W0:Y:S02]  /*3760*/  @P6 LDC.64 R6, c[0x0][0x9e8] ;  /* 0x00027a00ff066b82 */ /* 0x000e240000000a00 */
[----:B0-----:R-:W-:-:S05]  /*3770*/  @P6 IMAD.HI.U32 R6, R59, R6, RZ ;  /* 0x000000063b066227 */ /* 0x001fca00078e00ff */
[----:B------:R-:W-:-:S07]  /*3780*/  @P6 SHF.R.U32.HI R59, RZ, R7, R6 ;  /* 0x00000007ff3b6219 */ /* 0x000fce0000011606 */
.L_x_10827:
[----:B------:R-:W-:Y:S05]  /*3790*/  BSYNC B0 ;  /* 0x0000000000007941 */ /* 0x000fea0003800000 */
.L_x_10825:
[----:B------:R-:W-:-:S04]  /*37a0*/  IMAD R59, R59, R67, -R74 ;  /* 0x000000433b3b7224 */ /* 0x000fc800078e0a4a */
[----:B------:R-:W-:-:S05]  /*37b0*/  IMAD R59, R16, -0x2, R59 ;  /* 0xfffffffe103b7824 */ /* 0x000fca00078e023b */
[----:B------:R-:W-:Y:S02]  /*37c0*/  VIADDMNMX R56, R59, R67, R56, PT ;  /* 0x000000433b387246 */ /* 0x000fe40003800138 */
[----:B------:R-:W-:-:S07]  /*37d0*/  VIMNMX R58, R58, R59, !PT ;  /* 0x0000003b3a3a7248 */ /* 0x000fce0007fe0100 */
.L_x_10824:
[----:B------:R-:W-:Y:S01]  /*37e0*/  ISETP.GT.AND P1, PT, R58, 0x1, !P1 ;  /* 0x000000013a00780c */ /* 0x000fe20004f24270 */
[----:B------:R-:W-:Y:S01]  /*37f0*/  ULDC UR33, c[0x0][0x988] ;  /* 0x0002620000217ab9 */ /* 0x000fe20000000800 */
[----:B------:R-:W-:Y:S01]  /*3800*/  LOP3.LUT P6, RZ, R19, 0x4, RZ, 0xc0, !PT ;  /* 0x0000000413ff7812 */ /* 0x000fe200078cc0ff */
[----:B------:R-:W-:Y:S01]  /*3810*/  UISETP.NE.AND UP1, UPT, UR51, URZ, UPT ;  /* 0x0000003f3300728c */ /* 0x000fe2000bf25270 */
[----:B------:R-:W-:Y:S01]  /*3820*/  ISETP.LT.OR P1, PT, R56, 0x2, P1 ;  /* 0x000000023800780c */ /* 0x000fe20000f21670 */
[----:B------:R-:W-:Y:S01]  /*3830*/  UISETP.NE.AND UP0, UPT, UR50, URZ, UPT ;  /* 0x0000003f3200728c */ /* 0x000fe2000bf05270 */
[----:B------:R-:W-:Y:S01]  /*3840*/  FMNMX.FTZ R7, R66, R89, !PT ;  /* 0x0000005942077209 */ /* 0x000fe20007810000 */
[----:B------:R-:W-:Y:S01]  /*3850*/  UMOV UR10, UR39 ;  /* 0x00000027000a7c82 */ /* 0x000fe20008000000 */
[----:B------:R-:W-:Y:S02]  /*3860*/  FSEL R2, R2, -INF , !P1 ;  /* 0xff80000002027808 */ /* 0x000fe40004800000 */
[----:B------:R-:W-:-:S02]  /*3870*/  ISETP.GT.AND P1, PT, R58, 0x9, !P6 ;  /* 0x000000093a00780c */ /* 0x000fc40007724270 */
[----:B------:R-:W-:Y:S02]  /*3880*/  FMNMX.FTZ R6, R90, R7, !PT ;  /* 0x000000075a067209 */ /* 0x000fe40007810000 */
[----:B------:R-:W-:Y:S01]  /*3890*/  ISETP.LT.OR P1, PT, R56, 0xa, P1 ;  /* 0x0000000a3800780c */ /* 0x000fe20000f21670 */
[----:B------:R-:W-:Y:S01]  /*38a0*/  @UP1 ULDC UR6, c[0x0][0x44c] ;  /* 0x0001130000061ab9 */ /* 0x000fe20000000800 */
[----:B------:R-:W-:Y:S01]  /*38b0*/  FMNMX.FTZ R7, R91, R6, !PT ;  /* 0x000000065b077209 */ /* 0x000fe20007810000 */
[----:B------:R-:W-:Y:S01]  /*38c0*/  UIMAD.WIDE.U32 UR6, UR39, UR6, URZ ;  /* 0x00000006270672a5 */ /* 0x000fe2000f8e003f */
[----:B------:R-:W-:Y:S01]  /*38d0*/  FSEL R5, R5, -INF , !P1 ;  /* 0xff80000005057808 */ /* 0x000fe20004800000 */
[----:B------:R-:W-:Y:S01]  /*38e0*/  @UP1 ULDC UR11, c[0x0][0x450] ;  /* 0x00011400000b1ab9 */ /* 0x000fe20000000800 */
[----:B------:R-:W-:Y:S01]  /*38f0*/  LOP3.LUT P1, RZ, R19, 0x8, RZ, 0xc0, !PT ;  /* 0x0000000813ff7812 */ /* 0x000fe2000782c0ff */
[----:B------:R-:W-:Y:S01]  /*3900*/  @UP1 USHF.R.U32.HI UR10, URZ, UR11, UR7 ;  /* 0x0000000b3f0a1299 */ /* 0x000fe20008011607 */
[----:B------:R-:W-:-:S02]  /*3910*/  FMNMX.FTZ R6, R92, R7, !PT ;  /* 0x000000075c067209 */ /* 0x000fc40007810000 */
[----:B------:R-:W-:Y:S01]  /*3920*/  ISETP.GT.AND P1, PT, R58, 0x10, !P1 ;  /* 0x000000103a00780c */ /* 0x000fe20004f24270 */
[----:B------:R-:W-:Y:S01]  /*3930*/  UIADD3 UR55, UR55, UR10, URZ ;  /* 0x0000000a37377290 */ /* 0x000fe2000fffe03f */
[----:B------:R-:W-:Y:S02]  /*3940*/  FMNMX.FTZ R7, R93, R6, !PT ;  /* 0x000000065d077209 */ /* 0x000fe40007810000 */
[----:B------:R-:W-:Y:S01]  /*3950*/  ISETP.LT.OR P1, PT, R56, 0x11, P1 ;  /* 0x000000113800780c */ /* 0x000fe20000f21670 */
[----:B------:R-:W-:Y:S01]  /*3960*/  UIADD3 UR14, UR55, UR14, URZ ;  /* 0x0000000e370e7290 */ /* 0x000fe2000fffe03f */
[----:B------:R-:W-:Y:S02]  /*3970*/  ISETP.GT.AND P2, PT, R58, 0x8, !P2 ;  /* 0x000000083a00780c */ /* 0x000fe40005744270 */
[----:B------:R-:W-:Y:S02]  /*3980*/  FSEL R8, R8, -INF , !P1 ;  /* 0xff80000008087808 */ /* 0x000fe40004800000 */
[----:B------:R-:W-:-:S02]  /*3990*/  LOP3.LUT P1, RZ, R19, 0x10, RZ, 0xc0, !PT ;  /* 0x0000001013ff7812 */ /* 0x000fc4000782c0ff */
[----:B------:R-:W-:Y:S02]  /*39a0*/  FMNMX.FTZ R6, R94, R7, !PT ;  /* 0x000000075e067209 */ /* 0x000fe40007810000 */
[----:B------:R-:W-:Y:S02]  /*39b0*/  ISETP.GT.AND P1, PT, R58, 0x11, !P1 ;  /* 0x000000113a00780c */ /* 0x000fe40004f24270 */
[C---:B------:R-:W-:Y:S02]  /*39c0*/  ISETP.LT.OR P2, PT, R56.reuse, 0x9, P2 ;  /* 0x000000093800780c */ /* 0x040fe40001741670 */
[----:B------:R-:W-:Y:S02]  /*39d0*/  ISETP.LT.OR P1, PT, R56, 0x12, P1 ;  /* 0x000000123800780c */ /* 0x000fe40000f21670 */
[----:B------:R-:W-:Y:S02]  /*39e0*/  FMNMX.FTZ R7, R95, R6, !PT ;  /* 0x000000065f077209 */ /* 0x000fe40007810000 */
[----:B------:R-:W-:-:S02]  /*39f0*/  FSEL R9, R9, -INF , !P1 ;  /* 0xff80000009097808 */ /* 0x000fc40004800000 */
[----:B------:R-:W-:Y:S02]  /*3a00*/  LOP3.LUT P1, RZ, R19, 0x2000000, RZ, 0xc0, !PT ;  /* 0x0200000013ff7812 */ /* 0x000fe4000782c0ff */
[----:B------:R-:W-:Y:S02]  /*3a10*/  FSEL R3, R3, -INF , !P2 ;  /* 0xff80000003037808 */ /* 0x000fe40005000000 */
[----:B------:R-:W-:Y:S02]  /*3a20*/  ISETP.GT.AND P1, PT, R58, 0x18, !P1 ;  /* 0x000000183a00780c */ /* 0x000fe40004f24270 */
[----:B------:R-:W-:Y:S02]  /*3a30*/  LOP3.LUT P2, RZ, R19, 0x40000, RZ, 0xc0, !PT ;  /* 0x0004000013ff7812 */ /* 0x000fe4000784c0ff */
        /* <DEDUP_REMOVED lines=33> */
[----:B------:R-:W-:Y:S02]  /*3c50*/  ISETP.GT.AND P1, PT, R58, 0x29, !P1 ;  /* 0x000000293a00780c */ /* 0x000fe40004f24270 */
[----:B------:R-:W-:Y:S02]  /*3c60*/  FMNMX.FTZ R6, R48, R7, !PT ;  /* 0x0000000730067209 */ /* 0x000fe40007810000 */
[----:B------:R-:W-:Y:S02]  /*3c70*/  ISETP.LT.OR P1, PT, R56, 0x2a, P1 ;  /* 0x0000002a3800780c */ /* 0x000fe40000f21670 */
[----:B------:R-:W-:Y:S02]  /*3c80*/  FMNMX.FTZ R7, R49, R6, !PT ;  /* 0x0000000631077209 */ /* 0x000fe40007810000 */
        /* <DEDUP_REMOVED lines=23> */
[----:B------:R-:W-:Y:S01]  /*3e00*/  LOP3.LUT P2, RZ, R19, 0x80, RZ, 0xc0, !PT ;  /* 0x0000008013ff7812 */ /* 0x000fe2000784c0ff */
[----:B------:R-:W0:Y:S01]  /*3e10*/  SHFL.BFLY PT, R6, R7, 0x2, 0x1f ;  /* 0x0c401f0007067f89 */ /* 0x000e2200000e0000 */
[----:B------:R-:W-:-:S02]  /*3e20*/  FSEL R25, R25, -INF , !P1 ;  /* 0xff80000019197808 */ /* 0x000fc40004800000 */
[C---:B------:R-:W-:Y:S02]  /*3e30*/  LOP3.LUT P1, RZ, R19.reuse, 0x8000, RZ, 0xc0, !PT ;  /* 0x0000800013ff7812 */ /* 0x040fe4000782c0ff */
[----:B------:R-:W-:Y:S02]  /*3e40*/  LOP3.LUT P6, RZ, R19, 0x40, RZ, 0xc0, !PT ;  /* 0x0000004013ff7812 */ /* 0x000fe400078cc0ff */
[C---:B------:R-:W-:Y:S02]  /*3e50*/  ISETP.GT.AND P1, PT, R58.reuse, 0x40, !P1 ;  /* 0x000000403a00780c */ /* 0x040fe40004f24270 */
[----:B------:R-:W-:Y:S02]  /*3e60*/  ISETP.GT.AND P3, PT, R58, 0x70, !P3 ;  /* 0x000000703a00780c */ /* 0x000fe40005f64270 */
[----:B------:R-:W-:Y:S02]  /*3e70*/  ISETP.LT.OR P1, PT, R56, 0x41, P1 ;  /* 0x000000413800780c */ /* 0x000fe40000f21670 */
[----:B------:R-:W-:-:S02]  /*3e80*/  ISETP.GT.AND P4, PT, R58, 0x71, !P4 ;  /* 0x000000713a00780c */ /* 0x000fc40006784270 */
[----:B------:R-:W-:Y:S02]  /*3e90*/  FSEL R26, R26, -INF , !P1 ;  /* 0xff8000001a1a7808 */ /* 0x000fe40004800000 */
[----:B------:R-:W-:Y:S02]  /*3ea0*/  LOP3.LUT P1, RZ, R19, 0x4000, RZ, 0xc0, !PT ;  /* 0x0000400013ff7812 */ /* 0x000fe4000782c0ff */
[C---:B------:R-:W-:Y:S02]  /*3eb0*/  ISETP.GT.AND P5, PT, R58.reuse, 0x78, !P5 ;  /* 0x000000783a00780c */ /* 0x040fe40006fa4270 */
[----:B------:R-:W-:Y:S02]  /*3ec0*/  ISETP.GT.AND P1, PT, R58, 0x41, !P1 ;  /* 0x000000413a00780c */ /* 0x000fe40004f24270 */
[C---:B------:R-:W-:Y:S02]  /*3ed0*/  ISETP.LT.OR P3, PT, R56.reuse, 0x71, P3 ;  /* 0x000000713800780c */ /* 0x040fe40001f61670 */
[----:B------:R-:W-:-:S02]  /*3ee0*/  ISETP.LT.OR P1, PT, R56, 0x42, P1 ;  /* 0x000000423800780c */ /* 0x000fc40000f21670 */
[----:B0-----:R-:W-:Y:S02]  /*3ef0*/  FMNMX.FTZ R59, R7, R6, !PT ;  /* 0x00000006073b7209 */ /* 0x001fe40007810000 */
[----:B------:R-:W-:Y:S02]  /*3f00*/  FSEL R27, R27, -INF , !P1 ;  /* 0xff8000001b1b7808 */ /* 0x000fe40004800000 */
[----:B------:R-:W-:Y:S01]  /*3f10*/  LOP3.LUT P1, RZ, R19, 0x2000, RZ, 0xc0, !PT ;  /* 0x0000200013ff7812 */ /* 0x000fe2000782c0ff */
[----:B------:R-:W0:Y:S01]  /*3f20*/  SHFL.BFLY PT, R76, R59, 0x1, 0x1f ;  /* 0x0c201f003b4c7f89 */ /* 0x000e2200000e0000 */
[----:B------:R-:W-:Y:S02]  /*3f30*/  ISETP.LT.OR P4, PT, R56, 0x72, P4 ;  /* 0x000000723800780c */ /* 0x000fe40002781670 */
[----:B------:R-:W-:Y:S02]  /*3f40*/  ISETP.GT.AND P1, PT, R58, 0x48, !P1 ;  /* 0x000000483a00780c */ /* 0x000fe40004f24270 */
[----:B------:R-:W-:-:S02]  /*3f50*/  ISETP.LT.OR P5, PT, R56, 0x79, P5 ;  /* 0x000000793800780c */ /* 0x000fc40002fa1670 */
[----:B------:R-:W-:-:S04]  /*3f60*/  ISETP.LT.OR P1, PT, R56, 0x49, P1 ;  /* 0x000000493800780c */ /* 0x000fc80000f21670 */
[----:B------:R-:W-:Y:S02]  /*3f70*/  FSEL R29, R29, -INF , !P1 ;  /* 0xff8000001d1d7808 */ /* 0x000fe40004800000 */
[----:B------:R-:W-:-:S04]  /*3f80*/  LOP3.LUT P1, RZ, R19, 0x1000, RZ, 0xc0, !PT ;  /* 0x0000100013ff7812 */ /* 0x000fc8000782c0ff */
        /* <DEDUP_REMOVED lines=9> */
[----:B------:R-:W-:-:S04]  /*4020*/  LOP3.LUT P1, RZ, R19, 0x400, RZ, 0xc0, !PT ;  /* 0x0000040013ff7812 */ /* 0x000fc8000782c0ff */
        /* <DEDUP_REMOVED lines=11> */
[----:B------:R-:W-:Y:S02]  /*40e0*/  ISETP.GT.AND P1, PT, R58, 0x60, !P2 ;  /* 0x000000603a00780c */ /* 0x000fe40005724270 */
[----:B------:R-:W-:Y:S02]  /*40f0*/  LOP3.LUT P2, RZ, R19, 0x20, RZ, 0xc0, !PT ;  /* 0x0000002013ff7812 */ /* 0x000fe4000784c0ff */
[----:B------:R-:W-:Y:S02]  /*4100*/  ISETP.LT.OR P1, PT, R56, 0x61, P1 ;  /* 0x000000613800780c */ /* 0x000fe40000f21670 */
[----:B------:R-:W-:Y:S02]  /*4110*/  ISETP.GT.AND P2, PT, R58, 0x69, !P2 ;  /* 0x000000693a00780c */ /* 0x000fe40005744270 */
[----:B------:R-:W-:-:S02]  /*4120*/  FSEL R35, R35, -INF , !P1 ;  /* 0xff80000023237808 */ /* 0x000fc40004800000 */
[----:B------:R-:W-:Y:S02]  /*4130*/  ISETP.GT.AND P1, PT, R58, 0x61, !P6 ;  /* 0x000000613a00780c */ /* 0x000fe40007724270 */
[----:B------:R-:W-:Y:S02]  /*4140*/  LOP3.LUT P6, RZ, R19, 0x2, RZ, 0xc0, !PT ;  /* 0x0000000213ff7812 */ /* 0x000fe400078cc0ff */
[C---:B------:R-:W-:Y:S02]  /*4150*/  ISETP.LT.OR P1, PT, R56.reuse, 0x62, P1 ;  /* 0x000000623800780c */ /* 0x040fe40000f21670 */
[----:B------:R-:W-:Y:S02]  /*4160*/  ISETP.LT.OR P2, PT, R56, 0x6a, P2 ;  /* 0x0000006a3800780c */ /* 0x000fe40001741670 */
[----:B------:R-:W-:Y:S02]  /*4170*/  FSEL R34, R34, -INF , !P1 ;  /* 0xff80000022227808 */ /* 0x000fe40004800000 */
[----:B------:R-:W-:-:S04]  /*4180*/  FSETP.NEU.FTZ.AND P1, PT, R76, -INF , PT ;  /* 0xff8000004c00780b */ /* 0x000fc80003f3d000 */
[----:B------:R-:W-:Y:S02]  /*4190*/  FSEL R72, R72, RZ, P1 ;  /* 0x000000ff48487208 */ /* 0x000fe40000800000 */
[----:B------:R-:W-:Y:S02]  /*41a0*/  ISETP.GT.AND P1, PT, R58, RZ, !P6 ;  /* 0x000000ff3a00720c */ /* 0x000fe40007724270 */
[----:B------:R-:W-:Y:S01]  /*41b0*/  LOP3.LUT P6, RZ, R19, 0x1, RZ, 0xc0, !PT ;  /* 0x0000000113ff7812 */ /* 0x000fe200078cc0ff */
[--C-:B------:R-:W-:Y:S01]  /*41c0*/  FFMA.FTZ R77, R60, UR33, -R72.reuse ;  /* 0x000000213c4d7c23 */ /* 0x100fe20008010848 */
[----:B------:R-:W-:Y:S01]  /*41d0*/  ISETP.LT.OR P1, PT, R56, 0x1, P1 ;  /* 0x000000013800780c */ /* 0x000fe20000f21670 */
[--C-:B------:R-:W-:Y:S01]  /*41e0*/  FFMA.FTZ R51, R51, UR33, -R72.reuse ;  /* 0x0000002133337c23 */ /* 0x100fe20008010848 */
[----:B------:R-:W-:Y:S01]  /*41f0*/  ISETP.GT.AND P6, PT, R58, 0x79, !P6 ;  /* 0x000000793a00780c */ /* 0x000fe200077c4270 */
[--C-:B------:R-:W-:Y:S01]  /*4200*/  FFMA.FTZ R6, R66, UR33, -R72.reuse ;  /* 0x0000002142067c23 */ /* 0x100fe20008010848 */
[----:B------:R-:W-:Y:S01]  /*4210*/  FSEL R73, R0, -INF , !P1 ;  /* 0xff80000000497808 */ /* 0x000fe20004800000 */
[--C-:B------:R-:W-:Y:S01]  /*4220*/  FFMA.FTZ R59, R89, UR33, -R72.reuse ;  /* 0x00000021593b7c23 */ /* 0x100fe20008010848 */
[----:B------:R-:W-:Y:S01]  /*4230*/  LOP3.LUT P1, RZ, R19, 0x4000000, RZ, 0xc0, !PT ;  /* 0x0400000013ff7812 */ /* 0x000fe2000782c0ff */
[--C-:B------:R-:W-:Y:S01]  /*4240*/  FFMA.FTZ R7, R90, UR33, -R72.reuse ;  /* 0x000000215a077c23 */ /* 0x100fe20008010848 */
[----:B------:R-:W-:Y:S01]  /*4250*/  FMNMX.FTZ R0, R73, R2, !PT ;  /* 0x0000000249007209 */ /* 0x000fe20007810000 */
[----:B------:R-:W-:Y:S01]  /*4260*/  MUFU.EX2 R6, R6 ;  /* 0x0000000600067308 */ /* 0x000fe20000000800 */
[----:B------:R-:W-:Y:S01]  /*4270*/  ISETP.GT.AND P1, PT, R58, 0x68, !P1 ;  /* 0x000000683a00780c */ /* 0x000fe20004f24270 */
[--C-:B------:R-:W-:Y:S01]  /*4280*/  FFMA.FTZ R66, R91, UR33, -R72.reuse ;  /* 0x000000215b427c23 */ /* 0x100fe20008010848 */
[----:B------:R-:W-:Y:S01]  /*4290*/  FMNMX.FTZ R68, R3, R0, !PT ;  /* 0x0000000003447209 */ /* 0x000fe20007810000 */
[--C-:B------:R-:W-:Y:S01]  /*42a0*/  FFMA.FTZ R92, R92, UR33, -R72.reuse ;  /* 0x000000215c5c7c23 */ /* 0x100fe20008010848 */
[----:B------:R-:W-:Y:S01]  /*42b0*/  ISETP.LT.OR P1, PT, R56, 0x69, P1 ;  /* 0x000000693800780c */ /* 0x000fe20000f21670 */
[--C-:B------:R-:W-:Y:S01]  /*42c0*/  FFMA.FTZ R93, R93, UR33, -R72.reuse ;  /* 0x000000215d5d7c23 */ /* 0x100fe20008010848 */
[----:B------:R-:W-:Y:S01]  /*42d0*/  FMNMX.FTZ R67, R5, R68, !PT ;  /* 0x0000004405437209 */ /* 0x000fe20007810000 */
[----:B------:R-:W0:Y:S01]  /*42e0*/  MUFU.EX2 R59, R59 ;  /* 0x0000003b003b7308 */ /* 0x000e220000000800 */
[----:B------:R-:W-:Y:S01]  /*42f0*/  FSEL R58, R36, -INF , !P1 ;  /* 0xff800000243a7808 */ /* 0x000fe20004800000 */
[--C-:B------:R-:W-:Y:S01]  /*4300*/  FFMA.FTZ R95, R95, UR33, -R72.reuse ;  /* 0x000000215f5f7c23 */ /* 0x100fe20008010848 */
        /* <DEDUP_REMOVED lines=13> */
[----:B------:R-:W-:Y:S01]  /*43e0*/  MUFU.EX2 R7, R7 ;  /* 0x0000000700077308 */ /* 0x000fe20000000800 */
[----:B------:R-:W-:Y:S01]  /*43f0*/  FSEL R56, R41, -INF , !P6 ;  /* 0xff80000029387808 */ /* 0x000fe20007000000 */
        /* <DEDUP_REMOVED lines=32> */
[----:B------:R-:W-:Y:S02]  /*4600*/  FMNMX.FTZ R75, R35, R74, !PT ;  /* 0x0000004a234b7209 */ /* 0x000fe40007810000 */
[----:B------:R-:W-:Y:S02]  /*4610*/  FSEL R74, R39, -INF , !P4 ;  /* 0xff800000274a7808 */ /* 0x000fe40006000000 */
[----:B------:R-:W-:Y:S01]  /*4620*/  FMNMX.FTZ R75, R34, R75, !PT ;  /* 0x0000004b224b7209 */ /* 0x000fe20007810000 */
[----:B------:R-:W-:Y:S03]  /*4630*/  MUFU.EX2 R64, R64 ;  /* 0x0000004000407308 */ /* 0x000fe60000000800 */
[----:B------:R-:W-:-:S04]  /*4640*/  FMNMX.FTZ R75, R58, R75, !PT ;  /* 0x0000004b3a4b7209 */ /* 0x000fc80007810000 */
[----:B------:R-:W-:Y:S01]  /*4650*/  FMNMX.FTZ R38, R60, R75, !PT ;  /* 0x0000004b3c267209 */ /* 0x000fe20007810000 */
[----:B------:R-:W-:Y:S01]  /*4660*/  FFMA.FTZ R75, R55, UR33, -R72 ;  /* 0x00000021374b7c23 */ /* 0x000fe20008010848 */
[----:B------:R-:W-:Y:S01]  /*4670*/  FSEL R55, R40, -INF , !P5 ;  /* 0xff80000028377808 */ /* 0x000fe20006800000 */
[----:B------:R-:W-:Y:S01]  /*4680*/  MUFU.EX2 R63, R63 ;  /* 0x0000003f003f7308 */ /* 0x000fe20000000800 */
[----:B------:R-:W-:-:S04]  /*4690*/  FMNMX.FTZ R39, R57, R38, !PT ;  /* 0x0000002639277209 */ /* 0x000fc80007810000 */
[----:B------:R-:W-:Y:S01]  /*46a0*/  FMNMX.FTZ R40, R74, R39, !PT ;  /* 0x000000274a287209 */ /* 0x000fe20007810000 */
[--C-:B------:R-:W-:Y:S02]  /*46b0*/  FFMA.FTZ R39, R45, UR33, -R72.reuse ;  /* 0x000000212d277c23 */ /* 0x100fe40008010848 */
[----:B------:R-:W-:Y:S01]  /*46c0*/  MUFU.EX2 R38, R75 ;  /* 0x0000004b00267308 */ /* 0x000fe20000000800 */
        /* <DEDUP_REMOVED lines=8> */
[----:B------:R-:W-:Y:S01]  /*4750*/  FFMA.FTZ R52, R54, UR33, -R72 ;  /* 0x0000002136347c23 */ /* 0x000fe20008010848 */
[----:B------:R-:W2:Y:S01]  /*4760*/  SHFL.BFLY PT, R78, R45, 0x2, 0x1f ;  /* 0x0c401f002d4e7f89 */ /* 0x000ea200000e0000 */
[----:B------:R-:W-:Y:S08]  /*4770*/  MUFU.EX2 R62, R62 ;  /* 0x0000003e003e7308 */ /* 0x000ff00000000800 */
[----:B------:R-:W-:Y:S08]  /*4780*/  MUFU.EX2 R61, R61 ;  /* 0x0000003d003d7308 */ /* 0x000ff00000000800 */
[----:B------:R-:W-:Y:S01]  /*4790*/  MUFU.EX2 R37, R37 ;  /* 0x0000002500257308 */ /* 0x000fe20000000800 */
[----:B--2---:R-:W-:-:S07]  /*47a0*/  FMNMX.FTZ R78, R45, R78, !PT ;  /* 0x0000004e2d4e7209 */ /* 0x004fce0007810000 */
[----:B------:R-:W-:Y:S01]  /*47b0*/  MUFU.EX2 R39, R39 ;  /* 0x0000002700277308 */ /* 0x000fe20000000800 */
[----:B-1----:R-:W1:Y:S07]  /*47c0*/  SHFL.BFLY PT, R77, R78, 0x1, 0x1f ;  /* 0x0c201f004e4d7f89 */ /* 0x002e6e00000e0000 */
[----:B------:R2:W-:Y:S08]  /*47d0*/  MUFU.EX2 R45, R51 ;  /* 0x00000033002d7308 */ /* 0x0005f00000000800 */
[----:B------:R-:W-:Y:S01]  /*47e0*/  MUFU.EX2 R40, R40 ;  /* 0x0000002800287308 */ /* 0x000fe20000000800 */
[----:B--2---:R-:W-:-:S07]  /*47f0*/  FFMA.FTZ R51, R4, UR33, -R72 ;  /* 0x0000002104337c23 */ /* 0x004fce0008010848 */
[----:B------:R-:W-:Y:S01]  /*4800*/  MUFU.EX2 R41, R41 ;  /* 0x0000002900297308 */ /* 0x000fe20000000800 */
[----:B-1----:R-:W-:-:S04]  /*4810*/  FMNMX.FTZ R77, R78, R77, !PT ;  /* 0x0000004d4e4d7209 */ /* 0x002fc80007810000 */
        /* <DEDUP_REMOVED lines=21> */
[----:B------:R0:W2:Y:S01]  /*4970*/  MUFU.EX2 R84, R4 ;  /* 0x0000000400547308 */ /* 0x0000a20000000800 */
[--C-:B-1----:R-:W-:Y:S01]  /*4980*/  FFMA.FTZ R73, R14, UR33, -R53.reuse ;  /* 0x000000210e497c23 */ /* 0x102fe20008010835 */
[--C-:B------:R-:W-:Y:S01]  /*4990*/  FFMA.FTZ R30, R31, UR33, -R53.reuse ;  /* 0x000000211f1e7c23 */ /* 0x100fe20008010835 */
[--C-:B------:R-:W-:Y:S01]  /*49a0*/  FFMA.FTZ R78, R25, UR33, -R53.reuse ;  /* 0x00000021194e7c23 */ /* 0x100fe20008010835 */
[--C-:B------:R-:W-:Y:S01]  /*49b0*/  FFMA.FTZ R25, R26, UR33, -R53.reuse ;  /* 0x000000211a197c23 */ /* 0x100fe20008010835 */
[--C-:B------:R-:W-:Y:S01]  /*49c0*/  FFMA.FTZ R28, R28, UR33, -R53.reuse ;  /* 0x000000211c1c7c23 */ /* 0x100fe20008010835 */
[--C-:B------:R-:W-:Y:S01]  /*49d0*/  FFMA.FTZ R33, R33, UR33, -R53.reuse ;  /* 0x0000002121217c23 */ /* 0x100fe20008010835 */
[----:B------:R-:W-:Y:S01]  /*49e0*/  FFMA.FTZ R32, R32, UR33, -R53 ;  /* 0x0000002120207c23 */ /* 0x000fe20008010835 */
[----:B------:R1:W3:Y:S01]  /*49f0*/  MUFU.EX2 R79, R3 ;  /* 0x00000003004f7308 */ /* 0x0002e20000000800 */
[----:B0-----:R-:W-:Y:S01]  /*4a00*/  FADD.FTZ R4, R6, R59 ;  /* 0x0000003b06047221 */ /* 0x001fe20000010000 */
[--C-:B------:R-:W-:Y:S01]  /*4a10*/  FFMA.FTZ R35, R35, UR33, -R53.reuse ;  /* 0x0000002123237c23 */ /* 0x100fe20008010835 */
[--C-:B------:R-:W-:Y:S01]  /*4a20*/  FFMA.FTZ R34, R34, UR33, -R53.reuse ;  /* 0x0000002122227c23 */ /* 0x100fe20008010835 */
[--C-:B------:R-:W-:Y:S01]  /*4a30*/  FFMA.FTZ R58, R58, UR33, -R53.reuse ;  /* 0x000000213a3a7c23 */ /* 0x100fe20008010835 */
[--C-:B------:R-:W-:Y:S01]  /*4a40*/  FFMA.FTZ R57, R57, UR33, -R53.reuse ;  /* 0x0000002139397c23 */ /* 0x100fe20008010835 */
[--C-:B------:R-:W-:Y:S01]  /*4a50*/  FFMA.FTZ R74, R74, UR33, -R53.reuse ;  /* 0x000000214a4a7c23 */ /* 0x100fe20008010835 */
[--C-:B------:R-:W-:Y:S01]  /*4a60*/  FFMA.FTZ R55, R55, UR33, -R53.reuse ;  /* 0x0000002137377c23 */ /* 0x100fe20008010835 */
[----:B------:R0:W4:Y:S01]  /*4a70*/  MUFU.EX2 R86, R5 ;  /* 0x0000000500567308 */ /* 0x0001220000000800 */
[----:B--2---:R-:W-:Y:S01]  /*4a80*/  FADD.FTZ R8, R75, R84 ;  /* 0x000000544b087221 */ /* 0x004fe20000010000 */
[--C-:B-1----:R-:W-:Y:S01]  /*4a90*/  FFMA.FTZ R3, R20, UR33, -R53.reuse ;  /* 0x0000002114037c23 */ /* 0x102fe20008010835 */
[--C-:B------:R-:W-:Y:S01]  /*4aa0*/  FFMA.FTZ R20, R21, UR33, -R53.reuse ;  /* 0x0000002115147c23 */ /* 0x100fe20008010835 */
[--C-:B------:R-:W-:Y:S01]  /*4ab0*/  FFMA.FTZ R21, R24, UR33, -R53.reuse ;  /* 0x0000002118157c23 */ /* 0x100fe20008010835 */
[--C-:B------:R-:W-:Y:S01]  /*4ac0*/  FFMA.FTZ R60, R60, UR33, -R53.reuse ;  /* 0x000000213c3c7c23 */ /* 0x100fe20008010835 */
[----:B------:R-:W-:Y:S01]  /*4ad0*/  FFMA.FTZ R53, R56, UR33, -R53 ;  /* 0x0000002138357c23 */ /* 0x000fe20008010835 */
[----:B------:R-:W-:Y:S01]  /*4ae0*/  F2FP.BF16.F32.PACK_AB R14, R64, R65 ;  /* 0x00000041400e723e */ /* 0x000fe200000010ff */
[----:B------:R-:W1:Y:S01]  /*4af0*/  MUFU.EX2 R2, R2 ;  /* 0x0000000200027308 */ /* 0x000e620000000800 */
[----:B0-----:R-:W-:Y:S01]  /*4b00*/  FADD.FTZ R5, R7, R4 ;  /* 0x0000000407057221 */ /* 0x001fe20000010000 */
[----:B------:R-:W-:-:S02]  /*4b10*/  F2FP.BF16.F32.PACK_AB R4, R59, R6 ;  /* 0x000000063b04723e */ /* 0x000fc400000010ff */
[C---:B------:R-:W-:Y:S01]  /*4b20*/  F2FP.BF16.F32.PACK_AB R6, R66.reuse, R7 ;  /* 0x000000074206723e */ /* 0x040fe200000010ff */
[----:B---3--:R-:W-:Y:S01]  /*4b30*/  FADD.FTZ R7, R79, R8 ;  /* 0x000000084f077221 */ /* 0x008fe20000010000 */
[----:B------:R-:W-:Y:S01]  /*4b40*/  FADD.FTZ R5, R66, R5 ;  /* 0x0000000542057221 */ /* 0x000fe20000010000 */
[----:B------:R-:W-:Y:S01]  /*4b50*/  F2FP.BF16.F32.PACK_AB R26, R40, R39 ;  /* 0x00000027281a723e */ /* 0x000fe200000010ff */
[----:B------:R-:W0:Y:S01]  /*4b60*/  MUFU.EX2 R9, R9 ;  /* 0x0000000900097308 */ /* 0x000e220000000800 */
[----:B----4-:R-:W-:Y:S01]  /*4b70*/  FADD.FTZ R15, R86, R7 ;  /* 0x00000007560f7221 */ /* 0x010fe20000010000 */
[----:B------:R-:W-:Y:S01]  /*4b80*/  FADD.FTZ R10, R0, R5 ;  /* 0x00000005000a7221 */ /* 0x000fe20000010000 */
[----:B------:R-:W-:Y:S02]  /*4b90*/  F2FP.BF16.F32.PACK_AB R5, R84, R75 ;  /* 0x0000004b5405723e */ /* 0x000fe400000010ff */
[----:B------:R-:W-:Y:S01]  /*4ba0*/  F2FP.BF16.F32.PACK_AB R7, R86, R79 ;  /* 0x0000004f5607723e */ /* 0x000fe200000010ff */
[----:B------:R-:W-:-:S02]  /*4bb0*/  FADD.FTZ R31, R67, R10 ;  /* 0x0000000a431f7221 */ /* 0x000fc40000010000 */
[----:B------:R-:W2:Y:S01]  /*4bc0*/  MUFU.EX2 R54, R54 ;  /* 0x0000003600367308 */ /* 0x000ea20000000800 */
[----:B-1----:R-:W-:Y:S01]  /*4bd0*/  FADD.FTZ R8, R2, R15 ;  /* 0x0000000f02087221 */ /* 0x002fe20000010000 */
[----:B------:R-:W-:Y:S01]  /*4be0*/  FADD.FTZ R10, R68, R31 ;  /* 0x0000001f440a7221 */ /* 0x000fe20000010000 */
[----:B------:R1:W-:Y:S03]  /*4bf0*/  STSM.16.M88.4 [R17+0x21800], R4 ;  /* 0x0218000411007844 */ /* 0x0003e60000000200 */
[----:B------:R-:W-:Y:S02]  /*4c00*/  FADD.FTZ R31, R69, R10 ;  /* 0x0000000a451f7221 */ /* 0x000fe40000010000 */
[----:B------:R-:W3:Y:S01]  /*4c10*/  MUFU.EX2 R11, R11 ;  /* 0x0000000b000b7308 */ /* 0x000ee20000000800 */
[C---:B0-----:R-:W-:Y:S01]  /*4c20*/  FADD.FTZ R15, R9.reuse, R8 ;  /* 0x00000008090f7221 */ /* 0x041fe20000010000 */
[----:B------:R-:W-:Y:S01]  /*4c30*/  FADD.FTZ R10, R70, R31 ;  /* 0x0000001f460a7221 */ /* 0x000fe20000010000 */
[----:B------:R-:W-:-:S03]  /*4c40*/  F2FP.BF16.F32.PACK_AB R9, R9, R2 ;  /* 0x000000020909723e */ /* 0x000fc600000010ff */
[----:B------:R-:W-:Y:S02]  /*4c50*/  FADD.FTZ R10, R71, R10 ;  /* 0x0000000a470a7221 */ /* 0x000fe40000010000 */
[----:B------:R-:W0:Y:S01]  /*4c60*/  MUFU.EX2 R72, R72 ;  /* 0x0000004800487308 */ /* 0x000e220000000800 */
[----:B--2---:R-:W-:Y:S01]  /*4c70*/  FADD.FTZ R8, R54, R15 ;  /* 0x0000000f36087221 */ /* 0x004fe20000010000 */
[----:B------:R-:W-:Y:S01]  /*4c80*/  FADD.FTZ R31, R65, R10 ;  /* 0x0000000a411f7221 */ /* 0x000fe20000010000 */
[----:B-1----:R-:W-:Y:S02]  /*4c90*/  F2FP.BF16.F32.PACK_AB R4, R62, R63 ;  /* 0x0000003f3e04723e */ /* 0x002fe400000010ff */
[----:B------:R-:W-:Y:S01]  /*4ca0*/  F2FP.BF16.F32.PACK_AB R6, R36, R61 ;  /* 0x0000003d2406723e */ /* 0x000fe200000010ff */
[----:B------:R-:W-:Y:S02]  /*4cb0*/  FADD.FTZ R10, R64, R31 ;  /* 0x0000001f400a7221 */ /* 0x000fe40000010000 */
[----:B------:R-:W1:Y:S01]  /*4cc0*/  MUFU.EX2 R13, R13 ;  /* 0x0000000d000d7308 */ /* 0x000e620000000800 */
[----:B---3--:R-:W-:Y:S01]  /*4cd0*/  FADD.FTZ R15, R11, R8 ;  /* 0x000000080b0f7221 */ /* 0x008fe20000010000 */
[----:B------:R-:W-:Y:S01]  /*4ce0*/  FADD.FTZ R31, R63, R10 ;  /* 0x0000000a3f1f7221 */ /* 0x000fe20000010000 */
[----:B------:R-:W-:-:S02]  /*4cf0*/  F2FP.BF16.F32.PACK_AB R10, R69, R68 ;  /* 0x00000044450a723e */ /* 0x000fc400000010ff */
[----:B------:R-:W-:Y:S01]  /*4d00*/  F2FP.BF16.F32.PACK_AB R11, R11, R54 ;  /* 0x000000360b0b723e */ /* 0x000fe200000010ff */
[----:B------:R-:W-:Y:S02]  /*4d10*/  FADD.FTZ R12, R62, R31 ;  /* 0x0000001f3e0c7221 */ /* 0x000fe40000010000 */
[----:B------:R-:W2:Y:S01]  /*4d20*/  MUFU.EX2 R73, R73 ;  /* 0x0000004900497308 */ /* 0x000ea20000000800 */
[----:B0-----:R-:W-:Y:S01]  /*4d30*/  FADD.FTZ R8, R72, R15 ;  /* 0x0000000f48087221 */ /* 0x001fe20000010000 */
[----:B------:R-:W-:Y:S01]  /*4d40*/  FADD.FTZ R31, R61, R12 ;  /* 0x0000000c3d1f7221 */ /* 0x000fe20000010000 */
[----:B------:R-:W-:-:S03]  /*4d50*/  F2FP.BF16.F32.PACK_AB R12, R71, R70 ;  /* 0x00000046470c723e */ /* 0x000fc600000010ff */
[----:B------:R-:W-:Y:S02]  /*4d60*/  FADD.FTZ R24, R36, R31 ;  /* 0x0000001f24187221 */ /* 0x000fe40000010000 */
[----:B------:R-:W0:Y:S01]  /*4d70*/  MUFU.EX2 R82, R82 ;  /* 0x0000005200527308 */ /* 0x000e220000000800 */
[----:B-1----:R-:W-:Y:S01]  /*4d80*/  FADD.FTZ R8, R13, R8 ;  /* 0x000000080d087221 */ /* 0x002fe20000010000 */
[----:B------:R-:W-:Y:S01]  /*4d90*/  FADD.FTZ R7, R37, R24 ;  /* 0x0000001825077221 */ /* 0x000fe20000010000 */
[----:B------:R-:W-:Y:S02]  /*4da0*/  F2FP.BF16.F32.PACK_AB R13, R13, R72 ;  /* 0x000000480d0d723e */ /* 0x000fe400000010ff */
[C---:B------:R-:W-:Y:S01]  /*4db0*/  F2FP.BF16.F32.PACK_AB R24, R38.reuse, R37 ;  /* 0x000000252618723e */ /* 0x040fe200000010ff */
[----:B------:R-:W-:Y:S02]  /*4dc0*/  FADD.FTZ R2, R38, R7 ;  /* 0x0000000726027221 */ /* 0x000fe40000010000 */
[----:B------:R-:W1:Y:S01]  /*4dd0*/  MUFU.EX2 R3, R3 ;  /* 0x0000000300037308 */ /* 0x000e620000000800 */
[----:B--2---:R-:W-:Y:S01]  /*4de0*/  FADD.FTZ R15, R73, R8 ;  /* 0x00000008490f7221 */ /* 0x004fe20000010000 */
[----:B------:R-:W-:Y:S01]  /*4df0*/  F2FP.BF16.F32.PACK_AB R8, R67, R0 ;  /* 0x000000004308723e */ /* 0x000fe200000010ff */
[----:B------:R-:W-:-:S04]  /*4e00*/  FADD.FTZ R7, R39, R2 ;  /* 0x0000000227077221 */ /* 0x000fc80000010000 */
[----:B------:R-:W-:Y:S01]  /*4e10*/  FADD.FTZ R2, R40, R7 ;  /* 0x0000000728027221 */ /* 0x000fe20000010000 */
[----:B------:R-:W2:Y:S01]  /*4e20*/  MUFU.EX2 R20, R20 ;  /* 0x0000001400147308 */ /* 0x000ea20000000800 */
[----:B0-----:R-:W-:Y:S01]  /*4e30*/  FADD.FTZ R0, R82, R15 ;  /* 0x0000000f52007221 */ /* 0x001fe20000010000 */
[----:B------:R0:W-:Y:S01]  /*4e40*/  STSM.16.M88.4 [R23], R8 ;  /* 0x0000000817007844 */ /* 0x0001e20000000200 */
[----:B------:R-:W-:-:S04]  /*4e50*/  FADD.FTZ R7, R41, R2 ;  /* 0x0000000229077221 */ /* 0x000fc80000010000 */
[----:B------:R-:W-:Y:S01]  /*4e60*/  FADD.FTZ R2, R46, R7 ;  /* 0x000000072e027221 */ /* 0x000fe20000010000 */
[----:B------:R-:W3:Y:S01]  /*4e70*/  MUFU.EX2 R21, R21 ;  /* 0x0000001500157308 */ /* 0x000ee20000000800 */
[----:B-1----:R-:W-:Y:S02]  /*4e80*/  FADD.FTZ R15, R3, R0 ;  /* 0x00000000030f7221 */ /* 0x002fe40000010000 */
[----:B------:R-:W-:-:S05]  /*4e90*/  FADD.FTZ R7, R47, R2 ;  /* 0x000000022f077221 */ /* 0x000fca0000010000 */
[----:B------:R-:W1:Y:S01]  /*4ea0*/  MUFU.EX2 R78, R78 ;  /* 0x0000004e004e7308 */ /* 0x000e620000000800 */
[----:B--2---:R-:W-:Y:S01]  /*4eb0*/  FADD.FTZ R0, R20, R15 ;  /* 0x0000000f14007221 */ /* 0x004fe20000010000 */
[----:B------:R-:W-:Y:S02]  /*4ec0*/  F2FP.BF16.F32.PACK_AB R15, R82, R73 ;  /* 0x00000049520f723e */ /* 0x000fe400000010ff */
[----:B0-----:R-:W-:-:S03]  /*4ed0*/  F2FP.BF16.F32.PACK_AB R8, R46, R41 ;  /* 0x000000292e08723e */ /* 0x001fc600000010ff */
[----:B------:R0:W-:Y:S01]  /*4ee0*/  STSM.16.M88.4 [R22], R12 ;  /* 0x0000000c16007844 */ /* 0x0001e20000000200 */
[----:B------:R-:W2:Y:S01]  /*4ef0*/  MUFU.EX2 R25, R25 ;  /* 0x0000001900197308 */ /* 0x000ea20000000800 */
[----:B---3--:R-:W-:-:S07]  /*4f00*/  FADD.FTZ R5, R21, R0 ;  /* 0x0000000015057221 */ /* 0x008fce0000010000 */
[----:B------:R-:W3:Y:S01]  /*4f10*/  MUFU.EX2 R80, R80 ;  /* 0x0000005000507308 */ /* 0x000ee20000000800 */
[----:B-1----:R-:W-:-:S07]  /*4f20*/  FADD.FTZ R0, R78, R5 ;  /* 0x000000054e007221 */ /* 0x002fce0000010000 */
[----:B------:R-:W1:Y:S01]  /*4f30*/  MUFU.EX2 R27, R27 ;  /* 0x0000001b001b7308 */ /* 0x000e620000000800 */
[----:B--2---:R-:W-:-:S07]  /*4f40*/  FADD.FTZ R5, R25, R0 ;  /* 0x0000000019057221 */ /* 0x004fce0000010000 */
[----:B------:R-:W2:Y:S01]  /*4f50*/  MUFU.EX2 R28, R28 ;  /* 0x0000001c001c7308 */ /* 0x000ea20000000800 */
[C---:B---3--:R-:W-:Y:S01]  /*4f60*/  FADD.FTZ R0, R80.reuse, R5 ;  /* 0x0000000550007221 */ /* 0x048fe20000010000 */
[----:B------:R-:W-:-:S06]  /*4f70*/  F2FP.BF16.F32.PACK_AB R25, R80, R25 ;  /* 0x000000195019723e */ /* 0x000fcc00000010ff */
[----:B------:R-:W3:Y:S01]  /*4f80*/  MUFU.EX2 R29, R29 ;  /* 0x0000001d001d7308 */ /* 0x000ee20000000800 */
[----:B-1----:R-:W-:-:S07]  /*4f90*/  FADD.FTZ R5, R27, R0 ;  /* 0x000000001b057221 */ /* 0x002fce0000010000 */
[----:B------:R-:W1:Y:S01]  /*4fa0*/  MUFU.EX2 R30, R30 ;  /* 0x0000001e001e7308 */ /* 0x000e620000000800 */
[C---:B--2---:R-:W-:Y:S01]  /*4fb0*/  FADD.FTZ R0, R28.reuse, R5 ;  /* 0x000000051c007221 */ /* 0x044fe20000010000 */
[----:B------:R-:W-:-:S06]  /*4fc0*/  F2FP.BF16.F32.PACK_AB R27, R28, R27 ;  /* 0x0000001b1c1b723e */ /* 0x000fcc00000010ff */
[----:B------:R-:W2:Y:S01]  /*4fd0*/  MUFU.EX2 R33, R33 ;  /* 0x0000002100217308 */ /* 0x000ea20000000800 */
[----:B---3--:R-:W-:-:S07]  /*4fe0*/  FADD.FTZ R5, R29, R0 ;  /* 0x000000001d057221 */ /* 0x008fce0000010000 */
[----:B------:R-:W3:Y:S01]  /*4ff0*/  MUFU.EX2 R50, R50 ;  /* 0x0000003200327308 */ /* 0x000ee20000000800 */
[----:B-1----:R-:W-:Y:S01]  /*5000*/  FADD.FTZ R0, R30, R5 ;  /* 0x000000051e007221 */ /* 0x002fe20000010000 */
[----:B------:R-:W-:Y:S02]  /*5010*/  F2FP.BF16.F32.PACK_AB R5, R20, R3 ;  /* 0x000000031405723e */ /* 0x000fe400000010ff */
[----:B------:R-:W-:-:S04]  /*5020*/  F2FP.BF16.F32.PACK_AB R9, R30, R29 ;  /* 0x0000001d1e09723e */ /* 0x000fc800000010ff */
[----:B------:R-:W0:Y:S01]  /*5030*/  MUFU.EX2 R32, R32 ;  /* 0x0000002000207308 */ /* 0x000e220000000800 */
[----:B--2---:R-:W-:-:S07]  /*5040*/  FADD.FTZ R3, R33, R0 ;  /* 0x0000000021037221 */ /* 0x004fce0000010000 */
[----:B------:R-:W1:Y:S01]  /*5050*/  MUFU.EX2 R35, R35 ;  /* 0x0000002300237308 */ /* 0x000e620000000800 */
[----:B---3--:R-:W-:Y:S01]  /*5060*/  FADD.FTZ R2, R50, R7 ;  /* 0x0000000732027221 */ /* 0x008fe20000010000 */
[----:B------:R-:W-:Y:S02]  /*5070*/  F2FP.BF16.F32.PACK_AB R7, R78, R21 ;  /* 0x000000154e07723e */ /* 0x000fe400000010ff */
[----:B------:R-:W-:-:S03]  /*5080*/  F2FP.BF16.F32.PACK_AB R10, R50, R47 ;  /* 0x0000002f320a723e */ /* 0x000fc600000010ff */
[----:B------:R2:W-:Y:S01]  /*5090*/  STSM.16.M88.4 [R18], R4 ;  /* 0x0000000412007844 */ /* 0x0005e20000000200 */
[----:B------:R-:W3:Y:S01]  /*50a0*/  MUFU.EX2 R48, R48 ;  /* 0x0000003000307308 */ /* 0x000ee20000000800 */
[C---:B0-----:R-:W-:Y:S01]  /*50b0*/  FADD.FTZ R12, R32.reuse, R3 ;  /* 0x00000003200c7221 */ /* 0x041fe20000010000 */
[----:B------:R-:W-:Y:S01]  /*50c0*/  FADD.FTZ R3, R45, R2 ;  /* 0x000000022d037221 */ /* 0x000fe20000010000 */
[----:B------:R-:W-:Y:S01]  /*50d0*/  F2FP.BF16.F32.PACK_AB R11, R32, R33 ;  /* 0x00000021200b723e */ /* 0x000fe200000010ff */
[----:B------:R-:W-:Y:S04]  /*50e0*/  STSM.16.M88.4 [R17+0x27800], R24 ;  /* 0x0278001811007844 */ /* 0x000fe80000000200 */
[----:B------:R-:W0:Y:S01]  /*50f0*/  MUFU.EX2 R34, R34 ;  /* 0x0000002200227308 */ /* 0x000e220000000800 */
[----:B-1----:R-:W-:Y:S01]  /*5100*/  FADD.FTZ R13, R35, R12 ;  /* 0x0000000c230d7221 */ /* 0x002fe20000010000 */
[----:B------:R-:W-:Y:S06]  /*5110*/  STSM.16.M88.4 [R136], R8 ;  /* 0x0000000888007844 */ /* 0x000fec0000000200 */
[----:B------:R-:W1:Y:S01]  /*5120*/  MUFU.EX2 R49, R49 ;  /* 0x0000003100317308 */ /* 0x000e620000000800 */
[C---:B---3--:R-:W-:Y:S01]  /*5130*/  FADD.FTZ R2, R48.reuse, R3 ;  /* 0x0000000330027221 */ /* 0x048fe20000010000 */
[----:B------:R-:W-:-:S06]  /*5140*/  F2FP.BF16.F32.PACK_AB R12, R48, R45 ;  /* 0x0000002d300c723e */ /* 0x000fcc00000010ff */
[----:B------:R-:W3:Y:S01]  /*5150*/  MUFU.EX2 R58, R58 ;  /* 0x0000003a003a7308 */ /* 0x000ee20000000800 */
[----:B0-----:R-:W-:-:S07]  /*5160*/  FADD.FTZ R13, R34, R13 ;  /* 0x0000000d220d7221 */ /* 0x001fce0000010000 */
[----:B------:R-:W0:Y:S01]  /*5170*/  MUFU.EX2 R52, R52 ;  /* 0x0000003400347308 */ /* 0x000e220000000800 */
[----:B-1----:R-:W-:-:S07]  /*5180*/  FADD.FTZ R3, R49, R2 ;  /* 0x0000000231037221 */ /* 0x002fce0000010000 */
[----:B------:R-:W1:Y:S01]  /*5190*/  MUFU.EX2 R31, R60 ;  /* 0x0000003c001f7308 */ /* 0x000e620000000800 */
[----:B---3--:R-:W-:Y:S01]  /*51a0*/  FADD.FTZ R2, R58, R13 ;  /* 0x0000000d3a027221 */ /* 0x008fe20000010000 */
[----:B------:R-:W-:-:S06]  /*51b0*/  F2FP.BF16.F32.PACK_AB R13, R34, R35 ;  /* 0x00000023220d723e */ /* 0x000fcc00000010ff */
[----:B------:R-:W-:Y:S01]  /*51c0*/  MUFU.EX2 R44, R44 ;  /* 0x0000002c002c7308 */ /* 0x000fe20000000800 */
[C---:B0-----:R-:W-:Y:S01]  /*51d0*/  F2FP.BF16.F32.PACK_AB R14, R52.reuse, R49 ;  /* 0x00000031340e723e */ /* 0x041fe200000010ff */
[----:B------:R-:W-:-:S06]  /*51e0*/  FADD.FTZ R3, R52, R3 ;  /* 0x0000000334037221 */ /* 0x000fcc0000010000 */
[----:B------:R-:W2:Y:S01]  /*51f0*/  MUFU.EX2 R43, R43 ;  /* 0x0000002b002b7308 */ /* 0x000ea20000000800 */
[C---:B-1----:R-:W-:Y:S01]  /*5200*/  F2FP.BF16.F32.PACK_AB R15, R31.reuse, R58 ;  /* 0x0000003a1f0f723e */ /* 0x042fe200000010ff */
[----:B------:R-:W-:-:S04]  /*5210*/  FADD.FTZ R2, R31, R2 ;  /* 0x000000021f027221 */ /* 0x000fc80000010000 */
[----:B------:R-:W-:Y:S02]  /*5220*/  STSM.16.M88.4 [R22+0x6000], R12 ;  /* 0x0060000c16007844 */ /* 0x000fe40000000200 */
[----:B------:R-:W-:Y:S08]  /*5230*/  MUFU.EX2 R42, R42 ;  /* 0x0000002a002a7308 */ /* 0x000ff00000000800 */
[----:B------:R-:W0:Y:S01]  /*5240*/  MUFU.EX2 R51, R51 ;  /* 0x0000003300337308 */ /* 0x000e220000000800 */
[----:B--2---:R-:W-:Y:S01]  /*5250*/  F2FP.BF16.F32.PACK_AB R4, R43, R44 ;  /* 0x0000002c2b04723e */ /* 0x004fe200000010ff */
[----:B------:R-:W-:-:S04]  /*5260*/  FADD.FTZ R44, R44, R3 ;  /* 0x000000032c2c7221 */ /* 0x000fc80000010000 */
[----:B------:R-:W-:Y:S02]  /*5270*/  FADD.FTZ R43, R43, R44 ;  /* 0x0000002c2b2b7221 */ /* 0x000fe40000010000 */
[----:B------:R-:W-:Y:S08]  /*5280*/  MUFU.EX2 R57, R57 ;  /* 0x0000003900397308 */ /* 0x000ff00000000800 */
[----:B------:R-:W1:Y:S01]  /*5290*/  MUFU.EX2 R74, R74 ;  /* 0x0000004a004a7308 */ /* 0x000e620000000800 */
[----:B0-----:R-:W-:-:S07]  /*52a0*/  F2FP.BF16.F32.PACK_AB R6, R51, R42 ;  /* 0x0000002a3306723e */ /* 0x001fce00000010ff */
[----:B------:R-:W-:Y:S08]  /*52b0*/  MUFU.EX2 R55, R55 ;  /* 0x0000003700377308 */ /* 0x000ff00000000800 */
[----:B------:R-:W0:Y:S01]  /*52c0*/  MUFU.EX2 R0, R53 ;  /* 0x0000003500007308 */ /* 0x000e220000000800 */
[----:B-1----:R-:W-:Y:S01]  /*52d0*/  F2FP.BF16.F32.PACK_AB R5, R74, R57 ;  /* 0x000000394a05723e */ /* 0x002fe200000010ff */
[----:B------:R-:W-:Y:S01]  /*52e0*/  FADD.FTZ R57, R57, R2 ;  /* 0x0000000239397221 */ /* 0x000fe20000010000 */
[----:B------:R-:W-:-:S03]  /*52f0*/  FADD.FTZ R2, R42, R43 ;  /* 0x0000002b2a027221 */ /* 0x000fc60000010000 */
[----:B------:R-:W-:Y:S01]  /*5300*/  FADD.FTZ R74, R74, R57 ;  /* 0x000000394a4a7221 */ /* 0x000fe20000010000 */
[----:B------:R-:W-:Y:S01]  /*5310*/  FADD.FTZ R2, R51, R2 ;  /* 0x0000000233027221 */ /* 0x000fe20000010000 */
[----:B0-----:R-:W-:Y:S02]  /*5320*/  F2FP.BF16.F32.PACK_AB R7, R0, R55 ;  /* 0x000000370007723e */ /* 0x001fe400000010ff */
[----:B------:R-:W-:-:S03]  /*5330*/  FADD.FTZ R55, R55, R74 ;  /* 0x0000004a37377221 */ /* 0x000fc60000010000 */
[----:B------:R0:W-:Y:S01]  /*5340*/  STSM.16.M88.4 [R18+0x6000], R4 ;  /* 0x0060000412007844 */ /* 0x0001e20000000200 */
[----:B------:R-:W-:Y:S01]  /*5350*/  FADD.FTZ R0, R0, R55 ;  /* 0x0000003700007221 */ /* 0x000fe20000010000 */
[----:B------:R1:W-:Y:S06]  /*5360*/  MEMBAR.ALL.CTA ;  /* 0x0000000000007992 */ /* 0x0003ec0000008000 */
[----:B-1----:R-:W1:Y:S01]  /*5370*/  FENCE.VIEW.ASYNC.S ;  /* 0x00000000000073c6 */ /* 0x002e620000000000 */
[----:B0-----:R-:W-:Y:S01]  /*5380*/  VIADD R7, R88, 0xfffffffe ;  /* 0xfffffffe58077836 */ /* 0x001fe20000000000 */
[----:B-1----:R-:W-:Y:S01]  /*5390*/  NOP ;  /* 0x0000000000007918 */ /* 0x002fe20000000000 */
[----:B------:R-:W-:Y:S05]  /*53a0*/  @P1 BRA `(.L_x_10828) ;  /* 0x00000000004c1947 */ /* 0x000fea0003800000 */
        /* <DEDUP_REMOVED lines=11> */
.L_x_10829:
[----:B------:R-:W-:Y:S02]  /*5460*/  ULDC UR18, c[0x0][0x9e4] ;  /* 0x0002790000127ab9 */ /* 0x000fe40000000800 */
[----:B------:R-:W-:-:S11]  /*5470*/  UISETP.NE.AND UP0, UPT, UR18, 0x1, UPT ;  /* 0x000000011200788c */ /* 0x000fd6000bf05270 */
[----:B------:R-:W-:Y:S02]  /*5480*/  @UP0 ULDC.64 UR6, c[0x0][0x9e8] ;  /* 0x00027a0000060ab9 */ /* 0x000fe40000000a00 */
[----:B------:R-:W-:-:S04]  /*5490*/  UIMAD.WIDE.U32 UR10, UR15, UR6, URZ ;  /* 0x000000060f0a72a5 */ /* 0x000fc8000f8e003f */
[----:B------:R-:W-:-:S12]  /*54a0*/  @UP0 USHF.R.U32.HI UR15, URZ, UR7, UR11 ;  /* 0x000000073f0f0299 */ /* 0x000fd8000801160b */
.L_x_10830:
[----:B------:R-:W-:-:S04]  /*54b0*/  UIMAD UR15, UR15, UR18, UR18 ;  /* 0x000000120f0f72a4 */ /* 0x000fc8000f8e0212 */
[----:B------:R-:W-:-:S04]  /*54c0*/  UISETP.LT.AND UP0, UPT, UR14, UR15, UPT ;  /* 0x0000000f0e00728c */ /* 0x000fc8000bf01270 */
[----:B------:R-:W-:-:S12]  /*54d0*/  USEL UR14, UR14, UR15, UP0 ;  /* 0x0000000f0e0e7287 */ /* 0x000fd80008000000 */
.L_x_10828:
        /* <DEDUP_REMOVED lines=37> */
[----:B------:R-:W-:Y:S01]  /*5730*/  IMAD.MOV.U32 R135, RZ, RZ, RZ ;  /* 0x000000ffff877224 */ /* 0x000fe200078e00ff */
[----:B------:R-:W-:Y:S01]  /*5740*/  ULDC UR35, c[0x0][0x9dc] ;  /* 0x0002770000237ab9 */ /* 0x000fe20000000800 */
[----:B------:R-:W-:Y:S01]  /*5750*/  ULDC UR56, c[0x0][0x9d8] ;  /* 0x0002760000387ab9 */ /* 0x000fe20000000800 */
[----:B------:R-:W-:Y:S01]  /*5760*/  ULDC UR33, c[0x0][0x988] ;  /* 0x0002620000217ab9 */ /* 0x000fe20000000800 */
[----:B------:R-:W-:-:S05]  /*5770*/  ULDC UR55, c[0x0][0x9e0] ;  /* 0x0002780000377ab9 */ /* 0x000fca0000000800 */
.L_x_10850:
[----:B------:R-:W-:Y:S01]  /*5780*/  ISETP.NE.AND P2, PT, RZ, UR43, PT ;  /* 0x0000002bff007c0c */ /* 0x000fe2000bf45270 */
[----:B------:R-:W-:-:S04]  /*5790*/  UISETP.NE.AND UP0, UPT, UR58, 0x1, UPT ;  /* 0x000000013a00788c */ /* 0x000fc8000bf05270 */
[----:B------:R-:W-:-:S04]  /*57a0*/  USEL UR47, URZ, 0x1, UP0 ;  /* 0x000000013f2f7887 */ /* 0x000fc80008000000 */
[----:B------:R-:W-:-:S04]  /*57b0*/  ULOP3.LUT UR47, UR28, UR47, URZ, 0x3c, !UPT ;  /* 0x0000002f1c2f7292 */ /* 0x000fc8000f8e3c3f */
[----:B------:R-:W-:Y:S08]  /*57c0*/  @P2 BRA `(.L_x_10832) ;  /* 0x0000000000382947 */ /* 0x000ff00003800000 */
[----:B------:R-:W-:Y:S05]  /*57d0*/  @!P0 BRA `(.L_x_10833) ;  /* 0x0000000000048947 */ /* 0x000fea0003800000 */
[----:B------:R-:W-:Y:S01]  /*57e0*/  BPT.TRAP 0x1 ;  /* 0x000000040000795c */ /* 0x000fe20000300000 */
.L_x_10833:
        /* <DEDUP_REMOVED lines=9> */
.L_x_10834:
[----:B-1----:R-:W-:Y:S05]  /*5880*/  @P1 BRA `(.L_x_10832) ;  /* 0x0000000000081947 */ /* 0x002fea0003800000 */
[----:B------:R-:W1:Y:S02]  /*5890*/  SYNCS.PHASECHK.TRANS64.TRYWAIT P1, [UR6+0x2d830], R6 ;  /* 0x02d83006ff0075a7 */ /* 0x000e640008020146 */
[----:B-1----:R-:W-:Y:S05]  /*58a0*/  @!P1 BRA `(.L_x_10835) ;  /* 0x0000010400c49947 */ /* 0x002fea0003800000 */
.L_x_10832:
[----:B-1----:R-:W1:Y:S01]  /*58b0*/  S2R R7, SR_TID.X ;  /* 0x0000000000077919 */ /* 0x002e620000002100 */
        /* <DEDUP_REMOVED lines=15> */
[----:B-1----:R-:W-:-:S05]  /*59b0*/  SHF.R.U32.HI R7, RZ, 0x7, R7 ;  /* 0x00000007ff077819 */ /* 0x002fca0000011607 */
[----:B0-----:R-:W-:-:S05]  /*59c0*/  VIADD R6, R7, 0x8 ;  /* 0x0000000807067836 */ /* 0x001fca0000000000 */
        /* <DEDUP_REMOVED lines=22> */
.L_x_10837:
[----:B------:R-:W-:Y:S01]  /*5b30*/  ULEA UR6, UR58, UR40, 0x3 ;  /* 0x000000283a067291 */ /* 0x000fe2000f8e183f */
[----:B------:R-:W-:-:S05]  /*5b40*/  IMAD.U32 R6, RZ, RZ, UR28 ;  /* 0x0000001cff067e24 */ /* 0x000fca000f8e00ff */
[----:B------:R-:W-:-:S04]  /*5b50*/  SHF.L.U32 R6, R6, 0x1f, RZ ;  /* 0x0000001f06067819 */ /* 0x000fc800000006ff */
[----:B------:R0:W1:Y:S01]  /*5b60*/  SYNCS.PHASECHK.TRANS64.TRYWAIT P1, [UR6+0x2d850], R6 ;  /* 0x02d85006ff0075a7 */ /* 0x0000620008020146 */
[----:B------:R-:W-:Y:S05]  /*5b70*/  @!P0 BRA `(.L_x_10838) ;  /* 0x0000000000048947 */ /* 0x000fea0003800000 */
[----:B------:R-:W-:Y:S01]  /*5b80*/  BPT.TRAP 0x1 ;  /* 0x000000040000795c */ /* 0x000fe20000300000 */
.L_x_10838:
[----:B-1----:R-:W-:Y:S05]  /*5b90*/  @P1 BRA `(.L_x_10836) ;  /* 0x0000000000081947 */ /* 0x002fea0003800000 */
[----:B------:R-:W1:Y:S02]  /*5ba0*/  SYNCS.PHASECHK.TRANS64.TRYWAIT P1, [UR6+0x2d850], R6 ;  /* 0x02d85006ff0075a7 */ /* 0x000e640008020146 */
[----:B-1----:R-:W-:Y:S05]  /*5bb0*/  @!P1 BRA `(.L_x_10839) ;  /* 0x0000010400189947 */ /* 0x002fea0003800000 */
.L_x_10836:
[----:B------:R-:W-:Y:S01]  /*5bc0*/  UIADD3 UR6, UR40, 0x400, URZ ;  /* 0x0000040028067890 */ /* 0x000fe2000fffe03f */
[----:B------:R-:W-:Y:S01]  /*5bd0*/  WARPGROUP.ARRIVE ;  /* 0x00000000000079c5 */ /* 0x000fe20000000000 */
[----:B------:R-:W-:-:S05]  /*5be0*/  ULEA UR7, UR54, UR40, 0xd ;  /* 0x0000002836077291 */ /* 0x000fca000f8e683f */
[----:B------:R-:W1:Y:S01]  /*5bf0*/  S2R R8, SR_TID.X ;  /* 0x0000000000087919 */ /* 0x000e620000002100 */
[----:B------:R-:W-:Y:S02]  /*5c00*/  USHF.R.U32.HI UR6, URZ, 0x4, UR6 ;  /* 0x000000043f067899 */ /* 0x000fe40008011606 */
[----:B------:R-:W-:Y:S02]  /*5c10*/  UIADD3 UR7, UR7, 0x21800, URZ ;  /* 0x0002180007077890 */ /* 0x000fe4000fffe03f */
[----:B------:R-:W-:Y:S02]  /*5c20*/  ULOP3.LUT UR6, UR6, 0x3fff, URZ, 0xc0, !UPT ;  /* 0x00003fff06067892 */ /* 0x000fe4000f8ec03f */
[----:B------:R-:W-:Y:S02]  /*5c30*/  USHF.R.U32.HI UR7, URZ, 0x4, UR7 ;  /* 0x000000043f077899 */ /* 0x000fe40008011607 */
[----:B------:R-:W-:Y:S02]  /*5c40*/  ULOP3.LUT UR10, UR6, 0x2000000, URZ, 0xfc, !UPT ;  /* 0x02000000060a7892 */ /* 0x000fe4000f8efc3f */
[----:B------:R-:W-:-:S02]  /*5c50*/  ULOP3.LUT UR6, UR7, 0x3fff, URZ, 0xc0, !UPT ;  /* 0x00003fff07067892 */ /* 0x000fc4000f8ec03f */
[----:B------:R-:W-:Y:S02]  /*5c60*/  UIMAD UR7, UR58, 0x600, UR10 ;  /* 0x000006003a0778a4 */ /* 0x000fe4000f8e020a */
[----:B------:R-:W-:Y:S01]  /*5c70*/  ULOP3.LUT UR6, UR6, 0x10000, URZ, 0xfc, !UPT ;  /* 0x0001000006067892 */ /* 0x000fe2000f8efc3f */
[----:B------:R-:W-:Y:S01]  /*5c80*/  UMOV UR31, 0x80000020 ;  /* 0x80000020001f7882 */ /* 0x000fe20000000000 */
[----:B------:R-:W-:-:S03]  /*5c90*/  UMOV UR29, 0x40000040 ;  /* 0x40000040001d7882 */ /* 0x000fc60000000000 */
        /* <DEDUP_REMOVED lines=60> */
.L_x_10840:
[----:B------:R-:W-:Y:S01]  /*6060*/  UISETP.NE.AND UP1, UPT, UR51, URZ, UPT ;  /* 0x0000003f3300728c */ /* 0x000fe2000bf25270 */
[----:B------:R-:W-:Y:S01]  /*6070*/  FMUL.FTZ R11, R30, UR56 ;  /* 0x000000381e0b7c20 */ /* 0x000fe20008410000 */
[----:B------:R-:W-:Y:S01]  /*6080*/  FMUL.FTZ R30, R41, UR56 ;  /* 0x00000038291e7c20 */ /* 0x000fe20008410000 */
[----:B------:R-:W-:Y:S01]  /*6090*/  FMUL.FTZ R41, R54, UR56 ;  /* 0x0000003836297c20 */ /* 0x000fe20008410000 */
[----:B------:R-:W-:Y:S01]  /*60a0*/  FMUL.FTZ R54, R64, UR56 ;  /* 0x0000003840367c20 */ /* 0x000fe20008410000 */
[----:B------:R-:W-:Y:S01]  /*60b0*/  FMUL.FTZ R64, R73, UR56 ;  /* 0x0000003849407c20 */ /* 0x000fe20008410000 */
[----:B------:R-:W-:Y:S01]  /*60c0*/  PLOP3.LUT P1, PT, PT, PT, UP1, 0x80, 0x0 ;  /* 0x000000000000781c */ /* 0x000fe20003f2f018 */
[----:B------:R-:W-:Y:S01]  /*60d0*/  FMUL.FTZ R73, R83, UR56 ;  /* 0x0000003853497c20 */ /* 0x000fe20008410000 */
[----:B------:R-:W-:Y:S01]  /*60e0*/  PLOP3.LUT P2, PT, PT, PT, UP1, 0x80, 0x0 ;  /* 0x000000000000781c */ /* 0x000fe20003f4f018 */
[----:B------:R-:W-:Y:S02]  /*60f0*/  VIADD R83, R137, UR39 ;  /* 0x0000002789537c36 */ /* 0x000fe40008000000 */
[----:B------:R-:W-:Y:S01]  /*6100*/  FMUL.FTZ R10, R28, UR56 ;  /* 0x000000381c0a7c20 */ /* 0x000fe20008410000 */
[----:B------:R-:W-:Y:S01]  /*6110*/  FMUL.FTZ R28, R40, UR56 ;  /* 0x00000038281c7c20 */ /* 0x000fe20008410000 */
[----:B------:R-:W-:Y:S01]  /*6120*/  @UP1 ULDC UR7, c[0x0][0x44c] ;  /* 0x0001130000071ab9 */ /* 0x000fe20000000800 */
[----:B------:R-:W1:Y:S01]  /*6130*/  LDC R141, c[0x0][0x2f0] ;  /* 0x0000bc00ff8d7b82 */ /* 0x000e620000000800 */
[----:B------:R-:W-:Y:S01]  /*6140*/  FMUL.FTZ R40, R52, UR56 ;  /* 0x0000003834287c20 */ /* 0x000fe20008410000 */
[----:B------:R-:W-:Y:S01]  /*6150*/  FMUL.FTZ R13, R31, UR56 ;  /* 0x000000381f0d7c20 */ /* 0x000fe20008410000 */
[----:B------:R-:W-:Y:S01]  /*6160*/  FMUL.FTZ R9, R27, UR56 ;  /* 0x000000381b097c20 */ /* 0x000fe20008410000 */
[----:B------:R-:W-:Y:S01]  /*6170*/  FMUL.FTZ R31, R43, UR56 ;  /* 0x000000382b1f7c20 */ /* 0x000fe20008410000 */
[----:B------:R-:W-:Y:S01]  /*6180*/  FMUL.FTZ R27, R39, UR56 ;  /* 0x00000038271b7c20 */ /* 0x000fe20008410000 */
[----:B------:R-:W-:Y:S01]  /*6190*/  @P1 IMAD.HI.U32 R52, R83, UR7, RZ ;  /* 0x0000000753341c27 */ /* 0x000fe2000f8e00ff */
[----:B------:R-:W-:Y:S01]  /*61a0*/  @UP1 ULDC UR7, c[0x0][0x450] ;  /* 0x0001140000071ab9 */ /* 0x000fe20000000800 */
[----:B------:R-:W2:Y:S02]  /*61b0*/  LDC R143, c[0x0][0x288] ;  /* 0x0000a200ff8f7b82 */ /* 0x000ea40000000800 */
[----:B------:R-:W-:Y:S01]  /*61c0*/  FMUL.FTZ R43, R55, UR56 ;  /* 0x00000038372b7c20 */ /* 0x000fe20008410000 */
[----:B------:R-:W-:Y:S01]  /*61d0*/  FMUL.FTZ R39, R51, UR56 ;  /* 0x0000003833277c20 */ /* 0x000fe20008410000 */
[----:B------:R-:W-:Y:S01]  /*61e0*/  @P2 SHF.R.U32.HI R83, RZ, UR7, R52 ;  /* 0x00000007ff532c19 */ /* 0x000fe20008011634 */
[----:B------:R-:W-:Y:S01]  /*61f0*/  FMUL.FTZ R55, R66, UR56 ;  /* 0x0000003842377c20 */ /* 0x000fe20008410000 */
[----:B------:R-:W-:Y:S01]  /*6200*/  ULEA UR6, UR46, UR40, 0x3 ;  /* 0x000000282e067291 */ /* 0x000fe2000f8e183f */
[----:B------:R-:W-:Y:S01]  /*6210*/  FMUL.FTZ R51, R63, UR56 ;  /* 0x000000383f337c20 */ /* 0x000fe20008410000 */
[----:B------:R-:W-:Y:S01]  /*6220*/  FMUL.FTZ R66, R76, UR56 ;  /* 0x000000384c427c20 */ /* 0x000fe20008410000 */
[----:B------:R-:W-:Y:S01]  /*6230*/  FMUL.FTZ R63, R74, UR56 ;  /* 0x000000384a3f7c20 */ /* 0x000fe20008410000 */
[----:B------:R-:W-:-:S02]  /*6240*/  IMAD.SHL.U32 R76, R3, 0x80, RZ ;  /* 0x00000080034c7824 */ /* 0x000fc400078e00ff */
[----:B------:R-:W-:Y:S01]  /*6250*/  FMUL.FTZ R74, R84, UR56 ;  /* 0x00000038544a7c20 */ /* 0x000fe20008410000 */
[----:B------:R-:W-:Y:S01]  /*6260*/  FMUL.FTZ R12, R29, UR56 ;  /* 0x000000381d0c7c20 */ /* 0x000fe20008410000 */
[----:B------:R-:W-:Y:S01]  /*6270*/  UIADD3 UR6, UR6, 0x2d840, URZ ;  /* 0x0002d84006067890 */ /* 0x000fe2000fffe03f */
[----:B------:R-:W3:Y:S01]  /*6280*/  SHFL.IDX PT, R84, R83, RZ, 0x1c1f ;  /* 0x001c1fff53547589 */ /* 0x000ee200000e0000 */
[----:B0-----:R-:W-:Y:S01]  /*6290*/  FMUL.FTZ R6, R24, UR56 ;  /* 0x0000003818067c20 */ /* 0x001fe20008410000 */
        /* <DEDUP_REMOVED lines=47> */
[----:B------:R-:W0:Y:S01]  /*6590*/  MUFU.TANH R6, R6 ;  /* 0x0000000600067308 */ /* 0x000e220000002400 */
[----:B------:R-:W-:Y:S01]  /*65a0*/  SYNCS.ARRIVE.TRANS64.RED.A1T0 RZ, [UR6], RZ ;  /* 0x000000ffffff79a7 */ /* 0x000fe20008100406 */
[----:B-1----:R-:W-:Y:S01]  /*65b0*/  IMAD R52, R141, UR44, R52 ;  /* 0x0000002c8d347c24 */ /* 0x002fe2000f8e0234 */
[----:B------:R-:W-:-:S03]  /*65c0*/  ULOP3.LUT UR6, URZ, UR35, URZ, 0x33, !UPT ;  /* 0x000000233f067292 */ /* 0x000fc6000f8e333f */
[----:B--2---:R-:W-:Y:S02]  /*65d0*/  IMAD.IADD R52, R52, 0x1, -R143 ;  /* 0x0000000134347824 */ /* 0x004fe400078e0a8f */
[----:B------:R-:W1:Y:S02]  /*65e0*/  MUFU.TANH R8, R8 ;  /* 0x0000000800087308 */ /* 0x000e640000002400 */
[C---:B------:R-:W-:Y:S02]  /*65f0*/  VIADD R82, R52.reuse, UR55 ;  /* 0x0000003734527c36 */ /* 0x040fe40008000000 */
[----:B------:R-:W-:Y:S02]  /*6600*/  VIADD R81, R52, UR6 ;  /* 0x0000000634517c36 */ /* 0x000fe40008000000 */
[----:B---3--:R-:W-:Y:S02]  /*6610*/  IMAD.IADD R80, R82, 0x1, R84 ;  /* 0x0000000152507824 */ /* 0x008fe400078e0254 */
[----:B------:R-:W2:Y:S01]  /*6620*/  MUFU.TANH R7, R7 ;  /* 0x0000000700077308 */ /* 0x000ea20000002400 */
        /* <DEDUP_REMOVED lines=76> */
.L_x_10843:
[----:B------:R-:W-:-:S05]  /*6af0*/  IMAD.U32 R85, RZ, RZ, UR34 ;  /* 0x00000022ff557e24 */ /* 0x000fca000f8e00ff */
[----:B------:R-:W-:-:S13]  /*6b00*/  ISETP.NE.AND P1, PT, R85, 0x1, PT ;  /* 0x000000015500780c */ /* 0x000fda0003f25270 */
[----:B------:R-:W1:Y:S02]  /*6b10*/  @P1 LDC.64 R52, c[0x0][0x9e8] ;  /* 0x00027a00ff341b82 */ /* 0x000e640000000a00 */
[----:B-1----:R-:W-:-:S05]  /*6b20*/  @P1 IMAD.HI.U32 R52, R87, R52, RZ ;  /* 0x0000003457341227 */ /* 0x002fca00078e00ff */
[----:B------:R-:W-:-:S07]  /*6b30*/  @P1 SHF.R.U32.HI R87, RZ, R53, R52 ;  /* 0x00000035ff571219 */ /* 0x000fce0000011634 */
.L_x_10844:
[----:B------:R-:W-:Y:S05]  /*6b40*/  BSYNC B0 ;  /* 0x0000000000007941 */ /* 0x000fea0003800000 */
.L_x_10842:
[----:B------:R-:W-:-:S04]  /*6b50*/  IMAD R87, R87, R85, -R76 ;  /* 0x0000005557577224 */ /* 0x000fc800078e0a4c */
[----:B------:R-:W-:-:S05]  /*6b60*/  IMAD R52, R16, -0x2, R87 ;  /* 0xfffffffe10347824 */ /* 0x000fca00078e0257 */
[----:B------:R-:W-:Y:S02]  /*6b70*/  VIADDMNMX R80, R52, R85, R80, PT ;  /* 0x0000005534507246 */ /* 0x000fe40003800150 */
[----:B------:R-:W-:-:S07]  /*6b80*/  VIMNMX R79, R79, R52, !PT ;  /* 0x000000344f4f7248 */ /* 0x000fce0007fe0100 */
.L_x_10841:
[----:B------:R-:W-:Y:S01]  /*6b90*/  ISETP.GT.AND P1, PT, R3, -0x1, PT ;  /* 0xffffffff0300780c */ /* 0x000fe20003f24270 */
[----:B------:R-:W1:Y:S01]  /*6ba0*/  SHFL.IDX PT, R52, R83, 0x1, 0x1c1f ;  /* 0x003c1f0053347f89 */ /* 0x000e6200000e0000 */
[----:B------:R-:W-:Y:S02]  /*6bb0*/  UISETP.NE.AND UP0, UPT, UR50, URZ, UPT ;  /* 0x0000003f3200728c */ /* 0x000fe4000bf05270 */
[C---:B------:R-:W-:Y:S02]  /*6bc0*/  ISETP.GT.AND P3, PT, R79.reuse, 0x8, P1 ;  /* 0x000000084f00780c */ /* 0x040fe40000f64270 */
[C---:B------:R-:W-:Y:S02]  /*6bd0*/  ISETP.GT.AND P6, PT, R79.reuse, RZ, P1 ;  /* 0x000000ff4f00720c */ /* 0x040fe40000fc4270 */
[----:B------:R-:W-:Y:S02]  /*6be0*/  ISETP.LT.OR P3, PT, R80, 0x9, P3 ;  /* 0x000000095000780c */ /* 0x000fe40001f61670 */
[----:B------:R-:W-:-:S02]  /*6bf0*/  ISETP.GT.AND P2, PT, R79, 0x1, P1 ;  /* 0x000000014f00780c */ /* 0x000fc40000f44270 */
[----:B------:R-:W-:Y:S02]  /*6c00*/  FSEL R10, R10, -INF , !P3 ;  /* 0xff8000000a0a7808 */ /* 0x000fe40005800000 */
[----:B------:R-:W-:Y:S02]  /*6c10*/  ISETP.GT.AND P3, PT, R79, 0x19, P1 ;  /* 0x000000194f00780c */ /* 0x000fe40000f64270 */
[C---:B------:R-:W-:Y:S02]  /*6c20*/  ISETP.LT.OR P6, PT, R80.reuse, 0x1, P6 ;  /* 0x000000015000780c */ /* 0x040fe400037c1670 */
[C---:B------:R-:W-:Y:S02]  /*6c30*/  ISETP.LT.OR P2, PT, R80.reuse, 0x2, P2 ;  /* 0x000000025000780c */ /* 0x040fe40001741670 */
[----:B------:R-:W-:Y:S02]  /*6c40*/  ISETP.LT.OR P3, PT, R80, 0x1a, P3 ;  /* 0x0000001a5000780c */ /* 0x000fe40001f61670 */
[----:B0-----:R-:W-:-:S02]  /*6c50*/  FSEL R6, R6, -INF , !P6 ;  /* 0xff80000006067808 */ /* 0x001fc40007000000 */
[----:B------:R-:W-:Y:S01]  /*6c60*/  FSEL R8, R8, -INF , !P2 ;  /* 0xff80000008087808 */ /* 0x000fe20005000000 */
[--C-:B-1----:R-:W-:Y:S01]  /*6c70*/  IMAD.IADD R82, R82, 0x1, R52.reuse ;  /* 0x0000000152527824 */ /* 0x102fe200078e0234 */
[----:B------:R-:W-:Y:S01]  /*6c80*/  ISETP.GT.AND P5, PT, R79, 0x9, P1 ;  /* 0x000000094f00780c */ /* 0x000fe20000fa4270 */
[----:B------:R-:W-:Y:S01]  /*6c90*/  IMAD.IADD R81, R81, 0x1, R52 ;  /* 0x0000000151517824 */ /* 0x000fe200078e0234 */
        /* <DEDUP_REMOVED lines=11> */
[----:B------:R-:W-:Y:S02]  /*6d50*/  FSEL R14, R14, -INF , !P4 ;  /* 0xff8000000e0e7808 */ /* 0x000fe40006000000 */
[----:B------:R-:W-:Y:S02]  /*6d60*/  FSEL R15, R15, -INF , !P6 ;  /* 0xff8000000f0f7808 */ /* 0x000fe40007000000 */
[----:B------:R-:W-:Y:S02]  /*6d70*/  FSEL R24, R24, -INF , !P2 ;  /* 0xff80000018187808 */ /* 0x000fe40005000000 */
[C---:B------:R-:W-:Y:S02]  /*6d80*/  ISETP.GT.AND P5, PT, R79.reuse, 0x20, P1 ;  /* 0x000000204f00780c */ /* 0x040fe40000fa4270 */
[----:B------:R-:W-:-:S02]  /*6d90*/  ISETP.GT.AND P4, PT, R79, 0x21, P1 ;  /* 0x000000214f00780c */ /* 0x000fc40000f84270 */
[C---:B------:R-:W-:Y:S02]  /*6da0*/  ISETP.GT.AND P6, PT, R79.reuse, 0x28, P1 ;  /* 0x000000284f00780c */ /* 0x040fe40000fc4270 */
        /* <DEDUP_REMOVED lines=82> */
.L_x_10847:
[----:B------:R-:W-:-:S05]  /*72d0*/  IMAD.U32 R80, RZ, RZ, UR34 ;  /* 0x00000022ff507e24 */ /* 0x000fca000f8e00ff */
[----:B------:R-:W-:-:S13]  /*72e0*/  ISETP.NE.AND P2, PT, R80, 0x1, PT ;  /* 0x000000015000780c */ /* 0x000fda0003f45270 */
[----:B------:R-:W0:Y:S02]  /*72f0*/  @P2 LDC.64 R52, c[0x0][0x9e8] ;  /* 0x00027a00ff342b82 */ /* 0x000e240000000a00 */
[----:B0-----:R-:W-:-:S05]  /*7300*/  @P2 IMAD.HI.U32 R52, R79, R52, RZ ;  /* 0x000000344f342227 */ /* 0x001fca00078e00ff */
[----:B------:R-:W-:-:S07]  /*7310*/  @P2 SHF.R.U32.HI R79, RZ, R53, R52 ;  /* 0x00000035ff4f2219 */ /* 0x000fce0000011634 */
.L_x_10848:
[----:B------:R-:W-:Y:S05]  /*7320*/  BSYNC B0 ;  /* 0x0000000000007941 */ /* 0x000fea0003800000 */
.L_x_10846:
[----:B------:R-:W-:-:S04]  /*7330*/  IMAD R79, R79, R80, -R76 ;  /* 0x000000504f4f7224 */ /* 0x000fc800078e0a4c */
[----:B------:R-:W-:-:S05]  /*7340*/  IMAD R79, R16, -0x2, R79 ;  /* 0xfffffffe104f7824 */ /* 0x000fca00078e024f */
[----:B------:R-:W-:Y:S02]  /*7350*/  VIADDMNMX R82, R79, R80, R82, PT ;  /* 0x000000504f527246 */ /* 0x000fe40003800152 */
[----:B------:R-:W-:-:S07]  /*7360*/  VIMNMX R81, R81, R79, !PT ;  /* 0x0000004f51517248 */ /* 0x000fce0007fe0100 */
.L_x_10845:
        /* <DEDUP_REMOVED lines=19> */
[C---:B------:R-:W-:Y:S02]  /*74a0*/  ISETP.GT.AND P5, PT, R81.reuse, 0x8, P1 ;  /* 0x000000085100780c */ /* 0x040fe40000fa4270 */
        /* <DEDUP_REMOVED lines=44> */
[----:B------:R-:W-:Y:S01]  /*7770*/  ISETP.GT.AND P2, PT, R81, 0x30, P1 ;  /* 0x000000305100780c */ /* 0x000fe20000f44270 */
[----:B------:R-:W0:Y:S01]  /*7780*/  SHFL.BFLY PT, R53, R52, 0x2, 0x1f ;  /* 0x0c401f0034357f89 */ /* 0x000e2200000e0000 */
[----:B------:R-:W-:-:S02]  /*7790*/  FSEL R33, R33, -INF , !P5 ;  /* 0xff80000021217808 */ /* 0x000fc40006800000 */
[C---:B------:R-:W-:Y:S02]  /*77a0*/  ISETP.LT.OR P3, PT, R82.reuse, 0x2a, P3 ;  /* 0x0000002a5200780c */ /* 0x040fe40001f61670 */
[----:B------:R-:W-:Y:S02]  /*77b0*/  ISETP.GT.AND P5, PT, R81, 0x31, P1 ;  /* 0x000000315100780c */ /* 0x000fe40000fa4270 */
[C---:B------:R-:W-:Y:S02]  /*77c0*/  ISETP.LT.OR P2, PT, R82.reuse, 0x31, P2 ;  /* 0x000000315200780c */ /* 0x040fe40001741670 */
[----:B------:R-:W-:Y:S02]  /*77d0*/  FSEL R35, R35, -INF , !P3 ;  /* 0xff80000023237808 */ /* 0x000fe40005800000 */
[----:B------:R-:W-:Y:S02]  /*77e0*/  FSEL R37, R37, -INF , !P2 ;  /* 0xff80000025257808 */ /* 0x000fe40005000000 */
[----:B------:R-:W-:-:S02]  /*77f0*/  ISETP.LT.OR P5, PT, R82, 0x32, P5 ;  /* 0x000000325200780c */ /* 0x000fc40002fa1670 */
[----:B------:R-:W-:Y:S02]  /*7800*/  ISETP.GT.AND P3, PT, R81, 0x39, P1 ;  /* 0x000000395100780c */ /* 0x000fe40000f64270 */
[----:B------:R-:W-:Y:S02]  /*7810*/  FSEL R39, R39, -INF , !P5 ;  /* 0xff80000027277808 */ /* 0x000fe40006800000 */
[C---:B------:R-:W-:Y:S02]  /*7820*/  ISETP.GT.AND P2, PT, R81.reuse, 0x40, P1 ;  /* 0x000000405100780c */ /* 0x040fe40000f44270 */
[----:B------:R-:W-:Y:S02]  /*7830*/  ISETP.LT.OR P3, PT, R82, 0x3a, P3 ;  /* 0x0000003a5200780c */ /* 0x000fe40001f61670 */
[----:B------:R-:W-:Y:S02]  /*7840*/  ISETP.GT.AND P5, PT, R81, 0x41, P1 ;  /* 0x000000415100780c */ /* 0x000fe40000fa4270 */
[----:B0-----:R-:W-:-:S02]  /*7850*/  FMNMX.FTZ R53, R52, R53, !PT ;  /* 0x0000003534357209 */ /* 0x001fc40007810000 */
[C---:B------:R-:W-:Y:S02]  /*7860*/  ISETP.LT.OR P2, PT, R82.reuse, 0x41, P2 ;  /* 0x000000415200780c */ /* 0x040fe40001741670 */
[----:B------:R-:W-:Y:S01]  /*7870*/  FSEL R43, R43, -INF , !P3 ;  /* 0xff8000002b2b7808 */ /* 0x000fe20005800000 */
[----:B------:R-:W0:Y:S01]  /*7880*/  SHFL.BFLY PT, R76, R53, 0x1, 0x1f ;  /* 0x0c201f00354c7f89 */ /* 0x000e2200000e0000 */
[----:B------:R-:W-:Y:S02]  /*7890*/  FSEL R45, R45, -INF , !P2 ;  /* 0xff8000002d2d7808 */ /* 0x000fe40005000000 */
[----:B------:R-:W-:Y:S02]  /*78a0*/  ISETP.LT.OR P5, PT, R82, 0x42, P5 ;  /* 0x000000425200780c */ /* 0x000fe40002fa1670 */
[----:B------:R-:W-:Y:S02]  /*78b0*/  ISETP.GT.AND P3, PT, R81, 0x49, P1 ;  /* 0x000000495100780c */ /* 0x000fe40000f64270 */
[----:B------:R-:W-:-:S02]  /*78c0*/  FSEL R47, R47, -INF , !P5 ;  /* 0xff8000002f2f7808 */ /* 0x000fc40006800000 */
[C---:B------:R-:W-:Y:S02]  /*78d0*/  ISETP.GT.AND P2, PT, R81.reuse, 0x50, P1 ;  /* 0x000000505100780c */ /* 0x040fe40000f44270 */
[C---:B------:R-:W-:Y:S02]  /*78e0*/  ISETP.LT.OR P3, PT, R82.reuse, 0x4a, P3 ;  /* 0x0000004a5200780c */ /* 0x040fe40001f61670 */
[----:B------:R-:W-:Y:S02]  /*78f0*/  ISETP.GT.AND P5, PT, R81, 0x51, P1 ;  /* 0x000000515100780c */ /* 0x000fe40000fa4270 */
[----:B------:R-:W-:Y:S02]  /*7900*/  ISETP.LT.OR P2, PT, R82, 0x51, P2 ;  /* 0x000000515200780c */ /* 0x000fe40001741670 */
[----:B------:R-:W-:Y:S02]  /*7910*/  FSEL R51, R51, -INF , !P3 ;  /* 0xff80000033337808 */ /* 0x000fe40005800000 */
[----:B------:R-:W-:-:S02]  /*7920*/  FSEL R55, R55, -INF , !P2 ;  /* 0xff80000037377808 */ /* 0x000fc40005000000 */
[----:B------:R-:W-:Y:S02]  /*7930*/  ISETP.LT.OR P5, PT, R82, 0x52, P5 ;  /* 0x000000525200780c */ /* 0x000fe40002fa1670 */
[----:B------:R-:W-:Y:S02]  /*7940*/  ISETP.GT.AND P3, PT, R81, 0x59, P1 ;  /* 0x000000595100780c */ /* 0x000fe40000f64270 */
[----:B0-----:R-:W-:Y:S02]  /*7950*/  FMNMX.FTZ R76, R53, R76, !PT ;  /* 0x0000004c354c7209 */ /* 0x001fe40007810000 */
[----:B------:R-:W-:Y:S02]  /*7960*/  FSEL R57, R57, -INF , !P5 ;  /* 0xff80000039397808 */ /* 0x000fe40006800000 */
[C---:B------:R-:W-:Y:S01]  /*7970*/  FSETP.NEU.FTZ.AND P6, PT, R76.reuse, -INF , PT ;  /* 0xff8000004c00780b */ /* 0x040fe20003fdd000 */
[----:B------:R-:W-:Y:S01]  /*7980*/  FMUL.FTZ R79, R76, UR33 ;  /* 0x000000214c4f7c20 */ /* 0x000fe20008410000 */
[----:B------:R-:W-:-:S02]  /*7990*/  ISETP.GT.AND P2, PT, R81, 0x60, P1 ;  /* 0x000000605100780c */ /* 0x000fc40000f44270 */
[C---:B------:R-:W-:Y:S02]  /*79a0*/  ISETP.LT.OR P3, PT, R82.reuse, 0x5a, P3 ;  /* 0x0000005a5200780c */ /* 0x040fe40001f61670 */
[----:B------:R-:W-:Y:S02]  /*79b0*/  FSEL R53, R79, RZ, P6 ;  /* 0x000000ff4f357208 */ /* 0x000fe40003000000 */
[----:B------:R-:W-:Y:S02]  /*79c0*/  ISETP.GT.AND P5, PT, R81, 0x61, P1 ;  /* 0x000000615100780c */ /* 0x000fe40000fa4270 */
[----:B------:R-:W-:Y:S01]  /*79d0*/  ISETP.LT.OR P2, PT, R82, 0x61, P2 ;  /* 0x000000615200780c */ /* 0x000fe20001741670 */
[--C-:B------:R-:W-:Y:S01]  /*79e0*/  FFMA.FTZ R79, R14, UR33, -R53.reuse ;  /* 0x000000210e4f7c23 */ /* 0x100fe20008010835 */
[----:B------:R-:W-:Y:S01]  /*79f0*/  FSEL R14, R7, -INF , !P4 ;  /* 0xff800000070e7808 */ /* 0x000fe20006000000 */
[--C-:B------:R-:W-:Y:S01]  /*7a00*/  FFMA.FTZ R6, R6, UR33, -R53.reuse ;  /* 0x0000002106067c23 */ /* 0x100fe20008010835 */
[----:B------:R-:W-:Y:S01]  /*7a10*/  ISETP.GT.AND P4, PT, R81, 0x38, P1 ;  /* 0x000000385100780c */ /* 0x000fe20000f84270 */
[----:B------:R0:W-:Y:S01]  /*7a20*/  MUFU.EX2 R7, R79 ;  /* 0x0000004f00077308 */ /* 0x0001e20000000800 */
        /* <DEDUP_REMOVED lines=12> */
[----:B0-----:R-:W-:Y:S01]  /*7af0*/  FMNMX.FTZ R79, R13, R52, !PT ;  /* 0x000000340d4f7209 */ /* 0x001fe20007810000 */
        /* <DEDUP_REMOVED lines=22> */
[----:B------:R-:W-:Y:S01]  /*7c60*/  FFMA.FTZ R50, R50, UR33, -R53 ;  /* 0x0000002132327c23 */ /* 0x000fe20008010835 */
        /* <DEDUP_REMOVED lines=13> */
[----:B------:R-:W-:Y:S02]  /*7d40*/  FMNMX.FTZ R52, R41, R52, !PT ;  /* 0x0000003429347209 */ /* 0x000fe40007810000 */
[----:B------:R-:W-:Y:S02]  /*7d50*/  FSEL R79, R65, -INF , !P5 ;  /* 0xff800000414f7808 */ /* 0x000fe40006800000 */
        /* <DEDUP_REMOVED lines=33> */
[----:B------:R-:W-:-:S02]  /*7f70*/  ISETP.LT.OR P1, PT, R82, 0x7a, P1 ;  /* 0x0000007a5200780c */ /* 0x000fc40000f21670 */
[----:B------:R-:W-:Y:S02]  /*7f80*/  FMNMX.FTZ R52, R71, R52, !PT ;  /* 0x0000003447347209 */ /* 0x000fe40007810000 */
[----:B------:R-:W-:Y:S02]  /*7f90*/  FSEL R75, R75, -INF , !P4 ;  /* 0xff8000004b4b7808 */ /* 0x000fe40006000000 */
[----:B------:R-:W-:Y:S01]  /*7fa0*/  FMNMX.FTZ R52, R73, R52, !PT ;  /* 0x0000003449347209 */ /* 0x000fe20007810000 */
[----:B------:R-:W-:Y:S01]  /*7fb0*/  MUFU.EX2 R34, R34 ;  /* 0x0000002200227308 */ /* 0x000fe20000000800 */
[----:B------:R-:W-:Y:S02]  /*7fc0*/  FSEL R78, R78, -INF , !P1 ;  /* 0xff8000004e4e7808 */ /* 0x000fe40004800000 */
        /* <DEDUP_REMOVED lines=8> */
[--C-:B------:R-:W-:Y:S01]  /*8050*/  FFMA.FTZ R64, R66, UR33, -R53.reuse ;  /* 0x0000002142407c23 */ /* 0x100fe20008010835 */
[----:B------:R-:W0:Y:S01]  /*8060*/  SHFL.BFLY PT, R82, R65, 0x2, 0x1f ;  /* 0x0c401f0041527f89 */ /* 0x000e2200000e0000 */
[--C-:B------:R-:W-:Y:S01]  /*8070*/  FFMA.FTZ R66, R70, UR33, -R53.reuse ;  /* 0x0000002146427c23 */ /* 0x100fe20008010835 */
[--C-:B------:R-:W-:Y:S01]  /*8080*/  FFMA.FTZ R70, R77, UR33, -R53.reuse ;  /* 0x000000214d467c23 */ /* 0x100fe20008010835 */
[----:B------:R-:W-:Y:S08]  /*8090*/  MUFU.EX2 R36, R36 ;  /* 0x0000002400247308 */ /* 0x000ff00000000800 */
[----:B------:R-:W-:Y:S08]  /*80a0*/  MUFU.EX2 R38, R38 ;  /* 0x0000002600267308 */ /* 0x000ff00000000800 */
[----:B------:R-:W-:Y:S01]  /*80b0*/  MUFU.EX2 R40, R40 ;  /* 0x0000002800287308 */ /* 0x000fe20000000800 */
[----:B0-----:R-:W-:Y:S01]  /*80c0*/  FMNMX.FTZ R82, R65, R82, !PT ;  /* 0x0000005241527209 */ /* 0x001fe20007810000 */
[--C-:B------:R-:W-:Y:S01]  /*80d0*/  FFMA.FTZ R65, R68, UR33, -R53.reuse ;  /* 0x0000002144417c23 */ /* 0x100fe20008010835 */
[----:B------:R-:W-:Y:S01]  /*80e0*/  FFMA.FTZ R68, R72, UR33, -R53 ;  /* 0x0000002148447c23 */ /* 0x000fe20008010835 */
[----:B------:R-:W-:-:S04]  /*80f0*/  FSEL R53, R76, RZ, P6 ;  /* 0x000000ff4c357208 */ /* 0x000fc80003000000 */
[----:B------:R-:W-:Y:S01]  /*8100*/  MUFU.EX2 R42, R42 ;  /* 0x0000002a002a7308 */ /* 0x000fe20000000800 */
[----:B------:R-:W0:Y:S01]  /*8110*/  SHFL.BFLY PT, R81, R82, 0x1, 0x1f ;  /* 0x0c201f0052517f89 */ /* 0x000e2200000e0000 */
[----:B------:R-:W-:-:S04]  /*8120*/  FADD.FTZ R53, -R53, R4 ;  /* 0x0000000435357221 */ /* 0x000fc80000010100 */
[----:B------:R-:W-:Y:S02]  /*8130*/  FMUL.FTZ R53, R53, UR33 ;  /* 0x0000002135357c20 */ /* 0x000fe40008410000 */
[----:B------:R-:W-:Y:S08]  /*8140*/  MUFU.EX2 R44, R44 ;  /* 0x0000002c002c7308 */ /* 0x000ff00000000800 */
[----:B------:R-:W1:Y:S01]  /*8150*/  MUFU.EX2 R53, R53 ;  /* 0x0000003500357308 */ /* 0x000e620000000800 */
[----:B0-----:R-:W-:-:S07]  /*8160*/  FMNMX.FTZ R77, R82, R81, !PT ;  /* 0x00000051524d7209 */ /* 0x001fce0007810000 */
[----:B------:R-:W-:Y:S01]  /*8170*/  MUFU.EX2 R46, R46 ;  /* 0x0000002e002e7308 */ /* 0x000fe20000000800 */
[C---:B------:R-:W-:Y:S01]  /*8180*/  FSETP.NEU.FTZ.AND P1, PT, R77.reuse, -INF , PT ;  /* 0xff8000004d00780b */ /* 0x040fe20003f3d000 */
[----:B------:R-:W-:-:S03]  /*8190*/  FMUL.FTZ R72, R77, UR33 ;  /* 0x000000214d487c20 */ /* 0x000fc60008410000 */
[----:B------:R-:W-:-:S03]  /*81a0*/  FSEL R84, R77, RZ, P1 ;  /* 0x000000ff4d547208 */ /* 0x000fc60000800000 */
[----:B------:R-:W-:Y:S01]  /*81b0*/  MUFU.EX2 R48, R48 ;  /* 0x0000003000307308 */ /* 0x000fe20000000800 */
[----:B------:R-:W-:Y:S01]  /*81c0*/  FSEL R72, R72, RZ, P1 ;  /* 0x000000ff48487208 */ /* 0x000fe20000800000 */
[----:B------:R-:W-:Y:S01]  /*81d0*/  FADD.FTZ R84, -R84, R5 ;  /* 0x0000000554547221 */ /* 0x000fe20000010100 */
[----:B-1----:R-:W-:-:S03]  /*81e0*/  FFMA.FTZ R5, R53, R2, R6 ;  /* 0x0000000235057223 */ /* 0x002fc60000010006 */
[--C-:B------:R-:W-:Y:S01]  /*81f0*/  FFMA.FTZ R82, R13, UR33, -R72.reuse ;  /* 0x000000210d527c23 */ /* 0x100fe20008010848 */
        /* <DEDUP_REMOVED lines=8> */
[----:B------:R-:W-:Y:S01]  /*8280*/  FADD.FTZ R5, R8, R5 ;  /* 0x0000000508057221 */ /* 0x000fe20000010000 */
[--C-:B------:R-:W-:Y:S01]  /*8290*/  FFMA.FTZ R74, R27, UR33, -R72.reuse ;  /* 0x000000211b4a7c23 */ /* 0x100fe20008010848 */
[--C-:B------:R-:W-:Y:S01]  /*82a0*/  FFMA.FTZ R27, R31, UR33, -R72.reuse ;  /* 0x000000211f1b7c23 */ /* 0x100fe20008010848 */
[--C-:B------:R-:W-:Y:S01]  /*82b0*/  FFMA.FTZ R31, R33, UR33, -R72.reuse ;  /* 0x00000021211f7c23 */ /* 0x100fe20008010848 */
[----:B------:R-:W-:Y:S01]  /*82c0*/  FADD.FTZ R5, R10, R5 ;  /* 0x000000050a057221 */ /* 0x000fe20000010000 */
        /* <DEDUP_REMOVED lines=18> */
[----:B------:R-:W-:-:S06]  /*83f0*/  FFMA.FTZ R63, R78, UR33, -R72 ;  /* 0x000000214e3f7c23 */ /* 0x000fcc0008010848 */
[----:B------:R-:W2:Y:S01]  /*8400*/  MUFU.EX2 R11, R11 ;  /* 0x0000000b000b7308 */ /* 0x000ea20000000800 */
[----:B0-----:R-:W-:-:S07]  /*8410*/  FFMA.FTZ R0, R13, R0, R4 ;  /* 0x000000000d007223 */ /* 0x001fce0000010004 */
[----:B------:R-:W0:Y:S01]  /*8420*/  MUFU.EX2 R20, R20 ;  /* 0x0000001400147308 */ /* 0x000e220000000800 */
[----:B-1----:R-:W-:-:S07]  /*8430*/  FADD.FTZ R0, R9, R0 ;  /* 0x0000000009007221 */ /* 0x002fce0000010000 */
[----:B------:R-:W1:Y:S01]  /*8440*/  MUFU.EX2 R81, R81 ;  /* 0x0000005100517308 */ /* 0x000e620000000800 */
[----:B--2---:R-:W-:Y:S01]  /*8450*/  FADD.FTZ R33, R11, R0 ;  /* 0x000000000b217221 */ /* 0x004fe20000010000 */
[----:B------:R-:W-:-:S03]  /*8460*/  FADD.FTZ R0, R12, R5 ;  /* 0x000000050c007221 */ /* 0x000fc60000010000 */
[----:B------:R-:W-:Y:S01]  /*8470*/  FADD.FTZ R5, R82, R33 ;  /* 0x0000002152057221 */ /* 0x000fe20000010000 */
[----:B------:R-:W-:Y:S01]  /*8480*/  FADD.FTZ R0, R7, R0 ;  /* 0x0000000007007221 */ /* 0x000fe20000010000 */
[----:B------:R-:W-:Y:S01]  /*8490*/  FFMA.FTZ R33, R55, UR33, -R72 ;  /* 0x0000002137217c23 */ /* 0x000fe20008010848 */
        /* <DEDUP_REMOVED lines=101> */
.L_x_10849:
        /* <DEDUP_REMOVED lines=18> */
[----:B------:R-:W-:Y:S01]  /*8c10*/  SYNCS.ARRIVE.TRANS64.RED.A1T0 RZ, [UR6], RZ ;  /* 0x000000ffffff79a7 */ /* 0x000fe20008100406 */
[----:B------:R-:W-:Y:S01]  /*8c20*/  F2FP.BF16.F32.PACK_AB R29, R27, R29 ;  /* 0x0000001d1b1d723e */ /* 0x000fe200000010ff */
[----:B------:R-:W-:Y:S01]  /*8c30*/  STSM.16.M88.4 [R17+0x21800], R8 ;  /* 0x0218000811007844 */ /* 0x000fe20000000200 */
[----:B------:R-:W-:Y:S01]  /*8c40*/  F2FP.BF16.F32.PACK_AB R30, R34, R32 ;  /* 0x00000020221e723e */ /* 0x000fe200000010ff */
[----:B------:R-:W-:Y:S01]  /*8c50*/  FMUL.FTZ R96, R96, R53 ;  /* 0x0000003560607220 */ /* 0x000fe20000410000 */
[----:B------:R-:W-:Y:S01]  /*8c60*/  F2FP.BF16.F32.PACK_AB R31, R25, R31 ;  /* 0x0000001f191f723e */ /* 0x000fe200000010ff */
[----:B------:R0:W-:Y:S01]  /*8c70*/  STSM.16.M88.4 [R23], R4 ;  /* 0x0000000417007844 */ /* 0x0001e20000000200 */
[----:B------:R-:W-:Y:S01]  /*8c80*/  F2FP.BF16.F32.PACK_AB R36, R38, R36 ;  /* 0x000000242624723e */ /* 0x000fe200000010ff */
[----:B------:R-:W-:Y:S01]  /*8c90*/  FMUL.FTZ R97, R97, R53 ;  /* 0x0000003561617220 */ /* 0x000fe20000410000 */
[----:B------:R-:W-:Y:S01]  /*8ca0*/  F2FP.BF16.F32.PACK_AB R37, R21, R37 ;  /* 0x000000251525723e */ /* 0x000fe200000010ff */
[----:B------:R-:W-:Y:S01]  /*8cb0*/  STSM.16.M88.4 [R22], R28 ;  /* 0x0000001c16007844 */ /* 0x000fe20000000200 */
[----:B------:R-:W-:Y:S01]  /*8cc0*/  F2FP.BF16.F32.PACK_AB R38, R42, R40 ;  /* 0x000000282a26723e */ /* 0x000fe200000010ff */
[----:B------:R-:W-:Y:S01]  /*8cd0*/  FMUL.FTZ R100, R100, R53 ;  /* 0x0000003564647220 */ /* 0x000fe20000410000 */
[----:B------:R-:W-:Y:S01]  /*8ce0*/  F2FP.BF16.F32.PACK_AB R39, R86, R39 ;  /* 0x000000275627723e */ /* 0x000fe200000010ff */
[-C--:B------:R-:W-:Y:S01]  /*8cf0*/  FMUL.FTZ R101, R101, R53.reuse ;  /* 0x0000003565657220 */ /* 0x080fe20000410000 */
        /* <DEDUP_REMOVED lines=8> */
[----:B0-----:R-:W-:Y:S01]  /*8d80*/  F2FP.BF16.F32.PACK_AB R4, R54, R52 ;  /* 0x000000343604723e */ /* 0x001fe200000010ff */
[----:B------:R-:W-:Y:S01]  /*8d90*/  FMUL.FTZ R109, R109, R53 ;  /* 0x000000356d6d7220 */ /* 0x000fe20000410000 */
[----:B------:R-:W-:Y:S01]  /*8da0*/  F2FP.BF16.F32.PACK_AB R5, R83, R33 ;  /* 0x000000215305723e */ /* 0x000fe200000010ff */
[----:B------:R-:W-:Y:S01]  /*8db0*/  STSM.16.M88.4 [R17+0x27800], R44 ;  /* 0x0278002c11007844 */ /* 0x000fe20000000200 */
[----:B------:R-:W-:Y:S01]  /*8dc0*/  F2FP.BF16.F32.PACK_AB R6, R58, R56 ;  /* 0x000000383a06723e */ /* 0x000fe200000010ff */
[----:B------:R-:W-:Y:S01]  /*8dd0*/  FMUL.FTZ R112, R112, R53 ;  /* 0x0000003570707220 */ /* 0x000fe20000410000 */
[----:B------:R-:W-:Y:S01]  /*8de0*/  F2FP.BF16.F32.PACK_AB R7, R57, R35 ;  /* 0x000000233907723e */ /* 0x000fe200000010ff */
[-C--:B------:R-:W-:Y:S01]  /*8df0*/  FMUL.FTZ R113, R113, R53.reuse ;  /* 0x0000003571717220 */ /* 0x080fe20000410000 */
        /* <DEDUP_REMOVED lines=16> */
[----:B------:R-:W-:Y:S01]  /*8f00*/  ISETP.GT.AND P1, PT, R3, UR57, PT ;  /* 0x0000003903007c0c */ /* 0x000fe2000bf24270 */
[-C--:B------:R-:W-:Y:S01]  /*8f10*/  FMUL.FTZ R128, R128, R53.reuse ;  /* 0x0000003580807220 */ /* 0x080fe20000410000 */
[-C--:B------:R-:W-:Y:S01]  /*8f20*/  FMUL.FTZ R129, R129, R53.reuse ;  /* 0x0000003581817220 */ /* 0x080fe20000410000 */
[----:B------:R1:W-:Y:S01]  /*8f30*/  STSM.16.M88.4 [R18+0x6000], R48 ;  /* 0x0060003012007844 */ /* 0x0003e20000000200 */
[-C--:B------:R-:W-:Y:S01]  /*8f40*/  FMUL.FTZ R132, R132, R53.reuse ;  /* 0x0000003584847220 */ /* 0x080fe20000410000 */
[----:B------:R-:W-:Y:S01]  /*8f50*/  FMUL.FTZ R133, R133, R53 ;  /* 0x0000003585857220 */ /* 0x000fe20000410000 */
[-C--:B------:R-:W-:Y:S01]  /*8f60*/  FMUL.FTZ R90, R90, R13.reuse ;  /* 0x0000000d5a5a7220 */ /* 0x080fe20000410000 */
[----:B------:R-:W-:Y:S01]  /*8f70*/  @!PT LDS RZ, [RZ] ;  /* 0x00000000fffff984 */ /* 0x000fe20000000800 */
[----:B------:R-:W-:Y:S01]  /*8f80*/  @!PT LDS RZ, [RZ] ;  /* 0x00000000fffff984 */ /* 0x000fe20000000800 */
[----:B------:R-:W-:Y:S01]  /*8f90*/  @!PT LDS RZ, [RZ] ;  /* 0x00000000fffff984 */ /* 0x000fe20000000800 */
[----:B------:R-:W-:Y:S01]  /*8fa0*/  @!PT LDS RZ, [RZ] ;  /* 0x00000000fffff984 */ /* 0x000fe20000000800 */
[----:B------:R2:W-:Y:S06]  /*8fb0*/  MEMBAR.ALL.CTA ;  /* 0x0000000000007992 */ /* 0x0005ec0000008000 */
[----:B--2---:R-:W2:Y:S01]  /*8fc0*/  FENCE.VIEW.ASYNC.S ;  /* 0x00000000000073c6 */ /* 0x004ea20000000000 */
        /* <DEDUP_REMOVED lines=24> */
[----:B0-----:R-:W-:Y:S02]  /*9150*/  IMAD.MOV.U32 R5, RZ, RZ, R77 ;  /* 0x000000ffff057224 */ /* 0x001fe400078e004d */
[----:B------:R-:W-:Y:S01]  /*9160*/  IMAD.MOV.U32 R4, RZ, RZ, R76 ;  /* 0x000000ffff047224 */ /* 0x000fe200078e004c */
[----:B--2---:R-:W-:Y:S01]  /*9170*/  NOP ;  /* 0x0000000000007918 */ /* 0x004fe20000000000 */
[----:B-1----:R-:W-:Y:S05]  /*9180*/  @P1 BRA `(.L_x_10850) ;  /* 0xffffffc4007c1947 */ /* 0x002fea000383ffff */
[----:B------:R-:W-:-:S07]  /*9190*/  IMAD.MOV.U32 R7, RZ, RZ, R3 ;  /* 0x000000ffff077224 */ /* 0x000fce00078e0003 */
.L_x_10831:
        /* <DEDUP_REMOVED lines=23> */
.L_x_10852:
[----:B------:R-:W0:Y:S02]  /*9310*/  LDC R8, c[0x0][0x9e4] ;  /* 0x00027900ff087b82 */ /* 0x000e240000000800 */
[----:B0-----:R-:W-:-:S13]  /*9320*/  ISETP.NE.AND P1, PT, R8, 0x1, PT ;  /* 0x000000010800780c */ /* 0x001fda0003f25270 */
[----:B------:R-:W0:Y:S02]  /*9330*/  @P1 LDC.64 R10, c[0x0][0x9e8] ;  /* 0x00027a00ff0a1b82 */ /* 0x000e240000000a00 */
[----:B0-----:R-:W-:-:S05]  /*9340*/  @P1 IMAD.HI.U32 R6, R3, R10, RZ ;  /* 0x0000000a03061227 */ /* 0x001fca00078e00ff */
[----:B------:R-:W-:-:S07]  /*9350*/  @P1 SHF.R.U32.HI R3, RZ, R11, R6 ;  /* 0x0000000bff031219 */ /* 0x000fce0000011606 */
.L_x_10853:
[----:B------:R-:W-:-:S05]  /*9360*/  IMAD R3, R3, R8, RZ ;  /* 0x0000000803037224 */ /* 0x000fca00078e02ff */
[----:B------:R-:W-:-:S07]  /*9370*/  VIMNMX R4, R4, R3, !PT ;  /* 0x0000000304047248 */ /* 0x000fce0007fe0100 */
.L_x_10851:
        /* <DEDUP_REMOVED lines=11> */
[----:B------:R-:W-:Y:S01]  /*9430*/  IMAD.MOV.U32 R5, RZ, RZ, R7 ;  /* 0x000000ffff057224 */ /* 0x000fe200078e0007 */
[----:B------:R-:W-:Y:S01]  /*9440*/  ULDC UR34, c[0x0][0x9d8] ;  /* 0x0002760000227ab9 */ /* 0x000fe20000000800 */
[----:B------:R-:W-:-:S05]  /*9450*/  ULDC UR33, c[0x0][0x988] ;  /* 0x0002620000217ab9 */ /* 0x000fca0000000800 */
.L_x_10865:
[----:B------:R-:W-:Y:S01]  /*9460*/  ISETP.NE.AND P2, PT, RZ, UR43, PT ;  /* 0x0000002bff007c0c */ /* 0x000fe2000bf45270 */
[----:B------:R-:W-:-:S04]  /*9470*/  UISETP.NE.AND UP0, UPT, UR35, 0x1, UPT ;  /* 0x000000012300788c */ /* 0x000fc8000bf05270 */
[----:B------:R-:W-:-:S04]  /*9480*/  USEL UR47, URZ, 0x1, UP0 ;  /* 0x000000013f2f7887 */ /* 0x000fc80008000000 */
[----:B------:R-:W-:-:S04]  /*9490*/  ULOP3.LUT UR47, UR28, UR47, URZ, 0x3c, !UPT ;  /* 0x0000002f1c2f7292 */ /* 0x000fc8000f8e3c3f */
[----:B------:R-:W-:Y:S08]  /*94a0*/  @P2 BRA `(.L_x_10855) ;  /* 0x0000000000382947 */ /* 0x000ff00003800000 */
[----:B------:R-:W-:Y:S05]  /*94b0*/  @!P0 BRA `(.L_x_10856) ;  /* 0x0000000000048947 */ /* 0x000fea0003800000 */
[----:B------:R-:W-:Y:S01]  /*94c0*/  BPT.TRAP 0x1 ;  /* 0x000000040000795c */ /* 0x000fe20000300000 */
.L_x_10856:
        /* <DEDUP_REMOVED lines=9> */
.L_x_10857:
[----:B-1----:R-:W-:Y:S05]  /*9560*/  @P1 BRA `(.L_x_10855) ;  /* 0x0000000000081947 */ /* 0x002fea0003800000 */
[----:B------:R-:W1:Y:S02]  /*9570*/  SYNCS.PHASECHK.TRANS64.TRYWAIT P1, [UR6+0x2d830], R7 ;  /* 0x02d83007ff0075a7 */ /* 0x000e640008020146 */
[----:B-1----:R-:W-:Y:S05]  /*9580*/  @!P1 BRA `(.L_x_10858) ;  /* 0x000000c800bc9947 */ /* 0x002fea0003800000 */
.L_x_10855:
        /* <DEDUP_REMOVED lines=40> */
.L_x_10860:
[----:B------:R-:W-:Y:S01]  /*9810*/  ULEA UR6, UR35, UR40, 0x3 ;  /* 0x0000002823067291 */ /* 0x000fe2000f8e183f */
[----:B------:R-:W-:-:S05]  /*9820*/  IMAD.U32 R7, RZ, RZ, UR28 ;  /* 0x0000001cff077e24 */ /* 0x000fca000f8e00ff */
[----:B------:R-:W-:-:S04]  /*9830*/  SHF.L.U32 R7, R7, 0x1f, RZ ;  /* 0x0000001f07077819 */ /* 0x000fc800000006ff */
[----:B------:R0:W1:Y:S01]  /*9840*/  SYNCS.PHASECHK.TRANS64.TRYWAIT P1, [UR6+0x2d850], R7 ;  /* 0x02d85007ff0075a7 */ /* 0x0000620008020146 */
[----:B------:R-:W-:Y:S05]  /*9850*/  @!P0 BRA `(.L_x_10861) ;  /* 0x0000000000048947 */ /* 0x000fea0003800000 */
[----:B------:R-:W-:Y:S01]  /*9860*/  BPT.TRAP 0x1 ;  /* 0x000000040000795c */ /* 0x000fe20000300000 */
.L_x_10861:
[----:B-1----:R-:W-:Y:S05]  /*9870*/  @P1 BRA `(.L_x_10859) ;  /* 0x0000000000081947 */ /* 0x002fea0003800000 */
[----:B------:R-:W1:Y:S02]  /*9880*/  SYNCS.PHASECHK.TRANS64.TRYWAIT P1, [UR6+0x2d850], R7 ;  /* 0x02d85007ff0075a7 */ /* 0x000e640008020146 */
[----:B-1----:R-:W-:Y:S05]  /*9890*/  @!P1 BRA `(.L_x_10862) ;  /* 0x000000c800109947 */ /* 0x002fea0003800000 */
.L_x_10859:
        /* <DEDUP_REMOVED lines=70> */
.L_x_10863:
        /* <DEDUP_REMOVED lines=194> */
[----:B--2---:R-:W-:-:S05]  /*a920*/  FMNMX.FTZ R80, R74, R77, !PT ;  /* 0x0000004d4a507209 */ /* 0x004fca0007810000 */
[----:B------:R-:W1:Y:S01]  /*a930*/  SHFL.BFLY PT, R77, R80, 0x2, 0x1f ;  /* 0x0c401f00504d7f89 */ /* 0x000e6200000e0000 */
        /* <DEDUP_REMOVED lines=43> */
[C---:B------:R-:W-:Y:S01]  /*abf0*/  FADD.FTZ R3, -R77.reuse, R6 ;  /* 0x000000064d037221 */ /* 0x040fe20000010100 */
[----:B------:R-:W-:Y:S01]  /*ac00*/  FMUL.FTZ R79, R77, UR33 ;  /* 0x000000214d4f7c20 */ /* 0x000fe20008410000 */
[----:B------:R0:W-:Y:S02]  /*ac10*/  MUFU.EX2 R6, R83 ;  /* 0x0000005300067308 */ /* 0x0001e40000000800 */
[----:B------:R-:W-:Y:S01]  /*ac20*/  FMUL.FTZ R3, R3, UR33 ;  /* 0x0000002103037c20 */ /* 0x000fe20008410000 */
        /* <DEDUP_REMOVED lines=17> */
[--C-:B0-----:R-:W-:Y:S01]  /*ad40*/  FFMA.FTZ R83, R40, UR33, -R79.reuse ;  /* 0x0000002128537c23 */ /* 0x101fe2000801084f */
        /* <DEDUP_REMOVED lines=12> */
[----:B------:R-:W-:-:S07]  /*ae10*/  FFMA.FTZ R60, R78, UR33, -R79 ;  /* 0x000000214e3c7c23 */ /* 0x000fce000801084f */
[----:B------:R-:W2:Y:S01]  /*ae20*/  MUFU.EX2 R10, R10 ;  /* 0x0000000a000a7308 */ /* 0x000ea20000000800 */
[----:B0-----:R-:W-:-:S07]  /*ae30*/  FFMA.FTZ R43, R3, R0, R9 ;  /* 0x00000000032b7223 */ /* 0x001fce0000010009 */
        /* <DEDUP_REMOVED lines=10> */
[--C-:B------:R-:W-:Y:S01]  /*aee0*/  FFMA.FTZ R39, R55, UR33, -R79.reuse ;  /* 0x0000002137277c23 */ /* 0x100fe2000801084f */
[--C-:B------:R-:W-:Y:S01]  /*aef0*/  FFMA.FTZ R55, R56, UR33, -R79.reuse ;  /* 0x0000002138377c23 */ /* 0x100fe2000801084f */
[----:B------:R-:W-:-:S04]  /*af00*/  FFMA.FTZ R56, R72, UR33, -R79 ;  /* 0x0000002148387c23 */ /* 0x000fc8000801084f */
        /* <DEDUP_REMOVED lines=117> */
.L_x_10864:
        /* <DEDUP_REMOVED lines=26> */
[-C--:B------:R-:W-:Y:S01]  /*b800*/  FMUL.FTZ R97, R97, R6.reuse ;  /* 0x0000000661617220 */ /* 0x080fe20000410000 */
[----:B------:R-:W-:Y:S01]  /*b810*/  F2FP.BF16.F32.PACK_AB R28, R38, R37 ;  /* 0x00000025261c723e */ /* 0x000fe200000010ff */
[----:B------:R2:W-:Y:S01]  /*b820*/  STSM.16.M88.4 [R22], R24 ;  /* 0x0000001816007844 */ /* 0x0005e20000000200 */
[----:B------:R-:W-:Y:S01]  /*b830*/  F2FP.BF16.F32.PACK_AB R30, R42, R41 ;  /* 0x000000292a1e723e */ /* 0x000fe200000010ff */
[----:B------:R-:W-:Y:S01]  /*b840*/  FMUL.FTZ R100, R100, R6 ;  /* 0x0000000664647220 */ /* 0x000fe20000410000 */
[----:B------:R-:W-:Y:S01]  /*b850*/  F2FP.BF16.F32.PACK_AB R31, R82, R32 ;  /* 0x00000020521f723e */ /* 0x000fe200000010ff */
[-C--:B------:R-:W-:Y:S01]  /*b860*/  FMUL.FTZ R101, R101, R6.reuse ;  /* 0x0000000665657220 */ /* 0x080fe20000410000 */
        /* <DEDUP_REMOVED lines=8> */
[----:B0-----:R-:W-:Y:S01]  /*b8f0*/  F2FP.BF16.F32.PACK_AB R8, R54, R53 ;  /* 0x000000353608723e */ /* 0x001fe200000010ff */
[-C--:B------:R-:W-:Y:S01]  /*b900*/  FMUL.FTZ R109, R109, R6.reuse ;  /* 0x000000066d6d7220 */ /* 0x080fe20000410000 */
[----:B------:R-:W-:Y:S01]  /*b910*/  F2FP.BF16.F32.PACK_AB R9, R55, R39 ;  /* 0x000000273709723e */ /* 0x000fe200000010ff */
[----:B------:R3:W-:Y:S01]  /*b920*/  STSM.16.M88.4 [R17+0x27800], R32 ;  /* 0x0278002011007844 */ /* 0x0007e20000000200 */
[----:B------:R-:W-:Y:S01]  /*b930*/  F2FP.BF16.F32.PACK_AB R10, R58, R57 ;  /* 0x000000393a0a723e */ /* 0x000fe200000010ff */
[----:B------:R-:W-:Y:S01]  /*b940*/  FMUL.FTZ R112, R112, R6 ;  /* 0x0000000670707220 */ /* 0x000fe20000410000 */
[----:B------:R-:W-:Y:S01]  /*b950*/  F2FP.BF16.F32.PACK_AB R11, R52, R40 ;  /* 0x00000028340b723e */ /* 0x000fe200000010ff */
[-C--:B------:R-:W-:Y:S01]  /*b960*/  FMUL.FTZ R113, R113, R6.reuse ;  /* 0x0000000671717220 */ /* 0x080fe20000410000 */
[----:B-1----:R-:W-:Y:S01]  /*b970*/  F2FP.BF16.F32.PACK_AB R12, R62, R61 ;  /* 0x0000003d3e0c723e */ /* 0x002fe200000010ff */
[-C--:B------:R-:W-:Y:S01]  /*b980*/  FMUL.FTZ R116, R116, R6.reuse ;  /* 0x0000000674747220 */ /* 0x080fe20000410000 */
[----:B------:R-:W-:Y:S01]  /*b990*/  F2FP.BF16.F32.PACK_AB R13, R51, R43 ;  /* 0x0000002b330d723e */ /* 0x000fe200000010ff */
[----:B------:R3:W-:Y:S01]  /*b9a0*/  STSM.16.M88.4 [R136], R8 ;  /* 0x0000000888007844 */ /* 0x0007e20000000200 */
[----:B------:R-:W-:Y:S01]  /*b9b0*/  F2FP.BF16.F32.PACK_AB R14, R66, R65 ;  /* 0x00000041420e723e */ /* 0x000fe200000010ff */
[----:B------:R-:W-:Y:S01]  /*b9c0*/  FMUL.FTZ R117, R117, R6 ;  /* 0x0000000675757220 */ /* 0x000fe20000410000 */
[----:B------:R-:W-:Y:S01]  /*b9d0*/  F2FP.BF16.F32.PACK_AB R15, R48, R44 ;  /* 0x0000002c300f723e */ /* 0x000fe200000010ff */
[-C--:B------:R-:W-:Y:S01]  /*b9e0*/  FMUL.FTZ R120, R120, R6.reuse ;  /* 0x0000000678787220 */ /* 0x080fe20000410000 */
[----:B--2---:R-:W-:Y:S01]  /*b9f0*/  F2FP.BF16.F32.PACK_AB R24, R70, R69 ;  /* 0x000000454618723e */ /* 0x004fe200000010ff */
[-C--:B------:R-:W-:Y:S01]  /*ba00*/  FMUL.FTZ R121, R121, R6.reuse ;  /* 0x0000000679797220 */ /* 0x080fe20000410000 */
[----:B------:R-:W-:Y:S01]  /*ba10*/  F2FP.BF16.F32.PACK_AB R25, R56, R47 ;  /* 0x0000002f3819723e */ /* 0x000fe200000010ff */
[----:B------:R3:W-:Y:S01]  /*ba20*/  STSM.16.M88.4 [R22+0x6000], R12 ;  /* 0x0060000c16007844 */ /* 0x0007e20000000200 */
[----:B------:R-:W-:Y:S01]  /*ba30*/  F2FP.BF16.F32.PACK_AB R26, R74, R73 ;  /* 0x000000494a1a723e */ /* 0x000fe200000010ff */
[-C--:B------:R-:W-:Y:S01]  /*ba40*/  FMUL.FTZ R124, R124, R6.reuse ;  /* 0x000000067c7c7220 */ /* 0x080fe20000410000 */
[----:B------:R-:W-:Y:S01]  /*ba50*/  F2FP.BF16.F32.PACK_AB R27, R60, R59 ;  /* 0x0000003b3c1b723e */ /* 0x000fe200000010ff */
[----:B------:R-:W-:Y:S01]  /*ba60*/  FMUL.FTZ R125, R125, R6 ;  /* 0x000000067d7d7220 */ /* 0x000fe20000410000 */
[----:B------:R-:W-:Y:S01]  /*ba70*/  ISETP.GT.AND P1, PT, R5, R4, PT ;  /* 0x000000040500720c */ /* 0x000fe20003f24270 */
        /* <DEDUP_REMOVED lines=37> */
[----:B------:R-:W-:Y:S01]  /*bcd0*/  IMAD.MOV.U32 R3, RZ, RZ, R76 ;  /* 0x000000ffff037224 */ /* 0x000fe200078e004c */
[----:B0-----:R-:W-:Y:S01]  /*bce0*/  NOP ;  /* 0x0000000000007918 */ /* 0x001fe20000000000 */
[----:B---3--:R-:W-:Y:S05]  /*bcf0*/  @P1 BRA `(.L_x_10865) ;  /* 0xffffffd400d81947 */ /* 0x008fea000383ffff */
[----:B------:R-:W-:-:S07]  /*bd00*/  IMAD.MOV.U32 R7, RZ, RZ, R5 ;  /* 0x000000ffff077224 */ /* 0x000fce00078e0005 */
.L_x_10854:
        /* <DEDUP_REMOVED lines=12> */
.L_x_10885:
[----:B------:R-:W-:Y:S01]  /*bdd0*/  ISETP.NE.AND P2, PT, RZ, UR43, PT ;  /* 0x0000002bff007c0c */ /* 0x000fe2000bf45270 */
[----:B------:R-:W-:-:S04]  /*bde0*/  UISETP.NE.AND UP0, UPT, UR57, 0x1, UPT ;  /* 0x000000013900788c */ /* 0x000fc8000bf05270 */
[----:B------:R-:W-:-:S04]  /*bdf0*/  USEL UR47, URZ, 0x1, UP0 ;  /* 0x000000013f2f7887 */ /* 0x000fc80008000000 */
[----:B------:R-:W-:-:S04]  /*be00*/  ULOP3.LUT UR47, UR28, UR47, URZ, 0x3c, !UPT ;  /* 0x0000002f1c2f7292 */ /* 0x000fc8000f8e3c3f */
[----:B------:R-:W-:Y:S08]  /*be10*/  @P2 BRA `(.L_x_10867) ;  /* 0x0000000000382947 */ /* 0x000ff00003800000 */
[----:B------:R-:W-:Y:S05]  /*be20*/  @!P0 BRA `(.L_x_10868) ;  /* 0x0000000000048947 */ /* 0x000fea0003800000 */
[----:B------:R-:W-:Y:S01]  /*be30*/  BPT.TRAP 0x1 ;  /* 0x000000040000795c */ /* 0x000fe20000300000 */
.L_x_10868:
        /* <DEDUP_REMOVED lines=9> */
.L_x_10869:
[----:B-1----:R-:W-:Y:S05]  /*bed0*/  @P1 BRA `(.L_x_10867) ;  /* 0x0000000000081947 */ /* 0x002fea0003800000 */
[----:B------:R-:W1:Y:S02]  /*bee0*/  SYNCS.PHASECHK.TRANS64.TRYWAIT P1, [UR6+0x2d830], R5 ;  /* 0x02d83005ff0075a7 */ /* 0x000e640008020146 */
[----:B-1----:R-:W-:Y:S05]  /*bef0*/  @!P1 BRA `(.L_x_10870) ;  /* 0x000000a000909947 */ /* 0x002fea0003800000 */
.L_x_10867:
        /* <DEDUP_REMOVED lines=40> */
.L_x_10872:
[----:B------:R-:W-:Y:S01]  /*c180*/  ULEA UR6, UR57, UR40, 0x3 ;  /* 0x0000002839067291 */ /* 0x000fe2000f8e183f */
[----:B------:R-:W-:-:S05]  /*c190*/  IMAD.U32 R5, RZ, RZ, UR28 ;  /* 0x0000001cff057e24 */ /* 0x000fca000f8e00ff */
[----:B------:R-:W-:-:S04]  /*c1a0*/  SHF.L.U32 R5, R5, 0x1f, RZ ;  /* 0x0000001f05057819 */ /* 0x000fc800000006ff */
[----:B------:R0:W1:Y:S01]  /*c1b0*/  SYNCS.PHASECHK.TRANS64.TRYWAIT P1, [UR6+0x2d850], R5 ;  /* 0x02d85005ff0075a7 */ /* 0x0000620008020146 */
[----:B------:R-:W-:Y:S05]  /*c1c0*/  @!P0 BRA `(.L_x_10873) ;  /* 0x0000000000048947 */ /* 0x000fea0003800000 */
[----:B------:R-:W-:Y:S01]  /*c1d0*/  BPT.TRAP 0x1 ;  /* 0x000000040000795c */ /* 0x000fe20000300000 */
.L_x_10873:
[----:B-1----:R-:W-:Y:S05]  /*c1e0*/  @P1 BRA `(.L_x_10871) ;  /* 0x0000000000081947 */ /* 0x002fea0003800000 */
[----:B------:R-:W1:Y:S02]  /*c1f0*/  SYNCS.PHASECHK.TRANS64.TRYWAIT P1, [UR6+0x2d850], R5 ;  /* 0x02d85005ff0075a7 */ /* 0x000e640008020146 */
[----:B-1----:R-:W-:Y:S05]  /*c200*/  @!P1 BRA `(.L_x_10874) ;  /* 0x0000009c00e49947 */ /* 0x002fea0003800000 */
.L_x_10871:
        /* <DEDUP_REMOVED lines=70> */
.L_x_10875:
        /* <DEDUP_REMOVED lines=10> */
[----:B------:R-:W-:-:S02]  /*c710*/  VIADD R52, R137, UR39 ;  /* 0x0000002789347c36 */ /* 0x000fc40008000000 */
[----:B------:R-:W-:Y:S01]  /*c720*/  FMUL.FTZ R12, R29, UR56 ;  /* 0x000000381d0c7c20 */ /* 0x000fe20008410000 */
[----:B------:R-:W-:Y:S01]  /*c730*/  FMUL.FTZ R65, R75, UR56 ;  /* 0x000000384b417c20 */ /* 0x000fe20008410000 */
[----:B------:R-:W-:Y:S01]  /*c740*/  FMUL.FTZ R9, R27, UR56 ;  /* 0x000000381b097c20 */ /* 0x000fe20008410000 */
[----:B------:R-:W-:Y:S01]  /*c750*/  FMUL.FTZ R29, R42, UR56 ;  /* 0x000000382a1d7c20 */ /* 0x000fe20008410000 */
[----:B------:R-:W-:Y:S01]  /*c760*/  @UP1 ULDC UR7, c[0x0][0x44c] ;  /* 0x0001130000071ab9 */ /* 0x000fe20000000800 */
[----:B------:R-:W1:Y:S01]  /*c770*/  LDC R75, c[0x0][0x2f0] ;  /* 0x0000bc00ff4b7b82 */ /* 0x000e620000000800 */
[----:B------:R-:W-:Y:S01]  /*c780*/  FMUL.FTZ R27, R39, UR56 ;  /* 0x00000038271b7c20 */ /* 0x000fe20008410000 */
[----:B------:R-:W-:Y:S01]  /*c790*/  FMUL.FTZ R42, R53, UR56 ;  /* 0x00000038352a7c20 */ /* 0x000fe20008410000 */
[----:B------:R-:W-:Y:S01]  /*c7a0*/  FMUL.FTZ R39, R51, UR56 ;  /* 0x0000003833277c20 */ /* 0x000fe20008410000 */
[----:B------:R-:W-:-:S04]  /*c7b0*/  @P1 IMAD.HI.U32 R53, R52, UR7, RZ ;  /* 0x0000000734351c27 */ /* 0x000fc8000f8e00ff */
[----:B------:R-:W-:Y:S01]  /*c7c0*/  FMUL.FTZ R51, R63, UR56 ;  /* 0x000000383f337c20 */ /* 0x000fe20008410000 */
[----:B------:R-:W-:Y:S01]  /*c7d0*/  FMUL.FTZ R63, R74, UR56 ;  /* 0x000000384a3f7c20 */ /* 0x000fe20008410000 */
[----:B------:R-:W-:Y:S01]  /*c7e0*/  FMUL.FTZ R13, R31, UR56 ;  /* 0x000000381f0d7c20 */ /* 0x000fe20008410000 */
[----:B------:R-:W-:Y:S01]  /*c7f0*/  FMUL.FTZ R74, R84, UR56 ;  /* 0x00000038544a7c20 */ /* 0x000fe20008410000 */
[----:B------:R-:W-:Y:S01]  /*c800*/  @UP1 ULDC UR7, c[0x0][0x450] ;  /* 0x0001140000071ab9 */ /* 0x000fe20000000800 */
[----:B------:R-:W-:Y:S01]  /*c810*/  FMUL.FTZ R31, R43, UR56 ;  /* 0x000000382b1f7c20 */ /* 0x000fe20008410000 */
[----:B------:R-:W-:Y:S02]  /*c820*/  IMAD.MOV.U32 R84, RZ, RZ, R52 ;  /* 0x000000ffff547224 */ /* 0x000fe400078e0034 */
[----:B------:R-:W-:Y:S01]  /*c830*/  FMUL.FTZ R43, R55, UR56 ;  /* 0x00000038372b7c20 */ /* 0x000fe20008410000 */
[----:B------:R-:W-:Y:S01]  /*c840*/  @P2 SHF.R.U32.HI R84, RZ, UR7, R53 ;  /* 0x00000007ff542c19 */ /* 0x000fe20008011635 */
[----:B------:R-:W-:Y:S01]  /*c850*/  FMUL.FTZ R55, R66, UR56 ;  /* 0x0000003842377c20 */ /* 0x000fe20008410000 */
[----:B------:R-:W-:Y:S01]  /*c860*/  ULEA UR6, UR46, UR40, 0x3 ;  /* 0x000000282e067291 */ /* 0x000fe2000f8e183f */
[----:B------:R-:W-:Y:S01]  /*c870*/  FMUL.FTZ R66, R76, UR56 ;  /* 0x000000384c427c20 */ /* 0x000fe20008410000 */
[----:B------:R-:W-:-:S02]  /*c880*/  IMAD.SHL.U32 R76, R7, 0x80, RZ ;  /* 0x00000080074c7824 */ /* 0x000fc400078e00ff */
[----:B0-----:R-:W-:Y:S01]  /*c890*/  FMUL.FTZ R5, R24, UR56 ;  /* 0x0000003818057c20 */ /* 0x001fe20008410000 */
[----:B------:R-:W-:Y:S01]  /*c8a0*/  UIADD3 UR6, UR6, 0x2d840, URZ ;  /* 0x0002d84006067890 */ /* 0x000fe2000fffe03f */
        /* <DEDUP_REMOVED lines=48> */
[----:B------:R-:W-:Y:S01]  /*cbb0*/  SYNCS.ARRIVE.TRANS64.RED.A1T0 RZ, [UR6], RZ ;  /* 0x000000ffffff79a7 */ /* 0x000fe20008100406 */
[----:B-1----:R-:W-:Y:S01]  /*cbc0*/  IMAD R52, R75, UR44, R52 ;  /* 0x0000002c4b347c24 */ /* 0x002fe2000f8e0234 */
[----:B------:R-:W-:-:S03]  /*cbd0*/  ULOP3.LUT UR6, URZ, UR55, URZ, 0x33, !UPT ;  /* 0x000000373f067292 */ /* 0x000fc6000f8e333f */
[----:B------:R-:W-:Y:S02]  /*cbe0*/  VIADD R52, R52, -UR54 ;  /* 0x8000003634347c36 */ /* 0x000fe40008000000 */
[----:B------:R-:W1:Y:S02]  /*cbf0*/  MUFU.TANH R8, R8 ;  /* 0x0000000800087308 */ /* 0x000e640000002400 */
[C---:B------:R-:W-:Y:S02]  /*cc00*/  VIADD R83, R52.reuse, UR35 ;  /* 0x0000002334537c36 */ /* 0x040fe40008000000 */
[----:B------:R-:W-:Y:S02]  /*cc10*/  VIADD R82, R52, UR6 ;  /* 0x0000000634527c36 */ /* 0x000fe40008000000 */
[----:B0-----:R-:W-:Y:S02]  /*cc20*/  IMAD.IADD R81, R83, 0x1, R152 ;  /* 0x0000000153517824 */ /* 0x001fe400078e0298 */
        /* <DEDUP_REMOVED lines=77> */
.L_x_10878:
[----:B------:R-:W-:-:S05]  /*d100*/  IMAD.U32 R86, RZ, RZ, UR34 ;  /* 0x00000022ff567e24 */ /* 0x000fca000f8e00ff */
[----:B------:R-:W-:-:S13]  /*d110*/  ISETP.NE.AND P1, PT, R86, 0x1, PT ;  /* 0x000000015600780c */ /* 0x000fda0003f25270 */
[----:B------:R-:W1:Y:S02]  /*d120*/  @P1 LDC.64 R52, c[0x0][0x9e8] ;  /* 0x00027a00ff341b82 */ /* 0x000e640000000a00 */
[----:B-1----:R-:W-:-:S05]  /*d130*/  @P1 IMAD.HI.U32 R52, R85, R52, RZ ;  /* 0x0000003455341227 */ /* 0x002fca00078e00ff */
[----:B------:R-:W-:-:S07]  /*d140*/  @P1 SHF.R.U32.HI R85, RZ, R53, R52 ;  /* 0x00000035ff551219 */ /* 0x000fce0000011634 */
.L_x_10879:
[----:B------:R-:W-:Y:S05]  /*d150*/  BSYNC B0 ;  /* 0x0000000000007941 */ /* 0x000fea0003800000 */
.L_x_10877:
[----:B------:R-:W-:-:S04]  /*d160*/  IMAD R85, R85, R86, -R76 ;  /* 0x0000005655557224 */ /* 0x000fc800078e0a4c */
[----:B------:R-:W-:-:S05]  /*d170*/  IMAD R85, R16, -0x2, R85 ;  /* 0xfffffffe10557824 */ /* 0x000fca00078e0255 */
[----:B------:R-:W-:Y:S02]  /*d180*/  VIADDMNMX R81, R85, R86, R81, PT ;  /* 0x0000005655517246 */ /* 0x000fe40003800151 */
[----:B------:R-:W-:-:S07]  /*d190*/  VIMNMX R80, R80, R85, !PT ;  /* 0x0000005550507248 */ /* 0x000fce0007fe0100 */
.L_x_10876:
        /* <DEDUP_REMOVED lines=14> */
[--C-:B-1----:R-:W-:Y:S01]  /*d280*/  IMAD.IADD R83, R83, 0x1, R52.reuse ;  /* 0x0000000153537824 */ /* 0x102fe200078e0234 */
[----:B------:R-:W-:Y:S01]  /*d290*/  ISETP.GT.AND P5, PT, R80, 0x9, P1 ;  /* 0x000000095000780c */ /* 0x000fe20000fa4270 */
[----:B------:R-:W-:Y:S01]  /*d2a0*/  IMAD.IADD R82, R82, 0x1, R52 ;  /* 0x0000000152527824 */ /* 0x000fe200078e0234 */
[C---:B------:R-:W-:Y:S02]  /*d2b0*/  ISETP.GT.AND P4, PT, R80.reuse, 0x10, P1 ;  /* 0x000000105000780c */ /* 0x040fe40000f84270 */
[C---:B------:R-:W-:Y:S02]  /*d2c0*/  ISETP.GT.AND P6, PT, R80.reuse, 0x11, P1 ;  /* 0x000000115000780c */ /* 0x040fe40000fc4270 */
[----:B------:R-:W-:Y:S02]  /*d2d0*/  ISETP.GT.AND P2, PT, R80, 0x18, P1 ;  /* 0x000000185000780c */ /* 0x000fe40000f44270 */
[----:B0-----:R-:W-:-:S02]  /*d2e0*/  FSEL R26, R26, -INF , !P3 ;  /* 0xff8000001a1a7808 */ /* 0x001fc40005800000 */
        /* <DEDUP_REMOVED lines=95> */
.L_x_10882:
[----:B------:R-:W-:-:S05]  /*d8e0*/  IMAD.U32 R80, RZ, RZ, UR34 ;  /* 0x00000022ff507e24 */ /* 0x000fca000f8e00ff */
[----:B------:R-:W-:-:S13]  /*d8f0*/  ISETP.NE.AND P2, PT, R80, 0x1, PT ;  /* 0x000000015000780c */ /* 0x000fda0003f45270 */
[----:B------:R-:W0:Y:S02]  /*d900*/  @P2 LDC.64 R52, c[0x0][0x9e8] ;  /* 0x00027a00ff342b82 */ /* 0x000e240000000a00 */
[----:B0-----:R-:W-:-:S05]  /*d910*/  @P2 IMAD.HI.U32 R52, R75, R52, RZ ;  /* 0x000000344b342227 */ /* 0x001fca00078e00ff */
[----:B------:R-:W-:-:S07]  /*d920*/  @P2 SHF.R.U32.HI R75, RZ, R53, R52 ;  /* 0x00000035ff4b2219 */ /* 0x000fce0000011634 */
.L_x_10883:
[----:B------:R-:W-:Y:S05]  /*d930*/  BSYNC B0 ;  /* 0x0000000000007941 */ /* 0x000fea0003800000 */
.L_x_10881:
[----:B------:R-:W-:-:S04]  /*d940*/  IMAD R75, R75, R80, -R76 ;  /* 0x000000504b4b7224 */ /* 0x000fc800078e0a4c */
[----:B------:R-:W-:-:S05]  /*d950*/  IMAD R75, R16, -0x2, R75 ;  /* 0xfffffffe104b7824 */ /* 0x000fca00078e024b */
[----:B------:R-:W-:Y:S02]  /*d960*/  VIADDMNMX R83, R75, R80, R83, PT ;  /* 0x000000504b537246 */ /* 0x000fe40003800153 */
[----:B------:R-:W-:-:S07]  /*d970*/  VIMNMX R82, R82, R75, !PT ;  /* 0x0000004b52527248 */ /* 0x000fce0007fe0100 */
.L_x_10880:
        /* <DEDUP_REMOVED lines=69> */
[----:B------:R-:W-:Y:S02]  /*ddd0*/  ISETP.LT.OR P2, PT, R83, 0x31, P2 ;  /* 0x000000315300780c */ /* 0x000fe40001741670 */
[----:B------:R-:W-:Y:S02]  /*dde0*/  FSEL R35, R35, -INF , !P4 ;  /* 0xff80000023237808 */ /* 0x000fe40006000000 */
[----:B------:R-:W-:Y:S02]  /*ddf0*/  FSEL R37, R37, -INF , !P2 ;  /* 0xff80000025257808 */ /* 0x000fe40005000000 */
[----:B------:R-:W-:-:S02]  /*de00*/  ISETP.LT.OR P3, PT, R83, 0x32, P3 ;  /* 0x000000325300780c */ /* 0x000fc40001f61670 */
[C---:B------:R-:W-:Y:S02]  /*de10*/  ISETP.GT.AND P4, PT, R82.reuse, 0x39, P1 ;  /* 0x000000395200780c */ /* 0x040fe40000f84270 */
[----:B------:R-:W-:Y:S02]  /*de20*/  FSEL R39, R39, -INF , !P3 ;  /* 0xff80000027277808 */ /* 0x000fe40005800000 */
[C---:B------:R-:W-:Y:S02]  /*de30*/  ISETP.GT.AND P2, PT, R82.reuse, 0x40, P1 ;  /* 0x000000405200780c */ /* 0x040fe40000f44270 */
[----:B------:R-:W-:Y:S02]  /*de40*/  ISETP.LT.OR P4, PT, R83, 0x3a, P4 ;  /* 0x0000003a5300780c */ /* 0x000fe40002781670 */
[----:B------:R-:W-:Y:S02]  /*de50*/  ISETP.GT.AND P3, PT, R82, 0x41, P1 ;  /* 0x000000415200780c */ /* 0x000fe40000f64270 */
[----:B0-----:R-:W-:-:S02]  /*de60*/  FMNMX.FTZ R52, R53, R52, !PT ;  /* 0x0000003435347209 */ /* 0x001fc40007810000 */
[----:B------:R-:W-:Y:S02]  /*de70*/  ISETP.LT.OR P2, PT, R83, 0x41, P2 ;  /* 0x000000415300780c */ /* 0x000fe40001741670 */
        /* <DEDUP_REMOVED lines=19> */
[----:B------:R-:W-:Y:S02]  /*dfb0*/  ISETP.LT.OR P4, PT, R83, 0x5a, P4 ;  /* 0x0000005a5300780c */ /* 0x000fe40002781670 */
        /* <DEDUP_REMOVED lines=63> */
[----:B------:R-:W-:Y:S01]  /*e3b0*/  FSEL R80, R67, -INF , !P5 ;  /* 0xff80000043507808 */ /* 0x000fe20006800000 */
[--C-:B------:R-:W-:Y:S01]  /*e3c0*/  FFMA.FTZ R67, R54, UR33, -R53.reuse ;  /* 0x0000002136437c23 */ /* 0x100fe20008010835 */
[----:B------:R-:W-:Y:S01]  /*e3d0*/  FMNMX.FTZ R52, R47, R52, !PT ;  /* 0x000000342f347209 */ /* 0x000fe20007810000 */
[--C-:B------:R-:W-:Y:S01]  /*e3e0*/  FFMA.FTZ R54, R56, UR33, -R53.reuse ;  /* 0x0000002138367c23 */ /* 0x100fe20008010835 */
[----:B------:R-:W-:Y:S01]  /*e3f0*/  ISETP.LT.OR P4, PT, R83, 0x6a, P4 ;  /* 0x0000006a5300780c */ /* 0x000fe20002781670 */
        /* <DEDUP_REMOVED lines=36> */
[----:B------:R-:W-:Y:S02]  /*e640*/  FMNMX.FTZ R52, R82, R65, !PT ;  /* 0x0000004152347209 */ /* 0x000fe40007810000 */
[----:B------:R-:W-:-:S02]  /*e650*/  FSEL R70, R76, RZ, P6 ;  /* 0x000000ff4c467208 */ /* 0x000fc40003000000 */
[----:B------:R-:W-:Y:S01]  /*e660*/  FMNMX.FTZ R65, R79, R52, !PT ;  /* 0x000000344f417209 */ /* 0x000fe20007810000 */
[----:B------:R-:W-:Y:S02]  /*e670*/  MUFU.EX2 R32, R32 ;  /* 0x0000002000207308 */ /* 0x000fe40000000800 */
[----:B------:R-:W-:Y:S02]  /*e680*/  FADD.FTZ R70, -R70, R3 ;  /* 0x0000000346467221 */ /* 0x000fe40000010100 */
[----:B------:R-:W0:Y:S02]  /*e690*/  SHFL.BFLY PT, R84, R65, 0x2, 0x1f ;  /* 0x0c401f0041547f89 */ /* 0x000e2400000e0000 */
[----:B------:R-:W-:Y:S02]  /*e6a0*/  FMUL.FTZ R3, R70, UR33 ;  /* 0x0000002146037c20 */ /* 0x000fe40008410000 */
[----:B------:R1:W-:Y:S08]  /*e6b0*/  MUFU.EX2 R52, R67 ;  /* 0x0000004300347308 */ /* 0x0003f00000000800 */
[----:B------:R-:W2:Y:S01]  /*e6c0*/  MUFU.EX2 R3, R3 ;  /* 0x0000000300037308 */ /* 0x000ea20000000800 */
[----:B-1----:R-:W-:-:S07]  /*e6d0*/  FFMA.FTZ R67, R72, UR33, -R53 ;  /* 0x0000002148437c23 */ /* 0x002fce0008010835 */
        /* <DEDUP_REMOVED lines=16> */
[--C-:B------:R-:W-:Y:S01]  /*e7e0*/  FFMA.FTZ R31, R33, UR33, -R70.reuse ;  /* 0x00000021211f7c23 */ /* 0x100fe20008010846 */
[----:B------:R-:W-:Y:S01]  /*e7f0*/  FSEL R33, R77, RZ, P1 ;  /* 0x000000ff4d217208 */ /* 0x000fe20000800000 */
[--C-:B------:R-:W-:Y:S01]  /*e800*/  FFMA.FTZ R14, R14, UR33, -R70.reuse ;  /* 0x000000210e0e7c23 */ /* 0x100fe20008010846 */
[--C-:B------:R-:W-:Y:S01]  /*e810*/  FFMA.FTZ R9, R9, UR33, -R70.reuse ;  /* 0x0000002109097c23 */ /* 0x100fe20008010846 */
[--C-:B------:R-:W-:Y:S01]  /*e820*/  FFMA.FTZ R11, R11, UR33, -R70.reuse ;  /* 0x000000210b0b7c23 */ /* 0x100fe20008010846 */
[----:B------:R-:W-:Y:S01]  /*e830*/  FFMA.FTZ R74, R13, UR33, -R70 ;  /* 0x000000210d4a7c23 */ /* 0x000fe20008010846 */
[----:B------:R-:W-:Y:S01]  /*e840*/  FADD.FTZ R33, -R33, R4 ;  /* 0x0000000421217221 */ /* 0x000fe20000010100 */
[--C-:B------:R-:W-:Y:S01]  /*e850*/  FFMA.FTZ R13, R20, UR33, -R70.reuse ;  /* 0x00000021140d7c23 */ /* 0x100fe20008010846 */
[----:B------:R-:W-:Y:S01]  /*e860*/  MUFU.EX2 R14, R14 ;  /* 0x0000000e000e7308 */ /* 0x000fe20000000800 */
[--C-:B------:R-:W-:Y:S01]  /*e870*/  FFMA.FTZ R72, R21, UR33, -R70.reuse ;  /* 0x0000002115487c23 */ /* 0x100fe20008010846 */
[----:B------:R-:W-:Y:S01]  /*e880*/  FMUL.FTZ R4, R33, UR33 ;  /* 0x0000002121047c20 */ /* 0x000fe20008410000 */
[----:B--2---:R-:W-:Y:S01]  /*e890*/  FFMA.FTZ R33, R3, R2, R5 ;  /* 0x0000000203217223 */ /* 0x004fe20000010005 */
[--C-:B------:R-:W-:Y:S01]  /*e8a0*/  FFMA.FTZ R20, R25, UR33, -R70.reuse ;  /* 0x0000002119147c23 */ /* 0x100fe20008010846 */
[--C-:B------:R-:W-:Y:S01]  /*e8b0*/  FFMA.FTZ R25, R35, UR33, -R70.reuse ;  /* 0x0000002123197c23 */ /* 0x100fe20008010846 */
[--C-:B------:R-:W-:Y:S01]  /*e8c0*/  FFMA.FTZ R29, R29, UR33, -R70.reuse ;  /* 0x000000211d1d7c23 */ /* 0x100fe20008010846 */
[----:B------:R-:W-:Y:S01]  /*e8d0*/  FADD.FTZ R33, R8, R33 ;  /* 0x0000002108217221 */ /* 0x000fe20000010000 */
[----:B------:R-:W0:Y:S01]  /*e8e0*/  MUFU.EX2 R4, R4 ;  /* 0x0000000400047308 */ /* 0x000e220000000800 */
[--C-:B------:R-:W-:Y:S01]  /*e8f0*/  FFMA.FTZ R21, R39, UR33, -R70.reuse ;  /* 0x0000002127157c23 */ /* 0x100fe20008010846 */
[--C-:B------:R-:W-:Y:S01]  /*e900*/  FFMA.FTZ R39, R41, UR33, -R70.reuse ;  /* 0x0000002129277c23 */ /* 0x100fe20008010846 */
[----:B------:R-:W-:Y:S01]  /*e910*/  FADD.FTZ R33, R10, R33 ;  /* 0x000000210a217221 */ /* 0x000fe20000010000 */
[--C-:B------:R-:W-:Y:S01]  /*e920*/  FFMA.FTZ R37, R37, UR33, -R70.reuse ;  /* 0x0000002125257c23 */ /* 0x100fe20008010846 */
[--C-:B------:R-:W-:Y:S01]  /*e930*/  FFMA.FTZ R84, R43, UR33, -R70.reuse ;  /* 0x000000212b547c23 */ /* 0x100fe20008010846 */
[--C-:B------:R-:W-:Y:S01]  /*e940*/  FFMA.FTZ R45, R45, UR33, -R70.reuse ;  /* 0x000000212d2d7c23 */ /* 0x100fe20008010846 */
[----:B------:R-:W-:Y:S01]  /*e950*/  FADD.FTZ R41, R12, R33 ;  /* 0x000000210c297221 */ /* 0x000fe20000010000 */
[----:B------:R-:W1:Y:S01]  /*e960*/  MUFU.EX2 R9, R9 ;  /* 0x0000000900097308 */ /* 0x000e620000000800 */
[--C-:B------:R-:W-:Y:S01]  /*e970*/  FFMA.FTZ R83, R47, UR33, -R70.reuse ;  /* 0x000000212f537c23 */ /* 0x100fe20008010846 */
[--C-:B------:R-:W-:Y:S01]  /*e980*/  FFMA.FTZ R47, R49, UR33, -R70.reuse ;  /* 0x00000021312f7c23 */ /* 0x100fe20008010846 */
[----:B------:R-:W-:Y:S01]  /*e990*/  FADD.FTZ R2, R6, R41 ;  /* 0x0000002906027221 */ /* 0x000fe20000010000 */
[--C-:B------:R-:W-:Y:S01]  /*e9a0*/  FFMA.FTZ R78, R51, UR33, -R70.reuse ;  /* 0x00000021334e7c23 */ /* 0x100fe20008010846 */
[--C-:B------:R-:W-:Y:S01]  /*e9b0*/  FFMA.FTZ R33, R55, UR33, -R70.reuse ;  /* 0x0000002137217c23 */ /* 0x100fe20008010846 */
[----:B------:R-:W-:Y:S01]  /*e9c0*/  FFMA.FTZ R51, R57, UR33, -R70 ;  /* 0x0000002139337c23 */ /* 0x000fe20008010846 */
[----:B------:R-:W-:Y:S01]  /*e9d0*/  FADD.FTZ R41, R15, R2 ;  /* 0x000000020f297221 */ /* 0x000fe20000010000 */
[----:B------:R-:W2:Y:S01]  /*e9e0*/  MUFU.EX2 R11, R11 ;  /* 0x0000000b000b7308 */ /* 0x000ea20000000800 */
[----:B0-----:R-:W-:Y:S01]  /*e9f0*/  FFMA.FTZ R0, R4, R0, R14 ;  /* 0x0000000004007223 */ /* 0x001fe2000001000e */
[--C-:B------:R-:W-:Y:S01]  /*ea00*/  FFMA.FTZ R55, R59, UR33, -R70.reuse ;  /* 0x000000213b377c23 */ /* 0x100fe20008010846 */
[----:B------:R-:W-:Y:S01]  /*ea10*/  FADD.FTZ R41, R24, R41 ;  /* 0x0000002918297221 */ /* 0x000fe20000010000 */
[--C-:B------:R-:W-:Y:S01]  /*ea20*/  FFMA.FTZ R49, R61, UR33, -R70.reuse ;  /* 0x000000213d317c23 */ /* 0x100fe20008010846 */
[----:B------:R-:W-:-:S02]  /*ea30*/  FFMA.FTZ R61, R75, UR33, -R70 ;  /* 0x000000214b3d7c23 */ /* 0x000fc40008010846 */
[----:B------:R-:W-:Y:S01]  /*ea40*/  FADD.FTZ R41, R26, R41 ;  /* 0x000000291a297221 */ /* 0x000fe20000010000 */
[----:B------:R-:W0:Y:S01]  /*ea50*/  MUFU.EX2 R74, R74 ;  /* 0x0000004a004a7308 */ /* 0x000e220000000800 */
[----:B-1----:R-:W-:Y:S02]  /*ea60*/  FADD.FTZ R0, R9, R0 ;  /* 0x0000000009007221 */ /* 0x002fe40000010000 */
[----:B------:R-:W-:-:S04]  /*ea70*/  FADD.FTZ R41, R28, R41 ;  /* 0x000000291c297221 */ /* 0x000fc80000010000 */
[----:B------:R-:W-:Y:S01]  /*ea80*/  FADD.FTZ R41, R30, R41 ;  /* 0x000000291e297221 */ /* 0x000fe20000010000 */
[----:B------:R-:W1:Y:S01]  /*ea90*/  MUFU.EX2 R13, R13 ;  /* 0x0000000d000d7308 */ /* 0x000e620000000800 */
[----:B--2---:R-:W-:Y:S02]  /*eaa0*/  FADD.FTZ R35, R11, R0 ;  /* 0x000000000b237221 */ /* 0x004fe40000010000 */
[----:B------:R-:W-:-:S04]  /*eab0*/  FADD.FTZ R41, R32, R41 ;  /* 0x0000002920297221 */ /* 0x000fc80000010000 */
[----:B------:R-:W-:Y:S01]  /*eac0*/  FADD.FTZ R41, R34, R41 ;  /* 0x0000002922297221 */ /* 0x000fe20000010000 */
[----:B------:R-:W2:Y:S01]  /*ead0*/  MUFU.EX2 R72, R72 ;  /* 0x0000004800487308 */ /* 0x000ea20000000800 */
[----:B0-----:R-:W-:Y:S02]  /*eae0*/  FADD.FTZ R0, R74, R35 ;  /* 0x000000234a007221 */ /* 0x001fe40000010000 */
[----:B------:R-:W-:-:S04]  /*eaf0*/  FADD.FTZ R41, R36, R41 ;  /* 0x0000002924297221 */ /* 0x000fc80000010000 */
[----:B------:R-:W-:Y:S01]  /*eb00*/  FADD.FTZ R41, R38, R41 ;  /* 0x0000002926297221 */ /* 0x000fe20000010000 */
[----:B------:R-:W0:Y:S01]  /*eb10*/  MUFU.EX2 R20, R20 ;  /* 0x0000001400147308 */ /* 0x000e220000000800 */
[----:B-1----:R-:W-:Y:S02]  /*eb20*/  FADD.FTZ R35, R13, R0 ;  /* 0x000000000d237221 */ /* 0x002fe40000010000 */
[----:B------:R-:W-:-:S04]  /*eb30*/  FADD.FTZ R41, R40, R41 ;  /* 0x0000002928297221 */ /* 0x000fc80000010000 */
[----:B------:R-:W-:Y:S01]  /*eb40*/  FADD.FTZ R57, R42, R41 ;  /* 0x000000292a397221 */ /* 0x000fe20000010000 */
[----:B------:R-:W1:Y:S01]  /*eb50*/  MUFU.EX2 R53, R53 ;  /* 0x0000003500357308 */ /* 0x000e620000000800 */
[----:B--2---:R-:W-:Y:S01]  /*eb60*/  FADD.FTZ R35, R72, R35 ;  /* 0x0000002348237221 */ /* 0x004fe20000010000 */
[----:B------:R-:W-:Y:S01]  /*eb70*/  FFMA.FTZ R41, R80, UR33, -R70 ;  /* 0x0000002150297c23 */ /* 0x000fe20008010846 */
[----:B------:R-:W-:-:S05]  /*eb80*/  FADD.FTZ R57, R44, R57 ;  /* 0x000000392c397221 */ /* 0x000fca0000010000 */
        /* <DEDUP_REMOVED lines=33> */
[----:B0-----:R-:W-:-:S04]  /*eda0*/  FADD.FTZ R57, R50, R57 ;  /* 0x0000003932397221 */ /* 0x001fc80000010000 */
[----:B------:R-:W-:-:S03]  /*edb0*/  FADD.FTZ R57, R52, R57 ;  /* 0x0000003934397221 */ /* 0x000fc60000010000 */
[----:B------:R-:W0:Y:S01]  /*edc0*/  MUFU.EX2 R54, R54 ;  /* 0x0000003600367308 */ /* 0x000e220000000800 */
[----:B-1----:R-:W-:Y:S01]  /*edd0*/  FADD.FTZ R0, R78, R43 ;  /* 0x0000002b4e007221 */ /* 0x002fe20000010000 */
[----:B------:R-:W-:-:S06]  /*ede0*/  FFMA.FTZ R43, R71, UR33, -R70 ;  /* 0x00000021472b7c23 */ /* 0x000fcc0008010846 */
        /* <DEDUP_REMOVED lines=49> */
.L_x_10884:
        /* <DEDUP_REMOVED lines=77> */
[----:B-1----:R-:W1:Y:S01]  /*f5d0*/  FENCE.VIEW.ASYNC.S ;  /* 0x00000000000073c6 */ /* 0x002e620000000000 */
        /* <DEDUP_REMOVED lines=26> */
[----:B-1----:R-:W-:Y:S01]  /*f780*/  NOP ;  /* 0x0000000000007918 */ /* 0x002fe20000000000 */
[----:B0-----:R-:W-:Y:S05]  /*f790*/  @P1 BRA `(.L_x_10885) ;  /* 0xffffffc4008c1947 */ /* 0x001fea000383ffff */
.L_x_10866:
[----:B------:R-:W-:Y:S06]  /*f7a0*/  BAR.ARV 0x8, 0x200 ;  /* 0x0208000000007b1d */ /* 0x000fec0000002000 */
[----:B------:R-:W-:Y:S05]  /*f7b0*/  @!P0 BRA `(.L_x_10886) ;  /* 0x0000000000048947 */ /* 0x000fea0003800000 */
[----:B------:R-:W-:Y:S01]  /*f7c0*/  BPT.TRAP 0x1 ;  /* 0x000000040000795c */ /* 0x000fe20000300000 */
.L_x_10886:
[----:B------:R-:W-:Y:S01]  /*f7d0*/  ULEA UR8, UR46, UR40, 0x3 ;  /* 0x000000282e087291 */ /* 0x000fe2000f8e183f */
[----:B------:R-:W-:-:S05]  /*f7e0*/  IMAD.U32 R3, RZ, RZ, UR47 ;  /* 0x0000002fff037e24 */ /* 0x000fca000f8e00ff */
[----:B------:R-:W-:-:S04]  /*f7f0*/  SHF.L.U32 R3, R3, 0x1f, RZ ;  /* 0x0000001f03037819 */ /* 0x000fc800000006ff */
[----:B------:R0:W1:Y:S01]  /*f800*/  SYNCS.PHASECHK.TRANS64.TRYWAIT P1, [UR8+0x2d850], R3 ;  /* 0x02d85003ff0075a7 */ /* 0x0000620008020148 */
[----:B------:R-:W-:Y:S05]  /*f810*/  @!P0 BRA `(.L_x_10887) ;  /* 0x0000000000048947 */ /* 0x000fea0003800000 */
[----:B------:R-:W-:Y:S01]  /*f820*/  BPT.TRAP 0x1 ;  /* 0x000000040000795c */ /* 0x000fe20000300000 */
.L_x_10887:
[----:B-1----:R-:W-:Y:S05]  /*f830*/  @P1 BRA `(.L_x_10888) ;  /* 0x0000000000081947 */ /* 0x002fea0003800000 */
[----:B------:R-:W1:Y:S02]  /*f840*/  SYNCS.PHASECHK.TRANS64.TRYWAIT P1, [UR8+0x2d850], R3 ;  /* 0x02d85003ff0075a7 */ /* 0x000e640008020148 */
[----:B-1----:R-:W-:Y:S05]  /*f850*/  @!P1 BRA `(.L_x_10889) ;  /* 0x0000006800689947 */ /* 0x002fea0003800000 */
.L_x_10888:
[----:B------:R-:W-:Y:S01]  /*f860*/  UIADD3 UR40, UR40, 0x400, URZ ;  /* 0x0000040028287890 */ /* 0x000fe2000fffe03f */
[----:B------:R-:W-:Y:S01]  /*f870*/  WARPGROUP.ARRIVE ;  /* 0x00000000000079c5 */ /* 0x000fe20000000000 */
[----:B------:R-:W-:Y:S01]  /*f880*/  ULOP3.LUT UR36, UR36, 0x10000, URZ, 0xfc, !UPT ;  /* 0x0001000024247892 */ /* 0x000fe2000f8efc3f */
[----:B01----:R-:W0:Y:S01]  /*f890*/  SHFL.BFLY PT, R3, R2, 0x2, 0x1f ;  /* 0x0c401f0002037f89 */ /* 0x003e2200000e0000 */
[----:B------:R-:W-:Y:S01]  /*f8a0*/  USHF.R.U32.HI UR40, URZ, 0x4, UR40 ;  /* 0x000000043f287899 */ /* 0x000fe20008011628 */
[----:B------:R-:W-:Y:S01]  /*f8b0*/  IMAD.MOV.U32 R48, RZ, RZ, RZ ;  /* 0x000000ffff307224 */ /* 0x000fe200078e00ff */
[----:B------:R-:W-:Y:S01]  /*f8c0*/  UMOV UR5, 0x40000040 ;  /* 0x4000004000057882 */ /* 0x000fe20000000000 */
[----:B------:R-:W-:Y:S01]  /*f8d0*/  UMOV UR7, 0x80000020 ;  /* 0x8000002000077882 */ /* 0x000fe20000000000 */
[----:B------:R-:W-:Y:S01]  /*f8e0*/  ULOP3.LUT UR40, UR40, 0x3fff, URZ, 0xc0, !UPT ;  /* 0x00003fff28287892 */ /* 0x000fe2000f8ec03f */
[----:B------:R-:W1:Y:S01]  /*f8f0*/  SHFL.BFLY PT, R5, R0, 0x2, 0x1f ;  /* 0x0c401f0000057f89 */ /* 0x000e6200000e0000 */
[----:B------:R-:W-:Y:S01]  /*f900*/  UMOV UR4, UR36 ;  /* 0x0000002400047c82 */ /* 0x000fe20008000000 */
[----:B------:R-:W-:Y:S01]  /*f910*/  IMAD.MOV.U32 R36, RZ, RZ, -0x800000 ;  /* 0xff800000ff247424 */ /* 0x000fe200078e00ff */
[----:B------:R-:W-:-:S04]  /*f920*/  ULOP3.LUT UR9, UR40, 0x2000000, URZ, 0xfc, !UPT ;  /* 0x0200000028097892 */ /* 0x000fc8000f8efc3f */
[----:B------:R-:W-:-:S07]  /*f930*/  UIMAD UR9, UR46, 0x600, UR9 ;  /* 0x000006002e0978a4 */ /* 0x000fce000f8e0209 */
[----:B------:R-:W-:Y:S02]  /*f940*/  UMOV UR6, UR9 ;  /* 0x0000000900067c82 */ /* 0x000fe40008000000 */
[----:B------:R-:W-:Y:S01]  /*f950*/  HGMMA.64x96x16.F32.BF16 R88, gdesc[UR4].tnspB, R88, gsb0 ;  /* 0x41600000045879f0 */ /* 0x000fe20008001858 */
[----:B------:R-:W-:Y:S01]  /*f960*/  UIADD3 UR4, UR36, 0x2, URZ ;  /* 0x0000000224047890 */ /* 0x000fe2000fffe03f */
[----:B0-----:R-:W-:Y:S01]  /*f970*/  FADD.FTZ R3, R3, R2 ;  /* 0x0000000203037221 */ /* 0x001fe20000010000 */
[----:B------:R-:W-:Y:S01]  /*f980*/  UIADD3 UR6, UR9, 0x40, URZ ;  /* 0x0000004009067890 */ /* 0x000fe2000fffe03f */
[----:B------:R-:W-:Y:S01]  /*f990*/  IMAD.MOV.U32 R2, RZ, RZ, RZ ;  /* 0x000000ffff027224 */ /* 0x000fe200078e00ff */
[----:B------:R-:W-:Y:S01]  /*f9a0*/  UMOV UR5, 0x40000040 ;  /* 0x4000004000057882 */ /* 0x000fe20000000000 */
[----:B------:R-:W-:Y:S01]  /*f9b0*/  UMOV UR7, 0x80000020 ;  /* 0x8000002000077882 */ /* 0x000fe20000000000 */
[----:B------:R-:W0:Y:S01]  /*f9c0*/  SHFL.BFLY PT, R4, R3, 0x1, 0x1f ;  /* 0x0c201f0003047f89 */ /* 0x000e2200000e0000 */
[----:B-1----:R-:W-:Y:S01]  /*f9d0*/  FADD.FTZ R5, R5, R0 ;  /* 0x0000000005057221 */ /* 0x002fe20000010000 */
[----:B------:R-:W-:-:S04]  /*f9e0*/  IMAD.MOV.U32 R0, RZ, RZ, -0x800000 ;  /* 0xff800000ff007424 */ /* 0x000fc800078e00ff */
[----:B------:R-:W1:Y:S01]  /*f9f0*/  SHFL.BFLY PT, R6, R5, 0x1, 0x1f ;  /* 0x0c201f0005067f89 */ /* 0x000e6200000e0000 */
[----:B0-----:R-:W-:Y:S01]  /*fa00*/  FADD.FTZ R7, R3, R4 ;  /* 0x0000000403077221 */ /* 0x001fe20000010000 */
[----:B------:R-:W-:-:S04]  /*fa10*/  IMAD.U32 R3, RZ, RZ, UR33 ;  /* 0x00000021ff037e24 */ /* 0x000fc8000f8e00ff */
[----:B------:R-:W-:Y:S01]  /*fa20*/  FSETP.NE.FTZ.AND P1, PT, R7, RZ, PT ;  /* 0x000000ff0700720b */ /* 0x000fe20003f35000 */
[----:B-1----:R-:W-:Y:S01]  /*fa30*/  FADD.FTZ R8, R5, R6 ;  /* 0x0000000605087221 */ /* 0x002fe20000010000 */
[----:B------:R-:W-:-:S04]  /*fa40*/  IMAD.U32 R5, RZ, RZ, UR33 ;  /* 0x00000021ff057e24 */ /* 0x000fc8000f8e00ff */
        /* <DEDUP_REMOVED lines=59> */
.L_x_10890:
        /* <DEDUP_REMOVED lines=53> */
[----:B------:R-:W-:Y:S01]  /*10150*/  PLOP3.LUT P0, PT, PT, PT, PT, 0x8, 0x0 ;  /* 0x000000000000781c */ /* 0x000fe20003f0e170 */
[----:B------:R-:W-:Y:S01]  /*10160*/  FMUL.FTZ R48, R135, R48 ;  /* 0x0000003087307220 */ /* 0x000fe20000410000 */
[----:B------:R-:W-:-:S02]  /*10170*/  UIADD3 UR48, UR48, 0x1, URZ ;  /* 0x0000000130307890 */ /* 0x000fc4000fffe03f */
[----:B------:R-:W-:Y:S02]  /*10180*/  USEL UR46, UR46, URZ, UP0 ;  /* 0x0000003f2e2e7287 */ /* 0x000fe40008000000 */
[----:B------:R-:W-:-:S12]  /*10190*/  ULOP3.LUT UR47, UR47, UR4, URZ, 0x3c, !UPT ;  /* 0x000000042f2f7292 */ /* 0x000fd8000f8e3c3f */
.L_x_10812:
        /* <DEDUP_REMOVED lines=10> */
[----:B------:R-:W-:-:S07]  /*10240*/  IMAD R3, R144, 0x20, R138 ;  /* 0x0000002090037824 */ /* 0x000fce00078e028a */
[----:B------:R-:W-:Y:S01]  /*10250*/  BAR.SYNC.DEFER_BLOCKING 0x1, 0x180 ;  /* 0x0046000000007b1d */ /* 0x000fe20000010000 */
[----:B------:R-:W-:Y:S01]  /*10260*/  USHF.R.S32.HI UR10, URZ, 0x1f, UR38 ;  /* 0x0000001f3f0a7899 */ /* 0x000fe20008011426 */
[----:B------:R-:W-:Y:S01]  /*10270*/  VIADD R52, R137, UR39 ;  /* 0x0000002789347c36 */ /* 0x000fe20008000000 */
[----:B------:R-:W-:Y:S01]  /*10280*/  USHF.R.S32.HI UR12, URZ, 0x1f, UR45 ;  /* 0x0000001f3f0c7899 */ /* 0x000fe2000801142d */
[----:B------:R-:W-:-:S04]  /*10290*/  F2FP.BF16.F32.PACK_AB R6, R93, R6 ;  /* 0x000000065d06723e */ /* 0x000fc800000010ff */
[----:B------:R-:W1:Y:S01]  /*102a0*/  LDC R37, c[0x0][0xbe8] ;  /* 0x0002fa00ff257b82 */ /* 0x000e620000000800 */
[----:B------:R-:W-:Y:S01]  /*102b0*/  ULDC.64 UR8, c[0x0][0xb90] ;  /* 0x0002e40000087ab9 */ /* 0x000fe20000000a00 */
[----:B------:R-:W-:Y:S02]  /*102c0*/  F2FP.BF16.F32.PACK_AB R26, R125, R26 ;  /* 0x0000001a7d1a723e */ /* 0x000fe400000010ff */
[----:B------:R-:W-:Y:S02]  /*102d0*/  F2FP.BF16.F32.PACK_AB R27, R46, R27 ;  /* 0x0000001b2e1b723e */ /* 0x000fe400000010ff */
[----:B------:R-:W-:Y:S02]  /*102e0*/  F2FP.BF16.F32.PACK_AB R28, R129, R28 ;  /* 0x0000001c811c723e */ /* 0x000fe400000010ff */
[----:B------:R-:W-:Y:S02]  /*102f0*/  F2FP.BF16.F32.PACK_AB R29, R44, R29 ;  /* 0x0000001d2c1d723e */ /* 0x000fe400000010ff */
[----:B------:R-:W-:-:S02]  /*10300*/  F2FP.BF16.F32.PACK_AB R30, R133, R30 ;  /* 0x0000001e851e723e */ /* 0x000fc400000010ff */
[----:B------:R-:W-:Y:S01]  /*10310*/  F2FP.BF16.F32.PACK_AB R31, R48, R31 ;  /* 0x0000001f301f723e */ /* 0x000fe200000010ff */
[----:B------:R-:W-:Y:S01]  /*10320*/  UMOV UR6, UR40 ;  /* 0x0000002800067c82 */ /* 0x000fe20008000000 */
[----:B0-----:R-:W-:Y:S01]  /*10330*/  UMOV UR7, UR5 ;  /* 0x0000000500077c82 */ /* 0x001fe20008000000 */
[----:B------:R-:W-:Y:S01]  /*10340*/  UIMAD UR5, UR10, UR8, URZ ;  /* 0x000000080a0572a4 */ /* 0x000fe2000f8e023f */
[----:B------:R-:W-:Y:S02]  /*10350*/  IMAD.U32 R40, RZ, RZ, UR6 ;  /* 0x00000006ff287e24 */ /* 0x000fe4000f8e00ff */
[----:B------:R-:W-:Y:S01]  /*10360*/  IMAD.U32 R41, RZ, RZ, UR7 ;  /* 0x00000007ff297e24 */ /* 0x000fe2000f8e00ff */
[----:B------:R-:W-:Y:S02]  /*10370*/  UIMAD.WIDE.U32 UR6, UR38, UR8, URZ ;  /* 0x00000008260672a5 */ /* 0x000fe4000f8e003f */
[----:B------:R-:W-:Y:S01]  /*10380*/  UIMAD UR5, UR38, UR9, UR5 ;  /* 0x00000009260572a4 */ /* 0x000fe2000f8e0205 */
[----:B------:R-:W-:-:S02]  /*10390*/  IMAD.WIDE R4, R148, 0x2, R40 ;  /* 0x0000000294047825 */ /* 0x000fc400078e0228 */
[----:B------:R-:W-:Y:S01]  /*103a0*/  ULDC.64 UR8, c[0x0][0xb98] ;  /* 0x0002e60000087ab9 */ /* 0x000fe20000000a00 */
[----:B------:R-:W-:Y:S01]  /*103b0*/  UIADD3 UR7, UR7, UR5, URZ ;  /* 0x0000000507077290 */ /* 0x000fe2000fffe03f */
[----:B------:R-:W-:Y:S01]  /*103c0*/  IMAD.WIDE R40, R3, 0x2, R40 ;  /* 0x0000000203287825 */ /* 0x000fe200078e0228 */
[C---:B------:R-:W-:Y:S01]  /*103d0*/  IADD3 R35, P1, R4.reuse, 0x6000, RZ ;  /* 0x0000600004237810 */ /* 0x040fe20007f3e0ff */
[----:B------:R-:W-:Y:S01]  /*103e0*/  UIMAD UR5, UR12, UR8, URZ ;  /* 0x000000080c0572a4 */ /* 0x000fe2000f8e023f */
[C---:B------:R-:W-:Y:S01]  /*103f0*/  LOP3.LUT R3, R4.reuse, 0x180, RZ, 0xc0, !PT ;  /* 0x0000018004037812 */ /* 0x040fe200078ec0ff */
[----:B------:R-:W-:Y:S01]  /*10400*/  UIMAD.WIDE.U32 UR6, UR45, UR8, UR6 ;  /* 0x000000082d0672a5 */ /* 0x000fe2000f8e0006 */
[C---:B------:R-:W-:Y:S01]  /*10410*/  IADD3 R8, P3, R4.reuse, 0x3000, RZ ;  /* 0x0000300004087810 */ /* 0x040fe20007f7e0ff */
[--C-:B------:R-:W-:Y:S01]  /*10420*/  IMAD.X R25, RZ, RZ, R5.reuse, P1 ;  /* 0x000000ffff197224 */ /* 0x100fe200008e0605 */
[----:B-1----:R-:W-:Y:S01]  /*10430*/  ISETP.NE.AND P1, PT, R37, 0x1, PT ;  /* 0x000000012500780c */ /* 0x002fe20003f25270 */
[----:B------:R-:W-:Y:S01]  /*10440*/  UIMAD UR5, UR45, UR9, UR5 ;  /* 0x000000092d0572a4 */ /* 0x000fe2000f8e0205 */
[----:B------:R-:W-:Y:S01]  /*10450*/  SHF.R.U64 R3, R3, 0x3, RZ ;  /* 0x0000000303037819 */ /* 0x000fe200000012ff */
[----:B------:R-:W-:Y:S01]  /*10460*/  IMAD.X R13, RZ, RZ, R5, P3 ;  /* 0x000000ffff0d7224 */ /* 0x000fe200018e0605 */
[C---:B------:R-:W-:Y:S01]  /*10470*/  IADD3 R21, P4, R4.reuse, 0x20, RZ ;  /* 0x0000002004157810 */ /* 0x040fe20007f9e0ff */
[----:B------:R-:W-:Y:S01]  /*10480*/  ULDC.64 UR8, c[0x0][0xae8] ;  /* 0x0002ba0000087ab9 */ /* 0x000fe20000000a00 */
[----:B------:R-:W-:-:S02]  /*10490*/  IADD3 R15, P0, R4, 0x6020, RZ ;  /* 0x00006020040f7810 */ /* 0x000fc40007f1e0ff */
[----:B------:R-:W-:Y:S01]  /*104a0*/  IADD3 R33, P2, R4, 0x3020, RZ ;  /* 0x0000302004217810 */ /* 0x000fe20007f5e0ff */
[--C-:B------:R-:W-:Y:S01]  /*104b0*/  IMAD.X R9, RZ, RZ, R5.reuse, P4 ;  /* 0x000000ffff097224 */ /* 0x100fe200020e0605 */
[----:B------:R-:W-:Y:S02]  /*104c0*/  LOP3.LUT R4, R3, R4, RZ, 0x3c, !PT ;  /* 0x0000000403047212 */ /* 0x000fe400078e3cff */
[----:B------:R-:W-:Y:S01]  /*104d0*/  LOP3.LUT R12, R35, 0x180, RZ, 0xc0, !PT ;  /* 0x00000180230c7812 */ /* 0x000fe200078ec0ff */
[----:B------:R-:W0:Y:S01]  /*104e0*/  @P1 LDC R45, c[0x0][0xbec] ;  /* 0x0002fb00ff2d1b82 */ /* 0x000e220000000800 */
[----:B------:R-:W-:Y:S01]  /*104f0*/  LOP3.LUT R3, R8, 0x180, RZ, 0xc0, !PT ;  /* 0x0000018008037812 */ /* 0x000fe200078ec0ff */
[----:B------:R-:W-:Y:S01]  /*10500*/  IMAD.X R11, RZ, RZ, R5, P2 ;  /* 0x000000ffff0b7224 */ /* 0x000fe200010e0605 */
[----:B------:R-:W-:Y:S02]  /*10510*/  LOP3.LUT R2, R21, 0x180, RZ, 0xc0, !PT ;  /* 0x0000018015027812 */ /* 0x000fe400078ec0ff */
[----:B------:R-:W-:-:S02]  /*10520*/  SHF.R.U64 R12, R12, 0x3, RZ ;  /* 0x000000030c0c7819 */ /* 0x000fc400000012ff */
[----:B------:R-:W-:Y:S01]  /*10530*/  SHF.R.U64 R3, R3, 0x3, RZ ;  /* 0x0000000303037819 */ /* 0x000fe200000012ff */
[----:B------:R-:W1:Y:S01]  /*10540*/  @P1 LDC R50, c[0x0][0xbf0] ;  /* 0x0002fc00ff321b82 */ /* 0x000e620000000800 */
[----:B------:R-:W-:Y:S02]  /*10550*/  SHF.R.U64 R2, R2, 0x3, RZ ;  /* 0x0000000302027819 */ /* 0x000fe400000012ff */
[----:B------:R-:W-:Y:S02]  /*10560*/  IADD3 R43, P5, R40, 0x7800, RZ ;  /* 0x00007800282b7810 */ /* 0x000fe40007fbe0ff */
[----:B------:R-:W-:Y:S02]  /*10570*/  LOP3.LUT R24, R12, R35, RZ, 0x3c, !PT ;  /* 0x000000230c187212 */ /* 0x000fe400078e3cff */
[----:B------:R-:W-:Y:S02]  /*10580*/  LOP3.LUT R14, R15, 0x180, RZ, 0xc0, !PT ;  /* 0x000001800f0e7812 */ /* 0x000fe400078ec0ff */
[----:B------:R-:W-:-:S02]  /*10590*/  LOP3.LUT R12, R3, R8, RZ, 0x3c, !PT ;  /* 0x00000008030c7212 */ /* 0x000fc400078e3cff */
[----:B------:R-:W-:Y:S02]  /*105a0*/  LOP3.LUT R8, R2, R21, RZ, 0x3c, !PT ;  /* 0x0000001502087212 */ /* 0x000fe400078e3cff */
[----:B------:R-:W-:Y:S02]  /*105b0*/  LOP3.LUT R2, R43, 0x180, RZ, 0xc0, !PT ;  /* 0x000001802b027812 */ /* 0x000fe400078ec0ff */
[----:B------:R-:W-:Y:S01]  /*105c0*/  SHF.R.U64 R14, R14, 0x3, RZ ;  /* 0x000000030e0e7819 */ /* 0x000fe200000012ff */
[----:B0-----:R-:W-:Y:S01]  /*105d0*/  @P1 IMAD.HI.U32 R45, R52, R45, RZ ;  /* 0x0000002d342d1227 */ /* 0x001fe200078e00ff */
[----:B------:R-:W-:Y:S02]  /*105e0*/  SHF.R.U64 R2, R2, 0x3, RZ ;  /* 0x0000000302027819 */ /* 0x000fe400000012ff */
[----:B------:R-:W-:Y:S01]  /*105f0*/  LOP3.LUT R14, R14, R15, RZ, 0x3c, !PT ;  /* 0x0000000f0e0e7212 */ /* 0x000fe200078e3cff */
[----:B------:R-:W-:Y:S01]  /*10600*/  IMAD.X R15, RZ, RZ, R5, P0 ;  /* 0x000000ffff0f7224 */ /* 0x000fe200000e0605 */
[----:B------:R-:W-:-:S02]  /*10610*/  IADD3 R39, P0, R40, 0x1800, RZ ;  /* 0x0000180028277810 */ /* 0x000fc40007f1e0ff */
[----:B------:R-:W-:Y:S01]  /*10620*/  LOP3.LUT R2, R2, R43, RZ, 0x3c, !PT ;  /* 0x0000002b02027212 */ /* 0x000fe200078e3cff */
[----:B------:R-:W-:Y:S01]  /*10630*/  IMAD.MOV.U32 R43, RZ, RZ, R52 ;  /* 0x000000ffff2b7224 */ /* 0x000fe200078e0034 */
[----:B-1----:R-:W-:Y:S02]  /*10640*/  @P1 SHF.R.U32.HI R43, RZ, R50, R45 ;  /* 0x00000032ff2b1219 */ /* 0x002fe4000001162d */
[----:B------:R-:W-:Y:S02]  /*10650*/  LOP3.LUT R38, R39, 0x180, RZ, 0xc0, !PT ;  /* 0x0000018027267812 */ /* 0x000fe400078ec0ff */
[----:B------:R-:W-:Y:S02]  /*10660*/  MOV R47, R4 ;  /* 0x00000004002f7202 */ /* 0x000fe40000000f00 */
[----:B------:R-:W-:Y:S01]  /*10670*/  F2FP.BF16.F32.PACK_AB R4, R42, R7 ;  /* 0x000000072a04723e */ /* 0x000fe200000010ff */
[----:B------:R-:W-:Y:S01]  /*10680*/  IMAD.MOV R42, RZ, RZ, -R43 ;  /* 0x000000ffff2a7224 */ /* 0x000fe200078e0a2b */
[----:B------:R-:W-:-:S02]  /*10690*/  LOP3.LUT R10, R33, 0x180, RZ, 0xc0, !PT ;  /* 0x00000180210a7812 */ /* 0x000fc400078ec0ff */
[----:B------:R-:W-:Y:S02]  /*106a0*/  SHF.R.U64 R38, R38, 0x3, RZ ;  /* 0x0000000326267819 */ /* 0x000fe400000012ff */
[----:B------:R-:W-:Y:S02]  /*106b0*/  F2FP.BF16.F32.PACK_AB R5, R91, R90 ;  /* 0x0000005a5b05723e */ /* 0x000fe400000010ff */
[----:B------:R-:W-:Y:S02]  /*106c0*/  F2FP.BF16.F32.PACK_AB R7, R95, R94 ;  /* 0x0000005e5f07723e */ /* 0x000fe400000010ff */
[----:B------:R-:W-:Y:S01]  /*106d0*/  MOV R57, R14 ;  /* 0x0000000e00397202 */ /* 0x000fe20000000f00 */
[C---:B------:R-:W-:Y:S01]  /*106e0*/  IMAD R15, R37.reuse, R42, R52 ;  /* 0x0000002a250f7224 */ /* 0x040fe200078e0234 */
[----:B------:R-:W-:Y:S01]  /*106f0*/  SHF.R.U64 R10, R10, 0x3, RZ ;  /* 0x000000030a0a7819 */ /* 0x000fe200000012ff */
[----:B------:R0:W-:Y:S01]  /*10700*/  STSM.16.M88.4 [R47], R4 ;  /* 0x000000042f007844 */ /* 0x0001e20000000200 */
[----:B------:R-:W-:Y:S01]  /*10710*/  LOP3.LUT R38, R38, R39, RZ, 0x3c, !PT ;  /* 0x0000002726267212 */ /* 0x000fe200078e3cff */
[----:B------:R-:W-:Y:S01]  /*10720*/  IMAD.X R39, RZ, RZ, R41, P0 ;  /* 0x000000ffff277224 */ /* 0x000fe200000e0629 */
[----:B------:R-:W-:Y:S01]  /*10730*/  MOV R62, R24 ;  /* 0x00000018003e7202 */ /* 0x000fe20000000f00 */
[----:B------:R-:W-:Y:S01]  /*10740*/  IMAD.U32 R25, RZ, RZ, UR5 ;  /* 0x00000005ff197e24 */ /* 0x000fe2000f8e00ff */
[----:B------:R-:W-:Y:S01]  /*10750*/  SHF.R.S32.HI R14, RZ, 0x1f, R43 ;  /* 0x0000001fff0e7819 */ /* 0x000fe2000001142b */
[----:B------:R-:W-:Y:S01]  /*10760*/  ULDC UR5, c[0x0][0xa88] ;  /* 0x0002a20000057ab9 */ /* 0x000fe20000000800 */
[----:B------:R-:W-:Y:S01]  /*10770*/  LOP3.LUT R10, R10, R33, RZ, 0x3c, !PT ;  /* 0x000000210a0a7212 */ /* 0x000fe200078e3cff */
[----:B------:R-:W-:Y:S01]  /*10780*/  IMAD R56, R37, UR5, RZ ;  /* 0x0000000525387c24 */ /* 0x000fe2000f8e02ff */
[----:B------:R-:W-:-:S02]  /*10790*/  IADD3 R33, P3, R40, 0x4800, RZ ;  /* 0x0000480028217810 */ /* 0x000fc40007f7e0ff */
[----:B------:R-:W-:Y:S02]  /*107a0*/  IADD3 R35, P2, R40, 0x3000, RZ ;  /* 0x0000300028237810 */ /* 0x000fe40007f5e0ff */
[----:B------:R-:W-:Y:S02]  /*107b0*/  LOP3.LUT R32, R33, 0x180, RZ, 0xc0, !PT ;  /* 0x0000018021207812 */ /* 0x000fe400078ec0ff */
[----:B------:R-:W-:Y:S02]  /*107c0*/  LOP3.LUT R34, R35, 0x180, RZ, 0xc0, !PT ;  /* 0x0000018023227812 */ /* 0x000fe400078ec0ff */
[----:B0-----:R-:W-:Y:S02]  /*107d0*/  IADD3 R4, P0, R43, UR6, RZ ;  /* 0x000000062b047c10 */ /* 0x001fe4000ff1e0ff */
[----:B------:R-:W-:Y:S02]  /*107e0*/  SHF.R.S32.HI R6, RZ, 0x1f, R15 ;  /* 0x0000001fff067819 */ /* 0x000fe4000001140f */
[----:B------:R-:W-:Y:S01]  /*107f0*/  IADD3.X R5, R14, UR7, R25, P0, !PT ;  /* 0x000000070e057c10 */ /* 0x000fe200087fe419 */
[----:B------:R-:W-:Y:S01]  /*10800*/  ULDC.64 UR6, c[0x0][0xb88] ;  /* 0x0002e20000067ab9 */ /* 0x000fe20000000a00 */
[----:B------:R-:W-:Y:S01]  /*10810*/  SHF.R.U64 R32, R32, 0x3, RZ ;  /* 0x0000000320207819 */ /* 0x000fe200000012ff */
[----:B------:R-:W-:Y:S01]  /*10820*/  IMAD R6, R6, UR6, RZ ;  /* 0x0000000606067c24 */ /* 0x000fe2000f8e02ff */
[----:B------:R-:W-:Y:S01]  /*10830*/  MOV R63, R10 ;  /* 0x0000000a003f7202 */ /* 0x000fe20000000f00 */
[----:B------:R-:W-:Y:S01]  /*10840*/  IMAD.WIDE.U32 R4, R15, UR6, R4 ;  /* 0x000000060f047c25 */ /* 0x000fe2000f8e0004 */
[----:B------:R-:W-:-:S02]  /*10850*/  SHF.R.U64 R34, R34, 0x3, RZ ;  /* 0x0000000322227819 */ /* 0x000fc400000012ff */
[----:B------:R-:W-:Y:S01]  /*10860*/  LOP3.LUT R32, R32, R33, RZ, 0x3c, !PT ;  /* 0x0000002120207212 */ /* 0x000fe200078e3cff */
[----:B------:R-:W-:Y:S01]  /*10870*/  IMAD R15, R15, UR7, R6 ;  /* 0x000000070f0f7c24 */ /* 0x000fe2000f8e0206 */
[----:B------:R-:W-:Y:S01]  /*10880*/  ULDC.64 UR6, c[0x0][0xb50] ;  /* 0x0002d40000067ab9 */ /* 0x000fe20000000a00 */
[----:B------:R-:W-:Y:S01]  /*10890*/  VIADD R11, R147, UR39 ;  /* 0x00000027930b7c36 */ /* 0x000fe20008000000 */
[----:B------:R-:W-:Y:S01]  /*108a0*/  LOP3.LUT P0, RZ, R145, 0x3, RZ, 0xc0, !PT ;  /* 0x0000000391ff7812 */ /* 0x000fe2000780c0ff */
[----:B------:R-:W-:Y:S01]  /*108b0*/  IMAD.X R33, RZ, RZ, R41, P3 ;  /* 0x000000ffff217224 */ /* 0x000fe200018e0629 */
[----:B------:R-:W-:Y:S01]  /*108c0*/  LEA R42, P3, R4, UR6, 0x2 ;  /* 0x00000006042a7c11 */ /* 0x000fe2000f8610ff */
[----:B------:R-:W-:Y:S01]  /*108d0*/  VIADD R7, R11, 0x8 ;  /* 0x000000080b077836 */ /* 0x000fe20000000000 */
[----:B------:R-:W-:Y:S01]  /*108e0*/  LOP3.LUT R34, R34, R35, RZ, 0x3c, !PT ;  /* 0x0000002322227212 */ /* 0x000fe200078e3cff */
[----:B------:R-:W-:Y:S01]  /*108f0*/  IMAD.IADD R5, R5, 0x1, R15 ;  /* 0x0000000105057824 */ /* 0x000fe200078e020f */
[----:B------:R-:W-:Y:S01]  /*10900*/  MOV R53, R8 ;  /* 0x0000000800357202 */ /* 0x000fe20000000f00 */
[----:B------:R-:W-:Y:S01]  /*10910*/  IMAD.X R35, RZ, RZ, R41, P2 ;  /* 0x000000ffff237224 */ /* 0x000fe200010e0629 */
[-C--:B------:R-:W-:Y:S01]  /*10920*/  ISETP.GE.OR P2, PT, R11, R56.reuse, P0 ;  /* 0x000000380b00720c */ /* 0x080fe20000746670 */
[----:B------:R-:W-:Y:S01]  /*10930*/  SHFL.IDX PT, R58, R42, RZ, 0x1c1f ;  /* 0x001c1fff2a3a7589 */ /* 0x000fe200000e0000 */
[----:B------:R-:W-:-:S02]  /*10940*/  ISETP.GE.OR P0, PT, R7, R56, P0 ;  /* 0x000000380700720c */ /* 0x000fc40000706670 */
[----:B------:R-:W-:Y:S01]  /*10950*/  LEA.HI.X R43, R4, UR7, R5, 0x2, P3 ;  /* 0x00000007042b7c11 */ /* 0x000fe200098f1405 */
[----:B------:R-:W-:Y:S01]  /*10960*/  SHFL.IDX PT, R60, R42, 0x1, 0x1c1f ;  /* 0x003c1f002a3c7f89 */ /* 0x000fe200000e0000 */
[----:B------:R-:W-:Y:S02]  /*10970*/  F2FP.BF16.F32.PACK_AB R4, R97, R96 ;  /* 0x000000606104723e */ /* 0x000fe400000010ff */
[----:B------:R-:W-:Y:S01]  /*10980*/  F2FP.BF16.F32.PACK_AB R5, R99, R98 ;  /* 0x000000626305723e */ /* 0x000fe200000010ff */
[----:B------:R-:W0:Y:S01]  /*10990*/  SHFL.IDX PT, R59, R43, RZ, 0x1c1f ;  /* 0x001c1fff2b3b7589 */ /* 0x000e2200000e0000 */
[----:B------:R-:W-:Y:S02]  /*109a0*/  F2FP.BF16.F32.PACK_AB R6, R101, R100 ;  /* 0x000000646506723e */ /* 0x000fe400000010ff */
[----:B------:R-:W-:Y:S01]  /*109b0*/  F2FP.BF16.F32.PACK_AB R7, R103, R102 ;  /* 0x000000666707723e */ /* 0x000fe200000010ff */
[----:B------:R-:W1:Y:S01]  /*109c0*/  SHFL.IDX PT, R61, R43, 0x1, 0x1c1f ;  /* 0x003c1f002b3d7f89 */ /* 0x000e6200000e0000 */
        /* <DEDUP_REMOVED lines=14> */
[C---:B------:R-:W-:Y:S02]  /*10ab0*/  IADD3 R21, P4, R40.reuse, 0x6000, RZ ;  /* 0x0000600028157810 */ /* 0x040fe40007f9e0ff */
[----:B------:R-:W-:Y:S01]  /*10ac0*/  LOP3.LUT R3, R40, 0x180, RZ, 0xc0, !PT ;  /* 0x0000018028037812 */ /* 0x000fe200078ec0ff */
[----:B------:R3:W-:Y:S01]  /*10ad0*/  STSM.16.M88.4 [R62], R24 ;  /* 0x000000183e007844 */ /* 0x0007e20000000200 */
[----:B------:R-:W-:Y:S01]  /*10ae0*/  UIMAD UR5, UR10, UR8, URZ ;  /* 0x000000080a0572a4 */ /* 0x000fe2000f8e023f */
[----:B------:R-:W-:-:S02]  /*10af0*/  LOP3.LUT R20, R21, 0x180, RZ, 0xc0, !PT ;  /* 0x0000018015147812 */ /* 0x000fc400078ec0ff */
[----:B------:R-:W-:Y:S01]  /*10b00*/  STSM.16.M88.4 [R57], R28 ;  /* 0x0000001c39007844 */ /* 0x000fe20000000200 */
[----:B------:R-:W-:Y:S01]  /*10b10*/  UIMAD.WIDE.U32 UR6, UR38, UR8, URZ ;  /* 0x00000008260672a5 */ /* 0x000fe2000f8e003f */
[----:B------:R-:W-:Y:S01]  /*10b20*/  SHF.R.U64 R3, R3, 0x3, RZ ;  /* 0x0000000303037819 */ /* 0x000fe200000012ff */
[----:B------:R-:W-:Y:S01]  /*10b30*/  ULDC.64 UR10, c[0x0][0xaf0] ;  /* 0x0002bc00000a7ab9 */ /* 0x000fe20000000a00 */
[----:B------:R-:W-:Y:S08]  /*10b40*/  BAR.SYNC.DEFER_BLOCKING 0x1, 0x180 ;  /* 0x0046000000007b1d */ /* 0x000ff00000010000 */
[----:B--2---:R-:W2:Y:S08]  /*10b50*/  @P1 LDC R15, c[0x0][0xbec] ;  /* 0x0002fb00ff0f1b82 */ /* 0x004eb00000000800 */
[----:B---3--:R-:W3:Y:S01]  /*10b60*/  @P1 LDC R25, c[0x0][0xbf0] ;  /* 0x0002fc00ff191b82 */ /* 0x008ee20000000800 */
[----:B------:R-:W-:Y:S01]  /*10b70*/  UIMAD UR5, UR38, UR9, UR5 ;  /* 0x00000009260572a4 */ /* 0x000fe2000f8e0205 */
[----:B------:R-:W-:-:S02]  /*10b80*/  SHF.R.U64 R20, R20, 0x3, RZ ;  /* 0x0000000314147819 */ /* 0x000fc400000012ff */
[----:B------:R-:W-:Y:S01]  /*10b90*/  LOP3.LUT R40, R3, R40, RZ, 0x3c, !PT ;  /* 0x0000002803287212 */ /* 0x000fe200078e3cff */
[----:B0-----:R0:W-:Y:S01]  /*10ba0*/  @!P2 ST.E desc[UR52][R58.64], R0 ;  /* 0x000000003a00a985 */ /* 0x0011e2000c101934 */
[----:B------:R-:W-:Y:S01]  /*10bb0*/  UIMAD UR8, UR12, UR10, URZ ;  /* 0x0000000a0c0872a4 */ /* 0x000fe2000f8e023f */
[--C-:B------:R-:W-:Y:S01]  /*10bc0*/  IMAD.X R3, RZ, RZ, R41.reuse, P5 ;  /* 0x000000ffff037224 */ /* 0x100fe200028e0629 */
[----:B------:R-:W-:Y:S01]  /*10bd0*/  UIADD3 UR7, UR7, UR5, URZ ;  /* 0x0000000507077290 */ /* 0x000fe2000fffe03f */
[----:B------:R-:W-:Y:S01]  /*10be0*/  LOP3.LUT R20, R20, R21, RZ, 0x3c, !PT ;  /* 0x0000001514147212 */ /* 0x000fe200078e3cff */
[----:B0-----:R-:W-:Y:S01]  /*10bf0*/  IMAD R0, R142, 0x60, R144 ;  /* 0x000000608e007824 */ /* 0x001fe200078e0290 */
[----:B------:R-:W-:Y:S01]  /*10c00*/  UIMAD UR5, UR45, UR11, UR8 ;  /* 0x0000000b2d0572a4 */ /* 0x000fe2000f8e0208 */
[----:B------:R-:W-:Y:S01]  /*10c10*/  IMAD.X R21, RZ, RZ, R41, P4 ;  /* 0x000000ffff157224 */ /* 0x000fe200020e0629 */
[----:B-1----:R0:W-:Y:S01]  /*10c20*/  @!P0 ST.E desc[UR52][R60.64], R36 ;  /* 0x000000243c008985 */ /* 0x0021e2000c101934 */
[----:B------:R-:W-:Y:S01]  /*10c30*/  VIADD R14, R0, UR39 ;  /* 0x00000027000e7c36 */ /* 0x000fe20008000000 */
[----:B------:R-:W-:Y:S01]  /*10c40*/  UIMAD.WIDE.U32 UR6, UR45, UR10, UR6 ;  /* 0x0000000a2d0672a5 */ /* 0x000fe2000f8e0006 */
[----:B------:R-:W-:-:S02]  /*10c50*/  ULDC.64 UR8, c[0x0][0xae0] ;  /* 0x0002b80000087ab9 */ /* 0x000fc40000000a00 */
[----:B--2---:R-:W-:Y:S01]  /*10c60*/  @P1 IMAD.HI.U32 R0, R14, R15, RZ ;  /* 0x0000000f0e001227 */ /* 0x004fe200078e00ff */
[----:B------:R1:W5:Y:S03]  /*10c70*/  LD.E.128 R8, desc[UR52][R2.64] ;  /* 0x0000003402087980 */ /* 0x000366000c101d00 */
[----:B------:R-:W-:Y:S01]  /*10c80*/  IMAD.MOV.U32 R13, RZ, RZ, R14 ;  /* 0x000000ffff0d7224 */ /* 0x000fe200078e000e */
[----:B---3--:R-:W-:Y:S01]  /*10c90*/  @P1 SHF.R.U32.HI R13, RZ, R25, R0 ;  /* 0x00000019ff0d1219 */ /* 0x008fe20000011600 */
[----:B------:R-:W-:Y:S01]  /*10ca0*/  UIADD3 UR5, UR7, UR5, URZ ;  /* 0x0000000507057290 */ /* 0x000fe2000fffe03f */
[----:B------:R-:W5:Y:S02]  /*10cb0*/  LD.E.128 R40, desc[UR52][R40.64] ;  /* 0x0000003428287980 */ /* 0x000f64000c101d00 */
[--C-:B------:R-:W-:Y:S01]  /*10cc0*/  SHF.R.S32.HI R0, RZ, 0x1f, R13.reuse ;  /* 0x0000001fff007819 */ /* 0x100fe2000001140d */
[----:B------:R-:W-:Y:S01]  /*10cd0*/  IMAD.MOV R12, RZ, RZ, -R13 ;  /* 0x000000ffff0c7224 */ /* 0x000fe200078e0a0d */
[----:B------:R0:W5:Y:S01]  /*10ce0*/  LD.E.128 R44, desc[UR52][R38.64] ;  /* 0x00000034262c7980 */ /* 0x000162000c101d00 */
[----:B-1----:R-:W-:-:S02]  /*10cf0*/  IMAD.U32 R3, RZ, RZ, UR7 ;  /* 0x00000007ff037e24 */ /* 0x002fc4000f8e00ff */
[----:B------:R-:W-:Y:S01]  /*10d00*/  IMAD R0, R0, UR8, RZ ;  /* 0x0000000800007c24 */ /* 0x000fe2000f8e02ff */
[----:B------:R0:W5:Y:S01]  /*10d10*/  LD.E.128 R48, desc[UR52][R34.64] ;  /* 0x0000003422307980 */ /* 0x000162000c101d00 */
[----:B------:R-:W-:Y:S02]  /*10d20*/  IMAD R37, R37, R12, R14 ;  /* 0x0000000c25257224 */ /* 0x000fe400078e020e */
[----:B------:R-:W-:Y:S01]  /*10d30*/  IMAD.U32 R2, RZ, RZ, UR6 ;  /* 0x00000006ff027e24 */ /* 0x000fe2000f8e00ff */
[----:B------:R0:W5:Y:S01]  /*10d40*/  LD.E.128 R4, desc[UR52][R32.64] ;  /* 0x0000003420047980 */ /* 0x000162000c101d00 */
[----:B------:R-:W-:Y:S01]  /*10d50*/  IMAD.U32 R3, RZ, RZ, UR5 ;  /* 0x00000005ff037e24 */ /* 0x000fe2000f8e00ff */
[----:B------:R-:W-:Y:S01]  /*10d60*/  ULDC.64 UR6, c[0x0][0xad8] ;  /* 0x0002b60000067ab9 */ /* 0x000fe20000000a00 */
[C---:B------:R-:W-:Y:S01]  /*10d70*/  IMAD R15, R13.reuse, UR9, R0 ;  /* 0x000000090d0f7c24 */ /* 0x040fe2000f8e0200 */
[----:B------:R0:W5:Y:S01]  /*10d80*/  LD.E.128 R52, desc[UR52][R20.64] ;  /* 0x0000003414347980 */ /* 0x000162000c101d00 */
[----:B------:R-:W-:Y:S01]  /*10d90*/  SHF.R.S32.HI R0, RZ, 0x1f, R37 ;  /* 0x0000001fff007819 */ /* 0x000fe20000011425 */
[----:B------:R-:W-:Y:S01]  /*10da0*/  IMAD.WIDE.U32 R2, R13, UR8, R2 ;  /* 0x000000080d027c25 */ /* 0x000fe2000f8e0002 */
        /* <DEDUP_REMOVED lines=16> */
[----:B------:R-:W-:-:S04]  /*10eb0*/  LEA R0, P1, R2, UR6, 0x1 ;  /* 0x0000000602007c11 */ /* 0x000fc8000f8208ff */
[----:B------:R-:W-:Y:S01]  /*10ec0*/  LEA.HI.X R24, R2, UR7, R3, 0x1, P1 ;  /* 0x0000000702187c11 */ /* 0x000fe200088f0c03 */
[----:B-1----:R0:W1:Y:S01]  /*10ed0*/  SHFL.IDX PT, R12, R0, RZ, 0x1c1f ;  /* 0x001c1fff000c7589 */ /* 0x00206200000e0000 */
        /* <DEDUP_REMOVED lines=8> */
[CC--:B-1----:R-:W-:Y:S02]  /*10f60*/  @!P1 LEA R14, P3, R139.reuse, R12.reuse, 0x1 ;  /* 0x0000000c8b0e9211 */ /* 0x0c2fe400078608ff */
[----:B0-----:R-:W-:Y:S02]  /*10f70*/  @!P2 LEA R20, P4, R140, R12, 0x1 ;  /* 0x0000000c8c14a211 */ /* 0x001fe400078808ff */
[----:B--2---:R-:W-:Y:S01]  /*10f80*/  @!P0 IMAD.WIDE R2, R138, 0x2, R12 ;  /* 0x000000028a028825 */ /* 0x004fe200078e020c */
[-C--:B------:R-:W-:Y:S02]  /*10f90*/  @!P1 LEA.HI.X R15, R139, R13.reuse, R150, 0x1, P3 ;  /* 0x0000000d8b0f9211 */ /* 0x080fe400018f0c96 */
[----:B------:R-:W-:Y:S02]  /*10fa0*/  @!P2 LEA.HI.X R21, R140, R13, R149, 0x1, P4 ;  /* 0x0000000d8c15a211 */ /* 0x000fe400020f0c95 */
[----:B-----5:R3:W-:Y:S04]  /*10fb0*/  @!P0 ST.E.128 desc[UR52][R2.64], R40 ;  /* 0x0000002802008985 */ /* 0x0207e8000c101d34 */
[----:B------:R3:W-:Y:S04]  /*10fc0*/  @!P1 ST.E.128 desc[UR52][R14.64], R48 ;  /* 0x000000300e009985 */ /* 0x0007e8000c101d34 */
[----:B------:R3:W-:Y:S02]  /*10fd0*/  @!P2 ST.E.128 desc[UR52][R20.64], R52 ;  /* 0x000000341400a985 */ /* 0x0007e4000c101d34 */
.L_x_10894:
[----:B------:R-:W-:Y:S05]  /*10fe0*/  BSYNC B1 ;  /* 0x0000000000017941 */ /* 0x000fea0003800000 */
.L_x_10893:
[----:B---3--:R-:W-:Y:S01]  /*10ff0*/  VIADD R3, R25, 0x60 ;  /* 0x0000006019037836 */ /* 0x008fe20000000000 */
[----:B--2---:R2:W3:Y:S04]  /*11000*/  SHFL.IDX PT, R13, R24, 0x1, 0x1c1f ;  /* 0x003c1f00180d7f89 */ /* 0x0044e800000e0000 */
[----:B------:R-:W-:Y:S01]  /*11010*/  ISETP.GE.AND P0, PT, R3, R56, PT ;  /* 0x000000380300720c */ /* 0x000fe20003f06270 */
[----:B-1----:R2:W1:-:S12]  /*11020*/  SHFL.IDX PT, R12, R0, 0x1, 0x1c1f ;  /* 0x003c1f00000c7f89 */ /* 0x00245800000e0000 */
[----:B--2---:R-:W-:Y:S05]  /*11030*/  @P0 BRA `(.L_x_10895) ;  /* 0x0000000800240947 */ /* 0x004fea0003800000 */
[----:B------:R-:W-:Y:S02]  /*11040*/  ULDC UR5, c[0x0][0xac8] ;  /* 0x0002b20000057ab9 */ /* 0x000fe40000000800 */
[----:B------:R-:W-:Y:S02]  /*11050*/  ISETP.GE.AND P2, PT, R139, UR5, PT ;  /* 0x000000058b007c0c */ /* 0x000fe4000bf46270 */
[----:B------:R-:W-:-:S11]  /*11060*/  ISETP.GE.AND P1, PT, R138, UR5, PT ;  /* 0x000000058a007c0c */ /* 0x000fd6000bf26270 */
[C---:B-1----:R-:W-:Y:S02]  /*11070*/  @!P2 LEA R14, P0, R139.reuse, R12, 0x1 ;  /* 0x0000000c8b0ea211 */ /* 0x042fe400078008ff */
[----:B---3--:R-:W-:Y:S02]  /*11080*/  @!P1 IMAD.WIDE R2, R138, 0x2, R12 ;  /* 0x000000028a029825 */ /* 0x008fe400078e020c */
[----:B------:R-:W-:Y:S02]  /*11090*/  @!P2 LEA.HI.X R15, R139, R13, R150, 0x1, P0 ;  /* 0x0000000d8b0fa211 */ /* 0x000fe400000f0c96 */
[----:B------:R-:W-:Y:S01]  /*110a0*/  ISETP.GE.AND P0, PT, R140, UR5, PT ;  /* 0x000000058c007c0c */ /* 0x000fe2000bf06270 */
[----:B-----5:R2:W-:Y:S04]  /*110b0*/  @!P1 ST.E.128 desc[UR52][R2.64], R44 ;  /* 0x0000002c02009985 */ /* 0x0205e8000c101d34 */
[----:B------:R2:W-:Y:S08]  /*110c0*/  @!P2 ST.E.128 desc[UR52][R14.64], R4 ;  /* 0x000000040e00a985 */ /* 0x0005f0000c101d34 */
[----:B------:R-:W-:Y:S05]  /*110d0*/  @P0 BRA `(.L_x_10895) ;  /* 0x0000000400fc0947 */ /* 0x000fea0003800000 */
[----:B--2---:R-:W-:-:S04]  /*110e0*/  LEA R2, P0, R140, R12, 0x1 ;  /* 0x0000000c8c027211 */ /* 0x004fc800078008ff */
[----:B------:R-:W-:-:S05]  /*110f0*/  LEA.HI.X R3, R140, R13, R149, 0x1, P0 ;  /* 0x0000000d8c037211 */ /* 0x000fca00000f0c95 */
[----:B------:R4:W-:Y:S01]  /*11100*/  ST.E.128 desc[UR52][R2.64], R8 ;  /* 0x0000000802007985 */ /* 0x0009e2000c101d34 */
[----:B------:R-:W-:Y:S05]  /*11110*/  BRA `(.L_x_10895) ;  /* 0x0000000400ec7947 */ /* 0x000fea0003800000 */
.L_x_10892:
        /* <DEDUP_REMOVED lines=50> */
.L_x_10897:
[----:B------:R-:W-:Y:S05]  /*11440*/  BSYNC B1 ;  /* 0x0000000000017941 */ /* 0x000fea0003800000 */
.L_x_10896:
        /* <DEDUP_REMOVED lines=19> */
[----:B------:R-:W-:Y:S02]  /*11580*/  IMAD R7, R8, R7, R6 ;  /* 0x0000000708077224 */ /* 0x000fe400078e0206 */
[----:B------:R-:W-:Y:S02]  /*11590*/  IMAD R0, R0, UR8, RZ ;  /* 0x0000000800007c24 */ /* 0x000fe4000f8e02ff */
[----:B------:R-:W-:Y:S01]  /*115a0*/  IMAD.U32 R2, RZ, RZ, UR6 ;  /* 0x00000006ff027e24 */ /* 0x000fe2000f8e00ff */
[----:B------:R-:W-:Y:S01]  /*115b0*/  ULDC.64 UR6, c[0x0][0xad8] ;  /* 0x0002b60000067ab9 */ /* 0x000fe20000000a00 */
[----:B------:R-:W-:Y:S01]  /*115c0*/  IMAD.U32 R3, RZ, RZ, UR5 ;  /* 0x00000005ff037e24 */ /* 0x000fe2000f8e00ff */
[----:B------:R-:W-:Y:S01]  /*115d0*/  ULDC UR5, c[0x0][0xa88] ;  /* 0x0002a20000057ab9 */ /* 0x000fe20000000800 */
[C---:B------:R-:W-:Y:S01]  /*115e0*/  IMAD R9, R5.reuse, UR9, R0 ;  /* 0x0000000905097c24 */ /* 0x040fe2000f8e0200 */
[----:B------:R-:W-:Y:S01]  /*115f0*/  SHF.R.S32.HI R0, RZ, 0x1f, R7 ;  /* 0x0000001fff007819 */ /* 0x000fe20000011407 */
[----:B------:R-:W-:-:S04]  /*11600*/  IMAD.WIDE.U32 R2, R5, UR8, R2 ;  /* 0x0000000805027c25 */ /* 0x000fc8000f8e0002 */
[----:B------:R-:W-:Y:S02]  /*11610*/  IMAD R0, R0, UR6, RZ ;  /* 0x0000000600007c24 */ /* 0x000fe4000f8e02ff */
[----:B------:R-:W-:Y:S02]  /*11620*/  IMAD.IADD R3, R3, 0x1, R9 ;  /* 0x0000000103037824 */ /* 0x000fe400078e0209 */
[C---:B------:R-:W-:Y:S02]  /*11630*/  IMAD R5, R7.reuse, UR7, R0 ;  /* 0x0000000707057c24 */ /* 0x040fe4000f8e0200 */
[----:B------:R-:W-:Y:S01]  /*11640*/  IMAD.WIDE.U32 R2, R7, UR6, R2 ;  /* 0x0000000607027c25 */ /* 0x000fe2000f8e0002 */
[----:B------:R-:W-:-:S03]  /*11650*/  ULDC.64 UR6, c[0x0][0xa80] ;  /* 0x0002a00000067ab9 */ /* 0x000fc60000000a00 */
[----:B------:R-:W-:Y:S01]  /*11660*/  IMAD R7, R8, UR5, RZ ;  /* 0x0000000508077c24 */ /* 0x000fe2000f8e02ff */
[----:B------:R-:W-:Y:S01]  /*11670*/  LEA R4, P1, R2, UR6, 0x1 ;  /* 0x0000000602047c11 */ /* 0x000fe2000f8208ff */
[----:B------:R-:W-:Y:S02]  /*11680*/  VIADD R0, R144, UR39 ;  /* 0x0000002790007c36 */ /* 0x000fe40008000000 */
[----:B------:R-:W-:-:S03]  /*11690*/  IMAD.IADD R3, R3, 0x1, R5 ;  /* 0x0000000103037824 */ /* 0x000fc600078e0205 */
[----:B------:R-:W-:Y:S02]  /*116a0*/  ISETP.GE.AND P0, PT, R0, R7, PT ;  /* 0x000000070000720c */ /* 0x000fe40003f06270 */
[----:B------:R-:W-:Y:S02]  /*116b0*/  LEA.HI.X R5, R2, UR7, R3, 0x1, P1 ;  /* 0x0000000702057c11 */ /* 0x000fe400088f0c03 */
[----:B------:R0:W1:Y:S04]  /*116c0*/  SHFL.IDX PT, R2, R4, RZ, 0x1c1f ;  /* 0x001c1fff04027589 */ /* 0x00006800000e0000 */
[----:B------:R0:W2:Y:S05]  /*116d0*/  SHFL.IDX PT, R3, R5, RZ, 0x1c1f ;  /* 0x001c1fff05037589 */ /* 0x0000aa00000e0000 */
[----:B------:R-:W-:Y:S05]  /*116e0*/  @P0 BRA `(.L_x_10899) ;  /* 0x0000000000300947 */ /* 0x000fea0003800000 */
[----:B------:R-:W-:Y:S02]  /*116f0*/  ULDC UR5, c[0x0][0xac8] ;  /* 0x0002b20000057ab9 */ /* 0x000fe40000000800 */
[----:B------:R-:W-:Y:S02]  /*11700*/  ISETP.GE.AND P3, PT, R139, UR5, PT ;  /* 0x000000058b007c0c */ /* 0x000fe4000bf66270 */
[----:B------:R-:W-:Y:S02]  /*11710*/  ISETP.GE.AND P4, PT, R140, UR5, PT ;  /* 0x000000058c007c0c */ /* 0x000fe4000bf86270 */
[----:B------:R-:W-:-:S09]  /*11720*/  ISETP.GE.AND P2, PT, R138, UR5, PT ;  /* 0x000000058a007c0c */ /* 0x000fd2000bf46270 */
[CC--:B-1----:R-:W-:Y:S02]  /*11730*/  @!P3 LEA R10, P0, R139.reuse, R2.reuse, 0x1 ;  /* 0x000000028b0ab211 */ /* 0x0c2fe400078008ff */
[----:B------:R-:W-:Y:S02]  /*11740*/  @!P4 LEA R12, P1, R140, R2, 0x1 ;  /* 0x000000028c0cc211 */ /* 0x000fe400078208ff */
[----:B--2---:R-:W-:Y:S01]  /*11750*/  @!P2 IMAD.WIDE R8, R138, 0x2, R2 ;  /* 0x000000028a08a825 */ /* 0x004fe200078e0202 */
[-C--:B------:R-:W-:Y:S02]  /*11760*/  @!P3 LEA.HI.X R11, R139, R3.reuse, R150, 0x1, P0 ;  /* 0x000000038b0bb211 */ /* 0x080fe400000f0c96 */
[----:B------:R-:W-:Y:S02]  /*11770*/  @!P4 LEA.HI.X R13, R140, R3, R149, 0x1, P1 ;  /* 0x000000038c0dc211 */ /* 0x000fe400008f0c95 */
[----:B------:R3:W-:Y:S04]  /*11780*/  @!P2 ST.E.128 desc[UR52][R8.64], RZ ;  /* 0x000000ff0800a985 */ /* 0x0007e8000c101d34 */
[----:B------:R3:W-:Y:S04]  /*11790*/  @!P3 ST.E.128 desc[UR52][R10.64], RZ ;  /* 0x000000ff0a00b985 */ /* 0x0007e8000c101d34 */
[----:B------:R3:W-:Y:S02]  /*117a0*/  @!P4 ST.E.128 desc[UR52][R12.64], RZ ;  /* 0x000000ff0c00c985 */ /* 0x0007e4000c101d34 */
.L_x_10899:
[----:B------:R-:W-:Y:S05]  /*117b0*/  BSYNC B1 ;  /* 0x0000000000017941 */ /* 0x000fea0003800000 */
.L_x_10898:
[----:B------:R-:W-:Y:S01]  /*117c0*/  VIADD R0, R0, 0x60 ;  /* 0x0000006000007836 */ /* 0x000fe20000000000 */
[----:B--2---:R2:W4:Y:S04]  /*117d0*/  SHFL.IDX PT, R3, R5, 0x1, 0x1c1f ;  /* 0x003c1f0005037f89 */ /* 0x00452800000e0000 */
[----:B------:R-:W-:Y:S01]  /*117e0*/  ISETP.GE.AND P0, PT, R0, R7, PT ;  /* 0x000000070000720c */ /* 0x000fe20003f06270 */
[----:B-1----:R2:W1:-:S12]  /*117f0*/  SHFL.IDX PT, R2, R4, 0x1, 0x1c1f ;  /* 0x003c1f0004027f89 */ /* 0x00245800000e0000 */
[----:B--2---:R-:W-:Y:S05]  /*11800*/  @P0 BRA `(.L_x_10895) ;  /* 0x0000000000300947 */ /* 0x004fea0003800000 */
[----:B------:R-:W-:Y:S02]  /*11810*/  ULDC UR5, c[0x0][0xac8] ;  /* 0x0002b20000057ab9 */ /* 0x000fe40000000800 */
[----:B------:R-:W-:Y:S02]  /*11820*/  ISETP.GE.AND P3, PT, R139, UR5, PT ;  /* 0x000000058b007c0c */ /* 0x000fe4000bf66270 */
[----:B------:R-:W-:Y:S02]  /*11830*/  ISETP.GE.AND P4, PT, R140, UR5, PT ;  /* 0x000000058c007c0c */ /* 0x000fe4000bf86270 */
[----:B------:R-:W-:-:S09]  /*11840*/  ISETP.GE.AND P2, PT, R138, UR5, PT ;  /* 0x000000058a007c0c */ /* 0x000fd2000bf46270 */
[CC--:B-1----:R-:W-:Y:S02]  /*11850*/  @!P3 LEA R6, P0, R139.reuse, R2.reuse, 0x1 ;  /* 0x000000028b06b211 */ /* 0x0c2fe400078008ff */
[----:B---3--:R-:W-:Y:S02]  /*11860*/  @!P4 LEA R8, P1, R140, R2, 0x1 ;  /* 0x000000028c08c211 */ /* 0x008fe400078208ff */
[----:B0---4-:R-:W-:Y:S01]  /*11870*/  @!P2 IMAD.WIDE R4, R138, 0x2, R2 ;  /* 0x000000028a04a825 */ /* 0x011fe200078e0202 */
[-C--:B------:R-:W-:Y:S02]  /*11880*/  @!P3 LEA.HI.X R7, R139, R3.reuse, R150, 0x1, P0 ;  /* 0x000000038b07b211 */ /* 0x080fe400000f0c96 */
[----:B------:R-:W-:Y:S02]  /*11890*/  @!P4 LEA.HI.X R9, R140, R3, R149, 0x1, P1 ;  /* 0x000000038c09c211 */ /* 0x000fe400008f0c95 */
[----:B------:R0:W-:Y:S04]  /*118a0*/  @!P2 ST.E.128 desc[UR52][R4.64], RZ ;  /* 0x000000ff0400a985 */ /* 0x0001e8000c101d34 */
[----:B------:R0:W-:Y:S04]  /*118b0*/  @!P3 ST.E.128 desc[UR52][R6.64], RZ ;  /* 0x000000ff0600b985 */ /* 0x0001e8000c101d34 */
[----:B------:R0:W-:Y:S02]  /*118c0*/  @!P4 ST.E.128 desc[UR52][R8.64], RZ ;  /* 0x000000ff0800c985 */ /* 0x0001e4000c101d34 */
.L_x_10895:
[----:B------:R-:W-:Y:S05]  /*118d0*/  BSYNC B0 ;  /* 0x0000000000007941 */ /* 0x000fea0003800000 */
.L_x_10891:
[----:B------:R-:W-:Y:S02]  /*118e0*/  ULDC UR5, c[0x0][0xc38] ;  /* 0x00030e0000057ab9 */ /* 0x000fe40000000800 */
[----:B------:R-:W-:-:S06]  /*118f0*/  UISETP.GE.AND UP0, UPT, UR4, UR5, UPT ;  /* 0x000000050400728c */ /* 0x000fcc000bf06270 */
[----:B------:R-:W-:-:S13]  /*11900*/  PLOP3.LUT P0, PT, PT, PT, UP0, 0x80, 0x0 ;  /* 0x000000000000781c */ /* 0x000fda0003f0f008 */
[----:B------:R-:W-:Y:S05]  /*11910*/  @!P0 BRA `(.L_x_10900) ;  /* 0xfffffef4004c8947 */ /* 0x000fea000383ffff */
[----:B------:R-:W-:Y:S05]  /*11920*/  EXIT ;  /* 0x000000000000794d */ /* 0x000fea0003800000 */
.L_x_10802:
[----:B------:R-:W-:-:S08]  /*11930*/  NOP ;  /* 0x0000000000007918 */ /* 0x000fd00000000000 */
[----:B------:R-:W0:-:S00]  /*11940*/  USETMAXREG.DEALLOC.CTAPOOL 0x20 ;  /* 0x00000020000079c8 */ /* 0x000e0000080e0500 */
[----:B0-----:R-:W-:-:S06]  /*11950*/  LOP3.LUT R0, R0, 0x3, RZ, 0xc0, !PT ;  /* 0x0000000300007812 */ /* 0x001fcc00078ec0ff */
[----:B------:R-:W0:Y:S01]  /*11960*/  S2UR UR10, SR_CTAID.X ;  /* 0x00000000000a79c3 */ /* 0x000e220000002500 */
[----:B------:R-:W-:Y:S01]  /*11970*/  LOP3.LUT R19, R19, 0xfffff7ff, RZ, 0xc0, !PT ;  /* 0xfffff7ff13137812 */ /* 0x000fe200078ec0ff */
[----:B------:R-:W-:Y:S01]  /*11980*/  STL [R1+0x14], RZ ;  /* 0x000014ff01007387 */ /* 0x000fe20000100800 */
        /* <DEDUP_REMOVED lines=17> */
[----:B------:R-:W-:Y:S01]  /*11aa0*/  IMAD.MOV.U32 R26, RZ, RZ, 0x1 ;  /* 0x00000001ff1a7424 */ /* 0x000fe200078e00ff */
[----:B------:R-:W-:Y:S01]  /*11ab0*/  ULDC UR37, c[0x0][0x448] ;  /* 0x0001120000257ab9 */ /* 0x000fe20000000800 */
[----:B------:R-:W-:Y:S01]  /*11ac0*/  ULDC UR4, c[0x0][0x424] ;  /* 0x0001090000047ab9 */ /* 0x000fe20000000800 */
[----:B------:R-:W-:Y:S01]  /*11ad0*/  UISETP.NE.AND.EX UP0, UPT, UR5, URZ, UPT, UP0 ;  /* 0x0000003f0500728c */ /* 0x000fe2000bf05300 */
[----:B------:R-:W-:Y:S01]  /*11ae0*/  IMAD.MOV.U32 R23, RZ, RZ, RZ ;  /* 0x000000ffff177224 */ /* 0x000fe200078e00ff */
[----:B------:R-:W-:Y:S01]  /*11af0*/  UIMAD UR37, UR37, UR38, URZ ;  /* 0x00000026252572a4 */ /* 0x000fe2000f8e023f */
[----:B------:R-:W-:Y:S01]  /*11b00*/  UMOV UR5, 0x400 ;  /* 0x0000040000057882 */ /* 0x000fe20000000000 */
[----:B------:R-:W-:Y:S01]  /*11b10*/  USEL UR4, UR4, 0x1, UP0 ;  /* 0x0000000104047887 */ /* 0x000fe20008000000 */
[----:B------:R-:W-:Y:S01]  /*11b20*/  ULDC UR46, c[0x0][0xc] ;  /* 0x00000300002e7ab9 */ /* 0x000fe20000000800 */
[----:B------:R-:W-:-:S02]  /*11b30*/  ULOP3.LUT UR47, UR42, 0x2, URZ, 0xfc, !UPT ;  /* 0x000000022a2f7892 */ /* 0x000fc4000f8efc3f */
[----:B------:R-:W-:-:S04]  /*11b40*/  UIMAD UR36, UR4, UR6, URZ ;  /* 0x00000006042472a4 */ /* 0x000fc8000f8e023f */
[----:B------:R-:W-:Y:S02]  /*11b50*/  UIADD3 UR4, UR36, 0x7f, URZ ;  /* 0x0000007f24047890 */ /* 0x000fe4000fffe03f */
[----:B------:R-:W-:Y:S02]  /*11b60*/  UIADD3 UR48, UR36, 0x1, -UR38 ;  /* 0x0000000124307890 */ /* 0x000fe4000fffe826 */
[----:B-1----:R-:W-:Y:S02]  /*11b70*/  ULEA UR8, UR8, UR5, 0x18 ;  /* 0x0000000508087291 */ /* 0x002fe4000f8ec03f */
[----:B------:R-:W-:Y:S01]  /*11b80*/  USHF.R.S32.HI UR5, URZ, 0x1f, UR4 ;  /* 0x0000001f3f057899 */ /* 0x000fe20008011404 */
[C---:B0-----:R-:W-:Y:S01]  /*11b90*/  IMAD.SHL.U32 R0, R7.reuse, 0x8, RZ ;  /* 0x0000000807007824 */ /* 0x041fe200078e00ff */
[----:B------:R-:W-:Y:S01]  /*11ba0*/  LOP3.LUT R6, R7, 0x7f, RZ, 0xc0, !PT ;  /* 0x0000007f07067812 */ /* 0x000fe200078ec0ff */
[----:B------:R-:W-:Y:S01]  /*11bb0*/  UIADD3 UR38, UR36, -UR38, URZ ;  /* 0x8000002624267290 */ /* 0x000fe2000fffe03f */
[----:B------:R-:W-:Y:S01]  /*11bc0*/  IMAD.U32 R16, RZ, RZ, UR8 ;  /* 0x00000008ff107e24 */ /* 0x000fe2000f8e00ff */
[----:B------:R-:W-:Y:S01]  /*11bd0*/  ULEA.HI UR5, UR5, UR4, URZ, 0x7 ;  /* 0x0000000405057291 */ /* 0x000fe2000f8f383f */
[----:B------:R-:W-:-:S02]  /*11be0*/  LOP3.LUT R2, R0, 0xd8, RZ, 0xc0, !PT ;  /* 0x000000d800027812 */ /* 0x000fc400078ec0ff */
[----:B------:R-:W-:Y:S01]  /*11bf0*/  LOP3.LUT R4, R0, 0x18, RZ, 0xc0, !PT ;  /* 0x0000001800047812 */ /* 0x000fe200078ec0ff */
[----:B------:R-:W-:Y:S01]  /*11c00*/  USHF.R.S32.HI UR39, URZ, 0x7, UR5 ;  /* 0x000000073f277899 */ /* 0x000fe20008011405 */
[----:B------:R-:W-:Y:S01]  /*11c10*/  LOP3.LUT R3, R2, 0x18, R7, 0x78, !PT ;  /* 0x0000001802037812 */ /* 0x000fe200078e7807 */
[----:B------:R-:W-:-:S03]  /*11c20*/  IMAD.U32 R2, RZ, RZ, UR10 ;  /* 0x0000000aff027e24 */ /* 0x000fc6000f8e00ff */
[----:B------:R-:W-:Y:S02]  /*11c30*/  LOP3.LUT R5, R3, 0x320, R0, 0xf8, !PT ;  /* 0x0000032003057812 */ /* 0x000fe400078ef800 */
[----:B------:R-:W-:Y:S01]  /*11c40*/  LOP3.LUT R0, R4, 0x20, RZ, 0xfc, !PT ;  /* 0x0000002004007812 */ /* 0x000fe200078efcff */
[----:B------:R0:W-:Y:S03]  /*11c50*/  STL [R1+0x10], R2 ;  /* 0x0000100201007387 */ /* 0x0001e60000100800 */
[C---:B------:R-:W-:Y:S01]  /*11c60*/  ISETP.GE.AND P0, PT, R0.reuse, UR7, PT ;  /* 0x0000000700007c0c */ /* 0x040fe2000bf06270 */
[----:B------:R1:W-:Y:S01]  /*11c70*/  STL [R1+0x14], RZ ;  /* 0x000014ff01007387 */ /* 0x0003e20000100800 */
[----:B------:R-:W-:Y:S02]  /*11c80*/  ISETP.GE.AND P1, PT, R0, UR9, PT ;  /* 0x0000000900007c0c */ /* 0x000fe4000bf26270 */
[----:B0-----:R-:W-:-:S09]  /*11c90*/  SHF.R.U32.HI R2, RZ, 0x2, R6 ;  /* 0x00000002ff027819 */ /* 0x001fd20000011606 */
[----:B------:R-:W-:Y:S02]  /*11ca0*/  @P0 LOP3.LUT R19, R19, 0x2, RZ, 0xfc, !PT ;  /* 0x0000000213130812 */ /* 0x000fe400078efcff */
[----:B------:R-:W-:Y:S02]  /*11cb0*/  ISETP.GE.AND P0, PT, R0, UR7, PT ;  /* 0x0000000700007c0c */ /* 0x000fe4000bf06270 */
[----:B------:R-:W-:Y:S02]  /*11cc0*/  LOP3.LUT R19, R19, 0xfffffdff, RZ, 0xc0, !PT ;  /* 0xfffffdff13137812 */ /* 0x000fe400078ec0ff */
[----:B------:R-:W-:Y:S02]  /*11cd0*/  LOP3.LUT R0, R4, 0x40, RZ, 0xfc, !PT ;  /* 0x0000004004007812 */ /* 0x000fe400078efcff */
[----:B------:R-:W-:Y:S02]  /*11ce0*/  @P1 LOP3.LUT R19, R19, 0x200, RZ, 0xfc, !PT ;  /* 0x0000020013131812 */ /* 0x000fe400078efcff */
[----:B------:R-:W-:-:S02]  /*11cf0*/  ISETP.GE.AND P2, PT, R0, UR7, PT ;  /* 0x0000000700007c0c */ /* 0x000fc4000bf46270 */
[----:B------:R-:W-:Y:S02]  /*11d00*/  LOP3.LUT R19, R19, 0xffffffef, RZ, 0xc0, !PT ;  /* 0xffffffef13137812 */ /* 0x000fe400078ec0ff */
[C---:B------:R-:W-:Y:S02]  /*11d10*/  ISETP.GE.AND P1, PT, R0.reuse, UR9, PT ;  /* 0x0000000900007c0c */ /* 0x040fe4000bf26270 */
[----:B------:R-:W-:Y:S02]  /*11d20*/  @P0 LOP3.LUT R19, R19, 0x10, RZ, 0xfc, !PT ;  /* 0x0000001013130812 */ /* 0x000fe400078efcff */
[----:B------:R-:W-:Y:S01]  /*11d30*/  ISETP.GE.AND P0, PT, R0, UR7, PT ;  /* 0x0000000700007c0c */ /* 0x000fe2000bf06270 */
[----:B------:R-:W-:Y:S01]  /*11d40*/  IMAD.SHL.U32 R0, R7, 0x20, RZ ;  /* 0x0000002007007824 */ /* 0x000fe200078e00ff */
[----:B------:R-:W-:-:S04]  /*11d50*/  LOP3.LUT R19, R19, 0xfffffffe, RZ, 0xc0, !PT ;  /* 0xfffffffe13137812 */ /* 0x000fc800078ec0ff */
[----:B------:R-:W-:Y:S02]  /*11d60*/  @P2 LOP3.LUT R19, R19, 0x1, RZ, 0xfc, !PT ;  /* 0x0000000113132812 */ /* 0x000fe400078efcff */
[----:B------:R-:W-:Y:S02]  /*11d70*/  LOP3.LUT R0, R0, 0x60, RZ, 0xc0, !PT ;  /* 0x0000006000007812 */ /* 0x000fe400078ec0ff */
[----:B------:R-:W-:Y:S02]  /*11d80*/  LOP3.LUT R19, R19, 0xfffffeff, RZ, 0xc0, !PT ;  /* 0xfffffeff13137812 */ /* 0x000fe400078ec0ff */
[----:B------:R-:W-:Y:S02]  /*11d90*/  ISETP.GE.AND P2, PT, R4, UR7, PT ;  /* 0x0000000704007c0c */ /* 0x000fe4000bf46270 */
[----:B------:R-:W-:Y:S02]  /*11da0*/  @P1 LOP3.LUT R19, R19, 0x100, RZ, 0xfc, !PT ;  /* 0x0000010013131812 */ /* 0x000fe400078efcff */
[----:B------:R-:W-:Y:S01]  /*11db0*/  LOP3.LUT R2, R2, R0, RZ, 0xfc, !PT ;  /* 0x0000000002027212 */ /* 0x000fe200078efcff */
[----:B------:R-:W-:Y:S01]  /*11dc0*/  IMAD R0, R5, 0x2, R16 ;  /* 0x0000000205007824 */ /* 0x000fe200078e0210 */
[----:B------:R-:W-:-:S02]  /*11dd0*/  LOP3.LUT R19, R19, 0xfffffff7, RZ, 0xc0, !PT ;  /* 0xfffffff713137812 */ /* 0x000fc400078ec0ff */
[C---:B------:R-:W-:Y:S02]  /*11de0*/  ISETP.GE.AND P1, PT, R4.reuse, UR7, PT ;  /* 0x0000000704007c0c */ /* 0x040fe4000bf26270 */
[----:B------:R-:W-:Y:S01]  /*11df0*/  @P0 LOP3.LUT R19, R19, 0x8, RZ, 0xfc, !PT ;  /* 0x0000000813130812 */ /* 0x000fe200078efcff */
[----:B------:R1:W-:Y:S01]  /*11e00*/  STL [R1+0xc], R0 ;  /* 0x00000c0001007387 */ /* 0x0003e20000100800 */
[----:B------:R-:W-:Y:S02]  /*11e10*/  ISETP.GE.AND P0, PT, R4, UR9, PT ;  /* 0x0000000904007c0c */ /* 0x000fe4000bf06270 */
[----:B------:R-:W-:-:S04]  /*11e20*/  LOP3.LUT R19, R19, 0xfffffffb, RZ, 0xc0, !PT ;  /* 0xfffffffb13137812 */ /* 0x000fc800078ec0ff */
[----:B------:R-:W-:-:S04]  /*11e30*/  @P2 LOP3.LUT R19, R19, 0x4, RZ, 0xfc, !PT ;  /* 0x0000000413132812 */ /* 0x000fc800078efcff */
[----:B------:R-:W-:-:S04]  /*11e40*/  LOP3.LUT R19, R19, 0xfffffbff, RZ, 0xc0, !PT ;  /* 0xfffffbff13137812 */ /* 0x000fc800078ec0ff */
[----:B------:R-:W-:-:S04]  /*11e50*/  LOP3.LUT R19, R19, 0xffffffdf, RZ, 0xc0, !PT ;  /* 0xffffffdf13137812 */ /* 0x000fc800078ec0ff */
[----:B------:R-:W-:-:S04]  /*11e60*/  @P1 LOP3.LUT R19, R19, 0x20, RZ, 0xfc, !PT ;  /* 0x0000002013131812 */ /* 0x000fc800078efcff */
[----:B-1----:R-:W-:-:S07]  /*11e70*/  @P0 LOP3.LUT R19, R19, 0x400, RZ, 0xfc, !PT ;  /* 0x0000040013130812 */ /* 0x002fce00078efcff */
.L_x_10956:
[----:B--2---:R-:W2:Y:S01]  /*11e80*/  LDL R0, [R1+0x10] ;  /* 0x0000100001007983 */ /* 0x004ea20000100800 */
[----:B------:R-:W-:Y:S02]  /*11e90*/  ULDC UR7, c[0x0][0xc60] ;  /* 0x0003180000077ab9 */ /* 0x000fe40000000800 */
[----:B------:R-:W-:-:S11]  /*11ea0*/  UISETP.NE.AND UP0, UPT, UR7, 0x1, UPT ;  /* 0x000000010700788c */ /* 0x000fd6000bf05270 */
[----:B------:R-:W-:Y:S01]  /*11eb0*/  @UP0 ULDC UR4, c[0x0][0xc64] ;  /* 0x0003190000040ab9 */ /* 0x000fe20000000800 */
[----:B------:R-:W-:Y:S01]  /*11ec0*/  @UP0 ULDC UR8, c[0x0][0xc68] ;  /* 0x00031a0000080ab9 */ /* 0x000fe20000000800 */
[C---:B--2---:R-:W-:Y:S02]  /*11ed0*/  R2UR UR40, R0.reuse ;  /* 0x00000000002872ca */ /* 0x044fe400000e0000 */
[----:B------:R-:W-:-:S11]  /*11ee0*/  R2UR UR6, R0 ;  /* 0x00000000000672ca */ /* 0x000fd600000e0000 */
[----:B------:R-:W-:-:S04]  /*11ef0*/  UIMAD.WIDE.U32 UR4, UR40, UR4, URZ ;  /* 0x00000004280472a5 */ /* 0x000fc8000f8e003f */
[----:B------:R-:W-:-:S03]  /*11f00*/  @UP0 USHF.R.U32.HI UR40, URZ, UR8, UR5 ;  /* 0x000000083f280299 */ /* 0x000fc60008011605 */
[----:B------:R-:W-:Y:S02]  /*11f10*/  ULDC UR4, c[0x0][0xc78] ;  /* 0x00031e0000047ab9 */ /* 0x000fe40000000800 */
[----:B------:R-:W-:Y:S02]  /*11f20*/  UISETP.GE.AND UP0, UPT, UR40, UR4, UPT ;  /* 0x000000042800728c */ /* 0x000fe4000bf06270 */
[----:B------:R-:W-:-:S04]  /*11f30*/  UIADD3 UR4, -UR40, URZ, URZ ;  /* 0x0000003f28047290 */ /* 0x000fc8000fffe13f */
[----:B------:R-:W-:Y:S01]  /*11f40*/  PLOP3.LUT P0, PT, PT, PT, UP0, 0x40, 0x0 ;  /* 0x000000000000781c */ /* 0x000fe20003f0e808 */
[----:B------:R-:W-:-:S12]  /*11f50*/  UIMAD UR7, UR7, UR4, UR6 ;  /* 0x00000004070772a4 */ /* 0x000fd8000f8e0206 */
[----:B0--3--:R-:W-:Y:S05]  /*11f60*/  @P0 BRA `(.L_x_10902) ;  /* 0x0000000000200947 */ /* 0x009fea0003800000 */
        /* <DEDUP_REMOVED lines=8> */
.L_x_10902:
[----:B------:R-:W-:Y:S01]  /*11ff0*/  ULDC UR8, c[0x0][0xc54] ;  /* 0x0003150000087ab9 */ /* 0x000fe20000000800 */
[----:B------:R-:W-:Y:S01]  /*12000*/  UMOV UR6, UR7 ;  /* 0x0000000700067c82 */ /* 0x000fe20008000000 */
[----:B------:R-:W-:-:S11]  /*12010*/  UISETP.NE.AND UP0, UPT, UR8, 0x1, UPT ;  /* 0x000000010800788c */ /* 0x000fd6000bf05270 */
[----:B------:R-:W-:Y:S02]  /*12020*/  @UP0 ULDC.64 UR10, c[0x0][0xc58] ;  /* 0x00031600000a0ab9 */ /* 0x000fe40000000a00 */
[----:B------:R-:W-:-:S04]  /*12030*/  UIMAD.WIDE.U32 UR4, UR7, UR10, URZ ;  /* 0x0000000a070472a5 */ /* 0x000fc8000f8e003f */
[----:B------:R-:W-:-:S04]  /*12040*/  @UP0 USHF.R.U32.HI UR6, URZ, UR11, UR5 ;  /* 0x0000000b3f060299 */ /* 0x000fc80008011605 */
[----:B------:R-:W-:-:S12]  /*12050*/  UIMAD UR4, UR6, UR8, URZ ;  /* 0x00000008060472a4 */ /* 0x000fd8000f8e023f */
.L_x_10903:
        /* <DEDUP_REMOVED lines=13> */
[----:B------:R-:W-:Y:S01]  /*12130*/  PLOP3.LUT P0, PT, PT, PT, UP0, 0x80, 0x0 ;  /* 0x000000000000781c */ /* 0x000fe20003f0f008 */
[----:B------:R-:W-:-:S03]  /*12140*/  @UP1 USHF.R.U32.HI UR41, URZ, UR7, UR5 ;  /* 0x000000073f291299 */ /* 0x000fc60008011605 */
[----:B------:R-:W-:Y:S02]  /*12150*/  @UP0 ULDC.64 UR4, c[0x0][0xa28] ;  /* 0x00028a0000040ab9 */ /* 0x000fe40000000a00 */
[----:B------:R-:W-:-:S06]  /*12160*/  @UP0 UIMAD.WIDE UR4, UR41, 0x4, UR4 ;  /* 0x00000004290408a5 */ /* 0x000fcc000f8e0204 */
[----:B------:R-:W-:Y:S01]  /*12170*/  IMAD.U32 R2, RZ, RZ, UR4 ;  /* 0x00000004ff027e24 */ /* 0x000fe2000f8e00ff */
[----:B------:R-:W-:Y:S01]  /*12180*/  ULOP3.LUT UR6, URZ, UR6, URZ, 0x33, !UPT ;  /* 0x000000063f067292 */ /* 0x000fe2000f8e333f */
[----:B------:R-:W-:Y:S01]  /*12190*/  IMAD.U32 R3, RZ, RZ, UR5 ;  /* 0x00000005ff037e24 */ /* 0x000fe2000f8e00ff */
[----:B------:R-:W-:Y:S01]  /*121a0*/  ULDC UR5, c[0x0][0x448] ;  /* 0x0001120000057ab9 */ /* 0x000fe20000000800 */
[----:B------:R-:W-:-:S03]  /*121b0*/  ULDC UR4, c[0x0][0xc3c] ;  /* 0x00030f0000047ab9 */ /* 0x000fc60000000800 */
[----:B------:R-:W2:Y:S01]  /*121c0*/  @P0 LDG.E R18, desc[UR52][R2.64] ;  /* 0x0000003402120981 */ /* 0x000ea2000c1e1900 */
[----:B------:R-:W-:Y:S02]  /*121d0*/  UISETP.NE.AND UP2, UPT, UR5, 0x1, UPT ;  /* 0x000000010500788c */ /* 0x000fe4000bf45270 */
[----:B------:R-:W-:Y:S02]  /*121e0*/  UIADD3 UR6, UR6, UR4, URZ ;  /* 0x0000000406067290 */ /* 0x000fe4000fffe03f */
[----:B------:R-:W-:Y:S02]  /*121f0*/  UP2UR UR49, UPR, URZ, 0x4 ;  /* 0x000000043f317883 */ /* 0x000fe40008000000 */
[----:B------:R-:W-:-:S04]  /*12200*/  UIMAD UR43, UR6, 0xc0, URZ ;  /* 0x000000c0062b78a4 */ /* 0x000fc8000f8e023f */
        /* <DEDUP_REMOVED lines=9> */
[----:B------:R-:W-:Y:S01]  /*122a0*/  PLOP3.LUT P0, PT, PT, PT, UP0, 0x40, 0x0 ;  /* 0x000000000000781c */ /* 0x000fe20003f0e808 */
[----:B--2---:R0:W-:-:S12]  /*122b0*/  STL [R1+0x8], R18 ;  /* 0x0000081201007387 */ /* 0x0041d80000100800 */
        /* <DEDUP_REMOVED lines=11> */
.L_x_10905:
[----:B------:R-:W-:-:S11]  /*12370*/  UISETP.NE.AND UP1, UPT, UR5, 0x1, UPT ;  /* 0x000000010500788c */ /* 0x000fd6000bf25270 */
[----:B------:R-:W-:Y:S02]  /*12380*/  @UP1 ULDC.64 UR10, c[0x0][0x9e8] ;  /* 0x00027a00000a1ab9 */ /* 0x000fe40000000a00 */
[----:B------:R-:W-:-:S04]  /*12390*/  UIMAD.WIDE.U32 UR6, UR8, UR10, URZ ;  /* 0x0000000a080672a5 */ /* 0x000fc8000f8e003f */
[----:B------:R-:W-:-:S12]  /*123a0*/  @UP1 USHF.R.U32.HI UR8, URZ, UR11, UR7 ;  /* 0x0000000b3f081299 */ /* 0x000fd80008011607 */
.L_x_10906:
[----:B------:R-:W-:-:S04]  /*123b0*/  UIMAD UR8, UR8, UR5, UR5 ;  /* 0x00000005080872a4 */ /* 0x000fc8000f8e0205 */
[----:B------:R-:W-:-:S04]  /*123c0*/  UISETP.LT.AND UP1, UPT, UR4, UR8, UPT ;  /* 0x000000080400728c */ /* 0x000fc8000bf21270 */
[----:B------:R-:W-:-:S12]  /*123d0*/  USEL UR4, UR4, UR8, UP1 ;  /* 0x0000000804047287 */ /* 0x000fd80008800000 */
.L_x_10904:
        /* <DEDUP_REMOVED lines=27> */
.L_x_10908:
[----:B------:R-:W-:-:S11]  /*12590*/  UISETP.NE.AND UP0, UPT, UR5, 0x1, UPT ;  /* 0x000000010500788c */ /* 0x000fd6000bf05270 */
[----:B------:R-:W-:Y:S02]  /*125a0*/  @UP0 ULDC.64 UR10, c[0x0][0x9e8] ;  /* 0x00027a00000a0ab9 */ /* 0x000fe40000000a00 */
[----:B------:R-:W-:-:S04]  /*125b0*/  UIMAD.WIDE.U32 UR6, UR4, UR10, URZ ;  /* 0x0000000a040672a5 */ /* 0x000fc8000f8e003f */
[----:B------:R-:W-:-:S12]  /*125c0*/  @UP0 USHF.R.U32.HI UR4, URZ, UR11, UR7 ;  /* 0x0000000b3f040299 */ /* 0x000fd80008011607 */
.L_x_10909:
[----:B------:R-:W-:-:S04]  /*125d0*/  UIMAD UR4, UR4, UR5, URZ ;  /* 0x00000005040472a4 */ /* 0x000fc8000f8e023f */
[----:B------:R-:W-:-:S04]  /*125e0*/  UISETP.LT.AND UP0, UPT, UR8, UR4, UPT ;  /* 0x000000040800728c */ /* 0x000fc8000bf01270 */
[----:B------:R-:W-:-:S12]  /*125f0*/  USEL UR8, UR8, UR4, !UP0 ;  /* 0x0000000408087287 */ /* 0x000fd8000c000000 */
.L_x_10907:
        /* <DEDUP_REMOVED lines=24> */
[----:B-1----:R-:W-:-:S05]  /*12780*/  IADD3 R0, R0, UR46, R7 ;  /* 0x0000002e00007c10 */ /* 0x002fca000fffe007 */
[----:B------:R1:W-:Y:S01]  /*12790*/  STL [R1+0x10], R0 ;  /* 0x0000100001007387 */ /* 0x0003e20000100800 */
[----:B------:R-:W-:Y:S05]  /*127a0*/  BRA `(.L_x_10912) ;  /* 0x00000030007c7947 */ /* 0x000fea0003800000 */
.L_x_10911:
        /* <DEDUP_REMOVED lines=20> */
.L_x_10914:
[----:B------:R-:W-:Y:S05]  /*128f0*/  BSYNC B6 ;  /* 0x0000000000067941 */ /* 0x000fea0003800000 */
.L_x_10913:
        /* <DEDUP_REMOVED lines=20> */
.L_x_10917:
        /* <DEDUP_REMOVED lines=15> */
.L_x_10916:
[----:B------:R-:W-:Y:S05]  /*12b30*/  BSYNC B6 ;  /* 0x0000000000067941 */ /* 0x000fea0003800000 */
.L_x_10915:
[----:B------:R-:W-:Y:S01]  /*12b40*/  ULDC.64 UR4, c[0x0][0x9f8] ;  /* 0x00027e0000047ab9 */ /* 0x000fe20000000a00 */
[----:B------:R-:W-:Y:S01]  /*12b50*/  IMAD.U32 R17, RZ, RZ, UR41 ;  /* 0x00000029ff117e24 */ /* 0x000fe2000f8e00ff */
[----:B------:R-:W-:Y:S01]  /*12b60*/  UISETP.NE.U32.AND UP0, UPT, UR4, URZ, UPT ;  /* 0x0000003f0400728c */ /* 0x000fe2000bf05070 */
[----:B------:R-:W1:Y:S03]  /*12b70*/  LDC R10, c[0x0][0x430] ;  /* 0x00010c00ff0a7b82 */ /* 0x000e660000000800 */
[----:B------:R-:W-:-:S06]  /*12b80*/  UISETP.NE.AND.EX UP0, UPT, UR5, URZ, UPT, UP0 ;  /* 0x0000003f0500728c */ /* 0x000fcc000bf05300 */
[----:B------:R-:W-:-:S05]  /*12b90*/  PLOP3.LUT P0, PT, PT, PT, UP0, 0x80, 0x0 ;  /* 0x000000000000781c */ /* 0x000fca0003f0f008 */
[----:B------:R-:W-:Y:S02]  /*12ba0*/  @UP0 ULDC.64 UR4, c[0x0][0x9f8] ;  /* 0x00027e0000040ab9 */ /* 0x000fe40000000a00 */
[----:B------:R-:W-:-:S06]  /*12bb0*/  @UP0 UIMAD.WIDE UR4, UR41, 0x4, UR4 ;  /* 0x00000004290408a5 */ /* 0x000fcc000f8e0204 */
[----:B------:R-:W-:Y:S01]  /*12bc0*/  IMAD.U32 R2, RZ, RZ, UR4 ;  /* 0x00000004ff027e24 */ /* 0x000fe2000f8e00ff */
[----:B------:R-:W-:Y:S01]  /*12bd0*/  ULDC UR4, c[0x0][0xc48] ;  /* 0x0003120000047ab9 */ /* 0x000fe20000000800 */
[----:B------:R-:W-:-:S05]  /*12be0*/  IMAD.U32 R3, RZ, RZ, UR5 ;  /* 0x00000005ff037e24 */ /* 0x000fca000f8e00ff */
[----:B------:R-:W2:Y:S01]  /*12bf0*/  @P0 LDG.E R17, desc[UR52][R2.64] ;  /* 0x0000003402110981 */ /* 0x000ea2000c1e1900 */
[----:B------:R-:W-:Y:S01]  /*12c00*/  UMOV UR5, 0xffffffff ;  /* 0xffffffff00057882 */ /* 0x000fe20000000000 */
[----:B------:R-:W-:Y:S02]  /*12c10*/  IMAD.U32 R22, RZ, RZ, UR4 ;  /* 0x00000004ff167e24 */ /* 0x000fe4000f8e00ff */
[----:B--2---:R2:W-:Y:S01]  /*12c20*/  STL [R1], R17 ;  /* 0x0000001101007387 */ /* 0x0045e20000100800 */
[----:B-1----:R-:W-:Y:S05]  /*12c30*/  BRA.DIV UR5, `(.L_x_10918) ;  /* 0x0000003605887947 */ /* 0x002fea000b800000 */
.L_x_10972:
[----:B------:R-:W1:Y:S01]  /*12c40*/  S2R R3, SR_TID.X ;  /* 0x0000000000037919 */ /* 0x000e620000002100 */
[----:B------:R-:W-:Y:S01]  /*12c50*/  UIADD3 UR4, UR44, -0x1, URZ ;  /* 0xffffffff2c047890 */ /* 0x000fe2000fffe03f */
[----:B------:R-:W-:Y:S01]  /*12c60*/  ISETP.NE.AND P1, PT, R10, 0x1, PT ;  /* 0x000000010a00780c */ /* 0x000fe20003f25270 */
[----:B------:R-:W3:Y:S01]  /*12c70*/  S2R R0, SR_TID.X ;  /* 0x0000000000007919 */ /* 0x000ee20000002100 */
[----:B------:R-:W-:-:S03]  /*12c80*/  SHF.R.S32.HI R11, RZ, 0x1f, R17 ;  /* 0x0000001fff0b7819 */ /* 0x000fc60000011411 */
[----:B------:R-:W-:Y:S01]  /*12c90*/  IMAD.U32 R8, RZ, RZ, UR4 ;  /* 0x00000004ff087e24 */ /* 0x000fe2000f8e00ff */
[----:B------:R-:W-:Y:S01]  /*12ca0*/  LOP3.LUT R19, R19, 0xffffff7f, RZ, 0xc0, !PT ;  /* 0xffffff7f13137812 */ /* 0x000fe200078ec0ff */
[----:B------:R4:W-:Y:S02]  /*12cb0*/  STL [R1+0x4], R11 ;  /* 0x0000040b01007387 */ /* 0x0009e40000100800 */
[----:B------:R-:W-:-:S04]  /*12cc0*/  IMAD.SHL.U32 R8, R8, 0x80, RZ ;  /* 0x0000008008087824 */ /* 0x000fc800078e00ff */
[----:B------:R-:W0:Y:S01]  /*12cd0*/  @P1 LDC R9, c[0x0][0x438] ;  /* 0x00010e00ff091b82 */ /* 0x000e220000000800 */
[----:B------:R-:W-:Y:S01]  /*12ce0*/  @P1 LOP3.LUT R19, R19, 0x80, RZ, 0xfc, !PT ;  /* 0x0000008013131812 */ /* 0x000fe200078efcff */
[----:B-1----:R-:W-:Y:S01]  /*12cf0*/  IMAD.SHL.U32 R3, R3, 0x20, RZ ;  /* 0x0000002003037824 */ /* 0x002fe200078e00ff */
[----:B---3--:R-:W-:-:S04]  /*12d00*/  LOP3.LUT R0, R0, 0x7f, RZ, 0xc0, !PT ;  /* 0x0000007f00007812 */ /* 0x008fc800078ec0ff */
[----:B------:R-:W-:Y:S02]  /*12d10*/  LOP3.LUT R3, R3, 0x60, RZ, 0xc0, !PT ;  /* 0x0000006003037812 */ /* 0x000fe400078ec0ff */
[----:B------:R-:W-:-:S04]  /*12d20*/  SHF.R.U32.HI R0, RZ, 0x2, R0 ;  /* 0x00000002ff007819 */ /* 0x000fc80000011600 */
[----:B------:R-:W-:Y:S02]  /*12d30*/  LOP3.LUT R6, R8, R0, R3, 0xfe, !PT ;  /* 0x0000000008067212 */ /* 0x000fe400078efe03 */
[----:B------:R-:W1:Y:S02]  /*12d40*/  @P1 LDC R3, c[0x0][0x434] ;  /* 0x00010d00ff031b82 */ /* 0x000e640000000800 */
[C---:B------:R-:W-:Y:S01]  /*12d50*/  ISETP.GE.AND P0, PT, R6.reuse, UR36, PT ;  /* 0x0000002406007c0c */ /* 0x040fe2000bf06270 */
[----:B------:R-:W-:-:S04]  /*12d60*/  IMAD.IADD R6, R6, 0x1, R18 ;  /* 0x0000000106067824 */ /* 0x000fc800078e0212 */
[----:B------:R-:W-:-:S08]  /*12d70*/  IMAD.MOV.U32 R7, RZ, RZ, R6 ;  /* 0x000000ffff077224 */ /* 0x000fd000078e0006 */
[----:B------:R-:W3:Y:S01]  /*12d80*/  @!P0 LDC.64 R4, c[0x0][0x428] ;  /* 0x00010a00ff048b82 */ /* 0x000ee20000000a00 */
[----:B-1----:R-:W-:-:S05]  /*12d90*/  @P1 IMAD.HI.U32 R0, R6, R3, RZ ;  /* 0x0000000306001227 */ /* 0x002fca00078e00ff */
[----:B0-----:R-:W-:-:S04]  /*12da0*/  @P1 SHF.R.U32.HI R7, RZ, R9, R0 ;  /* 0x00000009ff071219 */ /* 0x001fc80000011600 */
[--C-:B------:R-:W-:Y:S01]  /*12db0*/  @!P0 SHF.R.S32.HI R3, RZ, 0x1f, R7.reuse ;  /* 0x0000001fff038819 */ /* 0x100fe20000011407 */
[----:B------:R-:W-:Y:S02]  /*12dc0*/  @!P0 IMAD.MOV.U32 R2, RZ, RZ, R7 ;  /* 0x000000ffff028224 */ /* 0x000fe400078e0007 */
[-C--:B---3--:R-:W-:Y:S02]  /*12dd0*/  @!P0 IMAD R0, R11, R4.reuse, RZ ;  /* 0x000000040b008224 */ /* 0x088fe400078e02ff */
[----:B------:R-:W-:-:S04]  /*12de0*/  @!P0 IMAD.WIDE.U32 R2, R17, R4, R2 ;  /* 0x0000000411028225 */ /* 0x000fc800078e0002 */
[----:B------:R-:W-:Y:S02]  /*12df0*/  @!P0 IMAD R0, R17, R5, R0 ;  /* 0x0000000511008224 */ /* 0x000fe400078e0200 */
[----:B------:R-:W0:Y:S02]  /*12e00*/  @!P0 LDC.64 R4, c[0x0][0x418] ;  /* 0x00010600ff048b82 */ /* 0x000e240000000a00 */
[----:B------:R-:W-:Y:S02]  /*12e10*/  @!P0 IMAD.IADD R0, R3, 0x1, R0 ;  /* 0x0000000103008824 */ /* 0x000fe400078e0200 */
[----:B------:R-:W-:Y:S01]  /*12e20*/  IMAD R3, RZ, RZ, -UR41 ;  /* 0x80000029ff037e24 */ /* 0x000fe2000f8e02ff */
[----:B0-----:R-:W-:-:S04]  /*12e30*/  @!P0 LEA R4, P1, R2, R4, 0x2 ;  /* 0x0000000402048211 */ /* 0x001fc800078210ff */
[----:B------:R-:W-:Y:S01]  /*12e40*/  @!P0 LEA.HI.X R5, R2, R5, R0, 0x2, P1 ;  /* 0x0000000502058211 */ /* 0x000fe200008f1400 */
[----:B------:R-:W-:Y:S02]  /*12e50*/  IMAD.U32 R2, RZ, RZ, UR47 ;  /* 0x0000002fff027e24 */ /* 0x000fe4000f8e00ff */
[----:B------:R-:W-:-:S03]  /*12e60*/  IMAD.MOV.U32 R0, RZ, RZ, RZ ;  /* 0x000000ffff007224 */ /* 0x000fc600078e00ff */
[----:B------:R-:W-:Y:S01]  /*12e70*/  ISETP.NE.AND P2, PT, R2, 0x3, PT ;  /* 0x000000030200780c */ /* 0x000fe20003f45270 */
[----:B------:R-:W-:Y:S01]  /*12e80*/  IMAD R22, R22, R3, UR40 ;  /* 0x0000002816167e24 */ /* 0x000fe2000f8e0203 */
[----:B------:R-:W-:Y:S01]  /*12e90*/  LOP3.LUT R19, R19, 0xffffffbf, RZ, 0xc0, !PT ;  /* 0xffffffbf13137812 */ /* 0x000fe200078ec0ff */
[----:B------:R-:W-:Y:S01]  /*12ea0*/  IMAD.MOV R3, RZ, RZ, -R7 ;  /* 0x000000ffff037224 */ /* 0x000fe200078e0a07 */
[----:B------:R0:W5:Y:S01]  /*12eb0*/  @!P0 LDG.E R0, desc[UR52][R4.64] ;  /* 0x0000003404008981 */ /* 0x000162000c1e1900 */
[----:B------:R-:W-:Y:S01]  /*12ec0*/  IMAD.U32 R24, RZ, RZ, UR4 ;  /* 0x00000004ff187e24 */ /* 0x000fe2000f8e00ff */
[----:B------:R-:W-:-:S07]  /*12ed0*/  SHF.R.S32.HI R29, RZ, 0x1f, R22 ;  /* 0x0000001fff1d7819 */ /* 0x000fce0000011416 */
[----:B------:R-:W-:Y:S01]  /*12ee0*/  @P2 LOP3.LUT R19, R19, 0x40, RZ, 0xfc, !PT ;  /* 0x0000004013132812 */ /* 0x000fe200078efcff */
[----:B0-----:R-:W-:Y:S01]  /*12ef0*/  IMAD R5, R10, R3, R6 ;  /* 0x000000030a057224 */ /* 0x001fe200078e0206 */
[----:B----4-:R-:W-:Y:S06]  /*12f00*/  @!P2 BRA `(.L_x_10919) ;  /* 0x000000000004a947 */ /* 0x010fec0003800000 */
[----:B------:R-:W-:Y:S01]  /*12f10*/  BPT.TRAP 0x1 ;  /* 0x000000040000795c */ /* 0x000fe20000300000 */
.L_x_10919:
        /* <DEDUP_REMOVED lines=18> */
[----:B--2---:R-:W-:Y:S01]  /*13040*/  LEA R17, P0, R2, UR4, 0x1 ;  /* 0x0000000402117c11 */ /* 0x004fe2000f8008ff */
[----:B------:R-:W-:-:S05]  /*13050*/  IMAD.IADD R6, R3, 0x1, R6 ;  /* 0x0000000103067824 */ /* 0x000fca00078e0206 */
[----:B------:R-:W-:Y:S01]  /*13060*/  LEA.HI.X R18, R2, UR5, R6, 0x1, P0 ;  /* 0x0000000502127c11 */ /* 0x000fe200080f0c06 */
[----:B------:R-:W-:Y:S01]  /*13070*/  IMAD R6, R23, 0x8, R16 ;  /* 0x0000000817067824 */ /* 0x000fe200078e0210 */
[----:B------:R-:W-:-:S04]  /*13080*/  SHF.L.U32 R2, R26, 0x1f, RZ ;  /* 0x0000001f1a027819 */ /* 0x000fc800000006ff */
[----:B------:R-:W0:Y:S02]  /*13090*/  SYNCS.PHASECHK.TRANS64.TRYWAIT P0, [R6+URZ+0x2d840], R2 ;  /* 0x02d84002060075a7 */ /* 0x000e24000800017f */
[----:B0-----:R-:W-:Y:S05]  /*130a0*/  @!P0 BRA `(.L_x_10921) ;  /* 0x0000003000988947 */ /* 0x001fea0003800000 */
.L_x_10973:
[----:B------:R-:W-:Y:S05]  /*130b0*/  BSYNC B0 ;  /* 0x0000000000007941 */ /* 0x000fea0003800000 */
.L_x_10920:
[----:B------:R-:W1:Y:S01]  /*130c0*/  S2R R9, SR_TID.X ;  /* 0x0000000000097919 */ /* 0x000e620000002100 */
[----:B------:R-:W-:Y:S01]  /*130d0*/  ULDC.64 UR4, c[0x0][0x300] ;  /* 0x0000c00000047ab9 */ /* 0x000fe20000000a00 */
[C---:B------:R-:W-:Y:S01]  /*130e0*/  LOP3.LUT P4, RZ, R19.reuse, 0x4, RZ, 0xc0, !PT ;  /* 0x0000000413ff7812 */ /* 0x040fe2000788c0ff */
        /* <DEDUP_REMOVED lines=21> */
[----:B------:R-:W0:Y:S01]  /*13240*/  S2R R9, SR_TID.X ;  /* 0x0000000000097919 */ /* 0x000e220000002100 */
[----:B------:R-:W-:Y:S02]  /*13250*/  LEA.HI.X R0, R2, UR5, R0, 0x1, P0 ;  /* 0x0000000502007c11 */ /* 0x000fe400080f0c00 */
[----:B------:R-:W-:-:S04]  /*13260*/  IADD3 R5, -R10, UR36, -R8 ;  /* 0x000000240a057c10 */ /* 0x000fc8000fffe908 */
[----:B------:R-:W-:Y:S01]  /*13270*/  ISETP.GE.AND P0, PT, R5, 0x1, PT ;  /* 0x000000010500780c */ /* 0x000fe20003f06270 */
[C---:B0-----:R-:W-:Y:S02]  /*13280*/  IMAD.SHL.U32 R10, R9.reuse, 0x8, RZ ;  /* 0x00000008090a7824 */ /* 0x041fe400078e00ff */
[----:B------:R-:W-:-:S03]  /*13290*/  IMAD.SHL.U32 R11, R9, 0x8, RZ ;  /* 0x00000008090b7824 */ /* 0x000fc600078e00ff */
[----:B------:R-:W-:-:S04]  /*132a0*/  LOP3.LUT R10, R10, 0xd8, RZ, 0xc0, !PT ;  /* 0x000000d80a0a7812 */ /* 0x000fc800078ec0ff */
[----:B------:R-:W-:Y:S01]  /*132b0*/  LOP3.LUT R10, R10, 0x18, R9, 0x78, !PT ;  /* 0x000000180a0a7812 */ /* 0x000fe200078e7809 */
[----:B------:R-:W-:-:S03]  /*132c0*/  IMAD.SHL.U32 R9, R9, 0x8, RZ ;  /* 0x0000000809097824 */ /* 0x000fc600078e00ff */
[----:B------:R-:W-:Y:S02]  /*132d0*/  LOP3.LUT R10, R10, 0x320, R11, 0xf8, !PT ;  /* 0x000003200a0a7812 */ /* 0x000fe400078ef80b */
[----:B------:R-:W-:-:S03]  /*132e0*/  LOP3.LUT R9, R9, 0x18, RZ, 0xc0, !PT ;  /* 0x0000001809097812 */ /* 0x000fc600078ec0ff */
[----:B------:R-:W-:Y:S01]  /*132f0*/  IMAD R7, R23, 0x3000, R10 ;  /* 0x0000300017077824 */ /* 0x000fe200078e020a */
[----:B------:R-:W-:Y:S06]  /*13300*/  BRA.DIV UR4, `(.L_x_10922) ;  /* 0x0000003204147947 */ /* 0x000fec000b800000 */
        /* <DEDUP_REMOVED lines=34> */
[----:B------:R0:W-:Y:S04]  /*13530*/  @P0 LDGSTS.E.BYPASS.LTC128B.128 [R8+0x16400], desc[UR52][R2.64], !P4 ;  /* 0x1640000002080fae */ /* 0x0001e8000e101d74 */
[----:B------:R0:W-:Y:S04]  /*13540*/  @P0 LDGSTS.E.BYPASS.LTC128B.128 [R8+0x18400], desc[UR52][R2.64+0x40], !P3 ;  /* 0x1840004002080fae */ /* 0x0001e8000d901d74 */
[----:B--2---:R0:W-:Y:S02]  /*13550*/  @P0 LDGSTS.E.BYPASS.LTC128B.128 [R8+0x1a400], desc[UR52][R2.64+0x80], !P2 ;  /* 0x1a40008002080fae */ /* 0x0041e4000d101d74 */
.L_x_10983:
[----:B------:R-:W-:-:S13]  /*13560*/  ISETP.GE.AND P0, PT, R5, 0x61, PT ;  /* 0x000000610500780c */ /* 0x000fda0003f06270 */
[----:B0-----:R-:W-:Y:S01]  /*13570*/  @P0 LEA R2, P1, R9, R14, 0x1 ;  /* 0x0000000e09020211 */ /* 0x001fe200078208ff */
        /* <DEDUP_REMOVED lines=10> */
.L_x_10923:
        /* <DEDUP_REMOVED lines=11> */
.L_x_10924:
        /* <DEDUP_REMOVED lines=14> */
[----:B-1----:R-:W-:Y:S02]  /*137b0*/  IMAD.U32 R6, RZ, RZ, UR8 ;  /* 0x00000008ff067e24 */ /* 0x002fe4000f8e00ff */
        /* <DEDUP_REMOVED lines=8> */
.L_x_10926:
[----:B------:R-:W-:Y:S05]  /*13840*/  BSYNC B6 ;  /* 0x0000000000067941 */ /* 0x000fea0003800000 */
.L_x_10925:
[----:B------:R2:W5:Y:S01]  /*13850*/  LDL R10, [R1+0xc] ;  /* 0x00000c00010a7983 */ /* 0x0005620000100800 */
[----:B------:R-:W-:Y:S01]  /*13860*/  UISETP.NE.AND UP0, UPT, UR49, URZ, UPT ;  /* 0x0000003f3100728c */ /* 0x000fe2000bf05270 */
[----:B------:R-:W0:Y:S01]  /*13870*/  S2R R20, SR_TID.X ;  /* 0x0000000000147919 */ /* 0x000e220000002100 */
[----:B------:R-:W-:Y:S01]  /*13880*/  R2UR UR6, R29 ;  /* 0x000000001d0672ca */ /* 0x000fe200000e0000 */
[----:B------:R-:W-:-:S03]  /*13890*/  ULDC.64 UR8, c[0x0][0x2d8] ;  /* 0x0000b60000087ab9 */ /* 0x000fc60000000a00 */
[----:B------:R-:W-:Y:S01]  /*138a0*/  PLOP3.LUT P0, PT, PT, PT, UP0, 0x80, 0x0 ;  /* 0x000000000000781c */ /* 0x000fe20003f0f008 */
[----:B------:R-:W-:Y:S01]  /*138b0*/  ULDC UR12, c[0x0][0x448] ;  /* 0x00011200000c7ab9 */ /* 0x000fe20000000800 */
[----:B------:R-:W-:Y:S01]  /*138c0*/  R2UR UR7, R22 ;  /* 0x00000000160772ca */ /* 0x000fe200000e0000 */
[----:B------:R-:W-:Y:S01]  /*138d0*/  ULDC.64 UR10, c[0x0][0x280] ;  /* 0x0000a000000a7ab9 */ /* 0x000fe20000000a00 */
[C---:B------:R-:W-:Y:S01]  /*138e0*/  LOP3.LUT P3, RZ, R19.reuse, 0x400, RZ, 0xc0, !PT ;  /* 0x0000040013ff7812 */ /* 0x040fe2000786c0ff */
[----:B------:R-:W-:Y:S01]  /*138f0*/  @UP0 ULDC UR4, c[0x0][0x44c] ;  /* 0x0001130000040ab9 */ /* 0x000fe20000000800 */
[----:B------:R-:W-:Y:S01]  /*13900*/  @UP0 ULDC UR13, c[0x0][0x44c] ;  /* 0x00011300000d0ab9 */ /* 0x000fe20000000800 */
[C---:B------:R-:W-:Y:S02]  /*13910*/  LOP3.LUT P4, RZ, R19.reuse, 0x200, RZ, 0xc0, !PT ;  /* 0x0000020013ff7812 */ /* 0x040fe4000788c0ff */
[----:B------:R-:W-:Y:S02]  /*13920*/  LOP3.LUT P5, RZ, R19, 0x100, RZ, 0xc0, !PT ;  /* 0x0000010013ff7812 */ /* 0x000fe400078ac0ff */
[C---:B0-----:R-:W-:Y:S01]  /*13930*/  LOP3.LUT R2, R20.reuse, 0x7f, RZ, 0xc0, !PT ;  /* 0x0000007f14027812 */ /* 0x041fe200078ec0ff */
[----:B------:R-:W-:-:S03]  /*13940*/  IMAD.SHL.U32 R20, R20, 0x20, RZ ;  /* 0x0000002014147824 */ /* 0x000fc600078e00ff */
[----:B------:R-:W-:Y:S02]  /*13950*/  SHF.R.U32.HI R2, RZ, 0x2, R2 ;  /* 0x00000002ff027819 */ /* 0x000fe40000011602 */
[----:B------:R-:W-:-:S04]  /*13960*/  LOP3.LUT R20, R20, 0x60, RZ, 0xc0, !PT ;  /* 0x0000006014147812 */ /* 0x000fc800078ec0ff */
[----:B------:R-:W-:-:S05]  /*13970*/  LOP3.LUT R2, R2, R20, RZ, 0xfc, !PT ;  /* 0x0000001402027212 */ /* 0x000fca00078efcff */
[----:B-1----:R-:W-:-:S04]  /*13980*/  VIADD R6, R2, UR43 ;  /* 0x0000002b02067c36 */ /* 0x002fc80008000000 */
[----:B------:R-:W-:Y:S01]  /*13990*/  @P0 IMAD.HI.U32 R0, R6, UR4, RZ ;  /* 0x0000000406000c27 */ /* 0x000fe2000f8e00ff */
[----:B------:R-:W-:Y:S01]  /*139a0*/  PLOP3.LUT P0, PT, PT, PT, UP0, 0x80, 0x0 ;  /* 0x000000000000781c */ /* 0x000fe20003f0f008 */
[----:B------:R-:W-:Y:S02]  /*139b0*/  @UP0 ULDC UR4, c[0x0][0x450] ;  /* 0x0001140000040ab9 */ /* 0x000fe40000000800 */
[----:B------:R-:W-:Y:S01]  /*139c0*/  IMAD.MOV.U32 R3, RZ, RZ, R6 ;  /* 0x000000ffff037224 */ /* 0x000fe200078e0006 */
[----:B------:R-:W-:-:S09]  /*139d0*/  UIMAD UR6, UR6, UR8, URZ ;  /* 0x00000008060672a4 */ /* 0x000fd2000f8e023f */
[----:B------:R-:W-:Y:S02]  /*139e0*/  @P0 SHF.R.U32.HI R3, RZ, UR4, R0 ;  /* 0x00000004ff030c19 */ /* 0x000fe40008011600 */
[----:B------:R-:W-:Y:S01]  /*139f0*/  R2UR UR4, R22 ;  /* 0x00000000160472ca */ /* 0x000fe200000e0000 */
[----:B------:R-:W-:Y:S02]  /*13a00*/  UIMAD UR7, UR7, UR9, UR6 ;  /* 0x00000009070772a4 */ /* 0x000fe4000f8e0206 */
[----:B------:R-:W-:Y:S01]  /*13a10*/  USHF.R.S32.HI UR6, URZ, 0x1f, UR41 ;  /* 0x0000001f3f067899 */ /* 0x000fe20008011429 */
[----:B------:R-:W-:-:S09]  /*13a20*/  SHF.R.S32.HI R0, RZ, 0x1f, R3 ;  /* 0x0000001fff007819 */ /* 0x000fd20000011403 */
[----:B------:R-:W-:-:S03]  /*13a30*/  UIMAD.WIDE.U32 UR4, UR4, UR8, URZ ;  /* 0x00000008040472a5 */ /* 0x000fc6000f8e003f */
[----:B------:R-:W-:Y:S01]  /*13a40*/  ULDC.64 UR8, c[0x0][0x2e0] ;  /* 0x0000b80000087ab9 */ /* 0x000fe20000000a00 */
[----:B------:R-:W-:Y:S02]  /*13a50*/  UIADD3 UR5, UR5, UR7, URZ ;  /* 0x0000000705057290 */ /* 0x000fe4000fffe03f */
[----:B------:R-:W-:Y:S02]  /*13a60*/  UIMAD UR6, UR6, UR8, URZ ;  /* 0x00000008060672a4 */ /* 0x000fe4000f8e023f */
[----:B------:R-:W-:Y:S02]  /*13a70*/  UIMAD.WIDE.U32 UR4, UR41, UR8, UR4 ;  /* 0x00000008290472a5 */ /* 0x000fe4000f8e0004 */
[----:B------:R-:W-:-:S03]  /*13a80*/  UIMAD UR6, UR41, UR9, UR6 ;  /* 0x00000009290672a4 */ /* 0x000fc6000f8e0206 */
[----:B------:R-:W-:Y:S02]  /*13a90*/  ULDC.64 UR8, c[0x0][0x2d0] ;  /* 0x0000b40000087ab9 */ /* 0x000fe40000000a00 */
[----:B------:R-:W-:Y:S01]  /*13aa0*/  IMAD R0, R0, UR8, RZ ;  /* 0x0000000800007c24 */ /* 0x000fe2000f8e02ff */
[----:B------:R-:W-:Y:S01]  /*13ab0*/  UIADD3 UR5, UR5, UR6, URZ ;  /* 0x0000000605057290 */ /* 0x000fe2000fffe03f */
[----:B------:R-:W-:Y:S02]  /*13ac0*/  IMAD.U32 R4, RZ, RZ, UR8 ;  /* 0x00000008ff047e24 */ /* 0x000fe4000f8e00ff */
[C---:B------:R-:W-:Y:S01]  /*13ad0*/  IMAD R5, R3.reuse, UR9, R0 ;  /* 0x0000000903057c24 */ /* 0x040fe2000f8e0200 */
[----:B------:R-:W-:Y:S01]  /*13ae0*/  ULDC.64 UR6, c[0x0][0x2c8] ;  /* 0x0000b20000067ab9 */ /* 0x000fe20000000a00 */
[----:B------:R-:W-:Y:S02]  /*13af0*/  IMAD.MOV R0, RZ, RZ, -R3 ;  /* 0x000000ffff007224 */ /* 0x000fe400078e0a03 */
[----:B------:R-:W-:-:S04]  /*13b00*/  IMAD.WIDE.U32 R2, R3, R4, UR4 ;  /* 0x0000000403027e25 */ /* 0x000fc8000f8e0004 */
[----:B------:R-:W-:Y:S02]  /*13b10*/  IMAD R0, R0, UR12, R6 ;  /* 0x0000000c00007c24 */ /* 0x000fe4000f8e0206 */
[----:B------:R-:W-:-:S03]  /*13b20*/  IMAD.IADD R3, R3, 0x1, R5 ;  /* 0x0000000103037824 */ /* 0x000fc600078e0205 */
[----:B------:R-:W-:Y:S01]  /*13b30*/  SHF.R.S32.HI R5, RZ, 0x1f, R0 ;  /* 0x0000001fff057819 */ /* 0x000fe20000011400 */
[----:B------:R-:W-:-:S04]  /*13b40*/  IMAD.WIDE.U32 R2, R0, UR6, R2 ;  /* 0x0000000600027c25 */ /* 0x000fc8000f8e0002 */
[----:B------:R-:W-:-:S04]  /*13b50*/  IMAD R5, R5, UR6, RZ ;  /* 0x0000000605057c24 */ /* 0x000fc8000f8e02ff */
[----:B------:R-:W-:Y:S01]  /*13b60*/  IMAD R5, R0, UR7, R5 ;  /* 0x0000000700057c24 */ /* 0x000fe2000f8e0205 */
[----:B------:R-:W-:-:S03]  /*13b70*/  LEA R0, P0, R2, UR10, 0x1 ;  /* 0x0000000a02007c11 */ /* 0x000fc6000f8008ff */
[----:B------:R-:W-:-:S05]  /*13b80*/  IMAD.IADD R5, R3, 0x1, R5 ;  /* 0x0000000103057824 */ /* 0x000fca00078e0205 */
[----:B------:R-:W-:Y:S02]  /*13b90*/  LEA.HI.X R5, R2, UR11, R5, 0x1, P0 ;  /* 0x0000000b02057c11 */ /* 0x000fe400080f0c05 */
[----:B------:R-:W-:Y:S01]  /*13ba0*/  PLOP3.LUT P0, PT, PT, PT, UP0, 0x80, 0x0 ;  /* 0x000000000000781c */ /* 0x000fe20003f0f008 */
[----:B------:R-:W-:-:S12]  /*13bb0*/  VIADD R6, R6, 0x80 ;  /* 0x0000008006067836 */ /* 0x000fd80000000000 */
[----:B------:R-:W-:Y:S01]  /*13bc0*/  @P0 IMAD.HI.U32 R3, R6, UR13, RZ ;  /* 0x0000000d06030c27 */ /* 0x000fe2000f8e00ff */
[----:B------:R-:W-:Y:S01]  /*13bd0*/  PLOP3.LUT P0, PT, PT, PT, UP0, 0x80, 0x0 ;  /* 0x000000000000781c */ /* 0x000fe20003f0f008 */
[----:B------:R-:W-:Y:S02]  /*13be0*/  @UP0 ULDC UR13, c[0x0][0x450] ;  /* 0x00011400000d0ab9 */ /* 0x000fe40000000800 */
[----:B------:R-:W-:Y:S01]  /*13bf0*/  IMAD.MOV.U32 R2, RZ, RZ, R6 ;  /* 0x000000ffff027224 */ /* 0x000fe200078e0006 */
[----:B------:R-:W0:Y:S09]  /*13c00*/  S2R R20, SR_TID.X ;  /* 0x0000000000147919 */ /* 0x000e320000002100 */
[----:B------:R-:W-:-:S05]  /*13c10*/  @P0 SHF.R.U32.HI R2, RZ, UR13, R3 ;  /* 0x0000000dff020c19 */ /* 0x000fca0008011603 */
[----:B------:R-:W-:-:S04]  /*13c20*/  IMAD.MOV R3, RZ, RZ, -R2 ;  /* 0x000000ffff037224 */ /* 0x000fc800078e0a02 */
[----:B------:R-:W-:Y:S01]  /*13c30*/  IMAD R6, R3, UR12, R6 ;  /* 0x0000000c03067c24 */ /* 0x000fe2000f8e0206 */
[----:B------:R-:W-:-:S05]  /*13c40*/  SHF.R.S32.HI R3, RZ, 0x1f, R2 ;  /* 0x0000001fff037819 */ /* 0x000fca0000011402 */
[----:B------:R-:W-:-:S04]  /*13c50*/  IMAD R3, R3, UR8, RZ ;  /* 0x0000000803037c24 */ /* 0x000fc8000f8e02ff */
[C---:B------:R-:W-:Y:S02]  /*13c60*/  IMAD R7, R2.reuse, UR9, R3 ;  /* 0x0000000902077c24 */ /* 0x040fe4000f8e0203 */
[----:B------:R-:W-:Y:S01]  /*13c70*/  IMAD.WIDE.U32 R2, R2, R4, UR4 ;  /* 0x0000000402027e25 */ /* 0x000fe2000f8e0004 */
[----:B------:R-:W-:-:S03]  /*13c80*/  SHF.R.S32.HI R4, RZ, 0x1f, R6 ;  /* 0x0000001fff047819 */ /* 0x000fc60000011406 */
[----:B------:R-:W-:Y:S02]  /*13c90*/  IMAD.IADD R3, R3, 0x1, R7 ;  /* 0x0000000103037824 */ /* 0x000fe400078e0207 */
[----:B------:R-:W-:Y:S02]  /*13ca0*/  IMAD R4, R4, UR6, RZ ;  /* 0x0000000604047c24 */ /* 0x000fe4000f8e02ff */
[----:B------:R-:W-:-:S04]  /*13cb0*/  IMAD.WIDE.U32 R2, R6, UR6, R2 ;  /* 0x0000000606027c25 */ /* 0x000fc8000f8e0002 */
[----:B------:R-:W-:Y:S01]  /*13cc0*/  IMAD R7, R6, UR7, R4 ;  /* 0x0000000706077c24 */ /* 0x000fe2000f8e0204 */
[----:B0-----:R-:W-:-:S03]  /*13cd0*/  LOP3.LUT R21, R20, 0x7f, RZ, 0xc0, !PT ;  /* 0x0000007f14157812 */ /* 0x001fc600078ec0ff */
[----:B------:R-:W-:Y:S01]  /*13ce0*/  IMAD.IADD R6, R3, 0x1, R7 ;  /* 0x0000000103067824 */ /* 0x000fe200078e0207 */
[----:B------:R-:W-:Y:S01]  /*13cf0*/  LEA R7, P0, R2, UR10, 0x1 ;  /* 0x0000000a02077c11 */ /* 0x000fe2000f8008ff */
[----:B------:R-:W-:Y:S01]  /*13d00*/  IMAD.SHL.U32 R20, R20, 0x8, RZ ;  /* 0x0000000814147824 */ /* 0x000fe200078e00ff */
[----:B------:R-:W-:Y:S02]  /*13d10*/  UMOV UR4, 0xffffffff ;  /* 0xffffffff00047882 */ /* 0x000fe40000000000 */
[----:B------:R-:W-:Y:S02]  /*13d20*/  LEA.HI.X R6, R2, UR11, R6, 0x1, P0 ;  /* 0x0000000b02067c11 */ /* 0x000fe400080f0c06 */
[----:B------:R-:W-:Y:S02]  /*13d30*/  LOP3.LUT R20, R20, 0x18, RZ, 0xc0, !PT ;  /* 0x0000001814147812 */ /* 0x000fe400078ec0ff */
[----:B------:R-:W-:Y:S01]  /*13d40*/  SHF.R.U32.HI R21, RZ, 0x2, R21 ;  /* 0x00000002ff157819 */ /* 0x000fe20000011615 */
[----:B--2---:R-:W-:Y:S06]  /*13d50*/  BRA.DIV UR4, `(.L_x_10927) ;  /* 0x0000002a04e47947 */ /* 0x004fec000b800000 */
[----:B------:R-:W0:Y:S01]  /*13d60*/  SHFL.IDX PT, R3, R0, RZ, 0x1c1f ;  /* 0x001c1fff00037589 */ /* 0x000e2200000e0000 */
[----:B------:R-:W-:-:S03]  /*13d70*/  VIADD R4, R21, UR43 ;  /* 0x0000002b15047c36 */ /* 0x000fc60008000000 */
        /* <DEDUP_REMOVED lines=9> */
[----:B-----5:R-:W-:Y:S04]  /*13e10*/  @!P0 LDGSTS.E.BYPASS.LTC128B.128 [R10+0xc400], desc[UR52][R2.64], !P3 ;  /* 0x0c400000020a8fae */ /* 0x020fe8000d901d74 */
[----:B------:R-:W-:Y:S04]  /*13e20*/  @!P0 LDGSTS.E.BYPASS.LTC128B.128 [R10+0xf400], desc[UR52][R2.64+0x40], !P4 ;  /* 0x0f400040020a8fae */ /* 0x000fe8000e101d74 */
[----:B------:R0:W-:Y:S01]  /*13e30*/  @!P0 LDGSTS.E.BYPASS.LTC128B.128 [R10+0x12400], desc[UR52][R2.64+0x80], !P5 ;  /* 0x12400080020a8fae */ /* 0x0001e2000e901d74 */
[----:B------:R-:W-:Y:S01]  /*13e40*/  ISETP.GE.AND P0, PT, R8, UR37, PT ;  /* 0x0000002508007c0c */ /* 0x000fe2000bf06270 */
        /* <DEDUP_REMOVED lines=11> */
[----:B------:R-:W-:-:S03]  /*13f00*/  ISETP.GE.AND P0, PT, R8, UR37, PT ;  /* 0x0000002508007c0c */ /* 0x000fc6000bf06270 */
[----:B0-----:R-:W0:Y:S04]  /*13f10*/  SHFL.IDX PT, R3, R0, 0x2, 0x1c1f ;  /* 0x005c1f0000037f89 */ /* 0x001e2800000e0000 */
[----:B------:R-:W1:Y:S04]  /*13f20*/  SHFL.IDX PT, R2, R5, 0x2, 0x1c1f ;  /* 0x005c1f0005027f89 */ /* 0x000e6800000e0000 */
[----:B------:R-:W2:Y:S04]  /*13f30*/  SHFL.IDX PT, R0, R0, 0x3, 0x1c1f ;  /* 0x007c1f0000007f89 */ /* 0x000ea800000e0000 */
[----:B------:R-:W3:Y:S01]  /*13f40*/  SHFL.IDX PT, R5, R5, 0x3, 0x1c1f ;  /* 0x007c1f0005057f89 */ /* 0x000ee200000e0000 */
        /* <DEDUP_REMOVED lines=9> */
[----:B------:R-:W-:-:S13]  /*13fe0*/  ISETP.GE.AND P0, PT, R2, UR37, PT ;  /* 0x0000002502007c0c */ /* 0x000fda000bf06270 */
[----:B--2---:R-:W-:Y:S02]  /*13ff0*/  @!P0 LEA R8, P1, R20, R0, 0x1 ;  /* 0x0000000014088211 */ /* 0x004fe400078208ff */
[----:B------:R-:W-:Y:S03]  /*14000*/  SHFL.IDX PT, R0, R6, RZ, 0x1c1f ;  /* 0x001c1fff06007589 */ /* 0x000fe600000e0000 */
[----:B---3--:R-:W-:Y:S01]  /*14010*/  @!P0 IMAD.X R9, RZ, RZ, R5, P1 ;  /* 0x000000ffff098224 */ /* 0x008fe200008e0605 */
[----:B------:R-:W-:Y:S01]  /*14020*/  SHFL.IDX PT, R6, R6, 0x1, 0x1c1f ;  /* 0x003c1f0006067f89 */ /* 0x000fe200000e0000 */
[----:B------:R-:W-:Y:S02]  /*14030*/  @!P0 IMAD.MOV.U32 R2, RZ, RZ, R8 ;  /* 0x000000ffff028224 */ /* 0x000fe400078e0008 */
[----:B------:R-:W-:-:S05]  /*14040*/  @!P0 IMAD.MOV.U32 R3, RZ, RZ, R9 ;  /* 0x000000ffff038224 */ /* 0x000fca00078e0009 */
[----:B------:R-:W-:Y:S04]  /*14050*/  @!P0 LDGSTS.E.BYPASS.LTC128B.128 [R10+0xdc00], desc[UR52][R2.64], !P3 ;  /* 0x0dc00000020a8fae */ /* 0x000fe8000d901d74 */
[----:B------:R-:W-:Y:S04]  /*14060*/  @!P0 LDGSTS.E.BYPASS.LTC128B.128 [R10+0x10c00], desc[UR52][R2.64+0x40], !P4 ;  /* 0x10c00040020a8fae */ /* 0x000fe8000e101d74 */
[----:B------:R0:W-:Y:S04]  /*14070*/  @!P0 LDGSTS.E.BYPASS.LTC128B.128 [R10+0x13c00], desc[UR52][R2.64+0x80], !P5 ;  /* 0x13c00080020a8fae */ /* 0x0001e8000e901d74 */
[----:B0-----:R-:W0:Y:S01]  /*14080*/  SHFL.IDX PT, R2, R7, RZ, 0x1c1f ;  /* 0x001c1fff07027589 */ /* 0x001e2200000e0000 */
[----:B------:R-:W-:-:S05]  /*14090*/  VIADD R3, R4, 0x80 ;  /* 0x0000008004037836 */ /* 0x000fca0000000000 */
[----:B------:R-:W-:-:S13]  /*140a0*/  ISETP.GE.AND P0, PT, R3, UR37, PT ;  /* 0x0000002503007c0c */ /* 0x000fda000bf06270 */
[----:B0-----:R-:W-:-:S05]  /*140b0*/  @!P0 LEA R5, P1, R20, R2, 0x1 ;  /* 0x0000000214058211 */ /* 0x001fca00078208ff */
[----:B------:R-:W-:Y:S02]  /*140c0*/  @!P0 IMAD.X R0, RZ, RZ, R0, P1 ;  /* 0x000000ffff008224 */ /* 0x000fe400008e0600 */
[----:B------:R-:W-:Y:S02]  /*140d0*/  @!P0 IMAD.MOV.U32 R2, RZ, RZ, R5 ;  /* 0x000000ffff028224 */ /* 0x000fe400078e0005 */
[----:B------:R-:W-:-:S05]  /*140e0*/  @!P0 IMAD.MOV.U32 R3, RZ, RZ, R0 ;  /* 0x000000ffff038224 */ /* 0x000fca00078e0000 */
[----:B------:R0:W-:Y:S04]  /*140f0*/  @!P0 LDGSTS.E.BYPASS.LTC128B.128 [R10+0xe400], desc[UR52][R2.64], !P3 ;  /* 0x0e400000020a8fae */ /* 0x0001e8000d901d74 */
[----:B------:R0:W-:Y:S04]  /*14100*/  @!P0 LDGSTS.E.BYPASS.LTC128B.128 [R10+0x11400], desc[UR52][R2.64+0x40], !P4 ;  /* 0x11400040020a8fae */ /* 0x0001e8000e101d74 */
[----:B------:R0:W-:Y:S02]  /*14110*/  @!P0 LDGSTS.E.BYPASS.LTC128B.128 [R10+0x14400], desc[UR52][R2.64+0x80], !P5 ;  /* 0x14400080020a8fae */ /* 0x0001e4000e901d74 */
.L_x_10996:
[----:B------:R-:W-:-:S05]  /*14120*/  VIADD R4, R4, 0xa0 ;  /* 0x000000a004047836 */ /* 0x000fca0000000000 */
[----:B------:R-:W-:-:S13]  /*14130*/  ISETP.GE.AND P0, PT, R4, UR37, PT ;  /* 0x0000002504007c0c */ /* 0x000fda000bf06270 */
[----:B0-----:R-:W-:-:S05]  /*14140*/  @!P0 LEA R2, P1, R20, R14, 0x1 ;  /* 0x0000000e14028211 */ /* 0x001fca00078208ff */
[----:B------:R-:W-:-:S05]  /*14150*/  @!P0 IMAD.X R3, RZ, RZ, R6, P1 ;  /* 0x000000ffff038224 */ /* 0x000fca00008e0606 */
        /* <DEDUP_REMOVED lines=8> */
.L_x_10928:
        /* <DEDUP_REMOVED lines=18> */
.L_x_10997:
[----:B------:R-:W-:Y:S05]  /*14300*/  BSYNC B0 ;  /* 0x0000000000007941 */ /* 0x000fea0003800000 */
.L_x_10929:
        /* <DEDUP_REMOVED lines=9> */
.L_x_10944:
[----:B------:R-:W2:Y:S01]  /*143a0*/  LDL R8, [R1+0x8] ;  /* 0x0000080001087983 */ /* 0x000ea20000100800 */
[----:B------:R-:W1:Y:S03]  /*143b0*/  LDC R4, c[0x0][0x430] ;  /* 0x00010c00ff047b82 */ /* 0x000e660000000800 */
[----:B------:R-:W3:Y:S04]  /*143c0*/  LDL R6, [R1+0x4] ;  /* 0x0000040001067983 */ /* 0x000ee80000100800 */
[----:B------:R-:W4:Y:S01]  /*143d0*/  LDL R7, [R1] ;  /* 0x0000000001077983 */ /* 0x000f220000100800 */
[----:B0-----:R-:W0:Y:S01]  /*143e0*/  S2R R3, SR_TID.X ;  /* 0x0000000000037919 */ /* 0x001e220000002100 */
        /* <DEDUP_REMOVED lines=13> */
[----:B0-----:R-:W-:Y:S01]  /*144c0*/  @P0 SHF.R.U32.HI R4, RZ, R2, R3 ;  /* 0x00000002ff040219 */ /* 0x001fe20000011603 */
        /* <DEDUP_REMOVED lines=9> */
[----:B------:R-:W-:Y:S02]  /*14560*/  ULDC UR4, c[0x0][0x430] ;  /* 0x00010c0000047ab9 */ /* 0x000fe40000000800 */
[----:B------:R-:W-:Y:S01]  /*14570*/  LEA.HI.X R7, R2, UR5, R3, 0x2, P0 ;  /* 0x0000000502077c11 */ /* 0x000fe200080f1403 */
[----:B------:R-:W-:-:S04]  /*14580*/  IMAD.MOV R2, RZ, RZ, -R4 ;  /* 0x000000ffff027224 */ /* 0x000fc800078e0a04 */
[----:B------:R-:W2:Y:S01]  /*14590*/  LDG.E R4, desc[UR52][R6.64] ;  /* 0x0000003406047981 */ /* 0x000ea2000c1e1900 */
[----:B------:R-:W-:Y:S01]  /*145a0*/  ISETP.NE.AND P1, PT, R8, 0x3, PT ;  /* 0x000000030800780c */ /* 0x000fe20003f25270 */
[----:B------:R-:W-:-:S05]  /*145b0*/  VIADD R23, R9, 0x1 ;  /* 0x0000000109177836 */ /* 0x000fca0000000000 */
        /* <DEDUP_REMOVED lines=9> */
.L_x_10932:
[----:B------:R-:W-:Y:S01]  /*14650*/  IMAD R6, R23, 0x8, R16 ;  /* 0x0000000817067824 */ /* 0x000fe200078e0210 */
[----:B------:R-:W-:Y:S01]  /*14660*/  SHF.L.U32 R0, R26, 0x1f, RZ ;  /* 0x0000001f1a007819 */ /* 0x000fe200000006ff */
[----:B------:R-:W-:Y:S03]  /*14670*/  BSSY B1, `(.L_x_10933) ;  /* 0x0000003000017945 */ /* 0x000fe60003800000 */
[----:B------:R-:W0:Y:S02]  /*14680*/  SYNCS.PHASECHK.TRANS64.TRYWAIT P0, [R6+URZ+0x2d840], R0 ;  /* 0x02d84000060075a7 */ /* 0x000e24000800017f */
[----:B0-----:R-:W-:Y:S05]  /*14690*/  @!P0 BRA `(.L_x_10934) ;  /* 0x0000002800b48947 */ /* 0x001fea0003800000 */
.L_x_10998:
[----:B------:R-:W-:Y:S05]  /*146a0*/  BSYNC B1 ;  /* 0x0000000000017941 */ /* 0x000fea0003800000 */
.L_x_10933:
[----:B------:R-:W1:Y:S01]  /*146b0*/  S2R R12, SR_TID.X ;  /* 0x00000000000c7919 */ /* 0x000e620000002100 */
[----:B------:R-:W-:Y:S01]  /*146c0*/  SHF.R.S32.HI R21, RZ, 0x1f, R5 ;  /* 0x0000001fff157819 */ /* 0x000fe20000011405 */
[----:B------:R-:W-:Y:S01]  /*146d0*/  ULDC.64 UR4, c[0x0][0x300] ;  /* 0x0000c00000047ab9 */ /* 0x000fe20000000a00 */
[----:B------:R-:W-:Y:S01]  /*146e0*/  LOP3.LUT P3, RZ, R19, 0x4, RZ, 0xc0, !PT ;  /* 0x0000000413ff7812 */ /* 0x000fe2000786c0ff */
[----:B------:R-:W-:Y:S01]  /*146f0*/  IMAD.WIDE.U32 R2, R5, UR4, RZ ;  /* 0x0000000405027c25 */ /* 0x000fe2000f8e00ff */
[C---:B------:R-:W-:Y:S02]  /*14700*/  LOP3.LUT P2, RZ, R19.reuse, 0x2, RZ, 0xc0, !PT ;  /* 0x0000000213ff7812 */ /* 0x040fe4000784c0ff */
[----:B------:R-:W-:Y:S01]  /*14710*/  LOP3.LUT P1, RZ, R19, 0x1, RZ, 0xc0, !PT ;  /* 0x0000000113ff7812 */ /* 0x000fe2000782c0ff */
        /* <DEDUP_REMOVED lines=10> */
[----:B-1----:R-:W-:Y:S02]  /*147c0*/  IMAD.SHL.U32 R8, R12, 0x8, RZ ;  /* 0x000000080c087824 */ /* 0x002fe400078e00ff */
[C---:B------:R-:W-:Y:S02]  /*147d0*/  IMAD R0, R22.reuse, UR5, R0 ;  /* 0x0000000516007c24 */ /* 0x040fe4000f8e0200 */
[----:B------:R-:W-:Y:S01]  /*147e0*/  IMAD.WIDE.U32 R2, R22, UR4, R2 ;  /* 0x0000000416027c25 */ /* 0x000fe2000f8e0002 */
[----:B------:R-:W-:Y:S01]  /*147f0*/  LOP3.LUT R8, R8, 0xd8, RZ, 0xc0, !PT ;  /* 0x000000d808087812 */ /* 0x000fe200078ec0ff */
[----:B------:R-:W-:-:S02]  /*14800*/  ULDC.64 UR4, c[0x0][0x2e8] ;  /* 0x0000ba0000047ab9 */ /* 0x000fc40000000a00 */
[----:B------:R-:W-:Y:S01]  /*14810*/  IMAD.SHL.U32 R11, R12, 0x8, RZ ;  /* 0x000000080c0b7824 */ /* 0x000fe200078e00ff */
[----:B------:R-:W-:Y:S01]  /*14820*/  LOP3.LUT R8, R8, 0x18, R12, 0x78, !PT ;  /* 0x0000001808087812 */ /* 0x000fe200078e780c */
[----:B------:R-:W-:Y:S01]  /*14830*/  IMAD.IADD R0, R0, 0x1, R3 ;  /* 0x0000000100007824 */ /* 0x000fe200078e0203 */
[----:B------:R-:W-:Y:S01]  /*14840*/  LEA R7, P0, R2, UR4, 0x1 ;  /* 0x0000000402077c11 */ /* 0x000fe2000f8008ff */
[----:B------:R-:W-:Y:S01]  /*14850*/  UMOV UR4, 0xffffffff ;  /* 0xffffffff00047882 */ /* 0x000fe20000000000 */
[----:B------:R-:W-:Y:S02]  /*14860*/  LOP3.LUT R8, R8, 0x320, R11, 0xf8, !PT ;  /* 0x0000032008087812 */ /* 0x000fe400078ef80b */
[----:B------:R-:W-:-:S03]  /*14870*/  LEA.HI.X R10, R2, UR5, R0, 0x1, P0 ;  /* 0x00000005020a7c11 */ /* 0x000fc600080f0c00 */
[----:B------:R-:W-:Y:S01]  /*14880*/  IMAD R8, R23, 0x3000, R8 ;  /* 0x0000300017087824 */ /* 0x000fe200078e0208 */
[----:B------:R-:W-:Y:S06]  /*14890*/  BRA.DIV UR4, `(.L_x_10935) ;  /* 0x0000002a04487947 */ /* 0x000fec000b800000 */
[----:B------:R-:W0:Y:S01]  /*148a0*/  S2R R3, SR_TID.X ;  /* 0x0000000000037919 */ /* 0x000e220000002100 */
        /* <DEDUP_REMOVED lines=27> */
.L_x_11008:
        /* <DEDUP_REMOVED lines=10> */
.L_x_10936:
        /* <DEDUP_REMOVED lines=11> */
.L_x_10937:
[----:B------:R1:W-:Y:S01]  /*14bb0*/  SYNCS.ARRIVE.TRANS64.A1T0 RZ, [R6+URZ+0x2d830], RZ ;  /* 0x02d830ff06ff79a7 */ /* 0x0003e2000810003f */
[----:B------:R-:W-:Y:S05]  /*14bc0*/  @!P2 BRA `(.L_x_10938) ;  /* 0x000000000004a947 */ /* 0x000fea0003800000 */
[----:B------:R-:W-:Y:S01]  /*14bd0*/  BPT.TRAP 0x1 ;  /* 0x000000040000795c */ /* 0x000fe20000300000 */
.L_x_10938:
[----:B------:R-:W-:Y:S01]  /*14be0*/  SHF.L.U32 R2, R20, 0x1f, RZ ;  /* 0x0000001f14027819 */ /* 0x000fe200000006ff */
[----:B-1----:R-:W-:Y:S01]  /*14bf0*/  IMAD R6, R9, 0x8, R16 ;  /* 0x0000000809067824 */ /* 0x002fe200078e0210 */
[----:B------:R-:W-:Y:S03]  /*14c00*/  BSSY B1, `(.L_x_10939) ;  /* 0x0000003000017945 */ /* 0x000fe60003800000 */
[----:B------:R-:W1:Y:S02]  /*14c10*/  SYNCS.PHASECHK.TRANS64.TRYWAIT P0, [R6+URZ+0x2d860], R2 ;  /* 0x02d86002060075a7 */ /* 0x000e64000800017f */
[----:B-1----:R-:W-:Y:S05]  /*14c20*/  @!P0 BRA `(.L_x_10940) ;  /* 0x0000002800a88947 */ /* 0x002fea0003800000 */
.L_x_11009:
[----:B------:R-:W-:Y:S05]  /*14c30*/  BSYNC B1 ;  /* 0x0000000000017941 */ /* 0x000fea0003800000 */
.L_x_10939:
[----:B------:R-:W0:Y:S01]  /*14c40*/  S2R R3, SR_TID.X ;  /* 0x0000000000037919 */ /* 0x000e220000002100 */
[----:B-1----:R-:W-:Y:S01]  /*14c50*/  IMAD.MOV.U32 R2, RZ, RZ, -0x80 ;  /* 0xffffff80ff027424 */ /* 0x002fe200078e00ff */
[----:B------:R-:W-:Y:S01]  /*14c60*/  UMOV UR4, 0xffffffff ;  /* 0xffffffff00047882 */ /* 0x000fe20000000000 */
[C---:B------:R-:W-:Y:S02]  /*14c70*/  LOP3.LUT P3, RZ, R19.reuse, 0x20, RZ, 0xc0, !PT ;  /* 0x0000002013ff7812 */ /* 0x040fe4000786c0ff */
[----:B------:R-:W-:Y:S01]  /*14c80*/  IMAD R2, R28, R2, UR36 ;  /* 0x000000241c027e24 */ /* 0x000fe2000f8e0202 */
[C---:B------:R-:W-:Y:S02]  /*14c90*/  LOP3.LUT P2, RZ, R19.reuse, 0x10, RZ, 0xc0, !PT ;  /* 0x0000001013ff7812 */ /* 0x040fe4000784c0ff */
[----:B------:R-:W-:Y:S01]  /*14ca0*/  LOP3.LUT P1, RZ, R19, 0x8, RZ, 0xc0, !PT ;  /* 0x0000000813ff7812 */ /* 0x000fe2000782c0ff */
[C---:B0-----:R-:W-:Y:S02]  /*14cb0*/  IMAD.SHL.U32 R7, R3.reuse, 0x8, RZ ;  /* 0x0000000803077824 */ /* 0x041fe400078e00ff */
[----:B------:R-:W-:-:S03]  /*14cc0*/  IMAD.SHL.U32 R8, R3, 0x8, RZ ;  /* 0x0000000803087824 */ /* 0x000fc600078e00ff */
[----:B------:R-:W-:-:S04]  /*14cd0*/  LOP3.LUT R7, R7, 0xd8, RZ, 0xc0, !PT ;  /* 0x000000d807077812 */ /* 0x000fc800078ec0ff */
[----:B------:R-:W-:Y:S02]  /*14ce0*/  LOP3.LUT R7, R7, 0x18, R3, 0x78, !PT ;  /* 0x0000001807077812 */ /* 0x000fe400078e7803 */
[----:B------:R-:W-:Y:S02]  /*14cf0*/  LOP3.LUT R3, R3, 0x7f, RZ, 0xc0, !PT ;  /* 0x0000007f03037812 */ /* 0x000fe400078ec0ff */
[----:B------:R-:W-:Y:S02]  /*14d00*/  LOP3.LUT R7, R7, 0x320, R8, 0xf8, !PT ;  /* 0x0000032007077812 */ /* 0x000fe400078ef808 */
[----:B------:R-:W-:-:S03]  /*14d10*/  SHF.R.U32.HI R3, RZ, 0x2, R3 ;  /* 0x00000002ff037819 */ /* 0x000fc60000011603 */
[----:B------:R-:W-:Y:S02]  /*14d20*/  IMAD R7, R9, 0x3000, R7 ;  /* 0x0000300009077824 */ /* 0x000fe400078e0207 */
[----:B------:R-:W-:Y:S01]  /*14d30*/  IMAD.IADD R8, R2, 0x1, -R3 ;  /* 0x0000000102087824 */ /* 0x000fe200078e0a03 */
[----:B------:R-:W-:Y:S06]  /*14d40*/  BRA.DIV UR4, `(.L_x_10941) ;  /* 0x0000002a04747947 */ /* 0x000fec000b800000 */
[----:B------:R-:W0:Y:S01]  /*14d50*/  SHFL.IDX PT, R2, R17, RZ, 0x1c1f ;  /* 0x001c1fff11027589 */ /* 0x000e2200000e0000 */
        /* <DEDUP_REMOVED lines=33> */
.L_x_11019:
        /* <DEDUP_REMOVED lines=31> */
.L_x_10942:
        /* <DEDUP_REMOVED lines=11> */
.L_x_10943:
        /* <DEDUP_REMOVED lines=8> */
.L_x_10931:
        /* <DEDUP_REMOVED lines=16> */
[----:B0-----:R-:W-:-:S05]  /*15390*/  IADD3 R0, R0, UR46, R7 ;  /* 0x0000002e00007c10 */ /* 0x001fca000fffe007 */
[----:B------:R1:W-:Y:S02]  /*153a0*/  STL [R1+0x10], R0 ;  /* 0x0000100001007387 */ /* 0x0003e40000100800 */
.L_x_10946:
[----:B------:R-:W-:Y:S05]  /*153b0*/  BSYNC B0 ;  /* 0x0000000000007941 */ /* 0x000fea0003800000 */
.L_x_10945:
[----:B-1----:R-:W-:-:S05]  /*153c0*/  IMAD.U32 R0, RZ, RZ, UR47 ;  /* 0x0000002fff007e24 */ /* 0x002fca000f8e00ff */
[----:B------:R-:W-:-:S13]  /*153d0*/  ISETP.NE.AND P0, PT, R0, 0x3, PT ;  /* 0x000000030000780c */ /* 0x000fda0003f05270 */
[----:B------:R-:W-:Y:S05]  /*153e0*/  @!P0 BRA `(.L_x_10947) ;  /* 0x0000000000048947 */ /* 0x000fea0003800000 */
[----:B------:R-:W-:Y:S01]  /*153f0*/  BPT.TRAP 0x1 ;  /* 0x000000040000795c */ /* 0x000fe20000300000 */
.L_x_10947:
[----:B------:R-:W-:Y:S01]  /*15400*/  IMAD R4, R23, 0x8, R16 ;  /* 0x0000000817047824 */ /* 0x000fe200078e0210 */
[----:B0-----:R-:W-:Y:S01]  /*15410*/  SHF.L.U32 R3, R26, 0x1f, RZ ;  /* 0x0000001f1a037819 */ /* 0x001fe200000006ff */
[----:B------:R-:W-:Y:S03]  /*15420*/  BSSY B0, `(.L_x_10948) ;  /* 0x0000003000007945 */ /* 0x000fe60003800000 */
[----:B------:R-:W0:Y:S02]  /*15430*/  SYNCS.PHASECHK.TRANS64.TRYWAIT P0, [R4+URZ+0x2d860], R3 ;  /* 0x02d86003040075a7 */ /* 0x000e24000800017f */
[----:B0-----:R-:W-:Y:S05]  /*15440*/  @!P0 BRA `(.L_x_10949) ;  /* 0x0000002800188947 */ /* 0x001fea0003800000 */
.L_x_11020:
[----:B------:R-:W-:Y:S05]  /*15450*/  BSYNC B0 ;  /* 0x0000000000007941 */ /* 0x000fea0003800000 */
.L_x_10948:
[----:B------:R-:W1:Y:S01]  /*15460*/  S2R R7, SR_TID.X ;  /* 0x0000000000077919 */ /* 0x000e620000002100 */
[----:B------:R-:W-:Y:S01]  /*15470*/  IMAD.MOV.U32 R5, RZ, RZ, -0x80 ;  /* 0xffffff80ff057424 */ /* 0x000fe200078e00ff */
[----:B------:R-:W-:Y:S01]  /*15480*/  UMOV UR4, 0xffffffff ;  /* 0xffffffff00047882 */ /* 0x000fe20000000000 */
[C---:B------:R-:W-:Y:S02]  /*15490*/  LOP3.LUT P4, RZ, R19.reuse, 0x20, RZ, 0xc0, !PT ;  /* 0x0000002013ff7812 */ /* 0x040fe4000788c0ff */
[----:B------:R-:W-:Y:S01]  /*154a0*/  IMAD R5, R24, R5, UR36 ;  /* 0x0000002418057e24 */ /* 0x000fe2000f8e0205 */
[C---:B------:R-:W-:Y:S02]  /*154b0*/  LOP3.LUT P3, RZ, R19.reuse, 0x10, RZ, 0xc0, !PT ;  /* 0x0000001013ff7812 */ /* 0x040fe4000786c0ff */
[----:B------:R-:W-:Y:S01]  /*154c0*/  LOP3.LUT P1, RZ, R19, 0x8, RZ, 0xc0, !PT ;  /* 0x0000000813ff7812 */ /* 0x000fe2000782c0ff */
[C---:B-1----:R-:W-:Y:S01]  /*154d0*/  IMAD.SHL.U32 R0, R7.reuse, 0x8, RZ ;  /* 0x0000000807007824 */ /* 0x042fe200078e00ff */
[C---:B------:R-:W-:Y:S01]  /*154e0*/  LOP3.LUT R6, R7.reuse, 0x7f, RZ, 0xc0, !PT ;  /* 0x0000007f07067812 */ /* 0x040fe200078ec0ff */
[----:B------:R-:W-:-:S03]  /*154f0*/  IMAD.SHL.U32 R2, R7, 0x8, RZ ;  /* 0x0000000807027824 */ /* 0x000fc600078e00ff */
[----:B------:R-:W-:Y:S02]  /*15500*/  LOP3.LUT R0, R0, 0xd8, RZ, 0xc0, !PT ;  /* 0x000000d800007812 */ /* 0x000fe400078ec0ff */
[----:B------:R-:W-:Y:S02]  /*15510*/  SHF.R.U32.HI R6, RZ, 0x2, R6 ;  /* 0x00000002ff067819 */ /* 0x000fe40000011606 */
[----:B------:R-:W-:-:S03]  /*15520*/  LOP3.LUT R0, R0, 0x18, R7, 0x78, !PT ;  /* 0x0000001800007812 */ /* 0x000fc600078e7807 */
[----:B------:R-:W-:Y:S01]  /*15530*/  IMAD.IADD R5, R5, 0x1, -R6 ;  /* 0x0000000105057824 */ /* 0x000fe200078e0a06 */
[----:B------:R-:W-:-:S05]  /*15540*/  LOP3.LUT R0, R0, 0x320, R2, 0xf8, !PT ;  /* 0x0000032000007812 */ /* 0x000fca00078ef802 */
[----:B------:R-:W-:Y:S01]  /*15550*/  IMAD R7, R23, 0x3000, R0 ;  /* 0x0000300017077824 */ /* 0x000fe200078e0200 */
        /* <DEDUP_REMOVED lines=8> */
[----:B------:R-:W1:Y:S03]  /*155e0*/  SHFL.IDX PT, R14, R17, 0x1, 0x1c1f ;  /* 0x003c1f00110e7f89 */ /* 0x000e6600000e0000 */
[----:B0-----:R-:W-:Y:S01]  /*155f0*/  IMAD.X R3, RZ, RZ, R0, P0 ;  /* 0x000000ffff037224 */ /* 0x001fe200000e0600 */
[----:B------:R-:W-:Y:S01]  /*15600*/  ISETP.LT.OR P0, PT, R5, 0x1, P4 ;  /* 0x000000010500780c */ /* 0x000fe20002701670 */
[----:B------:R-:W-:Y:S02]  /*15610*/  IMAD R0, R7, 0x2, R16 ;  /* 0x0000000207007824 */ /* 0x000fe400078e0210 */
[----:B------:R-:W-:Y:S10]  /*15620*/  SHFL.IDX PT, R7, R18, 0x3, 0x1c1f ;  /* 0x007c1f0012077f89 */ /* 0x000ff400000e0000 */
        /* <DEDUP_REMOVED lines=25> */
.L_x_11030:
        /* <DEDUP_REMOVED lines=13> */
.L_x_10951:
        /* <DEDUP_REMOVED lines=11> */
.L_x_10952:
[----:B------:R0:W-:Y:S01]  /*15940*/  SYNCS.ARRIVE.TRANS64.A1T0 RZ, [R4+URZ+0x2d850], RZ ;  /* 0x02d850ff04ff79a7 */ /* 0x0001e2000810003f */
[----:B------:R-:W-:-:S05]  /*15950*/  VIADD R23, R23, 0x1 ;  /* 0x0000000117177836 */ /* 0x000fca0000000000 */
[----:B------:R-:W-:-:S04]  /*15960*/  ISETP.NE.AND P0, PT, R23, 0x2, PT ;  /* 0x000000021700780c */ /* 0x000fc80003f05270 */
[----:B------:R-:W-:Y:S02]  /*15970*/  SEL R3, RZ, 0x1, P0 ;  /* 0x00000001ff037807 */ /* 0x000fe40000000000 */
[----:B------:R-:W-:Y:S02]  /*15980*/  SEL R23, R23, RZ, P0 ;  /* 0x000000ff17177207 */ /* 0x000fe40000000000 */
[----:B0-----:R-:W-:-:S07]  /*15990*/  LOP3.LUT R26, R26, R3, RZ, 0x3c, !PT ;  /* 0x000000031a1a7212 */ /* 0x001fce00078e3cff */
.L_x_10912:
[----:B------:R-:W-:Y:S05]  /*159a0*/  BSYNC B7 ;  /* 0x0000000000077941 */ /* 0x000fea0003800000 */
.L_x_10910:
[----:B------:R2:W5:Y:S01]  /*159b0*/  LDL R2, [R1+0x10] ;  /* 0x0000100001027983 */ /* 0x0005620000100800 */
[----:B------:R-:W-:-:S13]  /*159c0*/  LOP3.LUT P0, RZ, R19, 0x800, RZ, 0xc0, !PT ;  /* 0x0000080013ff7812 */ /* 0x000fda000780c0ff */
[----:B--2---:R-:W-:Y:S05]  /*159d0*/  @!P0 BRA `(.L_x_10953) ;  /* 0x0000000000288947 */ /* 0x004fea0003800000 */
[----:B------:R-:W-:Y:S05]  /*159e0*/  WARPSYNC.ALL ;  /* 0x0000000000007948 */ /* 0x000fea0003800000 */
[----:B------:R-:W2:Y:S08]  /*159f0*/  S2UR UR5, SR_CgaCtaId ;  /* 0x00000000000579c3 */ /* 0x000eb00000008800 */
[----:B------:R-:W-:Y:S06]  /*15a00*/  BAR.SYNC.DEFER_BLOCKING 0x5, 0x200 ;  /* 0x0148000000007b1d */ /* 0x000fec0000010000 */
[----:B------:R-:W-:-:S02]  /*15a10*/  UMOV UR4, 0x400 ;  /* 0x0000040000047882 */ /* 0x000fc40000000000 */
[----:B--2---:R-:W-:-:S06]  /*15a20*/  ULEA UR4, UR5, UR4, 0x18 ;  /* 0x0000000405047291 */ /* 0x004fcc000f8ec03f */
[----:B------:R-:W-:-:S05]  /*15a30*/  IMAD.U32 R16, RZ, RZ, UR4 ;  /* 0x00000004ff107e24 */ /* 0x000fca000f8e00ff */
[----:B-----5:R-:W2:Y:S04]  /*15a40*/  LDS R2, [R16+0x2d8d0] ;  /* 0x02d8d00010027984 */ /* 0x020ea80000000800 */
[----:B--2---:R2:W-:Y:S01]  /*15a50*/  STL [R1+0x10], R2 ;  /* 0x0000100201007387 */ /* 0x0045e20000100800 */
[----:B------:R-:W-:Y:S06]  /*15a60*/  BAR.ARV 0x4, 0x200 ;  /* 0x0108000000007b1d */ /* 0x000fec0000002000 */
[----:B------:R-:W-:Y:S05]  /*15a70*/  BRA `(.L_x_10954) ;  /* 0x00000000002c7947 */ /* 0x000fea0003800000 */
.L_x_10953:
[----:B------:R-:W-:-:S03]  /*15a80*/  UMOV UR4, 0xffffffff ;  /* 0xffffffff00047882 */ /* 0x000fc60000000000 */
[----:B------:R-:W-:Y:S05]  /*15a90*/  BRA.DIV UR4, `(.L_x_10955) ;  /* 0x0000002604fc7947 */ /* 0x000fea000b800000 */
[----:B-----5:R2:W3:Y:S02]  /*15aa0*/  SHFL.IDX PT, R14, R2, RZ, 0x1f ;  /* 0x00001fff020e7589 */ /* 0x0204e400000e0000 */
.L_x_11033:
[----:B------:R-:W4:Y:S01]  /*15ab0*/  @!P2 S2R R3, SR_CgaCtaId ;  /* 0x000000000003a919 */ /* 0x000f220000008800 */
[----:B------:R-:W-:Y:S05]  /*15ac0*/  WARPSYNC.ALL ;  /* 0x0000000000007948 */ /* 0x000fea0003800000 */
[----:B------:R-:W-:Y:S01]  /*15ad0*/  BAR.SYNC.DEFER_BLOCKING 0x4, 0x200 ;  /* 0x0108000000007b1d */ /* 0x000fe20000010000 */
[----:B-1----:R-:W-:-:S05]  /*15ae0*/  @!P2 MOV R0, 0x400 ;  /* 0x000004000000a802 */ /* 0x002fca0000000f00 */
[----:B---3--:R3:W-:Y:S01]  /*15af0*/  STL [R1+0x10], R14 ;  /* 0x0000100e01007387 */ /* 0x0087e20000100800 */
[----:B----4-:R-:W-:-:S05]  /*15b00*/  @!P2 LEA R16, R3, R0, 0x18 ;  /* 0x000000000310a211 */ /* 0x010fca00078ec0ff */
[----:B------:R3:W-:Y:S01]  /*15b10*/  @!P2 STS [R16+0x2d8d0], R2 ;  /* 0x02d8d0021000a388 */ /* 0x0007e20000000800 */
[----:B------:R-:W-:Y:S06]  /*15b20*/  BAR.ARV 0x5, 0x200 ;  /* 0x0148000000007b1d */ /* 0x000fec0000002000 */
.L_x_10954:
[----:B-1----:R-:W4:Y:S01]  /*15b30*/  LDL R0, [R1+0x10] ;  /* 0x0000100001007983 */ /* 0x002f220000100800 */
[----:B------:R-:W-:Y:S02]  /*15b40*/  ULDC UR4, c[0x0][0xc38] ;  /* 0x00030e0000047ab9 */ /* 0x000fe40000000800 */
[----:B----4-:R-:W-:-:S13]  /*15b50*/  ISETP.GE.AND P0, PT, R0, UR4, PT ;  /* 0x0000000400007c0c */ /* 0x010fda000bf06270 */
[----:B------:R-:W-:Y:S05]  /*15b60*/  @!P0 BRA `(.L_x_10956) ;  /* 0xffffffc000c48947 */ /* 0x000fea000383ffff */
.L_x_10901:
[----:B------:R-:W4:Y:S01]  /*15b70*/  LDL.LU R0, [R1+0x14] ;  /* 0x0000140001007983 */ /* 0x000f220000300800 */
[----:B------:R-:W-:Y:S01]  /*15b80*/  BSSY B0, `(.L_x_10957) ;  /* 0x000000b000007945 */ /* 0x000fe20003800000 */
[----:B------:R-:W1:Y:S01]  /*15b90*/  S2R R5, SR_CgaCtaId ;  /* 0x0000000000057919 */ /* 0x000e620000008800 */
[----:B----4-:R-:W-:-:S05]  /*15ba0*/  VIADD R0, R0, 0x1 ;  /* 0x0000000100007836 */ /* 0x010fca0000000000 */
[----:B--23--:R-:W-:-:S04]  /*15bb0*/  LEA.HI R2, R0, R0, RZ, 0x1 ;  /* 0x0000000000027211 */ /* 0x00cfc800078f08ff */
[----:B------:R-:W-:Y:S02]  /*15bc0*/  LOP3.LUT R3, R2, 0xfffffffe, RZ, 0xc0, !PT ;  /* 0xfffffffe02037812 */ /* 0x000fe400078ec0ff */
[----:B------:R-:W-:-:S03]  /*15bd0*/  MOV R2, 0x400 ;  /* 0x0000040000027802 */ /* 0x000fc60000000f00 */
[----:B------:R-:W-:Y:S01]  /*15be0*/  IMAD.IADD R0, R0, 0x1, -R3 ;  /* 0x0000000100007824 */ /* 0x000fe200078e0a03 */
[----:B-1----:R-:W-:-:S04]  /*15bf0*/  LEA R4, R5, R2, 0x18 ;  /* 0x0000000205047211 */ /* 0x002fc800078ec0ff */
[----:B------:R-:W-:-:S04]  /*15c00*/  SHF.L.U32 R0, R0, 0x1f, RZ ;  /* 0x0000001f00007819 */ /* 0x000fc800000006ff */
[----:B------:R-:W1:Y:S02]  /*15c10*/  SYNCS.PHASECHK.TRANS64.TRYWAIT P0, [R4+URZ+0x2d820], R0 ;  /* 0x02d82000040075a7 */ /* 0x000e64000800017f */
[----:B-1----:R-:W-:Y:S05]  /*15c20*/  @!P0 BRA `(.L_x_10958) ;  /* 0x0000002400c08947 */ /* 0x002fea0003800000 */
.L_x_11034:
[----:B------:R-:W-:Y:S05]  /*15c30*/  BSYNC B0 ;  /* 0x0000000000007941 */ /* 0x000fea0003800000 */
.L_x_10957:
[----:B------:R-:W-:-:S03]  /*15c40*/  UMOV UR4, 0xffffffff ;  /* 0xffffffff00047882 */ /* 0x000fc60000000000 */
[----:B------:R-:W-:Y:S05]  /*15c50*/  BRA.DIV UR4, `(.L_x_10959) ;  /* 0x0000002604c87947 */ /* 0x000fea000b800000 */
[----:B-1----:R-:W1:Y:S02]  /*15c60*/  S2R R0, SR_TID.X ;  /* 0x0000000000007919 */ /* 0x002e640000002100 */
[----:B-1----:R-:W-:-:S04]  /*15c70*/  SHF.R.U32.HI R0, RZ, 0x5, R0 ;  /* 0x00000005ff007819 */ /* 0x002fc80000011600 */
[----:B------:R-:W-:-:S05]  /*15c80*/  LOP3.LUT R0, R0, 0x3, RZ, 0xc0, !PT ;  /* 0x0000000300007812 */ /* 0x000fca00078ec0ff */
[----:B------:R1:W2:Y:S02]  /*15c90*/  SHFL.IDX PT, R14, R0, RZ, 0x1f ;  /* 0x00001fff000e7589 */ /* 0x0002a400000e0000 */
.L_x_11037:
[----:B--2---:R-:W-:Y:S01]  /*15ca0*/  ISETP.NE.AND P0, PT, R14, RZ, PT ;  /* 0x000000ff0e00720c */ /* 0x004fe20003f05270 */
[----:B------:R-:W-:-:S12]  /*15cb0*/  BSSY B0, `(.L_x_10960) ;  /* 0x0000024000007945 */ /* 0x000fd80003800000 */
[----:B------:R-:W-:Y:S05]  /*15cc0*/  @P0 BRA `(.L_x_10961) ;  /* 0x0000000000880947 */ /* 0x000fea0003800000 */
[----:B------:R-:W-:-:S03]  /*15cd0*/  UMOV UR4, 0xffffffff ;  /* 0xffffffff00047882 */ /* 0x000fc60000000000 */
[----:B------:R-:W-:Y:S05]  /*15ce0*/  BRA.DIV UR4, `(.L_x_10962) ;  /* 0x0000002604d87947 */ /* 0x000fea000b800000 */
[----:B------:R-:W-:-:S13]  /*15cf0*/  ELECT P6, URZ, PT ;  /* 0x00000000003f782f */ /* 0x000fda00038c0000 */
.L_x_11040:
[----:B------:R-:W-:Y:S05]  /*15d00*/  @!P6 BRA `(.L_x_10961) ;  /* 0x000000000078e947 */ /* 0x000fea0003800000 */
[----:B------:R-:W-:-:S06]  /*15d10*/  ULOP3.LUT UR4, UR42, 0x2, URZ, 0xfc, !UPT ;  /* 0x000000022a047892 */ /* 0x000fcc000f8efc3f */
[----:B-1----:R-:W-:-:S05]  /*15d20*/  IMAD.U32 R0, RZ, RZ, UR4 ;  /* 0x00000004ff007e24 */ /* 0x002fca000f8e00ff */
[----:B------:R-:W-:-:S13]  /*15d30*/  ISETP.NE.AND P0, PT, R0, 0x3, PT ;  /* 0x000000030000780c */ /* 0x000fda0003f05270 */
[----:B------:R-:W-:Y:S05]  /*15d40*/  @!P0 BRA `(.L_x_10963) ;  /* 0x0000000000048947 */ /* 0x000fea0003800000 */
[----:B------:R-:W-:Y:S01]  /*15d50*/  BPT.TRAP 0x1 ;  /* 0x000000040000795c */ /* 0x000fe20000300000 */
.L_x_10963:
[C---:B------:R-:W-:Y:S01]  /*15d60*/  IMAD R5, R23.reuse, 0x8, R4 ;  /* 0x0000000817057824 */ /* 0x040fe200078e0204 */
[----:B------:R-:W-:Y:S01]  /*15d70*/  SHF.L.U32 R0, R26, 0x1f, RZ ;  /* 0x0000001f1a007819 */ /* 0x000fe200000006ff */
[----:B------:R-:W-:-:S03]  /*15d80*/  VIADD R23, R23, 0x1 ;  /* 0x0000000117177836 */ /* 0x000fc60000000000 */
[----:B------:R-:W1:Y:S02]  /*15d90*/  SYNCS.PHASECHK.TRANS64.TRYWAIT P1, [R5+URZ+0x2d840], R0 ;  /* 0x02d84000050075a7 */ /* 0x000e64000802017f */
[----:B------:R-:W-:-:S04]  /*15da0*/  ISETP.NE.AND P2, PT, R23, 0x2, PT ;  /* 0x000000021700780c */ /* 0x000fc80003f45270 */
[----:B------:R-:W-:Y:S01]  /*15db0*/  SEL R3, RZ, 0x1, P2 ;  /* 0x00000001ff037807 */ /* 0x000fe20001000000 */
[----:B-1----:R-:W-:Y:S08]  /*15dc0*/  @!P1 BRA `(.L_x_10964) ;  /* 0x0000002400c09947 */ /* 0x002ff00003800000 */
.L_x_11041:
[----:B------:R-:W-:Y:S02]  /*15dd0*/  SEL R23, R23, RZ, P2 ;  /* 0x000000ff17177207 */ /* 0x000fe40001000000 */
[----:B------:R-:W-:Y:S01]  /*15de0*/  LOP3.LUT R2, R26, R3, RZ, 0x3c, !PT ;  /* 0x000000031a027212 */ /* 0x000fe200078e3cff */
[----:B------:R-:W-:Y:S06]  /*15df0*/  @!P0 BRA `(.L_x_10965) ;  /* 0x0000000000048947 */ /* 0x000fec0003800000 */
[----:B------:R-:W-:Y:S01]  /*15e00*/  BPT.TRAP 0x1 ;  /* 0x000000040000795c */ /* 0x000fe20000300000 */
.L_x_10965:
[----:B------:R-:W-:Y:S01]  /*15e10*/  IMAD R23, R23, 0x8, R4 ;  /* 0x0000000817177824 */ /* 0x000fe200078e0204 */
[----:B------:R-:W-:-:S04]  /*15e20*/  SHF.L.U32 R2, R2, 0x1f, RZ ;  /* 0x0000001f02027819 */ /* 0x000fc800000006ff */
[----:B------:R-:W2:Y:S02]  /*15e30*/  SYNCS.PHASECHK.TRANS64.TRYWAIT P1, [R23+URZ+0x2d840], R2 ;  /* 0x02d84002170075a7 */ /* 0x000ea4000802017f */
[----:B--2---:R-:W-:Y:S05]  /*15e40*/  @!P1 BRA `(.L_x_10966) ;  /* 0x0000002400b49947 */ /* 0x004fea0003800000 */
.L_x_11042:
[----:B------:R-:W-:Y:S05]  /*15e50*/  @!P0 BRA `(.L_x_10967) ;  /* 0x0000000000048947 */ /* 0x000fea0003800000 */
[----:B------:R-:W-:Y:S01]  /*15e60*/  BPT.TRAP 0x1 ;  /* 0x000000040000795c */ /* 0x000fe20000300000 */
.L_x_10967:
[----:B------:R-:W3:Y:S02]  /*15e70*/  SYNCS.PHASECHK.TRANS64.TRYWAIT P1, [R5+URZ+0x2d860], R0 ;  /* 0x02d86000050075a7 */ /* 0x000ee4000802017f */
[----:B---3--:R-:W-:Y:S05]  /*15e80*/  @!P1 BRA `(.L_x_10968) ;  /* 0x0000002400b89947 */ /* 0x008fea0003800000 */
.L_x_11043:
[----:B------:R-:W-:Y:S05]  /*15e90*/  @!P0 BRA `(.L_x_10969) ;  /* 0x0000000000048947 */ /* 0x000fea0003800000 */
[----:B------:R-:W-:Y:S01]  /*15ea0*/  BPT.TRAP 0x1 ;  /* 0x000000040000795c */ /* 0x000fe20000300000 */
.L_x_10969:
[----:B----4-:R4:W0:Y:S02]  /*15eb0*/  SYNCS.PHASECHK.TRANS64.TRYWAIT P0, [R23+URZ+0x2d860], R2 ;  /* 0x02d86002170075a7 */ /* 0x010824000800017f */
[----:B0-----:R-:W-:Y:S05]  /*15ec0*/  @!P0 NANOSLEEP.SYNCS 0x989680 ;  /* 0x009896800000895d */ /* 0x001fea0003900000 */
[----:B------:R-:W0:Y:S02]  /*15ed0*/  @!P0 SYNCS.PHASECHK.TRANS64 P0, [R23+URZ+0x2d860], R2 ;  /* 0x02d86002170085a7 */ /* 0x000e24000800007f */
[----:B0-----:R-:W-:Y:S05]  /*15ee0*/  @!P0 BRA `(.L_x_10969) ;  /* 0xfffffffc00f08947 */ /* 0x001fea000383ffff */
.L_x_10961:
[----:B------:R-:W-:Y:S05]  /*15ef0*/  BSYNC B0 ;  /* 0x0000000000007941 */ /* 0x000fea0003800000 */
.L_x_10960:
[----:B------:R-:W-:Y:S05]  /*15f00*/  EXIT ;  /* 0x000000000000794d */ /* 0x000fea0003800000 */
.L_x_10814:
[----:B0-----:R-:W-:-:S04]  /*15f10*/  IMAD.U32 R3, RZ, RZ, UR40 ;  /* 0x00000028ff037e24 */ /* 0x001fc8000f8e00ff */
[----:B------:R0:W1:Y:S03]  /*15f20*/  SYNCS.PHASECHK.TRANS64.TRYWAIT P1, [R3+URZ+0x2d800], R0 ;  /* 0x02d80000030075a7 */ /* 0x000066000802017f */
[----:B-1----:R-:W-:Y:S05]  /*15f30*/  @!P1 NANOSLEEP.SYNCS 0x989680 ;  /* 0x009896800000995d */ /* 0x002fea0003900000 */
[----:B------:R-:W1:Y:S02]  /*15f40*/  @!P1 SYNCS.PHASECHK.TRANS64 P1, [R3+URZ+0x2d800], R0 ;  /* 0x02d80000030095a7 */ /* 0x000e64000802007f */
[----:B-1----:R-:W-:Y:S05]  /*15f50*/  @!P1 BRA `(.L_x_10814) ;  /* 0xfffffffc00ec9947 */ /* 0x002fea000383ffff */
[----:B------:R-:W-:Y:S05]  /*15f60*/  BRA `(.L_x_10970) ;  /* 0xfffffeb800e47947 */ /* 0x000fea000383ffff */
.L_x_10818:
[----:B-1----:R1:W2:Y:S02]  /*15f70*/  SYNCS.PHASECHK.TRANS64.TRYWAIT P1, [R6+URZ+0x2d830], R3 ;  /* 0x02d83003060075a7 */ /* 0x0022a4000802017f */
[----:B--2---:R-:W-:Y:S05]  /*15f80*/  @!P1 NANOSLEEP.SYNCS 0x989680 ;  /* 0x009896800000995d */ /* 0x004fea0003900000 */
[----:B------:R-:W2:Y:S02]  /*15f90*/  @!P1 SYNCS.PHASECHK.TRANS64 P1, [R6+URZ+0x2d830], R3 ;  /* 0x02d83003060095a7 */ /* 0x000ea4000802007f */
[----:B--2---:R-:W-:Y:S05]  /*15fa0*/  @!P1 BRA `(.L_x_10818) ;  /* 0xfffffffc00f09947 */ /* 0x004fea000383ffff */
[----:B------:R-:W-:Y:S05]  /*15fb0*/  BRA `(.L_x_10817) ;  /* 0xfffffebc00007947 */ /* 0x000fea000383ffff */
.L_x_10835:
[----:B-1----:R-:W-:-:S04]  /*15fc0*/  IMAD.U32 R7, RZ, RZ, UR6 ;  /* 0x00000006ff077e24 */ /* 0x002fc8000f8e00ff */
[----:B------:R1:W2:Y:S03]  /*15fd0*/  SYNCS.PHASECHK.TRANS64.TRYWAIT P1, [R7+URZ+0x2d830], R6 ;  /* 0x02d83006070075a7 */ /* 0x0002a6000802017f */
[----:B--2---:R-:W-:Y:S05]  /*15fe0*/  @!P1 NANOSLEEP.SYNCS 0x989680 ;  /* 0x009896800000995d */ /* 0x004fea0003900000 */
[----:B------:R-:W2:Y:S02]  /*15ff0*/  @!P1 SYNCS.PHASECHK.TRANS64 P1, [R7+URZ+0x2d830], R6 ;  /* 0x02d83006070095a7 */ /* 0x000ea4000802007f */
[----:B--2---:R-:W-:Y:S05]  /*16000*/  @!P1 BRA `(.L_x_10835) ;  /* 0xfffffffc00ec9947 */ /* 0x004fea000383ffff */
[----:B------:R-:W-:Y:S05]  /*16010*/  BRA `(.L_x_10832) ;  /* 0xfffffef800247947 */ /* 0x000fea000383ffff */
.L_x_10839:
[----:B-1----:R-:W-:-:S04]  /*16020*/  IMAD.U32 R7, RZ, RZ, UR6 ;  /* 0x00000006ff077e24 */ /* 0x002fc8000f8e00ff */
[----:B------:R1:W2:Y:S03]  /*16030*/  SYNCS.PHASECHK.TRANS64.TRYWAIT P1, [R7+URZ+0x2d850], R6 ;  /* 0x02d85006070075a7 */ /* 0x0002a6000802017f */
[----:B--2---:R-:W-:Y:S05]  /*16040*/  @!P1 NANOSLEEP.SYNCS 0x989680 ;  /* 0x009896800000995d */ /* 0x004fea0003900000 */
[----:B------:R-:W2:Y:S02]  /*16050*/  @!P1 SYNCS.PHASECHK.TRANS64 P1, [R7+URZ+0x2d850], R6 ;  /* 0x02d85006070095a7 */ /* 0x000ea4000802007f */
[----:B--2---:R-:W-:Y:S05]  /*16060*/  @!P1 BRA `(.L_x_10839) ;  /* 0xfffffffc00ec9947 */ /* 0x004fea000383ffff */
[----:B------:R-:W-:Y:S05]  /*16070*/  BRA `(.L_x_10836) ;  /* 0xfffffef800d07947 */ /* 0x000fea000383ffff */
.L_x_10858:
[----:B-1----:R-:W-:-:S04]  /*16080*/  IMAD.U32 R8, RZ, RZ, UR6 ;  /* 0x00000006ff087e24 */ /* 0x002fc8000f8e00ff */
[----:B------:R1:W2:Y:S03]  /*16090*/  SYNCS.PHASECHK.TRANS64.TRYWAIT P1, [R8+URZ+0x2d830], R7 ;  /* 0x02d83007080075a7 */ /* 0x0002a6000802017f */
[----:B--2---:R-:W-:Y:S05]  /*160a0*/  @!P1 NANOSLEEP.SYNCS 0x989680 ;  /* 0x009896800000995d */ /* 0x004fea0003900000 */
[----:B------:R-:W2:Y:S02]  /*160b0*/  @!P1 SYNCS.PHASECHK.TRANS64 P1, [R8+URZ+0x2d830], R7 ;  /* 0x02d83007080095a7 */ /* 0x000ea4000802007f */
[----:B--2---:R-:W-:Y:S05]  /*160c0*/  @!P1 BRA `(.L_x_10858) ;  /* 0xfffffffc00ec9947 */ /* 0x004fea000383ffff */
[----:B------:R-:W-:Y:S05]  /*160d0*/  BRA `(.L_x_10855) ;  /* 0xffffff34002c7947 */ /* 0x000fea000383ffff */
.L_x_10862:
[----:B-1----:R-:W-:-:S04]  /*160e0*/  IMAD.U32 R8, RZ, RZ, UR6 ;  /* 0x00000006ff087e24 */ /* 0x002fc8000f8e00ff */
[----:B------:R1:W2:Y:S03]  /*160f0*/  SYNCS.PHASECHK.TRANS64.TRYWAIT P1, [R8+URZ+0x2d850], R7 ;  /* 0x02d85007080075a7 */ /* 0x0002a6000802017f */
[----:B--2---:R-:W-:Y:S05]  /*16100*/  @!P1 NANOSLEEP.SYNCS 0x989680 ;  /* 0x009896800000995d */ /* 0x004fea0003900000 */
[----:B------:R-:W2:Y:S02]  /*16110*/  @!P1 SYNCS.PHASECHK.TRANS64 P1, [R8+URZ+0x2d850], R7 ;  /* 0x02d85007080095a7 */ /* 0x000ea4000802007f */
[----:B--2---:R-:W-:Y:S05]  /*16120*/  @!P1 BRA `(.L_x_10862) ;  /* 0xfffffffc00ec9947 */ /* 0x004fea000383ffff */
[----:B------:R-:W-:Y:S05]  /*16130*/  BRA `(.L_x_10859) ;  /* 0xffffff3400d87947 */ /* 0x000fea000383ffff */
.L_x_10870:
[----:B-1----:R-:W-:-:S04]  /*16140*/  IMAD.U32 R6, RZ, RZ, UR6 ;  /* 0x00000006ff067e24 */ /* 0x002fc8000f8e00ff */
[----:B------:R1:W2:Y:S03]  /*16150*/  SYNCS.PHASECHK.TRANS64.TRYWAIT P1, [R6+URZ+0x2d830], R5 ;  /* 0x02d83005060075a7 */ /* 0x0002a6000802017f */
[----:B--2---:R-:W-:Y:S05]  /*16160*/  @!P1 NANOSLEEP.SYNCS 0x989680 ;  /* 0x009896800000995d */ /* 0x004fea0003900000 */
[----:B------:R-:W2:Y:S02]  /*16170*/  @!P1 SYNCS.PHASECHK.TRANS64 P1, [R6+URZ+0x2d830], R5 ;  /* 0x02d83005060095a7 */ /* 0x000ea4000802007f */
[----:B--2---:R-:W-:Y:S05]  /*16180*/  @!P1 BRA `(.L_x_10870) ;  /* 0xfffffffc00ec9947 */ /* 0x004fea000383ffff */
[----:B------:R-:W-:Y:S05]  /*16190*/  BRA `(.L_x_10867) ;  /* 0xffffff5c00587947 */ /* 0x000fea000383ffff */
.L_x_10874:
[----:B-1----:R-:W-:-:S04]  /*161a0*/  IMAD.U32 R6, RZ, RZ, UR6 ;  /* 0x00000006ff067e24 */ /* 0x002fc8000f8e00ff */
[----:B------:R1:W2:Y:S03]  /*161b0*/  SYNCS.PHASECHK.TRANS64.TRYWAIT P1, [R6+URZ+0x2d850], R5 ;  /* 0x02d85005060075a7 */ /* 0x0002a6000802017f */
[----:B--2---:R-:W-:Y:S05]  /*161c0*/  @!P1 NANOSLEEP.SYNCS 0x989680 ;  /* 0x009896800000995d */ /* 0x004fea0003900000 */
[----:B------:R-:W2:Y:S02]  /*161d0*/  @!P1 SYNCS.PHASECHK.TRANS64 P1, [R6+URZ+0x2d850], R5 ;  /* 0x02d85005060095a7 */ /* 0x000ea4000802007f */
[----:B--2---:R-:W-:Y:S05]  /*161e0*/  @!P1 BRA `(.L_x_10874) ;  /* 0xfffffffc00ec9947 */ /* 0x004fea000383ffff */
[----:B------:R-:W-:Y:S05]  /*161f0*/  BRA `(.L_x_10871) ;  /* 0xffffff6000047947 */ /* 0x000fea000383ffff */
.L_x_10889:
[----:B-1----:R-:W-:-:S04]  /*16200*/  IMAD.U32 R4, RZ, RZ, UR8 ;  /* 0x00000008ff047e24 */ /* 0x002fc8000f8e00ff */
[----:B------:R1:W2:Y:S03]  /*16210*/  SYNCS.PHASECHK.TRANS64.TRYWAIT P1, [R4+URZ+0x2d850], R3 ;  /* 0x02d85003040075a7 */ /* 0x0002a6000802017f */
[----:B--2---:R-:W-:Y:S05]  /*16220*/  @!P1 NANOSLEEP.SYNCS 0x989680 ;  /* 0x009896800000995d */ /* 0x004fea0003900000 */
[----:B------:R-:W2:Y:S02]  /*16230*/  @!P1 SYNCS.PHASECHK.TRANS64 P1, [R4+URZ+0x2d850], R3 ;  /* 0x02d85003040095a7 */ /* 0x000ea4000802007f */
[----:B--2---:R-:W-:Y:S05]  /*16240*/  @!P1 BRA `(.L_x_10889) ;  /* 0xfffffffc00ec9947 */ /* 0x004fea000383ffff */
[----:B------:R-:W-:Y:S05]  /*16250*/  BRA `(.L_x_10888) ;  /* 0xffffff9400807947 */ /* 0x000fea000383ffff */
.L_x_10918:
[----:B------:R-:W1:Y:S01]  /*16260*/  S2R R20, SR_TID.X ;  /* 0x0000000000147919 */ /* 0x000e620000002100 */
        /* <DEDUP_REMOVED lines=9> */
.L_x_10971:
[----:B------:R-:W-:Y:S05]  /*16300*/  BRA `(.L_x_10972) ;  /* 0xffffffc8004c7947 */ /* 0x000fea000383ffff */
.L_x_10921:
[----:B0-----:R0:W1:Y:S02]  /*16310*/  SYNCS.PHASECHK.TRANS64.TRYWAIT P0, [R6+URZ+0x2d840], R2 ;  /* 0x02d84002060075a7 */ /* 0x001064000800017f */
[----:B-1----:R-:W-:Y:S05]  /*16320*/  @!P0 NANOSLEEP.SYNCS 0x989680 ;  /* 0x009896800000895d */ /* 0x002fea0003900000 */
[----:B------:R-:W1:Y:S02]  /*16330*/  @!P0 SYNCS.PHASECHK.TRANS64 P0, [R6+URZ+0x2d840], R2 ;  /* 0x02d84002060085a7 */ /* 0x000e64000800007f */
[----:B-1----:R-:W-:Y:S05]  /*16340*/  @!P0 BRA `(.L_x_10921) ;  /* 0xfffffffc00f08947 */ /* 0x002fea000383ffff */
[----:B------:R-:W-:Y:S05]  /*16350*/  BRA `(.L_x_10973) ;  /* 0xffffffcc00547947 */ /* 0x000fea000383ffff */
.L_x_10922:
        /* <DEDUP_REMOVED lines=8> */
.L_x_10975:
[----:B------:R-:W-:Y:S05]  /*163e0*/  BSYNC B0 ;  /* 0x0000000000007941 */ /* 0x000fea0003800000 */
.L_x_10974:
        /* <DEDUP_REMOVED lines=9> */
.L_x_10976:
[----:B------:R-:W-:Y:S02]  /*16480*/  IMAD.MOV.U32 R13, RZ, RZ, R0 ;  /* 0x000000ffff0d7224 */ /* 0x000fe400078e0000 */
[----:B------:R-:W-:Y:S02]  /*16490*/  IMAD.MOV.U32 R12, RZ, RZ, 0x1 ;  /* 0x00000001ff0c7424 */ /* 0x000fe400078e00ff */
[----:B------:R-:W-:-:S07]  /*164a0*/  IMAD.MOV.U32 R3, RZ, RZ, R14 ;  /* 0x000000ffff037224 */ /* 0x000fce00078e000e */
[----:B------:R-:W-:Y:S05]  /*164b0*/  WARPSYNC.COLLECTIVE R15, `(.L_x_10977) ;  /* 0x000000000f087348 */ /* 0x000fea0003c00000 */
[----:B------:R0:W1:Y:S02]  /*164c0*/  SHFL.IDX P6, R14, R13, R12, R11 ;  /* 0x0000000c0d0e7389 */ /* 0x00006400000c000b */
[----:B01----:R-:W-:Y:S01]  /*164d0*/  ENDCOLLECTIVE ;  /* 0x000000000000791b */ /* 0x003fe20003800000 */
.L_x_10977:
        /* <DEDUP_REMOVED lines=17> */
.L_x_10978:
[----:B------:R-:W-:Y:S02]  /*165f0*/  @P0 IMAD R8, R7, 0x2, R16 ;  /* 0x0000000207080824 */ /* 0x000fe400078e0210 */
[----:B------:R-:W-:Y:S02]  /*16600*/  IMAD.MOV.U32 R13, RZ, RZ, R0 ;  /* 0x000000ffff0d7224 */ /* 0x000fe400078e0000 */
[----:B------:R-:W-:Y:S02]  /*16610*/  IMAD.MOV.U32 R12, RZ, RZ, 0x2 ;  /* 0x00000002ff0c7424 */ /* 0x000fe400078e00ff */
[----:B------:R-:W-:-:S07]  /*16620*/  IMAD.MOV.U32 R3, RZ, RZ, R14 ;  /* 0x000000ffff037224 */ /* 0x000fce00078e000e */
[----:B------:R-:W-:Y:S05]  /*16630*/  WARPSYNC.COLLECTIVE R15, `(.L_x_10979) ;  /* 0x000000000f087348 */ /* 0x000fea0003c00000 */
[----:B------:R0:W1:Y:S02]  /*16640*/  SHFL.IDX P6, R14, R13, R12, R11 ;  /* 0x0000000c0d0e7389 */ /* 0x00006400000c000b */
[----:B01----:R-:W-:Y:S01]  /*16650*/  ENDCOLLECTIVE ;  /* 0x000000000000791b */ /* 0x003fe20003800000 */
.L_x_10979:
        /* <DEDUP_REMOVED lines=17> */
.L_x_10980:
[----:B------:R-:W-:Y:S02]  /*16770*/  @P0 IMAD R8, R7, 0x2, R16 ;  /* 0x0000000207080824 */ /* 0x000fe400078e0210 */
[----:B------:R-:W-:Y:S02]  /*16780*/  IMAD.MOV.U32 R13, RZ, RZ, R0 ;  /* 0x000000ffff0d7224 */ /* 0x000fe400078e0000 */
[----:B------:R-:W-:Y:S02]  /*16790*/  IMAD.MOV.U32 R12, RZ, RZ, 0x3 ;  /* 0x00000003ff0c7424 */ /* 0x000fe400078e00ff */
[----:B------:R-:W-:-:S07]  /*167a0*/  IMAD.MOV.U32 R3, RZ, RZ, R14 ;  /* 0x000000ffff037224 */ /* 0x000fce00078e000e */
[----:B------:R-:W-:Y:S05]  /*167b0*/  WARPSYNC.COLLECTIVE R15, `(.L_x_10981) ;  /* 0x000000000f087348 */ /* 0x000fea0003c00000 */
[----:B------:R0:W1:Y:S02]  /*167c0*/  SHFL.IDX P6, R14, R13, R12, R11 ;  /* 0x0000000c0d0e7389 */ /* 0x00006400000c000b */
[----:B01----:R-:W-:Y:S01]  /*167d0*/  ENDCOLLECTIVE ;  /* 0x000000000000791b */ /* 0x003fe20003800000 */
.L_x_10981:
        /* <DEDUP_REMOVED lines=16> */
.L_x_10982:
[----:B------:R-:W-:Y:S05]  /*168e0*/  BRA `(.L_x_10983) ;  /* 0xffffffcc001c7947 */ /* 0x000fea000383ffff */
.L_x_10927:
[----:B------:R-:W-:Y:S02]  /*168f0*/  IMAD.MOV.U32 R13, RZ, RZ, R5 ;  /* 0x000000ffff0d7224 */ /* 0x000fe400078e0005 */
[----:B------:R-:W-:Y:S02]  /*16900*/  IMAD.MOV.U32 R12, RZ, RZ, RZ ;  /* 0x000000ffff0c7224 */ /* 0x000fe400078e00ff */
[----:B------:R-:W-:Y:S02]  /*16910*/  IMAD.MOV.U32 R11, RZ, RZ, 0x1c1f ;  /* 0x00001c1fff0b7424 */ /* 0x000fe400078e00ff */
[----:B------:R-:W-:Y:S02]  /*16920*/  IMAD.MOV.U32 R15, RZ, RZ, -0x1 ;  /* 0xffffffffff0f7424 */ /* 0x000fe400078e00ff */
[----:B------:R-:W-:-:S07]  /*16930*/  VIADD R4, R21, UR43 ;  /* 0x0000002b15047c36 */ /* 0x000fce0008000000 */
[----:B-----5:R-:W-:Y:S05]  /*16940*/  WARPSYNC.COLLECTIVE R15, `(.L_x_10984) ;  /* 0x000000000f087348 */ /* 0x020fea0003c00000 */
[----:B------:R0:W1:Y:S02]  /*16950*/  SHFL.IDX P6, R14, R13, R12, R11 ;  /* 0x0000000c0d0e7389 */ /* 0x00006400000c000b */
[----:B01---5:R-:W-:Y:S01]  /*16960*/  ENDCOLLECTIVE ;  /* 0x000000000000791b */ /* 0x023fe20003800000 */
.L_x_10984:
[C---:B------:R-:W-:Y:S01]  /*16970*/  VIADD R8, R4.reuse, 0x20 ;  /* 0x0000002004087836 */ /* 0x040fe20000000000 */
[----:B------:R-:W-:Y:S01]  /*16980*/  ISETP.GE.AND P0, PT, R4, UR37, PT ;  /* 0x0000002504007c0c */ /* 0x000fe2000bf06270 */
[----:B------:R-:W-:Y:S02]  /*16990*/  IMAD.MOV.U32 R13, RZ, RZ, R0 ;  /* 0x000000ffff0d7224 */ /* 0x000fe400078e0000 */
[----:B------:R-:W-:-:S10]  /*169a0*/  IMAD.MOV.U32 R2, RZ, RZ, R14 ;  /* 0x000000ffff027224 */ /* 0x000fd400078e000e */
[----:B------:R-:W-:Y:S05]  /*169b0*/  WARPSYNC.COLLECTIVE R15, `(.L_x_10985) ;  /* 0x000000000f087348 */ /* 0x000fea0003c00000 */
[----:B------:R0:W1:Y:S02]  /*169c0*/  SHFL.IDX P6, R14, R13, R12, R11 ;  /* 0x0000000c0d0e7389 */ /* 0x00006400000c000b */
[----:B01----:R-:W-:Y:S01]  /*169d0*/  ENDCOLLECTIVE ;  /* 0x000000000000791b */ /* 0x003fe20003800000 */
.L_x_10985:
[----:B------:R-:W-:Y:S02]  /*169e0*/  IMAD.MOV.U32 R13, RZ, RZ, R5 ;  /* 0x000000ffff0d7224 */ /* 0x000fe400078e0005 */
[----:B------:R-:W-:Y:S02]  /*169f0*/  IMAD.MOV.U32 R12, RZ, RZ, 0x1 ;  /* 0x00000001ff0c7424 */ /* 0x000fe400078e00ff */
[----:B------:R-:W-:-:S07]  /*16a00*/  IMAD.MOV.U32 R3, RZ, RZ, R14 ;  /* 0x000000ffff037224 */ /* 0x000fce00078e000e */
[----:B------:R-:W-:Y:S05]  /*16a10*/  WARPSYNC.COLLECTIVE R15, `(.L_x_10986) ;  /* 0x000000000f087348 */ /* 0x000fea0003c00000 */
[----:B------:R0:W1:Y:S02]  /*16a20*/  SHFL.IDX P6, R14, R13, R12, R11 ;  /* 0x0000000c0d0e7389 */ /* 0x00006400000c000b */
[----:B01----:R-:W-:Y:S01]  /*16a30*/  ENDCOLLECTIVE ;  /* 0x000000000000791b */ /* 0x003fe20003800000 */
.L_x_10986:
        /* <DEDUP_REMOVED lines=17> */
.L_x_10987:
[----:B------:R-:W-:Y:S02]  /*16b50*/  IMAD.MOV.U32 R13, RZ, RZ, R5 ;  /* 0x000000ffff0d7224 */ /* 0x000fe400078e0005 */
[----:B------:R-:W-:Y:S02]  /*16b60*/  IMAD.MOV.U32 R12, RZ, RZ, 0x2 ;  /* 0x00000002ff0c7424 */ /* 0x000fe400078e00ff */
[----:B------:R-:W-:-:S07]  /*16b70*/  IMAD.MOV.U32 R3, RZ, RZ, R14 ;  /* 0x000000ffff037224 */ /* 0x000fce00078e000e */
[----:B------:R-:W-:Y:S05]  /*16b80*/  WARPSYNC.COLLECTIVE R15, `(.L_x_10988) ;  /* 0x000000000f087348 */ /* 0x000fea0003c00000 */
[----:B------:R0:W1:Y:S02]  /*16b90*/  SHFL.IDX P6, R14, R13, R12, R11 ;  /* 0x0000000c0d0e7389 */ /* 0x00006400000c000b */
[----:B01----:R-:W-:Y:S01]  /*16ba0*/  ENDCOLLECTIVE ;  /* 0x000000000000791b */ /* 0x003fe20003800000 */
.L_x_10988:
        /* <DEDUP_REMOVED lines=13> */
[----:B------:R-:W-:Y:S01]  /*16c80*/  ISETP.GE.AND P0, PT, R2, UR37, PT ;  /* 0x0000002502007c0c */ /* 0x000fe2000bf06270 */
[----:B------:R-:W-:-:S12]  /*16c90*/  IMAD.MOV.U32 R2, RZ, RZ, R14 ;  /* 0x000000ffff027224 */ /* 0x000fd800078e000e */
[----:B------:R-:W-:Y:S05]  /*16ca0*/  WARPSYNC.COLLECTIVE R15, `(.L_x_10989) ;  /* 0x000000000f087348 */ /* 0x000fea0003c00000 */
[----:B------:R0:W1:Y:S02]  /*16cb0*/  SHFL.IDX P6, R14, R13, R12, R11 ;  /* 0x0000000c0d0e7389 */ /* 0x00006400000c000b */
[----:B01----:R-:W-:Y:S01]  /*16cc0*/  ENDCOLLECTIVE ;  /* 0x000000000000791b */ /* 0x003fe20003800000 */
.L_x_10989:
[----:B------:R-:W-:Y:S02]  /*16cd0*/  IMAD.MOV.U32 R13, RZ, RZ, R5 ;  /* 0x000000ffff0d7224 */ /* 0x000fe400078e0005 */
[----:B------:R-:W-:Y:S02]  /*16ce0*/  IMAD.MOV.U32 R12, RZ, RZ, 0x3 ;  /* 0x00000003ff0c7424 */ /* 0x000fe400078e00ff */
[----:B------:R-:W-:-:S07]  /*16cf0*/  IMAD.MOV.U32 R3, RZ, RZ, R14 ;  /* 0x000000ffff037224 */ /* 0x000fce00078e000e */
[----:B------:R-:W-:Y:S05]  /*16d00*/  WARPSYNC.COLLECTIVE R15, `(.L_x_10990) ;  /* 0x000000000f087348 */ /* 0x000fea0003c00000 */
[----:B------:R0:W1:Y:S02]  /*16d10*/  SHFL.IDX P6, R14, R13, R12, R11 ;  /* 0x0000000c0d0e7389 */ /* 0x00006400000c000b */
[----:B01----:R-:W-:Y:S01]  /*16d20*/  ENDCOLLECTIVE ;  /* 0x000000000000791b */ /* 0x003fe20003800000 */
.L_x_10990:
        /* <DEDUP_REMOVED lines=10> */
.L_x_10991:
[----:B------:R-:W-:Y:S01]  /*16dd0*/  @!PT LDS RZ, [RZ] ;  /* 0x00000000fffff984 */ /* 0x000fe20000000800 */
[----:B------:R-:W-:Y:S01]  /*16de0*/  @!PT LDS RZ, [RZ] ;  /* 0x00000000fffff984 */ /* 0x000fe20000000800 */
[----:B------:R-:W-:Y:S01]  /*16df0*/  @!PT LDS RZ, [RZ] ;  /* 0x00000000fffff984 */ /* 0x000fe20000000800 */
[----:B------:R-:W-:Y:S04]  /*16e00*/  @!P0 LDGSTS.E.BYPASS.LTC128B.128 [R10+0xd400], desc[UR52][R2.64], !P3 ;  /* 0x0d400000020a8fae */ /* 0x000fe8000d901d74 */
[----:B------:R-:W-:Y:S04]  /*16e10*/  @!P0 LDGSTS.E.BYPASS.LTC128B.128 [R10+0x10400], desc[UR52][R2.64+0x40], !P4 ;  /* 0x10400040020a8fae */ /* 0x000fe8000e101d74 */
[----:B------:R0:W-:Y:S01]  /*16e20*/  @!P0 LDGSTS.E.BYPASS.LTC128B.128 [R10+0x13400], desc[UR52][R2.64+0x80], !P5 ;  /* 0x13400080020a8fae */ /* 0x0001e2000e901d74 */
[----:B------:R-:W-:Y:S02]  /*16e30*/  IMAD.MOV.U32 R13, RZ, RZ, R6 ;  /* 0x000000ffff0d7224 */ /* 0x000fe400078e0006 */
[----:B------:R-:W-:-:S02]  /*16e40*/  IMAD.MOV.U32 R12, RZ, RZ, RZ ;  /* 0x000000ffff0c7224 */ /* 0x000fc400078e00ff */
[----:B0-----:R-:W-:Y:S02]  /*16e50*/  VIADD R2, R4, 0x60 ;  /* 0x0000006004027836 */ /* 0x001fe40000000000 */
[----:B------:R-:W-:-:S07]  /*16e60*/  IMAD.MOV.U32 R0, RZ, RZ, R14 ;  /* 0x000000ffff007224 */ /* 0x000fce00078e000e */
[----:B------:R-:W-:Y:S05]  /*16e70*/  WARPSYNC.COLLECTIVE R15, `(.L_x_10992) ;  /* 0x000000000f087348 */ /* 0x000fea0003c00000 */
[----:B------:R0:W1:Y:S02]  /*16e80*/  SHFL.IDX P6, R14, R13, R12, R11 ;  /* 0x0000000c0d0e7389 */ /* 0x00006400000c000b */
[----:B01----:R-:W-:Y:S01]  /*16e90*/  ENDCOLLECTIVE ;  /* 0x000000000000791b */ /* 0x003fe20003800000 */
.L_x_10992:
[----:B------:R-:W-:-:S13]  /*16ea0*/  ISETP.GE.AND P0, PT, R2, UR37, PT ;  /* 0x0000002502007c0c */ /* 0x000fda000bf06270 */
[----:B------:R-:W-:Y:S01]  /*16eb0*/  @!P0 LEA R8, P1, R20, R0, 0x1 ;  /* 0x0000000014088211 */ /* 0x000fe200078208ff */
[----:B------:R-:W-:Y:S02]  /*16ec0*/  VIADD R0, R4, 0x80 ;  /* 0x0000008004007836 */ /* 0x000fe40000000000 */
[----:B------:R-:W-:Y:S02]  /*16ed0*/  IMAD.MOV.U32 R13, RZ, RZ, R7 ;  /* 0x000000ffff0d7224 */ /* 0x000fe400078e0007 */
        /* <DEDUP_REMOVED lines=14> */
.L_x_10993:
[----:B------:R-:W-:Y:S02]  /*16fc0*/  IMAD.MOV.U32 R13, RZ, RZ, R6 ;  /* 0x000000ffff0d7224 */ /* 0x000fe400078e0006 */
[----:B------:R-:W-:Y:S02]  /*16fd0*/  IMAD.MOV.U32 R12, RZ, RZ, 0x1 ;  /* 0x00000001ff0c7424 */ /* 0x000fe400078e00ff */
[----:B------:R-:W-:-:S07]  /*16fe0*/  IMAD.MOV.U32 R2, RZ, RZ, R14 ;  /* 0x000000ffff027224 */ /* 0x000fce00078e000e */
[----:B------:R-:W-:Y:S05]  /*16ff0*/  WARPSYNC.COLLECTIVE R15, `(.L_x_10994) ;  /* 0x000000000f087348 */ /* 0x000fea0003c00000 */
[----:B------:R0:W1:Y:S02]  /*17000*/  SHFL.IDX P6, R14, R13, R12, R11 ;  /* 0x0000000c0d0e7389 */ /* 0x00006400000c000b */
[----:B01----:R-:W-:Y:S01]  /*17010*/  ENDCOLLECTIVE ;  /* 0x000000000000791b */ /* 0x003fe20003800000 */
.L_x_10994:
        /* <DEDUP_REMOVED lines=15> */
.L_x_10995:
[----:B------:R-:W-:Y:S05]  /*17110*/  BRA `(.L_x_10996) ;  /* 0xffffffd000007947 */ /* 0x000fea000383ffff */
.L_x_10930:
[----:B0-----:R0:W1:Y:S02]  /*17120*/  SYNCS.PHASECHK.TRANS64.TRYWAIT P0, [R16+URZ+0x2d820], R3 ;  /* 0x02d82003100075a7 */ /* 0x001064000800017f */
[----:B-1----:R-:W-:Y:S05]  /*17130*/  @!P0 NANOSLEEP.SYNCS 0x989680 ;  /* 0x009896800000895d */ /* 0x002fea0003900000 */
[----:B------:R-:W1:Y:S02]  /*17140*/  @!P0 SYNCS.PHASECHK.TRANS64 P0, [R16+URZ+0x2d820], R3 ;  /* 0x02d82003100085a7 */ /* 0x000e64000800007f */
[----:B-1----:R-:W-:Y:S05]  /*17150*/  @!P0 BRA `(.L_x_10930) ;  /* 0xfffffffc00f08947 */ /* 0x002fea000383ffff */
[----:B------:R-:W-:Y:S05]  /*17160*/  BRA `(.L_x_10997) ;  /* 0xffffffd000647947 */ /* 0x000fea000383ffff */
.L_x_10934:
[----:B0-----:R0:W1:Y:S02]  /*17170*/  SYNCS.PHASECHK.TRANS64.TRYWAIT P0, [R6+URZ+0x2d840], R0 ;  /* 0x02d84000060075a7 */ /* 0x001064000800017f */
[----:B-1----:R-:W-:Y:S05]  /*17180*/  @!P0 NANOSLEEP.SYNCS 0x989680 ;  /* 0x009896800000895d */ /* 0x002fea0003900000 */
[----:B------:R-:W1:Y:S02]  /*17190*/  @!P0 SYNCS.PHASECHK.TRANS64 P0, [R6+URZ+0x2d840], R0 ;  /* 0x02d84000060085a7 */ /* 0x000e64000800007f */
[----:B-1----:R-:W-:Y:S05]  /*171a0*/  @!P0 BRA `(.L_x_10934) ;  /* 0xfffffffc00f08947 */ /* 0x002fea000383ffff */
[----:B------:R-:W-:Y:S05]  /*171b0*/  BRA `(.L_x_10998) ;  /* 0xffffffd400387947 */ /* 0x000fea000383ffff */
.L_x_10935:
        /* <DEDUP_REMOVED lines=8> */
.L_x_11000:
[----:B------:R-:W-:Y:S05]  /*17240*/  BSYNC B1 ;  /* 0x0000000000017941 */ /* 0x000fea0003800000 */
.L_x_10999:
        /* <DEDUP_REMOVED lines=10> */
.L_x_11001:
[----:B------:R-:W-:Y:S02]  /*172f0*/  IMAD.MOV.U32 R13, RZ, RZ, R10 ;  /* 0x000000ffff0d7224 */ /* 0x000fe400078e000a */
[----:B------:R-:W-:Y:S02]  /*17300*/  IMAD.MOV.U32 R12, RZ, RZ, 0x1 ;  /* 0x00000001ff0c7424 */ /* 0x000fe400078e00ff */
[----:B------:R-:W-:Y:S02]  /*17310*/  IMAD.SHL.U32 R27, R27, 0x8, RZ ;  /* 0x000000081b1b7824 */ /* 0x000fe400078e00ff */
[----:B------:R-:W-:-:S03]  /*17320*/  IMAD.MOV.U32 R2, RZ, RZ, R14 ;  /* 0x000000ffff027224 */ /* 0x000fc600078e000e */
[----:B------:R-:W-:-:S07]  /*17330*/  LOP3.LUT R27, R27, 0x18, RZ, 0xc0, !PT ;  /* 0x000000181b1b7812 */ /* 0x000fce00078ec0ff */
[----:B------:R-:W-:Y:S05]  /*17340*/  WARPSYNC.COLLECTIVE R15, `(.L_x_11002) ;  /* 0x000000000f087348 */ /* 0x000fea0003c00000 */
[----:B------:R0:W1:Y:S02]  /*17350*/  SHFL.IDX P6, R14, R13, R12, R11 ;  /* 0x0000000c0d0e7389 */ /* 0x00006400000c000b */
[----:B01----:R-:W-:Y:S01]  /*17360*/  ENDCOLLECTIVE ;  /* 0x000000000000791b */ /* 0x003fe20003800000 */
.L_x_11002:
[----:B------:R-:W-:-:S05]  /*17370*/  IMAD.SHL.U32 R0, R27, 0x2, RZ ;  /* 0x000000021b007824 */ /* 0x000fca00078e00ff */
[----:B------:R-:W-:-:S05]  /*17380*/  IADD3 R2, P0, R2, R0, RZ ;  /* 0x0000000002027210 */ /* 0x000fca0007f1e0ff */
[----:B------:R-:W-:Y:S02]  /*17390*/  IMAD.X R3, RZ, RZ, R3, P0 ;  /* 0x000000ffff037224 */ /* 0x000fe400000e0603 */
[----:B------:R-:W-:-:S03]  /*173a0*/  IMAD.MOV.U32 R13, RZ, RZ, R7 ;  /* 0x000000ffff0d7224 */ /* 0x000fc600078e0007 */
        /* <DEDUP_REMOVED lines=10> */
.L_x_11003:
[----:B------:R-:W-:Y:S02]  /*17450*/  IMAD.MOV.U32 R13, RZ, RZ, R10 ;  /* 0x000000ffff0d7224 */ /* 0x000fe400078e000a */
[----:B------:R-:W-:Y:S02]  /*17460*/  IMAD.MOV.U32 R12, RZ, RZ, 0x2 ;  /* 0x00000002ff0c7424 */ /* 0x000fe400078e00ff */
[----:B------:R-:W-:-:S07]  /*17470*/  IMAD.MOV.U32 R2, RZ, RZ, R14 ;  /* 0x000000ffff027224 */ /* 0x000fce00078e000e */
[----:B------:R-:W-:Y:S05]  /*17480*/  WARPSYNC.COLLECTIVE R15, `(.L_x_11004) ;  /* 0x000000000f087348 */ /* 0x000fea0003c00000 */
[----:B------:R0:W1:Y:S02]  /*17490*/  SHFL.IDX P6, R14, R13, R12, R11 ;  /* 0x0000000c0d0e7389 */ /* 0x00006400000c000b */
[----:B01----:R-:W-:Y:S01]  /*174a0*/  ENDCOLLECTIVE ;  /* 0x000000000000791b */ /* 0x003fe20003800000 */
.L_x_11004:
        /* <DEDUP_REMOVED lines=13> */
.L_x_11005:
[----:B------:R-:W-:Y:S02]  /*17580*/  IMAD.MOV.U32 R13, RZ, RZ, R10 ;  /* 0x000000ffff0d7224 */ /* 0x000fe400078e000a */
[----:B------:R-:W-:Y:S02]  /*17590*/  IMAD.MOV.U32 R12, RZ, RZ, 0x3 ;  /* 0x00000003ff0c7424 */ /* 0x000fe400078e00ff */
[----:B------:R-:W-:-:S07]  /*175a0*/  IMAD.MOV.U32 R2, RZ, RZ, R14 ;  /* 0x000000ffff027224 */ /* 0x000fce00078e000e */
[----:B------:R-:W-:Y:S05]  /*175b0*/  WARPSYNC.COLLECTIVE R15, `(.L_x_11006) ;  /* 0x000000000f087348 */ /* 0x000fea0003c00000 */
[----:B------:R0:W1:Y:S02]  /*175c0*/  SHFL.IDX P6, R14, R13, R12, R11 ;  /* 0x0000000c0d0e7389 */ /* 0x00006400000c000b */
[----:B01----:R-:W-:Y:S01]  /*175d0*/  ENDCOLLECTIVE ;  /* 0x000000000000791b */ /* 0x003fe20003800000 */
.L_x_11006:
        /* <DEDUP_REMOVED lines=13> */
.L_x_11007:
[----:B------:R-:W-:Y:S01]  /*176b0*/  IMAD.MOV.U32 R2, RZ, RZ, R14 ;  /* 0x000000ffff027224 */ /* 0x000fe200078e000e */
[----:B------:R-:W-:Y:S06]  /*176c0*/  BRA `(.L_x_11008) ;  /* 0xffffffd000e47947 */ /* 0x000fec000383ffff */
.L_x_10940:
[----:B-1----:R1:W2:Y:S02]  /*176d0*/  SYNCS.PHASECHK.TRANS64.TRYWAIT P0, [R6+URZ+0x2d860], R2 ;  /* 0x02d86002060075a7 */ /* 0x0022a4000800017f */
[----:B--2---:R-:W-:Y:S05]  /*176e0*/  @!P0 NANOSLEEP.SYNCS 0x989680 ;  /* 0x009896800000895d */ /* 0x004fea0003900000 */
[----:B------:R-:W2:Y:S02]  /*176f0*/  @!P0 SYNCS.PHASECHK.TRANS64 P0, [R6+URZ+0x2d860], R2 ;  /* 0x02d86002060085a7 */ /* 0x000ea4000800007f */
[----:B--2---:R-:W-:Y:S05]  /*17700*/  @!P0 BRA `(.L_x_10940) ;  /* 0xfffffffc00f08947 */ /* 0x004fea000383ffff */
[----:B------:R-:W-:Y:S05]  /*17710*/  BRA `(.L_x_11009) ;  /* 0xffffffd400447947 */ /* 0x000fea000383ffff */
.L_x_10941:
        /* <DEDUP_REMOVED lines=8> */
.L_x_11011:
[----:B------:R-:W-:Y:S05]  /*177a0*/  BSYNC B1 ;  /* 0x0000000000017941 */ /* 0x000fea0003800000 */
.L_x_11010:
        /* <DEDUP_REMOVED lines=9> */
.L_x_11012:
[----:B------:R-:W-:Y:S02]  /*17840*/  IMAD.MOV.U32 R13, RZ, RZ, R18 ;  /* 0x000000ffff0d7224 */ /* 0x000fe400078e0012 */
[----:B------:R-:W-:Y:S02]  /*17850*/  IMAD.MOV.U32 R12, RZ, RZ, 0x1 ;  /* 0x00000001ff0c7424 */ /* 0x000fe400078e00ff */
[----:B------:R-:W-:-:S07]  /*17860*/  IMAD.MOV.U32 R2, RZ, RZ, R14 ;  /* 0x000000ffff027224 */ /* 0x000fce00078e000e */
[----:B------:R-:W-:Y:S05]  /*17870*/  WARPSYNC.COLLECTIVE R15, `(.L_x_11013) ;  /* 0x000000000f087348 */ /* 0x000fea0003c00000 */
[----:B------:R0:W1:Y:S02]  /*17880*/  SHFL.IDX P6, R14, R13, R12, R11 ;  /* 0x0000000c0d0e7389 */ /* 0x00006400000c000b */
[----:B01----:R-:W-:Y:S01]  /*17890*/  ENDCOLLECTIVE ;  /* 0x000000000000791b */ /* 0x003fe20003800000 */
.L_x_11013:
        /* <DEDUP_REMOVED lines=16> */
.L_x_11014:
[----:B------:R-:W-:Y:S02]  /*179a0*/  IMAD.MOV.U32 R13, RZ, RZ, R18 ;  /* 0x000000ffff0d7224 */ /* 0x000fe400078e0012 */
[----:B------:R-:W-:Y:S02]  /*179b0*/  IMAD.MOV.U32 R12, RZ, RZ, 0x2 ;  /* 0x00000002ff0c7424 */ /* 0x000fe400078e00ff */
[----:B------:R-:W-:-:S07]  /*179c0*/  IMAD.MOV.U32 R2, RZ, RZ, R14 ;  /* 0x000000ffff027224 */ /* 0x000fce00078e000e */
[----:B------:R-:W-:Y:S05]  /*179d0*/  WARPSYNC.COLLECTIVE R15, `(.L_x_11015) ;  /* 0x000000000f087348 */ /* 0x000fea0003c00000 */
[----:B------:R0:W1:Y:S02]  /*179e0*/  SHFL.IDX P6, R14, R13, R12, R11 ;  /* 0x0000000c0d0e7389 */ /* 0x00006400000c000b */
[----:B01----:R-:W-:Y:S01]  /*179f0*/  ENDCOLLECTIVE ;  /* 0x000000000000791b */ /* 0x003fe20003800000 */
.L_x_11015:
        /* <DEDUP_REMOVED lines=16> */
.L_x_11016:
[----:B------:R-:W-:Y:S02]  /*17b00*/  IMAD.MOV.U32 R13, RZ, RZ, R18 ;  /* 0x000000ffff0d7224 */ /* 0x000fe400078e0012 */
[----:B------:R-:W-:Y:S02]  /*17b10*/  IMAD.MOV.U32 R12, RZ, RZ, 0x3 ;  /* 0x00000003ff0c7424 */ /* 0x000fe400078e00ff */
[----:B------:R-:W-:-:S07]  /*17b20*/  IMAD.MOV.U32 R2, RZ, RZ, R14 ;  /* 0x000000ffff027224 */ /* 0x000fce00078e000e */
[----:B------:R-:W-:Y:S05]  /*17b30*/  WARPSYNC.COLLECTIVE R15, `(.L_x_11017) ;  /* 0x000000000f087348 */ /* 0x000fea0003c00000 */
[----:B------:R0:W1:Y:S02]  /*17b40*/  SHFL.IDX P6, R14, R13, R12, R11 ;  /* 0x0000000c0d0e7389 */ /* 0x00006400000c000b */
[----:B01----:R-:W-:Y:S01]  /*17b50*/  ENDCOLLECTIVE ;  /* 0x000000000000791b */ /* 0x003fe20003800000 */
.L_x_11017:
        /* <DEDUP_REMOVED lines=13> */
.L_x_11018:
        /* <DEDUP_REMOVED lines=8> */
.L_x_10949:
[----:B0-----:R0:W1:Y:S02]  /*17cb0*/  SYNCS.PHASECHK.TRANS64.TRYWAIT P0, [R4+URZ+0x2d860], R3 ;  /* 0x02d86003040075a7 */ /* 0x001064000800017f */
[----:B-1----:R-:W-:Y:S05]  /*17cc0*/  @!P0 NANOSLEEP.SYNCS 0x989680 ;  /* 0x009896800000895d */ /* 0x002fea0003900000 */
[----:B------:R-:W1:Y:S02]  /*17cd0*/  @!P0 SYNCS.PHASECHK.TRANS64 P0, [R4+URZ+0x2d860], R3 ;  /* 0x02d86003040085a7 */ /* 0x000e64000800007f */
[----:B-1----:R-:W-:Y:S05]  /*17ce0*/  @!P0 BRA `(.L_x_10949) ;  /* 0xfffffffc00f08947 */ /* 0x002fea000383ffff */
[----:B------:R-:W-:Y:S05]  /*17cf0*/  BRA `(.L_x_11020) ;  /* 0xffffffd400d47947 */ /* 0x000fea000383ffff */
.L_x_10950:
        /* <DEDUP_REMOVED lines=8> */
.L_x_11022:
[----:B------:R-:W-:Y:S05]  /*17d80*/  BSYNC B0 ;  /* 0x0000000000007941 */ /* 0x000fea0003800000 */
.L_x_11021:
[----:B------:R-:W0:Y:S01]  /*17d90*/  S2R R2, SR_TID.X ;  /* 0x0000000000027919 */ /* 0x000e220000002100 */
[----:B------:R-:W-:Y:S02]  /*17da0*/  IMAD.MOV.U32 R13, RZ, RZ, R17 ;  /* 0x000000ffff0d7224 */ /* 0x000fe400078e0011 */
[----:B------:R-:W-:Y:S02]  /*17db0*/  IMAD.MOV.U32 R12, RZ, RZ, RZ ;  /* 0x000000ffff0c7224 */ /* 0x000fe400078e00ff */
[----:B------:R-:W-:Y:S02]  /*17dc0*/  IMAD.MOV.U32 R11, RZ, RZ, 0x1c1f ;  /* 0x00001c1fff0b7424 */ /* 0x000fe400078e00ff */
[----:B------:R-:W-:Y:S02]  /*17dd0*/  IMAD.MOV.U32 R15, RZ, RZ, -0x1 ;  /* 0xffffffffff0f7424 */ /* 0x000fe400078e00ff */
[----:B------:R-:W-:-:S07]  /*17de0*/  IMAD.MOV.U32 R0, RZ, RZ, R14 ;  /* 0x000000ffff007224 */ /* 0x000fce00078e000e */
[----:B0-----:R-:W-:Y:S05]  /*17df0*/  WARPSYNC.COLLECTIVE R15, `(.L_x_11023) ;  /* 0x000000000f087348 */ /* 0x001fea0003c00000 */
[----:B------:R1:W2:Y:S02]  /*17e00*/  SHFL.IDX P6, R14, R13, R12, R11 ;  /* 0x0000000c0d0e7389 */ /* 0x0002a400000c000b */
[----:B012---:R-:W-:Y:S01]  /*17e10*/  ENDCOLLECTIVE ;  /* 0x000000000000791b */ /* 0x007fe20003800000 */
.L_x_11023:
[----:B------:R-:W-:Y:S02]  /*17e20*/  IMAD.MOV.U32 R13, RZ, RZ, R18 ;  /* 0x000000ffff0d7224 */ /* 0x000fe400078e0012 */
[----:B------:R-:W-:Y:S02]  /*17e30*/  IMAD.MOV.U32 R12, RZ, RZ, 0x1 ;  /* 0x00000001ff0c7424 */ /* 0x000fe400078e00ff */
[----:B------:R-:W-:-:S05]  /*17e40*/  IMAD.SHL.U32 R2, R2, 0x8, RZ ;  /* 0x0000000802027824 */ /* 0x000fca00078e00ff */
[----:B------:R-:W-:-:S05]  /*17e50*/  LOP3.LUT R2, R2, 0x18, RZ, 0xc0, !PT ;  /* 0x0000001802027812 */ /* 0x000fca00078ec0ff */
[----:B------:R-:W-:-:S05]  /*17e60*/  IMAD.SHL.U32 R6, R2, 0x2, RZ ;  /* 0x0000000202067824 */ /* 0x000fca00078e00ff */
[----:B------:R-:W-:-:S13]  /*17e70*/  IADD3 R2, P0, R14, R6, RZ ;  /* 0x000000060e027210 */ /* 0x000fda0007f1e0ff */
[----:B------:R-:W-:Y:S05]  /*17e80*/  WARPSYNC.COLLECTIVE R15, `(.L_x_11024) ;  /* 0x000000000f087348 */ /* 0x000fea0003c00000 */
[----:B------:R0:W1:Y:S02]  /*17e90*/  SHFL.IDX P6, R14, R13, R12, R11 ;  /* 0x0000000c0d0e7389 */ /* 0x00006400000c000b */
[----:B01----:R-:W-:Y:S01]  /*17ea0*/  ENDCOLLECTIVE ;  /* 0x000000000000791b */ /* 0x003fe20003800000 */
.L_x_11024:
[----:B------:R-:W-:Y:S01]  /*17eb0*/  IMAD.X R3, RZ, RZ, R0, P0 ;  /* 0x000000ffff037224 */ /* 0x000fe200000e0600 */
[----:B------:R-:W-:Y:S01]  /*17ec0*/  ISETP.LT.OR P0, PT, R5, 0x1, P4 ;  /* 0x000000010500780c */ /* 0x000fe20002701670 */
[----:B------:R-:W-:Y:S02]  /*17ed0*/  IMAD R0, R7, 0x2, R16 ;  /* 0x0000000207007824 */ /* 0x000fe400078e0210 */
        /* <DEDUP_REMOVED lines=13> */
.L_x_11025:
[----:B------:R-:W-:Y:S02]  /*17fb0*/  IMAD.MOV.U32 R13, RZ, RZ, R18 ;  /* 0x000000ffff0d7224 */ /* 0x000fe400078e0012 */
[----:B------:R-:W-:Y:S01]  /*17fc0*/  IMAD.MOV.U32 R12, RZ, RZ, 0x2 ;  /* 0x00000002ff0c7424 */ /* 0x000fe200078e00ff */
[----:B------:R-:W-:-:S13]  /*17fd0*/  IADD3 R2, P0, R14, R6, RZ ;  /* 0x000000060e027210 */ /* 0x000fda0007f1e0ff */
[----:B------:R-:W-:Y:S05]  /*17fe0*/  WARPSYNC.COLLECTIVE R15, `(.L_x_11026) ;  /* 0x000000000f087348 */ /* 0x000fea0003c00000 */
[----:B------:R0:W1:Y:S02]  /*17ff0*/  SHFL.IDX P6, R14, R13, R12, R11 ;  /* 0x0000000c0d0e7389 */ /* 0x00006400000c000b */
[----:B01----:R-:W-:Y:S01]  /*18000*/  ENDCOLLECTIVE ;  /* 0x000000000000791b */ /* 0x003fe20003800000 */
.L_x_11026:
        /* <DEDUP_REMOVED lines=15> */
.L_x_11027:
[----:B------:R-:W-:Y:S02]  /*18100*/  IMAD.MOV.U32 R13, RZ, RZ, R18 ;  /* 0x000000ffff0d7224 */ /* 0x000fe400078e0012 */
[----:B------:R-:W-:Y:S01]  /*18110*/  IMAD.MOV.U32 R12, RZ, RZ, 0x3 ;  /* 0x00000003ff0c7424 */ /* 0x000fe200078e00ff */
[----:B------:R-:W-:-:S13]  /*18120*/  IADD3 R2, P0, R14, R6, RZ ;  /* 0x000000060e027210 */ /* 0x000fda0007f1e0ff */
[----:B------:R-:W-:Y:S05]  /*18130*/  WARPSYNC.COLLECTIVE R15, `(.L_x_11028) ;  /* 0x000000000f087348 */ /* 0x000fea0003c00000 */
[----:B------:R0:W1:Y:S02]  /*18140*/  SHFL.IDX P6, R14, R13, R12, R11 ;  /* 0x0000000c0d0e7389 */ /* 0x00006400000c000b */
[----:B01----:R-:W-:Y:S01]  /*18150*/  ENDCOLLECTIVE ;  /* 0x000000000000791b */ /* 0x003fe20003800000 */
.L_x_11028:
        /* <DEDUP_REMOVED lines=12> */
.L_x_11029:
[----:B------:R-:W-:Y:S01]  /*18220*/  @!PT LDS RZ, [RZ] ;  /* 0x00000000fffff984 */ /* 0x000fe20000000800 */
[----:B------:R-:W-:Y:S01]  /*18230*/  @!PT LDS RZ, [RZ] ;  /* 0x00000000fffff984 */ /* 0x000fe20000000800 */
[----:B------:R-:W-:Y:S01]  /*18240*/  @!PT LDS RZ, [RZ] ;  /* 0x00000000fffff984 */ /* 0x000fe20000000800 */
[----:B------:R0:W-:Y:S01]  /*18250*/  LDGSTS.E.BYPASS.LTC128B.128 [R0+0x3400], desc[UR52][R2.64+0x40], !P0 ;  /* 0x0340004002007fae */ /* 0x0001e2000c101d74 */
[----:B------:R-:W-:-:S13]  /*18260*/  ISETP.LT.OR P0, PT, R5, 0x41, P1 ;  /* 0x000000410500780c */ /* 0x000fda0000f01670 */
[----:B------:R0:W-:Y:S01]  /*18270*/  LDGSTS.E.BYPASS.LTC128B.128 [R0+0x5400], desc[UR52][R2.64+0x80], !P0 ;  /* 0x0540008002007fae */ /* 0x0001e2000c101d74 */
[----:B------:R-:W-:Y:S05]  /*18280*/  BRA `(.L_x_11030) ;  /* 0xffffffd4004c7947 */ /* 0x000fea000383ffff */
.L_x_10955:
[----:B------:R-:W-:Y:S01]  /*18290*/  BSSY B0, `(.L_x_11031) ;  /* 0x0000008000007945 */ /* 0x000fe20003800000 */
[----:B-----5:R-:W-:Y:S02]  /*182a0*/  IMAD.MOV.U32 R13, RZ, RZ, R2 ;  /* 0x000000ffff0d7224 */ /* 0x020fe400078e0002 */
[----:B------:R-:W-:Y:S02]  /*182b0*/  IMAD.MOV.U32 R12, RZ, RZ, RZ ;  /* 0x000000ffff0c7224 */ /* 0x000fe400078e00ff */
[----:B------:R-:W-:Y:S02]  /*182c0*/  IMAD.MOV.U32 R11, RZ, RZ, 0x1f ;  /* 0x0000001fff0b7424 */ /* 0x000fe400078e00ff */
[----:B------:R-:W-:-:S07]  /*182d0*/  IMAD.MOV.U32 R15, RZ, RZ, -0x1 ;  /* 0xffffffffff0f7424 */ /* 0x000fce00078e00ff */
[----:B01----:R-:W-:Y:S05]  /*182e0*/  WARPSYNC.COLLECTIVE R15, `(.L_x_11032) ;  /* 0x000000000f087348 */ /* 0x003fea0003c00000 */
[----:B------:R2:W3:Y:S02]  /*182f0*/  SHFL.IDX P6, R14, R13, R12, R11 ;  /* 0x0000000c0d0e7389 */ /* 0x0004e400000c000b */
[----:B0123--:R-:W-:Y:S01]  /*18300*/  ENDCOLLECTIVE ;  /* 0x000000000000791b */ /* 0x00ffe20003800000 */
.L_x_11032:
[----:B------:R-:W-:Y:S05]  /*18310*/  BSYNC B0 ;  /* 0x0000000000007941 */ /* 0x000fea0003800000 */
.L_x_11031:
[----:B------:R-:W-:Y:S05]  /*18320*/  BRA `(.L_x_11033) ;  /* 0xffffffd400e07947 */ /* 0x000fea000383ffff */
.L_x_10958:
[----:B-1----:R1:W2:Y:S02]  /*18330*/  SYNCS.PHASECHK.TRANS64.TRYWAIT P0, [R4+URZ+0x2d820], R0 ;  /* 0x02d82000040075a7 */ /* 0x0022a4000800017f */
[----:B--2---:R-:W-:Y:S05]  /*18340*/  @!P0 NANOSLEEP.SYNCS 0x989680 ;  /* 0x009896800000895d */ /* 0x004fea0003900000 */
[----:B------:R-:W2:Y:S02]  /*18350*/  @!P0 SYNCS.PHASECHK.TRANS64 P0, [R4+URZ+0x2d820], R0 ;  /* 0x02d82000040085a7 */ /* 0x000ea4000800007f */
[----:B--2---:R-:W-:Y:S05]  /*18360*/  @!P0 BRA `(.L_x_10958) ;  /* 0xfffffffc00f08947 */ /* 0x004fea000383ffff */
[----:B------:R-:W-:Y:S05]  /*18370*/  BRA `(.L_x_11034) ;  /* 0xffffffd8002c7947 */ /* 0x000fea000383ffff */
.L_x_10959:
        /* <DEDUP_REMOVED lines=8> */
[----:B01----:R-:W-:Y:S05]  /*18400*/  WARPSYNC.COLLECTIVE R15, `(.L_x_11036) ;  /* 0x000000000f087348 */ /* 0x003fea0003c00000 */
[----:B------:R2:W3:Y:S02]  /*18410*/  SHFL.IDX P6, R14, R13, R12, R11 ;  /* 0x0000000c0d0e7389 */ /* 0x0004e400000c000b */
[----:B0123--:R-:W-:Y:S01]  /*18420*/  ENDCOLLECTIVE ;  /* 0x000000000000791b */ /* 0x00ffe20003800000 */
.L_x_11036:
[----:B------:R-:W-:Y:S05]  /*18430*/  BSYNC B0 ;  /* 0x0000000000007941 */ /* 0x000fea0003800000 */
.L_x_11035:
[----:B------:R-:W-:Y:S05]  /*18440*/  BRA `(.L_x_11037) ;  /* 0xffffffd800147947 */ /* 0x000fea000383ffff */
.L_x_10962:
[----:B------:R-:W-:Y:S01]  /*18450*/  BSSY B1, `(.L_x_11038) ;  /* 0x0000006000017945 */ /* 0x000fe20003800000 */
[----:B------:R-:W-:-:S07]  /*18460*/  IMAD.MOV.U32 R15, RZ, RZ, -0x1 ;  /* 0xffffffffff0f7424 */ /* 0x000fce00078e00ff */
[----:B01----:R-:W-:Y:S05]  /*18470*/  WARPSYNC.COLLECTIVE R15, `(.L_x_11039) ;  /* 0x000000000f0c7348 */ /* 0x003fea0003c00000 */
[----:B------:R-:W-:Y:S02]  /*18480*/  ELECT P6, UR62, PT ;  /* 0x00000000003e782f */ /* 0x000fe400038c0000 */
[----:B------:R-:W-:Y:S01]  /*18490*/  MOV R14, UR62 ;  /* 0x0000003e000e7c02 */ /* 0x000fe20008000f00 */
[----:B01----:R-:W-:Y:S10]  /*184a0*/  ENDCOLLECTIVE ;  /* 0x000000000000791b */ /* 0x003ff40003800000 */
.L_x_11039:
[----:B------:R-:W-:Y:S05]  /*184b0*/  BSYNC B1 ;  /* 0x0000000000017941 */ /* 0x000fea0003800000 */
.L_x_11038:
[----:B------:R-:W-:Y:S05]  /*184c0*/  BRA `(.L_x_11040) ;  /* 0xffffffd8000c7947 */ /* 0x000fea000383ffff */
.L_x_10964:
[----:B-1----:R1:W2:Y:S02]  /*184d0*/  SYNCS.PHASECHK.TRANS64.TRYWAIT P1, [R5+URZ+0x2d840], R0 ;  /* 0x02d84000050075a7 */ /* 0x0022a4000802017f */
[----:B--2---:R-:W-:Y:S05]  /*184e0*/  @!P1 NANOSLEEP.SYNCS 0x989680 ;  /* 0x009896800000995d */ /* 0x004fea0003900000 */
[----:B------:R-:W2:Y:S02]  /*184f0*/  @!P1 SYNCS.PHASECHK.TRANS64 P1, [R5+URZ+0x2d840], R0 ;  /* 0x02d84000050095a7 */ /* 0x000ea4000802007f */
[----:B--2---:R-:W-:Y:S05]  /*18500*/  @!P1 BRA `(.L_x_10964) ;  /* 0xfffffffc00f09947 */ /* 0x004fea000383ffff */
[----:B------:R-:W-:Y:S05]  /*18510*/  BRA `(.L_x_11041) ;  /* 0xffffffd8002c7947 */ /* 0x000fea000383ffff */
.L_x_10966:
[----:B--2---:R2:W3:Y:S02]  /*18520*/  SYNCS.PHASECHK.TRANS64.TRYWAIT P1, [R23+URZ+0x2d840], R2 ;  /* 0x02d84002170075a7 */ /* 0x0044e4000802017f */
[----:B---3--:R-:W-:Y:S05]  /*18530*/  @!P1 NANOSLEEP.SYNCS 0x989680 ;  /* 0x009896800000995d */ /* 0x008fea0003900000 */
[----:B------:R-:W3:Y:S02]  /*18540*/  @!P1 SYNCS.PHASECHK.TRANS64 P1, [R23+URZ+0x2d840], R2 ;  /* 0x02d84002170095a7 */ /* 0x000ee4000802007f */
[----:B---3--:R-:W-:Y:S05]  /*18550*/  @!P1 BRA `(.L_x_10966) ;  /* 0xfffffffc00f09947 */ /* 0x008fea000383ffff */
[----:B------:R-:W-:Y:S05]  /*18560*/  BRA `(.L_x_11042) ;  /* 0xffffffd800387947 */ /* 0x000fea000383ffff */
.L_x_10968:
[----:B---3--:R3:W4:Y:S02]  /*18570*/  SYNCS.PHASECHK.TRANS64.TRYWAIT P1, [R5+URZ+0x2d860], R0 ;  /* 0x02d86000050075a7 */ /* 0x008724000802017f */
[----:B----4-:R-:W-:Y:S05]  /*18580*/  @!P1 NANOSLEEP.SYNCS 0x989680 ;  /* 0x009896800000995d */ /* 0x010fea0003900000 */
[----:B------:R-:W4:Y:S02]  /*18590*/  @!P1 SYNCS.PHASECHK.TRANS64 P1, [R5+URZ+0x2d860], R0 ;  /* 0x02d86000050095a7 */ /* 0x000f24000802007f */
[----:B----4-:R-:W-:Y:S05]  /*185a0*/  @!P1 BRA `(.L_x_10968) ;  /* 0xfffffffc00f09947 */ /* 0x010fea000383ffff */
[----:B------:R-:W-:Y:S05]  /*185b0*/  BRA `(.L_x_11043) ;  /* 0xffffffd800347947 */ /* 0x000fea000383ffff */
.L_x_11044:
        /* <DEDUP_REMOVED lines=12> */
.L_x_15856:


//--------------------- .text._ZN7cutlass13device_kernelIN5flash11enable_sm90INS1_16FlashAttnFwdSm90INS1_25CollectiveMainloopFwdSm90ILi2EN4cute5tupleIJNS5_1CILi1EEES8_S8_EEENS6_IJNS7_ILi192EEENS7_ILi128EEENS7_ILi96EEEEEELi96ENS_10bfloat16_tEfNS_4arch4Sm90ELb0ELb1ELb1ELb1ELb1ELb0ELb0ELb0ELb1ELb1ELb0ELb0EEENS1_21CollectiveEpilogueFwdINS6_IJSA_SC_SB_EEES9_SE_SG_Li384ELb1ELb1ELb0ELb0EEENS1_36VarlenDynamicPersistentTileSchedulerILi192ELi128ELi384ELi128ELb0ELb1ELb1ELb1ELb0ELb1EEEEEEEEEvNT_6ParamsE --------------------------
	.section	.text._ZN7cutlass13device_kernelIN5flash11enable_sm90INS1_16FlashAttnFwdSm90INS1_25CollectiveMainloopFwdSm90ILi2EN4cute5tupleIJNS5_1CILi1EEES8_S8_EEENS6_IJNS7_ILi192EEENS7_ILi128EEENS7_ILi96EEEEEELi96ENS_10bfloat16_tEfNS_4arch4Sm90ELb0ELb1ELb1ELb1ELb1ELb0ELb0ELb0ELb1ELb1ELb0ELb0EEENS1_21CollectiveEpilogueFwdINS6_IJSA_SC_SB_EEES9_SE_SG_Li384ELb1ELb1ELb0ELb0EEENS1_36VarlenDynamicPersistentTileSchedulerILi192ELi128ELi384ELi128ELb0ELb1ELb1ELb1ELb0ELb1EEEEEEEEEvNT_6ParamsE,"ax",@progbits
	.align	128
.text._ZN7cutlass13device_kernelIN5flash11enable_sm90INS1_16FlashAttnFwdSm90INS1_25CollectiveMainloopFwdSm90ILi2EN4cute5tupleIJNS5_1CILi1EEES8_S8_EEENS6_IJNS7_ILi192EEENS7_ILi128EEENS7_ILi96EEEEEELi96ENS_10bfloat16_tEfNS_4arch4Sm90ELb0ELb1ELb1ELb1ELb1ELb0ELb0ELb0ELb1ELb1ELb0ELb0EEENS1_21CollectiveEpilogueFwdINS6_IJSA_SC_SB_EEES9_SE_SG_Li384ELb1ELb1ELb0ELb0EEENS1_36VarlenDynamicPersistentTileSchedulerILi192ELi128ELi384ELi128ELb0ELb1ELb1ELb1ELb0ELb1EEEEEEEEEvNT_6ParamsE:
        .type           _ZN7cutlass13device_kernelIN5flash11enable_sm90INS1_16FlashAttnFwdSm90INS1_25CollectiveMainloopFwdSm90ILi2EN4cute5tupleIJNS5_1CILi1EEES8_S8_EEENS6_IJNS7_ILi192EEENS7_ILi128EEENS7_ILi96EEEEEELi96ENS_10bfloat16_tEfNS_4arch4Sm90ELb0ELb1ELb1ELb1ELb1ELb0ELb0ELb0ELb1ELb1ELb0ELb0EEENS1_21CollectiveEpilogueFwdINS6_IJSA_SC_SB_EEES9_SE_SG_Li384ELb1ELb1ELb0ELb0EEENS1_36VarlenDynamicPersistentTileSchedulerILi192ELi128ELi384ELi128ELb0ELb1ELb1ELb1ELb0ELb1EEEEEEEEEvNT_6ParamsE,@function
        .size           _ZN7cutlass13device_kernelIN5flash11enable_sm90INS1_16FlashAttnFwdSm90INS1_25CollectiveMainloopFwdSm90ILi2EN4cute5tupleIJNS5_1CILi1EEES8_S8_EEENS6_IJNS7_ILi192EEENS7_ILi128EEENS7_ILi96EEEEEELi96ENS_10bfloat16_tEfNS_4arch4Sm90ELb0ELb1ELb1ELb1ELb1ELb0ELb0ELb0ELb1ELb1ELb0ELb0EEENS1_21CollectiveEpilogueFwdINS6_IJSA_SC_SB_EEES9_SE_SG_Li384ELb1ELb1ELb0ELb0EEENS1_36VarlenDynamicPersistentTileSchedulerILi192ELi128ELi384ELi128ELb0ELb1ELb1ELb1ELb0ELb1EEEEEEEEEvNT_6ParamsE,(.L_x_15857 - _ZN7cutlass13device_kernelIN5flash11enable_sm90INS1_16FlashAttnFwdSm90INS1_25CollectiveMainloopFwdSm90ILi2EN4cute5tupleIJNS5_1CILi1EEES8_S8_EEENS6_IJNS7_ILi192EEENS7_ILi128EEENS7_ILi96EEEEEELi96ENS_10bfloat16_tEfNS_4arch4Sm90ELb0ELb1ELb1ELb1ELb1ELb0ELb0ELb0ELb1ELb1ELb0ELb0EEENS1_21CollectiveEpilogueFwdINS6_IJSA_SC_SB_EEES9_SE_SG_Li384ELb1ELb1ELb0ELb0EEENS1_36VarlenDynamicPersistentTileSchedulerILi192ELi128ELi384ELi128ELb0ELb1ELb1ELb1ELb0ELb1EEEEEEEEEvNT_6ParamsE)
        .other          _ZN7cutlass13device_kernelIN5flash11enable_sm90INS1_16FlashAttnFwdSm90INS1_25CollectiveMainloopFwdSm90ILi2EN4cute5tupleIJNS5_1CILi1EEES8_S8_EEENS6_IJNS7_ILi192EEENS7_ILi128EEENS7_ILi96EEEEEELi96ENS_10bfloat16_tEfNS_4arch4Sm90ELb0ELb1ELb1ELb1ELb1ELb0ELb0ELb0ELb1ELb1ELb0ELb0EEENS1_21CollectiveEpilogueFwdINS6_IJSA_SC_SB_EEES9_SE_SG_Li384ELb1ELb1ELb0ELb0EEENS1_36VarlenDynamicPersistentTileSchedulerILi192ELi128ELi384ELi128ELb0ELb1ELb1ELb1ELb0ELb1EEEEEEEEEvNT_6ParamsE,@"STO_CUDA_ENTRY STV_DEFAULT"
_ZN7cutlass13device_kernelIN5flash11enable_sm90INS1_16FlashAttnFwdSm90INS1_25CollectiveMainloopFwdSm90ILi2EN4cute5tupleIJNS5_1CILi1EEES8_S8_EEENS6_IJNS7_ILi192EEENS7_ILi128EEENS7_ILi96EEEEEELi96ENS_10bfloat16_tEfNS_4arch4Sm90ELb0ELb1ELb1ELb1ELb1ELb0ELb0ELb0ELb1ELb1ELb0ELb0EEENS1_21CollectiveEpilogueFwdINS6_IJSA_SC_SB_EEES9_SE_SG_Li384ELb1ELb1ELb0ELb0EEENS1_36VarlenDynamicPersistentTileSchedulerILi192ELi128ELi384ELi128ELb0ELb1ELb1ELb1ELb0ELb1EEEEEEEEEvNT_6ParamsE:
        /* <DEDUP_REMOVED lines=45> */
.L_x_11045:
        /* <DEDUP_REMOVED lines=22> */
.L_x_11046:
        /* <DEDUP_REMOVED lines=18> */
.L_x_11047:
        /* <DEDUP_REMOVED lines=22> */
.L_x_11048:
        /* <DEDUP_REMOVED lines=23> */
.L_x_11049:
        /* <DEDUP_REMOVED lines=8> */
.L_x_11051:
        /* <DEDUP_REMOVED lines=18> */
[----:B------:R-:W-:Y:S01]  /*09c0*/  VIADD R149, R2, 0xffffff80 ;  /* 0xffffff8002957836 */ /* 0x000fe20000000000 */
[----:B------:R-:W-:Y:S01]  /*09d0*/  R2UR UR5, R9 ;  /* 0x00000000090572ca */ /* 0x000fe200000e0000 */
[----:B------:R-:W-:Y:S01]  /*09e0*/  IMAD.MOV.U32 R18, RZ, RZ, 0x40 ;  /* 0x00000040ff127424 */ /* 0x000fe200078e00ff */
[----:B------:R-:W-:Y:S01]  /*09f0*/  R2UR UR7, R10 ;  /* 0x000000000a0772ca */ /* 0x000fe200000e0000 */
[----:B------:R-:W-:Y:S01]  /*0a00*/  ULOP3.LUT UR50, UR43, 0x1, URZ, 0xfc, !UPT ;  /* 0x000000012b327892 */ /* 0x000fe2000f8efc3f */
[----:B------:R-:W-:Y:S01]  /*0a10*/  SHF.R.S32.HI R0, RZ, 0x1f, R149 ;  /* 0x0000001fff007819 */ /* 0x000fe20000011495 */
[----:B------:R-:W-:Y:S01]  /*0a20*/  UMOV UR49, URZ ;  /* 0x0000003f00317c82 */ /* 0x000fe20008000000 */
[----:B------:R-:W-:Y:S01]  /*0a30*/  R2UR UR6, R11 ;  /* 0x000000000b0672ca */ /* 0x000fe200000e0000 */
[----:B------:R-:W-:Y:S01]  /*0a40*/  UMOV UR48, URZ ;  /* 0x0000003f00307c82 */ /* 0x000fe20008000000 */
[CC--:B------:R-:W-:Y:S01]  /*0a50*/  LEA.HI R2, R0.reuse, R149.reuse, RZ, 0x4 ;  /* 0x0000009500027211 */ /* 0x0c0fe200078f20ff */
[----:B------:R-:W-:Y:S01]  /*0a60*/  UMOV UR47, URZ ;  /* 0x0000003f002f7c82 */ /* 0x000fe20008000000 */
        /* <DEDUP_REMOVED lines=9> */
[----:B------:R-:W-:Y:S02]  /*0b00*/  LOP3.LUT R2, R2, 0x1ffffffe, RZ, 0xc0, !PT ;  /* 0x1ffffffe02027812 */ /* 0x000fe400078ec0ff */
[----:B------:R-:W-:Y:S02]  /*0b10*/  LEA.HI R3, R3, R4, RZ, 0x3 ;  /* 0x0000000403037211 */ /* 0x000fe400078f18ff */
[----:B------:R-:W-:Y:S01]  /*0b20*/  LEA.HI R6, R0, R149, RZ, 0x5 ;  /* 0x0000009500067211 */ /* 0x000fe200078f28ff */
[----:B------:R-:W-:Y:S01]  /*0b30*/  IMAD.IADD R2, R5, 0x1, -R2 ;  /* 0x0000000105027824 */ /* 0x000fe200078e0a02 */
[----:B------:R-:W-:Y:S01]  /*0b40*/  SHF.R.S32.HI R8, RZ, 0x1f, R143 ;  /* 0x0000001fff087819 */ /* 0x000fe2000001148f */
[C---:B------:R-:W-:Y:S01]  /*0b50*/  IMAD.SHL.U32 R5, R3.reuse, 0x40, RZ ;  /* 0x0000004003057824 */ /* 0x040fe200078e00ff */
[----:B------:R-:W-:Y:S02]  /*0b60*/  LOP3.LUT R3, R3, 0xfffffff8, RZ, 0xc0, !PT ;  /* 0xfffffff803037812 */ /* 0x000fe400078ec0ff */
[----:B------:R-:W-:-:S02]  /*0b70*/  SHF.R.S32.HI R6, RZ, 0x5, R6 ;  /* 0x00000005ff067819 */ /* 0x000fc40000011406 */
[----:B------:R-:W-:Y:S01]  /*0b80*/  LOP3.LUT R5, R5, 0x7ffffe00, RZ, 0xc0, !PT ;  /* 0x7ffffe0005057812 */ /* 0x000fe200078ec0ff */
[----:B------:R-:W-:Y:S01]  /*0b90*/  IMAD.IADD R3, R4, 0x1, -R3 ;  /* 0x0000000104037824 */ /* 0x000fe200078e0a03 */
[----:B------:R-:W-:Y:S01]  /*0ba0*/  LEA.HI R9, R8, R143, RZ, 0x2 ;  /* 0x0000008f08097211 */ /* 0x000fe200078f10ff */
[----:B------:R-:W-:Y:S01]  /*0bb0*/  IMAD R146, R6, 0x10, R4 ;  /* 0x0000001006927824 */ /* 0x000fe200078e0204 */
[----:B------:R-:W-:Y:S01]  /*0bc0*/  LEA.HI R0, R0, R149, RZ, 0x2 ;  /* 0x0000009500007211 */ /* 0x000fe200078f10ff */
[----:B------:R-:W-:Y:S01]  /*0bd0*/  IMAD.SHL.U32 R4, R3, 0x40, RZ ;  /* 0x0000004003047824 */ /* 0x000fe200078e00ff */
[----:B------:R-:W-:Y:S01]  /*0be0*/  SHF.R.S32.HI R7, RZ, 0x2, R9 ;  /* 0x00000002ff077819 */ /* 0x000fe20000011409 */
[----:B------:R-:W-:Y:S01]  /*0bf0*/  IMAD R6, R6, 0x400, R5 ;  /* 0x0000040006067824 */ /* 0x000fe200078e0205 */
[----:B------:R-:W-:Y:S01]  /*0c00*/  SHF.R.S32.HI R10, RZ, 0x1f, R9 ;  /* 0x0000001fff0a7819 */ /* 0x000fe20000011409 */
[----:B------:R-:W-:Y:S01]  /*0c10*/  IMAD.SHL.U32 R5, R2, 0x8, RZ ;  /* 0x0000000802057824 */ /* 0x000fe200078e00ff */
[----:B------:R-:W-:-:S02]  /*0c20*/  LOP3.LUT R4, R4, 0x1c0, RZ, 0xc0, !PT ;  /* 0x000001c004047812 */ /* 0x000fc400078ec0ff */
[----:B------:R-:W-:Y:S01]  /*0c30*/  LEA.HI R10, R10, R7, RZ, 0x3 ;  /* 0x000000070a0a7211 */ /* 0x000fe200078f18ff */
[--C-:B------:R-:W-:Y:S01]  /*0c40*/  IMAD.U32 R146, R146, 0x20, R5.reuse ;  /* 0x0000002092927824 */ /* 0x100fe200078e0005 */
[----:B------:R-:W-:Y:S02]  /*0c50*/  LOP3.LUT R5, R4, 0x8, R5, 0xf8, !PT ;  /* 0x0000000804057812 */ /* 0x000fe400078ef805 */
[----:B------:R-:W-:Y:S02]  /*0c60*/  SHF.R.U32.HI R4, RZ, 0x3, R4 ;  /* 0x00000003ff047819 */ /* 0x000fe40000011604 */
[----:B------:R-:W-:Y:S02]  /*0c70*/  LOP3.LUT R10, R10, 0xfffffff8, RZ, 0xc0, !PT ;  /* 0xfffffff80a0a7812 */ /* 0x000fe400078ec0ff */
[----:B------:R-:W-:Y:S02]  /*0c80*/  LOP3.LUT R2, R0, 0xfffffffc, RZ, 0xc0, !PT ;  /* 0xfffffffc00027812 */ /* 0x000fe400078ec0ff */
[----:B------:R-:W-:Y:S01]  /*0c90*/  LOP3.LUT R5, R5, R4, RZ, 0x3c, !PT ;  /* 0x0000000405057212 */ /* 0x000fe200078e3cff */
[----:B------:R-:W-:Y:S01]  /*0ca0*/  IMAD.IADD R11, R7, 0x1, -R10 ;  /* 0x00000001070b7824 */ /* 0x000fe200078e0a0a */
[----:B------:R-:W-:Y:S01]  /*0cb0*/  LEA.HI R8, R8, R143, RZ, 0x5 ;  /* 0x0000008f08087211 */ /* 0x000fe200078f28ff */
[----:B------:R-:W-:Y:S01]  /*0cc0*/  IMAD.HI R7, R144, 0x55555556, RZ ;  /* 0x5555555690077827 */ /* 0x000fe200078e02ff */
[----:B------:R-:W-:-:S02]  /*0cd0*/  R2P PR, R3, 0x6 ;  /* 0x0000000603007804 */ /* 0x000fc40000000000 */
[----:B------:R-:W-:Y:S01]  /*0ce0*/  SHF.R.S32.HI R8, RZ, 0x5, R8 ;  /* 0x00000005ff087819 */ /* 0x000fe20000011408 */
[----:B------:R-:W-:Y:S01]  /*0cf0*/  IMAD.IADD R141, R149, 0x1, -R2 ;  /* 0x00000001958d7824 */ /* 0x000fe200078e0a02 */
[----:B------:R-:W-:Y:S01]  /*0d00*/  LEA.HI R7, R7, R7, RZ, 0x1 ;  /* 0x0000000707077211 */ /* 0x000fe200078f08ff */
[----:B------:R-:W-:Y:S01]  /*0d10*/  IMAD.IADD R5, R6, 0x1, R5 ;  /* 0x0000000106057824 */ /* 0x000fe200078e0205 */
[----:B------:R-:W-:Y:S01]  /*0d20*/  SEL R18, R18, 0xffffffc0, !P2 ;  /* 0xffffffc012127807 */ /* 0x000fe20005000000 */
[C---:B------:R-:W-:Y:S01]  /*0d30*/  IMAD.SHL.U32 R138, R141.reuse, 0x8, RZ ;  /* 0x000000088d8a7824 */ /* 0x040fe200078e00ff */
[----:B------:R-:W-:Y:S01]  /*0d40*/  LEA.HI R2, R141, R141, RZ, 0x1 ;  /* 0x0000008d8d027211 */ /* 0x000fe200078f08ff */
[----:B------:R-:W-:Y:S01]  /*0d50*/  IMAD R7, R7, -0x3, R144 ;  /* 0xfffffffd07077824 */ /* 0x000fe200078e0290 */
[----:B------:R-:W-:Y:S01]  /*0d60*/  LEA R17, R5, UR41, 0x1 ;  /* 0x0000002905117c11 */ /* 0x000fe2000f8e08ff */
[----:B------:R-:W-:Y:S01]  /*0d70*/  IMAD R8, R8, 0x10, R11 ;  /* 0x0000001008087824 */ /* 0x000fe200078e020b */
[----:B------:R-:W-:Y:S01]  /*0d80*/  LOP3.LUT R2, R2, 0x1ffffffe, RZ, 0xc0, !PT ;  /* 0x1ffffffe02027812 */ /* 0x000fe200078ec0ff */
[C---:B------:R-:W-:Y:S01]  /*0d90*/  VIADD R139, R138.reuse, 0x20 ;  /* 0x000000208a8b7836 */ /* 0x040fe20000000000 */
[----:B------:R-:W-:Y:S01]  /*0da0*/  LOP3.LUT R16, R9, 0x7ffffffc, RZ, 0xc0, !PT ;  /* 0x7ffffffc09107812 */ /* 0x000fe200078ec0ff */
[C---:B------:R-:W-:Y:S01]  /*0db0*/  VIADD R19, R17.reuse, 0x21800 ;  /* 0x0002180011137836 */ /* 0x040fe20000000000 */
[----:B------:R-:W-:Y:S01]  /*0dc0*/  SHF.R.S32.HI R142, RZ, 0x2, R0 ;  /* 0x00000002ff8e7819 */ /* 0x000fe20000011400 */
        /* <DEDUP_REMOVED lines=12> */
.L_x_11151:
        /* <DEDUP_REMOVED lines=12> */
[----:B01-3--:R-:W-:Y:S02]  /*0f50*/  IMAD.U32 R2, RZ, RZ, UR8 ;  /* 0x00000008ff027e24 */ /* 0x00bfe4000f8e00ff */
[----:B----4-:R-:W-:Y:S01]  /*0f60*/  IMAD.U32 R3, RZ, RZ, UR9 ;  /* 0x00000009ff037e24 */ /* 0x010fe2000f8e00ff */
[----:B------:R-:W-:-:S04]  /*0f70*/  @UP1 UIMAD.WIDE UR8, UR6, 0x4, UR10 ;  /* 0x00000004060818a5 */ /* 0x000fc8000f8e020a */
[----:B--2---:R-:W2:Y:S02]  /*0f80*/  @P0 LDG.E R2, desc[UR54][R2.64] ;  /* 0x0000003602020981 */ /* 0x004ea4000c1e1900 */
[----:B------:R-:W-:Y:S02]  /*0f90*/  IMAD.U32 R4, RZ, RZ, UR8 ;  /* 0x00000008ff047e24 */ /* 0x000fe4000f8e00ff */
[----:B------:R-:W-:Y:S01]  /*0fa0*/  IMAD.U32 R5, RZ, RZ, UR9 ;  /* 0x00000009ff057e24 */ /* 0x000fe2000f8e00ff */
[----:B------:R-:W-:-:S04]  /*0fb0*/  ULDC.64 UR8, c[0x0][0x418] ;  /* 0x0001060000087ab9 */ /* 0x000fc80000000a00 */
[----:B------:R-:W3:Y:S01]  /*0fc0*/  @P2 LDG.E R4, desc[UR54][R4.64] ;  /* 0x0000003604042981 */ /* 0x000ee2000c1e1900 */
        /* <DEDUP_REMOVED lines=12> */
[----:B------:R-:W-:-:S14]  /*1090*/  @P2 BRA `(.L_x_11052) ;  /* 0x0000000000382947 */ /* 0x000fdc0003800000 */
        /* <DEDUP_REMOVED lines=14> */
.L_x_11052:
        /* <DEDUP_REMOVED lines=9> */
.L_x_11053:
        /* <DEDUP_REMOVED lines=13> */
.L_x_11054:
[----:B------:R-:W-:Y:S01]  /*12e0*/  ULDC UR6, c[0x0][0x448] ;  /* 0x0001120000067ab9 */ /* 0x000fe20000000800 */
[----:B------:R-:W-:Y:S02]  /*12f0*/  UIMAD UR38, UR5, 0xc0, URZ ;  /* 0x000000c0052678a4 */ /* 0x000fe4000f8e023f */
        /* <DEDUP_REMOVED lines=27> */
.L_x_11056:
[----:B------:R-:W-:-:S11]  /*14b0*/  UISETP.NE.AND UP0, UPT, UR5, 0x1, UPT ;  /* 0x000000010500788c */ /* 0x000fd6000bf05270 */
[----:B------:R-:W-:Y:S02]  /*14c0*/  @UP0 ULDC.64 UR8, c[0x0][0x9e8] ;  /* 0x00027a0000080ab9 */ /* 0x000fe40000000a00 */
[----:B------:R-:W-:-:S04]  /*14d0*/  UIMAD.WIDE.U32 UR6, UR4, UR8, URZ ;  /* 0x00000008040672a5 */ /* 0x000fc8000f8e003f */
[----:B------:R-:W-:-:S12]  /*14e0*/  @UP0 USHF.R.U32.HI UR4, URZ, UR9, UR7 ;  /* 0x000000093f040299 */ /* 0x000fd80008011607 */
.L_x_11057:
[----:B------:R-:W-:-:S06]  /*14f0*/  UIMAD UR4, UR4, UR5, UR5 ;  /* 0x00000005040472a4 */ /* 0x000fcc000f8e0205 */
[----:B------:R-:W-:-:S07]  /*1500*/  VIMNMX R0, R0, UR4, PT ;  /* 0x0000000400007c48 */ /* 0x000fce000bfe0100 */
.L_x_11055:
        /* <DEDUP_REMOVED lines=32> */
.L_x_11059:
[----:B------:R-:W-:-:S11]  /*1710*/  UISETP.NE.AND UP0, UPT, UR5, 0x1, UPT ;  /* 0x000000010500788c */ /* 0x000fd6000bf05270 */
[----:B------:R-:W-:Y:S02]  /*1720*/  @UP0 ULDC.64 UR10, c[0x0][0x9e8] ;  /* 0x00027a00000a0ab9 */ /* 0x000fe40000000a00 */
[----:B------:R-:W-:-:S04]  /*1730*/  UIMAD.WIDE.U32 UR6, UR4, UR10, URZ ;  /* 0x0000000a040672a5 */ /* 0x000fc8000f8e003f */
[----:B------:R-:W-:-:S12]  /*1740*/  @UP0 USHF.R.U32.HI UR4, URZ, UR11, UR7 ;  /* 0x0000000b3f040299 */ /* 0x000fd80008011607 */
.L_x_11060:
[----:B------:R-:W-:-:S04]  /*1750*/  UIMAD UR4, UR4, UR5, URZ ;  /* 0x00000005040472a4 */ /* 0x000fc8000f8e023f */
[----:B------:R-:W-:-:S04]  /*1760*/  UISETP.LT.AND UP0, UPT, UR9, UR4, UPT ;  /* 0x000000040900728c */ /* 0x000fc8000bf01270 */
[----:B------:R-:W-:-:S12]  /*1770*/  USEL UR9, UR9, UR4, !UP0 ;  /* 0x0000000409097287 */ /* 0x000fd8000c000000 */
.L_x_11058:
        /* <DEDUP_REMOVED lines=10> */
[----:B------:R-:W-:Y:S01]  /*1820*/  CS2R R26, SRZ ;  /* 0x00000000001a7805 */ /* 0x000fe2000001ff00 */
[----:B------:R-:W-:Y:S01]  /*1830*/  IMAD.MOV.U32 R126, RZ, RZ, RZ ;  /* 0x000000ffff7e7224 */ /* 0x000fe200078e00ff */
[----:B------:R-:W-:Y:S01]  /*1840*/  UISETP.LT.AND UP0, UPT, URZ, UR4, UPT ;  /* 0x000000043f00728c */ /* 0x000fe2000bf01270 */
[----:B------:R-:W-:Y:S01]  /*1850*/  IMAD.MOV.U32 R125, RZ, RZ, RZ ;  /* 0x000000ffff7d7224 */ /* 0x000fe200078e00ff */
[----:B------:R-:W-:Y:S02]  /*1860*/  CS2R R122, SRZ ;  /* 0x00000000007a7805 */ /* 0x000fe4000001ff00 */
[----:B------:R-:W-:Y:S01]  /*1870*/  CS2R R120, SRZ ;  /* 0x0000000000787805 */ /* 0x000fe2000001ff00 */
        /* <DEDUP_REMOVED lines=17> */
[----:B------:R-:W-:Y:S02]  /*1990*/  IMAD.MOV.U32 R89, RZ, RZ, RZ ;  /* 0x000000ffff597224 */ /* 0x000fe400078e00ff */
        /* <DEDUP_REMOVED lines=34> */
.L_x_11062:
        /* <DEDUP_REMOVED lines=9> */
.L_x_11244:
[----:B------:R-:W-:Y:S05]  /*1c50*/  @!P0 BRA `(.L_x_11064) ;  /* 0x0000000000048947 */ /* 0x000fea0003800000 */
[----:B------:R-:W-:Y:S01]  /*1c60*/  BPT.TRAP 0x1 ;  /* 0x000000040000795c */ /* 0x000fe20000300000 */
.L_x_11064:
[----:B------:R-:W-:Y:S02]  /*1c70*/  IMAD.U32 R6, RZ, RZ, UR47 ;  /* 0x0000002fff067e24 */ /* 0x000fe4000f8e00ff */
[----:B0-----:R-:W-:-:S03]  /*1c80*/  IMAD.U32 R3, RZ, RZ, UR48 ;  /* 0x00000030ff037e24 */ /* 0x001fc6000f8e00ff */
[----:B------:R-:W-:Y:S02]  /*1c90*/  LEA R6, R6, UR41, 0x3 ;  /* 0x0000002906067c11 */ /* 0x000fe4000f8e18ff */
[----:B------:R-:W-:-:S04]  /*1ca0*/  SHF.L.U32 R3, R3, 0x1f, RZ ;  /* 0x0000001f03037819 */ /* 0x000fc800000006ff */
[----:B------:R0:W1:Y:S01]  /*1cb0*/  SYNCS.PHASECHK.TRANS64.TRYWAIT P1, [R6+URZ+0x2d830], R3 ;  /* 0x02d83003060075a7 */ /* 0x000062000802017f */
[----:B------:R-:W-:Y:S05]  /*1cc0*/  @!P0 BRA `(.L_x_11065) ;  /* 0x0000000000048947 */ /* 0x000fea0003800000 */
[----:B------:R-:W-:Y:S01]  /*1cd0*/  BPT.TRAP 0x1 ;  /* 0x000000040000795c */ /* 0x000fe20000300000 */
.L_x_11065:
[----:B-1----:R-:W-:Y:S05]  /*1ce0*/  @P1 BRA `(.L_x_11066) ;  /* 0x0000000000081947 */ /* 0x002fea0003800000 */
[----:B------:R-:W1:Y:S02]  /*1cf0*/  SYNCS.PHASECHK.TRANS64.TRYWAIT P1, [R6+URZ+0x2d830], R3 ;  /* 0x02d83003060075a7 */ /* 0x000e64000802017f */
[----:B-1----:R-:W-:Y:S05]  /*1d00*/  @!P1 BRA `(.L_x_11067) ;  /* 0x0000015c002c9947 */ /* 0x002fea0003800000 */
.L_x_11066:
        /* <DEDUP_REMOVED lines=49> */
.L_x_11068:
[----:B------:R-:W-:Y:S01]  /*2020*/  UISETP.NE.AND UP1, UPT, UR52, URZ, UPT ;  /* 0x0000003f3400728c */ /* 0x000fe2000bf25270 */
[----:B------:R-:W-:Y:S01]  /*2030*/  R2UR UR6, R6 ;  /* 0x00000000060672ca */ /* 0x000fe200000e0000 */
[----:B------:R-:W-:Y:S01]  /*2040*/  ULDC UR7, c[0x0][0x9d8] ;  /* 0x0002760000077ab9 */ /* 0x000fe20000000800 */
[----:B------:R-:W-:Y:S02]  /*2050*/  IMAD.MOV.U32 R7, RZ, RZ, -0x80 ;  /* 0xffffff80ff077424 */ /* 0x000fe400078e00ff */
[----:B------:R-:W-:Y:S01]  /*2060*/  FMUL.FTZ R89, R25, UR7 ;  /* 0x0000000719597c20 */ /* 0x000fe20008410000 */
[----:B------:R-:W-:Y:S01]  /*2070*/  FMUL.FTZ R25, R54, UR7 ;  /* 0x0000000736197c20 */ /* 0x000fe20008410000 */
[----:B------:R-:W-:Y:S01]  /*2080*/  PLOP3.LUT P1, PT, PT, PT, UP1, 0x80, 0x0 ;  /* 0x000000000000781c */ /* 0x000fe20003f2f018 */
[----:B------:R-:W-:Y:S01]  /*2090*/  FMUL.FTZ R54, R68, UR7 ;  /* 0x0000000744367c20 */ /* 0x000fe20008410000 */
[----:B------:R-:W-:Y:S01]  /*20a0*/  PLOP3.LUT P2, PT, PT, PT, UP1, 0x80, 0x0 ;  /* 0x000000000000781c */ /* 0x000fe20003f4f018 */
[----:B------:R-:W-:-:S02]  /*20b0*/  VIADD R68, R137, UR38 ;  /* 0x0000002689447c36 */ /* 0x000fc40008000000 */
[----:B------:R-:W-:Y:S01]  /*20c0*/  FMUL.FTZ R12, R42, UR7 ;  /* 0x000000072a0c7c20 */ /* 0x000fe20008410000 */
[----:B------:R-:W-:Y:S01]  /*20d0*/  @UP1 ULDC UR10, c[0x0][0x44c] ;  /* 0x00011300000a1ab9 */ /* 0x000fe20000000800 */
[----:B------:R-:W-:Y:S01]  /*20e0*/  FMUL.FTZ R42, R44, UR7 ;  /* 0x000000072c2a7c20 */ /* 0x000fe20008410000 */
[----:B------:R-:W-:Y:S01]  /*20f0*/  FMUL.FTZ R44, R48, UR7 ;  /* 0x00000007302c7c20 */ /* 0x000fe20008410000 */
[----:B------:R-:W-:Y:S01]  /*2100*/  FMUL.FTZ R92, R32, UR7 ;  /* 0x00000007205c7c20 */ /* 0x000fe20008410000 */
[----:B------:R-:W-:Y:S01]  /*2110*/  FMUL.FTZ R48, R56, UR7 ;  /* 0x0000000738307c20 */ /* 0x000fe20008410000 */
[----:B------:R-:W-:Y:S01]  /*2120*/  FMUL.FTZ R32, R71, UR7 ;  /* 0x0000000747207c20 */ /* 0x000fe20008410000 */
[----:B------:R-:W-:Y:S01]  /*2130*/  UIADD3 UR6, UR6, 0x2d840, URZ ;  /* 0x0002d84006067890 */ /* 0x000fe2000fffe03f */
[----:B------:R-:W-:Y:S01]  /*2140*/  IMAD R71, R88, R7, 0x80 ;  /* 0x0000008058477424 */ /* 0x000fe200078e0207 */
[----:B------:R-:W-:Y:S01]  /*2150*/  UISETP.NE.AND UP0, UPT, UR51, URZ, UPT ;  /* 0x0000003f3300728c */ /* 0x000fe2000bf05270 */
[----:B01----:R-:W-:Y:S01]  /*2160*/  @P1 IMAD.HI.U32 R6, R68, UR10, RZ ;  /* 0x0000000a44061c27 */ /* 0x003fe2000f8e00ff */
        /* <DEDUP_REMOVED lines=9> */
[----:B------:R-:W0:Y:S01]  /*2200*/  SHFL.IDX PT, R56, R68, RZ, 0x1c1f ;  /* 0x001c1fff44387589 */ /* 0x000e2200000e0000 */
        /* <DEDUP_REMOVED lines=54> */
[----:B------:R-:W-:Y:S01]  /*2570*/  ULDC UR35, c[0x0][0x9dc] ;  /* 0x0002770000237ab9 */ /* 0x000fe20000000800 */
[----:B------:R-:W-:Y:S01]  /*2580*/  SYNCS.ARRIVE.TRANS64.RED.A1T0 RZ, [UR6], RZ ;  /* 0x000000ffffff79a7 */ /* 0x000fe20008100406 */
[----:B------:R-:W-:Y:S01]  /*2590*/  ULOP3.LUT UR6, URZ, UR35, URZ, 0x33, !UPT ;  /* 0x000000233f067292 */ /* 0x000fe2000f8e333f */
[----:B------:R-:W-:Y:S01]  /*25a0*/  IADD3 R6, -R57, UR37, R6 ;  /* 0x0000002539067c10 */ /* 0x000fe2000fffe106 */
[----:B------:R-:W-:Y:S01]  /*25b0*/  VIADD R7, R71, UR37 ;  /* 0x0000002547077c36 */ /* 0x000fe20008000000 */
[----:B------:R-:W-:Y:S01]  /*25c0*/  ULDC UR14, c[0x0][0x9e0] ;  /* 0x00027800000e7ab9 */ /* 0x000fe20000000800 */
[----:B------:R-:W-:Y:S01]  /*25d0*/  LEA R72, R88, 0xffffff80, 0x7 ;  /* 0xffffff8058487811 */ /* 0x000fe200078e38ff */
[----:B------:R-:W2:Y:S01]  /*25e0*/  MUFU.TANH R89, R89 ;  /* 0x0000005900597308 */ /* 0x000ea20000002400 */
[----:B------:R-:W-:-:S02]  /*25f0*/  IMAD R73, R16, -0x2, R7 ;  /* 0xfffffffe10497824 */ /* 0x000fc400078e0207 */
[C---:B------:R-:W-:Y:S02]  /*2600*/  VIADD R74, R6.reuse, UR14 ;  /* 0x0000000e064a7c36 */ /* 0x040fe40008000000 */
[----:B------:R-:W-:-:S03]  /*2610*/  VIADD R75, R6, UR6 ;  /* 0x00000006064b7c36 */ /* 0x000fc60008000000 */
[----:B------:R-:W3:Y:S01]  /*2620*/  MUFU.TANH R0, R0 ;  /* 0x0000000000007308 */ /* 0x000ee20000002400 */
[----:B0-----:R-:W-:Y:S01]  /*2630*/  VIADDMNMX R69, R56, R74, R73, PT ;  /* 0x0000004a38457246 */ /* 0x001fe20003800149 */
[----:B------:R-:W-:-:S06]  /*2640*/  IMAD.IADD R70, R75, 0x1, R56 ;  /* 0x000000014b467824 */ /* 0x000fcc00078e0238 */
        /* <DEDUP_REMOVED lines=76> */
.L_x_11071:
[----:B------:R-:W-:Y:S02]  /*2b10*/  ULDC UR6, c[0x0][0x9e4] ;  /* 0x0002790000067ab9 */ /* 0x000fe40000000800 */
[----:B------:R-:W-:-:S05]  /*2b20*/  IMAD.U32 R56, RZ, RZ, UR6 ;  /* 0x00000006ff387e24 */ /* 0x000fca000f8e00ff */
[----:B------:R-:W-:-:S13]  /*2b30*/  ISETP.NE.AND P1, PT, R56, 0x1, PT ;  /* 0x000000013800780c */ /* 0x000fda0003f25270 */
[----:B------:R-:W1:Y:S02]  /*2b40*/  @P1 LDC.64 R6, c[0x0][0x9e8] ;  /* 0x00027a00ff061b82 */ /* 0x000e640000000a00 */
[----:B-1----:R-:W-:-:S05]  /*2b50*/  @P1 IMAD.HI.U32 R6, R57, R6, RZ ;  /* 0x0000000639061227 */ /* 0x002fca00078e00ff */
[----:B------:R-:W-:-:S07]  /*2b60*/  @P1 SHF.R.U32.HI R57, RZ, R7, R6 ;  /* 0x00000007ff391219 */ /* 0x000fce0000011606 */
.L_x_11072:
[----:B------:R-:W-:Y:S05]  /*2b70*/  BSYNC B0 ;  /* 0x0000000000007941 */ /* 0x000fea0003800000 */
.L_x_11070:
[----:B------:R-:W-:-:S04]  /*2b80*/  IMAD R57, R57, R56, -R72 ;  /* 0x0000003839397224 */ /* 0x000fc800078e0a48 */
[----:B------:R-:W-:-:S05]  /*2b90*/  IMAD R57, R16, -0x2, R57 ;  /* 0xfffffffe10397824 */ /* 0x000fca00078e0239 */
[----:B------:R-:W-:Y:S02]  /*2ba0*/  VIADDMNMX R69, R57, R56, R69, PT ;  /* 0x0000003839457246 */ /* 0x000fe40003800145 */
[----:B------:R-:W-:-:S07]  /*2bb0*/  VIMNMX R70, R70, R57, !PT ;  /* 0x0000003946467248 */ /* 0x000fce0007fe0100 */
.L_x_11069:
        /* <DEDUP_REMOVED lines=14> */
[----:B------:R-:W-:Y:S02]  /*2ca0*/  FSEL R90, R90, -INF , !P3 ;  /* 0xff8000005a5a7808 */ /* 0x000fe40005800000 */
[C---:B------:R-:W-:Y:S02]  /*2cb0*/  ISETP.GT.AND P4, PT, R70.reuse, 0x9, !P6 ;  /* 0x000000094600780c */ /* 0x040fe40007784270 */
        /* <DEDUP_REMOVED lines=186> */
.L_x_11075:
[----:B------:R-:W-:Y:S02]  /*3860*/  ULDC UR6, c[0x0][0x9e4] ;  /* 0x0002790000067ab9 */ /* 0x000fe40000000800 */
[----:B------:R-:W-:-:S05]  /*3870*/  IMAD.U32 R68, RZ, RZ, UR6 ;  /* 0x00000006ff447e24 */ /* 0x000fca000f8e00ff */
[----:B------:R-:W-:-:S13]  /*3880*/  ISETP.NE.AND P6, PT, R68, 0x1, PT ;  /* 0x000000014400780c */ /* 0x000fda0003fc5270 */
[----:B------:R-:W0:Y:S02]  /*3890*/  @P6 LDC.64 R6, c[0x0][0x9e8] ;  /* 0x00027a00ff066b82 */ /* 0x000e240000000a00 */
[----:B0-----:R-:W-:-:S05]  /*38a0*/  @P6 IMAD.HI.U32 R6, R65, R6, RZ ;  /* 0x0000000641066227 */ /* 0x001fca00078e00ff */
[----:B------:R-:W-:-:S07]  /*38b0*/  @P6 SHF.R.U32.HI R65, RZ, R7, R6 ;  /* 0x00000007ff416219 */ /* 0x000fce0000011606 */
.L_x_11076:
[----:B------:R-:W-:Y:S05]  /*38c0*/  BSYNC B0 ;  /* 0x0000000000007941 */ /* 0x000fea0003800000 */
.L_x_11074:
[----:B------:R-:W-:-:S04]  /*38d0*/  IMAD R65, R65, R68, -R72 ;  /* 0x0000004441417224 */ /* 0x000fc800078e0a48 */
[----:B------:R-:W-:-:S05]  /*38e0*/  IMAD R65, R16, -0x2, R65 ;  /* 0xfffffffe10417824 */ /* 0x000fca00078e0241 */
[----:B------:R-:W-:Y:S02]  /*38f0*/  VIADDMNMX R55, R65, R68, R55, PT ;  /* 0x0000004441377246 */ /* 0x000fe40003800137 */
[----:B------:R-:W-:-:S07]  /*3900*/  VIMNMX R64, R64, R65, !PT ;  /* 0x0000004140407248 */ /* 0x000fce0007fe0100 */
.L_x_11073:
[C---:B------:R-:W-:Y:S01]  /*3910*/  ISETP.GT.AND P1, PT, R64.reuse, 0x1, !P1 ;  /* 0x000000014000780c */ /* 0x040fe20004f24270 */
[----:B------:R-:W-:Y:S01]  /*3920*/  ULDC UR33, c[0x0][0x988] ;  /* 0x0002620000217ab9 */ /* 0x000fe20000000800 */
[----:B------:R-:W-:Y:S01]  /*3930*/  LOP3.LUT P6, RZ, R23, 0x4, RZ, 0xc0, !PT ;  /* 0x0000000417ff7812 */ /* 0x000fe200078cc0ff */
[----:B------:R-:W-:Y:S01]  /*3940*/  UISETP.NE.AND UP1, UPT, UR52, URZ, UPT ;  /* 0x0000003f3400728c */ /* 0x000fe2000bf25270 */
[----:B------:R-:W-:Y:S01]  /*3950*/  ISETP.LT.OR P1, PT, R55, 0x2, P1 ;  /* 0x000000023700780c */ /* 0x000fe20000f21670 */
[----:B------:R-:W-:Y:S01]  /*3960*/  UISETP.NE.AND UP0, UPT, UR51, URZ, UPT ;  /* 0x0000003f3300728c */ /* 0x000fe2000bf05270 */
[----:B------:R-:W-:Y:S01]  /*3970*/  ISETP.GT.AND P2, PT, R64, 0x8, !P2 ;  /* 0x000000084000780c */ /* 0x000fe20005744270 */
[----:B------:R-:W-:Y:S01]  /*3980*/  UMOV UR10, UR38 ;  /* 0x00000026000a7c82 */ /* 0x000fe20008000000 */
[----:B------:R-:W-:Y:S02]  /*3990*/  FSEL R2, R2, -INF , !P1 ;  /* 0xff80000002027808 */ /* 0x000fe40004800000 */
[----:B------:R-:W-:-:S02]  /*39a0*/  ISETP.GT.AND P1, PT, R64, 0x9, !P6 ;  /* 0x000000094000780c */ /* 0x000fc40007724270 */
[C---:B------:R-:W-:Y:S02]  /*39b0*/  ISETP.LT.OR P2, PT, R55.reuse, 0x9, P2 ;  /* 0x000000093700780c */ /* 0x040fe40001741670 */
[----:B------:R-:W-:Y:S01]  /*39c0*/  ISETP.LT.OR P1, PT, R55, 0xa, P1 ;  /* 0x0000000a3700780c */ /* 0x000fe20000f21670 */
[----:B------:R-:W-:Y:S01]  /*39d0*/  @UP1 ULDC UR6, c[0x0][0x44c] ;  /* 0x0001130000061ab9 */ /* 0x000fe20000000800 */
[----:B------:R-:W-:Y:S01]  /*39e0*/  FSEL R4, R4, -INF , !P2 ;  /* 0xff80000004047808 */ /* 0x000fe20005000000 */
[----:B------:R-:W-:Y:S01]  /*39f0*/  UIMAD.WIDE.U32 UR6, UR38, UR6, URZ ;  /* 0x00000006260672a5 */ /* 0x000fe2000f8e003f */
[----:B------:R-:W-:Y:S01]  /*3a00*/  FSEL R5, R5, -INF , !P1 ;  /* 0xff80000005057808 */ /* 0x000fe20004800000 */
[----:B------:R-:W-:Y:S01]  /*3a10*/  @UP1 ULDC UR11, c[0x0][0x450] ;  /* 0x00011400000b1ab9 */ /* 0x000fe20000000800 */
[C---:B------:R-:W-:Y:S01]  /*3a20*/  LOP3.LUT P1, RZ, R23.reuse, 0x8, RZ, 0xc0, !PT ;  /* 0x0000000817ff7812 */ /* 0x040fe2000782c0ff */
[----:B------:R-:W-:Y:S01]  /*3a30*/  @UP1 USHF.R.U32.HI UR10, URZ, UR11, UR7 ;  /* 0x0000000b3f0a1299 */ /* 0x000fe20008011607 */
[----:B------:R-:W-:-:S02]  /*3a40*/  LOP3.LUT P2, RZ, R23, 0x40000, RZ, 0xc0, !PT ;  /* 0x0004000017ff7812 */ /* 0x000fc4000784c0ff */
[----:B------:R-:W-:Y:S01]  /*3a50*/  ISETP.GT.AND P1, PT, R64, 0x10, !P1 ;  /* 0x000000104000780c */ /* 0x000fe20004f24270 */
[----:B------:R-:W-:Y:S01]  /*3a60*/  UIADD3 UR56, UR56, UR10, URZ ;  /* 0x0000000a38387290 */ /* 0x000fe2000fffe03f */
[----:B------:R-:W-:Y:S02]  /*3a70*/  LOP3.LUT P6, RZ, R23, 0x20000, RZ, 0xc0, !PT ;  /* 0x0002000017ff7812 */ /* 0x000fe400078cc0ff */
[----:B------:R-:W-:Y:S01]  /*3a80*/  ISETP.LT.OR P1, PT, R55, 0x11, P1 ;  /* 0x000000113700780c */ /* 0x000fe20000f21670 */
[----:B------:R-:W-:Y:S01]  /*3a90*/  UIADD3 UR14, UR56, UR14, URZ ;  /* 0x0000000e380e7290 */ /* 0x000fe2000fffe03f */
[----:B------:R-:W-:Y:S02]  /*3aa0*/  FMNMX.FTZ R7, R66, R89, !PT ;  /* 0x0000005942077209 */ /* 0x000fe40007810000 */
[----:B------:R-:W-:Y:S02]  /*3ab0*/  FSEL R8, R8, -INF , !P1 ;  /* 0xff80000008087808 */ /* 0x000fe40004800000 */
[----:B------:R-:W-:-:S02]  /*3ac0*/  LOP3.LUT P1, RZ, R23, 0x10, RZ, 0xc0, !PT ;  /* 0x0000001017ff7812 */ /* 0x000fc4000782c0ff */
[C---:B------:R-:W-:Y:S02]  /*3ad0*/  ISETP.GT.AND P3, PT, R64.reuse, 0x70, !P3 ;  /* 0x000000704000780c */ /* 0x040fe40005f64270 */
[C---:B------:R-:W-:Y:S02]  /*3ae0*/  ISETP.GT.AND P1, PT, R64.reuse, 0x11, !P1 ;  /* 0x000000114000780c */ /* 0x040fe40004f24270 */
[C---:B------:R-:W-:Y:S02]  /*3af0*/  ISETP.GT.AND P4, PT, R64.reuse, 0x71, !P4 ;  /* 0x000000714000780c */ /* 0x040fe40006784270 */
[----:B------:R-:W-:Y:S02]  /*3b00*/  ISETP.LT.OR P1, PT, R55, 0x12, P1 ;  /* 0x000000123700780c */ /* 0x000fe40000f21670 */
[----:B------:R-:W-:Y:S02]  /*3b10*/  ISETP.GT.AND P5, PT, R64, 0x78, !P5 ;  /* 0x000000784000780c */ /* 0x000fe40006fa4270 */
[----:B------:R-:W-:-:S02]  /*3b20*/  FSEL R9, R9, -INF , !P1 ;  /* 0xff80000009097808 */ /* 0x000fc40004800000 */
[----:B------:R-:W-:Y:S02]  /*3b30*/  LOP3.LUT P1, RZ, R23, 0x2000000, RZ, 0xc0, !PT ;  /* 0x0200000017ff7812 */ /* 0x000fe4000782c0ff */
[C---:B------:R-:W-:Y:S02]  /*3b40*/  ISETP.LT.OR P3, PT, R55.reuse, 0x71, P3 ;  /* 0x000000713700780c */ /* 0x040fe40001f61670 */
[----:B------:R-:W-:Y:S02]  /*3b50*/  ISETP.GT.AND P1, PT, R64, 0x18, !P1 ;  /* 0x000000184000780c */ /* 0x000fe40004f24270 */
[C---:B------:R-:W-:Y:S02]  /*3b60*/  ISETP.LT.OR P4, PT, R55.reuse, 0x72, P4 ;  /* 0x000000723700780c */ /* 0x040fe40002781670 */
[C---:B------:R-:W-:Y:S02]  /*3b70*/  ISETP.LT.OR P1, PT, R55.reuse, 0x19, P1 ;  /* 0x000000193700780c */ /* 0x040fe40000f21670 */
[----:B------:R-:W-:-:S02]  /*3b80*/  ISETP.LT.OR P5, PT, R55, 0x79, P5 ;  /* 0x000000793700780c */ /* 0x000fc40002fa1670 */
        /* <DEDUP_REMOVED lines=27> */
[----:B------:R-:W-:-:S04]  /*3d40*/  ISETP.LT.OR P1, PT, R55, 0x32, P1 ;  /* 0x000000323700780c */ /* 0x000fc80000f21670 */
[----:B------:R-:W-:Y:S02]  /*3d50*/  FSEL R21, R21, -INF , !P1 ;  /* 0xff80000015157808 */ /* 0x000fe40004800000 */
[----:B------:R-:W-:Y:S02]  /*3d60*/  ISETP.GT.AND P1, PT, R64, 0x38, !P6 ;  /* 0x000000384000780c */ /* 0x000fe40007724270 */
[----:B------:R-:W-:Y:S02]  /*3d70*/  LOP3.LUT P6, RZ, R23, 0x40, RZ, 0xc0, !PT ;  /* 0x0000004017ff7812 */ /* 0x000fe400078cc0ff */
[----:B------:R-:W-:-:S04]  /*3d80*/  ISETP.LT.OR P1, PT, R55, 0x39, P1 ;  /* 0x000000393700780c */ /* 0x000fc80000f21670 */
[----:B------:R-:W-:Y:S02]  /*3d90*/  FSEL R25, R25, -INF , !P1 ;  /* 0xff80000019197808 */ /* 0x000fe40004800000 */
[----:B------:R-:W-:-:S04]  /*3da0*/  LOP3.LUT P1, RZ, R23, 0x10000, RZ, 0xc0, !PT ;  /* 0x0001000017ff7812 */ /* 0x000fc8000782c0ff */
[----:B------:R-:W-:-:S04]  /*3db0*/  ISETP.GT.AND P1, PT, R64, 0x39, !P1 ;  /* 0x000000394000780c */ /* 0x000fc80004f24270 */
[----:B------:R-:W-:-:S04]  /*3dc0*/  ISETP.LT.OR P1, PT, R55, 0x3a, P1 ;  /* 0x0000003a3700780c */ /* 0x000fc80000f21670 */
[----:B------:R-:W-:Y:S02]  /*3dd0*/  FSEL R6, R24, -INF , !P1 ;  /* 0xff80000018067808 */ /* 0x000fe40004800000 */
[----:B------:R-:W-:Y:S02]  /*3de0*/  FMNMX.FTZ R24, R90, R7, !PT ;  /* 0x000000075a187209 */ /* 0x000fe40007810000 */
[----:B------:R-:W-:Y:S02]  /*3df0*/  LOP3.LUT P1, RZ, R23, 0x8000, RZ, 0xc0, !PT ;  /* 0x0000800017ff7812 */ /* 0x000fe4000782c0ff */
[----:B------:R-:W-:Y:S02]  /*3e00*/  FMNMX.FTZ R7, R91, R24, !PT ;  /* 0x000000185b077209 */ /* 0x000fe40007810000 */
[----:B------:R-:W-:Y:S02]  /*3e10*/  ISETP.GT.AND P1, PT, R64, 0x40, !P1 ;  /* 0x000000404000780c */ /* 0x000fe40004f24270 */
[----:B------:R-:W-:-:S02]  /*3e20*/  FMNMX.FTZ R24, R92, R7, !PT ;  /* 0x000000075c187209 */ /* 0x000fc40007810000 */
[----:B------:R-:W-:Y:S02]  /*3e30*/  ISETP.LT.OR P1, PT, R55, 0x41, P1 ;  /* 0x000000413700780c */ /* 0x000fe40000f21670 */
[----:B------:R-:W-:Y:S02]  /*3e40*/  FMNMX.FTZ R7, R93, R24, !PT ;  /* 0x000000185d077209 */ /* 0x000fe40007810000 */
[----:B------:R-:W-:Y:S02]  /*3e50*/  FSEL R27, R27, -INF , !P1 ;  /* 0xff8000001b1b7808 */ /* 0x000fe40004800000 */
[----:B------:R-:W-:Y:S02]  /*3e60*/  FMNMX.FTZ R24, R94, R7, !PT ;  /* 0x000000075e187209 */ /* 0x000fe40007810000 */
[----:B------:R-:W-:Y:S02]  /*3e70*/  LOP3.LUT P1, RZ, R23, 0x4000, RZ, 0xc0, !PT ;  /* 0x0000400017ff7812 */ /* 0x000fe4000782c0ff */
[----:B------:R-:W-:-:S02]  /*3e80*/  FMNMX.FTZ R7, R95, R24, !PT ;  /* 0x000000185f077209 */ /* 0x000fc40007810000 */
[----:B------:R-:W-:Y:S02]  /*3e90*/  ISETP.GT.AND P1, PT, R64, 0x41, !P1 ;  /* 0x000000414000780c */ /* 0x000fe40004f24270 */
[----:B------:R-:W-:Y:S02]  /*3ea0*/  FMNMX.FTZ R24, R96, R7, !PT ;  /* 0x0000000760187209 */ /* 0x000fe40007810000 */
[----:B------:R-:W-:Y:S02]  /*3eb0*/  ISETP.LT.OR P1, PT, R55, 0x42, P1 ;  /* 0x000000423700780c */ /* 0x000fe40000f21670 */
[----:B------:R-:W-:Y:S02]  /*3ec0*/  FMNMX.FTZ R7, R97, R24, !PT ;  /* 0x0000001861077209 */ /* 0x000fe40007810000 */
[----:B------:R-:W-:Y:S02]  /*3ed0*/  FSEL R26, R26, -INF , !P1 ;  /* 0xff8000001a1a7808 */ /* 0x000fe40004800000 */
[----:B------:R-:W-:-:S02]  /*3ee0*/  FMNMX.FTZ R24, R58, R7, !PT ;  /* 0x000000073a187209 */ /* 0x000fc40007810000 */
[----:B------:R-:W-:Y:S02]  /*3ef0*/  LOP3.LUT P1, RZ, R23, 0x2000, RZ, 0xc0, !PT ;  /* 0x0000200017ff7812 */ /* 0x000fe4000782c0ff */
[----:B------:R-:W-:Y:S02]  /*3f00*/  FMNMX.FTZ R7, R59, R24, !PT ;  /* 0x000000183b077209 */ /* 0x000fe40007810000 */
[----:B------:R-:W-:Y:S02]  /*3f10*/  ISETP.GT.AND P1, PT, R64, 0x48, !P1 ;  /* 0x000000484000780c */ /* 0x000fe40004f24270 */
[----:B------:R-:W-:Y:S02]  /*3f20*/  FMNMX.FTZ R24, R60, R7, !PT ;  /* 0x000000073c187209 */ /* 0x000fe40007810000 */
[----:B------:R-:W-:Y:S02]  /*3f30*/  ISETP.LT.OR P1, PT, R55, 0x49, P1 ;  /* 0x000000493700780c */ /* 0x000fe40000f21670 */
[----:B------:R-:W-:-:S02]  /*3f40*/  FMNMX.FTZ R7, R61, R24, !PT ;  /* 0x000000183d077209 */ /* 0x000fc40007810000 */
        /* <DEDUP_REMOVED lines=36> */
[----:B------:R-:W-:-:S03]  /*4190*/  ISETP.GT.AND P1, PT, R64, 0x59, !P1 ;  /* 0x000000594000780c */ /* 0x000fc60004f24270 */
[----:B------:R-:W0:Y:S01]  /*41a0*/  SHFL.BFLY PT, R24, R7, 0x2, 0x1f ;  /* 0x0c401f0007187f89 */ /* 0x000e2200000e0000 */
[----:B------:R-:W-:-:S04]  /*41b0*/  ISETP.LT.OR P1, PT, R55, 0x5a, P1 ;  /* 0x0000005a3700780c */ /* 0x000fc80000f21670 */
[----:B------:R-:W-:Y:S02]  /*41c0*/  FSEL R32, R32, -INF , !P1 ;  /* 0xff80000020207808 */ /* 0x000fe40004800000 */
[C---:B------:R-:W-:Y:S02]  /*41d0*/  ISETP.GT.AND P1, PT, R64.reuse, 0x60, !P2 ;  /* 0x000000604000780c */ /* 0x040fe40005724270 */
        /* <DEDUP_REMOVED lines=8> */
[----:B0-----:R-:W-:Y:S02]  /*4260*/  FMNMX.FTZ R65, R7, R24, !PT ;  /* 0x0000001807417209 */ /* 0x001fe40007810000 */
[----:B------:R-:W-:-:S03]  /*4270*/  FSEL R40, R40, -INF , !P1 ;  /* 0xff80000028287808 */ /* 0x000fc60004800000 */
[----:B------:R-:W0:Y:S02]  /*4280*/  SHFL.BFLY PT, R24, R65, 0x1, 0x1f ;  /* 0x0c201f0041187f89 */ /* 0x000e2400000e0000 */
[----:B0-----:R-:W-:-:S04]  /*4290*/  FMNMX.FTZ R24, R65, R24, !PT ;  /* 0x0000001841187209 */ /* 0x001fc80007810000 */
[C---:B------:R-:W-:Y:S01]  /*42a0*/  FSETP.NEU.FTZ.AND P1, PT, R24.reuse, -INF , PT ;  /* 0xff8000001800780b */ /* 0x040fe20003f3d000 */
[----:B------:R-:W-:-:S05]  /*42b0*/  FMUL.FTZ R74, R24, UR33 ;  /* 0x00000021184a7c20 */ /* 0x000fca0008410000 */
        /* <DEDUP_REMOVED lines=9> */
[----:B------:R-:W-:Y:S01]  /*4350*/  MUFU.EX2 R7, R7 ;  /* 0x0000000700077308 */ /* 0x000fe20000000800 */
[----:B------:R-:W-:Y:S01]  /*4360*/  LOP3.LUT P1, RZ, R23, 0x4000000, RZ, 0xc0, !PT ;  /* 0x0400000017ff7812 */ /* 0x000fe2000782c0ff */
        /* <DEDUP_REMOVED lines=22> */
[----:B------:R-:W0:Y:S03]  /*44d0*/  MUFU.EX2 R68, R68 ;  /* 0x0000004400447308 */ /* 0x000e260000000800 */
[----:B------:R-:W-:Y:S01]  /*44e0*/  FMNMX.FTZ R71, R11, R70, !PT ;  /* 0x000000460b477209 */ /* 0x000fe20007810000 */
[----:B------:R-:W-:-:S03]  /*44f0*/  FFMA.FTZ R70, R95, UR33, -R74 ;  /* 0x000000215f467c23 */ /* 0x000fc6000801084a */
[----:B------:R-:W-:Y:S01]  /*4500*/  FMNMX.FTZ R72, R12, R71, !PT ;  /* 0x000000470c487209 */ /* 0x000fe20007810000 */
[----:B------:R-:W-:Y:S03]  /*4510*/  MUFU.EX2 R0, R0 ;  /* 0x0000000000007308 */ /* 0x000fe60000000800 */
[----:B------:R-:W-:-:S04]  /*4520*/  FMNMX.FTZ R71, R13, R72, !PT ;  /* 0x000000480d477209 */ /* 0x000fc80007810000 */
[----:B------:R-:W-:Y:S01]  /*4530*/  FMNMX.FTZ R72, R14, R71, !PT ;  /* 0x000000470e487209 */ /* 0x000fe20007810000 */
[----:B------:R-:W-:Y:S03]  /*4540*/  MUFU.EX2 R67, R93 ;  /* 0x0000005d00437308 */ /* 0x000fe60000000800 */
        /* <DEDUP_REMOVED lines=24> */
[----:B------:R-:W-:-:S04]  /*46d0*/  FMNMX.FTZ R62, R32, R77, !PT ;  /* 0x0000004d203e7209 */ /* 0x000fc80007810000 */
[----:B------:R-:W-:Y:S02]  /*46e0*/  FMNMX.FTZ R63, R41, R62, !PT ;  /* 0x0000003e293f7209 */ /* 0x000fe40007810000 */
[----:B------:R-:W-:Y:S01]  /*46f0*/  FSEL R62, R34, -INF , !P1 ;  /* 0xff800000223e7808 */ /* 0x000fe20004800000 */
[----:B------:R-:W-:Y:S01]  /*4700*/  MUFU.EX2 R59, R59 ;  /* 0x0000003b003b7308 */ /* 0x000fe20000000800 */
[----:B------:R-:W-:Y:S02]  /*4710*/  FMNMX.FTZ R77, R40, R63, !PT ;  /* 0x0000003f284d7209 */ /* 0x000fe40007810000 */
[----:B------:R-:W-:Y:S01]  /*4720*/  FSEL R63, R35, -INF , !P2 ;  /* 0xff800000233f7808 */ /* 0x000fe20005000000 */
[----:B------:R-:W-:Y:S01]  /*4730*/  FFMA.FTZ R35, R57, UR33, -R74 ;  /* 0x0000002139237c23 */ /* 0x000fe2000801084a */
[----:B------:R-:W-:Y:S02]  /*4740*/  FMNMX.FTZ R64, R62, R77, !PT ;  /* 0x0000004d3e407209 */ /* 0x000fe40007810000 */
[----:B------:R-:W-:Y:S01]  /*4750*/  FSEL R57, R36, -INF , !P3 ;  /* 0xff80000024397808 */ /* 0x000fe20005800000 */
[----:B------:R1:W-:Y:S01]  /*4760*/  MUFU.EX2 R34, R76 ;  /* 0x0000004c00227308 */ /* 0x0003e20000000800 */
[----:B------:R-:W-:-:S02]  /*4770*/  FMNMX.FTZ R36, R63, R64, !PT ;  /* 0x000000403f247209 */ /* 0x000fc40007810000 */
[----:B------:R-:W-:Y:S02]  /*4780*/  FSEL R64, R37, -INF , !P4 ;  /* 0xff80000025407808 */ /* 0x000fe40006000000 */
[----:B------:R-:W-:-:S03]  /*4790*/  FMNMX.FTZ R37, R57, R36, !PT ;  /* 0x0000002439257209 */ /* 0x000fc60007810000 */
[----:B------:R-:W-:Y:S01]  /*47a0*/  MUFU.EX2 R60, R60 ;  /* 0x0000003c003c7308 */ /* 0x000fe20000000800 */
[----:B------:R-:W-:Y:S01]  /*47b0*/  FMNMX.FTZ R38, R64, R37, !PT ;  /* 0x0000002540267209 */ /* 0x000fe20007810000 */
[--C-:B-1----:R-:W-:Y:S01]  /*47c0*/  FFMA.FTZ R76, R56, UR33, -R74.reuse ;  /* 0x00000021384c7c23 */ /* 0x102fe2000801084a */
        /* <DEDUP_REMOVED lines=10> */
[----:B------:R1:W-:Y:S01]  /*4870*/  MUFU.EX2 R36, R76 ;  /* 0x0000004c00247308 */ /* 0x0003e20000000800 */
[----:B------:R-:W2:Y:S07]  /*4880*/  SHFL.BFLY PT, R78, R77, 0x2, 0x1f ;  /* 0x0c401f004d4e7f89 */ /* 0x000eae00000e0000 */
[----:B------:R-:W-:Y:S01]  /*4890*/  MUFU.EX2 R61, R61 ;  /* 0x0000003d003d7308 */ /* 0x000fe20000000800 */
[--C-:B-1----:R-:W-:Y:S01]  /*48a0*/  FFMA.FTZ R76, R46, UR33, -R74.reuse ;  /* 0x000000212e4c7c23 */ /* 0x102fe2000801084a */
[--C-:B------:R-:W-:Y:S01]  /*48b0*/  FFMA.FTZ R46, R48, UR33, -R74.reuse ;  /* 0x00000021302e7c23 */ /* 0x100fe2000801084a */
[----:B------:R-:W-:-:S05]  /*48c0*/  FFMA.FTZ R48, R54, UR33, -R74 ;  /* 0x0000002136307c23 */ /* 0x000fca000801084a */
[----:B------:R-:W-:Y:S08]  /*48d0*/  MUFU.EX2 R35, R35 ;  /* 0x0000002300237308 */ /* 0x000ff00000000800 */
[----:B------:R-:W-:Y:S01]  /*48e0*/  MUFU.EX2 R37, R37 ;  /* 0x0000002500257308 */ /* 0x000fe20000000800 */
[----:B--2---:R-:W-:-:S05]  /*48f0*/  FMNMX.FTZ R78, R77, R78, !PT ;  /* 0x0000004e4d4e7209 */ /* 0x004fca0007810000 */
[----:B------:R-:W1:Y:S02]  /*4900*/  SHFL.BFLY PT, R53, R78, 0x1, 0x1f ;  /* 0x0c201f004e357f89 */ /* 0x000e6400000e0000 */
[----:B------:R-:W-:Y:S08]  /*4910*/  MUFU.EX2 R38, R38 ;  /* 0x0000002600267308 */ /* 0x000ff00000000800 */
[----:B------:R-:W-:Y:S08]  /*4920*/  MUFU.EX2 R39, R39 ;  /* 0x0000002700277308 */ /* 0x000ff00000000800 */
[----:B------:R-:W-:Y:S01]  /*4930*/  MUFU.EX2 R50, R50 ;  /* 0x0000003200327308 */ /* 0x000fe20000000800 */
[----:B-1----:R-:W-:-:S07]  /*4940*/  FMNMX.FTZ R52, R78, R53, !PT ;  /* 0x000000354e347209 */ /* 0x002fce0007810000 */
[----:B------:R-:W-:Y:S01]  /*4950*/  MUFU.EX2 R51, R51 ;  /* 0x0000003300337308 */ /* 0x000fe20000000800 */
[C---:B------:R-:W-:Y:S01]  /*4960*/  FSETP.NEU.FTZ.AND P1, PT, R52.reuse, -INF , PT ;  /* 0xff8000003400780b */ /* 0x040fe20003f3d000 */
[----:B------:R-:W-:-:S05]  /*4970*/  FMUL.FTZ R49, R52, UR33 ;  /* 0x0000002134317c20 */ /* 0x000fca0008410000 */
[----:B------:R-:W-:Y:S01]  /*4980*/  FSEL R49, R49, RZ, P1 ;  /* 0x000000ff31317208 */ /* 0x000fe20000800000 */
[----:B------:R-:W-:Y:S01]  /*4990*/  MUFU.EX2 R76, R76 ;  /* 0x0000004c004c7308 */ /* 0x000fe20000000800 */
[----:B------:R-:W-:-:S03]  /*49a0*/  PLOP3.LUT P1, PT, PT, PT, UP0, 0x40, 0x0 ;  /* 0x000000000000781c */ /* 0x000fc60003f2e808 */
        /* <DEDUP_REMOVED lines=13> */
[--C-:B-1----:R-:W-:Y:S01]  /*4a80*/  FFMA.FTZ R73, R12, UR33, -R49.reuse ;  /* 0x000000210c497c23 */ /* 0x102fe20008010831 */
[--C-:B------:R-:W-:Y:S01]  /*4a90*/  FFMA.FTZ R21, R21, UR33, -R49.reuse ;  /* 0x0000002115157c23 */ /* 0x100fe20008010831 */
[--C-:B------:R-:W-:Y:S01]  /*4aa0*/  FFMA.FTZ R25, R25, UR33, -R49.reuse ;  /* 0x0000002119197c23 */ /* 0x100fe20008010831 */
[--C-:B------:R-:W-:Y:S01]  /*4ab0*/  FFMA.FTZ R78, R6, UR33, -R49.reuse ;  /* 0x00000021064e7c23 */ /* 0x100fe20008010831 */
[--C-:B------:R-:W-:Y:S01]  /*4ac0*/  FFMA.FTZ R27, R27, UR33, -R49.reuse ;  /* 0x000000211b1b7c23 */ /* 0x100fe20008010831 */
[--C-:B------:R-:W-:Y:S01]  /*4ad0*/  FFMA.FTZ R26, R26, UR33, -R49.reuse ;  /* 0x000000211a1a7c23 */ /* 0x100fe20008010831 */
[--C-:B------:R-:W-:Y:S01]  /*4ae0*/  FFMA.FTZ R79, R29, UR33, -R49.reuse ;  /* 0x000000211d4f7c23 */ /* 0x100fe20008010831 */
[----:B------:R1:W4:Y:S01]  /*4af0*/  MUFU.EX2 R83, R4 ;  /* 0x0000000400537308 */ /* 0x0003220000000800 */
[--C-:B--2---:R-:W-:Y:S01]  /*4b00*/  FFMA.FTZ R54, R11, UR33, -R49.reuse ;  /* 0x000000210b367c23 */ /* 0x104fe20008010831 */
[----:B0-----:R-:W-:Y:S01]  /*4b10*/  F2FP.BF16.F32.PACK_AB R6, R68, R65 ;  /* 0x000000414406723e */ /* 0x001fe200000010ff */
[--C-:B------:R-:W-:Y:S01]  /*4b20*/  FFMA.FTZ R82, R28, UR33, -R49.reuse ;  /* 0x000000211c527c23 */ /* 0x100fe20008010831 */
[--C-:B------:R-:W-:Y:S01]  /*4b30*/  FFMA.FTZ R30, R30, UR33, -R49.reuse ;  /* 0x000000211e1e7c23 */ /* 0x100fe20008010831 */
[--C-:B------:R-:W-:Y:S01]  /*4b40*/  FFMA.FTZ R33, R33, UR33, -R49.reuse ;  /* 0x0000002121217c23 */ /* 0x100fe20008010831 */
[--C-:B------:R-:W-:Y:S01]  /*4b50*/  FFMA.FTZ R32, R32, UR33, -R49.reuse ;  /* 0x0000002120207c23 */ /* 0x100fe20008010831 */
[--C-:B------:R-:W-:Y:S01]  /*4b60*/  FFMA.FTZ R41, R41, UR33, -R49.reuse ;  /* 0x0000002129297c23 */ /* 0x100fe20008010831 */
[----:B------:R0:W2:Y:S01]  /*4b70*/  MUFU.EX2 R86, R5 ;  /* 0x0000000500567308 */ /* 0x0000a20000000800 */
[----:B-1----:R-:W-:Y:S01]  /*4b80*/  FADD.FTZ R4, R7, R66 ;  /* 0x0000004207047221 */ /* 0x002fe20000010000 */
[----:B---3--:R-:W-:Y:S01]  /*4b90*/  FADD.FTZ R8, R81, R84 ;  /* 0x0000005451087221 */ /* 0x008fe20000010000 */
[--C-:B------:R-:W-:Y:S01]  /*4ba0*/  FFMA.FTZ R40, R40, UR33, -R49.reuse ;  /* 0x0000002128287c23 */ /* 0x100fe20008010831 */
[--C-:B------:R-:W-:Y:S01]  /*4bb0*/  FFMA.FTZ R62, R62, UR33, -R49.reuse ;  /* 0x000000213e3e7c23 */ /* 0x100fe20008010831 */
[--C-:B------:R-:W-:Y:S01]  /*4bc0*/  FFMA.FTZ R63, R63, UR33, -R49.reuse ;  /* 0x000000213f3f7c23 */ /* 0x100fe20008010831 */
[--C-:B------:R-:W-:Y:S01]  /*4bd0*/  FFMA.FTZ R57, R57, UR33, -R49.reuse ;  /* 0x0000002139397c23 */ /* 0x100fe20008010831 */
[--C-:B------:R-:W-:Y:S01]  /*4be0*/  FFMA.FTZ R64, R64, UR33, -R49.reuse ;  /* 0x0000002140407c23 */ /* 0x100fe20008010831 */
[----:B------:R-:W1:Y:S01]  /*4bf0*/  MUFU.EX2 R2, R2 ;  /* 0x0000000200027308 */ /* 0x000e620000000800 */
[----:B0-----:R-:W-:Y:S01]  /*4c00*/  FADD.FTZ R5, R65, R4 ;  /* 0x0000000441057221 */ /* 0x001fe20000010000 */
[----:B------:R-:W-:Y:S01]  /*4c10*/  F2FP.BF16.F32.PACK_AB R4, R66, R7 ;  /* 0x000000074204723e */ /* 0x000fe200000010ff */
[----:B----4-:R-:W-:Y:S01]  /*4c20*/  FADD.FTZ R7, R83, R8 ;  /* 0x0000000853077221 */ /* 0x010fe20000010000 */
[----:B------:R-:W-:Y:S01]  /*4c30*/  FFMA.FTZ R66, R31, UR33, -R49 ;  /* 0x000000211f427c23 */ /* 0x000fe20008010831 */
[----:B------:R-:W-:Y:S01]  /*4c40*/  FADD.FTZ R5, R68, R5 ;  /* 0x0000000544057221 */ /* 0x000fe20000010000 */
[--C-:B------:R-:W-:Y:S01]  /*4c50*/  FFMA.FTZ R55, R55, UR33, -R49.reuse ;  /* 0x0000002137377c23 */ /* 0x100fe20008010831 */
[----:B------:R-:W-:Y:S01]  /*4c60*/  FFMA.FTZ R49, R56, UR33, -R49 ;  /* 0x0000002138317c23 */ /* 0x000fe20008010831 */
[----:B------:R-:W0:Y:S01]  /*4c70*/  MUFU.EX2 R9, R9 ;  /* 0x0000000900097308 */ /* 0x000e220000000800 */
[----:B--2---:R-:W-:Y:S01]  /*4c80*/  FADD.FTZ R11, R86, R7 ;  /* 0x00000007560b7221 */ /* 0x004fe20000010000 */
[----:B------:R-:W-:Y:S01]  /*4c90*/  FADD.FTZ R10, R0, R5 ;  /* 0x00000005000a7221 */ /* 0x000fe20000010000 */
[----:B------:R-:W-:-:S02]  /*4ca0*/  F2FP.BF16.F32.PACK_AB R5, R84, R81 ;  /* 0x000000515405723e */ /* 0x000fc400000010ff */
[----:B------:R-:W-:Y:S01]  /*4cb0*/  F2FP.BF16.F32.PACK_AB R7, R86, R83 ;  /* 0x000000535607723e */ /* 0x000fe200000010ff */
[----:B------:R-:W-:Y:S01]  /*4cc0*/  FADD.FTZ R10, R67, R10 ;  /* 0x0000000a430a7221 */ /* 0x000fe20000010000 */
[----:B------:R-:W-:Y:S01]  /*4cd0*/  F2FP.BF16.F32.PACK_AB R14, R75, R58 ;  /* 0x0000003a4b0e723e */ /* 0x000fe200000010ff */
[----:B------:R-:W2:Y:S01]  /*4ce0*/  MUFU.EX2 R53, R53 ;  /* 0x0000003500357308 */ /* 0x000ea20000000800 */
[----:B-1----:R-:W-:Y:S01]  /*4cf0*/  FADD.FTZ R8, R2, R11 ;  /* 0x0000000b02087221 */ /* 0x002fe20000010000 */
[----:B------:R-:W-:Y:S01]  /*4d00*/  FADD.FTZ R13, R69, R10 ;  /* 0x0000000a450d7221 */ /* 0x000fe20000010000 */
[----:B------:R1:W-:Y:S03]  /*4d10*/  STSM.16.M88.4 [R17+0x21800], R4 ;  /* 0x0218000411007844 */ /* 0x0003e60000000200 */
[----:B------:R-:W-:Y:S02]  /*4d20*/  FADD.FTZ R10, R70, R13 ;  /* 0x0000000d460a7221 */ /* 0x000fe40000010000 */
[----:B------:R-:W3:Y:S01]  /*4d30*/  MUFU.EX2 R54, R54 ;  /* 0x0000003600367308 */ /* 0x000ee20000000800 */
[----:B0-----:R-:W-:Y:S01]  /*4d40*/  FADD.FTZ R8, R9, R8 ;  /* 0x0000000809087221 */ /* 0x001fe20000010000 */
        /* <DEDUP_REMOVED lines=12> */
[----:B------:R-:W-:-:S03]  /*4e10*/  F2FP.BF16.F32.PACK_AB R10, R70, R69 ;  /* 0x00000045460a723e */ /* 0x000fc600000010ff */
[----:B------:R-:W-:Y:S02]  /*4e20*/  FADD.FTZ R12, R60, R13 ;  /* 0x0000000d3c0c7221 */ /* 0x000fe40000010000 */
[----:B------:R-:W2:Y:S01]  /*4e30*/  MUFU.EX2 R77, R77 ;  /* 0x0000004d004d7308 */ /* 0x000ea20000000800 */
[----:B0-----:R-:W-:Y:S01]  /*4e40*/  FADD.FTZ R11, R73, R8 ;  /* 0x00000008490b7221 */ /* 0x001fe20000010000 */
[----:B------:R-:W-:Y:S01]  /*4e50*/  FADD.FTZ R13, R61, R12 ;  /* 0x0000000c3d0d7221 */ /* 0x000fe20000010000 */
[----:B------:R-:W-:-:S03]  /*4e60*/  F2FP.BF16.F32.PACK_AB R12, R72, R71 ;  /* 0x00000047480c723e */ /* 0x000fc600000010ff */
[----:B------:R-:W-:Y:S02]  /*4e70*/  FADD.FTZ R28, R34, R13 ;  /* 0x0000000d221c7221 */ /* 0x000fe40000010000 */
[----:B------:R-:W0:Y:S01]  /*4e80*/  MUFU.EX2 R80, R80 ;  /* 0x0000005000507308 */ /* 0x000e220000000800 */
[C---:B-1----:R-:W-:Y:S01]  /*4e90*/  FADD.FTZ R8, R74.reuse, R11 ;  /* 0x0000000b4a087221 */ /* 0x042fe20000010000 */
        /* <DEDUP_REMOVED lines=10> */
[C---:B0-----:R-:W-:Y:S01]  /*4f40*/  FADD.FTZ R11, R80.reuse, R11 ;  /* 0x0000000b500b7221 */ /* 0x041fe20000010000 */
[----:B------:R-:W-:Y:S01]  /*4f50*/  F2FP.BF16.F32.PACK_AB R15, R80, R77 ;  /* 0x0000004d500f723e */ /* 0x000fe200000010ff */
[----:B------:R-:W-:-:S04]  /*4f60*/  FADD.FTZ R7, R39, R2 ;  /* 0x0000000227077221 */ /* 0x000fc80000010000 */
[----:B------:R-:W-:Y:S01]  /*4f70*/  FADD.FTZ R2, R50, R7 ;  /* 0x0000000732027221 */ /* 0x000fe20000010000 */
[----:B------:R-:W0:Y:S01]  /*4f80*/  MUFU.EX2 R25, R25 ;  /* 0x0000001900197308 */ /* 0x000e220000000800 */
[----:B-1----:R-:W-:Y:S01]  /*4f90*/  FADD.FTZ R0, R20, R11 ;  /* 0x0000000b14007221 */ /* 0x002fe20000010000 */
[----:B------:R-:W-:Y:S01]  /*4fa0*/  F2FP.BF16.F32.PACK_AB R11, R54, R53 ;  /* 0x00000035360b723e */ /* 0x000fe200000010ff */
[----:B------:R-:W-:-:S04]  /*4fb0*/  FADD.FTZ R7, R51, R2 ;  /* 0x0000000233077221 */ /* 0x000fc80000010000 */
[----:B------:R1:W-:Y:S01]  /*4fc0*/  STSM.16.M88.4 [R22], R8 ;  /* 0x0000000816007844 */ /* 0x0003e20000000200 */
[----:B------:R-:W3:Y:S01]  /*4fd0*/  MUFU.EX2 R78, R78 ;  /* 0x0000004e004e7308 */ /* 0x000ee20000000800 */
[----:B--2---:R-:W-:Y:S01]  /*4fe0*/  FADD.FTZ R0, R21, R0 ;  /* 0x0000000015007221 */ /* 0x004fe20000010000 */
[----:B------:R-:W-:Y:S01]  /*4ff0*/  FADD.FTZ R2, R76, R7 ;  /* 0x000000074c027221 */ /* 0x000fe20000010000 */
[----:B------:R2:W-:Y:S05]  /*5000*/  STSM.16.M88.4 [R19], R12 ;  /* 0x0000000c13007844 */ /* 0x0005ea0000000200 */
[----:B------:R-:W4:Y:S01]  /*5010*/  MUFU.EX2 R27, R27 ;  /* 0x0000001b001b7308 */ /* 0x000f220000000800 */
[----:B0-----:R-:W-:Y:S01]  /*5020*/  FADD.FTZ R5, R25, R0 ;  /* 0x0000000019057221 */ /* 0x001fe20000010000 */
[----:B-1----:R-:W-:-:S06]  /*5030*/  F2FP.BF16.F32.PACK_AB R8, R50, R39 ;  /* 0x000000273208723e */ /* 0x002fcc00000010ff */
[----:B------:R-:W0:Y:S01]  /*5040*/  MUFU.EX2 R26, R26 ;  /* 0x0000001a001a7308 */ /* 0x000e220000000800 */
[C---:B---3--:R-:W-:Y:S01]  /*5050*/  FADD.FTZ R0, R78.reuse, R5 ;  /* 0x000000054e007221 */ /* 0x048fe20000010000 */
[----:B------:R-:W-:Y:S02]  /*5060*/  F2FP.BF16.F32.PACK_AB R7, R78, R25 ;  /* 0x000000194e07723e */ /* 0x000fe400000010ff */
[----:B------:R-:W-:-:S04]  /*5070*/  F2FP.BF16.F32.PACK_AB R10, R76, R51 ;  /* 0x000000334c0a723e */ /* 0x000fc800000010ff */
[----:B------:R-:W1:Y:S01]  /*5080*/  MUFU.EX2 R79, R79 ;  /* 0x0000004f004f7308 */ /* 0x000e620000000800 */
[----:B----4-:R-:W-:-:S07]  /*5090*/  FADD.FTZ R5, R27, R0 ;  /* 0x000000001b057221 */ /* 0x010fce0000010000 */
[----:B------:R-:W3:Y:S01]  /*50a0*/  MUFU.EX2 R82, R82 ;  /* 0x0000005200527308 */ /* 0x000ee20000000800 */
[C---:B0-----:R-:W-:Y:S01]  /*50b0*/  FADD.FTZ R0, R26.reuse, R5 ;  /* 0x000000051a007221 */ /* 0x041fe20000010000 */
[----:B------:R-:W-:-:S06]  /*50c0*/  F2FP.BF16.F32.PACK_AB R29, R26, R27 ;  /* 0x0000001b1a1d723e */ /* 0x000fcc00000010ff */
[----:B------:R0:W4:Y:S01]  /*50d0*/  MUFU.EX2 R65, R30 ;  /* 0x0000001e00417308 */ /* 0x0001220000000800 */
[----:B-1----:R-:W-:-:S07]  /*50e0*/  FADD.FTZ R5, R79, R0 ;  /* 0x000000004f057221 */ /* 0x002fce0000010000 */
[----:B------:R-:W1:Y:S01]  /*50f0*/  MUFU.EX2 R66, R66 ;  /* 0x0000004200427308 */ /* 0x000e620000000800 */
[----:B---3--:R-:W-:Y:S01]  /*5100*/  FADD.FTZ R0, R82, R5 ;  /* 0x0000000552007221 */ /* 0x008fe20000010000 */
[----:B0-----:R-:W-:Y:S02]  /*5110*/  F2FP.BF16.F32.PACK_AB R30, R38, R37 ;  /* 0x00000025261e723e */ /* 0x001fe400000010ff */
[----:B------:R-:W-:-:S04]  /*5120*/  F2FP.BF16.F32.PACK_AB R31, R82, R79 ;  /* 0x0000004f521f723e */ /* 0x000fc800000010ff */
[----:B------:R-:W0:Y:S01]  /*5130*/  MUFU.EX2 R33, R33 ;  /* 0x0000002100217308 */ /* 0x000e220000000800 */
[----:B----4-:R-:W-:-:S07]  /*5140*/  FADD.FTZ R5, R65, R0 ;  /* 0x0000000041057221 */ /* 0x010fce0000010000 */
[----:B------:R-:W2:Y:S01]  /*5150*/  MUFU.EX2 R45, R45 ;  /* 0x0000002d002d7308 */ /* 0x000ea20000000800 */
[C---:B-1----:R-:W-:Y:S01]  /*5160*/  FADD.FTZ R0, R66.reuse, R5 ;  /* 0x0000000542007221 */ /* 0x042fe20000010000 */
[----:B------:R-:W-:Y:S02]  /*5170*/  F2FP.BF16.F32.PACK_AB R5, R21, R20 ;  /* 0x000000141505723e */ /* 0x000fe400000010ff */
[----:B------:R-:W-:-:S03]  /*5180*/  F2FP.BF16.F32.PACK_AB R9, R66, R65 ;  /* 0x000000414209723e */ /* 0x000fc600000010ff */
[----:B------:R1:W-:Y:S01]  /*5190*/  STSM.16.M88.4 [R18], R4 ;  /* 0x0000000412007844 */ /* 0x0003e20000000200 */
[----:B------:R-:W3:Y:S01]  /*51a0*/  MUFU.EX2 R32, R32 ;  /* 0x0000002000207308 */ /* 0x000ee20000000800 */
[----:B0-----:R-:W-:Y:S02]  /*51b0*/  FADD.FTZ R11, R33, R0 ;  /* 0x00000000210b7221 */ /* 0x001fe40000010000 */
[----:B------:R-:W-:Y:S05]  /*51c0*/  STSM.16.M88.4 [R17+0x27800], R28 ;  /* 0x0278001c11007844 */ /* 0x000fea0000000200 */
[----:B------:R-:W0:Y:S01]  /*51d0*/  MUFU.EX2 R46, R46 ;  /* 0x0000002e002e7308 */ /* 0x000e220000000800 */
[----:B--2---:R-:W-:-:S07]  /*51e0*/  FADD.FTZ R13, R45, R2 ;  /* 0x000000022d0d7221 */ /* 0x004fce0000010000 */
[----:B------:R-:W2:Y:S01]  /*51f0*/  MUFU.EX2 R41, R41 ;  /* 0x0000002900297308 */ /* 0x000ea20000000800 */
[C---:B---3--:R-:W-:Y:S01]  /*5200*/  FADD.FTZ R12, R32.reuse, R11 ;  /* 0x0000000b200c7221 */ /* 0x048fe20000010000 */
[----:B------:R-:W-:-:S05]  /*5210*/  F2FP.BF16.F32.PACK_AB R11, R32, R33 ;  /* 0x00000021200b723e */ /* 0x000fca00000010ff */
[----:B------:R-:W-:Y:S01]  /*5220*/  STSM.16.M88.4 [R136], R8 ;  /* 0x0000000888007844 */ /* 0x000fe20000000200 */
[----:B------:R-:W3:Y:S01]  /*5230*/  MUFU.EX2 R47, R47 ;  /* 0x0000002f002f7308 */ /* 0x000ee20000000800 */
[----:B0-----:R-:W-:-:S07]  /*5240*/  FADD.FTZ R2, R46, R13 ;  /* 0x0000000d2e027221 */ /* 0x001fce0000010000 */
[----:B------:R-:W0:Y:S01]  /*5250*/  MUFU.EX2 R40, R40 ;  /* 0x0000002800287308 */ /* 0x000e220000000800 */
[----:B--2---:R-:W-:Y:S01]  /*5260*/  FADD.FTZ R15, R41, R12 ;  /* 0x0000000c290f7221 */ /* 0x004fe20000010000 */
[----:B------:R-:W-:-:S06]  /*5270*/  F2FP.BF16.F32.PACK_AB R12, R46, R45 ;  /* 0x0000002d2e0c723e */ /* 0x000fcc00000010ff */
[----:B------:R-:W2:Y:S01]  /*5280*/  MUFU.EX2 R48, R48 ;  /* 0x0000003000307308 */ /* 0x000ea20000000800 */
[----:B---3--:R-:W-:-:S07]  /*5290*/  FADD.FTZ R13, R47, R2 ;  /* 0x000000022f0d7221 */ /* 0x008fce0000010000 */
[----:B------:R-:W3:Y:S01]  /*52a0*/  MUFU.EX2 R62, R62 ;  /* 0x0000003e003e7308 */ /* 0x000ee20000000800 */
[----:B0-----:R-:W-:-:S07]  /*52b0*/  FADD.FTZ R15, R40, R15 ;  /* 0x0000000f280f7221 */ /* 0x001fce0000010000 */
[----:B------:R-:W0:Y:S01]  /*52c0*/  MUFU.EX2 R63, R63 ;  /* 0x0000003f003f7308 */ /* 0x000e220000000800 */
[C---:B--2---:R-:W-:Y:S01]  /*52d0*/  FADD.FTZ R21, R48.reuse, R13 ;  /* 0x0000000d30157221 */ /* 0x044fe20000010000 */
[----:B------:R-:W-:Y:S02]  /*52e0*/  F2FP.BF16.F32.PACK_AB R14, R48, R47 ;  /* 0x0000002f300e723e */ /* 0x000fe400000010ff */
[----:B------:R-:W-:-:S04]  /*52f0*/  F2FP.BF16.F32.PACK_AB R13, R40, R41 ;  /* 0x00000029280d723e */ /* 0x000fc800000010ff */
[----:B------:R-:W-:Y:S01]  /*5300*/  MUFU.EX2 R44, R44 ;  /* 0x0000002c002c7308 */ /* 0x000fe20000000800 */
[----:B---3--:R-:W-:-:S07]  /*5310*/  FADD.FTZ R2, R62, R15 ;  /* 0x0000000f3e027221 */ /* 0x008fce0000010000 */
[----:B------:R-:W1:Y:S01]  /*5320*/  MUFU.EX2 R43, R43 ;  /* 0x0000002b002b7308 */ /* 0x000e620000000800 */
[C---:B0-----:R-:W-:Y:S01]  /*5330*/  F2FP.BF16.F32.PACK_AB R15, R63.reuse, R62 ;  /* 0x0000003e3f0f723e */ /* 0x041fe200000010ff */
[----:B------:R-:W-:-:S04]  /*5340*/  FADD.FTZ R2, R63, R2 ;  /* 0x000000023f027221 */ /* 0x000fc80000010000 */
[----:B------:R-:W-:Y:S02]  /*5350*/  STSM.16.M88.4 [R19+0x6000], R12 ;  /* 0x0060000c13007844 */ /* 0x000fe40000000200 */
[----:B------:R-:W-:Y:S08]  /*5360*/  MUFU.EX2 R42, R42 ;  /* 0x0000002a002a7308 */ /* 0x000ff00000000800 */
[----:B------:R-:W0:Y:S01]  /*5370*/  MUFU.EX2 R3, R3 ;  /* 0x0000000300037308 */ /* 0x000e220000000800 */
[----:B-1----:R-:W-:Y:S01]  /*5380*/  F2FP.BF16.F32.PACK_AB R4, R43, R44 ;  /* 0x0000002c2b04723e */ /* 0x002fe200000010ff */
        /* <DEDUP_REMOVED lines=32> */
.L_x_11078:
[----:B------:R-:W-:Y:S02]  /*5590*/  ULDC UR18, c[0x0][0x9e4] ;  /* 0x0002790000127ab9 */ /* 0x000fe40000000800 */
[----:B------:R-:W-:-:S11]  /*55a0*/  UISETP.NE.AND UP0, UPT, UR18, 0x1, UPT ;  /* 0x000000011200788c */ /* 0x000fd6000bf05270 */
[----:B------:R-:W-:Y:S02]  /*55b0*/  @UP0 ULDC.64 UR6, c[0x0][0x9e8] ;  /* 0x00027a0000060ab9 */ /* 0x000fe40000000a00 */
[----:B------:R-:W-:-:S04]  /*55c0*/  UIMAD.WIDE.U32 UR10, UR15, UR6, URZ ;  /* 0x000000060f0a72a5 */ /* 0x000fc8000f8e003f */
[----:B------:R-:W-:-:S12]  /*55d0*/  @UP0 USHF.R.U32.HI UR15, URZ, UR7, UR11 ;  /* 0x000000073f0f0299 */ /* 0x000fd8000801160b */
.L_x_11079:
[----:B------:R-:W-:-:S04]  /*55e0*/  UIMAD UR15, UR15, UR18, UR18 ;  /* 0x000000120f0f72a4 */ /* 0x000fc8000f8e0212 */
[----:B------:R-:W-:-:S04]  /*55f0*/  UISETP.LT.AND UP0, UPT, UR14, UR15, UPT ;  /* 0x0000000f0e00728c */ /* 0x000fc8000bf01270 */
[----:B------:R-:W-:-:S12]  /*5600*/  USEL UR14, UR14, UR15, UP0 ;  /* 0x0000000f0e0e7287 */ /* 0x000fd80008000000 */
.L_x_11077:
        /* <DEDUP_REMOVED lines=42> */
.L_x_11099:
[----:B------:R-:W-:Y:S01]  /*58b0*/  ISETP.NE.AND P2, PT, RZ, UR45, PT ;  /* 0x0000002dff007c0c */ /* 0x000fe2000bf45270 */
[----:B------:R-:W-:-:S04]  /*58c0*/  UISETP.NE.AND UP0, UPT, UR59, 0x1, UPT ;  /* 0x000000013b00788c */ /* 0x000fc8000bf05270 */
[----:B------:R-:W-:-:S04]  /*58d0*/  USEL UR48, URZ, 0x1, UP0 ;  /* 0x000000013f307887 */ /* 0x000fc80008000000 */
[----:B------:R-:W-:-:S04]  /*58e0*/  ULOP3.LUT UR48, UR28, UR48, URZ, 0x3c, !UPT ;  /* 0x000000301c307292 */ /* 0x000fc8000f8e3c3f */
[----:B------:R-:W-:Y:S08]  /*58f0*/  @P2 BRA `(.L_x_11081) ;  /* 0x0000000000382947 */ /* 0x000ff00003800000 */
[----:B------:R-:W-:Y:S05]  /*5900*/  @!P0 BRA `(.L_x_11082) ;  /* 0x0000000000048947 */ /* 0x000fea0003800000 */
[----:B------:R-:W-:Y:S01]  /*5910*/  BPT.TRAP 0x1 ;  /* 0x000000040000795c */ /* 0x000fe20000300000 */
.L_x_11082:
        /* <DEDUP_REMOVED lines=9> */
.L_x_11083:
[----:B-1----:R-:W-:Y:S05]  /*59b0*/  @P1 BRA `(.L_x_11081) ;  /* 0x0000000000081947 */ /* 0x002fea0003800000 */
[----:B------:R-:W1:Y:S02]  /*59c0*/  SYNCS.PHASECHK.TRANS64.TRYWAIT P1, [UR6+0x2d830], R6 ;  /* 0x02d83006ff0075a7 */ /* 0x000e640008020146 */
[----:B-1----:R-:W-:Y:S05]  /*59d0*/  @!P1 BRA `(.L_x_11084) ;  /* 0x00000120000c9947 */ /* 0x002fea0003800000 */
.L_x_11081:
        /* <DEDUP_REMOVED lines=40> */
.L_x_11086:
[----:B------:R-:W-:Y:S01]  /*5c60*/  ULEA UR6, UR59, UR41, 0x3 ;  /* 0x000000293b067291 */ /* 0x000fe2000f8e183f */
[----:B------:R-:W-:-:S05]  /*5c70*/  IMAD.U32 R6, RZ, RZ, UR28 ;  /* 0x0000001cff067e24 */ /* 0x000fca000f8e00ff */
[----:B------:R-:W-:-:S04]  /*5c80*/  SHF.L.U32 R6, R6, 0x1f, RZ ;  /* 0x0000001f06067819 */ /* 0x000fc800000006ff */
[----:B------:R0:W1:Y:S01]  /*5c90*/  SYNCS.PHASECHK.TRANS64.TRYWAIT P1, [UR6+0x2d850], R6 ;  /* 0x02d85006ff0075a7 */ /* 0x0000620008020146 */
[----:B------:R-:W-:Y:S05]  /*5ca0*/  @!P0 BRA `(.L_x_11087) ;  /* 0x0000000000048947 */ /* 0x000fea0003800000 */
[----:B------:R-:W-:Y:S01]  /*5cb0*/  BPT.TRAP 0x1 ;  /* 0x000000040000795c */ /* 0x000fe20000300000 */
.L_x_11087:
[----:B-1----:R-:W-:Y:S05]  /*5cc0*/  @P1 BRA `(.L_x_11085) ;  /* 0x0000000000081947 */ /* 0x002fea0003800000 */
[----:B------:R-:W1:Y:S02]  /*5cd0*/  SYNCS.PHASECHK.TRANS64.TRYWAIT P1, [UR6+0x2d850], R6 ;  /* 0x02d85006ff0075a7 */ /* 0x000e640008020146 */
[----:B-1----:R-:W-:Y:S05]  /*5ce0*/  @!P1 BRA `(.L_x_11088) ;  /* 0x0000011c00609947 */ /* 0x002fea0003800000 */
.L_x_11085:
        /* <DEDUP_REMOVED lines=74> */
.L_x_11089:
        /* <DEDUP_REMOVED lines=21> */
[----:B------:R-:W-:-:S02]  /*62e0*/  ULEA UR6, UR47, UR41, 0x3 ;  /* 0x000000292f067291 */ /* 0x000fc4000f8e183f */
[----:B------:R-:W-:Y:S01]  /*62f0*/  FMUL.FTZ R45, R57, UR57 ;  /* 0x00000039392d7c20 */ /* 0x000fe20008410000 */
[----:B------:R-:W-:Y:S01]  /*6300*/  FMUL.FTZ R54, R64, UR57 ;  /* 0x0000003940367c20 */ /* 0x000fe20008410000 */
[----:B------:R-:W-:Y:S01]  /*6310*/  @P2 SHF.R.U32.HI R83, RZ, UR7, R52 ;  /* 0x00000007ff532c19 */ /* 0x000fe20008011634 */
[----:B------:R-:W-:Y:S01]  /*6320*/  FMUL.FTZ R57, R67, UR57 ;  /* 0x0000003943397c20 */ /* 0x000fe20008410000 */
[----:B------:R-:W-:Y:S01]  /*6330*/  FMUL.FTZ R64, R74, UR57 ;  /* 0x000000394a407c20 */ /* 0x000fe20008410000 */
[----:B------:R-:W-:Y:S01]  /*6340*/  FMUL.FTZ R67, R77, UR57 ;  /* 0x000000394d437c20 */ /* 0x000fe20008410000 */
[----:B------:R-:W-:Y:S01]  /*6350*/  FMUL.FTZ R74, R84, UR57 ;  /* 0x00000039544a7c20 */ /* 0x000fe20008410000 */
[----:B------:R-:W-:Y:S01]  /*6360*/  UIADD3 UR6, UR6, 0x2d840, URZ ;  /* 0x0002d84006067890 */ /* 0x000fe2000fffe03f */
[----:B------:R-:W1:Y:S01]  /*6370*/  SHFL.IDX PT, R84, R83, RZ, 0x1c1f ;  /* 0x001c1fff53547589 */ /* 0x000e6200000e0000 */
[----:B------:R-:W-:Y:S02]  /*6380*/  IMAD.SHL.U32 R77, R3, 0x80, RZ ;  /* 0x00000080034d7824 */ /* 0x000fe400078e00ff */
        /* <DEDUP_REMOVED lines=49> */
[----:B------:R-:W0:Y:S01]  /*66a0*/  MUFU.TANH R6, R6 ;  /* 0x0000000600067308 */ /* 0x000e220000002400 */
[----:B------:R-:W-:Y:S01]  /*66b0*/  IMAD.U32 R52, RZ, RZ, UR46 ;  /* 0x0000002eff347e24 */ /* 0x000fe2000f8e00ff */
[----:B------:R-:W-:Y:S01]  /*66c0*/  SYNCS.ARRIVE.TRANS64.RED.A1T0 RZ, [UR6], RZ ;  /* 0x000000ffffff79a7 */ /* 0x000fe20008100406 */
[----:B------:R-:W-:-:S03]  /*66d0*/  ULOP3.LUT UR6, URZ, UR35, URZ, 0x33, !UPT ;  /* 0x000000233f067292 */ /* 0x000fc6000f8e333f */
[----:B------:R-:W-:Y:S02]  /*66e0*/  IADD3 R53, -R52, UR37, R53 ;  /* 0x0000002534357c10 */ /* 0x000fe4000fffe135 */
[----:B------:R-:W2:Y:S03]  /*66f0*/  MUFU.TANH R7, R7 ;  /* 0x0000000700077308 */ /* 0x000ea60000002400 */
[C---:B------:R-:W-:Y:S02]  /*6700*/  VIADD R82, R53.reuse, UR56 ;  /* 0x0000003835527c36 */ /* 0x040fe40008000000 */
[----:B------:R-:W-:Y:S02]  /*6710*/  VIADD R81, R53, UR6 ;  /* 0x0000000635517c36 */ /* 0x000fe40008000000 */
[----:B-1----:R-:W-:Y:S01]  /*6720*/  IMAD.IADD R80, R82, 0x1, R84 ;  /* 0x0000000152507824 */ /* 0x002fe200078e0254 */
        /* <DEDUP_REMOVED lines=77> */
.L_x_11092:
[----:B------:R-:W-:-:S05]  /*6c00*/  IMAD.U32 R86, RZ, RZ, UR34 ;  /* 0x00000022ff567e24 */ /* 0x000fca000f8e00ff */
[----:B------:R-:W-:-:S13]  /*6c10*/  ISETP.NE.AND P1, PT, R86, 0x1, PT ;  /* 0x000000015600780c */ /* 0x000fda0003f25270 */
[----:B------:R-:W1:Y:S02]  /*6c20*/  @P1 LDC.64 R52, c[0x0][0x9e8] ;  /* 0x00027a00ff341b82 */ /* 0x000e640000000a00 */
[----:B-1----:R-:W-:-:S05]  /*6c30*/  @P1 IMAD.HI.U32 R52, R84, R52, RZ ;  /* 0x0000003454341227 */ /* 0x002fca00078e00ff */
[----:B------:R-:W-:-:S07]  /*6c40*/  @P1 SHF.R.U32.HI R84, RZ, R53, R52 ;  /* 0x00000035ff541219 */ /* 0x000fce0000011634 */
.L_x_11093:
[----:B------:R-:W-:Y:S05]  /*6c50*/  BSYNC B0 ;  /* 0x0000000000007941 */ /* 0x000fea0003800000 */
.L_x_11091:
[----:B------:R-:W-:-:S04]  /*6c60*/  IMAD R53, R84, R86, -R77 ;  /* 0x0000005654357224 */ /* 0x000fc800078e0a4d */
[----:B------:R-:W-:-:S05]  /*6c70*/  IMAD R53, R16, -0x2, R53 ;  /* 0xfffffffe10357824 */ /* 0x000fca00078e0235 */
[----:B------:R-:W-:Y:S02]  /*6c80*/  VIADDMNMX R80, R53, R86, R80, PT ;  /* 0x0000005635507246 */ /* 0x000fe40003800150 */
[----:B------:R-:W-:-:S07]  /*6c90*/  VIMNMX R79, R79, R53, !PT ;  /* 0x000000354f4f7248 */ /* 0x000fce0007fe0100 */
.L_x_11090:
        /* <DEDUP_REMOVED lines=116> */
.L_x_11096:
[----:B------:R-:W-:-:S05]  /*73e0*/  IMAD.U32 R80, RZ, RZ, UR34 ;  /* 0x00000022ff507e24 */ /* 0x000fca000f8e00ff */
[----:B------:R-:W-:-:S13]  /*73f0*/  ISETP.NE.AND P2, PT, R80, 0x1, PT ;  /* 0x000000015000780c */ /* 0x000fda0003f45270 */
[----:B------:R-:W0:Y:S02]  /*7400*/  @P2 LDC.64 R24, c[0x0][0x9e8] ;  /* 0x00027a00ff182b82 */ /* 0x000e240000000a00 */
[----:B0-----:R-:W-:-:S05]  /*7410*/  @P2 IMAD.HI.U32 R24, R52, R24, RZ ;  /* 0x0000001834182227 */ /* 0x001fca00078e00ff */
[----:B------:R-:W-:-:S07]  /*7420*/  @P2 SHF.R.U32.HI R52, RZ, R25, R24 ;  /* 0x00000019ff342219 */ /* 0x000fce0000011618 */
.L_x_11097:
[----:B------:R-:W-:Y:S05]  /*7430*/  BSYNC B0 ;  /* 0x0000000000007941 */ /* 0x000fea0003800000 */
.L_x_11095:
[----:B------:R-:W-:-:S04]  /*7440*/  IMAD R77, R52, R80, -R77 ;  /* 0x00000050344d7224 */ /* 0x000fc800078e0a4d */
[----:B------:R-:W-:-:S05]  /*7450*/  IMAD R77, R16, -0x2, R77 ;  /* 0xfffffffe104d7824 */ /* 0x000fca00078e024d */
[----:B------:R-:W-:Y:S02]  /*7460*/  VIADDMNMX R82, R77, R80, R82, PT ;  /* 0x000000504d527246 */ /* 0x000fe40003800152 */
[----:B------:R-:W-:-:S07]  /*7470*/  VIMNMX R81, R81, R77, !PT ;  /* 0x0000004d51517248 */ /* 0x000fce0007fe0100 */
.L_x_11094:
        /* <DEDUP_REMOVED lines=101> */
[C---:B------:R-:W-:Y:S02]  /*7ad0*/  ISETP.GT.AND P3, PT, R81.reuse, 0x61, P1 ;  /* 0x000000615100780c */ /* 0x040fe40000f64270 */
        /* <DEDUP_REMOVED lines=26> */
[----:B0-----:R-:W-:Y:S01]  /*7c80*/  FMNMX.FTZ R77, R21, R80, !PT ;  /* 0x00000050154d7209 */ /* 0x001fe20007810000 */
        /* <DEDUP_REMOVED lines=38> */
[----:B------:R-:W-:Y:S02]  /*7ef0*/  ISETP.GT.AND P2, PT, R81, 0x70, P1 ;  /* 0x000000705100780c */ /* 0x000fe40000f44270 */
[----:B------:R-:W-:Y:S02]  /*7f00*/  FMNMX.FTZ R80, R46, R77, !PT ;  /* 0x0000004d2e507209 */ /* 0x000fe40007810000 */
[----:B------:R-:W-:-:S02]  /*7f10*/  ISETP.LT.OR P4, PT, R82, 0x6a, P4 ;  /* 0x0000006a5200780c */ /* 0x000fc40002781670 */
[----:B------:R-:W-:Y:S01]  /*7f20*/  FMNMX.FTZ R77, R47, R80, !PT ;  /* 0x000000502f4d7209 */ /* 0x000fe20007810000 */
[----:B------:R-:W-:Y:S01]  /*7f30*/  MUFU.EX2 R42, R83 ;  /* 0x00000053002a7308 */ /* 0x000fe20000000800 */
[----:B------:R-:W-:Y:S02]  /*7f40*/  ISETP.GT.AND P3, PT, R81, 0x71, P1 ;  /* 0x000000715100780c */ /* 0x000fe40000f64270 */
[----:B------:R-:W-:Y:S02]  /*7f50*/  FMNMX.FTZ R80, R50, R77, !PT ;  /* 0x0000004d32507209 */ /* 0x000fe40007810000 */
[C---:B------:R-:W-:Y:S02]  /*7f60*/  ISETP.LT.OR P2, PT, R82.reuse, 0x71, P2 ;  /* 0x000000715200780c */ /* 0x040fe40001741670 */
[----:B------:R-:W-:Y:S01]  /*7f70*/  FMNMX.FTZ R77, R51, R80, !PT ;  /* 0x00000050334d7209 */ /* 0x000fe20007810000 */
[----:B------:R-:W-:Y:S01]  /*7f80*/  MUFU.EX2 R10, R10 ;  /* 0x0000000a000a7308 */ /* 0x000fe20000000800 */
[----:B------:R-:W-:-:S02]  /*7f90*/  ISETP.LT.OR P3, PT, R82, 0x72, P3 ;  /* 0x000000725200780c */ /* 0x000fc40001f61670 */
[----:B------:R-:W-:Y:S02]  /*7fa0*/  FMNMX.FTZ R80, R56, R77, !PT ;  /* 0x0000004d38507209 */ /* 0x000fe40007810000 */
[----:B------:R-:W-:Y:S02]  /*7fb0*/  FSEL R73, R73, -INF , !P3 ;  /* 0xff80000049497808 */ /* 0x000fe40005800000 */
[----:B------:R-:W-:Y:S01]  /*7fc0*/  FMNMX.FTZ R77, R57, R80, !PT ;  /* 0x00000050394d7209 */ /* 0x000fe20007810000 */
[----:B------:R-:W-:Y:S03]  /*7fd0*/  MUFU.EX2 R11, R11 ;  /* 0x0000000b000b7308 */ /* 0x000fe60000000800 */
[----:B------:R-:W-:Y:S02]  /*7fe0*/  FMNMX.FTZ R80, R60, R77, !PT ;  /* 0x0000004d3c507209 */ /* 0x000fe40007810000 */
[----:B------:R-:W-:-:S02]  /*7ff0*/  FSEL R77, R68, -INF , !P5 ;  /* 0xff800000444d7808 */ /* 0x000fc40006800000 */
[----:B------:R-:W-:Y:S01]  /*8000*/  FMNMX.FTZ R79, R61, R80, !PT ;  /* 0x000000503d4f7209 */ /* 0x000fe20007810000 */
[----:B------:R-:W-:Y:S01]  /*8010*/  MUFU.EX2 R15, R15 ;  /* 0x0000000f000f7308 */ /* 0x000fe20000000800 */
[----:B------:R-:W-:Y:S02]  /*8020*/  ISETP.GT.AND P5, PT, R81, 0x78, P1 ;  /* 0x000000785100780c */ /* 0x000fe40000fa4270 */
[----:B------:R-:W-:Y:S02]  /*8030*/  FMNMX.FTZ R68, R64, R79, !PT ;  /* 0x0000004f40447209 */ /* 0x000fe40007810000 */
[----:B------:R-:W-:Y:S02]  /*8040*/  FSEL R79, R69, -INF , !P4 ;  /* 0xff800000454f7808 */ /* 0x000fe40006000000 */
[----:B------:R-:W-:Y:S01]  /*8050*/  FMNMX.FTZ R68, R65, R68, !PT ;  /* 0x0000004441447209 */ /* 0x000fe20007810000 */
[----:B------:R-:W-:Y:S01]  /*8060*/  MUFU.EX2 R25, R25 ;  /* 0x0000001900197308 */ /* 0x000fe20000000800 */
[----:B------:R-:W-:-:S02]  /*8070*/  FSEL R80, R72, -INF , !P2 ;  /* 0xff80000048507808 */ /* 0x000fc40005000000 */
[----:B------:R-:W-:Y:S02]  /*8080*/  FMNMX.FTZ R68, R77, R68, !PT ;  /* 0x000000444d447209 */ /* 0x000fe40007810000 */
[----:B------:R-:W-:Y:S02]  /*8090*/  ISETP.GT.AND P1, PT, R81, 0x79, P1 ;  /* 0x000000795100780c */ /* 0x000fe40000f24270 */
[----:B------:R-:W-:Y:S01]  /*80a0*/  FMNMX.FTZ R69, R79, R68, !PT ;  /* 0x000000444f457209 */ /* 0x000fe20007810000 */
[----:B------:R-:W-:Y:S01]  /*80b0*/  MUFU.EX2 R28, R28 ;  /* 0x0000001c001c7308 */ /* 0x000fe20000000800 */
[----:B------:R-:W-:Y:S02]  /*80c0*/  ISETP.LT.OR P5, PT, R82, 0x79, P5 ;  /* 0x000000795200780c */ /* 0x000fe40002fa1670 */
[----:B------:R-:W-:Y:S02]  /*80d0*/  FMNMX.FTZ R68, R80, R69, !PT ;  /* 0x0000004550447209 */ /* 0x000fe40007810000 */
[----:B------:R-:W-:-:S02]  /*80e0*/  ISETP.LT.OR P1, PT, R82, 0x7a, P1 ;  /* 0x0000007a5200780c */ /* 0x000fc40000f21670 */
[----:B------:R-:W-:Y:S01]  /*80f0*/  FSEL R76, R76, -INF , !P5 ;  /* 0xff8000004c4c7808 */ /* 0x000fe20006800000 */
[----:B------:R-:W-:Y:S01]  /*8100*/  MUFU.EX2 R29, R29 ;  /* 0x0000001d001d7308 */ /* 0x000fe20000000800 */
[----:B------:R-:W-:Y:S02]  /*8110*/  FMNMX.FTZ R69, R73, R68, !PT ;  /* 0x0000004449457209 */ /* 0x000fe40007810000 */
[----:B------:R-:W-:Y:S02]  /*8120*/  FSEL R78, R78, -INF , !P1 ;  /* 0xff8000004e4e7808 */ /* 0x000fe40004800000 */
[----:B------:R-:W-:-:S03]  /*8130*/  FMNMX.FTZ R69, R76, R69, !PT ;  /* 0x000000454c457209 */ /* 0x000fc60007810000 */
[----:B------:R-:W-:Y:S01]  /*8140*/  MUFU.EX2 R32, R32 ;  /* 0x0000002000207308 */ /* 0x000fe20000000800 */
[----:B------:R-:W-:-:S05]  /*8150*/  FMNMX.FTZ R69, R78, R69, !PT ;  /* 0x000000454e457209 */ /* 0x000fca0007810000 */
[----:B------:R-:W0:Y:S02]  /*8160*/  SHFL.BFLY PT, R68, R69, 0x2, 0x1f ;  /* 0x0c401f0045447f89 */ /* 0x000e2400000e0000 */
[----:B------:R-:W-:Y:S08]  /*8170*/  MUFU.EX2 R33, R33 ;  /* 0x0000002100217308 */ /* 0x000ff00000000800 */
[----:B------:R-:W-:Y:S08]  /*8180*/  MUFU.EX2 R36, R36 ;  /* 0x0000002400247308 */ /* 0x000ff00000000800 */
[----:B------:R-:W-:Y:S01]  /*8190*/  MUFU.EX2 R37, R37 ;  /* 0x0000002500257308 */ /* 0x000fe20000000800 */
[----:B0-----:R-:W-:Y:S01]  /*81a0*/  FMNMX.FTZ R72, R69, R68, !PT ;  /* 0x0000004445487209 */ /* 0x001fe20007810000 */
[--C-:B------:R-:W-:Y:S01]  /*81b0*/  FFMA.FTZ R68, R70, UR33, -R52.reuse ;  /* 0x0000002146447c23 */ /* 0x100fe20008010834 */
[--C-:B------:R-:W-:Y:S01]  /*81c0*/  FFMA.FTZ R69, R71, UR33, -R52.reuse ;  /* 0x0000002147457c23 */ /* 0x100fe20008010834 */
[--C-:B------:R-:W-:Y:S01]  /*81d0*/  FFMA.FTZ R70, R74, UR33, -R52.reuse ;  /* 0x000000214a467c23 */ /* 0x100fe20008010834 */
[----:B------:R-:W-:Y:S01]  /*81e0*/  FSEL R71, R24, RZ, P6 ;  /* 0x000000ff18477208 */ /* 0x000fe20003000000 */
[----:B------:R-:W0:Y:S01]  /*81f0*/  SHFL.BFLY PT, R81, R72, 0x1, 0x1f ;  /* 0x0c201f0048517f89 */ /* 0x000e2200000e0000 */
[----:B------:R-:W-:Y:S01]  /*8200*/  FFMA.FTZ R74, R75, UR33, -R52 ;  /* 0x000000214b4a7c23 */ /* 0x000fe20008010834 */
[----:B------:R-:W-:Y:S02]  /*8210*/  MUFU.EX2 R40, R40 ;  /* 0x0000002800287308 */ /* 0x000fe40000000800 */
[----:B------:R-:W-:-:S04]  /*8220*/  FADD.FTZ R71, -R71, R4 ;  /* 0x0000000447477221 */ /* 0x000fc80000010100 */
[----:B------:R-:W-:Y:S02]  /*8230*/  FMUL.FTZ R71, R71, UR33 ;  /* 0x0000002147477c20 */ /* 0x000fe40008410000 */
[----:B------:R-:W-:Y:S08]  /*8240*/  MUFU.EX2 R41, R41 ;  /* 0x0000002900297308 */ /* 0x000ff00000000800 */
[----:B------:R-:W1:Y:S01]  /*8250*/  MUFU.EX2 R71, R71 ;  /* 0x0000004700477308 */ /* 0x000e620000000800 */
[----:B0-----:R-:W-:-:S07]  /*8260*/  FMNMX.FTZ R52, R72, R81, !PT ;  /* 0x0000005148347209 */ /* 0x001fce0007810000 */
[----:B------:R-:W-:Y:S01]  /*8270*/  MUFU.EX2 R72, R74 ;  /* 0x0000004a00487308 */ /* 0x000fe20000000800 */
[C---:B------:R-:W-:Y:S01]  /*8280*/  FSETP.NEU.FTZ.AND P1, PT, R52.reuse, -INF , PT ;  /* 0xff8000003400780b */ /* 0x040fe20003f3d000 */
[----:B------:R-:W-:-:S05]  /*8290*/  FMUL.FTZ R4, R52, UR33 ;  /* 0x0000002134047c20 */ /* 0x000fca0008410000 */
[----:B------:R-:W-:Y:S01]  /*82a0*/  FSEL R4, R4, RZ, P1 ;  /* 0x000000ff04047208 */ /* 0x000fe20000800000 */
[----:B-1----:R-:W-:Y:S01]  /*82b0*/  FFMA.FTZ R2, R71, R2, R6 ;  /* 0x0000000247027223 */ /* 0x002fe20000010006 */
[----:B------:R-:W-:Y:S03]  /*82c0*/  MUFU.EX2 R44, R44 ;  /* 0x0000002c002c7308 */ /* 0x000fe60000000800 */
        /* <DEDUP_REMOVED lines=8> */
[----:B------:R-:W-:Y:S01]  /*8350*/  FFMA.FTZ R26, R35, UR33, -R4 ;  /* 0x00000021231a7c23 */ /* 0x000fe20008010804 */
[----:B------:R-:W-:Y:S01]  /*8360*/  FADD.FTZ R35, R7, R2 ;  /* 0x0000000207237221 */ /* 0x000fe20000010000 */
[--C-:B------:R-:W-:Y:S01]  /*8370*/  FFMA.FTZ R81, R27, UR33, -R4.reuse ;  /* 0x000000211b517c23 */ /* 0x100fe20008010804 */
[--C-:B------:R-:W-:Y:S01]  /*8380*/  FFMA.FTZ R14, R30, UR33, -R4.reuse ;  /* 0x000000211e0e7c23 */ /* 0x100fe20008010804 */
[--C-:B------:R-:W-:Y:S01]  /*8390*/  FFMA.FTZ R27, R31, UR33, -R4.reuse ;  /* 0x000000211f1b7c23 */ /* 0x100fe20008010804 */
[----:B------:R-:W-:Y:S01]  /*83a0*/  MUFU.EX2 R75, R75 ;  /* 0x0000004b004b7308 */ /* 0x000fe20000000800 */
[----:B0-----:R-:W-:Y:S01]  /*83b0*/  FSEL R12, R52, RZ, P1 ;  /* 0x000000ff340c7208 */ /* 0x001fe20000800000 */
[--C-:B------:R-:W-:Y:S01]  /*83c0*/  FFMA.FTZ R31, R34, UR33, -R4.reuse ;  /* 0x00000021221f7c23 */ /* 0x100fe20008010804 */
[--C-:B------:R-:W-:Y:S01]  /*83d0*/  FFMA.FTZ R87, R43, UR33, -R4.reuse ;  /* 0x000000212b577c23 */ /* 0x100fe20008010804 */
        /* <DEDUP_REMOVED lines=15> */
[----:B------:R-:W-:-:S05]  /*84d0*/  FFMA.FTZ R64, R73, UR33, -R4 ;  /* 0x0000002149407c23 */ /* 0x000fca0008010804 */
[----:B------:R-:W1:Y:S08]  /*84e0*/  MUFU.EX2 R83, R83 ;  /* 0x0000005300537308 */ /* 0x000e700000000800 */
[----:B------:R-:W2:Y:S01]  /*84f0*/  MUFU.EX2 R9, R9 ;  /* 0x0000000900097308 */ /* 0x000ea20000000800 */
[----:B0-----:R-:W-:Y:S01]  /*8500*/  FFMA.FTZ R5, R12, R0, R75 ;  /* 0x000000000c057223 */ /* 0x001fe2000001004b */
[----:B------:R-:W-:Y:S01]  /*8510*/  FADD.FTZ R0, R10, R35 ;  /* 0x000000230a007221 */ /* 0x000fe20000010000 */
[----:B------:R-:W-:-:S02]  /*8520*/  FFMA.FTZ R35, R56, UR33, -R4 ;  /* 0x0000002138237c23 */ /* 0x000fc40008010804 */
[----:B------:R-:W-:-:S03]  /*8530*/  FADD.FTZ R5, R84, R5 ;  /* 0x0000000554057221 */ /* 0x000fc60000010000 */
[----:B------:R-:W0:Y:S01]  /*8540*/  MUFU.EX2 R82, R82 ;  /* 0x0000005200527308 */ /* 0x000e220000000800 */
[----:B------:R-:W-:Y:S01]  /*8550*/  FADD.FTZ R2, R74, R5 ;  /* 0x000000054a027221 */ /* 0x000fe20000010000 */
[----:B------:R-:W-:-:S03]  /*8560*/  FADD.FTZ R5, R11, R0 ;  /* 0x000000000b057221 */ /* 0x000fc60000010000 */
[----:B-1----:R-:W-:Y:S01]  /*8570*/  FADD.FTZ R2, R83, R2 ;  /* 0x0000000253027221 */ /* 0x002fe20000010000 */
        /* <DEDUP_REMOVED lines=8> */
[----:B-1----:R-:W-:Y:S01]  /*8600*/  FADD.FTZ R0, R20, R5 ;  /* 0x0000000514007221 */ /* 0x002fe20000010000 */
[----:B------:R-:W-:Y:S01]  /*8610*/  FADD.FTZ R5, R42, R43 ;  /* 0x0000002b2a057221 */ /* 0x000fe20000010000 */
[--C-:B------:R-:W-:Y:S01]  /*8620*/  FFMA.FTZ R43, R60, UR33, -R4.reuse ;  /* 0x000000213c2b7c23 */ /* 0x100fe20008010804 */
[----:B------:R-:W-:-:S04]  /*8630*/  FFMA.FTZ R60, R79, UR33, -R4 ;  /* 0x000000214f3c7c23 */ /* 0x000fc80008010804 */
        /* <DEDUP_REMOVED lines=11> */
[----:B--2---:R-:W-:Y:S01]  /*86f0*/  FADD.FTZ R5, R31, R2 ;  /* 0x000000021f057221 */ /* 0x004fe20000010000 */
[----:B------:R-:W-:Y:S01]  /*8700*/  FADD.FTZ R2, R36, R51 ;  /* 0x0000003324027221 */ /* 0x000fe20000010000 */
[----:B------:R-:W-:-:S05]  /*8710*/  FFMA.FTZ R51, R77, UR33, -R4 ;  /* 0x000000214d337c23 */ /* 0x000fca0008010804 */
        /* <DEDUP_REMOVED lines=72> */
[----:B--2---:R-:W-:-:S04]  /*8ba0*/  FADD.FTZ R77, R70, R77 ;  /* 0x0000004d464d7221 */ /* 0x004fc80000010000 */
[----:B------:R-:W-:Y:S01]  /*8bb0*/  FADD.FTZ R2, R72, R77 ;  /* 0x0000004d48027221 */ /* 0x000fe20000010000 */
[----:B0-----:R-:W-:-:S04]  /*8bc0*/  FADD.FTZ R0, R65, R0 ;  /* 0x0000000041007221 */ /* 0x001fc80000010000 */
[----:B-1----:R-:W-:Y:S01]  /*8bd0*/  FADD.FTZ R0, R73, R0 ;  /* 0x0000000049007221 */ /* 0x002fe20000010000 */
[----:B------:R-:W-:Y:S06]  /*8be0*/  @!P0 BRA `(.L_x_11098) ;  /* 0x0000000000048947 */ /* 0x000fec0003800000 */
[----:B------:R-:W-:Y:S01]  /*8bf0*/  BPT.TRAP 0x1 ;  /* 0x000000040000795c */ /* 0x000fe20000300000 */
.L_x_11098:
        /* <DEDUP_REMOVED lines=24> */
[----:B------:R-:W-:Y:S01]  /*8d80*/  STSM.16.M88.4 [R22], R8 ;  /* 0x0000000816007844 */ /* 0x000fe20000000200 */
[----:B------:R-:W-:Y:S01]  /*8d90*/  F2FP.BF16.F32.PACK_AB R36, R37, R36 ;  /* 0x000000242524723e */ /* 0x000fe200000010ff */
[----:B------:R-:W-:Y:S01]  /*8da0*/  FMUL.FTZ R97, R97, R71 ;  /* 0x0000004761617220 */ /* 0x000fe20000410000 */
[----:B------:R-:W-:Y:S01]  /*8db0*/  F2FP.BF16.F32.PACK_AB R44, R45, R44 ;  /* 0x0000002c2d2c723e */ /* 0x000fe200000010ff */
[----:B------:R-:W-:Y:S01]  /*8dc0*/  STSM.16.M88.4 [R19], R28 ;  /* 0x0000001c13007844 */ /* 0x000fe20000000200 */
        /* <DEDUP_REMOVED lines=21> */
[-C--:B------:R-:W-:Y:S01]  /*8f20*/  FMUL.FTZ R116, R116, R71.reuse ;  /* 0x0000004774747220 */ /* 0x080fe20000410000 */
        /* <DEDUP_REMOVED lines=53> */
[----:B-1----:R-:W-:Y:S01]  /*9280*/  NOP ;  /* 0x0000000000007918 */ /* 0x002fe20000000000 */
[----:B------:R-:W-:Y:S05]  /*9290*/  @P1 BRA `(.L_x_11099) ;  /* 0xffffffc400841947 */ /* 0x000fea000383ffff */
[----:B------:R-:W-:-:S07]  /*92a0*/  IMAD.MOV.U32 R6, RZ, RZ, R3 ;  /* 0x000000ffff067224 */ /* 0x000fce00078e0003 */
.L_x_11080:
        /* <DEDUP_REMOVED lines=24> */
.L_x_11101:
[----:B------:R-:W-:Y:S02]  /*9430*/  ULDC UR15, c[0x0][0x9e4] ;  /* 0x00027900000f7ab9 */ /* 0x000fe40000000800 */
[----:B------:R-:W-:-:S11]  /*9440*/  UISETP.NE.AND UP0, UPT, UR15, 0x1, UPT ;  /* 0x000000010f00788c */ /* 0x000fd6000bf05270 */
[----:B------:R-:W-:Y:S02]  /*9450*/  @UP0 ULDC.64 UR6, c[0x0][0x9e8] ;  /* 0x00027a0000060ab9 */ /* 0x000fe40000000a00 */
[----:B------:R-:W-:-:S04]  /*9460*/  UIMAD.WIDE.U32 UR10, UR14, UR6, URZ ;  /* 0x000000060e0a72a5 */ /* 0x000fc8000f8e003f */
[----:B------:R-:W-:-:S12]  /*9470*/  @UP0 USHF.R.U32.HI UR14, URZ, UR7, UR11 ;  /* 0x000000073f0e0299 */ /* 0x000fd8000801160b */
.L_x_11102:
[----:B------:R-:W-:-:S04]  /*9480*/  UIMAD UR14, UR14, UR15, URZ ;  /* 0x0000000f0e0e72a4 */ /* 0x000fc8000f8e023f */
[----:B------:R-:W-:-:S04]  /*9490*/  UISETP.LT.AND UP0, UPT, UR35, UR14, UPT ;  /* 0x0000000e2300728c */ /* 0x000fc8000bf01270 */
[----:B------:R-:W-:-:S12]  /*94a0*/  USEL UR35, UR35, UR14, !UP0 ;  /* 0x0000000e23237287 */ /* 0x000fd8000c000000 */
.L_x_11100:
        /* <DEDUP_REMOVED lines=15> */
.L_x_11114:
[----:B------:R-:W-:Y:S01]  /*95a0*/  ISETP.NE.AND P2, PT, RZ, UR45, PT ;  /* 0x0000002dff007c0c */ /* 0x000fe2000bf45270 */
[----:B------:R-:W-:-:S04]  /*95b0*/  UISETP.NE.AND UP0, UPT, UR53, 0x1, UPT ;  /* 0x000000013500788c */ /* 0x000fc8000bf05270 */
[----:B------:R-:W-:-:S04]  /*95c0*/  USEL UR48, URZ, 0x1, UP0 ;  /* 0x000000013f307887 */ /* 0x000fc80008000000 */
[----:B------:R-:W-:-:S04]  /*95d0*/  ULOP3.LUT UR48, UR28, UR48, URZ, 0x3c, !UPT ;  /* 0x000000301c307292 */ /* 0x000fc8000f8e3c3f */
[----:B------:R-:W-:Y:S08]  /*95e0*/  @P2 BRA `(.L_x_11104) ;  /* 0x0000000000382947 */ /* 0x000ff00003800000 */
[----:B------:R-:W-:Y:S05]  /*95f0*/  @!P0 BRA `(.L_x_11105) ;  /* 0x0000000000048947 */ /* 0x000fea0003800000 */
[----:B------:R-:W-:Y:S01]  /*9600*/  BPT.TRAP 0x1 ;  /* 0x000000040000795c */ /* 0x000fe20000300000 */
.L_x_11105:
        /* <DEDUP_REMOVED lines=9> */
.L_x_11106:
[----:B-1----:R-:W-:Y:S05]  /*96a0*/  @P1 BRA `(.L_x_11104) ;  /* 0x0000000000081947 */ /* 0x002fea0003800000 */
[----:B------:R-:W1:Y:S02]  /*96b0*/  SYNCS.PHASECHK.TRANS64.TRYWAIT P1, [UR6+0x2d830], R6 ;  /* 0x02d83006ff0075a7 */ /* 0x000e640008020146 */
[----:B-1----:R-:W-:Y:S05]  /*96c0*/  @!P1 BRA `(.L_x_11107) ;  /* 0x000000e400009947 */ /* 0x002fea0003800000 */
.L_x_11104:
        /* <DEDUP_REMOVED lines=40> */
.L_x_11109:
[----:B------:R-:W-:Y:S01]  /*9950*/  ULEA UR6, UR53, UR41, 0x3 ;  /* 0x0000002935067291 */ /* 0x000fe2000f8e183f */
[----:B------:R-:W-:-:S05]  /*9960*/  IMAD.U32 R6, RZ, RZ, UR28 ;  /* 0x0000001cff067e24 */ /* 0x000fca000f8e00ff */
[----:B------:R-:W-:-:S04]  /*9970*/  SHF.L.U32 R6, R6, 0x1f, RZ ;  /* 0x0000001f06067819 */ /* 0x000fc800000006ff */
[----:B------:R0:W1:Y:S01]  /*9980*/  SYNCS.PHASECHK.TRANS64.TRYWAIT P1, [UR6+0x2d850], R6 ;  /* 0x02d85006ff0075a7 */ /* 0x0000620008020146 */
[----:B------:R-:W-:Y:S05]  /*9990*/  @!P0 BRA `(.L_x_11110) ;  /* 0x0000000000048947 */ /* 0x000fea0003800000 */
[----:B------:R-:W-:Y:S01]  /*99a0*/  BPT.TRAP 0x1 ;  /* 0x000000040000795c */ /* 0x000fe20000300000 */
.L_x_11110:
[----:B-1----:R-:W-:Y:S05]  /*99b0*/  @P1 BRA `(.L_x_11108) ;  /* 0x0000000000081947 */ /* 0x002fea0003800000 */
[----:B------:R-:W1:Y:S02]  /*99c0*/  SYNCS.PHASECHK.TRANS64.TRYWAIT P1, [UR6+0x2d850], R6 ;  /* 0x02d85006ff0075a7 */ /* 0x000e640008020146 */
[----:B-1----:R-:W-:Y:S05]  /*99d0*/  @!P1 BRA `(.L_x_11111) ;  /* 0x000000e000549947 */ /* 0x002fea0003800000 */
.L_x_11108:
        /* <DEDUP_REMOVED lines=70> */
.L_x_11112:
        /* <DEDUP_REMOVED lines=74> */
[----:B------:R-:W-:-:S04]  /*a2e0*/  ULEA UR6, UR47, UR41, 0x3 ;  /* 0x000000292f067291 */ /* 0x000fc8000f8e183f */
[----:B------:R-:W0:Y:S01]  /*a2f0*/  MUFU.TANH R20, R20 ;  /* 0x0000001400147308 */ /* 0x000e220000002400 */
[----:B-1----:R-:W-:Y:S01]  /*a300*/  FMNMX.FTZ R69, R13, R52, !PT ;  /* 0x000000340d457209 */ /* 0x002fe20007810000 */
[----:B------:R-:W-:-:S04]  /*a310*/  UIADD3 UR6, UR6, 0x2d840, URZ ;  /* 0x0002d84006067890 */ /* 0x000fc8000fffe03f */
[----:B------:R-:W-:Y:S02]  /*a320*/  UPRMT UR6, UR42, 0x654, UR6 ;  /* 0x000006542a067896 */ /* 0x000fe40008000006 */
[----:B------:R-:W1:Y:S01]  /*a330*/  MUFU.TANH R15, R15 ;  /* 0x0000000f000f7308 */ /* 0x000e620000002400 */
[----:B--2---:R-:W-:Y:S01]  /*a340*/  FMNMX.FTZ R24, R14, R67, !PT ;  /* 0x000000430e187209 */ /* 0x004fe20007810000 */
[----:B------:R-:W-:-:S05]  /*a350*/  FMUL.FTZ R67, R77, UR34 ;  /* 0x000000224d437c20 */ /* 0x000fca0008410000 */
[----:B------:R-:W-:Y:S01]  /*a360*/  SYNCS.ARRIVE.TRANS64.RED.A1T0 RZ, [UR6], RZ ;  /* 0x000000ffffff79a7 */ /* 0x000fe20008100406 */
        /* <DEDUP_REMOVED lines=176> */
[--C-:B0-----:R-:W-:Y:S01]  /*ae70*/  FFMA.FTZ R82, R40, UR33, -R80.reuse ;  /* 0x0000002128527c23 */ /* 0x101fe20008010850 */
        /* <DEDUP_REMOVED lines=12> */
[----:B------:R-:W-:-:S04]  /*af40*/  FFMA.FTZ R68, R76, UR33, -R80 ;  /* 0x000000214c447c23 */ /* 0x000fc80008010850 */
[----:B------:R-:W1:Y:S08]  /*af50*/  MUFU.EX2 R7, R7 ;  /* 0x0000000700077308 */ /* 0x000e700000000800 */
        /* <DEDUP_REMOVED lines=132> */
.L_x_11113:
        /* <DEDUP_REMOVED lines=106> */
[----:B------:R-:W-:-:S07]  /*be40*/  IMAD.MOV.U32 R6, RZ, RZ, R4 ;  /* 0x000000ffff067224 */ /* 0x000fce00078e0004 */
.L_x_11103:
        /* <DEDUP_REMOVED lines=11> */
.L_x_11134:
[----:B------:R-:W-:Y:S01]  /*bf00*/  ISETP.NE.AND P2, PT, RZ, UR45, PT ;  /* 0x0000002dff007c0c */ /* 0x000fe2000bf45270 */
[----:B------:R-:W-:-:S04]  /*bf10*/  UISETP.NE.AND UP0, UPT, UR57, 0x1, UPT ;  /* 0x000000013900788c */ /* 0x000fc8000bf05270 */
[----:B------:R-:W-:-:S04]  /*bf20*/  USEL UR48, URZ, 0x1, UP0 ;  /* 0x000000013f307887 */ /* 0x000fc80008000000 */
[----:B------:R-:W-:-:S04]  /*bf30*/  ULOP3.LUT UR48, UR28, UR48, URZ, 0x3c, !UPT ;  /* 0x000000301c307292 */ /* 0x000fc8000f8e3c3f */
[----:B------:R-:W-:Y:S08]  /*bf40*/  @P2 BRA `(.L_x_11116) ;  /* 0x0000000000382947 */ /* 0x000ff00003800000 */
[----:B------:R-:W-:Y:S05]  /*bf50*/  @!P0 BRA `(.L_x_11117) ;  /* 0x0000000000048947 */ /* 0x000fea0003800000 */
[----:B------:R-:W-:Y:S01]  /*bf60*/  BPT.TRAP 0x1 ;  /* 0x000000040000795c */ /* 0x000fe20000300000 */
.L_x_11117:
        /* <DEDUP_REMOVED lines=9> */
.L_x_11118:
[----:B-1----:R-:W-:Y:S05]  /*c000*/  @P1 BRA `(.L_x_11116) ;  /* 0x0000000000081947 */ /* 0x002fea0003800000 */
[----:B------:R-:W1:Y:S02]  /*c010*/  SYNCS.PHASECHK.TRANS64.TRYWAIT P1, [UR6+0x2d830], R5 ;  /* 0x02d83005ff0075a7 */ /* 0x000e640008020146 */
[----:B-1----:R-:W-:Y:S05]  /*c020*/  @!P1 BRA `(.L_x_11119) ;  /* 0x000000b800d89947 */ /* 0x002fea0003800000 */
.L_x_11116:
[----:B------:R-:W2:Y:S01]  /*c030*/  S2R R7, SR_TID.X ;  /* 0x0000000000077919 */ /* 0x000ea20000002100 */
        /* <DEDUP_REMOVED lines=16> */
[----:B01----:R-:W-:-:S05]  /*c140*/  VIADD R5, R7, 0x8 ;  /* 0x0000000807057836 */ /* 0x003fca0000000000 */
        /* <DEDUP_REMOVED lines=22> */
.L_x_11121:
[----:B------:R-:W-:Y:S01]  /*c2b0*/  ULEA UR6, UR57, UR41, 0x3 ;  /* 0x0000002939067291 */ /* 0x000fe2000f8e183f */
[----:B------:R-:W-:-:S05]  /*c2c0*/  IMAD.U32 R5, RZ, RZ, UR28 ;  /* 0x0000001cff057e24 */ /* 0x000fca000f8e00ff */
[----:B------:R-:W-:-:S04]  /*c2d0*/  SHF.L.U32 R5, R5, 0x1f, RZ ;  /* 0x0000001f05057819 */ /* 0x000fc800000006ff */
[----:B------:R0:W1:Y:S01]  /*c2e0*/  SYNCS.PHASECHK.TRANS64.TRYWAIT P1, [UR6+0x2d850], R5 ;  /* 0x02d85005ff0075a7 */ /* 0x0000620008020146 */
[----:B------:R-:W-:Y:S05]  /*c2f0*/  @!P0 BRA `(.L_x_11122) ;  /* 0x0000000000048947 */ /* 0x000fea0003800000 */
[----:B------:R-:W-:Y:S01]  /*c300*/  BPT.TRAP 0x1 ;  /* 0x000000040000795c */ /* 0x000fe20000300000 */
.L_x_11122:
[----:B-1----:R-:W-:Y:S05]  /*c310*/  @P1 BRA `(.L_x_11120) ;  /* 0x0000000000081947 */ /* 0x002fea0003800000 */
[----:B------:R-:W1:Y:S02]  /*c320*/  SYNCS.PHASECHK.TRANS64.TRYWAIT P1, [UR6+0x2d850], R5 ;  /* 0x02d85005ff0075a7 */ /* 0x000e640008020146 */
[----:B-1----:R-:W-:Y:S05]  /*c330*/  @!P1 BRA `(.L_x_11123) ;  /* 0x000000b8002c9947 */ /* 0x002fea0003800000 */
.L_x_11120:
[----:B------:R-:W-:Y:S01]  /*c340*/  UIADD3 UR6, UR41, 0x400, URZ ;  /* 0x0000040029067890 */ /* 0x000fe2000fffe03f */
[----:B------:R-:W-:Y:S01]  /*c350*/  WARPGROUP.ARRIVE ;  /* 0x00000000000079c5 */ /* 0x000fe20000000000 */
[----:B------:R-:W-:Y:S01]  /*c360*/  UMOV UR29, 0x40000040 ;  /* 0x40000040001d7882 */ /* 0x000fe20000000000 */
[----:B------:R-:W-:Y:S01]  /*c370*/  UMOV UR31, 0x80000020 ;  /* 0x80000020001f7882 */ /* 0x000fe20000000000 */
[----:B------:R-:W-:-:S03]  /*c380*/  USHF.R.U32.HI UR6, URZ, 0x4, UR6 ;  /* 0x000000043f067899 */ /* 0x000fc60008011606 */
[----:B-1----:R-:W1:Y:S01]  /*c390*/  S2R R8, SR_TID.X ;  /* 0x0000000000087919 */ /* 0x002e620000002100 */
        /* <DEDUP_REMOVED lines=64> */
.L_x_11124:
        /* <DEDUP_REMOVED lines=167> */
.L_x_11127:
[----:B------:R-:W-:-:S05]  /*d210*/  IMAD.U32 R84, RZ, RZ, UR34 ;  /* 0x00000022ff547e24 */ /* 0x000fca000f8e00ff */
[----:B------:R-:W-:-:S13]  /*d220*/  ISETP.NE.AND P1, PT, R84, 0x1, PT ;  /* 0x000000015400780c */ /* 0x000fda0003f25270 */
[----:B------:R-:W1:Y:S02]  /*d230*/  @P1 LDC.64 R52, c[0x0][0x9e8] ;  /* 0x00027a00ff341b82 */ /* 0x000e640000000a00 */
[----:B-1----:R-:W-:-:S05]  /*d240*/  @P1 IMAD.HI.U32 R52, R85, R52, RZ ;  /* 0x0000003455341227 */ /* 0x002fca00078e00ff */
[----:B------:R-:W-:-:S07]  /*d250*/  @P1 SHF.R.U32.HI R85, RZ, R53, R52 ;  /* 0x00000035ff551219 */ /* 0x000fce0000011634 */
.L_x_11128:
[----:B------:R-:W-:Y:S05]  /*d260*/  BSYNC B0 ;  /* 0x0000000000007941 */ /* 0x000fea0003800000 */
.L_x_11126:
[----:B------:R-:W-:-:S04]  /*d270*/  IMAD R85, R85, R84, -R76 ;  /* 0x0000005455557224 */ /* 0x000fc800078e0a4c */
[----:B------:R-:W-:-:S05]  /*d280*/  IMAD R85, R16, -0x2, R85 ;  /* 0xfffffffe10557824 */ /* 0x000fca00078e0255 */
[----:B------:R-:W-:Y:S02]  /*d290*/  VIADDMNMX R80, R85, R84, R80, PT ;  /* 0x0000005455507246 */ /* 0x000fe40003800150 */
[----:B------:R-:W-:-:S07]  /*d2a0*/  VIMNMX R79, R79, R85, !PT ;  /* 0x000000554f4f7248 */ /* 0x000fce0007fe0100 */
.L_x_11125:
        /* <DEDUP_REMOVED lines=116> */
.L_x_11131:
[----:B------:R-:W-:-:S05]  /*d9f0*/  IMAD.U32 R24, RZ, RZ, UR34 ;  /* 0x00000022ff187e24 */ /* 0x000fca000f8e00ff */
[----:B------:R-:W-:-:S13]  /*da00*/  ISETP.NE.AND P2, PT, R24, 0x1, PT ;  /* 0x000000011800780c */ /* 0x000fda0003f45270 */
[----:B------:R-:W0:Y:S02]  /*da10*/  @P2 LDC.64 R52, c[0x0][0x9e8] ;  /* 0x00027a00ff342b82 */ /* 0x000e240000000a00 */
[----:B0-----:R-:W-:-:S05]  /*da20*/  @P2 IMAD.HI.U32 R52, R79, R52, RZ ;  /* 0x000000344f342227 */ /* 0x001fca00078e00ff */
[----:B------:R-:W-:-:S07]  /*da30*/  @P2 SHF.R.U32.HI R79, RZ, R53, R52 ;  /* 0x00000035ff4f2219 */ /* 0x000fce0000011634 */
.L_x_11132:
[----:B------:R-:W-:Y:S05]  /*da40*/  BSYNC B0 ;  /* 0x0000000000007941 */ /* 0x000fea0003800000 */
.L_x_11130:
[----:B------:R-:W-:-:S04]  /*da50*/  IMAD R79, R79, R24, -R76 ;  /* 0x000000184f4f7224 */ /* 0x000fc800078e0a4c */
[----:B------:R-:W-:-:S05]  /*da60*/  IMAD R79, R16, -0x2, R79 ;  /* 0xfffffffe104f7824 */ /* 0x000fca00078e024f */
[----:B------:R-:W-:Y:S02]  /*da70*/  VIADDMNMX R82, R79, R24, R82, PT ;  /* 0x000000184f527246 */ /* 0x000fe40003800152 */
[----:B------:R-:W-:-:S07]  /*da80*/  VIMNMX R81, R81, R79, !PT ;  /* 0x0000004f51517248 */ /* 0x000fce0007fe0100 */
.L_x_11129:
        /* <DEDUP_REMOVED lines=117> */
[--C-:B0-----:R-:W-:Y:S01]  /*e1e0*/  FFMA.FTZ R76, R83, UR33, -R53.reuse ;  /* 0x00000021534c7c23 */ /* 0x101fe20008010835 */
        /* <DEDUP_REMOVED lines=47> */
[----:B------:R-:W-:Y:S01]  /*e4e0*/  FMNMX.FTZ R52, R43, R52, !PT ;  /* 0x000000342b347209 */ /* 0x000fe20007810000 */
[----:B------:R-:W-:Y:S01]  /*e4f0*/  MUFU.EX2 R12, R12 ;  /* 0x0000000c000c7308 */ /* 0x000fe20000000800 */
[----:B------:R-:W-:Y:S02]  /*e500*/  ISETP.GT.AND P2, PT, R81, 0x70, P1 ;  /* 0x000000705100780c */ /* 0x000fe40000f44270 */
[----:B------:R-:W-:Y:S02]  /*e510*/  FMNMX.FTZ R52, R45, R52, !PT ;  /* 0x000000342d347209 */ /* 0x000fe40007810000 */
[----:B------:R-:W-:Y:S01]  /*e520*/  FSEL R80, R67, -INF , !P5 ;  /* 0xff80000043507808 */ /* 0x000fe20006800000 */
[----:B------:R-:W-:Y:S01]  /*e530*/  FFMA.FTZ R67, R70, UR33, -R53 ;  /* 0x0000002146437c23 */ /* 0x000fe20008010835 */
[----:B------:R-:W-:Y:S01]  /*e540*/  FMNMX.FTZ R52, R47, R52, !PT ;  /* 0x000000342f347209 */ /* 0x000fe20007810000 */
[----:B------:R-:W-:Y:S01]  /*e550*/  MUFU.EX2 R15, R15 ;  /* 0x0000000f000f7308 */ /* 0x000fe20000000800 */
[----:B------:R-:W-:-:S02]  /*e560*/  ISETP.LT.OR P4, PT, R82, 0x6a, P4 ;  /* 0x0000006a5200780c */ /* 0x000fc40002781670 */
[----:B------:R-:W-:Y:S02]  /*e570*/  FMNMX.FTZ R52, R49, R52, !PT ;  /* 0x0000003431347209 */ /* 0x000fe40007810000 */
[----:B------:R-:W-:Y:S02]  /*e580*/  ISETP.GT.AND P3, PT, R81, 0x71, P1 ;  /* 0x000000715100780c */ /* 0x000fe40000f64270 */
[----:B------:R-:W-:Y:S01]  /*e590*/  FMNMX.FTZ R52, R51, R52, !PT ;  /* 0x0000003433347209 */ /* 0x000fe20007810000 */
[----:B------:R-:W-:Y:S01]  /*e5a0*/  MUFU.EX2 R76, R76 ;  /* 0x0000004c004c7308 */ /* 0x000fe20000000800 */
[----:B------:R-:W-:Y:S02]  /*e5b0*/  ISETP.GT.AND P5, PT, R81, 0x78, P1 ;  /* 0x000000785100780c */ /* 0x000fe40000fa4270 */
        /* <DEDUP_REMOVED lines=15> */
[----:B------:R-:W-:Y:S02]  /*e6b0*/  ISETP.LT.OR P5, PT, R82, 0x79, P5 ;  /* 0x000000795200780c */ /* 0x000fe40002fa1670 */
[----:B------:R-:W-:Y:S02]  /*e6c0*/  FMNMX.FTZ R52, R80, R65, !PT ;  /* 0x0000004150347209 */ /* 0x000fe40007810000 */
[----:B------:R-:W-:-:S02]  /*e6d0*/  FSEL R73, R73, -INF , !P3 ;  /* 0xff80000049497808 */ /* 0x000fc40005800000 */
[----:B------:R-:W-:Y:S01]  /*e6e0*/  FMNMX.FTZ R52, R81, R52, !PT ;  /* 0x0000003451347209 */ /* 0x000fe20007810000 */
[----:B------:R-:W-:Y:S01]  /*e6f0*/  MUFU.EX2 R32, R32 ;  /* 0x0000002000207308 */ /* 0x000fe20000000800 */
[----:B------:R-:W-:Y:S02]  /*e700*/  ISETP.LT.OR P1, PT, R82, 0x7a, P1 ;  /* 0x0000007a5200780c */ /* 0x000fe40000f21670 */
[----:B------:R-:W-:Y:S02]  /*e710*/  FMNMX.FTZ R52, R71, R52, !PT ;  /* 0x0000003447347209 */ /* 0x000fe40007810000 */
[----:B------:R-:W-:Y:S02]  /*e720*/  FSEL R75, R75, -INF , !P5 ;  /* 0xff8000004b4b7808 */ /* 0x000fe40006800000 */
[----:B------:R-:W-:Y:S01]  /*e730*/  FMNMX.FTZ R52, R73, R52, !PT ;  /* 0x0000003449347209 */ /* 0x000fe20007810000 */
[----:B------:R-:W-:Y:S01]  /*e740*/  MUFU.EX2 R34, R34 ;  /* 0x0000002200227308 */ /* 0x000fe20000000800 */
[----:B------:R-:W-:-:S02]  /*e750*/  FSEL R78, R78, -INF , !P1 ;  /* 0xff8000004e4e7808 */ /* 0x000fc40004800000 */
[----:B------:R-:W-:Y:S02]  /*e760*/  FMNMX.FTZ R65, R75, R52, !PT ;  /* 0x000000344b417209 */ /* 0x000fe40007810000 */
[----:B------:R-:W-:Y:S02]  /*e770*/  FSEL R70, R24, RZ, P6 ;  /* 0x000000ff18467208 */ /* 0x000fe40003000000 */
[----:B------:R-:W-:Y:S01]  /*e780*/  FMNMX.FTZ R65, R78, R65, !PT ;  /* 0x000000414e417209 */ /* 0x000fe20007810000 */
[----:B------:R-:W-:Y:S02]  /*e790*/  MUFU.EX2 R36, R36 ;  /* 0x0000002400247308 */ /* 0x000fe40000000800 */
[----:B------:R-:W-:Y:S02]  /*e7a0*/  FADD.FTZ R70, -R70, R3 ;  /* 0x0000000346467221 */ /* 0x000fe40000010100 */
[----:B------:R-:W0:Y:S02]  /*e7b0*/  SHFL.BFLY PT, R52, R65, 0x2, 0x1f ;  /* 0x0c401f0041347f89 */ /* 0x000e2400000e0000 */
[----:B------:R-:W-:-:S02]  /*e7c0*/  FMUL.FTZ R3, R70, UR33 ;  /* 0x0000002146037c20 */ /* 0x000fc40008410000 */
[----:B------:R-:W-:Y:S08]  /*e7d0*/  MUFU.EX2 R38, R38 ;  /* 0x0000002600267308 */ /* 0x000ff00000000800 */
[----:B------:R-:W1:Y:S08]  /*e7e0*/  MUFU.EX2 R3, R3 ;  /* 0x0000000300037308 */ /* 0x000e700000000800 */
[----:B------:R-:W-:Y:S01]  /*e7f0*/  MUFU.EX2 R40, R40 ;  /* 0x0000002800287308 */ /* 0x000fe20000000800 */
[----:B0-----:R-:W-:Y:S01]  /*e800*/  FMNMX.FTZ R52, R65, R52, !PT ;  /* 0x0000003441347209 */ /* 0x001fe20007810000 */
[--C-:B------:R-:W-:Y:S01]  /*e810*/  FFMA.FTZ R65, R66, UR33, -R53.reuse ;  /* 0x0000002142417c23 */ /* 0x100fe20008010835 */
[--C-:B------:R-:W-:Y:S01]  /*e820*/  FFMA.FTZ R66, R68, UR33, -R53.reuse ;  /* 0x0000002144427c23 */ /* 0x100fe20008010835 */
[--C-:B------:R-:W-:Y:S01]  /*e830*/  FFMA.FTZ R68, R72, UR33, -R53.reuse ;  /* 0x0000002148447c23 */ /* 0x100fe20008010835 */
[----:B------:R-:W-:Y:S01]  /*e840*/  FFMA.FTZ R53, R77, UR33, -R53 ;  /* 0x000000214d357c23 */ /* 0x000fe20008010835 */
        /* <DEDUP_REMOVED lines=23> */
[----:B-1----:R-:W-:Y:S01]  /*e9c0*/  FFMA.FTZ R33, R3, R2, R5 ;  /* 0x0000000203217223 */ /* 0x002fe20000010005 */
        /* <DEDUP_REMOVED lines=14> */
[----:B------:R-:W-:Y:S01]  /*eab0*/  FFMA.FTZ R47, R49, UR33, -R70 ;  /* 0x00000021312f7c23 */ /* 0x000fe20008010846 */
        /* <DEDUP_REMOVED lines=53> */
[----:B------:R-:W-:Y:S01]  /*ee10*/  FADD.FTZ R43, R46, R49 ;  /* 0x000000312e2b7221 */ /* 0x000fe20000010000 */
[----:B------:R-:W-:-:S03]  /*ee20*/  FFMA.FTZ R49, R81, UR33, -R70 ;  /* 0x0000002151317c23 */ /* 0x000fc60008010846 */
        /* <DEDUP_REMOVED lines=62> */
.L_x_11133:
        /* <DEDUP_REMOVED lines=49> */
[----:B0-----:R-:W-:Y:S01]  /*f520*/  F2FP.BF16.F32.PACK_AB R8, R64, R62 ;  /* 0x0000003e4008723e */ /* 0x001fe200000010ff */
        /* <DEDUP_REMOVED lines=55> */
[----:B-1----:R-:W-:Y:S05]  /*f8a0*/  @P1 BRA `(.L_x_11134) ;  /* 0xffffffc400941947 */ /* 0x002fea000383ffff */
.L_x_11115:
[----:B------:R-:W-:Y:S06]  /*f8b0*/  BAR.ARV 0x8, 0x200 ;  /* 0x0208000000007b1d */ /* 0x000fec0000002000 */
[----:B------:R-:W-:Y:S05]  /*f8c0*/  @!P0 BRA `(.L_x_11135) ;  /* 0x0000000000048947 */ /* 0x000fea0003800000 */
[----:B------:R-:W-:Y:S01]  /*f8d0*/  BPT.TRAP 0x1 ;  /* 0x000000040000795c */ /* 0x000fe20000300000 */
.L_x_11135:
[----:B------:R-:W-:Y:S01]  /*f8e0*/  ULEA UR8, UR47, UR41, 0x3 ;  /* 0x000000292f087291 */ /* 0x000fe2000f8e183f */
[----:B------:R-:W-:-:S05]  /*f8f0*/  IMAD.U32 R3, RZ, RZ, UR48 ;  /* 0x00000030ff037e24 */ /* 0x000fca000f8e00ff */
[----:B------:R-:W-:-:S04]  /*f900*/  SHF.L.U32 R3, R3, 0x1f, RZ ;  /* 0x0000001f03037819 */ /* 0x000fc800000006ff */
[----:B------:R0:W1:Y:S01]  /*f910*/  SYNCS.PHASECHK.TRANS64.TRYWAIT P1, [UR8+0x2d850], R3 ;  /* 0x02d85003ff0075a7 */ /* 0x0000620008020148 */
[----:B------:R-:W-:Y:S05]  /*f920*/  @!P0 BRA `(.L_x_11136) ;  /* 0x0000000000048947 */ /* 0x000fea0003800000 */
[----:B------:R-:W-:Y:S01]  /*f930*/  BPT.TRAP 0x1 ;  /* 0x000000040000795c */ /* 0x000fe20000300000 */
.L_x_11136:
[----:B-1----:R-:W-:Y:S05]  /*f940*/  @P1 BRA `(.L_x_11137) ;  /* 0x0000000000081947 */ /* 0x002fea0003800000 */
[----:B------:R-:W1:Y:S02]  /*f950*/  SYNCS.PHASECHK.TRANS64.TRYWAIT P1, [UR8+0x2d850], R3 ;  /* 0x02d85003ff0075a7 */ /* 0x000e640008020148 */
[----:B-1----:R-:W-:Y:S05]  /*f960*/  @!P1 BRA `(.L_x_11138) ;  /* 0x0000008000b89947 */ /* 0x002fea0003800000 */
.L_x_11137:
        /* <DEDUP_REMOVED lines=11> */
[----:B------:R-:W-:Y:S01]  /*fa20*/  IMAD.U32 R12, RZ, RZ, UR33 ;  /* 0x00000021ff0c7e24 */ /* 0x000fe2000f8e00ff */
        /* <DEDUP_REMOVED lines=10> */
[----:B------:R-:W0:Y:S01]  /*fad0*/  SHFL.BFLY PT, R4, R3, 0x1, 0x1f ;  /* 0x0c201f0003047f89 */ /* 0x000e2200000e0000 */
[----:B-1----:R-:W-:Y:S01]  /*fae0*/  FADD.FTZ R5, R5, R0 ;  /* 0x0000000005057221 */ /* 0x002fe20000010000 */
[----:B------:R-:W-:-:S04]  /*faf0*/  IMAD.MOV.U32 R0, RZ, RZ, -0x800000 ;  /* 0xff800000ff007424 */ /* 0x000fc800078e00ff */
[----:B------:R-:W1:Y:S01]  /*fb00*/  SHFL.BFLY PT, R6, R5, 0x1, 0x1f ;  /* 0x0c201f0005067f89 */ /* 0x000e6200000e0000 */
[----:B0-----:R-:W-:Y:S01]  /*fb10*/  FADD.FTZ R9, R3, R4 ;  /* 0x0000000403097221 */ /* 0x001fe20000010000 */
[----:B------:R-:W-:Y:S02]  /*fb20*/  IMAD.MOV.U32 R4, RZ, RZ, RZ ;  /* 0x000000ffff047224 */ /* 0x000fe400078e00ff */
[----:B------:R-:W-:Y:S02]  /*fb30*/  IMAD.U32 R3, RZ, RZ, UR33 ;  /* 0x00000021ff037e24 */ /* 0x000fe4000f8e00ff */
        /* <DEDUP_REMOVED lines=61> */
.L_x_11139:
        /* <DEDUP_REMOVED lines=10> */
[----:B------:R-:W-:Y:S01]  /*ffb0*/  USEL UR4, URZ, 0x1, UP0 ;  /* 0x000000013f047887 */ /* 0x000fe20008000000 */
        /* <DEDUP_REMOVED lines=47> */
.L_x_11061:
        /* <DEDUP_REMOVED lines=11> */
[----:B------:R-:W0:Y:S08]  /*10360*/  S2UR UR4, SR_SWINHI ;  /* 0x00000000000479c3 */ /* 0x000e300000002f00 */
[----:B------:R-:W-:Y:S01]  /*10370*/  BAR.SYNC.DEFER_BLOCKING 0x1, 0x180 ;  /* 0x0046000000007b1d */ /* 0x000fe20000010000 */
[----:B------:R-:W-:Y:S02]  /*10380*/  F2FP.BF16.F32.PACK_AB R6, R93, R92 ;  /* 0x0000005c5d06723e */ /* 0x000fe400000010ff */
[----:B------:R-:W-:-:S02]  /*10390*/  F2FP.BF16.F32.PACK_AB R7, R95, R94 ;  /* 0x0000005e5f07723e */ /* 0x000fc400000010ff */
[----:B------:R-:W-:Y:S02]  /*103a0*/  F2FP.BF16.F32.PACK_AB R26, R125, R26 ;  /* 0x0000001a7d1a723e */ /* 0x000fe400000010ff */
[----:B------:R-:W-:Y:S01]  /*103b0*/  F2FP.BF16.F32.PACK_AB R27, R27, R126 ;  /* 0x0000007e1b1b723e */ /* 0x000fe200000010ff */
[----:B------:R-:W1:Y:S01]  /*103c0*/  LDC R40, c[0x0][0xbe8] ;  /* 0x0002fa00ff287b82 */ /* 0x000e620000000800 */
[----:B------:R-:W-:Y:S01]  /*103d0*/  UMOV UR8, UR41 ;  /* 0x0000002900087c82 */ /* 0x000fe20008000000 */
[----:B0-----:R-:W-:Y:S01]  /*103e0*/  UMOV UR9, UR4 ;  /* 0x0000000400097c82 */ /* 0x001fe20008000000 */
[----:B------:R-:W-:Y:S02]  /*103f0*/  IMAD.U32 R20, RZ, RZ, UR8 ;  /* 0x00000008ff147e24 */ /* 0x000fe4000f8e00ff */
[----:B------:R-:W-:Y:S01]  /*10400*/  IMAD.U32 R21, RZ, RZ, UR9 ;  /* 0x00000009ff157e24 */ /* 0x000fe2000f8e00ff */
[----:B------:R-:W-:Y:S02]  /*10410*/  ULDC.64 UR8, c[0x0][0xc00] ;  /* 0x0003000000087ab9 */ /* 0x000fe40000000a00 */
[----:B------:R-:W-:Y:S01]  /*10420*/  UISETP.NE.U32.AND UP0, UPT, UR8, URZ, UPT ;  /* 0x0000003f0800728c */ /* 0x000fe2000bf05070 */
[----:B------:R-:W-:-:S03]  /*10430*/  IMAD.WIDE R4, R146, 0x2, R20 ;  /* 0x0000000292047825 */ /* 0x000fc600078e0214 */
[----:B------:R-:W-:Y:S01]  /*10440*/  UISETP.NE.AND.EX UP0, UPT, UR9, URZ, UPT, UP0 ;  /* 0x0000003f0900728c */ /* 0x000fe2000bf05300 */
[C---:B------:R-:W-:Y:S02]  /*10450*/  LOP3.LUT R3, R4.reuse, 0x180, RZ, 0xc0, !PT ;  /* 0x0000018004037812 */ /* 0x040fe400078ec0ff */
[----:B------:R-:W-:Y:S01]  /*10460*/  ULDC.64 UR8, c[0x0][0xc00] ;  /* 0x0003000000087ab9 */ /* 0x000fe20000000a00 */
[C---:B------:R-:W-:Y:S01]  /*10470*/  IADD3 R9, P0, R4.reuse, 0x6020, RZ ;  /* 0x0000602004097810 */ /* 0x040fe20007f1e0ff */
[----:B------:R-:W-:Y:S01]  /*10480*/  UIMAD.WIDE UR8, UR39, 0x4, UR8 ;  /* 0x00000004270878a5 */ /* 0x000fe2000f8e0208 */
[C---:B------:R-:W-:Y:S02]  /*10490*/  IADD3 R11, P1, R4.reuse, 0x6000, RZ ;  /* 0x00006000040b7810 */ /* 0x040fe40007f3e0ff */
[----:B------:R-:W-:Y:S02]  /*104a0*/  SHF.R.U64 R3, R3, 0x3, RZ ;  /* 0x0000000303037819 */ /* 0x000fe400000012ff */
[----:B------:R-:W-:Y:S01]  /*104b0*/  IADD3 R29, P4, R4, 0x20, RZ ;  /* 0x00000020041d7810 */ /* 0x000fe20007f9e0ff */
[----:B------:R-:W-:Y:S01]  /*104c0*/  IMAD.U32 R28, RZ, RZ, UR8 ;  /* 0x00000008ff1c7e24 */ /* 0x000fe2000f8e00ff */
[----:B------:R-:W-:-:S02]  /*104d0*/  LOP3.LUT R8, R9, 0x180, RZ, 0xc0, !PT ;  /* 0x0000018009087812 */ /* 0x000fc400078ec0ff */
[----:B------:R-:W-:Y:S01]  /*104e0*/  LOP3.LUT R10, R11, 0x180, RZ, 0xc0, !PT ;  /* 0x000001800b0a7812 */ /* 0x000fe200078ec0ff */
[--C-:B------:R-:W-:Y:S01]  /*104f0*/  IMAD.X R25, RZ, RZ, R5.reuse, P4 ;  /* 0x000000ffff197224 */ /* 0x100fe200020e0605 */
[C---:B------:R-:W-:Y:S02]  /*10500*/  IADD3 R33, P2, R4.reuse, 0x3020, RZ ;  /* 0x0000302004217810 */ /* 0x040fe40007f5e0ff */
[----:B------:R-:W-:Y:S02]  /*10510*/  IADD3 R31, P3, R4, 0x3000, RZ ;  /* 0x00003000041f7810 */ /* 0x000fe40007f7e0ff */
[----:B------:R-:W-:Y:S01]  /*10520*/  LOP3.LUT R4, R3, R4, RZ, 0x3c, !PT ;  /* 0x0000000403047212 */ /* 0x000fe200078e3cff */
[--C-:B------:R-:W-:Y:S01]  /*10530*/  IMAD.X R13, RZ, RZ, R5.reuse, P2 ;  /* 0x000000ffff0d7224 */ /* 0x100fe200010e0605 */
[----:B------:R-:W-:Y:S01]  /*10540*/  LOP3.LUT R24, R29, 0x180, RZ, 0xc0, !PT ;  /* 0x000001801d187812 */ /* 0x000fe200078ec0ff */
[----:B------:R-:W-:Y:S01]  /*10550*/  IMAD.X R15, RZ, RZ, R5, P3 ;  /* 0x000000ffff0f7224 */ /* 0x000fe200018e0605 */
[----:B------:R-:W-:-:S02]  /*10560*/  SHF.R.U64 R8, R8, 0x3, RZ ;  /* 0x0000000308087819 */ /* 0x000fc400000012ff */
[----:B------:R-:W-:Y:S02]  /*10570*/  SHF.R.U64 R10, R10, 0x3, RZ ;  /* 0x000000030a0a7819 */ /* 0x000fe400000012ff */
[----:B------:R-:W-:Y:S02]  /*10580*/  MOV R3, R4 ;  /* 0x0000000400037202 */ /* 0x000fe40000000f00 */
[----:B------:R-:W-:Y:S02]  /*10590*/  LOP3.LUT R14, R31, 0x180, RZ, 0xc0, !PT ;  /* 0x000001801f0e7812 */ /* 0x000fe400078ec0ff */
[----:B------:R-:W-:Y:S02]  /*105a0*/  F2FP.BF16.F32.PACK_AB R4, R89, R12 ;  /* 0x0000000c5904723e */ /* 0x000fe400000010ff */
[----:B------:R-:W-:Y:S02]  /*105b0*/  LOP3.LUT R12, R33, 0x180, RZ, 0xc0, !PT ;  /* 0x00000180210c7812 */ /* 0x000fe400078ec0ff */
[----:B------:R-:W-:-:S02]  /*105c0*/  SHF.R.U64 R24, R24, 0x3, RZ ;  /* 0x0000000318187819 */ /* 0x000fc400000012ff */
[----:B------:R-:W-:Y:S01]  /*105d0*/  LOP3.LUT R8, R8, R9, RZ, 0x3c, !PT ;  /* 0x0000000908087212 */ /* 0x000fe200078e3cff */
[--C-:B------:R-:W-:Y:S01]  /*105e0*/  IMAD.X R9, RZ, RZ, R5.reuse, P0 ;  /* 0x000000ffff097224 */ /* 0x100fe200000e0605 */
[----:B------:R-:W-:Y:S01]  /*105f0*/  LOP3.LUT R10, R10, R11, RZ, 0x3c, !PT ;  /* 0x0000000b0a0a7212 */ /* 0x000fe200078e3cff */
[----:B------:R-:W-:Y:S01]  /*10600*/  IMAD.X R11, RZ, RZ, R5, P1 ;  /* 0x000000ffff0b7224 */ /* 0x000fe200008e0605 */
[----:B------:R-:W-:Y:S02]  /*10610*/  SHF.R.U64 R14, R14, 0x3, RZ ;  /* 0x000000030e0e7819 */ /* 0x000fe400000012ff */
[----:B------:R-:W-:Y:S02]  /*10620*/  SHF.R.U64 R12, R12, 0x3, RZ ;  /* 0x000000030c0c7819 */ /* 0x000fe400000012ff */
[----:B------:R-:W-:Y:S01]  /*10630*/  LOP3.LUT R24, R24, R29, RZ, 0x3c, !PT ;  /* 0x0000001d18187212 */ /* 0x000fe200078e3cff */
[----:B------:R-:W-:Y:S01]  /*10640*/  IMAD.U32 R29, RZ, RZ, UR9 ;  /* 0x00000009ff1d7e24 */ /* 0x000fe2000f8e00ff */
[----:B------:R-:W-:Y:S01]  /*10650*/  F2FP.BF16.F32.PACK_AB R5, R91, R90 ;  /* 0x0000005a5b05723e */ /* 0x000fe200000010ff */
[----:B------:R-:W-:Y:S01]  /*10660*/  ULDC.64 UR8, c[0x0][0xc08] ;  /* 0x0003020000087ab9 */ /* 0x000fe20000000a00 */
[----:B------:R-:W-:-:S02]  /*10670*/  LOP3.LUT R14, R14, R31, RZ, 0x3c, !PT ;  /* 0x0000001f0e0e7212 */ /* 0x000fc400078e3cff */
[----:B------:R-:W-:Y:S01]  /*10680*/  MOV R30, R8 ;  /* 0x00000008001e7202 */ /* 0x000fe20000000f00 */
[----:B------:R0:W-:Y:S01]  /*10690*/  STSM.16.M88.4 [R3], R4 ;  /* 0x0000000403007844 */ /* 0x0001e20000000200 */
[----:B------:R-:W-:Y:S02]  /*106a0*/  MOV R31, R10 ;  /* 0x0000000a001f7202 */ /* 0x000fe40000000f00 */
[----:B------:R-:W-:Y:S02]  /*106b0*/  LOP3.LUT R12, R12, R33, RZ, 0x3c, !PT ;  /* 0x000000210c0c7212 */ /* 0x000fe400078e3cff */
[----:B------:R-:W-:Y:S02]  /*106c0*/  MOV R25, R24 ;  /* 0x0000001800197202 */ /* 0x000fe40000000f00 */
[----:B------:R-:W-:Y:S02]  /*106d0*/  F2FP.BF16.F32.PACK_AB R8, R97, R96 ;  /* 0x000000606108723e */ /* 0x000fe400000010ff */
[----:B------:R-:W-:-:S02]  /*106e0*/  F2FP.BF16.F32.PACK_AB R9, R99, R98 ;  /* 0x000000626309723e */ /* 0x000fc400000010ff */
[----:B------:R-:W-:Y:S02]  /*106f0*/  F2FP.BF16.F32.PACK_AB R10, R101, R100 ;  /* 0x00000064650a723e */ /* 0x000fe400000010ff */
[----:B------:R-:W-:Y:S02]  /*10700*/  F2FP.BF16.F32.PACK_AB R11, R103, R102 ;  /* 0x00000066670b723e */ /* 0x000fe400000010ff */
[----:B------:R-:W-:Y:S02]  /*10710*/  MOV R32, R12 ;  /* 0x0000000c00207202 */ /* 0x000fe40000000f00 */
[----:B------:R-:W-:Y:S01]  /*10720*/  MOV R33, R14 ;  /* 0x0000000e00217202 */ /* 0x000fe20000000f00 */
[----:B------:R2:W-:Y:S01]  /*10730*/  STSM.16.M88.4 [R25], R8 ;  /* 0x0000000819007844 */ /* 0x0005e20000000200 */
        /* <DEDUP_REMOVED lines=8> */
[----:B------:R-:W-:-:S02]  /*107c0*/  F2FP.BF16.F32.PACK_AB R15, R119, R118 ;  /* 0x00000076770f723e */ /* 0x000fc400000010ff */
[----:B------:R-:W-:Y:S02]  /*107d0*/  F2FP.BF16.F32.PACK_AB R24, R121, R120 ;  /* 0x000000787918723e */ /* 0x000fe400000010ff */
[----:B--2---:R-:W-:Y:S01]  /*107e0*/  F2FP.BF16.F32.PACK_AB R25, R123, R122 ;  /* 0x0000007a7b19723e */ /* 0x004fe200000010ff */
[----:B------:R-:W-:Y:S01]  /*107f0*/  STSM.16.M88.4 [R32], R12 ;  /* 0x0000000c20007844 */ /* 0x000fe20000000200 */
[----:B------:R-:W-:Y:S02]  /*10800*/  F2FP.BF16.F32.PACK_AB R8, R129, R128 ;  /* 0x000000808108723e */ /* 0x000fe400000010ff */
[----:B------:R-:W-:Y:S01]  /*10810*/  F2FP.BF16.F32.PACK_AB R9, R131, R130 ;  /* 0x000000828309723e */ /* 0x000fe200000010ff */
[----:B------:R-:W-:Y:S01]  /*10820*/  STSM.16.M88.4 [R31], R24 ;  /* 0x000000181f007844 */ /* 0x000fe20000000200 */
[----:B------:R-:W-:Y:S02]  /*10830*/  F2FP.BF16.F32.PACK_AB R10, R133, R132 ;  /* 0x00000084850a723e */ /* 0x000fe400000010ff */
[----:B------:R-:W-:-:S02]  /*10840*/  F2FP.BF16.F32.PACK_AB R11, R135, R134 ;  /* 0x00000086870b723e */ /* 0x000fc400000010ff */
[----:B------:R-:W-:-:S03]  /*10850*/  PLOP3.LUT P0, PT, PT, PT, UP0, 0x80, 0x0 ;  /* 0x000000000000781c */ /* 0x000fc60003f0f008 */
[----:B------:R2:W-:Y:S01]  /*10860*/  STSM.16.M88.4 [R30], R8 ;  /* 0x000000081e007844 */ /* 0x0005e20000000200 */
[----:B------:R-:W-:Y:S09]  /*10870*/  BAR.SYNC.DEFER_BLOCKING 0x1, 0x180 ;  /* 0x0046000000007b1d */ /* 0x000ff20000010000 */
[----:B------:R-:W3:Y:S01]  /*10880*/  @P0 LDG.E R3, desc[UR54][R28.64] ;  /* 0x000000361c030981 */ /* 0x000ee2000c1e1900 */
[----:B------:R-:W-:Y:S01]  /*10890*/  UISETP.NE.U32.AND UP1, UPT, UR8, URZ, UPT ;  /* 0x0000003f0800728c */ /* 0x000fe2000bf25070 */
[----:B-1----:R-:W-:Y:S01]  /*108a0*/  ISETP.NE.AND P1, PT, R40, 0x1, PT ;  /* 0x000000012800780c */ /* 0x002fe20003f25270 */
[----:B------:R-:W-:Y:S01]  /*108b0*/  ULDC UR10, c[0x0][0xa88] ;  /* 0x0002a200000a7ab9 */ /* 0x000fe20000000800 */
[----:B------:R-:W-:Y:S01]  /*108c0*/  UMOV UR4, URZ ;  /* 0x0000003f00047c82 */ /* 0x000fe20008000000 */
[----:B------:R-:W-:-:S06]  /*108d0*/  UISETP.NE.AND.EX UP1, UPT, UR9, URZ, UPT, UP1 ;  /* 0x0000003f0900728c */ /* 0x000fcc000bf25310 */
[----:B------:R-:W-:-:S04]  /*108e0*/  PLOP3.LUT P2, PT, PT, PT, UP1, 0x80, 0x0 ;  /* 0x000000000000781c */ /* 0x000fc80003f4f018 */
[----:B0-----:R-:W0:Y:S01]  /*108f0*/  @P1 LDC R5, c[0x0][0xbec] ;  /* 0x0002fb00ff051b82 */ /* 0x001e220000000800 */
[----:B------:R-:W-:Y:S02]  /*10900*/  @UP1 ULDC.64 UR8, c[0x0][0xc08] ;  /* 0x0003020000081ab9 */ /* 0x000fe40000000a00 */
[----:B------:R-:W-:-:S05]  /*10910*/  @UP1 UIMAD.WIDE UR8, UR39, 0x4, UR8 ;  /* 0x00000004270818a5 */ /* 0x000fca000f8e0208 */
[----:B------:R-:W1:Y:S01]  /*10920*/  @P1 LDC R6, c[0x0][0xbf0] ;  /* 0x0002fc00ff061b82 */ /* 0x000e620000000800 */
[----:B--2---:R-:W-:Y:S02]  /*10930*/  IMAD.U32 R8, RZ, RZ, UR8 ;  /* 0x00000008ff087e24 */ /* 0x004fe4000f8e00ff */
        /* <DEDUP_REMOVED lines=9> */
.L_x_11142:
[----:B--2---:R-:W-:Y:S01]  /*109d0*/  VIADD R8, R137, UR38 ;  /* 0x0000002689087c36 */ /* 0x004fe20008000000 */
[----:B------:R-:W-:Y:S01]  /*109e0*/  USHF.R.S32.HI UR9, URZ, 0x1f, UR4 ;  /* 0x0000001f3f097899 */ /* 0x000fe20008011404 */
[----:B-----5:R-:W-:Y:S01]  /*109f0*/  IMAD R41, R3, R40, RZ ;  /* 0x0000002803297224 */ /* 0x020fe200078e02ff */
[----:B------:R-:W-:Y:S01]  /*10a00*/  USHF.R.S32.HI UR16, URZ, 0x1f, UR40 ;  /* 0x0000001f3f107899 */ /* 0x000fe20008011428 */
[----:B------:R-:W-:Y:S01]  /*10a10*/  @P1 IMAD.HI.U32 R5, R8, R5, RZ ;  /* 0x0000000508051227 */ /* 0x000fe200078e00ff */
[----:B------:R-:W-:Y:S01]  /*10a20*/  ULDC.64 UR14, c[0x0][0xb90] ;  /* 0x0002e400000e7ab9 */ /* 0x000fe20000000a00 */
[----:B------:R-:W-:Y:S01]  /*10a30*/  UMOV UR8, UR4 ;  /* 0x0000000400087c82 */ /* 0x000fe20008000000 */
[----:B------:R-:W-:Y:S01]  /*10a40*/  UIMAD UR12, UR16, UR14, URZ ;  /* 0x0000000e100c72a4 */ /* 0x000fe2000f8e023f */
[----:B------:R-:W-:Y:S01]  /*10a50*/  IMAD.MOV.U32 R4, RZ, RZ, R8 ;  /* 0x000000ffff047224 */ /* 0x000fe200078e0008 */
[----:B------:R-:W-:Y:S01]  /*10a60*/  UIMAD.WIDE.U32 UR10, UR40, UR14, UR8 ;  /* 0x0000000e280a72a5 */ /* 0x000fe2000f8e0008 */
[----:B------:R-:W-:Y:S01]  /*10a70*/  @P1 SHF.R.U32.HI R4, RZ, R6, R5 ;  /* 0x00000006ff041219 */ /* 0x000fe20000011605 */
[----:B------:R-:W-:Y:S01]  /*10a80*/  USHF.R.S32.HI UR8, URZ, 0x1f, UR39 ;  /* 0x0000001f3f087899 */ /* 0x000fe20008011427 */
[----:B------:R-:W-:Y:S01]  /*10a90*/  IMAD R5, R142, 0x20, R138 ;  /* 0x000000208e057824 */ /* 0x000fe200078e028a */
[----:B------:R-:W-:Y:S01]  /*10aa0*/  UIMAD UR12, UR40, UR15, UR12 ;  /* 0x0000000f280c72a4 */ /* 0x000fe2000f8e020c */
[--C-:B------:R-:W-:Y:S01]  /*10ab0*/  SHF.R.S32.HI R6, RZ, 0x1f, R4.reuse ;  /* 0x0000001fff067819 */ /* 0x100fe20000011404 */
[----:B------:R-:W-:Y:S01]  /*10ac0*/  USEL UR18, UR8, URZ, !UP0 ;  /* 0x0000003f08127287 */ /* 0x000fe2000c000000 */
[----:B------:R-:W-:Y:S01]  /*10ad0*/  IMAD.MOV R7, RZ, RZ, -R4 ;  /* 0x000000ffff077224 */ /* 0x000fe200078e0a04 */
[----:B------:R-:W-:Y:S01]  /*10ae0*/  ULDC.64 UR14, c[0x0][0xb98] ;  /* 0x0002e600000e7ab9 */ /* 0x000fe20000000a00 */
[----:B------:R-:W-:Y:S01]  /*10af0*/  USEL UR17, UR39, URZ, !UP0 ;  /* 0x0000003f27117287 */ /* 0x000fe2000c000000 */
[----:B------:R-:W-:Y:S01]  /*10b00*/  IMAD.WIDE R20, R5, 0x2, R20 ;  /* 0x0000000205147825 */ /* 0x000fe200078e0214 */
[----:B------:R-:W-:-:S02]  /*10b10*/  UIMAD UR8, UR18, UR14, URZ ;  /* 0x0000000e120872a4 */ /* 0x000fc4000f8e023f */
[----:B------:R-:W-:Y:S01]  /*10b20*/  UIADD3 UR11, UR11, UR12, URZ ;  /* 0x0000000c0b0b7290 */ /* 0x000fe2000fffe03f */
[----:B------:R-:W-:Y:S01]  /*10b30*/  IMAD R7, R40, R7, R8 ;  /* 0x0000000728077224 */ /* 0x000fe200078e0208 */
[----:B------:R-:W-:Y:S01]  /*10b40*/  UIMAD UR8, UR17, UR15, UR8 ;  /* 0x0000000f110872a4 */ /* 0x000fe2000f8e0208 */
[C---:B------:R-:W-:Y:S01]  /*10b50*/  IADD3 R9, P2, R20.reuse, 0x1800, RZ ;  /* 0x0000180014097810 */ /* 0x040fe20007f5e0ff */
[----:B------:R-:W-:Y:S01]  /*10b60*/  UIMAD.WIDE.U32 UR10, UR17, UR14, UR10 ;  /* 0x0000000e110a72a5 */ /* 0x000fe2000f8e000a */
[----:B------:R-:W-:Y:S01]  /*10b70*/  IADD3 R25, P6, R20, 0x3000, RZ ;  /* 0x0000300014197810 */ /* 0x000fe20007fde0ff */
[----:B------:R-:W-:Y:S01]  /*10b80*/  ULDC.64 UR12, c[0x0][0xb88] ;  /* 0x0002e200000c7ab9 */ /* 0x000fe20000000a00 */
[----:B------:R-:W-:Y:S01]  /*10b90*/  SHF.R.S32.HI R5, RZ, 0x1f, R7 ;  /* 0x0000001fff057819 */ /* 0x000fe20000011407 */
[----:B------:R-:W-:Y:S01]  /*10ba0*/  IMAD.U32 R11, RZ, RZ, UR8 ;  /* 0x00000008ff0b7e24 */ /* 0x000fe2000f8e00ff */
[----:B------:R-:W-:Y:S02]  /*10bb0*/  LOP3.LUT R8, R9, 0x180, RZ, 0xc0, !PT ;  /* 0x0000018009087812 */ /* 0x000fe400078ec0ff */
[----:B------:R-:W-:Y:S01]  /*10bc0*/  IADD3 R4, P0, R4, UR10, RZ ;  /* 0x0000000a04047c10 */ /* 0x000fe2000ff1e0ff */
[----:B------:R-:W-:Y:S01]  /*10bd0*/  IMAD R10, R5, UR12, RZ ;  /* 0x0000000c050a7c24 */ /* 0x000fe2000f8e02ff */
[----:B------:R-:W-:-:S02]  /*10be0*/  SHF.R.U64 R8, R8, 0x3, RZ ;  /* 0x0000000308087819 */ /* 0x000fc400000012ff */
[----:B------:R-:W-:Y:S01]  /*10bf0*/  IADD3.X R5, R6, UR11, R11, P0, !PT ;  /* 0x0000000b06057c10 */ /* 0x000fe200087fe40b */
[----:B------:R-:W-:Y:S01]  /*10c00*/  ULDC.64 UR10, c[0x0][0xb50] ;  /* 0x0002d400000a7ab9 */ /* 0x000fe20000000a00 */
[----:B------:R-:W-:Y:S01]  /*10c10*/  LOP3.LUT R6, R8, R9, RZ, 0x3c, !PT ;  /* 0x0000000908067212 */ /* 0x000fe200078e3cff */
[C---:B------:R-:W-:Y:S01]  /*10c20*/  IMAD R9, R7.reuse, UR13, R10 ;  /* 0x0000000d07097c24 */ /* 0x040fe2000f8e020a */
[C---:B------:R-:W-:Y:S01]  /*10c30*/  IADD3 R13, P5, R20.reuse, 0x4800, RZ ;  /* 0x00004800140d7810 */ /* 0x040fe20007fbe0ff */
[----:B------:R-:W-:Y:S01]  /*10c40*/  IMAD.WIDE.U32 R4, R7, UR12, R4 ;  /* 0x0000000c07047c25 */ /* 0x000fe2000f8e0004 */
[----:B------:R-:W-:Y:S01]  /*10c50*/  ULDC.64 UR12, c[0x0][0xaa0] ;  /* 0x0002a800000c7ab9 */ /* 0x000fe20000000a00 */
[----:B------:R-:W-:Y:S02]  /*10c60*/  IADD3 R33, P4, R20, 0x6000, RZ ;  /* 0x0000600014217810 */ /* 0x000fe40007f9e0ff */
[----:B------:R-:W-:Y:S01]  /*10c70*/  IMAD.IADD R5, R5, 0x1, R9 ;  /* 0x0000000105057824 */ /* 0x000fe200078e0209 */
[C---:B------:R-:W-:Y:S01]  /*10c80*/  LEA R8, P0, R4.reuse, UR10, 0x2 ;  /* 0x0000000a04087c11 */ /* 0x040fe2000f8010ff */
[----:B------:R-:W-:Y:S01]  /*10c90*/  VIADD R10, R145, UR38 ;  /* 0x00000026910a7c36 */ /* 0x000fe20008000000 */
[----:B------:R-:W-:Y:S01]  /*10ca0*/  LOP3.LUT R24, R25, 0x180, RZ, 0xc0, !PT ;  /* 0x0000018019187812 */ /* 0x000fe200078ec0ff */
[----:B------:R-:W-:Y:S01]  /*10cb0*/  IMAD.X R7, RZ, RZ, R21, P2 ;  /* 0x000000ffff077224 */ /* 0x000fe200010e0615 */
[----:B------:R-:W-:Y:S01]  /*10cc0*/  LEA.HI.X R9, R4, UR11, R5, 0x2, P0 ;  /* 0x0000000b04097c11 */ /* 0x000fe200080f1405 */
[----:B------:R-:W-:Y:S01]  /*10cd0*/  SHFL.IDX PT, R36, R8, RZ, 0x1c1f ;  /* 0x001c1fff08247589 */ /* 0x000fe200000e0000 */
[----:B------:R-:W-:Y:S01]  /*10ce0*/  LOP3.LUT P0, RZ, R143, 0x3, RZ, 0xc0, !PT ;  /* 0x000000038fff7812 */ /* 0x000fe2000780c0ff */
[----:B------:R-:W-:Y:S01]  /*10cf0*/  VIADD R3, R10, 0x8 ;  /* 0x000000080a037836 */ /* 0x000fe20000000000 */
[----:B------:R-:W-:Y:S01]  /*10d00*/  IADD3 R4, P3, R20, 0x7800, RZ ;  /* 0x0000780014047810 */ /* 0x000fe20007f7e0ff */
[----:B------:R-:W0:Y:S01]  /*10d10*/  SHFL.IDX PT, R37, R9, RZ, 0x1c1f ;  /* 0x001c1fff09257589 */ /* 0x000e2200000e0000 */
[----:B------:R-:W-:-:S02]  /*10d20*/  ISETP.GE.OR P2, PT, R10, R41, P0 ;  /* 0x000000290a00720c */ /* 0x000fc40000746670 */
[----:B------:R-:W-:Y:S01]  /*10d30*/  ISETP.GE.OR P0, PT, R3, R41, P0 ;  /* 0x000000290300720c */ /* 0x000fe20000706670 */
[----:B------:R-:W-:Y:S01]  /*10d40*/  SHFL.IDX PT, R38, R8, 0x1, 0x1c1f ;  /* 0x003c1f0008267f89 */ /* 0x000fe200000e0000 */
[----:B------:R-:W-:Y:S01]  /*10d50*/  LOP3.LUT R3, R4, 0x180, RZ, 0xc0, !PT ;  /* 0x0000018004037812 */ /* 0x000fe200078ec0ff */
[----:B------:R-:W-:Y:S01]  /*10d60*/  UIMAD UR10, UR9, UR12, URZ ;  /* 0x0000000c090a72a4 */ /* 0x000fe2000f8e023f */
[----:B------:R-:W-:Y:S01]  /*10d70*/  LOP3.LUT R5, R20, 0x180, RZ, 0xc0, !PT ;  /* 0x0000018014057812 */ /* 0x000fe200078ec0ff */
[----:B------:R-:W1:Y:S01]  /*10d80*/  SHFL.IDX PT, R39, R9, 0x1, 0x1c1f ;  /* 0x003c1f0009277f89 */ /* 0x000e6200000e0000 */
[----:B------:R-:W-:Y:S01]  /*10d90*/  SHF.R.U64 R3, R3, 0x3, RZ ;  /* 0x0000000303037819 */ /* 0x000fe200000012ff */
[----:B------:R-:W-:Y:S01]  /*10da0*/  IMAD.X R29, RZ, RZ, R21, P3 ;  /* 0x000000ffff1d7224 */ /* 0x000fe200018e0615 */
[----:B------:R-:W-:Y:S02]  /*10db0*/  SHF.R.U64 R5, R5, 0x3, RZ ;  /* 0x0000000305057819 */ /* 0x000fe400000012ff */
[----:B------:R-:W-:-:S02]  /*10dc0*/  LOP3.LUT R28, R3, R4, RZ, 0x3c, !PT ;  /* 0x00000004031c7212 */ /* 0x000fc400078e3cff */
[----:B------:R-:W2:Y:S01]  /*10dd0*/  @P1 LDC R3, c[0x0][0xbec] ;  /* 0x0002fb00ff031b82 */ /* 0x000ea20000000800 */
[----:B------:R-:W-:Y:S02]  /*10de0*/  LOP3.LUT R20, R5, R20, RZ, 0x3c, !PT ;  /* 0x0000001405147212 */ /* 0x000fe400078e3cff */
[----:B------:R-:W-:Y:S02]  /*10df0*/  LOP3.LUT R12, R13, 0x180, RZ, 0xc0, !PT ;  /* 0x000001800d0c7812 */ /* 0x000fe400078ec0ff */
[----:B------:R-:W-:Y:S02]  /*10e00*/  LOP3.LUT R32, R33, 0x180, RZ, 0xc0, !PT ;  /* 0x0000018021207812 */ /* 0x000fe400078ec0ff */
[----:B------:R-:W-:Y:S01]  /*10e10*/  SHF.R.U64 R24, R24, 0x3, RZ ;  /* 0x0000000318187819 */ /* 0x000fe200000012ff */
[----:B0-----:R0:W-:Y:S01]  /*10e20*/  @!P2 ST.E desc[UR54][R36.64], R2 ;  /* 0x000000022400a985 */ /* 0x0011e2000c101936 */
[----:B------:R-:W-:Y:S01]  /*10e30*/  UIMAD.WIDE.U32 UR8, UR4, UR12, URZ ;  /* 0x0000000c040872a5 */ /* 0x000fe2000f8e003f */
[----:B------:R-:W-:Y:S01]  /*10e40*/  SHF.R.U64 R12, R12, 0x3, RZ ;  /* 0x000000030c0c7819 */ /* 0x000fe200000012ff */
[----:B------:R-:W-:Y:S01]  /*10e50*/  UIMAD UR10, UR4, UR13, UR10 ;  /* 0x0000000d040a72a4 */ /* 0x000fe2000f8e020a */
[----:B------:R-:W-:-:S02]  /*10e60*/  SHF.R.U64 R32, R32, 0x3, RZ ;  /* 0x0000000320207819 */ /* 0x000fc400000012ff */
[----:B------:R-:W-:Y:S01]  /*10e70*/  ULDC.64 UR12, c[0x0][0xae8] ;  /* 0x0002ba00000c7ab9 */ /* 0x000fe20000000a00 */
[----:B------:R-:W-:Y:S01]  /*10e80*/  LOP3.LUT R24, R24, R25, RZ, 0x3c, !PT ;  /* 0x0000001918187212 */ /* 0x000fe200078e3cff */
[----:B-1----:R1:W-:Y:S01]  /*10e90*/  @!P0 ST.E desc[UR54][R38.64], R0 ;  /* 0x0000000026008985 */ /* 0x0023e2000c101936 */
[----:B0-----:R-:W0:Y:S03]  /*10ea0*/  @P1 LDC R37, c[0x0][0xbf0] ;  /* 0x0002fc00ff251b82 */ /* 0x001e260000000800 */
[----:B------:R3:W5:Y:S01]  /*10eb0*/  LD.E.128 R8, desc[UR54][R20.64] ;  /* 0x0000003614087980 */ /* 0x000762000c101d00 */
[----:B------:R-:W-:Y:S01]  /*10ec0*/  UIADD3 UR9, UR9, UR10, URZ ;  /* 0x0000000a09097290 */ /* 0x000fe2000fffe03f */
[----:B------:R-:W-:Y:S01]  /*10ed0*/  LOP3.LUT R12, R12, R13, RZ, 0x3c, !PT ;  /* 0x0000000d0c0c7212 */ /* 0x000fe200078e3cff */
[----:B------:R-:W-:Y:S01]  /*10ee0*/  UIMAD UR4, UR16, UR12, URZ ;  /* 0x0000000c100472a4 */ /* 0x000fe2000f8e023f */
[----:B------:R-:W-:Y:S01]  /*10ef0*/  LOP3.LUT R32, R32, R33, RZ, 0x3c, !PT ;  /* 0x0000002120207212 */ /* 0x000fe200078e3cff */
[----:B------:R-:W-:-:S02]  /*10f00*/  IMAD.X R25, RZ, RZ, R21, P6 ;  /* 0x000000ffff197224 */ /* 0x000fc400030e0615 */
[----:B-1----:R-:W-:Y:S01]  /*10f10*/  IMAD R0, R141, 0x60, R142 ;  /* 0x000000608d007824 */ /* 0x002fe200078e028e */
[----:B------:R-:W-:Y:S01]  /*10f20*/  UIMAD UR4, UR40, UR13, UR4 ;  /* 0x0000000d280472a4 */ /* 0x000fe2000f8e0204 */
[--C-:B------:R-:W-:Y:S01]  /*10f30*/  IMAD.X R13, RZ, RZ, R21.reuse, P5 ;  /* 0x000000ffff0d7224 */ /* 0x100fe200028e0615 */
[----:B------:R-:W-:Y:S01]  /*10f40*/  ULDC.64 UR10, c[0x0][0xaf0] ;  /* 0x0002bc00000a7ab9 */ /* 0x000fe20000000a00 */
[----:B---3--:R-:W-:Y:S01]  /*10f50*/  VIADD R20, R0, UR38 ;  /* 0x0000002600147c36 */ /* 0x008fe20008000000 */
[----:B------:R-:W-:Y:S01]  /*10f60*/  UIMAD.WIDE.U32 UR8, UR40, UR12, UR8 ;  /* 0x0000000c280872a5 */ /* 0x000fe2000f8e0008 */
[----:B------:R-:W-:Y:S01]  /*10f70*/  IMAD.X R33, RZ, RZ, R21, P4 ;  /* 0x000000ffff217224 */ /* 0x000fe200020e0615 */
[----:B------:R-:W5:Y:S01]  /*10f80*/  LD.E.128 R4, desc[UR54][R6.64] ;  /* 0x0000003606047980 */ /* 0x000f62000c101d00 */
[----:B--2---:R-:W-:Y:S01]  /*10f90*/  @P1 IMAD.HI.U32 R0, R20, R3, RZ ;  /* 0x0000000314001227 */ /* 0x004fe200078e00ff */
[----:B------:R-:W-:Y:S02]  /*10fa0*/  UIADD3 UR9, UR9, UR4, URZ ;  /* 0x0000000409097290 */ /* 0x000fe4000fffe03f */
[----:B------:R-:W5:Y:S01]  /*10fb0*/  LD.E.128 R24, desc[UR54][R24.64] ;  /* 0x0000003618187980 */ /* 0x000f62000c101d00 */
[----:B------:R-:W-:Y:S01]  /*10fc0*/  IMAD.MOV.U32 R21, RZ, RZ, R20 ;  /* 0x000000ffff157224 */ /* 0x000fe200078e0014 */
[----:B------:R-:W-:-:S02]  /*10fd0*/  UIMAD UR4, UR18, UR10, URZ ;  /* 0x0000000a120472a4 */ /* 0x000fc4000f8e023f */
[----:B------:R-:W5:Y:S01]  /*10fe0*/  LD.E.128 R12, desc[UR54][R12.64] ;  /* 0x000000360c0c7980 */ /* 0x000f62000c101d00 */
[----:B0-----:R-:W-:Y:S01]  /*10ff0*/  @P1 SHF.R.U32.HI R21, RZ, R37, R0 ;  /* 0x00000025ff151219 */ /* 0x001fe20000011600 */
[----:B------:R-:W-:Y:S02]  /*11000*/  UIMAD UR4, UR17, UR11, UR4 ;  /* 0x0000000b110472a4 */ /* 0x000fe4000f8e0204 */
[----:B------:R-:W-:Y:S01]  /*11010*/  UIMAD.WIDE.U32 UR8, UR17, UR10, UR8 ;  /* 0x0000000a110872a5 */ /* 0x000fe2000f8e0008 */
[--C-:B------:R-:W-:Y:S01]  /*11020*/  SHF.R.S32.HI R0, RZ, 0x1f, R21.reuse ;  /* 0x0000001fff007819 */ /* 0x100fe20000011415 */
[----:B------:R-:W-:Y:S01]  /*11030*/  IMAD.MOV R37, RZ, RZ, -R21 ;  /* 0x000000ffff257224 */ /* 0x000fe200078e0a15 */
[----:B------:R-:W-:Y:S01]  /*11040*/  ULDC.64 UR10, c[0x0][0xae0] ;  /* 0x0002b800000a7ab9 */ /* 0x000fe20000000a00 */
[----:B------:R-:W-:Y:S01]  /*11050*/  UIADD3 UR4, UR9, UR4, URZ ;  /* 0x0000000409047290 */ /* 0x000fe2000fffe03f */
[----:B------:R-:W5:Y:S01]  /*11060*/  LD.E.128 R32, desc[UR54][R32.64] ;  /* 0x0000003620207980 */ /* 0x000f62000c101d00 */
[----:B------:R-:W-:-:S02]  /*11070*/  IMAD R0, R0, UR10, RZ ;  /* 0x0000000a00007c24 */ /* 0x000fc4000f8e02ff */
[----:B------:R-:W-:Y:S01]  /*11080*/  IMAD R37, R40, R37, R20 ;  /* 0x0000002528257224 */ /* 0x000fe200078e0214 */
[----:B------:R-:W5:Y:S01]  /*11090*/  LD.E.128 R28, desc[UR54][R28.64] ;  /* 0x000000361c1c7980 */ /* 0x000f62000c101d00 */
[----:B------:R-:W-:Y:S02]  /*110a0*/  IMAD R39, R21, UR11, R0 ;  /* 0x0000000b15277c24 */ /* 0x000fe4000f8e0200 */
[----:B------:R-:W-:Y:S01]  /*110b0*/  IMAD.U32 R3, RZ, RZ, UR9 ;  /* 0x00000009ff037e24 */ /* 0x000fe2000f8e00ff */
[----:B------:R-:W-:Y:S01]  /*110c0*/  SHF.R.S32.HI R0, RZ, 0x1f, R37 ;  /* 0x0000001fff007819 */ /* 0x000fe20000011425 */
[----:B------:R-:W-:Y:S01]  /*110d0*/  IMAD.U32 R2, RZ, RZ, UR8 ;  /* 0x00000008ff027e24 */ /* 0x000fe2000f8e00ff */
[----:B------:R-:W-:Y:S01]  /*110e0*/  ULDC.64 UR8, c[0x0][0xad8] ;  /* 0x0002b60000087ab9 */ /* 0x000fe20000000a00 */
[----:B------:R-:W-:Y:S01]  /*110f0*/  IMAD.U32 R3, RZ, RZ, UR4 ;  /* 0x00000004ff037e24 */ /* 0x000fe2000f8e00ff */
[----:B------:R-:W-:Y:S01]  /*11100*/  @!PT LDS RZ, [RZ] ;  /* 0x00000000fffff984 */ /* 0x000fe20000000800 */
[----:B------:R-:W-:Y:S01]  /*11110*/  @!PT LDS RZ, [RZ] ;  /* 0x00000000fffff984 */ /* 0x000fe20000000800 */
[----:B------:R-:W-:Y:S01]  /*11120*/  @!PT LDS RZ, [RZ] ;  /* 0x00000000fffff984 */ /* 0x000fe20000000800 */
[----:B------:R-:W-:Y:S01]  /*11130*/  @!PT LDS RZ, [RZ] ;  /* 0x00000000fffff984 */ /* 0x000fe20000000800 */
[----:B------:R0:W-:Y:S06]  /*11140*/  MEMBAR.ALL.CTA ;  /* 0x0000000000007992 */ /* 0x0001ec0000008000 */
[----:B0-----:R-:W0:Y:S01]  /*11150*/  FENCE.VIEW.ASYNC.S ;  /* 0x00000000000073c6 */ /* 0x001e220000000000 */
[----:B------:R-:W-:-:S02]  /*11160*/  IMAD R0, R0, UR8, RZ ;  /* 0x0000000800007c24 */ /* 0x000fc4000f8e02ff */
[----:B------:R-:W-:-:S04]  /*11170*/  IMAD.WIDE.U32 R2, R21, UR10, R2 ;  /* 0x0000000a15027c25 */ /* 0x000fc8000f8e0002 */
[----:B------:R-:W-:Y:S02]  /*11180*/  IMAD.IADD R3, R3, 0x1, R39 ;  /* 0x0000000103037824 */ /* 0x000fe400078e0227 */
[C---:B------:R-:W-:Y:S02]  /*11190*/  IMAD R21, R37.reuse, UR9, R0 ;  /* 0x0000000925157c24 */ /* 0x040fe4000f8e0200 */
[----:B------:R-:W-:Y:S01]  /*111a0*/  VIADD R0, R142, UR38 ;  /* 0x000000268e007c36 */ /* 0x000fe20008000000 */
[----:B------:R-:W-:Y:S01]  /*111b0*/  UIADD3 UR4, UR41, 0x2d820, URZ ;  /* 0x0002d82029047890 */ /* 0x000fe2000fffe03f */
[----:B------:R-:W-:Y:S01]  /*111c0*/  IMAD.WIDE.U32 R2, R37, UR8, R2 ;  /* 0x0000000825027c25 */ /* 0x000fe2000f8e0002 */
[----:B------:R-:W-:Y:S02]  /*111d0*/  ULDC.64 UR8, c[0x0][0xa80] ;  /* 0x0002a00000087ab9 */ /* 0x000fe40000000a00 */
        /* <DEDUP_REMOVED lines=19> */
[----:B-----5:R3:W-:Y:S04]  /*11310*/  @!P0 ST.E.128 desc[UR54][R2.64], R8 ;  /* 0x0000000802008985 */ /* 0x0207e8000c101d36 */
[----:B------:R3:W-:Y:S04]  /*11320*/  @!P1 ST.E.128 desc[UR54][R36.64], R24 ;  /* 0x0000001824009985 */ /* 0x0007e8000c101d36 */
[----:B------:R3:W-:Y:S02]  /*11330*/  @!P2 ST.E.128 desc[UR54][R38.64], R32 ;  /* 0x000000202600a985 */ /* 0x0007e4000c101d36 */
.L_x_11144:
[----:B------:R-:W-:Y:S05]  /*11340*/  BSYNC B1 ;  /* 0x0000000000017941 */ /* 0x000fea0003800000 */
.L_x_11143:
[----:B------:R-:W-:Y:S01]  /*11350*/  VIADD R0, R0, 0x60 ;  /* 0x0000006000007836 */ /* 0x000fe20000000000 */
[----:B---3-5:R3:W4:Y:S04]  /*11360*/  SHFL.IDX PT, R9, R42, 0x1, 0x1c1f ;  /* 0x003c1f002a097f89 */ /* 0x02872800000e0000 */
        /* <DEDUP_REMOVED lines=17> */
.L_x_11141:
        /* <DEDUP_REMOVED lines=32> */
.L_x_11146:
        /* <DEDUP_REMOVED lines=47> */
.L_x_11148:
[----:B------:R-:W-:Y:S05]  /*11970*/  BSYNC B1 ;  /* 0x0000000000017941 */ /* 0x000fea0003800000 */
.L_x_11147:
        /* <DEDUP_REMOVED lines=18> */
[----:B0-----:R-:W-:-:S03]  /*11aa0*/  @P0 SHF.R.U32.HI R5, RZ, R3, R2 ;  /* 0x00000003ff050219 */ /* 0x001fc60000011602 */
[----:B------:R-:W-:Y:S01]  /*11ab0*/  UIMAD UR4, UR8, UR13, UR4 ;  /* 0x0000000d080472a4 */ /* 0x000fe2000f8e0204 */
[--C-:B------:R-:W-:Y:S01]  /*11ac0*/  SHF.R.S32.HI R2, RZ, 0x1f, R5.reuse ;  /* 0x0000001fff027819 */ /* 0x100fe20000011405 */
[----:B------:R-:W-:Y:S01]  /*11ad0*/  UIMAD.WIDE.U32 UR8, UR8, UR12, UR10 ;  /* 0x0000000c080872a5 */ /* 0x000fe2000f8e000a */
[----:B------:R-:W-:Y:S02]  /*11ae0*/  IMAD.MOV R7, RZ, RZ, -R5 ;  /* 0x000000ffff077224 */ /* 0x000fe400078e0a05 */
[----:B------:R-:W-:Y:S01]  /*11af0*/  ULDC.64 UR10, c[0x0][0xae0] ;  /* 0x0002b800000a7ab9 */ /* 0x000fe20000000a00 */
[----:B------:R-:W-:Y:S01]  /*11b00*/  UIADD3 UR4, UR9, UR4, URZ ;  /* 0x0000000409047290 */ /* 0x000fe2000fffe03f */
[----:B------:R-:W-:Y:S02]  /*11b10*/  IMAD R7, R11, R7, R4 ;  /* 0x000000070b077224 */ /* 0x000fe400078e0204 */
[----:B------:R-:W-:Y:S02]  /*11b20*/  IMAD R6, R2, UR10, RZ ;  /* 0x0000000a02067c24 */ /* 0x000fe4000f8e02ff */
[----:B------:R-:W-:Y:S01]  /*11b30*/  IMAD.U32 R3, RZ, RZ, UR9 ;  /* 0x00000009ff037e24 */ /* 0x000fe2000f8e00ff */
[----:B------:R-:W-:Y:S01]  /*11b40*/  SHF.R.S32.HI R4, RZ, 0x1f, R7 ;  /* 0x0000001fff047819 */ /* 0x000fe20000011407 */
[----:B------:R-:W-:Y:S01]  /*11b50*/  IMAD.U32 R2, RZ, RZ, UR8 ;  /* 0x00000008ff027e24 */ /* 0x000fe2000f8e00ff */
[----:B------:R-:W-:Y:S01]  /*11b60*/  ULDC.64 UR8, c[0x0][0xad8] ;  /* 0x0002b60000087ab9 */ /* 0x000fe20000000a00 */
[----:B------:R-:W-:-:S02]  /*11b70*/  IMAD.U32 R3, RZ, RZ, UR4 ;  /* 0x00000004ff037e24 */ /* 0x000fc4000f8e00ff */
[C---:B------:R-:W-:Y:S02]  /*11b80*/  IMAD R9, R5.reuse, UR11, R6 ;  /* 0x0000000b05097c24 */ /* 0x040fe4000f8e0206 */
[----:B------:R-:W-:-:S04]  /*11b90*/  IMAD.WIDE.U32 R2, R5, UR10, R2 ;  /* 0x0000000a05027c25 */ /* 0x000fc8000f8e0002 */
[----:B------:R-:W-:Y:S02]  /*11ba0*/  IMAD R4, R4, UR8, RZ ;  /* 0x0000000804047c24 */ /* 0x000fe4000f8e02ff */
[----:B------:R-:W-:Y:S02]  /*11bb0*/  IMAD.IADD R3, R3, 0x1, R9 ;  /* 0x0000000103037824 */ /* 0x000fe400078e0209 */
[----:B-----5:R-:W-:Y:S02]  /*11bc0*/  IMAD R11, R0, R11, RZ ;  /* 0x0000000b000b7224 */ /* 0x020fe400078e02ff */
[----:B------:R-:W-:Y:S02]  /*11bd0*/  VIADD R0, R142, UR38 ;  /* 0x000000268e007c36 */ /* 0x000fe40008000000 */
[C---:B------:R-:W-:Y:S02]  /*11be0*/  IMAD R5, R7.reuse, UR9, R4 ;  /* 0x0000000907057c24 */ /* 0x040fe4000f8e0204 */
[----:B------:R-:W-:Y:S01]  /*11bf0*/  IMAD.WIDE.U32 R2, R7, UR8, R2 ;  /* 0x0000000807027c25 */ /* 0x000fe2000f8e0002 */
[----:B------:R-:W-:Y:S01]  /*11c00*/  ISETP.GE.AND P0, PT, R0, R11, PT ;  /* 0x0000000b0000720c */ /* 0x000fe20003f06270 */
[----:B------:R-:W-:-:S02]  /*11c10*/  ULDC.64 UR8, c[0x0][0xa80] ;  /* 0x0002a00000087ab9 */ /* 0x000fc40000000a00 */
[----:B------:R-:W-:Y:S01]  /*11c20*/  IMAD.IADD R3, R3, 0x1, R5 ;  /* 0x0000000103037824 */ /* 0x000fe200078e0205 */
[----:B------:R-:W-:-:S04]  /*11c30*/  LEA R4, P1, R2, UR8, 0x1 ;  /* 0x0000000802047c11 */ /* 0x000fc8000f8208ff */
[----:B------:R-:W-:Y:S02]  /*11c40*/  LEA.HI.X R5, R2, UR9, R3, 0x1, P1 ;  /* 0x0000000902057c11 */ /* 0x000fe400088f0c03 */
[----:B------:R0:W1:Y:S04]  /*11c50*/  SHFL.IDX PT, R2, R4, RZ, 0x1c1f ;  /* 0x001c1fff04027589 */ /* 0x00006800000e0000 */
[----:B------:R0:W2:Y:S01]  /*11c60*/  SHFL.IDX PT, R3, R5, RZ, 0x1c1f ;  /* 0x001c1fff05037589 */ /* 0x0000a200000e0000 */
        /* <DEDUP_REMOVED lines=13> */
.L_x_11150:
[----:B------:R-:W-:Y:S05]  /*11d40*/  BSYNC B1 ;  /* 0x0000000000017941 */ /* 0x000fea0003800000 */
.L_x_11149:
        /* <DEDUP_REMOVED lines=9> */
[CC--:B-1-3--:R-:W-:Y:S02]  /*11de0*/  @!P3 LEA R6, P0, R139.reuse, R2.reuse, 0x1 ;  /* 0x000000028b06b211 */ /* 0x0cafe400078008ff */
[----:B------:R-:W-:Y:S02]  /*11df0*/  @!P4 LEA R8, P1, R140, R2, 0x1 ;  /* 0x000000028c08c211 */ /* 0x000fe400078208ff */
[----:B0---4-:R-:W-:Y:S01]  /*11e00*/  @!P2 IMAD.WIDE R4, R138, 0x2, R2 ;  /* 0x000000028a04a825 */ /* 0x011fe200078e0202 */
[-C--:B------:R-:W-:Y:S02]  /*11e10*/  @!P3 LEA.HI.X R7, R139, R3.reuse, R148, 0x1, P0 ;  /* 0x000000038b07b211 */ /* 0x080fe400000f0c94 */
[----:B------:R-:W-:Y:S02]  /*11e20*/  @!P4 LEA.HI.X R9, R140, R3, R147, 0x1, P1 ;  /* 0x000000038c09c211 */ /* 0x000fe400008f0c93 */
[----:B------:R0:W-:Y:S04]  /*11e30*/  @!P2 ST.E.128 desc[UR54][R4.64], RZ ;  /* 0x000000ff0400a985 */ /* 0x0001e8000c101d36 */
[----:B------:R0:W-:Y:S04]  /*11e40*/  @!P3 ST.E.128 desc[UR54][R6.64], RZ ;  /* 0x000000ff0600b985 */ /* 0x0001e8000c101d36 */
[----:B------:R0:W-:Y:S02]  /*11e50*/  @!P4 ST.E.128 desc[UR54][R8.64], RZ ;  /* 0x000000ff0800c985 */ /* 0x0001e4000c101d36 */
.L_x_11145:
[----:B------:R-:W-:Y:S05]  /*11e60*/  BSYNC B0 ;  /* 0x0000000000007941 */ /* 0x000fea0003800000 */
.L_x_11140:
[----:B------:R-:W-:Y:S02]  /*11e70*/  ULDC UR4, c[0x0][0xc3c] ;  /* 0x00030f0000047ab9 */ /* 0x000fe40000000800 */
[----:B------:R-:W-:-:S06]  /*11e80*/  UISETP.GE.AND UP0, UPT, UR6, UR4, UPT ;  /* 0x000000040600728c */ /* 0x000fcc000bf06270 */
[----:B------:R-:W-:-:S13]  /*11e90*/  PLOP3.LUT P0, PT, PT, PT, UP0, 0x80, 0x0 ;  /* 0x000000000000781c */ /* 0x000fda0003f0f008 */
[----:B------:R-:W-:Y:S05]  /*11ea0*/  @!P0 BRA `(.L_x_11151) ;  /* 0xfffffeec00f88947 */ /* 0x000fea000383ffff */
[----:B------:R-:W-:Y:S05]  /*11eb0*/  EXIT ;  /* 0x000000000000794d */ /* 0x000fea0003800000 */
.L_x_11050:
        /* <DEDUP_REMOVED lines=16> */
.L_x_11152:
        /* <DEDUP_REMOVED lines=40> */
.L_x_11158:
        /* <DEDUP_REMOVED lines=12> */
.L_x_11157:
[----:B------:R-:W-:Y:S05]  /*12300*/  BSYNC B0 ;  /* 0x0000000000007941 */ /* 0x000fea0003800000 */
.L_x_11156:
        /* <DEDUP_REMOVED lines=20> */
.L_x_11154:
        /* <DEDUP_REMOVED lines=20> */
.L_x_11159:
        /* <DEDUP_REMOVED lines=59> */
.L_x_11155:
[----:B------:R-:W-:Y:S01]  /*12940*/  ULDC UR4, c[0x0][0xc3c] ;  /* 0x00030f0000047ab9 */ /* 0x000fe20000000800 */
[----:B------:R-:W-:Y:S02]  /*12950*/  IMAD.MOV.U32 R17, RZ, RZ, RZ ;  /* 0x000000ffff117224 */ /* 0x000fe400078e00ff */
[----:B------:R-:W-:Y:S02]  /*12960*/  IMAD.U32 R16, RZ, RZ, UR6 ;  /* 0x00000006ff107e24 */ /* 0x000fe4000f8e00ff */
[----:B------:R-:W-:Y:S02]  /*12970*/  IMAD.MOV.U32 R18, RZ, RZ, RZ ;  /* 0x000000ffff127224 */ /* 0x000fe400078e00ff */
[----:B------:R-:W-:-:S07]  /*12980*/  IMAD.U32 R19, RZ, RZ, UR4 ;  /* 0x00000004ff137e24 */ /* 0x000fce000f8e00ff */
.L_x_11160:
[----:B------:R-:W-:-:S13]  /*12990*/  ISETP.NE.AND P0, PT, R5, RZ, PT ;  /* 0x000000ff0500720c */ /* 0x000fda0003f05270 */
[----:B------:R-:W0:Y:S01]  /*129a0*/  @!P0 S2R R3, SR_CgaCtaId ;  /* 0x0000000000038919 */ /* 0x000e220000008800 */
[----:B------:R-:W-:-:S04]  /*129b0*/  @!P0 MOV R0, 0x400 ;  /* 0x0000040000008802 */ /* 0x000fc80000000f00 */
[----:B0-----:R-:W-:-:S05]  /*129c0*/  @!P0 LEA R0, R3, R0, 0x18 ;  /* 0x0000000003008211 */ /* 0x001fca00078ec0ff */
[----:B------:R0:W-:Y:S01]  /*129d0*/  @!P0 STS.128 [R0+0x2d8d0], R16 ;  /* 0x02d8d01000008388 */ /* 0x0001e20000000c00 */
[----:B------:R-:W-:Y:S06]  /*129e0*/  BAR.ARV 0x5, 0x200 ;  /* 0x0148000000007b1d */ /* 0x000fec0000002000 */
.L_x_11153:
[----:B------:R2:W-:Y:S01]  /*129f0*/  STL [R1+0x2c], RZ ;  /* 0x00002cff01007387 */ /* 0x0005e20000100800 */
[----:B------:R-:W-:Y:S01]  /*12a00*/  ULDC UR4, c[0x0][0xc3c] ;  /* 0x00030f0000047ab9 */ /* 0x000fe20000000800 */
[----:B------:R-:W-:Y:S01]  /*12a10*/  IMAD.MOV.U32 R29, RZ, RZ, 0x1 ;  /* 0x00000001ff1d7424 */ /* 0x000fe200078e00ff */
[----:B-1----:R-:W-:Y:S01]  /*12a20*/  ISETP.GE.AND P0, PT, R19, UR4, PT ;  /* 0x0000000413007c0c */ /* 0x002fe2000bf06270 */
[----:B------:R-:W-:-:S12]  /*12a30*/  IMAD.MOV.U32 R25, RZ, RZ, RZ ;  /* 0x000000ffff197224 */ /* 0x000fd800078e00ff */
        /* <DEDUP_REMOVED lines=13> */
[C---:B0-----:R-:W-:Y:S02]  /*12b10*/  IMAD.SHL.U32 R0, R3.reuse, 0x8, RZ ;  /* 0x0000000803007824 */ /* 0x041fe400078e00ff */
[----:B------:R-:W-:Y:S01]  /*12b20*/  IMAD.SHL.U32 R4, R3, 0x20, RZ ;  /* 0x0000002003047824 */ /* 0x000fe200078e00ff */
[----:B------:R-:W-:Y:S02]  /*12b30*/  SHF.R.U32.HI R5, RZ, 0x2, R5 ;  /* 0x00000002ff057819 */ /* 0x000fe40000011605 */
[----:B------:R-:W-:Y:S02]  /*12b40*/  LOP3.LUT R2, R0, 0xd8, RZ, 0xc0, !PT ;  /* 0x000000d800027812 */ /* 0x000fe400078ec0ff */
[----:B------:R-:W-:Y:S02]  /*12b50*/  LOP3.LUT R6, R4, 0x60, RZ, 0xc0, !PT ;  /* 0x0000006004067812 */ /* 0x000fe400078ec0ff */
[----:B------:R-:W-:-:S02]  /*12b60*/  LOP3.LUT R3, R2, 0x18, R3, 0x78, !PT ;  /* 0x0000001802037812 */ /* 0x000fc400078e7803 */
[----:B------:R-:W-:Y:S02]  /*12b70*/  LOP3.LUT R4, R0, 0x18, RZ, 0xc0, !PT ;  /* 0x0000001800047812 */ /* 0x000fe400078ec0ff */
[----:B------:R-:W-:Y:S02]  /*12b80*/  LOP3.LUT R2, R3, 0x320, R0, 0xf8, !PT ;  /* 0x0000032003027812 */ /* 0x000fe400078ef800 */
[----:B------:R-:W-:Y:S02]  /*12b90*/  LOP3.LUT R0, R5, R6, RZ, 0xfc, !PT ;  /* 0x0000000605007212 */ /* 0x000fe400078efcff */
[----:B------:R-:W-:Y:S01]  /*12ba0*/  LOP3.LUT R5, R4, 0x20, RZ, 0xfc, !PT ;  /* 0x0000002004057812 */ /* 0x000fe200078efcff */
[----:B------:R-:W-:Y:S01]  /*12bb0*/  IMAD R0, R2, 0x2, R22 ;  /* 0x0000000202007824 */ /* 0x000fe200078e0216 */
[----:B------:R-:W-:-:S04]  /*12bc0*/  LOP3.LUT R3, R4, 0x40, RZ, 0xfc, !PT ;  /* 0x0000004004037812 */ /* 0x000fc800078efcff */
[----:B------:R3:W-:Y:S03]  /*12bd0*/  STL [R1+0x1c], R0 ;  /* 0x00001c0001007387 */ /* 0x0007e60000100800 */
.L_x_11230:
        /* <DEDUP_REMOVED lines=8> */
[----:B--2---:R0:W2:Y:S01]  /*12c60*/  @P0 LDG.E R24, desc[UR54][R2.64] ;  /* 0x0000003602180981 */ /* 0x0040a2000c1e1900 */
        /* <DEDUP_REMOVED lines=12> */
[----:B------:R-:W3:Y:S01]  /*12d30*/  @P2 LDG.E R0, desc[UR54][R2.64] ;  /* 0x0000003602002981 */ /* 0x000ee2000c1e1900 */
        /* <DEDUP_REMOVED lines=10> */
[----:B-1----:R-:W-:Y:S01]  /*12de0*/  IMAD.U32 R0, RZ, RZ, UR4 ;  /* 0x00000004ff007e24 */ /* 0x002fe2000f8e00ff */
[----:B------:R-:W-:Y:S06]  /*12df0*/  @P1 BRA `(.L_x_11162) ;  /* 0x0000000000181947 */ /* 0x000fec0003800000 */
[----:B------:R-:W-:Y:S02]  /*12e00*/  ULDC UR4, c[0x0][0x288] ;  /* 0x0000a20000047ab9 */ /* 0x000fe40000000800 */
[----:B-----5:R-:W-:Y:S01]  /*12e10*/  IMAD.U32 R28, RZ, RZ, UR4 ;  /* 0x00000004ff1c7e24 */ /* 0x020fe2000f8e00ff */
[----:B------:R-:W-:Y:S06]  /*12e20*/  @!P2 BRA `(.L_x_11162) ;  /* 0x00000000000ca947 */ /* 0x000fec0003800000 */
[----:B0-----:R-:W2:Y:S04]  /*12e30*/  LDG.E R5, desc[UR54][R2.64] ;  /* 0x0000003602057981 */ /* 0x001ea8000c1e1900 */
[----:B------:R-:W2:Y:S02]  /*12e40*/  LDG.E R28, desc[UR54][R2.64+0x4] ;  /* 0x00000436021c7981 */ /* 0x000ea4000c1e1900 */
[----:B--2---:R-:W-:-:S07]  /*12e50*/  IMAD.IADD R28, R28, 0x1, -R5 ;  /* 0x000000011c1c7824 */ /* 0x004fce00078e0a05 */
.L_x_11162:
        /* <DEDUP_REMOVED lines=8> */
.L_x_11163:
[----:B------:R-:W-:Y:S02]  /*12ee0*/  ULDC.64 UR4, c[0x0][0xa08] ;  /* 0x0002820000047ab9 */ /* 0x000fe40000000a00 */
[----:B------:R-:W-:-:S04]  /*12ef0*/  ISETP.NE.U32.AND P0, PT, RZ, UR4, PT ;  /* 0x00000004ff007c0c */ /* 0x000fc8000bf05070 */
[----:B------:R-:W-:-:S13]  /*12f00*/  ISETP.NE.AND.EX P0, PT, RZ, UR5, PT, P0 ;  /* 0x00000005ff007c0c */ /* 0x000fda000bf05300 */
[----:B------:R-:W-:Y:S05]  /*12f10*/  @!P0 BRA `(.L_x_11164) ;  /* 0x0000000000148947 */ /* 0x000fea0003800000 */
[----:B------:R-:W1:Y:S02]  /*12f20*/  LDC.64 R2, c[0x0][0xa08] ;  /* 0x00028200ff027b82 */ /* 0x000e640000000a00 */
[----:B-1----:R-:W-:-:S05]  /*12f30*/  IMAD.WIDE R2, R19, 0x4, R2 ;  /* 0x0000000413027825 */ /* 0x002fca00078e0202 */
[----:B------:R-:W2:Y:S04]  /*12f40*/  LDG.E R0, desc[UR54][R2.64] ;  /* 0x0000003602007981 */ /* 0x000ea8000c1e1900 */
[----:B0-----:R-:W2:Y:S02]  /*12f50*/  LDG.E R5, desc[UR54][R2.64+0x4] ;  /* 0x0000043602057981 */ /* 0x001ea4000c1e1900 */
[----:B--2---:R-:W-:-:S07]  /*12f60*/  IMAD.IADD R0, R5, 0x1, -R0 ;  /* 0x0000000105007824 */ /* 0x004fce00078e0a00 */
.L_x_11164:
[----:B-1----:R-:W1:Y:S01]  /*12f70*/  LDC R2, c[0x0][0x448] ;  /* 0x00011200ff027b82 */ /* 0x002e620000000800 */
[----:B------:R-:W-:Y:S01]  /*12f80*/  IMAD R27, R17, 0xc0, RZ ;  /* 0x000000c0111b7824 */ /* 0x000fe200078e02ff */
[----:B------:R-:W-:Y:S01]  /*12f90*/  LOP3.LUT R23, R23, 0xfffffff7, RZ, 0xc0, !PT ;  /* 0xfffffff717177812 */ /* 0x000fe200078ec0ff */
[----:B-----5:R-:W-:Y:S02]  /*12fa0*/  IMAD.IADD R7, R0, 0x1, -R24 ;  /* 0x0000000100077824 */ /* 0x020fe400078e0a18 */
[----:B------:R-:W-:-:S03]  /*12fb0*/  VIADD R3, R27, 0xbf ;  /* 0x000000bf1b037836 */ /* 0x000fc60000000000 */
[----:B------:R-:W-:Y:S01]  /*12fc0*/  IADD3 R0, R7, 0x1, -R28 ;  /* 0x0000000107007810 */ /* 0x000fe20007ffe81c */
[----:B------:R2:W-:Y:S01]  /*12fd0*/  STL [R1+0xc], R7 ;  /* 0x00000c0701007387 */ /* 0x0005e20000100800 */
[----:B-1----:R-:W-:-:S13]  /*12fe0*/  ISETP.NE.AND P2, PT, R2, 0x1, PT ;  /* 0x000000010200780c */ /* 0x002fda0003f45270 */
[----:B0-----:R-:W0:Y:S01]  /*12ff0*/  @P2 LDC R4, c[0x0][0x44c] ;  /* 0x00011300ff042b82 */ /* 0x001e220000000800 */
[----:B------:R-:W-:-:S07]  /*13000*/  @P2 LOP3.LUT R23, R23, 0x8, RZ, 0xfc, !PT ;  /* 0x0000000817172812 */ /* 0x000fce00078efcff */
[----:B------:R-:W1:Y:S01]  /*13010*/  @P2 LDC R2, c[0x0][0x450] ;  /* 0x00011400ff022b82 */ /* 0x000e620000000800 */
[----:B0-----:R-:W-:-:S05]  /*13020*/  @P2 IMAD.HI.U32 R5, R3, R4, RZ ;  /* 0x0000000403052227 */ /* 0x001fca00078e00ff */
[----:B-1----:R-:W-:-:S05]  /*13030*/  @P2 SHF.R.U32.HI R3, RZ, R2, R5 ;  /* 0x00000002ff032219 */ /* 0x002fca0000011605 */
[----:B------:R-:W-:Y:S02]  /*13040*/  IMAD.IADD R0, R0, 0x1, R3 ;  /* 0x0000000100007824 */ /* 0x000fe400078e0203 */
[----:B------:R-:W0:Y:S02]  /*13050*/  LDC.64 R2, c[0x0][0x9e0] ;  /* 0x00027800ff027b82 */ /* 0x000e240000000a00 */
[----:B0-----:R-:W-:Y:S01]  /*13060*/  ISETP.GE.AND P1, PT, R3, 0x1, PT ;  /* 0x000000010300780c */ /* 0x001fe20003f26270 */
[----:B------:R-:W-:-:S12]  /*13070*/  IMAD.IADD R2, R0, 0x1, R2 ;  /* 0x0000000100027824 */ /* 0x000fd800078e0202 */
[----:B--2---:R-:W-:Y:S05]  /*13080*/  @!P1 BRA `(.L_x_11165) ;  /* 0x0000000000489947 */ /* 0x004fea0003800000 */
        /* <DEDUP_REMOVED lines=11> */
.L_x_11167:
[----:B------:R-:W-:-:S13]  /*13140*/  ISETP.NE.AND P0, PT, R3, 0x1, PT ;  /* 0x000000010300780c */ /* 0x000fda0003f05270 */
[----:B------:R-:W0:Y:S02]  /*13150*/  @P0 LDC.64 R4, c[0x0][0x9e8] ;  /* 0x00027a00ff040b82 */ /* 0x000e240000000a00 */
[----:B0-----:R-:W-:-:S05]  /*13160*/  @P0 IMAD.HI.U32 R4, R6, R4, RZ ;  /* 0x0000000406040227 */ /* 0x001fca00078e00ff */
[----:B------:R-:W-:-:S07]  /*13170*/  @P0 SHF.R.U32.HI R6, RZ, R5, R4 ;  /* 0x00000005ff060219 */ /* 0x000fce0000011604 */
.L_x_11168:
[----:B------:R-:W-:Y:S05]  /*13180*/  BSYNC B0 ;  /* 0x0000000000007941 */ /* 0x000fea0003800000 */
.L_x_11166:
[----:B------:R-:W-:-:S05]  /*13190*/  IMAD R5, R6, R3, R3 ;  /* 0x0000000306057224 */ /* 0x000fca00078e0203 */
[----:B------:R-:W-:-:S07]  /*131a0*/  VIMNMX R2, R2, R5, PT ;  /* 0x0000000502027248 */ /* 0x000fce0003fe0100 */
.L_x_11165:
[----:B------:R-:W0:Y:S01]  /*131b0*/  @P2 LDC R0, c[0x0][0x44c] ;  /* 0x00011300ff002b82 */ /* 0x000e220000000800 */
[----:B------:R-:W-:Y:S01]  /*131c0*/  VIADD R2, R2, 0x7f ;  /* 0x0000007f02027836 */ /* 0x000fe20000000000 */
[----:B------:R-:W-:-:S06]  /*131d0*/  ULDC UR4, c[0x0][0x9dc] ;  /* 0x0002770000047ab9 */ /* 0x000fcc0000000800 */
[----:B------:R-:W1:Y:S01]  /*131e0*/  @P2 LDC R4, c[0x0][0x450] ;  /* 0x00011400ff042b82 */ /* 0x000e620000000800 */
[----:B0-----:R-:W-:-:S04]  /*131f0*/  @P2 IMAD.HI.U32 R5, R27, R0, RZ ;  /* 0x000000001b052227 */ /* 0x001fc800078e00ff */
[----:B------:R-:W-:Y:S01]  /*13200*/  IMAD.MOV.U32 R0, RZ, RZ, R27 ;  /* 0x000000ffff007224 */ /* 0x000fe200078e001b */
[----:B-1----:R-:W-:Y:S01]  /*13210*/  @P2 SHF.R.U32.HI R0, RZ, R4, R5 ;  /* 0x00000004ff002219 */ /* 0x002fe20000011605 */
[----:B------:R-:W-:Y:S01]  /*13220*/  VIADD R4, R7, 0x7f ;  /* 0x0000007f07047836 */ /* 0x000fe20000000000 */
[----:B------:R-:W-:-:S04]  /*13230*/  SHF.R.S32.HI R5, RZ, 0x1f, R2 ;  /* 0x0000001fff057819 */ /* 0x000fc80000011402 */
[----:B------:R-:W-:Y:S02]  /*13240*/  LEA.HI R2, R5, R2, RZ, 0x7 ;  /* 0x0000000205027211 */ /* 0x000fe400078f38ff */
[----:B------:R-:W-:Y:S02]  /*13250*/  SHF.R.S32.HI R5, RZ, 0x1f, R4 ;  /* 0x0000001fff057819 */ /* 0x000fe40000011404 */
[----:B------:R-:W-:Y:S02]  /*13260*/  SHF.R.S32.HI R2, RZ, 0x7, R2 ;  /* 0x00000007ff027819 */ /* 0x000fe40000011402 */
[----:B------:R-:W-:-:S04]  /*13270*/  LEA.HI R5, R5, R4, RZ, 0x7 ;  /* 0x0000000405057211 */ /* 0x000fc800078f38ff */
[----:B------:R-:W-:-:S04]  /*13280*/  SHF.R.S32.HI R5, RZ, 0x7, R5 ;  /* 0x00000007ff057819 */ /* 0x000fc80000011405 */
[----:B------:R-:W-:Y:S02]  /*13290*/  VIMNMX R26, R5, R2, PT ;  /* 0x00000002051a7248 */ /* 0x000fe40003fe0100 */
[----:B------:R-:W-:-:S03]  /*132a0*/  IADD3 R2, R0, R7, -R28 ;  /* 0x0000000700027210 */ /* 0x000fc60007ffe81c */
[----:B------:R0:W-:Y:S02]  /*132b0*/  STL [R1+0x28], R26 ;  /* 0x0000281a01007387 */ /* 0x0001e40000100800 */
        /* <DEDUP_REMOVED lines=12> */
.L_x_11171:
[----:B------:R-:W-:-:S13]  /*13380*/  ISETP.NE.AND P0, PT, R3, 0x1, PT ;  /* 0x000000010300780c */ /* 0x000fda0003f05270 */
[----:B------:R-:W1:Y:S02]  /*13390*/  @P0 LDC.64 R4, c[0x0][0x9e8] ;  /* 0x00027a00ff040b82 */ /* 0x000e640000000a00 */
[----:B-1----:R-:W-:-:S05]  /*133a0*/  @P0 IMAD.HI.U32 R4, R2, R4, RZ ;  /* 0x0000000402040227 */ /* 0x002fca00078e00ff */
[----:B------:R-:W-:-:S07]  /*133b0*/  @P0 SHF.R.U32.HI R2, RZ, R5, R4 ;  /* 0x00000005ff020219 */ /* 0x000fce0000011604 */
.L_x_11172:
[----:B------:R-:W-:Y:S05]  /*133c0*/  BSYNC B0 ;  /* 0x0000000000007941 */ /* 0x000fea0003800000 */
.L_x_11170:
[----:B------:R-:W-:-:S05]  /*133d0*/  IMAD R3, R2, R3, RZ ;  /* 0x0000000302037224 */ /* 0x000fca00078e02ff */
[----:B------:R-:W-:-:S07]  /*133e0*/  VIMNMX R0, R0, R3, !PT ;  /* 0x0000000300007248 */ /* 0x000fce0007fe0100 */
.L_x_11169:
        /* <DEDUP_REMOVED lines=25> */
.L_x_11174:
        /* <DEDUP_REMOVED lines=20> */
.L_x_11177:
[----:B------:R-:W-:Y:S05]  /*136c0*/  BSYNC B6 ;  /* 0x0000000000067941 */ /* 0x000fea0003800000 */
.L_x_11176:
        /* <DEDUP_REMOVED lines=20> */
.L_x_11180:
        /* <DEDUP_REMOVED lines=15> */
.L_x_11179:
[----:B------:R-:W-:Y:S05]  /*13900*/  BSYNC B6 ;  /* 0x0000000000067941 */ /* 0x000fea0003800000 */
.L_x_11178:
        /* <DEDUP_REMOVED lines=8> */
[----:B0-----:R-:W-:Y:S01]  /*13990*/  VIADD R26, R26, 0xffffffff ;  /* 0xffffffff1a1a7836 */ /* 0x001fe20000000000 */
[----:B------:R-:W-:Y:S01]  /*139a0*/  LOP3.LUT R23, R23, 0xffffffdf, RZ, 0xc0, !PT ;  /* 0xffffffdf17177812 */ /* 0x000fe200078ec0ff */
[----:B------:R-:W-:-:S09]  /*139b0*/  ULDC UR4, c[0x0][0x2f4] ;  /* 0x0000bd0000047ab9 */ /* 0x000fd20000000800 */
[----:B------:R-:W0:Y:S02]  /*139c0*/  @P0 LDC.64 R2, c[0x0][0x9f8] ;  /* 0x00027e00ff020b82 */ /* 0x000e240000000a00 */
[----:B0-----:R-:W-:-:S05]  /*139d0*/  @P0 IMAD.WIDE R2, R19, 0x4, R2 ;  /* 0x0000000413020825 */ /* 0x001fca00078e0202 */
[----:B------:R0:W2:Y:S01]  /*139e0*/  @P0 LDG.E R7, desc[UR54][R2.64] ;  /* 0x0000003602070981 */ /* 0x0000a2000c1e1900 */
[----:B-1----:R-:W-:Y:S01]  /*139f0*/  ISETP.NE.AND P1, PT, R9, 0x1, PT ;  /* 0x000000010900780c */ /* 0x002fe20003f25270 */
[----:B---3--:R-:W-:Y:S01]  /*13a00*/  IMAD.SHL.U32 R21, R21, 0x20, RZ ;  /* 0x0000002015157824 */ /* 0x008fe200078e00ff */
[----:B----4-:R-:W-:Y:S01]  /*13a10*/  LOP3.LUT R20, R20, 0x7f, RZ, 0xc0, !PT ;  /* 0x0000007f14147812 */ /* 0x010fe200078ec0ff */
[----:B------:R-:W-:-:S03]  /*13a20*/  IMAD.SHL.U32 R8, R26, 0x80, RZ ;  /* 0x000000801a087824 */ /* 0x000fc600078e00ff */
[----:B------:R-:W-:Y:S02]  /*13a30*/  SHF.R.U32.HI R20, RZ, 0x2, R20 ;  /* 0x00000002ff147819 */ /* 0x000fe40000011614 */
[----:B------:R-:W-:-:S04]  /*13a40*/  LOP3.LUT R21, R21, 0x60, RZ, 0xc0, !PT ;  /* 0x0000006015157812 */ /* 0x000fc800078ec0ff */
[----:B------:R-:W-:Y:S01]  /*13a50*/  LOP3.LUT R5, R8, R20, R21, 0xfe, !PT ;  /* 0x0000001408057212 */ /* 0x000fe200078efe15 */
[----:B------:R-:W1:Y:S01]  /*13a60*/  @P1 LDC R6, c[0x0][0x434] ;  /* 0x00010d00ff061b82 */ /* 0x000e620000000800 */
[----:B------:R-:W-:-:S07]  /*13a70*/  @P1 LOP3.LUT R23, R23, 0x20, RZ, 0xfc, !PT ;  /* 0x0000002017171812 */ /* 0x000fce00078efcff */
[----:B------:R-:W3:Y:S01]  /*13a80*/  @P1 LDC R0, c[0x0][0x438] ;  /* 0x00010e00ff001b82 */ /* 0x000ee20000000800 */
[----:B------:R-:W-:Y:S01]  /*13a90*/  LOP3.LUT R23, R23, 0xfffffffb, RZ, 0xc0, !PT ;  /* 0xfffffffb17177812 */ /* 0x000fe200078ec0ff */
[----:B------:R-:W-:Y:S01]  /*13aa0*/  UMOV UR5, 0xffffffff ;  /* 0xffffffff00057882 */ /* 0x000fe20000000000 */
[C---:B--2---:R-:W-:Y:S01]  /*13ab0*/  ISETP.GE.AND P0, PT, R5.reuse, R17, PT ;  /* 0x000000110500720c */ /* 0x044fe20003f06270 */
[----:B------:R-:W-:-:S04]  /*13ac0*/  IMAD.IADD R5, R5, 0x1, R24 ;  /* 0x0000000105057824 */ /* 0x000fc800078e0218 */
[----:B-1----:R-:W-:-:S04]  /*13ad0*/  @P1 IMAD.HI.U32 R6, R5, R6, RZ ;  /* 0x0000000605061227 */ /* 0x002fc800078e00ff */
[----:B------:R-:W-:Y:S01]  /*13ae0*/  IMAD.MOV.U32 R4, RZ, RZ, R5 ;  /* 0x000000ffff047224 */ /* 0x000fe200078e0005 */
[----:B---3--:R-:W-:-:S03]  /*13af0*/  @P1 SHF.R.U32.HI R4, RZ, R0, R6 ;  /* 0x00000000ff041219 */ /* 0x008fc60000011606 */
[----:B0-----:R-:W0:Y:S02]  /*13b00*/  @!P0 LDC.64 R2, c[0x0][0x428] ;  /* 0x00010a00ff028b82 */ /* 0x001e240000000a00 */
[----:B------:R-:W-:-:S04]  /*13b10*/  IMAD.MOV R0, RZ, RZ, -R4 ;  /* 0x000000ffff007224 */ /* 0x000fc800078e0a04 */
[----:B------:R-:W-:Y:S01]  /*13b20*/  IMAD R0, R9, R0, R5 ;  /* 0x0000000009007224 */ /* 0x000fe200078e0205 */
[--C-:B------:R-:W-:Y:S01]  /*13b30*/  @!P0 SHF.R.S32.HI R5, RZ, 0x1f, R4.reuse ;  /* 0x0000001fff058819 */ /* 0x100fe20000011404 */
[----:B------:R-:W1:Y:S01]  /*13b40*/  S2R R9, SR_TID.X ;  /* 0x0000000000097919 */ /* 0x000e620000002100 */
[----:B------:R-:W-:Y:S01]  /*13b50*/  SHF.R.S32.HI R6, RZ, 0x1f, R7 ;  /* 0x0000001fff067819 */ /* 0x000fe20000011407 */
[----:B------:R-:W-:Y:S01]  /*13b60*/  STL [R1+0x8], R7 ;  /* 0x0000080701007387 */ /* 0x000fe20000100800 */
[----:B0-----:R-:W-:-:S03]  /*13b70*/  @!P0 IMAD.WIDE.U32 R4, R7, R2, R4 ;  /* 0x0000000207048225 */ /* 0x001fc600078e0004 */
[----:B------:R0:W-:Y:S01]  /*13b80*/  STL [R1+0x18], R6 ;  /* 0x0000180601007387 */ /* 0x0001e20000100800 */
[----:B-1----:R-:W-:-:S05]  /*13b90*/  IMAD.SHL.U32 R17, R9, 0x8, RZ ;  /* 0x0000000809117824 */ /* 0x002fca00078e00ff */
[----:B------:R-:W-:Y:S01]  /*13ba0*/  LOP3.LUT R17, R17, 0x18, RZ, 0xc0, !PT ;  /* 0x0000001811117812 */ /* 0x000fe200078ec0ff */
[----:B0-----:R-:W-:-:S04]  /*13bb0*/  @!P0 IMAD R6, R6, R2, RZ ;  /* 0x0000000206068224 */ /* 0x001fc800078e02ff */
[----:B------:R-:W-:Y:S02]  /*13bc0*/  @!P0 IMAD R6, R7, R3, R6 ;  /* 0x0000000307068224 */ /* 0x000fe400078e0206 */
[----:B------:R-:W0:Y:S01]  /*13bd0*/  @!P0 LDC.64 R2, c[0x0][0x418] ;  /* 0x00010600ff028b82 */ /* 0x000e220000000a00 */
[----:B------:R-:W-:Y:S01]  /*13be0*/  ISETP.GE.AND P2, PT, R17, UR4, PT ;  /* 0x0000000411007c0c */ /* 0x000fe2000bf46270 */
[----:B------:R-:W-:Y:S01]  /*13bf0*/  @!P0 IMAD.IADD R5, R5, 0x1, R6 ;  /* 0x0000000105058824 */ /* 0x000fe200078e0206 */
[C---:B------:R-:W-:Y:S02]  /*13c00*/  LOP3.LUT R10, R17.reuse, 0x20, RZ, 0xfc, !PT ;  /* 0x00000020110a7812 */ /* 0x040fe400078efcff */
[----:B------:R-:W-:-:S09]  /*13c10*/  LOP3.LUT R9, R17, 0x40, RZ, 0xfc, !PT ;  /* 0x0000004011097812 */ /* 0x000fd200078efcff */
[----:B------:R-:W-:Y:S02]  /*13c20*/  @P2 LOP3.LUT R23, R23, 0x4, RZ, 0xfc, !PT ;  /* 0x0000000417172812 */ /* 0x000fe400078efcff */
[----:B0-----:R-:W-:-:S04]  /*13c30*/  @!P0 LEA R6, P1, R4, R2, 0x2 ;  /* 0x0000000204068211 */ /* 0x001fc800078210ff */
[----:B------:R-:W-:Y:S01]  /*13c40*/  @!P0 LEA.HI.X R7, R4, R3, R5, 0x2, P1 ;  /* 0x0000000304078211 */ /* 0x000fe200008f1405 */
[----:B------:R-:W-:Y:S01]  /*13c50*/  IMAD.MOV.U32 R3, RZ, RZ, RZ ;  /* 0x000000ffff037224 */ /* 0x000fe200078e00ff */
[----:B------:R-:W-:Y:S02]  /*13c60*/  ISETP.GE.AND P1, PT, R10, UR4, PT ;  /* 0x000000040a007c0c */ /* 0x000fe4000bf26270 */
[----:B------:R-:W-:-:S03]  /*13c70*/  LOP3.LUT R23, R23, 0xfffffffd, RZ, 0xc0, !PT ;  /* 0xfffffffd17177812 */ /* 0x000fc600078ec0ff */
[----:B------:R0:W5:Y:S01]  /*13c80*/  @!P0 LDG.E R3, desc[UR54][R6.64] ;  /* 0x0000003606038981 */ /* 0x000162000c1e1900 */
[----:B------:R-:W-:Y:S01]  /*13c90*/  ISETP.GE.AND P0, PT, R9, UR4, PT ;  /* 0x0000000409007c0c */ /* 0x000fe2000bf06270 */
[----:B------:R-:W-:-:S06]  /*13ca0*/  IMAD.U32 R2, RZ, RZ, UR36 ;  /* 0x00000024ff027e24 */ /* 0x000fcc000f8e00ff */
[----:B------:R-:W-:-:S04]  /*13cb0*/  @P1 LOP3.LUT R23, R23, 0x2, RZ, 0xfc, !PT ;  /* 0x0000000217171812 */ /* 0x000fc800078efcff */
[----:B------:R-:W-:-:S04]  /*13cc0*/  LOP3.LUT R23, R23, 0xfffffffe, RZ, 0xc0, !PT ;  /* 0xfffffffe17177812 */ /* 0x000fc800078ec0ff */
[----:B------:R-:W-:Y:S01]  /*13cd0*/  @P0 LOP3.LUT R23, R23, 0x1, RZ, 0xfc, !PT ;  /* 0x0000000117170812 */ /* 0x000fe200078efcff */
[----:B0-----:R-:W-:Y:S06]  /*13ce0*/  BRA.DIV UR5, `(.L_x_11181) ;  /* 0x0000003e05f07947 */ /* 0x001fec000b800000 */
.L_x_11247:
[----:B------:R-:W-:Y:S02]  /*13cf0*/  SHF.R.S32.HI R9, RZ, 0x1f, R18 ;  /* 0x0000001fff097819 */ /* 0x000fe40000011412 */
[----:B------:R-:W-:Y:S02]  /*13d00*/  ISETP.NE.AND P0, PT, R2, 0x3, PT ;  /* 0x000000030200780c */ /* 0x000fe40003f05270 */
[----:B------:R-:W-:Y:S01]  /*13d10*/  LOP3.LUT R23, R23, 0xffffffef, RZ, 0xc0, !PT ;  /* 0xffffffef17177812 */ /* 0x000fe200078ec0ff */
[----:B------:R0:W-:Y:S10]  /*13d20*/  STL [R1+0x4], R9 ;  /* 0x0000040901007387 */ /* 0x0001f40000100800 */
[----:B------:R-:W-:Y:S01]  /*13d30*/  @P0 LOP3.LUT R23, R23, 0x10, RZ, 0xfc, !PT ;  /* 0x0000001017170812 */ /* 0x000fe200078efcff */
[----:B0-----:R-:W-:Y:S06]  /*13d40*/  @!P0 BRA `(.L_x_11182) ;  /* 0x0000000000048947 */ /* 0x001fec0003800000 */
[----:B------:R-:W-:Y:S01]  /*13d50*/  BPT.TRAP 0x1 ;  /* 0x000000040000795c */ /* 0x000fe20000300000 */
.L_x_11182:
        /* <DEDUP_REMOVED lines=25> */
.L_x_11248:
[----:B------:R-:W-:Y:S05]  /*13ef0*/  BSYNC B0 ;  /* 0x0000000000007941 */ /* 0x000fea0003800000 */
.L_x_11183:
[----:B------:R-:W2:Y:S01]  /*13f00*/  LDL R9, [R1+0x4] ;  /* 0x0000040001097983 */ /* 0x000ea20000100800 */
[----:B------:R-:W-:-:S03]  /*13f10*/  ULDC.64 UR4, c[0x0][0x300] ;  /* 0x0000c00000047ab9 */ /* 0x000fc60000000a00 */
[----:B------:R-:W3:Y:S01]  /*13f20*/  LDL R13, [R1+0xc] ;  /* 0x00000c00010d7983 */ /* 0x000ee20000100800 */
[----:B------:R-:W-:Y:S01]  /*13f30*/  IMAD R6, R6, UR4, RZ ;  /* 0x0000000406067c24 */ /* 0x000fe2000f8e02ff */
[C---:B------:R-:W-:Y:S01]  /*13f40*/  LOP3.LUT P4, RZ, R23.reuse, 0x4, RZ, 0xc0, !PT ;  /* 0x0000000417ff7812 */ /* 0x040fe2000788c0ff */
[C---:B0-----:R-:W-:Y:S01]  /*13f50*/  IMAD.WIDE.U32 R4, R0.reuse, UR4, RZ ;  /* 0x0000000400047c25 */ /* 0x041fe2000f8e00ff */
[----:B------:R-:W0:Y:S01]  /*13f60*/  S2R R10, SR_TID.X ;  /* 0x00000000000a7919 */ /* 0x000e220000002100 */
[C---:B------:R-:W-:Y:S02]  /*13f70*/  LOP3.LUT P3, RZ, R23.reuse, 0x2, RZ, 0xc0, !PT ;  /* 0x0000000217ff7812 */ /* 0x040fe4000786c0ff */
        /* <DEDUP_REMOVED lines=9> */
[----:B------:R-:W-:Y:S01]  /*14010*/  IMAD.WIDE.U32 R4, R18, UR4, R4 ;  /* 0x0000000412047c25 */ /* 0x000fe2000f8e0004 */
[----:B0-----:R-:W-:-:S04]  /*14020*/  LOP3.LUT R12, R10, 0x7f, RZ, 0xc0, !PT ;  /* 0x0000007f0a0c7812 */ /* 0x001fc800078ec0ff */
[----:B------:R-:W-:Y:S01]  /*14030*/  SHF.R.U32.HI R12, RZ, 0x2, R12 ;  /* 0x00000002ff0c7819 */ /* 0x000fe2000001160c */
[----:B--2---:R-:W-:Y:S02]  /*14040*/  IMAD R6, R9, UR4, RZ ;  /* 0x0000000409067c24 */ /* 0x004fe4000f8e02ff */
[----:B------:R-:W0:Y:S02]  /*14050*/  S2R R9, SR_TID.X ;  /* 0x0000000000097919 */ /* 0x000e240000002100 */
[----:B------:R-:W-:Y:S01]  /*14060*/  IMAD R6, R18, UR5, R6 ;  /* 0x0000000512067c24 */ /* 0x000fe2000f8e0206 */
[----:B------:R-:W-:Y:S01]  /*14070*/  ULDC.64 UR4, c[0x0][0x2e8] ;  /* 0x0000ba0000047ab9 */ /* 0x000fe20000000a00 */
[----:B---3--:R-:W-:Y:S02]  /*14080*/  IADD3 R3, -R12, R13, -R8 ;  /* 0x0000000d0c037210 */ /* 0x008fe40007ffe908 */
[----:B------:R-:W-:Y:S01]  /*14090*/  IMAD.IADD R6, R5, 0x1, R6 ;  /* 0x0000000105067824 */ /* 0x000fe200078e0206 */
[----:B------:R-:W-:Y:S01]  /*140a0*/  LEA R0, P0, R4, UR4, 0x1 ;  /* 0x0000000404007c11 */ /* 0x000fe2000f8008ff */
[----:B------:R-:W-:-:S03]  /*140b0*/  UMOV UR4, 0xffffffff ;  /* 0xffffffff00047882 */ /* 0x000fc60000000000 */
[----:B------:R-:W-:Y:S02]  /*140c0*/  LEA.HI.X R6, R4, UR5, R6, 0x1, P0 ;  /* 0x0000000504067c11 */ /* 0x000fe400080f0c06 */
        /* <DEDUP_REMOVED lines=48> */
.L_x_11258:
[----:B------:R-:W-:-:S13]  /*143d0*/  ISETP.GE.AND P0, PT, R3, 0x61, PT ;  /* 0x000000610300780c */ /* 0x000fda0003f06270 */
[----:B01----:R-:W-:Y:S01]  /*143e0*/  @P0 LEA R4, P1, R9, R0, 0x1 ;  /* 0x0000000009040211 */ /* 0x003fe200078208ff */
        /* <DEDUP_REMOVED lines=10> */
.L_x_11186:
        /* <DEDUP_REMOVED lines=11> */
.L_x_11187:
[----:B------:R1:W5:Y:S01]  /*14540*/  LDL.LU R3, [R1] ;  /* 0x0000000001037983 */ /* 0x0003620000300800 */
[----:B------:R1:W-:Y:S02]  /*14550*/  SYNCS.ARRIVE.TRANS64.A1T0 RZ, [R2+URZ+0x2d830], RZ ;  /* 0x02d830ff02ff79a7 */ /* 0x0003e4000810003f */
[----:B------:R-:W-:Y:S05]  /*14560*/  WARPSYNC.ALL ;  /* 0x0000000000007948 */ /* 0x000fea0003800000 */
[----:B------:R-:W-:Y:S01]  /*14570*/  ULDC.64 UR4, c[0x0][0x298] ;  /* 0x0000a60000047ab9 */ /* 0x000fe20000000a00 */
[----:B------:R-:W-:Y:S01]  /*14580*/  BSSY B6, `(.L_x_11188) ;  /* 0x000001c000067945 */ /* 0x000fe20003800000 */
[----:B-1----:R-:W-:Y:S01]  /*14590*/  VIADD R2, R22, 0xc400 ;  /* 0x0000c40016027836 */ /* 0x002fe20000000000 */
[----:B------:R-:W-:Y:S04]  /*145a0*/  BAR.SYNC.DEFER_BLOCKING 0x8, 0x200 ;  /* 0x0208000000007b1d */ /* 0x000fe80000010000 */
[----:B------:R-:W-:-:S02]  /*145b0*/  LOP3.LUT P0, RZ, R2, 0x1bf, RZ, 0xc0, !PT ;  /* 0x000001bf02ff7812 */ /* 0x000fc4000780c0ff */
[----:B-----5:R-:W-:Y:S01]  /*145c0*/  SHF.R.S32.HI R0, RZ, 0x1f, R3 ;  /* 0x0000001fff007819 */ /* 0x020fe20000011403 */
[----:B0-----:R-:W-:-:S04]  /*145d0*/  IMAD.WIDE.U32 R4, R3, UR4, RZ ;  /* 0x0000000403047c25 */ /* 0x001fc8000f8e00ff */
[----:B------:R-:W-:Y:S01]  /*145e0*/  IMAD R0, R0, UR4, RZ ;  /* 0x0000000400007c24 */ /* 0x000fe2000f8e02ff */
[----:B------:R0:W-:Y:S03]  /*145f0*/  STL.64 [R1+0x20], R4 ;  /* 0x0000200401007387 */ /* 0x0001e60000100a00 */
[----:B------:R-:W-:-:S04]  /*14600*/  IMAD R0, R3, UR5, R0 ;  /* 0x0000000503007c24 */ /* 0x000fc8000f8e0200 */
[----:B------:R-:W-:-:S05]  /*14610*/  IMAD.IADD R0, R5, 0x1, R0 ;  /* 0x0000000105007824 */ /* 0x000fca00078e0200 */
[----:B------:R0:W-:Y:S01]  /*14620*/  STL [R1], R0 ;  /* 0x0000000001007387 */ /* 0x0001e20000100800 */
        /* <DEDUP_REMOVED lines=17> */
.L_x_11189:
[----:B------:R-:W-:Y:S05]  /*14740*/  BSYNC B6 ;  /* 0x0000000000067941 */ /* 0x000fea0003800000 */
.L_x_11188:
[----:B------:R-:W2:Y:S01]  /*14750*/  LDL.LU R21, [R1] ;  /* 0x0000000001157983 */ /* 0x000ea20000300800 */
[----:B------:R-:W1:Y:S01]  /*14760*/  LDC R6, c[0x0][0x448] ;  /* 0x00011200ff067b82 */ /* 0x000e620000000800 */
[----:B------:R-:W-:Y:S01]  /*14770*/  ULDC.64 UR4, c[0x0][0x2d8] ;  /* 0x0000b60000047ab9 */ /* 0x000fe20000000a00 */
[----:B------:R-:W-:Y:S01]  /*14780*/  LOP3.LUT P6, RZ, R23, 0x40, RZ, 0xc0, !PT ;  /* 0x0000004017ff7812 */ /* 0x000fe200078cc0ff */
[----:B------:R-:W2:Y:S01]  /*14790*/  LDL.LU.64 R2, [R1+0x20] ;  /* 0x0000200001027983 */ /* 0x000ea20000300a00 */
[----:B0-----:R-:W-:Y:S01]  /*147a0*/  SHF.R.S32.HI R5, RZ, 0x1f, R19 ;  /* 0x0000001fff057819 */ /* 0x001fe20000011413 */
[----:B------:R-:W-:Y:S01]  /*147b0*/  ULDC.64 UR6, c[0x0][0x2c8] ;  /* 0x0000b20000067ab9 */ /* 0x000fe20000000a00 */
[----:B------:R-:W-:Y:S01]  /*147c0*/  ULDC.64 UR8, c[0x0][0x280] ;  /* 0x0000a00000087ab9 */ /* 0x000fe20000000a00 */
[----:B------:R-:W3:Y:S01]  /*147d0*/  LDL R20, [R1+0x4] ;  /* 0x0000040001147983 */ /* 0x000ee20000100800 */
[----:B------:R-:W-:Y:S01]  /*147e0*/  SEL R5, R5, RZ, !P6 ;  /* 0x000000ff05057207 */ /* 0x000fe20007000000 */
[----:B------:R-:W0:Y:S01]  /*147f0*/  LDC R10, c[0x0][0x448] ;  /* 0x00011200ff0a7b82 */ /* 0x000e220000000800 */
[----:B------:R-:W-:Y:S01]  /*14800*/  SEL R0, R19, RZ, !P6 ;  /* 0x000000ff13007207 */ /* 0x000fe20007000000 */
[----:B------:R-:W4:Y:S01]  /*14810*/  S2R R13, SR_TID.X ;  /* 0x00000000000d7919 */ /* 0x000f220000002100 */
[----:B-1----:R-:W-:Y:S01]  /*14820*/  ISETP.NE.AND P6, PT, R6, 0x1, PT ;  /* 0x000000010600780c */ /* 0x002fe20003fc5270 */
[----:B----4-:R-:W-:-:S05]  /*14830*/  IMAD.SHL.U32 R11, R13, 0x8, RZ ;  /* 0x000000080d0b7824 */ /* 0x010fca00078e00ff */
[----:B------:R-:W-:-:S04]  /*14840*/  LOP3.LUT R11, R11, 0x18, RZ, 0xc0, !PT ;  /* 0x000000180b0b7812 */ /* 0x000fc800078ec0ff */
[C---:B------:R-:W-:Y:S02]  /*14850*/  LOP3.LUT R12, R11.reuse, 0x20, RZ, 0xfc, !PT ;  /* 0x000000200b0c7812 */ /* 0x040fe400078efcff */
[----:B------:R-:W-:Y:S01]  /*14860*/  LOP3.LUT R11, R11, 0x40, RZ, 0xfc, !PT ;  /* 0x000000400b0b7812 */ /* 0x000fe200078efcff */
[----:B--2---:R-:W-:Y:S02]  /*14870*/  IMAD.MOV.U32 R3, RZ, RZ, R21 ;  /* 0x000000ffff037224 */ /* 0x004fe400078e0015 */
[----:B------:R-:W1:Y:S01]  /*14880*/  S2R R21, SR_TID.X ;  /* 0x0000000000157919 */ /* 0x000e620000002100 */
[----:B---3--:R-:W-:Y:S02]  /*14890*/  IMAD R4, R20, UR4, RZ ;  /* 0x0000000414047c24 */ /* 0x008fe4000f8e02ff */
[----:B------:R-:W2:Y:S01]  /*148a0*/  S2R R20, SR_TID.X ;  /* 0x0000000000147919 */ /* 0x000ea20000002100 */
[----:B------:R-:W-:-:S04]  /*148b0*/  IMAD.WIDE.U32 R2, R18, UR4, R2 ;  /* 0x0000000412027c25 */ /* 0x000fc8000f8e0002 */
[----:B------:R-:W-:Y:S01]  /*148c0*/  IMAD R4, R18, UR5, R4 ;  /* 0x0000000512047c24 */ /* 0x000fe2000f8e0204 */
[----:B------:R-:W-:Y:S02]  /*148d0*/  ULDC.64 UR4, c[0x0][0x2e0] ;  /* 0x0000b80000047ab9 */ /* 0x000fe40000000a00 */
[----:B------:R-:W-:Y:S02]  /*148e0*/  IMAD R5, R5, UR4, RZ ;  /* 0x0000000405057c24 */ /* 0x000fe4000f8e02ff */
[----:B------:R-:W-:Y:S02]  /*148f0*/  IMAD.IADD R3, R3, 0x1, R4 ;  /* 0x0000000103037824 */ /* 0x000fe400078e0204 */
[----:B------:R-:W3:Y:S01]  /*14900*/  @P6 LDC R4, c[0x0][0x44c] ;  /* 0x00011300ff046b82 */ /* 0x000ee20000000800 */
[C---:B------:R-:W-:Y:S02]  /*14910*/  IMAD R5, R0.reuse, UR5, R5 ;  /* 0x0000000500057c24 */ /* 0x040fe4000f8e0205 */
[----:B------:R-:W-:Y:S01]  /*14920*/  IMAD.WIDE.U32 R2, R0, UR4, R2 ;  /* 0x0000000400027c25 */ /* 0x000fe2000f8e0002 */
[----:B------:R-:W-:-:S03]  /*14930*/  ULDC.64 UR4, c[0x0][0x2d0] ;  /* 0x0000b40000047ab9 */ /* 0x000fc60000000a00 */
[----:B------:R-:W-:Y:S01]  /*14940*/  IMAD.IADD R3, R3, 0x1, R5 ;  /* 0x0000000103037824 */ /* 0x000fe200078e0205 */
[----:B------:R-:W4:Y:S01]  /*14950*/  @P6 LDC R0, c[0x0][0x450] ;  /* 0x00011400ff006b82 */ /* 0x000f220000000800 */
[----:B-1----:R-:W-:Y:S01]  /*14960*/  IMAD.SHL.U32 R21, R21, 0x20, RZ ;  /* 0x0000002015157824 */ /* 0x002fe200078e00ff */
[----:B--2---:R-:W-:-:S04]  /*14970*/  LOP3.LUT R20, R20, 0x7f, RZ, 0xc0, !PT ;  /* 0x0000007f14147812 */ /* 0x004fc800078ec0ff */
[----:B------:R-:W-:Y:S02]  /*14980*/  LOP3.LUT R21, R21, 0x60, RZ, 0xc0, !PT ;  /* 0x0000006015157812 */ /* 0x000fe400078ec0ff */
[----:B------:R-:W-:-:S04]  /*14990*/  SHF.R.U32.HI R20, RZ, 0x2, R20 ;  /* 0x00000002ff147819 */ /* 0x000fc80000011614 */
[----:B------:R-:W-:Y:S02]  /*149a0*/  LOP3.LUT R20, R20, R21, RZ, 0xfc, !PT ;  /* 0x0000001514147212 */ /* 0x000fe400078efcff */
[----:B------:R-:W-:-:S03]  /*149b0*/  LOP3.LUT R21, R13, 0x7f, RZ, 0xc0, !PT ;  /* 0x0000007f0d157812 */ /* 0x000fc600078ec0ff */
[----:B------:R-:W-:Y:S01]  /*149c0*/  IMAD.IADD R6, R20, 0x1, R27 ;  /* 0x0000000114067824 */ /* 0x000fe200078e021b */
[----:B------:R-:W-:Y:S01]  /*149d0*/  SHF.R.U32.HI R21, RZ, 0x2, R21 ;  /* 0x00000002ff157819 */ /* 0x000fe20000011615 */
[----:B------:R-:W-:Y:S02]  /*149e0*/  IMAD.SHL.U32 R20, R13, 0x8, RZ ;  /* 0x000000080d147824 */ /* 0x000fe400078e00ff */
[----:B---3--:R-:W-:-:S03]  /*149f0*/  @P6 IMAD.HI.U32 R5, R6, R4, RZ ;  /* 0x0000000406056227 */ /* 0x008fc600078e00ff */
[----:B------:R-:W-:Y:S01]  /*14a00*/  LOP3.LUT R20, R20, 0x18, RZ, 0xc0, !PT ;  /* 0x0000001814147812 */ /* 0x000fe200078ec0ff */
[----:B------:R-:W-:Y:S01]  /*14a10*/  IMAD.MOV.U32 R4, RZ, RZ, R6 ;  /* 0x000000ffff047224 */ /* 0x000fe200078e0006 */
[----:B----4-:R-:W-:-:S04]  /*14a20*/  @P6 SHF.R.U32.HI R4, RZ, R0, R5 ;  /* 0x00000000ff046219 */ /* 0x010fc80000011605 */
[--C-:B------:R-:W-:Y:S01]  /*14a30*/  SHF.R.S32.HI R0, RZ, 0x1f, R4.reuse ;  /* 0x0000001fff007819 */ /* 0x100fe20000011404 */
[----:B------:R-:W-:-:S04]  /*14a40*/  IMAD.MOV R7, RZ, RZ, -R4 ;  /* 0x000000ffff077224 */ /* 0x000fc800078e0a04 */
[----:B------:R-:W-:-:S04]  /*14a50*/  IMAD R0, R0, UR4, RZ ;  /* 0x0000000400007c24 */ /* 0x000fc8000f8e02ff */
[C---:B------:R-:W-:Y:S02]  /*14a60*/  IMAD R0, R4.reuse, UR5, R0 ;  /* 0x0000000504007c24 */ /* 0x040fe4000f8e0200 */
[----:B------:R-:W-:-:S04]  /*14a70*/  IMAD.WIDE.U32 R4, R4, UR4, R2 ;  /* 0x0000000404047c25 */ /* 0x000fc8000f8e0002 */
[----:B------:R-:W-:Y:S02]  /*14a80*/  IMAD.IADD R5, R5, 0x1, R0 ;  /* 0x0000000105057824 */ /* 0x000fe400078e0200 */
[----:B0-----:R-:W-:-:S04]  /*14a90*/  IMAD R0, R10, R7, R6 ;  /* 0x000000070a007224 */ /* 0x001fc800078e0206 */
        /* <DEDUP_REMOVED lines=23> */
[----:B------:R-:W-:Y:S01]  /*14c10*/  ISETP.GE.AND P2, PT, R11, UR4, PT ;  /* 0x000000040b007c0c */ /* 0x000fe2000bf46270 */
[----:B------:R-:W-:Y:S02]  /*14c20*/  IMAD.IADD R3, R3, 0x1, R7 ;  /* 0x0000000103037824 */ /* 0x000fe400078e0207 */
        /* <DEDUP_REMOVED lines=8> */
[----:B------:R-:W2:Y:S01]  /*14cb0*/  LDL R11, [R1+0x1c] ;  /* 0x00001c00010b7983 */ /* 0x000ea20000100800 */
[----:B------:R-:W-:Y:S02]  /*14cc0*/  IMAD R3, R28, R10, RZ ;  /* 0x0000000a1c037224 */ /* 0x000fe400078e02ff */
[----:B------:R-:W-:Y:S01]  /*14cd0*/  IMAD.IADD R2, R21, 0x1, R27 ;  /* 0x0000000115027824 */ /* 0x000fe200078e021b */
[----:B------:R-:W0:Y:S04]  /*14ce0*/  SHFL.IDX PT, R5, R4, RZ, 0x1c1f ;  /* 0x001c1fff04057589 */ /* 0x000e2800000e0000 */
[----:B------:R-:W1:Y:S01]  /*14cf0*/  SHFL.IDX PT, R6, R0, RZ, 0x1c1f ;  /* 0x001c1fff00067589 */ /* 0x000e6200000e0000 */
[----:B------:R-:W-:-:S13]  /*14d00*/  ISETP.GE.AND P3, PT, R2, R3, PT ;  /* 0x000000030200720c */ /* 0x000fda0003f66270 */
[----:B0-----:R-:W-:-:S05]  /*14d10*/  @!P3 LEA R5, P4, R20, R5, 0x1 ;  /* 0x000000051405b211 */ /* 0x001fca00078808ff */
[----:B-1----:R-:W-:-:S04]  /*14d20*/  @!P3 IMAD.X R6, RZ, RZ, R6, P4 ;  /* 0x000000ffff06b224 */ /* 0x002fc800020e0606 */
[----:B------:R-:W-:Y:S02]  /*14d30*/  @!P3 IMAD.MOV.U32 R7, RZ, RZ, R6 ;  /* 0x000000ffff07b224 */ /* 0x000fe400078e0006 */
[----:B------:R-:W-:Y:S02]  /*14d40*/  @!P3 IMAD.MOV.U32 R6, RZ, RZ, R5 ;  /* 0x000000ffff06b224 */ /* 0x000fe400078e0005 */
[----:B------:R-:W0:Y:S04]  /*14d50*/  SHFL.IDX PT, R5, R4, 0x1, 0x1c1f ;  /* 0x003c1f0004057f89 */ /* 0x000e2800000e0000 */
[----:B--2---:R-:W-:Y:S04]  /*14d60*/  @!P3 LDGSTS.E.BYPASS.LTC128B.128 [R11+0xc400], desc[UR54][R6.64], !P0 ;  /* 0x0c400000060bbfae */ /* 0x004fe8000c101d76 */
        /* <DEDUP_REMOVED lines=14> */
[----:B------:R-:W-:-:S03]  /*14e50*/  VIADD R6, R2, 0x40 ;  /* 0x0000004002067836 */ /* 0x000fc60000000000 */
[----:B------:R-:W2:Y:S02]  /*14e60*/  SHFL.IDX PT, R0, R0, 0x3, 0x1c1f ;  /* 0x007c1f0000007f89 */ /* 0x000ea400000e0000 */
[----:B------:R-:W-:-:S13]  /*14e70*/  ISETP.GE.AND P3, PT, R6, R3, PT ;  /* 0x000000030600720c */ /* 0x000fda0003f66270 */
[----:B0-----:R-:W-:-:S05]  /*14e80*/  @!P3 LEA R5, P4, R20, R5, 0x1 ;  /* 0x000000051405b211 */ /* 0x001fca00078808ff */
[----:B-1----:R-:W-:Y:S02]  /*14e90*/  @!P3 IMAD.X R7, RZ, RZ, R7, P4 ;  /* 0x000000ffff07b224 */ /* 0x002fe400020e0607 */
[----:B------:R-:W-:Y:S02]  /*14ea0*/  @!P3 IMAD.MOV.U32 R6, RZ, RZ, R5 ;  /* 0x000000ffff06b224 */ /* 0x000fe400078e0005 */
[----:B------:R-:W-:-:S03]  /*14eb0*/  VIADD R5, R2, 0x60 ;  /* 0x0000006002057836 */ /* 0x000fc60000000000 */
[----:B------:R-:W-:Y:S04]  /*14ec0*/  @!P3 LDGSTS.E.BYPASS.LTC128B.128 [R11+0xd400], desc[UR54][R6.64], !P0 ;  /* 0x0d400000060bbfae */ /* 0x000fe8000c101d76 */
[----:B------:R-:W-:Y:S04]  /*14ed0*/  @!P3 LDGSTS.E.BYPASS.LTC128B.128 [R11+0x10400], desc[UR54][R6.64+0x40], !P1 ;  /* 0x10400040060bbfae */ /* 0x000fe8000c901d76 */
[----:B------:R-:W-:Y:S01]  /*14ee0*/  @!P3 LDGSTS.E.BYPASS.LTC128B.128 [R11+0x13400], desc[UR54][R6.64+0x80], !P2 ;  /* 0x13400080060bbfae */ /* 0x000fe2000d101d76 */
[----:B------:R-:W-:-:S13]  /*14ef0*/  ISETP.GE.AND P3, PT, R5, R3, PT ;  /* 0x000000030500720c */ /* 0x000fda0003f66270 */
[----:B------:R-:W-:-:S05]  /*14f00*/  @!P3 LEA R4, P4, R20, R4, 0x1 ;  /* 0x000000041404b211 */ /* 0x000fca00078808ff */
[----:B--2---:R-:W-:-:S04]  /*14f10*/  @!P3 IMAD.X R0, RZ, RZ, R0, P4 ;  /* 0x000000ffff00b224 */ /* 0x004fc800020e0600 */
[----:B------:R-:W-:Y:S02]  /*14f20*/  @!P3 IMAD.MOV.U32 R5, RZ, RZ, R0 ;  /* 0x000000ffff05b224 */ /* 0x000fe400078e0000 */
        /* <DEDUP_REMOVED lines=15> */
.L_x_11271:
[----:B------:R-:W2:Y:S01]  /*15020*/  LDL R0, [R1+0x1c] ;  /* 0x00001c0001007983 */ /* 0x000ea20000100800 */
[----:B------:R-:W-:-:S05]  /*15030*/  VIADD R2, R2, 0xa0 ;  /* 0x000000a002027836 */ /* 0x000fca0000000000 */
[----:B------:R-:W-:-:S13]  /*15040*/  ISETP.GE.AND P3, PT, R2, R3, PT ;  /* 0x000000030200720c */ /* 0x000fda0003f66270 */
[----:B------:R-:W-:-:S05]  /*15050*/  @!P3 LEA R2, P4, R20, R9, 0x1 ;  /* 0x000000091402b211 */ /* 0x000fca00078808ff */
        /* <DEDUP_REMOVED lines=9> */
.L_x_11191:
        /* <DEDUP_REMOVED lines=18> */
.L_x_11272:
[----:B------:R-:W-:Y:S05]  /*15210*/  BSYNC B0 ;  /* 0x0000000000007941 */ /* 0x000fea0003800000 */
.L_x_11192:
[----:B------:R-:W1:Y:S04]  /*15220*/  LDL.LU R3, [R1+0x28] ;  /* 0x0000280001037983 */ /* 0x000e680000300800 */
[----:B------:R-:W2:Y:S01]  /*15230*/  LDL R2, [R1+0x10] ;  /* 0x0000100001027983 */ /* 0x000ea20000100800 */
[----:B------:R-:W-:Y:S01]  /*15240*/  BSSY B0, `(.L_x_11194) ;  /* 0x0000100000007945 */ /* 0x000fe20003800000 */
[----:B-1----:R-:W-:-:S05]  /*15250*/  VIADD R0, R3, 0xfffffffe ;  /* 0xfffffffe03007836 */ /* 0x002fca0000000000 */
[----:B--2---:R-:W-:-:S13]  /*15260*/  ISETP.GE.AND P0, PT, R0, R2, PT ;  /* 0x000000020000720c */ /* 0x004fda0003f06270 */
[----:B------:R-:W-:Y:S05]  /*15270*/  @!P0 BRA `(.L_x_11195) ;  /* 0x0000000c00f08947 */ /* 0x000fea0003800000 */
[----:B------:R-:W0:Y:S01]  /*15280*/  S2R R2, SR_TID.X ;  /* 0x0000000000027919 */ /* 0x000e220000002100 */
[----:B------:R-:W-:Y:S01]  /*15290*/  ULDC UR4, c[0x0][0x2f4] ;  /* 0x0000bd0000047ab9 */ /* 0x000fe20000000800 */
[----:B------:R-:W-:Y:S01]  /*152a0*/  IMAD.MOV.U32 R20, RZ, RZ, R29 ;  /* 0x000000ffff147224 */ /* 0x000fe200078e001d */
[----:B------:R1:W-:Y:S01]  /*152b0*/  STL [R1], R26 ;  /* 0x0000001a01007387 */ /* 0x0003e20000100800 */
[----:B------:R-:W-:Y:S02]  /*152c0*/  IMAD.MOV.U32 R10, RZ, RZ, R25 ;  /* 0x000000ffff0a7224 */ /* 0x000fe400078e0019 */
[----:B0-----:R-:W-:-:S05]  /*152d0*/  IMAD.SHL.U32 R4, R2, 0x8, RZ ;  /* 0x0000000802047824 */ /* 0x001fca00078e00ff */
[----:B------:R-:W-:-:S04]  /*152e0*/  LOP3.LUT R4, R4, 0x18, RZ, 0xc0, !PT ;  /* 0x0000001804047812 */ /* 0x000fc800078ec0ff */
[C---:B------:R-:W-:Y:S02]  /*152f0*/  LOP3.LUT R3, R4.reuse, 0x20, RZ, 0xfc, !PT ;  /* 0x0000002004037812 */ /* 0x040fe400078efcff */
[C---:B------:R-:W-:Y:S02]  /*15300*/  LOP3.LUT R2, R4.reuse, 0x40, RZ, 0xfc, !PT ;  /* 0x0000004004027812 */ /* 0x040fe400078efcff */
[----:B------:R-:W-:Y:S02]  /*15310*/  ISETP.GE.AND P3, PT, R4, UR4, PT ;  /* 0x0000000404007c0c */ /* 0x000fe4000bf66270 */
[----:B------:R-:W-:Y:S02]  /*15320*/  ISETP.GE.AND P2, PT, R3, UR4, PT ;  /* 0x0000000403007c0c */ /* 0x000fe4000bf46270 */
[----:B-1----:R-:W-:-:S13]  /*15330*/  ISETP.GE.AND P1, PT, R2, UR4, PT ;  /* 0x0000000402007c0c */ /* 0x002fda000bf26270 */
.L_x_11208:
[----:B------:R-:W2:Y:S01]  /*15340*/  LDL R8, [R1+0x14] ;  /* 0x0000140001087983 */ /* 0x000ea20000100800 */
[----:B------:R-:W0:Y:S03]  /*15350*/  LDC R4, c[0x0][0x430] ;  /* 0x00010c00ff047b82 */ /* 0x000e260000000800 */
[----:B------:R-:W3:Y:S04]  /*15360*/  LDL R7, [R1+0x18] ;  /* 0x0000180001077983 */ /* 0x000ee80000100800 */
[----:B------:R-:W4:Y:S01]  /*15370*/  LDL R6, [R1+0x8] ;  /* 0x0000080001067983 */ /* 0x000f220000100800 */
[----:B------:R-:W1:Y:S01]  /*15380*/  S2R R2, SR_TID.X ;  /* 0x0000000000027919 */ /* 0x000e620000002100 */
        /* <DEDUP_REMOVED lines=21> */
[----:B------:R-:W-:-:S03]  /*154e0*/  ULDC.64 UR4, c[0x0][0x418] ;  /* 0x0001060000047ab9 */ /* 0x000fc60000000a00 */
[----:B------:R-:W-:Y:S01]  /*154f0*/  IMAD.IADD R3, R4, 0x1, R3 ;  /* 0x0000000104037824 */ /* 0x000fe200078e0203 */
[----:B------:R-:W-:-:S04]  /*15500*/  LEA R4, P0, R2, UR4, 0x2 ;  /* 0x0000000402047c11 */ /* 0x000fc8000f8010ff */
[----:B------:R-:W-:-:S05]  /*15510*/  LEA.HI.X R5, R2, UR5, R3, 0x2, P0 ;  /* 0x0000000502057c11 */ /* 0x000fca00080f1403 */
[----:B------:R-:W2:Y:S01]  /*15520*/  LDG.E R8, desc[UR54][R4.64] ;  /* 0x0000003604087981 */ /* 0x000ea2000c1e1900 */
[----:B------:R-:W-:Y:S02]  /*15530*/  IMAD.U32 R6, RZ, RZ, UR36 ;  /* 0x00000024ff067e24 */ /* 0x000fe4000f8e00ff */
[----:B------:R-:W-:-:S03]  /*15540*/  VIADD R25, R10, 0x1 ;  /* 0x000000010a197836 */ /* 0x000fc60000000000 */
[----:B------:R-:W-:Y:S02]  /*15550*/  ISETP.NE.AND P4, PT, R6, 0x3, PT ;  /* 0x000000030600780c */ /* 0x000fe40003f85270 */
        /* <DEDUP_REMOVED lines=8> */
.L_x_11196:
[----:B------:R-:W-:Y:S01]  /*155e0*/  IMAD R5, R25, 0x8, R22 ;  /* 0x0000000819057824 */ /* 0x000fe200078e0216 */
[----:B------:R-:W-:Y:S01]  /*155f0*/  SHF.L.U32 R0, R29, 0x1f, RZ ;  /* 0x0000001f1d007819 */ /* 0x000fe200000006ff */
[----:B------:R-:W-:Y:S03]  /*15600*/  BSSY B1, `(.L_x_11197) ;  /* 0x0000003000017945 */ /* 0x000fe60003800000 */
[----:B------:R-:W0:Y:S02]  /*15610*/  SYNCS.PHASECHK.TRANS64.TRYWAIT P0, [R5+URZ+0x2d840], R0 ;  /* 0x02d84000050075a7 */ /* 0x000e24000800017f */
[----:B0-----:R-:W-:Y:S05]  /*15620*/  @!P0 BRA `(.L_x_11198) ;  /* 0x0000003400608947 */ /* 0x001fea0003800000 */
.L_x_11273:
[----:B------:R-:W-:Y:S05]  /*15630*/  BSYNC B1 ;  /* 0x0000000000017941 */ /* 0x000fea0003800000 */
.L_x_11197:
[----:B------:R-:W2:Y:S01]  /*15640*/  LDL R4, [R1+0x4] ;  /* 0x0000040001047983 */ /* 0x000ea20000100800 */
[----:B------:R-:W-:Y:S01]  /*15650*/  SHF.R.S32.HI R21, RZ, 0x1f, R9 ;  /* 0x0000001fff157819 */ /* 0x000fe20000011409 */
[----:B------:R-:W-:Y:S01]  /*15660*/  ULDC.64 UR4, c[0x0][0x300] ;  /* 0x0000c00000047ab9 */ /* 0x000fe20000000a00 */
[----:B------:R-:W-:Y:S01]  /*15670*/  LOP3.LUT P5, RZ, R23, 0x2, RZ, 0xc0, !PT ;  /* 0x0000000217ff7812 */ /* 0x000fe200078ac0ff */
        /* <DEDUP_REMOVED lines=56> */
.L_x_11283:
        /* <DEDUP_REMOVED lines=11> */
.L_x_11200:
        /* <DEDUP_REMOVED lines=11> */
.L_x_11201:
[----:B------:R1:W-:Y:S01]  /*15b60*/  SYNCS.ARRIVE.TRANS64.A1T0 RZ, [R5+URZ+0x2d830], RZ ;  /* 0x02d830ff05ff79a7 */ /* 0x0003e2000810003f */
[----:B------:R-:W-:Y:S05]  /*15b70*/  @!P5 BRA `(.L_x_11202) ;  /* 0x000000000004d947 */ /* 0x000fea0003800000 */
[----:B------:R-:W-:Y:S01]  /*15b80*/  BPT.TRAP 0x1 ;  /* 0x000000040000795c */ /* 0x000fe20000300000 */
.L_x_11202:
[----:B------:R-:W-:Y:S01]  /*15b90*/  SHF.L.U32 R2, R20, 0x1f, RZ ;  /* 0x0000001f14027819 */ /* 0x000fe200000006ff */
[----:B-1----:R-:W-:Y:S01]  /*15ba0*/  IMAD R5, R10, 0x8, R22 ;  /* 0x000000080a057824 */ /* 0x002fe200078e0216 */
[----:B------:R-:W-:Y:S03]  /*15bb0*/  BSSY B1, `(.L_x_11203) ;  /* 0x0000003000017945 */ /* 0x000fe60003800000 */
[----:B------:R-:W1:Y:S02]  /*15bc0*/  SYNCS.PHASECHK.TRANS64.TRYWAIT P0, [R5+URZ+0x2d860], R2 ;  /* 0x02d86002050075a7 */ /* 0x000e64000800017f */
[----:B-1----:R-:W-:Y:S05]  /*15bd0*/  @!P0 BRA `(.L_x_11204) ;  /* 0x00000034005c8947 */ /* 0x002fea0003800000 */
.L_x_11284:
[----:B------:R-:W-:Y:S05]  /*15be0*/  BSYNC B1 ;  /* 0x0000000000017941 */ /* 0x000fea0003800000 */
.L_x_11203:
        /* <DEDUP_REMOVED lines=49> */
.L_x_11294:
        /* <DEDUP_REMOVED lines=32> */
.L_x_11206:
[----:B------:R-:W-:Y:S02]  /*16100*/  PLOP3.LUT P4, PT, P4, P0, PT, 0xa2, 0x0 ;  /* 0x000000000000781c */ /* 0x000fe40002781472 */
[----:B------:R-:W-:-:S08]  /*16110*/  @P0 R2UR P4, UR4, R5 ;  /* 0x00000000050402ca */ /* 0x000fd00000080000 */
[----:B------:R-:W-:-:S05]  /*16120*/  @P0 PLOP3.LUT P0, PT, P4, PT, PT, 0x80, 0x0 ;  /* 0x000000000000081c */ /* 0x000fca000270f070 */
[----:B------:R-:W-:Y:S01]  /*16130*/  @!P4 SYNCS.ARRIVE.TRANS64.RED.A0T1 RZ, [UR4+0x2d850], RZ ;  /* 0x02d850ffffffc9a7 */ /* 0x000fe20008200404 */
[----:B------:R-:W-:Y:S07]  /*16140*/  @!P4 ARRIVES.LDGSTSBAR.64.TRANSCNT [UR4+0x2d850] ;  /* 0x02d85000ff00c9b0 */ /* 0x000fee0008000a84 */
[----:B------:R-:W-:Y:S05]  /*16150*/  @P0 BRA.U.ANY `(.L_x_11206) ;  /* 0xfffffffd00e80947 */ /* 0x000fea000393ffff */
[----:B------:R-:W-:Y:S01]  /*16160*/  NOP ;  /* 0x0000000000007918 */ /* 0x000fe20000000000 */
[----:B------:R-:W-:Y:S02]  /*16170*/  IMAD.U32 R2, RZ, RZ, UR36 ;  /* 0x00000024ff027e24 */ /* 0x000fe4000f8e00ff */
[----:B------:R-:W-:-:S03]  /*16180*/  IMAD.MOV.U32 R24, RZ, RZ, R0 ;  /* 0x000000ffff187224 */ /* 0x000fc600078e0000 */
[----:B------:R-:W-:-:S13]  /*16190*/  ISETP.NE.AND P5, PT, R2, 0x3, PT ;  /* 0x000000030200780c */ /* 0x000fda0003fa5270 */
[----:B------:R-:W-:Y:S05]  /*161a0*/  @!P5 BRA `(.L_x_11207) ;  /* 0x000000000004d947 */ /* 0x000fea0003800000 */
[----:B------:R-:W-:Y:S01]  /*161b0*/  BPT.TRAP 0x1 ;  /* 0x000000040000795c */ /* 0x000fe20000300000 */
.L_x_11207:
[----:B------:R-:W2:Y:S01]  /*161c0*/  LDL R2, [R1+0x10] ;  /* 0x0000100001027983 */ /* 0x000ea20000100800 */
[----:B------:R1:W-:Y:S01]  /*161d0*/  SYNCS.ARRIVE.TRANS64.A1T0 RZ, [R5+URZ+0x2d850], RZ ;  /* 0x02d850ff05ff79a7 */ /* 0x0003e2000810003f */
[C---:B------:R-:W-:Y:S02]  /*161e0*/  VIADD R0, R26.reuse, 0xffffffff ;  /* 0xffffffff1a007836 */ /* 0x040fe40000000000 */
[----:B------:R1:W-:Y:S01]  /*161f0*/  STL [R1], R26 ;  /* 0x0000001a01007387 */ /* 0x0003e20000100800 */
[----:B------:R-:W-:Y:S02]  /*16200*/  IMAD.MOV.U32 R20, RZ, RZ, R29 ;  /* 0x000000ffff147224 */ /* 0x000fe400078e001d */
[----:B------:R-:W-:Y:S01]  /*16210*/  IMAD.MOV.U32 R10, RZ, RZ, R25 ;  /* 0x000000ffff0a7224 */ /* 0x000fe200078e0019 */
[----:B--2---:R-:W-:-:S13]  /*16220*/  ISETP.GT.AND P0, PT, R26, R2, PT ;  /* 0x000000021a00720c */ /* 0x004fda0003f04270 */
[----:B-1----:R-:W-:Y:S05]  /*16230*/  @P0 BRA `(.L_x_11208) ;  /* 0xfffffff000400947 */ /* 0x002fea000383ffff */
.L_x_11195:
[----:B------:R-:W-:Y:S05]  /*16240*/  BSYNC B0 ;  /* 0x0000000000007941 */ /* 0x000fea0003800000 */
.L_x_11194:
[----:B------:R-:W1:Y:S01]  /*16250*/  S2R R2, SR_TID.X ;  /* 0x0000000000027919 */ /* 0x000e620000002100 */
[----:B------:R-:W-:Y:S01]  /*16260*/  BSSY B0, `(.L_x_11209) ;  /* 0x0000010000007945 */ /* 0x000fe20003800000 */
        /* <DEDUP_REMOVED lines=15> */
.L_x_11210:
[----:B------:R-:W-:Y:S05]  /*16360*/  BSYNC B0 ;  /* 0x0000000000007941 */ /* 0x000fea0003800000 */
.L_x_11209:
[----:B------:R-:W-:-:S05]  /*16370*/  IMAD.U32 R0, RZ, RZ, UR36 ;  /* 0x00000024ff007e24 */ /* 0x000fca000f8e00ff */
[----:B------:R-:W-:-:S13]  /*16380*/  ISETP.NE.AND P0, PT, R0, 0x3, PT ;  /* 0x000000030000780c */ /* 0x000fda0003f05270 */
[----:B------:R-:W-:Y:S05]  /*16390*/  @!P0 BRA `(.L_x_11211) ;  /* 0x0000000000048947 */ /* 0x000fea0003800000 */
[----:B------:R-:W-:Y:S01]  /*163a0*/  BPT.TRAP 0x1 ;  /* 0x000000040000795c */ /* 0x000fe20000300000 */
.L_x_11211:
[----:B------:R-:W2:Y:S01]  /*163b0*/  LDL.LU R2, [R1+0xc] ;  /* 0x00000c0001027983 */ /* 0x000ea20000300800 */
[----:B------:R-:W-:Y:S01]  /*163c0*/  IMAD R0, R25, 0x8, R22 ;  /* 0x0000000819007824 */ /* 0x000fe200078e0216 */
[----:B------:R-:W-:Y:S01]  /*163d0*/  SHF.L.U32 R3, R29, 0x1f, RZ ;  /* 0x0000001f1d037819 */ /* 0x000fe200000006ff */
[----:B------:R-:W-:Y:S03]  /*163e0*/  BSSY B0, `(.L_x_11212) ;  /* 0x0000004000007945 */ /* 0x000fe60003800000 */
[----:B------:R-:W1:Y:S01]  /*163f0*/  SYNCS.PHASECHK.TRANS64.TRYWAIT P0, [R0+URZ+0x2d860], R3 ;  /* 0x02d86003000075a7 */ /* 0x000e62000800017f */
[----:B--2---:R-:W-:Y:S01]  /*16400*/  IMAD R6, R26, -0x80, R2 ;  /* 0xffffff801a067824 */ /* 0x004fe200078e0202 */
[----:B-1----:R-:W-:Y:S06]  /*16410*/  @!P0 BRA `(.L_x_11213) ;  /* 0x0000003000c48947 */ /* 0x002fec0003800000 */
.L_x_11295:
[----:B------:R-:W-:Y:S05]  /*16420*/  BSYNC B0 ;  /* 0x0000000000007941 */ /* 0x000fea0003800000 */
.L_x_11212:
[----:B------:R-:W0:Y:S01]  /*16430*/  S2R R2, SR_TID.X ;  /* 0x0000000000027919 */ /* 0x000e220000002100 */
[----:B------:R-:W-:Y:S01]  /*16440*/  UMOV UR4, 0xffffffff ;  /* 0xffffffff00047882 */ /* 0x000fe20000000000 */
[----:B------:R-:W2:Y:S01]  /*16450*/  S2R R7, SR_TID.X ;  /* 0x0000000000077919 */ /* 0x000ea20000002100 */
[----:B0-----:R-:W-:Y:S01]  /*16460*/  LOP3.LUT R5, R2, 0x7f, RZ, 0xc0, !PT ;  /* 0x0000007f02057812 */ /* 0x001fe200078ec0ff */
[----:B--2---:R-:W-:-:S03]  /*16470*/  IMAD.SHL.U32 R2, R7, 0x8, RZ ;  /* 0x0000000807027824 */ /* 0x004fc600078e00ff */
[----:B------:R-:W-:Y:S01]  /*16480*/  SHF.R.U32.HI R5, RZ, 0x2, R5 ;  /* 0x00000002ff057819 */ /* 0x000fe20000011605 */
[----:B------:R-:W-:Y:S01]  /*16490*/  IMAD.SHL.U32 R4, R7, 0x8, RZ ;  /* 0x0000000807047824 */ /* 0x000fe200078e00ff */
[----:B------:R-:W-:-:S03]  /*164a0*/  LOP3.LUT R2, R2, 0xd8, RZ, 0xc0, !PT ;  /* 0x000000d802027812 */ /* 0x000fc600078ec0ff */
[----:B------:R-:W-:Y:S01]  /*164b0*/  IMAD.IADD R6, R6, 0x1, -R5 ;  /* 0x0000000106067824 */ /* 0x000fe200078e0a05 */
        /* <DEDUP_REMOVED lines=47> */
.L_x_11305:
        /* <DEDUP_REMOVED lines=13> */
.L_x_11215:
        /* <DEDUP_REMOVED lines=11> */
.L_x_11216:
[----:B------:R-:W-:Y:S01]  /*16930*/  VIADD R25, R25, 0x1 ;  /* 0x0000000119197836 */ /* 0x000fe20000000000 */
[----:B------:R0:W-:Y:S04]  /*16940*/  SYNCS.ARRIVE.TRANS64.A1T0 RZ, [R0+URZ+0x2d850], RZ ;  /* 0x02d850ff00ff79a7 */ /* 0x0001e8000810003f */
[----:B------:R-:W-:-:S04]  /*16950*/  ISETP.NE.AND P0, PT, R25, 0x2, PT ;  /* 0x000000021900780c */ /* 0x000fc80003f05270 */
[----:B0-----:R-:W-:Y:S02]  /*16960*/  SEL R0, RZ, 0x1, P0 ;  /* 0x00000001ff007807 */ /* 0x001fe40000000000 */
[----:B------:R-:W-:Y:S02]  /*16970*/  SEL R25, R25, RZ, P0 ;  /* 0x000000ff19197207 */ /* 0x000fe40000000000 */
[----:B------:R-:W-:-:S07]  /*16980*/  LOP3.LUT R29, R29, R0, RZ, 0x3c, !PT ;  /* 0x000000001d1d7212 */ /* 0x000fce00078e3cff */
.L_x_11175:
[----:B------:R-:W-:Y:S05]  /*16990*/  BSYNC B7 ;  /* 0x0000000000077941 */ /* 0x000fea0003800000 */
.L_x_11173:
        /* <DEDUP_REMOVED lines=11> */
.L_x_11217:
        /* <DEDUP_REMOVED lines=10> */
[----:B------:R1:W2:Y:S01]  /*16af0*/  @!P1 LDG.E R3, desc[UR54][R2.64] ;  /* 0x0000003602039981 */ /* 0x0002a2000c1e1900 */
[C---:B------:R-:W-:Y:S02]  /*16b00*/  ISETP.GE.U32.AND P2, PT, R7.reuse, 0x2, PT ;  /* 0x000000020700780c */ /* 0x040fe40003f46070 */
[C---:B------:R-:W-:Y:S01]  /*16b10*/  ISETP.GE.U32.AND P3, PT, R7.reuse, 0x4, PT ;  /* 0x000000040700780c */ /* 0x040fe20003f66070 */
[----:B------:R-:W-:Y:S01]  /*16b20*/  SHFL.IDX PT, R0, R16, RZ, 0x1f ;  /* 0x00001fff10007589 */ /* 0x000fe200000e0000 */
[C---:B------:R-:W-:Y:S02]  /*16b30*/  ISETP.GE.U32.AND P4, PT, R7.reuse, 0x8, PT ;  /* 0x000000080700780c */ /* 0x040fe40003f86070 */
[C---:B------:R-:W-:Y:S01]  /*16b40*/  ISETP.GE.U32.AND P5, PT, R7.reuse, 0x10, PT ;  /* 0x000000100700780c */ /* 0x040fe20003fa6070 */
[----:B------:R-:W-:Y:S01]  /*16b50*/  SHFL.IDX PT, R16, R16, 0x1, 0x1f ;  /* 0x00201f0010107f89 */ /* 0x000fe200000e0000 */
[----:B-1----:R-:W-:Y:S02]  /*16b60*/  IMAD.MOV.U32 R2, RZ, RZ, RZ ;  /* 0x000000ffff027224 */ /* 0x002fe400078e00ff */
        /* <DEDUP_REMOVED lines=18> */
.L_x_11315:
[----:B------:R-:W-:Y:S02]  /*16c90*/  ULDC UR4, c[0x0][0xc38] ;  /* 0x00030e0000047ab9 */ /* 0x000fe40000000800 */
[----:B------:R-:W-:-:S04]  /*16ca0*/  IMAD.U32 R4, RZ, RZ, UR4 ;  /* 0x00000004ff047e24 */ /* 0x000fc8000f8e00ff */
[----:B--2---:R-:W-:-:S04]  /*16cb0*/  IMAD R5, R14, R4, RZ ;  /* 0x000000040e057224 */ /* 0x004fc800078e02ff */
[----:B------:R-:W-:-:S05]  /*16cc0*/  IMAD.IADD R16, R16, 0x1, R5 ;  /* 0x0000000110107824 */ /* 0x000fca00078e0205 */
[----:B------:R-:W-:-:S13]  /*16cd0*/  ISETP.GT.AND P6, PT, R16, R0, PT ;  /* 0x000000001000720c */ /* 0x000fda0003fc4270 */
[----:B------:R-:W-:Y:S05]  /*16ce0*/  @P6 BRA `(.L_x_11220) ;  /* 0x00000000009c6947 */ /* 0x000fea0003800000 */
.L_x_11225:
[----:B------:R-:W2:Y:S01]  /*16cf0*/  LDC R4, c[0x0][0xc3c] ;  /* 0x00030f00ff047b82 */ /* 0x000ea20000000800 */
[----:B------:R-:W-:-:S05]  /*16d00*/  VIADD R19, R19, 0x1f ;  /* 0x0000001f13137836 */ /* 0x000fca0000000000 */
[----:B--2---:R-:W-:-:S13]  /*16d10*/  ISETP.GE.AND P6, PT, R19, R4, PT ;  /* 0x000000041300720c */ /* 0x004fda0003fc6270 */
[----:B------:R-:W-:Y:S05]  /*16d20*/  @P6 BRA `(.L_x_11221) ;  /* 0x0000000400d06947 */ /* 0x000fea0003800000 */
[----:B------:R-:W2:Y:S01]  /*16d30*/  S2R R2, SR_TID.X ;  /* 0x0000000000027919 */ /* 0x000ea20000002100 */
[----:B------:R-:W-:Y:S01]  /*16d40*/  BSSY B0, `(.L_x_11222) ;  /* 0x0000009000007945 */ /* 0x000fe20003800000 */
[----:B--2---:R-:W-:-:S05]  /*16d50*/  LOP3.LUT R2, R2, 0x1f, RZ, 0xc0, !PT ;  /* 0x0000001f02027812 */ /* 0x004fca00078ec0ff */
[----:B------:R-:W-:Y:S02]  /*16d60*/  IMAD.IADD R5, R19, 0x1, R2 ;  /* 0x0000000113057824 */ /* 0x000fe400078e0202 */
[----:B------:R-:W-:-:S03]  /*16d70*/  IMAD.MOV.U32 R2, RZ, RZ, RZ ;  /* 0x000000ffff027224 */ /* 0x000fc600078e00ff */
[----:B------:R-:W-:-:S13]  /*16d80*/  ISETP.GE.OR P6, PT, R5, R4, !P0 ;  /* 0x000000040500720c */ /* 0x000fda00047c6670 */
[----:B------:R-:W-:Y:S05]  /*16d90*/  @P6 BRA `(.L_x_11223) ;  /* 0x00000000000c6947 */ /* 0x000fea0003800000 */
[----:B-1----:R-:W1:Y:S02]  /*16da0*/  LDC.64 R2, c[0x0][0xc80] ;  /* 0x00032000ff027b82 */ /* 0x002e640000000a00 */
[----:B-1----:R-:W-:-:S06]  /*16db0*/  IMAD.WIDE R2, R5, 0x4, R2 ;  /* 0x0000000405027825 */ /* 0x002fcc00078e0202 */
[----:B------:R2:W5:Y:S02]  /*16dc0*/  LDG.E R2, desc[UR54][R2.64] ;  /* 0x0000003602027981 */ /* 0x000564000c1e1900 */
.L_x_11223:
[----:B------:R-:W-:Y:S05]  /*16dd0*/  BSYNC B0 ;  /* 0x0000000000007941 */ /* 0x000fea0003800000 */
.L_x_11222:
[----:B------:R-:W-:-:S03]  /*16de0*/  UMOV UR4, 0xffffffff ;  /* 0xffffffff00047882 */ /* 0x000fc60000000000 */
[----:B------:R-:W-:Y:S05]  /*16df0*/  BRA.DIV UR4, `(.L_x_11224) ;  /* 0x0000003204f47947 */ /* 0x000fea000b800000 */
[----:B-----5:R-:W3:Y:S02]  /*16e00*/  SHFL.UP PT, R14, R2, 0x1, RZ ;  /* 0x04200000020e7989 */ /* 0x020ee400000e00ff */
[----:B---3--:R-:W-:-:S05]  /*16e10*/  SEL R13, R14, RZ, P1 ;  /* 0x000000ff0e0d7207 */ /* 0x008fca0000800000 */
[----:B------:R-:W-:-:S05]  /*16e20*/  IMAD.IADD R13, R2, 0x1, R13 ;  /* 0x00000001020d7824 */ /* 0x000fca00078e020d */
[----:B------:R-:W3:Y:S02]  /*16e30*/  SHFL.UP PT, R14, R13, 0x2, RZ ;  /* 0x044000000d0e7989 */ /* 0x000ee400000e00ff */
[----:B---3--:R-:W-:-:S05]  /*16e40*/  SEL R14, R14, RZ, P2 ;  /* 0x000000ff0e0e7207 */ /* 0x008fca0001000000 */
[----:B-12---:R-:W-:-:S05]  /*16e50*/  IMAD.IADD R3, R13, 0x1, R14 ;  /* 0x000000010d037824 */ /* 0x006fca00078e020e */
        /* <DEDUP_REMOVED lines=10> */
.L_x_11323:
[----:B------:R-:W-:Y:S02]  /*16f00*/  ULDC UR4, c[0x0][0xc38] ;  /* 0x00030e0000047ab9 */ /* 0x000fe40000000800 */
[----:B------:R-:W-:-:S04]  /*16f10*/  IMAD.U32 R4, RZ, RZ, UR4 ;  /* 0x00000004ff047e24 */ /* 0x000fc8000f8e00ff */
[----:B--2---:R-:W-:-:S04]  /*16f20*/  IMAD R5, R14, R4, RZ ;  /* 0x000000040e057224 */ /* 0x004fc800078e02ff */
[----:B------:R-:W-:-:S05]  /*16f30*/  IMAD.IADD R16, R5, 0x1, R16 ;  /* 0x0000000105107824 */ /* 0x000fca00078e0210 */
[----:B------:R-:W-:-:S13]  /*16f40*/  ISETP.GT.AND P6, PT, R16, R0, PT ;  /* 0x000000001000720c */ /* 0x000fda0003fc4270 */
[----:B------:R-:W-:Y:S05]  /*16f50*/  @!P6 BRA `(.L_x_11225) ;  /* 0xfffffffc0064e947 */ /* 0x000fea000383ffff */
.L_x_11220:
        /* <DEDUP_REMOVED lines=8> */
.L_x_11327:
[----:B------:R-:W-:Y:S01]  /*16fe0*/  ISETP.NE.AND P0, PT, R6, RZ, PT ;  /* 0x000000ff0600720c */ /* 0x000fe20003f05270 */
[----:B------:R-:W-:-:S12]  /*16ff0*/  IMAD.MOV.U32 R6, RZ, RZ, RZ ;  /* 0x000000ffff067224 */ /* 0x000fd800078e00ff */
[----:B------:R-:W-:Y:S05]  /*17000*/  @!P0 BRA `(.L_x_11227) ;  /* 0x0000000000108947 */ /* 0x000fea0003800000 */
[----:B------:R-:W-:Y:S01]  /*17010*/  UMOV UR4, 0xffffffff ;  /* 0xffffffff00047882 */ /* 0x000fe20000000000 */
[----:B------:R-:W-:Y:S02]  /*17020*/  VIADD R12, R5, 0xffffffff ;  /* 0xffffffff050c7836 */ /* 0x000fe40000000000 */
[----:B------:R-:W-:Y:S05]  /*17030*/  BRA.DIV UR4, `(.L_x_11228) ;  /* 0x0000003604687947 */ /* 0x000fea000b800000 */
[----:B------:R4:W0:Y:S02]  /*17040*/  SHFL.IDX PT, R6, R3, R12, 0x1f ;  /* 0x00001f0c03067589 */ /* 0x00082400000e0000 */
.L_x_11227:
[----:B-12-4-:R-:W1:Y:S01]  /*17050*/  LDC.64 R2, c[0x0][0xc90] ;  /* 0x00032400ff027b82 */ /* 0x016e620000000a00 */
[----:B------:R-:W-:-:S04]  /*17060*/  IMAD.IADD R19, R5, 0x1, R19 ;  /* 0x0000000105137824 */ /* 0x000fc800078e0213 */
[----:B-1----:R-:W-:-:S05]  /*17070*/  IMAD.WIDE R2, R19, 0x4, R2 ;  /* 0x0000000413027825 */ /* 0x002fca00078e0202 */
[----:B------:R1:W3:Y:S01]  /*17080*/  LDG.E R7, desc[UR54][R2.64] ;  /* 0x0000003602077981 */ /* 0x0002e2000c1e1900 */
[----:B0-----:R-:W-:-:S04]  /*17090*/  IMAD R16, R6, R4, R16 ;  /* 0x0000000406107224 */ /* 0x001fc800078e0210 */
[----:B------:R-:W-:Y:S02]  /*170a0*/  IMAD.IADD R0, R0, 0x1, -R16 ;  /* 0x0000000100007824 */ /* 0x000fe400078e0a10 */
[----:B-1----:R-:W-:Y:S02]  /*170b0*/  IMAD.MOV.U32 R2, RZ, RZ, RZ ;  /* 0x000000ffff027224 */ /* 0x002fe400078e00ff */
[----:B---3--:R-:W-:-:S05]  /*170c0*/  IMAD R5, R17, R7, RZ ;  /* 0x0000000711057224 */ /* 0x008fca00078e02ff */
        /* <DEDUP_REMOVED lines=47> */
[C---:B------:R-:W-:Y:S01]  /*173c0*/  LOP3.LUT R0, R5.reuse, R4, RZ, 0x3c, !PT ;  /* 0x0000000405007212 */ /* 0x040fe200078e3cff */
[----:B------:R-:W-:-:S03]  /*173d0*/  IMAD.IADD R5, R5, 0x1, R6 ;  /* 0x0000000105057824 */ /* 0x000fc600078e0206 */
[----:B------:R-:W-:-:S07]  /*173e0*/  ISETP.GE.AND P2, PT, R0, RZ, PT ;  /* 0x000000ff0000720c */ /* 0x000fce0003f46270 */
        /* <DEDUP_REMOVED lines=8> */
.L_x_11221:
[----:B------:R-:W-:Y:S01]  /*17470*/  UMOV UR4, URZ ;  /* 0x0000003f00047c82 */ /* 0x000fe20008000000 */
[----:B------:R-:W-:Y:S01]  /*17480*/  UMOV UR5, URZ ;  /* 0x0000003f00057c82 */ /* 0x000fe20008000000 */
[----:B------:R-:W-:Y:S01]  /*17490*/  ULDC UR6, c[0x0][0xc3c] ;  /* 0x00030f0000067ab9 */ /* 0x000fe20000000800 */
[----:B------:R-:W-:Y:S02]  /*174a0*/  IMAD.MOV.U32 R16, RZ, RZ, R0 ;  /* 0x000000ffff107224 */ /* 0x000fe400078e0000 */
[----:B------:R-:W-:Y:S02]  /*174b0*/  IMAD.U32 R17, RZ, RZ, UR4 ;  /* 0x00000004ff117e24 */ /* 0x000fe4000f8e00ff */
[----:B------:R-:W-:Y:S02]  /*174c0*/  IMAD.U32 R18, RZ, RZ, UR5 ;  /* 0x00000005ff127e24 */ /* 0x000fe4000f8e00ff */
[----:B------:R-:W-:-:S07]  /*174d0*/  IMAD.U32 R19, RZ, RZ, UR6 ;  /* 0x00000006ff137e24 */ /* 0x000fce000f8e00ff */
.L_x_11229:
[----:B------:R-:W2:Y:S01]  /*174e0*/  S2R R0, SR_TID.X ;  /* 0x0000000000007919 */ /* 0x000ea20000002100 */
[----:B------:R-:W-:Y:S05]  /*174f0*/  WARPSYNC.ALL ;  /* 0x0000000000007948 */ /* 0x000fea0003800000 */
[----:B------:R-:W-:Y:S01]  /*17500*/  BAR.SYNC.DEFER_BLOCKING 0x4, 0x200 ;  /* 0x0108000000007b1d */ /* 0x000fe20000010000 */
[----:B--2---:R-:W-:-:S04]  /*17510*/  LOP3.LUT R0, R0, 0x1f, RZ, 0xc0, !PT ;  /* 0x0000001f00007812 */ /* 0x004fc800078ec0ff */
[----:B------:R-:W-:-:S13]  /*17520*/  ISETP.NE.AND P0, PT, R0, RZ, PT ;  /* 0x000000ff0000720c */ /* 0x000fda0003f05270 */
[----:B-1----:R-:W1:Y:S01]  /*17530*/  @!P0 S2R R3, SR_CgaCtaId ;  /* 0x0000000000038919 */ /* 0x002e620000008800 */
[----:B------:R-:W-:-:S04]  /*17540*/  @!P0 MOV R0, 0x400 ;  /* 0x0000040000008802 */ /* 0x000fc80000000f00 */
[----:B-1----:R-:W-:-:S05]  /*17550*/  @!P0 LEA R22, R3, R0, 0x18 ;  /* 0x0000000003168211 */ /* 0x002fca00078ec0ff */
[----:B------:R1:W-:Y:S01]  /*17560*/  @!P0 STS.128 [R22+0x2d8d0], R16 ;  /* 0x02d8d01016008388 */ /* 0x0003e20000000c00 */
[----:B------:R-:W-:Y:S06]  /*17570*/  BAR.ARV 0x5, 0x200 ;  /* 0x0148000000007b1d */ /* 0x000fec0000002000 */
.L_x_11218:
[----:B------:R-:W-:Y:S02]  /*17580*/  ULDC UR4, c[0x0][0xc3c] ;  /* 0x00030f0000047ab9 */ /* 0x000fe40000000800 */
[----:B---3--:R-:W-:-:S13]  /*17590*/  ISETP.GE.AND P0, PT, R19, UR4, PT ;  /* 0x0000000413007c0c */ /* 0x008fda000bf06270 */
[----:B------:R-:W-:Y:S05]  /*175a0*/  @!P0 BRA `(.L_x_11230) ;  /* 0xffffffb4008c8947 */ /* 0x000fea000383ffff */
[----:B------:R-:W-:Y:S05]  /*175b0*/  BSYNC B8 ;  /* 0x0000000000087941 */ /* 0x000fea0003800000 */
.L_x_11161:
        /* <DEDUP_REMOVED lines=12> */
.L_x_11330:
[----:B------:R-:W-:Y:S05]  /*17680*/  BSYNC B0 ;  /* 0x0000000000007941 */ /* 0x000fea0003800000 */
.L_x_11231:
[----:B------:R-:W-:-:S03]  /*17690*/  UMOV UR4, 0xffffffff ;  /* 0xffffffff00047882 */ /* 0x000fc60000000000 */
[----:B------:R-:W-:Y:S05]  /*176a0*/  BRA.DIV UR4, `(.L_x_11233) ;  /* 0x0000003204087947 */ /* 0x000fea000b800000 */
[----:B0-----:R-:W0:Y:S02]  /*176b0*/  S2R R0, SR_TID.X ;  /* 0x0000000000007919 */ /* 0x001e240000002100 */
[----:B0-----:R-:W-:-:S04]  /*176c0*/  SHF.R.U32.HI R0, RZ, 0x5, R0 ;  /* 0x00000005ff007819 */ /* 0x001fc80000011600 */
[----:B------:R-:W-:-:S05]  /*176d0*/  LOP3.LUT R0, R0, 0x3, RZ, 0xc0, !PT ;  /* 0x0000000300007812 */ /* 0x000fca00078ec0ff */
[----:B------:R0:W3:Y:S02]  /*176e0*/  SHFL.IDX PT, R14, R0, RZ, 0x1f ;  /* 0x00001fff000e7589 */ /* 0x0000e400000e0000 */
.L_x_11333:
[----:B---3--:R-:W-:Y:S01]  /*176f0*/  ISETP.NE.AND P0, PT, R14, RZ, PT ;  /* 0x000000ff0e00720c */ /* 0x008fe20003f05270 */
[----:B------:R-:W-:-:S12]  /*17700*/  BSSY B0, `(.L_x_11234) ;  /* 0x0000024000007945 */ /* 0x000fd80003800000 */
[----:B------:R-:W-:Y:S05]  /*17710*/  @P0 BRA `(.L_x_11235) ;  /* 0x0000000000880947 */ /* 0x000fea0003800000 */
[----:B------:R-:W-:-:S03]  /*17720*/  UMOV UR4, 0xffffffff ;  /* 0xffffffff00047882 */ /* 0x000fc60000000000 */
[----:B------:R-:W-:Y:S05]  /*17730*/  BRA.DIV UR4, `(.L_x_11236) ;  /* 0x0000003204187947 */ /* 0x000fea000b800000 */
[----:B------:R-:W-:-:S13]  /*17740*/  ELECT P6, URZ, PT ;  /* 0x00000000003f782f */ /* 0x000fda00038c0000 */
.L_x_11336:
[----:B------:R-:W-:Y:S05]  /*17750*/  @!P6 BRA `(.L_x_11235) ;  /* 0x000000000078e947 */ /* 0x000fea0003800000 */
[----:B------:R-:W-:-:S06]  /*17760*/  ULOP3.LUT UR4, UR43, 0x2, URZ, 0xfc, !UPT ;  /* 0x000000022b047892 */ /* 0x000fcc000f8efc3f */
[----:B0-----:R-:W-:-:S05]  /*17770*/  IMAD.U32 R0, RZ, RZ, UR4 ;  /* 0x00000004ff007e24 */ /* 0x001fca000f8e00ff */
[----:B------:R-:W-:-:S13]  /*17780*/  ISETP.NE.AND P0, PT, R0, 0x3, PT ;  /* 0x000000030000780c */ /* 0x000fda0003f05270 */
[----:B------:R-:W-:Y:S05]  /*17790*/  @!P0 BRA `(.L_x_11237) ;  /* 0x0000000000048947 */ /* 0x000fea0003800000 */
[----:B------:R-:W-:Y:S01]  /*177a0*/  BPT.TRAP 0x1 ;  /* 0x000000040000795c */ /* 0x000fe20000300000 */
.L_x_11237:
[----:B------:R-:W-:Y:S01]  /*177b0*/  IMAD R3, R25, 0x8, R5 ;  /* 0x0000000819037824 */ /* 0x000fe200078e0205 */
[----:B------:R-:W-:Y:S01]  /*177c0*/  SHF.L.U32 R2, R29, 0x1f, RZ ;  /* 0x0000001f1d027819 */ /* 0x000fe200000006ff */
[----:B------:R-:W-:-:S03]  /*177d0*/  VIADD R25, R25, 0x1 ;  /* 0x0000000119197836 */ /* 0x000fc60000000000 */
[----:B------:R-:W0:Y:S02]  /*177e0*/  SYNCS.PHASECHK.TRANS64.TRYWAIT P1, [R3+URZ+0x2d840], R2 ;  /* 0x02d84002030075a7 */ /* 0x000e24000802017f */
[----:B------:R-:W-:-:S04]  /*177f0*/  ISETP.NE.AND P2, PT, R25, 0x2, PT ;  /* 0x000000021900780c */ /* 0x000fc80003f45270 */
[----:B------:R-:W-:Y:S01]  /*17800*/  SEL R0, RZ, 0x1, P2 ;  /* 0x00000001ff007807 */ /* 0x000fe20001000000 */
[----:B0-----:R-:W-:Y:S08]  /*17810*/  @!P1 BRA `(.L_x_11238) ;  /* 0x0000003000009947 */ /* 0x001ff00003800000 */
.L_x_11337:
[----:B------:R-:W-:Y:S02]  /*17820*/  SEL R25, R25, RZ, P2 ;  /* 0x000000ff19197207 */ /* 0x000fe40001000000 */
[----:B------:R-:W-:Y:S01]  /*17830*/  LOP3.LUT R0, R29, R0, RZ, 0x3c, !PT ;  /* 0x000000001d007212 */ /* 0x000fe200078e3cff */
[----:B------:R-:W-:Y:S06]  /*17840*/  @!P0 BRA `(.L_x_11239) ;  /* 0x0000000000048947 */ /* 0x000fec0003800000 */
[----:B------:R-:W-:Y:S01]  /*17850*/  BPT.TRAP 0x1 ;  /* 0x000000040000795c */ /* 0x000fe20000300000 */
.L_x_11239:
[----:B------:R-:W-:Y:S01]  /*17860*/  IMAD R25, R25, 0x8, R5 ;  /* 0x0000000819197824 */ /* 0x000fe200078e0205 */
[----:B------:R-:W-:-:S04]  /*17870*/  SHF.L.U32 R0, R0, 0x1f, RZ ;  /* 0x0000001f00007819 */ /* 0x000fc800000006ff */
[----:B------:R-:W3:Y:S02]  /*17880*/  SYNCS.PHASECHK.TRANS64.TRYWAIT P1, [R25+URZ+0x2d840], R0 ;  /* 0x02d84000190075a7 */ /* 0x000ee4000802017f */
[----:B---3--:R-:W-:Y:S05]  /*17890*/  @!P1 BRA `(.L_x_11240) ;  /* 0x0000002c00f49947 */ /* 0x008fea0003800000 */
.L_x_11338:
[----:B------:R-:W-:Y:S05]  /*178a0*/  @!P0 BRA `(.L_x_11241) ;  /* 0x0000000000048947 */ /* 0x000fea0003800000 */
[----:B------:R-:W-:Y:S01]  /*178b0*/  BPT.TRAP 0x1 ;  /* 0x000000040000795c */ /* 0x000fe20000300000 */
.L_x_11241:
[----:B------:R-:W4:Y:S02]  /*178c0*/  SYNCS.PHASECHK.TRANS64.TRYWAIT P1, [R3+URZ+0x2d860], R2 ;  /* 0x02d86002030075a7 */ /* 0x000f24000802017f */
[----:B----4-:R-:W-:Y:S05]  /*178d0*/  @!P1 BRA `(.L_x_11242) ;  /* 0x0000002c00f89947 */ /* 0x010fea0003800000 */
.L_x_11339:
[----:B------:R-:W-:Y:S05]  /*178e0*/  @!P0 BRA `(.L_x_11243) ;  /* 0x0000000000048947 */ /* 0x000fea0003800000 */
[----:B------:R-:W-:Y:S01]  /*178f0*/  BPT.TRAP 0x1 ;  /* 0x000000040000795c */ /* 0x000fe20000300000 */
.L_x_11243:
[----:B------:R0:W0:Y:S02]  /*17900*/  SYNCS.PHASECHK.TRANS64.TRYWAIT P0, [R25+URZ+0x2d860], R0 ;  /* 0x02d86000190075a7 */ /* 0x000024000800017f */
[----:B0-----:R-:W-:Y:S05]  /*17910*/  @!P0 NANOSLEEP.SYNCS 0x989680 ;  /* 0x009896800000895d */ /* 0x001fea0003900000 */
[----:B------:R-:W0:Y:S02]  /*17920*/  @!P0 SYNCS.PHASECHK.TRANS64 P0, [R25+URZ+0x2d860], R0 ;  /* 0x02d86000190085a7 */ /* 0x000e24000800007f */
[----:B0-----:R-:W-:Y:S05]  /*17930*/  @!P0 BRA `(.L_x_11243) ;  /* 0xfffffffc00f08947 */ /* 0x001fea000383ffff */
.L_x_11235:
[----:B------:R-:W-:Y:S05]  /*17940*/  BSYNC B0 ;  /* 0x0000000000007941 */ /* 0x000fea0003800000 */
.L_x_11234:
[----:B------:R-:W-:Y:S05]  /*17950*/  EXIT ;  /* 0x000000000000794d */ /* 0x000fea0003800000 */
.L_x_11063:
[----:B0-----:R-:W-:-:S04]  /*17960*/  IMAD.U32 R3, RZ, RZ, UR41 ;  /* 0x00000029ff037e24 */ /* 0x001fc8000f8e00ff */
[----:B------:R0:W1:Y:S03]  /*17970*/  SYNCS.PHASECHK.TRANS64.TRYWAIT P1, [R3+URZ+0x2d800], R0 ;  /* 0x02d80000030075a7 */ /* 0x000066000802017f */
[----:B-1----:R-:W-:Y:S05]  /*17980*/  @!P1 NANOSLEEP.SYNCS 0x989680 ;  /* 0x009896800000995d */ /* 0x002fea0003900000 */
[----:B------:R-:W1:Y:S02]  /*17990*/  @!P1 SYNCS.PHASECHK.TRANS64 P1, [R3+URZ+0x2d800], R0 ;  /* 0x02d80000030095a7 */ /* 0x000e64000802007f */
[----:B-1----:R-:W-:Y:S05]  /*179a0*/  @!P1 BRA `(.L_x_11063) ;  /* 0xfffffffc00ec9947 */ /* 0x002fea000383ffff */
[----:B------:R-:W-:Y:S05]  /*179b0*/  BRA `(.L_x_11244) ;  /* 0xfffffea000a47947 */ /* 0x000fea000383ffff */
.L_x_11067:
[----:B-1----:R1:W2:Y:S02]  /*179c0*/  SYNCS.PHASECHK.TRANS64.TRYWAIT P1, [R6+URZ+0x2d830], R3 ;  /* 0x02d83003060075a7 */ /* 0x0022a4000802017f */
[----:B--2---:R-:W-:Y:S05]  /*179d0*/  @!P1 NANOSLEEP.SYNCS 0x989680 ;  /* 0x009896800000995d */ /* 0x004fea0003900000 */
[----:B------:R-:W2:Y:S02]  /*179e0*/  @!P1 SYNCS.PHASECHK.TRANS64 P1, [R6+URZ+0x2d830], R3 ;  /* 0x02d83003060095a7 */ /* 0x000ea4000802007f */
[----:B--2---:R-:W-:Y:S05]  /*179f0*/  @!P1 BRA `(.L_x_11067) ;  /* 0xfffffffc00f09947 */ /* 0x004fea000383ffff */
[----:B------:R-:W-:Y:S05]  /*17a00*/  BRA `(.L_x_11066) ;  /* 0xfffffea000c07947 */ /* 0x000fea000383ffff */
.L_x_11084:
[----:B-1----:R-:W-:-:S04]  /*17a10*/  IMAD.U32 R7, RZ, RZ, UR6 ;  /* 0x00000006ff077e24 */ /* 0x002fc8000f8e00ff */
[----:B------:R1:W2:Y:S03]  /*17a20*/  SYNCS.PHASECHK.TRANS64.TRYWAIT P1, [R7+URZ+0x2d830], R6 ;  /* 0x02d83006070075a7 */ /* 0x0002a6000802017f */
[----:B--2---:R-:W-:Y:S05]  /*17a30*/  @!P1 NANOSLEEP.SYNCS 0x989680 ;  /* 0x009896800000995d */ /* 0x004fea0003900000 */
[----:B------:R-:W2:Y:S02]  /*17a40*/  @!P1 SYNCS.PHASECHK.TRANS64 P1, [R7+URZ+0x2d830], R6 ;  /* 0x02d83006070095a7 */ /* 0x000ea4000802007f */
[----:B--2---:R-:W-:Y:S05]  /*17a50*/  @!P1 BRA `(.L_x_11084) ;  /* 0xfffffffc00ec9947 */ /* 0x004fea000383ffff */
[----:B------:R-:W-:Y:S05]  /*17a60*/  BRA `(.L_x_11081) ;  /* 0xfffffedc00dc7947 */ /* 0x000fea000383ffff */
.L_x_11088:
[----:B-1----:R-:W-:-:S04]  /*17a70*/  IMAD.U32 R7, RZ, RZ, UR6 ;  /* 0x00000006ff077e24 */ /* 0x002fc8000f8e00ff */
[----:B------:R1:W2:Y:S03]  /*17a80*/  SYNCS.PHASECHK.TRANS64.TRYWAIT P1, [R7+URZ+0x2d850], R6 ;  /* 0x02d85006070075a7 */ /* 0x0002a6000802017f */
[----:B--2---:R-:W-:Y:S05]  /*17a90*/  @!P1 NANOSLEEP.SYNCS 0x989680 ;  /* 0x009896800000995d */ /* 0x004fea0003900000 */
[----:B------:R-:W2:Y:S02]  /*17aa0*/  @!P1 SYNCS.PHASECHK.TRANS64 P1, [R7+URZ+0x2d850], R6 ;  /* 0x02d85006070095a7 */ /* 0x000ea4000802007f */
[----:B--2---:R-:W-:Y:S05]  /*17ab0*/  @!P1 BRA `(.L_x_11088) ;  /* 0xfffffffc00ec9947 */ /* 0x004fea000383ffff */
[----:B------:R-:W-:Y:S05]  /*17ac0*/  BRA `(.L_x_11085) ;  /* 0xfffffee000887947 */ /* 0x000fea000383ffff */
.L_x_11107:
[----:B-1----:R-:W-:-:S04]  /*17ad0*/  IMAD.U32 R7, RZ, RZ, UR6 ;  /* 0x00000006ff077e24 */ /* 0x002fc8000f8e00ff */
[----:B------:R1:W2:Y:S03]  /*17ae0*/  SYNCS.PHASECHK.TRANS64.TRYWAIT P1, [R7+URZ+0x2d830], R6 ;  /* 0x02d83006070075a7 */ /* 0x0002a6000802017f */
[----:B--2---:R-:W-:Y:S05]  /*17af0*/  @!P1 NANOSLEEP.SYNCS 0x989680 ;  /* 0x009896800000995d */ /* 0x004fea0003900000 */
[----:B------:R-:W2:Y:S02]  /*17b00*/  @!P1 SYNCS.PHASECHK.TRANS64 P1, [R7+URZ+0x2d830], R6 ;  /* 0x02d83006070095a7 */ /* 0x000ea4000802007f */
[----:B--2---:R-:W-:Y:S05]  /*17b10*/  @!P1 BRA `(.L_x_11107) ;  /* 0xfffffffc00ec9947 */ /* 0x004fea000383ffff */
[----:B------:R-:W-:Y:S05]  /*17b20*/  BRA `(.L_x_11104) ;  /* 0xffffff1800e87947 */ /* 0x000fea000383ffff */
.L_x_11111:
[----:B-1----:R-:W-:-:S04]  /*17b30*/  IMAD.U32 R7, RZ, RZ, UR6 ;  /* 0x00000006ff077e24 */ /* 0x002fc8000f8e00ff */
[----:B------:R1:W2:Y:S03]  /*17b40*/  SYNCS.PHASECHK.TRANS64.TRYWAIT P1, [R7+URZ+0x2d850], R6 ;  /* 0x02d85006070075a7 */ /* 0x0002a6000802017f */
[----:B--2---:R-:W-:Y:S05]  /*17b50*/  @!P1 NANOSLEEP.SYNCS 0x989680 ;  /* 0x009896800000995d */ /* 0x004fea0003900000 */
[----:B------:R-:W2:Y:S02]  /*17b60*/  @!P1 SYNCS.PHASECHK.TRANS64 P1, [R7+URZ+0x2d850], R6 ;  /* 0x02d85006070095a7 */ /* 0x000ea4000802007f */
[----:B--2---:R-:W-:Y:S05]  /*17b70*/  @!P1 BRA `(.L_x_11111) ;  /* 0xfffffffc00ec9947 */ /* 0x004fea000383ffff */
[----:B------:R-:W-:Y:S05]  /*17b80*/  BRA `(.L_x_11108) ;  /* 0xffffff1c00947947 */ /* 0x000fea000383ffff */
.L_x_11119:
[----:B-1----:R-:W-:-:S04]  /*17b90*/  IMAD.U32 R8, RZ, RZ, UR6 ;  /* 0x00000006ff087e24 */ /* 0x002fc8000f8e00ff */
[----:B------:R1:W2:Y:S03]  /*17ba0*/  SYNCS.PHASECHK.TRANS64.TRYWAIT P1, [R8+URZ+0x2d830], R5 ;  /* 0x02d83005080075a7 */ /* 0x0002a6000802017f */
[----:B--2---:R-:W-:Y:S05]  /*17bb0*/  @!P1 NANOSLEEP.SYNCS 0x989680 ;  /* 0x009896800000995d */ /* 0x004fea0003900000 */
[----:B------:R-:W2:Y:S02]  /*17bc0*/  @!P1 SYNCS.PHASECHK.TRANS64 P1, [R8+URZ+0x2d830], R5 ;  /* 0x02d83005080095a7 */ /* 0x000ea4000802007f */
[----:B--2---:R-:W-:Y:S05]  /*17bd0*/  @!P1 BRA `(.L_x_11119) ;  /* 0xfffffffc00ec9947 */ /* 0x004fea000383ffff */
[----:B------:R-:W-:Y:S05]  /*17be0*/  BRA `(.L_x_11116) ;  /* 0xffffff4400107947 */ /* 0x000fea000383ffff */
.L_x_11123:
[----:B-1----:R-:W-:-:S04]  /*17bf0*/  IMAD.U32 R8, RZ, RZ, UR6 ;  /* 0x00000006ff087e24 */ /* 0x002fc8000f8e00ff */
[----:B------:R1:W2:Y:S03]  /*17c00*/  SYNCS.PHASECHK.TRANS64.TRYWAIT P1, [R8+URZ+0x2d850], R5 ;  /* 0x02d85005080075a7 */ /* 0x0002a6000802017f */
[----:B--2---:R-:W-:Y:S05]  /*17c10*/  @!P1 NANOSLEEP.SYNCS 0x989680 ;  /* 0x009896800000995d */ /* 0x004fea0003900000 */
[----:B------:R-:W2:Y:S02]  /*17c20*/  @!P1 SYNCS.PHASECHK.TRANS64 P1, [R8+URZ+0x2d850], R5 ;  /* 0x02d85005080095a7 */ /* 0x000ea4000802007f */
[----:B--2---:R-:W-:Y:S05]  /*17c30*/  @!P1 BRA `(.L_x_11123) ;  /* 0xfffffffc00ec9947 */ /* 0x004fea000383ffff */
[----:B------:R-:W-:Y:S05]  /*17c40*/  BRA `(.L_x_11120) ;  /* 0xffffff4400bc7947 */ /* 0x000fea000383ffff */
.L_x_11138:
[----:B-1----:R-:W-:-:S04]  /*17c50*/  IMAD.U32 R4, RZ, RZ, UR8 ;  /* 0x00000008ff047e24 */ /* 0x002fc8000f8e00ff */
[----:B------:R1:W2:Y:S03]  /*17c60*/  SYNCS.PHASECHK.TRANS64.TRYWAIT P1, [R4+URZ+0x2d850], R3 ;  /* 0x02d85003040075a7 */ /* 0x0002a6000802017f */
[----:B--2---:R-:W-:Y:S05]  /*17c70*/  @!P1 NANOSLEEP.SYNCS 0x989680 ;  /* 0x009896800000995d */ /* 0x004fea0003900000 */
[----:B------:R-:W2:Y:S02]  /*17c80*/  @!P1 SYNCS.PHASECHK.TRANS64 P1, [R4+URZ+0x2d850], R3 ;  /* 0x02d85003040095a7 */ /* 0x000ea4000802007f */
[----:B--2---:R-:W-:Y:S05]  /*17c90*/  @!P1 BRA `(.L_x_11138) ;  /* 0xfffffffc00ec9947 */ /* 0x004fea000383ffff */
[----:B------:R-:W-:Y:S05]  /*17ca0*/  BRA `(.L_x_11137) ;  /* 0xffffff7c00307947 */ /* 0x000fea000383ffff */
.L_x_11181:
        /* <DEDUP_REMOVED lines=11> */
.L_x_11246:
[----:B------:R-:W-:Y:S05]  /*17d60*/  BSYNC B0 ;  /* 0x0000000000007941 */ /* 0x000fea0003800000 */
.L_x_11245:
[----:B------:R-:W-:Y:S05]  /*17d70*/  BRA `(.L_x_11247) ;  /* 0xffffffbc00dc7947 */ /* 0x000fea000383ffff */
.L_x_11184:
[----:B0-----:R0:W1:Y:S02]  /*17d80*/  SYNCS.PHASECHK.TRANS64.TRYWAIT P0, [R2+URZ+0x2d840], R4 ;  /* 0x02d84004020075a7 */ /* 0x001064000800017f */
[----:B-1----:R-:W-:Y:S05]  /*17d90*/  @!P0 NANOSLEEP.SYNCS 0x989680 ;  /* 0x009896800000895d */ /* 0x002fea0003900000 */
[----:B------:R-:W1:Y:S02]  /*17da0*/  @!P0 SYNCS.PHASECHK.TRANS64 P0, [R2+URZ+0x2d840], R4 ;  /* 0x02d84004020085a7 */ /* 0x000e64000800007f */
[----:B-1----:R-:W-:Y:S05]  /*17db0*/  @!P0 BRA `(.L_x_11184) ;  /* 0xfffffffc00f08947 */ /* 0x002fea000383ffff */
[----:B------:R-:W-:Y:S05]  /*17dc0*/  BRA `(.L_x_11248) ;  /* 0xffffffc000487947 */ /* 0x000fea000383ffff */
.L_x_11185:
        /* <DEDUP_REMOVED lines=8> */
.L_x_11250:
[----:B------:R-:W-:Y:S05]  /*17e50*/  BSYNC B0 ;  /* 0x0000000000007941 */ /* 0x000fea0003800000 */
.L_x_11249:
        /* <DEDUP_REMOVED lines=9> */
.L_x_11251:
[----:B------:R-:W-:Y:S02]  /*17ef0*/  IMAD.MOV.U32 R13, RZ, RZ, R6 ;  /* 0x000000ffff0d7224 */ /* 0x000fe400078e0006 */
[----:B------:R-:W-:Y:S02]  /*17f00*/  IMAD.MOV.U32 R12, RZ, RZ, 0x1 ;  /* 0x00000001ff0c7424 */ /* 0x000fe400078e00ff */
[----:B------:R-:W-:-:S07]  /*17f10*/  IMAD.MOV.U32 R5, RZ, RZ, R14 ;  /* 0x000000ffff057224 */ /* 0x000fce00078e000e */
[----:B------:R-:W-:Y:S05]  /*17f20*/  WARPSYNC.COLLECTIVE R15, `(.L_x_11252) ;  /* 0x000000000f087348 */ /* 0x000fea0003c00000 */
[----:B------:R0:W1:Y:S02]  /*17f30*/  SHFL.IDX P6, R14, R13, R12, R11 ;  /* 0x0000000c0d0e7389 */ /* 0x00006400000c000b */
[----:B01----:R-:W-:Y:S01]  /*17f40*/  ENDCOLLECTIVE ;  /* 0x000000000000791b */ /* 0x003fe20003800000 */
.L_x_11252:
        /* <DEDUP_REMOVED lines=17> */
.L_x_11253:
[----:B------:R-:W-:Y:S02]  /*18060*/  @P1 IMAD R8, R7, 0x2, R22 ;  /* 0x0000000207081824 */ /* 0x000fe400078e0216 */
[----:B------:R-:W-:Y:S02]  /*18070*/  IMAD.MOV.U32 R13, RZ, RZ, R6 ;  /* 0x000000ffff0d7224 */ /* 0x000fe400078e0006 */
[----:B------:R-:W-:Y:S02]  /*18080*/  IMAD.MOV.U32 R12, RZ, RZ, 0x2 ;  /* 0x00000002ff0c7424 */ /* 0x000fe400078e00ff */
[----:B------:R-:W-:-:S07]  /*18090*/  IMAD.MOV.U32 R5, RZ, RZ, R14 ;  /* 0x000000ffff057224 */ /* 0x000fce00078e000e */
[----:B------:R-:W-:Y:S05]  /*180a0*/  WARPSYNC.COLLECTIVE R15, `(.L_x_11254) ;  /* 0x000000000f087348 */ /* 0x000fea0003c00000 */
[----:B------:R0:W1:Y:S02]  /*180b0*/  SHFL.IDX P6, R14, R13, R12, R11 ;  /* 0x0000000c0d0e7389 */ /* 0x00006400000c000b */
[----:B01----:R-:W-:Y:S01]  /*180c0*/  ENDCOLLECTIVE ;  /* 0x000000000000791b */ /* 0x003fe20003800000 */
.L_x_11254:
        /* <DEDUP_REMOVED lines=17> */
.L_x_11255:
[----:B------:R-:W-:Y:S02]  /*181e0*/  @P1 IMAD R8, R7, 0x2, R22 ;  /* 0x0000000207081824 */ /* 0x000fe400078e0216 */
[----:B------:R-:W-:Y:S02]  /*181f0*/  IMAD.MOV.U32 R13, RZ, RZ, R6 ;  /* 0x000000ffff0d7224 */ /* 0x000fe400078e0006 */
[----:B------:R-:W-:Y:S02]  /*18200*/  IMAD.MOV.U32 R12, RZ, RZ, 0x3 ;  /* 0x00000003ff0c7424 */ /* 0x000fe400078e00ff */
[----:B------:R-:W-:-:S07]  /*18210*/  IMAD.MOV.U32 R5, RZ, RZ, R14 ;  /* 0x000000ffff057224 */ /* 0x000fce00078e000e */
[----:B------:R-:W-:Y:S05]  /*18220*/  WARPSYNC.COLLECTIVE R15, `(.L_x_11256) ;  /* 0x000000000f087348 */ /* 0x000fea0003c00000 */
[----:B------:R0:W1:Y:S02]  /*18230*/  SHFL.IDX P6, R14, R13, R12, R11 ;  /* 0x0000000c0d0e7389 */ /* 0x00006400000c000b */
[----:B01----:R-:W-:Y:S01]  /*18240*/  ENDCOLLECTIVE ;  /* 0x000000000000791b */ /* 0x003fe20003800000 */
.L_x_11256:
        /* <DEDUP_REMOVED lines=10> */
.L_x_11257:
        /* <DEDUP_REMOVED lines=8> */
.L_x_11190:
[----:B------:R-:W-:Y:S02]  /*18370*/  IMAD.IADD R2, R21, 0x1, R27 ;  /* 0x0000000115027824 */ /* 0x000fe400078e021b */
[----:B------:R0:W5:Y:S01]  /*18380*/  LDL R27, [R1+0x1c] ;  /* 0x00001c00011b7983 */ /* 0x0001620000100800 */
[----:B------:R-:W-:Y:S02]  /*18390*/  IMAD.MOV.U32 R13, RZ, RZ, R0 ;  /* 0x000000ffff0d7224 */ /* 0x000fe400078e0000 */
[----:B------:R-:W-:Y:S02]  /*183a0*/  IMAD.MOV.U32 R12, RZ, RZ, RZ ;  /* 0x000000ffff0c7224 */ /* 0x000fe400078e00ff */
[----:B------:R-:W-:Y:S02]  /*183b0*/  IMAD.MOV.U32 R11, RZ, RZ, 0x1c1f ;  /* 0x00001c1fff0b7424 */ /* 0x000fe400078e00ff */
[----:B------:R-:W-:Y:S02]  /*183c0*/  IMAD.MOV.U32 R15, RZ, RZ, -0x1 ;  /* 0xffffffffff0f7424 */ /* 0x000fe400078e00ff */
[----:B0-----:R-:W-:-:S07]  /*183d0*/  IMAD R3, R28, R10, RZ ;  /* 0x0000000a1c037224 */ /* 0x001fce00078e02ff */
[----:B-----5:R-:W-:Y:S05]  /*183e0*/  WARPSYNC.COLLECTIVE R15, `(.L_x_11259) ;  /* 0x000000000f087348 */ /* 0x020fea0003c00000 */
[----:B------:R0:W1:Y:S02]  /*183f0*/  SHFL.IDX P6, R14, R13, R12, R11 ;  /* 0x0000000c0d0e7389 */ /* 0x00006400000c000b */
[----:B01---5:R-:W-:Y:S01]  /*18400*/  ENDCOLLECTIVE ;  /* 0x000000000000791b */ /* 0x023fe20003800000 */
.L_x_11259:
[----:B------:R-:W-:Y:S02]  /*18410*/  IMAD.MOV.U32 R13, RZ, RZ, R4 ;  /* 0x000000ffff0d7224 */ /* 0x000fe400078e0004 */
[----:B------:R-:W-:-:S07]  /*18420*/  IMAD.MOV.U32 R6, RZ, RZ, R14 ;  /* 0x000000ffff067224 */ /* 0x000fce00078e000e */
[----:B------:R-:W-:Y:S05]  /*18430*/  WARPSYNC.COLLECTIVE R15, `(.L_x_11260) ;  /* 0x000000000f087348 */ /* 0x000fea0003c00000 */
[----:B------:R0:W1:Y:S02]  /*18440*/  SHFL.IDX P6, R14, R13, R12, R11 ;  /* 0x0000000c0d0e7389 */ /* 0x00006400000c000b */
[----:B01----:R-:W-:Y:S01]  /*18450*/  ENDCOLLECTIVE ;  /* 0x000000000000791b */ /* 0x003fe20003800000 */
.L_x_11260:
[----:B------:R-:W-:Y:S01]  /*18460*/  ISETP.GE.AND P3, PT, R2, R3, PT ;  /* 0x000000030200720c */ /* 0x000fe20003f66270 */
[----:B------:R-:W-:Y:S02]  /*18470*/  IMAD.MOV.U32 R13, RZ, RZ, R0 ;  /* 0x000000ffff0d7224 */ /* 0x000fe400078e0000 */
[----:B------:R-:W-:Y:S02]  /*18480*/  IMAD.MOV.U32 R12, RZ, RZ, 0x1 ;  /* 0x00000001ff0c7424 */ /* 0x000fe400078e00ff */
[----:B------:R-:W-:-:S08]  /*18490*/  IMAD.MOV.U32 R5, RZ, RZ, R14 ;  /* 0x000000ffff057224 */ /* 0x000fd000078e000e */
[----:B------:R-:W-:Y:S05]  /*184a0*/  WARPSYNC.COLLECTIVE R15, `(.L_x_11261) ;  /* 0x000000000f087348 */ /* 0x000fea0003c00000 */
[----:B------:R0:W1:Y:S02]  /*184b0*/  SHFL.IDX P6, R14, R13, R12, R11 ;  /* 0x0000000c0d0e7389 */ /* 0x00006400000c000b */
[----:B01----:R-:W-:Y:S01]  /*184c0*/  ENDCOLLECTIVE ;  /* 0x000000000000791b */ /* 0x003fe20003800000 */
.L_x_11261:
[----:B------:R-:W-:-:S05]  /*184d0*/  @!P3 LEA R5, P4, R20, R5, 0x1 ;  /* 0x000000051405b211 */ /* 0x000fca00078808ff */
[----:B------:R-:W-:-:S04]  /*184e0*/  @!P3 IMAD.X R6, RZ, RZ, R6, P4 ;  /* 0x000000ffff06b224 */ /* 0x000fc800020e0606 */
        /* <DEDUP_REMOVED lines=14> */
.L_x_11262:
[----:B------:R-:W-:Y:S01]  /*185d0*/  ISETP.GE.AND P3, PT, R10, R3, PT ;  /* 0x000000030a00720c */ /* 0x000fe20003f66270 */
[----:B------:R-:W-:Y:S02]  /*185e0*/  IMAD.MOV.U32 R13, RZ, RZ, R0 ;  /* 0x000000ffff0d7224 */ /* 0x000fe400078e0000 */
[----:B------:R-:W-:Y:S02]  /*185f0*/  IMAD.MOV.U32 R12, RZ, RZ, 0x2 ;  /* 0x00000002ff0c7424 */ /* 0x000fe400078e00ff */
[----:B------:R-:W-:-:S08]  /*18600*/  IMAD.MOV.U32 R5, RZ, RZ, R14 ;  /* 0x000000ffff057224 */ /* 0x000fd000078e000e */
[----:B------:R-:W-:Y:S05]  /*18610*/  WARPSYNC.COLLECTIVE R15, `(.L_x_11263) ;  /* 0x000000000f087348 */ /* 0x000fea0003c00000 */
[----:B------:R0:W1:Y:S02]  /*18620*/  SHFL.IDX P6, R14, R13, R12, R11 ;  /* 0x0000000c0d0e7389 */ /* 0x00006400000c000b */
[----:B01----:R-:W-:Y:S01]  /*18630*/  ENDCOLLECTIVE ;  /* 0x000000000000791b */ /* 0x003fe20003800000 */
.L_x_11263:
        /* <DEDUP_REMOVED lines=14> */
.L_x_11264:
        /* <DEDUP_REMOVED lines=8> */
.L_x_11265:
[----:B------:R-:W-:Y:S01]  /*187a0*/  @!P3 LEA R5, P4, R20, R5, 0x1 ;  /* 0x000000051405b211 */ /* 0x000fe200078808ff */
[----:B------:R-:W-:Y:S02]  /*187b0*/  IMAD.MOV.U32 R13, RZ, RZ, R4 ;  /* 0x000000ffff0d7224 */ /* 0x000fe400078e0004 */
[----:B------:R-:W-:-:S10]  /*187c0*/  IMAD.MOV.U32 R0, RZ, RZ, R14 ;  /* 0x000000ffff007224 */ /* 0x000fd400078e000e */
[----:B------:R-:W-:Y:S05]  /*187d0*/  WARPSYNC.COLLECTIVE R15, `(.L_x_11266) ;  /* 0x000000000f087348 */ /* 0x000fea0003c00000 */
[----:B------:R0:W1:Y:S02]  /*187e0*/  SHFL.IDX P6, R14, R13, R12, R11 ;  /* 0x0000000c0d0e7389 */ /* 0x00006400000c000b */
[----:B01----:R-:W-:Y:S01]  /*187f0*/  ENDCOLLECTIVE ;  /* 0x000000000000791b */ /* 0x003fe20003800000 */
.L_x_11266:
        /* <DEDUP_REMOVED lines=16> */
.L_x_11267:
[----:B------:R-:W-:-:S05]  /*18900*/  @!P3 LEA R4, P4, R20, R4, 0x1 ;  /* 0x000000041404b211 */ /* 0x000fca00078808ff */
[----:B------:R-:W-:-:S04]  /*18910*/  @!P3 IMAD.X R0, RZ, RZ, R0, P4 ;  /* 0x000000ffff00b224 */ /* 0x000fc800020e0600 */
        /* <DEDUP_REMOVED lines=9> */
[----:B------:R-:W-:Y:S01]  /*189b0*/  ISETP.GE.AND P3, PT, R0, R3, PT ;  /* 0x000000030000720c */ /* 0x000fe20003f66270 */
[----:B------:R-:W-:-:S12]  /*189c0*/  IMAD.MOV.U32 R0, RZ, RZ, R14 ;  /* 0x000000ffff007224 */ /* 0x000fd800078e000e */
[----:B0-----:R-:W-:Y:S05]  /*189d0*/  WARPSYNC.COLLECTIVE R15, `(.L_x_11268) ;  /* 0x000000000f087348 */ /* 0x001fea0003c00000 */
[----:B------:R1:W2:Y:S02]  /*189e0*/  SHFL.IDX P6, R14, R13, R12, R11 ;  /* 0x0000000c0d0e7389 */ /* 0x0002a400000c000b */
[----:B012---:R-:W-:Y:S01]  /*189f0*/  ENDCOLLECTIVE ;  /* 0x000000000000791b */ /* 0x007fe20003800000 */
.L_x_11268:
[----:B------:R-:W-:Y:S02]  /*18a00*/  IMAD.MOV.U32 R13, RZ, RZ, R8 ;  /* 0x000000ffff0d7224 */ /* 0x000fe400078e0008 */
[----:B------:R-:W-:Y:S02]  /*18a10*/  IMAD.MOV.U32 R12, RZ, RZ, 0x1 ;  /* 0x00000001ff0c7424 */ /* 0x000fe400078e00ff */
[----:B------:R-:W-:-:S07]  /*18a20*/  IMAD.MOV.U32 R4, RZ, RZ, R14 ;  /* 0x000000ffff047224 */ /* 0x000fce00078e000e */
[----:B------:R-:W-:Y:S05]  /*18a30*/  WARPSYNC.COLLECTIVE R15, `(.L_x_11269) ;  /* 0x000000000f087348 */ /* 0x000fea0003c00000 */
[----:B------:R0:W1:Y:S02]  /*18a40*/  SHFL.IDX P6, R14, R13, R12, R11 ;  /* 0x0000000c0d0e7389 */ /* 0x00006400000c000b */
[----:B01----:R-:W-:Y:S01]  /*18a50*/  ENDCOLLECTIVE ;  /* 0x000000000000791b */ /* 0x003fe20003800000 */
.L_x_11269:
        /* <DEDUP_REMOVED lines=14> */
.L_x_11270:
[----:B------:R-:W-:Y:S01]  /*18b40*/  IMAD.MOV.U32 R9, RZ, RZ, R14 ;  /* 0x000000ffff097224 */ /* 0x000fe200078e000e */
[----:B------:R-:W-:Y:S06]  /*18b50*/  BRA `(.L_x_11271) ;  /* 0xffffffc400307947 */ /* 0x000fec000383ffff */
.L_x_11193:
[----:B-1----:R1:W2:Y:S02]  /*18b60*/  SYNCS.PHASECHK.TRANS64.TRYWAIT P0, [R22+URZ+0x2d820], R0 ;  /* 0x02d82000160075a7 */ /* 0x0022a4000800017f */
[----:B--2---:R-:W-:Y:S05]  /*18b70*/  @!P0 NANOSLEEP.SYNCS 0x989680 ;  /* 0x009896800000895d */ /* 0x004fea0003900000 */
[----:B------:R-:W2:Y:S02]  /*18b80*/  @!P0 SYNCS.PHASECHK.TRANS64 P0, [R22+URZ+0x2d820], R0 ;  /* 0x02d82000160085a7 */ /* 0x000ea4000800007f */
[----:B--2---:R-:W-:Y:S05]  /*18b90*/  @!P0 BRA `(.L_x_11193) ;  /* 0xfffffffc00f08947 */ /* 0x004fea000383ffff */
[----:B------:R-:W-:Y:S05]  /*18ba0*/  BRA `(.L_x_11272) ;  /* 0xffffffc400987947 */ /* 0x000fea000383ffff */
.L_x_11198:
[----:B0-----:R0:W1:Y:S02]  /*18bb0*/  SYNCS.PHASECHK.TRANS64.TRYWAIT P0, [R5+URZ+0x2d840], R0 ;  /* 0x02d84000050075a7 */ /* 0x001064000800017f */
[----:B-1----:R-:W-:Y:S05]  /*18bc0*/  @!P0 NANOSLEEP.SYNCS 0x989680 ;  /* 0x009896800000895d */ /* 0x002fea0003900000 */
[----:B------:R-:W1:Y:S02]  /*18bd0*/  @!P0 SYNCS.PHASECHK.TRANS64 P0, [R5+URZ+0x2d840], R0 ;  /* 0x02d84000050085a7 */ /* 0x000e64000800007f */
[----:B-1----:R-:W-:Y:S05]  /*18be0*/  @!P0 BRA `(.L_x_11198) ;  /* 0xfffffffc00f08947 */ /* 0x002fea000383ffff */
[----:B------:R-:W-:Y:S05]  /*18bf0*/  BRA `(.L_x_11273) ;  /* 0xffffffc8008c7947 */ /* 0x000fea000383ffff */
.L_x_11199:
        /* <DEDUP_REMOVED lines=8> */
.L_x_11275:
[----:B------:R-:W-:Y:S05]  /*18c80*/  BSYNC B1 ;  /* 0x0000000000017941 */ /* 0x000fea0003800000 */
.L_x_11274:
[----:B------:R-:W0:Y:S01]  /*18c90*/  S2R R27, SR_TID.X ;  /* 0x00000000001b7919 */ /* 0x000e220000002100 */
        /* <DEDUP_REMOVED lines=8> */
[----:B------:R-:W-:-:S12]  /*18d20*/  IMAD R4, R4, 0x2, R22 ;  /* 0x0000000204047824 */ /* 0x000fd800078e0216 */
[----:B0-----:R-:W-:Y:S05]  /*18d30*/  WARPSYNC.COLLECTIVE R15, `(.L_x_11276) ;  /* 0x000000000f087348 */ /* 0x001fea0003c00000 */
[----:B------:R1:W2:Y:S02]  /*18d40*/  SHFL.IDX P6, R14, R13, R12, R11 ;  /* 0x0000000c0d0e7389 */ /* 0x0002a400000c000b */
[----:B012---:R-:W-:Y:S01]  /*18d50*/  ENDCOLLECTIVE ;  /* 0x000000000000791b */ /* 0x007fe20003800000 */
.L_x_11276:
        /* <DEDUP_REMOVED lines=8> */
.L_x_11277:
        /* <DEDUP_REMOVED lines=14> */
.L_x_11278:
[----:B------:R-:W-:Y:S02]  /*18ec0*/  IMAD.MOV.U32 R13, RZ, RZ, R7 ;  /* 0x000000ffff0d7224 */ /* 0x000fe400078e0007 */
[----:B------:R-:W-:Y:S02]  /*18ed0*/  IMAD.MOV.U32 R12, RZ, RZ, 0x2 ;  /* 0x00000002ff0c7424 */ /* 0x000fe400078e00ff */
[----:B------:R-:W-:-:S07]  /*18ee0*/  IMAD.MOV.U32 R2, RZ, RZ, R14 ;  /* 0x000000ffff027224 */ /* 0x000fce00078e000e */
[----:B------:R-:W-:Y:S05]  /*18ef0*/  WARPSYNC.COLLECTIVE R15, `(.L_x_11279) ;  /* 0x000000000f087348 */ /* 0x000fea0003c00000 */
[----:B------:R0:W1:Y:S02]  /*18f00*/  SHFL.IDX P6, R14, R13, R12, R11 ;  /* 0x0000000c0d0e7389 */ /* 0x00006400000c000b */
[----:B01----:R-:W-:Y:S01]  /*18f10*/  ENDCOLLECTIVE ;  /* 0x000000000000791b */ /* 0x003fe20003800000 */
.L_x_11279:
        /* <DEDUP_REMOVED lines=13> */
.L_x_11280:
[----:B------:R-:W-:Y:S02]  /*18ff0*/  IMAD.MOV.U32 R13, RZ, RZ, R7 ;  /* 0x000000ffff0d7224 */ /* 0x000fe400078e0007 */
[----:B------:R-:W-:Y:S02]  /*19000*/  IMAD.MOV.U32 R12, RZ, RZ, 0x3 ;  /* 0x00000003ff0c7424 */ /* 0x000fe400078e00ff */
[----:B------:R-:W-:-:S07]  /*19010*/  IMAD.MOV.U32 R2, RZ, RZ, R14 ;  /* 0x000000ffff027224 */ /* 0x000fce00078e000e */
[----:B------:R-:W-:Y:S05]  /*19020*/  WARPSYNC.COLLECTIVE R15, `(.L_x_11281) ;  /* 0x000000000f087348 */ /* 0x000fea0003c00000 */
[----:B------:R0:W1:Y:S02]  /*19030*/  SHFL.IDX P6, R14, R13, R12, R11 ;  /* 0x0000000c0d0e7389 */ /* 0x00006400000c000b */
[----:B01----:R-:W-:Y:S01]  /*19040*/  ENDCOLLECTIVE ;  /* 0x000000000000791b */ /* 0x003fe20003800000 */
.L_x_11281:
        /* <DEDUP_REMOVED lines=14> */
.L_x_11282:
[----:B------:R-:W-:Y:S01]  /*19130*/  IMAD.MOV.U32 R2, RZ, RZ, R14 ;  /* 0x000000ffff027224 */ /* 0x000fe200078e000e */
[----:B------:R-:W-:Y:S06]  /*19140*/  BRA `(.L_x_11283) ;  /* 0xffffffc8002c7947 */ /* 0x000fec000383ffff */
.L_x_11204:
[----:B-1----:R1:W2:Y:S02]  /*19150*/  SYNCS.PHASECHK.TRANS64.TRYWAIT P0, [R5+URZ+0x2d860], R2 ;  /* 0x02d86002050075a7 */ /* 0x0022a4000800017f */
[----:B--2---:R-:W-:Y:S05]  /*19160*/  @!P0 NANOSLEEP.SYNCS 0x989680 ;  /* 0x009896800000895d */ /* 0x004fea0003900000 */
[----:B------:R-:W2:Y:S02]  /*19170*/  @!P0 SYNCS.PHASECHK.TRANS64 P0, [R5+URZ+0x2d860], R2 ;  /* 0x02d86002050085a7 */ /* 0x000ea4000800007f */
[----:B--2---:R-:W-:Y:S05]  /*19180*/  @!P0 BRA `(.L_x_11204) ;  /* 0xfffffffc00f08947 */ /* 0x004fea000383ffff */
[----:B------:R-:W-:Y:S05]  /*19190*/  BRA `(.L_x_11284) ;  /* 0xffffffc800907947 */ /* 0x000fea000383ffff */
.L_x_11205:
        /* <DEDUP_REMOVED lines=8> */
.L_x_11286:
[----:B------:R-:W-:Y:S05]  /*19220*/  BSYNC B1 ;  /* 0x0000000000017941 */ /* 0x000fea0003800000 */
.L_x_11285:
        /* <DEDUP_REMOVED lines=9> */
.L_x_11287:
[----:B------:R-:W-:Y:S02]  /*192c0*/  IMAD.MOV.U32 R13, RZ, RZ, R24 ;  /* 0x000000ffff0d7224 */ /* 0x000fe400078e0018 */
[----:B------:R-:W-:Y:S02]  /*192d0*/  IMAD.MOV.U32 R12, RZ, RZ, 0x1 ;  /* 0x00000001ff0c7424 */ /* 0x000fe400078e00ff */
[----:B------:R-:W-:-:S07]  /*192e0*/  IMAD.MOV.U32 R2, RZ, RZ, R14 ;  /* 0x000000ffff027224 */ /* 0x000fce00078e000e */
[----:B------:R-:W-:Y:S05]  /*192f0*/  WARPSYNC.COLLECTIVE R15, `(.L_x_11288) ;  /* 0x000000000f087348 */ /* 0x000fea0003c00000 */
[----:B------:R0:W1:Y:S02]  /*19300*/  SHFL.IDX P6, R14, R13, R12, R11 ;  /* 0x0000000c0d0e7389 */ /* 0x00006400000c000b */
[----:B01----:R-:W-:Y:S01]  /*19310*/  ENDCOLLECTIVE ;  /* 0x000000000000791b */ /* 0x003fe20003800000 */
.L_x_11288:
        /* <DEDUP_REMOVED lines=16> */
.L_x_11289:
[----:B------:R-:W-:Y:S02]  /*19420*/  IMAD.MOV.U32 R13, RZ, RZ, R24 ;  /* 0x000000ffff0d7224 */ /* 0x000fe400078e0018 */
[----:B------:R-:W-:Y:S02]  /*19430*/  IMAD.MOV.U32 R12, RZ, RZ, 0x2 ;  /* 0x00000002ff0c7424 */ /* 0x000fe400078e00ff */
[----:B------:R-:W-:-:S07]  /*19440*/  IMAD.MOV.U32 R2, RZ, RZ, R14 ;  /* 0x000000ffff027224 */ /* 0x000fce00078e000e */
[----:B------:R-:W-:Y:S05]  /*19450*/  WARPSYNC.COLLECTIVE R15, `(.L_x_11290) ;  /* 0x000000000f087348 */ /* 0x000fea0003c00000 */
[----:B------:R0:W1:Y:S02]  /*19460*/  SHFL.IDX P6, R14, R13, R12, R11 ;  /* 0x0000000c0d0e7389 */ /* 0x00006400000c000b */
[----:B01----:R-:W-:Y:S01]  /*19470*/  ENDCOLLECTIVE ;  /* 0x000000000000791b */ /* 0x003fe20003800000 */
.L_x_11290:
        /* <DEDUP_REMOVED lines=16> */
.L_x_11291:
[----:B------:R-:W-:Y:S02]  /*19580*/  IMAD.MOV.U32 R13, RZ, RZ, R24 ;  /* 0x000000ffff0d7224 */ /* 0x000fe400078e0018 */
[----:B------:R-:W-:Y:S02]  /*19590*/  IMAD.MOV.U32 R12, RZ, RZ, 0x3 ;  /* 0x00000003ff0c7424 */ /* 0x000fe400078e00ff */
[----:B------:R-:W-:-:S07]  /*195a0*/  IMAD.MOV.U32 R2, RZ, RZ, R14 ;  /* 0x000000ffff027224 */ /* 0x000fce00078e000e */
[----:B------:R-:W-:Y:S05]  /*195b0*/  WARPSYNC.COLLECTIVE R15, `(.L_x_11292) ;  /* 0x000000000f087348 */ /* 0x000fea0003c00000 */
[----:B------:R0:W1:Y:S02]  /*195c0*/  SHFL.IDX P6, R14, R13, R12, R11 ;  /* 0x0000000c0d0e7389 */ /* 0x00006400000c000b */
[----:B01----:R-:W-:Y:S01]  /*195d0*/  ENDCOLLECTIVE ;  /* 0x000000000000791b */ /* 0x003fe20003800000 */
.L_x_11292:
        /* <DEDUP_REMOVED lines=13> */
.L_x_11293:
        /* <DEDUP_REMOVED lines=8> */
.L_x_11213:
[----:B-1----:R1:W2:Y:S02]  /*19730*/  SYNCS.PHASECHK.TRANS64.TRYWAIT P0, [R0+URZ+0x2d860], R3 ;  /* 0x02d86003000075a7 */ /* 0x0022a4000800017f */
[----:B--2---:R-:W-:Y:S05]  /*19740*/  @!P0 NANOSLEEP.SYNCS 0x989680 ;  /* 0x009896800000895d */ /* 0x004fea0003900000 */
[----:B------:R-:W2:Y:S02]  /*19750*/  @!P0 SYNCS.PHASECHK.TRANS64 P0, [R0+URZ+0x2d860], R3 ;  /* 0x02d86003000085a7 */ /* 0x000ea4000800007f */
[----:B--2---:R-:W-:Y:S05]  /*19760*/  @!P0 BRA `(.L_x_11213) ;  /* 0xfffffffc00f08947 */ /* 0x004fea000383ffff */
[----:B------:R-:W-:Y:S05]  /*19770*/  BRA `(.L_x_11295) ;  /* 0xffffffcc00287947 */ /* 0x000fea000383ffff */
.L_x_11214:
        /* <DEDUP_REMOVED lines=8> */
.L_x_11297:
[----:B------:R-:W-:Y:S05]  /*19800*/  BSYNC B0 ;  /* 0x0000000000007941 */ /* 0x000fea0003800000 */
.L_x_11296:
        /* <DEDUP_REMOVED lines=10> */
.L_x_11298:
        /* <DEDUP_REMOVED lines=17> */
.L_x_11299:
        /* <DEDUP_REMOVED lines=14> */
.L_x_11300:
[----:B------:R-:W-:Y:S02]  /*19aa0*/  IMAD.MOV.U32 R13, RZ, RZ, R24 ;  /* 0x000000ffff0d7224 */ /* 0x000fe400078e0018 */
[----:B------:R-:W-:Y:S01]  /*19ab0*/  IMAD.MOV.U32 R12, RZ, RZ, 0x2 ;  /* 0x00000002ff0c7424 */ /* 0x000fe200078e00ff */
[----:B------:R-:W-:-:S13]  /*19ac0*/  IADD3 R2, P4, R14, R5, RZ ;  /* 0x000000050e027210 */ /* 0x000fda0007f9e0ff */
[----:B------:R-:W-:Y:S05]  /*19ad0*/  WARPSYNC.COLLECTIVE R15, `(.L_x_11301) ;  /* 0x000000000f087348 */ /* 0x000fea0003c00000 */
[----:B------:R0:W1:Y:S02]  /*19ae0*/  SHFL.IDX P6, R14, R13, R12, R11 ;  /* 0x0000000c0d0e7389 */ /* 0x00006400000c000b */
[----:B01----:R-:W-:Y:S01]  /*19af0*/  ENDCOLLECTIVE ;  /* 0x000000000000791b */ /* 0x003fe20003800000 */
.L_x_11301:
        /* <DEDUP_REMOVED lines=15> */
.L_x_11302:
[----:B------:R-:W-:Y:S02]  /*19bf0*/  IMAD.MOV.U32 R13, RZ, RZ, R24 ;  /* 0x000000ffff0d7224 */ /* 0x000fe400078e0018 */
[----:B------:R-:W-:Y:S01]  /*19c00*/  IMAD.MOV.U32 R12, RZ, RZ, 0x3 ;  /* 0x00000003ff0c7424 */ /* 0x000fe200078e00ff */
[----:B------:R-:W-:-:S13]  /*19c10*/  IADD3 R2, P4, R14, R5, RZ ;  /* 0x000000050e027210 */ /* 0x000fda0007f9e0ff */
[----:B------:R-:W-:Y:S05]  /*19c20*/  WARPSYNC.COLLECTIVE R15, `(.L_x_11303) ;  /* 0x000000000f087348 */ /* 0x000fea0003c00000 */
[----:B------:R0:W1:Y:S02]  /*19c30*/  SHFL.IDX P6, R14, R13, R12, R11 ;  /* 0x0000000c0d0e7389 */ /* 0x00006400000c000b */
[----:B01----:R-:W-:Y:S01]  /*19c40*/  ENDCOLLECTIVE ;  /* 0x000000000000791b */ /* 0x003fe20003800000 */
.L_x_11303:
        /* <DEDUP_REMOVED lines=14> */
.L_x_11304:
[----:B------:R-:W-:Y:S05]  /*19d30*/  BRA `(.L_x_11305) ;  /* 0xffffffc8009c7947 */ /* 0x000fea000383ffff */
.L_x_11219:
        /* <DEDUP_REMOVED lines=8> */
.L_x_11307:
[----:B------:R-:W-:Y:S05]  /*19dc0*/  BSYNC B0 ;  /* 0x0000000000007941 */ /* 0x000fea0003800000 */
.L_x_11306:
        /* <DEDUP_REMOVED lines=9> */
.L_x_11308:
        /* <DEDUP_REMOVED lines=18> */
.L_x_11309:
[----:B------:R-:W-:Y:S01]  /*19f80*/  IMAD.MOV.U32 R12, RZ, RZ, 0x2 ;  /* 0x00000002ff0c7424 */ /* 0x000fe200078e00ff */
[----:B------:R-:W-:-:S05]  /*19f90*/  SEL R5, R14, RZ, P1 ;  /* 0x000000ff0e057207 */ /* 0x000fca0000800000 */
[----:B------:R-:W-:-:S04]  /*19fa0*/  IMAD.IADD R4, R2, 0x1, R5 ;  /* 0x0000000102047824 */ /* 0x000fc800078e0205 */
[----:B------:R-:W-:-:S07]  /*19fb0*/  IMAD.MOV.U32 R13, RZ, RZ, R4 ;  /* 0x000000ffff0d7224 */ /* 0x000fce00078e0004 */
[----:B------:R-:W-:Y:S05]  /*19fc0*/  WARPSYNC.COLLECTIVE R15, `(.L_x_11310) ;  /* 0x000000000f087348 */ /* 0x000fea0003c00000 */
[----:B------:R0:W1:Y:S02]  /*19fd0*/  SHFL.UP P6, R14, R13, R12, R11 ;  /* 0x0400000c0d0e7389 */ /* 0x00006400000c000b */
[----:B01----:R-:W-:Y:S01]  /*19fe0*/  ENDCOLLECTIVE ;  /* 0x000000000000791b */ /* 0x003fe20003800000 */
.L_x_11310:
[----:B------:R-:W-:Y:S01]  /*19ff0*/  IMAD.MOV.U32 R12, RZ, RZ, 0x4 ;  /* 0x00000004ff0c7424 */ /* 0x000fe200078e00ff */
[----:B------:R-:W-:-:S05]  /*1a000*/  SEL R5, R14, RZ, P2 ;  /* 0x000000ff0e057207 */ /* 0x000fca0001000000 */
[----:B------:R-:W-:-:S04]  /*1a010*/  IMAD.IADD R5, R4, 0x1, R5 ;  /* 0x0000000104057824 */ /* 0x000fc800078e0205 */
[----:B------:R-:W-:-:S07]  /*1a020*/  IMAD.MOV.U32 R13, RZ, RZ, R5 ;  /* 0x000000ffff0d7224 */ /* 0x000fce00078e0005 */
[----:B------:R-:W-:Y:S05]  /*1a030*/  WARPSYNC.COLLECTIVE R15, `(.L_x_11311) ;  /* 0x000000000f087348 */ /* 0x000fea0003c00000 */
[----:B------:R0:W1:Y:S02]  /*1a040*/  SHFL.UP P6, R14, R13, R12, R11 ;  /* 0x0400000c0d0e7389 */ /* 0x00006400000c000b */
[----:B01----:R-:W-:Y:S01]  /*1a050*/  ENDCOLLECTIVE ;  /* 0x000000000000791b */ /* 0x003fe20003800000 */
.L_x_11311:
[----:B------:R-:W-:Y:S01]  /*1a060*/  IMAD.MOV.U32 R12, RZ, RZ, 0x8 ;  /* 0x00000008ff0c7424 */ /* 0x000fe200078e00ff */
[----:B------:R-:W-:-:S05]  /*1a070*/  SEL R6, R14, RZ, P3 ;  /* 0x000000ff0e067207 */ /* 0x000fca0001800000 */
[----:B------:R-:W-:-:S04]  /*1a080*/  IMAD.IADD R6, R5, 0x1, R6 ;  /* 0x0000000105067824 */ /* 0x000fc800078e0206 */
[----:B------:R-:W-:-:S07]  /*1a090*/  IMAD.MOV.U32 R13, RZ, RZ, R6 ;  /* 0x000000ffff0d7224 */ /* 0x000fce00078e0006 */
[----:B------:R-:W-:Y:S05]  /*1a0a0*/  WARPSYNC.COLLECTIVE R15, `(.L_x_11312) ;  /* 0x000000000f087348 */ /* 0x000fea0003c00000 */
[----:B------:R0:W1:Y:S02]  /*1a0b0*/  SHFL.UP P6, R14, R13, R12, R11 ;  /* 0x0400000c0d0e7389 */ /* 0x00006400000c000b */
[----:B01----:R-:W-:Y:S01]  /*1a0c0*/  ENDCOLLECTIVE ;  /* 0x000000000000791b */ /* 0x003fe20003800000 */
.L_x_11312:
[----:B------:R-:W-:Y:S01]  /*1a0d0*/  IMAD.MOV.U32 R12, RZ, RZ, 0x10 ;  /* 0x00000010ff0c7424 */ /* 0x000fe200078e00ff */
[----:B------:R-:W-:-:S05]  /*1a0e0*/  SEL R3, R14, RZ, P4 ;  /* 0x000000ff0e037207 */ /* 0x000fca0002000000 */
[----:B------:R-:W-:-:S04]  /*1a0f0*/  IMAD.IADD R4, R6, 0x1, R3 ;  /* 0x0000000106047824 */ /* 0x000fc800078e0203 */
[----:B------:R-:W-:-:S07]  /*1a100*/  IMAD.MOV.U32 R13, RZ, RZ, R4 ;  /* 0x000000ffff0d7224 */ /* 0x000fce00078e0004 */
[----:B------:R-:W-:Y:S05]  /*1a110*/  WARPSYNC.COLLECTIVE R15, `(.L_x_11313) ;  /* 0x000000000f087348 */ /* 0x000fea0003c00000 */
[----:B------:R0:W1:Y:S02]  /*1a120*/  SHFL.UP P6, R14, R13, R12, R11 ;  /* 0x0400000c0d0e7389 */ /* 0x00006400000c000b */
[----:B01----:R-:W-:Y:S01]  /*1a130*/  ENDCOLLECTIVE ;  /* 0x000000000000791b */ /* 0x003fe20003800000 */
.L_x_11313:
        /* <DEDUP_REMOVED lines=8> */
.L_x_11314:
[----:B------:R-:W-:Y:S05]  /*1a1c0*/  BRA `(.L_x_11315) ;  /* 0xffffffc800b07947 */ /* 0x000fea000383ffff */
.L_x_11224:
        /* <DEDUP_REMOVED lines=8> */
.L_x_11317:
[----:B------:R-:W-:Y:S05]  /*1a250*/  BSYNC B0 ;  /* 0x0000000000007941 */ /* 0x000fea0003800000 */
.L_x_11316:
        /* <DEDUP_REMOVED lines=8> */
.L_x_11318:
[----:B------:R-:W-:Y:S01]  /*1a2e0*/  IMAD.MOV.U32 R12, RZ, RZ, 0x4 ;  /* 0x00000004ff0c7424 */ /* 0x000fe200078e00ff */
[----:B------:R-:W-:-:S05]  /*1a2f0*/  SEL R14, R14, RZ, P2 ;  /* 0x000000ff0e0e7207 */ /* 0x000fca0001000000 */
[----:B------:R-:W-:-:S04]  /*1a300*/  IMAD.IADD R3, R13, 0x1, R14 ;  /* 0x000000010d037824 */ /* 0x000fc800078e020e */
[----:B------:R-:W-:-:S07]  /*1a310*/  IMAD.MOV.U32 R13, RZ, RZ, R3 ;  /* 0x000000ffff0d7224 */ /* 0x000fce00078e0003 */
[----:B------:R-:W-:Y:S05]  /*1a320*/  WARPSYNC.COLLECTIVE R15, `(.L_x_11319) ;  /* 0x000000000f087348 */ /* 0x000fea0003c00000 */
[----:B------:R0:W1:Y:S02]  /*1a330*/  SHFL.UP P6, R14, R13, R12, R11 ;  /* 0x0400000c0d0e7389 */ /* 0x00006400000c000b */
[----:B01----:R-:W-:Y:S01]  /*1a340*/  ENDCOLLECTIVE ;  /* 0x000000000000791b */ /* 0x003fe20003800000 */
.L_x_11319:
[----:B------:R-:W-:Y:S01]  /*1a350*/  IMAD.MOV.U32 R12, RZ, RZ, 0x8 ;  /* 0x00000008ff0c7424 */ /* 0x000fe200078e00ff */
[----:B------:R-:W-:-:S05]  /*1a360*/  SEL R4, R14, RZ, P3 ;  /* 0x000000ff0e047207 */ /* 0x000fca0001800000 */
[----:B------:R-:W-:-:S04]  /*1a370*/  IMAD.IADD R4, R3, 0x1, R4 ;  /* 0x0000000103047824 */ /* 0x000fc800078e0204 */
[----:B------:R-:W-:-:S07]  /*1a380*/  IMAD.MOV.U32 R13, RZ, RZ, R4 ;  /* 0x000000ffff0d7224 */ /* 0x000fce00078e0004 */
[----:B------:R-:W-:Y:S05]  /*1a390*/  WARPSYNC.COLLECTIVE R15, `(.L_x_11320) ;  /* 0x000000000f087348 */ /* 0x000fea0003c00000 */
[----:B------:R0:W1:Y:S02]  /*1a3a0*/  SHFL.UP P6, R14, R13, R12, R11 ;  /* 0x0400000c0d0e7389 */ /* 0x00006400000c000b */
[----:B01----:R-:W-:Y:S01]  /*1a3b0*/  ENDCOLLECTIVE ;  /* 0x000000000000791b */ /* 0x003fe20003800000 */
.L_x_11320:
[----:B------:R-:W-:Y:S01]  /*1a3c0*/  IMAD.MOV.U32 R12, RZ, RZ, 0x10 ;  /* 0x00000010ff0c7424 */ /* 0x000fe200078e00ff */
[----:B------:R-:W-:-:S05]  /*1a3d0*/  SEL R5, R14, RZ, P4 ;  /* 0x000000ff0e057207 */ /* 0x000fca0002000000 */
[----:B------:R-:W-:-:S04]  /*1a3e0*/  IMAD.IADD R5, R4, 0x1, R5 ;  /* 0x0000000104057824 */ /* 0x000fc800078e0205 */
[----:B------:R-:W-:-:S07]  /*1a3f0*/  IMAD.MOV.U32 R13, RZ, RZ, R5 ;  /* 0x000000ffff0d7224 */ /* 0x000fce00078e0005 */
[----:B------:R-:W-:Y:S05]  /*1a400*/  WARPSYNC.COLLECTIVE R15, `(.L_x_11321) ;  /* 0x000000000f087348 */ /* 0x000fea0003c00000 */
[----:B------:R0:W1:Y:S02]  /*1a410*/  SHFL.UP P6, R14, R13, R12, R11 ;  /* 0x0400000c0d0e7389 */ /* 0x00006400000c000b */
[----:B01----:R-:W-:Y:S01]  /*1a420*/  ENDCOLLECTIVE ;  /* 0x000000000000791b */ /* 0x003fe20003800000 */
.L_x_11321:
        /* <DEDUP_REMOVED lines=8> */
.L_x_11322:
[----:B------:R-:W-:Y:S05]  /*1a4b0*/  BRA `(.L_x_11323) ;  /* 0xffffffc800907947 */ /* 0x000fea000383ffff */
.L_x_11226:
[----:B------:R-:W-:Y:S01]  /*1a4c0*/  BSSY B0, `(.L_x_11324) ;  /* 0x0000006000007945 */ /* 0x000fe20003800000 */
[----:B------:R-:W-:Y:S01]  /*1a4d0*/  PLOP3.LUT P6, PT, P6, PT, PT, 0x8, 0x0 ;  /* 0x000000000000781c */ /* 0x000fe200037ce170 */
[----:B------:R-:W-:-:S12]  /*1a4e0*/  IMAD.MOV.U32 R15, RZ, RZ, -0x1 ;  /* 0xffffffffff0f7424 */ /* 0x000fd800078e00ff */
[----:B01----:R-:W-:Y:S05]  /*1a4f0*/  WARPSYNC.COLLECTIVE R15, `(.L_x_11325) ;  /* 0x000000000f087348 */ /* 0x003fea0003c00000 */
[----:B------:R-:W-:Y:S01]  /*1a500*/  VOTE.ANY R14, PT, P6 ;  /* 0x00000000000e7806 */ /* 0x000fe200030e0100 */
[----:B01----:R-:W-:Y:S06]  /*1a510*/  ENDCOLLECTIVE ;  /* 0x000000000000791b */ /* 0x003fec0003800000 */
.L_x_11325:
[----:B------:R-:W-:Y:S05]  /*1a520*/  BSYNC B0 ;  /* 0x0000000000007941 */ /* 0x000fea0003800000 */
.L_x_11324:
        /* <DEDUP_REMOVED lines=9> */
.L_x_11326:
[----:B------:R-:W-:Y:S01]  /*1a5c0*/  IMAD.MOV.U32 R17, RZ, RZ, R14 ;  /* 0x000000ffff117224 */ /* 0x000fe200078e000e */
[----:B------:R-:W-:Y:S06]  /*1a5d0*/  BRA `(.L_x_11327) ;  /* 0xffffffc800807947 */ /* 0x000fec000383ffff */
.L_x_11228:
[----:B------:R-:W-:Y:S01]  /*1a5e0*/  BSSY B0, `(.L_x_11328) ;  /* 0x0000007000007945 */ /* 0x000fe20003800000 */
[----:B------:R-:W-:Y:S02]  /*1a5f0*/  IMAD.MOV.U32 R13, RZ, RZ, R3 ;  /* 0x000000ffff0d7224 */ /* 0x000fe400078e0003 */
[----:B------:R-:W-:Y:S02]  /*1a600*/  IMAD.MOV.U32 R11, RZ, RZ, 0x1f ;  /* 0x0000001fff0b7424 */ /* 0x000fe400078e00ff */
[----:B------:R-:W-:-:S07]  /*1a610*/  IMAD.MOV.U32 R15, RZ, RZ, -0x1 ;  /* 0xffffffffff0f7424 */ /* 0x000fce00078e00ff */
[----:B0123--:R-:W-:Y:S05]  /*1a620*/  WARPSYNC.COLLECTIVE R15, `(.L_x_11329) ;  /* 0x000000000f087348 */ /* 0x00ffea0003c00000 */
[----:B------:R4:W0:Y:S02]  /*1a630*/  SHFL.IDX P6, R14, R13, R12, R11 ;  /* 0x0000000c0d0e7389 */ /* 0x00082400000c000b */
[----:B01234-:R-:W-:Y:S01]  /*1a640*/  ENDCOLLECTIVE ;  /* 0x000000000000791b */ /* 0x01ffe20003800000 */
.L_x_11329:
[----:B------:R-:W-:Y:S05]  /*1a650*/  BSYNC B0 ;  /* 0x0000000000007941 */ /* 0x000fea0003800000 */
.L_x_11328:
[----:B------:R-:W-:Y:S01]  /*1a660*/  IMAD.MOV.U32 R6, RZ, RZ, R14 ;  /* 0x000000ffff067224 */ /* 0x000fe200078e000e */
[----:B------:R-:W-:Y:S06]  /*1a670*/  BRA `(.L_x_11227) ;  /* 0xffffffc800747947 */ /* 0x000fec000383ffff */
.L_x_11232:
[----:B0-----:R0:W3:Y:S02]  /*1a680*/  SYNCS.PHASECHK.TRANS64.TRYWAIT P0, [R5+URZ+0x2d820], R0 ;  /* 0x02d82000050075a7 */ /* 0x0010e4000800017f */
[----:B---3--:R-:W-:Y:S05]  /*1a690*/  @!P0 NANOSLEEP.SYNCS 0x989680 ;  /* 0x009896800000895d */ /* 0x008fea0003900000 */
[----:B------:R-:W3:Y:S02]  /*1a6a0*/  @!P0 SYNCS.PHASECHK.TRANS64 P0, [R5+URZ+0x2d820], R0 ;  /* 0x02d82000050085a7 */ /* 0x000ee4000800007f */
[----:B---3--:R-:W-:Y:S05]  /*1a6b0*/  @!P0 BRA `(.L_x_11232) ;  /* 0xfffffffc00f08947 */ /* 0x008fea000383ffff */
[----:B------:R-:W-:Y:S05]  /*1a6c0*/  BRA `(.L_x_11330) ;  /* 0xffffffcc00ec7947 */ /* 0x000fea000383ffff */
.L_x_11233:
        /* <DEDUP_REMOVED lines=11> */
.L_x_11332:
[----:B------:R-:W-:Y:S05]  /*1a780*/  BSYNC B0 ;  /* 0x0000000000007941 */ /* 0x000fea0003800000 */
.L_x_11331:
[----:B------:R-:W-:Y:S05]  /*1a790*/  BRA `(.L_x_11333) ;  /* 0xffffffcc00d47947 */ /* 0x000fea000383ffff */
.L_x_11236:
[----:B------:R-:W-:Y:S01]  /*1a7a0*/  BSSY B1, `(.L_x_11334) ;  /* 0x0000006000017945 */ /* 0x000fe20003800000 */
[----:B------:R-:W-:-:S07]  /*1a7b0*/  IMAD.MOV.U32 R15, RZ, RZ, -0x1 ;  /* 0xffffffffff0f7424 */ /* 0x000fce00078e00ff */
[----:B012---:R-:W-:Y:S05]  /*1a7c0*/  WARPSYNC.COLLECTIVE R15, `(.L_x_11335) ;  /* 0x000000000f0c7348 */ /* 0x007fea0003c00000 */
[----:B------:R-:W-:Y:S02]  /*1a7d0*/  ELECT P6, UR62, PT ;  /* 0x00000000003e782f */ /* 0x000fe400038c0000 */
[----:B------:R-:W-:Y:S01]  /*1a7e0*/  MOV R14, UR62 ;  /* 0x0000003e000e7c02 */ /* 0x000fe20008000f00 */
[----:B012---:R-:W-:Y:S10]  /*1a7f0*/  ENDCOLLECTIVE ;  /* 0x000000000000791b */ /* 0x007ff40003800000 */
.L_x_11335:
[----:B------:R-:W-:Y:S05]  /*1a800*/  BSYNC B1 ;  /* 0x0000000000017941 */ /* 0x000fea0003800000 */
.L_x_11334:
[----:B------:R-:W-:Y:S05]  /*1a810*/  BRA `(.L_x_11336) ;  /* 0xffffffcc00cc7947 */ /* 0x000fea000383ffff */
.L_x_11238:
[----:B0-----:R0:W3:Y:S02]  /*1a820*/  SYNCS.PHASECHK.TRANS64.TRYWAIT P1, [R3+URZ+0x2d840], R2 ;  /* 0x02d84002030075a7 */ /* 0x0010e4000802017f */
[----:B---3--:R-:W-:Y:S05]  /*1a830*/  @!P1 NANOSLEEP.SYNCS 0x989680 ;  /* 0x009896800000995d */ /* 0x008fea0003900000 */
[----:B------:R-:W3:Y:S02]  /*1a840*/  @!P1 SYNCS.PHASECHK.TRANS64 P1, [R3+URZ+0x2d840], R2 ;  /* 0x02d84002030095a7 */ /* 0x000ee4000802007f */
[----:B---3--:R-:W-:Y:S05]  /*1a850*/  @!P1 BRA `(.L_x_11238) ;  /* 0xfffffffc00f09947 */ /* 0x008fea000383ffff */
[----:B------:R-:W-:Y:S05]  /*1a860*/  BRA `(.L_x_11337) ;  /* 0xffffffcc00ec7947 */ /* 0x000fea000383ffff */
.L_x_11240:
[----:B---3--:R3:W4:Y:S02]  /*1a870*/  SYNCS.PHASECHK.TRANS64.TRYWAIT P1, [R25+URZ+0x2d840], R0 ;  /* 0x02d84000190075a7 */ /* 0x008724000802017f */
[----:B----4-:R-:W-:Y:S05]  /*1a880*/  @!P1 NANOSLEEP.SYNCS 0x989680 ;  /* 0x009896800000995d */ /* 0x010fea0003900000 */
[----:B------:R-:W4:Y:S02]  /*1a890*/  @!P1 SYNCS.PHASECHK.TRANS64 P1, [R25+URZ+0x2d840], R0 ;  /* 0x02d84000190095a7 */ /* 0x000f24000802007f */
[----:B----4-:R-:W-:Y:S05]  /*1a8a0*/  @!P1 BRA `(.L_x_11240) ;  /* 0xfffffffc00f09947 */ /* 0x010fea000383ffff */
[----:B------:R-:W-:Y:S05]  /*1a8b0*/  BRA `(.L_x_11338) ;  /* 0xffffffcc00f87947 */ /* 0x000fea000383ffff */
.L_x_11242:
[----:B----4-:R4:W0:Y:S02]  /*1a8c0*/  SYNCS.PHASECHK.TRANS64.TRYWAIT P1, [R3+URZ+0x2d860], R2 ;  /* 0x02d86002030075a7 */ /* 0x010824000802017f */
[----:B0-----:R-:W-:Y:S05]  /*1a8d0*/  @!P1 NANOSLEEP.SYNCS 0x989680 ;  /* 0x009896800000995d */ /* 0x001fea0003900000 */
[----:B------:R-:W0:Y:S02]  /*1a8e0*/  @!P1 SYNCS.PHASECHK.TRANS64 P1, [R3+URZ+0x2d860], R2 ;  /* 0x02d86002030095a7 */ /* 0x000e24000802007f */
[----:B0-----:R-:W-:Y:S05]  /*1a8f0*/  @!P1 BRA `(.L_x_11242) ;  /* 0xfffffffc00f09947 */ /* 0x001fea000383ffff */
[----:B------:R-:W-:Y:S05]  /*1a900*/  BRA `(.L_x_11339) ;  /* 0xffffffcc00f47947 */ /* 0x000fea000383ffff */
.L_x_11340:
        /* <DEDUP_REMOVED lines=15> */
.L_x_15857:


//--------------------- .text._ZN7cutlass13device_kernelIN5flash11enable_sm90INS1_16FlashAttnFwdSm90INS1_25CollectiveMainloopFwdSm90ILi2EN4cute5tupleIJNS5_1CILi1EEES8_S8_EEENS6_IJNS7_ILi192EEENS7_ILi128EEENS7_ILi96EEEEEELi96ENS_10bfloat16_tEfNS_4arch4Sm90ELb0ELb1ELb1ELb1ELb1ELb1ELb0ELb0ELb1ELb1ELb0ELb0EEENS1_21CollectiveEpilogueFwdINS6_IJSA_SC_SB_EEES9_SE_SG_Li384ELb1ELb1ELb0ELb0EEENS1_36VarlenDynamicPersistentTileSchedulerILi192ELi128ELi384ELi128ELb0ELb1ELb1ELb1ELb0ELb1EEEEEEEEEvNT_6ParamsE --------------------------
	.section	.text._ZN7cutlass13device_kernelIN5flash11enable_sm90INS1_16FlashAttnFwdSm90INS1_25CollectiveMainloopFwdSm90ILi2EN4cute5tupleIJNS5_1CILi1EEES8_S8_EEENS6_IJNS7_ILi192EEENS7_ILi128EEENS7_ILi96EEEEEELi96ENS_10bfloat16_tEfNS_4arch4Sm90ELb0ELb1ELb1ELb1ELb1ELb1ELb0ELb0ELb1ELb1ELb0ELb0EEENS1_21CollectiveEpilogueFwdINS6_IJSA_SC_SB_EEES9_SE_SG_Li384ELb1ELb1ELb0ELb0EEENS1_36VarlenDynamicPersistentTileSchedulerILi192ELi128ELi384ELi128ELb0ELb1ELb1ELb1ELb0ELb1EEEEEEEEEvNT_6ParamsE,"ax",@progbits
	.align	128
.text._ZN7cutlass13device_kernelIN5flash11enable_sm90INS1_16FlashAttnFwdSm90INS1_25CollectiveMainloopFwdSm90ILi2EN4cute5tupleIJNS5_1CILi1EEES8_S8_EEENS6_IJNS7_ILi192EEENS7_ILi128EEENS7_ILi96EEEEEELi96ENS_10bfloat16_tEfNS_4arch4Sm90ELb0ELb1ELb1ELb1ELb1ELb1ELb0ELb0ELb1ELb1ELb0ELb0EEENS1_21CollectiveEpilogueFwdINS6_IJSA_SC_SB_EEES9_SE_SG_Li384ELb1ELb1ELb0ELb0EEENS1_36VarlenDynamicPersistentTileSchedulerILi192ELi128ELi384ELi128ELb0ELb1ELb1ELb1ELb0ELb1EEEEEEEEEvNT_6ParamsE:
        .type           _ZN7cutlass13device_kernelIN5flash11enable_sm90INS1_16FlashAttnFwdSm90INS1_25CollectiveMainloopFwdSm90ILi2EN4cute5tupleIJNS5_1CILi1EEES8_S8_EEENS6_IJNS7_ILi192EEENS7_ILi128EEENS7_ILi96EEEEEELi96ENS_10bfloat16_tEfNS_4arch4Sm90ELb0ELb1ELb1ELb1ELb1ELb1ELb0ELb0ELb1ELb1ELb0ELb0EEENS1_21CollectiveEpilogueFwdINS6_IJSA_SC_SB_EEES9_SE_SG_Li384ELb1ELb1ELb0ELb0EEENS1_36VarlenDynamicPersistentTileSchedulerILi192ELi128ELi384ELi128ELb0ELb1ELb1ELb1ELb0ELb1EEEEEEEEEvNT_6ParamsE,@function
        .size           _ZN7cutlass13device_kernelIN5flash11enable_sm90INS1_16FlashAttnFwdSm90INS1_25CollectiveMainloopFwdSm90ILi2EN4cute5tupleIJNS5_1CILi1EEES8_S8_EEENS6_IJNS7_ILi192EEENS7_ILi128EEENS7_ILi96EEEEEELi96ENS_10bfloat16_tEfNS_4arch4Sm90ELb0ELb1ELb1ELb1ELb1ELb1ELb0ELb0ELb1ELb1ELb0ELb0EEENS1_21CollectiveEpilogueFwdINS6_IJSA_SC_SB_EEES9_SE_SG_Li384ELb1ELb1ELb0ELb0EEENS1_36VarlenDynamicPersistentTileSchedulerILi192ELi128ELi384ELi128ELb0ELb1ELb1ELb1ELb0ELb1EEEEEEEEEvNT_6ParamsE,(.L_x_15858 - _ZN7cutlass13device_kernelIN5flash11enable_sm90INS1_16FlashAttnFwdSm90INS1_25CollectiveMainloopFwdSm90ILi2EN4cute5tupleIJNS5_1CILi1EEES8_S8_EEENS6_IJNS7_ILi192EEENS7_ILi128EEENS7_ILi96EEEEEELi96ENS_10bfloat16_tEfNS_4arch4Sm90ELb0ELb1ELb1ELb1ELb1ELb1ELb0ELb0ELb1ELb1ELb0ELb0EEENS1_21CollectiveEpilogueFwdINS6_IJSA_SC_SB_EEES9_SE_SG_Li384ELb1ELb1ELb0ELb0EEENS1_36VarlenDynamicPersistentTileSchedulerILi192ELi128ELi384ELi128ELb0ELb1ELb1ELb1ELb0ELb1EEEEEEEEEvNT_6ParamsE)
        .other          _ZN7cutlass13device_kernelIN5flash11enable_sm90INS1_16FlashAttnFwdSm90INS1_25CollectiveMainloopFwdSm90ILi2EN4cute5tupleIJNS5_1CILi1EEES8_S8_EEENS6_IJNS7_ILi192EEENS7_ILi128EEENS7_ILi96EEEEEELi96ENS_10bfloat16_tEfNS_4arch4Sm90ELb0ELb1ELb1ELb1ELb1ELb1ELb0ELb0ELb1ELb1ELb0ELb0EEENS1_21CollectiveEpilogueFwdINS6_IJSA_SC_SB_EEES9_SE_SG_Li384ELb1ELb1ELb0ELb0EEENS1_36VarlenDynamicPersistentTileSchedulerILi192ELi128ELi384ELi128ELb0ELb1ELb1ELb1ELb0ELb1EEEEEEEEEvNT_6ParamsE,@"STO_CUDA_ENTRY STV_DEFAULT"
_ZN7cutlass13device_kernelIN5flash11enable_sm90INS1_16FlashAttnFwdSm90INS1_25CollectiveMainloopFwdSm90ILi2EN4cute5tupleIJNS5_1CILi1EEES8_S8_EEENS6_IJNS7_ILi192EEENS7_ILi128EEENS7_ILi96EEEEEELi96ENS_10bfloat16_tEfNS_4arch4Sm90ELb0ELb1ELb1ELb1ELb1ELb1ELb0ELb0ELb1ELb1ELb0ELb0EEENS1_21CollectiveEpilogueFwdINS6_IJSA_SC_SB_EEES9_SE_SG_Li384ELb1ELb1ELb0ELb0EEENS1_36VarlenDynamicPersistentTileSchedulerILi192ELi128ELi384ELi128ELb0ELb1ELb1ELb1ELb0ELb1EEEEEEEEEvNT_6ParamsE:
        /* <DEDUP_REMOVED lines=18> */
.L_x_11342:
[----:B------:R-:W-:Y:S05]  /*0120*/  BSYNC B0 ;  /* 0x0000000000007941 */ /* 0x000fea0003800000 */
.L_x_11341:
        /* <DEDUP_REMOVED lines=41> */
.L_x_11343:
        /* <DEDUP_REMOVED lines=22> */
.L_x_11344:
        /* <DEDUP_REMOVED lines=18> */
.L_x_11345:
        /* <DEDUP_REMOVED lines=22> */
.L_x_11346:
        /* <DEDUP_REMOVED lines=22> */
.L_x_11347:
        /* <DEDUP_REMOVED lines=8> */
.L_x_11350:
        /* <DEDUP_REMOVED lines=22> */
[----:B------:R-:W-:Y:S01]  /*0ae0*/  R2UR UR40, R2 ;  /* 0x00000000022872ca */ /* 0x000fe200000e0000 */
[----:B------:R-:W-:Y:S01]  /*0af0*/  IMAD.MOV.U32 R23, RZ, RZ, RZ ;  /* 0x000000ffff177224 */ /* 0x000fe200078e00ff */
[----:B------:R-:W-:Y:S01]  /*0b00*/  ULOP3.LUT UR39, UR36, 0x1, URZ, 0xfc, !UPT ;  /* 0x0000000124277892 */ /* 0x000fe2000f8efc3f */
[----:B------:R-:W-:-:S10]  /*0b10*/  UMOV UR37, URZ ;  /* 0x0000003f00257c82 */ /* 0x000fd40008000000 */
[----:B------:R-:W-:Y:S01]  /*0b20*/  UIADD3 UR40, UR40, 0xc400, URZ ;  /* 0x0000c40028287890 */ /* 0x000fe2000fffe03f */
[----:B0-----:R-:W-:-:S05]  /*0b30*/  VIADD R15, R0, 0xffffff80 ;  /* 0xffffff80000f7836 */ /* 0x001fca0000000000 */
[----:B------:R-:W-:Y:S02]  /*0b40*/  SHF.R.S32.HI R0, RZ, 0x1f, R15 ;  /* 0x0000001fff007819 */ /* 0x000fe4000001140f */
[-C--:B------:R-:W-:Y:S02]  /*0b50*/  LEA.HI R7, R15, R15.reuse, RZ, 0x1 ;  /* 0x0000000f0f077211 */ /* 0x080fe400078f08ff */
[CC--:B------:R-:W-:Y:S02]  /*0b60*/  LEA.HI R4, R0.reuse, R15.reuse, RZ, 0x4 ;  /* 0x0000000f00047211 */ /* 0x0c0fe400078f20ff */
[----:B------:R-:W-:Y:S02]  /*0b70*/  SHF.R.S32.HI R12, RZ, 0x1, R7 ;  /* 0x00000001ff0c7819 */ /* 0x000fe40000011407 */
[----:B------:R-:W-:Y:S02]  /*0b80*/  LEA.HI R8, R0, R15, RZ, 0x2 ;  /* 0x0000000f00087211 */ /* 0x000fe400078f10ff */
[----:B------:R-:W-:-:S02]  /*0b90*/  SHF.R.S32.HI R3, RZ, 0x4, R4 ;  /* 0x00000004ff037819 */ /* 0x000fc40000011404 */
[----:B------:R-:W-:Y:S02]  /*0ba0*/  LEA.HI R10, R7, R12, RZ, 0x1 ;  /* 0x0000000c070a7211 */ /* 0x000fe400078f08ff */
[--C-:B------:R-:W-:Y:S02]  /*0bb0*/  SHF.R.S32.HI R9, RZ, 0x2, R8.reuse ;  /* 0x00000002ff097819 */ /* 0x100fe40000011408 */
[----:B------:R-:W-:Y:S02]  /*0bc0*/  SHF.R.S32.HI R6, RZ, 0x1f, R8 ;  /* 0x0000001fff067819 */ /* 0x000fe40000011408 */
[----:B------:R-:W-:Y:S02]  /*0bd0*/  LEA.HI R5, R4, R3, RZ, 0x1 ;  /* 0x0000000304057211 */ /* 0x000fe400078f08ff */
[----:B------:R-:W-:Y:S02]  /*0be0*/  LOP3.LUT R11, R10, 0x7fffffe, RZ, 0xc0, !PT ;  /* 0x07fffffe0a0b7812 */ /* 0x000fe400078ec0ff */
[----:B------:R-:W-:-:S02]  /*0bf0*/  LEA.HI R10, R6, R9, RZ, 0x2 ;  /* 0x00000009060a7211 */ /* 0x000fc400078f10ff */
[----:B------:R-:W-:Y:S01]  /*0c00*/  LOP3.LUT R6, R5, 0x1ffffffe, RZ, 0xc0, !PT ;  /* 0x1ffffffe05067812 */ /* 0x000fe200078ec0ff */
[----:B------:R-:W-:Y:S01]  /*0c10*/  IMAD.IADD R12, R12, 0x1, -R11 ;  /* 0x000000010c0c7824 */ /* 0x000fe200078e0a0b */
[----:B------:R-:W-:Y:S02]  /*0c20*/  LOP3.LUT R8, R8, 0xfffffffc, RZ, 0xc0, !PT ;  /* 0xfffffffc08087812 */ /* 0x000fe400078ec0ff */
[----:B------:R-:W-:Y:S01]  /*0c30*/  LOP3.LUT R4, R4, 0xfffffff0, RZ, 0xc0, !PT ;  /* 0xfffffff004047812 */ /* 0x000fe200078ec0ff */
[C---:B------:R-:W-:Y:S01]  /*0c40*/  IMAD.IADD R6, R3.reuse, 0x1, -R6 ;  /* 0x0000000103067824 */ /* 0x040fe200078e0a06 */
[----:B------:R-:W-:Y:S01]  /*0c50*/  LOP3.LUT R10, R10, 0xfffffffc, RZ, 0xc0, !PT ;  /* 0xfffffffc0a0a7812 */ /* 0x000fe200078ec0ff */
[----:B------:R-:W-:Y:S01]  /*0c60*/  IMAD R21, R3, 0x8, R12 ;  /* 0x0000000803157824 */ /* 0x000fe200078e020c */
[-C--:B------:R-:W-:Y:S01]  /*0c70*/  LEA.HI R3, R0, R15.reuse, RZ, 0x7 ;  /* 0x0000000f00037211 */ /* 0x080fe200078f38ff */
[----:B------:R-:W-:Y:S01]  /*0c80*/  IMAD.IADD R8, R15, 0x1, -R8 ;  /* 0x000000010f087824 */ /* 0x000fe200078e0a08 */
[----:B------:R-:W-:Y:S01]  /*0c90*/  LOP3.LUT R7, R7, 0xfffffffe, RZ, 0xc0, !PT ;  /* 0xfffffffe07077812 */ /* 0x000fe200078ec0ff */
[----:B------:R-:W-:Y:S01]  /*0ca0*/  IMAD.IADD R4, R15, 0x1, -R4 ;  /* 0x000000010f047824 */ /* 0x000fe200078e0a04 */
[----:B------:R-:W-:Y:S01]  /*0cb0*/  LOP3.LUT R5, R3, 0xffffff80, RZ, 0xc0, !PT ;  /* 0xffffff8003057812 */ /* 0x000fe200078ec0ff */
[----:B------:R-:W-:Y:S01]  /*0cc0*/  IMAD.IADD R10, R9, 0x1, -R10 ;  /* 0x00000001090a7824 */ /* 0x000fe200078e0a0a */
[----:B------:R-:W-:Y:S01]  /*0cd0*/  LEA.HI R9, R8, R8, RZ, 0x1 ;  /* 0x0000000808097211 */ /* 0x000fe200078f08ff */
[C---:B------:R-:W-:Y:S01]  /*0ce0*/  IMAD.IADD R16, R15.reuse, 0x1, -R7 ;  /* 0x000000010f107824 */ /* 0x040fe200078e0a07 */
[----:B------:R-:W-:Y:S01]  /*0cf0*/  LEA.HI R0, R0, R15, RZ, 0x5 ;  /* 0x0000000f00007211 */ /* 0x000fe200078f28ff */
[----:B------:R-:W-:Y:S01]  /*0d00*/  IMAD.IADD R24, R15, 0x1, -R5 ;  /* 0x000000010f187824 */ /* 0x000fe200078e0a05 */
[----:B------:R-:W-:Y:S01]  /*0d10*/  SHF.R.S32.HI R5, RZ, 0x1f, R4 ;  /* 0x0000001fff057819 */ /* 0x000fe20000011404 */
[C---:B------:R-:W-:Y:S01]  /*0d20*/  IMAD.SHL.U32 R26, R16.reuse, 0x4, RZ ;  /* 0x00000004101a7824 */ /* 0x040fe200078e00ff */
[----:B------:R-:W-:Y:S01]  /*0d30*/  LOP3.LUT R7, R9, 0x1ffffffe, RZ, 0xc0, !PT ;  /* 0x1ffffffe09077812 */ /* 0x000fe200078ec0ff */
[----:B------:R-:W-:Y:S01]  /*0d40*/  IMAD.SHL.U32 R16, R16, 0x8, RZ ;  /* 0x0000000810107824 */ /* 0x000fe200078e00ff */
[----:B------:R-:W-:Y:S01]  /*0d50*/  SHF.R.S32.HI R9, RZ, 0x1f, R24 ;  /* 0x0000001fff097819 */ /* 0x000fe20000011418 */
[----:B------:R-:W-:Y:S01]  /*0d60*/  VIADD R17, R26, 0x20 ;  /* 0x000000201a117836 */ /* 0x000fe20000000000 */
[----:B------:R-:W-:Y:S01]  /*0d70*/  LEA.HI R5, R5, R4, RZ, 0x3 ;  /* 0x0000000405057211 */ /* 0x000fe200078f18ff */
[----:B------:R-:W-:Y:S01]  /*0d80*/  IMAD.IADD R14, R8, 0x1, -R7 ;  /* 0x00000001080e7824 */ /* 0x000fe200078e0a07 */
[-C--:B------:R-:W-:Y:S01]  /*0d90*/  LEA.HI R11, R9, R24.reuse, RZ, 0x2 ;  /* 0x00000018090b7211 */ /* 0x080fe200078f10ff */
[C---:B------:R-:W-:Y:S01]  /*0da0*/  VIADD R18, R26.reuse, 0x10 ;  /* 0x000000101a127836 */ /* 0x040fe20000000000 */
[----:B------:R-:W-:Y:S01]  /*0db0*/  LOP3.LUT R7, R5, 0xfffffff8, RZ, 0xc0, !PT ;  /* 0xfffffff805077812 */ /* 0x000fe200078ec0ff */
[----:B------:R-:W-:Y:S01]  /*0dc0*/  IMAD.IADD R12, R26, 0x1, R17 ;  /* 0x000000011a0c7824 */ /* 0x000fe200078e0211 */
[--C-:B------:R-:W-:Y:S01]  /*0dd0*/  SHF.R.S32.HI R8, RZ, 0x2, R11.reuse ;  /* 0x00000002ff087819 */ /* 0x100fe2000001140b */
[----:B------:R-:W-:Y:S01]  /*0de0*/  STL [R1+0x58], R26 ;  /* 0x0000581a01007387 */ /* 0x000fe20000100800 */
[----:B------:R-:W-:Y:S01]  /*0df0*/  SHF.R.S32.HI R13, RZ, 0x1f, R11 ;  /* 0x0000001fff0d7819 */ /* 0x000fe2000001140b */
[----:B------:R-:W-:Y:S01]  /*0e00*/  IMAD.IADD R7, R4, 0x1, -R7 ;  /* 0x0000000104077824 */ /* 0x000fe200078e0a07 */
[----:B------:R-:W-:Y:S01]  /*0e10*/  LEA.HI R9, R9, R24, RZ, 0x5 ;  /* 0x0000001809097211 */ /* 0x000fe200078f28ff */
[----:B------:R-:W-:Y:S01]  /*0e20*/  IMAD.IADD R4, R26, 0x1, R18 ;  /* 0x000000011a047824 */ /* 0x000fe200078e0212 */
[----:B------:R-:W-:Y:S01]  /*0e30*/  LEA.HI R13, R13, R8, RZ, 0x3 ;  /* 0x000000080d0d7211 */ /* 0x000fe200078f18ff */
[----:B------:R0:W-:Y:S01]  /*0e40*/  STL [R1+0x84], R18 ;  /* 0x0000841201007387 */ /* 0x0001e20000100800 */
[----:B------:R-:W-:Y:S01]  /*0e50*/  SHF.R.S32.HI R9, RZ, 0x5, R9 ;  /* 0x00000005ff097819 */ /* 0x000fe20000011409 */
[----:B------:R-:W-:Y:S01]  /*0e60*/  IMAD.SHL.U32 R5, R5, 0x40, RZ ;  /* 0x0000004005057824 */ /* 0x000fe200078e00ff */
[----:B------:R-:W-:Y:S01]  /*0e70*/  LOP3.LUT R13, R13, 0xfffffff8, RZ, 0xc0, !PT ;  /* 0xfffffff80d0d7812 */ /* 0x000fe200078ec0ff */
[----:B------:R1:W-:Y:S01]  /*0e80*/  STL [R1+0x80], R17 ;  /* 0x0000801101007387 */ /* 0x0003e20000100800 */
[----:B------:R-:W-:Y:S01]  /*0e90*/  SHF.R.S32.HI R15, RZ, 0x1f, R4 ;  /* 0x0000001fff0f7819 */ /* 0x000fe20000011404 */
[C---:B------:R-:W-:Y:S01]  /*0ea0*/  VIADD R137, R16.reuse, 0x30 ;  /* 0x0000003010897836 */ /* 0x040fe20000000000 */
[----:B------:R-:W-:Y:S01]  /*0eb0*/  LOP3.LUT R5, R5, 0x7ffffe00, RZ, 0xc0, !PT ;  /* 0x7ffffe0005057812 */ /* 0x000fe200078ec0ff */
[C---:B------:R-:W-:Y:S01]  /*0ec0*/  VIADD R136, R16.reuse, 0x40 ;  /* 0x0000004010887836 */ /* 0x040fe20000000000 */
[----:B------:R-:W-:Y:S01]  /*0ed0*/  LEA.HI R15, R15, R4, RZ, 0x3 ;  /* 0x000000040f0f7211 */ /* 0x000fe200078f18ff */
[----:B------:R-:W-:Y:S01]  /*0ee0*/  VIADD R138, R16, 0x50 ;  /* 0x00000050108a7836 */ /* 0x000fe20000000000 */
[----:B0-----:R-:W-:Y:S01]  /*0ef0*/  SHF.R.S32.HI R18, RZ, 0x7, R3 ;  /* 0x00000007ff127819 */ /* 0x001fe20000011403 */
[----:B------:R-:W-:Y:S01]  /*0f00*/  IMAD.SHL.U32 R3, R6, 0x8, RZ ;  /* 0x0000000806037824 */ /* 0x000fe200078e00ff */
[----:B------:R-:W-:Y:S01]  /*0f10*/  SHF.R.S32.HI R4, RZ, 0x5, R0 ;  /* 0x00000005ff047819 */ /* 0x000fe20000011400 */
[C---:B------:R-:W-:Y:S01]  /*0f20*/  IMAD.SHL.U32 R0, R7.reuse, 0x40, RZ ;  /* 0x0000004007007824 */ /* 0x040fe200078e00ff */
[----:B-1----:R-:W-:Y:S01]  /*0f30*/  SHF.R.S32.HI R17, RZ, 0x1f, R12 ;  /* 0x0000001fff117819 */ /* 0x002fe2000001140c */
[----:B------:R-:W-:Y:S01]  /*0f40*/  IMAD.SHL.U32 R10, R10, 0x40, RZ ;  /* 0x000000400a0a7824 */ /* 0x000fe200078e00ff */
[----:B------:R-:W-:Y:S01]  /*0f50*/  R2P PR, R7, 0x6 ;  /* 0x0000000607007804 */ /* 0x000fe20000000000 */
[----:B------:R-:W-:Y:S01]  /*0f60*/  IMAD R4, R4, 0x400, R5 ;  /* 0x0000040004047824 */ /* 0x000fe200078e0205 */
[----:B------:R-:W-:Y:S01]  /*0f70*/  LEA.HI R20, R17, R12, RZ, 0x3 ;  /* 0x0000000c11147211 */ /* 0x000fe200078f18ff */
[----:B------:R-:W-:Y:S01]  /*0f80*/  IMAD.IADD R12, R8, 0x1, -R13 ;  /* 0x00000001080c7824 */ /* 0x000fe200078e0a0d */
[----:B------:R-:W-:Y:S01]  /*0f90*/  LOP3.LUT R0, R0, 0x1c0, RZ, 0xc0, !PT ;  /* 0x000001c000007812 */ /* 0x000fe200078ec0ff */
[----:B------:R-:W-:Y:S01]  /*0fa0*/  IMAD.HI R8, R18, 0x55555556, RZ ;  /* 0x5555555612087827 */ /* 0x000fe200078e02ff */
[----:B------:R-:W-:-:S02]  /*0fb0*/  LOP3.LUT R156, R11, 0x7ffffffc, RZ, 0xc0, !PT ;  /* 0x7ffffffc0b9c7812 */ /* 0x000fc400078ec0ff */
[----:B------:R-:W-:Y:S01]  /*0fc0*/  LOP3.LUT R3, R0, 0x8, R3, 0xf8, !PT ;  /* 0x0000000800037812 */ /* 0x000fe200078ef803 */
[----:B------:R-:W-:Y:S01]  /*0fd0*/  IMAD R9, R9, 0x10, R12 ;  /* 0x0000001009097824 */ /* 0x000fe200078e020c */
[----:B------:R-:W-:Y:S01]  /*0fe0*/  LEA.HI R8, R8, R8, RZ, 0x1 ;  /* 0x0000000808087211 */ /* 0x000fe200078f08ff */
[C---:B------:R-:W-:Y:S01]  /*0ff0*/  VIADD R7, R26.reuse, 0x18 ;  /* 0x000000181a077836 */ /* 0x040fe20000000000 */
[----:B------:R-:W-:Y:S01]  /*1000*/  SHF.R.U32.HI R0, RZ, 0x3, R0 ;  /* 0x00000003ff007819 */ /* 0x000fe20000011600 */
[----:B------:R-:W-:Y:S01]  /*1010*/  VIADD R5, R26, 0x28 ;  /* 0x000000281a057836 */ /* 0x000fe20000000000 */
[----:B------:R-:W-:Y:S01]  /*1020*/  SHF.R.S32.HI R17, RZ, 0x1f, R16 ;  /* 0x0000001fff117819 */ /* 0x000fe20000011410 */
[----:B------:R-:W-:Y:S01]  /*1030*/  IMAD R8, R8, -0x3, R18 ;  /* 0xfffffffd08087824 */ /* 0x000fe200078e0212 */
[----:B------:R-:W-:Y:S01]  /*1040*/  LOP3.LUT R3, R3, R0, RZ, 0x3c, !PT ;  /* 0x0000000003037212 */ /* 0x000fe200078e3cff */
[----:B------:R-:W-:Y:S01]  /*1050*/  VIADD R0, R26, 0x8 ;  /* 0x000000081a007836 */ /* 0x000fe20000000000 */
[----:B------:R-:W-:Y:S01]  /*1060*/  CS2R R18, SRZ ;  /* 0x0000000000127805 */ /* 0x000fe2000001ff00 */
[----:B------:R-:W-:Y:S01]  /*1070*/  IMAD R6, R8, 0x40, R9 ;  /* 0x0000004008067824 */ /* 0x000fe200078e0209 */
[----:B------:R-:W-:Y:S01]  /*1080*/  SHF.R.S32.HI R9, RZ, 0x3, R15 ;  /* 0x00000003ff097819 */ /* 0x000fe2000001140f */
[----:B------:R-:W-:-:S02]  /*1090*/  IMAD.IADD R3, R4, 0x1, R3 ;  /* 0x0000000104037824 */ /* 0x000fc400078e0203 */
[----:B------:R-:W-:Y:S01]  /*10a0*/  IMAD.MOV.U32 R4, RZ, RZ, 0x40 ;  /* 0x00000040ff047424 */ /* 0x000fe200078e00ff */
[----:B------:R0:W-:Y:S01]  /*10b0*/  STL [R1+0xac], R6 ;  /* 0x0000ac0601007387 */ /* 0x0001e20000100800 */
[----:B------:R-:W-:Y:S02]  /*10c0*/  IMAD R157, R3, 0x2, R2 ;  /* 0x00000002039d7824 */ /* 0x000fe400078e0202 */
[----:B------:R-:W-:Y:S01]  /*10d0*/  IMAD.IADD R156, R24, 0x1, -R156 ;  /* 0x00000001189c7824 */ /* 0x000fe200078e0a9c */
[----:B------:R-:W-:Y:S01]  /*10e0*/  STL [R1+0x38], RZ ;  /* 0x000038ff01007387 */ /* 0x000fe20000100800 */
[----:B------:R-:W-:Y:S01]  /*10f0*/  VIADD R3, R157, 0x21800 ;  /* 0x000218009d037836 */ /* 0x000fe20000000000 */
[----:B------:R-:W-:Y:S02]  /*1100*/  SEL R4, R4, 0xffffffc0, !P2 ;  /* 0xffffffc004047807 */ /* 0x000fe40005000000 */
[----:B------:R1:W-:Y:S01]  /*1110*/  STL [R1+0x8c], R0 ;  /* 0x00008c0001007387 */ /* 0x0003e20000100800 */
[----:B0-----:R-:W-:-:S03]  /*1120*/  IMAD R6, R14, 0x8, R6 ;  /* 0x000000080e067824 */ /* 0x001fc600078e0206 */
[----:B------:R0:W-:Y:S04]  /*1130*/  STL [R1+0x88], R7 ;  /* 0x0000880701007387 */ /* 0x0001e80000100800 */
[----:B------:R2:W-:Y:S01]  /*1140*/  STL [R1+0x94], R5 ;  /* 0x0000940501007387 */ /* 0x0005e20000100800 */
[----:B-1----:R-:W-:Y:S01]  /*1150*/  SHF.R.S32.HI R0, RZ, 0x1f, R137 ;  /* 0x0000001fff007819 */ /* 0x002fe20000011489 */
[----:B0-----:R-:W-:-:S04]  /*1160*/  IMAD.SHL.U32 R7, R21, 0x20, RZ ;  /* 0x0000002015077824 */ /* 0x001fc800078e00ff */
[----:B------:R0:W-:Y:S01]  /*1170*/  STL [R1+0x7c], R0 ;  /* 0x00007c0001007387 */ /* 0x0001e20000100800 */
[----:B--2---:R-:W-:-:S05]  /*1180*/  SHF.R.S32.HI R5, RZ, 0x1f, R136 ;  /* 0x0000001fff057819 */ /* 0x004fca0000011488 */
[----:B------:R1:W-:Y:S01]  /*1190*/  STL [R1+0x78], R5 ;  /* 0x0000780501007387 */ /* 0x0003e20000100800 */
[----:B0-----:R-:W-:-:S05]  /*11a0*/  SHF.R.S32.HI R0, RZ, 0x1f, R138 ;  /* 0x0000001fff007819 */ /* 0x001fca000001148a */
[----:B------:R0:W-:Y:S01]  /*11b0*/  STL [R1+0x74], R0 ;  /* 0x0000740001007387 */ /* 0x0001e20000100800 */
[----:B-1----:R-:W-:-:S04]  /*11c0*/  LOP3.LUT R5, R10, 0xc0, RZ, 0xc0, !PT ;  /* 0x000000c00a057812 */ /* 0x002fc800078ec0ff */
[----:B------:R-:W-:Y:S01]  /*11d0*/  SHF.R.U32.HI R8, RZ, 0x3, R5 ;  /* 0x00000003ff087819 */ /* 0x000fe20000011605 */
[----:B------:R1:W-:Y:S01]  /*11e0*/  STL [R1+0x4c], R5 ;  /* 0x00004c0501007387 */ /* 0x0003e20000100800 */
[----:B0-----:R-:W-:-:S03]  /*11f0*/  LOP3.LUT R0, R5, 0x8, R16, 0xf8, !PT ;  /* 0x0000000805007812 */ /* 0x001fc600078ef810 */
[----:B------:R0:W-:Y:S01]  /*1200*/  STL [R1+0x54], R7 ;  /* 0x0000540701007387 */ /* 0x0001e20000100800 */
[----:B------:R-:W-:-:S03]  /*1210*/  LOP3.LUT R0, R0, R8, RZ, 0x3c, !PT ;  /* 0x0000000800007212 */ /* 0x000fc600078e3cff */
[----:B------:R-:W-:Y:S01]  /*1220*/  STL [R1+0x64], R9 ;  /* 0x0000640901007387 */ /* 0x000fe20000100800 */
[----:B-1----:R-:W-:-:S03]  /*1230*/  VIADD R5, R157, 0x21820 ;  /* 0x000218209d057836 */ /* 0x002fc60000000000 */
[----:B------:R1:W-:Y:S01]  /*1240*/  STL [R1+0x50], R8 ;  /* 0x0000500801007387 */ /* 0x0003e20000100800 */
[----:B------:R-:W-:Y:S02]  /*1250*/  @P1 VIADD R5, R3, 0xffffffe0 ;  /* 0xffffffe003051836 */ /* 0x000fe40000000000 */
[----:B0-----:R-:W-:Y:S02]  /*1260*/  IMAD.IADD R7, R7, 0x1, R0 ;  /* 0x0000000107077824 */ /* 0x001fe400078e0200 */
[----:B------:R-:W-:Y:S02]  /*1270*/  IMAD.IADD R0, R3, 0x1, R4 ;  /* 0x0000000103007824 */ /* 0x000fe400078e0204 */
[----:B------:R-:W-:Y:S01]  /*1280*/  IMAD.IADD R3, R4, 0x1, R5 ;  /* 0x0000000104037824 */ /* 0x000fe200078e0205 */
[----:B-1----:R-:W-:-:S05]  /*1290*/  SHF.R.S32.HI R8, RZ, 0x3, R20 ;  /* 0x00000003ff087819 */ /* 0x002fca0000011414 */
[----:B------:R-:W-:Y:S04]  /*12a0*/  STL [R1+0x68], R8 ;  /* 0x0000680801007387 */ /* 0x000fe80000100800 */
[----:B------:R-:W-:Y:S04]  /*12b0*/  STL [R1+0xa0], R7 ;  /* 0x0000a00701007387 */ /* 0x000fe80000100800 */
[----:B------:R-:W-:Y:S04]  /*12c0*/  STL [R1+0x6c], R5 ;  /* 0x00006c0501007387 */ /* 0x000fe80000100800 */
[----:B------:R-:W-:Y:S04]  /*12d0*/  STL [R1+0x98], R6 ;  /* 0x0000980601007387 */ /* 0x000fe80000100800 */
[----:B------:R0:W-:Y:S04]  /*12e0*/  STL [R1+0x4], R0 ;  /* 0x0000040001007387 */ /* 0x0001e80000100800 */
[----:B------:R1:W-:Y:S01]  /*12f0*/  STL [R1], R3 ;  /* 0x0000000301007387 */ /* 0x0003e20000100800 */
[----:B0-----:R-:W-:-:S05]  /*1300*/  VIADD R0, R5, 0x6000 ;  /* 0x0000600005007836 */ /* 0x001fca0000000000 */
[----:B------:R1:W-:Y:S02]  /*1310*/  STL [R1+0x70], R0 ;  /* 0x0000700001007387 */ /* 0x0003e40000100800 */
.L_x_11567:
[----:B------:R-:W-:Y:S05]  /*1320*/  YIELD ;  /* 0x0000000000007946 */ /* 0x000fea0003800000 */
[----:B------:R-:W-:Y:S01]  /*1330*/  ULDC.64 UR4, c[0x0][0xa28] ;  /* 0x00028a0000047ab9 */ /* 0x000fe20000000a00 */
[----:B0--34-:R-:W0:Y:S01]  /*1340*/  LDC.64 R6, c[0x0][0xa08] ;  /* 0x00028200ff067b82 */ /* 0x019e220000000a00 */
[----:B------:R-:W-:Y:S01]  /*1350*/  ISETP.NE.U32.AND P1, PT, RZ, UR4, PT ;  /* 0x00000004ff007c0c */ /* 0x000fe2000bf25070 */
[----:B-1----:R-:W-:Y:S02]  /*1360*/  IMAD.MOV.U32 R0, RZ, RZ, RZ ;  /* 0x000000ffff007224 */ /* 0x002fe400078e00ff */
[----:B------:R-:W-:Y:S01]  /*1370*/  IMAD.MOV.U32 R80, RZ, RZ, RZ ;  /* 0x000000ffff507224 */ /* 0x000fe200078e00ff */
[----:B------:R-:W-:Y:S01]  /*1380*/  ISETP.NE.AND.EX P1, PT, RZ, UR5, PT, P1 ;  /* 0x00000005ff007c0c */ /* 0x000fe2000bf25310 */
[----:B------:R-:W-:-:S02]  /*1390*/  ULDC.64 UR4, c[0x0][0xa18] ;  /* 0x0002860000047ab9 */ /* 0x000fc40000000a00 */
        /* <DEDUP_REMOVED lines=35> */
.L_x_11352:
[----:B------:R-:W-:Y:S01]  /*15d0*/  ULDC.64 UR4, c[0x0][0xa20] ;  /* 0x0002880000047ab9 */ /* 0x000fe20000000a00 */
[----:B------:R0:W-:Y:S01]  /*15e0*/  STL [R1+0xa4], R34 ;  /* 0x0000a42201007387 */ /* 0x0001e20000100800 */
[----:B------:R-:W-:-:S03]  /*15f0*/  ISETP.NE.U32.AND P1, PT, RZ, UR4, PT ;  /* 0x00000004ff007c0c */ /* 0x000fc6000bf25070 */
[----:B------:R0:W-:Y:S01]  /*1600*/  STL [R1+0xa8], R35 ;  /* 0x0000a82301007387 */ /* 0x0001e20000100800 */
[----:B------:R-:W-:-:S13]  /*1610*/  ISETP.NE.AND.EX P1, PT, RZ, UR5, PT, P1 ;  /* 0x00000005ff007c0c */ /* 0x000fda000bf25310 */
[----:B0-----:R-:W-:Y:S05]  /*1620*/  @!P1 BRA `(.L_x_11353) ;  /* 0x0000000000109947 */ /* 0x001fea0003800000 */
[----:B------:R-:W0:Y:S02]  /*1630*/  LDC.64 R4, c[0x0][0xa20] ;  /* 0x00028800ff047b82 */ /* 0x000e240000000a00 */
[----:B0-----:R-:W-:-:S05]  /*1640*/  IMAD.WIDE R4, R35, 0x4, R4 ;  /* 0x0000000423047825 */ /* 0x001fca00078e0204 */
[----:B------:R0:W5:Y:S01]  /*1650*/  LDG.E R27, desc[UR54][R4.64] ;  /* 0x00000036041b7981 */ /* 0x000162000c1e1900 */
[----:B------:R-:W-:Y:S05]  /*1660*/  BRA `(.L_x_11354) ;  /* 0x0000000000107947 */ /* 0x000fea0003800000 */
.L_x_11353:
[----:B------:R-:W-:Y:S05]  /*1670*/  @!P0 BRA `(.L_x_11354) ;  /* 0x00000000000c8947 */ /* 0x000fea0003800000 */
[----:B------:R-:W2:Y:S04]  /*1680*/  LDG.E R4, desc[UR54][R10.64] ;  /* 0x000000360a047981 */ /* 0x000ea8000c1e1900 */
[----:B------:R-:W2:Y:S02]  /*1690*/  LDG.E R27, desc[UR54][R10.64+0x4] ;  /* 0x000004360a1b7981 */ /* 0x000ea4000c1e1900 */
[----:B--2---:R-:W-:-:S07]  /*16a0*/  IMAD.IADD R27, R27, 0x1, -R4 ;  /* 0x000000011b1b7824 */ /* 0x004fce00078e0a04 */
.L_x_11354:
[----:B------:R-:W-:Y:S01]  /*16b0*/  ULDC.64 UR4, c[0x0][0xa10] ;  /* 0x0002840000047ab9 */ /* 0x000fe20000000a00 */
[----:B0-----:R-:W0:Y:S01]  /*16c0*/  LDC R4, c[0x0][0x448] ;  /* 0x00011200ff047b82 */ /* 0x001e220000000800 */
[----:B------:R-:W-:-:S04]  /*16d0*/  ISETP.NE.U32.AND P0, PT, RZ, UR4, PT ;  /* 0x00000004ff007c0c */ /* 0x000fc8000bf05070 */
[----:B------:R-:W-:Y:S01]  /*16e0*/  ISETP.NE.AND.EX P0, PT, RZ, UR5, PT, P0 ;  /* 0x00000005ff007c0c */ /* 0x000fe2000bf05300 */
[----:B------:R-:W-:Y:S02]  /*16f0*/  ULDC.64 UR4, c[0x0][0xa30] ;  /* 0x00028c0000047ab9 */ /* 0x000fe40000000a00 */
[----:B------:R-:W-:-:S04]  /*1700*/  ISETP.NE.U32.AND P1, PT, RZ, UR4, PT ;  /* 0x00000004ff007c0c */ /* 0x000fc8000bf25070 */
[----:B------:R-:W-:-:S06]  /*1710*/  ISETP.NE.AND.EX P1, PT, RZ, UR5, PT, P1 ;  /* 0x00000005ff007c0c */ /* 0x000fcc000bf25310 */
[----:B------:R-:W1:Y:S08]  /*1720*/  @P0 LDC.64 R6, c[0x0][0xa10] ;  /* 0x00028400ff060b82 */ /* 0x000e700000000a00 */
[----:B------:R-:W2:Y:S01]  /*1730*/  @P1 LDC.64 R8, c[0x0][0xa30] ;  /* 0x00028c00ff081b82 */ /* 0x000ea20000000a00 */
[----:B-1----:R-:W-:-:S05]  /*1740*/  @P0 IMAD.WIDE R6, R35, 0x4, R6 ;  /* 0x0000000423060825 */ /* 0x002fca00078e0206 */
[----:B------:R-:W3:Y:S04]  /*1750*/  @P0 LDG.E R3, desc[UR54][R6.64] ;  /* 0x0000003606030981 */ /* 0x000ee8000c1e1900 */
[----:B------:R1:W3:Y:S01]  /*1760*/  @P0 LDG.E R10, desc[UR54][R6.64+0x4] ;  /* 0x00000436060a0981 */ /* 0x0002e2000c1e1900 */
[----:B-----5:R-:W-:Y:S02]  /*1770*/  IMAD.MOV.U32 R98, RZ, RZ, R27 ;  /* 0x000000ffff627224 */ /* 0x020fe400078e001b */
[----:B--2---:R-:W-:-:S05]  /*1780*/  @P1 IMAD.WIDE R8, R35, 0x4, R8 ;  /* 0x0000000423081825 */ /* 0x004fca00078e0208 */
[----:B------:R2:W5:Y:S01]  /*1790*/  @P1 LDG.E R98, desc[UR54][R8.64] ;  /* 0x0000003608621981 */ /* 0x000562000c1e1900 */
[----:B0-----:R-:W-:Y:S01]  /*17a0*/  ISETP.NE.AND P1, PT, R4, 0x1, PT ;  /* 0x000000010400780c */ /* 0x001fe20003f25270 */
[----:B------:R-:W-:Y:S01]  /*17b0*/  IMAD R14, R33, 0xc0, RZ ;  /* 0x000000c0210e7824 */ /* 0x000fe200078e02ff */
[----:B------:R-:W0:Y:S01]  /*17c0*/  LDC.64 R4, c[0x0][0x9e0] ;  /* 0x00027800ff047b82 */ /* 0x000e220000000a00 */
[----:B------:R-:W-:Y:S02]  /*17d0*/  IMAD.IADD R13, R27, 0x1, -R0 ;  /* 0x000000011b0d7824 */ /* 0x000fe400078e0a00 */
[----:B------:R-:W-:Y:S01]  /*17e0*/  VIADD R0, R14, 0xbf ;  /* 0x000000bf0e007836 */ /* 0x000fe20000000000 */
[----:B------:R4:W-:Y:S03]  /*17f0*/  STL [R1+0x60], R14 ;  /* 0x0000600e01007387 */ /* 0x0009e60000100800 */
[----:B-1----:R-:W-:-:S04]  /*1800*/  IMAD.MOV.U32 R6, RZ, RZ, R0 ;  /* 0x000000ffff067224 */ /* 0x002fc800078e0000 */
[----:B------:R-:W1:Y:S08]  /*1810*/  @P1 LDC R11, c[0x0][0x44c] ;  /* 0x00011300ff0b1b82 */ /* 0x000e700000000800 */
[----:B------:R-:W2:Y:S01]  /*1820*/  @P1 LDC R12, c[0x0][0x450] ;  /* 0x00011400ff0c1b82 */ /* 0x000ea20000000800 */
[----:B0-----:R-:W-:Y:S01]  /*1830*/  ISETP.GE.AND P2, PT, R5, 0x1, PT ;  /* 0x000000010500780c */ /* 0x001fe20003f46270 */
[----:B---3--:R-:W-:-:S02]  /*1840*/  @P0 IMAD.IADD R24, R10, 0x1, -R3 ;  /* 0x000000010a180824 */ /* 0x008fc400078e0a03 */
[----:B-1----:R-:W-:-:S04]  /*1850*/  @P1 IMAD.HI.U32 R3, R0, R11, RZ ;  /* 0x0000000b00031227 */ /* 0x002fc800078e00ff */
[----:B------:R-:W-:Y:S01]  /*1860*/  IMAD.IADD R155, R13, 0x1, R24 ;  /* 0x000000010d9b7824 */ /* 0x000fe200078e0218 */
[----:B--2---:R-:W-:-:S03]  /*1870*/  @P1 SHF.R.U32.HI R6, RZ, R12, R3 ;  /* 0x0000000cff061219 */ /* 0x004fc60000011603 */
[C---:B------:R-:W-:Y:S01]  /*1880*/  VIADD R0, R155.reuse, 0x7f ;  /* 0x0000007f9b007836 */ /* 0x040fe20000000000 */
[----:B------:R-:W-:-:S04]  /*1890*/  IADD3 R7, R155, 0x1, -R154 ;  /* 0x000000019b077810 */ /* 0x000fc80007ffe89a */
[----:B------:R-:W-:Y:S01]  /*18a0*/  SHF.R.S32.HI R3, RZ, 0x1f, R0 ;  /* 0x0000001fff037819 */ /* 0x000fe20000011400 */
[----:B------:R-:W-:-:S03]  /*18b0*/  IMAD.IADD R9, R7, 0x1, R6 ;  /* 0x0000000107097824 */ /* 0x000fc600078e0206 */
[----:B------:R-:W-:Y:S01]  /*18c0*/  LEA.HI R3, R3, R0, RZ, 0x7 ;  /* 0x0000000003037211 */ /* 0x000fe200078f38ff */
[----:B------:R-:W-:-:S03]  /*18d0*/  IMAD.IADD R4, R9, 0x1, R4 ;  /* 0x0000000109047824 */ /* 0x000fc600078e0204 */
[----:B------:R-:W-:Y:S01]  /*18e0*/  SHF.R.S32.HI R102, RZ, 0x7, R3 ;  /* 0x00000007ff667819 */ /* 0x000fe20000011403 */
[----:B----4-:R-:W-:Y:S06]  /*18f0*/  @!P2 BRA `(.L_x_11355) ;  /* 0x000000000048a947 */ /* 0x010fec0003800000 */
        /* <DEDUP_REMOVED lines=11> */
.L_x_11357:
[----:B------:R-:W-:-:S13]  /*19b0*/  ISETP.NE.AND P0, PT, R5, 0x1, PT ;  /* 0x000000010500780c */ /* 0x000fda0003f05270 */
[----:B------:R-:W0:Y:S02]  /*19c0*/  @P0 LDC.64 R6, c[0x0][0x9e8] ;  /* 0x00027a00ff060b82 */ /* 0x000e240000000a00 */
[----:B0-----:R-:W-:-:S05]  /*19d0*/  @P0 IMAD.HI.U32 R6, R0, R6, RZ ;  /* 0x0000000600060227 */ /* 0x001fca00078e00ff */
[----:B------:R-:W-:-:S07]  /*19e0*/  @P0 SHF.R.U32.HI R0, RZ, R7, R6 ;  /* 0x00000007ff000219 */ /* 0x000fce0000011606 */
.L_x_11358:
[----:B------:R-:W-:Y:S05]  /*19f0*/  BSYNC B0 ;  /* 0x0000000000007941 */ /* 0x000fea0003800000 */
.L_x_11356:
[----:B------:R-:W-:-:S05]  /*1a00*/  IMAD R3, R0, R5, R5 ;  /* 0x0000000500037224 */ /* 0x000fca00078e0205 */
[----:B------:R-:W-:-:S07]  /*1a10*/  VIMNMX R4, R4, R3, PT ;  /* 0x0000000304047248 */ /* 0x000fce0003fe0100 */
.L_x_11355:
        /* <DEDUP_REMOVED lines=20> */
.L_x_11361:
[----:B------:R-:W-:-:S13]  /*1b60*/  ISETP.NE.AND P0, PT, R5, 0x1, PT ;  /* 0x000000010500780c */ /* 0x000fda0003f05270 */
[----:B------:R-:W0:Y:S02]  /*1b70*/  @P0 LDC.64 R6, c[0x0][0x9e8] ;  /* 0x00027a00ff060b82 */ /* 0x000e240000000a00 */
[----:B0-----:R-:W-:-:S05]  /*1b80*/  @P0 IMAD.HI.U32 R6, R0, R6, RZ ;  /* 0x0000000600060227 */ /* 0x001fca00078e00ff */
[----:B------:R-:W-:-:S07]  /*1b90*/  @P0 SHF.R.U32.HI R0, RZ, R7, R6 ;  /* 0x00000007ff000219 */ /* 0x000fce0000011606 */
.L_x_11362:
[----:B------:R-:W-:Y:S05]  /*1ba0*/  BSYNC B0 ;  /* 0x0000000000007941 */ /* 0x000fea0003800000 */
.L_x_11360:
[----:B------:R-:W-:-:S05]  /*1bb0*/  IMAD R0, R0, R5, RZ ;  /* 0x0000000500007224 */ /* 0x000fca00078e02ff */
[----:B------:R-:W-:-:S07]  /*1bc0*/  VIMNMX R3, R3, R0, !PT ;  /* 0x0000000003037248 */ /* 0x000fce0007fe0100 */
.L_x_11359:
        /* <DEDUP_REMOVED lines=43> */
.L_x_11365:
[----:B------:R-:W-:Y:S05]  /*1e80*/  BSYNC B6 ;  /* 0x0000000000067941 */ /* 0x000fea0003800000 */
.L_x_11364:
        /* <DEDUP_REMOVED lines=20> */
.L_x_11367:
[----:B------:R-:W-:Y:S05]  /*1fd0*/  BSYNC B6 ;  /* 0x0000000000067941 */ /* 0x000fea0003800000 */
.L_x_11366:
[----:B------:R-:W2:Y:S01]  /*1fe0*/  LDL.64 R38, [R1+0x58] ;  /* 0x0000580001267983 */ /* 0x000ea20000100a00 */
[----:B------:R-:W-:-:S03]  /*1ff0*/  ULDC.64 UR4, c[0x0][0x9f8] ;  /* 0x00027e0000047ab9 */ /* 0x000fc60000000a00 */
[----:B------:R-:W2:Y:S01]  /*2000*/  LDL.64 R20, [R1+0x58] ;  /* 0x0000580001147983 */ /* 0x000ea20000100a00 */
[----:B------:R-:W-:Y:S01]  /*2010*/  ISETP.NE.U32.AND P0, PT, RZ, UR4, PT ;  /* 0x00000004ff007c0c */ /* 0x000fe2000bf05070 */
[----:B------:R-:W-:Y:S01]  /*2020*/  IMAD.MOV.U32 R0, RZ, RZ, R35 ;  /* 0x000000ffff007224 */ /* 0x000fe200078e0023 */
[----:B------:R-:W0:Y:S01]  /*2030*/  LDC.64 R8, c[0x0][0x408] ;  /* 0x00010200ff087b82 */ /* 0x000e220000000a00 */
[----:B------:R-:W1:Y:S01]  /*2040*/  S2R R28, SR_TID.X ;  /* 0x00000000001c7919 */ /* 0x000e620000002100 */
[----:B------:R-:W-:-:S06]  /*2050*/  ISETP.NE.AND.EX P0, PT, RZ, UR5, PT, P0 ;  /* 0x00000005ff007c0c */ /* 0x000fcc000bf05300 */
[----:B------:R-:W3:Y:S08]  /*2060*/  LDC R29, c[0x0][0x3f4] ;  /* 0x0000fd00ff1d7b82 */ /* 0x000ef00000000800 */
[----:B------:R-:W4:Y:S08]  /*2070*/  @P0 LDC.64 R4, c[0x0][0x9f8] ;  /* 0x00027e00ff040b82 */ /* 0x000f300000000a00 */
[----:B------:R-:W3:Y:S01]  /*2080*/  LDC.64 R10, c[0x0][0x3f8] ;  /* 0x0000fe00ff0a7b82 */ /* 0x000ee20000000a00 */
[----:B-1----:R-:W-:Y:S01]  /*2090*/  VIADD R37, R28, 0xffffff80 ;  /* 0xffffff801c257836 */ /* 0x002fe20000000000 */
[----:B------:R-:W-:Y:S01]  /*20a0*/  SHF.R.U32.HI R31, RZ, 0x7, R28 ;  /* 0x00000007ff1f7819 */ /* 0x000fe2000001161c */
[----:B----4-:R-:W-:-:S05]  /*20b0*/  @P0 IMAD.WIDE R4, R35, 0x4, R4 ;  /* 0x0000000423040825 */ /* 0x010fca00078e0204 */
[----:B------:R1:W4:Y:S01]  /*20c0*/  @P0 LDG.E R0, desc[UR54][R4.64] ;  /* 0x0000003604000981 */ /* 0x000322000c1e1900 */
[----:B------:R-:W-:Y:S01]  /*20d0*/  ISETP.NE.AND P6, PT, R31, 0x1, PT ;  /* 0x000000011f00780c */ /* 0x000fe20003fc5270 */
[----:B------:R-:W-:Y:S01]  /*20e0*/  IMAD.IADD R80, R80, 0x1, R27 ;  /* 0x0000000150507824 */ /* 0x000fe200078e021b */
[----:B------:R-:W-:Y:S02]  /*20f0*/  SHF.R.S32.HI R3, RZ, 0x1f, R37 ;  /* 0x0000001fff037819 */ /* 0x000fe40000011425 */
[-C--:B------:R-:W-:Y:S02]  /*2100*/  LEA.HI R36, R37, R37.reuse, RZ, 0x1 ;  /* 0x0000002525247211 */ /* 0x080fe400078f08ff */
[----:B------:R-:W-:Y:S01]  /*2110*/  LEA.HI R6, R3, R37, RZ, 0x2 ;  /* 0x0000002503067211 */ /* 0x000fe200078f10ff */
[----:B------:R-:W-:Y:S01]  /*2120*/  VIADD R3, R16, 0x10 ;  /* 0x0000001010037836 */ /* 0x000fe20000000000 */
[----:B------:R-:W-:Y:S02]  /*2130*/  SHF.R.S32.HI R36, RZ, 0x1, R36 ;  /* 0x00000001ff247819 */ /* 0x000fe40000011424 */
[----:B------:R-:W-:-:S02]  /*2140*/  SHF.R.S32.HI R74, RZ, 0x2, R6 ;  /* 0x00000002ff4a7819 */ /* 0x000fc40000011406 */
[----:B------:R-:W-:Y:S01]  /*2150*/  SHF.R.S32.HI R7, RZ, 0x1f, R6 ;  /* 0x0000001fff077819 */ /* 0x000fe20000011406 */
[----:B------:R-:W-:Y:S05]  /*2160*/  @!P6 WARPSYNC.ALL ;  /* 0x000000000000e948 */ /* 0x000fea0003800000 */
[----:B------:R-:W-:Y:S01]  /*2170*/  ULDC UR4, c[0x0][0x2f4] ;  /* 0x0000bd0000047ab9 */ /* 0x000fe20000000800 */
[----:B------:R-:W-:Y:S01]  /*2180*/  LEA.HI R7, R7, R74, RZ, 0x2 ;  /* 0x0000004a07077211 */ /* 0x000fe200078f10ff */
[--C-:B0-----:R-:W-:Y:S01]  /*2190*/  IMAD.WIDE.U32 R72, R36, R8, R16.reuse ;  /* 0x0000000824487225 */ /* 0x101fe200078e0010 */
[----:B------:R-:W-:Y:S02]  /*21a0*/  ISETP.GE.AND P1, PT, R3, UR4, PT ;  /* 0x0000000403007c0c */ /* 0x000fe4000bf26270 */
[----:B------:R-:W-:Y:S01]  /*21b0*/  ISETP.GE.AND P0, PT, R16, UR4, PT ;  /* 0x0000000410007c0c */ /* 0x000fe2000bf06270 */
[----:B---3--:R-:W-:Y:S01]  /*21c0*/  IMAD.WIDE.U32 R68, R36, R10, R16 ;  /* 0x0000000a24447225 */ /* 0x008fe200078e0010 */
[----:B-1----:R-:W-:-:S02]  /*21d0*/  SEL R5, RZ, 0xffffffff, P1 ;  /* 0xffffffffff057807 */ /* 0x002fc40000800000 */
[----:B------:R-:W-:Y:S02]  /*21e0*/  SEL R4, RZ, 0x1, P0 ;  /* 0x00000001ff047807 */ /* 0x000fe40000000000 */
[----:B------:R-:W-:Y:S01]  /*21f0*/  SHF.R.S32.HI R13, RZ, 0x1f, R36 ;  /* 0x0000001fff0d7819 */ /* 0x000fe20000011424 */
[----:B------:R-:W-:Y:S01]  /*2200*/  IMAD.SHL.U32 R5, R5, 0x2, RZ ;  /* 0x0000000205057824 */ /* 0x000fe200078e00ff */
[----:B------:R-:W-:Y:S02]  /*2210*/  LOP3.LUT R7, R7, 0xfffffffc, RZ, 0xc0, !PT ;  /* 0xfffffffc07077812 */ /* 0x000fe400078ec0ff */
[----:B------:R-:W-:Y:S01]  /*2220*/  ISETP.GE.AND P1, PT, R137, UR4, PT ;  /* 0x0000000489007c0c */ /* 0x000fe2000bf26270 */
[----:B------:R-:W-:Y:S01]  /*2230*/  IMAD R6, R13, R8, RZ ;  /* 0x000000080d067224 */ /* 0x000fe200078e02ff */
[----:B------:R-:W-:Y:S01]  /*2240*/  LOP3.LUT R5, R5, 0x2, R4, 0xe2, !PT ;  /* 0x0000000205057812 */ /* 0x000fe200078ee204 */
[----:B------:R-:W-:Y:S01]  /*2250*/  VIADD R4, R16, 0x20 ;  /* 0x0000002010047836 */ /* 0x000fe20000000000 */
[----:B------:R-:W-:Y:S01]  /*2260*/  LOP3.LUT R22, R22, 0xfffffffb, RZ, 0xc0, !PT ;  /* 0xfffffffb16167812 */ /* 0x000fe200078ec0ff */
[----:B------:R-:W-:Y:S01]  /*2270*/  IMAD.IADD R74, R74, 0x1, -R7 ;  /* 0x000000014a4a7824 */ /* 0x000fe200078e0a07 */
[----:B------:R-:W-:Y:S01]  /*2280*/  SEL R7, RZ, 0x8, P1 ;  /* 0x00000008ff077807 */ /* 0x000fe20000800000 */
[----:B------:R-:W-:Y:S01]  /*2290*/  IMAD R15, R36, R9, R6 ;  /* 0x00000009240f7224 */ /* 0x000fe200078e0206 */
[----:B------:R-:W-:-:S02]  /*22a0*/  ISETP.GE.AND P0, PT, R4, UR4, PT ;  /* 0x0000000404007c0c */ /* 0x000fc4000bf06270 */
[----:B------:R-:W-:Y:S01]  /*22b0*/  ISETP.GE.AND P2, PT, R3, R29, PT ;  /* 0x0000001d0300720c */ /* 0x000fe20003f46270 */
[----:B------:R-:W-:Y:S01]  /*22c0*/  IMAD.IADD R73, R73, 0x1, R15 ;  /* 0x0000000149497824 */ /* 0x000fe200078e020f */
[----:B------:R-:W-:Y:S02]  /*22d0*/  SEL R6, RZ, 0x4, P0 ;  /* 0x00000004ff067807 */ /* 0x000fe40000000000 */
[----:B------:R-:W-:Y:S02]  /*22e0*/  ISETP.GE.AND P0, PT, R136, UR4, PT ;  /* 0x0000000488007c0c */ /* 0x000fe4000bf06270 */
[----:B------:R-:W-:Y:S02]  /*22f0*/  LOP3.LUT R5, R7, R5, R6, 0xfe, !PT ;  /* 0x0000000507057212 */ /* 0x000fe400078efe06 */
[----:B------:R-:W-:Y:S02]  /*2300*/  SEL R6, RZ, 0x10, P0 ;  /* 0x00000010ff067807 */ /* 0x000fe40000000000 */
[----:B------:R-:W-:-:S02]  /*2310*/  LOP3.LUT P0, RZ, R74, 0x2, RZ, 0xc0, !PT ;  /* 0x000000024aff7812 */ /* 0x000fc4000780c0ff */
[----:B------:R-:W-:Y:S01]  /*2320*/  LOP3.LUT R30, R5, R6, RZ, 0xfc, !PT ;  /* 0x00000006051e7212 */ /* 0x000fe200078efcff */
[----:B------:R-:W-:Y:S01]  /*2330*/  IMAD R6, R13, R10, RZ ;  /* 0x0000000a0d067224 */ /* 0x000fe200078e02ff */
[----:B------:R-:W-:Y:S01]  /*2340*/  ISETP.GE.AND P1, PT, R4, R29, PT ;  /* 0x0000001d0400720c */ /* 0x000fe20003f26270 */
[----:B--2---:R-:W-:-:S08]  /*2350*/  IMAD.MOV.U32 R20, RZ, RZ, R38 ;  /* 0x000000ffff147224 */ /* 0x004fd000078e0026 */
[----:B------:R-:W-:Y:S01]  /*2360*/  @P0 LOP3.LUT R22, R22, 0x4, RZ, 0xfc, !PT ;  /* 0x0000000416160812 */ /* 0x000fe200078efcff */
[----:B------:R-:W-:Y:S01]  /*2370*/  IMAD R13, R36, R11, R6 ;  /* 0x0000000b240d7224 */ /* 0x000fe200078e0206 */
[----:B------:R-:W-:Y:S02]  /*2380*/  ISETP.GE.AND P0, PT, R16, R29, PT ;  /* 0x0000001d1000720c */ /* 0x000fe40003f06270 */
[----:B------:R-:W-:-:S05]  /*2390*/  SHF.R.S32.HI R21, RZ, 0x1f, R20 ;  /* 0x0000001fff157819 */ /* 0x000fca0000011414 */
[----:B------:R0:W-:Y:S01]  /*23a0*/  STL [R1+0x5c], R21 ;  /* 0x00005c1501007387 */ /* 0x0001e20000100800 */
[C---:B------:R-:W-:Y:S01]  /*23b0*/  SEL R5, R29.reuse, RZ, P0 ;  /* 0x000000ff1d057207 */ /* 0x040fe20000000000 */
[C-C-:B------:R-:W-:Y:S02]  /*23c0*/  IMAD.WIDE.U32 R70, R36.reuse, R8, R20.reuse ;  /* 0x0000000824467225 */ /* 0x140fe400078e0014 */
[----:B------:R-:W2:Y:S01]  /*23d0*/  LDL R35, [R1+0x4c] ;  /* 0x00004c0001237983 */ /* 0x000ea20000100800 */
[C---:B------:R-:W-:Y:S01]  /*23e0*/  SEL R12, R29.reuse, RZ, P2 ;  /* 0x000000ff1d0c7207 */ /* 0x040fe20001000000 */
[----:B------:R-:W-:Y:S02]  /*23f0*/  IMAD.WIDE.U32 R66, R36, R10, R20 ;  /* 0x0000000a24427225 */ /* 0x000fe400078e0014 */
[----:B------:R-:W3:Y:S01]  /*2400*/  LDL R28, [R1+0x50] ;  /* 0x00005000011c7983 */ /* 0x000ee20000100800 */
[----:B------:R-:W-:Y:S01]  /*2410*/  SEL R7, R29, RZ, P1 ;  /* 0x000000ff1d077207 */ /* 0x000fe20000800000 */
[----:B------:R-:W-:-:S02]  /*2420*/  IMAD.IADD R71, R15, 0x1, R71 ;  /* 0x000000010f477824 */ /* 0x000fc400078e0247 */
[----:B------:R-:W3:Y:S01]  /*2430*/  LDL R32, [R1+0x54] ;  /* 0x0000540001207983 */ /* 0x000ee20000100800 */
[----:B------:R-:W-:Y:S02]  /*2440*/  IMAD.IADD R69, R69, 0x1, R13 ;  /* 0x0000000145457824 */ /* 0x000fe400078e020d */
[----:B------:R-:W-:Y:S02]  /*2450*/  IMAD.IADD R67, R13, 0x1, R67 ;  /* 0x000000010d437824 */ /* 0x000fe400078e0243 */
[----:B------:R-:W-:Y:S02]  /*2460*/  IMAD.IADD R6, R16, 0x1, R5 ;  /* 0x0000000110067824 */ /* 0x000fe400078e0205 */
[----:B------:R-:W-:Y:S02]  /*2470*/  IMAD.IADD R13, R3, 0x1, R12 ;  /* 0x00000001030d7824 */ /* 0x000fe400078e020c */
[----:B------:R-:W-:Y:S01]  /*2480*/  IMAD.IADD R15, R4, 0x1, R7 ;  /* 0x00000001040f7824 */ /* 0x000fe200078e0207 */
[----:B------:R-:W-:-:S02]  /*2490*/  SHF.R.S32.HI R7, RZ, 0x1f, R6 ;  /* 0x0000001fff077819 */ /* 0x000fc40000011406 */
[----:B------:R-:W-:Y:S02]  /*24a0*/  SHF.R.S32.HI R14, RZ, 0x1f, R13 ;  /* 0x0000001fff0e7819 */ /* 0x000fe4000001140d */
[----:B------:R-:W-:Y:S02]  /*24b0*/  SHF.R.S32.HI R20, RZ, 0x1f, R15 ;  /* 0x0000001fff147819 */ /* 0x000fe4000001140f */
[CC--:B------:R-:W-:Y:S02]  /*24c0*/  LEA.HI R5, R7.reuse, R6.reuse, RZ, 0x3 ;  /* 0x0000000607057211 */ /* 0x0c0fe400078f18ff */
[----:B------:R-:W-:Y:S02]  /*24d0*/  LEA.HI R12, R7, R6, RZ, 0x5 ;  /* 0x00000006070c7211 */ /* 0x000fe400078f28ff */
[----:B------:R-:W-:Y:S02]  /*24e0*/  LEA.HI R6, R14, R13, RZ, 0x3 ;  /* 0x0000000d0e067211 */ /* 0x000fe400078f18ff */
[----:B------:R-:W-:-:S02]  /*24f0*/  LEA.HI R7, R20, R15, RZ, 0x3 ;  /* 0x0000000f14077211 */ /* 0x000fc400078f18ff */
[----:B------:R-:W-:Y:S02]  /*2500*/  LEA.HI R14, R14, R13, RZ, 0x5 ;  /* 0x0000000d0e0e7211 */ /* 0x000fe400078f28ff */
[----:B------:R-:W-:Y:S01]  /*2510*/  LEA.HI R20, R20, R15, RZ, 0x5 ;  /* 0x0000000f14147211 */ /* 0x000fe200078f28ff */
[----:B------:R-:W-:Y:S01]  /*2520*/  IMAD.SHL.U32 R13, R12, 0x80, RZ ;  /* 0x000000800c0d7824 */ /* 0x000fe200078e00ff */
[----:B------:R-:W-:Y:S01]  /*2530*/  LOP3.LUT R22, R22, 0xfffffffe, RZ, 0xc0, !PT ;  /* 0xfffffffe16167812 */ /* 0x000fe200078ec0ff */
[----:B------:R-:W-:Y:S02]  /*2540*/  IMAD.SHL.U32 R15, R14, 0x80, RZ ;  /* 0x000000800e0f7824 */ /* 0x000fe400078e00ff */
[----:B0-----:R-:W-:Y:S01]  /*2550*/  IMAD.SHL.U32 R21, R20, 0x80, RZ ;  /* 0x0000008014157824 */ /* 0x001fe200078e00ff */
[----:B------:R-:W-:Y:S02]  /*2560*/  @P2 LOP3.LUT R22, R22, 0x1, RZ, 0xfc, !PT ;  /* 0x0000000116162812 */ /* 0x000fe400078efcff */
[----:B-----5:R-:W-:-:S02]  /*2570*/  SHF.R.S32.HI R27, RZ, 0x1f, R98 ;  /* 0x0000001fff1b7819 */ /* 0x020fc40000011462 */
[----:B------:R-:W-:Y:S02]  /*2580*/  LOP3.LUT R13, R13, 0xfffff000, RZ, 0xc0, !PT ;  /* 0xfffff0000d0d7812 */ /* 0x000fe400078ec0ff */
[----:B------:R-:W-:Y:S02]  /*2590*/  LOP3.LUT R15, R15, 0xfffff000, RZ, 0xc0, !PT ;  /* 0xfffff0000f0f7812 */ /* 0x000fe400078ec0ff */
[----:B------:R-:W-:Y:S02]  /*25a0*/  LOP3.LUT R21, R21, 0xfffff000, RZ, 0xc0, !PT ;  /* 0xfffff00015157812 */ /* 0x000fe400078ec0ff */
[----:B------:R-:W-:-:S04]  /*25b0*/  LOP3.LUT R22, R22, 0xfffffffd, RZ, 0xc0, !PT ;  /* 0xfffffffd16167812 */ /* 0x000fc800078ec0ff */
[----:B------:R-:W-:Y:S02]  /*25c0*/  @P1 LOP3.LUT R22, R22, 0x2, RZ, 0xfc, !PT ;  /* 0x0000000216161812 */ /* 0x000fe400078efcff */
[----:B------:R-:W-:Y:S01]  /*25d0*/  ISETP.GE.AND P1, PT, R138, UR4, PT ;  /* 0x000000048a007c0c */ /* 0x000fe2000bf26270 */
[----:B------:R-:W-:-:S04]  /*25e0*/  IMAD.WIDE.U32 R68, R98, R10, R68 ;  /* 0x0000000a62447225 */ /* 0x000fc800078e0044 */
[----:B------:R-:W-:-:S04]  /*25f0*/  IMAD.WIDE.U32 R66, R98, R10, R66 ;  /* 0x0000000a62427225 */ /* 0x000fc800078e0042 */
[----:B------:R-:W-:Y:S01]  /*2600*/  IMAD.SHL.U32 R100, R29, 0x2, RZ ;  /* 0x000000021d647824 */ /* 0x000fe200078e00ff */
[----:B------:R-:W-:Y:S01]  /*2610*/  SEL R29, RZ, 0x20, P1 ;  /* 0x00000020ff1d7807 */ /* 0x000fe20000800000 */
[-C--:B------:R-:W-:Y:S01]  /*2620*/  IMAD.WIDE.U32 R72, R98, R8.reuse, R72 ;  /* 0x0000000862487225 */ /* 0x080fe200078e0048 */
[----:B------:R-:W-:Y:S02]  /*2630*/  SHF.L.U64.HI R88, R8, 0x7, R9 ;  /* 0x0000000708587819 */ /* 0x000fe40000010209 */
[----:B------:R-:W-:Y:S01]  /*2640*/  LOP3.LUT R29, R30, R29, RZ, 0xfc, !PT ;  /* 0x0000001d1e1d7212 */ /* 0x000fe200078efcff */
[----:B------:R-:W-:Y:S01]  /*2650*/  IMAD.WIDE.U32 R70, R98, R8, R70 ;  /* 0x0000000862467225 */ /* 0x000fe200078e0046 */
[----:B------:R-:W-:Y:S02]  /*2660*/  SHF.L.U64.HI R89, R10, 0x7, R11 ;  /* 0x000000070a597819 */ /* 0x000fe4000001020b */
[----:B----4-:R-:W-:Y:S01]  /*2670*/  SHF.R.S32.HI R87, RZ, 0x1f, R0 ;  /* 0x0000001fff577819 */ /* 0x010fe20000011400 */
[----:B------:R-:W-:Y:S01]  /*2680*/  VIADD R101, R31, 0x8 ;  /* 0x000000081f657836 */ /* 0x000fe20000000000 */
[----:B------:R-:W-:-:S02]  /*2690*/  LOP3.LUT R30, R30, 0x1, RZ, 0xc0, !PT ;  /* 0x000000011e1e7812 */ /* 0x000fc400078ec0ff */
[----:B------:R-:W-:Y:S01]  /*26a0*/  LOP3.LUT R31, R29, 0x2, RZ, 0xc0, !PT ;  /* 0x000000021d1f7812 */ /* 0x000fe200078ec0ff */
[----:B------:R-:W-:Y:S01]  /*26b0*/  @!P6 BAR.SYNC.DEFER_BLOCKING 0x9, 0x100 ;  /* 0x024400000000eb1d */ /* 0x000fe20000010000 */
[C---:B--2---:R-:W-:Y:S02]  /*26c0*/  LOP3.LUT R12, R35.reuse, 0x18, R5, 0xf8, !PT ;  /* 0x00000018230c7812 */ /* 0x044fe400078ef805 */
[C---:B------:R-:W-:Y:S02]  /*26d0*/  LOP3.LUT R14, R35.reuse, 0x18, R6, 0xf8, !PT ;  /* 0x00000018230e7812 */ /* 0x040fe400078ef806 */
[----:B------:R-:W-:Y:S02]  /*26e0*/  LOP3.LUT R20, R35, 0x18, R7, 0xf8, !PT ;  /* 0x0000001823147812 */ /* 0x000fe400078ef807 */
[-C--:B---3--:R-:W-:Y:S02]  /*26f0*/  LOP3.LUT R12, R12, R28.reuse, RZ, 0x3c, !PT ;  /* 0x0000001c0c0c7212 */ /* 0x088fe400078e3cff */
[----:B------:R-:W-:-:S02]  /*2700*/  LOP3.LUT R14, R14, R28, RZ, 0x3c, !PT ;  /* 0x0000001c0e0e7212 */ /* 0x000fc400078e3cff */
[----:B------:R-:W-:Y:S01]  /*2710*/  LOP3.LUT R20, R20, R28, RZ, 0x3c, !PT ;  /* 0x0000001c14147212 */ /* 0x000fe200078e3cff */
[C---:B------:R-:W-:Y:S01]  /*2720*/  IMAD R28, R27.reuse, R8, RZ ;  /* 0x000000081b1c7224 */ /* 0x040fe200078e02ff */
[--C-:B------:R-:W-:Y:S02]  /*2730*/  IADD3 R97, R12, R13, R32.reuse ;  /* 0x0000000d0c617210 */ /* 0x100fe40007ffe020 */
[--C-:B------:R-:W-:Y:S02]  /*2740*/  IADD3 R96, R14, R15, R32.reuse ;  /* 0x0000000f0e607210 */ /* 0x100fe40007ffe020 */
[----:B------:R-:W-:Y:S01]  /*2750*/  IADD3 R95, R20, R21, R32 ;  /* 0x00000015145f7210 */ /* 0x000fe20007ffe020 */
[----:B------:R-:W-:Y:S01]  /*2760*/  IMAD R27, R27, R10, RZ ;  /* 0x0000000a1b1b7224 */ /* 0x000fe200078e02ff */
[----:B------:R-:W-:-:S03]  /*2770*/  LEA.HI R32, R37, R37, RZ, 0x1 ;  /* 0x0000002525207211 */ /* 0x000fc600078f08ff */
[----:B------:R-:W-:Y:S01]  /*2780*/  IMAD R27, R98, R11, R27 ;  /* 0x0000000b621b7224 */ /* 0x000fe200078e021b */
[----:B------:R-:W-:Y:S01]  /*2790*/  LOP3.LUT R32, R32, 0xfffffffe, RZ, 0xc0, !PT ;  /* 0xfffffffe20207812 */ /* 0x000fe200078ec0ff */
[----:B------:R-:W-:Y:S01]  /*27a0*/  IMAD R77, R98, R9, R28 ;  /* 0x00000009624d7224 */ /* 0x000fe200078e021c */
[----:B------:R-:W-:Y:S01]  /*27b0*/  LOP3.LUT R21, R5, 0xfffffff8, RZ, 0xc0, !PT ;  /* 0xfffffff805157812 */ /* 0x000fe200078ec0ff */
[----:B------:R-:W-:Y:S01]  /*27c0*/  IMAD.IADD R78, R69, 0x1, R27 ;  /* 0x00000001454e7824 */ /* 0x000fe200078e021b */
[----:B------:R-:W-:Y:S01]  /*27d0*/  LOP3.LUT R28, R7, 0xfffffff8, RZ, 0xc0, !PT ;  /* 0xfffffff8071c7812 */ /* 0x000fe200078ec0ff */
[----:B------:R-:W-:Y:S02]  /*27e0*/  IMAD.IADD R32, R37, 0x1, -R32 ;  /* 0x0000000125207824 */ /* 0x000fe400078e0a20 */
[----:B------:R-:W-:Y:S01]  /*27f0*/  IMAD.IADD R76, R27, 0x1, R67 ;  /* 0x000000011b4c7824 */ /* 0x000fe200078e0243 */
[----:B------:R-:W-:Y:S01]  /*2800*/  LOP3.LUT R27, R6, 0xfffffff8, RZ, 0xc0, !PT ;  /* 0xfffffff8061b7812 */ /* 0x000fe200078ec0ff */
[----:B------:R-:W-:Y:S01]  /*2810*/  IMAD.SHL.U32 R9, R10, 0x80, RZ ;  /* 0x000000800a097824 */ /* 0x000fe200078e00ff */
[----:B------:R-:W-:Y:S01]  /*2820*/  SHF.R.S32.HI R10, RZ, 0x1f, R34 ;  /* 0x0000001fff0a7819 */ /* 0x000fe20000011422 */
[----:B------:R-:W-:Y:S01]  /*2830*/  IMAD R20, R32, 0xc0, R36 ;  /* 0x000000c020147824 */ /* 0x000fe200078e0224 */
[----:B------:R-:W-:Y:S01]  /*2840*/  SHF.R.S32.HI R94, RZ, 0x1f, R21 ;  /* 0x0000001fff5e7819 */ /* 0x000fe20000011415 */
[----:B------:R-:W-:Y:S01]  /*2850*/  IMAD.IADD R79, R73, 0x1, R77 ;  /* 0x00000001494f7824 */ /* 0x000fe200078e024d */
[----:B------:R-:W-:Y:S01]  /*2860*/  SHF.R.S32.HI R93, RZ, 0x1f, R27 ;  /* 0x0000001fff5d7819 */ /* 0x000fe2000001141b */
[----:B------:R-:W-:Y:S01]  /*2870*/  IMAD.SHL.U32 R8, R8, 0x80, RZ ;  /* 0x0000008008087824 */ /* 0x000fe200078e00ff */
[----:B------:R-:W-:Y:S01]  /*2880*/  SHF.R.S32.HI R92, RZ, 0x1f, R28 ;  /* 0x0000001fff5c7819 */ /* 0x000fe2000001141c */
[----:B------:R-:W-:Y:S01]  /*2890*/  IMAD.IADD R77, R77, 0x1, R71 ;  /* 0x000000014d4d7824 */ /* 0x000fe200078e0247 */
[----:B------:R-:W-:-:S07]  /*28a0*/  LOP3.LUT R32, R29, 0x4, RZ, 0xc0, !PT ;  /* 0x000000041d207812 */ /* 0x000fce00078ec0ff */
.L_x_11426:
[----:B0-2---:R-:W2:Y:S01]  /*28b0*/  LDL R35, [R1+0xa0] ;  /* 0x0000a00001237983 */ /* 0x005ea20000100800 */
        /* <DEDUP_REMOVED lines=21> */
[----:B---3--:R-:W-:Y:S02]  /*2a10*/  @!P1 LEA R12, P2, R14, R12, 0x2 ;  /* 0x0000000c0e0c9211 */ /* 0x008fe400078410ff */
[----:B------:R-:W-:Y:S02]  /*2a20*/  LOP3.LUT P3, RZ, R74, 0x2, RZ, 0xc0, !PT ;  /* 0x000000024aff7812 */ /* 0x000fe4000786c0ff */
[----:B------:R-:W-:Y:S02]  /*2a30*/  @!P1 LEA.HI.X R13, R14, R13, R11, 0x2, P2 ;  /* 0x0000000d0e0d9211 */ /* 0x000fe400010f140b */
[----:B------:R-:W-:Y:S01]  /*2a40*/  ISETP.GE.AND P2, PT, R99, 0x1, PT ;  /* 0x000000016300780c */ /* 0x000fe20003f46270 */
[----:B------:R-:W-:Y:S01]  /*2a50*/  IMAD.MOV R15, RZ, RZ, -R36 ;  /* 0x000000ffff0f7224 */ /* 0x000fe200078e0a24 */
[----:B------:R-:W-:Y:S05]  /*2a60*/  YIELD ;  /* 0x0000000000007946 */ /* 0x000fea0003800000 */
[----:B------:R-:W-:Y:S01]  /*2a70*/  BSSY B0, `(.L_x_11368) ;  /* 0x000045b000007945 */ /* 0x000fe20003800000 */
[----:B------:R0:W5:Y:S01]  /*2a80*/  @!P1 LDG.E R81, desc[UR54][R12.64] ;  /* 0x000000360c519981 */ /* 0x000162000c1e1900 */
[----:B------:R-:W-:Y:S01]  /*2a90*/  IMAD R82, R82, R15, R40 ;  /* 0x0000000f52527224 */ /* 0x000fe200078e0228 */
[----:B------:R-:W-:Y:S01]  /*2aa0*/  ISETP.GT.AND P1, PT, R25, R75, PT ;  /* 0x0000004b1900720c */ /* 0x000fe20003f24270 */
[----:B--2---:R-:W-:-:S04]  /*2ab0*/  IMAD R65, R19, 0x3000, R35 ;  /* 0x0000300013417824 */ /* 0x004fc800078e0223 */
[C---:B------:R-:W-:Y:S02]  /*2ac0*/  VIADD R11, R65.reuse, 0x10 ;  /* 0x00000010410b7836 */ /* 0x040fe40000000000 */
        /* <DEDUP_REMOVED lines=9> */
[----:B------:R-:W-:Y:S02]  /*2b60*/  IMAD R36, R88, R25, RZ ;  /* 0x0000001958247224 */ /* 0x000fe400078e02ff */
[----:B------:R-:W-:Y:S01]  /*2b70*/  IMAD R11, R82, UR5, R11 ;  /* 0x00000005520b7c24 */ /* 0x000fe2000f8e020b */
[----:B------:R-:W-:Y:S01]  /*2b80*/  ULDC.64 UR4, c[0x0][0x310] ;  /* 0x0000c40000047ab9 */ /* 0x000fe20000000a00 */
[----:B------:R-:W-:Y:S02]  /*2b90*/  IMAD R85, R25, -0x80, R24 ;  /* 0xffffff8019557824 */ /* 0x000fe400078e0218 */
[----:B------:R-:W-:Y:S02]  /*2ba0*/  IMAD R14, R84, UR4, RZ ;  /* 0x00000004540e7c24 */ /* 0x000fe4000f8e02ff */
[----:B------:R-:W-:Y:S01]  /*2bb0*/  IMAD.IADD R13, R13, 0x1, R11 ;  /* 0x000000010d0d7824 */ /* 0x000fe200078e020b */
[----:B------:R-:W-:Y:S01]  /*2bc0*/  VIMNMX R85, R85, 0x80, PT ;  /* 0x0000008055557848 */ /* 0x000fe20003fe0100 */
[----:B------:R-:W-:-:S02]  /*2bd0*/  IMAD R11, R81, UR5, R14 ;  /* 0x00000005510b7c24 */ /* 0x000fc4000f8e020e */
[----:B------:R-:W-:Y:S01]  /*2be0*/  IMAD.WIDE.U32 R12, R81, UR4, R12 ;  /* 0x00000004510c7c25 */ /* 0x000fe2000f8e000c */
[----:B------:R-:W-:-:S03]  /*2bf0*/  ULDC.64 UR4, c[0x0][0x308] ;  /* 0x0000c20000047ab9 */ /* 0x000fc60000000a00 */
[----:B------:R-:W-:Y:S02]  /*2c00*/  IMAD R15, R10, UR4, RZ ;  /* 0x000000040a0f7c24 */ /* 0x000fe4000f8e02ff */
[----:B------:R-:W-:Y:S01]  /*2c10*/  IMAD.IADD R13, R13, 0x1, R11 ;  /* 0x000000010d0d7824 */ /* 0x000fe200078e020b */
[----:B------:R-:W-:Y:S01]  /*2c20*/  SHF.R.S32.HI R11, RZ, 0x1f, R25 ;  /* 0x0000001fff0b7819 */ /* 0x000fe20000011419 */
[C---:B------:R-:W-:Y:S02]  /*2c30*/  IMAD R15, R34.reuse, UR5, R15 ;  /* 0x00000005220f7c24 */ /* 0x040fe4000f8e020f */
[----:B------:R-:W-:Y:S01]  /*2c40*/  IMAD.WIDE.U32 R12, R34, UR4, R12 ;  /* 0x00000004220c7c25 */ /* 0x000fe2000f8e000c */
[----:B------:R-:W-:-:S03]  /*2c50*/  ULDC.64 UR4, c[0x0][0x2e8] ;  /* 0x0000ba0000047ab9 */ /* 0x000fc60000000a00 */
[----:B------:R-:W-:Y:S01]  /*2c60*/  IMAD.IADD R13, R13, 0x1, R15 ;  /* 0x000000010d0d7824 */ /* 0x000fe200078e020f */
[C---:B------:R-:W-:Y:S01]  /*2c70*/  LEA R60, P2, R12.reuse, UR4, 0x1 ;  /* 0x000000040c3c7c11 */ /* 0x040fe2000f8408ff */
[----:B------:R-:W-:Y:S01]  /*2c80*/  ULDC.U8 UR4, c[0x0][0x410] ;  /* 0x0001040000047ab9 */ /* 0x000fe20000000000 */
[----:B------:R-:W-:Y:S02]  /*2c90*/  IMAD R14, R89, R25, RZ ;  /* 0x00000019590e7224 */ /* 0x000fe400078e02ff */
[----:B------:R-:W-:Y:S01]  /*2ca0*/  LEA.HI.X R62, R12, UR5, R13, 0x1, P2 ;  /* 0x000000050c3e7c11 */ /* 0x000fe200090f0c0d */
[C---:B------:R-:W-:Y:S01]  /*2cb0*/  IMAD R37, R11.reuse, R8, R36 ;  /* 0x000000080b257224 */ /* 0x040fe200078e0224 */
[----:B------:R-:W-:Y:S01]  /*2cc0*/  ISETP.NE.AND P2, PT, RZ, UR4, PT ;  /* 0x00000004ff007c0c */ /* 0x000fe2000bf45270 */
[----:B------:R-:W-:Y:S02]  /*2cd0*/  IMAD R35, R11, R9, R14 ;  /* 0x000000090b237224 */ /* 0x000fe400078e020e */
[----:B------:R-:W-:-:S04]  /*2ce0*/  IMAD.WIDE.U32 R14, R9, R25, RZ ;  /* 0x00000019090e7225 */ /* 0x000fc800078e00ff */
[----:B------:R-:W-:-:S04]  /*2cf0*/  IMAD.WIDE.U32 R12, R8, R25, RZ ;  /* 0x00000019080c7225 */ /* 0x000fc800078e00ff */
[----:B------:R-:W-:Y:S02]  /*2d00*/  IMAD.IADD R11, R15, 0x1, R35 ;  /* 0x000000010f0b7824 */ /* 0x000fe400078e0223 */
[----:B------:R-:W-:Y:S01]  /*2d10*/  IMAD.IADD R35, R13, 0x1, R37 ;  /* 0x000000010d237824 */ /* 0x000fe200078e0225 */
[----:B------:R-:W-:Y:S06]  /*2d20*/  @!P2 BRA `(.L_x_11370) ;  /* 0x0000001c0090a947 */ /* 0x000fec0003800000 */
[----:B------:R-:W0:Y:S01]  /*2d30*/  S2R R38, SR_TID.X ;  /* 0x0000000000267919 */ /* 0x000e220000002100 */
        /* <DEDUP_REMOVED lines=12> */
[----:B0-----:R-:W-:-:S05]  /*2e00*/  VIADD R39, R38, 0xffffff80 ;  /* 0xffffff8026277836 */ /* 0x001fca0000000000 */
[----:B------:R-:W-:-:S04]  /*2e10*/  LEA.HI R38, R39, R39, RZ, 0x1 ;  /* 0x0000002727267211 */ /* 0x000fc800078f08ff */
[----:B------:R-:W-:-:S04]  /*2e20*/  SHF.R.S32.HI R38, RZ, 0x1, R38 ;  /* 0x00000001ff267819 */ /* 0x000fc80000011426 */
[----:B------:R-:W-:Y:S02]  /*2e30*/  ISETP.GE.AND P3, PT, R38, R85, PT ;  /* 0x000000552600720c */ /* 0x000fe40003f66270 */
[----:B------:R-:W-:-:S11]  /*2e40*/  CS2R R38, SRZ ;  /* 0x0000000000267805 */ /* 0x000fd6000001ff00 */
[----:B------:R-:W-:Y:S05]  /*2e50*/  @P3 BRA `(.L_x_11372) ;  /* 0x0000000000b83947 */ /* 0x000fea0003800000 */
[----:B------:R-:W2:Y:S04]  /*2e60*/  LDL.64 R104, [R1+0x58] ;  /* 0x0000580001687983 */ /* 0x000ea80000100a00 */
[----:B------:R-:W3:Y:S04]  /*2e70*/  LDL R91, [R1+0x8c] ;  /* 0x00008c00015b7983 */ /* 0x000ee80000100800 */
[----:B------:R-:W4:Y:S04]  /*2e80*/  LDL R90, [R1+0x84] ;  /* 0x00008400015a7983 */ /* 0x000f280000100800 */
        /* <DEDUP_REMOVED lines=43> */
.L_x_11372:
[----:B------:R-:W-:Y:S05]  /*3140*/  BSYNC B1 ;  /* 0x0000000000017941 */ /* 0x000fea0003800000 */
.L_x_11371:
        /* <DEDUP_REMOVED lines=52> */
.L_x_11373:
[----:B------:R-:W2:Y:S01]  /*3490*/  LDL R11, [R1+0x38] ;  /* 0x00003800010b7983 */ /* 0x000ea20000100800 */
[----:B------:R-:W-:Y:S01]  /*34a0*/  IMAD R35, R19, 0x8, R2 ;  /* 0x0000000813237824 */ /* 0x000fe200078e0202 */
[----:B------:R-:W-:Y:S01]  /*34b0*/  BSSY B1, `(.L_x_11374) ;  /* 0x0000004000017945 */ /* 0x000fe20003800000 */
[----:B--2---:R-:W-:-:S04]  /*34c0*/  SHF.L.U32 R86, R11, 0x1f, RZ ;  /* 0x0000001f0b567819 */ /* 0x004fc800000006ff */
[----:B------:R-:W0:Y:S02]  /*34d0*/  SYNCS.PHASECHK.TRANS64.TRYWAIT P4, [R35+URZ+0x2d890], R86 ;  /* 0x02d89056230075a7 */ /* 0x000e24000808017f */
[----:B0-----:R-:W-:Y:S05]  /*34e0*/  @!P4 BRA `(.L_x_11375) ;  /* 0x000002180028c947 */ /* 0x001fea0003800000 */
.L_x_11706:
[----:B------:R-:W-:Y:S05]  /*34f0*/  BSYNC B1 ;  /* 0x0000000000017941 */ /* 0x000fea0003800000 */
.L_x_11374:
[----:B------:R-:W-:-:S03]  /*3500*/  UMOV UR4, 0xffffffff ;  /* 0xffffffff00047882 */ /* 0x000fc60000000000 */
[----:B------:R-:W-:Y:S05]  /*3510*/  BRA.DIV UR4, `(.L_x_11376) ;  /* 0x0000021a04307947 */ /* 0x000fea000b800000 */
[----:B------:R-:W1:Y:S04]  /*3520*/  SHFL.IDX PT, R62, R62, RZ, 0x1e1f ;  /* 0x001e1fff3e3e7589 */ /* 0x000e6800000e0000 */
[----:B------:R2:W3:Y:S02]  /*3530*/  SHFL.IDX PT, R11, R60, RZ, 0x1e1f ;  /* 0x001e1fff3c0b7589 */ /* 0x0004e400000e0000 */
.L_x_11710:
[----:B------:R-:W-:Y:S05]  /*3540*/  @P3 BRA `(.L_x_11377) ;  /* 0x0000003800b43947 */ /* 0x000fea0003800000 */
[----:B------:R-:W-:Y:S01]  /*3550*/  ISETP.NE.AND P3, PT, R30, RZ, PT ;  /* 0x000000ff1e00720c */ /* 0x000fe20003f65270 */
[----:B------:R-:W-:-:S12]  /*3560*/  BSSY B1, `(.L_x_11378) ;  /* 0x0000037000017945 */ /* 0x000fd80003800000 */
[----:B------:R-:W-:Y:S05]  /*3570*/  @!P3 BRA `(.L_x_11379) ;  /* 0x0000000000d4b947 */ /* 0x000fea0003800000 */
[----:B------:R-:W4:Y:S01]  /*3580*/  LDL.64 R126, [R1+0x58] ;  /* 0x00005800017e7983 */ /* 0x000f220000100a00 */
[C---:B--23--:R-:W-:Y:S01]  /*3590*/  LEA R60, P3, R16.reuse, R11, 0x1 ;  /* 0x0000000b103c7211 */ /* 0x04cfe200078608ff */
[----:B------:R-:W-:Y:S02]  /*35a0*/  BSSY B2, `(.L_x_11380) ;  /* 0x0000031000027945 */ /* 0x000fe40003800000 */
[----:B------:R2:W3:Y:S01]  /*35b0*/  LDS.128 R12, [R65+0x15000] ;  /* 0x01500000410c7984 */ /* 0x0004e20000000c00 */
[----:B-1----:R-:W-:Y:S02]  /*35c0*/  LEA.HI.X R61, R16, R62, R17, 0x1, P3 ;  /* 0x0000003e103d7211 */ /* 0x002fe400018f0c11 */
[----:B----4-:R-:W-:-:S13]  /*35d0*/  ISETP.GE.AND P3, PT, R126, R99, PT ;  /* 0x000000637e00720c */ /* 0x010fda0003f66270 */
[----:B--23--:R-:W-:Y:S05]  /*35e0*/  @P3 BRA `(.L_x_11381) ;  /* 0x0000000000b03947 */ /* 0x00cfea0003800000 */
[--C-:B------:R-:W-:Y:S02]  /*35f0*/  SHF.R.U64 R56, R56, 0x10, R57.reuse ;  /* 0x0000001038387819 */ /* 0x100fe40000001239 */
[----:B------:R-:W-:Y:S02]  /*3600*/  SHF.R.U32.HI R109, RZ, 0x10, R57 ;  /* 0x00000010ff6d7819 */ /* 0x000fe40000011639 */
[----:B------:R-:W-:Y:S01]  /*3610*/  SHF.R.U64 R57, R58, 0x10, R59 ;  /* 0x000000103a397819 */ /* 0x000fe2000000123b */
[----:B------:R-:W-:Y:S01]  /*3620*/  IMAD.U32 R58, R13, 0x10000, RZ ;  /* 0x000100000d3a7824 */ /* 0x000fe200078e00ff */
[----:B------:R-:W-:Y:S02]  /*3630*/  PRMT R56, R90, 0x5432, R56 ;  /* 0x000054325a387816 */ /* 0x000fe40000000038 */
[----:B------:R-:W-:Y:S02]  /*3640*/  PRMT R57, R111, 0x5410, R57 ;  /* 0x000054106f397816 */ /* 0x000fe40000000039 */
[----:B------:R-:W-:-:S02]  /*3650*/  SHF.R.U32.HI R110, RZ, 0x10, R59 ;  /* 0x00000010ff6e7819 */ /* 0x000fc4000001163b */
[----:B------:R-:W-:Y:S02]  /*3660*/  LOP3.LUT R112, R13, 0xffff0000, RZ, 0xc0, !PT ;  /* 0xffff00000d707812 */ /* 0x000fe400078ec0ff */
[----:B------:R-:W-:Y:S02]  /*3670*/  LOP3.LUT R59, R57, 0xffff0000, RZ, 0xc0, !PT ;  /* 0xffff0000393b7812 */ /* 0x000fe400078ec0ff */
[C---:B------:R-:W-:Y:S01]  /*3680*/  LOP3.LUT R111, R56.reuse, 0xffff0000, RZ, 0xc0, !PT ;  /* 0xffff0000386f7812 */ /* 0x040fe200078ec0ff */
[----:B------:R-:W-:Y:S02]  /*3690*/  IMAD.U32 R56, R56, 0x10000, RZ ;  /* 0x0001000038387824 */ /* 0x000fe400078e00ff */
[C---:B------:R-:W-:Y:S02]  /*36a0*/  FMUL.FTZ R13, R112.reuse, R59 ;  /* 0x0000003b700d7220 */ /* 0x040fe40000410000 */
[-C--:B------:R-:W-:Y:S02]  /*36b0*/  FMUL.FTZ R112, R112, R111.reuse ;  /* 0x0000006f70707220 */ /* 0x080fe40000410000 */
[----:B------:R-:W-:Y:S01]  /*36c0*/  FFMA.FTZ R13, R58, R111, -R13 ;  /* 0x0000006f3a0d7223 */ /* 0x000fe2000001080d */
[----:B------:R-:W-:-:S02]  /*36d0*/  IMAD.U32 R111, R14, 0x10000, RZ ;  /* 0x000100000e6f7824 */ /* 0x000fc400078e00ff */
[----:B------:R-:W-:Y:S01]  /*36e0*/  FFMA.FTZ R58, R58, R59, R112 ;  /* 0x0000003b3a3a7223 */ /* 0x000fe20000010070 */
[----:B------:R-:W-:Y:S02]  /*36f0*/  PRMT R59, R113, 0x5410, R109 ;  /* 0x00005410713b7816 */ /* 0x000fe4000000006d */
[----:B------:R-:W-:Y:S02]  /*3700*/  PRMT R109, R91, 0x5432, R110 ;  /* 0x000054325b6d7816 */ /* 0x000fe4000000006e */
[----:B------:R-:W-:Y:S01]  /*3710*/  LOP3.LUT R113, R14, 0xffff0000, RZ, 0xc0, !PT ;  /* 0xffff00000e717812 */ /* 0x000fe200078ec0ff */
[C---:B------:R-:W-:Y:S01]  /*3720*/  IMAD.U32 R112, R59.reuse, 0x10000, RZ ;  /* 0x000100003b707824 */ /* 0x040fe200078e00ff */
[----:B------:R-:W-:Y:S01]  /*3730*/  LOP3.LUT R59, R59, 0xffff0000, RZ, 0xc0, !PT ;  /* 0xffff00003b3b7812 */ /* 0x000fe200078ec0ff */
[C---:B------:R-:W-:Y:S01]  /*3740*/  IMAD.U32 R110, R109.reuse, 0x10000, RZ ;  /* 0x000100006d6e7824 */ /* 0x040fe200078e00ff */
[----:B------:R-:W-:Y:S02]  /*3750*/  LOP3.LUT R109, R109, 0xffff0000, RZ, 0xc0, !PT ;  /* 0xffff00006d6d7812 */ /* 0x000fe400078ec0ff */
[----:B------:R-:W-:Y:S01]  /*3760*/  F2FP.BF16.F32.PACK_AB R13, R58, R13 ;  /* 0x0000000d3a0d723e */ /* 0x000fe200000010ff */
        /* <DEDUP_REMOVED lines=8> */
[----:B------:R-:W-:-:S03]  /*37f0*/  FMUL.FTZ R110, R110, R59 ;  /* 0x0000003b6e6e7220 */ /* 0x000fc60000410000 */
[C---:B------:R-:W-:Y:S01]  /*3800*/  FFMA.FTZ R15, R112.reuse, R59, -R15 ;  /* 0x0000003b700f7223 */ /* 0x040fe2000001080f */
[----:B------:R-:W-:Y:S01]  /*3810*/  FFMA.FTZ R110, R112, R109, R110 ;  /* 0x0000006d706e7223 */ /* 0x000fe2000001006e */
[----:B------:R-:W-:Y:S01]  /*3820*/  IMAD.U32 R112, R57, 0x10000, RZ ;  /* 0x0001000039707824 */ /* 0x000fe200078e00ff */
[C---:B------:R-:W-:Y:S01]  /*3830*/  LOP3.LUT R57, R12.reuse, 0xffff0000, RZ, 0xc0, !PT ;  /* 0xffff00000c397812 */ /* 0x040fe200078ec0ff */
[----:B------:R-:W-:Y:S02]  /*3840*/  IMAD.U32 R59, R12, 0x10000, RZ ;  /* 0x000100000c3b7824 */ /* 0x000fe400078e00ff */
[----:B------:R-:W-:Y:S02]  /*3850*/  F2FP.BF16.F32.PACK_AB R15, R110, R15 ;  /* 0x0000000f6e0f723e */ /* 0x000fe400000010ff */
[C---:B------:R-:W-:Y:S01]  /*3860*/  FMUL.FTZ R12, R57.reuse, R112 ;  /* 0x00000070390c7220 */ /* 0x040fe20000410000 */
[----:B------:R-:W-:-:S03]  /*3870*/  FMUL.FTZ R57, R57, R56 ;  /* 0x0000003839397220 */ /* 0x000fc60000410000 */
[C---:B------:R-:W-:Y:S01]  /*3880*/  FFMA.FTZ R12, R59.reuse, R56, -R12 ;  /* 0x000000383b0c7223 */ /* 0x040fe2000001080c */
[----:B------:R-:W-:-:S05]  /*3890*/  FFMA.FTZ R57, R59, R112, R57 ;  /* 0x000000703b397223 */ /* 0x000fca0000010039 */
[----:B------:R-:W-:-:S07]  /*38a0*/  F2FP.BF16.F32.PACK_AB R12, R57, R12 ;  /* 0x0000000c390c723e */ /* 0x000fce00000010ff */
.L_x_11381:
[----:B------:R-:W-:Y:S05]  /*38b0*/  BSYNC B2 ;  /* 0x0000000000027941 */ /* 0x000fea0003800000 */
.L_x_11380:
[----:B------:R4:W-:Y:S02]  /*38c0*/  ST.E.128 desc[UR54][R60.64], R12 ;  /* 0x0000000c3c007985 */ /* 0x0009e4000c101d36 */
.L_x_11379:
[----:B------:R-:W-:Y:S05]  /*38d0*/  BSYNC B1 ;  /* 0x0000000000017941 */ /* 0x000fea0003800000 */
.L_x_11378:
[----:B------:R-:W-:Y:S01]  /*38e0*/  ISETP.NE.AND P3, PT, R31, RZ, PT ;  /* 0x000000ff1f00720c */ /* 0x000fe20003f65270 */
[----:B------:R-:W-:-:S12]  /*38f0*/  BSSY B1, `(.L_x_11382) ;  /* 0x000003a000017945 */ /* 0x000fd80003800000 */
[----:B------:R-:W-:Y:S05]  /*3900*/  @!P3 BRA `(.L_x_11383) ;  /* 0x0000000000e0b947 */ /* 0x000fea0003800000 */
[----:B----4-:R-:W4:Y:S04]  /*3910*/  LDL R12, [R1+0x64] ;  /* 0x00006400010c7983 */ /* 0x010f280000100800 */
[----:B------:R-:W5:Y:S01]  /*3920*/  LDL R58, [R1+0x8c] ;  /* 0x00008c00013a7983 */ /* 0x000f620000100800 */
[----:B---3--:R-:W-:Y:S01]  /*3930*/  IMAD.MOV.U32 R56, RZ, RZ, R11 ;  /* 0x000000ffff387224 */ /* 0x008fe200078e000b */
[----:B------:R-:W-:Y:S01]  /*3940*/  BSSY B2, `(.L_x_11384) ;  /* 0x0000033000027945 */ /* 0x000fe20003800000 */
[----:B-1----:R-:W-:Y:S02]  /*3950*/  IMAD.MOV.U32 R57, RZ, RZ, R62 ;  /* 0x000000ffff397224 */ /* 0x002fe400078e003e */
[----:B----4-:R-:W-:Y:S02]  /*3960*/  IMAD.SHL.U32 R59, R12, 0x8, RZ ;  /* 0x000000080c3b7824 */ /* 0x010fe400078e00ff */
[----:B------:R1:W3:Y:S01]  /*3970*/  LDS.128 R12, [R64+0x15000] ;  /* 0x01500000400c7984 */ /* 0x0002e20000000c00 */
[----:B-----5:R-:W-:Y:S01]  /*3980*/  ISETP.GE.AND P3, PT, R58, R99, PT ;  /* 0x000000633a00720c */ /* 0x020fe20003f66270 */
[----:B------:R-:W-:-:S12]  /*3990*/  IMAD.WIDE R56, R59, 0x2, R56 ;  /* 0x000000023b387825 */ /* 0x000fd800078e0238 */
[----:B-1----:R-:W-:Y:S05]  /*39a0*/  @P3 BRA `(.L_x_11385) ;  /* 0x0000000000b03947 */ /* 0x002fea0003800000 */
[----:B------:R-:W-:Y:S02]  /*39b0*/  SHF.R.U64 R59, R52, 0x10, R53 ;  /* 0x00000010343b7819 */ /* 0x000fe40000001235 */
[----:B------:R-:W-:Y:S02]  /*39c0*/  SHF.R.U64 R52, R54, 0x10, R55 ;  /* 0x0000001036347819 */ /* 0x000fe40000001237 */
[----:B------:R-:W-:Y:S02]  /*39d0*/  PRMT R120, R120, 0x5410, R59 ;  /* 0x0000541078787816 */ /* 0x000fe4000000003b */
[----:B------:R-:W-:Y:S02]  /*39e0*/  PRMT R52, R63, 0x5432, R52 ;  /* 0x000054323f347816 */ /* 0x000fe40000000034 */
[----:B------:R-:W-:Y:S02]  /*39f0*/  SHF.R.U32.HI R58, RZ, 0x10, R53 ;  /* 0x00000010ff3a7819 */ /* 0x000fe40000011635 */
[----:B------:R-:W-:-:S02]  /*3a00*/  SHF.R.U32.HI R53, RZ, 0x10, R55 ;  /* 0x00000010ff357819 */ /* 0x000fc40000011637 */
[C---:B---3--:R-:W-:Y:S01]  /*3a10*/  LOP3.LUT R55, R13.reuse, 0xffff0000, RZ, 0xc0, !PT ;  /* 0xffff00000d377812 */ /* 0x048fe200078ec0ff */
[----:B------:R-:W-:Y:S01]  /*3a20*/  IMAD.U32 R13, R13, 0x10000, RZ ;  /* 0x000100000d0d7824 */ /* 0x000fe200078e00ff */
[C---:B--2---:R-:W-:Y:S01]  /*3a30*/  LOP3.LUT R60, R52.reuse, 0xffff0000, RZ, 0xc0, !PT ;  /* 0xffff0000343c7812 */ /* 0x044fe200078ec0ff */
[----:B------:R-:W-:Y:S01]  /*3a40*/  IMAD.U32 R52, R52, 0x10000, RZ ;  /* 0x0001000034347824 */ /* 0x000fe200078e00ff */
[C---:B------:R-:W-:Y:S01]  /*3a50*/  LOP3.LUT R54, R120.reuse, 0xffff0000, RZ, 0xc0, !PT ;  /* 0xffff000078367812 */ /* 0x040fe200078ec0ff */
[----:B------:R-:W-:Y:S01]  /*3a60*/  IMAD.U32 R120, R120, 0x10000, RZ ;  /* 0x0001000078787824 */ /* 0x000fe200078e00ff */
[----:B------:R-:W-:Y:S01]  /*3a70*/  PRMT R53, R124, 0x5410, R53 ;  /* 0x000054107c357816 */ /* 0x000fe20000000035 */
[----:B------:R-:W-:Y:S01]  /*3a80*/  FMUL.FTZ R110, R55, R60 ;  /* 0x0000003c376e7220 */ /* 0x000fe20000410000 */
[----:B------:R-:W-:Y:S01]  /*3a90*/  PRMT R121, R121, 0x5410, R58 ;  /* 0x0000541079797816 */ /* 0x000fe2000000003a */
[-C--:B------:R-:W-:Y:S01]  /*3aa0*/  FMUL.FTZ R55, R55, R54.reuse ;  /* 0x0000003637377220 */ /* 0x080fe20000410000 */
[C---:B------:R-:W-:Y:S01]  /*3ab0*/  LOP3.LUT R58, R14.reuse, 0xffff0000, RZ, 0xc0, !PT ;  /* 0xffff00000e3a7812 */ /* 0x040fe200078ec0ff */
[----:B------:R-:W-:Y:S01]  /*3ac0*/  FFMA.FTZ R54, R13, R54, -R110 ;  /* 0x000000360d367223 */ /* 0x000fe2000001086e */
[----:B------:R-:W-:-:S02]  /*3ad0*/  IMAD.U32 R14, R14, 0x10000, RZ ;  /* 0x000100000e0e7824 */ /* 0x000fc400078e00ff */
[----:B------:R-:W-:Y:S01]  /*3ae0*/  FFMA.FTZ R13, R13, R60, R55 ;  /* 0x0000003c0d0d7223 */ /* 0x000fe20000010037 */
[C---:B------:R-:W-:Y:S01]  /*3af0*/  IMAD.U32 R55, R53.reuse, 0x10000, RZ ;  /* 0x0001000035377824 */ /* 0x040fe200078e00ff */
[----:B------:R-:W-:Y:S01]  /*3b00*/  LOP3.LUT R53, R53, 0xffff0000, RZ, 0xc0, !PT ;  /* 0xffff000035357812 */ /* 0x000fe200078ec0ff */
[C---:B------:R-:W-:Y:S01]  /*3b10*/  IMAD.U32 R59, R121.reuse, 0x10000, RZ ;  /* 0x00010000793b7824 */ /* 0x040fe200078e00ff */
[----:B------:R-:W-:Y:S01]  /*3b20*/  LOP3.LUT R121, R121, 0xffff0000, RZ, 0xc0, !PT ;  /* 0xffff000079797812 */ /* 0x000fe200078ec0ff */
[C---:B------:R-:W-:Y:S01]  /*3b30*/  FMUL.FTZ R61, R58.reuse, R55 ;  /* 0x000000373a3d7220 */ /* 0x040fe20000410000 */
[----:B------:R-:W-:Y:S02]  /*3b40*/  IMAD.U32 R60, R15, 0x10000, RZ ;  /* 0x000100000f3c7824 */ /* 0x000fe400078e00ff */
[-C--:B------:R-:W-:Y:S01]  /*3b50*/  FMUL.FTZ R58, R58, R59.reuse ;  /* 0x0000003b3a3a7220 */ /* 0x080fe20000410000 */
[----:B------:R-:W-:Y:S01]  /*3b60*/  F2FP.BF16.F32.PACK_AB R13, R13, R54 ;  /* 0x000000360d0d723e */ /* 0x000fe200000010ff */
[----:B------:R-:W-:-:S02]  /*3b70*/  FFMA.FTZ R61, R14, R59, -R61 ;  /* 0x0000003b0e3d7223 */ /* 0x000fc4000001083d */
[----:B------:R-:W-:Y:S01]  /*3b80*/  FFMA.FTZ R58, R14, R55, R58 ;  /* 0x000000370e3a7223 */ /* 0x000fe2000001003a */
[----:B------:R-:W-:Y:S01]  /*3b90*/  LOP3.LUT R14, R15, 0xffff0000, RZ, 0xc0, !PT ;  /* 0xffff00000f0e7812 */ /* 0x000fe200078ec0ff */
[----:B------:R-:W-:-:S04]  /*3ba0*/  IMAD.U32 R55, R12, 0x10000, RZ ;  /* 0x000100000c377824 */ /* 0x000fc800078e00ff */
[C---:B------:R-:W-:Y:S01]  /*3bb0*/  FMUL.FTZ R15, R14.reuse, R53 ;  /* 0x000000350e0f7220 */ /* 0x040fe20000410000 */
[----:B------:R-:W-:-:S03]  /*3bc0*/  FMUL.FTZ R14, R14, R121 ;  /* 0x000000790e0e7220 */ /* 0x000fc60000410000 */
[C---:B------:R-:W-:Y:S01]  /*3bd0*/  FFMA.FTZ R15, R60.reuse, R121, -R15 ;  /* 0x000000793c0f7223 */ /* 0x040fe2000001080f */
[----:B------:R-:W-:Y:S01]  /*3be0*/  FFMA.FTZ R14, R60, R53, R14 ;  /* 0x000000353c0e7223 */ /* 0x000fe2000001000e */
[----:B------:R-:W-:-:S04]  /*3bf0*/  LOP3.LUT R53, R12, 0xffff0000, RZ, 0xc0, !PT ;  /* 0xffff00000c357812 */ /* 0x000fc800078ec0ff */
[----:B------:R-:W-:Y:S01]  /*3c00*/  F2FP.BF16.F32.PACK_AB R15, R14, R15 ;  /* 0x0000000f0e0f723e */ /* 0x000fe200000010ff */
[C---:B------:R-:W-:Y:S01]  /*3c10*/  FMUL.FTZ R12, R53.reuse, R52 ;  /* 0x00000034350c7220 */ /* 0x040fe20000410000 */
[-C--:B------:R-:W-:Y:S01]  /*3c20*/  FMUL.FTZ R53, R53, R120.reuse ;  /* 0x0000007835357220 */ /* 0x080fe20000410000 */
[----:B------:R-:W-:Y:S02]  /*3c30*/  F2FP.BF16.F32.PACK_AB R14, R58, R61 ;  /* 0x0000003d3a0e723e */ /* 0x000fe400000010ff */
[C---:B------:R-:W-:Y:S01]  /*3c40*/  FFMA.FTZ R120, R55.reuse, R120, -R12 ;  /* 0x0000007837787223 */ /* 0x040fe2000001080c */
[----:B------:R-:W-:-:S05]  /*3c50*/  FFMA.FTZ R53, R55, R52, R53 ;  /* 0x0000003437357223 */ /* 0x000fca0000010035 */
[----:B------:R-:W-:-:S07]  /*3c60*/  F2FP.BF16.F32.PACK_AB R12, R53, R120 ;  /* 0x00000078350c723e */ /* 0x000fce00000010ff */
.L_x_11385:
[----:B------:R-:W-:Y:S05]  /*3c70*/  BSYNC B2 ;  /* 0x0000000000027941 */ /* 0x000fea0003800000 */
.L_x_11384:
[----:B---3--:R1:W-:Y:S02]  /*3c80*/  ST.E.128 desc[UR54][R56.64], R12 ;  /* 0x0000000c38007985 */ /* 0x0083e4000c101d36 */
.L_x_11383:
[----:B------:R-:W-:Y:S05]  /*3c90*/  BSYNC B1 ;  /* 0x0000000000017941 */ /* 0x000fea0003800000 */
.L_x_11382:
[----:B------:R-:W-:Y:S01]  /*3ca0*/  ISETP.NE.AND P3, PT, R32, RZ, PT ;  /* 0x000000ff2000720c */ /* 0x000fe20003f65270 */
[----:B------:R-:W-:-:S12]  /*3cb0*/  BSSY B1, `(.L_x_11386) ;  /* 0x000003a000017945 */ /* 0x000fd80003800000 */
[----:B------:R-:W-:Y:S05]  /*3cc0*/  @!P3 BRA `(.L_x_11387) ;  /* 0x0000000000e0b947 */ /* 0x000fea0003800000 */
[----:B-1--4-:R-:W4:Y:S04]  /*3cd0*/  LDL R12, [R1+0x68] ;  /* 0x00006800010c7983 */ /* 0x012f280000100800 */
[----:B------:R-:W5:Y:S01]  /*3ce0*/  LDL R54, [R1+0x84] ;  /* 0x0000840001367983 */ /* 0x000f620000100800 */
[----:B---3--:R-:W-:Y:S01]  /*3cf0*/  IMAD.MOV.U32 R52, RZ, RZ, R11 ;  /* 0x000000ffff347224 */ /* 0x008fe200078e000b */
[----:B------:R-:W-:Y:S01]  /*3d00*/  BSSY B2, `(.L_x_11388) ;  /* 0x0000033000027945 */ /* 0x000fe20003800000 */
[----:B------:R-:W-:Y:S02]  /*3d10*/  IMAD.MOV.U32 R53, RZ, RZ, R62 ;  /* 0x000000ffff357224 */ /* 0x000fe400078e003e */
[----:B----4-:R-:W-:Y:S02]  /*3d20*/  IMAD.SHL.U32 R55, R12, 0x8, RZ ;  /* 0x000000080c377824 */ /* 0x010fe400078e00ff */
[----:B------:R1:W3:Y:S01]  /*3d30*/  LDS.128 R12, [R65+0x17000] ;  /* 0x01700000410c7984 */ /* 0x0002e20000000c00 */
[----:B-----5:R-:W-:Y:S01]  /*3d40*/  ISETP.GE.AND P3, PT, R54, R99, PT ;  /* 0x000000633600720c */ /* 0x020fe20003f66270 */
[----:B------:R-:W-:-:S12]  /*3d50*/  IMAD.WIDE R52, R55, 0x2, R52 ;  /* 0x0000000237347825 */ /* 0x000fd800078e0234 */
[----:B-1----:R-:W-:Y:S05]  /*3d60*/  @P3 BRA `(.L_x_11389) ;  /* 0x0000000000b03947 */ /* 0x002fea0003800000 */
[--C-:B------:R-:W-:Y:S01]  /*3d70*/  SHF.R.U64 R55, R48, 0x10, R49.reuse ;  /* 0x0000001030377819 */ /* 0x100fe20000001231 */
[----:B---3--:R-:W-:Y:S01]  /*3d80*/  IMAD.U32 R57, R13, 0x10000, RZ ;  /* 0x000100000d397824 */ /* 0x008fe200078e00ff */
[----:B------:R-:W-:Y:S02]  /*3d90*/  SHF.R.U32.HI R48, RZ, 0x10, R49 ;  /* 0x00000010ff307819 */ /* 0x000fe40000011631 */
[--C-:B------:R-:W-:Y:S02]  /*3da0*/  SHF.R.U64 R49, R50, 0x10, R51.reuse ;  /* 0x0000001032317819 */ /* 0x100fe40000001233 */
[----:B------:R-:W-:Y:S01]  /*3db0*/  SHF.R.U32.HI R54, RZ, 0x10, R51 ;  /* 0x00000010ff367819 */ /* 0x000fe20000011633 */
[----:B------:R-:W-:Y:S01]  /*3dc0*/  IMAD.U32 R51, R14, 0x10000, RZ ;  /* 0x000100000e337824 */ /* 0x000fe200078e00ff */
[----:B------:R-:W-:Y:S02]  /*3dd0*/  PRMT R122, R122, 0x5410, R49 ;  /* 0x000054107a7a7816 */ /* 0x000fe40000000031 */
[----:B------:R-:W-:-:S02]  /*3de0*/  PRMT R118, R118, 0x5410, R55 ;  /* 0x0000541076767816 */ /* 0x000fc40000000037 */
[----:B------:R-:W-:Y:S01]  /*3df0*/  LOP3.LUT R56, R13, 0xffff0000, RZ, 0xc0, !PT ;  /* 0xffff00000d387812 */ /* 0x000fe200078ec0ff */
[----:B------:R-:W-:Y:S01]  /*3e00*/  IMAD.U32 R13, R12, 0x10000, RZ ;  /* 0x000100000c0d7824 */ /* 0x000fe200078e00ff */
[C---:B------:R-:W-:Y:S01]  /*3e10*/  LOP3.LUT R49, R122.reuse, 0xffff0000, RZ, 0xc0, !PT ;  /* 0xffff00007a317812 */ /* 0x040fe200078ec0ff */
[----:B------:R-:W-:Y:S01]  /*3e20*/  IMAD.U32 R122, R122, 0x10000, RZ ;  /* 0x000100007a7a7824 */ /* 0x000fe200078e00ff */
[----:B------:R-:W-:Y:S02]  /*3e30*/  PRMT R123, R123, 0x5410, R54 ;  /* 0x000054107b7b7816 */ /* 0x000fe40000000036 */
[----:B------:R-:W-:Y:S01]  /*3e40*/  LOP3.LUT R58, R118, 0xffff0000, RZ, 0xc0, !PT ;  /* 0xffff0000763a7812 */ /* 0x000fe200078ec0ff */
[-C--:B--2---:R-:W-:Y:S01]  /*3e50*/  FMUL.FTZ R60, R56, R49.reuse ;  /* 0x00000031383c7220 */ /* 0x084fe20000410000 */
[----:B------:R-:W-:Y:S01]  /*3e60*/  PRMT R119, R119, 0x5410, R48 ;  /* 0x0000541077777816 */ /* 0x000fe20000000030 */
[----:B------:R-:W-:Y:S01]  /*3e70*/  IMAD.U32 R54, R123, 0x10000, RZ ;  /* 0x000100007b367824 */ /* 0x000fe200078e00ff */
[----:B------:R-:W-:Y:S01]  /*3e80*/  LOP3.LUT R14, R14, 0xffff0000, RZ, 0xc0, !PT ;  /* 0xffff00000e0e7812 */ /* 0x000fe200078ec0ff */
[-C--:B------:R-:W-:Y:S01]  /*3e90*/  FMUL.FTZ R56, R56, R58.reuse ;  /* 0x0000003a38387220 */ /* 0x080fe20000410000 */
[----:B------:R-:W-:Y:S01]  /*3ea0*/  FFMA.FTZ R48, R57, R58, -R60 ;  /* 0x0000003a39307223 */ /* 0x000fe2000001083c */
[----:B------:R-:W-:Y:S01]  /*3eb0*/  IMAD.U32 R55, R119, 0x10000, RZ ;  /* 0x0001000077377824 */ /* 0x000fe200078e00ff */
[----:B------:R-:W-:Y:S01]  /*3ec0*/  LOP3.LUT R50, R15, 0xffff0000, RZ, 0xc0, !PT ;  /* 0xffff00000f327812 */ /* 0x000fe200078ec0ff */
[CC--:B------:R-:W-:Y:S01]  /*3ed0*/  FMUL.FTZ R58, R14.reuse, R54.reuse ;  /* 0x000000360e3a7220 */ /* 0x0c0fe20000410000 */
[----:B------:R-:W-:Y:S01]  /*3ee0*/  FFMA.FTZ R49, R57, R49, R56 ;  /* 0x0000003139317223 */ /* 0x000fe20000010038 */
[-C--:B------:R-:W-:Y:S01]  /*3ef0*/  FMUL.FTZ R56, R14, R55.reuse ;  /* 0x000000370e387220 */ /* 0x080fe20000410000 */
[----:B------:R-:W-:Y:S01]  /*3f00*/  LOP3.LUT R123, R123, 0xffff0000, RZ, 0xc0, !PT ;  /* 0xffff00007b7b7812 */ /* 0x000fe200078ec0ff */
[----:B------:R-:W-:Y:S01]  /*3f10*/  IMAD.U32 R118, R118, 0x10000, RZ ;  /* 0x0001000076767824 */ /* 0x000fe200078e00ff */
[----:B------:R-:W-:Y:S01]  /*3f20*/  LOP3.LUT R119, R119, 0xffff0000, RZ, 0xc0, !PT ;  /* 0xffff000077777812 */ /* 0x000fe200078ec0ff */
[C---:B------:R-:W-:Y:S01]  /*3f30*/  FFMA.FTZ R14, R51.reuse, R55, -R58 ;  /* 0x00000037330e7223 */ /* 0x040fe2000001083a */
[----:B------:R-:W-:Y:S01]  /*3f40*/  LOP3.LUT R12, R12, 0xffff0000, RZ, 0xc0, !PT ;  /* 0xffff00000c0c7812 */ /* 0x000fe200078ec0ff */
[----:B------:R-:W-:Y:S01]  /*3f50*/  FFMA.FTZ R51, R51, R54, R56 ;  /* 0x0000003633337223 */ /* 0x000fe20000010038 */
[----:B------:R-:W-:-:S02]  /*3f60*/  IMAD.U32 R15, R15, 0x10000, RZ ;  /* 0x000100000f0f7824 */ /* 0x000fc400078e00ff */
        /* <DEDUP_REMOVED lines=8> */
[----:B------:R-:W-:Y:S02]  /*3ff0*/  F2FP.BF16.F32.PACK_AB R13, R49, R48 ;  /* 0x00000030310d723e */ /* 0x000fe400000010ff */
[----:B------:R-:W-:-:S02]  /*4000*/  F2FP.BF16.F32.PACK_AB R15, R15, R54 ;  /* 0x000000360f0f723e */ /* 0x000fc400000010ff */
[----:B------:R-:W-:Y:S02]  /*4010*/  F2FP.BF16.F32.PACK_AB R14, R51, R14 ;  /* 0x0000000e330e723e */ /* 0x000fe400000010ff */
[----:B------:R-:W-:-:S07]  /*4020*/  F2FP.BF16.F32.PACK_AB R12, R55, R50 ;  /* 0x00000032370c723e */ /* 0x000fce00000010ff */
.L_x_11389:
[----:B------:R-:W-:Y:S05]  /*4030*/  BSYNC B2 ;  /* 0x0000000000027941 */ /* 0x000fea0003800000 */
.L_x_11388:
[----:B---3--:R1:W-:Y:S02]  /*4040*/  ST.E.128 desc[UR54][R52.64], R12 ;  /* 0x0000000c34007985 */ /* 0x0083e4000c101d36 */
.L_x_11387:
[----:B------:R-:W-:Y:S05]  /*4050*/  BSYNC B1 ;  /* 0x0000000000017941 */ /* 0x000fea0003800000 */
.L_x_11386:
[----:B------:R-:W-:Y:S01]  /*4060*/  LOP3.LUT P3, RZ, R29, 0x8, RZ, 0xc0, !PT ;  /* 0x000000081dff7812 */ /* 0x000fe2000786c0ff */
[----:B------:R-:W-:-:S12]  /*4070*/  BSSY B1, `(.L_x_11390) ;  /* 0x0000039000017945 */ /* 0x000fd80003800000 */
[----:B------:R-:W-:Y:S05]  /*4080*/  @!P3 BRA `(.L_x_11391) ;  /* 0x0000000000dcb947 */ /* 0x000fea0003800000 */
[----:B-1--4-:R-:W4:Y:S04]  /*4090*/  LDL R12, [R1+0x7c] ;  /* 0x00007c00010c7983 */ /* 0x012f280000100800 */
[----:B------:R-:W5:Y:S01]  /*40a0*/  LDL R50, [R1+0x88] ;  /* 0x0000880001327983 */ /* 0x000f620000100800 */
[C---:B---3--:R-:W-:Y:S01]  /*40b0*/  LEA R48, P3, R137.reuse, R11, 0x1 ;  /* 0x0000000b89307211 */ /* 0x048fe200078608ff */
[----:B------:R-:W-:Y:S03]  /*40c0*/  BSSY B2, `(.L_x_11392) ;  /* 0x0000032000027945 */ /* 0x000fe60003800000 */
[----:B----4-:R-:W-:Y:S02]  /*40d0*/  LEA.HI.X R49, R137, R62, R12, 0x1, P3 ;  /* 0x0000003e89317211 */ /* 0x010fe400018f0c0c */
[----:B------:R1:W3:Y:S01]  /*40e0*/  LDS.128 R12, [R64+0x17000] ;  /* 0x01700000400c7984 */ /* 0x0002e20000000c00 */
[----:B-----5:R-:W-:-:S13]  /*40f0*/  ISETP.GE.AND P3, PT, R50, R99, PT ;  /* 0x000000633200720c */ /* 0x020fda0003f66270 */
        /* <DEDUP_REMOVED lines=9> */
[----:B------:R-:W-:Y:S02]  /*4190*/  PRMT R115, R115, 0x5410, R52 ;  /* 0x0000541073737816 */ /* 0x000fe40000000034 */
        /* <DEDUP_REMOVED lines=13> */
[----:B------:R-:W-:Y:S01]  /*4270*/  LOP3.LUT R117, R117, 0xffff0000, RZ, 0xc0, !PT ;  /* 0xffff000075757812 */ /* 0x000fe200078ec0ff */
[----:B------:R-:W-:Y:S01]  /*4280*/  FMUL.FTZ R57, R46, R53 ;  /* 0x000000352e397220 */ /* 0x000fe20000410000 */
[----:B------:R-:W-:Y:S01]  /*4290*/  LOP3.LUT R115, R115, 0xffff0000, RZ, 0xc0, !PT ;  /* 0xffff000073737812 */ /* 0x000fe200078ec0ff */
[----:B------:R-:W-:Y:S01]  /*42a0*/  FFMA.FTZ R47, R47, R52, R55 ;  /* 0x000000342f2f7223 */ /* 0x000fe20000010037 */
[----:B------:R-:W-:-:S02]  /*42b0*/  IMAD.U32 R116, R116, 0x10000, RZ ;  /* 0x0001000074747824 */ /* 0x000fc400078e00ff */
[----:B------:R-:W-:Y:S01]  /*42c0*/  FMUL.FTZ R55, R46, R51 ;  /* 0x000000332e377220 */ /* 0x000fe20000410000 */
[----:B------:R-:W-:Y:S02]  /*42d0*/  IMAD.U32 R114, R114, 0x10000, RZ ;  /* 0x0001000072727824 */ /* 0x000fe400078e00ff */
[C---:B------:R-:W-:Y:S01]  /*42e0*/  FMUL.FTZ R46, R14.reuse, R117 ;  /* 0x000000750e2e7220 */ /* 0x040fe20000410000 */
[----:B------:R-:W-:Y:S01]  /*42f0*/  FMUL.FTZ R50, R14, R115 ;  /* 0x000000730e327220 */ /* 0x000fe20000410000 */
[C---:B------:R-:W-:Y:S01]  /*4300*/  FFMA.FTZ R57, R44.reuse, R51, -R57 ;  /* 0x000000332c397223 */ /* 0x040fe20000010839 */
[----:B------:R-:W-:Y:S01]  /*4310*/  FMUL.FTZ R14, R45, R116 ;  /* 0x000000742d0e7220 */ /* 0x000fe20000410000 */
[----:B------:R-:W-:Y:S02]  /*4320*/  IMAD.U32 R15, R15, 0x10000, RZ ;  /* 0x000100000f0f7824 */ /* 0x000fe400078e00ff */
[----:B------:R-:W-:Y:S01]  /*4330*/  FFMA.FTZ R44, R44, R53, R55 ;  /* 0x000000352c2c7223 */ /* 0x000fe20000010037 */
        /* <DEDUP_REMOVED lines=10> */
.L_x_11393:
[----:B------:R-:W-:Y:S05]  /*43e0*/  BSYNC B2 ;  /* 0x0000000000027941 */ /* 0x000fea0003800000 */
.L_x_11392:
[----:B---3--:R1:W-:Y:S02]  /*43f0*/  ST.E.128 desc[UR54][R48.64], R12 ;  /* 0x0000000c30007985 */ /* 0x0083e4000c101d36 */
.L_x_11391:
[----:B------:R-:W-:Y:S05]  /*4400*/  BSYNC B1 ;  /* 0x0000000000017941 */ /* 0x000fea0003800000 */
.L_x_11390:
        /* <DEDUP_REMOVED lines=11> */
[----:B------:R-:W-:Y:S02]  /*44c0*/  SHF.R.U64 R42, R42, 0x10, R43 ;  /* 0x000000102a2a7819 */ /* 0x000fe4000000122b */
[----:B------:R-:W-:Y:S02]  /*44d0*/  SHF.R.U64 R46, R40, 0x10, R41 ;  /* 0x00000010282e7819 */ /* 0x000fe40000001229 */
[----:B------:R-:W-:Y:S02]  /*44e0*/  SHF.R.U32.HI R47, RZ, 0x10, R43 ;  /* 0x00000010ff2f7819 */ /* 0x000fe4000001162b */
[----:B------:R-:W-:Y:S02]  /*44f0*/  PRMT R107, R107, 0x5410, R42 ;  /* 0x000054106b6b7816 */ /* 0x000fe4000000002a */
[----:B------:R-:W-:Y:S02]  /*4500*/  PRMT R105, R105, 0x5410, R46 ;  /* 0x0000541069697816 */ /* 0x000fe4000000002e */
[----:B------:R-:W-:Y:S01]  /*4510*/  SHF.R.U32.HI R49, RZ, 0x10, R41 ;  /* 0x00000010ff317819 */ /* 0x000fe20000011629 */
[----:B---3--:R-:W-:Y:S01]  /*4520*/  IMAD.U32 R41, R14, 0x10000, RZ ;  /* 0x000100000e297824 */ /* 0x008fe200078e00ff */
[----:B------:R-:W-:-:S02]  /*4530*/  PRMT R108, R108, 0x5410, R47 ;  /* 0x000054106c6c7816 */ /* 0x000fc4000000002f */
[----:B------:R-:W-:Y:S02]  /*4540*/  LOP3.LUT R42, R13, 0xffff0000, RZ, 0xc0, !PT ;  /* 0xffff00000d2a7812 */ /* 0x000fe400078ec0ff */
[----:B------:R-:W-:Y:S01]  /*4550*/  LOP3.LUT R47, R107, 0xffff0000, RZ, 0xc0, !PT ;  /* 0xffff00006b2f7812 */ /* 0x000fe200078ec0ff */
[----:B------:R-:W-:Y:S01]  /*4560*/  IMAD.U32 R50, R108, 0x10000, RZ ;  /* 0x000100006c327824 */ /* 0x000fe200078e00ff */
[----:B------:R-:W-:Y:S01]  /*4570*/  LOP3.LUT R46, R105, 0xffff0000, RZ, 0xc0, !PT ;  /* 0xffff0000692e7812 */ /* 0x000fe200078ec0ff */
[----:B------:R-:W-:Y:S01]  /*4580*/  IMAD.U32 R107, R107, 0x10000, RZ ;  /* 0x000100006b6b7824 */ /* 0x000fe200078e00ff */
[----:B------:R-:W-:Y:S01]  /*4590*/  PRMT R106, R106, 0x5410, R49 ;  /* 0x000054106a6a7816 */ /* 0x000fe20000000031 */
[----:B------:R-:W-:Y:S01]  /*45a0*/  FMUL.FTZ R52, R42, R47 ;  /* 0x0000002f2a347220 */ /* 0x000fe20000410000 */
[----:B------:R-:W-:Y:S01]  /*45b0*/  LOP3.LUT R43, R14, 0xffff0000, RZ, 0xc0, !PT ;  /* 0xffff00000e2b7812 */ /* 0x000fe200078ec0ff */
[C---:B------:R-:W-:Y:S01]  /*45c0*/  IMAD.U32 R14, R15.reuse, 0x10000, RZ ;  /* 0x000100000f0e7824 */ /* 0x040fe200078e00ff */
[----:B------:R-:W-:Y:S01]  /*45d0*/  LOP3.LUT R40, R15, 0xffff0000, RZ, 0xc0, !PT ;  /* 0xffff00000f287812 */ /* 0x000fe200078ec0ff */
[----:B------:R-:W-:-:S02]  /*45e0*/  IMAD.U32 R15, R13, 0x10000, RZ ;  /* 0x000100000d0f7824 */ /* 0x000fc400078e00ff */
[----:B------:R-:W-:Y:S01]  /*45f0*/  FMUL.FTZ R42, R42, R46 ;  /* 0x0000002e2a2a7220 */ /* 0x000fe20000410000 */
[----:B------:R-:W-:Y:S02]  /*4600*/  IMAD.U32 R48, R106, 0x10000, RZ ;  /* 0x000100006a307824 */ /* 0x000fe400078e00ff */
[----:B------:R-:W-:Y:S01]  /*4610*/  FMUL.FTZ R54, R43, R50 ;  /* 0x000000322b367220 */ /* 0x000fe20000410000 */
[C---:B------:R-:W-:Y:S01]  /*4620*/  FFMA.FTZ R52, R15.reuse, R46, -R52 ;  /* 0x0000002e0f347223 */ /* 0x040fe20000010834 */
[----:B------:R-:W-:Y:S01]  /*4630*/  FFMA.FTZ R47, R15, R47, R42 ;  /* 0x0000002f0f2f7223 */ /* 0x000fe2000001002a */
[-C--:B------:R-:W-:Y:S01]  /*4640*/  FMUL.FTZ R42, R43, R48.reuse ;  /* 0x000000302b2a7220 */ /* 0x080fe20000410000 */
[----:B------:R-:W-:Y:S01]  /*4650*/  IMAD.U32 R13, R12, 0x10000, RZ ;  /* 0x000100000c0d7824 */ /* 0x000fe200078e00ff */
        /* <DEDUP_REMOVED lines=18> */
[----:B------:R-:W-:-:S07]  /*4780*/  IMAD.MOV.U32 R13, RZ, RZ, R47 ;  /* 0x000000ffff0d7224 */ /* 0x000fce00078e002f */
.L_x_11397:
[----:B------:R-:W-:Y:S05]  /*4790*/  BSYNC B2 ;  /* 0x0000000000027941 */ /* 0x000fea0003800000 */
.L_x_11396:
[----:B---3--:R1:W-:Y:S02]  /*47a0*/  ST.E.128 desc[UR54][R44.64], R12 ;  /* 0x0000000c2c007985 */ /* 0x0083e4000c101d36 */
.L_x_11395:
[----:B------:R-:W-:Y:S05]  /*47b0*/  BSYNC B1 ;  /* 0x0000000000017941 */ /* 0x000fea0003800000 */
.L_x_11394:
[----:B------:R-:W-:-:S13]  /*47c0*/  LOP3.LUT P3, RZ, R29, 0x20, RZ, 0xc0, !PT ;  /* 0x000000201dff7812 */ /* 0x000fda000786c0ff */
        /* <DEDUP_REMOVED lines=9> */
[----:B------:R-:W-:Y:S01]  /*4860*/  SHF.R.U64 R44, R36, 0x10, R37 ;  /* 0x00000010242c7819 */ /* 0x000fe20000001225 */
[----:B---3--:R-:W-:Y:S01]  /*4870*/  IMAD.U32 R36, R14, 0x10000, RZ ;  /* 0x000100000e247824 */ /* 0x008fe200078e00ff */
        /* <DEDUP_REMOVED lines=44> */
.L_x_11399:
[----:B------:R-:W-:Y:S05]  /*4b40*/  BSYNC B1 ;  /* 0x0000000000017941 */ /* 0x000fea0003800000 */
.L_x_11398:
[----:B---3--:R1:W-:Y:S01]  /*4b50*/  ST.E.128 desc[UR54][R40.64], R12 ;  /* 0x0000000c28007985 */ /* 0x0083e2000c101d36 */
[----:B------:R-:W-:Y:S05]  /*4b60*/  BRA `(.L_x_11377) ;  /* 0x00000024002c7947 */ /* 0x000fea0003800000 */
.L_x_11370:
        /* <DEDUP_REMOVED lines=50> */
.L_x_11401:
[----:B------:R-:W-:Y:S05]  /*4e90*/  BSYNC B1 ;  /* 0x0000000000017941 */ /* 0x000fea0003800000 */
.L_x_11400:
        /* <DEDUP_REMOVED lines=51> */
.L_x_11402:
[----:B------:R-:W2:Y:S01]  /*51d0*/  LDL R11, [R1+0x38] ;  /* 0x00003800010b7983 */ /* 0x000ea20000100800 */
[----:B------:R-:W-:Y:S01]  /*51e0*/  IMAD R35, R19, 0x8, R2 ;  /* 0x0000000813237824 */ /* 0x000fe200078e0202 */
[----:B------:R-:W-:Y:S01]  /*51f0*/  BSSY B1, `(.L_x_11403) ;  /* 0x0000004000017945 */ /* 0x000fe20003800000 */
[----:B--2---:R-:W-:-:S04]  /*5200*/  SHF.L.U32 R86, R11, 0x1f, RZ ;  /* 0x0000001f0b567819 */ /* 0x004fc800000006ff */
[----:B------:R-:W0:Y:S02]  /*5210*/  SYNCS.PHASECHK.TRANS64.TRYWAIT P4, [R35+URZ+0x2d890], R86 ;  /* 0x02d89056230075a7 */ /* 0x000e24000808017f */
[----:B0-----:R-:W-:Y:S05]  /*5220*/  @!P4 BRA `(.L_x_11404) ;  /* 0x000001fc0038c947 */ /* 0x001fea0003800000 */
.L_x_11711:
[----:B------:R-:W-:Y:S05]  /*5230*/  BSYNC B1 ;  /* 0x0000000000017941 */ /* 0x000fea0003800000 */
.L_x_11403:
[----:B------:R-:W-:-:S03]  /*5240*/  UMOV UR4, 0xffffffff ;  /* 0xffffffff00047882 */ /* 0x000fc60000000000 */
[----:B------:R-:W-:Y:S05]  /*5250*/  BRA.DIV UR4, `(.L_x_11405) ;  /* 0x000001fe04407947 */ /* 0x000fea000b800000 */
[----:B------:R1:W2:Y:S04]  /*5260*/  SHFL.IDX PT, R91, R62, RZ, 0x1e1f ;  /* 0x001e1fff3e5b7589 */ /* 0x0002a800000e0000 */
[----:B------:R1:W3:Y:S02]  /*5270*/  SHFL.IDX PT, R90, R60, RZ, 0x1e1f ;  /* 0x001e1fff3c5a7589 */ /* 0x0002e400000e0000 */
.L_x_11715:
[----:B------:R-:W-:Y:S05]  /*5280*/  @P3 BRA `(.L_x_11377) ;  /* 0x0000001c00643947 */ /* 0x000fea0003800000 */
[----:B------:R-:W4:Y:S01]  /*5290*/  LDC R11, c[0x0][0x2f4] ;  /* 0x0000bd00ff0b7b82 */ /* 0x000f220000000800 */
[----:B------:R-:W-:Y:S01]  /*52a0*/  ISETP.NE.AND P3, PT, R30, RZ, PT ;  /* 0x000000ff1e00720c */ /* 0x000fe20003f65270 */
[----:B------:R-:W-:Y:S01]  /*52b0*/  BSSY B1, `(.L_x_11406) ;  /* 0x000007c000017945 */ /* 0x000fe20003800000 */
[----:B----4-:R-:W-:-:S11]  /*52c0*/  IMAD.IADD R104, R11, 0x1, -R100 ;  /* 0x000000010b687824 */ /* 0x010fd600078e0a64 */
[----:B------:R-:W-:Y:S05]  /*52d0*/  @!P3 BRA `(.L_x_11407) ;  /* 0x0000000400e4b947 */ /* 0x000fea0003800000 */
[----:B-1----:R-:W4:Y:S04]  /*52e0*/  LDL R60, [R1+0x4c] ;  /* 0x00004c00013c7983 */ /* 0x002f280000100800 */
[----:B------:R-:W5:Y:S04]  /*52f0*/  LDL R15, [R1+0x50] ;  /* 0x00005000010f7983 */ /* 0x000f680000100800 */
[----:B------:R-:W2:Y:S01]  /*5300*/  LDL R14, [R1+0x54] ;  /* 0x00005400010e7983 */ /* 0x000ea20000100800 */
[----:B------:R-:W-:Y:S01]  /*5310*/  SEL R12, R100, R104, !P0 ;  /* 0x00000068640c7207 */ /* 0x000fe20004000000 */
[----:B------:R-:W-:Y:S01]  /*5320*/  BSSY B2, `(.L_x_11408) ;  /* 0x000006e000027945 */ /* 0x000fe20003800000 */
[----:B------:R-:W-:-:S02]  /*5330*/  ISETP.GE.AND P3, PT, R16, R99, PT ;  /* 0x000000631000720c */ /* 0x000fc40003f66270 */
[----:B------:R-:W-:-:S04]  /*5340*/  SHF.R.S32.HI R13, RZ, 0x1f, R12 ;  /* 0x0000001fff0d7819 */ /* 0x000fc8000001140c */
[----:B------:R-:W-:-:S04]  /*5350*/  LEA.HI R13, R13, R12, RZ, 0x4 ;  /* 0x0000000c0d0d7211 */ /* 0x000fc800078f20ff */
[----:B------:R-:W-:-:S04]  /*5360*/  SHF.R.S32.HI R12, RZ, 0x4, R13 ;  /* 0x00000004ff0c7819 */ /* 0x000fc8000001140d */
[----:B------:R-:W-:-:S04]  /*5370*/  LEA.HI.SX32 R105, R5, R12, 0x1d ;  /* 0x0000000c05697211 */ /* 0x000fc800078feaff */
[----:B------:R-:W-:-:S04]  /*5380*/  SHF.R.S32.HI R12, RZ, 0x1f, R105 ;  /* 0x0000001fff0c7819 */ /* 0x000fc80000011469 */
[----:B------:R-:W-:Y:S01]  /*5390*/  LEA.HI R12, R12, R105, RZ, 0x2 ;  /* 0x000000690c0c7211 */ /* 0x000fe200078f10ff */
[----:B------:R-:W-:-:S04]  /*53a0*/  IMAD.SHL.U32 R105, R105, 0x8, RZ ;  /* 0x0000000869697824 */ /* 0x000fc800078e00ff */
[----:B------:R-:W-:-:S05]  /*53b0*/  IMAD.SHL.U32 R12, R12, 0x400, RZ ;  /* 0x000004000c0c7824 */ /* 0x000fca00078e00ff */
[----:B------:R-:W-:Y:S02]  /*53c0*/  LOP3.LUT R12, R12, 0x7ffff000, RZ, 0xc0, !PT ;  /* 0x7ffff0000c0c7812 */ /* 0x000fe400078ec0ff */
[----:B----4-:R-:W-:-:S04]  /*53d0*/  LOP3.LUT R13, R60, 0x18, R105, 0xf8, !PT ;  /* 0x000000183c0d7812 */ /* 0x010fc800078ef869 */
[----:B-----5:R-:W-:Y:S01]  /*53e0*/  LOP3.LUT R13, R13, R15, RZ, 0x3c, !PT ;  /* 0x0000000f0d0d7212 */ /* 0x020fe200078e3cff */
[----:B------:R-:W-:-:S03]  /*53f0*/  IMAD R15, R19, 0x3000, R97 ;  /* 0x00003000130f7824 */ /* 0x000fc600078e0261 */
[----:B--2---:R-:W-:-:S05]  /*5400*/  IADD3 R12, R13, R12, R14 ;  /* 0x0000000c0d0c7210 */ /* 0x004fca0007ffe00e */
[----:B------:R-:W-:Y:S02]  /*5410*/  IMAD R13, R19, 0x3000, R12 ;  /* 0x00003000130d7824 */ /* 0x000fe400078e020c */
[--C-:B------:R-:W-:Y:S02]  /*5420*/  IMAD R12, R15, 0x2, R2.reuse ;  /* 0x000000020f0c7824 */ /* 0x100fe400078e0202 */
[----:B------:R-:W-:-:S04]  /*5430*/  IMAD R60, R13, 0x2, R2 ;  /* 0x000000020d3c7824 */ /* 0x000fc800078e0202 */
[----:B------:R-:W1:Y:S04]  /*5440*/  LDS.128 R12, [R12+0x15400] ;  /* 0x015400000c0c7984 */ /* 0x000e680000000c00 */
[----:B------:R-:W2:Y:S01]  /*5450*/  LDS.128 R60, [R60+0x15400] ;  /* 0x015400003c3c7984 */ /* 0x000ea20000000c00 */
[----:B------:R-:W-:Y:S05]  /*5460*/  @P3 BRA `(.L_x_11409) ;  /* 0x0000000400643947 */ /* 0x000fea0003800000 */
[--C-:B------:R-:W-:Y:S02]  /*5470*/  SHF.R.U64 R44, R44, 0x10, R45.reuse ;  /* 0x000000102c2c7819 */ /* 0x100fe4000000122d */
[----:B------:R-:W-:Y:S02]  /*5480*/  SHF.R.U32.HI R45, RZ, 0x10, R45 ;  /* 0x00000010ff2d7819 */ /* 0x000fe4000001162d */
[C---:B------:R-:W-:Y:S02]  /*5490*/  PRMT R44, R109.reuse, 0x5432, R44 ;  /* 0x000054326d2c7816 */ /* 0x040fe4000000002c */
[----:B------:R-:W-:Y:S02]  /*54a0*/  PRMT R45, R109, 0x5410, R45 ;  /* 0x000054106d2d7816 */ /* 0x000fe4000000002d */
[--C-:B------:R-:W-:Y:S02]  /*54b0*/  SHF.R.U64 R46, R46, 0x10, R47.reuse ;  /* 0x000000102e2e7819 */ /* 0x100fe4000000122f */
[----:B------:R-:W-:-:S02]  /*54c0*/  SHF.R.U32.HI R109, RZ, 0x10, R47 ;  /* 0x00000010ff6d7819 */ /* 0x000fc4000001162f */
[--C-:B------:R-:W-:Y:S02]  /*54d0*/  SHF.R.U32.HI R110, RZ, 0x10, R57.reuse ;  /* 0x00000010ff6e7819 */ /* 0x100fe40000011639 */
[----:B------:R-:W-:Y:S02]  /*54e0*/  SHF.R.U64 R47, R56, 0x10, R57 ;  /* 0x00000010382f7819 */ /* 0x000fe40000001239 */
[--C-:B------:R-:W-:Y:S02]  /*54f0*/  SHF.R.U64 R56, R58, 0x10, R59.reuse ;  /* 0x000000103a387819 */ /* 0x100fe4000000123b */
[----:B------:R-:W-:Y:S02]  /*5500*/  SHF.R.U32.HI R58, RZ, 0x10, R59 ;  /* 0x00000010ff3a7819 */ /* 0x000fe4000001163b */
[----:B------:R-:W-:Y:S01]  /*5510*/  PRMT R59, R111, 0x5432, R110 ;  /* 0x000054326f3b7816 */ /* 0x000fe2000000006e */
[----:B-1----:R-:W-:Y:S01]  /*5520*/  IMAD.U32 R110, R13, 0x10000, RZ ;  /* 0x000100000d6e7824 */ /* 0x002fe200078e00ff */
[----:B------:R-:W-:-:S02]  /*5530*/  PRMT R57, R106, 0x5432, R46 ;  /* 0x000054326a397816 */ /* 0x000fc4000000002e */
[----:B------:R-:W-:Y:S01]  /*5540*/  PRMT R47, R114, 0x5410, R47 ;  /* 0x00005410722f7816 */ /* 0x000fe2000000002f */
[----:B--2---:R-:W-:Y:S01]  /*5550*/  IMAD.U32 R114, R61, 0x10000, RZ ;  /* 0x000100003d727824 */ /* 0x004fe200078e00ff */
[----:B------:R-:W-:Y:S01]  /*5560*/  PRMT R46, R112, 0x5410, R109 ;  /* 0x00005410702e7816 */ /* 0x000fe2000000006d */
[C---:B------:R-:W-:Y:S01]  /*5570*/  IMAD.U32 R115, R59.reuse, 0x10000, RZ ;  /* 0x000100003b737824 */ /* 0x040fe200078e00ff */
[----:B------:R-:W-:Y:S01]  /*5580*/  LOP3.LUT R59, R59, 0xffff0000, RZ, 0xc0, !PT ;  /* 0xffff00003b3b7812 */ /* 0x000fe200078ec0ff */
[C---:B------:R-:W-:Y:S01]  /*5590*/  IMAD.U32 R109, R45.reuse, 0x10000, RZ ;  /* 0x000100002d6d7824 */ /* 0x040fe200078e00ff */
[----:B------:R-:W-:Y:S01]  /*55a0*/  LOP3.LUT R45, R45, 0xffff0000, RZ, 0xc0, !PT ;  /* 0xffff00002d2d7812 */ /* 0x000fe200078ec0ff */
[C---:B------:R-:W-:Y:S01]  /*55b0*/  FMUL.FTZ R117, R114.reuse, R115 ;  /* 0x0000007372757220 */ /* 0x040fe20000410000 */
[----:B------:R-:W-:Y:S01]  /*55c0*/  LOP3.LUT R116, R13, 0xffff0000, RZ, 0xc0, !PT ;  /* 0xffff00000d747812 */ /* 0x000fe200078ec0ff */
[-C--:B------:R-:W-:Y:S01]  /*55d0*/  FMUL.FTZ R114, R114, R109.reuse ;  /* 0x0000006d72727220 */ /* 0x080fe20000410000 */
[----:B------:R-:W-:Y:S01]  /*55e0*/  PRMT R58, R108, 0x5432, R58 ;  /* 0x000054326c3a7816 */ /* 0x000fe2000000003a */
[C---:B------:R-:W-:Y:S01]  /*55f0*/  FFMA.FTZ R112, R110.reuse, R109, -R117 ;  /* 0x0000006d6e707223 */ /* 0x040fe20000010875 */
[----:B------:R-:W-:Y:S01]  /*5600*/  PRMT R56, R107, 0x5432, R56 ;  /* 0x000054326b387816 */ /* 0x000fe20000000038 */
[----:B------:R-:W-:Y:S01]  /*5610*/  FFMA.FTZ R110, R110, R115, R114 ;  /* 0x000000736e6e7223 */ /* 0x000fe20000010072 */
[----:B------:R-:W-:Y:S01]  /*5620*/  LOP3.LUT R114, R61, 0xffff0000, RZ, 0xc0, !PT ;  /* 0xffff00003d727812 */ /* 0x000fe200078ec0ff */
[C---:B------:R-:W-:Y:S01]  /*5630*/  IMAD.U32 R109, R58.reuse, 0x10000, RZ ;  /* 0x000100003a6d7824 */ /* 0x040fe200078e00ff */
[----:B------:R-:W-:Y:S01]  /*5640*/  LOP3.LUT R58, R58, 0xffff0000, RZ, 0xc0, !PT ;  /* 0xffff00003a3a7812 */ /* 0x000fe200078ec0ff */
[C---:B------:R-:W-:Y:S01]  /*5650*/  IMAD.U32 R61, R46.reuse, 0x10000, RZ ;  /* 0x000100002e3d7824 */ /* 0x040fe200078e00ff */
        /* <DEDUP_REMOVED lines=9> */
[C---:B------:R-:W-:Y:S01]  /*56f0*/  FMUL.FTZ R59, R116.reuse, R109 ;  /* 0x0000006d743b7220 */ /* 0x040fe20000410000 */
[-C--:B------:R-:W-:Y:S01]  /*5700*/  FMUL.FTZ R116, R116, R61.reuse ;  /* 0x0000003d74747220 */ /* 0x080fe20000410000 */
[----:B------:R-:W-:Y:S02]  /*5710*/  F2FP.BF16.F32.PACK_AB R45, R45, R110 ;  /* 0x0000006e2d2d723e */ /* 0x000fe400000010ff */
[C---:B------:R-:W-:Y:S01]  /*5720*/  FFMA.FTZ R59, R114.reuse, R61, -R59 ;  /* 0x0000003d723b7223 */ /* 0x040fe2000001083b */
[----:B------:R-:W-:Y:S01]  /*5730*/  FFMA.FTZ R61, R114, R109, R116 ;  /* 0x0000006d723d7223 */ /* 0x000fe20000010074 */
[C---:B------:R-:W-:Y:S01]  /*5740*/  FMUL.FTZ R114, R63.reuse, R58 ;  /* 0x0000003a3f727220 */ /* 0x040fe20000410000 */
[----:B------:R-:W-:Y:S01]  /*5750*/  FMUL.FTZ R63, R63, R46 ;  /* 0x0000002e3f3f7220 */ /* 0x000fe20000410000 */
[----:B------:R-:W-:-:S02]  /*5760*/  F2FP.BF16.F32.PACK_AB R13, R13, R112 ;  /* 0x000000700d0d723e */ /* 0x000fc400000010ff */
[C---:B------:R-:W-:Y:S01]  /*5770*/  FFMA.FTZ R114, R15.reuse, R46, -R114 ;  /* 0x0000002e0f727223 */ /* 0x040fe20000010872 */
[----:B------:R-:W-:Y:S01]  /*5780*/  FFMA.FTZ R58, R15, R58, R63 ;  /* 0x0000003a0f3a7223 */ /* 0x000fe2000001003f */
[----:B------:R-:W-:-:S03]  /*5790*/  IMAD.U32 R46, R12, 0x10000, RZ ;  /* 0x000100000c2e7824 */ /* 0x000fc600078e00ff */
[----:B------:R-:W-:Y:S01]  /*57a0*/  F2FP.BF16.F32.PACK_AB R15, R114, R59 ;  /* 0x0000003b720f723e */ /* 0x000fe200000010ff */
[C---:B------:R-:W-:Y:S01]  /*57b0*/  IMAD.U32 R59, R47.reuse, 0x10000, RZ ;  /* 0x000100002f3b7824 */ /* 0x040fe200078e00ff */
[----:B------:R-:W-:Y:S01]  /*57c0*/  F2FP.BF16.F32.PACK_AB R63, R58, R61 ;  /* 0x0000003d3a3f723e */ /* 0x000fe200000010ff */
[----:B------:R-:W-:Y:S01]  /*57d0*/  IMAD.U32 R58, R60, 0x10000, RZ ;  /* 0x000100003c3a7824 */ /* 0x000fe200078e00ff */
[----:B------:R-:W-:Y:S01]  /*57e0*/  LOP3.LUT R47, R47, 0xffff0000, RZ, 0xc0, !PT ;  /* 0xffff00002f2f7812 */ /* 0x000fe200078ec0ff */
[----:B------:R-:W-:Y:S02]  /*57f0*/  IMAD.U32 R61, R44, 0x10000, RZ ;  /* 0x000100002c3d7824 */ /* 0x000fe400078e00ff */
[C---:B------:R-:W-:Y:S02]  /*5800*/  FMUL.FTZ R109, R58.reuse, R59 ;  /* 0x0000003b3a6d7220 */ /* 0x040fe40000410000 */
[-C--:B------:R-:W-:Y:S02]  /*5810*/  FMUL.FTZ R58, R58, R61.reuse ;  /* 0x0000003d3a3a7220 */ /* 0x080fe40000410000 */
[----:B------:R-:W-:-:S02]  /*5820*/  FFMA.FTZ R109, R46, R61, -R109 ;  /* 0x0000003d2e6d7223 */ /* 0x000fc4000001086d */
[----:B------:R-:W-:Y:S01]  /*5830*/  FFMA.FTZ R58, R46, R59, R58 ;  /* 0x0000003b2e3a7223 */ /* 0x000fe2000001003a */
[----:B------:R-:W-:Y:S02]  /*5840*/  LOP3.LUT R46, R60, 0xffff0000, RZ, 0xc0, !PT ;  /* 0xffff00003c2e7812 */ /* 0x000fe400078ec0ff */
[----:B------:R-:W-:Y:S02]  /*5850*/  LOP3.LUT R59, R44, 0xffff0000, RZ, 0xc0, !PT ;  /* 0xffff00002c3b7812 */ /* 0x000fe400078ec0ff */
[----:B------:R-:W-:Y:S01]  /*5860*/  LOP3.LUT R44, R12, 0xffff0000, RZ, 0xc0, !PT ;  /* 0xffff00000c2c7812 */ /* 0x000fe200078ec0ff */
[C---:B------:R-:W-:Y:S02]  /*5870*/  FMUL.FTZ R61, R46.reuse, R47 ;  /* 0x0000002f2e3d7220 */ /* 0x040fe40000410000 */
[-C--:B------:R-:W-:Y:S02]  /*5880*/  FMUL.FTZ R46, R46, R59.reuse ;  /* 0x0000003b2e2e7220 */ /* 0x080fe40000410000 */
[----:B------:R-:W-:Y:S01]  /*5890*/  FFMA.FTZ R12, R44, R59, -R61 ;  /* 0x0000003b2c0c7223 */ /* 0x000fe2000001083d */
[----:B------:R-:W-:-:S02]  /*58a0*/  IMAD.U32 R59, R56, 0x10000, RZ ;  /* 0x00010000383b7824 */ /* 0x000fc400078e00ff */
[----:B------:R-:W-:Y:S01]  /*58b0*/  FFMA.FTZ R47, R44, R47, R46 ;  /* 0x0000002f2c2f7223 */ /* 0x000fe2000001002e */
[----:B------:R-:W-:Y:S02]  /*58c0*/  IMAD.U32 R46, R62, 0x10000, RZ ;  /* 0x000100003e2e7824 */ /* 0x000fe400078e00ff */
[C---:B------:R-:W-:Y:S01]  /*58d0*/  IMAD.U32 R61, R57.reuse, 0x10000, RZ ;  /* 0x00010000393d7824 */ /* 0x040fe200078e00ff */
[----:B------:R-:W-:Y:S01]  /*58e0*/  LOP3.LUT R57, R57, 0xffff0000, RZ, 0xc0, !PT ;  /* 0xffff000039397812 */ /* 0x000fe200078ec0ff */
[----:B------:R-:W-:Y:S01]  /*58f0*/  FMUL.FTZ R115, R46, R59 ;  /* 0x0000003b2e737220 */ /* 0x000fe20000410000 */
[----:B------:R-:W-:Y:S02]  /*5900*/  IMAD.U32 R44, R14, 0x10000, RZ ;  /* 0x000100000e2c7824 */ /* 0x000fe400078e00ff */
[-C--:B------:R-:W-:Y:S01]  /*5910*/  FMUL.FTZ R46, R46, R61.reuse ;  /* 0x0000003d2e2e7220 */ /* 0x080fe20000410000 */
[----:B------:R-:W-:Y:S01]  /*5920*/  LOP3.LUT R14, R14, 0xffff0000, RZ, 0xc0, !PT ;  /* 0xffff00000e0e7812 */ /* 0x000fe200078ec0ff */
[----:B------:R-:W-:-:S02]  /*5930*/  FFMA.FTZ R115, R44, R61, -R115 ;  /* 0x0000003d2c737223 */ /* 0x000fc40000010873 */
[----:B------:R-:W-:Y:S01]  /*5940*/  FFMA.FTZ R46, R44, R59, R46 ;  /* 0x0000003b2c2e7223 */ /* 0x000fe2000001002e */
[----:B------:R-:W-:Y:S02]  /*5950*/  LOP3.LUT R44, R62, 0xffff0000, RZ, 0xc0, !PT ;  /* 0xffff00003e2c7812 */ /* 0x000fe400078ec0ff */
[----:B------:R-:W-:Y:S02]  /*5960*/  LOP3.LUT R59, R56, 0xffff0000, RZ, 0xc0, !PT ;  /* 0xffff0000383b7812 */ /* 0x000fe400078ec0ff */
[----:B------:R-:W-:Y:S02]  /*5970*/  F2FP.BF16.F32.PACK_AB R12, R12, R109 ;  /* 0x0000006d0c0c723e */ /* 0x000fe400000010ff */
[----:B------:R-:W-:Y:S01]  /*5980*/  F2FP.BF16.F32.PACK_AB R60, R47, R58 ;  /* 0x0000003a2f3c723e */ /* 0x000fe200000010ff */
[C---:B------:R-:W-:Y:S01]  /*5990*/  FMUL.FTZ R61, R44.reuse, R59 ;  /* 0x0000003b2c3d7220 */ /* 0x040fe20000410000 */
[----:B------:R-:W-:-:S03]  /*59a0*/  FMUL.FTZ R44, R44, R57 ;  /* 0x000000392c2c7220 */ /* 0x000fc60000410000 */
[C---:B------:R-:W-:Y:S01]  /*59b0*/  FFMA.FTZ R56, R14.reuse, R57, -R61 ;  /* 0x000000390e387223 */ /* 0x040fe2000001083d */
[----:B------:R-:W-:Y:S01]  /*59c0*/  FFMA.FTZ R59, R14, R59, R44 ;  /* 0x0000003b0e3b7223 */ /* 0x000fe2000001002c */
[----:B------:R-:W-:-:S03]  /*59d0*/  IMAD.MOV.U32 R61, RZ, RZ, R45 ;  /* 0x000000ffff3d7224 */ /* 0x000fc600078e002d */
[----:B------:R-:W-:Y:S02]  /*59e0*/  F2FP.BF16.F32.PACK_AB R14, R56, R115 ;  /* 0x00000073380e723e */ /* 0x000fe400000010ff */
[----:B------:R-:W-:-:S07]  /*59f0*/  F2FP.BF16.F32.PACK_AB R62, R59, R46 ;  /* 0x0000002e3b3e723e */ /* 0x000fce00000010ff */
.L_x_11409:
[----:B------:R-:W-:Y:S05]  /*5a00*/  BSYNC B2 ;  /* 0x0000000000027941 */ /* 0x000fea0003800000 */
.L_x_11408:
[----:B---3--:R-:W-:-:S04]  /*5a10*/  LEA R44, P3, R21, R90, 0x1 ;  /* 0x0000005a152c7211 */ /* 0x008fc800078608ff */
[----:B------:R-:W-:Y:S02]  /*5a20*/  LEA.HI.X R45, R21, R91, R94, 0x1, P3 ;  /* 0x0000005b152d7211 */ /* 0x000fe400018f0c5e */
[----:B------:R-:W-:-:S03]  /*5a30*/  ISETP.GE.AND P3, PT, R105, R11, PT ;  /* 0x0000000b6900720c */ /* 0x000fc60003f66270 */
[----:B-1----:R1:W-:Y:S10]  /*5a40*/  ST.E.128 desc[UR54][R44.64], R12 ;  /* 0x0000000c2c007985 */ /* 0x0023f4000c101d36 */
[----:B-1----:R-:W-:-:S05]  /*5a50*/  @!P3 IMAD.WIDE R12, R105, 0x2, R90 ;  /* 0x00000002690cb825 */ /* 0x002fca00078e025a */
[----:B--2---:R4:W-:Y:S02]  /*5a60*/  @!P3 ST.E.128 desc[UR54][R12.64], R60 ;  /* 0x0000003c0c00b985 */ /* 0x0049e4000c101d36 */
.L_x_11407:
[----:B------:R-:W-:Y:S05]  /*5a70*/  BSYNC B1 ;  /* 0x0000000000017941 */ /* 0x000fea0003800000 */
.L_x_11406:
[----:B------:R-:W-:Y:S01]  /*5a80*/  ISETP.NE.AND P3, PT, R31, RZ, PT ;  /* 0x000000ff1f00720c */ /* 0x000fe20003f65270 */
[----:B------:R-:W-:-:S12]  /*5a90*/  BSSY B1, `(.L_x_11410) ;  /* 0x0000081000017945 */ /* 0x000fd80003800000 */
[----:B------:R-:W-:Y:S05]  /*5aa0*/  @!P3 BRA `(.L_x_11411) ;  /* 0x0000000400fcb947 */ /* 0x000fea0003800000 */
[----:B------:R-:W5:Y:S04]  /*5ab0*/  LDL R44, [R1+0x4c] ;  /* 0x00004c00012c7983 */ /* 0x000f680000100800 */
[----:B------:R-:W5:Y:S04]  /*5ac0*/  LDL R15, [R1+0x50] ;  /* 0x00005000010f7983 */ /* 0x000f680000100800 */
[----:B------:R-:W5:Y:S01]  /*5ad0*/  LDL R14, [R1+0x54] ;  /* 0x00005400010e7983 */ /* 0x000f620000100800 */
[----:B------:R-:W-:Y:S01]  /*5ae0*/  LOP3.LUT P4, RZ, R22, 0x1, RZ, 0xc0, !PT ;  /* 0x0000000116ff7812 */ /* 0x000fe2000788c0ff */
[----:B------:R-:W-:Y:S01]  /*5af0*/  BSSY B2, `(.L_x_11412) ;  /* 0x0000076000027945 */ /* 0x000fe20003800000 */
[----:B---3--:R-:W-:-:S02]  /*5b00*/  LEA R56, P3, R27, R90, 0x1 ;  /* 0x0000005a1b387211 */ /* 0x008fc400078608ff */
[----:B----4-:R-:W-:Y:S02]  /*5b10*/  SEL R12, R100, R104, !P4 ;  /* 0x00000068640c7207 */ /* 0x010fe40006000000 */
[----:B--2---:R-:W-:Y:S02]  /*5b20*/  LEA.HI.X R57, R27, R91, R93, 0x1, P3 ;  /* 0x0000005b1b397211 */ /* 0x004fe400018f0c5d */
[----:B------:R-:W-:Y:S02]  /*5b30*/  SHF.R.S32.HI R13, RZ, 0x1f, R12 ;  /* 0x0000001fff0d7819 */ /* 0x000fe4000001140c */
[----:B------:R-:W-:Y:S02]  /*5b40*/  ISETP.GE.AND P3, PT, R3, R99, PT ;  /* 0x000000630300720c */ /* 0x000fe40003f66270 */
[----:B------:R-:W-:-:S04]  /*5b50*/  LEA.HI R13, R13, R12, RZ, 0x4 ;  /* 0x0000000c0d0d7211 */ /* 0x000fc800078f20ff */
[----:B------:R-:W-:-:S04]  /*5b60*/  SHF.R.S32.HI R13, RZ, 0x4, R13 ;  /* 0x00000004ff0d7819 */ /* 0x000fc8000001140d */
[----:B------:R-:W-:-:S04]  /*5b70*/  LEA.HI.SX32 R13, R6, R13, 0x1d ;  /* 0x0000000d060d7211 */ /* 0x000fc800078feaff */
[----:B------:R-:W-:Y:S01]  /*5b80*/  SHF.R.S32.HI R12, RZ, 0x1f, R13 ;  /* 0x0000001fff0c7819 */ /* 0x000fe2000001140d */
[----:B------:R-:W-:-:S03]  /*5b90*/  IMAD.SHL.U32 R58, R13, 0x8, RZ ;  /* 0x000000080d3a7824 */ /* 0x000fc600078e00ff */
[----:B------:R-:W-:-:S05]  /*5ba0*/  LEA.HI R13, R12, R13, RZ, 0x2 ;  /* 0x0000000d0c0d7211 */ /* 0x000fca00078f10ff */
[----:B------:R-:W-:-:S05]  /*5bb0*/  IMAD.SHL.U32 R13, R13, 0x400, RZ ;  /* 0x000004000d0d7824 */ /* 0x000fca00078e00ff */
[----:B------:R-:W-:Y:S02]  /*5bc0*/  LOP3.LUT R13, R13, 0x7ffff000, RZ, 0xc0, !PT ;  /* 0x7ffff0000d0d7812 */ /* 0x000fe400078ec0ff */
[----:B-----5:R-:W-:-:S04]  /*5bd0*/  LOP3.LUT R12, R44, 0x18, R58, 0xf8, !PT ;  /* 0x000000182c0c7812 */ /* 0x020fc800078ef83a */
[----:B------:R-:W-:-:S04]  /*5be0*/  LOP3.LUT R12, R12, R15, RZ, 0x3c, !PT ;  /* 0x0000000f0c0c7212 */ /* 0x000fc800078e3cff */
[----:B------:R-:W-:Y:S01]  /*5bf0*/  IADD3 R12, R12, R13, R14 ;  /* 0x0000000d0c0c7210 */ /* 0x000fe20007ffe00e */
[----:B------:R-:W-:-:S04]  /*5c00*/  IMAD R13, R19, 0x3000, R96 ;  /* 0x00003000130d7824 */ /* 0x000fc800078e0260 */
        /* <DEDUP_REMOVED lines=9> */
[----:B-12---:R-:W-:Y:S01]  /*5ca0*/  IMAD.U32 R60, R13, 0x10000, RZ ;  /* 0x000100000d3c7824 */ /* 0x006fe200078e00ff */
[----:B------:R-:W-:Y:S02]  /*5cb0*/  PRMT R59, R127, 0x5410, R59 ;  /* 0x000054107f3b7816 */ /* 0x000fe4000000003b */
[----:B------:R-:W-:Y:S02]  /*5cc0*/  PRMT R61, R128, 0x5410, R61 ;  /* 0x00005410803d7816 */ /* 0x000fe4000000003d */
[----:B------:R-:W-:Y:S01]  /*5cd0*/  LOP3.LUT R13, R13, 0xffff0000, RZ, 0xc0, !PT ;  /* 0xffff00000d0d7812 */ /* 0x000fe200078ec0ff */
[----:B------:R-:W-:Y:S01]  /*5ce0*/  IMAD.U32 R63, R59, 0x10000, RZ ;  /* 0x000100003b3f7824 */ /* 0x000fe200078e00ff */
[C---:B------:R-:W-:Y:S01]  /*5cf0*/  LOP3.LUT R112, R61.reuse, 0xffff0000, RZ, 0xc0, !PT ;  /* 0xffff00003d707812 */ /* 0x040fe200078ec0ff */
[----:B------:R-:W-:Y:S01]  /*5d00*/  IMAD.U32 R105, R61, 0x10000, RZ ;  /* 0x000100003d697824 */ /* 0x000fe200078e00ff */
[----:B------:R-:W-:Y:S01]  /*5d10*/  SHF.R.U32.HI R61, RZ, 0x10, R55 ;  /* 0x00000010ff3d7819 */ /* 0x000fe20000011637 */
[----:B------:R-:W-:Y:S01]  /*5d20*/  FMUL.FTZ R109, R110, R63 ;  /* 0x0000003f6e6d7220 */ /* 0x000fe20000410000 */
[----:B------:R-:W-:Y:S01]  /*5d30*/  SHF.R.U64 R42, R42, 0x10, R43 ;  /* 0x000000102a2a7819 */ /* 0x000fe2000000122b */
[-C--:B------:R-:W-:Y:S01]  /*5d40*/  FMUL.FTZ R110, R110, R105.reuse ;  /* 0x000000696e6e7220 */ /* 0x080fe20000410000 */
[----:B------:R-:W-:Y:S01]  /*5d50*/  PRMT R61, R125, 0x5410, R61 ;  /* 0x000054107d3d7816 */ /* 0x000fe2000000003d */
[----:B------:R-:W-:Y:S01]  /*5d60*/  FFMA.FTZ R62, R60, R105, -R109 ;  /* 0x000000693c3e7223 */ /* 0x000fe2000001086d */
[----:B------:R-:W-:Y:S01]  /*5d70*/  SHF.R.U64 R55, R54, 0x10, R55 ;  /* 0x0000001036377819 */ /* 0x000fe20000001237 */
[----:B------:R-:W-:Y:S01]  /*5d80*/  FFMA.FTZ R60, R60, R63, R110 ;  /* 0x0000003f3c3c7223 */ /* 0x000fe2000001006e */
[----:B------:R-:W-:Y:S01]  /*5d90*/  LOP3.LUT R110, R59, 0xffff0000, RZ, 0xc0, !PT ;  /* 0xffff00003b6e7812 */ /* 0x000fe200078ec0ff */
[----:B------:R-:W-:Y:S01]  /*5da0*/  IMAD.U32 R105, R61, 0x10000, RZ ;  /* 0x000100003d697824 */ /* 0x000fe200078e00ff */
[----:B------:R-:W-:-:S02]  /*5db0*/  LOP3.LUT R59, R45, 0xffff0000, RZ, 0xc0, !PT ;  /* 0xffff00002d3b7812 */ /* 0x000fc400078ec0ff */
[----:B------:R-:W-:Y:S02]  /*5dc0*/  SHF.R.U32.HI R63, RZ, 0x10, R43 ;  /* 0x00000010ff3f7819 */ /* 0x000fe4000001162b */
[----:B------:R-:W-:Y:S01]  /*5dd0*/  PRMT R122, R122, 0x5410, R55 ;  /* 0x000054107a7a7816 */ /* 0x000fe20000000037 */
[C---:B------:R-:W-:Y:S01]  /*5de0*/  FMUL.FTZ R114, R59.reuse, R110 ;  /* 0x0000006e3b727220 */ /* 0x040fe20000410000 */
[-C--:B------:R-:W-:Y:S01]  /*5df0*/  FMUL.FTZ R59, R59, R112.reuse ;  /* 0x000000703b3b7220 */ /* 0x080fe20000410000 */
[----:B------:R-:W-:Y:S02]  /*5e00*/  PRMT R63, R126, 0x5410, R63 ;  /* 0x000054107e3f7816 */ /* 0x000fe4000000003f */
[C---:B------:R-:W-:Y:S01]  /*5e10*/  FFMA.FTZ R45, R13.reuse, R112, -R114 ;  /* 0x000000700d2d7223 */ /* 0x040fe20000010872 */
[----:B------:R-:W-:Y:S01]  /*5e20*/  FFMA.FTZ R13, R13, R110, R59 ;  /* 0x0000006e0d0d7223 */ /* 0x000fe2000001003b */
[----:B------:R-:W-:Y:S01]  /*5e30*/  SHF.R.U64 R59, R40, 0x10, R41 ;  /* 0x00000010283b7819 */ /* 0x000fe20000001229 */
[C---:B------:R-:W-:Y:S01]  /*5e40*/  IMAD.U32 R110, R47.reuse, 0x10000, RZ ;  /* 0x000100002f6e7824 */ /* 0x040fe200078e00ff */
[----:B------:R-:W-:Y:S01]  /*5e50*/  LOP3.LUT R47, R47, 0xffff0000, RZ, 0xc0, !PT ;  /* 0xffff00002f2f7812 */ /* 0x000fe200078ec0ff */
[----:B------:R-:W-:Y:S01]  /*5e60*/  IMAD.U32 R41, R63, 0x10000, RZ ;  /* 0x000100003f297824 */ /* 0x000fe200078e00ff */
[----:B------:R-:W-:Y:S01]  /*5e70*/  PRMT R121, R121, 0x5410, R42 ;  /* 0x0000541079797816 */ /* 0x000fe2000000002a */
[----:B------:R-:W-:-:S02]  /*5e80*/  IMAD.U32 R40, R15, 0x10000, RZ ;  /* 0x000100000f287824 */ /* 0x000fc400078e00ff */
[C---:B------:R-:W-:Y:S01]  /*5e90*/  FMUL.FTZ R109, R110.reuse, R105 ;  /* 0x000000696e6d7220 */ /* 0x040fe20000410000 */
[-C--:B------:R-:W-:Y:S01]  /*5ea0*/  FMUL.FTZ R110, R110, R41.reuse ;  /* 0x000000296e6e7220 */ /* 0x080fe20000410000 */
[----:B------:R-:W-:Y:S01]  /*5eb0*/  LOP3.LUT R15, R15, 0xffff0000, RZ, 0xc0, !PT ;  /* 0xffff00000f0f7812 */ /* 0x000fe200078ec0ff */
[----:B------:R-:W-:Y:S02]  /*5ec0*/  IMAD.U32 R42, R46, 0x10000, RZ ;  /* 0x000100002e2a7824 */ /* 0x000fe400078e00ff */
[C---:B------:R-:W-:Y:S01]  /*5ed0*/  FFMA.FTZ R41, R40.reuse, R41, -R109 ;  /* 0x0000002928297223 */ /* 0x040fe2000001086d */
[----:B------:R-:W-:Y:S01]  /*5ee0*/  FFMA.FTZ R40, R40, R105, R110 ;  /* 0x0000006928287223 */ /* 0x000fe2000001006e */
[----:B------:R-:W-:Y:S02]  /*5ef0*/  SHF.R.U64 R105, R52, 0x10, R53 ;  /* 0x0000001034697819 */ /* 0x000fe40000001235 */
[----:B------:R-:W-:Y:S01]  /*5f00*/  LOP3.LUT R110, R61, 0xffff0000, RZ, 0xc0, !PT ;  /* 0xffff00003d6e7812 */ /* 0x000fe200078ec0ff */
[----:B------:R-:W-:Y:S01]  /*5f10*/  IMAD.U32 R61, R44, 0x10000, RZ ;  /* 0x000100002c3d7824 */ /* 0x000fe200078e00ff */
[----:B------:R-:W-:-:S02]  /*5f20*/  LOP3.LUT R52, R63, 0xffff0000, RZ, 0xc0, !PT ;  /* 0xffff00003f347812 */ /* 0x000fc400078ec0ff */
[----:B------:R-:W-:Y:S01]  /*5f30*/  PRMT R53, R124, 0x5410, R59 ;  /* 0x000054107c357816 */ /* 0x000fe2000000003b */
[C---:B------:R-:W-:Y:S01]  /*5f40*/  FMUL.FTZ R112, R47.reuse, R110 ;  /* 0x0000006e2f707220 */ /* 0x040fe20000410000 */
[----:B------:R-:W-:Y:S01]  /*5f50*/  LOP3.LUT R44, R44, 0xffff0000, RZ, 0xc0, !PT ;  /* 0xffff00002c2c7812 */ /* 0x000fe200078ec0ff */
[-C--:B------:R-:W-:Y:S01]  /*5f60*/  FMUL.FTZ R47, R47, R52.reuse ;  /* 0x000000342f2f7220 */ /* 0x080fe20000410000 */
[----:B------:R-:W-:Y:S01]  /*5f70*/  LOP3.LUT R43, R53, 0xffff0000, RZ, 0xc0, !PT ;  /* 0xffff0000352b7812 */ /* 0x000fe200078ec0ff */
[C---:B------:R-:W-:Y:S01]  /*5f80*/  FFMA.FTZ R52, R15.reuse, R52, -R112 ;  /* 0x000000340f347223 */ /* 0x040fe20000010870 */
[C---:B------:R-:W-:Y:S02]  /*5f90*/  IMAD.U32 R59, R12.reuse, 0x10000, RZ ;  /* 0x000100000c3b7824 */ /* 0x040fe400078e00ff */
[----:B------:R-:W-:Y:S01]  /*5fa0*/  FFMA.FTZ R15, R15, R110, R47 ;  /* 0x0000006e0f0f7223 */ /* 0x000fe2000001002f */
[----:B------:R-:W-:Y:S01]  /*5fb0*/  PRMT R47, R123, 0x5410, R105 ;  /* 0x000054107b2f7816 */ /* 0x000fe20000000069 */
[----:B------:R-:W-:Y:S01]  /*5fc0*/  IMAD.U32 R112, R53, 0x10000, RZ ;  /* 0x0001000035707824 */ /* 0x000fe200078e00ff */
[----:B------:R-:W-:-:S02]  /*5fd0*/  LOP3.LUT R12, R12, 0xffff0000, RZ, 0xc0, !PT ;  /* 0xffff00000c0c7812 */ /* 0x000fc400078ec0ff */
[----:B------:R-:W-:Y:S01]  /*5fe0*/  LOP3.LUT R46, R46, 0xffff0000, RZ, 0xc0, !PT ;  /* 0xffff00002e2e7812 */ /* 0x000fe200078ec0ff */
[C---:B------:R-:W-:Y:S01]  /*5ff0*/  IMAD.U32 R110, R47.reuse, 0x10000, RZ ;  /* 0x000100002f6e7824 */ /* 0x040fe200078e00ff */
[----:B------:R-:W-:Y:S02]  /*6000*/  LOP3.LUT R47, R47, 0xffff0000, RZ, 0xc0, !PT ;  /* 0xffff00002f2f7812 */ /* 0x000fe400078ec0ff */
[----:B------:R-:W-:Y:S01]  /*6010*/  F2FP.BF16.F32.PACK_AB R45, R45, R62 ;  /* 0x0000003e2d2d723e */ /* 0x000fe200000010ff */
        /* <DEDUP_REMOVED lines=8> */
[----:B------:R-:W-:Y:S01]  /*60a0*/  IMAD.U32 R47, R122, 0x10000, RZ ;  /* 0x000100007a2f7824 */ /* 0x000fe200078e00ff */
[----:B------:R-:W-:Y:S01]  /*60b0*/  F2FP.BF16.F32.PACK_AB R41, R52, R41 ;  /* 0x000000293429723e */ /* 0x000fe200000010ff */
[----:B------:R-:W-:Y:S01]  /*60c0*/  IMAD.U32 R53, R121, 0x10000, RZ ;  /* 0x0001000079357824 */ /* 0x000fe200078e00ff */
[----:B------:R-:W-:Y:S01]  /*60d0*/  F2FP.BF16.F32.PACK_AB R60, R13, R60 ;  /* 0x0000003c0d3c723e */ /* 0x000fe200000010ff */
[----:B------:R-:W-:-:S02]  /*60e0*/  IMAD.U32 R44, R14, 0x10000, RZ ;  /* 0x000100000e2c7824 */ /* 0x000fc400078e00ff */
[C---:B------:R-:W-:Y:S01]  /*60f0*/  FMUL.FTZ R55, R42.reuse, R47 ;  /* 0x0000002f2a377220 */ /* 0x040fe20000410000 */
[-C--:B------:R-:W-:Y:S01]  /*6100*/  FMUL.FTZ R54, R42, R53.reuse ;  /* 0x000000352a367220 */ /* 0x080fe20000410000 */
[----:B------:R-:W-:Y:S01]  /*6110*/  LOP3.LUT R14, R14, 0xffff0000, RZ, 0xc0, !PT ;  /* 0xffff00000e0e7812 */ /* 0x000fe200078ec0ff */
[----:B------:R-:W-:Y:S02]  /*6120*/  IMAD.MOV.U32 R13, RZ, RZ, R45 ;  /* 0x000000ffff0d7224 */ /* 0x000fe400078e002d */
[C---:B------:R-:W-:Y:S01]  /*6130*/  FFMA.FTZ R42, R44.reuse, R53, -R55 ;  /* 0x000000352c2a7223 */ /* 0x040fe20000010837 */
[----:B------:R-:W-:Y:S01]  /*6140*/  FFMA.FTZ R44, R44, R47, R54 ;  /* 0x0000002f2c2c7223 */ /* 0x000fe20000010036 */
[----:B------:R-:W-:Y:S01]  /*6150*/  LOP3.LUT R53, R122, 0xffff0000, RZ, 0xc0, !PT ;  /* 0xffff00007a357812 */ /* 0x000fe200078ec0ff */
[----:B------:R-:W-:Y:S01]  /*6160*/  IMAD.MOV.U32 R45, RZ, RZ, R60 ;  /* 0x000000ffff2d7224 */ /* 0x000fe200078e003c */
[----:B------:R-:W-:Y:S02]  /*6170*/  LOP3.LUT R47, R121, 0xffff0000, RZ, 0xc0, !PT ;  /* 0xffff0000792f7812 */ /* 0x000fe400078ec0ff */
[----:B------:R-:W-:Y:S01]  /*6180*/  F2FP.BF16.F32.PACK_AB R40, R15, R40 ;  /* 0x000000280f28723e */ /* 0x000fe200000010ff */
[C---:B------:R-:W-:Y:S01]  /*6190*/  FMUL.FTZ R55, R46.reuse, R53 ;  /* 0x000000352e377220 */ /* 0x040fe20000410000 */
[----:B------:R-:W-:Y:S01]  /*61a0*/  F2FP.BF16.F32.PACK_AB R114, R43, R114 ;  /* 0x000000722b72723e */ /* 0x000fe200000010ff */
[----:B------:R-:W-:Y:S01]  /*61b0*/  FMUL.FTZ R46, R46, R47 ;  /* 0x0000002f2e2e7220 */ /* 0x000fe20000410000 */
[----:B------:R-:W-:Y:S01]  /*61c0*/  F2FP.BF16.F32.PACK_AB R61, R12, R61 ;  /* 0x0000003d0c3d723e */ /* 0x000fe200000010ff */
[----:B------:R-:W-:Y:S01]  /*61d0*/  FFMA.FTZ R47, R14, R47, -R55 ;  /* 0x0000002f0e2f7223 */ /* 0x000fe20000010837 */
[----:B------:R-:W-:-:S02]  /*61e0*/  IMAD.MOV.U32 R15, RZ, RZ, R41 ;  /* 0x000000ffff0f7224 */ /* 0x000fc400078e0029 */
[----:B------:R-:W-:Y:S01]  /*61f0*/  FFMA.FTZ R53, R14, R53, R46 ;  /* 0x000000350e357223 */ /* 0x000fe2000001002e */
[----:B------:R-:W-:Y:S01]  /*6200*/  IMAD.MOV.U32 R12, RZ, RZ, R114 ;  /* 0x000000ffff0c7224 */ /* 0x000fe200078e0072 */
[----:B------:R-:W-:Y:S01]  /*6210*/  F2FP.BF16.F32.PACK_AB R14, R47, R42 ;  /* 0x0000002a2f0e723e */ /* 0x000fe200000010ff */
[----:B------:R-:W-:Y:S02]  /*6220*/  IMAD.MOV.U32 R47, RZ, RZ, R40 ;  /* 0x000000ffff2f7224 */ /* 0x000fe400078e0028 */
[----:B------:R-:W-:Y:S01]  /*6230*/  F2FP.BF16.F32.PACK_AB R46, R53, R44 ;  /* 0x0000002c352e723e */ /* 0x000fe200000010ff */
[----:B------:R-:W-:-:S07]  /*6240*/  IMAD.MOV.U32 R44, RZ, RZ, R61 ;  /* 0x000000ffff2c7224 */ /* 0x000fce00078e003d */
.L_x_11413:
[----:B------:R-:W-:Y:S05]  /*6250*/  BSYNC B2 ;  /* 0x0000000000027941 */ /* 0x000fea0003800000 */
.L_x_11412:
[----:B------:R-:W-:Y:S01]  /*6260*/  ISETP.GE.AND P3, PT, R58, R11, PT ;  /* 0x0000000b3a00720c */ /* 0x000fe20003f66270 */
[----:B--2---:R2:W-:-:S12]  /*6270*/  ST.E.128 desc[UR54][R56.64], R12 ;  /* 0x0000000c38007985 */ /* 0x0045d8000c101d36 */
[----:B------:R-:W-:-:S05]  /*6280*/  @!P3 IMAD.WIDE R40, R58, 0x2, R90 ;  /* 0x000000023a28b825 */ /* 0x000fca00078e025a */
[----:B---3--:R2:W-:Y:S02]  /*6290*/  @!P3 ST.E.128 desc[UR54][R40.64], R44 ;  /* 0x0000002c2800b985 */ /* 0x0085e4000c101d36 */
.L_x_11411:
[----:B------:R-:W-:Y:S05]  /*62a0*/  BSYNC B1 ;  /* 0x0000000000017941 */ /* 0x000fea0003800000 */
.L_x_11410:
[----:B------:R-:W-:-:S13]  /*62b0*/  ISETP.NE.AND P3, PT, R32, RZ, PT ;  /* 0x000000ff2000720c */ /* 0x000fda0003f65270 */
[----:B------:R-:W-:Y:S05]  /*62c0*/  @!P3 BRA `(.L_x_11377) ;  /* 0x0000000c0054b947 */ /* 0x000fea0003800000 */
[----:B--2---:R-:W2:Y:S04]  /*62d0*/  LDL R40, [R1+0x4c] ;  /* 0x00004c0001287983 */ /* 0x004ea80000100800 */
[----:B------:R-:W5:Y:S04]  /*62e0*/  LDL R15, [R1+0x50] ;  /* 0x00005000010f7983 */ /* 0x000f680000100800 */
[----:B------:R-:W5:Y:S01]  /*62f0*/  LDL R14, [R1+0x54] ;  /* 0x00005400010e7983 */ /* 0x000f620000100800 */
[----:B------:R-:W-:Y:S01]  /*6300*/  LOP3.LUT P4, RZ, R22, 0x2, RZ, 0xc0, !PT ;  /* 0x0000000216ff7812 */ /* 0x000fe2000788c0ff */
[----:B------:R-:W-:Y:S01]  /*6310*/  BSSY B1, `(.L_x_11414) ;  /* 0x0000077000017945 */ /* 0x000fe20003800000 */
[----:B---3--:R-:W-:-:S02]  /*6320*/  LEA R44, P3, R28, R90, 0x1 ;  /* 0x0000005a1c2c7211 */ /* 0x008fc400078608ff */
[----:B------:R-:W-:Y:S02]  /*6330*/  SEL R104, R100, R104, !P4 ;  /* 0x0000006864687207 */ /* 0x000fe40006000000 */
[----:B------:R-:W-:Y:S02]  /*6340*/  LEA.HI.X R45, R28, R91, R92, 0x1, P3 ;  /* 0x0000005b1c2d7211 */ /* 0x000fe400018f0c5c */
[----:B----4-:R-:W-:Y:S02]  /*6350*/  SHF.R.S32.HI R13, RZ, 0x1f, R104 ;  /* 0x0000001fff0d7819 */ /* 0x010fe40000011468 */
        /* <DEDUP_REMOVED lines=19> */
[----:B------:R-:W-:Y:S01]  /*6490*/  SHF.R.U64 R47, R36, 0x10, R37 ;  /* 0x00000010242f7819 */ /* 0x000fe20000001225 */
[----:B---3--:R-:W-:Y:S01]  /*64a0*/  IMAD.U32 R56, R41, 0x10000, RZ ;  /* 0x0001000029387824 */ /* 0x008fe200078e00ff */
[----:B------:R-:W-:Y:S01]  /*64b0*/  SHF.R.U32.HI R57, RZ, 0x10, R49 ;  /* 0x00000010ff397819 */ /* 0x000fe20000011631 */
[----:B------:R-:W-:Y:S01]  /*64c0*/  IMAD.U32 R58, R43, 0x10000, RZ ;  /* 0x000100002b3a7824 */ /* 0x000fe200078e00ff */
[----:B------:R-:W-:Y:S01]  /*64d0*/  SHF.R.U32.HI R36, RZ, 0x10, R37 ;  /* 0x00000010ff247819 */ /* 0x000fe20000011625 */
[----:B--2---:R-:W-:Y:S01]  /*64e0*/  IMAD.U32 R54, R15, 0x10000, RZ ;  /* 0x000100000f367824 */ /* 0x004fe200078e00ff */
[----:B------:R-:W-:Y:S01]  /*64f0*/  PRMT R120, R120, 0x5410, R57 ;  /* 0x0000541078787816 */ /* 0x000fe20000000039 */
[----:B------:R-:W-:Y:S01]  /*6500*/  IMAD.U32 R53, R14, 0x10000, RZ ;  /* 0x000100000e357824 */ /* 0x000fe200078e00ff */
[----:B------:R-:W-:Y:S02]  /*6510*/  PRMT R111, R111, 0x5410, R36 ;  /* 0x000054106f6f7816 */ /* 0x000fe40000000024 */
[----:B------:R-:W-:-:S02]  /*6520*/  SHF.R.U64 R37, R38, 0x10, R39 ;  /* 0x0000001026257819 */ /* 0x000fc40000001227 */
[----:B------:R-:W-:Y:S01]  /*6530*/  SHF.R.U64 R38, R48, 0x10, R49 ;  /* 0x0000001030267819 */ /* 0x000fe20000001231 */
[----:B------:R-:W-:Y:S01]  /*6540*/  IMAD.U32 R36, R111, 0x10000, RZ ;  /* 0x000100006f247824 */ /* 0x000fe200078e00ff */
[----:B------:R-:W-:Y:S02]  /*6550*/  SHF.R.U64 R48, R50, 0x10, R51 ;  /* 0x0000001032307819 */ /* 0x000fe40000001233 */
[----:B------:R-:W-:Y:S01]  /*6560*/  PRMT R108, R108, 0x5410, R47 ;  /* 0x000054106c6c7816 */ /* 0x000fe2000000002f */
[----:B------:R-:W-:Y:S01]  /*6570*/  IMAD.U32 R47, R120, 0x10000, RZ ;  /* 0x00010000782f7824 */ /* 0x000fe200078e00ff */
[----:B------:R-:W-:Y:S02]  /*6580*/  SHF.R.U32.HI R51, RZ, 0x10, R51 ;  /* 0x00000010ff337819 */ /* 0x000fe40000011633 */
[----:B------:R-:W-:Y:S01]  /*6590*/  SHF.R.U32.HI R52, RZ, 0x10, R39 ;  /* 0x00000010ff347819 */ /* 0x000fe20000011627 */
[----:B------:R-:W-:Y:S01]  /*65a0*/  IMAD.U32 R39, R13, 0x10000, RZ ;  /* 0x000100000d277824 */ /* 0x000fe200078e00ff */
[----:B------:R-:W-:-:S02]  /*65b0*/  PRMT R119, R119, 0x5410, R38 ;  /* 0x0000541077777816 */ /* 0x000fc40000000026 */
[----:B------:R-:W-:Y:S01]  /*65c0*/  PRMT R113, R113, 0x5410, R48 ;  /* 0x0000541071717816 */ /* 0x000fe20000000030 */
[CC--:B------:R-:W-:Y:S01]  /*65d0*/  FMUL.FTZ R48, R56.reuse, R47.reuse ;  /* 0x0000002f38307220 */ /* 0x0c0fe20000410000 */
[----:B------:R-:W-:Y:S01]  /*65e0*/  LOP3.LUT R50, R41, 0xffff0000, RZ, 0xc0, !PT ;  /* 0xffff000029327812 */ /* 0x000fe200078ec0ff */
[-C--:B------:R-:W-:Y:S01]  /*65f0*/  FMUL.FTZ R56, R56, R36.reuse ;  /* 0x0000002438387220 */ /* 0x080fe20000410000 */
[----:B------:R-:W-:Y:S01]  /*6600*/  PRMT R118, R118, 0x5410, R51 ;  /* 0x0000541076767816 */ /* 0x000fe20000000033 */
[C---:B------:R-:W-:Y:S01]  /*6610*/  FFMA.FTZ R36, R39.reuse, R36, -R48 ;  /* 0x0000002427247223 */ /* 0x040fe20000010830 */
        /* <DEDUP_REMOVED lines=14> */
[-C--:B------:R-:W-:Y:S01]  /*6700*/  FMUL.FTZ R58, R58, R47.reuse ;  /* 0x0000002f3a3a7220 */ /* 0x080fe20000410000 */
[----:B------:R-:W-:Y:S01]  /*6710*/  LOP3.LUT R48, R107, 0xffff0000, RZ, 0xc0, !PT ;  /* 0xffff00006b307812 */ /* 0x000fe200078ec0ff */
[----:B------:R-:W-:Y:S01]  /*6720*/  FFMA.FTZ R47, R54, R47, -R57 ;  /* 0x0000002f362f7223 */ /* 0x000fe20000010839 */
[----:B------:R-:W-:Y:S01]  /*6730*/  IMAD.U32 R41, R40, 0x10000, RZ ;  /* 0x0001000028297824 */ /* 0x000fe200078e00ff */
[----:B------:R-:W-:Y:S01]  /*6740*/  LOP3.LUT R15, R15, 0xffff0000, RZ, 0xc0, !PT ;  /* 0xffff00000f0f7812 */ /* 0x000fe200078ec0ff */
[----:B------:R-:W-:Y:S01]  /*6750*/  FFMA.FTZ R54, R54, R51, R58 ;  /* 0x0000003336367223 */ /* 0x000fe2000001003a */
[----:B------:R-:W-:Y:S01]  /*6760*/  IMAD.U32 R52, R119, 0x10000, RZ ;  /* 0x0001000077347824 */ /* 0x000fe200078e00ff */
[----:B------:R-:W-:Y:S01]  /*6770*/  LOP3.LUT R40, R40, 0xffff0000, RZ, 0xc0, !PT ;  /* 0xffff000028287812 */ /* 0x000fe200078ec0ff */
[C---:B------:R-:W-:Y:S01]  /*6780*/  FMUL.FTZ R56, R43.reuse, R118 ;  /* 0x000000762b387220 */ /* 0x040fe20000410000 */
[----:B------:R-:W-:Y:S01]  /*6790*/  FMUL.FTZ R58, R43, R48 ;  /* 0x000000302b3a7220 */ /* 0x000fe20000410000 */
[----:B------:R-:W-:Y:S01]  /*67a0*/  LOP3.LUT R119, R119, 0xffff0000, RZ, 0xc0, !PT ;  /* 0xffff000077777812 */ /* 0x000fe200078ec0ff */
        /* <DEDUP_REMOVED lines=10> */
[-C--:B------:R-:W-:Y:S01]  /*6850*/  FMUL.FTZ R49, R40, R43.reuse ;  /* 0x0000002b28317220 */ /* 0x080fe20000410000 */
[----:B------:R-:W-:Y:S01]  /*6860*/  LOP3.LUT R55, R14, 0xffff0000, RZ, 0xc0, !PT ;  /* 0xffff00000e377812 */ /* 0x000fe200078ec0ff */
[----:B------:R-:W-:Y:S01]  /*6870*/  FFMA.FTZ R43, R12, R43, -R15 ;  /* 0x0000002b0c2b7223 */ /* 0x000fe2000001080f */
[----:B------:R-:W-:-:S02]  /*6880*/  IMAD.U32 R14, R42, 0x10000, RZ ;  /* 0x000100002a0e7824 */ /* 0x000fc400078e00ff */
        /* <DEDUP_REMOVED lines=8> */
[----:B------:R-:W-:Y:S01]  /*6910*/  FMUL.FTZ R14, R14, R13 ;  /* 0x0000000d0e0e7220 */ /* 0x000fe20000410000 */
[----:B------:R-:W-:Y:S01]  /*6920*/  FFMA.FTZ R12, R12, R119, R49 ;  /* 0x000000770c0c7223 */ /* 0x000fe20000010031 */
        /* <DEDUP_REMOVED lines=21> */
.L_x_11415:
[----:B------:R-:W-:Y:S05]  /*6a80*/  BSYNC B1 ;  /* 0x0000000000017941 */ /* 0x000fea0003800000 */
.L_x_11414:
[----:B--2---:R2:W-:Y:S01]  /*6a90*/  ST.E.128 desc[UR54][R44.64], R12 ;  /* 0x0000000c2c007985 */ /* 0x0045e2000c101d36 */
[----:B------:R-:W-:-:S13]  /*6aa0*/  ISETP.GE.AND P3, PT, R46, R11, PT ;  /* 0x0000000b2e00720c */ /* 0x000fda0003f66270 */
[----:B------:R-:W-:Y:S05]  /*6ab0*/  @P3 BRA `(.L_x_11377) ;  /* 0x0000000400583947 */ /* 0x000fea0003800000 */
[----:B------:R-:W-:-:S05]  /*6ac0*/  IMAD.WIDE R90, R46, 0x2, R90 ;  /* 0x000000022e5a7825 */ /* 0x000fca00078e025a */
[----:B---3--:R3:W-:Y:S01]  /*6ad0*/  ST.E.128 desc[UR54][R90.64], R40 ;  /* 0x000000285a007985 */ /* 0x0087e2000c101d36 */
[----:B------:R-:W-:Y:S05]  /*6ae0*/  BRA `(.L_x_11377) ;  /* 0x00000004004c7947 */ /* 0x000fea0003800000 */
.L_x_11369:
[----:B------:R-:W-:-:S06]  /*6af0*/  UISETP.NE.AND UP0, UPT, UR39, 0x3, UPT ;  /* 0x000000032700788c */ /* 0x000fcc000bf05270 */
[----:B------:R-:W-:-:S13]  /*6b00*/  PLOP3.LUT P2, PT, PT, PT, UP0, 0x80, 0x0 ;  /* 0x000000000000781c */ /* 0x000fda0003f4f008 */
[----:B------:R-:W-:Y:S05]  /*6b10*/  @!P2 BRA `(.L_x_11416) ;  /* 0x000000000004a947 */ /* 0x000fea0003800000 */
[----:B------:R-:W-:Y:S01]  /*6b20*/  BPT.TRAP 0x1 ;  /* 0x000000040000795c */ /* 0x000fe20000300000 */
.L_x_11416:
[----:B------:R-:W2:Y:S01]  /*6b30*/  LDL R11, [R1+0x38] ;  /* 0x00003800010b7983 */ /* 0x000ea20000100800 */
[----:B------:R-:W-:Y:S01]  /*6b40*/  IMAD R35, R19, 0x8, R2 ;  /* 0x0000000813237824 */ /* 0x000fe200078e0202 */
[----:B------:R-:W-:Y:S01]  /*6b50*/  BSSY B1, `(.L_x_11417) ;  /* 0x0000005000017945 */ /* 0x000fe20003800000 */
[----:B------:R-:W-:Y:S02]  /*6b60*/  SHF.R.S32.HI R83, RZ, 0x1f, R82 ;  /* 0x0000001fff537819 */ /* 0x000fe40000011452 */
[----:B--2---:R-:W-:-:S04]  /*6b70*/  SHF.L.U32 R86, R11, 0x1f, RZ ;  /* 0x0000001f0b567819 */ /* 0x004fc800000006ff */
[----:B------:R-:W0:Y:S02]  /*6b80*/  SYNCS.PHASECHK.TRANS64.TRYWAIT P3, [R35+URZ+0x2d890], R86 ;  /* 0x02d89056230075a7 */ /* 0x000e24000806017f */
[----:B0-----:R-:W-:Y:S05]  /*6b90*/  @!P3 BRA `(.L_x_11418) ;  /* 0x000001e4003cb947 */ /* 0x001fea0003800000 */
.L_x_11716:
[----:B------:R-:W-:Y:S05]  /*6ba0*/  BSYNC B1 ;  /* 0x0000000000017941 */ /* 0x000fea0003800000 */
.L_x_11417:
[----:B------:R-:W1:Y:S01]  /*6bb0*/  S2R R36, SR_TID.X ;  /* 0x0000000000247919 */ /* 0x000e620000002100 */
        /* <DEDUP_REMOVED lines=18> */
[----:B-1----:R-:W-:Y:S01]  /*6ce0*/  VIADD R36, R36, 0xffffff80 ;  /* 0xffffff8024247836 */ /* 0x002fe20000000000 */
[----:B------:R-:W-:Y:S01]  /*6cf0*/  LEA R42, P3, R12, UR4, 0x1 ;  /* 0x000000040c2a7c11 */ /* 0x000fe2000f8608ff */
[----:B------:R-:W-:Y:S01]  /*6d00*/  IMAD.IADD R13, R13, 0x1, R15 ;  /* 0x000000010d0d7824 */ /* 0x000fe200078e020f */
[----:B------:R-:W-:Y:S02]  /*6d10*/  UMOV UR4, 0xffffffff ;  /* 0xffffffff00047882 */ /* 0x000fe40000000000 */
[----:B------:R-:W-:Y:S02]  /*6d20*/  LEA.HI R36, R36, R36, RZ, 0x1 ;  /* 0x0000002424247211 */ /* 0x000fe400078f08ff */
[----:B------:R-:W-:Y:S02]  /*6d30*/  LEA.HI.X R13, R12, UR5, R13, 0x1, P3 ;  /* 0x000000050c0d7c11 */ /* 0x000fe400098f0c0d */
[----:B------:R-:W-:-:S04]  /*6d40*/  SHF.R.S32.HI R36, RZ, 0x1, R36 ;  /* 0x00000001ff247819 */ /* 0x000fc80000011424 */
[----:B------:R-:W-:Y:S01]  /*6d50*/  ISETP.GT.AND P3, PT, R85, R36, PT ;  /* 0x000000245500720c */ /* 0x000fe20003f64270 */
[----:B------:R-:W-:-:S12]  /*6d60*/  BRA.DIV UR4, `(.L_x_11419) ;  /* 0x000001e204dc7947 */ /* 0x000fd8000b800000 */
[----:B------:R1:W2:Y:S04]  /*6d70*/  SHFL.IDX PT, R43, R13, RZ, 0x1e1f ;  /* 0x001e1fff0d2b7589 */ /* 0x0002a800000e0000 */
[----:B------:R-:W3:Y:S02]  /*6d80*/  SHFL.IDX PT, R42, R42, RZ, 0x1e1f ;  /* 0x001e1fff2a2a7589 */ /* 0x000ee400000e0000 */
.L_x_11720:
[----:B------:R-:W-:Y:S05]  /*6d90*/  @!P3 BRA `(.L_x_11377) ;  /* 0x0000000000a0b947 */ /* 0x000fea0003800000 */
[----:B-1----:R-:W4:Y:S01]  /*6da0*/  LDL R13, [R1+0x7c] ;  /* 0x00007c00010d7983 */ /* 0x002f220000100800 */
[----:B------:R-:W-:-:S03]  /*6db0*/  ULDC UR4, c[0x0][0x2f4] ;  /* 0x0000bd0000047ab9 */ /* 0x000fc60000000800 */
[----:B------:R-:W5:Y:S04]  /*6dc0*/  LDL R12, [R1+0x78] ;  /* 0x00007800010c7983 */ /* 0x000f680000100800 */
[----:B------:R-:W5:Y:S04]  /*6dd0*/  LDL R11, [R1+0x64] ;  /* 0x00006400010b7983 */ /* 0x000f680000100800 */
[----:B------:R-:W5:Y:S01]  /*6de0*/  LDL R45, [R1+0x68] ;  /* 0x00006800012d7983 */ /* 0x000f620000100800 */
[C---:B------:R-:W-:Y:S02]  /*6df0*/  ISETP.GE.AND P5, PT, R16.reuse, UR4, PT ;  /* 0x0000000410007c0c */ /* 0x040fe4000bfa6270 */
[----:B------:R-:W-:Y:S01]  /*6e00*/  ISETP.GE.AND P4, PT, R137, UR4, PT ;  /* 0x0000000489007c0c */ /* 0x000fe2000bf86270 */
[----:B------:R-:W5:Y:S10]  /*6e10*/  LDL R44, [R1+0x74] ;  /* 0x00007400012c7983 */ /* 0x000f740000100800 */
[----:B---3--:R-:W-:-:S04]  /*6e20*/  @!P5 LEA R40, P3, R16, R42, 0x1 ;  /* 0x0000002a1028d211 */ /* 0x008fc800078608ff */
[----:B--2---:R-:W-:Y:S02]  /*6e30*/  @!P5 LEA.HI.X R41, R16, R43, R17, 0x1, P3 ;  /* 0x0000002b1029d211 */ /* 0x004fe400018f0c11 */
[----:B------:R-:W-:-:S04]  /*6e40*/  @!P4 LEA R38, P3, R137, R42, 0x1 ;  /* 0x0000002a8926c211 */ /* 0x000fc800078608ff */
[----:B----4-:R-:W-:Y:S02]  /*6e50*/  @!P4 LEA.HI.X R39, R137, R43, R13, 0x1, P3 ;  /* 0x0000002b8927c211 */ /* 0x010fe400018f0c0d */
[----:B------:R-:W-:-:S13]  /*6e60*/  ISETP.GE.AND P3, PT, R136, UR4, PT ;  /* 0x0000000488007c0c */ /* 0x000fda000bf66270 */
[----:B------:R-:W-:-:S04]  /*6e70*/  @!P3 LEA R36, P6, R136, R42, 0x1 ;  /* 0x0000002a8824b211 */ /* 0x000fc800078c08ff */
[----:B-----5:R-:W-:Y:S02]  /*6e80*/  @!P3 LEA.HI.X R37, R136, R43, R12, 0x1, P6 ;  /* 0x0000002b8825b211 */ /* 0x020fe400030f0c0c */
[----:B------:R-:W1:Y:S04]  /*6e90*/  @!P5 LDS.128 R12, [R65+0x15000] ;  /* 0x01500000410cd984 */ /* 0x000e680000000c00 */
        /* <DEDUP_REMOVED lines=24> */
.L_x_11377:
[----:B------:R-:W-:Y:S05]  /*7020*/  BSYNC B0 ;  /* 0x0000000000007941 */ /* 0x000fea0003800000 */
.L_x_11368:
[----:B---3--:R-:W3:Y:S01]  /*7030*/  S2R R11, SR_TID.X ;  /* 0x00000000000b7919 */ /* 0x008ee20000002100 */
        /* <DEDUP_REMOVED lines=8> */
[----:B-----5:R0:W-:Y:S01]  /*70c0*/  BAR.SYNC.DEFER_BLOCKING R101, 0x80 ;  /* 0x000200650000751d */ /* 0x0201e20000010000 */
[----:B---3--:R-:W-:-:S13]  /*70d0*/  LOP3.LUT P3, RZ, R11, 0x7f, RZ, 0xc0, !PT ;  /* 0x0000007f0bff7812 */ /* 0x008fda000786c0ff */
[----:B------:R-:W-:-:S05]  /*70e0*/  @!P3 VIADD R11, R35, 0x2d8a0 ;  /* 0x0002d8a0230bb836 */ /* 0x000fca0000000000 */
[----:B------:R-:W-:-:S04]  /*70f0*/  @!P3 PRMT R11, RZ, 0x654, R11 ;  /* 0x00000654ff0bb816 */ /* 0x000fc8000000000b */
[----:B------:R0:W-:Y:S01]  /*7100*/  @!P3 SYNCS.ARRIVE.TRANS64.RED.A1T0 RZ, [R11+URZ], RZ ;  /* 0x000000ff0bffb9a7 */ /* 0x0001e2000810043f */
[----:B------:R-:W-:Y:S05]  /*7110*/  @!P2 BRA `(.L_x_11421) ;  /* 0x000000000004a947 */ /* 0x000fea0003800000 */
[----:B------:R-:W-:Y:S01]  /*7120*/  BPT.TRAP 0x1 ;  /* 0x000000040000795c */ /* 0x000fe20000300000 */
.L_x_11421:
[----:B------:R-:W-:Y:S05]  /*7130*/  BSYNC B0 ;  /* 0x0000000000007941 */ /* 0x000fea0003800000 */
.L_x_11420:
[----:B------:R-:W3:Y:S01]  /*7140*/  SYNCS.PHASECHK.TRANS64.TRYWAIT P2, [R35+URZ+0x2d8b0], R86 ;  /* 0x02d8b056230075a7 */ /* 0x000ee2000804017f */
[----:B------:R-:W-:Y:S04]  /*7150*/  BSSY B0, `(.L_x_11422) ;  /* 0x0000002000007945 */ /* 0x000fe80003800000 */
[----:B---3--:R-:W-:Y:S05]  /*7160*/  @!P2 BRA `(.L_x_11423) ;  /* 0x000001e00024a947 */ /* 0x008fea0003800000 */
.L_x_11721:
[----:B------:R-:W-:Y:S05]  /*7170*/  BSYNC B0 ;  /* 0x0000000000007941 */ /* 0x000fea0003800000 */
.L_x_11422:
[----:B-12-4-:R-:W1:Y:S01]  /*7180*/  S2R R14, SR_TID.X ;  /* 0x00000000000e7919 */ /* 0x016e620000002100 */
[----:B------:R-:W-:Y:S01]  /*7190*/  ULDC.64 UR4, c[0x0][0x328] ;  /* 0x0000ca0000047ab9 */ /* 0x000fe20000000a00 */
[----:B------:R-:W-:Y:S01]  /*71a0*/  BSSY B0, `(.L_x_11424) ;  /* 0x000003f000007945 */ /* 0x000fe20003800000 */
[----:B------:R-:W-:Y:S02]  /*71b0*/  IMAD R83, R83, UR4, RZ ;  /* 0x0000000453537c24 */ /* 0x000fe4000f8e02ff */
[----:B------:R-:W-:-:S04]  /*71c0*/  IMAD.WIDE.U32 R12, R82, UR4, RZ ;  /* 0x00000004520c7c25 */ /* 0x000fc8000f8e00ff */
        /* <DEDUP_REMOVED lines=14> */
[----:B------:R-:W-:-:S03]  /*72b0*/  IMAD.IADD R13, R13, 0x1, R15 ;  /* 0x000000010d0d7824 */ /* 0x000fc600078e020f */
[----:B------:R-:W-:Y:S01]  /*72c0*/  LEA.HI R14, R14, R14, RZ, 0x1 ;  /* 0x0000000e0e0e7211 */ /* 0x000fe200078f08ff */
[----:B------:R0:W1:Y:S01]  /*72d0*/  SHFL.IDX PT, R40, R11, RZ, 0x1e1f ;  /* 0x001e1fff0b287589 */ /* 0x00006200000e0000 */
[----:B------:R-:W-:Y:S02]  /*72e0*/  LEA.HI.X R12, R12, UR5, R13, 0x1, P2 ;  /* 0x000000050c0c7c11 */ /* 0x000fe400090f0c0d */
[----:B------:R-:W-:-:S03]  /*72f0*/  SHF.R.S32.HI R14, RZ, 0x1, R14 ;  /* 0x00000001ff0e7819 */ /* 0x000fc6000001140e */
[----:B------:R0:W2:Y:S01]  /*7300*/  SHFL.IDX PT, R41, R12, RZ, 0x1e1f ;  /* 0x001e1fff0c297589 */ /* 0x0000a200000e0000 */
[----:B------:R-:W-:-:S13]  /*7310*/  ISETP.GT.AND P2, PT, R85, R14, PT ;  /* 0x0000000e5500720c */ /* 0x000fda0003f44270 */
[----:B0-----:R-:W-:Y:S05]  /*7320*/  @!P2 BRA `(.L_x_11425) ;  /* 0x000000000098a947 */ /* 0x001fea0003800000 */
[----:B------:R-:W4:Y:S01]  /*7330*/  LDL R36, [R1+0x7c] ;  /* 0x00007c0001247983 */ /* 0x000f220000100800 */
[----:B------:R-:W-:-:S03]  /*7340*/  ULDC UR4, c[0x0][0x2f4] ;  /* 0x0000bd0000047ab9 */ /* 0x000fc60000000800 */
[----:B------:R-:W5:Y:S04]  /*7350*/  LDL R14, [R1+0x78] ;  /* 0x00007800010e7983 */ /* 0x000f680000100800 */
[----:B------:R-:W3:Y:S04]  /*7360*/  LDL R46, [R1+0x64] ;  /* 0x00006400012e7983 */ /* 0x000ee80000100800 */
[----:B------:R-:W3:Y:S01]  /*7370*/  LDL R45, [R1+0x68] ;  /* 0x00006800012d7983 */ /* 0x000ee20000100800 */
[C---:B------:R-:W-:Y:S02]  /*7380*/  ISETP.GE.AND P5, PT, R16.reuse, UR4, PT ;  /* 0x0000000410007c0c */ /* 0x040fe4000bfa6270 */
[----:B------:R-:W-:Y:S01]  /*7390*/  ISETP.GE.AND P4, PT, R137, UR4, PT ;  /* 0x0000000489007c0c */ /* 0x000fe2000bf86270 */
[----:B------:R-:W3:Y:S10]  /*73a0*/  LDL R44, [R1+0x74] ;  /* 0x00007400012c7983 */ /* 0x000ef40000100800 */
[----:B-1----:R-:W-:-:S04]  /*73b0*/  @!P5 LEA R42, P2, R16, R40, 0x1 ;  /* 0x00000028102ad211 */ /* 0x002fc800078408ff */
[----:B--2---:R-:W-:Y:S02]  /*73c0*/  @!P5 LEA.HI.X R43, R16, R41, R17, 0x1, P2 ;  /* 0x00000029102bd211 */ /* 0x004fe400010f0c11 */
[----:B------:R-:W-:-:S04]  /*73d0*/  @!P4 LEA R38, P2, R137, R40, 0x1 ;  /* 0x000000288926c211 */ /* 0x000fc800078408ff */
[----:B----4-:R-:W-:Y:S02]  /*73e0*/  @!P4 LEA.HI.X R39, R137, R41, R36, 0x1, P2 ;  /* 0x000000298927c211 */ /* 0x010fe400010f0c24 */
[----:B------:R-:W-:-:S13]  /*73f0*/  ISETP.GE.AND P2, PT, R136, UR4, PT ;  /* 0x0000000488007c0c */ /* 0x000fda000bf46270 */
[----:B------:R-:W-:-:S04]  /*7400*/  @!P2 LEA R36, P6, R136, R40, 0x1 ;  /* 0x000000288824a211 */ /* 0x000fc800078c08ff */
[----:B-----5:R-:W-:Y:S02]  /*7410*/  @!P2 LEA.HI.X R37, R136, R41, R14, 0x1, P6 ;  /* 0x000000298825a211 */ /* 0x020fe400030f0c0e */
[----:B------:R-:W0:Y:S04]  /*7420*/  @!P5 LDS.128 R12, [R65] ;  /* 0x00000000410cd984 */ /* 0x000e280000000c00 */
[----:B0-----:R0:W-:Y:S01]  /*7430*/  @!P5 ST.E.128 desc[UR54][R42.64], R12 ;  /* 0x0000000c2a00d985 */ /* 0x0011e2000c101d36 */
[----:B------:R-:W-:-:S13]  /*7440*/  ISETP.GE.AND P5, PT, R3, UR4, PT ;  /* 0x0000000403007c0c */ /* 0x000fda000bfa6270 */
[----:B------:R-:W1:Y:S01]  /*7450*/  @!P5 LDS.128 R12, [R64] ;  /* 0x00000000400cd984 */ /* 0x000e620000000c00 */
[----:B---3--:R-:W-:-:S04]  /*7460*/  @!P5 IMAD.SHL.U32 R11, R46, 0x8, RZ ;  /* 0x000000082e0bd824 */ /* 0x008fc800078e00ff */
        /* <DEDUP_REMOVED lines=18> */
.L_x_11425:
[----:B------:R-:W-:Y:S05]  /*7590*/  BSYNC B0 ;  /* 0x0000000000007941 */ /* 0x000fea0003800000 */
.L_x_11424:
[----:B0-----:R-:W4:Y:S01]  /*75a0*/  LDL.LU R12, [R1+0x38] ;  /* 0x00003800010c7983 */ /* 0x001f220000300800 */
[----:B------:R-:W-:Y:S02]  /*75b0*/  VIADD R19, R19, 0x1 ;  /* 0x0000000113137836 */ /* 0x000fe40000000000 */
[----:B---3--:R-:W-:Y:S01]  /*75c0*/  @!P3 VIADD R35, R35, 0x2d8c0 ;  /* 0x0002d8c02323b836 */ /* 0x008fe20000000000 */
        /* <DEDUP_REMOVED lines=12> */
[----:B----4-:R-:W-:-:S05]  /*7690*/  LOP3.LUT R12, R12, R11, RZ, 0x3c, !PT ;  /* 0x0000000b0c0c7212 */ /* 0x010fca00078e3cff */
[----:B------:R0:W-:Y:S01]  /*76a0*/  STL [R1+0x38], R12 ;  /* 0x0000380c01007387 */ /* 0x0001e20000100800 */
[----:B------:R-:W-:Y:S05]  /*76b0*/  @P1 BRA `(.L_x_11426) ;  /* 0xffffffb0007c1947 */ /* 0x000fea000383ffff */
[----:B0-----:R-:W0:Y:S01]  /*76c0*/  S2R R12, SR_TID.X ;  /* 0x00000000000c7919 */ /* 0x001e220000002100 */
[----:B------:R-:W-:Y:S02]  /*76d0*/  PLOP3.LUT P0, PT, PT, PT, PT, 0x8, 0x0 ;  /* 0x000000000000781c */ /* 0x000fe40003f0e170 */
[----:B0-----:R-:W-:-:S04]  /*76e0*/  SHF.R.U32.HI R12, RZ, 0x7, R12 ;  /* 0x00000007ff0c7819 */ /* 0x001fc8000001160c */
[----:B------:R-:W-:-:S13]  /*76f0*/  ISETP.NE.AND P4, PT, R12, 0x1, PT ;  /* 0x000000010c00780c */ /* 0x000fda0003f85270 */
[----:B------:R-:W-:Y:S06]  /*7700*/  @!P4 BAR.ARV 0x9, 0x100 ;  /* 0x024400000000cb1d */ /* 0x000fec0000002000 */
.L_x_11363:
[----:B------:R-:W3:Y:S01]  /*7710*/  LDL R8, [R1+0x60] ;  /* 0x0000600001087983 */ /* 0x000ee20000100800 */
[----:B------:R-:W0:Y:S01]  /*7720*/  LDC R0, c[0x0][0x448] ;  /* 0x00011200ff007b82 */ /* 0x000e220000000800 */
[----:B------:R-:W-:-:S07]  /*7730*/  IADD3 R7, R155, 0x1, -R154 ;  /* 0x000000019b077810 */ /* 0x000fce0007ffe89a */
[----:B------:R-:W4:Y:S01]  /*7740*/  LDC.64 R4, c[0x0][0x9e0] ;  /* 0x00027800ff047b82 */ /* 0x000f220000000a00 */
[----:B0-----:R-:W-:Y:S02]  /*7750*/  ISETP.NE.AND P1, PT, R0, 0x1, PT ;  /* 0x000000010000780c */ /* 0x001fe40003f25270 */
[----:B----4-:R-:W-:-:S11]  /*7760*/  ISETP.GE.AND P2, PT, R5, 0x1, PT ;  /* 0x000000010500780c */ /* 0x010fd60003f46270 */
[----:B------:R-:W0:Y:S08]  /*7770*/  @P1 LDC R3, c[0x0][0x44c] ;  /* 0x00011300ff031b82 */ /* 0x000e300000000800 */
[----:B------:R-:W4:Y:S01]  /*7780*/  @P1 LDC R6, c[0x0][0x450] ;  /* 0x00011400ff061b82 */ /* 0x000f220000000800 */
[----:B---3--:R-:W-:-:S04]  /*7790*/  VIADD R0, R8, 0xbf ;  /* 0x000000bf08007836 */ /* 0x008fc80000000000 */
[----:B0-----:R-:W-:-:S05]  /*77a0*/  @P1 IMAD.HI.U32 R3, R0, R3, RZ ;  /* 0x0000000300031227 */ /* 0x001fca00078e00ff */
[----:B----4-:R-:W-:-:S05]  /*77b0*/  @P1 SHF.R.U32.HI R0, RZ, R6, R3 ;  /* 0x00000006ff001219 */ /* 0x010fca0000011603 */
[----:B------:R-:W-:Y:S01]  /*77c0*/  IMAD.IADD R3, R7, 0x1, R0 ;  /* 0x0000000107037824 */ /* 0x000fe200078e0200 */
[----:B------:R-:W-:Y:S06]  /*77d0*/  @P0 BRA `(.L_x_11427) ;  /* 0x00000000000c0947 */ /* 0x000fec0003800000 */
[----:B------:R-:W0:Y:S01]  /*77e0*/  FENCE.VIEW.ASYNC.G ;  /* 0x00000000000073c6 */ /* 0x000e220000000100 */
[----:B------:R-:W-:Y:S05]  /*77f0*/  WARPSYNC.ALL ;  /* 0x0000000000007948 */ /* 0x000fea0003800000 */
[----:B0-----:R-:W-:Y:S06]  /*7800*/  BAR.ARV 0xc, 0x200 ;  /* 0x0308000000007b1d */ /* 0x001fec0000002000 */
.L_x_11427:
        /* <DEDUP_REMOVED lines=13> */
.L_x_11430:
[----:B------:R-:W-:-:S13]  /*78e0*/  ISETP.NE.AND P0, PT, R5, 0x1, PT ;  /* 0x000000010500780c */ /* 0x000fda0003f05270 */
[----:B------:R-:W0:Y:S02]  /*78f0*/  @P0 LDC.64 R6, c[0x0][0x9e8] ;  /* 0x00027a00ff060b82 */ /* 0x000e240000000a00 */
[----:B0-----:R-:W-:-:S05]  /*7900*/  @P0 IMAD.HI.U32 R6, R0, R6, RZ ;  /* 0x0000000600060227 */ /* 0x001fca00078e00ff */
[----:B------:R-:W-:-:S07]  /*7910*/  @P0 SHF.R.U32.HI R0, RZ, R7, R6 ;  /* 0x00000007ff000219 */ /* 0x000fce0000011606 */
.L_x_11431:
[----:B------:R-:W-:Y:S05]  /*7920*/  BSYNC B0 ;  /* 0x0000000000007941 */ /* 0x000fea0003800000 */
.L_x_11429:
[----:B------:R-:W-:-:S05]  /*7930*/  IMAD R3, R0, R5, R5 ;  /* 0x0000000500037224 */ /* 0x000fca00078e0205 */
[----:B------:R-:W-:-:S07]  /*7940*/  VIMNMX R4, R4, R3, PT ;  /* 0x0000000304047248 */ /* 0x000fce0003fe0100 */
.L_x_11428:
[----:B------:R-:W0:Y:S01]  /*7950*/  @P1 LDC R0, c[0x0][0x44c] ;  /* 0x00011300ff001b82 */ /* 0x000e220000000800 */
[----:B------:R-:W-:Y:S01]  /*7960*/  VIADD R4, R4, 0x7f ;  /* 0x0000007f04047836 */ /* 0x000fe20000000000 */
[----:B------:R-:W-:-:S04]  /*7970*/  ULDC UR4, c[0x0][0x9dc] ;  /* 0x0002770000047ab9 */ /* 0x000fc80000000800 */
[----:B------:R-:W-:Y:S02]  /*7980*/  SHF.R.S32.HI R3, RZ, 0x1f, R4 ;  /* 0x0000001fff037819 */ /* 0x000fe40000011404 */
[----:B------:R-:W3:Y:S02]  /*7990*/  @P1 LDC R7, c[0x0][0x450] ;  /* 0x00011400ff071b82 */ /* 0x000ee40000000800 */
[----:B------:R-:W-:-:S04]  /*79a0*/  LEA.HI R3, R3, R4, RZ, 0x7 ;  /* 0x0000000403037211 */ /* 0x000fc800078f38ff */
[----:B------:R-:W-:-:S04]  /*79b0*/  SHF.R.S32.HI R3, RZ, 0x7, R3 ;  /* 0x00000007ff037819 */ /* 0x000fc80000011403 */
[----:B------:R-:W-:Y:S01]  /*79c0*/  VIMNMX R88, R102, R3, PT ;  /* 0x0000000366587248 */ /* 0x000fe20003fe0100 */
[----:B0-----:R-:W-:-:S04]  /*79d0*/  @P1 IMAD.HI.U32 R6, R8, R0, RZ ;  /* 0x0000000008061227 */ /* 0x001fc800078e00ff */
[----:B------:R-:W-:Y:S01]  /*79e0*/  IMAD.MOV.U32 R0, RZ, RZ, R8 ;  /* 0x000000ffff007224 */ /* 0x000fe200078e0008 */
[----:B---3--:R-:W-:-:S05]  /*79f0*/  @P1 SHF.R.U32.HI R0, RZ, R7, R6 ;  /* 0x00000007ff001219 */ /* 0x008fca0000011606 */
        /* <DEDUP_REMOVED lines=13> */
.L_x_11434:
[----:B------:R-:W-:-:S13]  /*7ad0*/  ISETP.NE.AND P0, PT, R5, 0x1, PT ;  /* 0x000000010500780c */ /* 0x000fda0003f05270 */
[----:B------:R-:W0:Y:S02]  /*7ae0*/  @P0 LDC.64 R6, c[0x0][0x9e8] ;  /* 0x00027a00ff060b82 */ /* 0x000e240000000a00 */
[----:B0-----:R-:W-:-:S05]  /*7af0*/  @P0 IMAD.HI.U32 R6, R0, R6, RZ ;  /* 0x0000000600060227 */ /* 0x001fca00078e00ff */
[----:B------:R-:W-:-:S07]  /*7b00*/  @P0 SHF.R.U32.HI R0, RZ, R7, R6 ;  /* 0x00000007ff000219 */ /* 0x000fce0000011606 */
.L_x_11435:
[----:B------:R-:W-:Y:S05]  /*7b10*/  BSYNC B0 ;  /* 0x0000000000007941 */ /* 0x000fea0003800000 */
.L_x_11433:
[----:B------:R-:W-:-:S05]  /*7b20*/  IMAD R5, R0, R5, RZ ;  /* 0x0000000500057224 */ /* 0x000fca00078e02ff */
[----:B------:R-:W-:-:S07]  /*7b30*/  VIMNMX R4, R4, R5, !PT ;  /* 0x0000000504047248 */ /* 0x000fce0007fe0100 */
.L_x_11432:
        /* <DEDUP_REMOVED lines=10> */
[----:B------:R-:W-:Y:S02]  /*7be0*/  CS2R R126, SRZ ;  /* 0x00000000007e7805 */ /* 0x000fe4000001ff00 */
[----:B------:R-:W-:Y:S02]  /*7bf0*/  CS2R R124, SRZ ;  /* 0x00000000007c7805 */ /* 0x000fe4000001ff00 */
[----:B------:R-:W-:Y:S02]  /*7c00*/  VIMNMX R6, RZ, R5, !PT ;  /* 0x00000005ff067248 */ /* 0x000fe40007fe0100 */
[----:B------:R-:W-:-:S02]  /*7c10*/  CS2R R122, SRZ ;  /* 0x00000000007a7805 */ /* 0x000fc4000001ff00 */
[----:B------:R-:W-:Y:S02]  /*7c20*/  CS2R R120, SRZ ;  /* 0x0000000000787805 */ /* 0x000fe4000001ff00 */
[----:B------:R-:W-:Y:S02]  /*7c30*/  CS2R R118, SRZ ;  /* 0x0000000000767805 */ /* 0x000fe4000001ff00 */
[----:B------:R-:W-:Y:S01]  /*7c40*/  ISETP.GT.AND P1, PT, R88, R6, PT ;  /* 0x000000065800720c */ /* 0x000fe20003f24270 */
[----:B------:R0:W-:Y:S01]  /*7c50*/  STL [R1+0x9c], R6 ;  /* 0x00009c0601007387 */ /* 0x0001e20000100800 */
[----:B------:R-:W-:Y:S02]  /*7c60*/  CS2R R116, SRZ ;  /* 0x0000000000747805 */ /* 0x000fe4000001ff00 */
[----:B------:R-:W-:Y:S02]  /*7c70*/  CS2R R114, SRZ ;  /* 0x0000000000727805 */ /* 0x000fe4000001ff00 */
[----:B------:R-:W-:Y:S01]  /*7c80*/  CS2R R112, SRZ ;  /* 0x0000000000707805 */ /* 0x000fe2000001ff00 */
[----:B------:R-:W-:Y:S01]  /*7c90*/  IMAD.MOV.U32 R36, RZ, RZ, RZ ;  /* 0x000000ffff247224 */ /* 0x000fe200078e00ff */
[----:B------:R-:W-:Y:S01]  /*7ca0*/  CS2R R26, SRZ ;  /* 0x00000000001a7805 */ /* 0x000fe2000001ff00 */
[----:B------:R-:W-:Y:S01]  /*7cb0*/  IMAD.MOV.U32 R109, RZ, RZ, RZ ;  /* 0x000000ffff6d7224 */ /* 0x000fe200078e00ff */
[----:B------:R-:W-:-:S02]  /*7cc0*/  CS2R R106, SRZ ;  /* 0x00000000006a7805 */ /* 0x000fc4000001ff00 */
[----:B------:R-:W-:Y:S02]  /*7cd0*/  CS2R R104, SRZ ;  /* 0x0000000000687805 */ /* 0x000fe4000001ff00 */
[----:B------:R-:W-:Y:S01]  /*7ce0*/  CS2R R28, SRZ ;  /* 0x00000000001c7805 */ /* 0x000fe2000001ff00 */
[----:B------:R-:W-:Y:S01]  /*7cf0*/  IMAD.MOV.U32 R102, RZ, RZ, RZ ;  /* 0x000000ffff667224 */ /* 0x000fe200078e00ff */
[----:B------:R-:W-:Y:S01]  /*7d00*/  CS2R R100, SRZ ;  /* 0x0000000000647805 */ /* 0x000fe2000001ff00 */
[----:B------:R-:W-:Y:S01]  /*7d10*/  IMAD.MOV.U32 R38, RZ, RZ, RZ ;  /* 0x000000ffff267224 */ /* 0x000fe200078e00ff */
[----:B------:R-:W-:Y:S01]  /*7d20*/  CS2R R96, SRZ ;  /* 0x0000000000607805 */ /* 0x000fe2000001ff00 */
[----:B------:R-:W-:Y:S01]  /*7d30*/  IMAD.MOV.U32 R31, RZ, RZ, RZ ;  /* 0x000000ffff1f7224 */ /* 0x000fe200078e00ff */
[----:B------:R-:W-:Y:S01]  /*7d40*/  CS2R R94, SRZ ;  /* 0x00000000005e7805 */ /* 0x000fe2000001ff00 */
[----:B------:R-:W-:Y:S01]  /*7d50*/  IMAD.MOV.U32 R93, RZ, RZ, RZ ;  /* 0x000000ffff5d7224 */ /* 0x000fe200078e00ff */
[----:B0-----:R-:W-:-:S02]  /*7d60*/  CS2R R6, SRZ ;  /* 0x0000000000067805 */ /* 0x001fc4000001ff00 */
[----:B------:R-:W-:Y:S01]  /*7d70*/  CS2R R90, SRZ ;  /* 0x00000000005a7805 */ /* 0x000fe2000001ff00 */
        /* <DEDUP_REMOVED lines=10> */
.L_x_11724:
[----:B------:R-:W3:Y:S01]  /*7e20*/  LDL R3, [R1+0x44] ;  /* 0x0000440001037983 */ /* 0x000ee20000100800 */
[----:B------:R-:W-:Y:S01]  /*7e30*/  VIADD R4, R2, 0x21800 ;  /* 0x0002180002047836 */ /* 0x000fe20000000000 */
[----:B------:R-:W-:Y:S04]  /*7e40*/  BSSY B6, `(.L_x_11438) ;  /* 0x000001e000067945 */ /* 0x000fe80003800000 */
[----:B------:R-:W-:Y:S01]  /*7e50*/  LOP3.LUT P0, RZ, R4, 0x3ff, RZ, 0xc0, !PT ;  /* 0x000003ff04ff7812 */ /* 0x000fe2000780c0ff */
[----:B---3--:R-:W-:-:S05]  /*7e60*/  IMAD.HI R0, R3, 0x55555556, RZ ;  /* 0x5555555603007827 */ /* 0x008fca00078e02ff */
[----:B------:R-:W-:-:S05]  /*7e70*/  LEA.HI R141, R0, R0, RZ, 0x1 ;  /* 0x00000000008d7211 */ /* 0x000fca00078f08ff */
[----:B------:R-:W-:-:S04]  /*7e80*/  IMAD R141, R141, -0x3, R3 ;  /* 0xfffffffd8d8d7824 */ /* 0x000fc800078e0203 */
[C---:B------:R-:W-:Y:S02]  /*7e90*/  IMAD R3, R141.reuse, 0x2000, R4 ;  /* 0x000020008d037824 */ /* 0x040fe400078e0204 */
[----:B------:R-:W-:-:S03]  /*7ea0*/  IMAD R0, R141, 0x1000, R2 ;  /* 0x000010008d007824 */ /* 0x000fc600078e0202 */
[----:B------:R-:W-:Y:S01]  /*7eb0*/  SHF.R.U32.HI R3, RZ, 0x4, R3 ;  /* 0x00000004ff037819 */ /* 0x000fe20000011603 */
[----:B------:R-:W-:-:S03]  /*7ec0*/  VIADD R0, R0, 0xc400 ;  /* 0x0000c40000007836 */ /* 0x000fc60000000000 */
[----:B------:R-:W-:Y:S02]  /*7ed0*/  LOP3.LUT R3, R3, 0x3fff, RZ, 0xc0, !PT ;  /* 0x00003fff03037812 */ /* 0x000fe400078ec0ff */
[----:B------:R-:W-:-:S03]  /*7ee0*/  SHF.R.U32.HI R0, RZ, 0x4, R0 ;  /* 0x00000004ff007819 */ /* 0x000fc60000011600 */
[----:B------:R3:W-:Y:S01]  /*7ef0*/  STL [R1+0x90], R3 ;  /* 0x0000900301007387 */ /* 0x0007e20000100800 */
[----:B------:R-:W-:Y:S01]  /*7f00*/  LOP3.LUT R44, R0, 0x3fff, RZ, 0xc0, !PT ;  /* 0x00003fff002c7812 */ /* 0x000fe200078ec0ff */
[----:B------:R-:W-:Y:S06]  /*7f10*/  @!P0 BRA `(.L_x_11439) ;  /* 0x0000000000408947 */ /* 0x000fec0003800000 */
[----:B------:R-:W-:Y:S01]  /*7f20*/  MOV R0, 0x0 ;  /* 0x0000000000007802 */ /* 0x000fe20000000f00 */
[----:B------:R-:W-:Y:S01]  /*7f30*/  ULDC.64 UR4, c[0x4][0x138] ;  /* 0x01004e0000047ab9 */ /* 0x000fe20000000a00 */
[----:B------:R-:W-:Y:S01]  /*7f40*/  ULDC.64 UR6, c[0x4][0x140] ;  /* 0x0100500000067ab9 */ /* 0x000fe20000000a00 */
[----:B------:R-:W-:Y:S01]  /*7f50*/  IMAD.U32 R4, RZ, RZ, UR4 ;  /* 0x00000004ff047e24 */ /* 0x000fe2000f8e00ff */
[----:B0-----:R0:W4:Y:S01]  /*7f60*/  LDC.64 R14, c[0x4][R0] ;  /* 0x01000000000e7b82 */ /* 0x0011220000000a00 */
        /* <DEDUP_REMOVED lines=10> */
[----:B-12345:R-:W-:Y:S05]  /*8010*/  CALL.ABS.NOINC R14 ;  /* 0x000000000e007343 */ /* 0x03efea0003c00000 */
.L_x_11439:
[----:B------:R-:W-:Y:S05]  /*8020*/  BSYNC B6 ;  /* 0x0000000000067941 */ /* 0x000fea0003800000 */
.L_x_11438:
[----:B------:R-:W-:Y:S02]  /*8030*/  ULDC UR4, c[0x0][0x3f4] ;  /* 0x0000fd0000047ab9 */ /* 0x000fe40000000800 */
[----:B------:R-:W-:-:S13]  /*8040*/  ISETP.LT.AND P0, PT, RZ, UR4, PT ;  /* 0x00000004ff007c0c */ /* 0x000fda000bf01270 */
[----:B------:R-:W-:Y:S05]  /*8050*/  @P0 BRA `(.L_x_11440) ;  /* 0x0000000000400947 */ /* 0x000fea0003800000 */
[----:B------:R-:W-:-:S04]  /*8060*/  ULEA.HI UR4, UR37, UR37, URZ, 0x1 ;  /* 0x0000002525047291 */ /* 0x000fc8000f8f083f */
[----:B------:R-:W-:-:S04]  /*8070*/  ULOP3.LUT UR4, UR4, 0xfffffffe, URZ, 0xc0, !UPT ;  /* 0xfffffffe04047892 */ /* 0x000fc8000f8ec03f */
[----:B------:R-:W-:-:S06]  /*8080*/  UIADD3 UR4, UR37, -UR4, URZ ;  /* 0x8000000425047290 */ /* 0x000fcc000fffe03f */
[----:B---3--:R-:W-:-:S05]  /*8090*/  IMAD.U32 R3, RZ, RZ, UR4 ;  /* 0x00000004ff037e24 */ /* 0x008fca000f8e00ff */
[----:B------:R-:W-:-:S04]  /*80a0*/  SHF.L.U32 R3, R3, 0x1f, RZ ;  /* 0x0000001f03037819 */ /* 0x000fc800000006ff */
[----:B------:R3:W4:Y:S03]  /*80b0*/  SYNCS.PHASECHK.TRANS64.TRYWAIT P0, [R2+URZ+0x2d800], R3 ;  /* 0x02d80003020075a7 */ /* 0x000726000800017f */
[----:B----4-:R-:W-:Y:S05]  /*80c0*/  @!P0 NANOSLEEP.SYNCS 0x989680 ;  /* 0x009896800000895d */ /* 0x010fea0003900000 */
[----:B------:R-:W4:Y:S01]  /*80d0*/  @!P0 SYNCS.PHASECHK.TRANS64 P0, [R2+URZ+0x2d800], R3 ;  /* 0x02d80003020085a7 */ /* 0x000f22000800007f */
[----:B------:R-:W-:Y:S04]  /*80e0*/  BSSY B0, `(.L_x_11441) ;  /* 0x0000006000007945 */ /* 0x000fe80003800000 */
[----:B----4-:R-:W-:Y:S05]  /*80f0*/  @P0 BRA `(.L_x_11442) ;  /* 0x0000000000100947 */ /* 0x010fea0003800000 */
.L_x_11443:
[----:B----4-:R4:W0:Y:S02]  /*8100*/  SYNCS.PHASECHK.TRANS64.TRYWAIT P0, [R2+URZ+0x2d800], R3 ;  /* 0x02d80003020075a7 */ /* 0x010824000800017f */
[----:B0-----:R-:W-:Y:S05]  /*8110*/  @!P0 NANOSLEEP.SYNCS 0x989680 ;  /* 0x009896800000895d */ /* 0x001fea0003900000 */
[----:B------:R-:W0:Y:S02]  /*8120*/  @!P0 SYNCS.PHASECHK.TRANS64 P0, [R2+URZ+0x2d800], R3 ;  /* 0x02d80003020085a7 */ /* 0x000e24000800007f */
[----:B0-----:R-:W-:Y:S05]  /*8130*/  @!P0 BRA `(.L_x_11443) ;  /* 0xfffffffc00f08947 */ /* 0x001fea000383ffff */
.L_x_11442:
[----:B------:R-:W-:Y:S05]  /*8140*/  BSYNC B0 ;  /* 0x0000000000007941 */ /* 0x000fea0003800000 */
.L_x_11441:
[----:B------:R-:W-:Y:S05]  /*8150*/  BRA `(.L_x_11444) ;  /* 0x0000004000b87947 */ /* 0x000fea0003800000 */
.L_x_11440:
[----:B------:R-:W-:Y:S01]  /*8160*/  ULOP3.LUT UP0, URZ, UR40, 0x1bf, URZ, 0xc0, !UPT ;  /* 0x000001bf283f7892 */ /* 0x000fe2000f80c03f */
[----:B-----5:R-:W-:Y:S01]  /*8170*/  SHF.R.S32.HI R0, RZ, 0x1f, R98 ;  /* 0x0000001fff007819 */ /* 0x020fe20000011462 */
[----:B------:R-:W-:Y:S01]  /*8180*/  ULDC.64 UR4, c[0x0][0x3f8] ;  /* 0x0000fe0000047ab9 */ /* 0x000fe20000000a00 */
[----:B------:R-:W-:Y:S01]  /*8190*/  ULDC.64 UR6, c[0x0][0x408] ;  /* 0x0001020000067ab9 */ /* 0x000fe20000000a00 */
[----:B------:R-:W-:Y:S02]  /*81a0*/  IMAD.WIDE.U32 R24, R98, UR4, RZ ;  /* 0x0000000462187c25 */ /* 0x000fe4000f8e00ff */
[----:B------:R-:W-:Y:S02]  /*81b0*/  PLOP3.LUT P0, PT, PT, PT, UP0, 0x80, 0x0 ;  /* 0x000000000000781c */ /* 0x000fe40003f0f008 */
[C---:B---3--:R-:W-:Y:S02]  /*81c0*/  IMAD R3, R0.reuse, UR4, RZ ;  /* 0x0000000400037c24 */ /* 0x048fe4000f8e02ff */
        /* <DEDUP_REMOVED lines=11> */
[----:B0-----:R0:W3:Y:S01]  /*8280*/  LDC.64 R14, c[0x4][R0] ;  /* 0x01000000000e7b82 */ /* 0x0010e20000000a00 */
        /* <DEDUP_REMOVED lines=10> */
[----:B-123--:R-:W-:Y:S05]  /*8330*/  CALL.ABS.NOINC R14 ;  /* 0x000000000e007343 */ /* 0x00efea0003c00000 */
.L_x_11445:
[----:B------:R-:W3:Y:S01]  /*8340*/  S2R R20, SR_TID.X ;  /* 0x0000000000147919 */ /* 0x000ee20000002100 */
[----:B------:R-:W-:Y:S01]  /*8350*/  ULDC.U8 UR4, c[0x0][0x410] ;  /* 0x0001040000047ab9 */ /* 0x000fe20000000000 */
[----:B---3--:R-:W-:Y:S02]  /*8360*/  VIADD R21, R20, 0xffffff80 ;  /* 0xffffff8014157836 */ /* 0x008fe40000000000 */
[----:B------:R-:W3:Y:S01]  /*8370*/  LDL R20, [R1+0x60] ;  /* 0x0000600001147983 */ /* 0x000ee20000100800 */
[----:B------:R-:W-:Y:S01]  /*8380*/  ISETP.NE.AND P0, PT, RZ, UR4, PT ;  /* 0x00000004ff007c0c */ /* 0x000fe2000bf05270 */
[----:B------:R-:W-:Y:S01]  /*8390*/  BSSY B0, `(.L_x_11446) ;  /* 0x0000402000007945 */ /* 0x000fe20003800000 */
[----:B------:R-:W-:-:S04]  /*83a0*/  LEA.HI R55, R21, R21, RZ, 0x1 ;  /* 0x0000001515377211 */ /* 0x000fc800078f08ff */
[----:B------:R-:W-:-:S05]  /*83b0*/  SHF.R.S32.HI R55, RZ, 0x1, R55 ;  /* 0x00000001ff377819 */ /* 0x000fca0000011437 */
[----:B---3--:R-:W-:Y:S02]  /*83c0*/  IMAD.IADD R10, R55, 0x1, R20 ;  /* 0x00000001370a7824 */ /* 0x008fe400078e0214 */
        /* <DEDUP_REMOVED lines=11> */
[----:B---3--:R-:W-:-:S04]  /*8480*/  @P0 IMAD.HI.U32 R0, R10, R3, RZ ;  /* 0x000000030a000227 */ /* 0x008fc800078e00ff */
[----:B------:R-:W-:Y:S01]  /*8490*/  IMAD.MOV.U32 R3, RZ, RZ, R10 ;  /* 0x000000ffff037224 */ /* 0x000fe200078e000a */
[----:B----4-:R-:W-:-:S04]  /*84a0*/  @P0 SHF.R.U32.HI R3, RZ, R5, R0 ;  /* 0x00000005ff030219 */ /* 0x010fc80000011600 */
[----:B------:R-:W-:Y:S01]  /*84b0*/  SHF.R.S32.HI R0, RZ, 0x1f, R3 ;  /* 0x0000001fff007819 */ /* 0x000fe20000011403 */
[----:B------:R-:W-:-:S04]  /*84c0*/  IMAD.WIDE.U32 R6, R3, UR4, R6 ;  /* 0x0000000403067c25 */ /* 0x000fc8000f8e0006 */
[C---:B------:R-:W-:Y:S02]  /*84d0*/  IMAD R4, R0.reuse, UR4, RZ ;  /* 0x0000000400047c24 */ /* 0x040fe4000f8e02ff */
[----:B------:R-:W-:Y:S02]  /*84e0*/  IMAD R0, R0, UR6, RZ ;  /* 0x0000000600007c24 */ /* 0x000fe4000f8e02ff */
[C---:B------:R-:W-:Y:S01]  /*84f0*/  IMAD R13, R3.reuse, UR5, R4 ;  /* 0x00000005030d7c24 */ /* 0x040fe2000f8e0204 */
[----:B------:R-:W-:Y:S01]  /*8500*/  ULDC.64 UR4, c[0x0][0x3e8] ;  /* 0x0000fa0000047ab9 */ /* 0x000fe20000000a00 */
[----:B------:R-:W-:-:S04]  /*8510*/  IMAD.WIDE.U32 R8, R3, UR6, R8 ;  /* 0x0000000603087c25 */ /* 0x000fc8000f8e0008 */
[----:B------:R-:W-:Y:S01]  /*8520*/  IMAD R5, R3, UR7, R0 ;  /* 0x0000000703057c24 */ /* 0x000fe2000f8e0200 */
[----:B------:R-:W-:Y:S01]  /*8530*/  ULDC.64 UR6, c[0x0][0x400] ;  /* 0x0001000000067ab9 */ /* 0x000fe20000000a00 */
[----:B------:R-:W-:Y:S01]  /*8540*/  IMAD.IADD R13, R7, 0x1, R13 ;  /* 0x00000001070d7824 */ /* 0x000fe200078e020d */
[----:B------:R-:W-:Y:S01]  /*8550*/  LEA R0, P0, R6, UR4, 0x1 ;  /* 0x0000000406007c11 */ /* 0x000fe2000f8008ff */
[----:B------:R-:W-:Y:S01]  /*8560*/  IMAD.IADD R5, R9, 0x1, R5 ;  /* 0x0000000109057824 */ /* 0x000fe200078e0205 */
[----:B------:R-:W-:Y:S01]  /*8570*/  LEA R4, P1, R8, UR6, 0x1 ;  /* 0x0000000608047c11 */ /* 0x000fe2000f8208ff */
[----:B------:R-:W-:Y:S01]  /*8580*/  UMOV UR4, 0xffffffff ;  /* 0xffffffff00047882 */ /* 0x000fe20000000000 */
[----:B------:R-:W-:Y:S02]  /*8590*/  LEA.HI.X R13, R6, UR5, R13, 0x1, P0 ;  /* 0x00000005060d7c11 */ /* 0x000fe400080f0c0d */
[----:B------:R-:W-:Y:S01]  /*85a0*/  LEA.HI.X R5, R8, UR7, R5, 0x1, P1 ;  /* 0x0000000708057c11 */ /* 0x000fe200088f0c05 */
[----:B------:R-:W-:Y:S08]  /*85b0*/  BRA.DIV UR4, `(.L_x_11448) ;  /* 0x000001ce04647947 */ /* 0x000ff0000b800000 */
[----:B------:R3:W4:Y:S04]  /*85c0*/  SHFL.IDX PT, R3, R13, RZ, 0x1e1f ;  /* 0x001e1fff0d037589 */ /* 0x00072800000e0000 */
[----:B------:R-:W1:Y:S04]  /*85d0*/  SHFL.IDX PT, R0, R0, RZ, 0x1e1f ;  /* 0x001e1fff00007589 */ /* 0x000e6800000e0000 */
[----:B------:R-:W1:Y:S04]  /*85e0*/  SHFL.IDX PT, R5, R5, RZ, 0x1e1f ;  /* 0x001e1fff05057589 */ /* 0x000e6800000e0000 */
[----:B0-----:R3:W0:Y:S02]  /*85f0*/  SHFL.IDX PT, R14, R4, RZ, 0x1e1f ;  /* 0x001e1fff040e7589 */ /* 0x00162400000e0000 */
.L_x_11730:
[----:B------:R-:W-:Y:S01]  /*8600*/  IMAD R45, R154, R45, RZ ;  /* 0x0000002d9a2d7224 */ /* 0x000fe200078e02ff */
[----:B------:R-:W-:Y:S01]  /*8610*/  BSSY B1, `(.L_x_11449) ;  /* 0x000005d000017945 */ /* 0x000fe20003800000 */
[----:B------:R-:W-:Y:S02]  /*8620*/  CS2R R36, SRZ ;  /* 0x0000000000247805 */ /* 0x000fe4000001ff00 */
[----:B------:R-:W-:Y:S02]  /*8630*/  CS2R R34, SRZ ;  /* 0x0000000000227805 */ /* 0x000fe4000001ff00 */
[----:B------:R-:W-:Y:S02]  /*8640*/  CS2R R28, SRZ ;  /* 0x00000000001c7805 */ /* 0x000fe4000001ff00 */
[----:B------:R-:W-:Y:S01]  /*8650*/  ISETP.GE.AND P0, PT, R10, R45, PT ;  /* 0x0000002d0a00720c */ /* 0x000fe20003f06270 */
[----:B------:R-:W-:Y:S01]  /*8660*/  IMAD R45, R33, -0xc0, R45 ;  /* 0xffffff40212d7824 */ /* 0x000fe200078e022d */
        /* <DEDUP_REMOVED lines=10> */
[----:B------:R-:W3:Y:S01]  /*8710*/  LDL R42, [R1+0x8c] ;  /* 0x00008c00012a7983 */ /* 0x000ee20000100800 */
[----:B------:R-:W-:-:S03]  /*8720*/  ULDC UR4, c[0x0][0x3f4] ;  /* 0x0000fd0000047ab9 */ /* 0x000fc60000000800 */
[----:B--2---:R-:W2:Y:S04]  /*8730*/  LDL R41, [R1+0x84] ;  /* 0x0000840001297983 */ /* 0x004ea80000100800 */
[----:B-1----:R-:W4:Y:S04]  /*8740*/  LDL R40, [R1+0x88] ;  /* 0x0000880001287983 */ /* 0x002f280000100800 */
[----:B------:R-:W4:Y:S04]  /*8750*/  LDL R15, [R1+0x80] ;  /* 0x00008000010f7983 */ /* 0x000f280000100800 */
[----:B------:R-:W4:Y:S04]  /*8760*/  LDL.64 R56, [R1+0x58] ;  /* 0x0000580001387983 */ /* 0x000f280000100a00 */
        /* <DEDUP_REMOVED lines=9> */
[C---:B---3--:R-:W-:Y:S01]  /*8800*/  ISETP.GE.AND P3, PT, R42.reuse, UR4, PT ;  /* 0x000000042a007c0c */ /* 0x048fe2000bf66270 */
[----:B------:R-:W-:Y:S01]  /*8810*/  IMAD.SHL.U32 R9, R42, 0x2, RZ ;  /* 0x000000022a097824 */ /* 0x000fe200078e00ff */
[----:B------:R-:W-:Y:S02]  /*8820*/  SHF.R.S32.HI R4, RZ, 0x1f, R42 ;  /* 0x0000001fff047819 */ /* 0x000fe4000001142a */
[C---:B--2---:R-:W-:Y:S01]  /*8830*/  ISETP.GE.AND P2, PT, R41.reuse, UR4, PT ;  /* 0x0000000429007c0c */ /* 0x044fe2000bf46270 */
[C---:B------:R-:W-:Y:S01]  /*8840*/  IMAD.SHL.U32 R49, R41.reuse, 0x2, RZ ;  /* 0x0000000229317824 */ /* 0x040fe200078e00ff */
[----:B------:R-:W-:Y:S02]  /*8850*/  SHF.R.S32.HI R8, RZ, 0x1f, R41 ;  /* 0x0000001fff087819 */ /* 0x000fe40000011429 */
[C---:B----4-:R-:W-:Y:S01]  /*8860*/  ISETP.GE.AND P1, PT, R40.reuse, UR4, PT ;  /* 0x0000000428007c0c */ /* 0x050fe2000bf26270 */
[----:B------:R-:W-:Y:S01]  /*8870*/  IMAD.SHL.U32 R43, R40, 0x2, RZ ;  /* 0x00000002282b7824 */ /* 0x000fe200078e00ff */
[----:B------:R-:W-:-:S02]  /*8880*/  SHF.L.U64.HI R20, R41, 0x1, R8 ;  /* 0x0000000129147819 */ /* 0x000fc40000010208 */
[----:B------:R-:W-:Y:S01]  /*8890*/  SHF.L.U64.HI R4, R42, 0x1, R4 ;  /* 0x000000012a047819 */ /* 0x000fe20000010204 */
[C---:B------:R-:W-:Y:S01]  /*88a0*/  IMAD.SHL.U32 R7, R15.reuse, 0x2, RZ ;  /* 0x000000020f077824 */ /* 0x040fe200078e00ff */
[-C--:B0-----:R-:W-:Y:S02]  /*88b0*/  @!P3 IADD3 R8, P5, R14, R9.reuse, RZ ;  /* 0x000000090e08b210 */ /* 0x081fe40007fbe0ff */
[----:B------:R-:W-:Y:S02]  /*88c0*/  @!P3 IADD3 R10, P4, R0, R9, RZ ;  /* 0x00000009000ab210 */ /* 0x000fe40007f9e0ff */
[----:B------:R-:W-:Y:S01]  /*88d0*/  ISETP.GE.AND P0, PT, R15, UR4, PT ;  /* 0x000000040f007c0c */ /* 0x000fe2000bf06270 */
[--C-:B------:R-:W-:Y:S01]  /*88e0*/  @!P3 IMAD.X R9, R5, 0x1, R4.reuse, P5 ;  /* 0x000000010509b824 */ /* 0x100fe200028e0604 */
[----:B------:R-:W-:Y:S01]  /*88f0*/  @!P2 IADD3 R48, P5, R14, R49, RZ ;  /* 0x000000310e30a210 */ /* 0x000fe20007fbe0ff */
[----:B------:R-:W-:Y:S01]  /*8900*/  @!P3 IMAD.X R11, R3, 0x1, R4, P4 ;  /* 0x00000001030bb824 */ /* 0x000fe200020e0604 */
[----:B------:R-:W-:-:S02]  /*8910*/  SHF.R.S32.HI R6, RZ, 0x1f, R40 ;  /* 0x0000001fff067819 */ /* 0x000fc40000011428 */
[----:B------:R-:W-:Y:S01]  /*8920*/  @!P2 IADD3 R50, P4, R0, R49, RZ ;  /* 0x000000310032a210 */ /* 0x000fe20007f9e0ff */
[----:B------:R-:W-:Y:S01]  /*8930*/  @!P2 IMAD.X R49, R5, 0x1, R20, P5 ;  /* 0x000000010531a824 */ /* 0x000fe200028e0614 */
[----:B------:R-:W-:Y:S01]  /*8940*/  SHF.L.U64.HI R6, R40, 0x1, R6 ;  /* 0x0000000128067819 */ /* 0x000fe20000010206 */
[----:B------:R0:W5:Y:S01]  /*8950*/  @!P3 LD.E.64 R32, desc[UR54][R10.64] ;  /* 0x000000360a20b980 */ /* 0x000162000c101b00 */
[-C--:B------:R-:W-:Y:S01]  /*8960*/  @!P1 IADD3 R42, P5, R14, R43.reuse, RZ ;  /* 0x0000002b0e2a9210 */ /* 0x080fe20007fbe0ff */
[----:B------:R-:W-:Y:S01]  /*8970*/  @!P2 IMAD.X R51, R3, 0x1, R20, P4 ;  /* 0x000000010333a824 */ /* 0x000fe200020e0614 */
[----:B------:R-:W-:Y:S01]  /*8980*/  SHF.R.S32.HI R12, RZ, 0x1f, R15 ;  /* 0x0000001fff0c7819 */ /* 0x000fe2000001140f */
[----:B------:R1:W5:Y:S01]  /*8990*/  @!P3 LD.E.64 R34, desc[UR54][R8.64] ;  /* 0x000000360822b980 */ /* 0x000362000c101b00 */
[----:B------:R-:W-:Y:S01]  /*89a0*/  @!P1 IADD3 R46, P4, R0, R43, RZ ;  /* 0x0000002b002e9210 */ /* 0x000fe20007f9e0ff */
[----:B------:R-:W-:Y:S01]  /*89b0*/  @!P1 IMAD.X R43, R5, 0x1, R6, P5 ;  /* 0x00000001052b9824 */ /* 0x000fe200028e0606 */
[----:B------:R-:W-:Y:S01]  /*89c0*/  SHF.L.U64.HI R12, R15, 0x1, R12 ;  /* 0x000000010f0c7819 */ /* 0x000fe2000001020c */
[----:B------:R-:W-:Y:S01]  /*89d0*/  IMAD.SHL.U32 R15, R52, 0x2, RZ ;  /* 0x00000002340f7824 */ /* 0x000fe200078e00ff */
[----:B------:R-:W-:Y:S01]  /*89e0*/  @!P0 IADD3 R40, P5, R0, R7, RZ ;  /* 0x0000000700288210 */ /* 0x000fe20007fbe0ff */
[----:B------:R-:W-:Y:S01]  /*89f0*/  @!P1 IMAD.X R47, R3, 0x1, R6, P4 ;  /* 0x00000001032f9824 */ /* 0x000fe200020e0606 */
[----:B------:R-:W-:-:S02]  /*8a00*/  ISETP.GE.AND P4, PT, R56, UR4, PT ;  /* 0x0000000438007c0c */ /* 0x000fc4000bf86270 */
[----:B0-----:R-:W-:Y:S01]  /*8a10*/  CS2R R10, SRZ ;  /* 0x00000000000a7805 */ /* 0x001fe2000001ff00 */
[----:B------:R-:W5:Y:S01]  /*8a20*/  @!P2 LD.E.64 R30, desc[UR54][R50.64] ;  /* 0x00000036321ea980 */ /* 0x000f62000c101b00 */
[--C-:B------:R-:W-:Y:S01]  /*8a30*/  @!P0 IMAD.X R41, R3, 0x1, R12.reuse, P5 ;  /* 0x0000000103298824 */ /* 0x100fe200028e060c */
[----:B------:R-:W-:Y:S02]  /*8a40*/  @!P0 IADD3 R6, P5, R14, R7, RZ ;  /* 0x000000070e068210 */ /* 0x000fe40007fbe0ff */
[----:B-1----:R-:W-:Y:S01]  /*8a50*/  CS2R R8, SRZ ;  /* 0x0000000000087805 */ /* 0x002fe2000001ff00 */
[----:B------:R-:W5:Y:S02]  /*8a60*/  @!P2 LD.E.64 R28, desc[UR54][R48.64] ;  /* 0x00000036301ca980 */ /* 0x000f64000c101b00 */
[----:B------:R-:W-:Y:S01]  /*8a70*/  @!P0 IMAD.X R7, R5, 0x1, R12, P5 ;  /* 0x0000000105078824 */ /* 0x000fe200028e060c */
[----:B------:R-:W-:Y:S01]  /*8a80*/  ISETP.GE.AND P5, PT, R52, UR4, PT ;  /* 0x0000000434007c0c */ /* 0x000fe2000bfa6270 */
[----:B------:R-:W5:Y:S01]  /*8a90*/  @!P1 LD.E.64 R26, desc[UR54][R46.64] ;  /* 0x000000362e1a9980 */ /* 0x000f62000c101b00 */
[----:B------:R-:W-:-:S02]  /*8aa0*/  @!P4 IMAD.MOV.U32 R12, RZ, RZ, R0 ;  /* 0x000000ffff0cc224 */ /* 0x000fc400078e0000 */
[----:B------:R-:W-:Y:S01]  /*8ab0*/  @!P4 IMAD.MOV.U32 R13, RZ, RZ, R3 ;  /* 0x000000ffff0dc224 */ /* 0x000fe200078e0003 */
[----:B------:R-:W5:Y:S01]  /*8ac0*/  @!P1 LD.E.64 R24, desc[UR54][R42.64] ;  /* 0x000000362a189980 */ /* 0x000f62000c101b00 */
[----:B------:R-:W-:Y:S02]  /*8ad0*/  @!P4 IMAD.MOV.U32 R4, RZ, RZ, R14 ;  /* 0x000000ffff04c224 */ /* 0x000fe400078e000e */
[----:B------:R-:W-:-:S04]  /*8ae0*/  @!P4 IMAD.WIDE R12, R56, 0x2, R12 ;  /* 0x00000002380cc825 */ /* 0x000fc800078e020c */
[----:B------:R-:W-:Y:S01]  /*8af0*/  @!P4 IMAD.WIDE R20, R56, 0x2, R4 ;  /* 0x000000023814c825 */ /* 0x000fe200078e0204 */
[----:B------:R-:W-:Y:S01]  /*8b00*/  SHF.R.S32.HI R4, RZ, 0x1f, R52 ;  /* 0x0000001fff047819 */ /* 0x000fe20000011434 */
[----:B------:R0:W5:Y:S03]  /*8b10*/  @!P4 LD.E.64 R38, desc[UR54][R12.64] ;  /* 0x000000360c26c980 */ /* 0x000166000c101b00 */
[----:B------:R-:W-:Y:S01]  /*8b20*/  SHF.L.U64.HI R4, R52, 0x1, R4 ;  /* 0x0000000134047819 */ /* 0x000fe20000010204 */
[----:B------:R1:W5:Y:S01]  /*8b30*/  @!P4 LD.E.64 R36, desc[UR54][R20.64] ;  /* 0x000000361424c980 */ /* 0x000362000c101b00 */
[----:B------:R-:W-:-:S05]  /*8b40*/  @!P5 IADD3 R52, P4, R0, R15, RZ ;  /* 0x0000000f0034d210 */ /* 0x000fca0007f9e0ff */
[--C-:B------:R-:W-:Y:S01]  /*8b50*/  @!P5 IMAD.X R53, R3, 0x1, R4.reuse, P4 ;  /* 0x000000010335d824 */ /* 0x100fe200020e0604 */
[----:B------:R-:W-:Y:S02]  /*8b60*/  @!P5 IADD3 R14, P4, R14, R15, RZ ;  /* 0x0000000f0e0ed210 */ /* 0x000fe40007f9e0ff */
[----:B0-----:R-:W-:Y:S02]  /*8b70*/  CS2R R12, SRZ ;  /* 0x00000000000c7805 */ /* 0x001fe4000001ff00 */
[----:B-1----:R-:W-:Y:S01]  /*8b80*/  CS2R R20, SRZ ;  /* 0x0000000000147805 */ /* 0x002fe2000001ff00 */
[----:B------:R3:W5:Y:S01]  /*8b90*/  @!P5 LD.E.64 R10, desc[UR54][R52.64] ;  /* 0x00000036340ad980 */ /* 0x000762000c101b00 */
[----:B------:R-:W-:-:S03]  /*8ba0*/  @!P5 IMAD.X R15, R5, 0x1, R4, P4 ;  /* 0x00000001050fd824 */ /* 0x000fc600020e0604 */
[----:B------:R3:W5:Y:S04]  /*8bb0*/  @!P0 LD.E.64 R12, desc[UR54][R6.64] ;  /* 0x00000036060c8980 */ /* 0x000768000c101b00 */
[----:B------:R3:W5:Y:S04]  /*8bc0*/  @!P0 LD.E.64 R20, desc[UR54][R40.64] ;  /* 0x0000003628148980 */ /* 0x000768000c101b00 */
[----:B------:R3:W5:Y:S02]  /*8bd0*/  @!P5 LD.E.64 R8, desc[UR54][R14.64] ;  /* 0x000000360e08d980 */ /* 0x000764000c101b00 */
.L_x_11450:
[----:B------:R-:W-:Y:S05]  /*8be0*/  BSYNC B1 ;  /* 0x0000000000017941 */ /* 0x000fea0003800000 */
.L_x_11449:
[----:B------:R-:W-:Y:S01]  /*8bf0*/  ULEA.HI UR4, UR37, UR37, URZ, 0x1 ;  /* 0x0000002525047291 */ /* 0x000fe2000f8f083f */
[----:B----45:R-:W-:Y:S01]  /*8c00*/  IMAD.MOV.U32 R3, RZ, RZ, R37 ;  /* 0x000000ffff037224 */ /* 0x030fe200078e0025 */
[----:B------:R-:W-:Y:S01]  /*8c10*/  VIMNMX R45, R45, 0xc0, PT ;  /* 0x000000c02d2d7848 */ /* 0x000fe20003fe0100 */
[----:B-1----:R-:W-:Y:S01]  /*8c20*/  IMAD.MOV.U32 R0, RZ, RZ, R36 ;  /* 0x000000ffff007224 */ /* 0x002fe200078e0024 */
[----:B------:R-:W-:Y:S01]  /*8c30*/  ULOP3.LUT UR4, UR4, 0xfffffffe, URZ, 0xc0, !UPT ;  /* 0xfffffffe04047892 */ /* 0x000fe2000f8ec03f */
[----:B------:R-:W-:Y:S01]  /*8c40*/  IMAD.MOV.U32 R4, RZ, RZ, R34 ;  /* 0x000000ffff047224 */ /* 0x000fe200078e0022 */
[----:B------:R-:W-:Y:S01]  /*8c50*/  PRMT R57, R3, 0x7610, R57 ;  /* 0x0000761003397816 */ /* 0x000fe20000000039 */
[----:B------:R-:W-:Y:S01]  /*8c60*/  IMAD.MOV.U32 R5, RZ, RZ, R29 ;  /* 0x000000ffff057224 */ /* 0x000fe200078e001d */
[----:B------:R-:W-:Y:S01]  /*8c70*/  UIADD3 UR4, UR37, -UR4, URZ ;  /* 0x8000000425047290 */ /* 0x000fe2000fffe03f */
[----:B0--3--:R-:W-:Y:S01]  /*8c80*/  PRMT R14, R14, 0x5410, R0 ;  /* 0x000054100e0e7816 */ /* 0x009fe20000000000 */
        /* <DEDUP_REMOVED lines=45> */
.L_x_11731:
[----:B------:R-:W-:Y:S05]  /*8f60*/  BSYNC B1 ;  /* 0x0000000000017941 */ /* 0x000fea0003800000 */
.L_x_11451:
[----:B------:R-:W-:Y:S02]  /*8f70*/  PRMT R40, R0, 0x7610, R40 ;  /* 0x0000761000287816 */ /* 0x000fe40000000028 */
[----:B--2---:R-:W-:Y:S01]  /*8f80*/  PRMT R41, R4, 0x7610, R41 ;  /* 0x0000761004297816 */ /* 0x004fe20000000029 */
[----:B------:R-:W-:Y:S06]  /*8f90*/  @P1 BRA `(.L_x_11453) ;  /* 0x0000003400041947 */ /* 0x000fec0003800000 */
[----:B------:R-:W2:Y:S01]  /*8fa0*/  LDL.64 R62, [R1+0x58] ;  /* 0x00005800013e7983 */ /* 0x000ea20000100a00 */
[----:B------:R-:W2:Y:S03]  /*8fb0*/  LDC R4, c[0x0][0x3f4] ;  /* 0x0000fd00ff047b82 */ /* 0x000ea60000000800 */
[----:B------:R-:W0:Y:S04]  /*8fc0*/  LDL R59, [R1+0xa0] ;  /* 0x0000a000013b7983 */ /* 0x000e280000100800 */
[----:B------:R-:W3:Y:S04]  /*8fd0*/  LDL R58, [R1+0x8c] ;  /* 0x00008c00013a7983 */ /* 0x000ee80000100800 */
[----:B------:R-:W4:Y:S04]  /*8fe0*/  LDL R56, [R1+0x84] ;  /* 0x0000840001387983 */ /* 0x000f280000100800 */
[----:B------:R-:W5:Y:S04]  /*8ff0*/  LDL R55, [R1+0x88] ;  /* 0x0000880001377983 */ /* 0x000f680000100800 */
[----:B------:R-:W5:Y:S04]  /*9000*/  LDL R7, [R1+0x80] ;  /* 0x0000800001077983 */ /* 0x000f680000100800 */
[----:B------:R-:W5:Y:S01]  /*9010*/  LDL R6, [R1+0x94] ;  /* 0x0000940001067983 */ /* 0x000f620000100800 */
[----:B------:R-:W1:Y:S01]  /*9020*/  S2R R5, SR_TID.X ;  /* 0x0000000000057919 */ /* 0x000e620000002100 */
[----:B------:R-:W-:Y:S01]  /*9030*/  BSSY B1, `(.L_x_11454) ;  /* 0x0000041000017945 */ /* 0x000fe20003800000 */
[----:B-1----:R-:W-:-:S05]  /*9040*/  VIADD R5, R5, 0xffffff80 ;  /* 0xffffff8005057836 */ /* 0x002fca0000000000 */
[----:B------:R-:W-:-:S04]  /*9050*/  SHF.R.S32.HI R0, RZ, 0x1f, R5 ;  /* 0x0000001fff007819 */ /* 0x000fc80000011405 */
[----:B------:R-:W-:-:S04]  /*9060*/  LEA.HI R0, R0, R5, RZ, 0x2 ;  /* 0x0000000500007211 */ /* 0x000fc800078f10ff */
[--C-:B------:R-:W-:Y:S02]  /*9070*/  SHF.R.S32.HI R5, RZ, 0x2, R0.reuse ;  /* 0x00000002ff057819 */ /* 0x100fe40000011400 */
[----:B------:R-:W-:-:S04]  /*9080*/  SHF.R.S32.HI R0, RZ, 0x1f, R0 ;  /* 0x0000001fff007819 */ /* 0x000fc80000011400 */
[----:B------:R-:W-:-:S04]  /*9090*/  LEA.HI R0, R0, R5, RZ, 0x2 ;  /* 0x0000000500007211 */ /* 0x000fc800078f10ff */
[----:B------:R-:W-:-:S05]  /*90a0*/  LOP3.LUT R0, R0, 0xfffffffc, RZ, 0xc0, !PT ;  /* 0xfffffffc00007812 */ /* 0x000fca00078ec0ff */
[----:B------:R-:W-:-:S05]  /*90b0*/  IMAD.IADD R5, R5, 0x1, -R0 ;  /* 0x0000000105057824 */ /* 0x000fca00078e0a00 */
[----:B------:R-:W-:Y:S02]  /*90c0*/  LOP3.LUT P0, RZ, R5, 0x2, RZ, 0xc0, !PT ;  /* 0x0000000205ff7812 */ /* 0x000fe4000780c0ff */
[----:B--2---:R-:W-:Y:S01]  /*90d0*/  ISETP.GE.AND P6, PT, R62, R4, PT ;  /* 0x000000043e00720c */ /* 0x004fe20003fc6270 */
[----:B0-----:R-:W-:-:S04]  /*90e0*/  IMAD R3, R59, 0x2, R2 ;  /* 0x000000023b037824 */ /* 0x001fc800078e0202 */
[----:B------:R-:W-:Y:S01]  /*90f0*/  VIADD R0, R3, 0x20 ;  /* 0x0000002003007836 */ /* 0x000fe20000000000 */
[-C--:B---3--:R-:W-:Y:S02]  /*9100*/  ISETP.GE.AND P1, PT, R58, R4.reuse, PT ;  /* 0x000000043a00720c */ /* 0x088fe40003f26270 */
[-C--:B----4-:R-:W-:Y:S02]  /*9110*/  ISETP.GE.AND P2, PT, R56, R4.reuse, PT ;  /* 0x000000043800720c */ /* 0x090fe40003f46270 */
[-C--:B-----5:R-:W-:Y:S02]  /*9120*/  ISETP.GE.AND P3, PT, R55, R4.reuse, PT ;  /* 0x000000043700720c */ /* 0x0a0fe40003f66270 */
[-C--:B------:R-:W-:Y:S02]  /*9130*/  ISETP.GE.AND P4, PT, R7, R4.reuse, PT ;  /* 0x000000040700720c */ /* 0x080fe40003f86270 */
[----:B------:R-:W-:Y:S01]  /*9140*/  ISETP.GE.AND P5, PT, R6, R4, PT ;  /* 0x000000040600720c */ /* 0x000fe20003fa6270 */
        /* <DEDUP_REMOVED lines=47> */
.L_x_11455:
[----:B------:R-:W-:Y:S05]  /*9440*/  BSYNC B1 ;  /* 0x0000000000017941 */ /* 0x000fea0003800000 */
.L_x_11454:
        /* <DEDUP_REMOVED lines=12> */
[----:B------:R-:W-:-:S02]  /*9510*/  PRMT R36, R40, 0x5432, R36 ;  /* 0x0000543228247816 */ /* 0x000fc40000000024 */
[----:B------:R-:W-:Y:S02]  /*9520*/  LOP3.LUT R55, R55, 0xffff0000, RZ, 0xc0, !PT ;  /* 0xffff000037377812 */ /* 0x000fe400078ec0ff */
        /* <DEDUP_REMOVED lines=35> */
.L_x_11457:
[----:B------:R-:W-:Y:S05]  /*9760*/  BSYNC B1 ;  /* 0x0000000000017941 */ /* 0x000fea0003800000 */
.L_x_11456:
[----:B------:R-:W-:Y:S04]  /*9770*/  BSSY B1, `(.L_x_11458) ;  /* 0x0000030000017945 */ /* 0x000fe80003800000 */
[----:B------:R-:W-:Y:S05]  /*9780*/  @P2 BRA `(.L_x_11459) ;  /* 0x0000000000b82947 */ /* 0x000fea0003800000 */
[----:B01----:R-:W0:Y:S01]  /*9790*/  LDS.128 R4, [R3+0xf400] ;  /* 0x00f4000003047984 */ /* 0x003e220000000c00 */
        /* <DEDUP_REMOVED lines=45> */
.L_x_11459:
[----:B------:R-:W-:Y:S05]  /*9a70*/  BSYNC B1 ;  /* 0x0000000000017941 */ /* 0x000fea0003800000 */
.L_x_11458:
        /* <DEDUP_REMOVED lines=48> */
.L_x_11461:
[----:B------:R-:W-:Y:S05]  /*9d80*/  BSYNC B1 ;  /* 0x0000000000017941 */ /* 0x000fea0003800000 */
.L_x_11460:
        /* <DEDUP_REMOVED lines=48> */
.L_x_11463:
[----:B------:R-:W-:Y:S05]  /*a090*/  BSYNC B1 ;  /* 0x0000000000017941 */ /* 0x000fea0003800000 */
.L_x_11462:
        /* <DEDUP_REMOVED lines=48> */
.L_x_11447:
[----:B------:R-:W3:Y:S01]  /*a3a0*/  LDC R9, c[0x0][0x448] ;  /* 0x00011200ff097b82 */ /* 0x000ee20000000800 */
[----:B------:R-:W-:Y:S01]  /*a3b0*/  ULDC.64 UR4, c[0x0][0x3f8] ;  /* 0x0000fe0000047ab9 */ /* 0x000fe20000000a00 */
[----:B------:R-:W-:Y:S01]  /*a3c0*/  ULDC.64 UR6, c[0x0][0x408] ;  /* 0x0001020000067ab9 */ /* 0x000fe20000000a00 */
        /* <DEDUP_REMOVED lines=8> */
[----:B----4-:R-:W-:Y:S01]  /*a450*/  @P0 SHF.R.U32.HI R3, RZ, R5, R0 ;  /* 0x00000005ff030219 */ /* 0x010fe20000011600 */
[----:B------:R-:W-:-:S03]  /*a460*/  IMAD.MOV.U32 R5, RZ, RZ, R27 ;  /* 0x000000ffff057224 */ /* 0x000fc600078e001b */
        /* <DEDUP_REMOVED lines=18> */
[----:B------:R-:W0:Y:S04]  /*a590*/  SHFL.IDX PT, R0, R0, RZ, 0x1e1f ;  /* 0x001e1fff00007589 */ /* 0x000e2800000e0000 */
[----:B------:R-:W0:Y:S04]  /*a5a0*/  SHFL.IDX PT, R21, R21, RZ, 0x1e1f ;  /* 0x001e1fff15157589 */ /* 0x000e2800000e0000 */
[----:B---3--:R-:W0:Y:S02]  /*a5b0*/  SHFL.IDX PT, R20, R20, RZ, 0x1e1f ;  /* 0x001e1fff14147589 */ /* 0x008e2400000e0000 */
.L_x_11737:
[----:B------:R-:W-:Y:S01]  /*a5c0*/  IMAD R9, R154, R9, RZ ;  /* 0x000000099a097224 */ /* 0x000fe200078e02ff */
[----:B------:R-:W-:Y:S01]  /*a5d0*/  BSSY B1, `(.L_x_11465) ;  /* 0x0000038000017945 */ /* 0x000fe20003800000 */
[----:B------:R-:W-:Y:S02]  /*a5e0*/  CS2R R4, SRZ ;  /* 0x0000000000047805 */ /* 0x000fe4000001ff00 */
[----:B------:R-:W-:Y:S01]  /*a5f0*/  CS2R R6, SRZ ;  /* 0x0000000000067805 */ /* 0x000fe2000001ff00 */
[----:B------:R-:W-:Y:S01]  /*a600*/  IMAD R45, R33, -0xc0, R9 ;  /* 0xffffff40212d7824 */ /* 0x000fe200078e0209 */
[----:B------:R-:W-:Y:S02]  /*a610*/  ISETP.GE.AND P0, PT, R10, R9, PT ;  /* 0x000000090a00720c */ /* 0x000fe40003f06270 */
[----:B------:R-:W-:Y:S02]  /*a620*/  CS2R R8, SRZ ;  /* 0x0000000000087805 */ /* 0x000fe4000001ff00 */
[----:B------:R-:W-:-:S02]  /*a630*/  CS2R R10, SRZ ;  /* 0x00000000000a7805 */ /* 0x000fc4000001ff00 */
[----:B------:R-:W-:Y:S02]  /*a640*/  CS2R R12, SRZ ;  /* 0x00000000000c7805 */ /* 0x000fe4000001ff00 */
[----:B0-----:R-:W-:Y:S02]  /*a650*/  CS2R R14, SRZ ;  /* 0x00000000000e7805 */ /* 0x001fe4000001ff00 */
        /* <DEDUP_REMOVED lines=9> */
[----:B------:R-:W2:Y:S01]  /*a6f0*/  LDL R37, [R1+0x64] ;  /* 0x0000640001257983 */ /* 0x000ea20000100800 */
[C---:B------:R-:W-:Y:S01]  /*a700*/  VIADD R5, R16.reuse, 0x20 ;  /* 0x0000002010057836 */ /* 0x040fe20000000000 */
[C---:B------:R-:W-:Y:S01]  /*a710*/  ISETP.GE.AND P2, PT, R16.reuse, UR4, PT ;  /* 0x0000000410007c0c */ /* 0x040fe2000bf46270 */
[----:B------:R-:W-:-:S03]  /*a720*/  VIADD R4, R16, 0x10 ;  /* 0x0000001010047836 */ /* 0x000fc60000000000 */
[----:B------:R-:W-:Y:S02]  /*a730*/  ISETP.GE.AND P4, PT, R5, UR4, PT ;  /* 0x0000000405007c0c */ /* 0x000fe4000bf86270 */
[----:B------:R-:W-:Y:S01]  /*a740*/  ISETP.GE.AND P3, PT, R4, UR4, PT ;  /* 0x0000000404007c0c */ /* 0x000fe2000bf66270 */
[----:B------:R-:W-:-:S06]  /*a750*/  IMAD.MOV.U32 R4, RZ, RZ, R0 ;  /* 0x000000ffff047224 */ /* 0x000fcc00078e0000 */
[----:B------:R-:W-:Y:S02]  /*a760*/  @!P2 IMAD.SHL.U32 R39, R16, 0x2, RZ ;  /* 0x000000021027a824 */ /* 0x000fe400078e00ff */
[----:B----4-:R-:W-:-:S03]  /*a770*/  IMAD.MOV.U32 R5, RZ, RZ, R3 ;  /* 0x000000ffff057224 */ /* 0x010fc600078e0003 */
[----:B------:R-:W-:Y:S02]  /*a780*/  @!P2 IADD3 R38, P1, R20, R39, RZ ;  /* 0x000000271426a210 */ /* 0x000fe40007f3e0ff */
        /* <DEDUP_REMOVED lines=11> */
[----:B---3--:R-:W-:Y:S01]  /*a840*/  @!P4 IMAD.SHL.U32 R49, R36, 0x8, RZ ;  /* 0x000000082431c824 */ /* 0x008fe200078e00ff */
[----:B------:R-:W-:-:S02]  /*a850*/  @!P2 IADD3 R36, P0, R0, R39, RZ ;  /* 0x000000270024a210 */ /* 0x000fc40007f1e0ff */
[----:B------:R-:W-:Y:S01]  /*a860*/  @!P2 SHF.L.U64.HI R0, R16, 0x1, R17 ;  /* 0x000000011000a819 */ /* 0x000fe20000010211 */
[----:B--2---:R-:W-:Y:S02]  /*a870*/  @!P3 IMAD.SHL.U32 R43, R37, 0x8, RZ ;  /* 0x00000008252bb824 */ /* 0x004fe400078e00ff */
[----:B------:R-:W-:-:S04]  /*a880*/  @!P4 IMAD.WIDE R46, R49, 0x2, R4 ;  /* 0x00000002312ec825 */ /* 0x000fc800078e0204 */
[C---:B-1----:R-:W-:Y:S01]  /*a890*/  @!P3 IMAD.WIDE R40, R43.reuse, 0x2, R4 ;  /* 0x000000022b28b825 */ /* 0x042fe200078e0204 */
[----:B------:R-:W-:Y:S01]  /*a8a0*/  CS2R R4, SRZ ;  /* 0x0000000000047805 */ /* 0x000fe2000001ff00 */
[----:B------:R0:W5:Y:S02]  /*a8b0*/  @!P4 LD.E.128 R32, desc[UR54][R46.64] ;  /* 0x000000362e20c980 */ /* 0x000164000c101d00 */
[--C-:B------:R-:W-:Y:S02]  /*a8c0*/  @!P3 IMAD.WIDE R42, R43, 0x2, R20.reuse ;  /* 0x000000022b2ab825 */ /* 0x100fe400078e0214 */
[----:B------:R0:W5:Y:S02]  /*a8d0*/  @!P3 LD.E.128 R28, desc[UR54][R40.64] ;  /* 0x00000036281cb980 */ /* 0x000164000c101d00 */
[----:B------:R-:W-:Y:S02]  /*a8e0*/  @!P4 IMAD.WIDE R48, R49, 0x2, R20 ;  /* 0x000000023130c825 */ /* 0x000fe400078e0214 */
[----:B------:R0:W5:Y:S02]  /*a8f0*/  @!P3 LD.E.128 R8, desc[UR54][R42.64] ;  /* 0x000000362a08b980 */ /* 0x000164000c101d00 */
[----:B------:R-:W-:-:S02]  /*a900*/  @!P2 IMAD.X R37, R3, 0x1, R0, P0 ;  /* 0x000000010325a824 */ /* 0x000fc400000e0600 */
[----:B------:R-:W-:Y:S01]  /*a910*/  @!P2 IMAD.X R39, R21, 0x1, R0, P1 ;  /* 0x000000011527a824 */ /* 0x000fe200008e0600 */
[----:B------:R0:W5:Y:S04]  /*a920*/  @!P4 LD.E.128 R12, desc[UR54][R48.64] ;  /* 0x00000036300cc980 */ /* 0x000168000c101d00 */
[----:B------:R0:W5:Y:S04]  /*a930*/  @!P2 LD.E.128 R24, desc[UR54][R36.64] ;  /* 0x000000362418a980 */ /* 0x000168000c101d00 */
[----:B------:R0:W5:Y:S02]  /*a940*/  @!P2 LD.E.128 R4, desc[UR54][R38.64] ;  /* 0x000000362604a980 */ /* 0x000164000c101d00 */
.L_x_11466:
[----:B------:R-:W-:Y:S05]  /*a950*/  BSYNC B1 ;  /* 0x0000000000017941 */ /* 0x000fea0003800000 */
.L_x_11465:
[----:B------:R-:W4:Y:S01]  /*a960*/  S2R R0, SR_TID.X ;  /* 0x0000000000007919 */ /* 0x000f220000002100 */
[----:B------:R-:W-:Y:S01]  /*a970*/  ULEA.HI UR4, UR37, UR37, URZ, 0x1 ;  /* 0x0000002525047291 */ /* 0x000fe2000f8f083f */
[----:B-----5:R-:W-:Y:S01]  /*a980*/  IMAD.MOV.U32 R20, RZ, RZ, R6 ;  /* 0x000000ffff147224 */ /* 0x020fe200078e0006 */
[----:B------:R-:W-:Y:S01]  /*a990*/  VIMNMX R45, R45, 0xc0, PT ;  /* 0x000000c02d2d7848 */ /* 0x000fe20003fe0100 */
[----:B0-----:R-:W-:Y:S01]  /*a9a0*/  IMAD.MOV.U32 R37, RZ, RZ, R13 ;  /* 0x000000ffff257224 */ /* 0x001fe200078e000d */
[----:B------:R-:W-:Y:S01]  /*a9b0*/  ULOP3.LUT UR4, UR4, 0xfffffffe, URZ, 0xc0, !UPT ;  /* 0xfffffffe04047892 */ /* 0x000fe2000f8ec03f */
[----:B------:R-:W-:Y:S01]  /*a9c0*/  BSSY B1, `(.L_x_11467) ;  /* 0x0000034000017945 */ /* 0x000fe20003800000 */
[----:B------:R-:W-:Y:S01]  /*a9d0*/  PRMT R21, R21, 0x5410, R20 ;  /* 0x0000541015157816 */ /* 0x000fe20000000014 */
[----:B------:R-:W-:Y:S01]  /*a9e0*/  IMAD.MOV.U32 R20, RZ, RZ, R8 ;  /* 0x000000ffff147224 */ /* 0x000fe200078e0008 */
[----:B------:R-:W-:-:S04]  /*a9f0*/  UIADD3 UR4, UR37, -UR4, URZ ;  /* 0x8000000425047290 */ /* 0x000fc8000fffe03f */
[----:B------:R-:W-:Y:S01]  /*aa00*/  PRMT R52, R20, 0x7610, R52 ;  /* 0x0000761014347816 */ /* 0x000fe20000000034 */
[----:B------:R-:W-:-:S05]  /*aa10*/  IMAD.MOV.U32 R20, RZ, RZ, R11 ;  /* 0x000000ffff147224 */ /* 0x000fca00078e000b */
[----:B------:R-:W-:Y:S01]  /*aa20*/  PRMT R55, R20, 0x7610, R55 ;  /* 0x0000761014377816 */ /* 0x000fe20000000037 */
[----:B------:R-:W-:Y:S02]  /*aa30*/  IMAD.MOV.U32 R20, RZ, RZ, R15 ;  /* 0x000000ffff147224 */ /* 0x000fe400078e000f */
[----:B----4-:R-:W-:Y:S02]  /*aa40*/  VIADD R3, R0, 0xffffff80 ;  /* 0xffffff8000037836 */ /* 0x010fe40000000000 */
[----:B------:R-:W-:-:S03]  /*aa50*/  IMAD.MOV.U32 R0, RZ, RZ, R4 ;  /* 0x000000ffff007224 */ /* 0x000fc600078e0004 */
[----:B------:R-:W-:Y:S01]  /*aa60*/  LEA.HI R36, R3, R3, RZ, 0x1 ;  /* 0x0000000303247211 */ /* 0x000fe200078f08ff */
[----:B------:R-:W-:Y:S01]  /*aa70*/  IMAD.MOV.U32 R3, RZ, RZ, R5 ;  /* 0x000000ffff037224 */ /* 0x000fe200078e0005 */
[----:B------:R-:W-:Y:S01]  /*aa80*/  PRMT R60, R0, 0x7610, R60 ;  /* 0x00007610003c7816 */ /* 0x000fe2000000003c */
[----:B------:R-:W-:Y:S01]  /*aa90*/  IMAD.MOV.U32 R0, RZ, RZ, R7 ;  /* 0x000000ffff007224 */ /* 0x000fe200078e0007 */
[----:B------:R-:W-:Y:S02]  /*aaa0*/  SHF.R.S32.HI R36, RZ, 0x1, R36 ;  /* 0x00000001ff247819 */ /* 0x000fe40000011424 */
[----:B------:R-:W-:Y:S01]  /*aab0*/  PRMT R61, R3, 0x7610, R61 ;  /* 0x00007610033d7816 */ /* 0x000fe2000000003d */
[----:B------:R-:W-:Y:S01]  /*aac0*/  IMAD.U32 R3, RZ, RZ, UR4 ;  /* 0x00000004ff037e24 */ /* 0x000fe2000f8e00ff */
[----:B------:R-:W-:Y:S01]  /*aad0*/  ISETP.GE.AND P1, PT, R36, R45, PT ;  /* 0x0000002d2400720c */ /* 0x000fe20003f26270 */
[----:B------:R-:W-:Y:S01]  /*aae0*/  IMAD.MOV.U32 R36, RZ, RZ, R9 ;  /* 0x000000ffff247224 */ /* 0x000fe200078e0009 */
[----:B------:R-:W-:Y:S01]  /*aaf0*/  PRMT R45, R45, 0x5410, R0 ;  /* 0x000054102d2d7816 */ /* 0x000fe20000000000 */
[----:B------:R-:W-:Y:S01]  /*ab00*/  IMAD.MOV.U32 R0, RZ, RZ, R10 ;  /* 0x000000ffff007224 */ /* 0x000fe200078e000a */
[----:B------:R-:W-:-:S02]  /*ab10*/  SHF.L.U32 R3, R3, 0x1f, RZ ;  /* 0x0000001f03037819 */ /* 0x000fc400000006ff */
        /* <DEDUP_REMOVED lines=29> */
[----:B0-----:R-:W-:Y:S06]  /*acf0*/  @!P0 BRA `(.L_x_11468) ;  /* 0x000001a800848947 */ /* 0x001fec0003800000 */
.L_x_11738:
[----:B------:R-:W-:Y:S05]  /*ad00*/  BSYNC B1 ;  /* 0x0000000000017941 */ /* 0x000fea0003800000 */
.L_x_11467:
[----:B------:R-:W-:Y:S02]  /*ad10*/  PRMT R50, R0, 0x7610, R50 ;  /* 0x0000761000327816 */ /* 0x000fe40000000032 */
[----:B------:R-:W-:Y:S01]  /*ad20*/  PRMT R51, R20, 0x7610, R51 ;  /* 0x0000761014337816 */ /* 0x000fe20000000033 */
[----:B------:R-:W-:Y:S06]  /*ad30*/  @P1 BRA `(.L_x_11453) ;  /* 0x00000014009c1947 */ /* 0x000fec0003800000 */
[----:B------:R3:W5:Y:S01]  /*ad40*/  LDL R76, [R1+0x4c] ;  /* 0x00004c00014c7983 */ /* 0x0007620000100800 */
[----:B0-----:R-:W0:Y:S03]  /*ad50*/  LDC R3, c[0x0][0x3f4] ;  /* 0x0000fd00ff037b82 */ /* 0x001e260000000800 */
[----:B------:R3:W5:Y:S04]  /*ad60*/  LDL R75, [R1+0x50] ;  /* 0x00005000014b7983 */ /* 0x0007680000100800 */
[----:B------:R3:W5:Y:S01]  /*ad70*/  LDL R74, [R1+0x54] ;  /* 0x00005400014a7983 */ /* 0x0007620000100800 */
[C---:B------:R-:W-:Y:S01]  /*ad80*/  VIADD R0, R16.reuse, 0x10 ;  /* 0x0000001010007836 */ /* 0x040fe20000000000 */
[----:B------:R-:W-:Y:S01]  /*ad90*/  BSSY B1, `(.L_x_11469) ;  /* 0x0000075000017945 */ /* 0x000fe20003800000 */
[C---:B------:R-:W-:Y:S01]  /*ada0*/  VIADD R20, R16.reuse, 0x20 ;  /* 0x0000002010147836 */ /* 0x040fe20000000000 */
[----:B0-----:R-:W-:-:S02]  /*adb0*/  ISETP.GE.AND P0, PT, R16, R3, PT ;  /* 0x000000031000720c */ /* 0x001fc40003f06270 */
[-C--:B------:R-:W-:Y:S02]  /*adc0*/  ISETP.GE.AND P1, PT, R0, R3.reuse, PT ;  /* 0x000000030000720c */ /* 0x080fe40003f26270 */
[----:B------:R-:W-:-:S09]  /*add0*/  ISETP.GE.AND P2, PT, R20, R3, PT ;  /* 0x000000031400720c */ /* 0x000fd20003f46270 */
[----:B---3--:R-:W-:Y:S05]  /*ade0*/  @P0 BRA `(.L_x_11470) ;  /* 0x0000000400bc0947 */ /* 0x008fea0003800000 */
[----:B------:R-:W0:Y:S01]  /*adf0*/  S2R R36, SR_TID.X ;  /* 0x0000000000247919 */ /* 0x000e220000002100 */
[----:B------:R-:W-:Y:S02]  /*ae00*/  SHF.R.U64 R67, R4, 0x10, R5 ;  /* 0x0000001004437819 */ /* 0x000fe40000001205 */
[----:B------:R-:W-:Y:S02]  /*ae10*/  SHF.R.U64 R64, R24, 0x10, R25 ;  /* 0x0000001018407819 */ /* 0x000fe40000001219 */
[----:B------:R-:W-:Y:S02]  /*ae20*/  PRMT R67, R60, 0x5410, R67 ;  /* 0x000054103c437816 */ /* 0x000fe40000000043 */
[----:B------:R-:W-:Y:S02]  /*ae30*/  SHF.R.U32.HI R66, RZ, 0x10, R25 ;  /* 0x00000010ff427819 */ /* 0x000fe40000011619 */
[----:B------:R-:W-:Y:S01]  /*ae40*/  SHF.R.U64 R25, R26, 0x10, R27 ;  /* 0x000000101a197819 */ /* 0x000fe2000000121b */
[----:B------:R-:W-:Y:S01]  /*ae50*/  IMAD.U32 R68, R67, 0x10000, RZ ;  /* 0x0001000043447824 */ /* 0x000fe200078e00ff */
[----:B------:R-:W-:-:S02]  /*ae60*/  PRMT R64, R46, 0x5432, R64 ;  /* 0x000054322e407816 */ /* 0x000fc40000000040 */
[----:B------:R-:W-:Y:S02]  /*ae70*/  SHF.R.U32.HI R27, RZ, 0x10, R27 ;  /* 0x00000010ff1b7819 */ /* 0x000fe4000001161b */
[----:B------:R-:W-:Y:S01]  /*ae80*/  SHF.R.U32.HI R69, RZ, 0x10, R5 ;  /* 0x00000010ff457819 */ /* 0x000fe20000011605 */
[----:B------:R-:W-:Y:S01]  /*ae90*/  IMAD.U32 R65, R64, 0x10000, RZ ;  /* 0x0001000040417824 */ /* 0x000fe200078e00ff */
[--C-:B------:R-:W-:Y:S02]  /*aea0*/  SHF.R.U64 R26, R6, 0x10, R7.reuse ;  /* 0x00000010061a7819 */ /* 0x100fe40000001207 */
[----:B------:R-:W-:Y:S02]  /*aeb0*/  SHF.R.U32.HI R6, RZ, 0x10, R7 ;  /* 0x00000010ff067819 */ /* 0x000fe40000011607 */
[----:B------:R-:W-:Y:S02]  /*aec0*/  PRMT R5, R63, 0x5410, R27 ;  /* 0x000054103f057816 */ /* 0x000fe4000000001b */
[----:B------:R-:W-:-:S02]  /*aed0*/  PRMT R66, R47, 0x5432, R66 ;  /* 0x000054322f427816 */ /* 0x000fc40000000042 */
[----:B------:R-:W-:Y:S02]  /*aee0*/  PRMT R69, R61, 0x5410, R69 ;  /* 0x000054103d457816 */ /* 0x000fe40000000045 */
[----:B------:R-:W-:Y:S02]  /*aef0*/  PRMT R6, R45, 0x5432, R6 ;  /* 0x000054322d067816 */ /* 0x000fe40000000006 */
[----:B------:R-:W-:Y:S01]  /*af00*/  PRMT R25, R62, 0x5410, R25 ;  /* 0x000054103e197816 */ /* 0x000fe20000000019 */
[----:B------:R-:W-:Y:S01]  /*af10*/  IMAD.U32 R71, R69, 0x10000, RZ ;  /* 0x0001000045477824 */ /* 0x000fe200078e00ff */
[----:B------:R-:W-:Y:S01]  /*af20*/  LOP3.LUT R67, R67, 0xffff0000, RZ, 0xc0, !PT ;  /* 0xffff000043437812 */ /* 0x000fe200078ec0ff */
[----:B0-----:R-:W-:Y:S01]  /*af30*/  VIADD R37, R36, 0xffffff80 ;  /* 0xffffff8024257836 */ /* 0x001fe20000000000 */
[----:B------:R-:W-:Y:S02]  /*af40*/  LOP3.LUT R64, R64, 0xffff0000, RZ, 0xc0, !PT ;  /* 0xffff000040407812 */ /* 0x000fe400078ec0ff */
[----:B------:R-:W-:-:S02]  /*af50*/  LOP3.LUT R69, R69, 0xffff0000, RZ, 0xc0, !PT ;  /* 0xffff000045457812 */ /* 0x000fc400078ec0ff */
[----:B------:R-:W-:Y:S02]  /*af60*/  LEA.HI R36, R37, R37, RZ, 0x1 ;  /* 0x0000002525247211 */ /* 0x000fe400078f08ff */
[----:B------:R-:W-:Y:S02]  /*af70*/  PRMT R26, R21, 0x5432, R26 ;  /* 0x00005432151a7816 */ /* 0x000fe4000000001a */
[----:B------:R-:W-:-:S05]  /*af80*/  LOP3.LUT R36, R36, 0xfffffffe, RZ, 0xc0, !PT ;  /* 0xfffffffe24247812 */ /* 0x000fca00078ec0ff */
[----:B------:R-:W-:-:S05]  /*af90*/  IMAD.IADD R36, R37, 0x1, -R36 ;  /* 0x0000000125247824 */ /* 0x000fca00078e0a24 */
[----:B------:R-:W-:Y:S02]  /*afa0*/  LEA.HI R0, R3, R36, RZ, 0x1d ;  /* 0x0000002403007211 */ /* 0x000fe400078fe8ff */
[----:B-----5:R-:W-:Y:S02]  /*afb0*/  LOP3.LUT R36, R76, 0x18, R16, 0xf8, !PT ;  /* 0x000000184c247812 */ /* 0x020fe400078ef810 */
[----:B------:R-:W-:Y:S01]  /*afc0*/  SHF.R.S32.HI R37, RZ, 0x1f, R0 ;  /* 0x0000001fff257819 */ /* 0x000fe20000011400 */
[----:B------:R-:W-:Y:S01]  /*afd0*/  IMAD.SHL.U32 R20, R0, 0x8, RZ ;  /* 0x0000000800147824 */ /* 0x000fe200078e00ff */
[----:B------:R-:W-:Y:S02]  /*afe0*/  LOP3.LUT R36, R36, R75, RZ, 0x3c, !PT ;  /* 0x0000004b24247212 */ /* 0x000fe400078e3cff */
[----:B------:R-:W-:Y:S02]  /*aff0*/  LEA.HI R37, R37, R0, RZ, 0x2 ;  /* 0x0000000025257211 */ /* 0x000fe400078f10ff */
[----:B------:R-:W-:Y:S01]  /*b000*/  LOP3.LUT R20, R76, 0x18, R20, 0xf8, !PT ;  /* 0x000000184c147812 */ /* 0x000fe200078ef814 */
[----:B------:R-:W-:Y:S01]  /*b010*/  IMAD.IADD R0, R74, 0x1, R36 ;  /* 0x000000014a007824 */ /* 0x000fe200078e0224 */
[----:B------:R-:W-:-:S02]  /*b020*/  SHF.R.S32.HI R37, RZ, 0x2, R37 ;  /* 0x00000002ff257819 */ /* 0x000fc40000011425 */
[----:B------:R-:W-:Y:S02]  /*b030*/  LOP3.LUT R20, R20, R75, RZ, 0x3c, !PT ;  /* 0x0000004b14147212 */ /* 0x000fe400078e3cff */
[----:B------:R-:W-:Y:S01]  /*b040*/  LEA R0, R0, UR40, 0x1 ;  /* 0x0000002800007c11 */ /* 0x000fe2000f8e08ff */
[----:B------:R-:W-:-:S04]  /*b050*/  IMAD R37, R37, 0x1800, R74 ;  /* 0x0000180025257824 */ /* 0x000fc800078e024a */
[----:B--2---:R-:W-:Y:S02]  /*b060*/  IMAD.IADD R41, R37, 0x1, R20 ;  /* 0x0000000125297824 */ /* 0x004fe400078e0214 */
[----:B------:R-:W0:Y:S02]  /*b070*/  LDS.128 R36, [R0] ;  /* 0x0000000000247984 */ /* 0x000e240000000c00 */
[----:B------:R-:W-:-:S05]  /*b080*/  IMAD R20, R41, 0x2, R2 ;  /* 0x0000000229147824 */ /* 0x000fca00078e0202 */
[----:B-1----:R-:W1:Y:S01]  /*b090*/  LDS.128 R40, [R20+0xc400] ;  /* 0x00c4000014287984 */ /* 0x002e620000000c00 */
[----:B0-----:R-:W-:Y:S01]  /*b0a0*/  IMAD.U32 R27, R36, 0x10000, RZ ;  /* 0x00010000241b7824 */ /* 0x001fe200078e00ff */
[C---:B------:R-:W-:Y:S01]  /*b0b0*/  LOP3.LUT R4, R38.reuse, 0xffff0000, RZ, 0xc0, !PT ;  /* 0xffff000026047812 */ /* 0x040fe200078ec0ff */
[----:B------:R-:W-:Y:S01]  /*b0c0*/  IMAD.U32 R7, R38, 0x10000, RZ ;  /* 0x0001000026077824 */ /* 0x000fe200078e00ff */
[C---:B------:R-:W-:Y:S01]  /*b0d0*/  LOP3.LUT R38, R39.reuse, 0xffff0000, RZ, 0xc0, !PT ;  /* 0xffff000027267812 */ /* 0x040fe200078ec0ff */
[----:B------:R-:W-:Y:S01]  /*b0e0*/  IMAD.U32 R61, R39, 0x10000, RZ ;  /* 0x00010000273d7824 */ /* 0x000fe200078e00ff */
[----:B------:R-:W-:Y:S01]  /*b0f0*/  LOP3.LUT R36, R36, 0xffff0000, RZ, 0xc0, !PT ;  /* 0xffff000024247812 */ /* 0x000fe200078ec0ff */
[----:B------:R-:W-:Y:S01]  /*b100*/  IMAD.U32 R60, R37, 0x10000, RZ ;  /* 0x00010000253c7824 */ /* 0x000fe200078e00ff */
[C---:B-1----:R-:W-:Y:S01]  /*b110*/  LOP3.LUT R39, R40.reuse, 0xffff0000, RZ, 0xc0, !PT ;  /* 0xffff000028277812 */ /* 0x042fe200078ec0ff */
[----:B------:R-:W-:Y:S01]  /*b120*/  IMAD.U32 R24, R40, 0x10000, RZ ;  /* 0x0001000028187824 */ /* 0x000fe200078e00ff */
[C---:B------:R-:W-:Y:S01]  /*b130*/  LOP3.LUT R40, R41.reuse, 0xffff0000, RZ, 0xc0, !PT ;  /* 0xffff000029287812 */ /* 0x040fe200078ec0ff */
[----:B------:R-:W-:Y:S01]  /*b140*/  IMAD.U32 R62, R41, 0x10000, RZ ;  /* 0x00010000293e7824 */ /* 0x000fe200078e00ff */
        /* <DEDUP_REMOVED lines=8> */
[----:B------:R-:W-:Y:S01]  /*b1d0*/  IMAD.U32 R70, R6, 0x10000, RZ ;  /* 0x0001000006467824 */ /* 0x000fe200078e00ff */
[----:B------:R-:W-:Y:S01]  /*b1e0*/  LOP3.LUT R66, R66, 0xffff0000, RZ, 0xc0, !PT ;  /* 0xffff000042427812 */ /* 0x000fe200078ec0ff */
[----:B------:R-:W-:Y:S02]  /*b1f0*/  IMAD.U32 R68, R5, 0x10000, RZ ;  /* 0x0001000005447824 */ /* 0x000fe400078e00ff */
[-C--:B------:R-:W-:Y:S01]  /*b200*/  FMUL.FTZ R27, R62, R65.reuse ;  /* 0x000000413e1b7220 */ /* 0x080fe20000410000 */
[C---:B------:R-:W-:Y:S01]  /*b210*/  FMUL.FTZ R62, R63.reuse, R70 ;  /* 0x000000463f3e7220 */ /* 0x040fe20000410000 */
[C---:B------:R-:W-:Y:S01]  /*b220*/  FFMA.FTZ R73, R60.reuse, R65, -R73 ;  /* 0x000000413c497223 */ /* 0x040fe20000010849 */
[-C--:B------:R-:W-:Y:S01]  /*b230*/  FMUL.FTZ R63, R63, R68.reuse ;  /* 0x000000443f3f7220 */ /* 0x080fe20000410000 */
[----:B------:R-:W-:Y:S01]  /*b240*/  FFMA.FTZ R71, R60, R71, R27 ;  /* 0x000000473c477223 */ /* 0x000fe2000001001b */
[----:B------:R-:W-:Y:S01]  /*b250*/  FMUL.FTZ R27, R39, R67 ;  /* 0x00000043271b7220 */ /* 0x000fe20000410000 */
[C---:B------:R-:W-:Y:S01]  /*b260*/  FFMA.FTZ R68, R61.reuse, R68, -R62 ;  /* 0x000000443d447223 */ /* 0x040fe2000001083e */
[----:B------:R-:W-:Y:S01]  /*b270*/  FFMA.FTZ R63, R61, R70, R63 ;  /* 0x000000463d3f7223 */ /* 0x000fe2000001003f */
[-C--:B------:R-:W-:Y:S01]  /*b280*/  FMUL.FTZ R61, R39, R64.reuse ;  /* 0x00000040273d7220 */ /* 0x080fe20000410000 */
[----:B------:R-:W-:Y:S01]  /*b290*/  FFMA.FTZ R39, R36, R64, -R27 ;  /* 0x0000004024277223 */ /* 0x000fe2000001081b */
[----:B------:R-:W-:Y:S01]  /*b2a0*/  FMUL.FTZ R64, R40, R69 ;  /* 0x0000004528407220 */ /* 0x000fe20000410000 */
[----:B------:R-:W-:-:S02]  /*b2b0*/  IMAD.U32 R41, R42, 0x10000, RZ ;  /* 0x000100002a297824 */ /* 0x000fc400078e00ff */
[-C--:B------:R-:W-:Y:S01]  /*b2c0*/  FMUL.FTZ R40, R40, R66.reuse ;  /* 0x0000004228287220 */ /* 0x080fe20000410000 */
[----:B------:R-:W-:Y:S02]  /*b2d0*/  IMAD.U32 R62, R26, 0x10000, RZ ;  /* 0x000100001a3e7824 */ /* 0x000fe400078e00ff */
[----:B------:R-:W-:Y:S01]  /*b2e0*/  FFMA.FTZ R61, R36, R67, R61 ;  /* 0x00000043243d7223 */ /* 0x000fe2000001003d */
[----:B------:R-:W-:Y:S02]  /*b2f0*/  IMAD.U32 R60, R25, 0x10000, RZ ;  /* 0x00010000193c7824 */ /* 0x000fe400078e00ff */
[----:B------:R-:W-:Y:S01]  /*b300*/  FFMA.FTZ R64, R37, R66, -R64 ;  /* 0x0000004225407223 */ /* 0x000fe20000010840 */
[----:B------:R-:W-:Y:S01]  /*b310*/  LOP3.LUT R42, R42, 0xffff0000, RZ, 0xc0, !PT ;  /* 0xffff00002a2a7812 */ /* 0x000fe200078ec0ff */
[C---:B------:R-:W-:Y:S01]  /*b320*/  FMUL.FTZ R36, R41.reuse, R62 ;  /* 0x0000003e29247220 */ /* 0x040fe20000410000 */
[-C--:B------:R-:W-:Y:S01]  /*b330*/  FMUL.FTZ R66, R41, R60.reuse ;  /* 0x0000003c29427220 */ /* 0x080fe20000410000 */
[----:B------:R-:W-:Y:S01]  /*b340*/  LOP3.LUT R27, R26, 0xffff0000, RZ, 0xc0, !PT ;  /* 0xffff00001a1b7812 */ /* 0x000fe200078ec0ff */
[----:B------:R-:W-:Y:S01]  /*b350*/  FFMA.FTZ R40, R37, R69, R40 ;  /* 0x0000004525287223 */ /* 0x000fe20000010028 */
[----:B------:R-:W-:Y:S01]  /*b360*/  LOP3.LUT R43, R43, 0xffff0000, RZ, 0xc0, !PT ;  /* 0xffff00002b2b7812 */ /* 0x000fe200078ec0ff */
[----:B------:R-:W-:Y:S01]  /*b370*/  FFMA.FTZ R36, R7, R60, -R36 ;  /* 0x0000003c07247223 */ /* 0x000fe20000010824 */
        /* <DEDUP_REMOVED lines=8> */
[----:B------:R-:W-:Y:S01]  /*b400*/  FMUL.FTZ R43, R43, R5 ;  /* 0x000000052b2b7220 */ /* 0x000fe20000410000 */
[----:B------:R-:W-:Y:S01]  /*b410*/  FFMA.FTZ R27, R4, R27, R42 ;  /* 0x0000001b041b7223 */ /* 0x000fe2000001002a */
[C---:B------:R-:W-:Y:S01]  /*b420*/  FFMA.FTZ R37, R38.reuse, R5, -R37 ;  /* 0x0000000526257223 */ /* 0x040fe20000010825 */
[----:B------:R-:W-:Y:S01]  /*b430*/  F2FP.BF16.F32.PACK_AB R4, R39, R24 ;  /* 0x000000182704723e */ /* 0x000fe200000010ff */
[----:B------:R-:W-:Y:S01]  /*b440*/  FFMA.FTZ R38, R38, R6, R43 ;  /* 0x0000000626267223 */ /* 0x000fe2000001002b */
        /* <DEDUP_REMOVED lines=9> */
.L_x_11470:
[----:B------:R-:W-:Y:S05]  /*b4e0*/  BSYNC B1 ;  /* 0x0000000000017941 */ /* 0x000fea0003800000 */
.L_x_11469:
[----:B------:R-:W-:Y:S04]  /*b4f0*/  BSSY B1, `(.L_x_11471) ;  /* 0x0000075000017945 */ /* 0x000fe80003800000 */
[----:B------:R-:W-:Y:S05]  /*b500*/  @P1 BRA `(.L_x_11472) ;  /* 0x0000000400cc1947 */ /* 0x000fea0003800000 */
[----:B0-----:R-:W3:Y:S04]  /*b510*/  LDL R6, [R1+0x84] ;  /* 0x0000840001067983 */ /* 0x001ee80000100800 */
[----:B------:R-:W3:Y:S04]  /*b520*/  LDL.64 R4, [R1+0x58] ;  /* 0x0000580001047983 */ /* 0x000ee80000100a00 */
[----:B------:R-:W4:Y:S01]  /*b530*/  LDL R0, [R1+0x64] ;  /* 0x0000640001007983 */ /* 0x000f220000100800 */
[--C-:B------:R-:W-:Y:S02]  /*b540*/  SHF.R.U64 R39, R28, 0x10, R29.reuse ;  /* 0x000000101c277819 */ /* 0x100fe4000000121d */
[----:B------:R-:W-:-:S02]  /*b550*/  SHF.R.U32.HI R28, RZ, 0x10, R29 ;  /* 0x00000010ff1c7819 */ /* 0x000fc4000001161d */
[--C-:B------:R-:W-:Y:S02]  /*b560*/  SHF.R.U64 R29, R8, 0x10, R9.reuse ;  /* 0x00000010081d7819 */ /* 0x100fe40000001209 */
[----:B------:R-:W-:Y:S02]  /*b570*/  SHF.R.U32.HI R8, RZ, 0x10, R9 ;  /* 0x00000010ff087819 */ /* 0x000fe40000011609 */
[----:B------:R-:W-:Y:S02]  /*b580*/  SHF.R.U64 R37, R30, 0x10, R31 ;  /* 0x000000101e257819 */ /* 0x000fe4000000121f */
[----:B------:R-:W-:Y:S02]  /*b590*/  PRMT R56, R56, 0x5410, R39 ;  /* 0x0000541038387816 */ /* 0x000fe40000000027 */
[----:B------:R-:W-:Y:S02]  /*b5a0*/  PRMT R52, R52, 0x5410, R29 ;  /* 0x0000541034347816 */ /* 0x000fe4000000001d */
[----:B------:R-:W-:-:S02]  /*b5b0*/  SHF.R.U64 R9, R10, 0x10, R11 ;  /* 0x000000100a097819 */ /* 0x000fc4000000120b */
[----:B------:R-:W-:Y:S01]  /*b5c0*/  PRMT R53, R53, 0x5410, R8 ;  /* 0x0000541035357816 */ /* 0x000fe20000000008 */
[----:B------:R-:W-:Y:S01]  /*b5d0*/  IMAD.U32 R39, R52, 0x10000, RZ ;  /* 0x0001000034277824 */ /* 0x000fe200078e00ff */
[----:B------:R-:W-:Y:S02]  /*b5e0*/  SHF.R.U32.HI R10, RZ, 0x10, R11 ;  /* 0x00000010ff0a7819 */ /* 0x000fe4000001160b */
[----:B------:R-:W-:Y:S01]  /*b5f0*/  PRMT R57, R57, 0x5410, R28 ;  /* 0x0000541039397816 */ /* 0x000fe2000000001c */
[----:B------:R-:W-:Y:S01]  /*b600*/  IMAD.U32 R36, R53, 0x10000, RZ ;  /* 0x0001000035247824 */ /* 0x000fe200078e00ff */
[----:B------:R-:W-:Y:S01]  /*b610*/  PRMT R58, R58, 0x5410, R37 ;  /* 0x000054103a3a7816 */ /* 0x000fe20000000025 */
[----:B------:R-:W-:Y:S01]  /*b620*/  IMAD.U32 R37, R56, 0x10000, RZ ;  /* 0x0001000038257824 */ /* 0x000fe200078e00ff */
[----:B------:R-:W-:Y:S02]  /*b630*/  SHF.R.U32.HI R30, RZ, 0x10, R31 ;  /* 0x00000010ff1e7819 */ /* 0x000fe4000001161f */
[----:B------:R-:W-:-:S02]  /*b640*/  PRMT R55, R55, 0x5410, R10 ;  /* 0x0000541037377816 */ /* 0x000fc4000000000a */
[----:B------:R-:W-:Y:S02]  /*b650*/  PRMT R59, R59, 0x5410, R30 ;  /* 0x000054103b3b7816 */ /* 0x000fe4000000001e */
[----:B------:R-:W-:Y:S01]  /*b660*/  PRMT R54, R54, 0x5410, R9 ;  /* 0x0000541036367816 */ /* 0x000fe20000000009 */
[----:B------:R-:W-:Y:S02]  /*b670*/  IMAD.U32 R38, R55, 0x10000, RZ ;  /* 0x0001000037267824 */ /* 0x000fe400078e00ff */
[----:B---3--:R-:W-:Y:S01]  /*b680*/  IMAD.IADD R4, R4, 0x1, R6 ;  /* 0x0000000104047824 */ /* 0x008fe200078e0206 */
[----:B----4-:R-:W-:-:S04]  /*b690*/  LEA.HI R0, R3, R0, RZ, 0x1d ;  /* 0x0000000003007211 */ /* 0x010fc800078fe8ff */
[----:B------:R-:W-:-:S04]  /*b6a0*/  SHF.R.S32.HI R5, RZ, 0x1f, R4 ;  /* 0x0000001fff057819 */ /* 0x000fc80000011404 */
[CC--:B------:R-:W-:Y:S02]  /*b6b0*/  LEA.HI R6, R5.reuse, R4.reuse, RZ, 0x5 ;  /* 0x0000000405067211 */ /* 0x0c0fe400078f28ff */
[----:B------:R-:W-:Y:S02]  /*b6c0*/  LEA.HI R4, R5, R4, RZ, 0x3 ;  /* 0x0000000405047211 */ /* 0x000fe400078f18ff */
[----:B------:R-:W-:Y:S02]  /*b6d0*/  SHF.R.S32.HI R5, RZ, 0x1f, R0 ;  /* 0x0000001fff057819 */ /* 0x000fe40000011400 */
[----:B------:R-:W-:Y:S02]  /*b6e0*/  SHF.R.S32.HI R7, RZ, 0x5, R6 ;  /* 0x00000005ff077819 */ /* 0x000fe40000011406 */
[----:B-----5:R-:W-:Y:S01]  /*b6f0*/  LOP3.LUT R6, R76, 0x18, R4, 0xf8, !PT ;  /* 0x000000184c067812 */ /* 0x020fe200078ef804 */
[----:B------:R-:W-:Y:S01]  /*b700*/  IMAD.SHL.U32 R4, R0, 0x8, RZ ;  /* 0x0000000800047824 */ /* 0x000fe200078e00ff */
[----:B------:R-:W-:Y:S01]  /*b710*/  LEA.HI R5, R5, R0, RZ, 0x2 ;  /* 0x0000000005057211 */ /* 0x000fe200078f10ff */
[----:B------:R-:W-:Y:S01]  /*b720*/  IMAD R7, R7, 0x1800, R74 ;  /* 0x0000180007077824 */ /* 0x000fe200078e024a */
[----:B------:R-:W-:-:S02]  /*b730*/  LOP3.LUT R6, R6, R75, RZ, 0x3c, !PT ;  /* 0x0000004b06067212 */ /* 0x000fc400078e3cff */
[----:B------:R-:W-:Y:S02]  /*b740*/  LOP3.LUT R4, R76, 0x18, R4, 0xf8, !PT ;  /* 0x000000184c047812 */ /* 0x000fe400078ef804 */
[----:B------:R-:W-:Y:S01]  /*b750*/  SHF.R.S32.HI R5, RZ, 0x2, R5 ;  /* 0x00000002ff057819 */ /* 0x000fe20000011405 */
[----:B------:R-:W-:Y:S01]  /*b760*/  IMAD.IADD R0, R7, 0x1, R6 ;  /* 0x0000000107007824 */ /* 0x000fe200078e0206 */
[----:B------:R-:W-:-:S03]  /*b770*/  LOP3.LUT R4, R4, R75, RZ, 0x3c, !PT ;  /* 0x0000004b04047212 */ /* 0x000fc600078e3cff */
[----:B------:R-:W-:Y:S01]  /*b780*/  IMAD R5, R5, 0x1800, R74 ;  /* 0x0000180005057824 */ /* 0x000fe200078e024a */
[----:B------:R-:W-:-:S03]  /*b790*/  LEA R0, R0, UR40, 0x1 ;  /* 0x0000002800007c11 */ /* 0x000fc6000f8e08ff */
[----:B------:R-:W-:Y:S02]  /*b7a0*/  IMAD.IADD R25, R5, 0x1, R4 ;  /* 0x0000000105197824 */ /* 0x000fe400078e0204 */
[----:B------:R-:W0:Y:S02]  /*b7b0*/  LDS.128 R4, [R0] ;  /* 0x0000000000047984 */ /* 0x000e240000000c00 */
[----:B------:R-:W-:-:S05]  /*b7c0*/  IMAD R20, R25, 0x2, R2 ;  /* 0x0000000219147824 */ /* 0x000fca00078e0202 */
[----:B------:R-:W3:Y:S01]  /*b7d0*/  LDS.128 R24, [R20+0xc400] ;  /* 0x00c4000014187984 */ /* 0x000ee20000000c00 */
        /* <DEDUP_REMOVED lines=12> */
[C---:B--2---:R-:W-:Y:S01]  /*b8a0*/  FMUL.FTZ R41, R28.reuse, R39 ;  /* 0x000000271c297220 */ /* 0x044fe20000410000 */
[----:B------:R-:W-:Y:S01]  /*b8b0*/  FMUL.FTZ R43, R28, R37 ;  /* 0x000000251c2b7220 */ /* 0x000fe20000410000 */
[----:B------:R-:W-:-:S02]  /*b8c0*/  IMAD.U32 R28, R57, 0x10000, RZ ;  /* 0x00010000391c7824 */ /* 0x000fc400078e00ff */
[----:B-1----:R-:W-:Y:S01]  /*b8d0*/  FMUL.FTZ R40, R29, R36 ;  /* 0x000000241d287220 */ /* 0x002fe20000410000 */
[----:B------:R-:W-:Y:S02]  /*b8e0*/  IMAD.U32 R31, R27, 0x10000, RZ ;  /* 0x000100001b1f7824 */ /* 0x000fe400078e00ff */
[C---:B------:R-:W-:Y:S01]  /*b8f0*/  FFMA.FTZ R41, R8.reuse, R37, -R41 ;  /* 0x0000002508297223 */ /* 0x040fe20000010829 */
[----:B------:R-:W-:Y:S01]  /*b900*/  FFMA.FTZ R43, R8, R39, R43 ;  /* 0x00000027082b7223 */ /* 0x000fe2000001002b */
[----:B------:R-:W-:Y:S02]  /*b910*/  IMAD.U32 R8, R59, 0x10000, RZ ;  /* 0x000100003b087824 */ /* 0x000fe400078e00ff */
[-C--:B------:R-:W-:Y:S01]  /*b920*/  FMUL.FTZ R42, R29, R28.reuse ;  /* 0x0000001c1d2a7220 */ /* 0x080fe20000410000 */
[----:B------:R-:W-:Y:S01]  /*b930*/  FFMA.FTZ R40, R9, R28, -R40 ;  /* 0x0000001c09287223 */ /* 0x000fe20000010828 */
[C---:B------:R-:W-:Y:S01]  /*b940*/  FMUL.FTZ R28, R31.reuse, R38 ;  /* 0x000000261f1c7220 */ /* 0x040fe20000410000 */
[----:B------:R-:W-:Y:S01]  /*b950*/  LOP3.LUT R29, R52, 0xffff0000, RZ, 0xc0, !PT ;  /* 0xffff0000341d7812 */ /* 0x000fe200078ec0ff */
[----:B------:R-:W-:Y:S01]  /*b960*/  FMUL.FTZ R31, R31, R8 ;  /* 0x000000081f1f7220 */ /* 0x000fe20000410000 */
[----:B------:R-:W-:Y:S01]  /*b970*/  FFMA.FTZ R42, R9, R36, R42 ;  /* 0x00000024092a7223 */ /* 0x000fe2000001002a */
[----:B------:R-:W-:Y:S01]  /*b980*/  LOP3.LUT R9, R56, 0xffff0000, RZ, 0xc0, !PT ;  /* 0xffff000038097812 */ /* 0x000fe200078ec0ff */
[C---:B------:R-:W-:Y:S01]  /*b990*/  FFMA.FTZ R39, R11.reuse, R8, -R28 ;  /* 0x000000080b277223 */ /* 0x040fe2000001081c */
[----:B------:R-:W-:Y:S01]  /*b9a0*/  FFMA.FTZ R52, R11, R38, R31 ;  /* 0x000000260b347223 */ /* 0x000fe2000001001f */
[----:B------:R-:W-:Y:S01]  /*b9b0*/  FMUL.FTZ R11, R24, R29 ;  /* 0x0000001d180b7220 */ /* 0x000fe20000410000 */
[----:B------:R-:W-:-:S02]  /*b9c0*/  IMAD.U32 R30, R26, 0x10000, RZ ;  /* 0x000100001a1e7824 */ /* 0x000fc400078e00ff */
[-C--:B------:R-:W-:Y:S01]  /*b9d0*/  FMUL.FTZ R31, R24, R9.reuse ;  /* 0x00000009181f7220 */ /* 0x080fe20000410000 */
[----:B------:R-:W-:Y:S01]  /*b9e0*/  LOP3.LUT R8, R57, 0xffff0000, RZ, 0xc0, !PT ;  /* 0xffff000039087812 */ /* 0x000fe200078ec0ff */
[----:B------:R-:W-:Y:S01]  /*b9f0*/  FFMA.FTZ R24, R4, R9, -R11 ;  /* 0x0000000904187223 */ /* 0x000fe2000001080b */
[----:B------:R-:W-:Y:S01]  /*ba00*/  LOP3.LUT R28, R53, 0xffff0000, RZ, 0xc0, !PT ;  /* 0xffff0000351c7812 */ /* 0x000fe200078ec0ff */
[----:B------:R-:W-:Y:S02]  /*ba10*/  IMAD.U32 R11, R54, 0x10000, RZ ;  /* 0x00010000360b7824 */ /* 0x000fe400078e00ff */
[----:B------:R-:W-:Y:S01]  /*ba20*/  FFMA.FTZ R36, R4, R29, R31 ;  /* 0x0000001d04247223 */ /* 0x000fe2000001001f */
[----:B------:R-:W-:Y:S02]  /*ba30*/  IMAD.U32 R9, R58, 0x10000, RZ ;  /* 0x000100003a097824 */ /* 0x000fe400078e00ff */
[C---:B------:R-:W-:Y:S01]  /*ba40*/  FMUL.FTZ R37, R25.reuse, R8 ;  /* 0x0000000819257220 */ /* 0x040fe20000410000 */
[C---:B------:R-:W-:Y:S01]  /*ba50*/  FMUL.FTZ R29, R30.reuse, R11 ;  /* 0x0000000b1e1d7220 */ /* 0x040fe20000410000 */
[----:B------:R-:W-:Y:S01]  /*ba60*/  FMUL.FTZ R38, R25, R28 ;  /* 0x0000001c19267220 */ /* 0x000fe20000410000 */
[-C--:B------:R-:W-:Y:S01]  /*ba70*/  FMUL.FTZ R31, R30, R9.reuse ;  /* 0x000000091e1f7220 */ /* 0x080fe20000410000 */
[----:B------:R-:W-:Y:S01]  /*ba80*/  LOP3.LUT R26, R26, 0xffff0000, RZ, 0xc0, !PT ;  /* 0xffff00001a1a7812 */ /* 0x000fe200078ec0ff */
[----:B------:R-:W-:Y:S01]  /*ba90*/  FFMA.FTZ R29, R10, R9, -R29 ;  /* 0x000000090a1d7223 */ /* 0x000fe2000001081d */
[C---:B------:R-:W-:Y:S01]  /*baa0*/  FFMA.FTZ R25, R5.reuse, R8, -R38 ;  /* 0x0000000805197223 */ /* 0x040fe20000010826 */
[----:B------:R-:W-:Y:S01]  /*bab0*/  FFMA.FTZ R37, R5, R28, R37 ;  /* 0x0000001c05257223 */ /* 0x000fe20000010025 */
[----:B------:R-:W-:Y:S01]  /*bac0*/  LOP3.LUT R9, R54, 0xffff0000, RZ, 0xc0, !PT ;  /* 0xffff000036097812 */ /* 0x000fe200078ec0ff */
[----:B------:R-:W-:Y:S01]  /*bad0*/  FFMA.FTZ R10, R10, R11, R31 ;  /* 0x0000000b0a0a7223 */ /* 0x000fe2000001001f */
[----:B------:R-:W-:-:S02]  /*bae0*/  LOP3.LUT R27, R27, 0xffff0000, RZ, 0xc0, !PT ;  /* 0xffff00001b1b7812 */ /* 0x000fc400078ec0ff */
[----:B------:R-:W-:Y:S01]  /*baf0*/  LOP3.LUT R5, R58, 0xffff0000, RZ, 0xc0, !PT ;  /* 0xffff00003a057812 */ /* 0x000fe200078ec0ff */
[C---:B------:R-:W-:Y:S01]  /*bb00*/  FMUL.FTZ R11, R26.reuse, R9 ;  /* 0x000000091a0b7220 */ /* 0x040fe20000410000 */
[----:B------:R-:W-:Y:S02]  /*bb10*/  LOP3.LUT R8, R55, 0xffff0000, RZ, 0xc0, !PT ;  /* 0xffff000037087812 */ /* 0x000fe400078ec0ff */
        /* <DEDUP_REMOVED lines=18> */
.L_x_11472:
[----:B------:R-:W-:Y:S05]  /*bc40*/  BSYNC B1 ;  /* 0x0000000000017941 */ /* 0x000fea0003800000 */
.L_x_11471:
[----:B------:R-:W-:Y:S05]  /*bc50*/  @P2 BRA `(.L_x_11453) ;  /* 0x0000000400d42947 */ /* 0x000fea0003800000 */
[----:B0--3--:R-:W3:Y:S04]  /*bc60*/  LDL.64 R4, [R1+0x58] ;  /* 0x0000580001047983 */ /* 0x009ee80000100a00 */
[----:B------:R-:W4:Y:S01]  /*bc70*/  LDL R0, [R1+0x80] ;  /* 0x0000800001007983 */ /* 0x000f220000100800 */
[----:B---3--:R-:W-:-:S03]  /*bc80*/  IMAD.MOV.U32 R6, RZ, RZ, R4 ;  /* 0x000000ffff067224 */ /* 0x008fc600078e0004 */
[----:B------:R-:W3:Y:S01]  /*bc90*/  LDL R4, [R1+0x68] ;  /* 0x0000680001047983 */ /* 0x000ee20000100800 */
[----:B------:R-:W-:Y:S02]  /*bca0*/  IMAD.MOV.U32 R7, RZ, RZ, R5 ;  /* 0x000000ffff077224 */ /* 0x000fe400078e0005 */
[----:B----4-:R-:W-:-:S05]  /*bcb0*/  IMAD.IADD R0, R6, 0x1, R0 ;  /* 0x0000000106007824 */ /* 0x010fca00078e0200 */
[----:B------:R-:W-:-:S04]  /*bcc0*/  SHF.R.S32.HI R5, RZ, 0x1f, R0 ;  /* 0x0000001fff057819 */ /* 0x000fc80000011400 */
[CC--:B------:R-:W-:Y:S02]  /*bcd0*/  LEA.HI R6, R5.reuse, R0.reuse, RZ, 0x5 ;  /* 0x0000000005067211 */ /* 0x0c0fe400078f28ff */
[----:B------:R-:W-:-:S04]  /*bce0*/  LEA.HI R0, R5, R0, RZ, 0x3 ;  /* 0x0000000005007211 */ /* 0x000fc800078f18ff */
[----:B-----5:R-:W-:Y:S02]  /*bcf0*/  LOP3.LUT R5, R76, 0x18, R0, 0xf8, !PT ;  /* 0x000000184c057812 */ /* 0x020fe400078ef800 */
[----:B------:R-:W-:Y:S02]  /*bd00*/  SHF.R.S32.HI R6, RZ, 0x5, R6 ;  /* 0x00000005ff067819 */ /* 0x000fe40000011406 */
[----:B------:R-:W-:-:S03]  /*bd10*/  LOP3.LUT R5, R5, R75, RZ, 0x3c, !PT ;  /* 0x0000004b05057212 */ /* 0x000fc600078e3cff */
[----:B------:R-:W-:-:S04]  /*bd20*/  IMAD R6, R6, 0x1800, R74 ;  /* 0x0000180006067824 */ /* 0x000fc800078e024a */
[----:B------:R-:W-:Y:S01]  /*bd30*/  IMAD.IADD R5, R6, 0x1, R5 ;  /* 0x0000000106057824 */ /* 0x000fe200078e0205 */
[----:B------:R-:W-:Y:S02]  /*bd40*/  SHF.R.U64 R27, R32, 0x10, R33 ;  /* 0x00000010201b7819 */ /* 0x000fe40000001221 */
[--C-:B------:R-:W-:Y:S02]  /*bd50*/  SHF.R.U64 R26, R12, 0x10, R13.reuse ;  /* 0x000000100c1a7819 */ /* 0x100fe4000000120d */
[----:B------:R-:W-:Y:S02]  /*bd60*/  SHF.R.U32.HI R12, RZ, 0x10, R13 ;  /* 0x00000010ff0c7819 */ /* 0x000fe4000001160d */
[----:B------:R-:W-:Y:S02]  /*bd70*/  PRMT R48, R48, 0x5410, R27 ;  /* 0x0000541030307816 */ /* 0x000fe4000000001b */
[----:B------:R-:W-:Y:S02]  /*bd80*/  PRMT R26, R21, 0x5410, R26 ;  /* 0x00005410151a7816 */ /* 0x000fe4000000001a */
[----:B------:R-:W-:-:S02]  /*bd90*/  SHF.R.U32.HI R32, RZ, 0x10, R33 ;  /* 0x00000010ff207819 */ /* 0x000fc40000011621 */
[--C-:B------:R-:W-:Y:S02]  /*bda0*/  SHF.R.U64 R13, R14, 0x10, R15.reuse ;  /* 0x000000100e0d7819 */ /* 0x100fe4000000120f */
[----:B------:R-:W-:Y:S02]  /*bdb0*/  PRMT R45, R45, 0x5410, R12 ;  /* 0x000054102d2d7816 */ /* 0x000fe4000000000c */
[----:B------:R-:W-:Y:S01]  /*bdc0*/  SHF.R.U32.HI R14, RZ, 0x10, R15 ;  /* 0x00000010ff0e7819 */ /* 0x000fe2000001160f */
[----:B------:R-:W-:Y:S01]  /*bdd0*/  IMAD.U32 R29, R26, 0x10000, RZ ;  /* 0x000100001a1d7824 */ /* 0x000fe200078e00ff */
[--C-:B------:R-:W-:Y:S01]  /*bde0*/  SHF.R.U64 R25, R34, 0x10, R35.reuse ;  /* 0x0000001022197819 */ /* 0x100fe20000001223 */
[----:B------:R-:W-:Y:S01]  /*bdf0*/  IMAD.U32 R27, R48, 0x10000, RZ ;  /* 0x00010000301b7824 */ /* 0x000fe200078e00ff */
[----:B------:R-:W-:Y:S01]  /*be00*/  SHF.R.U32.HI R34, RZ, 0x10, R35 ;  /* 0x00000010ff227819 */ /* 0x000fe20000011623 */
[----:B------:R-:W-:Y:S01]  /*be10*/  IMAD.U32 R28, R45, 0x10000, RZ ;  /* 0x000100002d1c7824 */ /* 0x000fe200078e00ff */
[----:B------:R-:W-:-:S02]  /*be20*/  PRMT R49, R49, 0x5410, R32 ;  /* 0x0000541031317816 */ /* 0x000fc40000000020 */
[----:B------:R-:W-:Y:S02]  /*be30*/  PRMT R47, R47, 0x5410, R14 ;  /* 0x000054102f2f7816 */ /* 0x000fe4000000000e */
[----:B------:R-:W-:Y:S02]  /*be40*/  PRMT R51, R51, 0x5410, R34 ;  /* 0x0000541033337816 */ /* 0x000fe40000000022 */
[----:B------:R-:W-:Y:S01]  /*be50*/  PRMT R46, R46, 0x5410, R13 ;  /* 0x000054102e2e7816 */ /* 0x000fe2000000000d */
[----:B------:R-:W-:Y:S01]  /*be60*/  IMAD.U32 R30, R47, 0x10000, RZ ;  /* 0x000100002f1e7824 */ /* 0x000fe200078e00ff */
[----:B------:R-:W-:Y:S02]  /*be70*/  PRMT R50, R50, 0x5410, R25 ;  /* 0x0000541032327816 */ /* 0x000fe40000000019 */
[----:B---3--:R-:W-:-:S04]  /*be80*/  LEA.HI R3, R3, R4, RZ, 0x1d ;  /* 0x0000000403037211 */ /* 0x008fc800078fe8ff */
[----:B------:R-:W-:Y:S01]  /*be90*/  SHF.R.S32.HI R4, RZ, 0x1f, R3 ;  /* 0x0000001fff047819 */ /* 0x000fe20000011403 */
[----:B------:R-:W-:-:S03]  /*bea0*/  IMAD.SHL.U32 R0, R3, 0x8, RZ ;  /* 0x0000000803007824 */ /* 0x000fc600078e00ff */
[----:B------:R-:W-:Y:S02]  /*beb0*/  LEA.HI R4, R4, R3, RZ, 0x2 ;  /* 0x0000000304047211 */ /* 0x000fe400078f10ff */
[----:B------:R-:W-:Y:S02]  /*bec0*/  LOP3.LUT R0, R76, 0x18, R0, 0xf8, !PT ;  /* 0x000000184c007812 */ /* 0x000fe400078ef800 */
[----:B------:R-:W-:Y:S02]  /*bed0*/  SHF.R.S32.HI R4, RZ, 0x2, R4 ;  /* 0x00000002ff047819 */ /* 0x000fe40000011404 */
[----:B------:R-:W-:-:S03]  /*bee0*/  LOP3.LUT R3, R0, R75, RZ, 0x3c, !PT ;  /* 0x0000004b00037212 */ /* 0x000fc600078e3cff */
[----:B------:R-:W-:-:S04]  /*bef0*/  IMAD R4, R4, 0x1800, R74 ;  /* 0x0000180004047824 */ /* 0x000fc800078e024a */
[----:B------:R-:W-:-:S04]  /*bf00*/  IMAD.IADD R3, R4, 0x1, R3 ;  /* 0x0000000104037824 */ /* 0x000fc800078e0203 */
[----:B------:R-:W-:Y:S01]  /*bf10*/  IMAD R3, R3, 0x2, R2 ;  /* 0x0000000203037824 */ /* 0x000fe200078e0202 */
[----:B------:R-:W-:-:S04]  /*bf20*/  LEA R0, R5, UR40, 0x1 ;  /* 0x0000002805007c11 */ /* 0x000fc8000f8e08ff */
[----:B------:R-:W0:Y:S04]  /*bf30*/  LDS.128 R8, [R3+0xc400] ;  /* 0x00c4000003087984 */ /* 0x000e280000000c00 */
[----:B------:R-:W3:Y:S01]  /*bf40*/  LDS.128 R4, [R0] ;  /* 0x0000000000047984 */ /* 0x000ee20000000c00 */
[----:B0-----:R-:W-:Y:S02]  /*bf50*/  IMAD.U32 R20, R8, 0x10000, RZ ;  /* 0x0001000008147824 */ /* 0x001fe400078e00ff */
[----:B------:R-:W-:Y:S02]  /*bf60*/  IMAD.U32 R21, R9, 0x10000, RZ ;  /* 0x0001000009157824 */ /* 0x000fe400078e00ff */
[----:B---3--:R-:W-:Y:S02]  /*bf70*/  IMAD.U32 R12, R4, 0x10000, RZ ;  /* 0x00010000040c7824 */ /* 0x008fe400078e00ff */
[C---:B------:R-:W-:Y:S01]  /*bf80*/  FMUL.FTZ R31, R20.reuse, R29 ;  /* 0x0000001d141f7220 */ /* 0x040fe20000410000 */
[----:B------:R-:W-:Y:S01]  /*bf90*/  FMUL.FTZ R33, R20, R27 ;  /* 0x0000001b14217220 */ /* 0x000fe20000410000 */
[----:B------:R-:W-:-:S02]  /*bfa0*/  IMAD.U32 R13, R5, 0x10000, RZ ;  /* 0x00010000050d7824 */ /* 0x000fc400078e00ff */
[----:B------:R-:W-:Y:S01]  /*bfb0*/  FMUL.FTZ R32, R21, R28 ;  /* 0x0000001c15207220 */ /* 0x000fe20000410000 */
[----:B------:R-:W-:Y:S02]  /*bfc0*/  IMAD.U32 R20, R49, 0x10000, RZ ;  /* 0x0001000031147824 */ /* 0x000fe400078e00ff */
[C---:B------:R-:W-:Y:S01]  /*bfd0*/  FFMA.FTZ R31, R12.reuse, R27, -R31 ;  /* 0x0000001b0c1f7223 */ /* 0x040fe2000001081f */
[----:B------:R-:W-:Y:S02]  /*bfe0*/  IMAD.U32 R25, R11, 0x10000, RZ ;  /* 0x000100000b197824 */ /* 0x000fe400078e00ff */
[----:B------:R-:W-:Y:S01]  /*bff0*/  FFMA.FTZ R33, R12, R29, R33 ;  /* 0x0000001d0c217223 */ /* 0x000fe20000010021 */
[----:B------:R-:W-:Y:S02]  /*c000*/  IMAD.U32 R12, R51, 0x10000, RZ ;  /* 0x00010000330c7824 */ /* 0x000fe400078e00ff */
[-C--:B------:R-:W-:Y:S01]  /*c010*/  FMUL.FTZ R34, R21, R20.reuse ;  /* 0x0000001415227220 */ /* 0x080fe20000410000 */
[----:B------:R-:W-:Y:S01]  /*c020*/  FFMA.FTZ R32, R13, R20, -R32 ;  /* 0x000000140d207223 */ /* 0x000fe20000010820 */
[----:B------:R-:W-:-:S02]  /*c030*/  IMAD.U32 R15, R7, 0x10000, RZ ;  /* 0x00010000070f7824 */ /* 0x000fc400078e00ff */
[C---:B------:R-:W-:Y:S01]  /*c040*/  FMUL.FTZ R20, R25.reuse, R30 ;  /* 0x0000001e19147220 */ /* 0x040fe20000410000 */
[----:B------:R-:W-:Y:S01]  /*c050*/  LOP3.LUT R8, R8, 0xffff0000, RZ, 0xc0, !PT ;  /* 0xffff000008087812 */ /* 0x000fe200078ec0ff */
[----:B------:R-:W-:Y:S01]  /*c060*/  FMUL.FTZ R25, R25, R12 ;  /* 0x0000000c19197220 */ /* 0x000fe20000410000 */
[----:B------:R-:W-:Y:S01]  /*c070*/  LOP3.LUT R21, R26, 0xffff0000, RZ, 0xc0, !PT ;  /* 0xffff00001a157812 */ /* 0x000fe200078ec0ff */
[----:B------:R-:W-:Y:S01]  /*c080*/  FFMA.FTZ R34, R13, R28, R34 ;  /* 0x0000001c0d227223 */ /* 0x000fe20000010022 */
[C---:B------:R-:W-:Y:S01]  /*c090*/  FFMA.FTZ R35, R15.reuse, R12, -R20 ;  /* 0x0000000c0f237223 */ /* 0x040fe20000010814 */
[----:B------:R-:W-:Y:S01]  /*c0a0*/  LOP3.LUT R13, R48, 0xffff0000, RZ, 0xc0, !PT ;  /* 0xffff0000300d7812 */ /* 0x000fe200078ec0ff */
[----:B------:R-:W-:Y:S01]  /*c0b0*/  FFMA.FTZ R30, R15, R30, R25 ;  /* 0x0000001e0f1e7223 */ /* 0x000fe20000010019 */
[----:B------:R-:W-:Y:S02]  /*c0c0*/  LOP3.LUT R9, R9, 0xffff0000, RZ, 0xc0, !PT ;  /* 0xffff000009097812 */ /* 0x000fe400078ec0ff */
[----:B------:R-:W-:Y:S01]  /*c0d0*/  LOP3.LUT R20, R45, 0xffff0000, RZ, 0xc0, !PT ;  /* 0xffff00002d147812 */ /* 0x000fe200078ec0ff */
[----:B------:R-:W-:Y:S01]  /*c0e0*/  FMUL.FTZ R15, R8, R21 ;  /* 0x00000015080f7220 */ /* 0x000fe20000410000 */
[----:B------:R-:W-:-:S02]  /*c0f0*/  LOP3.LUT R4, R4, 0xffff0000, RZ, 0xc0, !PT ;  /* 0xffff000004047812 */ /* 0x000fc400078ec0ff */
[----:B------:R-:W-:Y:S01]  /*c100*/  LOP3.LUT R12, R49, 0xffff0000, RZ, 0xc0, !PT ;  /* 0xffff0000310c7812 */ /* 0x000fe200078ec0ff */
[-C--:B------:R-:W-:Y:S01]  /*c110*/  FMUL.FTZ R25, R8, R13.reuse ;  /* 0x0000000d08197220 */ /* 0x080fe20000410000 */
[----:B------:R-:W-:Y:S01]  /*c120*/  LOP3.LUT R5, R5, 0xffff0000, RZ, 0xc0, !PT ;  /* 0xffff000005057812 */ /* 0x000fe200078ec0ff */
[C---:B------:R-:W-:Y:S01]  /*c130*/  FMUL.FTZ R8, R9.reuse, R20 ;  /* 0x0000001409087220 */ /* 0x040fe20000410000 */
[----:B------:R-:W-:Y:S01]  /*c140*/  FFMA.FTZ R26, R4, R13, -R15 ;  /* 0x0000000d041a7223 */ /* 0x000fe2000001080f */
[----:B------:R-:W-:Y:S01]  /*c150*/  FMUL.FTZ R9, R9, R12 ;  /* 0x0000000c09097220 */ /* 0x000fe20000410000 */
[----:B------:R-:W-:Y:S02]  /*c160*/  IMAD.U32 R24, R10, 0x10000, RZ ;  /* 0x000100000a187824 */ /* 0x000fe400078e00ff */
[----:B------:R-:W-:Y:S02]  /*c170*/  IMAD.U32 R15, R46, 0x10000, RZ ;  /* 0x000100002e0f7824 */ /* 0x000fe400078e00ff */
[----:B------:R-:W-:-:S02]  /*c180*/  IMAD.U32 R13, R50, 0x10000, RZ ;  /* 0x00010000320d7824 */ /* 0x000fc400078e00ff */
[----:B------:R-:W-:Y:S01]  /*c190*/  FFMA.FTZ R28, R4, R21, R25 ;  /* 0x00000015041c7223 */ /* 0x000fe20000010019 */
[C---:B------:R-:W-:Y:S01]  /*c1a0*/  FFMA.FTZ R21, R5.reuse, R12, -R8 ;  /* 0x0000000c05157223 */ /* 0x040fe20000010808 */
[----:B------:R-:W-:Y:S01]  /*c1b0*/  FFMA.FTZ R25, R5, R20, R9 ;  /* 0x0000001405197223 */ /* 0x000fe20000010009 */
[----:B------:R-:W-:Y:S01]  /*c1c0*/  IMAD.U32 R14, R6, 0x10000, RZ ;  /* 0x00010000060e7824 */ /* 0x000fe200078e00ff */
[----:B------:R-:W-:Y:S01]  /*c1d0*/  LOP3.LUT R10, R10, 0xffff0000, RZ, 0xc0, !PT ;  /* 0xffff00000a0a7812 */ /* 0x000fe200078ec0ff */
[C---:B------:R-:W-:Y:S01]  /*c1e0*/  FMUL.FTZ R27, R24.reuse, R15 ;  /* 0x0000000f181b7220 */ /* 0x040fe20000410000 */
[----:B------:R-:W-:Y:S01]  /*c1f0*/  LOP3.LUT R11, R11, 0xffff0000, RZ, 0xc0, !PT ;  /* 0xffff00000b0b7812 */ /* 0x000fe200078ec0ff */
[----:B------:R-:W-:Y:S01]  /*c200*/  FMUL.FTZ R29, R24, R13 ;  /* 0x0000000d181d7220 */ /* 0x000fe20000410000 */
[----:B------:R-:W-:Y:S02]  /*c210*/  LOP3.LUT R9, R46, 0xffff0000, RZ, 0xc0, !PT ;  /* 0xffff00002e097812 */ /* 0x000fe400078ec0ff */
[----:B------:R-:W-:-:S02]  /*c220*/  LOP3.LUT R8, R47, 0xffff0000, RZ, 0xc0, !PT ;  /* 0xffff00002f087812 */ /* 0x000fc400078ec0ff */
[----:B------:R-:W-:Y:S02]  /*c230*/  LOP3.LUT R5, R50, 0xffff0000, RZ, 0xc0, !PT ;  /* 0xffff000032057812 */ /* 0x000fe400078ec0ff */
[----:B------:R-:W-:Y:S01]  /*c240*/  LOP3.LUT R4, R51, 0xffff0000, RZ, 0xc0, !PT ;  /* 0xffff000033047812 */ /* 0x000fe200078ec0ff */
[----:B------:R-:W-:Y:S01]  /*c250*/  FFMA.FTZ R27, R14, R13, -R27 ;  /* 0x0000000d0e1b7223 */ /* 0x000fe2000001081b */
        /* <DEDUP_REMOVED lines=21> */
.L_x_11453:
[----:B------:R-:W-:Y:S05]  /*c3b0*/  BSYNC B0 ;  /* 0x0000000000007941 */ /* 0x000fea0003800000 */
.L_x_11446:
        /* <DEDUP_REMOVED lines=8> */
.L_x_11444:
[----:B0--3--:R-:W-:-:S05]  /*c440*/  IMAD.U32 R0, RZ, RZ, UR39 ;  /* 0x00000027ff007e24 */ /* 0x009fca000f8e00ff */
[----:B------:R-:W-:-:S13]  /*c450*/  ISETP.NE.AND P0, PT, R0, 0x3, PT ;  /* 0x000000030000780c */ /* 0x000fda0003f05270 */
[----:B------:R-:W-:Y:S05]  /*c460*/  @!P0 BRA `(.L_x_11473) ;  /* 0x0000000000048947 */ /* 0x000fea0003800000 */
[----:B------:R-:W-:Y:S01]  /*c470*/  BPT.TRAP 0x1 ;  /* 0x000000040000795c */ /* 0x000fe20000300000 */
.L_x_11473:
[----:B------:R-:W-:Y:S01]  /*c480*/  IMAD R0, R18, 0x8, R2 ;  /* 0x0000000812007824 */ /* 0x000fe200078e0202 */
[----:B--2-4-:R-:W-:-:S04]  /*c490*/  SHF.L.U32 R5, R23, 0x1f, RZ ;  /* 0x0000001f17057819 */ /* 0x014fc800000006ff */
[----:B------:R0:W2:Y:S01]  /*c4a0*/  SYNCS.PHASECHK.TRANS64.TRYWAIT P1, [R0+URZ+0x2d830], R5 ;  /* 0x02d83005000075a7 */ /* 0x0000a2000802017f */
[----:B------:R-:W-:Y:S05]  /*c4b0*/  @!P0 BRA `(.L_x_11474) ;  /* 0x0000000000048947 */ /* 0x000fea0003800000 */
[----:B------:R-:W-:Y:S01]  /*c4c0*/  BPT.TRAP 0x1 ;  /* 0x000000040000795c */ /* 0x000fe20000300000 */
.L_x_11474:
[----:B------:R-:W-:Y:S01]  /*c4d0*/  VIADD R3, R2, 0x15400 ;  /* 0x0001540002037836 */ /* 0x000fe20000000000 */
[----:B------:R-:W-:Y:S01]  /*c4e0*/  LOP3.LUT R6, R44, 0x10000, RZ, 0xfc, !PT ;  /* 0x000100002c067812 */ /* 0x000fe200078efcff */
[----:B------:R-:W-:-:S03]  /*c4f0*/  IMAD.MOV.U32 R7, RZ, RZ, -0x7fffffe0 ;  /* 0x80000020ff077424 */ /* 0x000fc600078e00ff */
[----:B------:R-:W-:Y:S02]  /*c500*/  SHF.R.U32.HI R3, RZ, 0x4, R3 ;  /* 0x00000004ff037819 */ /* 0x000fe40000011603 */
[----:B------:R3:W-:Y:S02]  /*c510*/  STL.64 [R1+0x8], R6 ;  /* 0x0000080601007387 */ /* 0x0007e40000100a00 */
[----:B------:R-:W-:-:S04]  /*c520*/  LOP3.LUT R3, R3, 0x3fff, RZ, 0xc0, !PT ;  /* 0x00003fff03037812 */ /* 0x000fc800078ec0ff */
[----:B------:R-:W-:-:S05]  /*c530*/  LOP3.LUT R3, R3, 0x10000, RZ, 0xfc, !PT ;  /* 0x0001000003037812 */ /* 0x000fca00078efcff */
[----:B------:R3:W-:Y:S01]  /*c540*/  STL [R1+0x48], R3 ;  /* 0x0000480301007387 */ /* 0x0007e20000100800 */
[----:B--2---:R-:W-:Y:S05]  /*c550*/  @P1 BRA `(.L_x_11475) ;  /* 0x0000000000081947 */ /* 0x004fea0003800000 */
[----:B------:R-:W2:Y:S02]  /*c560*/  SYNCS.PHASECHK.TRANS64.TRYWAIT P1, [R0+URZ+0x2d830], R5 ;  /* 0x02d83005000075a7 */ /* 0x000ea4000802017f */
[----:B--2---:R-:W-:Y:S05]  /*c570*/  @!P1 BRA `(.L_x_11476) ;  /* 0x0000019000789947 */ /* 0x004fea0003800000 */
.L_x_11475:
[----:B---3--:R-:W3:Y:S04]  /*c580*/  LDL R3, [R1+0x48] ;  /* 0x0000480001037983 */ /* 0x008ee80000100800 */
[----:B------:R-:W4:Y:S01]  /*c590*/  LDL.64 R10, [R1+0x8] ;  /* 0x00000800010a7983 */ /* 0x000f220000100a00 */
[----:B0-2---:R-:W-:Y:S01]  /*c5a0*/  IMAD.MOV.U32 R5, RZ, RZ, -0x7fffffe0 ;  /* 0x80000020ff057424 */ /* 0x005fe200078e00ff */
[----:B------:R-:W-:Y:S05]  /*c5b0*/  WARPSYNC.ALL ;  /* 0x0000000000007948 */ /* 0x000fea0003800000 */
[----:B------:R-:W-:Y:S01]  /*c5c0*/  R2UR UR7, R5 ;  /* 0x00000000050772ca */ /* 0x000fe200000e0000 */
[----:B-1---5:R-:W-:Y:S01]  /*c5d0*/  WARPGROUP.ARRIVE ;  /* 0x00000000000079c5 */ /* 0x022fe20000000000 */
[----:B------:R-:W-:-:S02]  /*c5e0*/  IMAD.MOV.U32 R91, RZ, RZ, -0x7fffffe0 ;  /* 0x80000020ff5b7424 */ /* 0x000fc400078e00ff */
[----:B------:R-:W-:Y:S02]  /*c5f0*/  IMAD.MOV.U32 R7, RZ, RZ, -0x7fffffe0 ;  /* 0x80000020ff077424 */ /* 0x000fe400078e00ff */
[----:B------:R-:W-:Y:S02]  /*c600*/  IMAD.MOV.U32 R21, RZ, RZ, -0x7fffffe0 ;  /* 0x80000020ff157424 */ /* 0x000fe400078e00ff */
[----:B------:R-:W-:Y:S02]  /*c610*/  IMAD.MOV.U32 R15, RZ, RZ, -0x7fffffe0 ;  /* 0x80000020ff0f7424 */ /* 0x000fe400078e00ff */
[----:B------:R-:W-:Y:S02]  /*c620*/  IMAD.MOV.U32 R13, RZ, RZ, -0x7fffffe0 ;  /* 0x80000020ff0d7424 */ /* 0x000fe400078e00ff */
[----:B------:R-:W-:Y:S02]  /*c630*/  IMAD.MOV.U32 R9, RZ, RZ, -0x7fffffe0 ;  /* 0x80000020ff097424 */ /* 0x000fe400078e00ff */
[----:B------:R-:W-:-:S02]  /*c640*/  IMAD.MOV.U32 R5, RZ, RZ, -0x7fffffe0 ;  /* 0x80000020ff057424 */ /* 0x000fc400078e00ff */
[----:B---3--:R-:W-:Y:S01]  /*c650*/  IMAD R4, R18, 0x600, R3 ;  /* 0x0000060012047824 */ /* 0x008fe200078e0203 */
[C---:B----4-:R-:W-:Y:S01]  /*c660*/  R2UR UR4, R10.reuse ;  /* 0x000000000a0472ca */ /* 0x050fe200000e0000 */
[----:B------:R-:W-:Y:S01]  /*c670*/  VIADD R90, R10, 0x2 ;  /* 0x000000020a5a7836 */ /* 0x000fe20000000000 */
[----:B------:R-:W-:Y:S01]  /*c680*/  R2UR UR5, R11 ;  /* 0x000000000b0572ca */ /* 0x000fe200000e0000 */
[C---:B------:R-:W-:Y:S01]  /*c690*/  VIADD R6, R4.reuse, 0x2 ;  /* 0x0000000204067836 */ /* 0x040fe20000000000 */
[----:B------:R-:W-:Y:S01]  /*c6a0*/  R2UR UR6, R4 ;  /* 0x00000000040672ca */ /* 0x000fe200000e0000 */
[C---:B------:R-:W-:Y:S01]  /*c6b0*/  VIADD R20, R10.reuse, 0x300 ;  /* 0x000003000a147836 */ /* 0x040fe20000000000 */
[----:B------:R0:W-:Y:S01]  /*c6c0*/  STL.64 [R1+0x30], R90 ;  /* 0x0000305a01007387 */ /* 0x0001e20000100a00 */
[C---:B------:R-:W-:Y:S02]  /*c6d0*/  VIADD R14, R10.reuse, 0x302 ;  /* 0x000003020a0e7836 */ /* 0x040fe40000000000 */
[C---:B------:R-:W-:Y:S01]  /*c6e0*/  VIADD R12, R10.reuse, 0x600 ;  /* 0x000006000a0c7836 */ /* 0x040fe20000000000 */
[----:B------:R0:W-:Y:S01]  /*c6f0*/  STL.64 [R1+0x28], R20 ;  /* 0x0000281401007387 */ /* 0x0001e20000100a00 */
[----:B------:R-:W-:-:S03]  /*c700*/  VIADD R8, R10, 0x602 ;  /* 0x000006020a087836 */ /* 0x000fc60000000000 */
[----:B------:R0:W-:Y:S03]  /*c710*/  STL.64 [R1+0x20], R14 ;  /* 0x0000200e01007387 */ /* 0x0001e60000100a00 */
[----:B------:R-:W-:Y:S01]  /*c720*/  HGMMA.64x128x16.F32.BF16 R24, gdesc[UR4], RZ, !UPT, gsb0 ;  /* 0x01e00000041879f0 */ /* 0x000fe2000c0018ff */
[----:B------:R-:W-:Y:S01]  /*c730*/  R2UR UR4, R90 ;  /* 0x000000005a0472ca */ /* 0x000fe200000e0000 */
[----:B------:R0:W-:Y:S01]  /*c740*/  STL.64 [R1+0x18], R12 ;  /* 0x0000180c01007387 */ /* 0x0001e20000100a00 */
[----:B------:R-:W-:Y:S02]  /*c750*/  R2UR UR5, R91 ;  /* 0x000000005b0572ca */ /* 0x000fe400000e0000 */
[----:B------:R-:W-:Y:S01]  /*c760*/  R2UR UR6, R6 ;  /* 0x00000000060672ca */ /* 0x000fe200000e0000 */
[----:B------:R-:W-:Y:S01]  /*c770*/  VIADD R6, R4, 0x200 ;  /* 0x0000020004067836 */ /* 0x000fe20000000000 */
[----:B------:R-:W-:Y:S01]  /*c780*/  R2UR UR7, R7 ;  /* 0x00000000070772ca */ /* 0x000fe200000e0000 */
[----:B------:R-:W-:Y:S01]  /*c790*/  IMAD.MOV.U32 R7, RZ, RZ, -0x7fffffe0 ;  /* 0x80000020ff077424 */ /* 0x000fe200078e00ff */
[----:B------:R0:W-:Y:S01]  /*c7a0*/  STL.64 [R1+0x10], R8 ;  /* 0x0000100801007387 */ /* 0x0001e20000100a00 */
[----:B------:R-:W-:-:S02]  /*c7b0*/  WARPGROUP.DEPBAR.LE gsb0, 0x0 ;  /* 0x00008000000079c5 */ /* 0x000fc40000010000 */
[----:B------:R-:W-:-:S08]  /*c7c0*/  WARPGROUP.ARRIVE ;  /* 0x00000000000079c5 */ /* 0x000fd00000000000 */
[----:B------:R-:W-:Y:S01]  /*c7d0*/  HGMMA.64x128x16.F32.BF16 R24, gdesc[UR4], R24, gsb0 ;  /* 0x01e00000041879f0 */ /* 0x000fe20008001818 */
[----:B------:R-:W-:Y:S02]  /*c7e0*/  R2UR UR4, R20 ;  /* 0x00000000140472ca */ /* 0x000fe400000e0000 */
[----:B------:R-:W-:Y:S02]  /*c7f0*/  R2UR UR5, R21 ;  /* 0x00000000150572ca */ /* 0x000fe400000e0000 */
[----:B------:R-:W-:Y:S01]  /*c800*/  R2UR UR6, R6 ;  /* 0x00000000060672ca */ /* 0x000fe200000e0000 */
[----:B------:R-:W-:Y:S01]  /*c810*/  VIADD R6, R4, 0x202 ;  /* 0x0000020204067836 */ /* 0x000fe20000000000 */
[----:B------:R-:W-:Y:S01]  /*c820*/  R2UR UR7, R7 ;  /* 0x00000000070772ca */ /* 0x000fe200000e0000 */
[----:B------:R-:W-:Y:S01]  /*c830*/  IMAD.MOV.U32 R7, RZ, RZ, -0x7fffffe0 ;  /* 0x80000020ff077424 */ /* 0x000fe200078e00ff */
[----:B------:R-:W-:Y:S02]  /*c840*/  WARPGROUP.DEPBAR.LE gsb0, 0x0 ;  /* 0x00008000000079c5 */ /* 0x000fe40000010000 */
[----:B------:R-:W-:-:S09]  /*c850*/  WARPGROUP.ARRIVE ;  /* 0x00000000000079c5 */ /* 0x000fd20000000000 */
[----:B------:R-:W-:Y:S01]  /*c860*/  HGMMA.64x128x16.F32.BF16 R24, gdesc[UR4], R24, gsb0 ;  /* 0x01e00000041879f0 */ /* 0x000fe20008001818 */
[----:B------:R-:W-:Y:S02]  /*c870*/  R2UR UR4, R14 ;  /* 0x000000000e0472ca */ /* 0x000fe400000e0000 */
[----:B------:R-:W-:Y:S02]  /*c880*/  R2UR UR5, R15 ;  /* 0x000000000f0572ca */ /* 0x000fe400000e0000 */
[----:B------:R-:W-:Y:S01]  /*c890*/  R2UR UR6, R6 ;  /* 0x00000000060672ca */ /* 0x000fe200000e0000 */
[C---:B------:R-:W-:Y:S01]  /*c8a0*/  VIADD R6, R4.reuse, 0x400 ;  /* 0x0000040004067836 */ /* 0x040fe20000000000 */
[----:B------:R-:W-:Y:S01]  /*c8b0*/  R2UR UR7, R7 ;  /* 0x00000000070772ca */ /* 0x000fe200000e0000 */
[----:B------:R-:W-:Y:S02]  /*c8c0*/  IMAD.MOV.U32 R7, RZ, RZ, -0x7fffffe0 ;  /* 0x80000020ff077424 */ /* 0x000fe400078e00ff */
[----:B------:R-:W-:Y:S01]  /*c8d0*/  VIADD R4, R4, 0x402 ;  /* 0x0000040204047836 */ /* 0x000fe20000000000 */
[----:B------:R-:W-:-:S02]  /*c8e0*/  WARPGROUP.DEPBAR.LE gsb0, 0x0 ;  /* 0x00008000000079c5 */ /* 0x000fc40000010000 */
[----:B------:R-:W-:-:S07]  /*c8f0*/  WARPGROUP.ARRIVE ;  /* 0x00000000000079c5 */ /* 0x000fce0000000000 */
[----:B------:R-:W-:Y:S01]  /*c900*/  HGMMA.64x128x16.F32.BF16 R24, gdesc[UR4], R24, gsb0 ;  /* 0x01e00000041879f0 */ /* 0x000fe20008001818 */
[----:B------:R-:W-:Y:S02]  /*c910*/  R2UR UR4, R12 ;  /* 0x000000000c0472ca */ /* 0x000fe400000e0000 */
[----:B------:R-:W-:Y:S02]  /*c920*/  R2UR UR5, R13 ;  /* 0x000000000d0572ca */ /* 0x000fe400000e0000 */
[----:B------:R-:W-:Y:S02]  /*c930*/  R2UR UR6, R6 ;  /* 0x00000000060672ca */ /* 0x000fe400000e0000 */
[----:B------:R-:W-:Y:S01]  /*c940*/  R2UR UR7, R7 ;  /* 0x00000000070772ca */ /* 0x000fe200000e0000 */
[----:B------:R-:W-:Y:S02]  /*c950*/  WARPGROUP.DEPBAR.LE gsb0, 0x0 ;  /* 0x00008000000079c5 */ /* 0x000fe40000010000 */
[----:B------:R-:W-:-:S10]  /*c960*/  WARPGROUP.ARRIVE ;  /* 0x00000000000079c5 */ /* 0x000fd40000000000 */
        /* <DEDUP_REMOVED lines=11> */
.L_x_11477:
[----:B------:R-:W2:Y:S01]  /*ca20*/  LDL R90, [R1+0x98] ;  /* 0x00009800015a7983 */ /* 0x000ea20000100800 */
[----:B------:R-:W0:Y:S01]  /*ca30*/  LDC R142, c[0x0][0x448] ;  /* 0x00011200ff8e7b82 */ /* 0x000e220000000800 */
[----:B------:R-:W-:Y:S02]  /*ca40*/  ULDC UR4, c[0x0][0x9d8] ;  /* 0x0002760000047ab9 */ /* 0x000fe40000000800 */
[----:B------:R-:W2:Y:S01]  /*ca50*/  LDL R89, [R1+0x60] ;  /* 0x0000600001597983 */ /* 0x000ea20000100800 */
        /* <DEDUP_REMOVED lines=21> */
[----:B------:R-:W-:Y:S01]  /*cbb0*/  FMUL.FTZ R45, R60, UR4 ;  /* 0x000000043c2d7c20 */ /* 0x000fe20008410000 */
[----:B------:R-:W-:-:S02]  /*cbc0*/  IMAD.MOV.U32 R73, RZ, RZ, -0x80 ;  /* 0xffffff80ff497424 */ /* 0x000fc400078e00ff */
[----:B------:R-:W-:Y:S01]  /*cbd0*/  FMUL.FTZ R52, R67, UR4 ;  /* 0x0000000443347c20 */ /* 0x000fe20008410000 */
[----:B------:R-:W-:Y:S01]  /*cbe0*/  FMUL.FTZ R60, R75, UR4 ;  /* 0x000000044b3c7c20 */ /* 0x000fe20008410000 */
[----:B------:R-:W-:Y:S01]  /*cbf0*/  FMUL.FTZ R67, R81, UR4 ;  /* 0x0000000451437c20 */ /* 0x000fe20008410000 */
[----:B------:R-:W-:Y:S01]  /*cc00*/  VIADD R0, R0, 0x2d840 ;  /* 0x0002d84000007836 */ /* 0x000fe20000000000 */
[----:B------:R-:W-:Y:S01]  /*cc10*/  ULDC.64 UR6, c[0x0][0x9e0] ;  /* 0x0002780000067ab9 */ /* 0x000fe20000000a00 */
[----:B------:R-:W-:Y:S02]  /*cc20*/  IMAD.U32 R75, RZ, RZ, UR38 ;  /* 0x00000026ff4b7e24 */ /* 0x000fe4000f8e00ff */
        /* <DEDUP_REMOVED lines=11> */
[----:B------:R-:W-:Y:S01]  /*cce0*/  UISETP.GE.AND UP0, UPT, UR7, 0x1, UPT ;  /* 0x000000010700788c */ /* 0x000fe2000bf06270 */
        /* <DEDUP_REMOVED lines=10> */
[----:B------:R-:W-:Y:S01]  /*cd90*/  LOP3.LUT R22, R22, 0xffffffdf, RZ, 0xc0, !PT ;  /* 0xffffffdf16167812 */ /* 0x000fe200078ec0ff */
        /* <DEDUP_REMOVED lines=19> */
[----:B------:R-:W-:Y:S01]  /*ced0*/  @P1 LOP3.LUT R22, R22, 0x20, RZ, 0xfc, !PT ;  /* 0x0000002016161812 */ /* 0x000fe200078efcff */
[----:B------:R-:W-:Y:S01]  /*cee0*/  FMUL.FTZ R86, R86, UR4 ;  /* 0x0000000456567c20 */ /* 0x000fe20008410000 */
[----:B------:R3:W-:Y:S01]  /*cef0*/  SYNCS.ARRIVE.TRANS64.RED.A1T0 RZ, [R0+URZ], RZ ;  /* 0x000000ff00ff79a7 */ /* 0x0007e2000810043f */
[----:B------:R-:W4:Y:S01]  /*cf00*/  MUFU.TANH R3, R3 ;  /* 0x0000000300037308 */ /* 0x000f220000002400 */
[----:B------:R-:W-:Y:S01]  /*cf10*/  ULDC UR52, c[0x0][0x9dc] ;  /* 0x0002770000347ab9 */ /* 0x000fe20000000800 */
[----:B------:R-:W-:Y:S01]  /*cf20*/  LEA R77, R88, 0xffffff80, 0x7 ;  /* 0xffffff80584d7811 */ /* 0x000fe200078e38ff */
[----:B------:R-:W-:-:S05]  /*cf30*/  ULOP3.LUT UR52, URZ, UR52, URZ, 0x33, !UPT ;  /* 0x000000343f347292 */ /* 0x000fca000f8e333f */
        /* <DEDUP_REMOVED lines=27> */
[----:B------:R-:W3:Y:S01]  /*d0f0*/  MUFU.TANH R37, R37 ;  /* 0x0000002500257308 */ /* 0x000ee20000002400 */
[----:B--2---:R-:W-:-:S04]  /*d100*/  IMAD.IADD R70, R90, 0x1, R89 ;  /* 0x000000015a467824 */ /* 0x004fc800078e0259 */
[----:B0-----:R-:W-:-:S03]  /*d110*/  @P1 IMAD.HI.U32 R71, R70, R71, RZ ;  /* 0x0000004746471227 */ /* 0x001fc600078e00ff */
[----:B------:R-:W0:Y:S02]  /*d120*/  MUFU.TANH R38, R38 ;  /* 0x0000002600267308 */ /* 0x000e240000002400 */
[----:B-1----:R-:W-:Y:S01]  /*d130*/  @P1 SHF.R.U32.HI R70, RZ, R72, R71 ;  /* 0x00000048ff461219 */ /* 0x002fe20000011647 */
[----:B------:R-:W-:Y:S02]  /*d140*/  IMAD R72, R88, R73, 0x80 ;  /* 0x0000008058487424 */ /* 0x000fe400078e0249 */
[----:B------:R-:W-:Y:S01]  /*d150*/  FMUL.FTZ R71, R85, UR4 ;  /* 0x0000000455477c20 */ /* 0x000fe20008410000 */
[----:B------:R-:W-:Y:S01]  /*d160*/  FMUL.FTZ R73, R87, UR4 ;  /* 0x0000000457497c20 */ /* 0x000fe20008410000 */
[----:B------:R-:W-:Y:S01]  /*d170*/  PLOP3.LUT P1, PT, PT, PT, UP0, 0x40, 0x0 ;  /* 0x000000000000781c */ /* 0x000fe20003f2e808 */
[----:B------:R-:W1:Y:S01]  /*d180*/  SHFL.IDX PT, R81, R70, RZ, 0x1c1f ;  /* 0x001c1fff46517589 */ /* 0x000e6200000e0000 */
[----:B------:R-:W-:Y:S01]  /*d190*/  VIADD R75, R72, 0x1 ;  /* 0x00000001484b7836 */ /* 0x000fe20000000000 */
[----:B------:R-:W2:Y:S03]  /*d1a0*/  MUFU.TANH R39, R39 ;  /* 0x0000002700277308 */ /* 0x000ea60000002400 */
[----:B------:R-:W-:-:S02]  /*d1b0*/  IMAD R74, R156, -0x2, R75 ;  /* 0xfffffffe9c4a7824 */ /* 0x000fc400078e024b */
[----:B------:R-:W-:-:S03]  /*d1c0*/  IMAD.IADD R75, R155, 0x1, R72 ;  /* 0x000000019b4b7824 */ /* 0x000fc600078e0248 */
[----:B------:R-:W0:Y:S01]  /*d1d0*/  MUFU.TANH R40, R40 ;  /* 0x0000002800287308 */ /* 0x000e220000002400 */
[----:B------:R-:W-:Y:S01]  /*d1e0*/  IADD3 R74, -R154, R74, R155 ;  /* 0x0000004a9a4a7210 */ /* 0x000fe20007ffe19b */
[----:B------:R-:W-:-:S04]  /*d1f0*/  IMAD R80, R156, -0x2, R75 ;  /* 0xfffffffe9c507824 */ /* 0x000fc800078e024b */
[C---:B------:R-:W-:Y:S02]  /*d200*/  VIADD R79, R74.reuse, UR6 ;  /* 0x000000064a4f7c36 */ /* 0x040fe40008000000 */
[----:B------:R-:W0:Y:S01]  /*d210*/  MUFU.TANH R41, R41 ;  /* 0x0000002900297308 */ /* 0x000e220000002400 */
[----:B------:R-:W-:Y:S02]  /*d220*/  VIADD R78, R74, UR52 ;  /* 0x000000344a4e7c36 */ /* 0x000fe40008000000 */
[----:B-1----:R-:W-:Y:S02]  /*d230*/  VIADDMNMX R76, R81, R79, R80, PT ;  /* 0x0000004f514c7246 */ /* 0x002fe40003800150 */
[----:B------:R-:W-:-:S03]  /*d240*/  IMAD.IADD R75, R78, 0x1, R81 ;  /* 0x000000014e4b7824 */ /* 0x000fc600078e0251 */
        /* <DEDUP_REMOVED lines=29> */
[----:B---3--:R3:W0:Y:S08]  /*d420*/  MUFU.TANH R0, R86 ;  /* 0x0000005600007308 */ /* 0x0086300000002400 */
[----:B------:R-:W0:Y:S01]  /*d430*/  MUFU.TANH R73, R73 ;  /* 0x0000004900497308 */ /* 0x000e220000002400 */
[----:B-1234-:R-:W-:Y:S05]  /*d440*/  @P1 BRA `(.L_x_11478) ;  /* 0x0000000000581947 */ /* 0x01efea0003800000 */
        /* <DEDUP_REMOVED lines=12> */
.L_x_11480:
[----:B------:R-:W-:-:S06]  /*d510*/  UISETP.NE.AND UP1, UPT, UR7, 0x1, UPT ;  /* 0x000000010700788c */ /* 0x000fcc000bf25270 */
[----:B------:R-:W-:-:S05]  /*d520*/  PLOP3.LUT P1, PT, PT, PT, UP1, 0x80, 0x0 ;  /* 0x000000000000781c */ /* 0x000fca0003f2f018 */
[----:B------:R-:W-:-:S08]  /*d530*/  @UP1 ULDC.64 UR4, c[0x0][0x9e8] ;  /* 0x00027a0000041ab9 */ /* 0x000fd00000000a00 */
[----:B------:R-:W-:-:S05]  /*d540*/  @P1 IMAD.HI.U32 R81, R74, UR4, RZ ;  /* 0x000000044a511c27 */ /* 0x000fca000f8e00ff */
[----:B------:R-:W-:-:S07]  /*d550*/  @P1 SHF.R.U32.HI R74, RZ, UR5, R81 ;  /* 0x00000005ff4a1c19 */ /* 0x000fce0008011651 */
.L_x_11481:
[----:B------:R-:W-:Y:S05]  /*d560*/  BSYNC B0 ;  /* 0x0000000000007941 */ /* 0x000fea0003800000 */
.L_x_11479:
[----:B------:R-:W-:-:S04]  /*d570*/  IMAD R81, R74, UR7, -R77 ;  /* 0x000000074a517c24 */ /* 0x000fc8000f8e0a4d */
[----:B------:R-:W-:-:S05]  /*d580*/  IMAD R81, R156, -0x2, R81 ;  /* 0xfffffffe9c517824 */ /* 0x000fca00078e0251 */
[----:B------:R-:W-:Y:S02]  /*d590*/  VIMNMX R75, R75, R81, !PT ;  /* 0x000000514b4b7248 */ /* 0x000fe40007fe0100 */
[----:B------:R-:W-:-:S07]  /*d5a0*/  VIADDMNMX R76, R81, UR7, R76, PT ;  /* 0x00000007514c7c46 */ /* 0x000fce000b80014c */
.L_x_11478:
[C---:B------:R-:W-:Y:S02]  /*d5b0*/  ISETP.GE.AND P2, PT, R72.reuse, 0x9, PT ;  /* 0x000000094800780c */ /* 0x040fe40003f46270 */
[----:B------:R-:W-:Y:S02]  /*d5c0*/  ISETP.GE.AND P1, PT, R72, 0x2, PT ;  /* 0x000000024800780c */ /* 0x000fe40003f26270 */
[----:B------:R-:W-:Y:S02]  /*d5d0*/  LOP3.LUT R22, R22, 0xfffffffe, RZ, 0xc0, !PT ;  /* 0xfffffffe16167812 */ /* 0x000fe400078ec0ff */
[----:B------:R-:W-:Y:S02]  /*d5e0*/  ISETP.GT.AND P3, PT, R75, 0x1, !P1 ;  /* 0x000000014b00780c */ /* 0x000fe40004f64270 */
[----:B------:R-:W-:Y:S02]  /*d5f0*/  ISETP.GE.AND P4, PT, R72, 0xa, PT ;  /* 0x0000000a4800780c */ /* 0x000fe40003f86270 */
[----:B------:R-:W-:-:S02]  /*d600*/  ISETP.LT.OR P3, PT, R76, 0x2, P3 ;  /* 0x000000024c00780c */ /* 0x000fc40001f61670 */
[----:B------:R-:W-:Y:S02]  /*d610*/  ISETP.GE.AND P6, PT, R72, 0x1, PT ;  /* 0x000000014800780c */ /* 0x000fe40003fc6270 */
[----:B------:R-:W-:Y:S02]  /*d620*/  @P2 LOP3.LUT R22, R22, 0x1, RZ, 0xfc, !PT ;  /* 0x0000000116162812 */ /* 0x000fe400078efcff */
[----:B------:R-:W-:Y:S02]  /*d630*/  ISETP.GT.AND P2, PT, R75, 0x8, !P2 ;  /* 0x000000084b00780c */ /* 0x000fe40005744270 */
[----:B------:R-:W-:Y:S02]  /*d640*/  FSEL R74, R5, -INF , !P3 ;  /* 0xff800000054a7808 */ /* 0x000fe40005800000 */
[----:B------:R-:W-:Y:S01]  /*d650*/  ISETP.LT.OR P2, PT, R76, 0x9, P2 ;  /* 0x000000094c00780c */ /* 0x000fe20001741670 */
[----:B------:R-:W1:Y:S01]  /*d660*/  SHFL.IDX PT, R5, R70, 0x1, 0x1c1f ;  /* 0x003c1f0046057f89 */ /* 0x000e6200000e0000 */
[----:B------:R-:W-:-:S02]  /*d670*/  ISETP.GE.AND P3, PT, R72, 0x11, PT ;  /* 0x000000114800780c */ /* 0x000fc40003f66270 */
[----:B------:R-:W-:Y:S02]  /*d680*/  LOP3.LUT R22, R22, 0xfffffffd, RZ, 0xc0, !PT ;  /* 0xfffffffd16167812 */ /* 0x000fe400078ec0ff */
[----:B------:R-:W-:Y:S02]  /*d690*/  FSEL R7, R7, -INF , !P2 ;  /* 0xff80000007077808 */ /* 0x000fe40005000000 */
[----:B------:R-:W-:Y:S02]  /*d6a0*/  ISETP.GT.AND P2, PT, R75, 0x9, !P4 ;  /* 0x000000094b00780c */ /* 0x000fe40006744270 */
[----:B------:R-:W-:Y:S02]  /*d6b0*/  @P4 LOP3.LUT R22, R22, 0x2, RZ, 0xfc, !PT ;  /* 0x0000000216164812 */ /* 0x000fe400078efcff */
[----:B------:R-:W-:Y:S02]  /*d6c0*/  ISETP.LT.OR P2, PT, R76, 0xa, P2 ;  /* 0x0000000a4c00780c */ /* 0x000fe40001741670 */
[----:B------:R-:W-:-:S02]  /*d6d0*/  LOP3.LUT R22, R22, 0xfffffffb, RZ, 0xc0, !PT ;  /* 0xfffffffb16167812 */ /* 0x000fc400078ec0ff */
[----:B------:R-:W-:Y:S02]  /*d6e0*/  FSEL R8, R8, -INF , !P2 ;  /* 0xff80000008087808 */ /* 0x000fe40005000000 */
[----:B------:R-:W-:Y:S02]  /*d6f0*/  @P3 LOP3.LUT R22, R22, 0x4, RZ, 0xfc, !PT ;  /* 0x0000000416163812 */ /* 0x000fe400078efcff */
[----:B------:R-:W-:Y:S02]  /*d700*/  ISETP.GT.AND P2, PT, R75, 0x10, !P3 ;  /* 0x000000104b00780c */ /* 0x000fe40005f44270 */
[----:B------:R-:W-:Y:S02]  /*d710*/  ISETP.GE.AND P3, PT, R72, 0x12, PT ;  /* 0x000000124800780c */ /* 0x000fe40003f66270 */
[----:B------:R-:W-:Y:S01]  /*d720*/  ISETP.LT.OR P2, PT, R76, 0x11, P2 ;  /* 0x000000114c00780c */ /* 0x000fe20001741670 */
[----:B-1----:R-:W-:Y:S01]  /*d730*/  IMAD.IADD R78, R78, 0x1, R5 ;  /* 0x000000014e4e7824 */ /* 0x002fe200078e0205 */
[----:B------:R-:W-:-:S02]  /*d740*/  LOP3.LUT R22, R22, 0xfbffffff, RZ, 0xc0, !PT ;  /* 0xfbffffff16167812 */ /* 0x000fc400078ec0ff */
[----:B------:R-:W-:Y:S02]  /*d750*/  FSEL R11, R11, -INF , !P2 ;  /* 0xff8000000b0b7808 */ /* 0x000fe40005000000 */
[----:B------:R-:W-:Y:S02]  /*d760*/  ISETP.GT.AND P2, PT, R75, 0x11, !P3 ;  /* 0x000000114b00780c */ /* 0x000fe40005f44270 */
[----:B------:R-:W-:Y:S02]  /*d770*/  VIADDMNMX R79, R5, R79, R80, PT ;  /* 0x0000004f054f7246 */ /* 0x000fe40003800150 */
[----:B------:R-:W-:Y:S02]  /*d780*/  ISETP.LT.OR P2, PT, R76, 0x12, P2 ;  /* 0x000000124c00780c */ /* 0x000fe40001741670 */
[----:B------:R-:W-:Y:S02]  /*d790*/  @P3 LOP3.LUT R22, R22, 0x4000000, RZ, 0xfc, !PT ;  /* 0x0400000016163812 */ /* 0x000fe400078efcff */
[----:B------:R-:W-:-:S02]  /*d7a0*/  ISETP.GE.AND P3, PT, R72, 0x19, PT ;  /* 0x000000194800780c */ /* 0x000fc40003f66270 */
        /* <DEDUP_REMOVED lines=61> */
[----:B0-----:R-:W-:Y:S02]  /*db80*/  FSEL R38, R38, -INF , !P2 ;  /* 0xff80000026267808 */ /* 0x001fe40005000000 */
        /* <DEDUP_REMOVED lines=83> */
[----:B------:R-:W-:-:S04]  /*e0c0*/  ISETP.GT.AND P5, PT, R75, RZ, !P6 ;  /* 0x000000ff4b00720c */ /* 0x000fc800077a4270 */
        /* <DEDUP_REMOVED lines=22> */
.L_x_11484:
[----:B------:R-:W-:-:S06]  /*e230*/  UISETP.NE.AND UP1, UPT, UR7, 0x1, UPT ;  /* 0x000000010700788c */ /* 0x000fcc000bf25270 */
[----:B------:R-:W-:-:S05]  /*e240*/  PLOP3.LUT P5, PT, PT, PT, UP1, 0x80, 0x0 ;  /* 0x000000000000781c */ /* 0x000fca0003faf018 */
[----:B------:R-:W-:-:S08]  /*e250*/  @UP1 ULDC.64 UR4, c[0x0][0x9e8] ;  /* 0x00027a0000041ab9 */ /* 0x000fd00000000a00 */
[----:B------:R-:W-:Y:S01]  /*e260*/  @P5 IMAD.HI.U32 R5, R70, UR4, RZ ;  /* 0x0000000446055c27 */ /* 0x000fe2000f8e00ff */
[----:B------:R-:W-:-:S13]  /*e270*/  PLOP3.LUT P5, PT, PT, PT, UP1, 0x80, 0x0 ;  /* 0x000000000000781c */ /* 0x000fda0003faf018 */
[----:B------:R-:W-:-:S07]  /*e280*/  @P5 SHF.R.U32.HI R70, RZ, UR5, R5 ;  /* 0x00000005ff465c19 */ /* 0x000fce0008011605 */
.L_x_11485:
[----:B------:R-:W-:Y:S05]  /*e290*/  BSYNC B0 ;  /* 0x0000000000007941 */ /* 0x000fea0003800000 */
.L_x_11483:
[----:B------:R-:W-:-:S04]  /*e2a0*/  IMAD R77, R70, UR7, -R77 ;  /* 0x00000007464d7c24 */ /* 0x000fc8000f8e0a4d */
[----:B------:R-:W-:-:S05]  /*e2b0*/  IMAD R77, R156, -0x2, R77 ;  /* 0xfffffffe9c4d7824 */ /* 0x000fca00078e024d */
[----:B------:R-:W-:Y:S02]  /*e2c0*/  VIMNMX R78, R78, R77, !PT ;  /* 0x0000004d4e4e7248 */ /* 0x000fe40007fe0100 */
[----:B------:R-:W-:-:S07]  /*e2d0*/  VIADDMNMX R79, R77, UR7, R79, PT ;  /* 0x000000074d4f7c46 */ /* 0x000fce000b80014f */
.L_x_11482:
[----:B------:R-:W-:Y:S01]  /*e2e0*/  ISETP.GT.AND P1, PT, R78, 0x1, !P1 ;  /* 0x000000014e00780c */ /* 0x000fe20004f24270 */
[----:B------:R-:W-:Y:S01]  /*e2f0*/  ULDC UR51, c[0x0][0x988] ;  /* 0x0002620000337ab9 */ /* 0x000fe20000000800 */
[----:B------:R-:W2:Y:S02]  /*e300*/  LDL R86, [R1+0x6c] ;  /* 0x00006c0001567983 */ /* 0x000ea40000100800 */
[----:B------:R-:W-:Y:S02]  /*e310*/  ISETP.LT.OR P1, PT, R79, 0x2, P1 ;  /* 0x000000024f00780c */ /* 0x000fe40000f21670 */
[----:B------:R-:W3:Y:S02]  /*e320*/  LDL R85, [R1+0x4] ;  /* 0x0000040001557983 */ /* 0x000ee40000100800 */
[----:B------:R-:W-:Y:S02]  /*e330*/  FSEL R70, R6, -INF , !P1 ;  /* 0xff80000006467808 */ /* 0x000fe40004800000 */
[C---:B------:R-:W-:Y:S01]  /*e340*/  LOP3.LUT P1, RZ, R22.reuse, 0x1, RZ, 0xc0, !PT ;  /* 0x0000000116ff7812 */ /* 0x040fe2000782c0ff */
[----:B------:R-:W4:Y:S01]  /*e350*/  LDL R84, [R1] ;  /* 0x0000000001547983 */ /* 0x000f220000100800 */
[----:B------:R-:W-:-:S02]  /*e360*/  LOP3.LUT P5, RZ, R22, 0x4000000, RZ, 0xc0, !PT ;  /* 0x0400000016ff7812 */ /* 0x000fc400078ac0ff */
        /* <DEDUP_REMOVED lines=20> */
[----:B------:R-:W-:Y:S02]  /*e4b0*/  LOP3.LUT P5, RZ, R22, 0x8000, RZ, 0xc0, !PT ;  /* 0x0000800016ff7812 */ /* 0x000fe400078ac0ff */
        /* <DEDUP_REMOVED lines=54> */
[C---:B------:R-:W-:Y:S02]  /*e820*/  ISETP.GT.AND P1, PT, R78.reuse, 0x31, !P1 ;  /* 0x000000314e00780c */ /* 0x040fe40004f24270 */
[----:B------:R-:W-:Y:S01]  /*e830*/  ISETP.GT.AND P6, PT, R78, RZ, !P6 ;  /* 0x000000ff4e00720c */ /* 0x000fe200077c4270 */
[----:B------:R-:W0:Y:S01]  /*e840*/  SHFL.BFLY PT, R5, R6, 0x2, 0x1f ;  /* 0x0c401f0006057f89 */ /* 0x000e2200000e0000 */
[----:B------:R-:W-:-:S02]  /*e850*/  ISETP.LT.OR P1, PT, R79, 0x32, P1 ;  /* 0x000000324f00780c */ /* 0x000fc40000f21670 */
[----:B------:R-:W-:Y:S02]  /*e860*/  ISETP.LT.OR P6, PT, R79, 0x1, P6 ;  /* 0x000000014f00780c */ /* 0x000fe400037c1670 */
[----:B------:R-:W-:Y:S02]  /*e870*/  FSEL R36, R36, -INF , !P1 ;  /* 0xff80000024247808 */ /* 0x000fe40004800000 */
[----:B------:R-:W-:Y:S02]  /*e880*/  LOP3.LUT P1, RZ, R22, 0x20000, RZ, 0xc0, !PT ;  /* 0x0002000016ff7812 */ /* 0x000fe4000782c0ff */
[----:B------:R-:W-:Y:S02]  /*e890*/  FSEL R75, R4, -INF , !P6 ;  /* 0xff800000044b7808 */ /* 0x000fe40007000000 */
[----:B------:R-:W-:Y:S02]  /*e8a0*/  ISETP.GT.AND P1, PT, R78, 0x38, !P1 ;  /* 0x000000384e00780c */ /* 0x000fe40004f24270 */
[----:B------:R-:W-:-:S02]  /*e8b0*/  FMNMX.FTZ R4, R75, R70, !PT ;  /* 0x000000464b047209 */ /* 0x000fc40007810000 */
[----:B------:R-:W-:Y:S02]  /*e8c0*/  ISETP.LT.OR P1, PT, R79, 0x39, P1 ;  /* 0x000000394f00780c */ /* 0x000fe40000f21670 */
[----:B------:R-:W-:Y:S02]  /*e8d0*/  ISETP.GT.AND P2, PT, R78, 0x70, !P2 ;  /* 0x000000704e00780c */ /* 0x000fe40005744270 */
[----:B------:R-:W-:Y:S02]  /*e8e0*/  FSEL R39, R39, -INF , !P1 ;  /* 0xff80000027277808 */ /* 0x000fe40004800000 */
[----:B------:R-:W-:Y:S02]  /*e8f0*/  LOP3.LUT P1, RZ, R22, 0x10000, RZ, 0xc0, !PT ;  /* 0x0001000016ff7812 */ /* 0x000fe4000782c0ff */
[C---:B------:R-:W-:Y:S02]  /*e900*/  ISETP.GT.AND P3, PT, R78.reuse, 0x71, !P3 ;  /* 0x000000714e00780c */ /* 0x040fe40005f64270 */
[----:B------:R-:W-:-:S02]  /*e910*/  ISETP.GT.AND P1, PT, R78, 0x39, !P1 ;  /* 0x000000394e00780c */ /* 0x000fc40004f24270 */
[----:B0-----:R-:W-:Y:S02]  /*e920*/  FMNMX.FTZ R76, R6, R5, !PT ;  /* 0x00000005064c7209 */ /* 0x001fe40007810000 */
[C---:B------:R-:W-:Y:S02]  /*e930*/  ISETP.LT.OR P1, PT, R79.reuse, 0x3a, P1 ;  /* 0x0000003a4f00780c */ /* 0x040fe40000f21670 */
[----:B------:R-:W-:Y:S01]  /*e940*/  ISETP.LT.OR P2, PT, R79, 0x71, P2 ;  /* 0x000000714f00780c */ /* 0x000fe20001741670 */
[----:B------:R-:W0:Y:S01]  /*e950*/  SHFL.BFLY PT, R5, R76, 0x1, 0x1f ;  /* 0x0c201f004c057f89 */ /* 0x000e2200000e0000 */
[----:B------:R-:W-:Y:S02]  /*e960*/  FSEL R40, R40, -INF , !P1 ;  /* 0xff80000028287808 */ /* 0x000fe40004800000 */
[----:B------:R-:W-:Y:S02]  /*e970*/  ISETP.GT.AND P1, PT, R78, 0x40, !P5 ;  /* 0x000000404e00780c */ /* 0x000fe40006f24270 */
[----:B------:R-:W-:-:S02]  /*e980*/  LOP3.LUT P5, RZ, R22, 0x8, RZ, 0xc0, !PT ;  /* 0x0000000816ff7812 */ /* 0x000fc400078ac0ff */
[----:B------:R-:W-:Y:S02]  /*e990*/  ISETP.LT.OR P1, PT, R79, 0x41, P1 ;  /* 0x000000414f00780c */ /* 0x000fe40000f21670 */
[----:B------:R-:W-:Y:S02]  /*e9a0*/  ISETP.GT.AND P4, PT, R78, 0x78, !P4 ;  /* 0x000000784e00780c */ /* 0x000fe40006784270 */
[----:B------:R-:W-:Y:S02]  /*e9b0*/  FSEL R43, R43, -INF , !P1 ;  /* 0xff8000002b2b7808 */ /* 0x000fe40004800000 */
[----:B------:R-:W-:Y:S02]  /*e9c0*/  LOP3.LUT P1, RZ, R22, 0x4000, RZ, 0xc0, !PT ;  /* 0x0000400016ff7812 */ /* 0x000fe4000782c0ff */
[----:B------:R-:W-:Y:S02]  /*e9d0*/  ISETP.LT.OR P3, PT, R79, 0x72, P3 ;  /* 0x000000724f00780c */ /* 0x000fe40001f61670 */
[----:B------:R-:W-:-:S02]  /*e9e0*/  ISETP.GT.AND P1, PT, R78, 0x41, !P1 ;  /* 0x000000414e00780c */ /* 0x000fc40004f24270 */
[C---:B------:R-:W-:Y:S02]  /*e9f0*/  ISETP.LT.OR P4, PT, R79.reuse, 0x79, P4 ;  /* 0x000000794f00780c */ /* 0x040fe40002781670 */
[----:B------:R-:W-:Y:S02]  /*ea00*/  ISETP.LT.OR P1, PT, R79, 0x42, P1 ;  /* 0x000000424f00780c */ /* 0x000fe40000f21670 */
[----:B------:R-:W-:Y:S02]  /*ea10*/  FSEL R68, R68, -INF , !P3 ;  /* 0xff80000044447808 */ /* 0x000fe40005800000 */
[----:B------:R-:W-:Y:S02]  /*ea20*/  FSEL R44, R44, -INF , !P1 ;  /* 0xff8000002c2c7808 */ /* 0x000fe40004800000 */
[----:B------:R-:W-:Y:S02]  /*ea30*/  LOP3.LUT P1, RZ, R22, 0x2000, RZ, 0xc0, !PT ;  /* 0x0000200016ff7812 */ /* 0x000fe4000782c0ff */
[----:B0-----:R-:W-:-:S02]  /*ea40*/  FMNMX.FTZ R5, R76, R5, !PT ;  /* 0x000000054c057209 */ /* 0x001fc40007810000 */
        /* <DEDUP_REMOVED lines=38> */
[----:B------:R-:W-:Y:S01]  /*ecb0*/  FSEL R72, R64, -INF , !P1 ;  /* 0xff80000040487808 */ /* 0x000fe20004800000 */
[C---:B------:R-:W-:Y:S01]  /*ecc0*/  FMUL.FTZ R64, R5.reuse, UR51 ;  /* 0x0000003305407c20 */ /* 0x040fe20008410000 */
[----:B------:R-:W-:-:S04]  /*ecd0*/  FSETP.NEU.FTZ.AND P1, PT, R5, -INF , PT ;  /* 0xff8000000500780b */ /* 0x000fc80003f3d000 */
[----:B------:R-:W-:Y:S02]  /*ece0*/  FSEL R64, R64, RZ, P1 ;  /* 0x000000ff40407208 */ /* 0x000fe40000800000 */
[----:B------:R-:W-:Y:S02]  /*ecf0*/  ISETP.GT.AND P1, PT, R78, 0x79, !P5 ;  /* 0x000000794e00780c */ /* 0x000fe40006f24270 */
        /* <DEDUP_REMOVED lines=37> */
[----:B------:R-:W-:Y:S01]  /*ef50*/  FFMA.FTZ R26, R26, UR51, -R64 ;  /* 0x000000331a1a7c23 */ /* 0x000fe20008010840 */
[----:B------:R-:W-:Y:S01]  /*ef60*/  FMNMX.FTZ R4, R32, R7, !PT ;  /* 0x0000000720047209 */ /* 0x000fe20007810000 */
[----:B------:R-:W1:Y:S03]  /*ef70*/  MUFU.EX2 R77, R77 ;  /* 0x0000004d004d7308 */ /* 0x000e660000000800 */
[----:B------:R-:W-:-:S04]  /*ef80*/  FMNMX.FTZ R7, R35, R4, !PT ;  /* 0x0000000423077209 */ /* 0x000fc80007810000 */
[----:B------:R-:W-:Y:S01]  /*ef90*/  FMNMX.FTZ R4, R36, R7, !PT ;  /* 0x0000000724047209 */ /* 0x000fe20007810000 */
[----:B------:R-:W5:Y:S03]  /*efa0*/  MUFU.EX2 R11, R11 ;  /* 0x0000000b000b7308 */ /* 0x000f660000000800 */
[----:B------:R-:W-:-:S04]  /*efb0*/  FMNMX.FTZ R7, R39, R4, !PT ;  /* 0x0000000427077209 */ /* 0x000fc80007810000 */
[----:B------:R-:W-:Y:S01]  /*efc0*/  FMNMX.FTZ R4, R40, R7, !PT ;  /* 0x0000000728047209 */ /* 0x000fe20007810000 */
[----:B------:R-:W2:Y:S03]  /*efd0*/  MUFU.EX2 R12, R12 ;  /* 0x0000000c000c7308 */ /* 0x000ea60000000800 */
[----:B------:R-:W-:-:S04]  /*efe0*/  FMNMX.FTZ R7, R43, R4, !PT ;  /* 0x000000042b077209 */ /* 0x000fc80007810000 */
[----:B------:R-:W-:Y:S01]  /*eff0*/  FMNMX.FTZ R4, R44, R7, !PT ;  /* 0x000000072c047209 */ /* 0x000fe20007810000 */
[----:B------:R-:W-:Y:S03]  /*f000*/  MUFU.EX2 R15, R15 ;  /* 0x0000000f000f7308 */ /* 0x000fe60000000800 */
[----:B------:R-:W-:-:S04]  /*f010*/  FMNMX.FTZ R7, R47, R4, !PT ;  /* 0x000000042f077209 */ /* 0x000fc80007810000 */
[----:B------:R-:W-:Y:S01]  /*f020*/  FMNMX.FTZ R6, R48, R7, !PT ;  /* 0x0000000730067209 */ /* 0x000fe20007810000 */
[----:B------:R3:W-:Y:S01]  /*f030*/  MUFU.EX2 R4, R33 ;  /* 0x0000002100047308 */ /* 0x0007e20000000800 */
[----:B------:R-:W-:Y:S02]  /*f040*/  FFMA.FTZ R7, R34, UR51, -R64 ;  /* 0x0000003322077c23 */ /* 0x000fe40008010840 */
[----:B------:R-:W-:-:S04]  /*f050*/  FMNMX.FTZ R29, R51, R6, !PT ;  /* 0x00000006331d7209 */ /* 0x000fc80007810000 */
[----:B------:R-:W-:Y:S01]  /*f060*/  FMNMX.FTZ R6, R52, R29, !PT ;  /* 0x0000001d34067209 */ /* 0x000fe20007810000 */
[----:B------:R4:W-:Y:S03]  /*f070*/  MUFU.EX2 R79, R42 ;  /* 0x0000002a004f7308 */ /* 0x0009e60000000800 */
[----:B------:R-:W-:-:S04]  /*f080*/  FMNMX.FTZ R29, R55, R6, !PT ;  /* 0x00000006371d7209 */ /* 0x000fc80007810000 */
[----:B------:R-:W-:Y:S01]  /*f090*/  FMNMX.FTZ R6, R56, R29, !PT ;  /* 0x0000001d38067209 */ /* 0x000fe20007810000 */
[--C-:B------:R-:W-:Y:S01]  /*f0a0*/  FFMA.FTZ R29, R38, UR51, -R64.reuse ;  /* 0x00000033261d7c23 */ /* 0x100fe20008010840 */
[--C-:B------:R-:W-:Y:S01]  /*f0b0*/  FFMA.FTZ R38, R50, UR51, -R64.reuse ;  /* 0x0000003332267c23 */ /* 0x100fe20008010840 */
[--C-:B------:R-:W-:Y:S01]  /*f0c0*/  FFMA.FTZ R50, R61, UR51, -R64.reuse ;  /* 0x000000333d327c23 */ /* 0x100fe20008010840 */
[----:B---3--:R-:W-:Y:S01]  /*f0d0*/  FMNMX.FTZ R33, R59, R6, !PT ;  /* 0x000000063b217209 */ /* 0x008fe20007810000 */
[--C-:B----4-:R-:W-:Y:S01]  /*f0e0*/  FFMA.FTZ R42, R53, UR51, -R64.reuse ;  /* 0x00000033352a7c23 */ /* 0x110fe20008010840 */
[----:B------:R-:W-:Y:S01]  /*f0f0*/  MUFU.EX2 R80, R80 ;  /* 0x0000005000507308 */ /* 0x000fe20000000800 */
[----:B------:R-:W-:Y:S01]  /*f100*/  FFMA.FTZ R53, R62, UR51, -R64 ;  /* 0x000000333e357c23 */ /* 0x000fe20008010840 */
[----:B------:R-:W-:-:S04]  /*f110*/  FMNMX.FTZ R6, R60, R33, !PT ;  /* 0x000000213c067209 */ /* 0x000fc80007810000 */
[----:B------:R-:W-:Y:S02]  /*f120*/  FMNMX.FTZ R33, R63, R6, !PT ;  /* 0x000000063f217209 */ /* 0x000fe40007810000 */
[----:B------:R-:W-:Y:S02]  /*f130*/  MUFU.EX2 R25, R25 ;  /* 0x0000001900197308 */ /* 0x000fe40000000800 */
[----:B------:R-:W-:-:S04]  /*f140*/  FMNMX.FTZ R33, R72, R33, !PT ;  /* 0x0000002148217209 */ /* 0x000fc80007810000 */
[----:B------:R-:W-:Y:S02]  /*f150*/  FMNMX.FTZ R33, R8, R33, !PT ;  /* 0x0000002108217209 */ /* 0x000fe40007810000 */
[----:B------:R-:W-:Y:S02]  /*f160*/  MUFU.EX2 R26, R26 ;  /* 0x0000001a001a7308 */ /* 0x000fe40000000800 */
[----:B------:R-:W-:-:S04]  /*f170*/  FMNMX.FTZ R33, R68, R33, !PT ;  /* 0x0000002144217209 */ /* 0x000fc80007810000 */
[----:B------:R-:W-:Y:S02]  /*f180*/  FMNMX.FTZ R0, R78, R33, !PT ;  /* 0x000000214e007209 */ /* 0x000fe40007810000 */
[----:B------:R-:W-:Y:S02]  /*f190*/  MUFU.EX2 R81, R81 ;  /* 0x0000005100517308 */ /* 0x000fe40000000800 */
[----:B------:R-:W-:-:S05]  /*f1a0*/  FMNMX.FTZ R0, R83, R0, !PT ;  /* 0x0000000053007209 */ /* 0x000fca0007810000 */
[----:B------:R-:W3:Y:S01]  /*f1b0*/  SHFL.BFLY PT, R33, R0, 0x2, 0x1f ;  /* 0x0c401f0000217f89 */ /* 0x000ee200000e0000 */
[----:B------:R-:W-:Y:S08]  /*f1c0*/  MUFU.EX2 R82, R82 ;  /* 0x0000005200527308 */ /* 0x000ff00000000800 */
[----:B------:R-:W-:Y:S08]  /*f1d0*/  MUFU.EX2 R7, R7 ;  /* 0x0000000700077308 */ /* 0x000ff00000000800 */
[----:B------:R-:W-:Y:S01]  /*f1e0*/  MUFU.EX2 R30, R30 ;  /* 0x0000001e001e7308 */ /* 0x000fe20000000800 */
[----:B---3--:R-:W-:Y:S01]  /*f1f0*/  FMNMX.FTZ R34, R0, R33, !PT ;  /* 0x0000002100227209 */ /* 0x008fe20007810000 */
[--C-:B------:R-:W-:Y:S01]  /*f200*/  FFMA.FTZ R0, R65, UR51, -R64.reuse ;  /* 0x0000003341007c23 */ /* 0x100fe20008010840 */
[----:B------:R-:W-:-:S05]  /*f210*/  FFMA.FTZ R33, R67, UR51, -R64 ;  /* 0x0000003343217c23 */ /* 0x000fca0008010840 */
[----:B------:R-:W-:Y:S01]  /*f220*/  MUFU.EX2 R29, R29 ;  /* 0x0000001d001d7308 */ /* 0x000fe20000000800 */
[----:B------:R-:W3:Y:S07]  /*f230*/  SHFL.BFLY PT, R41, R34, 0x1, 0x1f ;  /* 0x0c201f0022297f89 */ /* 0x000eee00000e0000 */
[----:B------:R-:W-:Y:S08]  /*f240*/  MUFU.EX2 R20, R20 ;  /* 0x0000001400147308 */ /* 0x000ff00000000800 */
[----:B------:R-:W-:Y:S08]  /*f250*/  MUFU.EX2 R66, R66 ;  /* 0x0000004200427308 */ /* 0x000ff00000000800 */
[----:B------:R-:W-:Y:S01]  /*f260*/  MUFU.EX2 R73, R73 ;  /* 0x0000004900497308 */ /* 0x000fe20000000800 */
[----:B---3--:R-:W-:Y:S01]  /*f270*/  FMNMX.FTZ R6, R34, R41, !PT ;  /* 0x0000002922067209 */ /* 0x008fe20007810000 */
[--C-:B------:R-:W-:Y:S01]  /*f280*/  FFMA.FTZ R34, R69, UR51, -R64.reuse ;  /* 0x0000003345227c23 */ /* 0x100fe20008010840 */
[----:B------:R-:W-:-:S02]  /*f290*/  FFMA.FTZ R41, R71, UR51, -R64 ;  /* 0x0000003347297c23 */ /* 0x000fc40008010840 */
[C---:B------:R-:W-:Y:S01]  /*f2a0*/  FSETP.NEU.FTZ.AND P1, PT, R6.reuse, -INF , PT ;  /* 0xff8000000600780b */ /* 0x040fe20003f3d000 */
[----:B------:R-:W-:Y:S02]  /*f2b0*/  FMUL.FTZ R69, R6, UR51 ;  /* 0x0000003306457c20 */ /* 0x000fe40008410000 */
[----:B------:R-:W-:Y:S03]  /*f2c0*/  MUFU.EX2 R37, R37 ;  /* 0x0000002500257308 */ /* 0x000fe60000000800 */
[----:B------:R-:W-:-:S05]  /*f2d0*/  FSEL R69, R69, RZ, P1 ;  /* 0x000000ff45457208 */ /* 0x000fca0000800000 */
[----:B------:R-:W-:Y:S01]  /*f2e0*/  MUFU.EX2 R38, R38 ;  /* 0x0000002600267308 */ /* 0x000fe20000000800 */
[--C-:B------:R-:W-:Y:S01]  /*f2f0*/  FFMA.FTZ R54, R75, UR51, -R69.reuse ;  /* 0x000000334b367c23 */ /* 0x100fe20008010845 */
[--C-:B------:R-:W-:Y:S01]  /*f300*/  FFMA.FTZ R57, R70, UR51, -R69.reuse ;  /* 0x0000003346397c23 */ /* 0x100fe20008010845 */
[--C-:B------:R-:W-:Y:S01]  /*f310*/  FFMA.FTZ R58, R9, UR51, -R69.reuse ;  /* 0x00000033093a7c23 */ /* 0x100fe20008010845 */
[--C-:B------:R-:W-:Y:S01]  /*f320*/  FFMA.FTZ R61, R10, UR51, -R69.reuse ;  /* 0x000000330a3d7c23 */ /* 0x100fe20008010845 */
[----:B0-----:R-:W-:Y:S01]  /*f330*/  FADD.FTZ R9, R3, R74 ;  /* 0x0000004a03097221 */ /* 0x001fe20000010000 */
[--C-:B------:R-:W-:Y:S01]  /*f340*/  FFMA.FTZ R13, R13, UR51, -R69.reuse ;  /* 0x000000330d0d7c23 */ /* 0x100fe20008010845 */
[----:B------:R-:W-:Y:S01]  /*f350*/  FFMA.FTZ R62, R14, UR51, -R69 ;  /* 0x000000330e3e7c23 */ /* 0x000fe20008010845 */
[----:B------:R-:W-:Y:S01]  /*f360*/  MUFU.EX2 R54, R54 ;  /* 0x0000003600367308 */ /* 0x000fe20000000800 */
[----:B------:R-:W-:Y:S01]  /*f370*/  FADD.FTZ R10, R76, R9 ;  /* 0x000000094c0a7221 */ /* 0x000fe20000010000 */
[--C-:B------:R-:W-:Y:S01]  /*f380*/  FFMA.FTZ R64, R21, UR51, -R69.reuse ;  /* 0x0000003315407c23 */ /* 0x100fe20008010845 */
[--C-:B------:R-:W-:Y:S01]  /*f390*/  FFMA.FTZ R21, R35, UR51, -R69.reuse ;  /* 0x0000003323157c23 */ /* 0x100fe20008010845 */
[--C-:B------:R-:W-:Y:S01]  /*f3a0*/  FFMA.FTZ R35, R43, UR51, -R69.reuse ;  /* 0x000000332b237c23 */ /* 0x100fe20008010845 */
[----:B-1----:R-:W-:Y:S01]  /*f3b0*/  FADD.FTZ R10, R77, R10 ;  /* 0x0000000a4d0a7221 */ /* 0x002fe20000010000 */
[--C-:B------:R-:W-:Y:S01]  /*f3c0*/  FFMA.FTZ R43, R51, UR51, -R69.reuse ;  /* 0x00000033332b7c23 */ /* 0x100fe20008010845 */
[--C-:B------:R-:W-:Y:S01]  /*f3d0*/  FFMA.FTZ R65, R24, UR51, -R69.reuse ;  /* 0x0000003318417c23 */ /* 0x100fe20008010845 */
[----:B------:R-:W0:Y:S01]  /*f3e0*/  MUFU.EX2 R57, R57 ;  /* 0x0000003900397308 */ /* 0x000e220000000800 */
[----:B-----5:R-:W-:Y:S01]  /*f3f0*/  FADD.FTZ R51, R11, R10 ;  /* 0x0000000a0b337221 */ /* 0x020fe20000010000 */
[--C-:B------:R-:W-:Y:S01]  /*f400*/  FFMA.FTZ R27, R27, UR51, -R69.reuse ;  /* 0x000000331b1b7c23 */ /* 0x100fe20008010845 */
[--C-:B------:R-:W-:Y:S01]  /*f410*/  FFMA.FTZ R67, R31, UR51, -R69.reuse ;  /* 0x000000331f437c23 */ /* 0x100fe20008010845 */
[----:B------:R-:W-:Y:S01]  /*f420*/  FFMA.FTZ R31, R39, UR51, -R69 ;  /* 0x00000033271f7c23 */ /* 0x000fe20008010845 */
[----:B--2---:R-:W-:Y:S01]  /*f430*/  FADD.FTZ R10, R12, R51 ;  /* 0x000000330c0a7221 */ /* 0x004fe20000010000 */
        /* <DEDUP_REMOVED lines=11> */
[----:B0-----:R-:W-:Y:S01]  /*f4f0*/  FADD.FTZ R9, R54, R57 ;  /* 0x0000003936097221 */ /* 0x001fe20000010000 */
[--C-:B------:R-:W-:Y:S01]  /*f500*/  FFMA.FTZ R52, R56, UR51, -R69.reuse ;  /* 0x0000003338347c23 */ /* 0x100fe20008010845 */
[--C-:B------:R-:W-:Y:S01]  /*f510*/  FFMA.FTZ R28, R28, UR51, -R69.reuse ;  /* 0x000000331c1c7c23 */ /* 0x100fe20008010845 */
[----:B------:R-:W-:Y:S01]  /*f520*/  F2FP.BF16.F32.PACK_AB R12, R12, R11 ;  /* 0x0000000b0c0c723e */ /* 0x000fe200000010ff */
[--C-:B------:R-:W-:Y:S01]  /*f530*/  FFMA.FTZ R59, R59, UR51, -R69.reuse ;  /* 0x000000333b3b7c23 */ /* 0x100fe20008010845 */
[--C-:B------:R-:W-:Y:S01]  /*f540*/  FFMA.FTZ R60, R60, UR51, -R69.reuse ;  /* 0x000000333c3c7c23 */ /* 0x100fe20008010845 */
[----:B------:R-:W-:Y:S01]  /*f550*/  FFMA.FTZ R63, R63, UR51, -R69 ;  /* 0x000000333f3f7c23 */ /* 0x000fe20008010845 */
[----:B------:R-:W0:Y:S01]  /*f560*/  MUFU.EX2 R13, R13 ;  /* 0x0000000d000d7308 */ /* 0x000e220000000800 */
[----:B-1----:R-:W-:Y:S01]  /*f570*/  FADD.FTZ R8, R58, R9 ;  /* 0x000000093a087221 */ /* 0x002fe20000010000 */
[----:B------:R-:W-:Y:S01]  /*f580*/  FADD.FTZ R9, R15, R10 ;  /* 0x0000000a0f097221 */ /* 0x000fe20000010000 */
[--C-:B------:R-:W-:Y:S01]  /*f590*/  FFMA.FTZ R72, R72, UR51, -R69.reuse ;  /* 0x0000003348487c23 */ /* 0x100fe20008010845 */
[--C-:B------:R-:W-:Y:S01]  /*f5a0*/  FFMA.FTZ R68, R68, UR51, -R69.reuse ;  /* 0x0000003344447c23 */ /* 0x100fe20008010845 */
[----:B------:R-:W-:Y:S01]  /*f5b0*/  FFMA.FTZ R78, R78, UR51, -R69 ;  /* 0x000000334e4e7c23 */ /* 0x000fe20008010845 */
[----:B------:R-:W-:Y:S01]  /*f5c0*/  FADD.FTZ R10, R80, R9 ;  /* 0x00000009500a7221 */ /* 0x000fe20000010000 */
[----:B------:R-:W-:Y:S01]  /*f5d0*/  FFMA.FTZ R69, R83, UR51, -R69 ;  /* 0x0000003353457c23 */ /* 0x000fe20008010845 */
[----:B------:R-:W1:Y:S01]  /*f5e0*/  MUFU.EX2 R62, R62 ;  /* 0x0000003e003e7308 */ /* 0x000e620000000800 */
[----:B--2---:R-:W-:Y:S01]  /*f5f0*/  FADD.FTZ R8, R61, R8 ;  /* 0x000000083d087221 */ /* 0x004fe20000010000 */
[----:B------:R-:W-:Y:S01]  /*f600*/  FADD.FTZ R55, R25, R10 ;  /* 0x0000000a19377221 */ /* 0x000fe20000010000 */
[----:B------:R-:W-:-:S02]  /*f610*/  F2FP.BF16.F32.PACK_AB R10, R77, R76 ;  /* 0x0000004c4d0a723e */ /* 0x000fc400000010ff */
[----:B------:R-:W-:Y:S01]  /*f620*/  F2FP.BF16.F32.PACK_AB R11, R61, R58 ;  /* 0x0000003a3d0b723e */ /* 0x000fe200000010ff */
[----:B------:R-:W-:Y:S02]  /*f630*/  FADD.FTZ R14, R26, R55 ;  /* 0x000000371a0e7221 */ /* 0x000fe40000010000 */
[----:B------:R-:W2:Y:S01]  /*f640*/  MUFU.EX2 R64, R64 ;  /* 0x0000004000407308 */ /* 0x000ea20000000800 */
[----:B0-----:R-:W-:Y:S01]  /*f650*/  FADD.FTZ R9, R13, R8 ;  /* 0x000000080d097221 */ /* 0x001fe20000010000 */
[----:B------:R-:W-:Y:S01]  /*f660*/  F2FP.BF16.F32.PACK_AB R8, R74, R3 ;  /* 0x000000034a08723e */ /* 0x000fe200000010ff */
[----:B------:R-:W-:Y:S01]  /*f670*/  FADD.FTZ R3, R81, R14 ;  /* 0x0000000e51037221 */ /* 0x000fe20000010000 */
[----:B------:R-:W-:-:S04]  /*f680*/  F2FP.BF16.F32.PACK_AB R14, R80, R15 ;  /* 0x0000000f500e723e */ /* 0x000fc800000010ff */
[----:B------:R-:W0:Y:S01]  /*f690*/  MUFU.EX2 R65, R65 ;  /* 0x0000004100417308 */ /* 0x000e220000000800 */
[C---:B-1----:R-:W-:Y:S01]  /*f6a0*/  FADD.FTZ R9, R62.reuse, R9 ;  /* 0x000000093e097221 */ /* 0x042fe20000010000 */
[----:B------:R-:W-:-:S06]  /*f6b0*/  F2FP.BF16.F32.PACK_AB R13, R62, R13 ;  /* 0x0000000d3e0d723e */ /* 0x000fcc00000010ff */
[----:B------:R-:W1:Y:S01]  /*f6c0*/  MUFU.EX2 R27, R27 ;  /* 0x0000001b001b7308 */ /* 0x000e620000000800 */
[----:B--2---:R-:W-:Y:S01]  /*f6d0*/  FADD.FTZ R24, R64, R9 ;  /* 0x0000000940187221 */ /* 0x004fe20000010000 */
[----:B------:R-:W-:-:S06]  /*f6e0*/  FADD.FTZ R9, R82, R3 ;  /* 0x0000000352097221 */ /* 0x000fcc0000010000 */
[----:B------:R-:W2:Y:S01]  /*f6f0*/  MUFU.EX2 R28, R28 ;  /* 0x0000001c001c7308 */ /* 0x000ea20000000800 */
[----:B0-----:R-:W-:Y:S01]  /*f700*/  FADD.FTZ R56, R65, R24 ;  /* 0x0000001841387221 */ /* 0x001fe20000010000 */
[----:B------:R-:W-:Y:S02]  /*f710*/  F2FP.BF16.F32.PACK_AB R24, R26, R25 ;  /* 0x000000191a18723e */ /* 0x000fe400000010ff */
[----:B------:R-:W-:Y:S02]  /*f720*/  ISETP.NE.AND P5, PT, R142, 0x1, PT ;  /* 0x000000018e00780c */ /* 0x000fe40003fa5270 */
[----:B------:R-:W-:Y:S02]  /*f730*/  F2FP.BF16.F32.PACK_AB R26, R82, R81 ;  /* 0x00000051521a723e */ /* 0x000fe400000010ff */
[----:B------:R-:W0:Y:S01]  /*f740*/  MUFU.EX2 R67, R67 ;  /* 0x0000004300437308 */ /* 0x000e220000000800 */
[----:B-1----:R-:W-:Y:S01]  /*f750*/  FADD.FTZ R3, R27, R56 ;  /* 0x000000381b037221 */ /* 0x002fe20000010000 */
[----:B------:R-:W-:Y:S01]  /*f760*/  FADD.FTZ R56, R4, R9 ;  /* 0x0000000904387221 */ /* 0x000fe20000010000 */
[----:B------:R-:W-:-:S03]  /*f770*/  F2FP.BF16.F32.PACK_AB R9, R57, R54 ;  /* 0x000000363909723e */ /* 0x000fc600000010ff */
[----:B------:R-:W-:Y:S02]  /*f780*/  FADD.FTZ R15, R7, R56 ;  /* 0x00000038070f7221 */ /* 0x000fe40000010000 */
[----:B------:R-:W1:Y:S01]  /*f790*/  MUFU.EX2 R70, R70 ;  /* 0x0000004600467308 */ /* 0x000e620000000800 */
[----:B--2---:R-:W-:Y:S01]  /*f7a0*/  FADD.FTZ R54, R28, R3 ;  /* 0x000000031c367221 */ /* 0x004fe20000010000 */
[----:B------:R-:W-:Y:S01]  /*f7b0*/  FADD.FTZ R56, R30, R15 ;  /* 0x0000000f1e387221 */ /* 0x000fe20000010000 */
[----:B------:R-:W-:Y:S01]  /*f7c0*/  F2FP.BF16.F32.PACK_AB R25, R28, R27 ;  /* 0x0000001b1c19723e */ /* 0x000fe200000010ff */
[----:B------:R-:W-:Y:S01]  /*f7d0*/  STSM.16.M88.4 [R157+0x21800], R8 ;  /* 0x021800089d007844 */ /* 0x000fe20000000200 */
[----:B------:R-:W-:Y:S01]  /*f7e0*/  F2FP.BF16.F32.PACK_AB R15, R65, R64 ;  /* 0x00000040410f723e */ /* 0x000fe200000010ff */
[----:B------:R-:W-:Y:S02]  /*f7f0*/  FADD.FTZ R55, R29, R56 ;  /* 0x000000381d377221 */ /* 0x000fe40000010000 */
[----:B------:R-:W2:Y:S01]  /*f800*/  LDL R56, [R1+0x70] ;  /* 0x0000700001387983 */ /* 0x000ea20000100800 */
[----:B------:R-:W3:Y:S01]  /*f810*/  MUFU.EX2 R21, R21 ;  /* 0x0000001500157308 */ /* 0x000ee20000000800 */
[----:B0-----:R-:W-:-:S02]  /*f820*/  FADD.FTZ R3, R67, R54 ;  /* 0x0000003643037221 */ /* 0x001fc40000010000 */
[----:B------:R0:W-:Y:S05]  /*f830*/  STSM.16.M88.4 [R86], R12 ;  /* 0x0000000c56007844 */ /* 0x0001ea0000000200 */
[----:B------:R-:W4:Y:S01]  /*f840*/  MUFU.EX2 R32, R32 ;  /* 0x0000002000207308 */ /* 0x000f220000000800 */
[C---:B-1----:R-:W-:Y:S01]  /*f850*/  FADD.FTZ R54, R70.reuse, R3 ;  /* 0x0000000346367221 */ /* 0x042fe20000010000 */
[----:B------:R-:W-:-:S06]  /*f860*/  F2FP.BF16.F32.PACK_AB R27, R70, R67 ;  /* 0x00000043461b723e */ /* 0x000fcc00000010ff */
[----:B------:R-:W1:Y:S01]  /*f870*/  MUFU.EX2 R31, R31 ;  /* 0x0000001f001f7308 */ /* 0x000e620000000800 */
[----:B---3--:R-:W-:Y:S01]  /*f880*/  FADD.FTZ R3, R21, R54 ;  /* 0x0000003615037221 */ /* 0x008fe20000010000 */
[----:B------:R-:W-:-:S06]  /*f890*/  FADD.FTZ R54, R20, R55 ;  /* 0x0000003714367221 */ /* 0x000fcc0000010000 */
[----:B------:R-:W3:Y:S01]  /*f8a0*/  MUFU.EX2 R36, R36 ;  /* 0x0000002400247308 */ /* 0x000ee20000000800 */
[----:B------:R-:W-:Y:S01]  /*f8b0*/  FADD.FTZ R55, R79, R54 ;  /* 0x000000364f377221 */ /* 0x000fe20000010000 */
[----:B----4-:R-:W-:-:S06]  /*f8c0*/  FADD.FTZ R28, R32, R3 ;  /* 0x00000003201c7221 */ /* 0x010fcc0000010000 */
[----:B------:R-:W4:Y:S01]  /*f8d0*/  MUFU.EX2 R35, R35 ;  /* 0x0000002300237308 */ /* 0x000f220000000800 */
[----:B------:R-:W-:Y:S01]  /*f8e0*/  FADD.FTZ R54, R66, R55 ;  /* 0x0000003742367221 */ /* 0x000fe20000010000 */
[----:B-1----:R-:W-:-:S06]  /*f8f0*/  FADD.FTZ R3, R31, R28 ;  /* 0x0000001c1f037221 */ /* 0x002fcc0000010000 */
[----:B------:R-:W1:Y:S01]  /*f900*/  MUFU.EX2 R40, R40 ;  /* 0x0000002800287308 */ /* 0x000e620000000800 */
[----:B------:R-:W-:-:S07]  /*f910*/  FADD.FTZ R54, R73, R54 ;  /* 0x0000003649367221 */ /* 0x000fce0000010000 */
[----:B------:R-:W0:Y:S01]  /*f920*/  MUFU.EX2 R42, R42 ;  /* 0x0000002a002a7308 */ /* 0x000e220000000800 */
[----:B------:R-:W-:Y:S01]  /*f930*/  F2FP.BF16.F32.PACK_AB R28, R7, R4 ;  /* 0x00000004071c723e */ /* 0x000fe200000010ff */
[----:B---3--:R-:W-:-:S06]  /*f940*/  FADD.FTZ R4, R36, R3 ;  /* 0x0000000324047221 */ /* 0x008fcc0000010000 */
[----:B------:R-:W3:Y:S01]  /*f950*/  MUFU.EX2 R39, R39 ;  /* 0x0000002700277308 */ /* 0x000ee20000000800 */
[----:B------:R-:W-:-:S07]  /*f960*/  FADD.FTZ R7, R37, R54 ;  /* 0x0000003625077221 */ /* 0x000fce0000010000 */
[----:B------:R-:W5:Y:S01]  /*f970*/  MUFU.EX2 R45, R45 ;  /* 0x0000002d002d7308 */ /* 0x000f620000000800 */
[----:B----4-:R-:W-:Y:S01]  /*f980*/  FADD.FTZ R3, R35, R4 ;  /* 0x0000000423037221 */ /* 0x010fe20000010000 */
[----:B------:R-:W-:-:S06]  /*f990*/  FADD.FTZ R7, R38, R7 ;  /* 0x0000000726077221 */ /* 0x000fcc0000010000 */
[----:B------:R-:W4:Y:S08]  /*f9a0*/  MUFU.EX2 R44, R44 ;  /* 0x0000002c002c7308 */ /* 0x000f300000000800 */
[----:B------:R-:W4:Y:S01]  /*f9b0*/  MUFU.EX2 R46, R46 ;  /* 0x0000002e002e7308 */ /* 0x000f220000000800 */
[----:B-1----:R-:W-:Y:S01]  /*f9c0*/  FADD.FTZ R4, R40, R3 ;  /* 0x0000000328047221 */ /* 0x002fe20000010000 */
[----:B0-----:R-:W-:-:S06]  /*f9d0*/  FADD.FTZ R12, R42, R7 ;  /* 0x000000072a0c7221 */ /* 0x001fcc0000010000 */
[----:B------:R-:W0:Y:S08]  /*f9e0*/  MUFU.EX2 R43, R43 ;  /* 0x0000002b002b7308 */ /* 0x000e300000000800 */
[----:B------:R-:W1:Y:S01]  /*f9f0*/  MUFU.EX2 R49, R49 ;  /* 0x0000003100317308 */ /* 0x000e620000000800 */
[----:B---3--:R-:W-:Y:S01]  /*fa00*/  FADD.FTZ R3, R39, R4 ;  /* 0x0000000427037221 */ /* 0x008fe20000010000 */
[----:B-----5:R-:W-:-:S06]  /*fa10*/  FADD.FTZ R7, R45, R12 ;  /* 0x0000000c2d077221 */ /* 0x020fcc0000010000 */
[----:B------:R-:W3:Y:S08]  /*fa20*/  MUFU.EX2 R48, R48 ;  /* 0x0000003000307308 */ /* 0x000ef00000000800 */
[----:B------:R-:W5:Y:S01]  /*fa30*/  MUFU.EX2 R50, R50 ;  /* 0x0000003200327308 */ /* 0x000f620000000800 */
[----:B----4-:R-:W-:Y:S01]  /*fa40*/  FADD.FTZ R4, R44, R3 ;  /* 0x000000032c047221 */ /* 0x010fe20000010000 */
[----:B------:R-:W-:-:S06]  /*fa50*/  FADD.FTZ R12, R46, R7 ;  /* 0x000000072e0c7221 */ /* 0x000fcc0000010000 */
[----:B------:R-:W4:Y:S08]  /*fa60*/  MUFU.EX2 R47, R47 ;  /* 0x0000002f002f7308 */ /* 0x000f300000000800 */
[----:B------:R-:W4:Y:S08]  /*fa70*/  MUFU.EX2 R53, R53 ;  /* 0x0000003500357308 */ /* 0x000f300000000800 */
[----:B------:R-:W-:Y:S01]  /*fa80*/  MUFU.EX2 R52, R52 ;  /* 0x0000003400347308 */ /* 0x000fe20000000800 */
[----:B0-----:R-:W-:-:S07]  /*fa90*/  FADD.FTZ R3, R43, R4 ;  /* 0x000000042b037221 */ /* 0x001fce0000010000 */
[----:B------:R-:W-:Y:S08]  /*faa0*/  MUFU.EX2 R59, R59 ;  /* 0x0000003b003b7308 */ /* 0x000ff00000000800 */
[----:B------:R-:W0:Y:S08]  /*fab0*/  MUFU.EX2 R60, R60 ;  /* 0x0000003c003c7308 */ /* 0x000e300000000800 */
[----:B------:R-:W-:Y:S08]  /*fac0*/  MUFU.EX2 R63, R63 ;  /* 0x0000003f003f7308 */ /* 0x000ff00000000800 */
[----:B------:R-:W0:Y:S01]  /*fad0*/  MUFU.EX2 R72, R72 ;  /* 0x0000004800487308 */ /* 0x000e220000000800 */
[----:B------:R-:W-:-:S07]  /*fae0*/  F2FP.BF16.F32.PACK_AB R30, R29, R30 ;  /* 0x0000001e1d1e723e */ /* 0x000fce00000010ff */
[----:B------:R-:W-:Y:S01]  /*faf0*/  MUFU.EX2 R0, R0 ;  /* 0x0000000000007308 */ /* 0x000fe20000000800 */
[----:B-1----:R-:W-:-:S07]  /*fb00*/  FADD.FTZ R7, R49, R12 ;  /* 0x0000000c31077221 */ /* 0x002fce0000010000 */
[----:B------:R-:W1:Y:S08]  /*fb10*/  MUFU.EX2 R33, R33 ;  /* 0x0000002100217308 */ /* 0x000e700000000800 */
[----:B------:R-:W-:Y:S08]  /*fb20*/  MUFU.EX2 R34, R34 ;  /* 0x0000002200227308 */ /* 0x000ff00000000800 */
[----:B------:R-:W1:Y:S08]  /*fb30*/  MUFU.EX2 R41, R41 ;  /* 0x0000002900297308 */ /* 0x000e700000000800 */
[----:B------:R-:W-:Y:S08]  /*fb40*/  MUFU.EX2 R51, R51 ;  /* 0x0000003300337308 */ /* 0x000ff00000000800 */
[----:B------:R-:W1:Y:S08]  /*fb50*/  MUFU.EX2 R68, R68 ;  /* 0x0000004400447308 */ /* 0x000e700000000800 */
[----:B------:R-:W-:Y:S08]  /*fb60*/  MUFU.EX2 R78, R78 ;  /* 0x0000004e004e7308 */ /* 0x000ff00000000800 */
[----:B------:R-:W1:Y:S01]  /*fb70*/  MUFU.EX2 R69, R69 ;  /* 0x0000004500457308 */ /* 0x000e620000000800 */
[----:B------:R-:W-:-:S02]  /*fb80*/  F2FP.BF16.F32.PACK_AB R29, R32, R21 ;  /* 0x00000015201d723e */ /* 0x000fc400000010ff */
[----:B------:R-:W-:Y:S01]  /*fb90*/  F2FP.BF16.F32.PACK_AB R31, R36, R31 ;  /* 0x0000001f241f723e */ /* 0x000fe200000010ff */
[----:B---3--:R-:W-:Y:S01]  /*fba0*/  FADD.FTZ R4, R48, R3 ;  /* 0x0000000330047221 */ /* 0x008fe20000010000 */
[----:B------:R-:W-:Y:S02]  /*fbb0*/  F2FP.BF16.F32.PACK_AB R8, R79, R20 ;  /* 0x000000144f08723e */ /* 0x000fe400000010ff */
[----:B------:R-:W-:Y:S02]  /*fbc0*/  F2FP.BF16.F32.PACK_AB R10, R73, R66 ;  /* 0x00000042490a723e */ /* 0x000fe400000010ff */
[----:B------:R-:W-:Y:S02]  /*fbd0*/  F2FP.BF16.F32.PACK_AB R9, R40, R35 ;  /* 0x000000232809723e */ /* 0x000fe400000010ff */
[----:B------:R-:W-:Y:S01]  /*fbe0*/  F2FP.BF16.F32.PACK_AB R11, R44, R39 ;  /* 0x000000272c0b723e */ /* 0x000fe200000010ff */
[----:B-----5:R-:W-:Y:S01]  /*fbf0*/  FADD.FTZ R14, R50, R7 ;  /* 0x00000007320e7221 */ /* 0x020fe20000010000 */
[----:B------:R1:W-:Y:S01]  /*fc00*/  STSM.16.M88.4 [R85], R24 ;  /* 0x0000001855007844 */ /* 0x0003e20000000200 */
[----:B------:R-:W3:Y:S01]  /*fc10*/  @P5 LDC R20, c[0x0][0x44c] ;  /* 0x00011300ff145b82 */ /* 0x000ee20000000800 */
[----:B----4-:R-:W-:-:S02]  /*fc20*/  FADD.FTZ R3, R47, R4 ;  /* 0x000000042f037221 */ /* 0x010fc40000010000 */
[----:B------:R-:W-:Y:S01]  /*fc30*/  STSM.16.M88.4 [R84], R28 ;  /* 0x0000001c54007844 */ /* 0x000fe20000000200 */
[----:B------:R-:W-:Y:S01]  /*fc40*/  FADD.FTZ R7, R53, R14 ;  /* 0x0000000e35077221 */ /* 0x000fe20000010000 */
[----:B------:R-:W-:Y:S02]  /*fc50*/  F2FP.BF16.F32.PACK_AB R12, R49, R46 ;  /* 0x0000002e310c723e */ /* 0x000fe400000010ff */
[----:B------:R4:W-:Y:S01]  /*fc60*/  STSM.16.M88.4 [R157+0x27800], R8 ;  /* 0x027800089d007844 */ /* 0x0009e20000000200 */
[----:B------:R-:W-:Y:S01]  /*fc70*/  F2FP.BF16.F32.PACK_AB R14, R53, R50 ;  /* 0x00000032350e723e */ /* 0x000fe200000010ff */
[----:B------:R-:W5:Y:S01]  /*fc80*/  @P5 LDC R21, c[0x0][0x450] ;  /* 0x00011400ff155b82 */ /* 0x000f620000000800 */
[----:B0-----:R-:W-:Y:S02]  /*fc90*/  F2FP.BF16.F32.PACK_AB R13, R60, R59 ;  /* 0x0000003b3c0d723e */ /* 0x001fe400000010ff */
[----:B------:R-:W-:Y:S01]  /*fca0*/  F2FP.BF16.F32.PACK_AB R15, R72, R63 ;  /* 0x0000003f480f723e */ /* 0x000fe200000010ff */
[----:B------:R-:W-:Y:S01]  /*fcb0*/  FADD.FTZ R4, R52, R3 ;  /* 0x0000000334047221 */ /* 0x000fe20000010000 */
[----:B-1----:R-:W-:-:S02]  /*fcc0*/  F2FP.BF16.F32.PACK_AB R24, R33, R0 ;  /* 0x000000002118723e */ /* 0x002fc400000010ff */
[----:B------:R-:W-:Y:S02]  /*fcd0*/  F2FP.BF16.F32.PACK_AB R26, R41, R34 ;  /* 0x00000022291a723e */ /* 0x000fe400000010ff */
[----:B------:R-:W-:Y:S02]  /*fce0*/  F2FP.BF16.F32.PACK_AB R25, R68, R51 ;  /* 0x000000334419723e */ /* 0x000fe400000010ff */
[----:B------:R-:W-:Y:S02]  /*fcf0*/  F2FP.BF16.F32.PACK_AB R27, R69, R78 ;  /* 0x0000004e451b723e */ /* 0x000fe400000010ff */
[----:B----4-:R-:W-:Y:S02]  /*fd00*/  F2FP.BF16.F32.PACK_AB R8, R38, R37 ;  /* 0x000000252608723e */ /* 0x010fe400000010ff */
[----:B------:R-:W-:Y:S02]  /*fd10*/  F2FP.BF16.F32.PACK_AB R10, R45, R42 ;  /* 0x0000002a2d0a723e */ /* 0x000fe400000010ff */
[----:B------:R-:W-:-:S02]  /*fd20*/  F2FP.BF16.F32.PACK_AB R9, R48, R43 ;  /* 0x0000002b3009723e */ /* 0x000fc400000010ff */
[----:B------:R-:W-:Y:S01]  /*fd30*/  F2FP.BF16.F32.PACK_AB R11, R52, R47 ;  /* 0x0000002f340b723e */ /* 0x000fe200000010ff */
[----:B------:R-:W-:-:S04]  /*fd40*/  FADD.FTZ R3, R59, R4 ;  /* 0x000000043b037221 */ /* 0x000fc80000010000 */
[----:B------:R-:W-:-:S04]  /*fd50*/  FADD.FTZ R4, R60, R3 ;  /* 0x000000033c047221 */ /* 0x000fc80000010000 */
[----:B------:R-:W-:Y:S01]  /*fd60*/  FADD.FTZ R3, R63, R4 ;  /* 0x000000043f037221 */ /* 0x000fe20000010000 */
[----:B--2---:R0:W-:Y:S04]  /*fd70*/  STSM.16.M88.4 [R56], R8 ;  /* 0x0000000838007844 */ /* 0x0041e80000000200 */
[----:B------:R0:W-:Y:S04]  /*fd80*/  STSM.16.M88.4 [R85+0x6000], R12 ;  /* 0x0060000c55007844 */ /* 0x0001e80000000200 */
[----:B------:R0:W-:Y:S01]  /*fd90*/  STSM.16.M88.4 [R84+0x6000], R24 ;  /* 0x0060001854007844 */ /* 0x0001e20000000200 */
[----:B------:R1:W-:Y:S06]  /*fda0*/  MEMBAR.ALL.CTA ;  /* 0x0000000000007992 */ /* 0x0003ec0000008000 */
[----:B-1----:R-:W1:Y:S01]  /*fdb0*/  FENCE.VIEW.ASYNC.S ;  /* 0x00000000000073c6 */ /* 0x002e620000000000 */
[----:B------:R-:W-:Y:S01]  /*fdc0*/  FADD.FTZ R72, R72, R3 ;  /* 0x0000000348487221 */ /* 0x000fe20000010000 */
[----:B------:R-:W-:Y:S01]  /*fdd0*/  FADD.FTZ R0, R0, R7 ;  /* 0x0000000700007221 */ /* 0x000fe20000010000 */
[----:B------:R-:W-:Y:S01]  /*fde0*/  PLOP3.LUT P1, PT, PT, PT, UP0, 0x40, 0x0 ;  /* 0x000000000000781c */ /* 0x000fe20003f2e808 */
[----:B---3--:R-:W-:-:S04]  /*fdf0*/  @P5 IMAD.HI.U32 R20, R89, R20, RZ ;  /* 0x0000001459145227 */ /* 0x008fc800078e00ff */
[----:B------:R-:W-:Y:S01]  /*fe00*/  FADD.FTZ R51, R51, R72 ;  /* 0x0000004833337221 */ /* 0x000fe20000010000 */
[----:B------:R-:W-:Y:S01]  /*fe10*/  FADD.FTZ R33, R33, R0 ;  /* 0x0000000021217221 */ /* 0x000fe20000010000 */
[----:B------:R-:W-:Y:S01]  /*fe20*/  IMAD.MOV.U32 R0, RZ, RZ, R89 ;  /* 0x000000ffff007224 */ /* 0x000fe200078e0059 */
[----:B-----5:R-:W-:Y:S01]  /*fe30*/  @P5 SHF.R.U32.HI R0, RZ, R21, R20 ;  /* 0x00000015ff005219 */ /* 0x020fe20000011614 */
[----:B------:R-:W-:Y:S01]  /*fe40*/  FADD.FTZ R51, R68, R51 ;  /* 0x0000003344337221 */ /* 0x000fe20000010000 */
[----:B------:R-:W-:-:S03]  /*fe50*/  FADD.FTZ R4, R34, R33 ;  /* 0x0000002122047221 */ /* 0x000fc60000010000 */
[----:B------:R-:W-:Y:S01]  /*fe60*/  FADD.FTZ R78, R78, R51 ;  /* 0x000000334e4e7221 */ /* 0x000fe20000010000 */
[----:B------:R-:W-:Y:S02]  /*fe70*/  IMAD.IADD R103, R103, 0x1, R0 ;  /* 0x0000000167677824 */ /* 0x000fe400078e0200 */
[----:B------:R-:W-:Y:S01]  /*fe80*/  FADD.FTZ R4, R41, R4 ;  /* 0x0000000429047221 */ /* 0x000fe20000010000 */
[----:B------:R-:W-:Y:S02]  /*fe90*/  VIADD R0, R88, 0xfffffffe ;  /* 0xfffffffe58007836 */ /* 0x000fe40000000000 */
[----:B------:R-:W-:Y:S01]  /*fea0*/  FADD.FTZ R3, R69, R78 ;  /* 0x0000004e45037221 */ /* 0x000fe20000010000 */
[----:B------:R-:W-:Y:S01]  /*feb0*/  VIADD R7, R103, UR6 ;  /* 0x0000000667077c36 */ /* 0x000fe20008000000 */
[----:B-1----:R-:W-:Y:S01]  /*fec0*/  NOP ;  /* 0x0000000000007918 */ /* 0x002fe20000000000 */
[----:B0-----:R-:W-:Y:S05]  /*fed0*/  @P1 BRA `(.L_x_11486) ;  /* 0x0000000000541947 */ /* 0x001fea0003800000 */
[C---:B------:R-:W-:Y:S01]  /*fee0*/  ISETP.GT.AND P1, PT, R103.reuse, RZ, PT ;  /* 0x000000ff6700720c */ /* 0x040fe20003f24270 */
[----:B------:R-:W-:Y:S01]  /*fef0*/  BSSY B0, `(.L_x_11487) ;  /* 0x0000010000007945 */ /* 0x000fe20003800000 */
[----:B------:R-:W-:-:S11]  /*ff00*/  VIADD R8, R103, 0xffffffff ;  /* 0xffffffff67087836 */ /* 0x000fd60000000000 */
[----:B------:R-:W-:Y:S05]  /*ff10*/  @P1 BRA `(.L_x_11488) ;  /* 0x0000000000201947 */ /* 0x000fea0003800000 */
[----:B------:R-:W-:Y:S01]  /*ff20*/  UISETP.NE.AND UP1, UPT, UR7, 0x1, UPT ;  /* 0x000000010700788c */ /* 0x000fe2000bf25270 */
[----:B------:R-:W-:-:S05]  /*ff30*/  IMAD.MOV R8, RZ, RZ, -R103 ;  /* 0x000000ffff087224 */ /* 0x000fca00078e0a67 */
[----:B------:R-:W-:-:S05]  /*ff40*/  PLOP3.LUT P1, PT, PT, PT, UP1, 0x80, 0x0 ;  /* 0x000000000000781c */ /* 0x000fca0003f2f018 */
[----:B------:R-:W-:-:S08]  /*ff50*/  @UP1 ULDC.64 UR4, c[0x0][0x9e8] ;  /* 0x00027a0000041ab9 */ /* 0x000fd00000000a00 */
[----:B------:R-:W-:-:S05]  /*ff60*/  @P1 IMAD.HI.U32 R9, R8, UR4, RZ ;  /* 0x0000000408091c27 */ /* 0x000fca000f8e00ff */
[----:B------:R-:W-:-:S04]  /*ff70*/  @P1 SHF.R.U32.HI R8, RZ, UR5, R9 ;  /* 0x00000005ff081c19 */ /* 0x000fc80008011609 */
[----:B------:R-:W-:Y:S01]  /*ff80*/  LOP3.LUT R8, RZ, R8, RZ, 0x33, !PT ;  /* 0x00000008ff087212 */ /* 0x000fe200078e33ff */
[----:B------:R-:W-:Y:S06]  /*ff90*/  BRA `(.L_x_11489) ;  /* 0x0000000000147947 */ /* 0x000fec0003800000 */
.L_x_11488:
[----:B------:R-:W-:-:S06]  /*ffa0*/  UISETP.NE.AND UP1, UPT, UR7, 0x1, UPT ;  /* 0x000000010700788c */ /* 0x000fcc000bf25270 */
[----:B------:R-:W-:-:S05]  /*ffb0*/  PLOP3.LUT P1, PT, PT, PT, UP1, 0x80, 0x0 ;  /* 0x000000000000781c */ /* 0x000fca0003f2f018 */
[----:B------:R-:W-:-:S08]  /*ffc0*/  @UP1 ULDC.64 UR4, c[0x0][0x9e8] ;  /* 0x00027a0000041ab9 */ /* 0x000fd00000000a00 */
[----:B------:R-:W-:-:S05]  /*ffd0*/  @P1 IMAD.HI.U32 R9, R8, UR4, RZ ;  /* 0x0000000408091c27 */ /* 0x000fca000f8e00ff */
[----:B------:R-:W-:-:S07]  /*ffe0*/  @P1 SHF.R.U32.HI R8, RZ, UR5, R9 ;  /* 0x00000005ff081c19 */ /* 0x000fce0008011609 */
.L_x_11489:
[----:B------:R-:W-:Y:S05]  /*fff0*/  BSYNC B0 ;  /* 0x0000000000007941 */ /* 0x000fea0003800000 */
.L_x_11487:
[----:B------:R-:W-:-:S04]  /*10000*/  IMAD.U32 R9, RZ, RZ, UR7 ;  /* 0x00000007ff097e24 */ /* 0x000fc8000f8e00ff */
[----:B------:R-:W-:-:S05]  /*10010*/  IMAD R8, R8, R9, UR7 ;  /* 0x0000000708087e24 */ /* 0x000fca000f8e0209 */
[----:B------:R-:W-:-:S07]  /*10020*/  VIMNMX R7, R7, R8, PT ;  /* 0x0000000807077248 */ /* 0x000fce0003fe0100 */
.L_x_11486:
[----:B------:R-:W2:Y:S01]  /*10030*/  LDL R9, [R1+0x9c] ;  /* 0x00009c0001097983 */ /* 0x000ea20000100800 */
        /* <DEDUP_REMOVED lines=12> */
[----:B------:R-:W-:Y:S01]  /*10100*/  ULDC UR42, c[0x0][0x9e0] ;  /* 0x00027800002a7ab9 */ /* 0x000fe20000000800 */
        /* <DEDUP_REMOVED lines=24> */
[----:B--2---:R-:W-:-:S04]  /*10290*/  VIMNMX R140, R9, R8, !PT ;  /* 0x00000008098c7248 */ /* 0x004fc80007fe0100 */
[----:B------:R-:W-:-:S13]  /*102a0*/  ISETP.GE.AND P1, PT, R0, R140, PT ;  /* 0x0000008c0000720c */ /* 0x000fda0003f26270 */
[----:B------:R-:W-:Y:S05]  /*102b0*/  @!P1 BRA `(.L_x_11490) ;  /* 0x0000003c00809947 */ /* 0x000fea0003800000 */
[----:B------:R-:W-:-:S07]  /*102c0*/  IMAD.MOV.U32 R135, RZ, RZ, RZ ;  /* 0x000000ffff877224 */ /* 0x000fce00078e00ff */
.L_x_11510:
[----:B------:R-:W2:Y:S01]  /*102d0*/  LDL R9, [R1+0x44] ;  /* 0x0000440001097983 */ /* 0x000ea20000100800 */
[----:B------:R-:W-:Y:S01]  /*102e0*/  VIADD R7, R18, 0x1 ;  /* 0x0000000112077836 */ /* 0x000fe20000000000 */
[----:B------:R-:W-:Y:S05]  /*102f0*/  YIELD ;  /* 0x0000000000007946 */ /* 0x000fea0003800000 */
[----:B------:R-:W-:-:S04]  /*10300*/  ISETP.NE.AND P2, PT, R7, 0x2, PT ;  /* 0x000000020700780c */ /* 0x000fc80003f45270 */
[----:B------:R-:W-:Y:S02]  /*10310*/  SEL R8, RZ, 0x1, P2 ;  /* 0x00000001ff087807 */ /* 0x000fe40001000000 */
[----:B------:R-:W-:Y:S02]  /*10320*/  SEL R7, R7, RZ, P2 ;  /* 0x000000ff07077207 */ /* 0x000fe40001000000 */
[----:B------:R-:W-:Y:S02]  /*10330*/  LOP3.LUT R139, R23, R8, RZ, 0x3c, !PT ;  /* 0x00000008178b7212 */ /* 0x000fe400078e3cff */
[----:B--2---:R-:W-:-:S13]  /*10340*/  ISETP.NE.AND P1, PT, R9, RZ, PT ;  /* 0x000000ff0900720c */ /* 0x004fda0003f25270 */
[----:B-1----:R-:W-:Y:S05]  /*10350*/  @P1 BRA `(.L_x_11491) ;  /* 0x0000000000301947 */ /* 0x002fea0003800000 */
[----:B------:R-:W-:Y:S05]  /*10360*/  @!P0 BRA `(.L_x_11492) ;  /* 0x0000000000048947 */ /* 0x000fea0003800000 */
[----:B------:R-:W-:Y:S01]  /*10370*/  BPT.TRAP 0x1 ;  /* 0x000000040000795c */ /* 0x000fe20000300000 */
.L_x_11492:
[----:B------:R-:W-:Y:S01]  /*10380*/  IMAD R9, R7, 0x8, R2 ;  /* 0x0000000807097824 */ /* 0x000fe200078e0202 */
[----:B------:R-:W-:-:S04]  /*10390*/  SHF.L.U32 R8, R139, 0x1f, RZ ;  /* 0x0000001f8b087819 */ /* 0x000fc800000006ff */
[----:B------:R0:W1:Y:S01]  /*103a0*/  SYNCS.PHASECHK.TRANS64.TRYWAIT P2, [R9+URZ+0x2d830], R8 ;  /* 0x02d83008090075a7 */ /* 0x000062000804017f */
[----:B------:R-:W-:Y:S05]  /*103b0*/  @!P0 BRA `(.L_x_11493) ;  /* 0x0000000000048947 */ /* 0x000fea0003800000 */
[----:B------:R-:W-:Y:S01]  /*103c0*/  BPT.TRAP 0x1 ;  /* 0x000000040000795c */ /* 0x000fe20000300000 */
.L_x_11493:
[----:B------:R-:W-:Y:S04]  /*103d0*/  BSSY B0, `(.L_x_11491) ;  /* 0x0000004000007945 */ /* 0x000fe80003800000 */
[----:B-1----:R-:W-:Y:S05]  /*103e0*/  @P2 BRA `(.L_x_11494) ;  /* 0x0000000000082947 */ /* 0x002fea0003800000 */
[----:B------:R-:W1:Y:S02]  /*103f0*/  SYNCS.PHASECHK.TRANS64.TRYWAIT P2, [R9+URZ+0x2d830], R8 ;  /* 0x02d83008090075a7 */ /* 0x000e64000804017f */
[----:B-1----:R-:W-:Y:S05]  /*10400*/  @!P2 BRA `(.L_x_11495) ;  /* 0x0000015000e8a947 */ /* 0x002fea0003800000 */
.L_x_11494:
[----:B------:R-:W-:Y:S05]  /*10410*/  BSYNC B0 ;  /* 0x0000000000007941 */ /* 0x000fea0003800000 */
.L_x_11491:
[----:B01----:R-:W2:Y:S04]  /*10420*/  LDL R8, [R1+0x48] ;  /* 0x0000480001087983 */ /* 0x003ea80000100800 */
[----:B------:R-:W3:Y:S04]  /*10430*/  LDL.64 R24, [R1+0x8] ;  /* 0x0000080001187983 */ /* 0x000ee80000100a00 */
[----:B------:R-:W4:Y:S04]  /*10440*/  LDL.64 R152, [R1+0x30] ;  /* 0x0000300001987983 */ /* 0x000f280000100a00 */
[----:B------:R-:W5:Y:S01]  /*10450*/  LDL.64 R150, [R1+0x28] ;  /* 0x0000280001967983 */ /* 0x000f620000100a00 */
[----:B------:R-:W0:Y:S01]  /*10460*/  S2R R10, SR_TID.X ;  /* 0x00000000000a7919 */ /* 0x000e220000002100 */
[----:B------:R-:W-:Y:S05]  /*10470*/  WARPSYNC.ALL ;  /* 0x0000000000007948 */ /* 0x000fea0003800000 */
        /* <DEDUP_REMOVED lines=9> */
[----:B------:R0:W-:Y:S01]  /*10510*/  BAR.SYNC.DEFER_BLOCKING R20, 0x100 ;  /* 0x000400140000751d */ /* 0x0001e20000010000 */
[----:B------:R-:W-:Y:S02]  /*10520*/  IMAD.MOV.U32 R11, RZ, RZ, -0x7fffffe0 ;  /* 0x80000020ff0b7424 */ /* 0x000fe400078e00ff */
[----:B--2---:R-:W-:Y:S01]  /*10530*/  IMAD R8, R7, 0x600, R8 ;  /* 0x0000060007087824 */ /* 0x004fe200078e0208 */
[----:B---3--:R-:W-:-:S04]  /*10540*/  R2UR UR8, R24 ;  /* 0x00000000180872ca */ /* 0x008fc800000e0000 */
[----:B------:R-:W-:Y:S02]  /*10550*/  R2UR UR10, R8 ;  /* 0x00000000080a72ca */ /* 0x000fe400000e0000 */
[----:B------:R-:W-:Y:S02]  /*10560*/  R2UR UR9, R25 ;  /* 0x00000000190972ca */ /* 0x000fe400000e0000 */
[----:B------:R-:W-:-:S11]  /*10570*/  WARPGROUP.ARRIVE ;  /* 0x00000000000079c5 */ /* 0x000fd60000000000 */
[----:B------:R-:W-:Y:S01]  /*10580*/  HGMMA.64x128x16.F32.BF16 R24, gdesc[UR8], RZ, !UPT, gsb0 ;  /* 0x01e00000081879f0 */ /* 0x000fe2000c0018ff */
[----:B------:R-:W-:Y:S01]  /*10590*/  VIADD R12, R8, 0x2 ;  /* 0x00000002080c7836 */ /* 0x000fe20000000000 */
[----:B----4-:R-:W-:Y:S02]  /*105a0*/  R2UR UR12, R152 ;  /* 0x00000000980c72ca */ /* 0x010fe400000e0000 */
[----:B------:R-:W-:Y:S02]  /*105b0*/  R2UR UR13, R153 ;  /* 0x00000000990d72ca */ /* 0x000fe400000e0000 */
[----:B------:R-:W-:Y:S01]  /*105c0*/  R2UR UR14, R12 ;  /* 0x000000000c0e72ca */ /* 0x000fe200000e0000 */
[----:B------:R-:W-:Y:S01]  /*105d0*/  VIADD R10, R8, 0x200 ;  /* 0x00000200080a7836 */ /* 0x000fe20000000000 */
[----:B------:R-:W-:Y:S02]  /*105e0*/  R2UR UR19, R11 ;  /* 0x000000000b1372ca */ /* 0x000fe400000e0000 */
[----:B-----5:R-:W-:-:S02]  /*105f0*/  R2UR UR16, R150 ;  /* 0x00000000961072ca */ /* 0x020fc400000e0000 */
[----:B------:R-:W-:Y:S02]  /*10600*/  R2UR UR18, R10 ;  /* 0x000000000a1272ca */ /* 0x000fe400000e0000 */
[----:B------:R-:W-:Y:S01]  /*10610*/  R2UR UR17, R151 ;  /* 0x00000000971172ca */ /* 0x000fe200000e0000 */
[----:B------:R-:W-:Y:S02]  /*10620*/  WARPGROUP.DEPBAR.LE gsb0, 0x0 ;  /* 0x00008000000079c5 */ /* 0x000fe40000010000 */
[----:B------:R-:W-:-:S06]  /*10630*/  WARPGROUP.ARRIVE ;  /* 0x00000000000079c5 */ /* 0x000fcc0000000000 */
[----:B------:R-:W-:Y:S01]  /*10640*/  HGMMA.64x128x16.F32.BF16 R24, gdesc[UR12], R24, gsb0 ;  /* 0x01e000000c1879f0 */ /* 0x000fe20008001818 */
[----:B------:R-:W-:Y:S01]  /*10650*/  VIADD R12, R8, 0x202 ;  /* 0x00000202080c7836 */ /* 0x000fe20000000000 */
[----:B------:R-:W-:Y:S02]  /*10660*/  R2UR UR23, R13 ;  /* 0x000000000d1772ca */ /* 0x000fe400000e0000 */
[----:B------:R-:W-:Y:S02]  /*10670*/  R2UR UR20, R148 ;  /* 0x00000000941472ca */ /* 0x000fe400000e0000 */
[----:B------:R-:W-:Y:S02]  /*10680*/  R2UR UR22, R12 ;  /* 0x000000000c1672ca */ /* 0x000fe400000e0000 */
[----:B------:R-:W-:Y:S01]  /*10690*/  R2UR UR21, R149 ;  /* 0x00000000951572ca */ /* 0x000fe200000e0000 */
[----:B------:R-:W-:Y:S02]  /*106a0*/  WARPGROUP.DEPBAR.LE gsb0, 0x0 ;  /* 0x00008000000079c5 */ /* 0x000fe40000010000 */
[----:B------:R-:W-:-:S06]  /*106b0*/  WARPGROUP.ARRIVE ;  /* 0x00000000000079c5 */ /* 0x000fcc0000000000 */
[----:B------:R-:W-:Y:S01]  /*106c0*/  HGMMA.64x128x16.F32.BF16 R24, gdesc[UR16], R24, gsb0 ;  /* 0x01e00000101879f0 */ /* 0x000fe20008001818 */
[----:B------:R-:W-:Y:S02]  /*106d0*/  VIADD R14, R8, 0x400 ;  /* 0x00000400080e7836 */ /* 0x000fe40000000000 */
[----:B------:R-:W-:Y:S01]  /*106e0*/  IMAD.MOV.U32 R15, RZ, RZ, -0x7fffffe0 ;  /* 0x80000020ff0f7424 */ /* 0x000fe200078e00ff */
[----:B------:R-:W-:Y:S02]  /*106f0*/  R2UR UR24, R146 ;  /* 0x00000000921872ca */ /* 0x000fe400000e0000 */
[----:B------:R-:W-:Y:S02]  /*10700*/  R2UR UR26, R14 ;  /* 0x000000000e1a72ca */ /* 0x000fe400000e0000 */
[----:B------:R-:W-:Y:S02]  /*10710*/  R2UR UR27, R15 ;  /* 0x000000000f1b72ca */ /* 0x000fe400000e0000 */
[----:B------:R-:W-:Y:S01]  /*10720*/  R2UR UR25, R147 ;  /* 0x00000000931972ca */ /* 0x000fe200000e0000 */
[----:B------:R-:W-:-:S02]  /*10730*/  WARPGROUP.DEPBAR.LE gsb0, 0x0 ;  /* 0x00008000000079c5 */ /* 0x000fc40000010000 */
        /* <DEDUP_REMOVED lines=17> */
.L_x_11497:
[----:B------:R-:W-:Y:S01]  /*10850*/  SHF.L.U32 R8, R23, 0x1f, RZ ;  /* 0x0000001f17087819 */ /* 0x000fe200000006ff */
[----:B------:R-:W-:-:S04]  /*10860*/  IMAD R9, R18, 0x8, R2 ;  /* 0x0000000812097824 */ /* 0x000fc800078e0202 */
[----:B------:R0:W1:Y:S01]  /*10870*/  SYNCS.PHASECHK.TRANS64.TRYWAIT P1, [R9+URZ+0x2d850], R8 ;  /* 0x02d85008090075a7 */ /* 0x000062000802017f */
[----:B------:R-:W-:Y:S05]  /*10880*/  @!P0 BRA `(.L_x_11498) ;  /* 0x0000000000048947 */ /* 0x000fea0003800000 */
[----:B------:R-:W-:Y:S01]  /*10890*/  BPT.TRAP 0x1 ;  /* 0x000000040000795c */ /* 0x000fe20000300000 */
.L_x_11498:
[----:B-1----:R-:W-:Y:S05]  /*108a0*/  @P1 BRA `(.L_x_11496) ;  /* 0x0000000000081947 */ /* 0x002fea0003800000 */
[----:B------:R-:W1:Y:S02]  /*108b0*/  SYNCS.PHASECHK.TRANS64.TRYWAIT P1, [R9+URZ+0x2d850], R8 ;  /* 0x02d85008090075a7 */ /* 0x000e64000802017f */
[----:B-1----:R-:W-:Y:S05]  /*108c0*/  @!P1 BRA `(.L_x_11499) ;  /* 0x0000014c00cc9947 */ /* 0x002fea0003800000 */
.L_x_11496:
[----:B01----:R-:W-:Y:S01]  /*108d0*/  VIADD R8, R2, 0x400 ;  /* 0x0000040002087836 */ /* 0x003fe20000000000 */
[----:B------:R-:W-:Y:S05]  /*108e0*/  WARPSYNC.ALL ;  /* 0x0000000000007948 */ /* 0x000fea0003800000 */
[----:B------:R-:W-:Y:S01]  /*108f0*/  SHF.R.U32.HI R8, RZ, 0x4, R8 ;  /* 0x00000004ff087819 */ /* 0x000fe20000011608 */
[----:B------:R-:W-:Y:S01]  /*10900*/  IMAD.MOV.U32 R9, RZ, RZ, -0x7fffffe0 ;  /* 0x80000020ff097424 */ /* 0x000fe200078e00ff */
[----:B------:R-:W-:Y:S01]  /*10910*/  WARPGROUP.ARRIVE ;  /* 0x00000000000079c5 */ /* 0x000fe20000000000 */
[----:B------:R-:W-:Y:S01]  /*10920*/  UMOV UR9, 0x40000040 ;  /* 0x4000004000097882 */ /* 0x000fe20000000000 */
[----:B------:R-:W-:Y:S01]  /*10930*/  LOP3.LUT R8, R8, 0x3fff, RZ, 0xc0, !PT ;  /* 0x00003fff08087812 */ /* 0x000fe200078ec0ff */
[----:B------:R-:W-:Y:S01]  /*10940*/  IMAD.MOV.U32 R11, RZ, RZ, -0x7fffffe0 ;  /* 0x80000020ff0b7424 */ /* 0x000fe200078e00ff */
[----:B------:R-:W-:Y:S01]  /*10950*/  R2UR UR11, R9 ;  /* 0x00000000090b72ca */ /* 0x000fe200000e0000 */
[----:B------:R-:W-:Y:S01]  /*10960*/  UMOV UR13, 0x40000040 ;  /* 0x40000040000d7882 */ /* 0x000fe20000000000 */
[----:B------:R-:W-:Y:S01]  /*10970*/  LOP3.LUT R8, R8, 0x2000000, RZ, 0xfc, !PT ;  /* 0x0200000008087812 */ /* 0x000fe200078efcff */
[----:B------:R-:W-:Y:S01]  /*10980*/  UMOV UR17, 0x40000040 ;  /* 0x4000004000117882 */ /* 0x000fe20000000000 */
[C---:B------:R-:W-:Y:S01]  /*10990*/  R2UR UR15, R11.reuse ;  /* 0x000000000b0f72ca */ /* 0x040fe200000e0000 */
[----:B------:R-:W-:Y:S01]  /*109a0*/  UMOV UR21, 0x40000040 ;  /* 0x4000004000157882 */ /* 0x000fe20000000000 */
[C---:B------:R-:W-:Y:S01]  /*109b0*/  R2UR UR19, R11.reuse ;  /* 0x000000000b1372ca */ /* 0x040fe200000e0000 */
[----:B------:R-:W-:Y:S01]  /*109c0*/  IMAD R8, R18, 0x600, R8 ;  /* 0x0000060012087824 */ /* 0x000fe200078e0208 */
[C---:B------:R-:W-:Y:S01]  /*109d0*/  R2UR UR23, R11.reuse ;  /* 0x000000000b1772ca */ /* 0x040fe200000e0000 */
[----:B------:R-:W-:Y:S01]  /*109e0*/  UMOV UR25, 0x40000040 ;  /* 0x4000004000197882 */ /* 0x000fe20000000000 */
[C---:B------:R-:W-:Y:S01]  /*109f0*/  R2UR UR27, R11.reuse ;  /* 0x000000000b1b72ca */ /* 0x040fe200000e0000 */
[C---:B------:R-:W-:Y:S01]  /*10a00*/  VIADD R10, R8.reuse, 0x40 ;  /* 0x00000040080a7836 */ /* 0x040fe20000000000 */
[----:B------:R-:W-:Y:S01]  /*10a10*/  R2UR UR10, R8 ;  /* 0x00000000080a72ca */ /* 0x000fe200000e0000 */
[----:B------:R-:W-:Y:S01]  /*10a20*/  UMOV UR29, 0x40000040 ;  /* 0x40000040001d7882 */ /* 0x000fe20000000000 */
[C---:B------:R-:W-:Y:S01]  /*10a30*/  R2UR UR31, R11.reuse ;  /* 0x000000000b1f72ca */ /* 0x040fe200000e0000 */
[----:B------:R-:W-:Y:S01]  /*10a40*/  UMOV UR33, 0x40000040 ;  /* 0x4000004000217882 */ /* 0x000fe20000000000 */
[----:B------:R-:W-:Y:S01]  /*10a50*/  R2UR UR14, R10 ;  /* 0x000000000a0e72ca */ /* 0x000fe200000e0000 */
[----:B------:R-:W-:Y:S01]  /*10a60*/  VIADD R10, R8, 0x80 ;  /* 0x00000080080a7836 */ /* 0x000fe20000000000 */
[----:B------:R-:W-:Y:S01]  /*10a70*/  R2UR UR35, R11 ;  /* 0x000000000b2372ca */ /* 0x000fe200000e0000 */
[----:B------:R-:W-:Y:S01]  /*10a80*/  UMOV UR45, 0x40000040 ;  /* 0x40000040002d7882 */ /* 0x000fe20000000000 */
[----:B------:R-:W-:Y:S01]  /*10a90*/  R2UR UR47, R9 ;  /* 0x00000000092f72ca */ /* 0x000fe200000e0000 */
[----:B------:R-:W0:Y:S01]  /*10aa0*/  S2R R13, SR_TID.X ;  /* 0x00000000000d7919 */ /* 0x000e220000002100 */
[----:B------:R-:W-:Y:S01]  /*10ab0*/  R2UR UR18, R10 ;  /* 0x000000000a1272ca */ /* 0x000fe200000e0000 */
[----:B------:R-:W-:-:S05]  /*10ac0*/  VIADD R10, R8, 0xc0 ;  /* 0x000000c0080a7836 */ /* 0x000fca0000000000 */
[----:B------:R-:W-:Y:S01]  /*10ad0*/  R2UR UR22, R10 ;  /* 0x000000000a1672ca */ /* 0x000fe200000e0000 */
[----:B------:R-:W-:-:S05]  /*10ae0*/  VIADD R10, R8, 0x100 ;  /* 0x00000100080a7836 */ /* 0x000fca0000000000 */
[----:B------:R-:W-:Y:S01]  /*10af0*/  R2UR UR26, R10 ;  /* 0x000000000a1a72ca */ /* 0x000fe200000e0000 */
[----:B------:R-:W-:-:S05]  /*10b00*/  VIADD R10, R8, 0x140 ;  /* 0x00000140080a7836 */ /* 0x000fca0000000000 */
[----:B------:R-:W-:Y:S01]  /*10b10*/  R2UR UR30, R10 ;  /* 0x000000000a1e72ca */ /* 0x000fe200000e0000 */
[C---:B------:R-:W-:Y:S02]  /*10b20*/  VIADD R10, R8.reuse, 0x180 ;  /* 0x00000180080a7836 */ /* 0x040fe40000000000 */
[----:B------:R-:W-:-:S03]  /*10b30*/  VIADD R8, R8, 0x1c0 ;  /* 0x000001c008087836 */ /* 0x000fc60000000000 */
[----:B------:R-:W-:Y:S02]  /*10b40*/  R2UR UR34, R10 ;  /* 0x000000000a2272ca */ /* 0x000fe400000e0000 */
[----:B------:R-:W-:Y:S01]  /*10b50*/  R2UR UR46, R8 ;  /* 0x00000000082e72ca */ /* 0x000fe200000e0000 */
[----:B------:R-:W-:Y:S01]  /*10b60*/  IMAD R8, R141, 0x2000, R2 ;  /* 0x000020008d087824 */ /* 0x000fe200078e0202 */
[----:B0-----:R-:W-:-:S04]  /*10b70*/  SHF.R.U32.HI R12, RZ, 0x7, R13 ;  /* 0x00000007ff0c7819 */ /* 0x001fc8000001160d */
[----:B------:R-:W-:Y:S02]  /*10b80*/  R2UR UR8, R8 ;  /* 0x00000000080872ca */ /* 0x000fe400000e0000 */
[----:B------:R-:W-:Y:S01]  /*10b90*/  ISETP.GE.U32.AND P1, PT, R13, 0x180, PT ;  /* 0x000001800d00780c */ /* 0x000fe20003f26070 */
[----:B------:R-:W-:-:S05]  /*10ba0*/  VIADD R8, R12, 0x9 ;  /* 0x000000090c087836 */ /* 0x000fca0000000000 */
[----:B------:R-:W-:-:S05]  /*10bb0*/  SEL R8, R8, 0x9, !P1 ;  /* 0x0000000908087807 */ /* 0x000fca0004800000 */
[----:B------:R-:W-:-:S04]  /*10bc0*/  UIADD3 UR8, UR8, 0x21800, URZ ;  /* 0x0002180008087890 */ /* 0x000fc8000fffe03f */
[----:B------:R-:W-:-:S04]  /*10bd0*/  USHF.R.U32.HI UR8, URZ, 0x4, UR8 ;  /* 0x000000043f087899 */ /* 0x000fc80008011608 */
[----:B------:R-:W-:-:S04]  /*10be0*/  ULOP3.LUT UR8, UR8, 0x3fff, URZ, 0xc0, !UPT ;  /* 0x00003fff08087892 */ /* 0x000fc8000f8ec03f */
[----:B------:R-:W-:-:S04]  /*10bf0*/  ULOP3.LUT UR8, UR8, 0x10000, URZ, 0xfc, !UPT ;  /* 0x0001000008087892 */ /* 0x000fc8000f8efc3f */
[----:B------:R-:W-:Y:S02]  /*10c00*/  UIADD3 UR12, UR8, 0x2, URZ ;  /* 0x00000002080c7890 */ /* 0x000fe4000fffe03f */
[----:B------:R-:W-:Y:S02]  /*10c10*/  UIADD3 UR16, UR8, 0x4, URZ ;  /* 0x0000000408107890 */ /* 0x000fe4000fffe03f */
[----:B------:R-:W-:Y:S02]  /*10c20*/  UIADD3 UR20, UR8, 0x6, URZ ;  /* 0x0000000608147890 */ /* 0x000fe4000fffe03f */
[----:B------:R-:W-:Y:S01]  /*10c30*/  HGMMA.64x96x16.F32.BF16 R88, gdesc[UR8].tnspB, R88, gsb0 ;  /* 0x41600000085879f0 */ /* 0x000fe20008001858 */
[----:B------:R-:W-:Y:S02]  /*10c40*/  UIADD3 UR24, UR8, 0x600, URZ ;  /* 0x0000060008187890 */ /* 0x000fe4000fffe03f */
[----:B------:R-:W-:Y:S02]  /*10c50*/  UIADD3 UR28, UR8, 0x602, URZ ;  /* 0x00000602081c7890 */ /* 0x000fe4000fffe03f */
[----:B------:R-:W-:-:S02]  /*10c60*/  UIADD3 UR32, UR8, 0x604, URZ ;  /* 0x0000060408207890 */ /* 0x000fc4000fffe03f */
[----:B------:R-:W-:Y:S01]  /*10c70*/  UIADD3 UR44, UR8, 0x606, URZ ;  /* 0x00000606082c7890 */ /* 0x000fe2000fffe03f */
        /* <DEDUP_REMOVED lines=25> */
.L_x_11500:
[----:B------:R-:W2:Y:S04]  /*10e10*/  LDL R11, [R1+0x60] ;  /* 0x00006000010b7983 */ /* 0x000ea80000100800 */
[----:B0-----:R-:W2:Y:S01]  /*10e20*/  LDL R8, [R1+0x98] ;  /* 0x0000980001087983 */ /* 0x001ea20000100800 */
[----:B------:R-:W-:Y:S01]  /*10e30*/  ISETP.NE.AND P1, PT, R142, 0x1, PT ;  /* 0x000000018e00780c */ /* 0x000fe20003f25270 */
[----:B------:R-:W-:Y:S01]  /*10e40*/  FMUL.FTZ R21, R32, UR50 ;  /* 0x0000003220157c20 */ /* 0x000fe20008410000 */
[----:B------:R-:W-:Y:S01]  /*10e50*/  FMUL.FTZ R32, R42, UR50 ;  /* 0x000000322a207c20 */ /* 0x000fe20008410000 */
[----:B------:R-:W-:Y:S01]  /*10e60*/  FMUL.FTZ R42, R52, UR50 ;  /* 0x00000032342a7c20 */ /* 0x000fe20008410000 */
[----:B------:R-:W-:Y:S02]  /*10e70*/  IMAD R52, R7, 0x8, R2 ;  /* 0x0000000807347824 */ /* 0x000fe400078e0202 */
        /* <DEDUP_REMOVED lines=8> */
[----:B------:R-:W0:Y:S01]  /*10f00*/  @P1 LDC R10, c[0x0][0x44c] ;  /* 0x00011300ff0a1b82 */ /* 0x000e220000000800 */
[----:B------:R-:W-:Y:S02]  /*10f10*/  IMAD.U32 R53, RZ, RZ, UR38 ;  /* 0x00000026ff357e24 */ /* 0x000fe4000f8e00ff */
        /* <DEDUP_REMOVED lines=25> */
[----:B------:R3:W-:Y:S01]  /*110b0*/  SYNCS.ARRIVE.TRANS64.RED.A1T0 RZ, [R52+URZ], RZ ;  /* 0x000000ff34ff79a7 */ /* 0x0007e2000810043f */
        /* <DEDUP_REMOVED lines=40> */
[----:B--2---:R-:W-:-:S02]  /*11340*/  IMAD.IADD R8, R8, 0x1, R11 ;  /* 0x0000000108087824 */ /* 0x004fc400078e020b */
        /* <DEDUP_REMOVED lines=18> */
[----:B------:R-:W0:Y:S01]  /*11470*/  SHFL.IDX PT, R85, R8, RZ, 0x1c1f ;  /* 0x001c1fff08557589 */ /* 0x000e2200000e0000 */
[----:B------:R-:W-:-:S02]  /*11480*/  IMAD.SHL.U32 R79, R0, 0x80, RZ ;  /* 0x00000080004f7824 */ /* 0x000fc400078e00ff */
[----:B------:R-:W-:Y:S01]  /*11490*/  FMUL.FTZ R34, R44, UR50 ;  /* 0x000000322c227c20 */ /* 0x000fe20008410000 */
[----:B------:R-:W-:Y:S01]  /*114a0*/  FMUL.FTZ R44, R54, UR50 ;  /* 0x00000032362c7c20 */ /* 0x000fe20008410000 */
[----:B------:R-:W-:Y:S01]  /*114b0*/  FMUL.FTZ R54, R62, UR50 ;  /* 0x000000323e367c20 */ /* 0x000fe20008410000 */
[----:B------:R-:W-:Y:S01]  /*114c0*/  FMUL.FTZ R62, R70, UR50 ;  /* 0x00000032463e7c20 */ /* 0x000fe20008410000 */
[----:B------:R-:W-:Y:S01]  /*114d0*/  FMUL.FTZ R70, R78, UR50 ;  /* 0x000000324e467c20 */ /* 0x000fe20008410000 */
[----:B---3--:R-:W-:Y:S01]  /*114e0*/  IADD3 R52, -R79, 0x1, RZ ;  /* 0x000000014f347810 */ /* 0x008fe20007ffe1ff */
[----:B------:R-:W-:Y:S01]  /*114f0*/  FMUL.FTZ R78, R86, UR50 ;  /* 0x00000032564e7c20 */ /* 0x000fe20008410000 */
[----:B------:R-:W-:Y:S01]  /*11500*/  FMUL.FTZ R80, R87, UR50 ;  /* 0x0000003257507c20 */ /* 0x000fe20008410000 */
[----:B------:R-:W-:Y:S01]  /*11510*/  PLOP3.LUT P1, PT, PT, PT, UP0, 0x40, 0x0 ;  /* 0x000000000000781c */ /* 0x000fe20003f2e808 */
[----:B------:R-:W1:Y:S01]  /*11520*/  MUFU.TANH R9, R9 ;  /* 0x0000000900097308 */ /* 0x000e620000002400 */
[----:B------:R-:W-:-:S05]  /*11530*/  IMAD R52, R156, -0x2, R52 ;  /* 0xfffffffe9c347824 */ /* 0x000fca00078e0234 */
[----:B------:R-:W-:Y:S02]  /*11540*/  IADD3 R52, -R154, R52, R155 ;  /* 0x000000349a347210 */ /* 0x000fe40007ffe19b */
[----:B------:R-:W2:Y:S03]  /*11550*/  MUFU.TANH R10, R10 ;  /* 0x0000000a000a7308 */ /* 0x000ea60000002400 */
[C---:B------:R-:W-:Y:S02]  /*11560*/  VIADD R84, R52.reuse, UR49 ;  /* 0x0000003134547c36 */ /* 0x040fe40008000000 */
[----:B------:R-:W-:Y:S02]  /*11570*/  VIADD R83, R52, UR52 ;  /* 0x0000003434537c36 */ /* 0x000fe40008000000 */
[C---:B0-----:R-:W-:Y:S01]  /*11580*/  IMAD.IADD R82, R85.reuse, 0x1, R84 ;  /* 0x0000000155527824 */ /* 0x041fe200078e0254 */
[----:B------:R-:W0:Y:S01]  /*11590*/  MUFU.TANH R11, R11 ;  /* 0x0000000b000b7308 */ /* 0x000e220000002400 */
[----:B------:R-:W-:-:S07]  /*115a0*/  IMAD.IADD R81, R85, 0x1, R83 ;  /* 0x0000000155517824 */ /* 0x000fce00078e0253 */
        /* <DEDUP_REMOVED lines=42> */
.L_x_11503:
[----:B------:R-:W-:-:S05]  /*11850*/  IMAD.U32 R86, RZ, RZ, UR41 ;  /* 0x00000029ff567e24 */ /* 0x000fca000f8e00ff */
[----:B------:R-:W-:-:S13]  /*11860*/  ISETP.NE.AND P1, PT, R86, 0x1, PT ;  /* 0x000000015600780c */ /* 0x000fda0003f25270 */
[----:B------:R-:W1:Y:S02]  /*11870*/  @P1 LDC.64 R52, c[0x0][0x9e8] ;  /* 0x00027a00ff341b82 */ /* 0x000e640000000a00 */
[----:B-1----:R-:W-:-:S05]  /*11880*/  @P1 IMAD.HI.U32 R52, R85, R52, RZ ;  /* 0x0000003455341227 */ /* 0x002fca00078e00ff */
[----:B------:R-:W-:-:S07]  /*11890*/  @P1 SHF.R.U32.HI R85, RZ, R53, R52 ;  /* 0x00000035ff551219 */ /* 0x000fce0000011634 */
.L_x_11504:
[----:B------:R-:W-:Y:S05]  /*118a0*/  BSYNC B0 ;  /* 0x0000000000007941 */ /* 0x000fea0003800000 */
.L_x_11502:
[----:B------:R-:W-:-:S04]  /*118b0*/  IMAD R85, R85, R86, -R79 ;  /* 0x0000005655557224 */ /* 0x000fc800078e0a4f */
[----:B------:R-:W-:-:S05]  /*118c0*/  IMAD R85, R156, -0x2, R85 ;  /* 0xfffffffe9c557824 */ /* 0x000fca00078e0255 */
[----:B------:R-:W-:Y:S02]  /*118d0*/  VIMNMX R81, R81, R85, !PT ;  /* 0x0000005551517248 */ /* 0x000fe40007fe0100 */
[----:B------:R-:W-:-:S07]  /*118e0*/  VIADDMNMX R82, R85, R86, R82, PT ;  /* 0x0000005655527246 */ /* 0x000fce0003800152 */
.L_x_11501:
[----:B------:R-:W-:Y:S01]  /*118f0*/  ISETP.GT.AND P1, PT, R0, -0x1, PT ;  /* 0xffffffff0000780c */ /* 0x000fe20003f24270 */
[----:B------:R-:W1:Y:S03]  /*11900*/  SHFL.IDX PT, R8, R8, 0x1, 0x1c1f ;  /* 0x003c1f0008087f89 */ /* 0x000e6600000e0000 */
        /* <DEDUP_REMOVED lines=14> */
[----:B------:R-:W-:Y:S02]  /*119f0*/  ISETP.GT.AND P2, PT, R81, 0x10, P1 ;  /* 0x000000105100780c */ /* 0x000fe40000f44270 */
[----:B------:R-:W-:Y:S02]  /*11a00*/  FSEL R23, R23, -INF , !P4 ;  /* 0xff80000017177808 */ /* 0x000fe40006000000 */
[----:B------:R-:W-:Y:S02]  /*11a10*/  ISETP.GT.AND P4, PT, R81, 0x20, P1 ;  /* 0x000000205100780c */ /* 0x000fe40000f84270 */
[----:B------:R-:W-:-:S02]  /*11a20*/  ISETP.LT.OR P3, PT, R82, 0xa, P3 ;  /* 0x0000000a5200780c */ /* 0x000fc40001f61670 */
[C---:B------:R-:W-:Y:S02]  /*11a30*/  ISETP.LT.OR P2, PT, R82.reuse, 0x11, P2 ;  /* 0x000000115200780c */ /* 0x040fe40001741670 */
[----:B------:R-:W-:Y:S02]  /*11a40*/  ISETP.LT.OR P4, PT, R82, 0x21, P4 ;  /* 0x000000215200780c */ /* 0x000fe40002781670 */
[----:B------:R-:W-:Y:S02]  /*11a50*/  FSEL R14, R14, -INF , !P3 ;  /* 0xff8000000e0e7808 */ /* 0x000fe40005800000 */
[----:B------:R-:W-:Y:S02]  /*11a60*/  FSEL R21, R21, -INF , !P2 ;  /* 0xff80000015157808 */ /* 0x000fe40005000000 */
[C---:B------:R-:W-:Y:S02]  /*11a70*/  ISETP.GT.AND P3, PT, R81.reuse, 0x18, P1 ;  /* 0x000000185100780c */ /* 0x040fe40000f64270 */
[----:B------:R-:W-:-:S02]  /*11a80*/  ISETP.GT.AND P2, PT, R81, 0x19, P1 ;  /* 0x000000195100780c */ /* 0x000fc40000f44270 */
[----:B------:R-:W-:Y:S02]  /*11a90*/  FSEL R30, R30, -INF , !P4 ;  /* 0xff8000001e1e7808 */ /* 0x000fe40006000000 */
[----:B------:R-:W-:Y:S02]  /*11aa0*/  ISETP.GT.AND P4, PT, R81, 0x29, P1 ;  /* 0x000000295100780c */ /* 0x000fe40000f84270 */
[C---:B------:R-:W-:Y:S02]  /*11ab0*/  ISETP.LT.OR P3, PT, R82.reuse, 0x19, P3 ;  /* 0x000000195200780c */ /* 0x040fe40001f61670 */
[C---:B------:R-:W-:Y:S02]  /*11ac0*/  ISETP.LT.OR P2, PT, R82.reuse, 0x1a, P2 ;  /* 0x0000001a5200780c */ /* 0x040fe40001741670 */
[----:B------:R-:W-:Y:S02]  /*11ad0*/  ISETP.LT.OR P4, PT, R82, 0x2a, P4 ;  /* 0x0000002a5200780c */ /* 0x000fe40002781670 */
[----:B0-----:R-:W-:-:S02]  /*11ae0*/  FSEL R52, R26, -INF , !P3 ;  /* 0xff8000001a347808 */ /* 0x001fc40005800000 */
[----:B------:R-:W-:Y:S02]  /*11af0*/  FSEL R53, R27, -INF , !P2 ;  /* 0xff8000001b357808 */ /* 0x000fe40005000000 */
[C---:B------:R-:W-:Y:S02]  /*11b00*/  ISETP.GT.AND P3, PT, R81.reuse, 0x21, P1 ;  /* 0x000000215100780c */ /* 0x040fe40000f64270 */
        /* <DEDUP_REMOVED lines=15> */
[----:B------:R-:W-:-:S02]  /*11c00*/  FSEL R38, R38, -INF , !P3 ;  /* 0xff80000026267808 */ /* 0x000fc40005800000 */
        /* <DEDUP_REMOVED lines=40> */
[----:B------:R-:W-:Y:S02]  /*11e90*/  PLOP3.LUT P4, PT, PT, PT, UP0, 0x40, 0x0 ;  /* 0x000000000000781c */ /* 0x000fe40003f8e808 */
[----:B------:R-:W-:-:S02]  /*11ea0*/  ISETP.LT.OR P3, PT, R82, 0x6a, P3 ;  /* 0x0000006a5200780c */ /* 0x000fc40001f61670 */
[----:B------:R-:W-:Y:S02]  /*11eb0*/  ISETP.LT.OR P2, PT, R82, 0x71, P2 ;  /* 0x000000715200780c */ /* 0x000fe40001741670 */
[----:B------:R-:W-:Y:S02]  /*11ec0*/  FSEL R69, R69, -INF , !P3 ;  /* 0xff80000045457808 */ /* 0x000fe40005800000 */
[----:B------:R-:W-:Y:S02]  /*11ed0*/  FSEL R72, R72, -INF , !P2 ;  /* 0xff80000048487808 */ /* 0x000fe40005000000 */
[C---:B------:R-:W-:Y:S02]  /*11ee0*/  ISETP.GT.AND P3, PT, R81.reuse, 0x78, P1 ;  /* 0x000000785100780c */ /* 0x040fe40000f64270 */
[----:B------:R-:W-:Y:S02]  /*11ef0*/  ISETP.GT.AND P2, PT, R81, 0x79, P1 ;  /* 0x000000795100780c */ /* 0x000fe40000f44270 */
[----:B------:R-:W-:-:S02]  /*11f00*/  ISETP.LT.OR P3, PT, R82, 0x79, P3 ;  /* 0x000000795200780c */ /* 0x000fc40001f61670 */
[----:B------:R-:W-:Y:S02]  /*11f10*/  ISETP.LT.OR P2, PT, R82, 0x7a, P2 ;  /* 0x0000007a5200780c */ /* 0x000fe40001741670 */
[----:B------:R-:W-:Y:S02]  /*11f20*/  FSEL R76, R76, -INF , !P3 ;  /* 0xff8000004c4c7808 */ /* 0x000fe40005800000 */
[----:B------:R-:W-:Y:S01]  /*11f30*/  FSEL R77, R77, -INF , !P2 ;  /* 0xff8000004d4d7808 */ /* 0x000fe20005000000 */
[----:B------:R-:W-:Y:S08]  /*11f40*/  @P4 BRA `(.L_x_11505) ;  /* 0x0000000000584947 */ /* 0x000ff00003800000 */
        /* <DEDUP_REMOVED lines=12> */
.L_x_11507:
[----:B------:R-:W-:-:S05]  /*12010*/  IMAD.U32 R81, RZ, RZ, UR41 ;  /* 0x00000029ff517e24 */ /* 0x000fca000f8e00ff */
[----:B------:R-:W-:-:S13]  /*12020*/  ISETP.NE.AND P2, PT, R81, 0x1, PT ;  /* 0x000000015100780c */ /* 0x000fda0003f45270 */
[----:B------:R-:W0:Y:S02]  /*12030*/  @P2 LDC.64 R26, c[0x0][0x9e8] ;  /* 0x00027a00ff1a2b82 */ /* 0x000e240000000a00 */
[----:B0-----:R-:W-:-:S05]  /*12040*/  @P2 IMAD.HI.U32 R26, R8, R26, RZ ;  /* 0x0000001a081a2227 */ /* 0x001fca00078e00ff */
[----:B------:R-:W-:-:S07]  /*12050*/  @P2 SHF.R.U32.HI R8, RZ, R27, R26 ;  /* 0x0000001bff082219 */ /* 0x000fce000001161a */
.L_x_11508:
[----:B------:R-:W-:Y:S05]  /*12060*/  BSYNC B0 ;  /* 0x0000000000007941 */ /* 0x000fea0003800000 */
.L_x_11506:
[----:B------:R-:W-:-:S04]  /*12070*/  IMAD R8, R8, R81, -R79 ;  /* 0x0000005108087224 */ /* 0x000fc800078e0a4f */
[----:B------:R-:W-:-:S05]  /*12080*/  IMAD R8, R156, -0x2, R8 ;  /* 0xfffffffe9c087824 */ /* 0x000fca00078e0208 */
[----:B------:R-:W-:Y:S02]  /*12090*/  VIMNMX R83, R83, R8, !PT ;  /* 0x0000000853537248 */ /* 0x000fe40007fe0100 */
[----:B------:R-:W-:-:S07]  /*120a0*/  VIADDMNMX R84, R8, R81, R84, PT ;  /* 0x0000005108547246 */ /* 0x000fce0003800154 */
.L_x_11505:
[----:B------:R-:W-:Y:S01]  /*120b0*/  FMNMX.FTZ R8, R9, R5, !PT ;  /* 0x0000000509087209 */ /* 0x000fe20007810000 */
[----:B------:R-:W-:Y:S01]  /*120c0*/  UMOV UR51, UR7 ;  /* 0x0000000700337c82 */ /* 0x000fe20008000000 */
[C---:B------:R-:W-:Y:S02]  /*120d0*/  ISETP.GT.AND P4, PT, R83.reuse, 0x1, P1 ;  /* 0x000000015300780c */ /* 0x040fe40000f84270 */
[C---:B------:R-:W-:Y:S02]  /*120e0*/  ISETP.GT.AND P2, PT, R83.reuse, 0x8, P1 ;  /* 0x000000085300780c */ /* 0x040fe40000f44270 */
[----:B------:R-:W-:Y:S02]  /*120f0*/  ISETP.GT.AND P3, PT, R83, 0x9, P1 ;  /* 0x000000095300780c */ /* 0x000fe40000f64270 */
[----:B------:R-:W-:Y:S02]  /*12100*/  FMNMX.FTZ R8, R10, R8, !PT ;  /* 0x000000080a087209 */ /* 0x000fe40007810000 */
[----:B------:R-:W-:-:S02]  /*12110*/  ISETP.LT.OR P4, PT, R84, 0x2, P4 ;  /* 0x000000025400780c */ /* 0x000fc40002781670 */
[C---:B------:R-:W-:Y:S02]  /*12120*/  ISETP.LT.OR P2, PT, R84.reuse, 0x9, P2 ;  /* 0x000000095400780c */ /* 0x040fe40001741670 */
[----:B------:R-:W-:Y:S02]  /*12130*/  ISETP.LT.OR P3, PT, R84, 0xa, P3 ;  /* 0x0000000a5400780c */ /* 0x000fe40001f61670 */
[----:B------:R-:W-:Y:S02]  /*12140*/  FMNMX.FTZ R8, R13, R8, !PT ;  /* 0x000000080d087209 */ /* 0x000fe40007810000 */
[----:B------:R-:W-:Y:S02]  /*12150*/  FSEL R12, R12, -INF , !P4 ;  /* 0xff8000000c0c7808 */ /* 0x000fe40006000000 */
[----:B------:R-:W-:Y:S02]  /*12160*/  FSEL R15, R15, -INF , !P2 ;  /* 0xff8000000f0f7808 */ /* 0x000fe40005000000 */
[----:B------:R-:W-:-:S02]  /*12170*/  FSEL R20, R20, -INF , !P3 ;  /* 0xff80000014147808 */ /* 0x000fc40005800000 */
[----:B------:R-:W-:Y:S02]  /*12180*/  FMNMX.FTZ R8, R14, R8, !PT ;  /* 0x000000080e087209 */ /* 0x000fe40007810000 */
        /* <DEDUP_REMOVED lines=11> */
[C---:B------:R-:W-:Y:S02]  /*12240*/  ISETP.GT.AND P4, PT, R83.reuse, 0x19, P1 ;  /* 0x000000195300780c */ /* 0x040fe40000f84270 */
[C---:B------:R-:W-:Y:S02]  /*12250*/  ISETP.GT.AND P2, PT, R83.reuse, 0x20, P1 ;  /* 0x000000205300780c */ /* 0x040fe40000f44270 */
[----:B------:R-:W-:Y:S02]  /*12260*/  ISETP.GT.AND P3, PT, R83, 0x21, P1 ;  /* 0x000000215300780c */ /* 0x000fe40000f64270 */
[----:B------:R-:W-:Y:S02]  /*12270*/  FMNMX.FTZ R8, R52, R8, !PT ;  /* 0x0000000834087209 */ /* 0x000fe40007810000 */
[C---:B------:R-:W-:Y:S02]  /*12280*/  ISETP.LT.OR P4, PT, R84.reuse, 0x1a, P4 ;  /* 0x0000001a5400780c */ /* 0x040fe40002781670 */
[----:B------:R-:W-:-:S02]  /*12290*/  ISETP.LT.OR P2, PT, R84, 0x21, P2 ;  /* 0x000000215400780c */ /* 0x000fc40001741670 */
[----:B------:R-:W-:Y:S02]  /*122a0*/  ISETP.LT.OR P3, PT, R84, 0x22, P3 ;  /* 0x000000225400780c */ /* 0x000fe40001f61670 */
[----:B------:R-:W-:Y:S02]  /*122b0*/  FMNMX.FTZ R8, R53, R8, !PT ;  /* 0x0000000835087209 */ /* 0x000fe40007810000 */
[----:B------:R-:W-:Y:S02]  /*122c0*/  FSEL R29, R29, -INF , !P4 ;  /* 0xff8000001d1d7808 */ /* 0x000fe40006000000 */
[----:B------:R-:W-:Y:S02]  /*122d0*/  FSEL R32, R32, -INF , !P2 ;  /* 0xff80000020207808 */ /* 0x000fe40005000000 */
[----:B------:R-:W-:Y:S02]  /*122e0*/  FSEL R33, R33, -INF , !P3 ;  /* 0xff80000021217808 */ /* 0x000fe40005800000 */
[----:B------:R-:W-:-:S02]  /*122f0*/  ISETP.GT.AND P4, PT, R83, 0x28, P1 ;  /* 0x000000285300780c */ /* 0x000fc40000f84270 */
[C---:B------:R-:W-:Y:S02]  /*12300*/  ISETP.GT.AND P2, PT, R83.reuse, 0x29, P1 ;  /* 0x000000295300780c */ /* 0x040fe40000f44270 */
[----:B------:R-:W-:Y:S02]  /*12310*/  ISETP.GT.AND P3, PT, R83, 0x30, P1 ;  /* 0x000000305300780c */ /* 0x000fe40000f64270 */
[----:B------:R-:W-:Y:S02]  /*12320*/  FMNMX.FTZ R8, R30, R8, !PT ;  /* 0x000000081e087209 */ /* 0x000fe40007810000 */
[C---:B------:R-:W-:Y:S02]  /*12330*/  ISETP.LT.OR P4, PT, R84.reuse, 0x29, P4 ;  /* 0x000000295400780c */ /* 0x040fe40002781670 */
[C---:B------:R-:W-:Y:S02]  /*12340*/  ISETP.LT.OR P2, PT, R84.reuse, 0x2a, P2 ;  /* 0x0000002a5400780c */ /* 0x040fe40001741670 */
[----:B------:R-:W-:-:S02]  /*12350*/  ISETP.LT.OR P3, PT, R84, 0x31, P3 ;  /* 0x000000315400780c */ /* 0x000fc40001f61670 */
[----:B------:R-:W-:Y:S02]  /*12360*/  FMNMX.FTZ R8, R31, R8, !PT ;  /* 0x000000081f087209 */ /* 0x000fe40007810000 */
[----:B------:R-:W-:Y:S02]  /*12370*/  FSEL R36, R36, -INF , !P4 ;  /* 0xff80000024247808 */ /* 0x000fe40006000000 */
[----:B------:R-:W-:Y:S02]  /*12380*/  FSEL R37, R37, -INF , !P2 ;  /* 0xff80000025257808 */ /* 0x000fe40005000000 */
[----:B------:R-:W-:Y:S02]  /*12390*/  FSEL R40, R40, -INF , !P3 ;  /* 0xff80000028287808 */ /* 0x000fe40005800000 */
[C---:B------:R-:W-:Y:S02]  /*123a0*/  ISETP.GT.AND P4, PT, R83.reuse, 0x31, P1 ;  /* 0x000000315300780c */ /* 0x040fe40000f84270 */
[----:B------:R-:W-:-:S02]  /*123b0*/  ISETP.GT.AND P2, PT, R83, 0x38, P1 ;  /* 0x000000385300780c */ /* 0x000fc40000f44270 */
[----:B------:R-:W-:Y:S02]  /*123c0*/  ISETP.GT.AND P3, PT, R83, 0x39, P1 ;  /* 0x000000395300780c */ /* 0x000fe40000f64270 */
[----:B------:R-:W-:Y:S02]  /*123d0*/  FMNMX.FTZ R8, R34, R8, !PT ;  /* 0x0000000822087209 */ /* 0x000fe40007810000 */
[C---:B------:R-:W-:Y:S02]  /*123e0*/  ISETP.LT.OR P4, PT, R84.reuse, 0x32, P4 ;  /* 0x000000325400780c */ /* 0x040fe40002781670 */
[C---:B------:R-:W-:Y:S02]  /*123f0*/  ISETP.LT.OR P2, PT, R84.reuse, 0x39, P2 ;  /* 0x000000395400780c */ /* 0x040fe40001741670 */
[----:B------:R-:W-:Y:S02]  /*12400*/  ISETP.LT.OR P3, PT, R84, 0x3a, P3 ;  /* 0x0000003a5400780c */ /* 0x000fe40001f61670 */
[----:B------:R-:W-:-:S02]  /*12410*/  FMNMX.FTZ R8, R35, R8, !PT ;  /* 0x0000000823087209 */ /* 0x000fc40007810000 */
[----:B------:R-:W-:Y:S02]  /*12420*/  FSEL R41, R41, -INF , !P4 ;  /* 0xff80000029297808 */ /* 0x000fe40006000000 */
[----:B------:R-:W-:Y:S02]  /*12430*/  FSEL R44, R44, -INF , !P2 ;  /* 0xff8000002c2c7808 */ /* 0x000fe40005000000 */
[----:B------:R-:W-:Y:S02]  /*12440*/  FSEL R45, R45, -INF , !P3 ;  /* 0xff8000002d2d7808 */ /* 0x000fe40005800000 */
[----:B------:R-:W-:Y:S02]  /*12450*/  FMNMX.FTZ R8, R38, R8, !PT ;  /* 0x0000000826087209 */ /* 0x000fe40007810000 */
[----:B------:R-:W-:Y:S02]  /*12460*/  LOP3.LUT R22, R22, 0xdfffffff, RZ, 0xc0, !PT ;  /* 0xdfffffff16167812 */ /* 0x000fe400078ec0ff */
[----:B------:R-:W-:-:S02]  /*12470*/  ISETP.GT.AND P4, PT, R83, 0x40, P1 ;  /* 0x000000405300780c */ /* 0x000fc40000f84270 */
[C---:B------:R-:W-:Y:S02]  /*12480*/  ISETP.GT.AND P2, PT, R83.reuse, 0x41, P1 ;  /* 0x000000415300780c */ /* 0x040fe40000f44270 */
[----:B------:R-:W-:Y:S02]  /*12490*/  ISETP.GT.AND P3, PT, R83, 0x48, P1 ;  /* 0x000000485300780c */ /* 0x000fe40000f64270 */
[----:B------:R-:W-:Y:S02]  /*124a0*/  FMNMX.FTZ R8, R39, R8, !PT ;  /* 0x0000000827087209 */ /* 0x000fe40007810000 */
[----:B------:R-:W-:Y:S02]  /*124b0*/  @P0 LOP3.LUT R22, R22, 0x20000000, RZ, 0xfc, !PT ;  /* 0x2000000016160812 */ /* 0x000fe400078efcff */
[C---:B------:R-:W-:Y:S02]  /*124c0*/  ISETP.LT.OR P4, PT, R84.reuse, 0x41, P4 ;  /* 0x000000415400780c */ /* 0x040fe40002781670 */
[----:B------:R-:W-:-:S02]  /*124d0*/  ISETP.LT.OR P2, PT, R84, 0x42, P2 ;  /* 0x000000425400780c */ /* 0x000fc40001741670 */
[----:B------:R-:W-:Y:S02]  /*124e0*/  ISETP.LT.OR P3, PT, R84, 0x49, P3 ;  /* 0x000000495400780c */ /* 0x000fe40001f61670 */
[----:B------:R-:W-:Y:S02]  /*124f0*/  ISETP.GT.AND P0, PT, R83, 0x61, P1 ;  /* 0x000000615300780c */ /* 0x000fe40000f04270 */
        /* <DEDUP_REMOVED lines=11> */
[----:B------:R-:W-:Y:S02]  /*125b0*/  LOP3.LUT R22, R22, 0x7fffffff, RZ, 0xc0, !PT ;  /* 0x7fffffff16167812 */ /* 0x000fe400078ec0ff */
[----:B------:R-:W-:Y:S02]  /*125c0*/  FMNMX.FTZ R8, R46, R8, !PT ;  /* 0x000000082e087209 */ /* 0x000fe40007810000 */
[----:B------:R-:W-:Y:S02]  /*125d0*/  FSEL R55, R55, -INF , !P4 ;  /* 0xff80000037377808 */ /* 0x000fe40006000000 */
[----:B------:R-:W-:Y:S02]  /*125e0*/  FSEL R58, R58, -INF , !P2 ;  /* 0xff8000003a3a7808 */ /* 0x000fe40005000000 */
[----:B------:R-:W-:-:S02]  /*125f0*/  FSEL R59, R59, -INF , !P3 ;  /* 0xff8000003b3b7808 */ /* 0x000fc40005800000 */
[C---:B------:R-:W-:Y:S02]  /*12600*/  ISETP.GT.AND P4, PT, R83.reuse, 0x58, P1 ;  /* 0x000000585300780c */ /* 0x040fe40000f84270 */
[C---:B------:R-:W-:Y:S02]  /*12610*/  ISETP.GT.AND P2, PT, R83.reuse, 0x59, P1 ;  /* 0x000000595300780c */ /* 0x040fe40000f44270 */
[C---:B------:R-:W-:Y:S02]  /*12620*/  ISETP.GT.AND P3, PT, R83.reuse, 0x60, P1 ;  /* 0x000000605300780c */ /* 0x040fe40000f64270 */
[----:B------:R-:W-:Y:S02]  /*12630*/  @P0 LOP3.LUT R22, R22, 0x80000000, RZ, 0xfc, !PT ;  /* 0x8000000016160812 */ /* 0x000fe400078efcff */
[----:B------:R-:W-:Y:S02]  /*12640*/  ISETP.GT.AND P0, PT, R83, RZ, P1 ;  /* 0x000000ff5300720c */ /* 0x000fe40000f04270 */
[----:B------:R-:W-:-:S02]  /*12650*/  FMNMX.FTZ R8, R47, R8, !PT ;  /* 0x000000082f087209 */ /* 0x000fc40007810000 */
[C---:B------:R-:W-:Y:S02]  /*12660*/  ISETP.LT.OR P4, PT, R84.reuse, 0x59, P4 ;  /* 0x000000595400780c */ /* 0x040fe40002781670 */
[C---:B------:R-:W-:Y:S02]  /*12670*/  ISETP.LT.OR P2, PT, R84.reuse, 0x5a, P2 ;  /* 0x0000005a5400780c */ /* 0x040fe40001741670 */
[----:B------:R-:W-:Y:S02]  /*12680*/  ISETP.LT.OR P3, PT, R84, 0x61, P3 ;  /* 0x000000615400780c */ /* 0x000fe40001f61670 */
[----:B------:R-:W-:Y:S02]  /*12690*/  FMNMX.FTZ R8, R50, R8, !PT ;  /* 0x0000000832087209 */ /* 0x000fe40007810000 */
[----:B------:R-:W-:Y:S02]  /*126a0*/  FSEL R62, R62, -INF , !P4 ;  /* 0xff8000003e3e7808 */ /* 0x000fe40006000000 */
[----:B------:R-:W-:-:S02]  /*126b0*/  FSEL R63, R63, -INF , !P2 ;  /* 0xff8000003f3f7808 */ /* 0x000fc40005000000 */
[----:B------:R-:W-:Y:S02]  /*126c0*/  FSEL R66, R66, -INF , !P3 ;  /* 0xff80000042427808 */ /* 0x000fe40005800000 */
[C---:B------:R-:W-:Y:S02]  /*126d0*/  ISETP.GT.AND P2, PT, R83.reuse, 0x68, P1 ;  /* 0x000000685300780c */ /* 0x040fe40000f44270 */
[C---:B------:R-:W-:Y:S02]  /*126e0*/  ISETP.GT.AND P3, PT, R83.reuse, 0x69, P1 ;  /* 0x000000695300780c */ /* 0x040fe40000f64270 */
[C---:B------:R-:W-:Y:S02]  /*126f0*/  ISETP.GT.AND P4, PT, R83.reuse, 0x70, P1 ;  /* 0x000000705300780c */ /* 0x040fe40000f84270 */
[C---:B------:R-:W-:Y:S02]  /*12700*/  ISETP.GT.AND P5, PT, R83.reuse, 0x71, P1 ;  /* 0x000000715300780c */ /* 0x040fe40000fa4270 */
[----:B------:R-:W-:-:S02]  /*12710*/  ISETP.GT.AND P6, PT, R83, 0x78, P1 ;  /* 0x000000785300780c */ /* 0x000fc40000fc4270 */
[----:B------:R-:W-:Y:S02]  /*12720*/  FMNMX.FTZ R8, R51, R8, !PT ;  /* 0x0000000833087209 */ /* 0x000fe40007810000 */
[----:B------:R-:W-:Y:S02]  /*12730*/  LOP3.LUT R22, R22, 0xfffffff7, RZ, 0xc0, !PT ;  /* 0xfffffff716167812 */ /* 0x000fe400078ec0ff */
[----:B------:R-:W-:Y:S02]  /*12740*/  ISETP.GT.AND P1, PT, R83, 0x79, P1 ;  /* 0x000000795300780c */ /* 0x000fe40000f24270 */
[----:B------:R-:W-:Y:S02]  /*12750*/  FMNMX.FTZ R8, R56, R8, !PT ;  /* 0x0000000838087209 */ /* 0x000fe40007810000 */
[----:B------:R-:W-:Y:S02]  /*12760*/  @P0 LOP3.LUT R22, R22, 0x8, RZ, 0xfc, !PT ;  /* 0x0000000816160812 */ /* 0x000fe400078efcff */
[----:B------:R-:W-:-:S02]  /*12770*/  FMNMX.FTZ R8, R57, R8, !PT ;  /* 0x0000000839087209 */ /* 0x000fc40007810000 */
[C---:B------:R-:W-:Y:S02]  /*12780*/  LOP3.LUT P0, RZ, R22.reuse, 0x80000000, RZ, 0xc0, !PT ;  /* 0x8000000016ff7812 */ /* 0x040fe4000780c0ff */
[----:B------:R-:W-:Y:S02]  /*12790*/  LOP3.LUT R22, R22, 0xfffffffd, RZ, 0xc0, !PT ;  /* 0xfffffffd16167812 */ /* 0x000fe400078ec0ff */
[----:B------:R-:W-:Y:S02]  /*127a0*/  FMNMX.FTZ R8, R60, R8, !PT ;  /* 0x000000083c087209 */ /* 0x000fe40007810000 */
[----:B------:R-:W-:Y:S02]  /*127b0*/  @P1 LOP3.LUT R22, R22, 0x2, RZ, 0xfc, !PT ;  /* 0x0000000216161812 */ /* 0x000fe400078efcff */
[----:B------:R-:W-:Y:S02]  /*127c0*/  FMNMX.FTZ R8, R61, R8, !PT ;  /* 0x000000083d087209 */ /* 0x000fe40007810000 */
[----:B------:R-:W-:-:S02]  /*127d0*/  LOP3.LUT P1, RZ, R22, 0x8, RZ, 0xc0, !PT ;  /* 0x0000000816ff7812 */ /* 0x000fc4000782c0ff */
[----:B------:R-:W-:Y:S02]  /*127e0*/  FMNMX.FTZ R8, R64, R8, !PT ;  /* 0x0000000840087209 */ /* 0x000fe40007810000 */
[----:B------:R-:W-:Y:S02]  /*127f0*/  ISETP.LT.OR P1, PT, R84, 0x1, P1 ;  /* 0x000000015400780c */ /* 0x000fe40000f21670 */
[----:B------:R-:W-:Y:S02]  /*12800*/  FMNMX.FTZ R8, R65, R8, !PT ;  /* 0x0000000841087209 */ /* 0x000fe40007810000 */
[----:B------:R-:W-:Y:S02]  /*12810*/  FSEL R11, R11, -INF , !P1 ;  /* 0xff8000000b0b7808 */ /* 0x000fe40004800000 */
[----:B------:R-:W-:Y:S02]  /*12820*/  FMNMX.FTZ R8, R68, R8, !PT ;  /* 0x0000000844087209 */ /* 0x000fe40007810000 */
[----:B------:R-:W-:-:S02]  /*12830*/  FMNMX.FTZ R27, R11, R6, !PT ;  /* 0x000000060b1b7209 */ /* 0x000fc40007810000 */
[----:B------:R-:W-:Y:S02]  /*12840*/  FMNMX.FTZ R8, R69, R8, !PT ;  /* 0x0000000845087209 */ /* 0x000fe40007810000 */
[----:B------:R-:W-:Y:S02]  /*12850*/  FMNMX.FTZ R27, R12, R27, !PT ;  /* 0x0000001b0c1b7209 */ /* 0x000fe40007810000 */
[----:B------:R-:W-:Y:S02]  /*12860*/  FMNMX.FTZ R8, R72, R8, !PT ;  /* 0x0000000848087209 */ /* 0x000fe40007810000 */
[----:B------:R-:W-:Y:S02]  /*12870*/  FMNMX.FTZ R27, R15, R27, !PT ;  /* 0x0000001b0f1b7209 */ /* 0x000fe40007810000 */
[----:B------:R-:W-:Y:S02]  /*12880*/  FMNMX.FTZ R8, R73, R8, !PT ;  /* 0x0000000849087209 */ /* 0x000fe40007810000 */
[----:B------:R-:W-:-:S02]  /*12890*/  FMNMX.FTZ R27, R20, R27, !PT ;  /* 0x0000001b141b7209 */ /* 0x000fc40007810000 */
[----:B------:R-:W-:Y:S02]  /*128a0*/  FMNMX.FTZ R8, R76, R8, !PT ;  /* 0x000000084c087209 */ /* 0x000fe40007810000 */
[----:B------:R-:W-:Y:S02]  /*128b0*/  FMNMX.FTZ R27, R24, R27, !PT ;  /* 0x0000001b181b7209 */ /* 0x000fe40007810000 */
[----:B------:R-:W-:Y:S02]  /*128c0*/  FMNMX.FTZ R8, R77, R8, !PT ;  /* 0x000000084d087209 */ /* 0x000fe40007810000 */
[----:B------:R-:W-:Y:S02]  /*128d0*/  FMNMX.FTZ R27, R25, R27, !PT ;  /* 0x0000001b191b7209 */ /* 0x000fe40007810000 */
[----:B------:R-:W-:Y:S01]  /*128e0*/  ISETP.LT.OR P0, PT, R84, 0x62, P0 ;  /* 0x000000625400780c */ /* 0x000fe20000701670 */
[----:B------:R-:W0:Y:S01]  /*128f0*/  SHFL.BFLY PT, R26, R8, 0x2, 0x1f ;  /* 0x0c401f00081a7f89 */ /* 0x000e2200000e0000 */
[----:B------:R-:W-:-:S02]  /*12900*/  FMNMX.FTZ R27, R28, R27, !PT ;  /* 0x0000001b1c1b7209 */ /* 0x000fc40007810000 */
[----:B------:R-:W-:Y:S02]  /*12910*/  LOP3.LUT R22, R22, 0xffffffef, RZ, 0xc0, !PT ;  /* 0xffffffef16167812 */ /* 0x000fe400078ec0ff */
[----:B------:R-:W-:Y:S02]  /*12920*/  FMNMX.FTZ R27, R29, R27, !PT ;  /* 0x0000001b1d1b7209 */ /* 0x000fe40007810000 */
[----:B------:R-:W-:Y:S02]  /*12930*/  ISETP.LT.OR P4, PT, R84, 0x71, P4 ;  /* 0x000000715400780c */ /* 0x000fe40002781670 */
[----:B------:R-:W-:Y:S02]  /*12940*/  FMNMX.FTZ R27, R32, R27, !PT ;  /* 0x0000001b201b7209 */ /* 0x000fe40007810000 */
[----:B------:R-:W-:Y:S02]  /*12950*/  ISETP.LT.OR P5, PT, R84, 0x72, P5 ;  /* 0x000000725400780c */ /* 0x000fe40002fa1670 */
[----:B------:R-:W-:-:S02]  /*12960*/  FMNMX.FTZ R27, R33, R27, !PT ;  /* 0x0000001b211b7209 */ /* 0x000fc40007810000 */
[----:B------:R-:W-:Y:S02]  /*12970*/  @P0 LOP3.LUT R22, R22, 0x10, RZ, 0xfc, !PT ;  /* 0x0000001016160812 */ /* 0x000fe400078efcff */
[----:B------:R-:W-:Y:S02]  /*12980*/  FMNMX.FTZ R27, R36, R27, !PT ;  /* 0x0000001b241b7209 */ /* 0x000fe40007810000 */
[----:B------:R-:W-:Y:S02]  /*12990*/  ISETP.LT.OR P0, PT, R84, 0x69, P2 ;  /* 0x000000695400780c */ /* 0x000fe40001701670 */
[----:B------:R-:W-:Y:S02]  /*129a0*/  FMNMX.FTZ R27, R37, R27, !PT ;  /* 0x0000001b251b7209 */ /* 0x000fe40007810000 */
[----:B------:R-:W-:Y:S02]  /*129b0*/  LOP3.LUT P2, RZ, R22, 0x2, RZ, 0xc0, !PT ;  /* 0x0000000216ff7812 */ /* 0x000fe4000784c0ff */
[----:B0-----:R-:W-:-:S02]  /*129c0*/  FMNMX.FTZ R8, R8, R26, !PT ;  /* 0x0000001a08087209 */ /* 0x001fc40007810000 */
[----:B------:R-:W-:Y:S02]  /*129d0*/  FMNMX.FTZ R27, R40, R27, !PT ;  /* 0x0000001b281b7209 */ /* 0x000fe40007810000 */
[----:B------:R-:W-:Y:S01]  /*129e0*/  LOP3.LUT R22, R22, 0xfffffffb, RZ, 0xc0, !PT ;  /* 0xfffffffb16167812 */ /* 0x000fe200078ec0ff */
[----:B------:R-:W0:Y:S01]  /*129f0*/  SHFL.BFLY PT, R26, R8, 0x1, 0x1f ;  /* 0x0c201f00081a7f89 */ /* 0x000e2200000e0000 */
[----:B------:R-:W-:Y:S02]  /*12a00*/  FMNMX.FTZ R27, R41, R27, !PT ;  /* 0x0000001b291b7209 */ /* 0x000fe40007810000 */
[----:B------:R-:W-:Y:S02]  /*12a10*/  @P0 LOP3.LUT R22, R22, 0x4, RZ, 0xfc, !PT ;  /* 0x0000000416160812 */ /* 0x000fe400078efcff */
[----:B------:R-:W-:Y:S02]  /*12a20*/  FMNMX.FTZ R27, R44, R27, !PT ;  /* 0x0000001b2c1b7209 */ /* 0x000fe40007810000 */
[----:B------:R-:W-:-:S02]  /*12a30*/  ISETP.LT.OR P0, PT, R84, 0x6a, P3 ;  /* 0x0000006a5400780c */ /* 0x000fc40001f01670 */
[----:B------:R-:W-:Y:S02]  /*12a40*/  FMNMX.FTZ R27, R45, R27, !PT ;  /* 0x0000001b2d1b7209 */ /* 0x000fe40007810000 */
[----:B------:R-:W-:Y:S02]  /*12a50*/  LOP3.LUT R22, R22, 0xbfffffff, RZ, 0xc0, !PT ;  /* 0xbfffffff16167812 */ /* 0x000fe400078ec0ff */
[----:B------:R-:W-:Y:S02]  /*12a60*/  FMNMX.FTZ R27, R48, R27, !PT ;  /* 0x0000001b301b7209 */ /* 0x000fe40007810000 */
[----:B------:R-:W-:Y:S02]  /*12a70*/  FSEL R74, R74, -INF , !P4 ;  /* 0xff8000004a4a7808 */ /* 0x000fe40006000000 */
[----:B------:R-:W-:Y:S02]  /*12a80*/  FMNMX.FTZ R27, R49, R27, !PT ;  /* 0x0000001b311b7209 */ /* 0x000fe40007810000 */
[----:B------:R-:W-:-:S02]  /*12a90*/  ISETP.LT.OR P6, PT, R84, 0x79, P6 ;  /* 0x000000795400780c */ /* 0x000fc400037c1670 */
[----:B------:R-:W-:Y:S02]  /*12aa0*/  FMNMX.FTZ R27, R54, R27, !PT ;  /* 0x0000001b361b7209 */ /* 0x000fe40007810000 */
[----:B------:R-:W-:Y:S02]  /*12ab0*/  @P0 LOP3.LUT R22, R22, 0x40000000, RZ, 0xfc, !PT ;  /* 0x4000000016160812 */ /* 0x000fe400078efcff */
[----:B0-----:R-:W-:Y:S02]  /*12ac0*/  FMNMX.FTZ R8, R8, R26, !PT ;  /* 0x0000001a08087209 */ /* 0x001fe40007810000 */
[----:B------:R-:W-:Y:S02]  /*12ad0*/  FMNMX.FTZ R27, R55, R27, !PT ;  /* 0x0000001b371b7209 */ /* 0x000fe40007810000 */
[----:B------:R-:W-:Y:S02]  /*12ae0*/  FSETP.NEU.FTZ.AND P3, PT, R8, -INF , PT ;  /* 0xff8000000800780b */ /* 0x000fe40003f7d000 */
[----:B------:R-:W-:-:S02]  /*12af0*/  FMNMX.FTZ R27, R58, R27, !PT ;  /* 0x0000001b3a1b7209 */ /* 0x000fc40007810000 */
[----:B------:R-:W-:Y:S02]  /*12b00*/  FSEL R26, R8, RZ, P3 ;  /* 0x000000ff081a7208 */ /* 0x000fe40001800000 */
[----:B------:R-:W-:Y:S02]  /*12b10*/  FMNMX.FTZ R27, R59, R27, !PT ;  /* 0x0000001b3b1b7209 */ /* 0x000fe40007810000 */
[----:B------:R-:W-:Y:S01]  /*12b20*/  LOP3.LUT P0, RZ, R22, 0x10, RZ, 0xc0, !PT ;  /* 0x0000001016ff7812 */ /* 0x000fe2000780c0ff */
[----:B------:R-:W-:Y:S01]  /*12b30*/  FADD.FTZ R5, -R26, R5 ;  /* 0x000000051a057221 */ /* 0x000fe20000010100 */
[----:B------:R-:W-:Y:S01]  /*12b40*/  FMNMX.FTZ R27, R62, R27, !PT ;  /* 0x0000001b3e1b7209 */ /* 0x000fe20007810000 */
[----:B------:R-:W-:Y:S01]  /*12b50*/  FMUL.FTZ R26, R8, UR51 ;  /* 0x00000033081a7c20 */ /* 0x000fe20008410000 */
[----:B------:R-:W-:Y:S01]  /*12b60*/  FSEL R67, R67, -INF , !P0 ;  /* 0xff80000043437808 */ /* 0x000fe20004000000 */
[----:B------:R-:W-:Y:S01]  /*12b70*/  FMUL.FTZ R5, R5, UR51 ;  /* 0x0000003305057c20 */ /* 0x000fe20008410000 */
[----:B------:R-:W-:-:S02]  /*12b80*/  FMNMX.FTZ R27, R63, R27, !PT ;  /* 0x0000001b3f1b7209 */ /* 0x000fc40007810000 */
[----:B------:R-:W-:Y:S02]  /*12b90*/  FSEL R26, R26, RZ, P3 ;  /* 0x000000ff1a1a7208 */ /* 0x000fe40001800000 */
[----:B------:R-:W-:Y:S01]  /*12ba0*/  LOP3.LUT P3, RZ, R22, 0x4, RZ, 0xc0, !PT ;  /* 0x0000000416ff7812 */ /* 0x000fe2000786c0ff */
[----:B------:R-:W-:Y:S01]  /*12bb0*/  MUFU.EX2 R5, R5 ;  /* 0x0000000500057308 */ /* 0x000fe20000000800 */
[----:B------:R-:W-:Y:S01]  /*12bc0*/  FMNMX.FTZ R27, R66, R27, !PT ;  /* 0x0000001b421b7209 */ /* 0x000fe20007810000 */
[--C-:B------:R-:W-:Y:S01]  /*12bd0*/  FFMA.FTZ R9, R9, UR51, -R26.reuse ;  /* 0x0000003309097c23 */ /* 0x100fe2000801081a */
[----:B------:R-:W-:Y:S01]  /*12be0*/  LOP3.LUT P0, RZ, R22, 0x40000000, RZ, 0xc0, !PT ;  /* 0x4000000016ff7812 */ /* 0x000fe2000780c0ff */
        /* <DEDUP_REMOVED lines=45> */
[----:B------:R-:W1:Y:S01]  /*12ec0*/  SHFL.BFLY PT, R77, R27, 0x2, 0x1f ;  /* 0x0c401f001b4d7f89 */ /* 0x000e6200000e0000 */
[----:B------:R-:W-:-:S06]  /*12ed0*/  LOP3.LUT P0, RZ, R22, 0x20000000, RZ, 0xc0, !PT ;  /* 0x2000000016ff7812 */ /* 0x000fcc000780c0ff */
[----:B------:R-:W2:Y:S08]  /*12ee0*/  MUFU.EX2 R10, R10 ;  /* 0x0000000a000a7308 */ /* 0x000eb00000000800 */
[----:B------:R-:W3:Y:S01]  /*12ef0*/  MUFU.EX2 R13, R13 ;  /* 0x0000000d000d7308 */ /* 0x000ee20000000800 */
[----:B0-----:R-:W-:-:S07]  /*12f00*/  FFMA.FTZ R4, R5, R4, R9 ;  /* 0x0000000405047223 */ /* 0x001fce0000010009 */
[----:B------:R-:W0:Y:S01]  /*12f10*/  MUFU.EX2 R14, R14 ;  /* 0x0000000e000e7308 */ /* 0x000e220000000800 */
[----:B-1----:R-:W-:Y:S01]  /*12f20*/  FMNMX.FTZ R27, R27, R77, !PT ;  /* 0x0000004d1b1b7209 */ /* 0x002fe20007810000 */
[----:B--2---:R-:W-:-:S04]  /*12f30*/  FADD.FTZ R4, R10, R4 ;  /* 0x000000040a047221 */ /* 0x004fc80000010000 */
[----:B------:R-:W1:Y:S02]  /*12f40*/  SHFL.BFLY PT, R79, R27, 0x1, 0x1f ;  /* 0x0c201f001b4f7f89 */ /* 0x000e6400000e0000 */
[----:B------:R1:W-:Y:S01]  /*12f50*/  MUFU.EX2 R77, R69 ;  /* 0x00000045004d7308 */ /* 0x0003e20000000800 */
[----:B---3--:R-:W-:-:S07]  /*12f60*/  FADD.FTZ R4, R13, R4 ;  /* 0x000000040d047221 */ /* 0x008fce0000010000 */
[----:B------:R-:W2:Y:S01]  /*12f70*/  MUFU.EX2 R21, R21 ;  /* 0x0000001500157308 */ /* 0x000ea20000000800 */
[----:B0-----:R-:W-:-:S07]  /*12f80*/  FADD.FTZ R4, R14, R4 ;  /* 0x000000040e047221 */ /* 0x001fce0000010000 */
[----:B------:R-:W0:Y:S01]  /*12f90*/  MUFU.EX2 R23, R23 ;  /* 0x0000001700177308 */ /* 0x000e220000000800 */
[----:B-1----:R-:W-:-:S07]  /*12fa0*/  FMNMX.FTZ R69, R27, R79, !PT ;  /* 0x0000004f1b457209 */ /* 0x002fce0007810000 */
[----:B------:R-:W1:Y:S01]  /*12fb0*/  MUFU.EX2 R52, R52 ;  /* 0x0000003400347308 */ /* 0x000e620000000800 */
[----:B--2---:R-:W-:Y:S01]  /*12fc0*/  FADD.FTZ R4, R21, R4 ;  /* 0x0000000415047221 */ /* 0x004fe20000010000 */
[C---:B------:R-:W-:Y:S01]  /*12fd0*/  FSETP.NEU.FTZ.AND P1, PT, R69.reuse, -INF , PT ;  /* 0xff8000004500780b */ /* 0x040fe20003f3d000 */
[----:B------:R-:W-:-:S03]  /*12fe0*/  FMUL.FTZ R79, R69, UR51 ;  /* 0x00000033454f7c20 */ /* 0x000fc60008410000 */
[----:B------:R-:W-:Y:S02]  /*12ff0*/  FSEL R27, R69, RZ, P1 ;  /* 0x000000ff451b7208 */ /* 0x000fe40000800000 */
[----:B------:R-:W-:Y:S01]  /*13000*/  FSEL R79, R79, RZ, P1 ;  /* 0x000000ff4f4f7208 */ /* 0x000fe20000800000 */
[----:B------:R-:W2:Y:S01]  /*13010*/  MUFU.EX2 R53, R53 ;  /* 0x0000003500357308 */ /* 0x000ea20000000800 */
[----:B0-----:R-:W-:Y:S01]  /*13020*/  FADD.FTZ R4, R23, R4 ;  /* 0x0000000417047221 */ /* 0x001fe20000010000 */
[----:B------:R-:W-:Y:S02]  /*13030*/  FADD.FTZ R27, -R27, R6 ;  /* 0x000000061b1b7221 */ /* 0x000fe40000010100 */
        /* <DEDUP_REMOVED lines=21> */
[----:B0-----:R-:W-:Y:S01]  /*13190*/  FMUL.FTZ R11, R27, UR51 ;  /* 0x000000331b0b7c20 */ /* 0x001fe20008410000 */
        /* <DEDUP_REMOVED lines=15> */
[----:B------:R-:W-:Y:S01]  /*13290*/  FFMA.FTZ R80, R80, UR51, -R79 ;  /* 0x0000003350507c23 */ /* 0x000fe2000801084f */
[----:B-1----:R-:W-:-:S04]  /*132a0*/  FADD.FTZ R4, R52, R4 ;  /* 0x0000000434047221 */ /* 0x002fc80000010000 */
[----:B--2---:R-:W-:Y:S02]  /*132b0*/  FADD.FTZ R4, R53, R4 ;  /* 0x0000000435047221 */ /* 0x004fe40000010000 */
[----:B------:R-:W1:Y:S01]  /*132c0*/  MUFU.EX2 R82, R20 ;  /* 0x0000001400527308 */ /* 0x000e620000000800 */
[----:B0-----:R-:W-:-:S04]  /*132d0*/  FFMA.FTZ R3, R11, R3, R26 ;  /* 0x000000030b037223 */ /* 0x001fc8000001001a */
[----:B------:R-:W-:-:S03]  /*132e0*/  FADD.FTZ R3, R83, R3 ;  /* 0x0000000353037221 */ /* 0x000fc60000010000 */
        /* <DEDUP_REMOVED lines=85> */
[----:B--2---:R-:W-:-:S04]  /*13840*/  FADD.FTZ R4, R68, R4 ;  /* 0x0000000444047221 */ /* 0x004fc80000010000 */
[----:B------:R-:W-:-:S03]  /*13850*/  FADD.FTZ R4, R77, R4 ;  /* 0x000000044d047221 */ /* 0x000fc60000010000 */
        /* <DEDUP_REMOVED lines=13> */
[----:B-1----:R-:W-:-:S04]  /*13930*/  FADD.FTZ R4, R76, R4 ;  /* 0x000000044c047221 */ /* 0x002fc80000010000 */
[----:B------:R-:W-:Y:S01]  /*13940*/  FADD.FTZ R4, R6, R4 ;  /* 0x0000000406047221 */ /* 0x000fe20000010000 */
[----:B0-----:R-:W-:-:S04]  /*13950*/  FADD.FTZ R3, R78, R3 ;  /* 0x000000034e037221 */ /* 0x001fc80000010000 */
[----:B--2---:R-:W-:Y:S01]  /*13960*/  FADD.FTZ R3, R80, R3 ;  /* 0x0000000350037221 */ /* 0x004fe20000010000 */
[----:B------:R-:W-:Y:S06]  /*13970*/  @!P0 BRA `(.L_x_11509) ;  /* 0x0000000000048947 */ /* 0x000fec0003800000 */
[----:B------:R-:W-:Y:S01]  /*13980*/  BPT.TRAP 0x1 ;  /* 0x000000040000795c */ /* 0x000fe20000300000 */
.L_x_11509:
[----:B------:R-:W2:Y:S04]  /*13990*/  LDL R40, [R1+0x6c] ;  /* 0x00006c0001287983 */ /* 0x000ea80000100800 */
[----:B------:R-:W3:Y:S04]  /*139a0*/  LDL R71, [R1+0x4] ;  /* 0x0000040001477983 */ /* 0x000ee80000100800 */
[----:B------:R-:W4:Y:S04]  /*139b0*/  LDL R62, [R1] ;  /* 0x00000000013e7983 */ /* 0x000f280000100800 */
        /* <DEDUP_REMOVED lines=13> */
[----:B------:R-:W-:Y:S01]  /*13a90*/  F2FP.BF16.F32.PACK_AB R15, R29, R15 ;  /* 0x0000000f1d0f723e */ /* 0x000fe200000010ff */
[----:B------:R-:W-:Y:S01]  /*13aa0*/  STSM.16.M88.4 [R157+0x21800], R24 ;  /* 0x021800189d007844 */ /* 0x000fe20000000200 */
        /* <DEDUP_REMOVED lines=23> */
[----:B------:R-:W-:Y:S01]  /*13c20*/  ISETP.GT.AND P1, PT, R0, R140, PT ;  /* 0x0000008c0000720c */ /* 0x000fe20003f24270 */
        /* <DEDUP_REMOVED lines=53> */
[----:B--2---:R0:W-:Y:S04]  /*13f80*/  STSM.16.M88.4 [R40], R12 ;  /* 0x0000000c28007844 */ /* 0x0041e80000000200 */
[----:B---3--:R1:W-:Y:S01]  /*13f90*/  STSM.16.M88.4 [R71], R32 ;  /* 0x0000002047007844 */ /* 0x0083e20000000200 */
[----:B0-----:R-:W-:-:S05]  /*13fa0*/  F2FP.BF16.F32.PACK_AB R40, R39, R38 ;  /* 0x000000262728723e */ /* 0x001fca00000010ff */
[----:B----4-:R1:W-:Y:S04]  /*13fb0*/  STSM.16.M88.4 [R62], R40 ;  /* 0x000000283e007844 */ /* 0x0103e80000000200 */
[----:B------:R1:W-:Y:S04]  /*13fc0*/  STSM.16.M88.4 [R157+0x27800], R48 ;  /* 0x027800309d007844 */ /* 0x0003e80000000200 */
[----:B-----5:R1:W-:Y:S04]  /*13fd0*/  STSM.16.M88.4 [R87], R56 ;  /* 0x0000003857007844 */ /* 0x0203e80000000200 */
[----:B------:R1:W-:Y:S04]  /*13fe0*/  STSM.16.M88.4 [R71+0x6000], R64 ;  /* 0x0060004047007844 */ /* 0x0003e80000000200 */
[----:B------:R1:W-:Y:S01]  /*13ff0*/  STSM.16.M88.4 [R62+0x6000], R72 ;  /* 0x006000483e007844 */ /* 0x0003e20000000200 */
[----:B------:R-:W-:Y:S01]  /*14000*/  @!PT LDS RZ, [RZ] ;  /* 0x00000000fffff984 */ /* 0x000fe20000000800 */
[----:B------:R-:W-:Y:S01]  /*14010*/  @!PT LDS RZ, [RZ] ;  /* 0x00000000fffff984 */ /* 0x000fe20000000800 */
[----:B------:R-:W-:Y:S01]  /*14020*/  @!PT LDS RZ, [RZ] ;  /* 0x00000000fffff984 */ /* 0x000fe20000000800 */
[----:B------:R-:W-:Y:S01]  /*14030*/  @!PT LDS RZ, [RZ] ;  /* 0x00000000fffff984 */ /* 0x000fe20000000800 */
[----:B------:R0:W-:Y:S06]  /*14040*/  MEMBAR.ALL.CTA ;  /* 0x0000000000007992 */ /* 0x0001ec0000008000 */
[----:B0-----:R-:W0:Y:S02]  /*14050*/  FENCE.VIEW.ASYNC.S ;  /* 0x00000000000073c6 */ /* 0x001e240000000000 */
[----:B0-----:R-:W-:Y:S01]  /*14060*/  NOP ;  /* 0x0000000000007918 */ /* 0x001fe20000000000 */
[----:B------:R-:W-:Y:S05]  /*14070*/  @P1 BRA `(.L_x_11510) ;  /* 0xffffffc000941947 */ /* 0x000fea000383ffff */
[----:B------:R-:W-:Y:S02]  /*14080*/  IMAD.MOV.U32 R6, RZ, RZ, R69 ;  /* 0x000000ffff067224 */ /* 0x000fe400078e0045 */
[----:B------:R-:W-:Y:S02]  /*14090*/  IMAD.MOV.U32 R5, RZ, RZ, R8 ;  /* 0x000000ffff057224 */ /* 0x000fe400078e0008 */
[----:B------:R-:W-:Y:S02]  /*140a0*/  IMAD.MOV.U32 R18, RZ, RZ, R7 ;  /* 0x000000ffff127224 */ /* 0x000fe400078e0007 */
[----:B------:R-:W-:-:S07]  /*140b0*/  IMAD.MOV.U32 R23, RZ, RZ, R139 ;  /* 0x000000ffff177224 */ /* 0x000fce00078e008b */
.L_x_11490:
[----:B------:R-:W2:Y:S01]  /*140c0*/  LDL R7, [R1+0x60] ;  /* 0x0000600001077983 */ /* 0x000ea20000100800 */
[----:B------:R-:W0:Y:S01]  /*140d0*/  LDC R8, c[0x0][0x448] ;  /* 0x00011200ff087b82 */ /* 0x000e220000000800 */
[----:B------:R-:W-:Y:S01]  /*140e0*/  LOP3.LUT R22, R22, 0xfffffffb, RZ, 0xc0, !PT ;  /* 0xfffffffb16167812 */ /* 0x000fe200078ec0ff */
[----:B------:R-:W-:Y:S01]  /*140f0*/  ULDC UR8, c[0x0][0x9dc] ;  /* 0x0002770000087ab9 */ /* 0x000fe20000000800 */
[----:B------:R-:W-:-:S05]  /*14100*/  IADD3 R10, R155, 0x1, -R154 ;  /* 0x000000019b0a7810 */ /* 0x000fca0007ffe89a */
[----:B------:R-:W3:Y:S01]  /*14110*/  LDC R11, c[0x0][0x9e4] ;  /* 0x00027900ff0b7b82 */ /* 0x000ee20000000800 */
[----:B0-----:R-:W-:-:S13]  /*14120*/  ISETP.NE.AND P1, PT, R8, 0x1, PT ;  /* 0x000000010800780c */ /* 0x001fda0003f25270 */
[----:B------:R-:W0:Y:S01]  /*14130*/  @P1 LDC R8, c[0x0][0x44c] ;  /* 0x00011300ff081b82 */ /* 0x000e220000000800 */
[----:B------:R-:W-:-:S04]  /*14140*/  @P1 LOP3.LUT R22, R22, 0x4, RZ, 0xfc, !PT ;  /* 0x0000000416161812 */ /* 0x000fc800078efcff */
[----:B------:R-:W-:-:S03]  /*14150*/  LOP3.LUT R22, R22, 0xfffffff7, RZ, 0xc0, !PT ;  /* 0xfffffff716167812 */ /* 0x000fc600078ec0ff */
[----:B------:R-:W4:Y:S01]  /*14160*/  @P1 LDC R9, c[0x0][0x450] ;  /* 0x00011400ff091b82 */ /* 0x000f220000000800 */
[----:B--2---:R-:W-:-:S04]  /*14170*/  VIADD R7, R7, 0xbf ;  /* 0x000000bf07077836 */ /* 0x004fc80000000000 */
[----:B0-----:R-:W-:-:S05]  /*14180*/  @P1 IMAD.HI.U32 R8, R7, R8, RZ ;  /* 0x0000000807081227 */ /* 0x001fca00078e00ff */
[----:B----4-:R-:W-:Y:S02]  /*14190*/  @P1 SHF.R.U32.HI R7, RZ, R9, R8 ;  /* 0x00000009ff071219 */ /* 0x010fe40000011608 */
[----:B---3--:R-:W-:-:S03]  /*141a0*/  ISETP.GE.AND P1, PT, R11, 0x1, PT ;  /* 0x000000010b00780c */ /* 0x008fc60003f26270 */
[----:B------:R-:W-:-:S04]  /*141b0*/  IMAD.IADD R7, R10, 0x1, R7 ;  /* 0x000000010a077824 */ /* 0x000fc800078e0207 */
[----:B------:R-:W-:-:S06]  /*141c0*/  VIADD R10, R7, -UR8 ;  /* 0x80000008070a7c36 */ /* 0x000fcc0008000000 */
[----:B------:R-:W-:Y:S01]  /*141d0*/  @P1 LOP3.LUT R22, R22, 0x8, RZ, 0xfc, !PT ;  /* 0x0000000816161812 */ /* 0x000fe200078efcff */
        /* <DEDUP_REMOVED lines=11> */
.L_x_11513:
[----:B------:R-:W-:-:S13]  /*14290*/  ISETP.NE.AND P1, PT, R11, 0x1, PT ;  /* 0x000000010b00780c */ /* 0x000fda0003f25270 */
[----:B------:R-:W0:Y:S02]  /*142a0*/  @P1 LDC.64 R8, c[0x0][0x9e8] ;  /* 0x00027a00ff081b82 */ /* 0x000e240000000a00 */
[----:B0-----:R-:W-:-:S05]  /*142b0*/  @P1 IMAD.HI.U32 R8, R7, R8, RZ ;  /* 0x0000000807081227 */ /* 0x001fca00078e00ff */
[----:B------:R-:W-:-:S07]  /*142c0*/  @P1 SHF.R.U32.HI R7, RZ, R9, R8 ;  /* 0x00000009ff071219 */ /* 0x000fce0000011608 */
.L_x_11514:
[----:B------:R-:W-:Y:S05]  /*142d0*/  BSYNC B0 ;  /* 0x0000000000007941 */ /* 0x000fea0003800000 */
.L_x_11512:
[----:B------:R-:W-:-:S05]  /*142e0*/  IMAD R7, R7, R11, RZ ;  /* 0x0000000b07077224 */ /* 0x000fca00078e02ff */
[----:B------:R-:W-:-:S07]  /*142f0*/  VIMNMX R10, R10, R7, !PT ;  /* 0x000000070a0a7248 */ /* 0x000fce0007fe0100 */
.L_x_11511:
[----:B------:R-:W2:Y:S01]  /*14300*/  LDL R8, [R1+0x9c] ;  /* 0x00009c0001087983 */ /* 0x000ea20000100800 */
[----:B------:R-:W-:-:S05]  /*14310*/  VIADD R10, R10, 0x7f ;  /* 0x0000007f0a0a7836 */ /* 0x000fca0000000000 */
[----:B------:R-:W-:-:S04]  /*14320*/  SHF.R.S32.HI R7, RZ, 0x1f, R10 ;  /* 0x0000001fff077819 */ /* 0x000fc8000001140a */
[----:B------:R-:W-:-:S04]  /*14330*/  LEA.HI R7, R7, R10, RZ, 0x7 ;  /* 0x0000000a07077211 */ /* 0x000fc800078f38ff */
[----:B------:R-:W-:-:S04]  /*14340*/  SHF.R.S32.HI R7, RZ, 0x7, R7 ;  /* 0x00000007ff077819 */ /* 0x000fc80000011407 */
[----:B--2---:R-:W-:-:S04]  /*14350*/  VIMNMX R8, R8, R7, !PT ;  /* 0x0000000708087248 */ /* 0x004fc80007fe0100 */
[----:B------:R-:W-:Y:S01]  /*14360*/  ISETP.GE.AND P1, PT, R0, R8, PT ;  /* 0x000000080000720c */ /* 0x000fe20003f26270 */
[----:B------:R0:W-:-:S12]  /*14370*/  STL [R1+0x40], R8 ;  /* 0x0000400801007387 */ /* 0x0001d80000100800 */
[----:B0-----:R-:W-:Y:S05]  /*14380*/  @!P1 BRA `(.L_x_11515) ;  /* 0x0000002c00409947 */ /* 0x001fea0003800000 */
[----:B------:R-:W-:Y:S02]  /*14390*/  IMAD.MOV.U32 R8, RZ, RZ, R6 ;  /* 0x000000ffff087224 */ /* 0x000fe400078e0006 */
[----:B------:R-:W-:Y:S02]  /*143a0*/  IMAD.MOV.U32 R7, RZ, RZ, R5 ;  /* 0x000000ffff077224 */ /* 0x000fe400078e0005 */
[----:B------:R-:W-:Y:S02]  /*143b0*/  IMAD.MOV.U32 R10, RZ, RZ, R23 ;  /* 0x000000ffff0a7224 */ /* 0x000fe400078e0017 */
[----:B------:R-:W-:-:S07]  /*143c0*/  IMAD.MOV.U32 R9, RZ, RZ, R18 ;  /* 0x000000ffff097224 */ /* 0x000fce00078e0012 */
.L_x_11527:
[----:B------:R-:W2:Y:S01]  /*143d0*/  LDL R5, [R1+0x44] ;  /* 0x0000440001057983 */ /* 0x000ea20000100800 */
[----:B------:R-:W-:Y:S01]  /*143e0*/  ISETP.NE.AND P1, PT, R9, 0x1, PT ;  /* 0x000000010900780c */ /* 0x000fe20003f25270 */
[----:B------:R-:W-:Y:S05]  /*143f0*/  YIELD ;  /* 0x0000000000007946 */ /* 0x000fea0003800000 */
[----:B------:R-:W-:-:S04]  /*14400*/  SEL R23, RZ, 0x1, P1 ;  /* 0x00000001ff177807 */ /* 0x000fc80000800000 */
[----:B------:R-:W-:Y:S02]  /*14410*/  LOP3.LUT R23, R10, R23, RZ, 0x3c, !PT ;  /* 0x000000170a177212 */ /* 0x000fe400078e3cff */
[----:B--2---:R-:W-:-:S13]  /*14420*/  ISETP.NE.AND P1, PT, R5, RZ, PT ;  /* 0x000000ff0500720c */ /* 0x004fda0003f25270 */
[----:B------:R-:W-:Y:S05]  /*14430*/  @P1 BRA `(.L_x_11516) ;  /* 0x00000000003c1947 */ /* 0x000fea0003800000 */
[----:B------:R-:W-:Y:S05]  /*14440*/  @!P0 BRA `(.L_x_11517) ;  /* 0x0000000000048947 */ /* 0x000fea0003800000 */
[----:B------:R-:W-:Y:S01]  /*14450*/  BPT.TRAP 0x1 ;  /* 0x000000040000795c */ /* 0x000fe20000300000 */
.L_x_11517:
        /* <DEDUP_REMOVED lines=8> */
.L_x_11518:
[----:B------:R-:W-:Y:S04]  /*144e0*/  BSSY B0, `(.L_x_11516) ;  /* 0x0000004000007945 */ /* 0x000fe80003800000 */
[----:B--2---:R-:W-:Y:S05]  /*144f0*/  @P2 BRA `(.L_x_11519) ;  /* 0x0000000000082947 */ /* 0x004fea0003800000 */
[----:B------:R-:W2:Y:S02]  /*14500*/  SYNCS.PHASECHK.TRANS64.TRYWAIT P2, [R5+URZ+0x2d830], R6 ;  /* 0x02d83006050075a7 */ /* 0x000ea4000804017f */
[----:B--2---:R-:W-:Y:S05]  /*14510*/  @!P2 BRA `(.L_x_11520) ;  /* 0x0000011000cca947 */ /* 0x004fea0003800000 */
.L_x_11519:
[----:B------:R-:W-:Y:S05]  /*14520*/  BSYNC B0 ;  /* 0x0000000000007941 */ /* 0x000fea0003800000 */
.L_x_11516:
[----:B0-2---:R-:W2:Y:S04]  /*14530*/  LDL R6, [R1+0x48] ;  /* 0x0000480001067983 */ /* 0x005ea80000100800 */
[----:B------:R-:W3:Y:S04]  /*14540*/  LDL.64 R26, [R1+0x8] ;  /* 0x00000800011a7983 */ /* 0x000ee80000100a00 */
[----:B------:R-:W4:Y:S04]  /*14550*/  LDL.64 R148, [R1+0x30] ;  /* 0x0000300001947983 */ /* 0x000f280000100a00 */
[----:B------:R-:W5:Y:S01]  /*14560*/  LDL.64 R146, [R1+0x28] ;  /* 0x0000280001927983 */ /* 0x000f620000100a00 */
[----:B------:R-:W0:Y:S01]  /*14570*/  S2R R5, SR_TID.X ;  /* 0x0000000000057919 */ /* 0x000e220000002100 */
[----:B------:R-:W-:Y:S01]  /*14580*/  VIADD R18, R9, 0x1 ;  /* 0x0000000109127836 */ /* 0x000fe20000000000 */
[----:B------:R-:W-:Y:S05]  /*14590*/  WARPSYNC.ALL ;  /* 0x0000000000007948 */ /* 0x000fea0003800000 */
[C---:B------:R-:W-:Y:S01]  /*145a0*/  ISETP.NE.AND P2, PT, R18.reuse, 0x2, PT ;  /* 0x000000021200780c */ /* 0x040fe20003f45270 */
[----:B------:R-:W5:Y:S03]  /*145b0*/  LDL.64 R144, [R1+0x20] ;  /* 0x0000200001907983 */ /* 0x000f660000100a00 */
[----:B------:R-:W-:Y:S01]  /*145c0*/  SEL R18, R18, RZ, P2 ;  /* 0x000000ff12127207 */ /* 0x000fe20001000000 */
[----:B------:R-:W5:Y:S04]  /*145d0*/  LDL.64 R142, [R1+0x18] ;  /* 0x00001800018e7983 */ /* 0x000f680000100a00 */
[----:B------:R-:W5:Y:S01]  /*145e0*/  LDL.64 R140, [R1+0x10] ;  /* 0x00001000018c7983 */ /* 0x000f620000100a00 */
[----:B0-----:R-:W-:-:S05]  /*145f0*/  SHF.R.U32.HI R5, RZ, 0x7, R5 ;  /* 0x00000007ff057819 */ /* 0x001fca0000011605 */
[----:B------:R-:W-:Y:S02]  /*14600*/  VIADD R5, R5, 0x8 ;  /* 0x0000000805057836 */ /* 0x000fe40000000000 */
[----:B------:R-:W-:Y:S02]  /*14610*/  IMAD.MOV.U32 R13, RZ, RZ, -0x7fffffe0 ;  /* 0x80000020ff0d7424 */ /* 0x000fe400078e00ff */
[----:B------:R-:W-:-:S03]  /*14620*/  IMAD.MOV.U32 R25, RZ, RZ, -0x7fffffe0 ;  /* 0x80000020ff197424 */ /* 0x000fc600078e00ff */
[----:B------:R-:W-:Y:S02]  /*14630*/  R2UR UR11, R13 ;  /* 0x000000000d0b72ca */ /* 0x000fe400000e0000 */
[----:B------:R-:W-:Y:S01]  /*14640*/  R2UR UR27, R25 ;  /* 0x00000000191b72ca */ /* 0x000fe200000e0000 */
[----:B------:R-:W-:-:S05]  /*14650*/  IMAD.MOV.U32 R21, RZ, RZ, -0x7fffffe0 ;  /* 0x80000020ff157424 */ /* 0x000fca00078e00ff */
[----:B------:R-:W-:Y:S01]  /*14660*/  R2UR UR15, R21 ;  /* 0x00000000150f72ca */ /* 0x000fe200000e0000 */
[----:B------:R0:W-:Y:S01]  /*14670*/  BAR.SYNC.DEFER_BLOCKING R5, 0x100 ;  /* 0x000400050000751d */ /* 0x0001e20000010000 */
[----:B------:R-:W-:Y:S02]  /*14680*/  IMAD.MOV.U32 R15, RZ, RZ, -0x7fffffe0 ;  /* 0x80000020ff0f7424 */ /* 0x000fe400078e00ff */
[----:B--2---:R-:W-:Y:S01]  /*14690*/  IMAD R12, R18, 0x600, R6 ;  /* 0x00000600120c7824 */ /* 0x004fe200078e0206 */
[----:B---3--:R-:W-:-:S03]  /*146a0*/  R2UR UR8, R26 ;  /* 0x000000001a0872ca */ /* 0x008fc600000e0000 */
[C---:B------:R-:W-:Y:S01]  /*146b0*/  VIADD R24, R12.reuse, 0x400 ;  /* 0x000004000c187836 */ /* 0x040fe20000000000 */
[----:B------:R-:W-:Y:S02]  /*146c0*/  R2UR UR10, R12 ;  /* 0x000000000c0a72ca */ /* 0x000fe400000e0000 */
[----:B------:R-:W-:Y:S02]  /*146d0*/  R2UR UR9, R27 ;  /* 0x000000001b0972ca */ /* 0x000fe400000e0000 */
[----:B------:R-:W-:Y:S02]  /*146e0*/  R2UR UR26, R24 ;  /* 0x00000000181a72ca */ /* 0x000fe400000e0000 */
[----:B-1----:R-:W-:-:S09]  /*146f0*/  WARPGROUP.ARRIVE ;  /* 0x00000000000079c5 */ /* 0x002fd20000000000 */
        /* <DEDUP_REMOVED lines=41> */
.L_x_11522:
[----:B------:R-:W-:Y:S01]  /*14990*/  SHF.L.U32 R5, R10, 0x1f, RZ ;  /* 0x0000001f0a057819 */ /* 0x000fe200000006ff */
[----:B------:R-:W-:-:S04]  /*149a0*/  IMAD R6, R9, 0x8, R2 ;  /* 0x0000000809067824 */ /* 0x000fc800078e0202 */
[----:B------:R0:W1:Y:S01]  /*149b0*/  SYNCS.PHASECHK.TRANS64.TRYWAIT P1, [R6+URZ+0x2d850], R5 ;  /* 0x02d85005060075a7 */ /* 0x000062000802017f */
[----:B------:R-:W-:Y:S05]  /*149c0*/  @!P0 BRA `(.L_x_11523) ;  /* 0x0000000000048947 */ /* 0x000fea0003800000 */
[----:B------:R-:W-:Y:S01]  /*149d0*/  BPT.TRAP 0x1 ;  /* 0x000000040000795c */ /* 0x000fe20000300000 */
.L_x_11523:
[----:B-1----:R-:W-:Y:S05]  /*149e0*/  @P1 BRA `(.L_x_11521) ;  /* 0x0000000000081947 */ /* 0x002fea0003800000 */
[----:B------:R-:W1:Y:S02]  /*149f0*/  SYNCS.PHASECHK.TRANS64.TRYWAIT P1, [R6+URZ+0x2d850], R5 ;  /* 0x02d85005060075a7 */ /* 0x000e64000802017f */
[----:B-1----:R-:W-:Y:S05]  /*14a00*/  @!P1 BRA `(.L_x_11524) ;  /* 0x0000010c00a49947 */ /* 0x002fea0003800000 */
.L_x_11521:
        /* <DEDUP_REMOVED lines=8> */
[----:B------:R-:W-:Y:S02]  /*14a90*/  R2UR UR11, R11 ;  /* 0x000000000b0b72ca */ /* 0x000fe400000e0000 */
        /* <DEDUP_REMOVED lines=55> */
[----:B------:R-:W-:Y:S01]  /*14e10*/  VIADD R12, R10, 0x604 ;  /* 0x000006040a0c7836 */ /* 0x000fe20000000000 */
[----:B------:R-:W-:Y:S01]  /*14e20*/  ISETP.GE.U32.AND P1, PT, R14, 0x180, PT ;  /* 0x000001800e00780c */ /* 0x000fe20003f26070 */
[----:B------:R-:W-:Y:S02]  /*14e30*/  VIADD R10, R10, 0x606 ;  /* 0x000006060a0a7836 */ /* 0x000fe40000000000 */
[----:B------:R-:W-:Y:S01]  /*14e40*/  VIADD R5, R5, 0x9 ;  /* 0x0000000905057836 */ /* 0x000fe20000000000 */
        /* <DEDUP_REMOVED lines=28> */
.L_x_11525:
[----:B------:R-:W-:Y:S01]  /*15010*/  FMUL.FTZ R11, R24, UR48 ;  /* 0x00000030180b7c20 */ /* 0x000fe20008410000 */
[----:B------:R-:W-:Y:S01]  /*15020*/  FMUL.FTZ R24, R25, UR48 ;  /* 0x0000003019187c20 */ /* 0x000fe20008410000 */
[----:B------:R-:W-:Y:S01]  /*15030*/  FMUL.FTZ R153, R26, UR48 ;  /* 0x000000301a997c20 */ /* 0x000fe20008410000 */
[----:B------:R-:W-:Y:S01]  /*15040*/  FMUL.FTZ R26, R28, UR48 ;  /* 0x000000301c1a7c20 */ /* 0x000fe20008410000 */
[----:B0-----:R-:W-:Y:S02]  /*15050*/  IMAD R5, R18, 0x8, R2 ;  /* 0x0000000812057824 */ /* 0x001fe400078e0202 */
[----:B------:R-:W-:Y:S01]  /*15060*/  FMUL.FTZ R28, R29, UR48 ;  /* 0x000000301d1c7c20 */ /* 0x000fe20008410000 */
[----:B------:R-:W0:Y:S01]  /*15070*/  MUFU.TANH R11, R11 ;  /* 0x0000000b000b7308 */ /* 0x000e220000002400 */
[----:B------:R-:W-:Y:S02]  /*15080*/  IMAD.U32 R6, RZ, RZ, UR38 ;  /* 0x00000026ff067e24 */ /* 0x000fe4000f8e00ff */
[----:B------:R-:W-:Y:S01]  /*15090*/  FMUL.FTZ R151, R30, UR48 ;  /* 0x000000301e977c20 */ /* 0x000fe20008410000 */
[----:B------:R-:W-:-:S02]  /*150a0*/  VIADD R5, R5, 0x2d840 ;  /* 0x0002d84005057836 */ /* 0x000fc40000000000 */
[----:B------:R-:W-:Y:S01]  /*150b0*/  FMUL.FTZ R30, R32, UR48 ;  /* 0x00000030201e7c20 */ /* 0x000fe20008410000 */
[----:B------:R-:W-:Y:S01]  /*150c0*/  FMUL.FTZ R32, R33, UR48 ;  /* 0x0000003021207c20 */ /* 0x000fe20008410000 */
[----:B------:R-:W-:Y:S01]  /*150d0*/  FMUL.FTZ R33, R36, UR48 ;  /* 0x0000003024217c20 */ /* 0x000fe20008410000 */
[----:B------:R-:W-:Y:S01]  /*150e0*/  FMUL.FTZ R149, R34, UR48 ;  /* 0x0000003022957c20 */ /* 0x000fe20008410000 */
[----:B------:R-:W1:Y:S01]  /*150f0*/  MUFU.TANH R24, R24 ;  /* 0x0000001800187308 */ /* 0x000e620000002400 */
[----:B------:R-:W-:Y:S01]  /*15100*/  PRMT R5, R6, 0x654, R5 ;  /* 0x0000065406057816 */ /* 0x000fe20000000005 */
[----:B------:R-:W-:Y:S01]  /*15110*/  FMUL.FTZ R34, R37, UR48 ;  /* 0x0000003025227c20 */ /* 0x000fe20008410000 */
[----:B------:R-:W-:Y:S01]  /*15120*/  FMUL.FTZ R10, R35, UR48 ;  /* 0x00000030230a7c20 */ /* 0x000fe20008410000 */
[----:B------:R-:W-:Y:S01]  /*15130*/  FMUL.FTZ R35, R40, UR48 ;  /* 0x0000003028237c20 */ /* 0x000fe20008410000 */
[----:B------:R0:W-:Y:S01]  /*15140*/  SYNCS.ARRIVE.TRANS64.RED.A1T0 RZ, [R5+URZ], RZ ;  /* 0x000000ff05ff79a7 */ /* 0x0001e2000810043f */
[----:B------:R-:W-:Y:S01]  /*15150*/  FMUL.FTZ R36, R41, UR48 ;  /* 0x0000003029247c20 */ /* 0x000fe20008410000 */
[----:B------:R-:W-:Y:S01]  /*15160*/  FMUL.FTZ R37, R44, UR48 ;  /* 0x000000302c257c20 */ /* 0x000fe20008410000 */
[----:B------:R-:W2:Y:S01]  /*15170*/  MUFU.TANH R26, R26 ;  /* 0x0000001a001a7308 */ /* 0x000ea20000002400 */
[----:B------:R-:W-:Y:S01]  /*15180*/  FMUL.FTZ R40, R45, UR48 ;  /* 0x000000302d287c20 */ /* 0x000fe20008410000 */
[----:B------:R-:W-:Y:S01]  /*15190*/  FMUL.FTZ R45, R48, UR48 ;  /* 0x00000030302d7c20 */ /* 0x000fe20008410000 */
[----:B------:R-:W-:Y:S01]  /*151a0*/  FMUL.FTZ R139, R49, UR48 ;  /* 0x00000030318b7c20 */ /* 0x000fe20008410000 */
[----:B------:R-:W-:Y:S01]  /*151b0*/  FMUL.FTZ R140, R52, UR48 ;  /* 0x00000030348c7c20 */ /* 0x000fe20008410000 */
[----:B0-----:R-:W-:Y:S01]  /*151c0*/  FMNMX.FTZ R5, R11, R7, !PT ;  /* 0x000000070b057209 */ /* 0x001fe20007810000 */
        /* <DEDUP_REMOVED lines=61> */
[----:B------:R-:W-:-:S05]  /*155a0*/  UMOV UR51, UR6 ;  /* 0x0000000600337c82 */ /* 0x000fca0008000000 */
        /* <DEDUP_REMOVED lines=46> */
[----:B------:R-:W1:Y:S02]  /*15890*/  SHFL.BFLY PT, R6, R5, 0x2, 0x1f ;  /* 0x0c401f0005067f89 */ /* 0x000e6400000e0000 */
[----:B------:R-:W3:Y:S08]  /*158a0*/  MUFU.TANH R151, R151 ;  /* 0x0000009700977308 */ /* 0x000ef00000002400 */
[----:B------:R-:W4:Y:S08]  /*158b0*/  MUFU.TANH R150, R150 ;  /* 0x0000009600967308 */ /* 0x000f300000002400 */
[----:B------:R-:W5:Y:S01]  /*158c0*/  MUFU.TANH R149, R149 ;  /* 0x0000009500957308 */ /* 0x000f620000002400 */
[----:B-1----:R-:W-:-:S07]  /*158d0*/  FMNMX.FTZ R5, R5, R6, !PT ;  /* 0x0000000605057209 */ /* 0x002fce0007810000 */
[----:B------:R-:W1:Y:S01]  /*158e0*/  MUFU.TANH R10, R10 ;  /* 0x0000000a000a7308 */ /* 0x000e620000002400 */
[----:B------:R-:W2:Y:S07]  /*158f0*/  SHFL.BFLY PT, R6, R5, 0x1, 0x1f ;  /* 0x0c201f0005067f89 */ /* 0x000eae00000e0000 */
[----:B------:R-:W1:Y:S08]  /*15900*/  MUFU.TANH R72, R72 ;  /* 0x0000004800487308 */ /* 0x000e700000002400 */
[----:B------:R-:W1:Y:S08]  /*15910*/  MUFU.TANH R39, R39 ;  /* 0x0000002700277308 */ /* 0x000e700000002400 */
[----:B------:R-:W1:Y:S01]  /*15920*/  MUFU.TANH R13, R13 ;  /* 0x0000000d000d7308 */ /* 0x000e620000002400 */
[----:B--2---:R-:W-:-:S02]  /*15930*/  FMNMX.FTZ R5, R5, R6, !PT ;  /* 0x0000000605057209 */ /* 0x004fc40007810000 */
[----:B------:R-:W-:-:S05]  /*15940*/  FMNMX.FTZ R6, R153, R8, !PT ;  /* 0x0000000899067209 */ /* 0x000fca0007810000 */
[----:B------:R-:W2:Y:S01]  /*15950*/  MUFU.TANH R25, R25 ;  /* 0x0000001900197308 */ /* 0x000ea20000002400 */
[----:B0-----:R-:W-:Y:S01]  /*15960*/  FMNMX.FTZ R6, R152, R6, !PT ;  /* 0x0000000698067209 */ /* 0x001fe20007810000 */
[----:B------:R-:W-:-:S03]  /*15970*/  FADD.FTZ R7, -R5, R7 ;  /* 0x0000000705077221 */ /* 0x000fc60000010100 */
[----:B---3--:R-:W-:-:S03]  /*15980*/  FMNMX.FTZ R6, R151, R6, !PT ;  /* 0x0000000697067209 */ /* 0x008fc60007810000 */
[----:B------:R-:W0:Y:S01]  /*15990*/  MUFU.TANH R68, R68 ;  /* 0x0000004400447308 */ /* 0x000e220000002400 */
[----:B----4-:R-:W-:-:S04]  /*159a0*/  FMNMX.FTZ R6, R150, R6, !PT ;  /* 0x0000000696067209 */ /* 0x010fc80007810000 */
[----:B-----5:R-:W-:-:S03]  /*159b0*/  FMNMX.FTZ R6, R149, R6, !PT ;  /* 0x0000000695067209 */ /* 0x020fc60007810000 */
[----:B------:R-:W3:Y:S01]  /*159c0*/  MUFU.TANH R27, R27 ;  /* 0x0000001b001b7308 */ /* 0x000ee20000002400 */
[----:B-1----:R-:W-:-:S04]  /*159d0*/  FMNMX.FTZ R6, R10, R6, !PT ;  /* 0x000000060a067209 */ /* 0x002fc80007810000 */
[----:B------:R-:W-:-:S03]  /*159e0*/  FMNMX.FTZ R6, R72, R6, !PT ;  /* 0x0000000648067209 */ /* 0x000fc60007810000 */
[----:B------:R-:W1:Y:S01]  /*159f0*/  MUFU.TANH R12, R12 ;  /* 0x0000000c000c7308 */ /* 0x000e620000002400 */
[----:B------:R-:W-:-:S04]  /*15a00*/  FMNMX.FTZ R6, R39, R6, !PT ;  /* 0x0000000627067209 */ /* 0x000fc80007810000 */
[----:B------:R-:W-:-:S03]  /*15a10*/  FMNMX.FTZ R6, R13, R6, !PT ;  /* 0x000000060d067209 */ /* 0x000fc60007810000 */
[----:B------:R-:W4:Y:S01]  /*15a20*/  MUFU.TANH R29, R29 ;  /* 0x0000001d001d7308 */ /* 0x000f220000002400 */
[----:B--2---:R-:W-:-:S04]  /*15a30*/  FMNMX.FTZ R6, R25, R6, !PT ;  /* 0x0000000619067209 */ /* 0x004fc80007810000 */
[----:B0-----:R-:W-:-:S03]  /*15a40*/  FMNMX.FTZ R6, R68, R6, !PT ;  /* 0x0000000644067209 */ /* 0x001fc60007810000 */
[----:B------:R-:W0:Y:S01]  /*15a50*/  MUFU.TANH R64, R64 ;  /* 0x0000004000407308 */ /* 0x000e220000002400 */
[----:B---3--:R-:W-:-:S04]  /*15a60*/  FMNMX.FTZ R6, R27, R6, !PT ;  /* 0x000000061b067209 */ /* 0x008fc80007810000 */
[----:B-1----:R-:W-:-:S03]  /*15a70*/  FMNMX.FTZ R6, R12, R6, !PT ;  /* 0x000000060c067209 */ /* 0x002fc60007810000 */
[----:B------:R-:W1:Y:S01]  /*15a80*/  MUFU.TANH R31, R31 ;  /* 0x0000001f001f7308 */ /* 0x000e620000002400 */
[----:B----4-:R-:W-:-:S07]  /*15a90*/  FMNMX.FTZ R6, R29, R6, !PT ;  /* 0x000000061d067209 */ /* 0x010fce0007810000 */
        /* <DEDUP_REMOVED lines=31> */
[----:B0-----:R-:W-:-:S04]  /*15c90*/  FMNMX.FTZ R6, R15, R6, !PT ;  /* 0x000000060f067209 */ /* 0x001fc80007810000 */
[----:B-1----:R-:W-:-:S04]  /*15ca0*/  FMNMX.FTZ R6, R20, R6, !PT ;  /* 0x0000000614067209 */ /* 0x002fc80007810000 */
[----:B--2---:R-:W-:-:S05]  /*15cb0*/  FMNMX.FTZ R6, R21, R6, !PT ;  /* 0x0000000615067209 */ /* 0x004fca0007810000 */
[----:B------:R-:W0:Y:S02]  /*15cc0*/  SHFL.BFLY PT, R38, R6, 0x2, 0x1f ;  /* 0x0c401f0006267f89 */ /* 0x000e2400000e0000 */
[----:B0-----:R-:W-:-:S05]  /*15cd0*/  FMNMX.FTZ R6, R6, R38, !PT ;  /* 0x0000002606067209 */ /* 0x001fca0007810000 */
[----:B------:R-:W0:Y:S02]  /*15ce0*/  SHFL.BFLY PT, R38, R6, 0x1, 0x1f ;  /* 0x0c201f0006267f89 */ /* 0x000e2400000e0000 */
[----:B0-----:R-:W-:Y:S01]  /*15cf0*/  FMNMX.FTZ R6, R6, R38, !PT ;  /* 0x0000002606067209 */ /* 0x001fe20007810000 */
[----:B------:R-:W-:-:S04]  /*15d00*/  FMUL.FTZ R38, R5, UR51 ;  /* 0x0000003305267c20 */ /* 0x000fc80008410000 */
[----:B------:R-:W-:Y:S01]  /*15d10*/  FADD.FTZ R42, -R6, R8 ;  /* 0x00000008062a7221 */ /* 0x000fe20000010100 */
[----:B------:R-:W-:Y:S01]  /*15d20*/  FMUL.FTZ R8, R7, UR51 ;  /* 0x0000003307087c20 */ /* 0x000fe20008410000 */
[--C-:B------:R-:W-:Y:S01]  /*15d30*/  FFMA.FTZ R33, R33, UR51, -R38.reuse ;  /* 0x0000003321217c23 */ /* 0x100fe20008010826 */
[--C-:B------:R-:W-:Y:S01]  /*15d40*/  FFMA.FTZ R79, R24, UR51, -R38.reuse ;  /* 0x00000033184f7c23 */ /* 0x100fe20008010826 */
[----:B------:R-:W-:Y:S01]  /*15d50*/  FMUL.FTZ R7, R42, UR51 ;  /* 0x000000332a077c20 */ /* 0x000fe20008410000 */
[--C-:B------:R-:W-:Y:S01]  /*15d60*/  FFMA.FTZ R42, R11, UR51, -R38.reuse ;  /* 0x000000330b2a7c23 */ /* 0x100fe20008010826 */
[--C-:B------:R-:W-:Y:S01]  /*15d70*/  FFMA.FTZ R11, R80, UR51, -R38.reuse ;  /* 0x00000033500b7c23 */ /* 0x100fe20008010826 */
[----:B------:R-:W-:Y:S01]  /*15d80*/  FMUL.FTZ R80, R6, UR51 ;  /* 0x0000003306507c20 */ /* 0x000fe20008410000 */
[--C-:B------:R-:W-:Y:S01]  /*15d90*/  FFMA.FTZ R26, R26, UR51, -R38.reuse ;  /* 0x000000331a1a7c23 */ /* 0x100fe20008010826 */
[--C-:B------:R-:W-:Y:S01]  /*15da0*/  FFMA.FTZ R28, R28, UR51, -R38.reuse ;  /* 0x000000331c1c7c23 */ /* 0x100fe20008010826 */
[----:B------:R-:W-:Y:S01]  /*15db0*/  FFMA.FTZ R30, R30, UR51, -R38 ;  /* 0x000000331e1e7c23 */ /* 0x000fe20008010826 */
[----:B------:R-:W-:Y:S01]  /*15dc0*/  FFMA.FTZ R78, R153, UR51, -R80 ;  /* 0x00000033994e7c23 */ /* 0x000fe20008010850 */
        /* <DEDUP_REMOVED lines=42> */
[--C-:B0-----:R-:W-:Y:S01]  /*16070*/  FFMA.FTZ R33, R152, UR51, -R80.reuse ;  /* 0x0000003398217c23 */ /* 0x101fe20008010850 */
        /* <DEDUP_REMOVED lines=12> */
[----:B------:R-:W-:-:S02]  /*16140*/  FFMA.FTZ R21, R21, UR51, -R80 ;  /* 0x0000003315157c23 */ /* 0x000fc40008010850 */
[----:B------:R-:W0:Y:S01]  /*16150*/  MUFU.EX2 R78, R78 ;  /* 0x0000004e004e7308 */ /* 0x000e220000000800 */
[----:B-1----:R-:W-:-:S07]  /*16160*/  FFMA.FTZ R4, R8, R4, R32 ;  /* 0x0000000408047223 */ /* 0x002fce0000010020 */
[----:B------:R1:W-:Y:S08]  /*16170*/  MUFU.EX2 R42, R76 ;  /* 0x0000004c002a7308 */ /* 0x0003f00000000800 */
[----:B------:R-:W2:Y:S01]  /*16180*/  MUFU.EX2 R79, R79 ;  /* 0x0000004f004f7308 */ /* 0x000ea20000000800 */
[----:B-1----:R-:W-:Y:S01]  /*16190*/  FFMA.FTZ R76, R151, UR51, -R80 ;  /* 0x00000033974c7c23 */ /* 0x002fe20008010850 */
[----:B0-----:R-:W-:-:S06]  /*161a0*/  FFMA.FTZ R3, R7, R3, R78 ;  /* 0x0000000307037223 */ /* 0x001fcc000001004e */
[----:B------:R-:W-:Y:S08]  /*161b0*/  MUFU.EX2 R73, R24 ;  /* 0x0000001800497308 */ /* 0x000ff00000000800 */
[----:B------:R-:W0:Y:S01]  /*161c0*/  MUFU.EX2 R33, R33 ;  /* 0x0000002100217308 */ /* 0x000e220000000800 */
[----:B--2---:R-:W-:-:S07]  /*161d0*/  FADD.FTZ R4, R79, R4 ;  /* 0x000000044f047221 */ /* 0x004fce0000010000 */
[----:B------:R1:W-:Y:S08]  /*161e0*/  MUFU.EX2 R24, R35 ;  /* 0x0000002300187308 */ /* 0x0003f00000000800 */
[----:B------:R-:W2:Y:S01]  /*161f0*/  MUFU.EX2 R34, R26 ;  /* 0x0000001a00227308 */ /* 0x000ea20000000800 */
[----:B-1----:R-:W-:-:S07]  /*16200*/  FFMA.FTZ R35, R150, UR51, -R80 ;  /* 0x0000003396237c23 */ /* 0x002fce0008010850 */
[----:B------:R-:W1:Y:S08]  /*16210*/  MUFU.EX2 R76, R76 ;  /* 0x0000004c004c7308 */ /* 0x000e700000000800 */
[----:B------:R-:W3:Y:S08]  /*16220*/  MUFU.EX2 R77, R28 ;  /* 0x0000001c004d7308 */ /* 0x000ef00000000800 */
[----:B------:R-:W4:Y:S08]  /*16230*/  MUFU.EX2 R35, R35 ;  /* 0x0000002300237308 */ /* 0x000f300000000800 */
[----:B------:R5:W-:Y:S08]  /*16240*/  MUFU.EX2 R26, R37 ;  /* 0x00000025001a7308 */ /* 0x000bf00000000800 */
[----:B------:R-:W4:Y:S01]  /*16250*/  MUFU.EX2 R36, R30 ;  /* 0x0000001e00247308 */ /* 0x000f220000000800 */
[----:B-----5:R-:W-:-:S07]  /*16260*/  FFMA.FTZ R37, R10, UR51, -R80 ;  /* 0x000000330a257c23 */ /* 0x020fce0008010850 */
[----:B------:R-:W5:Y:S08]  /*16270*/  MUFU.EX2 R74, R74 ;  /* 0x0000004a004a7308 */ /* 0x000f700000000800 */
[----:B------:R-:W-:Y:S08]  /*16280*/  MUFU.EX2 R28, R45 ;  /* 0x0000002d001c7308 */ /* 0x000ff00000000800 */
[----:B------:R-:W5:Y:S08]  /*16290*/  MUFU.EX2 R75, R75 ;  /* 0x0000004b004b7308 */ /* 0x000f700000000800 */
[----:B------:R0:W-:Y:S08]  /*162a0*/  MUFU.EX2 R45, R66 ;  /* 0x00000042002d7308 */ /* 0x0001f00000000800 */
[----:B------:R-:W5:Y:S01]  /*162b0*/  MUFU.EX2 R37, R37 ;  /* 0x0000002500257308 */ /* 0x000f620000000800 */
[----:B0-----:R-:W-:Y:S01]  /*162c0*/  FFMA.FTZ R66, R12, UR51, -R80 ;  /* 0x000000330c427c23 */ /* 0x001fe20008010850 */
[----:B------:R-:W-:Y:S01]  /*162d0*/  FADD.FTZ R80, R33, R3 ;  /* 0x0000000321507221 */ /* 0x000fe20000010000 */
[----:B--2---:R-:W-:-:S03]  /*162e0*/  FADD.FTZ R3, R34, R4 ;  /* 0x0000000422037221 */ /* 0x004fc60000010000 */
[----:B-1----:R-:W-:Y:S01]  /*162f0*/  FADD.FTZ R4, R76, R80 ;  /* 0x000000504c047221 */ /* 0x002fe20000010000 */
[----:B---3--:R-:W-:Y:S01]  /*16300*/  FADD.FTZ R3, R77, R3 ;  /* 0x000000034d037221 */ /* 0x008fe20000010000 */
[----:B------:R-:W0:Y:S02]  /*16310*/  MUFU.EX2 R72, R72 ;  /* 0x0000004800487308 */ /* 0x000e240000000800 */
[----:B----4-:R-:W-:Y:S01]  /*16320*/  FADD.FTZ R4, R35, R4 ;  /* 0x0000000423047221 */ /* 0x010fe20000010000 */
[----:B------:R-:W-:-:S03]  /*16330*/  FADD.FTZ R3, R36, R3 ;  /* 0x0000000324037221 */ /* 0x000fc60000010000 */
[----:B-----5:R-:W-:Y:S01]  /*16340*/  FADD.FTZ R4, R74, R4 ;  /* 0x000000044a047221 */ /* 0x020fe20000010000 */
[----:B------:R-:W-:Y:S01]  /*16350*/  FADD.FTZ R3, R75, R3 ;  /* 0x000000034b037221 */ /* 0x000fe20000010000 */
[----:B------:R-:W1:Y:S02]  /*16360*/  MUFU.EX2 R39, R39 ;  /* 0x0000002700277308 */ /* 0x000e640000000800 */
[----:B------:R-:W-:Y:S01]  /*16370*/  FADD.FTZ R4, R37, R4 ;  /* 0x0000000425047221 */ /* 0x000fe20000010000 */
[----:B------:R-:W-:-:S04]  /*16380*/  FADD.FTZ R3, R38, R3 ;  /* 0x0000000326037221 */ /* 0x000fc80000010000 */
[----:B------:R-:W-:Y:S01]  /*16390*/  FADD.FTZ R3, R73, R3 ;  /* 0x0000000349037221 */ /* 0x000fe20000010000 */
[----:B------:R-:W2:Y:S01]  /*163a0*/  MUFU.EX2 R70, R70 ;  /* 0x0000004600467308 */ /* 0x000ea20000000800 */
[----:B0-----:R-:W-:Y:S02]  /*163b0*/  FADD.FTZ R4, R72, R4 ;  /* 0x0000000448047221 */ /* 0x001fe40000010000 */
[----:B------:R-:W-:-:S05]  /*163c0*/  FADD.FTZ R3, R24, R3 ;  /* 0x0000000318037221 */ /* 0x000fca0000010000 */
        /* <DEDUP_REMOVED lines=92> */
.L_x_11526:
[----:B------:R-:W2:Y:S04]  /*16990*/  LDL R84, [R1+0x6c] ;  /* 0x00006c0001547983 */ /* 0x000ea80000100800 */
[----:B------:R-:W3:Y:S01]  /*169a0*/  LDL R82, [R1+0x4] ;  /* 0x0000040001527983 */ /* 0x000ee20000100800 */
[----:B------:R-:W-:-:S03]  /*169b0*/  IMAD R9, R9, 0x8, R2 ;  /* 0x0000000809097824 */ /* 0x000fc600078e0202 */
[----:B------:R-:W4:Y:S04]  /*169c0*/  LDL R81, [R1] ;  /* 0x0000000001517983 */ /* 0x000f280000100800 */
[----:B------:R-:W5:Y:S01]  /*169d0*/  LDL R83, [R1+0x70] ;  /* 0x0000700001537983 */ /* 0x000f620000100800 */
[----:B------:R-:W-:Y:S02]  /*169e0*/  VIADD R9, R9, 0x2d860 ;  /* 0x0002d86009097836 */ /* 0x000fe40000000000 */
[----:B------:R-:W-:-:S05]  /*169f0*/  IMAD.U32 R80, RZ, RZ, UR38 ;  /* 0x00000026ff507e24 */ /* 0x000fca000f8e00ff */
[----:B------:R-:W-:-:S04]  /*16a00*/  PRMT R9, R80, 0x654, R9 ;  /* 0x0000065450097816 */ /* 0x000fc80000000009 */
[----:B------:R0:W-:Y:S02]  /*16a10*/  SYNCS.ARRIVE.TRANS64.RED.A1T0 RZ, [R9+URZ], RZ ;  /* 0x000000ff09ff79a7 */ /* 0x0001e4000810043f */
[----:B0-----:R-:W5:Y:S01]  /*16a20*/  LDL R9, [R1+0x40] ;  /* 0x0000400001097983 */ /* 0x001f620000100800 */
        /* <DEDUP_REMOVED lines=12> */
[----:B------:R0:W-:Y:S01]  /*16af0*/  STSM.16.M88.4 [R157+0x21800], R32 ;  /* 0x021800209d007844 */ /* 0x0001e20000000200 */
[----:B------:R-:W-:Y:S02]  /*16b00*/  F2FP.BF16.F32.PACK_AB R28, R67, R28 ;  /* 0x0000001c431c723e */ /* 0x000fe400000010ff */
[----:B------:R-:W-:Y:S02]  /*16b10*/  F2FP.BF16.F32.PACK_AB R29, R29, R66 ;  /* 0x000000421d1d723e */ /* 0x000fe400000010ff */
[----:B------:R-:W-:Y:S02]  /*16b20*/  F2FP.BF16.F32.PACK_AB R30, R65, R30 ;  /* 0x0000001e411e723e */ /* 0x000fe400000010ff */
[----:B------:R-:W-:Y:S02]  /*16b30*/  F2FP.BF16.F32.PACK_AB R31, R31, R64 ;  /* 0x000000401f1f723e */ /* 0x000fe400000010ff */
[----:B------:R-:W-:-:S02]  /*16b40*/  F2FP.BF16.F32.PACK_AB R40, R47, R40 ;  /* 0x000000282f28723e */ /* 0x000fc400000010ff */
[----:B------:R-:W-:Y:S02]  /*16b50*/  F2FP.BF16.F32.PACK_AB R41, R41, R46 ;  /* 0x0000002e2929723e */ /* 0x000fe400000010ff */
[----:B------:R-:W-:Y:S02]  /*16b60*/  F2FP.BF16.F32.PACK_AB R42, R45, R42 ;  /* 0x0000002a2d2a723e */ /* 0x000fe400000010ff */
[----:B0-----:R-:W-:Y:S02]  /*16b70*/  F2FP.BF16.F32.PACK_AB R32, R63, R62 ;  /* 0x0000003e3f20723e */ /* 0x001fe400000010ff */
[----:B------:R-:W-:Y:S02]  /*16b80*/  F2FP.BF16.F32.PACK_AB R33, R60, R61 ;  /* 0x0000003d3c21723e */ /* 0x000fe400000010ff */
[----:B------:R-:W-:Y:S02]  /*16b90*/  F2FP.BF16.F32.PACK_AB R34, R59, R58 ;  /* 0x0000003a3b22723e */ /* 0x000fe400000010ff */
[----:B------:R-:W-:-:S02]  /*16ba0*/  F2FP.BF16.F32.PACK_AB R35, R56, R57 ;  /* 0x000000393823723e */ /* 0x000fc400000010ff */
        /* <DEDUP_REMOVED lines=51> */
[----:B--2---:R0:W-:Y:S04]  /*16ee0*/  STSM.16.M88.4 [R84], R36 ;  /* 0x0000002454007844 */ /* 0x0041e80000000200 */
[----:B---3--:R1:W-:Y:S04]  /*16ef0*/  STSM.16.M88.4 [R82], R24 ;  /* 0x0000001852007844 */ /* 0x0083e80000000200 */
[----:B----4-:R2:W-:Y:S04]  /*16f00*/  STSM.16.M88.4 [R81], R28 ;  /* 0x0000001c51007844 */ /* 0x0105e80000000200 */
[----:B------:R2:W-:Y:S01]  /*16f10*/  STSM.16.M88.4 [R157+0x27800], R32 ;  /* 0x027800209d007844 */ /* 0x0005e20000000200 */
[----:B0-----:R-:W-:-:S02]  /*16f20*/  F2FP.BF16.F32.PACK_AB R36, R55, R54 ;  /* 0x000000363724723e */ /* 0x001fc400000010ff */
[----:B------:R-:W-:Y:S02]  /*16f30*/  F2FP.BF16.F32.PACK_AB R37, R52, R53 ;  /* 0x000000353425723e */ /* 0x000fe400000010ff */
[----:B------:R-:W-:Y:S02]  /*16f40*/  F2FP.BF16.F32.PACK_AB R38, R51, R50 ;  /* 0x000000323326723e */ /* 0x000fe400000010ff */
[----:B------:R-:W-:Y:S02]  /*16f50*/  F2FP.BF16.F32.PACK_AB R39, R48, R49 ;  /* 0x000000313027723e */ /* 0x000fe400000010ff */
[----:B-1----:R-:W-:Y:S02]  /*16f60*/  F2FP.BF16.F32.PACK_AB R24, R10, R11 ;  /* 0x0000000b0a18723e */ /* 0x002fe400000010ff */
[----:B------:R-:W-:Y:S02]  /*16f70*/  F2FP.BF16.F32.PACK_AB R25, R15, R14 ;  /* 0x0000000e0f19723e */ /* 0x000fe400000010ff */
[----:B------:R-:W-:-:S02]  /*16f80*/  F2FP.BF16.F32.PACK_AB R26, R13, R12 ;  /* 0x0000000c0d1a723e */ /* 0x000fc400000010ff */
[----:B------:R-:W-:Y:S01]  /*16f90*/  F2FP.BF16.F32.PACK_AB R27, R21, R20 ;  /* 0x00000014151b723e */ /* 0x000fe200000010ff */
        /* <DEDUP_REMOVED lines=9> */
[C---:B------:R-:W-:Y:S01]  /*17030*/  ISETP.GT.AND P1, PT, R0.reuse, R9, PT ;  /* 0x000000090000720c */ /* 0x040fe20003f24270 */
[----:B------:R-:W-:-:S02]  /*17040*/  VIADD R0, R0, 0xffffffff ;  /* 0xffffffff00007836 */ /* 0x000fc40000000000 */
[----:B------:R-:W-:Y:S02]  /*17050*/  IMAD.MOV.U32 R10, RZ, RZ, R23 ;  /* 0x000000ffff0a7224 */ /* 0x000fe400078e0017 */
[----:B------:R-:W-:Y:S01]  /*17060*/  IMAD.MOV.U32 R9, RZ, RZ, R18 ;  /* 0x000000ffff097224 */ /* 0x000fe200078e0012 */
[----:B0-----:R-:W-:-:S07]  /*17070*/  NOP ;  /* 0x0000000000007918 */ /* 0x001fce0000000000 */
[----:B--2---:R-:W-:Y:S05]  /*17080*/  @P1 BRA `(.L_x_11527) ;  /* 0xffffffd000d01947 */ /* 0x004fea000383ffff */
.L_x_11515:
[----:B------:R-:W2:Y:S02]  /*17090*/  LDL R7, [R1+0x9c] ;  /* 0x00009c0001077983 */ /* 0x000ea40000100800 */
[----:B--2---:R-:W-:-:S13]  /*170a0*/  ISETP.GE.AND P1, PT, R0, R7, PT ;  /* 0x000000070000720c */ /* 0x004fda0003f26270 */
[----:B------:R-:W-:Y:S05]  /*170b0*/  @!P1 BRA `(.L_x_11528) ;  /* 0x0000003c00889947 */ /* 0x000fea0003800000 */
[----:B------:R-:W-:Y:S02]  /*170c0*/  IMAD.MOV.U32 R8, RZ, RZ, R6 ;  /* 0x000000ffff087224 */ /* 0x000fe400078e0006 */
[----:B------:R-:W-:Y:S02]  /*170d0*/  IMAD.MOV.U32 R9, RZ, RZ, R5 ;  /* 0x000000ffff097224 */ /* 0x000fe400078e0005 */
[----:B------:R-:W-:Y:S02]  /*170e0*/  IMAD.MOV.U32 R10, RZ, RZ, R23 ;  /* 0x000000ffff0a7224 */ /* 0x000fe400078e0017 */
[----:B------:R-:W-:-:S07]  /*170f0*/  IMAD.MOV.U32 R7, RZ, RZ, R18 ;  /* 0x000000ffff077224 */ /* 0x000fce00078e0012 */
.L_x_11548:
        /* <DEDUP_REMOVED lines=9> */
.L_x_11530:
        /* <DEDUP_REMOVED lines=8> */
.L_x_11531:
[----:B------:R-:W-:Y:S04]  /*17210*/  BSSY B0, `(.L_x_11529) ;  /* 0x0000004000007945 */ /* 0x000fe80003800000 */
[----:B--2---:R-:W-:Y:S05]  /*17220*/  @P2 BRA `(.L_x_11532) ;  /* 0x0000000000082947 */ /* 0x004fea0003800000 */
[----:B------:R-:W2:Y:S02]  /*17230*/  SYNCS.PHASECHK.TRANS64.TRYWAIT P2, [R5+URZ+0x2d830], R6 ;  /* 0x02d83006050075a7 */ /* 0x000ea4000804017f */
[----:B--2---:R-:W-:Y:S05]  /*17240*/  @!P2 BRA `(.L_x_11533) ;  /* 0x000000e400a8a947 */ /* 0x004fea0003800000 */
.L_x_11532:
[----:B------:R-:W-:Y:S05]  /*17250*/  BSYNC B0 ;  /* 0x0000000000007941 */ /* 0x000fea0003800000 */
.L_x_11529:
        /* <DEDUP_REMOVED lines=70> */
.L_x_11535:
[----:B------:R-:W-:Y:S01]  /*176c0*/  SHF.L.U32 R5, R10, 0x1f, RZ ;  /* 0x0000001f0a057819 */ /* 0x000fe200000006ff */
[----:B------:R-:W-:-:S04]  /*176d0*/  IMAD R6, R7, 0x8, R2 ;  /* 0x0000000807067824 */ /* 0x000fc800078e0202 */
[----:B------:R0:W1:Y:S01]  /*176e0*/  SYNCS.PHASECHK.TRANS64.TRYWAIT P1, [R6+URZ+0x2d850], R5 ;  /* 0x02d85005060075a7 */ /* 0x000062000802017f */
[----:B------:R-:W-:Y:S05]  /*176f0*/  @!P0 BRA `(.L_x_11536) ;  /* 0x0000000000048947 */ /* 0x000fea0003800000 */
[----:B------:R-:W-:Y:S01]  /*17700*/  BPT.TRAP 0x1 ;  /* 0x000000040000795c */ /* 0x000fe20000300000 */
.L_x_11536:
[----:B-1----:R-:W-:Y:S05]  /*17710*/  @P1 BRA `(.L_x_11534) ;  /* 0x0000000000081947 */ /* 0x002fea0003800000 */
[----:B------:R-:W1:Y:S02]  /*17720*/  SYNCS.PHASECHK.TRANS64.TRYWAIT P1, [R6+URZ+0x2d850], R5 ;  /* 0x02d85005060075a7 */ /* 0x000e64000802017f */
[----:B-1----:R-:W-:Y:S05]  /*17730*/  @!P1 BRA `(.L_x_11537) ;  /* 0x000000e000809947 */ /* 0x002fea0003800000 */
.L_x_11534:
        /* <DEDUP_REMOVED lines=96> */
.L_x_11538:
[----:B------:R-:W2:Y:S01]  /*17d40*/  LDL R11, [R1+0x60] ;  /* 0x00006000010b7983 */ /* 0x000ea20000100800 */
[----:B------:R-:W1:Y:S03]  /*17d50*/  LDC R6, c[0x0][0x448] ;  /* 0x00011200ff067b82 */ /* 0x000e660000000800 */
[----:B0-----:R-:W2:Y:S01]  /*17d60*/  LDL R5, [R1+0x98] ;  /* 0x0000980001057983 */ /* 0x001ea20000100800 */
[----:B------:R-:W-:-:S04]  /*17d70*/  FMUL.FTZ R141, R38, UR43 ;  /* 0x0000002b268d7c20 */ /* 0x000fc80008410000 */
[----:B------:R-:W0:Y:S01]  /*17d80*/  LDC R139, c[0x0][0x9e4] ;  /* 0x00027900ff8b7b82 */ /* 0x000e220000000800 */
[----:B-1----:R-:W-:-:S13]  /*17d90*/  ISETP.NE.AND P1, PT, R6, 0x1, PT ;  /* 0x000000010600780c */ /* 0x002fda0003f25270 */
[----:B------:R-:W1:Y:S08]  /*17da0*/  @P1 LDC R10, c[0x0][0x44c] ;  /* 0x00011300ff0a1b82 */ /* 0x000e700000000800 */
[----:B------:R-:W3:Y:S01]  /*17db0*/  @P1 LDC R6, c[0x0][0x450] ;  /* 0x00011400ff061b82 */ /* 0x000ee20000000800 */
[----:B------:R-:W-:Y:S02]  /*17dc0*/  IMAD.U32 R38, RZ, RZ, UR38 ;  /* 0x00000026ff267e24 */ /* 0x000fe4000f8e00ff */
        /* <DEDUP_REMOVED lines=77> */
[----:B--2---:R-:W-:-:S02]  /*182a0*/  IMAD.IADD R5, R5, 0x1, R11 ;  /* 0x0000000105057824 */ /* 0x004fc400078e020b */
[----:B------:R-:W-:Y:S01]  /*182b0*/  FMUL.FTZ R11, R24, UR43 ;  /* 0x0000002b180b7c20 */ /* 0x000fe20008410000 */
[----:B------:R-:W-:Y:S01]  /*182c0*/  FMUL.FTZ R24, R28, UR43 ;  /* 0x0000002b1c187c20 */ /* 0x000fe20008410000 */
[----:B------:R-:W-:Y:S01]  /*182d0*/  FMUL.FTZ R28, R32, UR43 ;  /* 0x0000002b201c7c20 */ /* 0x000fe20008410000 */
[----:B------:R-:W-:Y:S01]  /*182e0*/  FMUL.FTZ R32, R36, UR43 ;  /* 0x0000002b24207c20 */ /* 0x000fe20008410000 */
[----:B------:R-:W-:Y:S02]  /*182f0*/  IMAD R36, R18, 0x8, R2 ;  /* 0x0000000812247824 */ /* 0x000fe400078e0202 */
[----:B-1----:R-:W-:-:S04]  /*18300*/  @P1 IMAD.HI.U32 R10, R5, R10, RZ ;  /* 0x0000000a050a1227 */ /* 0x002fc800078e00ff */
[----:B------:R-:W-:Y:S01]  /*18310*/  VIADD R36, R36, 0x2d840 ;  /* 0x0002d84024247836 */ /* 0x000fe20000000000 */
[----:B---3--:R-:W-:-:S04]  /*18320*/  @P1 SHF.R.U32.HI R5, RZ, R6, R10 ;  /* 0x00000006ff051219 */ /* 0x008fc8000001160a */
[----:B------:R-:W-:-:S04]  /*18330*/  PRMT R36, R38, 0x654, R36 ;  /* 0x0000065426247816 */ /* 0x000fc80000000024 */
[----:B------:R1:W-:Y:S01]  /*18340*/  SYNCS.ARRIVE.TRANS64.RED.A1T0 RZ, [R36+URZ], RZ ;  /* 0x000000ff24ff79a7 */ /* 0x0003e2000810043f */
[----:B------:R-:W-:Y:S01]  /*18350*/  FMUL.FTZ R10, R25, UR43 ;  /* 0x0000002b190a7c20 */ /* 0x000fe20008410000 */
[----:B------:R-:W-:Y:S01]  /*18360*/  FMUL.FTZ R6, R42, UR43 ;  /* 0x0000002b2a067c20 */ /* 0x000fe20008410000 */
[----:B------:R-:W-:Y:S01]  /*18370*/  FMUL.FTZ R25, R43, UR43 ;  /* 0x0000002b2b197c20 */ /* 0x000fe20008410000 */
[----:B-1----:R-:W1:Y:S01]  /*18380*/  SHFL.IDX PT, R36, R5, RZ, 0x1c1f ;  /* 0x001c1fff05247589 */ /* 0x002e6200000e0000 */
[----:B------:R-:W-:Y:S01]  /*18390*/  FMUL.FTZ R42, R48, UR43 ;  /* 0x0000002b302a7c20 */ /* 0x000fe20008410000 */
[----:B------:R-:W-:Y:S01]  /*183a0*/  IADD3 R38, -R76, 0x1, RZ ;  /* 0x000000014c267810 */ /* 0x000fe20007ffe1ff */
[----:B------:R-:W-:Y:S01]  /*183b0*/  FMUL.FTZ R48, R71, UR43 ;  /* 0x0000002b47307c20 */ /* 0x000fe20008410000 */
[----:B------:R-:W-:Y:S01]  /*183c0*/  FMUL.FTZ R43, R79, UR43 ;  /* 0x0000002b4f2b7c20 */ /* 0x000fe20008410000 */
[----:B------:R-:W2:Y:S02]  /*183d0*/  MUFU.TANH R11, R11 ;  /* 0x0000000b000b7308 */ /* 0x000ea40000002400 */
[----:B------:R-:W-:-:S06]  /*183e0*/  IMAD R38, R156, -0x2, R38 ;  /* 0xfffffffe9c267824 */ /* 0x000fcc00078e0226 */
[----:B------:R-:W3:Y:S01]  /*183f0*/  MUFU.TANH R10, R10 ;  /* 0x0000000a000a7308 */ /* 0x000ee20000002400 */
        /* <DEDUP_REMOVED lines=43> */
[C---:B-1----:R-:W-:Y:S02]  /*186b0*/  IMAD.IADD R87, R36.reuse, 0x1, R85 ;  /* 0x0000000124577824 */ /* 0x042fe400078e0255 */
[----:B------:R-:W-:Y:S01]  /*186c0*/  IMAD.IADD R139, R36, 0x1, R86 ;  /* 0x00000001248b7824 */ /* 0x000fe200078e0256 */
[----:B--234-:R-:W-:Y:S06]  /*186d0*/  @!P3 BRA `(.L_x_11539) ;  /* 0x000000000058b947 */ /* 0x01cfec0003800000 */
        /* <DEDUP_REMOVED lines=12> */
.L_x_11541:
[----:B------:R-:W-:-:S05]  /*187a0*/  IMAD.U32 R38, RZ, RZ, UR5 ;  /* 0x00000005ff267e24 */ /* 0x000fca000f8e00ff */
[----:B------:R-:W-:-:S13]  /*187b0*/  ISETP.NE.AND P1, PT, R38, 0x1, PT ;  /* 0x000000012600780c */ /* 0x000fda0003f25270 */
[----:B------:R-:W1:Y:S02]  /*187c0*/  @P1 LDC.64 R50, c[0x0][0x9e8] ;  /* 0x00027a00ff321b82 */ /* 0x000e640000000a00 */
[----:B-1----:R-:W-:-:S05]  /*187d0*/  @P1 IMAD.HI.U32 R50, R36, R50, RZ ;  /* 0x0000003224321227 */ /* 0x002fca00078e00ff */
[----:B------:R-:W-:-:S07]  /*187e0*/  @P1 SHF.R.U32.HI R36, RZ, R51, R50 ;  /* 0x00000033ff241219 */ /* 0x000fce0000011632 */
.L_x_11542:
[----:B------:R-:W-:Y:S05]  /*187f0*/  BSYNC B0 ;  /* 0x0000000000007941 */ /* 0x000fea0003800000 */
.L_x_11540:
[----:B------:R-:W-:-:S04]  /*18800*/  IMAD R36, R36, R38, -R76 ;  /* 0x0000002624247224 */ /* 0x000fc800078e0a4c */
[----:B------:R-:W-:-:S05]  /*18810*/  IMAD R36, R156, -0x2, R36 ;  /* 0xfffffffe9c247824 */ /* 0x000fca00078e0224 */
[----:B------:R-:W-:Y:S02]  /*18820*/  VIMNMX R139, R139, R36, !PT ;  /* 0x000000248b8b7248 */ /* 0x000fe40007fe0100 */
[----:B------:R-:W-:-:S07]  /*18830*/  VIADDMNMX R87, R36, R38, R87, PT ;  /* 0x0000002624577246 */ /* 0x000fce0003800157 */
.L_x_11539:
        /* <DEDUP_REMOVED lines=113> */
.L_x_11545:
[----:B------:R-:W-:-:S05]  /*18f50*/  IMAD.U32 R35, RZ, RZ, UR5 ;  /* 0x00000005ff237e24 */ /* 0x000fca000f8e00ff */
[----:B------:R-:W-:-:S13]  /*18f60*/  ISETP.NE.AND P1, PT, R35, 0x1, PT ;  /* 0x000000012300780c */ /* 0x000fda0003f25270 */
[----:B------:R-:W0:Y:S02]  /*18f70*/  @P1 LDC.64 R32, c[0x0][0x9e8] ;  /* 0x00027a00ff201b82 */ /* 0x000e240000000a00 */
[----:B0-----:R-:W-:-:S05]  /*18f80*/  @P1 IMAD.HI.U32 R32, R5, R32, RZ ;  /* 0x0000002005201227 */ /* 0x001fca00078e00ff */
[----:B------:R-:W-:-:S07]  /*18f90*/  @P1 SHF.R.U32.HI R5, RZ, R33, R32 ;  /* 0x00000021ff051219 */ /* 0x000fce0000011620 */
.L_x_11546:
[----:B------:R-:W-:Y:S05]  /*18fa0*/  BSYNC B0 ;  /* 0x0000000000007941 */ /* 0x000fea0003800000 */
.L_x_11544:
[----:B------:R-:W-:-:S04]  /*18fb0*/  IMAD R5, R5, R35, -R76 ;  /* 0x0000002305057224 */ /* 0x000fc800078e0a4c */
[----:B------:R-:W-:-:S05]  /*18fc0*/  IMAD R5, R156, -0x2, R5 ;  /* 0xfffffffe9c057824 */ /* 0x000fca00078e0205 */
[----:B------:R-:W-:Y:S02]  /*18fd0*/  VIMNMX R86, R86, R5, !PT ;  /* 0x0000000556567248 */ /* 0x000fe40007fe0100 */
[----:B------:R-:W-:-:S07]  /*18fe0*/  VIADDMNMX R85, R5, R35, R85, PT ;  /* 0x0000002305557246 */ /* 0x000fce0003800155 */
.L_x_11543:
        /* <DEDUP_REMOVED lines=30> */
[----:B------:R-:W-:-:S02]  /*191d0*/  LOP3.LUT R22, R22, 0xdfffffff, RZ, 0xc0, !PT ;  /* 0xdfffffff16167812 */ /* 0x000fc400078ec0ff */
[----:B------:R-:W-:Y:S02]  /*191e0*/  FMNMX.FTZ R5, R65, R5, !PT ;  /* 0x0000000541057209 */ /* 0x000fe40007810000 */
[----:B------:R-:W-:Y:S02]  /*191f0*/  @P0 LOP3.LUT R22, R22, 0x20000000, RZ, 0xfc, !PT ;  /* 0x2000000016160812 */ /* 0x000fe400078efcff */
[----:B------:R-:W-:Y:S02]  /*19200*/  FMNMX.FTZ R5, R62, R5, !PT ;  /* 0x000000053e057209 */ /* 0x000fe40007810000 */
[C---:B------:R-:W-:Y:S02]  /*19210*/  ISETP.GT.AND P1, PT, R86.reuse, 0x1, P5 ;  /* 0x000000015600780c */ /* 0x040fe40002f24270 */
[----:B------:R-:W-:Y:S02]  /*19220*/  FMNMX.FTZ R5, R63, R5, !PT ;  /* 0x000000053f057209 */ /* 0x000fe40007810000 */
[----:B------:R-:W-:-:S02]  /*19230*/  ISETP.GT.AND P2, PT, R86, 0x28, P5 ;  /* 0x000000285600780c */ /* 0x000fc40002f44270 */
[----:B------:R-:W-:Y:S02]  /*19240*/  FMNMX.FTZ R5, R58, R5, !PT ;  /* 0x000000053a057209 */ /* 0x000fe40007810000 */
[----:B------:R-:W-:Y:S02]  /*19250*/  LOP3.LUT R22, R22, 0xfffffffd, RZ, 0xc0, !PT ;  /* 0xfffffffd16167812 */ /* 0x000fe400078ec0ff */
[----:B------:R-:W-:Y:S02]  /*19260*/  FMNMX.FTZ R5, R59, R5, !PT ;  /* 0x000000053b057209 */ /* 0x000fe40007810000 */
[C---:B------:R-:W-:Y:S02]  /*19270*/  ISETP.LT.OR P1, PT, R85.reuse, 0x2, P1 ;  /* 0x000000025500780c */ /* 0x040fe40000f21670 */
[----:B------:R-:W-:Y:S02]  /*19280*/  FMNMX.FTZ R5, R54, R5, !PT ;  /* 0x0000000536057209 */ /* 0x000fe40007810000 */
[----:B------:R-:W-:-:S02]  /*19290*/  ISETP.LT.OR P2, PT, R85, 0x29, P2 ;  /* 0x000000295500780c */ /* 0x000fc40001741670 */
[----:B------:R-:W-:Y:S02]  /*192a0*/  FMNMX.FTZ R5, R55, R5, !PT ;  /* 0x0000000537057209 */ /* 0x000fe40007810000 */
[----:B------:R-:W-:Y:S02]  /*192b0*/  ISETP.GT.AND P6, PT, R86, 0x69, P5 ;  /* 0x000000695600780c */ /* 0x000fe40002fc4270 */
[----:B------:R-:W-:Y:S02]  /*192c0*/  FMNMX.FTZ R5, R50, R5, !PT ;  /* 0x0000000532057209 */ /* 0x000fe40007810000 */
[----:B------:R-:W-:Y:S02]  /*192d0*/  @P4 LOP3.LUT R22, R22, 0x2, RZ, 0xfc, !PT ;  /* 0x0000000216164812 */ /* 0x000fe400078efcff */
[----:B------:R-:W-:Y:S02]  /*192e0*/  FMNMX.FTZ R5, R51, R5, !PT ;  /* 0x0000000533057209 */ /* 0x000fe40007810000 */
[----:B------:R-:W-:-:S02]  /*192f0*/  FSEL R33, R146, -INF , !P1 ;  /* 0xff80000092217808 */ /* 0x000fc40004800000 */
[----:B------:R-:W-:Y:S02]  /*19300*/  FMNMX.FTZ R5, R40, R5, !PT ;  /* 0x0000000528057209 */ /* 0x000fe40007810000 */
[----:B------:R-:W-:Y:S02]  /*19310*/  FSEL R68, R12, -INF , !P2 ;  /* 0xff8000000c447808 */ /* 0x000fe40005000000 */
[----:B------:R-:W-:Y:S02]  /*19320*/  FMNMX.FTZ R5, R47, R5, !PT ;  /* 0x000000052f057209 */ /* 0x000fe40007810000 */
[----:B------:R-:W-:Y:S02]  /*19330*/  ISETP.GT.AND P0, PT, R86, RZ, P5 ;  /* 0x000000ff5600720c */ /* 0x000fe40002f04270 */
[----:B------:R-:W-:Y:S02]  /*19340*/  FMNMX.FTZ R5, R42, R5, !PT ;  /* 0x000000052a057209 */ /* 0x000fe40007810000 */
[----:B------:R-:W-:-:S02]  /*19350*/  ISETP.LT.OR P4, PT, R85, 0x6a, P6 ;  /* 0x0000006a5500780c */ /* 0x000fc40003781670 */
[----:B------:R-:W-:Y:S02]  /*19360*/  FMNMX.FTZ R5, R45, R5, !PT ;  /* 0x000000052d057209 */ /* 0x000fe40007810000 */
[C---:B------:R-:W-:Y:S02]  /*19370*/  ISETP.GT.AND P1, PT, R86.reuse, 0x9, P5 ;  /* 0x000000095600780c */ /* 0x040fe40002f24270 */
[----:B------:R-:W-:Y:S02]  /*19380*/  FMNMX.FTZ R5, R13, R5, !PT ;  /* 0x000000050d057209 */ /* 0x000fe40007810000 */
[----:B------:R-:W-:Y:S02]  /*19390*/  ISETP.GT.AND P2, PT, R86, 0x30, P5 ;  /* 0x000000305600780c */ /* 0x000fe40002f44270 */
[----:B------:R-:W-:Y:S02]  /*193a0*/  FMNMX.FTZ R5, R10, R5, !PT ;  /* 0x000000050a057209 */ /* 0x000fe40007810000 */
[----:B------:R-:W-:-:S02]  /*193b0*/  ISETP.GT.AND P3, PT, R86, 0x70, P5 ;  /* 0x000000705600780c */ /* 0x000fc40002f64270 */
[----:B------:R-:W-:Y:S02]  /*193c0*/  FMNMX.FTZ R5, R11, R5, !PT ;  /* 0x000000050b057209 */ /* 0x000fe40007810000 */
[C---:B------:R-:W-:Y:S02]  /*193d0*/  ISETP.LT.OR P0, PT, R85.reuse, 0x1, P0 ;  /* 0x000000015500780c */ /* 0x040fe40000701670 */
        /* <DEDUP_REMOVED lines=8> */
[----:B------:R-:W-:Y:S02]  /*19460*/  ISETP.GT.AND P1, PT, R86, 0x11, P5 ;  /* 0x000000115600780c */ /* 0x000fe40002f24270 */
[----:B------:R-:W-:Y:S02]  /*19470*/  FSEL R14, R34, -INF , !P3 ;  /* 0xff800000220e7808 */ /* 0x000fe40005800000 */
[----:B------:R-:W-:-:S02]  /*19480*/  ISETP.LT.OR P1, PT, R85, 0x12, P1 ;  /* 0x000000125500780c */ /* 0x000fc40000f21670 */
[----:B------:R-:W-:Y:S02]  /*19490*/  ISETP.GT.AND P2, PT, R86, 0x38, P5 ;  /* 0x000000385600780c */ /* 0x000fe40002f44270 */
[----:B------:R-:W-:Y:S02]  /*194a0*/  FSEL R37, R142, -INF , !P1 ;  /* 0xff8000008e257808 */ /* 0x000fe40004800000 */
[----:B------:R-:W-:Y:S02]  /*194b0*/  ISETP.GT.AND P1, PT, R86, 0x19, P5 ;  /* 0x000000195600780c */ /* 0x000fe40002f24270 */
[C---:B------:R-:W-:Y:S02]  /*194c0*/  ISETP.LT.OR P2, PT, R85.reuse, 0x39, P2 ;  /* 0x000000395500780c */ /* 0x040fe40001741670 */
[----:B------:R-:W-:Y:S02]  /*194d0*/  ISETP.LT.OR P1, PT, R85, 0x1a, P1 ;  /* 0x0000001a5500780c */ /* 0x000fe40000f21670 */
[----:B0-----:R-:W-:-:S02]  /*194e0*/  FMNMX.FTZ R5, R5, R6, !PT ;  /* 0x0000000605057209 */ /* 0x001fc40007810000 */
[----:B------:R-:W-:Y:S02]  /*194f0*/  FSEL R39, R140, -INF , !P1 ;  /* 0xff8000008c277808 */ /* 0x000fe40004800000 */
[C---:B------:R-:W-:Y:S01]  /*19500*/  ISETP.GT.AND P1, PT, R86.reuse, 0x21, P5 ;  /* 0x000000215600780c */ /* 0x040fe20002f24270 */
[----:B------:R-:W0:Y:S01]  /*19510*/  SHFL.BFLY PT, R6, R5, 0x1, 0x1f ;  /* 0x0c201f0005067f89 */ /* 0x000e2200000e0000 */
[----:B------:R-:W-:Y:S02]  /*19520*/  FSEL R64, R15, -INF , !P2 ;  /* 0xff8000000f407808 */ /* 0x000fe40005000000 */
[----:B------:R-:W-:Y:S02]  /*19530*/  ISETP.LT.OR P1, PT, R85, 0x22, P1 ;  /* 0x000000225500780c */ /* 0x000fe40000f21670 */
[----:B------:R-:W-:Y:S02]  /*19540*/  ISETP.GT.AND P2, PT, R86, 0x40, P5 ;  /* 0x000000405600780c */ /* 0x000fe40002f44270 */
[----:B------:R-:W-:-:S02]  /*19550*/  FSEL R25, R25, -INF , !P1 ;  /* 0xff80000019197808 */ /* 0x000fc40004800000 */
[C---:B------:R-:W-:Y:S02]  /*19560*/  ISETP.GT.AND P1, PT, R86.reuse, 0x29, P5 ;  /* 0x000000295600780c */ /* 0x040fe40002f24270 */
[C---:B------:R-:W-:Y:S02]  /*19570*/  ISETP.LT.OR P2, PT, R85.reuse, 0x41, P2 ;  /* 0x000000415500780c */ /* 0x040fe40001741670 */
[----:B------:R-:W-:Y:S02]  /*19580*/  ISETP.LT.OR P1, PT, R85, 0x2a, P1 ;  /* 0x0000002a5500780c */ /* 0x000fe40000f21670 */
[----:B------:R-:W-:Y:S02]  /*19590*/  FSEL R61, R21, -INF , !P2 ;  /* 0xff800000153d7808 */ /* 0x000fe40005000000 */
[----:B------:R-:W-:Y:S02]  /*195a0*/  FSEL R27, R27, -INF , !P1 ;  /* 0xff8000001b1b7808 */ /* 0x000fe40004800000 */
[----:B------:R-:W-:-:S02]  /*195b0*/  ISETP.GT.AND P1, PT, R86, 0x31, P5 ;  /* 0x000000315600780c */ /* 0x000fc40002f24270 */
[C---:B------:R-:W-:Y:S02]  /*195c0*/  ISETP.GT.AND P2, PT, R86.reuse, 0x48, P5 ;  /* 0x000000485600780c */ /* 0x040fe40002f44270 */
[----:B------:R-:W-:Y:S02]  /*195d0*/  ISETP.LT.OR P1, PT, R85, 0x32, P1 ;  /* 0x000000325500780c */ /* 0x000fe40000f21670 */
[----:B0-----:R-:W-:Y:S02]  /*195e0*/  FMNMX.FTZ R5, R5, R6, !PT ;  /* 0x0000000605057209 */ /* 0x001fe40007810000 */
[----:B------:R-:W-:Y:S02]  /*195f0*/  FSEL R29, R29, -INF , !P1 ;  /* 0xff8000001d1d7808 */ /* 0x000fe40004800000 */
[C---:B------:R-:W-:Y:S01]  /*19600*/  FSETP.NEU.FTZ.AND P6, PT, R5.reuse, -INF , PT ;  /* 0xff8000000500780b */ /* 0x040fe20003fdd000 */
[----:B------:R-:W-:Y:S01]  /*19610*/  FMUL.FTZ R6, R5, UR51 ;  /* 0x0000003305067c20 */ /* 0x000fe20008410000 */
[----:B------:R-:W-:-:S02]  /*19620*/  ISETP.GT.AND P1, PT, R86, 0x39, P5 ;  /* 0x000000395600780c */ /* 0x000fc40002f24270 */
[----:B------:R-:W-:Y:S02]  /*19630*/  FSEL R12, R5, RZ, P6 ;  /* 0x000000ff050c7208 */ /* 0x000fe40003000000 */
[----:B------:R-:W-:Y:S02]  /*19640*/  FSEL R6, R6, RZ, P6 ;  /* 0x000000ff06067208 */ /* 0x000fe40003000000 */
[C---:B------:R-:W-:Y:S01]  /*19650*/  ISETP.LT.OR P1, PT, R85.reuse, 0x3a, P1 ;  /* 0x0000003a5500780c */ /* 0x040fe20000f21670 */
[----:B------:R-:W-:Y:S01]  /*19660*/  FADD.FTZ R12, -R12, R9 ;  /* 0x000000090c0c7221 */ /* 0x000fe20000010100 */
[----:B------:R-:W-:Y:S01]  /*19670*/  ISETP.LT.OR P2, PT, R85, 0x49, P2 ;  /* 0x000000495500780c */ /* 0x000fe20001741670 */
        /* <DEDUP_REMOVED lines=32> */
[----:B------:R-:W-:Y:S01]  /*19880*/  FMNMX.FTZ R6, R78, R8, !PT ;  /* 0x000000084e067209 */ /* 0x000fe20007810000 */
[----:B------:R-:W-:Y:S01]  /*19890*/  FMUL.FTZ R12, R12, UR51 ;  /* 0x000000330c0c7c20 */ /* 0x000fe20008410000 */
[----:B------:R-:W-:Y:S01]  /*198a0*/  FSEL R31, R31, -INF , !P1 ;  /* 0xff8000001f1f7808 */ /* 0x000fe20004800000 */
[----:B------:R-:W-:Y:S01]  /*198b0*/  MUFU.EX2 R32, R32 ;  /* 0x0000002000207308 */ /* 0x000fe20000000800 */
[----:B------:R-:W-:-:S02]  /*198c0*/  FMNMX.FTZ R6, R33, R6, !PT ;  /* 0x0000000621067209 */ /* 0x000fc40007810000 */
[----:B------:R-:W-:Y:S02]  /*198d0*/  ISETP.GT.AND P1, PT, R86, 0x41, P5 ;  /* 0x000000415600780c */ /* 0x000fe40002f24270 */
[----:B------:R-:W-:Y:S02]  /*198e0*/  FMNMX.FTZ R6, R76, R6, !PT ;  /* 0x000000064c067209 */ /* 0x000fe40007810000 */
[----:B------:R-:W-:Y:S01]  /*198f0*/  ISETP.LT.OR P1, PT, R85, 0x42, P1 ;  /* 0x000000425500780c */ /* 0x000fe20000f21670 */
[----:B------:R-:W0:Y:S01]  /*19900*/  MUFU.EX2 R12, R12 ;  /* 0x0000000c000c7308 */ /* 0x000e220000000800 */
[----:B------:R-:W-:Y:S02]  /*19910*/  FMNMX.FTZ R6, R35, R6, !PT ;  /* 0x0000000623067209 */ /* 0x000fe40007810000 */
[----:B------:R-:W-:Y:S02]  /*19920*/  FSEL R60, R20, -INF , !P1 ;  /* 0xff800000143c7808 */ /* 0x000fe40004800000 */
[----:B------:R-:W-:-:S02]  /*19930*/  FMNMX.FTZ R6, R74, R6, !PT ;  /* 0x000000064a067209 */ /* 0x000fc40007810000 */
[----:B------:R-:W-:Y:S01]  /*19940*/  ISETP.GT.AND P1, PT, R86, 0x49, P5 ;  /* 0x000000495600780c */ /* 0x000fe20002f24270 */
[----:B------:R-:W1:Y:S01]  /*19950*/  MUFU.EX2 R79, R79 ;  /* 0x0000004f004f7308 */ /* 0x000e620000000800 */
[----:B------:R-:W-:Y:S02]  /*19960*/  FMNMX.FTZ R6, R37, R6, !PT ;  /* 0x0000000625067209 */ /* 0x000fe40007810000 */
[----:B------:R-:W-:Y:S02]  /*19970*/  ISETP.LT.OR P1, PT, R85, 0x4a, P1 ;  /* 0x0000004a5500780c */ /* 0x000fe40000f21670 */
[----:B------:R-:W-:Y:S02]  /*19980*/  FMNMX.FTZ R6, R72, R6, !PT ;  /* 0x0000000648067209 */ /* 0x000fe40007810000 */
[----:B------:R-:W-:Y:S01]  /*19990*/  FSEL R57, R57, -INF , !P2 ;  /* 0xff80000039397808 */ /* 0x000fe20005000000 */
[----:B------:R-:W2:Y:S01]  /*199a0*/  MUFU.EX2 R34, R34 ;  /* 0x0000002200227308 */ /* 0x000ea20000000800 */
[----:B------:R-:W-:Y:S01]  /*199b0*/  FMNMX.FTZ R6, R39, R6, !PT ;  /* 0x0000000627067209 */ /* 0x000fe20007810000 */
[----:B0-----:R-:W-:Y:S01]  /*199c0*/  FFMA.FTZ R4, R12, R4, R32 ;  /* 0x000000040c047223 */ /* 0x001fe20000010020 */
[----:B------:R-:W-:-:S02]  /*199d0*/  ISETP.GT.AND P2, PT, R86, 0x50, P5 ;  /* 0x000000505600780c */ /* 0x000fc40002f44270 */
[----:B------:R-:W-:Y:S02]  /*199e0*/  FMNMX.FTZ R6, R70, R6, !PT ;  /* 0x0000000646067209 */ /* 0x000fe40007810000 */
[----:B------:R-:W-:Y:S01]  /*199f0*/  FSEL R56, R56, -INF , !P1 ;  /* 0xff80000038387808 */ /* 0x000fe20004800000 */
[----:B------:R-:W0:Y:S01]  /*19a00*/  MUFU.EX2 R77, R77 ;  /* 0x0000004d004d7308 */ /* 0x000e220000000800 */
[----:B------:R-:W-:Y:S01]  /*19a10*/  FMNMX.FTZ R6, R25, R6, !PT ;  /* 0x0000000619067209 */ /* 0x000fe20007810000 */
[----:B-1----:R-:W-:Y:S01]  /*19a20*/  FADD.FTZ R4, R79, R4 ;  /* 0x000000044f047221 */ /* 0x002fe20000010000 */
[----:B------:R-:W-:Y:S02]  /*19a30*/  ISETP.GT.AND P1, PT, R86, 0x51, P5 ;  /* 0x000000515600780c */ /* 0x000fe40002f24270 */
[----:B------:R-:W-:Y:S02]  /*19a40*/  FMNMX.FTZ R6, R68, R6, !PT ;  /* 0x0000000644067209 */ /* 0x000fe40007810000 */
[----:B------:R-:W-:Y:S01]  /*19a50*/  ISETP.LT.OR P2, PT, R85, 0x51, P2 ;  /* 0x000000515500780c */ /* 0x000fe20001741670 */
[----:B------:R-:W1:Y:S01]  /*19a60*/  MUFU.EX2 R36, R36 ;  /* 0x0000002400247308 */ /* 0x000e620000000800 */
[----:B------:R-:W-:Y:S01]  /*19a70*/  FMNMX.FTZ R6, R27, R6, !PT ;  /* 0x000000061b067209 */ /* 0x000fe20007810000 */
[----:B--2---:R-:W-:Y:S01]  /*19a80*/  FADD.FTZ R4, R34, R4 ;  /* 0x0000000422047221 */ /* 0x004fe20000010000 */
[----:B------:R-:W-:-:S02]  /*19a90*/  ISETP.LT.OR P1, PT, R85, 0x52, P1 ;  /* 0x000000525500780c */ /* 0x000fc40000f21670 */
[----:B------:R-:W-:Y:S02]  /*19aa0*/  FMNMX.FTZ R6, R66, R6, !PT ;  /* 0x0000000642067209 */ /* 0x000fe40007810000 */
[----:B------:R-:W-:Y:S01]  /*19ab0*/  FSEL R53, R53, -INF , !P2 ;  /* 0xff80000035357808 */ /* 0x000fe20005000000 */
[----:B------:R-:W2:Y:S01]  /*19ac0*/  MUFU.EX2 R75, R75 ;  /* 0x0000004b004b7308 */ /* 0x000ea20000000800 */
[----:B------:R-:W-:Y:S01]  /*19ad0*/  FMNMX.FTZ R6, R29, R6, !PT ;  /* 0x000000061d067209 */ /* 0x000fe20007810000 */
[----:B0-----:R-:W-:Y:S01]  /*19ae0*/  FADD.FTZ R4, R77, R4 ;  /* 0x000000044d047221 */ /* 0x001fe20000010000 */
[----:B------:R-:W-:Y:S02]  /*19af0*/  ISETP.GT.AND P2, PT, R86, 0x58, P5 ;  /* 0x000000585600780c */ /* 0x000fe40002f44270 */
[----:B------:R-:W-:Y:S02]  /*19b00*/  FMNMX.FTZ R6, R64, R6, !PT ;  /* 0x0000000640067209 */ /* 0x000fe40007810000 */
[----:B------:R-:W-:Y:S01]  /*19b10*/  FSEL R52, R52, -INF , !P1 ;  /* 0xff80000034347808 */ /* 0x000fe20004800000 */
[----:B------:R-:W0:Y:S01]  /*19b20*/  MUFU.EX2 R38, R38 ;  /* 0x0000002600267308 */ /* 0x000e220000000800 */
[----:B------:R-:W-:Y:S01]  /*19b30*/  FMNMX.FTZ R6, R31, R6, !PT ;  /* 0x000000061f067209 */ /* 0x000fe20007810000 */
[----:B-1----:R-:W-:Y:S01]  /*19b40*/  FADD.FTZ R4, R36, R4 ;  /* 0x0000000424047221 */ /* 0x002fe20000010000 */
[----:B------:R-:W-:-:S02]  /*19b50*/  ISETP.GT.AND P1, PT, R86, 0x59, P5 ;  /* 0x000000595600780c */ /* 0x000fc40002f24270 */
[----:B------:R-:W-:Y:S02]  /*19b60*/  FMNMX.FTZ R6, R61, R6, !PT ;  /* 0x000000063d067209 */ /* 0x000fe40007810000 */
[----:B------:R-:W-:Y:S01]  /*19b70*/  ISETP.LT.OR P2, PT, R85, 0x59, P2 ;  /* 0x000000595500780c */ /* 0x000fe20001741670 */
[----:B------:R-:W1:Y:S01]  /*19b80*/  MUFU.EX2 R73, R73 ;  /* 0x0000004900497308 */ /* 0x000e620000000800 */
[----:B------:R-:W-:Y:S01]  /*19b90*/  FMNMX.FTZ R6, R60, R6, !PT ;  /* 0x000000063c067209 */ /* 0x000fe20007810000 */
[----:B--2---:R-:W-:Y:S01]  /*19ba0*/  FADD.FTZ R4, R75, R4 ;  /* 0x000000044b047221 */ /* 0x004fe20000010000 */
[----:B------:R-:W-:Y:S02]  /*19bb0*/  ISETP.LT.OR P1, PT, R85, 0x5a, P1 ;  /* 0x0000005a5500780c */ /* 0x000fe40000f21670 */
[----:B------:R-:W-:Y:S02]  /*19bc0*/  FMNMX.FTZ R6, R57, R6, !PT ;  /* 0x0000000639067209 */ /* 0x000fe40007810000 */
[----:B------:R-:W-:Y:S01]  /*19bd0*/  FSEL R49, R49, -INF , !P2 ;  /* 0xff80000031317808 */ /* 0x000fe20005000000 */
[----:B------:R-:W2:Y:S01]  /*19be0*/  MUFU.EX2 R24, R24 ;  /* 0x0000001800187308 */ /* 0x000ea20000000800 */
[----:B------:R-:W-:Y:S01]  /*19bf0*/  FMNMX.FTZ R6, R56, R6, !PT ;  /* 0x0000000638067209 */ /* 0x000fe20007810000 */
[----:B0-----:R-:W-:Y:S01]  /*19c00*/  FADD.FTZ R4, R38, R4 ;  /* 0x0000000426047221 */ /* 0x001fe20000010000 */
[----:B------:R-:W-:-:S02]  /*19c10*/  ISETP.GT.AND P2, PT, R86, 0x60, P5 ;  /* 0x000000605600780c */ /* 0x000fc40002f44270 */
[----:B------:R-:W-:Y:S02]  /*19c20*/  FMNMX.FTZ R6, R53, R6, !PT ;  /* 0x0000000635067209 */ /* 0x000fe40007810000 */
[----:B------:R-:W-:Y:S01]  /*19c30*/  FSEL R48, R48, -INF , !P1 ;  /* 0xff80000030307808 */ /* 0x000fe20004800000 */
[----:B------:R-:W0:Y:S01]  /*19c40*/  MUFU.EX2 R71, R71 ;  /* 0x0000004700477308 */ /* 0x000e220000000800 */
[----:B------:R-:W-:Y:S01]  /*19c50*/  FMNMX.FTZ R6, R52, R6, !PT ;  /* 0x0000000634067209 */ /* 0x000fe20007810000 */
[----:B-1----:R-:W-:Y:S01]  /*19c60*/  FADD.FTZ R4, R73, R4 ;  /* 0x0000000449047221 */ /* 0x002fe20000010000 */
[----:B------:R-:W-:Y:S02]  /*19c70*/  ISETP.GT.AND P1, PT, R86, 0x61, P5 ;  /* 0x000000615600780c */ /* 0x000fe40002f24270 */
[----:B------:R-:W-:Y:S02]  /*19c80*/  ISETP.LT.OR P2, PT, R85, 0x61, P2 ;  /* 0x000000615500780c */ /* 0x000fe40001741670 */
[----:B------:R-:W-:Y:S01]  /*19c90*/  FMNMX.FTZ R6, R49, R6, !PT ;  /* 0x0000000631067209 */ /* 0x000fe20007810000 */
[----:B------:R-:W1:Y:S01]  /*19ca0*/  MUFU.EX2 R26, R26 ;  /* 0x0000001a001a7308 */ /* 0x000e620000000800 */
[----:B------:R-:W-:Y:S01]  /*19cb0*/  ISETP.LT.OR P1, PT, R85, 0x62, P1 ;  /* 0x000000625500780c */ /* 0x000fe20000f21670 */
[----:B--2---:R-:W-:Y:S01]  /*19cc0*/  FADD.FTZ R4, R24, R4 ;  /* 0x0000000418047221 */ /* 0x004fe20000010000 */
[----:B------:R-:W-:-:S02]  /*19cd0*/  FSEL R46, R46, -INF , !P2 ;  /* 0xff8000002e2e7808 */ /* 0x000fc40005000000 */
[----:B------:R-:W-:Y:S02]  /*19ce0*/  FMNMX.FTZ R6, R48, R6, !PT ;  /* 0x0000000630067209 */ /* 0x000fe40007810000 */
[----:B------:R-:W-:Y:S01]  /*19cf0*/  FSEL R41, R41, -INF , !P1 ;  /* 0xff80000029297808 */ /* 0x000fe20004800000 */
[----:B------:R-:W2:Y:S01]  /*19d00*/  MUFU.EX2 R69, R69 ;  /* 0x0000004500457308 */ /* 0x000ea20000000800 */
[----:B------:R-:W-:Y:S01]  /*19d10*/  LOP3.LUT P6, RZ, R22, 0x2, RZ, 0xc0, !PT ;  /* 0x0000000216ff7812 */ /* 0x000fe200078cc0ff */
[----:B0-----:R-:W-:Y:S01]  /*19d20*/  FADD.FTZ R4, R71, R4 ;  /* 0x0000000447047221 */ /* 0x001fe20000010000 */
[----:B------:R-:W-:Y:S02]  /*19d30*/  FMNMX.FTZ R6, R46, R6, !PT ;  /* 0x000000062e067209 */ /* 0x000fe40007810000 */
[----:B------:R-:W-:Y:S02]  /*19d40*/  FSEL R44, R44, -INF , !P6 ;  /* 0xff8000002c2c7808 */ /* 0x000fe40007000000 */
[----:B------:R-:W-:Y:S01]  /*19d50*/  FMNMX.FTZ R6, R41, R6, !PT ;  /* 0x0000000629067209 */ /* 0x000fe20007810000 */
[----:B------:R-:W0:Y:S01]  /*19d60*/  MUFU.EX2 R28, R28 ;  /* 0x0000001c001c7308 */ /* 0x000e220000000800 */
[----:B------:R-:W-:Y:S01]  /*19d70*/  ISETP.GT.AND P2, PT, R86, 0x71, P5 ;  /* 0x000000715600780c */ /* 0x000fe20002f44270 */
[----:B-1----:R-:W-:Y:S01]  /*19d80*/  FADD.FTZ R4, R26, R4 ;  /* 0x000000041a047221 */ /* 0x002fe20000010000 */
[----:B------:R-:W-:-:S02]  /*19d90*/  FSEL R43, R43, -INF , !P4 ;  /* 0xff8000002b2b7808 */ /* 0x000fc40006000000 */
[----:B------:R-:W-:Y:S02]  /*19da0*/  FMNMX.FTZ R6, R44, R6, !PT ;  /* 0x000000062c067209 */ /* 0x000fe40007810000 */
[C---:B------:R-:W-:Y:S01]  /*19db0*/  ISETP.GT.AND P1, PT, R86.reuse, 0x78, P5 ;  /* 0x000000785600780c */ /* 0x040fe20002f24270 */
[----:B------:R-:W1:Y:S01]  /*19dc0*/  MUFU.EX2 R67, R67 ;  /* 0x0000004300437308 */ /* 0x000e620000000800 */
[----:B------:R-:W-:Y:S01]  /*19dd0*/  ISETP.LT.OR P2, PT, R85, 0x72, P2 ;  /* 0x000000725500780c */ /* 0x000fe20001741670 */
[----:B--2---:R-:W-:Y:S01]  /*19de0*/  FADD.FTZ R4, R69, R4 ;  /* 0x0000000445047221 */ /* 0x004fe20000010000 */
[----:B------:R-:W-:Y:S02]  /*19df0*/  FMNMX.FTZ R6, R43, R6, !PT ;  /* 0x000000062b067209 */ /* 0x000fe40007810000 */
[----:B------:R-:W-:Y:S02]  /*19e00*/  ISETP.GT.AND P5, PT, R86, 0x79, P5 ;  /* 0x000000795600780c */ /* 0x000fe40002fa4270 */
[----:B------:R-:W-:Y:S01]  /*19e10*/  ISETP.LT.OR P1, PT, R85, 0x79, P1 ;  /* 0x000000795500780c */ /* 0x000fe20000f21670 */
[----:B------:R-:W2:Y:S01]  /*19e20*/  MUFU.EX2 R30, R30 ;  /* 0x0000001e001e7308 */ /* 0x000ea20000000800 */
[----:B------:R-:W-:Y:S01]  /*19e30*/  FSEL R15, R149, -INF , !P2 ;  /* 0xff800000950f7808 */ /* 0x000fe20005000000 */
[----:B0-----:R-:W-:Y:S01]  /*19e40*/  FADD.FTZ R4, R28, R4 ;  /* 0x000000041c047221 */ /* 0x001fe20000010000 */
[----:B------:R-:W-:-:S02]  /*19e50*/  FMNMX.FTZ R6, R14, R6, !PT ;  /* 0x000000060e067209 */ /* 0x000fc40007810000 */
[----:B------:R-:W-:Y:S02]  /*19e60*/  ISETP.LT.OR P5, PT, R85, 0x7a, P5 ;  /* 0x0000007a5500780c */ /* 0x000fe40002fa1670 */
[----:B------:R-:W-:Y:S01]  /*19e70*/  FSEL R20, R148, -INF , !P1 ;  /* 0xff80000094147808 */ /* 0x000fe20004800000 */
[----:B------:R-:W0:Y:S01]  /*19e80*/  MUFU.EX2 R65, R65 ;  /* 0x0000004100417308 */ /* 0x000e220000000800 */
[----:B------:R-:W-:Y:S01]  /*19e90*/  FMNMX.FTZ R6, R15, R6, !PT ;  /* 0x000000060f067209 */ /* 0x000fe20007810000 */
[----:B-1----:R-:W-:Y:S01]  /*19ea0*/  FADD.FTZ R4, R67, R4 ;  /* 0x0000000443047221 */ /* 0x002fe20000010000 */
[----:B------:R-:W-:Y:S02]  /*19eb0*/  FSEL R21, R147, -INF , !P5 ;  /* 0xff80000093157808 */ /* 0x000fe40006800000 */
[----:B------:R-:W-:Y:S02]  /*19ec0*/  FMNMX.FTZ R6, R20, R6, !PT ;  /* 0x0000000614067209 */ /* 0x000fe40007810000 */
[----:B------:R-:W-:Y:S01]  /*19ed0*/  LOP3.LUT P0, RZ, R22, 0x20000000, RZ, 0xc0, !PT ;  /* 0x2000000016ff7812 */ /* 0x000fe2000780c0ff */
[----:B------:R-:W1:Y:S01]  /*19ee0*/  MUFU.EX2 R62, R62 ;  /* 0x0000003e003e7308 */ /* 0x000e620000000800 */
[----:B------:R-:W-:Y:S01]  /*19ef0*/  FMNMX.FTZ R6, R21, R6, !PT ;  /* 0x0000000615067209 */ /* 0x000fe20007810000 */
[----:B--2---:R-:W-:-:S04]  /*19f00*/  FADD.FTZ R4, R30, R4 ;  /* 0x000000041e047221 */ /* 0x004fc80000010000 */
[----:B------:R-:W2:Y:S02]  /*19f10*/  SHFL.BFLY PT, R13, R6, 0x2, 0x1f ;  /* 0x0c401f00060d7f89 */ /* 0x000ea400000e0000 */
[----:B------:R-:W3:Y:S01]  /*19f20*/  MUFU.EX2 R63, R63 ;  /* 0x0000003f003f7308 */ /* 0x000ee20000000800 */
[----:B0-----:R-:W-:-:S07]  /*19f30*/  FADD.FTZ R4, R65, R4 ;  /* 0x0000000441047221 */ /* 0x001fce0000010000 */
[----:B------:R-:W0:Y:S01]  /*19f40*/  MUFU.EX2 R58, R58 ;  /* 0x0000003a003a7308 */ /* 0x000e220000000800 */
[----:B-1----:R-:W-:-:S07]  /*19f50*/  FADD.FTZ R4, R62, R4 ;  /* 0x000000043e047221 */ /* 0x002fce0000010000 */
[----:B------:R-:W1:Y:S01]  /*19f60*/  MUFU.EX2 R59, R59 ;  /* 0x0000003b003b7308 */ /* 0x000e620000000800 */
[----:B---3--:R-:W-:Y:S01]  /*19f70*/  FADD.FTZ R4, R63, R4 ;  /* 0x000000043f047221 */ /* 0x008fe20000010000 */
[----:B--2---:R-:W-:-:S06]  /*19f80*/  FMNMX.FTZ R6, R6, R13, !PT ;  /* 0x0000000d06067209 */ /* 0x004fcc0007810000 */
[----:B------:R-:W2:Y:S01]  /*19f90*/  MUFU.EX2 R54, R54 ;  /* 0x0000003600367308 */ /* 0x000ea20000000800 */
[----:B0-----:R-:W-:Y:S01]  /*19fa0*/  FADD.FTZ R4, R58, R4 ;  /* 0x000000043a047221 */ /* 0x001fe20000010000 */
[----:B------:R-:W0:Y:S06]  /*19fb0*/  SHFL.BFLY PT, R13, R6, 0x1, 0x1f ;  /* 0x0c201f00060d7f89 */ /* 0x000e2c00000e0000 */
[----:B------:R-:W3:Y:S01]  /*19fc0*/  MUFU.EX2 R55, R55 ;  /* 0x0000003700377308 */ /* 0x000ee20000000800 */
[----:B-1----:R-:W-:-:S07]  /*19fd0*/  FADD.FTZ R4, R59, R4 ;  /* 0x000000043b047221 */ /* 0x002fce0000010000 */
[----:B------:R-:W1:Y:S01]  /*19fe0*/  MUFU.EX2 R50, R50 ;  /* 0x0000003200327308 */ /* 0x000e620000000800 */
[----:B--2---:R-:W-:-:S07]  /*19ff0*/  FADD.FTZ R4, R54, R4 ;  /* 0x0000000436047221 */ /* 0x004fce0000010000 */
[----:B------:R-:W2:Y:S01]  /*1a000*/  MUFU.EX2 R51, R51 ;  /* 0x0000003300337308 */ /* 0x000ea20000000800 */
[----:B---3--:R-:W-:Y:S01]  /*1a010*/  FADD.FTZ R4, R55, R4 ;  /* 0x0000000437047221 */ /* 0x008fe20000010000 */
[----:B0-----:R-:W-:-:S04]  /*1a020*/  FMNMX.FTZ R6, R6, R13, !PT ;  /* 0x0000000d06067209 */ /* 0x001fc80007810000 */
[----:B------:R-:W-:Y:S02]  /*1a030*/  FSETP.NEU.FTZ.AND P1, PT, R6, -INF , PT ;  /* 0xff8000000600780b */ /* 0x000fe40003f3d000 */
[----:B------:R-:W0:Y:S01]  /*1a040*/  MUFU.EX2 R40, R40 ;  /* 0x0000002800287308 */ /* 0x000e220000000800 */
[----:B-1----:R-:W-:Y:S01]  /*1a050*/  FADD.FTZ R4, R50, R4 ;  /* 0x0000000432047221 */ /* 0x002fe20000010000 */
[----:B------:R-:W-:-:S05]  /*1a060*/  FSEL R13, R6, RZ, P1 ;  /* 0x000000ff060d7208 */ /* 0x000fca0000800000 */
[----:B------:R-:W-:Y:S01]  /*1a070*/  FADD.FTZ R13, -R13, R8 ;  /* 0x000000080d0d7221 */ /* 0x000fe20000010100 */
[----:B------:R-:W1:Y:S01]  /*1a080*/  MUFU.EX2 R47, R47 ;  /* 0x0000002f002f7308 */ /* 0x000e620000000800 */
[----:B--2---:R-:W-:Y:S02]  /*1a090*/  FADD.FTZ R4, R51, R4 ;  /* 0x0000000433047221 */ /* 0x004fe40000010000 */
[----:B------:R-:W-:-:S05]  /*1a0a0*/  FMUL.FTZ R13, R13, UR51 ;  /* 0x000000330d0d7c20 */ /* 0x000fca0008410000 */
[----:B------:R2:W-:Y:S01]  /*1a0b0*/  MUFU.EX2 R8, R80 ;  /* 0x0000005000087308 */ /* 0x0005e20000000800 */
[----:B0-----:R-:W-:-:S07]  /*1a0c0*/  FADD.FTZ R4, R40, R4 ;  /* 0x0000000428047221 */ /* 0x001fce0000010000 */
[----:B------:R-:W-:Y:S01]  /*1a0d0*/  MUFU.EX2 R13, R13 ;  /* 0x0000000d000d7308 */ /* 0x000fe20000000800 */
[----:B--2---:R-:W-:Y:S01]  /*1a0e0*/  FMUL.FTZ R80, R6, UR51 ;  /* 0x0000003306507c20 */ /* 0x004fe20008410000 */
[----:B-1----:R-:W-:-:S04]  /*1a0f0*/  FADD.FTZ R4, R47, R4 ;  /* 0x000000042f047221 */ /* 0x002fc80000010000 */
[----:B------:R-:W-:Y:S02]  /*1a100*/  FSEL R80, R80, RZ, P1 ;  /* 0x000000ff50507208 */ /* 0x000fe40000800000 */
[----:B------:R-:W-:Y:S03]  /*1a110*/  MUFU.EX2 R42, R42 ;  /* 0x0000002a002a7308 */ /* 0x000fe60000000800 */
        /* <DEDUP_REMOVED lines=103> */
[----:B------:R-:W-:Y:S01]  /*1a790*/  FADD.FTZ R4, R8, R4 ;  /* 0x0000000408047221 */ /* 0x000fe20000010000 */
[----:B-1----:R-:W-:-:S04]  /*1a7a0*/  FADD.FTZ R3, R20, R3 ;  /* 0x0000000314037221 */ /* 0x002fc80000010000 */
[----:B--2---:R-:W-:Y:S01]  /*1a7b0*/  FADD.FTZ R3, R21, R3 ;  /* 0x0000000315037221 */ /* 0x004fe20000010000 */
[----:B------:R-:W-:Y:S06]  /*1a7c0*/  @!P0 BRA `(.L_x_11547) ;  /* 0x0000000000048947 */ /* 0x000fec0003800000 */
[----:B------:R-:W-:Y:S01]  /*1a7d0*/  BPT.TRAP 0x1 ;  /* 0x000000040000795c */ /* 0x000fe20000300000 */
.L_x_11547:
        /* <DEDUP_REMOVED lines=107> */
[----:B------:R-:W-:Y:S02]  /*1ae90*/  IMAD.MOV.U32 R9, RZ, RZ, R5 ;  /* 0x000000ffff097224 */ /* 0x000fe400078e0005 */
[----:B------:R-:W-:Y:S02]  /*1aea0*/  IMAD.MOV.U32 R10, RZ, RZ, R23 ;  /* 0x000000ffff0a7224 */ /* 0x000fe400078e0017 */
[----:B------:R-:W-:Y:S01]  /*1aeb0*/  IMAD.MOV.U32 R7, RZ, RZ, R18 ;  /* 0x000000ffff077224 */ /* 0x000fe200078e0012 */
[----:B0-----:R-:W-:-:S03]  /*1aec0*/  NOP ;  /* 0x0000000000007918 */ /* 0x001fc60000000000 */
[----:B--2---:R-:W-:Y:S05]  /*1aed0*/  @P1 BRA `(.L_x_11548) ;  /* 0xffffffc000881947 */ /* 0x004fea000383ffff */
.L_x_11528:
[----:B------:R-:W-:Y:S05]  /*1aee0*/  WARPSYNC.ALL ;  /* 0x0000000000007948 */ /* 0x000fea0003800000 */
[----:B------:R-:W-:Y:S06]  /*1aef0*/  BAR.ARV 0x8, 0x200 ;  /* 0x0208000000007b1d */ /* 0x000fec0000002000 */
[----:B------:R-:W-:Y:S05]  /*1af00*/  @!P0 BRA `(.L_x_11549) ;  /* 0x0000000000048947 */ /* 0x000fea0003800000 */
[----:B------:R-:W-:Y:S01]  /*1af10*/  BPT.TRAP 0x1 ;  /* 0x000000040000795c */ /* 0x000fe20000300000 */
.L_x_11549:
[----:B------:R-:W-:Y:S01]  /*1af20*/  IMAD R13, R18, 0x8, R2 ;  /* 0x00000008120d7824 */ /* 0x000fe200078e0202 */
[----:B------:R-:W-:-:S04]  /*1af30*/  SHF.L.U32 R0, R23, 0x1f, RZ ;  /* 0x0000001f17007819 */ /* 0x000fc800000006ff */
[----:B------:R0:W2:Y:S01]  /*1af40*/  SYNCS.PHASECHK.TRANS64.TRYWAIT P1, [R13+URZ+0x2d850], R0 ;  /* 0x02d850000d0075a7 */ /* 0x0000a2000802017f */
[----:B------:R-:W-:Y:S05]  /*1af50*/  @!P0 BRA `(.L_x_11550) ;  /* 0x0000000000048947 */ /* 0x000fea0003800000 */
[----:B------:R-:W-:Y:S01]  /*1af60*/  BPT.TRAP 0x1 ;  /* 0x000000040000795c */ /* 0x000fe20000300000 */
.L_x_11550:
[----:B------:R-:W3:Y:S01]  /*1af70*/  LDL.LU R7, [R1+0x90] ;  /* 0x0000900001077983 */ /* 0x000ee20000300800 */
[----:B------:R-:W-:Y:S02]  /*1af80*/  VIADD R2, R2, 0x400 ;  /* 0x0000040002027836 */ /* 0x000fe40000000000 */
[----:B------:R-:W-:-:S03]  /*1af90*/  IMAD.MOV.U32 R9, RZ, RZ, 0x40000040 ;  /* 0x40000040ff097424 */ /* 0x000fc600078e00ff */
[----:B------:R-:W-:-:S04]  /*1afa0*/  SHF.R.U32.HI R2, RZ, 0x4, R2 ;  /* 0x00000004ff027819 */ /* 0x000fc80000011602 */
[----:B------:R-:W-:-:S04]  /*1afb0*/  LOP3.LUT R2, R2, 0x3fff, RZ, 0xc0, !PT ;  /* 0x00003fff02027812 */ /* 0x000fc800078ec0ff */
[----:B------:R-:W-:Y:S02]  /*1afc0*/  LOP3.LUT R11, R2, 0x2000000, RZ, 0xfc, !PT ;  /* 0x02000000020b7812 */ /* 0x000fe400078efcff */
[----:B---3--:R-:W-:Y:S01]  /*1afd0*/  LOP3.LUT R8, R7, 0x10000, RZ, 0xfc, !PT ;  /* 0x0001000007087812 */ /* 0x008fe200078efcff */
[----:B--2---:R-:W-:Y:S06]  /*1afe0*/  @P1 BRA `(.L_x_11551) ;  /* 0x0000000000081947 */ /* 0x004fec0003800000 */
[----:B------:R-:W2:Y:S02]  /*1aff0*/  SYNCS.PHASECHK.TRANS64.TRYWAIT P1, [R13+URZ+0x2d850], R0 ;  /* 0x02d850000d0075a7 */ /* 0x000ea4000802017f */
[----:B--2---:R-:W-:Y:S05]  /*1b000*/  @!P1 BRA `(.L_x_11552) ;  /* 0x000000a800609947 */ /* 0x004fea0003800000 */
.L_x_11551:
[----:B------:R-:W-:Y:S01]  /*1b010*/  IMAD R10, R18, 0x600, R11 ;  /* 0x00000600120a7824 */ /* 0x000fe200078e020b */
[----:B------:R-:W-:Y:S05]  /*1b020*/  WARPSYNC.ALL ;  /* 0x0000000000007948 */ /* 0x000fea0003800000 */
[----:B------:R-:W-:Y:S01]  /*1b030*/  IMAD.MOV.U32 R11, RZ, RZ, -0x7fffffe0 ;  /* 0x80000020ff0b7424 */ /* 0x000fe200078e00ff */
[C---:B------:R-:W-:Y:S01]  /*1b040*/  R2UR UR4, R8.reuse ;  /* 0x00000000080472ca */ /* 0x040fe200000e0000 */
[----:B------:R-:W-:Y:S01]  /*1b050*/  WARPGROUP.ARRIVE ;  /* 0x00000000000079c5 */ /* 0x000fe20000000000 */
[----:B------:R-:W-:Y:S01]  /*1b060*/  R2UR UR5, R9 ;  /* 0x00000000090572ca */ /* 0x000fe200000e0000 */
[----:B------:R-:W-:Y:S01]  /*1b070*/  VIADD R20, R8, 0x2 ;  /* 0x0000000208147836 */ /* 0x000fe20000000000 */
[C---:B------:R-:W-:Y:S01]  /*1b080*/  R2UR UR6, R10.reuse ;  /* 0x000000000a0672ca */ /* 0x040fe200000e0000 */
[----:B------:R-:W-:Y:S01]  /*1b090*/  VIADD R14, R10, 0x40 ;  /* 0x000000400a0e7836 */ /* 0x000fe20000000000 */
[----:B------:R-:W-:Y:S01]  /*1b0a0*/  R2UR UR7, R11 ;  /* 0x000000000b0772ca */ /* 0x000fe200000e0000 */
[----:B------:R-:W-:Y:S01]  /*1b0b0*/  IMAD.MOV.U32 R21, RZ, RZ, 0x40000040 ;  /* 0x40000040ff157424 */ /* 0x000fe200078e00ff */
[----:B------:R-:W3:Y:S01]  /*1b0c0*/  SHFL.BFLY PT, R7, R4, 0x2, 0x1f ;  /* 0x0c401f0004077f89 */ /* 0x000ee200000e0000 */
[----:B------:R-:W-:-:S02]  /*1b0d0*/  IMAD.MOV.U32 R15, RZ, RZ, -0x7fffffe0 ;  /* 0x80000020ff0f7424 */ /* 0x000fc400078e00ff */
[----:B------:R-:W-:Y:S01]  /*1b0e0*/  IMAD.MOV.U32 R9, RZ, RZ, 0x40000040 ;  /* 0x40000040ff097424 */ /* 0x000fe200078e00ff */
[----:B0-2---:R-:W0:Y:S01]  /*1b0f0*/  SHFL.BFLY PT, R0, R3, 0x2, 0x1f ;  /* 0x0c401f0003007f89 */ /* 0x005e2200000e0000 */
[----:B------:R-:W-:Y:S02]  /*1b100*/  IMAD.MOV.U32 R11, RZ, RZ, -0x7fffffe0 ;  /* 0x80000020ff0b7424 */ /* 0x000fe400078e00ff */
[----:B------:R-:W-:-:S04]  /*1b110*/  IMAD.MOV.U32 R2, RZ, RZ, RZ ;  /* 0x000000ffff027224 */ /* 0x000fc800078e00ff */
        /* <DEDUP_REMOVED lines=9> */
[----:B---3--:R-:W-:Y:S01]  /*1b1b0*/  FADD.FTZ R7, R7, R4 ;  /* 0x0000000407077221 */ /* 0x008fe20000010000 */
[----:B------:R-:W-:Y:S01]  /*1b1c0*/  IMAD.MOV.U32 R4, RZ, RZ, RZ ;  /* 0x000000ffff047224 */ /* 0x000fe200078e00ff */
[----:B------:R-:W-:-:S02]  /*1b1d0*/  WARPGROUP.DEPBAR.LE gsb0, 0x0 ;  /* 0x00008000000079c5 */ /* 0x000fc40000010000 */
        /* <DEDUP_REMOVED lines=50> */
[----:B------:R-:W-:Y:S01]  /*1b500*/  R2UR UR6, R14 ;  /* 0x000000000e0672ca */ /* 0x000fe200000e0000 */
[----:B------:R-:W-:Y:S01]  /*1b510*/  IMAD.U32 R14, RZ, RZ, UR51 ;  /* 0x00000033ff0e7e24 */ /* 0x000fe2000f8e00ff */
[----:B------:R-:W-:Y:S01]  /*1b520*/  R2UR UR7, R15 ;  /* 0x000000000f0772ca */ /* 0x000fe200000e0000 */
[----:B------:R-:W-:Y:S02]  /*1b530*/  WARPGROUP.DEPBAR.LE gsb0, 0x0 ;  /* 0x00008000000079c5 */ /* 0x000fe40000010000 */
[----:B------:R-:W-:-:S10]  /*1b540*/  WARPGROUP.ARRIVE ;  /* 0x00000000000079c5 */ /* 0x000fd40000000000 */
[----:B------:R-:W-:Y:S01]  /*1b550*/  HGMMA.64x96x16.F32.BF16 R88, gdesc[UR4].tnspB, R88, gsb0 ;  /* 0x41600000045879f0 */ /* 0x000fe20008001858 */
[----:B------:R-:W-:Y:S01]  /*1b560*/  R2UR UR4, R8 ;  /* 0x00000000080472ca */ /* 0x000fe200000e0000 */
[----:B0-----:R-:W-:Y:S01]  /*1b570*/  FADD.FTZ R8, R0, R3 ;  /* 0x0000000300087221 */ /* 0x001fe20000010000 */
[----:B------:R-:W-:Y:S01]  /*1b580*/  R2UR UR5, R9 ;  /* 0x00000000090572ca */ /* 0x000fe200000e0000 */
[----:B------:R-:W0:Y:S01]  /*1b590*/  SHFL.BFLY PT, R0, R7, 0x1, 0x1f ;  /* 0x0c201f0007007f89 */ /* 0x000e2200000e0000 */
[----:B------:R-:W-:Y:S01]  /*1b5a0*/  R2UR UR6, R10 ;  /* 0x000000000a0672ca */ /* 0x000fe200000e0000 */
[----:B------:R-:W-:Y:S01]  /*1b5b0*/  IMAD.MOV.U32 R3, RZ, RZ, -0x800000 ;  /* 0xff800000ff037424 */ /* 0x000fe200078e00ff */
[----:B------:R-:W-:Y:S01]  /*1b5c0*/  R2UR UR7, R11 ;  /* 0x000000000b0772ca */ /* 0x000fe200000e0000 */
[----:B------:R-:W2:Y:S01]  /*1b5d0*/  SHFL.BFLY PT, R9, R8, 0x1, 0x1f ;  /* 0x0c201f0008097f89 */ /* 0x000ea200000e0000 */
[----:B0-----:R-:W-:Y:S01]  /*1b5e0*/  FADD.FTZ R11, R7, R0 ;  /* 0x00000000070b7221 */ /* 0x001fe20000010000 */
[----:B------:R-:W-:-:S02]  /*1b5f0*/  IMAD.U32 R7, RZ, RZ, UR51 ;  /* 0x00000033ff077e24 */ /* 0x000fc4000f8e00ff */
[----:B------:R-:W-:Y:S02]  /*1b600*/  IMAD.MOV.U32 R0, RZ, RZ, -0x800000 ;  /* 0xff800000ff007424 */ /* 0x000fe400078e00ff */
[----:B--2---:R-:W-:Y:S01]  /*1b610*/  FADD.FTZ R12, R8, R9 ;  /* 0x00000009080c7221 */ /* 0x004fe20000010000 */
[----:B------:R-:W-:-:S04]  /*1b620*/  FSETP.NE.FTZ.AND P1, PT, R11, RZ, PT ;  /* 0x000000ff0b00720b */ /* 0x000fc80003f35000 */
[----:B------:R-:W-:-:S09]  /*1b630*/  FSETP.NE.FTZ.AND P2, PT, R12, RZ, PT ;  /* 0x000000ff0c00720b */ /* 0x000fd20003f55000 */
[----:B------:R-:W0:Y:S01]  /*1b640*/  @P1 MUFU.LG2 R9, R11 ;  /* 0x0000000b00091308 */ /* 0x000e220000000c00 */
[----:B------:R-:W-:-:S03]  /*1b650*/  @P1 FMUL.FTZ R8, R7, 0.69314718246459960938 ;  /* 0x3f31721807081820 */ /* 0x000fc60000410000 */
[----:B------:R-:W-:-:S04]  /*1b660*/  @P2 FMUL.FTZ R14, R14, 0.69314718246459960938 ;  /* 0x3f3172180e0e2820 */ /* 0x000fc80000410000 */
[----:B------:R-:W2:Y:S08]  /*1b670*/  @P2 MUFU.LG2 R10, R12 ;  /* 0x0000000c000a2308 */ /* 0x000eb00000000c00 */
[----:B------:R3:W4:Y:S01]  /*1b680*/  @P1 MUFU.RCP R4, R11 ;  /* 0x0000000b00041308 */ /* 0x0007220000001000 */
[----:B0-----:R-:W-:-:S04]  /*1b690*/  @P1 FMUL.FTZ R9, R9, 0.69314718246459960938 ;  /* 0x3f31721809091820 */ /* 0x001fc80000410000 */
[----:B------:R-:W-:-:S03]  /*1b6a0*/  @P1 FFMA.FTZ R0, R8, R5, R9 ;  /* 0x0000000508001223 */ /* 0x000fc60000010009 */
[----:B------:R3:W0:Y:S01]  /*1b6b0*/  @P2 MUFU.RCP R2, R12 ;  /* 0x0000000c00022308 */ /* 0x0006220000001000 */
[----:B--2---:R-:W-:-:S04]  /*1b6c0*/  @P2 FMUL.FTZ R7, R10, 0.69314718246459960938 ;  /* 0x3f3172180a072820 */ /* 0x004fc80000410000 */
[----:B------:R-:W-:Y:S01]  /*1b6d0*/  @P2 FFMA.FTZ R3, R14, R6, R7 ;  /* 0x000000060e032223 */ /* 0x000fe20000010007 */
[----:B------:R-:W-:Y:S02]  /*1b6e0*/  WARPGROUP.DEPBAR.LE gsb0, 0x0 ;  /* 0x00008000000079c5 */ /* 0x000fe40000010000 */
[----:B------:R-:W-:-:S06]  /*1b6f0*/  WARPGROUP.ARRIVE ;  /* 0x00000000000079c5 */ /* 0x000fcc0000000000 */
[----:B------:R-:W-:Y:S03]  /*1b700*/  HGMMA.64x96x16.F32.BF16 R88, gdesc[UR4].tnspB, R88, gsb0 ;  /* 0x41600000045879f0 */ /* 0x000fe60008001858 */
[----:B------:R-:W-:Y:S02]  /*1b710*/  WARPGROUP.DEPBAR.LE gsb0, 0x0 ;  /* 0x00008000000079c5 */ /* 0x000fe40000010000 */
[----:B---34-:R-:W-:Y:S05]  /*1b720*/  @!P0 BRA `(.L_x_11553) ;  /* 0x0000000000048947 */ /* 0x018fea0003800000 */
[----:B------:R-:W-:Y:S01]  /*1b730*/  BPT.TRAP 0x1 ;  /* 0x000000040000795c */ /* 0x000fe20000300000 */
.L_x_11553:
        /* <DEDUP_REMOVED lines=59> */
.L_x_11436:
[----:B------:R-:W0:Y:S01]  /*1baf0*/  S2R R2, SR_TID.X ;  /* 0x0000000000027919 */ /* 0x000e220000002100 */
[----:B------:R-:W-:Y:S05]  /*1bb00*/  WARPSYNC.ALL ;  /* 0x0000000000007948 */ /* 0x000fea0003800000 */
[----:B0-----:R-:W-:-:S05]  /*1bb10*/  VIADD R54, R2, 0xffffff80 ;  /* 0xffffff8002367836 */ /* 0x001fca0000000000 */
[----:B------:R-:W-:-:S04]  /*1bb20*/  SHF.R.S32.HI R4, RZ, 0x1f, R54 ;  /* 0x0000001fff047819 */ /* 0x000fc80000011436 */
[----:B------:R-:W-:-:S04]  /*1bb30*/  LEA.HI R30, R4, R54, RZ, 0x2 ;  /* 0x00000036041e7211 */ /* 0x000fc800078f10ff */
[----:B-1----:R-:W-:-:S05]  /*1bb40*/  LOP3.LUT R42, R30, 0xfffffffc, RZ, 0xc0, !PT ;  /* 0xfffffffc1e2a7812 */ /* 0x002fca00078ec0ff */
[----:B------:R-:W-:-:S04]  /*1bb50*/  IMAD.IADD R42, R54, 0x1, -R42 ;  /* 0x00000001362a7824 */ /* 0x000fc800078e0a2a */
[----:B------:R-:W-:-:S04]  /*1bb60*/  IMAD.SHL.U32 R40, R42, 0x8, RZ ;  /* 0x000000082a287824 */ /* 0x000fc800078e00ff */
[----:B--2---:R-:W-:Y:S01]  /*1bb70*/  VIADD R41, R40, 0x40 ;  /* 0x0000004028297836 */ /* 0x004fe20000000000 */
        /* <DEDUP_REMOVED lines=9> */
[----:B------:R-:W2:Y:S01]  /*1bc10*/  LDL R48, [R1+0xa8] ;  /* 0x0000a80001307983 */ /* 0x000ea20000100800 */
[----:B------:R-:W3:Y:S01]  /*1bc20*/  S2R R5, SR_SWINHI ;  /* 0x0000000000057919 */ /* 0x000ee20000002f00 */
[-C--:B------:R-:W-:Y:S02]  /*1bc30*/  LEA.HI R8, R4, R54.reuse, RZ, 0x4 ;  /* 0x0000003604087211 */ /* 0x080fe400078f20ff */
[----:B------:R-:W4:Y:S02]  /*1bc40*/  LDL R56, [R1+0xa4] ;  /* 0x0000a40001387983 */ /* 0x000f240000100800 */
[----:B------:R-:W-:Y:S01]  /*1bc50*/  SHF.R.S32.HI R9, RZ, 0x4, R8 ;  /* 0x00000004ff097819 */ /* 0x000fe20000011408 */
[----:B------:R-:W-:Y:S05]  /*1bc60*/  WARPSYNC.ALL ;  /* 0x0000000000007948 */ /* 0x000fea0003800000 */
[----:B------:R-:W-:Y:S01]  /*1bc70*/  LEA.HI R10, R8, R9, RZ, 0x1 ;  /* 0x00000009080a7211 */ /* 0x000fe200078f08ff */
[----:B------:R-:W-:Y:S01]  /*1bc80*/  ULDC.64 UR4, c[0x0][0xc00] ;  /* 0x0003000000047ab9 */ /* 0x000fe20000000a00 */
[----:B------:R-:W-:-:S02]  /*1bc90*/  LEA.HI R4, R4, R54, RZ, 0x5 ;  /* 0x0000003604047211 */ /* 0x000fc400078f28ff */
[----:B------:R-:W-:Y:S02]  /*1bca0*/  LOP3.LUT R8, R8, 0xfffffff0, RZ, 0xc0, !PT ;  /* 0xfffffff008087812 */ /* 0x000fe400078ec0ff */
[----:B------:R-:W-:Y:S02]  /*1bcb0*/  LOP3.LUT R10, R10, 0x1ffffffe, RZ, 0xc0, !PT ;  /* 0x1ffffffe0a0a7812 */ /* 0x000fe400078ec0ff */
[----:B------:R-:W-:Y:S01]  /*1bcc0*/  SHF.R.S32.HI R11, RZ, 0x5, R4 ;  /* 0x00000005ff0b7819 */ /* 0x000fe20000011404 */
[----:B------:R-:W-:Y:S01]  /*1bcd0*/  IMAD.IADD R8, R54, 0x1, -R8 ;  /* 0x0000000136087824 */ /* 0x000fe200078e0a08 */
[----:B------:R-:W-:Y:S01]  /*1bce0*/  F2FP.BF16.F32.PACK_AB R6, R93, R6 ;  /* 0x000000065d06723e */ /* 0x000fe200000010ff */
[----:B------:R-:W-:Y:S01]  /*1bcf0*/  IMAD.IADD R10, R9, 0x1, -R10 ;  /* 0x00000001090a7824 */ /* 0x000fe200078e0a0a */
[----:B------:R-:W-:Y:S01]  /*1bd00*/  F2FP.BF16.F32.PACK_AB R26, R109, R26 ;  /* 0x0000001a6d1a723e */ /* 0x000fe200000010ff */
[----:B------:R-:W-:Y:S01]  /*1bd10*/  IMAD R11, R11, 0x10, R8 ;  /* 0x000000100b0b7824 */ /* 0x000fe200078e0208 */
[----:B------:R-:W-:Y:S01]  /*1bd20*/  F2FP.BF16.F32.PACK_AB R27, R36, R27 ;  /* 0x0000001b241b723e */ /* 0x000fe200000010ff */
[----:B------:R-:W-:Y:S01]  /*1bd30*/  IMAD.SHL.U32 R10, R10, 0x8, RZ ;  /* 0x000000080a0a7824 */ /* 0x000fe200078e00ff */
[----:B------:R-:W-:-:S02]  /*1bd40*/  MOV R20, R2 ;  /* 0x0000000200147202 */ /* 0x000fc40000000f00 */
[----:B---3--:R-:W-:Y:S01]  /*1bd50*/  MOV R21, R5 ;  /* 0x0000000500157202 */ /* 0x008fe20000000f00 */
[----:B------:R-:W-:-:S04]  /*1bd60*/  IMAD.U32 R5, R11, 0x20, R10 ;  /* 0x000000200b057824 */ /* 0x000fc800078e000a */
[----:B------:R-:W-:-:S03]  /*1bd70*/  IMAD.WIDE R4, R5, 0x2, R20 ;  /* 0x0000000205047825 */ /* 0x000fc600078e0214 */
[C---:B------:R-:W-:Y:S01]  /*1bd80*/  LOP3.LUT R9, R4.reuse, 0x180, RZ, 0xc0, !PT ;  /* 0x0000018004097812 */ /* 0x040fe200078ec0ff */
[----:B------:R-:W-:Y:S01]  /*1bd90*/  BAR.SYNC.DEFER_BLOCKING 0x1, 0x180 ;  /* 0x0046000000007b1d */ /* 0x000fe20000010000 */
[C---:B------:R-:W-:Y:S02]  /*1bda0*/  IADD3 R37, P4, R4.reuse, 0x20, RZ ;  /* 0x0000002004257810 */ /* 0x040fe40007f9e0ff */
[C---:B------:R-:W-:Y:S02]  /*1bdb0*/  IADD3 R47, P0, R4.reuse, 0x6020, RZ ;  /* 0x00006020042f7810 */ /* 0x040fe40007f1e0ff */
[----:B------:R-:W-:Y:S01]  /*1bdc0*/  SHF.R.U64 R9, R9, 0x3, RZ ;  /* 0x0000000309097819 */ /* 0x000fe200000012ff */
[----:B------:R-:W-:Y:S01]  /*1bdd0*/  IMAD.X R11, RZ, RZ, R5, P4 ;  /* 0x000000ffff0b7224 */ /* 0x000fe200020e0605 */
[----:B------:R-:W-:Y:S02]  /*1bde0*/  LOP3.LUT R8, R37, 0x180, RZ, 0xc0, !PT ;  /* 0x0000018025087812 */ /* 0x000fe400078ec0ff */
[----:B------:R-:W-:-:S02]  /*1bdf0*/  IADD3 R39, P3, R4, 0x3000, RZ ;  /* 0x0000300004277810 */ /* 0x000fc40007f7e0ff */
[C---:B------:R-:W-:Y:S02]  /*1be00*/  IADD3 R43, P2, R4.reuse, 0x3020, RZ ;  /* 0x00003020042b7810 */ /* 0x040fe40007f5e0ff */
[----:B------:R-:W-:Y:S01]  /*1be10*/  IADD3 R45, P1, R4, 0x6000, RZ ;  /* 0x00006000042d7810 */ /* 0x000fe20007f3e0ff */
[--C-:B------:R-:W-:Y:S01]  /*1be20*/  IMAD.X R13, RZ, RZ, R5.reuse, P3 ;  /* 0x000000ffff0d7224 */ /* 0x100fe200018e0605 */
[----:B------:R-:W-:Y:S01]  /*1be30*/  LOP3.LUT R4, R9, R4, RZ, 0x3c, !PT ;  /* 0x0000000409047212 */ /* 0x000fe200078e3cff */
[--C-:B------:R-:W-:Y:S01]  /*1be40*/  IMAD.X R9, RZ, RZ, R5.reuse, P0 ;  /* 0x000000ffff097224 */ /* 0x100fe200000e0605 */
[----:B------:R-:W-:Y:S01]  /*1be50*/  SHF.R.U64 R8, R8, 0x3, RZ ;  /* 0x0000000308087819 */ /* 0x000fe200000012ff */
[--C-:B------:R-:W-:Y:S01]  /*1be60*/  IMAD.X R15, RZ, RZ, R5.reuse, P2 ;  /* 0x000000ffff0f7224 */ /* 0x100fe200010e0605 */
[----:B------:R-:W-:Y:S01]  /*1be70*/  ISETP.NE.U32.AND P0, PT, RZ, UR4, PT ;  /* 0x00000004ff007c0c */ /* 0x000fe2000bf05070 */
[----:B------:R-:W-:Y:S01]  /*1be80*/  IMAD.X R25, RZ, RZ, R5, P1 ;  /* 0x000000ffff197224 */ /* 0x000fe200008e0605 */
[----:B------:R-:W-:-:S02]  /*1be90*/  LOP3.LUT R10, R8, R37, RZ, 0x3c, !PT ;  /* 0x00000025080a7212 */ /* 0x000fc400078e3cff */
[----:B------:R-:W-:Y:S02]  /*1bea0*/  LOP3.LUT R8, R39, 0x180, RZ, 0xc0, !PT ;  /* 0x0000018027087812 */ /* 0x000fe400078ec0ff */
[----:B------:R-:W-:Y:S02]  /*1beb0*/  LOP3.LUT R14, R43, 0x180, RZ, 0xc0, !PT ;  /* 0x000001802b0e7812 */ /* 0x000fe400078ec0ff */
[----:B------:R-:W-:Y:S01]  /*1bec0*/  ISETP.NE.AND.EX P0, PT, RZ, UR5, PT, P0 ;  /* 0x00000005ff007c0c */ /* 0x000fe2000bf05300 */
[----:B------:R-:W-:Y:S01]  /*1bed0*/  ULDC.64 UR4, c[0x0][0xc08] ;  /* 0x0003020000047ab9 */ /* 0x000fe20000000a00 */
[----:B------:R-:W-:Y:S02]  /*1bee0*/  LOP3.LUT R24, R45, 0x180, RZ, 0xc0, !PT ;  /* 0x000001802d187812 */ /* 0x000fe400078ec0ff */
[----:B-1----:R-:W-:Y:S02]  /*1bef0*/  LOP3.LUT R32, R47, 0x180, RZ, 0xc0, !PT ;  /* 0x000001802f207812 */ /* 0x002fe400078ec0ff */
[----:B------:R-:W-:-:S02]  /*1bf00*/  ISETP.NE.U32.AND P2, PT, RZ, UR4, PT ;  /* 0x00000004ff007c0c */ /* 0x000fc4000bf45070 */
[----:B------:R-:W-:Y:S02]  /*1bf10*/  SHF.R.U64 R8, R8, 0x3, RZ ;  /* 0x0000000308087819 */ /* 0x000fe400000012ff */
[----:B------:R-:W-:Y:S02]  /*1bf20*/  SHF.R.U64 R14, R14, 0x3, RZ ;  /* 0x000000030e0e7819 */ /* 0x000fe400000012ff */
[----:B------:R-:W-:Y:S02]  /*1bf30*/  SHF.R.U64 R24, R24, 0x3, RZ ;  /* 0x0000000318187819 */ /* 0x000fe400000012ff */
[----:B------:R-:W-:Y:S02]  /*1bf40*/  SHF.R.U64 R32, R32, 0x3, RZ ;  /* 0x0000000320207819 */ /* 0x000fe400000012ff */
[----:B------:R-:W-:Y:S02]  /*1bf50*/  ISETP.NE.AND.EX P2, PT, RZ, UR5, PT, P2 ;  /* 0x00000005ff007c0c */ /* 0x000fe4000bf45320 */
[----:B------:R-:W-:-:S02]  /*1bf60*/  LOP3.LUT R12, R8, R39, RZ, 0x3c, !PT ;  /* 0x00000027080c7212 */ /* 0x000fc400078e3cff */
[----:B------:R-:W-:Y:S02]  /*1bf70*/  LOP3.LUT R14, R14, R43, RZ, 0x3c, !PT ;  /* 0x0000002b0e0e7212 */ /* 0x000fe400078e3cff */
[----:B------:R-:W-:Y:S02]  /*1bf80*/  LOP3.LUT R24, R24, R45, RZ, 0x3c, !PT ;  /* 0x0000002d18187212 */ /* 0x000fe400078e3cff */
[----:B------:R-:W-:Y:S02]  /*1bf90*/  MOV R44, R4 ;  /* 0x00000004002c7202 */ /* 0x000fe40000000f00 */
[----:B------:R-:W-:Y:S02]  /*1bfa0*/  F2FP.BF16.F32.PACK_AB R4, R28, R7 ;  /* 0x000000071c04723e */ /* 0x000fe400000010ff */
[----:B------:R-:W-:Y:S02]  /*1bfb0*/  LOP3.LUT R8, R32, R47, RZ, 0x3c, !PT ;  /* 0x0000002f20087212 */ /* 0x000fe400078e3cff */
[----:B------:R-:W-:-:S02]  /*1bfc0*/  F2FP.BF16.F32.PACK_AB R5, R91, R90 ;  /* 0x0000005a5b05723e */ /* 0x000fc400000010ff */
[----:B------:R-:W-:Y:S02]  /*1bfd0*/  F2FP.BF16.F32.PACK_AB R7, R95, R94 ;  /* 0x0000005e5f07723e */ /* 0x000fe400000010ff */
[----:B------:R-:W-:Y:S02]  /*1bfe0*/  MOV R32, R12 ;  /* 0x0000000c00207202 */ /* 0x000fe40000000f00 */
[----:B------:R-:W-:Y:S01]  /*1bff0*/  MOV R39, R14 ;  /* 0x0000000e00277202 */ /* 0x000fe20000000f00 */
[----:B------:R1:W-:Y:S01]  /*1c000*/  STSM.16.M88.4 [R44], R4 ;  /* 0x000000042c007844 */ /* 0x0003e20000000200 */
[----:B------:R-:W-:Y:S02]  /*1c010*/  MOV R43, R10 ;  /* 0x0000000a002b7202 */ /* 0x000fe40000000f00 */
[----:B------:R-:W-:Y:S02]  /*1c020*/  MOV R37, R24 ;  /* 0x0000001800257202 */ /* 0x000fe40000000f00 */
[----:B------:R-:W-:-:S02]  /*1c030*/  F2FP.BF16.F32.PACK_AB R12, R97, R96 ;  /* 0x00000060610c723e */ /* 0x000fc400000010ff */
[----:B------:R-:W-:Y:S02]  /*1c040*/  F2FP.BF16.F32.PACK_AB R13, R38, R31 ;  /* 0x0000001f260d723e */ /* 0x000fe400000010ff */
[----:B------:R-:W-:Y:S02]  /*1c050*/  F2FP.BF16.F32.PACK_AB R14, R101, R100 ;  /* 0x00000064650e723e */ /* 0x000fe400000010ff */
[----:B------:R-:W-:Y:S02]  /*1c060*/  F2FP.BF16.F32.PACK_AB R15, R29, R102 ;  /* 0x000000661d0f723e */ /* 0x000fe400000010ff */
[----:B------:R-:W-:Y:S01]  /*1c070*/  F2FP.BF16.F32.PACK_AB R24, R105, R104 ;  /* 0x000000686918723e */ /* 0x000fe200000010ff */
[----:B------:R-:W2:Y:S01]  /*1c080*/  LDC.64 R28, c[0x0][0xc00] ;  /* 0x00030000ff1c7b82 */ /* 0x000ea20000000a00 */
[----:B------:R-:W-:Y:S01]  /*1c090*/  F2FP.BF16.F32.PACK_AB R25, R107, R106 ;  /* 0x0000006a6b19723e */ /* 0x000fe200000010ff */
[----:B------:R3:W-:Y:S01]  /*1c0a0*/  STSM.16.M88.4 [R43], R12 ;  /* 0x0000000c2b007844 */ /* 0x0007e20000000200 */
[----:B------:R-:W-:Y:S01]  /*1c0b0*/  MOV R31, R8 ;  /* 0x00000008001f7202 */ /* 0x000fe20000000f00 */
[----:B------:R-:W-:Y:S01]  /*1c0c0*/  ULDC UR4, c[0x0][0xa88] ;  /* 0x0002a20000047ab9 */ /* 0x000fe20000000800 */
[----:B-1----:R-:W-:Y:S01]  /*1c0d0*/  F2FP.BF16.F32.PACK_AB R4, R113, R112 ;  /* 0x000000707104723e */ /* 0x002fe200000010ff */
[----:B------:R1:W-:Y:S01]  /*1c0e0*/  STSM.16.M88.4 [R32], R24 ;  /* 0x0000001820007844 */ /* 0x0003e20000000200 */
[----:B------:R-:W-:Y:S01]  /*1c0f0*/  F2FP.BF16.F32.PACK_AB R5, R115, R114 ;  /* 0x000000727305723e */ /* 0x000fe200000010ff */
[----:B------:R-:W-:Y:S01]  /*1c100*/  IMAD.MOV.U32 R44, RZ, RZ, RZ ;  /* 0x000000ffff2c7224 */ /* 0x000fe200078e00ff */
[----:B------:R-:W-:-:S02]  /*1c110*/  F2FP.BF16.F32.PACK_AB R6, R117, R116 ;  /* 0x000000747506723e */ /* 0x000fc400000010ff */
[----:B------:R-:W-:Y:S02]  /*1c120*/  F2FP.BF16.F32.PACK_AB R7, R119, R118 ;  /* 0x000000767707723e */ /* 0x000fe400000010ff */
[----:B------:R-:W-:Y:S02]  /*1c130*/  F2FP.BF16.F32.PACK_AB R8, R121, R120 ;  /* 0x000000787908723e */ /* 0x000fe400000010ff */
[----:B------:R-:W-:Y:S01]  /*1c140*/  F2FP.BF16.F32.PACK_AB R9, R123, R122 ;  /* 0x0000007a7b09723e */ /* 0x000fe200000010ff */
[----:B------:R0:W-:Y:S01]  /*1c150*/  STSM.16.M88.4 [R39], R4 ;  /* 0x0000000427007844 */ /* 0x0001e20000000200 */
[----:B------:R-:W-:Y:S02]  /*1c160*/  F2FP.BF16.F32.PACK_AB R10, R125, R124 ;  /* 0x0000007c7d0a723e */ /* 0x000fe400000010ff */
[----:B------:R-:W-:Y:S02]  /*1c170*/  F2FP.BF16.F32.PACK_AB R11, R127, R126 ;  /* 0x0000007e7f0b723e */ /* 0x000fe400000010ff */
[----:B---3--:R-:W-:Y:S01]  /*1c180*/  F2FP.BF16.F32.PACK_AB R12, R129, R128 ;  /* 0x00000080810c723e */ /* 0x008fe200000010ff */
[----:B-1----:R-:W0:Y:S01]  /*1c190*/  @P2 LDC.64 R24, c[0x0][0xc08] ;  /* 0x00030200ff182b82 */ /* 0x002e220000000a00 */
[----:B------:R-:W-:Y:S01]  /*1c1a0*/  F2FP.BF16.F32.PACK_AB R13, R131, R130 ;  /* 0x00000082830d723e */ /* 0x000fe200000010ff */
[----:B------:R1:W-:Y:S01]  /*1c1b0*/  STSM.16.M88.4 [R37], R8 ;  /* 0x0000000825007844 */ /* 0x0003e20000000200 */
[----:B------:R-:W-:-:S02]  /*1c1c0*/  F2FP.BF16.F32.PACK_AB R14, R133, R132 ;  /* 0x00000084850e723e */ /* 0x000fc400000010ff */
[----:B------:R-:W-:Y:S01]  /*1c1d0*/  F2FP.BF16.F32.PACK_AB R15, R135, R134 ;  /* 0x00000086870f723e */ /* 0x000fe200000010ff */
[----:B------:R-:W-:Y:S02]  /*1c1e0*/  IMAD.U32 R49, RZ, RZ, UR4 ;  /* 0x00000004ff317e24 */ /* 0x000fe4000f8e00ff */
[----:B------:R-:W3:Y:S02]  /*1c1f0*/  LDC R32, c[0x0][0xbe8] ;  /* 0x0002fa00ff207b82 */ /* 0x000ee40000000800 */
[----:B------:R0:W-:Y:S01]  /*1c200*/  STSM.16.M88.4 [R31], R12 ;  /* 0x0000000c1f007844 */ /* 0x0001e20000000200 */
[----:B--2---:R-:W-:-:S05]  /*1c210*/  IMAD.WIDE R28, R48, 0x4, R28 ;  /* 0x00000004301c7825 */ /* 0x004fca00078e021c */
[----:B------:R-:W-:Y:S01]  /*1c220*/  BAR.SYNC.DEFER_BLOCKING 0x1, 0x180 ;  /* 0x0046000000007b1d */ /* 0x000fe20000010000 */
[----:B0-----:R-:W-:-:S05]  /*1c230*/  @P2 IMAD.WIDE R4, R48, 0x4, R24 ;  /* 0x0000000430042825 */ /* 0x001fca00078e0218 */
[----:B------:R0:W5:Y:S01]  /*1c240*/  @P0 LDG.E R44, desc[UR54][R28.64] ;  /* 0x000000361c2c0981 */ /* 0x000162000c1e1900 */
[----:B---3--:R-:W-:Y:S02]  /*1c250*/  ISETP.NE.AND P1, PT, R32, 0x1, PT ;  /* 0x000000012000780c */ /* 0x008fe40003f25270 */
[----:B----4-:R-:W-:Y:S01]  /*1c260*/  SHF.R.S32.HI R46, RZ, 0x1f, R56 ;  /* 0x0000001fff2e7819 */ /* 0x010fe20000011438 */
[----:B------:R0:W5:Y:S10]  /*1c270*/  @P2 LDG.E R49, desc[UR54][R4.64] ;  /* 0x0000003604312981 */ /* 0x000174000c1e1900 */
[----:B------:R-:W2:Y:S08]  /*1c280*/  @P1 LDC R6, c[0x0][0xbec] ;  /* 0x0002fb00ff061b82 */ /* 0x000eb00000000800 */
[----:B-1----:R-:W1:Y:S01]  /*1c290*/  @P1 LDC R9, c[0x0][0xbf0] ;  /* 0x0002fc00ff091b82 */ /* 0x002e620000000800 */
[----:B0-----:R-:W-:Y:S05]  /*1c2a0*/  @P2 BRA `(.L_x_11556) ;  /* 0x0000000000102947 */ /* 0x001fea0003800000 */
[----:B------:R-:W-:Y:S05]  /*1c2b0*/  @!P0 BRA `(.L_x_11556) ;  /* 0x00000000000c8947 */ /* 0x000fea0003800000 */
[----:B------:R-:W3:Y:S04]  /*1c2c0*/  LDG.E R4, desc[UR54][R28.64] ;  /* 0x000000361c047981 */ /* 0x000ee8000c1e1900 */
[----:B-----5:R-:W3:Y:S02]  /*1c2d0*/  LDG.E R49, desc[UR54][R28.64+0x4] ;  /* 0x000004361c317981 */ /* 0x020ee4000c1e1900 */
[----:B---3--:R-:W-:-:S07]  /*1c2e0*/  IMAD.IADD R49, R49, 0x1, -R4 ;  /* 0x0000000131317824 */ /* 0x008fce00078e0a04 */
.L_x_11556:
[----:B------:R-:W3:Y:S01]  /*1c2f0*/  LDL R5, [R1+0x98] ;  /* 0x0000980001057983 */ /* 0x000ee20000100800 */
[----:B------:R-:W-:Y:S01]  /*1c300*/  ULDC.64 UR4, c[0x0][0xb90] ;  /* 0x0002e40000047ab9 */ /* 0x000fe20000000a00 */
[----:B------:R-:W0:Y:S01]  /*1c310*/  S2R R10, SR_TID.X ;  /* 0x00000000000a7919 */ /* 0x000e220000002100 */
[----:B-----5:R-:W-:Y:S02]  /*1c320*/  SHF.R.S32.HI R45, RZ, 0x1f, R44 ;  /* 0x0000001fff2d7819 */ /* 0x020fe4000001142c */
[----:B------:R-:W-:Y:S01]  /*1c330*/  SHF.R.S32.HI R43, RZ, 0x2, R30 ;  /* 0x00000002ff2b7819 */ /* 0x000fe2000001141e */
[----:B------:R-:W3:Y:S01]  /*1c340*/  LDL.LU R54, [R1+0x60] ;  /* 0x0000600001367983 */ /* 0x000ee20000300800 */
[----:B------:R-:W-:Y:S01]  /*1c350*/  IMAD R4, R46, UR4, RZ ;  /* 0x000000042e047c24 */ /* 0x000fe2000f8e02ff */
[----:B------:R-:W-:Y:S01]  /*1c360*/  SHF.R.S32.HI R47, RZ, 0x1f, R48 ;  /* 0x0000001fff2f7819 */ /* 0x000fe20000011430 */
[----:B------:R-:W-:Y:S01]  /*1c370*/  IMAD R49, R49, R32, RZ ;  /* 0x0000002031317224 */ /* 0x000fe200078e02ff */
[----:B------:R-:W4:Y:S01]  /*1c380*/  LDL R14, [R1+0xac] ;  /* 0x0000ac00010e7983 */ /* 0x000f220000100800 */
[----:B------:R-:W-:Y:S01]  /*1c390*/  IMAD R11, R56, UR5, R4 ;  /* 0x00000005380b7c24 */ /* 0x000fe2000f8e0204 */
[----:B------:R-:W-:Y:S01]  /*1c3a0*/  SEL R47, R47, RZ, !P0 ;  /* 0x000000ff2f2f7207 */ /* 0x000fe20004000000 */
[----:B------:R-:W4:Y:S01]  /*1c3b0*/  @P1 LDC R55, c[0x0][0xbec] ;  /* 0x0002fb00ff371b82 */ /* 0x000f220000000800 */
[----:B------:R-:W-:Y:S01]  /*1c3c0*/  SEL R48, R48, RZ, !P0 ;  /* 0x000000ff30307207 */ /* 0x000fe20004000000 */
[----:B0-----:R-:W-:-:S05]  /*1c3d0*/  VIADD R10, R10, 0xffffff80 ;  /* 0xffffff800a0a7836 */ /* 0x001fca0000000000 */
[----:B------:R-:W-:-:S04]  /*1c3e0*/  SHF.R.S32.HI R26, RZ, 0x1f, R10 ;  /* 0x0000001fff1a7819 */ /* 0x000fc8000001140a */
[----:B------:R-:W-:-:S04]  /*1c3f0*/  LEA.HI R26, R26, R10, RZ, 0x7 ;  /* 0x0000000a1a1a7211 */ /* 0x000fc800078f38ff */
[----:B------:R-:W-:-:S05]  /*1c400*/  LOP3.LUT R26, R26, 0xffffff80, RZ, 0xc0, !PT ;  /* 0xffffff801a1a7812 */ /* 0x000fca00078ec0ff */
[----:B------:R-:W-:Y:S02]  /*1c410*/  IMAD.IADD R26, R10, 0x1, -R26 ;  /* 0x000000010a1a7824 */ /* 0x000fe400078e0a1a */
[----:B------:R-:W-:Y:S01]  /*1c420*/  IMAD R42, R42, 0x60, R43 ;  /* 0x000000602a2a7824 */ /* 0x000fe200078e022b */
[----:B------:R-:W-:Y:S01]  /*1c430*/  BSSY B1, `(.L_x_11557) ;  /* 0x000008b000017945 */ /* 0x000fe20003800000 */
[----:B---3--:R-:W-:Y:S02]  /*1c440*/  IMAD.IADD R15, R5, 0x1, R54 ;  /* 0x00000001050f7824 */ /* 0x008fe400078e0236 */
[----:B------:R-:W-:Y:S01]  /*1c450*/  IMAD.WIDE.U32 R4, R56, UR4, R44 ;  /* 0x0000000438047c25 */ /* 0x000fe2000f8e002c */
[----:B------:R-:W-:-:S03]  /*1c460*/  ULDC.64 UR4, c[0x0][0xb98] ;  /* 0x0002e60000047ab9 */ /* 0x000fc60000000a00 */
[----:B--2---:R-:W-:-:S04]  /*1c470*/  @P1 IMAD.HI.U32 R6, R15, R6, RZ ;  /* 0x000000060f061227 */ /* 0x004fc800078e00ff */
[----:B------:R-:W-:Y:S01]  /*1c480*/  IMAD.MOV.U32 R7, RZ, RZ, R15 ;  /* 0x000000ffff077224 */ /* 0x000fe200078e000f */
[----:B-1----:R-:W-:Y:S01]  /*1c490*/  @P1 SHF.R.U32.HI R7, RZ, R9, R6 ;  /* 0x00000009ff071219 */ /* 0x002fe20000011606 */
        /* <DEDUP_REMOVED lines=22> */
[----:B----4-:R-:W-:Y:S01]  /*1c600*/  IMAD.IADD R4, R14, 0x1, R54 ;  /* 0x000000010e047824 */ /* 0x010fe200078e0236 */
        /* <DEDUP_REMOVED lines=16> */
[----:B0-----:R-:W-:Y:S01]  /*1c710*/  @!P2 ST.E desc[UR54][R50.64], R0 ;  /* 0x000000003200a985 */ /* 0x001fe2000c101936 */
[----:B------:R-:W-:-:S02]  /*1c720*/  LOP3.LUT R8, R8, R7, RZ, 0x3c, !PT ;  /* 0x0000000708087212 */ /* 0x000fc400078e3cff */
[C---:B------:R-:W-:Y:S02]  /*1c730*/  IADD3 R5, P3, R20.reuse, 0x7800, RZ ;  /* 0x0000780014057810 */ /* 0x040fe40007f7e0ff */
[C---:B------:R-:W-:Y:S01]  /*1c740*/  IADD3 R25, P5, R20.reuse, 0x4800, RZ ;  /* 0x0000480014197810 */ /* 0x040fe20007fbe0ff */
[----:B-1----:R0:W-:Y:S01]  /*1c750*/  @!P0 ST.E desc[UR54][R52.64], R3 ;  /* 0x0000000334008985 */ /* 0x0021e2000c101936 */
[C---:B------:R-:W-:Y:S02]  /*1c760*/  IADD3 R29, P4, R20.reuse, 0x6000, RZ ;  /* 0x00006000141d7810 */ /* 0x040fe40007f9e0ff */
[----:B------:R-:W-:Y:S01]  /*1c770*/  LOP3.LUT R7, R20, 0x180, RZ, 0xc0, !PT ;  /* 0x0000018014077812 */ /* 0x000fe200078ec0ff */
[----:B------:R-:W-:Y:S01]  /*1c780*/  IMAD R45, R45, UR4, RZ ;  /* 0x000000042d2d7c24 */ /* 0x000fe2000f8e02ff */
[----:B------:R-:W-:Y:S01]  /*1c790*/  LOP3.LUT R4, R5, 0x180, RZ, 0xc0, !PT ;  /* 0x0000018005047812 */ /* 0x000fe200078ec0ff */
[----:B------:R-:W-:Y:S01]  /*1c7a0*/  IMAD.X R37, RZ, RZ, R21, P3 ;  /* 0x000000ffff257224 */ /* 0x000fe200018e0615 */
[----:B------:R-:W-:Y:S01]  /*1c7b0*/  LOP3.LUT R24, R25, 0x180, RZ, 0xc0, !PT ;  /* 0x0000018019187812 */ /* 0x000fe200078ec0ff */
[----:B------:R-:W-:Y:S01]  /*1c7c0*/  IMAD.IADD R42, R54, 0x1, R42 ;  /* 0x00000001362a7824 */ /* 0x000fe200078e022a */
[----:B0-----:R-:W0:Y:S01]  /*1c7d0*/  @P1 LDC R53, c[0x0][0xbf0] ;  /* 0x0002fc00ff351b82 */ /* 0x001e220000000800 */
[----:B------:R-:W-:Y:S01]  /*1c7e0*/  LOP3.LUT R28, R29, 0x180, RZ, 0xc0, !PT ;  /* 0x000001801d1c7812 */ /* 0x000fe200078ec0ff */
[----:B------:R-:W5:Y:S01]  /*1c7f0*/  LD.E.128 R8, desc[UR54][R8.64] ;  /* 0x0000003608087980 */ /* 0x000f62000c101d00 */
[----:B------:R-:W-:-:S02]  /*1c800*/  SHF.R.U64 R7, R7, 0x3, RZ ;  /* 0x0000000307077819 */ /* 0x000fc400000012ff */
[----:B------:R-:W-:Y:S01]  /*1c810*/  SHF.R.U64 R4, R4, 0x3, RZ ;  /* 0x0000000304047819 */ /* 0x000fe200000012ff */
[----:B------:R-:W-:Y:S01]  /*1c820*/  IMAD R51, R44, UR5, R45 ;  /* 0x000000052c337c24 */ /* 0x000fe2000f8e022d */
[----:B------:R-:W-:Y:S01]  /*1c830*/  SHF.R.U64 R24, R24, 0x3, RZ ;  /* 0x0000000318187819 */ /* 0x000fe200000012ff */
[----:B------:R-:W5:Y:S01]  /*1c840*/  LD.E.128 R12, desc[UR54][R12.64] ;  /* 0x000000360c0c7980 */ /* 0x000f62000c101d00 */
[----:B------:R-:W-:Y:S02]  /*1c850*/  SHF.R.U64 R28, R28, 0x3, RZ ;  /* 0x000000031c1c7819 */ /* 0x000fe400000012ff */
[----:B------:R-:W-:Y:S01]  /*1c860*/  LOP3.LUT R20, R7, R20, RZ, 0x3c, !PT ;  /* 0x0000001407147212 */ /* 0x000fe200078e3cff */
[----:B------:R-:W-:Y:S01]  /*1c870*/  IMAD.WIDE.U32 R44, R44, UR4, RZ ;  /* 0x000000042c2c7c25 */ /* 0x000fe2000f8e00ff */
[----:B------:R-:W-:Y:S01]  /*1c880*/  LOP3.LUT R24, R24, R25, RZ, 0x3c, !PT ;  /* 0x0000001918187212 */ /* 0x000fe200078e3cff */
[----:B------:R-:W-:Y:S01]  /*1c890*/  ULDC.64 UR4, c[0x0][0xae8] ;  /* 0x0002ba0000047ab9 */ /* 0x000fe20000000a00 */
[----:B------:R-:W-:Y:S01]  /*1c8a0*/  LOP3.LUT R28, R28, R29, RZ, 0x3c, !PT ;  /* 0x0000001d1c1c7212 */ /* 0x000fe200078e3cff */
[--C-:B------:R-:W-:Y:S01]  /*1c8b0*/  IMAD.X R25, RZ, RZ, R21.reuse, P5 ;  /* 0x000000ffff197224 */ /* 0x100fe200028e0615 */
[----:B------:R-:W-:Y:S01]  /*1c8c0*/  LOP3.LUT R36, R4, R5, RZ, 0x3c, !PT ;  /* 0x0000000504247212 */ /* 0x000fe200078e3cff */
[----:B------:R-:W-:Y:S01]  /*1c8d0*/  IMAD.X R29, RZ, RZ, R21, P4 ;  /* 0x000000ffff1d7224 */ /* 0x000fe200020e0615 */
[----:B------:R1:W5:Y:S01]  /*1c8e0*/  LD.E.128 R4, desc[UR54][R20.64] ;  /* 0x0000003614047980 */ /* 0x000362000c101d00 */
[----:B------:R-:W-:-:S02]  /*1c8f0*/  IMAD R46, R46, UR4, RZ ;  /* 0x000000042e2e7c24 */ /* 0x000fc4000f8e02ff */
[----:B------:R-:W-:Y:S01]  /*1c900*/  @P1 IMAD.HI.U32 R0, R42, R55, RZ ;  /* 0x000000372a001227 */ /* 0x000fe200078e00ff */
[----:B------:R-:W5:Y:S04]  /*1c910*/  LD.E.128 R24, desc[UR54][R24.64] ;  /* 0x0000003618187980 */ /* 0x000f68000c101d00 */
[----:B------:R-:W5:Y:S01]  /*1c920*/  LD.E.128 R28, desc[UR54][R28.64] ;  /* 0x000000361c1c7980 */ /* 0x000f62000c101d00 */
[----:B-1----:R-:W-:Y:S02]  /*1c930*/  IMAD.IADD R21, R45, 0x1, R51 ;  /* 0x000000012d157824 */ /* 0x002fe400078e0233 */
[----:B------:R-:W-:Y:S01]  /*1c940*/  IMAD.MOV.U32 R20, RZ, RZ, R44 ;  /* 0x000000ffff147224 */ /* 0x000fe200078e002c */
[----:B------:R-:W5:Y:S01]  /*1c950*/  LD.E.128 R36, desc[UR54][R36.64] ;  /* 0x0000003624247980 */ /* 0x000f62000c101d00 */
[----:B------:R-:W-:-:S02]  /*1c960*/  IMAD R3, R56, UR5, R46 ;  /* 0x0000000538037c24 */ /* 0x000fc4000f8e022e */
        /* <DEDUP_REMOVED lines=8> */
[----:B------:R-:W-:Y:S02]  /*1c9f0*/  IMAD.IADD R21, R21, 0x1, R3 ;  /* 0x0000000115157824 */ /* 0x000fe400078e0203 */
[----:B------:R-:W-:Y:S01]  /*1ca00*/  IMAD.MOV.U32 R3, RZ, RZ, R42 ;  /* 0x000000ffff037224 */ /* 0x000fe200078e002a */
[----:B0-----:R-:W-:Y:S01]  /*1ca10*/  @P1 SHF.R.U32.HI R3, RZ, R53, R0 ;  /* 0x00000035ff031219 */ /* 0x001fe20000011600 */
[----:B------:R-:W-:-:S03]  /*1ca20*/  IMAD R47, R47, UR4, RZ ;  /* 0x000000042f2f7c24 */ /* 0x000fc6000f8e02ff */
[--C-:B------:R-:W-:Y:S01]  /*1ca30*/  SHF.R.S32.HI R0, RZ, 0x1f, R3.reuse ;  /* 0x0000001fff007819 */ /* 0x100fe20000011403 */
[----:B------:R-:W-:Y:S02]  /*1ca40*/  IMAD.MOV R45, RZ, RZ, -R3 ;  /* 0x000000ffff2d7224 */ /* 0x000fe400078e0a03 */
[C---:B------:R-:W-:Y:S02]  /*1ca50*/  IMAD R47, R48.reuse, UR5, R47 ;  /* 0x00000005302f7c24 */ /* 0x040fe4000f8e022f */
[----:B------:R-:W-:Y:S01]  /*1ca60*/  IMAD.WIDE.U32 R20, R48, UR4, R20 ;  /* 0x0000000430147c25 */ /* 0x000fe2000f8e0014 */
[----:B------:R-:W-:-:S03]  /*1ca70*/  ULDC.64 UR4, c[0x0][0xae0] ;  /* 0x0002b80000047ab9 */ /* 0x000fc60000000a00 */
        /* <DEDUP_REMOVED lines=8> */
[----:B------:R-:W-:Y:S02]  /*1cb00*/  IMAD R0, R0, UR4, RZ ;  /* 0x0000000400007c24 */ /* 0x000fe4000f8e02ff */
[----:B------:R-:W-:Y:S02]  /*1cb10*/  IMAD.IADD R48, R43, 0x1, R54 ;  /* 0x000000012b307824 */ /* 0x000fe400078e0236 */
        /* <DEDUP_REMOVED lines=28> */
.L_x_11558:
[----:B------:R-:W-:Y:S05]  /*1cce0*/  BSYNC B1 ;  /* 0x0000000000017941 */ /* 0x000fea0003800000 */
.L_x_11557:
        /* <DEDUP_REMOVED lines=19> */
.L_x_11555:
[----:B------:R-:W2:Y:S01]  /*1ce20*/  LDL R10, [R1+0xa8] ;  /* 0x0000a800010a7983 */ /* 0x000ea20000100800 */
[----:B------:R-:W-:Y:S01]  /*1ce30*/  ULDC.64 UR4, c[0x0][0xc00] ;  /* 0x0003000000047ab9 */ /* 0x000fe20000000a00 */
[----:B------:R-:W2:Y:S01]  /*1ce40*/  LDC.64 R4, c[0x0][0xc00] ;  /* 0x00030000ff047b82 */ /* 0x000ea20000000a00 */
[----:B------:R-:W-:Y:S01]  /*1ce50*/  ISETP.NE.U32.AND P0, PT, RZ, UR4, PT ;  /* 0x00000004ff007c0c */ /* 0x000fe2000bf05070 */
[----:B------:R-:W-:-:S03]  /*1ce60*/  IMAD.MOV.U32 R0, RZ, RZ, RZ ;  /* 0x000000ffff007224 */ /* 0x000fc600078e00ff */
[----:B------:R-:W-:Y:S01]  /*1ce70*/  ISETP.NE.AND.EX P0, PT, RZ, UR5, PT, P0 ;  /* 0x00000005ff007c0c */ /* 0x000fe2000bf05300 */
[----:B------:R-:W-:Y:S02]  /*1ce80*/  ULDC.64 UR4, c[0x0][0xc08] ;  /* 0x0003020000047ab9 */ /* 0x000fe40000000a00 */
[----:B------:R-:W-:Y:S01]  /*1ce90*/  ISETP.NE.U32.AND P1, PT, RZ, UR4, PT ;  /* 0x00000004ff007c0c */ /* 0x000fe2000bf25070 */
[----:B------:R-:W3:Y:S03]  /*1cea0*/  LDC R25, c[0x0][0xbe8] ;  /* 0x0002fa00ff197b82 */ /* 0x000ee60000000800 */
[----:B------:R-:W-:-:S13]  /*1ceb0*/  ISETP.NE.AND.EX P1, PT, RZ, UR5, PT, P1 ;  /* 0x00000005ff007c0c */ /* 0x000fda000bf25310 */
[----:B------:R-:W4:Y:S01]  /*1cec0*/  @P1 LDC.64 R6, c[0x0][0xc08] ;  /* 0x00030200ff061b82 */ /* 0x000f220000000a00 */
[----:B------:R-:W-:Y:S02]  /*1ced0*/  ULDC UR4, c[0x0][0xa88] ;  /* 0x0002a20000047ab9 */ /* 0x000fe40000000800 */
[----:B------:R-:W-:Y:S02]  /*1cee0*/  IMAD.U32 R8, RZ, RZ, UR4 ;  /* 0x00000004ff087e24 */ /* 0x000fe4000f8e00ff */
[----:B--2---:R-:W-:-:S04]  /*1cef0*/  IMAD.WIDE R4, R10, 0x4, R4 ;  /* 0x000000040a047825 */ /* 0x004fc800078e0204 */
[----:B----4-:R-:W-:Y:S01]  /*1cf00*/  @P1 IMAD.WIDE R6, R10, 0x4, R6 ;  /* 0x000000040a061825 */ /* 0x010fe200078e0206 */
[----:B------:R2:W5:Y:S04]  /*1cf10*/  @P0 LDG.E R0, desc[UR54][R4.64] ;  /* 0x0000003604000981 */ /* 0x000568000c1e1900 */
[----:B------:R2:W5:Y:S01]  /*1cf20*/  @P1 LDG.E R8, desc[UR54][R6.64] ;  /* 0x0000003606081981 */ /* 0x000562000c1e1900 */
[----:B---3--:R-:W-:Y:S02]  /*1cf30*/  ISETP.NE.AND P2, PT, R25, 0x1, PT ;  /* 0x000000011900780c */ /* 0x008fe40003f45270 */
[----:B------:R-:W-:Y:S02]  /*1cf40*/  ISETP.GE.AND P3, PT, R54, 0xc0, PT ;  /* 0x000000c03600780c */ /* 0x000fe40003f66270 */
[----:B------:R-:W-:-:S09]  /*1cf50*/  SHF.R.S32.HI R9, RZ, 0x1f, R10 ;  /* 0x0000001fff097819 */ /* 0x000fd2000001140a */
[----:B------:R-:W3:Y:S08]  /*1cf60*/  @P2 LDC R20, c[0x0][0xbec] ;  /* 0x0002fb00ff142b82 */ /* 0x000ef00000000800 */
[----:B------:R-:W4:Y:S01]  /*1cf70*/  @P2 LDC R27, c[0x0][0xbf0] ;  /* 0x0002fc00ff1b2b82 */ /* 0x000f220000000800 */
[----:B--2---:R-:W-:Y:S05]  /*1cf80*/  @P1 BRA `(.L_x_11560) ;  /* 0x0000000000101947 */ /* 0x004fea0003800000 */
[----:B------:R-:W-:Y:S05]  /*1cf90*/  @!P0 BRA `(.L_x_11560) ;  /* 0x00000000000c8947 */ /* 0x000fea0003800000 */
[----:B------:R-:W2:Y:S04]  /*1cfa0*/  LDG.E R3, desc[UR54][R4.64] ;  /* 0x0000003604037981 */ /* 0x000ea8000c1e1900 */
[----:B-----5:R-:W2:Y:S02]  /*1cfb0*/  LDG.E R8, desc[UR54][R4.64+0x4] ;  /* 0x0000043604087981 */ /* 0x020ea4000c1e1900 */
[----:B--2---:R-:W-:-:S07]  /*1cfc0*/  IMAD.IADD R8, R8, 0x1, -R3 ;  /* 0x0000000108087824 */ /* 0x004fce00078e0a03 */
.L_x_11560:
[----:B------:R-:W2:Y:S04]  /*1cfd0*/  LDL R26, [R1+0xa4] ;  /* 0x0000a400011a7983 */ /* 0x000ea80000100800 */
[----:B------:R0:W5:Y:S01]  /*1cfe0*/  LDL R24, [R1+0x60] ;  /* 0x0000600001187983 */ /* 0x0001620000100800 */
[----:B------:R-:W-:Y:S01]  /*1cff0*/  BSSY B1, `(.L_x_11561) ;  /* 0x000002d000017945 */ /* 0x000fe20003800000 */
[----:B------:R-:W-:Y:S02]  /*1d000*/  SEL R13, R10, RZ, !P0 ;  /* 0x000000ff0a0d7207 */ /* 0x000fe40004000000 */
[----:B------:R-:W-:Y:S02]  /*1d010*/  SEL R14, R9, RZ, !P0 ;  /* 0x000000ff090e7207 */ /* 0x000fe40004000000 */
[----:B-----5:R-:W-:-:S02]  /*1d020*/  SHF.R.S32.HI R11, RZ, 0x1f, R0 ;  /* 0x0000001fff0b7819 */ /* 0x020fc40000011400 */
[----:B--2---:R-:W-:Y:S01]  /*1d030*/  SHF.R.S32.HI R12, RZ, 0x1f, R26 ;  /* 0x0000001fff0c7819 */ /* 0x004fe2000001141a */
[----:B0-----:R-:W-:Y:S06]  /*1d040*/  @P3 BRA `(.L_x_11562) ;  /* 0x00000000009c3947 */ /* 0x001fec0003800000 */
        /* <DEDUP_REMOVED lines=39> */
.L_x_11562:
[----:B------:R-:W-:Y:S05]  /*1d2c0*/  BSYNC B1 ;  /* 0x0000000000017941 */ /* 0x000fea0003800000 */
.L_x_11561:
[----:B------:R-:W-:Y:S01]  /*1d2d0*/  ULDC.64 UR4, c[0x0][0xaa0] ;  /* 0x0002a80000047ab9 */ /* 0x000fe20000000a00 */
[----:B------:R-:W-:Y:S01]  /*1d2e0*/  SHF.R.S32.HI R21, RZ, 0x2, R30 ;  /* 0x00000002ff157819 */ /* 0x000fe2000001141e */
[----:B0-----:R-:W-:Y:S01]  /*1d2f0*/  IMAD R3, R11, UR4, RZ ;  /* 0x000000040b037c24 */ /* 0x001fe2000f8e02ff */
[----:B------:R-:W-:Y:S01]  /*1d300*/  SHF.R.S32.HI R10, RZ, 0x1f, R41 ;  /* 0x0000001fff0a7819 */ /* 0x000fe20000011429 */
[----:B------:R-:W-:-:S04]  /*1d310*/  IMAD.WIDE.U32 R4, R0, UR4, RZ ;  /* 0x0000000400047c25 */ /* 0x000fc8000f8e00ff */
[----:B------:R-:W-:Y:S02]  /*1d320*/  IMAD R42, R42, 0x60, R21 ;  /* 0x000000602a2a7824 */ /* 0x000fe400078e0215 */
[----:B------:R-:W-:Y:S01]  /*1d330*/  IMAD R3, R0, UR5, R3 ;  /* 0x0000000500037c24 */ /* 0x000fe2000f8e0203 */
[----:B------:R-:W-:Y:S01]  /*1d340*/  ULDC.64 UR4, c[0x0][0xae8] ;  /* 0x0002ba0000047ab9 */ /* 0x000fe20000000a00 */
        /* <DEDUP_REMOVED lines=28> */
[----:B------:R-:W-:Y:S01]  /*1d510*/  VIADD R7, R40, 0x20 ;  /* 0x0000002028077836 */ /* 0x000fe20000000000 */
[C---:B------:R-:W-:Y:S01]  /*1d520*/  LEA R0, P0, R4.reuse, UR4, 0x1 ;  /* 0x0000000404007c11 */ /* 0x040fe2000f8008ff */
[----:B------:R-:W-:Y:S01]  /*1d530*/  IMAD.IADD R3, R5, 0x1, R3 ;  /* 0x0000000105037824 */ /* 0x000fe200078e0203 */
[----:B------:R-:W-:Y:S02]  /*1d540*/  UMOV UR4, 0xffffffff ;  /* 0xffffffff00047882 */ /* 0x000fe40000000000 */
[----:B------:R-:W-:Y:S02]  /*1d550*/  SHF.R.S32.HI R20, RZ, 0x1f, R7 ;  /* 0x0000001fff147819 */ /* 0x000fe40000011407 */
[----:B------:R-:W-:Y:S01]  /*1d560*/  LEA.HI.X R4, R4, UR5, R3, 0x1, P0 ;  /* 0x0000000504047c11 */ /* 0x000fe200080f0c03 */
[----:B------:R-:W-:Y:S06]  /*1d570*/  BRA.DIV UR4, `(.L_x_11563) ;  /* 0x0000008604187947 */ /* 0x000fec000b800000 */
[----:B------:R0:W2:Y:S04]  /*1d580*/  SHFL.IDX PT, R3, R4, RZ, 0x1c1f ;  /* 0x001c1fff04037589 */ /* 0x0000a800000e0000 */
[----:B------:R0:W3:Y:S02]  /*1d590*/  SHFL.IDX PT, R14, R0, RZ, 0x1c1f ;  /* 0x001c1fff000e7589 */ /* 0x0000e400000e0000 */
.L_x_11741:
[----:B------:R-:W-:Y:S01]  /*1d5a0*/  IMAD R25, R8, R25, RZ ;  /* 0x0000001908197224 */ /* 0x000fe200078e02ff */
[----:B------:R-:W-:Y:S01]  /*1d5b0*/  BSSY B1, `(.L_x_11564) ;  /* 0x0000011000017945 */ /* 0x000fe20003800000 */
[----:B------:R-:W-:-:S05]  /*1d5c0*/  IMAD.IADD R6, R21, 0x1, R24 ;  /* 0x0000000115067824 */ /* 0x000fca00078e0218 */
[----:B------:R-:W-:-:S13]  /*1d5d0*/  ISETP.GE.AND P0, PT, R6, R25, PT ;  /* 0x000000190600720c */ /* 0x000fda0003f06270 */
[----:B------:R-:W-:Y:S05]  /*1d5e0*/  @P0 BRA `(.L_x_11565) ;  /* 0x0000000000340947 */ /* 0x000fea0003800000 */
[----:B------:R-:W-:Y:S02]  /*1d5f0*/  ULDC UR4, c[0x0][0xac8] ;  /* 0x0002b20000047ab9 */ /* 0x000fe40000000800 */
[----:B------:R-:W-:Y:S02]  /*1d600*/  ISETP.GE.AND P2, PT, R40, UR4, PT ;  /* 0x0000000428007c0c */ /* 0x000fe4000bf46270 */
[----:B------:R-:W-:Y:S02]  /*1d610*/  ISETP.GE.AND P3, PT, R7, UR4, PT ;  /* 0x0000000407007c0c */ /* 0x000fe4000bf66270 */
[----:B------:R-:W-:-:S09]  /*1d620*/  ISETP.GE.AND P4, PT, R41, UR4, PT ;  /* 0x0000000429007c0c */ /* 0x000fd2000bf86270 */
[----:B--2---:R-:W-:Y:S02]  /*1d630*/  @!P2 IMAD.MOV.U32 R15, RZ, RZ, R3 ;  /* 0x000000ffff0fa224 */ /* 0x004fe400078e0003 */
[-C--:B---3--:R-:W-:Y:S02]  /*1d640*/  @!P3 LEA R12, P0, R7, R14.reuse, 0x1 ;  /* 0x0000000e070cb211 */ /* 0x088fe400078008ff */
[----:B------:R-:W-:Y:S01]  /*1d650*/  @!P4 LEA R26, P1, R41, R14, 0x1 ;  /* 0x0000000e291ac211 */ /* 0x000fe200078208ff */
[----:B------:R-:W-:Y:S01]  /*1d660*/  @!P2 IMAD.WIDE R8, R40, 0x2, R14 ;  /* 0x000000022808a825 */ /* 0x000fe200078e020e */
[-C--:B------:R-:W-:Y:S02]  /*1d670*/  @!P3 LEA.HI.X R13, R7, R3.reuse, R20, 0x1, P0 ;  /* 0x00000003070db211 */ /* 0x080fe400000f0c14 */
[----:B------:R-:W-:Y:S02]  /*1d680*/  @!P4 LEA.HI.X R27, R41, R3, R10, 0x1, P1 ;  /* 0x00000003291bc211 */ /* 0x000fe400008f0c0a */
[----:B------:R4:W-:Y:S04]  /*1d690*/  @!P2 ST.E.128 desc[UR54][R8.64], RZ ;  /* 0x000000ff0800a985 */ /* 0x0009e8000c101d36 */
[----:B------:R4:W-:Y:S04]  /*1d6a0*/  @!P3 ST.E.128 desc[UR54][R12.64], RZ ;  /* 0x000000ff0c00b985 */ /* 0x0009e8000c101d36 */
[----:B------:R4:W-:Y:S02]  /*1d6b0*/  @!P4 ST.E.128 desc[UR54][R26.64], RZ ;  /* 0x000000ff1a00c985 */ /* 0x0009e4000c101d36 */
.L_x_11565:
[----:B------:R-:W-:Y:S05]  /*1d6c0*/  BSYNC B1 ;  /* 0x0000000000017941 */ /* 0x000fea0003800000 */
.L_x_11564:
[----:B------:R-:W-:-:S03]  /*1d6d0*/  UMOV UR4, 0xffffffff ;  /* 0xffffffff00047882 */ /* 0x000fc60000000000 */
[----:B------:R-:W-:Y:S05]  /*1d6e0*/  BRA.DIV UR4, `(.L_x_11566) ;  /* 0x0000008204f07947 */ /* 0x000fea000b800000 */
[----:B--2---:R2:W0:Y:S04]  /*1d6f0*/  SHFL.IDX PT, R3, R4, 0x1, 0x1c1f ;  /* 0x003c1f0004037f89 */ /* 0x00442800000e0000 */
[----:B---3--:R2:W3:Y:S02]  /*1d700*/  SHFL.IDX PT, R14, R0, 0x1, 0x1c1f ;  /* 0x003c1f00000e7f89 */ /* 0x0084e400000e0000 */
.L_x_11745:
[----:B0-2---:R-:W-:-:S05]  /*1d710*/  VIADD R0, R6, 0x60 ;  /* 0x0000006006007836 */ /* 0x005fca0000000000 */
[----:B------:R-:W-:-:S13]  /*1d720*/  ISETP.GE.AND P0, PT, R0, R25, PT ;  /* 0x000000190000720c */ /* 0x000fda0003f06270 */
[----:B------:R-:W-:Y:S05]  /*1d730*/  @P0 BRA `(.L_x_11559) ;  /* 0x0000000000340947 */ /* 0x000fea0003800000 */
[----:B------:R-:W-:Y:S02]  /*1d740*/  ULDC UR4, c[0x0][0xac8] ;  /* 0x0002b20000047ab9 */ /* 0x000fe40000000800 */
[----:B------:R-:W-:Y:S02]  /*1d750*/  ISETP.GE.AND P2, PT, R40, UR4, PT ;  /* 0x0000000428007c0c */ /* 0x000fe4000bf46270 */
[----:B------:R-:W-:Y:S02]  /*1d760*/  ISETP.GE.AND P3, PT, R7, UR4, PT ;  /* 0x0000000407007c0c */ /* 0x000fe4000bf66270 */
[----:B------:R-:W-:-:S09]  /*1d770*/  ISETP.GE.AND P4, PT, R41, UR4, PT ;  /* 0x0000000429007c0c */ /* 0x000fd2000bf86270 */
[----:B------:R-:W-:Y:S02]  /*1d780*/  @!P2 IMAD.MOV.U32 R15, RZ, RZ, R3 ;  /* 0x000000ffff0fa224 */ /* 0x000fe400078e0003 */
[-C--:B---3--:R-:W-:Y:S02]  /*1d790*/  @!P3 LEA R6, P0, R7, R14.reuse, 0x1 ;  /* 0x0000000e0706b211 */ /* 0x088fe400078008ff */
[----:B----4-:R-:W-:Y:S01]  /*1d7a0*/  @!P4 LEA R8, P1, R41, R14, 0x1 ;  /* 0x0000000e2908c211 */ /* 0x010fe200078208ff */
[----:B------:R-:W-:Y:S01]  /*1d7b0*/  @!P2 IMAD.WIDE R4, R40, 0x2, R14 ;  /* 0x000000022804a825 */ /* 0x000fe200078e020e */
[-C--:B------:R-:W-:Y:S02]  /*1d7c0*/  @!P3 LEA.HI.X R7, R7, R3.reuse, R20, 0x1, P0 ;  /* 0x000000030707b211 */ /* 0x080fe400000f0c14 */
[----:B------:R-:W-:Y:S02]  /*1d7d0*/  @!P4 LEA.HI.X R9, R41, R3, R10, 0x1, P1 ;  /* 0x000000032909c211 */ /* 0x000fe400008f0c0a */
[----:B------:R0:W-:Y:S04]  /*1d7e0*/  @!P2 ST.E.128 desc[UR54][R4.64], RZ ;  /* 0x000000ff0400a985 */ /* 0x0001e8000c101d36 */
[----:B------:R0:W-:Y:S04]  /*1d7f0*/  @!P3 ST.E.128 desc[UR54][R6.64], RZ ;  /* 0x000000ff0600b985 */ /* 0x0001e8000c101d36 */
[----:B------:R0:W-:Y:S02]  /*1d800*/  @!P4 ST.E.128 desc[UR54][R8.64], RZ ;  /* 0x000000ff0800c985 */ /* 0x0001e4000c101d36 */
.L_x_11559:
[----:B------:R-:W-:Y:S05]  /*1d810*/  BSYNC B0 ;  /* 0x0000000000007941 */ /* 0x000fea0003800000 */
.L_x_11554:
[----:B------:R-:W-:Y:S02]  /*1d820*/  ULDC UR4, c[0x0][0xc3c] ;  /* 0x00030f0000047ab9 */ /* 0x000fe40000000800 */
[----:B-1----:R-:W-:-:S13]  /*1d830*/  ISETP.GE.AND P0, PT, R35, UR4, PT ;  /* 0x0000000423007c0c */ /* 0x002fda000bf06270 */
[----:B------:R-:W-:Y:S05]  /*1d840*/  @!P0 BRA `(.L_x_11567) ;  /* 0xfffffe3800b48947 */ /* 0x000fea000383ffff */
[----:B------:R-:W-:Y:S05]  /*1d850*/  BRA `(.L_x_11351) ;  /* 0x0000007400447947 */ /* 0x000fea0003800000 */
.L_x_11349:
        /* <DEDUP_REMOVED lines=16> */
.L_x_11568:
        /* <DEDUP_REMOVED lines=42> */
.L_x_11574:
        /* <DEDUP_REMOVED lines=12> */
.L_x_11573:
[----:B------:R-:W-:Y:S05]  /*1dcc0*/  BSYNC B0 ;  /* 0x0000000000007941 */ /* 0x000fea0003800000 */
.L_x_11572:
        /* <DEDUP_REMOVED lines=21> */
.L_x_11570:
        /* <DEDUP_REMOVED lines=16> */
[----:B------:R-:W0:Y:S02]  /*1df20*/  F2I.FTZ.U32.TRUNC.NTZ R3, R11 ;  /* 0x0000000b00037305 */ /* 0x000e24000021f000 */
[----:B0-----:R-:W-:Y:S01]  /*1df30*/  IMAD.MOV R11, RZ, RZ, -R3 ;  /* 0x000000ffff0b7224 */ /* 0x001fe200078e0a03 */
[----:B------:R-:W-:Y:S06]  /*1df40*/  @!P0 BRA `(.L_x_11575) ;  /* 0x0000000000088947 */ /* 0x000fec0003800000 */
[----:B------:R-:W-:-:S05]  /*1df50*/  VIADD R9, R15, 0xffffffff ;  /* 0xffffffff0f097836 */ /* 0x000fca0000000000 */
[----:B------:R0:W1:Y:S02]  /*1df60*/  SHFL.IDX PT, R16, R6, R9, 0x1f ;  /* 0x00001f0906107589 */ /* 0x00006400000e0000 */
.L_x_11575:
[----:B-1----:R-:W-:Y:S01]  /*1df70*/  IMAD R16, R16, UR5, R13 ;  /* 0x0000000510107c24 */ /* 0x002fe2000f8e020d */
[----:B------:R-:W-:Y:S01]  /*1df80*/  IABS R10, R4 ;  /* 0x00000004000a7213 */ /* 0x000fe20000000000 */
[----:B------:R-:W-:Y:S02]  /*1df90*/  IMAD R11, R11, R8, RZ ;  /* 0x000000080b0b7224 */ /* 0x000fe400078e02ff */
[----:B------:R-:W-:Y:S01]  /*1dfa0*/  IMAD.MOV.U32 R2, RZ, RZ, RZ ;  /* 0x000000ffff027224 */ /* 0x000fe200078e00ff */
[----:B0-----:R-:W-:Y:S01]  /*1dfb0*/  IADD3 R9, -R16, UR6, RZ ;  /* 0x0000000610097c10 */ /* 0x001fe2000fffe1ff */
[----:B------:R-:W-:Y:S02]  /*1dfc0*/  IMAD.MOV R10, RZ, RZ, -R10 ;  /* 0x000000ffff0a7224 */ /* 0x000fe400078e0a0a */
[----:B------:R-:W-:Y:S01]  /*1dfd0*/  IMAD.HI.U32 R2, R3, R11, R2 ;  /* 0x0000000b03027227 */ /* 0x000fe200078e0002 */
[----:B------:R-:W-:-:S05]  /*1dfe0*/  IABS R6, R9 ;  /* 0x0000000900067213 */ /* 0x000fca0000000000 */
        /* <DEDUP_REMOVED lines=27> */
[----:B------:R-:W-:Y:S01]  /*1e1a0*/  IMAD R9, R11, R8, RZ ;  /* 0x000000080b097224 */ /* 0x000fe200078e02ff */
[----:B------:R-:W-:-:S03]  /*1e1b0*/  IABS R11, R4 ;  /* 0x00000004000b7213 */ /* 0x000fc60000000000 */
[----:B------:R-:W-:-:S04]  /*1e1c0*/  IMAD.HI.U32 R2, R3, R9, R2 ;  /* 0x0000000903027227 */ /* 0x000fc800078e0002 */
[----:B------:R-:W-:Y:S02]  /*1e1d0*/  IMAD.MOV.U32 R9, RZ, RZ, R11 ;  /* 0x000000ffff097224 */ /* 0x000fe400078e000b */
        /* <DEDUP_REMOVED lines=19> */
.L_x_11571:
[----:B------:R-:W-:Y:S02]  /*1e310*/  IMAD.MOV.U32 R17, RZ, RZ, RZ ;  /* 0x000000ffff117224 */ /* 0x000fe400078e00ff */
[----:B------:R-:W-:Y:S02]  /*1e320*/  IMAD.U32 R16, RZ, RZ, UR6 ;  /* 0x00000006ff107e24 */ /* 0x000fe4000f8e00ff */
[----:B------:R-:W-:-:S07]  /*1e330*/  IMAD.MOV.U32 R18, RZ, RZ, RZ ;  /* 0x000000ffff127224 */ /* 0x000fce00078e00ff */
.L_x_11576:
[----:B------:R-:W-:-:S13]  /*1e340*/  ISETP.NE.AND P0, PT, R5, RZ, PT ;  /* 0x000000ff0500720c */ /* 0x000fda0003f05270 */
[----:B------:R-:W0:Y:S01]  /*1e350*/  @!P0 S2R R3, SR_CgaCtaId ;  /* 0x0000000000038919 */ /* 0x000e220000008800 */
[----:B------:R-:W-:-:S04]  /*1e360*/  @!P0 MOV R0, 0x400 ;  /* 0x0000040000008802 */ /* 0x000fc80000000f00 */
[----:B0-----:R-:W-:-:S05]  /*1e370*/  @!P0 LEA R0, R3, R0, 0x18 ;  /* 0x0000000003008211 */ /* 0x001fca00078ec0ff */
[----:B------:R1:W-:Y:S01]  /*1e380*/  @!P0 STS.128 [R0+0x2d8d0], R16 ;  /* 0x02d8d01000008388 */ /* 0x0003e20000000c00 */
[----:B------:R-:W-:Y:S06]  /*1e390*/  BAR.ARV 0x5, 0x200 ;  /* 0x0148000000007b1d */ /* 0x000fec0000002000 */
.L_x_11569:
[----:B-1----:R-:W-:Y:S01]  /*1e3a0*/  IMAD.MOV.U32 R0, RZ, RZ, 0x1 ;  /* 0x00000001ff007424 */ /* 0x002fe200078e00ff */
[----:B------:R-:W-:Y:S01]  /*1e3b0*/  ULDC UR4, c[0x0][0xc3c] ;  /* 0x00030f0000047ab9 */ /* 0x000fe20000000800 */
[----:B------:R-:W-:Y:S01]  /*1e3c0*/  IMAD.MOV.U32 R25, RZ, RZ, RZ ;  /* 0x000000ffff197224 */ /* 0x000fe200078e00ff */
[----:B0-----:R-:W-:Y:S02]  /*1e3d0*/  ISETP.GE.AND P0, PT, R19, UR4, PT ;  /* 0x0000000413007c0c */ /* 0x001fe4000bf06270 */
        /* <DEDUP_REMOVED lines=25> */
[----:B------:R-:W-:Y:S01]  /*1e570*/  SHF.R.U32.HI R3, RZ, 0x2, R6 ;  /* 0x00000002ff037819 */ /* 0x000fe20000011606 */
[----:B------:R-:W-:-:S02]  /*1e580*/  IMAD.MOV.U32 R6, RZ, RZ, 0x1 ;  /* 0x00000001ff067424 */ /* 0x000fc400078e00ff */
[----:B------:R-:W-:Y:S01]  /*1e590*/  STL [R1+0x14], R5 ;  /* 0x0000140501007387 */ /* 0x000fe20000100800 */
[----:B------:R-:W-:-:S03]  /*1e5a0*/  LOP3.LUT R2, R2, 0x60, RZ, 0xc0, !PT ;  /* 0x0000006002027812 */ /* 0x000fc600078ec0ff */
[----:B------:R-:W-:Y:S04]  /*1e5b0*/  STL [R1+0x4c], RZ ;  /* 0x00004cff01007387 */ /* 0x000fe80000100800 */
[----:B------:R0:W-:Y:S04]  /*1e5c0*/  STL [R1+0x4], R4 ;  /* 0x0000040401007387 */ /* 0x0001e80000100800 */
[----:B------:R1:W-:Y:S01]  /*1e5d0*/  STL [R1], R6 ;  /* 0x0000000601007387 */ /* 0x0003e20000100800 */
[----:B0-----:R-:W-:Y:S02]  /*1e5e0*/  LOP3.LUT R4, R3, R2, RZ, 0xfc, !PT ;  /* 0x0000000203047212 */ /* 0x001fe400078efcff */
[----:B------:R-:W-:-:S02]  /*1e5f0*/  LOP3.LUT R3, R0, 0x20, RZ, 0xfc, !PT ;  /* 0x0000002000037812 */ /* 0x000fc400078efcff */
[----:B------:R-:W-:Y:S01]  /*1e600*/  LOP3.LUT R2, R0, 0x40, RZ, 0xfc, !PT ;  /* 0x0000004000027812 */ /* 0x000fe200078efcff */
[----:B------:R-:W-:-:S05]  /*1e610*/  IMAD R0, R5, 0x2, R23 ;  /* 0x0000000205007824 */ /* 0x000fca00078e0217 */
[----:B------:R1:W-:Y:S02]  /*1e620*/  STL [R1+0x34], R0 ;  /* 0x0000340001007387 */ /* 0x0003e40000100800 */
.L_x_11694:
[----:B------:R-:W-:Y:S05]  /*1e630*/  YIELD ;  /* 0x0000000000007946 */ /* 0x000fea0003800000 */
[----:B------:R-:W-:Y:S01]  /*1e640*/  ULDC.64 UR4, c[0x0][0xa28] ;  /* 0x00028a0000047ab9 */ /* 0x000fe20000000a00 */
[----:B------:R-:W-:Y:S02]  /*1e650*/  CS2R R8, SRZ ;  /* 0x0000000000087805 */ /* 0x000fe4000001ff00 */
[----:B------:R-:W-:Y:S01]  /*1e660*/  ISETP.NE.U32.AND P0, PT, RZ, UR4, PT ;  /* 0x00000004ff007c0c */ /* 0x000fe2000bf05070 */
[----:B0-----:R-:W0:Y:S01]  /*1e670*/  LDC.64 R4, c[0x0][0xa00] ;  /* 0x00028000ff047b82 */ /* 0x001e220000000a00 */
[----:B------:R-:W-:-:S02]  /*1e680*/  ULDC.64 UR6, c[0x0][0xa10] ;  /* 0x0002840000067ab9 */ /* 0x000fc40000000a00 */
[----:B------:R-:W-:Y:S01]  /*1e690*/  ISETP.NE.AND.EX P0, PT, RZ, UR5, PT, P0 ;  /* 0x00000005ff007c0c */ /* 0x000fe2000bf05300 */
[----:B------:R-:W-:-:S12]  /*1e6a0*/  ULDC.64 UR4, c[0x0][0xa18] ;  /* 0x0002860000047ab9 */ /* 0x000fd80000000a00 */
[----:B--2---:R-:W2:Y:S02]  /*1e6b0*/  @P0 LDC.64 R2, c[0x0][0xa28] ;  /* 0x00028a00ff020b82 */ /* 0x004ea40000000a00 */
[----:B--2---:R-:W-:-:S05]  /*1e6c0*/  @P0 IMAD.WIDE R2, R19, 0x4, R2 ;  /* 0x0000000413020825 */ /* 0x004fca00078e0202 */
[----:B---3--:R2:W3:Y:S01]  /*1e6d0*/  @P0 LDG.E R9, desc[UR54][R2.64] ;  /* 0x0000003602090981 */ /* 0x0084e2000c1e1900 */
[----:B------:R-:W-:Y:S01]  /*1e6e0*/  ISETP.NE.U32.AND P0, PT, RZ, UR4, PT ;  /* 0x00000004ff007c0c */ /* 0x000fe2000bf05070 */
[----:B0-----:R-:W-:Y:S01]  /*1e6f0*/  IMAD.WIDE R4, R19, 0x4, R4 ;  /* 0x0000000413047825 */ /* 0x001fe200078e0204 */
[----:B------:R-:W-:Y:S02]  /*1e700*/  ISETP.NE.U32.AND P1, PT, RZ, UR6, PT ;  /* 0x00000006ff007c0c */ /* 0x000fe4000bf25070 */
[----:B------:R-:W-:Y:S01]  /*1e710*/  ISETP.NE.AND.EX P2, PT, RZ, UR5, PT, P0 ;  /* 0x00000005ff007c0c */ /* 0x000fe2000bf45300 */
[----:B------:R-:W-:Y:S01]  /*1e720*/  ULDC.64 UR4, c[0x0][0xa00] ;  /* 0x0002800000047ab9 */ /* 0x000fe20000000a00 */
[----:B------:R-:W-:Y:S01]  /*1e730*/  ISETP.NE.AND.EX P1, PT, RZ, UR7, PT, P1 ;  /* 0x00000007ff007c0c */ /* 0x000fe2000bf25310 */
[----:B-1----:R-:W-:Y:S01]  /*1e740*/  IMAD.MOV.U32 R0, RZ, RZ, RZ ;  /* 0x000000ffff007224 */ /* 0x002fe200078e00ff */
[----:B------:R-:W-:Y:S01]  /*1e750*/  ISETP.NE.U32.AND P0, PT, RZ, UR4, PT ;  /* 0x00000004ff007c0c */ /* 0x000fe2000bf05070 */
[----:B--2---:R-:W0:Y:S03]  /*1e760*/  LDC.64 R2, c[0x0][0xa10] ;  /* 0x00028400ff027b82 */ /* 0x004e260000000a00 */
[----:B------:R-:W-:-:S05]  /*1e770*/  ISETP.NE.AND.EX P0, PT, RZ, UR5, PT, P0 ;  /* 0x00000005ff007c0c */ /* 0x000fca000bf05300 */
[----:B------:R-:W1:Y:S08]  /*1e780*/  @P2 LDC.64 R6, c[0x0][0xa18] ;  /* 0x00028600ff062b82 */ /* 0x000e700000000a00 */
[----:B------:R-:W2:Y:S01]  /*1e790*/  @P0 LDG.E R8, desc[UR54][R4.64] ;  /* 0x0000003604080981 */ /* 0x000ea2000c1e1900 */
[----:B0-----:R-:W-:-:S05]  /*1e7a0*/  IMAD.WIDE R2, R19, 0x4, R2 ;  /* 0x0000000413027825 */ /* 0x001fca00078e0202 */
[----:B-----5:R-:W5:Y:S01]  /*1e7b0*/  @P1 LDG.E R0, desc[UR54][R2.64] ;  /* 0x0000003602001981 */ /* 0x020f62000c1e1900 */
        /* <DEDUP_REMOVED lines=11> */
[----:B------:R-:W-:Y:S02]  /*1e870*/  ULDC UR5, c[0x0][0x348] ;  /* 0x0000d20000057ab9 */ /* 0x000fe40000000800 */
[----:B0-----:R-:W-:Y:S02]  /*1e880*/  IMAD.U32 R7, RZ, RZ, UR5 ;  /* 0x00000005ff077e24 */ /* 0x001fe4000f8e00ff */
[----:B------:R-:W-:Y:S01]  /*1e890*/  IMAD.U32 R6, RZ, RZ, UR4 ;  /* 0x00000004ff067e24 */ /* 0x000fe2000f8e00ff */
[----:B---3--:R0:W-:Y:S04]  /*1e8a0*/  STL [R1+0x2c], R9 ;  /* 0x00002c0901007387 */ /* 0x0081e80000100800 */
[----:B--2---:R0:W-:Y:S01]  /*1e8b0*/  STL [R1+0x8], R8 ;  /* 0x0000080801007387 */ /* 0x0041e20000100800 */
[----:B------:R-:W-:Y:S05]  /*1e8c0*/  @P2 BRA `(.L_x_11578) ;  /* 0x0000000000102947 */ /* 0x000fea0003800000 */
[----:B------:R-:W-:Y:S05]  /*1e8d0*/  @!P0 BRA `(.L_x_11578) ;  /* 0x00000000000c8947 */ /* 0x000fea0003800000 */
[----:B-----5:R-:W2:Y:S04]  /*1e8e0*/  LDG.E R29, desc[UR54][R4.64] ;  /* 0x00000036041d7981 */ /* 0x020ea8000c1e1900 */
[----:B------:R-:W2:Y:S02]  /*1e8f0*/  LDG.E R4, desc[UR54][R4.64+0x4] ;  /* 0x0000043604047981 */ /* 0x000ea4000c1e1900 */
[----:B--2---:R-:W-:-:S07]  /*1e900*/  IMAD.IADD R29, R4, 0x1, -R29 ;  /* 0x00000001041d7824 */ /* 0x004fce00078e0a1d */
.L_x_11578:
        /* <DEDUP_REMOVED lines=8> */
.L_x_11579:
        /* <DEDUP_REMOVED lines=9> */
.L_x_11580:
[----:B-1----:R-:W2:Y:S04]  /*1ea20*/  @P1 LDG.E R4, desc[UR54][R2.64] ;  /* 0x0000003602041981 */ /* 0x002ea8000c1e1900 */
[----:B------:R1:W2:Y:S01]  /*1ea30*/  @P1 LDG.E R5, desc[UR54][R2.64+0x4] ;  /* 0x0000043602051981 */ /* 0x0002a2000c1e1900 */
[----:B------:R-:W-:Y:S02]  /*1ea40*/  IMAD R28, R17, 0xc0, RZ ;  /* 0x000000c0111c7824 */ /* 0x000fe400078e02ff */
[----:B-----5:R-:W-:Y:S02]  /*1ea50*/  IMAD.IADD R6, R6, 0x1, -R9 ;  /* 0x0000000106067824 */ /* 0x020fe400078e0a09 */
[----:B0-----:R-:W-:Y:S01]  /*1ea60*/  VIADD R8, R28, 0xbf ;  /* 0x000000bf1c087836 */ /* 0x001fe20000000000 */
[----:B-1----:R-:W0:Y:S02]  /*1ea70*/  LDC R2, c[0x0][0x448] ;  /* 0x00011200ff027b82 */ /* 0x002e240000000800 */
[----:B0-----:R-:W-:-:S13]  /*1ea80*/  ISETP.NE.AND P2, PT, R2, 0x1, PT ;  /* 0x000000010200780c */ /* 0x001fda0003f45270 */
[----:B------:R-:W0:Y:S08]  /*1ea90*/  @P2 LDC R3, c[0x0][0x44c] ;  /* 0x00011300ff032b82 */ /* 0x000e300000000800 */
[----:B------:R-:W1:Y:S01]  /*1eaa0*/  @P2 LDC R2, c[0x0][0x450] ;  /* 0x00011400ff022b82 */ /* 0x000e620000000800 */
[----:B0-----:R-:W-:-:S05]  /*1eab0*/  @P2 IMAD.HI.U32 R3, R8, R3, RZ ;  /* 0x0000000308032227 */ /* 0x001fca00078e00ff */
[----:B-1----:R-:W-:Y:S01]  /*1eac0*/  @P2 SHF.R.U32.HI R8, RZ, R2, R3 ;  /* 0x00000002ff082219 */ /* 0x002fe20000011603 */
[----:B--2---:R-:W-:-:S04]  /*1ead0*/  @P1 IMAD.IADD R7, R5, 0x1, -R4 ;  /* 0x0000000105071824 */ /* 0x004fc800078e0a04 */
[----:B------:R-:W-:-:S04]  /*1eae0*/  IMAD.IADD R10, R6, 0x1, R7 ;  /* 0x00000001060a7824 */ /* 0x000fc800078e0207 */
[C---:B------:R-:W-:Y:S01]  /*1eaf0*/  VIADD R21, R10.reuse, 0x7f ;  /* 0x0000007f0a157836 */ /* 0x040fe20000000000 */
[----:B------:R0:W-:Y:S01]  /*1eb00*/  STL [R1+0x24], R10 ;  /* 0x0000240a01007387 */ /* 0x0001e20000100800 */
[----:B------:R-:W-:-:S03]  /*1eb10*/  IADD3 R17, R10, 0x1, -R29 ;  /* 0x000000010a117810 */ /* 0x000fc60007ffe81d */
[----:B------:R-:W-:Y:S02]  /*1eb20*/  SHF.R.S32.HI R2, RZ, 0x1f, R21 ;  /* 0x0000001fff027819 */ /* 0x000fe40000011415 */
[----:B------:R-:W-:Y:S02]  /*1eb30*/  IMAD.IADD R8, R17, 0x1, R8 ;  /* 0x0000000111087824 */ /* 0x000fe400078e0208 */
[----:B------:R-:W-:Y:S02]  /*1eb40*/  LEA.HI R21, R2, R21, RZ, 0x7 ;  /* 0x0000001502157211 */ /* 0x000fe400078f38ff */
[----:B------:R-:W1:Y:S02]  /*1eb50*/  LDC.64 R2, c[0x0][0x9e0] ;  /* 0x00027800ff027b82 */ /* 0x000e640000000a00 */
[----:B------:R-:W-:Y:S02]  /*1eb60*/  SHF.R.S32.HI R21, RZ, 0x7, R21 ;  /* 0x00000007ff157819 */ /* 0x000fe40000011415 */
[----:B-1----:R-:W-:Y:S01]  /*1eb70*/  ISETP.GE.AND P3, PT, R3, 0x1, PT ;  /* 0x000000010300780c */ /* 0x002fe20003f66270 */
[----:B------:R-:W-:-:S12]  /*1eb80*/  IMAD.IADD R2, R8, 0x1, R2 ;  /* 0x0000000108027824 */ /* 0x000fd800078e0202 */
[----:B0-----:R-:W-:Y:S05]  /*1eb90*/  @!P3 BRA `(.L_x_11581) ;  /* 0x000000000048b947 */ /* 0x001fea0003800000 */
        /* <DEDUP_REMOVED lines=11> */
.L_x_11583:
[----:B------:R-:W-:-:S13]  /*1ec50*/  ISETP.NE.AND P0, PT, R3, 0x1, PT ;  /* 0x000000010300780c */ /* 0x000fda0003f05270 */
[----:B------:R-:W0:Y:S02]  /*1ec60*/  @P0 LDC.64 R4, c[0x0][0x9e8] ;  /* 0x00027a00ff040b82 */ /* 0x000e240000000a00 */
[----:B0-----:R-:W-:-:S05]  /*1ec70*/  @P0 IMAD.HI.U32 R4, R9, R4, RZ ;  /* 0x0000000409040227 */ /* 0x001fca00078e00ff */
[----:B------:R-:W-:-:S07]  /*1ec80*/  @P0 SHF.R.U32.HI R9, RZ, R5, R4 ;  /* 0x00000005ff090219 */ /* 0x000fce0000011604 */
.L_x_11584:
[----:B------:R-:W-:Y:S05]  /*1ec90*/  BSYNC B0 ;  /* 0x0000000000007941 */ /* 0x000fea0003800000 */
.L_x_11582:
[----:B------:R-:W-:-:S05]  /*1eca0*/  IMAD R9, R9, R3, R3 ;  /* 0x0000000309097224 */ /* 0x000fca00078e0203 */
[----:B------:R-:W-:-:S07]  /*1ecb0*/  VIMNMX R2, R2, R9, PT ;  /* 0x0000000902027248 */ /* 0x000fce0003fe0100 */
.L_x_11581:
        /* <DEDUP_REMOVED lines=20> */
.L_x_11587:
[----:B------:R-:W-:-:S13]  /*1ee00*/  ISETP.NE.AND P0, PT, R3, 0x1, PT ;  /* 0x000000010300780c */ /* 0x000fda0003f05270 */
[----:B------:R-:W0:Y:S02]  /*1ee10*/  @P0 LDC.64 R4, c[0x0][0x9e8] ;  /* 0x00027a00ff040b82 */ /* 0x000e240000000a00 */
[----:B0-----:R-:W-:-:S05]  /*1ee20*/  @P0 IMAD.HI.U32 R4, R9, R4, RZ ;  /* 0x0000000409040227 */ /* 0x001fca00078e00ff */
[----:B------:R-:W-:-:S07]  /*1ee30*/  @P0 SHF.R.U32.HI R9, RZ, R5, R4 ;  /* 0x00000005ff090219 */ /* 0x000fce0000011604 */
.L_x_11588:
[----:B------:R-:W-:Y:S05]  /*1ee40*/  BSYNC B0 ;  /* 0x0000000000007941 */ /* 0x000fea0003800000 */
.L_x_11586:
[----:B------:R-:W-:-:S05]  /*1ee50*/  IMAD R3, R9, R3, RZ ;  /* 0x0000000309037224 */ /* 0x000fca00078e02ff */
[----:B------:R-:W-:-:S07]  /*1ee60*/  VIMNMX R8, R8, R3, !PT ;  /* 0x0000000308087248 */ /* 0x000fce0007fe0100 */
.L_x_11585:
[----:B------:R-:W-:Y:S01]  /*1ee70*/  VIADD R2, R2, 0x7f ;  /* 0x0000007f02027836 */ /* 0x000fe20000000000 */
[----:B------:R-:W-:Y:S04]  /*1ee80*/  BSSY B0, `(.L_x_11589) ;  /* 0x000015d000007945 */ /* 0x000fe80003800000 */
[----:B------:R-:W-:-:S04]  /*1ee90*/  SHF.R.S32.HI R3, RZ, 0x1f, R2 ;  /* 0x0000001fff037819 */ /* 0x000fc80000011402 */
[----:B------:R-:W-:Y:S02]  /*1eea0*/  LEA.HI R3, R3, R2, RZ, 0x7 ;  /* 0x0000000203037211 */ /* 0x000fe400078f38ff */
[----:B------:R-:W-:Y:S02]  /*1eeb0*/  SHF.R.S32.HI R2, RZ, 0x1f, R8 ;  /* 0x0000001fff027819 */ /* 0x000fe40000011408 */
[----:B------:R-:W-:Y:S02]  /*1eec0*/  SHF.R.S32.HI R3, RZ, 0x7, R3 ;  /* 0x00000007ff037819 */ /* 0x000fe40000011403 */
[----:B------:R-:W-:Y:S02]  /*1eed0*/  LEA.HI R2, R2, R8, RZ, 0x7 ;  /* 0x0000000802027211 */ /* 0x000fe400078f38ff */
[----:B------:R-:W-:Y:S02]  /*1eee0*/  VIMNMX R3, R21, R3, PT ;  /* 0x0000000315037248 */ /* 0x000fe40003fe0100 */
[----:B------:R-:W-:-:S03]  /*1eef0*/  SHF.R.S32.HI R2, RZ, 0x7, R2 ;  /* 0x00000007ff027819 */ /* 0x000fc60000011402 */
[----:B------:R-:W-:Y:S01]  /*1ef00*/  IMAD R3, R3, 0x80, -R6 ;  /* 0x0000008003037824 */ /* 0x000fe200078e0a06 */
[----:B------:R-:W-:-:S04]  /*1ef10*/  VIMNMX R2, RZ, R2, !PT ;  /* 0x00000002ff027248 */ /* 0x000fc80007fe0100 */
[----:B------:R-:W-:Y:S01]  /*1ef20*/  VIMNMX R3, R3, R7, PT ;  /* 0x0000000703037248 */ /* 0x000fe20003fe0100 */
[----:B------:R-:W-:-:S05]  /*1ef30*/  IMAD R2, R2, 0x80, -R6 ;  /* 0x0000008002027824 */ /* 0x000fca00078e0a06 */
[----:B------:R-:W-:-:S04]  /*1ef40*/  VIMNMX R4, RZ, R2, !PT ;  /* 0x00000002ff047248 */ /* 0x000fc80007fe0100 */
[----:B------:R-:W-:Y:S02]  /*1ef50*/  ISETP.GT.AND P0, PT, R3, R4, PT ;  /* 0x000000040300720c */ /* 0x000fe40003f04270 */
[----:B------:R-:W-:-:S11]  /*1ef60*/  SHF.R.U32.HI R4, RZ, 0x7, R4 ;  /* 0x00000007ff047819 */ /* 0x000fd60000011604 */
        /* <DEDUP_REMOVED lines=15> */
.L_x_11748:
[----:B-1----:R-:W-:Y:S02]  /*1f060*/  ISETP.NE.AND P0, PT, R14, RZ, PT ;  /* 0x000000ff0e00720c */ /* 0x002fe40003f05270 */
[----:B------:R-:W-:-:S11]  /*1f070*/  PLOP3.LUT P6, PT, PT, PT, PT, 0x8, 0x0 ;  /* 0x000000000000781c */ /* 0x000fd60003fce170 */
[----:B------:R-:W-:Y:S05]  /*1f080*/  @P0 BRA `(.L_x_11592) ;  /* 0x00000000000c0947 */ /* 0x000fea0003800000 */
[----:B------:R-:W-:-:S03]  /*1f090*/  UMOV UR4, 0xffffffff ;  /* 0xffffffff00047882 */ /* 0x000fc60000000000 */
[----:B------:R-:W-:Y:S05]  /*1f0a0*/  BRA.DIV UR4, `(.L_x_11593) ;  /* 0x0000006a04fc7947 */ /* 0x000fea000b800000 */
[----:B------:R-:W-:-:S13]  /*1f0b0*/  ELECT P6, URZ, PT ;  /* 0x00000000003f782f */ /* 0x000fda00038c0000 */
.L_x_11592:
        /* <DEDUP_REMOVED lines=9> */
.L_x_11751:
[----:B------:R-:W-:Y:S05]  /*1f150*/  BSYNC B1 ;  /* 0x0000000000017941 */ /* 0x000fea0003800000 */
.L_x_11594:
        /* <DEDUP_REMOVED lines=11> */
.L_x_11752:
[----:B------:R-:W-:Y:S05]  /*1f210*/  BSYNC B2 ;  /* 0x0000000000027941 */ /* 0x000fea0003800000 */
.L_x_11598:
        /* <DEDUP_REMOVED lines=9> */
.L_x_11601:
[----:B------:R-:W-:Y:S05]  /*1f2b0*/  BSYNC B2 ;  /* 0x0000000000027941 */ /* 0x000fea0003800000 */
.L_x_11600:
        /* <DEDUP_REMOVED lines=12> */
.L_x_11602:
        /* <DEDUP_REMOVED lines=16> */
.L_x_11603:
        /* <DEDUP_REMOVED lines=16> */
.L_x_11604:
        /* <DEDUP_REMOVED lines=13> */
.L_x_11753:
[----:B------:R-:W-:Y:S05]  /*1f650*/  BSYNC B2 ;  /* 0x0000000000027941 */ /* 0x000fea0003800000 */
.L_x_11605:
        /* <DEDUP_REMOVED lines=11> */
.L_x_11608:
[----:B------:R-:W-:Y:S05]  /*1f710*/  BSYNC B2 ;  /* 0x0000000000027941 */ /* 0x000fea0003800000 */
.L_x_11607:
        /* <DEDUP_REMOVED lines=8> */
.L_x_11609:
        /* <DEDUP_REMOVED lines=15> */
.L_x_11610:
        /* <DEDUP_REMOVED lines=15> */
.L_x_11611:
        /* <DEDUP_REMOVED lines=10> */
.L_x_11597:
[----:B------:R-:W-:Y:S05]  /*1fa20*/  BSYNC B1 ;  /* 0x0000000000017941 */ /* 0x000fea0003800000 */
.L_x_11596:
[----:B0-----:R-:W2:Y:S01]  /*1fa30*/  LDL.LU R5, [R1+0x4] ;  /* 0x0000040001057983 */ /* 0x001ea20000300800 */
[----:B------:R-:W-:Y:S01]  /*1fa40*/  VIADD R27, R27, 0x1 ;  /* 0x000000011b1b7836 */ /* 0x000fe20000000000 */
[----:B------:R-:W-:Y:S01]  /*1fa50*/  PLOP3.LUT P0, PT, PT, PT, PT, 0x8, 0x0 ;  /* 0x000000000000781c */ /* 0x000fe20003f0e170 */
[----:B------:R-:W-:-:S03]  /*1fa60*/  VIADD R9, R3, 0xfffffffe ;  /* 0xfffffffe03097836 */ /* 0x000fc60000000000 */
[----:B------:R-:W-:Y:S02]  /*1fa70*/  ISETP.NE.AND P1, PT, R27, 0x2, PT ;  /* 0x000000021b00780c */ /* 0x000fe40003f25270 */
[----:B------:R-:W-:Y:S02]  /*1fa80*/  ISETP.GE.AND P2, PT, R9, R4, PT ;  /* 0x000000040900720c */ /* 0x000fe40003f46270 */
[----:B------:R-:W-:Y:S02]  /*1fa90*/  SEL R3, RZ, 0x1, P1 ;  /* 0x00000001ff037807 */ /* 0x000fe40000800000 */
[----:B------:R-:W-:Y:S02]  /*1faa0*/  SEL R27, R27, RZ, P1 ;  /* 0x000000ff1b1b7207 */ /* 0x000fe40000800000 */
[----:B--2---:R-:W-:-:S05]  /*1fab0*/  LOP3.LUT R5, R5, R3, RZ, 0x3c, !PT ;  /* 0x0000000305057212 */ /* 0x004fca00078e3cff */
[----:B------:R0:W-:Y:S02]  /*1fac0*/  STL [R1+0x4], R5 ;  /* 0x0000040501007387 */ /* 0x0001e40000100800 */
[----:B------:R-:W-:Y:S05]  /*1fad0*/  @!P2 BRA `(.L_x_11590) ;  /* 0x00000008005ca947 */ /* 0x000fea0003800000 */
.L_x_11628:
        /* <DEDUP_REMOVED lines=12> */
.L_x_11754:
[----:B------:R-:W-:Y:S05]  /*1fba0*/  BSYNC B2 ;  /* 0x0000000000027941 */ /* 0x000fea0003800000 */
.L_x_11614:
        /* <DEDUP_REMOVED lines=9> */
.L_x_11617:
[----:B------:R-:W-:Y:S05]  /*1fc40*/  BSYNC B2 ;  /* 0x0000000000027941 */ /* 0x000fea0003800000 */
.L_x_11616:
        /* <DEDUP_REMOVED lines=11> */
.L_x_11618:
        /* <DEDUP_REMOVED lines=16> */
.L_x_11619:
        /* <DEDUP_REMOVED lines=16> */
.L_x_11620:
        /* <DEDUP_REMOVED lines=13> */
.L_x_11755:
[----:B------:R-:W-:Y:S05]  /*1ffd0*/  BSYNC B2 ;  /* 0x0000000000027941 */ /* 0x000fea0003800000 */
.L_x_11621:
        /* <DEDUP_REMOVED lines=11> */
.L_x_11624:
[----:B------:R-:W-:Y:S05]  /*20090*/  BSYNC B2 ;  /* 0x0000000000027941 */ /* 0x000fea0003800000 */
.L_x_11623:
        /* <DEDUP_REMOVED lines=8> */
.L_x_11625:
        /* <DEDUP_REMOVED lines=15> */
.L_x_11626:
        /* <DEDUP_REMOVED lines=15> */
.L_x_11627:
        /* <DEDUP_REMOVED lines=10> */
.L_x_11613:
[----:B------:R-:W-:Y:S05]  /*203a0*/  BSYNC B1 ;  /* 0x0000000000017941 */ /* 0x000fea0003800000 */
.L_x_11612:
        /* <DEDUP_REMOVED lines=10> */
.L_x_11590:
[----:B------:R-:W-:Y:S05]  /*20450*/  BSYNC B0 ;  /* 0x0000000000007941 */ /* 0x000fea0003800000 */
.L_x_11589:
        /* <DEDUP_REMOVED lines=8> */
[----:B---3--:R-:W-:-:S05]  /*204e0*/  @P1 SHF.R.U32.HI R2, RZ, R0, R3 ;  /* 0x00000000ff021219 */ /* 0x008fca0000011603 */
[----:B------:R-:W-:Y:S02]  /*204f0*/  IMAD.IADD R17, R17, 0x1, R2 ;  /* 0x0000000111117824 */ /* 0x000fe400078e0202 */
[----:B------:R-:W2:Y:S02]  /*20500*/  LDC.64 R2, c[0x0][0x9e0] ;  /* 0x00027800ff027b82 */ /* 0x000ea40000000a00 */
[----:B--2---:R-:W-:Y:S01]  /*20510*/  ISETP.GE.AND P2, PT, R3, 0x1, PT ;  /* 0x000000010300780c */ /* 0x004fe20003f46270 */
[----:B------:R-:W-:-:S12]  /*20520*/  IMAD.IADD R2, R17, 0x1, R2 ;  /* 0x0000000111027824 */ /* 0x000fd800078e0202 */
[----:B------:R-:W-:Y:S05]  /*20530*/  @!P2 BRA `(.L_x_11629) ;  /* 0x000000000048a947 */ /* 0x000fea0003800000 */
[C---:B------:R-:W-:Y:S01]  /*20540*/  ISETP.GT.AND P0, PT, R17.reuse, RZ, PT ;  /* 0x000000ff1100720c */ /* 0x040fe20003f04270 */
[----:B------:R-:W-:Y:S01]  /*20550*/  BSSY B0, `(.L_x_11630) ;  /* 0x000000e000007945 */ /* 0x000fe20003800000 */
[----:B------:R-:W-:-:S11]  /*20560*/  VIADD R0, R17, 0xffffffff ;  /* 0xffffffff11007836 */ /* 0x000fd60000000000 */
[----:B------:R-:W-:Y:S05]  /*20570*/  @P0 BRA `(.L_x_11631) ;  /* 0x00000000001c0947 */ /* 0x000fea0003800000 */
[----:B------:R-:W-:Y:S01]  /*20580*/  ISETP.NE.AND P0, PT, R3, 0x1, PT ;  /* 0x000000010300780c */ /* 0x000fe20003f05270 */
[----:B------:R-:W-:-:S12]  /*20590*/  IMAD.MOV R0, RZ, RZ, -R17 ;  /* 0x000000ffff007224 */ /* 0x000fd800078e0a11 */
[----:B0-----:R-:W0:Y:S02]  /*205a0*/  @P0 LDC.64 R4, c[0x0][0x9e8] ;  /* 0x00027a00ff040b82 */ /* 0x001e240000000a00 */
[----:B0-----:R-:W-:-:S05]  /*205b0*/  @P0 IMAD.HI.U32 R4, R0, R4, RZ ;  /* 0x0000000400040227 */ /* 0x001fca00078e00ff */
[----:B------:R-:W-:-:S04]  /*205c0*/  @P0 SHF.R.U32.HI R0, RZ, R5, R4 ;  /* 0x00000005ff000219 */ /* 0x000fc80000011604 */
[----:B------:R-:W-:Y:S01]  /*205d0*/  LOP3.LUT R0, RZ, R0, RZ, 0x33, !PT ;  /* 0x00000000ff007212 */ /* 0x000fe200078e33ff */
[----:B------:R-:W-:Y:S06]  /*205e0*/  BRA `(.L_x_11632) ;  /* 0x0000000000107947 */ /* 0x000fec0003800000 */
.L_x_11631:
[----:B------:R-:W-:-:S13]  /*205f0*/  ISETP.NE.AND P0, PT, R3, 0x1, PT ;  /* 0x000000010300780c */ /* 0x000fda0003f05270 */
[----:B0-----:R-:W0:Y:S02]  /*20600*/  @P0 LDC.64 R4, c[0x0][0x9e8] ;  /* 0x00027a00ff040b82 */ /* 0x001e240000000a00 */
[----:B0-----:R-:W-:-:S05]  /*20610*/  @P0 IMAD.HI.U32 R4, R0, R4, RZ ;  /* 0x0000000400040227 */ /* 0x001fca00078e00ff */
[----:B------:R-:W-:-:S07]  /*20620*/  @P0 SHF.R.U32.HI R0, RZ, R5, R4 ;  /* 0x00000005ff000219 */ /* 0x000fce0000011604 */
.L_x_11632:
[----:B------:R-:W-:Y:S05]  /*20630*/  BSYNC B0 ;  /* 0x0000000000007941 */ /* 0x000fea0003800000 */
.L_x_11630:
[----:B------:R-:W-:-:S05]  /*20640*/  IMAD R0, R0, R3, R3 ;  /* 0x0000000300007224 */ /* 0x000fca00078e0203 */
[----:B------:R-:W-:-:S07]  /*20650*/  VIMNMX R2, R2, R0, PT ;  /* 0x0000000002027248 */ /* 0x000fce0003fe0100 */
.L_x_11629:
[----:B------:R-:W-:Y:S01]  /*20660*/  VIADD R2, R2, 0x7f ;  /* 0x0000007f02027836 */ /* 0x000fe20000000000 */
[----:B------:R-:W-:Y:S01]  /*20670*/  ULDC UR4, c[0x0][0x9dc] ;  /* 0x0002770000047ab9 */ /* 0x000fe20000000800 */
[----:B------:R-:W-:-:S03]  /*20680*/  IMAD.MOV.U32 R4, RZ, RZ, R28 ;  /* 0x000000ffff047224 */ /* 0x000fc600078e001c */
[----:B------:R-:W-:-:S04]  /*20690*/  SHF.R.S32.HI R0, RZ, 0x1f, R2 ;  /* 0x0000001fff007819 */ /* 0x000fc80000011402 */
[----:B------:R-:W-:Y:S02]  /*206a0*/  LEA.HI R0, R0, R2, RZ, 0x7 ;  /* 0x0000000200007211 */ /* 0x000fe400078f38ff */
[----:B------:R-:W2:Y:S02]  /*206b0*/  @P1 LDC R2, c[0x0][0x44c] ;  /* 0x00011300ff021b82 */ /* 0x000ea40000000800 */
[----:B------:R-:W-:-:S04]  /*206c0*/  SHF.R.S32.HI R0, RZ, 0x7, R0 ;  /* 0x00000007ff007819 */ /* 0x000fc80000011400 */
[----:B------:R-:W-:Y:S02]  /*206d0*/  VIMNMX R26, R21, R0, PT ;  /* 0x00000000151a7248 */ /* 0x000fe40003fe0100 */
[----:B------:R-:W3:Y:S03]  /*206e0*/  @P1 LDC R0, c[0x0][0x450] ;  /* 0x00011400ff001b82 */ /* 0x000ee60000000800 */
        /* <DEDUP_REMOVED lines=11> */
[----:B0-----:R-:W0:Y:S02]  /*207a0*/  @P0 LDC.64 R4, c[0x0][0x9e8] ;  /* 0x00027a00ff040b82 */ /* 0x001e240000000a00 */
[----:B0-----:R-:W-:-:S05]  /*207b0*/  @P0 IMAD.HI.U32 R4, R2, R4, RZ ;  /* 0x0000000402040227 */ /* 0x001fca00078e00ff */
[----:B------:R-:W-:-:S04]  /*207c0*/  @P0 SHF.R.U32.HI R2, RZ, R5, R4 ;  /* 0x00000005ff020219 */ /* 0x000fc80000011604 */
[----:B------:R-:W-:Y:S01]  /*207d0*/  LOP3.LUT R2, RZ, R2, RZ, 0x33, !PT ;  /* 0x00000002ff027212 */ /* 0x000fe200078e33ff */
[----:B------:R-:W-:Y:S06]  /*207e0*/  BRA `(.L_x_11636) ;  /* 0x0000000000107947 */ /* 0x000fec0003800000 */
.L_x_11635:
[----:B------:R-:W-:-:S13]  /*207f0*/  ISETP.NE.AND P0, PT, R3, 0x1, PT ;  /* 0x000000010300780c */ /* 0x000fda0003f05270 */
[----:B0-----:R-:W0:Y:S02]  /*20800*/  @P0 LDC.64 R4, c[0x0][0x9e8] ;  /* 0x00027a00ff040b82 */ /* 0x001e240000000a00 */
[----:B0-----:R-:W-:-:S05]  /*20810*/  @P0 IMAD.HI.U32 R4, R2, R4, RZ ;  /* 0x0000000402040227 */ /* 0x001fca00078e00ff */
[----:B------:R-:W-:-:S07]  /*20820*/  @P0 SHF.R.U32.HI R2, RZ, R5, R4 ;  /* 0x00000005ff020219 */ /* 0x000fce0000011604 */
.L_x_11636:
[----:B------:R-:W-:Y:S05]  /*20830*/  BSYNC B0 ;  /* 0x0000000000007941 */ /* 0x000fea0003800000 */
.L_x_11634:
[----:B------:R-:W-:-:S05]  /*20840*/  IMAD R3, R2, R3, RZ ;  /* 0x0000000302037224 */ /* 0x000fca00078e02ff */
[----:B------:R-:W-:-:S07]  /*20850*/  VIMNMX R0, R0, R3, !PT ;  /* 0x0000000300007248 */ /* 0x000fce0007fe0100 */
.L_x_11633:
        /* <DEDUP_REMOVED lines=25> */
.L_x_11638:
        /* <DEDUP_REMOVED lines=10> */
[----:B0-----:R-:W-:Y:S02]  /*20a90*/  IMAD.U32 R5, RZ, RZ, UR7 ;  /* 0x00000007ff057e24 */ /* 0x001fe4000f8e00ff */
        /* <DEDUP_REMOVED lines=8> */
[----:B--2---:R-:W-:Y:S05]  /*20b20*/  CALL.ABS.NOINC R2 ;  /* 0x0000000002007343 */ /* 0x004fea0003c00000 */
.L_x_11641:
[----:B------:R-:W-:Y:S05]  /*20b30*/  BSYNC B6 ;  /* 0x0000000000067941 */ /* 0x000fea0003800000 */
.L_x_11640:
        /* <DEDUP_REMOVED lines=20> */
.L_x_11644:
        /* <DEDUP_REMOVED lines=15> */
.L_x_11643:
[----:B------:R-:W-:Y:S05]  /*20d70*/  BSYNC B6 ;  /* 0x0000000000067941 */ /* 0x000fea0003800000 */
.L_x_11642:
[----:B------:R-:W-:Y:S01]  /*20d80*/  ULDC.64 UR4, c[0x0][0x9f8] ;  /* 0x00027e0000047ab9 */ /* 0x000fe20000000a00 */
[----:B------:R-:W2:Y:S01]  /*20d90*/  LDL R20, [R1+0x24] ;  /* 0x0000240001147983 */ /* 0x000ea20000100800 */
[----:B------:R-:W-:-:S03]  /*20da0*/  ISETP.NE.U32.AND P0, PT, RZ, UR4, PT ;  /* 0x00000004ff007c0c */ /* 0x000fc6000bf05070 */
[----:B------:R-:W3:Y:S01]  /*20db0*/  LDL R17, [R1+0x2c] ;  /* 0x00002c0001117983 */ /* 0x000ee20000100800 */
[----:B------:R-:W-:Y:S01]  /*20dc0*/  ISETP.NE.AND.EX P0, PT, RZ, UR5, PT, P0 ;  /* 0x00000005ff007c0c */ /* 0x000fe2000bf05300 */
[----:B------:R-:W-:Y:S01]  /*20dd0*/  IMAD.MOV.U32 R8, RZ, RZ, R19 ;  /* 0x000000ffff087224 */ /* 0x000fe200078e0013 */
[----:B-1----:R-:W1:Y:S01]  /*20de0*/  LDC R7, c[0x0][0x430] ;  /* 0x00010c00ff077b82 */ /* 0x002e620000000800 */
[----:B------:R-:W4:Y:S01]  /*20df0*/  S2R R24, SR_TID.X ;  /* 0x0000000000187919 */ /* 0x000f220000002100 */
[----:B------:R-:W0:Y:S01]  /*20e00*/  S2R R21, SR_TID.X ;  /* 0x0000000000157919 */ /* 0x000e220000002100 */
[----:B------:R-:W-:Y:S01]  /*20e10*/  VIADD R26, R26, 0xffffffff ;  /* 0xffffffff1a1a7836 */ /* 0x000fe20000000000 */
[----:B------:R-:W-:-:S07]  /*20e20*/  ULDC UR4, c[0x0][0x2f4] ;  /* 0x0000bd0000047ab9 */ /* 0x000fce0000000800 */
[----:B------:R-:W4:Y:S02]  /*20e30*/  @P0 LDC.64 R2, c[0x0][0x9f8] ;  /* 0x00027e00ff020b82 */ /* 0x000f240000000a00 */
[----:B----4-:R-:W-:-:S05]  /*20e40*/  @P0 IMAD.WIDE R2, R19, 0x4, R2 ;  /* 0x0000000413020825 */ /* 0x010fca00078e0202 */
[----:B------:R4:W4:Y:S01]  /*20e50*/  @P0 LDG.E R8, desc[UR54][R2.64] ;  /* 0x0000003602080981 */ /* 0x000922000c1e1900 */
[----:B-1----:R-:W-:Y:S01]  /*20e60*/  ISETP.NE.AND P1, PT, R7, 0x1, PT ;  /* 0x000000010700780c */ /* 0x002fe20003f25270 */
[----:B------:R-:W-:Y:S01]  /*20e70*/  IMAD.SHL.U32 R24, R24, 0x20, RZ ;  /* 0x0000002018187824 */ /* 0x000fe200078e00ff */
[----:B0-----:R-:W-:Y:S01]  /*20e80*/  LOP3.LUT R21, R21, 0x7f, RZ, 0xc0, !PT ;  /* 0x0000007f15157812 */ /* 0x001fe200078ec0ff */
[----:B------:R-:W-:Y:S01]  /*20e90*/  IMAD.SHL.U32 R10, R26, 0x80, RZ ;  /* 0x000000801a0a7824 */ /* 0x000fe200078e00ff */
[----:B------:R-:W0:Y:S02]  /*20ea0*/  S2R R11, SR_TID.X ;  /* 0x00000000000b7919 */ /* 0x000e240000002100 */
[----:B------:R-:W-:Y:S02]  /*20eb0*/  SHF.R.U32.HI R21, RZ, 0x2, R21 ;  /* 0x00000002ff157819 */ /* 0x000fe40000011615 */
[----:B------:R-:W-:-:S04]  /*20ec0*/  LOP3.LUT R24, R24, 0x60, RZ, 0xc0, !PT ;  /* 0x0000006018187812 */ /* 0x000fc800078ec0ff */
[----:B------:R-:W-:Y:S01]  /*20ed0*/  LOP3.LUT R0, R10, R21, R24, 0xfe, !PT ;  /* 0x000000150a007212 */ /* 0x000fe200078efe18 */
[----:B------:R-:W1:Y:S08]  /*20ee0*/  @P1 LDC R4, c[0x0][0x434] ;  /* 0x00010d00ff041b82 */ /* 0x000e700000000800 */
[----:B------:R-:W4:Y:S01]  /*20ef0*/  @P1 LDC R5, c[0x0][0x438] ;  /* 0x00010e00ff051b82 */ /* 0x000f220000000800 */
[----:B------:R-:W-:Y:S01]  /*20f00*/  LOP3.LUT R22, R22, 0xfffffff7, RZ, 0xc0, !PT ;  /* 0xfffffff716167812 */ /* 0x000fe200078ec0ff */
[----:B0-----:R-:W-:-:S05]  /*20f10*/  IMAD.SHL.U32 R11, R11, 0x8, RZ ;  /* 0x000000080b0b7824 */ /* 0x001fca00078e00ff */
[----:B------:R-:W-:-:S04]  /*20f20*/  LOP3.LUT R11, R11, 0x18, RZ, 0xc0, !PT ;  /* 0x000000180b0b7812 */ /* 0x000fc800078ec0ff */
[----:B------:R-:W-:Y:S01]  /*20f30*/  LOP3.LUT R12, R11, 0x20, RZ, 0xfc, !PT ;  /* 0x000000200b0c7812 */ /* 0x000fe200078efcff */
[----:B------:R-:W-:Y:S01]  /*20f40*/  UMOV UR5, 0xffffffff ;  /* 0xffffffff00057882 */ /* 0x000fe20000000000 */
[C---:B--2---:R-:W-:Y:S01]  /*20f50*/  ISETP.GE.AND P0, PT, R0.reuse, R20, PT ;  /* 0x000000140000720c */ /* 0x044fe20003f06270 */
[----:B---3--:R-:W-:-:S04]  /*20f60*/  IMAD.IADD R0, R0, 0x1, R17 ;  /* 0x0000000100007824 */ /* 0x008fc800078e0211 */
[----:B-1----:R-:W-:-:S04]  /*20f70*/  @P1 IMAD.HI.U32 R4, R0, R4, RZ ;  /* 0x0000000400041227 */ /* 0x002fc800078e00ff */
[----:B------:R-:W-:-:S04]  /*20f80*/  IMAD.MOV.U32 R6, RZ, RZ, R0 ;  /* 0x000000ffff067224 */ /* 0x000fc800078e0000 */
[----:B----4-:R-:W0:Y:S01]  /*20f90*/  @!P0 LDC.64 R2, c[0x0][0x428] ;  /* 0x00010a00ff028b82 */ /* 0x010e220000000a00 */
[----:B------:R-:W-:-:S05]  /*20fa0*/  @P1 SHF.R.U32.HI R6, RZ, R5, R4 ;  /* 0x00000005ff061219 */ /* 0x000fca0000011604 */
[----:B------:R-:W-:-:S04]  /*20fb0*/  IMAD.MOV R4, RZ, RZ, -R6 ;  /* 0x000000ffff047224 */ /* 0x000fc800078e0a06 */
[----:B------:R-:W-:Y:S01]  /*20fc0*/  IMAD R4, R7, R4, R0 ;  /* 0x0000000407047224 */ /* 0x000fe200078e0200 */
[----:B------:R-:W-:Y:S02]  /*20fd0*/  @!P0 SHF.R.S32.HI R7, RZ, 0x1f, R6 ;  /* 0x0000001fff078819 */ /* 0x000fe40000011406 */
[----:B------:R-:W-:Y:S01]  /*20fe0*/  SHF.R.S32.HI R9, RZ, 0x1f, R8 ;  /* 0x0000001fff097819 */ /* 0x000fe20000011408 */
[CC--:B0-----:R-:W-:Y:S01]  /*20ff0*/  @!P0 IMAD.WIDE.U32 R6, R8.reuse, R2.reuse, R6 ;  /* 0x0000000208068225 */ /* 0x0c1fe200078e0006 */
[----:B------:R0:W-:Y:S03]  /*21000*/  STL [R1+0x10], R8 ;  /* 0x0000100801007387 */ /* 0x0001e60000100800 */
[----:B------:R-:W-:Y:S01]  /*21010*/  @!P0 IMAD R0, R9, R2, RZ ;  /* 0x0000000209008224 */ /* 0x000fe200078e02ff */
[----:B------:R1:W-:Y:S03]  /*21020*/  STL [R1+0x30], R9 ;  /* 0x0000300901007387 */ /* 0x0003e60000100800 */
[----:B------:R-:W-:-:S02]  /*21030*/  @!P0 IMAD R0, R8, R3, R0 ;  /* 0x0000000308008224 */ /* 0x000fc400078e0200 */
[----:B------:R-:W0:Y:S01]  /*21040*/  @!P0 LDC.64 R2, c[0x0][0x418] ;  /* 0x00010600ff028b82 */ /* 0x000e220000000a00 */
[----:B------:R-:W-:Y:S02]  /*21050*/  IMAD.U32 R5, RZ, RZ, UR38 ;  /* 0x00000026ff057e24 */ /* 0x000fe4000f8e00ff */
[----:B------:R-:W-:-:S03]  /*21060*/  @!P0 IMAD.IADD R0, R7, 0x1, R0 ;  /* 0x0000000107008824 */ /* 0x000fc600078e0200 */
[----:B------:R-:W-:Y:S02]  /*21070*/  ISETP.NE.AND P2, PT, R5, 0x3, PT ;  /* 0x000000030500780c */ /* 0x000fe40003f45270 */
[----:B0-----:R-:W-:Y:S01]  /*21080*/  @!P0 LEA R8, P1, R6, R2, 0x2 ;  /* 0x0000000206088211 */ /* 0x001fe200078210ff */
[----:B------:R-:W-:-:S03]  /*21090*/  IMAD.MOV.U32 R2, RZ, RZ, RZ ;  /* 0x000000ffff027224 */ /* 0x000fc600078e00ff */
[----:B-1----:R-:W-:-:S05]  /*210a0*/  @!P0 LEA.HI.X R9, R6, R3, R0, 0x2, P1 ;  /* 0x0000000306098211 */ /* 0x002fca00008f1400 */
[----:B------:R0:W5:Y:S01]  /*210b0*/  @!P0 LDG.E R2, desc[UR54][R8.64] ;  /* 0x0000003608028981 */ /* 0x000162000c1e1900 */
[C---:B------:R-:W-:Y:S02]  /*210c0*/  ISETP.GE.AND P0, PT, R11.reuse, UR4, PT ;  /* 0x000000040b007c0c */ /* 0x040fe4000bf06270 */
[----:B------:R-:W-:Y:S02]  /*210d0*/  @P2 LOP3.LUT R22, R22, 0x8, RZ, 0xfc, !PT ;  /* 0x0000000816162812 */ /* 0x000fe400078efcff */
[----:B------:R-:W-:Y:S02]  /*210e0*/  LOP3.LUT R11, R11, 0x40, RZ, 0xfc, !PT ;  /* 0x000000400b0b7812 */ /* 0x000fe400078efcff */
        /* <DEDUP_REMOVED lines=9> */
.L_x_11758:
[----:B------:R-:W-:-:S05]  /*21180*/  SHF.R.S32.HI R9, RZ, 0x1f, R18 ;  /* 0x0000001fff097819 */ /* 0x000fca0000011412 */
[----:B------:R0:W-:Y:S01]  /*21190*/  STL [R1+0xc], R9 ;  /* 0x00000c0901007387 */ /* 0x0001e20000100800 */
[----:B------:R-:W-:Y:S05]  /*211a0*/  @!P2 BRA `(.L_x_11646) ;  /* 0x000000000004a947 */ /* 0x000fea0003800000 */
[----:B------:R-:W-:Y:S01]  /*211b0*/  BPT.TRAP 0x1 ;  /* 0x000000040000795c */ /* 0x000fe20000300000 */
.L_x_11646:
        /* <DEDUP_REMOVED lines=26> */
.L_x_11759:
[----:B------:R-:W-:Y:S05]  /*21360*/  BSYNC B0 ;  /* 0x0000000000007941 */ /* 0x000fea0003800000 */
.L_x_11647:
[----:B------:R-:W2:Y:S01]  /*21370*/  LDL R7, [R1+0xc] ;  /* 0x00000c0001077983 */ /* 0x000ea20000100800 */
[----:B------:R-:W-:-:S03]  /*21380*/  ULDC.64 UR4, c[0x0][0x300] ;  /* 0x0000c00000047ab9 */ /* 0x000fc60000000a00 */
[----:B------:R-:W3:Y:S04]  /*21390*/  LDL R12, [R1+0x24] ;  /* 0x00002400010c7983 */ /* 0x000ee80000100800 */
[----:B------:R-:W4:Y:S01]  /*213a0*/  LDL R11, [R1+0x14] ;  /* 0x00001400010b7983 */ /* 0x000f220000100800 */
[----:B------:R-:W-:Y:S01]  /*213b0*/  IMAD R3, R3, UR4, RZ ;  /* 0x0000000403037c24 */ /* 0x000fe2000f8e02ff */
[----:B------:R-:W-:Y:S01]  /*213c0*/  LOP3.LUT P4, RZ, R22, 0x4, RZ, 0xc0, !PT ;  /* 0x0000000416ff7812 */ /* 0x000fe2000788c0ff */
[----:B------:R-:W5:Y:S02]  /*213d0*/  S2R R6, SR_TID.X ;  /* 0x0000000000067919 */ /* 0x000f640000002100 */
[----:B------:R-:W-:Y:S01]  /*213e0*/  IMAD R3, R4, UR5, R3 ;  /* 0x0000000504037c24 */ /* 0x000fe2000f8e0203 */
[----:B------:R-:W-:Y:S01]  /*213f0*/  LOP3.LUT P3, RZ, R22, 0x2, RZ, 0xc0, !PT ;  /* 0x0000000216ff7812 */ /* 0x000fe2000786c0ff */
[----:B-1----:R-:W-:Y:S01]  /*21400*/  IMAD.WIDE.U32 R4, R4, UR4, RZ ;  /* 0x0000000404047c25 */ /* 0x002fe2000f8e00ff */
[----:B0-----:R-:W0:Y:S01]  /*21410*/  S2R R9, SR_TID.X ;  /* 0x0000000000097919 */ /* 0x001e220000002100 */
[----:B------:R-:W-:Y:S01]  /*21420*/  ULDC.64 UR4, c[0x0][0x310] ;  /* 0x0000c40000047ab9 */ /* 0x000fe20000000a00 */
[----:B------:R-:W-:Y:S01]  /*21430*/  LOP3.LUT P2, RZ, R22, 0x1, RZ, 0xc0, !PT ;  /* 0x0000000116ff7812 */ /* 0x000fe2000784c0ff */
[----:B------:R-:W-:-:S02]  /*21440*/  IMAD.IADD R5, R5, 0x1, R3 ;  /* 0x0000000105057824 */ /* 0x000fc400078e0203 */
[----:B------:R-:W-:Y:S02]  /*21450*/  IMAD R8, R8, UR4, RZ ;  /* 0x0000000408087c24 */ /* 0x000fe4000f8e02ff */
[----:B------:R-:W-:-:S04]  /*21460*/  IMAD.WIDE.U32 R4, R2, UR4, R4 ;  /* 0x0000000402047c25 */ /* 0x000fc8000f8e0004 */
[----:B------:R-:W-:Y:S01]  /*21470*/  IMAD R2, R2, UR5, R8 ;  /* 0x0000000502027c24 */ /* 0x000fe2000f8e0208 */
[----:B------:R-:W-:-:S03]  /*21480*/  ULDC.64 UR4, c[0x0][0x308] ;  /* 0x0000c20000047ab9 */ /* 0x000fc60000000a00 */
[----:B------:R-:W-:Y:S02]  /*21490*/  IMAD.IADD R3, R5, 0x1, R2 ;  /* 0x0000000105037824 */ /* 0x000fe400078e0202 */
[----:B------:R-:W-:Y:S01]  /*214a0*/  IMAD.MOV.U32 R2, RZ, RZ, R4 ;  /* 0x000000ffff027224 */ /* 0x000fe200078e0004 */
[----:B-----5:R-:W-:-:S04]  /*214b0*/  LOP3.LUT R6, R6, 0x7f, RZ, 0xc0, !PT ;  /* 0x0000007f06067812 */ /* 0x020fc800078ec0ff */
[----:B------:R-:W-:Y:S01]  /*214c0*/  SHF.R.U32.HI R6, RZ, 0x2, R6 ;  /* 0x00000002ff067819 */ /* 0x000fe20000011606 */
[----:B0-----:R-:W-:-:S05]  /*214d0*/  IMAD.SHL.U32 R9, R9, 0x8, RZ ;  /* 0x0000000809097824 */ /* 0x001fca00078e00ff */
[----:B------:R-:W-:Y:S01]  /*214e0*/  LOP3.LUT R9, R9, 0x18, RZ, 0xc0, !PT ;  /* 0x0000001809097812 */ /* 0x000fe200078ec0ff */
[----:B--2---:R-:W-:-:S04]  /*214f0*/  IMAD R4, R7, UR4, RZ ;  /* 0x0000000407047c24 */ /* 0x004fc8000f8e02ff */
[----:B------:R-:W-:Y:S01]  /*21500*/  IMAD R7, R18, UR5, R4 ;  /* 0x0000000512077c24 */ /* 0x000fe2000f8e0204 */
[----:B---3--:R-:W-:Y:S01]  /*21510*/  IADD3 R6, -R6, R12, -R10 ;  /* 0x0000000c06067210 */ /* 0x008fe20007ffe90a */
[----:B------:R-:W-:Y:S01]  /*21520*/  IMAD.WIDE.U32 R4, R18, UR4, R2 ;  /* 0x0000000412047c25 */ /* 0x000fe2000f8e0002 */
[----:B------:R-:W-:-:S03]  /*21530*/  ULDC.64 UR4, c[0x0][0x2e8] ;  /* 0x0000ba0000047ab9 */ /* 0x000fc60000000a00 */
[----:B------:R-:W-:Y:S01]  /*21540*/  IMAD.IADD R7, R5, 0x1, R7 ;  /* 0x0000000105077824 */ /* 0x000fe200078e0207 */
[C---:B------:R-:W-:Y:S01]  /*21550*/  LEA R2, P0, R4.reuse, UR4, 0x1 ;  /* 0x0000000404027c11 */ /* 0x040fe2000f8008ff */
[----:B------:R-:W-:Y:S01]  /*21560*/  UMOV UR4, 0xffffffff ;  /* 0xffffffff00047882 */ /* 0x000fe20000000000 */
[----:B----4-:R-:W-:Y:S02]  /*21570*/  IMAD R8, R25, 0x3000, R11 ;  /* 0x0000300019087824 */ /* 0x010fe400078e020b */
[----:B------:R-:W-:Y:S02]  /*21580*/  LEA.HI.X R7, R4, UR5, R7, 0x1, P0 ;  /* 0x0000000504077c11 */ /* 0x000fe400080f0c07 */
[----:B------:R-:W-:Y:S01]  /*21590*/  ISETP.GE.AND P0, PT, R6, 0x1, PT ;  /* 0x000000010600780c */ /* 0x000fe20003f06270 */
[----:B------:R-:W-:-:S12]  /*215a0*/  BRA.DIV UR4, `(.L_x_11649) ;  /* 0x0000004a04887947 */ /* 0x000fd8000b800000 */
[----:B------:R-:W0:Y:S04]  /*215b0*/  SHFL.IDX PT, R3, R2, RZ, 0x1c1f ;  /* 0x001c1fff02037589 */ /* 0x000e2800000e0000 */
[----:B------:R-:W1:Y:S01]  /*215c0*/  SHFL.IDX PT, R4, R7, RZ, 0x1c1f ;  /* 0x001c1fff07047589 */ /* 0x000e6200000e0000 */
[----:B0-----:R-:W-:Y:S01]  /*215d0*/  @P0 LEA R5, P1, R9, R3, 0x1 ;  /* 0x0000000309050211 */ /* 0x001fe200078208ff */
[----:B------:R-:W-:-:S04]  /*215e0*/  @P0 IMAD R3, R8, 0x2, R23 ;  /* 0x0000000208030824 */ /* 0x000fc800078e0217 */
        /* <DEDUP_REMOVED lines=11> */
[----:B0-----:R-:W-:Y:S01]  /*216a0*/  @P1 LEA R5, P0, R9, R3, 0x1 ;  /* 0x0000000309051211 */ /* 0x001fe200078008ff */
[----:B------:R-:W-:-:S04]  /*216b0*/  @P1 IMAD R3, R8, 0x2, R23 ;  /* 0x0000000208031824 */ /* 0x000fc800078e0217 */
        /* <DEDUP_REMOVED lines=12> */
[----:B0-----:R-:W-:Y:S01]  /*21780*/  @P1 LEA R5, P0, R9, R3, 0x1 ;  /* 0x0000000309051211 */ /* 0x001fe200078008ff */
[----:B------:R-:W-:-:S04]  /*21790*/  @P1 IMAD R3, R8, 0x2, R23 ;  /* 0x0000000208031824 */ /* 0x000fc800078e0217 */
[----:B-1----:R-:W-:-:S05]  /*217a0*/  @P1 IMAD.X R4, RZ, RZ, R4, P0 ;  /* 0x000000ffff041224 */ /* 0x002fca00000e0604 */
[----:B------:R-:W-:-:S04]  /*217b0*/  @P1 LOP3.LUT R5, R5, R4, RZ, 0x3c, !PT ;  /* 0x0000000405051212 */ /* 0x000fc800078e3cff */
[----:B------:R-:W-:-:S04]  /*217c0*/  @P1 LOP3.LUT R4, R5, R4, RZ, 0x3c, !PT ;  /* 0x0000000405041212 */ /* 0x000fc800078e3cff */
[----:B------:R-:W-:-:S05]  /*217d0*/  @P1 LOP3.LUT R5, R5, R4, RZ, 0x3c, !PT ;  /* 0x0000000405051212 */ /* 0x000fca00078e3cff */
[----:B------:R0:W-:Y:S04]  /*217e0*/  @P1 LDGSTS.E.BYPASS.LTC128B.128 [R3+0x16400], desc[UR54][R4.64], !P4 ;  /* 0x1640000004031fae */ /* 0x0001e8000e101d76 */
[----:B------:R0:W-:Y:S04]  /*217f0*/  @P1 LDGSTS.E.BYPASS.LTC128B.128 [R3+0x18400], desc[UR54][R4.64+0x40], !P3 ;  /* 0x1840004004031fae */ /* 0x0001e8000d901d76 */
[----:B--23--:R0:W-:Y:S02]  /*21800*/  @P1 LDGSTS.E.BYPASS.LTC128B.128 [R3+0x1a400], desc[UR54][R4.64+0x80], !P2 ;  /* 0x1a40008004031fae */ /* 0x00c1e4000d101d76 */
.L_x_11769:
[----:B------:R-:W-:-:S13]  /*21810*/  ISETP.GE.AND P0, PT, R6, 0x61, PT ;  /* 0x000000610600780c */ /* 0x000fda0003f06270 */
[----:B------:R-:W-:Y:S01]  /*21820*/  @P0 LEA R2, P1, R9, R2, 0x1 ;  /* 0x0000000209020211 */ /* 0x000fe200078208ff */
[----:B------:R-:W-:-:S04]  /*21830*/  @P0 IMAD R8, R8, 0x2, R23 ;  /* 0x0000000208080824 */ /* 0x000fc800078e0217 */
[----:B01----:R-:W-:-:S05]  /*21840*/  @P0 IMAD.X R3, RZ, RZ, R7, P1 ;  /* 0x000000ffff030224 */ /* 0x003fca00008e0607 */
        /* <DEDUP_REMOVED lines=8> */
.L_x_11650:
        /* <DEDUP_REMOVED lines=11> */
.L_x_11651:
[----:B------:R0:W5:Y:S01]  /*21980*/  LDL.LU R3, [R1+0x8] ;  /* 0x0000080001037983 */ /* 0x0001620000300800 */
[----:B------:R0:W-:Y:S02]  /*21990*/  SYNCS.ARRIVE.TRANS64.A1T0 RZ, [R0+URZ+0x2d830], RZ ;  /* 0x02d830ff00ff79a7 */ /* 0x0001e4000810003f */
        /* <DEDUP_REMOVED lines=8> */
[----:B------:R-:W-:Y:S01]  /*21a20*/  BSSY B6, `(.L_x_11652) ;  /* 0x000001e000067945 */ /* 0x000fe20003800000 */
[----:B-----5:R-:W-:Y:S01]  /*21a30*/  SHF.R.S32.HI R2, RZ, 0x1f, R3 ;  /* 0x0000001fff027819 */ /* 0x020fe20000011403 */
[----:B------:R-:W-:-:S04]  /*21a40*/  IMAD.WIDE.U32 R4, R3, UR4, RZ ;  /* 0x0000000403047c25 */ /* 0x000fc8000f8e00ff */
[----:B------:R-:W-:Y:S01]  /*21a50*/  IMAD R2, R2, UR4, RZ ;  /* 0x0000000402027c24 */ /* 0x000fe2000f8e02ff */
[----:B------:R0:W-:Y:S03]  /*21a60*/  STL.64 [R1+0x38], R4 ;  /* 0x0000380401007387 */ /* 0x0001e60000100a00 */
[----:B------:R-:W-:Y:S01]  /*21a70*/  IMAD R0, R3, UR5, R2 ;  /* 0x0000000503007c24 */ /* 0x000fe2000f8e0202 */
[----:B------:R-:W-:-:S03]  /*21a80*/  SHF.R.S32.HI R2, RZ, 0x1f, R19 ;  /* 0x0000001fff027819 */ /* 0x000fc60000011413 */
[----:B------:R-:W-:Y:S01]  /*21a90*/  IMAD.IADD R3, R5, 0x1, R0 ;  /* 0x0000000105037824 */ /* 0x000fe200078e0200 */
[----:B------:R-:W-:Y:S02]  /*21aa0*/  SEL R0, R19, RZ, !P0 ;  /* 0x000000ff13007207 */ /* 0x000fe40004000000 */
[----:B------:R-:W-:Y:S02]  /*21ab0*/  SEL R2, R2, RZ, !P0 ;  /* 0x000000ff02027207 */ /* 0x000fe40004000000 */
        /* <DEDUP_REMOVED lines=20> */
.L_x_11653:
[----:B------:R-:W-:Y:S05]  /*21c00*/  BSYNC B6 ;  /* 0x0000000000067941 */ /* 0x000fea0003800000 */
.L_x_11652:
[----:B0-----:R-:W2:Y:S01]  /*21c10*/  LDL.LU R0, [R1+0x48] ;  /* 0x0000480001007983 */ /* 0x001ea20000300800 */
[----:B------:R-:W0:Y:S01]  /*21c20*/  LDC R9, c[0x0][0x448] ;  /* 0x00011200ff097b82 */ /* 0x000e220000000800 */
[----:B------:R-:W-:Y:S01]  /*21c30*/  ULDC.64 UR4, c[0x0][0x2d8] ;  /* 0x0000b60000047ab9 */ /* 0x000fe20000000a00 */
[----:B------:R-:W-:Y:S01]  /*21c40*/  ULDC.64 UR6, c[0x0][0x2c8] ;  /* 0x0000b20000067ab9 */ /* 0x000fe20000000a00 */
[----:B------:R-:W3:Y:S01]  /*21c50*/  LDL.LU R21, [R1+0x40] ;  /* 0x0000400001157983 */ /* 0x000ee20000300800 */
[----:B------:R-:W-:-:S03]  /*21c60*/  ULDC.64 UR8, c[0x0][0x280] ;  /* 0x0000a00000087ab9 */ /* 0x000fc60000000a00 */
[----:B------:R-:W3:Y:S04]  /*21c70*/  LDL.LU.64 R2, [R1+0x38] ;  /* 0x0000380001027983 */ /* 0x000ee80000300a00 */
[----:B------:R-:W4:Y:S04]  /*21c80*/  LDL R20, [R1+0xc] ;  /* 0x00000c0001147983 */ /* 0x000f280000100800 */
[----:B------:R-:W5:Y:S01]  /*21c90*/  LDL.LU R4, [R1+0x8] ;  /* 0x0000080001047983 */ /* 0x000f620000300800 */
[----:B0-----:R-:W-:-:S13]  /*21ca0*/  ISETP.NE.AND P1, PT, R9, 0x1, PT ;  /* 0x000000010900780c */ /* 0x001fda0003f25270 */
[----:B------:R-:W0:Y:S08]  /*21cb0*/  @P1 LDC R6, c[0x0][0x450] ;  /* 0x00011400ff061b82 */ /* 0x000e300000000800 */
[----:B------:R-:W1:Y:S01]  /*21cc0*/  @P1 LDC R8, c[0x0][0x450] ;  /* 0x00011400ff081b82 */ /* 0x000e620000000800 */
[----:B------:R-:W0:Y:S02]  /*21cd0*/  S2R R11, SR_TID.X ;  /* 0x00000000000b7919 */ /* 0x000e240000002100 */
[----:B0-----:R-:W-:-:S05]  /*21ce0*/  IMAD.SHL.U32 R10, R11, 0x8, RZ ;  /* 0x000000080b0a7824 */ /* 0x001fca00078e00ff */
[----:B------:R-:W-:Y:S01]  /*21cf0*/  LOP3.LUT R10, R10, 0x18, RZ, 0xc0, !PT ;  /* 0x000000180a0a7812 */ /* 0x000fe200078ec0ff */
[----:B--2---:R-:W-:Y:S02]  /*21d00*/  IMAD.MOV.U32 R5, RZ, RZ, R0 ;  /* 0x000000ffff057224 */ /* 0x004fe400078e0000 */
[----:B---3--:R-:W-:Y:S02]  /*21d10*/  IMAD.MOV.U32 R3, RZ, RZ, R21 ;  /* 0x000000ffff037224 */ /* 0x008fe400078e0015 */
[----:B------:R-:W0:Y:S01]  /*21d20*/  S2R R21, SR_TID.X ;  /* 0x0000000000157919 */ /* 0x000e220000002100 */
[----:B----4-:R-:W-:Y:S02]  /*21d30*/  IMAD R0, R20, UR4, RZ ;  /* 0x0000000414007c24 */ /* 0x010fe4000f8e02ff */
[----:B------:R-:W2:Y:S01]  /*21d40*/  S2R R20, SR_TID.X ;  /* 0x0000000000147919 */ /* 0x000ea20000002100 */
[----:B------:R-:W-:-:S04]  /*21d50*/  IMAD.WIDE.U32 R2, R18, UR4, R2 ;  /* 0x0000000412027c25 */ /* 0x000fc8000f8e0002 */
[----:B------:R-:W-:Y:S01]  /*21d60*/  IMAD R0, R18, UR5, R0 ;  /* 0x0000000512007c24 */ /* 0x000fe2000f8e0200 */
[----:B------:R-:W-:-:S03]  /*21d70*/  ULDC.64 UR4, c[0x0][0x2e0] ;  /* 0x0000b80000047ab9 */ /* 0x000fc60000000a00 */
[----:B------:R-:W-:Y:S02]  /*21d80*/  IMAD.IADD R3, R3, 0x1, R0 ;  /* 0x0000000103037824 */ /* 0x000fe400078e0200 */
[----:B------:R-:W-:Y:S02]  /*21d90*/  IMAD R0, R5, UR4, RZ ;  /* 0x0000000405007c24 */ /* 0x000fe4000f8e02ff */
[----:B------:R-:W3:Y:S01]  /*21da0*/  @P1 LDC R5, c[0x0][0x44c] ;  /* 0x00011300ff051b82 */ /* 0x000ee20000000800 */
[----:B-----5:R-:W-:-:S04]  /*21db0*/  IMAD.WIDE.U32 R2, R4, UR4, R2 ;  /* 0x0000000404027c25 */ /* 0x020fc8000f8e0002 */
[----:B------:R-:W-:Y:S01]  /*21dc0*/  IMAD R0, R4, UR5, R0 ;  /* 0x0000000504007c24 */ /* 0x000fe2000f8e0200 */
[----:B------:R-:W-:Y:S01]  /*21dd0*/  ULDC.64 UR4, c[0x0][0x2d0] ;  /* 0x0000b40000047ab9 */ /* 0x000fe20000000a00 */
[----:B0-----:R-:W-:Y:S01]  /*21de0*/  IMAD.SHL.U32 R21, R21, 0x20, RZ ;  /* 0x0000002015157824 */ /* 0x001fe200078e00ff */
[----:B--2---:R-:W-:-:S04]  /*21df0*/  LOP3.LUT R20, R20, 0x7f, RZ, 0xc0, !PT ;  /* 0x0000007f14147812 */ /* 0x004fc800078ec0ff */
[----:B------:R-:W-:Y:S02]  /*21e00*/  LOP3.LUT R21, R21, 0x60, RZ, 0xc0, !PT ;  /* 0x0000006015157812 */ /* 0x000fe400078ec0ff */
[----:B------:R-:W-:-:S04]  /*21e10*/  SHF.R.U32.HI R20, RZ, 0x2, R20 ;  /* 0x00000002ff147819 */ /* 0x000fc80000011614 */
[----:B------:R-:W-:Y:S01]  /*21e20*/  LOP3.LUT R20, R20, R21, RZ, 0xfc, !PT ;  /* 0x0000001514147212 */ /* 0x000fe200078efcff */
[----:B------:R-:W-:-:S04]  /*21e30*/  IMAD.IADD R3, R3, 0x1, R0 ;  /* 0x0000000103037824 */ /* 0x000fc800078e0200 */
[----:B------:R-:W-:-:S04]  /*21e40*/  IMAD.IADD R0, R20, 0x1, R28 ;  /* 0x0000000114007824 */ /* 0x000fc800078e021c */
[----:B---3--:R-:W-:-:S04]  /*21e50*/  @P1 IMAD.HI.U32 R5, R0, R5, RZ ;  /* 0x0000000500051227 */ /* 0x008fc800078e00ff */
[----:B------:R-:W-:Y:S01]  /*21e60*/  IMAD.MOV.U32 R4, RZ, RZ, R0 ;  /* 0x000000ffff047224 */ /* 0x000fe200078e0000 */
[----:B------:R-:W-:-:S04]  /*21e70*/  @P1 SHF.R.U32.HI R4, RZ, R6, R5 ;  /* 0x00000006ff041219 */ /* 0x000fc80000011605 */
        /* <DEDUP_REMOVED lines=11> */
[----:B------:R-:W0:Y:S02]  /*21f30*/  @P1 LDC R7, c[0x0][0x44c] ;  /* 0x00011300ff071b82 */ /* 0x000e240000000800 */
[----:B------:R-:W-:Y:S01]  /*21f40*/  IMAD.IADD R6, R5, 0x1, R6 ;  /* 0x0000000105067824 */ /* 0x000fe200078e0206 */
[----:B------:R-:W-:-:S04]  /*21f50*/  LEA R5, P0, R4, UR8, 0x1 ;  /* 0x0000000804057c11 */ /* 0x000fc8000f8008ff */
[----:B------:R-:W-:Y:S01]  /*21f60*/  LEA.HI.X R4, R4, UR9, R6, 0x1, P0 ;  /* 0x0000000904047c11 */ /* 0x000fe200080f0c06 */
[----:B------:R-:W-:-:S04]  /*21f70*/  VIADD R6, R0, 0x80 ;  /* 0x0000008000067836 */ /* 0x000fc80000000000 */
[----:B------:R-:W-:Y:S02]  /*21f80*/  IMAD.MOV.U32 R0, RZ, RZ, R6 ;  /* 0x000000ffff007224 */ /* 0x000fe400078e0006 */
[----:B0-----:R-:W-:-:S05]  /*21f90*/  @P1 IMAD.HI.U32 R7, R6, R7, RZ ;  /* 0x0000000706071227 */ /* 0x001fca00078e00ff */
[----:B-1----:R-:W-:-:S05]  /*21fa0*/  @P1 SHF.R.U32.HI R0, RZ, R8, R7 ;  /* 0x00000008ff001219 */ /* 0x002fca0000011607 */
[----:B------:R-:W-:-:S04]  /*21fb0*/  IMAD.MOV R7, RZ, RZ, -R0 ;  /* 0x000000ffff077224 */ /* 0x000fc800078e0a00 */
[----:B------:R-:W-:Y:S01]  /*21fc0*/  IMAD R6, R9, R7, R6 ;  /* 0x0000000709067224 */ /* 0x000fe200078e0206 */
[----:B------:R-:W-:Y:S01]  /*21fd0*/  SHF.R.S32.HI R7, RZ, 0x1f, R0 ;  /* 0x0000001fff077819 */ /* 0x000fe20000011400 */
[----:B------:R-:W-:-:S04]  /*21fe0*/  IMAD.WIDE.U32 R2, R0, UR4, R2 ;  /* 0x0000000400027c25 */ /* 0x000fc8000f8e0002 */
[----:B------:R-:W-:Y:S02]  /*21ff0*/  IMAD R7, R7, UR4, RZ ;  /* 0x0000000407077c24 */ /* 0x000fe4000f8e02ff */
[C---:B------:R-:W-:Y:S01]  /*22000*/  IMAD.SHL.U32 R21, R11.reuse, 0x8, RZ ;  /* 0x000000080b157824 */ /* 0x040fe200078e00ff */
[----:B------:R-:W-:Y:S01]  /*22010*/  LOP3.LUT R20, R11, 0x7f, RZ, 0xc0, !PT ;  /* 0x0000007f0b147812 */ /* 0x000fe200078ec0ff */
[----:B------:R-:W-:Y:S01]  /*22020*/  IMAD R0, R0, UR5, R7 ;  /* 0x0000000500007c24 */ /* 0x000fe2000f8e0207 */
[----:B------:R-:W-:-:S03]  /*22030*/  ULDC UR4, c[0x0][0x2b8] ;  /* 0x0000ae0000047ab9 */ /* 0x000fc60000000800 */
[----:B------:R-:W-:Y:S01]  /*22040*/  IMAD.IADD R3, R3, 0x1, R0 ;  /* 0x0000000103037824 */ /* 0x000fe200078e0200 */
[----:B------:R-:W-:-:S05]  /*22050*/  SHF.R.S32.HI R0, RZ, 0x1f, R6 ;  /* 0x0000001fff007819 */ /* 0x000fca0000011406 */
[----:B------:R-:W-:Y:S02]  /*22060*/  IMAD R0, R0, UR6, RZ ;  /* 0x0000000600007c24 */ /* 0x000fe4000f8e02ff */
[----:B------:R-:W-:Y:S01]  /*22070*/  IMAD.WIDE.U32 R2, R6, UR6, R2 ;  /* 0x0000000606027c25 */ /* 0x000fe2000f8e0002 */
[----:B------:R-:W-:-:S03]  /*22080*/  LOP3.LUT R21, R21, 0x18, RZ, 0xc0, !PT ;  /* 0x0000001815157812 */ /* 0x000fc600078ec0ff */
[----:B------:R-:W-:Y:S01]  /*22090*/  IMAD R6, R6, UR7, R0 ;  /* 0x0000000706067c24 */ /* 0x000fe2000f8e0200 */
[----:B------:R-:W-:-:S03]  /*220a0*/  LEA R7, P0, R2, UR8, 0x1 ;  /* 0x0000000802077c11 */ /* 0x000fc6000f8008ff */
[----:B------:R-:W-:Y:S01]  /*220b0*/  IMAD.IADD R6, R3, 0x1, R6 ;  /* 0x0000000103067824 */ /* 0x000fe200078e0206 */
[C---:B------:R-:W-:Y:S02]  /*220c0*/  LOP3.LUT R12, R21.reuse, 0x20, RZ, 0xfc, !PT ;  /* 0x00000020150c7812 */ /* 0x040fe400078efcff */
[----:B------:R-:W-:Y:S01]  /*220d0*/  LOP3.LUT R11, R21, 0x40, RZ, 0xfc, !PT ;  /* 0x00000040150b7812 */ /* 0x000fe200078efcff */
[----:B------:R-:W-:Y:S01]  /*220e0*/  UMOV UR5, 0xffffffff ;  /* 0xffffffff00057882 */ /* 0x000fe20000000000 */
[----:B------:R-:W-:Y:S02]  /*220f0*/  LEA.HI.X R6, R2, UR9, R6, 0x1, P0 ;  /* 0x0000000902067c11 */ /* 0x000fe400080f0c06 */
[----:B------:R-:W-:Y:S02]  /*22100*/  ISETP.GE.AND P0, PT, R10, UR4, PT ;  /* 0x000000040a007c0c */ /* 0x000fe4000bf06270 */
[----:B------:R-:W-:Y:S02]  /*22110*/  ISETP.GE.AND P1, PT, R12, UR4, PT ;  /* 0x000000040c007c0c */ /* 0x000fe4000bf26270 */
[----:B------:R-:W-:-:S02]  /*22120*/  ISETP.GE.AND P2, PT, R11, UR4, PT ;  /* 0x000000040b007c0c */ /* 0x000fc4000bf46270 */
[----:B------:R-:W-:Y:S01]  /*22130*/  SHF.R.U32.HI R20, RZ, 0x2, R20 ;  /* 0x00000002ff147819 */ /* 0x000fe20000011614 */
[----:B------:R-:W-:Y:S10]  /*22140*/  BRA.DIV UR5, `(.L_x_11654) ;  /* 0x0000004605087947 */ /* 0x000ff4000b800000 */
[----:B------:R-:W2:Y:S01]  /*22150*/  LDL R11, [R1+0x34] ;  /* 0x00003400010b7983 */ /* 0x000ea20000100800 */
[----:B------:R-:W-:Y:S02]  /*22160*/  IMAD R0, R29, R9, RZ ;  /* 0x000000091d007224 */ /* 0x000fe400078e02ff */
[----:B------:R-:W-:Y:S01]  /*22170*/  IMAD.IADD R28, R20, 0x1, R28 ;  /* 0x00000001141c7824 */ /* 0x000fe200078e021c */
[----:B------:R-:W0:Y:S04]  /*22180*/  SHFL.IDX PT, R3, R5, RZ, 0x1c1f ;  /* 0x001c1fff05037589 */ /* 0x000e2800000e0000 */
[----:B------:R-:W1:Y:S01]  /*22190*/  SHFL.IDX PT, R2, R4, RZ, 0x1c1f ;  /* 0x001c1fff04027589 */ /* 0x000e6200000e0000 */
[----:B------:R-:W-:-:S03]  /*221a0*/  ISETP.GE.AND P3, PT, R28, R0, PT ;  /* 0x000000001c00720c */ /* 0x000fc60003f66270 */
[----:B------:R-:W-:Y:S10]  /*221b0*/  SHFL.IDX PT, R8, R4, 0x1, 0x1c1f ;  /* 0x003c1f0004087f89 */ /* 0x000ff400000e0000 */
[----:B0-----:R-:W-:-:S05]  /*221c0*/  @!P3 LEA R3, P4, R10, R3, 0x1 ;  /* 0x000000030a03b211 */ /* 0x001fca00078808ff */
[----:B-1----:R-:W-:-:S05]  /*221d0*/  @!P3 IMAD.X R2, RZ, RZ, R2, P4 ;  /* 0x000000ffff02b224 */ /* 0x002fca00020e0602 */
[----:B------:R-:W-:-:S04]  /*221e0*/  @!P3 LOP3.LUT R3, R3, R2, RZ, 0x3c, !PT ;  /* 0x000000020303b212 */ /* 0x000fc800078e3cff */
[----:B------:R-:W-:-:S04]  /*221f0*/  @!P3 LOP3.LUT R2, R3, R2, RZ, 0x3c, !PT ;  /* 0x000000020302b212 */ /* 0x000fc800078e3cff */
[----:B------:R-:W-:-:S05]  /*22200*/  @!P3 LOP3.LUT R3, R3, R2, RZ, 0x3c, !PT ;  /* 0x000000020303b212 */ /* 0x000fca00078e3cff */
[----:B--2---:R-:W-:Y:S04]  /*22210*/  @!P3 LDGSTS.E.BYPASS.LTC128B.128 [R11+0xc400], desc[UR54][R2.64], !P0 ;  /* 0x0c400000020bbfae */ /* 0x004fe8000c101d76 */
[----:B------:R-:W-:Y:S04]  /*22220*/  @!P3 LDGSTS.E.BYPASS.LTC128B.128 [R11+0xf400], desc[UR54][R2.64+0x40], !P1 ;  /* 0x0f400040020bbfae */ /* 0x000fe8000c901d76 */
[----:B------:R0:W-:Y:S02]  /*22230*/  @!P3 LDGSTS.E.BYPASS.LTC128B.128 [R11+0x12400], desc[UR54][R2.64+0x80], !P2 ;  /* 0x12400080020bbfae */ /* 0x0001e4000d101d76 */
[----:B0-----:R-:W-:-:S05]  /*22240*/  VIADD R2, R28, 0x20 ;  /* 0x000000201c027836 */ /* 0x001fca0000000000 */
[----:B------:R-:W-:Y:S02]  /*22250*/  ISETP.GE.AND P3, PT, R2, R0, PT ;  /* 0x000000000200720c */ /* 0x000fe40003f66270 */
[----:B------:R-:W0:Y:S11]  /*22260*/  SHFL.IDX PT, R2, R5, 0x1, 0x1c1f ;  /* 0x003c1f0005027f89 */ /* 0x000e3600000e0000 */
[----:B0-----:R-:W-:-:S05]  /*22270*/  @!P3 LEA R3, P4, R10, R2, 0x1 ;  /* 0x000000020a03b211 */ /* 0x001fca00078808ff */
[----:B------:R-:W-:Y:S02]  /*22280*/  @!P3 IMAD.X R2, RZ, RZ, R8, P4 ;  /* 0x000000ffff02b224 */ /* 0x000fe400020e0608 */
[----:B------:R-:W-:Y:S03]  /*22290*/  SHFL.IDX PT, R8, R4, 0x2, 0x1c1f ;  /* 0x005c1f0004087f89 */ /* 0x000fe600000e0000 */
[-C--:B------:R-:W-:Y:S01]  /*222a0*/  @!P3 LOP3.LUT R3, R3, R2.reuse, RZ, 0x3c, !PT ;  /* 0x000000020303b212 */ /* 0x080fe200078e3cff */
[----:B------:R-:W-:Y:S03]  /*222b0*/  SHFL.IDX PT, R4, R4, 0x3, 0x1c1f ;  /* 0x007c1f0004047f89 */ /* 0x000fe600000e0000 */
[----:B------:R-:W-:-:S04]  /*222c0*/  @!P3 LOP3.LUT R2, R3, R2, RZ, 0x3c, !PT ;  /* 0x000000020302b212 */ /* 0x000fc800078e3cff */
[----:B------:R-:W-:-:S05]  /*222d0*/  @!P3 LOP3.LUT R3, R3, R2, RZ, 0x3c, !PT ;  /* 0x000000020303b212 */ /* 0x000fca00078e3cff */
[----:B------:R-:W-:Y:S04]  /*222e0*/  @!P3 LDGSTS.E.BYPASS.LTC128B.128 [R11+0xcc00], desc[UR54][R2.64], !P0 ;  /* 0x0cc00000020bbfae */ /* 0x000fe8000c101d76 */
[----:B------:R-:W-:Y:S04]  /*222f0*/  @!P3 LDGSTS.E.BYPASS.LTC128B.128 [R11+0xfc00], desc[UR54][R2.64+0x40], !P1 ;  /* 0x0fc00040020bbfae */ /* 0x000fe8000c901d76 */
[----:B------:R0:W-:Y:S02]  /*22300*/  @!P3 LDGSTS.E.BYPASS.LTC128B.128 [R11+0x12c00], desc[UR54][R2.64+0x80], !P2 ;  /* 0x12c00080020bbfae */ /* 0x0001e4000d101d76 */
[----:B0-----:R-:W-:-:S05]  /*22310*/  VIADD R2, R28, 0x40 ;  /* 0x000000401c027836 */ /* 0x001fca0000000000 */
[----:B------:R-:W-:Y:S02]  /*22320*/  ISETP.GE.AND P3, PT, R2, R0, PT ;  /* 0x000000000200720c */ /* 0x000fe40003f66270 */
[----:B------:R-:W0:Y:S04]  /*22330*/  SHFL.IDX PT, R2, R5, 0x2, 0x1c1f ;  /* 0x005c1f0005027f89 */ /* 0x000e2800000e0000 */
[----:B------:R-:W1:Y:S07]  /*22340*/  SHFL.IDX PT, R5, R5, 0x3, 0x1c1f ;  /* 0x007c1f0005057f89 */ /* 0x000e6e00000e0000 */
[----:B0-----:R-:W-:-:S05]  /*22350*/  @!P3 LEA R3, P4, R10, R2, 0x1 ;  /* 0x000000020a03b211 */ /* 0x001fca00078808ff */
[----:B------:R-:W-:-:S05]  /*22360*/  @!P3 IMAD.X R2, RZ, RZ, R8, P4 ;  /* 0x000000ffff02b224 */ /* 0x000fca00020e0608 */
        /* <DEDUP_REMOVED lines=8> */
[----:B-1----:R-:W-:-:S05]  /*223f0*/  @!P3 LEA R2, P4, R10, R5, 0x1 ;  /* 0x000000050a02b211 */ /* 0x002fca00078808ff */
[----:B------:R-:W-:Y:S02]  /*22400*/  @!P3 IMAD.X R3, RZ, RZ, R4, P4 ;  /* 0x000000ffff03b224 */ /* 0x000fe400020e0604 */
[----:B------:R-:W-:Y:S04]  /*22410*/  SHFL.IDX PT, R4, R6, RZ, 0x1c1f ;  /* 0x001c1fff06047589 */ /* 0x000fe800000e0000 */
[----:B------:R-:W-:Y:S04]  /*22420*/  @!P3 LDGSTS.E.BYPASS.LTC128B.128 [R11+0xdc00], desc[UR54][R2.64], !P0 ;  /* 0x0dc00000020bbfae */ /* 0x000fe8000c101d76 */
[----:B------:R-:W-:Y:S04]  /*22430*/  @!P3 LDGSTS.E.BYPASS.LTC128B.128 [R11+0x10c00], desc[UR54][R2.64+0x40], !P1 ;  /* 0x10c00040020bbfae */ /* 0x000fe8000c901d76 */
[----:B------:R0:W-:Y:S04]  /*22440*/  @!P3 LDGSTS.E.BYPASS.LTC128B.128 [R11+0x13c00], desc[UR54][R2.64+0x80], !P2 ;  /* 0x13c00080020bbfae */ /* 0x0001e8000d101d76 */
[----:B------:R-:W-:Y:S04]  /*22450*/  SHFL.IDX PT, R6, R6, 0x1, 0x1c1f ;  /* 0x003c1f0006067f89 */ /* 0x000fe800000e0000 */
[----:B0-----:R-:W0:Y:S01]  /*22460*/  SHFL.IDX PT, R2, R7, RZ, 0x1c1f ;  /* 0x001c1fff07027589 */ /* 0x001e2200000e0000 */
[----:B------:R-:W-:-:S05]  /*22470*/  VIADD R3, R28, 0x80 ;  /* 0x000000801c037836 */ /* 0x000fca0000000000 */
[----:B------:R-:W-:-:S13]  /*22480*/  ISETP.GE.AND P3, PT, R3, R0, PT ;  /* 0x000000000300720c */ /* 0x000fda0003f66270 */
[----:B0-----:R-:W-:-:S05]  /*22490*/  @!P3 LEA R2, P4, R10, R2, 0x1 ;  /* 0x000000020a02b211 */ /* 0x001fca00078808ff */
[----:B------:R-:W-:-:S05]  /*224a0*/  @!P3 IMAD.X R3, RZ, RZ, R4, P4 ;  /* 0x000000ffff03b224 */ /* 0x000fca00020e0604 */
[----:B------:R-:W-:Y:S04]  /*224b0*/  @!P3 LDGSTS.E.BYPASS.LTC128B.128 [R11+0xe400], desc[UR54][R2.64], !P0 ;  /* 0x0e400000020bbfae */ /* 0x000fe8000c101d76 */
[----:B------:R-:W-:Y:S04]  /*224c0*/  @!P3 LDGSTS.E.BYPASS.LTC128B.128 [R11+0x11400], desc[UR54][R2.64+0x40], !P1 ;  /* 0x11400040020bbfae */ /* 0x000fe8000c901d76 */
[----:B------:R0:W-:Y:S04]  /*224d0*/  @!P3 LDGSTS.E.BYPASS.LTC128B.128 [R11+0x14400], desc[UR54][R2.64+0x80], !P2 ;  /* 0x14400080020bbfae */ /* 0x0001e8000d101d76 */
[----:B0-----:R0:W1:Y:S02]  /*224e0*/  SHFL.IDX PT, R2, R7, 0x1, 0x1c1f ;  /* 0x003c1f0007027f89 */ /* 0x00106400000e0000 */
.L_x_11782:
        /* <DEDUP_REMOVED lines=13> */
.L_x_11655:
        /* <DEDUP_REMOVED lines=18> */
.L_x_11783:
[----:B------:R-:W-:Y:S05]  /*226e0*/  BSYNC B0 ;  /* 0x0000000000007941 */ /* 0x000fea0003800000 */
.L_x_11656:
[----:B------:R-:W1:Y:S04]  /*226f0*/  LDL.LU R3, [R1+0x44] ;  /* 0x0000440001037983 */ /* 0x000e680000300800 */
[----:B------:R-:W2:Y:S01]  /*22700*/  LDL R2, [R1+0x28] ;  /* 0x0000280001027983 */ /* 0x000ea20000100800 */
[----:B------:R-:W-:Y:S01]  /*22710*/  BSSY B0, `(.L_x_11658) ;  /* 0x00000f7000007945 */ /* 0x000fe20003800000 */
[----:B-1----:R-:W-:-:S05]  /*22720*/  VIADD R0, R3, 0xfffffffe ;  /* 0xfffffffe03007836 */ /* 0x002fca0000000000 */
[----:B--2---:R-:W-:-:S13]  /*22730*/  ISETP.GE.AND P0, PT, R0, R2, PT ;  /* 0x000000020000720c */ /* 0x004fda0003f06270 */
[----:B------:R-:W-:Y:S05]  /*22740*/  @!P0 BRA `(.L_x_11659) ;  /* 0x0000000c00cc8947 */ /* 0x000fea0003800000 */
[----:B------:R-:W1:Y:S01]  /*22750*/  S2R R2, SR_TID.X ;  /* 0x0000000000027919 */ /* 0x000e620000002100 */
[----:B------:R-:W-:Y:S01]  /*22760*/  ULDC UR4, c[0x0][0x2f4] ;  /* 0x0000bd0000047ab9 */ /* 0x000fe20000000800 */
[----:B------:R-:W-:Y:S01]  /*22770*/  IMAD.MOV.U32 R10, RZ, RZ, R25 ;  /* 0x000000ffff0a7224 */ /* 0x000fe200078e0019 */
[----:B------:R2:W5:Y:S04]  /*22780*/  LDL.LU R20, [R1] ;  /* 0x0000000001147983 */ /* 0x0005680000300800 */
[----:B------:R2:W-:Y:S01]  /*22790*/  STL [R1+0x8], R26 ;  /* 0x0000081a01007387 */ /* 0x0005e20000100800 */
[----:B-1----:R-:W-:-:S05]  /*227a0*/  IMAD.SHL.U32 R4, R2, 0x8, RZ ;  /* 0x0000000802047824 */ /* 0x002fca00078e00ff */
[----:B------:R-:W-:-:S04]  /*227b0*/  LOP3.LUT R4, R4, 0x18, RZ, 0xc0, !PT ;  /* 0x0000001804047812 */ /* 0x000fc800078ec0ff */
[C---:B------:R-:W-:Y:S02]  /*227c0*/  LOP3.LUT R3, R4.reuse, 0x20, RZ, 0xfc, !PT ;  /* 0x0000002004037812 */ /* 0x040fe400078efcff */
[C---:B------:R-:W-:Y:S02]  /*227d0*/  LOP3.LUT R2, R4.reuse, 0x40, RZ, 0xfc, !PT ;  /* 0x0000004004027812 */ /* 0x040fe400078efcff */
[----:B------:R-:W-:Y:S02]  /*227e0*/  ISETP.GE.AND P3, PT, R4, UR4, PT ;  /* 0x0000000404007c0c */ /* 0x000fe4000bf66270 */
[----:B------:R-:W-:Y:S02]  /*227f0*/  ISETP.GE.AND P2, PT, R3, UR4, PT ;  /* 0x0000000403007c0c */ /* 0x000fe4000bf46270 */
[----:B--2---:R-:W-:-:S13]  /*22800*/  ISETP.GE.AND P1, PT, R2, UR4, PT ;  /* 0x0000000402007c0c */ /* 0x004fda000bf26270 */
.L_x_11672:
[----:B------:R-:W2:Y:S01]  /*22810*/  LDL R9, [R1+0x2c] ;  /* 0x00002c0001097983 */ /* 0x000ea20000100800 */
[----:B------:R-:W1:Y:S03]  /*22820*/  LDC R6, c[0x0][0x430] ;  /* 0x00010c00ff067b82 */ /* 0x000e660000000800 */
[----:B------:R-:W3:Y:S04]  /*22830*/  LDL R8, [R1+0x30] ;  /* 0x0000300001087983 */ /* 0x000ee80000100800 */
[----:B0-----:R-:W4:Y:S01]  /*22840*/  LDL R7, [R1+0x10] ;  /* 0x0000100001077983 */ /* 0x001f220000100800 */
        /* <DEDUP_REMOVED lines=15> */
[--C-:B------:R-:W-:Y:S01]  /*22940*/  IMAD.MOV R9, RZ, RZ, -R2.reuse ;  /* 0x000000ffff097224 */ /* 0x100fe200078e0a02 */
[----:B------:R-:W-:-:S03]  /*22950*/  SHF.R.S32.HI R3, RZ, 0x1f, R2 ;  /* 0x0000001fff037819 */ /* 0x000fc60000011402 */
[----:B------:R-:W-:Y:S02]  /*22960*/  IMAD R9, R6, R9, R4 ;  /* 0x0000000906097224 */ /* 0x000fe400078e0204 */
        /* <DEDUP_REMOVED lines=8> */
[----:B------:R-:W-:-:S05]  /*229f0*/  VIADD R25, R10, 0x1 ;  /* 0x000000010a197836 */ /* 0x000fca0000000000 */
        /* <DEDUP_REMOVED lines=11> */
.L_x_11660:
[----:B------:R-:W-:Y:S01]  /*22ab0*/  IMAD R5, R25, 0x8, R23 ;  /* 0x0000000819057824 */ /* 0x000fe200078e0217 */
[----:B------:R-:W-:Y:S01]  /*22ac0*/  SHF.L.U32 R0, R2, 0x1f, RZ ;  /* 0x0000001f02007819 */ /* 0x000fe200000006ff */
[----:B------:R-:W-:Y:S03]  /*22ad0*/  BSSY B1, `(.L_x_11661) ;  /* 0x0000003000017945 */ /* 0x000fe60003800000 */
[----:B------:R-:W0:Y:S02]  /*22ae0*/  SYNCS.PHASECHK.TRANS64.TRYWAIT P0, [R5+URZ+0x2d840], R0 ;  /* 0x02d84000050075a7 */ /* 0x000e24000800017f */
[----:B0-----:R-:W-:Y:S05]  /*22af0*/  @!P0 BRA `(.L_x_11662) ;  /* 0x0000004000c48947 */ /* 0x001fea0003800000 */
.L_x_11784:
[----:B------:R-:W-:Y:S05]  /*22b00*/  BSYNC B1 ;  /* 0x0000000000017941 */ /* 0x000fea0003800000 */
.L_x_11661:
[----:B------:R-:W2:Y:S04]  /*22b10*/  LDL R6, [R1+0xc] ;  /* 0x00000c0001067983 */ /* 0x000ea80000100800 */
[----:B------:R-:W3:Y:S01]  /*22b20*/  LDL R4, [R1+0x14] ;  /* 0x0000140001047983 */ /* 0x000ee20000100800 */
[----:B------:R-:W-:Y:S01]  /*22b30*/  SHF.R.S32.HI R28, RZ, 0x1f, R9 ;  /* 0x0000001fff1c7819 */ /* 0x000fe20000011409 */
[----:B------:R-:W-:Y:S01]  /*22b40*/  ULDC.64 UR4, c[0x0][0x300] ;  /* 0x0000c00000047ab9 */ /* 0x000fe20000000a00 */
[C---:B------:R-:W-:Y:S01]  /*22b50*/  LOP3.LUT P5, RZ, R22.reuse, 0x2, RZ, 0xc0, !PT ;  /* 0x0000000216ff7812 */ /* 0x040fe200078ac0ff */
        /* <DEDUP_REMOVED lines=50> */
.L_x_11794:
        /* <DEDUP_REMOVED lines=11> */
.L_x_11664:
        /* <DEDUP_REMOVED lines=11> */
.L_x_11665:
[----:B------:R1:W-:Y:S01]  /*22fe0*/  SYNCS.ARRIVE.TRANS64.A1T0 RZ, [R5+URZ+0x2d830], RZ ;  /* 0x02d830ff05ff79a7 */ /* 0x0003e2000810003f */
[----:B------:R-:W-:Y:S05]  /*22ff0*/  @!P5 BRA `(.L_x_11666) ;  /* 0x000000000004d947 */ /* 0x000fea0003800000 */
[----:B------:R-:W-:Y:S01]  /*23000*/  BPT.TRAP 0x1 ;  /* 0x000000040000795c */ /* 0x000fe20000300000 */
.L_x_11666:
[----:B------:R-:W-:Y:S01]  /*23010*/  SHF.L.U32 R2, R20, 0x1f, RZ ;  /* 0x0000001f14027819 */ /* 0x000fe200000006ff */
[----:B-1----:R-:W-:Y:S01]  /*23020*/  IMAD R5, R10, 0x8, R23 ;  /* 0x000000080a057824 */ /* 0x002fe200078e0217 */
[----:B------:R-:W-:Y:S03]  /*23030*/  BSSY B1, `(.L_x_11667) ;  /* 0x0000003000017945 */ /* 0x000fe60003800000 */
[----:B------:R-:W1:Y:S02]  /*23040*/  SYNCS.PHASECHK.TRANS64.TRYWAIT P0, [R5+URZ+0x2d860], R2 ;  /* 0x02d86002050075a7 */ /* 0x000e64000800017f */
[----:B-1----:R-:W-:Y:S05]  /*23050*/  @!P0 BRA `(.L_x_11668) ;  /* 0x0000004000d48947 */ /* 0x002fea0003800000 */
.L_x_11795:
[----:B------:R-:W-:Y:S05]  /*23060*/  BSYNC B1 ;  /* 0x0000000000017941 */ /* 0x000fea0003800000 */
.L_x_11667:
        /* <DEDUP_REMOVED lines=45> */
.L_x_11805:
        /* <DEDUP_REMOVED lines=32> */
.L_x_11670:
        /* <DEDUP_REMOVED lines=12> */
.L_x_11671:
[----:B------:R-:W2:Y:S01]  /*23600*/  LDL R2, [R1+0x28] ;  /* 0x0000280001027983 */ /* 0x000ea20000100800 */
[----:B------:R1:W-:Y:S01]  /*23610*/  SYNCS.ARRIVE.TRANS64.A1T0 RZ, [R5+URZ+0x2d850], RZ ;  /* 0x02d850ff05ff79a7 */ /* 0x0003e2000810003f */
[----:B------:R-:W-:Y:S02]  /*23620*/  VIADD R0, R26, 0xffffffff ;  /* 0xffffffff1a007836 */ /* 0x000fe40000000000 */
[----:B------:R1:W5:Y:S01]  /*23630*/  LDL R20, [R1] ;  /* 0x0000000001147983 */ /* 0x0003620000100800 */
[----:B------:R-:W-:-:S03]  /*23640*/  IMAD.MOV.U32 R10, RZ, RZ, R25 ;  /* 0x000000ffff0a7224 */ /* 0x000fc600078e0019 */
[----:B------:R1:W-:Y:S01]  /*23650*/  STL [R1+0x8], R26 ;  /* 0x0000081a01007387 */ /* 0x0003e20000100800 */
[----:B--2---:R-:W-:-:S13]  /*23660*/  ISETP.GT.AND P0, PT, R26, R2, PT ;  /* 0x000000021a00720c */ /* 0x004fda0003f04270 */
[----:B-1----:R-:W-:Y:S05]  /*23670*/  @P0 BRA `(.L_x_11672) ;  /* 0xfffffff000640947 */ /* 0x002fea000383ffff */
.L_x_11659:
[----:B------:R-:W-:Y:S05]  /*23680*/  BSYNC B0 ;  /* 0x0000000000007941 */ /* 0x000fea0003800000 */
.L_x_11658:
[----:B------:R-:W1:Y:S01]  /*23690*/  S2R R2, SR_TID.X ;  /* 0x0000000000027919 */ /* 0x000e620000002100 */
[----:B------:R-:W-:Y:S01]  /*236a0*/  BSSY B0, `(.L_x_11673) ;  /* 0x0000010000007945 */ /* 0x000fe20003800000 */
        /* <DEDUP_REMOVED lines=12> */
[----:B0-----:R-:W0:Y:S01]  /*23770*/  POPC R7, R4 ;  /* 0x0000000400077309 */ /* 0x001e220000000000 */
[----:B--2---:R-:W0:Y:S02]  /*23780*/  SHFL.IDX PT, R0, R3, R0, 0x1f ;  /* 0x00001f0003007589 */ /* 0x004e2400000e0000 */
[----:B0-----:R-:W-:-:S07]  /*23790*/  IADD3 R16, R0, UR37, R7 ;  /* 0x0000002500107c10 */ /* 0x001fce000fffe007 */
.L_x_11674:
[----:B------:R-:W-:Y:S05]  /*237a0*/  BSYNC B0 ;  /* 0x0000000000007941 */ /* 0x000fea0003800000 */
.L_x_11673:
[----:B------:R-:W-:-:S05]  /*237b0*/  IMAD.U32 R0, RZ, RZ, UR38 ;  /* 0x00000026ff007e24 */ /* 0x000fca000f8e00ff */
[----:B------:R-:W-:-:S13]  /*237c0*/  ISETP.NE.AND P0, PT, R0, 0x3, PT ;  /* 0x000000030000780c */ /* 0x000fda0003f05270 */
[----:B------:R-:W-:Y:S05]  /*237d0*/  @!P0 BRA `(.L_x_11675) ;  /* 0x0000000000048947 */ /* 0x000fea0003800000 */
[----:B------:R-:W-:Y:S01]  /*237e0*/  BPT.TRAP 0x1 ;  /* 0x000000040000795c */ /* 0x000fe20000300000 */
.L_x_11675:
        /* <DEDUP_REMOVED lines=8> */
.L_x_11806:
[----:B------:R-:W-:Y:S05]  /*23870*/  BSYNC B0 ;  /* 0x0000000000007941 */ /* 0x000fea0003800000 */
.L_x_11676:
        /* <DEDUP_REMOVED lines=51> */
.L_x_11816:
        /* <DEDUP_REMOVED lines=13> */
.L_x_11679:
        /* <DEDUP_REMOVED lines=11> */
.L_x_11680:
        /* <DEDUP_REMOVED lines=8> */
.L_x_11639:
[----:B------:R-:W-:Y:S05]  /*23db0*/  BSYNC B7 ;  /* 0x0000000000077941 */ /* 0x000fea0003800000 */
.L_x_11637:
[----:B------:R-:W-:-:S13]  /*23dc0*/  LOP3.LUT P0, RZ, R22, 0x10, RZ, 0xc0, !PT ;  /* 0x0000001016ff7812 */ /* 0x000fda000780c0ff */
[----:B------:R-:W-:Y:S05]  /*23dd0*/  @!P0 BRA `(.L_x_11681) ;  /* 0x0000000000248947 */ /* 0x000fea0003800000 */
[----:B------:R-:W-:Y:S05]  /*23de0*/  WARPSYNC.ALL ;  /* 0x0000000000007948 */ /* 0x000fea0003800000 */
[----:B------:R-:W3:Y:S08]  /*23df0*/  S2UR UR5, SR_CgaCtaId ;  /* 0x00000000000579c3 */ /* 0x000ef00000008800 */
[----:B------:R-:W-:Y:S06]  /*23e00*/  BAR.SYNC.DEFER_BLOCKING 0x5, 0x200 ;  /* 0x0148000000007b1d */ /* 0x000fec0000010000 */
[----:B------:R-:W-:-:S02]  /*23e10*/  UMOV UR4, 0x400 ;  /* 0x0000040000047882 */ /* 0x000fc40000000000 */
[----:B---3--:R-:W-:-:S06]  /*23e20*/  ULEA UR4, UR5, UR4, 0x18 ;  /* 0x0000000405047291 */ /* 0x008fcc000f8ec03f */
[----:B------:R-:W-:-:S05]  /*23e30*/  IMAD.U32 R23, RZ, RZ, UR4 ;  /* 0x00000004ff177e24 */ /* 0x000fca000f8e00ff */
[----:B------:R3:W4:Y:S01]  /*23e40*/  LDS.128 R16, [R23+0x2d8d0] ;  /* 0x02d8d00017107984 */ /* 0x0007220000000c00 */
[----:B------:R-:W-:Y:S06]  /*23e50*/  BAR.ARV 0x4, 0x200 ;  /* 0x0108000000007b1d */ /* 0x000fec0000002000 */
[----:B------:R-:W-:Y:S05]  /*23e60*/  BRA `(.L_x_11682) ;  /* 0x0000000800cc7947 */ /* 0x000fea0003800000 */
.L_x_11681:
        /* <DEDUP_REMOVED lines=8> */
[----:B--2---:R-:W0:Y:S02]  /*23ef0*/  @!P1 LDC.64 R2, c[0x0][0xc80] ;  /* 0x00032000ff029b82 */ /* 0x004e240000000a00 */
        /* <DEDUP_REMOVED lines=27> */
.L_x_11826:
[----:B------:R-:W-:Y:S02]  /*240b0*/  ULDC UR4, c[0x0][0xc38] ;  /* 0x00030e0000047ab9 */ /* 0x000fe40000000800 */
[----:B------:R-:W-:-:S04]  /*240c0*/  IMAD.U32 R4, RZ, RZ, UR4 ;  /* 0x00000004ff047e24 */ /* 0x000fc8000f8e00ff */
[----:B-1----:R-:W-:-:S04]  /*240d0*/  IMAD R5, R14, R4, RZ ;  /* 0x000000040e057224 */ /* 0x002fc800078e02ff */
[----:B------:R-:W-:-:S05]  /*240e0*/  IMAD.IADD R16, R16, 0x1, R5 ;  /* 0x0000000110107824 */ /* 0x000fca00078e0205 */
[----:B------:R-:W-:-:S13]  /*240f0*/  ISETP.GT.AND P6, PT, R16, R0, PT ;  /* 0x000000001000720c */ /* 0x000fda0003fc4270 */
[----:B------:R-:W-:Y:S05]  /*24100*/  @P6 BRA `(.L_x_11684) ;  /* 0x00000000009c6947 */ /* 0x000fea0003800000 */
.L_x_11689:
        /* <DEDUP_REMOVED lines=14> */
.L_x_11687:
[----:B------:R-:W-:Y:S05]  /*241f0*/  BSYNC B0 ;  /* 0x0000000000007941 */ /* 0x000fea0003800000 */
.L_x_11686:
        /* <DEDUP_REMOVED lines=18> */
.L_x_11834:
[----:B------:R-:W-:Y:S02]  /*24320*/  ULDC UR4, c[0x0][0xc38] ;  /* 0x00030e0000047ab9 */ /* 0x000fe40000000800 */
[----:B------:R-:W-:-:S04]  /*24330*/  IMAD.U32 R4, RZ, RZ, UR4 ;  /* 0x00000004ff047e24 */ /* 0x000fc8000f8e00ff */
[----:B-1----:R-:W-:-:S04]  /*24340*/  IMAD R5, R14, R4, RZ ;  /* 0x000000040e057224 */ /* 0x002fc800078e02ff */
[----:B------:R-:W-:-:S05]  /*24350*/  IMAD.IADD R16, R5, 0x1, R16 ;  /* 0x0000000105107824 */ /* 0x000fca00078e0210 */
[----:B------:R-:W-:-:S13]  /*24360*/  ISETP.GT.AND P6, PT, R16, R0, PT ;  /* 0x000000001000720c */ /* 0x000fda0003fc4270 */
[----:B------:R-:W-:Y:S05]  /*24370*/  @!P6 BRA `(.L_x_11689) ;  /* 0xfffffffc0064e947 */ /* 0x000fea000383ffff */
.L_x_11684:
        /* <DEDUP_REMOVED lines=8> */
.L_x_11838:
[----:B------:R-:W-:Y:S01]  /*24400*/  ISETP.NE.AND P0, PT, R5, RZ, PT ;  /* 0x000000ff0500720c */ /* 0x000fe20003f05270 */
[----:B------:R-:W-:-:S12]  /*24410*/  IMAD.MOV.U32 R5, RZ, RZ, RZ ;  /* 0x000000ffff057224 */ /* 0x000fd800078e00ff */
[----:B------:R-:W-:Y:S05]  /*24420*/  @!P0 BRA `(.L_x_11691) ;  /* 0x0000000000108947 */ /* 0x000fea0003800000 */
[----:B------:R-:W-:Y:S01]  /*24430*/  UMOV UR4, 0xffffffff ;  /* 0xffffffff00047882 */ /* 0x000fe20000000000 */
[----:B------:R-:W-:Y:S02]  /*24440*/  VIADD R12, R6, 0xffffffff ;  /* 0xffffffff060c7836 */ /* 0x000fe40000000000 */
[----:B------:R-:W-:Y:S05]  /*24450*/  BRA.DIV UR4, `(.L_x_11692) ;  /* 0x0000004204f87947 */ /* 0x000fea000b800000 */
[----:B------:R3:W4:Y:S02]  /*24460*/  SHFL.IDX PT, R5, R3, R12, 0x1f ;  /* 0x00001f0c03057589 */ /* 0x00072400000e0000 */
.L_x_11691:
[----:B01-3--:R-:W0:Y:S01]  /*24470*/  LDC.64 R2, c[0x0][0xc90] ;  /* 0x00032400ff027b82 */ /* 0x00be220000000a00 */
[----:B------:R-:W-:-:S04]  /*24480*/  IMAD.IADD R19, R6, 0x1, R19 ;  /* 0x0000000106137824 */ /* 0x000fc800078e0213 */
[----:B0-----:R-:W-:-:S05]  /*24490*/  IMAD.WIDE R2, R19, 0x4, R2 ;  /* 0x0000000413027825 */ /* 0x001fca00078e0202 */
[----:B------:R0:W2:Y:S01]  /*244a0*/  LDG.E R7, desc[UR54][R2.64] ;  /* 0x0000003602077981 */ /* 0x0000a2000c1e1900 */
[----:B----4-:R-:W-:Y:S02]  /*244b0*/  IMAD R16, R5, R4, R16 ;  /* 0x0000000405107224 */ /* 0x010fe400078e0210 */
[----:B0-----:R-:W-:Y:S02]  /*244c0*/  IMAD.MOV.U32 R2, RZ, RZ, RZ ;  /* 0x000000ffff027224 */ /* 0x001fe400078e00ff */
[----:B--2---:R-:W-:-:S05]  /*244d0*/  IMAD R6, R17, R7, RZ ;  /* 0x0000000711067224 */ /* 0x004fca00078e02ff */
        /* <DEDUP_REMOVED lines=40> */
[----:B------:R-:W-:-:S05]  /*24760*/  IABS R3, R5 ;  /* 0x0000000500037213 */ /* 0x000fca0000000000 */
[----:B------:R-:W-:-:S04]  /*24770*/  IMAD.HI.U32 R2, R2, R3, RZ ;  /* 0x0000000302027227 */ /* 0x000fc800078e00ff */
[----:B------:R-:W-:Y:S01]  /*24780*/  IMAD R6, R2, R6, R3 ;  /* 0x0000000602067224 */ /* 0x000fe200078e0203 */
[C---:B------:R-:W-:Y:S01]  /*24790*/  LOP3.LUT R3, R5.reuse, R4, RZ, 0x3c, !PT ;  /* 0x0000000405037212 */ /* 0x040fe200078e3cff */
[----:B------:R-:W-:-:S03]  /*247a0*/  IMAD.IADD R5, R5, 0x1, R0 ;  /* 0x0000000105057824 */ /* 0x000fc600078e0200 */
        /* <DEDUP_REMOVED lines=14> */
.L_x_11685:
[----:B------:R-:W-:Y:S01]  /*24890*/  UMOV UR4, URZ ;  /* 0x0000003f00047c82 */ /* 0x000fe20008000000 */
[----:B------:R-:W-:Y:S01]  /*248a0*/  UMOV UR5, URZ ;  /* 0x0000003f00057c82 */ /* 0x000fe20008000000 */
[----:B------:R-:W-:Y:S01]  /*248b0*/  ULDC UR6, c[0x0][0xc3c] ;  /* 0x00030f0000067ab9 */ /* 0x000fe20000000800 */
[----:B------:R-:W-:Y:S02]  /*248c0*/  IMAD.MOV.U32 R16, RZ, RZ, R0 ;  /* 0x000000ffff107224 */ /* 0x000fe400078e0000 */
[----:B------:R-:W-:Y:S02]  /*248d0*/  IMAD.U32 R17, RZ, RZ, UR4 ;  /* 0x00000004ff117e24 */ /* 0x000fe4000f8e00ff */
[----:B------:R-:W-:Y:S02]  /*248e0*/  IMAD.U32 R18, RZ, RZ, UR5 ;  /* 0x00000005ff127e24 */ /* 0x000fe4000f8e00ff */
[----:B------:R-:W-:-:S07]  /*248f0*/  IMAD.U32 R19, RZ, RZ, UR6 ;  /* 0x00000006ff137e24 */ /* 0x000fce000f8e00ff */
.L_x_11693:
        /* <DEDUP_REMOVED lines=10> */
.L_x_11682:
[----:B------:R-:W-:Y:S02]  /*249a0*/  ULDC UR4, c[0x0][0xc3c] ;  /* 0x00030f0000047ab9 */ /* 0x000fe40000000800 */
[----:B----4-:R-:W-:-:S13]  /*249b0*/  ISETP.GE.AND P0, PT, R19, UR4, PT ;  /* 0x0000000413007c0c */ /* 0x010fda000bf06270 */
[----:B------:R-:W-:Y:S05]  /*249c0*/  @!P0 BRA `(.L_x_11694) ;  /* 0xffffff9c00188947 */ /* 0x000fea000383ffff */
[----:B------:R-:W-:Y:S05]  /*249d0*/  BSYNC B8 ;  /* 0x0000000000087941 */ /* 0x000fea0003800000 */
.L_x_11577:
[----:B0-----:R-:W4:Y:S01]  /*249e0*/  LDL.LU R0, [R1+0x4c] ;  /* 0x00004c0001007983 */ /* 0x001f220000300800 */
[----:B------:R-:W-:Y:S01]  /*249f0*/  BSSY B0, `(.L_x_11695) ;  /* 0x000000b000007945 */ /* 0x000fe20003800000 */
[----:B------:R-:W0:Y:S01]  /*24a00*/  S2R R5, SR_CgaCtaId ;  /* 0x0000000000057919 */ /* 0x000e220000008800 */
[----:B----4-:R-:W-:-:S05]  /*24a10*/  VIADD R0, R0, 0x1 ;  /* 0x0000000100007836 */ /* 0x010fca0000000000 */
[----:B--2---:R-:W-:-:S04]  /*24a20*/  LEA.HI R2, R0, R0, RZ, 0x1 ;  /* 0x0000000000027211 */ /* 0x004fc800078f08ff */
[----:B------:R-:W-:Y:S02]  /*24a30*/  LOP3.LUT R3, R2, 0xfffffffe, RZ, 0xc0, !PT ;  /* 0xfffffffe02037812 */ /* 0x000fe400078ec0ff */
[----:B------:R-:W-:-:S03]  /*24a40*/  MOV R2, 0x400 ;  /* 0x0000040000027802 */ /* 0x000fc60000000f00 */
[----:B------:R-:W-:Y:S01]  /*24a50*/  IMAD.IADD R0, R0, 0x1, -R3 ;  /* 0x0000000100007824 */ /* 0x000fe200078e0a03 */
[----:B0-----:R-:W-:-:S04]  /*24a60*/  LEA R5, R5, R2, 0x18 ;  /* 0x0000000205057211 */ /* 0x001fc800078ec0ff */
[----:B------:R-:W-:-:S04]  /*24a70*/  SHF.L.U32 R0, R0, 0x1f, RZ ;  /* 0x0000001f00007819 */ /* 0x000fc800000006ff */
[----:B------:R-:W0:Y:S02]  /*24a80*/  SYNCS.PHASECHK.TRANS64.TRYWAIT P0, [R5+URZ+0x2d820], R0 ;  /* 0x02d82000050075a7 */ /* 0x000e24000800017f */
[----:B0-----:R-:W-:Y:S05]  /*24a90*/  @!P0 BRA `(.L_x_11696) ;  /* 0x0000003c00908947 */ /* 0x001fea0003800000 */
.L_x_11841:
[----:B------:R-:W-:Y:S05]  /*24aa0*/  BSYNC B0 ;  /* 0x0000000000007941 */ /* 0x000fea0003800000 */
.L_x_11695:
[----:B------:R-:W-:-:S03]  /*24ab0*/  UMOV UR4, 0xffffffff ;  /* 0xffffffff00047882 */ /* 0x000fc60000000000 */
[----:B------:R-:W-:Y:S05]  /*24ac0*/  BRA.DIV UR4, `(.L_x_11697) ;  /* 0x0000003e04987947 */ /* 0x000fea000b800000 */
[----:B0-----:R-:W0:Y:S02]  /*24ad0*/  S2R R0, SR_TID.X ;  /* 0x0000000000007919 */ /* 0x001e240000002100 */
[----:B0-----:R-:W-:-:S04]  /*24ae0*/  SHF.R.U32.HI R0, RZ, 0x5, R0 ;  /* 0x00000005ff007819 */ /* 0x001fc80000011600 */
[----:B------:R-:W-:-:S05]  /*24af0*/  LOP3.LUT R0, R0, 0x3, RZ, 0xc0, !PT ;  /* 0x0000000300007812 */ /* 0x000fca00078ec0ff */
[----:B------:R0:W2:Y:S02]  /*24b00*/  SHFL.IDX PT, R14, R0, RZ, 0x1f ;  /* 0x00001fff000e7589 */ /* 0x0000a400000e0000 */
.L_x_11844:
[----:B--2---:R-:W-:-:S13]  /*24b10*/  ISETP.NE.AND P0, PT, R14, RZ, PT ;  /* 0x000000ff0e00720c */ /* 0x004fda0003f05270 */
[----:B------:R-:W-:Y:S05]  /*24b20*/  @P0 BRA `(.L_x_11351) ;  /* 0x0000000000900947 */ /* 0x000fea0003800000 */
[----:B------:R-:W-:-:S03]  /*24b30*/  UMOV UR4, 0xffffffff ;  /* 0xffffffff00047882 */ /* 0x000fc60000000000 */
[----:B------:R-:W-:Y:S05]  /*24b40*/  BRA.DIV UR4, `(.L_x_11698) ;  /* 0x0000003e04ac7947 */ /* 0x000fea000b800000 */
[----:B------:R-:W-:-:S13]  /*24b50*/  ELECT P6, URZ, PT ;  /* 0x00000000003f782f */ /* 0x000fda00038c0000 */
.L_x_11847:
[----:B------:R-:W-:Y:S05]  /*24b60*/  @!P6 BRA `(.L_x_11351) ;  /* 0x000000000080e947 */ /* 0x000fea0003800000 */
[----:B------:R-:W-:-:S06]  /*24b70*/  ULOP3.LUT UR4, UR36, 0x2, URZ, 0xfc, !UPT ;  /* 0x0000000224047892 */ /* 0x000fcc000f8efc3f */
[----:B0-----:R-:W-:-:S05]  /*24b80*/  IMAD.U32 R0, RZ, RZ, UR4 ;  /* 0x00000004ff007e24 */ /* 0x001fca000f8e00ff */
[----:B------:R-:W-:-:S13]  /*24b90*/  ISETP.NE.AND P0, PT, R0, 0x3, PT ;  /* 0x000000030000780c */ /* 0x000fda0003f05270 */
[----:B------:R-:W-:Y:S05]  /*24ba0*/  @!P0 BRA `(.L_x_11699) ;  /* 0x0000000000048947 */ /* 0x000fea0003800000 */
[----:B------:R-:W-:Y:S01]  /*24bb0*/  BPT.TRAP 0x1 ;  /* 0x000000040000795c */ /* 0x000fe20000300000 */
.L_x_11699:
[----:B------:R-:W2:Y:S01]  /*24bc0*/  LDL R0, [R1] ;  /* 0x0000000001007983 */ /* 0x000ea20000100800 */
[C---:B------:R-:W-:Y:S02]  /*24bd0*/  IMAD R3, R25.reuse, 0x8, R5 ;  /* 0x0000000819037824 */ /* 0x040fe400078e0205 */
[----:B------:R-:W-:-:S05]  /*24be0*/  VIADD R25, R25, 0x1 ;  /* 0x0000000119197836 */ /* 0x000fca0000000000 */
[----:B------:R-:W-:Y:S02]  /*24bf0*/  ISETP.NE.AND P2, PT, R25, 0x2, PT ;  /* 0x000000021900780c */ /* 0x000fe40003f45270 */
[----:B--2---:R-:W-:Y:S02]  /*24c00*/  SHF.L.U32 R2, R0, 0x1f, RZ ;  /* 0x0000001f00027819 */ /* 0x004fe400000006ff */
[----:B------:R-:W-:Y:S02]  /*24c10*/  SEL R0, RZ, 0x1, P2 ;  /* 0x00000001ff007807 */ /* 0x000fe40001000000 */
[----:B------:R-:W0:Y:S02]  /*24c20*/  SYNCS.PHASECHK.TRANS64.TRYWAIT P1, [R3+URZ+0x2d840], R2 ;  /* 0x02d84002030075a7 */ /* 0x000e24000802017f */
[----:B0-----:R-:W-:Y:S05]  /*24c30*/  @!P1 BRA `(.L_x_11700) ;  /* 0x0000003c00909947 */ /* 0x001fea0003800000 */
.L_x_11848:
[----:B------:R-:W2:Y:S01]  /*24c40*/  LDL.LU R4, [R1] ;  /* 0x0000000001047983 */ /* 0x000ea20000300800 */
[----:B------:R-:W-:Y:S02]  /*24c50*/  SEL R25, R25, RZ, P2 ;  /* 0x000000ff19197207 */ /* 0x000fe40001000000 */
[----:B--2---:R-:W-:Y:S01]  /*24c60*/  LOP3.LUT R0, R4, R0, RZ, 0x3c, !PT ;  /* 0x0000000004007212 */ /* 0x004fe200078e3cff */
[----:B------:R-:W-:Y:S06]  /*24c70*/  @!P0 BRA `(.L_x_11701) ;  /* 0x0000000000048947 */ /* 0x000fec0003800000 */
[----:B------:R-:W-:Y:S01]  /*24c80*/  BPT.TRAP 0x1 ;  /* 0x000000040000795c */ /* 0x000fe20000300000 */
.L_x_11701:
[----:B------:R-:W-:Y:S01]  /*24c90*/  IMAD R25, R25, 0x8, R5 ;  /* 0x0000000819197824 */ /* 0x000fe200078e0205 */
[----:B------:R-:W-:-:S04]  /*24ca0*/  SHF.L.U32 R0, R0, 0x1f, RZ ;  /* 0x0000001f00007819 */ /* 0x000fc800000006ff */
[----:B------:R-:W2:Y:S02]  /*24cb0*/  SYNCS.PHASECHK.TRANS64.TRYWAIT P1, [R25+URZ+0x2d840], R0 ;  /* 0x02d84000190075a7 */ /* 0x000ea4000802017f */
[----:B--2---:R-:W-:Y:S05]  /*24cc0*/  @!P1 BRA `(.L_x_11702) ;  /* 0x0000003c00809947 */ /* 0x004fea0003800000 */
.L_x_11849:
[----:B------:R-:W-:Y:S05]  /*24cd0*/  @!P0 BRA `(.L_x_11703) ;  /* 0x0000000000048947 */ /* 0x000fea0003800000 */
[----:B------:R-:W-:Y:S01]  /*24ce0*/  BPT.TRAP 0x1 ;  /* 0x000000040000795c */ /* 0x000fe20000300000 */
.L_x_11703:
[----:B------:R-:W4:Y:S02]  /*24cf0*/  SYNCS.PHASECHK.TRANS64.TRYWAIT P1, [R3+URZ+0x2d860], R2 ;  /* 0x02d86002030075a7 */ /* 0x000f24000802017f */
[----:B----4-:R-:W-:Y:S05]  /*24d00*/  @!P1 BRA `(.L_x_11704) ;  /* 0x0000003c00849947 */ /* 0x010fea0003800000 */
.L_x_11850:
[----:B------:R-:W-:Y:S05]  /*24d10*/  @!P0 BRA `(.L_x_11705) ;  /* 0x0000000000048947 */ /* 0x000fea0003800000 */
[----:B------:R-:W-:Y:S01]  /*24d20*/  BPT.TRAP 0x1 ;  /* 0x000000040000795c */ /* 0x000fe20000300000 */
.L_x_11705:
[----:B------:R0:W0:Y:S02]  /*24d30*/  SYNCS.PHASECHK.TRANS64.TRYWAIT P0, [R25+URZ+0x2d860], R0 ;  /* 0x02d86000190075a7 */ /* 0x000024000800017f */
[----:B0-----:R-:W-:Y:S05]  /*24d40*/  @!P0 NANOSLEEP.SYNCS 0x989680 ;  /* 0x009896800000895d */ /* 0x001fea0003900000 */
[----:B------:R-:W0:Y:S02]  /*24d50*/  @!P0 SYNCS.PHASECHK.TRANS64 P0, [R25+URZ+0x2d860], R0 ;  /* 0x02d86000190085a7 */ /* 0x000e24000800007f */
[----:B0-----:R-:W-:Y:S05]  /*24d60*/  @!P0 BRA `(.L_x_11705) ;  /* 0xfffffffc00f08947 */ /* 0x001fea000383ffff */
.L_x_11351:
[----:B------:R-:W-:Y:S05]  /*24d70*/  BSYNC B9 ;  /* 0x0000000000097941 */ /* 0x000fea0003800000 */
.L_x_11348:
[----:B------:R-:W-:Y:S05]  /*24d80*/  EXIT ;  /* 0x000000000000794d */ /* 0x000fea0003800000 */
.L_x_11375:
[----:B0-----:R0:W1:Y:S02]  /*24d90*/  SYNCS.PHASECHK.TRANS64.TRYWAIT P4, [R35+URZ+0x2d890], R86 ;  /* 0x02d89056230075a7 */ /* 0x001064000808017f */
[----:B-1----:R-:W-:Y:S05]  /*24da0*/  @!P4 NANOSLEEP.SYNCS 0x989680 ;  /* 0x009896800000c95d */ /* 0x002fea0003900000 */
[----:B------:R-:W1:Y:S02]  /*24db0*/  @!P4 SYNCS.PHASECHK.TRANS64 P4, [R35+URZ+0x2d890], R86 ;  /* 0x02d890562300c5a7 */ /* 0x000e64000808007f */
[----:B-1----:R-:W-:Y:S05]  /*24dc0*/  @!P4 BRA `(.L_x_11375) ;  /* 0xfffffffc00f0c947 */ /* 0x002fea000383ffff */
[----:B------:R-:W-:Y:S05]  /*24dd0*/  BRA `(.L_x_11706) ;  /* 0xfffffde400c47947 */ /* 0x000fea000383ffff */
.L_x_11376:
        /* <DEDUP_REMOVED lines=8> */
.L_x_11708:
[----:B------:R-:W-:Y:S05]  /*24e60*/  BSYNC B1 ;  /* 0x0000000000017941 */ /* 0x000fea0003800000 */
.L_x_11707:
        /* <DEDUP_REMOVED lines=8> */
.L_x_11709:
[----:B------:R-:W-:Y:S01]  /*24ef0*/  IMAD.MOV.U32 R11, RZ, RZ, R14 ;  /* 0x000000ffff0b7224 */ /* 0x000fe200078e000e */
[----:B------:R-:W-:Y:S06]  /*24f00*/  BRA `(.L_x_11710) ;  /* 0xfffffde4008c7947 */ /* 0x000fec000383ffff */
.L_x_11404:
[----:B0-----:R0:W1:Y:S02]  /*24f10*/  SYNCS.PHASECHK.TRANS64.TRYWAIT P4, [R35+URZ+0x2d890], R86 ;  /* 0x02d89056230075a7 */ /* 0x001064000808017f */
[----:B-1----:R-:W-:Y:S05]  /*24f20*/  @!P4 NANOSLEEP.SYNCS 0x989680 ;  /* 0x009896800000c95d */ /* 0x002fea0003900000 */
[----:B------:R-:W1:Y:S02]  /*24f30*/  @!P4 SYNCS.PHASECHK.TRANS64 P4, [R35+URZ+0x2d890], R86 ;  /* 0x02d890562300c5a7 */ /* 0x000e64000808007f */
[----:B-1----:R-:W-:Y:S05]  /*24f40*/  @!P4 BRA `(.L_x_11404) ;  /* 0xfffffffc00f0c947 */ /* 0x002fea000383ffff */
[----:B------:R-:W-:Y:S05]  /*24f50*/  BRA `(.L_x_11711) ;  /* 0xfffffe0000b47947 */ /* 0x000fea000383ffff */
.L_x_11405:
        /* <DEDUP_REMOVED lines=8> */
.L_x_11713:
[----:B------:R-:W-:Y:S05]  /*24fe0*/  BSYNC B1 ;  /* 0x0000000000017941 */ /* 0x000fea0003800000 */
.L_x_11712:
        /* <DEDUP_REMOVED lines=8> */
.L_x_11714:
[----:B------:R-:W-:Y:S01]  /*25070*/  IMAD.MOV.U32 R90, RZ, RZ, R14 ;  /* 0x000000ffff5a7224 */ /* 0x000fe200078e000e */
[----:B------:R-:W-:Y:S06]  /*25080*/  BRA `(.L_x_11715) ;  /* 0xfffffe00007c7947 */ /* 0x000fec000383ffff */
.L_x_11418:
[----:B0-----:R0:W1:Y:S02]  /*25090*/  SYNCS.PHASECHK.TRANS64.TRYWAIT P3, [R35+URZ+0x2d890], R86 ;  /* 0x02d89056230075a7 */ /* 0x001064000806017f */
[----:B-1----:R-:W-:Y:S05]  /*250a0*/  @!P3 NANOSLEEP.SYNCS 0x989680 ;  /* 0x009896800000b95d */ /* 0x002fea0003900000 */
[----:B------:R-:W1:Y:S02]  /*250b0*/  @!P3 SYNCS.PHASECHK.TRANS64 P3, [R35+URZ+0x2d890], R86 ;  /* 0x02d890562300b5a7 */ /* 0x000e64000806007f */
[----:B-1----:R-:W-:Y:S05]  /*250c0*/  @!P3 BRA `(.L_x_11418) ;  /* 0xfffffffc00f0b947 */ /* 0x002fea000383ffff */
[----:B------:R-:W-:Y:S05]  /*250d0*/  BRA `(.L_x_11716) ;  /* 0xfffffe1800b07947 */ /* 0x000fea000383ffff */
.L_x_11419:
[----:B------:R-:W-:Y:S01]  /*250e0*/  BSSY B1, `(.L_x_11717) ;  /* 0x0000007000017945 */ /* 0x000fe20003800000 */
[----:B------:R-:W-:Y:S02]  /*250f0*/  IMAD.MOV.U32 R12, RZ, RZ, RZ ;  /* 0x000000ffff0c7224 */ /* 0x000fe400078e00ff */
[----:B------:R-:W-:Y:S02]  /*25100*/  IMAD.MOV.U32 R11, RZ, RZ, 0x1e1f ;  /* 0x00001e1fff0b7424 */ /* 0x000fe400078e00ff */
[----:B------:R-:W-:-:S07]  /*25110*/  IMAD.MOV.U32 R15, RZ, RZ, -0x1 ;  /* 0xffffffffff0f7424 */ /* 0x000fce00078e00ff */
[----:B0-----:R-:W-:Y:S05]  /*25120*/  WARPSYNC.COLLECTIVE R15, `(.L_x_11718) ;  /* 0x000000000f087348 */ /* 0x001fea0003c00000 */
[----:B------:R1:W2:Y:S02]  /*25130*/  SHFL.IDX P6, R14, R13, R12, R11 ;  /* 0x0000000c0d0e7389 */ /* 0x0002a400000c000b */
[----:B012---:R-:W-:Y:S01]  /*25140*/  ENDCOLLECTIVE ;  /* 0x000000000000791b */ /* 0x007fe20003800000 */
.L_x_11718:
[----:B------:R-:W-:Y:S05]  /*25150*/  BSYNC B1 ;  /* 0x0000000000017941 */ /* 0x000fea0003800000 */
.L_x_11717:
        /* <DEDUP_REMOVED lines=8> */
.L_x_11719:
[----:B------:R-:W-:Y:S01]  /*251e0*/  IMAD.MOV.U32 R42, RZ, RZ, R14 ;  /* 0x000000ffff2a7224 */ /* 0x000fe200078e000e */
[----:B------:R-:W-:Y:S06]  /*251f0*/  BRA `(.L_x_11720) ;  /* 0xfffffe1800e47947 */ /* 0x000fec000383ffff */
.L_x_11423:
[----:B---3--:R3:W0:Y:S02]  /*25200*/  SYNCS.PHASECHK.TRANS64.TRYWAIT P2, [R35+URZ+0x2d8b0], R86 ;  /* 0x02d8b056230075a7 */ /* 0x008624000804017f */
[----:B0-----:R-:W-:Y:S05]  /*25210*/  @!P2 NANOSLEEP.SYNCS 0x989680 ;  /* 0x009896800000a95d */ /* 0x001fea0003900000 */
[----:B------:R-:W0:Y:S02]  /*25220*/  @!P2 SYNCS.PHASECHK.TRANS64 P2, [R35+URZ+0x2d8b0], R86 ;  /* 0x02d8b0562300a5a7 */ /* 0x000e24000804007f */
[----:B0-----:R-:W-:Y:S05]  /*25230*/  @!P2 BRA `(.L_x_11423) ;  /* 0xfffffffc00f0a947 */ /* 0x001fea000383ffff */
[----:B------:R-:W-:Y:S05]  /*25240*/  BRA `(.L_x_11721) ;  /* 0xfffffe1c00c87947 */ /* 0x000fea000383ffff */
.L_x_11437:
        /* <DEDUP_REMOVED lines=10> */
[----:B-12--5:R-:W-:Y:S05]  /*252f0*/  WARPSYNC.COLLECTIVE R15, `(.L_x_11723) ;  /* 0x000000000f087348 */ /* 0x026fea0003c00000 */
[----:B------:R0:W3:Y:S02]  /*25300*/  SHFL.IDX P6, R14, R13, R12, R11 ;  /* 0x0000000c0d0e7389 */ /* 0x0000e400000c000b */
[----:B0123-5:R-:W-:Y:S01]  /*25310*/  ENDCOLLECTIVE ;  /* 0x000000000000791b */ /* 0x02ffe20003800000 */
.L_x_11723:
[----:B------:R-:W-:Y:S05]  /*25320*/  BSYNC B0 ;  /* 0x0000000000007941 */ /* 0x000fea0003800000 */
.L_x_11722:
[----:B------:R0:W-:Y:S01]  /*25330*/  STL [R1+0x44], R14 ;  /* 0x0000440e01007387 */ /* 0x0001e20000100800 */
[----:B------:R-:W-:Y:S05]  /*25340*/  BRA `(.L_x_11724) ;  /* 0xfffffe2800b47947 */ /* 0x000fea000383ffff */
.L_x_11448:
[----:B------:R-:W-:Y:S01]  /*25350*/  BSSY B1, `(.L_x_11725) ;  /* 0x0000007000017945 */ /* 0x000fe20003800000 */
[----:B------:R-:W-:Y:S02]  /*25360*/  IMAD.MOV.U32 R12, RZ, RZ, RZ ;  /* 0x000000ffff0c7224 */ /* 0x000fe400078e00ff */
[----:B------:R-:W-:Y:S02]  /*25370*/  IMAD.MOV.U32 R11, RZ, RZ, 0x1e1f ;  /* 0x00001e1fff0b7424 */ /* 0x000fe400078e00ff */
[----:B------:R-:W-:-:S07]  /*25380*/  IMAD.MOV.U32 R15, RZ, RZ, -0x1 ;  /* 0xffffffffff0f7424 */ /* 0x000fce00078e00ff */
[----:B012---:R-:W-:Y:S05]  /*25390*/  WARPSYNC.COLLECTIVE R15, `(.L_x_11726) ;  /* 0x000000000f087348 */ /* 0x007fea0003c00000 */
[----:B0-----:R0:W3:Y:S02]  /*253a0*/  SHFL.IDX P6, R14, R13, R12, R11 ;  /* 0x0000000c0d0e7389 */ /* 0x0010e400000c000b */
[----:B0123--:R-:W-:Y:S01]  /*253b0*/  ENDCOLLECTIVE ;  /* 0x000000000000791b */ /* 0x00ffe20003800000 */
.L_x_11726:
[----:B------:R-:W-:Y:S05]  /*253c0*/  BSYNC B1 ;  /* 0x0000000000017941 */ /* 0x000fea0003800000 */
.L_x_11725:
        /* <DEDUP_REMOVED lines=8> */
.L_x_11727:
[----:B------:R-:W-:Y:S02]  /*25450*/  IMAD.MOV.U32 R13, RZ, RZ, R5 ;  /* 0x000000ffff0d7224 */ /* 0x000fe400078e0005 */
[----:B------:R-:W-:-:S07]  /*25460*/  IMAD.MOV.U32 R0, RZ, RZ, R14 ;  /* 0x000000ffff007224 */ /* 0x000fce00078e000e */
[----:B------:R-:W-:Y:S05]  /*25470*/  WARPSYNC.COLLECTIVE R15, `(.L_x_11728) ;  /* 0x000000000f087348 */ /* 0x000fea0003c00000 */
[----:B------:R0:W1:Y:S02]  /*25480*/  SHFL.IDX P6, R14, R13, R12, R11 ;  /* 0x0000000c0d0e7389 */ /* 0x00006400000c000b */
[----:B01----:R-:W-:Y:S01]  /*25490*/  ENDCOLLECTIVE ;  /* 0x000000000000791b */ /* 0x003fe20003800000 */
.L_x_11728:
[----:B------:R-:W-:Y:S02]  /*254a0*/  IMAD.MOV.U32 R13, RZ, RZ, R4 ;  /* 0x000000ffff0d7224 */ /* 0x000fe400078e0004 */
[----:B------:R-:W-:-:S07]  /*254b0*/  IMAD.MOV.U32 R5, RZ, RZ, R14 ;  /* 0x000000ffff057224 */ /* 0x000fce00078e000e */
[----:B------:R-:W-:Y:S05]  /*254c0*/  WARPSYNC.COLLECTIVE R15, `(.L_x_11729) ;  /* 0x000000000f087348 */ /* 0x000fea0003c00000 */
[----:B------:R0:W1:Y:S02]  /*254d0*/  SHFL.IDX P6, R14, R13, R12, R11 ;  /* 0x0000000c0d0e7389 */ /* 0x00006400000c000b */
[----:B01----:R-:W-:Y:S01]  /*254e0*/  ENDCOLLECTIVE ;  /* 0x000000000000791b */ /* 0x003fe20003800000 */
.L_x_11729:
[----:B------:R-:W-:Y:S05]  /*254f0*/  BRA `(.L_x_11730) ;  /* 0xfffffe3000407947 */ /* 0x000fea000383ffff */
.L_x_11452:
[----:B0-----:R0:W1:Y:S02]  /*25500*/  SYNCS.PHASECHK.TRANS64.TRYWAIT P0, [R2+URZ+0x2d800], R3 ;  /* 0x02d80003020075a7 */ /* 0x001064000800017f */
[----:B-1----:R-:W-:Y:S05]  /*25510*/  @!P0 NANOSLEEP.SYNCS 0x989680 ;  /* 0x009896800000895d */ /* 0x002fea0003900000 */
[----:B------:R-:W1:Y:S02]  /*25520*/  @!P0 SYNCS.PHASECHK.TRANS64 P0, [R2+URZ+0x2d800], R3 ;  /* 0x02d80003020085a7 */ /* 0x000e64000800007f */
[----:B-1----:R-:W-:Y:S05]  /*25530*/  @!P0 BRA `(.L_x_11452) ;  /* 0xfffffffc00f08947 */ /* 0x002fea000383ffff */
[----:B------:R-:W-:Y:S05]  /*25540*/  BRA `(.L_x_11731) ;  /* 0xfffffe3800847947 */ /* 0x000fea000383ffff */
.L_x_11464:
[----:B------:R-:W-:Y:S01]  /*25550*/  BSSY B1, `(.L_x_11732) ;  /* 0x0000007000017945 */ /* 0x000fe20003800000 */
[----:B------:R-:W-:Y:S02]  /*25560*/  IMAD.MOV.U32 R12, RZ, RZ, RZ ;  /* 0x000000ffff0c7224 */ /* 0x000fe400078e00ff */
[----:B------:R-:W-:Y:S02]  /*25570*/  IMAD.MOV.U32 R11, RZ, RZ, 0x1e1f ;  /* 0x00001e1fff0b7424 */ /* 0x000fe400078e00ff */
[----:B------:R-:W-:-:S07]  /*25580*/  IMAD.MOV.U32 R15, RZ, RZ, -0x1 ;  /* 0xffffffffff0f7424 */ /* 0x000fce00078e00ff */
[----:B012---:R-:W-:Y:S05]  /*25590*/  WARPSYNC.COLLECTIVE R15, `(.L_x_11733) ;  /* 0x000000000f087348 */ /* 0x007fea0003c00000 */
[----:B0-----:R0:W3:Y:S02]  /*255a0*/  SHFL.IDX P6, R14, R13, R12, R11 ;  /* 0x0000000c0d0e7389 */ /* 0x0010e400000c000b */
[----:B0123--:R-:W-:Y:S01]  /*255b0*/  ENDCOLLECTIVE ;  /* 0x000000000000791b */ /* 0x00ffe20003800000 */
.L_x_11733:
[----:B------:R-:W-:Y:S05]  /*255c0*/  BSYNC B1 ;  /* 0x0000000000017941 */ /* 0x000fea0003800000 */
.L_x_11732:
        /* <DEDUP_REMOVED lines=8> */
.L_x_11734:
[----:B------:R-:W-:Y:S02]  /*25650*/  IMAD.MOV.U32 R13, RZ, RZ, R21 ;  /* 0x000000ffff0d7224 */ /* 0x000fe400078e0015 */
[----:B------:R-:W-:-:S07]  /*25660*/  IMAD.MOV.U32 R0, RZ, RZ, R14 ;  /* 0x000000ffff007224 */ /* 0x000fce00078e000e */
[----:B------:R-:W-:Y:S05]  /*25670*/  WARPSYNC.COLLECTIVE R15, `(.L_x_11735) ;  /* 0x000000000f087348 */ /* 0x000fea0003c00000 */
[----:B------:R0:W1:Y:S02]  /*25680*/  SHFL.IDX P6, R14, R13, R12, R11 ;  /* 0x0000000c0d0e7389 */ /* 0x00006400000c000b */
[----:B01----:R-:W-:Y:S01]  /*25690*/  ENDCOLLECTIVE ;  /* 0x000000000000791b */ /* 0x003fe20003800000 */
.L_x_11735:
[----:B------:R-:W-:Y:S02]  /*256a0*/  IMAD.MOV.U32 R13, RZ, RZ, R20 ;  /* 0x000000ffff0d7224 */ /* 0x000fe400078e0014 */
[----:B------:R-:W-:-:S07]  /*256b0*/  IMAD.MOV.U32 R21, RZ, RZ, R14 ;  /* 0x000000ffff157224 */ /* 0x000fce00078e000e */
[----:B------:R-:W-:Y:S05]  /*256c0*/  WARPSYNC.COLLECTIVE R15, `(.L_x_11736) ;  /* 0x000000000f087348 */ /* 0x000fea0003c00000 */
[----:B------:R0:W1:Y:S02]  /*256d0*/  SHFL.IDX P6, R14, R13, R12, R11 ;  /* 0x0000000c0d0e7389 */ /* 0x00006400000c000b */
[----:B01----:R-:W-:Y:S01]  /*256e0*/  ENDCOLLECTIVE ;  /* 0x000000000000791b */ /* 0x003fe20003800000 */
.L_x_11736:
[----:B------:R-:W-:Y:S01]  /*256f0*/  IMAD.MOV.U32 R20, RZ, RZ, R14 ;  /* 0x000000ffff147224 */ /* 0x000fe200078e000e */
[----:B------:R-:W-:Y:S06]  /*25700*/  BRA `(.L_x_11737) ;  /* 0xfffffe4c00ac7947 */ /* 0x000fec000383ffff */
.L_x_11468:
[----:B0-----:R0:W3:Y:S02]  /*25710*/  SYNCS.PHASECHK.TRANS64.TRYWAIT P0, [R2+URZ+0x2d800], R3 ;  /* 0x02d80003020075a7 */ /* 0x0010e4000800017f */
[----:B---3--:R-:W-:Y:S05]  /*25720*/  @!P0 NANOSLEEP.SYNCS 0x989680 ;  /* 0x009896800000895d */ /* 0x008fea0003900000 */
[----:B------:R-:W3:Y:S02]  /*25730*/  @!P0 SYNCS.PHASECHK.TRANS64 P0, [R2+URZ+0x2d800], R3 ;  /* 0x02d80003020085a7 */ /* 0x000ee4000800007f */
[----:B---3--:R-:W-:Y:S05]  /*25740*/  @!P0 BRA `(.L_x_11468) ;  /* 0xfffffffc00f08947 */ /* 0x008fea000383ffff */
[----:B------:R-:W-:Y:S05]  /*25750*/  BRA `(.L_x_11738) ;  /* 0xfffffe5400687947 */ /* 0x000fea000383ffff */
.L_x_11476:
[----:B--2---:R2:W4:Y:S02]  /*25760*/  SYNCS.PHASECHK.TRANS64.TRYWAIT P1, [R0+URZ+0x2d830], R5 ;  /* 0x02d83005000075a7 */ /* 0x004524000802017f */
[----:B----4-:R-:W-:Y:S05]  /*25770*/  @!P1 NANOSLEEP.SYNCS 0x989680 ;  /* 0x009896800000995d */ /* 0x010fea0003900000 */
[----:B------:R-:W4:Y:S02]  /*25780*/  @!P1 SYNCS.PHASECHK.TRANS64 P1, [R0+URZ+0x2d830], R5 ;  /* 0x02d83005000095a7 */ /* 0x000f24000802007f */
[----:B----4-:R-:W-:Y:S05]  /*25790*/  @!P1 BRA `(.L_x_11476) ;  /* 0xfffffffc00f09947 */ /* 0x010fea000383ffff */
[----:B------:R-:W-:Y:S05]  /*257a0*/  BRA `(.L_x_11475) ;  /* 0xfffffe6c00747947 */ /* 0x000fea000383ffff */
.L_x_11495:
[----:B-1----:R1:W2:Y:S02]  /*257b0*/  SYNCS.PHASECHK.TRANS64.TRYWAIT P2, [R9+URZ+0x2d830], R8 ;  /* 0x02d83008090075a7 */ /* 0x0022a4000804017f */
[----:B--2---:R-:W-:Y:S05]  /*257c0*/  @!P2 NANOSLEEP.SYNCS 0x989680 ;  /* 0x009896800000a95d */ /* 0x004fea0003900000 */
[----:B------:R-:W2:Y:S02]  /*257d0*/  @!P2 SYNCS.PHASECHK.TRANS64 P2, [R9+URZ+0x2d830], R8 ;  /* 0x02d830080900a5a7 */ /* 0x000ea4000804007f */
[----:B--2---:R-:W-:Y:S05]  /*257e0*/  @!P2 BRA `(.L_x_11495) ;  /* 0xfffffffc00f0a947 */ /* 0x004fea000383ffff */
[----:B------:R-:W-:Y:S05]  /*257f0*/  BRA `(.L_x_11494) ;  /* 0xfffffeac00047947 */ /* 0x000fea000383ffff */
.L_x_11499:
[----:B-1----:R1:W2:Y:S02]  /*25800*/  SYNCS.PHASECHK.TRANS64.TRYWAIT P1, [R9+URZ+0x2d850], R8 ;  /* 0x02d85008090075a7 */ /* 0x0022a4000802017f */
[----:B--2---:R-:W-:Y:S05]  /*25810*/  @!P1 NANOSLEEP.SYNCS 0x989680 ;  /* 0x009896800000995d */ /* 0x004fea0003900000 */
[----:B------:R-:W2:Y:S02]  /*25820*/  @!P1 SYNCS.PHASECHK.TRANS64 P1, [R9+URZ+0x2d850], R8 ;  /* 0x02d85008090095a7 */ /* 0x000ea4000802007f */
[----:B--2---:R-:W-:Y:S05]  /*25830*/  @!P1 BRA `(.L_x_11499) ;  /* 0xfffffffc00f09947 */ /* 0x004fea000383ffff */
[----:B------:R-:W-:Y:S05]  /*25840*/  BRA `(.L_x_11496) ;  /* 0xfffffeb000207947 */ /* 0x000fea000383ffff */
.L_x_11520:
[----:B--2---:R2:W3:Y:S02]  /*25850*/  SYNCS.PHASECHK.TRANS64.TRYWAIT P2, [R5+URZ+0x2d830], R6 ;  /* 0x02d83006050075a7 */ /* 0x0044e4000804017f */
[----:B---3--:R-:W-:Y:S05]  /*25860*/  @!P2 NANOSLEEP.SYNCS 0x989680 ;  /* 0x009896800000a95d */ /* 0x008fea0003900000 */
[----:B------:R-:W3:Y:S02]  /*25870*/  @!P2 SYNCS.PHASECHK.TRANS64 P2, [R5+URZ+0x2d830], R6 ;  /* 0x02d830060500a5a7 */ /* 0x000ee4000804007f */
[----:B---3--:R-:W-:Y:S05]  /*25880*/  @!P2 BRA `(.L_x_11520) ;  /* 0xfffffffc00f0a947 */ /* 0x008fea000383ffff */
[----:B------:R-:W-:Y:S05]  /*25890*/  BRA `(.L_x_11519) ;  /* 0xfffffeec00207947 */ /* 0x000fea000383ffff */
.L_x_11524:
[----:B-1----:R1:W2:Y:S02]  /*258a0*/  SYNCS.PHASECHK.TRANS64.TRYWAIT P1, [R6+URZ+0x2d850], R5 ;  /* 0x02d85005060075a7 */ /* 0x0022a4000802017f */
[----:B--2---:R-:W-:Y:S05]  /*258b0*/  @!P1 NANOSLEEP.SYNCS 0x989680 ;  /* 0x009896800000995d */ /* 0x004fea0003900000 */
[----:B------:R-:W2:Y:S02]  /*258c0*/  @!P1 SYNCS.PHASECHK.TRANS64 P1, [R6+URZ+0x2d850], R5 ;  /* 0x02d85005060095a7 */ /* 0x000ea4000802007f */
[----:B--2---:R-:W-:Y:S05]  /*258d0*/  @!P1 BRA `(.L_x_11524) ;  /* 0xfffffffc00f09947 */ /* 0x004fea000383ffff */
[----:B------:R-:W-:Y:S05]  /*258e0*/  BRA `(.L_x_11521) ;  /* 0xfffffef000487947 */ /* 0x000fea000383ffff */
.L_x_11533:
[----:B--2---:R2:W3:Y:S02]  /*258f0*/  SYNCS.PHASECHK.TRANS64.TRYWAIT P2, [R5+URZ+0x2d830], R6 ;  /* 0x02d83006050075a7 */ /* 0x0044e4000804017f */
[----:B---3--:R-:W-:Y:S05]  /*25900*/  @!P2 NANOSLEEP.SYNCS 0x989680 ;  /* 0x009896800000a95d */ /* 0x008fea0003900000 */
[----:B------:R-:W3:Y:S02]  /*25910*/  @!P2 SYNCS.PHASECHK.TRANS64 P2, [R5+URZ+0x2d830], R6 ;  /* 0x02d830060500a5a7 */ /* 0x000ee4000804007f */
[----:B---3--:R-:W-:Y:S05]  /*25920*/  @!P2 BRA `(.L_x_11533) ;  /* 0xfffffffc00f0a947 */ /* 0x008fea000383ffff */
[----:B------:R-:W-:Y:S05]  /*25930*/  BRA `(.L_x_11532) ;  /* 0xffffff1800447947 */ /* 0x000fea000383ffff */
.L_x_11537:
[----:B-1----:R1:W2:Y:S02]  /*25940*/  SYNCS.PHASECHK.TRANS64.TRYWAIT P1, [R6+URZ+0x2d850], R5 ;  /* 0x02d85005060075a7 */ /* 0x0022a4000802017f */
[----:B--2---:R-:W-:Y:S05]  /*25950*/  @!P1 NANOSLEEP.SYNCS 0x989680 ;  /* 0x009896800000995d */ /* 0x004fea0003900000 */
[----:B------:R-:W2:Y:S02]  /*25960*/  @!P1 SYNCS.PHASECHK.TRANS64 P1, [R6+URZ+0x2d850], R5 ;  /* 0x02d85005060095a7 */ /* 0x000ea4000802007f */
[----:B--2---:R-:W-:Y:S05]  /*25970*/  @!P1 BRA `(.L_x_11537) ;  /* 0xfffffffc00f09947 */ /* 0x004fea000383ffff */
[----:B------:R-:W-:Y:S05]  /*25980*/  BRA `(.L_x_11534) ;  /* 0xffffff1c006c7947 */ /* 0x000fea000383ffff */
.L_x_11552:
[----:B--2---:R2:W3:Y:S02]  /*25990*/  SYNCS.PHASECHK.TRANS64.TRYWAIT P1, [R13+URZ+0x2d850], R0 ;  /* 0x02d850000d0075a7 */ /* 0x0044e4000802017f */
[----:B---3--:R-:W-:Y:S05]  /*259a0*/  @!P1 NANOSLEEP.SYNCS 0x989680 ;  /* 0x009896800000995d */ /* 0x008fea0003900000 */
[----:B------:R-:W3:Y:S02]  /*259b0*/  @!P1 SYNCS.PHASECHK.TRANS64 P1, [R13+URZ+0x2d850], R0 ;  /* 0x02d850000d0095a7 */ /* 0x000ee4000802007f */
[----:B---3--:R-:W-:Y:S05]  /*259c0*/  @!P1 BRA `(.L_x_11552) ;  /* 0xfffffffc00f09947 */ /* 0x008fea000383ffff */
[----:B------:R-:W-:Y:S05]  /*259d0*/  BRA `(.L_x_11551) ;  /* 0xffffff54008c7947 */ /* 0x000fea000383ffff */
.L_x_11563:
[----:B------:R-:W-:Y:S02]  /*259e0*/  IMAD.MOV.U32 R13, RZ, RZ, R4 ;  /* 0x000000ffff0d7224 */ /* 0x000fe400078e0004 */
[----:B------:R-:W-:Y:S02]  /*259f0*/  IMAD.MOV.U32 R12, RZ, RZ, RZ ;  /* 0x000000ffff0c7224 */ /* 0x000fe400078e00ff */
[----:B------:R-:W-:Y:S02]  /*25a00*/  IMAD.MOV.U32 R11, RZ, RZ, 0x1c1f ;  /* 0x00001c1fff0b7424 */ /* 0x000fe400078e00ff */
[----:B------:R-:W-:-:S07]  /*25a10*/  IMAD.MOV.U32 R15, RZ, RZ, -0x1 ;  /* 0xffffffffff0f7424 */ /* 0x000fce00078e00ff */
[----:B-1----:R-:W-:Y:S05]  /*25a20*/  WARPSYNC.COLLECTIVE R15, `(.L_x_11739) ;  /* 0x000000000f087348 */ /* 0x002fea0003c00000 */
[----:B------:R0:W2:Y:S02]  /*25a30*/  SHFL.IDX P6, R14, R13, R12, R11 ;  /* 0x0000000c0d0e7389 */ /* 0x0000a400000c000b */
[----:B012---:R-:W-:Y:S01]  /*25a40*/  ENDCOLLECTIVE ;  /* 0x000000000000791b */ /* 0x007fe20003800000 */
.L_x_11739:
[----:B------:R-:W-:Y:S02]  /*25a50*/  IMAD.MOV.U32 R13, RZ, RZ, R0 ;  /* 0x000000ffff0d7224 */ /* 0x000fe400078e0000 */
[----:B------:R-:W-:-:S07]  /*25a60*/  IMAD.MOV.U32 R3, RZ, RZ, R14 ;  /* 0x000000ffff037224 */ /* 0x000fce00078e000e */
[----:B------:R-:W-:Y:S05]  /*25a70*/  WARPSYNC.COLLECTIVE R15, `(.L_x_11740) ;  /* 0x000000000f087348 */ /* 0x000fea0003c00000 */
[----:B------:R0:W1:Y:S02]  /*25a80*/  SHFL.IDX P6, R14, R13, R12, R11 ;  /* 0x0000000c0d0e7389 */ /* 0x00006400000c000b */
[----:B01----:R-:W-:Y:S01]  /*25a90*/  ENDCOLLECTIVE ;  /* 0x000000000000791b */ /* 0x003fe20003800000 */
.L_x_11740:
[----:B------:R-:W-:Y:S05]  /*25aa0*/  BRA `(.L_x_11741) ;  /* 0xffffff7800bc7947 */ /* 0x000fea000383ffff */
.L_x_11566:
        /* <DEDUP_REMOVED lines=8> */
.L_x_11743:
[----:B------:R-:W-:Y:S05]  /*25b30*/  BSYNC B1 ;  /* 0x0000000000017941 */ /* 0x000fea0003800000 */
.L_x_11742:
        /* <DEDUP_REMOVED lines=8> */
.L_x_11744:
[----:B------:R-:W-:Y:S05]  /*25bc0*/  BRA `(.L_x_11745) ;  /* 0xffffff7800d07947 */ /* 0x000fea000383ffff */
.L_x_11591:
        /* <DEDUP_REMOVED lines=11> */
.L_x_11747:
[----:B------:R-:W-:Y:S05]  /*25c80*/  BSYNC B1 ;  /* 0x0000000000017941 */ /* 0x000fea0003800000 */
.L_x_11746:
[----:B------:R-:W-:Y:S05]  /*25c90*/  BRA `(.L_x_11748) ;  /* 0xffffff9000f07947 */ /* 0x000fea000383ffff */
.L_x_11593:
[----:B------:R-:W-:Y:S01]  /*25ca0*/  BSSY B1, `(.L_x_11749) ;  /* 0x0000006000017945 */ /* 0x000fe20003800000 */
[----:B------:R-:W-:-:S07]  /*25cb0*/  IMAD.MOV.U32 R15, RZ, RZ, -0x1 ;  /* 0xffffffffff0f7424 */ /* 0x000fce00078e00ff */
[----:B0-----:R-:W-:Y:S05]  /*25cc0*/  WARPSYNC.COLLECTIVE R15, `(.L_x_11750) ;  /* 0x000000000f0c7348 */ /* 0x001fea0003c00000 */
[----:B------:R-:W-:Y:S02]  /*25cd0*/  ELECT P6, UR62, PT ;  /* 0x00000000003e782f */ /* 0x000fe400038c0000 */
[----:B------:R-:W-:Y:S01]  /*25ce0*/  MOV R14, UR62 ;  /* 0x0000003e000e7c02 */ /* 0x000fe20008000f00 */
[----:B0-----:R-:W-:Y:S10]  /*25cf0*/  ENDCOLLECTIVE ;  /* 0x000000000000791b */ /* 0x001ff40003800000 */
.L_x_11750:
[----:B------:R-:W-:Y:S05]  /*25d00*/  BSYNC B1 ;  /* 0x0000000000017941 */ /* 0x000fea0003800000 */
.L_x_11749:
[----:B------:R-:W-:Y:S05]  /*25d10*/  BRA `(.L_x_11592) ;  /* 0xffffff9000e87947 */ /* 0x000fea000383ffff */
.L_x_11595:
[----:B0-----:R0:W1:Y:S02]  /*25d20*/  SYNCS.PHASECHK.TRANS64.TRYWAIT P0, [R23+URZ+0x2d820], R5 ;  /* 0x02d82005170075a7 */ /* 0x001064000800017f */
[----:B-1----:R-:W-:Y:S05]  /*25d30*/  @!P0 NANOSLEEP.SYNCS 0x989680 ;  /* 0x009896800000895d */ /* 0x002fea0003900000 */
[----:B------:R-:W1:Y:S02]  /*25d40*/  @!P0 SYNCS.PHASECHK.TRANS64 P0, [R23+URZ+0x2d820], R5 ;  /* 0x02d82005170085a7 */ /* 0x000e64000800007f */
[----:B-1----:R-:W-:Y:S05]  /*25d50*/  @!P0 BRA `(.L_x_11595) ;  /* 0xfffffffc00f08947 */ /* 0x002fea000383ffff */
[----:B------:R-:W-:Y:S05]  /*25d60*/  BRA `(.L_x_11751) ;  /* 0xffffff9000f87947 */ /* 0x000fea000383ffff */
.L_x_11599:
[----:B-1----:R1:W2:Y:S02]  /*25d70*/  SYNCS.PHASECHK.TRANS64.TRYWAIT P0, [R9+URZ+0x2d8a0], R8 ;  /* 0x02d8a008090075a7 */ /* 0x0022a4000800017f */
[----:B--2---:R-:W-:Y:S05]  /*25d80*/  @!P0 NANOSLEEP.SYNCS 0x989680 ;  /* 0x009896800000895d */ /* 0x004fea0003900000 */
[----:B------:R-:W2:Y:S02]  /*25d90*/  @!P0 SYNCS.PHASECHK.TRANS64 P0, [R9+URZ+0x2d8a0], R8 ;  /* 0x02d8a008090085a7 */ /* 0x000ea4000800007f */
[----:B--2---:R-:W-:Y:S05]  /*25da0*/  @!P0 BRA `(.L_x_11599) ;  /* 0xfffffffc00f08947 */ /* 0x004fea000383ffff */
[----:B------:R-:W-:Y:S05]  /*25db0*/  BRA `(.L_x_11752) ;  /* 0xffffff9400147947 */ /* 0x000fea000383ffff */
.L_x_11606:
[----:B0-----:R0:W2:Y:S02]  /*25dc0*/  SYNCS.PHASECHK.TRANS64.TRYWAIT P0, [R9+URZ+0x2d8c0], R8 ;  /* 0x02d8c008090075a7 */ /* 0x0010a4000800017f */
[----:B--2---:R-:W-:Y:S05]  /*25dd0*/  @!P0 NANOSLEEP.SYNCS 0x989680 ;  /* 0x009896800000895d */ /* 0x004fea0003900000 */
[----:B------:R-:W2:Y:S02]  /*25de0*/  @!P0 SYNCS.PHASECHK.TRANS64 P0, [R9+URZ+0x2d8c0], R8 ;  /* 0x02d8c008090085a7 */ /* 0x000ea4000800007f */
[----:B--2---:R-:W-:Y:S05]  /*25df0*/  @!P0 BRA `(.L_x_11606) ;  /* 0xfffffffc00f08947 */ /* 0x004fea000383ffff */
[----:B------:R-:W-:Y:S05]  /*25e00*/  BRA `(.L_x_11753) ;  /* 0xffffff9800107947 */ /* 0x000fea000383ffff */
.L_x_11615:
[----:B0-----:R0:W1:Y:S02]  /*25e10*/  SYNCS.PHASECHK.TRANS64.TRYWAIT P1, [R8+URZ+0x2d8a0], R7 ;  /* 0x02d8a007080075a7 */ /* 0x001064000802017f */
[----:B-1----:R-:W-:Y:S05]  /*25e20*/  @!P1 NANOSLEEP.SYNCS 0x989680 ;  /* 0x009896800000995d */ /* 0x002fea0003900000 */
[----:B------:R-:W1:Y:S02]  /*25e30*/  @!P1 SYNCS.PHASECHK.TRANS64 P1, [R8+URZ+0x2d8a0], R7 ;  /* 0x02d8a007080095a7 */ /* 0x000e64000802007f */
[----:B-1----:R-:W-:Y:S05]  /*25e40*/  @!P1 BRA `(.L_x_11615) ;  /* 0xfffffffc00f09947 */ /* 0x002fea000383ffff */
[----:B------:R-:W-:Y:S05]  /*25e50*/  BRA `(.L_x_11754) ;  /* 0xffffff9c00507947 */ /* 0x000fea000383ffff */
.L_x_11622:
[----:B-1----:R1:W2:Y:S02]  /*25e60*/  SYNCS.PHASECHK.TRANS64.TRYWAIT P1, [R8+URZ+0x2d8c0], R7 ;  /* 0x02d8c007080075a7 */ /* 0x0022a4000802017f */
[----:B--2---:R-:W-:Y:S05]  /*25e70*/  @!P1 NANOSLEEP.SYNCS 0x989680 ;  /* 0x009896800000995d */ /* 0x004fea0003900000 */
[----:B------:R-:W2:Y:S02]  /*25e80*/  @!P1 SYNCS.PHASECHK.TRANS64 P1, [R8+URZ+0x2d8c0], R7 ;  /* 0x02d8c007080095a7 */ /* 0x000ea4000802007f */
[----:B--2---:R-:W-:Y:S05]  /*25e90*/  @!P1 BRA `(.L_x_11622) ;  /* 0xfffffffc00f09947 */ /* 0x004fea000383ffff */
[----:B------:R-:W-:Y:S05]  /*25ea0*/  BRA `(.L_x_11755) ;  /* 0xffffffa000487947 */ /* 0x000fea000383ffff */
.L_x_11645:
        /* <DEDUP_REMOVED lines=11> */
.L_x_11757:
[----:B------:R-:W-:Y:S05]  /*25f60*/  BSYNC B0 ;  /* 0x0000000000007941 */ /* 0x000fea0003800000 */
.L_x_11756:
[----:B------:R-:W-:Y:S05]  /*25f70*/  BRA `(.L_x_11758) ;  /* 0xffffffb000807947 */ /* 0x000fea000383ffff */
.L_x_11648:
[----:B-1----:R1:W2:Y:S02]  /*25f80*/  SYNCS.PHASECHK.TRANS64.TRYWAIT P0, [R0+URZ+0x2d840], R5 ;  /* 0x02d84005000075a7 */ /* 0x0022a4000800017f */
[----:B--2---:R-:W-:Y:S05]  /*25f90*/  @!P0 NANOSLEEP.SYNCS 0x989680 ;  /* 0x009896800000895d */ /* 0x004fea0003900000 */
[----:B------:R-:W2:Y:S02]  /*25fa0*/  @!P0 SYNCS.PHASECHK.TRANS64 P0, [R0+URZ+0x2d840], R5 ;  /* 0x02d84005000085a7 */ /* 0x000ea4000800007f */
[----:B--2---:R-:W-:Y:S05]  /*25fb0*/  @!P0 BRA `(.L_x_11648) ;  /* 0xfffffffc00f08947 */ /* 0x004fea000383ffff */
[----:B------:R-:W-:Y:S05]  /*25fc0*/  BRA `(.L_x_11759) ;  /* 0xffffffb000e47947 */ /* 0x000fea000383ffff */
.L_x_11649:
        /* <DEDUP_REMOVED lines=8> */
.L_x_11761:
[----:B------:R-:W-:Y:S05]  /*26050*/  BSYNC B0 ;  /* 0x0000000000007941 */ /* 0x000fea0003800000 */
.L_x_11760:
        /* <DEDUP_REMOVED lines=8> */
.L_x_11762:
[----:B------:R-:W-:Y:S02]  /*260e0*/  IMAD.MOV.U32 R13, RZ, RZ, R7 ;  /* 0x000000ffff0d7224 */ /* 0x000fe400078e0007 */
[----:B------:R-:W-:Y:S02]  /*260f0*/  IMAD.MOV.U32 R12, RZ, RZ, 0x1 ;  /* 0x00000001ff0c7424 */ /* 0x000fe400078e00ff */
[----:B------:R-:W-:-:S07]  /*26100*/  IMAD.MOV.U32 R3, RZ, RZ, R14 ;  /* 0x000000ffff037224 */ /* 0x000fce00078e000e */
[----:B------:R-:W-:Y:S05]  /*26110*/  WARPSYNC.COLLECTIVE R15, `(.L_x_11763) ;  /* 0x000000000f087348 */ /* 0x000fea0003c00000 */
[----:B------:R0:W1:Y:S02]  /*26120*/  SHFL.IDX P6, R14, R13, R12, R11 ;  /* 0x0000000c0d0e7389 */ /* 0x00006400000c000b */
[----:B01----:R-:W-:Y:S01]  /*26130*/  ENDCOLLECTIVE ;  /* 0x000000000000791b */ /* 0x003fe20003800000 */
.L_x_11763:
[----:B------:R-:W-:Y:S01]  /*26140*/  @P0 LEA R5, P1, R9, R3, 0x1 ;  /* 0x0000000309050211 */ /* 0x000fe200078208ff */
[----:B------:R-:W-:-:S04]  /*26150*/  @P0 IMAD R3, R8, 0x2, R23 ;  /* 0x0000000208030824 */ /* 0x000fc800078e0217 */
        /* <DEDUP_REMOVED lines=16> */
.L_x_11764:
[----:B------:R-:W-:Y:S02]  /*26260*/  IMAD.MOV.U32 R13, RZ, RZ, R7 ;  /* 0x000000ffff0d7224 */ /* 0x000fe400078e0007 */
[----:B------:R-:W-:Y:S02]  /*26270*/  IMAD.MOV.U32 R12, RZ, RZ, 0x2 ;  /* 0x00000002ff0c7424 */ /* 0x000fe400078e00ff */
[----:B------:R-:W-:-:S07]  /*26280*/  IMAD.MOV.U32 R3, RZ, RZ, R14 ;  /* 0x000000ffff037224 */ /* 0x000fce00078e000e */
[----:B------:R-:W-:Y:S05]  /*26290*/  WARPSYNC.COLLECTIVE R15, `(.L_x_11765) ;  /* 0x000000000f087348 */ /* 0x000fea0003c00000 */
[----:B------:R0:W1:Y:S02]  /*262a0*/  SHFL.IDX P6, R14, R13, R12, R11 ;  /* 0x0000000c0d0e7389 */ /* 0x00006400000c000b */
[----:B01----:R-:W-:Y:S01]  /*262b0*/  ENDCOLLECTIVE ;  /* 0x000000000000791b */ /* 0x003fe20003800000 */
.L_x_11765:
[----:B------:R-:W-:Y:S01]  /*262c0*/  @P1 LEA R5, P0, R9, R3, 0x1 ;  /* 0x0000000309051211 */ /* 0x000fe200078008ff */
[----:B------:R-:W-:-:S04]  /*262d0*/  @P1 IMAD R3, R8, 0x2, R23 ;  /* 0x0000000208031824 */ /* 0x000fc800078e0217 */
        /* <DEDUP_REMOVED lines=16> */
.L_x_11766:
[----:B------:R-:W-:Y:S02]  /*263e0*/  IMAD.MOV.U32 R13, RZ, RZ, R7 ;  /* 0x000000ffff0d7224 */ /* 0x000fe400078e0007 */
[----:B------:R-:W-:Y:S02]  /*263f0*/  IMAD.MOV.U32 R12, RZ, RZ, 0x3 ;  /* 0x00000003ff0c7424 */ /* 0x000fe400078e00ff */
[----:B------:R-:W-:-:S07]  /*26400*/  IMAD.MOV.U32 R3, RZ, RZ, R14 ;  /* 0x000000ffff037224 */ /* 0x000fce00078e000e */
[----:B------:R-:W-:Y:S05]  /*26410*/  WARPSYNC.COLLECTIVE R15, `(.L_x_11767) ;  /* 0x000000000f087348 */ /* 0x000fea0003c00000 */
[----:B------:R0:W1:Y:S02]  /*26420*/  SHFL.IDX P6, R14, R13, R12, R11 ;  /* 0x0000000c0d0e7389 */ /* 0x00006400000c000b */
[----:B01----:R-:W-:Y:S01]  /*26430*/  ENDCOLLECTIVE ;  /* 0x000000000000791b */ /* 0x003fe20003800000 */
.L_x_11767:
[----:B------:R-:W-:Y:S01]  /*26440*/  @P1 LEA R5, P0, R9, R3, 0x1 ;  /* 0x0000000309051211 */ /* 0x000fe200078008ff */
[----:B------:R-:W-:-:S04]  /*26450*/  @P1 IMAD R3, R8, 0x2, R23 ;  /* 0x0000000208031824 */ /* 0x000fc800078e0217 */
        /* <DEDUP_REMOVED lines=9> */
.L_x_11768:
        /* <DEDUP_REMOVED lines=8> */
.L_x_11654:
[----:B------:R0:W5:Y:S01]  /*26570*/  LDL R21, [R1+0x34] ;  /* 0x0000340001157983 */ /* 0x0001620000100800 */
[----:B------:R-:W-:Y:S02]  /*26580*/  IMAD.MOV.U32 R13, RZ, RZ, R4 ;  /* 0x000000ffff0d7224 */ /* 0x000fe400078e0004 */
[----:B------:R-:W-:Y:S02]  /*26590*/  IMAD.MOV.U32 R12, RZ, RZ, RZ ;  /* 0x000000ffff0c7224 */ /* 0x000fe400078e00ff */
[----:B------:R-:W-:Y:S02]  /*265a0*/  IMAD.MOV.U32 R11, RZ, RZ, 0x1c1f ;  /* 0x00001c1fff0b7424 */ /* 0x000fe400078e00ff */
[----:B------:R-:W-:Y:S02]  /*265b0*/  IMAD.MOV.U32 R15, RZ, RZ, -0x1 ;  /* 0xffffffffff0f7424 */ /* 0x000fe400078e00ff */
[----:B------:R-:W-:Y:S02]  /*265c0*/  IMAD R0, R29, R9, RZ ;  /* 0x000000091d007224 */ /* 0x000fe400078e02ff */
[----:B0-----:R-:W-:-:S07]  /*265d0*/  IMAD.IADD R28, R20, 0x1, R28 ;  /* 0x00000001141c7824 */ /* 0x001fce00078e021c */
[----:B-----5:R-:W-:Y:S05]  /*265e0*/  WARPSYNC.COLLECTIVE R15, `(.L_x_11770) ;  /* 0x000000000f087348 */ /* 0x020fea0003c00000 */
[----:B------:R0:W1:Y:S02]  /*265f0*/  SHFL.IDX P6, R14, R13, R12, R11 ;  /* 0x0000000c0d0e7389 */ /* 0x00006400000c000b */
[----:B01---5:R-:W-:Y:S01]  /*26600*/  ENDCOLLECTIVE ;  /* 0x000000000000791b */ /* 0x023fe20003800000 */
.L_x_11770:
[C---:B------:R-:W-:Y:S01]  /*26610*/  VIADD R9, R28.reuse, 0x20 ;  /* 0x000000201c097836 */ /* 0x040fe20000000000 */
[----:B------:R-:W-:Y:S01]  /*26620*/  ISETP.GE.AND P3, PT, R28, R0, PT ;  /* 0x000000001c00720c */ /* 0x000fe20003f66270 */
[----:B------:R-:W-:Y:S02]  /*26630*/  IMAD.MOV.U32 R13, RZ, RZ, R5 ;  /* 0x000000ffff0d7224 */ /* 0x000fe400078e0005 */
[----:B------:R-:W-:-:S10]  /*26640*/  IMAD.MOV.U32 R2, RZ, RZ, R14 ;  /* 0x000000ffff027224 */ /* 0x000fd400078e000e */
[----:B------:R-:W-:Y:S05]  /*26650*/  WARPSYNC.COLLECTIVE R15, `(.L_x_11771) ;  /* 0x000000000f087348 */ /* 0x000fea0003c00000 */
[----:B------:R0:W1:Y:S02]  /*26660*/  SHFL.IDX P6, R14, R13, R12, R11 ;  /* 0x0000000c0d0e7389 */ /* 0x00006400000c000b */
[----:B01----:R-:W-:Y:S01]  /*26670*/  ENDCOLLECTIVE ;  /* 0x000000000000791b */ /* 0x003fe20003800000 */
.L_x_11771:
[----:B------:R-:W-:Y:S02]  /*26680*/  IMAD.MOV.U32 R13, RZ, RZ, R4 ;  /* 0x000000ffff0d7224 */ /* 0x000fe400078e0004 */
[----:B------:R-:W-:Y:S02]  /*26690*/  IMAD.MOV.U32 R12, RZ, RZ, 0x1 ;  /* 0x00000001ff0c7424 */ /* 0x000fe400078e00ff */
[----:B------:R-:W-:-:S07]  /*266a0*/  IMAD.MOV.U32 R3, RZ, RZ, R14 ;  /* 0x000000ffff037224 */ /* 0x000fce00078e000e */
[----:B------:R-:W-:Y:S05]  /*266b0*/  WARPSYNC.COLLECTIVE R15, `(.L_x_11772) ;  /* 0x000000000f087348 */ /* 0x000fea0003c00000 */
[----:B------:R0:W1:Y:S02]  /*266c0*/  SHFL.IDX P6, R14, R13, R12, R11 ;  /* 0x0000000c0d0e7389 */ /* 0x00006400000c000b */
[----:B01----:R-:W-:Y:S01]  /*266d0*/  ENDCOLLECTIVE ;  /* 0x000000000000791b */ /* 0x003fe20003800000 */
.L_x_11772:
        /* <DEDUP_REMOVED lines=10> */
.L_x_11773:
[----:B------:R-:W-:Y:S02]  /*26780*/  IMAD.MOV.U32 R13, RZ, RZ, R4 ;  /* 0x000000ffff0d7224 */ /* 0x000fe400078e0004 */
[----:B------:R-:W-:Y:S01]  /*26790*/  IMAD.MOV.U32 R12, RZ, RZ, 0x2 ;  /* 0x00000002ff0c7424 */ /* 0x000fe200078e00ff */
        /* <DEDUP_REMOVED lines=11> */
.L_x_11774:
        /* <DEDUP_REMOVED lines=10> */
.L_x_11775:
[----:B------:R-:W-:Y:S01]  /*268f0*/  @!PT LDS RZ, [RZ] ;  /* 0x00000000fffff984 */ /* 0x000fe20000000800 */
[----:B------:R-:W-:Y:S01]  /*26900*/  @!PT LDS RZ, [RZ] ;  /* 0x00000000fffff984 */ /* 0x000fe20000000800 */
[----:B------:R-:W-:Y:S01]  /*26910*/  @!PT LDS RZ, [RZ] ;  /* 0x00000000fffff984 */ /* 0x000fe20000000800 */
[----:B------:R-:W-:Y:S04]  /*26920*/  @!P3 LDGSTS.E.BYPASS.LTC128B.128 [R21+0xcc00], desc[UR54][R2.64], !P0 ;  /* 0x0cc000000215bfae */ /* 0x000fe8000c101d76 */
[----:B------:R-:W-:Y:S04]  /*26930*/  @!P3 LDGSTS.E.BYPASS.LTC128B.128 [R21+0xfc00], desc[UR54][R2.64+0x40], !P1 ;  /* 0x0fc000400215bfae */ /* 0x000fe8000c901d76 */
[----:B------:R0:W-:Y:S01]  /*26940*/  @!P3 LDGSTS.E.BYPASS.LTC128B.128 [R21+0x12c00], desc[UR54][R2.64+0x80], !P2 ;  /* 0x12c000800215bfae */ /* 0x0001e2000d101d76 */
[----:B------:R-:W-:Y:S02]  /*26950*/  IMAD.MOV.U32 R13, RZ, RZ, R4 ;  /* 0x000000ffff0d7224 */ /* 0x000fe400078e0004 */
[----:B------:R-:W-:-:S02]  /*26960*/  IMAD.MOV.U32 R12, RZ, RZ, 0x3 ;  /* 0x00000003ff0c7424 */ /* 0x000fc400078e00ff */
[----:B0-----:R-:W-:-:S05]  /*26970*/  VIADD R2, R28, 0x40 ;  /* 0x000000401c027836 */ /* 0x001fca0000000000 */
[----:B------:R-:W-:Y:S01]  /*26980*/  ISETP.GE.AND P3, PT, R2, R0, PT ;  /* 0x000000000200720c */ /* 0x000fe20003f66270 */
[----:B------:R-:W-:-:S12]  /*26990*/  IMAD.MOV.U32 R2, RZ, RZ, R14 ;  /* 0x000000ffff027224 */ /* 0x000fd800078e000e */
[----:B------:R-:W-:Y:S05]  /*269a0*/  WARPSYNC.COLLECTIVE R15, `(.L_x_11776) ;  /* 0x000000000f087348 */ /* 0x000fea0003c00000 */
[----:B------:R0:W1:Y:S02]  /*269b0*/  SHFL.IDX P6, R14, R13, R12, R11 ;  /* 0x0000000c0d0e7389 */ /* 0x00006400000c000b */
[----:B01----:R-:W-:Y:S01]  /*269c0*/  ENDCOLLECTIVE ;  /* 0x000000000000791b */ /* 0x003fe20003800000 */
.L_x_11776:
[----:B------:R-:W-:Y:S01]  /*269d0*/  @!P3 LEA R3, P4, R10, R2, 0x1 ;  /* 0x000000020a03b211 */ /* 0x000fe200078808ff */
[----:B------:R-:W-:-:S04]  /*269e0*/  IMAD.MOV.U32 R13, RZ, RZ, R5 ;  /* 0x000000ffff0d7224 */ /* 0x000fc800078e0005 */
[----:B------:R-:W-:-:S05]  /*269f0*/  @!P3 IMAD.X R2, RZ, RZ, R8, P4 ;  /* 0x000000ffff02b224 */ /* 0x000fca00020e0608 */
[----:B------:R-:W-:Y:S01]  /*26a00*/  @!P3 LOP3.LUT R3, R3, R2, RZ, 0x3c, !PT ;  /* 0x000000020303b212 */ /* 0x000fe200078e3cff */
[----:B------:R-:W-:-:S03]  /*26a10*/  IMAD.MOV.U32 R4, RZ, RZ, R14 ;  /* 0x000000ffff047224 */ /* 0x000fc600078e000e */
[----:B------:R-:W-:-:S07]  /*26a20*/  @!P3 LOP3.LUT R2, R3, R2, RZ, 0x3c, !PT ;  /* 0x000000020302b212 */ /* 0x000fce00078e3cff */
[----:B------:R-:W-:Y:S05]  /*26a30*/  WARPSYNC.COLLECTIVE R15, `(.L_x_11777) ;  /* 0x000000000f087348 */ /* 0x000fea0003c00000 */
[----:B------:R0:W1:Y:S02]  /*26a40*/  SHFL.IDX P6, R14, R13, R12, R11 ;  /* 0x0000000c0d0e7389 */ /* 0x00006400000c000b */
[----:B01----:R-:W-:Y:S01]  /*26a50*/  ENDCOLLECTIVE ;  /* 0x000000000000791b */ /* 0x003fe20003800000 */
.L_x_11777:
[----:B------:R-:W-:-:S05]  /*26a60*/  @!P3 LOP3.LUT R3, R3, R2, RZ, 0x3c, !PT ;  /* 0x000000020303b212 */ /* 0x000fca00078e3cff */
[----:B------:R-:W-:Y:S01]  /*26a70*/  @!PT LDS RZ, [RZ] ;  /* 0x00000000fffff984 */ /* 0x000fe20000000800 */
[----:B------:R-:W-:Y:S01]  /*26a80*/  @!PT LDS RZ, [RZ] ;  /* 0x00000000fffff984 */ /* 0x000fe20000000800 */
[----:B------:R-:W-:Y:S01]  /*26a90*/  @!PT LDS RZ, [RZ] ;  /* 0x00000000fffff984 */ /* 0x000fe20000000800 */
[----:B------:R0:W-:Y:S04]  /*26aa0*/  @!P3 LDGSTS.E.BYPASS.LTC128B.128 [R21+0xd400], desc[UR54][R2.64], !P0 ;  /* 0x0d4000000215bfae */ /* 0x0001e8000c101d76 */
[----:B------:R0:W-:Y:S01]  /*26ab0*/  @!P3 LDGSTS.E.BYPASS.LTC128B.128 [R21+0x10400], desc[UR54][R2.64+0x40], !P1 ;  /* 0x104000400215bfae */ /* 0x0001e2000c901d76 */
[----:B------:R-:W-:Y:S02]  /*26ac0*/  IMAD.MOV.U32 R13, RZ, RZ, R6 ;  /* 0x000000ffff0d7224 */ /* 0x000fe400078e0006 */
[----:B------:R-:W-:Y:S01]  /*26ad0*/  IMAD.MOV.U32 R12, RZ, RZ, RZ ;  /* 0x000000ffff0c7224 */ /* 0x000fe200078e00ff */
[----:B------:R0:W-:Y:S01]  /*26ae0*/  @!P3 LDGSTS.E.BYPASS.LTC128B.128 [R21+0x13400], desc[UR54][R2.64+0x80], !P2 ;  /* 0x134000800215bfae */ /* 0x0001e2000d101d76 */
[----:B------:R-:W-:-:S07]  /*26af0*/  IMAD.MOV.U32 R5, RZ, RZ, R14 ;  /* 0x000000ffff057224 */ /* 0x000fce00078e000e */
[----:B0-----:R-:W-:Y:S05]  /*26b00*/  WARPSYNC.COLLECTIVE R15, `(.L_x_11778) ;  /* 0x000000000f087348 */ /* 0x001fea0003c00000 */
[----:B------:R1:W2:Y:S02]  /*26b10*/  SHFL.IDX P6, R14, R13, R12, R11 ;  /* 0x0000000c0d0e7389 */ /* 0x0002a400000c000b */
[----:B012---:R-:W-:Y:S01]  /*26b20*/  ENDCOLLECTIVE ;  /* 0x000000000000791b */ /* 0x007fe20003800000 */
.L_x_11778:
[----:B------:R-:W-:-:S05]  /*26b30*/  VIADD R2, R28, 0x60 ;  /* 0x000000601c027836 */ /* 0x000fca0000000000 */
[----:B------:R-:W-:Y:S01]  /*26b40*/  ISETP.GE.AND P3, PT, R2, R0, PT ;  /* 0x000000000200720c */ /* 0x000fe20003f66270 */
[----:B------:R-:W-:-:S12]  /*26b50*/  IMAD.MOV.U32 R13, RZ, RZ, R7 ;  /* 0x000000ffff0d7224 */ /* 0x000fd800078e0007 */
[----:B------:R-:W-:-:S05]  /*26b60*/  @!P3 LEA R2, P4, R10, R5, 0x1 ;  /* 0x000000050a02b211 */ /* 0x000fca00078808ff */
[----:B------:R-:W-:Y:S02]  /*26b70*/  @!P3 IMAD.X R3, RZ, RZ, R4, P4 ;  /* 0x000000ffff03b224 */ /* 0x000fe400020e0604 */
[----:B------:R-:W-:-:S07]  /*26b80*/  IMAD.MOV.U32 R4, RZ, RZ, R14 ;  /* 0x000000ffff047224 */ /* 0x000fce00078e000e */
[----:B------:R-:W-:Y:S05]  /*26b90*/  WARPSYNC.COLLECTIVE R15, `(.L_x_11779) ;  /* 0x000000000f087348 */ /* 0x000fea0003c00000 */
[----:B------:R0:W1:Y:S02]  /*26ba0*/  SHFL.IDX P6, R14, R13, R12, R11 ;  /* 0x0000000c0d0e7389 */ /* 0x00006400000c000b */
[----:B01----:R-:W-:Y:S01]  /*26bb0*/  ENDCOLLECTIVE ;  /* 0x000000000000791b */ /* 0x003fe20003800000 */
.L_x_11779:
        /* <DEDUP_REMOVED lines=14> */
.L_x_11780:
[----:B------:R-:W-:Y:S01]  /*26ca0*/  @!P3 LEA R2, P4, R10, R2, 0x1 ;  /* 0x000000020a02b211 */ /* 0x000fe200078808ff */
[----:B------:R-:W-:-:S04]  /*26cb0*/  IMAD.MOV.U32 R13, RZ, RZ, R7 ;  /* 0x000000ffff0d7224 */ /* 0x000fc800078e0007 */
[----:B------:R-:W-:-:S05]  /*26cc0*/  @!P3 IMAD.X R3, RZ, RZ, R4, P4 ;  /* 0x000000ffff03b224 */ /* 0x000fca00020e0604 */
[----:B------:R-:W-:Y:S01]  /*26cd0*/  @!PT LDS RZ, [RZ] ;  /* 0x00000000fffff984 */ /* 0x000fe20000000800 */
[----:B------:R-:W-:Y:S01]  /*26ce0*/  @!PT LDS RZ, [RZ] ;  /* 0x00000000fffff984 */ /* 0x000fe20000000800 */
[----:B------:R-:W-:Y:S01]  /*26cf0*/  @!PT LDS RZ, [RZ] ;  /* 0x00000000fffff984 */ /* 0x000fe20000000800 */
[----:B------:R0:W-:Y:S01]  /*26d00*/  @!P3 LDGSTS.E.BYPASS.LTC128B.128 [R21+0xe400], desc[UR54][R2.64], !P0 ;  /* 0x0e4000000215bfae */ /* 0x0001e2000c101d76 */
[----:B------:R-:W-:-:S03]  /*26d10*/  IMAD.MOV.U32 R6, RZ, RZ, R14 ;  /* 0x000000ffff067224 */ /* 0x000fc600078e000e */
[----:B------:R0:W-:Y:S04]  /*26d20*/  @!P3 LDGSTS.E.BYPASS.LTC128B.128 [R21+0x11400], desc[UR54][R2.64+0x40], !P1 ;  /* 0x114000400215bfae */ /* 0x0001e8000c901d76 */
[----:B0-----:R-:W-:Y:S05]  /*26d30*/  WARPSYNC.COLLECTIVE R15, `(.L_x_11781) ;  /* 0x000000000f087348 */ /* 0x001fea0003c00000 */
[----:B------:R1:W2:Y:S02]  /*26d40*/  SHFL.IDX P6, R14, R13, R12, R11 ;  /* 0x0000000c0d0e7389 */ /* 0x0002a400000c000b */
[----:B012---:R-:W-:Y:S01]  /*26d50*/  ENDCOLLECTIVE ;  /* 0x000000000000791b */ /* 0x007fe20003800000 */
.L_x_11781:
[----:B------:R-:W-:Y:S01]  /*26d60*/  @!PT LDS RZ, [RZ] ;  /* 0x00000000fffff984 */ /* 0x000fe20000000800 */
[----:B------:R-:W-:Y:S01]  /*26d70*/  @!PT LDS RZ, [RZ] ;  /* 0x00000000fffff984 */ /* 0x000fe20000000800 */
[----:B------:R-:W-:Y:S01]  /*26d80*/  @!PT LDS RZ, [RZ] ;  /* 0x00000000fffff984 */ /* 0x000fe20000000800 */
[----:B------:R0:W-:Y:S02]  /*26d90*/  @!P3 LDGSTS.E.BYPASS.LTC128B.128 [R21+0x14400], desc[UR54][R2.64+0x80], !P2 ;  /* 0x144000800215bfae */ /* 0x0001e4000d101d76 */
[----:B0-----:R-:W-:Y:S01]  /*26da0*/  IMAD.MOV.U32 R2, RZ, RZ, R14 ;  /* 0x000000ffff027224 */ /* 0x001fe200078e000e */
[----:B------:R-:W-:Y:S06]  /*26db0*/  BRA `(.L_x_11782) ;  /* 0xffffffb400cc7947 */ /* 0x000fec000383ffff */
.L_x_11657:
[----:B-1----:R1:W2:Y:S02]  /*26dc0*/  SYNCS.PHASECHK.TRANS64.TRYWAIT P0, [R23+URZ+0x2d820], R0 ;  /* 0x02d82000170075a7 */ /* 0x0022a4000800017f */
[----:B--2---:R-:W-:Y:S05]  /*26dd0*/  @!P0 NANOSLEEP.SYNCS 0x989680 ;  /* 0x009896800000895d */ /* 0x004fea0003900000 */
[----:B------:R-:W2:Y:S02]  /*26de0*/  @!P0 SYNCS.PHASECHK.TRANS64 P0, [R23+URZ+0x2d820], R0 ;  /* 0x02d82000170085a7 */ /* 0x000ea4000800007f */
[----:B--2---:R-:W-:Y:S05]  /*26df0*/  @!P0 BRA `(.L_x_11657) ;  /* 0xfffffffc00f08947 */ /* 0x004fea000383ffff */
[----:B------:R-:W-:Y:S05]  /*26e00*/  BRA `(.L_x_11783) ;  /* 0xffffffb800347947 */ /* 0x000fea000383ffff */
.L_x_11662:
[----:B0-----:R0:W1:Y:S02]  /*26e10*/  SYNCS.PHASECHK.TRANS64.TRYWAIT P0, [R5+URZ+0x2d840], R0 ;  /* 0x02d84000050075a7 */ /* 0x001064000800017f */
[----:B-1----:R-:W-:Y:S05]  /*26e20*/  @!P0 NANOSLEEP.SYNCS 0x989680 ;  /* 0x009896800000895d */ /* 0x002fea0003900000 */
[----:B------:R-:W1:Y:S02]  /*26e30*/  @!P0 SYNCS.PHASECHK.TRANS64 P0, [R5+URZ+0x2d840], R0 ;  /* 0x02d84000050085a7 */ /* 0x000e64000800007f */
[----:B-1----:R-:W-:Y:S05]  /*26e40*/  @!P0 BRA `(.L_x_11662) ;  /* 0xfffffffc00f08947 */ /* 0x002fea000383ffff */
[----:B------:R-:W-:Y:S05]  /*26e50*/  BRA `(.L_x_11784) ;  /* 0xffffffbc00287947 */ /* 0x000fea000383ffff */
.L_x_11663:
        /* <DEDUP_REMOVED lines=8> */
.L_x_11786:
[----:B------:R-:W-:Y:S05]  /*26ee0*/  BSYNC B1 ;  /* 0x0000000000017941 */ /* 0x000fea0003800000 */
.L_x_11785:
        /* <DEDUP_REMOVED lines=13> */
.L_x_11787:
        /* <DEDUP_REMOVED lines=8> */
.L_x_11788:
        /* <DEDUP_REMOVED lines=14> */
.L_x_11789:
[----:B------:R-:W-:Y:S02]  /*27120*/  IMAD.MOV.U32 R13, RZ, RZ, R7 ;  /* 0x000000ffff0d7224 */ /* 0x000fe400078e0007 */
[----:B------:R-:W-:Y:S02]  /*27130*/  IMAD.MOV.U32 R12, RZ, RZ, 0x2 ;  /* 0x00000002ff0c7424 */ /* 0x000fe400078e00ff */
[----:B------:R-:W-:-:S07]  /*27140*/  IMAD.MOV.U32 R2, RZ, RZ, R14 ;  /* 0x000000ffff027224 */ /* 0x000fce00078e000e */
[----:B------:R-:W-:Y:S05]  /*27150*/  WARPSYNC.COLLECTIVE R15, `(.L_x_11790) ;  /* 0x000000000f087348 */ /* 0x000fea0003c00000 */
[----:B------:R0:W1:Y:S02]  /*27160*/  SHFL.IDX P6, R14, R13, R12, R11 ;  /* 0x0000000c0d0e7389 */ /* 0x00006400000c000b */
[----:B01----:R-:W-:Y:S01]  /*27170*/  ENDCOLLECTIVE ;  /* 0x000000000000791b */ /* 0x003fe20003800000 */
.L_x_11790:
        /* <DEDUP_REMOVED lines=13> */
.L_x_11791:
[----:B------:R-:W-:Y:S02]  /*27250*/  IMAD.MOV.U32 R13, RZ, RZ, R7 ;  /* 0x000000ffff0d7224 */ /* 0x000fe400078e0007 */
[----:B------:R-:W-:Y:S02]  /*27260*/  IMAD.MOV.U32 R12, RZ, RZ, 0x3 ;  /* 0x00000003ff0c7424 */ /* 0x000fe400078e00ff */
[----:B------:R-:W-:-:S07]  /*27270*/  IMAD.MOV.U32 R2, RZ, RZ, R14 ;  /* 0x000000ffff027224 */ /* 0x000fce00078e000e */
[----:B------:R-:W-:Y:S05]  /*27280*/  WARPSYNC.COLLECTIVE R15, `(.L_x_11792) ;  /* 0x000000000f087348 */ /* 0x000fea0003c00000 */
[----:B------:R0:W1:Y:S02]  /*27290*/  SHFL.IDX P6, R14, R13, R12, R11 ;  /* 0x0000000c0d0e7389 */ /* 0x00006400000c000b */
[----:B01----:R-:W-:Y:S01]  /*272a0*/  ENDCOLLECTIVE ;  /* 0x000000000000791b */ /* 0x003fe20003800000 */
.L_x_11792:
        /* <DEDUP_REMOVED lines=14> */
.L_x_11793:
[----:B------:R-:W-:Y:S01]  /*27390*/  IMAD.MOV.U32 R2, RZ, RZ, R14 ;  /* 0x000000ffff027224 */ /* 0x000fe200078e000e */
[----:B------:R-:W-:Y:S06]  /*273a0*/  BRA `(.L_x_11794) ;  /* 0xffffffb800b47947 */ /* 0x000fec000383ffff */
.L_x_11668:
[----:B-1----:R1:W2:Y:S02]  /*273b0*/  SYNCS.PHASECHK.TRANS64.TRYWAIT P0, [R5+URZ+0x2d860], R2 ;  /* 0x02d86002050075a7 */ /* 0x0022a4000800017f */
[----:B--2---:R-:W-:Y:S05]  /*273c0*/  @!P0 NANOSLEEP.SYNCS 0x989680 ;  /* 0x009896800000895d */ /* 0x004fea0003900000 */
[----:B------:R-:W2:Y:S02]  /*273d0*/  @!P0 SYNCS.PHASECHK.TRANS64 P0, [R5+URZ+0x2d860], R2 ;  /* 0x02d86002050085a7 */ /* 0x000ea4000800007f */
[----:B--2---:R-:W-:Y:S05]  /*273e0*/  @!P0 BRA `(.L_x_11668) ;  /* 0xfffffffc00f08947 */ /* 0x004fea000383ffff */
[----:B------:R-:W-:Y:S05]  /*273f0*/  BRA `(.L_x_11795) ;  /* 0xffffffbc00187947 */ /* 0x000fea000383ffff */
.L_x_11669:
        /* <DEDUP_REMOVED lines=8> */
.L_x_11797:
[----:B------:R-:W-:Y:S05]  /*27480*/  BSYNC B1 ;  /* 0x0000000000017941 */ /* 0x000fea0003800000 */
.L_x_11796:
        /* <DEDUP_REMOVED lines=9> */
.L_x_11798:
[----:B------:R-:W-:Y:S02]  /*27520*/  IMAD.MOV.U32 R13, RZ, RZ, R24 ;  /* 0x000000ffff0d7224 */ /* 0x000fe400078e0018 */
[----:B------:R-:W-:Y:S02]  /*27530*/  IMAD.MOV.U32 R12, RZ, RZ, 0x1 ;  /* 0x00000001ff0c7424 */ /* 0x000fe400078e00ff */
[----:B------:R-:W-:-:S07]  /*27540*/  IMAD.MOV.U32 R2, RZ, RZ, R14 ;  /* 0x000000ffff027224 */ /* 0x000fce00078e000e */
[----:B------:R-:W-:Y:S05]  /*27550*/  WARPSYNC.COLLECTIVE R15, `(.L_x_11799) ;  /* 0x000000000f087348 */ /* 0x000fea0003c00000 */
[----:B------:R0:W1:Y:S02]  /*27560*/  SHFL.IDX P6, R14, R13, R12, R11 ;  /* 0x0000000c0d0e7389 */ /* 0x00006400000c000b */
[----:B01----:R-:W-:Y:S01]  /*27570*/  ENDCOLLECTIVE ;  /* 0x000000000000791b */ /* 0x003fe20003800000 */
.L_x_11799:
        /* <DEDUP_REMOVED lines=16> */
.L_x_11800:
[----:B------:R-:W-:Y:S02]  /*27680*/  IMAD.MOV.U32 R13, RZ, RZ, R24 ;  /* 0x000000ffff0d7224 */ /* 0x000fe400078e0018 */
[----:B------:R-:W-:Y:S02]  /*27690*/  IMAD.MOV.U32 R12, RZ, RZ, 0x2 ;  /* 0x00000002ff0c7424 */ /* 0x000fe400078e00ff */
[----:B------:R-:W-:-:S07]  /*276a0*/  IMAD.MOV.U32 R2, RZ, RZ, R14 ;  /* 0x000000ffff027224 */ /* 0x000fce00078e000e */
[----:B------:R-:W-:Y:S05]  /*276b0*/  WARPSYNC.COLLECTIVE R15, `(.L_x_11801) ;  /* 0x000000000f087348 */ /* 0x000fea0003c00000 */
[----:B------:R0:W1:Y:S02]  /*276c0*/  SHFL.IDX P6, R14, R13, R12, R11 ;  /* 0x0000000c0d0e7389 */ /* 0x00006400000c000b */
[----:B01----:R-:W-:Y:S01]  /*276d0*/  ENDCOLLECTIVE ;  /* 0x000000000000791b */ /* 0x003fe20003800000 */
.L_x_11801:
        /* <DEDUP_REMOVED lines=16> */
.L_x_11802:
[----:B------:R-:W-:Y:S02]  /*277e0*/  IMAD.MOV.U32 R13, RZ, RZ, R24 ;  /* 0x000000ffff0d7224 */ /* 0x000fe400078e0018 */
[----:B------:R-:W-:Y:S02]  /*277f0*/  IMAD.MOV.U32 R12, RZ, RZ, 0x3 ;  /* 0x00000003ff0c7424 */ /* 0x000fe400078e00ff */
[----:B------:R-:W-:-:S07]  /*27800*/  IMAD.MOV.U32 R2, RZ, RZ, R14 ;  /* 0x000000ffff027224 */ /* 0x000fce00078e000e */
[----:B------:R-:W-:Y:S05]  /*27810*/  WARPSYNC.COLLECTIVE R15, `(.L_x_11803) ;  /* 0x000000000f087348 */ /* 0x000fea0003c00000 */
[----:B------:R0:W1:Y:S02]  /*27820*/  SHFL.IDX P6, R14, R13, R12, R11 ;  /* 0x0000000c0d0e7389 */ /* 0x00006400000c000b */
[----:B01----:R-:W-:Y:S01]  /*27830*/  ENDCOLLECTIVE ;  /* 0x000000000000791b */ /* 0x003fe20003800000 */
.L_x_11803:
        /* <DEDUP_REMOVED lines=13> */
.L_x_11804:
        /* <DEDUP_REMOVED lines=8> */
.L_x_11677:
[----:B-1----:R1:W2:Y:S02]  /*27990*/  SYNCS.PHASECHK.TRANS64.TRYWAIT P0, [R0+URZ+0x2d860], R3 ;  /* 0x02d86003000075a7 */ /* 0x0022a4000800017f */
[----:B--2---:R-:W-:Y:S05]  /*279a0*/  @!P0 NANOSLEEP.SYNCS 0x989680 ;  /* 0x009896800000895d */ /* 0x004fea0003900000 */
[----:B------:R-:W2:Y:S02]  /*279b0*/  @!P0 SYNCS.PHASECHK.TRANS64 P0, [R0+URZ+0x2d860], R3 ;  /* 0x02d86003000085a7 */ /* 0x000ea4000800007f */
[----:B--2---:R-:W-:Y:S05]  /*279c0*/  @!P0 BRA `(.L_x_11677) ;  /* 0xfffffffc00f08947 */ /* 0x004fea000383ffff */
[----:B------:R-:W-:Y:S05]  /*279d0*/  BRA `(.L_x_11806) ;  /* 0xffffffbc00a47947 */ /* 0x000fea000383ffff */
.L_x_11678:
        /* <DEDUP_REMOVED lines=8> */
.L_x_11808:
[----:B------:R-:W-:Y:S05]  /*27a60*/  BSYNC B0 ;  /* 0x0000000000007941 */ /* 0x000fea0003800000 */
.L_x_11807:
        /* <DEDUP_REMOVED lines=10> */
.L_x_11809:
        /* <DEDUP_REMOVED lines=17> */
.L_x_11810:
        /* <DEDUP_REMOVED lines=14> */
.L_x_11811:
[----:B------:R-:W-:Y:S02]  /*27d00*/  IMAD.MOV.U32 R13, RZ, RZ, R24 ;  /* 0x000000ffff0d7224 */ /* 0x000fe400078e0018 */
[----:B------:R-:W-:Y:S01]  /*27d10*/  IMAD.MOV.U32 R12, RZ, RZ, 0x2 ;  /* 0x00000002ff0c7424 */ /* 0x000fe200078e00ff */
[----:B------:R-:W-:-:S13]  /*27d20*/  IADD3 R2, P4, R14, R5, RZ ;  /* 0x000000050e027210 */ /* 0x000fda0007f9e0ff */
[----:B------:R-:W-:Y:S05]  /*27d30*/  WARPSYNC.COLLECTIVE R15, `(.L_x_11812) ;  /* 0x000000000f087348 */ /* 0x000fea0003c00000 */
[----:B------:R0:W1:Y:S02]  /*27d40*/  SHFL.IDX P6, R14, R13, R12, R11 ;  /* 0x0000000c0d0e7389 */ /* 0x00006400000c000b */
[----:B01----:R-:W-:Y:S01]  /*27d50*/  ENDCOLLECTIVE ;  /* 0x000000000000791b */ /* 0x003fe20003800000 */
.L_x_11812:
        /* <DEDUP_REMOVED lines=15> */
.L_x_11813:
[----:B------:R-:W-:Y:S02]  /*27e50*/  IMAD.MOV.U32 R13, RZ, RZ, R24 ;  /* 0x000000ffff0d7224 */ /* 0x000fe400078e0018 */
[----:B------:R-:W-:Y:S01]  /*27e60*/  IMAD.MOV.U32 R12, RZ, RZ, 0x3 ;  /* 0x00000003ff0c7424 */ /* 0x000fe200078e00ff */
[----:B------:R-:W-:-:S13]  /*27e70*/  IADD3 R2, P4, R14, R5, RZ ;  /* 0x000000050e027210 */ /* 0x000fda0007f9e0ff */
[----:B------:R-:W-:Y:S05]  /*27e80*/  WARPSYNC.COLLECTIVE R15, `(.L_x_11814) ;  /* 0x000000000f087348 */ /* 0x000fea0003c00000 */
[----:B------:R0:W1:Y:S02]  /*27e90*/  SHFL.IDX P6, R14, R13, R12, R11 ;  /* 0x0000000c0d0e7389 */ /* 0x00006400000c000b */
[----:B01----:R-:W-:Y:S01]  /*27ea0*/  ENDCOLLECTIVE ;  /* 0x000000000000791b */ /* 0x003fe20003800000 */
.L_x_11814:
        /* <DEDUP_REMOVED lines=14> */
.L_x_11815:
[----:B------:R-:W-:Y:S05]  /*27f90*/  BRA `(.L_x_11816) ;  /* 0xffffffbc00047947 */ /* 0x000fea000383ffff */
.L_x_11683:
[----:B------:R-:W-:Y:S01]  /*27fa0*/  BSSY B0, `(.L_x_11817) ;  /* 0x0000008000007945 */ /* 0x000fe20003800000 */
[----:B------:R-:W-:Y:S02]  /*27fb0*/  IMAD.MOV.U32 R13, RZ, RZ, R16 ;  /* 0x000000ffff0d7224 */ /* 0x000fe400078e0010 */
[----:B------:R-:W-:Y:S02]  /*27fc0*/  IMAD.MOV.U32 R12, RZ, RZ, RZ ;  /* 0x000000ffff0c7224 */ /* 0x000fe400078e00ff */
[----:B------:R-:W-:Y:S02]  /*27fd0*/  IMAD.MOV.U32 R11, RZ, RZ, 0x1f ;  /* 0x0000001fff0b7424 */ /* 0x000fe400078e00ff */
[----:B------:R-:W-:-:S07]  /*27fe0*/  IMAD.MOV.U32 R15, RZ, RZ, -0x1 ;  /* 0xffffffffff0f7424 */ /* 0x000fce00078e00ff */
[----:B0-2--5:R-:W-:Y:S05]  /*27ff0*/  WARPSYNC.COLLECTIVE R15, `(.L_x_11818) ;  /* 0x000000000f087348 */ /* 0x025fea0003c00000 */
[----:B------:R1:W3:Y:S02]  /*28000*/  SHFL.IDX P6, R14, R13, R12, R11 ;  /* 0x0000000c0d0e7389 */ /* 0x0002e400000c000b */
[----:B0123-5:R-:W-:Y:S01]  /*28010*/  ENDCOLLECTIVE ;  /* 0x000000000000791b */ /* 0x02ffe20003800000 */
.L_x_11818:
[----:B------:R-:W-:Y:S05]  /*28020*/  BSYNC B0 ;  /* 0x0000000000007941 */ /* 0x000fea0003800000 */
.L_x_11817:
        /* <DEDUP_REMOVED lines=9> */
.L_x_11819:
        /* <DEDUP_REMOVED lines=18> */
.L_x_11820:
[----:B------:R-:W-:Y:S01]  /*281e0*/  IMAD.MOV.U32 R12, RZ, RZ, 0x2 ;  /* 0x00000002ff0c7424 */ /* 0x000fe200078e00ff */
[----:B------:R-:W-:-:S05]  /*281f0*/  SEL R5, R14, RZ, P1 ;  /* 0x000000ff0e057207 */ /* 0x000fca0000800000 */
[----:B------:R-:W-:-:S04]  /*28200*/  IMAD.IADD R4, R2, 0x1, R5 ;  /* 0x0000000102047824 */ /* 0x000fc800078e0205 */
[----:B------:R-:W-:-:S07]  /*28210*/  IMAD.MOV.U32 R13, RZ, RZ, R4 ;  /* 0x000000ffff0d7224 */ /* 0x000fce00078e0004 */
[----:B------:R-:W-:Y:S05]  /*28220*/  WARPSYNC.COLLECTIVE R15, `(.L_x_11821) ;  /* 0x000000000f087348 */ /* 0x000fea0003c00000 */
[----:B------:R0:W1:Y:S02]  /*28230*/  SHFL.UP P6, R14, R13, R12, R11 ;  /* 0x0400000c0d0e7389 */ /* 0x00006400000c000b */
[----:B01----:R-:W-:Y:S01]  /*28240*/  ENDCOLLECTIVE ;  /* 0x000000000000791b */ /* 0x003fe20003800000 */
.L_x_11821:
[----:B------:R-:W-:Y:S01]  /*28250*/  IMAD.MOV.U32 R12, RZ, RZ, 0x4 ;  /* 0x00000004ff0c7424 */ /* 0x000fe200078e00ff */
[----:B------:R-:W-:-:S05]  /*28260*/  SEL R5, R14, RZ, P2 ;  /* 0x000000ff0e057207 */ /* 0x000fca0001000000 */
[----:B------:R-:W-:-:S04]  /*28270*/  IMAD.IADD R5, R4, 0x1, R5 ;  /* 0x0000000104057824 */ /* 0x000fc800078e0205 */
[----:B------:R-:W-:-:S07]  /*28280*/  IMAD.MOV.U32 R13, RZ, RZ, R5 ;  /* 0x000000ffff0d7224 */ /* 0x000fce00078e0005 */
[----:B------:R-:W-:Y:S05]  /*28290*/  WARPSYNC.COLLECTIVE R15, `(.L_x_11822) ;  /* 0x000000000f087348 */ /* 0x000fea0003c00000 */
[----:B------:R0:W1:Y:S02]  /*282a0*/  SHFL.UP P6, R14, R13, R12, R11 ;  /* 0x0400000c0d0e7389 */ /* 0x00006400000c000b */
[----:B01----:R-:W-:Y:S01]  /*282b0*/  ENDCOLLECTIVE ;  /* 0x000000000000791b */ /* 0x003fe20003800000 */
.L_x_11822:
[----:B------:R-:W-:Y:S01]  /*282c0*/  IMAD.MOV.U32 R12, RZ, RZ, 0x8 ;  /* 0x00000008ff0c7424 */ /* 0x000fe200078e00ff */
[----:B------:R-:W-:-:S05]  /*282d0*/  SEL R6, R14, RZ, P3 ;  /* 0x000000ff0e067207 */ /* 0x000fca0001800000 */
[----:B------:R-:W-:-:S04]  /*282e0*/  IMAD.IADD R6, R5, 0x1, R6 ;  /* 0x0000000105067824 */ /* 0x000fc800078e0206 */
[----:B------:R-:W-:-:S07]  /*282f0*/  IMAD.MOV.U32 R13, RZ, RZ, R6 ;  /* 0x000000ffff0d7224 */ /* 0x000fce00078e0006 */
[----:B------:R-:W-:Y:S05]  /*28300*/  WARPSYNC.COLLECTIVE R15, `(.L_x_11823) ;  /* 0x000000000f087348 */ /* 0x000fea0003c00000 */
[----:B------:R0:W1:Y:S02]  /*28310*/  SHFL.UP P6, R14, R13, R12, R11 ;  /* 0x0400000c0d0e7389 */ /* 0x00006400000c000b */
[----:B01----:R-:W-:Y:S01]  /*28320*/  ENDCOLLECTIVE ;  /* 0x000000000000791b */ /* 0x003fe20003800000 */
.L_x_11823:
[----:B------:R-:W-:Y:S01]  /*28330*/  IMAD.MOV.U32 R12, RZ, RZ, 0x10 ;  /* 0x00000010ff0c7424 */ /* 0x000fe200078e00ff */
[----:B------:R-:W-:-:S05]  /*28340*/  SEL R3, R14, RZ, P4 ;  /* 0x000000ff0e037207 */ /* 0x000fca0002000000 */
[----:B------:R-:W-:-:S04]  /*28350*/  IMAD.IADD R4, R6, 0x1, R3 ;  /* 0x0000000106047824 */ /* 0x000fc800078e0203 */
[----:B------:R-:W-:-:S07]  /*28360*/  IMAD.MOV.U32 R13, RZ, RZ, R4 ;  /* 0x000000ffff0d7224 */ /* 0x000fce00078e0004 */
[----:B------:R-:W-:Y:S05]  /*28370*/  WARPSYNC.COLLECTIVE R15, `(.L_x_11824) ;  /* 0x000000000f087348 */ /* 0x000fea0003c00000 */
[----:B------:R0:W1:Y:S02]  /*28380*/  SHFL.UP P6, R14, R13, R12, R11 ;  /* 0x0400000c0d0e7389 */ /* 0x00006400000c000b */
[----:B01----:R-:W-:Y:S01]  /*28390*/  ENDCOLLECTIVE ;  /* 0x000000000000791b */ /* 0x003fe20003800000 */
.L_x_11824:
        /* <DEDUP_REMOVED lines=8> */
.L_x_11825:
[----:B------:R-:W-:Y:S05]  /*28420*/  BRA `(.L_x_11826) ;  /* 0xffffffbc00207947 */ /* 0x000fea000383ffff */
.L_x_11688:
        /* <DEDUP_REMOVED lines=8> */
.L_x_11828:
[----:B------:R-:W-:Y:S05]  /*284b0*/  BSYNC B0 ;  /* 0x0000000000007941 */ /* 0x000fea0003800000 */
.L_x_11827:
        /* <DEDUP_REMOVED lines=8> */
.L_x_11829:
[----:B------:R-:W-:Y:S01]  /*28540*/  IMAD.MOV.U32 R12, RZ, RZ, 0x4 ;  /* 0x00000004ff0c7424 */ /* 0x000fe200078e00ff */
[----:B------:R-:W-:-:S05]  /*28550*/  SEL R14, R14, RZ, P2 ;  /* 0x000000ff0e0e7207 */ /* 0x000fca0001000000 */
[----:B------:R-:W-:-:S04]  /*28560*/  IMAD.IADD R3, R13, 0x1, R14 ;  /* 0x000000010d037824 */ /* 0x000fc800078e020e */
[----:B------:R-:W-:-:S07]  /*28570*/  IMAD.MOV.U32 R13, RZ, RZ, R3 ;  /* 0x000000ffff0d7224 */ /* 0x000fce00078e0003 */
[----:B------:R-:W-:Y:S05]  /*28580*/  WARPSYNC.COLLECTIVE R15, `(.L_x_11830) ;  /* 0x000000000f087348 */ /* 0x000fea0003c00000 */
[----:B------:R0:W1:Y:S02]  /*28590*/  SHFL.UP P6, R14, R13, R12, R11 ;  /* 0x0400000c0d0e7389 */ /* 0x00006400000c000b */
[----:B01----:R-:W-:Y:S01]  /*285a0*/  ENDCOLLECTIVE ;  /* 0x000000000000791b */ /* 0x003fe20003800000 */
.L_x_11830:
[----:B------:R-:W-:Y:S01]  /*285b0*/  IMAD.MOV.U32 R12, RZ, RZ, 0x8 ;  /* 0x00000008ff0c7424 */ /* 0x000fe200078e00ff */
[----:B------:R-:W-:-:S05]  /*285c0*/  SEL R4, R14, RZ, P3 ;  /* 0x000000ff0e047207 */ /* 0x000fca0001800000 */
[----:B------:R-:W-:-:S04]  /*285d0*/  IMAD.IADD R4, R3, 0x1, R4 ;  /* 0x0000000103047824 */ /* 0x000fc800078e0204 */
[----:B------:R-:W-:-:S07]  /*285e0*/  IMAD.MOV.U32 R13, RZ, RZ, R4 ;  /* 0x000000ffff0d7224 */ /* 0x000fce00078e0004 */
[----:B------:R-:W-:Y:S05]  /*285f0*/  WARPSYNC.COLLECTIVE R15, `(.L_x_11831) ;  /* 0x000000000f087348 */ /* 0x000fea0003c00000 */
[----:B------:R0:W1:Y:S02]  /*28600*/  SHFL.UP P6, R14, R13, R12, R11 ;  /* 0x0400000c0d0e7389 */ /* 0x00006400000c000b */
[----:B01----:R-:W-:Y:S01]  /*28610*/  ENDCOLLECTIVE ;  /* 0x000000000000791b */ /* 0x003fe20003800000 */
.L_x_11831:
[----:B------:R-:W-:Y:S01]  /*28620*/  IMAD.MOV.U32 R12, RZ, RZ, 0x10 ;  /* 0x00000010ff0c7424 */ /* 0x000fe200078e00ff */
[----:B------:R-:W-:-:S05]  /*28630*/  SEL R5, R14, RZ, P4 ;  /* 0x000000ff0e057207 */ /* 0x000fca0002000000 */
[----:B------:R-:W-:-:S04]  /*28640*/  IMAD.IADD R5, R4, 0x1, R5 ;  /* 0x0000000104057824 */ /* 0x000fc800078e0205 */
[----:B------:R-:W-:-:S07]  /*28650*/  IMAD.MOV.U32 R13, RZ, RZ, R5 ;  /* 0x000000ffff0d7224 */ /* 0x000fce00078e0005 */
[----:B------:R-:W-:Y:S05]  /*28660*/  WARPSYNC.COLLECTIVE R15, `(.L_x_11832) ;  /* 0x000000000f087348 */ /* 0x000fea0003c00000 */
[----:B------:R0:W1:Y:S02]  /*28670*/  SHFL.UP P6, R14, R13, R12, R11 ;  /* 0x0400000c0d0e7389 */ /* 0x00006400000c000b */
[----:B01----:R-:W-:Y:S01]  /*28680*/  ENDCOLLECTIVE ;  /* 0x000000000000791b */ /* 0x003fe20003800000 */
.L_x_11832:
        /* <DEDUP_REMOVED lines=8> */
.L_x_11833:
[----:B------:R-:W-:Y:S05]  /*28710*/  BRA `(.L_x_11834) ;  /* 0xffffffbc00007947 */ /* 0x000fea000383ffff */
.L_x_11690:
[----:B------:R-:W-:Y:S01]  /*28720*/  BSSY B0, `(.L_x_11835) ;  /* 0x0000006000007945 */ /* 0x000fe20003800000 */
[----:B------:R-:W-:Y:S01]  /*28730*/  PLOP3.LUT P6, PT, P6, PT, PT, 0x8, 0x0 ;  /* 0x000000000000781c */ /* 0x000fe200037ce170 */
[----:B------:R-:W-:-:S12]  /*28740*/  IMAD.MOV.U32 R15, RZ, RZ, -0x1 ;  /* 0xffffffffff0f7424 */ /* 0x000fd800078e00ff */
[----:B0----5:R-:W-:Y:S05]  /*28750*/  WARPSYNC.COLLECTIVE R15, `(.L_x_11836) ;  /* 0x000000000f087348 */ /* 0x021fea0003c00000 */
[----:B------:R-:W-:Y:S01]  /*28760*/  VOTE.ANY R14, PT, P6 ;  /* 0x00000000000e7806 */ /* 0x000fe200030e0100 */
[----:B0----5:R-:W-:Y:S06]  /*28770*/  ENDCOLLECTIVE ;  /* 0x000000000000791b */ /* 0x021fec0003800000 */
.L_x_11836:
[----:B------:R-:W-:Y:S05]  /*28780*/  BSYNC B0 ;  /* 0x0000000000007941 */ /* 0x000fea0003800000 */
.L_x_11835:
        /* <DEDUP_REMOVED lines=9> */
.L_x_11837:
[----:B------:R-:W-:Y:S01]  /*28820*/  IMAD.MOV.U32 R17, RZ, RZ, R14 ;  /* 0x000000ffff117224 */ /* 0x000fe200078e000e */
[----:B------:R-:W-:Y:S06]  /*28830*/  BRA `(.L_x_11838) ;  /* 0xffffffb800f07947 */ /* 0x000fec000383ffff */
.L_x_11692:
[----:B------:R-:W-:Y:S01]  /*28840*/  BSSY B0, `(.L_x_11839) ;  /* 0x0000007000007945 */ /* 0x000fe20003800000 */
[----:B------:R-:W-:Y:S02]  /*28850*/  IMAD.MOV.U32 R13, RZ, RZ, R3 ;  /* 0x000000ffff0d7224 */ /* 0x000fe400078e0003 */
[----:B------:R-:W-:Y:S02]  /*28860*/  IMAD.MOV.U32 R11, RZ, RZ, 0x1f ;  /* 0x0000001fff0b7424 */ /* 0x000fe400078e00ff */
[----:B------:R-:W-:-:S07]  /*28870*/  IMAD.MOV.U32 R15, RZ, RZ, -0x1 ;  /* 0xffffffffff0f7424 */ /* 0x000fce00078e00ff */
[----:B012--5:R-:W-:Y:S05]  /*28880*/  WARPSYNC.COLLECTIVE R15, `(.L_x_11840) ;  /* 0x000000000f087348 */ /* 0x027fea0003c00000 */
[----:B------:R3:W4:Y:S02]  /*28890*/  SHFL.IDX P6, R14, R13, R12, R11 ;  /* 0x0000000c0d0e7389 */ /* 0x00072400000c000b */
[----:B012345:R-:W-:Y:S01]  /*288a0*/  ENDCOLLECTIVE ;  /* 0x000000000000791b */ /* 0x03ffe20003800000 */
.L_x_11840:
[----:B------:R-:W-:Y:S05]  /*288b0*/  BSYNC B0 ;  /* 0x0000000000007941 */ /* 0x000fea0003800000 */
.L_x_11839:
[----:B------:R-:W-:Y:S01]  /*288c0*/  IMAD.MOV.U32 R5, RZ, RZ, R14 ;  /* 0x000000ffff057224 */ /* 0x000fe200078e000e */
[----:B------:R-:W-:Y:S06]  /*288d0*/  BRA `(.L_x_11691) ;  /* 0xffffffb800e47947 */ /* 0x000fec000383ffff */
.L_x_11696:
[----:B0-----:R0:W2:Y:S02]  /*288e0*/  SYNCS.PHASECHK.TRANS64.TRYWAIT P0, [R5+URZ+0x2d820], R0 ;  /* 0x02d82000050075a7 */ /* 0x0010a4000800017f */
[----:B--2---:R-:W-:Y:S05]  /*288f0*/  @!P0 NANOSLEEP.SYNCS 0x989680 ;  /* 0x009896800000895d */ /* 0x004fea0003900000 */
[----:B------:R-:W2:Y:S02]  /*28900*/  @!P0 SYNCS.PHASECHK.TRANS64 P0, [R5+URZ+0x2d820], R0 ;  /* 0x02d82000050085a7 */ /* 0x000ea4000800007f */
[----:B--2---:R-:W-:Y:S05]  /*28910*/  @!P0 BRA `(.L_x_11696) ;  /* 0xfffffffc00f08947 */ /* 0x004fea000383ffff */
[----:B------:R-:W-:Y:S05]  /*28920*/  BRA `(.L_x_11841) ;  /* 0xffffffc0005c7947 */ /* 0x000fea000383ffff */
.L_x_11697:
        /* <DEDUP_REMOVED lines=8> */
[----:B01-3-5:R-:W-:Y:S05]  /*289b0*/  WARPSYNC.COLLECTIVE R15, `(.L_x_11843) ;  /* 0x000000000f087348 */ /* 0x02bfea0003c00000 */
[----:B------:R2:W4:Y:S02]  /*289c0*/  SHFL.IDX P6, R14, R13, R12, R11 ;  /* 0x0000000c0d0e7389 */ /* 0x00052400000c000b */
[----:B012345:R-:W-:Y:S01]  /*289d0*/  ENDCOLLECTIVE ;  /* 0x000000000000791b */ /* 0x03ffe20003800000 */
.L_x_11843:
[----:B------:R-:W-:Y:S05]  /*289e0*/  BSYNC B0 ;  /* 0x0000000000007941 */ /* 0x000fea0003800000 */
.L_x_11842:
[----:B------:R-:W-:Y:S05]  /*289f0*/  BRA `(.L_x_11844) ;  /* 0xffffffc000447947 */ /* 0x000fea000383ffff */
.L_x_11698:
[----:B------:R-:W-:Y:S01]  /*28a00*/  BSSY B0, `(.L_x_11845) ;  /* 0x0000006000007945 */ /* 0x000fe20003800000 */
[----:B------:R-:W-:-:S07]  /*28a10*/  IMAD.MOV.U32 R15, RZ, RZ, -0x1 ;  /* 0xffffffffff0f7424 */ /* 0x000fce00078e00ff */
[----:B01-3-5:R-:W-:Y:S05]  /*28a20*/  WARPSYNC.COLLECTIVE R15, `(.L_x_11846) ;  /* 0x000000000f0c7348 */ /* 0x02bfea0003c00000 */
[----:B------:R-:W-:Y:S02]  /*28a30*/  ELECT P6, UR62, PT ;  /* 0x00000000003e782f */ /* 0x000fe400038c0000 */
[----:B------:R-:W-:Y:S01]  /*28a40*/  MOV R14, UR62 ;  /* 0x0000003e000e7c02 */ /* 0x000fe20008000f00 */
[----:B01-3-5:R-:W-:Y:S10]  /*28a50*/  ENDCOLLECTIVE ;  /* 0x000000000000791b */ /* 0x02bff40003800000 */
.L_x_11846:
[----:B------:R-:W-:Y:S05]  /*28a60*/  BSYNC B0 ;  /* 0x0000000000007941 */ /* 0x000fea0003800000 */
.L_x_11845:
[----:B------:R-:W-:Y:S05]  /*28a70*/  BRA `(.L_x_11847) ;  /* 0xffffffc000387947 */ /* 0x000fea000383ffff */
.L_x_11700:
[----:B0-----:R0:W2:Y:S02]  /*28a80*/  SYNCS.PHASECHK.TRANS64.TRYWAIT P1, [R3+URZ+0x2d840], R2 ;  /* 0x02d84002030075a7 */ /* 0x0010a4000802017f */
[----:B--2---:R-:W-:Y:S05]  /*28a90*/  @!P1 NANOSLEEP.SYNCS 0x989680 ;  /* 0x009896800000995d */ /* 0x004fea0003900000 */
[----:B------:R-:W2:Y:S02]  /*28aa0*/  @!P1 SYNCS.PHASECHK.TRANS64 P1, [R3+URZ+0x2d840], R2 ;  /* 0x02d84002030095a7 */ /* 0x000ea4000802007f */
[----:B--2---:R-:W-:Y:S05]  /*28ab0*/  @!P1 BRA `(.L_x_11700) ;  /* 0xfffffffc00f09947 */ /* 0x004fea000383ffff */
[----:B------:R-:W-:Y:S05]  /*28ac0*/  BRA `(.L_x_11848) ;  /* 0xffffffc0005c7947 */ /* 0x000fea000383ffff */
.L_x_11702:
[----:B--2---:R2:W4:Y:S02]  /*28ad0*/  SYNCS.PHASECHK.TRANS64.TRYWAIT P1, [R25+URZ+0x2d840], R0 ;  /* 0x02d84000190075a7 */ /* 0x004524000802017f */
[----:B----4-:R-:W-:Y:S05]  /*28ae0*/  @!P1 NANOSLEEP.SYNCS 0x989680 ;  /* 0x009896800000995d */ /* 0x010fea0003900000 */
[----:B------:R-:W4:Y:S02]  /*28af0*/  @!P1 SYNCS.PHASECHK.TRANS64 P1, [R25+URZ+0x2d840], R0 ;  /* 0x02d84000190095a7 */ /* 0x000f24000802007f */
[----:B----4-:R-:W-:Y:S05]  /*28b00*/  @!P1 BRA `(.L_x_11702) ;  /* 0xfffffffc00f09947 */ /* 0x010fea000383ffff */
[----:B------:R-:W-:Y:S05]  /*28b10*/  BRA `(.L_x_11849) ;  /* 0xffffffc0006c7947 */ /* 0x000fea000383ffff */
.L_x_11704:
[----:B----4-:R4:W0:Y:S02]  /*28b20*/  SYNCS.PHASECHK.TRANS64.TRYWAIT P1, [R3+URZ+0x2d860], R2 ;  /* 0x02d86002030075a7 */ /* 0x010824000802017f */
[----:B0-----:R-:W-:Y:S05]  /*28b30*/  @!P1 NANOSLEEP.SYNCS 0x989680 ;  /* 0x009896800000995d */ /* 0x001fea0003900000 */
[----:B------:R-:W0:Y:S02]  /*28b40*/  @!P1 SYNCS.PHASECHK.TRANS64 P1, [R3+URZ+0x2d860], R2 ;  /* 0x02d86002030095a7 */ /* 0x000e24000802007f */
[----:B0-----:R-:W-:Y:S05]  /*28b50*/  @!P1 BRA `(.L_x_11704) ;  /* 0xfffffffc00f09947 */ /* 0x001fea000383ffff */
[----:B------:R-:W-:Y:S05]  /*28b60*/  BRA `(.L_x_11850) ;  /* 0xffffffc000687947 */ /* 0x000fea000383ffff */
.L_x_11851:
        /* <DEDUP_REMOVED lines=9> */
.L_x_15858:


//--------------------- .text._ZN7cutlass13device_kernelIN5flash11enable_sm90INS1_16FlashAttnFwdSm90INS1_25CollectiveMainloopFwdSm90ILi2EN4cute5tupleIJNS5_1CILi1EEES8_S8_EEENS6_IJNS7_ILi192EEENS7_ILi128EEENS7_ILi96EEEEEELi96ENS_10bfloat16_tEfNS_4arch4Sm90ELb1ELb0ELb1ELb0ELb1ELb0ELb0ELb0ELb1ELb1ELb0ELb0EEENS1_21CollectiveEpilogueFwdINS6_IJSA_SC_SB_EEES9_SE_SG_Li384ELb0ELb1ELb0ELb0EEENS1_30DynamicPersistentTileSchedulerILi384ELi128ELb0ELb1ELb1EEEEEEEEEvNT_6ParamsE --------------------------
	.section	.text._ZN7cutlass13device_kernelIN5flash11enable_sm90INS1_16FlashAttnFwdSm90INS1_25CollectiveMainloopFwdSm90ILi2EN4cute5tupleIJNS5_1CILi1EEES8_S8_EEENS6_IJNS7_ILi192EEENS7_ILi128EEENS7_ILi96EEEEEELi96ENS_10bfloat16_tEfNS_4arch4Sm90ELb1ELb0ELb1ELb0ELb1ELb0ELb0ELb0ELb1ELb1ELb0ELb0EEENS1_21CollectiveEpilogueFwdINS6_IJSA_SC_SB_EEES9_SE_SG_Li384ELb0ELb1ELb0ELb0EEENS1_30DynamicPersistentTileSchedulerILi384ELi128ELb0ELb1ELb1EEEEEEEEEvNT_6ParamsE,"ax",@progbits
	.align	128
.text._ZN7cutlass13device_kernelIN5flash11enable_sm90INS1_16FlashAttnFwdSm90INS1_25CollectiveMainloopFwdSm90ILi2EN4cute5tupleIJNS5_1CILi1EEES8_S8_EEENS6_IJNS7_ILi192EEENS7_ILi128EEENS7_ILi96EEEEEELi96ENS_10bfloat16_tEfNS_4arch4Sm90ELb1ELb0ELb1ELb0ELb1ELb0ELb0ELb0ELb1ELb1ELb0ELb0EEENS1_21CollectiveEpilogueFwdINS6_IJSA_SC_SB_EEES9_SE_SG_Li384ELb0ELb1ELb0ELb0EEENS1_30DynamicPersistentTileSchedulerILi384ELi128ELb0ELb1ELb1EEEEEEEEEvNT_6ParamsE:
        .type           _ZN7cutlass13device_kernelIN5flash11enable_sm90INS1_16FlashAttnFwdSm90INS1_25CollectiveMainloopFwdSm90ILi2EN4cute5tupleIJNS5_1CILi1EEES8_S8_EEENS6_IJNS7_ILi192EEENS7_ILi128EEENS7_ILi96EEEEEELi96ENS_10bfloat16_tEfNS_4arch4Sm90ELb1ELb0ELb1ELb0ELb1ELb0ELb0ELb0ELb1ELb1ELb0ELb0EEENS1_21CollectiveEpilogueFwdINS6_IJSA_SC_SB_EEES9_SE_SG_Li384ELb0ELb1ELb0ELb0EEENS1_30DynamicPersistentTileSchedulerILi384ELi128ELb0ELb1ELb1EEEEEEEEEvNT_6ParamsE,@function
        .size           _ZN7cutlass13device_kernelIN5flash11enable_sm90INS1_16FlashAttnFwdSm90INS1_25CollectiveMainloopFwdSm90ILi2EN4cute5tupleIJNS5_1CILi1EEES8_S8_EEENS6_IJNS7_ILi192EEENS7_ILi128EEENS7_ILi96EEEEEELi96ENS_10bfloat16_tEfNS_4arch4Sm90ELb1ELb0ELb1ELb0ELb1ELb0ELb0ELb0ELb1ELb1ELb0ELb0EEENS1_21CollectiveEpilogueFwdINS6_IJSA_SC_SB_EEES9_SE_SG_Li384ELb0ELb1ELb0ELb0EEENS1_30DynamicPersistentTileSchedulerILi384ELi128ELb0ELb1ELb1EEEEEEEEEvNT_6ParamsE,(.L_x_15859 - _ZN7cutlass13device_kernelIN5flash11enable_sm90INS1_16FlashAttnFwdSm90INS1_25CollectiveMainloopFwdSm90ILi2EN4cute5tupleIJNS5_1CILi1EEES8_S8_EEENS6_IJNS7_ILi192EEENS7_ILi128EEENS7_ILi96EEEEEELi96ENS_10bfloat16_tEfNS_4arch4Sm90ELb1ELb0ELb1ELb0ELb1ELb0ELb0ELb0ELb1ELb1ELb0ELb0EEENS1_21CollectiveEpilogueFwdINS6_IJSA_SC_SB_EEES9_SE_SG_Li384ELb0ELb1ELb0ELb0EEENS1_30DynamicPersistentTileSchedulerILi384ELi128ELb0ELb1ELb1EEEEEEEEEvNT_6ParamsE)
        .other          _ZN7cutlass13device_kernelIN5flash11enable_sm90INS1_16FlashAttnFwdSm90INS1_25CollectiveMainloopFwdSm90ILi2EN4cute5tupleIJNS5_1CILi1EEES8_S8_EEENS6_IJNS7_ILi192EEENS7_ILi128EEENS7_ILi96EEEEEELi96ENS_10bfloat16_tEfNS_4arch4Sm90ELb1ELb0ELb1ELb0ELb1ELb0ELb0ELb0ELb1ELb1ELb0ELb0EEENS1_21CollectiveEpilogueFwdINS6_IJSA_SC_SB_EEES9_SE_SG_Li384ELb0ELb1ELb0ELb0EEENS1_30DynamicPersistentTileSchedulerILi384ELi128ELb0ELb1ELb1EEEEEEEEEvNT_6ParamsE,@"STO_CUDA_ENTRY STV_DEFAULT"
_ZN7cutlass13device_kernelIN5flash11enable_sm90INS1_16FlashAttnFwdSm90INS1_25CollectiveMainloopFwdSm90ILi2EN4cute5tupleIJNS5_1CILi1EEES8_S8_EEENS6_IJNS7_ILi192EEENS7_ILi128EEENS7_ILi96EEEEEELi96ENS_10bfloat16_tEfNS_4arch4Sm90ELb1ELb0ELb1ELb0ELb1ELb0ELb0ELb0ELb1ELb1ELb0ELb0EEENS1_21CollectiveEpilogueFwdINS6_IJSA_SC_SB_EEES9_SE_SG_Li384ELb0ELb1ELb0ELb0EEENS1_30DynamicPersistentTileSchedulerILi384ELi128ELb0ELb1ELb1EEEEEEEEEvNT_6ParamsE:
        /* <DEDUP_REMOVED lines=45> */
.L_x_11852:
        /* <DEDUP_REMOVED lines=22> */
.L_x_11853:
        /* <DEDUP_REMOVED lines=18> */
.L_x_11854:
        /* <DEDUP_REMOVED lines=22> */
.L_x_11855:
        /* <DEDUP_REMOVED lines=23> */
.L_x_11856:
        /* <DEDUP_REMOVED lines=8> */
.L_x_11858:
        /* <DEDUP_REMOVED lines=36> */
[----:B------:R-:W-:Y:S01]  /*0ae0*/  SHF.R.S32.HI R8, RZ, 0x1f, R147 ;  /* 0x0000001fff087819 */ /* 0x000fe20000011493 */
[----:B------:R-:W-:Y:S01]  /*0af0*/  IMAD.IADD R2, R5, 0x1, -R2 ;  /* 0x0000000105027824 */ /* 0x000fe200078e0a02 */
[C---:B------:R-:W-:Y:S01]  /*0b00*/  LOP3.LUT R5, R3.reuse, 0xfffffff8, RZ, 0xc0, !PT ;  /* 0xfffffff803057812 */ /* 0x040fe200078ec0ff */
[----:B------:R-:W-:Y:S01]  /*0b10*/  IMAD.SHL.U32 R3, R3, 0x40, RZ ;  /* 0x0000004003037824 */ /* 0x000fe200078e00ff */
[----:B------:R-:W-:Y:S01]  /*0b20*/  LEA.HI R6, R0, R153, RZ, 0x5 ;  /* 0x0000009900067211 */ /* 0x000fe200078f28ff */
[----:B------:R-:W-:Y:S01]  /*0b30*/  IMAD.SHL.U32 R2, R2, 0x8, RZ ;  /* 0x0000000802027824 */ /* 0x000fe200078e00ff */
[----:B------:R-:W-:Y:S01]  /*0b40*/  LEA.HI R9, R8, R147, RZ, 0x2 ;  /* 0x0000009308097211 */ /* 0x000fe200078f10ff */
[----:B------:R-:W-:Y:S01]  /*0b50*/  IMAD.IADD R5, R4, 0x1, -R5 ;  /* 0x0000000104057824 */ /* 0x000fe200078e0a05 */
[----:B------:R-:W-:-:S02]  /*0b60*/  SHF.R.S32.HI R6, RZ, 0x5, R6 ;  /* 0x00000005ff067819 */ /* 0x000fc40000011406 */
[--C-:B------:R-:W-:Y:S02]  /*0b70*/  SHF.R.S32.HI R7, RZ, 0x2, R9.reuse ;  /* 0x00000002ff077819 */ /* 0x100fe40000011409 */
[C---:B------:R-:W-:Y:S01]  /*0b80*/  R2P PR, R5.reuse, 0x6 ;  /* 0x0000000605007804 */ /* 0x040fe20000000000 */
[----:B------:R-:W-:Y:S01]  /*0b90*/  IMAD.SHL.U32 R5, R5, 0x40, RZ ;  /* 0x0000004005057824 */ /* 0x000fe200078e00ff */
[----:B------:R-:W-:Y:S02]  /*0ba0*/  SHF.R.S32.HI R10, RZ, 0x1f, R9 ;  /* 0x0000001fff0a7819 */ /* 0x000fe40000011409 */
[----:B------:R-:W-:Y:S01]  /*0bb0*/  LEA R13, R6, R4, 0x4 ;  /* 0x00000004060d7211 */ /* 0x000fe200078e20ff */
[----:B------:R-:W-:Y:S01]  /*0bc0*/  IMAD.HI R4, R148, 0x55555556, RZ ;  /* 0x5555555694047827 */ /* 0x000fe200078e02ff */
[----:B------:R-:W-:Y:S02]  /*0bd0*/  LEA.HI R10, R10, R7, RZ, 0x3 ;  /* 0x000000070a0a7211 */ /* 0x000fe400078f18ff */
[----:B------:R-:W-:Y:S01]  /*0be0*/  LOP3.LUT R5, R5, 0x1c0, RZ, 0xc0, !PT ;  /* 0x000001c005057812 */ /* 0x000fe200078ec0ff */
[----:B------:R-:W-:Y:S01]  /*0bf0*/  IMAD.U32 R150, R13, 0x20, R2 ;  /* 0x000000200d967824 */ /* 0x000fe200078e0002 */
[----:B------:R-:W-:-:S02]  /*0c00*/  LOP3.LUT R10, R10, 0xfffffff8, RZ, 0xc0, !PT ;  /* 0xfffffff80a0a7812 */ /* 0x000fc400078ec0ff */
[----:B------:R-:W-:Y:S02]  /*0c10*/  LOP3.LUT R2, R5, 0x8, R2, 0xf8, !PT ;  /* 0x0000000805027812 */ /* 0x000fe400078ef802 */
[----:B------:R-:W-:Y:S01]  /*0c20*/  LOP3.LUT R3, R3, 0x7ffffe00, RZ, 0xc0, !PT ;  /* 0x7ffffe0003037812 */ /* 0x000fe200078ec0ff */
[----:B------:R-:W-:Y:S01]  /*0c30*/  IMAD.IADD R11, R7, 0x1, -R10 ;  /* 0x00000001070b7824 */ /* 0x000fe200078e0a0a */
[----:B------:R-:W-:Y:S02]  /*0c40*/  SHF.R.U32.HI R5, RZ, 0x3, R5 ;  /* 0x00000003ff057819 */ /* 0x000fe40000011605 */
[----:B------:R-:W-:Y:S01]  /*0c50*/  LEA.HI R0, R0, R153, RZ, 0x2 ;  /* 0x0000009900007211 */ /* 0x000fe200078f10ff */
[----:B------:R-:W-:Y:S01]  /*0c60*/  IMAD R3, R6, 0x400, R3 ;  /* 0x0000040006037824 */ /* 0x000fe200078e0203 */
[----:B------:R-:W-:Y:S02]  /*0c70*/  LOP3.LUT R2, R2, R5, RZ, 0x3c, !PT ;  /* 0x0000000502027212 */ /* 0x000fe400078e3cff */
[----:B------:R-:W-:-:S02]  /*0c80*/  LEA.HI R7, R4, R4, RZ, 0x1 ;  /* 0x0000000404077211 */ /* 0x000fc400078f08ff */
[----:B------:R-:W-:Y:S01]  /*0c90*/  LOP3.LUT R4, R0, 0xfffffffc, RZ, 0xc0, !PT ;  /* 0xfffffffc00047812 */ /* 0x000fe200078ec0ff */
[----:B------:R-:W-:Y:S01]  /*0ca0*/  IMAD.IADD R2, R3, 0x1, R2 ;  /* 0x0000000103027824 */ /* 0x000fe200078e0202 */
[----:B------:R-:W-:Y:S01]  /*0cb0*/  LEA.HI R8, R8, R147, RZ, 0x5 ;  /* 0x0000009308087211 */ /* 0x000fe200078f28ff */
[----:B------:R-:W-:Y:S01]  /*0cc0*/  IMAD R7, R7, -0x3, R148 ;  /* 0xfffffffd07077824 */ /* 0x000fe200078e0294 */
[----:B------:R-:W-:Y:S02]  /*0cd0*/  IADD3 R145, R153, -R4, RZ ;  /* 0x8000000499917210 */ /* 0x000fe40007ffe0ff */
[----:B------:R-:W-:Y:S02]  /*0ce0*/  SHF.R.S32.HI R8, RZ, 0x5, R8 ;  /* 0x00000005ff087819 */ /* 0x000fe40000011408 */
[C---:B------:R-:W-:Y:S01]  /*0cf0*/  LEA.HI R3, R145.reuse, R145, RZ, 0x1 ;  /* 0x0000009191037211 */ /* 0x040fe200078f08ff */
[----:B------:R-:W-:Y:S01]  /*0d00*/  IMAD.SHL.U32 R137, R145, 0x8, RZ ;  /* 0x0000000891897824 */ /* 0x000fe200078e00ff */
[----:B------:R-:W-:Y:S01]  /*0d10*/  LEA R16, R2, UR40, 0x1 ;  /* 0x0000002802107c11 */ /* 0x000fe2000f8e08ff */
[----:B------:R-:W-:Y:S01]  /*0d20*/  IMAD R8, R8, 0x10, R11 ;  /* 0x0000001008087824 */ /* 0x000fe200078e020b */
[----:B------:R-:W-:Y:S01]  /*0d30*/  SHF.R.S32.HI R146, RZ, 0x2, R0 ;  /* 0x00000002ff927819 */ /* 0x000fe20000011400 */
[----:B------:R-:W-:Y:S01]  /*0d40*/  VIADD R138, R137, 0x20 ;  /* 0x00000020898a7836 */ /* 0x000fe20000000000 */
[----:B------:R-:W-:Y:S01]  /*0d50*/  LOP3.LUT R0, R3, 0x1ffffffe, RZ, 0xc0, !PT ;  /* 0x1ffffffe03007812 */ /* 0x000fe200078ec0ff */
[C---:B------:R-:W-:Y:S01]  /*0d60*/  VIADD R18, R16.reuse, 0x21800 ;  /* 0x0002180010127836 */ /* 0x040fe20000000000 */
[----:B------:R-:W-:Y:S01]  /*0d70*/  SEL R17, R17, 0xffffffc0, !P2 ;  /* 0xffffffc011117807 */ /* 0x000fe20005000000 */
[----:B------:R-:W-:Y:S01]  /*0d80*/  VIADD R139, R137, 0x40 ;  /* 0x00000040898b7836 */ /* 0x000fe20000000000 */
[----:B------:R-:W-:Y:S01]  /*0d90*/  LOP3.LUT R2, R9, 0x7ffffffc, RZ, 0xc0, !PT ;  /* 0x7ffffffc09027812 */ /* 0x000fe200078ec0ff */
[----:B------:R-:W-:Y:S01]  /*0da0*/  IMAD R149, R7, 0x40, R8 ;  /* 0x0000004007957824 */ /* 0x000fe200078e0208 */
[----:B------:R-:W-:Y:S01]  /*0db0*/  IADD3 R19, R16, 0x21820, RZ ;  /* 0x0002182010137810 */ /* 0x000fe20007ffe0ff */
[----:B------:R-:W-:Y:S01]  /*0dc0*/  IMAD.IADD R0, R145, 0x1, -R0 ;  /* 0x0000000191007824 */ /* 0x000fe200078e0a00 */
[----:B------:R-:W-:Y:S01]  /*0dd0*/  SHF.R.S32.HI R152, RZ, 0x1f, R138 ;  /* 0x0000001fff987819 */ /* 0x000fe2000001148a */
[C---:B------:R-:W-:Y:S01]  /*0de0*/  @P1 VIADD R19, R18.reuse, 0xffffffe0 ;  /* 0xffffffe012131836 */ /* 0x040fe20000000000 */
[----:B------:R-:W-:Y:S01]  /*0df0*/  SHF.R.S32.HI R151, RZ, 0x1f, R139 ;  /* 0x0000001fff977819 */ /* 0x000fe2000001148b */
[----:B------:R-:W-:-:S02]  /*0e00*/  IMAD.IADD R18, R18, 0x1, R17 ;  /* 0x0000000112127824 */ /* 0x000fc400078e0211 */
[----:B------:R-:W-:Y:S02]  /*0e10*/  IMAD.IADD R23, R147, 0x1, -R2 ;  /* 0x0000000193177824 */ /* 0x000fe400078e0a02 */
[----:B------:R-:W-:Y:S02]  /*0e20*/  IMAD R136, R0, 0x8, R149 ;  /* 0x0000000800887824 */ /* 0x000fe400078e0295 */
[----:B------:R-:W-:Y:S02]  /*0e30*/  IMAD.IADD R17, R17, 0x1, R19 ;  /* 0x0000000111117824 */ /* 0x000fe400078e0213 */
[----:B------:R-:W-:-:S07]  /*0e40*/  VIADD R22, R19, 0x6000 ;  /* 0x0000600013167836 */ /* 0x000fce0000000000 */
.L_x_11907:
        /* <DEDUP_REMOVED lines=21> */
.L_x_11859:
[----:B------:R-:W-:Y:S01]  /*0fa0*/  ULDC UR7, c[0x0][0xc54] ;  /* 0x0003150000077ab9 */ /* 0x000fe20000000800 */
[----:B------:R-:W-:Y:S01]  /*0fb0*/  UMOV UR6, UR9 ;  /* 0x0000000900067c82 */ /* 0x000fe20008000000 */
[----:B------:R-:W-:-:S11]  /*0fc0*/  UISETP.NE.AND UP0, UPT, UR7, 0x1, UPT ;  /* 0x000000010700788c */ /* 0x000fd6000bf05270 */
[----:B------:R-:W-:Y:S02]  /*0fd0*/  @UP0 ULDC.64 UR10, c[0x0][0xc58] ;  /* 0x00031600000a0ab9 */ /* 0x000fe40000000a00 */
[----:B------:R-:W-:-:S04]  /*0fe0*/  UIMAD.WIDE.U32 UR4, UR9, UR10, URZ ;  /* 0x0000000a090472a5 */ /* 0x000fc8000f8e003f */
[----:B------:R-:W-:-:S04]  /*0ff0*/  @UP0 USHF.R.U32.HI UR6, URZ, UR11, UR5 ;  /* 0x0000000b3f060299 */ /* 0x000fc80008011605 */
[----:B------:R-:W-:-:S12]  /*1000*/  UIMAD UR4, UR6, UR7, URZ ;  /* 0x00000007060472a4 */ /* 0x000fd8000f8e023f */
.L_x_11860:
        /* <DEDUP_REMOVED lines=9> */
[----:B------:R-:W-:Y:S01]  /*10a0*/  IMAD.MOV.U32 R46, RZ, RZ, RZ ;  /* 0x000000ffff2e7224 */ /* 0x000fe200078e00ff */
[----:B------:R-:W-:Y:S01]  /*10b0*/  UIADD3 UR6, UR6, UR5, URZ ;  /* 0x0000000506067290 */ /* 0x000fe2000fffe03f */
[----:B------:R-:W-:Y:S01]  /*10c0*/  CS2R R34, SRZ ;  /* 0x0000000000227805 */ /* 0x000fe2000001ff00 */
[----:B------:R-:W-:Y:S01]  /*10d0*/  ULDC UR11, c[0x0][0x448] ;  /* 0x00011200000b7ab9 */ /* 0x000fe20000000800 */
[----:B------:R-:W-:Y:S01]  /*10e0*/  ULDC UR10, c[0x0][0xc54] ;  /* 0x00031500000a7ab9 */ /* 0x000fe20000000800 */
[----:B------:R-:W-:Y:S01]  /*10f0*/  UISETP.NE.AND UP2, UPT, UR11, 0x1, UPT ;  /* 0x000000010b00788c */ /* 0x000fe2000bf45270 */
[----:B------:R-:W-:Y:S01]  /*1100*/  IMAD.MOV.U32 R133, RZ, RZ, RZ ;  /* 0x000000ffff857224 */ /* 0x000fe200078e00ff */
[----:B------:R-:W-:Y:S01]  /*1110*/  UIMAD UR39, UR6, 0xc0, URZ ;  /* 0x000000c0062778a4 */ /* 0x000fe2000f8e023f */
[----:B------:R-:W-:Y:S01]  /*1120*/  IMAD.MOV.U32 R42, RZ, RZ, RZ ;  /* 0x000000ffff2a7224 */ /* 0x000fe200078e00ff */
[----:B------:R-:W-:Y:S01]  /*1130*/  UIMAD UR10, UR8, UR10, UR4 ;  /* 0x0000000a080a72a4 */ /* 0x000fe2000f8e0204 */
[----:B------:R-:W-:Y:S01]  /*1140*/  CS2R R32, SRZ ;  /* 0x0000000000207805 */ /* 0x000fe2000001ff00 */
[----:B------:R-:W-:Y:S01]  /*1150*/  UIADD3 UR6, UR39, 0xbf, URZ ;  /* 0x000000bf27067890 */ /* 0x000fe2000fffe03f */
[----:B------:R-:W-:Y:S01]  /*1160*/  IMAD.MOV.U32 R129, RZ, RZ, RZ ;  /* 0x000000ffff817224 */ /* 0x000fe200078e00ff */
[----:B------:R-:W-:Y:S01]  /*1170*/  ULDC UR48, c[0x0][0x424] ;  /* 0x0001090000307ab9 */ /* 0x000fe20000000800 */
[----:B------:R-:W-:Y:S01]  /*1180*/  ULDC UR7, c[0x0][0x288] ;  /* 0x0000a20000077ab9 */ /* 0x000fe20000000800 */
[----:B------:R-:W-:Y:S01]  /*1190*/  USEL UR48, UR48, 0x1, UP0 ;  /* 0x0000000130307887 */ /* 0x000fe20008000000 */
[----:B------:R-:W-:Y:S01]  /*11a0*/  IMAD.MOV.U32 R44, RZ, RZ, RZ ;  /* 0x000000ffff2c7224 */ /* 0x000fe200078e00ff */
[----:B------:R-:W-:Y:S01]  /*11b0*/  @UP2 ULDC UR4, c[0x0][0x44c] ;  /* 0x0001130000042ab9 */ /* 0x000fe20000000800 */
[----:B------:R-:W-:Y:S01]  /*11c0*/  UIADD3 UR7, -UR7, 0x80, URZ ;  /* 0x0000008007077890 */ /* 0x000fe2000fffe13f */
[----:B------:R-:W-:Y:S01]  /*11d0*/  CS2R R26, SRZ ;  /* 0x00000000001a7805 */ /* 0x000fe2000001ff00 */
[----:B------:R-:W-:Y:S01]  /*11e0*/  UIMAD.WIDE.U32 UR4, UR6, UR4, URZ ;  /* 0x00000004060472a5 */ /* 0x000fe2000f8e003f */
[----:B------:R-:W-:Y:S01]  /*11f0*/  IMAD.MOV.U32 R125, RZ, RZ, RZ ;  /* 0x000000ffff7d7224 */ /* 0x000fe200078e00ff */
        /* <DEDUP_REMOVED lines=33> */
[----:B------:R-:W-:Y:S01]  /*1410*/  IMAD.MOV.U32 R48, RZ, RZ, RZ ;  /* 0x000000ffff307224 */ /* 0x000fe200078e00ff */
[----:B------:R-:W-:-:S02]  /*1420*/  CS2R R6, SRZ ;  /* 0x0000000000067805 */ /* 0x000fc4000001ff00 */
[----:B------:R-:W-:Y:S02]  /*1430*/  MOV R93, RZ ;  /* 0x000000ff005d7202 */ /* 0x000fe40000000f00 */
[----:B------:R-:W-:Y:S01]  /*1440*/  CS2R R90, SRZ ;  /* 0x00000000005a7805 */ /* 0x000fe2000001ff00 */
[----:B------:R-:W-:Y:S01]  /*1450*/  @UP1 ULDC UR8, c[0x0][0xc4c] ;  /* 0x0003130000081ab9 */ /* 0x000fe20000000800 */
[----:B------:R-:W-:Y:S01]  /*1460*/  PLOP3.LUT P1, PT, PT, PT, UP0, 0x80, 0x0 ;  /* 0x000000000000781c */ /* 0x000fe20003f2f008 */
[----:B------:R-:W-:Y:S01]  /*1470*/  UIMAD.WIDE.U32 UR4, UR10, UR8, URZ ;  /* 0x000000080a0472a5 */ /* 0x000fe2000f8e003f */
[----:B------:R-:W-:Y:S01]  /*1480*/  CS2R R88, SRZ ;  /* 0x0000000000587805 */ /* 0x000fe2000001ff00 */
[----:B------:R-:W-:Y:S02]  /*1490*/  @UP1 ULDC UR6, c[0x0][0xc50] ;  /* 0x0003140000061ab9 */ /* 0x000fe40000000800 */
[----:B------:R-:W-:-:S04]  /*14a0*/  @UP1 USHF.R.U32.HI UR43, URZ, UR6, UR5 ;  /* 0x000000063f2b1299 */ /* 0x000fc80008011605 */
[----:B------:R-:W-:-:S04]  /*14b0*/  UIADD3 UR4, -UR43, URZ, URZ ;  /* 0x0000003f2b047290 */ /* 0x000fc8000fffe13f */
[----:B------:R-:W-:Y:S01]  /*14c0*/  UIMAD UR38, UR38, UR4, UR10 ;  /* 0x00000004262672a4 */ /* 0x000fe2000f8e020a */
[----:B------:R-:W-:Y:S11]  /*14d0*/  @!P1 BRA `(.L_x_11861) ;  /* 0x00000094000c9947 */ /* 0x000ff60003800000 */
[----:B------:R-:W0:Y:S01]  /*14e0*/  SHFL.IDX PT, R0, R148, RZ, 0x1f ;  /* 0x00001fff94007589 */ /* 0x000e2200000e0000 */
[----:B------:R-:W-:-:S04]  /*14f0*/  UIADD3 UR6, UR40, 0x21800, URZ ;  /* 0x0002180028067890 */ /* 0x000fc8000fffe03f */
[----:B------:R-:W-:-:S06]  /*1500*/  ULOP3.LUT UP0, URZ, UR6, 0x3ff, URZ, 0xc0, !UPT ;  /* 0x000003ff063f7892 */ /* 0x000fcc000f80c03f */
[----:B------:R-:W-:Y:S02]  /*1510*/  PLOP3.LUT P0, PT, PT, PT, UP0, 0x80, 0x0 ;  /* 0x000000000000781c */ /* 0x000fe40003f0f008 */
[----:B0-----:R-:W-:-:S13]  /*1520*/  R2UR UR37, R0 ;  /* 0x00000000002572ca */ /* 0x001fda00000e0000 */
[----:B------:R-:W-:-:S04]  /*1530*/  UIMAD.WIDE UR4, UR37, 0x55555556, URZ ;  /* 0x55555556250478a5 */ /* 0x000fc8000f8e023f */
[----:B------:R-:W-:-:S04]  /*1540*/  ULEA.HI UR5, UR5, UR5, URZ, 0x1 ;  /* 0x0000000505057291 */ /* 0x000fc8000f8f083f */
[----:B------:R-:W-:-:S04]  /*1550*/  UIMAD UR5, UR5, -0x3, UR37 ;  /* 0xfffffffd050578a4 */ /* 0x000fc8000f8e0225 */
[----:B------:R-:W-:Y:S02]  /*1560*/  ULEA UR4, UR5, UR40, 0xc ;  /* 0x0000002805047291 */ /* 0x000fe4000f8e603f */
[----:B------:R-:W-:Y:S02]  /*1570*/  ULEA UR5, UR5, UR6, 0xd ;  /* 0x0000000605057291 */ /* 0x000fe4000f8e683f */
[----:B------:R-:W-:Y:S02]  /*1580*/  UIADD3 UR4, UR4, 0xc400, URZ ;  /* 0x0000c40004047890 */ /* 0x000fe4000fffe03f */
[----:B------:R-:W-:Y:S02]  /*1590*/  USHF.R.U32.HI UR5, URZ, 0x4, UR5 ;  /* 0x000000043f057899 */ /* 0x000fe40008011605 */
[----:B------:R-:W-:Y:S02]  /*15a0*/  USHF.R.U32.HI UR4, URZ, 0x4, UR4 ;  /* 0x000000043f047899 */ /* 0x000fe40008011604 */
[----:B------:R-:W-:-:S02]  /*15b0*/  ULOP3.LUT UR36, UR5, 0x3fff, URZ, 0xc0, !UPT ;  /* 0x00003fff05247892 */ /* 0x000fc4000f8ec03f */
        /* <DEDUP_REMOVED lines=18> */
.L_x_11862:
        /* <DEDUP_REMOVED lines=9> */
.L_x_11971:
[----:B------:R-:W-:Y:S05]  /*1770*/  @!P0 BRA `(.L_x_11864) ;  /* 0x0000000000048947 */ /* 0x000fea0003800000 */
[----:B------:R-:W-:Y:S01]  /*1780*/  BPT.TRAP 0x1 ;  /* 0x000000040000795c */ /* 0x000fe20000300000 */
.L_x_11864:
[----:B0-----:R-:W-:Y:S02]  /*1790*/  IMAD.U32 R0, RZ, RZ, UR44 ;  /* 0x0000002cff007e24 */ /* 0x001fe4000f8e00ff */
[----:B------:R-:W-:-:S03]  /*17a0*/  IMAD.U32 R3, RZ, RZ, UR45 ;  /* 0x0000002dff037e24 */ /* 0x000fc6000f8e00ff */
[----:B------:R-:W-:Y:S02]  /*17b0*/  LEA R0, R0, UR40, 0x3 ;  /* 0x0000002800007c11 */ /* 0x000fe4000f8e18ff */
[----:B------:R-:W-:-:S04]  /*17c0*/  SHF.L.U32 R3, R3, 0x1f, RZ ;  /* 0x0000001f03037819 */ /* 0x000fc800000006ff */
[----:B------:R0:W1:Y:S01]  /*17d0*/  SYNCS.PHASECHK.TRANS64.TRYWAIT P1, [R0+URZ+0x2d830], R3 ;  /* 0x02d83003000075a7 */ /* 0x000062000802017f */
[----:B------:R-:W-:Y:S05]  /*17e0*/  @!P0 BRA `(.L_x_11865) ;  /* 0x0000000000048947 */ /* 0x000fea0003800000 */
[----:B------:R-:W-:Y:S01]  /*17f0*/  BPT.TRAP 0x1 ;  /* 0x000000040000795c */ /* 0x000fe20000300000 */
.L_x_11865:
[----:B-1----:R-:W-:Y:S05]  /*1800*/  @P1 BRA `(.L_x_11866) ;  /* 0x0000000000081947 */ /* 0x002fea0003800000 */
[----:B------:R-:W1:Y:S02]  /*1810*/  SYNCS.PHASECHK.TRANS64.TRYWAIT P1, [R0+URZ+0x2d830], R3 ;  /* 0x02d83003000075a7 */ /* 0x000e64000802017f */
[----:B-1----:R-:W-:Y:S05]  /*1820*/  @!P1 BRA `(.L_x_11867) ;  /* 0x000000e800d09947 */ /* 0x002fea0003800000 */
.L_x_11866:
        /* <DEDUP_REMOVED lines=49> */
.L_x_11868:
[----:B------:R-:W-:Y:S01]  /*1b40*/  UISETP.NE.AND UP0, UPT, UR49, URZ, UPT ;  /* 0x0000003f3100728c */ /* 0x000fe2000bf05270 */
[----:B------:R-:W-:Y:S01]  /*1b50*/  CS2R R134, SRZ ;  /* 0x0000000000867805 */ /* 0x000fe2000001ff00 */
[----:B------:R-:W-:Y:S01]  /*1b60*/  ULDC UR10, c[0x0][0x9d8] ;  /* 0x00027600000a7ab9 */ /* 0x000fe20000000800 */
[----:B------:R-:W-:Y:S01]  /*1b70*/  ULDC UR11, c[0x0][0x2f0] ;  /* 0x0000bc00000b7ab9 */ /* 0x000fe20000000800 */
[----:B------:R-:W-:Y:S01]  /*1b80*/  FMUL.FTZ R2, R25, UR10 ;  /* 0x0000000a19027c20 */ /* 0x000fe20008410000 */
[----:B------:R-:W-:Y:S01]  /*1b90*/  VIADD R25, R136, UR39 ;  /* 0x0000002788197c36 */ /* 0x000fe20008000000 */
[----:B------:R-:W-:Y:S01]  /*1ba0*/  PLOP3.LUT P1, PT, PT, PT, UP0, 0x80, 0x0 ;  /* 0x000000000000781c */ /* 0x000fe20003f2f008 */
[----:B------:R-:W-:Y:S01]  /*1bb0*/  FMUL.FTZ R93, R26, UR10 ;  /* 0x0000000a1a5d7c20 */ /* 0x000fe20008410000 */
[----:B------:R-:W-:Y:S01]  /*1bc0*/  PLOP3.LUT P2, PT, PT, PT, UP0, 0x80, 0x0 ;  /* 0x000000000000781c */ /* 0x000fe20003f4f008 */
[----:B------:R-:W-:Y:S01]  /*1bd0*/  FMUL.FTZ R91, R27, UR10 ;  /* 0x0000000a1b5b7c20 */ /* 0x000fe20008410000 */
[----:B------:R-:W-:Y:S01]  /*1be0*/  MOV R7, UR11 ;  /* 0x0000000b00077c02 */ /* 0x000fe20008000f00 */
[----:B------:R-:W-:Y:S01]  /*1bf0*/  @UP0 ULDC UR6, c[0x0][0x44c] ;  /* 0x0001130000060ab9 */ /* 0x000fe20000000800 */
[----:B------:R-:W-:Y:S01]  /*1c00*/  FMUL.FTZ R89, R30, UR10 ;  /* 0x0000000a1e597c20 */ /* 0x000fe20008410000 */
[----:B------:R-:W-:Y:S01]  /*1c10*/  FMUL.FTZ R55, R55, UR10 ;  /* 0x0000000a37377c20 */ /* 0x000fe20008410000 */
[----:B------:R-:W2:Y:S01]  /*1c20*/  MUFU.TANH R93, R93 ;  /* 0x0000005d005d7308 */ /* 0x000ea20000002400 */
[----:B------:R-:W-:Y:S01]  /*1c30*/  FMUL.FTZ R4, R35, UR10 ;  /* 0x0000000a23047c20 */ /* 0x000fe20008410000 */
[----:B01----:R-:W-:Y:S01]  /*1c40*/  FMUL.FTZ R3, R31, UR10 ;  /* 0x0000000a1f037c20 */ /* 0x003fe20008410000 */
[----:B------:R-:W-:Y:S01]  /*1c50*/  FMUL.FTZ R35, R44, UR10 ;  /* 0x0000000a2c237c20 */ /* 0x000fe20008410000 */
[----:B------:R-:W-:Y:S01]  /*1c60*/  ULDC UR14, c[0x0][0x288] ;  /* 0x0000a200000e7ab9 */ /* 0x000fe20000000800 */
[----:B------:R-:W-:Y:S01]  /*1c70*/  @P1 IMAD.HI.U32 R5, R25, UR6, RZ ;  /* 0x0000000619051c27 */ /* 0x000fe2000f8e00ff */
[----:B------:R-:W-:-:S03]  /*1c80*/  @UP0 ULDC UR6, c[0x0][0x450] ;  /* 0x0001140000060ab9 */ /* 0x000fc60000000800 */
[----:B------:R-:W-:Y:S01]  /*1c90*/  FMUL.FTZ R6, R34, UR10 ;  /* 0x0000000a22067c20 */ /* 0x000fe20008410000 */
[----:B------:R-:W0:Y:S01]  /*1ca0*/  MUFU.TANH R91, R91 ;  /* 0x0000005b005b7308 */ /* 0x000e220000002400 */
[----:B------:R-:W-:Y:S01]  /*1cb0*/  FMUL.FTZ R38, R38, UR10 ;  /* 0x0000000a26267c20 */ /* 0x000fe20008410000 */
[----:B------:R-:W-:Y:S01]  /*1cc0*/  @P2 SHF.R.U32.HI R25, RZ, UR6, R5 ;  /* 0x00000006ff192c19 */ /* 0x000fe20008011605 */
[----:B------:R-:W-:Y:S01]  /*1cd0*/  UMOV UR6, 0xffffff80 ;  /* 0xffffff8000067882 */ /* 0x000fe20000000000 */
[----:B------:R-:W-:Y:S01]  /*1ce0*/  FMUL.FTZ R39, R39, UR10 ;  /* 0x0000000a27277c20 */ /* 0x000fe20008410000 */
[----:B------:R-:W-:Y:S01]  /*1cf0*/  UIMAD UR6, UR54, UR6, 0x80 ;  /* 0x00000080360674a4 */ /* 0x000fe2000f8e0206 */
[----:B------:R-:W-:Y:S01]  /*1d00*/  FMUL.FTZ R42, R42, UR10 ;  /* 0x0000000a2a2a7c20 */ /* 0x000fe20008410000 */
[----:B------:R-:W1:Y:S01]  /*1d10*/  SHFL.IDX PT, R5, R25, 0x1, 0x1c1f ;  /* 0x003c1f0019057f89 */ /* 0x000e6200000e0000 */
[----:B------:R3:W-:Y:S01]  /*1d20*/  MUFU.TANH R44, R55 ;  /* 0x00000037002c7308 */ /* 0x0007e20000002400 */
        /* <DEDUP_REMOVED lines=8> */
[----:B------:R-:W-:-:S02]  /*1db0*/  IMAD.U32 R8, RZ, RZ, UR6 ;  /* 0x00000006ff087e24 */ /* 0x000fc4000f8e00ff */
[----:B------:R-:W-:Y:S01]  /*1dc0*/  FMUL.FTZ R47, R47, UR10 ;  /* 0x0000000a2f2f7c20 */ /* 0x000fe20008410000 */
[C---:B------:R-:W-:Y:S02]  /*1dd0*/  IMAD R26, R23.reuse, -0x2, R26 ;  /* 0xfffffffe171a7824 */ /* 0x040fe400078e021a */
[----:B------:R-:W-:Y:S01]  /*1de0*/  FMUL.FTZ R33, R40, UR10 ;  /* 0x0000000a28217c20 */ /* 0x000fe20008410000 */
[----:B---3--:R-:W-:Y:S02]  /*1df0*/  IMAD R55, R23, -0x2, R8 ;  /* 0xfffffffe17377824 */ /* 0x008fe400078e0208 */
[----:B------:R-:W-:Y:S01]  /*1e00*/  FMUL.FTZ R40, R53, UR10 ;  /* 0x0000000a35287c20 */ /* 0x000fe20008410000 */
[----:B------:R-:W-:Y:S01]  /*1e10*/  IMAD R26, R7, UR48, R26 ;  /* 0x00000030071a7c24 */ /* 0x000fe2000f8e021a */
[----:B------:R-:W3:Y:S01]  /*1e20*/  MUFU.TANH R3, R3 ;  /* 0x0000000300037308 */ /* 0x000ee20000002400 */
[----:B------:R-:W-:Y:S01]  /*1e30*/  FMUL.FTZ R7, R63, UR10 ;  /* 0x0000000a3f077c20 */ /* 0x000fe20008410000 */
[----:B------:R-:W-:Y:S01]  /*1e40*/  FMUL.FTZ R50, R50, UR10 ;  /* 0x0000000a32327c20 */ /* 0x000fe20008410000 */
[----:B------:R-:W-:Y:S01]  /*1e50*/  FMUL.FTZ R51, R51, UR10 ;  /* 0x0000000a33337c20 */ /* 0x000fe20008410000 */
[----:B------:R-:W-:Y:S01]  /*1e60*/  FMUL.FTZ R54, R54, UR10 ;  /* 0x0000000a36367c20 */ /* 0x000fe20008410000 */
[----:B------:R-:W-:Y:S01]  /*1e70*/  FMUL.FTZ R31, R36, UR10 ;  /* 0x0000000a241f7c20 */ /* 0x000fe20008410000 */
[----:B------:R-:W-:Y:S01]  /*1e80*/  FMUL.FTZ R36, R45, UR10 ;  /* 0x0000000a2d247c20 */ /* 0x000fe20008410000 */
[----:B-1----:R-:W-:Y:S01]  /*1e90*/  IADD3 R8, R5, -UR14, R26 ;  /* 0x8000000e05087c10 */ /* 0x002fe2000fffe01a */
[----:B------:R-:W-:Y:S01]  /*1ea0*/  MUFU.TANH R6, R6 ;  /* 0x0000000600067308 */ /* 0x000fe20000002400 */
[----:B------:R-:W-:Y:S01]  /*1eb0*/  FMUL.FTZ R27, R28, UR10 ;  /* 0x0000000a1c1b7c20 */ /* 0x000fe20008410000 */
[----:B------:R-:W-:Y:S01]  /*1ec0*/  FMUL.FTZ R28, R29, UR10 ;  /* 0x0000000a1d1c7c20 */ /* 0x000fe20008410000 */
[----:B------:R-:W-:Y:S01]  /*1ed0*/  VIMNMX R5, R55, R8, PT ;  /* 0x0000000837057248 */ /* 0x000fe20003fe0100 */
[----:B------:R-:W-:Y:S01]  /*1ee0*/  FMUL.FTZ R29, R32, UR10 ;  /* 0x0000000a201d7c20 */ /* 0x000fe20008410000 */
[----:B------:R-:W-:Y:S01]  /*1ef0*/  FMUL.FTZ R58, R58, UR10 ;  /* 0x0000000a3a3a7c20 */ /* 0x000fe20008410000 */
[----:B------:R-:W-:Y:S01]  /*1f00*/  FMUL.FTZ R32, R37, UR10 ;  /* 0x0000000a25207c20 */ /* 0x000fe20008410000 */
[C---:B------:R-:W-:Y:S01]  /*1f10*/  ISETP.GT.AND P1, PT, R5.reuse, RZ, PT ;  /* 0x000000ff0500720c */ /* 0x040fe20003f24270 */
[----:B------:R-:W1:Y:S01]  /*1f20*/  MUFU.TANH R4, R4 ;  /* 0x0000000400047308 */ /* 0x000e620000002400 */
[C---:B------:R-:W-:Y:S01]  /*1f30*/  ISETP.GT.AND P2, PT, R5.reuse, 0x1, PT ;  /* 0x000000010500780c */ /* 0x040fe20003f44270 */
[----:B------:R-:W-:Y:S01]  /*1f40*/  FMUL.FTZ R37, R48, UR10 ;  /* 0x0000000a30257c20 */ /* 0x000fe20008410000 */
[----:B------:R-:W-:Y:S01]  /*1f50*/  ISETP.GT.AND P3, PT, R5, 0x8, PT ;  /* 0x000000080500780c */ /* 0x000fe20003f64270 */
[----:B------:R-:W-:Y:S01]  /*1f60*/  FMUL.FTZ R62, R62, UR10 ;  /* 0x0000000a3e3e7c20 */ /* 0x000fe20008410000 */
[----:B--2---:R-:W-:Y:S01]  /*1f70*/  FSEL R93, R93, -INF , P1 ;  /* 0xff8000005d5d7808 */ /* 0x004fe20000800000 */
[----:B------:R-:W-:Y:S01]  /*1f80*/  FMUL.FTZ R66, R66, UR10 ;  /* 0x0000000a42427c20 */ /* 0x000fe20008410000 */
[----:B0-----:R-:W-:Y:S01]  /*1f90*/  FSEL R91, R91, -INF , P2 ;  /* 0xff8000005b5b7808 */ /* 0x001fe20001000000 */
[----:B------:R0:W2:Y:S01]  /*1fa0*/  MUFU.TANH R9, R38 ;  /* 0x0000002600097308 */ /* 0x0000a20000002400 */
[----:B------:R-:W-:Y:S01]  /*1fb0*/  ISETP.GT.AND P1, PT, R5, 0x9, PT ;  /* 0x000000090500780c */ /* 0x000fe20003f24270 */
[----:B------:R-:W-:Y:S01]  /*1fc0*/  FMUL.FTZ R67, R67, UR10 ;  /* 0x0000000a43437c20 */ /* 0x000fe20008410000 */
[----:B----4-:R-:W-:Y:S01]  /*1fd0*/  FSEL R89, R89, -INF , P3 ;  /* 0xff80000059597808 */ /* 0x010fe20001800000 */
[----:B------:R-:W-:Y:S01]  /*1fe0*/  FMUL.FTZ R70, R70, UR10 ;  /* 0x0000000a46467c20 */ /* 0x000fe20008410000 */
[----:B------:R-:W-:Y:S01]  /*1ff0*/  FMNMX.FTZ R8, R93, R91, !PT ;  /* 0x0000005b5d087209 */ /* 0x000fe20007810000 */
[----:B------:R-:W-:Y:S01]  /*2000*/  FMUL.FTZ R71, R71, UR10 ;  /* 0x0000000a47477c20 */ /* 0x000fe20008410000 */
[----:B------:R-:W-:Y:S01]  /*2010*/  ISETP.GT.AND P2, PT, R5, 0x10, PT ;  /* 0x000000100500780c */ /* 0x000fe20003f44270 */
[----:B------:R4:W5:Y:S01]  /*2020*/  MUFU.TANH R10, R39 ;  /* 0x00000027000a7308 */ /* 0x0009620000002400 */
[----:B---3--:R-:W-:Y:S01]  /*2030*/  FSEL R63, R3, -INF , P1 ;  /* 0xff800000033f7808 */ /* 0x008fe20000800000 */
[----:B0-----:R-:W-:Y:S01]  /*2040*/  FMUL.FTZ R38, R49, UR10 ;  /* 0x0000000a31267c20 */ /* 0x001fe20008410000 */
[----:B------:R-:W-:Y:S01]  /*2050*/  FMNMX.FTZ R8, R89, R8, !PT ;  /* 0x0000000859087209 */ /* 0x000fe20007810000 */
[----:B------:R-:W-:Y:S01]  /*2060*/  FMUL.FTZ R74, R74, UR10 ;  /* 0x0000000a4a4a7c20 */ /* 0x000fe20008410000 */
[----:B------:R-:W-:Y:S01]  /*2070*/  ISETP.GT.AND P1, PT, R5, 0x11, PT ;  /* 0x000000110500780c */ /* 0x000fe20003f24270 */
[----:B------:R-:W-:Y:S01]  /*2080*/  FMUL.FTZ R75, R75, UR10 ;  /* 0x0000000a4b4b7c20 */ /* 0x000fe20008410000 */
[----:B------:R-:W-:Y:S01]  /*2090*/  FMNMX.FTZ R8, R63, R8, !PT ;  /* 0x000000083f087209 */ /* 0x000fe20007810000 */
[----:B------:R0:W-:Y:S01]  /*20a0*/  MUFU.TANH R11, R42 ;  /* 0x0000002a000b7308 */ /* 0x0001e20000002400 */
[----:B----4-:R-:W-:Y:S01]  /*20b0*/  FMUL.FTZ R39, R52, UR10 ;  /* 0x0000000a34277c20 */ /* 0x010fe20008410000 */
[----:B------:R-:W-:Y:S01]  /*20c0*/  FMUL.FTZ R78, R78, UR10 ;  /* 0x0000000a4e4e7c20 */ /* 0x000fe20008410000 */
[----:B------:R-:W-:Y:S01]  /*20d0*/  FMUL.FTZ R79, R79, UR10 ;  /* 0x0000000a4f4f7c20 */ /* 0x000fe20008410000 */
[----:B------:R-:W-:Y:S01]  /*20e0*/  FMUL.FTZ R82, R82, UR10 ;  /* 0x0000000a52527c20 */ /* 0x000fe20008410000 */
[----:B------:R-:W-:Y:S01]  /*20f0*/  FMUL.FTZ R83, R83, UR10 ;  /* 0x0000000a53537c20 */ /* 0x000fe20008410000 */
[----:B------:R-:W-:Y:S01]  /*2100*/  FMUL.FTZ R86, R86, UR10 ;  /* 0x0000000a56567c20 */ /* 0x000fe20008410000 */
[----:B------:R-:W-:Y:S01]  /*2110*/  FMUL.FTZ R87, R87, UR10 ;  /* 0x0000000a57577c20 */ /* 0x000fe20008410000 */
[----:B------:R3:W-:Y:S01]  /*2120*/  MUFU.TANH R21, R59 ;  /* 0x0000003b00157308 */ /* 0x0007e20000002400 */
[----:B0-----:R-:W-:Y:S01]  /*2130*/  FMUL.FTZ R42, R57, UR10 ;  /* 0x0000000a392a7c20 */ /* 0x001fe20008410000 */
[----:B-1----:R-:W-:Y:S01]  /*2140*/  FSEL R57, R4, -INF , P1 ;  /* 0xff80000004397808 */ /* 0x002fe20000800000 */
[----:B------:R-:W-:Y:S01]  /*2150*/  FMUL.FTZ R88, R24, UR10 ;  /* 0x0000000a18587c20 */ /* 0x000fe20008410000 */
[----:B------:R-:W-:Y:S01]  /*2160*/  ISETP.GT.AND P1, PT, R5, 0x19, PT ;  /* 0x000000190500780c */ /* 0x000fe20003f24270 */
[----:B------:R-:W-:-:S02]  /*2170*/  VIADD R26, R26, -UR14 ;  /* 0x8000000e1a1a7c36 */ /* 0x000fc40008000000 */
[----:B------:R-:W-:Y:S01]  /*2180*/  FMUL.FTZ R34, R41, UR10 ;  /* 0x0000000a29227c20 */ /* 0x000fe20008410000 */
[----:B------:R-:W-:Y:S01]  /*2190*/  ULDC UR33, c[0x0][0x988] ;  /* 0x0002620000217ab9 */ /* 0x000fe20000000800 */
[----:B------:R-:W0:Y:S01]  /*21a0*/  MUFU.TANH R43, R43 ;  /* 0x0000002b002b7308 */ /* 0x000e220000002400 */
[----:B---3--:R-:W-:Y:S01]  /*21b0*/  FSEL R59, R6, -INF , P2 ;  /* 0xff800000063b7808 */ /* 0x008fe20001000000 */
[----:B------:R-:W-:Y:S01]  /*21c0*/  FMUL.FTZ R41, R56, UR10 ;  /* 0x0000000a38297c20 */ /* 0x000fe20008410000 */
[----:B------:R-:W-:Y:S01]  /*21d0*/  ISETP.GT.AND P2, PT, R5, 0x18, PT ;  /* 0x000000180500780c */ /* 0x000fe20003f44270 */
[----:B------:R-:W-:Y:S01]  /*21e0*/  FMUL.FTZ R64, R64, UR10 ;  /* 0x0000000a40407c20 */ /* 0x000fe20008410000 */
[----:B------:R-:W-:Y:S01]  /*21f0*/  FMNMX.FTZ R8, R59, R8, !PT ;  /* 0x000000083b087209 */ /* 0x000fe20007810000 */
[----:B------:R-:W-:Y:S01]  /*2200*/  FMUL.FTZ R65, R65, UR10 ;  /* 0x0000000a41417c20 */ /* 0x000fe20008410000 */
[----:B--2---:R-:W-:Y:S01]  /*2210*/  FSEL R53, R9, -INF , P2 ;  /* 0xff80000009357808 */ /* 0x004fe20001000000 */
[----:B------:R-:W-:Y:S01]  /*2220*/  MUFU.TANH R46, R46 ;  /* 0x0000002e002e7308 */ /* 0x000fe20000002400 */
[----:B------:R-:W-:Y:S01]  /*2230*/  FMNMX.FTZ R8, R57, R8, !PT ;  /* 0x0000000839087209 */ /* 0x000fe20007810000 */
[----:B------:R-:W-:Y:S01]  /*2240*/  FMUL.FTZ R69, R69, UR10 ;  /* 0x0000000a45457c20 */ /* 0x000fe20008410000 */
[----:B------:R-:W-:Y:S01]  /*2250*/  ISETP.GT.AND P2, PT, R5, 0x20, PT ;  /* 0x000000200500780c */ /* 0x000fe20003f44270 */
[----:B------:R-:W-:Y:S01]  /*2260*/  @UP0 ULDC UR15, c[0x0][0x450] ;  /* 0x00011400000f0ab9 */ /* 0x000fe20000000800 */
[----:B-----5:R-:W-:Y:S01]  /*2270*/  FSEL R52, R10, -INF , P1 ;  /* 0xff8000000a347808 */ /* 0x020fe20000800000 */
[----:B------:R-:W-:Y:S01]  /*2280*/  UIMAD UR11, UR48, UR11, -UR14 ;  /* 0x0000000b300b72a4 */ /* 0x000fe2000f8e0a0e */
[----:B------:R-:W-:Y:S01]  /*2290*/  FMNMX.FTZ R3, R53, R8, !PT ;  /* 0x0000000835037209 */ /* 0x000fe20007810000 */
[----:B------:R-:W1:Y:S01]  /*22a0*/  MUFU.TANH R47, R47 ;  /* 0x0000002f002f7308 */ /* 0x000e620000002400 */
[----:B------:R-:W-:Y:S01]  /*22b0*/  ISETP.GT.AND P1, PT, R5, 0x21, PT ;  /* 0x000000210500780c */ /* 0x000fe20003f24270 */
[----:B------:R-:W-:Y:S01]  /*22c0*/  UIADD3 UR54, UR54, -0x2, URZ ;  /* 0xfffffffe36367890 */ /* 0x000fe2000fffe03f */
[----:B------:R-:W-:-:S02]  /*22d0*/  FMNMX.FTZ R4, R52, R3, !PT ;  /* 0x0000000334047209 */ /* 0x000fc40007810000 */
[----:B------:R-:W-:Y:S02]  /*22e0*/  CS2R R132, SRZ ;  /* 0x0000000000847805 */ /* 0x000fe4000001ff00 */
[----:B------:R-:W-:Y:S02]  /*22f0*/  R2UR UR6, R0 ;  /* 0x00000000000672ca */ /* 0x000fe400000e0000 */
        /* <DEDUP_REMOVED lines=10> */
[----:B------:R3:W4:Y:S01]  /*23a0*/  MUFU.TANH R13, R51 ;  /* 0x00000033000d7308 */ /* 0x0007220000002400 */
[----:B0-----:R-:W-:Y:S01]  /*23b0*/  FSEL R50, R43, -INF , P1 ;  /* 0xff8000002b327808 */ /* 0x001fe20000800000 */
[----:B------:R-:W-:Y:S01]  /*23c0*/  UIADD3 UR6, UR6, 0x2d840, URZ ;  /* 0x0002d84006067890 */ /* 0x000fe2000fffe03f */
[----:B------:R-:W-:-:S02]  /*23d0*/  ISETP.GT.AND P1, PT, R5, 0x29, PT ;  /* 0x000000290500780c */ /* 0x000fc40003f24270 */
[----:B------:R-:W-:Y:S02]  /*23e0*/  CS2R R112, SRZ ;  /* 0x0000000000707805 */ /* 0x000fe4000001ff00 */
[----:B------:R-:W-:Y:S01]  /*23f0*/  CS2R R110, SRZ ;  /* 0x00000000006e7805 */ /* 0x000fe2000001ff00 */
[----:B------:R-:W-:Y:S01]  /*2400*/  UPRMT UR6, UR41, 0x654, UR6 ;  /* 0x0000065429067896 */ /* 0x000fe20008000006 */
        /* <DEDUP_REMOVED lines=10> */
[----:B------:R-:W-:Y:S01]  /*24b0*/  FMNMX.FTZ R4, R50, R3, !PT ;  /* 0x0000000332047209 */ /* 0x000fe20007810000 */
[----:B------:R-:W-:Y:S01]  /*24c0*/  SYNCS.ARRIVE.TRANS64.RED.A1T0 RZ, [UR6], RZ ;  /* 0x000000ffffff79a7 */ /* 0x000fe20008100406 */
[----:B------:R-:W-:Y:S01]  /*24d0*/  ISETP.GT.AND P2, PT, R5, 0x30, PT ;  /* 0x000000300500780c */ /* 0x000fe20003f44270 */
[----:B------:R-:W-:Y:S01]  /*24e0*/  @UP0 ULDC UR6, c[0x0][0x44c] ;  /* 0x0001130000060ab9 */ /* 0x000fe20000000800 */
[----:B------:R-:W-:Y:S01]  /*24f0*/  FMNMX.FTZ R3, R49, R4, !PT ;  /* 0x0000000431037209 */ /* 0x000fe20007810000 */
[----:B------:R-:W-:Y:S01]  /*2500*/  UIMAD.WIDE.U32 UR6, UR39, UR6, URZ ;  /* 0x00000006270672a5 */ /* 0x000fe2000f8e003f */
        /* <DEDUP_REMOVED lines=8> */
[----:B----4-:R-:W-:Y:S01]  /*2590*/  FSEL R46, R13, -INF , P1 ;  /* 0xff8000000d2e7808 */ /* 0x010fe20000800000 */
[----:B------:R-:W2:Y:S01]  /*25a0*/  MUFU.TANH R7, R7 ;  /* 0x0000000700077308 */ /* 0x000ea20000002400 */
[----:B------:R-:W-:-:S02]  /*25b0*/  FMNMX.FTZ R3, R47, R4, !PT ;  /* 0x000000042f037209 */ /* 0x000fc40007810000 */
[----:B------:R-:W-:Y:S02]  /*25c0*/  CS2R R96, SRZ ;  /* 0x0000000000607805 */ /* 0x000fe4000001ff00 */
[----:B------:R-:W-:Y:S02]  /*25d0*/  ISETP.GT.AND P1, PT, R5, 0x39, PT ;  /* 0x000000390500780c */ /* 0x000fe40003f24270 */
[----:B------:R-:W-:Y:S02]  /*25e0*/  CS2R R94, SRZ ;  /* 0x00000000005e7805 */ /* 0x000fe4000001ff00 */
[----:B0-----:R-:W-:Y:S02]  /*25f0*/  FSEL R45, R45, -INF , P2 ;  /* 0xff8000002d2d7808 */ /* 0x001fe40001000000 */
[----:B------:R-:W-:Y:S01]  /*2600*/  FMNMX.FTZ R4, R46, R3, !PT ;  /* 0x000000032e047209 */ /* 0x000fe20007810000 */
[----:B------:R0:W4:Y:S01]  /*2610*/  MUFU.TANH R14, R66 ;  /* 0x00000042000e7308 */ /* 0x0001220000002400 */
[----:B------:R-:W-:-:S02]  /*2620*/  ISETP.GT.AND P2, PT, R5, 0x40, PT ;  /* 0x000000400500780c */ /* 0x000fc40003f44270 */
[----:B------:R-:W-:Y:S02]  /*2630*/  FSEL R44, R44, -INF , P1 ;  /* 0xff8000002c2c7808 */ /* 0x000fe40000800000 */
[----:B------:R-:W-:Y:S02]  /*2640*/  FMNMX.FTZ R3, R45, R4, !PT ;  /* 0x000000042d037209 */ /* 0x000fe40007810000 */
[----:B------:R-:W-:Y:S01]  /*2650*/  ISETP.GT.AND P1, PT, R5, 0x41, PT ;  /* 0x000000410500780c */ /* 0x000fe20003f24270 */
[----:B------:R-:W5:Y:S01]  /*2660*/  MUFU.TANH R67, R67 ;  /* 0x0000004300437308 */ /* 0x000f620000002400 */
[----:B-1----:R-:W-:Y:S01]  /*2670*/  FSEL R43, R58, -INF , P2 ;  /* 0xff8000003a2b7808 */ /* 0x002fe20001000000 */
[----:B0-----:R-:W-:Y:S01]  /*2680*/  FMUL.FTZ R66, R61, UR10 ;  /* 0x0000000a3d427c20 */ /* 0x001fe20008410000 */
[----:B------:R-:W-:Y:S01]  /*2690*/  FMNMX.FTZ R4, R44, R3, !PT ;  /* 0x000000032c047209 */ /* 0x000fe20007810000 */
[----:B------:R-:W-:Y:S01]  /*26a0*/  FMUL.FTZ R58, R60, UR10 ;  /* 0x0000000a3c3a7c20 */ /* 0x000fe20008410000 */
[----:B------:R-:W-:-:S02]  /*26b0*/  ISETP.GT.AND P2, PT, R5, 0x48, PT ;  /* 0x000000480500780c */ /* 0x000fc40003f44270 */
[----:B------:R-:W-:Y:S01]  /*26c0*/  FSEL R21, R21, -INF , P1 ;  /* 0xff80000015157808 */ /* 0x000fe20000800000 */
[----:B------:R-:W0:Y:S01]  /*26d0*/  MUFU.TANH R70, R70 ;  /* 0x0000004600467308 */ /* 0x000e220000002400 */
[----:B------:R-:W-:Y:S02]  /*26e0*/  FMNMX.FTZ R4, R43, R4, !PT ;  /* 0x000000042b047209 */ /* 0x000fe40007810000 */
[----:B------:R-:W-:Y:S02]  /*26f0*/  ISETP.GT.AND P1, PT, R5, 0x49, PT ;  /* 0x000000490500780c */ /* 0x000fe40003f24270 */
[----:B---3--:R-:W-:Y:S02]  /*2700*/  FSEL R20, R20, -INF , P2 ;  /* 0xff80000014147808 */ /* 0x008fe40001000000 */
[----:B------:R-:W-:Y:S01]  /*2710*/  FMNMX.FTZ R3, R21, R4, !PT ;  /* 0x0000000415037209 */ /* 0x000fe20007810000 */
[----:B------:R1:W3:Y:S01]  /*2720*/  MUFU.TANH R11, R71 ;  /* 0x00000047000b7308 */ /* 0x0002e20000002400 */
[----:B------:R-:W-:-:S02]  /*2730*/  ISETP.GT.AND P2, PT, R5, 0x50, PT ;  /* 0x000000500500780c */ /* 0x000fc40003f44270 */
[----:B--2---:R-:W-:Y:S02]  /*2740*/  FSEL R15, R7, -INF , P1 ;  /* 0xff800000070f7808 */ /* 0x004fe40000800000 */
[----:B------:R-:W-:Y:S02]  /*2750*/  FMNMX.FTZ R4, R20, R3, !PT ;  /* 0x0000000314047209 */ /* 0x000fe40007810000 */
[----:B------:R-:W-:Y:S01]  /*2760*/  ISETP.GT.AND P1, PT, R5, 0x51, PT ;  /* 0x000000510500780c */ /* 0x000fe20003f24270 */
[----:B------:R2:W2:Y:S01]  /*2770*/  MUFU.TANH R10, R74 ;  /* 0x0000004a000a7308 */ /* 0x0004a20000002400 */
[----:B----4-:R-:W-:Y:S01]  /*2780*/  FSEL R14, R14, -INF , P2 ;  /* 0xff8000000e0e7808 */ /* 0x010fe20001000000 */
[----:B-1----:R-:W-:Y:S01]  /*2790*/  FMUL.FTZ R71, R73, UR10 ;  /* 0x0000000a49477c20 */ /* 0x002fe20008410000 */
[----:B------:R-:W-:Y:S01]  /*27a0*/  FMNMX.FTZ R3, R15, R4, !PT ;  /* 0x000000040f037209 */ /* 0x000fe20007810000 */
[----:B------:R-:W-:Y:S01]  /*27b0*/  FMUL.FTZ R73, R77, UR10 ;  /* 0x0000000a4d497c20 */ /* 0x000fe20008410000 */
[----:B------:R-:W-:Y:S01]  /*27c0*/  ISETP.GT.AND P2, PT, R5, 0x58, PT ;  /* 0x000000580500780c */ /* 0x000fe20003f44270 */
[----:B------:R-:W1:Y:S01]  /*27d0*/  SHFL.IDX PT, R77, R25, RZ, 0x1c1f ;  /* 0x001c1fff194d7589 */ /* 0x000e6200000e0000 */
[----:B-----5:R-:W-:Y:S01]  /*27e0*/  FSEL R13, R67, -INF , P1 ;  /* 0xff800000430d7808 */ /* 0x020fe20000800000 */
[----:B------:R-:W4:Y:S01]  /*27f0*/  MUFU.TANH R75, R75 ;  /* 0x0000004b004b7308 */ /* 0x000f220000002400 */
        /* <DEDUP_REMOVED lines=10> */
[----:B---3--:R-:W-:Y:S01]  /*28a0*/  FSEL R11, R11, -INF , P1 ;  /* 0xff8000000b0b7808 */ /* 0x008fe20000800000 */
[----:B--2---:R-:W-:Y:S01]  /*28b0*/  FMUL.FTZ R74, R81, UR10 ;  /* 0x0000000a514a7c20 */ /* 0x004fe20008410000 */
[----:B------:R-:W-:Y:S01]  /*28c0*/  FMNMX.FTZ R4, R12, R3, !PT ;  /* 0x000000030c047209 */ /* 0x000fe20007810000 */
[----:B------:R-:W-:Y:S01]  /*28d0*/  FMUL.FTZ R76, R85, UR10 ;  /* 0x0000000a554c7c20 */ /* 0x000fe20008410000 */
[----:B------:R-:W-:Y:S01]  /*28e0*/  ISETP.GT.AND P1, PT, R5, 0x61, PT ;  /* 0x000000610500780c */ /* 0x000fe20003f24270 */
[----:B------:R-:W2:Y:S01]  /*28f0*/  MUFU.TANH R79, R79 ;  /* 0x0000004f004f7308 */ /* 0x000ea20000002400 */
[----:B------:R-:W-:-:S02]  /*2900*/  FSEL R10, R10, -INF , P2 ;  /* 0xff8000000a0a7808 */ /* 0x000fc40001000000 */
[----:B------:R-:W-:Y:S02]  /*2910*/  FMNMX.FTZ R7, R11, R4, !PT ;  /* 0x000000040b077209 */ /* 0x000fe40007810000 */
[----:B------:R-:W-:Y:S02]  /*2920*/  ISETP.GT.AND P2, PT, R5, 0x68, PT ;  /* 0x000000680500780c */ /* 0x000fe40003f44270 */
[----:B----4-:R-:W-:Y:S01]  /*2930*/  FSEL R3, R75, -INF , P1 ;  /* 0xff8000004b037808 */ /* 0x010fe20000800000 */
[----:B------:R-:W3:Y:S01]  /*2940*/  MUFU.TANH R8, R82 ;  /* 0x0000005200087308 */ /* 0x000ee20000002400 */
[----:B------:R-:W-:Y:S01]  /*2950*/  FMNMX.FTZ R4, R10, R7, !PT ;  /* 0x000000070a047209 */ /* 0x000fe20007810000 */
[----:B------:R-:W-:Y:S01]  /*2960*/  FMUL.FTZ R75, R84, UR10 ;  /* 0x0000000a544b7c20 */ /* 0x000fe20008410000 */
[----:B------:R-:W-:Y:S01]  /*2970*/  ISETP.GT.AND P1, PT, R5, 0x69, PT ;  /* 0x000000690500780c */ /* 0x000fe20003f24270 */
[----:B------:R-:W-:Y:S01]  /*2980*/  UMOV UR10, UR39 ;  /* 0x00000027000a7c82 */ /* 0x000fe20008000000 */
[----:B0-----:R-:W-:Y:S01]  /*2990*/  FSEL R9, R9, -INF , P2 ;  /* 0xff80000009097808 */ /* 0x001fe20001000000 */
[----:B------:R-:W-:Y:S01]  /*29a0*/  @UP0 USHF.R.U32.HI UR10, URZ, UR15, UR7 ;  /* 0x0000000f3f0a0299 */ /* 0x000fe20008011607 */
[----:B------:R-:W-:Y:S01]  /*29b0*/  FMNMX.FTZ R6, R3, R4, !PT ;  /* 0x0000000403067209 */ /* 0x000fe20007810000 */
[----:B------:R-:W0:Y:S01]  /*29c0*/  MUFU.TANH R83, R83 ;  /* 0x0000005300537308 */ /* 0x000e220000002400 */
[----:B------:R-:W-:Y:S01]  /*29d0*/  ISETP.GT.AND P2, PT, R5, 0x70, PT ;  /* 0x000000700500780c */ /* 0x000fe20003f44270 */
[----:B------:R-:W-:Y:S01]  /*29e0*/  UIADD3 UR11, UR11, UR10, URZ ;  /* 0x0000000a0b0b7290 */ /* 0x000fe2000fffe03f */
[----:B--2---:R-:W-:-:S02]  /*29f0*/  FSEL R4, R79, -INF , P1 ;  /* 0xff8000004f047808 */ /* 0x004fc40000800000 */
[----:B------:R-:W-:Y:S01]  /*2a00*/  FMNMX.FTZ R7, R9, R6, !PT ;  /* 0x0000000609077209 */ /* 0x000fe20007810000 */
[----:B------:R-:W-:Y:S01]  /*2a10*/  USHF.R.S32.HI UR6, URZ, 0x1f, UR11 ;  /* 0x0000001f3f067899 */ /* 0x000fe2000801140b */
[C---:B------:R-:W-:Y:S01]  /*2a20*/  ISETP.GT.AND P1, PT, R5.reuse, 0x71, PT ;  /* 0x000000710500780c */ /* 0x040fe20003f24270 */
[----:B------:R-:W2:Y:S01]  /*2a30*/  MUFU.TANH R86, R86 ;  /* 0x0000005600567308 */ /* 0x000ea20000002400 */
[----:B---3--:R-:W-:Y:S01]  /*2a40*/  FSEL R8, R8, -INF , P2 ;  /* 0xff80000008087808 */ /* 0x008fe20001000000 */
[----:B------:R-:W-:Y:S01]  /*2a50*/  ULEA.HI UR6, UR6, UR11, URZ, 0x7 ;  /* 0x0000000b06067291 */ /* 0x000fe2000f8f383f */
[----:B------:R-:W-:Y:S02]  /*2a60*/  FMNMX.FTZ R7, R4, R7, !PT ;  /* 0x0000000704077209 */ /* 0x000fe40007810000 */
[----:B------:R-:W-:Y:S01]  /*2a70*/  ISETP.GT.AND P2, PT, R5, 0x78, PT ;  /* 0x000000780500780c */ /* 0x000fe20003f44270 */
[----:B------:R-:W-:Y:S01]  /*2a80*/  USHF.R.S32.HI UR6, URZ, 0x7, UR6 ;  /* 0x000000073f067899 */ /* 0x000fe20008011406 */
[----:B------:R-:W-:Y:S01]  /*2a90*/  FMNMX.FTZ R7, R8, R7, !PT ;  /* 0x0000000708077209 */ /* 0x000fe20007810000 */
[----:B------:R-:W3:Y:S01]  /*2aa0*/  MUFU.TANH R87, R87 ;  /* 0x0000005700577308 */ /* 0x000ee20000002400 */
[----:B0-----:R-:W-:Y:S01]  /*2ab0*/  FSEL R6, R83, -INF , P1 ;  /* 0xff80000053067808 */ /* 0x001fe20000800000 */
[----:B------:R-:W-:Y:S01]  /*2ac0*/  UISETP.LT.AND UP0, UPT, URZ, UR6, UPT ;  /* 0x000000063f00728c */ /* 0x000fe2000bf01270 */
[----:B------:R-:W-:-:S02]  /*2ad0*/  ISETP.GT.AND P1, PT, R5, 0x79, PT ;  /* 0x000000790500780c */ /* 0x000fc40003f24270 */
[----:B------:R-:W-:Y:S01]  /*2ae0*/  FMNMX.FTZ R24, R6, R7, !PT ;  /* 0x0000000706187209 */ /* 0x000fe20007810000 */
[----:B------:R-:W-:Y:S01]  /*2af0*/  USEL UR52, URZ, UR6, !UP0 ;  /* 0x000000063f347287 */ /* 0x000fe2000c000000 */
[----:B-1----:R-:W-:Y:S01]  /*2b00*/  VIADDMNMX R77, R77, R26, R55, PT ;  /* 0x0000001a4d4d7246 */ /* 0x002fe20003800137 */
[----:B------:R-:W-:Y:S01]  /*2b10*/  MUFU.TANH R88, R88 ;  /* 0x0000005800587308 */ /* 0x000fe20000002400 */
[----:B--2---:R-:W-:Y:S01]  /*2b20*/  FSEL R5, R86, -INF , P2 ;  /* 0xff80000056057808 */ /* 0x004fe20001000000 */
[----:B------:R-:W-:Y:S01]  /*2b30*/  UISETP.GE.AND UP0, UPT, UR54, UR52, UPT ;  /* 0x000000343600728c */ /* 0x000fe2000bf06270 */
[----:B------:R-:W-:Y:S02]  /*2b40*/  ISETP.GT.AND P2, PT, R77, 0x1, PT ;  /* 0x000000014d00780c */ /* 0x000fe40003f44270 */
[----:B------:R-:W-:Y:S02]  /*2b50*/  FMNMX.FTZ R24, R5, R24, !PT ;  /* 0x0000001805187209 */ /* 0x000fe40007810000 */
[----:B------:R-:W-:Y:S01]  /*2b60*/  ISETP.GT.AND P3, PT, R77, 0x8, PT ;  /* 0x000000084d00780c */ /* 0x000fe20003f64270 */
[----:B------:R-:W-:Y:S01]  /*2b70*/  MUFU.TANH R2, R2 ;  /* 0x0000000200027308 */ /* 0x000fe20000002400 */
[----:B---3--:R-:W-:-:S04]  /*2b80*/  FSEL R7, R87, -INF , P1 ;  /* 0xff80000057077808 */ /* 0x008fc80000800000 */
[----:B------:R-:W-:-:S03]  /*2b90*/  FMNMX.FTZ R24, R7, R24, !PT ;  /* 0x0000001807187209 */ /* 0x000fc60007810000 */
[----:B------:R-:W0:Y:S02]  /*2ba0*/  MUFU.TANH R27, R27 ;  /* 0x0000001b001b7308 */ /* 0x000e240000002400 */
[----:B------:R-:W1:Y:S06]  /*2bb0*/  SHFL.BFLY PT, R61, R24, 0x2, 0x1f ;  /* 0x0c401f00183d7f89 */ /* 0x000e6c00000e0000 */
[----:B------:R-:W-:Y:S08]  /*2bc0*/  MUFU.TANH R28, R28 ;  /* 0x0000001c001c7308 */ /* 0x000ff00000002400 */
[----:B------:R-:W2:Y:S01]  /*2bd0*/  MUFU.TANH R29, R29 ;  /* 0x0000001d001d7308 */ /* 0x000ea20000002400 */
[----:B0-----:R-:W-:-:S07]  /*2be0*/  FSEL R55, R27, -INF , P3 ;  /* 0xff8000001b377808 */ /* 0x001fce0001800000 */
        /* <DEDUP_REMOVED lines=8> */
[----:B------:R-:W-:Y:S02]  /*2c70*/  FSEL R61, R2, -INF , P2 ;  /* 0xff800000023d7808 */ /* 0x000fe40001000000 */
[C---:B------:R-:W-:Y:S01]  /*2c80*/  FSETP.NEU.FTZ.AND P1, PT, R54.reuse, -INF , PT ;  /* 0xff8000003600780b */ /* 0x040fe20003f3d000 */
[----:B------:R-:W-:Y:S01]  /*2c90*/  FMUL.FTZ R56, R54, UR33 ;  /* 0x0000002136387c20 */ /* 0x000fe20008410000 */
[----:B------:R-:W-:-:S03]  /*2ca0*/  ISETP.GT.AND P2, PT, R77, 0x10, PT ;  /* 0x000000104d00780c */ /* 0x000fc60003f44270 */
[----:B------:R-:W1:Y:S01]  /*2cb0*/  MUFU.TANH R35, R35 ;  /* 0x0000002300237308 */ /* 0x000e620000002400 */
[----:B------:R-:W-:Y:S02]  /*2cc0*/  FSEL R56, R56, RZ, P1 ;  /* 0x000000ff38387208 */ /* 0x000fe40000800000 */
[----:B------:R-:W-:Y:S02]  /*2cd0*/  ISETP.GT.AND P1, PT, R77, RZ, PT ;  /* 0x000000ff4d00720c */ /* 0x000fe40003f24270 */
[----:B--2---:R-:W-:Y:S01]  /*2ce0*/  FSEL R62, R29, -INF , P2 ;  /* 0xff8000001d3e7808 */ /* 0x004fe20001000000 */
[--C-:B------:R-:W-:Y:S01]  /*2cf0*/  FFMA.FTZ R27, R63, UR33, -R56.reuse ;  /* 0x000000213f1b7c23 */ /* 0x100fe20008010838 */
[----:B------:R-:W-:Y:S01]  /*2d00*/  FSEL R88, R88, -INF , P1 ;  /* 0xff80000058587808 */ /* 0x000fe20000800000 */
[----:B------:R-:W2:Y:S01]  /*2d10*/  MUFU.TANH R36, R36 ;  /* 0x0000002400247308 */ /* 0x000ea20000002400 */
[----:B------:R-:W-:Y:S01]  /*2d20*/  ISETP.GT.AND P1, PT, R77, 0x9, PT ;  /* 0x000000094d00780c */ /* 0x000fe20003f24270 */
[--C-:B------:R-:W-:Y:S01]  /*2d30*/  FFMA.FTZ R29, R57, UR33, -R56.reuse ;  /* 0x00000021391d7c23 */ /* 0x100fe20008010838 */
[----:B------:R-:W-:Y:S01]  /*2d40*/  FMNMX.FTZ R2, R88, R61, !PT ;  /* 0x0000003d58027209 */ /* 0x000fe20007810000 */
[--C-:B------:R-:W-:Y:S01]  /*2d50*/  FFMA.FTZ R78, R52, UR33, -R56.reuse ;  /* 0x00000021344e7c23 */ /* 0x100fe20008010838 */
[----:B------:R-:W-:Y:S01]  /*2d60*/  FSEL R60, R28, -INF , P1 ;  /* 0xff8000001c3c7808 */ /* 0x000fe20000800000 */
[--C-:B------:R-:W-:Y:S01]  /*2d70*/  FFMA.FTZ R24, R93, UR33, -R56.reuse ;  /* 0x000000215d187c23 */ /* 0x100fe20008010838 */
[----:B------:R-:W-:Y:S01]  /*2d80*/  FMNMX.FTZ R63, R55, R2, !PT ;  /* 0x00000002373f7209 */ /* 0x000fe20007810000 */
[--C-:B------:R-:W-:Y:S01]  /*2d90*/  FFMA.FTZ R2, R59, UR33, -R56.reuse ;  /* 0x000000213b027c23 */ /* 0x100fe20008010838 */
[----:B------:R-:W-:Y:S01]  /*2da0*/  ISETP.GT.AND P1, PT, R77, 0x11, PT ;  /* 0x000000114d00780c */ /* 0x000fe20003f24270 */
[----:B------:R-:W2:Y:S01]  /*2db0*/  MUFU.TANH R37, R37 ;  /* 0x0000002500257308 */ /* 0x000ea20000002400 */
        /* <DEDUP_REMOVED lines=16> */
[----:B----4-:R-:W-:Y:S01]  /*2ec0*/  FSEL R57, R32, -INF , P1 ;  /* 0xff80000020397808 */ /* 0x010fe20000800000 */
[----:B------:R-:W-:Y:S01]  /*2ed0*/  FFMA.FTZ R43, R43, UR33, -R56 ;  /* 0x000000212b2b7c23 */ /* 0x000fe20008010838 */
[----:B------:R-:W-:-:S02]  /*2ee0*/  FMNMX.FTZ R28, R59, R28, !PT ;  /* 0x0000001c3b1c7209 */ /* 0x000fc40007810000 */
[----:B------:R-:W-:Y:S02]  /*2ef0*/  CS2R R92, SRZ ;  /* 0x00000000005c7805 */ /* 0x000fe4000001ff00 */
[----:B------:R-:W-:Y:S02]  /*2f00*/  ISETP.GT.AND P1, PT, R77, 0x21, PT ;  /* 0x000000214d00780c */ /* 0x000fe40003f24270 */
[----:B------:R-:W-:Y:S02]  /*2f10*/  CS2R R90, SRZ ;  /* 0x00000000005a7805 */ /* 0x000fe4000001ff00 */
[----:B-----5:R-:W-:Y:S01]  /*2f20*/  FSEL R33, R33, -INF , P2 ;  /* 0xff80000021217808 */ /* 0x020fe20001000000 */
[----:B------:R-:W4:Y:S01]  /*2f30*/  MUFU.TANH R40, R40 ;  /* 0x0000002800287308 */ /* 0x000f220000002400 */
[----:B------:R-:W-:Y:S02]  /*2f40*/  FMNMX.FTZ R32, R57, R28, !PT ;  /* 0x0000001c39207209 */ /* 0x000fe40007810000 */
[----:B------:R-:W-:-:S02]  /*2f50*/  ISETP.GT.AND P2, PT, R77, 0x28, PT ;  /* 0x000000284d00780c */ /* 0x000fc40003f44270 */
[----:B-1----:R-:W-:Y:S02]  /*2f60*/  FSEL R34, R34, -INF , P1 ;  /* 0xff80000022227808 */ /* 0x002fe40000800000 */
[----:B------:R-:W-:Y:S01]  /*2f70*/  FMNMX.FTZ R31, R33, R32, !PT ;  /* 0x00000020211f7209 */ /* 0x000fe20007810000 */
[----:B------:R-:W1:Y:S01]  /*2f80*/  MUFU.TANH R41, R41 ;  /* 0x0000002900297308 */ /* 0x000e620000002400 */
[----:B------:R-:W-:Y:S02]  /*2f90*/  ISETP.GT.AND P1, PT, R77, 0x29, PT ;  /* 0x000000294d00780c */ /* 0x000fe40003f24270 */
[----:B------:R-:W-:Y:S02]  /*2fa0*/  FSEL R53, R35, -INF , P2 ;  /* 0xff80000023357808 */ /* 0x000fe40001000000 */
[----:B------:R-:W-:Y:S02]  /*2fb0*/  FMNMX.FTZ R32, R34, R31, !PT ;  /* 0x0000001f22207209 */ /* 0x000fe40007810000 */
[----:B------:R-:W-:Y:S01]  /*2fc0*/  ISETP.GT.AND P2, PT, R77, 0x30, PT ;  /* 0x000000304d00780c */ /* 0x000fe20003f44270 */
[----:B------:R-:W5:Y:S01]  /*2fd0*/  MUFU.TANH R42, R42 ;  /* 0x0000002a002a7308 */ /* 0x000f620000002400 */
[----:B--2---:R-:W-:-:S02]  /*2fe0*/  FSEL R36, R36, -INF , P1 ;  /* 0xff80000024247808 */ /* 0x004fc40000800000 */
[----:B------:R-:W-:Y:S01]  /*2ff0*/  FMNMX.FTZ R35, R53, R32, !PT ;  /* 0x0000002035237209 */ /* 0x000fe20007810000 */
[----:B------:R-:W-:Y:S01]  /*3000*/  FFMA.FTZ R32, R51, UR33, -R56 ;  /* 0x0000002133207c23 */ /* 0x000fe20008010838 */
[----:B------:R-:W-:Y:S02]  /*3010*/  ISETP.GT.AND P1, PT, R77, 0x31, PT ;  /* 0x000000314d00780c */ /* 0x000fe40003f24270 */
[----:B------:R-:W-:Y:S01]  /*3020*/  FSEL R52, R37, -INF , P2 ;  /* 0xff80000025347808 */ /* 0x000fe20001000000 */
[----:B------:R-:W2:Y:S01]  /*3030*/  MUFU.TANH R58, R58 ;  /* 0x0000003a003a7308 */ /* 0x000ea20000002400 */
[----:B------:R-:W-:Y:S02]  /*3040*/  FMNMX.FTZ R35, R36, R35, !PT ;  /* 0x0000002324237209 */ /* 0x000fe40007810000 */
[----:B0-----:R-:W-:Y:S02]  /*3050*/  FSEL R51, R38, -INF , P1 ;  /* 0xff80000026337808 */ /* 0x001fe40000800000 */
[----:B------:R-:W-:-:S02]  /*3060*/  ISETP.GT.AND P2, PT, R77, 0x38, PT ;  /* 0x000000384d00780c */ /* 0x000fc40003f44270 */
[----:B------:R-:W-:Y:S01]  /*3070*/  FMNMX.FTZ R38, R52, R35, !PT ;  /* 0x0000002334267209 */ /* 0x000fe20007810000 */
[----:B------:R-:W0:Y:S01]  /*3080*/  MUFU.TANH R66, R66 ;  /* 0x0000004200427308 */ /* 0x000e220000002400 */
[----:B------:R-:W-:Y:S01]  /*3090*/  ISETP.GT.AND P1, PT, R77, 0x39, PT ;  /* 0x000000394d00780c */ /* 0x000fe20003f24270 */
[--C-:B------:R-:W-:Y:S01]  /*30a0*/  FFMA.FTZ R35, R50, UR33, -R56.reuse ;  /* 0x0000002132237c23 */ /* 0x100fe20008010838 */
[----:B---3--:R-:W-:Y:S02]  /*30b0*/  FSEL R39, R39, -INF , P2 ;  /* 0xff80000027277808 */ /* 0x008fe40001000000 */
[----:B------:R-:W-:Y:S02]  /*30c0*/  FMNMX.FTZ R38, R51, R38, !PT ;  /* 0x0000002633267209 */ /* 0x000fe40007810000 */
[----:B------:R-:W-:Y:S01]  /*30d0*/  ISETP.GT.AND P2, PT, R77, 0x40, PT ;  /* 0x000000404d00780c */ /* 0x000fe20003f44270 */
[----:B------:R-:W3:Y:S01]  /*30e0*/  MUFU.TANH R64, R64 ;  /* 0x0000004000407308 */ /* 0x000ee20000002400 */
[----:B----4-:R-:W-:Y:S01]  /*30f0*/  FSEL R50, R40, -INF , P1 ;  /* 0xff80000028327808 */ /* 0x010fe20000800000 */
[----:B------:R-:W-:Y:S01]  /*3100*/  FFMA.FTZ R40, R48, UR33, -R56 ;  /* 0x0000002130287c23 */ /* 0x000fe20008010838 */
[----:B------:R-:W-:-:S02]  /*3110*/  FMNMX.FTZ R37, R39, R38, !PT ;  /* 0x0000002627257209 */ /* 0x000fc40007810000 */
[----:B------:R-:W-:Y:S02]  /*3120*/  ISETP.GT.AND P1, PT, R77, 0x41, PT ;  /* 0x000000414d00780c */ /* 0x000fe40003f24270 */
[----:B-1----:R-:W-:Y:S01]  /*3130*/  FSEL R41, R41, -INF , P2 ;  /* 0xff80000029297808 */ /* 0x002fe20001000000 */
[----:B------:R1:W-:Y:S01]  /*3140*/  MUFU.EX2 R28, R63 ;  /* 0x0000003f001c7308 */ /* 0x0003e20000000800 */
[----:B------:R-:W-:Y:S02]  /*3150*/  FMNMX.FTZ R38, R50, R37, !PT ;  /* 0x0000002532267209 */ /* 0x000fe40007810000 */
[C---:B------:R-:W-:Y:S02]  /*3160*/  ISETP.GT.AND P2, PT, R77.reuse, 0x48, PT ;  /* 0x000000484d00780c */ /* 0x040fe40003f44270 */
[----:B-----5:R-:W-:Y:S02]  /*3170*/  FSEL R42, R42, -INF , P1 ;  /* 0xff8000002a2a7808 */ /* 0x020fe40000800000 */
[----:B------:R-:W-:Y:S01]  /*3180*/  ISETP.GT.AND P1, PT, R77, 0x49, PT ;  /* 0x000000494d00780c */ /* 0x000fe20003f24270 */
[----:B------:R-:W4:Y:S01]  /*3190*/  MUFU.TANH R65, R65 ;  /* 0x0000004100417308 */ /* 0x000f220000002400 */
[--C-:B-1----:R-:W-:Y:S01]  /*31a0*/  FFMA.FTZ R63, R49, UR33, -R56.reuse ;  /* 0x00000021313f7c23 */ /* 0x102fe20008010838 */
[----:B------:R-:W-:Y:S01]  /*31b0*/  FMNMX.FTZ R49, R41, R38, !PT ;  /* 0x0000002629317209 */ /* 0x000fe20007810000 */
[--C-:B------:R-:W-:Y:S01]  /*31c0*/  FFMA.FTZ R38, R47, UR33, -R56.reuse ;  /* 0x000000212f267c23 */ /* 0x100fe20008010838 */
[----:B--2---:R-:W-:Y:S01]  /*31d0*/  FSEL R58, R58, -INF , P2 ;  /* 0xff8000003a3a7808 */ /* 0x004fe20001000000 */
[----:B------:R-:W-:Y:S01]  /*31e0*/  FFMA.FTZ R47, R46, UR33, -R56 ;  /* 0x000000212e2f7c23 */ /* 0x000fe20008010838 */
[----:B------:R-:W-:-:S02]  /*31f0*/  FMNMX.FTZ R49, R42, R49, !PT ;  /* 0x000000312a317209 */ /* 0x000fc40007810000 */
[----:B------:R-:W1:Y:S01]  /*3200*/  MUFU.TANH R67, R67 ;  /* 0x0000004300437308 */ /* 0x000e620000002400 */
[C---:B------:R-:W-:Y:S02]  /*3210*/  ISETP.GT.AND P2, PT, R77.reuse, 0x50, PT ;  /* 0x000000504d00780c */ /* 0x040fe40003f44270 */
[----:B0-----:R-:W-:Y:S02]  /*3220*/  FSEL R66, R66, -INF , P1 ;  /* 0xff80000042427808 */ /* 0x001fe40000800000 */
[----:B------:R-:W-:Y:S02]  /*3230*/  FMNMX.FTZ R49, R58, R49, !PT ;  /* 0x000000313a317209 */ /* 0x000fe40007810000 */
[----:B------:R-:W-:Y:S01]  /*3240*/  ISETP.GT.AND P1, PT, R77, 0x51, PT ;  /* 0x000000514d00780c */ /* 0x000fe20003f24270 */
[----:B------:R-:W0:Y:S01]  /*3250*/  MUFU.TANH R69, R69 ;  /* 0x0000004500457308 */ /* 0x000e220000002400 */
[----:B---3--:R-:W-:Y:S02]  /*3260*/  FSEL R64, R64, -INF , P2 ;  /* 0xff80000040407808 */ /* 0x008fe40001000000 */
[----:B------:R-:W-:-:S02]  /*3270*/  FMNMX.FTZ R49, R66, R49, !PT ;  /* 0x0000003142317209 */ /* 0x000fc40007810000 */
[----:B------:R-:W-:Y:S02]  /*3280*/  ISETP.GT.AND P2, PT, R77, 0x58, PT ;  /* 0x000000584d00780c */ /* 0x000fe40003f44270 */
[----:B----4-:R-:W-:Y:S01]  /*3290*/  FSEL R65, R65, -INF , P1 ;  /* 0xff80000041417808 */ /* 0x010fe20000800000 */
[----:B------:R-:W2:Y:S01]  /*32a0*/  MUFU.TANH R68, R68 ;  /* 0x0000004400447308 */ /* 0x000ea20000002400 */
[----:B------:R-:W-:Y:S02]  /*32b0*/  FMNMX.FTZ R48, R64, R49, !PT ;  /* 0x0000003140307209 */ /* 0x000fe40007810000 */
[----:B------:R-:W-:Y:S02]  /*32c0*/  ISETP.GT.AND P1, PT, R77, 0x59, PT ;  /* 0x000000594d00780c */ /* 0x000fe40003f24270 */
[----:B-1----:R-:W-:Y:S02]  /*32d0*/  FSEL R67, R67, -INF , P2 ;  /* 0xff80000043437808 */ /* 0x002fe40001000000 */
[----:B------:R-:W-:Y:S01]  /*32e0*/  FMNMX.FTZ R48, R65, R48, !PT ;  /* 0x0000003041307209 */ /* 0x000fe20007810000 */
[----:B------:R-:W1:Y:S01]  /*32f0*/  MUFU.TANH R71, R71 ;  /* 0x0000004700477308 */ /* 0x000e620000002400 */
[----:B------:R-:W-:-:S02]  /*3300*/  ISETP.GT.AND P2, PT, R77, 0x60, PT ;  /* 0x000000604d00780c */ /* 0x000fc40003f44270 */
[----:B0-----:R-:W-:Y:S02]  /*3310*/  FSEL R46, R69, -INF , P1 ;  /* 0xff800000452e7808 */ /* 0x001fe40000800000 */
[----:B------:R-:W-:Y:S02]  /*3320*/  FMNMX.FTZ R49, R67, R48, !PT ;  /* 0x0000003043317209 */ /* 0x000fe40007810000 */
[C---:B------:R-:W-:Y:S01]  /*3330*/  ISETP.GT.AND P1, PT, R77.reuse, 0x61, PT ;  /* 0x000000614d00780c */ /* 0x040fe20003f24270 */
[----:B------:R-:W-:Y:S01]  /*3340*/  MUFU.TANH R70, R70 ;  /* 0x0000004600467308 */ /* 0x000fe20000002400 */
[----:B--2---:R-:W-:Y:S02]  /*3350*/  FSEL R68, R68, -INF , P2 ;  /* 0xff80000044447808 */ /* 0x004fe40001000000 */
[----:B------:R-:W-:Y:S02]  /*3360*/  FMNMX.FTZ R49, R46, R49, !PT ;  /* 0x000000312e317209 */ /* 0x000fe40007810000 */
[----:B------:R-:W-:-:S02]  /*3370*/  ISETP.GT.AND P2, PT, R77, 0x68, PT ;  /* 0x000000684d00780c */ /* 0x000fc40003f44270 */
[----:B------:R-:W-:Y:S01]  /*3380*/  FMNMX.FTZ R48, R68, R49, !PT ;  /* 0x0000003144307209 */ /* 0x000fe20007810000 */
[----:B------:R-:W0:Y:S01]  /*3390*/  MUFU.TANH R73, R73 ;  /* 0x0000004900497308 */ /* 0x000e220000002400 */
[----:B-1----:R-:W-:Y:S02]  /*33a0*/  FSEL R71, R71, -INF , P1 ;  /* 0xff80000047477808 */ /* 0x002fe40000800000 */
[----:B------:R-:W-:Y:S02]  /*33b0*/  ISETP.GT.AND P1, PT, R77, 0x69, PT ;  /* 0x000000694d00780c */ /* 0x000fe40003f24270 */
[----:B------:R-:W-:-:S03]  /*33c0*/  FMNMX.FTZ R49, R71, R48, !PT ;  /* 0x0000003047317209 */ /* 0x000fc60007810000 */
[----:B------:R-:W-:Y:S08]  /*33d0*/  MUFU.TANH R72, R72 ;  /* 0x0000004800487308 */ /* 0x000ff00000002400 */
[----:B------:R-:W1:Y:S01]  /*33e0*/  MUFU.TANH R74, R74 ;  /* 0x0000004a004a7308 */ /* 0x000e620000002400 */
[----:B0-----:R-:W-:Y:S01]  /*33f0*/  FSEL R79, R73, -INF , P1 ;  /* 0xff800000494f7808 */ /* 0x001fe20000800000 */
[----:B------:R-:W-:Y:S01]  /*3400*/  FFMA.FTZ R73, R10, UR33, -R56 ;  /* 0x000000210a497c23 */ /* 0x000fe20008010838 */
[----:B------:R-:W-:-:S05]  /*3410*/  ISETP.GT.AND P1, PT, R77, 0x71, PT ;  /* 0x000000714d00780c */ /* 0x000fca0003f24270 */
[----:B------:R-:W0:Y:S08]  /*3420*/  MUFU.TANH R75, R75 ;  /* 0x0000004b004b7308 */ /* 0x000e300000002400 */
[----:B------:R2:W-:Y:S01]  /*3430*/  MUFU.EX2 R31, R78 ;  /* 0x0000004e001f7308 */ /* 0x0005e20000000800 */
[----:B-1----:R-:W-:Y:S02]  /*3440*/  FSEL R82, R74, -INF , P1 ;  /* 0xff8000004a527808 */ /* 0x002fe40000800000 */
[----:B------:R-:W-:-:S05]  /*3450*/  ISETP.GT.AND P1, PT, R77, 0x79, PT ;  /* 0x000000794d00780c */ /* 0x000fca0003f24270 */
[----:B------:R-:W1:Y:S01]  /*3460*/  MUFU.TANH R76, R76 ;  /* 0x0000004c004c7308 */ /* 0x000e620000002400 */
[----:B--2---:R-:W-:Y:S02]  /*3470*/  FSEL R78, R70, -INF , P2 ;  /* 0xff800000464e7808 */ /* 0x004fe40001000000 */
[----:B------:R-:W-:Y:S02]  /*3480*/  ISETP.GT.AND P2, PT, R77, 0x70, PT ;  /* 0x000000704d00780c */ /* 0x000fe40003f44270 */
[----:B------:R-:W-:Y:S02]  /*3490*/  FMNMX.FTZ R48, R78, R49, !PT ;  /* 0x000000314e307209 */ /* 0x000fe40007810000 */
[----:B------:R-:W-:Y:S01]  /*34a0*/  FSEL R81, R72, -INF , P2 ;  /* 0xff80000048517808 */ /* 0x000fe20001000000 */
[----:B------:R2:W-:Y:S01]  /*34b0*/  MUFU.EX2 R37, R63 ;  /* 0x0000003f00257308 */ /* 0x0005e20000000800 */
[----:B------:R-:W-:Y:S01]  /*34c0*/  FMNMX.FTZ R48, R79, R48, !PT ;  /* 0x000000304f307209 */ /* 0x000fe20007810000 */
[--C-:B------:R-:W-:Y:S01]  /*34d0*/  FFMA.FTZ R72, R15, UR33, -R56.reuse ;  /* 0x000000210f487c23 */ /* 0x100fe20008010838 */
[----:B------:R-:W-:Y:S01]  /*34e0*/  ISETP.GT.AND P2, PT, R77, 0x78, PT ;  /* 0x000000784d00780c */ /* 0x000fe20003f44270 */
[--C-:B------:R-:W-:Y:S01]  /*34f0*/  FFMA.FTZ R77, R5, UR33, -R56.reuse ;  /* 0x00000021054d7c23 */ /* 0x100fe20008010838 */
[----:B------:R-:W-:Y:S01]  /*3500*/  FMNMX.FTZ R49, R81, R48, !PT ;  /* 0x0000003051317209 */ /* 0x000fe20007810000 */
[--C-:B------:R-:W-:Y:S01]  /*3510*/  FFMA.FTZ R48, R21, UR33, -R56.reuse ;  /* 0x0000002115307c23 */ /* 0x100fe20008010838 */
[----:B0-----:R-:W-:Y:S01]  /*3520*/  FSEL R83, R75, -INF , P2 ;  /* 0xff8000004b537808 */ /* 0x001fe20001000000 */
[----:B------:R-:W-:Y:S01]  /*3530*/  MUFU.EX2 R24, R24 ;  /* 0x0000001800187308 */ /* 0x000fe20000000800 */
[----:B------:R-:W-:Y:S01]  /*3540*/  FMNMX.FTZ R70, R82, R49, !PT ;  /* 0x0000003152467209 */ /* 0x000fe20007810000 */
[--C-:B--2---:R-:W-:Y:S01]  /*3550*/  FFMA.FTZ R63, R11, UR33, -R56.reuse ;  /* 0x000000210b3f7c23 */ /* 0x104fe20008010838 */
[----:B-1----:R-:W-:Y:S01]  /*3560*/  FSEL R84, R76, -INF , P1 ;  /* 0xff8000004c547808 */ /* 0x002fe20000800000 */
[--C-:B------:R-:W-:Y:S01]  /*3570*/  FFMA.FTZ R75, R8, UR33, -R56.reuse ;  /* 0x00000021084b7c23 */ /* 0x100fe20008010838 */
[----:B------:R-:W-:Y:S01]  /*3580*/  FMNMX.FTZ R21, R83, R70, !PT ;  /* 0x0000004653157209 */ /* 0x000fe20007810000 */
[--C-:B------:R-:W-:Y:S01]  /*3590*/  FFMA.FTZ R49, R20, UR33, -R56.reuse ;  /* 0x0000002114317c23 */ /* 0x100fe20008010838 */
[--C-:B------:R-:W-:Y:S01]  /*35a0*/  FFMA.FTZ R76, R3, UR33, -R56.reuse ;  /* 0x00000021034c7c23 */ /* 0x100fe20008010838 */
[----:B------:R-:W0:Y:S01]  /*35b0*/  MUFU.EX2 R25, R25 ;  /* 0x0000001900197308 */ /* 0x000e220000000800 */
[----:B------:R-:W-:Y:S01]  /*35c0*/  FMNMX.FTZ R69, R84, R21, !PT ;  /* 0x0000001554457209 */ /* 0x000fe20007810000 */
[--C-:B------:R-:W-:Y:S01]  /*35d0*/  FFMA.FTZ R21, R14, UR33, -R56.reuse ;  /* 0x000000210e157c23 */ /* 0x100fe20008010838 */
[--C-:B------:R-:W-:Y:S01]  /*35e0*/  FFMA.FTZ R70, R13, UR33, -R56.reuse ;  /* 0x000000210d467c23 */ /* 0x100fe20008010838 */
[--C-:B------:R-:W-:Y:S01]  /*35f0*/  FFMA.FTZ R20, R12, UR33, -R56.reuse ;  /* 0x000000210c147c23 */ /* 0x100fe20008010838 */
[----:B------:R-:W-:Y:S01]  /*3600*/  FFMA.FTZ R3, R9, UR33, -R56 ;  /* 0x0000002109037c23 */ /* 0x000fe20008010838 */
[----:B------:R-:W1:Y:S02]  /*3610*/  SHFL.BFLY PT, R74, R69, 0x2, 0x1f ;  /* 0x0c401f00454a7f89 */ /* 0x000e6400000e0000 */
[----:B------:R-:W-:Y:S08]  /*3620*/  MUFU.EX2 R26, R26 ;  /* 0x0000001a001a7308 */ /* 0x000ff00000000800 */
[----:B------:R-:W-:Y:S01]  /*3630*/  MUFU.EX2 R27, R27 ;  /* 0x0000001b001b7308 */ /* 0x000fe20000000800 */
[----:B0-----:R-:W-:-:S07]  /*3640*/  FADD.FTZ R9, R24, R25 ;  /* 0x0000001918097221 */ /* 0x001fce0000010000 */
[----:B------:R-:W-:Y:S01]  /*3650*/  MUFU.EX2 R2, R2 ;  /* 0x0000000200027308 */ /* 0x000fe20000000800 */
[----:B-1----:R-:W-:Y:S01]  /*3660*/  FMNMX.FTZ R11, R69, R74, !PT ;  /* 0x0000004a450b7209 */ /* 0x002fe20007810000 */
[----:B------:R-:W-:-:S06]  /*3670*/  FFMA.FTZ R74, R4, UR33, -R56 ;  /* 0x00000021044a7c23 */ /* 0x000fcc0008010838 */
[----:B------:R-:W-:Y:S01]  /*3680*/  MUFU.EX2 R29, R29 ;  /* 0x0000001d001d7308 */ /* 0x000fe20000000800 */
[----:B------:R-:W-:Y:S01]  /*3690*/  FFMA.FTZ R56, R7, UR33, -R56 ;  /* 0x0000002107387c23 */ /* 0x000fe20008010838 */
[----:B------:R-:W0:Y:S06]  /*36a0*/  SHFL.BFLY PT, R10, R11, 0x1, 0x1f ;  /* 0x0c201f000b0a7f89 */ /* 0x000e2c00000e0000 */
[----:B------:R-:W-:Y:S08]  /*36b0*/  MUFU.EX2 R32, R32 ;  /* 0x0000002000207308 */ /* 0x000ff00000000800 */
[----:B------:R-:W1:Y:S08]  /*36c0*/  MUFU.EX2 R35, R35 ;  /* 0x0000002300237308 */ /* 0x000e700000000800 */
[----:B------:R-:W-:Y:S01]  /*36d0*/  MUFU.EX2 R40, R40 ;  /* 0x0000002800287308 */ /* 0x000fe20000000800 */
[----:B0-----:R-:W-:-:S02]  /*36e0*/  FMNMX.FTZ R69, R11, R10, !PT ;  /* 0x0000000a0b457209 */ /* 0x001fc40007810000 */
[----:B------:R-:W-:Y:S02]  /*36f0*/  F2FP.BF16.F32.PACK_AB R11, R31, R28 ;  /* 0x0000001c1f0b723e */ /* 0x000fe400000010ff */
[C---:B------:R-:W-:Y:S01]  /*3700*/  FSETP.NEU.FTZ.AND P1, PT, R69.reuse, -INF , PT ;  /* 0xff8000004500780b */ /* 0x040fe20003f3d000 */
[----:B------:R-:W-:Y:S02]  /*3710*/  FMUL.FTZ R4, R69, UR33 ;  /* 0x0000002145047c20 */ /* 0x000fe40008410000 */
        /* <DEDUP_REMOVED lines=37> */
[----:B0-----:R-:W-:Y:S01]  /*3970*/  FADD.FTZ R7, R4, R61 ;  /* 0x0000003d04077221 */ /* 0x001fe20000010000 */
[----:B------:R-:W-:Y:S01]  /*3980*/  FFMA.FTZ R68, R68, UR33, -R5 ;  /* 0x0000002144447c23 */ /* 0x000fe20008010805 */
[----:B------:R-:W-:Y:S01]  /*3990*/  FADD.FTZ R50, R28, R9 ;  /* 0x000000091c327221 */ /* 0x000fe20000010000 */
[--C-:B------:R-:W-:Y:S01]  /*39a0*/  FFMA.FTZ R71, R71, UR33, -R5.reuse ;  /* 0x0000002147477c23 */ /* 0x100fe20008010805 */
[--C-:B------:R-:W-:Y:S01]  /*39b0*/  FFMA.FTZ R78, R78, UR33, -R5.reuse ;  /* 0x000000214e4e7c23 */ /* 0x100fe20008010805 */
[--C-:B------:R-:W-:Y:S01]  /*39c0*/  FFMA.FTZ R79, R79, UR33, -R5.reuse ;  /* 0x000000214f4f7c23 */ /* 0x100fe20008010805 */
[----:B------:R-:W-:Y:S01]  /*39d0*/  FFMA.FTZ R81, R81, UR33, -R5 ;  /* 0x0000002151517c23 */ /* 0x000fe20008010805 */
[----:B------:R-:W0:Y:S01]  /*39e0*/  MUFU.EX2 R8, R8 ;  /* 0x0000000800087308 */ /* 0x000e220000000800 */
[----:B-1----:R-:W-:Y:S01]  /*39f0*/  FADD.FTZ R42, R6, R7 ;  /* 0x00000007062a7221 */ /* 0x002fe20000010000 */
[--C-:B------:R-:W-:Y:S01]  /*3a00*/  FFMA.FTZ R82, R82, UR33, -R5.reuse ;  /* 0x0000002152527c23 */ /* 0x100fe20008010805 */
[--C-:B------:R-:W-:Y:S01]  /*3a10*/  FFMA.FTZ R83, R83, UR33, -R5.reuse ;  /* 0x0000002153537c23 */ /* 0x100fe20008010805 */
[----:B------:R-:W-:Y:S01]  /*3a20*/  FFMA.FTZ R84, R84, UR33, -R5 ;  /* 0x0000002154547c23 */ /* 0x000fe20008010805 */
[----:B------:R-:W-:-:S02]  /*3a30*/  F2FP.BF16.F32.PACK_AB R5, R25, R24 ;  /* 0x000000181905723e */ /* 0x000fc400000010ff */
[----:B------:R-:W-:Y:S02]  /*3a40*/  CS2R R88, SRZ ;  /* 0x0000000000587805 */ /* 0x000fe4000001ff00 */
[----:B------:R-:W-:Y:S01]  /*3a50*/  F2FP.BF16.F32.PACK_AB R4, R61, R4 ;  /* 0x000000043d04723e */ /* 0x000fe200000010ff */
        /* <DEDUP_REMOVED lines=13> */
[----:B------:R-:W-:Y:S01]  /*3b30*/  FADD.FTZ R42, R32, R7 ;  /* 0x00000007202a7221 */ /* 0x000fe20000010000 */
[----:B------:R-:W-:Y:S02]  /*3b40*/  F2FP.BF16.F32.PACK_AB R7, R27, R26 ;  /* 0x0000001a1b07723e */ /* 0x000fe400000010ff */
[----:B------:R-:W-:Y:S01]  /*3b50*/  F2FP.BF16.F32.PACK_AB R10, R57, R10 ;  /* 0x0000000a390a723e */ /* 0x000fe200000010ff */
[----:B------:R-:W-:Y:S02]  /*3b60*/  FADD.FTZ R42, R35, R42 ;  /* 0x0000002a232a7221 */ /* 0x000fe40000010000 */
[----:B------:R-:W0:Y:S01]  /*3b70*/  MUFU.EX2 R14, R14 ;  /* 0x0000000e000e7308 */ /* 0x000e220000000800 */
[----:B-1----:R-:W-:Y:S01]  /*3b80*/  FADD.FTZ R24, R12, R9 ;  /* 0x000000090c187221 */ /* 0x002fe20000010000 */
[----:B------:R-:W-:Y:S01]  /*3b90*/  F2FP.BF16.F32.PACK_AB R9, R29, R2 ;  /* 0x000000021d09723e */ /* 0x000fe200000010ff */
[----:B------:R-:W-:Y:S01]  /*3ba0*/  FADD.FTZ R25, R37, R42 ;  /* 0x0000002a25197221 */ /* 0x000fe20000010000 */
[----:B------:R1:W-:Y:S03]  /*3bb0*/  STSM.16.M88.4 [R16+0x21800], R4 ;  /* 0x0218000410007844 */ /* 0x0003e60000000200 */
[----:B------:R-:W-:Y:S01]  /*3bc0*/  FADD.FTZ R27, R40, R25 ;  /* 0x00000019281b7221 */ /* 0x000fe20000010000 */
[----:B------:R-:W3:Y:S01]  /*3bd0*/  MUFU.EX2 R53, R53 ;  /* 0x0000003500357308 */ /* 0x000ee20000000800 */
[C---:B--2---:R-:W-:Y:S01]  /*3be0*/  FADD.FTZ R15, R33.reuse, R24 ;  /* 0x00000018210f7221 */ /* 0x044fe20000010000 */
[----:B------:R2:W-:Y:S01]  /*3bf0*/  STSM.16.M88.4 [R19], R8 ;  /* 0x0000000813007844 */ /* 0x0005e20000000200 */
[----:B------:R-:W-:Y:S01]  /*3c00*/  FADD.FTZ R24, R38, R27 ;  /* 0x0000001b26187221 */ /* 0x000fe20000010000 */
[----:B------:R-:W-:-:S03]  /*3c10*/  F2FP.BF16.F32.PACK_AB R12, R33, R12 ;  /* 0x0000000c210c723e */ /* 0x000fc600000010ff */
[----:B------:R-:W-:Y:S01]  /*3c20*/  FADD.FTZ R24, R47, R24 ;  /* 0x000000182f187221 */ /* 0x000fe20000010000 */
[----:B------:R-:W4:Y:S01]  /*3c30*/  MUFU.EX2 R30, R30 ;  /* 0x0000001e001e7308 */ /* 0x000f220000000800 */
[----:B0-----:R-:W-:Y:S01]  /*3c40*/  FADD.FTZ R2, R14, R15 ;  /* 0x0000000f0e027221 */ /* 0x001fe20000010000 */
[----:B------:R-:W-:-:S06]  /*3c50*/  F2FP.BF16.F32.PACK_AB R15, R40, R37 ;  /* 0x00000025280f723e */ /* 0x000fcc00000010ff */
[----:B------:R-:W0:Y:S01]  /*3c60*/  MUFU.EX2 R51, R51 ;  /* 0x0000003300337308 */ /* 0x000e220000000800 */
[C---:B---3--:R-:W-:Y:S01]  /*3c70*/  FADD.FTZ R25, R53.reuse, R2 ;  /* 0x0000000235197221 */ /* 0x048fe20000010000 */
[----:B------:R-:W-:-:S05]  /*3c80*/  F2FP.BF16.F32.PACK_AB R14, R53, R14 ;  /* 0x0000000e350e723e */ /* 0x000fca00000010ff */
[----:B------:R-:W-:Y:S01]  /*3c90*/  STSM.16.M88.4 [R18], R12 ;  /* 0x0000000c12007844 */ /* 0x000fe20000000200 */
[----:B------:R-:W3:Y:S01]  /*3ca0*/  MUFU.EX2 R34, R34 ;  /* 0x0000002200227308 */ /* 0x000ee20000000800 */
[----:B----4-:R-:W-:-:S07]  /*3cb0*/  FADD.FTZ R2, R30, R25 ;  /* 0x000000191e027221 */ /* 0x010fce0000010000 */
[----:B------:R-:W4:Y:S01]  /*3cc0*/  MUFU.EX2 R45, R45 ;  /* 0x0000002d002d7308 */ /* 0x000f220000000800 */
[----:B0-----:R-:W-:-:S07]  /*3cd0*/  FADD.FTZ R25, R51, R2 ;  /* 0x0000000233197221 */ /* 0x001fce0000010000 */
[----:B------:R-:W0:Y:S01]  /*3ce0*/  MUFU.EX2 R39, R39 ;  /* 0x0000002700277308 */ /* 0x000e220000000800 */
[----:B---3--:R-:W-:-:S07]  /*3cf0*/  FADD.FTZ R2, R34, R25 ;  /* 0x0000001922027221 */ /* 0x008fce0000010000 */
        /* <DEDUP_REMOVED lines=11> */
[----:B---3--:R-:W-:Y:S01]  /*3db0*/  FADD.FTZ R27, R41, R24 ;  /* 0x00000018291b7221 */ /* 0x008fe20000010000 */
[----:B------:R-:W-:Y:S02]  /*3dc0*/  F2FP.BF16.F32.PACK_AB R24, R51, R30 ;  /* 0x0000001e3318723e */ /* 0x000fe400000010ff */
[----:B-1----:R-:W-:-:S04]  /*3dd0*/  F2FP.BF16.F32.PACK_AB R4, R41, R36 ;  /* 0x000000242904723e */ /* 0x002fc800000010ff */
[----:B------:R-:W1:Y:S01]  /*3de0*/  MUFU.EX2 R49, R49 ;  /* 0x0000003100317308 */ /* 0x000e620000000800 */
[----:B----4-:R-:W-:Y:S01]  /*3df0*/  FADD.FTZ R2, R48, R25 ;  /* 0x0000001930027221 */ /* 0x010fe20000010000 */
        /* <DEDUP_REMOVED lines=8> */
[----:B------:R-:W3:Y:S01]  /*3e80*/  MUFU.EX2 R21, R21 ;  /* 0x0000001500157308 */ /* 0x000ee20000000800 */
[----:B0-----:R-:W-:Y:S01]  /*3e90*/  FADD.FTZ R2, R72, R27 ;  /* 0x0000001b48027221 */ /* 0x001fe20000010000 */
[----:B------:R-:W-:-:S05]  /*3ea0*/  F2FP.BF16.F32.PACK_AB R27, R44, R45 ;  /* 0x0000002d2c1b723e */ /* 0x000fca00000010ff */
[----:B------:R-:W-:Y:S01]  /*3eb0*/  STSM.16.M88.4 [R17], R24 ;  /* 0x0000001811007844 */ /* 0x000fe20000000200 */
[----:B------:R-:W2:Y:S01]  /*3ec0*/  MUFU.EX2 R65, R65 ;  /* 0x0000004100417308 */ /* 0x000ea20000000800 */
[----:B-1----:R-:W-:Y:S01]  /*3ed0*/  FADD.FTZ R6, R60, R5 ;  /* 0x000000053c067221 */ /* 0x002fe20000010000 */
[----:B------:R-:W-:-:S06]  /*3ee0*/  F2FP.BF16.F32.PACK_AB R5, R48, R43 ;  /* 0x0000002b3005723e */ /* 0x000fcc00000010ff */
[----:B------:R-:W0:Y:S01]  /*3ef0*/  MUFU.EX2 R70, R70 ;  /* 0x0000004600467308 */ /* 0x000e220000000800 */
[----:B---3--:R-:W-:-:S07]  /*3f00*/  FADD.FTZ R7, R21, R2 ;  /* 0x0000000215077221 */ /* 0x008fce0000010000 */
[----:B------:R-:W1:Y:S01]  /*3f10*/  MUFU.EX2 R62, R67 ;  /* 0x00000043003e7308 */ /* 0x000e620000000800 */
[----:B--2---:R-:W-:Y:S01]  /*3f20*/  FADD.FTZ R9, R65, R6 ;  /* 0x0000000641097221 */ /* 0x004fe20000010000 */
[----:B------:R-:W-:Y:S02]  /*3f30*/  F2FP.BF16.F32.PACK_AB R6, R59, R0 ;  /* 0x000000003b06723e */ /* 0x000fe400000010ff */
[----:B------:R-:W-:-:S04]  /*3f40*/  F2FP.BF16.F32.PACK_AB R60, R65, R60 ;  /* 0x0000003c413c723e */ /* 0x000fc800000010ff */
[----:B------:R-:W2:Y:S01]  /*3f50*/  MUFU.EX2 R20, R20 ;  /* 0x0000001400147308 */ /* 0x000ea20000000800 */
[C---:B0-----:R-:W-:Y:S01]  /*3f60*/  FADD.FTZ R7, R70.reuse, R7 ;  /* 0x0000000746077221 */ /* 0x041fe20000010000 */
[----:B------:R-:W-:-:S06]  /*3f70*/  F2FP.BF16.F32.PACK_AB R61, R70, R21 ;  /* 0x00000015463d723e */ /* 0x000fcc00000010ff */
[----:B------:R-:W0:Y:S01]  /*3f80*/  MUFU.EX2 R29, R46 ;  /* 0x0000002e001d7308 */ /* 0x000e220000000800 */
[----:B-1----:R-:W-:-:S07]  /*3f90*/  FADD.FTZ R2, R62, R9 ;  /* 0x000000093e027221 */ /* 0x002fce0000010000 */
[----:B------:R-:W1:Y:S01]  /*3fa0*/  MUFU.EX2 R63, R63 ;  /* 0x0000003f003f7308 */ /* 0x000e620000000800 */
[----:B--2---:R-:W-:Y:S01]  /*3fb0*/  FADD.FTZ R0, R20, R7 ;  /* 0x0000000714007221 */ /* 0x004fe20000010000 */
[----:B------:R-:W-:-:S05]  /*3fc0*/  F2FP.BF16.F32.PACK_AB R7, R72, R49 ;  /* 0x000000314807723e */ /* 0x000fca00000010ff */
[----:B------:R2:W-:Y:S01]  /*3fd0*/  STSM.16.M88.4 [R16+0x27800], R4 ;  /* 0x0278000410007844 */ /* 0x0005e20000000200 */
[----:B------:R-:W3:Y:S01]  /*3fe0*/  MUFU.EX2 R68, R68 ;  /* 0x0000004400447308 */ /* 0x000ee20000000800 */
[C---:B0-----:R-:W-:Y:S01]  /*3ff0*/  FADD.FTZ R9, R29.reuse, R2 ;  /* 0x000000021d097221 */ /* 0x041fe20000010000 */
[----:B------:R-:W-:-:S06]  /*4000*/  F2FP.BF16.F32.PACK_AB R62, R29, R62 ;  /* 0x0000003e1d3e723e */ /* 0x000fcc00000010ff */
[----:B------:R-:W0:Y:S01]  /*4010*/  MUFU.EX2 R73, R73 ;  /* 0x0000004900497308 */ /* 0x000e220000000800 */
[C---:B-1----:R-:W-:Y:S01]  /*4020*/  FADD.FTZ R0, R63.reuse, R0 ;  /* 0x000000003f007221 */ /* 0x042fe20000010000 */
[----:B------:R-:W-:-:S05]  /*4030*/  F2FP.BF16.F32.PACK_AB R63, R63, R20 ;  /* 0x000000143f3f723e */ /* 0x000fca00000010ff */
[----:B------:R1:W-:Y:S01]  /*4040*/  STSM.16.M88.4 [R22], R60 ;  /* 0x0000003c16007844 */ /* 0x0003e20000000200 */
[----:B------:R-:W4:Y:S01]  /*4050*/  MUFU.EX2 R76, R76 ;  /* 0x0000004c004c7308 */ /* 0x000f220000000800 */
[----:B---3--:R-:W-:-:S07]  /*4060*/  FADD.FTZ R2, R68, R9 ;  /* 0x0000000944027221 */ /* 0x008fce0000010000 */
[----:B------:R-:W3:Y:S01]  /*4070*/  MUFU.EX2 R71, R71 ;  /* 0x0000004700477308 */ /* 0x000ee20000000800 */
[----:B0-----:R-:W-:-:S07]  /*4080*/  FADD.FTZ R9, R73, R0 ;  /* 0x0000000049097221 */ /* 0x001fce0000010000 */
[----:B------:R-:W0:Y:S01]  /*4090*/  MUFU.EX2 R3, R3 ;  /* 0x0000000300037308 */ /* 0x000e220000000800 */
[C---:B----4-:R-:W-:Y:S01]  /*40a0*/  FADD.FTZ R0, R76.reuse, R9 ;  /* 0x000000094c007221 */ /* 0x050fe20000010000 */
[----:B--2---:R-:W-:-:S06]  /*40b0*/  F2FP.BF16.F32.PACK_AB R5, R76, R73 ;  /* 0x000000494c05723e */ /* 0x004fcc00000010ff */
[----:B------:R-:W2:Y:S01]  /*40c0*/  MUFU.EX2 R78, R78 ;  /* 0x0000004e004e7308 */ /* 0x000ea20000000800 */
[C---:B---3--:R-:W-:Y:S01]  /*40d0*/  FADD.FTZ R11, R71.reuse, R2 ;  /* 0x00000002470b7221 */ /* 0x048fe20000010000 */
[----:B------:R-:W-:-:S06]  /*40e0*/  F2FP.BF16.F32.PACK_AB R4, R71, R68 ;  /* 0x000000444704723e */ /* 0x000fcc00000010ff */
[----:B------:R-:W3:Y:S01]  /*40f0*/  MUFU.EX2 R74, R74 ;  /* 0x0000004a004a7308 */ /* 0x000ee20000000800 */
[----:B0-----:R-:W-:-:S07]  /*4100*/  FADD.FTZ R9, R3, R0 ;  /* 0x0000000003097221 */ /* 0x001fce0000010000 */
[----:B------:R-:W0:Y:S01]  /*4110*/  MUFU.EX2 R79, R79 ;  /* 0x0000004f004f7308 */ /* 0x000e220000000800 */
[----:B--2---:R-:W-:-:S07]  /*4120*/  FADD.FTZ R2, R78, R11 ;  /* 0x0000000b4e027221 */ /* 0x004fce0000010000 */
[----:B------:R-:W2:Y:S01]  /*4130*/  MUFU.EX2 R75, R75 ;  /* 0x0000004b004b7308 */ /* 0x000ea20000000800 */
[C---:B---3--:R-:W-:Y:S01]  /*4140*/  FADD.FTZ R0, R74.reuse, R9 ;  /* 0x000000094a007221 */ /* 0x048fe20000010000 */
[----:B------:R-:W-:-:S06]  /*4150*/  F2FP.BF16.F32.PACK_AB R7, R74, R3 ;  /* 0x000000034a07723e */ /* 0x000fcc00000010ff */
[----:B------:R-:W3:Y:S01]  /*4160*/  MUFU.EX2 R81, R81 ;  /* 0x0000005100517308 */ /* 0x000ee20000000800 */
[C---:B0-----:R-:W-:Y:S01]  /*4170*/  FADD.FTZ R2, R79.reuse, R2 ;  /* 0x000000024f027221 */ /* 0x041fe20000010000 */
[----:B------:R-:W-:-:S05]  /*4180*/  F2FP.BF16.F32.PACK_AB R6, R79, R78 ;  /* 0x0000004e4f06723e */ /* 0x000fca00000010ff */
[----:B------:R1:W-:Y:S01]  /*4190*/  STSM.16.M88.4 [R18+0x6000], R4 ;  /* 0x0060000412007844 */ /* 0x0003e20000000200 */
[----:B------:R-:W0:Y:S01]  /*41a0*/  MUFU.EX2 R80, R80 ;  /* 0x0000005000507308 */ /* 0x000e220000000800 */
[----:B--2---:R-:W-:-:S07]  /*41b0*/  FADD.FTZ R11, R75, R0 ;  /* 0x000000004b0b7221 */ /* 0x004fce0000010000 */
[----:B------:R-:W2:Y:S01]  /*41c0*/  MUFU.EX2 R82, R82 ;  /* 0x0000005200527308 */ /* 0x000ea20000000800 */
[----:B---3--:R-:W-:-:S07]  /*41d0*/  FADD.FTZ R9, R81, R2 ;  /* 0x0000000251097221 */ /* 0x008fce0000010000 */
[----:B------:R-:W-:Y:S01]  /*41e0*/  MUFU.EX2 R77, R77 ;  /* 0x0000004d004d7308 */ /* 0x000fe20000000800 */
[----:B0-----:R-:W-:-:S07]  /*41f0*/  FADD.FTZ R2, R80, R11 ;  /* 0x0000000b50027221 */ /* 0x001fce0000010000 */
[----:B------:R-:W0:Y:S01]  /*4200*/  MUFU.EX2 R56, R56 ;  /* 0x0000003800387308 */ /* 0x000e220000000800 */
[C---:B--2---:R-:W-:Y:S01]  /*4210*/  FADD.FTZ R0, R82.reuse, R9 ;  /* 0x0000000952007221 */ /* 0x044fe20000010000 */
[----:B------:R-:W-:Y:S02]  /*4220*/  F2FP.BF16.F32.PACK_AB R8, R82, R81 ;  /* 0x000000515208723e */ /* 0x000fe400000010ff */
[----:B------:R-:W-:-:S04]  /*4230*/  F2FP.BF16.F32.PACK_AB R9, R80, R75 ;  /* 0x0000004b5009723e */ /* 0x000fc800000010ff */
[----:B------:R-:W-:Y:S08]  /*4240*/  MUFU.EX2 R83, R83 ;  /* 0x0000005300537308 */ /* 0x000ff00000000800 */
[----:B------:R-:W2:Y:S01]  /*4250*/  MUFU.EX2 R84, R84 ;  /* 0x0000005400547308 */ /* 0x000ea20000000800 */
[----:B0-----:R-:W-:Y:S01]  /*4260*/  F2FP.BF16.F32.PACK_AB R11, R56, R77 ;  /* 0x0000004d380b723e */ /* 0x001fe200000010ff */
[----:B------:R-:W-:Y:S01]  /*4270*/  FADD.FTZ R77, R77, R2 ;  /* 0x000000024d4d7221 */ /* 0x000fe20000010000 */
[----:B--2---:R-:W-:Y:S01]  /*4280*/  F2FP.BF16.F32.PACK_AB R10, R84, R83 ;  /* 0x00000053540a723e */ /* 0x004fe200000010ff */
[----:B------:R-:W-:-:S02]  /*4290*/  FADD.FTZ R83, R83, R0 ;  /* 0x0000000053537221 */ /* 0x000fc40000010000 */
[----:B------:R-:W-:Y:S02]  /*42a0*/  FADD.FTZ R0, R56, R77 ;  /* 0x0000004d38007221 */ /* 0x000fe40000010000 */
[----:B------:R1:W-:Y:S01]  /*42b0*/  STSM.16.M88.4 [R17+0x6000], R8 ;  /* 0x0060000811007844 */ /* 0x0003e20000000200 */
[----:B------:R-:W-:Y:S01]  /*42c0*/  FADD.FTZ R2, R84, R83 ;  /* 0x0000005354027221 */ /* 0x000fe20000010000 */
[----:B------:R0:W-:Y:S06]  /*42d0*/  MEMBAR.ALL.CTA ;  /* 0x0000000000007992 */ /* 0x0001ec0000008000 */
[----:B0-----:R-:W0:Y:S02]  /*42e0*/  FENCE.VIEW.ASYNC.S ;  /* 0x00000000000073c6 */ /* 0x001e240000000000 */
[----:B0-----:R-:W-:Y:S01]  /*42f0*/  NOP ;  /* 0x0000000000007918 */ /* 0x001fe20000000000 */
[----:B------:R-:W-:Y:S05]  /*4300*/  @!P1 BRA `(.L_x_11869) ;  /* 0x0000003000b49947 */ /* 0x000fea0003800000 */
[----:B-1----:R-:W-:Y:S01]  /*4310*/  IMAD.MOV.U32 R4, RZ, RZ, R54 ;  /* 0x000000ffff047224 */ /* 0x002fe200078e0036 */
[----:B------:R-:W-:Y:S01]  /*4320*/  UMOV UR28, UR45 ;  /* 0x0000002d001c7c82 */ /* 0x000fe20008000000 */
[----:B------:R-:W-:Y:S01]  /*4330*/  IMAD.MOV.U32 R3, RZ, RZ, R69 ;  /* 0x000000ffff037224 */ /* 0x000fe200078e0045 */
[----:B------:R-:W-:Y:S01]  /*4340*/  UMOV UR53, UR44 ;  /* 0x0000002c00357c82 */ /* 0x000fe20008000000 */
[----:B------:R-:W-:Y:S01]  /*4350*/  IMAD.MOV.U32 R135, RZ, RZ, RZ ;  /* 0x000000ffff877224 */ /* 0x000fe200078e00ff */
[----:B------:R-:W-:Y:S01]  /*4360*/  ULDC UR34, c[0x0][0x288] ;  /* 0x0000a20000227ab9 */ /* 0x000fe20000000800 */
[----:B------:R-:W-:Y:S01]  /*4370*/  ULDC UR35, c[0x0][0x9d8] ;  /* 0x0002760000237ab9 */ /* 0x000fe20000000800 */
[----:B------:R-:W-:-:S05]  /*4380*/  ULDC UR33, c[0x0][0x988] ;  /* 0x0002620000217ab9 */ /* 0x000fca0000000800 */
.L_x_11880:
[----:B------:R-:W-:Y:S01]  /*4390*/  ISETP.NE.AND P2, PT, RZ, UR37, PT ;  /* 0x00000025ff007c0c */ /* 0x000fe2000bf45270 */
[----:B------:R-:W-:-:S04]  /*43a0*/  UISETP.NE.AND UP0, UPT, UR53, 0x1, UPT ;  /* 0x000000013500788c */ /* 0x000fc8000bf05270 */
[----:B------:R-:W-:-:S04]  /*43b0*/  USEL UR45, URZ, 0x1, UP0 ;  /* 0x000000013f2d7887 */ /* 0x000fc80008000000 */
[----:B------:R-:W-:-:S04]  /*43c0*/  ULOP3.LUT UR45, UR28, UR45, URZ, 0x3c, !UPT ;  /* 0x0000002d1c2d7292 */ /* 0x000fc8000f8e3c3f */
[----:B------:R-:W-:Y:S08]  /*43d0*/  @P2 BRA `(.L_x_11870) ;  /* 0x0000000000382947 */ /* 0x000ff00003800000 */
[----:B------:R-:W-:Y:S05]  /*43e0*/  @!P0 BRA `(.L_x_11871) ;  /* 0x0000000000048947 */ /* 0x000fea0003800000 */
[----:B------:R-:W-:Y:S01]  /*43f0*/  BPT.TRAP 0x1 ;  /* 0x000000040000795c */ /* 0x000fe20000300000 */
.L_x_11871:
        /* <DEDUP_REMOVED lines=9> */
.L_x_11872:
[----:B-1----:R-:W-:Y:S05]  /*4490*/  @P1 BRA `(.L_x_11870) ;  /* 0x0000000000081947 */ /* 0x002fea0003800000 */
[----:B------:R-:W1:Y:S02]  /*44a0*/  SYNCS.PHASECHK.TRANS64.TRYWAIT P1, [UR6+0x2d830], R5 ;  /* 0x02d83005ff0075a7 */ /* 0x000e640008020146 */
[----:B-1----:R-:W-:Y:S05]  /*44b0*/  @!P1 BRA `(.L_x_11873) ;  /* 0x000000bc00c09947 */ /* 0x002fea0003800000 */
.L_x_11870:
        /* <DEDUP_REMOVED lines=40> */
.L_x_11875:
[----:B------:R-:W-:Y:S01]  /*4740*/  ULEA UR6, UR53, UR40, 0x3 ;  /* 0x0000002835067291 */ /* 0x000fe2000f8e183f */
[----:B------:R-:W-:-:S04]  /*4750*/  MOV R5, UR28 ;  /* 0x0000001c00057c02 */ /* 0x000fc80008000f00 */
[----:B------:R-:W-:-:S04]  /*4760*/  SHF.L.U32 R5, R5, 0x1f, RZ ;  /* 0x0000001f05057819 */ /* 0x000fc800000006ff */
[----:B------:R0:W1:Y:S01]  /*4770*/  SYNCS.PHASECHK.TRANS64.TRYWAIT P1, [UR6+0x2d850], R5 ;  /* 0x02d85005ff0075a7 */ /* 0x0000620008020146 */
[----:B------:R-:W-:Y:S05]  /*4780*/  @!P0 BRA `(.L_x_11876) ;  /* 0x0000000000048947 */ /* 0x000fea0003800000 */
[----:B------:R-:W-:Y:S01]  /*4790*/  BPT.TRAP 0x1 ;  /* 0x000000040000795c */ /* 0x000fe20000300000 */
.L_x_11876:
[----:B-1----:R-:W-:Y:S05]  /*47a0*/  @P1 BRA `(.L_x_11874) ;  /* 0x0000000000081947 */ /* 0x002fea0003800000 */
[----:B------:R-:W1:Y:S02]  /*47b0*/  SYNCS.PHASECHK.TRANS64.TRYWAIT P1, [UR6+0x2d850], R5 ;  /* 0x02d85005ff0075a7 */ /* 0x000e640008020146 */
[----:B-1----:R-:W-:Y:S05]  /*47c0*/  @!P1 BRA `(.L_x_11877) ;  /* 0x000000bc00149947 */ /* 0x002fea0003800000 */
.L_x_11874:
        /* <DEDUP_REMOVED lines=70> */
.L_x_11878:
[----:B------:R-:W-:Y:S01]  /*4c30*/  UISETP.NE.AND UP0, UPT, UR49, URZ, UPT ;  /* 0x0000003f3100728c */ /* 0x000fe2000bf05270 */
[----:B------:R-:W-:Y:S02]  /*4c40*/  VIADD R141, R136, UR39 ;  /* 0x00000027888d7c36 */ /* 0x000fe40008000000 */
[----:B0-----:R-:W-:Y:S01]  /*4c50*/  FMUL.FTZ R5, R26, UR35 ;  /* 0x000000231a057c20 */ /* 0x001fe20008410000 */
[----:B------:R-:W-:Y:S01]  /*4c60*/  FMUL.FTZ R20, R47, UR35 ;  /* 0x000000232f147c20 */ /* 0x000fe20008410000 */
[----:B------:R-:W-:Y:S01]  /*4c70*/  FMUL.FTZ R8, R31, UR35 ;  /* 0x000000231f087c20 */ /* 0x000fe20008410000 */
[----:B------:R-:W0:Y:S01]  /*4c80*/  LDC R47, c[0x0][0x2f0] ;  /* 0x0000bc00ff2f7b82 */ /* 0x000e220000000800 */
[----:B------:R-:W-:Y:S01]  /*4c90*/  PLOP3.LUT P1, PT, PT, PT, UP0, 0x80, 0x0 ;  /* 0x000000000000781c */ /* 0x000fe20003f2f008 */
[----:B------:R-:W-:Y:S01]  /*4ca0*/  FMUL.FTZ R31, R33, UR35 ;  /* 0x00000023211f7c20 */ /* 0x000fe20008410000 */
[----:B------:R-:W-:Y:S01]  /*4cb0*/  PLOP3.LUT P2, PT, PT, PT, UP0, 0x80, 0x0 ;  /* 0x000000000000781c */ /* 0x000fe20003f4f008 */
[----:B------:R-:W-:Y:S01]  /*4cc0*/  FMUL.FTZ R33, R37, UR35 ;  /* 0x0000002325217c20 */ /* 0x000fe20008410000 */
[----:B------:R-:W-:Y:S01]  /*4cd0*/  FMUL.FTZ R37, R45, UR35 ;  /* 0x000000232d257c20 */ /* 0x000fe20008410000 */
[----:B------:R-:W-:Y:S01]  /*4ce0*/  @UP0 ULDC UR6, c[0x0][0x44c] ;  /* 0x0001130000060ab9 */ /* 0x000fe20000000800 */
[----:B------:R-:W-:Y:S01]  /*4cf0*/  FMUL.FTZ R144, R24, UR35 ;  /* 0x0000002318907c20 */ /* 0x000fe20008410000 */
[----:B------:R-:W-:-:S02]  /*4d00*/  IMAD.MOV.U32 R140, RZ, RZ, -0x2 ;  /* 0xfffffffeff8c7424 */ /* 0x000fc400078e00ff */
[----:B------:R-:W-:Y:S01]  /*4d10*/  FMUL.FTZ R143, R25, UR35 ;  /* 0x00000023198f7c20 */ /* 0x000fe20008410000 */
[----:B------:R-:W-:Y:S01]  /*4d20*/  FMUL.FTZ R142, R28, UR35 ;  /* 0x000000231c8e7c20 */ /* 0x000fe20008410000 */
[----:B------:R-:W-:Y:S01]  /*4d30*/  FMUL.FTZ R29, R29, UR35 ;  /* 0x000000231d1d7c20 */ /* 0x000fe20008410000 */
[----:B------:R-:W-:Y:S01]  /*4d40*/  FMUL.FTZ R14, R43, UR35 ;  /* 0x000000232b0e7c20 */ /* 0x000fe20008410000 */
[----:B------:R-:W1:Y:S01]  /*4d50*/  MUFU.TANH R144, R144 ;  /* 0x0000009000907308 */ /* 0x000e620000002400 */
[----:B------:R-:W-:Y:S01]  /*4d60*/  @P1 IMAD.HI.U32 R26, R141, UR6, RZ ;  /* 0x000000068d1a1c27 */ /* 0x000fe2000f8e00ff */
[----:B------:R-:W-:-:S03]  /*4d70*/  @UP0 ULDC UR6, c[0x0][0x450] ;  /* 0x0001140000060ab9 */ /* 0x000fc60000000800 */
[----:B------:R-:W-:Y:S01]  /*4d80*/  FMUL.FTZ R43, R57, UR35 ;  /* 0x00000023392b7c20 */ /* 0x000fe20008410000 */
[----:B------:R-:W-:Y:S01]  /*4d90*/  FMUL.FTZ R7, R30, UR35 ;  /* 0x000000231e077c20 */ /* 0x000fe20008410000 */
[----:B------:R-:W-:Y:S01]  /*4da0*/  FMUL.FTZ R30, R32, UR35 ;  /* 0x00000023201e7c20 */ /* 0x000fe20008410000 */
[----:B------:R-:W-:Y:S01]  /*4db0*/  @P2 SHF.R.U32.HI R141, RZ, UR6, R26 ;  /* 0x00000006ff8d2c19 */ /* 0x000fe2000801161a */
[----:B------:R-:W-:Y:S01]  /*4dc0*/  UMOV UR6, 0xffffff80 ;  /* 0xffffff8000067882 */ /* 0x000fe20000000000 */
[----:B------:R-:W2:Y:S01]  /*4dd0*/  MUFU.TANH R143, R143 ;  /* 0x0000008f008f7308 */ /* 0x000ea20000002400 */
[----:B------:R-:W-:Y:S01]  /*4de0*/  UIMAD UR6, UR54, UR6, 0x1 ;  /* 0x00000001360674a4 */ /* 0x000fe2000f8e0206 */
[----:B------:R-:W-:Y:S01]  /*4df0*/  FMUL.FTZ R32, R36, UR35 ;  /* 0x0000002324207c20 */ /* 0x000fe20008410000 */
[----:B------:R-:W3:Y:S01]  /*4e00*/  SHFL.IDX PT, R45, R141, RZ, 0x1c1f ;  /* 0x001c1fff8d2d7589 */ /* 0x000ee200000e0000 */
[----:B------:R-:W-:Y:S01]  /*4e10*/  FMUL.FTZ R15, R46, UR35 ;  /* 0x000000232e0f7c20 */ /* 0x000fe20008410000 */
[----:B------:R-:W-:Y:S01]  /*4e20*/  FMUL.FTZ R9, R34, UR35 ;  /* 0x0000002322097c20 */ /* 0x000fe20008410000 */
[----:B------:R-:W-:Y:S01]  /*4e30*/  FMUL.FTZ R34, R40, UR35 ;  /* 0x0000002328227c20 */ /* 0x000fe20008410000 */
[----:B------:R-:W-:Y:S01]  /*4e40*/  IMAD R140, R23, R140, UR6 ;  /* 0x00000006178c7e24 */ /* 0x000fe2000f8e028c */
[----:B------:R-:W4:Y:S01]  /*4e50*/  MUFU.TANH R142, R142 ;  /* 0x0000008e008e7308 */ /* 0x000f220000002400 */
[----:B------:R-:W-:Y:S01]  /*4e60*/  FMUL.FTZ R11, R38, UR35 ;  /* 0x00000023260b7c20 */ /* 0x000fe20008410000 */
[----:B------:R-:W-:Y:S01]  /*4e70*/  FMUL.FTZ R38, R48, UR35 ;  /* 0x0000002330267c20 */ /* 0x000fe20008410000 */
[----:B0-----:R-:W-:-:S02]  /*4e80*/  IMAD R140, R47, UR48, R140 ;  /* 0x000000302f8c7c24 */ /* 0x001fc4000f8e028c */
        /* <DEDUP_REMOVED lines=15> */
[----:B---3--:R-:W-:Y:S01]  /*4f80*/  IADD3 R57, R45, -UR34, R140 ;  /* 0x800000222d397c10 */ /* 0x008fe2000fffe08c */
[----:B------:R-:W-:Y:S01]  /*4f90*/  FMUL.FTZ R45, R60, UR35 ;  /* 0x000000233c2d7c20 */ /* 0x000fe20008410000 */
[----:B------:R-:W-:Y:S01]  /*4fa0*/  FMUL.FTZ R26, R55, UR35 ;  /* 0x00000023371a7c20 */ /* 0x000fe20008410000 */
[----:B------:R-:W-:Y:S01]  /*4fb0*/  FMUL.FTZ R6, R27, UR35 ;  /* 0x000000231b067c20 */ /* 0x000fe20008410000 */
[C---:B------:R-:W-:Y:S01]  /*4fc0*/  ISETP.GT.AND P1, PT, R57.reuse, RZ, PT ;  /* 0x000000ff3900720c */ /* 0x040fe20003f24270 */
[----:B------:R-:W3:Y:S01]  /*4fd0*/  MUFU.TANH R31, R31 ;  /* 0x0000001f001f7308 */ /* 0x000ee20000002400 */
[----:B------:R-:W-:Y:S01]  /*4fe0*/  ISETP.GT.AND P2, PT, R57, 0x1, PT ;  /* 0x000000013900780c */ /* 0x000fe20003f44270 */
[----:B------:R-:W-:Y:S01]  /*4ff0*/  FMUL.FTZ R27, R58, UR35 ;  /* 0x000000233a1b7c20 */ /* 0x000fe20008410000 */
[----:B-1----:R-:W-:Y:S01]  /*5000*/  FSEL R144, R144, -INF , P1 ;  /* 0xff80000090907808 */ /* 0x002fe20000800000 */
[----:B------:R-:W-:Y:S01]  /*5010*/  FMUL.FTZ R56, R81, UR35 ;  /* 0x0000002351387c20 */ /* 0x000fe20008410000 */
[----:B------:R-:W-:Y:S01]  /*5020*/  ISETP.GT.AND P1, PT, R57, 0x8, PT ;  /* 0x000000083900780c */ /* 0x000fe20003f24270 */
[----:B------:R-:W-:Y:S01]  /*5030*/  FMUL.FTZ R84, R84, UR35 ;  /* 0x0000002354547c20 */ /* 0x000fe20008410000 */
[----:B--2---:R-:W-:Y:S01]  /*5040*/  FSEL R143, R143, -INF , P2 ;  /* 0xff8000008f8f7808 */ /* 0x004fe20001000000 */
[----:B------:R-:W1:Y:S01]  /*5050*/  MUFU.TANH R32, R32 ;  /* 0x0000002000207308 */ /* 0x000e620000002400 */
[----:B------:R-:W-:Y:S01]  /*5060*/  FMNMX.FTZ R46, R144, R3, !PT ;  /* 0x00000003902e7209 */ /* 0x000fe20007810000 */
[----:B------:R-:W-:Y:S01]  /*5070*/  FMUL.FTZ R85, R85, UR35 ;  /* 0x0000002355557c20 */ /* 0x000fe20008410000 */
[----:B------:R-:W-:Y:S01]  /*5080*/  ISETP.GT.AND P2, PT, R57, 0x9, PT ;  /* 0x000000093900780c */ /* 0x000fe20003f44270 */
[----:B------:R-:W-:Y:S01]  /*5090*/  FMUL.FTZ R28, R59, UR35 ;  /* 0x000000233b1c7c20 */ /* 0x000fe20008410000 */
[----:B----4-:R-:W-:Y:S01]  /*50a0*/  FSEL R142, R142, -INF , P1 ;  /* 0xff8000008e8e7808 */ /* 0x010fe20000800000 */
[----:B------:R-:W2:Y:S01]  /*50b0*/  SHFL.IDX PT, R141, R141, 0x1, 0x1c1f ;  /* 0x003c1f008d8d7f89 */ /* 0x000ea200000e0000 */
[----:B------:R-:W-:Y:S01]  /*50c0*/  FMNMX.FTZ R47, R143, R46, !PT ;  /* 0x0000002e8f2f7209 */ /* 0x000fe20007810000 */
[----:B------:R-:W4:Y:S01]  /*50d0*/  MUFU.TANH R33, R33 ;  /* 0x0000002100217308 */ /* 0x000f220000002400 */
[----:B------:R-:W-:Y:S01]  /*50e0*/  ISETP.GT.AND P1, PT, R57, 0x10, PT ;  /* 0x000000103900780c */ /* 0x000fe20003f24270 */
[----:B------:R-:W-:Y:S01]  /*50f0*/  FMUL.FTZ R46, R64, UR35 ;  /* 0x00000023402e7c20 */ /* 0x000fe20008410000 */
[----:B0-----:R-:W-:Y:S01]  /*5100*/  FSEL R29, R29, -INF , P2 ;  /* 0xff8000001d1d7808 */ /* 0x001fe20001000000 */
[----:B------:R-:W-:Y:S01]  /*5110*/  FMUL.FTZ R64, R74, UR35 ;  /* 0x000000234a407c20 */ /* 0x000fe20008410000 */
[----:B------:R-:W-:Y:S01]  /*5120*/  FMNMX.FTZ R48, R142, R47, !PT ;  /* 0x0000002f8e307209 */ /* 0x000fe20007810000 */
[----:B------:R-:W-:Y:S01]  /*5130*/  FMUL.FTZ R74, R87, UR35 ;  /* 0x00000023574a7c20 */ /* 0x000fe20008410000 */
[----:B------:R-:W-:Y:S01]  /*5140*/  ISETP.GT.AND P2, PT, R57, 0x11, PT ;  /* 0x000000113900780c */ /* 0x000fe20003f44270 */
[----:B------:R-:W0:Y:S01]  /*5150*/  MUFU.TANH R34, R34 ;  /* 0x0000002200227308 */ /* 0x000e220000002400 */
[----:B-----5:R-:W-:Y:S01]  /*5160*/  FSEL R30, R30, -INF , P1 ;  /* 0xff8000001e1e7808 */ /* 0x020fe20000800000 */
[----:B------:R-:W-:Y:S01]  /*5170*/  ULEA UR6, UR44, UR40, 0x3 ;  /* 0x000000282c067291 */ /* 0x000fe2000f8e183f */
[----:B------:R-:W-:-:S02]  /*5180*/  FMNMX.FTZ R47, R29, R48, !PT ;  /* 0x000000301d2f7209 */ /* 0x000fc40007810000 */
[----:B------:R-:W-:Y:S01]  /*5190*/  ISETP.GT.AND P1, PT, R57, 0x18, PT ;  /* 0x000000183900780c */ /* 0x000fe20003f24270 */
[----:B------:R-:W-:Y:S01]  /*51a0*/  UIADD3 UR6, UR6, 0x2d840, URZ ;  /* 0x0002d84006067890 */ /* 0x000fe2000fffe03f */
[----:B---3--:R-:W-:Y:S01]  /*51b0*/  FSEL R31, R31, -INF , P2 ;  /* 0xff8000001f1f7808 */ /* 0x008fe20001000000 */
[----:B------:R-:W3:Y:S01]  /*51c0*/  MUFU.TANH R35, R35 ;  /* 0x0000002300237308 */ /* 0x000ee20000002400 */
[----:B------:R-:W-:Y:S01]  /*51d0*/  FMNMX.FTZ R48, R30, R47, !PT ;  /* 0x0000002f1e307209 */ /* 0x000fe20007810000 */
[----:B------:R-:W-:Y:S01]  /*51e0*/  FMUL.FTZ R47, R65, UR35 ;  /* 0x00000023412f7c20 */ /* 0x000fe20008410000 */
[----:B------:R-:W-:Y:S01]  /*51f0*/  ISETP.GT.AND P2, PT, R57, 0x19, PT ;  /* 0x000000193900780c */ /* 0x000fe20003f44270 */
[----:B------:R-:W-:Y:S01]  /*5200*/  UPRMT UR6, UR41, 0x654, UR6 ;  /* 0x0000065429067896 */ /* 0x000fe20008000006 */
[----:B-1----:R-:W-:Y:S02]  /*5210*/  FSEL R32, R32, -INF , P1 ;  /* 0xff80000020207808 */ /* 0x002fe40000800000 */
[----:B------:R-:W-:Y:S01]  /*5220*/  FMNMX.FTZ R49, R31, R48, !PT ;  /* 0x000000301f317209 */ /* 0x000fe20007810000 */
[----:B------:R-:W1:Y:S01]  /*5230*/  MUFU.TANH R36, R36 ;  /* 0x0000002400247308 */ /* 0x000e620000002400 */
[----:B------:R-:W-:Y:S01]  /*5240*/  ISETP.GT.AND P1, PT, R57, 0x20, PT ;  /* 0x000000203900780c */ /* 0x000fe20003f24270 */
[----:B------:R-:W-:Y:S01]  /*5250*/  FMUL.FTZ R48, R68, UR35 ;  /* 0x0000002344307c20 */ /* 0x000fe20008410000 */
[----:B----4-:R-:W-:Y:S01]  /*5260*/  FSEL R33, R33, -INF , P2 ;  /* 0xff80000021217808 */ /* 0x010fe20001000000 */
[----:B------:R-:W-:Y:S01]  /*5270*/  FMUL.FTZ R68, R82, UR35 ;  /* 0x0000002352447c20 */ /* 0x000fe20008410000 */
[----:B------:R-:W-:Y:S01]  /*5280*/  FMNMX.FTZ R50, R32, R49, !PT ;  /* 0x0000003120327209 */ /* 0x000fe20007810000 */
[----:B------:R-:W-:Y:S01]  /*5290*/  SYNCS.ARRIVE.TRANS64.RED.A1T0 RZ, [UR6], RZ ;  /* 0x000000ffffff79a7 */ /* 0x000fe20008100406 */
[----:B------:R-:W-:Y:S01]  /*52a0*/  ISETP.GT.AND P2, PT, R57, 0x21, PT ;  /* 0x000000213900780c */ /* 0x000fe20003f44270 */
[----:B------:R-:W4:Y:S01]  /*52b0*/  MUFU.TANH R37, R37 ;  /* 0x0000002500257308 */ /* 0x000f220000002400 */
[----:B0-----:R-:W-:-:S02]  /*52c0*/  FSEL R34, R34, -INF , P1 ;  /* 0xff80000022227808 */ /* 0x001fc40000800000 */
[----:B------:R-:W-:Y:S02]  /*52d0*/  FMNMX.FTZ R49, R33, R50, !PT ;  /* 0x0000003221317209 */ /* 0x000fe40007810000 */
[----:B------:R-:W-:Y:S02]  /*52e0*/  ISETP.GT.AND P1, PT, R57, 0x28, PT ;  /* 0x000000283900780c */ /* 0x000fe40003f24270 */
[----:B---3--:R-:W-:Y:S01]  /*52f0*/  FSEL R35, R35, -INF , P2 ;  /* 0xff80000023237808 */ /* 0x008fe20001000000 */
[----:B------:R-:W0:Y:S01]  /*5300*/  MUFU.TANH R38, R38 ;  /* 0x0000002600267308 */ /* 0x000e220000002400 */
[----:B------:R-:W-:Y:S01]  /*5310*/  FMNMX.FTZ R50, R34, R49, !PT ;  /* 0x0000003122327209 */ /* 0x000fe20007810000 */
[----:B------:R-:W-:Y:S01]  /*5320*/  FMUL.FTZ R49, R69, UR35 ;  /* 0x0000002345317c20 */ /* 0x000fe20008410000 */
[----:B------:R-:W-:Y:S02]  /*5330*/  ISETP.GT.AND P2, PT, R57, 0x29, PT ;  /* 0x000000293900780c */ /* 0x000fe40003f44270 */
[----:B-1----:R-:W-:-:S02]  /*5340*/  FSEL R36, R36, -INF , P1 ;  /* 0xff80000024247808 */ /* 0x002fc40000800000 */
[----:B------:R-:W-:Y:S01]  /*5350*/  FMNMX.FTZ R51, R35, R50, !PT ;  /* 0x0000003223337209 */ /* 0x000fe20007810000 */
[----:B------:R-:W1:Y:S01]  /*5360*/  MUFU.TANH R39, R39 ;  /* 0x0000002700277308 */ /* 0x000e620000002400 */
[----:B------:R-:W-:Y:S02]  /*5370*/  ISETP.GT.AND P1, PT, R57, 0x30, PT ;  /* 0x000000303900780c */ /* 0x000fe40003f24270 */
[----:B----4-:R-:W-:Y:S02]  /*5380*/  FSEL R37, R37, -INF , P2 ;  /* 0xff80000025257808 */ /* 0x010fe40001000000 */
[----:B------:R-:W-:Y:S01]  /*5390*/  FMNMX.FTZ R50, R36, R51, !PT ;  /* 0x0000003324327209 */ /* 0x000fe20007810000 */
[----:B------:R-:W-:Y:S01]  /*53a0*/  FMUL.FTZ R51, R72, UR35 ;  /* 0x0000002348337c20 */ /* 0x000fe20008410000 */
[----:B------:R-:W-:Y:S01]  /*53b0*/  ISETP.GT.AND P2, PT, R57, 0x31, PT ;  /* 0x000000313900780c */ /* 0x000fe20003f44270 */
[----:B------:R-:W3:Y:S01]  /*53c0*/  MUFU.TANH R40, R40 ;  /* 0x0000002800287308 */ /* 0x000ee20000002400 */
[----:B0-----:R-:W-:-:S02]  /*53d0*/  FSEL R38, R38, -INF , P1 ;  /* 0xff80000026267808 */ /* 0x001fc40000800000 */
[----:B------:R-:W-:Y:S01]  /*53e0*/  FMNMX.FTZ R53, R37, R50, !PT ;  /* 0x0000003225357209 */ /* 0x000fe20007810000 */
[----:B------:R-:W-:Y:S01]  /*53f0*/  FMUL.FTZ R50, R73, UR35 ;  /* 0x0000002349327c20 */ /* 0x000fe20008410000 */
[----:B------:R-:W-:Y:S02]  /*5400*/  ISETP.GT.AND P1, PT, R57, 0x38, PT ;  /* 0x000000383900780c */ /* 0x000fe40003f24270 */
[----:B------:R-:W-:Y:S01]  /*5410*/  FMNMX.FTZ R52, R38, R53, !PT ;  /* 0x0000003526347209 */ /* 0x000fe20007810000 */
[----:B------:R-:W0:Y:S01]  /*5420*/  MUFU.TANH R41, R41 ;  /* 0x0000002900297308 */ /* 0x000e220000002400 */
[----:B-1----:R-:W-:Y:S02]  /*5430*/  FSEL R39, R39, -INF , P2 ;  /* 0xff80000027277808 */ /* 0x002fe40001000000 */
[----:B------:R-:W-:Y:S02]  /*5440*/  ISETP.GT.AND P2, PT, R57, 0x39, PT ;  /* 0x000000393900780c */ /* 0x000fe40003f44270 */
[----:B------:R-:W-:Y:S01]  /*5450*/  FMNMX.FTZ R53, R39, R52, !PT ;  /* 0x0000003427357209 */ /* 0x000fe20007810000 */
[----:B------:R-:W-:Y:S01]  /*5460*/  FMUL.FTZ R52, R76, UR35 ;  /* 0x000000234c347c20 */ /* 0x000fe20008410000 */
[----:B--2---:R-:W-:Y:S01]  /*5470*/  IADD3 R76, R141, -UR34, R140 ;  /* 0x800000228d4c7c10 */ /* 0x004fe2000fffe08c */
[----:B------:R-:W1:Y:S01]  /*5480*/  MUFU.TANH R42, R42 ;  /* 0x0000002a002a7308 */ /* 0x000e620000002400 */
[----:B---3--:R-:W-:-:S02]  /*5490*/  FSEL R40, R40, -INF , P1 ;  /* 0xff80000028287808 */ /* 0x008fc40000800000 */
[----:B------:R-:W-:Y:S02]  /*54a0*/  ISETP.GT.AND P1, PT, R57, 0x40, PT ;  /* 0x000000403900780c */ /* 0x000fe40003f24270 */
[----:B------:R-:W-:Y:S02]  /*54b0*/  FMNMX.FTZ R54, R40, R53, !PT ;  /* 0x0000003528367209 */ /* 0x000fe40007810000 */
[----:B------:R-:W-:Y:S01]  /*54c0*/  ISETP.GT.AND P3, PT, R76, 0x1, PT ;  /* 0x000000014c00780c */ /* 0x000fe20003f64270 */
[----:B------:R-:W2:Y:S01]  /*54d0*/  MUFU.TANH R43, R43 ;  /* 0x0000002b002b7308 */ /* 0x000ea20000002400 */
[----:B0-----:R-:W-:Y:S02]  /*54e0*/  FSEL R41, R41, -INF , P2 ;  /* 0xff80000029297808 */ /* 0x001fe40001000000 */
[----:B------:R-:W-:Y:S02]  /*54f0*/  ISETP.GT.AND P2, PT, R57, 0x41, PT ;  /* 0x000000413900780c */ /* 0x000fe40003f44270 */
[----:B------:R-:W-:-:S03]  /*5500*/  FMNMX.FTZ R53, R41, R54, !PT ;  /* 0x0000003629357209 */ /* 0x000fc60007810000 */
[----:B------:R-:W0:Y:S01]  /*5510*/  MUFU.TANH R45, R45 ;  /* 0x0000002d002d7308 */ /* 0x000e220000002400 */
[----:B-1----:R-:W-:Y:S02]  /*5520*/  FSEL R42, R42, -INF , P1 ;  /* 0xff8000002a2a7808 */ /* 0x002fe40000800000 */
[----:B------:R-:W-:Y:S02]  /*5530*/  ISETP.GT.AND P1, PT, R57, 0x48, PT ;  /* 0x000000483900780c */ /* 0x000fe40003f24270 */
[----:B------:R-:W-:Y:S01]  /*5540*/  FMNMX.FTZ R54, R42, R53, !PT ;  /* 0x000000352a367209 */ /* 0x000fe20007810000 */
[----:B------:R-:W-:Y:S02]  /*5550*/  FMUL.FTZ R53, R77, UR35 ;  /* 0x000000234d357c20 */ /* 0x000fe40008410000 */
[----:B------:R-:W1:Y:S01]  /*5560*/  MUFU.TANH R44, R44 ;  /* 0x0000002c002c7308 */ /* 0x000e620000002400 */
[----:B--2---:R-:W-:Y:S02]  /*5570*/  FSEL R43, R43, -INF , P2 ;  /* 0xff8000002b2b7808 */ /* 0x004fe40001000000 */
[----:B------:R-:W-:-:S02]  /*5580*/  ISETP.GT.AND P2, PT, R57, 0x49, PT ;  /* 0x000000493900780c */ /* 0x000fc40003f44270 */
[----:B------:R-:W-:-:S03]  /*5590*/  FMNMX.FTZ R54, R43, R54, !PT ;  /* 0x000000362b367209 */ /* 0x000fc60007810000 */
[----:B------:R-:W2:Y:S01]  /*55a0*/  MUFU.TANH R46, R46 ;  /* 0x0000002e002e7308 */ /* 0x000ea20000002400 */
[----:B0-----:R-:W-:Y:S02]  /*55b0*/  FSEL R45, R45, -INF , P1 ;  /* 0xff8000002d2d7808 */ /* 0x001fe40000800000 */
[----:B------:R-:W-:Y:S02]  /*55c0*/  ISETP.GT.AND P1, PT, R57, 0x50, PT ;  /* 0x000000503900780c */ /* 0x000fe40003f24270 */
[----:B------:R-:W-:Y:S01]  /*55d0*/  FMNMX.FTZ R55, R45, R54, !PT ;  /* 0x000000362d377209 */ /* 0x000fe20007810000 */
[----:B------:R-:W-:Y:S02]  /*55e0*/  FMUL.FTZ R54, R80, UR35 ;  /* 0x0000002350367c20 */ /* 0x000fe40008410000 */
[----:B------:R-:W0:Y:S01]  /*55f0*/  MUFU.TANH R47, R47 ;  /* 0x0000002f002f7308 */ /* 0x000e220000002400 */
[----:B-1----:R-:W-:Y:S02]  /*5600*/  FSEL R44, R44, -INF , P2 ;  /* 0xff8000002c2c7808 */ /* 0x002fe40001000000 */
[----:B------:R-:W-:-:S02]  /*5610*/  ISETP.GT.AND P2, PT, R57, 0x51, PT ;  /* 0x000000513900780c */ /* 0x000fc40003f44270 */
        /* <DEDUP_REMOVED lines=28> */
[----:B------:R-:W-:Y:S01]  /*57e0*/  FMNMX.FTZ R58, R52, R55, !PT ;  /* 0x00000037343a7209 */ /* 0x000fe20007810000 */
[----:B------:R-:W-:Y:S02]  /*57f0*/  FMUL.FTZ R55, R62, UR35 ;  /* 0x000000233e377c20 */ /* 0x000fe40008410000 */
[----:B------:R-:W2:Y:S01]  /*5800*/  MUFU.TANH R56, R56 ;  /* 0x0000003800387308 */ /* 0x000ea20000002400 */
[----:B0-----:R-:W-:Y:S02]  /*5810*/  FSEL R53, R53, -INF , P2 ;  /* 0xff80000035357808 */ /* 0x001fe40001000000 */
[----:B------:R-:W-:-:S02]  /*5820*/  ISETP.GT.AND P2, PT, R57, 0x71, PT ;  /* 0x000000713900780c */ /* 0x000fc40003f44270 */
[----:B------:R-:W-:Y:S01]  /*5830*/  FMNMX.FTZ R59, R53, R58, !PT ;  /* 0x0000003a353b7209 */ /* 0x000fe20007810000 */
[----:B------:R-:W-:Y:S01]  /*5840*/  FMUL.FTZ R58, R63, UR35 ;  /* 0x000000233f3a7c20 */ /* 0x000fe20008410000 */
[----:B------:R-:W-:Y:S01]  /*5850*/  FMUL.FTZ R63, R71, UR35 ;  /* 0x00000023473f7c20 */ /* 0x000fe20008410000 */
        /* <DEDUP_REMOVED lines=12> */
[----:B------:R-:W-:Y:S01]  /*5920*/  FMNMX.FTZ R62, R59, R60, !PT ;  /* 0x0000003c3b3e7209 */ /* 0x000fe20007810000 */
[----:B------:R-:W-:Y:S02]  /*5930*/  FMUL.FTZ R60, R66, UR35 ;  /* 0x00000023423c7c20 */ /* 0x000fe40008410000 */
        /* <DEDUP_REMOVED lines=9> */
[----:B------:R-:W-:-:S05]  /*59d0*/  ISETP.GT.AND P2, PT, R76, 0x8, PT ;  /* 0x000000084c00780c */ /* 0x000fca0003f44270 */
[----:B------:R-:W-:Y:S01]  /*59e0*/  MUFU.TANH R8, R8 ;  /* 0x0000000800087308 */ /* 0x000fe20000002400 */
[----:B0-----:R-:W-:Y:S02]  /*59f0*/  FSEL R77, R6, -INF , P3 ;  /* 0xff800000064d7808 */ /* 0x001fe40001800000 */
[----:B------:R-:W-:-:S05]  /*5a00*/  ISETP.GT.AND P3, PT, R76, 0x9, PT ;  /* 0x000000094c00780c */ /* 0x000fca0003f64270 */
[----:B------:R-:W0:Y:S01]  /*5a10*/  MUFU.TANH R9, R9 ;  /* 0x0000000900097308 */ /* 0x000e220000002400 */
[----:B-1----:R-:W-:Y:S02]  /*5a20*/  FSEL R7, R7, -INF , P2 ;  /* 0xff80000007077808 */ /* 0x002fe40001000000 */
[----:B------:R-:W-:-:S05]  /*5a30*/  ISETP.GT.AND P2, PT, R76, 0x10, PT ;  /* 0x000000104c00780c */ /* 0x000fca0003f44270 */
[----:B------:R-:W-:Y:S01]  /*5a40*/  MUFU.TANH R10, R10 ;  /* 0x0000000a000a7308 */ /* 0x000fe20000002400 */
[----:B--2---:R-:W-:Y:S01]  /*5a50*/  FMNMX.FTZ R71, R66, R65, !PT ;  /* 0x0000004142477209 */ /* 0x004fe20007810000 */
[----:B------:R-:W-:Y:S01]  /*5a60*/  FMUL.FTZ R65, R75, UR35 ;  /* 0x000000234b417c20 */ /* 0x000fe20008410000 */
[----:B------:R-:W-:Y:S01]  /*5a70*/  FMUL.FTZ R66, R78, UR35 ;  /* 0x000000234e427c20 */ /* 0x000fe20008410000 */
[----:B------:R-:W-:Y:S02]  /*5a80*/  FMNMX.FTZ R78, R5, R4, !PT ;  /* 0x00000004054e7209 */ /* 0x000fe40007810000 */
[----:B------:R-:W1:Y:S02]  /*5a90*/  SHFL.BFLY PT, R72, R71, 0x1, 0x1f ;  /* 0x0c201f0047487f89 */ /* 0x000e6400000e0000 */
[----:B------:R-:W2:Y:S01]  /*5aa0*/  MUFU.TANH R11, R11 ;  /* 0x0000000b000b7308 */ /* 0x000ea20000002400 */
[----:B------:R-:W-:Y:S02]  /*5ab0*/  FMNMX.FTZ R78, R77, R78, !PT ;  /* 0x0000004e4d4e7209 */ /* 0x000fe40007810000 */
[----:B0-----:R-:W-:-:S02]  /*5ac0*/  FSEL R9, R9, -INF , P2 ;  /* 0xff80000009097808 */ /* 0x001fc40001000000 */
[----:B------:R-:W-:Y:S02]  /*5ad0*/  FMNMX.FTZ R78, R7, R78, !PT ;  /* 0x0000004e074e7209 */ /* 0x000fe40007810000 */
[----:B------:R-:W-:Y:S01]  /*5ae0*/  ISETP.GT.AND P2, PT, R76, 0x18, PT ;  /* 0x000000184c00780c */ /* 0x000fe20003f44270 */
[----:B------:R-:W-:Y:S08]  /*5af0*/  MUFU.TANH R12, R12 ;  /* 0x0000000c000c7308 */ /* 0x000ff00000002400 */
[----:B------:R-:W0:Y:S01]  /*5b00*/  MUFU.TANH R13, R13 ;  /* 0x0000000d000d7308 */ /* 0x000e220000002400 */
[----:B--2---:R-:W-:-:S02]  /*5b10*/  FSEL R11, R11, -INF , P2 ;  /* 0xff8000000b0b7808 */ /* 0x004fc40001000000 */
[----:B------:R-:W-:Y:S02]  /*5b20*/  ISETP.GT.AND P2, PT, R76, 0x20, PT ;  /* 0x000000204c00780c */ /* 0x000fe40003f44270 */
[----:B-1----:R-:W-:-:S03]  /*5b30*/  FMNMX.FTZ R69, R71, R72, !PT ;  /* 0x0000004847457209 */ /* 0x002fc60007810000 */
[----:B------:R-:W-:Y:S01]  /*5b40*/  MUFU.TANH R14, R14 ;  /* 0x0000000e000e7308 */ /* 0x000fe20000002400 */
[----:B------:R-:W-:Y:S01]  /*5b50*/  FMUL.FTZ R71, R86, UR35 ;  /* 0x0000002356477c20 */ /* 0x000fe20008410000 */
[C---:B------:R-:W-:Y:S01]  /*5b60*/  FSETP.NEU.FTZ.AND P1, PT, R69.reuse, -INF , PT ;  /* 0xff8000004500780b */ /* 0x040fe20003f3d000 */
[----:B------:R-:W-:-:S03]  /*5b70*/  FMUL.FTZ R75, R69, UR33 ;  /* 0x00000021454b7c20 */ /* 0x000fc60008410000 */
[----:B------:R-:W-:Y:S02]  /*5b80*/  FSEL R84, R69, RZ, P1 ;  /* 0x000000ff45547208 */ /* 0x000fe40000800000 */
[----:B------:R-:W1:Y:S01]  /*5b90*/  MUFU.TANH R15, R15 ;  /* 0x0000000f000f7308 */ /* 0x000e620000002400 */
[----:B------:R-:W-:Y:S02]  /*5ba0*/  FSEL R75, R75, RZ, P1 ;  /* 0x000000ff4b4b7208 */ /* 0x000fe40000800000 */
[----:B0-----:R-:W-:Y:S01]  /*5bb0*/  FSEL R13, R13, -INF , P2 ;  /* 0xff8000000d0d7808 */ /* 0x001fe20001000000 */
[----:B------:R-:W-:Y:S01]  /*5bc0*/  FADD.FTZ R84, -R84, R3 ;  /* 0x0000000354547221 */ /* 0x000fe20000010100 */
[----:B------:R-:W-:Y:S01]  /*5bd0*/  ISETP.GT.AND P2, PT, R76, 0x28, PT ;  /* 0x000000284c00780c */ /* 0x000fe20003f44270 */
[--C-:B------:R-:W-:Y:S01]  /*5be0*/  FFMA.FTZ R80, R29, UR33, -R75.reuse ;  /* 0x000000211d507c23 */ /* 0x100fe2000801084b */
[----:B------:R-:W-:Y:S01]  /*5bf0*/  FSEL R29, R8, -INF , P3 ;  /* 0xff800000081d7808 */ /* 0x000fe20001800000 */
[--C-:B------:R-:W-:Y:S01]  /*5c00*/  FFMA.FTZ R81, R30, UR33, -R75.reuse ;  /* 0x000000211e517c23 */ /* 0x100fe2000801084b */
[----:B------:R-:W-:Y:S01]  /*5c10*/  ISETP.GT.AND P3, PT, R76, 0x11, PT ;  /* 0x000000114c00780c */ /* 0x000fe20003f64270 */
[----:B------:R0:W-:Y:S01]  /*5c20*/  MUFU.EX2 R8, R80 ;  /* 0x0000005000087308 */ /* 0x0001e20000000800 */
[----:B------:R-:W-:Y:S01]  /*5c30*/  FMNMX.FTZ R78, R29, R78, !PT ;  /* 0x0000004e1d4e7209 */ /* 0x000fe20007810000 */
[--C-:B------:R-:W-:Y:S01]  /*5c40*/  FFMA.FTZ R72, R144, UR33, -R75.reuse ;  /* 0x0000002190487c23 */ /* 0x100fe2000801084b */
[----:B------:R-:W-:Y:S01]  /*5c50*/  FSEL R30, R10, -INF , P3 ;  /* 0xff8000000a1e7808 */ /* 0x000fe20001800000 */
[--C-:B------:R-:W-:Y:S01]  /*5c60*/  FFMA.FTZ R73, R143, UR33, -R75.reuse ;  /* 0x000000218f497c23 */ /* 0x100fe2000801084b */
[----:B------:R-:W-:Y:S01]  /*5c70*/  FMNMX.FTZ R79, R9, R78, !PT ;  /* 0x0000004e094f7209 */ /* 0x000fe20007810000 */
[--C-:B------:R-:W-:Y:S01]  /*5c80*/  FFMA.FTZ R142, R142, UR33, -R75.reuse ;  /* 0x000000218e8e7c23 */ /* 0x100fe2000801084b */
[----:B------:R-:W-:Y:S01]  /*5c90*/  ISETP.GT.AND P3, PT, R76, 0x19, PT ;  /* 0x000000194c00780c */ /* 0x000fe20003f64270 */
[----:B------:R-:W-:Y:S01]  /*5ca0*/  MUFU.TANH R20, R20 ;  /* 0x0000001400147308 */ /* 0x000fe20000002400 */
[----:B------:R-:W-:Y:S01]  /*5cb0*/  FMNMX.FTZ R78, R30, R79, !PT ;  /* 0x0000004f1e4e7209 */ /* 0x000fe20007810000 */
[--C-:B0-----:R-:W-:Y:S01]  /*5cc0*/  FFMA.FTZ R80, R31, UR33, -R75.reuse ;  /* 0x000000211f507c23 */ /* 0x101fe2000801084b */
[----:B------:R-:W-:Y:S01]  /*5cd0*/  FSEL R31, R12, -INF , P3 ;  /* 0xff8000000c1f7808 */ /* 0x000fe20001800000 */
[--C-:B------:R-:W-:Y:S01]  /*5ce0*/  FFMA.FTZ R37, R37, UR33, -R75.reuse ;  /* 0x0000002125257c23 */ /* 0x100fe2000801084b */
[----:B------:R-:W-:Y:S01]  /*5cf0*/  FMNMX.FTZ R78, R11, R78, !PT ;  /* 0x0000004e0b4e7209 */ /* 0x000fe20007810000 */
[--C-:B------:R-:W-:Y:S01]  /*5d00*/  FFMA.FTZ R38, R38, UR33, -R75.reuse ;  /* 0x0000002126267c23 */ /* 0x100fe2000801084b */
[----:B------:R-:W-:Y:S01]  /*5d10*/  ISETP.GT.AND P3, PT, R76, 0x21, PT ;  /* 0x000000214c00780c */ /* 0x000fe20003f64270 */
[----:B------:R-:W0:Y:S01]  /*5d20*/  MUFU.TANH R21, R21 ;  /* 0x0000001500157308 */ /* 0x000e220000002400 */
[----:B------:R-:W-:Y:S01]  /*5d30*/  FMNMX.FTZ R78, R31, R78, !PT ;  /* 0x0000004e1f4e7209 */ /* 0x000fe20007810000 */
[--C-:B------:R-:W-:Y:S01]  /*5d40*/  FFMA.FTZ R39, R39, UR33, -R75.reuse ;  /* 0x0000002127277c23 */ /* 0x100fe2000801084b */
[----:B-1----:R-:W-:Y:S01]  /*5d50*/  FSEL R15, R15, -INF , P2 ;  /* 0xff8000000f0f7808 */ /* 0x002fe20001000000 */
[--C-:B------:R-:W-:Y:S01]  /*5d60*/  FFMA.FTZ R40, R40, UR33, -R75.reuse ;  /* 0x0000002128287c23 */ /* 0x100fe2000801084b */
[----:B------:R-:W-:Y:S01]  /*5d70*/  FMNMX.FTZ R79, R13, R78, !PT ;  /* 0x0000004e0d4f7209 */ /* 0x000fe20007810000 */
[--C-:B------:R-:W-:Y:S01]  /*5d80*/  FFMA.FTZ R41, R41, UR33, -R75.reuse ;  /* 0x0000002129297c23 */ /* 0x100fe2000801084b */
[----:B------:R-:W-:Y:S01]  /*5d90*/  ISETP.GT.AND P2, PT, R76, 0x30, PT ;  /* 0x000000304c00780c */ /* 0x000fe20003f44270 */
        /* <DEDUP_REMOVED lines=8> */
[----:B------:R-:W-:Y:S01]  /*5e20*/  MUFU.TANH R24, R24 ;  /* 0x0000001800187308 */ /* 0x000fe20000002400 */
[--C-:B-1----:R-:W-:Y:S01]  /*5e30*/  FFMA.FTZ R81, R32, UR33, -R75.reuse ;  /* 0x0000002120517c23 */ /* 0x102fe2000801084b */
[----:B------:R-:W-:Y:S01]  /*5e40*/  FSEL R32, R14, -INF , P3 ;  /* 0xff8000000e207808 */ /* 0x000fe20001800000 */
[--C-:B------:R-:W-:Y:S01]  /*5e50*/  FFMA.FTZ R49, R49, UR33, -R75.reuse ;  /* 0x0000002131317c23 */ /* 0x100fe2000801084b */
[----:B------:R-:W-:Y:S01]  /*5e60*/  ISETP.GT.AND P3, PT, R76, 0x29, PT ;  /* 0x000000294c00780c */ /* 0x000fe20003f64270 */
[--C-:B------:R-:W-:Y:S01]  /*5e70*/  FFMA.FTZ R51, R51, UR33, -R75.reuse ;  /* 0x0000002133337c23 */ /* 0x100fe2000801084b */
[----:B------:R-:W-:Y:S01]  /*5e80*/  FMNMX.FTZ R78, R32, R79, !PT ;  /* 0x0000004f204e7209 */ /* 0x000fe20007810000 */
[--C-:B------:R-:W-:Y:S01]  /*5e90*/  FFMA.FTZ R50, R50, UR33, -R75.reuse ;  /* 0x0000002132327c23 */ /* 0x100fe2000801084b */
[----:B------:R-:W1:Y:S01]  /*5ea0*/  MUFU.TANH R25, R25 ;  /* 0x0000001900197308 */ /* 0x000e620000002400 */
[----:B0-----:R-:W-:Y:S01]  /*5eb0*/  FSEL R21, R21, -INF , P2 ;  /* 0xff80000015157808 */ /* 0x001fe20001000000 */
[--C-:B------:R-:W-:Y:S01]  /*5ec0*/  FFMA.FTZ R52, R52, UR33, -R75.reuse ;  /* 0x0000002134347c23 */ /* 0x100fe2000801084b */
[----:B------:R-:W-:Y:S01]  /*5ed0*/  FMNMX.FTZ R78, R15, R78, !PT ;  /* 0x0000004e0f4e7209 */ /* 0x000fe20007810000 */
[--C-:B------:R-:W-:Y:S01]  /*5ee0*/  FFMA.FTZ R53, R53, UR33, -R75.reuse ;  /* 0x0000002135357c23 */ /* 0x100fe2000801084b */
[----:B------:R-:W-:Y:S01]  /*5ef0*/  ISETP.GT.AND P2, PT, R76, 0x38, PT ;  /* 0x000000384c00780c */ /* 0x000fe20003f44270 */
[--C-:B------:R-:W-:Y:S01]  /*5f00*/  FFMA.FTZ R56, R56, UR33, -R75.reuse ;  /* 0x0000002138387c23 */ /* 0x100fe2000801084b */
[--C-:B------:R-:W-:Y:S01]  /*5f10*/  FFMA.FTZ R59, R59, UR33, -R75.reuse ;  /* 0x000000213b3b7c23 */ /* 0x100fe2000801084b */
[----:B------:R0:W-:Y:S01]  /*5f20*/  MUFU.EX2 R12, R80 ;  /* 0x00000050000c7308 */ /* 0x0001e20000000800 */
[----:B------:R-:W-:-:S07]  /*5f30*/  FFMA.FTZ R57, R57, UR33, -R75 ;  /* 0x0000002139397c23 */ /* 0x000fce000801084b */
[----:B------:R-:W-:Y:S01]  /*5f40*/  MUFU.TANH R26, R26 ;  /* 0x0000001a001a7308 */ /* 0x000fe20000002400 */
[----:B0-----:R-:W-:Y:S01]  /*5f50*/  FFMA.FTZ R80, R33, UR33, -R75 ;  /* 0x0000002121507c23 */ /* 0x001fe2000801084b */
[----:B------:R-:W-:Y:S02]  /*5f60*/  FSEL R33, R20, -INF , P3 ;  /* 0xff80000014217808 */ /* 0x000fe40001800000 */
[----:B------:R-:W-:Y:S02]  /*5f70*/  ISETP.GT.AND P3, PT, R76, 0x31, PT ;  /* 0x000000314c00780c */ /* 0x000fe40003f64270 */
[----:B------:R-:W-:Y:S02]  /*5f80*/  FMNMX.FTZ R78, R33, R78, !PT ;  /* 0x0000004e214e7209 */ /* 0x000fe40007810000 */
[----:B------:R-:W0:Y:S01]  /*5f90*/  MUFU.TANH R27, R27 ;  /* 0x0000001b001b7308 */ /* 0x000e220000002400 */
[----:B-1----:R-:W-:Y:S02]  /*5fa0*/  FSEL R25, R25, -INF , P2 ;  /* 0xff80000019197808 */ /* 0x002fe40001000000 */
[----:B------:R-:W-:-:S02]  /*5fb0*/  FMNMX.FTZ R79, R21, R78, !PT ;  /* 0x0000004e154f7209 */ /* 0x000fc40007810000 */
[----:B------:R-:W-:-:S03]  /*5fc0*/  ISETP.GT.AND P2, PT, R76, 0x40, PT ;  /* 0x000000404c00780c */ /* 0x000fc60003f44270 */
[----:B------:R1:W-:Y:S08]  /*5fd0*/  MUFU.EX2 R14, R81 ;  /* 0x00000051000e7308 */ /* 0x0003f00000000800 */
[----:B------:R-:W-:Y:S01]  /*5fe0*/  MUFU.TANH R28, R28 ;  /* 0x0000001c001c7308 */ /* 0x000fe20000002400 */
[----:B-1----:R-:W-:Y:S01]  /*5ff0*/  FFMA.FTZ R81, R34, UR33, -R75 ;  /* 0x0000002122517c23 */ /* 0x002fe2000801084b */
[----:B------:R-:W-:-:S02]  /*6000*/  FSEL R34, R24, -INF , P3 ;  /* 0xff80000018227808 */ /* 0x000fc40001800000 */
[----:B------:R-:W-:Y:S02]  /*6010*/  ISETP.GT.AND P3, PT, R76, 0x39, PT ;  /* 0x000000394c00780c */ /* 0x000fe40003f64270 */
[----:B------:R-:W-:Y:S02]  /*6020*/  FMNMX.FTZ R78, R34, R79, !PT ;  /* 0x0000004f224e7209 */ /* 0x000fe40007810000 */
[----:B------:R-:W1:Y:S01]  /*6030*/  MUFU.TANH R55, R55 ;  /* 0x0000003700377308 */ /* 0x000e620000002400 */
[----:B0-----:R-:W-:Y:S02]  /*6040*/  FSEL R27, R27, -INF , P2 ;  /* 0xff8000001b1b7808 */ /* 0x001fe40001000000 */
[----:B------:R-:W-:Y:S02]  /*6050*/  FMNMX.FTZ R78, R25, R78, !PT ;  /* 0x0000004e194e7209 */ /* 0x000fe40007810000 */
[----:B------:R-:W-:-:S03]  /*6060*/  ISETP.GT.AND P2, PT, R76, 0x48, PT ;  /* 0x000000484c00780c */ /* 0x000fc60003f44270 */
[----:B------:R0:W-:Y:S08]  /*6070*/  MUFU.EX2 R20, R80 ;  /* 0x0000005000147308 */ /* 0x0001f00000000800 */
[----:B------:R-:W2:Y:S01]  /*6080*/  MUFU.TANH R58, R58 ;  /* 0x0000003a003a7308 */ /* 0x000ea20000002400 */
[----:B0-----:R-:W-:Y:S01]  /*6090*/  FFMA.FTZ R80, R35, UR33, -R75 ;  /* 0x0000002123507c23 */ /* 0x001fe2000801084b */
[----:B------:R-:W-:-:S02]  /*60a0*/  FSEL R35, R26, -INF , P3 ;  /* 0xff8000001a237808 */ /* 0x000fc40001800000 */
[C---:B------:R-:W-:Y:S02]  /*60b0*/  ISETP.GT.AND P3, PT, R76.reuse, 0x41, PT ;  /* 0x000000414c00780c */ /* 0x040fe40003f64270 */
[----:B------:R-:W-:Y:S02]  /*60c0*/  FMNMX.FTZ R78, R35, R78, !PT ;  /* 0x0000004e234e7209 */ /* 0x000fe40007810000 */
[----:B------:R-:W0:Y:S01]  /*60d0*/  MUFU.TANH R60, R60 ;  /* 0x0000003c003c7308 */ /* 0x000e220000002400 */
[----:B-1----:R-:W-:Y:S02]  /*60e0*/  FSEL R55, R55, -INF , P2 ;  /* 0xff80000037377808 */ /* 0x002fe40001000000 */
[----:B------:R-:W-:Y:S02]  /*60f0*/  FMNMX.FTZ R79, R27, R78, !PT ;  /* 0x0000004e1b4f7209 */ /* 0x000fe40007810000 */
[----:B------:R-:W-:-:S03]  /*6100*/  ISETP.GT.AND P2, PT, R76, 0x50, PT ;  /* 0x000000504c00780c */ /* 0x000fc60003f44270 */
[----:B------:R1:W-:Y:S08]  /*6110*/  MUFU.EX2 R24, R81 ;  /* 0x0000005100187308 */ /* 0x0003f00000000800 */
[----:B------:R-:W3:Y:S01]  /*6120*/  MUFU.TANH R61, R61 ;  /* 0x0000003d003d7308 */ /* 0x000ee20000002400 */
[----:B-1----:R-:W-:Y:S01]  /*6130*/  FFMA.FTZ R81, R36, UR33, -R75 ;  /* 0x0000002124517c23 */ /* 0x002fe2000801084b */
[----:B------:R-:W-:-:S02]  /*6140*/  FSEL R36, R28, -INF , P3 ;  /* 0xff8000001c247808 */ /* 0x000fc40001800000 */
[----:B------:R-:W-:Y:S02]  /*6150*/  ISETP.GT.AND P3, PT, R76, 0x49, PT ;  /* 0x000000494c00780c */ /* 0x000fe40003f64270 */
[----:B------:R-:W-:Y:S02]  /*6160*/  FMNMX.FTZ R78, R36, R79, !PT ;  /* 0x0000004f244e7209 */ /* 0x000fe40007810000 */
[----:B------:R-:W1:Y:S01]  /*6170*/  MUFU.TANH R62, R62 ;  /* 0x0000003e003e7308 */ /* 0x000e620000002400 */
[----:B--2---:R-:W-:Y:S02]  /*6180*/  FSEL R58, R58, -INF , P3 ;  /* 0xff8000003a3a7808 */ /* 0x004fe40001800000 */
[----:B------:R-:W-:Y:S02]  /*6190*/  FMNMX.FTZ R79, R55, R78, !PT ;  /* 0x0000004e374f7209 */ /* 0x000fe40007810000 */
[----:B------:R-:W-:Y:S02]  /*61a0*/  ISETP.GT.AND P3, PT, R76, 0x51, PT ;  /* 0x000000514c00780c */ /* 0x000fe40003f64270 */
[----:B0-----:R-:W-:Y:S01]  /*61b0*/  FSEL R60, R60, -INF , P2 ;  /* 0xff8000003c3c7808 */ /* 0x001fe20001000000 */
[----:B------:R-:W0:Y:S01]  /*61c0*/  MUFU.TANH R63, R63 ;  /* 0x0000003f003f7308 */ /* 0x000e220000002400 */
[----:B------:R-:W-:-:S02]  /*61d0*/  FMNMX.FTZ R79, R58, R79, !PT ;  /* 0x0000004f3a4f7209 */ /* 0x000fc40007810000 */
[----:B------:R-:W-:Y:S02]  /*61e0*/  ISETP.GT.AND P2, PT, R76, 0x58, PT ;  /* 0x000000584c00780c */ /* 0x000fe40003f44270 */
[----:B---3--:R-:W-:Y:S02]  /*61f0*/  FSEL R61, R61, -INF , P3 ;  /* 0xff8000003d3d7808 */ /* 0x008fe40001800000 */
[----:B------:R-:W-:Y:S01]  /*6200*/  FMNMX.FTZ R78, R60, R79, !PT ;  /* 0x0000004f3c4e7209 */ /* 0x000fe20007810000 */
[----:B------:R-:W2:Y:S01]  /*6210*/  MUFU.TANH R64, R64 ;  /* 0x0000004000407308 */ /* 0x000ea20000002400 */
[----:B------:R-:W-:Y:S02]  /*6220*/  ISETP.GT.AND P3, PT, R76, 0x59, PT ;  /* 0x000000594c00780c */ /* 0x000fe40003f64270 */
[----:B-1----:R-:W-:Y:S02]  /*6230*/  FSEL R62, R62, -INF , P2 ;  /* 0xff8000003e3e7808 */ /* 0x002fe40001000000 */
[----:B------:R-:W-:-:S02]  /*6240*/  FMNMX.FTZ R79, R61, R78, !PT ;  /* 0x0000004e3d4f7209 */ /* 0x000fc40007810000 */
[----:B------:R-:W-:Y:S01]  /*6250*/  ISETP.GT.AND P2, PT, R76, 0x60, PT ;  /* 0x000000604c00780c */ /* 0x000fe20003f44270 */
[----:B------:R-:W1:Y:S01]  /*6260*/  MUFU.TANH R65, R65 ;  /* 0x0000004100417308 */ /* 0x000e620000002400 */
[----:B0-----:R-:W-:Y:S02]  /*6270*/  FSEL R63, R63, -INF , P3 ;  /* 0xff8000003f3f7808 */ /* 0x001fe40001800000 */
[----:B------:R-:W-:Y:S02]  /*6280*/  FMNMX.FTZ R78, R62, R79, !PT ;  /* 0x0000004f3e4e7209 */ /* 0x000fe40007810000 */
[----:B------:R-:W-:Y:S02]  /*6290*/  ISETP.GT.AND P3, PT, R76, 0x61, PT ;  /* 0x000000614c00780c */ /* 0x000fe40003f64270 */
[----:B------:R-:W-:Y:S01]  /*62a0*/  FMNMX.FTZ R79, R63, R78, !PT ;  /* 0x0000004e3f4f7209 */ /* 0x000fe20007810000 */
[----:B------:R-:W0:Y:S01]  /*62b0*/  MUFU.TANH R66, R66 ;  /* 0x0000004200427308 */ /* 0x000e220000002400 */
[----:B--2---:R-:W-:-:S02]  /*62c0*/  FSEL R64, R64, -INF , P2 ;  /* 0xff80000040407808 */ /* 0x004fc40001000000 */
[----:B------:R-:W-:-:S05]  /*62d0*/  ISETP.GT.AND P2, PT, R76, 0x68, PT ;  /* 0x000000684c00780c */ /* 0x000fca0003f44270 */
[----:B------:R-:W2:Y:S01]  /*62e0*/  MUFU.TANH R67, R67 ;  /* 0x0000004300437308 */ /* 0x000ea20000002400 */
[----:B-1----:R-:W-:Y:S02]  /*62f0*/  FSEL R65, R65, -INF , P3 ;  /* 0xff80000041417808 */ /* 0x002fe40001800000 */
[----:B------:R-:W-:-:S05]  /*6300*/  ISETP.GT.AND P3, PT, R76, 0x69, PT ;  /* 0x000000694c00780c */ /* 0x000fca0003f64270 */
[----:B------:R-:W1:Y:S01]  /*6310*/  MUFU.TANH R68, R68 ;  /* 0x0000004400447308 */ /* 0x000e620000002400 */
[----:B0-----:R-:W-:Y:S02]  /*6320*/  FSEL R78, R66, -INF , P2 ;  /* 0xff800000424e7808 */ /* 0x001fe40001000000 */
[----:B------:R-:W-:-:S05]  /*6330*/  ISETP.GT.AND P2, PT, R76, 0x70, PT ;  /* 0x000000704c00780c */ /* 0x000fca0003f44270 */
[----:B------:R-:W0:Y:S01]  /*6340*/  MUFU.TANH R70, R70 ;  /* 0x0000004600467308 */ /* 0x000e220000002400 */
[----:B--2---:R-:W-:Y:S02]  /*6350*/  FSEL R67, R67, -INF , P3 ;  /* 0xff80000043437808 */ /* 0x004fe40001800000 */
[----:B------:R-:W-:-:S05]  /*6360*/  ISETP.GT.AND P3, PT, R76, 0x71, PT ;  /* 0x000000714c00780c */ /* 0x000fca0003f64270 */
[----:B------:R2:W-:Y:S01]  /*6370*/  MUFU.EX2 R26, R80 ;  /* 0x00000050001a7308 */ /* 0x0005e20000000800 */
[----:B-1----:R-:W-:Y:S02]  /*6380*/  FSEL R68, R68, -INF , P2 ;  /* 0xff80000044447808 */ /* 0x002fe40001000000 */
[----:B------:R-:W-:-:S05]  /*6390*/  ISETP.GT.AND P2, PT, R76, 0x78, PT ;  /* 0x000000784c00780c */ /* 0x000fca0003f44270 */
[----:B------:R-:W1:Y:S01]  /*63a0*/  MUFU.TANH R71, R71 ;  /* 0x0000004700477308 */ /* 0x000e620000002400 */
[----:B--2---:R-:W-:Y:S02]  /*63b0*/  FMNMX.FTZ R80, R64, R79, !PT ;  /* 0x0000004f40507209 */ /* 0x004fe40007810000 */
[----:B0-----:R-:W-:Y:S02]  /*63c0*/  FSEL R70, R70, -INF , P3 ;  /* 0xff80000046467808 */ /* 0x001fe40001800000 */
[----:B------:R-:W-:Y:S02]  /*63d0*/  FMNMX.FTZ R79, R65, R80, !PT ;  /* 0x00000050414f7209 */ /* 0x000fe40007810000 */
[----:B------:R-:W-:Y:S01]  /*63e0*/  ISETP.GT.AND P3, PT, R76, 0x79, PT ;  /* 0x000000794c00780c */ /* 0x000fe20003f64270 */
[----:B------:R-:W0:Y:S01]  /*63f0*/  MUFU.TANH R74, R74 ;  /* 0x0000004a004a7308 */ /* 0x000e220000002400 */
[----:B------:R-:W-:-:S04]  /*6400*/  FMNMX.FTZ R66, R78, R79, !PT ;  /* 0x0000004f4e427209 */ /* 0x000fc80007810000 */
[----:B------:R-:W-:-:S03]  /*6410*/  FMNMX.FTZ R79, R67, R66, !PT ;  /* 0x00000042434f7209 */ /* 0x000fc60007810000 */
[----:B------:R-:W-:Y:S01]  /*6420*/  MUFU.EX2 R72, R72 ;  /* 0x0000004800487308 */ /* 0x000fe20000000800 */
[----:B------:R-:W-:Y:S02]  /*6430*/  FMNMX.FTZ R79, R68, R79, !PT ;  /* 0x0000004f444f7209 */ /* 0x000fe40007810000 */
[----:B-1----:R-:W-:Y:S02]  /*6440*/  FSEL R71, R71, -INF , P2 ;  /* 0xff80000047477808 */ /* 0x002fe40001000000 */
[----:B------:R-:W-:-:S03]  /*6450*/  FMNMX.FTZ R66, R70, R79, !PT ;  /* 0x0000004f46427209 */ /* 0x000fc60007810000 */
[----:B------:R-:W-:Y:S01]  /*6460*/  MUFU.EX2 R73, R73 ;  /* 0x0000004900497308 */ /* 0x000fe20000000800 */
[----:B0-----:R-:W-:Y:S02]  /*6470*/  FSEL R74, R74, -INF , P3 ;  /* 0xff8000004a4a7808 */ /* 0x001fe40001800000 */
[----:B------:R-:W-:-:S04]  /*6480*/  FMNMX.FTZ R79, R71, R66, !PT ;  /* 0x00000042474f7209 */ /* 0x000fc80007810000 */
[----:B------:R-:W-:Y:S01]  /*6490*/  FMNMX.FTZ R79, R74, R79, !PT ;  /* 0x0000004f4a4f7209 */ /* 0x000fe20007810000 */
[----:B------:R0:W-:Y:S04]  /*64a0*/  MUFU.EX2 R28, R81 ;  /* 0x00000051001c7308 */ /* 0x0001e80000000800 */
[----:B------:R-:W1:Y:S04]  /*64b0*/  SHFL.BFLY PT, R66, R79, 0x2, 0x1f ;  /* 0x0c401f004f427f89 */ /* 0x000e6800000e0000 */
[----:B------:R-:W-:Y:S08]  /*64c0*/  MUFU.EX2 R6, R142 ;  /* 0x0000008e00067308 */ /* 0x000ff00000000800 */
[----:B------:R-:W-:Y:S08]  /*64d0*/  MUFU.EX2 R37, R37 ;  /* 0x0000002500257308 */ /* 0x000ff00000000800 */
[----:B------:R-:W-:Y:S01]  /*64e0*/  MUFU.EX2 R38, R38 ;  /* 0x0000002600267308 */ /* 0x000fe20000000800 */
[----:B-1----:R-:W-:Y:S01]  /*64f0*/  FMNMX.FTZ R76, R79, R66, !PT ;  /* 0x000000424f4c7209 */ /* 0x002fe20007810000 */
[----:B------:R-:W-:-:S06]  /*6500*/  FFMA.FTZ R66, R54, UR33, -R75 ;  /* 0x0000002136427c23 */ /* 0x000fcc000801084b */
[----:B------:R-:W-:Y:S01]  /*6510*/  MUFU.EX2 R39, R39 ;  /* 0x0000002700277308 */ /* 0x000fe20000000800 */
[----:B------:R-:W1:Y:S07]  /*6520*/  SHFL.BFLY PT, R79, R76, 0x1, 0x1f ;  /* 0x0c201f004c4f7f89 */ /* 0x000e6e00000e0000 */
[----:B------:R-:W-:Y:S08]  /*6530*/  MUFU.EX2 R40, R40 ;  /* 0x0000002800287308 */ /* 0x000ff00000000800 */
[----:B------:R-:W-:Y:S08]  /*6540*/  MUFU.EX2 R41, R41 ;  /* 0x0000002900297308 */ /* 0x000ff00000000800 */
[----:B------:R-:W-:Y:S01]  /*6550*/  MUFU.EX2 R42, R42 ;  /* 0x0000002a002a7308 */ /* 0x000fe20000000800 */
[----:B-1----:R-:W-:-:S04]  /*6560*/  FMNMX.FTZ R54, R76, R79, !PT ;  /* 0x0000004f4c367209 */ /* 0x002fc80007810000 */
[C---:B------:R-:W-:Y:S01]  /*6570*/  FSETP.NEU.FTZ.AND P2, PT, R54.reuse, -INF , PT ;  /* 0xff8000003600780b */ /* 0x040fe20003f5d000 */
[C---:B------:R-:W-:Y:S02]  /*6580*/  FMUL.FTZ R76, R54.reuse, UR33 ;  /* 0x00000021364c7c20 */ /* 0x040fe40008410000 */
[----:B------:R-:W-:Y:S01]  /*6590*/  MUFU.EX2 R43, R43 ;  /* 0x0000002b002b7308 */ /* 0x000fe20000000800 */
[----:B------:R-:W-:Y:S02]  /*65a0*/  FSEL R3, R54, RZ, P2 ;  /* 0x000000ff36037208 */ /* 0x000fe40001000000 */
[----:B------:R-:W-:-:S03]  /*65b0*/  FSEL R76, R76, RZ, P2 ;  /* 0x000000ff4c4c7208 */ /* 0x000fc60001000000 */
[----:B------:R-:W-:Y:S02]  /*65c0*/  FADD.FTZ R3, -R3, R4 ;  /* 0x0000000403037221 */ /* 0x000fe40000010100 */
[--C-:B------:R-:W-:Y:S01]  /*65d0*/  FFMA.FTZ R75, R9, UR33, -R76.reuse ;  /* 0x00000021094b7c23 */ /* 0x100fe2000801084c */
[--C-:B------:R-:W-:Y:S01]  /*65e0*/  FFMA.FTZ R9, R21, UR33, -R76.reuse ;  /* 0x0000002115097c23 */ /* 0x100fe2000801084c */
[----:B------:R-:W-:Y:S01]  /*65f0*/  FMUL.FTZ R21, R84, UR33 ;  /* 0x0000002154157c20 */ /* 0x000fe20008410000 */
[--C-:B------:R-:W-:Y:S01]  /*6600*/  FFMA.FTZ R5, R5, UR33, -R76.reuse ;  /* 0x0000002105057c23 */ /* 0x100fe2000801084c */
[----:B------:R-:W-:Y:S01]  /*6610*/  FMUL.FTZ R3, R3, UR33 ;  /* 0x0000002103037c20 */ /* 0x000fe20008410000 */
[--C-:B------:R-:W-:Y:S01]  /*6620*/  FFMA.FTZ R82, R77, UR33, -R76.reuse ;  /* 0x000000214d527c23 */ /* 0x100fe2000801084c */
[--C-:B------:R-:W-:Y:S01]  /*6630*/  FFMA.FTZ R7, R7, UR33, -R76.reuse ;  /* 0x0000002107077c23 */ /* 0x100fe2000801084c */
[--C-:B0-----:R-:W-:Y:S01]  /*6640*/  FFMA.FTZ R81, R29, UR33, -R76.reuse ;  /* 0x000000211d517c23 */ /* 0x101fe2000801084c */
        /* <DEDUP_REMOVED lines=28> */
[--C-:B------:R-:W-:Y:S01]  /*6810*/  FFMA.FTZ R62, R67, UR33, -R76.reuse ;  /* 0x00000021433e7c23 */ /* 0x100fe2000801084c */
[----:B------:R-:W-:Y:S01]  /*6820*/  FADD.FTZ R15, R8, R15 ;  /* 0x0000000f080f7221 */ /* 0x000fe20000010000 */
[--C-:B------:R-:W-:Y:S01]  /*6830*/  FFMA.FTZ R61, R68, UR33, -R76.reuse ;  /* 0x00000021443d7c23 */ /* 0x100fe2000801084c */
[--C-:B------:R-:W-:Y:S01]  /*6840*/  FFMA.FTZ R64, R70, UR33, -R76.reuse ;  /* 0x0000002146407c23 */ /* 0x100fe2000801084c */
[----:B------:R-:W2:Y:S01]  /*6850*/  MUFU.EX2 R7, R7 ;  /* 0x0000000700077308 */ /* 0x000ea20000000800 */
[----:B-1----:R-:W-:Y:S01]  /*6860*/  FFMA.FTZ R13, R3, R0, R5 ;  /* 0x00000000030d7223 */ /* 0x002fe20000010005 */
[----:B------:R-:W-:Y:S01]  /*6870*/  FADD.FTZ R15, R10, R15 ;  /* 0x0000000f0a0f7221 */ /* 0x000fe20000010000 */
[--C-:B------:R-:W-:Y:S01]  /*6880*/  FFMA.FTZ R65, R71, UR33, -R76.reuse ;  /* 0x0000002147417c23 */ /* 0x100fe2000801084c */
[----:B------:R-:W-:-:S02]  /*6890*/  FFMA.FTZ R67, R74, UR33, -R76 ;  /* 0x000000214a437c23 */ /* 0x000fc4000801084c */
        /* <DEDUP_REMOVED lines=10> */
[----:B-1----:R-:W-:Y:S01]  /*6940*/  FADD.FTZ R0, R81, R0 ;  /* 0x0000000051007221 */ /* 0x002fe20000010000 */
[----:B------:R-:W-:-:S06]  /*6950*/  FADD.FTZ R2, R28, R15 ;  /* 0x0000000f1c027221 */ /* 0x000fcc0000010000 */
        /* <DEDUP_REMOVED lines=26> */
[----:B--2---:R-:W-:-:S07]  /*6b00*/  FADD.FTZ R0, R31, R0 ;  /* 0x000000001f007221 */ /* 0x004fce0000010000 */
[----:B------:R-:W2:Y:S01]  /*6b10*/  MUFU.EX2 R86, R86 ;  /* 0x0000005600567308 */ /* 0x000ea20000000800 */
[----:B-1----:R-:W-:Y:S01]  /*6b20*/  FADD.FTZ R15, R87, R0 ;  /* 0x00000000570f7221 */ /* 0x002fe20000010000 */
[----:B------:R-:W-:-:S04]  /*6b30*/  FADD.FTZ R0, R42, R13 ;  /* 0x0000000d2a007221 */ /* 0x000fc80000010000 */
[----:B------:R-:W-:Y:S02]  /*6b40*/  FADD.FTZ R0, R43, R0 ;  /* 0x000000002b007221 */ /* 0x000fe40000010000 */
        /* <DEDUP_REMOVED lines=60> */
.L_x_11879:
[----:B------:R-:W-:Y:S01]  /*6f10*/  ULEA UR6, UR53, UR40, 0x3 ;  /* 0x0000002835067291 */ /* 0x000fe2000f8e183f */
[----:B------:R-:W-:Y:S01]  /*6f20*/  F2FP.BF16.F32.PACK_AB R4, R73, R72 ;  /* 0x000000484904723e */ /* 0x000fe200000010ff */
[----:B------:R-:W-:Y:S01]  /*6f30*/  UISETP.GT.AND UP0, UPT, UR54, UR52, UPT ;  /* 0x000000343600728c */ /* 0x000fe2000bf04270 */
[----:B------:R-:W-:Y:S01]  /*6f40*/  F2FP.BF16.F32.PACK_AB R5, R82, R5 ;  /* 0x000000055205723e */ /* 0x000fe200000010ff */
[----:B------:R-:W-:Y:S01]  /*6f50*/  UIADD3 UR6, UR6, 0x2d860, URZ ;  /* 0x0002d86006067890 */ /* 0x000fe2000fffe03f */
[----:B------:R-:W-:Y:S01]  /*6f60*/  F2FP.BF16.F32.PACK_AB R6, R8, R6 ;  /* 0x000000060806723e */ /* 0x000fe200000010ff */
[----:B------:R-:W-:Y:S01]  /*6f70*/  UMOV UR28, UR45 ;  /* 0x0000002d001c7c82 */ /* 0x000fe20008000000 */
[----:B------:R-:W-:Y:S01]  /*6f80*/  F2FP.BF16.F32.PACK_AB R7, R81, R7 ;  /* 0x000000075107723e */ /* 0x000fe200000010ff */
        /* <DEDUP_REMOVED lines=20> */
[----:B------:R-:W-:Y:S01]  /*70d0*/  STSM.16.M88.4 [R18], R24 ;  /* 0x0000001812007844 */ /* 0x000fe20000000200 */
[----:B------:R-:W-:Y:S01]  /*70e0*/  F2FP.BF16.F32.PACK_AB R10, R41, R40 ;  /* 0x00000028290a723e */ /* 0x000fe200000010ff */
[----:B------:R-:W-:Y:S01]  /*70f0*/  UMOV UR54, UR6 ;  /* 0x0000000600367c82 */ /* 0x000fe20008000000 */
        /* <DEDUP_REMOVED lines=11> */
[-C--:B------:R-:W-:Y:S01]  /*71b0*/  FMUL.FTZ R106, R106, R3.reuse ;  /* 0x000000036a6a7220 */ /* 0x080fe20000410000 */
[----:B------:R-:W-:Y:S01]  /*71c0*/  F2FP.BF16.F32.PACK_AB R5, R84, R36 ;  /* 0x000000245405723e */ /* 0x000fe200000010ff */
[----:B------:R-:W-:Y:S01]  /*71d0*/  STSM.16.M88.4 [R16+0x27800], R28 ;  /* 0x0278001c10007844 */ /* 0x000fe20000000200 */
[----:B------:R-:W-:Y:S01]  /*71e0*/  F2FP.BF16.F32.PACK_AB R6, R49, R48 ;  /* 0x000000303106723e */ /* 0x000fe200000010ff */
[----:B------:R-:W-:Y:S01]  /*71f0*/  FMUL.FTZ R107, R107, R3 ;  /* 0x000000036b6b7220 */ /* 0x000fe20000410000 */
[----:B------:R-:W-:Y:S01]  /*7200*/  F2FP.BF16.F32.PACK_AB R7, R83, R55 ;  /* 0x000000375307723e */ /* 0x000fe200000010ff */
[----:B------:R-:W-:Y:S01]  /*7210*/  FMUL.FTZ R110, R110, R3 ;  /* 0x000000036e6e7220 */ /* 0x000fe20000410000 */
[----:B-1----:R-:W-:Y:S01]  /*7220*/  F2FP.BF16.F32.PACK_AB R12, R50, R51 ;  /* 0x00000033320c723e */ /* 0x002fe200000010ff */
[-C--:B------:R-:W-:Y:S01]  /*7230*/  FMUL.FTZ R111, R111, R3.reuse ;  /* 0x000000036f6f7220 */ /* 0x080fe20000410000 */
        /* <DEDUP_REMOVED lines=14> */
[----:B------:R-:W-:Y:S01]  /*7320*/  PLOP3.LUT P1, PT, PT, PT, UP0, 0x80, 0x0 ;  /* 0x000000000000781c */ /* 0x000fe20003f2f008 */
[-C--:B------:R-:W-:Y:S01]  /*7330*/  FMUL.FTZ R123, R123, R3.reuse ;  /* 0x000000037b7b7220 */ /* 0x080fe20000410000 */
        /* <DEDUP_REMOVED lines=37> */
[----:B0-----:R-:W-:-:S02]  /*7590*/  IMAD.MOV.U32 R4, RZ, RZ, R54 ;  /* 0x000000ffff047224 */ /* 0x001fc400078e0036 */
[----:B------:R-:W-:Y:S01]  /*75a0*/  IMAD.MOV.U32 R3, RZ, RZ, R69 ;  /* 0x000000ffff037224 */ /* 0x000fe200078e0045 */
[----:B--2---:R-:W-:Y:S01]  /*75b0*/  NOP ;  /* 0x0000000000007918 */ /* 0x004fe20000000000 */
[----:B-1----:R-:W-:Y:S05]  /*75c0*/  @P1 BRA `(.L_x_11880) ;  /* 0xffffffcc00701947 */ /* 0x002fea000383ffff */
[----:B------:R-:W-:-:S05]  /*75d0*/  UMOV UR54, UR6 ;  /* 0x0000000600367c82 */ /* 0x000fca0008000000 */
.L_x_11869:
[----:B------:R-:W-:-:S13]  /*75e0*/  ISETP.LE.AND P1, PT, RZ, UR54, PT ;  /* 0x00000036ff007c0c */ /* 0x000fda000bf23270 */
[----:B------:R-:W-:Y:S05]  /*75f0*/  @!P1 BRA `(.L_x_11881) ;  /* 0x0000002800449947 */ /* 0x000fea0003800000 */
[----:B-1----:R-:W-:Y:S01]  /*7600*/  IMAD.MOV.U32 R4, RZ, RZ, R54 ;  /* 0x000000ffff047224 */ /* 0x002fe200078e0036 */
[----:B------:R-:W-:Y:S01]  /*7610*/  UMOV UR28, UR45 ;  /* 0x0000002d001c7c82 */ /* 0x000fe20008000000 */
[----:B------:R-:W-:Y:S01]  /*7620*/  IMAD.MOV.U32 R3, RZ, RZ, R69 ;  /* 0x000000ffff037224 */ /* 0x000fe200078e0045 */
[----:B------:R-:W-:Y:S01]  /*7630*/  UMOV UR35, UR44 ;  /* 0x0000002c00237c82 */ /* 0x000fe20008000000 */
[----:B------:R-:W-:Y:S01]  /*7640*/  ULDC UR34, c[0x0][0x9d8] ;  /* 0x0002760000227ab9 */ /* 0x000fe20000000800 */
[----:B------:R-:W-:-:S05]  /*7650*/  ULDC UR33, c[0x0][0x988] ;  /* 0x0002620000217ab9 */ /* 0x000fca0000000800 */
.L_x_11892:
[----:B------:R-:W-:Y:S01]  /*7660*/  ISETP.NE.AND P2, PT, RZ, UR37, PT ;  /* 0x00000025ff007c0c */ /* 0x000fe2000bf45270 */
[----:B------:R-:W-:-:S04]  /*7670*/  UISETP.NE.AND UP0, UPT, UR35, 0x1, UPT ;  /* 0x000000012300788c */ /* 0x000fc8000bf05270 */
[----:B------:R-:W-:-:S04]  /*7680*/  USEL UR45, URZ, 0x1, UP0 ;  /* 0x000000013f2d7887 */ /* 0x000fc80008000000 */
[----:B------:R-:W-:-:S04]  /*7690*/  ULOP3.LUT UR45, UR28, UR45, URZ, 0x3c, !UPT ;  /* 0x0000002d1c2d7292 */ /* 0x000fc8000f8e3c3f */
[----:B------:R-:W-:Y:S08]  /*76a0*/  @P2 BRA `(.L_x_11882) ;  /* 0x0000000000382947 */ /* 0x000ff00003800000 */
[----:B------:R-:W-:Y:S05]  /*76b0*/  @!P0 BRA `(.L_x_11883) ;  /* 0x0000000000048947 */ /* 0x000fea0003800000 */
[----:B------:R-:W-:Y:S01]  /*76c0*/  BPT.TRAP 0x1 ;  /* 0x000000040000795c */ /* 0x000fe20000300000 */
.L_x_11883:
        /* <DEDUP_REMOVED lines=9> */
.L_x_11884:
[----:B-1----:R-:W-:Y:S05]  /*7760*/  @P1 BRA `(.L_x_11882) ;  /* 0x0000000000081947 */ /* 0x002fea0003800000 */
[----:B------:R-:W1:Y:S02]  /*7770*/  SYNCS.PHASECHK.TRANS64.TRYWAIT P1, [UR6+0x2d830], R5 ;  /* 0x02d83005ff0075a7 */ /* 0x000e640008020146 */
[----:B-1----:R-:W-:Y:S05]  /*7780*/  @!P1 BRA `(.L_x_11885) ;  /* 0x0000008c003c9947 */ /* 0x002fea0003800000 */
.L_x_11882:
        /* <DEDUP_REMOVED lines=40> */
.L_x_11887:
[----:B------:R-:W-:Y:S01]  /*7a10*/  ULEA UR6, UR35, UR40, 0x3 ;  /* 0x0000002823067291 */ /* 0x000fe2000f8e183f */
[----:B------:R-:W-:-:S05]  /*7a20*/  IMAD.U32 R5, RZ, RZ, UR28 ;  /* 0x0000001cff057e24 */ /* 0x000fca000f8e00ff */
[----:B------:R-:W-:-:S04]  /*7a30*/  SHF.L.U32 R5, R5, 0x1f, RZ ;  /* 0x0000001f05057819 */ /* 0x000fc800000006ff */
[----:B------:R0:W1:Y:S01]  /*7a40*/  SYNCS.PHASECHK.TRANS64.TRYWAIT P1, [UR6+0x2d850], R5 ;  /* 0x02d85005ff0075a7 */ /* 0x0000620008020146 */
[----:B------:R-:W-:Y:S05]  /*7a50*/  @!P0 BRA `(.L_x_11888) ;  /* 0x0000000000048947 */ /* 0x000fea0003800000 */
[----:B------:R-:W-:Y:S01]  /*7a60*/  BPT.TRAP 0x1 ;  /* 0x000000040000795c */ /* 0x000fe20000300000 */
.L_x_11888:
[----:B-1----:R-:W-:Y:S05]  /*7a70*/  @P1 BRA `(.L_x_11886) ;  /* 0x0000000000081947 */ /* 0x002fea0003800000 */
[----:B------:R-:W1:Y:S02]  /*7a80*/  SYNCS.PHASECHK.TRANS64.TRYWAIT P1, [UR6+0x2d850], R5 ;  /* 0x02d85005ff0075a7 */ /* 0x000e640008020146 */
[----:B-1----:R-:W-:Y:S05]  /*7a90*/  @!P1 BRA `(.L_x_11889) ;  /* 0x0000008800909947 */ /* 0x002fea0003800000 */
.L_x_11886:
        /* <DEDUP_REMOVED lines=70> */
.L_x_11890:
        /* <DEDUP_REMOVED lines=67> */
[----:B------:R-:W-:-:S03]  /*8330*/  ULEA UR6, UR44, UR40, 0x3 ;  /* 0x000000282c067291 */ /* 0x000fc6000f8e183f */
[----:B------:R-:W2:Y:S01]  /*8340*/  MUFU.TANH R13, R13 ;  /* 0x0000000d000d7308 */ /* 0x000ea20000002400 */
[----:B0-----:R-:W-:Y:S01]  /*8350*/  FMNMX.FTZ R54, R10, R65, !PT ;  /* 0x000000410a367209 */ /* 0x001fe20007810000 */
[----:B------:R-:W-:-:S04]  /*8360*/  UIADD3 UR6, UR6, 0x2d840, URZ ;  /* 0x0002d84006067890 */ /* 0x000fc8000fffe03f */
[----:B------:R-:W-:Y:S02]  /*8370*/  UPRMT UR6, UR41, 0x654, UR6 ;  /* 0x0000065429067896 */ /* 0x000fe40008000006 */
[----:B------:R-:W0:Y:S01]  /*8380*/  MUFU.TANH R15, R15 ;  /* 0x0000000f000f7308 */ /* 0x000e220000002400 */
[----:B-1----:R-:W-:-:S06]  /*8390*/  FMNMX.FTZ R66, R12, R67, !PT ;  /* 0x000000430c427209 */ /* 0x002fcc0007810000 */
[----:B------:R-:W-:Y:S01]  /*83a0*/  SYNCS.ARRIVE.TRANS64.RED.A1T0 RZ, [UR6], RZ ;  /* 0x000000ffffff79a7 */ /* 0x000fe20008100406 */
        /* <DEDUP_REMOVED lines=184> */
[----:B------:R-:W-:Y:S01]  /*8f30*/  FFMA.FTZ R26, R53, UR33, -R32 ;  /* 0x00000021351a7c23 */ /* 0x000fe20008010820 */
[--C-:B------:R-:W-:Y:S01]  /*8f40*/  FFMA.FTZ R52, R52, UR33, -R77.reuse ;  /* 0x0000002134347c23 */ /* 0x100fe2000801084d */
[--C-:B------:R-:W-:Y:S01]  /*8f50*/  FFMA.FTZ R56, R56, UR33, -R77.reuse ;  /* 0x0000002138387c23 */ /* 0x100fe2000801084d */
[----:B------:R-:W-:Y:S01]  /*8f60*/  FFMA.FTZ R57, R57, UR33, -R77 ;  /* 0x0000002139397c23 */ /* 0x000fe2000801084d */
        /* <DEDUP_REMOVED lines=10> */
[--C-:B------:R-:W-:Y:S01]  /*9010*/  FFMA.FTZ R73, R73, UR33, -R77.reuse ;  /* 0x0000002149497c23 */ /* 0x100fe2000801084d */
[----:B------:R-:W-:Y:S01]  /*9020*/  FFMA.FTZ R74, R74, UR33, -R77 ;  /* 0x000000214a4a7c23 */ /* 0x000fe2000801084d */
[--C-:B------:R-:W-:Y:S01]  /*9030*/  FFMA.FTZ R77, R55, UR33, -R32.reuse ;  /* 0x00000021374d7c23 */ /* 0x100fe20008010820 */
[--C-:B------:R-:W-:Y:S01]  /*9040*/  FFMA.FTZ R55, R59, UR33, -R32.reuse ;  /* 0x000000213b377c23 */ /* 0x100fe20008010820 */
[--C-:B------:R-:W-:Y:S01]  /*9050*/  FFMA.FTZ R42, R62, UR33, -R32.reuse ;  /* 0x000000213e2a7c23 */ /* 0x100fe20008010820 */
[----:B------:R-:W-:Y:S01]  /*9060*/  FFMA.FTZ R53, R63, UR33, -R32 ;  /* 0x000000213f357c23 */ /* 0x000fe20008010820 */
        /* <DEDUP_REMOVED lines=127> */
.L_x_11891:
        /* <DEDUP_REMOVED lines=18> */
[----:B------:R-:W-:Y:S01]  /*9980*/  SYNCS.ARRIVE.TRANS64.RED.A1T0 RZ, [UR6], RZ ;  /* 0x000000ffffff79a7 */ /* 0x000fe20008100406 */
[----:B------:R-:W-:Y:S01]  /*9990*/  F2FP.BF16.F32.PACK_AB R30, R78, R31 ;  /* 0x0000001f4e1e723e */ /* 0x000fe200000010ff */
[----:B------:R-:W-:Y:S01]  /*99a0*/  STSM.16.M88.4 [R16+0x21800], R32 ;  /* 0x0218002010007844 */ /* 0x000fe20000000200 */
[----:B------:R-:W-:Y:S01]  /*99b0*/  F2FP.BF16.F32.PACK_AB R37, R38, R37 ;  /* 0x000000252625723e */ /* 0x000fe200000010ff */
[----:B------:R-:W-:Y:S01]  /*99c0*/  UIADD3 UR6, UR54, -0x1, URZ ;  /* 0xffffffff36067890 */ /* 0x000fe2000fffe03f */
[----:B------:R-:W-:Y:S01]  /*99d0*/  F2FP.BF16.F32.PACK_AB R28, R28, R27 ;  /* 0x0000001b1c1c723e */ /* 0x000fe200000010ff */
[----:B------:R0:W-:Y:S01]  /*99e0*/  STSM.16.M88.4 [R19], R8 ;  /* 0x0000000813007844 */ /* 0x0001e20000000200 */
        /* <DEDUP_REMOVED lines=15> */
[-C--:B------:R-:W-:Y:S01]  /*9ae0*/  FMUL.FTZ R105, R105, R4.reuse ;  /* 0x0000000469697220 */ /* 0x080fe20000410000 */
[----:B0-----:R-:W-:Y:S01]  /*9af0*/  F2FP.BF16.F32.PACK_AB R8, R52, R51 ;  /* 0x000000333408723e */ /* 0x001fe200000010ff */
[----:B------:R-:W-:Y:S01]  /*9b00*/  FMUL.FTZ R108, R108, R4 ;  /* 0x000000046c6c7220 */ /* 0x000fe20000410000 */
[----:B------:R-:W-:Y:S01]  /*9b10*/  F2FP.BF16.F32.PACK_AB R9, R77, R26 ;  /* 0x0000001a4d09723e */ /* 0x000fe200000010ff */
[----:B------:R2:W-:Y:S01]  /*9b20*/  STSM.16.M88.4 [R16+0x27800], R44 ;  /* 0x0278002c10007844 */ /* 0x0005e20000000200 */
[----:B------:R-:W-:Y:S01]  /*9b30*/  F2FP.BF16.F32.PACK_AB R10, R57, R56 ;  /* 0x00000038390a723e */ /* 0x000fe200000010ff */
[-C--:B------:R-:W-:Y:S01]  /*9b40*/  FMUL.FTZ R109, R109, R4.reuse ;  /* 0x000000046d6d7220 */ /* 0x080fe20000410000 */
        /* <DEDUP_REMOVED lines=59> */
[----:B--2---:R-:W-:Y:S05]  /*9f00*/  @P1 BRA `(.L_x_11892) ;  /* 0xffffffd400d41947 */ /* 0x004fea000383ffff */
.L_x_11881:
[----:B------:R-:W-:Y:S06]  /*9f10*/  BAR.ARV 0x8, 0x200 ;  /* 0x0208000000007b1d */ /* 0x000fec0000002000 */
[----:B------:R-:W-:Y:S05]  /*9f20*/  @!P0 BRA `(.L_x_11893) ;  /* 0x0000000000048947 */ /* 0x000fea0003800000 */
[----:B------:R-:W-:Y:S01]  /*9f30*/  BPT.TRAP 0x1 ;  /* 0x000000040000795c */ /* 0x000fe20000300000 */
.L_x_11893:
[----:B------:R-:W-:Y:S01]  /*9f40*/  ULEA UR8, UR44, UR40, 0x3 ;  /* 0x000000282c087291 */ /* 0x000fe2000f8e183f */
[----:B------:R-:W-:-:S05]  /*9f50*/  IMAD.U32 R3, RZ, RZ, UR45 ;  /* 0x0000002dff037e24 */ /* 0x000fca000f8e00ff */
[----:B------:R-:W-:-:S04]  /*9f60*/  SHF.L.U32 R3, R3, 0x1f, RZ ;  /* 0x0000001f03037819 */ /* 0x000fc800000006ff */
[----:B------:R0:W2:Y:S01]  /*9f70*/  SYNCS.PHASECHK.TRANS64.TRYWAIT P1, [UR8+0x2d850], R3 ;  /* 0x02d85003ff0075a7 */ /* 0x0000a20008020148 */
[----:B------:R-:W-:Y:S05]  /*9f80*/  @!P0 BRA `(.L_x_11894) ;  /* 0x0000000000048947 */ /* 0x000fea0003800000 */
[----:B------:R-:W-:Y:S01]  /*9f90*/  BPT.TRAP 0x1 ;  /* 0x000000040000795c */ /* 0x000fe20000300000 */
.L_x_11894:
[----:B--2---:R-:W-:Y:S05]  /*9fa0*/  @P1 BRA `(.L_x_11895) ;  /* 0x0000000000081947 */ /* 0x004fea0003800000 */
[----:B------:R-:W2:Y:S02]  /*9fb0*/  SYNCS.PHASECHK.TRANS64.TRYWAIT P1, [UR8+0x2d850], R3 ;  /* 0x02d85003ff0075a7 */ /* 0x000ea40008020148 */
[----:B--2---:R-:W-:Y:S05]  /*9fc0*/  @!P1 BRA `(.L_x_11896) ;  /* 0x00000064005c9947 */ /* 0x004fea0003800000 */
.L_x_11895:
[----:B------:R-:W-:Y:S01]  /*9fd0*/  UIADD3 UR40, UR40, 0x400, URZ ;  /* 0x0000040028287890 */ /* 0x000fe2000fffe03f */
[----:B------:R-:W-:Y:S01]  /*9fe0*/  WARPGROUP.ARRIVE ;  /* 0x00000000000079c5 */ /* 0x000fe20000000000 */
[----:B------:R-:W-:Y:S01]  /*9ff0*/  ULOP3.LUT UR36, UR36, 0x10000, URZ, 0xfc, !UPT ;  /* 0x0001000024247892 */ /* 0x000fe2000f8efc3f */
[----:B01----:R-:W0:Y:S01]  /*a000*/  SHFL.BFLY PT, R3, R2, 0x2, 0x1f ;  /* 0x0c401f0002037f89 */ /* 0x003e2200000e0000 */
[----:B------:R-:W-:Y:S01]  /*a010*/  USHF.R.U32.HI UR40, URZ, 0x4, UR40 ;  /* 0x000000043f287899 */ /* 0x000fe20008011628 */
[----:B------:R-:W-:Y:S01]  /*a020*/  MOV R46, RZ ;  /* 0x000000ff002e7202 */ /* 0x000fe20000000f00 */
[----:B------:R-:W-:Y:S01]  /*a030*/  UMOV UR5, 0x40000040 ;  /* 0x4000004000057882 */ /* 0x000fe20000000000 */
[----:B------:R-:W-:Y:S01]  /*a040*/  UMOV UR7, 0x80000020 ;  /* 0x8000002000077882 */ /* 0x000fe20000000000 */
[----:B------:R-:W-:Y:S01]  /*a050*/  ULOP3.LUT UR40, UR40, 0x3fff, URZ, 0xc0, !UPT ;  /* 0x00003fff28287892 */ /* 0x000fe2000f8ec03f */
[----:B------:R-:W1:Y:S01]  /*a060*/  SHFL.BFLY PT, R5, R0, 0x2, 0x1f ;  /* 0x0c401f0000057f89 */ /* 0x000e6200000e0000 */
[----:B------:R-:W-:Y:S01]  /*a070*/  UMOV UR4, UR36 ;  /* 0x0000002400047c82 */ /* 0x000fe20008000000 */
[----:B------:R-:W-:Y:S01]  /*a080*/  IMAD.U32 R10, RZ, RZ, UR33 ;  /* 0x00000021ff0a7e24 */ /* 0x000fe2000f8e00ff */
[----:B------:R-:W-:Y:S01]  /*a090*/  ULOP3.LUT UR9, UR40, 0x2000000, URZ, 0xfc, !UPT ;  /* 0x0200000028097892 */ /* 0x000fe2000f8efc3f */
[----:B------:R-:W-:-:S03]  /*a0a0*/  IMAD.MOV.U32 R38, RZ, RZ, -0x800000 ;  /* 0xff800000ff267424 */ /* 0x000fc600078e00ff */
        /* <DEDUP_REMOVED lines=76> */
.L_x_11897:
        /* <DEDUP_REMOVED lines=58> */
.L_x_11861:
        /* <DEDUP_REMOVED lines=23> */
[----:B------:R-:W-:Y:S02]  /*aa80*/  F2FP.BF16.F32.PACK_AB R34, R133, R34 ;  /* 0x000000228522723e */ /* 0x000fe400000010ff */
        /* <DEDUP_REMOVED lines=46> */
[----:B------:R-:W-:Y:S02]  /*ad70*/  LOP3.LUT R14, R14, R15, RZ, 0x3c, !PT ;  /* 0x0000000f0e0e7212 */ /* 0x000fe400078e3cff */
[----:B------:R-:W-:-:S02]  /*ad80*/  IADD3.X R15, RZ, R5, RZ, P0, !PT ;  /* 0x00000005ff0f7210 */ /* 0x000fc400007fe4ff */
[----:B------:R-:W-:Y:S02]  /*ad90*/  IADD3 R37, P0, R40, 0x1800, RZ ;  /* 0x0000180028257810 */ /* 0x000fe40007f1e0ff */
[----:B------:R-:W-:Y:S01]  /*ada0*/  LOP3.LUT R2, R2, R43, RZ, 0x3c, !PT ;  /* 0x0000002b02027212 */ /* 0x000fe200078e3cff */
[----:B------:R-:W-:Y:S01]  /*adb0*/  IMAD.MOV.U32 R43, RZ, RZ, R52 ;  /* 0x000000ffff2b7224 */ /* 0x000fe200078e0034 */
[----:B-1----:R-:W-:Y:S02]  /*adc0*/  @P1 SHF.R.U32.HI R43, RZ, R50, R45 ;  /* 0x00000032ff2b1219 */ /* 0x002fe4000001162d */
[----:B------:R-:W-:Y:S02]  /*add0*/  LOP3.LUT R36, R37, 0x180, RZ, 0xc0, !PT ;  /* 0x0000018025247812 */ /* 0x000fe400078ec0ff */
[----:B------:R-:W-:Y:S01]  /*ade0*/  LOP3.LUT R10, R29, 0x180, RZ, 0xc0, !PT ;  /* 0x000001801d0a7812 */ /* 0x000fe200078ec0ff */
[----:B------:R-:W-:Y:S01]  /*adf0*/  IMAD.MOV R48, RZ, RZ, -R43 ;  /* 0x000000ffff307224 */ /* 0x000fe200078e0a2b */
[----:B------:R-:W-:-:S02]  /*ae00*/  MOV R47, R4 ;  /* 0x00000004002f7202 */ /* 0x000fc40000000f00 */
        /* <DEDUP_REMOVED lines=32> */
[----:B------:R-:W-:Y:S02]  /*b010*/  IADD3.X R29, RZ, R41, RZ, P3, !PT ;  /* 0x00000029ff1d7210 */ /* 0x000fe40001ffe4ff */
[----:B------:R-:W-:Y:S01]  /*b020*/  LOP3.LUT P0, RZ, R147, 0x3, RZ, 0xc0, !PT ;  /* 0x0000000393ff7812 */ /* 0x000fe2000780c0ff */
[----:B------:R-:W-:Y:S01]  /*b030*/  VIADD R7, R11, 0x8 ;  /* 0x000000080b077836 */ /* 0x000fe20000000000 */
[----:B------:R-:W-:Y:S02]  /*b040*/  IADD3 R5, R5, R15, RZ ;  /* 0x0000000f05057210 */ /* 0x000fe40007ffe0ff */
[----:B------:R-:W-:-:S02]  /*b050*/  LEA R43, P3, R4, UR6, 0x2 ;  /* 0x00000006042b7c11 */ /* 0x000fc4000f8610ff */
[----:B------:R-:W-:Y:S01]  /*b060*/  LOP3.LUT R30, R30, R31, RZ, 0x3c, !PT ;  /* 0x0000001f1e1e7212 */ /* 0x000fe200078e3cff */
[----:B------:R-:W-:Y:S01]  /*b070*/  IMAD.X R31, RZ, RZ, R41, P2 ;  /* 0x000000ffff1f7224 */ /* 0x000fe200010e0629 */
[-C--:B------:R-:W-:Y:S01]  /*b080*/  ISETP.GE.OR P2, PT, R11, R56.reuse, P0 ;  /* 0x000000380b00720c */ /* 0x080fe20000746670 */
[----:B------:R-:W-:Y:S01]  /*b090*/  SHFL.IDX PT, R58, R43, RZ, 0x1c1f ;  /* 0x001c1fff2b3a7589 */ /* 0x000fe200000e0000 */
[----:B------:R-:W-:Y:S02]  /*b0a0*/  ISETP.GE.OR P0, PT, R7, R56, P0 ;  /* 0x000000380700720c */ /* 0x000fe40000706670 */
[----:B------:R-:W-:Y:S01]  /*b0b0*/  LEA.HI.X R45, R4, UR7, R5, 0x2, P3 ;  /* 0x00000007042d7c11 */ /* 0x000fe200098f1405 */
[----:B------:R-:W-:Y:S01]  /*b0c0*/  SHFL.IDX PT, R60, R43, 0x1, 0x1c1f ;  /* 0x003c1f002b3c7f89 */ /* 0x000fe200000e0000 */
[----:B------:R-:W-:Y:S02]  /*b0d0*/  MOV R53, R8 ;  /* 0x0000000800357202 */ /* 0x000fe40000000f00 */
[----:B------:R-:W-:Y:S01]  /*b0e0*/  F2FP.BF16.F32.PACK_AB R4, R97, R96 ;  /* 0x000000606104723e */ /* 0x000fe200000010ff */
[----:B------:R-:W0:Y:S01]  /*b0f0*/  SHFL.IDX PT, R59, R45, RZ, 0x1c1f ;  /* 0x001c1fff2d3b7589 */ /* 0x000e2200000e0000 */
[----:B------:R-:W-:-:S02]  /*b100*/  F2FP.BF16.F32.PACK_AB R5, R99, R98 ;  /* 0x000000626305723e */ /* 0x000fc400000010ff */
[----:B------:R-:W-:Y:S01]  /*b110*/  F2FP.BF16.F32.PACK_AB R6, R101, R100 ;  /* 0x000000646506723e */ /* 0x000fe200000010ff */
[----:B------:R-:W1:Y:S01]  /*b120*/  SHFL.IDX PT, R61, R45, 0x1, 0x1c1f ;  /* 0x003c1f002d3d7f89 */ /* 0x000e6200000e0000 */
[----:B------:R-:W-:Y:S02]  /*b130*/  F2FP.BF16.F32.PACK_AB R7, R103, R102 ;  /* 0x000000666707723e */ /* 0x000fe400000010ff */
[----:B------:R-:W-:Y:S02]  /*b140*/  MOV R52, R12 ;  /* 0x0000000c00347202 */ /* 0x000fe40000000f00 */
[----:B------:R-:W-:Y:S01]  /*b150*/  F2FP.BF16.F32.PACK_AB R8, R105, R104 ;  /* 0x000000686908723e */ /* 0x000fe200000010ff */
[----:B------:R-:W-:Y:S01]  /*b160*/  STSM.16.M88.4 [R53], R4 ;  /* 0x0000000435007844 */ /* 0x000fe20000000200 */
        /* <DEDUP_REMOVED lines=8> */
[----:B------:R-:W-:-:S02]  /*b1f0*/  F2FP.BF16.F32.PACK_AB R24, R121, R120 ;  /* 0x000000787918723e */ /* 0x000fc400000010ff */
[----:B------:R-:W-:Y:S01]  /*b200*/  F2FP.BF16.F32.PACK_AB R25, R123, R122 ;  /* 0x0000007a7b19723e */ /* 0x000fe200000010ff */
[----:B------:R2:W-:Y:S01]  /*b210*/  STSM.16.M88.4 [R63], R12 ;  /* 0x0000000c3f007844 */ /* 0x0005e20000000200 */
[C---:B------:R-:W-:Y:S02]  /*b220*/  IADD3 R21, P4, R40.reuse, 0x6000, RZ ;  /* 0x0000600028157810 */ /* 0x040fe40007f9e0ff */
[----:B------:R-:W-:Y:S01]  /*b230*/  LOP3.LUT R3, R40, 0x180, RZ, 0xc0, !PT ;  /* 0x0000018028037812 */ /* 0x000fe200078ec0ff */
[----:B------:R3:W-:Y:S01]  /*b240*/  STSM.16.M88.4 [R62], R24 ;  /* 0x000000183e007844 */ /* 0x0007e20000000200 */
[----:B------:R-:W-:Y:S01]  /*b250*/  UIMAD UR5, UR10, UR8, URZ ;  /* 0x000000080a0572a4 */ /* 0x000fe2000f8e023f */
[----:B------:R-:W-:Y:S02]  /*b260*/  LOP3.LUT R20, R21, 0x180, RZ, 0xc0, !PT ;  /* 0x0000018015147812 */ /* 0x000fe400078ec0ff */
        /* <DEDUP_REMOVED lines=50> */
[----:B------:R-:W-:Y:S01]  /*b590*/  IMAD R0, R0, UR6, RZ ;  /* 0x0000000600007c24 */ /* 0x000fe2000f8e02ff */
[----:B------:R-:W-:Y:S01]  /*b5a0*/  IADD3 R25, R146, UR39, RZ ;  /* 0x0000002792197c10 */ /* 0x000fe2000fffe0ff */
[----:B------:R-:W-:Y:S01]  /*b5b0*/  IMAD.WIDE.U32 R2, R39, UR6, R2 ;  /* 0x0000000627027c25 */ /* 0x000fe2000f8e0002 */
[----:B------:R-:W-:-:S03]  /*b5c0*/  UIADD3 UR5, UR40, 0x2d820, URZ ;  /* 0x0002d82028057890 */ /* 0x000fc6000fffe03f */
[----:B------:R-:W-:Y:S01]  /*b5d0*/  IMAD R13, R39, UR7, R0 ;  /* 0x00000007270d7c24 */ /* 0x000fe2000f8e0200 */
        /* <DEDUP_REMOVED lines=23> */
.L_x_11901:
[----:B------:R-:W-:Y:S05]  /*b750*/  BSYNC B1 ;  /* 0x0000000000017941 */ /* 0x000fea0003800000 */
.L_x_11900:
        /* <DEDUP_REMOVED lines=15> */
[----:B-1----:R-:W-:-:S04]  /*b850*/  LEA R2, P0, R139, R12, 0x1 ;  /* 0x0000000c8b027211 */ /* 0x002fc800078008ff */
[----:B------:R-:W-:-:S05]  /*b860*/  LEA.HI.X R3, R139, R13, R151, 0x1, P0 ;  /* 0x0000000d8b037211 */ /* 0x000fca00000f0c97 */
[----:B------:R1:W-:Y:S01]  /*b870*/  ST.E.128 desc[UR50][R2.64], R8 ;  /* 0x0000000802007985 */ /* 0x0003e2000c101d32 */
[----:B------:R-:W-:Y:S05]  /*b880*/  BRA `(.L_x_11902) ;  /* 0x0000000400ec7947 */ /* 0x000fea0003800000 */
.L_x_11899:
        /* <DEDUP_REMOVED lines=50> */
.L_x_11904:
[----:B------:R-:W-:Y:S05]  /*bbb0*/  BSYNC B1 ;  /* 0x0000000000017941 */ /* 0x000fea0003800000 */
.L_x_11903:
        /* <DEDUP_REMOVED lines=20> */
[----:B------:R-:W-:Y:S01]  /*bd00*/  IMAD R0, R0, UR8, RZ ;  /* 0x0000000800007c24 */ /* 0x000fe2000f8e02ff */
[----:B------:R-:W-:Y:S01]  /*bd10*/  MOV R3, UR5 ;  /* 0x0000000500037c02 */ /* 0x000fe20008000f00 */
[----:B------:R-:W-:Y:S01]  /*bd20*/  IMAD.U32 R2, RZ, RZ, UR6 ;  /* 0x00000006ff027e24 */ /* 0x000fe2000f8e00ff */
[----:B------:R-:W-:Y:S01]  /*bd30*/  ULDC.64 UR6, c[0x0][0xad8] ;  /* 0x0002b60000067ab9 */ /* 0x000fe20000000a00 */
[C---:B------:R-:W-:Y:S01]  /*bd40*/  IMAD R9, R5.reuse, UR9, R0 ;  /* 0x0000000905097c24 */ /* 0x040fe2000f8e0200 */
[----:B------:R-:W-:Y:S01]  /*bd50*/  SHF.R.S32.HI R0, RZ, 0x1f, R7 ;  /* 0x0000001fff007819 */ /* 0x000fe20000011407 */
[----:B------:R-:W-:Y:S01]  /*bd60*/  IMAD.WIDE.U32 R2, R5, UR8, R2 ;  /* 0x0000000805027c25 */ /* 0x000fe2000f8e0002 */
[----:B------:R-:W-:-:S03]  /*bd70*/  ULDC UR5, c[0x0][0xa88] ;  /* 0x0002a20000057ab9 */ /* 0x000fc60000000800 */
        /* <DEDUP_REMOVED lines=26> */
.L_x_11906:
[----:B------:R-:W-:Y:S05]  /*bf20*/  BSYNC B1 ;  /* 0x0000000000017941 */ /* 0x000fea0003800000 */
.L_x_11905:
        /* <DEDUP_REMOVED lines=17> */
.L_x_11902:
[----:B------:R-:W-:Y:S05]  /*c040*/  BSYNC B0 ;  /* 0x0000000000007941 */ /* 0x000fea0003800000 */
.L_x_11898:
[----:B------:R-:W-:Y:S02]  /*c050*/  ULDC UR5, c[0x0][0xc38] ;  /* 0x00030e0000057ab9 */ /* 0x000fe40000000800 */
[----:B------:R-:W-:-:S06]  /*c060*/  UISETP.GE.AND UP0, UPT, UR4, UR5, UPT ;  /* 0x000000050400728c */ /* 0x000fcc000bf06270 */
[----:B------:R-:W-:-:S13]  /*c070*/  PLOP3.LUT P0, PT, PT, PT, UP0, 0x80, 0x0 ;  /* 0x000000000000781c */ /* 0x000fda0003f0f008 */
[----:B------:R-:W-:Y:S05]  /*c080*/  @!P0 BRA `(.L_x_11907) ;  /* 0xffffff4c00708947 */ /* 0x000fea000383ffff */
[----:B------:R-:W-:Y:S05]  /*c090*/  EXIT ;  /* 0x000000000000794d */ /* 0x000fea0003800000 */
.L_x_11857:
        /* <DEDUP_REMOVED lines=38> */
[C---:B0-----:R-:W-:Y:S02]  /*c300*/  SHF.L.U32 R0, R7.reuse, 0x3, RZ ;  /* 0x0000000307007819 */ /* 0x041fe400000006ff */
[----:B------:R-:W-:Y:S01]  /*c310*/  LOP3.LUT R6, R7, 0x7f, RZ, 0xc0, !PT ;  /* 0x0000007f07067812 */ /* 0x000fe200078ec0ff */
[----:B------:R-:W-:Y:S01]  /*c320*/  IMAD.U32 R17, RZ, RZ, UR8 ;  /* 0x00000008ff117e24 */ /* 0x000fe2000f8e00ff */
[C---:B------:R-:W-:Y:S01]  /*c330*/  LOP3.LUT R2, R0.reuse, 0xd8, RZ, 0xc0, !PT ;  /* 0x000000d800027812 */ /* 0x040fe200078ec0ff */
[----:B------:R-:W-:Y:S01]  /*c340*/  ULEA.HI UR5, UR5, UR4, URZ, 0x7 ;  /* 0x0000000405057291 */ /* 0x000fe2000f8f383f */
[----:B------:R-:W-:-:S02]  /*c350*/  LOP3.LUT R4, R0, 0x18, RZ, 0xc0, !PT ;  /* 0x0000001800047812 */ /* 0x000fc400078ec0ff */
[----:B------:R-:W-:Y:S01]  /*c360*/  LOP3.LUT R3, R2, 0x18, R7, 0x78, !PT ;  /* 0x0000001802037812 */ /* 0x000fe200078e7807 */
[----:B------:R-:W-:Y:S01]  /*c370*/  IMAD.U32 R2, RZ, RZ, UR10 ;  /* 0x0000000aff027e24 */ /* 0x000fe2000f8e00ff */
[----:B------:R-:W-:Y:S02]  /*c380*/  USHF.R.S32.HI UR39, URZ, 0x7, UR5 ;  /* 0x000000073f277899 */ /* 0x000fe40008011405 */
[----:B------:R-:W-:Y:S02]  /*c390*/  LOP3.LUT R5, R3, 0x320, R0, 0xf8, !PT ;  /* 0x0000032003057812 */ /* 0x000fe400078ef800 */
[----:B------:R-:W-:Y:S01]  /*c3a0*/  LOP3.LUT R0, R4, 0x20, RZ, 0xfc, !PT ;  /* 0x0000002004007812 */ /* 0x000fe200078efcff */
[----:B------:R0:W-:Y:S03]  /*c3b0*/  STL [R1+0x10], R2 ;  /* 0x0000100201007387 */ /* 0x0001e60000100800 */
[C---:B------:R-:W-:Y:S01]  /*c3c0*/  ISETP.GE.AND P0, PT, R0.reuse, UR7, PT ;  /* 0x0000000700007c0c */ /* 0x040fe2000bf06270 */
[----:B------:R1:W-:Y:S01]  /*c3d0*/  STL [R1+0x14], RZ ;  /* 0x000014ff01007387 */ /* 0x0003e20000100800 */
[----:B------:R-:W-:-:S02]  /*c3e0*/  ISETP.GE.AND P1, PT, R0, UR9, PT ;  /* 0x0000000900007c0c */ /* 0x000fc4000bf26270 */
        /* <DEDUP_REMOVED lines=8> */
[----:B------:R-:W-:Y:S02]  /*c470*/  ISETP.GE.AND P1, PT, R0, UR9, PT ;  /* 0x0000000900007c0c */ /* 0x000fe4000bf26270 */
        /* <DEDUP_REMOVED lines=12> */
[----:B------:R-:W-:Y:S02]  /*c540*/  ISETP.GE.AND P1, PT, R4, UR7, PT ;  /* 0x0000000704007c0c */ /* 0x000fe4000bf26270 */
        /* <DEDUP_REMOVED lines=9> */
.L_x_11957:
        /* <DEDUP_REMOVED lines=23> */
.L_x_11909:
[----:B------:R-:W-:Y:S01]  /*c750*/  ULDC UR8, c[0x0][0xc54] ;  /* 0x0003150000087ab9 */ /* 0x000fe20000000800 */
[----:B------:R-:W-:Y:S01]  /*c760*/  UMOV UR6, UR7 ;  /* 0x0000000700067c82 */ /* 0x000fe20008000000 */
[----:B------:R-:W-:-:S11]  /*c770*/  UISETP.NE.AND UP0, UPT, UR8, 0x1, UPT ;  /* 0x000000010800788c */ /* 0x000fd6000bf05270 */
[----:B------:R-:W-:Y:S02]  /*c780*/  @UP0 ULDC.64 UR10, c[0x0][0xc58] ;  /* 0x00031600000a0ab9 */ /* 0x000fe40000000a00 */
[----:B------:R-:W-:-:S04]  /*c790*/  UIMAD.WIDE.U32 UR4, UR7, UR10, URZ ;  /* 0x0000000a070472a5 */ /* 0x000fc8000f8e003f */
[----:B------:R-:W-:-:S04]  /*c7a0*/  @UP0 USHF.R.U32.HI UR6, URZ, UR11, UR5 ;  /* 0x0000000b3f060299 */ /* 0x000fc80008011605 */
[----:B------:R-:W-:-:S12]  /*c7b0*/  UIMAD UR4, UR6, UR8, URZ ;  /* 0x00000008060472a4 */ /* 0x000fd8000f8e023f */
.L_x_11910:
        /* <DEDUP_REMOVED lines=23> */
[----:B------:R-:W-:Y:S01]  /*c930*/  UISETP.NE.AND UP2, UPT, UR5, 0x1, UPT ;  /* 0x000000010500788c */ /* 0x000fe2000bf45270 */
[----:B------:R-:W-:Y:S01]  /*c940*/  BSSY B7, `(.L_x_11911) ;  /* 0x0000346000077945 */ /* 0x000fe20003800000 */
[----:B------:R-:W-:Y:S02]  /*c950*/  UIADD3 UR43, UR43, UR4, URZ ;  /* 0x000000042b2b7290 */ /* 0x000fe4000fffe03f */
[----:B------:R-:W-:Y:S02]  /*c960*/  UP2UR UR47, UPR, URZ, 0x4 ;  /* 0x000000043f2f7883 */ /* 0x000fe40008000000 */
[----:B------:R-:W-:-:S04]  /*c970*/  UIMAD UR6, UR43, 0xc0, URZ ;  /* 0x000000c02b0678a4 */ /* 0x000fc8000f8e023f */
        /* <DEDUP_REMOVED lines=11> */
[----:B------:R-:W-:Y:S01]  /*ca30*/  ISETP.LT.AND P0, PT, RZ, UR44, PT ;  /* 0x0000002cff007c0c */ /* 0x000fe2000bf01270 */
[----:B--2---:R0:W-:-:S12]  /*ca40*/  STL [R1+0x8], R19 ;  /* 0x0000081301007387 */ /* 0x0041d80000100800 */
        /* <DEDUP_REMOVED lines=19> */
.L_x_11912:
        /* <DEDUP_REMOVED lines=20> */
.L_x_11915:
[----:B------:R-:W-:Y:S05]  /*ccc0*/  BSYNC B6 ;  /* 0x0000000000067941 */ /* 0x000fea0003800000 */
.L_x_11914:
        /* <DEDUP_REMOVED lines=9> */
[----:B------:R-:W-:Y:S01]  /*cd60*/  MOV R4, UR6 ;  /* 0x0000000600047c02 */ /* 0x000fe20008000f00 */
[----:B------:R-:W-:Y:S01]  /*cd70*/  IMAD.U32 R5, RZ, RZ, UR7 ;  /* 0x00000007ff057e24 */ /* 0x000fe2000f8e00ff */
[----:B------:R-:W-:Y:S01]  /*cd80*/  MOV R12, 0x1 ;  /* 0x00000001000c7802 */ /* 0x000fe20000000f00 */
[----:B------:R-:W-:Y:S02]  /*cd90*/  IMAD.U32 R6, RZ, RZ, UR8 ;  /* 0x00000008ff067e24 */ /* 0x000fe4000f8e00ff */
[----:B------:R-:W-:-:S02]  /*cda0*/  IMAD.U32 R7, RZ, RZ, UR9 ;  /* 0x00000009ff077e24 */ /* 0x000fc4000f8e00ff */
[----:B------:R-:W-:Y:S02]  /*cdb0*/  IMAD.U32 R10, RZ, RZ, UR4 ;  /* 0x00000004ff0a7e24 */ /* 0x000fe4000f8e00ff */
[----:B------:R-:W-:Y:S02]  /*cdc0*/  IMAD.U32 R11, RZ, RZ, UR5 ;  /* 0x00000005ff0b7e24 */ /* 0x000fe4000f8e00ff */
[----:B------:R-:W-:Y:S02]  /*cdd0*/  IMAD.MOV.U32 R8, RZ, RZ, 0x70 ;  /* 0x00000070ff087424 */ /* 0x000fe400078e00ff */
[----:B-1----:R-:W-:-:S07]  /*cde0*/  IMAD.MOV.U32 R13, RZ, RZ, RZ ;  /* 0x000000ffff0d7224 */ /* 0x002fce00078e00ff */
[----:B------:R-:W-:-:S07]  /*cdf0*/  LEPC R20, `(.L_x_11918) ;  /* 0x000000001014794e */ /* 0x000fce0000000000 */
[----:B0-2---:R-:W-:Y:S05]  /*ce00*/  CALL.ABS.NOINC R2 ;  /* 0x0000000002007343 */ /* 0x005fea0003c00000 */
.L_x_11918:
        /* <DEDUP_REMOVED lines=15> */
.L_x_11917:
[----:B------:R-:W-:Y:S05]  /*cf00*/  BSYNC B6 ;  /* 0x0000000000067941 */ /* 0x000fea0003800000 */
.L_x_11916:
        /* <DEDUP_REMOVED lines=13> */
[----:B------:R-:W-:Y:S02]  /*cfe0*/  MOV R22, UR4 ;  /* 0x0000000400167c02 */ /* 0x000fe40008000f00 */
[----:B--2---:R2:W-:Y:S01]  /*cff0*/  STL [R1], R18 ;  /* 0x0000001201007387 */ /* 0x0045e20000100800 */
[----:B-1----:R-:W-:Y:S05]  /*d000*/  BRA.DIV UR5, `(.L_x_11919) ;  /* 0x0000003605647947 */ /* 0x002fea000b800000 */
.L_x_11973:
        /* <DEDUP_REMOVED lines=28> */
[----:B------:R-:W0:Y:S03]  /*d1d0*/  @!P0 LDC.64 R4, c[0x0][0x418] ;  /* 0x00010600ff048b82 */ /* 0x000e260000000a00 */
[----:B------:R-:W-:Y:S01]  /*d1e0*/  @!P0 IADD3 R0, R3, R0, RZ ;  /* 0x0000000003008210 */ /* 0x000fe20007ffe0ff */
        /* <DEDUP_REMOVED lines=16> */
.L_x_11920:
        /* <DEDUP_REMOVED lines=25> */
.L_x_11974:
[----:B------:R-:W-:Y:S05]  /*d480*/  BSYNC B0 ;  /* 0x0000000000007941 */ /* 0x000fea0003800000 */
.L_x_11921:
[----:B------:R-:W1:Y:S01]  /*d490*/  S2R R9, SR_TID.X ;  /* 0x0000000000097919 */ /* 0x000e620000002100 */
[----:B------:R-:W-:Y:S01]  /*d4a0*/  ULDC.64 UR4, c[0x0][0x300] ;  /* 0x0000c00000047ab9 */ /* 0x000fe20000000a00 */
[----:B------:R-:W-:Y:S01]  /*d4b0*/  LOP3.LUT P4, RZ, R16, 0x4, RZ, 0xc0, !PT ;  /* 0x0000000410ff7812 */ /* 0x000fe2000788c0ff */
[----:B------:R-:W-:Y:S01]  /*d4c0*/  IMAD R4, R4, UR4, RZ ;  /* 0x0000000404047c24 */ /* 0x000fe2000f8e02ff */
[C---:B------:R-:W-:Y:S01]  /*d4d0*/  LOP3.LUT P3, RZ, R16.reuse, 0x2, RZ, 0xc0, !PT ;  /* 0x0000000210ff7812 */ /* 0x040fe2000786c0ff */
        /* <DEDUP_REMOVED lines=22> */
[----:B------:R-:W-:Y:S02]  /*d640*/  ISETP.GE.AND P0, PT, R5, 0x1, PT ;  /* 0x000000010500780c */ /* 0x000fe40003f06270 */
[C---:B0-----:R-:W-:Y:S01]  /*d650*/  SHF.L.U32 R10, R9.reuse, 0x3, RZ ;  /* 0x00000003090a7819 */ /* 0x041fe200000006ff */
        /* <DEDUP_REMOVED lines=45> */
.L_x_11984:
        /* <DEDUP_REMOVED lines=12> */
.L_x_11924:
        /* <DEDUP_REMOVED lines=11> */
.L_x_11925:
        /* <DEDUP_REMOVED lines=23> */
.L_x_11927:
[----:B------:R-:W-:Y:S05]  /*dc10*/  BSYNC B6 ;  /* 0x0000000000067941 */ /* 0x000fea0003800000 */
.L_x_11926:
[----:B------:R2:W5:Y:S01]  /*dc20*/  LDL R10, [R1+0xc] ;  /* 0x00000c00010a7983 */ /* 0x0005620000100800 */
[----:B------:R-:W-:Y:S01]  /*dc30*/  UISETP.NE.AND UP0, UPT, UR47, URZ, UPT ;  /* 0x0000003f2f00728c */ /* 0x000fe2000bf05270 */
[----:B-1----:R-:W-:Y:S01]  /*dc40*/  IMAD.U32 R6, RZ, RZ, UR43 ;  /* 0x0000002bff067e24 */ /* 0x002fe2000f8e00ff */
[----:B0-----:R-:W0:Y:S01]  /*dc50*/  S2R R2, SR_TID.X ;  /* 0x0000000000027919 */ /* 0x001e220000002100 */
[----:B------:R-:W1:Y:S03]  /*dc60*/  S2R R20, SR_TID.X ;  /* 0x0000000000147919 */ /* 0x000e660000002100 */
[----:B------:R-:W-:Y:S01]  /*dc70*/  PLOP3.LUT P0, PT, PT, PT, UP0, 0x80, 0x0 ;  /* 0x000000000000781c */ /* 0x000fe20003f0f008 */
[----:B------:R-:W-:Y:S01]  /*dc80*/  ULDC.64 UR8, c[0x0][0x2d8] ;  /* 0x0000b60000087ab9 */ /* 0x000fe20000000a00 */
[----:B------:R-:W-:-:S03]  /*dc90*/  R2UR UR6, R29 ;  /* 0x000000001d0672ca */ /* 0x000fc600000e0000 */
[----:B------:R-:W-:Y:S01]  /*dca0*/  @UP0 ULDC UR4, c[0x0][0x44c] ;  /* 0x0001130000040ab9 */ /* 0x000fe20000000800 */
[----:B------:R-:W-:Y:S01]  /*dcb0*/  R2UR UR7, R22 ;  /* 0x00000000160772ca */ /* 0x000fe200000e0000 */
[----:B------:R-:W-:Y:S01]  /*dcc0*/  ULDC UR12, c[0x0][0x448] ;  /* 0x00011200000c7ab9 */ /* 0x000fe20000000800 */
[----:B------:R-:W-:Y:S01]  /*dcd0*/  ULDC.64 UR10, c[0x0][0x280] ;  /* 0x0000a000000a7ab9 */ /* 0x000fe20000000a00 */
[----:B------:R-:W-:Y:S01]  /*dce0*/  @UP0 ULDC UR13, c[0x0][0x44c] ;  /* 0x00011300000d0ab9 */ /* 0x000fe20000000800 */
[C---:B------:R-:W-:Y:S02]  /*dcf0*/  LOP3.LUT P3, RZ, R16.reuse, 0x400, RZ, 0xc0, !PT ;  /* 0x0000040010ff7812 */ /* 0x040fe4000786c0ff */
[C---:B------:R-:W-:Y:S02]  /*dd00*/  LOP3.LUT P4, RZ, R16.reuse, 0x200, RZ, 0xc0, !PT ;  /* 0x0000020010ff7812 */ /* 0x040fe4000788c0ff */
[----:B------:R-:W-:Y:S02]  /*dd10*/  LOP3.LUT P5, RZ, R16, 0x100, RZ, 0xc0, !PT ;  /* 0x0000010010ff7812 */ /* 0x000fe400078ac0ff */
[----:B0-----:R-:W-:-:S02]  /*dd20*/  LOP3.LUT R2, R2, 0x7f, RZ, 0xc0, !PT ;  /* 0x0000007f02027812 */ /* 0x001fc400078ec0ff */
[----:B-1----:R-:W-:Y:S02]  /*dd30*/  SHF.L.U32 R20, R20, 0x5, RZ ;  /* 0x0000000514147819 */ /* 0x002fe400000006ff */
[----:B------:R-:W-:Y:S02]  /*dd40*/  SHF.R.U32.HI R2, RZ, 0x2, R2 ;  /* 0x00000002ff027819 */ /* 0x000fe40000011602 */
[----:B------:R-:W-:-:S04]  /*dd50*/  LOP3.LUT R20, R20, 0x60, RZ, 0xc0, !PT ;  /* 0x0000006014147812 */ /* 0x000fc800078ec0ff */
[----:B------:R-:W-:-:S05]  /*dd60*/  LOP3.LUT R2, R2, R20, RZ, 0xfc, !PT ;  /* 0x0000001402027212 */ /* 0x000fca00078efcff */
[----:B------:R-:W-:-:S04]  /*dd70*/  IMAD R6, R6, 0xc0, R2 ;  /* 0x000000c006067824 */ /* 0x000fc800078e0202 */
        /* <DEDUP_REMOVED lines=33> */
[----:B------:R-:W-:Y:S02]  /*df90*/  PLOP3.LUT P0, PT, PT, PT, UP0, 0x80, 0x0 ;  /* 0x000000000000781c */ /* 0x000fe40003f0f008 */
[----:B------:R-:W-:-:S11]  /*dfa0*/  IADD3 R6, R6, 0x80, RZ ;  /* 0x0000008006067810 */ /* 0x000fd60007ffe0ff */
        /* <DEDUP_REMOVED lines=27> */
[----:B------:R-:W-:-:S03]  /*e160*/  IMAD.U32 R4, RZ, RZ, UR43 ;  /* 0x0000002bff047e24 */ /* 0x000fc6000f8e00ff */
[----:B------:R-:W1:Y:S01]  /*e170*/  SHFL.IDX PT, R2, R5, RZ, 0x1c1f ;  /* 0x001c1fff05027589 */ /* 0x000e6200000e0000 */
[----:B------:R-:W-:-:S03]  /*e180*/  IMAD R4, R4, 0xc0, R21 ;  /* 0x000000c004047824 */ /* 0x000fc600078e0215 */
[----:B------:R-:W-:Y:S01]  /*e190*/  SHFL.IDX PT, R14, R7, 0x1, 0x1c1f ;  /* 0x003c1f00070e7f89 */ /* 0x000fe200000e0000 */
[C---:B------:R-:W-:Y:S01]  /*e1a0*/  VIADD R8, R4.reuse, 0x20 ;  /* 0x0000002004087836 */ /* 0x040fe20000000000 */
[----:B------:R-:W-:-:S13]  /*e1b0*/  ISETP.GE.AND P0, PT, R4, UR37, PT ;  /* 0x0000002504007c0c */ /* 0x000fda000bf06270 */
[----:B0-----:R-:W-:-:S04]  /*e1c0*/  @!P0 LEA R3, P1, R20, R3, 0x1 ;  /* 0x0000000314038211 */ /* 0x001fc800078208ff */
[----:B-1----:R-:W-:-:S04]  /*e1d0*/  @!P0 IADD3.X R2, RZ, R2, RZ, P1, !PT ;  /* 0x00000002ff028210 */ /* 0x002fc80000ffe4ff */
        /* <DEDUP_REMOVED lines=34> */
[----:B------:R-:W-:Y:S02]  /*e400*/  SHFL.IDX PT, R0, R6, RZ, 0x1c1f ;  /* 0x001c1fff06007589 */ /* 0x000fe400000e0000 */
[----:B------:R-:W-:Y:S01]  /*e410*/  @!P0 MOV R2, R8 ;  /* 0x0000000800028202 */ /* 0x000fe20000000f00 */
[----:B---3--:R-:W-:Y:S01]  /*e420*/  @!P0 IMAD.X R9, RZ, RZ, R5, P1 ;  /* 0x000000ffff098224 */ /* 0x008fe200008e0605 */
[----:B------:R-:W-:Y:S03]  /*e430*/  SHFL.IDX PT, R6, R6, 0x1, 0x1c1f ;  /* 0x003c1f0006067f89 */ /* 0x000fe600000e0000 */
        /* <DEDUP_REMOVED lines=14> */
.L_x_11997:
[----:B------:R-:W-:-:S05]  /*e520*/  VIADD R4, R4, 0xa0 ;  /* 0x000000a004047836 */ /* 0x000fca0000000000 */
[----:B------:R-:W-:-:S13]  /*e530*/  ISETP.GE.AND P0, PT, R4, UR37, PT ;  /* 0x0000002504007c0c */ /* 0x000fda000bf06270 */
[----:B0-----:R-:W-:-:S04]  /*e540*/  @!P0 LEA R2, P1, R20, R14, 0x1 ;  /* 0x0000000e14028211 */ /* 0x001fc800078208ff */
[----:B------:R-:W-:-:S05]  /*e550*/  @!P0 IADD3.X R3, RZ, R6, RZ, P1, !PT ;  /* 0x00000006ff038210 */ /* 0x000fca0000ffe4ff */
        /* <DEDUP_REMOVED lines=8> */
.L_x_11929:
        /* <DEDUP_REMOVED lines=18> */
.L_x_11998:
[----:B------:R-:W-:Y:S05]  /*e700*/  BSYNC B0 ;  /* 0x0000000000007941 */ /* 0x000fea0003800000 */
.L_x_11930:
        /* <DEDUP_REMOVED lines=8> */
[----:B0-----:R-:W-:-:S07]  /*e790*/  IMAD.U32 R0, RZ, RZ, UR4 ;  /* 0x00000004ff007e24 */ /* 0x001fce000f8e00ff */
.L_x_11945:
[----:B------:R-:W2:Y:S01]  /*e7a0*/  LDL R8, [R1+0x8] ;  /* 0x0000080001087983 */ /* 0x000ea20000100800 */
[----:B------:R-:W0:Y:S03]  /*e7b0*/  LDC R4, c[0x0][0x430] ;  /* 0x00010c00ff047b82 */ /* 0x000e260000000800 */
[----:B------:R-:W3:Y:S04]  /*e7c0*/  LDL R6, [R1+0x4] ;  /* 0x0000040001067983 */ /* 0x000ee80000100800 */
[----:B------:R-:W4:Y:S01]  /*e7d0*/  LDL R7, [R1] ;  /* 0x0000000001077983 */ /* 0x000f220000100800 */
[----:B------:R-:W1:Y:S01]  /*e7e0*/  S2R R3, SR_TID.X ;  /* 0x0000000000037919 */ /* 0x000e620000002100 */
[----:B0-----:R-:W-:-:S13]  /*e7f0*/  ISETP.NE.AND P0, PT, R4, 0x1, PT ;  /* 0x000000010400780c */ /* 0x001fda0003f05270 */
[----:B------:R-:W0:Y:S01]  /*e800*/  @P0 LDC R4, c[0x0][0x434] ;  /* 0x00010d00ff040b82 */ /* 0x000e220000000800 */
[----:B-1----:R-:W-:-:S04]  /*e810*/  LOP3.LUT R2, R3, 0x7f, RZ, 0xc0, !PT ;  /* 0x0000007f03027812 */ /* 0x002fc800078ec0ff */
[----:B------:R-:W-:-:S03]  /*e820*/  SHF.R.U32.HI R5, RZ, 0x2, R2 ;  /* 0x00000002ff057819 */ /* 0x000fc60000011602 */
[----:B------:R-:W1:Y:S01]  /*e830*/  @P0 LDC R2, c[0x0][0x438] ;  /* 0x00010e00ff020b82 */ /* 0x000e620000000800 */
[----:B------:R-:W-:Y:S01]  /*e840*/  SHF.L.U32 R3, R3, 0x5, RZ ;  /* 0x0000000503037819 */ /* 0x000fe200000006ff */
[----:B------:R-:W-:-:S03]  /*e850*/  IMAD R5, R0, 0x80, R5 ;  /* 0x0000008000057824 */ /* 0x000fc600078e0205 */
[----:B------:R-:W-:Y:S01]  /*e860*/  LOP3.LUT R3, R3, 0x60, RZ, 0xc0, !PT ;  /* 0x0000006003037812 */ /* 0x000fe200078ec0ff */
[----:B------:R-:W-:Y:S05]  /*e870*/  YIELD ;  /* 0x0000000000007946 */ /* 0x000fea0003800000 */
[----:B------:R-:W-:Y:S01]  /*e880*/  ULDC.64 UR4, c[0x0][0x428] ;  /* 0x00010a0000047ab9 */ /* 0x000fe20000000a00 */
[----:B--2---:R-:W-:-:S05]  /*e890*/  IADD3 R5, R3, R5, R8 ;  /* 0x0000000503057210 */ /* 0x004fca0007ffe008 */
[----:B0-----:R-:W-:-:S04]  /*e8a0*/  @P0 IMAD.HI.U32 R3, R5, R4, RZ ;  /* 0x0000000405030227 */ /* 0x001fc800078e00ff */
[----:B------:R-:W-:Y:S01]  /*e8b0*/  IMAD.MOV.U32 R4, RZ, RZ, R5 ;  /* 0x000000ffff047224 */ /* 0x000fe200078e0005 */
        /* <DEDUP_REMOVED lines=9> */
[----:B------:R-:W-:Y:S01]  /*e950*/  VIADD R23, R9, 0x1 ;  /* 0x0000000109177836 */ /* 0x000fe20000000000 */
[----:B------:R-:W-:Y:S01]  /*e960*/  MOV R8, UR46 ;  /* 0x0000002e00087c02 */ /* 0x000fe20008000f00 */
        /* <DEDUP_REMOVED lines=14> */
.L_x_11933:
[----:B------:R-:W-:Y:S01]  /*ea50*/  IMAD R6, R23, 0x8, R17 ;  /* 0x0000000817067824 */ /* 0x000fe200078e0211 */
[----:B------:R-:W-:Y:S01]  /*ea60*/  SHF.L.U32 R0, R26, 0x1f, RZ ;  /* 0x0000001f1a007819 */ /* 0x000fe200000006ff */
[----:B------:R-:W-:Y:S03]  /*ea70*/  BSSY B1, `(.L_x_11934) ;  /* 0x0000003000017945 */ /* 0x000fe60003800000 */
[----:B------:R-:W0:Y:S02]  /*ea80*/  SYNCS.PHASECHK.TRANS64.TRYWAIT P0, [R6+URZ+0x2d840], R0 ;  /* 0x02d84000060075a7 */ /* 0x000e24000800017f */
[----:B0-----:R-:W-:Y:S05]  /*ea90*/  @!P0 BRA `(.L_x_11935) ;  /* 0x0000002800888947 */ /* 0x001fea0003800000 */
.L_x_11999:
[----:B------:R-:W-:Y:S05]  /*eaa0*/  BSYNC B1 ;  /* 0x0000000000017941 */ /* 0x000fea0003800000 */
.L_x_11934:
[----:B------:R-:W1:Y:S01]  /*eab0*/  S2R R12, SR_TID.X ;  /* 0x00000000000c7919 */ /* 0x000e620000002100 */
[----:B------:R-:W-:Y:S01]  /*eac0*/  SHF.R.S32.HI R21, RZ, 0x1f, R5 ;  /* 0x0000001fff157819 */ /* 0x000fe20000011405 */
[----:B------:R-:W-:Y:S01]  /*ead0*/  ULDC.64 UR4, c[0x0][0x300] ;  /* 0x0000c00000047ab9 */ /* 0x000fe20000000a00 */
[C---:B------:R-:W-:Y:S01]  /*eae0*/  LOP3.LUT P3, RZ, R16.reuse, 0x4, RZ, 0xc0, !PT ;  /* 0x0000000410ff7812 */ /* 0x040fe2000786c0ff */
        /* <DEDUP_REMOVED lines=13> */
[----:B-1----:R-:W-:Y:S01]  /*ebc0*/  SHF.L.U32 R8, R12, 0x3, RZ ;  /* 0x000000030c087819 */ /* 0x002fe200000006ff */
[----:B------:R-:W-:-:S03]  /*ebd0*/  IMAD.WIDE.U32 R2, R22, UR4, R2 ;  /* 0x0000000416027c25 */ /* 0x000fc6000f8e0002 */
[----:B------:R-:W-:Y:S01]  /*ebe0*/  LOP3.LUT R8, R8, 0xd8, RZ, 0xc0, !PT ;  /* 0x000000d808087812 */ /* 0x000fe200078ec0ff */
[----:B------:R-:W-:Y:S01]  /*ebf0*/  IMAD R0, R22, UR5, R0 ;  /* 0x0000000516007c24 */ /* 0x000fe2000f8e0200 */
[----:B------:R-:W-:Y:S01]  /*ec00*/  ULDC.64 UR4, c[0x0][0x2e8] ;  /* 0x0000ba0000047ab9 */ /* 0x000fe20000000a00 */
        /* <DEDUP_REMOVED lines=37> */
.L_x_12009:
[----:B--2---:R-:W-:-:S04]  /*ee60*/  IADD3 R2, P0, R2, R0, RZ ;  /* 0x0000000002027210 */ /* 0x004fc80007f1e0ff */
[----:B------:R-:W-:Y:S02]  /*ee70*/  IADD3.X R3, RZ, R27, RZ, P0, !PT ;  /* 0x0000001bff037210 */ /* 0x000fe400007fe4ff */
        /* <DEDUP_REMOVED lines=8> */
.L_x_11937:
        /* <DEDUP_REMOVED lines=11> */
.L_x_11938:
[----:B------:R1:W-:Y:S01]  /*efb0*/  SYNCS.ARRIVE.TRANS64.A1T0 RZ, [R6+URZ+0x2d830], RZ ;  /* 0x02d830ff06ff79a7 */ /* 0x0003e2000810003f */
[----:B------:R-:W-:Y:S05]  /*efc0*/  @!P2 BRA `(.L_x_11939) ;  /* 0x000000000004a947 */ /* 0x000fea0003800000 */
[----:B------:R-:W-:Y:S01]  /*efd0*/  BPT.TRAP 0x1 ;  /* 0x000000040000795c */ /* 0x000fe20000300000 */
.L_x_11939:
[----:B------:R-:W-:Y:S01]  /*efe0*/  SHF.L.U32 R2, R20, 0x1f, RZ ;  /* 0x0000001f14027819 */ /* 0x000fe200000006ff */
[----:B-1----:R-:W-:Y:S01]  /*eff0*/  IMAD R6, R9, 0x8, R17 ;  /* 0x0000000809067824 */ /* 0x002fe200078e0211 */
[----:B------:R-:W-:Y:S03]  /*f000*/  BSSY B1, `(.L_x_11940) ;  /* 0x0000003000017945 */ /* 0x000fe60003800000 */
[----:B------:R-:W1:Y:S02]  /*f010*/  SYNCS.PHASECHK.TRANS64.TRYWAIT P0, [R6+URZ+0x2d860], R2 ;  /* 0x02d86002060075a7 */ /* 0x000e64000800017f */
[----:B-1----:R-:W-:Y:S05]  /*f020*/  @!P0 BRA `(.L_x_11941) ;  /* 0x00000028007c8947 */ /* 0x002fea0003800000 */
.L_x_12010:
[----:B------:R-:W-:Y:S05]  /*f030*/  BSYNC B1 ;  /* 0x0000000000017941 */ /* 0x000fea0003800000 */
.L_x_11940:
[----:B------:R-:W0:Y:S01]  /*f040*/  S2R R3, SR_TID.X ;  /* 0x0000000000037919 */ /* 0x000e220000002100 */
[----:B-1----:R-:W-:Y:S01]  /*f050*/  IMAD.MOV.U32 R2, RZ, RZ, -0x80 ;  /* 0xffffff80ff027424 */ /* 0x002fe200078e00ff */
[----:B------:R-:W-:Y:S01]  /*f060*/  UMOV UR4, 0xffffffff ;  /* 0xffffffff00047882 */ /* 0x000fe20000000000 */
[----:B------:R-:W-:Y:S02]  /*f070*/  LOP3.LUT P3, RZ, R16, 0x20, RZ, 0xc0, !PT ;  /* 0x0000002010ff7812 */ /* 0x000fe4000786c0ff */
        /* <DEDUP_REMOVED lines=47> */
.L_x_12020:
        /* <DEDUP_REMOVED lines=31> */
.L_x_11943:
        /* <DEDUP_REMOVED lines=11> */
.L_x_11944:
[C---:B------:R-:W-:Y:S01]  /*f610*/  ISETP.GT.AND P0, PT, R24.reuse, RZ, PT ;  /* 0x000000ff1800720c */ /* 0x040fe20003f04270 */
[----:B------:R0:W-:Y:S01]  /*f620*/  SYNCS.ARRIVE.TRANS64.A1T0 RZ, [R6+URZ+0x2d850], RZ ;  /* 0x02d850ff06ff79a7 */ /* 0x0001e2000810003f */
[----:B------:R-:W-:Y:S02]  /*f630*/  VIADD R0, R24, 0xffffffff ;  /* 0xffffffff18007836 */ /* 0x000fe40000000000 */
[----:B------:R-:W-:Y:S02]  /*f640*/  IMAD.MOV.U32 R20, RZ, RZ, R26 ;  /* 0x000000ffff147224 */ /* 0x000fe400078e001a */
[----:B------:R-:W-:Y:S02]  /*f650*/  IMAD.MOV.U32 R9, RZ, RZ, R23 ;  /* 0x000000ffff097224 */ /* 0x000fe400078e0017 */
[----:B------:R-:W-:-:S05]  /*f660*/  IMAD.MOV.U32 R28, RZ, RZ, R24 ;  /* 0x000000ffff1c7224 */ /* 0x000fca00078e0018 */
[----:B0-----:R-:W-:Y:S05]  /*f670*/  @P0 BRA `(.L_x_11945) ;  /* 0xfffffff000480947 */ /* 0x001fea000383ffff */
[----:B------:R-:W-:Y:S05]  /*f680*/  BSYNC B0 ;  /* 0x0000000000007941 */ /* 0x000fea0003800000 */
.L_x_11932:
        /* <DEDUP_REMOVED lines=16> */
[----:B0-----:R-:W-:-:S05]  /*f790*/  IADD3 R0, R0, UR45, R7 ;  /* 0x0000002d00007c10 */ /* 0x001fca000fffe007 */
[----:B------:R0:W-:Y:S02]  /*f7a0*/  STL [R1+0x10], R0 ;  /* 0x0000100001007387 */ /* 0x0001e40000100800 */
.L_x_11947:
[----:B------:R-:W-:Y:S05]  /*f7b0*/  BSYNC B0 ;  /* 0x0000000000007941 */ /* 0x000fea0003800000 */
.L_x_11946:
[----:B0-----:R-:W-:-:S05]  /*f7c0*/  IMAD.U32 R0, RZ, RZ, UR46 ;  /* 0x0000002eff007e24 */ /* 0x001fca000f8e00ff */
[----:B------:R-:W-:-:S13]  /*f7d0*/  ISETP.NE.AND P0, PT, R0, 0x3, PT ;  /* 0x000000030000780c */ /* 0x000fda0003f05270 */
[----:B------:R-:W-:Y:S05]  /*f7e0*/  @!P0 BRA `(.L_x_11948) ;  /* 0x0000000000048947 */ /* 0x000fea0003800000 */
[----:B------:R-:W-:Y:S01]  /*f7f0*/  BPT.TRAP 0x1 ;  /* 0x000000040000795c */ /* 0x000fe20000300000 */
.L_x_11948:
[----:B------:R-:W-:Y:S01]  /*f800*/  LEA R4, R23, R17, 0x3 ;  /* 0x0000001117047211 */ /* 0x000fe200078e18ff */
[----:B------:R-:W-:Y:S01]  /*f810*/  BSSY B0, `(.L_x_11949) ;  /* 0x0000004000007945 */ /* 0x000fe20003800000 */
[----:B------:R-:W-:-:S04]  /*f820*/  SHF.L.U32 R3, R26, 0x1f, RZ ;  /* 0x0000001f1a037819 */ /* 0x000fc800000006ff */
[----:B------:R-:W0:Y:S02]  /*f830*/  SYNCS.PHASECHK.TRANS64.TRYWAIT P0, [R4+URZ+0x2d860], R3 ;  /* 0x02d86003040075a7 */ /* 0x000e24000800017f */
[----:B0-----:R-:W-:Y:S05]  /*f840*/  @!P0 BRA `(.L_x_11950) ;  /* 0x0000002400ec8947 */ /* 0x001fea0003800000 */
.L_x_12021:
[----:B------:R-:W-:Y:S05]  /*f850*/  BSYNC B0 ;  /* 0x0000000000007941 */ /* 0x000fea0003800000 */
.L_x_11949:
[----:B------:R-:W1:Y:S01]  /*f860*/  S2R R7, SR_TID.X ;  /* 0x0000000000077919 */ /* 0x000e620000002100 */
[----:B------:R-:W-:Y:S01]  /*f870*/  IMAD.MOV.U32 R5, RZ, RZ, -0x80 ;  /* 0xffffff80ff057424 */ /* 0x000fe200078e00ff */
[----:B------:R-:W-:Y:S01]  /*f880*/  UMOV UR4, 0xffffffff ;  /* 0xffffffff00047882 */ /* 0x000fe20000000000 */
[----:B------:R-:W-:Y:S02]  /*f890*/  LOP3.LUT P4, RZ, R16, 0x20, RZ, 0xc0, !PT ;  /* 0x0000002010ff7812 */ /* 0x000fe4000788c0ff */
        /* <DEDUP_REMOVED lines=21> */
[----:B0-----:R-:W-:Y:S01]  /*f9f0*/  IADD3.X R3, RZ, R0, RZ, P0, !PT ;  /* 0x00000000ff037210 */ /* 0x001fe200007fe4ff */
[----:B------:R-:W-:Y:S01]  /*fa00*/  IMAD R0, R7, 0x2, R17 ;  /* 0x0000000207007824 */ /* 0x000fe200078e0211 */
[----:B------:R-:W-:Y:S01]  /*fa10*/  ISETP.LT.OR P0, PT, R5, 0x1, P4 ;  /* 0x000000010500780c */ /* 0x000fe20002701670 */
[----:B------:R-:W-:-:S12]  /*fa20*/  SHFL.IDX PT, R7, R19, 0x3, 0x1c1f ;  /* 0x007c1f0013077f89 */ /* 0x000fd800000e0000 */
        /* <DEDUP_REMOVED lines=25> */
.L_x_12031:
        /* <DEDUP_REMOVED lines=13> */
.L_x_11952:
        /* <DEDUP_REMOVED lines=11> */
.L_x_11953:
[----:B------:R0:W-:Y:S01]  /*fd40*/  SYNCS.ARRIVE.TRANS64.A1T0 RZ, [R4+URZ+0x2d850], RZ ;  /* 0x02d850ff04ff79a7 */ /* 0x0001e2000810003f */
[----:B------:R-:W-:-:S05]  /*fd50*/  VIADD R23, R23, 0x1 ;  /* 0x0000000117177836 */ /* 0x000fca0000000000 */
[----:B------:R-:W-:-:S04]  /*fd60*/  ISETP.NE.AND P0, PT, R23, 0x2, PT ;  /* 0x000000021700780c */ /* 0x000fc80003f05270 */
[----:B------:R-:W-:Y:S02]  /*fd70*/  SEL R3, RZ, 0x1, P0 ;  /* 0x00000001ff037807 */ /* 0x000fe40000000000 */
[----:B------:R-:W-:Y:S02]  /*fd80*/  SEL R23, R23, RZ, P0 ;  /* 0x000000ff17177207 */ /* 0x000fe40000000000 */
[----:B0-----:R-:W-:-:S07]  /*fd90*/  LOP3.LUT R26, R26, R3, RZ, 0x3c, !PT ;  /* 0x000000031a1a7212 */ /* 0x001fce00078e3cff */
.L_x_11913:
[----:B------:R-:W-:Y:S05]  /*fda0*/  BSYNC B7 ;  /* 0x0000000000077941 */ /* 0x000fea0003800000 */
.L_x_11911:
        /* <DEDUP_REMOVED lines=8> */
[----:B------:R-:W-:-:S05]  /*fe30*/  MOV R17, UR4 ;  /* 0x0000000400117c02 */ /* 0x000fca0008000f00 */
[----:B-----5:R-:W2:Y:S04]  /*fe40*/  LDS R2, [R17+0x2d8d0] ;  /* 0x02d8d00011027984 */ /* 0x020ea80000000800 */
[----:B--2---:R2:W-:Y:S01]  /*fe50*/  STL [R1+0x10], R2 ;  /* 0x0000100201007387 */ /* 0x0045e20000100800 */
[----:B------:R-:W-:Y:S06]  /*fe60*/  BAR.ARV 0x4, 0x200 ;  /* 0x0108000000007b1d */ /* 0x000fec0000002000 */
[----:B------:R-:W-:Y:S05]  /*fe70*/  BRA `(.L_x_11955) ;  /* 0x00000000002c7947 */ /* 0x000fea0003800000 */
.L_x_11954:
[----:B------:R-:W-:-:S03]  /*fe80*/  UMOV UR4, 0xffffffff ;  /* 0xffffffff00047882 */ /* 0x000fc60000000000 */
[----:B------:R-:W-:Y:S05]  /*fe90*/  BRA.DIV UR4, `(.L_x_11956) ;  /* 0x0000002604d07947 */ /* 0x000fea000b800000 */
[----:B-----5:R2:W3:Y:S02]  /*fea0*/  SHFL.IDX PT, R14, R2, RZ, 0x1f ;  /* 0x00001fff020e7589 */ /* 0x0204e400000e0000 */
.L_x_12034:
        /* <DEDUP_REMOVED lines=8> */
.L_x_11955:
[----:B-1----:R-:W4:Y:S01]  /*ff30*/  LDL R0, [R1+0x10] ;  /* 0x0000100001007983 */ /* 0x002f220000100800 */
[----:B------:R-:W-:Y:S02]  /*ff40*/  ULDC UR4, c[0x0][0xc38] ;  /* 0x00030e0000047ab9 */ /* 0x000fe40000000800 */
[----:B----4-:R-:W-:-:S13]  /*ff50*/  ISETP.GE.AND P0, PT, R0, UR4, PT ;  /* 0x0000000400007c0c */ /* 0x010fda000bf06270 */
[----:B------:R-:W-:Y:S05]  /*ff60*/  @!P0 BRA `(.L_x_11957) ;  /* 0xffffffc4009c8947 */ /* 0x000fea000383ffff */
.L_x_11908:
        /* <DEDUP_REMOVED lines=12> */
.L_x_12035:
[----:B------:R-:W-:Y:S05]  /*10030*/  BSYNC B0 ;  /* 0x0000000000007941 */ /* 0x000fea0003800000 */
.L_x_11958:
[----:B------:R-:W-:-:S03]  /*10040*/  UMOV UR4, 0xffffffff ;  /* 0xffffffff00047882 */ /* 0x000fc60000000000 */
[----:B------:R-:W-:Y:S05]  /*10050*/  BRA.DIV UR4, `(.L_x_11960) ;  /* 0x00000026049c7947 */ /* 0x000fea000b800000 */
[----:B-1----:R-:W1:Y:S02]  /*10060*/  S2R R0, SR_TID.X ;  /* 0x0000000000007919 */ /* 0x002e640000002100 */
[----:B-1----:R-:W-:-:S04]  /*10070*/  SHF.R.U32.HI R0, RZ, 0x5, R0 ;  /* 0x00000005ff007819 */ /* 0x002fc80000011600 */
[----:B------:R-:W-:-:S05]  /*10080*/  LOP3.LUT R0, R0, 0x3, RZ, 0xc0, !PT ;  /* 0x0000000300007812 */ /* 0x000fca00078ec0ff */
[----:B------:R1:W2:Y:S02]  /*10090*/  SHFL.IDX PT, R14, R0, RZ, 0x1f ;  /* 0x00001fff000e7589 */ /* 0x0002a400000e0000 */
.L_x_12038:
[----:B--2---:R-:W-:Y:S01]  /*100a0*/  ISETP.NE.AND P0, PT, R14, RZ, PT ;  /* 0x000000ff0e00720c */ /* 0x004fe20003f05270 */
[----:B------:R-:W-:-:S12]  /*100b0*/  BSSY B0, `(.L_x_11961) ;  /* 0x0000024000007945 */ /* 0x000fd80003800000 */
[----:B------:R-:W-:Y:S05]  /*100c0*/  @P0 BRA `(.L_x_11962) ;  /* 0x0000000000880947 */ /* 0x000fea0003800000 */
[----:B------:R-:W-:-:S03]  /*100d0*/  UMOV UR4, 0xffffffff ;  /* 0xffffffff00047882 */ /* 0x000fc60000000000 */
[----:B------:R-:W-:Y:S05]  /*100e0*/  BRA.DIV UR4, `(.L_x_11963) ;  /* 0x0000002604ac7947 */ /* 0x000fea000b800000 */
[----:B------:R-:W-:-:S13]  /*100f0*/  ELECT P6, URZ, PT ;  /* 0x00000000003f782f */ /* 0x000fda00038c0000 */
.L_x_12041:
[----:B------:R-:W-:Y:S05]  /*10100*/  @!P6 BRA `(.L_x_11962) ;  /* 0x000000000078e947 */ /* 0x000fea0003800000 */
[----:B------:R-:W-:-:S06]  /*10110*/  ULOP3.LUT UR4, UR42, 0x2, URZ, 0xfc, !UPT ;  /* 0x000000022a047892 */ /* 0x000fcc000f8efc3f */
[----:B-1----:R-:W-:-:S05]  /*10120*/  IMAD.U32 R0, RZ, RZ, UR4 ;  /* 0x00000004ff007e24 */ /* 0x002fca000f8e00ff */
[----:B------:R-:W-:-:S13]  /*10130*/  ISETP.NE.AND P0, PT, R0, 0x3, PT ;  /* 0x000000030000780c */ /* 0x000fda0003f05270 */
[----:B------:R-:W-:Y:S05]  /*10140*/  @!P0 BRA `(.L_x_11964) ;  /* 0x0000000000048947 */ /* 0x000fea0003800000 */
[----:B------:R-:W-:Y:S01]  /*10150*/  BPT.TRAP 0x1 ;  /* 0x000000040000795c */ /* 0x000fe20000300000 */
.L_x_11964:
[C---:B------:R-:W-:Y:S01]  /*10160*/  IMAD R5, R23.reuse, 0x8, R4 ;  /* 0x0000000817057824 */ /* 0x040fe200078e0204 */
[----:B------:R-:W-:Y:S01]  /*10170*/  SHF.L.U32 R0, R26, 0x1f, RZ ;  /* 0x0000001f1a007819 */ /* 0x000fe200000006ff */
[----:B------:R-:W-:-:S03]  /*10180*/  VIADD R23, R23, 0x1 ;  /* 0x0000000117177836 */ /* 0x000fc60000000000 */
[----:B------:R-:W1:Y:S02]  /*10190*/  SYNCS.PHASECHK.TRANS64.TRYWAIT P1, [R5+URZ+0x2d840], R0 ;  /* 0x02d84000050075a7 */ /* 0x000e64000802017f */
[----:B------:R-:W-:-:S04]  /*101a0*/  ISETP.NE.AND P2, PT, R23, 0x2, PT ;  /* 0x000000021700780c */ /* 0x000fc80003f45270 */
[----:B------:R-:W-:Y:S01]  /*101b0*/  SEL R3, RZ, 0x1, P2 ;  /* 0x00000001ff037807 */ /* 0x000fe20001000000 */
[----:B-1----:R-:W-:Y:S08]  /*101c0*/  @!P1 BRA `(.L_x_11965) ;  /* 0x0000002400949947 */ /* 0x002ff00003800000 */
.L_x_12042:
[----:B------:R-:W-:Y:S02]  /*101d0*/  SEL R23, R23, RZ, P2 ;  /* 0x000000ff17177207 */ /* 0x000fe40001000000 */
[----:B------:R-:W-:Y:S01]  /*101e0*/  LOP3.LUT R2, R26, R3, RZ, 0x3c, !PT ;  /* 0x000000031a027212 */ /* 0x000fe200078e3cff */
[----:B------:R-:W-:Y:S06]  /*101f0*/  @!P0 BRA `(.L_x_11966) ;  /* 0x0000000000048947 */ /* 0x000fec0003800000 */
[----:B------:R-:W-:Y:S01]  /*10200*/  BPT.TRAP 0x1 ;  /* 0x000000040000795c */ /* 0x000fe20000300000 */
.L_x_11966:
[----:B------:R-:W-:Y:S01]  /*10210*/  IMAD R23, R23, 0x8, R4 ;  /* 0x0000000817177824 */ /* 0x000fe200078e0204 */
[----:B------:R-:W-:-:S04]  /*10220*/  SHF.L.U32 R2, R2, 0x1f, RZ ;  /* 0x0000001f02027819 */ /* 0x000fc800000006ff */
[----:B------:R-:W2:Y:S02]  /*10230*/  SYNCS.PHASECHK.TRANS64.TRYWAIT P1, [R23+URZ+0x2d840], R2 ;  /* 0x02d84002170075a7 */ /* 0x000ea4000802017f */
[----:B--2---:R-:W-:Y:S05]  /*10240*/  @!P1 BRA `(.L_x_11967) ;  /* 0x0000002400889947 */ /* 0x004fea0003800000 */
.L_x_12043:
[----:B------:R-:W-:Y:S05]  /*10250*/  @!P0 BRA `(.L_x_11968) ;  /* 0x0000000000048947 */ /* 0x000fea0003800000 */
[----:B------:R-:W-:Y:S01]  /*10260*/  BPT.TRAP 0x1 ;  /* 0x000000040000795c */ /* 0x000fe20000300000 */
.L_x_11968:
[----:B------:R-:W3:Y:S02]  /*10270*/  SYNCS.PHASECHK.TRANS64.TRYWAIT P1, [R5+URZ+0x2d860], R0 ;  /* 0x02d86000050075a7 */ /* 0x000ee4000802017f */
[----:B---3--:R-:W-:Y:S05]  /*10280*/  @!P1 BRA `(.L_x_11969) ;  /* 0x00000024008c9947 */ /* 0x008fea0003800000 */
.L_x_12044:
[----:B------:R-:W-:Y:S05]  /*10290*/  @!P0 BRA `(.L_x_11970) ;  /* 0x0000000000048947 */ /* 0x000fea0003800000 */
[----:B------:R-:W-:Y:S01]  /*102a0*/  BPT.TRAP 0x1 ;  /* 0x000000040000795c */ /* 0x000fe20000300000 */
.L_x_11970:
[----:B----4-:R4:W0:Y:S02]  /*102b0*/  SYNCS.PHASECHK.TRANS64.TRYWAIT P0, [R23+URZ+0x2d860], R2 ;  /* 0x02d86002170075a7 */ /* 0x010824000800017f */
[----:B0-----:R-:W-:Y:S05]  /*102c0*/  @!P0 NANOSLEEP.SYNCS 0x989680 ;  /* 0x009896800000895d */ /* 0x001fea0003900000 */
[----:B------:R-:W0:Y:S02]  /*102d0*/  @!P0 SYNCS.PHASECHK.TRANS64 P0, [R23+URZ+0x2d860], R2 ;  /* 0x02d86002170085a7 */ /* 0x000e24000800007f */
[----:B0-----:R-:W-:Y:S05]  /*102e0*/  @!P0 BRA `(.L_x_11970) ;  /* 0xfffffffc00f08947 */ /* 0x001fea000383ffff */
.L_x_11962:
[----:B------:R-:W-:Y:S05]  /*102f0*/  BSYNC B0 ;  /* 0x0000000000007941 */ /* 0x000fea0003800000 */
.L_x_11961:
[----:B------:R-:W-:Y:S05]  /*10300*/  EXIT ;  /* 0x000000000000794d */ /* 0x000fea0003800000 */
.L_x_11863:
[----:B0-----:R-:W-:-:S04]  /*10310*/  MOV R3, UR40 ;  /* 0x0000002800037c02 */ /* 0x001fc80008000f00 */
[----:B------:R0:W1:Y:S03]  /*10320*/  SYNCS.PHASECHK.TRANS64.TRYWAIT P1, [R3+URZ+0x2d800], R0 ;  /* 0x02d80000030075a7 */ /* 0x000066000802017f */
[----:B-1----:R-:W-:Y:S05]  /*10330*/  @!P1 NANOSLEEP.SYNCS 0x989680 ;  /* 0x009896800000995d */ /* 0x002fea0003900000 */
[----:B------:R-:W1:Y:S02]  /*10340*/  @!P1 SYNCS.PHASECHK.TRANS64 P1, [R3+URZ+0x2d800], R0 ;  /* 0x02d80000030095a7 */ /* 0x000e64000802007f */
[----:B-1----:R-:W-:Y:S05]  /*10350*/  @!P1 BRA `(.L_x_11863) ;  /* 0xfffffffc00ec9947 */ /* 0x002fea000383ffff */
[----:B------:R-:W-:Y:S05]  /*10360*/  BRA `(.L_x_11971) ;  /* 0xffffff1400007947 */ /* 0x000fea000383ffff */
.L_x_11867:
[----:B-1----:R1:W2:Y:S02]  /*10370*/  SYNCS.PHASECHK.TRANS64.TRYWAIT P1, [R0+URZ+0x2d830], R3 ;  /* 0x02d83003000075a7 */ /* 0x0022a4000802017f */
[----:B--2---:R-:W-:Y:S05]  /*10380*/  @!P1 NANOSLEEP.SYNCS 0x989680 ;  /* 0x009896800000995d */ /* 0x004fea0003900000 */
[----:B------:R-:W2:Y:S02]  /*10390*/  @!P1 SYNCS.PHASECHK.TRANS64 P1, [R0+URZ+0x2d830], R3 ;  /* 0x02d83003000095a7 */ /* 0x000ea4000802007f */
[----:B--2---:R-:W-:Y:S05]  /*103a0*/  @!P1 BRA `(.L_x_11867) ;  /* 0xfffffffc00f09947 */ /* 0x004fea000383ffff */
[----:B------:R-:W-:Y:S05]  /*103b0*/  BRA `(.L_x_11866) ;  /* 0xffffff14001c7947 */ /* 0x000fea000383ffff */
.L_x_11873:
[----:B-1----:R-:W-:-:S04]  /*103c0*/  IMAD.U32 R6, RZ, RZ, UR6 ;  /* 0x00000006ff067e24 */ /* 0x002fc8000f8e00ff */
[----:B------:R1:W2:Y:S03]  /*103d0*/  SYNCS.PHASECHK.TRANS64.TRYWAIT P1, [R6+URZ+0x2d830], R5 ;  /* 0x02d83005060075a7 */ /* 0x0002a6000802017f */
[----:B--2---:R-:W-:Y:S05]  /*103e0*/  @!P1 NANOSLEEP.SYNCS 0x989680 ;  /* 0x009896800000995d */ /* 0x004fea0003900000 */
[----:B------:R-:W2:Y:S02]  /*103f0*/  @!P1 SYNCS.PHASECHK.TRANS64 P1, [R6+URZ+0x2d830], R5 ;  /* 0x02d83005060095a7 */ /* 0x000ea4000802007f */
[----:B--2---:R-:W-:Y:S05]  /*10400*/  @!P1 BRA `(.L_x_11873) ;  /* 0xfffffffc00ec9947 */ /* 0x004fea000383ffff */
[----:B------:R-:W-:Y:S05]  /*10410*/  BRA `(.L_x_11870) ;  /* 0xffffff4000287947 */ /* 0x000fea000383ffff */
.L_x_11877:
[----:B-1----:R-:W-:-:S04]  /*10420*/  IMAD.U32 R6, RZ, RZ, UR6 ;  /* 0x00000006ff067e24 */ /* 0x002fc8000f8e00ff */
[----:B------:R1:W2:Y:S03]  /*10430*/  SYNCS.PHASECHK.TRANS64.TRYWAIT P1, [R6+URZ+0x2d850], R5 ;  /* 0x02d85005060075a7 */ /* 0x0002a6000802017f */
[----:B--2---:R-:W-:Y:S05]  /*10440*/  @!P1 NANOSLEEP.SYNCS 0x989680 ;  /* 0x009896800000995d */ /* 0x004fea0003900000 */
[----:B------:R-:W2:Y:S02]  /*10450*/  @!P1 SYNCS.PHASECHK.TRANS64 P1, [R6+URZ+0x2d850], R5 ;  /* 0x02d85005060095a7 */ /* 0x000ea4000802007f */
[----:B--2---:R-:W-:Y:S05]  /*10460*/  @!P1 BRA `(.L_x_11877) ;  /* 0xfffffffc00ec9947 */ /* 0x004fea000383ffff */
[----:B------:R-:W-:Y:S05]  /*10470*/  BRA `(.L_x_11874) ;  /* 0xffffff4000d47947 */ /* 0x000fea000383ffff */
.L_x_11885:
[----:B-1----:R-:W-:-:S04]  /*10480*/  IMAD.U32 R6, RZ, RZ, UR6 ;  /* 0x00000006ff067e24 */ /* 0x002fc8000f8e00ff */
[----:B------:R1:W2:Y:S03]  /*10490*/  SYNCS.PHASECHK.TRANS64.TRYWAIT P1, [R6+URZ+0x2d830], R5 ;  /* 0x02d83005060075a7 */ /* 0x0002a6000802017f */
[----:B--2---:R-:W-:Y:S05]  /*104a0*/  @!P1 NANOSLEEP.SYNCS 0x989680 ;  /* 0x009896800000995d */ /* 0x004fea0003900000 */
[----:B------:R-:W2:Y:S02]  /*104b0*/  @!P1 SYNCS.PHASECHK.TRANS64 P1, [R6+URZ+0x2d830], R5 ;  /* 0x02d83005060095a7 */ /* 0x000ea4000802007f */
[----:B--2---:R-:W-:Y:S05]  /*104c0*/  @!P1 BRA `(.L_x_11885) ;  /* 0xfffffffc00ec9947 */ /* 0x004fea000383ffff */
[----:B------:R-:W-:Y:S05]  /*104d0*/  BRA `(.L_x_11882) ;  /* 0xffffff7000ac7947 */ /* 0x000fea000383ffff */
.L_x_11889:
[----:B-1----:R-:W-:-:S04]  /*104e0*/  IMAD.U32 R6, RZ, RZ, UR6 ;  /* 0x00000006ff067e24 */ /* 0x002fc8000f8e00ff */
[----:B------:R1:W2:Y:S03]  /*104f0*/  SYNCS.PHASECHK.TRANS64.TRYWAIT P1, [R6+URZ+0x2d850], R5 ;  /* 0x02d85005060075a7 */ /* 0x0002a6000802017f */
[----:B--2---:R-:W-:Y:S05]  /*10500*/  @!P1 NANOSLEEP.SYNCS 0x989680 ;  /* 0x009896800000995d */ /* 0x004fea0003900000 */
[----:B------:R-:W2:Y:S02]  /*10510*/  @!P1 SYNCS.PHASECHK.TRANS64 P1, [R6+URZ+0x2d850], R5 ;  /* 0x02d85005060095a7 */ /* 0x000ea4000802007f */
[----:B--2---:R-:W-:Y:S05]  /*10520*/  @!P1 BRA `(.L_x_11889) ;  /* 0xfffffffc00ec9947 */ /* 0x004fea000383ffff */
[----:B------:R-:W-:Y:S05]  /*10530*/  BRA `(.L_x_11886) ;  /* 0xffffff7400587947 */ /* 0x000fea000383ffff */
.L_x_11896:
[----:B-1----:R-:W-:-:S04]  /*10540*/  IMAD.U32 R4, RZ, RZ, UR8 ;  /* 0x00000008ff047e24 */ /* 0x002fc8000f8e00ff */
[----:B------:R1:W2:Y:S03]  /*10550*/  SYNCS.PHASECHK.TRANS64.TRYWAIT P1, [R4+URZ+0x2d850], R3 ;  /* 0x02d85003040075a7 */ /* 0x0002a6000802017f */
[----:B--2---:R-:W-:Y:S05]  /*10560*/  @!P1 NANOSLEEP.SYNCS 0x989680 ;  /* 0x009896800000995d */ /* 0x004fea0003900000 */
[----:B------:R-:W2:Y:S02]  /*10570*/  @!P1 SYNCS.PHASECHK.TRANS64 P1, [R4+URZ+0x2d850], R3 ;  /* 0x02d85003040095a7 */ /* 0x000ea4000802007f */
[----:B--2---:R-:W-:Y:S05]  /*10580*/  @!P1 BRA `(.L_x_11896) ;  /* 0xfffffffc00ec9947 */ /* 0x004fea000383ffff */
[----:B------:R-:W-:Y:S05]  /*10590*/  BRA `(.L_x_11895) ;  /* 0xffffff98008c7947 */ /* 0x000fea000383ffff */
.L_x_11919:
[----:B------:R-:W1:Y:S01]  /*105a0*/  S2R R20, SR_TID.X ;  /* 0x0000000000147919 */ /* 0x000e620000002100 */
[----:B------:R-:W-:Y:S01]  /*105b0*/  MOV R12, RZ ;  /* 0x000000ff000c7202 */ /* 0x000fe20000000f00 */
        /* <DEDUP_REMOVED lines=8> */
.L_x_11972:
[----:B------:R-:W-:Y:S05]  /*10640*/  BRA `(.L_x_11973) ;  /* 0xffffffc800707947 */ /* 0x000fea000383ffff */
.L_x_11922:
[----:B0-----:R0:W1:Y:S02]  /*10650*/  SYNCS.PHASECHK.TRANS64.TRYWAIT P0, [R6+URZ+0x2d840], R2 ;  /* 0x02d84002060075a7 */ /* 0x001064000800017f */
[----:B-1----:R-:W-:Y:S05]  /*10660*/  @!P0 NANOSLEEP.SYNCS 0x989680 ;  /* 0x009896800000895d */ /* 0x002fea0003900000 */
[----:B------:R-:W1:Y:S02]  /*10670*/  @!P0 SYNCS.PHASECHK.TRANS64 P0, [R6+URZ+0x2d840], R2 ;  /* 0x02d84002060085a7 */ /* 0x000e64000800007f */
[----:B-1----:R-:W-:Y:S05]  /*10680*/  @!P0 BRA `(.L_x_11922) ;  /* 0xfffffffc00f08947 */ /* 0x002fea000383ffff */
[----:B------:R-:W-:Y:S05]  /*10690*/  BRA `(.L_x_11974) ;  /* 0xffffffcc00787947 */ /* 0x000fea000383ffff */
.L_x_11923:
        /* <DEDUP_REMOVED lines=8> */
.L_x_11976:
[----:B------:R-:W-:Y:S05]  /*10720*/  BSYNC B0 ;  /* 0x0000000000007941 */ /* 0x000fea0003800000 */
.L_x_11975:
[----:B------:R-:W-:Y:S01]  /*10730*/  IMAD.MOV.U32 R13, RZ, RZ, R4 ;  /* 0x000000ffff0d7224 */ /* 0x000fe200078e0004 */
[----:B------:R-:W-:Y:S01]  /*10740*/  MOV R2, R14 ;  /* 0x0000000e00027202 */ /* 0x000fe20000000f00 */
[----:B------:R-:W-:Y:S01]  /*10750*/  IMAD.MOV.U32 R12, RZ, RZ, RZ ;  /* 0x000000ffff0c7224 */ /* 0x000fe200078e00ff */
[----:B------:R-:W-:Y:S01]  /*10760*/  @P0 LEA R8, R7, R17, 0x1 ;  /* 0x0000001107080211 */ /* 0x000fe200078e08ff */
[----:B------:R-:W-:Y:S02]  /*10770*/  IMAD.MOV.U32 R11, RZ, RZ, 0x1c1f ;  /* 0x00001c1fff0b7424 */ /* 0x000fe400078e00ff */
[----:B------:R-:W-:-:S07]  /*10780*/  IMAD.MOV.U32 R15, RZ, RZ, -0x1 ;  /* 0xffffffffff0f7424 */ /* 0x000fce00078e00ff */
[----:B------:R-:W-:Y:S05]  /*10790*/  WARPSYNC.COLLECTIVE R15, `(.L_x_11977) ;  /* 0x000000000f087348 */ /* 0x000fea0003c00000 */
[----:B------:R0:W1:Y:S02]  /*107a0*/  SHFL.IDX P6, R14, R13, R12, R11 ;  /* 0x0000000c0d0e7389 */ /* 0x00006400000c000b */
[----:B01----:R-:W-:Y:S01]  /*107b0*/  ENDCOLLECTIVE ;  /* 0x000000000000791b */ /* 0x003fe20003800000 */
.L_x_11977:
[----:B------:R-:W-:Y:S02]  /*107c0*/  IMAD.MOV.U32 R13, RZ, RZ, R0 ;  /* 0x000000ffff0d7224 */ /* 0x000fe400078e0000 */
[----:B------:R-:W-:Y:S02]  /*107d0*/  IMAD.MOV.U32 R12, RZ, RZ, 0x1 ;  /* 0x00000001ff0c7424 */ /* 0x000fe400078e00ff */
[----:B------:R-:W-:-:S07]  /*107e0*/  IMAD.MOV.U32 R3, RZ, RZ, R14 ;  /* 0x000000ffff037224 */ /* 0x000fce00078e000e */
[----:B------:R-:W-:Y:S05]  /*107f0*/  WARPSYNC.COLLECTIVE R15, `(.L_x_11978) ;  /* 0x000000000f087348 */ /* 0x000fea0003c00000 */
[----:B------:R0:W1:Y:S02]  /*10800*/  SHFL.IDX P6, R14, R13, R12, R11 ;  /* 0x0000000c0d0e7389 */ /* 0x00006400000c000b */
[----:B01----:R-:W-:Y:S01]  /*10810*/  ENDCOLLECTIVE ;  /* 0x000000000000791b */ /* 0x003fe20003800000 */
.L_x_11978:
        /* <DEDUP_REMOVED lines=17> */
.L_x_11979:
[----:B------:R-:W-:Y:S01]  /*10930*/  @P0 LEA R8, R7, R17, 0x1 ;  /* 0x0000001107080211 */ /* 0x000fe200078e08ff */
[----:B------:R-:W-:Y:S02]  /*10940*/  IMAD.MOV.U32 R13, RZ, RZ, R0 ;  /* 0x000000ffff0d7224 */ /* 0x000fe400078e0000 */
[----:B------:R-:W-:Y:S02]  /*10950*/  IMAD.MOV.U32 R12, RZ, RZ, 0x2 ;  /* 0x00000002ff0c7424 */ /* 0x000fe400078e00ff */
[----:B------:R-:W-:-:S07]  /*10960*/  IMAD.MOV.U32 R3, RZ, RZ, R14 ;  /* 0x000000ffff037224 */ /* 0x000fce00078e000e */
[----:B------:R-:W-:Y:S05]  /*10970*/  WARPSYNC.COLLECTIVE R15, `(.L_x_11980) ;  /* 0x000000000f087348 */ /* 0x000fea0003c00000 */
[----:B------:R0:W1:Y:S02]  /*10980*/  SHFL.IDX P6, R14, R13, R12, R11 ;  /* 0x0000000c0d0e7389 */ /* 0x00006400000c000b */
[----:B01----:R-:W-:Y:S01]  /*10990*/  ENDCOLLECTIVE ;  /* 0x000000000000791b */ /* 0x003fe20003800000 */
.L_x_11980:
        /* <DEDUP_REMOVED lines=17> */
.L_x_11981:
[----:B------:R-:W-:Y:S01]  /*10ab0*/  @P0 LEA R8, R7, R17, 0x1 ;  /* 0x0000001107080211 */ /* 0x000fe200078e08ff */
[----:B------:R-:W-:Y:S02]  /*10ac0*/  IMAD.MOV.U32 R13, RZ, RZ, R0 ;  /* 0x000000ffff0d7224 */ /* 0x000fe400078e0000 */
[----:B------:R-:W-:Y:S02]  /*10ad0*/  IMAD.MOV.U32 R12, RZ, RZ, 0x3 ;  /* 0x00000003ff0c7424 */ /* 0x000fe400078e00ff */
[----:B------:R-:W-:-:S07]  /*10ae0*/  IMAD.MOV.U32 R3, RZ, RZ, R14 ;  /* 0x000000ffff037224 */ /* 0x000fce00078e000e */
[----:B------:R-:W-:Y:S05]  /*10af0*/  WARPSYNC.COLLECTIVE R15, `(.L_x_11982) ;  /* 0x000000000f087348 */ /* 0x000fea0003c00000 */
[----:B------:R0:W1:Y:S02]  /*10b00*/  SHFL.IDX P6, R14, R13, R12, R11 ;  /* 0x0000000c0d0e7389 */ /* 0x00006400000c000b */
[----:B01----:R-:W-:Y:S01]  /*10b10*/  ENDCOLLECTIVE ;  /* 0x000000000000791b */ /* 0x003fe20003800000 */
.L_x_11982:
        /* <DEDUP_REMOVED lines=16> */
.L_x_11983:
[----:B------:R-:W-:Y:S05]  /*10c20*/  BRA `(.L_x_11984) ;  /* 0xffffffcc00407947 */ /* 0x000fea000383ffff */
.L_x_11928:
[----:B------:R-:W-:Y:S01]  /*10c30*/  IMAD.MOV.U32 R13, RZ, RZ, R5 ;  /* 0x000000ffff0d7224 */ /* 0x000fe200078e0005 */
[----:B------:R-:W-:Y:S01]  /*10c40*/  MOV R11, 0x1c1f ;  /* 0x00001c1f000b7802 */ /* 0x000fe20000000f00 */
[----:B------:R-:W-:Y:S02]  /*10c50*/  IMAD.MOV.U32 R12, RZ, RZ, RZ ;  /* 0x000000ffff0c7224 */ /* 0x000fe400078e00ff */
[----:B------:R-:W-:Y:S02]  /*10c60*/  IMAD.MOV.U32 R15, RZ, RZ, -0x1 ;  /* 0xffffffffff0f7424 */ /* 0x000fe400078e00ff */
[----:B------:R-:W-:-:S07]  /*10c70*/  IMAD.U32 R4, RZ, RZ, UR43 ;  /* 0x0000002bff047e24 */ /* 0x000fce000f8e00ff */
[----:B-----5:R-:W-:Y:S05]  /*10c80*/  WARPSYNC.COLLECTIVE R15, `(.L_x_11985) ;  /* 0x000000000f087348 */ /* 0x020fea0003c00000 */
[----:B------:R0:W1:Y:S02]  /*10c90*/  SHFL.IDX P6, R14, R13, R12, R11 ;  /* 0x0000000c0d0e7389 */ /* 0x00006400000c000b */
[----:B01---5:R-:W-:Y:S01]  /*10ca0*/  ENDCOLLECTIVE ;  /* 0x000000000000791b */ /* 0x023fe20003800000 */
.L_x_11985:
[----:B------:R-:W-:-:S05]  /*10cb0*/  IMAD R4, R4, 0xc0, R21 ;  /* 0x000000c004047824 */ /* 0x000fca00078e0215 */
[----:B------:R-:W-:Y:S01]  /*10cc0*/  ISETP.GE.AND P0, PT, R4, UR37, PT ;  /* 0x0000002504007c0c */ /* 0x000fe2000bf06270 */
[----:B------:R-:W-:Y:S02]  /*10cd0*/  IMAD.MOV.U32 R13, RZ, RZ, R0 ;  /* 0x000000ffff0d7224 */ /* 0x000fe400078e0000 */
[----:B------:R-:W-:-:S10]  /*10ce0*/  IMAD.MOV.U32 R2, RZ, RZ, R14 ;  /* 0x000000ffff027224 */ /* 0x000fd400078e000e */
[----:B------:R-:W-:Y:S05]  /*10cf0*/  WARPSYNC.COLLECTIVE R15, `(.L_x_11986) ;  /* 0x000000000f087348 */ /* 0x000fea0003c00000 */
[----:B------:R0:W1:Y:S02]  /*10d00*/  SHFL.IDX P6, R14, R13, R12, R11 ;  /* 0x0000000c0d0e7389 */ /* 0x00006400000c000b */
[----:B01----:R-:W-:Y:S01]  /*10d10*/  ENDCOLLECTIVE ;  /* 0x000000000000791b */ /* 0x003fe20003800000 */
.L_x_11986:
[----:B------:R-:W-:Y:S02]  /*10d20*/  IMAD.MOV.U32 R13, RZ, RZ, R5 ;  /* 0x000000ffff0d7224 */ /* 0x000fe400078e0005 */
[----:B------:R-:W-:Y:S02]  /*10d30*/  IMAD.MOV.U32 R12, RZ, RZ, 0x1 ;  /* 0x00000001ff0c7424 */ /* 0x000fe400078e00ff */
[----:B------:R-:W-:-:S07]  /*10d40*/  IMAD.MOV.U32 R3, RZ, RZ, R14 ;  /* 0x000000ffff037224 */ /* 0x000fce00078e000e */
[----:B------:R-:W-:Y:S05]  /*10d50*/  WARPSYNC.COLLECTIVE R15, `(.L_x_11987) ;  /* 0x000000000f087348 */ /* 0x000fea0003c00000 */
[----:B------:R0:W1:Y:S02]  /*10d60*/  SHFL.IDX P6, R14, R13, R12, R11 ;  /* 0x0000000c0d0e7389 */ /* 0x00006400000c000b */
[----:B01----:R-:W-:Y:S01]  /*10d70*/  ENDCOLLECTIVE ;  /* 0x000000000000791b */ /* 0x003fe20003800000 */
.L_x_11987:
        /* <DEDUP_REMOVED lines=12> */
[----:B0-----:R-:W-:-:S04]  /*10e40*/  IADD3 R2, R4, 0x20, RZ ;  /* 0x0000002004027810 */ /* 0x001fc80007ffe0ff */
[----:B------:R-:W-:Y:S01]  /*10e50*/  ISETP.GE.AND P0, PT, R2, UR37, PT ;  /* 0x0000002502007c0c */ /* 0x000fe2000bf06270 */
[----:B------:R-:W-:-:S12]  /*10e60*/  IMAD.MOV.U32 R2, RZ, RZ, R14 ;  /* 0x000000ffff027224 */ /* 0x000fd800078e000e */
[----:B------:R-:W-:Y:S05]  /*10e70*/  WARPSYNC.COLLECTIVE R15, `(.L_x_11988) ;  /* 0x000000000f087348 */ /* 0x000fea0003c00000 */
[----:B------:R0:W1:Y:S02]  /*10e80*/  SHFL.IDX P6, R14, R13, R12, R11 ;  /* 0x0000000c0d0e7389 */ /* 0x00006400000c000b */
[----:B01----:R-:W-:Y:S01]  /*10e90*/  ENDCOLLECTIVE ;  /* 0x000000000000791b */ /* 0x003fe20003800000 */
.L_x_11988:
[----:B------:R-:W-:Y:S02]  /*10ea0*/  IMAD.MOV.U32 R13, RZ, RZ, R5 ;  /* 0x000000ffff0d7224 */ /* 0x000fe400078e0005 */
[----:B------:R-:W-:Y:S02]  /*10eb0*/  IMAD.MOV.U32 R12, RZ, RZ, 0x2 ;  /* 0x00000002ff0c7424 */ /* 0x000fe400078e00ff */
[----:B------:R-:W-:-:S07]  /*10ec0*/  IMAD.MOV.U32 R3, RZ, RZ, R14 ;  /* 0x000000ffff037224 */ /* 0x000fce00078e000e */
[----:B------:R-:W-:Y:S05]  /*10ed0*/  WARPSYNC.COLLECTIVE R15, `(.L_x_11989) ;  /* 0x000000000f087348 */ /* 0x000fea0003c00000 */
[----:B------:R0:W1:Y:S02]  /*10ee0*/  SHFL.IDX P6, R14, R13, R12, R11 ;  /* 0x0000000c0d0e7389 */ /* 0x00006400000c000b */
[----:B01----:R-:W-:Y:S01]  /*10ef0*/  ENDCOLLECTIVE ;  /* 0x000000000000791b */ /* 0x003fe20003800000 */
.L_x_11989:
        /* <DEDUP_REMOVED lines=18> */
.L_x_11990:
[----:B------:R-:W-:Y:S01]  /*11020*/  MOV R13, R5 ;  /* 0x00000005000d7202 */ /* 0x000fe20000000f00 */
[----:B------:R-:W-:Y:S02]  /*11030*/  IMAD.MOV.U32 R12, RZ, RZ, 0x3 ;  /* 0x00000003ff0c7424 */ /* 0x000fe400078e00ff */
[----:B------:R-:W-:-:S07]  /*11040*/  IMAD.MOV.U32 R3, RZ, RZ, R14 ;  /* 0x000000ffff037224 */ /* 0x000fce00078e000e */
[----:B------:R-:W-:Y:S05]  /*11050*/  WARPSYNC.COLLECTIVE R15, `(.L_x_11991) ;  /* 0x000000000f087348 */ /* 0x000fea0003c00000 */
[----:B------:R0:W1:Y:S02]  /*11060*/  SHFL.IDX P6, R14, R13, R12, R11 ;  /* 0x0000000c0d0e7389 */ /* 0x00006400000c000b */
[----:B01----:R-:W-:Y:S01]  /*11070*/  ENDCOLLECTIVE ;  /* 0x000000000000791b */ /* 0x003fe20003800000 */
.L_x_11991:
        /* <DEDUP_REMOVED lines=10> */
.L_x_11992:
        /* <DEDUP_REMOVED lines=13> */
.L_x_11993:
[----:B------:R-:W-:-:S13]  /*111f0*/  ISETP.GE.AND P0, PT, R2, UR37, PT ;  /* 0x0000002502007c0c */ /* 0x000fda000bf06270 */
[----:B------:R-:W-:Y:S01]  /*11200*/  @!P0 LEA R8, P1, R20, R0, 0x1 ;  /* 0x0000000014088211 */ /* 0x000fe200078208ff */
[----:B------:R-:W-:Y:S02]  /*11210*/  VIADD R0, R4, 0x80 ;  /* 0x0000008004007836 */ /* 0x000fe40000000000 */
[----:B------:R-:W-:Y:S01]  /*11220*/  IMAD.MOV.U32 R13, RZ, RZ, R7 ;  /* 0x000000ffff0d7224 */ /* 0x000fe200078e0007 */
[----:B------:R-:W-:Y:S01]  /*11230*/  @!P0 MOV R2, R8 ;  /* 0x0000000800028202 */ /* 0x000fe20000000f00 */
[----:B------:R-:W-:-:S04]  /*11240*/  @!P0 IMAD.X R9, RZ, RZ, R5, P1 ;  /* 0x000000ffff098224 */ /* 0x000fc800008e0605 */
        /* <DEDUP_REMOVED lines=12> */
.L_x_11994:
[----:B------:R-:W-:Y:S02]  /*11310*/  IMAD.MOV.U32 R13, RZ, RZ, R6 ;  /* 0x000000ffff0d7224 */ /* 0x000fe400078e0006 */
[----:B------:R-:W-:Y:S01]  /*11320*/  IMAD.MOV.U32 R12, RZ, RZ, 0x1 ;  /* 0x00000001ff0c7424 */ /* 0x000fe200078e00ff */
[----:B------:R-:W-:-:S07]  /*11330*/  MOV R2, R14 ;  /* 0x0000000e00027202 */ /* 0x000fce0000000f00 */
[----:B------:R-:W-:Y:S05]  /*11340*/  WARPSYNC.COLLECTIVE R15, `(.L_x_11995) ;  /* 0x000000000f087348 */ /* 0x000fea0003c00000 */
[----:B------:R0:W1:Y:S02]  /*11350*/  SHFL.IDX P6, R14, R13, R12, R11 ;  /* 0x0000000c0d0e7389 */ /* 0x00006400000c000b */
[----:B01----:R-:W-:Y:S01]  /*11360*/  ENDCOLLECTIVE ;  /* 0x000000000000791b */ /* 0x003fe20003800000 */
.L_x_11995:
        /* <DEDUP_REMOVED lines=15> */
.L_x_11996:
[----:B------:R-:W-:Y:S05]  /*11460*/  BRA `(.L_x_11997) ;  /* 0xffffffd0002c7947 */ /* 0x000fea000383ffff */
.L_x_11931:
[----:B0-----:R0:W1:Y:S02]  /*11470*/  SYNCS.PHASECHK.TRANS64.TRYWAIT P0, [R17+URZ+0x2d820], R0 ;  /* 0x02d82000110075a7 */ /* 0x001064000800017f */
[----:B-1----:R-:W-:Y:S05]  /*11480*/  @!P0 NANOSLEEP.SYNCS 0x989680 ;  /* 0x009896800000895d */ /* 0x002fea0003900000 */
[----:B------:R-:W1:Y:S02]  /*11490*/  @!P0 SYNCS.PHASECHK.TRANS64 P0, [R17+URZ+0x2d820], R0 ;  /* 0x02d82000110085a7 */ /* 0x000e64000800007f */
[----:B-1----:R-:W-:Y:S05]  /*114a0*/  @!P0 BRA `(.L_x_11931) ;  /* 0xfffffffc00f08947 */ /* 0x002fea000383ffff */
[----:B------:R-:W-:Y:S05]  /*114b0*/  BRA `(.L_x_11998) ;  /* 0xffffffd000907947 */ /* 0x000fea000383ffff */
.L_x_11935:
[----:B0-----:R0:W1:Y:S02]  /*114c0*/  SYNCS.PHASECHK.TRANS64.TRYWAIT P0, [R6+URZ+0x2d840], R0 ;  /* 0x02d84000060075a7 */ /* 0x001064000800017f */
[----:B-1----:R-:W-:Y:S05]  /*114d0*/  @!P0 NANOSLEEP.SYNCS 0x989680 ;  /* 0x009896800000895d */ /* 0x002fea0003900000 */
[----:B------:R-:W1:Y:S02]  /*114e0*/  @!P0 SYNCS.PHASECHK.TRANS64 P0, [R6+URZ+0x2d840], R0 ;  /* 0x02d84000060085a7 */ /* 0x000e64000800007f */
[----:B-1----:R-:W-:Y:S05]  /*114f0*/  @!P0 BRA `(.L_x_11935) ;  /* 0xfffffffc00f08947 */ /* 0x002fea000383ffff */
[----:B------:R-:W-:Y:S05]  /*11500*/  BRA `(.L_x_11999) ;  /* 0xffffffd400647947 */ /* 0x000fea000383ffff */
.L_x_11936:
        /* <DEDUP_REMOVED lines=8> */
.L_x_12001:
[----:B------:R-:W-:Y:S05]  /*11590*/  BSYNC B1 ;  /* 0x0000000000017941 */ /* 0x000fea0003800000 */
.L_x_12000:
[----:B------:R-:W0:Y:S01]  /*115a0*/  S2R R27, SR_TID.X ;  /* 0x00000000001b7919 */ /* 0x000e220000002100 */
[----:B------:R-:W-:Y:S01]  /*115b0*/  IMAD.MOV.U32 R13, RZ, RZ, R7 ;  /* 0x000000ffff0d7224 */ /* 0x000fe200078e0007 */
[----:B------:R-:W-:Y:S01]  /*115c0*/  MOV R12, RZ ;  /* 0x000000ff000c7202 */ /* 0x000fe20000000f00 */
[----:B------:R-:W-:Y:S01]  /*115d0*/  IMAD.MOV.U32 R11, RZ, RZ, 0x1c1f ;  /* 0x00001c1fff0b7424 */ /* 0x000fe200078e00ff */
[----:B------:R-:W-:Y:S01]  /*115e0*/  LEA R8, R8, R17, 0x1 ;  /* 0x0000001108087211 */ /* 0x000fe200078e08ff */
[----:B------:R-:W-:Y:S02]  /*115f0*/  IMAD.MOV.U32 R15, RZ, RZ, -0x1 ;  /* 0xffffffffff0f7424 */ /* 0x000fe400078e00ff */
[----:B------:R-:W-:-:S07]  /*11600*/  IMAD.MOV.U32 R3, RZ, RZ, R14 ;  /* 0x000000ffff037224 */ /* 0x000fce00078e000e */
[----:B0-----:R-:W-:Y:S05]  /*11610*/  WARPSYNC.COLLECTIVE R15, `(.L_x_12002) ;  /* 0x000000000f087348 */ /* 0x001fea0003c00000 */
[----:B------:R1:W2:Y:S02]  /*11620*/  SHFL.IDX P6, R14, R13, R12, R11 ;  /* 0x0000000c0d0e7389 */ /* 0x0002a400000c000b */
[----:B012---:R-:W-:Y:S01]  /*11630*/  ENDCOLLECTIVE ;  /* 0x000000000000791b */ /* 0x007fe20003800000 */
.L_x_12002:
[----:B------:R-:W-:Y:S02]  /*11640*/  IMAD.MOV.U32 R13, RZ, RZ, R10 ;  /* 0x000000ffff0d7224 */ /* 0x000fe400078e000a */
[----:B------:R-:W-:Y:S02]  /*11650*/  IMAD.MOV.U32 R12, RZ, RZ, 0x1 ;  /* 0x00000001ff0c7424 */ /* 0x000fe400078e00ff */
[----:B------:R-:W-:Y:S02]  /*11660*/  IMAD.SHL.U32 R27, R27, 0x8, RZ ;  /* 0x000000081b1b7824 */ /* 0x000fe400078e00ff */
[----:B------:R-:W-:-:S07]  /*11670*/  IMAD.MOV.U32 R2, RZ, RZ, R14 ;  /* 0x000000ffff027224 */ /* 0x000fce00078e000e */
[----:B------:R-:W-:Y:S05]  /*11680*/  WARPSYNC.COLLECTIVE R15, `(.L_x_12003) ;  /* 0x000000000f087348 */ /* 0x000fea0003c00000 */
[----:B------:R0:W1:Y:S02]  /*11690*/  SHFL.IDX P6, R14, R13, R12, R11 ;  /* 0x0000000c0d0e7389 */ /* 0x00006400000c000b */
[----:B01----:R-:W-:Y:S01]  /*116a0*/  ENDCOLLECTIVE ;  /* 0x000000000000791b */ /* 0x003fe20003800000 */
.L_x_12003:
        /* <DEDUP_REMOVED lines=15> */
.L_x_12004:
[----:B------:R-:W-:Y:S01]  /*117a0*/  MOV R13, R10 ;  /* 0x0000000a000d7202 */ /* 0x000fe20000000f00 */
[----:B------:R-:W-:Y:S02]  /*117b0*/  IMAD.MOV.U32 R12, RZ, RZ, 0x2 ;  /* 0x00000002ff0c7424 */ /* 0x000fe400078e00ff */
[----:B------:R-:W-:-:S07]  /*117c0*/  IMAD.MOV.U32 R2, RZ, RZ, R14 ;  /* 0x000000ffff027224 */ /* 0x000fce00078e000e */
[----:B------:R-:W-:Y:S05]  /*117d0*/  WARPSYNC.COLLECTIVE R15, `(.L_x_12005) ;  /* 0x000000000f087348 */ /* 0x000fea0003c00000 */
[----:B------:R0:W1:Y:S02]  /*117e0*/  SHFL.IDX P6, R14, R13, R12, R11 ;  /* 0x0000000c0d0e7389 */ /* 0x00006400000c000b */
[----:B01----:R-:W-:Y:S01]  /*117f0*/  ENDCOLLECTIVE ;  /* 0x000000000000791b */ /* 0x003fe20003800000 */
.L_x_12005:
        /* <DEDUP_REMOVED lines=13> */
.L_x_12006:
[----:B------:R-:W-:Y:S01]  /*118d0*/  IMAD.MOV.U32 R13, RZ, RZ, R10 ;  /* 0x000000ffff0d7224 */ /* 0x000fe200078e000a */
[----:B------:R-:W-:Y:S01]  /*118e0*/  MOV R12, 0x3 ;  /* 0x00000003000c7802 */ /* 0x000fe20000000f00 */
[----:B------:R-:W-:-:S07]  /*118f0*/  IMAD.MOV.U32 R2, RZ, RZ, R14 ;  /* 0x000000ffff027224 */ /* 0x000fce00078e000e */
[----:B------:R-:W-:Y:S05]  /*11900*/  WARPSYNC.COLLECTIVE R15, `(.L_x_12007) ;  /* 0x000000000f087348 */ /* 0x000fea0003c00000 */
[----:B------:R0:W1:Y:S02]  /*11910*/  SHFL.IDX P6, R14, R13, R12, R11 ;  /* 0x0000000c0d0e7389 */ /* 0x00006400000c000b */
[----:B01----:R-:W-:Y:S01]  /*11920*/  ENDCOLLECTIVE ;  /* 0x000000000000791b */ /* 0x003fe20003800000 */
.L_x_12007:
        /* <DEDUP_REMOVED lines=13> */
.L_x_12008:
[----:B------:R-:W-:Y:S01]  /*11a00*/  IMAD.MOV.U32 R2, RZ, RZ, R14 ;  /* 0x000000ffff027224 */ /* 0x000fe200078e000e */
[----:B------:R-:W-:Y:S06]  /*11a10*/  BRA `(.L_x_12009) ;  /* 0xffffffd400107947 */ /* 0x000fec000383ffff */
.L_x_11941:
[----:B-1----:R1:W2:Y:S02]  /*11a20*/  SYNCS.PHASECHK.TRANS64.TRYWAIT P0, [R6+URZ+0x2d860], R2 ;  /* 0x02d86002060075a7 */ /* 0x0022a4000800017f */
[----:B--2---:R-:W-:Y:S05]  /*11a30*/  @!P0 NANOSLEEP.SYNCS 0x989680 ;  /* 0x009896800000895d */ /* 0x004fea0003900000 */
[----:B------:R-:W2:Y:S02]  /*11a40*/  @!P0 SYNCS.PHASECHK.TRANS64 P0, [R6+URZ+0x2d860], R2 ;  /* 0x02d86002060085a7 */ /* 0x000ea4000800007f */
[----:B--2---:R-:W-:Y:S05]  /*11a50*/  @!P0 BRA `(.L_x_11941) ;  /* 0xfffffffc00f08947 */ /* 0x004fea000383ffff */
[----:B------:R-:W-:Y:S05]  /*11a60*/  BRA `(.L_x_12010) ;  /* 0xffffffd400707947 */ /* 0x000fea000383ffff */
.L_x_11942:
        /* <DEDUP_REMOVED lines=8> */
.L_x_12012:
[----:B------:R-:W-:Y:S05]  /*11af0*/  BSYNC B1 ;  /* 0x0000000000017941 */ /* 0x000fea0003800000 */
.L_x_12011:
        /* <DEDUP_REMOVED lines=9> */
.L_x_12013:
[----:B------:R-:W-:Y:S02]  /*11b90*/  IMAD.MOV.U32 R13, RZ, RZ, R19 ;  /* 0x000000ffff0d7224 */ /* 0x000fe400078e0013 */
[----:B------:R-:W-:Y:S02]  /*11ba0*/  IMAD.MOV.U32 R12, RZ, RZ, 0x1 ;  /* 0x00000001ff0c7424 */ /* 0x000fe400078e00ff */
[----:B------:R-:W-:-:S07]  /*11bb0*/  IMAD.MOV.U32 R2, RZ, RZ, R14 ;  /* 0x000000ffff027224 */ /* 0x000fce00078e000e */
[----:B------:R-:W-:Y:S05]  /*11bc0*/  WARPSYNC.COLLECTIVE R15, `(.L_x_12014) ;  /* 0x000000000f087348 */ /* 0x000fea0003c00000 */
[----:B------:R0:W1:Y:S02]  /*11bd0*/  SHFL.IDX P6, R14, R13, R12, R11 ;  /* 0x0000000c0d0e7389 */ /* 0x00006400000c000b */
[----:B01----:R-:W-:Y:S01]  /*11be0*/  ENDCOLLECTIVE ;  /* 0x000000000000791b */ /* 0x003fe20003800000 */
.L_x_12014:
        /* <DEDUP_REMOVED lines=16> */
.L_x_12015:
[----:B------:R-:W-:Y:S02]  /*11cf0*/  IMAD.MOV.U32 R13, RZ, RZ, R19 ;  /* 0x000000ffff0d7224 */ /* 0x000fe400078e0013 */
[----:B------:R-:W-:Y:S02]  /*11d00*/  IMAD.MOV.U32 R12, RZ, RZ, 0x2 ;  /* 0x00000002ff0c7424 */ /* 0x000fe400078e00ff */
[----:B------:R-:W-:-:S07]  /*11d10*/  IMAD.MOV.U32 R2, RZ, RZ, R14 ;  /* 0x000000ffff027224 */ /* 0x000fce00078e000e */
[----:B------:R-:W-:Y:S05]  /*11d20*/  WARPSYNC.COLLECTIVE R15, `(.L_x_12016) ;  /* 0x000000000f087348 */ /* 0x000fea0003c00000 */
[----:B------:R0:W1:Y:S02]  /*11d30*/  SHFL.IDX P6, R14, R13, R12, R11 ;  /* 0x0000000c0d0e7389 */ /* 0x00006400000c000b */
[----:B01----:R-:W-:Y:S01]  /*11d40*/  ENDCOLLECTIVE ;  /* 0x000000000000791b */ /* 0x003fe20003800000 */
.L_x_12016:
        /* <DEDUP_REMOVED lines=16> */
.L_x_12017:
[----:B------:R-:W-:Y:S01]  /*11e50*/  MOV R13, R19 ;  /* 0x00000013000d7202 */ /* 0x000fe20000000f00 */
[----:B------:R-:W-:Y:S02]  /*11e60*/  IMAD.MOV.U32 R12, RZ, RZ, 0x3 ;  /* 0x00000003ff0c7424 */ /* 0x000fe400078e00ff */
[----:B------:R-:W-:-:S07]  /*11e70*/  IMAD.MOV.U32 R2, RZ, RZ, R14 ;  /* 0x000000ffff027224 */ /* 0x000fce00078e000e */
[----:B------:R-:W-:Y:S05]  /*11e80*/  WARPSYNC.COLLECTIVE R15, `(.L_x_12018) ;  /* 0x000000000f087348 */ /* 0x000fea0003c00000 */
[----:B------:R0:W1:Y:S02]  /*11e90*/  SHFL.IDX P6, R14, R13, R12, R11 ;  /* 0x0000000c0d0e7389 */ /* 0x00006400000c000b */
[----:B01----:R-:W-:Y:S01]  /*11ea0*/  ENDCOLLECTIVE ;  /* 0x000000000000791b */ /* 0x003fe20003800000 */
.L_x_12018:
        /* <DEDUP_REMOVED lines=13> */
.L_x_12019:
        /* <DEDUP_REMOVED lines=8> */
.L_x_11950:
[----:B0-----:R0:W1:Y:S02]  /*12000*/  SYNCS.PHASECHK.TRANS64.TRYWAIT P0, [R4+URZ+0x2d860], R3 ;  /* 0x02d86003040075a7 */ /* 0x001064000800017f */
[----:B-1----:R-:W-:Y:S05]  /*12010*/  @!P0 NANOSLEEP.SYNCS 0x989680 ;  /* 0x009896800000895d */ /* 0x002fea0003900000 */
[----:B------:R-:W1:Y:S02]  /*12020*/  @!P0 SYNCS.PHASECHK.TRANS64 P0, [R4+URZ+0x2d860], R3 ;  /* 0x02d86003040085a7 */ /* 0x000e64000800007f */
[----:B-1----:R-:W-:Y:S05]  /*12030*/  @!P0 BRA `(.L_x_11950) ;  /* 0xfffffffc00f08947 */ /* 0x002fea000383ffff */
[----:B------:R-:W-:Y:S05]  /*12040*/  BRA `(.L_x_12021) ;  /* 0xffffffd800007947 */ /* 0x000fea000383ffff */
.L_x_11951:
        /* <DEDUP_REMOVED lines=8> */
.L_x_12023:
[----:B------:R-:W-:Y:S05]  /*120d0*/  BSYNC B0 ;  /* 0x0000000000007941 */ /* 0x000fea0003800000 */
.L_x_12022:
[----:B------:R-:W0:Y:S01]  /*120e0*/  S2R R2, SR_TID.X ;  /* 0x0000000000027919 */ /* 0x000e220000002100 */
[----:B------:R-:W-:Y:S01]  /*120f0*/  IMAD.MOV.U32 R13, RZ, RZ, R18 ;  /* 0x000000ffff0d7224 */ /* 0x000fe200078e0012 */
[----:B------:R-:W-:Y:S01]  /*12100*/  MOV R15, 0xffffffff ;  /* 0xffffffff000f7802 */ /* 0x000fe20000000f00 */
[----:B------:R-:W-:Y:S02]  /*12110*/  IMAD.MOV.U32 R12, RZ, RZ, RZ ;  /* 0x000000ffff0c7224 */ /* 0x000fe400078e00ff */
[----:B------:R-:W-:Y:S02]  /*12120*/  IMAD.MOV.U32 R11, RZ, RZ, 0x1c1f ;  /* 0x00001c1fff0b7424 */ /* 0x000fe400078e00ff */
[----:B------:R-:W-:-:S07]  /*12130*/  IMAD.MOV.U32 R0, RZ, RZ, R14 ;  /* 0x000000ffff007224 */ /* 0x000fce00078e000e */
[----:B0-----:R-:W-:Y:S05]  /*12140*/  WARPSYNC.COLLECTIVE R15, `(.L_x_12024) ;  /* 0x000000000f087348 */ /* 0x001fea0003c00000 */
[----:B------:R1:W2:Y:S02]  /*12150*/  SHFL.IDX P6, R14, R13, R12, R11 ;  /* 0x0000000c0d0e7389 */ /* 0x0002a400000c000b */
[----:B012---:R-:W-:Y:S01]  /*12160*/  ENDCOLLECTIVE ;  /* 0x000000000000791b */ /* 0x007fe20003800000 */
.L_x_12024:
        /* <DEDUP_REMOVED lines=9> */
.L_x_12025:
[----:B------:R-:W-:Y:S01]  /*12200*/  IMAD.X R3, RZ, RZ, R0, P0 ;  /* 0x000000ffff037224 */ /* 0x000fe200000e0600 */
[----:B------:R-:W-:Y:S01]  /*12210*/  ISETP.LT.OR P0, PT, R5, 0x1, P4 ;  /* 0x000000010500780c */ /* 0x000fe20002701670 */
[----:B------:R-:W-:Y:S01]  /*12220*/  IMAD R0, R7, 0x2, R17 ;  /* 0x0000000207007824 */ /* 0x000fe200078e0211 */
        /* <DEDUP_REMOVED lines=13> */
.L_x_12026:
[----:B------:R-:W-:Y:S02]  /*12300*/  IMAD.MOV.U32 R13, RZ, RZ, R19 ;  /* 0x000000ffff0d7224 */ /* 0x000fe400078e0013 */
[----:B------:R-:W-:Y:S01]  /*12310*/  IMAD.MOV.U32 R12, RZ, RZ, 0x2 ;  /* 0x00000002ff0c7424 */ /* 0x000fe200078e00ff */
[----:B------:R-:W-:-:S13]  /*12320*/  IADD3 R2, P0, R14, R6, RZ ;  /* 0x000000060e027210 */ /* 0x000fda0007f1e0ff */
[----:B------:R-:W-:Y:S05]  /*12330*/  WARPSYNC.COLLECTIVE R15, `(.L_x_12027) ;  /* 0x000000000f087348 */ /* 0x000fea0003c00000 */
[----:B------:R0:W1:Y:S02]  /*12340*/  SHFL.IDX P6, R14, R13, R12, R11 ;  /* 0x0000000c0d0e7389 */ /* 0x00006400000c000b */
[----:B01----:R-:W-:Y:S01]  /*12350*/  ENDCOLLECTIVE ;  /* 0x000000000000791b */ /* 0x003fe20003800000 */
.L_x_12027:
        /* <DEDUP_REMOVED lines=15> */
.L_x_12028:
[----:B------:R-:W-:Y:S01]  /*12450*/  MOV R13, R19 ;  /* 0x00000013000d7202 */ /* 0x000fe20000000f00 */
[----:B------:R-:W-:Y:S01]  /*12460*/  IMAD.MOV.U32 R12, RZ, RZ, 0x3 ;  /* 0x00000003ff0c7424 */ /* 0x000fe200078e00ff */
[----:B------:R-:W-:-:S13]  /*12470*/  IADD3 R2, P0, R14, R6, RZ ;  /* 0x000000060e027210 */ /* 0x000fda0007f1e0ff */
[----:B------:R-:W-:Y:S05]  /*12480*/  WARPSYNC.COLLECTIVE R15, `(.L_x_12029) ;  /* 0x000000000f087348 */ /* 0x000fea0003c00000 */
[----:B------:R0:W1:Y:S02]  /*12490*/  SHFL.IDX P6, R14, R13, R12, R11 ;  /* 0x0000000c0d0e7389 */ /* 0x00006400000c000b */
[----:B01----:R-:W-:Y:S01]  /*124a0*/  ENDCOLLECTIVE ;  /* 0x000000000000791b */ /* 0x003fe20003800000 */
.L_x_12029:
        /* <DEDUP_REMOVED lines=12> */
.L_x_12030:
[----:B------:R-:W-:Y:S01]  /*12570*/  @!PT LDS RZ, [RZ] ;  /* 0x00000000fffff984 */ /* 0x000fe20000000800 */
[----:B------:R-:W-:Y:S01]  /*12580*/  @!PT LDS RZ, [RZ] ;  /* 0x00000000fffff984 */ /* 0x000fe20000000800 */
[----:B------:R-:W-:Y:S01]  /*12590*/  @!PT LDS RZ, [RZ] ;  /* 0x00000000fffff984 */ /* 0x000fe20000000800 */
[----:B------:R0:W-:Y:S01]  /*125a0*/  LDGSTS.E.BYPASS.LTC128B.128 [R0+0x3400], desc[UR50][R2.64+0x40], !P0 ;  /* 0x0340004002007fae */ /* 0x0001e2000c101d72 */
[----:B------:R-:W-:-:S13]  /*125b0*/  ISETP.LT.OR P0, PT, R5, 0x41, P1 ;  /* 0x000000410500780c */ /* 0x000fda0000f01670 */
[----:B------:R0:W-:Y:S01]  /*125c0*/  LDGSTS.E.BYPASS.LTC128B.128 [R0+0x5400], desc[UR50][R2.64+0x80], !P0 ;  /* 0x0540008002007fae */ /* 0x0001e2000c101d72 */
[----:B------:R-:W-:Y:S05]  /*125d0*/  BRA `(.L_x_12031) ;  /* 0xffffffd400787947 */ /* 0x000fea000383ffff */
.L_x_11956:
[----:B------:R-:W-:Y:S01]  /*125e0*/  BSSY B0, `(.L_x_12032) ;  /* 0x0000008000007945 */ /* 0x000fe20003800000 */
[----:B-----5:R-:W-:Y:S01]  /*125f0*/  IMAD.MOV.U32 R13, RZ, RZ, R2 ;  /* 0x000000ffff0d7224 */ /* 0x020fe200078e0002 */
[----:B------:R-:W-:Y:S01]  /*12600*/  MOV R15, 0xffffffff ;  /* 0xffffffff000f7802 */ /* 0x000fe20000000f00 */
[----:B------:R-:W-:Y:S02]  /*12610*/  IMAD.MOV.U32 R12, RZ, RZ, RZ ;  /* 0x000000ffff0c7224 */ /* 0x000fe400078e00ff */
[----:B------:R-:W-:-:S07]  /*12620*/  IMAD.MOV.U32 R11, RZ, RZ, 0x1f ;  /* 0x0000001fff0b7424 */ /* 0x000fce00078e00ff */
[----:B01----:R-:W-:Y:S05]  /*12630*/  WARPSYNC.COLLECTIVE R15, `(.L_x_12033) ;  /* 0x000000000f087348 */ /* 0x003fea0003c00000 */
[----:B------:R2:W3:Y:S02]  /*12640*/  SHFL.IDX P6, R14, R13, R12, R11 ;  /* 0x0000000c0d0e7389 */ /* 0x0004e400000c000b */
[----:B0123--:R-:W-:Y:S01]  /*12650*/  ENDCOLLECTIVE ;  /* 0x000000000000791b */ /* 0x00ffe20003800000 */
.L_x_12033:
[----:B------:R-:W-:Y:S05]  /*12660*/  BSYNC B0 ;  /* 0x0000000000007941 */ /* 0x000fea0003800000 */
.L_x_12032:
[----:B------:R-:W-:Y:S05]  /*12670*/  BRA `(.L_x_12034) ;  /* 0xffffffd8000c7947 */ /* 0x000fea000383ffff */
.L_x_11959:
[----:B-1----:R1:W2:Y:S02]  /*12680*/  SYNCS.PHASECHK.TRANS64.TRYWAIT P0, [R4+URZ+0x2d820], R0 ;  /* 0x02d82000040075a7 */ /* 0x0022a4000800017f */
[----:B--2---:R-:W-:Y:S05]  /*12690*/  @!P0 NANOSLEEP.SYNCS 0x989680 ;  /* 0x009896800000895d */ /* 0x004fea0003900000 */
[----:B------:R-:W2:Y:S02]  /*126a0*/  @!P0 SYNCS.PHASECHK.TRANS64 P0, [R4+URZ+0x2d820], R0 ;  /* 0x02d82000040085a7 */ /* 0x000ea4000800007f */
[----:B--2---:R-:W-:Y:S05]  /*126b0*/  @!P0 BRA `(.L_x_11959) ;  /* 0xfffffffc00f08947 */ /* 0x004fea000383ffff */
[----:B------:R-:W-:Y:S05]  /*126c0*/  BRA `(.L_x_12035) ;  /* 0xffffffd800587947 */ /* 0x000fea000383ffff */
.L_x_11960:
        /* <DEDUP_REMOVED lines=11> */
.L_x_12037:
[----:B------:R-:W-:Y:S05]  /*12780*/  BSYNC B0 ;  /* 0x0000000000007941 */ /* 0x000fea0003800000 */
.L_x_12036:
[----:B------:R-:W-:Y:S05]  /*12790*/  BRA `(.L_x_12038) ;  /* 0xffffffd800407947 */ /* 0x000fea000383ffff */
.L_x_11963:
[----:B------:R-:W-:Y:S01]  /*127a0*/  BSSY B1, `(.L_x_12039) ;  /* 0x0000006000017945 */ /* 0x000fe20003800000 */
[----:B------:R-:W-:-:S07]  /*127b0*/  IMAD.MOV.U32 R15, RZ, RZ, -0x1 ;  /* 0xffffffffff0f7424 */ /* 0x000fce00078e00ff */
[----:B01----:R-:W-:Y:S05]  /*127c0*/  WARPSYNC.COLLECTIVE R15, `(.L_x_12040) ;  /* 0x000000000f0c7348 */ /* 0x003fea0003c00000 */
[----:B------:R-:W-:Y:S02]  /*127d0*/  ELECT P6, UR62, PT ;  /* 0x00000000003e782f */ /* 0x000fe400038c0000 */
[----:B------:R-:W-:Y:S01]  /*127e0*/  MOV R14, UR62 ;  /* 0x0000003e000e7c02 */ /* 0x000fe20008000f00 */
[----:B01----:R-:W-:Y:S10]  /*127f0*/  ENDCOLLECTIVE ;  /* 0x000000000000791b */ /* 0x003ff40003800000 */
.L_x_12040:
[----:B------:R-:W-:Y:S05]  /*12800*/  BSYNC B1 ;  /* 0x0000000000017941 */ /* 0x000fea0003800000 */
.L_x_12039:
[----:B------:R-:W-:Y:S05]  /*12810*/  BRA `(.L_x_12041) ;  /* 0xffffffd800387947 */ /* 0x000fea000383ffff */
.L_x_11965:
[----:B-1----:R1:W2:Y:S02]  /*12820*/  SYNCS.PHASECHK.TRANS64.TRYWAIT P1, [R5+URZ+0x2d840], R0 ;  /* 0x02d84000050075a7 */ /* 0x0022a4000802017f */
[----:B--2---:R-:W-:Y:S05]  /*12830*/  @!P1 NANOSLEEP.SYNCS 0x989680 ;  /* 0x009896800000995d */ /* 0x004fea0003900000 */
[----:B------:R-:W2:Y:S02]  /*12840*/  @!P1 SYNCS.PHASECHK.TRANS64 P1, [R5+URZ+0x2d840], R0 ;  /* 0x02d84000050095a7 */ /* 0x000ea4000802007f */
[----:B--2---:R-:W-:Y:S05]  /*12850*/  @!P1 BRA `(.L_x_11965) ;  /* 0xfffffffc00f09947 */ /* 0x004fea000383ffff */
[----:B------:R-:W-:Y:S05]  /*12860*/  BRA `(.L_x_12042) ;  /* 0xffffffd800587947 */ /* 0x000fea000383ffff */
.L_x_11967:
[----:B--2---:R2:W3:Y:S02]  /*12870*/  SYNCS.PHASECHK.TRANS64.TRYWAIT P1, [R23+URZ+0x2d840], R2 ;  /* 0x02d84002170075a7 */ /* 0x0044e4000802017f */
[----:B---3--:R-:W-:Y:S05]  /*12880*/  @!P1 NANOSLEEP.SYNCS 0x989680 ;  /* 0x009896800000995d */ /* 0x008fea0003900000 */
[----:B------:R-:W3:Y:S02]  /*12890*/  @!P1 SYNCS.PHASECHK.TRANS64 P1, [R23+URZ+0x2d840], R2 ;  /* 0x02d84002170095a7 */ /* 0x000ee4000802007f */
[----:B---3--:R-:W-:Y:S05]  /*128a0*/  @!P1 BRA `(.L_x_11967) ;  /* 0xfffffffc00f09947 */ /* 0x008fea000383ffff */
[----:B------:R-:W-:Y:S05]  /*128b0*/  BRA `(.L_x_12043) ;  /* 0xffffffd800647947 */ /* 0x000fea000383ffff */
.L_x_11969:
[----:B---3--:R3:W4:Y:S02]  /*128c0*/  SYNCS.PHASECHK.TRANS64.TRYWAIT P1, [R5+URZ+0x2d860], R0 ;  /* 0x02d86000050075a7 */ /* 0x008724000802017f */
[----:B----4-:R-:W-:Y:S05]  /*128d0*/  @!P1 NANOSLEEP.SYNCS 0x989680 ;  /* 0x009896800000995d */ /* 0x010fea0003900000 */
[----:B------:R-:W4:Y:S02]  /*128e0*/  @!P1 SYNCS.PHASECHK.TRANS64 P1, [R5+URZ+0x2d860], R0 ;  /* 0x02d86000050095a7 */ /* 0x000f24000802007f */
[----:B----4-:R-:W-:Y:S05]  /*128f0*/  @!P1 BRA `(.L_x_11969) ;  /* 0xfffffffc00f09947 */ /* 0x010fea000383ffff */
[----:B------:R-:W-:Y:S05]  /*12900*/  BRA `(.L_x_12044) ;  /* 0xffffffd800607947 */ /* 0x000fea000383ffff */
.L_x_12045:
        /* <DEDUP_REMOVED lines=15> */
.L_x_15859:


//--------------------- .text._ZN7cutlass13device_kernelIN5flash11enable_sm90INS1_16FlashAttnFwdSm90INS1_25CollectiveMainloopFwdSm90ILi2EN4cute5tupleIJNS5_1CILi1EEES8_S8_EEENS6_IJNS7_ILi192EEENS7_ILi128EEENS7_ILi96EEEEEELi96ENS_10bfloat16_tEfNS_4arch4Sm90ELb1ELb0ELb1ELb1ELb1ELb0ELb0ELb0ELb1ELb1ELb0ELb0EEENS1_21CollectiveEpilogueFwdINS6_IJSA_SC_SB_EEES9_SE_SG_Li384ELb1ELb1ELb0ELb0EEENS1_36VarlenDynamicPersistentTileSchedulerILi192ELi128ELi384ELi128ELb0ELb1ELb1ELb1ELb1ELb1EEEEEEEEEvNT_6ParamsE --------------------------
	.section	.text._ZN7cutlass13device_kernelIN5flash11enable_sm90INS1_16FlashAttnFwdSm90INS1_25CollectiveMainloopFwdSm90ILi2EN4cute5tupleIJNS5_1CILi1EEES8_S8_EEENS6_IJNS7_ILi192EEENS7_ILi128EEENS7_ILi96EEEEEELi96ENS_10bfloat16_tEfNS_4arch4Sm90ELb1ELb0ELb1ELb1ELb1ELb0ELb0ELb0ELb1ELb1ELb0ELb0EEENS1_21CollectiveEpilogueFwdINS6_IJSA_SC_SB_EEES9_SE_SG_Li384ELb1ELb1ELb0ELb0EEENS1_36VarlenDynamicPersistentTileSchedulerILi192ELi128ELi384ELi128ELb0ELb1ELb1ELb1ELb1ELb1EEEEEEEEEvNT_6ParamsE,"ax",@progbits
	.align	128
.text._ZN7cutlass13device_kernelIN5flash11enable_sm90INS1_16FlashAttnFwdSm90INS1_25CollectiveMainloopFwdSm90ILi2EN4cute5tupleIJNS5_1CILi1EEES8_S8_EEENS6_IJNS7_ILi192EEENS7_ILi128EEENS7_ILi96EEEEEELi96ENS_10bfloat16_tEfNS_4arch4Sm90ELb1ELb0ELb1ELb1ELb1ELb0ELb0ELb0ELb1ELb1ELb0ELb0EEENS1_21CollectiveEpilogueFwdINS6_IJSA_SC_SB_EEES9_SE_SG_Li384ELb1ELb1ELb0ELb0EEENS1_36VarlenDynamicPersistentTileSchedulerILi192ELi128ELi384ELi128ELb0ELb1ELb1ELb1ELb1ELb1EEEEEEEEEvNT_6ParamsE:
        .type           _ZN7cutlass13device_kernelIN5flash11enable_sm90INS1_16FlashAttnFwdSm90INS1_25CollectiveMainloopFwdSm90ILi2EN4cute5tupleIJNS5_1CILi1EEES8_S8_EEENS6_IJNS7_ILi192EEENS7_ILi128EEENS7_ILi96EEEEEELi96ENS_10bfloat16_tEfNS_4arch4Sm90ELb1ELb0ELb1ELb1ELb1ELb0ELb0ELb0ELb1ELb1ELb0ELb0EEENS1_21CollectiveEpilogueFwdINS6_IJSA_SC_SB_EEES9_SE_SG_Li384ELb1ELb1ELb0ELb0EEENS1_36VarlenDynamicPersistentTileSchedulerILi192ELi128ELi384ELi128ELb0ELb1ELb1ELb1ELb1ELb1EEEEEEEEEvNT_6ParamsE,@function
        .size           _ZN7cutlass13device_kernelIN5flash11enable_sm90INS1_16FlashAttnFwdSm90INS1_25CollectiveMainloopFwdSm90ILi2EN4cute5tupleIJNS5_1CILi1EEES8_S8_EEENS6_IJNS7_ILi192EEENS7_ILi128EEENS7_ILi96EEEEEELi96ENS_10bfloat16_tEfNS_4arch4Sm90ELb1ELb0ELb1ELb1ELb1ELb0ELb0ELb0ELb1ELb1ELb0ELb0EEENS1_21CollectiveEpilogueFwdINS6_IJSA_SC_SB_EEES9_SE_SG_Li384ELb1ELb1ELb0ELb0EEENS1_36VarlenDynamicPersistentTileSchedulerILi192ELi128ELi384ELi128ELb0ELb1ELb1ELb1ELb1ELb1EEEEEEEEEvNT_6ParamsE,(.L_x_15860 - _ZN7cutlass13device_kernelIN5flash11enable_sm90INS1_16FlashAttnFwdSm90INS1_25CollectiveMainloopFwdSm90ILi2EN4cute5tupleIJNS5_1CILi1EEES8_S8_EEENS6_IJNS7_ILi192EEENS7_ILi128EEENS7_ILi96EEEEEELi96ENS_10bfloat16_tEfNS_4arch4Sm90ELb1ELb0ELb1ELb1ELb1ELb0ELb0ELb0ELb1ELb1ELb0ELb0EEENS1_21CollectiveEpilogueFwdINS6_IJSA_SC_SB_EEES9_SE_SG_Li384ELb1ELb1ELb0ELb0EEENS1_36VarlenDynamicPersistentTileSchedulerILi192ELi128ELi384ELi128ELb0ELb1ELb1ELb1ELb1ELb1EEEEEEEEEvNT_6ParamsE)
        .other          _ZN7cutlass13device_kernelIN5flash11enable_sm90INS1_16FlashAttnFwdSm90INS1_25CollectiveMainloopFwdSm90ILi2EN4cute5tupleIJNS5_1CILi1EEES8_S8_EEENS6_IJNS7_ILi192EEENS7_ILi128EEENS7_ILi96EEEEEELi96ENS_10bfloat16_tEfNS_4arch4Sm90ELb1ELb0ELb1ELb1ELb1ELb0ELb0ELb0ELb1ELb1ELb0ELb0EEENS1_21CollectiveEpilogueFwdINS6_IJSA_SC_SB_EEES9_SE_SG_Li384ELb1ELb1ELb0ELb0EEENS1_36VarlenDynamicPersistentTileSchedulerILi192ELi128ELi384ELi128ELb0ELb1ELb1ELb1ELb1ELb1EEEEEEEEEvNT_6ParamsE,@"STO_CUDA_ENTRY STV_DEFAULT"
_ZN7cutlass13device_kernelIN5flash11enable_sm90INS1_16FlashAttnFwdSm90INS1_25CollectiveMainloopFwdSm90ILi2EN4cute5tupleIJNS5_1CILi1EEES8_S8_EEENS6_IJNS7_ILi192EEENS7_ILi128EEENS7_ILi96EEEEEELi96ENS_10bfloat16_tEfNS_4arch4Sm90ELb1ELb0ELb1ELb1ELb1ELb0ELb0ELb0ELb1ELb1ELb0ELb0EEENS1_21CollectiveEpilogueFwdINS6_IJSA_SC_SB_EEES9_SE_SG_Li384ELb1ELb1ELb0ELb0EEENS1_36VarlenDynamicPersistentTileSchedulerILi192ELi128ELi384ELi128ELb0ELb1ELb1ELb1ELb1ELb1EEEEEEEEEvNT_6ParamsE:
        /* <DEDUP_REMOVED lines=45> */
.L_x_12046:
        /* <DEDUP_REMOVED lines=22> */
.L_x_12047:
        /* <DEDUP_REMOVED lines=18> */
.L_x_12048:
        /* <DEDUP_REMOVED lines=22> */
.L_x_12049:
        /* <DEDUP_REMOVED lines=22> */
.L_x_12050:
        /* <DEDUP_REMOVED lines=8> */
.L_x_12052:
        /* <DEDUP_REMOVED lines=24> */
[----:B------:R-:W-:-:S03]  /*0a10*/  LOP3.LUT R4, R2, 0xfffffff0, RZ, 0xc0, !PT ;  /* 0xfffffff002047812 */ /* 0x000fc600078ec0ff */
[C---:B------:R-:W-:Y:S02]  /*0a20*/  IMAD.IADD R150, R157.reuse, 0x1, -R150 ;  /* 0x000000019d967824 */ /* 0x040fe400078e0a96 */
[----:B------:R-:W-:-:S03]  /*0a30*/  IMAD.IADD R4, R157, 0x1, -R4 ;  /* 0x000000019d047824 */ /* 0x000fc600078e0a04 */
[----:B------:R-:W-:Y:S02]  /*0a40*/  SHF.R.S32.HI R11, RZ, 0x1f, R150 ;  /* 0x0000001fff0b7819 */ /* 0x000fe40000011496 */
[----:B------:R-:W-:Y:S02]  /*0a50*/  SHF.R.S32.HI R3, RZ, 0x1f, R4 ;  /* 0x0000001fff037819 */ /* 0x000fe40000011404 */
[----:B------:R-:W-:Y:S02]  /*0a60*/  LEA.HI R10, R11, R150, RZ, 0x2 ;  /* 0x000000960b0a7211 */ /* 0x000fe400078f10ff */
[----:B------:R-:W-:Y:S02]  /*0a70*/  LEA.HI R5, R0, R157, RZ, 0x5 ;  /* 0x0000009d00057211 */ /* 0x000fe400078f28ff */
[--C-:B------:R-:W-:Y:S02]  /*0a80*/  SHF.R.S32.HI R8, RZ, 0x2, R10.reuse ;  /* 0x00000002ff087819 */ /* 0x100fe4000001140a */
[----:B------:R-:W-:-:S02]  /*0a90*/  SHF.R.S32.HI R9, RZ, 0x1f, R10 ;  /* 0x0000001fff097819 */ /* 0x000fc4000001140a */
[----:B------:R-:W-:Y:S02]  /*0aa0*/  SHF.R.S32.HI R7, RZ, 0x4, R2 ;  /* 0x00000004ff077819 */ /* 0x000fe40000011402 */
[----:B------:R-:W-:Y:S02]  /*0ab0*/  LEA.HI R3, R3, R4, RZ, 0x3 ;  /* 0x0000000403037211 */ /* 0x000fe400078f18ff */
[----:B------:R-:W-:Y:S02]  /*0ac0*/  LEA.HI R6, R9, R8, RZ, 0x3 ;  /* 0x0000000809067211 */ /* 0x000fe400078f18ff */
[----:B------:R-:W-:Y:S02]  /*0ad0*/  SHF.R.S32.HI R9, RZ, 0x5, R5 ;  /* 0x00000005ff097819 */ /* 0x000fe40000011405 */
[----:B------:R-:W-:Y:S02]  /*0ae0*/  LEA.HI R2, R2, R7, RZ, 0x1 ;  /* 0x0000000702027211 */ /* 0x000fe400078f08ff */
[----:B------:R-:W-:-:S02]  /*0af0*/  LOP3.LUT R5, R3, 0xfffffff8, RZ, 0xc0, !PT ;  /* 0xfffffff803057812 */ /* 0x000fc400078ec0ff */
[----:B------:R-:W-:Y:S02]  /*0b00*/  SHF.R.S32.HI R151, RZ, 0x7, R151 ;  /* 0x00000007ff977819 */ /* 0x000fe40000011497 */
[----:B------:R-:W-:Y:S01]  /*0b10*/  LOP3.LUT R2, R2, 0x1ffffffe, RZ, 0xc0, !PT ;  /* 0x1ffffffe02027812 */ /* 0x000fe200078ec0ff */
[----:B------:R-:W-:Y:S01]  /*0b20*/  IMAD.IADD R5, R4, 0x1, -R5 ;  /* 0x0000000104057824 */ /* 0x000fe200078e0a05 */
[----:B------:R-:W-:Y:S01]  /*0b30*/  LOP3.LUT R13, R6, 0xfffffff8, RZ, 0xc0, !PT ;  /* 0xfffffff8060d7812 */ /* 0x000fe200078ec0ff */
[----:B------:R-:W-:-:S04]  /*0b40*/  IMAD.HI R6, R151, 0x55555556, RZ ;  /* 0x5555555697067827 */ /* 0x000fc800078e02ff */
[----:B------:R-:W-:Y:S01]  /*0b50*/  IMAD R14, R9, 0x10, R4 ;  /* 0x00000010090e7824 */ /* 0x000fe200078e0204 */
[----:B------:R-:W-:Y:S01]  /*0b60*/  IADD3 R12, R8, -R13, RZ ;  /* 0x8000000d080c7210 */ /* 0x000fe20007ffe0ff */
[----:B------:R-:W-:Y:S02]  /*0b70*/  IMAD.IADD R2, R7, 0x1, -R2 ;  /* 0x0000000107027824 */ /* 0x000fe400078e0a02 */
[----:B------:R-:W-:Y:S01]  /*0b80*/  IMAD.SHL.U32 R4, R5, 0x40, RZ ;  /* 0x0000004005047824 */ /* 0x000fe200078e00ff */
[----:B------:R-:W-:Y:S01]  /*0b90*/  LEA.HI R8, R6, R6, RZ, 0x1 ;  /* 0x0000000606087211 */ /* 0x000fe200078f08ff */
[----:B------:R-:W-:Y:S02]  /*0ba0*/  IMAD.SHL.U32 R6, R3, 0x40, RZ ;  /* 0x0000004003067824 */ /* 0x000fe400078e00ff */
[----:B------:R-:W-:Y:S01]  /*0bb0*/  IMAD.SHL.U32 R3, R2, 0x8, RZ ;  /* 0x0000000802037824 */ /* 0x000fe200078e00ff */
[----:B------:R-:W-:-:S03]  /*0bc0*/  LOP3.LUT R4, R4, 0x1c0, RZ, 0xc0, !PT ;  /* 0x000001c004047812 */ /* 0x000fc600078ec0ff */
[--C-:B------:R-:W-:Y:S01]  /*0bd0*/  IMAD.U32 R153, R14, 0x20, R3.reuse ;  /* 0x000000200e997824 */ /* 0x100fe200078e0003 */
[----:B------:R-:W-:Y:S02]  /*0be0*/  LOP3.LUT R3, R4, 0x8, R3, 0xf8, !PT ;  /* 0x0000000804037812 */ /* 0x000fe400078ef803 */
[----:B------:R-:W-:Y:S02]  /*0bf0*/  LOP3.LUT R6, R6, 0x7ffffe00, RZ, 0xc0, !PT ;  /* 0x7ffffe0006067812 */ /* 0x000fe400078ec0ff */
[----:B------:R-:W-:Y:S02]  /*0c00*/  SHF.R.U32.HI R4, RZ, 0x3, R4 ;  /* 0x00000003ff047819 */ /* 0x000fe40000011604 */
[----:B------:R-:W-:Y:S01]  /*0c10*/  LEA.HI R0, R0, R157, RZ, 0x2 ;  /* 0x0000009d00007211 */ /* 0x000fe200078f10ff */
[----:B------:R-:W-:Y:S01]  /*0c20*/  IMAD R6, R9, 0x400, R6 ;  /* 0x0000040009067824 */ /* 0x000fe200078e0206 */
[----:B------:R-:W-:Y:S02]  /*0c30*/  LOP3.LUT R3, R3, R4, RZ, 0x3c, !PT ;  /* 0x0000000403037212 */ /* 0x000fe400078e3cff */
[----:B------:R-:W-:-:S02]  /*0c40*/  LOP3.LUT R2, R0, 0xfffffffc, RZ, 0xc0, !PT ;  /* 0xfffffffc00027812 */ /* 0x000fc400078ec0ff */
[----:B------:R-:W-:Y:S01]  /*0c50*/  LEA.HI R11, R11, R150, RZ, 0x5 ;  /* 0x000000960b0b7211 */ /* 0x000fe200078f28ff */
[----:B------:R-:W-:Y:S01]  /*0c60*/  IMAD.IADD R3, R6, 0x1, R3 ;  /* 0x0000000106037824 */ /* 0x000fe200078e0203 */
[----:B------:R-:W-:Y:S01]  /*0c70*/  R2P PR, R5, 0x6 ;  /* 0x0000000605007804 */ /* 0x000fe20000000000 */
[----:B------:R-:W-:Y:S01]  /*0c80*/  IMAD.IADD R147, R157, 0x1, -R2 ;  /* 0x000000019d937824 */ /* 0x000fe200078e0a02 */
[----:B------:R-:W-:Y:S02]  /*0c90*/  SHF.R.S32.HI R11, RZ, 0x5, R11 ;  /* 0x00000005ff0b7819 */ /* 0x000fe4000001140b */
[----:B------:R-:W-:Y:S02]  /*0ca0*/  LEA R16, R3, UR41, 0x1 ;  /* 0x0000002903107c11 */ /* 0x000fe4000f8e08ff */
[----:B------:R-:W-:Y:S01]  /*0cb0*/  LEA.HI R4, R147, R147, RZ, 0x1 ;  /* 0x0000009393047211 */ /* 0x000fe200078f08ff */
[----:B------:R-:W-:Y:S02]  /*0cc0*/  IMAD.MOV.U32 R17, RZ, RZ, 0x40 ;  /* 0x00000040ff117424 */ /* 0x000fe400078e00ff */
[----:B------:R-:W-:Y:S01]  /*0cd0*/  IMAD R8, R8, -0x3, R151 ;  /* 0xfffffffd08087824 */ /* 0x000fe200078e0297 */
[----:B------:R-:W-:Y:S01]  /*0ce0*/  LOP3.LUT R4, R4, 0x1ffffffe, RZ, 0xc0, !PT ;  /* 0x1ffffffe04047812 */ /* 0x000fe200078ec0ff */
[----:B------:R-:W-:-:S02]  /*0cf0*/  IMAD R11, R11, 0x10, R12 ;  /* 0x000000100b0b7824 */ /* 0x000fc400078e020c */
[----:B------:R-:W-:Y:S02]  /*0d00*/  IMAD.SHL.U32 R142, R147, 0x8, RZ ;  /* 0x00000008938e7824 */ /* 0x000fe400078e00ff */
[C---:B------:R-:W-:Y:S01]  /*0d10*/  VIADD R18, R16.reuse, 0x21800 ;  /* 0x0002180010127836 */ /* 0x040fe20000000000 */
[----:B------:R-:W-:Y:S01]  /*0d20*/  SEL R17, R17, 0xffffffc0, !P2 ;  /* 0xffffffc011117807 */ /* 0x000fe20005000000 */
[----:B------:R-:W-:Y:S01]  /*0d30*/  VIADD R22, R16, 0x21820 ;  /* 0x0002182010167836 */ /* 0x000fe20000000000 */
[----:B------:R-:W-:Y:S01]  /*0d40*/  LEA R152, R8, R11, 0x6 ;  /* 0x0000000b08987211 */ /* 0x000fe200078e30ff */
[----:B------:R-:W-:Y:S01]  /*0d50*/  VIADD R145, R142, 0x20 ;  /* 0x000000208e917836 */ /* 0x000fe20000000000 */
[----:B------:R-:W-:Y:S01]  /*0d60*/  LOP3.LUT R139, R10, 0x7ffffffc, RZ, 0xc0, !PT ;  /* 0x7ffffffc0a8b7812 */ /* 0x000fe200078ec0ff */
[----:B------:R-:W-:Y:S01]  /*0d70*/  @P1 VIADD R22, R18, 0xffffffe0 ;  /* 0xffffffe012161836 */ /* 0x000fe20000000000 */
[----:B------:R-:W-:Y:S01]  /*0d80*/  IADD3 R146, R142, 0x40, RZ ;  /* 0x000000408e927810 */ /* 0x000fe20007ffe0ff */
[----:B------:R-:W-:Y:S01]  /*0d90*/  IMAD.IADD R3, R147, 0x1, -R4 ;  /* 0x0000000193037824 */ /* 0x000fe200078e0a04 */
[----:B------:R-:W-:Y:S01]  /*0da0*/  SHF.R.S32.HI R148, RZ, 0x2, R0 ;  /* 0x00000002ff947819 */ /* 0x000fe20000011400 */
[----:B------:R-:W-:Y:S01]  /*0db0*/  IMAD.IADD R18, R18, 0x1, R17 ;  /* 0x0000000112127824 */ /* 0x000fe200078e0211 */
[----:B------:R-:W-:Y:S01]  /*0dc0*/  SHF.R.S32.HI R156, RZ, 0x1f, R145 ;  /* 0x0000001fff9c7819 */ /* 0x000fe20000011491 */
[----:B------:R-:W-:Y:S01]  /*0dd0*/  IMAD.MOV.U32 R149, RZ, RZ, RZ ;  /* 0x000000ffff957224 */ /* 0x000fe200078e00ff */
[----:B------:R-:W-:Y:S01]  /*0de0*/  SHF.R.S32.HI R155, RZ, 0x1f, R146 ;  /* 0x0000001fff9b7819 */ /* 0x000fe20000011492 */
[----:B------:R-:W-:Y:S01]  /*0df0*/  IMAD.MOV.U32 R2, RZ, RZ, RZ ;  /* 0x000000ffff027224 */ /* 0x000fe200078e00ff */
[----:B------:R-:W-:Y:S01]  /*0e00*/  IADD3 R17, R17, R22, RZ ;  /* 0x0000001611117210 */ /* 0x000fe20007ffe0ff */
[----:B------:R-:W-:-:S02]  /*0e10*/  IMAD.IADD R139, R150, 0x1, -R139 ;  /* 0x00000001968b7824 */ /* 0x000fc400078e0a8b */
[----:B------:R-:W-:Y:S02]  /*0e20*/  IMAD R140, R3, 0x8, R152 ;  /* 0x00000008038c7824 */ /* 0x000fe400078e0298 */
[----:B------:R-:W-:Y:S01]  /*0e30*/  VIADD R23, R22, 0x6000 ;  /* 0x0000600016177836 */ /* 0x000fe20000000000 */
[----:B------:R-:W-:Y:S01]  /*0e40*/  UMOV UR38, URZ ;  /* 0x0000003f00267c82 */ /* 0x000fe20008000000 */
[----:B--2---:R-:W-:-:S07]  /*0e50*/  LOP3.LUT R19, R15, 0x1, RZ, 0xfc, !PT ;  /* 0x000000010f137812 */ /* 0x004fce00078efcff */
.L_x_12104:
[----:B--2---:R-:W0:Y:S01]  /*0e60*/  LDC.64 R4, c[0x0][0xc88] ;  /* 0x00032200ff047b82 */ /* 0x004e220000000a00 */
[----:B------:R-:W-:Y:S01]  /*0e70*/  ULDC.64 UR4, c[0x0][0xa28] ;  /* 0x00028a0000047ab9 */ /* 0x000fe20000000a00 */
[----:B------:R-:W-:Y:S01]  /*0e80*/  ULDC.64 UR6, c[0x0][0xa18] ;  /* 0x0002860000067ab9 */ /* 0x000fe20000000a00 */
[----:B------:R-:W-:Y:S01]  /*0e90*/  IMAD.MOV.U32 R0, RZ, RZ, RZ ;  /* 0x000000ffff007224 */ /* 0x000fe200078e00ff */
[----:B------:R-:W-:Y:S01]  /*0ea0*/  ULDC.64 UR8, c[0x0][0xa20] ;  /* 0x0002880000087ab9 */ /* 0x000fe20000000a00 */
[----:B0-----:R-:W-:-:S05]  /*0eb0*/  IMAD.WIDE R4, R31, 0x4, R4 ;  /* 0x000000041f047825 */ /* 0x001fca00078e0204 */
[----:B------:R-:W2:Y:S01]  /*0ec0*/  LDG.E R141, desc[UR36][R4.64] ;  /* 0x00000024048d7981 */ /* 0x000ea2000c1e1900 */
[----:B------:R-:W-:Y:S02]  /*0ed0*/  ISETP.NE.U32.AND P0, PT, RZ, UR4, PT ;  /* 0x00000004ff007c0c */ /* 0x000fe4000bf05070 */
[----:B------:R-:W-:Y:S02]  /*0ee0*/  ISETP.NE.U32.AND P1, PT, RZ, UR6, PT ;  /* 0x00000006ff007c0c */ /* 0x000fe4000bf25070 */
[----:B------:R-:W-:Y:S02]  /*0ef0*/  ISETP.NE.AND.EX P0, PT, RZ, UR5, PT, P0 ;  /* 0x00000005ff007c0c */ /* 0x000fe4000bf05300 */
[----:B------:R-:W-:Y:S02]  /*0f00*/  ISETP.NE.AND.EX P1, PT, RZ, UR7, PT, P1 ;  /* 0x00000007ff007c0c */ /* 0x000fe4000bf25310 */
[----:B--2---:R-:W-:-:S09]  /*0f10*/  SHF.R.S32.HI R144, RZ, 0x1f, R141 ;  /* 0x0000001fff907819 */ /* 0x004fd2000001148d */
[----:B-1-3--:R-:W-:-:S04]  /*0f20*/  @P0 LEA R6, P2, R141, UR4, 0x2 ;  /* 0x000000048d060c11 */ /* 0x00afc8000f8410ff */
[C---:B------:R-:W-:Y:S01]  /*0f30*/  @P0 LEA.HI.X R7, R141.reuse, UR5, R144, 0x2, P2 ;  /* 0x000000058d070c11 */ /* 0x040fe200090f1490 */
[----:B------:R-:W-:Y:S01]  /*0f40*/  ULDC.64 UR4, c[0x0][0x418] ;  /* 0x0001060000047ab9 */ /* 0x000fe20000000a00 */
[----:B------:R-:W-:-:S03]  /*0f50*/  @P1 LEA R4, P2, R141, UR6, 0x2 ;  /* 0x000000068d041c11 */ /* 0x000fc6000f8410ff */
[----:B------:R0:W5:Y:S01]  /*0f60*/  @P0 LDG.E R0, desc[UR36][R6.64] ;  /* 0x0000002406000981 */ /* 0x000162000c1e1900 */
[----:B------:R-:W-:-:S05]  /*0f70*/  @P1 LEA.HI.X R5, R141, UR7, R144, 0x2, P2 ;  /* 0x000000078d051c11 */ /* 0x000fca00090f1490 */
[----:B------:R0:W5:Y:S01]  /*0f80*/  @P1 LDG.E R138, desc[UR36][R4.64] ;  /* 0x00000024048a1981 */ /* 0x000162000c1e1900 */
[----:B------:R-:W-:Y:S01]  /*0f90*/  UISETP.NE.U32.AND UP0, UPT, UR4, URZ, UPT ;  /* 0x0000003f0400728c */ /* 0x000fe2000bf05070 */
[----:B------:R-:W-:Y:S02]  /*0fa0*/  ISETP.NE.U32.AND P2, PT, RZ, UR8, PT ;  /* 0x00000008ff007c0c */ /* 0x000fe4000bf45070 */
[----:B------:R-:W-:Y:S01]  /*0fb0*/  ULDC UR4, c[0x0][0x424] ;  /* 0x0001090000047ab9 */ /* 0x000fe20000000800 */
[----:B------:R-:W-:Y:S01]  /*0fc0*/  UISETP.NE.AND.EX UP0, UPT, UR5, URZ, UPT, UP0 ;  /* 0x0000003f0500728c */ /* 0x000fe2000bf05300 */
[----:B------:R-:W-:Y:S02]  /*0fd0*/  ISETP.NE.AND.EX P2, PT, RZ, UR9, PT, P2 ;  /* 0x00000009ff007c0c */ /* 0x000fe4000bf45320 */
[----:B------:R-:W-:Y:S01]  /*0fe0*/  ULDC UR5, c[0x0][0x2f0] ;  /* 0x0000bc0000057ab9 */ /* 0x000fe20000000800 */
[----:B------:R-:W-:-:S04]  /*0ff0*/  USEL UR4, UR4, 0x1, UP0 ;  /* 0x0000000104047887 */ /* 0x000fc80008000000 */
[----:B------:R-:W-:Y:S01]  /*1000*/  UIMAD UR4, UR4, UR5, URZ ;  /* 0x00000005040472a4 */ /* 0x000fe2000f8e023f */
[----:B0---4-:R-:W-:Y:S11]  /*1010*/  @P1 BRA `(.L_x_12053) ;  /* 0x0000000000281947 */ /* 0x011ff60003800000 */
        /* <DEDUP_REMOVED lines=10> */
.L_x_12053:
[----:B------:R-:W-:Y:S02]  /*10c0*/  IMAD.U32 R137, RZ, RZ, UR4 ;  /* 0x00000004ff897e24 */ /* 0x000fe4000f8e00ff */
[----:B------:R-:W-:Y:S01]  /*10d0*/  IMAD.MOV.U32 R143, RZ, RZ, R30 ;  /* 0x000000ffff8f7224 */ /* 0x000fe200078e001e */
[----:B------:R-:W-:Y:S06]  /*10e0*/  @!P2 BRA `(.L_x_12054) ;  /* 0x000000000010a947 */ /* 0x000fec0003800000 */
[----:B------:R-:W-:-:S04]  /*10f0*/  LEA R4, P0, R141, UR8, 0x2 ;  /* 0x000000088d047c11 */ /* 0x000fc8000f8010ff */
[----:B------:R-:W-:-:S05]  /*1100*/  LEA.HI.X R5, R141, UR9, R144, 0x2, P0 ;  /* 0x000000098d057c11 */ /* 0x000fca00080f1490 */
[----:B------:R1:W5:Y:S01]  /*1110*/  LDG.E R137, desc[UR36][R4.64] ;  /* 0x0000002404897981 */ /* 0x000362000c1e1900 */
[----:B------:R-:W-:Y:S05]  /*1120*/  BRA `(.L_x_12055) ;  /* 0x0000000000247947 */ /* 0x000fea0003800000 */
.L_x_12054:
        /* <DEDUP_REMOVED lines=9> */
.L_x_12055:
[----:B------:R-:W2:Y:S01]  /*11c0*/  LDC R154, c[0x0][0x448] ;  /* 0x00011200ff9a7b82 */ /* 0x000ea20000000800 */
[----:B------:R-:W-:Y:S01]  /*11d0*/  IMAD R136, R29, 0xc0, RZ ;  /* 0x000000c01d887824 */ /* 0x000fe200078e02ff */
[----:B-----5:R-:W-:Y:S02]  /*11e0*/  IADD3 R137, -R0, R137, RZ ;  /* 0x0000008900897210 */ /* 0x020fe40007ffe1ff */
[----:B------:R-:W-:Y:S02]  /*11f0*/  CS2R R134, SRZ ;  /* 0x0000000000867805 */ /* 0x000fe4000001ff00 */
[----:B------:R-:W-:Y:S01]  /*1200*/  CS2R R132, SRZ ;  /* 0x0000000000847805 */ /* 0x000fe2000001ff00 */
[----:B------:R-:W-:Y:S01]  /*1210*/  VIADD R3, R136, 0xbf ;  /* 0x000000bf88037836 */ /* 0x000fe20000000000 */
[----:B------:R-:W-:Y:S02]  /*1220*/  CS2R R130, SRZ ;  /* 0x0000000000827805 */ /* 0x000fe4000001ff00 */
[----:B------:R-:W-:-:S02]  /*1230*/  CS2R R128, SRZ ;  /* 0x0000000000807805 */ /* 0x000fc4000001ff00 */
[----:B------:R-:W-:Y:S01]  /*1240*/  CS2R R26, SRZ ;  /* 0x00000000001a7805 */ /* 0x000fe2000001ff00 */
[----:B------:R-:W-:Y:S01]  /*1250*/  IMAD.MOV.U32 R126, RZ, RZ, RZ ;  /* 0x000000ffff7e7224 */ /* 0x000fe200078e00ff */
        /* <DEDUP_REMOVED lines=14> */
[----:B--2---:R-:W-:Y:S02]  /*1340*/  ISETP.NE.AND P0, PT, R154, 0x1, PT ;  /* 0x000000019a00780c */ /* 0x004fe40003f05270 */
[----:B------:R-:W-:Y:S02]  /*1350*/  CS2R R96, SRZ ;  /* 0x0000000000607805 */ /* 0x000fe4000001ff00 */
[----:B------:R-:W-:Y:S01]  /*1360*/  CS2R R94, SRZ ;  /* 0x00000000005e7805 */ /* 0x000fe2000001ff00 */
[----:B------:R-:W-:Y:S01]  /*1370*/  IMAD.MOV.U32 R93, RZ, RZ, RZ ;  /* 0x000000ffff5d7224 */ /* 0x000fe200078e00ff */
[----:B------:R-:W-:-:S02]  /*1380*/  CS2R R6, SRZ ;  /* 0x0000000000067805 */ /* 0x000fc4000001ff00 */
[----:B------:R-:W-:Y:S02]  /*1390*/  CS2R R90, SRZ ;  /* 0x00000000005a7805 */ /* 0x000fe4000001ff00 */
[----:B------:R-:W-:-:S03]  /*13a0*/  MOV R8, RZ ;  /* 0x000000ff00087202 */ /* 0x000fc60000000f00 */
[----:B-1----:R-:W1:Y:S08]  /*13b0*/  @P0 LDC R4, c[0x0][0x44c] ;  /* 0x00011300ff040b82 */ /* 0x002e700000000800 */
[----:B------:R-:W2:Y:S01]  /*13c0*/  @P0 LDC R5, c[0x0][0x450] ;  /* 0x00011400ff050b82 */ /* 0x000ea20000000800 */
[----:B-1----:R-:W-:Y:S01]  /*13d0*/  @P0 IMAD.HI.U32 R0, R3, R4, RZ ;  /* 0x0000000403000227 */ /* 0x002fe200078e00ff */
[----:B0-----:R-:W-:-:S04]  /*13e0*/  IADD3 R4, R137, 0x80, -R138 ;  /* 0x0000008089047810 */ /* 0x001fc80007ffe88a */
[----:B--2---:R-:W-:Y:S01]  /*13f0*/  @P0 SHF.R.U32.HI R3, RZ, R5, R0 ;  /* 0x00000005ff030219 */ /* 0x004fe20000011600 */
[----:B------:R-:W-:Y:S01]  /*1400*/  VIADD R0, R137, 0x7f ;  /* 0x0000007f89007836 */ /* 0x000fe20000000000 */
[----:B------:R-:W-:-:S03]  /*1410*/  PLOP3.LUT P0, PT, PT, PT, PT, 0x80, 0x0 ;  /* 0x000000000000781c */ /* 0x000fc60003f0f070 */
[----:B------:R-:W-:Y:S01]  /*1420*/  IMAD.IADD R4, R4, 0x1, R3 ;  /* 0x0000000104047824 */ /* 0x000fe200078e0203 */
[----:B------:R-:W-:-:S04]  /*1430*/  SHF.R.S32.HI R3, RZ, 0x1f, R0 ;  /* 0x0000001fff037819 */ /* 0x000fc80000011400 */
[----:B------:R-:W-:Y:S02]  /*1440*/  SHF.R.S32.HI R5, RZ, 0x1f, R4 ;  /* 0x0000001fff057819 */ /* 0x000fe40000011404 */
[----:B------:R-:W-:Y:S01]  /*1450*/  LEA.HI R3, R3, R0, RZ, 0x7 ;  /* 0x0000000003037211 */ /* 0x000fe200078f38ff */
[----:B------:R-:W-:Y:S01]  /*1460*/  IMAD.MOV.U32 R0, RZ, RZ, RZ ;  /* 0x000000ffff007224 */ /* 0x000fe200078e00ff */
[----:B------:R-:W-:Y:S02]  /*1470*/  LEA.HI R5, R5, R4, RZ, 0x7 ;  /* 0x0000000405057211 */ /* 0x000fe400078f38ff */
[----:B------:R-:W-:Y:S02]  /*1480*/  SHF.R.S32.HI R3, RZ, 0x7, R3 ;  /* 0x00000007ff037819 */ /* 0x000fe40000011403 */
[----:B------:R-:W-:-:S04]  /*1490*/  SHF.R.S32.HI R88, RZ, 0x7, R5 ;  /* 0x00000007ff587819 */ /* 0x000fc80000011405 */
[----:B------:R-:W-:Y:S01]  /*14a0*/  VIMNMX R88, R3, R88, PT ;  /* 0x0000005803587248 */ /* 0x000fe20003fe0100 */
[----:B------:R-:W-:-:S03]  /*14b0*/  IMAD.MOV.U32 R3, RZ, RZ, RZ ;  /* 0x000000ffff037224 */ /* 0x000fc600078e00ff */
[----:B------:R-:W-:-:S13]  /*14c0*/  ISETP.GE.AND P1, PT, R88, 0x1, PT ;  /* 0x000000015800780c */ /* 0x000fda0003f26270 */
[----:B------:R-:W-:Y:S05]  /*14d0*/  @!P1 BRA `(.L_x_12056) ;  /* 0x0000009000949947 */ /* 0x000fea0003800000 */
        /* <DEDUP_REMOVED lines=32> */
.L_x_12057:
[----:B------:R-:W-:Y:S02]  /*16e0*/  LEA.HI R0, R149, R149, RZ, 0x1 ;  /* 0x0000009595007211 */ /* 0x000fe400078f08ff */
[----:B------:R-:W-:Y:S02]  /*16f0*/  ISETP.NE.AND P0, PT, R19, 0x3, PT ;  /* 0x000000031300780c */ /* 0x000fe40003f05270 */
[----:B------:R-:W-:-:S05]  /*1700*/  LOP3.LUT R0, R0, 0xfffffffe, RZ, 0xc0, !PT ;  /* 0xfffffffe00007812 */ /* 0x000fca00078ec0ff */
[----:B------:R-:W-:-:S05]  /*1710*/  IMAD.IADD R0, R149, 0x1, -R0 ;  /* 0x0000000195007824 */ /* 0x000fca00078e0a00 */
[----:B------:R-:W-:-:S04]  /*1720*/  SHF.L.U32 R0, R0, 0x1f, RZ ;  /* 0x0000001f00007819 */ /* 0x000fc800000006ff */
[----:B------:R-:W0:Y:S02]  /*1730*/  SYNCS.PHASECHK.TRANS64.TRYWAIT P1, [UR41+0x2d800], R0 ;  /* 0x02d80000ff0075a7 */ /* 0x000e240008020169 */
[----:B0-----:R-:W-:Y:S05]  /*1740*/  @!P1 BRA `(.L_x_12058) ;  /* 0x0000010000c09947 */ /* 0x001fea0003800000 */
.L_x_12189:
[----:B------:R-:W-:Y:S05]  /*1750*/  @!P0 BRA `(.L_x_12059) ;  /* 0x0000000000048947 */ /* 0x000fea0003800000 */
[----:B------:R-:W-:Y:S01]  /*1760*/  BPT.TRAP 0x1 ;  /* 0x000000040000795c */ /* 0x000fe20000300000 */
.L_x_12059:
[----:B0-----:R-:W-:Y:S01]  /*1770*/  IMAD.U32 R0, RZ, RZ, UR38 ;  /* 0x00000026ff007e24 */ /* 0x001fe2000f8e00ff */
[----:B------:R-:W-:-:S04]  /*1780*/  SHF.L.U32 R3, R2, 0x1f, RZ ;  /* 0x0000001f02037819 */ /* 0x000fc800000006ff */
[----:B------:R-:W-:-:S04]  /*1790*/  LEA R0, R0, UR41, 0x3 ;  /* 0x0000002900007c11 */ /* 0x000fc8000f8e18ff */
[----:B------:R0:W1:Y:S01]  /*17a0*/  SYNCS.PHASECHK.TRANS64.TRYWAIT P1, [R0+URZ+0x2d830], R3 ;  /* 0x02d83003000075a7 */ /* 0x000062000802017f */
[----:B------:R-:W-:Y:S05]  /*17b0*/  @!P0 BRA `(.L_x_12060) ;  /* 0x0000000000048947 */ /* 0x000fea0003800000 */
[----:B------:R-:W-:Y:S01]  /*17c0*/  BPT.TRAP 0x1 ;  /* 0x000000040000795c */ /* 0x000fe20000300000 */
.L_x_12060:
[----:B-1----:R-:W-:Y:S05]  /*17d0*/  @P1 BRA `(.L_x_12061) ;  /* 0x0000000000081947 */ /* 0x002fea0003800000 */
[----:B------:R-:W1:Y:S02]  /*17e0*/  SYNCS.PHASECHK.TRANS64.TRYWAIT P1, [R0+URZ+0x2d830], R3 ;  /* 0x02d83003000075a7 */ /* 0x000e64000802017f */
[----:B-1----:R-:W-:Y:S05]  /*17f0*/  @!P1 BRA `(.L_x_12062) ;  /* 0x0000010000ac9947 */ /* 0x002fea0003800000 */
.L_x_12061:
        /* <DEDUP_REMOVED lines=12> */
[----:B------:R-:W-:Y:S02]  /*18c0*/  UIMAD UR10, UR38, 0x600, UR4 ;  /* 0x00000600260a78a4 */ /* 0x000fe4000f8e0204 */
        /* <DEDUP_REMOVED lines=36> */
.L_x_12063:
[----:B------:R-:W-:Y:S01]  /*1b10*/  ISETP.NE.AND P4, PT, R154, 0x1, PT ;  /* 0x000000019a00780c */ /* 0x000fe20003f85270 */
[----:B------:R-:W-:Y:S01]  /*1b20*/  ULDC UR5, c[0x0][0x9d8] ;  /* 0x0002760000057ab9 */ /* 0x000fe20000000800 */
[----:B------:R-:W-:Y:S01]  /*1b30*/  ULDC UR6, c[0x0][0x988] ;  /* 0x0002620000067ab9 */ /* 0x000fe20000000800 */
[----:B------:R-:W-:Y:S01]  /*1b40*/  FMUL.FTZ R11, R26, UR5 ;  /* 0x000000051a0b7c20 */ /* 0x000fe20008410000 */
[----:B------:R-:W-:Y:S01]  /*1b50*/  FMUL.FTZ R89, R27, UR5 ;  /* 0x000000051b597c20 */ /* 0x000fe20008410000 */
[----:B------:R-:W-:Y:S01]  /*1b60*/  FMUL.FTZ R5, R29, UR5 ;  /* 0x000000051d057c20 */ /* 0x000fe20008410000 */
[----:B------:R-:W-:Y:S01]  /*1b70*/  FMUL.FTZ R29, R31, UR5 ;  /* 0x000000051f1d7c20 */ /* 0x000fe20008410000 */
[----:B------:R-:W-:Y:S02]  /*1b80*/  IMAD.IADD R31, R140, 0x1, R136 ;  /* 0x000000018c1f7824 */ /* 0x000fe400078e0288 */
[----:B------:R-:W-:Y:S01]  /*1b90*/  FMUL.FTZ R8, R37, UR5 ;  /* 0x0000000525087c20 */ /* 0x000fe20008410000 */
[----:B------:R-:W-:Y:S01]  /*1ba0*/  FMUL.FTZ R6, R33, UR5 ;  /* 0x0000000521067c20 */ /* 0x000fe20008410000 */
[----:B------:R-:W-:-:S02]  /*1bb0*/  IMAD.MOV.U32 R33, RZ, RZ, -0x80 ;  /* 0xffffff80ff217424 */ /* 0x000fc400078e00ff */
[----:B------:R-:W-:Y:S01]  /*1bc0*/  FMUL.FTZ R9, R32, UR5 ;  /* 0x0000000520097c20 */ /* 0x000fe20008410000 */
[----:B------:R-:W-:Y:S01]  /*1bd0*/  FMUL.FTZ R92, R38, UR5 ;  /* 0x00000005265c7c20 */ /* 0x000fe20008410000 */
[----:B------:R-:W2:Y:S01]  /*1be0*/  @P4 LDC R26, c[0x0][0x44c] ;  /* 0x00011300ff1a4b82 */ /* 0x000ea20000000800 */
[----:B------:R-:W-:Y:S02]  /*1bf0*/  IMAD R32, R88, R33, 0x80 ;  /* 0x0000008058207424 */ /* 0x000fe400078e0221 */
[----:B------:R-:W-:Y:S01]  /*1c00*/  FMUL.FTZ R7, R28, UR5 ;  /* 0x000000051c077c20 */ /* 0x000fe20008410000 */
[----:B------:R-:W-:Y:S01]  /*1c10*/  FMUL.FTZ R28, R30, UR5 ;  /* 0x000000051e1c7c20 */ /* 0x000fe20008410000 */
[----:B------:R-:W3:Y:S01]  /*1c20*/  MUFU.TANH R11, R11 ;  /* 0x0000000b000b7308 */ /* 0x000ee20000002400 */
[----:B------:R-:W-:Y:S02]  /*1c30*/  VIADD R38, R32, 0x1 ;  /* 0x0000000120267836 */ /* 0x000fe40000000000 */
[----:B------:R-:W-:Y:S01]  /*1c40*/  FMUL.FTZ R104, R34, UR5 ;  /* 0x0000000522687c20 */ /* 0x000fe20008410000 */
[----:B------:R-:W-:Y:S01]  /*1c50*/  IMAD.IADD R32, R137, 0x1, R32 ;  /* 0x0000000189207824 */ /* 0x000fe200078e0220 */
[----:B------:R-:W4:Y:S01]  /*1c60*/  @P4 LDC R27, c[0x0][0x450] ;  /* 0x00011400ff1b4b82 */ /* 0x000f220000000800 */
[----:B------:R-:W-:-:S02]  /*1c70*/  IMAD R38, R139, -0x2, R38 ;  /* 0xfffffffe8b267824 */ /* 0x000fc400078e0226 */
[----:B------:R-:W-:Y:S01]  /*1c80*/  FMUL.FTZ R102, R35, UR5 ;  /* 0x0000000523667c20 */ /* 0x000fe20008410000 */
[----:B------:R-:W-:Y:S01]  /*1c90*/  IMAD R33, R139, -0x2, R32 ;  /* 0xfffffffe8b217824 */ /* 0x000fe200078e0220 */
[----:B------:R-:W5:Y:S01]  /*1ca0*/  MUFU.TANH R89, R89 ;  /* 0x0000005900597308 */ /* 0x000f620000002400 */
[----:B------:R-:W-:Y:S01]  /*1cb0*/  FMUL.FTZ R100, R39, UR5 ;  /* 0x0000000527647c20 */ /* 0x000fe20008410000 */
[----:B------:R-:W-:Y:S01]  /*1cc0*/  IADD3 R108, -R138, R38, R137 ;  /* 0x000000268a6c7210 */ /* 0x000fe20007ffe189 */
        /* <DEDUP_REMOVED lines=9> */
[----:B--2---:R-:W-:-:S04]  /*1d60*/  @P4 IMAD.HI.U32 R26, R31, R26, RZ ;  /* 0x0000001a1f1a4227 */ /* 0x004fc800078e00ff */
[----:B------:R-:W-:Y:S01]  /*1d70*/  FMUL.FTZ R36, R55, UR5 ;  /* 0x0000000537247c20 */ /* 0x000fe20008410000 */
[----:B------:R-:W-:Y:S01]  /*1d80*/  FMUL.FTZ R58, R58, UR5 ;  /* 0x000000053a3a7c20 */ /* 0x000fe20008410000 */
[----:B------:R-:W-:Y:S01]  /*1d90*/  FMUL.FTZ R59, R59, UR5 ;  /* 0x000000053b3b7c20 */ /* 0x000fe20008410000 */
[----:B------:R-:W2:Y:S01]  /*1da0*/  MUFU.TANH R29, R29 ;  /* 0x0000001d001d7308 */ /* 0x000ea20000002400 */
[----:B------:R-:W-:Y:S01]  /*1db0*/  FMUL.FTZ R70, R70, UR5 ;  /* 0x0000000546467c20 */ /* 0x000fe20008410000 */
[----:B------:R-:W-:Y:S01]  /*1dc0*/  FMUL.FTZ R62, R62, UR5 ;  /* 0x000000053e3e7c20 */ /* 0x000fe20008410000 */
[----:B------:R-:W-:Y:S01]  /*1dd0*/  FMUL.FTZ R66, R66, UR5 ;  /* 0x0000000542427c20 */ /* 0x000fe20008410000 */
[----:B----4-:R-:W-:Y:S01]  /*1de0*/  @P4 SHF.R.U32.HI R31, RZ, R27, R26 ;  /* 0x0000001bff1f4219 */ /* 0x010fe2000001161a */
[----:B------:R-:W-:Y:S01]  /*1df0*/  FMUL.FTZ R27, R56, UR5 ;  /* 0x00000005381b7c20 */ /* 0x000fe20008410000 */
[----:B01----:R-:W-:Y:S01]  /*1e00*/  FMUL.FTZ R3, R25, UR5 ;  /* 0x0000000519037c20 */ /* 0x003fe20008410000 */
[----:B------:R-:W-:Y:S01]  /*1e10*/  FMUL.FTZ R25, R52, UR5 ;  /* 0x0000000534197c20 */ /* 0x000fe20008410000 */
[----:B------:R-:W0:Y:S01]  /*1e20*/  MUFU.TANH R104, R104 ;  /* 0x0000006800687308 */ /* 0x000e220000002400 */
[----:B------:R-:W1:Y:S01]  /*1e30*/  SHFL.IDX PT, R37, R31, 0x1, 0x1c1f ;  /* 0x003c1f001f257f89 */ /* 0x000e6200000e0000 */
        /* <DEDUP_REMOVED lines=15> */
[----:B------:R-:W4:Y:S01]  /*1f30*/  SHFL.IDX PT, R31, R31, RZ, 0x1c1f ;  /* 0x001c1fff1f1f7589 */ /* 0x000f2200000e0000 */
[----:B------:R-:W-:Y:S01]  /*1f40*/  FMUL.FTZ R4, R24, UR5 ;  /* 0x0000000518047c20 */ /* 0x000fe20008410000 */
[----:B------:R-:W-:Y:S01]  /*1f50*/  FMUL.FTZ R43, R68, UR5 ;  /* 0x00000005442b7c20 */ /* 0x000fe20008410000 */
[----:B------:R-:W-:Y:S01]  /*1f60*/  FMUL.FTZ R12, R41, UR5 ;  /* 0x00000005290c7c20 */ /* 0x000fe20008410000 */
[----:B------:R-:W-:Y:S01]  /*1f70*/  FMUL.FTZ R20, R49, UR5 ;  /* 0x0000000531147c20 */ /* 0x000fe20008410000 */
[----:B------:R-:W-:Y:S01]  /*1f80*/  FMUL.FTZ R49, R72, UR5 ;  /* 0x0000000548317c20 */ /* 0x000fe20008410000 */
[----:B------:R-:W-:Y:S01]  /*1f90*/  FMUL.FTZ R13, R45, UR5 ;  /* 0x000000052d0d7c20 */ /* 0x000fe20008410000 */
[----:B------:R-:W4:Y:S01]  /*1fa0*/  MUFU.TANH R100, R100 ;  /* 0x0000006400647308 */ /* 0x000f220000002400 */
[----:B-1----:R-:W-:Y:S01]  /*1fb0*/  VIADDMNMX R32, R37, R108, R33, PT ;  /* 0x0000006c25207246 */ /* 0x002fe20003800121 */
[----:B------:R-:W-:Y:S01]  /*1fc0*/  FMUL.FTZ R24, R53, UR5 ;  /* 0x0000000535187c20 */ /* 0x000fe20008410000 */
[----:B------:R-:W-:Y:S01]  /*1fd0*/  FMUL.FTZ R53, R76, UR5 ;  /* 0x000000054c357c20 */ /* 0x000fe20008410000 */
[----:B------:R-:W-:Y:S01]  /*1fe0*/  FMUL.FTZ R55, R80, UR5 ;  /* 0x0000000550377c20 */ /* 0x000fe20008410000 */
[C---:B------:R-:W-:Y:S01]  /*1ff0*/  ISETP.GT.AND P1, PT, R32.reuse, RZ, PT ;  /* 0x000000ff2000720c */ /* 0x040fe20003f24270 */
[----:B------:R-:W-:Y:S01]  /*2000*/  FMUL.FTZ R37, R61, UR5 ;  /* 0x000000053d257c20 */ /* 0x000fe20008410000 */
[C---:B------:R-:W-:Y:S01]  /*2010*/  ISETP.GT.AND P2, PT, R32.reuse, 0x1, PT ;  /* 0x000000012000780c */ /* 0x040fe20003f44270 */
[----:B------:R-:W1:Y:S01]  /*2020*/  MUFU.TANH R98, R98 ;  /* 0x0000006200627308 */ /* 0x000e620000002400 */
[----:B------:R-:W-:Y:S01]  /*2030*/  ISETP.GT.AND P3, PT, R32, 0x8, PT ;  /* 0x000000082000780c */ /* 0x000fe20003f64270 */
[----:B------:R-:W-:Y:S01]  /*2040*/  FMUL.FTZ R61, R84, UR5 ;  /* 0x00000005543d7c20 */ /* 0x000fe20008410000 */
[----:B---3--:R-:W-:Y:S01]  /*2050*/  FSEL R114, R11, -INF , P1 ;  /* 0xff8000000b727808 */ /* 0x008fe20000800000 */
[----:B------:R-:W-:Y:S01]  /*2060*/  FMUL.FTZ R26, R57, UR5 ;  /* 0x00000005391a7c20 */ /* 0x000fe20008410000 */
[----:B-----5:R-:W-:Y:S01]  /*2070*/  FSEL R112, R89, -INF , P2 ;  /* 0xff80000059707808 */ /* 0x020fe20001000000 */
[----:B------:R-:W-:Y:S01]  /*2080*/  FMUL.FTZ R41, R65, UR5 ;  /* 0x0000000541297c20 */ /* 0x000fe20008410000 */
[----:B------:R-:W-:Y:S01]  /*2090*/  ISETP.GT.AND P1, PT, R32, 0x9, PT ;  /* 0x000000092000780c */ /* 0x000fe20003f24270 */
[----:B------:R-:W3:Y:S01]  /*20a0*/  MUFU.TANH R96, R96 ;  /* 0x0000006000607308 */ /* 0x000ee20000002400 */
        /* <DEDUP_REMOVED lines=21> */
[----:B------:R-:W-:Y:S02]  /*2200*/  CS2R R126, SRZ ;  /* 0x00000000007e7805 */ /* 0x000fe4000001ff00 */
[----:B------:R-:W-:Y:S01]  /*2210*/  ISETP.GT.AND P1, PT, R32, 0x19, PT ;  /* 0x000000192000780c */ /* 0x000fe20003f24270 */
[----:B------:R-:W4:Y:S01]  /*2220*/  MUFU.TANH R34, R34 ;  /* 0x0000002200227308 */ /* 0x000f220000002400 */
[----:B------:R-:W-:-:S02]  /*2230*/  FSEL R92, R92, -INF , P2 ;  /* 0xff8000005c5c7808 */ /* 0x000fc40001000000 */
[----:B------:R-:W-:Y:S02]  /*2240*/  CS2R R124, SRZ ;  /* 0x00000000007c7805 */ /* 0x000fe4000001ff00 */
[----:B------:R-:W-:Y:S02]  /*2250*/  FMNMX.FTZ R11, R102, R11, !PT ;  /* 0x0000000b660b7209 */ /* 0x000fe40007810000 */
[----:B------:R-:W-:Y:S02]  /*2260*/  ISETP.GT.AND P2, PT, R32, 0x20, PT ;  /* 0x000000202000780c */ /* 0x000fe40003f44270 */
[----:B------:R-:W-:Y:S01]  /*2270*/  FSEL R100, R100, -INF , P1 ;  /* 0xff80000064647808 */ /* 0x000fe20000800000 */
[----:B------:R-:W5:Y:S01]  /*2280*/  MUFU.TANH R30, R30 ;  /* 0x0000001e001e7308 */ /* 0x000f620000002400 */
[----:B------:R-:W-:Y:S02]  /*2290*/  FMNMX.FTZ R11, R92, R11, !PT ;  /* 0x0000000b5c0b7209 */ /* 0x000fe40007810000 */
[----:B------:R-:W-:-:S02]  /*22a0*/  ISETP.GT.AND P1, PT, R32, 0x21, PT ;  /* 0x000000212000780c */ /* 0x000fc40003f24270 */
[----:B-1----:R-:W-:Y:S02]  /*22b0*/  FSEL R98, R98, -INF , P2 ;  /* 0xff80000062627808 */ /* 0x002fe40001000000 */
[----:B------:R-:W-:Y:S01]  /*22c0*/  FMNMX.FTZ R11, R100, R11, !PT ;  /* 0x0000000b640b7209 */ /* 0x000fe20007810000 */
[----:B------:R-:W-:Y:S01]  /*22d0*/  MUFU.TANH R35, R35 ;  /* 0x0000002300237308 */ /* 0x000fe20000002400 */
[----:B------:R-:W-:Y:S02]  /*22e0*/  ISETP.GT.AND P2, PT, R32, 0x28, PT ;  /* 0x000000282000780c */ /* 0x000fe40003f44270 */
[----:B---3--:R-:W-:Y:S02]  /*22f0*/  FSEL R96, R96, -INF , P1 ;  /* 0xff80000060607808 */ /* 0x008fe40000800000 */
[----:B------:R-:W-:Y:S02]  /*2300*/  FMNMX.FTZ R11, R98, R11, !PT ;  /* 0x0000000b620b7209 */ /* 0x000fe40007810000 */
[----:B------:R-:W-:Y:S01]  /*2310*/  ISETP.GT.AND P1, PT, R32, 0x29, PT ;  /* 0x000000292000780c */ /* 0x000fe20003f24270 */
[----:B------:R-:W1:Y:S01]  /*2320*/  MUFU.TANH R36, R36 ;  /* 0x0000002400247308 */ /* 0x000e620000002400 */
[----:B--2---:R-:W-:-:S02]  /*2330*/  FSEL R94, R94, -INF , P2 ;  /* 0xff8000005e5e7808 */ /* 0x004fc40001000000 */
[----:B------:R-:W-:Y:S02]  /*2340*/  FMNMX.FTZ R11, R96, R11, !PT ;  /* 0x0000000b600b7209 */ /* 0x000fe40007810000 */
[----:B------:R-:W-:Y:S02]  /*2350*/  ISETP.GT.AND P2, PT, R32, 0x30, PT ;  /* 0x000000302000780c */ /* 0x000fe40003f44270 */
[----:B0-----:R-:W-:Y:S01]  /*2360*/  FSEL R90, R90, -INF , P1 ;  /* 0xff8000005a5a7808 */ /* 0x001fe20000800000 */
[----:B------:R-:W-:Y:S01]  /*2370*/  MUFU.TANH R39, R58 ;  /* 0x0000003a00277308 */ /* 0x000fe20000002400 */
[----:B------:R-:W-:Y:S01]  /*2380*/  FMNMX.FTZ R29, R94, R11, !PT ;  /* 0x0000000b5e1d7209 */ /* 0x000fe20007810000 */
[----:B------:R-:W-:Y:S01]  /*2390*/  FMUL.FTZ R11, R74, UR5 ;  /* 0x000000054a0b7c20 */ /* 0x000fe20008410000 */
[----:B------:R-:W-:Y:S02]  /*23a0*/  ISETP.GT.AND P1, PT, R32, 0x31, PT ;  /* 0x000000312000780c */ /* 0x000fe40003f24270 */
[----:B----4-:R-:W-:-:S02]  /*23b0*/  FSEL R74, R34, -INF , P2 ;  /* 0xff800000224a7808 */ /* 0x010fc40001000000 */
[----:B------:R-:W-:Y:S01]  /*23c0*/  FMNMX.FTZ R29, R90, R29, !PT ;  /* 0x0000001d5a1d7209 */ /* 0x000fe20007810000 */
[----:B------:R0:W2:Y:S01]  /*23d0*/  MUFU.TANH R56, R59 ;  /* 0x0000003b00387308 */ /* 0x0000a20000002400 */
[----:B------:R-:W-:Y:S02]  /*23e0*/  ISETP.GT.AND P2, PT, R32, 0x38, PT ;  /* 0x000000382000780c */ /* 0x000fe40003f44270 */
[----:B------:R-:W-:Y:S02]  /*23f0*/  FMNMX.FTZ R29, R74, R29, !PT ;  /* 0x0000001d4a1d7209 */ /* 0x000fe40007810000 */
[----:B------:R-:W-:-:S03]  /*2400*/  VIADDMNMX R108, R31, R108, R33, PT ;  /* 0x0000006c1f6c7246 */ /* 0x000fc60003800121 */
[----:B------:R5:W-:Y:S01]  /*2410*/  MUFU.TANH R46, R70 ;  /* 0x00000046002e7308 */ /* 0x000be20000002400 */
[----:B------:R-:W-:Y:S01]  /*2420*/  ISETP.GT.AND P3, PT, R108, 0x8, PT ;  /* 0x000000086c00780c */ /* 0x000fe20003f64270 */
[----:B0-----:R-:W-:-:S06]  /*2430*/  FMUL.FTZ R59, R85, UR5 ;  /* 0x00000005553b7c20 */ /* 0x001fcc0008410000 */
[----:B------:R-:W0:Y:S01]  /*2440*/  MUFU.TANH R54, R62 ;  /* 0x0000003e00367308 */ /* 0x000e220000002400 */
[----:B-----5:R-:W-:Y:S02]  /*2450*/  FSEL R70, R30, -INF , P1 ;  /* 0xff8000001e467808 */ /* 0x020fe40000800000 */
[----:B------:R-:W-:Y:S02]  /*2460*/  ISETP.GT.AND P1, PT, R32, 0x39, PT ;  /* 0x000000392000780c */ /* 0x000fe40003f24270 */
[----:B------:R-:W-:Y:S02]  /*2470*/  FMNMX.FTZ R29, R70, R29, !PT ;  /* 0x0000001d461d7209 */ /* 0x000fe40007810000 */
[----:B-1----:R-:W-:Y:S01]  /*2480*/  FSEL R58, R36, -INF , P1 ;  /* 0xff800000243a7808 */ /* 0x002fe20000800000 */
[----:B------:R1:W-:Y:S01]  /*2490*/  MUFU.TANH R52, R66 ;  /* 0x0000004200347308 */ /* 0x0003e20000002400 */
[----:B------:R-:W-:-:S04]  /*24a0*/  ISETP.GT.AND P1, PT, R32, 0x41, PT ;  /* 0x000000412000780c */ /* 0x000fc80003f24270 */
[----:B--2---:R-:W-:Y:S02]  /*24b0*/  FSEL R56, R56, -INF , P1 ;  /* 0xff80000038387808 */ /* 0x004fe40000800000 */
[----:B------:R-:W-:Y:S01]  /*24c0*/  ISETP.GT.AND P1, PT, R32, 0x49, PT ;  /* 0x000000492000780c */ /* 0x000fe20003f24270 */
[----:B------:R-:W2:Y:S01]  /*24d0*/  MUFU.TANH R50, R63 ;  /* 0x0000003f00327308 */ /* 0x000ea20000002400 */
[----:B-1----:R-:W-:Y:S01]  /*24e0*/  FSEL R66, R35, -INF , P2 ;  /* 0xff80000023427808 */ /* 0x002fe20001000000 */
[----:B------:R-:W-:Y:S01]  /*24f0*/  FMUL.FTZ R35, R60, UR5 ;  /* 0x000000053c237c20 */ /* 0x000fe20008410000 */
[----:B------:R-:W-:Y:S02]  /*2500*/  ISETP.GT.AND P2, PT, R32, 0x40, PT ;  /* 0x000000402000780c */ /* 0x000fe40003f44270 */
[----:B------:R-:W-:Y:S02]  /*2510*/  FMNMX.FTZ R29, R66, R29, !PT ;  /* 0x0000001d421d7209 */ /* 0x000fe40007810000 */
[----:B------:R-:W-:Y:S01]  /*2520*/  FSEL R62, R39, -INF , P2 ;  /* 0xff800000273e7808 */ /* 0x000fe20001000000 */
[----:B------:R-:W1:Y:S01]  /*2530*/  MUFU.TANH R48, R67 ;  /* 0x0000004300307308 */ /* 0x000e620000002400 */
[----:B------:R-:W-:Y:S01]  /*2540*/  FMNMX.FTZ R29, R58, R29, !PT ;  /* 0x0000001d3a1d7209 */ /* 0x000fe20007810000 */
[----:B------:R-:W-:Y:S01]  /*2550*/  FMUL.FTZ R39, R64, UR5 ;  /* 0x0000000540277c20 */ /* 0x000fe20008410000 */
[----:B------:R-:W-:-:S02]  /*2560*/  ISETP.GT.AND P2, PT, R32, 0x48, PT ;  /* 0x000000482000780c */ /* 0x000fc40003f44270 */
[----:B------:R-:W-:Y:S02]  /*2570*/  FMNMX.FTZ R29, R62, R29, !PT ;  /* 0x0000001d3e1d7209 */ /* 0x000fe40007810000 */
[----:B0-----:R-:W-:Y:S01]  /*2580*/  FSEL R54, R54, -INF , P2 ;  /* 0xff80000036367808 */ /* 0x001fe20001000000 */
[----:B------:R-:W0:Y:S01]  /*2590*/  MUFU.TANH R44, R71 ;  /* 0x00000047002c7308 */ /* 0x000e220000002400 */
[----:B------:R-:W-:Y:S02]  /*25a0*/  FMNMX.FTZ R29, R56, R29, !PT ;  /* 0x0000001d381d7209 */ /* 0x000fe40007810000 */
[----:B------:R-:W-:Y:S02]  /*25b0*/  ISETP.GT.AND P2, PT, R32, 0x50, PT ;  /* 0x000000502000780c */ /* 0x000fe40003f44270 */
[----:B--2---:R-:W-:Y:S02]  /*25c0*/  FSEL R50, R50, -INF , P1 ;  /* 0xff80000032327808 */ /* 0x004fe40000800000 */
[----:B------:R-:W-:Y:S01]  /*25d0*/  FMNMX.FTZ R29, R54, R29, !PT ;  /* 0x0000001d361d7209 */ /* 0x000fe20007810000 */
[----:B------:R-:W2:Y:S01]  /*25e0*/  MUFU.TANH R11, R11 ;  /* 0x0000000b000b7308 */ /* 0x000ea20000002400 */
[----:B------:R-:W-:-:S02]  /*25f0*/  ISETP.GT.AND P1, PT, R32, 0x51, PT ;  /* 0x000000512000780c */ /* 0x000fc40003f24270 */
[----:B------:R-:W-:Y:S02]  /*2600*/  FSEL R52, R52, -INF , P2 ;  /* 0xff80000034347808 */ /* 0x000fe40001000000 */
[----:B------:R-:W-:Y:S02]  /*2610*/  FMNMX.FTZ R29, R50, R29, !PT ;  /* 0x0000001d321d7209 */ /* 0x000fe40007810000 */
[----:B------:R-:W-:Y:S01]  /*2620*/  ISETP.GT.AND P2, PT, R32, 0x58, PT ;  /* 0x000000582000780c */ /* 0x000fe20003f44270 */
[----:B------:R-:W3:Y:S01]  /*2630*/  MUFU.TANH R40, R75 ;  /* 0x0000004b00287308 */ /* 0x000ee20000002400 */
[----:B-1----:R-:W-:Y:S02]  /*2640*/  FSEL R48, R48, -INF , P1 ;  /* 0xff80000030307808 */ /* 0x002fe40000800000 */
[----:B------:R-:W-:Y:S02]  /*2650*/  FMNMX.FTZ R29, R52, R29, !PT ;  /* 0x0000001d341d7209 */ /* 0x000fe40007810000 */
[----:B------:R-:W-:-:S02]  /*2660*/  ISETP.GT.AND P1, PT, R32, 0x59, PT ;  /* 0x000000592000780c */ /* 0x000fc40003f24270 */
[----:B------:R-:W-:Y:S01]  /*2670*/  FSEL R46, R46, -INF , P2 ;  /* 0xff8000002e2e7808 */ /* 0x000fe20001000000 */
        /* <DEDUP_REMOVED lines=11> */
[----:B---3--:R-:W-:Y:S02]  /*2730*/  FSEL R40, R40, -INF , P1 ;  /* 0xff80000028287808 */ /* 0x008fe40000800000 */
[----:B------:R-:W-:Y:S02]  /*2740*/  FMNMX.FTZ R29, R42, R29, !PT ;  /* 0x0000001d2a1d7209 */ /* 0x000fe40007810000 */
[----:B------:R-:W-:-:S02]  /*2750*/  ISETP.GT.AND P1, PT, R32, 0x69, PT ;  /* 0x000000692000780c */ /* 0x000fc40003f24270 */
[----:B-1----:R-:W-:Y:S01]  /*2760*/  FSEL R38, R38, -INF , P2 ;  /* 0xff80000026267808 */ /* 0x002fe20001000000 */
        /* <DEDUP_REMOVED lines=11> */
[----:B-1----:R-:W-:Y:S02]  /*2820*/  FSEL R30, R30, -INF , P1 ;  /* 0xff8000001e1e7808 */ /* 0x002fe40000800000 */
[----:B------:R-:W-:Y:S02]  /*2830*/  FMNMX.FTZ R29, R34, R29, !PT ;  /* 0x0000001d221d7209 */ /* 0x000fe40007810000 */
[----:B------:R-:W-:-:S02]  /*2840*/  ISETP.GT.AND P1, PT, R32, 0x79, PT ;  /* 0x000000792000780c */ /* 0x000fc40003f24270 */
[----:B------:R-:W-:Y:S01]  /*2850*/  FMNMX.FTZ R29, R30, R29, !PT ;  /* 0x0000001d1e1d7209 */ /* 0x000fe20007810000 */
[----:B------:R-:W-:Y:S01]  /*2860*/  MUFU.TANH R4, R4 ;  /* 0x0000000400047308 */ /* 0x000fe20000002400 */
[----:B0-----:R-:W-:Y:S02]  /*2870*/  FSEL R32, R86, -INF , P2 ;  /* 0xff80000056207808 */ /* 0x001fe40001000000 */
[----:B------:R-:W-:Y:S02]  /*2880*/  MOV R11, UR6 ;  /* 0x00000006000b7c02 */ /* 0x000fe40008000f00 */
[----:B------:R-:W-:Y:S02]  /*2890*/  FMNMX.FTZ R29, R32, R29, !PT ;  /* 0x0000001d201d7209 */ /* 0x000fe40007810000 */
[----:B------:R-:W-:Y:S01]  /*28a0*/  ISETP.GT.AND P2, PT, R108, 0x1, PT ;  /* 0x000000016c00780c */ /* 0x000fe20003f44270 */
[----:B------:R-:W0:Y:S01]  /*28b0*/  MUFU.TANH R3, R3 ;  /* 0x0000000300037308 */ /* 0x000e220000002400 */
[----:B--2---:R-:W-:-:S02]  /*28c0*/  FSEL R28, R28, -INF , P1 ;  /* 0xff8000001c1c7808 */ /* 0x004fc40000800000 */
[----:B------:R-:W-:Y:S02]  /*28d0*/  R2UR UR5, R0 ;  /* 0x00000000000572ca */ /* 0x000fe400000e0000 */
[----:B------:R-:W-:-:S03]  /*28e0*/  FMNMX.FTZ R29, R28, R29, !PT ;  /* 0x0000001d1c1d7209 */ /* 0x000fc60007810000 */
[----:B------:R-:W-:Y:S02]  /*28f0*/  MUFU.TANH R7, R7 ;  /* 0x0000000700077308 */ /* 0x000fe40000002400 */
[----:B------:R-:W1:Y:S06]  /*2900*/  SHFL.BFLY PT, R60, R29, 0x2, 0x1f ;  /* 0x0c401f001d3c7f89 */ /* 0x000e6c00000e0000 */
[----:B------:R-:W-:Y:S01]  /*2910*/  MUFU.TANH R5, R5 ;  /* 0x0000000500057308 */ /* 0x000fe20000002400 */
[----:B0-----:R-:W-:Y:S01]  /*2920*/  FSEL R3, R3, -INF , P2 ;  /* 0xff80000003037808 */ /* 0x001fe20001000000 */
[----:B------:R-:W-:Y:S01]  /*2930*/  UIADD3 UR5, UR5, 0x2d840, URZ ;  /* 0x0002d84005057890 */ /* 0x000fe2000fffe03f */
[----:B------:R-:W-:-:S03]  /*2940*/  ISETP.GT.AND P2, PT, R108, 0x10, PT ;  /* 0x000000106c00780c */ /* 0x000fc60003f44270 */
[----:B------:R-:W-:Y:S02]  /*2950*/  UPRMT UR5, UR42, 0x654, UR5 ;  /* 0x000006542a057896 */ /* 0x000fe40008000005 */
[----:B------:R-:W0:Y:S07]  /*2960*/  MUFU.TANH R9, R9 ;  /* 0x0000000900097308 */ /* 0x000e2e0000002400 */
[----:B------:R-:W-:Y:S01]  /*2970*/  SYNCS.ARRIVE.TRANS64.RED.A1T0 RZ, [UR5], RZ ;  /* 0x000000ffffff79a7 */ /* 0x000fe20008100405 */
[----:B------:R-:W-:Y:S01]  /*2980*/  MUFU.TANH R6, R6 ;  /* 0x0000000600067308 */ /* 0x000fe20000002400 */
[----:B-1----:R-:W-:-:S05]  /*2990*/  FMNMX.FTZ R60, R29, R60, !PT ;  /* 0x0000003c1d3c7209 */ /* 0x002fca0007810000 */
[----:B------:R-:W1:Y:S02]  /*29a0*/  SHFL.BFLY PT, R63, R60, 0x1, 0x1f ;  /* 0x0c201f003c3f7f89 */ /* 0x000e6400000e0000 */
[----:B------:R-:W2:Y:S01]  /*29b0*/  MUFU.TANH R10, R10 ;  /* 0x0000000a000a7308 */ /* 0x000ea20000002400 */
[----:B0-----:R-:W-:Y:S02]  /*29c0*/  FSEL R72, R9, -INF , P2 ;  /* 0xff80000009487808 */ /* 0x001fe40001000000 */
[----:B------:R-:W-:-:S05]  /*29d0*/  ISETP.GT.AND P2, PT, R108, 0x18, PT ;  /* 0x000000186c00780c */ /* 0x000fca0003f44270 */
[----:B------:R-:W-:Y:S08]  /*29e0*/  MUFU.TANH R8, R8 ;  /* 0x0000000800087308 */ /* 0x000ff00000002400 */
[----:B------:R-:W0:Y:S01]  /*29f0*/  MUFU.TANH R14, R14 ;  /* 0x0000000e000e7308 */ /* 0x000e220000002400 */
[----:B--2---:R-:W-:Y:S02]  /*2a00*/  FSEL R76, R10, -INF , P2 ;  /* 0xff8000000a4c7808 */ /* 0x004fe40001000000 */
[----:B------:R-:W-:-:S02]  /*2a10*/  ISETP.GT.AND P2, PT, R108, 0x20, PT ;  /* 0x000000206c00780c */ /* 0x000fc40003f44270 */
[----:B-1----:R-:W-:-:S03]  /*2a20*/  FMNMX.FTZ R63, R60, R63, !PT ;  /* 0x0000003f3c3f7209 */ /* 0x002fc60007810000 */
[----:B------:R-:W1:Y:S01]  /*2a30*/  MUFU.TANH R12, R12 ;  /* 0x0000000c000c7308 */ /* 0x000e620000002400 */
[----:B------:R-:W-:Y:S02]  /*2a40*/  FSEL R60, R7, -INF , P3 ;  /* 0xff800000073c7808 */ /* 0x000fe40001800000 */
[C---:B------:R-:W-:Y:S01]  /*2a50*/  FSETP.NEU.FTZ.AND P1, PT, R63.reuse, -INF , PT ;  /* 0xff8000003f00780b */ /* 0x040fe20003f3d000 */
[----:B------:R-:W-:-:S04]  /*2a60*/  FMUL.FTZ R29, R63, R11 ;  /* 0x0000000b3f1d7220 */ /* 0x000fc80000410000 */
[----:B------:R-:W2:Y:S01]  /*2a70*/  MUFU.TANH R15, R15 ;  /* 0x0000000f000f7308 */ /* 0x000ea20000002400 */
[----:B------:R-:W-:Y:S02]  /*2a80*/  FSEL R29, R29, RZ, P1 ;  /* 0x000000ff1d1d7208 */ /* 0x000fe40000800000 */
[----:B------:R-:W-:Y:S02]  /*2a90*/  ISETP.GT.AND P1, PT, R108, RZ, PT ;  /* 0x000000ff6c00720c */ /* 0x000fe40003f24270 */
[----:B0-----:R-:W-:Y:S01]  /*2aa0*/  FSEL R80, R14, -INF , P2 ;  /* 0xff8000000e507808 */ /* 0x001fe20001000000 */
[-CC-:B------:R-:W-:Y:S01]  /*2ab0*/  FFMA.FTZ R9, R104, R11.reuse, -R29.reuse ;  /* 0x0000000b68097223 */ /* 0x180fe2000001081d */
[----:B------:R-:W-:Y:S01]  /*2ac0*/  FSEL R4, R4, -INF , P1 ;  /* 0xff80000004047808 */ /* 0x000fe20000800000 */
[----:B------:R-:W0:Y:S01]  /*2ad0*/  MUFU.TANH R13, R13 ;  /* 0x0000000d000d7308 */ /* 0x000e220000002400 */
[----:B------:R-:W-:Y:S01]  /*2ae0*/  ISETP.GT.AND P1, PT, R108, 0x9, PT ;  /* 0x000000096c00780c */ /* 0x000fe20003f24270 */
[--C-:B------:R-:W-:Y:S01]  /*2af0*/  FFMA.FTZ R106, R106, R11, -R29.reuse ;  /* 0x0000000b6a6a7223 */ /* 0x100fe2000001081d */
[----:B------:R-:W-:Y:S01]  /*2b00*/  FMNMX.FTZ R7, R4, R3, !PT ;  /* 0x0000000304077209 */ /* 0x000fe20007810000 */
[-CC-:B------:R-:W-:Y:S01]  /*2b10*/  FFMA.FTZ R110, R110, R11.reuse, -R29.reuse ;  /* 0x0000000b6e6e7223 */ /* 0x180fe2000001081d */
[----:B------:R-:W-:Y:S01]  /*2b20*/  FSEL R68, R5, -INF , P1 ;  /* 0xff80000005447808 */ /* 0x000fe20000800000 */
[--C-:B------:R-:W-:Y:S01]  /*2b30*/  FFMA.FTZ R64, R112, R11, -R29.reuse ;  /* 0x0000000b70407223 */ /* 0x100fe2000001081d */
[----:B------:R-:W-:Y:S01]  /*2b40*/  FMNMX.FTZ R5, R60, R7, !PT ;  /* 0x000000073c057209 */ /* 0x000fe20007810000 */
[----:B------:R-:W3:Y:S01]  /*2b50*/  MUFU.TANH R21, R21 ;  /* 0x0000001500157308 */ /* 0x000ee20000002400 */
[----:B------:R-:W-:Y:S01]  /*2b60*/  ISETP.GT.AND P1, PT, R108, 0x11, PT ;  /* 0x000000116c00780c */ /* 0x000fe20003f24270 */
[--C-:B------:R-:W-:Y:S01]  /*2b70*/  FFMA.FTZ R31, R114, R11, -R29.reuse ;  /* 0x0000000b721f7223 */ /* 0x100fe2000001081d */
[----:B------:R-:W-:Y:S01]  /*2b80*/  FMNMX.FTZ R5, R68, R5, !PT ;  /* 0x0000000544057209 */ /* 0x000fe20007810000 */
[-CC-:B------:R-:W-:Y:S01]  /*2b90*/  FFMA.FTZ R33, R66, R11.reuse, -R29.reuse ;  /* 0x0000000b42217223 */ /* 0x180fe2000001081d */
[----:B------:R-:W-:Y:S01]  /*2ba0*/  FSEL R6, R6, -INF , P1 ;  /* 0xff80000006067808 */ /* 0x000fe20000800000 */
[--C-:B------:R-:W-:Y:S01]  /*2bb0*/  FFMA.FTZ R70, R70, R11, -R29.reuse ;  /* 0x0000000b46467223 */ /* 0x100fe2000001081d */
[----:B------:R-:W-:Y:S01]  /*2bc0*/  FMNMX.FTZ R5, R72, R5, !PT ;  /* 0x0000000548057209 */ /* 0x000fe20007810000 */
[----:B------:R-:W4:Y:S01]  /*2bd0*/  MUFU.TANH R20, R20 ;  /* 0x0000001400147308 */ /* 0x000f220000002400 */
[----:B------:R-:W-:Y:S01]  /*2be0*/  ISETP.GT.AND P1, PT, R108, 0x19, PT ;  /* 0x000000196c00780c */ /* 0x000fe20003f24270 */
[--C-:B------:R-:W-:Y:S01]  /*2bf0*/  FFMA.FTZ R58, R58, R11, -R29.reuse ;  /* 0x0000000b3a3a7223 */ /* 0x100fe2000001081d */
[----:B------:R-:W-:Y:S01]  /*2c00*/  FMNMX.FTZ R5, R6, R5, !PT ;  /* 0x0000000506057209 */ /* 0x000fe20007810000 */
[-CC-:B------:R-:W-:Y:S01]  /*2c10*/  FFMA.FTZ R56, R56, R11.reuse, -R29.reuse ;  /* 0x0000000b38387223 */ /* 0x180fe2000001081d */
[----:B------:R-:W-:Y:S01]  /*2c20*/  FSEL R8, R8, -INF , P1 ;  /* 0xff80000008087808 */ /* 0x000fe20000800000 */
[--C-:B------:R-:W-:Y:S01]  /*2c30*/  FFMA.FTZ R50, R50, R11, -R29.reuse ;  /* 0x0000000b32327223 */ /* 0x100fe2000001081d */
[----:B------:R-:W-:Y:S01]  /*2c40*/  FMNMX.FTZ R5, R76, R5, !PT ;  /* 0x000000054c057209 */ /* 0x000fe20007810000 */
[----:B------:R-:W5:Y:S01]  /*2c50*/  MUFU.TANH R25, R25 ;  /* 0x0000001900197308 */ /* 0x000f620000002400 */
[----:B------:R-:W-:Y:S01]  /*2c60*/  ISETP.GT.AND P1, PT, R108, 0x21, PT ;  /* 0x000000216c00780c */ /* 0x000fe20003f24270 */
        /* <DEDUP_REMOVED lines=11> */
[----:B--2---:R-:W-:Y:S01]  /*2d20*/  FSEL R82, R15, -INF , P2 ;  /* 0xff8000000f527808 */ /* 0x004fe20001000000 */
[--C-:B------:R-:W-:Y:S01]  /*2d30*/  FFMA.FTZ R15, R92, R11, -R29.reuse ;  /* 0x0000000b5c0f7223 */ /* 0x100fe2000001081d */
[----:B------:R-:W-:Y:S01]  /*2d40*/  FMNMX.FTZ R5, R14, R5, !PT ;  /* 0x000000050e057209 */ /* 0x000fe20007810000 */
[----:B------:R-:W2:Y:S01]  /*2d50*/  MUFU.TANH R27, R27 ;  /* 0x0000001b001b7308 */ /* 0x000ea20000002400 */
[----:B------:R-:W-:Y:S01]  /*2d60*/  ISETP.GT.AND P2, PT, R108, 0x30, PT ;  /* 0x000000306c00780c */ /* 0x000fe20003f44270 */
[-CC-:B------:R-:W-:Y:S01]  /*2d70*/  FFMA.FTZ R34, R34, R11.reuse, -R29.reuse ;  /* 0x0000000b22227223 */ /* 0x180fe2000001081d */
[----:B0-----:R-:W-:Y:S01]  /*2d80*/  FSEL R84, R13, -INF , P1 ;  /* 0xff8000000d547808 */ /* 0x001fe20000800000 */
[----:B------:R-:W-:Y:S01]  /*2d90*/  FFMA.FTZ R28, R28, R11, -R29 ;  /* 0x0000000b1c1c7223 */ /* 0x000fe2000001081d */
[----:B------:R-:W-:-:S02]  /*2da0*/  FMNMX.FTZ R5, R82, R5, !PT ;  /* 0x0000000552057209 */ /* 0x000fc40007810000 */
[----:B------:R-:W-:Y:S01]  /*2db0*/  ISETP.GT.AND P1, PT, R108, 0x31, PT ;  /* 0x000000316c00780c */ /* 0x000fe20003f24270 */
[----:B------:R-:W0:Y:S01]  /*2dc0*/  MUFU.TANH R26, R26 ;  /* 0x0000001a001a7308 */ /* 0x000e220000002400 */
[----:B---3--:R-:W-:Y:S01]  /*2dd0*/  FSEL R86, R21, -INF , P2 ;  /* 0xff80000015567808 */ /* 0x008fe20001000000 */
[--C-:B------:R-:W-:Y:S01]  /*2de0*/  FFMA.FTZ R21, R74, R11, -R29.reuse ;  /* 0x0000000b4a157223 */ /* 0x100fe2000001081d */
[----:B------:R-:W-:Y:S02]  /*2df0*/  FMNMX.FTZ R5, R84, R5, !PT ;  /* 0x0000000554057209 */ /* 0x000fe40007810000 */
[----:B------:R-:W-:Y:S02]  /*2e00*/  ISETP.GT.AND P2, PT, R108, 0x38, PT ;  /* 0x000000386c00780c */ /* 0x000fe40003f44270 */
[----:B----4-:R-:W-:Y:S01]  /*2e10*/  FSEL R92, R20, -INF , P1 ;  /* 0xff800000145c7808 */ /* 0x010fe20000800000 */
[----:B------:R-:W3:Y:S01]  /*2e20*/  MUFU.TANH R35, R35 ;  /* 0x0000002300237308 */ /* 0x000ee20000002400 */
[----:B------:R-:W-:Y:S01]  /*2e30*/  FMNMX.FTZ R5, R86, R5, !PT ;  /* 0x0000000556057209 */ /* 0x000fe20007810000 */
[----:B------:R-:W-:Y:S01]  /*2e40*/  FFMA.FTZ R20, R100, R11, -R29 ;  /* 0x0000000b64147223 */ /* 0x000fe2000001081d */
[----:B------:R-:W-:-:S02]  /*2e50*/  ISETP.GT.AND P1, PT, R108, 0x39, PT ;  /* 0x000000396c00780c */ /* 0x000fc40003f24270 */
[----:B-----5:R-:W-:Y:S01]  /*2e60*/  FSEL R100, R25, -INF , P2 ;  /* 0xff80000019647808 */ /* 0x020fe20001000000 */
[--C-:B------:R-:W-:Y:S01]  /*2e70*/  FFMA.FTZ R25, R98, R11, -R29.reuse ;  /* 0x0000000b62197223 */ /* 0x100fe2000001081d */
[----:B------:R-:W-:Y:S01]  /*2e80*/  FMNMX.FTZ R5, R92, R5, !PT ;  /* 0x000000055c057209 */ /* 0x000fe20007810000 */
[----:B------:R-:W-:Y:S01]  /*2e90*/  MUFU.TANH R37, R37 ;  /* 0x0000002500257308 */ /* 0x000fe20000002400 */
[----:B------:R-:W-:Y:S02]  /*2ea0*/  ISETP.GT.AND P2, PT, R108, 0x40, PT ;  /* 0x000000406c00780c */ /* 0x000fe40003f44270 */
[----:B-1----:R-:W-:Y:S01]  /*2eb0*/  FSEL R102, R24, -INF , P1 ;  /* 0xff80000018667808 */ /* 0x002fe20000800000 */
[--C-:B------:R-:W-:Y:S01]  /*2ec0*/  FFMA.FTZ R24, R96, R11, -R29.reuse ;  /* 0x0000000b60187223 */ /* 0x100fe2000001081d */
[----:B------:R-:W-:Y:S02]  /*2ed0*/  FMNMX.FTZ R5, R100, R5, !PT ;  /* 0x0000000564057209 */ /* 0x000fe40007810000 */
[----:B------:R-:W-:Y:S01]  /*2ee0*/  ISETP.GT.AND P1, PT, R108, 0x41, PT ;  /* 0x000000416c00780c */ /* 0x000fe20003f24270 */
[----:B------:R-:W1:Y:S01]  /*2ef0*/  MUFU.TANH R39, R39 ;  /* 0x0000002700277308 */ /* 0x000e620000002400 */
[----:B--2---:R-:W-:Y:S01]  /*2f00*/  FSEL R98, R27, -INF , P2 ;  /* 0xff8000001b627808 */ /* 0x004fe20001000000 */
[----:B------:R-:W-:Y:S01]  /*2f10*/  FFMA.FTZ R27, R94, R11, -R29 ;  /* 0x0000000b5e1b7223 */ /* 0x000fe2000001081d */
[----:B------:R-:W-:-:S02]  /*2f20*/  FMNMX.FTZ R5, R102, R5, !PT ;  /* 0x0000000566057209 */ /* 0x000fc40007810000 */
[----:B------:R-:W-:Y:S02]  /*2f30*/  ISETP.GT.AND P2, PT, R108, 0x48, PT ;  /* 0x000000486c00780c */ /* 0x000fe40003f44270 */
[----:B0-----:R-:W-:Y:S01]  /*2f40*/  FSEL R104, R26, -INF , P1 ;  /* 0xff8000001a687808 */ /* 0x001fe20000800000 */
[----:B------:R-:W-:Y:S01]  /*2f50*/  MUFU.TANH R41, R41 ;  /* 0x0000002900297308 */ /* 0x000fe20000002400 */
[----:B------:R-:W-:Y:S01]  /*2f60*/  FMNMX.FTZ R5, R98, R5, !PT ;  /* 0x0000000562057209 */ /* 0x000fe20007810000 */
[-CC-:B------:R-:W-:Y:S01]  /*2f70*/  FFMA.FTZ R26, R90, R11.reuse, -R29.reuse ;  /* 0x0000000b5a1a7223 */ /* 0x180fe2000001081d */
[----:B------:R-:W-:Y:S02]  /*2f80*/  ISETP.GT.AND P1, PT, R108, 0x49, PT ;  /* 0x000000496c00780c */ /* 0x000fe40003f24270 */
[----:B---3--:R-:W-:Y:S01]  /*2f90*/  FSEL R96, R35, -INF , P2 ;  /* 0xff80000023607808 */ /* 0x008fe20001000000 */
[----:B------:R-:W-:Y:S01]  /*2fa0*/  FFMA.FTZ R35, R54, R11, -R29 ;  /* 0x0000000b36237223 */ /* 0x000fe2000001081d */
[----:B------:R-:W-:Y:S01]  /*2fb0*/  FMNMX.FTZ R5, R104, R5, !PT ;  /* 0x0000000568057209 */ /* 0x000fe20007810000 */
[----:B------:R-:W0:Y:S01]  /*2fc0*/  MUFU.TANH R43, R43 ;  /* 0x0000002b002b7308 */ /* 0x000e220000002400 */
[----:B------:R-:W-:-:S02]  /*2fd0*/  ISETP.GT.AND P2, PT, R108, 0x50, PT ;  /* 0x000000506c00780c */ /* 0x000fc40003f44270 */
[----:B------:R-:W-:Y:S02]  /*2fe0*/  FMNMX.FTZ R5, R96, R5, !PT ;  /* 0x0000000560057209 */ /* 0x000fe40007810000 */
[----:B-1----:R-:W-:Y:S01]  /*2ff0*/  FSEL R94, R39, -INF , P2 ;  /* 0xff800000275e7808 */ /* 0x002fe20001000000 */
[-CC-:B------:R-:W-:Y:S01]  /*3000*/  FFMA.FTZ R39, R42, R11.reuse, -R29.reuse ;  /* 0x0000000b2a277223 */ /* 0x180fe2000001081d */
[----:B------:R-:W-:Y:S01]  /*3010*/  ISETP.GT.AND P2, PT, R108, 0x58, PT ;  /* 0x000000586c00780c */ /* 0x000fe20003f44270 */
[----:B------:R-:W-:Y:S08]  /*3020*/  MUFU.TANH R45, R45 ;  /* 0x0000002d002d7308 */ /* 0x000ff00000002400 */
[----:B------:R1:W-:Y:S01]  /*3030*/  MUFU.EX2 R10, R106 ;  /* 0x0000006a000a7308 */ /* 0x0003e20000000800 */
[----:B0-----:R-:W-:Y:S01]  /*3040*/  FSEL R90, R43, -INF , P2 ;  /* 0xff8000002b5a7808 */ /* 0x001fe20001000000 */
[----:B------:R-:W-:Y:S01]  /*3050*/  FFMA.FTZ R43, R52, R11, -R29 ;  /* 0x0000000b342b7223 */ /* 0x000fe2000001081d */
[----:B------:R-:W-:-:S05]  /*3060*/  ISETP.GT.AND P2, PT, R108, 0x60, PT ;  /* 0x000000606c00780c */ /* 0x000fca0003f44270 */
[----:B------:R-:W0:Y:S01]  /*3070*/  MUFU.TANH R49, R49 ;  /* 0x0000003100317308 */ /* 0x000e220000002400 */
[----:B-1----:R-:W-:Y:S01]  /*3080*/  FSEL R106, R37, -INF , P1 ;  /* 0xff800000256a7808 */ /* 0x002fe20000800000 */
[----:B------:R-:W-:Y:S01]  /*3090*/  FFMA.FTZ R37, R38, R11, -R29 ;  /* 0x0000000b26257223 */ /* 0x000fe2000001081d */
[----:B------:R-:W-:Y:S02]  /*30a0*/  ISETP.GT.AND P1, PT, R108, 0x51, PT ;  /* 0x000000516c00780c */ /* 0x000fe40003f24270 */
[----:B------:R-:W-:-:S03]  /*30b0*/  FMNMX.FTZ R5, R106, R5, !PT ;  /* 0x000000056a057209 */ /* 0x000fc60007810000 */
[----:B------:R-:W1:Y:S01]  /*30c0*/  MUFU.TANH R47, R47 ;  /* 0x0000002f002f7308 */ /* 0x000e620000002400 */
[----:B------:R-:W-:-:S07]  /*30d0*/  FMNMX.FTZ R5, R94, R5, !PT ;  /* 0x000000055e057209 */ /* 0x000fce0007810000 */
[----:B------:R2:W-:Y:S01]  /*30e0*/  MUFU.EX2 R7, R110 ;  /* 0x0000006e00077308 */ /* 0x0005e20000000800 */
[----:B0-----:R-:W-:Y:S02]  /*30f0*/  FSEL R74, R49, -INF , P2 ;  /* 0xff800000314a7808 */ /* 0x001fe40001000000 */
[----:B------:R-:W-:-:S05]  /*3100*/  ISETP.GT.AND P2, PT, R108, 0x68, PT ;  /* 0x000000686c00780c */ /* 0x000fca0003f44270 */
[----:B------:R-:W0:Y:S01]  /*3110*/  MUFU.TANH R53, R53 ;  /* 0x0000003500357308 */ /* 0x000e220000002400 */
[----:B--2---:R-:W-:Y:S01]  /*3120*/  FSEL R110, R41, -INF , P1 ;  /* 0xff800000296e7808 */ /* 0x004fe20000800000 */
[--C-:B------:R-:W-:Y:S01]  /*3130*/  FFMA.FTZ R41, R46, R11, -R29.reuse ;  /* 0x0000000b2e297223 */ /* 0x100fe2000001081d */
[----:B------:R-:W-:Y:S02]  /*3140*/  ISETP.GT.AND P1, PT, R108, 0x59, PT ;  /* 0x000000596c00780c */ /* 0x000fe40003f24270 */
[----:B------:R-:W-:Y:S02]  /*3150*/  FMNMX.FTZ R5, R110, R5, !PT ;  /* 0x000000056e057209 */ /* 0x000fe40007810000 */
[----:B------:R-:W-:Y:S01]  /*3160*/  FSEL R112, R45, -INF , P1 ;  /* 0xff8000002d707808 */ /* 0x000fe20000800000 */
[----:B------:R-:W2:Y:S01]  /*3170*/  MUFU.TANH R51, R51 ;  /* 0x0000003300337308 */ /* 0x000ea20000002400 */
[----:B------:R-:W-:Y:S01]  /*3180*/  FMNMX.FTZ R5, R90, R5, !PT ;  /* 0x000000055a057209 */ /* 0x000fe20007810000 */
[----:B------:R-:W-:Y:S01]  /*3190*/  FFMA.FTZ R45, R62, R11, -R29 ;  /* 0x0000000b3e2d7223 */ /* 0x000fe2000001081d */
[----:B------:R-:W-:-:S02]  /*31a0*/  ISETP.GT.AND P1, PT, R108, 0x61, PT ;  /* 0x000000616c00780c */ /* 0x000fc40003f24270 */
[----:B------:R-:W-:Y:S02]  /*31b0*/  FMNMX.FTZ R5, R112, R5, !PT ;  /* 0x0000000570057209 */ /* 0x000fe40007810000 */
[----:B-1----:R-:W-:Y:S01]  /*31c0*/  FSEL R114, R47, -INF , P1 ;  /* 0xff8000002f727808 */ /* 0x002fe20000800000 */
[----:B------:R-:W1:Y:S01]  /*31d0*/  MUFU.TANH R55, R55 ;  /* 0x0000003700377308 */ /* 0x000e620000002400 */
[----:B------:R-:W-:Y:S01]  /*31e0*/  FMNMX.FTZ R5, R74, R5, !PT ;  /* 0x000000054a057209 */ /* 0x000fe20007810000 */
[-CC-:B------:R-:W-:Y:S01]  /*31f0*/  FFMA.FTZ R47, R30, R11.reuse, -R29.reuse ;  /* 0x0000000b1e2f7223 */ /* 0x180fe2000001081d */
[----:B------:R-:W-:Y:S01]  /*3200*/  ISETP.GT.AND P1, PT, R108, 0x69, PT ;  /* 0x000000696c00780c */ /* 0x000fe20003f24270 */
[----:B------:R-:W-:Y:S01]  /*3210*/  FFMA.FTZ R30, R32, R11, -R29 ;  /* 0x0000000b201e7223 */ /* 0x000fe2000001081d */
        /* <DEDUP_REMOVED lines=16> */
[----:B------:R-:W-:Y:S01]  /*3320*/  MUFU.EX2 R31, R31 ;  /* 0x0000001f001f7308 */ /* 0x000fe20000000800 */
[----:B--2---:R-:W-:-:S04]  /*3330*/  FSEL R108, R61, -INF , P2 ;  /* 0xff8000003d6c7808 */ /* 0x004fc80001000000 */
[----:B------:R-:W-:-:S03]  /*3340*/  FMNMX.FTZ R5, R108, R5, !PT ;  /* 0x000000056c057209 */ /* 0x000fc60007810000 */
[----:B------:R-:W0:Y:S01]  /*3350*/  MUFU.EX2 R64, R64 ;  /* 0x0000004000407308 */ /* 0x000e220000000800 */
[----:B-1----:R-:W-:-:S04]  /*3360*/  FSEL R122, R59, -INF , P1 ;  /* 0xff8000003b7a7808 */ /* 0x002fc80000800000 */
[----:B------:R-:W-:-:S03]  /*3370*/  FMNMX.FTZ R5, R122, R5, !PT ;  /* 0x000000057a057209 */ /* 0x000fc60007810000 */
[----:B------:R-:W1:Y:S02]  /*3380*/  MUFU.EX2 R9, R9 ;  /* 0x0000000900097308 */ /* 0x000e640000000800 */
[----:B------:R-:W2:Y:S06]  /*3390*/  SHFL.BFLY PT, R62, R5, 0x2, 0x1f ;  /* 0x0c401f00053e7f89 */ /* 0x000eac00000e0000 */
[----:B------:R-:W3:Y:S08]  /*33a0*/  MUFU.EX2 R12, R12 ;  /* 0x0000000c000c7308 */ /* 0x000ef00000000800 */
[----:B------:R-:W4:Y:S08]  /*33b0*/  MUFU.EX2 R15, R15 ;  /* 0x0000000f000f7308 */ /* 0x000f300000000800 */
[----:B------:R-:W5:Y:S01]  /*33c0*/  MUFU.EX2 R20, R20 ;  /* 0x0000001400147308 */ /* 0x000f620000000800 */
[----:B--2---:R-:W-:-:S05]  /*33d0*/  FMNMX.FTZ R62, R5, R62, !PT ;  /* 0x0000003e053e7209 */ /* 0x004fca0007810000 */
[----:B------:R-:W2:Y:S02]  /*33e0*/  SHFL.BFLY PT, R5, R62, 0x1, 0x1f ;  /* 0x0c201f003e057f89 */ /* 0x000ea400000e0000 */
[----:B------:R-:W-:Y:S08]  /*33f0*/  MUFU.EX2 R25, R25 ;  /* 0x0000001900197308 */ /* 0x000ff00000000800 */
[----:B------:R-:W-:Y:S08]  /*3400*/  MUFU.EX2 R24, R24 ;  /* 0x0000001800187308 */ /* 0x000ff00000000800 */
[----:B------:R-:W-:Y:S01]  /*3410*/  MUFU.EX2 R27, R27 ;  /* 0x0000001b001b7308 */ /* 0x000fe20000000800 */
[----:B--2---:R-:W-:-:S07]  /*3420*/  FMNMX.FTZ R78, R62, R5, !PT ;  /* 0x000000053e4e7209 */ /* 0x004fce0007810000 */
[----:B------:R-:W-:Y:S01]  /*3430*/  MUFU.EX2 R26, R26 ;  /* 0x0000001a001a7308 */ /* 0x000fe20000000800 */
[C---:B------:R-:W-:Y:S01]  /*3440*/  FSETP.NEU.FTZ.AND P1, PT, R78.reuse, -INF , PT ;  /* 0xff8000004e00780b */ /* 0x040fe20003f3d000 */
[----:B------:R-:W-:-:S06]  /*3450*/  FMUL.FTZ R5, R78, R11 ;  /* 0x0000000b4e057220 */ /* 0x000fcc0000410000 */
[----:B------:R-:W-:Y:S01]  /*3460*/  MUFU.EX2 R21, R21 ;  /* 0x0000001500157308 */ /* 0x000fe20000000800 */
        /* <DEDUP_REMOVED lines=9> */
[----:B0-----:R-:W-:Y:S01]  /*3500*/  FADD.FTZ R6, R31, R64 ;  /* 0x000000401f067221 */ /* 0x001fe20000010000 */
[-CC-:B------:R-:W-:Y:S01]  /*3510*/  FFMA.FTZ R55, R8, R11.reuse, -R5.reuse ;  /* 0x0000000b08377223 */ /* 0x180fe20000010805 */
[-CC-:B------:R-:W-:Y:S01]  /*3520*/  FFMA.FTZ R8, R80, R11.reuse, -R5.reuse ;  /* 0x0000000b50087223 */ /* 0x180fe20000010805 */
[-CC-:B------:R-:W-:Y:S01]  /*3530*/  FFMA.FTZ R53, R14, R11.reuse, -R5.reuse ;  /* 0x0000000b0e357223 */ /* 0x180fe20000010805 */
[----:B------:R-:W-:Y:S01]  /*3540*/  FADD.FTZ R67, R7, R6 ;  /* 0x0000000607437221 */ /* 0x000fe20000010000 */
[-CC-:B------:R-:W-:Y:S01]  /*3550*/  FFMA.FTZ R46, R82, R11.reuse, -R5.reuse ;  /* 0x0000000b522e7223 */ /* 0x180fe20000010805 */
[----:B------:R-:W0:Y:S01]  /*3560*/  MUFU.EX2 R3, R3 ;  /* 0x0000000300037308 */ /* 0x000e220000000800 */
[-C--:B------:R-:W-:Y:S01]  /*3570*/  FFMA.FTZ R57, R84, R11.reuse, -R5 ;  /* 0x0000000b54397223 */ /* 0x080fe20000010805 */
[----:B------:R-:W-:Y:S01]  /*3580*/  FADD.FTZ R14, R10, R67 ;  /* 0x000000430a0e7221 */ /* 0x000fe20000010000 */
[--C-:B------:R-:W-:Y:S01]  /*3590*/  FFMA.FTZ R52, R86, R11, -R5.reuse ;  /* 0x0000000b56347223 */ /* 0x100fe20000010805 */
[----:B------:R-:W-:Y:S01]  /*35a0*/  F2FP.BF16.F32.PACK_AB R7, R10, R7 ;  /* 0x000000070a07723e */ /* 0x000fe200000010ff */
[-CC-:B------:R-:W-:Y:S01]  /*35b0*/  FFMA.FTZ R59, R92, R11.reuse, -R5.reuse ;  /* 0x0000000b5c3b7223 */ /* 0x180fe20000010805 */
[----:B-1----:R-:W-:Y:S01]  /*35c0*/  FADD.FTZ R67, R9, R14 ;  /* 0x0000000e09437221 */ /* 0x002fe20000010000 */
[-CC-:B------:R-:W-:Y:S01]  /*35d0*/  FFMA.FTZ R54, R100, R11.reuse, -R5.reuse ;  /* 0x0000000b64367223 */ /* 0x180fe20000010805 */
[----:B------:R-:W1:Y:S01]  /*35e0*/  MUFU.EX2 R32, R32 ;  /* 0x0000002000207308 */ /* 0x000e620000000800 */
[-C--:B------:R-:W-:Y:S01]  /*35f0*/  FFMA.FTZ R61, R102, R11.reuse, -R5 ;  /* 0x0000000b663d7223 */ /* 0x080fe20000010805 */
[----:B---3--:R-:W-:Y:S01]  /*3600*/  FADD.FTZ R14, R12, R67 ;  /* 0x000000430c0e7221 */ /* 0x008fe20000010000 */
[-CC-:B------:R-:W-:Y:S01]  /*3610*/  FFMA.FTZ R60, R98, R11.reuse, -R5.reuse ;  /* 0x0000000b623c7223 */ /* 0x180fe20000010805 */
[-CC-:B------:R-:W-:Y:S01]  /*3620*/  FFMA.FTZ R65, R104, R11.reuse, -R5.reuse ;  /* 0x0000000b68417223 */ /* 0x180fe20000010805 */
[----:B------:R-:W-:Y:S01]  /*3630*/  FFMA.FTZ R96, R96, R11, -R5 ;  /* 0x0000000b60607223 */ /* 0x000fe20000010805 */
[----:B----4-:R-:W-:Y:S01]  /*3640*/  FADD.FTZ R69, R15, R14 ;  /* 0x0000000e0f457221 */ /* 0x010fe20000010000 */
[----:B-----5:R-:W-:Y:S01]  /*3650*/  F2FP.BF16.F32.PACK_AB R15, R20, R15 ;  /* 0x0000000f140f723e */ /* 0x020fe200000010ff */
[----:B------:R-:W2:Y:S01]  /*3660*/  MUFU.EX2 R49, R49 ;  /* 0x0000003100317308 */ /* 0x000ea20000000800 */
[----:B0-----:R-:W-:Y:S01]  /*3670*/  FADD.FTZ R13, R4, R3 ;  /* 0x00000003040d7221 */ /* 0x001fe20000010000 */
[----:B------:R-:W-:Y:S01]  /*3680*/  FADD.FTZ R10, R20, R69 ;  /* 0x00000045140a7221 */ /* 0x000fe20000010000 */
[----:B------:R-:W-:Y:S01]  /*3690*/  F2FP.BF16.F32.PACK_AB R4, R3, R4 ;  /* 0x000000040304723e */ /* 0x000fe200000010ff */
        /* <DEDUP_REMOVED lines=9> */
[-CC-:B------:R-:W-:Y:S01]  /*3730*/  FFMA.FTZ R116, R116, R11.reuse, -R5.reuse ;  /* 0x0000000b74747223 */ /* 0x180fe20000010805 */
[-CC-:B------:R-:W-:Y:S01]  /*3740*/  FFMA.FTZ R118, R118, R11.reuse, -R5.reuse ;  /* 0x0000000b76767223 */ /* 0x180fe20000010805 */
[-CC-:B------:R-:W-:Y:S01]  /*3750*/  FFMA.FTZ R66, R66, R11.reuse, -R5.reuse ;  /* 0x0000000b42427223 */ /* 0x180fe20000010805 */
[----:B------:R-:W1:Y:S01]  /*3760*/  MUFU.EX2 R51, R51 ;  /* 0x0000003300337308 */ /* 0x000e620000000800 */
[----:B--2---:R-:W-:Y:S01]  /*3770*/  FADD.FTZ R13, R49, R6 ;  /* 0x00000006310d7221 */ /* 0x004fe20000010000 */
[-CC-:B------:R-:W-:Y:S01]  /*3780*/  FFMA.FTZ R120, R120, R11.reuse, -R5.reuse ;  /* 0x0000000b78787223 */ /* 0x180fe20000010805 */
[-CC-:B------:R-:W-:Y:S01]  /*3790*/  FFMA.FTZ R108, R108, R11.reuse, -R5.reuse ;  /* 0x0000000b6c6c7223 */ /* 0x180fe20000010805 */
[----:B------:R-:W-:Y:S01]  /*37a0*/  FFMA.FTZ R122, R122, R11, -R5 ;  /* 0x0000000b7a7a7223 */ /* 0x000fe20000010805 */
[----:B------:R-:W-:-:S02]  /*37b0*/  F2FP.BF16.F32.PACK_AB R5, R64, R31 ;  /* 0x0000001f4005723e */ /* 0x000fc400000010ff */
[----:B------:R-:W-:Y:S02]  /*37c0*/  CS2R R106, SRZ ;  /* 0x00000000006a7805 */ /* 0x000fe4000001ff00 */
[----:B------:R-:W-:Y:S01]  /*37d0*/  CS2R R104, SRZ ;  /* 0x0000000000687805 */ /* 0x000fe2000001ff00 */
[----:B------:R-:W2:Y:S01]  /*37e0*/  MUFU.EX2 R42, R42 ;  /* 0x0000002a002a7308 */ /* 0x000ea20000000800 */
[----:B0-----:R-:W-:Y:S01]  /*37f0*/  FADD.FTZ R6, R38, R13 ;  /* 0x0000000d26067221 */ /* 0x001fe20000010000 */
[----:B------:R-:W-:Y:S02]  /*3800*/  F2FP.BF16.F32.PACK_AB R13, R12, R9 ;  /* 0x000000090c0d723e */ /* 0x000fe400000010ff */
[----:B------:R-:W-:Y:S02]  /*3810*/  CS2R R102, SRZ ;  /* 0x0000000000667805 */ /* 0x000fe4000001ff00 */
[----:B------:R-:W-:Y:S02]  /*3820*/  CS2R R100, SRZ ;  /* 0x0000000000647805 */ /* 0x000fe4000001ff00 */
[----:B------:R-:W-:-:S02]  /*3830*/  CS2R R98, SRZ ;  /* 0x0000000000627805 */ /* 0x000fc4000001ff00 */
[----:B------:R-:W-:Y:S02]  /*3840*/  CS2R R94, SRZ ;  /* 0x00000000005e7805 */ /* 0x000fe4000001ff00 */
[----:B------:R-:W-:Y:S01]  /*3850*/  CS2R R92, SRZ ;  /* 0x00000000005c7805 */ /* 0x000fe2000001ff00 */
[----:B------:R-:W0:Y:S01]  /*3860*/  MUFU.EX2 R55, R55 ;  /* 0x0000003700377308 */ /* 0x000e220000000800 */
[C---:B-1----:R-:W-:Y:S01]  /*3870*/  FADD.FTZ R67, R51.reuse, R6 ;  /* 0x0000000633437221 */ /* 0x042fe20000010000 */
[----:B------:R-:W-:-:S06]  /*3880*/  F2FP.BF16.F32.PACK_AB R12, R51, R38 ;  /* 0x00000026330c723e */ /* 0x000fcc00000010ff */
[----:B------:R-:W1:Y:S01]  /*3890*/  MUFU.EX2 R8, R8 ;  /* 0x0000000800087308 */ /* 0x000e620000000800 */
[----:B--2---:R-:W-:-:S07]  /*38a0*/  FADD.FTZ R6, R42, R67 ;  /* 0x000000432a067221 */ /* 0x004fce0000010000 */
[----:B------:R-:W2:Y:S01]  /*38b0*/  MUFU.EX2 R53, R53 ;  /* 0x0000003500357308 */ /* 0x000ea20000000800 */
[----:B0-----:R-:W-:Y:S01]  /*38c0*/  FADD.FTZ R3, R55, R6 ;  /* 0x0000000637037221 */ /* 0x001fe20000010000 */
[----:B------:R-:W-:Y:S01]  /*38d0*/  F2FP.BF16.F32.PACK_AB R6, R49, R32 ;  /* 0x000000203106723e */ /* 0x000fe200000010ff */
[----:B------:R-:W-:Y:S01]  /*38e0*/  FADD.FTZ R49, R25, R10 ;  /* 0x0000000a19317221 */ /* 0x000fe20000010000 */
[----:B------:R-:W-:Y:S02]  /*38f0*/  F2FP.BF16.F32.PACK_AB R14, R55, R42 ;  /* 0x0000002a370e723e */ /* 0x000fe400000010ff */
[C---:B------:R-:W-:Y:S01]  /*3900*/  F2FP.BF16.F32.PACK_AB R25, R24.reuse, R25 ;  /* 0x000000191819723e */ /* 0x040fe200000010ff */
[----:B------:R-:W-:Y:S01]  /*3910*/  FADD.FTZ R20, R24, R49 ;  /* 0x0000003118147221 */ /* 0x000fe20000010000 */
[----:B------:R-:W0:Y:S01]  /*3920*/  MUFU.EX2 R46, R46 ;  /* 0x0000002e002e7308 */ /* 0x000e220000000800 */
[----:B-1----:R-:W-:Y:S01]  /*3930*/  FADD.FTZ R10, R8, R3 ;  /* 0x00000003080a7221 */ /* 0x002fe20000010000 */
[----:B------:R1:W-:Y:S01]  /*3940*/  STSM.16.M88.4 [R16+0x21800], R4 ;  /* 0x0218000410007844 */ /* 0x0003e20000000200 */
[----:B------:R-:W-:Y:S01]  /*3950*/  FADD.FTZ R49, R27, R20 ;  /* 0x000000141b317221 */ /* 0x000fe20000010000 */
[----:B------:R-:W-:-:S02]  /*3960*/  F2FP.BF16.F32.PACK_AB R27, R26, R27 ;  /* 0x0000001b1a1b723e */ /* 0x000fc400000010ff */
[----:B------:R3:W-:Y:S01]  /*3970*/  STSM.16.M88.4 [R22], R12 ;  /* 0x0000000c16007844 */ /* 0x0007e20000000200 */
[----:B------:R-:W-:Y:S01]  /*3980*/  FADD.FTZ R20, R26, R49 ;  /* 0x000000311a147221 */ /* 0x000fe20000010000 */
[----:B------:R-:W4:Y:S01]  /*3990*/  MUFU.EX2 R57, R57 ;  /* 0x0000003900397308 */ /* 0x000f220000000800 */
[C---:B--2---:R-:W-:Y:S01]  /*39a0*/  FADD.FTZ R3, R53.reuse, R10 ;  /* 0x0000000a35037221 */ /* 0x044fe20000010000 */
[----:B------:R-:W-:Y:S01]  /*39b0*/  F2FP.BF16.F32.PACK_AB R24, R53, R8 ;  /* 0x000000083518723e */ /* 0x000fe200000010ff */
[----:B------:R-:W-:-:S05]  /*39c0*/  FADD.FTZ R49, R21, R20 ;  /* 0x0000001415317221 */ /* 0x000fca0000010000 */
[----:B------:R-:W2:Y:S01]  /*39d0*/  MUFU.EX2 R52, R52 ;  /* 0x0000003400347308 */ /* 0x000ea20000000800 */
[----:B0-----:R-:W-:-:S07]  /*39e0*/  FADD.FTZ R10, R46, R3 ;  /* 0x000000032e0a7221 */ /* 0x001fce0000010000 */
[----:B------:R-:W0:Y:S01]  /*39f0*/  MUFU.EX2 R70, R70 ;  /* 0x0000004600467308 */ /* 0x000e220000000800 */
[C---:B----4-:R-:W-:Y:S01]  /*3a00*/  FADD.FTZ R3, R57.reuse, R10 ;  /* 0x0000000a39037221 */ /* 0x050fe20000010000 */
[----:B------:R-:W-:-:S05]  /*3a10*/  F2FP.BF16.F32.PACK_AB R26, R57, R46 ;  /* 0x0000002e391a723e */ /* 0x000fca00000010ff */
[----:B------:R-:W-:Y:S01]  /*3a20*/  STSM.16.M88.4 [R18], R24 ;  /* 0x0000001812007844 */ /* 0x000fe20000000200 */
[----:B------:R-:W4:Y:S01]  /*3a30*/  MUFU.EX2 R59, R59 ;  /* 0x0000003b003b7308 */ /* 0x000f220000000800 */
[----:B--2---:R-:W-:-:S07]  /*3a40*/  FADD.FTZ R10, R52, R3 ;  /* 0x00000003340a7221 */ /* 0x004fce0000010000 */
[----:B------:R-:W2:Y:S01]  /*3a50*/  MUFU.EX2 R54, R54 ;  /* 0x0000003600367308 */ /* 0x000ea20000000800 */
[C---:B0-----:R-:W-:Y:S01]  /*3a60*/  FADD.FTZ R20, R70.reuse, R49 ;  /* 0x0000003146147221 */ /* 0x041fe20000010000 */
[----:B-1----:R-:W-:-:S06]  /*3a70*/  F2FP.BF16.F32.PACK_AB R5, R70, R21 ;  /* 0x000000154605723e */ /* 0x002fcc00000010ff */
[----:B------:R-:W0:Y:S01]  /*3a80*/  MUFU.EX2 R33, R33 ;  /* 0x0000002100217308 */ /* 0x000e220000000800 */
[C---:B----4-:R-:W-:Y:S01]  /*3a90*/  FADD.FTZ R49, R59.reuse, R10 ;  /* 0x0000000a3b317221 */ /* 0x050fe20000010000 */
[----:B------:R-:W-:-:S06]  /*3aa0*/  F2FP.BF16.F32.PACK_AB R4, R59, R52 ;  /* 0x000000343b04723e */ /* 0x000fcc00000010ff */
[----:B------:R-:W3:Y:S01]  /*3ab0*/  MUFU.EX2 R61, R61 ;  /* 0x0000003d003d7308 */ /* 0x000ee20000000800 */
[----:B--2---:R-:W-:-:S07]  /*3ac0*/  FADD.FTZ R6, R54, R49 ;  /* 0x0000003136067221 */ /* 0x004fce0000010000 */
[----:B------:R-:W1:Y:S01]  /*3ad0*/  MUFU.EX2 R58, R58 ;  /* 0x0000003a003a7308 */ /* 0x000e620000000800 */
[----:B0-----:R-:W-:-:S07]  /*3ae0*/  FADD.FTZ R7, R33, R20 ;  /* 0x0000001421077221 */ /* 0x001fce0000010000 */
[----:B------:R-:W0:Y:S01]  /*3af0*/  MUFU.EX2 R60, R60 ;  /* 0x0000003c003c7308 */ /* 0x000e220000000800 */
[C---:B---3--:R-:W-:Y:S01]  /*3b00*/  FADD.FTZ R13, R61.reuse, R6 ;  /* 0x000000063d0d7221 */ /* 0x048fe20000010000 */
[----:B------:R-:W-:-:S06]  /*3b10*/  F2FP.BF16.F32.PACK_AB R6, R61, R54 ;  /* 0x000000363d06723e */ /* 0x000fcc00000010ff */
[----:B------:R-:W2:Y:S01]  /*3b20*/  MUFU.EX2 R45, R45 ;  /* 0x0000002d002d7308 */ /* 0x000ea20000000800 */
[C---:B-1----:R-:W-:Y:S01]  /*3b30*/  FADD.FTZ R8, R58.reuse, R7 ;  /* 0x000000073a087221 */ /* 0x042fe20000010000 */
[----:B------:R-:W-:-:S05]  /*3b40*/  F2FP.BF16.F32.PACK_AB R7, R58, R33 ;  /* 0x000000213a07723e */ /* 0x000fca00000010ff */
[----:B------:R1:W-:Y:S01]  /*3b50*/  STSM.16.M88.4 [R17], R4 ;  /* 0x0000000411007844 */ /* 0x0003e20000000200 */
[----:B------:R-:W3:Y:S01]  /*3b60*/  MUFU.EX2 R65, R65 ;  /* 0x0000004100417308 */ /* 0x000ee20000000800 */
[----:B0-----:R-:W-:-:S07]  /*3b70*/  FADD.FTZ R10, R60, R13 ;  /* 0x0000000d3c0a7221 */ /* 0x001fce0000010000 */
[----:B------:R-:W0:Y:S01]  /*3b80*/  MUFU.EX2 R56, R56 ;  /* 0x0000003800387308 */ /* 0x000e220000000800 */
[----:B--2---:R-:W-:-:S07]  /*3b90*/  FADD.FTZ R13, R45, R8 ;  /* 0x000000082d0d7221 */ /* 0x004fce0000010000 */
[----:B------:R2:W4:Y:S01]  /*3ba0*/  MUFU.EX2 R0, R96 ;  /* 0x0000006000007308 */ /* 0x0005220000000800 */
[C---:B---3--:R-:W-:Y:S01]  /*3bb0*/  FADD.FTZ R15, R65.reuse, R10 ;  /* 0x0000000a410f7221 */ /* 0x048fe20000010000 */
[----:B------:R-:W-:-:S06]  /*3bc0*/  F2FP.BF16.F32.PACK_AB R12, R65, R60 ;  /* 0x0000003c410c723e */ /* 0x000fcc00000010ff */
[----:B------:R-:W3:Y:S01]  /*3bd0*/  MUFU.EX2 R35, R35 ;  /* 0x0000002300237308 */ /* 0x000ee20000000800 */
[C---:B0-----:R-:W-:Y:S01]  /*3be0*/  FADD.FTZ R8, R56.reuse, R13 ;  /* 0x0000000d38087221 */ /* 0x041fe20000010000 */
[----:B------:R-:W-:Y:S02]  /*3bf0*/  F2FP.BF16.F32.PACK_AB R13, R56, R45 ;  /* 0x0000002d380d723e */ /* 0x000fe400000010ff */
[----:B--2---:R-:W-:Y:S01]  /*3c00*/  CS2R R96, SRZ ;  /* 0x0000000000607805 */ /* 0x004fe2000001ff00 */
[----:B------:R-:W0:Y:S03]  /*3c10*/  @P4 LDC R45, c[0x0][0x44c] ;  /* 0x00011300ff2d4b82 */ /* 0x000e260000000800 */
[----:B------:R-:W2:Y:S01]  /*3c20*/  MUFU.EX2 R29, R29 ;  /* 0x0000001d001d7308 */ /* 0x000ea20000000800 */
[----:B----4-:R-:W-:-:S07]  /*3c30*/  FADD.FTZ R10, R0, R15 ;  /* 0x0000000f000a7221 */ /* 0x010fce0000010000 */
[----:B------:R-:W4:Y:S01]  /*3c40*/  MUFU.EX2 R50, R50 ;  /* 0x0000003200327308 */ /* 0x000f220000000800 */
[----:B---3--:R-:W-:-:S07]  /*3c50*/  FADD.FTZ R15, R35, R8 ;  /* 0x00000008230f7221 */ /* 0x008fce0000010000 */
[----:B------:R-:W3:Y:S01]  /*3c60*/  MUFU.EX2 R62, R62 ;  /* 0x0000003e003e7308 */ /* 0x000ee20000000800 */
[C---:B--2---:R-:W-:Y:S01]  /*3c70*/  FADD.FTZ R33, R29.reuse, R10 ;  /* 0x0000000a1d217221 */ /* 0x044fe20000010000 */
[----:B------:R-:W-:Y:S01]  /*3c80*/  F2FP.BF16.F32.PACK_AB R14, R29, R0 ;  /* 0x000000001d0e723e */ /* 0x000fe200000010ff */
[----:B------:R-:W-:Y:S02]  /*3c90*/  IMAD.MOV.U32 R10, RZ, RZ, R136 ;  /* 0x000000ffff0a7224 */ /* 0x000fe400078e0088 */
[----:B0-----:R-:W-:-:S03]  /*3ca0*/  @P4 IMAD.HI.U32 R20, R136, R45, RZ ;  /* 0x0000002d88144227 */ /* 0x001fc600078e00ff */
[----:B------:R-:W1:Y:S01]  /*3cb0*/  MUFU.EX2 R43, R43 ;  /* 0x0000002b002b7308 */ /* 0x000e620000000800 */
[C---:B----4-:R-:W-:Y:S01]  /*3cc0*/  FADD.FTZ R8, R50.reuse, R15 ;  /* 0x0000000f32087221 */ /* 0x050fe20000010000 */
[----:B------:R-:W-:-:S05]  /*3cd0*/  F2FP.BF16.F32.PACK_AB R15, R50, R35 ;  /* 0x00000023320f723e */ /* 0x000fca00000010ff */
[----:B------:R0:W-:Y:S01]  /*3ce0*/  STSM.16.M88.4 [R16+0x27800], R12 ;  /* 0x0278000c10007844 */ /* 0x0001e20000000200 */
[----:B------:R2:W4:Y:S01]  /*3cf0*/  MUFU.EX2 R31, R110 ;  /* 0x0000006e001f7308 */ /* 0x0005220000000800 */
[----:B---3--:R-:W-:Y:S02]  /*3d00*/  FADD.FTZ R0, R62, R33 ;  /* 0x000000213e007221 */ /* 0x008fe40000010000 */
[----:B------:R-:W3:Y:S05]  /*3d10*/  @P4 LDC R33, c[0x0][0x450] ;  /* 0x00011400ff214b82 */ /* 0x000eea0000000800 */
[----:B------:R-:W5:Y:S01]  /*3d20*/  MUFU.EX2 R48, R48 ;  /* 0x0000003000307308 */ /* 0x000f620000000800 */
[----:B-1----:R-:W-:Y:S01]  /*3d30*/  FADD.FTZ R5, R43, R8 ;  /* 0x000000082b057221 */ /* 0x002fe20000010000 */
[----:B--2---:R-:W-:-:S06]  /*3d40*/  CS2R R110, SRZ ;  /* 0x00000000006e7805 */ /* 0x004fcc000001ff00 */
[----:B------:R1:W2:Y:S01]  /*3d50*/  MUFU.EX2 R9, R90 ;  /* 0x0000005a00097308 */ /* 0x0002a20000000800 */
[C---:B----4-:R-:W-:Y:S01]  /*3d60*/  FADD.FTZ R0, R31.reuse, R0 ;  /* 0x000000001f007221 */ /* 0x050fe20000010000 */
[----:B------:R-:W-:-:S06]  /*3d70*/  F2FP.BF16.F32.PACK_AB R4, R31, R62 ;  /* 0x0000003e1f04723e */ /* 0x000fcc00000010ff */
[----:B------:R-:W4:Y:S01]  /*3d80*/  MUFU.EX2 R41, R41 ;  /* 0x0000002900297308 */ /* 0x000f220000000800 */
[C---:B-----5:R-:W-:Y:S01]  /*3d90*/  FADD.FTZ R6, R48.reuse, R5 ;  /* 0x0000000530067221 */ /* 0x060fe20000010000 */
[----:B------:R-:W-:Y:S02]  /*3da0*/  F2FP.BF16.F32.PACK_AB R5, R48, R43 ;  /* 0x0000002b3005723e */ /* 0x000fe400000010ff */
[----:B-1----:R-:W-:Y:S02]  /*3db0*/  CS2R R90, SRZ ;  /* 0x00000000005a7805 */ /* 0x002fe4000001ff00 */
[----:B---3--:R-:W-:Y:S02]  /*3dc0*/  @P4 SHF.R.U32.HI R10, RZ, R33, R20 ;  /* 0x00000021ff0a4219 */ /* 0x008fe40000011614 */
[----:B------:R-:W1:Y:S01]  /*3dd0*/  MUFU.EX2 R112, R112 ;  /* 0x0000007000707308 */ /* 0x000e620000000800 */
[----:B--2---:R-:W-:-:S07]  /*3de0*/  FADD.FTZ R7, R9, R0 ;  /* 0x0000000009077221 */ /* 0x004fce0000010000 */
[----:B------:R-:W2:Y:S01]  /*3df0*/  MUFU.EX2 R44, R44 ;  /* 0x0000002c002c7308 */ /* 0x000ea20000000800 */
[----:B----4-:R-:W-:-:S07]  /*3e00*/  FADD.FTZ R27, R41, R6 ;  /* 0x00000006291b7221 */ /* 0x010fce0000010000 */
[----:B------:R-:W3:Y:S01]  /*3e10*/  MUFU.EX2 R74, R74 ;  /* 0x0000004a004a7308 */ /* 0x000ee20000000800 */
[C---:B-1----:R-:W-:Y:S01]  /*3e20*/  FADD.FTZ R29, R112.reuse, R7 ;  /* 0x00000007701d7221 */ /* 0x042fe20000010000 */
[----:B------:R-:W-:Y:S02]  /*3e30*/  F2FP.BF16.F32.PACK_AB R6, R112, R9 ;  /* 0x000000097006723e */ /* 0x000fe400000010ff */
[----:B------:R-:W-:-:S04]  /*3e40*/  CS2R R112, SRZ ;  /* 0x0000000000707805 */ /* 0x000fc8000001ff00 */
[----:B------:R-:W1:Y:S01]  /*3e50*/  MUFU.EX2 R39, R39 ;  /* 0x0000002700277308 */ /* 0x000e620000000800 */
[C---:B--2---:R-:W-:Y:S01]  /*3e60*/  FADD.FTZ R0, R44.reuse, R27 ;  /* 0x0000001b2c007221 */ /* 0x044fe20000010000 */
[----:B------:R-:W-:-:S05]  /*3e70*/  F2FP.BF16.F32.PACK_AB R7, R44, R41 ;  /* 0x000000292c07723e */ /* 0x000fca00000010ff */
[----:B------:R2:W-:Y:S01]  /*3e80*/  STSM.16.M88.4 [R23], R4 ;  /* 0x0000000417007844 */ /* 0x0005e20000000200 */
[----:B------:R4:W5:Y:S01]  /*3e90*/  MUFU.EX2 R3, R114 ;  /* 0x0000007200037308 */ /* 0x0009620000000800 */
[----:B---3--:R-:W-:-:S07]  /*3ea0*/  FADD.FTZ R8, R74, R29 ;  /* 0x0000001d4a087221 */ /* 0x008fce0000010000 */
[----:B------:R-:W3:Y:S01]  /*3eb0*/  MUFU.EX2 R40, R40 ;  /* 0x0000002800287308 */ /* 0x000ee20000000800 */
[----:B-1----:R-:W-:Y:S01]  /*3ec0*/  FADD.FTZ R27, R39, R0 ;  /* 0x00000000271b7221 */ /* 0x002fe20000010000 */
[----:B----4-:R-:W-:-:S06]  /*3ed0*/  CS2R R114, SRZ ;  /* 0x0000000000727805 */ /* 0x010fcc000001ff00 */
[----:B------:R-:W1:Y:S01]  /*3ee0*/  MUFU.EX2 R116, R116 ;  /* 0x0000007400747308 */ /* 0x000e620000000800 */
[C---:B-----5:R-:W-:Y:S01]  /*3ef0*/  FADD.FTZ R29, R3.reuse, R8 ;  /* 0x00000008031d7221 */ /* 0x060fe20000010000 */
[----:B0-----:R-:W-:-:S06]  /*3f00*/  F2FP.BF16.F32.PACK_AB R12, R3, R74 ;  /* 0x0000004a030c723e */ /* 0x001fcc00000010ff */
[----:B------:R-:W0:Y:S01]  /*3f10*/  MUFU.EX2 R37, R37 ;  /* 0x0000002500257308 */ /* 0x000e220000000800 */
[----:B---3--:R-:W-:-:S07]  /*3f20*/  FADD.FTZ R0, R40, R27 ;  /* 0x0000001b28007221 */ /* 0x008fce0000010000 */
[----:B------:R-:W3:Y:S01]  /*3f30*/  MUFU.EX2 R36, R36 ;  /* 0x0000002400247308 */ /* 0x000ee20000000800 */
[----:B-1----:R-:W-:-:S07]  /*3f40*/  FADD.FTZ R8, R116, R29 ;  /* 0x0000001d74087221 */ /* 0x002fce0000010000 */
[----:B------:R1:W4:Y:S01]  /*3f50*/  MUFU.EX2 R21, R118 ;  /* 0x0000007600157308 */ /* 0x0003220000000800 */
[----:B0-----:R-:W-:-:S07]  /*3f60*/  FADD.FTZ R13, R37, R0 ;  /* 0x00000000250d7221 */ /* 0x001fce0000010000 */
[----:B------:R-:W2:Y:S01]  /*3f70*/  MUFU.EX2 R34, R34 ;  /* 0x0000002200227308 */ /* 0x000ea20000000800 */
[----:B---3--:R-:W-:Y:S01]  /*3f80*/  FADD.FTZ R3, R36, R13 ;  /* 0x0000000d24037221 */ /* 0x008fe20000010000 */
[----:B------:R-:W-:Y:S02]  /*3f90*/  F2FP.BF16.F32.PACK_AB R13, R40, R39 ;  /* 0x00000027280d723e */ /* 0x000fe400000010ff */
[----:B-1----:R-:W-:-:S04]  /*3fa0*/  CS2R R118, SRZ ;  /* 0x0000000000767805 */ /* 0x002fc8000001ff00 */
[----:B------:R-:W0:Y:S01]  /*3fb0*/  MUFU.EX2 R66, R66 ;  /* 0x0000004200427308 */ /* 0x000e220000000800 */
[C---:B----4-:R-:W-:Y:S01]  /*3fc0*/  FADD.FTZ R15, R21.reuse, R8 ;  /* 0x00000008150f7221 */ /* 0x050fe20000010000 */
[----:B------:R-:W-:Y:S02]  /*3fd0*/  F2FP.BF16.F32.PACK_AB R14, R21, R116 ;  /* 0x00000074150e723e */ /* 0x000fe400000010ff */
[----:B------:R-:W-:-:S04]  /*3fe0*/  CS2R R116, SRZ ;  /* 0x0000000000747805 */ /* 0x000fc8000001ff00 */
[----:B------:R-:W1:Y:S01]  /*3ff0*/  MUFU.EX2 R47, R47 ;  /* 0x0000002f002f7308 */ /* 0x000e620000000800 */
[----:B--2---:R-:W-:-:S07]  /*4000*/  FADD.FTZ R4, R34, R3 ;  /* 0x0000000322047221 */ /* 0x004fce0000010000 */
[----:B------:R2:W3:Y:S01]  /*4010*/  MUFU.EX2 R25, R120 ;  /* 0x0000007800197308 */ /* 0x0004e20000000800 */
[----:B0-----:R-:W-:Y:S01]  /*4020*/  FADD.FTZ R0, R66, R15 ;  /* 0x0000000f42007221 */ /* 0x001fe20000010000 */
[----:B------:R-:W-:-:S05]  /*4030*/  F2FP.BF16.F32.PACK_AB R15, R36, R37 ;  /* 0x00000025240f723e */ /* 0x000fca00000010ff */
[----:B------:R0:W-:Y:S01]  /*4040*/  STSM.16.M88.4 [R18+0x6000], R12 ;  /* 0x0060000c12007844 */ /* 0x0001e20000000200 */
[----:B------:R-:W4:Y:S01]  /*4050*/  MUFU.EX2 R30, R30 ;  /* 0x0000001e001e7308 */ /* 0x000f220000000800 */
[----:B-1----:R-:W-:Y:S01]  /*4060*/  FADD.FTZ R5, R47, R4 ;  /* 0x000000042f057221 */ /* 0x002fe20000010000 */
[----:B------:R-:W-:Y:S02]  /*4070*/  IADD3 R4, R10, R137, -R138 ;  /* 0x000000890a047210 */ /* 0x000fe40007ffe88a */
[----:B--2---:R-:W-:-:S04]  /*4080*/  CS2R R120, SRZ ;  /* 0x0000000000787805 */ /* 0x004fc8000001ff00 */
[----:B------:R-:W-:Y:S01]  /*4090*/  MUFU.EX2 R108, R108 ;  /* 0x0000006c006c7308 */ /* 0x000fe20000000800 */
[C---:B---3--:R-:W-:Y:S01]  /*40a0*/  FADD.FTZ R3, R25.reuse, R0 ;  /* 0x0000000019037221 */ /* 0x048fe20000010000 */
[----:B------:R-:W-:Y:S02]  /*40b0*/  F2FP.BF16.F32.PACK_AB R24, R25, R66 ;  /* 0x000000421918723e */ /* 0x000fe400000010ff */
[----:B------:R-:W-:-:S04]  /*40c0*/  F2FP.BF16.F32.PACK_AB R25, R47, R34 ;  /* 0x000000222f19723e */ /* 0x000fc800000010ff */
[----:B------:R1:W2:Y:S01]  /*40d0*/  MUFU.EX2 R9, R122 ;  /* 0x0000007a00097308 */ /* 0x0002a20000000800 */
[----:B----4-:R-:W-:Y:S01]  /*40e0*/  FADD.FTZ R0, R30, R5 ;  /* 0x000000051e007221 */ /* 0x010fe20000010000 */
[----:B------:R-:W-:-:S04]  /*40f0*/  SHF.R.S32.HI R5, RZ, 0x1f, R4 ;  /* 0x0000001fff057819 */ /* 0x000fc80000011404 */
[----:B------:R-:W-:Y:S01]  /*4100*/  LEA.HI R4, R5, R4, RZ, 0x7 ;  /* 0x0000000405047211 */ /* 0x000fe200078f38ff */
[----:B------:R-:W-:Y:S01]  /*4110*/  VIADD R5, R88, 0xfffffffe ;  /* 0xfffffffe58057836 */ /* 0x000fe20000000000 */
[----:B------:R-:W3:Y:S01]  /*4120*/  MUFU.EX2 R29, R28 ;  /* 0x0000001c001d7308 */ /* 0x000ee20000000800 */
[----:B-1----:R-:W-:Y:S02]  /*4130*/  CS2R R122, SRZ ;  /* 0x00000000007a7805 */ /* 0x002fe4000001ff00 */
[----:B------:R-:W-:Y:S02]  /*4140*/  SHF.R.S32.HI R4, RZ, 0x7, R4 ;  /* 0x00000007ff047819 */ /* 0x000fe40000011404 */
[----:B------:R-:W-:Y:S02]  /*4150*/  CS2R R88, SRZ ;  /* 0x0000000000587805 */ /* 0x000fe4000001ff00 */
[----:B------:R-:W-:Y:S02]  /*4160*/  VIMNMX R4, RZ, R4, !PT ;  /* 0x00000004ff047248 */ /* 0x000fe40007fe0100 */
[----:B--2---:R-:W-:Y:S01]  /*4170*/  F2FP.BF16.F32.PACK_AB R26, R9, R108 ;  /* 0x0000006c091a723e */ /* 0x004fe200000010ff */
[----:B------:R-:W-:Y:S01]  /*4180*/  FADD.FTZ R108, R108, R3 ;  /* 0x000000036c6c7221 */ /* 0x000fe20000010000 */
[----:B------:R-:W-:-:S03]  /*4190*/  ISETP.GE.AND P1, PT, R5, R4, PT ;  /* 0x000000040500720c */ /* 0x000fc60003f26270 */
[----:B------:R-:W-:Y:S01]  /*41a0*/  FADD.FTZ R3, R9, R108 ;  /* 0x0000006c09037221 */ /* 0x000fe20000010000 */
[----:B------:R-:W-:Y:S02]  /*41b0*/  CS2R R108, SRZ ;  /* 0x00000000006c7805 */ /* 0x000fe4000001ff00 */
[C---:B---3--:R-:W-:Y:S01]  /*41c0*/  F2FP.BF16.F32.PACK_AB R27, R29.reuse, R30 ;  /* 0x0000001e1d1b723e */ /* 0x048fe200000010ff */
[----:B------:R-:W-:-:S04]  /*41d0*/  FADD.FTZ R0, R29, R0 ;  /* 0x000000001d007221 */ /* 0x000fc80000010000 */
[----:B------:R0:W-:Y:S01]  /*41e0*/  STSM.16.M88.4 [R17+0x6000], R24 ;  /* 0x0060001811007844 */ /* 0x0001e20000000200 */
[----:B------:R1:W-:Y:S06]  /*41f0*/  MEMBAR.ALL.CTA ;  /* 0x0000000000007992 */ /* 0x0003ec0000008000 */
[----:B-1----:R-:W1:Y:S02]  /*4200*/  FENCE.VIEW.ASYNC.S ;  /* 0x00000000000073c6 */ /* 0x002e640000000000 */
[----:B-1----:R-:W-:Y:S01]  /*4210*/  NOP ;  /* 0x0000000000007918 */ /* 0x002fe20000000000 */
[----:B------:R-:W-:Y:S05]  /*4220*/  @!P1 BRA `(.L_x_12064) ;  /* 0x00000030008c9947 */ /* 0x000fea0003800000 */
[----:B------:R-:W-:Y:S01]  /*4230*/  IMAD.MOV.U32 R8, RZ, RZ, R63 ;  /* 0x000000ffff087224 */ /* 0x000fe200078e003f */
[----:B------:R-:W-:Y:S01]  /*4240*/  UMOV UR6, UR38 ;  /* 0x0000002600067c82 */ /* 0x000fe20008000000 */
[----:B------:R-:W-:Y:S01]  /*4250*/  IMAD.MOV.U32 R7, RZ, RZ, R78 ;  /* 0x000000ffff077224 */ /* 0x000fe200078e004e */
[----:B------:R-:W-:Y:S01]  /*4260*/  ULDC UR5, c[0x0][0x9d8] ;  /* 0x0002760000057ab9 */ /* 0x000fe20000000800 */
[----:B------:R-:W-:Y:S02]  /*4270*/  IMAD.MOV.U32 R6, RZ, RZ, R2 ;  /* 0x000000ffff067224 */ /* 0x000fe400078e0002 */
[----:B------:R-:W-:-:S07]  /*4280*/  IMAD.MOV.U32 R135, RZ, RZ, RZ ;  /* 0x000000ffff877224 */ /* 0x000fce00078e00ff */
.L_x_12075:
[----:B------:R-:W-:Y:S01]  /*4290*/  ISETP.NE.AND P2, PT, RZ, UR40, PT ;  /* 0x00000028ff007c0c */ /* 0x000fe2000bf45270 */
[----:B------:R-:W-:-:S04]  /*42a0*/  UISETP.NE.AND UP0, UPT, UR6, 0x1, UPT ;  /* 0x000000010600788c */ /* 0x000fc8000bf05270 */
[----:B------:R-:W-:-:S06]  /*42b0*/  USEL UR7, URZ, 0x1, UP0 ;  /* 0x000000013f077887 */ /* 0x000fcc0008000000 */
[----:B------:R-:W-:Y:S02]  /*42c0*/  LOP3.LUT R2, R6, UR7, RZ, 0x3c, !PT ;  /* 0x0000000706027c12 */ /* 0x000fe4000f8e3cff */
[----:B------:R-:W-:Y:S05]  /*42d0*/  @P2 BRA `(.L_x_12065) ;  /* 0x0000000000342947 */ /* 0x000fea0003800000 */
[----:B------:R-:W-:Y:S05]  /*42e0*/  @!P0 BRA `(.L_x_12066) ;  /* 0x0000000000048947 */ /* 0x000fea0003800000 */
[----:B------:R-:W-:Y:S01]  /*42f0*/  BPT.TRAP 0x1 ;  /* 0x000000040000795c */ /* 0x000fe20000300000 */
.L_x_12066:
[----:B------:R-:W-:Y:S01]  /*4300*/  UIADD3 UR7, UR6, 0x1, URZ ;  /* 0x0000000106077890 */ /* 0x000fe2000fffe03f */
[----:B------:R-:W-:-:S03]  /*4310*/  SHF.L.U32 R9, R2, 0x1f, RZ ;  /* 0x0000001f02097819 */ /* 0x000fc600000006ff */
[----:B------:R-:W-:-:S04]  /*4320*/  UISETP.NE.AND UP0, UPT, UR7, 0x2, UPT ;  /* 0x000000020700788c */ /* 0x000fc8000bf05270 */
[----:B------:R-:W-:-:S04]  /*4330*/  USEL UR7, UR7, URZ, UP0 ;  /* 0x0000003f07077287 */ /* 0x000fc80008000000 */
[----:B------:R-:W-:-:S09]  /*4340*/  ULEA UR7, UR7, UR41, 0x3 ;  /* 0x0000002907077291 */ /* 0x000fd2000f8e183f */
[----:B------:R1:W2:Y:S01]  /*4350*/  SYNCS.PHASECHK.TRANS64.TRYWAIT P1, [UR7+0x2d830], R9 ;  /* 0x02d83009ff0075a7 */ /* 0x0002a20008020147 */
[----:B------:R-:W-:Y:S05]  /*4360*/  @!P0 BRA `(.L_x_12067) ;  /* 0x0000000000048947 */ /* 0x000fea0003800000 */
[----:B------:R-:W-:Y:S01]  /*4370*/  BPT.TRAP 0x1 ;  /* 0x000000040000795c */ /* 0x000fe20000300000 */
.L_x_12067:
[----:B--2---:R-:W-:Y:S05]  /*4380*/  @P1 BRA `(.L_x_12065) ;  /* 0x0000000000081947 */ /* 0x004fea0003800000 */
[----:B------:R-:W2:Y:S02]  /*4390*/  SYNCS.PHASECHK.TRANS64.TRYWAIT P1, [UR7+0x2d830], R9 ;  /* 0x02d83009ff0075a7 */ /* 0x000ea40008020147 */
[----:B--2---:R-:W-:Y:S05]  /*43a0*/  @!P1 BRA `(.L_x_12068) ;  /* 0x000000d400d49947 */ /* 0x004fea0003800000 */
.L_x_12065:
        /* <DEDUP_REMOVED lines=40> */
.L_x_12070:
[----:B------:R-:W-:Y:S01]  /*4630*/  ULEA UR7, UR6, UR41, 0x3 ;  /* 0x0000002906077291 */ /* 0x000fe2000f8e183f */
[----:B------:R-:W-:-:S08]  /*4640*/  SHF.L.U32 R6, R6, 0x1f, RZ ;  /* 0x0000001f06067819 */ /* 0x000fd000000006ff */
[----:B------:R0:W1:Y:S01]  /*4650*/  SYNCS.PHASECHK.TRANS64.TRYWAIT P1, [UR7+0x2d850], R6 ;  /* 0x02d85006ff0075a7 */ /* 0x0000620008020147 */
[----:B------:R-:W-:Y:S05]  /*4660*/  @!P0 BRA `(.L_x_12071) ;  /* 0x0000000000048947 */ /* 0x000fea0003800000 */
[----:B------:R-:W-:Y:S01]  /*4670*/  BPT.TRAP 0x1 ;  /* 0x000000040000795c */ /* 0x000fe20000300000 */
.L_x_12071:
[----:B-1----:R-:W-:Y:S05]  /*4680*/  @P1 BRA `(.L_x_12069) ;  /* 0x0000000000081947 */ /* 0x002fea0003800000 */
[----:B------:R-:W1:Y:S02]  /*4690*/  SYNCS.PHASECHK.TRANS64.TRYWAIT P1, [UR7+0x2d850], R6 ;  /* 0x02d85006ff0075a7 */ /* 0x000e640008020147 */
[----:B-1----:R-:W-:Y:S05]  /*46a0*/  @!P1 BRA `(.L_x_12072) ;  /* 0x000000d4002c9947 */ /* 0x002fea0003800000 */
.L_x_12069:
        /* <DEDUP_REMOVED lines=18> */
[----:B------:R-:W-:-:S02]  /*47d0*/  ISETP.GE.U32.AND P1, PT, R10, 0x180, PT ;  /* 0x000001800a00780c */ /* 0x000fc40003f26070 */
        /* <DEDUP_REMOVED lines=51> */
.L_x_12073:
[----:B------:R-:W-:Y:S01]  /*4b10*/  ISETP.NE.AND P1, PT, R154, 0x1, PT ;  /* 0x000000019a00780c */ /* 0x000fe20003f25270 */
[----:B0-----:R-:W-:Y:S02]  /*4b20*/  IMAD.IADD R6, R140, 0x1, R136 ;  /* 0x000000018c067824 */ /* 0x001fe400078e0288 */
        /* <DEDUP_REMOVED lines=15> */
[----:B------:R-:W-:Y:S01]  /*4c20*/  MUFU.TANH R13, R13 ;  /* 0x0000000d000d7308 */ /* 0x000fe20000002400 */
[----:B------:R-:W-:Y:S01]  /*4c30*/  FMUL.FTZ R15, R30, UR5 ;  /* 0x000000051e0f7c20 */ /* 0x000fe20008410000 */
[----:B------:R-:W-:Y:S01]  /*4c40*/  FMUL.FTZ R44, R60, UR5 ;  /* 0x000000053c2c7c20 */ /* 0x000fe20008410000 */
[----:B------:R-:W-:Y:S01]  /*4c50*/  FMUL.FTZ R29, R38, UR5 ;  /* 0x00000005261d7c20 */ /* 0x000fe20008410000 */
[----:B------:R-:W1:Y:S01]  /*4c60*/  @P1 LDC R10, c[0x0][0x450] ;  /* 0x00011400ff0a1b82 */ /* 0x000e620000000800 */
        /* <DEDUP_REMOVED lines=15> */
[----:B0-----:R-:W-:-:S04]  /*4d60*/  @P1 IMAD.HI.U32 R9, R6, R9, RZ ;  /* 0x0000000906091227 */ /* 0x001fc800078e00ff */
[----:B------:R-:W-:Y:S01]  /*4d70*/  FMUL.FTZ R51, R51, UR5 ;  /* 0x0000000533337c20 */ /* 0x000fe20008410000 */
[----:B------:R-:W-:Y:S01]  /*4d80*/  FMUL.FTZ R54, R54, UR5 ;  /* 0x0000000536367c20 */ /* 0x000fe20008410000 */
[----:B------:R-:W-:Y:S01]  /*4d90*/  FMUL.FTZ R55, R55, UR5 ;  /* 0x0000000537377c20 */ /* 0x000fe20008410000 */
[----:B------:R-:W-:Y:S01]  /*4da0*/  MUFU.TANH R27, R27 ;  /* 0x0000001b001b7308 */ /* 0x000fe20000002400 */
        /* <DEDUP_REMOVED lines=8> */
[----:B------:R-:W0:Y:S01]  /*4e30*/  SHFL.IDX PT, R61, R6, RZ, 0x1c1f ;  /* 0x001c1fff063d7589 */ /* 0x000e2200000e0000 */
[----:B------:R-:W-:-:S02]  /*4e40*/  IMAD.MOV.U32 R56, RZ, RZ, -0x80 ;  /* 0xffffff80ff387424 */ /* 0x000fc400078e00ff */
[----:B------:R-:W-:Y:S01]  /*4e50*/  FMUL.FTZ R10, R25, UR5 ;  /* 0x00000005190a7c20 */ /* 0x000fe20008410000 */
[----:B------:R-:W1:Y:S01]  /*4e60*/  MUFU.TANH R9, R9 ;  /* 0x0000000900097308 */ /* 0x000e620000002400 */
[----:B------:R-:W-:Y:S01]  /*4e70*/  FMUL.FTZ R25, R34, UR5 ;  /* 0x0000000522197c20 */ /* 0x000fe20008410000 */
[----:B------:R-:W-:Y:S02]  /*4e80*/  IMAD R56, R5, R56, 0x1 ;  /* 0x0000000105387424 */ /* 0x000fe400078e0238 */
[----:B------:R-:W-:Y:S01]  /*4e90*/  FMUL.FTZ R34, R43, UR5 ;  /* 0x000000052b227c20 */ /* 0x000fe20008410000 */
[----:B------:R-:W-:Y:S01]  /*4ea0*/  FMUL.FTZ R43, R57, UR5 ;  /* 0x00000005392b7c20 */ /* 0x000fe20008410000 */
[----:B------:R-:W-:Y:S01]  /*4eb0*/  FMUL.FTZ R57, R73, UR5 ;  /* 0x0000000549397c20 */ /* 0x000fe20008410000 */
[----:B------:R-:W-:Y:S02]  /*4ec0*/  IMAD R56, R139, -0x2, R56 ;  /* 0xfffffffe8b387824 */ /* 0x000fe400078e0238 */
[----:B------:R-:W-:Y:S01]  /*4ed0*/  FMUL.FTZ R70, R70, UR5 ;  /* 0x0000000546467c20 */ /* 0x000fe20008410000 */
[----:B------:R-:W2:Y:S01]  /*4ee0*/  MUFU.TANH R10, R10 ;  /* 0x0000000a000a7308 */ /* 0x000ea20000002400 */
[----:B------:R-:W-:Y:S01]  /*4ef0*/  FMUL.FTZ R71, R71, UR5 ;  /* 0x0000000547477c20 */ /* 0x000fe20008410000 */
[----:B------:R-:W-:Y:S01]  /*4f00*/  FMUL.FTZ R87, R87, UR5 ;  /* 0x0000000557577c20 */ /* 0x000fe20008410000 */
[----:B------:R-:W-:Y:S01]  /*4f10*/  IADD3 R56, -R138, R56, R137 ;  /* 0x000000388a387210 */ /* 0x000fe20007ffe189 */
[----:B------:R-:W-:-:S04]  /*4f20*/  ULEA UR7, UR38, UR41, 0x3 ;  /* 0x0000002926077291 */ /* 0x000fc8000f8e183f */
[----:B------:R-:W3:Y:S01]  /*4f30*/  MUFU.TANH R24, R24 ;  /* 0x0000001800187308 */ /* 0x000ee20000002400 */
[----:B------:R-:W-:Y:S01]  /*4f40*/  UIADD3 UR7, UR7, 0x2d840, URZ ;  /* 0x0002d84007077890 */ /* 0x000fe2000fffe03f */
[----:B0-----:R-:W-:Y:S02]  /*4f50*/  IMAD.IADD R60, R56, 0x1, R61 ;  /* 0x00000001383c7824 */ /* 0x001fe400078e023d */
[----:B------:R-:W-:Y:S01]  /*4f60*/  FMUL.FTZ R61, R47, UR5 ;  /* 0x000000052f3d7c20 */ /* 0x000fe20008410000 */
[----:B------:R-:W-:-:S03]  /*4f70*/  UPRMT UR7, UR42, 0x654, UR7 ;  /* 0x000006542a077896 */ /* 0x000fc60008000007 */
[----:B------:R-:W0:Y:S01]  /*4f80*/  MUFU.TANH R28, R28 ;  /* 0x0000001c001c7308 */ /* 0x000e220000002400 */
[C---:B------:R-:W-:Y:S02]  /*4f90*/  ISETP.GT.AND P1, PT, R60.reuse, RZ, PT ;  /* 0x000000ff3c00720c */ /* 0x040fe40003f24270 */
[----:B------:R-:W-:Y:S02]  /*4fa0*/  ISETP.GT.AND P3, PT, R60, 0x1, PT ;  /* 0x000000013c00780c */ /* 0x000fe40003f64270 */
[----:B-1----:R-:W-:-:S03]  /*4fb0*/  FSEL R9, R9, -INF , P1 ;  /* 0xff80000009097808 */ /* 0x002fc60000800000 */
[----:B------:R-:W1:Y:S01]  /*4fc0*/  MUFU.TANH R31, R31 ;  /* 0x0000001f001f7308 */ /* 0x000e620000002400 */
[----:B--2---:R-:W-:Y:S01]  /*4fd0*/  FSEL R10, R10, -INF , P3 ;  /* 0xff8000000a0a7808 */ /* 0x004fe20001800000 */
[----:B------:R-:W-:Y:S01]  /*4fe0*/  SYNCS.ARRIVE.TRANS64.RED.A1T0 RZ, [UR7], RZ ;  /* 0x000000ffffff79a7 */ /* 0x000fe20008100407 */
[C---:B------:R-:W-:Y:S02]  /*4ff0*/  ISETP.GT.AND P2, PT, R60.reuse, 0x8, PT ;  /* 0x000000083c00780c */ /* 0x040fe40003f44270 */
[C---:B------:R-:W-:Y:S02]  /*5000*/  ISETP.GT.AND P5, PT, R60.reuse, 0x9, PT ;  /* 0x000000093c00780c */ /* 0x040fe40003fa4270 */
[C---:B------:R-:W-:Y:S01]  /*5010*/  ISETP.GT.AND P4, PT, R60.reuse, 0x10, PT ;  /* 0x000000103c00780c */ /* 0x040fe20003f84270 */
[----:B------:R-:W2:Y:S01]  /*5020*/  MUFU.TANH R32, R32 ;  /* 0x0000002000207308 */ /* 0x000ea20000002400 */
[C---:B------:R-:W-:Y:S02]  /*5030*/  ISETP.GT.AND P1, PT, R60.reuse, 0x11, PT ;  /* 0x000000113c00780c */ /* 0x040fe40003f24270 */
[----:B------:R-:W-:-:S02]  /*5040*/  ISETP.GT.AND P3, PT, R60, 0x18, PT ;  /* 0x000000183c00780c */ /* 0x000fc40003f64270 */
[----:B------:R-:W-:Y:S02]  /*5050*/  FSEL R13, R13, -INF , P2 ;  /* 0xff8000000d0d7808 */ /* 0x000fe40001000000 */
[----:B------:R-:W-:Y:S01]  /*5060*/  FSEL R14, R14, -INF , P5 ;  /* 0xff8000000e0e7808 */ /* 0x000fe20002800000 */
[----:B------:R-:W4:Y:S01]  /*5070*/  MUFU.TANH R35, R35 ;  /* 0x0000002300237308 */ /* 0x000f220000002400 */
[----:B------:R-:W-:Y:S02]  /*5080*/  FSEL R21, R21, -INF , P4 ;  /* 0xff80000015157808 */ /* 0x000fe40002000000 */
[----:B---3--:R-:W-:Y:S02]  /*5090*/  FSEL R24, R24, -INF , P1 ;  /* 0xff80000018187808 */ /* 0x008fe40000800000 */
[----:B------:R-:W-:Y:S02]  /*50a0*/  FSEL R27, R27, -INF , P3 ;  /* 0xff8000001b1b7808 */ /* 0x000fe40001800000 */
[C---:B------:R-:W-:Y:S01]  /*50b0*/  ISETP.GT.AND P2, PT, R60.reuse, 0x19, PT ;  /* 0x000000193c00780c */ /* 0x040fe20003f44270 */
[----:B------:R-:W3:Y:S01]  /*50c0*/  MUFU.TANH R36, R36 ;  /* 0x0000002400247308 */ /* 0x000ee20000002400 */
[----:B------:R-:W-:-:S02]  /*50d0*/  ISETP.GT.AND P5, PT, R60, 0x20, PT ;  /* 0x000000203c00780c */ /* 0x000fc40003fa4270 */
[C---:B------:R-:W-:Y:S02]  /*50e0*/  ISETP.GT.AND P4, PT, R60.reuse, 0x21, PT ;  /* 0x000000213c00780c */ /* 0x040fe40003f84270 */
[C---:B------:R-:W-:Y:S02]  /*50f0*/  ISETP.GT.AND P1, PT, R60.reuse, 0x28, PT ;  /* 0x000000283c00780c */ /* 0x040fe40003f24270 */
[----:B------:R-:W-:Y:S01]  /*5100*/  ISETP.GT.AND P3, PT, R60, 0x29, PT ;  /* 0x000000293c00780c */ /* 0x000fe20003f64270 */
[----:B------:R-:W5:Y:S01]  /*5110*/  MUFU.TANH R38, R38 ;  /* 0x0000002600267308 */ /* 0x000f620000002400 */
[----:B0-----:R-:W-:Y:S02]  /*5120*/  FSEL R28, R28, -INF , P2 ;  /* 0xff8000001c1c7808 */ /* 0x001fe40001000000 */
[----:B-1----:R-:W-:Y:S02]  /*5130*/  FSEL R31, R31, -INF , P5 ;  /* 0xff8000001f1f7808 */ /* 0x002fe40002800000 */
[----:B--2---:R-:W-:-:S02]  /*5140*/  FSEL R32, R32, -INF , P4 ;  /* 0xff80000020207808 */ /* 0x004fc40002000000 */
[----:B----4-:R-:W-:Y:S01]  /*5150*/  FSEL R35, R35, -INF , P1 ;  /* 0xff80000023237808 */ /* 0x010fe20000800000 */
[----:B------:R-:W0:Y:S01]  /*5160*/  MUFU.TANH R39, R39 ;  /* 0x0000002700277308 */ /* 0x000e220000002400 */
[----:B---3--:R-:W-:Y:S02]  /*5170*/  FSEL R36, R36, -INF , P3 ;  /* 0xff80000024247808 */ /* 0x008fe40001800000 */
[C---:B------:R-:W-:Y:S02]  /*5180*/  ISETP.GT.AND P2, PT, R60.reuse, 0x30, PT ;  /* 0x000000303c00780c */ /* 0x040fe40003f44270 */
[C---:B------:R-:W-:Y:S02]  /*5190*/  ISETP.GT.AND P5, PT, R60.reuse, 0x31, PT ;  /* 0x000000313c00780c */ /* 0x040fe40003fa4270 */
[C---:B------:R-:W-:Y:S01]  /*51a0*/  ISETP.GT.AND P4, PT, R60.reuse, 0x38, PT ;  /* 0x000000383c00780c */ /* 0x040fe20003f84270 */
[----:B------:R-:W1:Y:S01]  /*51b0*/  MUFU.TANH R40, R40 ;  /* 0x0000002800287308 */ /* 0x000e620000002400 */
[----:B------:R-:W-:-:S02]  /*51c0*/  ISETP.GT.AND P1, PT, R60, 0x39, PT ;  /* 0x000000393c00780c */ /* 0x000fc40003f24270 */
[----:B------:R-:W-:Y:S02]  /*51d0*/  ISETP.GT.AND P3, PT, R60, 0x40, PT ;  /* 0x000000403c00780c */ /* 0x000fe40003f64270 */
[----:B-----5:R-:W-:Y:S02]  /*51e0*/  FSEL R38, R38, -INF , P2 ;  /* 0xff80000026267808 */ /* 0x020fe40001000000 */
[C---:B------:R-:W-:Y:S01]  /*51f0*/  ISETP.GT.AND P2, PT, R60.reuse, 0x41, PT ;  /* 0x000000413c00780c */ /* 0x040fe20003f44270 */
        /* <DEDUP_REMOVED lines=9> */
[----:B------:R-:W-:-:S05]  /*5290*/  ISETP.GT.AND P1, PT, R60, 0x50, PT ;  /* 0x000000503c00780c */ /* 0x000fca0003f24270 */
[----:B------:R-:W2:Y:S01]  /*52a0*/  MUFU.TANH R44, R44 ;  /* 0x0000002c002c7308 */ /* 0x000ea20000002400 */
[----:B0-----:R-:W-:Y:S02]  /*52b0*/  FSEL R42, R42, -INF , P3 ;  /* 0xff8000002a2a7808 */ /* 0x001fe40001800000 */
[----:B------:R-:W-:-:S05]  /*52c0*/  ISETP.GT.AND P3, PT, R60, 0x51, PT ;  /* 0x000000513c00780c */ /* 0x000fca0003f64270 */
        /* <DEDUP_REMOVED lines=24> */
[----:B------:R-:W-:Y:S01]  /*5450*/  MUFU.TANH R11, R11 ;  /* 0x0000000b000b7308 */ /* 0x000fe20000002400 */
[----:B0-----:R-:W-:Y:S02]  /*5460*/  FSEL R57, R57, -INF , P1 ;  /* 0xff80000039397808 */ /* 0x001fe40000800000 */
[----:B------:R-:W-:-:S05]  /*5470*/  ISETP.GT.AND P1, PT, R60, 0x78, PT ;  /* 0x000000783c00780c */ /* 0x000fca0003f24270 */
[----:B------:R-:W-:Y:S01]  /*5480*/  MUFU.TANH R15, R15 ;  /* 0x0000000f000f7308 */ /* 0x000fe20000002400 */
[----:B-1----:R-:W-:Y:S02]  /*5490*/  FSEL R47, R47, -INF , P3 ;  /* 0xff8000002f2f7808 */ /* 0x002fe40001800000 */
[----:B------:R-:W-:Y:S02]  /*54a0*/  ISETP.GT.AND P3, PT, R60, 0x79, PT ;  /* 0x000000793c00780c */ /* 0x000fe40003f64270 */
[----:B------:R-:W-:-:S03]  /*54b0*/  FMNMX.FTZ R60, R10, R65, !PT ;  /* 0x000000410a3c7209 */ /* 0x000fc60007810000 */
[----:B------:R-:W-:Y:S01]  /*54c0*/  MUFU.TANH R20, R20 ;  /* 0x0000001400147308 */ /* 0x000fe20000002400 */
[----:B------:R-:W-:-:S04]  /*54d0*/  FMNMX.FTZ R65, R13, R60, !PT ;  /* 0x0000003c0d417209 */ /* 0x000fc80007810000 */
        /* <DEDUP_REMOVED lines=11> */
[----:B------:R-:W-:Y:S01]  /*5590*/  FMNMX.FTZ R65, R35, R60, !PT ;  /* 0x0000003c23417209 */ /* 0x000fe20007810000 */
[----:B------:R-:W-:Y:S01]  /*55a0*/  FMUL.FTZ R60, R62, UR5 ;  /* 0x000000053e3c7c20 */ /* 0x000fe20008410000 */
[----:B------:R-:W-:Y:S02]  /*55b0*/  FMUL.FTZ R62, R63, UR5 ;  /* 0x000000053f3e7c20 */ /* 0x000fe40008410000 */
        /* <DEDUP_REMOVED lines=9> */
[----:B------:R-:W-:-:S03]  /*5650*/  FMUL.FTZ R63, R77, UR5 ;  /* 0x000000054d3f7c20 */ /* 0x000fc60008410000 */
[----:B------:R-:W-:Y:S01]  /*5660*/  FMNMX.FTZ R65, R43, R64, !PT ;  /* 0x000000402b417209 */ /* 0x000fe20007810000 */
[----:B------:R-:W-:Y:S02]  /*5670*/  FMUL.FTZ R64, R80, UR5 ;  /* 0x0000000550407c20 */ /* 0x000fe40008410000 */
[----:B------:R-:W0:Y:S01]  /*5680*/  MUFU.TANH R63, R63 ;  /* 0x0000003f003f7308 */ /* 0x000e220000002400 */
[----:B------:R-:W-:-:S04]  /*5690*/  FMNMX.FTZ R68, R44, R65, !PT ;  /* 0x000000412c447209 */ /* 0x000fc80007810000 */
[----:B------:R-:W-:-:S03]  /*56a0*/  FMNMX.FTZ R65, R45, R68, !PT ;  /* 0x000000442d417209 */ /* 0x000fc60007810000 */
[----:B------:R-:W1:Y:S01]  /*56b0*/  MUFU.TANH R64, R64 ;  /* 0x0000004000407308 */ /* 0x000e620000002400 */
[----:B------:R-:W-:Y:S01]  /*56c0*/  FMNMX.FTZ R69, R46, R65, !PT ;  /* 0x000000412e457209 */ /* 0x000fe20007810000 */
[----:B------:R-:W-:Y:S02]  /*56d0*/  FMUL.FTZ R65, R81, UR5 ;  /* 0x0000000551417c20 */ /* 0x000fe40008410000 */
[----:B------:R-:W2:Y:S01]  /*56e0*/  SHFL.IDX PT, R81, R6, 0x1, 0x1c1f ;  /* 0x003c1f0006517f89 */ /* 0x000ea200000e0000 */
[----:B------:R-:W-:-:S03]  /*56f0*/  FMNMX.FTZ R68, R48, R69, !PT ;  /* 0x0000004530447209 */ /* 0x000fc60007810000 */
[----:B------:R-:W3:Y:S01]  /*5700*/  MUFU.TANH R65, R65 ;  /* 0x0000004100417308 */ /* 0x000ee20000002400 */
[----:B------:R-:W-:Y:S01]  /*5710*/  FMNMX.FTZ R69, R49, R68, !PT ;  /* 0x0000004431457209 */ /* 0x000fe20007810000 */
[----:B------:R-:W-:Y:S01]  /*5720*/  FMUL.FTZ R68, R84, UR5 ;  /* 0x0000000554447c20 */ /* 0x000fe20008410000 */
[----:B0-----:R-:W-:Y:S01]  /*5730*/  FSEL R63, R63, -INF , P2 ;  /* 0xff8000003f3f7808 */ /* 0x001fe20001000000 */
[----:B------:R-:W-:Y:S01]  /*5740*/  FMUL.FTZ R84, R79, UR5 ;  /* 0x000000054f547c20 */ /* 0x000fe20008410000 */
[----:B------:R-:W-:Y:S01]  /*5750*/  FMNMX.FTZ R72, R52, R69, !PT ;  /* 0x0000004534487209 */ /* 0x000fe20007810000 */
[----:B------:R-:W-:Y:S02]  /*5760*/  FMUL.FTZ R69, R85, UR5 ;  /* 0x0000000555457c20 */ /* 0x000fe40008410000 */
[----:B------:R-:W0:Y:S01]  /*5770*/  MUFU.TANH R68, R68 ;  /* 0x0000004400447308 */ /* 0x000e220000002400 */
[----:B------:R-:W-:Y:S02]  /*5780*/  FMNMX.FTZ R72, R53, R72, !PT ;  /* 0x0000004835487209 */ /* 0x000fe40007810000 */
[----:B-1----:R-:W-:-:S02]  /*5790*/  FSEL R64, R64, -INF , P5 ;  /* 0xff80000040407808 */ /* 0x002fc40002800000 */
[----:B------:R-:W-:-:S03]  /*57a0*/  FMNMX.FTZ R72, R57, R72, !PT ;  /* 0x0000004839487209 */ /* 0x000fc60007810000 */
[----:B------:R-:W1:Y:S01]  /*57b0*/  MUFU.TANH R69, R69 ;  /* 0x0000004500457308 */ /* 0x000e620000002400 */
[----:B------:R-:W-:Y:S02]  /*57c0*/  FMNMX.FTZ R72, R47, R72, !PT ;  /* 0x000000482f487209 */ /* 0x000fe40007810000 */
[----:B---3--:R-:W-:Y:S01]  /*57d0*/  FSEL R65, R65, -INF , P4 ;  /* 0xff80000041417808 */ /* 0x008fe20002000000 */
[----:B--2---:R-:W-:Y:S01]  /*57e0*/  IMAD.IADD R56, R56, 0x1, R81 ;  /* 0x0000000138387824 */ /* 0x004fe200078e0251 */
[----:B------:R-:W-:-:S03]  /*57f0*/  FMNMX.FTZ R73, R63, R72, !PT ;  /* 0x000000483f497209 */ /* 0x000fc60007810000 */
[----:B------:R-:W2:Y:S01]  /*5800*/  MUFU.TANH R51, R51 ;  /* 0x0000003300337308 */ /* 0x000ea20000002400 */
[----:B------:R-:W-:Y:S01]  /*5810*/  FMNMX.FTZ R72, R64, R73, !PT ;  /* 0x0000004940487209 */ /* 0x000fe20007810000 */
[----:B------:R-:W-:Y:S01]  /*5820*/  FMUL.FTZ R73, R67, UR5 ;  /* 0x0000000543497c20 */ /* 0x000fe20008410000 */
[----:B0-----:R-:W-:Y:S02]  /*5830*/  FSEL R67, R68, -INF , P1 ;  /* 0xff80000044437808 */ /* 0x001fe40000800000 */
[----:B------:R-:W-:Y:S02]  /*5840*/  FMNMX.FTZ R72, R65, R72, !PT ;  /* 0x0000004841487209 */ /* 0x000fe40007810000 */
[----:B------:R-:W-:Y:S01]  /*5850*/  ISETP.GT.AND P4, PT, R56, RZ, PT ;  /* 0x000000ff3800720c */ /* 0x000fe20003f84270 */
[----:B------:R-:W0:Y:S01]  /*5860*/  MUFU.TANH R54, R54 ;  /* 0x0000003600367308 */ /* 0x000e220000002400 */
[----:B-1----:R-:W-:Y:S02]  /*5870*/  FSEL R69, R69, -INF , P3 ;  /* 0xff80000045457808 */ /* 0x002fe40001800000 */
[----:B------:R-:W-:-:S02]  /*5880*/  FMNMX.FTZ R72, R67, R72, !PT ;  /* 0x0000004843487209 */ /* 0x000fc40007810000 */
[----:B------:R-:W-:Y:S02]  /*5890*/  ISETP.GT.AND P2, PT, R56, 0x8, PT ;  /* 0x000000083800780c */ /* 0x000fe40003f44270 */
[----:B------:R-:W-:Y:S01]  /*58a0*/  FMNMX.FTZ R76, R69, R72, !PT ;  /* 0x00000048454c7209 */ /* 0x000fe20007810000 */
[----:B------:R-:W-:Y:S01]  /*58b0*/  FMUL.FTZ R72, R74, UR5 ;  /* 0x000000054a487c20 */ /* 0x000fe20008410000 */
[----:B------:R-:W-:Y:S01]  /*58c0*/  MUFU.TANH R55, R55 ;  /* 0x0000003700377308 */ /* 0x000fe20000002400 */
[----:B------:R-:W-:Y:S01]  /*58d0*/  FMUL.FTZ R74, R78, UR5 ;  /* 0x000000054e4a7c20 */ /* 0x000fe20008410000 */
[C---:B------:R-:W-:Y:S01]  /*58e0*/  ISETP.GT.AND P3, PT, R56.reuse, 0x9, PT ;  /* 0x000000093800780c */ /* 0x040fe20003f64270 */
[----:B------:R-:W1:Y:S01]  /*58f0*/  SHFL.BFLY PT, R77, R76, 0x2, 0x1f ;  /* 0x0c401f004c4d7f89 */ /* 0x000e6200000e0000 */
[----:B------:R-:W-:Y:S02]  /*5900*/  ISETP.GT.AND P5, PT, R56, 0x10, PT ;  /* 0x000000103800780c */ /* 0x000fe40003fa4270 */
[----:B------:R-:W-:-:S02]  /*5910*/  FSEL R15, R15, -INF , P2 ;  /* 0xff8000000f0f7808 */ /* 0x000fc40001000000 */
[----:B------:R-:W3:Y:S01]  /*5920*/  MUFU.TANH R58, R58 ;  /* 0x0000003a003a7308 */ /* 0x000ee20000002400 */
[----:B------:R-:W-:Y:S02]  /*5930*/  FSEL R20, R20, -INF , P3 ;  /* 0xff80000014147808 */ /* 0x000fe40001800000 */
[----:B------:R-:W-:Y:S02]  /*5940*/  FSEL R25, R25, -INF , P5 ;  /* 0xff80000019197808 */ /* 0x000fe40002800000 */
[C---:B------:R-:W-:Y:S02]  /*5950*/  ISETP.GT.AND P2, PT, R56.reuse, 0x19, PT ;  /* 0x000000193800780c */ /* 0x040fe40003f44270 */
[C---:B------:R-:W-:Y:S01]  /*5960*/  ISETP.GT.AND P3, PT, R56.reuse, 0x20, PT ;  /* 0x000000203800780c */ /* 0x040fe20003f64270 */
[----:B------:R-:W4:Y:S01]  /*5970*/  MUFU.TANH R59, R59 ;  /* 0x0000003b003b7308 */ /* 0x000f220000002400 */
[----:B------:R-:W-:Y:S02]  /*5980*/  ISETP.GT.AND P5, PT, R56, 0x21, PT ;  /* 0x000000213800780c */ /* 0x000fe40003fa4270 */
[----:B------:R-:W-:-:S02]  /*5990*/  FSEL R30, R30, -INF , P2 ;  /* 0xff8000001e1e7808 */ /* 0x000fc40001000000 */
[----:B------:R-:W-:Y:S02]  /*59a0*/  FSEL R33, R33, -INF , P3 ;  /* 0xff80000021217808 */ /* 0x000fe40001800000 */
[----:B------:R-:W-:Y:S01]  /*59b0*/  FSEL R34, R34, -INF , P5 ;  /* 0xff80000022227808 */ /* 0x000fe20002800000 */
[----:B------:R-:W5:Y:S01]  /*59c0*/  MUFU.TANH R60, R60 ;  /* 0x0000003c003c7308 */ /* 0x000f620000002400 */
[----:B------:R-:W-:Y:S02]  /*59d0*/  ISETP.GT.AND P2, PT, R56, 0x30, PT ;  /* 0x000000303800780c */ /* 0x000fe40003f44270 */
[----:B-1----:R-:W-:Y:S01]  /*59e0*/  FMNMX.FTZ R80, R76, R77, !PT ;  /* 0x0000004d4c507209 */ /* 0x002fe20007810000 */
[----:B------:R-:W-:Y:S01]  /*59f0*/  FMUL.FTZ R76, R83, UR5 ;  /* 0x00000005534c7c20 */ /* 0x000fe20008410000 */
[----:B------:R-:W-:Y:S01]  /*5a00*/  ISETP.GT.AND P3, PT, R56, 0x31, PT ;  /* 0x000000313800780c */ /* 0x000fe20003f64270 */
[----:B------:R-:W-:Y:S01]  /*5a10*/  FMUL.FTZ R77, R86, UR5 ;  /* 0x00000005564d7c20 */ /* 0x000fe20008410000 */
[----:B------:R-:W-:Y:S01]  /*5a20*/  ISETP.GT.AND P5, PT, R56, 0x38, PT ;  /* 0x000000383800780c */ /* 0x000fe20003fa4270 */
[----:B------:R-:W1:Y:S01]  /*5a30*/  SHFL.BFLY PT, R79, R80, 0x1, 0x1f ;  /* 0x0c201f00504f7f89 */ /* 0x000e6200000e0000 */
[----:B------:R-:W-:Y:S01]  /*5a40*/  MUFU.TANH R62, R62 ;  /* 0x0000003e003e7308 */ /* 0x000fe20000002400 */
[----:B------:R-:W-:-:S02]  /*5a50*/  FSEL R50, R50, -INF , P2 ;  /* 0xff80000032327808 */ /* 0x000fc40001000000 */
[----:B--2---:R-:W-:Y:S02]  /*5a60*/  FSEL R51, R51, -INF , P3 ;  /* 0xff80000033337808 */ /* 0x004fe40001800000 */
[----:B0-----:R-:W-:Y:S02]  /*5a70*/  FSEL R54, R54, -INF , P5 ;  /* 0xff80000036367808 */ /* 0x001fe40002800000 */
[C---:B------:R-:W-:Y:S01]  /*5a80*/  ISETP.GT.AND P2, PT, R56.reuse, 0x40, PT ;  /* 0x000000403800780c */ /* 0x040fe20003f44270 */
[----:B------:R0:W-:Y:S01]  /*5a90*/  MUFU.TANH R68, R73 ;  /* 0x0000004900447308 */ /* 0x0001e20000002400 */
[C---:B------:R-:W-:Y:S02]  /*5aa0*/  ISETP.GT.AND P3, PT, R56.reuse, 0x41, PT ;  /* 0x000000413800780c */ /* 0x040fe40003f64270 */
[----:B------:R-:W-:Y:S02]  /*5ab0*/  ISETP.GT.AND P5, PT, R56, 0x48, PT ;  /* 0x000000483800780c */ /* 0x000fe40003fa4270 */
[----:B---3--:R-:W-:-:S02]  /*5ac0*/  FSEL R58, R58, -INF , P2 ;  /* 0xff8000003a3a7808 */ /* 0x008fc40001000000 */
[----:B----4-:R-:W-:Y:S01]  /*5ad0*/  FSEL R59, R59, -INF , P3 ;  /* 0xff8000003b3b7808 */ /* 0x010fe20001800000 */
[----:B------:R-:W2:Y:S01]  /*5ae0*/  MUFU.TANH R12, R12 ;  /* 0x0000000c000c7308 */ /* 0x000ea20000002400 */
[----:B0-----:R-:W-:Y:S01]  /*5af0*/  FMUL.FTZ R73, R75, UR5 ;  /* 0x000000054b497c20 */ /* 0x001fe20008410000 */
[----:B-----5:R-:W-:Y:S01]  /*5b00*/  FSEL R60, R60, -INF , P5 ;  /* 0xff8000003c3c7808 */ /* 0x020fe20002800000 */
[----:B------:R-:W-:Y:S01]  /*5b10*/  FMUL.FTZ R75, R82, UR5 ;  /* 0x00000005524b7c20 */ /* 0x000fe20008410000 */
[C---:B------:R-:W-:Y:S02]  /*5b20*/  ISETP.GT.AND P1, PT, R56.reuse, 0x1, PT ;  /* 0x000000013800780c */ /* 0x040fe40003f24270 */
[----:B------:R-:W-:Y:S02]  /*5b30*/  ISETP.GT.AND P2, PT, R56, 0x50, PT ;  /* 0x000000503800780c */ /* 0x000fe40003f44270 */
[----:B-1----:R-:W-:Y:S01]  /*5b40*/  FMNMX.FTZ R78, R80, R79, !PT ;  /* 0x0000004f504e7209 */ /* 0x002fe20007810000 */
[----:B------:R-:W0:Y:S01]  /*5b50*/  MUFU.TANH R66, R66 ;  /* 0x0000004200427308 */ /* 0x000e220000002400 */
[----:B------:R-:W-:-:S02]  /*5b60*/  FSEL R80, R11, -INF , P4 ;  /* 0xff8000000b507808 */ /* 0x000fc40002000000 */
[C---:B------:R-:W-:Y:S01]  /*5b70*/  ISETP.GT.AND P4, PT, R56.reuse, 0x11, PT ;  /* 0x000000113800780c */ /* 0x040fe20003f84270 */
[----:B------:R-:W1:Y:S01]  /*5b80*/  LDC R11, c[0x0][0x988] ;  /* 0x00026200ff0b7b82 */ /* 0x000e620000000800 */
[----:B------:R-:W-:Y:S02]  /*5b90*/  ISETP.GT.AND P3, PT, R56, 0x51, PT ;  /* 0x000000513800780c */ /* 0x000fe40003f64270 */
[----:B------:R-:W-:Y:S01]  /*5ba0*/  FSEL R26, R26, -INF , P4 ;  /* 0xff8000001a1a7808 */ /* 0x000fe20002000000 */
[----:B------:R-:W3:Y:S01]  /*5bb0*/  MUFU.TANH R70, R70 ;  /* 0x0000004600467308 */ /* 0x000ee20000002400 */
[C---:B------:R-:W-:Y:S02]  /*5bc0*/  ISETP.GT.AND P4, PT, R56.reuse, 0x28, PT ;  /* 0x000000283800780c */ /* 0x040fe40003f84270 */
[----:B------:R-:W-:Y:S02]  /*5bd0*/  ISETP.GT.AND P5, PT, R56, 0x58, PT ;  /* 0x000000583800780c */ /* 0x000fe40003fa4270 */
[----:B------:R-:W-:-:S02]  /*5be0*/  FSEL R37, R37, -INF , P4 ;  /* 0xff80000025257808 */ /* 0x000fc40002000000 */
[----:B------:R-:W-:Y:S01]  /*5bf0*/  ISETP.GT.AND P4, PT, R56, 0x39, PT ;  /* 0x000000393800780c */ /* 0x000fe20003f84270 */
[----:B------:R-:W4:Y:S01]  /*5c00*/  MUFU.TANH R71, R71 ;  /* 0x0000004700477308 */ /* 0x000f220000002400 */
[----:B--2---:R-:W-:Y:S02]  /*5c10*/  FSEL R12, R12, -INF , P1 ;  /* 0xff8000000c0c7808 */ /* 0x004fe40000800000 */
[----:B------:R-:W-:Y:S02]  /*5c20*/  FSEL R55, R55, -INF , P4 ;  /* 0xff80000037377808 */ /* 0x000fe40002000000 */
[----:B------:R-:W-:Y:S02]  /*5c30*/  ISETP.GT.AND P4, PT, R56, 0x49, PT ;  /* 0x000000493800780c */ /* 0x000fe40003f84270 */
[----:B0-----:R-:W-:Y:S01]  /*5c40*/  FSEL R66, R66, -INF , P2 ;  /* 0xff80000042427808 */ /* 0x001fe20001000000 */
[----:B------:R-:W0:Y:S01]  /*5c50*/  MUFU.TANH R29, R29 ;  /* 0x0000001d001d7308 */ /* 0x000e220000002400 */
[----:B------:R-:W-:-:S02]  /*5c60*/  FSEL R62, R62, -INF , P4 ;  /* 0xff8000003e3e7808 */ /* 0x000fc40002000000 */
[----:B------:R-:W-:Y:S01]  /*5c70*/  ISETP.GT.AND P4, PT, R56, 0x59, PT ;  /* 0x000000593800780c */ /* 0x000fe20003f84270 */
[----:B-1----:R-:W-:Y:S01]  /*5c80*/  FMUL.FTZ R82, R78, R11 ;  /* 0x0000000b4e527220 */ /* 0x002fe20000410000 */
[----:B------:R-:W-:Y:S02]  /*5c90*/  FSEL R68, R68, -INF , P3 ;  /* 0xff80000044447808 */ /* 0x000fe40001800000 */
[----:B---3--:R-:W-:Y:S01]  /*5ca0*/  FSEL R70, R70, -INF , P5 ;  /* 0xff80000046467808 */ /* 0x008fe20002800000 */
[----:B------:R-:W1:Y:S01]  /*5cb0*/  MUFU.TANH R72, R72 ;  /* 0x0000004800487308 */ /* 0x000e620000002400 */
[----:B----4-:R-:W-:Y:S02]  /*5cc0*/  FSEL R71, R71, -INF , P4 ;  /* 0xff80000047477808 */ /* 0x010fe40002000000 */
[C---:B------:R-:W-:Y:S02]  /*5cd0*/  ISETP.GT.AND P1, PT, R56.reuse, 0x18, PT ;  /* 0x000000183800780c */ /* 0x040fe40003f24270 */
[----:B------:R-:W-:-:S02]  /*5ce0*/  ISETP.GT.AND P2, PT, R56, 0x60, PT ;  /* 0x000000603800780c */ /* 0x000fc40003f44270 */
[C---:B------:R-:W-:Y:S01]  /*5cf0*/  ISETP.GT.AND P3, PT, R56.reuse, 0x61, PT ;  /* 0x000000613800780c */ /* 0x040fe20003f64270 */
[----:B------:R-:W2:Y:S01]  /*5d00*/  MUFU.TANH R73, R73 ;  /* 0x0000004900497308 */ /* 0x000ea20000002400 */
[C---:B------:R-:W-:Y:S02]  /*5d10*/  ISETP.GT.AND P5, PT, R56.reuse, 0x68, PT ;  /* 0x000000683800780c */ /* 0x040fe40003fa4270 */
[----:B------:R-:W-:Y:S02]  /*5d20*/  ISETP.GT.AND P4, PT, R56, 0x69, PT ;  /* 0x000000693800780c */ /* 0x000fe40003f84270 */
[----:B------:R-:W-:Y:S02]  /*5d30*/  FMNMX.FTZ R81, R80, R8, !PT ;  /* 0x0000000850517209 */ /* 0x000fe40007810000 */
[----:B0-----:R-:W-:Y:S01]  /*5d40*/  FSEL R29, R29, -INF , P1 ;  /* 0xff8000001d1d7808 */ /* 0x001fe20000800000 */
[----:B------:R-:W0:Y:S01]  /*5d50*/  MUFU.TANH R74, R74 ;  /* 0x0000004a004a7308 */ /* 0x000e220000002400 */
[----:B-1----:R-:W-:-:S02]  /*5d60*/  FSEL R72, R72, -INF , P2 ;  /* 0xff80000048487808 */ /* 0x002fc40001000000 */
[C---:B------:R-:W-:Y:S02]  /*5d70*/  ISETP.GT.AND P1, PT, R56.reuse, 0x29, PT ;  /* 0x000000293800780c */ /* 0x040fe40003f24270 */
[----:B------:R-:W-:-:S03]  /*5d80*/  ISETP.GT.AND P2, PT, R56, 0x70, PT ;  /* 0x000000703800780c */ /* 0x000fc60003f44270 */
[----:B------:R-:W1:Y:S01]  /*5d90*/  MUFU.TANH R6, R84 ;  /* 0x0000005400067308 */ /* 0x000e620000002400 */
[----:B--2---:R-:W-:Y:S02]  /*5da0*/  FSEL R73, R73, -INF , P3 ;  /* 0xff80000049497808 */ /* 0x004fe40001800000 */
[----:B------:R-:W-:-:S05]  /*5db0*/  ISETP.GT.AND P3, PT, R56, 0x71, PT ;  /* 0x000000713800780c */ /* 0x000fca0003f64270 */
[----:B------:R-:W2:Y:S01]  /*5dc0*/  MUFU.TANH R61, R61 ;  /* 0x0000003d003d7308 */ /* 0x000ea20000002400 */
[----:B0-----:R-:W-:Y:S02]  /*5dd0*/  FSEL R74, R74, -INF , P5 ;  /* 0xff8000004a4a7808 */ /* 0x001fe40002800000 */
[----:B------:R-:W-:-:S05]  /*5de0*/  ISETP.GT.AND P5, PT, R56, 0x78, PT ;  /* 0x000000783800780c */ /* 0x000fca0003fa4270 */
[----:B------:R-:W-:Y:S01]  /*5df0*/  MUFU.TANH R75, R75 ;  /* 0x0000004b004b7308 */ /* 0x000fe20000002400 */
[----:B-1----:R-:W-:Y:S02]  /*5e00*/  FSEL R6, R6, -INF , P4 ;  /* 0xff80000006067808 */ /* 0x002fe40002000000 */
[----:B------:R-:W-:Y:S02]  /*5e10*/  ISETP.GT.AND P4, PT, R56, 0x79, PT ;  /* 0x000000793800780c */ /* 0x000fe40003f84270 */
[----:B------:R-:W-:-:S03]  /*5e20*/  FMNMX.FTZ R56, R12, R81, !PT ;  /* 0x000000510c387209 */ /* 0x000fc60007810000 */
[----:B------:R-:W-:Y:S01]  /*5e30*/  MUFU.TANH R76, R76 ;  /* 0x0000004c004c7308 */ /* 0x000fe20000002400 */
[----:B------:R-:W-:Y:S02]  /*5e40*/  FMNMX.FTZ R81, R15, R56, !PT ;  /* 0x000000380f517209 */ /* 0x000fe40007810000 */
[----:B--2---:R-:W-:Y:S02]  /*5e50*/  FSEL R61, R61, -INF , P1 ;  /* 0xff8000003d3d7808 */ /* 0x004fe40000800000 */
[----:B------:R-:W-:Y:S02]  /*5e60*/  FMNMX.FTZ R56, R20, R81, !PT ;  /* 0x0000005114387209 */ /* 0x000fe40007810000 */
[----:B------:R-:W-:Y:S01]  /*5e70*/  FSETP.NEU.FTZ.AND P1, PT, R78, -INF , PT ;  /* 0xff8000004e00780b */ /* 0x000fe20003f3d000 */
[----:B------:R-:W0:Y:S01]  /*5e80*/  MUFU.TANH R77, R77 ;  /* 0x0000004d004d7308 */ /* 0x000e220000002400 */
[----:B------:R-:W-:Y:S02]  /*5e90*/  FMNMX.FTZ R81, R25, R56, !PT ;  /* 0x0000003819517209 */ /* 0x000fe40007810000 */
[----:B------:R-:W-:-:S02]  /*5ea0*/  FSEL R82, R82, RZ, P1 ;  /* 0x000000ff52527208 */ /* 0x000fc40000800000 */
[----:B------:R-:W-:-:S03]  /*5eb0*/  FMNMX.FTZ R56, R26, R81, !PT ;  /* 0x000000511a387209 */ /* 0x000fc60007810000 */
[-CC-:B------:R-:W-:Y:S01]  /*5ec0*/  FFMA.FTZ R83, R32, R11.reuse, -R82.reuse ;  /* 0x0000000b20537223 */ /* 0x180fe20000010852 */
[----:B------:R-:W-:Y:S01]  /*5ed0*/  FMNMX.FTZ R81, R29, R56, !PT ;  /* 0x000000381d517209 */ /* 0x000fe20007810000 */
[-CC-:B------:R-:W-:Y:S01]  /*5ee0*/  FFMA.FTZ R84, R35, R11.reuse, -R82.reuse ;  /* 0x0000000b23547223 */ /* 0x180fe20000010852 */
[----:B------:R-:W1:Y:S01]  /*5ef0*/  MUFU.TANH R79, R87 ;  /* 0x00000057004f7308 */ /* 0x000e620000002400 */
[--C-:B------:R-:W-:Y:S01]  /*5f00*/  FFMA.FTZ R9, R9, R11, -R82.reuse ;  /* 0x0000000b09097223 */ /* 0x100fe20000010852 */
[----:B------:R-:W-:Y:S01]  /*5f10*/  FMNMX.FTZ R56, R30, R81, !PT ;  /* 0x000000511e387209 */ /* 0x000fe20007810000 */
[-CC-:B------:R-:W-:Y:S01]  /*5f20*/  FFMA.FTZ R10, R10, R11.reuse, -R82.reuse ;  /* 0x0000000b0a0a7223 */ /* 0x180fe20000010852 */
[-CC-:B------:R-:W-:Y:S01]  /*5f30*/  FFMA.FTZ R13, R13, R11.reuse, -R82.reuse ;  /* 0x0000000b0d0d7223 */ /* 0x180fe20000010852 */
[-CC-:B------:R-:W-:Y:S01]  /*5f40*/  FFMA.FTZ R14, R14, R11.reuse, -R82.reuse ;  /* 0x0000000b0e0e7223 */ /* 0x180fe20000010852 */
[----:B------:R-:W-:Y:S01]  /*5f50*/  FMNMX.FTZ R81, R33, R56, !PT ;  /* 0x0000003821517209 */ /* 0x000fe20007810000 */
[-CC-:B------:R-:W-:Y:S01]  /*5f60*/  FFMA.FTZ R21, R21, R11.reuse, -R82.reuse ;  /* 0x0000000b15157223 */ /* 0x180fe20000010852 */
[----:B0-----:R-:W-:Y:S01]  /*5f70*/  FSEL R77, R77, -INF , P5 ;  /* 0xff8000004d4d7808 */ /* 0x001fe20002800000 */
[--C-:B------:R-:W-:Y:S01]  /*5f80*/  FFMA.FTZ R24, R24, R11, -R82.reuse ;  /* 0x0000000b18187223 */ /* 0x100fe20000010852 */
[----:B------:R-:W-:Y:S01]  /*5f90*/  FMNMX.FTZ R56, R34, R81, !PT ;  /* 0x0000005122387209 */ /* 0x000fe20007810000 */
[-CC-:B------:R-:W-:Y:S01]  /*5fa0*/  FFMA.FTZ R27, R27, R11.reuse, -R82.reuse ;  /* 0x0000000b1b1b7223 */ /* 0x180fe20000010852 */
[-CC-:B------:R-:W-:Y:S01]  /*5fb0*/  FFMA.FTZ R28, R28, R11.reuse, -R82.reuse ;  /* 0x0000000b1c1c7223 */ /* 0x180fe20000010852 */
[-CC-:B------:R-:W-:Y:S01]  /*5fc0*/  FFMA.FTZ R31, R31, R11.reuse, -R82.reuse ;  /* 0x0000000b1f1f7223 */ /* 0x180fe20000010852 */
[----:B------:R-:W-:Y:S01]  /*5fd0*/  FMNMX.FTZ R32, R37, R56, !PT ;  /* 0x0000003825207209 */ /* 0x000fe20007810000 */
[-CC-:B------:R-:W-:Y:S01]  /*5fe0*/  FFMA.FTZ R36, R36, R11.reuse, -R82.reuse ;  /* 0x0000000b24247223 */ /* 0x180fe20000010852 */
[----:B------:R-:W-:Y:S01]  /*5ff0*/  MUFU.EX2 R56, R83 ;  /* 0x0000005300387308 */ /* 0x000fe20000000800 */
[----:B-1----:R-:W-:Y:S01]  /*6000*/  FSEL R79, R79, -INF , P4 ;  /* 0xff8000004f4f7808 */ /* 0x002fe20002000000 */
[-CC-:B------:R-:W-:Y:S01]  /*6010*/  FFMA.FTZ R38, R38, R11.reuse, -R82.reuse ;  /* 0x0000000b26267223 */ /* 0x180fe20000010852 */
[----:B------:R-:W-:Y:S01]  /*6020*/  FMNMX.FTZ R81, R61, R32, !PT ;  /* 0x000000203d517209 */ /* 0x000fe20007810000 */
[-CC-:B------:R-:W-:Y:S01]  /*6030*/  FFMA.FTZ R39, R39, R11.reuse, -R82.reuse ;  /* 0x0000000b27277223 */ /* 0x180fe20000010852 */
[-CC-:B------:R-:W-:Y:S01]  /*6040*/  FFMA.FTZ R40, R40, R11.reuse, -R82.reuse ;  /* 0x0000000b28287223 */ /* 0x180fe20000010852 */
[--C-:B------:R-:W-:Y:S01]  /*6050*/  FFMA.FTZ R41, R41, R11, -R82.reuse ;  /* 0x0000000b29297223 */ /* 0x100fe20000010852 */
[----:B------:R-:W-:Y:S01]  /*6060*/  FMNMX.FTZ R32, R50, R81, !PT ;  /* 0x0000005132207209 */ /* 0x000fe20007810000 */
[-CC-:B------:R-:W-:Y:S01]  /*6070*/  FFMA.FTZ R42, R42, R11.reuse, -R82.reuse ;  /* 0x0000000b2a2a7223 */ /* 0x180fe20000010852 */
[----:B------:R0:W-:Y:S01]  /*6080*/  MUFU.EX2 R81, R84 ;  /* 0x0000005400517308 */ /* 0x0001e20000000800 */
[-CC-:B------:R-:W-:Y:S01]  /*6090*/  FFMA.FTZ R43, R43, R11.reuse, -R82.reuse ;  /* 0x0000000b2b2b7223 */ /* 0x180fe20000010852 */
[----:B------:R-:W-:Y:S01]  /*60a0*/  FMNMX.FTZ R35, R51, R32, !PT ;  /* 0x0000002033237209 */ /* 0x000fe20007810000 */
[-CC-:B------:R-:W-:Y:S01]  /*60b0*/  FFMA.FTZ R44, R44, R11.reuse, -R82.reuse ;  /* 0x0000000b2c2c7223 */ /* 0x180fe20000010852 */
[-CC-:B------:R-:W-:Y:S01]  /*60c0*/  FFMA.FTZ R45, R45, R11.reuse, -R82.reuse ;  /* 0x0000000b2d2d7223 */ /* 0x180fe20000010852 */
[--C-:B------:R-:W-:Y:S01]  /*60d0*/  FFMA.FTZ R46, R46, R11, -R82.reuse ;  /* 0x0000000b2e2e7223 */ /* 0x100fe20000010852 */
[----:B------:R-:W-:Y:S01]  /*60e0*/  FMNMX.FTZ R32, R54, R35, !PT ;  /* 0x0000002336207209 */ /* 0x000fe20007810000 */
[-CC-:B------:R-:W-:Y:S01]  /*60f0*/  FFMA.FTZ R48, R48, R11.reuse, -R82.reuse ;  /* 0x0000000b30307223 */ /* 0x180fe20000010852 */
[-CC-:B------:R-:W-:Y:S01]  /*6100*/  FFMA.FTZ R49, R49, R11.reuse, -R82.reuse ;  /* 0x0000000b31317223 */ /* 0x180fe20000010852 */
[-CC-:B0-----:R-:W-:Y:S01]  /*6110*/  FFMA.FTZ R84, R57, R11.reuse, -R82.reuse ;  /* 0x0000000b39547223 */ /* 0x181fe20000010852 */
[----:B------:R-:W-:Y:S01]  /*6120*/  FMNMX.FTZ R35, R55, R32, !PT ;  /* 0x0000002037237209 */ /* 0x000fe20007810000 */
[-CC-:B------:R-:W-:Y:S01]  /*6130*/  FFMA.FTZ R52, R52, R11.reuse, -R82.reuse ;  /* 0x0000000b34347223 */ /* 0x180fe20000010852 */
[-CC-:B------:R-:W-:Y:S01]  /*6140*/  FFMA.FTZ R53, R53, R11.reuse, -R82.reuse ;  /* 0x0000000b35357223 */ /* 0x180fe20000010852 */
[--C-:B------:R-:W-:Y:S01]  /*6150*/  FFMA.FTZ R47, R47, R11, -R82.reuse ;  /* 0x0000000b2f2f7223 */ /* 0x100fe20000010852 */
[----:B------:R-:W-:Y:S01]  /*6160*/  FMNMX.FTZ R32, R58, R35, !PT ;  /* 0x000000233a207209 */ /* 0x000fe20007810000 */
[-CC-:B------:R-:W-:Y:S01]  /*6170*/  FFMA.FTZ R64, R64, R11.reuse, -R82.reuse ;  /* 0x0000000b40407223 */ /* 0x180fe20000010852 */
[-CC-:B------:R-:W-:Y:S01]  /*6180*/  FFMA.FTZ R65, R65, R11.reuse, -R82.reuse ;  /* 0x0000000b41417223 */ /* 0x180fe20000010852 */
[-CC-:B------:R-:W-:Y:S01]  /*6190*/  FFMA.FTZ R67, R67, R11.reuse, -R82.reuse ;  /* 0x0000000b43437223 */ /* 0x180fe20000010852 */
[----:B------:R-:W-:Y:S01]  /*61a0*/  FMNMX.FTZ R35, R59, R32, !PT ;  /* 0x000000203b237209 */ /* 0x000fe20007810000 */
[----:B------:R-:W-:Y:S01]  /*61b0*/  FFMA.FTZ R69, R69, R11, -R82 ;  /* 0x0000000b45457223 */ /* 0x000fe20000010852 */
[----:B------:R-:W-:Y:S02]  /*61c0*/  MUFU.EX2 R9, R9 ;  /* 0x0000000900097308 */ /* 0x000fe40000000800 */
        /* <DEDUP_REMOVED lines=11> */
[----:B------:R-:W-:Y:S01]  /*6280*/  FSEL R32, R75, -INF , P2 ;  /* 0xff8000004b207808 */ /* 0x000fe20001000000 */
        /* <DEDUP_REMOVED lines=9> */
[----:B------:R-:W-:Y:S01]  /*6320*/  FMNMX.FTZ R75, R79, R76, !PT ;  /* 0x0000004c4f4b7209 */ /* 0x000fe20007810000 */
[----:B------:R-:W-:Y:S02]  /*6330*/  FFMA.FTZ R76, R63, R11, -R82 ;  /* 0x0000000b3f4c7223 */ /* 0x000fe40000010852 */
[----:B------:R-:W-:Y:S02]  /*6340*/  MUFU.EX2 R28, R28 ;  /* 0x0000001c001c7308 */ /* 0x000fe40000000800 */
[----:B------:R-:W0:Y:S06]  /*6350*/  SHFL.BFLY PT, R83, R75, 0x2, 0x1f ;  /* 0x0c401f004b537f89 */ /* 0x000e2c00000e0000 */
[----:B------:R-:W-:Y:S08]  /*6360*/  MUFU.EX2 R31, R31 ;  /* 0x0000001f001f7308 */ /* 0x000ff00000000800 */
[----:B------:R-:W-:Y:S08]  /*6370*/  MUFU.EX2 R36, R36 ;  /* 0x0000002400247308 */ /* 0x000ff00000000800 */
        /* <DEDUP_REMOVED lines=8> */
[C---:B------:R-:W-:Y:S01]  /*6400*/  FSETP.NEU.FTZ.AND P2, PT, R63.reuse, -INF , PT ;  /* 0xff8000003f00780b */ /* 0x040fe20003f5d000 */
[----:B-1----:R-:W-:-:S06]  /*6410*/  FMUL.FTZ R84, R63, R11 ;  /* 0x0000000b3f547220 */ /* 0x002fcc0000410000 */
[----:B------:R-:W-:Y:S01]  /*6420*/  MUFU.EX2 R42, R42 ;  /* 0x0000002a002a7308 */ /* 0x000fe20000000800 */
[----:B------:R-:W-:-:S05]  /*6430*/  FSEL R84, R84, RZ, P2 ;  /* 0x000000ff54547208 */ /* 0x000fca0001000000 */
[-CC-:B------:R-:W-:Y:S01]  /*6440*/  FFMA.FTZ R83, R34, R11.reuse, -R84.reuse ;  /* 0x0000000b22537223 */ /* 0x180fe20000010854 */
[----:B------:R-:W-:Y:S01]  /*6450*/  FSEL R34, R78, RZ, P1 ;  /* 0x000000ff4e227208 */ /* 0x000fe20000800000 */
[-CC-:B------:R-:W-:Y:S01]  /*6460*/  FFMA.FTZ R82, R80, R11.reuse, -R84.reuse ;  /* 0x0000000b50527223 */ /* 0x180fe20000010854 */
[-CC-:B------:R-:W-:Y:S01]  /*6470*/  FFMA.FTZ R87, R12, R11.reuse, -R84.reuse ;  /* 0x0000000b0c577223 */ /* 0x180fe20000010854 */
[-CC-:B------:R-:W-:Y:S01]  /*6480*/  FFMA.FTZ R80, R15, R11.reuse, -R84.reuse ;  /* 0x0000000b0f507223 */ /* 0x180fe20000010854 */
[-CC-:B------:R-:W-:Y:S01]  /*6490*/  FFMA.FTZ R86, R20, R11.reuse, -R84.reuse ;  /* 0x0000000b14567223 */ /* 0x180fe20000010854 */
[----:B------:R-:W-:Y:S01]  /*64a0*/  FADD.FTZ R34, -R34, R7 ;  /* 0x0000000722227221 */ /* 0x000fe20000010100 */
[----:B------:R-:W-:Y:S01]  /*64b0*/  FSEL R7, R63, RZ, P2 ;  /* 0x000000ff3f077208 */ /* 0x000fe20001000000 */
[----:B------:R-:W-:Y:S01]  /*64c0*/  MUFU.EX2 R82, R82 ;  /* 0x0000005200527308 */ /* 0x000fe20000000800 */
[-CC-:B------:R-:W-:Y:S01]  /*64d0*/  FFMA.FTZ R25, R25, R11.reuse, -R84.reuse ;  /* 0x0000000b19197223 */ /* 0x180fe20000010854 */
[-CC-:B------:R-:W-:Y:S01]  /*64e0*/  FFMA.FTZ R26, R26, R11.reuse, -R84.reuse ;  /* 0x0000000b1a1a7223 */ /* 0x180fe20000010854 */
[-C--:B------:R-:W-:Y:S01]  /*64f0*/  FFMA.FTZ R20, R50, R11.reuse, -R84 ;  /* 0x0000000b32147223 */ /* 0x080fe20000010854 */
[----:B------:R-:W-:Y:S01]  /*6500*/  FADD.FTZ R8, -R7, R8 ;  /* 0x0000000807087221 */ /* 0x000fe20000010100 */
[-C--:B------:R-:W-:Y:S01]  /*6510*/  FMUL.FTZ R7, R34, R11.reuse ;  /* 0x0000000b22077220 */ /* 0x080fe20000410000 */
        /* <DEDUP_REMOVED lines=29> */
[----:B------:R-:W-:-:S03]  /*66f0*/  FFMA.FTZ R84, R79, R11, -R84 ;  /* 0x0000000b4f547223 */ /* 0x000fc60000010854 */
[----:B------:R-:W-:-:S03]  /*6700*/  FADD.FTZ R32, R10, R3 ;  /* 0x000000030a207221 */ /* 0x000fc60000010000 */
[----:B------:R-:W0:Y:S01]  /*6710*/  MUFU.EX2 R86, R86 ;  /* 0x0000005600567308 */ /* 0x000e220000000800 */
[----:B-1----:R-:W-:Y:S01]  /*6720*/  FFMA.FTZ R0, R8, R0, R82 ;  /* 0x0000000008007223 */ /* 0x002fe20000010052 */
[----:B------:R-:W-:-:S03]  /*6730*/  FADD.FTZ R73, R13, R32 ;  /* 0x000000200d497221 */ /* 0x000fc60000010000 */
[----:B------:R-:W-:Y:S01]  /*6740*/  FADD.FTZ R3, R87, R0 ;  /* 0x0000000057037221 */ /* 0x000fe20000010000 */
[----:B------:R-:W-:Y:S02]  /*6750*/  FADD.FTZ R0, R14, R73 ;  /* 0x000000490e007221 */ /* 0x000fe40000010000 */
[----:B------:R-:W1:Y:S01]  /*6760*/  MUFU.EX2 R25, R25 ;  /* 0x0000001900197308 */ /* 0x000e620000000800 */
[----:B--2---:R-:W-:-:S07]  /*6770*/  FADD.FTZ R3, R80, R3 ;  /* 0x0000000350037221 */ /* 0x004fce0000010000 */
[----:B------:R-:W2:Y:S01]  /*6780*/  MUFU.EX2 R26, R26 ;  /* 0x0000001a001a7308 */ /* 0x000ea20000000800 */
[----:B0-----:R-:W-:Y:S01]  /*6790*/  FADD.FTZ R32, R86, R3 ;  /* 0x0000000356207221 */ /* 0x001fe20000010000 */
[----:B------:R-:W-:-:S04]  /*67a0*/  FADD.FTZ R3, R21, R0 ;  /* 0x0000000015037221 */ /* 0x000fc80000010000 */
[----:B------:R-:W-:Y:S02]  /*67b0*/  FADD.FTZ R0, R24, R3 ;  /* 0x0000000318007221 */ /* 0x000fe40000010000 */
[----:B------:R-:W0:Y:S02]  /*67c0*/  MUFU.EX2 R29, R29 ;  /* 0x0000001d001d7308 */ /* 0x000e240000000800 */
[----:B------:R-:W-:-:S04]  /*67d0*/  FADD.FTZ R3, R27, R0 ;  /* 0x000000001b037221 */ /* 0x000fc80000010000 */
[----:B------:R-:W-:Y:S02]  /*67e0*/  FADD.FTZ R0, R28, R3 ;  /* 0x000000031c007221 */ /* 0x000fe40000010000 */
[----:B------:R-:W3:Y:S02]  /*67f0*/  MUFU.EX2 R85, R85 ;  /* 0x0000005500557308 */ /* 0x000ee40000000800 */
[----:B------:R-:W-:-:S04]  /*6800*/  FADD.FTZ R3, R31, R0 ;  /* 0x000000001f037221 */ /* 0x000fc80000010000 */
[----:B------:R-:W-:Y:S02]  /*6810*/  FADD.FTZ R0, R56, R3 ;  /* 0x0000000338007221 */ /* 0x000fe40000010000 */
[----:B------:R-:W4:Y:S08]  /*6820*/  MUFU.EX2 R57, R57 ;  /* 0x0000003900397308 */ /* 0x000f300000000800 */
[----:B------:R1:W-:Y:S08]  /*6830*/  MUFU.EX2 R72, R59 ;  /* 0x0000003b00487308 */ /* 0x0003f00000000800 */
[----:B------:R-:W5:Y:S01]  /*6840*/  MUFU.EX2 R83, R83 ;  /* 0x0000005300537308 */ /* 0x000f620000000800 */
[----:B-1----:R-:W-:-:S04]  /*6850*/  FADD.FTZ R59, R25, R32 ;  /* 0x00000020193b7221 */ /* 0x002fc80000010000 */
[----:B--2---:R-:W-:Y:S01]  /*6860*/  FADD.FTZ R32, R26, R59 ;  /* 0x0000003b1a207221 */ /* 0x004fe20000010000 */
[----:B------:R-:W-:Y:S02]  /*6870*/  FADD.FTZ R59, R81, R0 ;  /* 0x00000000513b7221 */ /* 0x000fe40000010000 */
[----:B------:R-:W1:Y:S01]  /*6880*/  MUFU.EX2 R12, R12 ;  /* 0x0000000c000c7308 */ /* 0x000e620000000800 */
[----:B0-----:R-:W-:Y:S01]  /*6890*/  FADD.FTZ R32, R29, R32 ;  /* 0x000000201d207221 */ /* 0x001fe20000010000 */
[----:B------:R-:W-:-:S03]  /*68a0*/  FADD.FTZ R59, R36, R59 ;  /* 0x0000003b243b7221 */ /* 0x000fc60000010000 */
[----:B---3--:R-:W-:-:S03]  /*68b0*/  FADD.FTZ R32, R85, R32 ;  /* 0x0000002055207221 */ /* 0x008fc60000010000 */
[----:B------:R-:W0:Y:S01]  /*68c0*/  MUFU.EX2 R37, R37 ;  /* 0x0000002500257308 */ /* 0x000e220000000800 */
[----:B----4-:R-:W-:-:S04]  /*68d0*/  FADD.FTZ R32, R57, R32 ;  /* 0x0000002039207221 */ /* 0x010fc80000010000 */
[----:B-----5:R-:W-:-:S03]  /*68e0*/  FADD.FTZ R3, R83, R32 ;  /* 0x0000002053037221 */ /* 0x020fc60000010000 */
[----:B------:R-:W2:Y:S01]  /*68f0*/  MUFU.EX2 R20, R20 ;  /* 0x0000001400147308 */ /* 0x000ea20000000800 */
[----:B-1----:R-:W-:-:S07]  /*6900*/  FADD.FTZ R0, R12, R3 ;  /* 0x000000030c007221 */ /* 0x002fce0000010000 */
        /* <DEDUP_REMOVED lines=16> */
[----:B-1----:R-:W-:-:S07]  /*6a10*/  FADD.FTZ R3, R54, R3 ;  /* 0x0000000336037221 */ /* 0x002fce0000010000 */
[----:B------:R-:W1:Y:S08]  /*6a20*/  MUFU.EX2 R77, R60 ;  /* 0x0000003c004d7308 */ /* 0x000e700000000800 */
[----:B------:R-:W3:Y:S08]  /*6a30*/  MUFU.EX2 R45, R45 ;  /* 0x0000002d002d7308 */ /* 0x000ef00000000800 */
[----:B------:R-:W4:Y:S08]  /*6a40*/  MUFU.EX2 R79, R62 ;  /* 0x0000003e004f7308 */ /* 0x000f300000000800 */
[----:B------:R-:W5:Y:S08]  /*6a50*/  MUFU.EX2 R46, R46 ;  /* 0x0000002e002e7308 */ /* 0x000f700000000800 */
[----:B------:R-:W5:Y:S08]  /*6a60*/  MUFU.EX2 R73, R66 ;  /* 0x0000004200497308 */ /* 0x000f700000000800 */
[----:B------:R-:W5:Y:S08]  /*6a70*/  MUFU.EX2 R48, R48 ;  /* 0x0000003000307308 */ /* 0x000f700000000800 */
[----:B------:R0:W-:Y:S08]  /*6a80*/  MUFU.EX2 R66, R33 ;  /* 0x0000002100427308 */ /* 0x0001f00000000800 */
[----:B------:R-:W5:Y:S01]  /*6a90*/  MUFU.EX2 R74, R68 ;  /* 0x00000044004a7308 */ /* 0x000f620000000800 */
[----:B0-----:R-:W-:Y:S01]  /*6aa0*/  FADD.FTZ R33, R43, R0 ;  /* 0x000000002b217221 */ /* 0x001fe20000010000 */
[----:B------:R-:W-:-:S03]  /*6ab0*/  FADD.FTZ R0, R72, R3 ;  /* 0x0000000348007221 */ /* 0x000fc60000010000 */
[----:B--2---:R-:W-:Y:S01]  /*6ac0*/  FADD.FTZ R32, R44, R33 ;  /* 0x000000212c207221 */ /* 0x004fe20000010000 */
[----:B-1----:R-:W-:Y:S02]  /*6ad0*/  FADD.FTZ R0, R77, R0 ;  /* 0x000000004d007221 */ /* 0x002fe40000010000 */
[----:B------:R-:W0:Y:S01]  /*6ae0*/  MUFU.EX2 R49, R49 ;  /* 0x0000003100317308 */ /* 0x000e220000000800 */
[----:B---3--:R-:W-:Y:S01]  /*6af0*/  FADD.FTZ R3, R45, R32 ;  /* 0x000000202d037221 */ /* 0x008fe20000010000 */
[----:B----4-:R-:W-:-:S03]  /*6b00*/  FADD.FTZ R0, R79, R0 ;  /* 0x000000004f007221 */ /* 0x010fc60000010000 */
[----:B-----5:R-:W-:Y:S01]  /*6b10*/  FADD.FTZ R3, R46, R3 ;  /* 0x000000032e037221 */ /* 0x020fe20000010000 */
[----:B------:R-:W-:Y:S02]  /*6b20*/  FADD.FTZ R33, R73, R0 ;  /* 0x0000000049217221 */ /* 0x000fe40000010000 */
[----:B------:R-:W1:Y:S01]  /*6b30*/  MUFU.EX2 R70, R70 ;  /* 0x0000004600467308 */ /* 0x000e620000000800 */
[----:B------:R-:W-:Y:S01]  /*6b40*/  FADD.FTZ R0, R48, R3 ;  /* 0x0000000330007221 */ /* 0x000fe20000010000 */
        /* <DEDUP_REMOVED lines=11> */
[----:B-1----:R-:W-:-:S04]  /*6c00*/  FADD.FTZ R32, R53, R32 ;  /* 0x0000002035207221 */ /* 0x002fc80000010000 */
        /* <DEDUP_REMOVED lines=27> */
.L_x_12074:
[----:B------:R-:W-:Y:S01]  /*6dc0*/  ULEA UR6, UR6, UR41, 0x3 ;  /* 0x0000002906067291 */ /* 0x000fe2000f8e183f */
[----:B------:R-:W-:Y:S01]  /*6dd0*/  F2FP.BF16.F32.PACK_AB R25, R26, R25 ;  /* 0x000000191a19723e */ /* 0x000fe200000010ff */
[----:B------:R-:W-:Y:S01]  /*6de0*/  FMUL.FTZ R88, R88, R7 ;  /* 0x0000000758587220 */ /* 0x000fe20000410000 */
[----:B------:R-:W-:Y:S01]  /*6df0*/  F2FP.BF16.F32.PACK_AB R32, R10, R9 ;  /* 0x000000090a20723e */ /* 0x000fe200000010ff */
[----:B------:R-:W-:Y:S01]  /*6e00*/  UIADD3 UR6, UR6, 0x2d860, URZ ;  /* 0x0002d86006067890 */ /* 0x000fe2000fffe03f */
[----:B------:R-:W-:Y:S01]  /*6e10*/  F2FP.BF16.F32.PACK_AB R33, R87, R82 ;  /* 0x000000525721723e */ /* 0x000fe200000010ff */
[----:B------:R-:W-:Y:S01]  /*6e20*/  FMUL.FTZ R89, R89, R7 ;  /* 0x0000000759597220 */ /* 0x000fe20000410000 */
[----:B------:R-:W-:Y:S01]  /*6e30*/  F2FP.BF16.F32.PACK_AB R34, R14, R13 ;  /* 0x0000000d0e22723e */ /* 0x000fe200000010ff */
[----:B------:R-:W-:Y:S01]  /*6e40*/  UPRMT UR6, UR42, 0x654, UR6 ;  /* 0x000006542a067896 */ /* 0x000fe20008000006 */
        /* <DEDUP_REMOVED lines=10> */
[----:B------:R-:W-:Y:S01]  /*6ef0*/  STSM.16.M88.4 [R16+0x21800], R32 ;  /* 0x0218002010007844 */ /* 0x000fe20000000200 */
[----:B------:R-:W-:Y:S01]  /*6f00*/  F2FP.BF16.F32.PACK_AB R57, R83, R57 ;  /* 0x000000395339723e */ /* 0x000fe200000010ff */
[----:B------:R-:W-:Y:S01]  /*6f10*/  UMOV UR6, UR38 ;  /* 0x0000002600067c82 */ /* 0x000fe20008000000 */
        /* <DEDUP_REMOVED lines=44> */
[----:B------:R-:W-:Y:S01]  /*71e0*/  ISETP.GT.AND P1, PT, R5, R4, PT ;  /* 0x000000040500720c */ /* 0x000fe20003f24270 */
[-C--:B------:R-:W-:Y:S01]  /*71f0*/  FMUL.FTZ R132, R132, R7.reuse ;  /* 0x0000000784847220 */ /* 0x080fe20000410000 */
[----:B------:R-:W-:Y:S01]  /*7200*/  FMUL.FTZ R133, R133, R7 ;  /* 0x0000000785857220 */ /* 0x000fe20000410000 */
        /* <DEDUP_REMOVED lines=36> */
[----:B-1----:R-:W-:Y:S05]  /*7450*/  @P1 BRA `(.L_x_12075) ;  /* 0xffffffcc008c1947 */ /* 0x002fea000383ffff */
.L_x_12064:
[----:B------:R-:W-:-:S13]  /*7460*/  ISETP.GE.AND P1, PT, R5, RZ, PT ;  /* 0x000000ff0500720c */ /* 0x000fda0003f26270 */
[----:B------:R-:W-:Y:S05]  /*7470*/  @!P1 BRA `(.L_x_12076) ;  /* 0x0000002800389947 */ /* 0x000fea0003800000 */
[----:B------:R-:W-:Y:S01]  /*7480*/  IMAD.MOV.U32 R6, RZ, RZ, R63 ;  /* 0x000000ffff067224 */ /* 0x000fe200078e003f */
[----:B------:R-:W-:Y:S01]  /*7490*/  UMOV UR6, UR38 ;  /* 0x0000002600067c82 */ /* 0x000fe20008000000 */
[----:B------:R-:W-:Y:S01]  /*74a0*/  IMAD.MOV.U32 R4, RZ, RZ, R78 ;  /* 0x000000ffff047224 */ /* 0x000fe200078e004e */
[----:B------:R-:W-:Y:S01]  /*74b0*/  ULDC UR5, c[0x0][0x9d8] ;  /* 0x0002760000057ab9 */ /* 0x000fe20000000800 */
[----:B------:R-:W-:-:S07]  /*74c0*/  IMAD.MOV.U32 R7, RZ, RZ, R2 ;  /* 0x000000ffff077224 */ /* 0x000fce00078e0002 */
.L_x_12087:
[----:B------:R-:W-:Y:S01]  /*74d0*/  ISETP.NE.AND P2, PT, RZ, UR40, PT ;  /* 0x00000028ff007c0c */ /* 0x000fe2000bf45270 */
[----:B------:R-:W-:-:S04]  /*74e0*/  UISETP.NE.AND UP0, UPT, UR6, 0x1, UPT ;  /* 0x000000010600788c */ /* 0x000fc8000bf05270 */
[----:B------:R-:W-:-:S06]  /*74f0*/  USEL UR7, URZ, 0x1, UP0 ;  /* 0x000000013f077887 */ /* 0x000fcc0008000000 */
[----:B------:R-:W-:Y:S02]  /*7500*/  LOP3.LUT R2, R7, UR7, RZ, 0x3c, !PT ;  /* 0x0000000707027c12 */ /* 0x000fe4000f8e3cff */
[----:B------:R-:W-:Y:S05]  /*7510*/  @P2 BRA `(.L_x_12077) ;  /* 0x0000000000342947 */ /* 0x000fea0003800000 */
[----:B------:R-:W-:Y:S05]  /*7520*/  @!P0 BRA `(.L_x_12078) ;  /* 0x0000000000048947 */ /* 0x000fea0003800000 */
[----:B------:R-:W-:Y:S01]  /*7530*/  BPT.TRAP 0x1 ;  /* 0x000000040000795c */ /* 0x000fe20000300000 */
.L_x_12078:
        /* <DEDUP_REMOVED lines=8> */
.L_x_12079:
[----:B--2---:R-:W-:Y:S05]  /*75c0*/  @P1 BRA `(.L_x_12077) ;  /* 0x0000000000081947 */ /* 0x004fea0003800000 */
[----:B------:R-:W2:Y:S02]  /*75d0*/  SYNCS.PHASECHK.TRANS64.TRYWAIT P1, [UR7+0x2d830], R8 ;  /* 0x02d83008ff0075a7 */ /* 0x000ea40008020147 */
[----:B--2---:R-:W-:Y:S05]  /*75e0*/  @!P1 BRA `(.L_x_12080) ;  /* 0x000000a400749947 */ /* 0x004fea0003800000 */
.L_x_12077:
        /* <DEDUP_REMOVED lines=40> */
.L_x_12082:
[----:B------:R-:W-:Y:S01]  /*7870*/  ULEA UR7, UR6, UR41, 0x3 ;  /* 0x0000002906077291 */ /* 0x000fe2000f8e183f */
[----:B------:R-:W-:-:S08]  /*7880*/  SHF.L.U32 R7, R7, 0x1f, RZ ;  /* 0x0000001f07077819 */ /* 0x000fd000000006ff */
[----:B------:R0:W1:Y:S01]  /*7890*/  SYNCS.PHASECHK.TRANS64.TRYWAIT P1, [UR7+0x2d850], R7 ;  /* 0x02d85007ff0075a7 */ /* 0x0000620008020147 */
[----:B------:R-:W-:Y:S05]  /*78a0*/  @!P0 BRA `(.L_x_12083) ;  /* 0x0000000000048947 */ /* 0x000fea0003800000 */
[----:B------:R-:W-:Y:S01]  /*78b0*/  BPT.TRAP 0x1 ;  /* 0x000000040000795c */ /* 0x000fe20000300000 */
.L_x_12083:
[----:B-1----:R-:W-:Y:S05]  /*78c0*/  @P1 BRA `(.L_x_12081) ;  /* 0x0000000000081947 */ /* 0x002fea0003800000 */
[----:B------:R-:W1:Y:S02]  /*78d0*/  SYNCS.PHASECHK.TRANS64.TRYWAIT P1, [UR7+0x2d850], R7 ;  /* 0x02d85007ff0075a7 */ /* 0x000e640008020147 */
[----:B-1----:R-:W-:Y:S05]  /*78e0*/  @!P1 BRA `(.L_x_12084) ;  /* 0x000000a000cc9947 */ /* 0x002fea0003800000 */
.L_x_12081:
        /* <DEDUP_REMOVED lines=70> */
.L_x_12085:
        /* <DEDUP_REMOVED lines=73> */
[----:B------:R-:W-:-:S04]  /*81e0*/  ULEA UR7, UR38, UR41, 0x3 ;  /* 0x0000002926077291 */ /* 0x000fc8000f8e183f */
[----:B------:R-:W-:Y:S01]  /*81f0*/  UIADD3 UR7, UR7, 0x2d840, URZ ;  /* 0x0002d84007077890 */ /* 0x000fe2000fffe03f */
[----:B------:R-:W0:Y:S01]  /*8200*/  MUFU.TANH R24, R24 ;  /* 0x0000001800187308 */ /* 0x000e220000002400 */
[----:B-1----:R-:W-:Y:S02]  /*8210*/  FMNMX.FTZ R63, R15, R70, !PT ;  /* 0x000000460f3f7209 */ /* 0x002fe40007810000 */
[----:B------:R-:W-:-:S05]  /*8220*/  UPRMT UR7, UR42, 0x654, UR7 ;  /* 0x000006542a077896 */ /* 0x000fca0008000007 */
[----:B------:R-:W1:Y:S01]  /*8230*/  MUFU.TANH R21, R21 ;  /* 0x0000001500157308 */ /* 0x000e620000002400 */
[----:B--2---:R-:W-:-:S03]  /*8240*/  FMNMX.FTZ R68, R20, R11, !PT ;  /* 0x0000000b14447209 */ /* 0x004fc60007810000 */
[----:B------:R-:W-:Y:S04]  /*8250*/  SYNCS.ARRIVE.TRANS64.RED.A1T0 RZ, [UR7], RZ ;  /* 0x000000ffffff79a7 */ /* 0x000fe80008100407 */
[----:B------:R-:W2:Y:S01]  /*8260*/  MUFU.TANH R25, R25 ;  /* 0x0000001900197308 */ /* 0x000ea20000002400 */
[----:B0-----:R-:W-:-:S07]  /*8270*/  FMNMX.FTZ R70, R24, R63, !PT ;  /* 0x0000003f18467209 */ /* 0x001fce0007810000 */
[----:B------:R-:W0:Y:S01]  /*8280*/  MUFU.TANH R26, R26 ;  /* 0x0000001a001a7308 */ /* 0x000e220000002400 */
[----:B-1----:R-:W-:Y:S01]  /*8290*/  FMNMX.FTZ R11, R21, R68, !PT ;  /* 0x00000044150b7209 */ /* 0x002fe20007810000 */
[----:B------:R-:W-:Y:S01]  /*82a0*/  FMUL.FTZ R68, R77, UR5 ;  /* 0x000000054d447c20 */ /* 0x000fe20008410000 */
[----:B------:R-:W-:-:S05]  /*82b0*/  FMUL.FTZ R77, R86, UR5 ;  /* 0x00000005564d7c20 */ /* 0x000fca0008410000 */
        /* <DEDUP_REMOVED lines=16> */
[----:B------:R-:W-:Y:S01]  /*83c0*/  FMUL.FTZ R70, R79, UR5 ;  /* 0x000000054f467c20 */ /* 0x000fe20008410000 */
[----:B------:R-:W-:-:S05]  /*83d0*/  FMUL.FTZ R79, R87, UR5 ;  /* 0x00000005574f7c20 */ /* 0x000fca0008410000 */
        /* <DEDUP_REMOVED lines=95> */
[----:B0-----:R-:W-:Y:S02]  /*89d0*/  FMNMX.FTZ R83, R80, R11, !PT ;  /* 0x0000000b50537209 */ /* 0x001fe40007810000 */
[----:B------:R-:W0:Y:S03]  /*89e0*/  LDC R11, c[0x0][0x988] ;  /* 0x00026200ff0b7b82 */ /* 0x000e260000000800 */
[----:B------:R-:W2:Y:S01]  /*89f0*/  SHFL.BFLY PT, R84, R83, 0x1, 0x1f ;  /* 0x0c201f0053547f89 */ /* 0x000ea200000e0000 */
[----:B-1----:R-:W-:-:S05]  /*8a00*/  FMNMX.FTZ R78, R82, R63, !PT ;  /* 0x0000003f524e7209 */ /* 0x002fca0007810000 */
[C---:B------:R-:W-:Y:S01]  /*8a10*/  FADD.FTZ R4, -R78.reuse, R4 ;  /* 0x000000044e047221 */ /* 0x040fe20000010100 */
[-C--:B0-----:R-:W-:Y:S01]  /*8a20*/  FMUL.FTZ R80, R78, R11.reuse ;  /* 0x0000000b4e507220 */ /* 0x081fe20000410000 */
[----:B--2---:R-:W-:Y:S02]  /*8a30*/  FMNMX.FTZ R63, R83, R84, !PT ;  /* 0x00000054533f7209 */ /* 0x004fe40007810000 */
[-C--:B------:R-:W-:Y:S01]  /*8a40*/  FMUL.FTZ R84, R4, R11.reuse ;  /* 0x0000000b04547220 */ /* 0x080fe20000410000 */
[-CC-:B------:R-:W-:Y:S01]  /*8a50*/  FFMA.FTZ R7, R7, R11.reuse, -R80.reuse ;  /* 0x0000000b07077223 */ /* 0x180fe20000010850 */
[-CC-:B------:R-:W-:Y:S01]  /*8a60*/  FFMA.FTZ R81, R34, R11.reuse, -R80.reuse ;  /* 0x0000000b22517223 */ /* 0x180fe20000010850 */
[-C--:B------:R-:W-:Y:S01]  /*8a70*/  FFMA.FTZ R8, R8, R11.reuse, -R80 ;  /* 0x0000000b08087223 */ /* 0x080fe20000010850 */
        /* <DEDUP_REMOVED lines=43> */
[-CC-:B------:R-:W-:Y:S01]  /*8d30*/  FFMA.FTZ R25, R25, R11.reuse, -R138.reuse ;  /* 0x0000000b19197223 */ /* 0x180fe2000001088a */
[-CC-:B------:R-:W-:Y:S01]  /*8d40*/  FFMA.FTZ R14, R32, R11.reuse, -R138.reuse ;  /* 0x0000000b200e7223 */ /* 0x180fe2000001088a */
[----:B------:R-:W-:Y:S01]  /*8d50*/  FFMA.FTZ R32, R57, R11, -R138 ;  /* 0x0000000b39207223 */ /* 0x000fe2000001088a */
[----:B0-----:R-:W-:Y:S01]  /*8d60*/  FFMA.FTZ R3, R6, R3, R7 ;  /* 0x0000000306037223 */ /* 0x001fe20000010007 */
[----:B-1----:R-:W-:Y:S01]  /*8d70*/  FFMA.FTZ R57, R4, R0, R34 ;  /* 0x0000000004397223 */ /* 0x002fe20000010022 */
        /* <DEDUP_REMOVED lines=30> */
[----:B------:R-:W-:-:S04]  /*8f60*/  FFMA.FTZ R79, R79, R11, -R138 ;  /* 0x0000000b4f4f7223 */ /* 0x000fc8000001088a */
        /* <DEDUP_REMOVED lines=32> */
[----:B------:R1:W-:Y:S01]  /*9170*/  MUFU.EX2 R70, R52 ;  /* 0x0000003400467308 */ /* 0x0003e20000000800 */
[----:B0-----:R-:W-:-:S07]  /*9180*/  FADD.FTZ R0, R38, R3 ;  /* 0x0000000326007221 */ /* 0x001fce0000010000 */
[----:B------:R-:W0:Y:S01]  /*9190*/  MUFU.EX2 R39, R39 ;  /* 0x0000002700277308 */ /* 0x000e220000000800 */
[----:B-1----:R-:W-:-:S04]  /*91a0*/  FADD.FTZ R52, R14, R61 ;  /* 0x0000003d0e347221 */ /* 0x002fc80000010000 */
[----:B------:R-:W-:-:S03]  /*91b0*/  FADD.FTZ R52, R83, R52 ;  /* 0x0000003453347221 */ /* 0x000fc60000010000 */
[----:B------:R-:W-:Y:S08]  /*91c0*/  MUFU.EX2 R41, R41 ;  /* 0x0000002900297308 */ /* 0x000ff00000000800 */
[----:B------:R-:W1:Y:S01]  /*91d0*/  MUFU.EX2 R42, R42 ;  /* 0x0000002a002a7308 */ /* 0x000e620000000800 */
[----:B0-----:R-:W-:-:S07]  /*91e0*/  FADD.FTZ R3, R39, R0 ;  /* 0x0000000027037221 */ /* 0x001fce0000010000 */
[----:B------:R-:W-:Y:S08]  /*91f0*/  MUFU.EX2 R9, R9 ;  /* 0x0000000900097308 */ /* 0x000ff00000000800 */
[----:B------:R0:W-:Y:S01]  /*9200*/  MUFU.EX2 R74, R53 ;  /* 0x00000035004a7308 */ /* 0x0001e20000000800 */
[----:B-1----:R-:W-:-:S07]  /*9210*/  FADD.FTZ R0, R42, R3 ;  /* 0x000000032a007221 */ /* 0x002fce0000010000 */
[----:B------:R-:W1:Y:S01]  /*9220*/  MUFU.EX2 R43, R43 ;  /* 0x0000002b002b7308 */ /* 0x000e620000000800 */
[----:B0-----:R-:W-:-:S04]  /*9230*/  FADD.FTZ R53, R15, R52 ;  /* 0x000000340f357221 */ /* 0x001fc80000010000 */
[----:B------:R-:W-:-:S03]  /*9240*/  FADD.FTZ R53, R36, R53 ;  /* 0x0000003524357221 */ /* 0x000fc60000010000 */
[----:B------:R-:W-:Y:S08]  /*9250*/  MUFU.EX2 R29, R29 ;  /* 0x0000001d001d7308 */ /* 0x000ff00000000800 */
[----:B------:R-:W0:Y:S01]  /*9260*/  MUFU.EX2 R46, R46 ;  /* 0x0000002e002e7308 */ /* 0x000e220000000800 */
[----:B-1----:R-:W-:-:S07]  /*9270*/  FADD.FTZ R3, R43, R0 ;  /* 0x000000002b037221 */ /* 0x002fce0000010000 */
[----:B------:R-:W1:Y:S08]  /*9280*/  MUFU.EX2 R49, R87 ;  /* 0x0000005700317308 */ /* 0x000e700000000800 */
[----:B------:R2:W-:Y:S01]  /*9290*/  MUFU.EX2 R57, R24 ;  /* 0x0000001800397308 */ /* 0x0005e20000000800 */
[----:B0-----:R-:W-:-:S07]  /*92a0*/  FADD.FTZ R0, R46, R3 ;  /* 0x000000032e007221 */ /* 0x001fce0000010000 */
[----:B------:R-:W-:Y:S01]  /*92b0*/  MUFU.EX2 R47, R47 ;  /* 0x0000002f002f7308 */ /* 0x000fe20000000800 */
[----:B--2---:R-:W-:-:S04]  /*92c0*/  FADD.FTZ R24, R10, R53 ;  /* 0x000000350a187221 */ /* 0x004fc80000010000 */
[----:B------:R-:W-:-:S03]  /*92d0*/  FADD.FTZ R24, R41, R24 ;  /* 0x0000001829187221 */ /* 0x000fc60000010000 */
[----:B------:R0:W2:Y:S01]  /*92e0*/  MUFU.EX2 R56, R37 ;  /* 0x0000002500387308 */ /* 0x0000a20000000800 */
[----:B------:R-:W-:-:S04]  /*92f0*/  FADD.FTZ R24, R9, R24 ;  /* 0x0000001809187221 */ /* 0x000fc80000010000 */
[----:B------:R-:W-:-:S03]  /*9300*/  FADD.FTZ R24, R29, R24 ;  /* 0x000000181d187221 */ /* 0x000fc60000010000 */
[----:B------:R-:W3:Y:S01]  /*9310*/  MUFU.EX2 R50, R50 ;  /* 0x0000003200327308 */ /* 0x000ee20000000800 */
[----:B-1----:R-:W-:Y:S01]  /*9320*/  FADD.FTZ R3, R49, R24 ;  /* 0x0000001831037221 */ /* 0x002fe20000010000 */
[----:B0-----:R-:W-:-:S06]  /*9330*/  FFMA.FTZ R37, R77, R11, -R138 ;  /* 0x0000000b4d257223 */ /* 0x001fcc000001088a */
[----:B------:R-:W0:Y:S01]  /*9340*/  MUFU.EX2 R51, R51 ;  /* 0x0000003300337308 */ /* 0x000e220000000800 */
[----:B--2---:R-:W-:-:S04]  /*9350*/  FADD.FTZ R3, R56, R3 ;  /* 0x0000000338037221 */ /* 0x004fc80000010000 */
[----:B------:R-:W-:-:S03]  /*9360*/  FADD.FTZ R3, R70, R3 ;  /* 0x0000000346037221 */ /* 0x000fc60000010000 */
[----:B------:R-:W1:Y:S08]  /*9370*/  MUFU.EX2 R54, R54 ;  /* 0x0000003600367308 */ /* 0x000e700000000800 */
[----:B------:R-:W2:Y:S08]  /*9380*/  MUFU.EX2 R55, R55 ;  /* 0x0000003700377308 */ /* 0x000eb00000000800 */
[----:B------:R4:W-:Y:S08]  /*9390*/  MUFU.EX2 R66, R33 ;  /* 0x0000002100427308 */ /* 0x0009f00000000800 */
[----:B------:R-:W5:Y:S01]  /*93a0*/  MUFU.EX2 R69, R32 ;  /* 0x0000002000457308 */ /* 0x000f620000000800 */
[----:B----4-:R-:W-:-:S04]  /*93b0*/  FADD.FTZ R33, R47, R0 ;  /* 0x000000002f217221 */ /* 0x010fc80000010000 */
[----:B---3--:R-:W-:-:S03]  /*93c0*/  FADD.FTZ R0, R50, R33 ;  /* 0x0000002132007221 */ /* 0x008fc60000010000 */
[----:B------:R-:W3:Y:S01]  /*93d0*/  MUFU.EX2 R58, R58 ;  /* 0x0000003a003a7308 */ /* 0x000ee20000000800 */
[----:B0-----:R-:W-:Y:S01]  /*93e0*/  FADD.FTZ R33, R51, R0 ;  /* 0x0000000033217221 */ /* 0x001fe20000010000 */
[----:B------:R-:W-:-:S03]  /*93f0*/  FADD.FTZ R0, R74, R3 ;  /* 0x000000034a007221 */ /* 0x000fc60000010000 */
[----:B-1----:R-:W-:Y:S01]  /*9400*/  FADD.FTZ R24, R54, R33 ;  /* 0x0000002136187221 */ /* 0x002fe20000010000 */
[----:B------:R-:W-:Y:S02]  /*9410*/  FADD.FTZ R0, R57, R0 ;  /* 0x0000000039007221 */ /* 0x000fe40000010000 */
[----:B------:R-:W0:Y:S01]  /*9420*/  MUFU.EX2 R61, R60 ;  /* 0x0000003c003d7308 */ /* 0x000e220000000800 */
[----:B--2---:R-:W-:Y:S01]  /*9430*/  FADD.FTZ R3, R55, R24 ;  /* 0x0000001837037221 */ /* 0x004fe20000010000 */
[----:B-----5:R-:W-:-:S06]  /*9440*/  FADD.FTZ R0, R69, R0 ;  /* 0x0000000045007221 */ /* 0x020fcc0000010000 */
[----:B------:R-:W1:Y:S01]  /*9450*/  MUFU.EX2 R59, R59 ;  /* 0x0000003b003b7308 */ /* 0x000e620000000800 */
[----:B---3--:R-:W-:-:S07]  /*9460*/  FADD.FTZ R24, R58, R3 ;  /* 0x000000033a187221 */ /* 0x008fce0000010000 */
        /* <DEDUP_REMOVED lines=37> */
.L_x_12086:
        /* <DEDUP_REMOVED lines=22> */
[----:B------:R-:W-:Y:S01]  /*9820*/  UMOV UR6, UR38 ;  /* 0x0000002600067c82 */ /* 0x000fe20008000000 */
[----:B------:R-:W-:Y:S01]  /*9830*/  F2FP.BF16.F32.PACK_AB R15, R36, R15 ;  /* 0x0000000f240f723e */ /* 0x000fe200000010ff */
[----:B------:R1:W-:Y:S01]  /*9840*/  STSM.16.M88.4 [R22], R24 ;  /* 0x0000001816007844 */ /* 0x0003e20000000200 */
        /* <DEDUP_REMOVED lines=35> */
[----:B------:R1:W-:Y:S01]  /*9a80*/  STSM.16.M88.4 [R18+0x6000], R64 ;  /* 0x0060004012007844 */ /* 0x0003e20000000200 */
[----:B------:R-:W-:Y:S01]  /*9a90*/  F2FP.BF16.F32.PACK_AB R73, R45, R73 ;  /* 0x000000492d49723e */ /* 0x000fe200000010ff */
[-C--:B------:R-:W-:Y:S01]  /*9aa0*/  FMUL.FTZ R125, R125, R6.reuse ;  /* 0x000000067d7d7220 */ /* 0x080fe20000410000 */
        /* <DEDUP_REMOVED lines=43> */
.L_x_12076:
[----:B------:R-:W-:Y:S06]  /*9d60*/  BAR.ARV 0x8, 0x200 ;  /* 0x0208000000007b1d */ /* 0x000fec0000002000 */
[----:B------:R-:W-:Y:S05]  /*9d70*/  @!P0 BRA `(.L_x_12088) ;  /* 0x0000000000048947 */ /* 0x000fea0003800000 */
[----:B------:R-:W-:Y:S01]  /*9d80*/  BPT.TRAP 0x1 ;  /* 0x000000040000795c */ /* 0x000fe20000300000 */
.L_x_12088:
[----:B------:R-:W-:Y:S01]  /*9d90*/  ULEA UR4, UR38, UR41, 0x3 ;  /* 0x0000002926047291 */ /* 0x000fe2000f8e183f */
[----:B------:R-:W-:-:S08]  /*9da0*/  SHF.L.U32 R4, R2, 0x1f, RZ ;  /* 0x0000001f02047819 */ /* 0x000fd000000006ff */
[----:B------:R1:W2:Y:S01]  /*9db0*/  SYNCS.PHASECHK.TRANS64.TRYWAIT P1, [UR4+0x2d850], R4 ;  /* 0x02d85004ff0075a7 */ /* 0x0002a20008020144 */
[----:B------:R-:W-:Y:S05]  /*9dc0*/  @!P0 BRA `(.L_x_12089) ;  /* 0x0000000000048947 */ /* 0x000fea0003800000 */
[----:B------:R-:W-:Y:S01]  /*9dd0*/  BPT.TRAP 0x1 ;  /* 0x000000040000795c */ /* 0x000fe20000300000 */
.L_x_12089:
[----:B--2---:R-:W-:Y:S05]  /*9de0*/  @P1 BRA `(.L_x_12090) ;  /* 0x0000000000081947 */ /* 0x004fea0003800000 */
[----:B------:R-:W2:Y:S02]  /*9df0*/  SYNCS.PHASECHK.TRANS64.TRYWAIT P1, [UR4+0x2d850], R4 ;  /* 0x02d85004ff0075a7 */ /* 0x000ea40008020144 */
[----:B--2---:R-:W-:Y:S05]  /*9e00*/  @!P1 BRA `(.L_x_12091) ;  /* 0x0000007c009c9947 */ /* 0x004fea0003800000 */
.L_x_12090:
        /* <DEDUP_REMOVED lines=10> */
[----:B------:R-:W-:-:S02]  /*9eb0*/  UMOV UR8, UR39 ;  /* 0x0000002700087c82 */ /* 0x000fc40008000000 */
[----:B------:R-:W-:-:S04]  /*9ec0*/  ULOP3.LUT UR5, UR41, 0x2000000, URZ, 0xfc, !UPT ;  /* 0x0200000029057892 */ /* 0x000fc8000f8efc3f */
[----:B------:R-:W-:-:S07]  /*9ed0*/  UIMAD UR5, UR38, 0x600, UR5 ;  /* 0x00000600260578a4 */ /* 0x000fce000f8e0205 */
        /* <DEDUP_REMOVED lines=8> */
[----:B--2---:R-:W-:Y:S01]  /*9f60*/  FADD.FTZ R6, R5, R0 ;  /* 0x0000000005067221 */ /* 0x004fe20000010000 */
[----:B------:R-:W-:Y:S01]  /*9f70*/  IMAD.MOV.U32 R0, RZ, RZ, -0x800000 ;  /* 0xff800000ff007424 */ /* 0x000fe200078e00ff */
[----:B------:R-:W0:Y:S04]  /*9f80*/  SHFL.BFLY PT, R5, R4, 0x1, 0x1f ;  /* 0x0c201f0004057f89 */ /* 0x000e2800000e0000 */
[----:B------:R-:W1:Y:S01]  /*9f90*/  SHFL.BFLY PT, R7, R6, 0x1, 0x1f ;  /* 0x0c201f0006077f89 */ /* 0x000e6200000e0000 */
[----:B0-----:R-:W-:Y:S01]  /*9fa0*/  FADD.FTZ R12, R4, R5 ;  /* 0x00000005040c7221 */ /* 0x001fe20000010000 */
[----:B------:R-:W-:-:S02]  /*9fb0*/  IMAD.MOV.U32 R5, RZ, RZ, RZ ;  /* 0x000000ffff057224 */ /* 0x000fc400078e00ff */
        /* <DEDUP_REMOVED lines=61> */
.L_x_12092:
        /* <DEDUP_REMOVED lines=55> */
[----:B------:R-:W-:Y:S01]  /*a700*/  VIADD R149, R149, 0x1 ;  /* 0x0000000195957836 */ /* 0x000fe20000000000 */
[----:B------:R-:W-:Y:S01]  /*a710*/  LOP3.LUT R2, R2, UR4, RZ, 0x3c, !PT ;  /* 0x0000000402027c12 */ /* 0x000fe2000f8e3cff */
[----:B------:R-:W-:-:S12]  /*a720*/  USEL UR38, UR38, URZ, UP0 ;  /* 0x0000003f26267287 */ /* 0x000fd80008000000 */
.L_x_12056:
        /* <DEDUP_REMOVED lines=10> */
[----:B------:R-:W-:Y:S01]  /*a7d0*/  F2FP.BF16.F32.PACK_AB R6, R93, R6 ;  /* 0x000000065d06723e */ /* 0x000fe200000010ff */
[----:B------:R-:W-:Y:S01]  /*a7e0*/  IMAD.MOV.U32 R40, RZ, RZ, RZ ;  /* 0x000000ffff287224 */ /* 0x000fe200078e00ff */
[----:B------:R-:W-:-:S02]  /*a7f0*/  F2FP.BF16.F32.PACK_AB R26, R125, R26 ;  /* 0x0000001a7d1a723e */ /* 0x000fc400000010ff */
[----:B------:R-:W-:Y:S01]  /*a800*/  F2FP.BF16.F32.PACK_AB R27, R27, R126 ;  /* 0x0000007e1b1b723e */ /* 0x000fe200000010ff */
[----:B------:R-:W-:Y:S01]  /*a810*/  UMOV UR4, UR41 ;  /* 0x0000002900047c82 */ /* 0x000fe20008000000 */
[----:B-1----:R-:W-:Y:S02]  /*a820*/  UMOV UR5, UR6 ;  /* 0x0000000600057c82 */ /* 0x002fe40008000000 */
[----:B------:R-:W-:Y:S01]  /*a830*/  MOV R21, UR5 ;  /* 0x0000000500157c02 */ /* 0x000fe20008000f00 */
[----:B------:R-:W-:Y:S01]  /*a840*/  IMAD.U32 R20, RZ, RZ, UR4 ;  /* 0x00000004ff147e24 */ /* 0x000fe2000f8e00ff */
[----:B------:R-:W-:-:S03]  /*a850*/  ULDC.64 UR4, c[0x0][0xc08] ;  /* 0x0003020000047ab9 */ /* 0x000fc60000000a00 */
[----:B------:R-:W-:-:S03]  /*a860*/  IMAD.WIDE R4, R153, 0x2, R20 ;  /* 0x0000000299047825 */ /* 0x000fc600078e0214 */
[C---:B------:R-:W-:Y:S02]  /*a870*/  IADD3 R35, P3, R4.reuse, 0x3000, RZ ;  /* 0x0000300004237810 */ /* 0x040fe40007f7e0ff */
[----:B------:R-:W-:Y:S02]  /*a880*/  LOP3.LUT R9, R4, 0x180, RZ, 0xc0, !PT ;  /* 0x0000018004097812 */ /* 0x000fe400078ec0ff */
[----:B------:R-:W-:Y:S01]  /*a890*/  LOP3.LUT R12, R35, 0x180, RZ, 0xc0, !PT ;  /* 0x00000180230c7812 */ /* 0x000fe200078ec0ff */
[----:B------:R-:W-:Y:S01]  /*a8a0*/  IMAD.X R13, RZ, RZ, R5, P3 ;  /* 0x000000ffff0d7224 */ /* 0x000fe200018e0605 */
[----:B------:R-:W-:Y:S02]  /*a8b0*/  SHF.R.U64 R9, R9, 0x3, RZ ;  /* 0x0000000309097819 */ /* 0x000fe400000012ff */
[----:B------:R-:W-:Y:S02]  /*a8c0*/  SHF.R.U64 R12, R12, 0x3, RZ ;  /* 0x000000030c0c7819 */ /* 0x000fe400000012ff */
[----:B------:R-:W-:-:S02]  /*a8d0*/  IADD3 R33, P4, R4, 0x20, RZ ;  /* 0x0000002004217810 */ /* 0x000fc40007f9e0ff */
[----:B------:R-:W-:Y:S02]  /*a8e0*/  LOP3.LUT R12, R12, R35, RZ, 0x3c, !PT ;  /* 0x000000230c0c7212 */ /* 0x000fe400078e3cff */
[C---:B------:R-:W-:Y:S01]  /*a8f0*/  IADD3 R37, P2, R4.reuse, 0x3020, RZ ;  /* 0x0000302004257810 */ /* 0x040fe20007f5e0ff */
[----:B------:R-:W1:Y:S01]  /*a900*/  LDC.64 R34, c[0x0][0xc00] ;  /* 0x00030000ff227b82 */ /* 0x000e620000000a00 */
[C---:B------:R-:W-:Y:S01]  /*a910*/  IADD3 R41, P1, R4.reuse, 0x6000, RZ ;  /* 0x0000600004297810 */ /* 0x040fe20007f3e0ff */
[--C-:B------:R-:W-:Y:S01]  /*a920*/  IMAD.X R15, RZ, RZ, R5.reuse, P4 ;  /* 0x000000ffff0f7224 */ /* 0x100fe200020e0605 */
[----:B------:R-:W-:Y:S01]  /*a930*/  IADD3 R43, P0, R4, 0x6020, RZ ;  /* 0x00006020042b7810 */ /* 0x000fe20007f1e0ff */
[--C-:B------:R-:W-:Y:S01]  /*a940*/  IMAD.X R11, RZ, RZ, R5.reuse, P2 ;  /* 0x000000ffff0b7224 */ /* 0x100fe200010e0605 */
[----:B------:R-:W-:Y:S01]  /*a950*/  LOP3.LUT R4, R9, R4, RZ, 0x3c, !PT ;  /* 0x0000000409047212 */ /* 0x000fe200078e3cff */
[--C-:B------:R-:W-:Y:S01]  /*a960*/  IMAD.X R9, RZ, RZ, R5.reuse, P1 ;  /* 0x000000ffff097224 */ /* 0x100fe200008e0605 */
[----:B------:R-:W-:Y:S01]  /*a970*/  LOP3.LUT R10, R33, 0x180, RZ, 0xc0, !PT ;  /* 0x00000180210a7812 */ /* 0x000fe200078ec0ff */
[----:B------:R-:W-:Y:S01]  /*a980*/  IMAD.X R25, RZ, RZ, R5, P0 ;  /* 0x000000ffff197224 */ /* 0x000fe200000e0605 */
[----:B------:R-:W-:-:S02]  /*a990*/  MOV R39, R4 ;  /* 0x0000000400277202 */ /* 0x000fc40000000f00 */
[----:B------:R-:W-:Y:S02]  /*a9a0*/  F2FP.BF16.F32.PACK_AB R4, R8, R7 ;  /* 0x000000070804723e */ /* 0x000fe400000010ff */
[----:B------:R-:W-:Y:S02]  /*a9b0*/  LOP3.LUT R8, R37, 0x180, RZ, 0xc0, !PT ;  /* 0x0000018025087812 */ /* 0x000fe400078ec0ff */
[----:B------:R-:W-:Y:S02]  /*a9c0*/  LOP3.LUT R24, R41, 0x180, RZ, 0xc0, !PT ;  /* 0x0000018029187812 */ /* 0x000fe400078ec0ff */
[----:B------:R-:W-:Y:S02]  /*a9d0*/  SHF.R.U64 R10, R10, 0x3, RZ ;  /* 0x000000030a0a7819 */ /* 0x000fe400000012ff */
[----:B------:R-:W-:Y:S02]  /*a9e0*/  SHF.R.U64 R8, R8, 0x3, RZ ;  /* 0x0000000308087819 */ /* 0x000fe400000012ff */
[----:B------:R-:W-:-:S02]  /*a9f0*/  SHF.R.U64 R24, R24, 0x3, RZ ;  /* 0x0000000318187819 */ /* 0x000fc400000012ff */
[----:B0-----:R-:W-:Y:S02]  /*aa00*/  LOP3.LUT R28, R43, 0x180, RZ, 0xc0, !PT ;  /* 0x000001802b1c7812 */ /* 0x001fe400078ec0ff */
[----:B------:R-:W-:Y:S02]  /*aa10*/  LOP3.LUT R14, R10, R33, RZ, 0x3c, !PT ;  /* 0x000000210a0e7212 */ /* 0x000fe400078e3cff */
[----:B------:R-:W-:Y:S01]  /*aa20*/  LOP3.LUT R10, R8, R37, RZ, 0x3c, !PT ;  /* 0x00000025080a7212 */ /* 0x000fe200078e3cff */
[----:B------:R-:W0:Y:S01]  /*aa30*/  LDC.64 R32, c[0x0][0xc00] ;  /* 0x00030000ff207b82 */ /* 0x000e220000000a00 */
[----:B------:R-:W-:Y:S02]  /*aa40*/  LOP3.LUT R8, R24, R41, RZ, 0x3c, !PT ;  /* 0x0000002918087212 */ /* 0x000fe400078e3cff */
[----:B------:R-:W-:Y:S02]  /*aa50*/  SHF.R.U64 R28, R28, 0x3, RZ ;  /* 0x000000031c1c7819 */ /* 0x000fe400000012ff */
[----:B------:R-:W-:-:S02]  /*aa60*/  F2FP.BF16.F32.PACK_AB R5, R91, R90 ;  /* 0x0000005a5b05723e */ /* 0x000fc400000010ff */
[----:B------:R-:W-:Y:S02]  /*aa70*/  F2FP.BF16.F32.PACK_AB R7, R95, R94 ;  /* 0x0000005e5f07723e */ /* 0x000fe400000010ff */
[----:B------:R-:W-:Y:S02]  /*aa80*/  MOV R37, R10 ;  /* 0x0000000a00257202 */ /* 0x000fe40000000f00 */
[----:B------:R-:W-:Y:S01]  /*aa90*/  MOV R36, R8 ;  /* 0x0000000800247202 */ /* 0x000fe20000000f00 */
[----:B------:R2:W-:Y:S01]  /*aaa0*/  STSM.16.M88.4 [R39], R4 ;  /* 0x0000000427007844 */ /* 0x0005e20000000200 */
[----:B------:R-:W-:Y:S02]  /*aab0*/  LOP3.LUT R24, R28, R43, RZ, 0x3c, !PT ;  /* 0x0000002b1c187212 */ /* 0x000fe400078e3cff */
[----:B------:R-:W-:Y:S02]  /*aac0*/  MOV R38, R14 ;  /* 0x0000000e00267202 */ /* 0x000fe40000000f00 */
[----:B------:R-:W-:-:S02]  /*aad0*/  F2FP.BF16.F32.PACK_AB R8, R97, R96 ;  /* 0x000000606108723e */ /* 0x000fc400000010ff */
[----:B------:R-:W-:Y:S02]  /*aae0*/  F2FP.BF16.F32.PACK_AB R9, R99, R98 ;  /* 0x000000626309723e */ /* 0x000fe400000010ff */
[----:B------:R-:W-:Y:S02]  /*aaf0*/  F2FP.BF16.F32.PACK_AB R10, R101, R100 ;  /* 0x00000064650a723e */ /* 0x000fe400000010ff */
[----:B------:R-:W-:Y:S01]  /*ab00*/  F2FP.BF16.F32.PACK_AB R11, R103, R102 ;  /* 0x00000066670b723e */ /* 0x000fe200000010ff */
[----:B0-----:R-:W-:Y:S01]  /*ab10*/  IMAD.WIDE R32, R141, 0x4, R32 ;  /* 0x000000048d207825 */ /* 0x001fe200078e0220 */
[----:B------:R-:W-:Y:S02]  /*ab20*/  MOV R28, R12 ;  /* 0x0000000c001c7202 */ /* 0x000fe40000000f00 */
[----:B------:R-:W-:Y:S01]  /*ab30*/  F2FP.BF16.F32.PACK_AB R12, R105, R104 ;  /* 0x00000068690c723e */ /* 0x000fe200000010ff */
[----:B------:R0:W-:Y:S01]  /*ab40*/  STSM.16.M88.4 [R38], R8 ;  /* 0x0000000826007844 */ /* 0x0001e20000000200 */
[----:B------:R-:W-:-:S02]  /*ab50*/  F2FP.BF16.F32.PACK_AB R13, R107, R106 ;  /* 0x0000006a6b0d723e */ /* 0x000fc400000010ff */
[----:B------:R-:W-:Y:S02]  /*ab60*/  F2FP.BF16.F32.PACK_AB R14, R109, R108 ;  /* 0x0000006c6d0e723e */ /* 0x000fe400000010ff */
[----:B------:R-:W-:Y:S02]  /*ab70*/  F2FP.BF16.F32.PACK_AB R15, R111, R110 ;  /* 0x0000006e6f0f723e */ /* 0x000fe400000010ff */
[----:B-1----:R-:W-:Y:S02]  /*ab80*/  ISETP.NE.U32.AND P0, PT, R34, RZ, PT ;  /* 0x000000ff2200720c */ /* 0x002fe40003f05070 */
[----:B------:R-:W-:Y:S01]  /*ab90*/  MOV R34, R24 ;  /* 0x0000001800227202 */ /* 0x000fe20000000f00 */
[----:B------:R1:W-:Y:S01]  /*aba0*/  STSM.16.M88.4 [R28], R12 ;  /* 0x0000000c1c007844 */ /* 0x0003e20000000200 */
[----:B--2---:R-:W-:Y:S02]  /*abb0*/  F2FP.BF16.F32.PACK_AB R4, R113, R112 ;  /* 0x000000707104723e */ /* 0x004fe400000010ff */
[----:B------:R-:W-:-:S02]  /*abc0*/  F2FP.BF16.F32.PACK_AB R5, R115, R114 ;  /* 0x000000727305723e */ /* 0x000fc400000010ff */
[----:B------:R-:W-:Y:S02]  /*abd0*/  F2FP.BF16.F32.PACK_AB R6, R117, R116 ;  /* 0x000000747506723e */ /* 0x000fe400000010ff */
[----:B------:R-:W-:Y:S02]  /*abe0*/  F2FP.BF16.F32.PACK_AB R7, R119, R118 ;  /* 0x000000767707723e */ /* 0x000fe400000010ff */
[----:B------:R-:W-:Y:S02]  /*abf0*/  F2FP.BF16.F32.PACK_AB R24, R121, R120 ;  /* 0x000000787918723e */ /* 0x000fe400000010ff */
[----:B------:R-:W-:Y:S01]  /*ac00*/  F2FP.BF16.F32.PACK_AB R25, R123, R122 ;  /* 0x0000007a7b19723e */ /* 0x000fe200000010ff */
[----:B------:R2:W-:Y:S01]  /*ac10*/  STSM.16.M88.4 [R37], R4 ;  /* 0x0000000425007844 */ /* 0x0005e20000000200 */
[----:B0-----:R-:W-:Y:S02]  /*ac20*/  F2FP.BF16.F32.PACK_AB R8, R129, R128 ;  /* 0x000000808108723e */ /* 0x001fe400000010ff */
[----:B------:R-:W-:Y:S01]  /*ac30*/  F2FP.BF16.F32.PACK_AB R9, R131, R130 ;  /* 0x000000828309723e */ /* 0x000fe200000010ff */
[----:B------:R0:W-:Y:S01]  /*ac40*/  STSM.16.M88.4 [R36], R24 ;  /* 0x0000001824007844 */ /* 0x0001e20000000200 */
[----:B------:R-:W-:Y:S01]  /*ac50*/  F2FP.BF16.F32.PACK_AB R10, R133, R132 ;  /* 0x00000084850a723e */ /* 0x000fe200000010ff */
[----:B-1----:R-:W1:Y:S01]  /*ac60*/  LDC R28, c[0x0][0xbe8] ;  /* 0x0002fa00ff1c7b82 */ /* 0x002e620000000800 */
[----:B------:R-:W-:-:S02]  /*ac70*/  F2FP.BF16.F32.PACK_AB R11, R135, R134 ;  /* 0x00000086870b723e */ /* 0x000fc400000010ff */
[----:B------:R-:W-:Y:S02]  /*ac80*/  ISETP.NE.U32.AND P2, PT, RZ, UR4, PT ;  /* 0x00000004ff007c0c */ /* 0x000fe4000bf45070 */
[----:B------:R-:W-:Y:S01]  /*ac90*/  ISETP.NE.AND.EX P0, PT, R35, RZ, PT, P0 ;  /* 0x000000ff2300720c */ /* 0x000fe20003f05300 */
[----:B------:R0:W-:Y:S02]  /*aca0*/  STSM.16.M88.4 [R34], R8 ;  /* 0x0000000822007844 */ /* 0x0001e40000000200 */
[----:B------:R-:W-:Y:S01]  /*acb0*/  BAR.SYNC.DEFER_BLOCKING 0x1, 0x180 ;  /* 0x0046000000007b1d */ /* 0x000fe20000010000 */
[----:B------:R-:W-:-:S13]  /*acc0*/  ISETP.NE.AND.EX P2, PT, RZ, UR5, PT, P2 ;  /* 0x00000005ff007c0c */ /* 0x000fda000bf45320 */
[C---:B--2---:R-:W-:Y:S01]  /*acd0*/  @P2 LEA R4, P3, R141.reuse, UR4, 0x2 ;  /* 0x000000048d042c11 */ /* 0x044fe2000f8610ff */
[----:B------:R-:W-:Y:S02]  /*ace0*/  ULDC UR4, c[0x0][0xa88] ;  /* 0x0002a20000047ab9 */ /* 0x000fe40000000800 */
[----:B------:R-:W-:Y:S01]  /*acf0*/  IMAD.U32 R7, RZ, RZ, UR4 ;  /* 0x00000004ff077e24 */ /* 0x000fe2000f8e00ff */
[----:B------:R-:W-:Y:S01]  /*ad00*/  @P2 LEA.HI.X R5, R141, UR5, R144, 0x2, P3 ;  /* 0x000000058d052c11 */ /* 0x000fe200098f1490 */
[----:B------:R0:W5:Y:S01]  /*ad10*/  @P0 LDG.E R40, desc[UR36][R32.64] ;  /* 0x0000002420280981 */ /* 0x000162000c1e1900 */
[----:B-1----:R-:W-:Y:S02]  /*ad20*/  ISETP.NE.AND P1, PT, R28, 0x1, PT ;  /* 0x000000011c00780c */ /* 0x002fe40003f25270 */
[----:B------:R-:W-:Y:S01]  /*ad30*/  IADD3 R15, R140, R136, RZ ;  /* 0x000000888c0f7210 */ /* 0x000fe20007ffe0ff */
[----:B------:R0:W5:Y:S10]  /*ad40*/  @P2 LDG.E R7, desc[UR36][R4.64] ;  /* 0x0000002404072981 */ /* 0x000174000c1e1900 */
[----:B------:R-:W1:Y:S08]  /*ad50*/  @P1 LDC R12, c[0x0][0xbec] ;  /* 0x0002fb00ff0c1b82 */ /* 0x000e700000000800 */
[----:B------:R-:W2:Y:S01]  /*ad60*/  @P1 LDC R13, c[0x0][0xbf0] ;  /* 0x0002fc00ff0d1b82 */ /* 0x000ea20000000800 */
[----:B0-----:R-:W-:Y:S05]  /*ad70*/  @P2 BRA `(.L_x_12095) ;  /* 0x0000000000102947 */ /* 0x001fea0003800000 */
[----:B------:R-:W-:Y:S05]  /*ad80*/  @!P0 BRA `(.L_x_12095) ;  /* 0x00000000000c8947 */ /* 0x000fea0003800000 */
[----:B------:R-:W3:Y:S04]  /*ad90*/  LDG.E R4, desc[UR36][R32.64] ;  /* 0x0000002420047981 */ /* 0x000ee8000c1e1900 */
[----:B-----5:R-:W3:Y:S02]  /*ada0*/  LDG.E R7, desc[UR36][R32.64+0x4] ;  /* 0x0000042420077981 */ /* 0x020ee4000c1e1900 */
[----:B---3--:R-:W-:-:S07]  /*adb0*/  IMAD.IADD R7, R7, 0x1, -R4 ;  /* 0x0000000107077824 */ /* 0x008fce00078e0a04 */
.L_x_12095:
[----:B------:R-:W-:Y:S01]  /*adc0*/  SHF.R.S32.HI R46, RZ, 0x1f, R143 ;  /* 0x0000001fff2e7819 */ /* 0x000fe2000001148f */
[----:B-1----:R-:W-:Y:S01]  /*add0*/  @P1 IMAD.HI.U32 R4, R15, R12, RZ ;  /* 0x0000000c0f041227 */ /* 0x002fe200078e00ff */
[----:B------:R-:W-:Y:S01]  /*ade0*/  ULDC.64 UR4, c[0x0][0xb90] ;  /* 0x0002e40000047ab9 */ /* 0x000fe20000000a00 */
[----:B-----5:R-:W-:Y:S01]  /*adf0*/  SHF.R.S32.HI R41, RZ, 0x1f, R40 ;  /* 0x0000001fff297819 */ /* 0x020fe20000011428 */
[----:B------:R-:W0:Y:S01]  /*ae00*/  @P1 LDC R49, c[0x0][0xbec] ;  /* 0x0002fb00ff311b82 */ /* 0x000e220000000800 */
[----:B------:R-:W-:Y:S01]  /*ae10*/  IMAD R6, R46, UR4, RZ ;  /* 0x000000042e067c24 */ /* 0x000fe2000f8e02ff */
[----:B------:R-:W-:Y:S01]  /*ae20*/  SEL R144, R144, RZ, !P0 ;  /* 0x000000ff90907207 */ /* 0x000fe20004000000 */
[----:B------:R-:W-:Y:S01]  /*ae30*/  IMAD.MOV.U32 R9, RZ, RZ, R15 ;  /* 0x000000ffff097224 */ /* 0x000fe200078e000f */
[----:B--2---:R-:W-:Y:S01]  /*ae40*/  @P1 SHF.R.U32.HI R9, RZ, R13, R4 ;  /* 0x0000000dff091219 */ /* 0x004fe20000011604 */
[----:B------:R-:W-:Y:S01]  /*ae50*/  IMAD R11, R148, 0x20, R142 ;  /* 0x00000020940b7824 */ /* 0x000fe200078e028e */
[----:B------:R-:W-:Y:S01]  /*ae60*/  SEL R141, R141, RZ, !P0 ;  /* 0x000000ff8d8d7207 */ /* 0x000fe20004000000 */
[C---:B------:R-:W-:Y:S01]  /*ae70*/  IMAD R13, R143.reuse, UR5, R6 ;  /* 0x000000058f0d7c24 */ /* 0x040fe2000f8e0206 */
[----:B------:R-:W-:Y:S01]  /*ae80*/  IADD3 R14, R152, R136, RZ ;  /* 0x00000088980e7210 */ /* 0x000fe20007ffe0ff */
[----:B------:R-:W-:Y:S01]  /*ae90*/  IMAD.WIDE.U32 R4, R143, UR4, R40 ;  /* 0x000000048f047c25 */ /* 0x000fe2000f8e0028 */
[----:B------:R-:W-:Y:S01]  /*aea0*/  ULDC.64 UR4, c[0x0][0xb98] ;  /* 0x0002e60000047ab9 */ /* 0x000fe20000000a00 */
[----:B------:R-:W-:-:S02]  /*aeb0*/  ULDC.64 UR6, c[0x0][0xa80] ;  /* 0x0002a00000067ab9 */ /* 0x000fc40000000a00 */
[----:B------:R-:W-:-:S04]  /*aec0*/  IMAD.WIDE R20, R11, 0x2, R20 ;  /* 0x000000020b147825 */ /* 0x000fc800078e0214 */
[----:B------:R-:W-:Y:S01]  /*aed0*/  IMAD.MOV R11, RZ, RZ, -R9 ;  /* 0x000000ffff0b7224 */ /* 0x000fe200078e0a09 */
[----:B------:R-:W-:Y:S01]  /*aee0*/  IADD3 R25, P6, R20, 0x3000, RZ ;  /* 0x0000300014197810 */ /* 0x000fe20007fde0ff */
[----:B------:R-:W-:Y:S01]  /*aef0*/  IMAD.IADD R5, R5, 0x1, R13 ;  /* 0x0000000105057824 */ /* 0x000fe200078e020d */
[----:B------:R-:W-:Y:S01]  /*af00*/  SHF.R.S32.HI R13, RZ, 0x1f, R9 ;  /* 0x0000001fff0d7819 */ /* 0x000fe20000011409 */
[----:B------:R-:W-:Y:S01]  /*af10*/  IMAD R11, R28, R11, R15 ;  /* 0x0000000b1c0b7224 */ /* 0x000fe200078e020f */
[----:B------:R-:W-:Y:S01]  /*af20*/  IADD3 R15, P2, R20, 0x1800, RZ ;  /* 0x00001800140f7810 */ /* 0x000fe20007f5e0ff */
        /* <DEDUP_REMOVED lines=9> */
[----:B------:R-:W-:Y:S01]  /*afc0*/  IMAD R47, R7, R28, RZ ;  /* 0x0000001c072f7224 */ /* 0x000fe200078e02ff */
[----:B------:R-:W-:Y:S01]  /*afd0*/  SHF.R.U64 R8, R8, 0x3, RZ ;  /* 0x0000000308087819 */ /* 0x000fe200000012ff */
[----:B------:R-:W-:Y:S01]  /*afe0*/  IMAD R12, R6, UR4, RZ ;  /* 0x00000004060c7c24 */ /* 0x000fe2000f8e02ff */
[----:B------:R-:W-:Y:S01]  /*aff0*/  IADD3.X R5, R13, R5, R10, P0, !PT ;  /* 0x000000050d057210 */ /* 0x000fe200007fe40a */
[----:B------:R-:W-:Y:S01]  /*b000*/  IMAD.X R7, RZ, RZ, R21, P2 ;  /* 0x000000ffff077224 */ /* 0x000fe200010e0615 */
[----:B------:R-:W-:Y:S01]  /*b010*/  LOP3.LUT R6, R8, R15, RZ, 0x3c, !PT ;  /* 0x0000000f08067212 */ /* 0x000fe200078e3cff */
[C---:B------:R-:W-:Y:S01]  /*b020*/  IMAD R9, R11.reuse, UR5, R12 ;  /* 0x000000050b097c24 */ /* 0x040fe2000f8e020c */
[----:B------:R-:W-:Y:S01]  /*b030*/  IADD3 R13, P5, R20, 0x4800, RZ ;  /* 0x00004800140d7810 */ /* 0x000fe20007fbe0ff */
[----:B------:R-:W-:Y:S01]  /*b040*/  IMAD.WIDE.U32 R4, R11, UR4, R4 ;  /* 0x000000040b047c25 */ /* 0x000fe2000f8e0004 */
[----:B------:R-:W-:Y:S01]  /*b050*/  ULDC.64 UR4, c[0x0][0xb50] ;  /* 0x0002d40000047ab9 */ /* 0x000fe20000000a00 */
[----:B------:R-:W-:-:S02]  /*b060*/  LOP3.LUT R32, R33, 0x180, RZ, 0xc0, !PT ;  /* 0x0000018021207812 */ /* 0x000fc400078ec0ff */
[----:B------:R-:W-:Y:S01]  /*b070*/  IMAD.IADD R5, R5, 0x1, R9 ;  /* 0x0000000105057824 */ /* 0x000fe200078e0209 */
        /* <DEDUP_REMOVED lines=24> */
[--C-:B------:R-:W-:Y:S01]  /*b200*/  IMAD.X R13, RZ, RZ, R21.reuse, P5 ;  /* 0x000000ffff0d7224 */ /* 0x100fe200028e0615 */
[----:B-1----:R1:W-:Y:S01]  /*b210*/  @!P2 ST.E desc[UR36][R42.64], R3 ;  /* 0x000000032a00a985 */ /* 0x0023e2000c101924 */
[----:B------:R-:W-:Y:S01]  /*b220*/  LOP3.LUT R32, R32, R33, RZ, 0x3c, !PT ;  /* 0x0000002120207212 */ /* 0x000fe200078e3cff */
[----:B------:R-:W-:Y:S01]  /*b230*/  IMAD.X R33, RZ, RZ, R21, P4 ;  /* 0x000000ffff217224 */ /* 0x000fe200020e0615 */
[----:B------:R-:W-:-:S04]  /*b240*/  LOP3.LUT R4, R5, 0x180, RZ, 0xc0, !PT ;  /* 0x0000018005047812 */ /* 0x000fc800078ec0ff */
[----:B------:R-:W-:Y:S01]  /*b250*/  SHF.R.U64 R4, R4, 0x3, RZ ;  /* 0x0000000304047819 */ /* 0x000fe200000012ff */
[----:B--2---:R2:W-:Y:S03]  /*b260*/  @!P0 ST.E desc[UR36][R44.64], R0 ;  /* 0x000000002c008985 */ /* 0x0045e6000c101924 */
[----:B------:R-:W-:Y:S01]  /*b270*/  LOP3.LUT R36, R4, R5, RZ, 0x3c, !PT ;  /* 0x0000000504247212 */ /* 0x000fe200078e3cff */
[C---:B-1----:R-:W-:Y:S01]  /*b280*/  IMAD R43, R40.reuse, UR5, R41 ;  /* 0x00000005282b7c24 */ /* 0x042fe2000f8e0229 */
[----:B------:R1:W5:Y:S01]  /*b290*/  LD.E.128 R8, desc[UR36][R20.64] ;  /* 0x0000002414087980 */ /* 0x000362000c101d00 */
[----:B--2---:R-:W2:Y:S01]  /*b2a0*/  @P1 LDC R45, c[0x0][0xbf0] ;  /* 0x0002fc00ff2d1b82 */ /* 0x004ea20000000800 */
[----:B------:R-:W-:Y:S01]  /*b2b0*/  IMAD.WIDE.U32 R40, R40, UR4, RZ ;  /* 0x0000000428287c25 */ /* 0x000fe2000f8e00ff */
[----:B------:R-:W-:Y:S01]  /*b2c0*/  ULDC.64 UR4, c[0x0][0xae8] ;  /* 0x0002ba0000047ab9 */ /* 0x000fe20000000a00 */
[----:B------:R-:W5:Y:S02]  /*b2d0*/  LD.E.128 R4, desc[UR36][R6.64] ;  /* 0x0000002406047980 */ /* 0x000f64000c101d00 */
[----:B------:R-:W-:Y:S01]  /*b2e0*/  IMAD R3, R147, 0x60, R148 ;  /* 0x0000006093037824 */ /* 0x000fe200078e0294 */
[----:B-1----:R-:W-:Y:S01]  /*b2f0*/  IADD3 R21, R41, R43, RZ ;  /* 0x0000002b29157210 */ /* 0x002fe20007ffe0ff */
[----:B------:R-:W-:Y:S01]  /*b300*/  IMAD R0, R46, UR4, RZ ;  /* 0x000000042e007c24 */ /* 0x000fe2000f8e02ff */
[----:B------:R-:W5:Y:S01]  /*b310*/  LD.E.128 R24, desc[UR36][R24.64] ;  /* 0x0000002418187980 */ /* 0x000f62000c101d00 */
[----:B------:R-:W-:-:S02]  /*b320*/  IMAD.MOV.U32 R20, RZ, RZ, R40 ;  /* 0x000000ffff147224 */ /* 0x000fc400078e0028 */
[----:B------:R-:W-:Y:S01]  /*b330*/  IMAD.IADD R42, R136, 0x1, R3 ;  /* 0x00000001882a7824 */ /* 0x000fe200078e0203 */
[----:B------:R-:W5:Y:S01]  /*b340*/  LD.E.128 R12, desc[UR36][R12.64] ;  /* 0x000000240c0c7980 */ /* 0x000f62000c101d00 */
[C---:B------:R-:W-:Y:S02]  /*b350*/  IMAD R3, R143.reuse, UR5, R0 ;  /* 0x000000058f037c24 */ /* 0x040fe4000f8e0200 */
[----:B------:R-:W-:Y:S01]  /*b360*/  IMAD.WIDE.U32 R20, R143, UR4, R20 ;  /* 0x000000048f147c25 */ /* 0x000fe2000f8e0014 */
[----:B------:R-:W-:Y:S01]  /*b370*/  ULDC.64 UR4, c[0x0][0xaf0] ;  /* 0x0002bc0000047ab9 */ /* 0x000fe20000000a00 */
[----:B------:R-:W5:Y:S02]  /*b380*/  LD.E.128 R32, desc[UR36][R32.64] ;  /* 0x0000002420207980 */ /* 0x000f64000c101d00 */
[----:B0-----:R-:W-:Y:S02]  /*b390*/  @P1 IMAD.HI.U32 R0, R42, R49, RZ ;  /* 0x000000312a001227 */ /* 0x001fe400078e00ff */
[----:B------:R-:W5:Y:S01]  /*b3a0*/  LD.E.128 R36, desc[UR36][R36.64] ;  /* 0x0000002424247980 */ /* 0x000f62000c101d00 */
[----:B------:R-:W-:Y:S01]  /*b3b0*/  BSSY B1, `(.L_x_12096) ;  /* 0x0000032000017945 */ /* 0x000fe20003800000 */
[----:B------:R-:W-:-:S02]  /*b3c0*/  IMAD.IADD R21, R21, 0x1, R3 ;  /* 0x0000000115157824 */ /* 0x000fc400078e0203 */
[----:B------:R-:W-:Y:S01]  /*b3d0*/  IMAD.MOV.U32 R3, RZ, RZ, R42 ;  /* 0x000000ffff037224 */ /* 0x000fe200078e002a */
[----:B--2---:R-:W-:Y:S01]  /*b3e0*/  @P1 SHF.R.U32.HI R3, RZ, R45, R0 ;  /* 0x0000002dff031219 */ /* 0x004fe20000011600 */
[----:B------:R-:W-:Y:S01]  /*b3f0*/  IMAD R40, R144, UR4, RZ ;  /* 0x0000000490287c24 */ /* 0x000fe2000f8e02ff */
[----:B------:R-:W-:Y:S01]  /*b400*/  @!PT LDS RZ, [RZ] ;  /* 0x00000000fffff984 */ /* 0x000fe20000000800 */
[----:B------:R-:W-:Y:S01]  /*b410*/  @!PT LDS RZ, [RZ] ;  /* 0x00000000fffff984 */ /* 0x000fe20000000800 */
[----:B------:R-:W-:Y:S01]  /*b420*/  @!PT LDS RZ, [RZ] ;  /* 0x00000000fffff984 */ /* 0x000fe20000000800 */
[----:B------:R-:W-:Y:S01]  /*b430*/  @!PT LDS RZ, [RZ] ;  /* 0x00000000fffff984 */ /* 0x000fe20000000800 */
[----:B------:R0:W-:Y:S06]  /*b440*/  MEMBAR.ALL.CTA ;  /* 0x0000000000007992 */ /* 0x0001ec0000008000 */
[----:B0-----:R-:W0:Y:S01]  /*b450*/  FENCE.VIEW.ASYNC.S ;  /* 0x00000000000073c6 */ /* 0x001e220000000000 */
        /* <DEDUP_REMOVED lines=11> */
[----:B------:R-:W-:-:S03]  /*b510*/  ULDC.64 UR4, c[0x0][0xad8] ;  /* 0x0002b60000047ab9 */ /* 0x000fc60000000a00 */
[----:B------:R-:W-:Y:S01]  /*b520*/  IADD3 R21, R21, R43, RZ ;  /* 0x0000002b15157210 */ /* 0x000fe20007ffe0ff */
[----:B------:R-:W-:-:S04]  /*b530*/  IMAD R0, R0, UR4, RZ ;  /* 0x0000000400007c24 */ /* 0x000fc8000f8e02ff */
[C---:B------:R-:W-:Y:S02]  /*b540*/  IMAD R3, R41.reuse, UR5, R0 ;  /* 0x0000000529037c24 */ /* 0x040fe4000f8e0200 */
[----:B------:R-:W-:Y:S02]  /*b550*/  IMAD.IADD R0, R148, 0x1, R136 ;  /* 0x0000000194007824 */ /* 0x000fe400078e0288 */
[----:B------:R-:W-:Y:S01]  /*b560*/  IMAD.WIDE.U32 R20, R41, UR4, R20 ;  /* 0x0000000429147c25 */ /* 0x000fe2000f8e0014 */
[----:B------:R-:W-:Y:S02]  /*b570*/  UIADD3 UR4, UR41, 0x2d820, URZ ;  /* 0x0002d82029047890 */ /* 0x000fe4000fffe03f */
[----:B------:R-:W-:Y:S01]  /*b580*/  ISETP.GE.AND P0, PT, R0, R47, PT ;  /* 0x0000002f0000720c */ /* 0x000fe20003f06270 */
[----:B------:R-:W-:Y:S01]  /*b590*/  IMAD.IADD R3, R21, 0x1, R3 ;  /* 0x0000000115037824 */ /* 0x000fe200078e0203 */
[----:B------:R-:W-:Y:S01]  /*b5a0*/  LEA R28, P1, R20, UR6, 0x1 ;  /* 0x00000006141c7c11 */ /* 0x000fe2000f8208ff */
[----:B------:R-:W-:-:S03]  /*b5b0*/  UPRMT UR4, URZ, 0x654, UR4 ;  /* 0x000006543f047896 */ /* 0x000fc60008000004 */
[----:B------:R-:W-:Y:S01]  /*b5c0*/  LEA.HI.X R3, R20, UR7, R3, 0x1, P1 ;  /* 0x0000000714037c11 */ /* 0x000fe200088f0c03 */
[----:B0-----:R0:W1:Y:S04]  /*b5d0*/  SHFL.IDX PT, R40, R28, RZ, 0x1c1f ;  /* 0x001c1fff1c287589 */ /* 0x00106800000e0000 */
        /* <DEDUP_REMOVED lines=15> */
.L_x_12097:
[----:B------:R-:W-:Y:S05]  /*b6d0*/  BSYNC B1 ;  /* 0x0000000000017941 */ /* 0x000fea0003800000 */
.L_x_12096:
        /* <DEDUP_REMOVED lines=19> */
.L_x_12094:
        /* <DEDUP_REMOVED lines=15> */
[----:B------:R-:W-:Y:S02]  /*b900*/  @P1 IADD3.X R5, R0, UR5, RZ, P2, !PT ;  /* 0x0000000500051c10 */ /* 0x000fe400097fe4ff */
[----:B------:R-:W-:-:S06]  /*b910*/  MOV R0, UR4 ;  /* 0x0000000400007c02 */ /* 0x000fcc0008000f00 */
        /* <DEDUP_REMOVED lines=8> */
[----:B---3--:R-:W-:-:S07]  /*b9a0*/  IMAD.IADD R0, R0, 0x1, -R5 ;  /* 0x0000000100007824 */ /* 0x008fce00078e0a05 */
.L_x_12099:
        /* <DEDUP_REMOVED lines=8> */
[----:B---3--:R-:W-:Y:S01]  /*ba30*/  IMAD R4, R0, R14, RZ ;  /* 0x0000000e00047224 */ /* 0x008fe200078e02ff */
[----:B-1----:R-:W-:-:S04]  /*ba40*/  IADD3 R11, R136, -0x80, R5 ;  /* 0xffffff80880b7810 */ /* 0x002fc80007ffe005 */
        /* <DEDUP_REMOVED lines=11> */
[----:B------:R-:W-:-:S03]  /*bb00*/  ULDC.64 UR4, c[0x0][0xb98] ;  /* 0x0002e60000047ab9 */ /* 0x000fc60000000a00 */
[----:B------:R-:W-:-:S03]  /*bb10*/  IMAD.IADD R5, R5, 0x1, R9 ;  /* 0x0000000105057824 */ /* 0x000fc600078e0209 */
[----:B------:R-:W3:Y:S01]  /*bb20*/  @P0 LDC R13, c[0x0][0xbf0] ;  /* 0x0002fc00ff0d0b82 */ /* 0x000ee20000000800 */
[----:B------:R-:W-:-:S04]  /*bb30*/  IMAD.WIDE.U32 R4, R141, UR4, R4 ;  /* 0x000000048d047c25 */ /* 0x000fc8000f8e0004 */
[----:B-1----:R-:W-:-:S05]  /*bb40*/  @P0 IMAD.HI.U32 R6, R11, R6, RZ ;  /* 0x000000060b060227 */ /* 0x002fca00078e00ff */
        /* <DEDUP_REMOVED lines=19> */
.L_x_12101:
[----:B------:R-:W-:Y:S05]  /*bc80*/  BSYNC B1 ;  /* 0x0000000000017941 */ /* 0x000fea0003800000 */
.L_x_12100:
[----:B------:R-:W3:Y:S01]  /*bc90*/  @P2 LDC R9, c[0x0][0xbf0] ;  /* 0x0002fc00ff092b82 */ /* 0x000ee20000000800 */
[----:B------:R-:W-:Y:S01]  /*bca0*/  ULDC.64 UR4, c[0x0][0xaa0] ;  /* 0x0002a80000047ab9 */ /* 0x000fe20000000a00 */
[----:B------:R-:W-:Y:S01]  /*bcb0*/  BSSY B1, `(.L_x_12102) ;  /* 0x0000037000017945 */ /* 0x000fe20003800000 */
[----:B------:R-:W-:-:S04]  /*bcc0*/  IMAD R4, R10, UR4, RZ ;  /* 0x000000040a047c24 */ /* 0x000fc8000f8e02ff */
[C---:B-1----:R-:W-:Y:S02]  /*bcd0*/  IMAD R7, R3.reuse, UR5, R4 ;  /* 0x0000000503077c24 */ /* 0x042fe4000f8e0204 */
[----:B------:R-:W-:Y:S01]  /*bce0*/  IMAD.WIDE.U32 R4, R3, UR4, RZ ;  /* 0x0000000403047c25 */ /* 0x000fe2000f8e00ff */
[----:B------:R-:W-:-:S03]  /*bcf0*/  ULDC.64 UR4, c[0x0][0xae8] ;  /* 0x0002ba0000047ab9 */ /* 0x000fc60000000a00 */
[----:B------:R-:W-:Y:S02]  /*bd00*/  IMAD R3, R147, 0x60, R148 ;  /* 0x0000006093037824 */ /* 0x000fe400078e0294 */
[----:B------:R-:W-:Y:S02]  /*bd10*/  IMAD R6, R12, UR4, RZ ;  /* 0x000000040c067c24 */ /* 0x000fe4000f8e02ff */
[----:B------:R-:W-:Y:S02]  /*bd20*/  IMAD.IADD R11, R136, 0x1, R3 ;  /* 0x00000001880b7824 */ /* 0x000fe400078e0203 */
[----:B------:R-:W-:Y:S02]  /*bd30*/  IMAD.IADD R5, R5, 0x1, R7 ;  /* 0x0000000105057824 */ /* 0x000fe400078e0207 */
[----:B------:R-:W-:Y:S02]  /*bd40*/  IMAD R7, R143, UR5, R6 ;  /* 0x000000058f077c24 */ /* 0x000fe4000f8e0206 */
[----:B--2---:R-:W-:-:S04]  /*bd50*/  @P2 IMAD.HI.U32 R6, R11, R20, RZ ;  /* 0x000000140b062227 */ /* 0x004fc800078e00ff */
[----:B------:R-:W-:Y:S01]  /*bd60*/  IMAD.WIDE.U32 R4, R143, UR4, R4 ;  /* 0x000000048f047c25 */ /* 0x000fe2000f8e0004 */
[----:B------:R-:W-:-:S03]  /*bd70*/  ULDC.64 UR4, c[0x0][0xaf0] ;  /* 0x0002bc0000047ab9 */ /* 0x000fc60000000a00 */
[----:B------:R-:W-:Y:S01]  /*bd80*/  IMAD.MOV.U32 R3, RZ, RZ, R11 ;  /* 0x000000ffff037224 */ /* 0x000fe200078e000b */
[----:B---3--:R-:W-:Y:S01]  /*bd90*/  @P2 SHF.R.U32.HI R3, RZ, R9, R6 ;  /* 0x00000009ff032219 */ /* 0x008fe20000011606 */
[----:B------:R-:W-:Y:S02]  /*bda0*/  IMAD.IADD R5, R5, 0x1, R7 ;  /* 0x0000000105057824 */ /* 0x000fe400078e0207 */
[----:B------:R-:W-:Y:S01]  /*bdb0*/  IMAD R7, R144, UR4, RZ ;  /* 0x0000000490077c24 */ /* 0x000fe2000f8e02ff */
[--C-:B------:R-:W-:Y:S01]  /*bdc0*/  SHF.R.S32.HI R6, RZ, 0x1f, R3.reuse ;  /* 0x0000001fff067819 */ /* 0x100fe20000011403 */
[----:B------:R-:W-:Y:S02]  /*bdd0*/  IMAD.MOV R8, RZ, RZ, -R3 ;  /* 0x000000ffff087224 */ /* 0x000fe400078e0a03 */
[C---:B------:R-:W-:Y:S02]  /*bde0*/  IMAD R9, R141.reuse, UR5, R7 ;  /* 0x000000058d097c24 */ /* 0x040fe4000f8e0207 */
[----:B------:R-:W-:Y:S01]  /*bdf0*/  IMAD.WIDE.U32 R4, R141, UR4, R4 ;  /* 0x000000048d047c25 */ /* 0x000fe2000f8e0004 */
[----:B------:R-:W-:-:S03]  /*be00*/  ULDC.64 UR4, c[0x0][0xae0] ;  /* 0x0002b80000047ab9 */ /* 0x000fc60000000a00 */
[----:B------:R-:W-:Y:S01]  /*be10*/  IMAD R7, R15, R8, R11 ;  /* 0x000000080f077224 */ /* 0x000fe200078e020b */
[----:B------:R-:W-:Y:S01]  /*be20*/  IADD3 R5, R5, R9, RZ ;  /* 0x0000000905057210 */ /* 0x000fe20007ffe0ff */
[----:B------:R-:W-:Y:S02]  /*be30*/  IMAD R8, R6, UR4, RZ ;  /* 0x0000000406087c24 */ /* 0x000fe4000f8e02ff */
[----:B------:R-:W-:Y:S01]  /*be40*/  IMAD R15, R0, R15, RZ ;  /* 0x0000000f000f7224 */ /* 0x000fe200078e02ff */
[----:B------:R-:W-:Y:S01]  /*be50*/  SHF.R.S32.HI R6, RZ, 0x1f, R7 ;  /* 0x0000001fff067819 */ /* 0x000fe20000011407 */
[C---:B------:R-:W-:Y:S02]  /*be60*/  IMAD R9, R3.reuse, UR5, R8 ;  /* 0x0000000503097c24 */ /* 0x040fe4000f8e0208 */
[----:B------:R-:W-:Y:S01]  /*be70*/  IMAD.WIDE.U32 R4, R3, UR4, R4 ;  /* 0x0000000403047c25 */ /* 0x000fe2000f8e0004 */
[----:B------:R-:W-:-:S03]  /*be80*/  ULDC.64 UR4, c[0x0][0xad8] ;  /* 0x0002b60000047ab9 */ /* 0x000fc60000000a00 */
[----:B------:R-:W-:Y:S02]  /*be90*/  IMAD R6, R6, UR4, RZ ;  /* 0x0000000406067c24 */ /* 0x000fe4000f8e02ff */
[----:B------:R-:W-:Y:S02]  /*bea0*/  IMAD.IADD R5, R5, 0x1, R9 ;  /* 0x0000000105057824 */ /* 0x000fe400078e0209 */
[----:B------:R-:W-:Y:S02]  /*beb0*/  IMAD.IADD R0, R148, 0x1, R136 ;  /* 0x0000000194007824 */ /* 0x000fe400078e0288 */
[C---:B------:R-:W-:Y:S02]  /*bec0*/  IMAD R3, R7.reuse, UR5, R6 ;  /* 0x0000000507037c24 */ /* 0x040fe4000f8e0206 */
[----:B------:R-:W-:Y:S01]  /*bed0*/  IMAD.WIDE.U32 R4, R7, UR4, R4 ;  /* 0x0000000407047c25 */ /* 0x000fe2000f8e0004 */
[----:B------:R-:W-:Y:S01]  /*bee0*/  ISETP.GE.AND P0, PT, R0, R15, PT ;  /* 0x0000000f0000720c */ /* 0x000fe20003f06270 */
[----:B------:R-:W-:-:S02]  /*bef0*/  ULDC.64 UR4, c[0x0][0xa80] ;  /* 0x0002a00000047ab9 */ /* 0x000fc40000000a00 */
[----:B------:R-:W-:Y:S01]  /*bf00*/  IMAD.IADD R3, R5, 0x1, R3 ;  /* 0x0000000105037824 */ /* 0x000fe200078e0203 */
        /* <DEDUP_REMOVED lines=9> */
[CC--:B--2---:R-:W-:Y:S02]  /*bfa0*/  @!P3 LEA R10, P0, R145.reuse, R4.reuse, 0x1 ;  /* 0x00000004910ab211 */ /* 0x0c4fe400078008ff */
[----:B------:R-:W-:Y:S02]  /*bfb0*/  @!P4 LEA R12, P1, R146, R4, 0x1 ;  /* 0x00000004920cc211 */ /* 0x000fe400078208ff */
[----:B---3--:R-:W-:Y:S01]  /*bfc0*/  @!P2 IMAD.WIDE R8, R142, 0x2, R4 ;  /* 0x000000028e08a825 */ /* 0x008fe200078e0204 */
[-C--:B------:R-:W-:Y:S02]  /*bfd0*/  @!P3 LEA.HI.X R11, R145, R5.reuse, R156, 0x1, P0 ;  /* 0x00000005910bb211 */ /* 0x080fe400000f0c9c */
[----:B------:R-:W-:Y:S02]  /*bfe0*/  @!P4 LEA.HI.X R13, R146, R5, R155, 0x1, P1 ;  /* 0x00000005920dc211 */ /* 0x000fe400008f0c9b */
[----:B------:R4:W-:Y:S04]  /*bff0*/  @!P2 ST.E.128 desc[UR36][R8.64], RZ ;  /* 0x000000ff0800a985 */ /* 0x0009e8000c101d24 */
[----:B------:R4:W-:Y:S04]  /*c000*/  @!P3 ST.E.128 desc[UR36][R10.64], RZ ;  /* 0x000000ff0a00b985 */ /* 0x0009e8000c101d24 */
[----:B------:R4:W-:Y:S02]  /*c010*/  @!P4 ST.E.128 desc[UR36][R12.64], RZ ;  /* 0x000000ff0c00c985 */ /* 0x0009e4000c101d24 */
.L_x_12103:
[----:B------:R-:W-:Y:S05]  /*c020*/  BSYNC B1 ;  /* 0x0000000000017941 */ /* 0x000fea0003800000 */
.L_x_12102:
        /* <DEDUP_REMOVED lines=9> */
[CC--:B--2-4-:R-:W-:Y:S02]  /*c0c0*/  @!P3 LEA R8, P0, R145.reuse, R4.reuse, 0x1 ;  /* 0x000000049108b211 */ /* 0x0d4fe400078008ff */
[----:B------:R-:W-:Y:S02]  /*c0d0*/  @!P4 LEA R10, P1, R146, R4, 0x1 ;  /* 0x00000004920ac211 */ /* 0x000fe400078208ff */
[----:B01----:R-:W-:Y:S01]  /*c0e0*/  @!P2 IMAD.WIDE R6, R142, 0x2, R4 ;  /* 0x000000028e06a825 */ /* 0x003fe200078e0204 */
[-C--:B------:R-:W-:Y:S02]  /*c0f0*/  @!P3 LEA.HI.X R9, R145, R5.reuse, R156, 0x1, P0 ;  /* 0x000000059109b211 */ /* 0x080fe400000f0c9c */
[----:B------:R-:W-:Y:S02]  /*c100*/  @!P4 LEA.HI.X R11, R146, R5, R155, 0x1, P1 ;  /* 0x00000005920bc211 */ /* 0x000fe400008f0c9b */
[----:B------:R3:W-:Y:S04]  /*c110*/  @!P2 ST.E.128 desc[UR36][R6.64], RZ ;  /* 0x000000ff0600a985 */ /* 0x0007e8000c101d24 */
[----:B------:R3:W-:Y:S04]  /*c120*/  @!P3 ST.E.128 desc[UR36][R8.64], RZ ;  /* 0x000000ff0800b985 */ /* 0x0007e8000c101d24 */
[----:B------:R3:W-:Y:S02]  /*c130*/  @!P4 ST.E.128 desc[UR36][R10.64], RZ ;  /* 0x000000ff0a00c985 */ /* 0x0007e4000c101d24 */
.L_x_12098:
[----:B------:R-:W-:Y:S05]  /*c140*/  BSYNC B0 ;  /* 0x0000000000007941 */ /* 0x000fea0003800000 */
.L_x_12093:
[----:B------:R-:W-:Y:S02]  /*c150*/  ULDC UR4, c[0x0][0xc3c] ;  /* 0x00030f0000047ab9 */ /* 0x000fe40000000800 */
[----:B0-----:R-:W-:-:S13]  /*c160*/  ISETP.GE.AND P0, PT, R31, UR4, PT ;  /* 0x000000041f007c0c */ /* 0x001fda000bf06270 */
[----:B------:R-:W-:Y:S05]  /*c170*/  @!P0 BRA `(.L_x_12104) ;  /* 0xffffff4c00388947 */ /* 0x000fea000383ffff */
[----:B------:R-:W-:Y:S05]  /*c180*/  EXIT ;  /* 0x000000000000794d */ /* 0x000fea0003800000 */
.L_x_12051:
        /* <DEDUP_REMOVED lines=16> */
.L_x_12105:
        /* <DEDUP_REMOVED lines=40> */
.L_x_12111:
[----:B------:R-:W0:Y:S01]  /*c510*/  LDC R2, c[0x0][0xc3c] ;  /* 0x00030f00ff027b82 */ /* 0x000e220000000800 */
[----:B------:R-:W-:-:S06]  /*c520*/  UIADD3 UR4, UR4, 0x1f, URZ ;  /* 0x0000001f04047890 */ /* 0x000fcc000fffe03f */
[----:B0-----:R-:W-:-:S13]  /*c530*/  ISETP.LE.AND P6, PT, R2, UR4, PT ;  /* 0x0000000402007c0c */ /* 0x001fda000bfc3270 */
[----:B------:R-:W-:Y:S05]  /*c540*/  @P6 BRA `(.L_x_12108) ;  /* 0x0000000400b06947 */ /* 0x000fea0003800000 */
[----:B------:R-:W-:Y:S01]  /*c550*/  IADD3 R7, R5, UR4, RZ ;  /* 0x0000000405077c10 */ /* 0x000fe2000fffe0ff */
[----:B------:R-:W-:Y:S01]  /*c560*/  BSSY B0, `(.L_x_12109) ;  /* 0x0000007000007945 */ /* 0x000fe20003800000 */
[----:B------:R-:W-:Y:S02]  /*c570*/  IMAD.MOV.U32 R0, RZ, RZ, RZ ;  /* 0x000000ffff007224 */ /* 0x000fe400078e00ff */
[----:B------:R-:W-:-:S13]  /*c580*/  ISETP.GE.OR P6, PT, R7, R2, !P0 ;  /* 0x000000020700720c */ /* 0x000fda00047c6670 */
[----:B------:R-:W-:Y:S05]  /*c590*/  @P6 BRA `(.L_x_12110) ;  /* 0x00000000000c6947 */ /* 0x000fea0003800000 */
[----:B------:R-:W0:Y:S02]  /*c5a0*/  LDC.64 R2, c[0x0][0xc80] ;  /* 0x00032000ff027b82 */ /* 0x000e240000000a00 */
[----:B0-----:R-:W-:-:S05]  /*c5b0*/  IMAD.WIDE R2, R7, 0x4, R2 ;  /* 0x0000000407027825 */ /* 0x001fca00078e0202 */
[----:B------:R0:W5:Y:S02]  /*c5c0*/  LDG.E R0, desc[UR36][R2.64] ;  /* 0x0000002402007981 */ /* 0x000164000c1e1900 */
.L_x_12110:
[----:B------:R-:W-:Y:S05]  /*c5d0*/  BSYNC B0 ;  /* 0x0000000000007941 */ /* 0x000fea0003800000 */
.L_x_12109:
        /* <DEDUP_REMOVED lines=20> */
.L_x_12107:
        /* <DEDUP_REMOVED lines=21> */
.L_x_12112:
[----:B-1----:R-:W-:Y:S01]  /*c870*/  IMAD R16, R16, UR5, R13 ;  /* 0x0000000510107c24 */ /* 0x002fe2000f8e020d */
[----:B------:R-:W-:Y:S01]  /*c880*/  IABS R10, R4 ;  /* 0x00000004000a7213 */ /* 0x000fe20000000000 */
[----:B------:R-:W-:Y:S02]  /*c890*/  IMAD R11, R11, R8, RZ ;  /* 0x000000080b0b7224 */ /* 0x000fe400078e02ff */
[----:B------:R-:W-:Y:S01]  /*c8a0*/  IMAD.MOV.U32 R2, RZ, RZ, RZ ;  /* 0x000000ffff027224 */ /* 0x000fe200078e00ff */
[----:B0-----:R-:W-:Y:S02]  /*c8b0*/  IADD3 R9, -R16, UR6, RZ ;  /* 0x0000000610097c10 */ /* 0x001fe4000fffe1ff */
[----:B------:R-:W-:Y:S01]  /*c8c0*/  IADD3 R10, RZ, -R10, RZ ;  /* 0x8000000aff0a7210 */ /* 0x000fe20007ffe0ff */
        /* <DEDUP_REMOVED lines=17> */
[----:B------:R-:W-:-:S03]  /*c9e0*/  IMAD.MOV R2, RZ, RZ, -R2 ;  /* 0x000000ffff027224 */ /* 0x000fc600078e0a02 */
[----:B------:R-:W-:Y:S01]  /*c9f0*/  IADD3 R8, -R6, RZ, RZ ;  /* 0x000000ff06087210 */ /* 0x000fe20007ffe1ff */
        /* <DEDUP_REMOVED lines=33> */
.L_x_12108:
[----:B------:R-:W-:Y:S01]  /*cc10*/  ULDC UR4, c[0x0][0xc3c] ;  /* 0x00030f0000047ab9 */ /* 0x000fe20000000800 */
[----:B------:R-:W-:Y:S01]  /*cc20*/  MOV R17, RZ ;  /* 0x000000ff00117202 */ /* 0x000fe20000000f00 */
[----:B------:R-:W-:Y:S02]  /*cc30*/  IMAD.U32 R16, RZ, RZ, UR6 ;  /* 0x00000006ff107e24 */ /* 0x000fe4000f8e00ff */
[----:B------:R-:W-:Y:S02]  /*cc40*/  IMAD.MOV.U32 R18, RZ, RZ, RZ ;  /* 0x000000ffff127224 */ /* 0x000fe400078e00ff */
[----:B------:R-:W-:-:S07]  /*cc50*/  IMAD.U32 R19, RZ, RZ, UR4 ;  /* 0x00000004ff137e24 */ /* 0x000fce000f8e00ff */
.L_x_12113:
[----:B------:R-:W-:-:S13]  /*cc60*/  ISETP.NE.AND P0, PT, R5, RZ, PT ;  /* 0x000000ff0500720c */ /* 0x000fda0003f05270 */
[----:B------:R-:W0:Y:S01]  /*cc70*/  @!P0 S2R R3, SR_CgaCtaId ;  /* 0x0000000000038919 */ /* 0x000e220000008800 */
[----:B------:R-:W-:-:S04]  /*cc80*/  @!P0 MOV R0, 0x400 ;  /* 0x0000040000008802 */ /* 0x000fc80000000f00 */
[----:B0-----:R-:W-:-:S05]  /*cc90*/  @!P0 LEA R0, R3, R0, 0x18 ;  /* 0x0000000003008211 */ /* 0x001fca00078ec0ff */
[----:B------:R1:W-:Y:S01]  /*cca0*/  @!P0 STS.128 [R0+0x2d8d0], R16 ;  /* 0x02d8d01000008388 */ /* 0x0003e20000000c00 */
[----:B------:R-:W-:Y:S06]  /*ccb0*/  BAR.ARV 0x5, 0x200 ;  /* 0x0148000000007b1d */ /* 0x000fec0000002000 */
.L_x_12106:
[----:B------:R2:W-:Y:S01]  /*ccc0*/  STL [R1+0x34], RZ ;  /* 0x000034ff01007387 */ /* 0x0005e20000100800 */
[----:B------:R-:W-:Y:S01]  /*ccd0*/  ULDC UR4, c[0x0][0xc3c] ;  /* 0x00030f0000047ab9 */ /* 0x000fe20000000800 */
[----:B------:R-:W-:Y:S01]  /*cce0*/  IMAD.MOV.U32 R29, RZ, RZ, 0x1 ;  /* 0x00000001ff1d7424 */ /* 0x000fe200078e00ff */
[----:B0-----:R-:W-:Y:S01]  /*ccf0*/  ISETP.GE.AND P0, PT, R19, UR4, PT ;  /* 0x0000000413007c0c */ /* 0x001fe2000bf06270 */
[----:B------:R-:W-:-:S12]  /*cd00*/  IMAD.MOV.U32 R26, RZ, RZ, RZ ;  /* 0x000000ffff1a7224 */ /* 0x000fd800078e00ff */
[----:B--2---:R-:W-:Y:S05]  /*cd10*/  @P0 BRA `(.L_x_12114) ;  /* 0x0000004800640947 */ /* 0x004fea0003800000 */
[----:B------:R-:W2:Y:S01]  /*cd20*/  LDL R6, [R1+0x1c] ;  /* 0x00001c0001067983 */ /* 0x000ea20000100800 */
[----:B------:R-:W1:Y:S01]  /*cd30*/  S2R R3, SR_TID.X ;  /* 0x0000000000037919 */ /* 0x000e620000002100 */
[----:B------:R-:W0:Y:S01]  /*cd40*/  S2UR UR5, SR_CgaCtaId ;  /* 0x00000000000579c3 */ /* 0x000e220000008800 */
[----:B------:R-:W-:Y:S01]  /*cd50*/  UMOV UR4, 0x400 ;  /* 0x0000040000047882 */ /* 0x000fe20000000000 */
[C---:B-1----:R-:W-:Y:S01]  /*cd60*/  IMAD.SHL.U32 R0, R3.reuse, 0x8, RZ ;  /* 0x0000000803007824 */ /* 0x042fe200078e00ff */
[----:B------:R-:W-:-:S04]  /*cd70*/  SHF.L.U32 R4, R3, 0x5, RZ ;  /* 0x0000000503047819 */ /* 0x000fc800000006ff */
[----:B------:R-:W-:Y:S02]  /*cd80*/  LOP3.LUT R2, R0, 0xd8, RZ, 0xc0, !PT ;  /* 0x000000d800027812 */ /* 0x000fe400078ec0ff */
[----:B------:R-:W-:Y:S02]  /*cd90*/  LOP3.LUT R5, R3, 0x7f, RZ, 0xc0, !PT ;  /* 0x0000007f03057812 */ /* 0x000fe400078ec0ff */
[----:B------:R-:W-:Y:S01]  /*cda0*/  LOP3.LUT R3, R2, 0x18, R3, 0x78, !PT ;  /* 0x0000001802037812 */ /* 0x000fe200078e7803 */
[----:B0-----:R-:W-:Y:S01]  /*cdb0*/  ULEA UR4, UR5, UR4, 0x18 ;  /* 0x0000000405047291 */ /* 0x001fe2000f8ec03f */
[----:B------:R-:W-:-:S05]  /*cdc0*/  SHF.R.U32.HI R5, RZ, 0x2, R5 ;  /* 0x00000002ff057819 */ /* 0x000fca0000011605 */
[----:B------:R-:W-:Y:S01]  /*cdd0*/  IMAD.U32 R23, RZ, RZ, UR4 ;  /* 0x00000004ff177e24 */ /* 0x000fe2000f8e00ff */
[----:B------:R-:W-:Y:S01]  /*cde0*/  BSSY B8, `(.L_x_12114) ;  /* 0x000048c000087945 */ /* 0x000fe20003800000 */
[----:B------:R-:W-:Y:S02]  /*cdf0*/  IMAD.MOV.U32 R29, RZ, RZ, 0x1 ;  /* 0x00000001ff1d7424 */ /* 0x000fe400078e00ff */
[----:B------:R-:W-:Y:S01]  /*ce00*/  IMAD.MOV.U32 R26, RZ, RZ, RZ ;  /* 0x000000ffff1a7224 */ /* 0x000fe200078e00ff */
[----:B------:R-:W-:Y:S01]  /*ce10*/  ULDC UR38, c[0x0][0xc] ;  /* 0x0000030000267ab9 */ /* 0x000fe20000000800 */
[----:B--2---:R-:W-:Y:S02]  /*ce20*/  LOP3.LUT R2, R6, 0x2, RZ, 0xfc, !PT ;  /* 0x0000000206027812 */ /* 0x004fe400078efcff */
        /* <DEDUP_REMOVED lines=10> */
.L_x_12175:
        /* <DEDUP_REMOVED lines=21> */
[----:B0-----:R-:W-:Y:S02]  /*d020*/  MOV R0, RZ ;  /* 0x000000ff00007202 */ /* 0x001fe40000000f00 */
[----:B------:R-:W-:-:S02]  /*d030*/  ISETP.NE.AND.EX P0, PT, RZ, UR7, PT, P0 ;  /* 0x00000007ff007c0c */ /* 0x000fc4000bf05300 */
[----:B-1----:R-:W-:-:S04]  /*d040*/  IADD3 R2, P1, R24, UR4, RZ ;  /* 0x0000000418027c10 */ /* 0x002fc8000ff3e0ff */
[----:B------:R-:W-:Y:S01]  /*d050*/  IADD3.X R3, R25, UR5, RZ, P1, !PT ;  /* 0x0000000519037c10 */ /* 0x000fe20008ffe4ff */
[----:B------:R-:W-:Y:S01]  /*d060*/  ULDC.64 UR4, c[0x0][0x418] ;  /* 0x0001060000047ab9 */ /* 0x000fe20000000a00 */
[----:B------:R-:W-:-:S03]  /*d070*/  @P2 LOP3.LUT R22, R22, 0x40, RZ, 0xfc, !PT ;  /* 0x0000004016162812 */ /* 0x000fc600078efcff */
[----:B------:R-:W3:Y:S02]  /*d080*/  @P2 LDG.E R0, desc[UR36][R2.64] ;  /* 0x0000002402002981 */ /* 0x000ee4000c1e1900 */
        /* <DEDUP_REMOVED lines=11> */
[----:B0-----:R-:W-:-:S03]  /*d140*/  IMAD.U32 R0, RZ, RZ, UR4 ;  /* 0x00000004ff007e24 */ /* 0x001fc6000f8e00ff */
        /* <DEDUP_REMOVED lines=10> */
.L_x_12115:
        /* <DEDUP_REMOVED lines=10> */
.L_x_12116:
        /* <DEDUP_REMOVED lines=9> */
.L_x_12117:
[----:B------:R-:W3:Y:S01]  /*d320*/  LDL R6, [R1+0x20] ;  /* 0x0000200001067983 */ /* 0x000ee20000100800 */
[----:B0-2---:R-:W0:Y:S01]  /*d330*/  LDC R2, c[0x0][0x448] ;  /* 0x00011200ff027b82 */ /* 0x005e220000000800 */
[----:B-----5:R-:W-:Y:S01]  /*d340*/  IADD3 R5, -R7, R0, RZ ;  /* 0x0000000007057210 */ /* 0x020fe20007ffe1ff */
[----:B------:R-:W-:Y:S01]  /*d350*/  BSSY B7, `(.L_x_12118) ;  /* 0x0000373000077945 */ /* 0x000fe20003800000 */
[----:B------:R-:W-:-:S03]  /*d360*/  LOP3.LUT R22, R22, 0xffffffdf, RZ, 0xc0, !PT ;  /* 0xffffffdf16167812 */ /* 0x000fc600078ec0ff */
[----:B------:R1:W-:Y:S01]  /*d370*/  STL [R1+0xc], R5 ;  /* 0x00000c0501007387 */ /* 0x0003e20000100800 */
[----:B0-----:R-:W-:Y:S01]  /*d380*/  ISETP.NE.AND P0, PT, R2, 0x1, PT ;  /* 0x000000010200780c */ /* 0x001fe20003f05270 */
[----:B------:R-:W-:-:S04]  /*d390*/  IMAD R2, R17, 0xc0, RZ ;  /* 0x000000c011027824 */ /* 0x000fc800078e02ff */
[----:B------:R-:W-:-:S08]  /*d3a0*/  VIADD R2, R2, 0xbf ;  /* 0x000000bf02027836 */ /* 0x000fd00000000000 */
[----:B------:R-:W0:Y:S01]  /*d3b0*/  @P0 LDC R4, c[0x0][0x44c] ;  /* 0x00011300ff040b82 */ /* 0x000e220000000800 */
[----:B------:R-:W-:-:S07]  /*d3c0*/  @P0 LOP3.LUT R22, R22, 0x20, RZ, 0xfc, !PT ;  /* 0x0000002016160812 */ /* 0x000fce00078efcff */
[----:B------:R-:W2:Y:S01]  /*d3d0*/  @P0 LDC R3, c[0x0][0x450] ;  /* 0x00011400ff030b82 */ /* 0x000ea20000000800 */
[----:B0-----:R-:W-:-:S05]  /*d3e0*/  @P0 IMAD.HI.U32 R4, R2, R4, RZ ;  /* 0x0000000402040227 */ /* 0x001fca00078e00ff */
[----:B--2---:R-:W-:Y:S02]  /*d3f0*/  @P0 SHF.R.U32.HI R2, RZ, R3, R4 ;  /* 0x00000003ff020219 */ /* 0x004fe40000011604 */
[----:B---3--:R-:W-:-:S05]  /*d400*/  IADD3 R0, R5, 0x80, -R6 ;  /* 0x0000008005007810 */ /* 0x008fca0007ffe806 */
[----:B------:R-:W-:-:S05]  /*d410*/  IMAD.IADD R0, R0, 0x1, R2 ;  /* 0x0000000100007824 */ /* 0x000fca00078e0202 */
[----:B------:R-:W-:-:S04]  /*d420*/  SHF.R.S32.HI R2, RZ, 0x1f, R0 ;  /* 0x0000001fff027819 */ /* 0x000fc80000011400 */
[----:B------:R-:W-:Y:S01]  /*d430*/  LEA.HI R0, R2, R0, RZ, 0x7 ;  /* 0x0000000002007211 */ /* 0x000fe200078f38ff */
[----:B------:R-:W-:-:S03]  /*d440*/  VIADD R2, R5, 0x7f ;  /* 0x0000007f05027836 */ /* 0x000fc60000000000 */
[----:B------:R-:W-:Y:S02]  /*d450*/  SHF.R.S32.HI R0, RZ, 0x7, R0 ;  /* 0x00000007ff007819 */ /* 0x000fe40000011400 */
[----:B------:R-:W-:-:S04]  /*d460*/  SHF.R.S32.HI R3, RZ, 0x1f, R2 ;  /* 0x0000001fff037819 */ /* 0x000fc80000011402 */
[----:B------:R-:W-:-:S04]  /*d470*/  LEA.HI R2, R3, R2, RZ, 0x7 ;  /* 0x0000000203027211 */ /* 0x000fc800078f38ff */
[----:B------:R-:W-:-:S04]  /*d480*/  SHF.R.S32.HI R2, RZ, 0x7, R2 ;  /* 0x00000007ff027819 */ /* 0x000fc80000011402 */
[----:B------:R-:W-:-:S04]  /*d490*/  VIMNMX R4, R2, R0, PT ;  /* 0x0000000002047248 */ /* 0x000fc80003fe0100 */
[----:B------:R-:W-:Y:S01]  /*d4a0*/  ISETP.GT.AND P0, PT, R4, RZ, PT ;  /* 0x000000ff0400720c */ /* 0x000fe20003f04270 */
[----:B------:R1:W-:-:S12]  /*d4b0*/  STL [R1+0x24], R4 ;  /* 0x0000240401007387 */ /* 0x0003d80000100800 */
[----:B-1----:R-:W-:Y:S05]  /*d4c0*/  @P0 BRA `(.L_x_12119) ;  /* 0x0000000000440947 */ /* 0x002fea0003800000 */
        /* <DEDUP_REMOVED lines=17> */
.L_x_12119:
        /* <DEDUP_REMOVED lines=20> */
.L_x_12122:
[----:B------:R-:W-:Y:S05]  /*d720*/  BSYNC B6 ;  /* 0x0000000000067941 */ /* 0x000fea0003800000 */
.L_x_12121:
        /* <DEDUP_REMOVED lines=20> */
.L_x_12125:
        /* <DEDUP_REMOVED lines=15> */
.L_x_12124:
[----:B------:R-:W-:Y:S05]  /*d960*/  BSYNC B6 ;  /* 0x0000000000067941 */ /* 0x000fea0003800000 */
.L_x_12123:
[----:B------:R0:W2:Y:S01]  /*d970*/  LDL R20, [R1+0x8] ;  /* 0x0000080001147983 */ /* 0x0000a20000100800 */
[----:B------:R-:W-:Y:S01]  /*d980*/  ULDC.64 UR4, c[0x0][0x9f8] ;  /* 0x00027e0000047ab9 */ /* 0x000fe20000000a00 */
[----:B------:R-:W1:Y:S01]  /*d990*/  LDC R7, c[0x0][0x430] ;  /* 0x00010c00ff077b82 */ /* 0x000e620000000800 */
[----:B------:R-:W-:Y:S01]  /*d9a0*/  ISETP.NE.U32.AND P0, PT, RZ, UR4, PT ;  /* 0x00000004ff007c0c */ /* 0x000fe2000bf05070 */
[----:B------:R-:W3:Y:S03]  /*d9b0*/  LDL R27, [R1+0x24] ;  /* 0x00002400011b7983 */ /* 0x000ee60000100800 */
[----:B------:R-:W-:Y:S01]  /*d9c0*/  ISETP.NE.AND.EX P0, PT, RZ, UR5, PT, P0 ;  /* 0x00000005ff007c0c */ /* 0x000fe2000bf05300 */
[----:B------:R-:W4:Y:S04]  /*d9d0*/  LDL R21, [R1+0xc] ;  /* 0x00000c0001157983 */ /* 0x000f280000100800 */
[----:B------:R-:W4:Y:S08]  /*d9e0*/  LDL R2, [R1+0x10] ;  /* 0x0000100001027983 */ /* 0x000f300000100800 */
[----:B------:R-:W-:Y:S01]  /*d9f0*/  @P0 IADD3 R24, P1, R24, UR4, RZ ;  /* 0x0000000418180c10 */ /* 0x000fe2000ff3e0ff */
[----:B------:R-:W0:Y:S01]  /*da00*/  S2R R3, SR_TID.X ;  /* 0x0000000000037919 */ /* 0x000e220000002100 */
[----:B------:R-:W0:Y:S02]  /*da10*/  S2R R0, SR_TID.X ;  /* 0x0000000000007919 */ /* 0x000e240000002100 */
[----:B------:R-:W-:Y:S01]  /*da20*/  @P0 IADD3.X R25, R25, UR5, RZ, P1, !PT ;  /* 0x0000000519190c10 */ /* 0x000fe20008ffe4ff */
[----:B------:R-:W-:-:S04]  /*da30*/  ULDC UR4, c[0x0][0x2f4] ;  /* 0x0000bd0000047ab9 */ /* 0x000fc80000000800 */
[----:B--2---:R-:W2:Y:S01]  /*da40*/  @P0 LDG.E R20, desc[UR36][R24.64] ;  /* 0x0000002418140981 */ /* 0x004ea2000c1e1900 */
[----:B-1----:R-:W-:Y:S01]  /*da50*/  ISETP.NE.AND P2, PT, R7, 0x1, PT ;  /* 0x000000010700780c */ /* 0x002fe20003f45270 */
[----:B0-----:R-:W-:Y:S01]  /*da60*/  IMAD.SHL.U32 R3, R3, 0x20, RZ ;  /* 0x0000002003037824 */ /* 0x001fe200078e00ff */
[----:B------:R-:W-:Y:S01]  /*da70*/  LOP3.LUT R0, R0, 0x7f, RZ, 0xc0, !PT ;  /* 0x0000007f00007812 */ /* 0x000fe200078ec0ff */
[----:B---3--:R-:W-:-:S03]  /*da80*/  VIADD R27, R27, 0xffffffff ;  /* 0xffffffff1b1b7836 */ /* 0x008fc60000000000 */
[----:B------:R-:W-:Y:S01]  /*da90*/  SHF.R.U32.HI R0, RZ, 0x2, R0 ;  /* 0x00000002ff007819 */ /* 0x000fe20000011600 */
[----:B------:R-:W-:Y:S01]  /*daa0*/  IMAD.SHL.U32 R8, R27, 0x80, RZ ;  /* 0x000000801b087824 */ /* 0x000fe200078e00ff */
[----:B------:R-:W-:-:S04]  /*dab0*/  LOP3.LUT R3, R3, 0x60, RZ, 0xc0, !PT ;  /* 0x0000006003037812 */ /* 0x000fc800078ec0ff */
[----:B------:R-:W-:Y:S01]  /*dac0*/  LOP3.LUT R4, R8, R0, R3, 0xfe, !PT ;  /* 0x0000000008047212 */ /* 0x000fe200078efe03 */
[----:B------:R-:W0:Y:S08]  /*dad0*/  @P2 LDC R5, c[0x0][0x434] ;  /* 0x00010d00ff052b82 */ /* 0x000e300000000800 */
[----:B------:R-:W1:Y:S01]  /*dae0*/  @P2 LDC R0, c[0x0][0x438] ;  /* 0x00010e00ff002b82 */ /* 0x000e620000000800 */
[----:B------:R-:W3:Y:S01]  /*daf0*/  S2R R9, SR_TID.X ;  /* 0x0000000000097919 */ /* 0x000ee20000002100 */
[----:B------:R-:W-:-:S04]  /*db00*/  LOP3.LUT R22, R22, 0xffffffef, RZ, 0xc0, !PT ;  /* 0xffffffef16167812 */ /* 0x000fc800078ec0ff */
[----:B------:R-:W-:-:S04]  /*db10*/  @P2 LOP3.LUT R22, R22, 0x10, RZ, 0xfc, !PT ;  /* 0x0000001016162812 */ /* 0x000fc800078efcff */
[----:B------:R-:W-:Y:S01]  /*db20*/  LOP3.LUT R22, R22, 0xfffffffb, RZ, 0xc0, !PT ;  /* 0xfffffffb16167812 */ /* 0x000fe200078ec0ff */
[----:B------:R-:W-:Y:S01]  /*db30*/  UMOV UR5, 0xffffffff ;  /* 0xffffffff00057882 */ /* 0x000fe20000000000 */
[----:B--2---:R3:W-:Y:S01]  /*db40*/  @P0 STL [R1+0x8], R20 ;  /* 0x0000081401000387 */ /* 0x0047e20000100800 */
[C---:B----4-:R-:W-:Y:S02]  /*db50*/  ISETP.GE.AND P0, PT, R4.reuse, R21, PT ;  /* 0x000000150400720c */ /* 0x050fe40003f06270 */
[----:B------:R-:W-:-:S11]  /*db60*/  IADD3 R4, R4, R2, RZ ;  /* 0x0000000204047210 */ /* 0x000fd60007ffe0ff */
[----:B------:R-:W2:Y:S01]  /*db70*/  @!P0 LDC.64 R2, c[0x0][0x428] ;  /* 0x00010a00ff028b82 */ /* 0x000ea20000000a00 */
[----:B0-----:R-:W-:-:S04]  /*db80*/  @P2 IMAD.HI.U32 R5, R4, R5, RZ ;  /* 0x0000000504052227 */ /* 0x001fc800078e00ff */
[----:B------:R-:W-:Y:S01]  /*db90*/  IMAD.MOV.U32 R6, RZ, RZ, R4 ;  /* 0x000000ffff067224 */ /* 0x000fe200078e0004 */
[----:B-1----:R-:W-:Y:S02]  /*dba0*/  @P2 SHF.R.U32.HI R6, RZ, R0, R5 ;  /* 0x00000000ff062219 */ /* 0x002fe40000011605 */
[----:B------:R-:W-:-:S03]  /*dbb0*/  SHF.R.S32.HI R5, RZ, 0x1f, R20 ;  /* 0x0000001fff057819 */ /* 0x000fc60000011414 */
[----:B------:R-:W-:-:S04]  /*dbc0*/  IMAD.MOV R0, RZ, RZ, -R6 ;  /* 0x000000ffff007224 */ /* 0x000fc800078e0a06 */
[----:B------:R-:W-:Y:S01]  /*dbd0*/  IMAD R4, R7, R0, R4 ;  /* 0x0000000007047224 */ /* 0x000fe200078e0204 */
[--C-:B------:R-:W-:Y:S01]  /*dbe0*/  @!P0 SHF.R.S32.HI R7, RZ, 0x1f, R6.reuse ;  /* 0x0000001fff078819 */ /* 0x100fe20000011406 */
[-C--:B--2---:R-:W-:Y:S02]  /*dbf0*/  @!P0 IMAD R0, R5, R2.reuse, RZ ;  /* 0x0000000205008224 */ /* 0x084fe400078e02ff */
[----:B------:R-:W-:-:S04]  /*dc00*/  @!P0 IMAD.WIDE.U32 R6, R20, R2, R6 ;  /* 0x0000000214068225 */ /* 0x000fc800078e0006 */
[----:B------:R-:W-:Y:S02]  /*dc10*/  @!P0 IMAD R0, R20, R3, R0 ;  /* 0x0000000314008224 */ /* 0x000fe400078e0200 */
[----:B------:R-:W0:Y:S01]  /*dc20*/  @!P0 LDC.64 R2, c[0x0][0x418] ;  /* 0x00010600ff028b82 */ /* 0x000e220000000a00 */
[----:B---3--:R-:W-:-:S05]  /*dc30*/  IMAD.SHL.U32 R20, R9, 0x8, RZ ;  /* 0x0000000809147824 */ /* 0x008fca00078e00ff */
[----:B------:R-:W-:Y:S01]  /*dc40*/  LOP3.LUT R20, R20, 0x18, RZ, 0xc0, !PT ;  /* 0x0000001814147812 */ /* 0x000fe200078ec0ff */
[----:B------:R-:W-:-:S03]  /*dc50*/  @!P0 IMAD.IADD R0, R7, 0x1, R0 ;  /* 0x0000000107008824 */ /* 0x000fc600078e0200 */
[C---:B------:R-:W-:Y:S01]  /*dc60*/  ISETP.GE.AND P2, PT, R20.reuse, UR4, PT ;  /* 0x0000000414007c0c */ /* 0x040fe2000bf46270 */
[----:B------:R1:W-:Y:S01]  /*dc70*/  STL [R1+0x14], R5 ;  /* 0x0000140501007387 */ /* 0x0003e20000100800 */
[C---:B------:R-:W-:Y:S02]  /*dc80*/  LOP3.LUT R10, R20.reuse, 0x20, RZ, 0xfc, !PT ;  /* 0x00000020140a7812 */ /* 0x040fe400078efcff */
[----:B------:R-:W-:Y:S02]  /*dc90*/  LOP3.LUT R9, R20, 0x40, RZ, 0xfc, !PT ;  /* 0x0000004014097812 */ /* 0x000fe400078efcff */
[----:B0-----:R-:W-:-:S04]  /*dca0*/  @!P0 LEA R2, P1, R6, R2, 0x2 ;  /* 0x0000000206028211 */ /* 0x001fc800078210ff */
[----:B------:R-:W-:Y:S01]  /*dcb0*/  @!P0 LEA.HI.X R3, R6, R3, R0, 0x2, P1 ;  /* 0x0000000306038211 */ /* 0x000fe200008f1400 */
[----:B------:R-:W-:Y:S01]  /*dcc0*/  IMAD.MOV.U32 R0, RZ, RZ, RZ ;  /* 0x000000ffff007224 */ /* 0x000fe200078e00ff */
[----:B------:R-:W-:Y:S02]  /*dcd0*/  ISETP.GE.AND P1, PT, R10, UR4, PT ;  /* 0x000000040a007c0c */ /* 0x000fe4000bf26270 */
[----:B------:R-:W-:-:S03]  /*dce0*/  @P2 LOP3.LUT R22, R22, 0x4, RZ, 0xfc, !PT ;  /* 0x0000000416162812 */ /* 0x000fc600078efcff */
[----:B------:R1:W5:Y:S01]  /*dcf0*/  @!P0 LDG.E R0, desc[UR36][R2.64] ;  /* 0x0000002402008981 */ /* 0x000362000c1e1900 */
[----:B------:R-:W-:Y:S02]  /*dd00*/  ISETP.GE.AND P0, PT, R9, UR4, PT ;  /* 0x0000000409007c0c */ /* 0x000fe4000bf06270 */
[----:B------:R-:W-:-:S04]  /*dd10*/  LOP3.LUT R22, R22, 0xfffffffe, RZ, 0xc0, !PT ;  /* 0xfffffffe16167812 */ /* 0x000fc800078ec0ff */
[----:B------:R-:W-:-:S04]  /*dd20*/  LOP3.LUT R22, R22, 0xfffffffd, RZ, 0xc0, !PT ;  /* 0xfffffffd16167812 */ /* 0x000fc800078ec0ff */
[----:B------:R-:W-:-:S04]  /*dd30*/  @P1 LOP3.LUT R22, R22, 0x2, RZ, 0xfc, !PT ;  /* 0x0000000216161812 */ /* 0x000fc800078efcff */
[----:B------:R-:W-:Y:S01]  /*dd40*/  @P0 LOP3.LUT R22, R22, 0x1, RZ, 0xfc, !PT ;  /* 0x0000000116160812 */ /* 0x000fe200078efcff */
[----:B-1----:R-:W-:Y:S06]  /*dd50*/  BRA.DIV UR5, `(.L_x_12126) ;  /* 0x0000003e05e07947 */ /* 0x002fec000b800000 */
.L_x_12192:
[----:B------:R-:W2:Y:S01]  /*dd60*/  LDL R2, [R1+0x38] ;  /* 0x0000380001027983 */ /* 0x000ea20000100800 */
[----:B------:R-:W-:Y:S02]  /*dd70*/  SHF.R.S32.HI R9, RZ, 0x1f, R18 ;  /* 0x0000001fff097819 */ /* 0x000fe40000011412 */
[----:B------:R-:W-:-:S03]  /*dd80*/  LOP3.LUT R22, R22, 0xfffffff7, RZ, 0xc0, !PT ;  /* 0xfffffff716167812 */ /* 0x000fc600078ec0ff */
[----:B------:R0:W-:Y:S01]  /*dd90*/  STL [R1+0x4], R9 ;  /* 0x0000040901007387 */ /* 0x0001e20000100800 */
[----:B--2---:R-:W-:-:S13]  /*dda0*/  ISETP.NE.AND P0, PT, R2, 0x3, PT ;  /* 0x000000030200780c */ /* 0x004fda0003f05270 */
[----:B------:R-:W-:Y:S01]  /*ddb0*/  @P0 LOP3.LUT R22, R22, 0x8, RZ, 0xfc, !PT ;  /* 0x0000000816160812 */ /* 0x000fe200078efcff */
[----:B0-----:R-:W-:Y:S06]  /*ddc0*/  @!P0 BRA `(.L_x_12127) ;  /* 0x0000000000048947 */ /* 0x001fec0003800000 */
[----:B------:R-:W-:Y:S01]  /*ddd0*/  BPT.TRAP 0x1 ;  /* 0x000000040000795c */ /* 0x000fe20000300000 */
.L_x_12127:
        /* <DEDUP_REMOVED lines=23> */
[----:B------:R-:W0:Y:S02]  /*df50*/  SYNCS.PHASECHK.TRANS64.TRYWAIT P0, [R2+URZ+0x2d840], R3 ;  /* 0x02d84003020075a7 */ /* 0x000e24000800017f */
[----:B0-----:R-:W-:Y:S05]  /*df60*/  @!P0 BRA `(.L_x_12129) ;  /* 0x0000003c00908947 */ /* 0x001fea0003800000 */
.L_x_12193:
[----:B------:R-:W-:Y:S05]  /*df70*/  BSYNC B0 ;  /* 0x0000000000007941 */ /* 0x000fea0003800000 */
.L_x_12128:
[----:B------:R-:W2:Y:S01]  /*df80*/  LDL R7, [R1+0x4] ;  /* 0x0000040001077983 */ /* 0x000ea20000100800 */
[----:B------:R-:W-:-:S03]  /*df90*/  ULDC.64 UR4, c[0x0][0x300] ;  /* 0x0000c00000047ab9 */ /* 0x000fc60000000a00 */
[----:B------:R-:W3:Y:S01]  /*dfa0*/  LDL R12, [R1+0xc] ;  /* 0x00000c00010c7983 */ /* 0x000ee20000100800 */
[----:B------:R-:W-:Y:S01]  /*dfb0*/  IMAD R5, R5, UR4, RZ ;  /* 0x0000000405057c24 */ /* 0x000fe2000f8e02ff */
[----:B------:R-:W-:Y:S01]  /*dfc0*/  LOP3.LUT P4, RZ, R22, 0x4, RZ, 0xc0, !PT ;  /* 0x0000000416ff7812 */ /* 0x000fe2000788c0ff */
[----:B------:R-:W1:Y:S02]  /*dfd0*/  S2R R9, SR_TID.X ;  /* 0x0000000000097919 */ /* 0x000e640000002100 */
[----:B0-----:R-:W-:Y:S01]  /*dfe0*/  IMAD R3, R4, UR5, R5 ;  /* 0x0000000504037c24 */ /* 0x001fe2000f8e0205 */
        /* <DEDUP_REMOVED lines=13> */
[----:B------:R-:W0:Y:S02]  /*e0c0*/  S2R R7, SR_TID.X ;  /* 0x0000000000077919 */ /* 0x000e240000002100 */
[----:B------:R-:W-:Y:S01]  /*e0d0*/  IMAD R0, R18, UR5, R0 ;  /* 0x0000000512007c24 */ /* 0x000fe2000f8e0200 */
[----:B------:R-:W-:-:S03]  /*e0e0*/  ULDC.64 UR4, c[0x0][0x2e8] ;  /* 0x0000ba0000047ab9 */ /* 0x000fc60000000a00 */
[----:B------:R-:W-:Y:S01]  /*e0f0*/  IMAD.IADD R6, R5, 0x1, R0 ;  /* 0x0000000105067824 */ /* 0x000fe200078e0200 */
[----:B------:R-:W-:Y:S01]  /*e100*/  LEA R0, P0, R4, UR4, 0x1 ;  /* 0x0000000404007c11 */ /* 0x000fe2000f8008ff */
[----:B------:R-:W-:-:S03]  /*e110*/  UMOV UR4, 0xffffffff ;  /* 0xffffffff00047882 */ /* 0x000fc60000000000 */
[----:B------:R-:W-:Y:S02]  /*e120*/  LEA.HI.X R6, R4, UR5, R6, 0x1, P0 ;  /* 0x0000000504067c11 */ /* 0x000fe400080f0c06 */
[----:B0-----:R-:W-:Y:S02]  /*e130*/  LOP3.LUT R11, R7, 0x7f, RZ, 0xc0, !PT ;  /* 0x0000007f070b7812 */ /* 0x001fe400078ec0ff */
[----:B------:R-:W-:Y:S02]  /*e140*/  SHF.L.U32 R7, R9, 0x3, RZ ;  /* 0x0000000309077819 */ /* 0x000fe400000006ff */
[----:B------:R-:W-:Y:S02]  /*e150*/  SHF.R.U32.HI R11, RZ, 0x2, R11 ;  /* 0x00000002ff0b7819 */ /* 0x000fe4000001160b */
[----:B------:R-:W-:Y:S02]  /*e160*/  LOP3.LUT R7, R7, 0xd8, RZ, 0xc0, !PT ;  /* 0x000000d807077812 */ /* 0x000fe400078ec0ff */
[----:B---3--:R-:W-:-:S02]  /*e170*/  IADD3 R3, -R11, R12, -R8 ;  /* 0x0000000c0b037210 */ /* 0x008fc40007ffe908 */
[----:B------:R-:W-:Y:S01]  /*e180*/  LOP3.LUT R7, R7, 0x18, R9, 0x78, !PT ;  /* 0x0000001807077812 */ /* 0x000fe200078e7809 */
[----:B------:R-:W-:Y:S01]  /*e190*/  IMAD.SHL.U32 R9, R9, 0x8, RZ ;  /* 0x0000000809097824 */ /* 0x000fe200078e00ff */
[----:B------:R-:W-:Y:S02]  /*e1a0*/  ISETP.GE.AND P0, PT, R3, 0x1, PT ;  /* 0x000000010300780c */ /* 0x000fe40003f06270 */
        /* <DEDUP_REMOVED lines=42> */
.L_x_12203:
        /* <DEDUP_REMOVED lines=12> */
.L_x_12131:
        /* <DEDUP_REMOVED lines=11> */
.L_x_12132:
[----:B------:R1:W5:Y:S01]  /*e5c0*/  LDL.LU R0, [R1+0x28] ;  /* 0x0000280001007983 */ /* 0x0003620000300800 */
[----:B------:R-:W-:Y:S01]  /*e5d0*/  LOP3.LUT P0, RZ, R22, 0x40, RZ, 0xc0, !PT ;  /* 0x0000004016ff7812 */ /* 0x000fe2000780c0ff */
[----:B------:R1:W-:Y:S02]  /*e5e0*/  SYNCS.ARRIVE.TRANS64.A1T0 RZ, [R2+URZ+0x2d830], RZ ;  /* 0x02d830ff02ff79a7 */ /* 0x0003e4000810003f */
[----:B------:R1:W5:Y:S10]  /*e5f0*/  LDL.LU R3, [R1] ;  /* 0x0000000001037983 */ /* 0x0003740000300800 */
[----:B------:R-:W-:Y:S05]  /*e600*/  WARPSYNC.ALL ;  /* 0x0000000000007948 */ /* 0x000fea0003800000 */
[----:B------:R-:W-:Y:S01]  /*e610*/  ULDC.64 UR4, c[0x0][0x298] ;  /* 0x0000a60000047ab9 */ /* 0x000fe20000000a00 */
[----:B-1----:R-:W-:Y:S01]  /*e620*/  VIADD R2, R23, 0xc400 ;  /* 0x0000c40017027836 */ /* 0x002fe20000000000 */
[----:B------:R-:W-:Y:S01]  /*e630*/  SEL R28, R28, RZ, !P0 ;  /* 0x000000ff1c1c7207 */ /* 0x000fe20004000000 */
[----:B------:R-:W-:Y:S01]  /*e640*/  BSSY B6, `(.L_x_12133) ;  /* 0x000001d000067945 */ /* 0x000fe20003800000 */
[----:B------:R-:W-:Y:S01]  /*e650*/  BAR.SYNC.DEFER_BLOCKING 0x8, 0x200 ;  /* 0x0208000000007b1d */ /* 0x000fe20000010000 */
[----:B-----5:R-:W-:-:S02]  /*e660*/  SEL R0, R0, RZ, !P0 ;  /* 0x000000ff00007207 */ /* 0x020fc40004000000 */
[----:B------:R-:W-:Y:S01]  /*e670*/  LOP3.LUT P0, RZ, R2, 0x1bf, RZ, 0xc0, !PT ;  /* 0x000001bf02ff7812 */ /* 0x000fe2000780c0ff */
[----:B0-----:R-:W-:Y:S02]  /*e680*/  IMAD.WIDE.U32 R4, R3, UR4, RZ ;  /* 0x0000000403047c25 */ /* 0x001fe4000f8e00ff */
[----:B------:R0:W-:Y:S04]  /*e690*/  STL [R1+0x30], R0 ;  /* 0x0000300001007387 */ /* 0x0001e80000100800 */
[----:B------:R1:W-:Y:S01]  /*e6a0*/  STL.64 [R1+0x28], R4 ;  /* 0x0000280401007387 */ /* 0x0003e20000100a00 */
[----:B0-----:R-:W-:-:S05]  /*e6b0*/  SHF.R.S32.HI R0, RZ, 0x1f, R3 ;  /* 0x0000001fff007819 */ /* 0x001fca0000011403 */
[----:B------:R-:W-:-:S04]  /*e6c0*/  IMAD R0, R0, UR4, RZ ;  /* 0x0000000400007c24 */ /* 0x000fc8000f8e02ff */
        /* <DEDUP_REMOVED lines=20> */
.L_x_12134:
[----:B------:R-:W-:Y:S05]  /*e810*/  BSYNC B6 ;  /* 0x0000000000067941 */ /* 0x000fea0003800000 */
.L_x_12133:
[----:B------:R-:W2:Y:S01]  /*e820*/  LDL.LU R21, [R1+0x30] ;  /* 0x0000300001157983 */ /* 0x000ea20000300800 */
[----:B------:R-:W-:Y:S01]  /*e830*/  ULDC.64 UR4, c[0x0][0x2d8] ;  /* 0x0000b60000047ab9 */ /* 0x000fe20000000a00 */
[----:B-1----:R-:W0:Y:S01]  /*e840*/  LDC R4, c[0x0][0x448] ;  /* 0x00011200ff047b82 */ /* 0x002e220000000800 */
[----:B------:R-:W-:Y:S01]  /*e850*/  ULDC.64 UR6, c[0x0][0x2c8] ;  /* 0x0000b20000067ab9 */ /* 0x000fe20000000a00 */
[----:B------:R-:W3:Y:S01]  /*e860*/  LDL.LU R0, [R1] ;  /* 0x0000000001007983 */ /* 0x000ee20000300800 */
[----:B------:R-:W-:-:S03]  /*e870*/  ULDC.64 UR8, c[0x0][0x280] ;  /* 0x0000a00000087ab9 */ /* 0x000fc60000000a00 */
[----:B------:R-:W3:Y:S02]  /*e880*/  LDL.LU.64 R2, [R1+0x28] ;  /* 0x0000280001027983 */ /* 0x000ee40000300a00 */
[----:B------:R-:W1:Y:S02]  /*e890*/  LDC R10, c[0x0][0x448] ;  /* 0x00011200ff0a7b82 */ /* 0x000e640000000800 */
[----:B------:R-:W4:Y:S01]  /*e8a0*/  LDL R20, [R1+0x4] ;  /* 0x0000040001147983 */ /* 0x000f220000100800 */
[----:B------:R-:W5:Y:S01]  /*e8b0*/  S2R R13, SR_TID.X ;  /* 0x00000000000d7919 */ /* 0x000f620000002100 */
[----:B0-----:R-:W-:-:S13]  /*e8c0*/  ISETP.NE.AND P6, PT, R4, 0x1, PT ;  /* 0x000000010400780c */ /* 0x001fda0003fc5270 */
[----:B------:R-:W0:Y:S01]  /*e8d0*/  @P6 LDC R5, c[0x0][0x450] ;  /* 0x00011400ff056b82 */ /* 0x000e220000000800 */
[----:B-----5:R-:W-:-:S04]  /*e8e0*/  SHF.L.U32 R11, R13, 0x3, RZ ;  /* 0x000000030d0b7819 */ /* 0x020fc800000006ff */
[----:B------:R-:W-:-:S04]  /*e8f0*/  LOP3.LUT R11, R11, 0x18, RZ, 0xc0, !PT ;  /* 0x000000180b0b7812 */ /* 0x000fc800078ec0ff */
[C---:B------:R-:W-:Y:S02]  /*e900*/  LOP3.LUT R12, R11.reuse, 0x20, RZ, 0xfc, !PT ;  /* 0x000000200b0c7812 */ /* 0x040fe400078efcff */
[----:B------:R-:W-:Y:S02]  /*e910*/  LOP3.LUT R11, R11, 0x40, RZ, 0xfc, !PT ;  /* 0x000000400b0b7812 */ /* 0x000fe400078efcff */
[----:B---3--:R-:W-:Y:S01]  /*e920*/  MOV R3, R0 ;  /* 0x0000000000037202 */ /* 0x008fe20000000f00 */
[----:B----4-:R-:W-:Y:S02]  /*e930*/  IMAD R0, R20, UR4, RZ ;  /* 0x0000000414007c24 */ /* 0x010fe4000f8e02ff */
[C---:B------:R-:W-:Y:S01]  /*e940*/  IMAD.WIDE.U32 R2, R18.reuse, UR4, R2 ;  /* 0x0000000412027c25 */ /* 0x040fe2000f8e0002 */
[----:B------:R-:W3:Y:S03]  /*e950*/  S2R R20, SR_TID.X ;  /* 0x0000000000147919 */ /* 0x000ee60000002100 */
[----:B------:R-:W-:Y:S01]  /*e960*/  IMAD R0, R18, UR5, R0 ;  /* 0x0000000512007c24 */ /* 0x000fe2000f8e0200 */
[----:B------:R-:W-:-:S03]  /*e970*/  ULDC.64 UR4, c[0x0][0x2e0] ;  /* 0x0000b80000047ab9 */ /* 0x000fc60000000a00 */
[----:B------:R-:W-:Y:S02]  /*e980*/  IMAD.IADD R3, R3, 0x1, R0 ;  /* 0x0000000103037824 */ /* 0x000fe400078e0200 */
[----:B--2---:R-:W-:Y:S02]  /*e990*/  IMAD R0, R21, UR4, RZ ;  /* 0x0000000415007c24 */ /* 0x004fe4000f8e02ff */
[----:B------:R-:W2:Y:S01]  /*e9a0*/  S2R R21, SR_TID.X ;  /* 0x0000000000157919 */ /* 0x000ea20000002100 */
[----:B------:R-:W-:-:S04]  /*e9b0*/  IMAD.WIDE.U32 R2, R28, UR4, R2 ;  /* 0x000000041c027c25 */ /* 0x000fc8000f8e0002 */
[----:B------:R-:W-:Y:S01]  /*e9c0*/  IMAD R4, R28, UR5, R0 ;  /* 0x000000051c047c24 */ /* 0x000fe2000f8e0200 */
[----:B------:R-:W-:Y:S01]  /*e9d0*/  ULDC.64 UR4, c[0x0][0x2d0] ;  /* 0x0000b40000047ab9 */ /* 0x000fe20000000a00 */
[----:B------:R-:W4:Y:S02]  /*e9e0*/  @P6 LDC R0, c[0x0][0x44c] ;  /* 0x00011300ff006b82 */ /* 0x000f240000000800 */
[----:B------:R-:W-:Y:S01]  /*e9f0*/  IMAD.IADD R3, R3, 0x1, R4 ;  /* 0x0000000103037824 */ /* 0x000fe200078e0204 */
[----:B---3--:R-:W-:-:S04]  /*ea00*/  LOP3.LUT R20, R20, 0x7f, RZ, 0xc0, !PT ;  /* 0x0000007f14147812 */ /* 0x008fc800078ec0ff */
[----:B------:R-:W-:Y:S01]  /*ea10*/  SHF.R.U32.HI R20, RZ, 0x2, R20 ;  /* 0x00000002ff147819 */ /* 0x000fe20000011614 */
[----:B--2---:R-:W-:-:S05]  /*ea20*/  IMAD.SHL.U32 R21, R21, 0x20, RZ ;  /* 0x0000002015157824 */ /* 0x004fca00078e00ff */
[----:B------:R-:W-:-:S04]  /*ea30*/  LOP3.LUT R21, R21, 0x60, RZ, 0xc0, !PT ;  /* 0x0000006015157812 */ /* 0x000fc800078ec0ff */
[----:B------:R-:W-:Y:S02]  /*ea40*/  LOP3.LUT R20, R20, R21, RZ, 0xfc, !PT ;  /* 0x0000001514147212 */ /* 0x000fe400078efcff */
[----:B------:R-:W-:-:S03]  /*ea50*/  LOP3.LUT R21, R13, 0x7f, RZ, 0xc0, !PT ;  /* 0x0000007f0d157812 */ /* 0x000fc600078ec0ff */
[----:B------:R-:W-:Y:S01]  /*ea60*/  IMAD R6, R17, 0xc0, R20 ;  /* 0x000000c011067824 */ /* 0x000fe200078e0214 */
[----:B------:R-:W-:Y:S01]  /*ea70*/  SHF.R.U32.HI R21, RZ, 0x2, R21 ;  /* 0x00000002ff157819 */ /* 0x000fe20000011615 */
[----:B------:R-:W-:Y:S02]  /*ea80*/  IMAD.SHL.U32 R20, R13, 0x8, RZ ;  /* 0x000000080d147824 */ /* 0x000fe400078e00ff */
[----:B----4-:R-:W-:-:S03]  /*ea90*/  @P6 IMAD.HI.U32 R0, R6, R0, RZ ;  /* 0x0000000006006227 */ /* 0x010fc600078e00ff */
[----:B------:R-:W-:Y:S01]  /*eaa0*/  LOP3.LUT R20, R20, 0x18, RZ, 0xc0, !PT ;  /* 0x0000001814147812 */ /* 0x000fe200078ec0ff */
[----:B------:R-:W-:Y:S01]  /*eab0*/  IMAD.MOV.U32 R4, RZ, RZ, R6 ;  /* 0x000000ffff047224 */ /* 0x000fe200078e0006 */
[----:B0-----:R-:W-:-:S04]  /*eac0*/  @P6 SHF.R.U32.HI R4, RZ, R5, R0 ;  /* 0x00000005ff046219 */ /* 0x001fc80000011600 */
[--C-:B------:R-:W-:Y:S01]  /*ead0*/  SHF.R.S32.HI R0, RZ, 0x1f, R4.reuse ;  /* 0x0000001fff007819 */ /* 0x100fe20000011404 */
[----:B------:R-:W-:-:S04]  /*eae0*/  IMAD.MOV R7, RZ, RZ, -R4 ;  /* 0x000000ffff077224 */ /* 0x000fc800078e0a04 */
[----:B------:R-:W-:-:S04]  /*eaf0*/  IMAD R0, R0, UR4, RZ ;  /* 0x0000000400007c24 */ /* 0x000fc8000f8e02ff */
[C---:B------:R-:W-:Y:S02]  /*eb00*/  IMAD R0, R4.reuse, UR5, R0 ;  /* 0x0000000504007c24 */ /* 0x040fe4000f8e0200 */
[----:B------:R-:W-:-:S04]  /*eb10*/  IMAD.WIDE.U32 R4, R4, UR4, R2 ;  /* 0x0000000404047c25 */ /* 0x000fc8000f8e0002 */
[----:B------:R-:W-:Y:S02]  /*eb20*/  IMAD.IADD R5, R5, 0x1, R0 ;  /* 0x0000000105057824 */ /* 0x000fe400078e0200 */
[----:B-1----:R-:W-:-:S04]  /*eb30*/  IMAD R0, R10, R7, R6 ;  /* 0x000000070a007224 */ /* 0x002fc800078e0206 */
[----:B------:R-:W-:Y:S01]  /*eb40*/  IMAD.WIDE.U32 R8, R0, UR6, R4 ;  /* 0x0000000600087c25 */ /* 0x000fe2000f8e0004 */
[----:B------:R-:W-:-:S03]  /*eb50*/  SHF.R.S32.HI R7, RZ, 0x1f, R0 ;  /* 0x0000001fff077819 */ /* 0x000fc60000011400 */
[----:B------:R-:W-:Y:S01]  /*eb60*/  VIADD R5, R6, 0x80 ;  /* 0x0000008006057836 */ /* 0x000fe20000000000 */
[----:B------:R-:W-:Y:S01]  /*eb70*/  LEA R4, P0, R8, UR8, 0x1 ;  /* 0x0000000808047c11 */ /* 0x000fe2000f8008ff */
[----:B------:R-:W-:Y:S02]  /*eb80*/  IMAD R7, R7, UR6, RZ ;  /* 0x0000000607077c24 */ /* 0x000fe4000f8e02ff */
[----:B------:R-:W-:Y:S02]  /*eb90*/  IMAD.MOV.U32 R6, RZ, RZ, R5 ;  /* 0x000000ffff067224 */ /* 0x000fe400078e0005 */
[----:B------:R-:W-:Y:S02]  /*eba0*/  IMAD R0, R0, UR7, R7 ;  /* 0x0000000700007c24 */ /* 0x000fe4000f8e0207 */
[----:B------:R-:W0:Y:S03]  /*ebb0*/  @P6 LDC R7, c[0x0][0x44c] ;  /* 0x00011300ff076b82 */ /* 0x000e260000000800 */
[----:B------:R-:W-:-:S04]  /*ebc0*/  IADD3 R0, R9, R0, RZ ;  /* 0x0000000009007210 */ /* 0x000fc80007ffe0ff */
        /* <DEDUP_REMOVED lines=12> */
[----:B------:R-:W-:Y:S01]  /*ec90*/  UMOV UR5, 0xffffffff ;  /* 0xffffffff00057882 */ /* 0x000fe20000000000 */
[----:B------:R-:W-:Y:S02]  /*eca0*/  ISETP.GE.AND P1, PT, R11, UR4, PT ;  /* 0x000000040b007c0c */ /* 0x000fe4000bf26270 */
[----:B------:R-:W-:Y:S01]  /*ecb0*/  IMAD.IADD R3, R3, 0x1, R6 ;  /* 0x0000000103037824 */ /* 0x000fe200078e0206 */
[----:B------:R-:W-:Y:S01]  /*ecc0*/  SHF.R.S32.HI R6, RZ, 0x1f, R5 ;  /* 0x0000001fff067819 */ /* 0x000fe20000011405 */
[----:B------:R-:W-:-:S04]  /*ecd0*/  IMAD.WIDE.U32 R2, R5, UR6, R2 ;  /* 0x0000000605027c25 */ /* 0x000fc8000f8e0002 */
[----:B------:R-:W-:Y:S01]  /*ece0*/  IMAD R6, R6, UR6, RZ ;  /* 0x0000000606067c24 */ /* 0x000fe2000f8e02ff */
[----:B------:R-:W-:-:S03]  /*ecf0*/  LEA R8, P0, R2, UR8, 0x1 ;  /* 0x0000000802087c11 */ /* 0x000fc6000f8008ff */
[----:B------:R-:W-:-:S04]  /*ed00*/  IMAD R6, R5, UR7, R6 ;  /* 0x0000000705067c24 */ /* 0x000fc8000f8e0206 */
[----:B------:R-:W-:-:S05]  /*ed10*/  IMAD.IADD R3, R3, 0x1, R6 ;  /* 0x0000000103037824 */ /* 0x000fca00078e0206 */
[----:B------:R-:W-:Y:S02]  /*ed20*/  LEA.HI.X R3, R2, UR9, R3, 0x1, P0 ;  /* 0x0000000902037c11 */ /* 0x000fe400080f0c03 */
[----:B------:R-:W-:Y:S01]  /*ed30*/  ISETP.GE.AND P0, PT, R12, UR4, PT ;  /* 0x000000040c007c0c */ /* 0x000fe2000bf06270 */
[----:B------:R-:W-:-:S12]  /*ed40*/  BRA.DIV UR5, `(.L_x_12135) ;  /* 0x0000003605947947 */ /* 0x000fd8000b800000 */
[----:B------:R-:W2:Y:S04]  /*ed50*/  LDL.LU R5, [R1+0x20] ;  /* 0x0000200001057983 */ /* 0x000ea80000300800 */
[----:B------:R-:W3:Y:S01]  /*ed60*/  LDL R9, [R1+0x18] ;  /* 0x0000180001097983 */ /* 0x000ee20000100800 */
[----:B------:R-:W-:-:S03]  /*ed70*/  IMAD R17, R17, 0xc0, R21 ;  /* 0x000000c011117824 */ /* 0x000fc600078e0215 */
[----:B------:R-:W0:Y:S04]  /*ed80*/  SHFL.IDX PT, R7, R4, RZ, 0x1c1f ;  /* 0x001c1fff04077589 */ /* 0x000e2800000e0000 */
[----:B------:R-:W1:Y:S01]  /*ed90*/  SHFL.IDX PT, R6, R0, RZ, 0x1c1f ;  /* 0x001c1fff00067589 */ /* 0x000e6200000e0000 */
[----:B--2---:R-:W-:Y:S02]  /*eda0*/  IMAD R2, R5, R10, RZ ;  /* 0x0000000a05027224 */ /* 0x004fe400078e02ff */
[----:B------:R-:W-:-:S03]  /*edb0*/  VIADD R5, R17, 0x20 ;  /* 0x0000002011057836 */ /* 0x000fc60000000000 */
[----:B------:R-:W-:-:S13]  /*edc0*/  ISETP.GE.AND P2, PT, R17, R2, PT ;  /* 0x000000021100720c */ /* 0x000fda0003f46270 */
[----:B0-----:R-:W-:-:S05]  /*edd0*/  @!P2 LEA R7, P4, R20, R7, 0x1 ;  /* 0x000000071407a211 */ /* 0x001fca00078808ff */
[----:B-1----:R-:W-:-:S05]  /*ede0*/  @!P2 IMAD.X R6, RZ, RZ, R6, P4 ;  /* 0x000000ffff06a224 */ /* 0x002fca00020e0606 */
[----:B------:R-:W-:-:S04]  /*edf0*/  @!P2 LOP3.LUT R7, R7, R6, RZ, 0x3c, !PT ;  /* 0x000000060707a212 */ /* 0x000fc800078e3cff */
[----:B------:R-:W-:-:S04]  /*ee00*/  @!P2 LOP3.LUT R6, R7, R6, RZ, 0x3c, !PT ;  /* 0x000000060706a212 */ /* 0x000fc800078e3cff */
[----:B------:R-:W-:-:S05]  /*ee10*/  @!P2 LOP3.LUT R7, R7, R6, RZ, 0x3c, !PT ;  /* 0x000000060707a212 */ /* 0x000fca00078e3cff */
[----:B------:R-:W-:Y:S01]  /*ee20*/  @!PT LDS RZ, [RZ] ;  /* 0x00000000fffff984 */ /* 0x000fe20000000800 */
[----:B---3--:R-:W-:Y:S04]  /*ee30*/  @!P2 LDGSTS.E.BYPASS.LTC128B.128 [R9+0xc400], desc[UR36][R6.64], !P3 ;  /* 0x0c4000000609afae */ /* 0x008fe8000d901d64 */
        /* <DEDUP_REMOVED lines=14> */
[----:B------:R-:W-:Y:S01]  /*ef20*/  ISETP.GE.AND P2, PT, R5, R2, PT ;  /* 0x000000020500720c */ /* 0x000fe20003f46270 */
[----:B------:R-:W-:-:S02]  /*ef30*/  VIADD R5, R17, 0x60 ;  /* 0x0000006011057836 */ /* 0x000fc40000000000 */
        /* <DEDUP_REMOVED lines=11> */
[----:B------:R-:W-:Y:S01]  /*eff0*/  @!P2 LDGSTS.E.BYPASS.LTC128B.128 [R9+0x13400], desc[UR36][R6.64+0x80], !P1 ;  /* 0x134000800609afae */ /* 0x000fe2000c901d64 */
[----:B------:R-:W-:-:S13]  /*f000*/  ISETP.GE.AND P2, PT, R5, R2, PT ;  /* 0x000000020500720c */ /* 0x000fda0003f46270 */
[----:B--2---:R-:W-:-:S04]  /*f010*/  @!P2 LEA R4, P4, R20, R4, 0x1 ;  /* 0x000000041404a211 */ /* 0x004fc800078808ff */
[----:B---3--:R-:W-:-:S05]  /*f020*/  @!P2 IADD3.X R0, RZ, R0, RZ, P4, !PT ;  /* 0x00000000ff00a210 */ /* 0x008fca00027fe4ff */
        /* <DEDUP_REMOVED lines=16> */
.L_x_12216:
        /* <DEDUP_REMOVED lines=13> */
.L_x_12136:
[----:B------:R-:W-:Y:S02]  /*f200*/  PLOP3.LUT P1, PT, P1, P0, PT, 0xa2, 0x0 ;  /* 0x000000000000781c */ /* 0x000fe40000f21472 */
[----:B------:R-:W-:-:S08]  /*f210*/  @P0 R2UR P1, UR4, R23 ;  /* 0x00000000170402ca */ /* 0x000fd00000020000 */
[----:B------:R-:W-:-:S05]  /*f220*/  @P0 PLOP3.LUT P0, PT, P1, PT, PT, 0x80, 0x0 ;  /* 0x000000000000081c */ /* 0x000fca0000f0f070 */
[----:B------:R-:W-:Y:S01]  /*f230*/  @!P1 SYNCS.ARRIVE.TRANS64.RED.A0T1 RZ, [UR4+0x2d800], RZ ;  /* 0x02d800ffffff99a7 */ /* 0x000fe20008200404 */
[----:B------:R-:W-:Y:S07]  /*f240*/  @!P1 ARRIVES.LDGSTSBAR.64.TRANSCNT [UR4+0x2d800] ;  /* 0x02d80000ff0099b0 */ /* 0x000fee0008000a84 */
[----:B------:R-:W-:Y:S05]  /*f250*/  @P0 BRA.U.ANY `(.L_x_12136) ;  /* 0xfffffffd00e80947 */ /* 0x000fea000393ffff */
[----:B-1----:R-:W2:Y:S02]  /*f260*/  LDL.LU R2, [R1+0x34] ;  /* 0x0000340001027983 */ /* 0x002ea40000300800 */
        /* <DEDUP_REMOVED lines=11> */
.L_x_12217:
[----:B------:R-:W-:Y:S05]  /*f320*/  BSYNC B0 ;  /* 0x0000000000007941 */ /* 0x000fea0003800000 */
.L_x_12137:
[----:B------:R-:W2:Y:S01]  /*f330*/  LDL R3, [R1+0x24] ;  /* 0x0000240001037983 */ /* 0x000ea20000100800 */
[----:B------:R-:W-:Y:S01]  /*f340*/  BSSY B0, `(.L_x_12139) ;  /* 0x00000ff000007945 */ /* 0x000fe20003800000 */
[----:B--2---:R-:W-:-:S13]  /*f350*/  ISETP.GE.AND P0, PT, R3, 0x2, PT ;  /* 0x000000020300780c */ /* 0x004fda0003f06270 */
[----:B------:R-:W-:Y:S05]  /*f360*/  @!P0 BRA `(.L_x_12140) ;  /* 0x0000000c00f08947 */ /* 0x000fea0003800000 */
[----:B------:R-:W0:Y:S01]  /*f370*/  S2R R2, SR_TID.X ;  /* 0x0000000000027919 */ /* 0x000e220000002100 */
[----:B-1----:R-:W-:Y:S01]  /*f380*/  VIADD R0, R3, 0xfffffffe ;  /* 0xfffffffe03007836 */ /* 0x002fe20000000000 */
        /* <DEDUP_REMOVED lines=11> */
.L_x_12153:
        /* <DEDUP_REMOVED lines=11> */
[----:B------:R-:W-:Y:S01]  /*f4f0*/  IMAD.SHL.U32 R2, R2, 0x20, RZ ;  /* 0x0000002002027824 */ /* 0x000fe200078e00ff */
[----:B------:R-:W-:-:S04]  /*f500*/  LEA R4, R0, R4, 0x7 ;  /* 0x0000000400047211 */ /* 0x000fc800078e38ff */
        /* <DEDUP_REMOVED lines=29> */
.L_x_12141:
[----:B------:R-:W-:Y:S01]  /*f6e0*/  IMAD R5, R26, 0x8, R23 ;  /* 0x000000081a057824 */ /* 0x000fe200078e0217 */
[----:B------:R-:W-:Y:S01]  /*f6f0*/  SHF.L.U32 R0, R29, 0x1f, RZ ;  /* 0x0000001f1d007819 */ /* 0x000fe200000006ff */
[----:B------:R-:W-:Y:S03]  /*f700*/  BSSY B1, `(.L_x_12142) ;  /* 0x0000003000017945 */ /* 0x000fe60003800000 */
[----:B------:R-:W0:Y:S02]  /*f710*/  SYNCS.PHASECHK.TRANS64.TRYWAIT P0, [R5+URZ+0x2d840], R0 ;  /* 0x02d84000050075a7 */ /* 0x000e24000800017f */
[----:B0-----:R-:W-:Y:S05]  /*f720*/  @!P0 BRA `(.L_x_12143) ;  /* 0x0000003400448947 */ /* 0x001fea0003800000 */
.L_x_12218:
[----:B------:R-:W-:Y:S05]  /*f730*/  BSYNC B1 ;  /* 0x0000000000017941 */ /* 0x000fea0003800000 */
.L_x_12142:
        /* <DEDUP_REMOVED lines=60> */
.L_x_12228:
        /* <DEDUP_REMOVED lines=11> */
.L_x_12145:
        /* <DEDUP_REMOVED lines=11> */
.L_x_12146:
[----:B------:R1:W-:Y:S01]  /*fc60*/  SYNCS.ARRIVE.TRANS64.A1T0 RZ, [R5+URZ+0x2d830], RZ ;  /* 0x02d830ff05ff79a7 */ /* 0x0003e2000810003f */
[----:B------:R-:W-:Y:S05]  /*fc70*/  @!P5 BRA `(.L_x_12147) ;  /* 0x000000000004d947 */ /* 0x000fea0003800000 */
[----:B------:R-:W-:Y:S01]  /*fc80*/  BPT.TRAP 0x1 ;  /* 0x000000040000795c */ /* 0x000fe20000300000 */
.L_x_12147:
[----:B------:R-:W-:Y:S01]  /*fc90*/  SHF.L.U32 R2, R17, 0x1f, RZ ;  /* 0x0000001f11027819 */ /* 0x000fe200000006ff */
[----:B-1----:R-:W-:Y:S01]  /*fca0*/  IMAD R5, R10, 0x8, R23 ;  /* 0x000000080a057824 */ /* 0x002fe200078e0217 */
[----:B------:R-:W-:Y:S03]  /*fcb0*/  BSSY B1, `(.L_x_12148) ;  /* 0x0000003000017945 */ /* 0x000fe60003800000 */
[----:B------:R-:W1:Y:S02]  /*fcc0*/  SYNCS.PHASECHK.TRANS64.TRYWAIT P0, [R5+URZ+0x2d860], R2 ;  /* 0x02d86002050075a7 */ /* 0x000e64000800017f */
[----:B-1----:R-:W-:Y:S05]  /*fcd0*/  @!P0 BRA `(.L_x_12149) ;  /* 0x0000003400408947 */ /* 0x002fea0003800000 */
.L_x_12229:
[----:B------:R-:W-:Y:S05]  /*fce0*/  BSYNC B1 ;  /* 0x0000000000017941 */ /* 0x000fea0003800000 */
.L_x_12148:
[----:B------:R-:W2:Y:S04]  /*fcf0*/  LDL R11, [R1+0xc] ;  /* 0x00000c00010b7983 */ /* 0x000ea80000100800 */
[----:B0-----:R-:W2:Y:S01]  /*fd00*/  LDL.LU R6, [R1] ;  /* 0x0000000001067983 */ /* 0x001ea20000300800 */
[----:B------:R-:W0:Y:S01]  /*fd10*/  S2R R12, SR_TID.X ;  /* 0x00000000000c7919 */ /* 0x000e220000002100 */
[----:B------:R-:W-:Y:S01]  /*fd20*/  UMOV UR4, 0xffffffff ;  /* 0xffffffff00047882 */ /* 0x000fe20000000000 */
[C---:B0-----:R-:W-:Y:S01]  /*fd30*/  SHF.L.U32 R4, R12.reuse, 0x3, RZ ;  /* 0x000000030c047819 */ /* 0x041fe200000006ff */
[----:B------:R-:W-:-:S03]  /*fd40*/  IMAD.SHL.U32 R7, R12, 0x8, RZ ;  /* 0x000000080c077824 */ /* 0x000fc600078e00ff */
[----:B------:R-:W-:Y:S02]  /*fd50*/  LOP3.LUT R4, R4, 0xd8, RZ, 0xc0, !PT ;  /* 0x000000d804047812 */ /* 0x000fe400078ec0ff */
[----:B------:R-:W-:Y:S02]  /*fd60*/  LOP3.LUT R3, R12, 0x7f, RZ, 0xc0, !PT ;  /* 0x0000007f0c037812 */ /* 0x000fe400078ec0ff */
        /* <DEDUP_REMOVED lines=41> */
.L_x_12239:
        /* <DEDUP_REMOVED lines=32> */
.L_x_12151:
        /* <DEDUP_REMOVED lines=12> */
.L_x_12152:
[----:B------:R2:W-:Y:S01]  /*102c0*/  STL [R1], R27 ;  /* 0x0000001b01007387 */ /* 0x0005e20000100800 */
[C---:B------:R-:W-:Y:S01]  /*102d0*/  ISETP.GT.AND P0, PT, R27.reuse, RZ, PT ;  /* 0x000000ff1b00720c */ /* 0x040fe20003f04270 */
[----:B------:R2:W-:Y:S01]  /*102e0*/  SYNCS.ARRIVE.TRANS64.A1T0 RZ, [R5+URZ+0x2d850], RZ ;  /* 0x02d850ff05ff79a7 */ /* 0x0005e2000810003f */
[----:B------:R-:W-:Y:S02]  /*102f0*/  VIADD R0, R27, 0xffffffff ;  /* 0xffffffff1b007836 */ /* 0x000fe40000000000 */
[----:B------:R-:W-:Y:S02]  /*10300*/  IMAD.MOV.U32 R17, RZ, RZ, R29 ;  /* 0x000000ffff117224 */ /* 0x000fe400078e001d */
[----:B------:R-:W-:-:S07]  /*10310*/  IMAD.MOV.U32 R10, RZ, RZ, R26 ;  /* 0x000000ffff0a7224 */ /* 0x000fce00078e001a */
[----:B--2---:R-:W-:Y:S05]  /*10320*/  @P0 BRA `(.L_x_12153) ;  /* 0xfffffff000440947 */ /* 0x004fea000383ffff */
.L_x_12140:
[----:B------:R-:W-:Y:S05]  /*10330*/  BSYNC B0 ;  /* 0x0000000000007941 */ /* 0x000fea0003800000 */
.L_x_12139:
        /* <DEDUP_REMOVED lines=17> */
.L_x_12155:
[----:B------:R-:W-:Y:S05]  /*10450*/  BSYNC B0 ;  /* 0x0000000000007941 */ /* 0x000fea0003800000 */
.L_x_12154:
[----:B-1----:R-:W2:Y:S02]  /*10460*/  LDL R0, [R1+0x38] ;  /* 0x0000380001007983 */ /* 0x002ea40000100800 */
[----:B--2---:R-:W-:-:S13]  /*10470*/  ISETP.NE.AND P0, PT, R0, 0x3, PT ;  /* 0x000000030000780c */ /* 0x004fda0003f05270 */
[----:B------:R-:W-:Y:S05]  /*10480*/  @!P0 BRA `(.L_x_12156) ;  /* 0x0000000000048947 */ /* 0x000fea0003800000 */
[----:B------:R-:W-:Y:S01]  /*10490*/  BPT.TRAP 0x1 ;  /* 0x000000040000795c */ /* 0x000fe20000300000 */
.L_x_12156:
[----:B------:R-:W2:Y:S01]  /*104a0*/  LDL.LU R2, [R1+0xc] ;  /* 0x00000c0001027983 */ /* 0x000ea20000300800 */
[----:B------:R-:W-:Y:S01]  /*104b0*/  LEA R0, R26, R23, 0x3 ;  /* 0x000000171a007211 */ /* 0x000fe200078e18ff */
[----:B------:R-:W-:Y:S01]  /*104c0*/  BSSY B0, `(.L_x_12157) ;  /* 0x0000005000007945 */ /* 0x000fe20003800000 */
[----:B------:R-:W-:-:S04]  /*104d0*/  SHF.L.U32 R3, R29, 0x1f, RZ ;  /* 0x0000001f1d037819 */ /* 0x000fc800000006ff */
[----:B------:R-:W1:Y:S01]  /*104e0*/  SYNCS.PHASECHK.TRANS64.TRYWAIT P0, [R0+URZ+0x2d860], R3 ;  /* 0x02d86003000075a7 */ /* 0x000e62000800017f */
[----:B--2---:R-:W-:Y:S01]  /*104f0*/  IMAD R6, R27, -0x80, R2 ;  /* 0xffffff801b067824 */ /* 0x004fe200078e0202 */
[----:B-1----:R-:W-:Y:S06]  /*10500*/  @!P0 BRA `(.L_x_12158) ;  /* 0x0000003000ac8947 */ /* 0x002fec0003800000 */
.L_x_12240:
[----:B------:R-:W-:Y:S05]  /*10510*/  BSYNC B0 ;  /* 0x0000000000007941 */ /* 0x000fea0003800000 */
.L_x_12157:
        /* <DEDUP_REMOVED lines=15> */
[----:B------:R-:W-:Y:S01]  /*10610*/  LEA R4, R4, R23, 0x1 ;  /* 0x0000001704047211 */ /* 0x000fe200078e08ff */
        /* <DEDUP_REMOVED lines=40> */
.L_x_12250:
        /* <DEDUP_REMOVED lines=13> */
.L_x_12160:
        /* <DEDUP_REMOVED lines=11> */
.L_x_12161:
[----:B------:R-:W-:Y:S01]  /*10a20*/  VIADD R26, R26, 0x1 ;  /* 0x000000011a1a7836 */ /* 0x000fe20000000000 */
[----:B------:R0:W-:Y:S04]  /*10a30*/  SYNCS.ARRIVE.TRANS64.A1T0 RZ, [R0+URZ+0x2d850], RZ ;  /* 0x02d850ff00ff79a7 */ /* 0x0001e8000810003f */
[----:B------:R-:W-:-:S04]  /*10a40*/  ISETP.NE.AND P0, PT, R26, 0x2, PT ;  /* 0x000000021a00780c */ /* 0x000fc80003f05270 */
[----:B0-----:R-:W-:Y:S02]  /*10a50*/  SEL R0, RZ, 0x1, P0 ;  /* 0x00000001ff007807 */ /* 0x001fe40000000000 */
[----:B------:R-:W-:Y:S02]  /*10a60*/  SEL R26, R26, RZ, P0 ;  /* 0x000000ff1a1a7207 */ /* 0x000fe40000000000 */
[----:B------:R-:W-:-:S07]  /*10a70*/  LOP3.LUT R29, R29, R0, RZ, 0x3c, !PT ;  /* 0x000000001d1d7212 */ /* 0x000fce00078e3cff */
.L_x_12120:
[----:B------:R-:W-:Y:S05]  /*10a80*/  BSYNC B7 ;  /* 0x0000000000077941 */ /* 0x000fea0003800000 */
.L_x_12118:
        /* <DEDUP_REMOVED lines=11> */
.L_x_12162:
        /* <DEDUP_REMOVED lines=17> */
[----:B0-----:R-:W-:Y:S01]  /*10c50*/  MOV R2, RZ ;  /* 0x000000ff00027202 */ /* 0x001fe20000000f00 */
        /* <DEDUP_REMOVED lines=18> */
.L_x_12260:
[----:B------:R-:W-:Y:S02]  /*10d80*/  ULDC UR4, c[0x0][0xc38] ;  /* 0x00030e0000047ab9 */ /* 0x000fe40000000800 */
[----:B------:R-:W-:-:S05]  /*10d90*/  MOV R4, UR4 ;  /* 0x0000000400047c02 */ /* 0x000fca0008000f00 */
[----:B-1----:R-:W-:-:S04]  /*10da0*/  IMAD R5, R14, R4, RZ ;  /* 0x000000040e057224 */ /* 0x002fc800078e02ff */
[----:B------:R-:W-:-:S05]  /*10db0*/  IMAD.IADD R16, R16, 0x1, R5 ;  /* 0x0000000110107824 */ /* 0x000fca00078e0205 */
[----:B------:R-:W-:-:S13]  /*10dc0*/  ISETP.GT.AND P6, PT, R16, R0, PT ;  /* 0x000000001000720c */ /* 0x000fda0003fc4270 */
[----:B------:R-:W-:Y:S05]  /*10dd0*/  @P6 BRA `(.L_x_12165) ;  /* 0x00000000009c6947 */ /* 0x000fea0003800000 */
.L_x_12170:
        /* <DEDUP_REMOVED lines=14> */
.L_x_12168:
[----:B------:R-:W-:Y:S05]  /*10ec0*/  BSYNC B0 ;  /* 0x0000000000007941 */ /* 0x000fea0003800000 */
.L_x_12167:
        /* <DEDUP_REMOVED lines=18> */
.L_x_12268:
[----:B------:R-:W-:Y:S02]  /*10ff0*/  ULDC UR4, c[0x0][0xc38] ;  /* 0x00030e0000047ab9 */ /* 0x000fe40000000800 */
[----:B------:R-:W-:-:S04]  /*11000*/  IMAD.U32 R4, RZ, RZ, UR4 ;  /* 0x00000004ff047e24 */ /* 0x000fc8000f8e00ff */
[----:B-1----:R-:W-:-:S04]  /*11010*/  IMAD R5, R14, R4, RZ ;  /* 0x000000040e057224 */ /* 0x002fc800078e02ff */
[----:B------:R-:W-:-:S05]  /*11020*/  IMAD.IADD R16, R5, 0x1, R16 ;  /* 0x0000000105107824 */ /* 0x000fca00078e0210 */
[----:B------:R-:W-:-:S13]  /*11030*/  ISETP.GT.AND P6, PT, R16, R0, PT ;  /* 0x000000001000720c */ /* 0x000fda0003fc4270 */
[----:B------:R-:W-:Y:S05]  /*11040*/  @!P6 BRA `(.L_x_12170) ;  /* 0xfffffffc0064e947 */ /* 0x000fea000383ffff */
.L_x_12165:
        /* <DEDUP_REMOVED lines=8> */
.L_x_12272:
[----:B------:R-:W-:Y:S01]  /*110d0*/  ISETP.NE.AND P0, PT, R5, RZ, PT ;  /* 0x000000ff0500720c */ /* 0x000fe20003f05270 */
[----:B------:R-:W-:-:S12]  /*110e0*/  IMAD.MOV.U32 R5, RZ, RZ, RZ ;  /* 0x000000ffff057224 */ /* 0x000fd800078e00ff */
[----:B------:R-:W-:Y:S05]  /*110f0*/  @!P0 BRA `(.L_x_12172) ;  /* 0x0000000000108947 */ /* 0x000fea0003800000 */
[----:B------:R-:W-:Y:S01]  /*11100*/  UMOV UR4, 0xffffffff ;  /* 0xffffffff00047882 */ /* 0x000fe20000000000 */
[----:B------:R-:W-:Y:S02]  /*11110*/  IADD3 R12, R6, -0x1, RZ ;  /* 0xffffffff060c7810 */ /* 0x000fe40007ffe0ff */
[----:B------:R-:W-:Y:S05]  /*11120*/  BRA.DIV UR4, `(.L_x_12173) ;  /* 0x0000003604507947 */ /* 0x000fea000b800000 */
[----:B------:R3:W4:Y:S02]  /*11130*/  SHFL.IDX PT, R5, R3, R12, 0x1f ;  /* 0x00001f0c03057589 */ /* 0x00072400000e0000 */
.L_x_12172:
        /* <DEDUP_REMOVED lines=24> */
[-C--:B------:R-:W-:Y:S01]  /*112c0*/  @!P1 IADD3 R3, R3, -R8.reuse, RZ ;  /* 0x8000000803039210 */ /* 0x080fe20007ffe0ff */
        /* <DEDUP_REMOVED lines=18> */
[----:B0-----:R-:W-:-:S05]  /*113f0*/  IADD3 R2, RZ, -R3, RZ ;  /* 0x80000003ff027210 */ /* 0x001fca0007ffe0ff */
[----:B------:R-:W-:Y:S02]  /*11400*/  IMAD R11, R2, R7, RZ ;  /* 0x00000007020b7224 */ /* 0x000fe400078e02ff */
[----:B------:R-:W-:-:S04]  /*11410*/  IMAD.MOV.U32 R2, RZ, RZ, RZ ;  /* 0x000000ffff027224 */ /* 0x000fc800078e00ff */
[----:B------:R-:W-:Y:S01]  /*11420*/  IMAD.HI.U32 R2, R3, R11, R2 ;  /* 0x0000000b03027227 */ /* 0x000fe200078e0002 */
[----:B------:R-:W-:-:S05]  /*11430*/  IABS R3, R5 ;  /* 0x0000000500037213 */ /* 0x000fca0000000000 */
[----:B------:R-:W-:-:S04]  /*11440*/  IMAD.HI.U32 R2, R2, R3, RZ ;  /* 0x0000000302027227 */ /* 0x000fc800078e00ff */
[----:B------:R-:W-:Y:S01]  /*11450*/  IMAD R6, R2, R6, R3 ;  /* 0x0000000602067224 */ /* 0x000fe200078e0203 */
[C---:B------:R-:W-:Y:S02]  /*11460*/  LOP3.LUT R3, R5.reuse, R4, RZ, 0x3c, !PT ;  /* 0x0000000405037212 */ /* 0x040fe400078e3cff */
[----:B------:R-:W-:Y:S02]  /*11470*/  IADD3 R5, R5, R0, RZ ;  /* 0x0000000005057210 */ /* 0x000fe40007ffe0ff */
        /* <DEDUP_REMOVED lines=14> */
.L_x_12166:
[----:B------:R-:W-:Y:S01]  /*11560*/  UMOV UR4, URZ ;  /* 0x0000003f00047c82 */ /* 0x000fe20008000000 */
[----:B------:R-:W-:Y:S01]  /*11570*/  UMOV UR5, URZ ;  /* 0x0000003f00057c82 */ /* 0x000fe20008000000 */
[----:B------:R-:W-:Y:S01]  /*11580*/  ULDC UR6, c[0x0][0xc3c] ;  /* 0x00030f0000067ab9 */ /* 0x000fe20000000800 */
[----:B------:R-:W-:Y:S02]  /*11590*/  IMAD.MOV.U32 R16, RZ, RZ, R0 ;  /* 0x000000ffff107224 */ /* 0x000fe400078e0000 */
[----:B------:R-:W-:Y:S02]  /*115a0*/  IMAD.U32 R17, RZ, RZ, UR4 ;  /* 0x00000004ff117e24 */ /* 0x000fe4000f8e00ff */
[----:B------:R-:W-:Y:S02]  /*115b0*/  IMAD.U32 R18, RZ, RZ, UR5 ;  /* 0x00000005ff127e24 */ /* 0x000fe4000f8e00ff */
[----:B------:R-:W-:-:S07]  /*115c0*/  IMAD.U32 R19, RZ, RZ, UR6 ;  /* 0x00000006ff137e24 */ /* 0x000fce000f8e00ff */
.L_x_12174:
        /* <DEDUP_REMOVED lines=10> */
.L_x_12163:
[----:B------:R-:W-:Y:S02]  /*11670*/  ULDC UR4, c[0x0][0xc3c] ;  /* 0x00030f0000047ab9 */ /* 0x000fe40000000800 */
[----:B--2---:R-:W-:-:S13]  /*11680*/  ISETP.GE.AND P0, PT, R19, UR4, PT ;  /* 0x0000000413007c0c */ /* 0x004fda000bf06270 */
[----:B------:R-:W-:Y:S05]  /*11690*/  @!P0 BRA `(.L_x_12175) ;  /* 0xffffffb8000c8947 */ /* 0x000fea000383ffff */
[----:B------:R-:W-:Y:S05]  /*116a0*/  BSYNC B8 ;  /* 0x0000000000087941 */ /* 0x000fea0003800000 */
.L_x_12114:
        /* <DEDUP_REMOVED lines=12> */
.L_x_12275:
[----:B------:R-:W-:Y:S05]  /*11770*/  BSYNC B0 ;  /* 0x0000000000007941 */ /* 0x000fea0003800000 */
.L_x_12176:
[----:B------:R-:W-:-:S03]  /*11780*/  UMOV UR4, 0xffffffff ;  /* 0xffffffff00047882 */ /* 0x000fc60000000000 */
[----:B------:R-:W-:Y:S05]  /*11790*/  BRA.DIV UR4, `(.L_x_12178) ;  /* 0x0000002e04f07947 */ /* 0x000fea000b800000 */
[----:B-1----:R-:W1:Y:S02]  /*117a0*/  S2R R0, SR_TID.X ;  /* 0x0000000000007919 */ /* 0x002e640000002100 */
[----:B-1----:R-:W-:-:S04]  /*117b0*/  SHF.R.U32.HI R0, RZ, 0x5, R0 ;  /* 0x00000005ff007819 */ /* 0x002fc80000011600 */
[----:B------:R-:W-:-:S05]  /*117c0*/  LOP3.LUT R0, R0, 0x3, RZ, 0xc0, !PT ;  /* 0x0000000300007812 */ /* 0x000fca00078ec0ff */
[----:B------:R1:W2:Y:S02]  /*117d0*/  SHFL.IDX PT, R14, R0, RZ, 0x1f ;  /* 0x00001fff000e7589 */ /* 0x0002a400000e0000 */
.L_x_12278:
[----:B--2---:R-:W-:Y:S01]  /*117e0*/  ISETP.NE.AND P0, PT, R14, RZ, PT ;  /* 0x000000ff0e00720c */ /* 0x004fe20003f05270 */
[----:B------:R-:W-:-:S12]  /*117f0*/  BSSY B0, `(.L_x_12179) ;  /* 0x0000024000007945 */ /* 0x000fd80003800000 */
[----:B------:R-:W-:Y:S05]  /*11800*/  @P0 BRA `(.L_x_12180) ;  /* 0x0000000000880947 */ /* 0x000fea0003800000 */
[----:B------:R-:W-:-:S03]  /*11810*/  UMOV UR4, 0xffffffff ;  /* 0xffffffff00047882 */ /* 0x000fc60000000000 */
[----:B------:R-:W-:Y:S05]  /*11820*/  BRA.DIV UR4, `(.L_x_12181) ;  /* 0x0000003204007947 */ /* 0x000fea000b800000 */
[----:B------:R-:W-:-:S13]  /*11830*/  ELECT P6, URZ, PT ;  /* 0x00000000003f782f */ /* 0x000fda00038c0000 */
.L_x_12281:
[----:B------:R-:W-:Y:S05]  /*11840*/  @!P6 BRA `(.L_x_12180) ;  /* 0x000000000078e947 */ /* 0x000fea0003800000 */
[----:B-1----:R-:W2:Y:S02]  /*11850*/  LDL.LU R0, [R1+0x1c] ;  /* 0x00001c0001007983 */ /* 0x002ea40000300800 */
[----:B--2---:R-:W-:-:S04]  /*11860*/  LOP3.LUT R0, R0, 0x2, RZ, 0xfc, !PT ;  /* 0x0000000200007812 */ /* 0x004fc800078efcff */
[----:B------:R-:W-:-:S13]  /*11870*/  ISETP.NE.AND P0, PT, R0, 0x3, PT ;  /* 0x000000030000780c */ /* 0x000fda0003f05270 */
[----:B------:R-:W-:Y:S05]  /*11880*/  @!P0 BRA `(.L_x_12182) ;  /* 0x0000000000048947 */ /* 0x000fea0003800000 */
[----:B------:R-:W-:Y:S01]  /*11890*/  BPT.TRAP 0x1 ;  /* 0x000000040000795c */ /* 0x000fe20000300000 */
.L_x_12182:
[C---:B------:R-:W-:Y:S01]  /*118a0*/  IMAD R3, R26.reuse, 0x8, R5 ;  /* 0x000000081a037824 */ /* 0x040fe200078e0205 */
[----:B------:R-:W-:Y:S01]  /*118b0*/  SHF.L.U32 R2, R29, 0x1f, RZ ;  /* 0x0000001f1d027819 */ /* 0x000fe200000006ff */
[----:B------:R-:W-:-:S03]  /*118c0*/  VIADD R26, R26, 0x1 ;  /* 0x000000011a1a7836 */ /* 0x000fc60000000000 */
[----:B------:R-:W1:Y:S02]  /*118d0*/  SYNCS.PHASECHK.TRANS64.TRYWAIT P1, [R3+URZ+0x2d840], R2 ;  /* 0x02d84002030075a7 */ /* 0x000e64000802017f */
[----:B------:R-:W-:-:S04]  /*118e0*/  ISETP.NE.AND P2, PT, R26, 0x2, PT ;  /* 0x000000021a00780c */ /* 0x000fc80003f45270 */
[----:B------:R-:W-:Y:S01]  /*118f0*/  SEL R0, RZ, 0x1, P2 ;  /* 0x00000001ff007807 */ /* 0x000fe20001000000 */
[----:B-1----:R-:W-:Y:S08]  /*11900*/  @!P1 BRA `(.L_x_12183) ;  /* 0x0000002c00e89947 */ /* 0x002ff00003800000 */
.L_x_12282:
[----:B------:R-:W-:Y:S02]  /*11910*/  SEL R26, R26, RZ, P2 ;  /* 0x000000ff1a1a7207 */ /* 0x000fe40001000000 */
[----:B------:R-:W-:Y:S01]  /*11920*/  LOP3.LUT R0, R29, R0, RZ, 0x3c, !PT ;  /* 0x000000001d007212 */ /* 0x000fe200078e3cff */
[----:B------:R-:W-:Y:S06]  /*11930*/  @!P0 BRA `(.L_x_12184) ;  /* 0x0000000000048947 */ /* 0x000fec0003800000 */
[----:B------:R-:W-:Y:S01]  /*11940*/  BPT.TRAP 0x1 ;  /* 0x000000040000795c */ /* 0x000fe20000300000 */
.L_x_12184:
[----:B------:R-:W-:Y:S01]  /*11950*/  IMAD R5, R26, 0x8, R5 ;  /* 0x000000081a057824 */ /* 0x000fe200078e0205 */
[----:B------:R-:W-:-:S04]  /*11960*/  SHF.L.U32 R0, R0, 0x1f, RZ ;  /* 0x0000001f00007819 */ /* 0x000fc800000006ff */
[----:B------:R-:W2:Y:S02]  /*11970*/  SYNCS.PHASECHK.TRANS64.TRYWAIT P1, [R5+URZ+0x2d840], R0 ;  /* 0x02d84000050075a7 */ /* 0x000ea4000802017f */
[----:B--2---:R-:W-:Y:S05]  /*11980*/  @!P1 BRA `(.L_x_12185) ;  /* 0x0000002c00dc9947 */ /* 0x004fea0003800000 */
.L_x_12283:
[----:B------:R-:W-:Y:S05]  /*11990*/  @!P0 BRA `(.L_x_12186) ;  /* 0x0000000000048947 */ /* 0x000fea0003800000 */
[----:B------:R-:W-:Y:S01]  /*119a0*/  BPT.TRAP 0x1 ;  /* 0x000000040000795c */ /* 0x000fe20000300000 */
.L_x_12186:
[----:B------:R-:W3:Y:S02]  /*119b0*/  SYNCS.PHASECHK.TRANS64.TRYWAIT P1, [R3+URZ+0x2d860], R2 ;  /* 0x02d86002030075a7 */ /* 0x000ee4000802017f */
[----:B---3--:R-:W-:Y:S05]  /*119c0*/  @!P1 BRA `(.L_x_12187) ;  /* 0x0000002c00e09947 */ /* 0x008fea0003800000 */
.L_x_12284:
[----:B------:R-:W-:Y:S05]  /*119d0*/  @!P0 BRA `(.L_x_12188) ;  /* 0x0000000000048947 */ /* 0x000fea0003800000 */
[----:B------:R-:W-:Y:S01]  /*119e0*/  BPT.TRAP 0x1 ;  /* 0x000000040000795c */ /* 0x000fe20000300000 */
.L_x_12188:
[----:B----4-:R4:W0:Y:S02]  /*119f0*/  SYNCS.PHASECHK.TRANS64.TRYWAIT P0, [R5+URZ+0x2d860], R0 ;  /* 0x02d86000050075a7 */ /* 0x010824000800017f */
[----:B0-----:R-:W-:Y:S05]  /*11a00*/  @!P0 NANOSLEEP.SYNCS 0x989680 ;  /* 0x009896800000895d */ /* 0x001fea0003900000 */
[----:B------:R-:W0:Y:S02]  /*11a10*/  @!P0 SYNCS.PHASECHK.TRANS64 P0, [R5+URZ+0x2d860], R0 ;  /* 0x02d86000050085a7 */ /* 0x000e24000800007f */
[----:B0-----:R-:W-:Y:S05]  /*11a20*/  @!P0 BRA `(.L_x_12188) ;  /* 0xfffffffc00f08947 */ /* 0x001fea000383ffff */
.L_x_12180:
[----:B------:R-:W-:Y:S05]  /*11a30*/  BSYNC B0 ;  /* 0x0000000000007941 */ /* 0x000fea0003800000 */
.L_x_12179:
[----:B------:R-:W-:Y:S05]  /*11a40*/  EXIT ;  /* 0x000000000000794d */ /* 0x000fea0003800000 */
.L_x_12058:
[----:B0-----:R-:W-:-:S04]  /*11a50*/  IMAD.U32 R3, RZ, RZ, UR41 ;  /* 0x00000029ff037e24 */ /* 0x001fc8000f8e00ff */
[----:B------:R0:W1:Y:S03]  /*11a60*/  SYNCS.PHASECHK.TRANS64.TRYWAIT P1, [R3+URZ+0x2d800], R0 ;  /* 0x02d80000030075a7 */ /* 0x000066000802017f */
[----:B-1----:R-:W-:Y:S05]  /*11a70*/  @!P1 NANOSLEEP.SYNCS 0x989680 ;  /* 0x009896800000995d */ /* 0x002fea0003900000 */
[----:B------:R-:W1:Y:S02]  /*11a80*/  @!P1 SYNCS.PHASECHK.TRANS64 P1, [R3+URZ+0x2d800], R0 ;  /* 0x02d80000030095a7 */ /* 0x000e64000802007f */
[----:B-1----:R-:W-:Y:S05]  /*11a90*/  @!P1 BRA `(.L_x_12058) ;  /* 0xfffffffc00ec9947 */ /* 0x002fea000383ffff */
[----:B------:R-:W-:Y:S05]  /*11aa0*/  BRA `(.L_x_12189) ;  /* 0xfffffefc00287947 */ /* 0x000fea000383ffff */
.L_x_12062:
[----:B-1----:R1:W2:Y:S02]  /*11ab0*/  SYNCS.PHASECHK.TRANS64.TRYWAIT P1, [R0+URZ+0x2d830], R3 ;  /* 0x02d83003000075a7 */ /* 0x0022a4000802017f */
[----:B--2---:R-:W-:Y:S05]  /*11ac0*/  @!P1 NANOSLEEP.SYNCS 0x989680 ;  /* 0x009896800000995d */ /* 0x004fea0003900000 */
[----:B------:R-:W2:Y:S02]  /*11ad0*/  @!P1 SYNCS.PHASECHK.TRANS64 P1, [R0+URZ+0x2d830], R3 ;  /* 0x02d83003000095a7 */ /* 0x000ea4000802007f */
[----:B--2---:R-:W-:Y:S05]  /*11ae0*/  @!P1 BRA `(.L_x_12062) ;  /* 0xfffffffc00f09947 */ /* 0x004fea000383ffff */
[----:B------:R-:W-:Y:S05]  /*11af0*/  BRA `(.L_x_12061) ;  /* 0xfffffefc00407947 */ /* 0x000fea000383ffff */
.L_x_12068:
[----:B--2---:R-:W-:-:S04]  /*11b00*/  IMAD.U32 R10, RZ, RZ, UR7 ;  /* 0x00000007ff0a7e24 */ /* 0x004fc8000f8e00ff */
[----:B------:R2:W3:Y:S03]  /*11b10*/  SYNCS.PHASECHK.TRANS64.TRYWAIT P1, [R10+URZ+0x2d830], R9 ;  /* 0x02d830090a0075a7 */ /* 0x0004e6000802017f */
[----:B---3--:R-:W-:Y:S05]  /*11b20*/  @!P1 NANOSLEEP.SYNCS 0x989680 ;  /* 0x009896800000995d */ /* 0x008fea0003900000 */
[----:B------:R-:W3:Y:S02]  /*11b30*/  @!P1 SYNCS.PHASECHK.TRANS64 P1, [R10+URZ+0x2d830], R9 ;  /* 0x02d830090a0095a7 */ /* 0x000ee4000802007f */
[----:B---3--:R-:W-:Y:S05]  /*11b40*/  @!P1 BRA `(.L_x_12068) ;  /* 0xfffffffc00ec9947 */ /* 0x008fea000383ffff */
[----:B------:R-:W-:Y:S05]  /*11b50*/  BRA `(.L_x_12065) ;  /* 0xffffff2800147947 */ /* 0x000fea000383ffff */
.L_x_12072:
[----:B-1----:R-:W-:-:S04]  /*11b60*/  MOV R9, UR7 ;  /* 0x0000000700097c02 */ /* 0x002fc80008000f00 */
[----:B------:R1:W2:Y:S03]  /*11b70*/  SYNCS.PHASECHK.TRANS64.TRYWAIT P1, [R9+URZ+0x2d850], R6 ;  /* 0x02d85006090075a7 */ /* 0x0002a6000802017f */
[----:B--2---:R-:W-:Y:S05]  /*11b80*/  @!P1 NANOSLEEP.SYNCS 0x989680 ;  /* 0x009896800000995d */ /* 0x004fea0003900000 */
[----:B------:R-:W2:Y:S02]  /*11b90*/  @!P1 SYNCS.PHASECHK.TRANS64 P1, [R9+URZ+0x2d850], R6 ;  /* 0x02d85006090095a7 */ /* 0x000ea4000802007f */
[----:B--2---:R-:W-:Y:S05]  /*11ba0*/  @!P1 BRA `(.L_x_12072) ;  /* 0xfffffffc00ec9947 */ /* 0x004fea000383ffff */
[----:B------:R-:W-:Y:S05]  /*11bb0*/  BRA `(.L_x_12069) ;  /* 0xffffff2800bc7947 */ /* 0x000fea000383ffff */
.L_x_12080:
[----:B--2---:R-:W-:-:S04]  /*11bc0*/  IMAD.U32 R9, RZ, RZ, UR7 ;  /* 0x00000007ff097e24 */ /* 0x004fc8000f8e00ff */
[----:B------:R2:W3:Y:S03]  /*11bd0*/  SYNCS.PHASECHK.TRANS64.TRYWAIT P1, [R9+URZ+0x2d830], R8 ;  /* 0x02d83008090075a7 */ /* 0x0004e6000802017f */
[----:B---3--:R-:W-:Y:S05]  /*11be0*/  @!P1 NANOSLEEP.SYNCS 0x989680 ;  /* 0x009896800000995d */ /* 0x008fea0003900000 */
[----:B------:R-:W3:Y:S02]  /*11bf0*/  @!P1 SYNCS.PHASECHK.TRANS64 P1, [R9+URZ+0x2d830], R8 ;  /* 0x02d83008090095a7 */ /* 0x000ee4000802007f */
[----:B---3--:R-:W-:Y:S05]  /*11c00*/  @!P1 BRA `(.L_x_12080) ;  /* 0xfffffffc00ec9947 */ /* 0x008fea000383ffff */
[----:B------:R-:W-:Y:S05]  /*11c10*/  BRA `(.L_x_12077) ;  /* 0xffffff5800747947 */ /* 0x000fea000383ffff */
.L_x_12084:
[----:B-1----:R-:W-:-:S04]  /*11c20*/  IMAD.U32 R8, RZ, RZ, UR7 ;  /* 0x00000007ff087e24 */ /* 0x002fc8000f8e00ff */
[----:B------:R1:W2:Y:S03]  /*11c30*/  SYNCS.PHASECHK.TRANS64.TRYWAIT P1, [R8+URZ+0x2d850], R7 ;  /* 0x02d85007080075a7 */ /* 0x0002a6000802017f */
[----:B--2---:R-:W-:Y:S05]  /*11c40*/  @!P1 NANOSLEEP.SYNCS 0x989680 ;  /* 0x009896800000995d */ /* 0x004fea0003900000 */
[----:B------:R-:W2:Y:S02]  /*11c50*/  @!P1 SYNCS.PHASECHK.TRANS64 P1, [R8+URZ+0x2d850], R7 ;  /* 0x02d85007080095a7 */ /* 0x000ea4000802007f */
[----:B--2---:R-:W-:Y:S05]  /*11c60*/  @!P1 BRA `(.L_x_12084) ;  /* 0xfffffffc00ec9947 */ /* 0x004fea000383ffff */
[----:B------:R-:W-:Y:S05]  /*11c70*/  BRA `(.L_x_12081) ;  /* 0xffffff5c001c7947 */ /* 0x000fea000383ffff */
.L_x_12091:
[----:B--2---:R-:W-:-:S04]  /*11c80*/  IMAD.U32 R5, RZ, RZ, UR4 ;  /* 0x00000004ff057e24 */ /* 0x004fc8000f8e00ff */
[----:B------:R2:W3:Y:S03]  /*11c90*/  SYNCS.PHASECHK.TRANS64.TRYWAIT P1, [R5+URZ+0x2d850], R4 ;  /* 0x02d85004050075a7 */ /* 0x0004e6000802017f */
[----:B---3--:R-:W-:Y:S05]  /*11ca0*/  @!P1 NANOSLEEP.SYNCS 0x989680 ;  /* 0x009896800000995d */ /* 0x008fea0003900000 */
[----:B------:R-:W3:Y:S02]  /*11cb0*/  @!P1 SYNCS.PHASECHK.TRANS64 P1, [R5+URZ+0x2d850], R4 ;  /* 0x02d85004050095a7 */ /* 0x000ee4000802007f */
[----:B---3--:R-:W-:Y:S05]  /*11cc0*/  @!P1 BRA `(.L_x_12091) ;  /* 0xfffffffc00ec9947 */ /* 0x008fea000383ffff */
[----:B------:R-:W-:Y:S05]  /*11cd0*/  BRA `(.L_x_12090) ;  /* 0xffffff80004c7947 */ /* 0x000fea000383ffff */
.L_x_12126:
        /* <DEDUP_REMOVED lines=11> */
.L_x_12191:
[----:B------:R-:W-:Y:S05]  /*11d90*/  BSYNC B0 ;  /* 0x0000000000007941 */ /* 0x000fea0003800000 */
.L_x_12190:
[----:B------:R-:W-:Y:S05]  /*11da0*/  BRA `(.L_x_12192) ;  /* 0xffffffbc00ec7947 */ /* 0x000fea000383ffff */
.L_x_12129:
[----:B0-----:R0:W1:Y:S02]  /*11db0*/  SYNCS.PHASECHK.TRANS64.TRYWAIT P0, [R2+URZ+0x2d840], R3 ;  /* 0x02d84003020075a7 */ /* 0x001064000800017f */
[----:B-1----:R-:W-:Y:S05]  /*11dc0*/  @!P0 NANOSLEEP.SYNCS 0x989680 ;  /* 0x009896800000895d */ /* 0x002fea0003900000 */
[----:B------:R-:W1:Y:S02]  /*11dd0*/  @!P0 SYNCS.PHASECHK.TRANS64 P0, [R2+URZ+0x2d840], R3 ;  /* 0x02d84003020085a7 */ /* 0x000e64000800007f */
[----:B-1----:R-:W-:Y:S05]  /*11de0*/  @!P0 BRA `(.L_x_12129) ;  /* 0xfffffffc00f08947 */ /* 0x002fea000383ffff */
[----:B------:R-:W-:Y:S05]  /*11df0*/  BRA `(.L_x_12193) ;  /* 0xffffffc0005c7947 */ /* 0x000fea000383ffff */
.L_x_12130:
        /* <DEDUP_REMOVED lines=8> */
.L_x_12195:
[----:B------:R-:W-:Y:S05]  /*11e80*/  BSYNC B0 ;  /* 0x0000000000007941 */ /* 0x000fea0003800000 */
.L_x_12194:
        /* <DEDUP_REMOVED lines=9> */
.L_x_12196:
[----:B------:R-:W-:Y:S01]  /*11f20*/  IMAD.MOV.U32 R13, RZ, RZ, R6 ;  /* 0x000000ffff0d7224 */ /* 0x000fe200078e0006 */
[----:B------:R-:W-:Y:S01]  /*11f30*/  MOV R12, 0x1 ;  /* 0x00000001000c7802 */ /* 0x000fe20000000f00 */
[----:B------:R-:W-:-:S07]  /*11f40*/  IMAD.MOV.U32 R5, RZ, RZ, R14 ;  /* 0x000000ffff057224 */ /* 0x000fce00078e000e */
[----:B------:R-:W-:Y:S05]  /*11f50*/  WARPSYNC.COLLECTIVE R15, `(.L_x_12197) ;  /* 0x000000000f087348 */ /* 0x000fea0003c00000 */
[----:B------:R0:W1:Y:S02]  /*11f60*/  SHFL.IDX P6, R14, R13, R12, R11 ;  /* 0x0000000c0d0e7389 */ /* 0x00006400000c000b */
[----:B01----:R-:W-:Y:S01]  /*11f70*/  ENDCOLLECTIVE ;  /* 0x000000000000791b */ /* 0x003fe20003800000 */
.L_x_12197:
        /* <DEDUP_REMOVED lines=17> */
.L_x_12198:
[----:B------:R-:W-:Y:S02]  /*12090*/  @P1 IMAD R8, R7, 0x2, R23 ;  /* 0x0000000207081824 */ /* 0x000fe400078e0217 */
[----:B------:R-:W-:Y:S01]  /*120a0*/  IMAD.MOV.U32 R13, RZ, RZ, R6 ;  /* 0x000000ffff0d7224 */ /* 0x000fe200078e0006 */
[----:B------:R-:W-:Y:S01]  /*120b0*/  MOV R12, 0x2 ;  /* 0x00000002000c7802 */ /* 0x000fe20000000f00 */
[----:B------:R-:W-:-:S07]  /*120c0*/  IMAD.MOV.U32 R5, RZ, RZ, R14 ;  /* 0x000000ffff057224 */ /* 0x000fce00078e000e */
[----:B------:R-:W-:Y:S05]  /*120d0*/  WARPSYNC.COLLECTIVE R15, `(.L_x_12199) ;  /* 0x000000000f087348 */ /* 0x000fea0003c00000 */
[----:B------:R0:W1:Y:S02]  /*120e0*/  SHFL.IDX P6, R14, R13, R12, R11 ;  /* 0x0000000c0d0e7389 */ /* 0x00006400000c000b */
[----:B01----:R-:W-:Y:S01]  /*120f0*/  ENDCOLLECTIVE ;  /* 0x000000000000791b */ /* 0x003fe20003800000 */
.L_x_12199:
        /* <DEDUP_REMOVED lines=17> */
.L_x_12200:
[----:B------:R-:W-:Y:S02]  /*12210*/  @P1 IMAD R8, R7, 0x2, R23 ;  /* 0x0000000207081824 */ /* 0x000fe400078e0217 */
[----:B------:R-:W-:Y:S01]  /*12220*/  IMAD.MOV.U32 R13, RZ, RZ, R6 ;  /* 0x000000ffff0d7224 */ /* 0x000fe200078e0006 */
[----:B------:R-:W-:Y:S01]  /*12230*/  MOV R12, 0x3 ;  /* 0x00000003000c7802 */ /* 0x000fe20000000f00 */
[----:B------:R-:W-:-:S07]  /*12240*/  IMAD.MOV.U32 R5, RZ, RZ, R14 ;  /* 0x000000ffff057224 */ /* 0x000fce00078e000e */
[----:B------:R-:W-:Y:S05]  /*12250*/  WARPSYNC.COLLECTIVE R15, `(.L_x_12201) ;  /* 0x000000000f087348 */ /* 0x000fea0003c00000 */
[----:B------:R0:W1:Y:S02]  /*12260*/  SHFL.IDX P6, R14, R13, R12, R11 ;  /* 0x0000000c0d0e7389 */ /* 0x00006400000c000b */
[----:B01----:R-:W-:Y:S01]  /*12270*/  ENDCOLLECTIVE ;  /* 0x000000000000791b */ /* 0x003fe20003800000 */
.L_x_12201:
        /* <DEDUP_REMOVED lines=10> */
.L_x_12202:
        /* <DEDUP_REMOVED lines=8> */
.L_x_12135:
[----:B------:R-:W2:Y:S04]  /*123a0*/  LDL.LU R11, [R1+0x20] ;  /* 0x00002000010b7983 */ /* 0x000ea80000300800 */
[----:B------:R0:W5:Y:S01]  /*123b0*/  LDL R9, [R1+0x18] ;  /* 0x0000180001097983 */ /* 0x0001620000100800 */
[----:B------:R-:W-:Y:S01]  /*123c0*/  IMAD.MOV.U32 R13, RZ, RZ, R0 ;  /* 0x000000ffff0d7224 */ /* 0x000fe200078e0000 */
[----:B------:R-:W-:Y:S01]  /*123d0*/  MOV R15, 0xffffffff ;  /* 0xffffffff000f7802 */ /* 0x000fe20000000f00 */
[----:B------:R-:W-:Y:S02]  /*123e0*/  IMAD.MOV.U32 R12, RZ, RZ, RZ ;  /* 0x000000ffff0c7224 */ /* 0x000fe400078e00ff */
[----:B------:R-:W-:-:S04]  /*123f0*/  IMAD R17, R17, 0xc0, R21 ;  /* 0x000000c011117824 */ /* 0x000fc800078e0215 */
[----:B------:R-:W-:Y:S02]  /*12400*/  VIADD R5, R17, 0x20 ;  /* 0x0000002011057836 */ /* 0x000fe40000000000 */
[----:B--2---:R-:W-:Y:S02]  /*12410*/  IMAD R2, R11, R10, RZ ;  /* 0x0000000a0b027224 */ /* 0x004fe400078e02ff */
[----:B0-----:R-:W-:-:S07]  /*12420*/  IMAD.MOV.U32 R11, RZ, RZ, 0x1c1f ;  /* 0x00001c1fff0b7424 */ /* 0x001fce00078e00ff */
[----:B-----5:R-:W-:Y:S05]  /*12430*/  WARPSYNC.COLLECTIVE R15, `(.L_x_12204) ;  /* 0x000000000f087348 */ /* 0x020fea0003c00000 */
[----:B------:R0:W1:Y:S02]  /*12440*/  SHFL.IDX P6, R14, R13, R12, R11 ;  /* 0x0000000c0d0e7389 */ /* 0x00006400000c000b */
[----:B01---5:R-:W-:Y:S01]  /*12450*/  ENDCOLLECTIVE ;  /* 0x000000000000791b */ /* 0x023fe20003800000 */
.L_x_12204:
[----:B------:R-:W-:Y:S02]  /*12460*/  IMAD.MOV.U32 R13, RZ, RZ, R4 ;  /* 0x000000ffff0d7224 */ /* 0x000fe400078e0004 */
[----:B------:R-:W-:-:S07]  /*12470*/  IMAD.MOV.U32 R6, RZ, RZ, R14 ;  /* 0x000000ffff067224 */ /* 0x000fce00078e000e */
[----:B------:R-:W-:Y:S05]  /*12480*/  WARPSYNC.COLLECTIVE R15, `(.L_x_12205) ;  /* 0x000000000f087348 */ /* 0x000fea0003c00000 */
[----:B------:R0:W1:Y:S02]  /*12490*/  SHFL.IDX P6, R14, R13, R12, R11 ;  /* 0x0000000c0d0e7389 */ /* 0x00006400000c000b */
[----:B01----:R-:W-:Y:S01]  /*124a0*/  ENDCOLLECTIVE ;  /* 0x000000000000791b */ /* 0x003fe20003800000 */
.L_x_12205:
[----:B------:R-:W-:Y:S01]  /*124b0*/  ISETP.GE.AND P2, PT, R17, R2, PT ;  /* 0x000000021100720c */ /* 0x000fe20003f46270 */
[----:B------:R-:W-:Y:S01]  /*124c0*/  IMAD.MOV.U32 R13, RZ, RZ, R0 ;  /* 0x000000ffff0d7224 */ /* 0x000fe200078e0000 */
[----:B------:R-:W-:Y:S01]  /*124d0*/  MOV R12, 0x1 ;  /* 0x00000001000c7802 */ /* 0x000fe20000000f00 */
[----:B------:R-:W-:-:S10]  /*124e0*/  IMAD.MOV.U32 R7, RZ, RZ, R14 ;  /* 0x000000ffff077224 */ /* 0x000fd400078e000e */
[----:B------:R-:W-:Y:S05]  /*124f0*/  WARPSYNC.COLLECTIVE R15, `(.L_x_12206) ;  /* 0x000000000f087348 */ /* 0x000fea0003c00000 */
[----:B------:R0:W1:Y:S02]  /*12500*/  SHFL.IDX P6, R14, R13, R12, R11 ;  /* 0x0000000c0d0e7389 */ /* 0x00006400000c000b */
[----:B01----:R-:W-:Y:S01]  /*12510*/  ENDCOLLECTIVE ;  /* 0x000000000000791b */ /* 0x003fe20003800000 */
.L_x_12206:
[----:B------:R-:W-:-:S05]  /*12520*/  @!P2 LEA R7, P4, R20, R7, 0x1 ;  /* 0x000000071407a211 */ /* 0x000fca00078808ff */
[----:B------:R-:W-:-:S05]  /*12530*/  @!P2 IMAD.X R6, RZ, RZ, R6, P4 ;  /* 0x000000ffff06a224 */ /* 0x000fca00020e0606 */
[----:B------:R-:W-:-:S04]  /*12540*/  @!P2 LOP3.LUT R7, R7, R6, RZ, 0x3c, !PT ;  /* 0x000000060707a212 */ /* 0x000fc800078e3cff */
[----:B------:R-:W-:-:S04]  /*12550*/  @!P2 LOP3.LUT R6, R7, R6, RZ, 0x3c, !PT ;  /* 0x000000060706a212 */ /* 0x000fc800078e3cff */
[----:B------:R-:W-:Y:S01]  /*12560*/  @!P2 LOP3.LUT R7, R7, R6, RZ, 0x3c, !PT ;  /* 0x000000060707a212 */ /* 0x000fe200078e3cff */
[----:B------:R-:W-:-:S04]  /*12570*/  IMAD.MOV.U32 R13, RZ, RZ, R4 ;  /* 0x000000ffff0d7224 */ /* 0x000fc800078e0004 */
        /* <DEDUP_REMOVED lines=10> */
.L_x_12207:
[----:B------:R-:W-:Y:S01]  /*12620*/  ISETP.GE.AND P2, PT, R5, R2, PT ;  /* 0x000000020500720c */ /* 0x000fe20003f46270 */
[----:B------:R-:W-:Y:S01]  /*12630*/  IMAD.MOV.U32 R13, RZ, RZ, R0 ;  /* 0x000000ffff0d7224 */ /* 0x000fe200078e0000 */
[----:B------:R-:W-:Y:S01]  /*12640*/  MOV R12, 0x2 ;  /* 0x00000002000c7802 */ /* 0x000fe20000000f00 */
[----:B------:R-:W-:-:S10]  /*12650*/  IMAD.MOV.U32 R7, RZ, RZ, R14 ;  /* 0x000000ffff077224 */ /* 0x000fd400078e000e */
[----:B------:R-:W-:Y:S05]  /*12660*/  WARPSYNC.COLLECTIVE R15, `(.L_x_12208) ;  /* 0x000000000f087348 */ /* 0x000fea0003c00000 */
[----:B------:R0:W1:Y:S02]  /*12670*/  SHFL.IDX P6, R14, R13, R12, R11 ;  /* 0x0000000c0d0e7389 */ /* 0x00006400000c000b */
[----:B01----:R-:W-:Y:S01]  /*12680*/  ENDCOLLECTIVE ;  /* 0x000000000000791b */ /* 0x003fe20003800000 */
.L_x_12208:
        /* <DEDUP_REMOVED lines=16> */
.L_x_12209:
[----:B------:R-:W-:Y:S02]  /*12790*/  VIADD R5, R17, 0x40 ;  /* 0x0000004011057836 */ /* 0x000fe40000000000 */
[----:B------:R-:W-:Y:S02]  /*127a0*/  IMAD.MOV.U32 R13, RZ, RZ, R0 ;  /* 0x000000ffff0d7224 */ /* 0x000fe400078e0000 */
[----:B------:R-:W-:Y:S01]  /*127b0*/  IMAD.MOV.U32 R12, RZ, RZ, 0x3 ;  /* 0x00000003ff0c7424 */ /* 0x000fe200078e00ff */
[----:B------:R-:W-:Y:S01]  /*127c0*/  ISETP.GE.AND P2, PT, R5, R2, PT ;  /* 0x000000020500720c */ /* 0x000fe20003f46270 */
[----:B------:R-:W-:-:S12]  /*127d0*/  IMAD.MOV.U32 R7, RZ, RZ, R14 ;  /* 0x000000ffff077224 */ /* 0x000fd800078e000e */
[----:B------:R-:W-:Y:S05]  /*127e0*/  WARPSYNC.COLLECTIVE R15, `(.L_x_12210) ;  /* 0x000000000f087348 */ /* 0x000fea0003c00000 */
[----:B------:R0:W1:Y:S02]  /*127f0*/  SHFL.IDX P6, R14, R13, R12, R11 ;  /* 0x0000000c0d0e7389 */ /* 0x00006400000c000b */
[----:B01----:R-:W-:Y:S01]  /*12800*/  ENDCOLLECTIVE ;  /* 0x000000000000791b */ /* 0x003fe20003800000 */
.L_x_12210:
[----:B------:R-:W-:-:S05]  /*12810*/  @!P2 LEA R7, P4, R20, R7, 0x1 ;  /* 0x000000071407a211 */ /* 0x000fca00078808ff */
[----:B------:R-:W-:Y:S02]  /*12820*/  @!P2 IMAD.X R6, RZ, RZ, R6, P4 ;  /* 0x000000ffff06a224 */ /* 0x000fe400020e0606 */
[----:B------:R-:W-:-:S03]  /*12830*/  IMAD.MOV.U32 R13, RZ, RZ, R4 ;  /* 0x000000ffff0d7224 */ /* 0x000fc600078e0004 */
[----:B------:R-:W-:Y:S02]  /*12840*/  @!P2 LOP3.LUT R7, R7, R6, RZ, 0x3c, !PT ;  /* 0x000000060707a212 */ /* 0x000fe400078e3cff */
[----:B------:R-:W-:-:S07]  /*12850*/  MOV R0, R14 ;  /* 0x0000000e00007202 */ /* 0x000fce0000000f00 */
[----:B------:R-:W-:Y:S05]  /*12860*/  WARPSYNC.COLLECTIVE R15, `(.L_x_12211) ;  /* 0x000000000f087348 */ /* 0x000fea0003c00000 */
[----:B------:R0:W1:Y:S02]  /*12870*/  SHFL.IDX P6, R14, R13, R12, R11 ;  /* 0x0000000c0d0e7389 */ /* 0x00006400000c000b */
[----:B01----:R-:W-:Y:S01]  /*12880*/  ENDCOLLECTIVE ;  /* 0x000000000000791b */ /* 0x003fe20003800000 */
.L_x_12211:
[----:B------:R-:W-:Y:S01]  /*12890*/  @!P2 LOP3.LUT R6, R7, R6, RZ, 0x3c, !PT ;  /* 0x000000060706a212 */ /* 0x000fe200078e3cff */
[----:B------:R-:W-:-:S03]  /*128a0*/  VIADD R5, R17, 0x60 ;  /* 0x0000006011057836 */ /* 0x000fc60000000000 */
[----:B------:R-:W-:-:S05]  /*128b0*/  @!P2 LOP3.LUT R7, R7, R6, RZ, 0x3c, !PT ;  /* 0x000000060707a212 */ /* 0x000fca00078e3cff */
[----:B------:R-:W-:Y:S01]  /*128c0*/  @!PT LDS RZ, [RZ] ;  /* 0x00000000fffff984 */ /* 0x000fe20000000800 */
[----:B------:R-:W-:Y:S01]  /*128d0*/  @!PT LDS RZ, [RZ] ;  /* 0x00000000fffff984 */ /* 0x000fe20000000800 */
[----:B------:R-:W-:Y:S01]  /*128e0*/  @!PT LDS RZ, [RZ] ;  /* 0x00000000fffff984 */ /* 0x000fe20000000800 */
[----:B------:R0:W-:Y:S04]  /*128f0*/  @!P2 LDGSTS.E.BYPASS.LTC128B.128 [R9+0xd400], desc[UR36][R6.64], !P3 ;  /* 0x0d4000000609afae */ /* 0x0001e8000d901d64 */
[----:B------:R0:W-:Y:S01]  /*12900*/  @!P2 LDGSTS.E.BYPASS.LTC128B.128 [R9+0x10400], desc[UR36][R6.64+0x40], !P0 ;  /* 0x104000400609afae */ /* 0x0001e2000c101d64 */
[----:B------:R-:W-:-:S03]  /*12910*/  MOV R13, R3 ;  /* 0x00000003000d7202 */ /* 0x000fc60000000f00 */
[----:B------:R0:W-:Y:S01]  /*12920*/  @!P2 LDGSTS.E.BYPASS.LTC128B.128 [R9+0x13400], desc[UR36][R6.64+0x80], !P1 ;  /* 0x134000800609afae */ /* 0x0001e2000c901d64 */
[----:B------:R-:W-:Y:S01]  /*12930*/  ISETP.GE.AND P2, PT, R5, R2, PT ;  /* 0x000000020500720c */ /* 0x000fe20003f46270 */
[----:B------:R-:W-:Y:S02]  /*12940*/  IMAD.MOV.U32 R12, RZ, RZ, RZ ;  /* 0x000000ffff0c7224 */ /* 0x000fe400078e00ff */
[----:B------:R-:W-:-:S10]  /*12950*/  IMAD.MOV.U32 R4, RZ, RZ, R14 ;  /* 0x000000ffff047224 */ /* 0x000fd400078e000e */
[----:B0-----:R-:W-:Y:S05]  /*12960*/  WARPSYNC.COLLECTIVE R15, `(.L_x_12212) ;  /* 0x000000000f087348 */ /* 0x001fea0003c00000 */
[----:B------:R1:W2:Y:S02]  /*12970*/  SHFL.IDX P6, R14, R13, R12, R11 ;  /* 0x0000000c0d0e7389 */ /* 0x0002a400000c000b */
[----:B012---:R-:W-:Y:S01]  /*12980*/  ENDCOLLECTIVE ;  /* 0x000000000000791b */ /* 0x007fe20003800000 */
.L_x_12212:
        /* <DEDUP_REMOVED lines=16> */
.L_x_12213:
[----:B------:R-:W-:Y:S01]  /*12a90*/  MOV R13, R3 ;  /* 0x00000003000d7202 */ /* 0x000fe20000000f00 */
[----:B------:R-:W-:Y:S02]  /*12aa0*/  IMAD.MOV.U32 R12, RZ, RZ, 0x1 ;  /* 0x00000001ff0c7424 */ /* 0x000fe400078e00ff */
[----:B------:R-:W-:-:S07]  /*12ab0*/  IMAD.MOV.U32 R4, RZ, RZ, R14 ;  /* 0x000000ffff047224 */ /* 0x000fce00078e000e */
[----:B------:R-:W-:Y:S05]  /*12ac0*/  WARPSYNC.COLLECTIVE R15, `(.L_x_12214) ;  /* 0x000000000f087348 */ /* 0x000fea0003c00000 */
[----:B------:R0:W1:Y:S02]  /*12ad0*/  SHFL.IDX P6, R14, R13, R12, R11 ;  /* 0x0000000c0d0e7389 */ /* 0x00006400000c000b */
[----:B01----:R-:W-:Y:S01]  /*12ae0*/  ENDCOLLECTIVE ;  /* 0x000000000000791b */ /* 0x003fe20003800000 */
.L_x_12214:
        /* <DEDUP_REMOVED lines=14> */
.L_x_12215:
[----:B------:R-:W-:Y:S01]  /*12bd0*/  IMAD.MOV.U32 R8, RZ, RZ, R14 ;  /* 0x000000ffff087224 */ /* 0x000fe200078e000e */
[----:B------:R-:W-:Y:S06]  /*12be0*/  BRA `(.L_x_12216) ;  /* 0xffffffc400507947 */ /* 0x000fec000383ffff */
.L_x_12138:
[----:B-1----:R1:W2:Y:S02]  /*12bf0*/  SYNCS.PHASECHK.TRANS64.TRYWAIT P0, [R23+URZ+0x2d820], R0 ;  /* 0x02d82000170075a7 */ /* 0x0022a4000800017f */
[----:B--2---:R-:W-:Y:S05]  /*12c00*/  @!P0 NANOSLEEP.SYNCS 0x989680 ;  /* 0x009896800000895d */ /* 0x004fea0003900000 */
[----:B------:R-:W2:Y:S02]  /*12c10*/  @!P0 SYNCS.PHASECHK.TRANS64 P0, [R23+URZ+0x2d820], R0 ;  /* 0x02d82000170085a7 */ /* 0x000ea4000800007f */
[----:B--2---:R-:W-:Y:S05]  /*12c20*/  @!P0 BRA `(.L_x_12138) ;  /* 0xfffffffc00f08947 */ /* 0x004fea000383ffff */
[----:B------:R-:W-:Y:S05]  /*12c30*/  BRA `(.L_x_12217) ;  /* 0xffffffc400b87947 */ /* 0x000fea000383ffff */
.L_x_12143:
[----:B0-----:R0:W1:Y:S02]  /*12c40*/  SYNCS.PHASECHK.TRANS64.TRYWAIT P0, [R5+URZ+0x2d840], R0 ;  /* 0x02d84000050075a7 */ /* 0x001064000800017f */
[----:B-1----:R-:W-:Y:S05]  /*12c50*/  @!P0 NANOSLEEP.SYNCS 0x989680 ;  /* 0x009896800000895d */ /* 0x002fea0003900000 */
[----:B------:R-:W1:Y:S02]  /*12c60*/  @!P0 SYNCS.PHASECHK.TRANS64 P0, [R5+URZ+0x2d840], R0 ;  /* 0x02d84000050085a7 */ /* 0x000e64000800007f */
[----:B-1----:R-:W-:Y:S05]  /*12c70*/  @!P0 BRA `(.L_x_12143) ;  /* 0xfffffffc00f08947 */ /* 0x002fea000383ffff */
[----:B------:R-:W-:Y:S05]  /*12c80*/  BRA `(.L_x_12218) ;  /* 0xffffffc800a87947 */ /* 0x000fea000383ffff */
.L_x_12144:
        /* <DEDUP_REMOVED lines=8> */
.L_x_12220:
[----:B------:R-:W-:Y:S05]  /*12d10*/  BSYNC B1 ;  /* 0x0000000000017941 */ /* 0x000fea0003800000 */
.L_x_12219:
[----:B------:R-:W0:Y:S01]  /*12d20*/  S2R R21, SR_TID.X ;  /* 0x0000000000157919 */ /* 0x000e220000002100 */
[----:B------:R-:W-:Y:S01]  /*12d30*/  IMAD.MOV.U32 R13, RZ, RZ, R6 ;  /* 0x000000ffff0d7224 */ /* 0x000fe200078e0006 */
[----:B------:R-:W-:Y:S01]  /*12d40*/  MOV R15, 0xffffffff ;  /* 0xffffffff000f7802 */ /* 0x000fe20000000f00 */
[----:B------:R-:W-:Y:S01]  /*12d50*/  IMAD.MOV.U32 R12, RZ, RZ, RZ ;  /* 0x000000ffff0c7224 */ /* 0x000fe200078e00ff */
[----:B------:R-:W-:Y:S01]  /*12d60*/  LOP3.LUT R22, R22, 0xfffffeff, RZ, 0xc0, !PT ;  /* 0xfffffeff16167812 */ /* 0x000fe200078ec0ff */
[----:B------:R-:W-:Y:S02]  /*12d70*/  IMAD.MOV.U32 R11, RZ, RZ, 0x1c1f ;  /* 0x00001c1fff0b7424 */ /* 0x000fe400078e00ff */
[----:B------:R-:W-:Y:S01]  /*12d80*/  IMAD.MOV.U32 R3, RZ, RZ, R14 ;  /* 0x000000ffff037224 */ /* 0x000fe200078e000e */
[----:B------:R-:W-:Y:S01]  /*12d90*/  @P1 LOP3.LUT R22, R22, 0x100, RZ, 0xfc, !PT ;  /* 0x0000010016161812 */ /* 0x000fe200078efcff */
[----:B------:R-:W-:-:S07]  /*12da0*/  IMAD R4, R4, 0x2, R23 ;  /* 0x0000000204047824 */ /* 0x000fce00078e0217 */
[----:B0-----:R-:W-:Y:S05]  /*12db0*/  WARPSYNC.COLLECTIVE R15, `(.L_x_12221) ;  /* 0x000000000f087348 */ /* 0x001fea0003c00000 */
[----:B------:R1:W2:Y:S02]  /*12dc0*/  SHFL.IDX P6, R14, R13, R12, R11 ;  /* 0x0000000c0d0e7389 */ /* 0x0002a400000c000b */
[----:B012---:R-:W-:Y:S01]  /*12dd0*/  ENDCOLLECTIVE ;  /* 0x000000000000791b */ /* 0x007fe20003800000 */
.L_x_12221:
        /* <DEDUP_REMOVED lines=8> */
.L_x_12222:
        /* <DEDUP_REMOVED lines=11> */
[----:B0-----:R-:W-:-:S07]  /*12f10*/  MOV R3, R14 ;  /* 0x0000000e00037202 */ /* 0x001fce0000000f00 */
[----:B------:R-:W-:Y:S05]  /*12f20*/  WARPSYNC.COLLECTIVE R15, `(.L_x_12223) ;  /* 0x000000000f087348 */ /* 0x000fea0003c00000 */
[----:B------:R0:W1:Y:S02]  /*12f30*/  SHFL.IDX P6, R14, R13, R12, R11 ;  /* 0x0000000c0d0e7389 */ /* 0x00006400000c000b */
[----:B01----:R-:W-:Y:S01]  /*12f40*/  ENDCOLLECTIVE ;  /* 0x000000000000791b */ /* 0x003fe20003800000 */
.L_x_12223:
[----:B------:R-:W-:Y:S02]  /*12f50*/  IMAD.MOV.U32 R13, RZ, RZ, R7 ;  /* 0x000000ffff0d7224 */ /* 0x000fe400078e0007 */
[----:B------:R-:W-:Y:S02]  /*12f60*/  IMAD.MOV.U32 R12, RZ, RZ, 0x2 ;  /* 0x00000002ff0c7424 */ /* 0x000fe400078e00ff */
[----:B------:R-:W-:-:S07]  /*12f70*/  IMAD.MOV.U32 R2, RZ, RZ, R14 ;  /* 0x000000ffff027224 */ /* 0x000fce00078e000e */
[----:B------:R-:W-:Y:S05]  /*12f80*/  WARPSYNC.COLLECTIVE R15, `(.L_x_12224) ;  /* 0x000000000f087348 */ /* 0x000fea0003c00000 */
[----:B------:R0:W1:Y:S02]  /*12f90*/  SHFL.IDX P6, R14, R13, R12, R11 ;  /* 0x0000000c0d0e7389 */ /* 0x00006400000c000b */
[----:B01----:R-:W-:Y:S01]  /*12fa0*/  ENDCOLLECTIVE ;  /* 0x000000000000791b */ /* 0x003fe20003800000 */
.L_x_12224:
[----:B------:R-:W-:-:S05]  /*12fb0*/  IADD3 R2, P0, R2, R0, RZ ;  /* 0x0000000002027210 */ /* 0x000fca0007f1e0ff */
[----:B------:R-:W-:-:S05]  /*12fc0*/  IMAD.X R3, RZ, RZ, R3, P0 ;  /* 0x000000ffff037224 */ /* 0x000fca00000e0603 */
        /* <DEDUP_REMOVED lines=11> */
.L_x_12225:
[----:B------:R-:W-:Y:S02]  /*13080*/  IMAD.MOV.U32 R13, RZ, RZ, R7 ;  /* 0x000000ffff0d7224 */ /* 0x000fe400078e0007 */
[----:B------:R-:W-:Y:S02]  /*13090*/  IMAD.MOV.U32 R12, RZ, RZ, 0x3 ;  /* 0x00000003ff0c7424 */ /* 0x000fe400078e00ff */
[----:B------:R-:W-:-:S07]  /*130a0*/  IMAD.MOV.U32 R2, RZ, RZ, R14 ;  /* 0x000000ffff027224 */ /* 0x000fce00078e000e */
[----:B------:R-:W-:Y:S05]  /*130b0*/  WARPSYNC.COLLECTIVE R15, `(.L_x_12226) ;  /* 0x000000000f087348 */ /* 0x000fea0003c00000 */
[----:B------:R0:W1:Y:S02]  /*130c0*/  SHFL.IDX P6, R14, R13, R12, R11 ;  /* 0x0000000c0d0e7389 */ /* 0x00006400000c000b */
[----:B01----:R-:W-:Y:S01]  /*130d0*/  ENDCOLLECTIVE ;  /* 0x000000000000791b */ /* 0x003fe20003800000 */
.L_x_12226:
        /* <DEDUP_REMOVED lines=14> */
.L_x_12227:
[----:B------:R-:W-:Y:S01]  /*131c0*/  MOV R2, R14 ;  /* 0x0000000e00027202 */ /* 0x000fe20000000f00 */
[----:B------:R-:W-:Y:S06]  /*131d0*/  BRA `(.L_x_12228) ;  /* 0xffffffc800487947 */ /* 0x000fec000383ffff */
.L_x_12149:
[----:B-1----:R1:W2:Y:S02]  /*131e0*/  SYNCS.PHASECHK.TRANS64.TRYWAIT P0, [R5+URZ+0x2d860], R2 ;  /* 0x02d86002050075a7 */ /* 0x0022a4000800017f */
[----:B--2---:R-:W-:Y:S05]  /*131f0*/  @!P0 NANOSLEEP.SYNCS 0x989680 ;  /* 0x009896800000895d */ /* 0x004fea0003900000 */
[----:B------:R-:W2:Y:S02]  /*13200*/  @!P0 SYNCS.PHASECHK.TRANS64 P0, [R5+URZ+0x2d860], R2 ;  /* 0x02d86002050085a7 */ /* 0x000ea4000800007f */
[----:B--2---:R-:W-:Y:S05]  /*13210*/  @!P0 BRA `(.L_x_12149) ;  /* 0xfffffffc00f08947 */ /* 0x004fea000383ffff */
[----:B------:R-:W-:Y:S05]  /*13220*/  BRA `(.L_x_12229) ;  /* 0xffffffc800ac7947 */ /* 0x000fea000383ffff */
.L_x_12150:
        /* <DEDUP_REMOVED lines=8> */
.L_x_12231:
[----:B------:R-:W-:Y:S05]  /*132b0*/  BSYNC B1 ;  /* 0x0000000000017941 */ /* 0x000fea0003800000 */
.L_x_12230:
        /* <DEDUP_REMOVED lines=9> */
.L_x_12232:
[----:B------:R-:W-:Y:S01]  /*13350*/  IMAD.MOV.U32 R13, RZ, RZ, R25 ;  /* 0x000000ffff0d7224 */ /* 0x000fe200078e0019 */
[----:B------:R-:W-:Y:S01]  /*13360*/  MOV R12, 0x1 ;  /* 0x00000001000c7802 */ /* 0x000fe20000000f00 */
[----:B------:R-:W-:-:S07]  /*13370*/  IMAD.MOV.U32 R2, RZ, RZ, R14 ;  /* 0x000000ffff027224 */ /* 0x000fce00078e000e */
[----:B------:R-:W-:Y:S05]  /*13380*/  WARPSYNC.COLLECTIVE R15, `(.L_x_12233) ;  /* 0x000000000f087348 */ /* 0x000fea0003c00000 */
[----:B------:R0:W1:Y:S02]  /*13390*/  SHFL.IDX P6, R14, R13, R12, R11 ;  /* 0x0000000c0d0e7389 */ /* 0x00006400000c000b */
[----:B01----:R-:W-:Y:S01]  /*133a0*/  ENDCOLLECTIVE ;  /* 0x000000000000791b */ /* 0x003fe20003800000 */
.L_x_12233:
        /* <DEDUP_REMOVED lines=16> */
.L_x_12234:
[----:B------:R-:W-:Y:S02]  /*134b0*/  IMAD.MOV.U32 R13, RZ, RZ, R25 ;  /* 0x000000ffff0d7224 */ /* 0x000fe400078e0019 */
[----:B------:R-:W-:Y:S02]  /*134c0*/  IMAD.MOV.U32 R12, RZ, RZ, 0x2 ;  /* 0x00000002ff0c7424 */ /* 0x000fe400078e00ff */
[----:B------:R-:W-:-:S07]  /*134d0*/  IMAD.MOV.U32 R2, RZ, RZ, R14 ;  /* 0x000000ffff027224 */ /* 0x000fce00078e000e */
[----:B------:R-:W-:Y:S05]  /*134e0*/  WARPSYNC.COLLECTIVE R15, `(.L_x_12235) ;  /* 0x000000000f087348 */ /* 0x000fea0003c00000 */
[----:B------:R0:W1:Y:S02]  /*134f0*/  SHFL.IDX P6, R14, R13, R12, R11 ;  /* 0x0000000c0d0e7389 */ /* 0x00006400000c000b */
[----:B01----:R-:W-:Y:S01]  /*13500*/  ENDCOLLECTIVE ;  /* 0x000000000000791b */ /* 0x003fe20003800000 */
.L_x_12235:
        /* <DEDUP_REMOVED lines=16> */
.L_x_12236:
[----:B------:R-:W-:Y:S02]  /*13610*/  IMAD.MOV.U32 R13, RZ, RZ, R25 ;  /* 0x000000ffff0d7224 */ /* 0x000fe400078e0019 */
[----:B------:R-:W-:Y:S02]  /*13620*/  IMAD.MOV.U32 R12, RZ, RZ, 0x3 ;  /* 0x00000003ff0c7424 */ /* 0x000fe400078e00ff */
[----:B------:R-:W-:-:S07]  /*13630*/  IMAD.MOV.U32 R2, RZ, RZ, R14 ;  /* 0x000000ffff027224 */ /* 0x000fce00078e000e */
[----:B------:R-:W-:Y:S05]  /*13640*/  WARPSYNC.COLLECTIVE R15, `(.L_x_12237) ;  /* 0x000000000f087348 */ /* 0x000fea0003c00000 */
[----:B------:R0:W1:Y:S02]  /*13650*/  SHFL.IDX P6, R14, R13, R12, R11 ;  /* 0x0000000c0d0e7389 */ /* 0x00006400000c000b */
[----:B01----:R-:W-:Y:S01]  /*13660*/  ENDCOLLECTIVE ;  /* 0x000000000000791b */ /* 0x003fe20003800000 */
.L_x_12237:
        /* <DEDUP_REMOVED lines=13> */
.L_x_12238:
        /* <DEDUP_REMOVED lines=8> */
.L_x_12158:
[----:B-1----:R1:W2:Y:S02]  /*137c0*/  SYNCS.PHASECHK.TRANS64.TRYWAIT P0, [R0+URZ+0x2d860], R3 ;  /* 0x02d86003000075a7 */ /* 0x0022a4000800017f */
[----:B--2---:R-:W-:Y:S05]  /*137d0*/  @!P0 NANOSLEEP.SYNCS 0x989680 ;  /* 0x009896800000895d */ /* 0x004fea0003900000 */
[----:B------:R-:W2:Y:S02]  /*137e0*/  @!P0 SYNCS.PHASECHK.TRANS64 P0, [R0+URZ+0x2d860], R3 ;  /* 0x02d86003000085a7 */ /* 0x000ea4000800007f */
[----:B--2---:R-:W-:Y:S05]  /*137f0*/  @!P0 BRA `(.L_x_12158) ;  /* 0xfffffffc00f08947 */ /* 0x004fea000383ffff */
[----:B------:R-:W-:Y:S05]  /*13800*/  BRA `(.L_x_12240) ;  /* 0xffffffcc00407947 */ /* 0x000fea000383ffff */
.L_x_12159:
        /* <DEDUP_REMOVED lines=8> */
.L_x_12242:
[----:B------:R-:W-:Y:S05]  /*13890*/  BSYNC B0 ;  /* 0x0000000000007941 */ /* 0x000fea0003800000 */
.L_x_12241:
[----:B------:R-:W0:Y:S01]  /*138a0*/  S2R R2, SR_TID.X ;  /* 0x0000000000027919 */ /* 0x000e220000002100 */
[----:B------:R-:W-:Y:S01]  /*138b0*/  MOV R13, R24 ;  /* 0x00000018000d7202 */ /* 0x000fe20000000f00 */
[----:B------:R-:W-:Y:S01]  /*138c0*/  IMAD.MOV.U32 R12, RZ, RZ, RZ ;  /* 0x000000ffff0c7224 */ /* 0x000fe200078e00ff */
[----:B------:R-:W-:Y:S01]  /*138d0*/  LEA R4, R4, R23, 0x1 ;  /* 0x0000001704047211 */ /* 0x000fe200078e08ff */
[----:B------:R-:W-:Y:S02]  /*138e0*/  IMAD.MOV.U32 R11, RZ, RZ, 0x1c1f ;  /* 0x00001c1fff0b7424 */ /* 0x000fe400078e00ff */
[----:B------:R-:W-:Y:S02]  /*138f0*/  IMAD.MOV.U32 R15, RZ, RZ, -0x1 ;  /* 0xffffffffff0f7424 */ /* 0x000fe400078e00ff */
[----:B------:R-:W-:-:S07]  /*13900*/  IMAD.MOV.U32 R3, RZ, RZ, R14 ;  /* 0x000000ffff037224 */ /* 0x000fce00078e000e */
[----:B0-----:R-:W-:Y:S05]  /*13910*/  WARPSYNC.COLLECTIVE R15, `(.L_x_12243) ;  /* 0x000000000f087348 */ /* 0x001fea0003c00000 */
[----:B------:R1:W2:Y:S02]  /*13920*/  SHFL.IDX P6, R14, R13, R12, R11 ;  /* 0x0000000c0d0e7389 */ /* 0x0002a400000c000b */
[----:B012---:R-:W-:Y:S01]  /*13930*/  ENDCOLLECTIVE ;  /* 0x000000000000791b */ /* 0x007fe20003800000 */
.L_x_12243:
        /* <DEDUP_REMOVED lines=17> */
.L_x_12244:
        /* <DEDUP_REMOVED lines=14> */
.L_x_12245:
[----:B------:R-:W-:Y:S01]  /*13b30*/  IMAD.MOV.U32 R13, RZ, RZ, R25 ;  /* 0x000000ffff0d7224 */ /* 0x000fe200078e0019 */
[----:B------:R-:W-:Y:S02]  /*13b40*/  MOV R12, 0x2 ;  /* 0x00000002000c7802 */ /* 0x000fe40000000f00 */
[----:B------:R-:W-:-:S13]  /*13b50*/  IADD3 R2, P4, R14, R5, RZ ;  /* 0x000000050e027210 */ /* 0x000fda0007f9e0ff */
[----:B------:R-:W-:Y:S05]  /*13b60*/  WARPSYNC.COLLECTIVE R15, `(.L_x_12246) ;  /* 0x000000000f087348 */ /* 0x000fea0003c00000 */
[----:B------:R0:W1:Y:S02]  /*13b70*/  SHFL.IDX P6, R14, R13, R12, R11 ;  /* 0x0000000c0d0e7389 */ /* 0x00006400000c000b */
[----:B01----:R-:W-:Y:S01]  /*13b80*/  ENDCOLLECTIVE ;  /* 0x000000000000791b */ /* 0x003fe20003800000 */
.L_x_12246:
        /* <DEDUP_REMOVED lines=15> */
.L_x_12247:
[----:B------:R-:W-:Y:S02]  /*13c80*/  IMAD.MOV.U32 R13, RZ, RZ, R25 ;  /* 0x000000ffff0d7224 */ /* 0x000fe400078e0019 */
[----:B------:R-:W-:Y:S01]  /*13c90*/  IMAD.MOV.U32 R12, RZ, RZ, 0x3 ;  /* 0x00000003ff0c7424 */ /* 0x000fe200078e00ff */
[----:B------:R-:W-:-:S13]  /*13ca0*/  IADD3 R2, P4, R14, R5, RZ ;  /* 0x000000050e027210 */ /* 0x000fda0007f9e0ff */
[----:B------:R-:W-:Y:S05]  /*13cb0*/  WARPSYNC.COLLECTIVE R15, `(.L_x_12248) ;  /* 0x000000000f087348 */ /* 0x000fea0003c00000 */
[----:B------:R0:W1:Y:S02]  /*13cc0*/  SHFL.IDX P6, R14, R13, R12, R11 ;  /* 0x0000000c0d0e7389 */ /* 0x00006400000c000b */
[----:B01----:R-:W-:Y:S01]  /*13cd0*/  ENDCOLLECTIVE ;  /* 0x000000000000791b */ /* 0x003fe20003800000 */
.L_x_12248:
[----:B------:R-:W-:Y:S01]  /*13ce0*/  IMAD.X R3, RZ, RZ, R3, P4 ;  /* 0x000000ffff037224 */ /* 0x000fe200020e0603 */
[----:B------:R-:W-:-:S04]  /*13cf0*/  ISETP.LT.OR P4, PT, R6, 0x41, P1 ;  /* 0x000000410600780c */ /* 0x000fc80000f81670 */
[----:B------:R-:W-:Y:S01]  /*13d00*/  @!PT LDS RZ, [RZ] ;  /* 0x00000000fffff984 */ /* 0x000fe20000000800 */
[----:B------:R-:W-:Y:S01]  /*13d10*/  @!PT LDS RZ, [RZ] ;  /* 0x00000000fffff984 */ /* 0x000fe20000000800 */
[----:B------:R-:W-:Y:S01]  /*13d20*/  @!PT LDS RZ, [RZ] ;  /* 0x00000000fffff984 */ /* 0x000fe20000000800 */
[----:B------:R0:W-:Y:S01]  /*13d30*/  LDGSTS.E.BYPASS.LTC128B.128 [R4+0x1400], desc[UR36][R2.64], !P3 ;  /* 0x0140000002047fae */ /* 0x0001e2000d901d64 */
[----:B------:R-:W-:Y:S02]  /*13d40*/  ISETP.LT.OR P3, PT, R6, 0x41, P0 ;  /* 0x000000410600780c */ /* 0x000fe40000761670 */
[----:B------:R-:W-:-:S06]  /*13d50*/  MOV R13, R24 ;  /* 0x00000018000d7202 */ /* 0x000fcc0000000f00 */
[----:B------:R0:W-:Y:S05]  /*13d60*/  LDGSTS.E.BYPASS.LTC128B.128 [R4+0x3400], desc[UR36][R2.64+0x40], !P4 ;  /* 0x0340004002047fae */ /* 0x0001ea000e101d64 */
[----:B------:R0:W-:Y:S01]  /*13d70*/  LDGSTS.E.BYPASS.LTC128B.128 [R4+0x5400], desc[UR36][R2.64+0x80], !P3 ;  /* 0x0540008002047fae */ /* 0x0001e2000d901d64 */
[----:B------:R-:W-:-:S07]  /*13d80*/  IMAD.MOV.U32 R25, RZ, RZ, R14 ;  /* 0x000000ffff197224 */ /* 0x000fce00078e000e */
[----:B0-----:R-:W-:Y:S05]  /*13d90*/  WARPSYNC.COLLECTIVE R15, `(.L_x_12249) ;  /* 0x000000000f087348 */ /* 0x001fea0003c00000 */
[----:B------:R1:W2:Y:S02]  /*13da0*/  SHFL.IDX P6, R14, R13, R12, R11 ;  /* 0x0000000c0d0e7389 */ /* 0x0002a400000c000b */
[----:B012---:R-:W-:Y:S01]  /*13db0*/  ENDCOLLECTIVE ;  /* 0x000000000000791b */ /* 0x007fe20003800000 */
.L_x_12249:
[----:B------:R-:W-:Y:S05]  /*13dc0*/  BRA `(.L_x_12250) ;  /* 0xffffffc800b47947 */ /* 0x000fea000383ffff */
.L_x_12164:
        /* <DEDUP_REMOVED lines=8> */
.L_x_12252:
[----:B------:R-:W-:Y:S05]  /*13e50*/  BSYNC B0 ;  /* 0x0000000000007941 */ /* 0x000fea0003800000 */
.L_x_12251:
[----:B------:R-:W-:Y:S01]  /*13e60*/  IMAD.MOV.U32 R13, RZ, RZ, R16 ;  /* 0x000000ffff0d7224 */ /* 0x000fe200078e0010 */
[----:B------:R-:W-:Y:S01]  /*13e70*/  MOV R12, 0x1 ;  /* 0x00000001000c7802 */ /* 0x000fe20000000f00 */
[----:B------:R-:W-:Y:S02]  /*13e80*/  IMAD.MOV.U32 R11, RZ, RZ, 0x1f ;  /* 0x0000001fff0b7424 */ /* 0x000fe400078e00ff */
[----:B------:R-:W-:Y:S02]  /*13e90*/  IMAD.MOV.U32 R15, RZ, RZ, -0x1 ;  /* 0xffffffffff0f7424 */ /* 0x000fe400078e00ff */
[----:B------:R-:W-:Y:S02]  /*13ea0*/  IMAD.IADD R5, R19, 0x1, R7 ;  /* 0x0000000113057824 */ /* 0x000fe400078e0207 */
[----:B------:R-:W-:-:S07]  /*13eb0*/  IMAD.MOV.U32 R0, RZ, RZ, R14 ;  /* 0x000000ffff007224 */ /* 0x000fce00078e000e */
[----:B------:R-:W-:Y:S05]  /*13ec0*/  WARPSYNC.COLLECTIVE R15, `(.L_x_12253) ;  /* 0x000000000f087348 */ /* 0x000fea0003c00000 */
[----:B------:R0:W1:Y:S02]  /*13ed0*/  SHFL.IDX P6, R14, R13, R12, R11 ;  /* 0x0000000c0d0e7389 */ /* 0x00006400000c000b */
[----:B01----:R-:W-:Y:S01]  /*13ee0*/  ENDCOLLECTIVE ;  /* 0x000000000000791b */ /* 0x003fe20003800000 */
.L_x_12253:
        /* <DEDUP_REMOVED lines=13> */
[----:B------:R-:W-:-:S04]  /*13fc0*/  ISETP.NE.AND P1, PT, R7, RZ, PT ;  /* 0x000000ff0700720c */ /* 0x000fc80003f25270 */
[----:B------:R-:W-:-:S09]  /*13fd0*/  MOV R13, R2 ;  /* 0x00000002000d7202 */ /* 0x000fd20000000f00 */
[----:B------:R-:W-:Y:S05]  /*13fe0*/  WARPSYNC.COLLECTIVE R15, `(.L_x_12254) ;  /* 0x000000000f087348 */ /* 0x000fea0003c00000 */
[----:B------:R0:W1:Y:S02]  /*13ff0*/  SHFL.UP P6, R14, R13, R12, R11 ;  /* 0x0400000c0d0e7389 */ /* 0x00006400000c000b */
[----:B01----:R-:W-:Y:S01]  /*14000*/  ENDCOLLECTIVE ;  /* 0x000000000000791b */ /* 0x003fe20003800000 */
.L_x_12254:
[----:B------:R-:W-:Y:S01]  /*14010*/  IMAD.MOV.U32 R12, RZ, RZ, 0x2 ;  /* 0x00000002ff0c7424 */ /* 0x000fe200078e00ff */
[----:B------:R-:W-:-:S05]  /*14020*/  SEL R5, R14, RZ, P1 ;  /* 0x000000ff0e057207 */ /* 0x000fca0000800000 */
[----:B------:R-:W-:-:S04]  /*14030*/  IMAD.IADD R4, R2, 0x1, R5 ;  /* 0x0000000102047824 */ /* 0x000fc800078e0205 */
[----:B------:R-:W-:-:S07]  /*14040*/  IMAD.MOV.U32 R13, RZ, RZ, R4 ;  /* 0x000000ffff0d7224 */ /* 0x000fce00078e0004 */
[----:B------:R-:W-:Y:S05]  /*14050*/  WARPSYNC.COLLECTIVE R15, `(.L_x_12255) ;  /* 0x000000000f087348 */ /* 0x000fea0003c00000 */
[----:B------:R0:W1:Y:S02]  /*14060*/  SHFL.UP P6, R14, R13, R12, R11 ;  /* 0x0400000c0d0e7389 */ /* 0x00006400000c000b */
[----:B01----:R-:W-:Y:S01]  /*14070*/  ENDCOLLECTIVE ;  /* 0x000000000000791b */ /* 0x003fe20003800000 */
.L_x_12255:
[----:B------:R-:W-:Y:S02]  /*14080*/  MOV R12, 0x4 ;  /* 0x00000004000c7802 */ /* 0x000fe40000000f00 */
[----:B------:R-:W-:-:S05]  /*14090*/  SEL R5, R14, RZ, P2 ;  /* 0x000000ff0e057207 */ /* 0x000fca0001000000 */
[----:B------:R-:W-:-:S04]  /*140a0*/  IMAD.IADD R5, R4, 0x1, R5 ;  /* 0x0000000104057824 */ /* 0x000fc800078e0205 */
[----:B------:R-:W-:-:S07]  /*140b0*/  IMAD.MOV.U32 R13, RZ, RZ, R5 ;  /* 0x000000ffff0d7224 */ /* 0x000fce00078e0005 */
[----:B------:R-:W-:Y:S05]  /*140c0*/  WARPSYNC.COLLECTIVE R15, `(.L_x_12256) ;  /* 0x000000000f087348 */ /* 0x000fea0003c00000 */
[----:B------:R0:W1:Y:S02]  /*140d0*/  SHFL.UP P6, R14, R13, R12, R11 ;  /* 0x0400000c0d0e7389 */ /* 0x00006400000c000b */
[----:B01----:R-:W-:Y:S01]  /*140e0*/  ENDCOLLECTIVE ;  /* 0x000000000000791b */ /* 0x003fe20003800000 */
.L_x_12256:
[----:B------:R-:W-:Y:S01]  /*140f0*/  IMAD.MOV.U32 R12, RZ, RZ, 0x8 ;  /* 0x00000008ff0c7424 */ /* 0x000fe200078e00ff */
[----:B------:R-:W-:-:S05]  /*14100*/  SEL R6, R14, RZ, P3 ;  /* 0x000000ff0e067207 */ /* 0x000fca0001800000 */
[----:B------:R-:W-:-:S04]  /*14110*/  IMAD.IADD R6, R5, 0x1, R6 ;  /* 0x0000000105067824 */ /* 0x000fc800078e0206 */
[----:B------:R-:W-:-:S07]  /*14120*/  IMAD.MOV.U32 R13, RZ, RZ, R6 ;  /* 0x000000ffff0d7224 */ /* 0x000fce00078e0006 */
[----:B------:R-:W-:Y:S05]  /*14130*/  WARPSYNC.COLLECTIVE R15, `(.L_x_12257) ;  /* 0x000000000f087348 */ /* 0x000fea0003c00000 */
[----:B------:R0:W1:Y:S02]  /*14140*/  SHFL.UP P6, R14, R13, R12, R11 ;  /* 0x0400000c0d0e7389 */ /* 0x00006400000c000b */
[----:B01----:R-:W-:Y:S01]  /*14150*/  ENDCOLLECTIVE ;  /* 0x000000000000791b */ /* 0x003fe20003800000 */
.L_x_12257:
[----:B------:R-:W-:Y:S01]  /*14160*/  IMAD.MOV.U32 R12, RZ, RZ, 0x10 ;  /* 0x00000010ff0c7424 */ /* 0x000fe200078e00ff */
[----:B------:R-:W-:-:S05]  /*14170*/  SEL R3, R14, RZ, P4 ;  /* 0x000000ff0e037207 */ /* 0x000fca0002000000 */
[----:B------:R-:W-:-:S04]  /*14180*/  IMAD.IADD R4, R6, 0x1, R3 ;  /* 0x0000000106047824 */ /* 0x000fc800078e0203 */
[----:B------:R-:W-:-:S07]  /*14190*/  IMAD.MOV.U32 R13, RZ, RZ, R4 ;  /* 0x000000ffff0d7224 */ /* 0x000fce00078e0004 */
[----:B------:R-:W-:Y:S05]  /*141a0*/  WARPSYNC.COLLECTIVE R15, `(.L_x_12258) ;  /* 0x000000000f087348 */ /* 0x000fea0003c00000 */
[----:B------:R0:W1:Y:S02]  /*141b0*/  SHFL.UP P6, R14, R13, R12, R11 ;  /* 0x0400000c0d0e7389 */ /* 0x00006400000c000b */
[----:B01----:R-:W-:Y:S01]  /*141c0*/  ENDCOLLECTIVE ;  /* 0x000000000000791b */ /* 0x003fe20003800000 */
.L_x_12258:
        /* <DEDUP_REMOVED lines=8> */
.L_x_12259:
[----:B------:R-:W-:Y:S05]  /*14250*/  BRA `(.L_x_12260) ;  /* 0xffffffc800c87947 */ /* 0x000fea000383ffff */
.L_x_12169:
[----:B------:R-:W-:Y:S01]  /*14260*/  BSSY B0, `(.L_x_12261) ;  /* 0x0000008000007945 */ /* 0x000fe20003800000 */
[----:B-----5:R-:W-:Y:S01]  /*14270*/  IMAD.MOV.U32 R13, RZ, RZ, R2 ;  /* 0x000000ffff0d7224 */ /* 0x020fe200078e0002 */
[----:B------:R-:W-:Y:S01]  /*14280*/  MOV R15, 0xffffffff ;  /* 0xffffffff000f7802 */ /* 0x000fe20000000f00 */
[----:B------:R-:W-:Y:S02]  /*14290*/  IMAD.MOV.U32 R12, RZ, RZ, 0x1 ;  /* 0x00000001ff0c7424 */ /* 0x000fe400078e00ff */
[----:B------:R-:W-:-:S07]  /*142a0*/  IMAD.MOV.U32 R11, RZ, RZ, RZ ;  /* 0x000000ffff0b7224 */ /* 0x000fce00078e00ff */
[----:B01----:R-:W-:Y:S05]  /*142b0*/  WARPSYNC.COLLECTIVE R15, `(.L_x_12262) ;  /* 0x000000000f087348 */ /* 0x003fea0003c00000 */
[----:B------:R2:W3:Y:S02]  /*142c0*/  SHFL.UP P6, R14, R13, R12, R11 ;  /* 0x0400000c0d0e7389 */ /* 0x0004e400000c000b */
[----:B0123--:R-:W-:Y:S01]  /*142d0*/  ENDCOLLECTIVE ;  /* 0x000000000000791b */ /* 0x00ffe20003800000 */
.L_x_12262:
[----:B------:R-:W-:Y:S05]  /*142e0*/  BSYNC B0 ;  /* 0x0000000000007941 */ /* 0x000fea0003800000 */
.L_x_12261:
        /* <DEDUP_REMOVED lines=8> */
.L_x_12263:
[----:B------:R-:W-:Y:S02]  /*14370*/  MOV R12, 0x4 ;  /* 0x00000004000c7802 */ /* 0x000fe40000000f00 */
[----:B------:R-:W-:-:S05]  /*14380*/  SEL R14, R14, RZ, P2 ;  /* 0x000000ff0e0e7207 */ /* 0x000fca0001000000 */
[----:B------:R-:W-:-:S04]  /*14390*/  IMAD.IADD R3, R13, 0x1, R14 ;  /* 0x000000010d037824 */ /* 0x000fc800078e020e */
[----:B------:R-:W-:-:S07]  /*143a0*/  IMAD.MOV.U32 R13, RZ, RZ, R3 ;  /* 0x000000ffff0d7224 */ /* 0x000fce00078e0003 */
[----:B------:R-:W-:Y:S05]  /*143b0*/  WARPSYNC.COLLECTIVE R15, `(.L_x_12264) ;  /* 0x000000000f087348 */ /* 0x000fea0003c00000 */
[----:B------:R0:W1:Y:S02]  /*143c0*/  SHFL.UP P6, R14, R13, R12, R11 ;  /* 0x0400000c0d0e7389 */ /* 0x00006400000c000b */
[----:B01----:R-:W-:Y:S01]  /*143d0*/  ENDCOLLECTIVE ;  /* 0x000000000000791b */ /* 0x003fe20003800000 */
.L_x_12264:
[----:B------:R-:W-:Y:S01]  /*143e0*/  IMAD.MOV.U32 R12, RZ, RZ, 0x8 ;  /* 0x00000008ff0c7424 */ /* 0x000fe200078e00ff */
[----:B------:R-:W-:-:S05]  /*143f0*/  SEL R4, R14, RZ, P3 ;  /* 0x000000ff0e047207 */ /* 0x000fca0001800000 */
[----:B------:R-:W-:-:S04]  /*14400*/  IMAD.IADD R4, R3, 0x1, R4 ;  /* 0x0000000103047824 */ /* 0x000fc800078e0204 */
[----:B------:R-:W-:-:S07]  /*14410*/  IMAD.MOV.U32 R13, RZ, RZ, R4 ;  /* 0x000000ffff0d7224 */ /* 0x000fce00078e0004 */
[----:B------:R-:W-:Y:S05]  /*14420*/  WARPSYNC.COLLECTIVE R15, `(.L_x_12265) ;  /* 0x000000000f087348 */ /* 0x000fea0003c00000 */
[----:B------:R0:W1:Y:S02]  /*14430*/  SHFL.UP P6, R14, R13, R12, R11 ;  /* 0x0400000c0d0e7389 */ /* 0x00006400000c000b */
[----:B01----:R-:W-:Y:S01]  /*14440*/  ENDCOLLECTIVE ;  /* 0x000000000000791b */ /* 0x003fe20003800000 */
.L_x_12265:
[----:B------:R-:W-:Y:S01]  /*14450*/  IMAD.MOV.U32 R12, RZ, RZ, 0x10 ;  /* 0x00000010ff0c7424 */ /* 0x000fe200078e00ff */
[----:B------:R-:W-:-:S05]  /*14460*/  SEL R5, R14, RZ, P4 ;  /* 0x000000ff0e057207 */ /* 0x000fca0002000000 */
[----:B------:R-:W-:-:S04]  /*14470*/  IMAD.IADD R5, R4, 0x1, R5 ;  /* 0x0000000104057824 */ /* 0x000fc800078e0205 */
[----:B------:R-:W-:-:S07]  /*14480*/  IMAD.MOV.U32 R13, RZ, RZ, R5 ;  /* 0x000000ffff0d7224 */ /* 0x000fce00078e0005 */
[----:B------:R-:W-:Y:S05]  /*14490*/  WARPSYNC.COLLECTIVE R15, `(.L_x_12266) ;  /* 0x000000000f087348 */ /* 0x000fea0003c00000 */
[----:B------:R0:W1:Y:S02]  /*144a0*/  SHFL.UP P6, R14, R13, R12, R11 ;  /* 0x0400000c0d0e7389 */ /* 0x00006400000c000b */
[----:B01----:R-:W-:Y:S01]  /*144b0*/  ENDCOLLECTIVE ;  /* 0x000000000000791b */ /* 0x003fe20003800000 */
.L_x_12266:
        /* <DEDUP_REMOVED lines=8> */
.L_x_12267:
[----:B------:R-:W-:Y:S05]  /*14540*/  BRA `(.L_x_12268) ;  /* 0xffffffc800a87947 */ /* 0x000fea000383ffff */
.L_x_12171:
[----:B------:R-:W-:Y:S01]  /*14550*/  BSSY B0, `(.L_x_12269) ;  /* 0x0000006000007945 */ /* 0x000fe20003800000 */
[----:B------:R-:W-:Y:S01]  /*14560*/  PLOP3.LUT P6, PT, P6, PT, PT, 0x8, 0x0 ;  /* 0x000000000000781c */ /* 0x000fe200037ce170 */
[----:B------:R-:W-:-:S12]  /*14570*/  IMAD.MOV.U32 R15, RZ, RZ, -0x1 ;  /* 0xffffffffff0f7424 */ /* 0x000fd800078e00ff */
[----:B0-----:R-:W-:Y:S05]  /*14580*/  WARPSYNC.COLLECTIVE R15, `(.L_x_12270) ;  /* 0x000000000f087348 */ /* 0x001fea0003c00000 */
[----:B------:R-:W-:Y:S01]  /*14590*/  VOTE.ANY R14, PT, P6 ;  /* 0x00000000000e7806 */ /* 0x000fe200030e0100 */
[----:B0-----:R-:W-:Y:S06]  /*145a0*/  ENDCOLLECTIVE ;  /* 0x000000000000791b */ /* 0x001fec0003800000 */
.L_x_12270:
[----:B------:R-:W-:Y:S05]  /*145b0*/  BSYNC B0 ;  /* 0x0000000000007941 */ /* 0x000fea0003800000 */
.L_x_12269:
[----:B------:R-:W-:Y:S02]  /*145c0*/  IMAD.MOV.U32 R5, RZ, RZ, R14 ;  /* 0x000000ffff057224 */ /* 0x000fe400078e000e */
[----:B------:R-:W-:Y:S02]  /*145d0*/  IMAD.MOV.U32 R13, RZ, RZ, R2 ;  /* 0x000000ffff0d7224 */ /* 0x000fe400078e0002 */
[----:B------:R-:W0:Y:S01]  /*145e0*/  POPC R6, R5 ;  /* 0x0000000500067309 */ /* 0x000e220000000000 */
[----:B------:R-:W-:Y:S02]  /*145f0*/  IMAD.MOV.U32 R11, RZ, RZ, 0x1f ;  /* 0x0000001fff0b7424 */ /* 0x000fe400078e00ff */
[----:B------:R-:W-:Y:S01]  /*14600*/  IMAD.MOV.U32 R15, RZ, RZ, -0x1 ;  /* 0xffffffffff0f7424 */ /* 0x000fe200078e00ff */
[----:B0-----:R-:W-:-:S07]  /*14610*/  MOV R12, R6 ;  /* 0x00000006000c7202 */ /* 0x001fce0000000f00 */
[----:B------:R-:W-:Y:S05]  /*14620*/  WARPSYNC.COLLECTIVE R15, `(.L_x_12271) ;  /* 0x000000000f087348 */ /* 0x000fea0003c00000 */
[----:B------:R0:W1:Y:S02]  /*14630*/  SHFL.IDX P6, R14, R13, R12, R11 ;  /* 0x0000000c0d0e7389 */ /* 0x00006400000c000b */
[----:B01----:R-:W-:Y:S01]  /*14640*/  ENDCOLLECTIVE ;  /* 0x000000000000791b */ /* 0x003fe20003800000 */
.L_x_12271:
[----:B------:R-:W-:Y:S01]  /*14650*/  IMAD.MOV.U32 R17, RZ, RZ, R14 ;  /* 0x000000ffff117224 */ /* 0x000fe200078e000e */
[----:B------:R-:W-:Y:S06]  /*14660*/  BRA `(.L_x_12272) ;  /* 0xffffffc800987947 */ /* 0x000fec000383ffff */
.L_x_12173:
[----:B------:R-:W-:Y:S01]  /*14670*/  BSSY B0, `(.L_x_12273) ;  /* 0x0000007000007945 */ /* 0x000fe20003800000 */
[----:B------:R-:W-:Y:S02]  /*14680*/  IMAD.MOV.U32 R13, RZ, RZ, R3 ;  /* 0x000000ffff0d7224 */ /* 0x000fe400078e0003 */
[----:B------:R-:W-:Y:S02]  /*14690*/  IMAD.MOV.U32 R11, RZ, RZ, 0x1f ;  /* 0x0000001fff0b7424 */ /* 0x000fe400078e00ff */
[----:B------:R-:W-:-:S07]  /*146a0*/  IMAD.MOV.U32 R15, RZ, RZ, -0x1 ;  /* 0xffffffffff0f7424 */ /* 0x000fce00078e00ff */
[----:B012---:R-:W-:Y:S05]  /*146b0*/  WARPSYNC.COLLECTIVE R15, `(.L_x_12274) ;  /* 0x000000000f087348 */ /* 0x007fea0003c00000 */
[----:B------:R3:W4:Y:S02]  /*146c0*/  SHFL.IDX P6, R14, R13, R12, R11 ;  /* 0x0000000c0d0e7389 */ /* 0x00072400000c000b */
[----:B01234-:R-:W-:Y:S01]  /*146d0*/  ENDCOLLECTIVE ;  /* 0x000000000000791b */ /* 0x01ffe20003800000 */
.L_x_12274:
[----:B------:R-:W-:Y:S05]  /*146e0*/  BSYNC B0 ;  /* 0x0000000000007941 */ /* 0x000fea0003800000 */
.L_x_12273:
[----:B------:R-:W-:Y:S01]  /*146f0*/  MOV R5, R14 ;  /* 0x0000000e00057202 */ /* 0x000fe20000000f00 */
[----:B------:R-:W-:Y:S06]  /*14700*/  BRA `(.L_x_12172) ;  /* 0xffffffc8008c7947 */ /* 0x000fec000383ffff */
.L_x_12177:
[----:B-1----:R1:W2:Y:S02]  /*14710*/  SYNCS.PHASECHK.TRANS64.TRYWAIT P0, [R5+URZ+0x2d820], R0 ;  /* 0x02d82000050075a7 */ /* 0x0022a4000800017f */
[----:B--2---:R-:W-:Y:S05]  /*14720*/  @!P0 NANOSLEEP.SYNCS 0x989680 ;  /* 0x009896800000895d */ /* 0x004fea0003900000 */
[----:B------:R-:W2:Y:S02]  /*14730*/  @!P0 SYNCS.PHASECHK.TRANS64 P0, [R5+URZ+0x2d820], R0 ;  /* 0x02d82000050085a7 */ /* 0x000ea4000800007f */
[----:B--2---:R-:W-:Y:S05]  /*14740*/  @!P0 BRA `(.L_x_12177) ;  /* 0xfffffffc00f08947 */ /* 0x004fea000383ffff */
[----:B------:R-:W-:Y:S05]  /*14750*/  BRA `(.L_x_12275) ;  /* 0xffffffd000047947 */ /* 0x000fea000383ffff */
.L_x_12178:
        /* <DEDUP_REMOVED lines=11> */
.L_x_12277:
[----:B------:R-:W-:Y:S05]  /*14810*/  BSYNC B0 ;  /* 0x0000000000007941 */ /* 0x000fea0003800000 */
.L_x_12276:
[----:B------:R-:W-:Y:S05]  /*14820*/  BRA `(.L_x_12278) ;  /* 0xffffffcc00ec7947 */ /* 0x000fea000383ffff */
.L_x_12181:
[----:B------:R-:W-:Y:S01]  /*14830*/  BSSY B1, `(.L_x_12279) ;  /* 0x0000006000017945 */ /* 0x000fe20003800000 */
[----:B------:R-:W-:-:S07]  /*14840*/  IMAD.MOV.U32 R15, RZ, RZ, -0x1 ;  /* 0xffffffffff0f7424 */ /* 0x000fce00078e00ff */
[----:B01----:R-:W-:Y:S05]  /*14850*/  WARPSYNC.COLLECTIVE R15, `(.L_x_12280) ;  /* 0x000000000f0c7348 */ /* 0x003fea0003c00000 */
[----:B------:R-:W-:Y:S02]  /*14860*/  ELECT P6, UR62, PT ;  /* 0x00000000003e782f */ /* 0x000fe400038c0000 */
[----:B------:R-:W-:Y:S01]  /*14870*/  MOV R14, UR62 ;  /* 0x0000003e000e7c02 */ /* 0x000fe20008000f00 */
[----:B01----:R-:W-:Y:S10]  /*14880*/  ENDCOLLECTIVE ;  /* 0x000000000000791b */ /* 0x003ff40003800000 */
.L_x_12280:
[----:B------:R-:W-:Y:S05]  /*14890*/  BSYNC B1 ;  /* 0x0000000000017941 */ /* 0x000fea0003800000 */
.L_x_12279:
[----:B------:R-:W-:Y:S05]  /*148a0*/  BRA `(.L_x_12281) ;  /* 0xffffffcc00e47947 */ /* 0x000fea000383ffff */
.L_x_12183:
[----:B-1----:R1:W2:Y:S02]  /*148b0*/  SYNCS.PHASECHK.TRANS64.TRYWAIT P1, [R3+URZ+0x2d840], R2 ;  /* 0x02d84002030075a7 */ /* 0x0022a4000802017f */
[----:B--2---:R-:W-:Y:S05]  /*148c0*/  @!P1 NANOSLEEP.SYNCS 0x989680 ;  /* 0x009896800000995d */ /* 0x004fea0003900000 */
[----:B------:R-:W2:Y:S02]  /*148d0*/  @!P1 SYNCS.PHASECHK.TRANS64 P1, [R3+URZ+0x2d840], R2 ;  /* 0x02d84002030095a7 */ /* 0x000ea4000802007f */
[----:B--2---:R-:W-:Y:S05]  /*148e0*/  @!P1 BRA `(.L_x_12183) ;  /* 0xfffffffc00f09947 */ /* 0x004fea000383ffff */
[----:B------:R-:W-:Y:S05]  /*148f0*/  BRA `(.L_x_12282) ;  /* 0xffffffd000047947 */ /* 0x000fea000383ffff */
.L_x_12185:
[----:B--2---:R2:W3:Y:S02]  /*14900*/  SYNCS.PHASECHK.TRANS64.TRYWAIT P1, [R5+URZ+0x2d840], R0 ;  /* 0x02d84000050075a7 */ /* 0x0044e4000802017f */
[----:B---3--:R-:W-:Y:S05]  /*14910*/  @!P1 NANOSLEEP.SYNCS 0x989680 ;  /* 0x009896800000995d */ /* 0x008fea0003900000 */
[----:B------:R-:W3:Y:S02]  /*14920*/  @!P1 SYNCS.PHASECHK.TRANS64 P1, [R5+URZ+0x2d840], R0 ;  /* 0x02d84000050095a7 */ /* 0x000ee4000802007f */
[----:B---3--:R-:W-:Y:S05]  /*14930*/  @!P1 BRA `(.L_x_12185) ;  /* 0xfffffffc00f09947 */ /* 0x008fea000383ffff */
[----:B------:R-:W-:Y:S05]  /*14940*/  BRA `(.L_x_12283) ;  /* 0xffffffd000107947 */ /* 0x000fea000383ffff */
.L_x_12187:
[----:B---3--:R3:W4:Y:S02]  /*14950*/  SYNCS.PHASECHK.TRANS64.TRYWAIT P1, [R3+URZ+0x2d860], R2 ;  /* 0x02d86002030075a7 */ /* 0x008724000802017f */
[----:B----4-:R-:W-:Y:S05]  /*14960*/  @!P1 NANOSLEEP.SYNCS 0x989680 ;  /* 0x009896800000995d */ /* 0x010fea0003900000 */
[----:B------:R-:W4:Y:S02]  /*14970*/  @!P1 SYNCS.PHASECHK.TRANS64 P1, [R3+URZ+0x2d860], R2 ;  /* 0x02d86002030095a7 */ /* 0x000f24000802007f */
[----:B----4-:R-:W-:Y:S05]  /*14980*/  @!P1 BRA `(.L_x_12187) ;  /* 0xfffffffc00f09947 */ /* 0x010fea000383ffff */
[----:B------:R-:W-:Y:S05]  /*14990*/  BRA `(.L_x_12284) ;  /* 0xffffffd0000c7947 */ /* 0x000fea000383ffff */
.L_x_12285:
        /* <DEDUP_REMOVED lines=14> */
.L_x_15860:


//--------------------- .text._ZN7cutlass13device_kernelIN5flash11enable_sm90INS1_16FlashAttnFwdSm90INS1_25CollectiveMainloopFwdSm90ILi2EN4cute5tupleIJNS5_1CILi1EEES8_S8_EEENS6_IJNS7_ILi192EEENS7_ILi128EEENS7_ILi96EEEEEELi96ENS_10bfloat16_tEfNS_4arch4Sm90ELb1ELb0ELb1ELb1ELb1ELb1ELb0ELb0ELb1ELb1ELb0ELb0EEENS1_21CollectiveEpilogueFwdINS6_IJSA_SC_SB_EEES9_SE_SG_Li384ELb1ELb1ELb0ELb0EEENS1_36VarlenDynamicPersistentTileSchedulerILi192ELi128ELi384ELi128ELb0ELb1ELb1ELb1ELb1ELb1EEEEEEEEEvNT_6ParamsE --------------------------
	.section	.text._ZN7cutlass13device_kernelIN5flash11enable_sm90INS1_16FlashAttnFwdSm90INS1_25CollectiveMainloopFwdSm90ILi2EN4cute5tupleIJNS5_1CILi1EEES8_S8_EEENS6_IJNS7_ILi192EEENS7_ILi128EEENS7_ILi96EEEEEELi96ENS_10bfloat16_tEfNS_4arch4Sm90ELb1ELb0ELb1ELb1ELb1ELb1ELb0ELb0ELb1ELb1ELb0ELb0EEENS1_21CollectiveEpilogueFwdINS6_IJSA_SC_SB_EEES9_SE_SG_Li384ELb1ELb1ELb0ELb0EEENS1_36VarlenDynamicPersistentTileSchedulerILi192ELi128ELi384ELi128ELb0ELb1ELb1ELb1ELb1ELb1EEEEEEEEEvNT_6ParamsE,"ax",@progbits
	.align	128
.text._ZN7cutlass13device_kernelIN5flash11enable_sm90INS1_16FlashAttnFwdSm90INS1_25CollectiveMainloopFwdSm90ILi2EN4cute5tupleIJNS5_1CILi1EEES8_S8_EEENS6_IJNS7_ILi192EEENS7_ILi128EEENS7_ILi96EEEEEELi96ENS_10bfloat16_tEfNS_4arch4Sm90ELb1ELb0ELb1ELb1ELb1ELb1ELb0ELb0ELb1ELb1ELb0ELb0EEENS1_21CollectiveEpilogueFwdINS6_IJSA_SC_SB_EEES9_SE_SG_Li384ELb1ELb1ELb0ELb0EEENS1_36VarlenDynamicPersistentTileSchedulerILi192ELi128ELi384ELi128ELb0ELb1ELb1ELb1ELb1ELb1EEEEEEEEEvNT_6ParamsE:
        .type           _ZN7cutlass13device_kernelIN5flash11enable_sm90INS1_16FlashAttnFwdSm90INS1_25CollectiveMainloopFwdSm90ILi2EN4cute5tupleIJNS5_1CILi1EEES8_S8_EEENS6_IJNS7_ILi192EEENS7_ILi128EEENS7_ILi96EEEEEELi96ENS_10bfloat16_tEfNS_4arch4Sm90ELb1ELb0ELb1ELb1ELb1ELb1ELb0ELb0ELb1ELb1ELb0ELb0EEENS1_21CollectiveEpilogueFwdINS6_IJSA_SC_SB_EEES9_SE_SG_Li384ELb1ELb1ELb0ELb0EEENS1_36VarlenDynamicPersistentTileSchedulerILi192ELi128ELi384ELi128ELb0ELb1ELb1ELb1ELb1ELb1EEEEEEEEEvNT_6ParamsE,@function
        .size           _ZN7cutlass13device_kernelIN5flash11enable_sm90INS1_16FlashAttnFwdSm90INS1_25CollectiveMainloopFwdSm90ILi2EN4cute5tupleIJNS5_1CILi1EEES8_S8_EEENS6_IJNS7_ILi192EEENS7_ILi128EEENS7_ILi96EEEEEELi96ENS_10bfloat16_tEfNS_4arch4Sm90ELb1ELb0ELb1ELb1ELb1ELb1ELb0ELb0ELb1ELb1ELb0ELb0EEENS1_21CollectiveEpilogueFwdINS6_IJSA_SC_SB_EEES9_SE_SG_Li384ELb1ELb1ELb0ELb0EEENS1_36VarlenDynamicPersistentTileSchedulerILi192ELi128ELi384ELi128ELb0ELb1ELb1ELb1ELb1ELb1EEEEEEEEEvNT_6ParamsE,(.L_x_15861 - _ZN7cutlass13device_kernelIN5flash11enable_sm90INS1_16FlashAttnFwdSm90INS1_25CollectiveMainloopFwdSm90ILi2EN4cute5tupleIJNS5_1CILi1EEES8_S8_EEENS6_IJNS7_ILi192EEENS7_ILi128EEENS7_ILi96EEEEEELi96ENS_10bfloat16_tEfNS_4arch4Sm90ELb1ELb0ELb1ELb1ELb1ELb1ELb0ELb0ELb1ELb1ELb0ELb0EEENS1_21CollectiveEpilogueFwdINS6_IJSA_SC_SB_EEES9_SE_SG_Li384ELb1ELb1ELb0ELb0EEENS1_36VarlenDynamicPersistentTileSchedulerILi192ELi128ELi384ELi128ELb0ELb1ELb1ELb1ELb1ELb1EEEEEEEEEvNT_6ParamsE)
        .other          _ZN7cutlass13device_kernelIN5flash11enable_sm90INS1_16FlashAttnFwdSm90INS1_25CollectiveMainloopFwdSm90ILi2EN4cute5tupleIJNS5_1CILi1EEES8_S8_EEENS6_IJNS7_ILi192EEENS7_ILi128EEENS7_ILi96EEEEEELi96ENS_10bfloat16_tEfNS_4arch4Sm90ELb1ELb0ELb1ELb1ELb1ELb1ELb0ELb0ELb1ELb1ELb0ELb0EEENS1_21CollectiveEpilogueFwdINS6_IJSA_SC_SB_EEES9_SE_SG_Li384ELb1ELb1ELb0ELb0EEENS1_36VarlenDynamicPersistentTileSchedulerILi192ELi128ELi384ELi128ELb0ELb1ELb1ELb1ELb1ELb1EEEEEEEEEvNT_6ParamsE,@"STO_CUDA_ENTRY STV_DEFAULT"
_ZN7cutlass13device_kernelIN5flash11enable_sm90INS1_16FlashAttnFwdSm90INS1_25CollectiveMainloopFwdSm90ILi2EN4cute5tupleIJNS5_1CILi1EEES8_S8_EEENS6_IJNS7_ILi192EEENS7_ILi128EEENS7_ILi96EEEEEELi96ENS_10bfloat16_tEfNS_4arch4Sm90ELb1ELb0ELb1ELb1ELb1ELb1ELb0ELb0ELb1ELb1ELb0ELb0EEENS1_21CollectiveEpilogueFwdINS6_IJSA_SC_SB_EEES9_SE_SG_Li384ELb1ELb1ELb0ELb0EEENS1_36VarlenDynamicPersistentTileSchedulerILi192ELi128ELi384ELi128ELb0ELb1ELb1ELb1ELb1ELb1EEEEEEEEEvNT_6ParamsE:
        /* <DEDUP_REMOVED lines=18> */
.L_x_12287:
[----:B------:R-:W-:Y:S05]  /*0120*/  BSYNC B0 ;  /* 0x0000000000007941 */ /* 0x000fea0003800000 */
.L_x_12286:
        /* <DEDUP_REMOVED lines=41> */
.L_x_12288:
        /* <DEDUP_REMOVED lines=22> */
.L_x_12289:
        /* <DEDUP_REMOVED lines=18> */
.L_x_12290:
        /* <DEDUP_REMOVED lines=22> */
.L_x_12291:
        /* <DEDUP_REMOVED lines=22> */
.L_x_12292:
        /* <DEDUP_REMOVED lines=8> */
.L_x_12295:
[----:B------:R-:W-:-:S08]  /*0980*/  NOP ;  /* 0x0000000000007918 */ /* 0x000fd00000000000 */
[----:B------:R-:W0:Y:S02]  /*0990*/  USETMAXREG.TRY_ALLOC.CTAPOOL UP0, 0xa0 ;  /* 0x000000a0000079c8 */ /* 0x000e240008000600 */
[----:B0-----:R-:W-:-:S13]  /*09a0*/  PLOP3.LUT P0, PT, PT, PT, UP0, 0x80, 0x0 ;  /* 0x000000000000781c */ /* 0x001fda0003f0f008 */
[----:B------:R-:W-:Y:S05]  /*09b0*/  @!P0 BRA `(.L_x_12295) ;  /* 0xfffffffc00f08947 */ /* 0x000fea000383ffff */
[----:B------:R-:W2:Y:S01]  /*09c0*/  LDL.LU R0, [R1] ;  /* 0x0000000001007983 */ /* 0x000ea20000300800 */
[----:B------:R-:W0:Y:S01]  /*09d0*/  S2R R2, SR_TID.X ;  /* 0x0000000000027919 */ /* 0x000e220000002100 */
[----:B------:R-:W1:Y:S01]  /*09e0*/  S2UR UR40, SR_CgaCtaId ;  /* 0x00000000002879c3 */ /* 0x000e620000008800 */
[----:B------:R-:W-:Y:S01]  /*09f0*/  UMOV UR4, 0x400 ;  /* 0x0000040000047882 */ /* 0x000fe20000000000 */
[----:B0-----:R-:W-:-:S06]  /*0a00*/  SHF.R.U32.HI R2, RZ, 0x7, R2 ;  /* 0x00000007ff027819 */ /* 0x001fcc0000011602 */
[----:B------:R-:W-:Y:S06]  /*0a10*/  BAR.ARV 0x8, 0x200 ;  /* 0x0208000000007b1d */ /* 0x000fec0000002000 */
[----:B------:R-:W-:-:S13]  /*0a20*/  ISETP.NE.AND P0, PT, R2, 0x1, PT ;  /* 0x000000010200780c */ /* 0x000fda0003f05270 */
[----:B------:R-:W-:Y:S08]  /*0a30*/  @!P0 BAR.ARV 0x9, 0x100 ;  /* 0x0244000000008b1d */ /* 0x000ff00000002000 */
[----:B------:R-:W-:Y:S01]  /*0a40*/  BAR.SYNC.DEFER_BLOCKING 0x5, 0x200 ;  /* 0x0148000000007b1d */ /* 0x000fe20000010000 */
[----:B-1----:R-:W-:-:S06]  /*0a50*/  ULEA UR4, UR40, UR4, 0x18 ;  /* 0x0000000428047291 */ /* 0x002fcc000f8ec03f */
[----:B------:R-:W-:Y:S01]  /*0a60*/  IMAD.U32 R2, RZ, RZ, UR4 ;  /* 0x00000004ff027e24 */ /* 0x000fe2000f8e00ff */
[----:B------:R-:W-:-:S04]  /*0a70*/  ULDC UR4, c[0x0][0xc3c] ;  /* 0x00030f0000047ab9 */ /* 0x000fc80000000800 */
[----:B------:R-:W0:Y:S01]  /*0a80*/  LDS.128 R32, [R2+0x2d8d0] ;  /* 0x02d8d00002207984 */ /* 0x000e220000000c00 */
[----:B------:R-:W-:Y:S06]  /*0a90*/  BAR.ARV 0x4, 0x200 ;  /* 0x0108000000007b1d */ /* 0x000fec0000002000 */
[----:B--2---:R-:W-:-:S04]  /*0aa0*/  LOP3.LUT R0, R0, 0xfffffff7, RZ, 0xc0, !PT ;  /* 0xfffffff700007812 */ /* 0x004fc800078ec0ff */
[----:B------:R-:W-:-:S05]  /*0ab0*/  @P0 LOP3.LUT R0, R0, 0x8, RZ, 0xfc, !PT ;  /* 0x0000000800000812 */ /* 0x000fca00078efcff */
[----:B------:R1:W-:Y:S01]  /*0ac0*/  STL [R1], R0 ;  /* 0x0000000001007387 */ /* 0x0003e20000100800 */
[----:B0-----:R-:W-:-:S13]  /*0ad0*/  ISETP.GE.AND P0, PT, R35, UR4, PT ;  /* 0x0000000423007c0c */ /* 0x001fda000bf06270 */
[----:B-1----:R-:W-:Y:S05]  /*0ae0*/  @P0 BRA `(.L_x_12296) ;  /* 0x000001d800900947 */ /* 0x002fea0003800000 */
[----:B------:R-:W0:Y:S01]  /*0af0*/  S2R R0, SR_TID.X ;  /* 0x0000000000007919 */ /* 0x000e220000002100 */
[----:B------:R-:W-:Y:S01]  /*0b00*/  R2UR UR42, R2 ;  /* 0x00000000022a72ca */ /* 0x000fe200000e0000 */
[----:B------:R-:W-:Y:S01]  /*0b10*/  IMAD.MOV.U32 R138, RZ, RZ, RZ ;  /* 0x000000ffff8a7224 */ /* 0x000fe200078e00ff */
[----:B------:R-:W-:Y:S01]  /*0b20*/  ULOP3.LUT UR41, UR36, 0x1, URZ, 0xfc, !UPT ;  /* 0x0000000124297892 */ /* 0x000fe2000f8efc3f */
[----:B------:R-:W-:Y:S01]  /*0b30*/  IMAD.MOV.U32 R137, RZ, RZ, RZ ;  /* 0x000000ffff897224 */ /* 0x000fe200078e00ff */
[----:B------:R-:W-:-:S09]  /*0b40*/  UMOV UR37, URZ ;  /* 0x0000003f00257c82 */ /* 0x000fd20008000000 */
        /* <DEDUP_REMOVED lines=14> */
[----:B------:R-:W-:Y:S01]  /*0c30*/  STL [R1+0x38], R26 ;  /* 0x0000381a01007387 */ /* 0x000fe20000100800 */
[----:B------:R-:W-:Y:S01]  /*0c40*/  LOP3.LUT R6, R5, 0x1ffffffe, RZ, 0xc0, !PT ;  /* 0x1ffffffe05067812 */ /* 0x000fe200078ec0ff */
[----:B------:R-:W-:Y:S01]  /*0c50*/  VIADD R9, R26, 0x20 ;  /* 0x000000201a097836 */ /* 0x000fe20000000000 */
[----:B------:R-:W-:Y:S01]  /*0c60*/  LOP3.LUT R4, R4, 0xfffffff0, RZ, 0xc0, !PT ;  /* 0xfffffff004047812 */ /* 0x000fe200078ec0ff */
[----:B------:R0:W-:Y:S01]  /*0c70*/  STL [R1+0x6c], R8 ;  /* 0x00006c0801007387 */ /* 0x0001e20000100800 */
[----:B------:R-:W-:-:S02]  /*0c80*/  IMAD.IADD R5, R26, 0x1, R8 ;  /* 0x000000011a057824 */ /* 0x000fc400078e0208 */
[----:B------:R-:W-:Y:S01]  /*0c90*/  IMAD.IADD R6, R3, 0x1, -R6 ;  /* 0x0000000103067824 */ /* 0x000fe200078e0a06 */
[----:B------:R1:W-:Y:S01]  /*0ca0*/  STL [R1+0x68], R9 ;  /* 0x0000680901007387 */ /* 0x0003e20000100800 */
[----:B------:R-:W-:Y:S01]  /*0cb0*/  IMAD.IADD R4, R23, 0x1, -R4 ;  /* 0x0000000117047824 */ /* 0x000fe200078e0a04 */
[----:B------:R-:W-:Y:S01]  /*0cc0*/  SHF.R.S32.HI R10, RZ, 0x1f, R5 ;  /* 0x0000001fff0a7819 */ /* 0x000fe20000011405 */
[----:B------:R-:W-:Y:S02]  /*0cd0*/  IMAD.SHL.U32 R6, R6, 0x8, RZ ;  /* 0x0000000806067824 */ /* 0x000fe400078e00ff */
[----:B0-----:R-:W-:Y:S01]  /*0ce0*/  IMAD.IADD R8, R154, 0x1, -R7 ;  /* 0x000000019a087824 */ /* 0x001fe200078e0a07 */
[CC--:B------:R-:W-:Y:S02]  /*0cf0*/  LEA.HI R14, R10.reuse, R5.reuse, RZ, 0x3 ;  /* 0x000000050a0e7211 */ /* 0x0c0fe400078f18ff */
[----:B------:R-:W-:Y:S01]  /*0d00*/  LEA.HI R16, R10, R5, RZ, 0x5 ;  /* 0x000000050a107211 */ /* 0x000fe200078f28ff */
[----:B------:R-:W-:Y:S01]  /*0d10*/  IMAD R18, R3, 0x8, R8 ;  /* 0x0000000803127824 */ /* 0x000fe200078e0208 */
[-C--:B------:R-:W-:Y:S01]  /*0d20*/  LEA.HI R3, R0, R23.reuse, RZ, 0x7 ;  /* 0x0000001700037211 */ /* 0x080fe200078f38ff */
[----:B-1----:R-:W-:Y:S01]  /*0d30*/  IMAD.IADD R9, R26, 0x1, R9 ;  /* 0x000000011a097824 */ /* 0x002fe200078e0209 */
[----:B------:R-:W-:-:S02]  /*0d40*/  LEA.HI R5, R0, R23, RZ, 0x5 ;  /* 0x0000001700057211 */ /* 0x000fc400078f28ff */
[----:B------:R-:W-:Y:S02]  /*0d50*/  LOP3.LUT R7, R3, 0xffffff80, RZ, 0xc0, !PT ;  /* 0xffffff8003077812 */ /* 0x000fe400078ec0ff */
[----:B------:R-:W-:Y:S02]  /*0d60*/  SHF.R.S32.HI R8, RZ, 0x1f, R9 ;  /* 0x0000001fff087819 */ /* 0x000fe40000011409 */
[----:B------:R-:W-:Y:S01]  /*0d70*/  SHF.R.S32.HI R21, RZ, 0x7, R3 ;  /* 0x00000007ff157819 */ /* 0x000fe20000011403 */
[----:B------:R-:W-:Y:S01]  /*0d80*/  IMAD.IADD R24, R23, 0x1, -R7 ;  /* 0x0000000117187824 */ /* 0x000fe200078e0a07 */
[----:B------:R-:W-:Y:S02]  /*0d90*/  LEA.HI R7, R0, R23, RZ, 0x2 ;  /* 0x0000001700077211 */ /* 0x000fe400078f10ff */
[----:B------:R-:W-:Y:S02]  /*0da0*/  SHF.R.S32.HI R0, RZ, 0x5, R5 ;  /* 0x00000005ff007819 */ /* 0x000fe40000011405 */
[----:B------:R-:W-:-:S02]  /*0db0*/  SHF.R.S32.HI R5, RZ, 0x1f, R4 ;  /* 0x0000001fff057819 */ /* 0x000fc40000011404 */
[-C--:B------:R-:W-:Y:S01]  /*0dc0*/  LEA.HI R15, R8, R9.reuse, RZ, 0x3 ;  /* 0x00000009080f7211 */ /* 0x080fe200078f18ff */
[----:B------:R-:W-:Y:S01]  /*0dd0*/  IMAD R19, R0, 0x10, R4 ;  /* 0x0000001000137824 */ /* 0x000fe200078e0204 */
[----:B------:R-:W-:Y:S02]  /*0de0*/  LEA.HI R17, R8, R9, RZ, 0x5 ;  /* 0x0000000908117211 */ /* 0x000fe400078f28ff */
[--C-:B------:R-:W-:Y:S02]  /*0df0*/  SHF.R.S32.HI R20, RZ, 0x2, R7.reuse ;  /* 0x00000002ff147819 */ /* 0x100fe40000011407 */
[----:B------:R-:W-:Y:S02]  /*0e00*/  SHF.R.S32.HI R8, RZ, 0x1f, R7 ;  /* 0x0000001fff087819 */ /* 0x000fe40000011407 */
[----:B------:R-:W-:Y:S02]  /*0e10*/  LEA.HI R5, R5, R4, RZ, 0x3 ;  /* 0x0000000405057211 */ /* 0x000fe400078f18ff */
[----:B------:R-:W-:Y:S01]  /*0e20*/  LEA.HI R13, R8, R20, RZ, 0x2 ;  /* 0x00000014080d7211 */ /* 0x000fe200078f10ff */
[----:B------:R-:W-:Y:S01]  /*0e30*/  IMAD.HI R8, R21, 0x55555556, RZ ;  /* 0x5555555615087827 */ /* 0x000fe200078e02ff */
[----:B------:R-:W-:-:S02]  /*0e40*/  LOP3.LUT R3, R5, 0xfffffff8, RZ, 0xc0, !PT ;  /* 0xfffffff805037812 */ /* 0x000fc400078ec0ff */
[----:B------:R-:W-:Y:S01]  /*0e50*/  SHF.R.S32.HI R9, RZ, 0x1f, R24 ;  /* 0x0000001fff097819 */ /* 0x000fe20000011418 */
[----:B------:R-:W-:Y:S01]  /*0e60*/  IMAD.SHL.U32 R5, R5, 0x40, RZ ;  /* 0x0000004005057824 */ /* 0x000fe200078e00ff */
[----:B------:R-:W-:Y:S01]  /*0e70*/  LOP3.LUT R13, R13, 0xfffffffc, RZ, 0xc0, !PT ;  /* 0xfffffffc0d0d7812 */ /* 0x000fe200078ec0ff */
[----:B------:R-:W-:Y:S01]  /*0e80*/  IMAD.IADD R3, R4, 0x1, -R3 ;  /* 0x0000000104037824 */ /* 0x000fe200078e0a03 */
[----:B------:R-:W-:Y:S01]  /*0e90*/  LEA.HI R10, R9, R24, RZ, 0x2 ;  /* 0x00000018090a7211 */ /* 0x000fe200078f10ff */
[----:B------:R-:W-:Y:S01]  /*0ea0*/  IMAD.U32 R4, R19, 0x20, R6 ;  /* 0x0000002013047824 */ /* 0x000fe200078e0006 */
[----:B------:R-:W-:Y:S01]  /*0eb0*/  LOP3.LUT R5, R5, 0x7ffffe00, RZ, 0xc0, !PT ;  /* 0x7ffffe0005057812 */ /* 0x000fe200078ec0ff */
[----:B------:R-:W-:Y:S01]  /*0ec0*/  IMAD.IADD R20, R20, 0x1, -R13 ;  /* 0x0000000114147824 */ /* 0x000fe200078e0a0d */
[--C-:B------:R-:W-:Y:S01]  /*0ed0*/  SHF.R.S32.HI R11, RZ, 0x2, R10.reuse ;  /* 0x00000002ff0b7819 */ /* 0x100fe2000001140a */
[----:B------:R-:W-:Y:S01]  /*0ee0*/  IMAD.SHL.U32 R13, R18, 0x20, RZ ;  /* 0x00000020120d7824 */ /* 0x000fe200078e00ff */
[----:B------:R-:W-:Y:S01]  /*0ef0*/  SHF.R.S32.HI R12, RZ, 0x1f, R10 ;  /* 0x0000001fff0c7819 */ /* 0x000fe2000001140a */
[----:B------:R-:W-:Y:S01]  /*0f00*/  IMAD R5, R0, 0x400, R5 ;  /* 0x0000040000057824 */ /* 0x000fe200078e0205 */
[----:B------:R-:W-:Y:S01]  /*0f10*/  LEA.HI R8, R8, R8, RZ, 0x1 ;  /* 0x0000000808087211 */ /* 0x000fe200078f08ff */
[----:B------:R-:W-:Y:S01]  /*0f20*/  IMAD.SHL.U32 R0, R20, 0x40, RZ ;  /* 0x0000004014007824 */ /* 0x000fe200078e00ff */
[----:B------:R-:W-:Y:S01]  /*0f30*/  LEA.HI R12, R12, R11, RZ, 0x3 ;  /* 0x0000000b0c0c7211 */ /* 0x000fe200078f18ff */
[----:B------:R0:W-:Y:S01]  /*0f40*/  STL [R1+0x8c], R20 ;  /* 0x00008c1401007387 */ /* 0x0001e20000100800 */
[C---:B------:R-:W-:Y:S01]  /*0f50*/  R2P PR, R3.reuse, 0x6 ;  /* 0x0000000603007804 */ /* 0x040fe20000000000 */
[----:B------:R-:W-:Y:S01]  /*0f60*/  IMAD R8, R8, -0x3, R21 ;  /* 0xfffffffd08087824 */ /* 0x000fe200078e0215 */
[----:B------:R-:W-:Y:S01]  /*0f70*/  LOP3.LUT R21, R0, 0xc0, RZ, 0xc0, !PT ;  /* 0x000000c000157812 */ /* 0x000fe200078ec0ff */
[----:B------:R-:W-:Y:S01]  /*0f80*/  IMAD.SHL.U32 R3, R3, 0x40, RZ ;  /* 0x0000004003037824 */ /* 0x000fe200078e00ff */
[----:B------:R-:W-:Y:S01]  /*0f90*/  LOP3.LUT R12, R12, 0xfffffff8, RZ, 0xc0, !PT ;  /* 0xfffffff80c0c7812 */ /* 0x000fe200078ec0ff */
[----:B------:R1:W-:Y:S01]  /*0fa0*/  STL [R1+0xb0], R4 ;  /* 0x0000b00401007387 */ /* 0x0003e20000100800 */
[----:B------:R-:W-:-:S02]  /*0fb0*/  LEA.HI R9, R9, R24, RZ, 0x5 ;  /* 0x0000001809097211 */ /* 0x000fc400078f28ff */
[----:B------:R-:W-:Y:S02]  /*0fc0*/  CS2R R18, SRZ ;  /* 0x0000000000127805 */ /* 0x000fe4000001ff00 */
[----:B------:R-:W-:Y:S01]  /*0fd0*/  SHF.R.S32.HI R16, RZ, 0x5, R16 ;  /* 0x00000005ff107819 */ /* 0x000fe20000011410 */
[----:B------:R-:W-:Y:S01]  /*0fe0*/  IMAD.IADD R12, R11, 0x1, -R12 ;  /* 0x000000010b0c7824 */ /* 0x000fe200078e0a0c */
[----:B------:R-:W-:Y:S01]  /*0ff0*/  LOP3.LUT R0, R21, 0x18, R14, 0xf8, !PT ;  /* 0x0000001815007812 */ /* 0x000fe200078ef80e */
[----:B------:R-:W-:Y:S01]  /*1000*/  STL [R1+0x44], R13 ;  /* 0x0000440d01007387 */ /* 0x000fe20000100800 */
[----:B0-----:R-:W-:Y:S01]  /*1010*/  SHF.R.U32.HI R20, RZ, 0x3, R21 ;  /* 0x00000003ff147819 */ /* 0x001fe20000011615 */
[----:B------:R-:W-:Y:S01]  /*1020*/  IMAD R16, R16, 0x1800, R13 ;  /* 0x0000180010107824 */ /* 0x000fe200078e020d */
[----:B------:R-:W-:Y:S01]  /*1030*/  SHF.R.S32.HI R9, RZ, 0x5, R9 ;  /* 0x00000005ff097819 */ /* 0x000fe20000011409 */
[----:B------:R-:W-:Y:S01]  /*1040*/  STL [R1+0xc], R21 ;  /* 0x00000c1501007387 */ /* 0x000fe20000100800 */
[----:B------:R-:W-:-:S02]  /*1050*/  LOP3.LUT R3, R3, 0x1c0, RZ, 0xc0, !PT ;  /* 0x000001c003037812 */ /* 0x000fc400078ec0ff */
[-C--:B------:R-:W-:Y:S01]  /*1060*/  LOP3.LUT R11, R0, R20.reuse, RZ, 0x3c, !PT ;  /* 0x00000014000b7212 */ /* 0x080fe200078e3cff */
[----:B------:R-:W-:Y:S01]  /*1070*/  IMAD R9, R9, 0x10, R12 ;  /* 0x0000001009097824 */ /* 0x000fe200078e020c */
[----:B------:R-:W-:Y:S01]  /*1080*/  LOP3.LUT R7, R7, 0xfffffffc, RZ, 0xc0, !PT ;  /* 0xfffffffc07077812 */ /* 0x000fe200078ec0ff */
[----:B------:R-:W-:Y:S01]  /*1090*/  STL [R1+0x40], R20 ;  /* 0x0000401401007387 */ /* 0x000fe20000100800 */
[----:B------:R-:W-:Y:S01]  /*10a0*/  LOP3.LUT R6, R3, 0x8, R6, 0xf8, !PT ;  /* 0x0000000803067812 */ /* 0x000fe200078ef806 */
[----:B------:R-:W-:Y:S01]  /*10b0*/  IMAD.IADD R11, R16, 0x1, R11 ;  /* 0x00000001100b7824 */ /* 0x000fe200078e020b */
[----:B------:R-:W-:Y:S01]  /*10c0*/  SHF.R.U32.HI R3, RZ, 0x3, R3 ;  /* 0x00000003ff037819 */ /* 0x000fe20000011603 */
[----:B------:R-:W-:Y:S01]  /*10d0*/  IMAD.SHL.U32 R16, R22, 0x8, RZ ;  /* 0x0000000816107824 */ /* 0x000fe200078e00ff */
[----:B------:R-:W-:Y:S01]  /*10e0*/  LOP3.LUT R10, R10, 0x7ffffffc, RZ, 0xc0, !PT ;  /* 0x7ffffffc0a0a7812 */ /* 0x000fe200078ec0ff */
[----:B------:R-:W-:Y:S01]  /*10f0*/  IMAD R8, R8, 0x40, R9 ;  /* 0x0000004008087824 */ /* 0x000fe200078e0209 */
[----:B------:R-:W-:Y:S01]  /*1100*/  LOP3.LUT R6, R6, R3, RZ, 0x3c, !PT ;  /* 0x0000000306067212 */ /* 0x000fe200078e3cff */
[----:B------:R-:W-:Y:S01]  /*1110*/  IMAD.IADD R25, R23, 0x1, -R7 ;  /* 0x0000000117197824 */ /* 0x000fe200078e0a07 */
[----:B------:R-:W-:Y:S01]  /*1120*/  SHF.R.S32.HI R9, RZ, 0x3, R14 ;  /* 0x00000003ff097819 */ /* 0x000fe2000001140e */
[C---:B------:R-:W-:Y:S01]  /*1130*/  VIADD R7, R26.reuse, 0x8 ;  /* 0x000000081a077836 */ /* 0x040fe20000000000 */
[----:B------:R-:W-:Y:S01]  /*1140*/  STL [R1+0xac], R8 ;  /* 0x0000ac0801007387 */ /* 0x000fe20000100800 */
[----:B------:R-:W-:Y:S01]  /*1150*/  VIADD R3, R26, 0x18 ;  /* 0x000000181a037836 */ /* 0x000fe20000000000 */
[----:B------:R-:W-:Y:S01]  /*1160*/  SHF.R.S32.HI R17, RZ, 0x5, R17 ;  /* 0x00000005ff117819 */ /* 0x000fe20000011411 */
[----:B------:R-:W-:Y:S01]  /*1170*/  VIADD R23, R16, 0x30 ;  /* 0x0000003010177836 */ /* 0x000fe20000000000 */
[----:B------:R0:W-:Y:S01]  /*1180*/  STL [R1+0x74], R7 ;  /* 0x0000740701007387 */ /* 0x0001e20000100800 */
[----:B------:R-:W-:Y:S01]  /*1190*/  IMAD.IADD R5, R5, 0x1, R6 ;  /* 0x0000000105057824 */ /* 0x000fe200078e0206 */
[----:B-1----:R-:W-:Y:S01]  /*11a0*/  LOP3.LUT R4, R21, 0x18, R15, 0xf8, !PT ;  /* 0x0000001815047812 */ /* 0x002fe200078ef80f */
[----:B------:R-:W-:Y:S01]  /*11b0*/  VIADD R6, R26, 0x28 ;  /* 0x000000281a067836 */ /* 0x000fe20000000000 */
[----:B------:R1:W-:Y:S01]  /*11c0*/  STL [R1+0x70], R3 ;  /* 0x0000700301007387 */ /* 0x0003e20000100800 */
[----:B------:R-:W-:Y:S01]  /*11d0*/  VIADD R22, R16, 0x40 ;  /* 0x0000004010167836 */ /* 0x000fe20000000000 */
[----:B------:R-:W-:Y:S01]  /*11e0*/  LOP3.LUT R4, R4, R20, RZ, 0x3c, !PT ;  /* 0x0000001404047212 */ /* 0x000fe200078e3cff */
[----:B------:R-:W-:Y:S01]  /*11f0*/  VIADD R136, R16, 0x50 ;  /* 0x0000005010887836 */ /* 0x000fe20000000000 */
[----:B------:R2:W-:Y:S01]  /*1200*/  STL [R1+0x78], R6 ;  /* 0x0000780601007387 */ /* 0x0005e20000100800 */
[----:B------:R-:W-:Y:S01]  /*1210*/  IMAD R17, R17, 0x1800, R13 ;  /* 0x0000180011117824 */ /* 0x000fe200078e020d */
[----:B0-----:R-:W-:Y:S01]  /*1220*/  SHF.R.S32.HI R7, RZ, 0x3, R15 ;  /* 0x00000003ff077819 */ /* 0x001fe2000001140f */
[----:B------:R-:W-:Y:S01]  /*1230*/  IMAD R155, R5, 0x2, R2 ;  /* 0x00000002059b7824 */ /* 0x000fe200078e0202 */
[----:B------:R-:W-:Y:S01]  /*1240*/  LEA.HI R0, R25, R25, RZ, 0x1 ;  /* 0x0000001919007211 */ /* 0x000fe200078f08ff */
[----:B------:R-:W-:Y:S01]  /*1250*/  IMAD.IADD R12, R17, 0x1, R4 ;  /* 0x00000001110c7824 */ /* 0x000fe200078e0204 */
[----:B-1----:R-:W-:Y:S01]  /*1260*/  SHF.R.S32.HI R3, RZ, 0x1f, R23 ;  /* 0x0000001fff037819 */ /* 0x002fe20000011417 */
[----:B------:R-:W-:Y:S01]  /*1270*/  IMAD.MOV.U32 R4, RZ, RZ, 0x40 ;  /* 0x00000040ff047424 */ /* 0x000fe200078e00ff */
[----:B------:R-:W-:Y:S01]  /*1280*/  LOP3.LUT R0, R0, 0x1ffffffe, RZ, 0xc0, !PT ;  /* 0x1ffffffe00007812 */ /* 0x000fe200078ec0ff */
[----:B------:R-:W-:Y:S01]  /*1290*/  VIADD R5, R155, 0x21820 ;  /* 0x000218209b057836 */ /* 0x000fe20000000000 */
[----:B--2---:R-:W-:Y:S01]  /*12a0*/  SHF.R.S32.HI R6, RZ, 0x1f, R22 ;  /* 0x0000001fff067819 */ /* 0x004fe20000011416 */
[----:B------:R0:W-:Y:S01]  /*12b0*/  STL [R1+0x58], R3 ;  /* 0x0000580301007387 */ /* 0x0001e20000100800 */
[----:B------:R-:W-:Y:S01]  /*12c0*/  SEL R4, R4, 0xffffffc0, !P2 ;  /* 0xffffffc004047807 */ /* 0x000fe20005000000 */
[----:B------:R-:W-:Y:S01]  /*12d0*/  IMAD.IADD R0, R25, 0x1, -R0 ;  /* 0x0000000119007824 */ /* 0x000fe200078e0a00 */
[----:B------:R-:W-:Y:S01]  /*12e0*/  SHF.R.S32.HI R17, RZ, 0x1f, R16 ;  /* 0x0000001fff117819 */ /* 0x000fe20000011410 */
[----:B------:R1:W-:Y:S01]  /*12f0*/  STL [R1+0x54], R6 ;  /* 0x0000540601007387 */ /* 0x0003e20000100800 */
[----:B0-----:R-:W-:Y:S01]  /*1300*/  SHF.R.S32.HI R3, RZ, 0x1f, R136 ;  /* 0x0000001fff037819 */ /* 0x001fe20000011488 */
[----:B-1----:R-:W-:-:S04]  /*1310*/  IMAD.IADD R6, R24, 0x1, -R10 ;  /* 0x0000000118067824 */ /* 0x002fc800078e0a0a */
[----:B------:R0:W-:Y:S04]  /*1320*/  STL [R1+0x50], R3 ;  /* 0x0000500301007387 */ /* 0x0001e80000100800 */
[----:B------:R1:W-:Y:S04]  /*1330*/  STL [R1+0x90], R6 ;  /* 0x0000900601007387 */ /* 0x0003e80000100800 */
[----:B------:R2:W-:Y:S01]  /*1340*/  STL [R1+0x48], R9 ;  /* 0x0000480901007387 */ /* 0x0005e20000100800 */
[----:B0-----:R-:W-:-:S03]  /*1350*/  LOP3.LUT R3, R21, 0x8, R16, 0xf8, !PT ;  /* 0x0000000815037812 */ /* 0x001fc600078ef810 */
[----:B------:R0:W-:Y:S01]  /*1360*/  STL [R1+0x4c], R7 ;  /* 0x00004c0701007387 */ /* 0x0001e20000100800 */
[-C--:B------:R-:W-:Y:S02]  /*1370*/  LOP3.LUT R3, R3, R20.reuse, RZ, 0x3c, !PT ;  /* 0x0000001403037212 */ /* 0x080fe400078e3cff */
[----:B-1----:R-:W-:Y:S02]  /*1380*/  LOP3.LUT R6, R21, 0x18, R16, 0xf8, !PT ;  /* 0x0000001815067812 */ /* 0x002fe400078ef810 */
[----:B--2---:R-:W-:Y:S02]  /*1390*/  LEA R9, R12, UR42, 0x1 ;  /* 0x0000002a0c097c11 */ /* 0x004fe4000f8e08ff */
[----:B------:R-:W-:Y:S01]  /*13a0*/  LOP3.LUT R6, R6, R20, RZ, 0x3c, !PT ;  /* 0x0000001406067212 */ /* 0x000fe200078e3cff */
[----:B0-----:R-:W-:Y:S02]  /*13b0*/  IMAD.IADD R7, R13, 0x1, R3 ;  /* 0x000000010d077824 */ /* 0x001fe400078e0203 */
[----:B------:R-:W-:-:S02]  /*13c0*/  VIADD R3, R155, 0x21800 ;  /* 0x000218009b037836 */ /* 0x000fc40000000000 */
[----:B------:R-:W-:Y:S01]  /*13d0*/  IMAD.IADD R6, R13, 0x1, R6 ;  /* 0x000000010d067824 */ /* 0x000fe200078e0206 */
[----:B------:R0:W-:Y:S01]  /*13e0*/  STL [R1+0x88], R7 ;  /* 0x0000880701007387 */ /* 0x0001e20000100800 */
[----:B------:R-:W-:Y:S01]  /*13f0*/  @P1 VIADD R5, R3, 0xffffffe0 ;  /* 0xffffffe003051836 */ /* 0x000fe20000000000 */
[----:B0-----:R-:W-:-:S05]  /*1400*/  LEA R7, R11, UR42, 0x1 ;  /* 0x0000002a0b077c11 */ /* 0x001fca000f8e08ff */
[----:B------:R0:W-:Y:S04]  /*1410*/  STL [R1+0xa4], R7 ;  /* 0x0000a40701007387 */ /* 0x0001e80000100800 */
[----:B------:R-:W-:Y:S01]  /*1420*/  STL [R1+0xa0], R9 ;  /* 0x0000a00901007387 */ /* 0x000fe20000100800 */
[----:B0-----:R-:W-:Y:S01]  /*1430*/  LEA R7, R6, UR42, 0x1 ;  /* 0x0000002a06077c11 */ /* 0x001fe2000f8e08ff */
[----:B------:R-:W-:Y:S02]  /*1440*/  IMAD R6, R0, 0x8, R8 ;  /* 0x0000000800067824 */ /* 0x000fe400078e0208 */
        /* <DEDUP_REMOVED lines=9> */
.L_x_12451:
[----:B0-2---:R-:W0:Y:S02]  /*14e0*/  LDC.64 R4, c[0x0][0xc88] ;  /* 0x00032200ff047b82 */ /* 0x005e240000000a00 */
[----:B0-----:R-:W-:-:S05]  /*14f0*/  IMAD.WIDE R4, R35, 0x4, R4 ;  /* 0x0000000423047825 */ /* 0x001fca00078e0204 */
[----:B------:R-:W2:Y:S01]  /*1500*/  LDG.E R10, desc[UR38][R4.64] ;  /* 0x00000026040a7981 */ /* 0x000ea2000c1e1900 */
[----:B------:R-:W-:Y:S05]  /*1510*/  YIELD ;  /* 0x0000000000007946 */ /* 0x000fea0003800000 */
[----:B------:R-:W-:Y:S01]  /*1520*/  ULDC.64 UR4, c[0x0][0xa28] ;  /* 0x00028a0000047ab9 */ /* 0x000fe20000000a00 */
[----:B------:R-:W-:Y:S01]  /*1530*/  ULDC.64 UR8, c[0x0][0xa18] ;  /* 0x0002860000087ab9 */ /* 0x000fe20000000a00 */
[----:B------:R-:W-:Y:S01]  /*1540*/  ISETP.NE.U32.AND P1, PT, RZ, UR4, PT ;  /* 0x00000004ff007c0c */ /* 0x000fe2000bf25070 */
[----:B------:R-:W-:Y:S01]  /*1550*/  ULDC.64 UR6, c[0x0][0xa08] ;  /* 0x0002820000067ab9 */ /* 0x000fe20000000a00 */
[----:B-1----:R-:W-:Y:S01]  /*1560*/  IMAD.MOV.U32 R3, RZ, RZ, RZ ;  /* 0x000000ffff037224 */ /* 0x002fe200078e00ff */
[----:B------:R-:W-:Y:S01]  /*1570*/  ISETP.NE.U32.AND P0, PT, RZ, UR6, PT ;  /* 0x00000006ff007c0c */ /* 0x000fe2000bf05070 */
[----:B------:R-:W-:Y:S01]  /*1580*/  IMAD.MOV.U32 R79, RZ, RZ, RZ ;  /* 0x000000ffff4f7224 */ /* 0x000fe200078e00ff */
[----:B------:R-:W-:-:S02]  /*1590*/  ISETP.NE.AND.EX P1, PT, RZ, UR5, PT, P1 ;  /* 0x00000005ff007c0c */ /* 0x000fc4000bf25310 */
[----:B------:R-:W-:Y:S02]  /*15a0*/  ISETP.NE.AND.EX P0, PT, RZ, UR7, PT, P0 ;  /* 0x00000007ff007c0c */ /* 0x000fe4000bf05300 */
[----:B--2---:R-:W-:Y:S01]  /*15b0*/  SHF.R.S32.HI R0, RZ, 0x1f, R10 ;  /* 0x0000001fff007819 */ /* 0x004fe2000001140a */
[----:B------:R-:W-:-:S08]  /*15c0*/  IMAD.SHL.U32 R30, R10, 0x4, RZ ;  /* 0x000000040a1e7824 */ /* 0x000fd000078e00ff */
[C---:B------:R-:W-:Y:S01]  /*15d0*/  @P1 LEA R6, P2, R10.reuse, UR4, 0x2 ;  /* 0x000000040a061c11 */ /* 0x040fe2000f8410ff */
[----:B------:R0:W-:Y:S01]  /*15e0*/  STL [R1+0x98], R10 ;  /* 0x0000980a01007387 */ /* 0x0001e20000100800 */
        /* <DEDUP_REMOVED lines=34> */
.L_x_12297:
[----:B------:R-:W-:Y:S01]  /*1810*/  ULDC.64 UR4, c[0x0][0xa20] ;  /* 0x0002880000047ab9 */ /* 0x000fe20000000a00 */
[----:B------:R0:W-:Y:S01]  /*1820*/  STL [R1+0x9c], R34 ;  /* 0x00009c2201007387 */ /* 0x0001e20000100800 */
[----:B------:R-:W-:-:S04]  /*1830*/  ISETP.NE.U32.AND P1, PT, RZ, UR4, PT ;  /* 0x00000004ff007c0c */ /* 0x000fc8000bf25070 */
[----:B------:R-:W-:-:S13]  /*1840*/  ISETP.NE.AND.EX P1, PT, RZ, UR5, PT, P1 ;  /* 0x00000005ff007c0c */ /* 0x000fda000bf25310 */
[----:B0-----:R-:W-:Y:S05]  /*1850*/  @!P1 BRA `(.L_x_12298) ;  /* 0x0000000000109947 */ /* 0x001fea0003800000 */
[----:B------:R-:W-:-:S04]  /*1860*/  IADD3 R28, P0, R30, UR4, RZ ;  /* 0x000000041e1c7c10 */ /* 0x000fc8000ff1e0ff */
[----:B------:R-:W-:-:S05]  /*1870*/  IADD3.X R29, R31, UR5, RZ, P0, !PT ;  /* 0x000000051f1d7c10 */ /* 0x000fca00087fe4ff */
[----:B------:R0:W5:Y:S01]  /*1880*/  LDG.E R28, desc[UR38][R28.64] ;  /* 0x000000261c1c7981 */ /* 0x000162000c1e1900 */
[----:B------:R-:W-:Y:S05]  /*1890*/  BRA `(.L_x_12299) ;  /* 0x0000000000107947 */ /* 0x000fea0003800000 */
.L_x_12298:
[----:B------:R-:W-:Y:S05]  /*18a0*/  @!P0 BRA `(.L_x_12299) ;  /* 0x00000000000c8947 */ /* 0x000fea0003800000 */
[----:B------:R-:W2:Y:S04]  /*18b0*/  LDG.E R5, desc[UR38][R8.64] ;  /* 0x0000002608057981 */ /* 0x000ea8000c1e1900 */
[----:B------:R-:W2:Y:S02]  /*18c0*/  LDG.E R28, desc[UR38][R8.64+0x4] ;  /* 0x00000426081c7981 */ /* 0x000ea4000c1e1900 */
[----:B--2---:R-:W-:-:S07]  /*18d0*/  IMAD.IADD R28, R28, 0x1, -R5 ;  /* 0x000000011c1c7824 */ /* 0x004fce00078e0a05 */
.L_x_12299:
[----:B------:R-:W-:Y:S01]  /*18e0*/  ULDC.64 UR4, c[0x0][0xa10] ;  /* 0x0002840000047ab9 */ /* 0x000fe20000000a00 */
[----:B------:R-:W1:Y:S01]  /*18f0*/  LDC R8, c[0x0][0x448] ;  /* 0x00011200ff087b82 */ /* 0x000e620000000800 */
[----:B------:R-:W-:-:S04]  /*1900*/  ISETP.NE.U32.AND P0, PT, RZ, UR4, PT ;  /* 0x00000004ff007c0c */ /* 0x000fc8000bf05070 */
[----:B------:R-:W-:Y:S01]  /*1910*/  ISETP.NE.AND.EX P0, PT, RZ, UR5, PT, P0 ;  /* 0x00000005ff007c0c */ /* 0x000fe2000bf05300 */
[----:B------:R-:W-:-:S12]  /*1920*/  ULDC.64 UR4, c[0x0][0xa30] ;  /* 0x00028c0000047ab9 */ /* 0x000fd80000000a00 */
[----:B------:R-:W2:Y:S02]  /*1930*/  @P0 LDC.64 R4, c[0x0][0xa10] ;  /* 0x00028400ff040b82 */ /* 0x000ea40000000a00 */
[----:B--2---:R-:W-:-:S05]  /*1940*/  @P0 IMAD.WIDE R4, R25, 0x4, R4 ;  /* 0x0000000419040825 */ /* 0x004fca00078e0204 */
        /* <DEDUP_REMOVED lines=9> */
[----:B------:R-:W-:Y:S02]  /*19e0*/  IMAD R10, R33, 0xc0, RZ ;  /* 0x000000c0210a7824 */ /* 0x000fe400078e02ff */
[----:B------:R-:W-:Y:S02]  /*19f0*/  IMAD.IADD R8, R28, 0x1, -R3 ;  /* 0x000000011c087824 */ /* 0x000fe400078e0a03 */
[----:B---3--:R-:W-:Y:S01]  /*1a00*/  VIADD R4, R10, 0xbf ;  /* 0x000000bf0a047836 */ /* 0x008fe20000000000 */
[----:B------:R4:W-:Y:S01]  /*1a10*/  STL [R1+0x84], R10 ;  /* 0x0000840a01007387 */ /* 0x0009e20000100800 */
[----:B------:R-:W-:-:S05]  /*1a20*/  IMAD.MOV R74, RZ, RZ, -R8 ;  /* 0x000000ffff4a7224 */ /* 0x000fca00078e0a08 */
[----:B------:R-:W-:Y:S01]  /*1a30*/  VIMNMX R74, RZ, R74, !PT ;  /* 0x0000004aff4a7248 */ /* 0x000fe20007fe0100 */
[----:B------:R-:W1:Y:S08]  /*1a40*/  @P1 LDC R11, c[0x0][0x44c] ;  /* 0x00011300ff0b1b82 */ /* 0x000e700000000800 */
[----:B------:R-:W3:Y:S01]  /*1a50*/  @P1 LDC R5, c[0x0][0x450] ;  /* 0x00011400ff051b82 */ /* 0x000ee20000000800 */
[----:B--2---:R-:W-:Y:S01]  /*1a60*/  @P0 IADD3 R24, -R0, R9, RZ ;  /* 0x0000000900180210 */ /* 0x004fe20007ffe1ff */
[----:B-1----:R-:W-:-:S04]  /*1a70*/  @P1 IMAD.HI.U32 R0, R4, R11, RZ ;  /* 0x0000000b04001227 */ /* 0x002fc800078e00ff */
[----:B------:R-:W-:Y:S01]  /*1a80*/  IMAD.IADD R147, R8, 0x1, R24 ;  /* 0x0000000108937824 */ /* 0x000fe200078e0218 */
[----:B---3--:R-:W-:-:S03]  /*1a90*/  @P1 SHF.R.U32.HI R4, RZ, R5, R0 ;  /* 0x00000005ff041219 */ /* 0x008fc60000011600 */
[C---:B------:R-:W-:Y:S01]  /*1aa0*/  VIADD R0, R147.reuse, 0x7f ;  /* 0x0000007f93007836 */ /* 0x040fe20000000000 */
[----:B------:R-:W-:-:S04]  /*1ab0*/  IADD3 R101, R147, 0x80, -R146 ;  /* 0x0000008093657810 */ /* 0x000fc80007ffe892 */
        /* <DEDUP_REMOVED lines=19> */
[----:B----4-:R-:W-:Y:S05]  /*1bf0*/  @!P1 BRA `(.L_x_12300) ;  /* 0x0000005800109947 */ /* 0x010fea0003800000 */
        /* <DEDUP_REMOVED lines=19> */
[----:B0-2--5:R-:W-:Y:S05]  /*1d30*/  CALL.ABS.NOINC R14 ;  /* 0x000000000e007343 */ /* 0x025fea0003c00000 */
.L_x_12302:
[----:B------:R-:W-:Y:S05]  /*1d40*/  BSYNC B6 ;  /* 0x0000000000067941 */ /* 0x000fea0003800000 */
.L_x_12301:
        /* <DEDUP_REMOVED lines=9> */
[----:B------:R-:W1:Y:S01]  /*1de0*/  LDC.64 R14, c[0x4][R14] ;  /* 0x010000000e0e7b82 */ /* 0x000e620000000a00 */
        /* <DEDUP_REMOVED lines=9> */
[----:B01---5:R-:W-:Y:S05]  /*1e80*/  CALL.ABS.NOINC R14 ;  /* 0x000000000e007343 */ /* 0x023fea0003c00000 */
.L_x_12304:
[----:B------:R-:W-:Y:S05]  /*1e90*/  BSYNC B6 ;  /* 0x0000000000067941 */ /* 0x000fea0003800000 */
.L_x_12303:
[----:B------:R-:W2:Y:S01]  /*1ea0*/  LDL.64 R36, [R1+0x38] ;  /* 0x0000380001247983 */ /* 0x000ea20000100a00 */
[----:B------:R-:W-:-:S03]  /*1eb0*/  ULDC.64 UR4, c[0x0][0x9f8] ;  /* 0x00027e0000047ab9 */ /* 0x000fc60000000a00 */
[----:B------:R-:W2:Y:S01]  /*1ec0*/  LDL.64 R20, [R1+0x38] ;  /* 0x0000380001147983 */ /* 0x000ea20000100a00 */
[----:B0-----:R-:W0:Y:S01]  /*1ed0*/  S2R R29, SR_TID.X ;  /* 0x00000000001d7919 */ /* 0x001e220000002100 */
[----:B------:R-:W-:Y:S01]  /*1ee0*/  ISETP.NE.U32.AND P0, PT, RZ, UR4, PT ;  /* 0x00000004ff007c0c */ /* 0x000fe2000bf05070 */
[----:B------:R-:W-:Y:S01]  /*1ef0*/  VIADD R0, R16, 0x10 ;  /* 0x0000001010007836 */ /* 0x000fe20000000000 */
[----:B------:R-:W1:Y:S01]  /*1f00*/  LDC.64 R6, c[0x0][0x408] ;  /* 0x00010200ff067b82 */ /* 0x000e620000000a00 */
[----:B------:R-:W3:Y:S01]  /*1f10*/  LDL.LU R35, [R1] ;  /* 0x0000000001237983 */ /* 0x000ee20000300800 */
[----:B------:R-:W-:-:S06]  /*1f20*/  ISETP.NE.AND.EX P0, PT, RZ, UR5, PT, P0 ;  /* 0x00000005ff007c0c */ /* 0x000fcc000bf05300 */
[----:B------:R-:W4:Y:S07]  /*1f30*/  LDC R99, c[0x0][0x3f4] ;  /* 0x0000fd00ff637b82 */ /* 0x000f2e0000000800 */
[----:B------:R-:W-:Y:S02]  /*1f40*/  @P0 IADD3 R4, P1, R30, UR4, RZ ;  /* 0x000000041e040c10 */ /* 0x000fe4000ff3e0ff */
[----:B0-----:R-:W-:-:S04]  /*1f50*/  SHF.R.U32.HI R32, RZ, 0x7, R29 ;  /* 0x00000007ff207819 */ /* 0x001fc8000001161d */
[----:B------:R-:W-:Y:S02]  /*1f60*/  ISETP.NE.AND P6, PT, R32, 0x1, PT ;  /* 0x000000012000780c */ /* 0x000fe40003fc5270 */
[----:B------:R-:W-:-:S05]  /*1f70*/  @P0 IADD3.X R5, R31, UR5, RZ, P1, !PT ;  /* 0x000000051f050c10 */ /* 0x000fca0008ffe4ff */
[----:B------:R0:W3:Y:S06]  /*1f80*/  @P0 LDG.E R25, desc[UR38][R4.64] ;  /* 0x0000002604190981 */ /* 0x0000ec000c1e1900 */
[----:B------:R-:W-:Y:S05]  /*1f90*/  @!P6 WARPSYNC.ALL ;  /* 0x000000000000e948 */ /* 0x000fea0003800000 */
[----:B------:R-:W-:-:S02]  /*1fa0*/  ULDC UR4, c[0x0][0x2f4] ;  /* 0x0000bd0000047ab9 */ /* 0x000fc40000000800 */
[----:B------:R-:W-:Y:S02]  /*1fb0*/  ISETP.GE.AND P1, PT, R0, UR4, PT ;  /* 0x0000000400007c0c */ /* 0x000fe4000bf26270 */
[----:B------:R-:W-:Y:S02]  /*1fc0*/  ISETP.GE.AND P0, PT, R16, UR4, PT ;  /* 0x0000000410007c0c */ /* 0x000fe4000bf06270 */
[----:B------:R-:W-:Y:S02]  /*1fd0*/  SEL R8, RZ, 0xffffffff, P1 ;  /* 0xffffffffff087807 */ /* 0x000fe40000800000 */
[----:B------:R-:W-:-:S03]  /*1fe0*/  SEL R3, RZ, 0x1, P0 ;  /* 0x00000001ff037807 */ /* 0x000fc60000000000 */
[----:B------:R-:W-:-:S05]  /*1ff0*/  IMAD.SHL.U32 R8, R8, 0x2, RZ ;  /* 0x0000000208087824 */ /* 0x000fca00078e00ff */
[----:B------:R-:W-:Y:S02]  /*2000*/  LOP3.LUT R10, R8, 0x2, R3, 0xe2, !PT ;  /* 0x00000002080a7812 */ /* 0x000fe400078ee203 */
[----:B------:R-:W0:Y:S01]  /*2010*/  LDC.64 R8, c[0x0][0x3f8] ;  /* 0x0000fe00ff087b82 */ /* 0x000e220000000a00 */
[----:B------:R-:W-:Y:S02]  /*2020*/  IMAD.IADD R79, R79, 0x1, R28 ;  /* 0x000000014f4f7824 */ /* 0x000fe400078e021c */
[----:B--2---:R-:W-:-:S05]  /*2030*/  IMAD.MOV.U32 R20, RZ, RZ, R36 ;  /* 0x000000ffff147224 */ /* 0x004fca00078e0024 */
[----:B------:R-:W-:-:S05]  /*2040*/  SHF.R.S32.HI R21, RZ, 0x1f, R20 ;  /* 0x0000001fff157819 */ /* 0x000fca0000011414 */
[----:B------:R2:W-:Y:S01]  /*2050*/  STL [R1+0x3c], R21 ;  /* 0x00003c1501007387 */ /* 0x0005e20000100800 */
[----:B-1----:R-:W-:-:S03]  /*2060*/  IMAD.WIDE.U32 R70, R154, R6, R20 ;  /* 0x000000069a467225 */ /* 0x002fc600078e0014 */
[----:B------:R-:W2:Y:S01]  /*2070*/  LDL R31, [R1+0xc] ;  /* 0x00000c00011f7983 */ /* 0x000ea20000100800 */
[----:B0-----:R-:W-:-:S03]  /*2080*/  IMAD.WIDE.U32 R66, R154, R8, R20 ;  /* 0x000000089a427225 */ /* 0x001fc600078e0014 */
[----:B------:R-:W2:Y:S04]  /*2090*/  LDL R20, [R1+0x40] ;  /* 0x0000400001147983 */ /* 0x000ea80000100800 */
[----:B------:R-:W2:Y:S04]  /*20a0*/  LDL R28, [R1+0x44] ;  /* 0x00004400011c7983 */ /* 0x000ea80000100800 */
[----:B------:R-:W2:Y:S01]  /*20b0*/  LDL R30, [R1+0x8c] ;  /* 0x00008c00011e7983 */ /* 0x000ea20000100800 */
[----:B------:R-:W-:Y:S01]  /*20c0*/  SHF.R.S32.HI R11, RZ, 0x1f, R154 ;  /* 0x0000001fff0b7819 */ /* 0x000fe2000001149a */
[----:B------:R-:W-:Y:S01]  /*20d0*/  VIADD R3, R16, 0x20 ;  /* 0x0000002010037836 */ /* 0x000fe20000000000 */
[----:B------:R-:W-:-:S03]  /*20e0*/  ISETP.GE.AND P1, PT, R23, UR4, PT ;  /* 0x0000000417007c0c */ /* 0x000fc6000bf26270 */
[----:B------:R-:W-:Y:S01]  /*20f0*/  IMAD R4, R11, R6, RZ ;  /* 0x000000060b047224 */ /* 0x000fe200078e02ff */
[----:B------:R-:W-:-:S03]  /*2100*/  ISETP.GE.AND P0, PT, R3, UR4, PT ;  /* 0x0000000403007c0c */ /* 0x000fc6000bf06270 */
[----:B------:R-:W-:Y:S01]  /*2110*/  IMAD R13, R154, R7, R4 ;  /* 0x000000079a0d7224 */ /* 0x000fe200078e0204 */
[----:B------:R-:W-:Y:S02]  /*2120*/  SEL R4, RZ, 0x8, P1 ;  /* 0x00000008ff047807 */ /* 0x000fe40000800000 */
[----:B------:R-:W-:Y:S02]  /*2130*/  SEL R5, RZ, 0x4, P0 ;  /* 0x00000004ff057807 */ /* 0x000fe40000000000 */
[----:B------:R-:W-:Y:S01]  /*2140*/  ISETP.GE.AND P0, PT, R22, UR4, PT ;  /* 0x0000000416007c0c */ /* 0x000fe2000bf06270 */
[----:B------:R-:W-:Y:S01]  /*2150*/  IMAD.WIDE.U32 R72, R154, R6, R16 ;  /* 0x000000069a487225 */ /* 0x000fe200078e0010 */
[----:B------:R-:W-:Y:S02]  /*2160*/  LOP3.LUT R4, R4, R10, R5, 0xfe, !PT ;  /* 0x0000000a04047212 */ /* 0x000fe400078efe05 */
[----:B------:R-:W-:Y:S01]  /*2170*/  SEL R5, RZ, 0x10, P0 ;  /* 0x00000010ff057807 */ /* 0x000fe20000000000 */
[----:B------:R-:W-:Y:S01]  /*2180*/  IMAD R11, R11, R8, RZ ;  /* 0x000000080b0b7224 */ /* 0x000fe200078e02ff */
[----:B----4-:R-:W-:-:S02]  /*2190*/  ISETP.GE.AND P0, PT, R16, R99, PT ;  /* 0x000000631000720c */ /* 0x010fc40003f06270 */
[-C--:B------:R-:W-:Y:S02]  /*21a0*/  ISETP.GE.AND P3, PT, R0, R99.reuse, PT ;  /* 0x000000630000720c */ /* 0x080fe40003f66270 */
[----:B------:R-:W-:Y:S01]  /*21b0*/  ISETP.GE.AND P2, PT, R3, R99, PT ;  /* 0x000000630300720c */ /* 0x000fe20003f46270 */
[----:B------:R-:W-:Y:S01]  /*21c0*/  IMAD.IADD R73, R73, 0x1, R13 ;  /* 0x0000000149497824 */ /* 0x000fe200078e020d */
[----:B------:R-:W-:Y:S01]  /*21d0*/  LOP3.LUT R29, R4, R5, RZ, 0xfc, !PT ;  /* 0x00000005041d7212 */ /* 0x000fe200078efcff */
[----:B------:R-:W-:Y:S01]  /*21e0*/  IMAD.IADD R71, R13, 0x1, R71 ;  /* 0x000000010d477824 */ /* 0x000fe200078e0247 */
[C---:B------:R-:W-:Y:S01]  /*21f0*/  SEL R5, R99.reuse, RZ, P0 ;  /* 0x000000ff63057207 */ /* 0x040fe20000000000 */
[C---:B------:R-:W-:Y:S01]  /*2200*/  IMAD R13, R154.reuse, R9, R11 ;  /* 0x000000099a0d7224 */ /* 0x040fe200078e020b */
[C---:B------:R-:W-:Y:S01]  /*2210*/  SEL R11, R99.reuse, RZ, P3 ;  /* 0x000000ff630b7207 */ /* 0x040fe20001800000 */
[----:B------:R-:W-:Y:S01]  /*2220*/  IMAD.WIDE.U32 R68, R154, R8, R16 ;  /* 0x000000089a447225 */ /* 0x000fe200078e0010 */
[----:B------:R-:W-:-:S03]  /*2230*/  SEL R4, R99, RZ, P2 ;  /* 0x000000ff63047207 */ /* 0x000fc60001000000 */
[----:B------:R-:W-:Y:S02]  /*2240*/  IMAD.IADD R69, R69, 0x1, R13 ;  /* 0x0000000145457824 */ /* 0x000fe400078e020d */
[----:B------:R-:W-:Y:S02]  /*2250*/  IMAD.IADD R67, R13, 0x1, R67 ;  /* 0x000000010d437824 */ /* 0x000fe400078e0243 */
[----:B------:R-:W-:Y:S02]  /*2260*/  IMAD.IADD R5, R16, 0x1, R5 ;  /* 0x0000000110057824 */ /* 0x000fe400078e0205 */
[----:B------:R-:W-:Y:S02]  /*2270*/  IMAD.IADD R11, R0, 0x1, R11 ;  /* 0x00000001000b7824 */ /* 0x000fe400078e020b */
[----:B------:R-:W-:Y:S01]  /*2280*/  IMAD.IADD R13, R3, 0x1, R4 ;  /* 0x00000001030d7824 */ /* 0x000fe200078e0204 */
[----:B------:R-:W-:Y:S02]  /*2290*/  SHF.R.S32.HI R4, RZ, 0x1f, R5 ;  /* 0x0000001fff047819 */ /* 0x000fe40000011405 */
[----:B------:R-:W-:-:S02]  /*22a0*/  SHF.R.S32.HI R12, RZ, 0x1f, R11 ;  /* 0x0000001fff0c7819 */ /* 0x000fc4000001140b */
[----:B------:R-:W-:Y:S02]  /*22b0*/  SHF.R.S32.HI R14, RZ, 0x1f, R13 ;  /* 0x0000001fff0e7819 */ /* 0x000fe4000001140d */
[CC--:B------:R-:W-:Y:S02]  /*22c0*/  LEA.HI R65, R4.reuse, R5.reuse, RZ, 0x3 ;  /* 0x0000000504417211 */ /* 0x0c0fe400078f18ff */
[----:B------:R-:W-:Y:S02]  /*22d0*/  LEA.HI R10, R4, R5, RZ, 0x5 ;  /* 0x00000005040a7211 */ /* 0x000fe400078f28ff */
[----:B------:R-:W-:Y:S02]  /*22e0*/  LEA.HI R4, R12, R11, RZ, 0x3 ;  /* 0x0000000b0c047211 */ /* 0x000fe400078f18ff */
[----:B------:R-:W-:Y:S02]  /*22f0*/  LEA.HI R5, R14, R13, RZ, 0x3 ;  /* 0x0000000d0e057211 */ /* 0x000fe400078f18ff */
[----:B------:R-:W-:-:S02]  /*2300*/  LEA.HI R12, R12, R11, RZ, 0x5 ;  /* 0x0000000b0c0c7211 */ /* 0x000fc400078f28ff */
[----:B------:R-:W-:Y:S01]  /*2310*/  LEA.HI R14, R14, R13, RZ, 0x5 ;  /* 0x0000000d0e0e7211 */ /* 0x000fe200078f28ff */
[----:B------:R-:W-:Y:S02]  /*2320*/  IMAD.SHL.U32 R11, R10, 0x80, RZ ;  /* 0x000000800a0b7824 */ /* 0x000fe400078e00ff */
[----:B------:R-:W-:Y:S02]  /*2330*/  IMAD.SHL.U32 R13, R12, 0x80, RZ ;  /* 0x000000800c0d7824 */ /* 0x000fe400078e00ff */
[----:B------:R-:W-:Y:S01]  /*2340*/  IMAD.SHL.U32 R15, R14, 0x80, RZ ;  /* 0x000000800e0f7824 */ /* 0x000fe200078e00ff */
[----:B------:R-:W-:Y:S02]  /*2350*/  LOP3.LUT R11, R11, 0xfffff000, RZ, 0xc0, !PT ;  /* 0xfffff0000b0b7812 */ /* 0x000fe400078ec0ff */
[----:B------:R-:W-:Y:S02]  /*2360*/  LOP3.LUT R13, R13, 0xfffff000, RZ, 0xc0, !PT ;  /* 0xfffff0000d0d7812 */ /* 0x000fe400078ec0ff */
[----:B------:R-:W-:-:S02]  /*2370*/  LOP3.LUT R15, R15, 0xfffff000, RZ, 0xc0, !PT ;  /* 0xfffff0000f0f7812 */ /* 0x000fc400078ec0ff */
[----:B---3--:R-:W-:-:S04]  /*2380*/  LOP3.LUT R35, R35, 0xfffffffe, RZ, 0xc0, !PT ;  /* 0xfffffffe23237812 */ /* 0x008fc800078ec0ff */
[----:B------:R-:W-:-:S04]  /*2390*/  @P3 LOP3.LUT R35, R35, 0x1, RZ, 0xfc, !PT ;  /* 0x0000000123233812 */ /* 0x000fc800078efcff */
[----:B------:R-:W-:-:S04]  /*23a0*/  LOP3.LUT R35, R35, 0xfffffffd, RZ, 0xc0, !PT ;  /* 0xfffffffd23237812 */ /* 0x000fc800078ec0ff */
[----:B------:R-:W-:-:S04]  /*23b0*/  @P2 LOP3.LUT R35, R35, 0x2, RZ, 0xfc, !PT ;  /* 0x0000000223232812 */ /* 0x000fc800078efcff */
[----:B------:R-:W-:Y:S02]  /*23c0*/  LOP3.LUT R35, R35, 0xfffffffb, RZ, 0xc0, !PT ;  /* 0xfffffffb23237812 */ /* 0x000fe400078ec0ff */
[----:B--2--5:R-:W-:Y:S02]  /*23d0*/  SHF.R.S32.HI R21, RZ, 0x1f, R97 ;  /* 0x0000001fff157819 */ /* 0x024fe40000011461 */
[----:B------:R-:W-:Y:S01]  /*23e0*/  SHF.L.U64.HI R90, R8, 0x7, R9 ;  /* 0x00000007085a7819 */ /* 0x000fe20000010209 */
[----:B------:R-:W-:Y:S01]  /*23f0*/  IMAD.WIDE.U32 R68, R97, R8, R68 ;  /* 0x0000000861447225 */ /* 0x000fe200078e0044 */
[----:B------:R-:W-:-:S03]  /*2400*/  SHF.L.U64.HI R87, R6, 0x7, R7 ;  /* 0x0000000706577819 */ /* 0x000fc60000010207 */
[----:B------:R-:W-:-:S04]  /*2410*/  IMAD.WIDE.U32 R72, R97, R6, R72 ;  /* 0x0000000661487225 */ /* 0x000fc800078e0048 */
[----:B------:R-:W-:-:S04]  /*2420*/  IMAD.WIDE.U32 R70, R97, R6, R70 ;  /* 0x0000000661467225 */ /* 0x000fc800078e0046 */
[----:B------:R-:W-:Y:S01]  /*2430*/  IMAD.WIDE.U32 R66, R97, R8, R66 ;  /* 0x0000000861427225 */ /* 0x000fe200078e0042 */
[----:B------:R-:W-:-:S03]  /*2440*/  SHF.R.S32.HI R86, RZ, 0x1f, R25 ;  /* 0x0000001fff567819 */ /* 0x000fc60000011419 */
[----:B------:R-:W-:Y:S02]  /*2450*/  VIADD R100, R32, 0x8 ;  /* 0x0000000820647836 */ /* 0x000fe40000000000 */
[----:B------:R-:W-:Y:S01]  /*2460*/  IMAD.SHL.U32 R99, R99, 0x2, RZ ;  /* 0x0000000263637824 */ /* 0x000fe200078e00ff */
[C---:B------:R-:W-:Y:S02]  /*2470*/  LOP3.LUT R10, R31.reuse, 0x18, R65, 0xf8, !PT ;  /* 0x000000181f0a7812 */ /* 0x040fe400078ef841 */
[C---:B------:R-:W-:Y:S02]  /*2480*/  LOP3.LUT R12, R31.reuse, 0x18, R4, 0xf8, !PT ;  /* 0x000000181f0c7812 */ /* 0x040fe400078ef804 */
[----:B------:R-:W-:Y:S02]  /*2490*/  LOP3.LUT R14, R31, 0x18, R5, 0xf8, !PT ;  /* 0x000000181f0e7812 */ /* 0x000fe400078ef805 */
[-C--:B------:R-:W-:Y:S02]  /*24a0*/  LOP3.LUT R10, R10, R20.reuse, RZ, 0x3c, !PT ;  /* 0x000000140a0a7212 */ /* 0x080fe400078e3cff */
[----:B------:R-:W-:-:S02]  /*24b0*/  LOP3.LUT R12, R12, R20, RZ, 0x3c, !PT ;  /* 0x000000140c0c7212 */ /* 0x000fc400078e3cff */
[----:B------:R-:W-:Y:S02]  /*24c0*/  LOP3.LUT R14, R14, R20, RZ, 0x3c, !PT ;  /* 0x000000140e0e7212 */ /* 0x000fe400078e3cff */
[--C-:B------:R-:W-:Y:S02]  /*24d0*/  IADD3 R96, R10, R11, R28.reuse ;  /* 0x0000000b0a607210 */ /* 0x100fe40007ffe01c */
[--C-:B------:R-:W-:Y:S02]  /*24e0*/  IADD3 R95, R12, R13, R28.reuse ;  /* 0x0000000d0c5f7210 */ /* 0x100fe40007ffe01c */
[----:B------:R-:W-:Y:S02]  /*24f0*/  IADD3 R94, R14, R15, R28 ;  /* 0x0000000f0e5e7210 */ /* 0x000fe40007ffe01c */
[----:B------:R-:W0:Y:S01]  /*2500*/  S2R R28, SR_TID.X ;  /* 0x00000000001c7919 */ /* 0x000e220000002100 */
[----:B------:R-:W-:Y:S01]  /*2510*/  @!P6 BAR.SYNC.DEFER_BLOCKING 0x9, 0x100 ;  /* 0x024400000000eb1d */ /* 0x000fe20000010000 */
[----:B------:R-:W-:Y:S01]  /*2520*/  LOP3.LUT P1, RZ, R30, 0x2, RZ, 0xc0, !PT ;  /* 0x000000021eff7812 */ /* 0x000fe2000782c0ff */
[----:B------:R-:W-:-:S12]  /*2530*/  IMAD R10, R21, R8, RZ ;  /* 0x00000008150a7224 */ /* 0x000fd800078e02ff */
[----:B------:R-:W-:-:S05]  /*2540*/  @P1 LOP3.LUT R35, R35, 0x4, RZ, 0xfc, !PT ;  /* 0x0000000423231812 */ /* 0x000fca00078efcff */
[----:B------:R1:W-:Y:S01]  /*2550*/  STL [R1], R35 ;  /* 0x0000002301007387 */ /* 0x0003e20000100800 */
[----:B0-----:R-:W-:-:S05]  /*2560*/  VIADD R36, R28, 0xffffff80 ;  /* 0xffffff801c247836 */ /* 0x001fca0000000000 */
[----:B------:R-:W-:-:S04]  /*2570*/  LEA.HI R28, R36, R36, RZ, 0x1 ;  /* 0x00000024241c7211 */ /* 0x000fc800078f08ff */
[----:B------:R-:W-:Y:S02]  /*2580*/  LOP3.LUT R28, R28, 0xfffffffe, RZ, 0xc0, !PT ;  /* 0xfffffffe1c1c7812 */ /* 0x000fe400078ec0ff */
[----:B------:R-:W-:-:S03]  /*2590*/  ISETP.GE.AND P1, PT, R136, UR4, PT ;  /* 0x0000000488007c0c */ /* 0x000fc6000bf26270 */
[----:B------:R-:W-:Y:S02]  /*25a0*/  IMAD.IADD R28, R36, 0x1, -R28 ;  /* 0x00000001241c7824 */ /* 0x000fe400078e0a1c */
[----:B------:R-:W-:Y:S02]  /*25b0*/  IMAD R75, R97, R9, R10 ;  /* 0x00000009614b7224 */ /* 0x000fe400078e020a */
[----:B------:R-:W-:Y:S02]  /*25c0*/  IMAD R20, R21, R6, RZ ;  /* 0x0000000615147224 */ /* 0x000fe400078e02ff */
[----:B------:R-:W-:Y:S01]  /*25d0*/  IMAD R9, R28, 0xc0, R154 ;  /* 0x000000c01c097824 */ /* 0x000fe200078e029a */
[----:B------:R-:W-:Y:S01]  /*25e0*/  SEL R28, RZ, 0x20, P1 ;  /* 0x00000020ff1c7807 */ /* 0x000fe20000800000 */
[----:B------:R-:W-:Y:S01]  /*25f0*/  IMAD R11, R97, R7, R20 ;  /* 0x00000007610b7224 */ /* 0x000fe200078e0214 */
[----:B------:R-:W-:Y:S02]  /*2600*/  LOP3.LUT R10, R65, 0xfffffff8, RZ, 0xc0, !PT ;  /* 0xfffffff8410a7812 */ /* 0x000fe400078ec0ff */
[----:B------:R-:W-:-:S02]  /*2610*/  LOP3.LUT R20, R4, 0xfffffff8, RZ, 0xc0, !PT ;  /* 0xfffffff804147812 */ /* 0x000fc400078ec0ff */
[----:B------:R-:W-:Y:S02]  /*2620*/  LOP3.LUT R21, R5, 0xfffffff8, RZ, 0xc0, !PT ;  /* 0xfffffff805157812 */ /* 0x000fe400078ec0ff */
[----:B------:R-:W-:Y:S01]  /*2630*/  LOP3.LUT R28, R29, R28, RZ, 0xfc, !PT ;  /* 0x0000001c1d1c7212 */ /* 0x000fe200078efcff */
[----:B------:R-:W-:Y:S01]  /*2640*/  IMAD.SHL.U32 R7, R8, 0x80, RZ ;  /* 0x0000008008077824 */ /* 0x000fe200078e00ff */
[----:B------:R-:W-:Y:S01]  /*2650*/  SHF.R.S32.HI R8, RZ, 0x1f, R34 ;  /* 0x0000001fff087819 */ /* 0x000fe20000011422 */
[----:B------:R-:W-:Y:S01]  /*2660*/  IMAD.IADD R77, R69, 0x1, R75 ;  /* 0x00000001454d7824 */ /* 0x000fe200078e024b */
[----:B------:R-:W-:Y:S01]  /*2670*/  SHF.R.S32.HI R93, RZ, 0x1f, R10 ;  /* 0x0000001fff5d7819 */ /* 0x000fe2000001140a */
[----:B------:R-:W-:Y:S01]  /*2680*/  IMAD.SHL.U32 R6, R6, 0x80, RZ ;  /* 0x0000008006067824 */ /* 0x000fe200078e00ff */
[----:B------:R-:W-:Y:S01]  /*2690*/  SHF.R.S32.HI R92, RZ, 0x1f, R20 ;  /* 0x0000001fff5c7819 */ /* 0x000fe20000011414 */
[----:B------:R-:W-:Y:S01]  /*26a0*/  IMAD.IADD R78, R73, 0x1, R11 ;  /* 0x00000001494e7824 */ /* 0x000fe200078e020b */
[----:B------:R-:W-:Y:S01]  /*26b0*/  SHF.R.S32.HI R91, RZ, 0x1f, R21 ;  /* 0x0000001fff5b7819 */ /* 0x000fe20000011415 */
[----:B------:R-:W-:Y:S01]  /*26c0*/  IMAD.IADD R76, R11, 0x1, R71 ;  /* 0x000000010b4c7824 */ /* 0x000fe200078e0247 */
[----:B------:R-:W-:Y:S01]  /*26d0*/  LOP3.LUT R29, R29, 0x1, RZ, 0xc0, !PT ;  /* 0x000000011d1d7812 */ /* 0x000fe200078ec0ff */
[----:B------:R-:W-:Y:S01]  /*26e0*/  IMAD.IADD R75, R75, 0x1, R67 ;  /* 0x000000014b4b7824 */ /* 0x000fe200078e0243 */
[----:B------:R-:W-:-:S02]  /*26f0*/  LOP3.LUT R30, R28, 0x2, RZ, 0xc0, !PT ;  /* 0x000000021c1e7812 */ /* 0x000fc400078ec0ff */
[----:B-1----:R-:W-:-:S07]  /*2700*/  LOP3.LUT R31, R28, 0x4, RZ, 0xc0, !PT ;  /* 0x000000041c1f7812 */ /* 0x002fce00078ec0ff */
.L_x_12363:
[----:B--2---:R-:W2:Y:S01]  /*2710*/  LDL R35, [R1+0x8c] ;  /* 0x00008c0001237983 */ /* 0x004ea20000100800 */
[----:B0-----:R-:W0:Y:S03]  /*2720*/  LDC R81, c[0x0][0x430] ;  /* 0x00010c00ff517b82 */ /* 0x001e260000000800 */
        /* <DEDUP_REMOVED lines=33> */
[C---:B------:R-:W-:Y:S01]  /*2940*/  @P3 IADD3 R14, R64.reuse, -0x10, RZ ;  /* 0xfffffff0400e3810 */ /* 0x040fe20007ffe0ff */
[----:B------:R-:W-:-:S04]  /*2950*/  IMAD R64, R64, 0x2, R27 ;  /* 0x0000000240407824 */ /* 0x000fc800078e021b */
        /* <DEDUP_REMOVED lines=97> */
.L_x_12309:
[----:B------:R-:W-:Y:S05]  /*2f70*/  BSYNC B1 ;  /* 0x0000000000017941 */ /* 0x000fea0003800000 */
.L_x_12308:
        /* <DEDUP_REMOVED lines=47> */
[----:B------:R-:W-:Y:S02]  /*3270*/  PRMT R106, R11, 0x7610, R106 ;  /* 0x000076100b6a7816 */ /* 0x000fe4000000006a */
[----:B------:R-:W-:Y:S01]  /*3280*/  PRMT R89, R89, 0x5410, R12 ;  /* 0x0000541059597816 */ /* 0x000fe2000000000c */
[----:B------:R-:W-:Y:S06]  /*3290*/  @!P2 BRA `(.L_x_12310) ;  /* 0x000000000004a947 */ /* 0x000fec0003800000 */
[----:B------:R-:W-:Y:S01]  /*32a0*/  BPT.TRAP 0x1 ;  /* 0x000000040000795c */ /* 0x000fe20000300000 */
.L_x_12310:
[----:B------:R-:W-:Y:S01]  /*32b0*/  IMAD R32, R18, 0x8, R2 ;  /* 0x0000000812207824 */ /* 0x000fe200078e0202 */
[----:B------:R-:W-:Y:S01]  /*32c0*/  SHF.L.U32 R85, R138, 0x1f, RZ ;  /* 0x0000001f8a557819 */ /* 0x000fe200000006ff */
[----:B------:R-:W-:Y:S03]  /*32d0*/  BSSY B1, `(.L_x_12311) ;  /* 0x0000003000017945 */ /* 0x000fe60003800000 */
[----:B------:R-:W0:Y:S02]  /*32e0*/  SYNCS.PHASECHK.TRANS64.TRYWAIT P4, [R32+URZ+0x2d890], R85 ;  /* 0x02d89055200075a7 */ /* 0x000e24000808017f */
[----:B0-----:R-:W-:Y:S05]  /*32f0*/  @!P4 BRA `(.L_x_12312) ;  /* 0x000001b00094c947 */ /* 0x001fea0003800000 */
.L_x_12574:
[----:B------:R-:W-:Y:S05]  /*3300*/  BSYNC B1 ;  /* 0x0000000000017941 */ /* 0x000fea0003800000 */
.L_x_12311:
[----:B------:R-:W-:-:S03]  /*3310*/  UMOV UR4, 0xffffffff ;  /* 0xffffffff00047882 */ /* 0x000fc60000000000 */
[----:B------:R-:W-:Y:S05]  /*3320*/  BRA.DIV UR4, `(.L_x_12313) ;  /* 0x000001b2049c7947 */ /* 0x000fea000b800000 */
[----:B------:R-:W1:Y:S04]  /*3330*/  SHFL.IDX PT, R61, R61, RZ, 0x1e1f ;  /* 0x001e1fff3d3d7589 */ /* 0x000e6800000e0000 */
[----:B------:R-:W2:Y:S02]  /*3340*/  SHFL.IDX PT, R60, R60, RZ, 0x1e1f ;  /* 0x001e1fff3c3c7589 */ /* 0x000ea400000e0000 */
.L_x_12578:
[----:B------:R-:W-:Y:S05]  /*3350*/  @P3 BRA `(.L_x_12314) ;  /* 0x0000003800943947 */ /* 0x000fea0003800000 */
[----:B------:R-:W-:Y:S01]  /*3360*/  ISETP.NE.AND P3, PT, R29, RZ, PT ;  /* 0x000000ff1d00720c */ /* 0x000fe20003f65270 */
[----:B------:R-:W-:-:S12]  /*3370*/  BSSY B1, `(.L_x_12315) ;  /* 0x0000037000017945 */ /* 0x000fd80003800000 */
[----:B------:R-:W-:Y:S05]  /*3380*/  @!P3 BRA `(.L_x_12316) ;  /* 0x0000000000d4b947 */ /* 0x000fea0003800000 */
[----:B------:R-:W3:Y:S01]  /*3390*/  LDL.64 R122, [R1+0x38] ;  /* 0x00003800017a7983 */ /* 0x000ee20000100a00 */
[----:B------:R-:W-:Y:S03]  /*33a0*/  BSSY B2, `(.L_x_12317) ;  /* 0x0000030000027945 */ /* 0x000fe60003800000 */
[----:B------:R4:W0:Y:S01]  /*33b0*/  LDS.128 R12, [R64+0x15000] ;  /* 0x01500000400c7984 */ /* 0x0008220000000c00 */
[----:B---3--:R-:W-:-:S13]  /*33c0*/  ISETP.GE.AND P3, PT, R122, R98, PT ;  /* 0x000000627a00720c */ /* 0x008fda0003f66270 */
[----:B0---4-:R-:W-:Y:S05]  /*33d0*/  @P3 BRA `(.L_x_12318) ;  /* 0x0000000000b03947 */ /* 0x011fea0003800000 */
[--C-:B------:R-:W-:Y:S02]  /*33e0*/  SHF.R.U64 R11, R56, 0x10, R57.reuse ;  /* 0x00000010380b7819 */ /* 0x100fe40000001239 */
[----:B------:R-:W-:Y:S02]  /*33f0*/  SHF.R.U32.HI R56, RZ, 0x10, R57 ;  /* 0x00000010ff387819 */ /* 0x000fe40000011639 */
[----:B------:R-:W-:Y:S02]  /*3400*/  SHF.R.U64 R57, R58, 0x10, R59 ;  /* 0x000000103a397819 */ /* 0x000fe4000000123b */
[----:B------:R-:W-:Y:S02]  /*3410*/  PRMT R11, R105, 0x5410, R11 ;  /* 0x00005410690b7816 */ /* 0x000fe4000000000b */
[----:B------:R-:W-:Y:S01]  /*3420*/  PRMT R57, R106, 0x5410, R57 ;  /* 0x000054106a397816 */ /* 0x000fe20000000039 */
[C---:B------:R-:W-:Y:S01]  /*3430*/  IMAD.U32 R106, R13.reuse, 0x10000, RZ ;  /* 0x000100000d6a7824 */ /* 0x040fe200078e00ff */
        /* <DEDUP_REMOVED lines=38> */
.L_x_12318:
[----:B------:R-:W-:Y:S05]  /*36a0*/  BSYNC B2 ;  /* 0x0000000000027941 */ /* 0x000fea0003800000 */
.L_x_12317:
[----:B--2---:R-:W-:-:S04]  /*36b0*/  LEA R56, P3, R16, R60, 0x1 ;  /* 0x0000003c10387211 */ /* 0x004fc800078608ff */
[----:B-1----:R-:W-:-:S05]  /*36c0*/  LEA.HI.X R57, R16, R61, R17, 0x1, P3 ;  /* 0x0000003d10397211 */ /* 0x002fca00018f0c11 */
[----:B------:R3:W-:Y:S04]  /*36d0*/  ST.E.128 desc[UR38][R56.64], R12 ;  /* 0x0000000c38007985 */ /* 0x0007e8000c101d26 */
.L_x_12316:
[----:B------:R-:W-:Y:S05]  /*36e0*/  BSYNC B1 ;  /* 0x0000000000017941 */ /* 0x000fea0003800000 */
.L_x_12315:
        /* <DEDUP_REMOVED lines=8> */
[----:B------:R-:W-:Y:S02]  /*3770*/  SHF.R.U64 R54, R54, 0x10, R55 ;  /* 0x0000001036367819 */ /* 0x000fe40000001237 */
[----:B------:R-:W-:Y:S01]  /*3780*/  SHF.R.U64 R11, R52, 0x10, R53 ;  /* 0x00000010340b7819 */ /* 0x000fe20000001235 */
[----:B------:R-:W-:Y:S01]  /*3790*/  IMAD.U32 R52, R13, 0x10000, RZ ;  /* 0x000100000d347824 */ /* 0x000fe200078e00ff */
[----:B------:R-:W-:Y:S02]  /*37a0*/  PRMT R54, R63, 0x5432, R54 ;  /* 0x000054323f367816 */ /* 0x000fe40000000036 */
[----:B------:R-:W-:Y:S02]  /*37b0*/  PRMT R11, R118, 0x5410, R11 ;  /* 0x00005410760b7816 */ /* 0x000fe4000000000b */
[----:B------:R-:W-:Y:S02]  /*37c0*/  LOP3.LUT R58, R13, 0xffff0000, RZ, 0xc0, !PT ;  /* 0xffff00000d3a7812 */ /* 0x000fe400078ec0ff */
[----:B------:R-:W-:-:S02]  /*37d0*/  LOP3.LUT R57, R54, 0xffff0000, RZ, 0xc0, !PT ;  /* 0xffff000036397812 */ /* 0x000fc400078ec0ff */
[----:B------:R-:W-:Y:S02]  /*37e0*/  SHF.R.U32.HI R56, RZ, 0x10, R53 ;  /* 0x00000010ff387819 */ /* 0x000fe40000011635 */
[C---:B------:R-:W-:Y:S01]  /*37f0*/  LOP3.LUT R53, R11.reuse, 0xffff0000, RZ, 0xc0, !PT ;  /* 0xffff00000b357812 */ /* 0x040fe200078ec0ff */
[C---:B------:R-:W-:Y:S01]  /*3800*/  FMUL.FTZ R13, R58.reuse, R57 ;  /* 0x000000393a0d7220 */ /* 0x040fe20000410000 */
[----:B------:R-:W-:Y:S01]  /*3810*/  SHF.R.U32.HI R55, RZ, 0x10, R55 ;  /* 0x00000010ff377819 */ /* 0x000fe20000011637 */
[----:B------:R-:W-:Y:S02]  /*3820*/  IMAD.U32 R11, R11, 0x10000, RZ ;  /* 0x000100000b0b7824 */ /* 0x000fe400078e00ff */
[-C--:B------:R-:W-:Y:S01]  /*3830*/  FMUL.FTZ R58, R58, R53.reuse ;  /* 0x000000353a3a7220 */ /* 0x080fe20000410000 */
[----:B------:R-:W-:Y:S01]  /*3840*/  FFMA.FTZ R53, R52, R53, -R13 ;  /* 0x0000003534357223 */ /* 0x000fe2000001080d */
[----:B------:R-:W-:Y:S02]  /*3850*/  PRMT R55, R121, 0x5410, R55 ;  /* 0x0000541079377816 */ /* 0x000fe40000000037 */
[----:B------:R-:W-:Y:S01]  /*3860*/  PRMT R13, R62, 0x5432, R56 ;  /* 0x000054323e0d7816 */ /* 0x000fe20000000038 */
[----:B------:R-:W-:Y:S01]  /*3870*/  FFMA.FTZ R52, R52, R57, R58 ;  /* 0x0000003934347223 */ /* 0x000fe2000001003a */
        /* <DEDUP_REMOVED lines=8> */
[C---:B------:R-:W-:Y:S02]  /*3900*/  IMAD.U32 R58, R15.reuse, 0x10000, RZ ;  /* 0x000100000f3a7824 */ /* 0x040fe400078e00ff */
[C---:B------:R-:W-:Y:S01]  /*3910*/  FFMA.FTZ R105, R14.reuse, R59, -R105 ;  /* 0x0000003b0e697223 */ /* 0x040fe20000010869 */
[----:B------:R-:W-:Y:S01]  /*3920*/  FFMA.FTZ R56, R14, R57, R56 ;  /* 0x000000390e387223 */ /* 0x000fe20000010038 */
[----:B------:R-:W-:-:S05]  /*3930*/  LOP3.LUT R14, R15, 0xffff0000, RZ, 0xc0, !PT ;  /* 0xffff00000f0e7812 */ /* 0x000fca00078ec0ff */
[C---:B------:R-:W-:Y:S01]  /*3940*/  FMUL.FTZ R15, R14.reuse, R55 ;  /* 0x000000370e0f7220 */ /* 0x040fe20000410000 */
[----:B------:R-:W-:-:S03]  /*3950*/  FMUL.FTZ R14, R14, R13 ;  /* 0x0000000d0e0e7220 */ /* 0x000fc60000410000 */
[----:B------:R-:W-:Y:S01]  /*3960*/  FFMA.FTZ R15, R58, R13, -R15 ;  /* 0x0000000d3a0f7223 */ /* 0x000fe2000001080f */
[----:B------:R-:W-:Y:S01]  /*3970*/  IMAD.U32 R13, R54, 0x10000, RZ ;  /* 0x00010000360d7824 */ /* 0x000fe200078e00ff */
[----:B------:R-:W-:Y:S01]  /*3980*/  LOP3.LUT R54, R12, 0xffff0000, RZ, 0xc0, !PT ;  /* 0xffff00000c367812 */ /* 0x000fe200078ec0ff */
[----:B------:R-:W-:Y:S01]  /*3990*/  FFMA.FTZ R14, R58, R55, R14 ;  /* 0x000000373a0e7223 */ /* 0x000fe2000001000e */
[----:B------:R-:W-:-:S03]  /*39a0*/  IMAD.U32 R12, R12, 0x10000, RZ ;  /* 0x000100000c0c7824 */ /* 0x000fc600078e00ff */
[C---:B------:R-:W-:Y:S01]  /*39b0*/  FMUL.FTZ R55, R54.reuse, R13 ;  /* 0x0000000d36377220 */ /* 0x040fe20000410000 */
[----:B------:R-:W-:Y:S01]  /*39c0*/  FMUL.FTZ R54, R54, R11 ;  /* 0x0000000b36367220 */ /* 0x000fe20000410000 */
[----:B------:R-:W-:Y:S02]  /*39d0*/  F2FP.BF16.F32.PACK_AB R15, R14, R15 ;  /* 0x0000000f0e0f723e */ /* 0x000fe400000010ff */
[C---:B------:R-:W-:Y:S01]  /*39e0*/  FFMA.FTZ R55, R12.reuse, R11, -R55 ;  /* 0x0000000b0c377223 */ /* 0x040fe20000010837 */
[----:B------:R-:W-:Y:S01]  /*39f0*/  FFMA.FTZ R54, R12, R13, R54 ;  /* 0x0000000d0c367223 */ /* 0x000fe20000010036 */
[----:B------:R-:W-:Y:S02]  /*3a00*/  F2FP.BF16.F32.PACK_AB R13, R52, R53 ;  /* 0x00000035340d723e */ /* 0x000fe400000010ff */
[----:B------:R-:W-:Y:S02]  /*3a10*/  F2FP.BF16.F32.PACK_AB R14, R56, R105 ;  /* 0x00000069380e723e */ /* 0x000fe400000010ff */
[----:B------:R-:W-:-:S07]  /*3a20*/  F2FP.BF16.F32.PACK_AB R12, R54, R55 ;  /* 0x00000037360c723e */ /* 0x000fce00000010ff */
.L_x_12322:
[----:B------:R-:W-:Y:S05]  /*3a30*/  BSYNC B2 ;  /* 0x0000000000027941 */ /* 0x000fea0003800000 */
.L_x_12321:
[----:B------:R-:W3:Y:S01]  /*3a40*/  LDL R11, [R1+0x48] ;  /* 0x00004800010b7983 */ /* 0x000ee20000100800 */
[----:B--2---:R-:W-:Y:S02]  /*3a50*/  IMAD.MOV.U32 R52, RZ, RZ, R60 ;  /* 0x000000ffff347224 */ /* 0x004fe400078e003c */
[----:B-1----:R-:W-:Y:S02]  /*3a60*/  IMAD.MOV.U32 R53, RZ, RZ, R61 ;  /* 0x000000ffff357224 */ /* 0x002fe400078e003d */
[----:B---3--:R-:W-:-:S04]  /*3a70*/  IMAD.SHL.U32 R11, R11, 0x8, RZ ;  /* 0x000000080b0b7824 */ /* 0x008fc800078e00ff */
[----:B------:R-:W-:-:S05]  /*3a80*/  IMAD.WIDE R52, R11, 0x2, R52 ;  /* 0x000000020b347825 */ /* 0x000fca00078e0234 */
[----:B------:R4:W-:Y:S02]  /*3a90*/  ST.E.128 desc[UR38][R52.64], R12 ;  /* 0x0000000c34007985 */ /* 0x0009e4000c101d26 */
.L_x_12320:
[----:B------:R-:W-:Y:S05]  /*3aa0*/  BSYNC B1 ;  /* 0x0000000000017941 */ /* 0x000fea0003800000 */
.L_x_12319:
[----:B------:R-:W-:Y:S01]  /*3ab0*/  ISETP.NE.AND P3, PT, R31, RZ, PT ;  /* 0x000000ff1f00720c */ /* 0x000fe20003f65270 */
[----:B------:R-:W-:-:S12]  /*3ac0*/  BSSY B1, `(.L_x_12323) ;  /* 0x000003b000017945 */ /* 0x000fd80003800000 */
[----:B------:R-:W-:Y:S05]  /*3ad0*/  @!P3 BRA `(.L_x_12324) ;  /* 0x0000000000e4b947 */ /* 0x000fea0003800000 */
[----:B---34-:R-:W3:Y:S04]  /*3ae0*/  LDL R12, [R1+0x4c] ;  /* 0x00004c00010c7983 */ /* 0x018ee80000100800 */
[----:B------:R-:W4:Y:S01]  /*3af0*/  LDL R11, [R1+0x6c] ;  /* 0x00006c00010b7983 */ /* 0x000f220000100800 */
[----:B-1----:R-:W-:Y:S01]  /*3b00*/  IMAD.MOV.U32 R13, RZ, RZ, R61 ;  /* 0x000000ffff0d7224 */ /* 0x002fe200078e003d */
[----:B------:R-:W-:Y:S01]  /*3b10*/  BSSY B2, `(.L_x_12325) ;  /* 0x0000034000027945 */ /* 0x000fe20003800000 */
[----:B---3--:R-:W-:Y:S02]  /*3b20*/  IMAD.SHL.U32 R53, R12, 0x8, RZ ;  /* 0x000000080c357824 */ /* 0x008fe400078e00ff */
[----:B--2---:R-:W-:Y:S01]  /*3b30*/  IMAD.MOV.U32 R12, RZ, RZ, R60 ;  /* 0x000000ffff0c7224 */ /* 0x004fe200078e003c */
[----:B----4-:R-:W-:-:S03]  /*3b40*/  ISETP.GE.AND P3, PT, R11, R98, PT ;  /* 0x000000620b00720c */ /* 0x010fc60003f66270 */
[----:B------:R-:W-:Y:S02]  /*3b50*/  IMAD.WIDE R52, R53, 0x2, R12 ;  /* 0x0000000235347825 */ /* 0x000fe400078e020c */
[----:B------:R1:W2:Y:S08]  /*3b60*/  LDS.128 R12, [R64+0x17000] ;  /* 0x01700000400c7984 */ /* 0x0002b00000000c00 */
[----:B-1----:R-:W-:Y:S05]  /*3b70*/  @P3 BRA `(.L_x_12326) ;  /* 0x0000000000b43947 */ /* 0x002fea0003800000 */
[----:B------:R-:W-:Y:S02]  /*3b80*/  SHF.R.U64 R50, R50, 0x10, R51 ;  /* 0x0000001032327819 */ /* 0x000fe40000001233 */
[----:B------:R-:W-:Y:S02]  /*3b90*/  SHF.R.U64 R11, R48, 0x10, R49 ;  /* 0x00000010300b7819 */ /* 0x000fe40000001231 */
[----:B------:R-:W-:Y:S01]  /*3ba0*/  PRMT R119, R119, 0x5410, R50 ;  /* 0x0000541077777816 */ /* 0x000fe20000000032 */
[C---:B--2---:R-:W-:Y:S01]  /*3bb0*/  IMAD.U32 R50, R13.reuse, 0x10000, RZ ;  /* 0x000100000d327824 */ /* 0x044fe200078e00ff */
[----:B------:R-:W-:Y:S02]  /*3bc0*/  PRMT R116, R116, 0x5410, R11 ;  /* 0x0000541074747816 */ /* 0x000fe4000000000b */
[----:B------:R-:W-:Y:S02]  /*3bd0*/  SHF.R.U32.HI R48, RZ, 0x10, R49 ;  /* 0x00000010ff307819 */ /* 0x000fe40000011631 */
[----:B------:R-:W-:-:S02]  /*3be0*/  LOP3.LUT R54, R13, 0xffff0000, RZ, 0xc0, !PT ;  /* 0xffff00000d367812 */ /* 0x000fc400078ec0ff */
[----:B------:R-:W-:Y:S02]  /*3bf0*/  LOP3.LUT R49, R119, 0xffff0000, RZ, 0xc0, !PT ;  /* 0xffff000077317812 */ /* 0x000fe400078ec0ff */
[----:B------:R-:W-:Y:S02]  /*3c00*/  LOP3.LUT R11, R116, 0xffff0000, RZ, 0xc0, !PT ;  /* 0xffff0000740b7812 */ /* 0x000fe400078ec0ff */
[----:B------:R-:W-:Y:S01]  /*3c10*/  SHF.R.U32.HI R51, RZ, 0x10, R51 ;  /* 0x00000010ff337819 */ /* 0x000fe20000011633 */
[C---:B------:R-:W-:Y:S01]  /*3c20*/  FMUL.FTZ R13, R54.reuse, R49 ;  /* 0x00000031360d7220 */ /* 0x040fe20000410000 */
[----:B------:R-:W-:Y:S01]  /*3c30*/  PRMT R117, R117, 0x5410, R48 ;  /* 0x0000541075757816 */ /* 0x000fe20000000030 */
[-C--:B------:R-:W-:Y:S01]  /*3c40*/  FMUL.FTZ R54, R54, R11.reuse ;  /* 0x0000000b36367220 */ /* 0x080fe20000410000 */
[----:B------:R-:W-:Y:S01]  /*3c50*/  PRMT R120, R120, 0x5410, R51 ;  /* 0x0000541078787816 */ /* 0x000fe20000000033 */
[----:B------:R-:W-:Y:S01]  /*3c60*/  FFMA.FTZ R11, R50, R11, -R13 ;  /* 0x0000000b320b7223 */ /* 0x000fe2000001080d */
[----:B------:R-:W-:-:S02]  /*3c70*/  IMAD.U32 R13, R14, 0x10000, RZ ;  /* 0x000100000e0d7824 */ /* 0x000fc400078e00ff */
[----:B------:R-:W-:Y:S01]  /*3c80*/  FFMA.FTZ R50, R50, R49, R54 ;  /* 0x0000003132327223 */ /* 0x000fe20000010036 */
[----:B------:R-:W-:Y:S01]  /*3c90*/  LOP3.LUT R49, R14, 0xffff0000, RZ, 0xc0, !PT ;  /* 0xffff00000e317812 */ /* 0x000fe200078ec0ff */
[----:B------:R-:W-:Y:S01]  /*3ca0*/  IMAD.U32 R48, R120, 0x10000, RZ ;  /* 0x0001000078307824 */ /* 0x000fe200078e00ff */
[----:B------:R-:W-:Y:S01]  /*3cb0*/  LOP3.LUT R51, R15, 0xffff0000, RZ, 0xc0, !PT ;  /* 0xffff00000f337812 */ /* 0x000fe200078ec0ff */
[----:B------:R-:W-:Y:S01]  /*3cc0*/  IMAD.U32 R54, R117, 0x10000, RZ ;  /* 0x0001000075367824 */ /* 0x000fe200078e00ff */
[----:B------:R-:W-:Y:S01]  /*3cd0*/  SHF.L.U32 R119, R119, 0x10, RZ ;  /* 0x0000001077777819 */ /* 0x000fe200000006ff */
[----:B------:R-:W-:Y:S01]  /*3ce0*/  FMUL.FTZ R14, R49, R48 ;  /* 0x00000030310e7220 */ /* 0x000fe20000410000 */
[----:B------:R-:W-:Y:S02]  /*3cf0*/  IMAD.U32 R15, R15, 0x10000, RZ ;  /* 0x000100000f0f7824 */ /* 0x000fe400078e00ff */
[-C--:B------:R-:W-:Y:S01]  /*3d00*/  FMUL.FTZ R49, R49, R54.reuse ;  /* 0x0000003631317220 */ /* 0x080fe20000410000 */
[----:B------:R-:W-:Y:S01]  /*3d10*/  F2FP.BF16.F32.PACK_AB R11, R50, R11 ;  /* 0x0000000b320b723e */ /* 0x000fe200000010ff */
[----:B------:R-:W-:-:S02]  /*3d20*/  FFMA.FTZ R14, R13, R54, -R14 ;  /* 0x000000360d0e7223 */ /* 0x000fc4000001080e */
[----:B------:R-:W-:Y:S01]  /*3d30*/  FFMA.FTZ R49, R13, R48, R49 ;  /* 0x000000300d317223 */ /* 0x000fe20000010031 */
[----:B------:R-:W-:Y:S02]  /*3d40*/  LOP3.LUT R48, R120, 0xffff0000, RZ, 0xc0, !PT ;  /* 0xffff000078307812 */ /* 0x000fe400078ec0ff */
[----:B------:R-:W-:Y:S02]  /*3d50*/  LOP3.LUT R13, R117, 0xffff0000, RZ, 0xc0, !PT ;  /* 0xffff0000750d7812 */ /* 0x000fe400078ec0ff */
[----:B------:R-:W-:Y:S01]  /*3d60*/  F2FP.BF16.F32.PACK_AB R14, R49, R14 ;  /* 0x0000000e310e723e */ /* 0x000fe200000010ff */
[CC--:B------:R-:W-:Y:S02]  /*3d70*/  FMUL.FTZ R54, R51.reuse, R48.reuse ;  /* 0x0000003033367220 */ /* 0x0c0fe40000410000 */
[-C--:B------:R-:W-:Y:S02]  /*3d80*/  FMUL.FTZ R51, R51, R13.reuse ;  /* 0x0000000d33337220 */ /* 0x080fe40000410000 */
[C---:B------:R-:W-:Y:S01]  /*3d90*/  FFMA.FTZ R13, R15.reuse, R13, -R54 ;  /* 0x0000000d0f0d7223 */ /* 0x040fe20000010836 */
[----:B------:R-:W-:Y:S01]  /*3da0*/  LOP3.LUT R54, R12, 0xffff0000, RZ, 0xc0, !PT ;  /* 0xffff00000c367812 */ /* 0x000fe200078ec0ff */
[----:B------:R-:W-:Y:S01]  /*3db0*/  FFMA.FTZ R48, R15, R48, R51 ;  /* 0x000000300f307223 */ /* 0x000fe20000010033 */
[----:B------:R-:W-:-:S02]  /*3dc0*/  IMAD.U32 R15, R116, 0x10000, RZ ;  /* 0x00010000740f7824 */ /* 0x000fc400078e00ff */
[----:B------:R-:W-:Y:S02]  /*3dd0*/  IMAD.U32 R12, R12, 0x10000, RZ ;  /* 0x000100000c0c7824 */ /* 0x000fe400078e00ff */
[C---:B------:R-:W-:Y:S01]  /*3de0*/  FMUL.FTZ R51, R54.reuse, R119 ;  /* 0x0000007736337220 */ /* 0x040fe20000410000 */
[----:B------:R-:W-:-:S03]  /*3df0*/  FMUL.FTZ R54, R54, R15 ;  /* 0x0000000f36367220 */ /* 0x000fc60000410000 */
[C---:B------:R-:W-:Y:S01]  /*3e00*/  FFMA.FTZ R51, R12.reuse, R15, -R51 ;  /* 0x0000000f0c337223 */ /* 0x040fe20000010833 */
[----:B------:R-:W-:Y:S01]  /*3e10*/  FFMA.FTZ R54, R12, R119, R54 ;  /* 0x000000770c367223 */ /* 0x000fe20000010036 */
[----:B------:R-:W-:Y:S01]  /*3e20*/  F2FP.BF16.F32.PACK_AB R15, R48, R13 ;  /* 0x0000000d300f723e */ /* 0x000fe200000010ff */
[----:B------:R-:W-:-:S03]  /*3e30*/  IMAD.MOV.U32 R13, RZ, RZ, R11 ;  /* 0x000000ffff0d7224 */ /* 0x000fc600078e000b */
[----:B------:R-:W-:-:S07]  /*3e40*/  F2FP.BF16.F32.PACK_AB R12, R54, R51 ;  /* 0x00000033360c723e */ /* 0x000fce00000010ff */
.L_x_12326:
[----:B------:R-:W-:Y:S05]  /*3e50*/  BSYNC B2 ;  /* 0x0000000000027941 */ /* 0x000fea0003800000 */
.L_x_12325:
[----:B--2---:R1:W-:Y:S02]  /*3e60*/  ST.E.128 desc[UR38][R52.64], R12 ;  /* 0x0000000c34007985 */ /* 0x0043e4000c101d26 */
.L_x_12324:
[----:B------:R-:W-:Y:S05]  /*3e70*/  BSYNC B1 ;  /* 0x0000000000017941 */ /* 0x000fea0003800000 */
.L_x_12323:
        /* <DEDUP_REMOVED lines=18> */
[----:B------:R-:W-:Y:S02]  /*3fa0*/  LOP3.LUT R45, R13, 0xffff0000, RZ, 0xc0, !PT ;  /* 0xffff00000d2d7812 */ /* 0x000fe400078ec0ff */
[C---:B------:R-:W-:Y:S01]  /*3fb0*/  LOP3.LUT R50, R114.reuse, 0xffff0000, RZ, 0xc0, !PT ;  /* 0xffff000072327812 */ /* 0x040fe200078ec0ff */
[----:B------:R-:W-:Y:S01]  /*3fc0*/  IMAD.U32 R114, R114, 0x10000, RZ ;  /* 0x0001000072727824 */ /* 0x000fe200078e00ff */
[C---:B------:R-:W-:Y:S01]  /*3fd0*/  LOP3.LUT R47, R115.reuse, 0xffff0000, RZ, 0xc0, !PT ;  /* 0xffff0000732f7812 */ /* 0x040fe200078ec0ff */
[----:B------:R-:W-:Y:S01]  /*3fe0*/  IMAD.U32 R115, R115, 0x10000, RZ ;  /* 0x0001000073737824 */ /* 0x000fe200078e00ff */
[----:B------:R-:W-:Y:S01]  /*3ff0*/  PRMT R111, R111, 0x5410, R46 ;  /* 0x000054106f6f7816 */ /* 0x000fe2000000002e */
[----:B------:R-:W-:Y:S01]  /*4000*/  IMAD.U32 R46, R13, 0x10000, RZ ;  /* 0x000100000d2e7824 */ /* 0x000fe200078e00ff */
[----:B------:R-:W-:Y:S01]  /*4010*/  PRMT R113, R113, 0x5410, R52 ;  /* 0x0000541071717816 */ /* 0x000fe20000000034 */
[C---:B------:R-:W-:Y:S01]  /*4020*/  FMUL.FTZ R51, R45.reuse, R50 ;  /* 0x000000322d337220 */ /* 0x040fe20000410000 */
[----:B------:R-:W-:Y:S01]  /*4030*/  FMUL.FTZ R53, R45, R47 ;  /* 0x0000002f2d357220 */ /* 0x000fe20000410000 */
[----:B------:R-:W-:Y:S01]  /*4040*/  LOP3.LUT R14, R14, 0xffff0000, RZ, 0xc0, !PT ;  /* 0xffff00000e0e7812 */ /* 0x000fe200078ec0ff */
[----:B------:R-:W-:-:S02]  /*4050*/  IMAD.U32 R13, R111, 0x10000, RZ ;  /* 0x000100006f0d7824 */ /* 0x000fc400078e00ff */
[C---:B------:R-:W-:Y:S01]  /*4060*/  FFMA.FTZ R45, R46.reuse, R47, -R51 ;  /* 0x0000002f2e2d7223 */ /* 0x040fe20000010833 */
[----:B------:R-:W-:Y:S02]  /*4070*/  IMAD.U32 R51, R113, 0x10000, RZ ;  /* 0x0001000071337824 */ /* 0x000fe400078e00ff */
[----:B------:R-:W-:Y:S01]  /*4080*/  FFMA.FTZ R46, R46, R50, R53 ;  /* 0x000000322e2e7223 */ /* 0x000fe20000010035 */
[----:B------:R-:W-:Y:S01]  /*4090*/  LOP3.LUT R11, R15, 0xffff0000, RZ, 0xc0, !PT ;  /* 0xffff00000f0b7812 */ /* 0x000fe200078ec0ff */
[----:B------:R-:W-:Y:S02]  /*40a0*/  IMAD.U32 R47, R12, 0x10000, RZ ;  /* 0x000100000c2f7824 */ /* 0x000fe400078e00ff */
[C---:B------:R-:W-:Y:S01]  /*40b0*/  FMUL.FTZ R55, R14.reuse, R51 ;  /* 0x000000330e377220 */ /* 0x040fe20000410000 */
[----:B------:R-:W-:Y:S01]  /*40c0*/  LOP3.LUT R52, R111, 0xffff0000, RZ, 0xc0, !PT ;  /* 0xffff00006f347812 */ /* 0x000fe200078ec0ff */
[-C--:B------:R-:W-:Y:S01]  /*40d0*/  FMUL.FTZ R53, R14, R13.reuse ;  /* 0x0000000d0e357220 */ /* 0x080fe20000410000 */
[----:B------:R-:W-:Y:S01]  /*40e0*/  LOP3.LUT R50, R113, 0xffff0000, RZ, 0xc0, !PT ;  /* 0xffff000071327812 */ /* 0x000fe200078ec0ff */
[----:B------:R-:W-:Y:S01]  /*40f0*/  FFMA.FTZ R55, R44, R13, R55 ;  /* 0x0000000d2c377223 */ /* 0x000fe20000010037 */
[----:B------:R-:W-:Y:S01]  /*4100*/  LOP3.LUT R12, R12, 0xffff0000, RZ, 0xc0, !PT ;  /* 0xffff00000c0c7812 */ /* 0x000fe200078ec0ff */
[----:B------:R-:W-:-:S02]  /*4110*/  IMAD.U32 R15, R15, 0x10000, RZ ;  /* 0x000100000f0f7824 */ /* 0x000fc400078e00ff */
[----:B------:R-:W-:Y:S01]  /*4120*/  FFMA.FTZ R14, R44, R51, -R53 ;  /* 0x000000332c0e7223 */ /* 0x000fe20000010835 */
        /* <DEDUP_REMOVED lines=10> */
[----:B------:R-:W-:Y:S01]  /*41d0*/  F2FP.BF16.F32.PACK_AB R14, R55, R14 ;  /* 0x0000000e370e723e */ /* 0x000fe200000010ff */
[----:B------:R-:W-:Y:S01]  /*41e0*/  IMAD.MOV.U32 R13, RZ, RZ, R45 ;  /* 0x000000ffff0d7224 */ /* 0x000fe200078e002d */
[----:B------:R-:W-:-:S07]  /*41f0*/  F2FP.BF16.F32.PACK_AB R12, R11, R44 ;  /* 0x0000002c0b0c723e */ /* 0x000fce00000010ff */
.L_x_12330:
[----:B------:R-:W-:Y:S05]  /*4200*/  BSYNC B2 ;  /* 0x0000000000027941 */ /* 0x000fea0003800000 */
.L_x_12329:
[----:B--2---:R1:W-:Y:S02]  /*4210*/  ST.E.128 desc[UR38][R48.64], R12 ;  /* 0x0000000c30007985 */ /* 0x0043e4000c101d26 */
.L_x_12328:
[----:B------:R-:W-:Y:S05]  /*4220*/  BSYNC B1 ;  /* 0x0000000000017941 */ /* 0x000fea0003800000 */
.L_x_12327:
        /* <DEDUP_REMOVED lines=14> */
[--C-:B------:R-:W-:Y:S02]  /*4310*/  SHF.R.U32.HI R49, RZ, 0x10, R41.reuse ;  /* 0x00000010ff317819 */ /* 0x100fe40000011629 */
[----:B------:R-:W-:Y:S01]  /*4320*/  SHF.R.U64 R46, R40, 0x10, R41 ;  /* 0x00000010282e7819 */ /* 0x000fe20000001229 */
[----:B------:R-:W-:Y:S01]  /*4330*/  IMAD.U32 R40, R14, 0x10000, RZ ;  /* 0x000100000e287824 */ /* 0x000fe200078e00ff */
        /* <DEDUP_REMOVED lines=8> */
[----:B------:R-:W-:Y:S02]  /*43c0*/  LOP3.LUT R11, R15, 0xffff0000, RZ, 0xc0, !PT ;  /* 0xffff00000f0b7812 */ /* 0x000fe400078ec0ff */
[----:B------:R-:W-:Y:S01]  /*43d0*/  LOP3.LUT R15, R13, 0xffff0000, RZ, 0xc0, !PT ;  /* 0xffff00000d0f7812 */ /* 0x000fe200078ec0ff */
[C---:B------:R-:W-:Y:S01]  /*43e0*/  FMUL.FTZ R51, R41.reuse, R48 ;  /* 0x0000003029337220 */ /* 0x040fe20000410000 */
[----:B------:R-:W-:Y:S01]  /*43f0*/  LOP3.LUT R47, R108, 0xffff0000, RZ, 0xc0, !PT ;  /* 0xffff00006c2f7812 */ /* 0x000fe200078ec0ff */
[----:B------:R-:W-:Y:S01]  /*4400*/  FMUL.FTZ R41, R41, R46 ;  /* 0x0000002e29297220 */ /* 0x000fe20000410000 */
[----:B------:R-:W-:Y:S01]  /*4410*/  LOP3.LUT R43, R103, 0xffff0000, RZ, 0xc0, !PT ;  /* 0xffff0000672b7812 */ /* 0x000fe200078ec0ff */
[----:B------:R-:W-:Y:S01]  /*4420*/  IMAD.U32 R13, R12, 0x10000, RZ ;  /* 0x000100000c0d7824 */ /* 0x000fe200078e00ff */
[----:B------:R-:W-:Y:S01]  /*4430*/  LOP3.LUT R110, R110, 0xffff0000, RZ, 0xc0, !PT ;  /* 0xffff00006e6e7812 */ /* 0x000fe200078ec0ff */
[C---:B------:R-:W-:Y:S01]  /*4440*/  FMUL.FTZ R49, R15.reuse, R47 ;  /* 0x0000002f0f317220 */ /* 0x040fe20000410000 */
[----:B------:R-:W-:Y:S01]  /*4450*/  LOP3.LUT R104, R104, 0xffff0000, RZ, 0xc0, !PT ;  /* 0xffff000068687812 */ /* 0x000fe200078ec0ff */
[-C--:B------:R-:W-:Y:S01]  /*4460*/  FMUL.FTZ R50, R15, R43.reuse ;  /* 0x0000002b0f327220 */ /* 0x080fe20000410000 */
[----:B------:R-:W-:Y:S01]  /*4470*/  LOP3.LUT R15, R12, 0xffff0000, RZ, 0xc0, !PT ;  /* 0xffff00000c0f7812 */ /* 0x000fe200078ec0ff */
[----:B------:R-:W-:Y:S01]  /*4480*/  FFMA.FTZ R48, R40, R48, R41 ;  /* 0x0000003028307223 */ /* 0x000fe20000010029 */
[C---:B------:R-:W-:Y:S01]  /*4490*/  FFMA.FTZ R12, R42.reuse, R43, -R49 ;  /* 0x0000002b2a0c7223 */ /* 0x040fe20000010831 */
[----:B------:R-:W-:Y:S01]  /*44a0*/  FFMA.FTZ R47, R42, R47, R50 ;  /* 0x0000002f2a2f7223 */ /* 0x000fe20000010032 */
[----:B------:R-:W-:-:S02]  /*44b0*/  IMAD.U32 R108, R108, 0x10000, RZ ;  /* 0x000100006c6c7824 */ /* 0x000fc400078e00ff */
[----:B------:R-:W-:Y:S01]  /*44c0*/  FMUL.FTZ R41, R11, R110 ;  /* 0x0000006e0b297220 */ /* 0x000fe20000410000 */
[----:B------:R-:W-:Y:S02]  /*44d0*/  IMAD.U32 R42, R103, 0x10000, RZ ;  /* 0x00010000672a7824 */ /* 0x000fe400078e00ff */
[----:B------:R-:W-:Y:S01]  /*44e0*/  FMUL.FTZ R11, R11, R104 ;  /* 0x000000680b0b7220 */ /* 0x000fe20000410000 */
[----:B------:R-:W-:Y:S01]  /*44f0*/  FFMA.FTZ R51, R40, R46, -R51 ;  /* 0x0000002e28337223 */ /* 0x000fe20000010833 */
        /* <DEDUP_REMOVED lines=11> */
.L_x_12334:
[----:B------:R-:W-:Y:S05]  /*45b0*/  BSYNC B2 ;  /* 0x0000000000027941 */ /* 0x000fea0003800000 */
.L_x_12333:
[----:B--2---:R1:W-:Y:S02]  /*45c0*/  ST.E.128 desc[UR38][R44.64], R12 ;  /* 0x0000000c2c007985 */ /* 0x0043e4000c101d26 */
.L_x_12332:
[----:B------:R-:W-:Y:S05]  /*45d0*/  BSYNC B1 ;  /* 0x0000000000017941 */ /* 0x000fea0003800000 */
.L_x_12331:
        /* <DEDUP_REMOVED lines=10> */
[--C-:B------:R-:W-:Y:S02]  /*4680*/  SHF.R.U64 R11, R38, 0x10, R39.reuse ;  /* 0x00000010260b7819 */ /* 0x100fe40000001227 */
[----:B------:R-:W-:Y:S02]  /*4690*/  SHF.R.U32.HI R42, RZ, 0x10, R39 ;  /* 0x00000010ff2a7819 */ /* 0x000fe40000011627 */
[--C-:B------:R-:W-:Y:S01]  /*46a0*/  SHF.R.U64 R43, R36, 0x10, R37.reuse ;  /* 0x00000010242b7819 */ /* 0x100fe20000001225 */
[----:B--2---:R-:W-:Y:S01]  /*46b0*/  IMAD.U32 R36, R14, 0x10000, RZ ;  /* 0x000100000e247824 */ /* 0x004fe200078e00ff */
[----:B------:R-:W-:Y:S02]  /*46c0*/  SHF.R.U32.HI R44, RZ, 0x10, R37 ;  /* 0x00000010ff2c7819 */ /* 0x000fe40000011625 */
[----:B------:R-:W-:Y:S01]  /*46d0*/  PRMT R88, R88, 0x5410, R11 ;  /* 0x0000541058587816 */ /* 0x000fe2000000000b */
[----:B------:R-:W-:Y:S01]  /*46e0*/  IMAD.U32 R11, R12, 0x10000, RZ ;  /* 0x000100000c0b7824 */ /* 0x000fe200078e00ff */
[----:B------:R-:W-:-:S02]  /*46f0*/  PRMT R89, R89, 0x5410, R42 ;  /* 0x0000541059597816 */ /* 0x000fc4000000002a */
[----:B------:R-:W-:Y:S01]  /*4700*/  LOP3.LUT R37, R14, 0xffff0000, RZ, 0xc0, !PT ;  /* 0xffff00000e257812 */ /* 0x000fe200078ec0ff */
[----:B------:R-:W-:Y:S01]  /*4710*/  IMAD.U32 R14, R15, 0x10000, RZ ;  /* 0x000100000f0e7824 */ /* 0x000fe200078e00ff */
[----:B------:R-:W-:Y:S01]  /*4720*/  PRMT R62, R62, 0x5410, R43 ;  /* 0x000054103e3e7816 */ /* 0x000fe2000000002b */
[----:B------:R-:W-:Y:S01]  /*4730*/  IMAD.U32 R43, R89, 0x10000, RZ ;  /* 0x00010000592b7824 */ /* 0x000fe200078e00ff */
[----:B------:R-:W-:Y:S02]  /*4740*/  PRMT R63, R63, 0x5410, R44 ;  /* 0x000054103f3f7816 */ /* 0x000fe4000000002c */
[----:B------:R-:W-:Y:S01]  /*4750*/  LOP3.LUT R38, R15, 0xffff0000, RZ, 0xc0, !PT ;  /* 0xffff00000f267812 */ /* 0x000fe200078ec0ff */
[C---:B------:R-:W-:Y:S01]  /*4760*/  IMAD.U32 R15, R13.reuse, 0x10000, RZ ;  /* 0x000100000d0f7824 */ /* 0x040fe200078e00ff */
[----:B------:R-:W-:Y:S01]  /*4770*/  LOP3.LUT R13, R13, 0xffff0000, RZ, 0xc0, !PT ;  /* 0xffff00000d0d7812 */ /* 0x000fe200078ec0ff */
[----:B------:R-:W-:Y:S01]  /*4780*/  IMAD.U32 R39, R63, 0x10000, RZ ;  /* 0x000100003f277824 */ /* 0x000fe200078e00ff */
        /* <DEDUP_REMOVED lines=11> */
[----:B------:R-:W-:Y:S02]  /*4840*/  IMAD.U32 R62, R62, 0x10000, RZ ;  /* 0x000100003e3e7824 */ /* 0x000fe400078e00ff */
[----:B------:R-:W-:Y:S01]  /*4850*/  FFMA.FTZ R15, R15, R44, R13 ;  /* 0x0000002c0f0f7223 */ /* 0x000fe2000001000d */
[C---:B------:R-:W-:Y:S01]  /*4860*/  FFMA.FTZ R45, R36.reuse, R39, -R45 ;  /* 0x00000027242d7223 */ /* 0x040fe2000001082d */
[----:B------:R-:W-:Y:S01]  /*4870*/  FFMA.FTZ R42, R36, R43, R37 ;  /* 0x0000002b242a7223 */ /* 0x000fe20000010025 */
        /* <DEDUP_REMOVED lines=13> */
.L_x_12336:
[----:B------:R-:W-:Y:S05]  /*4950*/  BSYNC B1 ;  /* 0x0000000000017941 */ /* 0x000fea0003800000 */
.L_x_12335:
[----:B--2---:R1:W-:Y:S01]  /*4960*/  ST.E.128 desc[UR38][R40.64], R12 ;  /* 0x0000000c28007985 */ /* 0x0043e2000c101d26 */
[----:B------:R-:W-:Y:S05]  /*4970*/  BRA `(.L_x_12314) ;  /* 0x00000024000c7947 */ /* 0x000fea0003800000 */
.L_x_12307:
        /* <DEDUP_REMOVED lines=46> */
.L_x_12338:
[----:B------:R-:W-:Y:S05]  /*4c60*/  BSYNC B1 ;  /* 0x0000000000017941 */ /* 0x000fea0003800000 */
.L_x_12337:
        /* <DEDUP_REMOVED lines=21> */
[----:B------:R-:W-:Y:S02]  /*4dc0*/  IMAD.MOV.U32 R13, RZ, RZ, R50 ;  /* 0x000000ffff0d7224 */ /* 0x000fe400078e0032 */
[----:B------:R-:W-:Y:S01]  /*4dd0*/  IMAD.MOV.U32 R14, RZ, RZ, R51 ;  /* 0x000000ffff0e7224 */ /* 0x000fe200078e0033 */
[----:B------:R-:W-:Y:S01]  /*4de0*/  PRMT R105, R12, 0x5410, R11 ;  /* 0x000054100c697816 */ /* 0x000fe2000000000b */
[----:B------:R-:W-:-:S02]  /*4df0*/  IMAD.MOV.U32 R11, RZ, RZ, R48 ;  /* 0x000000ffff0b7224 */ /* 0x000fc400078e0030 */
[----:B------:R-:W-:Y:S01]  /*4e00*/  IMAD.MOV.U32 R12, RZ, RZ, R49 ;  /* 0x000000ffff0c7224 */ /* 0x000fe200078e0031 */
[----:B------:R-:W-:-:S04]  /*4e10*/  PRMT R112, R13, 0x5410, R14 ;  /* 0x000054100d707816 */ /* 0x000fc8000000000e */
[----:B------:R-:W-:Y:S01]  /*4e20*/  PRMT R113, R11, 0x5410, R12 ;  /* 0x000054100b717816 */ /* 0x000fe2000000000c */
[----:B------:R-:W-:Y:S02]  /*4e30*/  IMAD.MOV.U32 R11, RZ, RZ, R54 ;  /* 0x000000ffff0b7224 */ /* 0x000fe400078e0036 */
        /* <DEDUP_REMOVED lines=16> */
.L_x_12339:
[----:B------:R-:W-:Y:S01]  /*4f40*/  IMAD R32, R18, 0x8, R2 ;  /* 0x0000000812207824 */ /* 0x000fe200078e0202 */
[----:B------:R-:W-:Y:S01]  /*4f50*/  SHF.L.U32 R85, R138, 0x1f, RZ ;  /* 0x0000001f8a557819 */ /* 0x000fe200000006ff */
[----:B------:R-:W-:Y:S03]  /*4f60*/  BSSY B1, `(.L_x_12340) ;  /* 0x0000003000017945 */ /* 0x000fe60003800000 */
[----:B------:R-:W0:Y:S02]  /*4f70*/  SYNCS.PHASECHK.TRANS64.TRYWAIT P4, [R32+URZ+0x2d890], R85 ;  /* 0x02d89055200075a7 */ /* 0x000e24000808017f */
[----:B0-----:R-:W-:Y:S05]  /*4f80*/  @!P4 BRA `(.L_x_12341) ;  /* 0x0000019400d0c947 */ /* 0x001fea0003800000 */
.L_x_12579:
[----:B------:R-:W-:Y:S05]  /*4f90*/  BSYNC B1 ;  /* 0x0000000000017941 */ /* 0x000fea0003800000 */
.L_x_12340:
[----:B------:R-:W-:-:S03]  /*4fa0*/  UMOV UR4, 0xffffffff ;  /* 0xffffffff00047882 */ /* 0x000fc60000000000 */
[----:B------:R-:W-:Y:S05]  /*4fb0*/  BRA.DIV UR4, `(.L_x_12342) ;  /* 0x0000019604d87947 */ /* 0x000fea000b800000 */
[----:B------:R1:W2:Y:S04]  /*4fc0*/  SHFL.IDX PT, R89, R61, RZ, 0x1e1f ;  /* 0x001e1fff3d597589 */ /* 0x0002a800000e0000 */
[----:B------:R1:W3:Y:S02]  /*4fd0*/  SHFL.IDX PT, R88, R60, RZ, 0x1e1f ;  /* 0x001e1fff3c587589 */ /* 0x0002e400000e0000 */
.L_x_12583:
        /* <DEDUP_REMOVED lines=24> */
[----:B--2---:R-:W-:Y:S01]  /*5160*/  IADD3 R13, R13, R12, R14 ;  /* 0x0000000c0d0d7210 */ /* 0x004fe20007ffe00e */
[----:B------:R-:W-:-:S04]  /*5170*/  IMAD R12, R15, 0x2, R2 ;  /* 0x000000020f0c7824 */ /* 0x000fc800078e0202 */
[----:B------:R-:W-:-:S05]  /*5180*/  IMAD R13, R18, 0x3000, R13 ;  /* 0x00003000120d7824 */ /* 0x000fca00078e020d */
[----:B------:R-:W-:Y:S02]  /*5190*/  LEA R60, R13, R2, 0x1 ;  /* 0x000000020d3c7211 */ /* 0x000fe400078e08ff */
[----:B------:R-:W1:Y:S04]  /*51a0*/  LDS.128 R12, [R12+0x15400] ;  /* 0x015400000c0c7984 */ /* 0x000e680000000c00 */
[----:B------:R-:W2:Y:S01]  /*51b0*/  LDS.128 R60, [R60+0x15400] ;  /* 0x015400003c3c7984 */ /* 0x000ea20000000c00 */
        /* <DEDUP_REMOVED lines=12> */
[----:B------:R-:W-:Y:S02]  /*5280*/  PRMT R106, R117, 0x5432, R106 ;  /* 0x00005432756a7816 */ /* 0x000fe4000000006a */
[----:B------:R-:W-:-:S02]  /*5290*/  PRMT R47, R108, 0x5410, R47 ;  /* 0x000054106c2f7816 */ /* 0x000fc4000000002f */
[----:B------:R-:W-:Y:S01]  /*52a0*/  PRMT R56, R108, 0x5432, R56 ;  /* 0x000054326c387816 */ /* 0x000fe20000000038 */
[C---:B------:R-:W-:Y:S01]  /*52b0*/  IMAD.U32 R108, R106.reuse, 0x10000, RZ ;  /* 0x000100006a6c7824 */ /* 0x040fe200078e00ff */
[----:B------:R-:W-:Y:S01]  /*52c0*/  PRMT R58, R109, 0x5432, R58 ;  /* 0x000054326d3a7816 */ /* 0x000fe2000000003a */
[----:B--2---:R-:W-:Y:S01]  /*52d0*/  IMAD.U32 R109, R61, 0x10000, RZ ;  /* 0x000100003d6d7824 */ /* 0x004fe200078e00ff */
[C---:B------:R-:W-:Y:S02]  /*52e0*/  PRMT R57, R107.reuse, 0x5432, R46 ;  /* 0x000054326b397816 */ /* 0x040fe4000000002e */
[----:B------:R-:W-:Y:S01]  /*52f0*/  PRMT R46, R107, 0x5410, R105 ;  /* 0x000054106b2e7816 */ /* 0x000fe20000000069 */
[----:B-1----:R-:W-:Y:S02]  /*5300*/  IMAD.U32 R107, R13, 0x10000, RZ ;  /* 0x000100000d6b7824 */ /* 0x002fe400078e00ff */
[----:B------:R-:W-:Y:S01]  /*5310*/  FMUL.FTZ R105, R109, R108 ;  /* 0x0000006c6d697220 */ /* 0x000fe20000410000 */
[----:B------:R-:W-:-:S02]  /*5320*/  LOP3.LUT R106, R106, 0xffff0000, RZ, 0xc0, !PT ;  /* 0xffff00006a6a7812 */ /* 0x000fc400078ec0ff */
[----:B------:R-:W-:Y:S01]  /*5330*/  LOP3.LUT R61, R61, 0xffff0000, RZ, 0xc0, !PT ;  /* 0xffff00003d3d7812 */ /* 0x000fe200078ec0ff */
[-C--:B------:R-:W-:Y:S01]  /*5340*/  FFMA.FTZ R105, R107, R59.reuse, -R105 ;  /* 0x0000003b6b697223 */ /* 0x080fe20000010869 */
[----:B------:R-:W-:Y:S01]  /*5350*/  FMUL.FTZ R59, R109, R59 ;  /* 0x0000003b6d3b7220 */ /* 0x000fe20000410000 */
[----:B------:R-:W-:Y:S01]  /*5360*/  LOP3.LUT R45, R45, 0xffff0000, RZ, 0xc0, !PT ;  /* 0xffff00002d2d7812 */ /* 0x000fe200078ec0ff */
[C---:B------:R-:W-:Y:S01]  /*5370*/  IMAD.U32 R109, R63.reuse, 0x10000, RZ ;  /* 0x000100003f6d7824 */ /* 0x040fe200078e00ff */
[----:B------:R-:W-:Y:S01]  /*5380*/  LOP3.LUT R63, R63, 0xffff0000, RZ, 0xc0, !PT ;  /* 0xffff00003f3f7812 */ /* 0x000fe200078ec0ff */
[----:B------:R-:W-:Y:S01]  /*5390*/  FFMA.FTZ R59, R107, R108, R59 ;  /* 0x0000006c6b3b7223 */ /* 0x000fe2000001003b */
[----:B------:R-:W-:Y:S01]  /*53a0*/  LOP3.LUT R107, R13, 0xffff0000, RZ, 0xc0, !PT ;  /* 0xffff00000d6b7812 */ /* 0x000fe200078ec0ff */
[----:B------:R-:W-:Y:S01]  /*53b0*/  FMUL.FTZ R13, R61, R106 ;  /* 0x0000006a3d0d7220 */ /* 0x000fe20000410000 */
[C---:B------:R-:W-:Y:S01]  /*53c0*/  IMAD.U32 R108, R58.reuse, 0x10000, RZ ;  /* 0x000100003a6c7824 */ /* 0x040fe200078e00ff */
[----:B------:R-:W-:-:S02]  /*53d0*/  LOP3.LUT R58, R58, 0xffff0000, RZ, 0xc0, !PT ;  /* 0xffff00003a3a7812 */ /* 0x000fc400078ec0ff */
[-C--:B------:R-:W-:Y:S01]  /*53e0*/  FFMA.FTZ R13, R107, R45.reuse, -R13 ;  /* 0x0000002d6b0d7223 */ /* 0x080fe2000001080d */
[----:B------:R-:W-:Y:S01]  /*53f0*/  FMUL.FTZ R45, R61, R45 ;  /* 0x0000002d3d2d7220 */ /* 0x000fe20000410000 */
[----:B------:R-:W-:-:S03]  /*5400*/  FMUL.FTZ R61, R109, R108 ;  /* 0x0000006c6d3d7220 */ /* 0x000fc60000410000 */
[----:B------:R-:W-:Y:S01]  /*5410*/  FFMA.FTZ R45, R107, R106, R45 ;  /* 0x0000006a6b2d7223 */ /* 0x000fe2000001002d */
[C---:B------:R-:W-:Y:S01]  /*5420*/  IMAD.U32 R107, R15.reuse, 0x10000, RZ ;  /* 0x000100000f6b7824 */ /* 0x040fe200078e00ff */
[----:B------:R-:W-:Y:S01]  /*5430*/  LOP3.LUT R15, R15, 0xffff0000, RZ, 0xc0, !PT ;  /* 0xffff00000f0f7812 */ /* 0x000fe200078ec0ff */
[C---:B------:R-:W-:Y:S01]  /*5440*/  IMAD.U32 R106, R46.reuse, 0x10000, RZ ;  /* 0x000100002e6a7824 */ /* 0x040fe200078e00ff */
[----:B------:R-:W-:Y:S02]  /*5450*/  LOP3.LUT R46, R46, 0xffff0000, RZ, 0xc0, !PT ;  /* 0xffff00002e2e7812 */ /* 0x000fe400078ec0ff */
[----:B------:R-:W-:Y:S01]  /*5460*/  F2FP.BF16.F32.PACK_AB R45, R45, R59 ;  /* 0x0000003b2d2d723e */ /* 0x000fe200000010ff */
[-C--:B------:R-:W-:Y:S01]  /*5470*/  FFMA.FTZ R61, R107, R106.reuse, -R61 ;  /* 0x0000006a6b3d7223 */ /* 0x080fe2000001083d */
[----:B------:R-:W-:Y:S01]  /*5480*/  FMUL.FTZ R106, R109, R106 ;  /* 0x0000006a6d6a7220 */ /* 0x000fe20000410000 */
[----:B------:R-:W-:Y:S01]  /*5490*/  IMAD.U32 R59, R60, 0x10000, RZ ;  /* 0x000100003c3b7824 */ /* 0x000fe200078e00ff */
[----:B------:R-:W-:-:S02]  /*54a0*/  F2FP.BF16.F32.PACK_AB R13, R13, R105 ;  /* 0x000000690d0d723e */ /* 0x000fc400000010ff */
[----:B------:R-:W-:Y:S01]  /*54b0*/  FFMA.FTZ R106, R107, R108, R106 ;  /* 0x0000006c6b6a7223 */ /* 0x000fe2000001006a */
[----:B------:R-:W-:-:S04]  /*54c0*/  FMUL.FTZ R107, R63, R58 ;  /* 0x0000003a3f6b7220 */ /* 0x000fc80000410000 */
[-C--:B------:R-:W-:Y:S01]  /*54d0*/  FFMA.FTZ R107, R15, R46.reuse, -R107 ;  /* 0x0000002e0f6b7223 */ /* 0x080fe2000001086b */
[----:B------:R-:W-:-:S04]  /*54e0*/  FMUL.FTZ R46, R63, R46 ;  /* 0x0000002e3f2e7220 */ /* 0x000fc80000410000 */
[----:B------:R-:W-:Y:S01]  /*54f0*/  FFMA.FTZ R46, R15, R58, R46 ;  /* 0x0000003a0f2e7223 */ /* 0x000fe2000001002e */
[----:B------:R-:W-:Y:S01]  /*5500*/  F2FP.BF16.F32.PACK_AB R107, R107, R61 ;  /* 0x0000003d6b6b723e */ /* 0x000fe200000010ff */
        /* <DEDUP_REMOVED lines=22> */
[C---:B------:R-:W-:Y:S02]  /*5670*/  IMAD.U32 R44, R14.reuse, 0x10000, RZ ;  /* 0x000100000e2c7824 */ /* 0x040fe400078e00ff */
[-C--:B------:R-:W-:Y:S01]  /*5680*/  FMUL.FTZ R61, R61, R58.reuse ;  /* 0x0000003a3d3d7220 */ /* 0x080fe20000410000 */
[----:B------:R-:W-:Y:S01]  /*5690*/  LOP3.LUT R14, R14, 0xffff0000, RZ, 0xc0, !PT ;  /* 0xffff00000e0e7812 */ /* 0x000fe200078ec0ff */
[----:B------:R-:W-:-:S02]  /*56a0*/  FFMA.FTZ R60, R44, R58, -R60 ;  /* 0x0000003a2c3c7223 */ /* 0x000fc4000001083c */
[----:B------:R-:W-:Y:S01]  /*56b0*/  FFMA.FTZ R61, R44, R47, R61 ;  /* 0x0000002f2c3d7223 */ /* 0x000fe2000001003d */
[----:B------:R-:W-:Y:S02]  /*56c0*/  LOP3.LUT R44, R62, 0xffff0000, RZ, 0xc0, !PT ;  /* 0xffff00003e2c7812 */ /* 0x000fe400078ec0ff */
[----:B------:R-:W-:Y:S02]  /*56d0*/  F2FP.BF16.F32.PACK_AB R15, R15, R59 ;  /* 0x0000003b0f0f723e */ /* 0x000fe400000010ff */
[----:B------:R-:W-:Y:S01]  /*56e0*/  F2FP.BF16.F32.PACK_AB R12, R12, R63 ;  /* 0x0000003f0c0c723e */ /* 0x000fe200000010ff */
[CC--:B------:R-:W-:Y:S01]  /*56f0*/  FMUL.FTZ R47, R44.reuse, R56.reuse ;  /* 0x000000382c2f7220 */ /* 0x0c0fe20000410000 */
[-C--:B------:R-:W-:Y:S01]  /*5700*/  FMUL.FTZ R44, R44, R57.reuse ;  /* 0x000000392c2c7220 */ /* 0x080fe20000410000 */
[----:B------:R-:W-:Y:S02]  /*5710*/  IMAD.MOV.U32 R63, RZ, RZ, R46 ;  /* 0x000000ffff3f7224 */ /* 0x000fe400078e002e */
[C---:B------:R-:W-:Y:S01]  /*5720*/  FFMA.FTZ R47, R14.reuse, R57, -R47 ;  /* 0x000000390e2f7223 */ /* 0x040fe2000001082f */
[----:B------:R-:W-:-:S04]  /*5730*/  FFMA.FTZ R44, R14, R56, R44 ;  /* 0x000000380e2c7223 */ /* 0x000fc8000001002c */
[----:B------:R-:W-:Y:S01]  /*5740*/  F2FP.BF16.F32.PACK_AB R47, R47, R60 ;  /* 0x0000003c2f2f723e */ /* 0x000fe200000010ff */
[----:B------:R-:W-:Y:S01]  /*5750*/  IMAD.MOV.U32 R60, RZ, RZ, R15 ;  /* 0x000000ffff3c7224 */ /* 0x000fe200078e000f */
[----:B------:R-:W-:Y:S01]  /*5760*/  F2FP.BF16.F32.PACK_AB R44, R44, R61 ;  /* 0x0000003d2c2c723e */ /* 0x000fe200000010ff */
[----:B------:R-:W-:Y:S02]  /*5770*/  IMAD.MOV.U32 R61, RZ, RZ, R45 ;  /* 0x000000ffff3d7224 */ /* 0x000fe400078e002d */
[----:B------:R-:W-:Y:S02]  /*5780*/  IMAD.MOV.U32 R14, RZ, RZ, R47 ;  /* 0x000000ffff0e7224 */ /* 0x000fe400078e002f */
[----:B------:R-:W-:Y:S02]  /*5790*/  IMAD.MOV.U32 R15, RZ, RZ, R107 ;  /* 0x000000ffff0f7224 */ /* 0x000fe400078e006b */
[----:B------:R-:W-:-:S07]  /*57a0*/  IMAD.MOV.U32 R62, RZ, RZ, R44 ;  /* 0x000000ffff3e7224 */ /* 0x000fce00078e002c */
.L_x_12346:
[----:B------:R-:W-:Y:S05]  /*57b0*/  BSYNC B2 ;  /* 0x0000000000027941 */ /* 0x000fea0003800000 */
.L_x_12345:
[----:B---3--:R-:W-:-:S04]  /*57c0*/  LEA R44, P3, R10, R88, 0x1 ;  /* 0x000000580a2c7211 */ /* 0x008fc800078608ff */
[----:B------:R-:W-:Y:S02]  /*57d0*/  LEA.HI.X R45, R10, R89, R93, 0x1, P3 ;  /* 0x000000590a2d7211 */ /* 0x000fe400018f0c5d */
[----:B------:R-:W-:-:S03]  /*57e0*/  ISETP.GE.AND P3, PT, R104, R11, PT ;  /* 0x0000000b6800720c */ /* 0x000fc60003f66270 */
[----:B-1----:R1:W-:Y:S10]  /*57f0*/  ST.E.128 desc[UR38][R44.64], R12 ;  /* 0x0000000c2c007985 */ /* 0x0023f4000c101d26 */
[----:B-1----:R-:W-:-:S05]  /*5800*/  @!P3 IMAD.WIDE R12, R104, 0x2, R88 ;  /* 0x00000002680cb825 */ /* 0x002fca00078e0258 */
[----:B--2---:R4:W-:Y:S02]  /*5810*/  @!P3 ST.E.128 desc[UR38][R12.64], R60 ;  /* 0x0000003c0c00b985 */ /* 0x0049e4000c101d26 */
.L_x_12344:
[----:B------:R-:W-:Y:S05]  /*5820*/  BSYNC B1 ;  /* 0x0000000000017941 */ /* 0x000fea0003800000 */
.L_x_12343:
[----:B------:R-:W-:Y:S01]  /*5830*/  ISETP.NE.AND P3, PT, R30, RZ, PT ;  /* 0x000000ff1e00720c */ /* 0x000fe20003f65270 */
[----:B------:R-:W-:-:S12]  /*5840*/  BSSY B1, `(.L_x_12347) ;  /* 0x0000082000017945 */ /* 0x000fd80003800000 */
[----:B------:R-:W-:Y:S05]  /*5850*/  @!P3 BRA `(.L_x_12348) ;  /* 0x000000080000b947 */ /* 0x000fea0003800000 */
[----:B----4-:R-:W4:Y:S04]  /*5860*/  LDL R12, [R1] ;  /* 0x00000000010c7983 */ /* 0x010f280000100800 */
[----:B------:R-:W5:Y:S04]  /*5870*/  LDL R15, [R1+0xc] ;  /* 0x00000c00010f7983 */ /* 0x000f680000100800 */
[----:B------:R-:W2:Y:S04]  /*5880*/  LDL R14, [R1+0x40] ;  /* 0x00004000010e7983 */ /* 0x000ea80000100800 */
[----:B------:R-:W3:Y:S01]  /*5890*/  LDL R13, [R1+0x44] ;  /* 0x00004400010d7983 */ /* 0x000ee20000100800 */
[----:B------:R-:W-:Y:S01]  /*58a0*/  ISETP.GE.AND P3, PT, R0, R98, PT ;  /* 0x000000620000720c */ /* 0x000fe20003f66270 */
[----:B------:R-:W-:Y:S01]  /*58b0*/  BSSY B2, `(.L_x_12349) ;  /* 0x0000074000027945 */ /* 0x000fe20003800000 */
[----:B----4-:R-:W-:-:S04]  /*58c0*/  LOP3.LUT P4, RZ, R12, 0x1, RZ, 0xc0, !PT ;  /* 0x000000010cff7812 */ /* 0x010fc8000788c0ff */
[----:B------:R-:W-:Y:S01]  /*58d0*/  SEL R12, R99, R103, !P4 ;  /* 0x00000067630c7207 */ /* 0x000fe20006000000 */
[----:B-----5:R-:W-:Y:S02]  /*58e0*/  IMAD.MOV.U32 R44, RZ, RZ, R15 ;  /* 0x000000ffff2c7224 */ /* 0x020fe400078e000f */
[----:B--2---:R-:W-:Y:S02]  /*58f0*/  IMAD.MOV.U32 R15, RZ, RZ, R14 ;  /* 0x000000ffff0f7224 */ /* 0x004fe400078e000e */
[----:B---3--:R-:W-:Y:S01]  /*5900*/  IMAD.MOV.U32 R14, RZ, RZ, R13 ;  /* 0x000000ffff0e7224 */ /* 0x008fe200078e000d */
[----:B------:R-:W-:-:S04]  /*5910*/  SHF.R.S32.HI R13, RZ, 0x1f, R12 ;  /* 0x0000001fff0d7819 */ /* 0x000fc8000001140c */
        /* <DEDUP_REMOVED lines=19> */
[----:B-1-3--:R-:W-:Y:S01]  /*5a50*/  IMAD.U32 R60, R45, 0x10000, RZ ;  /* 0x000100002d3c7824 */ /* 0x00afe200078e00ff */
[--C-:B------:R-:W-:Y:S02]  /*5a60*/  SHF.R.U64 R40, R52, 0x10, R53.reuse ;  /* 0x0000001034287819 */ /* 0x100fe40000001235 */
[----:B------:R-:W-:Y:S02]  /*5a70*/  SHF.R.U32.HI R53, RZ, 0x10, R53 ;  /* 0x00000010ff357819 */ /* 0x000fe40000011635 */
[----:B------:R-:W-:Y:S02]  /*5a80*/  SHF.R.U32.HI R41, RZ, 0x10, R41 ;  /* 0x00000010ff297819 */ /* 0x000fe40000011629 */
[--C-:B------:R-:W-:Y:S02]  /*5a90*/  SHF.R.U64 R42, R42, 0x10, R43.reuse ;  /* 0x000000102a2a7819 */ /* 0x100fe4000000122b */
[----:B------:R-:W-:-:S02]  /*5aa0*/  SHF.R.U32.HI R59, RZ, 0x10, R43 ;  /* 0x00000010ff3b7819 */ /* 0x000fc4000001162b */
[----:B------:R-:W-:Y:S02]  /*5ab0*/  SHF.R.U64 R43, R54, 0x10, R55 ;  /* 0x00000010362b7819 */ /* 0x000fe40000001237 */
[C---:B------:R-:W-:Y:S01]  /*5ac0*/  PRMT R54, R116.reuse, 0x5410, R53 ;  /* 0x0000541074367816 */ /* 0x040fe20000000035 */
[----:B--2---:R-:W-:Y:S01]  /*5ad0*/  IMAD.U32 R53, R13, 0x10000, RZ ;  /* 0x000100000d357824 */ /* 0x004fe200078e00ff */
[----:B------:R-:W-:Y:S02]  /*5ae0*/  PRMT R41, R117, 0x5410, R41 ;  /* 0x0000541075297816 */ /* 0x000fe40000000029 */
[----:B------:R-:W-:Y:S01]  /*5af0*/  PRMT R52, R116, 0x5432, R42 ;  /* 0x0000543274347816 */ /* 0x000fe2000000002a */
[C---:B------:R-:W-:Y:S01]  /*5b00*/  IMAD.U32 R42, R54.reuse, 0x10000, RZ ;  /* 0x00010000362a7824 */ /* 0x040fe200078e00ff */
[----:B------:R-:W-:Y:S01]  /*5b10*/  SHF.R.U32.HI R58, RZ, 0x10, R55 ;  /* 0x00000010ff3a7819 */ /* 0x000fe20000011637 */
[----:B------:R-:W-:Y:S01]  /*5b20*/  IMAD.U32 R55, R41, 0x10000, RZ ;  /* 0x0001000029377824 */ /* 0x000fe200078e00ff */
[----:B------:R-:W-:Y:S01]  /*5b30*/  LOP3.LUT R54, R54, 0xffff0000, RZ, 0xc0, !PT ;  /* 0xffff000036367812 */ /* 0x000fe200078ec0ff */
[-C--:B------:R-:W-:Y:S01]  /*5b40*/  FMUL.FTZ R61, R60, R42.reuse ;  /* 0x0000002a3c3d7220 */ /* 0x080fe20000410000 */
[----:B------:R-:W-:Y:S01]  /*5b50*/  PRMT R58, R114, 0x5432, R58 ;  /* 0x00005432723a7816 */ /* 0x000fe2000000003a */
[-C--:B------:R-:W-:Y:S01]  /*5b60*/  FMUL.FTZ R60, R60, R55.reuse ;  /* 0x000000373c3c7220 */ /* 0x080fe20000410000 */
[----:B------:R-:W-:Y:S01]  /*5b70*/  PRMT R59, R115, 0x5410, R59 ;  /* 0x00005410733b7816 */ /* 0x000fe2000000003b */
[----:B------:R-:W-:Y:S01]  /*5b80*/  FFMA.FTZ R55, R53, R55, -R61 ;  /* 0x0000003735377223 */ /* 0x000fe2000001083d */
[----:B------:R-:W-:Y:S01]  /*5b90*/  PRMT R40, R115, 0x5432, R40 ;  /* 0x0000543273287816 */ /* 0x000fe20000000028 */
[----:B------:R-:W-:Y:S01]  /*5ba0*/  FFMA.FTZ R53, R53, R42, R60 ;  /* 0x0000002a35357223 */ /* 0x000fe2000001003c */
[----:B------:R-:W-:-:S02]  /*5bb0*/  LOP3.LUT R60, R45, 0xffff0000, RZ, 0xc0, !PT ;  /* 0xffff00002d3c7812 */ /* 0x000fc400078ec0ff */
[----:B------:R-:W-:Y:S02]  /*5bc0*/  LOP3.LUT R42, R41, 0xffff0000, RZ, 0xc0, !PT ;  /* 0xffff0000292a7812 */ /* 0x000fe400078ec0ff */
[----:B------:R-:W-:Y:S01]  /*5bd0*/  LOP3.LUT R41, R13, 0xffff0000, RZ, 0xc0, !PT ;  /* 0xffff00000d297812 */ /* 0x000fe200078ec0ff */
[----:B------:R-:W-:Y:S01]  /*5be0*/  FMUL.FTZ R45, R60, R54 ;  /* 0x000000363c2d7220 */ /* 0x000fe20000410000 */
[----:B------:R-:W-:Y:S01]  /*5bf0*/  PRMT R57, R118, 0x5410, R57 ;  /* 0x0000541076397816 */ /* 0x000fe20000000039 */
[-C--:B------:R-:W-:Y:S01]  /*5c00*/  FMUL.FTZ R13, R60, R42.reuse ;  /* 0x0000002a3c0d7220 */ /* 0x080fe20000410000 */
[----:B------:R-:W-:Y:S02]  /*5c10*/  IMAD.U32 R60, R47, 0x10000, RZ ;  /* 0x000100002f3c7824 */ /* 0x000fe400078e00ff */
[----:B------:R-:W-:Y:S01]  /*5c20*/  FFMA.FTZ R42, R41, R42, -R45 ;  /* 0x0000002a292a7223 */ /* 0x000fe2000001082d */
[----:B------:R-:W-:Y:S02]  /*5c30*/  IMAD.U32 R45, R15, 0x10000, RZ ;  /* 0x000100000f2d7824 */ /* 0x000fe400078e00ff */
[----:B------:R-:W-:Y:S01]  /*5c40*/  FFMA.FTZ R41, R41, R54, R13 ;  /* 0x0000003629297223 */ /* 0x000fe2000001000d */
[C---:B------:R-:W-:Y:S01]  /*5c50*/  IMAD.U32 R13, R58.reuse, 0x10000, RZ ;  /* 0x000100003a0d7824 */ /* 0x040fe200078e00ff */
[----:B------:R-:W-:Y:S01]  /*5c60*/  LOP3.LUT R58, R58, 0xffff0000, RZ, 0xc0, !PT ;  /* 0xffff00003a3a7812 */ /* 0x000fe200078ec0ff */
[----:B------:R-:W-:Y:S01]  /*5c70*/  IMAD.U32 R54, R59, 0x10000, RZ ;  /* 0x000100003b367824 */ /* 0x000fe200078e00ff */
[----:B------:R-:W-:Y:S01]  /*5c80*/  LOP3.LUT R47, R47, 0xffff0000, RZ, 0xc0, !PT ;  /* 0xffff00002f2f7812 */ /* 0x000fe200078ec0ff */
[C---:B------:R-:W-:Y:S01]  /*5c90*/  FMUL.FTZ R61, R60.reuse, R13 ;  /* 0x0000000d3c3d7220 */ /* 0x040fe20000410000 */
[----:B------:R-:W-:Y:S01]  /*5ca0*/  LOP3.LUT R59, R59, 0xffff0000, RZ, 0xc0, !PT ;  /* 0xffff00003b3b7812 */ /* 0x000fe200078ec0ff */
[-C--:B------:R-:W-:Y:S01]  /*5cb0*/  FMUL.FTZ R60, R60, R54.reuse ;  /* 0x000000363c3c7220 */ /* 0x080fe20000410000 */
[----:B------:R-:W-:Y:S01]  /*5cc0*/  PRMT R43, R114, 0x5410, R43 ;  /* 0x00005410722b7816 */ /* 0x000fe2000000002b */
[----:B------:R-:W-:Y:S01]  /*5cd0*/  FFMA.FTZ R54, R45, R54, -R61 ;  /* 0x000000362d367223 */ /* 0x000fe2000001083d */
[----:B------:R-:W-:Y:S01]  /*5ce0*/  F2FP.BF16.F32.PACK_AB R53, R41, R53 ;  /* 0x000000352935723e */ /* 0x000fe200000010ff */
        /* <DEDUP_REMOVED lines=29> */
[----:B------:R-:W-:Y:S01]  /*5ec0*/  IMAD.U32 R57, R52, 0x10000, RZ ;  /* 0x0001000034397824 */ /* 0x000fe200078e00ff */
[----:B------:R-:W-:Y:S01]  /*5ed0*/  F2FP.BF16.F32.PACK_AB R15, R15, R54 ;  /* 0x000000360f0f723e */ /* 0x000fe200000010ff */
[----:B------:R-:W-:Y:S01]  /*5ee0*/  FMUL.FTZ R58, R60, R47 ;  /* 0x0000002f3c3a7220 */ /* 0x000fe20000410000 */
[----:B------:R-:W-:-:S02]  /*5ef0*/  IMAD.U32 R44, R14, 0x10000, RZ ;  /* 0x000100000e2c7824 */ /* 0x000fc400078e00ff */
[-C--:B------:R-:W-:Y:S01]  /*5f00*/  FMUL.FTZ R60, R60, R57.reuse ;  /* 0x000000393c3c7220 */ /* 0x080fe20000410000 */
[----:B------:R-:W-:Y:S01]  /*5f10*/  LOP3.LUT R14, R14, 0xffff0000, RZ, 0xc0, !PT ;  /* 0xffff00000e0e7812 */ /* 0x000fe200078ec0ff */
[----:B------:R-:W-:Y:S02]  /*5f20*/  IMAD.MOV.U32 R13, RZ, RZ, R42 ;  /* 0x000000ffff0d7224 */ /* 0x000fe400078e002a */
[C---:B------:R-:W-:Y:S01]  /*5f30*/  FFMA.FTZ R58, R44.reuse, R57, -R58 ;  /* 0x000000392c3a7223 */ /* 0x040fe2000001083a */
[----:B------:R-:W-:Y:S01]  /*5f40*/  FFMA.FTZ R60, R44, R47, R60 ;  /* 0x0000002f2c3c7223 */ /* 0x000fe2000001003c */
[----:B------:R-:W-:Y:S01]  /*5f50*/  LOP3.LUT R47, R52, 0xffff0000, RZ, 0xc0, !PT ;  /* 0xffff0000342f7812 */ /* 0x000fe200078ec0ff */
[----:B------:R-:W-:Y:S01]  /*5f60*/  FMUL.FTZ R57, R46, R43 ;  /* 0x0000002b2e397220 */ /* 0x000fe20000410000 */
[----:B------:R-:W-:Y:S02]  /*5f70*/  F2FP.BF16.F32.PACK_AB R12, R12, R61 ;  /* 0x0000003d0c0c723e */ /* 0x000fe400000010ff */
[----:B------:R-:W-:Y:S01]  /*5f80*/  F2FP.BF16.F32.PACK_AB R44, R40, R59 ;  /* 0x0000003b282c723e */ /* 0x000fe200000010ff */
[-C--:B------:R-:W-:Y:S01]  /*5f90*/  FMUL.FTZ R46, R46, R47.reuse ;  /* 0x0000002f2e2e7220 */ /* 0x080fe20000410000 */
[----:B------:R-:W-:-:S03]  /*5fa0*/  FFMA.FTZ R47, R14, R47, -R57 ;  /* 0x0000002f0e2f7223 */ /* 0x000fc60000010839 */
[----:B------:R-:W-:Y:S02]  /*5fb0*/  FFMA.FTZ R43, R14, R43, R46 ;  /* 0x0000002b0e2b7223 */ /* 0x000fe4000001002e */
[----:B------:R-:W-:Y:S01]  /*5fc0*/  F2FP.BF16.F32.PACK_AB R14, R47, R58 ;  /* 0x0000003a2f0e723e */ /* 0x000fe200000010ff */
[----:B------:R-:W-:Y:S02]  /*5fd0*/  IMAD.MOV.U32 R47, RZ, RZ, R41 ;  /* 0x000000ffff2f7224 */ /* 0x000fe400078e0029 */
[----:B------:R-:W-:-:S07]  /*5fe0*/  F2FP.BF16.F32.PACK_AB R46, R43, R60 ;  /* 0x0000003c2b2e723e */ /* 0x000fce00000010ff */
.L_x_12350:
[----:B------:R-:W-:Y:S05]  /*5ff0*/  BSYNC B2 ;  /* 0x0000000000027941 */ /* 0x000fea0003800000 */
.L_x_12349:
[----:B------:R-:W-:-:S04]  /*6000*/  LEA R40, P3, R20, R88, 0x1 ;  /* 0x0000005814287211 */ /* 0x000fc800078608ff */
[----:B------:R-:W-:Y:S02]  /*6010*/  LEA.HI.X R41, R20, R89, R92, 0x1, P3 ;  /* 0x0000005914297211 */ /* 0x000fe400018f0c5c */
[----:B------:R-:W-:-:S03]  /*6020*/  ISETP.GE.AND P3, PT, R56, R11, PT ;  /* 0x0000000b3800720c */ /* 0x000fc60003f66270 */
[----:B--2---:R2:W-:Y:S10]  /*6030*/  ST.E.128 desc[UR38][R40.64], R12 ;  /* 0x0000000c28007985 */ /* 0x0045f4000c101d26 */
[----:B------:R-:W-:-:S05]  /*6040*/  @!P3 IMAD.WIDE R42, R56, 0x2, R88 ;  /* 0x00000002382ab825 */ /* 0x000fca00078e0258 */
[----:B---3--:R2:W-:Y:S02]  /*6050*/  @!P3 ST.E.128 desc[UR38][R42.64], R44 ;  /* 0x0000002c2a00b985 */ /* 0x0085e4000c101d26 */
.L_x_12348:
[----:B------:R-:W-:Y:S05]  /*6060*/  BSYNC B1 ;  /* 0x0000000000017941 */ /* 0x000fea0003800000 */
.L_x_12347:
[----:B------:R-:W-:-:S13]  /*6070*/  ISETP.NE.AND P3, PT, R31, RZ, PT ;  /* 0x000000ff1f00720c */ /* 0x000fda0003f65270 */
[----:B------:R-:W-:Y:S05]  /*6080*/  @!P3 BRA `(.L_x_12314) ;  /* 0x0000000c0048b947 */ /* 0x000fea0003800000 */
[----:B--2-4-:R-:W2:Y:S04]  /*6090*/  LDL R12, [R1] ;  /* 0x00000000010c7983 */ /* 0x014ea80000100800 */
[----:B------:R-:W4:Y:S04]  /*60a0*/  LDL R15, [R1+0xc] ;  /* 0x00000c00010f7983 */ /* 0x000f280000100800 */
[----:B------:R-:W5:Y:S04]  /*60b0*/  LDL R14, [R1+0x40] ;  /* 0x00004000010e7983 */ /* 0x000f680000100800 */
[----:B------:R-:W5:Y:S01]  /*60c0*/  LDL R13, [R1+0x44] ;  /* 0x00004400010d7983 */ /* 0x000f620000100800 */
[----:B---3--:R-:W-:-:S04]  /*60d0*/  LEA R44, P3, R21, R88, 0x1 ;  /* 0x00000058152c7211 */ /* 0x008fc800078608ff */
[----:B------:R-:W-:Y:S02]  /*60e0*/  LEA.HI.X R45, R21, R89, R91, 0x1, P3 ;  /* 0x00000059152d7211 */ /* 0x000fe400018f0c5b */
[----:B------:R-:W-:Y:S01]  /*60f0*/  ISETP.GE.AND P3, PT, R3, R98, PT ;  /* 0x000000620300720c */ /* 0x000fe20003f66270 */
[----:B------:R-:W-:Y:S01]  /*6100*/  BSSY B1, `(.L_x_12351) ;  /* 0x0000076000017945 */ /* 0x000fe20003800000 */
[----:B--2---:R-:W-:-:S04]  /*6110*/  LOP3.LUT P4, RZ, R12, 0x2, RZ, 0xc0, !PT ;  /* 0x000000020cff7812 */ /* 0x004fc8000788c0ff */
[----:B------:R-:W-:-:S04]  /*6120*/  SEL R103, R99, R103, !P4 ;  /* 0x0000006763677207 */ /* 0x000fc80006000000 */
[----:B------:R-:W-:-:S04]  /*6130*/  SHF.R.S32.HI R12, RZ, 0x1f, R103 ;  /* 0x0000001fff0c7819 */ /* 0x000fc80000011467 */
[----:B------:R-:W-:-:S04]  /*6140*/  LEA.HI R12, R12, R103, RZ, 0x4 ;  /* 0x000000670c0c7211 */ /* 0x000fc800078f20ff */
[----:B------:R-:W-:Y:S01]  /*6150*/  SHF.R.S32.HI R12, RZ, 0x4, R12 ;  /* 0x00000004ff0c7819 */ /* 0x000fe2000001140c */
[----:B----4-:R-:W-:-:S03]  /*6160*/  IMAD.MOV.U32 R40, RZ, RZ, R15 ;  /* 0x000000ffff287224 */ /* 0x010fc600078e000f */
[----:B------:R-:W-:Y:S01]  /*6170*/  LEA.HI.SX32 R12, R5, R12, 0x1d ;  /* 0x0000000c050c7211 */ /* 0x000fe200078feaff */
[----:B-----5:R-:W-:Y:S02]  /*6180*/  IMAD.MOV.U32 R15, RZ, RZ, R14 ;  /* 0x000000ffff0f7224 */ /* 0x020fe400078e000e */
[----:B------:R-:W-:Y:S01]  /*6190*/  IMAD.MOV.U32 R14, RZ, RZ, R13 ;  /* 0x000000ffff0e7224 */ /* 0x000fe200078e000d */
        /* <DEDUP_REMOVED lines=22> */
[----:B------:R-:W-:Y:S01]  /*6300*/  SHF.R.U32.HI R48, RZ, 0x10, R49 ;  /* 0x00000010ff307819 */ /* 0x000fe20000011631 */
[----:B------:R-:W-:Y:S01]  /*6310*/  IMAD.U32 R49, R12, 0x10000, RZ ;  /* 0x000100000c317824 */ /* 0x000fe200078e00ff */
[----:B------:R-:W-:-:S02]  /*6320*/  PRMT R52, R111, 0x5432, R52 ;  /* 0x000054326f347816 */ /* 0x000fc40000000034 */
[C---:B------:R-:W-:Y:S02]  /*6330*/  PRMT R48, R113.reuse, 0x5432, R48 ;  /* 0x0000543271307816 */ /* 0x040fe40000000030 */
[----:B------:R-:W-:Y:S01]  /*6340*/  PRMT R113, R113, 0x5410, R38 ;  /* 0x0000541071717816 */ /* 0x000fe20000000026 */
[----:B------:R-:W-:Y:S01]  /*6350*/  IMAD.U32 R38, R52, 0x10000, RZ ;  /* 0x0001000034267824 */ /* 0x000fe200078e00ff */
[--C-:B------:R-:W-:Y:S01]  /*6360*/  SHF.R.U64 R47, R50, 0x10, R51.reuse ;  /* 0x00000010322f7819 */ /* 0x100fe20000001233 */
[----:B------:R-:W-:Y:S01]  /*6370*/  IMAD.U32 R59, R48, 0x10000, RZ ;  /* 0x00010000303b7824 */ /* 0x000fe200078e00ff */
[----:B------:R-:W-:Y:S01]  /*6380*/  SHF.R.U32.HI R51, RZ, 0x10, R51 ;  /* 0x00000010ff337819 */ /* 0x000fe20000011633 */
[----:B------:R-:W-:Y:S01]  /*6390*/  IMAD.U32 R50, R13, 0x10000, RZ ;  /* 0x000100000d327824 */ /* 0x000fe200078e00ff */
[----:B------:R-:W-:Y:S01]  /*63a0*/  SHF.R.U32.HI R39, RZ, 0x10, R39 ;  /* 0x00000010ff277819 */ /* 0x000fe20000011627 */
[CC--:B-1----:R-:W-:Y:S01]  /*63b0*/  FMUL.FTZ R61, R53.reuse, R59.reuse ;  /* 0x0000003b353d7220 */ /* 0x0c2fe20000410000 */
[-C--:B------:R-:W-:Y:S01]  /*63c0*/  FMUL.FTZ R60, R53, R38.reuse ;  /* 0x00000026353c7220 */ /* 0x080fe20000410000 */
[----:B------:R-:W-:Y:S01]  /*63d0*/  LOP3.LUT R54, R41, 0xffff0000, RZ, 0xc0, !PT ;  /* 0xffff000029367812 */ /* 0x000fe200078ec0ff */
[----:B------:R-:W-:Y:S01]  /*63e0*/  IMAD.U32 R41, R40, 0x10000, RZ ;  /* 0x0001000028297824 */ /* 0x000fe200078e00ff */
[----:B------:R-:W-:Y:S01]  /*63f0*/  LOP3.LUT R48, R48, 0xffff0000, RZ, 0xc0, !PT ;  /* 0xffff000030307812 */ /* 0x000fe200078ec0ff */
[----:B------:R-:W-:Y:S01]  /*6400*/  FFMA.FTZ R38, R50, R38, -R61 ;  /* 0x0000002632267223 */ /* 0x000fe2000001083d */
[----:B------:R-:W-:Y:S01]  /*6410*/  PRMT R53, R112, 0x5432, R51 ;  /* 0x0000543270357816 */ /* 0x000fe20000000033 */
[----:B------:R-:W-:Y:S01]  /*6420*/  FFMA.FTZ R50, R50, R59, R60 ;  /* 0x0000003b32327223 */ /* 0x000fe2000001003c */
[----:B------:R-:W-:Y:S01]  /*6430*/  PRMT R39, R110, 0x5432, R39 ;  /* 0x000054326e277816 */ /* 0x000fe20000000027 */
[----:B------:R-:W-:Y:S01]  /*6440*/  FMUL.FTZ R60, R54, R48 ;  /* 0x00000030363c7220 */ /* 0x000fe20000410000 */
[----:B------:R-:W-:Y:S01]  /*6450*/  LOP3.LUT R52, R52, 0xffff0000, RZ, 0xc0, !PT ;  /* 0xffff000034347812 */ /* 0x000fe200078ec0ff */
[----:B------:R-:W-:Y:S01]  /*6460*/  IMAD.U32 R59, R53, 0x10000, RZ ;  /* 0x00010000353b7824 */ /* 0x000fe200078e00ff */
[----:B------:R-:W-:Y:S01]  /*6470*/  LOP3.LUT R13, R13, 0xffff0000, RZ, 0xc0, !PT ;  /* 0xffff00000d0d7812 */ /* 0x000fe200078ec0ff */
[----:B------:R-:W-:Y:S01]  /*6480*/  IMAD.U32 R51, R39, 0x10000, RZ ;  /* 0x0001000027337824 */ /* 0x000fe200078e00ff */
[----:B------:R-:W-:Y:S01]  /*6490*/  SHF.L.U32 R58, R43, 0x10, RZ ;  /* 0x000000102b3a7819 */ /* 0x000fe200000006ff */
[-C--:B------:R-:W-:Y:S01]  /*64a0*/  FMUL.FTZ R54, R54, R52.reuse ;  /* 0x0000003436367220 */ /* 0x080fe20000410000 */
[----:B------:R-:W-:Y:S01]  /*64b0*/  PRMT R112, R112, 0x5410, R47 ;  /* 0x0000541070707816 */ /* 0x000fe2000000002f */
[----:B------:R-:W-:Y:S01]  /*64c0*/  FFMA.FTZ R47, R13, R52, -R60 ;  /* 0x000000340d2f7223 */ /* 0x000fe2000001083c */
[----:B------:R-:W-:Y:S01]  /*64d0*/  PRMT R36, R111, 0x5410, R36 ;  /* 0x000054106f247816 */ /* 0x000fe20000000024 */
[C---:B------:R-:W-:Y:S01]  /*64e0*/  FMUL.FTZ R61, R58.reuse, R59 ;  /* 0x0000003b3a3d7220 */ /* 0x040fe20000410000 */
[-C--:B------:R-:W-:Y:S01]  /*64f0*/  FMUL.FTZ R60, R58, R51.reuse ;  /* 0x000000333a3c7220 */ /* 0x080fe20000410000 */
[----:B------:R-:W-:Y:S01]  /*6500*/  LOP3.LUT R43, R43, 0xffff0000, RZ, 0xc0, !PT ;  /* 0xffff00002b2b7812 */ /* 0x000fe200078ec0ff */
[----:B------:R-:W-:Y:S01]  /*6510*/  FFMA.FTZ R13, R13, R48, R54 ;  /* 0x000000300d0d7223 */ /* 0x000fe20000010036 */
[----:B------:R-:W-:Y:S01]  /*6520*/  LOP3.LUT R52, R53, 0xffff0000, RZ, 0xc0, !PT ;  /* 0xffff000035347812 */ /* 0x000fe200078ec0ff */
[C---:B------:R-:W-:Y:S01]  /*6530*/  FFMA.FTZ R48, R56.reuse, R51, -R61 ;  /* 0x0000003338307223 */ /* 0x040fe2000001083d */
[----:B------:R-:W-:Y:S01]  /*6540*/  LOP3.LUT R58, R39, 0xffff0000, RZ, 0xc0, !PT ;  /* 0xffff0000273a7812 */ /* 0x000fe200078ec0ff */
[----:B------:R-:W-:Y:S01]  /*6550*/  FFMA.FTZ R56, R56, R59, R60 ;  /* 0x0000003b38387223 */ /* 0x000fe2000001003c */
[----:B------:R-:W-:-:S02]  /*6560*/  IMAD.U32 R60, R113, 0x10000, RZ ;  /* 0x00010000713c7824 */ /* 0x000fc400078e00ff */
[C---:B------:R-:W-:Y:S01]  /*6570*/  FMUL.FTZ R62, R43.reuse, R52 ;  /* 0x000000342b3e7220 */ /* 0x040fe20000410000 */
[C---:B------:R-:W-:Y:S02]  /*6580*/  IMAD.U32 R54, R36.reuse, 0x10000, RZ ;  /* 0x0001000024367824 */ /* 0x040fe400078e00ff */
[----:B------:R-:W-:Y:S01]  /*6590*/  FMUL.FTZ R98, R43, R58 ;  /* 0x0000003a2b627220 */ /* 0x000fe20000410000 */
[----:B------:R-:W-:Y:S01]  /*65a0*/  LOP3.LUT R43, R36, 0xffff0000, RZ, 0xc0, !PT ;  /* 0xffff0000242b7812 */ /* 0x000fe200078ec0ff */
[C---:B------:R-:W-:Y:S01]  /*65b0*/  FMUL.FTZ R36, R41.reuse, R60 ;  /* 0x0000003c29247220 */ /* 0x040fe20000410000 */
[-C--:B------:R-:W-:Y:S01]  /*65c0*/  FMUL.FTZ R41, R41, R54.reuse ;  /* 0x0000003629297220 */ /* 0x080fe20000410000 */
[----:B------:R-:W-:Y:S02]  /*65d0*/  LOP3.LUT R40, R40, 0xffff0000, RZ, 0xc0, !PT ;  /* 0xffff000028287812 */ /* 0x000fe400078ec0ff */
[----:B------:R-:W-:Y:S01]  /*65e0*/  LOP3.LUT R113, R113, 0xffff0000, RZ, 0xc0, !PT ;  /* 0xffff000071717812 */ /* 0x000fe200078ec0ff */
[C---:B------:R-:W-:Y:S01]  /*65f0*/  FFMA.FTZ R36, R49.reuse, R54, -R36 ;  /* 0x0000003631247223 */ /* 0x040fe20000010824 */
[----:B------:R-:W-:Y:S01]  /*6600*/  PRMT R37, R110, 0x5410, R37 ;  /* 0x000054106e257816 */ /* 0x000fe20000000025 */
[----:B------:R-:W-:Y:S01]  /*6610*/  FFMA.FTZ R49, R49, R60, R41 ;  /* 0x0000003c31317223 */ /* 0x000fe20000010029 */
[----:B------:R-:W-:Y:S01]  /*6620*/  LOP3.LUT R15, R15, 0xffff0000, RZ, 0xc0, !PT ;  /* 0xffff00000f0f7812 */ /* 0x000fe200078ec0ff */
[----:B------:R-:W-:Y:S01]  /*6630*/  IMAD.U32 R41, R112, 0x10000, RZ ;  /* 0x0001000070297824 */ /* 0x000fe200078e00ff */
[----:B------:R-:W-:Y:S01]  /*6640*/  LOP3.LUT R57, R14, 0xffff0000, RZ, 0xc0, !PT ;  /* 0xffff00000e397812 */ /* 0x000fe200078ec0ff */
[C---:B------:R-:W-:Y:S01]  /*6650*/  IMAD.U32 R14, R42.reuse, 0x10000, RZ ;  /* 0x000100002a0e7824 */ /* 0x040fe200078e00ff */
[----:B------:R-:W-:Y:S01]  /*6660*/  LOP3.LUT R42, R42, 0xffff0000, RZ, 0xc0, !PT ;  /* 0xffff00002a2a7812 */ /* 0x000fe200078ec0ff */
[----:B------:R-:W-:Y:S01]  /*6670*/  FMUL.FTZ R51, R40, R113 ;  /* 0x0000007128337220 */ /* 0x000fe20000410000 */
[----:B------:R-:W-:Y:S01]  /*6680*/  LOP3.LUT R112, R112, 0xffff0000, RZ, 0xc0, !PT ;  /* 0xffff000070707812 */ /* 0x000fe200078ec0ff */
[----:B------:R-:W-:Y:S01]  /*6690*/  FMUL.FTZ R53, R40, R43 ;  /* 0x0000002b28357220 */ /* 0x000fe20000410000 */
[----:B------:R-:W-:Y:S01]  /*66a0*/  LOP3.LUT R12, R12, 0xffff0000, RZ, 0xc0, !PT ;  /* 0xffff00000c0c7812 */ /* 0x000fe200078ec0ff */
[----:B------:R-:W-:-:S02]  /*66b0*/  IMAD.U32 R40, R37, 0x10000, RZ ;  /* 0x0001000025287824 */ /* 0x000fc400078e00ff */
[----:B------:R-:W-:Y:S01]  /*66c0*/  FFMA.FTZ R39, R15, R58, -R62 ;  /* 0x0000003a0f277223 */ /* 0x000fe2000001083e */
[----:B------:R-:W-:Y:S01]  /*66d0*/  LOP3.LUT R37, R37, 0xffff0000, RZ, 0xc0, !PT ;  /* 0xffff000025257812 */ /* 0x000fe200078ec0ff */
[----:B------:R-:W-:Y:S01]  /*66e0*/  FFMA.FTZ R15, R15, R52, R98 ;  /* 0x000000340f0f7223 */ /* 0x000fe20000010062 */
[----:B------:R-:W-:Y:S01]  /*66f0*/  FMUL.FTZ R52, R14, R41 ;  /* 0x000000290e347220 */ /* 0x000fe20000410000 */
[----:B------:R-:W-:Y:S01]  /*6700*/  FMUL.FTZ R54, R42, R112 ;  /* 0x000000702a367220 */ /* 0x000fe20000410000 */
[----:B------:R-:W-:Y:S01]  /*6710*/  FFMA.FTZ R51, R12, R43, -R51 ;  /* 0x0000002b0c337223 */ /* 0x000fe20000010833 */
        /* <DEDUP_REMOVED lines=20> */
.L_x_12352:
[----:B------:R-:W-:Y:S05]  /*6860*/  BSYNC B1 ;  /* 0x0000000000017941 */ /* 0x000fea0003800000 */
.L_x_12351:
[----:B--2---:R2:W-:Y:S01]  /*6870*/  ST.E.128 desc[UR38][R44.64], R12 ;  /* 0x0000000c2c007985 */ /* 0x0045e2000c101d26 */
[----:B------:R-:W-:-:S13]  /*6880*/  ISETP.GE.AND P3, PT, R46, R11, PT ;  /* 0x0000000b2e00720c */ /* 0x000fda0003f66270 */
[----:B------:R-:W-:Y:S05]  /*6890*/  @P3 BRA `(.L_x_12314) ;  /* 0x0000000400443947 */ /* 0x000fea0003800000 */
[----:B------:R-:W-:-:S05]  /*68a0*/  IMAD.WIDE R88, R46, 0x2, R88 ;  /* 0x000000022e587825 */ /* 0x000fca00078e0258 */
[----:B---3--:R3:W-:Y:S01]  /*68b0*/  ST.E.128 desc[UR38][R88.64], R40 ;  /* 0x0000002858007985 */ /* 0x0087e2000c101d26 */
[----:B------:R-:W-:Y:S05]  /*68c0*/  BRA `(.L_x_12314) ;  /* 0x0000000400387947 */ /* 0x000fea0003800000 */
.L_x_12306:
[----:B------:R-:W-:-:S06]  /*68d0*/  UISETP.NE.AND UP0, UPT, UR41, 0x3, UPT ;  /* 0x000000032900788c */ /* 0x000fcc000bf05270 */
[----:B------:R-:W-:-:S13]  /*68e0*/  PLOP3.LUT P2, PT, PT, PT, UP0, 0x80, 0x0 ;  /* 0x000000000000781c */ /* 0x000fda0003f4f008 */
[----:B------:R-:W-:Y:S05]  /*68f0*/  @!P2 BRA `(.L_x_12353) ;  /* 0x000000000004a947 */ /* 0x000fea0003800000 */
[----:B------:R-:W-:Y:S01]  /*6900*/  BPT.TRAP 0x1 ;  /* 0x000000040000795c */ /* 0x000fe20000300000 */
.L_x_12353:
[----:B------:R-:W-:Y:S01]  /*6910*/  IMAD R32, R18, 0x8, R2 ;  /* 0x0000000812207824 */ /* 0x000fe200078e0202 */
[----:B------:R-:W-:Y:S01]  /*6920*/  SHF.L.U32 R85, R138, 0x1f, RZ ;  /* 0x0000001f8a557819 */ /* 0x000fe200000006ff */
[----:B------:R-:W-:Y:S01]  /*6930*/  BSSY B1, `(.L_x_12354) ;  /* 0x0000004000017945 */ /* 0x000fe20003800000 */
[----:B------:R-:W-:Y:S02]  /*6940*/  SHF.R.S32.HI R82, RZ, 0x1f, R81 ;  /* 0x0000001fff527819 */ /* 0x000fe40000011451 */
[----:B------:R-:W0:Y:S02]  /*6950*/  SYNCS.PHASECHK.TRANS64.TRYWAIT P3, [R32+URZ+0x2d890], R85 ;  /* 0x02d89055200075a7 */ /* 0x000e24000806017f */
[----:B0-----:R-:W-:Y:S05]  /*6960*/  @!P3 BRA `(.L_x_12355) ;  /* 0x0000017c00b8b947 */ /* 0x001fea0003800000 */
.L_x_12584:
[----:B------:R-:W-:Y:S05]  /*6970*/  BSYNC B1 ;  /* 0x0000000000017941 */ /* 0x000fea0003800000 */
.L_x_12354:
        /* <DEDUP_REMOVED lines=26> */
.L_x_12588:
        /* <DEDUP_REMOVED lines=41> */
.L_x_12314:
[----:B------:R-:W-:Y:S05]  /*6db0*/  BSYNC B0 ;  /* 0x0000000000007941 */ /* 0x000fea0003800000 */
.L_x_12305:
        /* <DEDUP_REMOVED lines=16> */
.L_x_12358:
[----:B------:R-:W-:Y:S05]  /*6ec0*/  BSYNC B0 ;  /* 0x0000000000007941 */ /* 0x000fea0003800000 */
.L_x_12357:
[----:B------:R-:W5:Y:S01]  /*6ed0*/  SYNCS.PHASECHK.TRANS64.TRYWAIT P2, [R32+URZ+0x2d8b0], R85 ;  /* 0x02d8b055200075a7 */ /* 0x000f62000804017f */
[----:B------:R-:W-:Y:S04]  /*6ee0*/  BSSY B0, `(.L_x_12359) ;  /* 0x0000002000007945 */ /* 0x000fe80003800000 */
[----:B-----5:R-:W-:Y:S05]  /*6ef0*/  @!P2 BRA `(.L_x_12360) ;  /* 0x0000017800b0a947 */ /* 0x020fea0003800000 */
.L_x_12589:
[----:B------:R-:W-:Y:S05]  /*6f00*/  BSYNC B0 ;  /* 0x0000000000007941 */ /* 0x000fea0003800000 */
.L_x_12359:
[----:B------:R-:W-:Y:S01]  /*6f10*/  ULDC.64 UR4, c[0x0][0x328] ;  /* 0x0000ca0000047ab9 */ /* 0x000fe20000000a00 */
[----:B------:R-:W-:Y:S01]  /*6f20*/  BSSY B0, `(.L_x_12361) ;  /* 0x000003c000007945 */ /* 0x000fe20003800000 */
[----:B------:R-:W-:Y:S02]  /*6f30*/  IMAD R82, R82, UR4, RZ ;  /* 0x0000000452527c24 */ /* 0x000fe4000f8e02ff */
[----:B-1234-:R-:W-:-:S04]  /*6f40*/  IMAD.WIDE.U32 R12, R81, UR4, RZ ;  /* 0x00000004510c7c25 */ /* 0x01efc8000f8e00ff */
        /* <DEDUP_REMOVED lines=16> */
[----:B------:R-:W-:-:S03]  /*7050*/  ISETP.GT.AND P2, PT, R84, R154, PT ;  /* 0x0000009a5400720c */ /* 0x000fc60003f44270 */
[----:B------:R0:W2:Y:S10]  /*7060*/  SHFL.IDX PT, R41, R12, RZ, 0x1e1f ;  /* 0x001e1fff0c297589 */ /* 0x0000b400000e0000 */
[----:B0-----:R-:W-:Y:S05]  /*7070*/  @!P2 BRA `(.L_x_12362) ;  /* 0x000000000098a947 */ /* 0x001fea0003800000 */
[----:B------:R-:W3:Y:S01]  /*7080*/  LDL R15, [R1+0x58] ;  /* 0x00005800010f7983 */ /* 0x000ee20000100800 */
[----:B------:R-:W-:-:S03]  /*7090*/  ULDC UR4, c[0x0][0x2f4] ;  /* 0x0000bd0000047ab9 */ /* 0x000fc60000000800 */
[----:B------:R-:W4:Y:S04]  /*70a0*/  LDL R14, [R1+0x54] ;  /* 0x00005400010e7983 */ /* 0x000f280000100800 */
[----:B------:R-:W5:Y:S04]  /*70b0*/  LDL R46, [R1+0x48] ;  /* 0x00004800012e7983 */ /* 0x000f680000100800 */
[----:B------:R-:W5:Y:S01]  /*70c0*/  LDL R45, [R1+0x4c] ;  /* 0x00004c00012d7983 */ /* 0x000f620000100800 */
[C---:B------:R-:W-:Y:S02]  /*70d0*/  ISETP.GE.AND P5, PT, R16.reuse, UR4, PT ;  /* 0x0000000410007c0c */ /* 0x040fe4000bfa6270 */
        /* <DEDUP_REMOVED lines=13> */
[----:B-----5:R-:W-:-:S04]  /*71b0*/  @!P5 IMAD.SHL.U32 R11, R46, 0x8, RZ ;  /* 0x000000082e0bd824 */ /* 0x020fc800078e00ff */
        /* <DEDUP_REMOVED lines=18> */
.L_x_12362:
[----:B------:R-:W-:Y:S05]  /*72e0*/  BSYNC B0 ;  /* 0x0000000000007941 */ /* 0x000fea0003800000 */
.L_x_12361:
        /* <DEDUP_REMOVED lines=11> */
[----:B------:R-:W-:Y:S02]  /*73a0*/  SEL R11, RZ, 0x1, P2 ;  /* 0x00000001ff0b7807 */ /* 0x000fe40001000000 */
[----:B------:R-:W-:Y:S02]  /*73b0*/  SEL R18, R18, RZ, P2 ;  /* 0x000000ff12127207 */ /* 0x000fe40001000000 */
[----:B------:R-:W-:Y:S01]  /*73c0*/  LOP3.LUT R138, R138, R11, RZ, 0x3c, !PT ;  /* 0x0000000b8a8a7212 */ /* 0x000fe200078e3cff */
[----:B------:R3:W-:Y:S01]  /*73d0*/  @!P3 SYNCS.ARRIVE.TRANS64.RED.A1T0 RZ, [R32+URZ], RZ ;  /* 0x000000ff20ffb9a7 */ /* 0x0007e2000810043f */
[----:B------:R-:W-:Y:S05]  /*73e0*/  @P1 BRA `(.L_x_12363) ;  /* 0xffffffb000c81947 */ /* 0x000fea000383ffff */
[----:B0-----:R-:W0:Y:S01]  /*73f0*/  S2R R12, SR_TID.X ;  /* 0x00000000000c7919 */ /* 0x001e220000002100 */
[----:B------:R-:W-:Y:S02]  /*7400*/  PLOP3.LUT P0, PT, PT, PT, PT, 0x8, 0x0 ;  /* 0x000000000000781c */ /* 0x000fe40003f0e170 */
[----:B0-----:R-:W-:-:S04]  /*7410*/  SHF.R.U32.HI R12, RZ, 0x7, R12 ;  /* 0x00000007ff0c7819 */ /* 0x001fc8000001160c */
[----:B------:R-:W-:-:S13]  /*7420*/  ISETP.NE.AND P4, PT, R12, 0x1, PT ;  /* 0x000000010c00780c */ /* 0x000fda0003f85270 */
[----:B------:R-:W-:Y:S06]  /*7430*/  @!P4 BAR.ARV 0x9, 0x100 ;  /* 0x024400000000cb1d */ /* 0x000fec0000002000 */
.L_x_12300:
[----:B------:R-:W4:Y:S01]  /*7440*/  LDL R5, [R1+0x84] ;  /* 0x0000840001057983 */ /* 0x000f220000100800 */
[----:B------:R-:W0:Y:S01]  /*7450*/  LDC R0, c[0x0][0x448] ;  /* 0x00011200ff007b82 */ /* 0x000e220000000800 */
        /* <DEDUP_REMOVED lines=23> */
[----:B0-----:R-:W-:-:S13]  /*75d0*/  ISETP.NE.AND P1, PT, R0, 0x1, PT ;  /* 0x000000010000780c */ /* 0x001fda0003f25270 */
[----:B------:R-:W0:Y:S08]  /*75e0*/  @P1 LDC R3, c[0x0][0x44c] ;  /* 0x00011300ff031b82 */ /* 0x000e300000000800 */
[----:B------:R-:W1:Y:S01]  /*75f0*/  @P1 LDC R4, c[0x0][0x450] ;  /* 0x00011400ff041b82 */ /* 0x000e620000000800 */
[----:B----4-:R-:W-:-:S04]  /*7600*/  VIADD R0, R5, 0xbf ;  /* 0x000000bf05007836 */ /* 0x010fc80000000000 */
[----:B0-----:R-:W-:-:S05]  /*7610*/  @P1 IMAD.HI.U32 R3, R0, R3, RZ ;  /* 0x0000000300031227 */ /* 0x001fca00078e00ff */
[----:B-1----:R-:W-:Y:S02]  /*7620*/  @P1 SHF.R.U32.HI R0, RZ, R4, R3 ;  /* 0x00000004ff001219 */ /* 0x002fe40000011603 */
[----:B------:R-:W-:-:S03]  /*7630*/  PLOP3.LUT P1, PT, PT, PT, PT, 0x80, 0x0 ;  /* 0x000000000000781c */ /* 0x000fc60003f2f070 */
[----:B------:R-:W-:Y:S01]  /*7640*/  IMAD.IADD R0, R101, 0x1, R0 ;  /* 0x0000000165007824 */ /* 0x000fe200078e0200 */
[----:B---3--:R-:W-:-:S04]  /*7650*/  CS2R R100, SRZ ;  /* 0x0000000000647805 */ /* 0x008fc8000001ff00 */
[----:B------:R-:W-:-:S04]  /*7660*/  SHF.R.S32.HI R3, RZ, 0x1f, R0 ;  /* 0x0000001fff037819 */ /* 0x000fc80000011400 */
[----:B------:R-:W-:Y:S01]  /*7670*/  LEA.HI R3, R3, R0, RZ, 0x7 ;  /* 0x0000000003037211 */ /* 0x000fe200078f38ff */
[----:B------:R-:W-:-:S03]  /*7680*/  IMAD.MOV.U32 R0, RZ, RZ, RZ ;  /* 0x000000ffff007224 */ /* 0x000fc600078e00ff */
[----:B------:R-:W-:-:S04]  /*7690*/  SHF.R.S32.HI R3, RZ, 0x7, R3 ;  /* 0x00000007ff037819 */ /* 0x000fc80000011403 */
[----:B------:R-:W-:Y:S01]  /*76a0*/  VIMNMX R88, R102, R3, PT ;  /* 0x0000000366587248 */ /* 0x000fe20003fe0100 */
[----:B------:R-:W-:Y:S01]  /*76b0*/  IMAD.MOV.U32 R3, RZ, RZ, RZ ;  /* 0x000000ffff037224 */ /* 0x000fe200078e00ff */
[----:B------:R-:W-:Y:S02]  /*76c0*/  CS2R R102, SRZ ;  /* 0x0000000000667805 */ /* 0x000fe4000001ff00 */
[----:B------:R-:W-:Y:S01]  /*76d0*/  ISETP.GE.AND P2, PT, R88, 0x1, PT ;  /* 0x000000015800780c */ /* 0x000fe20003f46270 */
[----:B------:R-:W-:-:S12]  /*76e0*/  @P0 BRA `(.L_x_12364) ;  /* 0x00000000000c0947 */ /* 0x000fd80003800000 */
[----:B------:R-:W0:Y:S01]  /*76f0*/  FENCE.VIEW.ASYNC.G ;  /* 0x00000000000073c6 */ /* 0x000e220000000100 */
[----:B------:R-:W-:Y:S05]  /*7700*/  WARPSYNC.ALL ;  /* 0x0000000000007948 */ /* 0x000fea0003800000 */
[----:B0-----:R-:W-:Y:S06]  /*7710*/  BAR.ARV 0xc, 0x200 ;  /* 0x0308000000007b1d */ /* 0x001fec0000002000 */
.L_x_12364:
        /* <DEDUP_REMOVED lines=12> */
.L_x_12592:
[----:B------:R-:W1:Y:S01]  /*77e0*/  LDL R3, [R1+0x5c] ;  /* 0x00005c0001037983 */ /* 0x000e620000100800 */
[----:B------:R-:W-:Y:S01]  /*77f0*/  VIADD R4, R2, 0x21800 ;  /* 0x0002180002047836 */ /* 0x000fe20000000000 */
[----:B------:R-:W-:Y:S04]  /*7800*/  BSSY B6, `(.L_x_12367) ;  /* 0x000001e000067945 */ /* 0x000fe80003800000 */
[----:B------:R-:W-:Y:S01]  /*7810*/  LOP3.LUT P0, RZ, R4, 0x3ff, RZ, 0xc0, !PT ;  /* 0x000003ff04ff7812 */ /* 0x000fe2000780c0ff */
[----:B-1----:R-:W-:-:S05]  /*7820*/  IMAD.HI R0, R3, 0x55555556, RZ ;  /* 0x5555555603007827 */ /* 0x002fca00078e02ff */
[----:B------:R-:W-:-:S05]  /*7830*/  LEA.HI R0, R0, R0, RZ, 0x1 ;  /* 0x0000000000007211 */ /* 0x000fca00078f08ff */
[----:B------:R-:W-:-:S04]  /*7840*/  IMAD R3, R0, -0x3, R3 ;  /* 0xfffffffd00037824 */ /* 0x000fc800078e0203 */
[C---:B------:R-:W-:Y:S02]  /*7850*/  IMAD R0, R3.reuse, 0x1000, R2 ;  /* 0x0000100003007824 */ /* 0x040fe400078e0202 */
[----:B------:R-:W-:Y:S02]  /*7860*/  IMAD R3, R3, 0x2000, R4 ;  /* 0x0000200003037824 */ /* 0x000fe400078e0204 */
[----:B------:R-:W-:-:S03]  /*7870*/  VIADD R0, R0, 0xc400 ;  /* 0x0000c40000007836 */ /* 0x000fc60000000000 */
[----:B------:R-:W-:Y:S02]  /*7880*/  SHF.R.U32.HI R3, RZ, 0x4, R3 ;  /* 0x00000004ff037819 */ /* 0x000fe40000011603 */
[----:B------:R-:W-:Y:S02]  /*7890*/  SHF.R.U32.HI R0, RZ, 0x4, R0 ;  /* 0x00000004ff007819 */ /* 0x000fe40000011600 */
[----:B------:R-:W-:Y:S02]  /*78a0*/  LOP3.LUT R3, R3, 0x3fff, RZ, 0xc0, !PT ;  /* 0x00003fff03037812 */ /* 0x000fe400078ec0ff */
[----:B------:R-:W-:-:S03]  /*78b0*/  LOP3.LUT R156, R0, 0x3fff, RZ, 0xc0, !PT ;  /* 0x00003fff009c7812 */ /* 0x000fc600078ec0ff */
[----:B------:R1:W-:Y:S01]  /*78c0*/  STL [R1+0x64], R3 ;  /* 0x0000640301007387 */ /* 0x0003e20000100800 */
[----:B------:R-:W-:Y:S05]  /*78d0*/  @!P0 BRA `(.L_x_12368) ;  /* 0x0000000000408947 */ /* 0x000fea0003800000 */
        /* <DEDUP_REMOVED lines=15> */
[----:B-123-5:R-:W-:Y:S05]  /*79d0*/  CALL.ABS.NOINC R14 ;  /* 0x000000000e007343 */ /* 0x02efea0003c00000 */
.L_x_12368:
[----:B------:R-:W-:Y:S05]  /*79e0*/  BSYNC B6 ;  /* 0x0000000000067941 */ /* 0x000fea0003800000 */
.L_x_12367:
[----:B------:R-:W-:Y:S02]  /*79f0*/  ULDC UR4, c[0x0][0x3f4] ;  /* 0x0000fd0000047ab9 */ /* 0x000fe40000000800 */
[----:B------:R-:W-:-:S13]  /*7a00*/  ISETP.LT.AND P0, PT, RZ, UR4, PT ;  /* 0x00000004ff007c0c */ /* 0x000fda000bf01270 */
[----:B------:R-:W-:Y:S05]  /*7a10*/  @P0 BRA `(.L_x_12369) ;  /* 0x0000000000400947 */ /* 0x000fea0003800000 */
[----:B------:R-:W-:-:S04]  /*7a20*/  ULEA.HI UR4, UR37, UR37, URZ, 0x1 ;  /* 0x0000002525047291 */ /* 0x000fc8000f8f083f */
[----:B------:R-:W-:-:S04]  /*7a30*/  ULOP3.LUT UR4, UR4, 0xfffffffe, URZ, 0xc0, !UPT ;  /* 0xfffffffe04047892 */ /* 0x000fc8000f8ec03f */
[----:B------:R-:W-:-:S06]  /*7a40*/  UIADD3 UR4, UR37, -UR4, URZ ;  /* 0x8000000425047290 */ /* 0x000fcc000fffe03f */
[----:B-1----:R-:W-:-:S05]  /*7a50*/  IMAD.U32 R3, RZ, RZ, UR4 ;  /* 0x00000004ff037e24 */ /* 0x002fca000f8e00ff */
[----:B------:R-:W-:-:S04]  /*7a60*/  SHF.L.U32 R3, R3, 0x1f, RZ ;  /* 0x0000001f03037819 */ /* 0x000fc800000006ff */
[----:B------:R1:W3:Y:S03]  /*7a70*/  SYNCS.PHASECHK.TRANS64.TRYWAIT P0, [R2+URZ+0x2d800], R3 ;  /* 0x02d80003020075a7 */ /* 0x0002e6000800017f */
[----:B---3--:R-:W-:Y:S05]  /*7a80*/  @!P0 NANOSLEEP.SYNCS 0x989680 ;  /* 0x009896800000895d */ /* 0x008fea0003900000 */
[----:B------:R-:W3:Y:S01]  /*7a90*/  @!P0 SYNCS.PHASECHK.TRANS64 P0, [R2+URZ+0x2d800], R3 ;  /* 0x02d80003020085a7 */ /* 0x000ee2000800007f */
[----:B------:R-:W-:Y:S04]  /*7aa0*/  BSSY B0, `(.L_x_12370) ;  /* 0x0000006000007945 */ /* 0x000fe80003800000 */
[----:B---3--:R-:W-:Y:S05]  /*7ab0*/  @P0 BRA `(.L_x_12371) ;  /* 0x0000000000100947 */ /* 0x008fea0003800000 */
.L_x_12372:
[----:B---3--:R3:W4:Y:S02]  /*7ac0*/  SYNCS.PHASECHK.TRANS64.TRYWAIT P0, [R2+URZ+0x2d800], R3 ;  /* 0x02d80003020075a7 */ /* 0x008724000800017f */
[----:B----4-:R-:W-:Y:S05]  /*7ad0*/  @!P0 NANOSLEEP.SYNCS 0x989680 ;  /* 0x009896800000895d */ /* 0x010fea0003900000 */
[----:B------:R-:W4:Y:S02]  /*7ae0*/  @!P0 SYNCS.PHASECHK.TRANS64 P0, [R2+URZ+0x2d800], R3 ;  /* 0x02d80003020085a7 */ /* 0x000f24000800007f */
[----:B----4-:R-:W-:Y:S05]  /*7af0*/  @!P0 BRA `(.L_x_12372) ;  /* 0xfffffffc00f08947 */ /* 0x010fea000383ffff */
.L_x_12371:
[----:B------:R-:W-:Y:S05]  /*7b00*/  BSYNC B0 ;  /* 0x0000000000007941 */ /* 0x000fea0003800000 */
.L_x_12370:
[----:B------:R-:W-:Y:S05]  /*7b10*/  BRA `(.L_x_12373) ;  /* 0x0000004000147947 */ /* 0x000fea0003800000 */
.L_x_12369:
[----:B------:R-:W-:Y:S01]  /*7b20*/  ULOP3.LUT UP0, URZ, UR42, 0x1bf, URZ, 0xc0, !UPT ;  /* 0x000001bf2a3f7892 */ /* 0x000fe2000f80c03f */
[----:B-----5:R-:W-:Y:S01]  /*7b30*/  SHF.R.S32.HI R0, RZ, 0x1f, R97 ;  /* 0x0000001fff007819 */ /* 0x020fe20000011461 */
[----:B------:R-:W-:Y:S01]  /*7b40*/  ULDC.64 UR4, c[0x0][0x3f8] ;  /* 0x0000fe0000047ab9 */ /* 0x000fe20000000a00 */
[----:B------:R-:W-:Y:S01]  /*7b50*/  ULDC.64 UR6, c[0x0][0x408] ;  /* 0x0001020000067ab9 */ /* 0x000fe20000000a00 */
[----:B------:R-:W-:Y:S02]  /*7b60*/  IMAD.WIDE.U32 R24, R97, UR4, RZ ;  /* 0x0000000461187c25 */ /* 0x000fe4000f8e00ff */
[----:B------:R-:W-:Y:S02]  /*7b70*/  PLOP3.LUT P0, PT, PT, PT, UP0, 0x80, 0x0 ;  /* 0x000000000000781c */ /* 0x000fe40003f0f008 */
        /* <DEDUP_REMOVED lines=11> */
[----:B------:R-:W-:Y:S01]  /*7c30*/  MOV R4, UR4 ;  /* 0x0000000400047c02 */ /* 0x000fe20008000f00 */
        /* <DEDUP_REMOVED lines=12> */
.L_x_12374:
[----:B------:R-:W3:Y:S01]  /*7d00*/  LDL R20, [R1+0x84] ;  /* 0x0000840001147983 */ /* 0x000ee20000100800 */
[----:B------:R-:W-:Y:S01]  /*7d10*/  ULDC.U8 UR4, c[0x0][0x410] ;  /* 0x0001040000047ab9 */ /* 0x000fe20000000000 */
[----:B------:R-:W-:Y:S01]  /*7d20*/  BSSY B0, `(.L_x_12375) ;  /* 0x00003dc000007945 */ /* 0x000fe20003800000 */
[----:B------:R-:W-:Y:S01]  /*7d30*/  ISETP.NE.AND P0, PT, RZ, UR4, PT ;  /* 0x00000004ff007c0c */ /* 0x000fe2000bf05270 */
[----:B---3--:R-:W-:-:S12]  /*7d40*/  IMAD.IADD R10, R154, 0x1, R20 ;  /* 0x000000019a0a7824 */ /* 0x008fd800078e0214 */
        /* <DEDUP_REMOVED lines=9> */
[----:B-1----:R-:W1:Y:S08]  /*7de0*/  @P0 LDC R3, c[0x0][0x44c] ;  /* 0x00011300ff030b82 */ /* 0x002e700000000800 */
[----:B------:R-:W3:Y:S01]  /*7df0*/  @P0 LDC R5, c[0x0][0x450] ;  /* 0x00011400ff050b82 */ /* 0x000ee20000000800 */
[----:B-1----:R-:W-:-:S04]  /*7e00*/  @P0 IMAD.HI.U32 R0, R10, R3, RZ ;  /* 0x000000030a000227 */ /* 0x002fc800078e00ff */
[----:B------:R-:W-:Y:S01]  /*7e10*/  IMAD.MOV.U32 R3, RZ, RZ, R10 ;  /* 0x000000ffff037224 */ /* 0x000fe200078e000a */
[----:B---3--:R-:W-:-:S04]  /*7e20*/  @P0 SHF.R.U32.HI R3, RZ, R5, R0 ;  /* 0x00000005ff030219 */ /* 0x008fc80000011600 */
        /* <DEDUP_REMOVED lines=17> */
[----:B------:R1:W3:Y:S04]  /*7f40*/  SHFL.IDX PT, R3, R13, RZ, 0x1e1f ;  /* 0x001e1fff0d037589 */ /* 0x0002e800000e0000 */
[----:B------:R-:W4:Y:S04]  /*7f50*/  SHFL.IDX PT, R0, R0, RZ, 0x1e1f ;  /* 0x001e1fff00007589 */ /* 0x000f2800000e0000 */
[----:B------:R-:W0:Y:S04]  /*7f60*/  SHFL.IDX PT, R5, R5, RZ, 0x1e1f ;  /* 0x001e1fff05057589 */ /* 0x000e2800000e0000 */
[----:B-1----:R-:W0:Y:S02]  /*7f70*/  SHFL.IDX PT, R4, R4, RZ, 0x1e1f ;  /* 0x001e1fff04047589 */ /* 0x002e2400000e0000 */
.L_x_12598:
        /* <DEDUP_REMOVED lines=13> */
[----:B------:R-:W-:-:S02]  /*8050*/  CS2R R24, SRZ ;  /* 0x0000000000187805 */ /* 0x000fc4000001ff00 */
[----:B0-----:R-:W-:Y:S02]  /*8060*/  CS2R R14, SRZ ;  /* 0x00000000000e7805 */ /* 0x001fe4000001ff00 */
[----:B------:R-:W-:Y:S01]  /*8070*/  CS2R R10, SRZ ;  /* 0x00000000000a7805 */ /* 0x000fe2000001ff00 */
[----:B------:R-:W-:Y:S06]  /*8080*/  @P0 BRA `(.L_x_12379) ;  /* 0x0000000400300947 */ /* 0x000fec0003800000 */
[----:B------:R-:W3:Y:S01]  /*8090*/  LDL R42, [R1+0x74] ;  /* 0x00007400012a7983 */ /* 0x000ee20000100800 */
[----:B------:R-:W-:-:S03]  /*80a0*/  ULDC UR4, c[0x0][0x3f4] ;  /* 0x0000fd0000047ab9 */ /* 0x000fc60000000800 */
[----:B--2---:R-:W2:Y:S04]  /*80b0*/  LDL R41, [R1+0x6c] ;  /* 0x00006c0001297983 */ /* 0x004ea80000100800 */
[----:B------:R-:W4:Y:S04]  /*80c0*/  LDL R40, [R1+0x70] ;  /* 0x0000700001287983 */ /* 0x000f280000100800 */
        /* <DEDUP_REMOVED lines=21> */
[-C--:B------:R-:W-:Y:S02]  /*8220*/  @!P3 IADD3 R8, P5, R4, R9.reuse, RZ ;  /* 0x000000090408b210 */ /* 0x080fe40007fbe0ff */
[----:B------:R-:W-:Y:S02]  /*8230*/  @!P3 IADD3 R10, P4, R0, R9, RZ ;  /* 0x00000009000ab210 */ /* 0x000fe40007f9e0ff */
[----:B------:R-:W-:Y:S01]  /*8240*/  ISETP.GE.AND P0, PT, R39, UR4, PT ;  /* 0x0000000427007c0c */ /* 0x000fe2000bf06270 */
[--C-:B------:R-:W-:Y:S01]  /*8250*/  @!P3 IMAD.X R9, R5, 0x1, R6.reuse, P5 ;  /* 0x000000010509b824 */ /* 0x100fe200028e0606 */
[-C--:B------:R-:W-:Y:S01]  /*8260*/  @!P2 IADD3 R46, P5, R4, R47.reuse, RZ ;  /* 0x0000002f042ea210 */ /* 0x080fe20007fbe0ff */
[----:B------:R-:W-:Y:S01]  /*8270*/  @!P3 IMAD.X R11, R3, 0x1, R6, P4 ;  /* 0x00000001030bb824 */ /* 0x000fe200020e0606 */
[----:B------:R-:W-:Y:S01]  /*8280*/  SHF.R.S32.HI R12, RZ, 0x1f, R40 ;  /* 0x0000001fff0c7819 */ /* 0x000fe20000011428 */
[----:B------:R-:W-:Y:S01]  /*8290*/  IMAD.SHL.U32 R21, R38, 0x2, RZ ;  /* 0x0000000226157824 */ /* 0x000fe200078e00ff */
        /* <DEDUP_REMOVED lines=8> */
[C---:B------:R-:W-:Y:S01]  /*8320*/  @!P1 IADD3 R44, P4, R0.reuse, R43, RZ ;  /* 0x0000002b002c9210 */ /* 0x040fe20007f9e0ff */
[--C-:B------:R-:W-:Y:S01]  /*8330*/  @!P1 IMAD.X R43, R5, 0x1, R12.reuse, P5 ;  /* 0x00000001052b9824 */ /* 0x100fe200028e060c */
[----:B------:R-:W-:Y:S01]  /*8340*/  SHF.L.U64.HI R14, R39, 0x1, R13 ;  /* 0x00000001270e7819 */ /* 0x000fe2000001020d */
[----:B------:R-:W5:Y:S01]  /*8350*/  @!P2 LD.E.64 R28, desc[UR38][R48.64] ;  /* 0x00000026301ca980 */ /* 0x000f62000c101b00 */
[-C--:B------:R-:W-:Y:S01]  /*8360*/  @!P0 IADD3 R40, P5, R0, R7.reuse, RZ ;  /* 0x0000000700288210 */ /* 0x080fe20007fbe0ff */
[C---:B------:R-:W-:Y:S01]  /*8370*/  @!P1 IMAD.X R45, R3.reuse, 0x1, R12, P4 ;  /* 0x00000001032d9824 */ /* 0x040fe200020e060c */
[----:B------:R-:W-:Y:S01]  /*8380*/  ISETP.GE.AND P4, PT, R52, UR4, PT ;  /* 0x0000000434007c0c */ /* 0x000fe2000bf86270 */
[----:B------:R-:W5:Y:S01]  /*8390*/  @!P2 LD.E.64 R26, desc[UR38][R46.64] ;  /* 0x000000262e1aa980 */ /* 0x000f62000c101b00 */
[----:B------:R-:W-:Y:S01]  /*83a0*/  SHF.R.S32.HI R20, RZ, 0x1f, R38 ;  /* 0x0000001fff147819 */ /* 0x000fe20000011426 */
[----:B------:R-:W-:Y:S01]  /*83b0*/  @!P0 IMAD.X R41, R3, 0x1, R14, P5 ;  /* 0x0000000103298824 */ /* 0x000fe200028e060e */
[----:B------:R-:W-:-:S02]  /*83c0*/  @!P0 IADD3 R6, P5, R4, R7, RZ ;  /* 0x0000000704068210 */ /* 0x000fc40007fbe0ff */
[----:B0-----:R-:W-:Y:S02]  /*83d0*/  CS2R R10, SRZ ;  /* 0x00000000000a7805 */ /* 0x001fe4000001ff00 */
[----:B-1----:R-:W-:Y:S01]  /*83e0*/  CS2R R8, SRZ ;  /* 0x0000000000087805 */ /* 0x002fe2000001ff00 */
[----:B------:R-:W5:Y:S01]  /*83f0*/  @!P1 LD.E.64 R24, desc[UR38][R44.64] ;  /* 0x000000262c189980 */ /* 0x000f62000c101b00 */
[----:B------:R-:W-:Y:S01]  /*8400*/  @!P0 IMAD.X R7, R5, 0x1, R14, P5 ;  /* 0x0000000105078824 */ /* 0x000fe200028e060e */
[----:B------:R-:W-:Y:S02]  /*8410*/  ISETP.GE.AND P5, PT, R38, UR4, PT ;  /* 0x0000000426007c0c */ /* 0x000fe4000bfa6270 */
[----:B------:R-:W-:Y:S02]  /*8420*/  @!P4 IMAD.MOV.U32 R12, RZ, RZ, R0 ;  /* 0x000000ffff0cc224 */ /* 0x000fe400078e0000 */
[----:B------:R-:W-:Y:S02]  /*8430*/  @!P4 IMAD.MOV.U32 R13, RZ, RZ, R3 ;  /* 0x000000ffff0dc224 */ /* 0x000fe400078e0003 */
[----:B------:R-:W-:-:S04]  /*8440*/  @!P4 IMAD.WIDE R14, R52, 0x2, R4 ;  /* 0x00000002340ec825 */ /* 0x000fc800078e0204 */
[----:B------:R-:W-:Y:S01]  /*8450*/  @!P4 IMAD.WIDE R12, R52, 0x2, R12 ;  /* 0x00000002340cc825 */ /* 0x000fe200078e020c */
[----:B------:R0:W5:Y:S01]  /*8460*/  @!P4 LD.E.64 R34, desc[UR38][R14.64] ;  /* 0x000000260e22c980 */ /* 0x000162000c101b00 */
[----:B------:R-:W-:-:S03]  /*8470*/  SHF.L.U64.HI R20, R38, 0x1, R20 ;  /* 0x0000000126147819 */ /* 0x000fc60000010214 */
[----:B------:R1:W5:Y:S01]  /*8480*/  @!P4 LD.E.64 R36, desc[UR38][R12.64] ;  /* 0x000000260c24c980 */ /* 0x000362000c101b00 */
[----:B------:R-:W-:-:S05]  /*8490*/  @!P5 IADD3 R38, P4, R0, R21, RZ ;  /* 0x000000150026d210 */ /* 0x000fca0007f9e0ff */
[--C-:B------:R-:W-:Y:S01]  /*84a0*/  @!P5 IMAD.X R39, R3, 0x1, R20.reuse, P4 ;  /* 0x000000010327d824 */ /* 0x100fe200020e0614 */
[----:B------:R-:W-:Y:S02]  /*84b0*/  @!P5 IADD3 R4, P4, R4, R21, RZ ;  /* 0x000000150404d210 */ /* 0x000fe40007f9e0ff */
[----:B0-----:R-:W-:Y:S02]  /*84c0*/  CS2R R14, SRZ ;  /* 0x00000000000e7805 */ /* 0x001fe4000001ff00 */
[----:B-1----:R-:W-:Y:S01]  /*84d0*/  CS2R R12, SRZ ;  /* 0x00000000000c7805 */ /* 0x002fe2000001ff00 */
[----:B------:R0:W5:Y:S01]  /*84e0*/  @!P5 LD.E.64 R10, desc[UR38][R38.64] ;  /* 0x00000026260ad980 */ /* 0x000162000c101b00 */
[----:B------:R-:W-:Y:S01]  /*84f0*/  @!P5 IMAD.X R5, R5, 0x1, R20, P4 ;  /* 0x000000010505d824 */ /* 0x000fe200020e0614 */
[----:B------:R-:W-:Y:S02]  /*8500*/  CS2R R20, SRZ ;  /* 0x0000000000147805 */ /* 0x000fe4000001ff00 */
[----:B------:R0:W5:Y:S04]  /*8510*/  @!P0 LD.E.64 R14, desc[UR38][R40.64] ;  /* 0x00000026280e8980 */ /* 0x000168000c101b00 */
[----:B------:R0:W5:Y:S04]  /*8520*/  @!P1 LD.E.64 R20, desc[UR38][R42.64] ;  /* 0x000000262a149980 */ /* 0x000168000c101b00 */
[----:B------:R0:W5:Y:S04]  /*8530*/  @!P0 LD.E.64 R12, desc[UR38][R6.64] ;  /* 0x00000026060c8980 */ /* 0x000168000c101b00 */
[----:B------:R0:W5:Y:S02]  /*8540*/  @!P5 LD.E.64 R8, desc[UR38][R4.64] ;  /* 0x000000260408d980 */ /* 0x000164000c101b00 */
.L_x_12379:
[----:B------:R-:W-:Y:S05]  /*8550*/  BSYNC B1 ;  /* 0x0000000000017941 */ /* 0x000fea0003800000 */
.L_x_12378:
[----:B------:R-:W-:Y:S01]  /*8560*/  ULEA.HI UR4, UR37, UR37, URZ, 0x1 ;  /* 0x0000002525047291 */ /* 0x000fe2000f8f083f */
[----:B---3--:R-:W-:Y:S01]  /*8570*/  VIMNMX R3, R50, 0xc0, PT ;  /* 0x000000c032037848 */ /* 0x008fe20003fe0100 */
[----:B----45:R-:W-:Y:S01]  /*8580*/  IMAD.MOV.U32 R0, RZ, RZ, R34 ;  /* 0x000000ffff007224 */ /* 0x030fe200078e0022 */
[----:B------:R-:W-:Y:S01]  /*8590*/  BSSY B1, `(.L_x_12380) ;  /* 0x0000035000017945 */ /* 0x000fe20003800000 */
[----:B------:R-:W-:Y:S01]  /*85a0*/  ULOP3.LUT UR4, UR4, 0xfffffffe, URZ, 0xc0, !UPT ;  /* 0xfffffffe04047892 */ /* 0x000fe2000f8ec03f */
[----:B------:R-:W-:Y:S01]  /*85b0*/  ISETP.GE.AND P1, PT, R154, R3, PT ;  /* 0x000000039a00720c */ /* 0x000fe20003f26270 */
[----:B0-----:R-:W-:Y:S01]  /*85c0*/  IMAD.MOV.U32 R4, RZ, RZ, R35 ;  /* 0x000000ffff047224 */ /* 0x001fe200078e0023 */
[----:B------:R-:W-:Y:S01]  /*85d0*/  PRMT R56, R0, 0x7610, R56 ;  /* 0x0000761000387816 */ /* 0x000fe20000000038 */
[----:B------:R-:W-:Y:S01]  /*85e0*/  UIADD3 UR4, UR37, -UR4, URZ ;  /* 0x8000000425047290 */ /* 0x000fe2000fffe03f */
[----:B------:R-:W-:Y:S02]  /*85f0*/  IMAD.MOV.U32 R5, RZ, RZ, R30 ;  /* 0x000000ffff057224 */ /* 0x000fe400078e001e */
[----:B------:R-:W-:Y:S01]  /*8600*/  PRMT R38, R38, 0x5410, R4 ;  /* 0x0000541026267816 */ /* 0x000fe20000000004 */
[----:B------:R-:W-:-:S02]  /*8610*/  IMAD.MOV.U32 R0, RZ, RZ, R31 ;  /* 0x000000ffff007224 */ /* 0x000fc400078e001f */
        /* <DEDUP_REMOVED lines=44> */
.L_x_12599:
[----:B------:R-:W-:Y:S05]  /*88e0*/  BSYNC B1 ;  /* 0x0000000000017941 */ /* 0x000fea0003800000 */
.L_x_12380:
[----:B------:R-:W-:Y:S02]  /*88f0*/  PRMT R40, R0, 0x7610, R40 ;  /* 0x0000761000287816 */ /* 0x000fe40000000028 */
[----:B------:R-:W-:Y:S01]  /*8900*/  PRMT R41, R4, 0x7610, R41 ;  /* 0x0000761004297816 */ /* 0x000fe20000000029 */
        /* <DEDUP_REMOVED lines=8> */
[----:B------:R-:W5:Y:S04]  /*8990*/  LDL R6, [R1+0x78] ;  /* 0x0000780001067983 */ /* 0x000f680000100800 */
[----:B------:R-:W5:Y:S01]  /*89a0*/  LDL R5, [R1+0x8c] ;  /* 0x00008c0001057983 */ /* 0x000f620000100800 */
[----:B------:R-:W-:Y:S01]  /*89b0*/  BSSY B1, `(.L_x_12383) ;  /* 0x0000039000017945 */ /* 0x000fe20003800000 */
[-C--:B--2---:R-:W-:Y:S01]  /*89c0*/  ISETP.GE.AND P6, PT, R60, R0.reuse, PT ;  /* 0x000000003c00720c */ /* 0x084fe20003fc6270 */
[----:B0-----:R-:W-:Y:S01]  /*89d0*/  IMAD R3, R58, 0x2, R2 ;  /* 0x000000023a037824 */ /* 0x001fe200078e0202 */
[----:B---3--:R-:W-:-:S02]  /*89e0*/  ISETP.GE.AND P0, PT, R57, R0, PT ;  /* 0x000000003900720c */ /* 0x008fc40003f06270 */
[-C--:B----4-:R-:W-:Y:S02]  /*89f0*/  ISETP.GE.AND P1, PT, R55, R0.reuse, PT ;  /* 0x000000003700720c */ /* 0x090fe40003f26270 */
[-C--:B-----5:R-:W-:Y:S02]  /*8a00*/  ISETP.GE.AND P2, PT, R54, R0.reuse, PT ;  /* 0x000000003600720c */ /* 0x0a0fe40003f46270 */
[-C--:B------:R-:W-:Y:S02]  /*8a10*/  ISETP.GE.AND P3, PT, R7, R0.reuse, PT ;  /* 0x000000000700720c */ /* 0x080fe40003f66270 */
[----:B------:R-:W-:Y:S01]  /*8a20*/  ISETP.GE.AND P4, PT, R6, R0, PT ;  /* 0x000000000600720c */ /* 0x000fe20003f86270 */
[----:B------:R-:W-:Y:S01]  /*8a30*/  VIADD R0, R3, 0x20 ;  /* 0x0000002003007836 */ /* 0x000fe20000000000 */
[----:B------:R-:W-:Y:S01]  /*8a40*/  LOP3.LUT P5, RZ, R5, 0x2, RZ, 0xc0, !PT ;  /* 0x0000000205ff7812 */ /* 0x000fe200078ac0ff */
[----:B------:R-:W-:-:S12]  /*8a50*/  @P6 BRA `(.L_x_12384) ;  /* 0x0000000000b86947 */ /* 0x000fd80003800000 */
[----:B------:R-:W0:Y:S01]  /*8a60*/  LDS.128 R4, [R3+0xc400] ;  /* 0x00c4000003047984 */ /* 0x000e220000000c00 */
        /* <DEDUP_REMOVED lines=45> */
.L_x_12384:
[----:B------:R-:W-:Y:S05]  /*8d40*/  BSYNC B1 ;  /* 0x0000000000017941 */ /* 0x000fea0003800000 */
.L_x_12383:
        /* <DEDUP_REMOVED lines=13> */
[----:B------:R-:W-:Y:S02]  /*8e20*/  LOP3.LUT R35, R35, 0xffff0000, RZ, 0xc0, !PT ;  /* 0xffff000023237812 */ /* 0x000fe400078ec0ff */
[----:B------:R-:W-:Y:S02]  /*8e30*/  PRMT R34, R41, 0x5432, R34 ;  /* 0x0000543229227816 */ /* 0x000fe40000000022 */
[----:B------:R-:W-:Y:S02]  /*8e40*/  PRMT R37, R62, 0x5410, R37 ;  /* 0x000054103e257816 */ /* 0x000fe40000000025 */
[C---:B0-----:R-:W-:Y:S01]  /*8e50*/  LOP3.LUT R31, R6.reuse, 0xffff0000, RZ, 0xc0, !PT ;  /* 0xffff0000061f7812 */ /* 0x041fe200078ec0ff */
[----:B------:R-:W-:Y:S01]  /*8e60*/  IMAD.U32 R30, R6, 0x10000, RZ ;  /* 0x00010000061e7824 */ /* 0x000fe200078e00ff */
[C---:B------:R-:W-:Y:S01]  /*8e70*/  LOP3.LUT R33, R7.reuse, 0xffff0000, RZ, 0xc0, !PT ;  /* 0xffff000007217812 */ /* 0x040fe200078ec0ff */
[----:B------:R-:W-:Y:S02]  /*8e80*/  IMAD.U32 R32, R7, 0x10000, RZ ;  /* 0x0001000007207824 */ /* 0x000fe400078e00ff */
[C---:B------:R-:W-:Y:S01]  /*8e90*/  FMUL.FTZ R57, R31.reuse, R55 ;  /* 0x000000371f397220 */ /* 0x040fe20000410000 */
[----:B------:R-:W-:Y:S01]  /*8ea0*/  FMUL.FTZ R56, R31, R36 ;  /* 0x000000241f387220 */ /* 0x000fe20000410000 */
[----:B------:R-:W-:Y:S01]  /*8eb0*/  FMUL.FTZ R31, R33, R54 ;  /* 0x00000036211f7220 */ /* 0x000fe20000410000 */
[----:B------:R-:W-:-:S02]  /*8ec0*/  IMAD.U32 R6, R4, 0x10000, RZ ;  /* 0x0001000004067824 */ /* 0x000fc400078e00ff */
        /* <DEDUP_REMOVED lines=24> */
[----:B------:R1:W-:Y:S02]  /*9050*/  STS.128 [R0+0xc400], R4 ;  /* 0x00c4000400007388 */ /* 0x0003e40000000c00 */
.L_x_12386:
[----:B------:R-:W-:Y:S05]  /*9060*/  BSYNC B1 ;  /* 0x0000000000017941 */ /* 0x000fea0003800000 */
.L_x_12385:
        /* <DEDUP_REMOVED lines=48> */
.L_x_12388:
[----:B------:R-:W-:Y:S05]  /*9370*/  BSYNC B1 ;  /* 0x0000000000017941 */ /* 0x000fea0003800000 */
.L_x_12387:
        /* <DEDUP_REMOVED lines=48> */
.L_x_12390:
[----:B------:R-:W-:Y:S05]  /*9680*/  BSYNC B1 ;  /* 0x0000000000017941 */ /* 0x000fea0003800000 */
.L_x_12389:
        /* <DEDUP_REMOVED lines=48> */
.L_x_12392:
[----:B------:R-:W-:Y:S05]  /*9990*/  BSYNC B1 ;  /* 0x0000000000017941 */ /* 0x000fea0003800000 */
.L_x_12391:
        /* <DEDUP_REMOVED lines=48> */
.L_x_12376:
[----:B------:R-:W3:Y:S01]  /*9ca0*/  LDC R9, c[0x0][0x448] ;  /* 0x00011200ff097b82 */ /* 0x000ee20000000800 */
[----:B------:R-:W-:Y:S01]  /*9cb0*/  ULDC.64 UR4, c[0x0][0x3f8] ;  /* 0x0000fe0000047ab9 */ /* 0x000fe20000000a00 */
[----:B------:R-:W-:Y:S01]  /*9cc0*/  ULDC.64 UR6, c[0x0][0x408] ;  /* 0x0001020000067ab9 */ /* 0x000fe20000000a00 */
        /* <DEDUP_REMOVED lines=8> */
[----:B---3--:R-:W-:Y:S01]  /*9d50*/  @P0 SHF.R.U32.HI R3, RZ, R5, R0 ;  /* 0x00000005ff030219 */ /* 0x008fe20000011600 */
        /* <DEDUP_REMOVED lines=22> */
.L_x_12605:
        /* <DEDUP_REMOVED lines=17> */
[----:B------:R-:W2:Y:S01]  /*9fd0*/  LDL R36, [R1+0x4c] ;  /* 0x00004c0001247983 */ /* 0x000ea20000100800 */
[----:B------:R-:W-:-:S03]  /*9fe0*/  ULDC UR4, c[0x0][0x3f4] ;  /* 0x0000fd0000047ab9 */ /* 0x000fc60000000800 */
[----:B------:R-:W2:Y:S01]  /*9ff0*/  LDL R37, [R1+0x48] ;  /* 0x0000480001257983 */ /* 0x000ea20000100800 */
[C---:B------:R-:W-:Y:S01]  /*a000*/  VIADD R5, R16.reuse, 0x20 ;  /* 0x0000002010057836 */ /* 0x040fe20000000000 */
[C---:B------:R-:W-:Y:S01]  /*a010*/  ISETP.GE.AND P2, PT, R16.reuse, UR4, PT ;  /* 0x0000000410007c0c */ /* 0x040fe2000bf46270 */
[----:B------:R-:W-:-:S03]  /*a020*/  VIADD R4, R16, 0x10 ;  /* 0x0000001010047836 */ /* 0x000fc60000000000 */
[----:B------:R-:W-:Y:S02]  /*a030*/  ISETP.GE.AND P4, PT, R5, UR4, PT ;  /* 0x0000000405007c0c */ /* 0x000fe4000bf86270 */
[----:B------:R-:W-:Y:S01]  /*a040*/  ISETP.GE.AND P3, PT, R4, UR4, PT ;  /* 0x0000000404007c0c */ /* 0x000fe2000bf66270 */
[----:B----4-:R-:W-:-:S06]  /*a050*/  IMAD.MOV.U32 R4, RZ, RZ, R0 ;  /* 0x000000ffff047224 */ /* 0x010fcc00078e0000 */
[----:B------:R-:W-:Y:S02]  /*a060*/  @!P2 IMAD.SHL.U32 R39, R16, 0x2, RZ ;  /* 0x000000021027a824 */ /* 0x000fe400078e00ff */
[----:B---3--:R-:W-:-:S03]  /*a070*/  IMAD.MOV.U32 R5, RZ, RZ, R3 ;  /* 0x000000ffff057224 */ /* 0x008fc600078e0003 */
        /* <DEDUP_REMOVED lines=12> */
[----:B--2---:R-:W-:Y:S01]  /*a140*/  @!P4 IMAD.SHL.U32 R47, R36, 0x8, RZ ;  /* 0x00000008242fc824 */ /* 0x004fe200078e00ff */
[----:B------:R-:W-:-:S02]  /*a150*/  @!P2 IADD3 R36, P0, R0, R39, RZ ;  /* 0x000000270024a210 */ /* 0x000fc40007f1e0ff */
[----:B------:R-:W-:Y:S01]  /*a160*/  @!P2 SHF.L.U64.HI R0, R16, 0x1, R17 ;  /* 0x000000011000a819 */ /* 0x000fe20000010211 */
[----:B------:R-:W-:Y:S02]  /*a170*/  @!P3 IMAD.SHL.U32 R43, R37, 0x8, RZ ;  /* 0x00000008252bb824 */ /* 0x000fe400078e00ff */
[----:B------:R-:W-:Y:S01]  /*a180*/  @!P4 IMAD.WIDE R44, R47, 0x2, R4 ;  /* 0x000000022f2cc825 */ /* 0x000fe200078e0204 */
[----:B------:R-:W-:-:S03]  /*a190*/  @!P2 IADD3.X R37, R3, R0, RZ, P0, !PT ;  /* 0x000000000325a210 */ /* 0x000fc600007fe4ff */
[C---:B------:R-:W-:Y:S01]  /*a1a0*/  @!P3 IMAD.WIDE R40, R43.reuse, 0x2, R4 ;  /* 0x000000022b28b825 */ /* 0x040fe200078e0204 */
[----:B------:R-:W-:Y:S01]  /*a1b0*/  CS2R R4, SRZ ;  /* 0x0000000000047805 */ /* 0x000fe2000001ff00 */
[----:B------:R0:W5:Y:S02]  /*a1c0*/  @!P4 LD.E.128 R32, desc[UR38][R44.64] ;  /* 0x000000262c20c980 */ /* 0x000164000c101d00 */
[--C-:B------:R-:W-:Y:S02]  /*a1d0*/  @!P3 IMAD.WIDE R42, R43, 0x2, R20.reuse ;  /* 0x000000022b2ab825 */ /* 0x100fe400078e0214 */
[----:B------:R0:W5:Y:S02]  /*a1e0*/  @!P3 LD.E.128 R28, desc[UR38][R40.64] ;  /* 0x00000026281cb980 */ /* 0x000164000c101d00 */
[----:B------:R-:W-:Y:S02]  /*a1f0*/  @!P4 IMAD.WIDE R46, R47, 0x2, R20 ;  /* 0x000000022f2ec825 */ /* 0x000fe400078e0214 */
[----:B------:R0:W5:Y:S02]  /*a200*/  @!P3 LD.E.128 R8, desc[UR38][R42.64] ;  /* 0x000000262a08b980 */ /* 0x000164000c101d00 */
[----:B------:R-:W-:-:S02]  /*a210*/  @!P2 IMAD.X R39, R21, 0x1, R0, P1 ;  /* 0x000000011527a824 */ /* 0x000fc400008e0600 */
[----:B------:R0:W5:Y:S04]  /*a220*/  @!P4 LD.E.128 R12, desc[UR38][R46.64] ;  /* 0x000000262e0cc980 */ /* 0x000168000c101d00 */
[----:B------:R0:W5:Y:S04]  /*a230*/  @!P2 LD.E.128 R24, desc[UR38][R36.64] ;  /* 0x000000262418a980 */ /* 0x000168000c101d00 */
[----:B------:R0:W5:Y:S02]  /*a240*/  @!P2 LD.E.128 R4, desc[UR38][R38.64] ;  /* 0x000000262604a980 */ /* 0x000164000c101d00 */
.L_x_12395:
[----:B------:R-:W-:Y:S05]  /*a250*/  BSYNC B1 ;  /* 0x0000000000017941 */ /* 0x000fea0003800000 */
.L_x_12394:
[----:B------:R-:W-:Y:S01]  /*a260*/  ULEA.HI UR4, UR37, UR37, URZ, 0x1 ;  /* 0x0000002525047291 */ /* 0x000fe2000f8f083f */
[----:B---3--:R-:W-:Y:S01]  /*a270*/  VIMNMX R3, R48, 0xc0, PT ;  /* 0x000000c030037848 */ /* 0x008fe20003fe0100 */
[----:B----45:R-:W-:Y:S01]  /*a280*/  IMAD.MOV.U32 R0, RZ, RZ, R4 ;  /* 0x000000ffff007224 */ /* 0x030fe200078e0004 */
[----:B------:R-:W-:Y:S01]  /*a290*/  BSSY B1, `(.L_x_12396) ;  /* 0x0000035000017945 */ /* 0x000fe20003800000 */
[----:B------:R-:W-:Y:S01]  /*a2a0*/  ULOP3.LUT UR4, UR4, 0xfffffffe, URZ, 0xc0, !UPT ;  /* 0xfffffffe04047892 */ /* 0x000fe2000f8ec03f */
[----:B------:R-:W-:Y:S01]  /*a2b0*/  ISETP.GE.AND P1, PT, R154, R3, PT ;  /* 0x000000039a00720c */ /* 0x000fe20003f26270 */
[----:B------:R-:W-:Y:S02]  /*a2c0*/  IMAD.MOV.U32 R20, RZ, RZ, R5 ;  /* 0x000000ffff147224 */ /* 0x000fe400078e0005 */
[----:B------:R-:W-:Y:S01]  /*a2d0*/  UIADD3 UR4, UR37, -UR4, URZ ;  /* 0x8000000425047290 */ /* 0x000fe2000fffe03f */
[----:B0-----:R-:W-:Y:S02]  /*a2e0*/  IMAD.MOV.U32 R36, RZ, RZ, R8 ;  /* 0x000000ffff247224 */ /* 0x001fe400078e0008 */
        /* <DEDUP_REMOVED lines=47> */
.L_x_12606:
[----:B------:R-:W-:Y:S05]  /*a5e0*/  BSYNC B1 ;  /* 0x0000000000017941 */ /* 0x000fea0003800000 */
.L_x_12396:
        /* <DEDUP_REMOVED lines=13> */
[----:B-1----:R-:W-:Y:S05]  /*a6c0*/  @P0 BRA `(.L_x_12399) ;  /* 0x0000000400b00947 */ /* 0x002fea0003800000 */
[----:B------:R-:W3:Y:S01]  /*a6d0*/  LDL R76, [R1+0xa8] ;  /* 0x0000a800014c7983 */ /* 0x000ee20000100800 */
        /* <DEDUP_REMOVED lines=10> */
[----:B-----5:R-:W-:-:S03]  /*a780*/  LOP3.LUT R0, R75, 0x18, R0, 0xf8, !PT ;  /* 0x000000184b007812 */ /* 0x020fc600078ef800 */
[----:B------:R-:W-:Y:S01]  /*a790*/  IMAD R37, R37, 0x1800, R74 ;  /* 0x0000180025257824 */ /* 0x000fe200078e024a */
[----:B------:R-:W-:-:S05]  /*a7a0*/  LOP3.LUT R0, R0, R72, RZ, 0x3c, !PT ;  /* 0x0000004800007212 */ /* 0x000fca00078e3cff */
[----:B--2---:R-:W-:-:S04]  /*a7b0*/  IMAD.IADD R41, R37, 0x1, R0 ;  /* 0x0000000125297824 */ /* 0x004fc800078e0200 */
[----:B------:R-:W-:-:S05]  /*a7c0*/  IMAD R0, R41, 0x2, R2 ;  /* 0x0000000229007824 */ /* 0x000fca00078e0202 */
[----:B------:R-:W0:Y:S01]  /*a7d0*/  LDS.128 R40, [R0+0xc400] ;  /* 0x00c4000000287984 */ /* 0x000e220000000c00 */
[----:B------:R-:W-:Y:S02]  /*a7e0*/  SHF.R.U64 R66, R4, 0x10, R5 ;  /* 0x0000001004427819 */ /* 0x000fe40000001205 */
[----:B------:R-:W-:Y:S02]  /*a7f0*/  SHF.R.U64 R64, R24, 0x10, R25 ;  /* 0x0000001018407819 */ /* 0x000fe40000001219 */
[----:B------:R-:W-:Y:S02]  /*a800*/  SHF.R.U64 R24, R26, 0x10, R27 ;  /* 0x000000101a187819 */ /* 0x000fe4000000121b */
[----:B------:R-:W-:Y:S02]  /*a810*/  SHF.R.U32.HI R65, RZ, 0x10, R25 ;  /* 0x00000010ff417819 */ /* 0x000fe40000011619 */
[----:B------:R-:W-:Y:S02]  /*a820*/  SHF.R.U32.HI R27, RZ, 0x10, R27 ;  /* 0x00000010ff1b7819 */ /* 0x000fe4000001161b */
[----:B------:R-:W-:-:S02]  /*a830*/  PRMT R66, R20, 0x5432, R66 ;  /* 0x0000543214427816 */ /* 0x000fc40000000042 */
[----:B------:R-:W-:Y:S02]  /*a840*/  PRMT R64, R46, 0x5432, R64 ;  /* 0x000054322e407816 */ /* 0x000fe40000000040 */
[----:B------:R-:W-:Y:S02]  /*a850*/  SHF.R.U32.HI R68, RZ, 0x10, R5 ;  /* 0x00000010ff447819 */ /* 0x000fe40000011605 */
[--C-:B------:R-:W-:Y:S01]  /*a860*/  SHF.R.U64 R26, R6, 0x10, R7.reuse ;  /* 0x00000010061a7819 */ /* 0x100fe20000001207 */
[----:B------:R-:W-:Y:S01]  /*a870*/  IMAD.U32 R67, R66, 0x10000, RZ ;  /* 0x0001000042437824 */ /* 0x000fe200078e00ff */
[----:B------:R-:W-:Y:S02]  /*a880*/  SHF.R.U32.HI R6, RZ, 0x10, R7 ;  /* 0x00000010ff067819 */ /* 0x000fe40000011607 */
[----:B------:R-:W-:Y:S02]  /*a890*/  PRMT R65, R58, 0x5410, R65 ;  /* 0x000054103a417816 */ /* 0x000fe40000000041 */
[----:B------:R-:W-:-:S02]  /*a8a0*/  PRMT R4, R59, 0x5410, R27 ;  /* 0x000054103b047816 */ /* 0x000fc4000000001b */
[----:B------:R-:W-:Y:S02]  /*a8b0*/  PRMT R68, R21, 0x5432, R68 ;  /* 0x0000543215447816 */ /* 0x000fe40000000044 */
[----:B------:R-:W-:-:S03]  /*a8c0*/  PRMT R6, R45, 0x5432, R6 ;  /* 0x000054322d067816 */ /* 0x000fc60000000006 */
[----:B------:R-:W-:Y:S02]  /*a8d0*/  IMAD.U32 R69, R68, 0x10000, RZ ;  /* 0x0001000044457824 */ /* 0x000fe400078e00ff */
[----:B------:R-:W-:Y:S02]  /*a8e0*/  IMAD.U32 R70, R6, 0x10000, RZ ;  /* 0x0001000006467824 */ /* 0x000fe400078e00ff */
[----:B0-----:R-:W-:Y:S01]  /*a8f0*/  IMAD.U32 R27, R40, 0x10000, RZ ;  /* 0x00010000281b7824 */ /* 0x001fe200078e00ff */
[----:B------:R-:W-:Y:S01]  /*a900*/  LOP3.LUT R25, R42, 0xffff0000, RZ, 0xc0, !PT ;  /* 0xffff00002a197812 */ /* 0x000fe200078ec0ff */
[----:B------:R-:W-:Y:S02]  /*a910*/  IMAD.U32 R62, R41, 0x10000, RZ ;  /* 0x00010000293e7824 */ /* 0x000fe400078e00ff */
[----:B------:R-:W-:Y:S01]  /*a920*/  FMUL.FTZ R71, R27, R67 ;  /* 0x000000431b477220 */ /* 0x000fe20000410000 */
[----:B------:R-:W-:Y:S01]  /*a930*/  IMAD.U32 R63, R43, 0x10000, RZ ;  /* 0x000100002b3f7824 */ /* 0x000fe200078e00ff */
[----:B------:R-:W-:-:S02]  /*a940*/  LOP3.LUT R66, R66, 0xffff0000, RZ, 0xc0, !PT ;  /* 0xffff000042427812 */ /* 0x000fc400078ec0ff */
[----:B------:R-:W-:Y:S02]  /*a950*/  LOP3.LUT R68, R68, 0xffff0000, RZ, 0xc0, !PT ;  /* 0xffff000044447812 */ /* 0x000fe400078ec0ff */
[----:B------:R-:W-:Y:S02]  /*a960*/  PRMT R26, R44, 0x5432, R26 ;  /* 0x000054322c1a7816 */ /* 0x000fe4000000001a */
[----:B------:R-:W-:Y:S01]  /*a970*/  PRMT R24, R47, 0x5432, R24 ;  /* 0x000054322f187816 */ /* 0x000fe20000000018 */
[----:B---3--:R-:W0:Y:S02]  /*a980*/  LDS.128 R36, [R76] ;  /* 0x000000004c247984 */ /* 0x008e240000000c00 */
[C---:B0-----:R-:W-:Y:S01]  /*a990*/  IMAD.U32 R58, R36.reuse, 0x10000, RZ ;  /* 0x00010000243a7824 */ /* 0x041fe200078e00ff */
[----:B------:R-:W-:Y:S01]  /*a9a0*/  LOP3.LUT R59, R36, 0xffff0000, RZ, 0xc0, !PT ;  /* 0xffff0000243b7812 */ /* 0x000fe200078ec0ff */
[C---:B------:R-:W-:Y:S01]  /*a9b0*/  IMAD.U32 R7, R38.reuse, 0x10000, RZ ;  /* 0x0001000026077824 */ /* 0x040fe200078e00ff */
[----:B------:R-:W-:Y:S01]  /*a9c0*/  LOP3.LUT R5, R38, 0xffff0000, RZ, 0xc0, !PT ;  /* 0xffff000026057812 */ /* 0x000fe200078ec0ff */
[----:B------:R-:W-:Y:S01]  /*a9d0*/  IMAD.U32 R36, R64, 0x10000, RZ ;  /* 0x0001000040247824 */ /* 0x000fe200078e00ff */
[C---:B------:R-:W-:Y:S01]  /*a9e0*/  LOP3.LUT R38, R39.reuse, 0xffff0000, RZ, 0xc0, !PT ;  /* 0xffff000027267812 */ /* 0x040fe200078ec0ff */
[----:B------:R-:W-:Y:S01]  /*a9f0*/  IMAD.U32 R61, R39, 0x10000, RZ ;  /* 0x00010000273d7824 */ /* 0x000fe200078e00ff */
        /* <DEDUP_REMOVED lines=8> */
[----:B------:R-:W-:Y:S02]  /*aa80*/  IMAD.U32 R58, R4, 0x10000, RZ ;  /* 0x00010000043a7824 */ /* 0x000fe400078e00ff */
[C---:B------:R-:W-:Y:S01]  /*aa90*/  FMUL.FTZ R71, R62.reuse, R69 ;  /* 0x000000453e477220 */ /* 0x040fe20000410000 */
[----:B------:R-:W-:Y:S02]  /*aaa0*/  IMAD.U32 R60, R37, 0x10000, RZ ;  /* 0x00010000253c7824 */ /* 0x000fe400078e00ff */
[-C--:B------:R-:W-:Y:S01]  /*aab0*/  FMUL.FTZ R67, R62, R43.reuse ;  /* 0x0000002b3e437220 */ /* 0x080fe20000410000 */
[C---:B------:R-:W-:Y:S01]  /*aac0*/  FMUL.FTZ R62, R63.reuse, R70 ;  /* 0x000000463f3e7220 */ /* 0x040fe20000410000 */
[----:B------:R-:W-:Y:S01]  /*aad0*/  LOP3.LUT R64, R64, 0xffff0000, RZ, 0xc0, !PT ;  /* 0xffff000040407812 */ /* 0x000fe200078ec0ff */
[-C--:B------:R-:W-:Y:S01]  /*aae0*/  FMUL.FTZ R63, R63, R58.reuse ;  /* 0x0000003a3f3f7220 */ /* 0x080fe20000410000 */
[----:B------:R-:W-:Y:S01]  /*aaf0*/  LOP3.LUT R65, R65, 0xffff0000, RZ, 0xc0, !PT ;  /* 0xffff000041417812 */ /* 0x000fe200078ec0ff */
[----:B------:R-:W-:Y:S01]  /*ab00*/  FFMA.FTZ R71, R60, R43, -R71 ;  /* 0x0000002b3c477223 */ /* 0x000fe20000010847 */
[----:B------:R-:W-:Y:S01]  /*ab10*/  FFMA.FTZ R43, R61, R58, -R62 ;  /* 0x0000003a3d2b7223 */ /* 0x000fe2000001083e */
[----:B------:R-:W-:Y:S01]  /*ab20*/  LOP3.LUT R37, R37, 0xffff0000, RZ, 0xc0, !PT ;  /* 0xffff000025257812 */ /* 0x000fe200078ec0ff */
[C---:B------:R-:W-:Y:S01]  /*ab30*/  FMUL.FTZ R58, R39.reuse, R66 ;  /* 0x00000042273a7220 */ /* 0x040fe20000410000 */
[----:B------:R-:W-:Y:S01]  /*ab40*/  FMUL.FTZ R62, R39, R64 ;  /* 0x00000040273e7220 */ /* 0x000fe20000410000 */
[----:B------:R-:W-:Y:S01]  /*ab50*/  FFMA.FTZ R63, R61, R70, R63 ;  /* 0x000000463d3f7223 */ /* 0x000fe2000001003f */
[C---:B------:R-:W-:Y:S01]  /*ab60*/  FMUL.FTZ R39, R40.reuse, R65 ;  /* 0x0000004128277220 */ /* 0x040fe20000410000 */
[----:B------:R-:W-:Y:S01]  /*ab70*/  FMUL.FTZ R70, R40, R68 ;  /* 0x0000004428467220 */ /* 0x000fe20000410000 */
[----:B------:R-:W-:Y:S01]  /*ab80*/  FFMA.FTZ R67, R60, R69, R67 ;  /* 0x000000453c437223 */ /* 0x000fe20000010043 */
[----:B------:R-:W-:Y:S01]  /*ab90*/  FFMA.FTZ R64, R59, R64, -R58 ;  /* 0x000000403b407223 */ /* 0x000fe2000001083a */
[----:B------:R-:W-:-:S02]  /*aba0*/  IMAD.U32 R60, R26, 0x10000, RZ ;  /* 0x000100001a3c7824 */ /* 0x000fc400078e00ff */
[C---:B------:R-:W-:Y:S01]  /*abb0*/  FFMA.FTZ R68, R37.reuse, R68, R39 ;  /* 0x0000004425447223 */ /* 0x040fe20000010027 */
[----:B------:R-:W-:Y:S01]  /*abc0*/  IMAD.U32 R58, R24, 0x10000, RZ ;  /* 0x00010000183a7824 */ /* 0x000fe200078e00ff */
[----:B------:R-:W-:Y:S01]  /*abd0*/  LOP3.LUT R26, R26, 0xffff0000, RZ, 0xc0, !PT ;  /* 0xffff00001a1a7812 */ /* 0x000fe200078ec0ff */
[----:B------:R-:W-:Y:S01]  /*abe0*/  FFMA.FTZ R70, R37, R65, -R70 ;  /* 0x0000004125467223 */ /* 0x000fe20000010846 */
[----:B------:R-:W-:Y:S01]  /*abf0*/  LOP3.LUT R39, R6, 0xffff0000, RZ, 0xc0, !PT ;  /* 0xffff000006277812 */ /* 0x000fe200078ec0ff */
[----:B------:R-:W-:Y:S01]  /*ac00*/  FFMA.FTZ R59, R59, R66, R62 ;  /* 0x000000423b3b7223 */ /* 0x000fe2000001003e */
[----:B------:R-:W-:Y:S02]  /*ac10*/  LOP3.LUT R24, R24, 0xffff0000, RZ, 0xc0, !PT ;  /* 0xffff000018187812 */ /* 0x000fe400078ec0ff */
[----:B------:R-:W-:Y:S01]  /*ac20*/  LOP3.LUT R37, R4, 0xffff0000, RZ, 0xc0, !PT ;  /* 0xffff000004257812 */ /* 0x000fe200078ec0ff */
[C---:B------:R-:W-:Y:S01]  /*ac30*/  FMUL.FTZ R40, R41.reuse, R60 ;  /* 0x0000003c29287220 */ /* 0x040fe20000410000 */
[----:B------:R-:W-:Y:S01]  /*ac40*/  FMUL.FTZ R62, R41, R58 ;  /* 0x0000003a293e7220 */ /* 0x000fe20000410000 */
[C---:B------:R-:W-:Y:S01]  /*ac50*/  FMUL.FTZ R4, R25.reuse, R26 ;  /* 0x0000001a19047220 */ /* 0x040fe20000410000 */
[C---:B------:R-:W-:Y:S01]  /*ac60*/  FMUL.FTZ R61, R42.reuse, R39 ;  /* 0x000000272a3d7220 */ /* 0x040fe20000410000 */
[----:B------:R-:W-:Y:S01]  /*ac70*/  FMUL.FTZ R25, R25, R24 ;  /* 0x0000001819197220 */ /* 0x000fe20000410000 */
[-C--:B------:R-:W-:Y:S01]  /*ac80*/  FMUL.FTZ R6, R42, R37.reuse ;  /* 0x000000252a067220 */ /* 0x080fe20000410000 */
[C---:B------:R-:W-:Y:S01]  /*ac90*/  FFMA.FTZ R40, R7.reuse, R58, -R40 ;  /* 0x0000003a07287223 */ /* 0x040fe20000010828 */
        /* <DEDUP_REMOVED lines=15> */
.L_x_12399:
[----:B------:R-:W-:Y:S05]  /*ad90*/  BSYNC B1 ;  /* 0x0000000000017941 */ /* 0x000fea0003800000 */
.L_x_12398:
[----:B------:R-:W-:Y:S04]  /*ada0*/  BSSY B1, `(.L_x_12400) ;  /* 0x000006a000017945 */ /* 0x000fe80003800000 */
[----:B------:R-:W-:Y:S05]  /*adb0*/  @P1 BRA `(.L_x_12401) ;  /* 0x0000000400a01947 */ /* 0x000fea0003800000 */
[----:B0-----:R-:W3:Y:S04]  /*adc0*/  LDL R0, [R1+0x48] ;  /* 0x0000480001007983 */ /* 0x001ee80000100800 */
[----:B------:R-:W4:Y:S01]  /*add0*/  LDL R58, [R1+0xa4] ;  /* 0x0000a400013a7983 */ /* 0x000f220000100800 */
[--C-:B------:R-:W-:Y:S02]  /*ade0*/  SHF.R.U64 R39, R28, 0x10, R29.reuse ;  /* 0x000000101c277819 */ /* 0x100fe4000000121d */
[----:B------:R-:W-:Y:S02]  /*adf0*/  SHF.R.U32.HI R28, RZ, 0x10, R29 ;  /* 0x00000010ff1c7819 */ /* 0x000fe4000001161d */
[--C-:B------:R-:W-:Y:S02]  /*ae00*/  SHF.R.U64 R29, R8, 0x10, R9.reuse ;  /* 0x00000010081d7819 */ /* 0x100fe40000001209 */
[----:B------:R-:W-:-:S02]  /*ae10*/  SHF.R.U32.HI R8, RZ, 0x10, R9 ;  /* 0x00000010ff087819 */ /* 0x000fc40000011609 */
[----:B------:R-:W-:Y:S02]  /*ae20*/  SHF.R.U64 R37, R30, 0x10, R31 ;  /* 0x000000101e257819 */ /* 0x000fe4000000121f */
[----:B------:R-:W-:Y:S02]  /*ae30*/  PRMT R54, R54, 0x5410, R39 ;  /* 0x0000541036367816 */ /* 0x000fe40000000027 */
[----:B------:R-:W-:Y:S02]  /*ae40*/  PRMT R50, R50, 0x5410, R29 ;  /* 0x0000541032327816 */ /* 0x000fe4000000001d */
[--C-:B------:R-:W-:Y:S02]  /*ae50*/  SHF.R.U64 R9, R10, 0x10, R11.reuse ;  /* 0x000000100a097819 */ /* 0x100fe4000000120b */
[----:B------:R-:W-:Y:S01]  /*ae60*/  PRMT R51, R51, 0x5410, R8 ;  /* 0x0000541033337816 */ /* 0x000fe20000000008 */
[----:B------:R-:W-:Y:S01]  /*ae70*/  IMAD.U32 R39, R50, 0x10000, RZ ;  /* 0x0001000032277824 */ /* 0x000fe200078e00ff */
[----:B------:R-:W-:-:S02]  /*ae80*/  SHF.R.U32.HI R10, RZ, 0x10, R11 ;  /* 0x00000010ff0a7819 */ /* 0x000fc4000001160b */
[----:B------:R-:W-:Y:S01]  /*ae90*/  PRMT R55, R55, 0x5410, R28 ;  /* 0x0000541037377816 */ /* 0x000fe2000000001c */
[----:B------:R-:W-:Y:S01]  /*aea0*/  IMAD.U32 R36, R51, 0x10000, RZ ;  /* 0x0001000033247824 */ /* 0x000fe200078e00ff */
[----:B------:R-:W-:Y:S01]  /*aeb0*/  PRMT R56, R56, 0x5410, R37 ;  /* 0x0000541038387816 */ /* 0x000fe20000000025 */
[----:B------:R-:W-:Y:S01]  /*aec0*/  IMAD.U32 R37, R54, 0x10000, RZ ;  /* 0x0001000036257824 */ /* 0x000fe200078e00ff */
[----:B------:R-:W-:Y:S02]  /*aed0*/  SHF.R.U32.HI R30, RZ, 0x10, R31 ;  /* 0x00000010ff1e7819 */ /* 0x000fe4000001161f */
[----:B------:R-:W-:Y:S02]  /*aee0*/  PRMT R53, R53, 0x5410, R10 ;  /* 0x0000541035357816 */ /* 0x000fe4000000000a */
[----:B------:R-:W-:Y:S02]  /*aef0*/  PRMT R57, R57, 0x5410, R30 ;  /* 0x0000541039397816 */ /* 0x000fe4000000001e */
[----:B------:R-:W-:Y:S01]  /*af00*/  PRMT R52, R52, 0x5410, R9 ;  /* 0x0000541034347816 */ /* 0x000fe20000000009 */
[----:B------:R-:W-:Y:S01]  /*af10*/  IMAD.U32 R38, R53, 0x10000, RZ ;  /* 0x0001000035267824 */ /* 0x000fe200078e00ff */
[----:B---3--:R-:W-:-:S04]  /*af20*/  LEA.HI R0, R3, R0, RZ, 0x1d ;  /* 0x0000000003007211 */ /* 0x008fc800078fe8ff */
[----:B------:R-:W-:-:S04]  /*af30*/  SHF.R.S32.HI R5, RZ, 0x1f, R0 ;  /* 0x0000001fff057819 */ /* 0x000fc80000011400 */
[----:B------:R-:W-:Y:S01]  /*af40*/  LEA.HI R5, R5, R0, RZ, 0x2 ;  /* 0x0000000005057211 */ /* 0x000fe200078f10ff */
[----:B------:R-:W-:-:S03]  /*af50*/  IMAD.SHL.U32 R0, R0, 0x8, RZ ;  /* 0x0000000800007824 */ /* 0x000fc600078e00ff */
[----:B------:R-:W-:Y:S02]  /*af60*/  SHF.R.S32.HI R5, RZ, 0x2, R5 ;  /* 0x00000002ff057819 */ /* 0x000fe40000011405 */
[----:B-----5:R-:W-:-:S03]  /*af70*/  LOP3.LUT R0, R75, 0x18, R0, 0xf8, !PT ;  /* 0x000000184b007812 */ /* 0x020fc600078ef800 */
[----:B------:R-:W-:Y:S01]  /*af80*/  IMAD R5, R5, 0x1800, R74 ;  /* 0x0000180005057824 */ /* 0x000fe200078e024a */
[----:B------:R-:W-:-:S05]  /*af90*/  LOP3.LUT R0, R0, R72, RZ, 0x3c, !PT ;  /* 0x0000004800007212 */ /* 0x000fca00078e3cff */
[----:B------:R-:W-:Y:S02]  /*afa0*/  IMAD.IADD R25, R5, 0x1, R0 ;  /* 0x0000000105197824 */ /* 0x000fe400078e0200 */
[----:B----4-:R-:W0:Y:S02]  /*afb0*/  LDS.128 R4, [R58] ;  /* 0x000000003a047984 */ /* 0x010e240000000c00 */
        /* <DEDUP_REMOVED lines=8> */
[----:B------:R-:W-:Y:S01]  /*b040*/  IMAD.U32 R10, R6, 0x10000, RZ ;  /* 0x00010000060a7824 */ /* 0x000fe200078e00ff */
[----:B-1----:R-:W-:Y:S01]  /*b050*/  SHF.L.U32 R30, R26, 0x10, RZ ;  /* 0x000000101a1e7819 */ /* 0x002fe200000006ff */
[C---:B------:R-:W-:Y:S01]  /*b060*/  IMAD.U32 R28, R24.reuse, 0x10000, RZ ;  /* 0x00010000181c7824 */ /* 0x040fe200078e00ff */
[----:B------:R-:W-:Y:S01]  /*b070*/  LOP3.LUT R24, R24, 0xffff0000, RZ, 0xc0, !PT ;  /* 0xffff000018187812 */ /* 0x000fe200078ec0ff */
[C---:B------:R-:W-:Y:S01]  /*b080*/  IMAD.U32 R29, R25.reuse, 0x10000, RZ ;  /* 0x00010000191d7824 */ /* 0x040fe200078e00ff */
[----:B------:R-:W-:Y:S01]  /*b090*/  LOP3.LUT R25, R25, 0xffff0000, RZ, 0xc0, !PT ;  /* 0xffff000019197812 */ /* 0x000fe200078ec0ff */
[C---:B--2---:R-:W-:Y:S01]  /*b0a0*/  FMUL.FTZ R41, R28.reuse, R39 ;  /* 0x000000271c297220 */ /* 0x044fe20000410000 */
        /* <DEDUP_REMOVED lines=25> */
[C---:B------:R-:W-:Y:S01]  /*b240*/  FMUL.FTZ R29, R30.reuse, R11 ;  /* 0x0000000b1e1d7220 */ /* 0x040fe20000410000 */
[-C--:B------:R-:W-:Y:S01]  /*b250*/  FMUL.FTZ R37, R25, R8.reuse ;  /* 0x0000000819257220 */ /* 0x080fe20000410000 */
        /* <DEDUP_REMOVED lines=13> */
[----:B------:R-:W-:Y:S01]  /*b330*/  LOP3.LUT R6, R6, 0xffff0000, RZ, 0xc0, !PT ;  /* 0xffff000006067812 */ /* 0x000fe200078ec0ff */
[C---:B------:R-:W-:Y:S02]  /*b340*/  FMUL.FTZ R30, R27.reuse, R8 ;  /* 0x000000081b1e7220 */ /* 0x040fe40000410000 */
        /* <DEDUP_REMOVED lines=15> */
.L_x_12401:
[----:B------:R-:W-:Y:S05]  /*b440*/  BSYNC B1 ;  /* 0x0000000000017941 */ /* 0x000fea0003800000 */
.L_x_12400:
[----:B------:R-:W-:Y:S05]  /*b450*/  @P2 BRA `(.L_x_12382) ;  /* 0x0000000400a02947 */ /* 0x000fea0003800000 */
[----:B01----:R-:W3:Y:S04]  /*b460*/  LDL R0, [R1+0x4c] ;  /* 0x00004c0001007983 */ /* 0x003ee80000100800 */
[----:B------:R-:W4:Y:S01]  /*b470*/  LDL R36, [R1+0xa0] ;  /* 0x0000a00001247983 */ /* 0x000f220000100800 */
[----:B------:R-:W-:Y:S02]  /*b480*/  SHF.R.U64 R29, R32, 0x10, R33 ;  /* 0x00000010201d7819 */ /* 0x000fe40000001221 */
[----:B------:R-:W-:Y:S02]  /*b490*/  SHF.R.U64 R27, R34, 0x10, R35 ;  /* 0x00000010221b7819 */ /* 0x000fe40000001223 */
[--C-:B------:R-:W-:Y:S02]  /*b4a0*/  SHF.R.U64 R25, R12, 0x10, R13.reuse ;  /* 0x000000100c197819 */ /* 0x100fe4000000120d */
[----:B------:R-:W-:-:S02]  /*b4b0*/  SHF.R.U32.HI R12, RZ, 0x10, R13 ;  /* 0x00000010ff0c7819 */ /* 0x000fc4000001160d */
[----:B------:R-:W-:Y:S02]  /*b4c0*/  PRMT R46, R46, 0x5410, R29 ;  /* 0x000054102e2e7816 */ /* 0x000fe4000000001d */
[----:B------:R-:W-:Y:S02]  /*b4d0*/  PRMT R48, R48, 0x5410, R27 ;  /* 0x0000541030307816 */ /* 0x000fe4000000001b */
[----:B------:R-:W-:Y:S01]  /*b4e0*/  PRMT R25, R20, 0x5410, R25 ;  /* 0x0000541014197816 */ /* 0x000fe20000000019 */
[----:B------:R-:W-:Y:S01]  /*b4f0*/  IMAD.U32 R26, R46, 0x10000, RZ ;  /* 0x000100002e1a7824 */ /* 0x000fe200078e00ff */
[----:B------:R-:W-:Y:S02]  /*b500*/  SHF.R.U32.HI R32, RZ, 0x10, R33 ;  /* 0x00000010ff207819 */ /* 0x000fe40000011621 */
[----:B------:R-:W-:Y:S01]  /*b510*/  PRMT R27, R21, 0x5410, R12 ;  /* 0x00005410151b7816 */ /* 0x000fe2000000000c */
[----:B------:R-:W-:Y:S01]  /*b520*/  IMAD.U32 R28, R25, 0x10000, RZ ;  /* 0x00010000191c7824 */ /* 0x000fe200078e00ff */
[----:B------:R-:W-:-:S02]  /*b530*/  SHF.R.U32.HI R34, RZ, 0x10, R35 ;  /* 0x00000010ff227819 */ /* 0x000fc40000011623 */
[----:B------:R-:W-:Y:S01]  /*b540*/  PRMT R47, R47, 0x5410, R32 ;  /* 0x000054102f2f7816 */ /* 0x000fe20000000020 */
[----:B------:R-:W-:Y:S01]  /*b550*/  IMAD.U32 R29, R27, 0x10000, RZ ;  /* 0x000100001b1d7824 */ /* 0x000fe200078e00ff */
[----:B------:R-:W-:Y:S02]  /*b560*/  PRMT R49, R49, 0x5410, R34 ;  /* 0x0000541031317816 */ /* 0x000fe40000000022 */
[----:B------:R-:W-:Y:S02]  /*b570*/  LOP3.LUT R25, R25, 0xffff0000, RZ, 0xc0, !PT ;  /* 0xffff000019197812 */ /* 0x000fe400078ec0ff */
[----:B---3--:R-:W-:-:S04]  /*b580*/  LEA.HI R3, R3, R0, RZ, 0x1d ;  /* 0x0000000003037211 */ /* 0x008fc800078fe8ff */
[----:B------:R-:W-:Y:S01]  /*b590*/  SHF.R.S32.HI R0, RZ, 0x1f, R3 ;  /* 0x0000001fff007819 */ /* 0x000fe20000011403 */
[----:B----4-:R-:W0:Y:S03]  /*b5a0*/  LDS.128 R4, [R36] ;  /* 0x0000000024047984 */ /* 0x010e260000000c00 */
[----:B------:R-:W-:Y:S01]  /*b5b0*/  LEA.HI R0, R0, R3, RZ, 0x2 ;  /* 0x0000000300007211 */ /* 0x000fe200078f10ff */
[----:B------:R-:W-:-:S03]  /*b5c0*/  IMAD.SHL.U32 R3, R3, 0x8, RZ ;  /* 0x0000000803037824 */ /* 0x000fc600078e00ff */
[----:B------:R-:W-:Y:S02]  /*b5d0*/  SHF.R.S32.HI R0, RZ, 0x2, R0 ;  /* 0x00000002ff007819 */ /* 0x000fe40000011400 */
[----:B-----5:R-:W-:-:S03]  /*b5e0*/  LOP3.LUT R3, R75, 0x18, R3, 0xf8, !PT ;  /* 0x000000184b037812 */ /* 0x020fc600078ef803 */
[----:B------:R-:W-:Y:S01]  /*b5f0*/  IMAD R0, R0, 0x1800, R74 ;  /* 0x0000180000007824 */ /* 0x000fe200078e024a */
[----:B------:R-:W-:-:S05]  /*b600*/  LOP3.LUT R3, R3, R72, RZ, 0x3c, !PT ;  /* 0x0000004803037212 */ /* 0x000fca00078e3cff */
[----:B------:R-:W-:-:S04]  /*b610*/  IMAD.IADD R3, R0, 0x1, R3 ;  /* 0x0000000100037824 */ /* 0x000fc800078e0203 */
[----:B------:R-:W-:Y:S01]  /*b620*/  IMAD R0, R3, 0x2, R2 ;  /* 0x0000000203007824 */ /* 0x000fe200078e0202 */
[--C-:B------:R-:W-:Y:S02]  /*b630*/  SHF.R.U64 R3, R14, 0x10, R15.reuse ;  /* 0x000000100e037819 */ /* 0x100fe4000000120f */
[----:B------:R-:W-:Y:S02]  /*b640*/  SHF.R.U32.HI R14, RZ, 0x10, R15 ;  /* 0x00000010ff0e7819 */ /* 0x000fe4000001160f */
[----:B------:R-:W1:Y:S01]  /*b650*/  LDS.128 R8, [R0+0xc400] ;  /* 0x00c4000000087984 */ /* 0x000e620000000c00 */
[----:B------:R-:W-:Y:S02]  /*b660*/  PRMT R44, R44, 0x5410, R3 ;  /* 0x000054102c2c7816 */ /* 0x000fe40000000003 */
[----:B------:R-:W-:-:S05]  /*b670*/  PRMT R45, R45, 0x5410, R14 ;  /* 0x000054102d2d7816 */ /* 0x000fca000000000e */
        /* <DEDUP_REMOVED lines=16> */
[C---:B------:R-:W-:Y:S01]  /*b780*/  FMUL.FTZ R33, R20.reuse, R29 ;  /* 0x0000001d14217220 */ /* 0x040fe20000410000 */
[----:B------:R-:W-:Y:S02]  /*b790*/  IMAD.U32 R24, R11, 0x10000, RZ ;  /* 0x000100000b187824 */ /* 0x000fe400078e00ff */
[C---:B------:R-:W-:Y:S01]  /*b7a0*/  FFMA.FTZ R30, R3.reuse, R26, -R30 ;  /* 0x0000001a031e7223 */ /* 0x040fe2000001081e */
[----:B------:R-:W-:Y:S01]  /*b7b0*/  FFMA.FTZ R32, R3, R28, R32 ;  /* 0x0000001c03207223 */ /* 0x000fe20000010020 */
[----:B------:R-:W-:Y:S02]  /*b7c0*/  IMAD.U32 R3, R49, 0x10000, RZ ;  /* 0x0001000031037824 */ /* 0x000fe400078e00ff */
[-C--:B------:R-:W-:Y:S01]  /*b7d0*/  FMUL.FTZ R35, R20, R15.reuse ;  /* 0x0000000f14237220 */ /* 0x080fe20000410000 */
[----:B------:R-:W-:Y:S01]  /*b7e0*/  FFMA.FTZ R33, R12, R15, -R33 ;  /* 0x0000000f0c217223 */ /* 0x000fe20000010821 */
[C---:B------:R-:W-:Y:S01]  /*b7f0*/  FMUL.FTZ R15, R24.reuse, R31 ;  /* 0x0000001f180f7220 */ /* 0x040fe20000410000 */
[----:B------:R-:W-:Y:S01]  /*b800*/  FMUL.FTZ R24, R24, R3 ;  /* 0x0000000318187220 */ /* 0x000fe20000410000 */
[----:B------:R-:W-:Y:S01]  /*b810*/  FFMA.FTZ R35, R12, R29, R35 ;  /* 0x0000001d0c237223 */ /* 0x000fe20000010023 */
[----:B------:R-:W-:Y:S01]  /*b820*/  LOP3.LUT R12, R47, 0xffff0000, RZ, 0xc0, !PT ;  /* 0xffff00002f0c7812 */ /* 0x000fe200078ec0ff */
[----:B------:R-:W-:Y:S01]  /*b830*/  FFMA.FTZ R28, R14, R3, -R15 ;  /* 0x000000030e1c7223 */ /* 0x000fe2000001080f */
[----:B------:R-:W-:Y:S01]  /*b840*/  LOP3.LUT R3, R46, 0xffff0000, RZ, 0xc0, !PT ;  /* 0xffff00002e037812 */ /* 0x000fe200078ec0ff */
[----:B------:R-:W-:Y:S01]  /*b850*/  FFMA.FTZ R31, R14, R31, R24 ;  /* 0x0000001f0e1f7223 */ /* 0x000fe20000010018 */
[----:B------:R-:W-:Y:S01]  /*b860*/  LOP3.LUT R14, R27, 0xffff0000, RZ, 0xc0, !PT ;  /* 0xffff00001b0e7812 */ /* 0x000fe200078ec0ff */
[----:B------:R-:W-:Y:S01]  /*b870*/  FMUL.FTZ R15, R8, R25 ;  /* 0x00000019080f7220 */ /* 0x000fe20000410000 */
[----:B------:R-:W-:-:S02]  /*b880*/  IMAD.U32 R21, R10, 0x10000, RZ ;  /* 0x000100000a157824 */ /* 0x000fc400078e00ff */
[-C--:B------:R-:W-:Y:S01]  /*b890*/  FMUL.FTZ R27, R8, R3.reuse ;  /* 0x00000003081b7220 */ /* 0x080fe20000410000 */
[----:B------:R-:W-:Y:S02]  /*b8a0*/  IMAD.U32 R20, R44, 0x10000, RZ ;  /* 0x000100002c147824 */ /* 0x000fe400078e00ff */
[C---:B------:R-:W-:Y:S01]  /*b8b0*/  FMUL.FTZ R24, R9.reuse, R14 ;  /* 0x0000000e09187220 */ /* 0x040fe20000410000 */
[C---:B------:R-:W-:Y:S01]  /*b8c0*/  FFMA.FTZ R15, R4.reuse, R3, -R15 ;  /* 0x00000003040f7223 */ /* 0x040fe2000001080f */
[----:B------:R-:W-:Y:S01]  /*b8d0*/  FMUL.FTZ R9, R9, R12 ;  /* 0x0000000c09097220 */ /* 0x000fe20000410000 */
[----:B------:R-:W-:Y:S01]  /*b8e0*/  FFMA.FTZ R27, R4, R25, R27 ;  /* 0x00000019041b7223 */ /* 0x000fe2000001001b */
[----:B------:R-:W-:Y:S02]  /*b8f0*/  IMAD.U32 R8, R48, 0x10000, RZ ;  /* 0x0001000030087824 */ /* 0x000fe400078e00ff */
[----:B------:R-:W-:Y:S01]  /*b900*/  FMUL.FTZ R4, R21, R20 ;  /* 0x0000001415047220 */ /* 0x000fe20000410000 */
[C---:B------:R-:W-:Y:S01]  /*b910*/  FFMA.FTZ R24, R5.reuse, R12, -R24 ;  /* 0x0000000c05187223 */ /* 0x040fe20000010818 */
[----:B------:R-:W-:Y:S01]  /*b920*/  FFMA.FTZ R14, R5, R14, R9 ;  /* 0x0000000e050e7223 */ /* 0x000fe20000010009 */
[----:B------:R-:W-:Y:S01]  /*b930*/  LOP3.LUT R10, R10, 0xffff0000, RZ, 0xc0, !PT ;  /* 0xffff00000a0a7812 */ /* 0x000fe200078ec0ff */
[-C--:B------:R-:W-:Y:S01]  /*b940*/  FMUL.FTZ R26, R21, R8.reuse ;  /* 0x00000008151a7220 */ /* 0x080fe20000410000 */
[----:B------:R-:W-:Y:S01]  /*b950*/  FFMA.FTZ R12, R13, R8, -R4 ;  /* 0x000000080d0c7223 */ /* 0x000fe20000010804 */
[----:B------:R-:W-:-:S02]  /*b960*/  LOP3.LUT R5, R44, 0xffff0000, RZ, 0xc0, !PT ;  /* 0xffff00002c057812 */ /* 0x000fc400078ec0ff */
[----:B------:R-:W-:Y:S01]  /*b970*/  LOP3.LUT R11, R11, 0xffff0000, RZ, 0xc0, !PT ;  /* 0xffff00000b0b7812 */ /* 0x000fe200078ec0ff */
[----:B------:R-:W-:Y:S01]  /*b980*/  FFMA.FTZ R26, R13, R20, R26 ;  /* 0x000000140d1a7223 */ /* 0x000fe2000001001a */
[----:B------:R-:W-:Y:S01]  /*b990*/  LOP3.LUT R3, R48, 0xffff0000, RZ, 0xc0, !PT ;  /* 0xffff000030037812 */ /* 0x000fe200078ec0ff */
[C---:B------:R-:W-:Y:S01]  /*b9a0*/  FMUL.FTZ R9, R10.reuse, R5 ;  /* 0x000000050a097220 */ /* 0x040fe20000410000 */
[----:B------:R-:W-:Y:S02]  /*b9b0*/  LOP3.LUT R8, R45, 0xffff0000, RZ, 0xc0, !PT ;  /* 0xffff00002d087812 */ /* 0x000fe400078ec0ff */
[----:B------:R-:W-:Y:S01]  /*b9c0*/  LOP3.LUT R4, R49, 0xffff0000, RZ, 0xc0, !PT ;  /* 0xffff000031047812 */ /* 0x000fe200078ec0ff */
[-C--:B------:R-:W-:Y:S01]  /*b9d0*/  FMUL.FTZ R10, R10, R3.reuse ;  /* 0x000000030a0a7220 */ /* 0x080fe20000410000 */
[----:B------:R-:W-:Y:S01]  /*b9e0*/  FFMA.FTZ R3, R6, R3, -R9 ;  /* 0x0000000306037223 */ /* 0x000fe20000010809 */
[C---:B------:R-:W-:Y:S01]  /*b9f0*/  FMUL.FTZ R20, R11.reuse, R8 ;  /* 0x000000080b147220 */ /* 0x040fe20000410000 */
[----:B------:R-:W-:Y:S01]  /*ba00*/  F2FP.BF16.F32.PACK_AB R9, R14, R35 ;  /* 0x000000230e09723e */ /* 0x000fe200000010ff */
[-C--:B------:R-:W-:Y:S01]  /*ba10*/  FMUL.FTZ R21, R11, R4.reuse ;  /* 0x000000040b157220 */ /* 0x080fe20000410000 */
[----:B------:R-:W-:Y:S01]  /*ba20*/  FFMA.FTZ R11, R6, R5, R10 ;  /* 0x00000005060b7223 */ /* 0x000fe2000001000a */
[----:B------:R-:W-:Y:S01]  /*ba30*/  FFMA.FTZ R13, R7, R4, -R20 ;  /* 0x00000004070d7223 */ /* 0x000fe20000010814 */
        /* <DEDUP_REMOVED lines=10> */
.L_x_12382:
[----:B------:R-:W-:Y:S05]  /*bae0*/  BSYNC B0 ;  /* 0x0000000000007941 */ /* 0x000fea0003800000 */
.L_x_12375:
        /* <DEDUP_REMOVED lines=8> */
.L_x_12373:
[----:B0--3--:R-:W-:-:S05]  /*bb70*/  IMAD.U32 R0, RZ, RZ, UR41 ;  /* 0x00000029ff007e24 */ /* 0x009fca000f8e00ff */
[----:B------:R-:W-:-:S13]  /*bb80*/  ISETP.NE.AND P0, PT, R0, 0x3, PT ;  /* 0x000000030000780c */ /* 0x000fda0003f05270 */
[----:B------:R-:W-:Y:S05]  /*bb90*/  @!P0 BRA `(.L_x_12402) ;  /* 0x0000000000048947 */ /* 0x000fea0003800000 */
[----:B------:R-:W-:Y:S01]  /*bba0*/  BPT.TRAP 0x1 ;  /* 0x000000040000795c */ /* 0x000fe20000300000 */
.L_x_12402:
[----:B------:R-:W-:Y:S01]  /*bbb0*/  IMAD R0, R19, 0x8, R2 ;  /* 0x0000000813007824 */ /* 0x000fe200078e0202 */
[----:B--2-4-:R-:W-:-:S04]  /*bbc0*/  SHF.L.U32 R5, R137, 0x1f, RZ ;  /* 0x0000001f89057819 */ /* 0x014fc800000006ff */
[----:B------:R0:W2:Y:S01]  /*bbd0*/  SYNCS.PHASECHK.TRANS64.TRYWAIT P1, [R0+URZ+0x2d830], R5 ;  /* 0x02d83005000075a7 */ /* 0x0000a2000802017f */
[----:B------:R-:W-:Y:S05]  /*bbe0*/  @!P0 BRA `(.L_x_12403) ;  /* 0x0000000000048947 */ /* 0x000fea0003800000 */
[----:B------:R-:W-:Y:S01]  /*bbf0*/  BPT.TRAP 0x1 ;  /* 0x000000040000795c */ /* 0x000fe20000300000 */
.L_x_12403:
[----:B-1----:R-:W-:Y:S01]  /*bc00*/  VIADD R3, R2, 0x15400 ;  /* 0x0001540002037836 */ /* 0x002fe20000000000 */
[----:B------:R-:W-:Y:S01]  /*bc10*/  LOP3.LUT R156, R156, 0x10000, RZ, 0xfc, !PT ;  /* 0x000100009c9c7812 */ /* 0x000fe200078efcff */
[----:B------:R-:W-:-:S03]  /*bc20*/  IMAD.MOV.U32 R157, RZ, RZ, -0x7fffffe0 ;  /* 0x80000020ff9d7424 */ /* 0x000fc600078e00ff */
[----:B------:R-:W-:-:S04]  /*bc30*/  SHF.R.U32.HI R3, RZ, 0x4, R3 ;  /* 0x00000004ff037819 */ /* 0x000fc80000011603 */
[----:B------:R-:W-:-:S04]  /*bc40*/  LOP3.LUT R3, R3, 0x3fff, RZ, 0xc0, !PT ;  /* 0x00003fff03037812 */ /* 0x000fc800078ec0ff */
[----:B------:R-:W-:-:S05]  /*bc50*/  LOP3.LUT R3, R3, 0x10000, RZ, 0xfc, !PT ;  /* 0x0001000003037812 */ /* 0x000fca00078efcff */
[----:B------:R1:W-:Y:S01]  /*bc60*/  STL [R1+0x60], R3 ;  /* 0x0000600301007387 */ /* 0x0003e20000100800 */
[----:B--2---:R-:W-:Y:S05]  /*bc70*/  @P1 BRA `(.L_x_12404) ;  /* 0x0000000000081947 */ /* 0x004fea0003800000 */
[----:B------:R-:W2:Y:S02]  /*bc80*/  SYNCS.PHASECHK.TRANS64.TRYWAIT P1, [R0+URZ+0x2d830], R5 ;  /* 0x02d83005000075a7 */ /* 0x000ea4000802017f */
[----:B--2---:R-:W-:Y:S05]  /*bc90*/  @!P1 BRA `(.L_x_12405) ;  /* 0x0000013000a49947 */ /* 0x004fea0003800000 */
.L_x_12404:
[----:B-1----:R-:W3:Y:S01]  /*bca0*/  LDL R3, [R1+0x60] ;  /* 0x0000600001037983 */ /* 0x002ee20000100800 */
[----:B0-2---:R-:W-:Y:S01]  /*bcb0*/  IMAD.MOV.U32 R5, RZ, RZ, -0x7fffffe0 ;  /* 0x80000020ff057424 */ /* 0x005fe200078e00ff */
[----:B------:R-:W-:Y:S05]  /*bcc0*/  WARPSYNC.ALL ;  /* 0x0000000000007948 */ /* 0x000fea0003800000 */
[C---:B------:R-:W-:Y:S01]  /*bcd0*/  R2UR UR4, R156.reuse ;  /* 0x000000009c0472ca */ /* 0x040fe200000e0000 */
[----:B-----5:R-:W-:Y:S01]  /*bce0*/  WARPGROUP.ARRIVE ;  /* 0x00000000000079c5 */ /* 0x020fe20000000000 */
[----:B------:R-:W-:Y:S01]  /*bcf0*/  R2UR UR5, R157 ;  /* 0x000000009d0572ca */ /* 0x000fe200000e0000 */
[----:B------:R-:W-:Y:S01]  /*bd00*/  VIADD R20, R156, 0x2 ;  /* 0x000000029c147836 */ /* 0x000fe20000000000 */
[----:B------:R-:W-:Y:S01]  /*bd10*/  R2UR UR7, R5 ;  /* 0x00000000050772ca */ /* 0x000fe200000e0000 */
[----:B------:R-:W-:-:S02]  /*bd20*/  IMAD.MOV.U32 R21, RZ, RZ, -0x7fffffe0 ;  /* 0x80000020ff157424 */ /* 0x000fc400078e00ff */
[----:B------:R-:W-:Y:S02]  /*bd30*/  IMAD.MOV.U32 R7, RZ, RZ, -0x7fffffe0 ;  /* 0x80000020ff077424 */ /* 0x000fe400078e00ff */
[C---:B------:R-:W-:Y:S01]  /*bd40*/  VIADD R14, R156.reuse, 0x300 ;  /* 0x000003009c0e7836 */ /* 0x040fe20000000000 */
[----:B------:R0:W-:Y:S01]  /*bd50*/  STL.64 [R1+0x30], R20 ;  /* 0x0000301401007387 */ /* 0x0001e20000100a00 */
[----:B------:R-:W-:Y:S02]  /*bd60*/  IMAD.MOV.U32 R15, RZ, RZ, -0x7fffffe0 ;  /* 0x80000020ff0f7424 */ /* 0x000fe400078e00ff */
[C---:B------:R-:W-:Y:S02]  /*bd70*/  VIADD R12, R156.reuse, 0x302 ;  /* 0x000003029c0c7836 */ /* 0x040fe40000000000 */
[----:B------:R-:W-:Y:S01]  /*bd80*/  IMAD.MOV.U32 R13, RZ, RZ, -0x7fffffe0 ;  /* 0x80000020ff0d7424 */ /* 0x000fe200078e00ff */
[----:B------:R0:W-:Y:S01]  /*bd90*/  STL.64 [R1+0x28], R14 ;  /* 0x0000280e01007387 */ /* 0x0001e20000100a00 */
[----:B------:R-:W-:-:S02]  /*bda0*/  VIADD R10, R156, 0x600 ;  /* 0x000006009c0a7836 */ /* 0x000fc40000000000 */
[----:B------:R-:W-:Y:S01]  /*bdb0*/  IMAD.MOV.U32 R11, RZ, RZ, -0x7fffffe0 ;  /* 0x80000020ff0b7424 */ /* 0x000fe200078e00ff */
[----:B------:R0:W-:Y:S01]  /*bdc0*/  STL.64 [R1+0x20], R12 ;  /* 0x0000200c01007387 */ /* 0x0001e20000100a00 */
[----:B------:R-:W-:Y:S02]  /*bdd0*/  VIADD R8, R156, 0x602 ;  /* 0x000006029c087836 */ /* 0x000fe40000000000 */
[----:B------:R-:W-:Y:S01]  /*bde0*/  IMAD.MOV.U32 R9, RZ, RZ, -0x7fffffe0 ;  /* 0x80000020ff097424 */ /* 0x000fe200078e00ff */
[----:B------:R0:W-:Y:S01]  /*bdf0*/  STL.64 [R1+0x18], R10 ;  /* 0x0000180a01007387 */ /* 0x0001e20000100a00 */
[----:B------:R-:W-:-:S03]  /*be00*/  IMAD.MOV.U32 R5, RZ, RZ, -0x7fffffe0 ;  /* 0x80000020ff057424 */ /* 0x000fc600078e00ff */
[----:B------:R0:W-:Y:S01]  /*be10*/  STL.64 [R1+0x10], R8 ;  /* 0x0000100801007387 */ /* 0x0001e20000100a00 */
[----:B---3--:R-:W-:-:S04]  /*be20*/  IMAD R4, R19, 0x600, R3 ;  /* 0x0000060013047824 */ /* 0x008fc800078e0203 */
[C---:B------:R-:W-:Y:S01]  /*be30*/  VIADD R6, R4.reuse, 0x2 ;  /* 0x0000000204067836 */ /* 0x040fe20000000000 */
[----:B------:R-:W-:-:S13]  /*be40*/  R2UR UR6, R4 ;  /* 0x00000000040672ca */ /* 0x000fda00000e0000 */
[----:B------:R-:W-:Y:S01]  /*be50*/  HGMMA.64x128x16.F32.BF16 R24, gdesc[UR4], RZ, !UPT, gsb0 ;  /* 0x01e00000041879f0 */ /* 0x000fe2000c0018ff */
        /* <DEDUP_REMOVED lines=45> */
.L_x_12406:
[----:B------:R-:W2:Y:S01]  /*c130*/  LDL.LU R93, [R1] ;  /* 0x00000000015d7983 */ /* 0x000ea20000300800 */
[----:B------:R-:W0:Y:S01]  /*c140*/  LDC R148, c[0x0][0x448] ;  /* 0x00011200ff947b82 */ /* 0x000e220000000800 */
[----:B------:R-:W-:Y:S01]  /*c150*/  ULDC UR4, c[0x0][0x9d8] ;  /* 0x0002760000047ab9 */ /* 0x000fe20000000800 */
[----:B------:R-:W-:Y:S01]  /*c160*/  ULDC UR47, c[0x0][0x988] ;  /* 0x00026200002f7ab9 */ /* 0x000fe20000000800 */
[----:B------:R-:W3:Y:S01]  /*c170*/  LDL R8, [R1+0x94] ;  /* 0x0000940001087983 */ /* 0x000ee20000100800 */
[----:B------:R-:W-:Y:S01]  /*c180*/  VIADD R0, R0, 0x2d840 ;  /* 0x0002d84000007836 */ /* 0x000fe20000000000 */
[----:B------:R-:W-:Y:S01]  /*c190*/  ULDC UR45, c[0x0][0x9d8] ;  /* 0x00027600002d7ab9 */ /* 0x000fe20000000800 */
[----:B------:R-:W-:Y:S01]  /*c1a0*/  ULDC UR46, c[0x0][0x9d8] ;  /* 0x00027600002e7ab9 */ /* 0x000fe20000000800 */
[----:B------:R-:W3:Y:S01]  /*c1b0*/  LDL R97, [R1+0x84] ;  /* 0x0000840001617983 */ /* 0x000ee20000100800 */
[----:B------:R-:W-:Y:S01]  /*c1c0*/  ULDC UR43, c[0x0][0x988] ;  /* 0x00026200002b7ab9 */ /* 0x000fe20000000800 */
[----:B------:R-:W-:-:S02]  /*c1d0*/  ULDC UR44, c[0x0][0x988] ;  /* 0x00026200002c7ab9 */ /* 0x000fc40000000800 */
[----:B------:R-:W4:Y:S01]  /*c1e0*/  LDL R95, [R1+0x90] ;  /* 0x00009000015f7983 */ /* 0x000f220000100800 */
[----:B------:R-:W-:Y:S01]  /*c1f0*/  FMUL.FTZ R89, R27, UR4 ;  /* 0x000000041b597c20 */ /* 0x000fe20008410000 */
[----:B0-----:R-:W-:Y:S01]  /*c200*/  ISETP.NE.AND P4, PT, R148, 0x1, PT ;  /* 0x000000019400780c */ /* 0x001fe20003f85270 */
[----:B------:R-:W-:-:S12]  /*c210*/  FMUL.FTZ R6, R29, UR4 ;  /* 0x000000041d067c20 */ /* 0x000fd80008410000 */
[----:B------:R-:W0:Y:S08]  /*c220*/  @P4 LDC R27, c[0x0][0x44c] ;  /* 0x00011300ff1b4b82 */ /* 0x000e300000000800 */
[----:B------:R-:W1:Y:S01]  /*c230*/  @P4 LDC R29, c[0x0][0x450] ;  /* 0x00011400ff1d4b82 */ /* 0x000e620000000800 */
[----:B------:R-:W-:Y:S01]  /*c240*/  FMUL.FTZ R90, R26, UR4 ;  /* 0x000000041a5a7c20 */ /* 0x000fe20008410000 */
[----:B------:R-:W-:Y:S01]  /*c250*/  FMUL.FTZ R5, R28, UR4 ;  /* 0x000000041c057c20 */ /* 0x000fe20008410000 */
[----:B------:R-:W-:Y:S01]  /*c260*/  FMUL.FTZ R92, R30, UR4 ;  /* 0x000000041e5c7c20 */ /* 0x000fe20008410000 */
[----:B------:R-:W-:Y:S01]  /*c270*/  MUFU.TANH R89, R89 ;  /* 0x0000005900597308 */ /* 0x000fe20000002400 */
[----:B------:R-:W-:Y:S01]  /*c280*/  FMUL.FTZ R91, R31, UR4 ;  /* 0x000000041f5b7c20 */ /* 0x000fe20008410000 */
[----:B------:R-:W-:-:S06]  /*c290*/  FMUL.FTZ R94, R34, UR4 ;  /* 0x00000004225e7c20 */ /* 0x000fcc0008410000 */
[----:B------:R-:W5:Y:S01]  /*c2a0*/  MUFU.TANH R90, R90 ;  /* 0x0000005a005a7308 */ /* 0x000f620000002400 */
[----:B------:R-:W-:-:S07]  /*c2b0*/  FMUL.FTZ R34, R35, UR4 ;  /* 0x0000000423227c20 */ /* 0x000fce0008410000 */
[----:B------:R-:W5:Y:S01]  /*c2c0*/  MUFU.TANH R92, R92 ;  /* 0x0000005c005c7308 */ /* 0x000f620000002400 */
[----:B------:R-:W-:Y:S01]  /*c2d0*/  FMUL.FTZ R11, R37, UR4 ;  /* 0x00000004250b7c20 */ /* 0x000fe20008410000 */
[----:B------:R-:W-:-:S06]  /*c2e0*/  FMUL.FTZ R37, R38, UR4 ;  /* 0x0000000426257c20 */ /* 0x000fcc0008410000 */
[----:B------:R-:W5:Y:S01]  /*c2f0*/  MUFU.TANH R91, R91 ;  /* 0x0000005b005b7308 */ /* 0x000f620000002400 */
[----:B------:R-:W-:Y:S01]  /*c300*/  FMUL.FTZ R10, R36, UR4 ;  /* 0x00000004240a7c20 */ /* 0x000fe20008410000 */
[----:B------:R-:W-:-:S06]  /*c310*/  FMUL.FTZ R36, R39, UR4 ;  /* 0x0000000427247c20 */ /* 0x000fcc0008410000 */
[----:B------:R-:W5:Y:S01]  /*c320*/  MUFU.TANH R94, R94 ;  /* 0x0000005e005e7308 */ /* 0x000f620000002400 */
[----:B------:R-:W-:Y:S01]  /*c330*/  FMUL.FTZ R38, R43, UR4 ;  /* 0x000000042b267c20 */ /* 0x000fe20008410000 */
[----:B------:R-:W-:Y:S01]  /*c340*/  FMUL.FTZ R9, R33, UR4 ;  /* 0x0000000421097c20 */ /* 0x000fe20008410000 */
[----:B------:R-:W-:-:S05]  /*c350*/  FMUL.FTZ R43, R50, UR4 ;  /* 0x00000004322b7c20 */ /* 0x000fca0008410000 */
        /* <DEDUP_REMOVED lines=14> */
[----:B------:R-:W-:-:S06]  /*c440*/  FMUL.FTZ R41, R47, UR4 ;  /* 0x000000042f297c20 */ /* 0x000fcc0008410000 */
[----:B------:R-:W5:Y:S01]  /*c450*/  MUFU.TANH R38, R38 ;  /* 0x0000002600267308 */ /* 0x000f620000002400 */
[----:B------:R-:W-:-:S07]  /*c460*/  FMUL.FTZ R15, R45, UR4 ;  /* 0x000000042d0f7c20 */ /* 0x000fce0008410000 */
[----:B------:R-:W5:Y:S01]  /*c470*/  MUFU.TANH R40, R40 ;  /* 0x0000002800287308 */ /* 0x000f620000002400 */
[----:B------:R-:W-:-:S07]  /*c480*/  FMUL.FTZ R45, R54, UR4 ;  /* 0x00000004362d7c20 */ /* 0x000fce0008410000 */
        /* <DEDUP_REMOVED lines=13> */
[----:B------:R-:W5:Y:S08]  /*c560*/  MUFU.TANH R47, R47 ;  /* 0x0000002f002f7308 */ /* 0x000f700000002400 */
[----:B------:R-:W5:Y:S08]  /*c570*/  MUFU.TANH R46, R46 ;  /* 0x0000002e002e7308 */ /* 0x000f700000002400 */
[----:B------:R-:W5:Y:S08]  /*c580*/  MUFU.TANH R49, R49 ;  /* 0x0000003100317308 */ /* 0x000f700000002400 */
[----:B------:R-:W5:Y:S01]  /*c590*/  MUFU.TANH R48, R48 ;  /* 0x0000003000307308 */ /* 0x000f620000002400 */
[----:B--2---:R-:W-:Y:S01]  /*c5a0*/  LOP3.LUT R93, R93, 0xfffffffe, RZ, 0xc0, !PT ;  /* 0xfffffffe5d5d7812 */ /* 0x004fe200078ec0ff */
[----:B---3--:R-:W-:-:S04]  /*c5b0*/  IMAD.IADD R8, R8, 0x1, R97 ;  /* 0x0000000108087824 */ /* 0x008fc800078e0261 */
[----:B0-----:R-:W-:Y:S01]  /*c5c0*/  @P4 IMAD.HI.U32 R26, R8, R27, RZ ;  /* 0x0000001b081a4227 */ /* 0x001fe200078e00ff */
[----:B------:R-:W-:-:S04]  /*c5d0*/  @P4 LOP3.LUT R93, R93, 0x1, RZ, 0xfc, !PT ;  /* 0x000000015d5d4812 */ /* 0x000fc800078efcff */
[----:B-1----:R-:W-:Y:S01]  /*c5e0*/  @P4 SHF.R.U32.HI R8, RZ, R29, R26 ;  /* 0x0000001dff084219 */ /* 0x002fe2000001161a */
[----:B------:R-:W-:Y:S01]  /*c5f0*/  STL [R1], R93 ;  /* 0x0000005d01007387 */ /* 0x000fe20000100800 */
[----:B------:R-:W-:-:S03]  /*c600*/  IMAD.MOV.U32 R29, RZ, RZ, -0x80 ;  /* 0xffffff80ff1d7424 */ /* 0x000fc600078e00ff */
[----:B------:R-:W0:Y:S01]  /*c610*/  SHFL.IDX PT, R93, R8, 0x1, 0x1c1f ;  /* 0x003c1f00085d7f89 */ /* 0x000e2200000e0000 */
[----:B------:R-:W-:Y:S02]  /*c620*/  IMAD R28, R88, R29, 0x80 ;  /* 0x00000080581c7424 */ /* 0x000fe400078e021d */
[----:B------:R-:W-:Y:S01]  /*c630*/  FMUL.FTZ R26, R56, UR4 ;  /* 0x00000004381a7c20 */ /* 0x000fe20008410000 */
[----:B------:R-:W-:Y:S01]  /*c640*/  FMUL.FTZ R27, R57, UR4 ;  /* 0x00000004391b7c20 */ /* 0x000fe20008410000 */
[----:B------:R-:W-:Y:S01]  /*c650*/  FMUL.FTZ R58, R83, UR4 ;  /* 0x00000004533a7c20 */ /* 0x000fe20008410000 */
[----:B------:R-:W-:Y:S02]  /*c660*/  VIADD R29, R28, 0x1 ;  /* 0x000000011c1d7836 */ /* 0x000fe40000000000 */
[----:B------:R-:W-:Y:S01]  /*c670*/  FMUL.FTZ R86, R86, UR4 ;  /* 0x0000000456567c20 */ /* 0x000fe20008410000 */
[----:B------:R-:W-:Y:S02]  /*c680*/  IMAD.IADD R28, R147, 0x1, R28 ;  /* 0x00000001931c7824 */ /* 0x000fe400078e021c */
[----:B------:R-:W-:Y:S01]  /*c690*/  FMUL.FTZ R87, R87, UR4 ;  /* 0x0000000457577c20 */ /* 0x000fe20008410000 */
[C---:B----4-:R-:W-:Y:S01]  /*c6a0*/  IMAD R29, R95.reuse, -0x2, R29 ;  /* 0xfffffffe5f1d7824 */ /* 0x050fe200078e021d */
[----:B------:R-:W-:Y:S01]  /*c6b0*/  MUFU.TANH R3, R3 ;  /* 0x0000000300037308 */ /* 0x000fe20000002400 */
[----:B------:R-:W-:-:S02]  /*c6c0*/  IMAD R28, R95, -0x2, R28 ;  /* 0xfffffffe5f1c7824 */ /* 0x000fc400078e021c */
[----:B------:R-:W-:Y:S01]  /*c6d0*/  FMUL.FTZ R64, R64, UR4 ;  /* 0x0000000440407c20 */ /* 0x000fe20008410000 */
[----:B------:R-:W-:Y:S01]  /*c6e0*/  FMUL.FTZ R65, R65, UR4 ;  /* 0x0000000441417c20 */ /* 0x000fe20008410000 */
[----:B------:R-:W-:Y:S01]  /*c6f0*/  IADD3 R29, -R146, R29, R147 ;  /* 0x0000001d921d7210 */ /* 0x000fe20007ffe193 */
[----:B------:R-:W2:Y:S02]  /*c700*/  LDL R98, [R1+0x7c] ;  /* 0x00007c0001627983 */ /* 0x000ea40000100800 */
[----:B------:R-:W-:Y:S02]  /*c710*/  MUFU.TANH R58, R58 ;  /* 0x0000003a003a7308 */ /* 0x000fe40000002400 */
[----:B------:R-:W3:Y:S04]  /*c720*/  LDL R96, [R1+0x8] ;  /* 0x0000080001607983 */ /* 0x000ee80000100800 */
[----:B------:R-:W4:Y:S01]  /*c730*/  LDL R95, [R1+0x4] ;  /* 0x00000400015f7983 */ /* 0x000f220000100800 */
[----:B0-----:R-:W-:-:S04]  /*c740*/  VIADDMNMX R93, R93, R29, R28, PT ;  /* 0x0000001d5d5d7246 */ /* 0x001fc8000380011c */
[C---:B------:R-:W-:Y:S02]  /*c750*/  ISETP.GT.AND P1, PT, R93.reuse, RZ, PT ;  /* 0x000000ff5d00720c */ /* 0x040fe40003f24270 */
[C---:B------:R-:W-:Y:S02]  /*c760*/  ISETP.GT.AND P2, PT, R93.reuse, 0x1, PT ;  /* 0x000000015d00780c */ /* 0x040fe40003f44270 */
[----:B------:R-:W-:Y:S02]  /*c770*/  ISETP.GT.AND P3, PT, R93, 0x8, PT ;  /* 0x000000085d00780c */ /* 0x000fe40003f64270 */
[----:B-----5:R-:W-:Y:S02]  /*c780*/  FSEL R30, R90, -INF , P1 ;  /* 0xff8000005a1e7808 */ /* 0x020fe40000800000 */
        /* <DEDUP_REMOVED lines=39> */
[----:B------:R-:W-:Y:S02]  /*ca00*/  FSEL R45, R45, -INF , P2 ;  /* 0xff8000002d2d7808 */ /* 0x000fe40001000000 */
[----:B------:R-:W-:Y:S01]  /*ca10*/  FMNMX.FTZ R56, R42, R57, !PT ;  /* 0x000000392a387209 */ /* 0x000fe20007810000 */
[----:B------:R-:W-:Y:S01]  /*ca20*/  FMUL.FTZ R51, R67, UR4 ;  /* 0x0000000443337c20 */ /* 0x000fe20008410000 */
[----:B------:R-:W-:Y:S02]  /*ca30*/  ISETP.GT.AND P2, PT, R93, 0x40, PT ;  /* 0x000000405d00780c */ /* 0x000fe40003f44270 */
[----:B------:R-:W-:Y:S02]  /*ca40*/  FSEL R44, R44, -INF , P1 ;  /* 0xff8000002c2c7808 */ /* 0x000fe40000800000 */
[----:B------:R-:W-:Y:S01]  /*ca50*/  FMNMX.FTZ R59, R45, R56, !PT ;  /* 0x000000382d3b7209 */ /* 0x000fe20007810000 */
[----:B------:R-:W0:Y:S01]  /*ca60*/  MUFU.TANH R50, R50 ;  /* 0x0000003200327308 */ /* 0x000e220000002400 */
[----:B------:R-:W-:Y:S01]  /*ca70*/  ISETP.GT.AND P1, PT, R93, 0x41, PT ;  /* 0x000000415d00780c */ /* 0x000fe20003f24270 */
[----:B------:R-:W-:Y:S01]  /*ca80*/  FMUL.FTZ R52, R70, UR4 ;  /* 0x0000000446347c20 */ /* 0x000fe20008410000 */
[----:B------:R-:W-:-:S02]  /*ca90*/  FSEL R47, R47, -INF , P2 ;  /* 0xff8000002f2f7808 */ /* 0x000fc40001000000 */
[----:B------:R-:W-:Y:S01]  /*caa0*/  FMNMX.FTZ R56, R44, R59, !PT ;  /* 0x0000003b2c387209 */ /* 0x000fe20007810000 */
[----:B------:R-:W-:Y:S01]  /*cab0*/  FMUL.FTZ R53, R71, UR4 ;  /* 0x0000000447357c20 */ /* 0x000fe20008410000 */
[----:B------:R-:W-:Y:S01]  /*cac0*/  ISETP.GT.AND P2, PT, R93, 0x48, PT ;  /* 0x000000485d00780c */ /* 0x000fe20003f44270 */
[----:B------:R-:W1:Y:S01]  /*cad0*/  MUFU.TANH R51, R51 ;  /* 0x0000003300337308 */ /* 0x000e620000002400 */
[----:B------:R-:W-:Y:S02]  /*cae0*/  FSEL R46, R46, -INF , P1 ;  /* 0xff8000002e2e7808 */ /* 0x000fe40000800000 */
[----:B------:R-:W-:Y:S01]  /*caf0*/  FMNMX.FTZ R63, R47, R56, !PT ;  /* 0x000000382f3f7209 */ /* 0x000fe20007810000 */
[----:B------:R-:W-:Y:S01]  /*cb00*/  FMUL.FTZ R54, R74, UR4 ;  /* 0x000000044a367c20 */ /* 0x000fe20008410000 */
[----:B------:R-:W-:Y:S02]  /*cb10*/  ISETP.GT.AND P1, PT, R93, 0x49, PT ;  /* 0x000000495d00780c */ /* 0x000fe40003f24270 */
[----:B------:R-:W-:Y:S01]  /*cb20*/  FSEL R49, R49, -INF , P2 ;  /* 0xff80000031317808 */ /* 0x000fe20001000000 */
[----:B------:R-:W5:Y:S01]  /*cb30*/  MUFU.TANH R52, R52 ;  /* 0x0000003400347308 */ /* 0x000f620000002400 */
[----:B------:R-:W-:Y:S01]  /*cb40*/  FMNMX.FTZ R56, R46, R63, !PT ;  /* 0x0000003f2e387209 */ /* 0x000fe20007810000 */
[----:B------:R-:W-:Y:S01]  /*cb50*/  FMUL.FTZ R55, R75, UR4 ;  /* 0x000000044b377c20 */ /* 0x000fe20008410000 */
[----:B------:R-:W-:-:S02]  /*cb60*/  ISETP.GT.AND P2, PT, R93, 0x50, PT ;  /* 0x000000505d00780c */ /* 0x000fc40003f44270 */
[----:B------:R-:W-:Y:S02]  /*cb70*/  FSEL R48, R48, -INF , P1 ;  /* 0xff80000030307808 */ /* 0x000fe40000800000 */
[----:B------:R-:W-:Y:S01]  /*cb80*/  FMNMX.FTZ R63, R49, R56, !PT ;  /* 0x00000038313f7209 */ /* 0x000fe20007810000 */
[----:B------:R-:W5:Y:S01]  /*cb90*/  MUFU.TANH R53, R53 ;  /* 0x0000003500357308 */ /* 0x000f620000002400 */
[----:B------:R-:W-:Y:S01]  /*cba0*/  ISETP.GT.AND P1, PT, R93, 0x51, PT ;  /* 0x000000515d00780c */ /* 0x000fe20003f24270 */
[----:B------:R-:W-:Y:S01]  /*cbb0*/  FMUL.FTZ R57, R78, UR4 ;  /* 0x000000044e397c20 */ /* 0x000fe20008410000 */
[----:B0-----:R-:W-:Y:S02]  /*cbc0*/  FSEL R50, R50, -INF , P2 ;  /* 0xff80000032327808 */ /* 0x001fe40001000000 */
[----:B------:R-:W-:-:S03]  /*cbd0*/  FMNMX.FTZ R63, R48, R63, !PT ;  /* 0x0000003f303f7209 */ /* 0x000fc60007810000 */
[----:B------:R-:W0:Y:S01]  /*cbe0*/  MUFU.TANH R54, R54 ;  /* 0x0000003600367308 */ /* 0x000e220000002400 */
[----:B------:R-:W-:Y:S01]  /*cbf0*/  ISETP.GT.AND P2, PT, R93, 0x58, PT ;  /* 0x000000585d00780c */ /* 0x000fe20003f44270 */
[----:B------:R-:W-:Y:S01]  /*cc00*/  FMUL.FTZ R59, R79, UR4 ;  /* 0x000000044f3b7c20 */ /* 0x000fe20008410000 */
[----:B-1----:R-:W-:Y:S02]  /*cc10*/  FSEL R51, R51, -INF , P1 ;  /* 0xff80000033337808 */ /* 0x002fe40000800000 */
[----:B------:R-:W-:-:S03]  /*cc20*/  FMNMX.FTZ R62, R50, R63, !PT ;  /* 0x0000003f323e7209 */ /* 0x000fc60007810000 */
[----:B------:R-:W1:Y:S01]  /*cc30*/  MUFU.TANH R55, R55 ;  /* 0x0000003700377308 */ /* 0x000e620000002400 */
[----:B------:R-:W-:Y:S01]  /*cc40*/  ISETP.GT.AND P1, PT, R93, 0x59, PT ;  /* 0x000000595d00780c */ /* 0x000fe20003f24270 */
[----:B------:R-:W-:Y:S01]  /*cc50*/  FMUL.FTZ R56, R82, UR4 ;  /* 0x0000000452387c20 */ /* 0x000fe20008410000 */
[----:B-----5:R-:W-:Y:S02]  /*cc60*/  FSEL R52, R52, -INF , P2 ;  /* 0xff80000034347808 */ /* 0x020fe40001000000 */
[----:B------:R-:W-:-:S03]  /*cc70*/  FMNMX.FTZ R63, R51, R62, !PT ;  /* 0x0000003e333f7209 */ /* 0x000fc60007810000 */
[----:B------:R-:W5:Y:S01]  /*cc80*/  MUFU.TANH R57, R57 ;  /* 0x0000003900397308 */ /* 0x000f620000002400 */
[----:B------:R-:W-:Y:S02]  /*cc90*/  ISETP.GT.AND P2, PT, R93, 0x60, PT ;  /* 0x000000605d00780c */ /* 0x000fe40003f44270 */
[----:B------:R-:W-:Y:S02]  /*cca0*/  FSEL R53, R53, -INF , P1 ;  /* 0xff80000035357808 */ /* 0x000fe40000800000 */
[----:B------:R-:W-:-:S03]  /*ccb0*/  FMNMX.FTZ R62, R52, R63, !PT ;  /* 0x0000003f343e7209 */ /* 0x000fc60007810000 */
[----:B------:R-:W5:Y:S01]  /*ccc0*/  MUFU.TANH R59, R59 ;  /* 0x0000003b003b7308 */ /* 0x000f620000002400 */
[----:B------:R-:W-:Y:S02]  /*ccd0*/  ISETP.GT.AND P1, PT, R93, 0x61, PT ;  /* 0x000000615d00780c */ /* 0x000fe40003f24270 */
[----:B0-----:R-:W-:Y:S02]  /*cce0*/  FSEL R54, R54, -INF , P2 ;  /* 0xff80000036367808 */ /* 0x001fe40001000000 */
[----:B------:R-:W-:-:S03]  /*ccf0*/  FMNMX.FTZ R63, R53, R62, !PT ;  /* 0x0000003e353f7209 */ /* 0x000fc60007810000 */
[----:B------:R-:W0:Y:S01]  /*cd00*/  MUFU.TANH R56, R56 ;  /* 0x0000003800387308 */ /* 0x000e220000002400 */
[----:B------:R-:W-:Y:S02]  /*cd10*/  ISETP.GT.AND P2, PT, R93, 0x68, PT ;  /* 0x000000685d00780c */ /* 0x000fe40003f44270 */
[----:B-1----:R-:W-:Y:S02]  /*cd20*/  FSEL R55, R55, -INF , P1 ;  /* 0xff80000037377808 */ /* 0x002fe40000800000 */
[----:B------:R-:W-:Y:S02]  /*cd30*/  FMNMX.FTZ R62, R54, R63, !PT ;  /* 0x0000003f363e7209 */ /* 0x000fe40007810000 */
[----:B------:R-:W-:Y:S01]  /*cd40*/  ISETP.GT.AND P1, PT, R93, 0x69, PT ;  /* 0x000000695d00780c */ /* 0x000fe20003f24270 */
[----:B------:R-:W1:Y:S01]  /*cd50*/  MUFU.TANH R86, R86 ;  /* 0x0000005600567308 */ /* 0x000e620000002400 */
[----:B-----5:R-:W-:Y:S02]  /*cd60*/  FSEL R57, R57, -INF , P2 ;  /* 0xff80000039397808 */ /* 0x020fe40001000000 */
[----:B------:R-:W-:-:S02]  /*cd70*/  FMNMX.FTZ R62, R55, R62, !PT ;  /* 0x0000003e373e7209 */ /* 0x000fc40007810000 */
[----:B------:R-:W-:Y:S02]  /*cd80*/  ISETP.GT.AND P2, PT, R93, 0x70, PT ;  /* 0x000000705d00780c */ /* 0x000fe40003f44270 */
[----:B------:R-:W-:Y:S01]  /*cd90*/  FSEL R59, R59, -INF , P1 ;  /* 0xff8000003b3b7808 */ /* 0x000fe20000800000 */
[----:B------:R-:W5:Y:S01]  /*cda0*/  MUFU.TANH R87, R87 ;  /* 0x0000005700577308 */ /* 0x000f620000002400 */
[----:B------:R-:W-:Y:S02]  /*cdb0*/  FMNMX.FTZ R66, R57, R62, !PT ;  /* 0x0000003e39427209 */ /* 0x000fe40007810000 */
[----:B------:R-:W-:Y:S02]  /*cdc0*/  ISETP.GT.AND P1, PT, R93, 0x71, PT ;  /* 0x000000715d00780c */ /* 0x000fe40003f24270 */
[----:B0-----:R-:W-:Y:S02]  /*cdd0*/  FSEL R56, R56, -INF , P2 ;  /* 0xff80000038387808 */ /* 0x001fe40001000000 */
[----:B------:R-:W-:-:S02]  /*cde0*/  FMNMX.FTZ R63, R59, R66, !PT ;  /* 0x000000423b3f7209 */ /* 0x000fc40007810000 */
[C---:B------:R-:W-:Y:S02]  /*cdf0*/  ISETP.GT.AND P2, PT, R93.reuse, 0x78, PT ;  /* 0x000000785d00780c */ /* 0x040fe40003f44270 */
[----:B------:R-:W-:Y:S02]  /*ce00*/  FSEL R58, R58, -INF , P1 ;  /* 0xff8000003a3a7808 */ /* 0x000fe40000800000 */
[----:B------:R-:W-:Y:S01]  /*ce10*/  FMNMX.FTZ R67, R56, R63, !PT ;  /* 0x0000003f38437209 */ /* 0x000fe20007810000 */
[----:B------:R-:W-:Y:S01]  /*ce20*/  FMUL.FTZ R62, R60, UR4 ;  /* 0x000000043c3e7c20 */ /* 0x000fe20008410000 */
[----:B------:R-:W-:Y:S02]  /*ce30*/  ISETP.GT.AND P1, PT, R93, 0x79, PT ;  /* 0x000000795d00780c */ /* 0x000fe40003f24270 */
[----:B-1----:R-:W-:Y:S02]  /*ce40*/  FSEL R60, R86, -INF , P2 ;  /* 0xff800000563c7808 */ /* 0x002fe40001000000 */
[----:B------:R-:W-:Y:S01]  /*ce50*/  FMNMX.FTZ R67, R58, R67, !PT ;  /* 0x000000433a437209 */ /* 0x000fe20007810000 */
[----:B------:R-:W-:Y:S01]  /*ce60*/  FMUL.FTZ R63, R61, UR4 ;  /* 0x000000043d3f7c20 */ /* 0x000fe20008410000 */
[----:B-----5:R-:W-:-:S02]  /*ce70*/  FSEL R61, R87, -INF , P1 ;  /* 0xff800000573d7808 */ /* 0x020fc40000800000 */
[----:B------:R-:W-:-:S04]  /*ce80*/  FMNMX.FTZ R66, R60, R67, !PT ;  /* 0x000000433c427209 */ /* 0x000fc80007810000 */
[----:B------:R-:W-:-:S05]  /*ce90*/  FMNMX.FTZ R70, R61, R66, !PT ;  /* 0x000000423d467209 */ /* 0x000fca0007810000 */
[----:B------:R-:W0:Y:S02]  /*cea0*/  SHFL.BFLY PT, R71, R70, 0x2, 0x1f ;  /* 0x0c401f0046477f89 */ /* 0x000e2400000e0000 */
[----:B0-----:R-:W-:-:S05]  /*ceb0*/  FMNMX.FTZ R74, R70, R71, !PT ;  /* 0x00000047464a7209 */ /* 0x001fca0007810000 */
[----:B------:R-:W0:Y:S01]  /*cec0*/  SHFL.BFLY PT, R75, R74, 0x1, 0x1f ;  /* 0x0c201f004a4b7f89 */ /* 0x000e2200000e0000 */
[----:B------:R-:W-:-:S03]  /*ced0*/  FMUL.FTZ R71, R77, UR4 ;  /* 0x000000044d477c20 */ /* 0x000fc60008410000 */
[----:B------:R0:W1:Y:S01]  /*cee0*/  SHFL.IDX PT, R77, R8, RZ, 0x1c1f ;  /* 0x001c1fff084d7589 */ /* 0x00006200000e0000 */
[----:B------:R-:W5:Y:S08]  /*cef0*/  MUFU.TANH R4, R4 ;  /* 0x0000000400047308 */ /* 0x000f700000002400 */
[----:B------:R-:W5:Y:S01]  /*cf00*/  MUFU.TANH R5, R5 ;  /* 0x0000000500057308 */ /* 0x000f620000002400 */
[----:B0-----:R-:W-:-:S07]  /*cf10*/  FMNMX.FTZ R8, R74, R75, !PT ;  /* 0x0000004b4a087209 */ /* 0x001fce0007810000 */
[----:B------:R-:W0:Y:S01]  /*cf20*/  MUFU.TANH R6, R6 ;  /* 0x0000000600067308 */ /* 0x000e220000002400 */
[C---:B------:R-:W-:Y:S01]  /*cf30*/  FSETP.NEU.FTZ.AND P1, PT, R8.reuse, -INF , PT ;  /* 0xff8000000800780b */ /* 0x040fe20003f3d000 */
[----:B------:R-:W-:Y:S01]  /*cf40*/  FMUL.FTZ R74, R8, UR47 ;  /* 0x0000002f084a7c20 */ /* 0x000fe20008410000 */
[----:B-1----:R-:W-:-:S05]  /*cf50*/  VIADDMNMX R28, R77, R29, R28, PT ;  /* 0x0000001d4d1c7246 */ /* 0x002fca000380011c */
[----:B------:R-:W1:Y:S01]  /*cf60*/  MUFU.TANH R7, R7 ;  /* 0x0000000700077308 */ /* 0x000e620000002400 */
[----:B------:R-:W-:Y:S02]  /*cf70*/  FSEL R74, R74, RZ, P1 ;  /* 0x000000ff4a4a7208 */ /* 0x000fe40000800000 */
[C---:B------:R-:W-:Y:S02]  /*cf80*/  ISETP.GT.AND P1, PT, R28.reuse, RZ, PT ;  /* 0x000000ff1c00720c */ /* 0x040fe40003f24270 */
[C---:B------:R-:W-:Y:S02]  /*cf90*/  ISETP.GT.AND P2, PT, R28.reuse, 0x1, PT ;  /* 0x000000011c00780c */ /* 0x040fe40003f44270 */
[----:B------:R-:W-:Y:S01]  /*cfa0*/  ISETP.GT.AND P3, PT, R28, 0x8, PT ;  /* 0x000000081c00780c */ /* 0x000fe20003f64270 */
[----:B------:R-:W2:Y:S01]  /*cfb0*/  MUFU.TANH R9, R9 ;  /* 0x0000000900097308 */ /* 0x000ea20000002400 */
[----:B------:R-:W-:Y:S02]  /*cfc0*/  FSEL R3, R3, -INF , P1 ;  /* 0xff80000003037808 */ /* 0x000fe40000800000 */
[----:B-----5:R-:W-:-:S02]  /*cfd0*/  FSEL R4, R4, -INF , P2 ;  /* 0xff80000004047808 */ /* 0x020fc40001000000 */
[----:B------:R-:W-:Y:S02]  /*cfe0*/  ISETP.GT.AND P1, PT, R28, 0x9, PT ;  /* 0x000000091c00780c */ /* 0x000fe40003f24270 */
[----:B------:R-:W-:Y:S01]  /*cff0*/  FSEL R5, R5, -INF , P3 ;  /* 0xff80000005057808 */ /* 0x000fe20001800000 */
[----:B------:R-:W5:Y:S01]  /*d000*/  MUFU.TANH R10, R10 ;  /* 0x0000000a000a7308 */ /* 0x000f620000002400 */
[----:B------:R-:W-:Y:S01]  /*d010*/  FMNMX.FTZ R78, R3, R4, !PT ;  /* 0x00000004034e7209 */ /* 0x000fe20007810000 */
[--C-:B------:R-:W-:Y:S01]  /*d020*/  FFMA.FTZ R29, R30, UR47, -R74.reuse ;  /* 0x0000002f1e1d7c23 */ /* 0x100fe2000801084a */
[----:B------:R-:W-:Y:S02]  /*d030*/  ISETP.GT.AND P2, PT, R28, 0x10, PT ;  /* 0x000000101c00780c */ /* 0x000fe40003f44270 */
[----:B0-----:R-:W-:Y:S02]  /*d040*/  FSEL R6, R6, -INF , P1 ;  /* 0xff80000006067808 */ /* 0x001fe40000800000 */
[----:B------:R-:W-:Y:S01]  /*d050*/  FMNMX.FTZ R77, R5, R78, !PT ;  /* 0x0000004e054d7209 */ /* 0x000fe20007810000 */
[----:B------:R-:W0:Y:S01]  /*d060*/  MUFU.TANH R11, R11 ;  /* 0x0000000b000b7308 */ /* 0x000e220000002400 */
[--C-:B------:R-:W-:Y:S01]  /*d070*/  FFMA.FTZ R30, R31, UR47, -R74.reuse ;  /* 0x0000002f1f1e7c23 */ /* 0x100fe2000801084a */
[----:B------:R-:W-:Y:S01]  /*d080*/  FFMA.FTZ R31, R33, UR47, -R74 ;  /* 0x0000002f211f7c23 */ /* 0x000fe2000801084a */
[----:B------:R-:W-:-:S02]  /*d090*/  ISETP.GT.AND P1, PT, R28, 0x11, PT ;  /* 0x000000111c00780c */ /* 0x000fc40003f24270 */
[----:B-1----:R-:W-:Y:S02]  /*d0a0*/  FSEL R33, R7, -INF , P2 ;  /* 0xff80000007217808 */ /* 0x002fe40001000000 */
[----:B------:R-:W-:Y:S01]  /*d0b0*/  FMNMX.FTZ R78, R6, R77, !PT ;  /* 0x0000004d064e7209 */ /* 0x000fe20007810000 */
[----:B------:R-:W1:Y:S01]  /*d0c0*/  MUFU.TANH R12, R12 ;  /* 0x0000000c000c7308 */ /* 0x000e620000002400 */
[----:B------:R-:W-:Y:S02]  /*d0d0*/  ISETP.GT.AND P2, PT, R28, 0x18, PT ;  /* 0x000000181c00780c */ /* 0x000fe40003f44270 */
[----:B--2---:R-:W-:Y:S02]  /*d0e0*/  FSEL R9, R9, -INF , P1 ;  /* 0xff80000009097808 */ /* 0x004fe40000800000 */
[----:B------:R-:W-:-:S03]  /*d0f0*/  FMNMX.FTZ R78, R33, R78, !PT ;  /* 0x0000004e214e7209 */ /* 0x000fc60007810000 */
[----:B------:R-:W2:Y:S01]  /*d100*/  MUFU.TANH R13, R13 ;  /* 0x0000000d000d7308 */ /* 0x000ea20000002400 */
[----:B------:R-:W-:Y:S01]  /*d110*/  FFMA.FTZ R77, R32, UR47, -R74 ;  /* 0x0000002f204d7c23 */ /* 0x000fe2000801084a */
[----:B------:R-:W-:Y:S02]  /*d120*/  ISETP.GT.AND P1, PT, R28, 0x19, PT ;  /* 0x000000191c00780c */ /* 0x000fe40003f24270 */
[----:B-----5:R-:W-:Y:S02]  /*d130*/  FSEL R32, R10, -INF , P2 ;  /* 0xff8000000a207808 */ /* 0x020fe40001000000 */
[----:B------:R-:W-:Y:S02]  /*d140*/  FMNMX.FTZ R7, R9, R78, !PT ;  /* 0x0000004e09077209 */ /* 0x000fe40007810000 */
[----:B------:R-:W-:Y:S01]  /*d150*/  MUFU.TANH R14, R14 ;  /* 0x0000000e000e7308 */ /* 0x000fe20000002400 */
[----:B------:R-:W-:Y:S02]  /*d160*/  ISETP.GT.AND P2, PT, R28, 0x20, PT ;  /* 0x000000201c00780c */ /* 0x000fe40003f44270 */
[----:B0-----:R-:W-:-:S02]  /*d170*/  FSEL R11, R11, -INF , P1 ;  /* 0xff8000000b0b7808 */ /* 0x001fc40000800000 */
[----:B------:R-:W-:-:S03]  /*d180*/  FMNMX.FTZ R78, R32, R7, !PT ;  /* 0x00000007204e7209 */ /* 0x000fc60007810000 */
[----:B------:R-:W0:Y:S01]  /*d190*/  MUFU.TANH R15, R15 ;  /* 0x0000000f000f7308 */ /* 0x000e220000002400 */
[----:B------:R-:W-:Y:S01]  /*d1a0*/  FFMA.FTZ R79, R35, UR47, -R74 ;  /* 0x0000002f234f7c23 */ /* 0x000fe2000801084a */
[----:B------:R-:W-:Y:S02]  /*d1b0*/  ISETP.GT.AND P1, PT, R28, 0x21, PT ;  /* 0x000000211c00780c */ /* 0x000fe40003f24270 */
[----:B-1----:R-:W-:Y:S02]  /*d1c0*/  FSEL R35, R12, -INF , P2 ;  /* 0xff8000000c237808 */ /* 0x002fe40001000000 */
[----:B------:R-:W-:Y:S02]  /*d1d0*/  FMNMX.FTZ R78, R11, R78, !PT ;  /* 0x0000004e0b4e7209 */ /* 0x000fe40007810000 */
[----:B------:R-:W1:Y:S01]  /*d1e0*/  MUFU.TANH R20, R20 ;  /* 0x0000001400147308 */ /* 0x000e620000002400 */
[----:B------:R-:W-:Y:S02]  /*d1f0*/  ISETP.GT.AND P2, PT, R28, 0x28, PT ;  /* 0x000000281c00780c */ /* 0x000fe40003f44270 */
[----:B--2---:R-:W-:-:S02]  /*d200*/  FSEL R13, R13, -INF , P1 ;  /* 0xff8000000d0d7808 */ /* 0x004fc40000800000 */
[----:B------:R-:W-:-:S03]  /*d210*/  FMNMX.FTZ R78, R35, R78, !PT ;  /* 0x0000004e234e7209 */ /* 0x000fc60007810000 */
[----:B------:R-:W-:Y:S01]  /*d220*/  MUFU.TANH R21, R21 ;  /* 0x0000001500157308 */ /* 0x000fe20000002400 */
[----:B------:R-:W-:Y:S02]  /*d230*/  ISETP.GT.AND P1, PT, R28, 0x29, PT ;  /* 0x000000291c00780c */ /* 0x000fe40003f24270 */
[----:B------:R-:W-:-:S05]  /*d240*/  FMNMX.FTZ R7, R13, R78, !PT ;  /* 0x0000004e0d077209 */ /* 0x000fca0007810000 */
[----:B------:R2:W-:Y:S01]  /*d250*/  MUFU.EX2 R10, R77 ;  /* 0x0000004d000a7308 */ /* 0x0005e20000000800 */
[----:B0-----:R-:W-:-:S07]  /*d260*/  FSEL R15, R15, -INF , P1 ;  /* 0xff8000000f0f7808 */ /* 0x001fce0000800000 */
[----:B------:R-:W0:Y:S01]  /*d270*/  MUFU.TANH R24, R24 ;  /* 0x0000001800187308 */ /* 0x000e220000002400 */
[----:B--2---:R-:W-:Y:S01]  /*d280*/  FFMA.FTZ R77, R34, UR47, -R74 ;  /* 0x0000002f224d7c23 */ /* 0x004fe2000801084a */
[----:B------:R-:W-:Y:S02]  /*d290*/  FSEL R34, R14, -INF , P2 ;  /* 0xff8000000e227808 */ /* 0x000fe40001000000 */
[----:B------:R-:W-:Y:S02]  /*d2a0*/  ISETP.GT.AND P2, PT, R28, 0x30, PT ;  /* 0x000000301c00780c */ /* 0x000fe40003f44270 */
[----:B------:R-:W-:Y:S02]  /*d2b0*/  FMNMX.FTZ R78, R34, R7, !PT ;  /* 0x00000007224e7209 */ /* 0x000fe40007810000 */
[----:B------:R-:W2:Y:S01]  /*d2c0*/  MUFU.TANH R25, R25 ;  /* 0x0000001900197308 */ /* 0x000ea20000002400 */
[----:B------:R-:W-:Y:S01]  /*d2d0*/  FMUL.FTZ R66, R68, UR4 ;  /* 0x0000000444427c20 */ /* 0x000fe20008410000 */
[----:B------:R-:W-:Y:S01]  /*d2e0*/  ISETP.GT.AND P1, PT, R28, 0x31, PT ;  /* 0x000000311c00780c */ /* 0x000fe20003f24270 */
[----:B------:R-:W-:Y:S01]  /*d2f0*/  FMUL.FTZ R68, R72, UR4 ;  /* 0x0000000448447c20 */ /* 0x000fe20008410000 */
[----:B------:R-:W-:-:S04]  /*d300*/  FMNMX.FTZ R78, R15, R78, !PT ;  /* 0x0000004e0f4e7209 */ /* 0x000fc80007810000 */
[----:B------:R5:W-:Y:S01]  /*d310*/  MUFU.EX2 R12, R79 ;  /* 0x0000004f000c7308 */ /* 0x000be20000000800 */
[----:B------:R-:W-:Y:S01]  /*d320*/  FMUL.FTZ R72, R80, UR4 ;  /* 0x0000000450487c20 */ /* 0x000fe20008410000 */
[----:B------:R-:W-:-:S06]  /*d330*/  FFMA.FTZ R80, R36, UR47, -R74 ;  /* 0x0000002f24507c23 */ /* 0x000fcc000801084a */
[----:B------:R-:W3:Y:S01]  /*d340*/  MUFU.TANH R26, R26 ;  /* 0x0000001a001a7308 */ /* 0x000ee20000002400 */
[----:B-----5:R-:W-:Y:S01]  /*d350*/  FFMA.FTZ R79, R37, UR47, -R74 ;  /* 0x0000002f254f7c23 */ /* 0x020fe2000801084a */
[----:B-1----:R-:W-:Y:S02]  /*d360*/  FSEL R37, R20, -INF , P2 ;  /* 0xff80000014257808 */ /* 0x002fe40001000000 */
[----:B------:R-:W-:Y:S02]  /*d370*/  ISETP.GT.AND P2, PT, R28, 0x38, PT ;  /* 0x000000381c00780c */ /* 0x000fe40003f44270 */
[----:B------:R-:W-:Y:S02]  /*d380*/  FMNMX.FTZ R36, R37, R78, !PT ;  /* 0x0000004e25247209 */ /* 0x000fe40007810000 */
[----:B------:R-:W1:Y:S01]  /*d390*/  MUFU.TANH R27, R27 ;  /* 0x0000001b001b7308 */ /* 0x000e620000002400 */
[----:B0-----:R-:W-:-:S07]  /*d3a0*/  FSEL R78, R24, -INF , P2 ;  /* 0xff800000184e7808 */ /* 0x001fce0001000000 */
[----:B------:R0:W-:Y:S01]  /*d3b0*/  MUFU.EX2 R14, R77 ;  /* 0x0000004d000e7308 */ /* 0x0001e20000000800 */
[----:B------:R-:W-:Y:S02]  /*d3c0*/  ISETP.GT.AND P2, PT, R28, 0x40, PT ;  /* 0x000000401c00780c */ /* 0x000fe40003f44270 */
[----:B0-----:R-:W-:-:S05]  /*d3d0*/  FSEL R77, R21, -INF , P1 ;  /* 0xff800000154d7808 */ /* 0x001fca0000800000 */
[----:B------:R-:W0:Y:S01]  /*d3e0*/  MUFU.TANH R62, R62 ;  /* 0x0000003e003e7308 */ /* 0x000e220000002400 */
[----:B------:R-:W-:Y:S02]  /*d3f0*/  ISETP.GT.AND P1, PT, R28, 0x39, PT ;  /* 0x000000391c00780c */ /* 0x000fe40003f24270 */
[----:B------:R-:W-:Y:S02]  /*d400*/  FMNMX.FTZ R7, R77, R36, !PT ;  /* 0x000000244d077209 */ /* 0x000fe40007810000 */
[----:B--2---:R-:W-:Y:S02]  /*d410*/  FSEL R25, R25, -INF , P1 ;  /* 0xff80000019197808 */ /* 0x004fe40000800000 */
[----:B------:R-:W-:Y:S01]  /*d420*/  FMNMX.FTZ R36, R78, R7, !PT ;  /* 0x000000074e247209 */ /* 0x000fe20007810000 */
[----:B------:R-:W2:Y:S01]  /*d430*/  MUFU.TANH R63, R63 ;  /* 0x0000003f003f7308 */ /* 0x000ea20000002400 */
[----:B------:R-:W-:Y:S02]  /*d440*/  ISETP.GT.AND P1, PT, R28, 0x41, PT ;  /* 0x000000411c00780c */ /* 0x000fe40003f24270 */
[----:B---3--:R-:W-:-:S02]  /*d450*/  FSEL R26, R26, -INF , P2 ;  /* 0xff8000001a1a7808 */ /* 0x008fc40001000000 */
[----:B------:R-:W-:-:S03]  /*d460*/  FMNMX.FTZ R7, R25, R36, !PT ;  /* 0x0000002419077209 */ /* 0x000fc60007810000 */
[----:B------:R-:W3:Y:S01]  /*d470*/  MUFU.TANH R64, R64 ;  /* 0x0000004000407308 */ /* 0x000ee20000002400 */
[----:B------:R-:W-:Y:S01]  /*d480*/  FFMA.FTZ R36, R38, UR47, -R74 ;  /* 0x0000002f26247c23 */ /* 0x000fe2000801084a */
[----:B------:R-:W-:Y:S01]  /*d490*/  ISETP.GT.AND P2, PT, R28, 0x48, PT ;  /* 0x000000481c00780c */ /* 0x000fe20003f44270 */
[----:B------:R-:W-:Y:S01]  /*d4a0*/  FMUL.FTZ R67, R69, UR4 ;  /* 0x0000000445437c20 */ /* 0x000fe20008410000 */
[----:B-1----:R-:W-:Y:S02]  /*d4b0*/  FSEL R27, R27, -INF , P1 ;  /* 0xff8000001b1b7808 */ /* 0x002fe40000800000 */
[----:B------:R-:W-:Y:S02]  /*d4c0*/  FMNMX.FTZ R38, R26, R7, !PT ;  /* 0x000000071a267209 */ /* 0x000fe40007810000 */
[----:B------:R-:W1:Y:S01]  /*d4d0*/  MUFU.TANH R65, R65 ;  /* 0x0000004100417308 */ /* 0x000e620000002400 */
[----:B------:R-:W-:Y:S02]  /*d4e0*/  ISETP.GT.AND P1, PT, R28, 0x49, PT ;  /* 0x000000491c00780c */ /* 0x000fe40003f24270 */
[----:B0-----:R-:W-:-:S02]  /*d4f0*/  FSEL R62, R62, -INF , P2 ;  /* 0xff8000003e3e7808 */ /* 0x001fc40001000000 */
[----:B------:R-:W-:-:S03]  /*d500*/  FMNMX.FTZ R7, R27, R38, !PT ;  /* 0x000000261b077209 */ /* 0x000fc60007810000 */
[----:B------:R-:W0:Y:S01]  /*d510*/  MUFU.TANH R66, R66 ;  /* 0x0000004200427308 */ /* 0x000e220000002400 */
[----:B------:R-:W-:Y:S01]  /*d520*/  FFMA.FTZ R38, R40, UR47, -R74 ;  /* 0x0000002f28267c23 */ /* 0x000fe2000801084a */
[----:B------:R-:W-:Y:S01]  /*d530*/  ISETP.GT.AND P2, PT, R28, 0x50, PT ;  /* 0x000000501c00780c */ /* 0x000fe20003f44270 */
[----:B------:R-:W-:Y:S01]  /*d540*/  FMUL.FTZ R69, R73, UR4 ;  /* 0x0000000449457c20 */ /* 0x000fe20008410000 */
[----:B--2---:R-:W-:Y:S02]  /*d550*/  FSEL R63, R63, -INF , P1 ;  /* 0xff8000003f3f7808 */ /* 0x004fe40000800000 */
[----:B------:R-:W-:Y:S02]  /*d560*/  FMNMX.FTZ R40, R62, R7, !PT ;  /* 0x000000073e287209 */ /* 0x000fe40007810000 */
[----:B------:R-:W-:Y:S01]  /*d570*/  MUFU.TANH R67, R67 ;  /* 0x0000004300437308 */ /* 0x000fe20000002400 */
[----:B------:R-:W-:Y:S01]  /*d580*/  ISETP.GT.AND P1, PT, R28, 0x51, PT ;  /* 0x000000511c00780c */ /* 0x000fe20003f24270 */
[----:B------:R-:W-:Y:S01]  /*d590*/  FMUL.FTZ R70, R76, UR4 ;  /* 0x000000044c467c20 */ /* 0x000fe20008410000 */
[----:B---3--:R-:W-:-:S02]  /*d5a0*/  FSEL R64, R64, -INF , P2 ;  /* 0xff80000040407808 */ /* 0x008fc40001000000 */
[----:B------:R-:W-:-:S03]  /*d5b0*/  FMNMX.FTZ R7, R63, R40, !PT ;  /* 0x000000283f077209 */ /* 0x000fc60007810000 */
[----:B------:R-:W2:Y:S01]  /*d5c0*/  MUFU.TANH R68, R68 ;  /* 0x0000004400447308 */ /* 0x000ea20000002400 */
[----:B------:R-:W-:Y:S02]  /*d5d0*/  ISETP.GT.AND P2, PT, R28, 0x58, PT ;  /* 0x000000581c00780c */ /* 0x000fe40003f44270 */
[----:B-1----:R-:W-:Y:S02]  /*d5e0*/  FSEL R65, R65, -INF , P1 ;  /* 0xff80000041417808 */ /* 0x002fe40000800000 */
[----:B------:R-:W-:-:S03]  /*d5f0*/  FMNMX.FTZ R40, R64, R7, !PT ;  /* 0x0000000740287209 */ /* 0x000fc60007810000 */
[----:B------:R-:W1:Y:S01]  /*d600*/  MUFU.TANH R69, R69 ;  /* 0x0000004500457308 */ /* 0x000e620000002400 */
[----:B------:R-:W-:Y:S02]  /*d610*/  ISETP.GT.AND P1, PT, R28, 0x59, PT ;  /* 0x000000591c00780c */ /* 0x000fe40003f24270 */
[----:B------:R-:W-:-:S05]  /*d620*/  FMNMX.FTZ R40, R65, R40, !PT ;  /* 0x0000002841287209 */ /* 0x000fca0007810000 */
[----:B------:R-:W3:Y:S01]  /*d630*/  MUFU.TANH R70, R70 ;  /* 0x0000004600467308 */ /* 0x000ee20000002400 */
[----:B------:R-:W-:-:S07]  /*d640*/  FMUL.FTZ R73, R81, UR4 ;  /* 0x0000000451497c20 */ /* 0x000fce0008410000 */
[----:B------:R0:W-:Y:S02]  /*d650*/  MUFU.EX2 R20, R79 ;  /* 0x0000004f00147308 */ /* 0x0001e40000000800 */
[----:B0-----:R-:W-:-:S06]  /*d660*/  FSEL R79, R66, -INF , P2 ;  /* 0xff800000424f7808 */ /* 0x001fcc0001000000 */
[----:B------:R-:W0:Y:S01]  /*d670*/  MUFU.TANH R71, R71 ;  /* 0x0000004700477308 */ /* 0x000e220000002400 */
[----:B------:R-:W-:Y:S02]  /*d680*/  ISETP.GT.AND P2, PT, R28, 0x60, PT ;  /* 0x000000601c00780c */ /* 0x000fe40003f44270 */
[----:B------:R-:W-:-:S05]  /*d690*/  FMNMX.FTZ R7, R79, R40, !PT ;  /* 0x000000284f077209 */ /* 0x000fca0007810000 */
[----:B------:R5:W-:Y:S01]  /*d6a0*/  MUFU.EX2 R24, R80 ;  /* 0x0000005000187308 */ /* 0x000be20000000800 */
[----:B--2---:R-:W-:Y:S01]  /*d6b0*/  FSEL R81, R68, -INF , P2 ;  /* 0xff80000044517808 */ /* 0x004fe20001000000 */
[----:B------:R-:W-:Y:S01]  /*d6c0*/  FMUL.FTZ R75, R84, UR4 ;  /* 0x00000004544b7c20 */ /* 0x000fe20008410000 */
[----:B-----5:R-:W-:-:S05]  /*d6d0*/  FSEL R80, R67, -INF , P1 ;  /* 0xff80000043507808 */ /* 0x020fca0000800000 */
[----:B------:R-:W2:Y:S01]  /*d6e0*/  MUFU.TANH R72, R72 ;  /* 0x0000004800487308 */ /* 0x000ea20000002400 */
[----:B------:R-:W-:Y:S02]  /*d6f0*/  ISETP.GT.AND P1, PT, R28, 0x61, PT ;  /* 0x000000611c00780c */ /* 0x000fe40003f24270 */
[----:B------:R-:W-:Y:S01]  /*d700*/  FMNMX.FTZ R66, R80, R7, !PT ;  /* 0x0000000750427209 */ /* 0x000fe20007810000 */
[----:B------:R-:W-:Y:S01]  /*d710*/  FMUL.FTZ R76, R85, UR4 ;  /* 0x00000004554c7c20 */ /* 0x000fe20008410000 */
[C---:B------:R-:W-:Y:S02]  /*d720*/  ISETP.GT.AND P2, PT, R28.reuse, 0x68, PT ;  /* 0x000000681c00780c */ /* 0x040fe40003f44270 */
[----:B-1----:R-:W-:Y:S01]  /*d730*/  FSEL R69, R69, -INF , P1 ;  /* 0xff80000045457808 */ /* 0x002fe20000800000 */
[----:B------:R-:W1:Y:S01]  /*d740*/  MUFU.TANH R73, R73 ;  /* 0x0000004900497308 */ /* 0x000e620000002400 */
[----:B------:R-:W-:Y:S02]  /*d750*/  FMNMX.FTZ R66, R81, R66, !PT ;  /* 0x0000004251427209 */ /* 0x000fe40007810000 */
[----:B------:R-:W-:-:S02]  /*d760*/  ISETP.GT.AND P1, PT, R28, 0x69, PT ;  /* 0x000000691c00780c */ /* 0x000fc40003f24270 */
[----:B---3--:R-:W-:Y:S02]  /*d770*/  FSEL R70, R70, -INF , P2 ;  /* 0xff80000046467808 */ /* 0x008fe40001000000 */
[----:B------:R-:W-:Y:S01]  /*d780*/  FMNMX.FTZ R7, R69, R66, !PT ;  /* 0x0000004245077209 */ /* 0x000fe20007810000 */
[----:B------:R-:W3:Y:S01]  /*d790*/  MUFU.TANH R75, R75 ;  /* 0x0000004b004b7308 */ /* 0x000ee20000002400 */
[----:B------:R-:W-:Y:S02]  /*d7a0*/  ISETP.GT.AND P2, PT, R28, 0x70, PT ;  /* 0x000000701c00780c */ /* 0x000fe40003f44270 */
[----:B0-----:R-:W-:Y:S02]  /*d7b0*/  FSEL R71, R71, -INF , P1 ;  /* 0xff80000047477808 */ /* 0x001fe40000800000 */
[----:B------:R-:W-:-:S03]  /*d7c0*/  FMNMX.FTZ R66, R70, R7, !PT ;  /* 0x0000000746427209 */ /* 0x000fc60007810000 */
[----:B------:R-:W0:Y:S01]  /*d7d0*/  MUFU.TANH R76, R76 ;  /* 0x0000004c004c7308 */ /* 0x000e220000002400 */
[----:B------:R-:W-:Y:S02]  /*d7e0*/  ISETP.GT.AND P1, PT, R28, 0x71, PT ;  /* 0x000000711c00780c */ /* 0x000fe40003f24270 */
[----:B--2---:R-:W-:Y:S02]  /*d7f0*/  FSEL R72, R72, -INF , P2 ;  /* 0xff80000048487808 */ /* 0x004fe40001000000 */
[----:B------:R-:W-:Y:S02]  /*d800*/  FMNMX.FTZ R7, R71, R66, !PT ;  /* 0x0000004247077209 */ /* 0x000fe40007810000 */
[----:B------:R-:W-:Y:S02]  /*d810*/  ISETP.GT.AND P2, PT, R28, 0x78, PT ;  /* 0x000000781c00780c */ /* 0x000fe40003f44270 */
[----:B-1----:R-:W-:Y:S02]  /*d820*/  FSEL R73, R73, -INF , P1 ;  /* 0xff80000049497808 */ /* 0x002fe40000800000 */
[----:B------:R-:W-:-:S02]  /*d830*/  FMNMX.FTZ R66, R72, R7, !PT ;  /* 0x0000000748427209 */ /* 0x000fc40007810000 */
[----:B------:R-:W-:Y:S02]  /*d840*/  ISETP.GT.AND P1, PT, R28, 0x79, PT ;  /* 0x000000791c00780c */ /* 0x000fe40003f24270 */
[----:B---3--:R-:W-:Y:S02]  /*d850*/  FSEL R75, R75, -INF , P2 ;  /* 0xff8000004b4b7808 */ /* 0x008fe40001000000 */
[----:B------:R-:W-:Y:S02]  /*d860*/  FMNMX.FTZ R66, R73, R66, !PT ;  /* 0x0000004249427209 */ /* 0x000fe40007810000 */
[----:B0-----:R-:W-:Y:S02]  /*d870*/  FSEL R76, R76, -INF , P1 ;  /* 0xff8000004c4c7808 */ /* 0x001fe40000800000 */
[----:B------:R-:W-:-:S04]  /*d880*/  FMNMX.FTZ R7, R75, R66, !PT ;  /* 0x000000424b077209 */ /* 0x000fc80007810000 */
[----:B------:R-:W-:-:S05]  /*d890*/  FMNMX.FTZ R7, R76, R7, !PT ;  /* 0x000000074c077209 */ /* 0x000fca0007810000 */
[----:B------:R-:W0:Y:S02]  /*d8a0*/  SHFL.BFLY PT, R28, R7, 0x2, 0x1f ;  /* 0x0c401f00071c7f89 */ /* 0x000e2400000e0000 */
[----:B0-----:R-:W-:-:S05]  /*d8b0*/  FMNMX.FTZ R28, R7, R28, !PT ;  /* 0x0000001c071c7209 */ /* 0x001fca0007810000 */
[----:B------:R-:W0:Y:S01]  /*d8c0*/  SHFL.BFLY PT, R7, R28, 0x1, 0x1f ;  /* 0x0c201f001c077f89 */ /* 0x000e2200000e0000 */
[--C-:B------:R-:W-:Y:S01]  /*d8d0*/  FFMA.FTZ R67, R46, UR47, -R74.reuse ;  /* 0x0000002f2e437c23 */ /* 0x100fe2000801084a */
[----:B------:R-:W-:Y:S01]  /*d8e0*/  FFMA.FTZ R46, R56, UR47, -R74 ;  /* 0x0000002f382e7c23 */ /* 0x000fe2000801084a */
[----:B------:R-:W-:Y:S01]  /*d8f0*/  MUFU.EX2 R29, R29 ;  /* 0x0000001d001d7308 */ /* 0x000fe20000000800 */
[----:B0-----:R-:W-:-:S04]  /*d900*/  FMNMX.FTZ R7, R28, R7, !PT ;  /* 0x000000071c077209 */ /* 0x001fc80007810000 */
[C---:B------:R-:W-:Y:S01]  /*d910*/  FSETP.NEU.FTZ.AND P1, PT, R7.reuse, -INF , PT ;  /* 0xff8000000700780b */ /* 0x040fe20003f3d000 */
[----:B------:R-:W-:-:S05]  /*d920*/  FMUL.FTZ R56, R7, UR47 ;  /* 0x0000002f07387c20 */ /* 0x000fca0008410000 */
[----:B------:R-:W-:-:S05]  /*d930*/  FSEL R56, R56, RZ, P1 ;  /* 0x000000ff38387208 */ /* 0x000fca0000800000 */
[--C-:B------:R-:W-:Y:S01]  /*d940*/  FFMA.FTZ R3, R3, UR47, -R56.reuse ;  /* 0x0000002f03037c23 */ /* 0x100fe20008010838 */
[--C-:B------:R-:W-:Y:S01]  /*d950*/  FFMA.FTZ R4, R4, UR47, -R56.reuse ;  /* 0x0000002f04047c23 */ /* 0x100fe20008010838 */
[----:B------:R-:W-:Y:S01]  /*d960*/  FFMA.FTZ R5, R5, UR47, -R56 ;  /* 0x0000002f05057c23 */ /* 0x000fe20008010838 */
[----:B------:R-:W-:Y:S01]  /*d970*/  MUFU.EX2 R30, R30 ;  /* 0x0000001e001e7308 */ /* 0x000fe20000000800 */
[----:B------:R-:W-:Y:S01]  /*d980*/  FFMA.FTZ R21, R39, UR47, -R74 ;  /* 0x0000002f27157c23 */ /* 0x000fe2000801084a */
[----:B------:R-:W-:Y:S01]  /*d990*/  FFMA.FTZ R6, R6, UR47, -R56 ;  /* 0x0000002f06067c23 */ /* 0x000fe20008010838 */
[--C-:B------:R-:W-:Y:S01]  /*d9a0*/  FFMA.FTZ R39, R41, UR47, -R74.reuse ;  /* 0x0000002f29277c23 */ /* 0x100fe2000801084a */
[----:B------:R-:W-:-:S04]  /*d9b0*/  FFMA.FTZ R41, R45, UR47, -R74 ;  /* 0x0000002f2d297c23 */ /* 0x000fc8000801084a */
[----:B------:R-:W-:Y:S01]  /*d9c0*/  MUFU.EX2 R3, R3 ;  /* 0x0000000300037308 */ /* 0x000fe20000000800 */
[--C-:B------:R-:W-:Y:S01]  /*d9d0*/  FFMA.FTZ R45, R49, UR47, -R74.reuse ;  /* 0x0000002f312d7c23 */ /* 0x100fe2000801084a */
[----:B------:R-:W-:-:S06]  /*d9e0*/  FFMA.FTZ R49, R52, UR47, -R74 ;  /* 0x0000002f34317c23 */ /* 0x000fcc000801084a */
[----:B------:R-:W0:Y:S01]  /*d9f0*/  MUFU.EX2 R4, R4 ;  /* 0x0000000400047308 */ /* 0x000e220000000800 */
[----:B------:R-:W-:Y:S01]  /*da00*/  FFMA.FTZ R33, R33, UR47, -R56 ;  /* 0x0000002f21217c23 */ /* 0x000fe20008010838 */
[--C-:B------:R-:W-:Y:S01]  /*da10*/  FFMA.FTZ R52, R53, UR47, -R74.reuse ;  /* 0x0000002f35347c23 */ /* 0x100fe2000801084a */
[----:B------:R-:W-:-:S05]  /*da20*/  FFMA.FTZ R47, R47, UR47, -R74 ;  /* 0x0000002f2f2f7c23 */ /* 0x000fca000801084a */
[----:B------:R-:W-:Y:S01]  /*da30*/  MUFU.EX2 R31, R31 ;  /* 0x0000001f001f7308 */ /* 0x000fe20000000800 */
[--C-:B------:R-:W-:Y:S01]  /*da40*/  FFMA.FTZ R53, R55, UR47, -R74.reuse ;  /* 0x0000002f37357c23 */ /* 0x100fe2000801084a */
[----:B------:R-:W-:-:S06]  /*da50*/  FFMA.FTZ R55, R58, UR47, -R74 ;  /* 0x0000002f3a377c23 */ /* 0x000fcc000801084a */
[----:B------:R-:W1:Y:S01]  /*da60*/  MUFU.EX2 R5, R5 ;  /* 0x0000000500057308 */ /* 0x000e620000000800 */
[----:B------:R-:W-:Y:S01]  /*da70*/  FFMA.FTZ R43, R43, UR47, -R74 ;  /* 0x0000002f2b2b7c23 */ /* 0x000fe2000801084a */
[----:B------:R-:W-:Y:S01]  /*da80*/  FFMA.FTZ R58, R9, UR47, -R56 ;  /* 0x0000002f093a7c23 */ /* 0x000fe20008010838 */
[----:B------:R-:W-:-:S05]  /*da90*/  FFMA.FTZ R68, R48, UR47, -R74 ;  /* 0x0000002f30447c23 */ /* 0x000fca000801084a */
[----:B------:R-:W2:Y:S01]  /*daa0*/  MUFU.EX2 R6, R6 ;  /* 0x0000000600067308 */ /* 0x000ea20000000800 */
[----:B------:R-:W-:Y:S01]  /*dab0*/  FFMA.FTZ R48, R54, UR47, -R74 ;  /* 0x0000002f36307c23 */ /* 0x000fe2000801084a */
[----:B------:R-:W-:Y:S01]  /*dac0*/  FFMA.FTZ R9, R13, UR47, -R56 ;  /* 0x0000002f0d097c23 */ /* 0x000fe20008010838 */
[--C-:B------:R-:W-:Y:S01]  /*dad0*/  FFMA.FTZ R42, R42, UR47, -R74.reuse ;  /* 0x0000002f2a2a7c23 */ /* 0x100fe2000801084a */
[--C-:B------:R-:W-:Y:S01]  /*dae0*/  FFMA.FTZ R44, R44, UR47, -R74.reuse ;  /* 0x0000002f2c2c7c23 */ /* 0x100fe2000801084a */
[----:B------:R-:W-:-:S03]  /*daf0*/  FFMA.FTZ R50, R50, UR47, -R74 ;  /* 0x0000002f32327c23 */ /* 0x000fc6000801084a */
[----:B------:R3:W-:Y:S01]  /*db00*/  MUFU.EX2 R66, R47 ;  /* 0x0000002f00427308 */ /* 0x0007e20000000800 */
[--C-:B------:R-:W-:Y:S01]  /*db10*/  FFMA.FTZ R51, R51, UR47, -R74.reuse ;  /* 0x0000002f33337c23 */ /* 0x100fe2000801084a */
[----:B------:R-:W-:Y:S01]  /*db20*/  FFMA.FTZ R54, R59, UR47, -R74 ;  /* 0x0000002f3b367c23 */ /* 0x000fe2000801084a */
[----:B------:R-:W-:Y:S01]  /*db30*/  FFMA.FTZ R28, R35, UR47, -R56 ;  /* 0x0000002f231c7c23 */ /* 0x000fe20008010838 */
[----:B------:R-:W-:Y:S02]  /*db40*/  IMAD.U32 R13, RZ, RZ, UR40 ;  /* 0x00000028ff0d7e24 */ /* 0x000fe4000f8e00ff */
[--C-:B------:R-:W-:Y:S02]  /*db50*/  FFMA.FTZ R61, R61, UR47, -R74.reuse ;  /* 0x0000002f3d3d7c23 */ /* 0x100fe4000801084a */
[----:B------:R-:W5:Y:S01]  /*db60*/  MUFU.EX2 R33, R33 ;  /* 0x0000002100217308 */ /* 0x000f620000000800 */
[----:B---3--:R-:W-:Y:S01]  /*db70*/  FFMA.FTZ R47, R57, UR47, -R74 ;  /* 0x0000002f392f7c23 */ /* 0x008fe2000801084a */
[--C-:B------:R-:W-:Y:S01]  /*db80*/  FFMA.FTZ R57, R32, UR47, -R56.reuse ;  /* 0x0000002f20397c23 */ /* 0x100fe20008010838 */
[----:B------:R-:W-:Y:S01]  /*db90*/  FFMA.FTZ R35, R26, UR47, -R56 ;  /* 0x0000002f1a237c23 */ /* 0x000fe20008010838 */
[----:B0-----:R-:W-:-:S04]  /*dba0*/  FADD.FTZ R26, R3, R4 ;  /* 0x00000004031a7221 */ /* 0x001fc80000010000 */
[----:B------:R0:W-:Y:S01]  /*dbb0*/  MUFU.EX2 R40, R43 ;  /* 0x0000002b00287308 */ /* 0x0001e20000000800 */
[----:B------:R-:W-:Y:S01]  /*dbc0*/  FFMA.FTZ R32, R15, UR47, -R56 ;  /* 0x0000002f0f207c23 */ /* 0x000fe20008010838 */
[----:B------:R-:W-:Y:S01]  /*dbd0*/  PRMT R0, R13, 0x654, R0 ;  /* 0x000006540d007816 */ /* 0x000fe20000000000 */
[----:B-1----:R-:W-:-:S05]  /*dbe0*/  FADD.FTZ R13, R5, R26 ;  /* 0x0000001a050d7221 */ /* 0x002fca0000010000 */
[----:B------:R-:W1:Y:S01]  /*dbf0*/  MUFU.EX2 R58, R58 ;  /* 0x0000003a003a7308 */ /* 0x000e620000000800 */
[----:B0-----:R-:W-:Y:S01]  /*dc00*/  FFMA.FTZ R43, R60, UR47, -R74 ;  /* 0x0000002f3c2b7c23 */ /* 0x001fe2000801084a */
[----:B------:R-:W-:Y:S01]  /*dc10*/  FADD.FTZ R74, R29, R30 ;  /* 0x0000001e1d4a7221 */ /* 0x000fe20000010000 */
[--C-:B------:R-:W-:Y:S01]  /*dc20*/  FFMA.FTZ R60, R11, UR47, -R56.reuse ;  /* 0x0000002f0b3c7c23 */ /* 0x100fe20008010838 */
[--C-:B------:R-:W-:Y:S01]  /*dc30*/  FFMA.FTZ R59, R78, UR47, -R56.reuse ;  /* 0x0000002f4e3b7c23 */ /* 0x100fe20008010838 */
[----:B------:R-:W-:Y:S01]  /*dc40*/  FFMA.FTZ R82, R27, UR47, -R56 ;  /* 0x0000002f1b527c23 */ /* 0x000fe20008010838 */
[----:B------:R-:W-:Y:S02]  /*dc50*/  FADD.FTZ R15, R31, R74 ;  /* 0x0000004a1f0f7221 */ /* 0x000fe40000010000 */
[----:B------:R-:W0:Y:S01]  /*dc60*/  MUFU.EX2 R57, R57 ;  /* 0x0000003900397308 */ /* 0x000e220000000800 */
[----:B--2---:R-:W-:Y:S01]  /*dc70*/  FADD.FTZ R26, R6, R13 ;  /* 0x0000000d061a7221 */ /* 0x004fe20000010000 */
[----:B------:R-:W-:-:S06]  /*dc80*/  FADD.FTZ R15, R10, R15 ;  /* 0x0000000f0a0f7221 */ /* 0x000fcc0000010000 */
[----:B------:R-:W-:Y:S01]  /*dc90*/  MUFU.EX2 R36, R36 ;  /* 0x0000002400247308 */ /* 0x000fe20000000800 */
[----:B------:R-:W-:Y:S01]  /*dca0*/  FADD.FTZ R15, R12, R15 ;  /* 0x0000000f0c0f7221 */ /* 0x000fe20000010000 */
[----:B-----5:R-:W-:-:S06]  /*dcb0*/  FADD.FTZ R13, R33, R26 ;  /* 0x0000001a210d7221 */ /* 0x020fcc0000010000 */
[----:B------:R-:W-:Y:S01]  /*dcc0*/  MUFU.EX2 R38, R38 ;  /* 0x0000002600267308 */ /* 0x000fe20000000800 */
[--C-:B------:R-:W-:Y:S01]  /*dcd0*/  FFMA.FTZ R78, R25, UR47, -R56.reuse ;  /* 0x0000002f194e7c23 */ /* 0x100fe20008010838 */
[--C-:B------:R-:W-:Y:S01]  /*dce0*/  FFMA.FTZ R62, R62, UR47, -R56.reuse ;  /* 0x0000002f3e3e7c23 */ /* 0x100fe20008010838 */
[----:B------:R-:W-:Y:S01]  /*dcf0*/  FFMA.FTZ R63, R63, UR47, -R56 ;  /* 0x0000002f3f3f7c23 */ /* 0x000fe20008010838 */
[----:B------:R2:W-:Y:S04]  /*dd00*/  SYNCS.ARRIVE.TRANS64.RED.A1T0 RZ, [R0+URZ], RZ ;  /* 0x000000ff00ff79a7 */ /* 0x0005e8000810043f */
[----:B------:R-:W3:Y:S01]  /*dd10*/  MUFU.EX2 R60, R60 ;  /* 0x0000003c003c7308 */ /* 0x000ee20000000800 */
[----:B------:R-:W-:Y:S01]  /*dd20*/  FADD.FTZ R25, R14, R15 ;  /* 0x0000000f0e197221 */ /* 0x000fe20000010000 */
[----:B-1----:R-:W-:Y:S01]  /*dd30*/  FADD.FTZ R26, R58, R13 ;  /* 0x0000000d3a1a7221 */ /* 0x002fe20000010000 */
[----:B------:R-:W-:-:S02]  /*dd40*/  F2FP.BF16.F32.PACK_AB R13, R30, R29 ;  /* 0x0000001d1e0d723e */ /* 0x000fc400000010ff */
[----:B------:R-:W-:Y:S01]  /*dd50*/  FADD.FTZ R29, R20, R25 ;  /* 0x00000019141d7221 */ /* 0x000fe20000010000 */
[----:B0-----:R-:W-:Y:S01]  /*dd60*/  FADD.FTZ R27, R57, R26 ;  /* 0x0000001a391b7221 */ /* 0x001fe20000010000 */
[----:B------:R-:W-:Y:S02]  /*dd70*/  F2FP.BF16.F32.PACK_AB R25, R14, R12 ;  /* 0x0000000c0e19723e */ /* 0x000fe400000010ff */
[----:B------:R-:W-:Y:S01]  /*dd80*/  FADD.FTZ R14, R24, R29 ;  /* 0x0000001d180e7221 */ /* 0x000fe20000010000 */
[----:B---3--:R-:W-:Y:S01]  /*dd90*/  FADD.FTZ R29, R60, R27 ;  /* 0x0000001b3c1d7221 */ /* 0x008fe20000010000 */
[----:B------:R-:W-:Y:S02]  /*dda0*/  F2FP.BF16.F32.PACK_AB R27, R24, R20 ;  /* 0x00000014181b723e */ /* 0x000fe400000010ff */
[----:B------:R-:W-:Y:S02]  /*ddb0*/  F2FP.BF16.F32.PACK_AB R24, R58, R33 ;  /* 0x000000213a18723e */ /* 0x000fe400000010ff */
[----:B------:R-:W3:Y:S01]  /*ddc0*/  LDL R33, [R1+0x80] ;  /* 0x0000800001217983 */ /* 0x000ee20000100800 */
[----:B------:R-:W0:Y:S01]  /*ddd0*/  MUFU.EX2 R28, R28 ;  /* 0x0000001c001c7308 */ /* 0x000e220000000800 */
[----:B------:R-:W-:-:S07]  /*dde0*/  FFMA.FTZ R11, R34, UR47, -R56 ;  /* 0x0000002f220b7c23 */ /* 0x000fce0008010838 */
[----:B------:R-:W1:Y:S01]  /*ddf0*/  MUFU.EX2 R21, R21 ;  /* 0x0000001500157308 */ /* 0x000e620000000800 */
[----:B------:R-:W-:-:S07]  /*de00*/  FFMA.FTZ R34, R37, UR47, -R56 ;  /* 0x0000002f25227c23 */ /* 0x000fce0008010838 */
[----:B------:R-:W5:Y:S01]  /*de10*/  MUFU.EX2 R9, R9 ;  /* 0x0000000900097308 */ /* 0x000f620000000800 */
[----:B------:R-:W-:-:S07]  /*de20*/  FFMA.FTZ R37, R77, UR47, -R56 ;  /* 0x0000002f4d257c23 */ /* 0x000fce0008010838 */
[----:B------:R-:W4:Y:S01]  /*de30*/  MUFU.EX2 R11, R11 ;  /* 0x0000000b000b7308 */ /* 0x000f220000000800 */
[----:B------:R-:W-:Y:S01]  /*de40*/  F2FP.BF16.F32.PACK_AB R12, R4, R3 ;  /* 0x00000003040c723e */ /* 0x000fe200000010ff */
[----:B0-----:R-:W-:Y:S01]  /*de50*/  FADD.FTZ R4, R28, R29 ;  /* 0x0000001d1c047221 */ /* 0x001fe20000010000 */
[----:B------:R-:W-:-:S05]  /*de60*/  F2FP.BF16.F32.PACK_AB R15, R10, R31 ;  /* 0x0000001f0a0f723e */ /* 0x000fca00000010ff */
[----:B------:R-:W0:Y:S01]  /*de70*/  MUFU.EX2 R32, R32 ;  /* 0x0000002000207308 */ /* 0x000e220000000800 */
[----:B-1----:R-:W-:-:S07]  /*de80*/  FADD.FTZ R31, R21, R14 ;  /* 0x0000000e151f7221 */ /* 0x002fce0000010000 */
[----:B------:R-:W1:Y:S01]  /*de90*/  MUFU.EX2 R39, R39 ;  /* 0x0000002700277308 */ /* 0x000e620000000800 */
[----:B-----5:R-:W-:Y:S01]  /*dea0*/  FADD.FTZ R4, R9, R4 ;  /* 0x0000000409047221 */ /* 0x020fe20000010000 */
[----:B------:R-:W-:-:S06]  /*deb0*/  FADD.FTZ R31, R36, R31 ;  /* 0x0000001f241f7221 */ /* 0x000fcc0000010000 */
[----:B------:R-:W5:Y:S01]  /*dec0*/  MUFU.EX2 R34, R34 ;  /* 0x0000002200227308 */ /* 0x000f620000000800 */
[----:B------:R-:W-:Y:S01]  /*ded0*/  F2FP.BF16.F32.PACK_AB R14, R6, R5 ;  /* 0x00000005060e723e */ /* 0x000fe200000010ff */
[----:B----4-:R-:W-:-:S06]  /*dee0*/  FADD.FTZ R5, R11, R4 ;  /* 0x000000040b057221 */ /* 0x010fcc0000010000 */
[----:B------:R-:W4:Y:S01]  /*def0*/  MUFU.EX2 R37, R37 ;  /* 0x0000002500257308 */ /* 0x000f220000000800 */
[----:B------:R-:W-:-:S07]  /*df00*/  FADD.FTZ R6, R38, R31 ;  /* 0x0000001f26067221 */ /* 0x000fce0000010000 */
[----:B------:R-:W2:Y:S01]  /*df10*/  MUFU.EX2 R42, R42 ;  /* 0x0000002a002a7308 */ /* 0x000ea20000000800 */
[----:B0-----:R-:W-:Y:S01]  /*df20*/  FADD.FTZ R5, R32, R5 ;  /* 0x0000000520057221 */ /* 0x001fe20000010000 */
[----:B-1----:R-:W-:-:S06]  /*df30*/  FADD.FTZ R31, R39, R6 ;  /* 0x00000006271f7221 */ /* 0x002fcc0000010000 */
[----:B------:R-:W0:Y:S08]  /*df40*/  MUFU.EX2 R59, R59 ;  /* 0x0000003b003b7308 */ /* 0x000e300000000800 */
[----:B------:R-:W1:Y:S01]  /*df50*/  MUFU.EX2 R41, R41 ;  /* 0x0000002900297308 */ /* 0x000e620000000800 */
[----:B------:R-:W-:Y:S01]  /*df60*/  F2FP.BF16.F32.PACK_AB R29, R36, R21 ;  /* 0x00000015241d723e */ /* 0x000fe200000010ff */
[----:B-----5:R-:W-:-:S06]  /*df70*/  FADD.FTZ R6, R34, R5 ;  /* 0x0000000522067221 */ /* 0x020fcc0000010000 */
[----:B------:R-:W5:Y:S01]  /*df80*/  MUFU.EX2 R78, R78 ;  /* 0x0000004e004e7308 */ /* 0x000f620000000800 */
[----:B------:R-:W-:-:S07]  /*df90*/  FADD.FTZ R21, R40, R31 ;  /* 0x0000001f28157221 */ /* 0x000fce0000010000 */
[----:B------:R-:W5:Y:S01]  /*dfa0*/  MUFU.EX2 R44, R44 ;  /* 0x0000002c002c7308 */ /* 0x000f620000000800 */
[----:B----4-:R-:W-:Y:S01]  /*dfb0*/  FADD.FTZ R6, R37, R6 ;  /* 0x0000000625067221 */ /* 0x010fe20000010000 */
[----:B--2---:R-:W-:-:S06]  /*dfc0*/  FADD.FTZ R20, R42, R21 ;  /* 0x000000152a147221 */ /* 0x004fcc0000010000 */
[----:B------:R-:W2:Y:S01]  /*dfd0*/  MUFU.EX2 R35, R35 ;  /* 0x0000002300237308 */ /* 0x000ea20000000800 */
[----:B------:R-:W-:Y:S01]  /*dfe0*/  F2FP.BF16.F32.PACK_AB R28, R9, R28 ;  /* 0x0000001c091c723e */ /* 0x000fe200000010ff */
[----:B0-----:R-:W-:-:S06]  /*dff0*/  FADD.FTZ R5, R59, R6 ;  /* 0x000000063b057221 */ /* 0x001fcc0000010000 */
[----:B------:R-:W0:Y:S01]  /*e000*/  MUFU.EX2 R82, R82 ;  /* 0x0000005200527308 */ /* 0x000e220000000800 */
[----:B-1----:R-:W-:-:S07]  /*e010*/  FADD.FTZ R9, R41, R20 ;  /* 0x0000001429097221 */ /* 0x002fce0000010000 */
[----:B------:R-:W1:Y:S01]  /*e020*/  MUFU.EX2 R67, R67 ;  /* 0x0000004300437308 */ /* 0x000e620000000800 */
[----:B------:R-:W-:Y:S01]  /*e030*/  FFMA.FTZ R64, R64, UR47, -R56 ;  /* 0x0000002f40407c23 */ /* 0x000fe20008010838 */
[----:B-----5:R-:W-:-:S06]  /*e040*/  FADD.FTZ R6, R78, R5 ;  /* 0x000000054e067221 */ /* 0x020fcc0000010000 */
[----:B------:R-:W4:Y:S01]  /*e050*/  MUFU.EX2 R0, R62 ;  /* 0x0000003e00007308 */ /* 0x000f220000000800 */
[----:B------:R-:W-:Y:S01]  /*e060*/  FFMA.FTZ R65, R65, UR47, -R56 ;  /* 0x0000002f41417c23 */ /* 0x000fe20008010838 */
[----:B------:R-:W-:-:S06]  /*e070*/  FADD.FTZ R9, R44, R9 ;  /* 0x000000092c097221 */ /* 0x000fcc0000010000 */
[----:B------:R-:W5:Y:S01]  /*e080*/  MUFU.EX2 R45, R45 ;  /* 0x0000002d002d7308 */ /* 0x000f620000000800 */
[----:B--2---:R-:W-:Y:S01]  /*e090*/  FADD.FTZ R5, R35, R6 ;  /* 0x0000000623057221 */ /* 0x004fe20000010000 */
[----:B------:R-:W-:-:S06]  /*e0a0*/  FADD.FTZ R6, R66, R9 ;  /* 0x0000000942067221 */ /* 0x000fcc0000010000 */
[----:B------:R-:W2:Y:S01]  /*e0b0*/  MUFU.EX2 R63, R63 ;  /* 0x0000003f003f7308 */ /* 0x000ea20000000800 */
[----:B------:R-:W-:-:S07]  /*e0c0*/  FFMA.FTZ R79, R79, UR47, -R56 ;  /* 0x0000002f4f4f7c23 */ /* 0x000fce0008010838 */
[----:B------:R-:W2:Y:S01]  /*e0d0*/  MUFU.EX2 R68, R68 ;  /* 0x0000004400447308 */ /* 0x000ea20000000800 */
[----:B0-----:R-:W-:Y:S01]  /*e0e0*/  FADD.FTZ R5, R82, R5 ;  /* 0x0000000552057221 */ /* 0x001fe20000010000 */
[----:B-1----:R-:W-:-:S06]  /*e0f0*/  FADD.FTZ R6, R67, R6 ;  /* 0x0000000643067221 */ /* 0x002fcc0000010000 */
[----:B------:R-:W-:Y:S01]  /*e100*/  MUFU.EX2 R62, R64 ;  /* 0x00000040003e7308 */ /* 0x000fe20000000800 */
[----:B------:R-:W-:-:S07]  /*e110*/  FFMA.FTZ R80, R80, UR47, -R56 ;  /* 0x0000002f50507c23 */ /* 0x000fce0008010838 */
[----:B------:R-:W0:Y:S01]  /*e120*/  MUFU.EX2 R50, R50 ;  /* 0x0000003200327308 */ /* 0x000e220000000800 */
[----:B------:R-:W-:Y:S01]  /*e130*/  F2FP.BF16.F32.PACK_AB R26, R60, R57 ;  /* 0x000000393c1a723e */ /* 0x000fe200000010ff */
[----:B------:R1:W-:Y:S01]  /*e140*/  STSM.16.M88.4 [R155+0x21800], R12 ;  /* 0x0218000c9b007844 */ /* 0x0003e20000000200 */
[----:B------:R-:W-:-:S05]  /*e150*/  F2FP.BF16.F32.PACK_AB R31, R39, R38 ;  /* 0x00000026271f723e */ /* 0x000fca00000010ff */
[----:B------:R-:W-:Y:S01]  /*e160*/  MUFU.EX2 R65, R65 ;  /* 0x0000004100417308 */ /* 0x000fe20000000800 */
[----:B------:R-:W-:Y:S01]  /*e170*/  F2FP.BF16.F32.PACK_AB R30, R32, R11 ;  /* 0x0000000b201e723e */ /* 0x000fe200000010ff */
[----:B----4-:R-:W-:Y:S01]  /*e180*/  FADD.FTZ R20, R0, R5 ;  /* 0x0000000500147221 */ /* 0x010fe20000010000 */
[----:B------:R-:W-:-:S05]  /*e190*/  FFMA.FTZ R81, R81, UR47, -R56 ;  /* 0x0000002f51517c23 */ /* 0x000fca0008010838 */
[----:B------:R-:W4:Y:S01]  /*e1a0*/  MUFU.EX2 R51, R51 ;  /* 0x0000003300337308 */ /* 0x000f220000000800 */
[----:B-----5:R-:W-:Y:S01]  /*e1b0*/  FADD.FTZ R5, R45, R6 ;  /* 0x000000062d057221 */ /* 0x020fe20000010000 */
[----:B-1----:R-:W-:Y:S02]  /*e1c0*/  F2FP.BF16.F32.PACK_AB R13, R42, R40 ;  /* 0x000000282a0d723e */ /* 0x002fe400000010ff */
[----:B------:R-:W-:Y:S02]  /*e1d0*/  F2FP.BF16.F32.PACK_AB R12, R37, R34 ;  /* 0x00000022250c723e */ /* 0x000fe400000010ff */
[----:B------:R-:W-:Y:S02]  /*e1e0*/  F2FP.BF16.F32.PACK_AB R14, R78, R59 ;  /* 0x0000003b4e0e723e */ /* 0x000fe400000010ff */
[----:B------:R-:W1:Y:S01]  /*e1f0*/  MUFU.EX2 R10, R79 ;  /* 0x0000004f000a7308 */ /* 0x000e620000000800 */
[----:B------:R-:W-:Y:S01]  /*e200*/  F2FP.BF16.F32.PACK_AB R15, R44, R41 ;  /* 0x000000292c0f723e */ /* 0x000fe200000010ff */
[----:B------:R-:W-:Y:S01]  /*e210*/  STSM.16.M88.4 [R98], R24 ;  /* 0x0000001862007844 */ /* 0x000fe20000000200 */
[----:B--2---:R-:W-:-:S05]  /*e220*/  FADD.FTZ R9, R63, R20 ;  /* 0x000000143f097221 */ /* 0x004fca0000010000 */
[----:B------:R-:W2:Y:S01]  /*e230*/  MUFU.EX2 R49, R49 ;  /* 0x0000003100317308 */ /* 0x000ea20000000800 */
[----:B------:R-:W-:Y:S01]  /*e240*/  STSM.16.M88.4 [R96], R28 ;  /* 0x0000001c60007844 */ /* 0x000fe20000000200 */
[----:B------:R-:W-:Y:S01]  /*e250*/  FADD.FTZ R5, R68, R5 ;  /* 0x0000000544057221 */ /* 0x000fe20000010000 */
[----:B------:R-:W5:Y:S02]  /*e260*/  @P4 LDC R11, c[0x0][0x44c] ;  /* 0x00011300ff0b4b82 */ /* 0x000f640000000800 */
[----:B------:R4:W-:Y:S03]  /*e270*/  STSM.16.M88.4 [R95], R12 ;  /* 0x0000000c5f007844 */ /* 0x0009e60000000200 */
[----:B------:R-:W2:Y:S01]  /*e280*/  MUFU.EX2 R3, R80 ;  /* 0x0000005000037308 */ /* 0x000ea20000000800 */
[--C-:B------:R-:W-:Y:S01]  /*e290*/  FFMA.FTZ R69, R69, UR47, -R56.reuse ;  /* 0x0000002f45457c23 */ /* 0x100fe20008010838 */
[----:B0-----:R-:W-:Y:S01]  /*e2a0*/  FADD.FTZ R6, R50, R5 ;  /* 0x0000000532067221 */ /* 0x001fe20000010000 */
[----:B------:R-:W-:Y:S01]  /*e2b0*/  FFMA.FTZ R70, R70, UR47, -R56 ;  /* 0x0000002f46467c23 */ /* 0x000fe20008010838 */
[----:B------:R-:W0:Y:S04]  /*e2c0*/  @P4 LDC R20, c[0x0][0x450] ;  /* 0x00011400ff144b82 */ /* 0x000e280000000800 */
[----:B------:R-:W2:Y:S01]  /*e2d0*/  MUFU.EX2 R52, R52 ;  /* 0x0000003400347308 */ /* 0x000ea20000000800 */
[----:B----4-:R-:W-:Y:S01]  /*e2e0*/  F2FP.BF16.F32.PACK_AB R14, R63, R0 ;  /* 0x000000003f0e723e */ /* 0x010fe200000010ff */
[----:B------:R-:W-:-:S06]  /*e2f0*/  FADD.FTZ R0, R62, R9 ;  /* 0x000000093e007221 */ /* 0x000fcc0000010000 */
[----:B------:R-:W4:Y:S01]  /*e300*/  MUFU.EX2 R81, R81 ;  /* 0x0000005100517308 */ /* 0x000f220000000800 */
[----:B------:R-:W-:Y:S01]  /*e310*/  FADD.FTZ R6, R51, R6 ;  /* 0x0000000633067221 */ /* 0x000fe20000010000 */
[----:B------:R-:W-:-:S06]  /*e320*/  FADD.FTZ R5, R65, R0 ;  /* 0x0000000041057221 */ /* 0x000fcc0000010000 */
[----:B------:R-:W5:Y:S01]  /*e330*/  MUFU.EX2 R48, R48 ;  /* 0x0000003000307308 */ /* 0x000f620000000800 */
[----:B------:R-:W-:Y:S01]  /*e340*/  FFMA.FTZ R71, R71, UR47, -R56 ;  /* 0x0000002f47477c23 */ /* 0x000fe20008010838 */
[----:B-1----:R-:W-:Y:S01]  /*e350*/  FADD.FTZ R0, R10, R5 ;  /* 0x000000050a007221 */ /* 0x002fe20000010000 */
[----:B--2---:R-:W-:-:S05]  /*e360*/  FADD.FTZ R5, R49, R6 ;  /* 0x0000000631057221 */ /* 0x004fca0000010000 */
[----:B------:R-:W1:Y:S01]  /*e370*/  MUFU.EX2 R4, R69 ;  /* 0x0000004500047308 */ /* 0x000e620000000800 */
[----:B------:R-:W-:-:S07]  /*e380*/  FFMA.FTZ R72, R72, UR47, -R56 ;  /* 0x0000002f48487c23 */ /* 0x000fce0008010838 */
[----:B------:R-:W2:Y:S01]  /*e390*/  MUFU.EX2 R53, R53 ;  /* 0x0000003500357308 */ /* 0x000ea20000000800 */
[----:B------:R-:W-:Y:S01]  /*e3a0*/  FADD.FTZ R0, R3, R0 ;  /* 0x0000000003007221 */ /* 0x000fe20000010000 */
[----:B------:R-:W-:-:S06]  /*e3b0*/  FADD.FTZ R5, R52, R5 ;  /* 0x0000000534057221 */ /* 0x000fcc0000010000 */
[----:B------:R-:W0:Y:S01]  /*e3c0*/  MUFU.EX2 R70, R70 ;  /* 0x0000004600467308 */ /* 0x000e220000000800 */
[--C-:B------:R-:W-:Y:S01]  /*e3d0*/  FFMA.FTZ R73, R73, UR47, -R56.reuse ;  /* 0x0000002f49497c23 */ /* 0x100fe20008010838 */
[----:B------:R-:W-:Y:S01]  /*e3e0*/  F2FP.BF16.F32.PACK_AB R26, R3, R10 ;  /* 0x0000000a031a723e */ /* 0x000fe200000010ff */
[----:B------:R-:W-:Y:S01]  /*e3f0*/  FFMA.FTZ R75, R75, UR47, -R56 ;  /* 0x0000002f4b4b7c23 */ /* 0x000fe20008010838 */
[----:B----4-:R-:W-:-:S04]  /*e400*/  FADD.FTZ R3, R81, R0 ;  /* 0x0000000051037221 */ /* 0x010fc80000010000 */
[----:B------:R-:W4:Y:S01]  /*e410*/  MUFU.EX2 R71, R71 ;  /* 0x0000004700477308 */ /* 0x000f220000000800 */
[----:B------:R-:W-:Y:S01]  /*e420*/  FFMA.FTZ R56, R76, UR47, -R56 ;  /* 0x0000002f4c387c23 */ /* 0x000fe20008010838 */
[----:B-----5:R-:W-:-:S06]  /*e430*/  FADD.FTZ R0, R48, R5 ;  /* 0x0000000530007221 */ /* 0x020fcc0000010000 */
[----:B------:R-:W5:Y:S01]  /*e440*/  MUFU.EX2 R47, R47 ;  /* 0x0000002f002f7308 */ /* 0x000f620000000800 */
[----:B-1----:R-:W-:Y:S01]  /*e450*/  FADD.FTZ R3, R4, R3 ;  /* 0x0000000304037221 */ /* 0x002fe20000010000 */
[----:B--2---:R-:W-:-:S06]  /*e460*/  FADD.FTZ R6, R53, R0 ;  /* 0x0000000035067221 */ /* 0x004fcc0000010000 */
[----:B------:R-:W-:Y:S01]  /*e470*/  MUFU.EX2 R72, R72 ;  /* 0x0000004800487308 */ /* 0x000fe20000000800 */
[----:B------:R-:W-:-:S04]  /*e480*/  @P4 IMAD.HI.U32 R5, R97, R11, RZ ;  /* 0x0000000b61054227 */ /* 0x000fc800078e00ff */
[----:B0-----:R-:W-:-:S03]  /*e490*/  FADD.FTZ R10, R70, R3 ;  /* 0x00000003460a7221 */ /* 0x001fc60000010000 */
[----:B------:R-:W0:Y:S01]  /*e4a0*/  MUFU.EX2 R54, R54 ;  /* 0x0000003600367308 */ /* 0x000e220000000800 */
[----:B------:R-:W-:-:S07]  /*e4b0*/  F2FP.BF16.F32.PACK_AB R12, R82, R35 ;  /* 0x00000023520c723e */ /* 0x000fce00000010ff */
[----:B------:R-:W1:Y:S01]  /*e4c0*/  MUFU.EX2 R73, R73 ;  /* 0x0000004900497308 */ /* 0x000e620000000800 */
[----:B------:R-:W-:Y:S01]  /*e4d0*/  F2FP.BF16.F32.PACK_AB R13, R67, R66 ;  /* 0x00000042430d723e */ /* 0x000fe200000010ff */
[----:B------:R-:W-:Y:S01]  /*e4e0*/  IMAD.MOV.U32 R9, RZ, RZ, R97 ;  /* 0x000000ffff097224 */ /* 0x000fe200078e0061 */
[----:B------:R-:W-:-:S05]  /*e4f0*/  F2FP.BF16.F32.PACK_AB R15, R68, R45 ;  /* 0x0000002d440f723e */ /* 0x000fca00000010ff */
[----:B------:R-:W2:Y:S01]  /*e500*/  MUFU.EX2 R46, R46 ;  /* 0x0000002e002e7308 */ /* 0x000ea20000000800 */
[----:B------:R-:W-:Y:S01]  /*e510*/  @P4 SHF.R.U32.HI R9, RZ, R20, R5 ;  /* 0x00000014ff094219 */ /* 0x000fe20000011605 */
[----:B----4-:R-:W-:-:S06]  /*e520*/  FADD.FTZ R5, R71, R10 ;  /* 0x0000000a47057221 */ /* 0x010fcc0000010000 */
[----:B------:R-:W-:Y:S08]  /*e530*/  MUFU.EX2 R55, R55 ;  /* 0x0000003700377308 */ /* 0x000ff00000000800 */
[----:B------:R-:W-:Y:S08]  /*e540*/  MUFU.EX2 R43, R43 ;  /* 0x0000002b002b7308 */ /* 0x000ff00000000800 */
[----:B------:R-:W4:Y:S08]  /*e550*/  MUFU.EX2 R75, R75 ;  /* 0x0000004b004b7308 */ /* 0x000f300000000800 */
[----:B------:R-:W4:Y:S08]  /*e560*/  MUFU.EX2 R56, R56 ;  /* 0x0000003800387308 */ /* 0x000f300000000800 */
[----:B------:R-:W4:Y:S01]  /*e570*/  MUFU.EX2 R0, R61 ;  /* 0x0000003d00007308 */ /* 0x000f220000000800 */
[----:B------:R3:W-:Y:S01]  /*e580*/  STSM.16.M88.4 [R155+0x27800], R12 ;  /* 0x0278000c9b007844 */ /* 0x0007e20000000200 */
[----:B-----5:R-:W-:Y:S01]  /*e590*/  FADD.FTZ R3, R47, R6 ;  /* 0x000000062f037221 */ /* 0x020fe20000010000 */
[----:B------:R-:W-:-:S02]  /*e5a0*/  F2FP.BF16.F32.PACK_AB R24, R65, R62 ;  /* 0x0000003e4118723e */ /* 0x000fc400000010ff */
[----:B------:R-:W-:Y:S02]  /*e5b0*/  F2FP.BF16.F32.PACK_AB R25, R51, R50 ;  /* 0x000000323319723e */ /* 0x000fe400000010ff */
[----:B------:R-:W-:Y:S01]  /*e5c0*/  F2FP.BF16.F32.PACK_AB R27, R52, R49 ;  /* 0x00000031341b723e */ /* 0x000fe200000010ff */
[----:B0-----:R-:W-:Y:S01]  /*e5d0*/  FADD.FTZ R3, R54, R3 ;  /* 0x0000000336037221 */ /* 0x001fe20000010000 */
[----:B---3--:R-:W-:Y:S01]  /*e5e0*/  F2FP.BF16.F32.PACK_AB R12, R4, R81 ;  /* 0x00000051040c723e */ /* 0x008fe200000010ff */
[----:B------:R-:W-:Y:S01]  /*e5f0*/  FADD.FTZ R4, R72, R5 ;  /* 0x0000000548047221 */ /* 0x000fe20000010000 */
[----:B------:R-:W-:Y:S01]  /*e600*/  IADD3 R5, R9, R147, -R146 ;  /* 0x0000009309057210 */ /* 0x000fe20007ffe892 */
[----:B------:R0:W-:Y:S02]  /*e610*/  STSM.16.M88.4 [R33], R24 ;  /* 0x0000001821007844 */ /* 0x0001e40000000200 */
[----:B-1----:R-:W-:Y:S01]  /*e620*/  FADD.FTZ R4, R73, R4 ;  /* 0x0000000449047221 */ /* 0x002fe20000010000 */
[----:B------:R-:W-:Y:S01]  /*e630*/  F2FP.BF16.F32.PACK_AB R13, R53, R48 ;  /* 0x00000030350d723e */ /* 0x000fe200000010ff */
[----:B--2---:R-:W-:Y:S01]  /*e640*/  FADD.FTZ R6, R46, R3 ;  /* 0x000000032e067221 */ /* 0x004fe20000010000 */
[----:B------:R-:W-:-:S02]  /*e650*/  F2FP.BF16.F32.PACK_AB R14, R71, R70 ;  /* 0x00000046470e723e */ /* 0x000fc400000010ff */
[----:B------:R-:W-:Y:S01]  /*e660*/  F2FP.BF16.F32.PACK_AB R15, R54, R47 ;  /* 0x0000002f360f723e */ /* 0x000fe200000010ff */
[----:B----4-:R-:W-:Y:S01]  /*e670*/  FADD.FTZ R3, R75, R4 ;  /* 0x000000044b037221 */ /* 0x010fe20000010000 */
[----:B------:R-:W-:-:S03]  /*e680*/  SHF.R.S32.HI R4, RZ, 0x1f, R5 ;  /* 0x0000001fff047819 */ /* 0x000fc60000011405 */
[----:B------:R1:W-:Y:S01]  /*e690*/  STSM.16.M88.4 [R96+0x6000], R12 ;  /* 0x0060000c60007844 */ /* 0x0003e20000000200 */
[----:B0-----:R-:W-:Y:S02]  /*e6a0*/  F2FP.BF16.F32.PACK_AB R24, R73, R72 ;  /* 0x000000484918723e */ /* 0x001fe400000010ff */
[----:B------:R-:W-:Y:S02]  /*e6b0*/  F2FP.BF16.F32.PACK_AB R25, R55, R46 ;  /* 0x0000002e3719723e */ /* 0x000fe400000010ff */
[----:B------:R-:W-:Y:S02]  /*e6c0*/  F2FP.BF16.F32.PACK_AB R26, R56, R75 ;  /* 0x0000004b381a723e */ /* 0x000fe400000010ff */
[----:B------:R-:W-:Y:S02]  /*e6d0*/  F2FP.BF16.F32.PACK_AB R27, R0, R43 ;  /* 0x0000002b001b723e */ /* 0x000fe400000010ff */
[----:B------:R-:W-:-:S03]  /*e6e0*/  LEA.HI R5, R4, R5, RZ, 0x7 ;  /* 0x0000000504057211 */ /* 0x000fc600078f38ff */
[----:B------:R0:W-:Y:S01]  /*e6f0*/  STSM.16.M88.4 [R95+0x6000], R24 ;  /* 0x006000185f007844 */ /* 0x0001e20000000200 */
[----:B------:R2:W-:Y:S06]  /*e700*/  MEMBAR.ALL.CTA ;  /* 0x0000000000007992 */ /* 0x0005ec0000008000 */
[----:B--2---:R-:W2:Y:S01]  /*e710*/  FENCE.VIEW.ASYNC.S ;  /* 0x00000000000073c6 */ /* 0x004ea20000000000 */
[----:B------:R-:W-:Y:S01]  /*e720*/  SHF.R.S32.HI R5, RZ, 0x7, R5 ;  /* 0x00000007ff057819 */ /* 0x000fe20000011405 */
[----:B------:R-:W-:-:S03]  /*e730*/  VIADD R4, R88, 0xfffffffe ;  /* 0xfffffffe58047836 */ /* 0x000fc60000000000 */
[----:B------:R-:W-:-:S04]  /*e740*/  VIMNMX R145, RZ, R5, !PT ;  /* 0x00000005ff917248 */ /* 0x000fc80007fe0100 */
[----:B------:R-:W-:Y:S01]  /*e750*/  ISETP.GE.AND P1, PT, R4, R145, PT ;  /* 0x000000910400720c */ /* 0x000fe20003f26270 */
[----:B------:R-:W-:-:S04]  /*e760*/  FADD.FTZ R6, R55, R6 ;  /* 0x0000000637067221 */ /* 0x000fc80000010000 */
[----:B------:R-:W-:Y:S01]  /*e770*/  FADD.FTZ R43, R43, R6 ;  /* 0x000000062b2b7221 */ /* 0x000fe20000010000 */
[----:B------:R-:W-:Y:S01]  /*e780*/  FADD.FTZ R3, R56, R3 ;  /* 0x0000000338037221 */ /* 0x000fe20000010000 */
[----:B------:R-:W-:Y:S02]  /*e790*/  CS2R R134, SRZ ;  /* 0x0000000000867805 */ /* 0x000fe4000001ff00 */
[----:B------:R-:W-:Y:S01]  /*e7a0*/  CS2R R132, SRZ ;  /* 0x0000000000847805 */ /* 0x000fe2000001ff00 */
[----:B------:R-:W-:Y:S01]  /*e7b0*/  FADD.FTZ R0, R0, R43 ;  /* 0x0000002b00007221 */ /* 0x000fe20000010000 */
        /* <DEDUP_REMOVED lines=17> */
[----:B-1----:R-:W-:Y:S02]  /*e8d0*/  CS2R R96, SRZ ;  /* 0x0000000000607805 */ /* 0x002fe4000001ff00 */
[----:B0-----:R-:W-:Y:S02]  /*e8e0*/  CS2R R94, SRZ ;  /* 0x00000000005e7805 */ /* 0x001fe4000001ff00 */
[----:B------:R-:W-:Y:S02]  /*e8f0*/  CS2R R92, SRZ ;  /* 0x00000000005c7805 */ /* 0x000fe4000001ff00 */
[----:B------:R-:W-:-:S02]  /*e900*/  CS2R R90, SRZ ;  /* 0x00000000005a7805 */ /* 0x000fc4000001ff00 */
[----:B------:R-:W-:Y:S01]  /*e910*/  CS2R R88, SRZ ;  /* 0x0000000000587805 */ /* 0x000fe2000001ff00 */
[----:B--2---:R-:W-:Y:S01]  /*e920*/  NOP ;  /* 0x0000000000007918 */ /* 0x004fe20000000000 */
[----:B------:R-:W-:Y:S05]  /*e930*/  @!P1 BRA `(.L_x_12407) ;  /* 0x0000003400989947 */ /* 0x000fea0003800000 */
[----:B------:R-:W-:Y:S01]  /*e940*/  IMAD.MOV.U32 R6, RZ, RZ, R8 ;  /* 0x000000ffff067224 */ /* 0x000fe200078e0008 */
[----:B------:R-:W-:Y:S01]  /*e950*/  MOV R5, R19 ;  /* 0x0000001300057202 */ /* 0x000fe20000000f00 */
[----:B------:R-:W-:Y:S02]  /*e960*/  IMAD.MOV.U32 R9, RZ, RZ, R7 ;  /* 0x000000ffff097224 */ /* 0x000fe400078e0007 */
[----:B------:R-:W-:Y:S02]  /*e970*/  IMAD.MOV.U32 R10, RZ, RZ, R137 ;  /* 0x000000ffff0a7224 */ /* 0x000fe400078e0089 */
[----:B------:R-:W-:-:S07]  /*e980*/  IMAD.MOV.U32 R135, RZ, RZ, RZ ;  /* 0x000000ffff877224 */ /* 0x000fce00078e00ff */
.L_x_12419:
[----:B--2---:R-:W2:Y:S01]  /*e990*/  LDL R7, [R1+0x5c] ;  /* 0x00005c0001077983 */ /* 0x004ea20000100800 */
        /* <DEDUP_REMOVED lines=8> */
.L_x_12409:
        /* <DEDUP_REMOVED lines=8> */
.L_x_12410:
[----:B------:R-:W-:Y:S04]  /*eaa0*/  BSSY B0, `(.L_x_12408) ;  /* 0x0000004000007945 */ /* 0x000fe80003800000 */
[----:B-1----:R-:W-:Y:S05]  /*eab0*/  @P2 BRA `(.L_x_12411) ;  /* 0x0000000000082947 */ /* 0x002fea0003800000 */
[----:B------:R-:W1:Y:S02]  /*eac0*/  SYNCS.PHASECHK.TRANS64.TRYWAIT P2, [R7+URZ+0x2d830], R8 ;  /* 0x02d83008070075a7 */ /* 0x000e64000804017f */
[----:B-1----:R-:W-:Y:S05]  /*ead0*/  @!P2 BRA `(.L_x_12412) ;  /* 0x000001040028a947 */ /* 0x002fea0003800000 */
.L_x_12411:
[----:B------:R-:W-:Y:S05]  /*eae0*/  BSYNC B0 ;  /* 0x0000000000007941 */ /* 0x000fea0003800000 */
.L_x_12408:
[----:B01----:R-:W2:Y:S01]  /*eaf0*/  LDL R8, [R1+0x60] ;  /* 0x0000600001087983 */ /* 0x003ea20000100800 */
[----:B------:R-:W-:-:S03]  /*eb00*/  VIADD R19, R5, 0x1 ;  /* 0x0000000105137836 */ /* 0x000fc60000000000 */
[----:B------:R-:W3:Y:S02]  /*eb10*/  LDL.64 R152, [R1+0x28] ;  /* 0x0000280001987983 */ /* 0x000ee40000100a00 */
[C---:B------:R-:W-:Y:S01]  /*eb20*/  ISETP.NE.AND P2, PT, R19.reuse, 0x2, PT ;  /* 0x000000021300780c */ /* 0x040fe20003f45270 */
[----:B------:R-:W0:Y:S03]  /*eb30*/  S2R R7, SR_TID.X ;  /* 0x0000000000077919 */ /* 0x000e260000002100 */
[----:B------:R-:W-:Y:S01]  /*eb40*/  SEL R19, R19, RZ, P2 ;  /* 0x000000ff13137207 */ /* 0x000fe20001000000 */
[----:B------:R-:W-:Y:S01]  /*eb50*/  IMAD.MOV.U32 R15, RZ, RZ, -0x7fffffe0 ;  /* 0x80000020ff0f7424 */ /* 0x000fe200078e00ff */
[----:B------:R-:W-:Y:S05]  /*eb60*/  WARPSYNC.ALL ;  /* 0x0000000000007948 */ /* 0x000fea0003800000 */
[----:B------:R-:W-:Y:S01]  /*eb70*/  R2UR UR15, R15 ;  /* 0x000000000f0f72ca */ /* 0x000fe200000e0000 */
[----:B------:R-:W-:Y:S01]  /*eb80*/  IMAD.MOV.U32 R13, RZ, RZ, -0x7fffffe0 ;  /* 0x80000020ff0d7424 */ /* 0x000fe200078e00ff */
[----:B------:R-:W4:Y:S04]  /*eb90*/  LDL.64 R150, [R1+0x20] ;  /* 0x0000200001967983 */ /* 0x000f280000100a00 */
[----:B------:R-:W5:Y:S04]  /*eba0*/  LDL.64 R142, [R1+0x18] ;  /* 0x00001800018e7983 */ /* 0x000f680000100a00 */
[----:B------:R-:W5:Y:S01]  /*ebb0*/  LDL.64 R140, [R1+0x10] ;  /* 0x00001000018c7983 */ /* 0x000f620000100a00 */
[----:B0-----:R-:W-:-:S05]  /*ebc0*/  SHF.R.U32.HI R7, RZ, 0x7, R7 ;  /* 0x00000007ff077819 */ /* 0x001fca0000011607 */
[----:B------:R-:W-:Y:S01]  /*ebd0*/  VIADD R7, R7, 0x8 ;  /* 0x0000000807077836 */ /* 0x000fe20000000000 */
[----:B------:R-:W-:Y:S01]  /*ebe0*/  R2UR UR7, R13 ;  /* 0x000000000d0772ca */ /* 0x000fe200000e0000 */
[----:B------:R-:W-:Y:S01]  /*ebf0*/  IMAD.MOV.U32 R25, RZ, RZ, -0x7fffffe0 ;  /* 0x80000020ff197424 */ /* 0x000fe200078e00ff */
[----:B------:R-:W-:Y:S02]  /*ec00*/  R2UR UR4, R156 ;  /* 0x000000009c0472ca */ /* 0x000fe400000e0000 */
[----:B------:R-:W-:Y:S02]  /*ec10*/  R2UR UR5, R157 ;  /* 0x000000009d0572ca */ /* 0x000fe400000e0000 */
[----:B------:R-:W-:Y:S01]  /*ec20*/  R2UR UR23, R25 ;  /* 0x00000000191772ca */ /* 0x000fe200000e0000 */
[----:B------:R-:W-:Y:S02]  /*ec30*/  IMAD.MOV.U32 R21, RZ, RZ, -0x7fffffe0 ;  /* 0x80000020ff157424 */ /* 0x000fe400078e00ff */
[----:B--2---:R-:W-:-:S04]  /*ec40*/  IMAD R12, R19, 0x600, R8 ;  /* 0x00000600130c7824 */ /* 0x004fc800078e0208 */
[----:B------:R-:W-:-:S05]  /*ec50*/  VIADD R14, R12, 0x200 ;  /* 0x000002000c0e7836 */ /* 0x000fca0000000000 */
[----:B------:R-:W-:Y:S02]  /*ec60*/  R2UR UR14, R14 ;  /* 0x000000000e0e72ca */ /* 0x000fe400000e0000 */
[----:B------:R-:W2:Y:S01]  /*ec70*/  LDL.64 R14, [R1+0x30] ;  /* 0x00003000010e7983 */ /* 0x000ea20000100a00 */
[C---:B------:R-:W-:Y:S01]  /*ec80*/  R2UR UR6, R12.reuse ;  /* 0x000000000c0672ca */ /* 0x040fe200000e0000 */
[----:B------:R-:W-:-:S05]  /*ec90*/  VIADD R24, R12, 0x400 ;  /* 0x000004000c187836 */ /* 0x000fca0000000000 */
[----:B------:R-:W-:Y:S01]  /*eca0*/  R2UR UR22, R24 ;  /* 0x00000000181672ca */ /* 0x000fe200000e0000 */
[----:B------:R0:W-:Y:S06]  /*ecb0*/  BAR.SYNC.DEFER_BLOCKING R7, 0x100 ;  /* 0x000400070000751d */ /* 0x0001ec0000010000 */
[----:B------:R-:W-:-:S06]  /*ecc0*/  WARPGROUP.ARRIVE ;  /* 0x00000000000079c5 */ /* 0x000fcc0000000000 */
[----:B------:R-:W-:Y:S01]  /*ecd0*/  HGMMA.64x128x16.F32.BF16 R24, gdesc[UR4], RZ, !UPT, gsb0 ;  /* 0x01e00000041879f0 */ /* 0x000fe2000c0018ff */
[----:B------:R-:W-:Y:S01]  /*ece0*/  VIADD R20, R12, 0x2 ;  /* 0x000000020c147836 */ /* 0x000fe20000000000 */
[----:B------:R-:W-:-:S04]  /*ecf0*/  R2UR UR11, R21 ;  /* 0x00000000150b72ca */ /* 0x000fc800000e0000 */
[----:B------:R-:W-:Y:S02]  /*ed00*/  R2UR UR10, R20 ;  /* 0x00000000140a72ca */ /* 0x000fe400000e0000 */
[----:B---3--:R-:W-:Y:S02]  /*ed10*/  R2UR UR12, R152 ;  /* 0x00000000980c72ca */ /* 0x008fe400000e0000 */
        /* <DEDUP_REMOVED lines=8> */
[----:B----4-:R-:W-:Y:S02]  /*eda0*/  R2UR UR16, R150 ;  /* 0x00000000961072ca */ /* 0x010fe400000e0000 */
[----:B------:R-:W-:Y:S02]  /*edb0*/  R2UR UR18, R20 ;  /* 0x00000000141272ca */ /* 0x000fe400000e0000 */
[----:B------:R-:W-:Y:S01]  /*edc0*/  R2UR UR17, R151 ;  /* 0x00000000971172ca */ /* 0x000fe200000e0000 */
[----:B------:R-:W-:Y:S02]  /*edd0*/  WARPGROUP.DEPBAR.LE gsb0, 0x0 ;  /* 0x00008000000079c5 */ /* 0x000fe40000010000 */
[----:B------:R-:W-:-:S06]  /*ede0*/  WARPGROUP.ARRIVE ;  /* 0x00000000000079c5 */ /* 0x000fcc0000000000 */
[----:B------:R-:W-:Y:S01]  /*edf0*/  HGMMA.64x128x16.F32.BF16 R24, gdesc[UR12], R24, gsb0 ;  /* 0x01e000000c1879f0 */ /* 0x000fe20008001818 */
[----:B-----5:R-:W-:Y:S02]  /*ee00*/  R2UR UR20, R142 ;  /* 0x000000008e1472ca */ /* 0x020fe400000e0000 */
        /* <DEDUP_REMOVED lines=19> */
.L_x_12414:
[----:B------:R-:W-:Y:S01]  /*ef40*/  SHF.L.U32 R7, R10, 0x1f, RZ ;  /* 0x0000001f0a077819 */ /* 0x000fe200000006ff */
[----:B------:R-:W-:-:S04]  /*ef50*/  IMAD R8, R5, 0x8, R2 ;  /* 0x0000000805087824 */ /* 0x000fc800078e0202 */
[----:B------:R0:W1:Y:S01]  /*ef60*/  SYNCS.PHASECHK.TRANS64.TRYWAIT P1, [R8+URZ+0x2d850], R7 ;  /* 0x02d85007080075a7 */ /* 0x000062000802017f */
[----:B------:R-:W-:Y:S05]  /*ef70*/  @!P0 BRA `(.L_x_12415) ;  /* 0x0000000000048947 */ /* 0x000fea0003800000 */
[----:B------:R-:W-:Y:S01]  /*ef80*/  BPT.TRAP 0x1 ;  /* 0x000000040000795c */ /* 0x000fe20000300000 */
.L_x_12415:
[----:B-1----:R-:W-:Y:S05]  /*ef90*/  @P1 BRA `(.L_x_12413) ;  /* 0x0000000000081947 */ /* 0x002fea0003800000 */
[----:B------:R-:W1:Y:S02]  /*efa0*/  SYNCS.PHASECHK.TRANS64.TRYWAIT P1, [R8+URZ+0x2d850], R7 ;  /* 0x02d85007080075a7 */ /* 0x000e64000802017f */
[----:B-1----:R-:W-:Y:S05]  /*efb0*/  @!P1 BRA `(.L_x_12416) ;  /* 0x0000010000049947 */ /* 0x002fea0003800000 */
.L_x_12413:
        /* <DEDUP_REMOVED lines=96> */
.L_x_12417:
[----:B------:R-:W2:Y:S04]  /*f5c0*/  LDL R11, [R1+0x84] ;  /* 0x00008400010b7983 */ /* 0x000ea80000100800 */
[----:B------:R-:W2:Y:S01]  /*f5d0*/  LDL R10, [R1+0x94] ;  /* 0x00009400010a7983 */ /* 0x000ea20000100800 */
[----:B------:R-:W-:-:S03]  /*f5e0*/  ISETP.NE.AND P1, PT, R148, 0x1, PT ;  /* 0x000000019400780c */ /* 0x000fc60003f25270 */
[----:B------:R-:W3:Y:S10]  /*f5f0*/  LDL R140, [R1+0x90] ;  /* 0x00009000018c7983 */ /* 0x000ef40000100800 */
[----:B------:R-:W1:Y:S08]  /*f600*/  @P1 LDC R8, c[0x0][0x44c] ;  /* 0x00011300ff081b82 */ /* 0x000e700000000800 */
[----:B0-----:R-:W0:Y:S01]  /*f610*/  @P1 LDC R7, c[0x0][0x450] ;  /* 0x00011400ff071b82 */ /* 0x001e220000000800 */
[----:B------:R-:W-:Y:S01]  /*f620*/  FMUL.FTZ R141, R30, UR46 ;  /* 0x0000002e1e8d7c20 */ /* 0x000fe20008410000 */
[----:B------:R-:W-:Y:S01]  /*f630*/  FMUL.FTZ R30, R33, UR46 ;  /* 0x0000002e211e7c20 */ /* 0x000fe20008410000 */
[----:B------:R-:W-:Y:S01]  /*f640*/  FMUL.FTZ R33, R36, UR46 ;  /* 0x0000002e24217c20 */ /* 0x000fe20008410000 */
[----:B------:R-:W-:Y:S01]  /*f650*/  FMUL.FTZ R14, R38, UR46 ;  /* 0x0000002e260e7c20 */ /* 0x000fe20008410000 */
[----:B------:R-:W-:-:S02]  /*f660*/  IMAD.MOV.U32 R38, RZ, RZ, -0x80 ;  /* 0xffffff80ff267424 */ /* 0x000fc400078e00ff */
[----:B------:R-:W-:Y:S02]  /*f670*/  FMUL.FTZ R13, R29, UR46 ;  /* 0x0000002e1d0d7c20 */ /* 0x000fe40008410000 */
[----:B------:R-:W-:-:S04]  /*f680*/  IMAD R38, R4, R38, 0x1 ;  /* 0x0000000104267424 */ /* 0x000fc800078e0226 */
        /* <DEDUP_REMOVED lines=16> */
[----:B------:R-:W-:-:S03]  /*f790*/  FMUL.FTZ R143, R27, UR46 ;  /* 0x0000002e1b8f7c20 */ /* 0x000fc60008410000 */
[----:B------:R-:W-:Y:S01]  /*f7a0*/  MUFU.TANH R30, R30 ;  /* 0x0000001e001e7308 */ /* 0x000fe20000002400 */
[----:B------:R-:W-:Y:S01]  /*f7b0*/  FMUL.FTZ R27, R47, UR46 ;  /* 0x0000002e2f1b7c20 */ /* 0x000fe20008410000 */
[----:B------:R-:W-:Y:S01]  /*f7c0*/  FMUL.FTZ R53, R66, UR46 ;  /* 0x0000002e42357c20 */ /* 0x000fe20008410000 */
[----:B------:R-:W-:Y:S01]  /*f7d0*/  FMUL.FTZ R47, R49, UR46 ;  /* 0x0000002e312f7c20 */ /* 0x000fe20008410000 */
[----:B------:R-:W-:-:S04]  /*f7e0*/  FMUL.FTZ R66, R69, UR46 ;  /* 0x0000002e45427c20 */ /* 0x000fc80008410000 */
[----:B------:R-:W-:Y:S01]  /*f7f0*/  MUFU.TANH R51, R51 ;  /* 0x0000003300337308 */ /* 0x000fe20000002400 */
[----:B------:R-:W-:Y:S01]  /*f800*/  FMUL.FTZ R49, R70, UR46 ;  /* 0x0000002e46317c20 */ /* 0x000fe20008410000 */
[----:B------:R-:W-:Y:S01]  /*f810*/  FMUL.FTZ R70, R73, UR46 ;  /* 0x0000002e49467c20 */ /* 0x000fe20008410000 */
[----:B------:R-:W-:-:S05]  /*f820*/  FMUL.FTZ R85, R85, UR46 ;  /* 0x0000002e55557c20 */ /* 0x000fca0008410000 */
[----:B------:R-:W-:Y:S01]  /*f830*/  MUFU.TANH R28, R28 ;  /* 0x0000001c001c7308 */ /* 0x000fe20000002400 */
[----:B------:R-:W-:-:S07]  /*f840*/  FMUL.FTZ R142, R78, UR46 ;  /* 0x0000002e4e8e7c20 */ /* 0x000fce0008410000 */
[----:B------:R-:W-:Y:S08]  /*f850*/  MUFU.TANH R59, R59 ;  /* 0x0000003b003b7308 */ /* 0x000ff00000002400 */
[----:B------:R-:W-:Y:S08]  /*f860*/  MUFU.TANH R66, R66 ;  /* 0x0000004200427308 */ /* 0x000ff00000002400 */
[----:B------:R-:W-:Y:S01]  /*f870*/  MUFU.TANH R78, R85 ;  /* 0x00000055004e7308 */ /* 0x000fe20000002400 */
[----:B------:R-:W-:Y:S01]  /*f880*/  FMUL.FTZ R32, R58, UR46 ;  /* 0x0000002e3a207c20 */ /* 0x000fe20008410000 */
[----:B------:R-:W-:-:S06]  /*f890*/  FMUL.FTZ R58, R60, UR46 ;  /* 0x0000002e3c3a7c20 */ /* 0x000fcc0008410000 */
[----:B------:R-:W-:Y:S01]  /*f8a0*/  MUFU.TANH R74, R74 ;  /* 0x0000004a004a7308 */ /* 0x000fe20000002400 */
[----:B------:R-:W-:Y:S01]  /*f8b0*/  FMUL.FTZ R60, R64, UR46 ;  /* 0x0000002e403c7c20 */ /* 0x000fe20008410000 */
[----:B------:R-:W-:Y:S01]  /*f8c0*/  FMUL.FTZ R64, R68, UR46 ;  /* 0x0000002e44407c20 */ /* 0x000fe20008410000 */
[----:B------:R-:W-:Y:S01]  /*f8d0*/  FMUL.FTZ R68, R72, UR46 ;  /* 0x0000002e48447c20 */ /* 0x000fe20008410000 */
[----:B------:R-:W-:Y:S01]  /*f8e0*/  FMUL.FTZ R72, R76, UR46 ;  /* 0x0000002e4c487c20 */ /* 0x000fe20008410000 */
[----:B------:R-:W-:-:S03]  /*f8f0*/  FMUL.FTZ R76, R80, UR46 ;  /* 0x0000002e504c7c20 */ /* 0x000fc60008410000 */
[----:B------:R-:W-:Y:S08]  /*f900*/  MUFU.TANH R26, R26 ;  /* 0x0000001a001a7308 */ /* 0x000ff00000002400 */
[----:B------:R-:W-:Y:S08]  /*f910*/  MUFU.TANH R33, R33 ;  /* 0x0000002100217308 */ /* 0x000ff00000002400 */
[----:B------:R-:W-:Y:S01]  /*f920*/  MUFU.TANH R42, R42 ;  /* 0x0000002a002a7308 */ /* 0x000fe20000002400 */
[----:B------:R-:W-:Y:S01]  /*f930*/  FMUL.FTZ R21, R50, UR46 ;  /* 0x0000002e32157c20 */ /* 0x000fe20008410000 */
[----:B------:R-:W-:Y:S01]  /*f940*/  FMUL.FTZ R50, R52, UR46 ;  /* 0x0000002e34327c20 */ /* 0x000fe20008410000 */
[----:B------:R-:W-:-:S05]  /*f950*/  FMUL.FTZ R24, R54, UR46 ;  /* 0x0000002e36187c20 */ /* 0x000fca0008410000 */
[----:B------:R-:W-:Y:S01]  /*f960*/  MUFU.TANH R47, R47 ;  /* 0x0000002f002f7308 */ /* 0x000fe20000002400 */
[----:B------:R-:W-:-:S07]  /*f970*/  FMUL.FTZ R54, R56, UR46 ;  /* 0x0000002e38367c20 */ /* 0x000fce0008410000 */
[----:B------:R-:W-:Y:S01]  /*f980*/  MUFU.TANH R50, R50 ;  /* 0x0000003200327308 */ /* 0x000fe20000002400 */
[----:B------:R-:W-:-:S07]  /*f990*/  FMUL.FTZ R52, R67, UR46 ;  /* 0x0000002e43347c20 */ /* 0x000fce0008410000 */
[----:B------:R-:W-:Y:S01]  /*f9a0*/  MUFU.TANH R54, R54 ;  /* 0x0000003600367308 */ /* 0x000fe20000002400 */
[----:B------:R-:W-:-:S07]  /*f9b0*/  FMUL.FTZ R61, R65, UR46 ;  /* 0x0000002e413d7c20 */ /* 0x000fce0008410000 */
[----:B------:R-:W-:Y:S01]  /*f9c0*/  MUFU.TANH R58, R58 ;  /* 0x0000003a003a7308 */ /* 0x000fe20000002400 */
[----:B--2---:R-:W-:-:S04]  /*f9d0*/  IMAD.IADD R10, R10, 0x1, R11 ;  /* 0x000000010a0a7824 */ /* 0x004fc800078e020b */
[----:B-1----:R-:W-:-:S05]  /*f9e0*/  @P1 IMAD.HI.U32 R8, R10, R8, RZ ;  /* 0x000000080a081227 */ /* 0x002fca00078e00ff */
[----:B0-----:R-:W-:-:S05]  /*f9f0*/  @P1 SHF.R.U32.HI R10, RZ, R7, R8 ;  /* 0x00000007ff0a1219 */ /* 0x001fca0000011608 */
[----:B------:R-:W0:Y:S01]  /*fa00*/  SHFL.IDX PT, R36, R10, RZ, 0x1c1f ;  /* 0x001c1fff0a247589 */ /* 0x000e2200000e0000 */
[----:B------:R-:W-:Y:S01]  /*fa10*/  FMUL.FTZ R8, R35, UR46 ;  /* 0x0000002e23087c20 */ /* 0x000fe20008410000 */
[----:B---3--:R-:W-:Y:S02]  /*fa20*/  IMAD R38, R140, -0x2, R38 ;  /* 0xfffffffe8c267824 */ /* 0x008fe400078e0226 */
[----:B------:R-:W-:Y:S01]  /*fa30*/  FMUL.FTZ R35, R37, UR46 ;  /* 0x0000002e25237c20 */ /* 0x000fe20008410000 */
[----:B------:R-:W-:Y:S01]  /*fa40*/  FMUL.FTZ R11, R25, UR46 ;  /* 0x0000002e190b7c20 */ /* 0x000fe20008410000 */
[----:B------:R-:W-:Y:S01]  /*fa50*/  FMUL.FTZ R25, R43, UR46 ;  /* 0x0000002e2b197c20 */ /* 0x000fe20008410000 */
[----:B------:R-:W-:Y:S01]  /*fa60*/  FMUL.FTZ R43, R45, UR46 ;  /* 0x0000002e2d2b7c20 */ /* 0x000fe20008410000 */
[----:B------:R-:W-:Y:S01]  /*fa70*/  IADD3 R38, -R146, R38, R147 ;  /* 0x0000002692267210 */ /* 0x000fe20007ffe193 */
[----:B------:R1:W2:Y:S01]  /*fa80*/  SHFL.IDX PT, R44, R10, 0x1, 0x1c1f ;  /* 0x003c1f000a2c7f89 */ /* 0x0002a200000e0000 */
[----:B------:R-:W3:Y:S01]  /*fa90*/  MUFU.TANH R35, R35 ;  /* 0x0000002300237308 */ /* 0x000ee20000002400 */
[----:B-1----:R-:W-:-:S07]  /*faa0*/  FMUL.FTZ R10, R81, UR46 ;  /* 0x0000002e510a7c20 */ /* 0x002fce0008410000 */
[----:B------:R-:W1:Y:S01]  /*fab0*/  MUFU.TANH R11, R11 ;  /* 0x0000000b000b7308 */ /* 0x000e620000002400 */
[----:B0-----:R-:W-:-:S07]  /*fac0*/  IMAD.IADD R81, R38, 0x1, R36 ;  /* 0x0000000126517824 */ /* 0x001fce00078e0224 */
[----:B------:R-:W0:Y:S01]  /*fad0*/  MUFU.TANH R43, R43 ;  /* 0x0000002b002b7308 */ /* 0x000e220000002400 */
[----:B------:R-:W-:Y:S01]  /*fae0*/  ISETP.GT.AND P1, PT, R81, 0x9, PT ;  /* 0x000000095100780c */ /* 0x000fe20003f24270 */
[----:B------:R-:W-:-:S03]  /*faf0*/  FMUL.FTZ R37, R40, UR46 ;  /* 0x0000002e28257c20 */ /* 0x000fc60008410000 */
[----:B----4-:R-:W-:Y:S02]  /*fb00*/  FSEL R77, R13, -INF , P1 ;  /* 0xff8000000d4d7808 */ /* 0x010fe40000800000 */
[C---:B------:R-:W-:Y:S01]  /*fb10*/  ISETP.GT.AND P1, PT, R81.reuse, 0x19, PT ;  /* 0x000000195100780c */ /* 0x040fe20003f24270 */
[----:B------:R-:W-:Y:S01]  /*fb20*/  FMUL.FTZ R45, R48, UR46 ;  /* 0x0000002e302d7c20 */ /* 0x000fe20008410000 */
[----:B------:R-:W-:Y:S02]  /*fb30*/  ISETP.GT.AND P3, PT, R81, 0x1, PT ;  /* 0x000000015100780c */ /* 0x000fe40003f64270 */
[----:B---3--:R-:W-:Y:S01]  /*fb40*/  FSEL R73, R35, -INF , P1 ;  /* 0xff80000023497808 */ /* 0x008fe20000800000 */
[----:B------:R-:W3:Y:S01]  /*fb50*/  MUFU.TANH R37, R37 ;  /* 0x0000002500257308 */ /* 0x000ee20000002400 */
[----:B------:R-:W-:Y:S02]  /*fb60*/  ISETP.GT.AND P1, PT, R81, 0x29, PT ;  /* 0x000000295100780c */ /* 0x000fe40003f24270 */
[----:B-1----:R-:W-:-:S02]  /*fb70*/  FSEL R85, R11, -INF , P3 ;  /* 0xff8000000b557808 */ /* 0x002fc40001800000 */
[C---:B------:R-:W-:Y:S02]  /*fb80*/  ISETP.GT.AND P2, PT, R81.reuse, RZ, PT ;  /* 0x000000ff5100720c */ /* 0x040fe40003f44270 */
[----:B------:R-:W-:Y:S02]  /*fb90*/  ISETP.GT.AND P3, PT, R81, 0x11, PT ;  /* 0x000000115100780c */ /* 0x000fe40003f64270 */
[----:B0-----:R-:W-:Y:S01]  /*fba0*/  FSEL R69, R43, -INF , P1 ;  /* 0xff8000002b457808 */ /* 0x001fe20000800000 */
[----:B------:R-:W-:Y:S01]  /*fbb0*/  FMUL.FTZ R40, R41, UR46 ;  /* 0x0000002e29287c20 */ /* 0x000fe20008410000 */
[----:B------:R-:W-:Y:S01]  /*fbc0*/  ISETP.GT.AND P1, PT, R81, 0x39, PT ;  /* 0x000000395100780c */ /* 0x000fe20003f24270 */
[----:B------:R-:W0:Y:S01]  /*fbd0*/  MUFU.TANH R45, R45 ;  /* 0x0000002d002d7308 */ /* 0x000e220000002400 */
[----:B------:R-:W-:Y:S01]  /*fbe0*/  FMUL.FTZ R41, R75, UR46 ;  /* 0x0000002e4b297c20 */ /* 0x000fe20008410000 */
[----:B------:R-:W-:Y:S02]  /*fbf0*/  FSEL R139, R139, -INF , P2 ;  /* 0xff8000008b8b7808 */ /* 0x000fe40001000000 */
[----:B------:R-:W-:-:S02]  /*fc00*/  FSEL R75, R30, -INF , P3 ;  /* 0xff8000001e4b7808 */ /* 0x000fc40001800000 */
[----:B------:R-:W-:Y:S02]  /*fc10*/  ISETP.GT.AND P2, PT, R81, 0x10, PT ;  /* 0x000000105100780c */ /* 0x000fe40003f44270 */
[----:B------:R-:W-:Y:S01]  /*fc20*/  FSEL R30, R51, -INF , P1 ;  /* 0xff800000331e7808 */ /* 0x000fe20000800000 */
[----:B------:R-:W-:Y:S01]  /*fc30*/  FMUL.FTZ R7, R31, UR46 ;  /* 0x0000002e1f077c20 */ /* 0x000fe20008410000 */
[C---:B------:R-:W-:Y:S02]  /*fc40*/  ISETP.GT.AND P1, PT, R81.reuse, 0x49, PT ;  /* 0x000000495100780c */ /* 0x040fe40003f24270 */
[----:B------:R-:W-:Y:S02]  /*fc50*/  FSEL R36, R28, -INF , P2 ;  /* 0xff8000001c247808 */ /* 0x000fe40001000000 */
[----:B------:R-:W-:Y:S02]  /*fc60*/  ISETP.GT.AND P2, PT, R81, 0x20, PT ;  /* 0x000000205100780c */ /* 0x000fe40003f44270 */
[----:B------:R-:W-:-:S02]  /*fc70*/  FSEL R59, R59, -INF , P1 ;  /* 0xff8000003b3b7808 */ /* 0x000fc40000800000 */
[----:B------:R-:W-:Y:S01]  /*fc80*/  ISETP.GT.AND P1, PT, R81, 0x59, PT ;  /* 0x000000595100780c */ /* 0x000fe20003f24270 */
[----:B------:R-:W1:Y:S01]  /*fc90*/  MUFU.TANH R7, R7 ;  /* 0x0000000700077308 */ /* 0x000e620000002400 */
[----:B---3--:R-:W-:Y:S02]  /*fca0*/  FSEL R80, R37, -INF , P2 ;  /* 0xff80000025507808 */ /* 0x008fe40001000000 */
[C---:B------:R-:W-:Y:S02]  /*fcb0*/  ISETP.GT.AND P2, PT, R81.reuse, 0x30, PT ;  /* 0x000000305100780c */ /* 0x040fe40003f44270 */
[----:B------:R-:W-:Y:S02]  /*fcc0*/  FSEL R51, R66, -INF , P1 ;  /* 0xff80000042337808 */ /* 0x000fe40000800000 */
[----:B------:R-:W-:Y:S02]  /*fcd0*/  ISETP.GT.AND P1, PT, R81, 0x69, PT ;  /* 0x000000695100780c */ /* 0x000fe40003f24270 */
[----:B0-----:R-:W-:Y:S01]  /*fce0*/  FSEL R28, R45, -INF , P2 ;  /* 0xff8000002d1c7808 */ /* 0x001fe20001000000 */
[----:B--2---:R-:W-:Y:S01]  /*fcf0*/  IMAD.IADD R44, R38, 0x1, R44 ;  /* 0x00000001262c7824 */ /* 0x004fe200078e022c */
[----:B------:R-:W-:-:S02]  /*fd00*/  FSEL R45, R74, -INF , P1 ;  /* 0xff8000004a2d7808 */ /* 0x000fc40000800000 */
[----:B------:R-:W-:-:S04]  /*fd10*/  ISETP.GT.AND P1, PT, R81, 0x79, PT ;  /* 0x000000795100780c */ /* 0x000fc80003f24270 */
[----:B------:R-:W-:Y:S02]  /*fd20*/  FSEL R11, R78, -INF , P1 ;  /* 0xff8000004e0b7808 */ /* 0x000fe40000800000 */
[----:B------:R-:W-:Y:S02]  /*fd30*/  ISETP.GT.AND P1, PT, R44, 0x9, PT ;  /* 0x000000092c00780c */ /* 0x000fe40003f24270 */
[----:B------:R-:W-:Y:S02]  /*fd40*/  ISETP.GT.AND P4, PT, R81, 0x8, PT ;  /* 0x000000085100780c */ /* 0x000fe40003f84270 */
[----:B-1----:R-:W-:Y:S02]  /*fd50*/  FSEL R35, R7, -INF , P1 ;  /* 0xff80000007237808 */ /* 0x002fe40000800000 */
[----:B------:R-:W-:Y:S01]  /*fd60*/  FMNMX.FTZ R7, R139, R9, !PT ;  /* 0x000000098b077209 */ /* 0x000fe20007810000 */
[----:B------:R-:W-:Y:S01]  /*fd70*/  FMUL.FTZ R140, R84, UR46 ;  /* 0x0000002e548c7c20 */ /* 0x000fe20008410000 */
[----:B------:R-:W-:-:S02]  /*fd80*/  FSEL R84, R26, -INF , P4 ;  /* 0xff8000001a547808 */ /* 0x000fc40002000000 */
[----:B------:R-:W-:-:S04]  /*fd90*/  FMNMX.FTZ R7, R85, R7, !PT ;  /* 0x0000000755077209 */ /* 0x000fc80007810000 */
[----:B------:R-:W-:Y:S01]  /*fda0*/  FMNMX.FTZ R7, R84, R7, !PT ;  /* 0x0000000754077209 */ /* 0x000fe20007810000 */
[----:B------:R-:W0:Y:S03]  /*fdb0*/  MUFU.TANH R40, R40 ;  /* 0x0000002800287308 */ /* 0x000e260000002400 */
[----:B------:R-:W-:Y:S02]  /*fdc0*/  FMNMX.FTZ R7, R77, R7, !PT ;  /* 0x000000074d077209 */ /* 0x000fe40007810000 */
[----:B------:R-:W-:Y:S02]  /*fdd0*/  ISETP.GT.AND P4, PT, R81, 0x18, PT ;  /* 0x000000185100780c */ /* 0x000fe40003f84270 */
[----:B------:R-:W-:Y:S02]  /*fde0*/  FMNMX.FTZ R7, R36, R7, !PT ;  /* 0x0000000724077209 */ /* 0x000fe40007810000 */
[----:B------:R-:W-:-:S02]  /*fdf0*/  FSEL R38, R33, -INF , P4 ;  /* 0xff80000021267808 */ /* 0x000fc40002000000 */
[----:B------:R-:W-:-:S04]  /*fe00*/  FMNMX.FTZ R7, R75, R7, !PT ;  /* 0x000000074b077209 */ /* 0x000fc80007810000 */
[----:B------:R-:W-:Y:S02]  /*fe10*/  FMNMX.FTZ R7, R38, R7, !PT ;  /* 0x0000000726077209 */ /* 0x000fe40007810000 */
[----:B------:R-:W-:Y:S02]  /*fe20*/  ISETP.GT.AND P3, PT, R81, 0x21, PT ;  /* 0x000000215100780c */ /* 0x000fe40003f64270 */
[----:B------:R-:W-:Y:S01]  /*fe30*/  FMNMX.FTZ R7, R73, R7, !PT ;  /* 0x0000000749077209 */ /* 0x000fe20007810000 */
[----:B------:R-:W-:Y:S01]  /*fe40*/  FMUL.FTZ R48, R71, UR46 ;  /* 0x0000002e47307c20 */ /* 0x000fe20008410000 */
[----:B------:R-:W-:Y:S02]  /*fe50*/  ISETP.GT.AND P4, PT, R81, 0x28, PT ;  /* 0x000000285100780c */ /* 0x000fe40003f84270 */
[----:B0-----:R-:W-:Y:S02]  /*fe60*/  FSEL R71, R40, -INF , P3 ;  /* 0xff80000028477808 */ /* 0x001fe40001800000 */
[----:B------:R-:W-:-:S02]  /*fe70*/  FMNMX.FTZ R7, R80, R7, !PT ;  /* 0x0000000750077209 */ /* 0x000fc40007810000 */
[----:B------:R-:W-:Y:S02]  /*fe80*/  FSEL R26, R42, -INF , P4 ;  /* 0xff8000002a1a7808 */ /* 0x000fe40002000000 */
[----:B------:R-:W-:Y:S01]  /*fe90*/  FMNMX.FTZ R7, R71, R7, !PT ;  /* 0x0000000747077209 */ /* 0x000fe20007810000 */
[----:B------:R-:W-:Y:S01]  /*fea0*/  FMUL.FTZ R31, R55, UR46 ;  /* 0x0000002e371f7c20 */ /* 0x000fe20008410000 */
[----:B------:R-:W-:Y:S02]  /*feb0*/  FMUL.FTZ R55, R57, UR46 ;  /* 0x0000002e39377c20 */ /* 0x000fe40008410000 */
[----:B------:R-:W-:Y:S02]  /*fec0*/  FMNMX.FTZ R7, R26, R7, !PT ;  /* 0x000000071a077209 */ /* 0x000fe40007810000 */
[----:B------:R-:W-:Y:S02]  /*fed0*/  ISETP.GT.AND P3, PT, R81, 0x31, PT ;  /* 0x000000315100780c */ /* 0x000fe40003f64270 */
[----:B------:R-:W-:Y:S01]  /*fee0*/  FMNMX.FTZ R7, R69, R7, !PT ;  /* 0x0000000745077209 */ /* 0x000fe20007810000 */
[----:B------:R-:W0:Y:S01]  /*fef0*/  MUFU.TANH R55, R55 ;  /* 0x0000003700377308 */ /* 0x000e220000002400 */
[----:B------:R-:W-:-:S02]  /*ff00*/  ISETP.GT.AND P4, PT, R81, 0x38, PT ;  /* 0x000000385100780c */ /* 0x000fc40003f84270 */
[----:B------:R-:W-:Y:S02]  /*ff10*/  FSEL R67, R47, -INF , P3 ;  /* 0xff8000002f437808 */ /* 0x000fe40001800000 */
[----:B------:R-:W-:Y:S02]  /*ff20*/  FMNMX.FTZ R7, R28, R7, !PT ;  /* 0x000000071c077209 */ /* 0x000fe40007810000 */
[----:B------:R-:W-:Y:S02]  /*ff30*/  FSEL R65, R50, -INF , P4 ;  /* 0xff80000032417808 */ /* 0x000fe40002000000 */
[----:B------:R-:W-:Y:S02]  /*ff40*/  FMNMX.FTZ R7, R67, R7, !PT ;  /* 0x0000000743077209 */ /* 0x000fe40007810000 */
[----:B------:R-:W-:Y:S02]  /*ff50*/  ISETP.GT.AND P2, PT, R81, 0x40, PT ;  /* 0x000000405100780c */ /* 0x000fe40003f44270 */
[----:B------:R-:W-:Y:S01]  /*ff60*/  FMNMX.FTZ R7, R65, R7, !PT ;  /* 0x0000000741077209 */ /* 0x000fe20007810000 */
[----:B------:R-:W-:Y:S01]  /*ff70*/  FMUL.FTZ R57, R62, UR46 ;  /* 0x0000002e3e397c20 */ /* 0x000fe20008410000 */
[----:B------:R-:W1:Y:S01]  /*ff80*/  MUFU.TANH R60, R60 ;  /* 0x0000003c003c7308 */ /* 0x000e620000002400 */
[----:B------:R-:W-:-:S02]  /*ff90*/  ISETP.GT.AND P3, PT, R81, 0x41, PT ;  /* 0x000000415100780c */ /* 0x000fc40003f64270 */
[----:B------:R-:W-:Y:S02]  /*ffa0*/  FSEL R62, R54, -INF , P2 ;  /* 0xff800000363e7808 */ /* 0x000fe40001000000 */
[----:B------:R-:W-:Y:S01]  /*ffb0*/  FMNMX.FTZ R7, R30, R7, !PT ;  /* 0x000000071e077209 */ /* 0x000fe20007810000 */
[----:B------:R-:W-:Y:S01]  /*ffc0*/  FMUL.FTZ R56, R63, UR46 ;  /* 0x0000002e3f387c20 */ /* 0x000fe20008410000 */
[----:B------:R-:W-:Y:S01]  /*ffd0*/  ISETP.GT.AND P4, PT, R81, 0x48, PT ;  /* 0x000000485100780c */ /* 0x000fe20003f84270 */
[----:B------:R-:W2:Y:S01]  /*ffe0*/  MUFU.TANH R61, R61 ;  /* 0x0000003d003d7308 */ /* 0x000ea20000002400 */
[----:B0-----:R-:W-:Y:S02]  /*fff0*/  FSEL R63, R55, -INF , P3 ;  /* 0xff800000373f7808 */ /* 0x001fe40001800000 */
[----:B------:R-:W-:Y:S02]  /*10000*/  FMNMX.FTZ R7, R62, R7, !PT ;  /* 0x000000073e077209 */ /* 0x000fe40007810000 */
[----:B------:R-:W-:-:S02]  /*10010*/  FSEL R58, R58, -INF , P4 ;  /* 0xff8000003a3a7808 */ /* 0x000fc40002000000 */
[----:B------:R-:W-:Y:S01]  /*10020*/  FMNMX.FTZ R7, R63, R7, !PT ;  /* 0x000000073f077209 */ /* 0x000fe20007810000 */
[----:B------:R-:W0:Y:S01]  /*10030*/  MUFU.TANH R64, R64 ;  /* 0x0000004000407308 */ /* 0x000e220000002400 */
[C---:B------:R-:W-:Y:S02]  /*10040*/  ISETP.GT.AND P2, PT, R81.reuse, 0x50, PT ;  /* 0x000000505100780c */ /* 0x040fe40003f44270 */
[----:B------:R-:W-:Y:S02]  /*10050*/  FMNMX.FTZ R7, R58, R7, !PT ;  /* 0x000000073a077209 */ /* 0x000fe40007810000 */
[----:B------:R-:W-:Y:S02]  /*10060*/  ISETP.GT.AND P3, PT, R81, 0x51, PT ;  /* 0x000000515100780c */ /* 0x000fe40003f64270 */
[----:B-1----:R-:W-:Y:S01]  /*10070*/  FSEL R54, R60, -INF , P2 ;  /* 0xff8000003c367808 */ /* 0x002fe20001000000 */
[----:B------:R-:W1:Y:S01]  /*10080*/  MUFU.TANH R68, R68 ;  /* 0x0000004400447308 */ /* 0x000e620000002400 */
[----:B------:R-:W-:-:S02]  /*10090*/  FMNMX.FTZ R7, R59, R7, !PT ;  /* 0x000000073b077209 */ /* 0x000fc40007810000 */
[----:B------:R-:W-:Y:S02]  /*100a0*/  ISETP.GT.AND P4, PT, R81, 0x58, PT ;  /* 0x000000585100780c */ /* 0x000fe40003f84270 */
[----:B--2---:R-:W-:Y:S02]  /*100b0*/  FSEL R55, R61, -INF , P3 ;  /* 0xff8000003d377808 */ /* 0x004fe40001800000 */
[----:B------:R-:W-:Y:S01]  /*100c0*/  FMNMX.FTZ R7, R54, R7, !PT ;  /* 0x0000000736077209 */ /* 0x000fe20007810000 */
[----:B------:R-:W2:Y:S01]  /*100d0*/  MUFU.TANH R70, R70 ;  /* 0x0000004600467308 */ /* 0x000ea20000002400 */
[----:B0-----:R-:W-:Y:S02]  /*100e0*/  FSEL R50, R64, -INF , P4 ;  /* 0xff80000040327808 */ /* 0x001fe40002000000 */
[----:B------:R-:W-:-:S05]  /*100f0*/  FMNMX.FTZ R7, R55, R7, !PT ;  /* 0x0000000737077209 */ /* 0x000fca0007810000 */
[----:B------:R-:W0:Y:S01]  /*10100*/  MUFU.TANH R72, R72 ;  /* 0x0000004800487308 */ /* 0x000e220000002400 */
[C---:B------:R-:W-:Y:S02]  /*10110*/  ISETP.GT.AND P2, PT, R81.reuse, 0x60, PT ;  /* 0x000000605100780c */ /* 0x040fe40003f44270 */
[----:B------:R-:W-:Y:S02]  /*10120*/  FMNMX.FTZ R7, R50, R7, !PT ;  /* 0x0000000732077209 */ /* 0x000fe40007810000 */
[----:B------:R-:W-:Y:S02]  /*10130*/  ISETP.GT.AND P3, PT, R81, 0x61, PT ;  /* 0x000000615100780c */ /* 0x000fe40003f64270 */
[----:B-1----:R-:W-:Y:S01]  /*10140*/  FSEL R40, R68, -INF , P2 ;  /* 0xff80000044287808 */ /* 0x002fe20001000000 */
[----:B------:R-:W1:Y:S01]  /*10150*/  MUFU.TANH R76, R76 ;  /* 0x0000004c004c7308 */ /* 0x000e620000002400 */
[----:B------:R-:W-:Y:S02]  /*10160*/  FMNMX.FTZ R7, R51, R7, !PT ;  /* 0x0000000733077209 */ /* 0x000fe40007810000 */
[----:B------:R-:W-:-:S02]  /*10170*/  ISETP.GT.AND P4, PT, R81, 0x68, PT ;  /* 0x000000685100780c */ /* 0x000fc40003f84270 */
        /* <DEDUP_REMOVED lines=8> */
[C---:B------:R-:W-:Y:S02]  /*10200*/  ISETP.GT.AND P3, PT, R81.reuse, 0x71, PT ;  /* 0x000000715100780c */ /* 0x040fe40003f64270 */
[----:B------:R-:W-:Y:S01]  /*10210*/  ISETP.GT.AND P4, PT, R81, 0x78, PT ;  /* 0x000000785100780c */ /* 0x000fe20003f84270 */
[----:B------:R-:W3:Y:S01]  /*10220*/  MUFU.TANH R143, R143 ;  /* 0x0000008f008f7308 */ /* 0x000ee20000002400 */
[----:B-1----:R-:W-:Y:S02]  /*10230*/  FSEL R81, R76, -INF , P2 ;  /* 0xff8000004c517808 */ /* 0x002fe40001000000 */
[----:B------:R-:W-:-:S02]  /*10240*/  FMNMX.FTZ R7, R45, R7, !PT ;  /* 0x000000072d077209 */ /* 0x000fc40007810000 */
[----:B--2---:R-:W-:Y:S02]  /*10250*/  FSEL R13, R10, -INF , P3 ;  /* 0xff8000000a0d7808 */ /* 0x004fe40001800000 */
[----:B------:R-:W-:Y:S01]  /*10260*/  FMNMX.FTZ R7, R81, R7, !PT ;  /* 0x0000000751077209 */ /* 0x000fe20007810000 */
[----:B------:R-:W1:Y:S01]  /*10270*/  MUFU.TANH R8, R8 ;  /* 0x0000000800087308 */ /* 0x000e620000002400 */
[----:B0-----:R-:W-:Y:S02]  /*10280*/  FSEL R10, R140, -INF , P4 ;  /* 0xff8000008c0a7808 */ /* 0x001fe40002000000 */
[----:B------:R-:W-:Y:S02]  /*10290*/  FMNMX.FTZ R7, R13, R7, !PT ;  /* 0x000000070d077209 */ /* 0x000fe40007810000 */
[----:B------:R-:W-:Y:S02]  /*102a0*/  ISETP.GT.AND P3, PT, R44, 0x1, PT ;  /* 0x000000012c00780c */ /* 0x000fe40003f64270 */
[----:B------:R-:W-:-:S02]  /*102b0*/  FMNMX.FTZ R7, R10, R7, !PT ;  /* 0x000000070a077209 */ /* 0x000fc40007810000 */
[----:B---3--:R-:W-:Y:S02]  /*102c0*/  FSEL R33, R143, -INF , P3 ;  /* 0xff8000008f217808 */ /* 0x008fe40001800000 */
[----:B------:R-:W-:Y:S02]  /*102d0*/  ISETP.GT.AND P3, PT, R44, 0x11, PT ;  /* 0x000000112c00780c */ /* 0x000fe40003f64270 */
[----:B------:R-:W-:Y:S02]  /*102e0*/  FMNMX.FTZ R7, R11, R7, !PT ;  /* 0x000000070b077209 */ /* 0x000fe40007810000 */
[----:B-1----:R-:W-:-:S03]  /*102f0*/  FSEL R37, R8, -INF , P3 ;  /* 0xff80000008257808 */ /* 0x002fc60001800000 */
[----:B------:R-:W0:Y:S01]  /*10300*/  SHFL.BFLY PT, R8, R7, 0x2, 0x1f ;  /* 0x0c401f0007087f89 */ /* 0x000e2200000e0000 */
[----:B------:R-:W1:Y:S01]  /*10310*/  MUFU.TANH R144, R144 ;  /* 0x0000009000907308 */ /* 0x000e620000002400 */
[----:B------:R-:W-:-:S07]  /*10320*/  FMUL.FTZ R39, R39, UR46 ;  /* 0x0000002e27277c20 */ /* 0x000fce0008410000 */
[----:B------:R-:W2:Y:S08]  /*10330*/  MUFU.TANH R141, R141 ;  /* 0x0000008d008d7308 */ /* 0x000eb00000002400 */
[----:B------:R-:W3:Y:S01]  /*10340*/  MUFU.TANH R12, R12 ;  /* 0x0000000c000c7308 */ /* 0x000ee20000002400 */
[----:B0-----:R-:W-:-:S07]  /*10350*/  FMNMX.FTZ R7, R7, R8, !PT ;  /* 0x0000000807077209 */ /* 0x001fce0007810000 */
[----:B------:R-:W0:Y:S01]  /*10360*/  MUFU.TANH R14, R14 ;  /* 0x0000000e000e7308 */ /* 0x000e220000002400 */
[C---:B------:R-:W-:Y:S01]  /*10370*/  ISETP.GT.AND P2, PT, R44.reuse, RZ, PT ;  /* 0x000000ff2c00720c */ /* 0x040fe20003f44270 */
[----:B------:R-:W4:Y:S01]  /*10380*/  SHFL.BFLY PT, R8, R7, 0x1, 0x1f ;  /* 0x0c201f0007087f89 */ /* 0x000f2200000e0000 */
[----:B------:R-:W-:-:S05]  /*10390*/  ISETP.GT.AND P4, PT, R44, 0x8, PT ;  /* 0x000000082c00780c */ /* 0x000fca0003f84270 */
[----:B------:R-:W5:Y:S01]  /*103a0*/  MUFU.TANH R39, R39 ;  /* 0x0000002700277308 */ /* 0x000f620000002400 */
[----:B-1----:R-:W-:-:S07]  /*103b0*/  FSEL R78, R144, -INF , P2 ;  /* 0xff800000904e7808 */ /* 0x002fce0001000000 */
[----:B------:R-:W1:Y:S01]  /*103c0*/  MUFU.TANH R15, R15 ;  /* 0x0000000f000f7308 */ /* 0x000e620000002400 */
[----:B--2---:R-:W-:-:S07]  /*103d0*/  FSEL R76, R141, -INF , P4 ;  /* 0xff8000008d4c7808 */ /* 0x004fce0002000000 */
[----:B------:R-:W2:Y:S08]  /*103e0*/  MUFU.TANH R25, R25 ;  /* 0x0000001900197308 */ /* 0x000eb00000002400 */
[----:B------:R-:W4:Y:S01]  /*103f0*/  MUFU.TANH R20, R20 ;  /* 0x0000001400147308 */ /* 0x000f220000002400 */
[C---:B------:R-:W-:Y:S02]  /*10400*/  ISETP.GT.AND P2, PT, R44.reuse, 0x10, PT ;  /* 0x000000102c00780c */ /* 0x040fe40003f44270 */
[----:B------:R-:W-:-:S05]  /*10410*/  ISETP.GT.AND P4, PT, R44, 0x18, PT ;  /* 0x000000182c00780c */ /* 0x000fca0003f84270 */
[----:B------:R-:W4:Y:S01]  /*10420*/  MUFU.TANH R27, R27 ;  /* 0x0000001b001b7308 */ /* 0x000f220000002400 */
[----:B---3--:R-:W-:-:S07]  /*10430*/  FSEL R74, R12, -INF , P2 ;  /* 0xff8000000c4a7808 */ /* 0x008fce0001000000 */
[----:B------:R-:W3:Y:S01]  /*10440*/  MUFU.TANH R21, R21 ;  /* 0x0000001500157308 */ /* 0x000ee20000002400 */
[----:B0-----:R-:W-:-:S07]  /*10450*/  FSEL R72, R14, -INF , P4 ;  /* 0xff8000000e487808 */ /* 0x001fce0002000000 */
[----:B------:R-:W0:Y:S08]  /*10460*/  MUFU.TANH R29, R29 ;  /* 0x0000001d001d7308 */ /* 0x000e300000002400 */
[----:B------:R-:W0:Y:S01]  /*10470*/  MUFU.TANH R24, R24 ;  /* 0x0000001800187308 */ /* 0x000e220000002400 */
[C---:B------:R-:W-:Y:S02]  /*10480*/  ISETP.GT.AND P1, PT, R44.reuse, 0x19, PT ;  /* 0x000000192c00780c */ /* 0x040fe40003f24270 */
[----:B------:R-:W-:-:S02]  /*10490*/  ISETP.GT.AND P2, PT, R44, 0x20, PT ;  /* 0x000000202c00780c */ /* 0x000fc40003f44270 */
[----:B------:R-:W-:-:S03]  /*104a0*/  ISETP.GT.AND P3, PT, R44, 0x21, PT ;  /* 0x000000212c00780c */ /* 0x000fc60003f64270 */
[----:B------:R-:W0:Y:S01]  /*104b0*/  MUFU.TANH R31, R31 ;  /* 0x0000001f001f7308 */ /* 0x000e220000002400 */
[----:B------:R-:W-:-:S07]  /*104c0*/  ISETP.GT.AND P4, PT, R44, 0x28, PT ;  /* 0x000000282c00780c */ /* 0x000fce0003f84270 */
[----:B------:R-:W0:Y:S01]  /*104d0*/  MUFU.TANH R32, R32 ;  /* 0x0000002000207308 */ /* 0x000e220000002400 */
[----:B-----5:R-:W-:-:S07]  /*104e0*/  FSEL R39, R39, -INF , P1 ;  /* 0xff80000027277808 */ /* 0x020fce0000800000 */
[----:B------:R-:W5:Y:S01]  /*104f0*/  MUFU.TANH R34, R34 ;  /* 0x0000002200227308 */ /* 0x000f620000002400 */
[----:B-1----:R-:W-:-:S07]  /*10500*/  FSEL R70, R15, -INF , P2 ;  /* 0xff8000000f467808 */ /* 0x002fce0001000000 */
[----:B------:R-:W1:Y:S01]  /*10510*/  MUFU.TANH R57, R57 ;  /* 0x0000003900397308 */ /* 0x000e620000002400 */
[----:B--2---:R-:W-:Y:S02]  /*10520*/  FSEL R25, R25, -INF , P3 ;  /* 0xff80000019197808 */ /* 0x004fe40001800000 */
[----:B----4-:R-:W-:Y:S02]  /*10530*/  FSEL R68, R20, -INF , P4 ;  /* 0xff80000014447808 */ /* 0x010fe40002000000 */
[----:B------:R-:W-:-:S03]  /*10540*/  ISETP.GT.AND P1, PT, R44, 0x29, PT ;  /* 0x000000292c00780c */ /* 0x000fc60003f24270 */
[----:B------:R-:W2:Y:S01]  /*10550*/  MUFU.TANH R56, R56 ;  /* 0x0000003800387308 */ /* 0x000ea20000002400 */
[C---:B------:R-:W-:Y:S02]  /*10560*/  ISETP.GT.AND P2, PT, R44.reuse, 0x30, PT ;  /* 0x000000302c00780c */ /* 0x040fe40003f44270 */
[C---:B------:R-:W-:Y:S02]  /*10570*/  ISETP.GT.AND P3, PT, R44.reuse, 0x31, PT ;  /* 0x000000312c00780c */ /* 0x040fe40003f64270 */
[----:B------:R-:W-:-:S03]  /*10580*/  ISETP.GT.AND P4, PT, R44, 0x38, PT ;  /* 0x000000382c00780c */ /* 0x000fc60003f84270 */
[----:B------:R-:W4:Y:S01]  /*10590*/  MUFU.TANH R53, R53 ;  /* 0x0000003500357308 */ /* 0x000f220000002400 */
[----:B------:R-:W-:-:S07]  /*105a0*/  FSEL R27, R27, -INF , P1 ;  /* 0xff8000001b1b7808 */ /* 0x000fce0000800000 */
[----:B------:R-:W4:Y:S01]  /*105b0*/  MUFU.TANH R52, R52 ;  /* 0x0000003400347308 */ /* 0x000f220000002400 */
[----:B---3--:R-:W-:-:S07]  /*105c0*/  FSEL R66, R21, -INF , P2 ;  /* 0xff80000015427808 */ /* 0x008fce0001000000 */
[----:B------:R-:W3:Y:S01]  /*105d0*/  MUFU.TANH R49, R49 ;  /* 0x0000003100317308 */ /* 0x000ee20000002400 */
[----:B0-----:R-:W-:Y:S02]  /*105e0*/  FSEL R29, R29, -INF , P3 ;  /* 0xff8000001d1d7808 */ /* 0x001fe40001800000 */
[----:B------:R-:W-:Y:S02]  /*105f0*/  FSEL R64, R24, -INF , P4 ;  /* 0xff80000018407808 */ /* 0x000fe40002000000 */
[----:B------:R-:W-:-:S03]  /*10600*/  ISETP.GT.AND P1, PT, R44, 0x39, PT ;  /* 0x000000392c00780c */ /* 0x000fc60003f24270 */
[----:B------:R-:W0:Y:S01]  /*10610*/  MUFU.TANH R48, R48 ;  /* 0x0000003000307308 */ /* 0x000e220000002400 */
[C---:B------:R-:W-:Y:S02]  /*10620*/  ISETP.GT.AND P2, PT, R44.reuse, 0x40, PT ;  /* 0x000000402c00780c */ /* 0x040fe40003f44270 */
[C---:B------:R-:W-:Y:S02]  /*10630*/  ISETP.GT.AND P3, PT, R44.reuse, 0x41, PT ;  /* 0x000000412c00780c */ /* 0x040fe40003f64270 */
[----:B------:R-:W-:-:S03]  /*10640*/  ISETP.GT.AND P4, PT, R44, 0x48, PT ;  /* 0x000000482c00780c */ /* 0x000fc60003f84270 */
[----:B------:R-:W0:Y:S01]  /*10650*/  MUFU.TANH R46, R46 ;  /* 0x0000002e002e7308 */ /* 0x000e220000002400 */
[----:B------:R-:W-:-:S07]  /*10660*/  FMNMX.FTZ R7, R7, R8, !PT ;  /* 0x0000000807077209 */ /* 0x000fce0007810000 */
[----:B------:R-:W0:Y:S01]  /*10670*/  MUFU.TANH R41, R41 ;  /* 0x0000002900297308 */ /* 0x000e220000002400 */
[----:B------:R-:W-:-:S07]  /*10680*/  FSEL R31, R31, -INF , P1 ;  /* 0xff8000001f1f7808 */ /* 0x000fce0000800000 */
[----:B------:R-:W0:Y:S01]  /*10690*/  MUFU.TANH R43, R142 ;  /* 0x0000008e002b7308 */ /* 0x000e220000002400 */
[----:B------:R-:W-:Y:S01]  /*106a0*/  FSEL R61, R32, -INF , P2 ;  /* 0xff800000203d7808 */ /* 0x000fe20001000000 */
[----:B------:R-:W-:Y:S01]  /*106b0*/  UMOV UR47, UR44 ;  /* 0x0000002c002f7c82 */ /* 0x000fe20008000000 */
[----:B-----5:R-:W-:Y:S02]  /*106c0*/  FSEL R60, R34, -INF , P3 ;  /* 0xff800000223c7808 */ /* 0x020fe40001800000 */
[----:B-1----:R-:W-:Y:S02]  /*106d0*/  FSEL R57, R57, -INF , P4 ;  /* 0xff80000039397808 */ /* 0x002fe40002000000 */
[C---:B------:R-:W-:Y:S02]  /*106e0*/  ISETP.GT.AND P1, PT, R44.reuse, 0x49, PT ;  /* 0x000000492c00780c */ /* 0x040fe40003f24270 */
[C---:B------:R-:W-:Y:S02]  /*106f0*/  ISETP.GT.AND P2, PT, R44.reuse, 0x50, PT ;  /* 0x000000502c00780c */ /* 0x040fe40003f44270 */
[----:B------:R-:W-:-:S02]  /*10700*/  ISETP.GT.AND P3, PT, R44, 0x51, PT ;  /* 0x000000512c00780c */ /* 0x000fc40003f64270 */
[----:B------:R-:W-:Y:S01]  /*10710*/  ISETP.GT.AND P4, PT, R44, 0x58, PT ;  /* 0x000000582c00780c */ /* 0x000fe20003f84270 */
[C---:B------:R-:W-:Y:S01]  /*10720*/  FMUL.FTZ R8, R7.reuse, UR47 ;  /* 0x0000002f07087c20 */ /* 0x040fe20008410000 */
[----:B------:R-:W-:Y:S02]  /*10730*/  FSETP.NEU.FTZ.AND P6, PT, R7, -INF , PT ;  /* 0xff8000000700780b */ /* 0x000fe40003fdd000 */
[----:B--2---:R-:W-:Y:S02]  /*10740*/  FSEL R56, R56, -INF , P1 ;  /* 0xff80000038387808 */ /* 0x004fe40000800000 */
[----:B----4-:R-:W-:Y:S02]  /*10750*/  FSEL R53, R53, -INF , P2 ;  /* 0xff80000035357808 */ /* 0x010fe40001000000 */
[----:B------:R-:W-:Y:S02]  /*10760*/  FSEL R52, R52, -INF , P3 ;  /* 0xff80000034347808 */ /* 0x000fe40001800000 */
[----:B---3--:R-:W-:-:S02]  /*10770*/  FSEL R49, R49, -INF , P4 ;  /* 0xff80000031317808 */ /* 0x008fc40002000000 */
[C---:B------:R-:W-:Y:S02]  /*10780*/  ISETP.GT.AND P1, PT, R44.reuse, 0x59, PT ;  /* 0x000000592c00780c */ /* 0x040fe40003f24270 */
[C---:B------:R-:W-:Y:S02]  /*10790*/  ISETP.GT.AND P2, PT, R44.reuse, 0x60, PT ;  /* 0x000000602c00780c */ /* 0x040fe40003f44270 */
[C---:B------:R-:W-:Y:S02]  /*107a0*/  ISETP.GT.AND P3, PT, R44.reuse, 0x61, PT ;  /* 0x000000612c00780c */ /* 0x040fe40003f64270 */
[----:B------:R-:W-:Y:S01]  /*107b0*/  ISETP.GT.AND P4, PT, R44, 0x68, PT ;  /* 0x000000682c00780c */ /* 0x000fe20003f84270 */
[----:B------:R-:W-:Y:S01]  /*107c0*/  FMUL.FTZ R79, R79, UR46 ;  /* 0x0000002e4f4f7c20 */ /* 0x000fe20008410000 */
[----:B------:R-:W-:Y:S02]  /*107d0*/  FSEL R12, R7, RZ, P6 ;  /* 0x000000ff070c7208 */ /* 0x000fe40003000000 */
[----:B------:R-:W-:-:S02]  /*107e0*/  FSEL R8, R8, RZ, P6 ;  /* 0x000000ff08087208 */ /* 0x000fc40003000000 */
[----:B0-----:R-:W-:Y:S02]  /*107f0*/  FSEL R48, R48, -INF , P1 ;  /* 0xff80000030307808 */ /* 0x001fe40000800000 */
[----:B------:R-:W-:Y:S02]  /*10800*/  FSEL R46, R46, -INF , P2 ;  /* 0xff8000002e2e7808 */ /* 0x000fe40001000000 */
[----:B------:R-:W-:Y:S02]  /*10810*/  FSEL R41, R41, -INF , P3 ;  /* 0xff80000029297808 */ /* 0x000fe40001800000 */
[----:B------:R-:W-:Y:S01]  /*10820*/  FSEL R43, R43, -INF , P4 ;  /* 0xff8000002b2b7808 */ /* 0x000fe20002000000 */
[----:B------:R-:W-:Y:S01]  /*10830*/  FADD.FTZ R12, -R12, R9 ;  /* 0x000000090c0c7221 */ /* 0x000fe20000010100 */
[C---:B------:R-:W-:Y:S02]  /*10840*/  ISETP.GT.AND P1, PT, R44.reuse, 0x69, PT ;  /* 0x000000692c00780c */ /* 0x040fe40003f24270 */
[----:B------:R-:W-:-:S02]  /*10850*/  ISETP.GT.AND P2, PT, R44, 0x70, PT ;  /* 0x000000702c00780c */ /* 0x000fc40003f44270 */
[C---:B------:R-:W-:Y:S02]  /*10860*/  ISETP.GT.AND P3, PT, R44.reuse, 0x71, PT ;  /* 0x000000712c00780c */ /* 0x040fe40003f64270 */
[C---:B------:R-:W-:Y:S02]  /*10870*/  ISETP.GT.AND P4, PT, R44.reuse, 0x78, PT ;  /* 0x000000782c00780c */ /* 0x040fe40003f84270 */
[----:B------:R-:W-:Y:S01]  /*10880*/  ISETP.GT.AND P5, PT, R44, 0x79, PT ;  /* 0x000000792c00780c */ /* 0x000fe20003fa4270 */
[--C-:B------:R-:W-:Y:S01]  /*10890*/  FFMA.FTZ R32, R139, UR47, -R8.reuse ;  /* 0x0000002f8b207c23 */ /* 0x100fe20008010808 */
[----:B------:R0:W1:Y:S01]  /*108a0*/  MUFU.TANH R44, R79 ;  /* 0x0000004f002c7308 */ /* 0x0000620000002400 */
        /* <DEDUP_REMOVED lines=8> */
[--C-:B0-----:R-:W-:Y:S01]  /*10930*/  FFMA.FTZ R79, R85, UR47, -R8.reuse ;  /* 0x0000002f554f7c23 */ /* 0x101fe20008010808 */
        /* <DEDUP_REMOVED lines=44> */
[----:B------:R-:W-:Y:S01]  /*10c00*/  FMNMX.FTZ R8, R52, R8, !PT ;  /* 0x0000000834087209 */ /* 0x000fe20007810000 */
[----:B------:R-:W-:-:S03]  /*10c10*/  FMUL.FTZ R15, R83, UR46 ;  /* 0x0000002e530f7c20 */ /* 0x000fc60008410000 */
[----:B------:R-:W-:Y:S01]  /*10c20*/  FMNMX.FTZ R8, R49, R8, !PT ;  /* 0x0000000831087209 */ /* 0x000fe20007810000 */
[----:B------:R-:W0:Y:S01]  /*10c30*/  MUFU.TANH R14, R14 ;  /* 0x0000000e000e7308 */ /* 0x000e220000002400 */
[----:B------:R-:W-:Y:S02]  /*10c40*/  FMUL.FTZ R20, R86, UR46 ;  /* 0x0000002e56147c20 */ /* 0x000fe40008410000 */
[----:B------:R-:W-:Y:S01]  /*10c50*/  FMNMX.FTZ R8, R48, R8, !PT ;  /* 0x0000000830087209 */ /* 0x000fe20007810000 */
[----:B------:R-:W-:-:S03]  /*10c60*/  FMUL.FTZ R21, R87, UR46 ;  /* 0x0000002e57157c20 */ /* 0x000fc60008410000 */
[----:B------:R-:W-:Y:S01]  /*10c70*/  FMNMX.FTZ R8, R46, R8, !PT ;  /* 0x000000082e087209 */ /* 0x000fe20007810000 */
[----:B------:R-:W2:Y:S03]  /*10c80*/  MUFU.TANH R15, R15 ;  /* 0x0000000f000f7308 */ /* 0x000ea60000002400 */
[----:B------:R-:W-:-:S05]  /*10c90*/  FMNMX.FTZ R8, R41, R8, !PT ;  /* 0x0000000829087209 */ /* 0x000fca0007810000 */
[----:B------:R-:W3:Y:S01]  /*10ca0*/  MUFU.TANH R20, R20 ;  /* 0x0000001400147308 */ /* 0x000ee20000002400 */
[----:B-1----:R-:W-:Y:S02]  /*10cb0*/  FSEL R44, R44, -INF , P1 ;  /* 0xff8000002c2c7808 */ /* 0x002fe40000800000 */
[----:B------:R-:W-:-:S05]  /*10cc0*/  FMNMX.FTZ R8, R43, R8, !PT ;  /* 0x000000082b087209 */ /* 0x000fca0007810000 */
[----:B------:R-:W1:Y:S01]  /*10cd0*/  MUFU.TANH R21, R21 ;  /* 0x0000001500157308 */ /* 0x000e620000002400 */
[----:B0-----:R-:W-:Y:S02]  /*10ce0*/  FSEL R14, R14, -INF , P2 ;  /* 0xff8000000e0e7808 */ /* 0x001fe40001000000 */
[----:B------:R-:W-:Y:S02]  /*10cf0*/  FMNMX.FTZ R8, R44, R8, !PT ;  /* 0x000000082c087209 */ /* 0x000fe40007810000 */
[----:B--2---:R-:W-:Y:S02]  /*10d00*/  FSEL R15, R15, -INF , P3 ;  /* 0xff8000000f0f7808 */ /* 0x004fe40001800000 */
[----:B------:R-:W-:Y:S02]  /*10d10*/  FMNMX.FTZ R8, R14, R8, !PT ;  /* 0x000000080e087209 */ /* 0x000fe40007810000 */
[----:B---3--:R-:W-:Y:S02]  /*10d20*/  FSEL R20, R20, -INF , P4 ;  /* 0xff80000014147808 */ /* 0x008fe40002000000 */
[----:B------:R-:W-:-:S04]  /*10d30*/  FMNMX.FTZ R8, R15, R8, !PT ;  /* 0x000000080f087209 */ /* 0x000fc80007810000 */
[----:B------:R-:W-:Y:S02]  /*10d40*/  FMNMX.FTZ R8, R20, R8, !PT ;  /* 0x0000000814087209 */ /* 0x000fe40007810000 */
[----:B-1----:R-:W-:-:S04]  /*10d50*/  FSEL R21, R21, -INF , P5 ;  /* 0xff80000015157808 */ /* 0x002fc80002800000 */
[----:B------:R-:W-:-:S05]  /*10d60*/  FMNMX.FTZ R8, R21, R8, !PT ;  /* 0x0000000815087209 */ /* 0x000fca0007810000 */
[----:B------:R-:W0:Y:S02]  /*10d70*/  SHFL.BFLY PT, R13, R8, 0x2, 0x1f ;  /* 0x0c401f00080d7f89 */ /* 0x000e2400000e0000 */
[----:B0-----:R-:W-:-:S05]  /*10d80*/  FMNMX.FTZ R8, R8, R13, !PT ;  /* 0x0000000d08087209 */ /* 0x001fca0007810000 */
[----:B------:R-:W0:Y:S01]  /*10d90*/  SHFL.BFLY PT, R13, R8, 0x1, 0x1f ;  /* 0x0c201f00080d7f89 */ /* 0x000e2200000e0000 */
[----:B------:R-:W-:Y:S01]  /*10da0*/  FMUL.FTZ R12, R12, UR47 ;  /* 0x0000002f0c0c7c20 */ /* 0x000fe20008410000 */
[----:B------:R-:W-:Y:S01]  /*10db0*/  MUFU.EX2 R32, R32 ;  /* 0x0000002000207308 */ /* 0x000fe20000000800 */
[----:B0-----:R-:W-:-:S04]  /*10dc0*/  FMNMX.FTZ R8, R8, R13, !PT ;  /* 0x0000000d08087209 */ /* 0x001fc80007810000 */
[C---:B------:R-:W-:Y:S01]  /*10dd0*/  FSETP.NEU.FTZ.AND P1, PT, R8.reuse, -INF , PT ;  /* 0xff8000000800780b */ /* 0x040fe20003f3d000 */
[----:B------:R-:W-:-:S03]  /*10de0*/  FMUL.FTZ R80, R8, UR47 ;  /* 0x0000002f08507c20 */ /* 0x000fc60008410000 */
[----:B------:R-:W-:Y:S02]  /*10df0*/  FSEL R13, R8, RZ, P1 ;  /* 0x000000ff080d7208 */ /* 0x000fe40000800000 */
[----:B------:R-:W-:-:S03]  /*10e00*/  FSEL R80, R80, RZ, P1 ;  /* 0x000000ff50507208 */ /* 0x000fc60000800000 */
[----:B------:R-:W-:Y:S02]  /*10e10*/  FADD.FTZ R13, -R13, R6 ;  /* 0x000000060d0d7221 */ /* 0x000fe40000010100 */
[--C-:B------:R-:W-:Y:S02]  /*10e20*/  FFMA.FTZ R78, R78, UR47, -R80.reuse ;  /* 0x0000002f4e4e7c23 */ /* 0x100fe40008010850 */
[----:B------:R-:W-:Y:S01]  /*10e30*/  FMUL.FTZ R13, R13, UR47 ;  /* 0x0000002f0d0d7c20 */ /* 0x000fe20008410000 */
[--C-:B------:R-:W-:Y:S01]  /*10e40*/  FFMA.FTZ R33, R33, UR47, -R80.reuse ;  /* 0x0000002f21217c23 */ /* 0x100fe20008010850 */
[----:B------:R-:W0:Y:S01]  /*10e50*/  MUFU.EX2 R12, R12 ;  /* 0x0000000c000c7308 */ /* 0x000e220000000800 */
[--C-:B------:R-:W-:Y:S01]  /*10e60*/  FFMA.FTZ R76, R76, UR47, -R80.reuse ;  /* 0x0000002f4c4c7c23 */ /* 0x100fe20008010850 */
[----:B------:R-:W-:-:S06]  /*10e70*/  FFMA.FTZ R35, R35, UR47, -R80 ;  /* 0x0000002f23237c23 */ /* 0x000fcc0008010850 */
[----:B------:R-:W-:Y:S01]  /*10e80*/  MUFU.EX2 R78, R78 ;  /* 0x0000004e004e7308 */ /* 0x000fe20000000800 */
[--C-:B------:R-:W-:Y:S01]  /*10e90*/  FFMA.FTZ R74, R74, UR47, -R80.reuse ;  /* 0x0000002f4a4a7c23 */ /* 0x100fe20008010850 */
[----:B------:R-:W-:-:S06]  /*10ea0*/  FFMA.FTZ R37, R37, UR47, -R80 ;  /* 0x0000002f25257c23 */ /* 0x000fcc0008010850 */
[----:B------:R-:W1:Y:S01]  /*10eb0*/  MUFU.EX2 R13, R13 ;  /* 0x0000000d000d7308 */ /* 0x000e620000000800 */
[--C-:B------:R-:W-:Y:S01]  /*10ec0*/  FFMA.FTZ R72, R72, UR47, -R80.reuse ;  /* 0x0000002f48487c23 */ /* 0x100fe20008010850 */
[--C-:B------:R-:W-:Y:S01]  /*10ed0*/  FFMA.FTZ R39, R39, UR47, -R80.reuse ;  /* 0x0000002f27277c23 */ /* 0x100fe20008010850 */
[--C-:B------:R-:W-:Y:S01]  /*10ee0*/  FFMA.FTZ R70, R70, UR47, -R80.reuse ;  /* 0x0000002f46467c23 */ /* 0x100fe20008010850 */
[--C-:B------:R-:W-:Y:S01]  /*10ef0*/  FFMA.FTZ R25, R25, UR47, -R80.reuse ;  /* 0x0000002f19197c23 */ /* 0x100fe20008010850 */
[----:B------:R-:W-:-:S03]  /*10f00*/  FFMA.FTZ R68, R68, UR47, -R80 ;  /* 0x0000002f44447c23 */ /* 0x000fc60008010850 */
[----:B------:R-:W2:Y:S01]  /*10f10*/  MUFU.EX2 R79, R79 ;  /* 0x0000004f004f7308 */ /* 0x000ea20000000800 */
[--C-:B------:R-:W-:Y:S01]  /*10f20*/  FFMA.FTZ R27, R27, UR47, -R80.reuse ;  /* 0x0000002f1b1b7c23 */ /* 0x100fe20008010850 */
[--C-:B------:R-:W-:Y:S01]  /*10f30*/  FFMA.FTZ R66, R66, UR47, -R80.reuse ;  /* 0x0000002f42427c23 */ /* 0x100fe20008010850 */
[--C-:B------:R-:W-:Y:S01]  /*10f40*/  FFMA.FTZ R29, R29, UR47, -R80.reuse ;  /* 0x0000002f1d1d7c23 */ /* 0x100fe20008010850 */
[--C-:B------:R-:W-:Y:S01]  /*10f50*/  FFMA.FTZ R64, R64, UR47, -R80.reuse ;  /* 0x0000002f40407c23 */ /* 0x100fe20008010850 */
[--C-:B------:R-:W-:Y:S01]  /*10f60*/  FFMA.FTZ R31, R31, UR47, -R80.reuse ;  /* 0x0000002f1f1f7c23 */ /* 0x100fe20008010850 */
[--C-:B------:R-:W-:Y:S02]  /*10f70*/  FFMA.FTZ R61, R61, UR47, -R80.reuse ;  /* 0x0000002f3d3d7c23 */ /* 0x100fe40008010850 */
[----:B------:R-:W3:Y:S01]  /*10f80*/  MUFU.EX2 R33, R33 ;  /* 0x0000002100217308 */ /* 0x000ee20000000800 */
        /* <DEDUP_REMOVED lines=15> */
[----:B------:R-:W4:Y:S01]  /*11080*/  MUFU.EX2 R34, R34 ;  /* 0x0000002200227308 */ /* 0x000f220000000800 */
[----:B------:R-:W-:-:S04]  /*11090*/  IMAD R80, R19, 0x8, R2 ;  /* 0x0000000813507824 */ /* 0x000fc800078e0202 */
[----:B------:R-:W-:-:S03]  /*110a0*/  VIADD R80, R80, 0x2d840 ;  /* 0x0002d84050507836 */ /* 0x000fc60000000000 */
[----:B------:R-:W5:Y:S01]  /*110b0*/  MUFU.EX2 R76, R76 ;  /* 0x0000004c004c7308 */ /* 0x000f620000000800 */
[----:B0-----:R-:W-:-:S07]  /*110c0*/  FFMA.FTZ R3, R12, R3, R32 ;  /* 0x000000030c037223 */ /* 0x001fce0000010020 */
[----:B------:R0:W-:Y:S01]  /*110d0*/  MUFU.EX2 R6, R81 ;  /* 0x0000005100067308 */ /* 0x0001e20000000800 */
[----:B-1----:R-:W-:-:S07]  /*110e0*/  FFMA.FTZ R0, R13, R0, R78 ;  /* 0x000000000d007223 */ /* 0x002fce000001004e */
[----:B------:R-:W1:Y:S01]  /*110f0*/  MUFU.EX2 R77, R77 ;  /* 0x0000004d004d7308 */ /* 0x000e620000000800 */
[----:B0-----:R-:W-:-:S07]  /*11100*/  IMAD.U32 R81, RZ, RZ, UR40 ;  /* 0x00000028ff517e24 */ /* 0x001fce000f8e00ff */
[----:B------:R-:W0:Y:S01]  /*11110*/  MUFU.EX2 R35, R35 ;  /* 0x0000002300237308 */ /* 0x000e220000000800 */
[----:B------:R-:W-:Y:S01]  /*11120*/  PRMT R80, R81, 0x654, R80 ;  /* 0x0000065451507816 */ /* 0x000fe20000000050 */
[----:B--2---:R-:W-:-:S03]  /*11130*/  FADD.FTZ R3, R79, R3 ;  /* 0x000000034f037221 */ /* 0x004fc60000010000 */
[----:B------:R3:W-:Y:S03]  /*11140*/  SYNCS.ARRIVE.TRANS64.RED.A1T0 RZ, [R80+URZ], RZ ;  /* 0x000000ff50ff79a7 */ /* 0x0007e6000810043f */
[----:B------:R-:W2:Y:S08]  /*11150*/  MUFU.EX2 R36, R36 ;  /* 0x0000002400247308 */ /* 0x000eb00000000800 */
[----:B------:R-:W2:Y:S01]  /*11160*/  MUFU.EX2 R74, R74 ;  /* 0x0000004a004a7308 */ /* 0x000ea20000000800 */
[----:B---3--:R-:W-:Y:S01]  /*11170*/  FADD.FTZ R80, R33, R0 ;  /* 0x0000000021507221 */ /* 0x008fe20000010000 */
[----:B----4-:R-:W-:-:S06]  /*11180*/  FADD.FTZ R0, R34, R3 ;  /* 0x0000000322007221 */ /* 0x010fcc0000010000 */
[----:B------:R-:W3:Y:S01]  /*11190*/  MUFU.EX2 R75, R75 ;  /* 0x0000004b004b7308 */ /* 0x000ee20000000800 */
[----:B-----5:R-:W-:-:S07]  /*111a0*/  FADD.FTZ R3, R76, R80 ;  /* 0x000000504c037221 */ /* 0x020fce0000010000 */
[----:B------:R-:W4:Y:S01]  /*111b0*/  MUFU.EX2 R37, R37 ;  /* 0x0000002500257308 */ /* 0x000f220000000800 */
[----:B-1----:R-:W-:Y:S01]  /*111c0*/  FADD.FTZ R0, R77, R0 ;  /* 0x000000004d007221 */ /* 0x002fe20000010000 */
[----:B0-----:R-:W-:-:S06]  /*111d0*/  FADD.FTZ R3, R35, R3 ;  /* 0x0000000323037221 */ /* 0x001fcc0000010000 */
[----:B------:R-:W0:Y:S08]  /*111e0*/  MUFU.EX2 R38, R38 ;  /* 0x0000002600267308 */ /* 0x000e300000000800 */
[----:B------:R-:W1:Y:S01]  /*111f0*/  MUFU.EX2 R72, R72 ;  /* 0x0000004800487308 */ /* 0x000e620000000800 */
[----:B--2---:R-:W-:Y:S01]  /*11200*/  FADD.FTZ R0, R36, R0 ;  /* 0x0000000024007221 */ /* 0x004fe20000010000 */
[----:B------:R-:W-:-:S06]  /*11210*/  FADD.FTZ R3, R74, R3 ;  /* 0x000000034a037221 */ /* 0x000fcc0000010000 */
[----:B------:R-:W2:Y:S08]  /*11220*/  MUFU.EX2 R73, R73 ;  /* 0x0000004900497308 */ /* 0x000eb00000000800 */
[----:B------:R-:W5:Y:S01]  /*11230*/  MUFU.EX2 R39, R39 ;  /* 0x0000002700277308 */ /* 0x000f620000000800 */
[----:B---3--:R-:W-:Y:S01]  /*11240*/  FADD.FTZ R0, R75, R0 ;  /* 0x000000004b007221 */ /* 0x008fe20000010000 */
[----:B----4-:R-:W-:-:S06]  /*11250*/  FADD.FTZ R3, R37, R3 ;  /* 0x0000000325037221 */ /* 0x010fcc0000010000 */
[----:B------:R-:W3:Y:S08]  /*11260*/  MUFU.EX2 R24, R24 ;  /* 0x0000001800187308 */ /* 0x000ef00000000800 */
[----:B------:R-:W4:Y:S01]  /*11270*/  MUFU.EX2 R70, R70 ;  /* 0x0000004600467308 */ /* 0x000f220000000800 */
[----:B0-----:R-:W-:Y:S01]  /*11280*/  FADD.FTZ R0, R38, R0 ;  /* 0x0000000026007221 */ /* 0x001fe20000010000 */
[----:B-1----:R-:W-:-:S06]  /*11290*/  FADD.FTZ R3, R72, R3 ;  /* 0x0000000348037221 */ /* 0x002fcc0000010000 */
[----:B------:R-:W0:Y:S08]  /*112a0*/  MUFU.EX2 R71, R71 ;  /* 0x0000004700477308 */ /* 0x000e300000000800 */
[----:B------:R-:W1:Y:S01]  /*112b0*/  MUFU.EX2 R25, R25 ;  /* 0x0000001900197308 */ /* 0x000e620000000800 */
[----:B--2---:R-:W-:Y:S01]  /*112c0*/  FADD.FTZ R0, R73, R0 ;  /* 0x0000000049007221 */ /* 0x004fe20000010000 */
[----:B-----5:R-:W-:-:S06]  /*112d0*/  FADD.FTZ R3, R39, R3 ;  /* 0x0000000327037221 */ /* 0x020fcc0000010000 */
        /* <DEDUP_REMOVED lines=72> */
[----:B------:R-:W2:Y:S01]  /*11760*/  MUFU.EX2 R14, R14 ;  /* 0x0000000e000e7308 */ /* 0x000ea20000000800 */
        /* <DEDUP_REMOVED lines=8> */
[----:B------:R-:W-:Y:S01]  /*117f0*/  FADD.FTZ R0, R6, R0 ;  /* 0x0000000006007221 */ /* 0x000fe20000010000 */
[----:B--2---:R-:W-:-:S06]  /*11800*/  FADD.FTZ R3, R14, R3 ;  /* 0x000000030e037221 */ /* 0x004fcc0000010000 */
[----:B------:R-:W2:Y:S08]  /*11810*/  MUFU.EX2 R11, R11 ;  /* 0x0000000b000b7308 */ /* 0x000eb00000000800 */
[----:B------:R-:W5:Y:S01]  /*11820*/  MUFU.EX2 R21, R21 ;  /* 0x0000001500157308 */ /* 0x000f620000000800 */
[----:B---3--:R-:W-:Y:S01]  /*11830*/  FADD.FTZ R0, R9, R0 ;  /* 0x0000000009007221 */ /* 0x008fe20000010000 */
[----:B----4-:R-:W-:-:S03]  /*11840*/  FADD.FTZ R3, R15, R3 ;  /* 0x000000030f037221 */ /* 0x010fc60000010000 */
[----:B0-----:R-:W-:Y:S01]  /*11850*/  FADD.FTZ R0, R10, R0 ;  /* 0x000000000a007221 */ /* 0x001fe20000010000 */
[----:B-1----:R-:W-:-:S03]  /*11860*/  FADD.FTZ R80, R20, R3 ;  /* 0x0000000314507221 */ /* 0x002fc60000010000 */
[----:B--2---:R-:W-:Y:S01]  /*11870*/  FADD.FTZ R3, R11, R0 ;  /* 0x000000000b037221 */ /* 0x004fe20000010000 */
[----:B-----5:R-:W-:Y:S01]  /*11880*/  FADD.FTZ R0, R21, R80 ;  /* 0x0000005015007221 */ /* 0x020fe20000010000 */
[----:B------:R-:W-:Y:S06]  /*11890*/  @!P0 BRA `(.L_x_12418) ;  /* 0x0000000000048947 */ /* 0x000fec0003800000 */
[----:B------:R-:W-:Y:S01]  /*118a0*/  BPT.TRAP 0x1 ;  /* 0x000000040000795c */ /* 0x000fe20000300000 */
.L_x_12418:
[----:B------:R-:W2:Y:S04]  /*118b0*/  LDL R84, [R1+0x7c] ;  /* 0x00007c0001547983 */ /* 0x000ea80000100800 */
[----:B------:R-:W3:Y:S04]  /*118c0*/  LDL R82, [R1+0x8] ;  /* 0x0000080001527983 */ /* 0x000ee80000100800 */
[----:B------:R-:W4:Y:S04]  /*118d0*/  LDL R81, [R1+0x4] ;  /* 0x0000040001517983 */ /* 0x000f280000100800 */
        /* <DEDUP_REMOVED lines=26> */
[----:B-1----:R-:W-:Y:S02]  /*11a80*/  F2FP.BF16.F32.PACK_AB R32, R63, R62 ;  /* 0x0000003e3f20723e */ /* 0x002fe400000010ff */
[----:B------:R-:W-:Y:S02]  /*11a90*/  F2FP.BF16.F32.PACK_AB R33, R60, R61 ;  /* 0x0000003d3c21723e */ /* 0x000fe400000010ff */
[----:B------:R-:W-:Y:S02]  /*11aa0*/  F2FP.BF16.F32.PACK_AB R34, R59, R58 ;  /* 0x0000003a3b22723e */ /* 0x000fe400000010ff */
[----:B------:R-:W-:-:S02]  /*11ab0*/  F2FP.BF16.F32.PACK_AB R35, R56, R57 ;  /* 0x000000393823723e */ /* 0x000fc400000010ff */
        /* <DEDUP_REMOVED lines=51> */
[----:B0-----:R-:W-:Y:S01]  /*11df0*/  IMAD.MOV.U32 R5, RZ, RZ, R19 ;  /* 0x000000ffff057224 */ /* 0x001fe200078e0013 */
        /* <DEDUP_REMOVED lines=21> */
[----:B------:R-:W-:-:S02]  /*11f50*/  IMAD.MOV.U32 R6, RZ, RZ, R8 ;  /* 0x000000ffff067224 */ /* 0x000fc400078e0008 */
[----:B------:R-:W-:Y:S02]  /*11f60*/  IMAD.MOV.U32 R9, RZ, RZ, R7 ;  /* 0x000000ffff097224 */ /* 0x000fe400078e0007 */
[----:B------:R-:W-:Y:S01]  /*11f70*/  IMAD.MOV.U32 R10, RZ, RZ, R137 ;  /* 0x000000ffff0a7224 */ /* 0x000fe200078e0089 */
[----:B0-----:R-:W-:Y:S01]  /*11f80*/  NOP ;  /* 0x0000000000007918 */ /* 0x001fe20000000000 */
[----:B------:R-:W-:Y:S05]  /*11f90*/  @P1 BRA `(.L_x_12419) ;  /* 0xffffffc8007c1947 */ /* 0x000fea000383ffff */
.L_x_12407:
[----:B------:R-:W-:-:S13]  /*11fa0*/  ISETP.GE.AND P1, PT, R4, RZ, PT ;  /* 0x000000ff0400720c */ /* 0x000fda0003f26270 */
[----:B------:R-:W-:Y:S05]  /*11fb0*/  @!P1 BRA `(.L_x_12420) ;  /* 0x0000002c00389947 */ /* 0x000fea0003800000 */
[----:B------:R-:W-:Y:S02]  /*11fc0*/  IMAD.MOV.U32 R9, RZ, RZ, R8 ;  /* 0x000000ffff097224 */ /* 0x000fe400078e0008 */
[----:B------:R-:W-:Y:S02]  /*11fd0*/  IMAD.MOV.U32 R6, RZ, RZ, R7 ;  /* 0x000000ffff067224 */ /* 0x000fe400078e0007 */
[----:B------:R-:W-:Y:S02]  /*11fe0*/  IMAD.MOV.U32 R10, RZ, RZ, R137 ;  /* 0x000000ffff0a7224 */ /* 0x000fe400078e0089 */
[----:B------:R-:W-:-:S07]  /*11ff0*/  IMAD.MOV.U32 R5, RZ, RZ, R19 ;  /* 0x000000ffff057224 */ /* 0x000fce00078e0013 */
.L_x_12432:
[----:B---3--:R-:W3:Y:S01]  /*12000*/  LDL R7, [R1+0x5c] ;  /* 0x00005c0001077983 */ /* 0x008ee20000100800 */
[----:B------:R-:W-:Y:S01]  /*12010*/  ISETP.NE.AND P1, PT, R5, 0x1, PT ;  /* 0x000000010500780c */ /* 0x000fe20003f25270 */
[----:B------:R-:W-:Y:S05]  /*12020*/  YIELD ;  /* 0x0000000000007946 */ /* 0x000fea0003800000 */
[----:B------:R-:W-:-:S04]  /*12030*/  SEL R137, RZ, 0x1, P1 ;  /* 0x00000001ff897807 */ /* 0x000fc80000800000 */
[----:B------:R-:W-:Y:S02]  /*12040*/  LOP3.LUT R137, R10, R137, RZ, 0x3c, !PT ;  /* 0x000000890a897212 */ /* 0x000fe400078e3cff */
[----:B---3--:R-:W-:-:S13]  /*12050*/  ISETP.NE.AND P1, PT, R7, RZ, PT ;  /* 0x000000ff0700720c */ /* 0x008fda0003f25270 */
[----:B------:R-:W-:Y:S05]  /*12060*/  @P1 BRA `(.L_x_12421) ;  /* 0x00000000003c1947 */ /* 0x000fea0003800000 */
[----:B------:R-:W-:Y:S05]  /*12070*/  @!P0 BRA `(.L_x_12422) ;  /* 0x0000000000048947 */ /* 0x000fea0003800000 */
[----:B------:R-:W-:Y:S01]  /*12080*/  BPT.TRAP 0x1 ;  /* 0x000000040000795c */ /* 0x000fe20000300000 */
.L_x_12422:
[----:B------:R-:W-:Y:S01]  /*12090*/  VIADD R7, R5, 0x1 ;  /* 0x0000000105077836 */ /* 0x000fe20000000000 */
[----:B------:R-:W-:-:S04]  /*120a0*/  SHF.L.U32 R8, R137, 0x1f, RZ ;  /* 0x0000001f89087819 */ /* 0x000fc800000006ff */
[----:B------:R-:W-:-:S04]  /*120b0*/  ISETP.NE.AND P2, PT, R7, 0x2, PT ;  /* 0x000000020700780c */ /* 0x000fc80003f45270 */
[----:B------:R-:W-:-:S04]  /*120c0*/  SEL R7, R7, RZ, P2 ;  /* 0x000000ff07077207 */ /* 0x000fc80001000000 */
[----:B------:R-:W-:-:S04]  /*120d0*/  LEA R7, R7, R2, 0x3 ;  /* 0x0000000207077211 */ /* 0x000fc800078e18ff */
[----:B------:R0:W1:Y:S01]  /*120e0*/  SYNCS.PHASECHK.TRANS64.TRYWAIT P2, [R7+URZ+0x2d830], R8 ;  /* 0x02d83008070075a7 */ /* 0x000062000804017f */
[----:B------:R-:W-:Y:S05]  /*120f0*/  @!P0 BRA `(.L_x_12423) ;  /* 0x0000000000048947 */ /* 0x000fea0003800000 */
[----:B------:R-:W-:Y:S01]  /*12100*/  BPT.TRAP 0x1 ;  /* 0x000000040000795c */ /* 0x000fe20000300000 */
.L_x_12423:
[----:B------:R-:W-:Y:S04]  /*12110*/  BSSY B0, `(.L_x_12421) ;  /* 0x0000004000007945 */ /* 0x000fe80003800000 */
[----:B-1----:R-:W-:Y:S05]  /*12120*/  @P2 BRA `(.L_x_12424) ;  /* 0x0000000000082947 */ /* 0x002fea0003800000 */
[----:B------:R-:W1:Y:S02]  /*12130*/  SYNCS.PHASECHK.TRANS64.TRYWAIT P2, [R7+URZ+0x2d830], R8 ;  /* 0x02d83008070075a7 */ /* 0x000e64000804017f */
[----:B-1----:R-:W-:Y:S05]  /*12140*/  @!P2 BRA `(.L_x_12425) ;  /* 0x000000cc00b4a947 */ /* 0x002fea0003800000 */
.L_x_12424:
[----:B------:R-:W-:Y:S05]  /*12150*/  BSYNC B0 ;  /* 0x0000000000007941 */ /* 0x000fea0003800000 */
.L_x_12421:
[----:B01----:R-:W3:Y:S04]  /*12160*/  LDL R8, [R1+0x60] ;  /* 0x0000600001087983 */ /* 0x003ee80000100800 */
        /* <DEDUP_REMOVED lines=12> */
[----:B------:R-:W-:Y:S01]  /*12230*/  IMAD.MOV.U32 R13, RZ, RZ, -0x7fffffe0 ;  /* 0x80000020ff0d7424 */ /* 0x000fe200078e00ff */
[----:B------:R-:W-:Y:S01]  /*12240*/  R2UR UR4, R156 ;  /* 0x000000009c0472ca */ /* 0x000fe200000e0000 */
[----:B--2---:R-:W-:Y:S01]  /*12250*/  IMAD.MOV.U32 R25, RZ, RZ, -0x7fffffe0 ;  /* 0x80000020ff197424 */ /* 0x004fe200078e00ff */
[----:B------:R-:W-:Y:S02]  /*12260*/  R2UR UR5, R157 ;  /* 0x000000009d0572ca */ /* 0x000fe400000e0000 */
[----:B------:R-:W-:Y:S02]  /*12270*/  R2UR UR7, R13 ;  /* 0x000000000d0772ca */ /* 0x000fe400000e0000 */
[----:B------:R-:W-:Y:S01]  /*12280*/  R2UR UR23, R25 ;  /* 0x00000000191772ca */ /* 0x000fe200000e0000 */
[----:B------:R-:W-:-:S05]  /*12290*/  IMAD.MOV.U32 R21, RZ, RZ, -0x7fffffe0 ;  /* 0x80000020ff157424 */ /* 0x000fca00078e00ff */
[----:B------:R-:W-:Y:S01]  /*122a0*/  R2UR UR11, R21 ;  /* 0x00000000150b72ca */ /* 0x000fe200000e0000 */
[----:B------:R0:W-:Y:S01]  /*122b0*/  BAR.SYNC.DEFER_BLOCKING R7, 0x100 ;  /* 0x000400070000751d */ /* 0x0001e20000010000 */
[----:B------:R-:W-:Y:S02]  /*122c0*/  IMAD.MOV.U32 R15, RZ, RZ, -0x7fffffe0 ;  /* 0x80000020ff0f7424 */ /* 0x000fe400078e00ff */
[----:B---3--:R-:W-:-:S04]  /*122d0*/  IMAD R12, R19, 0x600, R8 ;  /* 0x00000600130c7824 */ /* 0x008fc800078e0208 */
[C---:B------:R-:W-:Y:S01]  /*122e0*/  VIADD R24, R12.reuse, 0x400 ;  /* 0x000004000c187836 */ /* 0x040fe20000000000 */
[----:B------:R-:W-:-:S04]  /*122f0*/  R2UR UR6, R12 ;  /* 0x000000000c0672ca */ /* 0x000fc800000e0000 */
[----:B------:R-:W-:Y:S02]  /*12300*/  R2UR UR22, R24 ;  /* 0x00000000181672ca */ /* 0x000fe400000e0000 */
[----:B------:R-:W-:-:S07]  /*12310*/  WARPGROUP.ARRIVE ;  /* 0x00000000000079c5 */ /* 0x000fce0000000000 */
        /* <DEDUP_REMOVED lines=41> */
.L_x_12427:
[----:B------:R-:W-:Y:S01]  /*125b0*/  SHF.L.U32 R7, R10, 0x1f, RZ ;  /* 0x0000001f0a077819 */ /* 0x000fe200000006ff */
[----:B------:R-:W-:-:S04]  /*125c0*/  IMAD R8, R5, 0x8, R2 ;  /* 0x0000000805087824 */ /* 0x000fc800078e0202 */
[----:B------:R0:W1:Y:S01]  /*125d0*/  SYNCS.PHASECHK.TRANS64.TRYWAIT P1, [R8+URZ+0x2d850], R7 ;  /* 0x02d85007080075a7 */ /* 0x000062000802017f */
[----:B------:R-:W-:Y:S05]  /*125e0*/  @!P0 BRA `(.L_x_12428) ;  /* 0x0000000000048947 */ /* 0x000fea0003800000 */
[----:B------:R-:W-:Y:S01]  /*125f0*/  BPT.TRAP 0x1 ;  /* 0x000000040000795c */ /* 0x000fe20000300000 */
.L_x_12428:
[----:B-1----:R-:W-:Y:S05]  /*12600*/  @P1 BRA `(.L_x_12426) ;  /* 0x0000000000081947 */ /* 0x002fea0003800000 */
[----:B------:R-:W1:Y:S02]  /*12610*/  SYNCS.PHASECHK.TRANS64.TRYWAIT P1, [R8+URZ+0x2d850], R7 ;  /* 0x02d85007080075a7 */ /* 0x000e64000802017f */
[----:B-1----:R-:W-:Y:S05]  /*12620*/  @!P1 BRA `(.L_x_12429) ;  /* 0x000000c800909947 */ /* 0x002fea0003800000 */
.L_x_12426:
        /* <DEDUP_REMOVED lines=96> */
.L_x_12430:
[----:B------:R-:W-:Y:S01]  /*12c30*/  FMUL.FTZ R10, R24, UR45 ;  /* 0x0000002d180a7c20 */ /* 0x000fe20008410000 */
[----:B------:R-:W-:Y:S01]  /*12c40*/  FMUL.FTZ R13, R25, UR45 ;  /* 0x0000002d190d7c20 */ /* 0x000fe20008410000 */
[----:B------:R-:W-:Y:S01]  /*12c50*/  FMUL.FTZ R24, R28, UR45 ;  /* 0x0000002d1c187c20 */ /* 0x000fe20008410000 */
[----:B0-----:R-:W-:Y:S02]  /*12c60*/  IMAD R7, R19, 0x8, R2 ;  /* 0x0000000813077824 */ /* 0x001fe400078e0202 */
[----:B------:R-:W-:Y:S01]  /*12c70*/  FMUL.FTZ R153, R26, UR45 ;  /* 0x0000002d1a997c20 */ /* 0x000fe20008410000 */
[----:B------:R-:W-:Y:S01]  /*12c80*/  FMUL.FTZ R26, R29, UR45 ;  /* 0x0000002d1d1a7c20 */ /* 0x000fe20008410000 */
[----:B------:R-:W0:Y:S01]  /*12c90*/  MUFU.TANH R10, R10 ;  /* 0x0000000a000a7308 */ /* 0x000e220000002400 */
[----:B------:R-:W-:Y:S02]  /*12ca0*/  VIADD R7, R7, 0x2d840 ;  /* 0x0002d84007077836 */ /* 0x000fe40000000000 */
[----:B------:R-:W-:Y:S01]  /*12cb0*/  FMUL.FTZ R28, R32, UR45 ;  /* 0x0000002d201c7c20 */ /* 0x000fe20008410000 */
[----:B------:R-:W-:-:S02]  /*12cc0*/  IMAD.U32 R8, RZ, RZ, UR40 ;  /* 0x00000028ff087e24 */ /* 0x000fc4000f8e00ff */
        /* <DEDUP_REMOVED lines=220> */
[----:B0-----:R-:W-:Y:S01]  /*13a90*/  FFMA.FTZ R33, R152, UR47, -R80 ;  /* 0x0000002f98217c23 */ /* 0x001fe20008010850 */
[----:B------:R-:W-:Y:S01]  /*13aa0*/  FFMA.FTZ R37, R37, UR47, -R38 ;  /* 0x0000002f25257c23 */ /* 0x000fe20008010826 */
[----:B------:R-:W-:Y:S01]  /*13ab0*/  FFMA.FTZ R74, R149, UR47, -R80 ;  /* 0x0000002f954a7c23 */ /* 0x000fe20008010850 */
[--C-:B------:R-:W-:Y:S01]  /*13ac0*/  FFMA.FTZ R28, R28, UR47, -R38.reuse ;  /* 0x0000002f1c1c7c23 */ /* 0x100fe20008010826 */
[----:B------:R-:W-:Y:S01]  /*13ad0*/  FFMA.FTZ R51, R69, UR47, -R38 ;  /* 0x0000002f45337c23 */ /* 0x000fe20008010826 */
        /* <DEDUP_REMOVED lines=30> */
[--C-:B------:R-:W-:Y:S01]  /*13cc0*/  FFMA.FTZ R40, R40, UR47, -R38.reuse ;  /* 0x0000002f28287c23 */ /* 0x100fe20008010826 */
[--C-:B------:R-:W-:Y:S01]  /*13cd0*/  FFMA.FTZ R139, R139, UR47, -R38.reuse ;  /* 0x0000002f8b8b7c23 */ /* 0x100fe20008010826 */
[--C-:B------:R-:W-:Y:S01]  /*13ce0*/  FFMA.FTZ R140, R140, UR47, -R38.reuse ;  /* 0x0000002f8c8c7c23 */ /* 0x100fe20008010826 */
[----:B------:R-:W-:Y:S01]  /*13cf0*/  FFMA.FTZ R62, R141, UR47, -R38 ;  /* 0x0000002f8d3e7c23 */ /* 0x000fe20008010826 */
[----:B------:R-:W2:Y:S01]  /*13d00*/  MUFU.EX2 R79, R79 ;  /* 0x0000004f004f7308 */ /* 0x000ea20000000800 */
[----:B0-----:R-:W-:Y:S01]  /*13d10*/  FFMA.FTZ R76, R151, UR47, -R80 ;  /* 0x0000002f974c7c23 */ /* 0x001fe20008010850 */
[----:B-1----:R-:W-:Y:S01]  /*13d20*/  FFMA.FTZ R0, R6, R0, R78 ;  /* 0x0000000006007223 */ /* 0x002fe2000001004e */
        /* <DEDUP_REMOVED lines=10> */
[----:B------:R-:W-:-:S03]  /*13dd0*/  FFMA.FTZ R13, R85, UR47, -R38 ;  /* 0x0000002f550d7c23 */ /* 0x000fc60008010826 */
[----:B------:R-:W0:Y:S01]  /*13de0*/  MUFU.EX2 R33, R33 ;  /* 0x0000002100217308 */ /* 0x000e220000000800 */
[----:B--2---:R-:W-:-:S07]  /*13df0*/  FADD.FTZ R3, R79, R3 ;  /* 0x000000034f037221 */ /* 0x004fce0000010000 */
[----:B------:R1:W-:Y:S08]  /*13e00*/  MUFU.EX2 R26, R35 ;  /* 0x00000023001a7308 */ /* 0x0003f00000000800 */
[----:B------:R-:W2:Y:S01]  /*13e10*/  MUFU.EX2 R34, R24 ;  /* 0x0000001800227308 */ /* 0x000ea20000000800 */
[----:B-1----:R-:W-:-:S07]  /*13e20*/  FFMA.FTZ R35, R150, UR47, -R80 ;  /* 0x0000002f96237c23 */ /* 0x002fce0008010850 */
[----:B------:R-:W1:Y:S08]  /*13e30*/  MUFU.EX2 R76, R76 ;  /* 0x0000004c004c7308 */ /* 0x000e700000000800 */
[----:B------:R-:W3:Y:S08]  /*13e40*/  MUFU.EX2 R35, R35 ;  /* 0x0000002300237308 */ /* 0x000ef00000000800 */
[----:B------:R4:W-:Y:S08]  /*13e50*/  MUFU.EX2 R69, R37 ;  /* 0x0000002500457308 */ /* 0x0009f00000000800 */
[----:B------:R-:W5:Y:S01]  /*13e60*/  MUFU.EX2 R36, R28 ;  /* 0x0000001c00247308 */ /* 0x000f620000000800 */
[----:B----4-:R-:W-:-:S07]  /*13e70*/  FFMA.FTZ R37, R148, UR47, -R80 ;  /* 0x0000002f94257c23 */ /* 0x010fce0008010850 */
[----:B------:R-:W4:Y:S08]  /*13e80*/  MUFU.EX2 R74, R74 ;  /* 0x0000004a004a7308 */ /* 0x000f300000000800 */
[----:B------:R-:W-:Y:S08]  /*13e90*/  MUFU.EX2 R24, R47 ;  /* 0x0000002f00187308 */ /* 0x000ff00000000800 */
[----:B------:R-:W-:Y:S08]  /*13ea0*/  MUFU.EX2 R47, R45 ;  /* 0x0000002d002f7308 */ /* 0x000ff00000000800 */
[----:B------:R-:W4:Y:S08]  /*13eb0*/  MUFU.EX2 R75, R75 ;  /* 0x0000004b004b7308 */ /* 0x000f300000000800 */
[----:B------:R0:W-:Y:S08]  /*13ec0*/  MUFU.EX2 R45, R66 ;  /* 0x00000042002d7308 */ /* 0x0001f00000000800 */
[----:B------:R-:W4:Y:S01]  /*13ed0*/  MUFU.EX2 R37, R37 ;  /* 0x0000002500257308 */ /* 0x000f220000000800 */
[----:B0-----:R-:W-:Y:S01]  /*13ee0*/  FFMA.FTZ R66, R12, UR47, -R80 ;  /* 0x0000002f0c427c23 */ /* 0x001fe20008010850 */
[----:B------:R-:W-:Y:S01]  /*13ef0*/  FADD.FTZ R80, R33, R0 ;  /* 0x0000000021507221 */ /* 0x000fe20000010000 */
[----:B--2---:R-:W-:-:S03]  /*13f00*/  FADD.FTZ R0, R34, R3 ;  /* 0x0000000322007221 */ /* 0x004fc60000010000 */
[----:B-1----:R-:W-:Y:S01]  /*13f10*/  FADD.FTZ R3, R76, R80 ;  /* 0x000000504c037221 */ /* 0x002fe20000010000 */
[----:B------:R-:W-:Y:S01]  /*13f20*/  FADD.FTZ R0, R77, R0 ;  /* 0x000000004d007221 */ /* 0x000fe20000010000 */
[----:B------:R-:W0:Y:S02]  /*13f30*/  MUFU.EX2 R38, R30 ;  /* 0x0000001e00267308 */ /* 0x000e240000000800 */
[----:B---3--:R-:W-:Y:S01]  /*13f40*/  FADD.FTZ R3, R35, R3 ;  /* 0x0000000323037221 */ /* 0x008fe20000010000 */
[----:B-----5:R-:W-:-:S03]  /*13f50*/  FADD.FTZ R0, R36, R0 ;  /* 0x0000000024007221 */ /* 0x020fc60000010000 */
[----:B----4-:R-:W-:Y:S01]  /*13f60*/  FADD.FTZ R3, R74, R3 ;  /* 0x000000034a037221 */ /* 0x010fe20000010000 */
[----:B------:R-:W-:Y:S01]  /*13f70*/  FADD.FTZ R0, R75, R0 ;  /* 0x000000004b007221 */ /* 0x000fe20000010000 */
[----:B------:R-:W1:Y:S02]  /*13f80*/  MUFU.EX2 R72, R72 ;  /* 0x0000004800487308 */ /* 0x000e640000000800 */
[----:B------:R-:W-:-:S06]  /*13f90*/  FADD.FTZ R3, R37, R3 ;  /* 0x0000000325037221 */ /* 0x000fcc0000010000 */
        /* <DEDUP_REMOVED lines=70> */
[----:B------:R-:W-:-:S03]  /*14400*/  FADD.FTZ R0, R47, R0 ;  /* 0x000000002f007221 */ /* 0x000fc60000010000 */
        /* <DEDUP_REMOVED lines=26> */
.L_x_12431:
        /* <DEDUP_REMOVED lines=111> */
.L_x_12420:
[----:B------:R-:W-:Y:S05]  /*14ca0*/  WARPSYNC.ALL ;  /* 0x0000000000007948 */ /* 0x000fea0003800000 */
[----:B------:R-:W-:Y:S06]  /*14cb0*/  BAR.ARV 0x8, 0x200 ;  /* 0x0208000000007b1d */ /* 0x000fec0000002000 */
[----:B------:R-:W-:Y:S05]  /*14cc0*/  @!P0 BRA `(.L_x_12433) ;  /* 0x0000000000048947 */ /* 0x000fea0003800000 */
[----:B------:R-:W-:Y:S01]  /*14cd0*/  BPT.TRAP 0x1 ;  /* 0x000000040000795c */ /* 0x000fe20000300000 */
.L_x_12433:
[----:B------:R-:W-:Y:S01]  /*14ce0*/  IMAD R6, R19, 0x8, R2 ;  /* 0x0000000813067824 */ /* 0x000fe200078e0202 */
[----:B------:R-:W-:-:S04]  /*14cf0*/  SHF.L.U32 R9, R137, 0x1f, RZ ;  /* 0x0000001f89097819 */ /* 0x000fc800000006ff */
[----:B------:R0:W1:Y:S01]  /*14d00*/  SYNCS.PHASECHK.TRANS64.TRYWAIT P1, [R6+URZ+0x2d850], R9 ;  /* 0x02d85009060075a7 */ /* 0x000062000802017f */
[----:B------:R-:W-:Y:S05]  /*14d10*/  @!P0 BRA `(.L_x_12434) ;  /* 0x0000000000048947 */ /* 0x000fea0003800000 */
[----:B------:R-:W-:Y:S01]  /*14d20*/  BPT.TRAP 0x1 ;  /* 0x000000040000795c */ /* 0x000fe20000300000 */
.L_x_12434:
[----:B------:R-:W4:Y:S01]  /*14d30*/  LDL.LU R4, [R1+0x64] ;  /* 0x0000640001047983 */ /* 0x000f220000300800 */
[----:B------:R-:W-:Y:S02]  /*14d40*/  VIADD R2, R2, 0x400 ;  /* 0x0000040002027836 */ /* 0x000fe40000000000 */
[----:B------:R-:W-:-:S03]  /*14d50*/  IMAD.MOV.U32 R5, RZ, RZ, 0x40000040 ;  /* 0x40000040ff057424 */ /* 0x000fc600078e00ff */
[----:B------:R-:W-:-:S04]  /*14d60*/  SHF.R.U32.HI R2, RZ, 0x4, R2 ;  /* 0x00000004ff027819 */ /* 0x000fc80000011602 */
[----:B------:R-:W-:-:S04]  /*14d70*/  LOP3.LUT R2, R2, 0x3fff, RZ, 0xc0, !PT ;  /* 0x00003fff02027812 */ /* 0x000fc800078ec0ff */
[----:B------:R-:W-:Y:S02]  /*14d80*/  LOP3.LUT R2, R2, 0x2000000, RZ, 0xfc, !PT ;  /* 0x0200000002027812 */ /* 0x000fe400078efcff */
[----:B----4-:R-:W-:Y:S01]  /*14d90*/  LOP3.LUT R4, R4, 0x10000, RZ, 0xfc, !PT ;  /* 0x0001000004047812 */ /* 0x010fe200078efcff */
[----:B-1----:R-:W-:Y:S06]  /*14da0*/  @P1 BRA `(.L_x_12435) ;  /* 0x0000000000081947 */ /* 0x002fec0003800000 */
[----:B------:R-:W1:Y:S02]  /*14db0*/  SYNCS.PHASECHK.TRANS64.TRYWAIT P1, [R6+URZ+0x2d850], R9 ;  /* 0x02d85009060075a7 */ /* 0x000e64000802017f */
[----:B-1----:R-:W-:Y:S05]  /*14dc0*/  @!P1 BRA `(.L_x_12436) ;  /* 0x000000a000bc9947 */ /* 0x002fea0003800000 */
.L_x_12435:
        /* <DEDUP_REMOVED lines=11> */
[----:B------:R-:W4:Y:S01]  /*14e80*/  SHFL.BFLY PT, R2, R3, 0x2, 0x1f ;  /* 0x0c401f0003027f89 */ /* 0x000f2200000e0000 */
[----:B------:R-:W-:-:S02]  /*14e90*/  IMAD.MOV.U32 R15, RZ, RZ, -0x7fffffe0 ;  /* 0x80000020ff0f7424 */ /* 0x000fc400078e00ff */
[----:B------:R-:W-:Y:S02]  /*14ea0*/  IMAD.MOV.U32 R5, RZ, RZ, 0x40000040 ;  /* 0x40000040ff057424 */ /* 0x000fe400078e00ff */
[----:B------:R-:W-:-:S06]  /*14eb0*/  IMAD.MOV.U32 R11, RZ, RZ, -0x7fffffe0 ;  /* 0x80000020ff0b7424 */ /* 0x000fcc00078e00ff */
        /* <DEDUP_REMOVED lines=12> */
[----:B------:R-:W-:Y:S02]  /*14f80*/  R2UR UR4, R12 ;  /* 0x000000000c0472ca */ /* 0x000fe400000e0000 */
[----:B------:R-:W-:Y:S01]  /*14f90*/  R2UR UR5, R13 ;  /* 0x000000000d0572ca */ /* 0x000fe200000e0000 */
[----:B------:R-:W-:Y:S01]  /*14fa0*/  IMAD.MOV.U32 R13, RZ, RZ, 0x40000040 ;  /* 0x40000040ff0d7424 */ /* 0x000fe200078e00ff */
[----:B------:R-:W-:Y:S01]  /*14fb0*/  R2UR UR6, R14 ;  /* 0x000000000e0672ca */ /* 0x000fe200000e0000 */
[----:B------:R-:W-:Y:S01]  /*14fc0*/  VIADD R14, R10, 0xc0 ;  /* 0x000000c00a0e7836 */ /* 0x000fe20000000000 */
[----:B------:R-:W-:Y:S01]  /*14fd0*/  R2UR UR7, R15 ;  /* 0x000000000f0772ca */ /* 0x000fe200000e0000 */
[----:B------:R-:W-:Y:S01]  /*14fe0*/  IMAD.MOV.U32 R15, RZ, RZ, -0x7fffffe0 ;  /* 0x80000020ff0f7424 */ /* 0x000fe200078e00ff */
[----:B------:R-:W-:Y:S01]  /*14ff0*/  IADD3 R12, R4, 0x6, RZ ;  /* 0x00000006040c7810 */ /* 0x000fe20007ffe0ff */
[----:B------:R-:W-:-:S02]  /*15000*/  WARPGROUP.DEPBAR.LE gsb0, 0x0 ;  /* 0x00008000000079c5 */ /* 0x000fc40000010000 */
[----:B------:R-:W-:-:S08]  /*15010*/  WARPGROUP.ARRIVE ;  /* 0x00000000000079c5 */ /* 0x000fd00000000000 */
        /* <DEDUP_REMOVED lines=45> */
[----:B----4-:R-:W-:Y:S01]  /*152f0*/  FADD.FTZ R4, R2, R3 ;  /* 0x0000000302047221 */ /* 0x010fe20000010000 */
[----:B------:R-:W-:Y:S01]  /*15300*/  R2UR UR5, R5 ;  /* 0x00000000050572ca */ /* 0x000fe200000e0000 */
[----:B------:R-:W-:Y:S01]  /*15310*/  IMAD.MOV.U32 R3, RZ, RZ, -0x800000 ;  /* 0xff800000ff037424 */ /* 0x000fe200078e00ff */
[----:B------:R-:W-:Y:S01]  /*15320*/  R2UR UR6, R10 ;  /* 0x000000000a0672ca */ /* 0x000fe200000e0000 */
[----:B------:R-:W0:Y:S01]  /*15330*/  SHFL.BFLY PT, R5, R0, 0x2, 0x1f ;  /* 0x0c401f0000057f89 */ /* 0x000e2200000e0000 */
[----:B------:R-:W-:Y:S01]  /*15340*/  R2UR UR7, R11 ;  /* 0x000000000b0772ca */ /* 0x000fe200000e0000 */
[----:B01----:R-:W-:Y:S01]  /*15350*/  FADD.FTZ R9, R5, R0 ;  /* 0x0000000005097221 */ /* 0x003fe20000010000 */
[----:B------:R-:W-:Y:S01]  /*15360*/  IMAD.MOV.U32 R0, RZ, RZ, -0x800000 ;  /* 0xff800000ff007424 */ /* 0x000fe200078e00ff */
[----:B------:R-:W0:Y:S04]  /*15370*/  SHFL.BFLY PT, R5, R4, 0x1, 0x1f ;  /* 0x0c201f0004057f89 */ /* 0x000e2800000e0000 */
[----:B------:R-:W1:Y:S01]  /*15380*/  SHFL.BFLY PT, R2, R9, 0x1, 0x1f ;  /* 0x0c201f0009027f89 */ /* 0x000e6200000e0000 */
[----:B0-----:R-:W-:Y:S01]  /*15390*/  FADD.FTZ R12, R4, R5 ;  /* 0x00000005040c7221 */ /* 0x001fe20000010000 */
[----:B------:R-:W-:-:S02]  /*153a0*/  IMAD.MOV.U32 R5, RZ, RZ, RZ ;  /* 0x000000ffff057224 */ /* 0x000fc400078e00ff */
[----:B------:R-:W-:Y:S02]  /*153b0*/  IMAD.U32 R4, RZ, RZ, UR47 ;  /* 0x0000002fff047e24 */ /* 0x000fe4000f8e00ff */
[----:B-1----:R-:W-:Y:S01]  /*153c0*/  FADD.FTZ R13, R9, R2 ;  /* 0x00000002090d7221 */ /* 0x002fe20000010000 */
[----:B------:R-:W-:Y:S01]  /*153d0*/  FSETP.NE.FTZ.AND P1, PT, R12, RZ, PT ;  /* 0x000000ff0c00720b */ /* 0x000fe20003f35000 */
[----:B------:R-:W-:-:S03]  /*153e0*/  IMAD.MOV.U32 R2, RZ, RZ, RZ ;  /* 0x000000ffff027224 */ /* 0x000fc600078e00ff */
[----:B------:R-:W-:-:S09]  /*153f0*/  FSETP.NE.FTZ.AND P2, PT, R13, RZ, PT ;  /* 0x000000ff0d00720b */ /* 0x000fd20003f55000 */
[----:B------:R-:W0:Y:S01]  /*15400*/  @P1 MUFU.LG2 R10, R12 ;  /* 0x0000000c000a1308 */ /* 0x000e220000000c00 */
[----:B------:R-:W-:-:S03]  /*15410*/  @P1 FMUL.FTZ R4, R4, 0.69314718246459960938 ;  /* 0x3f31721804041820 */ /* 0x000fc60000410000 */
[----:B------:R-:W-:-:S04]  /*15420*/  @P2 FMUL.FTZ R14, R14, 0.69314718246459960938 ;  /* 0x3f3172180e0e2820 */ /* 0x000fc80000410000 */
[----:B------:R-:W1:Y:S08]  /*15430*/  @P2 MUFU.LG2 R11, R13 ;  /* 0x0000000d000b2308 */ /* 0x000e700000000c00 */
[----:B------:R4:W2:Y:S01]  /*15440*/  @P1 MUFU.RCP R5, R12 ;  /* 0x0000000c00051308 */ /* 0x0008a20000001000 */
[----:B0-----:R-:W-:-:S04]  /*15450*/  @P1 FMUL.FTZ R9, R10, 0.69314718246459960938 ;  /* 0x3f3172180a091820 */ /* 0x001fc80000410000 */
[----:B------:R-:W-:-:S03]  /*15460*/  @P1 FFMA.FTZ R3, R4, R7, R9 ;  /* 0x0000000704031223 */ /* 0x000fc60000010009 */
[----:B------:R4:W0:Y:S01]  /*15470*/  @P2 MUFU.RCP R2, R13 ;  /* 0x0000000d00022308 */ /* 0x0008220000001000 */
[----:B-1----:R-:W-:Y:S01]  /*15480*/  @P2 FMUL.FTZ R11, R11, 0.69314718246459960938 ;  /* 0x3f3172180b0b2820 */ /* 0x002fe20000410000 */
[----:B------:R-:W-:Y:S02]  /*15490*/  WARPGROUP.DEPBAR.LE gsb0, 0x0 ;  /* 0x00008000000079c5 */ /* 0x000fe40000010000 */
[----:B------:R-:W-:Y:S01]  /*154a0*/  WARPGROUP.ARRIVE ;  /* 0x00000000000079c5 */ /* 0x000fe20000000000 */
[----:B------:R-:W-:-:S05]  /*154b0*/  @P2 FFMA.FTZ R0, R14, R8, R11 ;  /* 0x000000080e002223 */ /* 0x000fca000001000b */
[----:B------:R-:W-:Y:S03]  /*154c0*/  HGMMA.64x96x16.F32.BF16 R88, gdesc[UR4].tnspB, R88, gsb0 ;  /* 0x41600000045879f0 */ /* 0x000fe60008001858 */
[----:B------:R-:W-:Y:S02]  /*154d0*/  WARPGROUP.DEPBAR.LE gsb0, 0x0 ;  /* 0x00008000000079c5 */ /* 0x000fe40000010000 */
[----:B------:R-:W-:Y:S05]  /*154e0*/  @!P0 BRA `(.L_x_12437) ;  /* 0x0000000000048947 */ /* 0x000fea0003800000 */
[----:B------:R-:W-:Y:S01]  /*154f0*/  BPT.TRAP 0x1 ;  /* 0x000000040000795c */ /* 0x000fe20000300000 */
.L_x_12437:
[----:B------:R-:W-:Y:S02]  /*15500*/  VIADD R6, R6, 0x2d860 ;  /* 0x0002d86006067836 */ /* 0x000fe40000000000 */
[-C--:B--2---:R-:W-:Y:S01]  /*15510*/  FMUL.FTZ R7, R88, R5.reuse ;  /* 0x0000000558077220 */ /* 0x084fe20000410000 */
[----:B------:R-:W-:Y:S02]  /*15520*/  IMAD.U32 R9, RZ, RZ, UR40 ;  /* 0x00000028ff097e24 */ /* 0x000fe4000f8e00ff */
[-C--:B---3--:R-:W-:Y:S01]  /*15530*/  FMUL.FTZ R28, R89, R5.reuse ;  /* 0x00000005591c7220 */ /* 0x088fe20000410000 */
        /* <DEDUP_REMOVED lines=15> */
[----:B-1----:R-:W-:Y:S01]  /*15630*/  SEL R4, RZ, 0x1, P0 ;  /* 0x00000001ff047807 */ /* 0x002fe20000000000 */
        /* <DEDUP_REMOVED lines=38> */
[----:B------:R-:W-:-:S11]  /*158a0*/  SEL R19, R19, RZ, P0 ;  /* 0x000000ff13137207 */ /* 0x000fd60000000000 */
.L_x_12365:
[----:B------:R-:W3:Y:S01]  /*158b0*/  LDL R52, [R1+0x98] ;  /* 0x0000980001347983 */ /* 0x000ee20000100800 */
[----:B------:R-:W-:Y:S05]  /*158c0*/  WARPSYNC.ALL ;  /* 0x0000000000007948 */ /* 0x000fea0003800000 */
[----:B---3--:R-:W-:Y:S01]  /*158d0*/  SHF.R.S32.HI R29, RZ, 0x1f, R52 ;  /* 0x0000001fff1d7819 */ /* 0x008fe20000011434 */
        /* <DEDUP_REMOVED lines=9> */
[----:B------:R-:W3:Y:S01]  /*15970*/  LDL R4, [R1+0xb0] ;  /* 0x0000b00001047983 */ /* 0x000ee20000100800 */
[----:B------:R-:W2:Y:S01]  /*15980*/  S2R R5, SR_SWINHI ;  /* 0x0000000000057919 */ /* 0x000ea20000002f00 */
[----:B------:R-:W-:Y:S05]  /*15990*/  WARPSYNC.ALL ;  /* 0x0000000000007948 */ /* 0x000fea0003800000 */
[----:B------:R-:W-:Y:S01]  /*159a0*/  F2FP.BF16.F32.PACK_AB R6, R93, R6 ;  /* 0x000000065d06723e */ /* 0x000fe200000010ff */
[----:B------:R-:W-:Y:S01]  /*159b0*/  ULDC.64 UR4, c[0x0][0xc00] ;  /* 0x0003000000047ab9 */ /* 0x000fe20000000a00 */
[----:B------:R-:W-:Y:S01]  /*159c0*/  F2FP.BF16.F32.PACK_AB R26, R109, R26 ;  /* 0x0000001a6d1a723e */ /* 0x000fe200000010ff */
[----:B------:R-:W-:Y:S01]  /*159d0*/  IMAD.MOV.U32 R40, RZ, RZ, RZ ;  /* 0x000000ffff287224 */ /* 0x000fe200078e00ff */
[----:B------:R-:W4:Y:S01]  /*159e0*/  LDL R55, [R1+0x9c] ;  /* 0x00009c0001377983 */ /* 0x000f220000100800 */
[----:B------:R-:W0:Y:S01]  /*159f0*/  LDC R42, c[0x0][0xbe8] ;  /* 0x0002fa00ff2a7b82 */ /* 0x000e220000000800 */
[----:B------:R-:W-:-:S02]  /*15a00*/  MOV R20, R2 ;  /* 0x0000000200147202 */ /* 0x000fc40000000f00 */
[----:B--2---:R-:W-:-:S05]  /*15a10*/  MOV R21, R5 ;  /* 0x0000000500157202 */ /* 0x004fca0000000f00 */
[----:B------:R-:W-:Y:S01]  /*15a20*/  BAR.SYNC.DEFER_BLOCKING 0x1, 0x180 ;  /* 0x0046000000007b1d */ /* 0x000fe20000010000 */
[----:B---3--:R-:W-:-:S03]  /*15a30*/  IMAD.WIDE R4, R4, 0x2, R20 ;  /* 0x0000000204047825 */ /* 0x008fc600078e0214 */
[----:B------:R-:W-:-:S04]  /*15a40*/  IADD3 R31, P4, R4, 0x20, RZ ;  /* 0x00000020041f7810 */ /* 0x000fc80007f9e0ff */
[----:B------:R-:W-:Y:S02]  /*15a50*/  LOP3.LUT R8, R31, 0x180, RZ, 0xc0, !PT ;  /* 0x000001801f087812 */ /* 0x000fe400078ec0ff */
[----:B------:R-:W-:Y:S02]  /*15a60*/  IADD3 R37, P3, R4, 0x3000, RZ ;  /* 0x0000300004257810 */ /* 0x000fe40007f7e0ff */
[----:B------:R-:W-:Y:S02]  /*15a70*/  SHF.R.U64 R8, R8, 0x3, RZ ;  /* 0x0000000308087819 */ /* 0x000fe400000012ff */
[C---:B------:R-:W-:Y:S02]  /*15a80*/  IADD3 R39, P2, R4.reuse, 0x3020, RZ ;  /* 0x0000302004277810 */ /* 0x040fe40007f5e0ff */
[C---:B------:R-:W-:Y:S02]  /*15a90*/  IADD3 R41, P1, R4.reuse, 0x6000, RZ ;  /* 0x0000600004297810 */ /* 0x040fe40007f3e0ff */
[----:B------:R-:W-:-:S02]  /*15aa0*/  LOP3.LUT R9, R4, 0x180, RZ, 0xc0, !PT ;  /* 0x0000018004097812 */ /* 0x000fc400078ec0ff */
[----:B-1----:R-:W-:Y:S02]  /*15ab0*/  IADD3 R32, P0, R4, 0x6020, RZ ;  /* 0x0000602004207810 */ /* 0x002fe40007f1e0ff */
[----:B----4-:R-:W-:Y:S02]  /*15ac0*/  LOP3.LUT R12, R8, R31, RZ, 0x3c, !PT ;  /* 0x0000001f080c7212 */ /* 0x010fe400078e3cff */
[----:B------:R-:W-:Y:S02]  /*15ad0*/  LOP3.LUT R8, R37, 0x180, RZ, 0xc0, !PT ;  /* 0x0000018025087812 */ /* 0x000fe400078ec0ff */
[----:B------:R-:W-:Y:S02]  /*15ae0*/  LOP3.LUT R10, R39, 0x180, RZ, 0xc0, !PT ;  /* 0x00000180270a7812 */ /* 0x000fe400078ec0ff */
[----:B------:R-:W-:Y:S02]  /*15af0*/  LOP3.LUT R30, R41, 0x180, RZ, 0xc0, !PT ;  /* 0x00000180291e7812 */ /* 0x000fe400078ec0ff */
[----:B------:R-:W-:-:S02]  /*15b00*/  SHF.R.U64 R9, R9, 0x3, RZ ;  /* 0x0000000309097819 */ /* 0x000fc400000012ff */
[----:B------:R-:W-:Y:S02]  /*15b10*/  LOP3.LUT R31, R32, 0x180, RZ, 0xc0, !PT ;  /* 0x00000180201f7812 */ /* 0x000fe400078ec0ff */
[----:B------:R-:W-:Y:S02]  /*15b20*/  SHF.R.U64 R8, R8, 0x3, RZ ;  /* 0x0000000308087819 */ /* 0x000fe400000012ff */
[----:B------:R-:W-:Y:S02]  /*15b30*/  SHF.R.U64 R10, R10, 0x3, RZ ;  /* 0x000000030a0a7819 */ /* 0x000fe400000012ff */
[----:B------:R-:W-:Y:S01]  /*15b40*/  SHF.R.U64 R30, R30, 0x3, RZ ;  /* 0x000000031e1e7819 */ /* 0x000fe200000012ff */
[--C-:B------:R-:W-:Y:S01]  /*15b50*/  IMAD.X R13, RZ, RZ, R5.reuse, P4 ;  /* 0x000000ffff0d7224 */ /* 0x100fe200020e0605 */
[----:B------:R-:W-:Y:S01]  /*15b60*/  LOP3.LUT R4, R9, R4, RZ, 0x3c, !PT ;  /* 0x0000000409047212 */ /* 0x000fe200078e3cff */
[--C-:B------:R-:W-:Y:S01]  /*15b70*/  IMAD.X R15, RZ, RZ, R5.reuse, P3 ;  /* 0x000000ffff0f7224 */ /* 0x100fe200018e0605 */
[----:B------:R-:W-:Y:S01]  /*15b80*/  SHF.R.U64 R31, R31, 0x3, RZ ;  /* 0x000000031f1f7819 */ /* 0x000fe200000012ff */
[----:B------:R-:W-:Y:S01]  /*15b90*/  IMAD.X R25, RZ, RZ, R5, P2 ;  /* 0x000000ffff197224 */ /* 0x000fe200010e0605 */
[----:B------:R-:W-:-:S02]  /*15ba0*/  LOP3.LUT R14, R8, R37, RZ, 0x3c, !PT ;  /* 0x00000025080e7212 */ /* 0x000fc400078e3cff */
[----:B------:R-:W-:Y:S02]  /*15bb0*/  LOP3.LUT R24, R10, R39, RZ, 0x3c, !PT ;  /* 0x000000270a187212 */ /* 0x000fe400078e3cff */
[----:B------:R-:W-:Y:S01]  /*15bc0*/  LOP3.LUT R8, R30, R41, RZ, 0x3c, !PT ;  /* 0x000000291e087212 */ /* 0x000fe200078e3cff */
[--C-:B------:R-:W-:Y:S01]  /*15bd0*/  IMAD.X R9, RZ, RZ, R5.reuse, P1 ;  /* 0x000000ffff097224 */ /* 0x100fe200008e0605 */
[----:B------:R-:W-:Y:S01]  /*15be0*/  MOV R30, R4 ;  /* 0x00000004001e7202 */ /* 0x000fe20000000f00 */
[----:B------:R-:W-:Y:S01]  /*15bf0*/  IMAD.X R11, RZ, RZ, R5, P0 ;  /* 0x000000ffff0b7224 */ /* 0x000fe200000e0605 */
[----:B------:R-:W-:Y:S02]  /*15c00*/  LOP3.LUT R10, R31, R32, RZ, 0x3c, !PT ;  /* 0x000000201f0a7212 */ /* 0x000fe400078e3cff */
[----:B------:R-:W-:Y:S02]  /*15c10*/  F2FP.BF16.F32.PACK_AB R4, R28, R7 ;  /* 0x000000071c04723e */ /* 0x000fe400000010ff */
[----:B------:R-:W-:-:S02]  /*15c20*/  F2FP.BF16.F32.PACK_AB R5, R91, R90 ;  /* 0x0000005a5b05723e */ /* 0x000fc400000010ff */
[----:B------:R-:W-:Y:S02]  /*15c30*/  F2FP.BF16.F32.PACK_AB R7, R95, R94 ;  /* 0x0000005e5f07723e */ /* 0x000fe400000010ff */
[----:B------:R-:W-:Y:S02]  /*15c40*/  MOV R36, R12 ;  /* 0x0000000c00247202 */ /* 0x000fe40000000f00 */
[----:B------:R-:W-:Y:S02]  /*15c50*/  MOV R32, R14 ;  /* 0x0000000e00207202 */ /* 0x000fe40000000f00 */
[----:B------:R-:W-:Y:S02]  /*15c60*/  MOV R31, R24 ;  /* 0x00000018001f7202 */ /* 0x000fe40000000f00 */
[----:B------:R-:W-:Y:S02]  /*15c70*/  F2FP.BF16.F32.PACK_AB R12, R27, R96 ;  /* 0x000000601b0c723e */ /* 0x000fe400000010ff */
[----:B------:R-:W-:-:S02]  /*15c80*/  F2FP.BF16.F32.PACK_AB R13, R99, R98 ;  /* 0x00000062630d723e */ /* 0x000fc400000010ff */
[----:B------:R-:W-:Y:S02]  /*15c90*/  F2FP.BF16.F32.PACK_AB R14, R101, R100 ;  /* 0x00000064650e723e */ /* 0x000fe400000010ff */
[----:B------:R-:W-:Y:S02]  /*15ca0*/  F2FP.BF16.F32.PACK_AB R15, R103, R102 ;  /* 0x00000066670f723e */ /* 0x000fe400000010ff */
[----:B------:R-:W-:Y:S02]  /*15cb0*/  F2FP.BF16.F32.PACK_AB R24, R105, R104 ;  /* 0x000000686918723e */ /* 0x000fe400000010ff */
[----:B------:R-:W-:Y:S02]  /*15cc0*/  F2FP.BF16.F32.PACK_AB R25, R107, R106 ;  /* 0x0000006a6b19723e */ /* 0x000fe400000010ff */
[----:B------:R-:W-:Y:S01]  /*15cd0*/  F2FP.BF16.F32.PACK_AB R27, R111, R110 ;  /* 0x0000006e6f1b723e */ /* 0x000fe200000010ff */
[----:B------:R1:W-:Y:S04]  /*15ce0*/  STSM.16.M88.4 [R30], R4 ;  /* 0x000000041e007844 */ /* 0x0003e80000000200 */
[----:B------:R-:W-:Y:S04]  /*15cf0*/  STSM.16.M88.4 [R36], R12 ;  /* 0x0000000c24007844 */ /* 0x000fe80000000200 */
[----:B------:R2:W-:Y:S01]  /*15d00*/  STSM.16.M88.4 [R32], R24 ;  /* 0x0000001820007844 */ /* 0x0005e20000000200 */
[----:B------:R-:W-:-:S02]  /*15d10*/  ISETP.NE.U32.AND P0, PT, RZ, UR4, PT ;  /* 0x00000004ff007c0c */ /* 0x000fc4000bf05070 */
[----:B------:R-:W-:Y:S02]  /*15d20*/  MOV R28, R10 ;  /* 0x0000000a001c7202 */ /* 0x000fe40000000f00 */
[----:B------:R-:W-:Y:S02]  /*15d30*/  F2FP.BF16.F32.PACK_AB R10, R125, R124 ;  /* 0x0000007c7d0a723e */ /* 0x000fe400000010ff */
[----:B------:R-:W-:Y:S02]  /*15d40*/  F2FP.BF16.F32.PACK_AB R11, R127, R126 ;  /* 0x0000007e7f0b723e */ /* 0x000fe400000010ff */
[----:B-1----:R-:W-:Y:S01]  /*15d50*/  MOV R30, R8 ;  /* 0x00000008001e7202 */ /* 0x002fe20000000f00 */
[C---:B--2---:R-:W-:Y:S01]  /*15d60*/  IMAD.SHL.U32 R26, R52.reuse, 0x4, RZ ;  /* 0x00000004341a7824 */ /* 0x044fe200078e00ff */
[----:B------:R-:W-:Y:S02]  /*15d70*/  SHF.L.U64.HI R32, R52, 0x2, R29 ;  /* 0x0000000234207819 */ /* 0x000fe4000001021d */
[----:B------:R-:W-:-:S02]  /*15d80*/  F2FP.BF16.F32.PACK_AB R4, R113, R112 ;  /* 0x000000707104723e */ /* 0x000fc400000010ff */
[----:B------:R-:W-:Y:S02]  /*15d90*/  IADD3 R24, P1, R26, UR4, RZ ;  /* 0x000000041a187c10 */ /* 0x000fe4000ff3e0ff */
        /* <DEDUP_REMOVED lines=9> */
[----:B------:R-:W-:Y:S02]  /*15e30*/  ISETP.NE.AND.EX P0, PT, RZ, UR5, PT, P0 ;  /* 0x00000005ff007c0c */ /* 0x000fe4000bf05300 */
[----:B------:R-:W-:Y:S01]  /*15e40*/  IADD3.X R25, R32, UR5, RZ, P1, !PT ;  /* 0x0000000520197c10 */ /* 0x000fe20008ffe4ff */
[----:B------:R-:W-:Y:S01]  /*15e50*/  ULDC.64 UR4, c[0x0][0xc08] ;  /* 0x0003020000047ab9 */ /* 0x000fe20000000a00 */
[----:B------:R1:W-:Y:S01]  /*15e60*/  STSM.16.M88.4 [R31], R4 ;  /* 0x000000041f007844 */ /* 0x0003e20000000200 */
[----:B------:R-:W-:-:S03]  /*15e70*/  ISETP.NE.U32.AND P2, PT, RZ, UR4, PT ;  /* 0x00000004ff007c0c */ /* 0x000fc6000bf45070 */
[----:B------:R2:W-:Y:S01]  /*15e80*/  STSM.16.M88.4 [R30], R8 ;  /* 0x000000081e007844 */ /* 0x0005e20000000200 */
[----:B------:R-:W-:-:S03]  /*15e90*/  ISETP.NE.AND.EX P2, PT, RZ, UR5, PT, P2 ;  /* 0x00000005ff007c0c */ /* 0x000fc6000bf45320 */
[----:B------:R2:W-:Y:S01]  /*15ea0*/  STSM.16.M88.4 [R28], R12 ;  /* 0x0000000c1c007844 */ /* 0x0005e20000000200 */
[----:B------:R-:W-:Y:S09]  /*15eb0*/  BAR.SYNC.DEFER_BLOCKING 0x1, 0x180 ;  /* 0x0046000000007b1d */ /* 0x000ff20000010000 */
[----:B-1----:R-:W-:Y:S01]  /*15ec0*/  @P2 IADD3 R4, P3, R26, UR4, RZ ;  /* 0x000000041a042c10 */ /* 0x002fe2000ff7e0ff */
[----:B------:R-:W-:-:S02]  /*15ed0*/  ULDC UR4, c[0x0][0xa88] ;  /* 0x0002a20000047ab9 */ /* 0x000fc40000000800 */
[----:B------:R-:W-:Y:S01]  /*15ee0*/  IMAD.U32 R7, RZ, RZ, UR4 ;  /* 0x00000004ff077e24 */ /* 0x000fe2000f8e00ff */
[----:B------:R-:W-:Y:S01]  /*15ef0*/  @P2 IADD3.X R5, R32, UR5, RZ, P3, !PT ;  /* 0x0000000520052c10 */ /* 0x000fe20009ffe4ff */
[----:B------:R2:W5:Y:S04]  /*15f00*/  @P0 LDG.E R40, desc[UR38][R24.64] ;  /* 0x0000002618280981 */ /* 0x000568000c1e1900 */
[----:B------:R2:W5:Y:S01]  /*15f10*/  @P2 LDG.E R7, desc[UR38][R4.64] ;  /* 0x0000002604072981 */ /* 0x000562000c1e1900 */
[----:B0-----:R-:W-:-:S13]  /*15f20*/  ISETP.NE.AND P1, PT, R42, 0x1, PT ;  /* 0x000000012a00780c */ /* 0x001fda0003f25270 */
        /* <DEDUP_REMOVED lines=8> */
.L_x_12440:
[----:B------:R-:W2:Y:S01]  /*15fb0*/  LDL R8, [R1+0x94] ;  /* 0x0000940001087983 */ /* 0x000ea20000100800 */
[----:B------:R-:W-:Y:S01]  /*15fc0*/  ULDC.64 UR4, c[0x0][0xb90] ;  /* 0x0002e40000047ab9 */ /* 0x000fe20000000a00 */
[----:B------:R-:W3:Y:S01]  /*15fd0*/  S2R R5, SR_TID.X ;  /* 0x0000000000057919 */ /* 0x000ee20000002100 */
[----:B-----5:R-:W-:Y:S02]  /*15fe0*/  SHF.R.S32.HI R41, RZ, 0x1f, R40 ;  /* 0x0000001fff297819 */ /* 0x020fe40000011428 */
[----:B------:R-:W-:Y:S01]  /*15ff0*/  SEL R48, R29, RZ, !P0 ;  /* 0x000000ff1d307207 */ /* 0x000fe20004000000 */
[----:B------:R-:W2:Y:S01]  /*16000*/  LDL.LU R54, [R1+0x84] ;  /* 0x0000840001367983 */ /* 0x000ea20000300800 */
[----:B------:R-:W-:Y:S01]  /*16010*/  IMAD R4, R43, UR4, RZ ;  /* 0x000000042b047c24 */ /* 0x000fe2000f8e02ff */
[----:B------:R-:W-:Y:S01]  /*16020*/  SEL R49, R52, RZ, !P0 ;  /* 0x000000ff34317207 */ /* 0x000fe20004000000 */
[----:B------:R-:W-:Y:S01]  /*16030*/  IMAD R50, R7, R42, RZ ;  /* 0x0000002a07327224 */ /* 0x000fe200078e02ff */
[----:B------:R-:W4:Y:S01]  /*16040*/  LDL R10, [R1+0xac] ;  /* 0x0000ac00010a7983 */ /* 0x000f220000100800 */
[----:B------:R-:W-:Y:S01]  /*16050*/  IMAD R13, R55, UR5, R4 ;  /* 0x00000005370d7c24 */ /* 0x000fe2000f8e0204 */
[----:B------:R-:W4:Y:S01]  /*16060*/  @P1 LDC R51, c[0x0][0xbec] ;  /* 0x0002fb00ff331b82 */ /* 0x000f220000000800 */
[----:B---3--:R-:W-:-:S02]  /*16070*/  VIADD R24, R5, 0xffffff80 ;  /* 0xffffff8005187836 */ /* 0x008fc40000000000 */
[----:B------:R-:W-:Y:S01]  /*16080*/  IMAD.WIDE.U32 R4, R55, UR4, R40 ;  /* 0x0000000437047c25 */ /* 0x000fe2000f8e0028 */
[----:B------:R-:W-:Y:S02]  /*16090*/  ULDC.64 UR4, c[0x0][0xb98] ;  /* 0x0002e60000047ab9 */ /* 0x000fe40000000a00 */
[--C-:B------:R-:W-:Y:S02]  /*160a0*/  SHF.R.S32.HI R56, RZ, 0x1f, R24.reuse ;  /* 0x0000001fff387819 */ /* 0x100fe40000011418 */
[----:B------:R-:W-:Y:S02]  /*160b0*/  SHF.R.S32.HI R53, RZ, 0x1f, R24 ;  /* 0x0000001fff357819 */ /* 0x000fe40000011418 */
[-C--:B------:R-:W-:Y:S02]  /*160c0*/  LEA.HI R56, R56, R24.reuse, RZ, 0x2 ;  /* 0x0000001838387211 */ /* 0x080fe400078f10ff */
[----:B------:R-:W-:Y:S02]  /*160d0*/  LEA.HI R53, R53, R24, RZ, 0x2 ;  /* 0x0000001835357211 */ /* 0x000fe400078f10ff */
[----:B------:R-:W-:-:S02]  /*160e0*/  LOP3.LUT R56, R56, 0xfffffffc, RZ, 0xc0, !PT ;  /* 0xfffffffc38387812 */ /* 0x000fc400078ec0ff */
[----:B------:R-:W-:-:S03]  /*160f0*/  SHF.R.S32.HI R53, RZ, 0x2, R53 ;  /* 0x00000002ff357819 */ /* 0x000fc60000011435 */
[----:B------:R-:W-:-:S04]  /*16100*/  IMAD.IADD R56, R24, 0x1, -R56 ;  /* 0x0000000118387824 */ /* 0x000fc800078e0a38 */
[----:B------:R-:W-:Y:S02]  /*16110*/  IMAD.SHL.U32 R32, R56, 0x8, RZ ;  /* 0x0000000838207824 */ /* 0x000fe400078e00ff */
[----:B------:R-:W-:Y:S02]  /*16120*/  IMAD.IADD R5, R5, 0x1, R13 ;  /* 0x0000000105057824 */ /* 0x000fe400078e020d */
[----:B------:R-:W-:Y:S02]  /*16130*/  IMAD R11, R53, 0x20, R32 ;  /* 0x00000020350b7824 */ /* 0x000fe400078e0220 */
[----:B------:R-:W-:-:S04]  /*16140*/  IMAD.WIDE.U32 R4, R49, UR4, R4 ;  /* 0x0000000431047c25 */ /* 0x000fc8000f8e0004 */
        /* <DEDUP_REMOVED lines=16> */
[----:B--2---:R-:W-:-:S04]  /*16250*/  IMAD.IADD R15, R8, 0x1, R54 ;  /* 0x00000001080f7824 */ /* 0x004fc800078e0236 */
[----:B0-----:R-:W-:-:S04]  /*16260*/  @P1 IMAD.HI.U32 R6, R15, R6, RZ ;  /* 0x000000060f061227 */ /* 0x001fc800078e00ff */
[----:B------:R-:W-:Y:S01]  /*16270*/  IMAD.MOV.U32 R9, RZ, RZ, R15 ;  /* 0x000000ffff097224 */ /* 0x000fe200078e000f */
[----:B-1----:R-:W-:Y:S01]  /*16280*/  @P1 SHF.R.U32.HI R9, RZ, R27, R6 ;  /* 0x0000001bff091219 */ /* 0x002fe20000011606 */
[----:B------:R-:W-:-:S04]  /*16290*/  IMAD R6, R48, UR4, RZ ;  /* 0x0000000430067c24 */ /* 0x000fc8000f8e02ff */
[----:B------:R-:W-:-:S04]  /*162a0*/  IMAD.MOV R13, RZ, RZ, -R9 ;  /* 0x000000ffff0d7224 */ /* 0x000fc800078e0a09 */
        /* <DEDUP_REMOVED lines=12> */
[----:B------:R-:W-:Y:S01]  /*16370*/  IMAD.IADD R5, R5, 0x1, R15 ;  /* 0x0000000105057824 */ /* 0x000fe200078e020f */
[----:B------:R-:W-:-:S04]  /*16380*/  IADD3 R9, P2, R20, 0x1800, RZ ;  /* 0x0000180014097810 */ /* 0x000fc80007f5e0ff */
[----:B------:R-:W-:Y:S01]  /*16390*/  LEA.HI.X R4, R4, UR5, R5, 0x2, P0 ;  /* 0x0000000504047c11 */ /* 0x000fe200080f1405 */
[----:B------:R-:W-:Y:S01]  /*163a0*/  SHFL.IDX PT, R44, R6, RZ, 0x1c1f ;  /* 0x001c1fff062c7589 */ /* 0x000fe200000e0000 */
[----:B------:R-:W-:Y:S01]  /*163b0*/  LOP3.LUT R8, R9, 0x180, RZ, 0xc0, !PT ;  /* 0x0000018009087812 */ /* 0x000fe200078ec0ff */
[----:B------:R-:W-:Y:S02]  /*163c0*/  ULDC.64 UR4, c[0x0][0xaa0] ;  /* 0x0002a80000047ab9 */ /* 0x000fe40000000a00 */
[----:B------:R-:W0:Y:S01]  /*163d0*/  SHFL.IDX PT, R45, R4, RZ, 0x1c1f ;  /* 0x001c1fff042d7589 */ /* 0x000e2200000e0000 */
[----:B------:R-:W-:Y:S01]  /*163e0*/  SHF.R.U64 R8, R8, 0x3, RZ ;  /* 0x0000000308087819 */ /* 0x000fe200000012ff */
[----:B----4-:R-:W-:Y:S01]  /*163f0*/  IMAD.IADD R5, R10, 0x1, R54 ;  /* 0x000000010a057824 */ /* 0x010fe200078e0236 */
[----:B------:R-:W-:Y:S02]  /*16400*/  LOP3.LUT P0, RZ, R14, 0x3, RZ, 0xc0, !PT ;  /* 0x000000030eff7812 */ /* 0x000fe4000780c0ff */
[----:B------:R-:W-:Y:S01]  /*16410*/  LOP3.LUT R8, R8, R9, RZ, 0x3c, !PT ;  /* 0x0000000908087212 */ /* 0x000fe200078e3cff */
[----:B------:R-:W-:Y:S01]  /*16420*/  IMAD.X R9, RZ, RZ, R21, P2 ;  /* 0x000000ffff097224 */ /* 0x000fe200010e0615 */
[----:B------:R-:W-:Y:S01]  /*16430*/  IADD3 R13, P3, R20, 0x3000, RZ ;  /* 0x00003000140d7810 */ /* 0x000fe20007f7e0ff */
[----:B------:R-:W-:Y:S01]  /*16440*/  SHFL.IDX PT, R46, R6, 0x1, 0x1c1f ;  /* 0x003c1f00062e7f89 */ /* 0x000fe200000e0000 */
[----:B------:R-:W-:-:S03]  /*16450*/  ISETP.GE.OR P2, PT, R5, R50, P0 ;  /* 0x000000320500720c */ /* 0x000fc60000746670 */
[----:B------:R1:W2:Y:S01]  /*16460*/  SHFL.IDX PT, R47, R4, 0x1, 0x1c1f ;  /* 0x003c1f00042f7f89 */ /* 0x0002a200000e0000 */
[----:B------:R-:W-:Y:S01]  /*16470*/  LOP3.LUT R12, R13, 0x180, RZ, 0xc0, !PT ;  /* 0x000001800d0c7812 */ /* 0x000fe200078ec0ff */
[----:B------:R-:W-:-:S03]  /*16480*/  VIADD R5, R5, 0x8 ;  /* 0x0000000805057836 */ /* 0x000fc60000000000 */
[----:B------:R-:W-:Y:S02]  /*16490*/  SHF.R.U64 R12, R12, 0x3, RZ ;  /* 0x000000030c0c7819 */ /* 0x000fe400000012ff */
[----:B------:R-:W-:Y:S02]  /*164a0*/  ISETP.GE.OR P0, PT, R5, R50, P0 ;  /* 0x000000320500720c */ /* 0x000fe40000706670 */
[----:B------:R-:W-:Y:S01]  /*164b0*/  LOP3.LUT R12, R12, R13, RZ, 0x3c, !PT ;  /* 0x0000000d0c0c7212 */ /* 0x000fe200078e3cff */
[----:B------:R-:W-:Y:S01]  /*164c0*/  IMAD.X R13, RZ, RZ, R21, P3 ;  /* 0x000000ffff0d7224 */ /* 0x000fe200018e0615 */
[C---:B------:R-:W-:Y:S01]  /*164d0*/  IADD3 R7, P3, R20.reuse, 0x7800, RZ ;  /* 0x0000780014077810 */ /* 0x040fe20007f7e0ff */
[----:B0-----:R0:W-:Y:S01]  /*164e0*/  @!P2 ST.E desc[UR38][R44.64], R3 ;  /* 0x000000032c00a985 */ /* 0x0011e2000c101926 */
[----:B------:R-:W-:Y:S02]  /*164f0*/  LOP3.LUT R11, R20, 0x180, RZ, 0xc0, !PT ;  /* 0x00000180140b7812 */ /* 0x000fe400078ec0ff */
[----:B-1----:R-:W-:Y:S01]  /*16500*/  LOP3.LUT R4, R7, 0x180, RZ, 0xc0, !PT ;  /* 0x0000018007047812 */ /* 0x002fe200078ec0ff */
[----:B------:R-:W-:Y:S01]  /*16510*/  IMAD R41, R41, UR4, RZ ;  /* 0x0000000429297c24 */ /* 0x000fe2000f8e02ff */
[----:B------:R-:W-:Y:S01]  /*16520*/  SHF.R.U64 R11, R11, 0x3, RZ ;  /* 0x000000030b0b7819 */ /* 0x000fe200000012ff */
[----:B0-----:R-:W0:Y:S01]  /*16530*/  @P1 LDC R45, c[0x0][0xbf0] ;  /* 0x0002fc00ff2d1b82 */ /* 0x001e220000000800 */
[----:B------:R-:W-:Y:S01]  /*16540*/  SHF.R.U64 R4, R4, 0x3, RZ ;  /* 0x0000000304047819 */ /* 0x000fe200000012ff */
[C---:B------:R-:W-:Y:S01]  /*16550*/  IMAD R3, R40.reuse, UR5, R41 ;  /* 0x0000000528037c24 */ /* 0x040fe2000f8e0229 */
[----:B------:R-:W-:Y:S01]  /*16560*/  LOP3.LUT R20, R11, R20, RZ, 0x3c, !PT ;  /* 0x000000140b147212 */ /* 0x000fe200078e3cff */
[----:B--2---:R1:W-:Y:S01]  /*16570*/  @!P0 ST.E desc[UR38][R46.64], R0 ;  /* 0x000000002e008985 */ /* 0x0043e2000c101926 */
[----:B------:R-:W-:Y:S01]  /*16580*/  IMAD.WIDE.U32 R40, R40, UR4, RZ ;  /* 0x0000000428287c25 */ /* 0x000fe2000f8e00ff */
[----:B------:R-:W-:Y:S01]  /*16590*/  LOP3.LUT R36, R4, R7, RZ, 0x3c, !PT ;  /* 0x0000000704247212 */ /* 0x000fe200078e3cff */
[----:B------:R-:W-:Y:S01]  /*165a0*/  ULDC.64 UR4, c[0x0][0xae8] ;  /* 0x0002ba0000047ab9 */ /* 0x000fe20000000a00 */
[----:B------:R2:W5:Y:S01]  /*165b0*/  LD.E.128 R4, desc[UR38][R20.64] ;  /* 0x0000002614047980 */ /* 0x000562000c101d00 */
[----:B------:R-:W-:-:S02]  /*165c0*/  IMAD.X R37, RZ, RZ, R21, P3 ;  /* 0x000000ffff257224 */ /* 0x000fc400018e0615 */
[----:B------:R-:W-:Y:S01]  /*165d0*/  IMAD R43, R43, UR4, RZ ;  /* 0x000000042b2b7c24 */ /* 0x000fe2000f8e02ff */
[----:B------:R-:W5:Y:S01]  /*165e0*/  LD.E.128 R8, desc[UR38][R8.64] ;  /* 0x0000002608087980 */ /* 0x000f62000c101d00 */
[----:B-1----:R-:W-:-:S03]  /*165f0*/  IMAD R0, R56, 0x60, R53 ;  /* 0x0000006038007824 */ /* 0x002fc600078e0235 */
[----:B------:R-:W5:Y:S01]  /*16600*/  LD.E.128 R12, desc[UR38][R12.64] ;  /* 0x000000260c0c7980 */ /* 0x000f62000c101d00 */
[----:B--2---:R-:W-:Y:S02]  /*16610*/  IMAD.MOV.U32 R20, RZ, RZ, R40 ;  /* 0x000000ffff147224 */ /* 0x004fe400078e0028 */
[----:B------:R-:W-:Y:S01]  /*16620*/  IMAD.IADD R21, R41, 0x1, R3 ;  /* 0x0000000129157824 */ /* 0x000fe200078e0203 */
[----:B------:R-:W5:Y:S01]  /*16630*/  LD.E.128 R24, desc[UR38][R24.64] ;  /* 0x0000002618187980 */ /* 0x000f62000c101d00 */
[----:B------:R-:W-:Y:S02]  /*16640*/  IMAD.IADD R40, R54, 0x1, R0 ;  /* 0x0000000136287824 */ /* 0x000fe400078e0200 */
[C---:B------:R-:W-:Y:S01]  /*16650*/  IMAD R43, R55.reuse, UR5, R43 ;  /* 0x00000005372b7c24 */ /* 0x040fe2000f8e022b */
[----:B------:R-:W5:Y:S01]  /*16660*/  LD.E.128 R28, desc[UR38][R28.64] ;  /* 0x000000261c1c7980 */ /* 0x000f62000c101d00 */
[----:B------:R-:W-:Y:S01]  /*16670*/  IMAD.WIDE.U32 R20, R55, UR4, R20 ;  /* 0x0000000437147c25 */ /* 0x000fe2000f8e0014 */
[----:B------:R-:W-:-:S02]  /*16680*/  ULDC.64 UR4, c[0x0][0xaf0] ;  /* 0x0002bc0000047ab9 */ /* 0x000fc40000000a00 */
[----:B------:R-:W5:Y:S01]  /*16690*/  LD.E.128 R36, desc[UR38][R36.64] ;  /* 0x0000002624247980 */ /* 0x000f62000c101d00 */
[----:B------:R-:W-:Y:S01]  /*166a0*/  @P1 IMAD.HI.U32 R0, R40, R51, RZ ;  /* 0x0000003328001227 */ /* 0x000fe200078e00ff */
        /* <DEDUP_REMOVED lines=9> */
[----:B------:R-:W-:-:S02]  /*16740*/  IMAD R48, R48, UR4, RZ ;  /* 0x0000000430307c24 */ /* 0x000fc4000f8e02ff */
[----:B------:R-:W-:Y:S01]  /*16750*/  IMAD.WIDE.U32 R20, R49, UR4, R20 ;  /* 0x0000000431147c25 */ /* 0x000fe2000f8e0014 */
[----:B------:R-:W-:-:S03]  /*16760*/  SHF.R.S32.HI R0, RZ, 0x1f, R3 ;  /* 0x0000001fff007819 */ /* 0x000fc60000011403 */
[----:B------:R-:W-:Y:S01]  /*16770*/  IMAD R41, R49, UR5, R48 ;  /* 0x0000000531297c24 */ /* 0x000fe2000f8e0230 */
[----:B------:R-:W-:Y:S01]  /*16780*/  ULDC.64 UR4, c[0x0][0xae0] ;  /* 0x0002b80000047ab9 */ /* 0x000fe20000000a00 */
[----:B------:R-:W-:Y:S02]  /*16790*/  IMAD.MOV R43, RZ, RZ, -R3 ;  /* 0x000000ffff2b7224 */ /* 0x000fe400078e0a03 */
[----:B------:R-:W-:Y:S01]  /*167a0*/  IMAD R0, R0, UR4, RZ ;  /* 0x0000000400007c24 */ /* 0x000fe2000f8e02ff */
[----:B------:R-:W-:Y:S01]  /*167b0*/  IADD3 R21, R21, R41, RZ ;  /* 0x0000002915157210 */ /* 0x000fe20007ffe0ff */
        /* <DEDUP_REMOVED lines=21> */
[----:B------:R0:W3:Y:S01]  /*16910*/  SHFL.IDX PT, R41, R47, RZ, 0x1c1f ;  /* 0x001c1fff2f297589 */ /* 0x0000e200000e0000 */
[----:B------:R-:W-:Y:S02]  /*16920*/  SHF.R.S32.HI R48, RZ, 0x1f, R51 ;  /* 0x0000001fff307819 */ /* 0x000fe40000011433 */
[----:B--2---:R-:W-:Y:S01]  /*16930*/  SHF.R.S32.HI R0, RZ, 0x1f, R53 ;  /* 0x0000001fff007819 */ /* 0x004fe20000011435 */
[----:B------:R-:W-:Y:S06]  /*16940*/  @P0 BRA `(.L_x_12442) ;  /* 0x0000000000300947 */ /* 0x000fec0003800000 */
[----:B------:R-:W-:Y:S02]  /*16950*/  ULDC UR4, c[0x0][0xac8] ;  /* 0x0002b20000047ab9 */ /* 0x000fe40000000800 */
[----:B------:R-:W-:Y:S02]  /*16960*/  ISETP.GE.AND P1, PT, R53, UR4, PT ;  /* 0x0000000435007c0c */ /* 0x000fe4000bf26270 */
[----:B------:R-:W-:Y:S02]  /*16970*/  ISETP.GE.AND P2, PT, R51, UR4, PT ;  /* 0x0000000433007c0c */ /* 0x000fe4000bf46270 */
[----:B------:R-:W-:-:S09]  /*16980*/  ISETP.GE.AND P0, PT, R32, UR4, PT ;  /* 0x0000000420007c0c */ /* 0x000fd2000bf06270 */
[-C--:B-1----:R-:W-:Y:S02]  /*16990*/  @!P1 LEA R42, P3, R53, R40.reuse, 0x1 ;  /* 0x00000028352a9211 */ /* 0x082fe400078608ff */
[----:B------:R-:W-:Y:S02]  /*169a0*/  @!P2 LEA R44, P4, R51, R40, 0x1 ;  /* 0x00000028332ca211 */ /* 0x000fe400078808ff */
[----:B---3--:R-:W-:Y:S01]  /*169b0*/  @!P0 IMAD.WIDE R20, R32, 0x2, R40 ;  /* 0x0000000220148825 */ /* 0x008fe200078e0228 */
[-C--:B------:R-:W-:Y:S02]  /*169c0*/  @!P1 LEA.HI.X R43, R53, R41.reuse, R0, 0x1, P3 ;  /* 0x00000029352b9211 */ /* 0x080fe400018f0c00 */
[----:B------:R-:W-:Y:S02]  /*169d0*/  @!P2 LEA.HI.X R45, R51, R41, R48, 0x1, P4 ;  /* 0x00000029332da211 */ /* 0x000fe400020f0c30 */
[----:B-----5:R2:W-:Y:S04]  /*169e0*/  @!P0 ST.E.128 desc[UR38][R20.64], R4 ;  /* 0x0000000414008985 */ /* 0x0205e8000c101d26 */
[----:B------:R2:W-:Y:S04]  /*169f0*/  @!P1 ST.E.128 desc[UR38][R42.64], R12 ;  /* 0x0000000c2a009985 */ /* 0x0005e8000c101d26 */
[----:B------:R2:W-:Y:S02]  /*16a00*/  @!P2 ST.E.128 desc[UR38][R44.64], R28 ;  /* 0x0000001c2c00a985 */ /* 0x0005e4000c101d26 */
.L_x_12442:
[----:B------:R-:W-:Y:S05]  /*16a10*/  BSYNC B1 ;  /* 0x0000000000017941 */ /* 0x000fea0003800000 */
.L_x_12441:
[----:B------:R-:W-:Y:S01]  /*16a20*/  VIADD R3, R49, 0x60 ;  /* 0x0000006031037836 */ /* 0x000fe20000000000 */
[----:B--2--5:R2:W4:Y:S04]  /*16a30*/  SHFL.IDX PT, R7, R47, 0x1, 0x1c1f ;  /* 0x003c1f002f077f89 */ /* 0x02452800000e0000 */
[----:B------:R-:W-:Y:S01]  /*16a40*/  ISETP.GE.AND P0, PT, R3, R50, PT ;  /* 0x000000320300720c */ /* 0x000fe20003f06270 */
[----:B------:R2:W0:-:S12]  /*16a50*/  SHFL.IDX PT, R6, R46, 0x1, 0x1c1f ;  /* 0x003c1f002e067f89 */ /* 0x00041800000e0000 */
[----:B--2---:R-:W-:Y:S05]  /*16a60*/  @P0 BRA `(.L_x_12443) ;  /* 0x0000000800d80947 */ /* 0x004fea0003800000 */
        /* <DEDUP_REMOVED lines=14> */
.L_x_12439:
[C---:B------:R-:W-:Y:S01]  /*16b50*/  IMAD.SHL.U32 R6, R52.reuse, 0x4, RZ ;  /* 0x0000000434067824 */ /* 0x040fe200078e00ff */
[----:B------:R-:W-:Y:S01]  /*16b60*/  ULDC.64 UR4, c[0x0][0xc00] ;  /* 0x0003000000047ab9 */ /* 0x000fe20000000a00 */
[----:B------:R-:W-:Y:S01]  /*16b70*/  SHF.L.U64.HI R3, R52, 0x2, R29 ;  /* 0x0000000234037819 */ /* 0x000fe2000001021d */
[----:B------:R-:W-:Y:S01]  /*16b80*/  IMAD.MOV.U32 R0, RZ, RZ, RZ ;  /* 0x000000ffff007224 */ /* 0x000fe200078e00ff */
[----:B------:R-:W-:Y:S01]  /*16b90*/  ISETP.NE.U32.AND P0, PT, RZ, UR4, PT ;  /* 0x00000004ff007c0c */ /* 0x000fe2000bf05070 */
[----:B------:R-:W3:Y:S01]  /*16ba0*/  LDC R25, c[0x0][0xbe8] ;  /* 0x0002fa00ff197b82 */ /* 0x000ee20000000800 */
[----:B------:R-:W-:Y:S02]  /*16bb0*/  IADD3 R4, P1, R6, UR4, RZ ;  /* 0x0000000406047c10 */ /* 0x000fe4000ff3e0ff */
[----:B------:R-:W-:Y:S02]  /*16bc0*/  ISETP.NE.AND.EX P0, PT, RZ, UR5, PT, P0 ;  /* 0x00000005ff007c0c */ /* 0x000fe4000bf05300 */
[----:B------:R-:W-:Y:S01]  /*16bd0*/  IADD3.X R5, R3, UR5, RZ, P1, !PT ;  /* 0x0000000503057c10 */ /* 0x000fe20008ffe4ff */
[----:B------:R-:W-:-:S02]  /*16be0*/  ULDC.64 UR4, c[0x0][0xc08] ;  /* 0x0003020000047ab9 */ /* 0x000fc40000000a00 */
[----:B------:R-:W-:-:S04]  /*16bf0*/  ISETP.NE.U32.AND P1, PT, RZ, UR4, PT ;  /* 0x00000004ff007c0c */ /* 0x000fc8000bf25070 */
[----:B------:R-:W-:-:S04]  /*16c00*/  ISETP.NE.AND.EX P1, PT, RZ, UR5, PT, P1 ;  /* 0x00000005ff007c0c */ /* 0x000fc8000bf25310 */
[----:B------:R0:W5:Y:S01]  /*16c10*/  @P0 LDG.E R0, desc[UR38][R4.64] ;  /* 0x0000002604000981 */ /* 0x000162000c1e1900 */
[----:B------:R-:W2:Y:S08]  /*16c20*/  S2R R10, SR_TID.X ;  /* 0x00000000000a7919 */ /* 0x000eb00000002100 */
[----:B------:R-:W-:Y:S01]  /*16c30*/  @P1 IADD3 R6, P2, R6, UR4, RZ ;  /* 0x0000000406061c10 */ /* 0x000fe2000ff5e0ff */
[----:B------:R-:W-:-:S02]  /*16c40*/  ULDC UR4, c[0x0][0xa88] ;  /* 0x0002a20000047ab9 */ /* 0x000fc40000000800 */
[----:B------:R-:W-:Y:S01]  /*16c50*/  IMAD.U32 R8, RZ, RZ, UR4 ;  /* 0x00000004ff087e24 */ /* 0x000fe2000f8e00ff */
[----:B------:R-:W-:-:S05]  /*16c60*/  @P1 IADD3.X R7, R3, UR5, RZ, P2, !PT ;  /* 0x0000000503071c10 */ /* 0x000fca00097fe4ff */
[----:B------:R0:W5:Y:S01]  /*16c70*/  @P1 LDG.E R8, desc[UR38][R6.64] ;  /* 0x0000002606081981 */ /* 0x000162000c1e1900 */
[----:B---3--:R-:W-:-:S13]  /*16c80*/  ISETP.NE.AND P2, PT, R25, 0x1, PT ;  /* 0x000000011900780c */ /* 0x008fda0003f45270 */
[----:B------:R-:W3:Y:S01]  /*16c90*/  @P2 LDC R14, c[0x0][0xbec] ;  /* 0x0002fb00ff0e2b82 */ /* 0x000ee20000000800 */
[----:B--2---:R-:W-:-:S07]  /*16ca0*/  VIADD R28, R10, 0xffffff80 ;  /* 0xffffff800a1c7836 */ /* 0x004fce0000000000 */
[----:B------:R-:W2:Y:S01]  /*16cb0*/  @P2 LDC R27, c[0x0][0xbf0] ;  /* 0x0002fc00ff1b2b82 */ /* 0x000ea20000000800 */
[----:B------:R-:W-:Y:S01]  /*16cc0*/  ISETP.GE.AND P3, PT, R28, 0xc0, PT ;  /* 0x000000c01c00780c */ /* 0x000fe20003f66270 */
[----:B0-----:R-:W-:-:S12]  /*16cd0*/  @P1 BRA `(.L_x_12444) ;  /* 0x0000000000101947 */ /* 0x001fd80003800000 */
[----:B------:R-:W-:Y:S05]  /*16ce0*/  @!P0 BRA `(.L_x_12444) ;  /* 0x00000000000c8947 */ /* 0x000fea0003800000 */
[----:B------:R-:W4:Y:S04]  /*16cf0*/  LDG.E R3, desc[UR38][R4.64] ;  /* 0x0000002604037981 */ /* 0x000f28000c1e1900 */
[----:B-----5:R-:W4:Y:S02]  /*16d00*/  LDG.E R8, desc[UR38][R4.64+0x4] ;  /* 0x0000042604087981 */ /* 0x020f24000c1e1900 */
[----:B----4-:R-:W-:-:S07]  /*16d10*/  IMAD.IADD R8, R8, 0x1, -R3 ;  /* 0x0000000108087824 */ /* 0x010fce00078e0a03 */
.L_x_12444:
[----:B------:R-:W3:Y:S04]  /*16d20*/  LDL R20, [R1+0x9c] ;  /* 0x00009c0001147983 */ /* 0x000ee80000100800 */
[----:B------:R0:W5:Y:S01]  /*16d30*/  LDL R26, [R1+0x84] ;  /* 0x00008400011a7983 */ /* 0x0001620000100800 */
[----:B------:R-:W-:Y:S01]  /*16d40*/  BSSY B1, `(.L_x_12445) ;  /* 0x000002c000017945 */ /* 0x000fe20003800000 */
[----:B----4-:R-:W-:Y:S02]  /*16d50*/  SEL R13, R52, RZ, !P0 ;  /* 0x000000ff340d7207 */ /* 0x010fe40004000000 */
[----:B------:R-:W-:Y:S02]  /*16d60*/  SEL R29, R29, RZ, !P0 ;  /* 0x000000ff1d1d7207 */ /* 0x000fe40004000000 */
[----:B-----5:R-:W-:-:S02]  /*16d70*/  SHF.R.S32.HI R11, RZ, 0x1f, R0 ;  /* 0x0000001fff0b7819 */ /* 0x020fc40000011400 */
[----:B---3--:R-:W-:Y:S01]  /*16d80*/  SHF.R.S32.HI R12, RZ, 0x1f, R20 ;  /* 0x0000001fff0c7819 */ /* 0x008fe20000011414 */
[----:B0-----:R-:W-:Y:S06]  /*16d90*/  @P3 BRA `(.L_x_12446) ;  /* 0x0000000000983947 */ /* 0x001fec0003800000 */
        /* <DEDUP_REMOVED lines=16> */
[----:B------:R-:W3:Y:S01]  /*16ea0*/  @P0 LDC R21, c[0x0][0xbf0] ;  /* 0x0002fc00ff150b82 */ /* 0x000ee20000000800 */
[----:B------:R-:W-:-:S04]  /*16eb0*/  IMAD.WIDE.U32 R4, R13, UR4, R4 ;  /* 0x000000040d047c25 */ /* 0x000fc8000f8e0004 */
[----:B0-----:R-:W-:-:S05]  /*16ec0*/  @P0 IMAD.HI.U32 R6, R10, R15, RZ ;  /* 0x0000000f0a060227 */ /* 0x001fca00078e00ff */
[----:B---3--:R-:W-:Y:S01]  /*16ed0*/  @P0 SHF.R.U32.HI R3, RZ, R21, R6 ;  /* 0x00000015ff030219 */ /* 0x008fe20000011606 */
        /* <DEDUP_REMOVED lines=18> */
.L_x_12446:
[----:B------:R-:W-:Y:S05]  /*17000*/  BSYNC B1 ;  /* 0x0000000000017941 */ /* 0x000fea0003800000 */
.L_x_12445:
        /* <DEDUP_REMOVED lines=15> */
[----:B------:R-:W-:Y:S02]  /*17100*/  IMAD.IADD R9, R26, 0x1, R0 ;  /* 0x000000011a097824 */ /* 0x000fe400078e0200 */
[----:B------:R-:W-:-:S02]  /*17110*/  IMAD R7, R20, UR5, R6 ;  /* 0x0000000514077c24 */ /* 0x000fc4000f8e0206 */
[----:B------:R-:W-:-:S04]  /*17120*/  @P2 IMAD.HI.U32 R0, R9, R14, RZ ;  /* 0x0000000e09002227 */ /* 0x000fc800078e00ff */
[----:B------:R-:W-:Y:S01]  /*17130*/  IMAD.WIDE.U32 R4, R20, UR4, R4 ;  /* 0x0000000414047c25 */ /* 0x000fe2000f8e0004 */
[----:B------:R-:W-:-:S03]  /*17140*/  ULDC.64 UR4, c[0x0][0xaf0] ;  /* 0x0002bc0000047ab9 */ /* 0x000fc60000000a00 */
[----:B------:R-:W-:Y:S01]  /*17150*/  IMAD.MOV.U32 R3, RZ, RZ, R9 ;  /* 0x000000ffff037224 */ /* 0x000fe200078e0009 */
[----:B--2---:R-:W-:Y:S01]  /*17160*/  @P2 SHF.R.U32.HI R3, RZ, R27, R0 ;  /* 0x0000001bff032219 */ /* 0x004fe20000011600 */
        /* <DEDUP_REMOVED lines=29> */
[----:B------:R0:W2:Y:S04]  /*17340*/  SHFL.IDX PT, R3, R4, RZ, 0x1c1f ;  /* 0x001c1fff04037589 */ /* 0x0000a800000e0000 */
[----:B------:R0:W3:Y:S02]  /*17350*/  SHFL.IDX PT, R14, R0, RZ, 0x1c1f ;  /* 0x001c1fff000e7589 */ /* 0x0000e400000e0000 */
.L_x_12609:
        /* <DEDUP_REMOVED lines=11> */
[C---:B------:R-:W-:Y:S01]  /*17410*/  @!P4 LEA R28, P1, R20.reuse, R14, 0x1 ;  /* 0x0000000e141cc211 */ /* 0x040fe200078208ff */
[----:B------:R-:W-:Y:S01]  /*17420*/  @!P2 IMAD.WIDE R12, R9, 0x2, R14 ;  /* 0x00000002090ca825 */ /* 0x000fe200078e020e */
[-C--:B------:R-:W-:Y:S02]  /*17430*/  @!P3 LEA.HI.X R27, R7, R3.reuse, R10, 0x1, P0 ;  /* 0x00000003071bb211 */ /* 0x080fe400000f0c0a */
[----:B------:R-:W-:Y:S02]  /*17440*/  @!P4 LEA.HI.X R29, R20, R3, R21, 0x1, P1 ;  /* 0x00000003141dc211 */ /* 0x000fe400008f0c15 */
[----:B------:R4:W-:Y:S04]  /*17450*/  @!P2 ST.E.128 desc[UR38][R12.64], RZ ;  /* 0x000000ff0c00a985 */ /* 0x0009e8000c101d26 */
[----:B------:R4:W-:Y:S04]  /*17460*/  @!P3 ST.E.128 desc[UR38][R26.64], RZ ;  /* 0x000000ff1a00b985 */ /* 0x0009e8000c101d26 */
[----:B------:R4:W-:Y:S02]  /*17470*/  @!P4 ST.E.128 desc[UR38][R28.64], RZ ;  /* 0x000000ff1c00c985 */ /* 0x0009e4000c101d26 */
.L_x_12449:
[----:B------:R-:W-:Y:S05]  /*17480*/  BSYNC B1 ;  /* 0x0000000000017941 */ /* 0x000fea0003800000 */
.L_x_12448:
[----:B------:R-:W-:-:S03]  /*17490*/  UMOV UR4, 0xffffffff ;  /* 0xffffffff00047882 */ /* 0x000fc60000000000 */
[----:B------:R-:W-:Y:S05]  /*174a0*/  BRA.DIV UR4, `(.L_x_12450) ;  /* 0x0000007e044c7947 */ /* 0x000fea000b800000 */
[----:B--2---:R2:W0:Y:S04]  /*174b0*/  SHFL.IDX PT, R3, R4, 0x1, 0x1c1f ;  /* 0x003c1f0004037f89 */ /* 0x00442800000e0000 */
[----:B---3--:R2:W3:Y:S02]  /*174c0*/  SHFL.IDX PT, R14, R0, 0x1, 0x1c1f ;  /* 0x003c1f00000e7f89 */ /* 0x0084e400000e0000 */
.L_x_12613:
        /* <DEDUP_REMOVED lines=16> */
.L_x_12443:
[----:B------:R-:W-:Y:S05]  /*175d0*/  BSYNC B0 ;  /* 0x0000000000007941 */ /* 0x000fea0003800000 */
.L_x_12438:
[----:B------:R-:W-:Y:S02]  /*175e0*/  ULDC UR4, c[0x0][0xc3c] ;  /* 0x00030f0000047ab9 */ /* 0x000fe40000000800 */
[----:B-1----:R-:W-:-:S13]  /*175f0*/  ISETP.GE.AND P0, PT, R35, UR4, PT ;  /* 0x0000000423007c0c */ /* 0x002fda000bf06270 */
[----:B------:R-:W-:Y:S05]  /*17600*/  @!P0 BRA `(.L_x_12451) ;  /* 0xfffffe9c00b48947 */ /* 0x000fea000383ffff */
[----:B------:R-:W-:Y:S05]  /*17610*/  BRA `(.L_x_12296) ;  /* 0x0000006c00c47947 */ /* 0x000fea0003800000 */
.L_x_12294:
[----:B------:R-:W-:-:S08]  /*17620*/  NOP ;  /* 0x0000000000007918 */ /* 0x000fd00000000000 */
[----:B------:R-:W0:-:S00]  /*17630*/  USETMAXREG.DEALLOC.CTAPOOL 0x20 ;  /* 0x00000020000079c8 */ /* 0x000e0000080e0500 */
[----:B0-----:R-:W2:Y:S01]  /*17640*/  LDL.LU R2, [R1] ;  /* 0x0000000001027983 */ /* 0x001ea20000300800 */
[----:B------:R-:W-:-:S06]  /*17650*/  LOP3.LUT R0, R0, 0x3, RZ, 0xc0, !PT ;  /* 0x0000000300007812 */ /* 0x000fcc00078ec0ff */
[----:B------:R-:W0:Y:S02]  /*17660*/  SHFL.IDX PT, R0, R0, RZ, 0x1f ;  /* 0x00001fff00007589 */ /* 0x000e2400000e0000 */
[----:B0-----:R-:W-:Y:S01]  /*17670*/  ISETP.NE.AND P0, PT, R0, RZ, PT ;  /* 0x000000ff0000720c */ /* 0x001fe20003f05270 */
[----:B------:R-:W-:Y:S01]  /*17680*/  IMAD.MOV.U32 R0, RZ, RZ, RZ ;  /* 0x000000ffff007224 */ /* 0x000fe200078e00ff */
        /* <DEDUP_REMOVED lines=11> */
.L_x_12452:
[----:B0-----:R-:W0:Y:S01]  /*17740*/  S2R R2, SR_TID.X ;  /* 0x0000000000027919 */ /* 0x001e220000002100 */
        /* <DEDUP_REMOVED lines=41> */
.L_x_12458:
        /* <DEDUP_REMOVED lines=12> */
.L_x_12457:
[----:B------:R-:W-:Y:S05]  /*17aa0*/  BSYNC B0 ;  /* 0x0000000000007941 */ /* 0x000fea0003800000 */
.L_x_12456:
        /* <DEDUP_REMOVED lines=21> */
.L_x_12454:
        /* <DEDUP_REMOVED lines=21> */
.L_x_12459:
[----:B-1----:R-:W-:Y:S01]  /*17d50*/  IMAD R16, R16, UR5, R13 ;  /* 0x0000000510107c24 */ /* 0x002fe2000f8e020d */
[----:B------:R-:W-:Y:S01]  /*17d60*/  IABS R10, R4 ;  /* 0x00000004000a7213 */ /* 0x000fe20000000000 */
[----:B------:R-:W-:Y:S02]  /*17d70*/  IMAD R11, R11, R8, RZ ;  /* 0x000000080b0b7224 */ /* 0x000fe400078e02ff */
[----:B------:R-:W-:Y:S01]  /*17d80*/  IMAD.MOV.U32 R2, RZ, RZ, RZ ;  /* 0x000000ffff027224 */ /* 0x000fe200078e00ff */
[----:B0-----:R-:W-:Y:S01]  /*17d90*/  IADD3 R9, -R16, UR6, RZ ;  /* 0x0000000610097c10 */ /* 0x001fe2000fffe1ff */
[----:B------:R-:W-:Y:S02]  /*17da0*/  IMAD.MOV R10, RZ, RZ, -R10 ;  /* 0x000000ffff0a7224 */ /* 0x000fe400078e0a0a */
[----:B------:R-:W-:Y:S01]  /*17db0*/  IMAD.HI.U32 R2, R3, R11, R2 ;  /* 0x0000000b03027227 */ /* 0x000fe200078e0002 */
[----:B------:R-:W-:-:S04]  /*17dc0*/  IABS R6, R9 ;  /* 0x0000000900067213 */ /* 0x000fc80000000000 */
[----:B------:R-:W-:Y:S01]  /*17dd0*/  MOV R3, R6 ;  /* 0x0000000600037202 */ /* 0x000fe20000000f00 */
[----:B------:R-:W-:-:S04]  /*17de0*/  IMAD.MOV.U32 R6, RZ, RZ, R10 ;  /* 0x000000ffff067224 */ /* 0x000fc800078e000a */
        /* <DEDUP_REMOVED lines=48> */
.L_x_12455:
[----:B------:R-:W-:Y:S02]  /*180f0*/  IMAD.MOV.U32 R17, RZ, RZ, RZ ;  /* 0x000000ffff117224 */ /* 0x000fe400078e00ff */
[----:B------:R-:W-:Y:S02]  /*18100*/  IMAD.U32 R16, RZ, RZ, UR6 ;  /* 0x00000006ff107e24 */ /* 0x000fe4000f8e00ff */
[----:B------:R-:W-:-:S07]  /*18110*/  IMAD.MOV.U32 R18, RZ, RZ, RZ ;  /* 0x000000ffff127224 */ /* 0x000fce00078e00ff */
.L_x_12460:
[----:B------:R-:W-:-:S13]  /*18120*/  ISETP.NE.AND P0, PT, R5, RZ, PT ;  /* 0x000000ff0500720c */ /* 0x000fda0003f05270 */
[----:B------:R-:W0:Y:S01]  /*18130*/  @!P0 S2R R3, SR_CgaCtaId ;  /* 0x0000000000038919 */ /* 0x000e220000008800 */
[----:B------:R-:W-:-:S04]  /*18140*/  @!P0 MOV R0, 0x400 ;  /* 0x0000040000008802 */ /* 0x000fc80000000f00 */
[----:B0-----:R-:W-:-:S05]  /*18150*/  @!P0 LEA R0, R3, R0, 0x18 ;  /* 0x0000000003008211 */ /* 0x001fca00078ec0ff */
[----:B------:R0:W-:Y:S01]  /*18160*/  @!P0 STS.128 [R0+0x2d8d0], R16 ;  /* 0x02d8d01000008388 */ /* 0x0001e20000000c00 */
[----:B------:R-:W-:Y:S06]  /*18170*/  BAR.ARV 0x5, 0x200 ;  /* 0x0148000000007b1d */ /* 0x000fec0000002000 */
.L_x_12453:
        /* <DEDUP_REMOVED lines=14> */
[----:B------:R-:W-:Y:S01]  /*18260*/  IMAD.MOV.U32 R29, RZ, RZ, 0x1 ;  /* 0x00000001ff1d7424 */ /* 0x000fe200078e00ff */
        /* <DEDUP_REMOVED lines=17> */
[----:B------:R0:W-:Y:S04]  /*18380*/  STL [R1+0x4], R4 ;  /* 0x0000040401007387 */ /* 0x0001e80000100800 */
[----:B------:R1:W-:Y:S01]  /*18390*/  STL [R1+0x48], RZ ;  /* 0x000048ff01007387 */ /* 0x0003e20000100800 */
[----:B0-----:R-:W-:Y:S02]  /*183a0*/  LOP3.LUT R4, R3, R2, RZ, 0xfc, !PT ;  /* 0x0000000203047212 */ /* 0x001fe400078efcff */
[C---:B------:R-:W-:Y:S02]  /*183b0*/  LOP3.LUT R3, R0.reuse, 0x20, RZ, 0xfc, !PT ;  /* 0x0000002000037812 */ /* 0x040fe400078efcff */
[----:B------:R-:W-:Y:S01]  /*183c0*/  LOP3.LUT R2, R0, 0x40, RZ, 0xfc, !PT ;  /* 0x0000004000027812 */ /* 0x000fe200078efcff */
[----:B------:R-:W-:-:S05]  /*183d0*/  IMAD R0, R5, 0x2, R22 ;  /* 0x0000000205007824 */ /* 0x000fca00078e0216 */
[----:B------:R1:W-:Y:S02]  /*183e0*/  STL [R1+0x30], R0 ;  /* 0x0000300001007387 */ /* 0x0003e40000100800 */
.L_x_12562:
        /* <DEDUP_REMOVED lines=48> */
[----:B---3--:R0:W-:Y:S04]  /*186f0*/  STL [R1+0x40], R8 ;  /* 0x0000400801007387 */ /* 0x0081e80000100800 */
[----:B--2---:R0:W-:Y:S01]  /*18700*/  STL [R1+0x28], R10 ;  /* 0x0000280a01007387 */ /* 0x0041e20000100800 */
[----:B------:R-:W-:Y:S01]  /*18710*/  IMAD.MOV.U32 R9, RZ, RZ, R8 ;  /* 0x000000ffff097224 */ /* 0x000fe200078e0008 */
[----:B------:R-:W-:Y:S06]  /*18720*/  @P2 BRA `(.L_x_12462) ;  /* 0x0000000000142947 */ /* 0x000fec0003800000 */
[----:B------:R-:W-:Y:S05]  /*18730*/  @!P0 BRA `(.L_x_12462) ;  /* 0x0000000000108947 */ /* 0x000fea0003800000 */
[----:B0-----:R-:W2:Y:S04]  /*18740*/  LDG.E R8, desc[UR38][R2.64] ;  /* 0x0000002602087981 */ /* 0x001ea8000c1e1900 */
[----:B------:R-:W2:Y:S02]  /*18750*/  LDG.E R2, desc[UR38][R2.64+0x4] ;  /* 0x0000042602027981 */ /* 0x000ea4000c1e1900 */
[----:B--2---:R-:W-:-:S05]  /*18760*/  IMAD.IADD R9, R2, 0x1, -R8 ;  /* 0x0000000102097824 */ /* 0x004fca00078e0a08 */
[----:B------:R1:W-:Y:S02]  /*18770*/  STL [R1+0x40], R9 ;  /* 0x0000400901007387 */ /* 0x0003e40000100800 */
.L_x_12462:
[----:B0-----:R-:W-:Y:S01]  /*18780*/  IMAD.MOV.U32 R8, RZ, RZ, R28 ;  /* 0x000000ffff087224 */ /* 0x001fe200078e001c */
[----:B------:R-:W-:Y:S02]  /*18790*/  ULDC.64 UR4, c[0x0][0xa20] ;  /* 0x0002880000047ab9 */ /* 0x000fe40000000a00 */
[----:B------:R-:W-:Y:S02]  /*187a0*/  ISETP.NE.U32.AND P0, PT, RZ, UR4, PT ;  /* 0x00000004ff007c0c */ /* 0x000fe4000bf05070 */
[----:B------:R0:W-:Y:S02]  /*187b0*/  STL [R1+0x10], R8 ;  /* 0x0000100801007387 */ /* 0x0001e40000100800 */
[----:B------:R-:W-:-:S13]  /*187c0*/  ISETP.NE.AND.EX P0, PT, RZ, UR5, PT, P0 ;  /* 0x00000005ff007c0c */ /* 0x000fda000bf05300 */
[----:B0-----:R-:W-:Y:S05]  /*187d0*/  @!P0 BRA `(.L_x_12463) ;  /* 0x0000000000108947 */ /* 0x001fea0003800000 */
[----:B------:R-:W-:-:S04]  /*187e0*/  IADD3 R2, P0, R23, UR4, RZ ;  /* 0x0000000417027c10 */ /* 0x000fc8000ff1e0ff */
[----:B------:R-:W-:-:S05]  /*187f0*/  IADD3.X R3, R24, UR5, RZ, P0, !PT ;  /* 0x0000000518037c10 */ /* 0x000fca00087fe4ff */
[----:B------:R0:W5:Y:S01]  /*18800*/  LDG.E R7, desc[UR38][R2.64] ;  /* 0x0000002602077981 */ /* 0x000162000c1e1900 */
[----:B------:R-:W-:Y:S05]  /*18810*/  BRA `(.L_x_12464) ;  /* 0x0000000000247947 */ /* 0x000fea0003800000 */
.L_x_12463:
        /* <DEDUP_REMOVED lines=9> */
.L_x_12464:
[----:B0-----:R-:W2:Y:S01]  /*188b0*/  @P1 LDG.E R2, desc[UR38][R4.64] ;  /* 0x0000002604021981 */ /* 0x001ea2000c1e1900 */
[----:B------:R-:W0:Y:S03]  /*188c0*/  LDC R3, c[0x0][0x448] ;  /* 0x00011200ff037b82 */ /* 0x000e260000000800 */
[----:B------:R3:W2:Y:S01]  /*188d0*/  @P1 LDG.E R4, desc[UR38][R4.64+0x4] ;  /* 0x0000042604041981 */ /* 0x0006a2000c1e1900 */
[----:B-----5:R-:W-:Y:S01]  /*188e0*/  IMAD.IADD R7, R7, 0x1, -R10 ;  /* 0x0000000107077824 */ /* 0x020fe200078e0a0a */
[----:B------:R-:W-:Y:S01]  /*188f0*/  BSSY B0, `(.L_x_12465) ;  /* 0x0000169000007945 */ /* 0x000fe20003800000 */
[----:B0-----:R-:W-:-:S13]  /*18900*/  ISETP.NE.AND P0, PT, R3, 0x1, PT ;  /* 0x000000010300780c */ /* 0x001fda0003f05270 */
[----:B------:R-:W0:Y:S08]  /*18910*/  @P0 LDC R3, c[0x0][0x44c] ;  /* 0x00011300ff030b82 */ /* 0x000e300000000800 */
[----:B---3--:R-:W3:Y:S01]  /*18920*/  @P0 LDC R5, c[0x0][0x450] ;  /* 0x00011400ff050b82 */ /* 0x008ee20000000800 */
[----:B--2---:R-:W-:Y:S02]  /*18930*/  @P1 IMAD.IADD R6, R4, 0x1, -R2 ;  /* 0x0000000104061824 */ /* 0x004fe400078e0a02 */
[----:B------:R-:W-:-:S02]  /*18940*/  IMAD R2, R17, 0xc0, RZ ;  /* 0x000000c011027824 */ /* 0x000fc400078e02ff */
[----:B------:R-:W-:Y:S02]  /*18950*/  IMAD.IADD R4, R7, 0x1, R6 ;  /* 0x0000000107047824 */ /* 0x000fe400078e0206 */
[----:B------:R-:W-:Y:S02]  /*18960*/  VIADD R2, R2, 0xbf ;  /* 0x000000bf02027836 */ /* 0x000fe40000000000 */
[C---:B------:R-:W-:Y:S01]  /*18970*/  VIADD R21, R4.reuse, 0x7f ;  /* 0x0000007f04157836 */ /* 0x040fe20000000000 */
[----:B------:R-:W-:Y:S01]  /*18980*/  IADD3 R20, R4, 0x80, -R9 ;  /* 0x0000008004147810 */ /* 0x000fe20007ffe809 */
[----:B0-----:R-:W-:Y:S01]  /*18990*/  @P0 IMAD.HI.U32 R3, R2, R3, RZ ;  /* 0x0000000302030227 */ /* 0x001fe200078e00ff */
[----:B------:R0:W-:Y:S04]  /*189a0*/  STL [R1+0x24], R4 ;  /* 0x0000240401007387 */ /* 0x0001e80000100800 */
[----:B---3--:R-:W-:-:S02]  /*189b0*/  @P0 SHF.R.U32.HI R2, RZ, R5, R3 ;  /* 0x00000005ff020219 */ /* 0x008fc40000011603 */
        /* <DEDUP_REMOVED lines=8> */
[--C-:B------:R-:W-:Y:S02]  /*18a40*/  IMAD R3, R3, 0x80, -R7.reuse ;  /* 0x0000008003037824 */ /* 0x100fe400078e0a07 */
[----:B------:R-:W-:-:S03]  /*18a50*/  IMAD.MOV R7, RZ, RZ, -R7 ;  /* 0x000000ffff077224 */ /* 0x000fc600078e0a07 */
[----:B------:R-:W-:Y:S02]  /*18a60*/  VIMNMX R2, R3, R6, PT ;  /* 0x0000000603027248 */ /* 0x000fe40003fe0100 */
[----:B------:R-:W-:-:S04]  /*18a70*/  VIMNMX R3, RZ, R7, !PT ;  /* 0x00000007ff037248 */ /* 0x000fc80007fe0100 */
        /* <DEDUP_REMOVED lines=17> */
.L_x_12616:
[----:B--2---:R-:W-:Y:S02]  /*18b90*/  ISETP.NE.AND P0, PT, R14, RZ, PT ;  /* 0x000000ff0e00720c */ /* 0x004fe40003f05270 */
[----:B------:R-:W-:-:S11]  /*18ba0*/  PLOP3.LUT P6, PT, PT, PT, PT, 0x8, 0x0 ;  /* 0x000000000000781c */ /* 0x000fd60003fce170 */
[----:B------:R-:W-:Y:S05]  /*18bb0*/  @P0 BRA `(.L_x_12468) ;  /* 0x00000000000c0947 */ /* 0x000fea0003800000 */
[----:B------:R-:W-:-:S03]  /*18bc0*/  UMOV UR4, 0xffffffff ;  /* 0xffffffff00047882 */ /* 0x000fc60000000000 */
[----:B------:R-:W-:Y:S05]  /*18bd0*/  BRA.DIV UR4, `(.L_x_12469) ;  /* 0x0000006604fc7947 */ /* 0x000fea000b800000 */
[----:B------:R-:W-:-:S13]  /*18be0*/  ELECT P6, URZ, PT ;  /* 0x00000000003f782f */ /* 0x000fda00038c0000 */
.L_x_12468:
        /* <DEDUP_REMOVED lines=9> */
.L_x_12619:
[----:B------:R-:W-:Y:S05]  /*18c80*/  BSYNC B1 ;  /* 0x0000000000017941 */ /* 0x000fea0003800000 */
.L_x_12470:
[----:B------:R-:W-:Y:S04]  /*18c90*/  BSSY B1, `(.L_x_12472) ;  /* 0x000008c000017945 */ /* 0x000fe80003800000 */
[----:B------:R-:W-:Y:S05]  /*18ca0*/  @!P6 BRA `(.L_x_12473) ;  /* 0x000000080028e947 */ /* 0x000fea0003800000 */
[----:B------:R-:W2:Y:S01]  /*18cb0*/  LDL R7, [R1+0x4] ;  /* 0x0000040001077983 */ /* 0x000ea20000100800 */
[----:B------:R-:W-:Y:S01]  /*18cc0*/  IMAD R8, R27, 0x8, R22 ;  /* 0x000000081b087824 */ /* 0x000fe200078e0216 */
[----:B------:R-:W3:Y:S01]  /*18cd0*/  S2R R6, SR_TID.X ;  /* 0x0000000000067919 */ /* 0x000ee20000002100 */
[----:B------:R-:W-:Y:S01]  /*18ce0*/  BSSY B2, `(.L_x_12474) ;  /* 0x0000006000027945 */ /* 0x000fe20003800000 */
[----:B---3--:R-:W-:-:S04]  /*18cf0*/  LOP3.LUT R6, R6, 0x7f, RZ, 0xc0, !PT ;  /* 0x0000007f06067812 */ /* 0x008fc800078ec0ff */
[----:B------:R-:W-:Y:S02]  /*18d00*/  ISETP.NE.AND P1, PT, R6, RZ, PT ;  /* 0x000000ff0600720c */ /* 0x000fe40003f25270 */
[----:B--2---:R-:W-:-:S04]  /*18d10*/  SHF.L.U32 R10, R7, 0x1f, RZ ;  /* 0x0000001f070a7819 */ /* 0x004fc800000006ff */
[----:B------:R-:W2:Y:S02]  /*18d20*/  SYNCS.PHASECHK.TRANS64.TRYWAIT P0, [R8+URZ+0x2d8a0], R10 ;  /* 0x02d8a00a080075a7 */ /* 0x000ea4000800017f */
[----:B--2---:R-:W-:Y:S05]  /*18d30*/  @!P0 BRA `(.L_x_12475) ;  /* 0x0000006400d88947 */ /* 0x004fea0003800000 */
.L_x_12620:
[----:B------:R-:W-:Y:S05]  /*18d40*/  BSYNC B2 ;  /* 0x0000000000027941 */ /* 0x000fea0003800000 */
.L_x_12474:
[----:B------:R-:W-:Y:S04]  /*18d50*/  BSSY B2, `(.L_x_12476) ;  /* 0x0000009000027945 */ /* 0x000fe80003800000 */
[----:B------:R-:W-:Y:S05]  /*18d60*/  @P1 BRA `(.L_x_12477) ;  /* 0x00000000001c1947 */ /* 0x000fea0003800000 */
[----:B0-----:R-:W0:Y:S02]  /*18d70*/  S2R R5, SR_TID.X ;  /* 0x0000000000057919 */ /* 0x001e240000002100 */
[----:B0-----:R-:W-:Y:S01]  /*18d80*/  LOP3.LUT R6, R5, 0x1f, RZ, 0xc0, !PT ;  /* 0x0000001f05067812 */ /* 0x001fe200078ec0ff */
[----:B------:R-:W-:-:S03]  /*18d90*/  IMAD.MOV.U32 R5, RZ, RZ, 0x6000 ;  /* 0x00006000ff057424 */ /* 0x000fc600078e00ff */
[----:B------:R-:W-:Y:S01]  /*18da0*/  ISETP.NE.AND P0, PT, R6, RZ, PT ;  /* 0x000000ff0600720c */ /* 0x000fe20003f05270 */
[----:B------:R3:W-:-:S12]  /*18db0*/  SYNCS.ARRIVE.TRANS64 RZ, [R8+URZ+0x2d890], R5 ;  /* 0x02d8900508ff79a7 */ /* 0x0007d8000800003f */
[----:B---3--:R-:W-:Y:S05]  /*18dc0*/  @!P0 BRA `(.L_x_12477) ;  /* 0x0000000000048947 */ /* 0x008fea0003800000 */
[----:B------:R-:W-:Y:S01]  /*18dd0*/  BPT.TRAP 0x1 ;  /* 0x000000040000795c */ /* 0x000fe20000300000 */
.L_x_12477:
[----:B------:R-:W-:Y:S05]  /*18de0*/  BSYNC B2 ;  /* 0x0000000000027941 */ /* 0x000fea0003800000 */
.L_x_12476:
        /* <DEDUP_REMOVED lines=8> */
[----:B-1----:R-:W-:Y:S01]  /*18e70*/  VIADD R9, R7, 0x15400 ;  /* 0x0001540007097836 */ /* 0x002fe20000000000 */
[----:B------:R-:W-:Y:S01]  /*18e80*/  UIADD3.X UR5, URZ, UR43, URZ, UP0, !UPT ;  /* 0x0000002b3f057290 */ /* 0x000fe200087fe43f */
[----:B------:R-:W-:Y:S01]  /*18e90*/  UMOV UR6, 0x0 ;  /* 0x0000000000067882 */ /* 0x000fe20000000000 */
[----:B------:R-:W-:-:S10]  /*18ea0*/  UMOV UR7, 0x12f00000 ;  /* 0x12f0000000077882 */ /* 0x000fd40000000000 */
.L_x_12478:
        /* <DEDUP_REMOVED lines=16> */
.L_x_12479:
        /* <DEDUP_REMOVED lines=16> */
.L_x_12480:
        /* <DEDUP_REMOVED lines=13> */
.L_x_12621:
[----:B------:R-:W-:Y:S05]  /*19180*/  BSYNC B2 ;  /* 0x0000000000027941 */ /* 0x000fea0003800000 */
.L_x_12481:
[----:B------:R-:W-:Y:S01]  /*19190*/  BSSY B2, `(.L_x_12483) ;  /* 0x000000b000027945 */ /* 0x000fe20003800000 */
[----:B0-2---:R-:W-:Y:S02]  /*191a0*/  IMAD.MOV.U32 R10, RZ, RZ, 0x0 ;  /* 0x00000000ff0a7424 */ /* 0x005fe400078e00ff */
        /* <DEDUP_REMOVED lines=9> */
.L_x_12484:
[----:B------:R-:W-:Y:S05]  /*19240*/  BSYNC B2 ;  /* 0x0000000000027941 */ /* 0x000fea0003800000 */
.L_x_12483:
        /* <DEDUP_REMOVED lines=8> */
.L_x_12485:
        /* <DEDUP_REMOVED lines=15> */
.L_x_12486:
        /* <DEDUP_REMOVED lines=15> */
.L_x_12487:
        /* <DEDUP_REMOVED lines=10> */
.L_x_12473:
[----:B------:R-:W-:Y:S05]  /*19550*/  BSYNC B1 ;  /* 0x0000000000017941 */ /* 0x000fea0003800000 */
.L_x_12472:
[----:B0-----:R-:W2:Y:S01]  /*19560*/  LDL.LU R5, [R1+0x4] ;  /* 0x0000040001057983 */ /* 0x001ea20000300800 */
[----:B------:R-:W-:Y:S01]  /*19570*/  VIADD R27, R27, 0x1 ;  /* 0x000000011b1b7836 */ /* 0x000fe20000000000 */
[----:B------:R-:W-:Y:S01]  /*19580*/  PLOP3.LUT P0, PT, PT, PT, PT, 0x8, 0x0 ;  /* 0x000000000000781c */ /* 0x000fe20003f0e170 */
[----:B-1----:R-:W-:-:S03]  /*19590*/  VIADD R9, R4, 0xfffffffe ;  /* 0xfffffffe04097836 */ /* 0x002fc60000000000 */
[----:B------:R-:W-:Y:S02]  /*195a0*/  ISETP.NE.AND P1, PT, R27, 0x2, PT ;  /* 0x000000021b00780c */ /* 0x000fe40003f25270 */
[----:B------:R-:W-:Y:S02]  /*195b0*/  ISETP.GE.AND P2, PT, R9, R3, PT ;  /* 0x000000030900720c */ /* 0x000fe40003f46270 */
[----:B------:R-:W-:Y:S02]  /*195c0*/  SEL R4, RZ, 0x1, P1 ;  /* 0x00000001ff047807 */ /* 0x000fe40000800000 */
[----:B------:R-:W-:Y:S02]  /*195d0*/  SEL R27, R27, RZ, P1 ;  /* 0x000000ff1b1b7207 */ /* 0x000fe40000800000 */
[----:B--2---:R-:W-:-:S05]  /*195e0*/  LOP3.LUT R5, R5, R4, RZ, 0x3c, !PT ;  /* 0x0000000405057212 */ /* 0x004fca00078e3cff */
[----:B------:R0:W-:Y:S02]  /*195f0*/  STL [R1+0x4], R5 ;  /* 0x0000040501007387 */ /* 0x0001e40000100800 */
[----:B------:R-:W-:Y:S05]  /*19600*/  @!P2 BRA `(.L_x_12466) ;  /* 0x00000008005ca947 */ /* 0x000fea0003800000 */
.L_x_12504:
[----:B------:R-:W-:Y:S05]  /*19610*/  YIELD ;  /* 0x0000000000007946 */ /* 0x000fea0003800000 */
[----:B------:R-:W-:Y:S04]  /*19620*/  BSSY B1, `(.L_x_12488) ;  /* 0x000008b000017945 */ /* 0x000fe80003800000 */
[----:B--2---:R-:W-:Y:S05]  /*19630*/  @!P6 BRA `(.L_x_12489) ;  /* 0x000000080024e947 */ /* 0x004fea0003800000 */
        /* <DEDUP_REMOVED lines=9> */
.L_x_12622:
[----:B------:R-:W-:Y:S05]  /*196d0*/  BSYNC B2 ;  /* 0x0000000000027941 */ /* 0x000fea0003800000 */
.L_x_12490:
        /* <DEDUP_REMOVED lines=9> */
.L_x_12493:
[----:B------:R-:W-:Y:S05]  /*19770*/  BSYNC B2 ;  /* 0x0000000000027941 */ /* 0x000fea0003800000 */
.L_x_12492:
        /* <DEDUP_REMOVED lines=11> */
.L_x_12494:
        /* <DEDUP_REMOVED lines=16> */
.L_x_12495:
        /* <DEDUP_REMOVED lines=16> */
.L_x_12496:
        /* <DEDUP_REMOVED lines=13> */
.L_x_12623:
[----:B------:R-:W-:Y:S05]  /*19b00*/  BSYNC B2 ;  /* 0x0000000000027941 */ /* 0x000fea0003800000 */
.L_x_12497:
        /* <DEDUP_REMOVED lines=11> */
.L_x_12500:
[----:B------:R-:W-:Y:S05]  /*19bc0*/  BSYNC B2 ;  /* 0x0000000000027941 */ /* 0x000fea0003800000 */
.L_x_12499:
        /* <DEDUP_REMOVED lines=8> */
.L_x_12501:
        /* <DEDUP_REMOVED lines=15> */
.L_x_12502:
        /* <DEDUP_REMOVED lines=15> */
.L_x_12503:
        /* <DEDUP_REMOVED lines=10> */
.L_x_12489:
[----:B------:R-:W-:Y:S05]  /*19ed0*/  BSYNC B1 ;  /* 0x0000000000017941 */ /* 0x000fea0003800000 */
.L_x_12488:
        /* <DEDUP_REMOVED lines=10> */
.L_x_12466:
[----:B------:R-:W-:Y:S05]  /*19f80*/  BSYNC B0 ;  /* 0x0000000000007941 */ /* 0x000fea0003800000 */
.L_x_12465:
[----:B------:R-:W3:Y:S01]  /*19f90*/  LDC R0, c[0x0][0x448] ;  /* 0x00011200ff007b82 */ /* 0x000ee20000000800 */
[----:B------:R-:W-:Y:S01]  /*19fa0*/  IMAD.MOV.U32 R2, RZ, RZ, 0xc0 ;  /* 0x000000c0ff027424 */ /* 0x000fe200078e00ff */
[----:B------:R-:W-:Y:S05]  /*19fb0*/  @!P0 WARPSYNC.ALL ;  /* 0x0000000000008948 */ /* 0x000fea0003800000 */
[----:B------:R-:W-:Y:S01]  /*19fc0*/  IMAD R2, R17, R2, 0xbf ;  /* 0x000000bf11027424 */ /* 0x000fe200078e0202 */
[----:B------:R-:W-:Y:S01]  /*19fd0*/  BSSY B7, `(.L_x_12505) ;  /* 0x000035b000077945 */ /* 0x000fe20003800000 */
[----:B------:R-:W-:Y:S01]  /*19fe0*/  @!P0 BAR.SYNC.DEFER_BLOCKING 0xc, 0x200 ;  /* 0x0308000000008b1d */ /* 0x000fe20000010000 */
[----:B---3--:R-:W-:-:S13]  /*19ff0*/  ISETP.NE.AND P1, PT, R0, 0x1, PT ;  /* 0x000000010000780c */ /* 0x008fda0003f25270 */
[----:B------:R-:W3:Y:S08]  /*1a000*/  @P1 LDC R0, c[0x0][0x44c] ;  /* 0x00011300ff001b82 */ /* 0x000ef00000000800 */
[----:B------:R-:W4:Y:S01]  /*1a010*/  @P1 LDC R3, c[0x0][0x450] ;  /* 0x00011400ff031b82 */ /* 0x000f220000000800 */
[----:B---3--:R-:W-:-:S05]  /*1a020*/  @P1 IMAD.HI.U32 R0, R2, R0, RZ ;  /* 0x0000000002001227 */ /* 0x008fca00078e00ff */
[----:B----4-:R-:W-:-:S05]  /*1a030*/  @P1 SHF.R.U32.HI R2, RZ, R3, R0 ;  /* 0x00000003ff021219 */ /* 0x010fca0000011600 */
[----:B------:R-:W-:-:S05]  /*1a040*/  IMAD.IADD R2, R20, 0x1, R2 ;  /* 0x0000000114027824 */ /* 0x000fca00078e0202 */
[----:B------:R-:W-:-:S04]  /*1a050*/  SHF.R.S32.HI R0, RZ, 0x1f, R2 ;  /* 0x0000001fff007819 */ /* 0x000fc80000011402 */
[----:B------:R-:W-:-:S04]  /*1a060*/  LEA.HI R0, R0, R2, RZ, 0x7 ;  /* 0x0000000200007211 */ /* 0x000fc800078f38ff */
[----:B------:R-:W-:-:S04]  /*1a070*/  SHF.R.S32.HI R0, RZ, 0x7, R0 ;  /* 0x00000007ff007819 */ /* 0x000fc80000011400 */
[----:B------:R-:W-:-:S04]  /*1a080*/  VIMNMX R4, R21, R0, PT ;  /* 0x0000000015047248 */ /* 0x000fc80003fe0100 */
[----:B------:R-:W-:Y:S01]  /*1a090*/  ISETP.GT.AND P0, PT, R4, RZ, PT ;  /* 0x000000ff0400720c */ /* 0x000fe20003f04270 */
[----:B------:R3:W-:-:S12]  /*1a0a0*/  STL [R1+0x34], R4 ;  /* 0x0000340401007387 */ /* 0x0007d80000100800 */
[----:B---3--:R-:W-:Y:S05]  /*1a0b0*/  @P0 BRA `(.L_x_12506) ;  /* 0x0000000000440947 */ /* 0x008fea0003800000 */
[----:B------:R-:W3:Y:S02]  /*1a0c0*/  S2R R4, SR_TID.X ;  /* 0x0000000000047919 */ /* 0x000ee40000002100 */
[----:B---3--:R-:W-:-:S04]  /*1a0d0*/  LOP3.LUT R4, R4, 0x7f, RZ, 0xc0, !PT ;  /* 0x0000007f04047812 */ /* 0x008fc800078ec0ff */
[----:B------:R-:W-:-:S13]  /*1a0e0*/  ISETP.NE.AND P0, PT, R4, RZ, PT ;  /* 0x000000ff0400720c */ /* 0x000fda0003f05270 */
[----:B------:R-:W-:Y:S05]  /*1a0f0*/  @P0 BRA `(.L_x_12507) ;  /* 0x0000003400200947 */ /* 0x000fea0003800000 */
[----:B0-----:R-:W0:Y:S01]  /*1a100*/  S2R R5, SR_LANEID ;  /* 0x0000000000057919 */ /* 0x001e220000000000 */
[----:B------:R-:W-:Y:S01]  /*1a110*/  VOTEU.ANY UR4, UPT, PT ;  /* 0x0000000000047886 */ /* 0x000fe200038e0100 */
[----:B------:R-:W3:Y:S01]  /*1a120*/  LDC.64 R2, c[0x0][0xc60] ;  /* 0x00031800ff027b82 */ /* 0x000ee20000000a00 */
[----:B------:R-:W0:Y:S02]  /*1a130*/  FLO.U32 R0, UR4 ;  /* 0x0000000400007d00 */ /* 0x000e2400080e0000 */
[----:B0-----:R-:W-:-:S06]  /*1a140*/  ISETP.EQ.U32.AND P0, PT, R0, R5, PT ;  /* 0x000000050000720c */ /* 0x001fcc0003f02070 */
[----:B------:R-:W3:Y:S07]  /*1a150*/  POPC R5, UR4 ;  /* 0x0000000400057d09 */ /* 0x000eee0008000000 */
[----:B---3--:R-:W3:Y:S01]  /*1a160*/  @P0 ATOMG.E.ADD.STRONG.GPU PT, R3, desc[UR38][R2.64], R5 ;  /* 0x00000005020309a8 */ /* 0x008ee200081ee1e6 */
[----:B------:R-:W0:Y:S02]  /*1a170*/  S2R R4, SR_LTMASK ;  /* 0x0000000000047919 */ /* 0x000e240000003900 */
[----:B0-----:R-:W-:-:S04]  /*1a180*/  LOP3.LUT R4, R4, UR4, RZ, 0xc0, !PT ;  /* 0x0000000404047c12 */ /* 0x001fc8000f8ec0ff */
[----:B--2---:R-:W0:Y:S01]  /*1a190*/  POPC R7, R4 ;  /* 0x0000000400077309 */ /* 0x004e220000000000 */
[----:B---3--:R-:W0:Y:S02]  /*1a1a0*/  SHFL.IDX PT, R0, R3, R0, 0x1f ;  /* 0x00001f0003007589 */ /* 0x008e2400000e0000 */
[----:B0-----:R-:W-:Y:S01]  /*1a1b0*/  IADD3 R16, R0, UR37, R7 ;  /* 0x0000002500107c10 */ /* 0x001fe2000fffe007 */
[----:B------:R-:W-:Y:S06]  /*1a1c0*/  BRA `(.L_x_12507) ;  /* 0x0000003000ec7947 */ /* 0x000fec0003800000 */
.L_x_12506:
        /* <DEDUP_REMOVED lines=9> */
[----:B------:R-:W3:Y:S01]  /*1a260*/  LDC.64 R2, c[0x4][R2] ;  /* 0x0100000002027b82 */ /* 0x000ee20000000a00 */
[----:B0-----:R-:W-:Y:S02]  /*1a270*/  IMAD.U32 R5, RZ, RZ, UR7 ;  /* 0x00000007ff057e24 */ /* 0x001fe4000f8e00ff */
        /* <DEDUP_REMOVED lines=8> */
[----:B-1-3--:R-:W-:Y:S05]  /*1a300*/  CALL.ABS.NOINC R2 ;  /* 0x0000000002007343 */ /* 0x00afea0003c00000 */
.L_x_12509:
[----:B------:R-:W-:Y:S05]  /*1a310*/  BSYNC B6 ;  /* 0x0000000000067941 */ /* 0x000fea0003800000 */
.L_x_12508:
        /* <DEDUP_REMOVED lines=8> */
[----:B------:R3:W4:Y:S01]  /*1a3a0*/  LDC.64 R2, c[0x4][R26] ;  /* 0x010000001a027b82 */ /* 0x0007220000000a00 */
[----:B------:R-:W-:Y:S02]  /*1a3b0*/  IMAD.U32 R4, RZ, RZ, UR6 ;  /* 0x00000006ff047e24 */ /* 0x000fe4000f8e00ff */
[----:B0-----:R-:W-:Y:S02]  /*1a3c0*/  IMAD.U32 R5, RZ, RZ, UR7 ;  /* 0x00000007ff057e24 */ /* 0x001fe4000f8e00ff */
[----:B------:R-:W-:Y:S02]  /*1a3d0*/  IMAD.U32 R6, RZ, RZ, UR8 ;  /* 0x00000008ff067e24 */ /* 0x000fe4000f8e00ff */
[----:B--2---:R-:W-:-:S02]  /*1a3e0*/  IMAD.U32 R7, RZ, RZ, UR9 ;  /* 0x00000009ff077e24 */ /* 0x004fc4000f8e00ff */
[----:B------:R-:W-:Y:S02]  /*1a3f0*/  IMAD.U32 R10, RZ, RZ, UR4 ;  /* 0x00000004ff0a7e24 */ /* 0x000fe4000f8e00ff */
[----:B------:R-:W-:Y:S02]  /*1a400*/  IMAD.U32 R11, RZ, RZ, UR5 ;  /* 0x00000005ff0b7e24 */ /* 0x000fe4000f8e00ff */
[----:B------:R-:W-:Y:S02]  /*1a410*/  IMAD.MOV.U32 R8, RZ, RZ, 0x70 ;  /* 0x00000070ff087424 */ /* 0x000fe400078e00ff */
[----:B------:R-:W-:Y:S02]  /*1a420*/  IMAD.MOV.U32 R12, RZ, RZ, 0x1 ;  /* 0x00000001ff0c7424 */ /* 0x000fe400078e00ff */
[----:B---3--:R-:W-:-:S07]  /*1a430*/  IMAD.MOV.U32 R13, RZ, RZ, RZ ;  /* 0x000000ffff0d7224 */ /* 0x008fce00078e00ff */
[----:B------:R-:W-:-:S07]  /*1a440*/  LEPC R20, `(.L_x_12512) ;  /* 0x000000001014794e */ /* 0x000fce0000000000 */
[----:B-1--4-:R-:W-:Y:S05]  /*1a450*/  CALL.ABS.NOINC R2 ;  /* 0x0000000002007343 */ /* 0x012fea0003c00000 */
.L_x_12512:
        /* <DEDUP_REMOVED lines=15> */
.L_x_12511:
[----:B------:R-:W-:Y:S05]  /*1a550*/  BSYNC B6 ;  /* 0x0000000000067941 */ /* 0x000fea0003800000 */
.L_x_12510:
[----:B------:R3:W4:Y:S01]  /*1a560*/  LDL R20, [R1+0x10] ;  /* 0x0000100001147983 */ /* 0x0007220000100800 */
[----:B------:R-:W-:Y:S01]  /*1a570*/  ULDC.64 UR4, c[0x0][0x9f8] ;  /* 0x00027e0000047ab9 */ /* 0x000fe20000000a00 */
[----:B--2---:R-:W2:Y:S01]  /*1a580*/  LDC R7, c[0x0][0x430] ;  /* 0x00010c00ff077b82 */ /* 0x004ea20000000800 */
[----:B------:R-:W-:Y:S01]  /*1a590*/  ISETP.NE.U32.AND P0, PT, RZ, UR4, PT ;  /* 0x00000004ff007c0c */ /* 0x000fe2000bf05070 */
[----:B------:R-:W3:Y:S03]  /*1a5a0*/  LDL R26, [R1+0x34] ;  /* 0x00003400011a7983 */ /* 0x000ee60000100800 */
[----:B------:R-:W-:Y:S01]  /*1a5b0*/  ISETP.NE.AND.EX P0, PT, RZ, UR5, PT, P0 ;  /* 0x00000005ff007c0c */ /* 0x000fe2000bf05300 */
[----:B------:R-:W3:Y:S04]  /*1a5c0*/  LDL R6, [R1+0x24] ;  /* 0x0000240001067983 */ /* 0x000ee80000100800 */
[----:B------:R-:W3:Y:S04]  /*1a5d0*/  LDL R21, [R1+0x28] ;  /* 0x0000280001157983 */ /* 0x000ee80000100800 */
[----:B------:R-:W3:Y:S04]  /*1a5e0*/  LDL.LU R11, [R1] ;  /* 0x00000000010b7983 */ /* 0x000ee80000300800 */
[----:B------:R-:W-:Y:S01]  /*1a5f0*/  @P0 IADD3 R2, P1, R23, UR4, RZ ;  /* 0x0000000417020c10 */ /* 0x000fe2000ff3e0ff */
[----:B------:R-:W0:Y:S01]  /*1a600*/  S2R R4, SR_TID.X ;  /* 0x0000000000047919 */ /* 0x000e220000002100 */
[----:B------:R-:W-:-:S02]  /*1a610*/  ULDC UR4, c[0x0][0x2f4] ;  /* 0x0000bd0000047ab9 */ /* 0x000fc40000000800 */
[----:B------:R-:W-:Y:S01]  /*1a620*/  @P0 IADD3.X R3, R24, UR5, RZ, P1, !PT ;  /* 0x0000000518030c10 */ /* 0x000fe20008ffe4ff */
[----:B------:R-:W1:Y:S04]  /*1a630*/  S2R R0, SR_TID.X ;  /* 0x0000000000007919 */ /* 0x000e680000002100 */
[----:B----4-:R-:W4:Y:S01]  /*1a640*/  @P0 LDG.E R20, desc[UR38][R2.64] ;  /* 0x0000002602140981 */ /* 0x010f22000c1e1900 */
[----:B--2---:R-:W-:Y:S01]  /*1a650*/  ISETP.NE.AND P1, PT, R7, 0x1, PT ;  /* 0x000000010700780c */ /* 0x004fe20003f25270 */
[----:B0-----:R-:W-:Y:S01]  /*1a660*/  IMAD.SHL.U32 R5, R4, 0x20, RZ ;  /* 0x0000002004057824 */ /* 0x001fe200078e00ff */
[----:B-1----:R-:W-:Y:S01]  /*1a670*/  LOP3.LUT R0, R0, 0x7f, RZ, 0xc0, !PT ;  /* 0x0000007f00007812 */ /* 0x002fe200078ec0ff */
[----:B---3--:R-:W-:-:S03]  /*1a680*/  VIADD R26, R26, 0xffffffff ;  /* 0xffffffff1a1a7836 */ /* 0x008fc60000000000 */
[----:B------:R-:W-:Y:S01]  /*1a690*/  SHF.R.U32.HI R0, RZ, 0x2, R0 ;  /* 0x00000002ff007819 */ /* 0x000fe20000011600 */
[----:B------:R-:W-:Y:S01]  /*1a6a0*/  IMAD.SHL.U32 R10, R26, 0x80, RZ ;  /* 0x000000801a0a7824 */ /* 0x000fe200078e00ff */
[----:B------:R-:W-:-:S04]  /*1a6b0*/  LOP3.LUT R5, R5, 0x60, RZ, 0xc0, !PT ;  /* 0x0000006005057812 */ /* 0x000fc800078ec0ff */
[----:B------:R-:W-:Y:S01]  /*1a6c0*/  LOP3.LUT R0, R10, R0, R5, 0xfe, !PT ;  /* 0x000000000a007212 */ /* 0x000fe200078efe05 */
[----:B------:R-:W0:Y:S08]  /*1a6d0*/  @P1 LDC R4, c[0x0][0x434] ;  /* 0x00010d00ff041b82 */ /* 0x000e300000000800 */
[----:B------:R-:W1:Y:S01]  /*1a6e0*/  @P1 LDC R5, c[0x0][0x438] ;  /* 0x00010e00ff051b82 */ /* 0x000e620000000800 */
[----:B------:R-:W2:Y:S01]  /*1a6f0*/  S2R R12, SR_TID.X ;  /* 0x00000000000c7919 */ /* 0x000ea20000002100 */
[----:B------:R-:W-:Y:S01]  /*1a700*/  LOP3.LUT R11, R11, 0xfffffff7, RZ, 0xc0, !PT ;  /* 0xfffffff70b0b7812 */ /* 0x000fe200078ec0ff */
[----:B--2---:R-:W-:-:S05]  /*1a710*/  IMAD.SHL.U32 R12, R12, 0x8, RZ ;  /* 0x000000080c0c7824 */ /* 0x004fca00078e00ff */
[----:B------:R-:W-:-:S04]  /*1a720*/  LOP3.LUT R12, R12, 0x18, RZ, 0xc0, !PT ;  /* 0x000000180c0c7812 */ /* 0x000fc800078ec0ff */
[----:B------:R-:W-:Y:S01]  /*1a730*/  LOP3.LUT R13, R12, 0x20, RZ, 0xfc, !PT ;  /* 0x000000200c0d7812 */ /* 0x000fe200078efcff */
[----:B------:R-:W-:Y:S01]  /*1a740*/  UMOV UR5, 0xffffffff ;  /* 0xffffffff00057882 */ /* 0x000fe20000000000 */
[----:B----4-:R-:W-:Y:S01]  /*1a750*/  @P0 STL [R1+0x10], R20 ;  /* 0x0000101401000387 */ /* 0x010fe20000100800 */
[C---:B------:R-:W-:Y:S01]  /*1a760*/  ISETP.GE.AND P0, PT, R0.reuse, R6, PT ;  /* 0x000000060000720c */ /* 0x040fe20003f06270 */
        /* <DEDUP_REMOVED lines=31> */
[----:B------:R-:W-:-:S05]  /*1a960*/  @P0 LOP3.LUT R11, R11, 0x1, RZ, 0xfc, !PT ;  /* 0x000000010b0b0812 */ /* 0x000fca00078efcff */
[----:B------:R0:W-:Y:S01]  /*1a970*/  STL [R1], R11 ;  /* 0x0000000b01007387 */ /* 0x0001e20000100800 */
[----:B------:R-:W-:Y:S05]  /*1a980*/  BRA.DIV UR5, `(.L_x_12513) ;  /* 0x0000004e05147947 */ /* 0x000fea000b800000 */
.L_x_12626:
[----:B------:R-:W-:-:S05]  /*1a990*/  SHF.R.S32.HI R5, RZ, 0x1f, R18 ;  /* 0x0000001fff057819 */ /* 0x000fca0000011412 */
[----:B------:R1:W-:Y:S01]  /*1a9a0*/  STL [R1+0xc], R5 ;  /* 0x00000c0501007387 */ /* 0x0003e20000100800 */
[----:B------:R-:W-:Y:S05]  /*1a9b0*/  @!P2 BRA `(.L_x_12514) ;  /* 0x000000000004a947 */ /* 0x000fea0003800000 */
[----:B------:R-:W-:Y:S01]  /*1a9c0*/  BPT.TRAP 0x1 ;  /* 0x000000040000795c */ /* 0x000fe20000300000 */
.L_x_12514:
[----:B------:R-:W-:Y:S01]  /*1a9d0*/  SHF.R.S32.HI R3, RZ, 0x1f, R4 ;  /* 0x0000001fff037819 */ /* 0x000fe20000011404 */
[----:B------:R-:W-:Y:S01]  /*1a9e0*/  ULDC.64 UR4, c[0x0][0x328] ;  /* 0x0000ca0000047ab9 */ /* 0x000fe20000000a00 */
[----:B0----5:R-:W-:Y:S01]  /*1a9f0*/  SHF.R.S32.HI R8, RZ, 0x1f, R2 ;  /* 0x0000001fff087819 */ /* 0x021fe20000011402 */
        /* <DEDUP_REMOVED lines=13> */
[----:B------:R-:W-:-:S04]  /*1aad0*/  IMAD.WIDE.U32 R6, R18, UR4, R6 ;  /* 0x0000000412067c25 */ /* 0x000fc8000f8e0006 */
[----:B------:R-:W-:Y:S01]  /*1aae0*/  IMAD R0, R18, UR5, R0 ;  /* 0x0000000512007c24 */ /* 0x000fe2000f8e0200 */
[----:B------:R-:W-:Y:S02]  /*1aaf0*/  ULDC.64 UR4, c[0x0][0x318] ;  /* 0x0000c60000047ab9 */ /* 0x000fe40000000a00 */
[----:B------:R-:W-:Y:S01]  /*1ab00*/  LEA R23, P0, R6, UR4, 0x1 ;  /* 0x0000000406177c11 */ /* 0x000fe2000f8008ff */
[----:B------:R-:W-:Y:S02]  /*1ab10*/  IMAD.IADD R24, R7, 0x1, R0 ;  /* 0x0000000107187824 */ /* 0x000fe400078e0200 */
[----:B------:R-:W-:-:S03]  /*1ab20*/  IMAD R0, R25, 0x8, R22 ;  /* 0x0000000819007824 */ /* 0x000fc600078e0216 */
[----:B------:R-:W-:-:S06]  /*1ab30*/  LEA.HI.X R24, R6, UR5, R24, 0x1, P0 ;  /* 0x0000000506187c11 */ /* 0x000fcc00080f0c18 */
[----:B------:R-:W0:Y:S02]  /*1ab40*/  SYNCS.PHASECHK.TRANS64.TRYWAIT P0, [R0+URZ+0x2d840], R5 ;  /* 0x02d84005000075a7 */ /* 0x000e24000800017f */
[----:B0-----:R-:W-:Y:S05]  /*1ab50*/  @!P0 BRA `(.L_x_12516) ;  /* 0x0000004800d48947 */ /* 0x001fea0003800000 */
.L_x_12627:
[----:B------:R-:W-:Y:S05]  /*1ab60*/  BSYNC B0 ;  /* 0x0000000000007941 */ /* 0x000fea0003800000 */
.L_x_12515:
[----:B------:R-:W2:Y:S01]  /*1ab70*/  LDL R6, [R1] ;  /* 0x0000000001067983 */ /* 0x000ea20000100800 */
[----:B------:R-:W-:-:S03]  /*1ab80*/  ULDC.64 UR4, c[0x0][0x300] ;  /* 0x0000c00000047ab9 */ /* 0x000fc60000000a00 */
[----:B------:R-:W3:Y:S04]  /*1ab90*/  LDL R7, [R1+0xc] ;  /* 0x00000c0001077983 */ /* 0x000ee80000100800 */
[----:B------:R-:W4:Y:S04]  /*1aba0*/  LDL R9, [R1+0x14] ;  /* 0x0000140001097983 */ /* 0x000f280000100800 */
[----:B------:R-:W5:Y:S01]  /*1abb0*/  LDL R12, [R1+0x24] ;  /* 0x00002400010c7983 */ /* 0x000f620000100800 */
        /* <DEDUP_REMOVED lines=10> */
[----:B------:R-:W-:Y:S01]  /*1ac60*/  IMAD.MOV.U32 R2, RZ, RZ, R4 ;  /* 0x000000ffff027224 */ /* 0x000fe200078e0004 */
[C---:B--2---:R-:W-:Y:S02]  /*1ac70*/  LOP3.LUT P4, RZ, R6.reuse, 0x4, RZ, 0xc0, !PT ;  /* 0x0000000406ff7812 */ /* 0x044fe4000788c0ff */
[C---:B------:R-:W-:Y:S02]  /*1ac80*/  LOP3.LUT P3, RZ, R6.reuse, 0x2, RZ, 0xc0, !PT ;  /* 0x0000000206ff7812 */ /* 0x040fe4000786c0ff */
[----:B------:R-:W-:Y:S02]  /*1ac90*/  LOP3.LUT P2, RZ, R6, 0x1, RZ, 0xc0, !PT ;  /* 0x0000000106ff7812 */ /* 0x000fe4000784c0ff */
[----:B------:R-:W0:Y:S01]  /*1aca0*/  S2R R6, SR_TID.X ;  /* 0x0000000000067919 */ /* 0x000e220000002100 */
[----:B---3--:R-:W-:Y:S01]  /*1acb0*/  IMAD R4, R7, UR4, RZ ;  /* 0x0000000407047c24 */ /* 0x008fe2000f8e02ff */
[----:B0-----:R-:W-:-:S04]  /*1acc0*/  LOP3.LUT R6, R6, 0x7f, RZ, 0xc0, !PT ;  /* 0x0000007f06067812 */ /* 0x001fc800078ec0ff */
[----:B------:R-:W-:Y:S02]  /*1acd0*/  SHF.R.U32.HI R11, RZ, 0x2, R6 ;  /* 0x00000002ff0b7819 */ /* 0x000fe40000011606 */
[----:B------:R-:W0:Y:S01]  /*1ace0*/  S2R R6, SR_TID.X ;  /* 0x0000000000067919 */ /* 0x000e220000002100 */
[C---:B------:R-:W-:Y:S02]  /*1acf0*/  IMAD R7, R18.reuse, UR5, R4 ;  /* 0x0000000512077c24 */ /* 0x040fe4000f8e0204 */
[----:B------:R-:W-:Y:S01]  /*1ad00*/  IMAD.WIDE.U32 R4, R18, UR4, R2 ;  /* 0x0000000412047c25 */ /* 0x000fe2000f8e0002 */
[----:B------:R-:W-:-:S03]  /*1ad10*/  ULDC.64 UR4, c[0x0][0x2e8] ;  /* 0x0000ba0000047ab9 */ /* 0x000fc60000000a00 */
[----:B------:R-:W-:Y:S01]  /*1ad20*/  IMAD.IADD R7, R5, 0x1, R7 ;  /* 0x0000000105077824 */ /* 0x000fe200078e0207 */
[C---:B------:R-:W-:Y:S01]  /*1ad30*/  LEA R2, P0, R4.reuse, UR4, 0x1 ;  /* 0x0000000404027c11 */ /* 0x040fe2000f8008ff */
[----:B----4-:R-:W-:Y:S01]  /*1ad40*/  IMAD R8, R25, 0x3000, R9 ;  /* 0x0000300019087824 */ /* 0x010fe200078e0209 */
[----:B------:R-:W-:Y:S01]  /*1ad50*/  UMOV UR4, 0xffffffff ;  /* 0xffffffff00047882 */ /* 0x000fe20000000000 */
[----:B-----5:R-:W-:Y:S02]  /*1ad60*/  IADD3 R3, -R11, R12, -R10 ;  /* 0x0000000c0b037210 */ /* 0x020fe40007ffe90a */
[----:B------:R-:W-:Y:S02]  /*1ad70*/  LEA.HI.X R7, R4, UR5, R7, 0x1, P0 ;  /* 0x0000000504077c11 */ /* 0x000fe400080f0c07 */
[----:B------:R-:W-:Y:S01]  /*1ad80*/  ISETP.GE.AND P0, PT, R3, 0x1, PT ;  /* 0x000000010300780c */ /* 0x000fe20003f06270 */
[----:B0-----:R-:W-:-:S05]  /*1ad90*/  IMAD.SHL.U32 R9, R6, 0x8, RZ ;  /* 0x0000000806097824 */ /* 0x001fca00078e00ff */
[----:B------:R-:W-:Y:S01]  /*1ada0*/  LOP3.LUT R9, R9, 0x18, RZ, 0xc0, !PT ;  /* 0x0000001809097812 */ /* 0x000fe200078ec0ff */
[----:B------:R-:W-:Y:S06]  /*1adb0*/  BRA.DIV UR4, `(.L_x_12517) ;  /* 0x0000004a04507947 */ /* 0x000fec000b800000 */
        /* <DEDUP_REMOVED lines=38> */
.L_x_12637:
[----:B------:R-:W-:-:S13]  /*1b020*/  ISETP.GE.AND P0, PT, R3, 0x61, PT ;  /* 0x000000610300780c */ /* 0x000fda0003f06270 */
[----:B------:R-:W-:Y:S01]  /*1b030*/  @P0 LEA R2, P1, R9, R2, 0x1 ;  /* 0x0000000209020211 */ /* 0x000fe200078208ff */
        /* <DEDUP_REMOVED lines=10> */
.L_x_12518:
        /* <DEDUP_REMOVED lines=11> */
.L_x_12519:
        /* <DEDUP_REMOVED lines=39> */
.L_x_12521:
[----:B------:R-:W-:Y:S05]  /*1b400*/  BSYNC B6 ;  /* 0x0000000000067941 */ /* 0x000fea0003800000 */
.L_x_12520:
        /* <DEDUP_REMOVED lines=48> */
[----:B------:R-:W-:Y:S02]  /*1b710*/  VIADD R0, R0, 0x80 ;  /* 0x0000008000007836 */ /* 0x000fe40000000000 */
[----:B------:R-:W-:Y:S01]  /*1b720*/  IMAD.IADD R6, R5, 0x1, R6 ;  /* 0x0000000105067824 */ /* 0x000fe200078e0206 */
[C---:B------:R-:W-:Y:S01]  /*1b730*/  LEA R5, P0, R4.reuse, UR8, 0x1 ;  /* 0x0000000804057c11 */ /* 0x040fe2000f8008ff */
[----:B------:R-:W1:Y:S03]  /*1b740*/  S2R R13, SR_TID.X ;  /* 0x00000000000d7919 */ /* 0x000e660000002100 */
[----:B------:R-:W-:Y:S01]  /*1b750*/  LEA.HI.X R4, R4, UR9, R6, 0x1, P0 ;  /* 0x0000000904047c11 */ /* 0x000fe200080f0c06 */
[----:B------:R-:W-:-:S02]  /*1b760*/  IMAD.MOV.U32 R6, RZ, RZ, R0 ;  /* 0x000000ffff067224 */ /* 0x000fc400078e0000 */
[----:B0-----:R-:W-:-:S05]  /*1b770*/  @P1 IMAD.HI.U32 R7, R0, R7, RZ ;  /* 0x0000000700071227 */ /* 0x001fca00078e00ff */
[----:B------:R-:W-:-:S05]  /*1b780*/  @P1 SHF.R.U32.HI R6, RZ, R8, R7 ;  /* 0x00000008ff061219 */ /* 0x000fca0000011607 */
[----:B------:R-:W-:-:S04]  /*1b790*/  IMAD.MOV R7, RZ, RZ, -R6 ;  /* 0x000000ffff077224 */ /* 0x000fc800078e0a06 */
[----:B------:R-:W-:Y:S01]  /*1b7a0*/  IMAD R0, R9, R7, R0 ;  /* 0x0000000709007224 */ /* 0x000fe200078e0200 */
[----:B------:R-:W-:Y:S01]  /*1b7b0*/  SHF.R.S32.HI R7, RZ, 0x1f, R6 ;  /* 0x0000001fff077819 */ /* 0x000fe20000011406 */
[----:B------:R-:W-:-:S04]  /*1b7c0*/  IMAD.WIDE.U32 R2, R6, UR4, R2 ;  /* 0x0000000406027c25 */ /* 0x000fc8000f8e0002 */
[----:B------:R-:W-:Y:S01]  /*1b7d0*/  IMAD R7, R7, UR4, RZ ;  /* 0x0000000407077c24 */ /* 0x000fe2000f8e02ff */
[----:B------:R-:W-:-:S03]  /*1b7e0*/  ULDC UR4, c[0x0][0x2b8] ;  /* 0x0000ae0000047ab9 */ /* 0x000fc60000000800 */
[----:B------:R-:W-:-:S04]  /*1b7f0*/  IMAD R6, R6, UR5, R7 ;  /* 0x0000000506067c24 */ /* 0x000fc8000f8e0207 */
[----:B------:R-:W-:Y:S01]  /*1b800*/  IMAD.IADD R3, R3, 0x1, R6 ;  /* 0x0000000103037824 */ /* 0x000fe200078e0206 */
[----:B------:R-:W-:Y:S01]  /*1b810*/  SHF.R.S32.HI R6, RZ, 0x1f, R0 ;  /* 0x0000001fff067819 */ /* 0x000fe20000011400 */
[----:B-1----:R-:W-:-:S04]  /*1b820*/  IMAD.SHL.U32 R11, R13, 0x8, RZ ;  /* 0x000000080d0b7824 */ /* 0x002fc800078e00ff */
[----:B------:R-:W-:Y:S02]  /*1b830*/  IMAD R6, R6, UR6, RZ ;  /* 0x0000000606067c24 */ /* 0x000fe4000f8e02ff */
[----:B------:R-:W-:Y:S01]  /*1b840*/  IMAD.WIDE.U32 R2, R0, UR6, R2 ;  /* 0x0000000600027c25 */ /* 0x000fe2000f8e0002 */
[----:B------:R-:W-:-:S03]  /*1b850*/  LOP3.LUT R11, R11, 0x18, RZ, 0xc0, !PT ;  /* 0x000000180b0b7812 */ /* 0x000fc600078ec0ff */
        /* <DEDUP_REMOVED lines=47> */
[----:B0-----:R-:W-:-:S04]  /*1bb50*/  @!P3 LEA R3, P4, R10, R2, 0x1 ;  /* 0x000000020a03b211 */ /* 0x001fc800078808ff */
[----:B------:R-:W-:-:S04]  /*1bb60*/  @!P3 IADD3.X R2, RZ, R8, RZ, P4, !PT ;  /* 0x00000008ff02b210 */ /* 0x000fc800027fe4ff */
        /* <DEDUP_REMOVED lines=24> */
.L_x_12650:
        /* <DEDUP_REMOVED lines=13> */
.L_x_12523:
        /* <DEDUP_REMOVED lines=18> */
.L_x_12651:
[----:B------:R-:W-:Y:S05]  /*1bee0*/  BSYNC B0 ;  /* 0x0000000000007941 */ /* 0x000fea0003800000 */
.L_x_12524:
[----:B------:R-:W2:Y:S01]  /*1bef0*/  LDL R3, [R1+0x34] ;  /* 0x0000340001037983 */ /* 0x000ea20000100800 */
[----:B------:R-:W-:Y:S01]  /*1bf00*/  BSSY B0, `(.L_x_12526) ;  /* 0x00000f8000007945 */ /* 0x000fe20003800000 */
[----:B--2---:R-:W-:-:S13]  /*1bf10*/  ISETP.GE.AND P0, PT, R3, 0x2, PT ;  /* 0x000000020300780c */ /* 0x004fda0003f06270 */
[----:B------:R-:W-:Y:S05]  /*1bf20*/  @!P0 BRA `(.L_x_12527) ;  /* 0x0000000c00d48947 */ /* 0x000fea0003800000 */
[----:B------:R-:W2:Y:S01]  /*1bf30*/  S2R R2, SR_TID.X ;  /* 0x0000000000027919 */ /* 0x000ea20000002100 */
[----:B-1----:R-:W-:Y:S01]  /*1bf40*/  VIADD R0, R3, 0xfffffffe ;  /* 0xfffffffe03007836 */ /* 0x002fe20000000000 */
[----:B------:R-:W-:Y:S01]  /*1bf50*/  ULDC UR4, c[0x0][0x2f4] ;  /* 0x0000bd0000047ab9 */ /* 0x000fe20000000800 */
[----:B------:R-:W-:Y:S01]  /*1bf60*/  IMAD.MOV.U32 R10, RZ, RZ, R25 ;  /* 0x000000ffff0a7224 */ /* 0x000fe200078e0019 */
[----:B------:R1:W-:Y:S01]  /*1bf70*/  STL [R1+0x8], R26 ;  /* 0x0000081a01007387 */ /* 0x0003e20000100800 */
[----:B------:R-:W-:Y:S02]  /*1bf80*/  IMAD.MOV.U32 R17, RZ, RZ, R29 ;  /* 0x000000ffff117224 */ /* 0x000fe400078e001d */
[----:B--2---:R-:W-:-:S05]  /*1bf90*/  IMAD.SHL.U32 R4, R2, 0x8, RZ ;  /* 0x0000000802047824 */ /* 0x004fca00078e00ff */
[----:B------:R-:W-:-:S04]  /*1bfa0*/  LOP3.LUT R4, R4, 0x18, RZ, 0xc0, !PT ;  /* 0x0000001804047812 */ /* 0x000fc800078ec0ff */
[C---:B------:R-:W-:Y:S02]  /*1bfb0*/  LOP3.LUT R3, R4.reuse, 0x20, RZ, 0xfc, !PT ;  /* 0x0000002004037812 */ /* 0x040fe400078efcff */
[C---:B------:R-:W-:Y:S02]  /*1bfc0*/  LOP3.LUT R2, R4.reuse, 0x40, RZ, 0xfc, !PT ;  /* 0x0000004004027812 */ /* 0x040fe400078efcff */
[----:B------:R-:W-:Y:S02]  /*1bfd0*/  ISETP.GE.AND P3, PT, R4, UR4, PT ;  /* 0x0000000404007c0c */ /* 0x000fe4000bf66270 */
[----:B------:R-:W-:Y:S02]  /*1bfe0*/  ISETP.GE.AND P2, PT, R3, UR4, PT ;  /* 0x0000000403007c0c */ /* 0x000fe4000bf46270 */
[----:B-1----:R-:W-:-:S13]  /*1bff0*/  ISETP.GE.AND P1, PT, R2, UR4, PT ;  /* 0x0000000402007c0c */ /* 0x002fda000bf26270 */
.L_x_12540:
        /* <DEDUP_REMOVED lines=41> */
.L_x_12528:
[----:B------:R-:W-:Y:S01]  /*1c290*/  IMAD R5, R25, 0x8, R22 ;  /* 0x0000000819057824 */ /* 0x000fe200078e0216 */
[----:B------:R-:W-:Y:S01]  /*1c2a0*/  SHF.L.U32 R0, R29, 0x1f, RZ ;  /* 0x0000001f1d007819 */ /* 0x000fe200000006ff */
[----:B------:R-:W-:Y:S03]  /*1c2b0*/  BSSY B1, `(.L_x_12529) ;  /* 0x0000003000017945 */ /* 0x000fe60003800000 */
[----:B------:R-:W0:Y:S02]  /*1c2c0*/  SYNCS.PHASECHK.TRANS64.TRYWAIT P0, [R5+URZ+0x2d840], R0 ;  /* 0x02d84000050075a7 */ /* 0x000e24000800017f */
[----:B0-----:R-:W-:Y:S05]  /*1c2d0*/  @!P0 BRA `(.L_x_12530) ;  /* 0x0000004000a48947 */ /* 0x001fea0003800000 */
.L_x_12652:
[----:B------:R-:W-:Y:S05]  /*1c2e0*/  BSYNC B1 ;  /* 0x0000000000017941 */ /* 0x000fea0003800000 */
.L_x_12529:
[----:B------:R-:W2:Y:S04]  /*1c2f0*/  LDL R2, [R1] ;  /* 0x0000000001027983 */ /* 0x000ea80000100800 */
[----:B------:R-:W3:Y:S04]  /*1c300*/  LDL R6, [R1+0xc] ;  /* 0x00000c0001067983 */ /* 0x000ee80000100800 */
[----:B------:R-:W4:Y:S01]  /*1c310*/  LDL R4, [R1+0x14] ;  /* 0x0000140001047983 */ /* 0x000f220000100800 */
[----:B------:R-:W-:Y:S01]  /*1c320*/  SHF.R.S32.HI R21, RZ, 0x1f, R9 ;  /* 0x0000001fff157819 */ /* 0x000fe20000011409 */
[----:B------:R-:W-:-:S04]  /*1c330*/  ULDC.64 UR4, c[0x0][0x300] ;  /* 0x0000c00000047ab9 */ /* 0x000fc80000000a00 */
[----:B0-----:R-:W-:-:S04]  /*1c340*/  IMAD R0, R21, UR4, RZ ;  /* 0x0000000415007c24 */ /* 0x001fc8000f8e02ff */
[C---:B------:R-:W-:Y:S01]  /*1c350*/  IMAD R0, R9.reuse, UR5, R0 ;  /* 0x0000000509007c24 */ /* 0x040fe2000f8e0200 */
[C---:B--2---:R-:W-:Y:S02]  /*1c360*/  LOP3.LUT P5, RZ, R2.reuse, 0x2, RZ, 0xc0, !PT ;  /* 0x0000000202ff7812 */ /* 0x044fe400078ac0ff */
[----:B------:R-:W-:Y:S01]  /*1c370*/  LOP3.LUT P4, RZ, R2, 0x1, RZ, 0xc0, !PT ;  /* 0x0000000102ff7812 */ /* 0x000fe2000788c0ff */
[----:B------:R-:W-:Y:S01]  /*1c380*/  IMAD.WIDE.U32 R2, R9, UR4, RZ ;  /* 0x0000000409027c25 */ /* 0x000fe2000f8e00ff */
[----:B------:R-:W-:-:S03]  /*1c390*/  ULDC.64 UR4, c[0x0][0x310] ;  /* 0x0000c40000047ab9 */ /* 0x000fc60000000a00 */
[----:B------:R-:W-:Y:S02]  /*1c3a0*/  IMAD.IADD R3, R3, 0x1, R0 ;  /* 0x0000000103037824 */ /* 0x000fe400078e0200 */
[----:B------:R-:W-:Y:S02]  /*1c3b0*/  IMAD R0, R28, UR4, RZ ;  /* 0x000000041c007c24 */ /* 0x000fe4000f8e02ff */
[----:B------:R-:W-:-:S04]  /*1c3c0*/  IMAD.WIDE.U32 R2, R7, UR4, R2 ;  /* 0x0000000407027c25 */ /* 0x000fc8000f8e0002 */
[----:B------:R-:W-:Y:S01]  /*1c3d0*/  IMAD R0, R7, UR5, R0 ;  /* 0x0000000507007c24 */ /* 0x000fe2000f8e0200 */
[----:B------:R-:W-:Y:S01]  /*1c3e0*/  ULDC.64 UR4, c[0x0][0x308] ;  /* 0x0000c20000047ab9 */ /* 0x000fe20000000a00 */
[----:B----4-:R-:W-:Y:S02]  /*1c3f0*/  IMAD R4, R25, 0x3000, R4 ;  /* 0x0000300019047824 */ /* 0x010fe400078e0204 */
[----:B------:R-:W-:Y:S02]  /*1c400*/  IMAD.IADD R3, R3, 0x1, R0 ;  /* 0x0000000103037824 */ /* 0x000fe400078e0200 */
[----:B---3--:R-:W-:Y:S02]  /*1c410*/  IMAD R0, R6, UR4, RZ ;  /* 0x0000000406007c24 */ /* 0x008fe4000f8e02ff */
        /* <DEDUP_REMOVED lines=9> */
[----:B------:R-:W-:Y:S01]  /*1c4b0*/  IMAD R4, R4, 0x2, R22 ;  /* 0x0000000204047824 */ /* 0x000fe200078e0216 */
[----:B------:R-:W0:Y:S02]  /*1c4c0*/  S2R R11, SR_TID.X ;  /* 0x00000000000b7919 */ /* 0x000e240000002100 */
[----:B------:R-:W1:Y:S04]  /*1c4d0*/  SHFL.IDX PT, R2, R6, RZ, 0x1c1f ;  /* 0x001c1fff06027589 */ /* 0x000e6800000e0000 */
[----:B------:R-:W-:Y:S01]  /*1c4e0*/  SHFL.IDX PT, R20, R8, 0x2, 0x1c1f ;  /* 0x005c1f0008147f89 */ /* 0x000fe200000e0000 */
[----:B0-----:R-:W-:-:S05]  /*1c4f0*/  IMAD.SHL.U32 R11, R11, 0x8, RZ ;  /* 0x000000080b0b7824 */ /* 0x001fca00078e00ff */
[----:B------:R-:W-:-:S05]  /*1c500*/  LOP3.LUT R11, R11, 0x18, RZ, 0xc0, !PT ;  /* 0x000000180b0b7812 */ /* 0x000fca00078ec0ff */
[----:B------:R-:W-:-:S05]  /*1c510*/  IMAD.SHL.U32 R0, R11, 0x2, RZ ;  /* 0x000000020b007824 */ /* 0x000fca00078e00ff */
[----:B-1----:R-:W-:Y:S02]  /*1c520*/  IADD3 R2, P0, R2, R0, RZ ;  /* 0x0000000002027210 */ /* 0x002fe40007f1e0ff */
[----:B--2---:R-:W-:Y:S02]  /*1c530*/  LOP3.LUT P6, RZ, R3, 0x4, RZ, 0xc0, !PT ;  /* 0x0000000403ff7812 */ /* 0x004fe400078cc0ff */
        /* <DEDUP_REMOVED lines=20> */
.L_x_12662:
        /* <DEDUP_REMOVED lines=12> */
.L_x_12532:
        /* <DEDUP_REMOVED lines=11> */
.L_x_12533:
[----:B------:R1:W-:Y:S01]  /*1c7f0*/  SYNCS.ARRIVE.TRANS64.A1T0 RZ, [R5+URZ+0x2d830], RZ ;  /* 0x02d830ff05ff79a7 */ /* 0x0003e2000810003f */
[----:B------:R-:W-:Y:S05]  /*1c800*/  @!P5 BRA `(.L_x_12534) ;  /* 0x000000000004d947 */ /* 0x000fea0003800000 */
[----:B------:R-:W-:Y:S01]  /*1c810*/  BPT.TRAP 0x1 ;  /* 0x000000040000795c */ /* 0x000fe20000300000 */
.L_x_12534:
[----:B------:R-:W-:Y:S01]  /*1c820*/  SHF.L.U32 R2, R17, 0x1f, RZ ;  /* 0x0000001f11027819 */ /* 0x000fe200000006ff */
[----:B-1----:R-:W-:Y:S01]  /*1c830*/  IMAD R5, R10, 0x8, R22 ;  /* 0x000000080a057824 */ /* 0x002fe200078e0216 */
[----:B------:R-:W-:Y:S03]  /*1c840*/  BSSY B1, `(.L_x_12535) ;  /* 0x0000003000017945 */ /* 0x000fe60003800000 */
[----:B------:R-:W1:Y:S02]  /*1c850*/  SYNCS.PHASECHK.TRANS64.TRYWAIT P0, [R5+URZ+0x2d860], R2 ;  /* 0x02d86002050075a7 */ /* 0x000e64000800017f */
[----:B-1----:R-:W-:Y:S05]  /*1c860*/  @!P0 BRA `(.L_x_12536) ;  /* 0x0000004000c48947 */ /* 0x002fea0003800000 */
.L_x_12663:
[----:B------:R-:W-:Y:S05]  /*1c870*/  BSYNC B1 ;  /* 0x0000000000017941 */ /* 0x000fea0003800000 */
.L_x_12535:
        /* <DEDUP_REMOVED lines=45> */
.L_x_12673:
        /* <DEDUP_REMOVED lines=32> */
.L_x_12538:
        /* <DEDUP_REMOVED lines=12> */
.L_x_12539:
[----:B------:R2:W-:Y:S01]  /*1ce10*/  STL [R1+0x8], R26 ;  /* 0x0000081a01007387 */ /* 0x0005e20000100800 */
[C---:B------:R-:W-:Y:S01]  /*1ce20*/  ISETP.GT.AND P0, PT, R26.reuse, RZ, PT ;  /* 0x000000ff1a00720c */ /* 0x040fe20003f04270 */
[----:B------:R2:W-:Y:S01]  /*1ce30*/  SYNCS.ARRIVE.TRANS64.A1T0 RZ, [R5+URZ+0x2d850], RZ ;  /* 0x02d850ff05ff79a7 */ /* 0x0005e2000810003f */
[----:B------:R-:W-:Y:S02]  /*1ce40*/  VIADD R0, R26, 0xffffffff ;  /* 0xffffffff1a007836 */ /* 0x000fe40000000000 */
[----:B------:R-:W-:Y:S02]  /*1ce50*/  IMAD.MOV.U32 R10, RZ, RZ, R25 ;  /* 0x000000ffff0a7224 */ /* 0x000fe400078e0019 */
[----:B------:R-:W-:-:S07]  /*1ce60*/  IMAD.MOV.U32 R17, RZ, RZ, R29 ;  /* 0x000000ffff117224 */ /* 0x000fce00078e001d */
[----:B--2---:R-:W-:Y:S05]  /*1ce70*/  @P0 BRA `(.L_x_12540) ;  /* 0xfffffff000600947 */ /* 0x004fea000383ffff */
.L_x_12527:
[----:B------:R-:W-:Y:S05]  /*1ce80*/  BSYNC B0 ;  /* 0x0000000000007941 */ /* 0x000fea0003800000 */
.L_x_12526:
        /* <DEDUP_REMOVED lines=17> */
.L_x_12542:
[----:B------:R-:W-:Y:S05]  /*1cfa0*/  BSYNC B0 ;  /* 0x0000000000007941 */ /* 0x000fea0003800000 */
.L_x_12541:
[----:B-1----:R-:W-:-:S05]  /*1cfb0*/  IMAD.U32 R0, RZ, RZ, UR40 ;  /* 0x00000028ff007e24 */ /* 0x002fca000f8e00ff */
[----:B------:R-:W-:-:S13]  /*1cfc0*/  ISETP.NE.AND P0, PT, R0, 0x3, PT ;  /* 0x000000030000780c */ /* 0x000fda0003f05270 */
[----:B------:R-:W-:Y:S05]  /*1cfd0*/  @!P0 BRA `(.L_x_12543) ;  /* 0x0000000000048947 */ /* 0x000fea0003800000 */
[----:B------:R-:W-:Y:S01]  /*1cfe0*/  BPT.TRAP 0x1 ;  /* 0x000000040000795c */ /* 0x000fe20000300000 */
.L_x_12543:
[----:B------:R-:W2:Y:S01]  /*1cff0*/  LDL.LU R2, [R1+0x24] ;  /* 0x0000240001027983 */ /* 0x000ea20000300800 */
[----:B------:R-:W-:Y:S01]  /*1d000*/  IMAD R0, R25, 0x8, R22 ;  /* 0x0000000819007824 */ /* 0x000fe200078e0216 */
[----:B------:R-:W-:Y:S01]  /*1d010*/  SHF.L.U32 R3, R29, 0x1f, RZ ;  /* 0x0000001f1d037819 */ /* 0x000fe200000006ff */
[----:B------:R-:W-:Y:S03]  /*1d020*/  BSSY B0, `(.L_x_12544) ;  /* 0x0000004000007945 */ /* 0x000fe60003800000 */
[----:B------:R-:W1:Y:S01]  /*1d030*/  SYNCS.PHASECHK.TRANS64.TRYWAIT P0, [R0+URZ+0x2d860], R3 ;  /* 0x02d86003000075a7 */ /* 0x000e62000800017f */
[----:B--2---:R-:W-:Y:S01]  /*1d040*/  IMAD R6, R26, -0x80, R2 ;  /* 0xffffff801a067824 */ /* 0x004fe200078e0202 */
[----:B-1----:R-:W-:Y:S06]  /*1d050*/  @!P0 BRA `(.L_x_12545) ;  /* 0x0000004000408947 */ /* 0x002fec0003800000 */
.L_x_12674:
[----:B------:R-:W-:Y:S05]  /*1d060*/  BSYNC B0 ;  /* 0x0000000000007941 */ /* 0x000fea0003800000 */
.L_x_12544:
        /* <DEDUP_REMOVED lines=51> */
.L_x_12684:
        /* <DEDUP_REMOVED lines=13> */
.L_x_12547:
        /* <DEDUP_REMOVED lines=11> */
.L_x_12548:
[----:B------:R-:W-:Y:S01]  /*1d520*/  VIADD R25, R25, 0x1 ;  /* 0x0000000119197836 */ /* 0x000fe20000000000 */
[----:B------:R0:W-:Y:S04]  /*1d530*/  SYNCS.ARRIVE.TRANS64.A1T0 RZ, [R0+URZ+0x2d850], RZ ;  /* 0x02d850ff00ff79a7 */ /* 0x0001e8000810003f */
[----:B------:R-:W-:-:S04]  /*1d540*/  ISETP.NE.AND P0, PT, R25, 0x2, PT ;  /* 0x000000021900780c */ /* 0x000fc80003f05270 */
[----:B0-----:R-:W-:Y:S02]  /*1d550*/  SEL R0, RZ, 0x1, P0 ;  /* 0x00000001ff007807 */ /* 0x001fe40000000000 */
[----:B------:R-:W-:Y:S02]  /*1d560*/  SEL R25, R25, RZ, P0 ;  /* 0x000000ff19197207 */ /* 0x000fe40000000000 */
[----:B------:R-:W-:-:S07]  /*1d570*/  LOP3.LUT R29, R29, R0, RZ, 0x3c, !PT ;  /* 0x000000001d1d7212 */ /* 0x000fce00078e3cff */
.L_x_12507:
[----:B------:R-:W-:Y:S05]  /*1d580*/  BSYNC B7 ;  /* 0x0000000000077941 */ /* 0x000fea0003800000 */
.L_x_12505:
[----:B------:R-:W3:Y:S02]  /*1d590*/  LDL R0, [R1] ;  /* 0x0000000001007983 */ /* 0x000ee40000100800 */
[----:B---3--:R-:W-:-:S13]  /*1d5a0*/  LOP3.LUT P0, RZ, R0, 0x10, RZ, 0xc0, !PT ;  /* 0x0000001000ff7812 */ /* 0x008fda000780c0ff */
        /* <DEDUP_REMOVED lines=10> */
.L_x_12549:
        /* <DEDUP_REMOVED lines=36> */
.L_x_12694:
[----:B------:R-:W-:Y:S02]  /*1d890*/  ULDC UR4, c[0x0][0xc38] ;  /* 0x00030e0000047ab9 */ /* 0x000fe40000000800 */
[----:B------:R-:W-:-:S04]  /*1d8a0*/  IMAD.U32 R4, RZ, RZ, UR4 ;  /* 0x00000004ff047e24 */ /* 0x000fc8000f8e00ff */
[----:B--2---:R-:W-:-:S04]  /*1d8b0*/  IMAD R5, R14, R4, RZ ;  /* 0x000000040e057224 */ /* 0x004fc800078e02ff */
[----:B------:R-:W-:-:S05]  /*1d8c0*/  IMAD.IADD R16, R16, 0x1, R5 ;  /* 0x0000000110107824 */ /* 0x000fca00078e0205 */
[----:B------:R-:W-:-:S13]  /*1d8d0*/  ISETP.GT.AND P6, PT, R16, R0, PT ;  /* 0x000000001000720c */ /* 0x000fda0003fc4270 */
[----:B------:R-:W-:Y:S05]  /*1d8e0*/  @P6 BRA `(.L_x_12552) ;  /* 0x00000000009c6947 */ /* 0x000fea0003800000 */
.L_x_12557:
        /* <DEDUP_REMOVED lines=11> */
[----:B0-----:R-:W0:Y:S02]  /*1d9a0*/  LDC.64 R2, c[0x0][0xc80] ;  /* 0x00032000ff027b82 */ /* 0x001e240000000a00 */
[----:B0-----:R-:W-:-:S06]  /*1d9b0*/  IMAD.WIDE R2, R5, 0x4, R2 ;  /* 0x0000000405027825 */ /* 0x001fcc00078e0202 */
[----:B------:R2:W5:Y:S02]  /*1d9c0*/  LDG.E R2, desc[UR38][R2.64] ;  /* 0x0000002602027981 */ /* 0x000564000c1e1900 */
.L_x_12555:
[----:B------:R-:W-:Y:S05]  /*1d9d0*/  BSYNC B0 ;  /* 0x0000000000007941 */ /* 0x000fea0003800000 */
.L_x_12554:
[----:B------:R-:W-:-:S03]  /*1d9e0*/  UMOV UR4, 0xffffffff ;  /* 0xffffffff00047882 */ /* 0x000fc60000000000 */
[----:B------:R-:W-:Y:S05]  /*1d9f0*/  BRA.DIV UR4, `(.L_x_12556) ;  /* 0x0000004204807947 */ /* 0x000fea000b800000 */
[----:B-----5:R-:W3:Y:S02]  /*1da00*/  SHFL.UP PT, R14, R2, 0x1, RZ ;  /* 0x04200000020e7989 */ /* 0x020ee400000e00ff */
[----:B---3--:R-:W-:-:S05]  /*1da10*/  SEL R13, R14, RZ, P1 ;  /* 0x000000ff0e0d7207 */ /* 0x008fca0000800000 */
[----:B------:R-:W-:-:S05]  /*1da20*/  IMAD.IADD R13, R2, 0x1, R13 ;  /* 0x00000001020d7824 */ /* 0x000fca00078e020d */
[----:B------:R-:W3:Y:S02]  /*1da30*/  SHFL.UP PT, R14, R13, 0x2, RZ ;  /* 0x044000000d0e7989 */ /* 0x000ee400000e00ff */
[----:B---3--:R-:W-:-:S05]  /*1da40*/  SEL R14, R14, RZ, P2 ;  /* 0x000000ff0e0e7207 */ /* 0x008fca0001000000 */
[----:B0-2---:R-:W-:-:S05]  /*1da50*/  IMAD.IADD R3, R13, 0x1, R14 ;  /* 0x000000010d037824 */ /* 0x005fca00078e020e */
        /* <DEDUP_REMOVED lines=10> */
.L_x_12702:
[----:B------:R-:W-:Y:S02]  /*1db00*/  ULDC UR4, c[0x0][0xc38] ;  /* 0x00030e0000047ab9 */ /* 0x000fe40000000800 */
[----:B------:R-:W-:-:S04]  /*1db10*/  IMAD.U32 R4, RZ, RZ, UR4 ;  /* 0x00000004ff047e24 */ /* 0x000fc8000f8e00ff */
[----:B--2---:R-:W-:-:S04]  /*1db20*/  IMAD R5, R14, R4, RZ ;  /* 0x000000040e057224 */ /* 0x004fc800078e02ff */
[----:B------:R-:W-:-:S05]  /*1db30*/  IMAD.IADD R16, R5, 0x1, R16 ;  /* 0x0000000105107824 */ /* 0x000fca00078e0210 */
[----:B------:R-:W-:-:S13]  /*1db40*/  ISETP.GT.AND P6, PT, R16, R0, PT ;  /* 0x000000001000720c */ /* 0x000fda0003fc4270 */
[----:B------:R-:W-:Y:S05]  /*1db50*/  @!P6 BRA `(.L_x_12557) ;  /* 0xfffffffc0064e947 */ /* 0x000fea000383ffff */
.L_x_12552:
        /* <DEDUP_REMOVED lines=8> */
.L_x_12706:
[----:B------:R-:W-:Y:S01]  /*1dbe0*/  ISETP.NE.AND P0, PT, R5, RZ, PT ;  /* 0x000000ff0500720c */ /* 0x000fe20003f05270 */
[----:B------:R-:W-:-:S12]  /*1dbf0*/  IMAD.MOV.U32 R5, RZ, RZ, RZ ;  /* 0x000000ffff057224 */ /* 0x000fd800078e00ff */
[----:B------:R-:W-:Y:S05]  /*1dc00*/  @!P0 BRA `(.L_x_12559) ;  /* 0x0000000000108947 */ /* 0x000fea0003800000 */
[----:B------:R-:W-:Y:S01]  /*1dc10*/  UMOV UR4, 0xffffffff ;  /* 0xffffffff00047882 */ /* 0x000fe20000000000 */
[----:B------:R-:W-:Y:S02]  /*1dc20*/  VIADD R12, R6, 0xffffffff ;  /* 0xffffffff060c7836 */ /* 0x000fe40000000000 */
[----:B------:R-:W-:Y:S05]  /*1dc30*/  BRA.DIV UR4, `(.L_x_12560) ;  /* 0x0000004204f47947 */ /* 0x000fea000b800000 */
[----:B------:R4:W0:Y:S02]  /*1dc40*/  SHFL.IDX PT, R5, R3, R12, 0x1f ;  /* 0x00001f0c03057589 */ /* 0x00082400000e0000 */
.L_x_12559:
[----:B0-2-4-:R-:W0:Y:S01]  /*1dc50*/  LDC.64 R2, c[0x0][0xc90] ;  /* 0x00032400ff027b82 */ /* 0x015e220000000a00 */
[----:B------:R-:W-:-:S04]  /*1dc60*/  IMAD.IADD R19, R6, 0x1, R19 ;  /* 0x0000000106137824 */ /* 0x000fc800078e0213 */
[----:B0-----:R-:W-:-:S05]  /*1dc70*/  IMAD.WIDE R2, R19, 0x4, R2 ;  /* 0x0000000413027825 */ /* 0x001fca00078e0202 */
[----:B------:R0:W3:Y:S01]  /*1dc80*/  LDG.E R7, desc[UR38][R2.64] ;  /* 0x0000002602077981 */ /* 0x0000e2000c1e1900 */
[----:B------:R-:W-:Y:S02]  /*1dc90*/  IMAD R16, R5, R4, R16 ;  /* 0x0000000405107224 */ /* 0x000fe400078e0210 */
[----:B0-----:R-:W-:Y:S02]  /*1dca0*/  IMAD.MOV.U32 R2, RZ, RZ, RZ ;  /* 0x000000ffff027224 */ /* 0x001fe400078e00ff */
[----:B---3--:R-:W-:-:S05]  /*1dcb0*/  IMAD R6, R17, R7, RZ ;  /* 0x0000000711067224 */ /* 0x008fca00078e02ff */
        /* <DEDUP_REMOVED lines=59> */
.L_x_12553:
[----:B------:R-:W-:Y:S01]  /*1e070*/  UMOV UR4, URZ ;  /* 0x0000003f00047c82 */ /* 0x000fe20008000000 */
[----:B------:R-:W-:Y:S01]  /*1e080*/  UMOV UR5, URZ ;  /* 0x0000003f00057c82 */ /* 0x000fe20008000000 */
[----:B------:R-:W-:Y:S01]  /*1e090*/  ULDC UR6, c[0x0][0xc3c] ;  /* 0x00030f0000067ab9 */ /* 0x000fe20000000800 */
[----:B------:R-:W-:Y:S02]  /*1e0a0*/  IMAD.MOV.U32 R16, RZ, RZ, R0 ;  /* 0x000000ffff107224 */ /* 0x000fe400078e0000 */
[----:B------:R-:W-:Y:S02]  /*1e0b0*/  IMAD.U32 R17, RZ, RZ, UR4 ;  /* 0x00000004ff117e24 */ /* 0x000fe4000f8e00ff */
[----:B------:R-:W-:Y:S02]  /*1e0c0*/  IMAD.U32 R18, RZ, RZ, UR5 ;  /* 0x00000005ff127e24 */ /* 0x000fe4000f8e00ff */
[----:B------:R-:W-:-:S07]  /*1e0d0*/  IMAD.U32 R19, RZ, RZ, UR6 ;  /* 0x00000006ff137e24 */ /* 0x000fce000f8e00ff */
.L_x_12561:
[----:B------:R-:W2:Y:S01]  /*1e0e0*/  S2R R0, SR_TID.X ;  /* 0x0000000000007919 */ /* 0x000ea20000002100 */
[----:B------:R-:W-:Y:S05]  /*1e0f0*/  WARPSYNC.ALL ;  /* 0x0000000000007948 */ /* 0x000fea0003800000 */
[----:B------:R-:W-:Y:S01]  /*1e100*/  BAR.SYNC.DEFER_BLOCKING 0x4, 0x200 ;  /* 0x0108000000007b1d */ /* 0x000fe20000010000 */
[----:B--2---:R-:W-:-:S04]  /*1e110*/  LOP3.LUT R0, R0, 0x1f, RZ, 0xc0, !PT ;  /* 0x0000001f00007812 */ /* 0x004fc800078ec0ff */
[----:B------:R-:W-:-:S13]  /*1e120*/  ISETP.NE.AND P0, PT, R0, RZ, PT ;  /* 0x000000ff0000720c */ /* 0x000fda0003f05270 */
[----:B0-----:R-:W0:Y:S01]  /*1e130*/  @!P0 S2R R3, SR_CgaCtaId ;  /* 0x0000000000038919 */ /* 0x001e220000008800 */
[----:B------:R-:W-:-:S04]  /*1e140*/  @!P0 MOV R0, 0x400 ;  /* 0x0000040000008802 */ /* 0x000fc80000000f00 */
[----:B0-----:R-:W-:-:S05]  /*1e150*/  @!P0 LEA R22, R3, R0, 0x18 ;  /* 0x0000000003168211 */ /* 0x001fca00078ec0ff */
[----:B------:R0:W-:Y:S01]  /*1e160*/  @!P0 STS.128 [R22+0x2d8d0], R16 ;  /* 0x02d8d01016008388 */ /* 0x0001e20000000c00 */
[----:B------:R-:W-:Y:S06]  /*1e170*/  BAR.ARV 0x5, 0x200 ;  /* 0x0148000000007b1d */ /* 0x000fec0000002000 */
.L_x_12550:
[----:B------:R-:W-:Y:S02]  /*1e180*/  ULDC UR4, c[0x0][0xc3c] ;  /* 0x00030f0000047ab9 */ /* 0x000fe40000000800 */
[----:B----4-:R-:W-:-:S13]  /*1e190*/  ISETP.GE.AND P0, PT, R19, UR4, PT ;  /* 0x0000000413007c0c */ /* 0x010fda000bf06270 */
[----:B------:R-:W-:Y:S05]  /*1e1a0*/  @!P0 BRA `(.L_x_12562) ;  /* 0xffffffa000908947 */ /* 0x000fea000383ffff */
[----:B------:R-:W-:Y:S05]  /*1e1b0*/  BSYNC B8 ;  /* 0x0000000000087941 */ /* 0x000fea0003800000 */
.L_x_12461:
[----:B0-----:R-:W4:Y:S01]  /*1e1c0*/  LDL.LU R0, [R1+0x48] ;  /* 0x0000480001007983 */ /* 0x001f220000300800 */
[----:B------:R-:W-:Y:S01]  /*1e1d0*/  BSSY B0, `(.L_x_12563) ;  /* 0x000000b000007945 */ /* 0x000fe20003800000 */
[----:B------:R-:W0:Y:S01]  /*1e1e0*/  S2R R5, SR_CgaCtaId ;  /* 0x0000000000057919 */ /* 0x000e220000008800 */
[----:B----4-:R-:W-:-:S05]  /*1e1f0*/  VIADD R0, R0, 0x1 ;  /* 0x0000000100007836 */ /* 0x010fca0000000000 */
        /* <DEDUP_REMOVED lines=8> */
.L_x_12709:
[----:B------:R-:W-:Y:S05]  /*1e280*/  BSYNC B0 ;  /* 0x0000000000007941 */ /* 0x000fea0003800000 */
.L_x_12563:
[----:B------:R-:W-:-:S03]  /*1e290*/  UMOV UR4, 0xffffffff ;  /* 0xffffffff00047882 */ /* 0x000fc60000000000 */
[----:B------:R-:W-:Y:S05]  /*1e2a0*/  BRA.DIV UR4, `(.L_x_12565) ;  /* 0x0000003e04947947 */ /* 0x000fea000b800000 */
[----:B0-----:R-:W0:Y:S02]  /*1e2b0*/  S2R R0, SR_TID.X ;  /* 0x0000000000007919 */ /* 0x001e240000002100 */
[----:B0-----:R-:W-:-:S04]  /*1e2c0*/  SHF.R.U32.HI R0, RZ, 0x5, R0 ;  /* 0x00000005ff007819 */ /* 0x001fc80000011600 */
[----:B------:R-:W-:-:S05]  /*1e2d0*/  LOP3.LUT R0, R0, 0x3, RZ, 0xc0, !PT ;  /* 0x0000000300007812 */ /* 0x000fca00078ec0ff */
[----:B------:R0:W4:Y:S02]  /*1e2e0*/  SHFL.IDX PT, R14, R0, RZ, 0x1f ;  /* 0x00001fff000e7589 */ /* 0x00012400000e0000 */
.L_x_12712:
[----:B----4-:R-:W-:-:S13]  /*1e2f0*/  ISETP.NE.AND P0, PT, R14, RZ, PT ;  /* 0x000000ff0e00720c */ /* 0x010fda0003f05270 */
[----:B------:R-:W-:Y:S05]  /*1e300*/  @P0 BRA `(.L_x_12296) ;  /* 0x0000000000880947 */ /* 0x000fea0003800000 */
[----:B------:R-:W-:-:S03]  /*1e310*/  UMOV UR4, 0xffffffff ;  /* 0xffffffff00047882 */ /* 0x000fc60000000000 */
[----:B------:R-:W-:Y:S05]  /*1e320*/  BRA.DIV UR4, `(.L_x_12566) ;  /* 0x0000003e04a87947 */ /* 0x000fea000b800000 */
[----:B------:R-:W-:-:S13]  /*1e330*/  ELECT P6, URZ, PT ;  /* 0x00000000003f782f */ /* 0x000fda00038c0000 */
.L_x_12715:
[----:B------:R-:W-:Y:S05]  /*1e340*/  @!P6 BRA `(.L_x_12296) ;  /* 0x000000000078e947 */ /* 0x000fea0003800000 */
[----:B------:R-:W-:-:S06]  /*1e350*/  ULOP3.LUT UR4, UR36, 0x2, URZ, 0xfc, !UPT ;  /* 0x0000000224047892 */ /* 0x000fcc000f8efc3f */
[----:B0-----:R-:W-:-:S05]  /*1e360*/  IMAD.U32 R0, RZ, RZ, UR4 ;  /* 0x00000004ff007e24 */ /* 0x001fca000f8e00ff */
[----:B------:R-:W-:-:S13]  /*1e370*/  ISETP.NE.AND P0, PT, R0, 0x3, PT ;  /* 0x000000030000780c */ /* 0x000fda0003f05270 */
[----:B------:R-:W-:Y:S05]  /*1e380*/  @!P0 BRA `(.L_x_12567) ;  /* 0x0000000000048947 */ /* 0x000fea0003800000 */
[----:B------:R-:W-:Y:S01]  /*1e390*/  BPT.TRAP 0x1 ;  /* 0x000000040000795c */ /* 0x000fe20000300000 */
.L_x_12567:
[----:B------:R-:W-:Y:S01]  /*1e3a0*/  IMAD R3, R25, 0x8, R5 ;  /* 0x0000000819037824 */ /* 0x000fe200078e0205 */
[----:B------:R-:W-:Y:S01]  /*1e3b0*/  SHF.L.U32 R2, R29, 0x1f, RZ ;  /* 0x0000001f1d027819 */ /* 0x000fe200000006ff */
[----:B------:R-:W-:-:S03]  /*1e3c0*/  VIADD R25, R25, 0x1 ;  /* 0x0000000119197836 */ /* 0x000fc60000000000 */
[----:B------:R-:W0:Y:S02]  /*1e3d0*/  SYNCS.PHASECHK.TRANS64.TRYWAIT P1, [R3+URZ+0x2d840], R2 ;  /* 0x02d84002030075a7 */ /* 0x000e24000802017f */
[----:B------:R-:W-:-:S04]  /*1e3e0*/  ISETP.NE.AND P2, PT, R25, 0x2, PT ;  /* 0x000000021900780c */ /* 0x000fc80003f45270 */
[----:B------:R-:W-:Y:S01]  /*1e3f0*/  SEL R0, RZ, 0x1, P2 ;  /* 0x00000001ff007807 */ /* 0x000fe20001000000 */
[----:B0-----:R-:W-:Y:S08]  /*1e400*/  @!P1 BRA `(.L_x_12568) ;  /* 0x0000003c00909947 */ /* 0x001ff00003800000 */
.L_x_12716:
[----:B------:R-:W-:Y:S02]  /*1e410*/  SEL R25, R25, RZ, P2 ;  /* 0x000000ff19197207 */ /* 0x000fe40001000000 */
[----:B------:R-:W-:Y:S01]  /*1e420*/  LOP3.LUT R0, R29, R0, RZ, 0x3c, !PT ;  /* 0x000000001d007212 */ /* 0x000fe200078e3cff */
[----:B------:R-:W-:Y:S06]  /*1e430*/  @!P0 BRA `(.L_x_12569) ;  /* 0x0000000000048947 */ /* 0x000fec0003800000 */
[----:B------:R-:W-:Y:S01]  /*1e440*/  BPT.TRAP 0x1 ;  /* 0x000000040000795c */ /* 0x000fe20000300000 */
.L_x_12569:
[----:B------:R-:W-:Y:S01]  /*1e450*/  IMAD R25, R25, 0x8, R5 ;  /* 0x0000000819197824 */ /* 0x000fe200078e0205 */
[----:B------:R-:W-:-:S04]  /*1e460*/  SHF.L.U32 R0, R0, 0x1f, RZ ;  /* 0x0000001f00007819 */ /* 0x000fc800000006ff */
[----:B------:R-:W4:Y:S02]  /*1e470*/  SYNCS.PHASECHK.TRANS64.TRYWAIT P1, [R25+URZ+0x2d840], R0 ;  /* 0x02d84000190075a7 */ /* 0x000f24000802017f */
[----:B----4-:R-:W-:Y:S05]  /*1e480*/  @!P1 BRA `(.L_x_12570) ;  /* 0x0000003c00849947 */ /* 0x010fea0003800000 */
.L_x_12717:
[----:B------:R-:W-:Y:S05]  /*1e490*/  @!P0 BRA `(.L_x_12571) ;  /* 0x0000000000048947 */ /* 0x000fea0003800000 */
[----:B------:R-:W-:Y:S01]  /*1e4a0*/  BPT.TRAP 0x1 ;  /* 0x000000040000795c */ /* 0x000fe20000300000 */
.L_x_12571:
[----:B------:R-:W5:Y:S02]  /*1e4b0*/  SYNCS.PHASECHK.TRANS64.TRYWAIT P1, [R3+URZ+0x2d860], R2 ;  /* 0x02d86002030075a7 */ /* 0x000f64000802017f */
[----:B-----5:R-:W-:Y:S05]  /*1e4c0*/  @!P1 BRA `(.L_x_12572) ;  /* 0x0000003c00889947 */ /* 0x020fea0003800000 */
.L_x_12718:
[----:B------:R-:W-:Y:S05]  /*1e4d0*/  @!P0 BRA `(.L_x_12573) ;  /* 0x0000000000048947 */ /* 0x000fea0003800000 */
[----:B------:R-:W-:Y:S01]  /*1e4e0*/  BPT.TRAP 0x1 ;  /* 0x000000040000795c */ /* 0x000fe20000300000 */
.L_x_12573:
[----:B------:R0:W0:Y:S02]  /*1e4f0*/  SYNCS.PHASECHK.TRANS64.TRYWAIT P0, [R25+URZ+0x2d860], R0 ;  /* 0x02d86000190075a7 */ /* 0x000024000800017f */
[----:B0-----:R-:W-:Y:S05]  /*1e500*/  @!P0 NANOSLEEP.SYNCS 0x989680 ;  /* 0x009896800000895d */ /* 0x001fea0003900000 */
[----:B------:R-:W0:Y:S02]  /*1e510*/  @!P0 SYNCS.PHASECHK.TRANS64 P0, [R25+URZ+0x2d860], R0 ;  /* 0x02d86000190085a7 */ /* 0x000e24000800007f */
[----:B0-----:R-:W-:Y:S05]  /*1e520*/  @!P0 BRA `(.L_x_12573) ;  /* 0xfffffffc00f08947 */ /* 0x001fea000383ffff */
.L_x_12296:
[----:B------:R-:W-:Y:S05]  /*1e530*/  BSYNC B9 ;  /* 0x0000000000097941 */ /* 0x000fea0003800000 */
.L_x_12293:
[----:B------:R-:W-:Y:S05]  /*1e540*/  EXIT ;  /* 0x000000000000794d */ /* 0x000fea0003800000 */
.L_x_12312:
[----:B0-----:R0:W1:Y:S02]  /*1e550*/  SYNCS.PHASECHK.TRANS64.TRYWAIT P4, [R32+URZ+0x2d890], R85 ;  /* 0x02d89055200075a7 */ /* 0x001064000808017f */
[----:B-1----:R-:W-:Y:S05]  /*1e560*/  @!P4 NANOSLEEP.SYNCS 0x989680 ;  /* 0x009896800000c95d */ /* 0x002fea0003900000 */
[----:B------:R-:W1:Y:S02]  /*1e570*/  @!P4 SYNCS.PHASECHK.TRANS64 P4, [R32+URZ+0x2d890], R85 ;  /* 0x02d890552000c5a7 */ /* 0x000e64000808007f */
[----:B-1----:R-:W-:Y:S05]  /*1e580*/  @!P4 BRA `(.L_x_12312) ;  /* 0xfffffffc00f0c947 */ /* 0x002fea000383ffff */
[----:B------:R-:W-:Y:S05]  /*1e590*/  BRA `(.L_x_12574) ;  /* 0xfffffe4c00587947 */ /* 0x000fea000383ffff */
.L_x_12313:
        /* <DEDUP_REMOVED lines=8> */
.L_x_12576:
[----:B------:R-:W-:Y:S05]  /*1e620*/  BSYNC B1 ;  /* 0x0000000000017941 */ /* 0x000fea0003800000 */
.L_x_12575:
        /* <DEDUP_REMOVED lines=8> */
.L_x_12577:
[----:B------:R-:W-:Y:S01]  /*1e6b0*/  IMAD.MOV.U32 R60, RZ, RZ, R14 ;  /* 0x000000ffff3c7224 */ /* 0x000fe200078e000e */
[----:B------:R-:W-:Y:S06]  /*1e6c0*/  BRA `(.L_x_12578) ;  /* 0xfffffe4c00207947 */ /* 0x000fec000383ffff */
.L_x_12341:
[----:B0-----:R0:W1:Y:S02]  /*1e6d0*/  SYNCS.PHASECHK.TRANS64.TRYWAIT P4, [R32+URZ+0x2d890], R85 ;  /* 0x02d89055200075a7 */ /* 0x001064000808017f */
[----:B-1----:R-:W-:Y:S05]  /*1e6e0*/  @!P4 NANOSLEEP.SYNCS 0x989680 ;  /* 0x009896800000c95d */ /* 0x002fea0003900000 */
[----:B------:R-:W1:Y:S02]  /*1e6f0*/  @!P4 SYNCS.PHASECHK.TRANS64 P4, [R32+URZ+0x2d890], R85 ;  /* 0x02d890552000c5a7 */ /* 0x000e64000808007f */
[----:B-1----:R-:W-:Y:S05]  /*1e700*/  @!P4 BRA `(.L_x_12341) ;  /* 0xfffffffc00f0c947 */ /* 0x002fea000383ffff */
[----:B------:R-:W-:Y:S05]  /*1e710*/  BRA `(.L_x_12579) ;  /* 0xfffffe68001c7947 */ /* 0x000fea000383ffff */
.L_x_12342:
        /* <DEDUP_REMOVED lines=8> */
.L_x_12581:
[----:B------:R-:W-:Y:S05]  /*1e7a0*/  BSYNC B1 ;  /* 0x0000000000017941 */ /* 0x000fea0003800000 */
.L_x_12580:
        /* <DEDUP_REMOVED lines=8> */
.L_x_12582:
[----:B------:R-:W-:Y:S01]  /*1e830*/  IMAD.MOV.U32 R88, RZ, RZ, R14 ;  /* 0x000000ffff587224 */ /* 0x000fe200078e000e */
[----:B------:R-:W-:Y:S06]  /*1e840*/  BRA `(.L_x_12583) ;  /* 0xfffffe6400e47947 */ /* 0x000fec000383ffff */
.L_x_12355:
[----:B0-----:R0:W1:Y:S02]  /*1e850*/  SYNCS.PHASECHK.TRANS64.TRYWAIT P3, [R32+URZ+0x2d890], R85 ;  /* 0x02d89055200075a7 */ /* 0x001064000806017f */
[----:B-1----:R-:W-:Y:S05]  /*1e860*/  @!P3 NANOSLEEP.SYNCS 0x989680 ;  /* 0x009896800000b95d */ /* 0x002fea0003900000 */
[----:B------:R-:W1:Y:S02]  /*1e870*/  @!P3 SYNCS.PHASECHK.TRANS64 P3, [R32+URZ+0x2d890], R85 ;  /* 0x02d890552000b5a7 */ /* 0x000e64000806007f */
[----:B-1----:R-:W-:Y:S05]  /*1e880*/  @!P3 BRA `(.L_x_12355) ;  /* 0xfffffffc00f0b947 */ /* 0x002fea000383ffff */
[----:B------:R-:W-:Y:S05]  /*1e890*/  BRA `(.L_x_12584) ;  /* 0xfffffe8000347947 */ /* 0x000fea000383ffff */
.L_x_12356:
[----:B------:R-:W-:Y:S01]  /*1e8a0*/  BSSY B1, `(.L_x_12585) ;  /* 0x0000007000017945 */ /* 0x000fe20003800000 */
[----:B------:R-:W-:Y:S02]  /*1e8b0*/  IMAD.MOV.U32 R12, RZ, RZ, RZ ;  /* 0x000000ffff0c7224 */ /* 0x000fe400078e00ff */
[----:B------:R-:W-:Y:S02]  /*1e8c0*/  IMAD.MOV.U32 R11, RZ, RZ, 0x1e1f ;  /* 0x00001e1fff0b7424 */ /* 0x000fe400078e00ff */
[----:B------:R-:W-:-:S07]  /*1e8d0*/  IMAD.MOV.U32 R15, RZ, RZ, -0x1 ;  /* 0xffffffffff0f7424 */ /* 0x000fce00078e00ff */
[----:B0-----:R-:W-:Y:S05]  /*1e8e0*/  WARPSYNC.COLLECTIVE R15, `(.L_x_12586) ;  /* 0x000000000f087348 */ /* 0x001fea0003c00000 */
[----:B------:R1:W2:Y:S02]  /*1e8f0*/  SHFL.IDX P6, R14, R13, R12, R11 ;  /* 0x0000000c0d0e7389 */ /* 0x0002a400000c000b */
[----:B012---:R-:W-:Y:S01]  /*1e900*/  ENDCOLLECTIVE ;  /* 0x000000000000791b */ /* 0x007fe20003800000 */
.L_x_12586:
[----:B------:R-:W-:Y:S05]  /*1e910*/  BSYNC B1 ;  /* 0x0000000000017941 */ /* 0x000fea0003800000 */
.L_x_12585:
        /* <DEDUP_REMOVED lines=8> */
.L_x_12587:
[----:B------:R-:W-:Y:S01]  /*1e9a0*/  IMAD.MOV.U32 R42, RZ, RZ, R14 ;  /* 0x000000ffff2a7224 */ /* 0x000fe200078e000e */
[----:B------:R-:W-:Y:S06]  /*1e9b0*/  BRA `(.L_x_12588) ;  /* 0xfffffe8000587947 */ /* 0x000fec000383ffff */
.L_x_12360:
[----:B------:R0:W0:Y:S02]  /*1e9c0*/  SYNCS.PHASECHK.TRANS64.TRYWAIT P2, [R32+URZ+0x2d8b0], R85 ;  /* 0x02d8b055200075a7 */ /* 0x000024000804017f */
[----:B0-----:R-:W-:Y:S05]  /*1e9d0*/  @!P2 NANOSLEEP.SYNCS 0x989680 ;  /* 0x009896800000a95d */ /* 0x001fea0003900000 */
[----:B------:R-:W0:Y:S02]  /*1e9e0*/  @!P2 SYNCS.PHASECHK.TRANS64 P2, [R32+URZ+0x2d8b0], R85 ;  /* 0x02d8b0552000a5a7 */ /* 0x000e24000804007f */
[----:B0-----:R-:W-:Y:S05]  /*1e9f0*/  @!P2 BRA `(.L_x_12360) ;  /* 0xfffffffc00f0a947 */ /* 0x001fea000383ffff */
[----:B------:R-:W-:Y:S05]  /*1ea00*/  BRA `(.L_x_12589) ;  /* 0xfffffe84003c7947 */ /* 0x000fea000383ffff */
.L_x_12366:
        /* <DEDUP_REMOVED lines=10> */
[----:B--2--5:R-:W-:Y:S05]  /*1eab0*/  WARPSYNC.COLLECTIVE R15, `(.L_x_12591) ;  /* 0x000000000f087348 */ /* 0x024fea0003c00000 */
[----:B------:R0:W1:Y:S02]  /*1eac0*/  SHFL.IDX P6, R14, R13, R12, R11 ;  /* 0x0000000c0d0e7389 */ /* 0x00006400000c000b */
[----:B012--5:R-:W-:Y:S01]  /*1ead0*/  ENDCOLLECTIVE ;  /* 0x000000000000791b */ /* 0x027fe20003800000 */
.L_x_12591:
[----:B------:R-:W-:Y:S05]  /*1eae0*/  BSYNC B0 ;  /* 0x0000000000007941 */ /* 0x000fea0003800000 */
.L_x_12590:
[----:B------:R0:W-:Y:S01]  /*1eaf0*/  STL [R1+0x5c], R14 ;  /* 0x00005c0e01007387 */ /* 0x0001e20000100800 */
[----:B------:R-:W-:Y:S05]  /*1eb00*/  BRA `(.L_x_12592) ;  /* 0xfffffe8c00347947 */ /* 0x000fea000383ffff */
.L_x_12377:
[----:B------:R-:W-:Y:S01]  /*1eb10*/  BSSY B1, `(.L_x_12593) ;  /* 0x0000007000017945 */ /* 0x000fe20003800000 */
[----:B------:R-:W-:Y:S02]  /*1eb20*/  IMAD.MOV.U32 R12, RZ, RZ, RZ ;  /* 0x000000ffff0c7224 */ /* 0x000fe400078e00ff */
[----:B------:R-:W-:Y:S02]  /*1eb30*/  IMAD.MOV.U32 R11, RZ, RZ, 0x1e1f ;  /* 0x00001e1fff0b7424 */ /* 0x000fe400078e00ff */
[----:B------:R-:W-:-:S07]  /*1eb40*/  IMAD.MOV.U32 R15, RZ, RZ, -0x1 ;  /* 0xffffffffff0f7424 */ /* 0x000fce00078e00ff */
[----:B0-2---:R-:W-:Y:S05]  /*1eb50*/  WARPSYNC.COLLECTIVE R15, `(.L_x_12594) ;  /* 0x000000000f087348 */ /* 0x005fea0003c00000 */
[----:B0-----:R0:W1:Y:S02]  /*1eb60*/  SHFL.IDX P6, R14, R13, R12, R11 ;  /* 0x0000000c0d0e7389 */ /* 0x00106400000c000b */
[----:B012---:R-:W-:Y:S01]  /*1eb70*/  ENDCOLLECTIVE ;  /* 0x000000000000791b */ /* 0x007fe20003800000 */
.L_x_12594:
[----:B------:R-:W-:Y:S05]  /*1eb80*/  BSYNC B1 ;  /* 0x0000000000017941 */ /* 0x000fea0003800000 */
.L_x_12593:
        /* <DEDUP_REMOVED lines=8> */
.L_x_12595:
[----:B------:R-:W-:Y:S02]  /*1ec10*/  IMAD.MOV.U32 R13, RZ, RZ, R5 ;  /* 0x000000ffff0d7224 */ /* 0x000fe400078e0005 */
[----:B------:R-:W-:-:S07]  /*1ec20*/  IMAD.MOV.U32 R0, RZ, RZ, R14 ;  /* 0x000000ffff007224 */ /* 0x000fce00078e000e */
[----:B------:R-:W-:Y:S05]  /*1ec30*/  WARPSYNC.COLLECTIVE R15, `(.L_x_12596) ;  /* 0x000000000f087348 */ /* 0x000fea0003c00000 */
[----:B------:R0:W1:Y:S02]  /*1ec40*/  SHFL.IDX P6, R14, R13, R12, R11 ;  /* 0x0000000c0d0e7389 */ /* 0x00006400000c000b */
[----:B01----:R-:W-:Y:S01]  /*1ec50*/  ENDCOLLECTIVE ;  /* 0x000000000000791b */ /* 0x003fe20003800000 */
.L_x_12596:
[----:B------:R-:W-:Y:S02]  /*1ec60*/  IMAD.MOV.U32 R13, RZ, RZ, R4 ;  /* 0x000000ffff0d7224 */ /* 0x000fe400078e0004 */
[----:B------:R-:W-:-:S07]  /*1ec70*/  IMAD.MOV.U32 R5, RZ, RZ, R14 ;  /* 0x000000ffff057224 */ /* 0x000fce00078e000e */
[----:B------:R-:W-:Y:S05]  /*1ec80*/  WARPSYNC.COLLECTIVE R15, `(.L_x_12597) ;  /* 0x000000000f087348 */ /* 0x000fea0003c00000 */
[----:B------:R0:W1:Y:S02]  /*1ec90*/  SHFL.IDX P6, R14, R13, R12, R11 ;  /* 0x0000000c0d0e7389 */ /* 0x00006400000c000b */
[----:B01----:R-:W-:Y:S01]  /*1eca0*/  ENDCOLLECTIVE ;  /* 0x000000000000791b */ /* 0x003fe20003800000 */
.L_x_12597:
[----:B------:R-:W-:Y:S01]  /*1ecb0*/  IMAD.MOV.U32 R4, RZ, RZ, R14 ;  /* 0x000000ffff047224 */ /* 0x000fe200078e000e */
[----:B------:R-:W-:Y:S06]  /*1ecc0*/  BRA `(.L_x_12598) ;  /* 0xfffffe9000ac7947 */ /* 0x000fec000383ffff */
.L_x_12381:
[----:B0-----:R0:W1:Y:S02]  /*1ecd0*/  SYNCS.PHASECHK.TRANS64.TRYWAIT P0, [R2+URZ+0x2d800], R3 ;  /* 0x02d80003020075a7 */ /* 0x001064000800017f */
[----:B-1----:R-:W-:Y:S05]  /*1ece0*/  @!P0 NANOSLEEP.SYNCS 0x989680 ;  /* 0x009896800000895d */ /* 0x002fea0003900000 */
[----:B------:R-:W1:Y:S02]  /*1ecf0*/  @!P0 SYNCS.PHASECHK.TRANS64 P0, [R2+URZ+0x2d800], R3 ;  /* 0x02d80003020085a7 */ /* 0x000e64000800007f */
[----:B-1----:R-:W-:Y:S05]  /*1ed00*/  @!P0 BRA `(.L_x_12381) ;  /* 0xfffffffc00f08947 */ /* 0x002fea000383ffff */
[----:B------:R-:W-:Y:S05]  /*1ed10*/  BRA `(.L_x_12599) ;  /* 0xfffffe9800f07947 */ /* 0x000fea000383ffff */
.L_x_12393:
[----:B------:R-:W-:Y:S01]  /*1ed20*/  BSSY B1, `(.L_x_12600) ;  /* 0x0000007000017945 */ /* 0x000fe20003800000 */
[----:B------:R-:W-:Y:S02]  /*1ed30*/  IMAD.MOV.U32 R12, RZ, RZ, RZ ;  /* 0x000000ffff0c7224 */ /* 0x000fe400078e00ff */
[----:B------:R-:W-:Y:S02]  /*1ed40*/  IMAD.MOV.U32 R11, RZ, RZ, 0x1e1f ;  /* 0x00001e1fff0b7424 */ /* 0x000fe400078e00ff */
[----:B------:R-:W-:-:S07]  /*1ed50*/  IMAD.MOV.U32 R15, RZ, RZ, -0x1 ;  /* 0xffffffffff0f7424 */ /* 0x000fce00078e00ff */
[----:B0-2---:R-:W-:Y:S05]  /*1ed60*/  WARPSYNC.COLLECTIVE R15, `(.L_x_12601) ;  /* 0x000000000f087348 */ /* 0x005fea0003c00000 */
[----:B0-----:R0:W1:Y:S02]  /*1ed70*/  SHFL.IDX P6, R14, R13, R12, R11 ;  /* 0x0000000c0d0e7389 */ /* 0x00106400000c000b */
[----:B012---:R-:W-:Y:S01]  /*1ed80*/  ENDCOLLECTIVE ;  /* 0x000000000000791b */ /* 0x007fe20003800000 */
.L_x_12601:
[----:B------:R-:W-:Y:S05]  /*1ed90*/  BSYNC B1 ;  /* 0x0000000000017941 */ /* 0x000fea0003800000 */
.L_x_12600:
        /* <DEDUP_REMOVED lines=8> */
.L_x_12602:
[----:B------:R-:W-:Y:S02]  /*1ee20*/  IMAD.MOV.U32 R13, RZ, RZ, R21 ;  /* 0x000000ffff0d7224 */ /* 0x000fe400078e0015 */
[----:B------:R-:W-:-:S07]  /*1ee30*/  IMAD.MOV.U32 R0, RZ, RZ, R14 ;  /* 0x000000ffff007224 */ /* 0x000fce00078e000e */
[----:B------:R-:W-:Y:S05]  /*1ee40*/  WARPSYNC.COLLECTIVE R15, `(.L_x_12603) ;  /* 0x000000000f087348 */ /* 0x000fea0003c00000 */
[----:B------:R0:W1:Y:S02]  /*1ee50*/  SHFL.IDX P6, R14, R13, R12, R11 ;  /* 0x0000000c0d0e7389 */ /* 0x00006400000c000b */
[----:B01----:R-:W-:Y:S01]  /*1ee60*/  ENDCOLLECTIVE ;  /* 0x000000000000791b */ /* 0x003fe20003800000 */
.L_x_12603:
[----:B------:R-:W-:Y:S02]  /*1ee70*/  IMAD.MOV.U32 R13, RZ, RZ, R20 ;  /* 0x000000ffff0d7224 */ /* 0x000fe400078e0014 */
[----:B------:R-:W-:-:S07]  /*1ee80*/  IMAD.MOV.U32 R21, RZ, RZ, R14 ;  /* 0x000000ffff157224 */ /* 0x000fce00078e000e */
[----:B------:R-:W-:Y:S05]  /*1ee90*/  WARPSYNC.COLLECTIVE R15, `(.L_x_12604) ;  /* 0x000000000f087348 */ /* 0x000fea0003c00000 */
[----:B------:R0:W1:Y:S02]  /*1eea0*/  SHFL.IDX P6, R14, R13, R12, R11 ;  /* 0x0000000c0d0e7389 */ /* 0x00006400000c000b */
[----:B01----:R-:W-:Y:S01]  /*1eeb0*/  ENDCOLLECTIVE ;  /* 0x000000000000791b */ /* 0x003fe20003800000 */
.L_x_12604:
[----:B------:R-:W-:Y:S01]  /*1eec0*/  IMAD.MOV.U32 R20, RZ, RZ, R14 ;  /* 0x000000ffff147224 */ /* 0x000fe200078e000e */
[----:B------:R-:W-:Y:S06]  /*1eed0*/  BRA `(.L_x_12605) ;  /* 0xfffffeac00f87947 */ /* 0x000fec000383ffff */
.L_x_12397:
[----:B0-----:R0:W1:Y:S02]  /*1eee0*/  SYNCS.PHASECHK.TRANS64.TRYWAIT P0, [R2+URZ+0x2d800], R3 ;  /* 0x02d80003020075a7 */ /* 0x001064000800017f */
[----:B-1----:R-:W-:Y:S05]  /*1eef0*/  @!P0 NANOSLEEP.SYNCS 0x989680 ;  /* 0x009896800000895d */ /* 0x002fea0003900000 */
[----:B------:R-:W1:Y:S02]  /*1ef00*/  @!P0 SYNCS.PHASECHK.TRANS64 P0, [R2+URZ+0x2d800], R3 ;  /* 0x02d80003020085a7 */ /* 0x000e64000800007f */
[----:B-1----:R-:W-:Y:S05]  /*1ef10*/  @!P0 BRA `(.L_x_12397) ;  /* 0xfffffffc00f08947 */ /* 0x002fea000383ffff */
[----:B------:R-:W-:Y:S05]  /*1ef20*/  BRA `(.L_x_12606) ;  /* 0xfffffeb400ac7947 */ /* 0x000fea000383ffff */
.L_x_12405:
[----:B--2---:R2:W3:Y:S02]  /*1ef30*/  SYNCS.PHASECHK.TRANS64.TRYWAIT P1, [R0+URZ+0x2d830], R5 ;  /* 0x02d83005000075a7 */ /* 0x0044e4000802017f */
[----:B---3--:R-:W-:Y:S05]  /*1ef40*/  @!P1 NANOSLEEP.SYNCS 0x989680 ;  /* 0x009896800000995d */ /* 0x008fea0003900000 */
[----:B------:R-:W3:Y:S02]  /*1ef50*/  @!P1 SYNCS.PHASECHK.TRANS64 P1, [R0+URZ+0x2d830], R5 ;  /* 0x02d83005000095a7 */ /* 0x000ee4000802007f */
[----:B---3--:R-:W-:Y:S05]  /*1ef60*/  @!P1 BRA `(.L_x_12405) ;  /* 0xfffffffc00f09947 */ /* 0x008fea000383ffff */
[----:B------:R-:W-:Y:S05]  /*1ef70*/  BRA `(.L_x_12404) ;  /* 0xfffffecc00487947 */ /* 0x000fea000383ffff */
.L_x_12412:
[----:B-1----:R1:W2:Y:S02]  /*1ef80*/  SYNCS.PHASECHK.TRANS64.TRYWAIT P2, [R7+URZ+0x2d830], R8 ;  /* 0x02d83008070075a7 */ /* 0x0022a4000804017f */
[----:B--2---:R-:W-:Y:S05]  /*1ef90*/  @!P2 NANOSLEEP.SYNCS 0x989680 ;  /* 0x009896800000a95d */ /* 0x004fea0003900000 */
[----:B------:R-:W2:Y:S02]  /*1efa0*/  @!P2 SYNCS.PHASECHK.TRANS64 P2, [R7+URZ+0x2d830], R8 ;  /* 0x02d830080700a5a7 */ /* 0x000ea4000804007f */
[----:B--2---:R-:W-:Y:S05]  /*1efb0*/  @!P2 BRA `(.L_x_12412) ;  /* 0xfffffffc00f0a947 */ /* 0x004fea000383ffff */
[----:B------:R-:W-:Y:S05]  /*1efc0*/  BRA `(.L_x_12411) ;  /* 0xfffffef800c47947 */ /* 0x000fea000383ffff */
.L_x_12416:
[----:B-1----:R1:W2:Y:S02]  /*1efd0*/  SYNCS.PHASECHK.TRANS64.TRYWAIT P1, [R8+URZ+0x2d850], R7 ;  /* 0x02d85007080075a7 */ /* 0x0022a4000802017f */
[----:B--2---:R-:W-:Y:S05]  /*1efe0*/  @!P1 NANOSLEEP.SYNCS 0x989680 ;  /* 0x009896800000995d */ /* 0x004fea0003900000 */
[----:B------:R-:W2:Y:S02]  /*1eff0*/  @!P1 SYNCS.PHASECHK.TRANS64 P1, [R8+URZ+0x2d850], R7 ;  /* 0x02d85007080095a7 */ /* 0x000ea4000802007f */
[----:B--2---:R-:W-:Y:S05]  /*1f000*/  @!P1 BRA `(.L_x_12416) ;  /* 0xfffffffc00f09947 */ /* 0x004fea000383ffff */
[----:B------:R-:W-:Y:S05]  /*1f010*/  BRA `(.L_x_12413) ;  /* 0xfffffefc00e87947 */ /* 0x000fea000383ffff */
.L_x_12425:
[----:B-1----:R1:W3:Y:S02]  /*1f020*/  SYNCS.PHASECHK.TRANS64.TRYWAIT P2, [R7+URZ+0x2d830], R8 ;  /* 0x02d83008070075a7 */ /* 0x0022e4000804017f */
[----:B---3--:R-:W-:Y:S05]  /*1f030*/  @!P2 NANOSLEEP.SYNCS 0x989680 ;  /* 0x009896800000a95d */ /* 0x008fea0003900000 */
[----:B------:R-:W3:Y:S02]  /*1f040*/  @!P2 SYNCS.PHASECHK.TRANS64 P2, [R7+URZ+0x2d830], R8 ;  /* 0x02d830080700a5a7 */ /* 0x000ee4000804007f */
[----:B---3--:R-:W-:Y:S05]  /*1f050*/  @!P2 BRA `(.L_x_12425) ;  /* 0xfffffffc00f0a947 */ /* 0x008fea000383ffff */
[----:B------:R-:W-:Y:S05]  /*1f060*/  BRA `(.L_x_12424) ;  /* 0xffffff3000387947 */ /* 0x000fea000383ffff */
.L_x_12429:
[----:B-1----:R1:W2:Y:S02]  /*1f070*/  SYNCS.PHASECHK.TRANS64.TRYWAIT P1, [R8+URZ+0x2d850], R7 ;  /* 0x02d85007080075a7 */ /* 0x0022a4000802017f */
[----:B--2---:R-:W-:Y:S05]  /*1f080*/  @!P1 NANOSLEEP.SYNCS 0x989680 ;  /* 0x009896800000995d */ /* 0x004fea0003900000 */
[----:B------:R-:W2:Y:S02]  /*1f090*/  @!P1 SYNCS.PHASECHK.TRANS64 P1, [R8+URZ+0x2d850], R7 ;  /* 0x02d85007080095a7 */ /* 0x000ea4000802007f */
[----:B--2---:R-:W-:Y:S05]  /*1f0a0*/  @!P1 BRA `(.L_x_12429) ;  /* 0xfffffffc00f09947 */ /* 0x004fea000383ffff */
[----:B------:R-:W-:Y:S05]  /*1f0b0*/  BRA `(.L_x_12426) ;  /* 0xffffff34005c7947 */ /* 0x000fea000383ffff */
.L_x_12436:
[----:B-1----:R1:W4:Y:S02]  /*1f0c0*/  SYNCS.PHASECHK.TRANS64.TRYWAIT P1, [R6+URZ+0x2d850], R9 ;  /* 0x02d85009060075a7 */ /* 0x002324000802017f */
[----:B----4-:R-:W-:Y:S05]  /*1f0d0*/  @!P1 NANOSLEEP.SYNCS 0x989680 ;  /* 0x009896800000995d */ /* 0x010fea0003900000 */
[----:B------:R-:W4:Y:S02]  /*1f0e0*/  @!P1 SYNCS.PHASECHK.TRANS64 P1, [R6+URZ+0x2d850], R9 ;  /* 0x02d85009060095a7 */ /* 0x000f24000802007f */
[----:B----4-:R-:W-:Y:S05]  /*1f0f0*/  @!P1 BRA `(.L_x_12436) ;  /* 0xfffffffc00f09947 */ /* 0x010fea000383ffff */
[----:B------:R-:W-:Y:S05]  /*1f100*/  BRA `(.L_x_12435) ;  /* 0xffffff5c00307947 */ /* 0x000fea000383ffff */
.L_x_12447:
[----:B------:R-:W-:Y:S02]  /*1f110*/  IMAD.MOV.U32 R13, RZ, RZ, R4 ;  /* 0x000000ffff0d7224 */ /* 0x000fe400078e0004 */
[----:B------:R-:W-:Y:S02]  /*1f120*/  IMAD.MOV.U32 R12, RZ, RZ, RZ ;  /* 0x000000ffff0c7224 */ /* 0x000fe400078e00ff */
[----:B------:R-:W-:Y:S02]  /*1f130*/  IMAD.MOV.U32 R11, RZ, RZ, 0x1c1f ;  /* 0x00001c1fff0b7424 */ /* 0x000fe400078e00ff */
[----:B------:R-:W-:-:S07]  /*1f140*/  IMAD.MOV.U32 R15, RZ, RZ, -0x1 ;  /* 0xffffffffff0f7424 */ /* 0x000fce00078e00ff */
[----:B-1----:R-:W-:Y:S05]  /*1f150*/  WARPSYNC.COLLECTIVE R15, `(.L_x_12607) ;  /* 0x000000000f087348 */ /* 0x002fea0003c00000 */
[----:B------:R0:W2:Y:S02]  /*1f160*/  SHFL.IDX P6, R14, R13, R12, R11 ;  /* 0x0000000c0d0e7389 */ /* 0x0000a400000c000b */
[----:B012---:R-:W-:Y:S01]  /*1f170*/  ENDCOLLECTIVE ;  /* 0x000000000000791b */ /* 0x007fe20003800000 */
.L_x_12607:
[----:B------:R-:W-:Y:S02]  /*1f180*/  IMAD.MOV.U32 R13, RZ, RZ, R0 ;  /* 0x000000ffff0d7224 */ /* 0x000fe400078e0000 */
[----:B------:R-:W-:-:S07]  /*1f190*/  IMAD.MOV.U32 R3, RZ, RZ, R14 ;  /* 0x000000ffff037224 */ /* 0x000fce00078e000e */
[----:B------:R-:W-:Y:S05]  /*1f1a0*/  WARPSYNC.COLLECTIVE R15, `(.L_x_12608) ;  /* 0x000000000f087348 */ /* 0x000fea0003c00000 */
[----:B------:R0:W1:Y:S02]  /*1f1b0*/  SHFL.IDX P6, R14, R13, R12, R11 ;  /* 0x0000000c0d0e7389 */ /* 0x00006400000c000b */
[----:B01----:R-:W-:Y:S01]  /*1f1c0*/  ENDCOLLECTIVE ;  /* 0x000000000000791b */ /* 0x003fe20003800000 */
.L_x_12608:
[----:B------:R-:W-:Y:S05]  /*1f1d0*/  BRA `(.L_x_12609) ;  /* 0xffffff8000607947 */ /* 0x000fea000383ffff */
.L_x_12450:
        /* <DEDUP_REMOVED lines=8> */
.L_x_12611:
[----:B------:R-:W-:Y:S05]  /*1f260*/  BSYNC B1 ;  /* 0x0000000000017941 */ /* 0x000fea0003800000 */
.L_x_12610:
        /* <DEDUP_REMOVED lines=8> */
.L_x_12612:
[----:B------:R-:W-:Y:S05]  /*1f2f0*/  BRA `(.L_x_12613) ;  /* 0xffffff8000747947 */ /* 0x000fea000383ffff */
.L_x_12467:
        /* <DEDUP_REMOVED lines=11> */
.L_x_12615:
[----:B------:R-:W-:Y:S05]  /*1f3b0*/  BSYNC B1 ;  /* 0x0000000000017941 */ /* 0x000fea0003800000 */
.L_x_12614:
[----:B------:R-:W-:Y:S05]  /*1f3c0*/  BRA `(.L_x_12616) ;  /* 0xffffff9400f07947 */ /* 0x000fea000383ffff */
.L_x_12469:
[----:B------:R-:W-:Y:S01]  /*1f3d0*/  BSSY B1, `(.L_x_12617) ;  /* 0x0000006000017945 */ /* 0x000fe20003800000 */
[----:B------:R-:W-:-:S07]  /*1f3e0*/  IMAD.MOV.U32 R15, RZ, RZ, -0x1 ;  /* 0xffffffffff0f7424 */ /* 0x000fce00078e00ff */
[----:B01----:R-:W-:Y:S05]  /*1f3f0*/  WARPSYNC.COLLECTIVE R15, `(.L_x_12618) ;  /* 0x000000000f0c7348 */ /* 0x003fea0003c00000 */
[----:B------:R-:W-:Y:S02]  /*1f400*/  ELECT P6, UR62, PT ;  /* 0x00000000003e782f */ /* 0x000fe400038c0000 */
[----:B------:R-:W-:Y:S01]  /*1f410*/  MOV R14, UR62 ;  /* 0x0000003e000e7c02 */ /* 0x000fe20008000f00 */
[----:B01----:R-:W-:Y:S10]  /*1f420*/  ENDCOLLECTIVE ;  /* 0x000000000000791b */ /* 0x003ff40003800000 */
.L_x_12618:
[----:B------:R-:W-:Y:S05]  /*1f430*/  BSYNC B1 ;  /* 0x0000000000017941 */ /* 0x000fea0003800000 */
.L_x_12617:
[----:B------:R-:W-:Y:S05]  /*1f440*/  BRA `(.L_x_12468) ;  /* 0xffffff9400e87947 */ /* 0x000fea000383ffff */
.L_x_12471:
[----:B0-----:R0:W2:Y:S02]  /*1f450*/  SYNCS.PHASECHK.TRANS64.TRYWAIT P0, [R22+URZ+0x2d820], R5 ;  /* 0x02d82005160075a7 */ /* 0x0010a4000800017f */
[----:B--2---:R-:W-:Y:S05]  /*1f460*/  @!P0 NANOSLEEP.SYNCS 0x989680 ;  /* 0x009896800000895d */ /* 0x004fea0003900000 */
[----:B------:R-:W2:Y:S02]  /*1f470*/  @!P0 SYNCS.PHASECHK.TRANS64 P0, [R22+URZ+0x2d820], R5 ;  /* 0x02d82005160085a7 */ /* 0x000ea4000800007f */
[----:B--2---:R-:W-:Y:S05]  /*1f480*/  @!P0 BRA `(.L_x_12471) ;  /* 0xfffffffc00f08947 */ /* 0x004fea000383ffff */
[----:B------:R-:W-:Y:S05]  /*1f490*/  BRA `(.L_x_12619) ;  /* 0xffffff9400f87947 */ /* 0x000fea000383ffff */
.L_x_12475:
[----:B--2---:R2:W3:Y:S02]  /*1f4a0*/  SYNCS.PHASECHK.TRANS64.TRYWAIT P0, [R8+URZ+0x2d8a0], R10 ;  /* 0x02d8a00a080075a7 */ /* 0x0044e4000800017f */
[----:B---3--:R-:W-:Y:S05]  /*1f4b0*/  @!P0 NANOSLEEP.SYNCS 0x989680 ;  /* 0x009896800000895d */ /* 0x008fea0003900000 */
[----:B------:R-:W3:Y:S02]  /*1f4c0*/  @!P0 SYNCS.PHASECHK.TRANS64 P0, [R8+URZ+0x2d8a0], R10 ;  /* 0x02d8a00a080085a7 */ /* 0x000ee4000800007f */
[----:B---3--:R-:W-:Y:S05]  /*1f4d0*/  @!P0 BRA `(.L_x_12475) ;  /* 0xfffffffc00f08947 */ /* 0x008fea000383ffff */
[----:B------:R-:W-:Y:S05]  /*1f4e0*/  BRA `(.L_x_12620) ;  /* 0xffffff9800147947 */ /* 0x000fea000383ffff */
.L_x_12482:
[----:B0-----:R0:W1:Y:S02]  /*1f4f0*/  SYNCS.PHASECHK.TRANS64.TRYWAIT P0, [R8+URZ+0x2d8c0], R10 ;  /* 0x02d8c00a080075a7 */ /* 0x001064000800017f */
[----:B-1----:R-:W-:Y:S05]  /*1f500*/  @!P0 NANOSLEEP.SYNCS 0x989680 ;  /* 0x009896800000895d */ /* 0x002fea0003900000 */
[----:B------:R-:W1:Y:S02]  /*1f510*/  @!P0 SYNCS.PHASECHK.TRANS64 P0, [R8+URZ+0x2d8c0], R10 ;  /* 0x02d8c00a080085a7 */ /* 0x000e64000800007f */
[----:B-1----:R-:W-:Y:S05]  /*1f520*/  @!P0 BRA `(.L_x_12482) ;  /* 0xfffffffc00f08947 */ /* 0x002fea000383ffff */
[----:B------:R-:W-:Y:S05]  /*1f530*/  BRA `(.L_x_12621) ;  /* 0xffffff9c00107947 */ /* 0x000fea000383ffff */
.L_x_12491:
[----:B0-----:R0:W1:Y:S02]  /*1f540*/  SYNCS.PHASECHK.TRANS64.TRYWAIT P1, [R8+URZ+0x2d8a0], R7 ;  /* 0x02d8a007080075a7 */ /* 0x001064000802017f */
[----:B-1----:R-:W-:Y:S05]  /*1f550*/  @!P1 NANOSLEEP.SYNCS 0x989680 ;  /* 0x009896800000995d */ /* 0x002fea0003900000 */
[----:B------:R-:W1:Y:S02]  /*1f560*/  @!P1 SYNCS.PHASECHK.TRANS64 P1, [R8+URZ+0x2d8a0], R7 ;  /* 0x02d8a007080095a7 */ /* 0x000e64000802007f */
[----:B-1----:R-:W-:Y:S05]  /*1f570*/  @!P1 BRA `(.L_x_12491) ;  /* 0xfffffffc00f09947 */ /* 0x002fea000383ffff */
[----:B------:R-:W-:Y:S05]  /*1f580*/  BRA `(.L_x_12622) ;  /* 0xffffffa000507947 */ /* 0x000fea000383ffff */
.L_x_12498:
[----:B-1----:R1:W2:Y:S02]  /*1f590*/  SYNCS.PHASECHK.TRANS64.TRYWAIT P1, [R8+URZ+0x2d8c0], R7 ;  /* 0x02d8c007080075a7 */ /* 0x0022a4000802017f */
[----:B--2---:R-:W-:Y:S05]  /*1f5a0*/  @!P1 NANOSLEEP.SYNCS 0x989680 ;  /* 0x009896800000995d */ /* 0x004fea0003900000 */
[----:B------:R-:W2:Y:S02]  /*1f5b0*/  @!P1 SYNCS.PHASECHK.TRANS64 P1, [R8+URZ+0x2d8c0], R7 ;  /* 0x02d8c007080095a7 */ /* 0x000ea4000802007f */
[----:B--2---:R-:W-:Y:S05]  /*1f5c0*/  @!P1 BRA `(.L_x_12498) ;  /* 0xfffffffc00f09947 */ /* 0x004fea000383ffff */
[----:B------:R-:W-:Y:S05]  /*1f5d0*/  BRA `(.L_x_12623) ;  /* 0xffffffa400487947 */ /* 0x000fea000383ffff */
.L_x_12513:
        /* <DEDUP_REMOVED lines=11> */
.L_x_12625:
[----:B------:R-:W-:Y:S05]  /*1f690*/  BSYNC B0 ;  /* 0x0000000000007941 */ /* 0x000fea0003800000 */
.L_x_12624:
[----:B------:R-:W-:Y:S05]  /*1f6a0*/  BRA `(.L_x_12626) ;  /* 0xffffffb000b87947 */ /* 0x000fea000383ffff */
.L_x_12516:
[----:B0-----:R0:W1:Y:S02]  /*1f6b0*/  SYNCS.PHASECHK.TRANS64.TRYWAIT P0, [R0+URZ+0x2d840], R5 ;  /* 0x02d84005000075a7 */ /* 0x001064000800017f */
[----:B-1----:R-:W-:Y:S05]  /*1f6c0*/  @!P0 NANOSLEEP.SYNCS 0x989680 ;  /* 0x009896800000895d */ /* 0x002fea0003900000 */
[----:B------:R-:W1:Y:S02]  /*1f6d0*/  @!P0 SYNCS.PHASECHK.TRANS64 P0, [R0+URZ+0x2d840], R5 ;  /* 0x02d84005000085a7 */ /* 0x000e64000800007f */
[----:B-1----:R-:W-:Y:S05]  /*1f6e0*/  @!P0 BRA `(.L_x_12516) ;  /* 0xfffffffc00f08947 */ /* 0x002fea000383ffff */
[----:B------:R-:W-:Y:S05]  /*1f6f0*/  BRA `(.L_x_12627) ;  /* 0xffffffb400187947 */ /* 0x000fea000383ffff */
.L_x_12517:
        /* <DEDUP_REMOVED lines=8> */
.L_x_12629:
[----:B------:R-:W-:Y:S05]  /*1f780*/  BSYNC B0 ;  /* 0x0000000000007941 */ /* 0x000fea0003800000 */
.L_x_12628:
        /* <DEDUP_REMOVED lines=8> */
.L_x_12630:
[----:B------:R-:W-:Y:S02]  /*1f810*/  IMAD.MOV.U32 R13, RZ, RZ, R7 ;  /* 0x000000ffff0d7224 */ /* 0x000fe400078e0007 */
[----:B------:R-:W-:Y:S02]  /*1f820*/  IMAD.MOV.U32 R12, RZ, RZ, 0x1 ;  /* 0x00000001ff0c7424 */ /* 0x000fe400078e00ff */
[----:B------:R-:W-:-:S07]  /*1f830*/  IMAD.MOV.U32 R4, RZ, RZ, R14 ;  /* 0x000000ffff047224 */ /* 0x000fce00078e000e */
[----:B------:R-:W-:Y:S05]  /*1f840*/  WARPSYNC.COLLECTIVE R15, `(.L_x_12631) ;  /* 0x000000000f087348 */ /* 0x000fea0003c00000 */
[----:B------:R0:W1:Y:S02]  /*1f850*/  SHFL.IDX P6, R14, R13, R12, R11 ;  /* 0x0000000c0d0e7389 */ /* 0x00006400000c000b */
[----:B01----:R-:W-:Y:S01]  /*1f860*/  ENDCOLLECTIVE ;  /* 0x000000000000791b */ /* 0x003fe20003800000 */
.L_x_12631:
        /* <DEDUP_REMOVED lines=18> */
.L_x_12632:
[----:B------:R-:W-:Y:S02]  /*1f990*/  IMAD.MOV.U32 R13, RZ, RZ, R7 ;  /* 0x000000ffff0d7224 */ /* 0x000fe400078e0007 */
[----:B------:R-:W-:Y:S02]  /*1f9a0*/  IMAD.MOV.U32 R12, RZ, RZ, 0x2 ;  /* 0x00000002ff0c7424 */ /* 0x000fe400078e00ff */
[----:B------:R-:W-:-:S07]  /*1f9b0*/  IMAD.MOV.U32 R4, RZ, RZ, R14 ;  /* 0x000000ffff047224 */ /* 0x000fce00078e000e */
[----:B------:R-:W-:Y:S05]  /*1f9c0*/  WARPSYNC.COLLECTIVE R15, `(.L_x_12633) ;  /* 0x000000000f087348 */ /* 0x000fea0003c00000 */
[----:B------:R0:W1:Y:S02]  /*1f9d0*/  SHFL.IDX P6, R14, R13, R12, R11 ;  /* 0x0000000c0d0e7389 */ /* 0x00006400000c000b */
[----:B01----:R-:W-:Y:S01]  /*1f9e0*/  ENDCOLLECTIVE ;  /* 0x000000000000791b */ /* 0x003fe20003800000 */
.L_x_12633:
        /* <DEDUP_REMOVED lines=18> */
.L_x_12634:
[----:B------:R-:W-:Y:S02]  /*1fb10*/  IMAD.MOV.U32 R13, RZ, RZ, R7 ;  /* 0x000000ffff0d7224 */ /* 0x000fe400078e0007 */
[----:B------:R-:W-:Y:S02]  /*1fb20*/  IMAD.MOV.U32 R12, RZ, RZ, 0x3 ;  /* 0x00000003ff0c7424 */ /* 0x000fe400078e00ff */
[----:B------:R-:W-:-:S07]  /*1fb30*/  IMAD.MOV.U32 R4, RZ, RZ, R14 ;  /* 0x000000ffff047224 */ /* 0x000fce00078e000e */
[----:B------:R-:W-:Y:S05]  /*1fb40*/  WARPSYNC.COLLECTIVE R15, `(.L_x_12635) ;  /* 0x000000000f087348 */ /* 0x000fea0003c00000 */
[----:B------:R0:W1:Y:S02]  /*1fb50*/  SHFL.IDX P6, R14, R13, R12, R11 ;  /* 0x0000000c0d0e7389 */ /* 0x00006400000c000b */
[----:B01----:R-:W-:Y:S01]  /*1fb60*/  ENDCOLLECTIVE ;  /* 0x000000000000791b */ /* 0x003fe20003800000 */
.L_x_12635:
        /* <DEDUP_REMOVED lines=11> */
.L_x_12636:
        /* <DEDUP_REMOVED lines=8> */
.L_x_12522:
[----:B-----5:R-:W-:Y:S02]  /*1fca0*/  IMAD R0, R21, R9, RZ ;  /* 0x0000000915007224 */ /* 0x020fe400078e02ff */
[----:B------:R0:W5:Y:S01]  /*1fcb0*/  LDL R21, [R1+0x30] ;  /* 0x0000300001157983 */ /* 0x0001620000100800 */
[----:B------:R-:W-:Y:S02]  /*1fcc0*/  IMAD.MOV.U32 R13, RZ, RZ, R4 ;  /* 0x000000ffff0d7224 */ /* 0x000fe400078e0004 */
[----:B------:R-:W-:Y:S02]  /*1fcd0*/  IMAD.MOV.U32 R12, RZ, RZ, RZ ;  /* 0x000000ffff0c7224 */ /* 0x000fe400078e00ff */
[----:B------:R-:W-:Y:S02]  /*1fce0*/  IMAD.MOV.U32 R11, RZ, RZ, 0x1c1f ;  /* 0x00001c1fff0b7424 */ /* 0x000fe400078e00ff */
[----:B------:R-:W-:Y:S02]  /*1fcf0*/  IMAD.MOV.U32 R15, RZ, RZ, -0x1 ;  /* 0xffffffffff0f7424 */ /* 0x000fe400078e00ff */
[----:B0-----:R-:W-:-:S07]  /*1fd00*/  IMAD R17, R17, 0xc0, R20 ;  /* 0x000000c011117824 */ /* 0x001fce00078e0214 */
[----:B-----5:R-:W-:Y:S05]  /*1fd10*/  WARPSYNC.COLLECTIVE R15, `(.L_x_12638) ;  /* 0x000000000f087348 */ /* 0x020fea0003c00000 */
[----:B------:R0:W1:Y:S02]  /*1fd20*/  SHFL.IDX P6, R14, R13, R12, R11 ;  /* 0x0000000c0d0e7389 */ /* 0x00006400000c000b */
[----:B01---5:R-:W-:Y:S01]  /*1fd30*/  ENDCOLLECTIVE ;  /* 0x000000000000791b */ /* 0x023fe20003800000 */
.L_x_12638:
[C---:B------:R-:W-:Y:S01]  /*1fd40*/  VIADD R9, R17.reuse, 0x20 ;  /* 0x0000002011097836 */ /* 0x040fe20000000000 */
[----:B------:R-:W-:Y:S01]  /*1fd50*/  ISETP.GE.AND P3, PT, R17, R0, PT ;  /* 0x000000001100720c */ /* 0x000fe20003f66270 */
[----:B------:R-:W-:Y:S02]  /*1fd60*/  IMAD.MOV.U32 R13, RZ, RZ, R5 ;  /* 0x000000ffff0d7224 */ /* 0x000fe400078e0005 */
[----:B------:R-:W-:-:S10]  /*1fd70*/  IMAD.MOV.U32 R2, RZ, RZ, R14 ;  /* 0x000000ffff027224 */ /* 0x000fd400078e000e */
[----:B------:R-:W-:Y:S05]  /*1fd80*/  WARPSYNC.COLLECTIVE R15, `(.L_x_12639) ;  /* 0x000000000f087348 */ /* 0x000fea0003c00000 */
[----:B------:R0:W1:Y:S02]  /*1fd90*/  SHFL.IDX P6, R14, R13, R12, R11 ;  /* 0x0000000c0d0e7389 */ /* 0x00006400000c000b */
[----:B01----:R-:W-:Y:S01]  /*1fda0*/  ENDCOLLECTIVE ;  /* 0x000000000000791b */ /* 0x003fe20003800000 */
.L_x_12639:
[----:B------:R-:W-:Y:S02]  /*1fdb0*/  IMAD.MOV.U32 R13, RZ, RZ, R4 ;  /* 0x000000ffff0d7224 */ /* 0x000fe400078e0004 */
[----:B------:R-:W-:Y:S02]  /*1fdc0*/  IMAD.MOV.U32 R12, RZ, RZ, 0x1 ;  /* 0x00000001ff0c7424 */ /* 0x000fe400078e00ff */
[----:B------:R-:W-:-:S07]  /*1fdd0*/  IMAD.MOV.U32 R3, RZ, RZ, R14 ;  /* 0x000000ffff037224 */ /* 0x000fce00078e000e */
[----:B------:R-:W-:Y:S05]  /*1fde0*/  WARPSYNC.COLLECTIVE R15, `(.L_x_12640) ;  /* 0x000000000f087348 */ /* 0x000fea0003c00000 */
[----:B------:R0:W1:Y:S02]  /*1fdf0*/  SHFL.IDX P6, R14, R13, R12, R11 ;  /* 0x0000000c0d0e7389 */ /* 0x00006400000c000b */
[----:B01----:R-:W-:Y:S01]  /*1fe00*/  ENDCOLLECTIVE ;  /* 0x000000000000791b */ /* 0x003fe20003800000 */
.L_x_12640:
        /* <DEDUP_REMOVED lines=10> */
.L_x_12641:
        /* <DEDUP_REMOVED lines=13> */
.L_x_12642:
        /* <DEDUP_REMOVED lines=14> */
.L_x_12643:
[----:B------:R-:W-:Y:S01]  /*20060*/  @!PT LDS RZ, [RZ] ;  /* 0x00000000fffff984 */ /* 0x000fe20000000800 */
[----:B------:R-:W-:Y:S01]  /*20070*/  @!PT LDS RZ, [RZ] ;  /* 0x00000000fffff984 */ /* 0x000fe20000000800 */
[----:B------:R-:W-:Y:S01]  /*20080*/  @!PT LDS RZ, [RZ] ;  /* 0x00000000fffff984 */ /* 0x000fe20000000800 */
[----:B------:R-:W-:Y:S04]  /*20090*/  @!P3 LDGSTS.E.BYPASS.LTC128B.128 [R21+0xfc00], desc[UR38][R2.64+0x40], !P1 ;  /* 0x0fc000400215bfae */ /* 0x000fe8000c901d66 */
[----:B------:R0:W-:Y:S01]  /*200a0*/  @!P3 LDGSTS.E.BYPASS.LTC128B.128 [R21+0x12c00], desc[UR38][R2.64+0x80], !P2 ;  /* 0x12c000800215bfae */ /* 0x0001e2000d101d66 */
[----:B------:R-:W-:Y:S02]  /*200b0*/  IMAD.MOV.U32 R13, RZ, RZ, R4 ;  /* 0x000000ffff0d7224 */ /* 0x000fe400078e0004 */
[----:B------:R-:W-:Y:S02]  /*200c0*/  IMAD.MOV.U32 R12, RZ, RZ, 0x3 ;  /* 0x00000003ff0c7424 */ /* 0x000fe400078e00ff */
[----:B0-----:R-:W-:-:S05]  /*200d0*/  VIADD R2, R17, 0x40 ;  /* 0x0000004011027836 */ /* 0x001fca0000000000 */
[----:B------:R-:W-:Y:S01]  /*200e0*/  ISETP.GE.AND P3, PT, R2, R0, PT ;  /* 0x000000000200720c */ /* 0x000fe20003f66270 */
[----:B------:R-:W-:-:S12]  /*200f0*/  IMAD.MOV.U32 R2, RZ, RZ, R14 ;  /* 0x000000ffff027224 */ /* 0x000fd800078e000e */
[----:B------:R-:W-:Y:S05]  /*20100*/  WARPSYNC.COLLECTIVE R15, `(.L_x_12644) ;  /* 0x000000000f087348 */ /* 0x000fea0003c00000 */
[----:B------:R0:W1:Y:S02]  /*20110*/  SHFL.IDX P6, R14, R13, R12, R11 ;  /* 0x0000000c0d0e7389 */ /* 0x00006400000c000b */
[----:B01----:R-:W-:Y:S01]  /*20120*/  ENDCOLLECTIVE ;  /* 0x000000000000791b */ /* 0x003fe20003800000 */
.L_x_12644:
        /* <DEDUP_REMOVED lines=9> */
.L_x_12645:
        /* <DEDUP_REMOVED lines=13> */
.L_x_12646:
        /* <DEDUP_REMOVED lines=9> */
.L_x_12647:
        /* <DEDUP_REMOVED lines=14> */
.L_x_12648:
        /* <DEDUP_REMOVED lines=12> */
.L_x_12649:
[----:B------:R-:W-:Y:S01]  /*204c0*/  @!PT LDS RZ, [RZ] ;  /* 0x00000000fffff984 */ /* 0x000fe20000000800 */
[----:B------:R-:W-:Y:S01]  /*204d0*/  @!PT LDS RZ, [RZ] ;  /* 0x00000000fffff984 */ /* 0x000fe20000000800 */
[----:B------:R-:W-:Y:S01]  /*204e0*/  @!PT LDS RZ, [RZ] ;  /* 0x00000000fffff984 */ /* 0x000fe20000000800 */
[----:B------:R0:W-:Y:S02]  /*204f0*/  @!P3 LDGSTS.E.BYPASS.LTC128B.128 [R21+0x14400], desc[UR38][R2.64+0x80], !P2 ;  /* 0x144000800215bfae */ /* 0x0001e4000d101d66 */
[----:B0-----:R-:W-:Y:S01]  /*20500*/  IMAD.MOV.U32 R2, RZ, RZ, R14 ;  /* 0x000000ffff027224 */ /* 0x001fe200078e000e */
[----:B------:R-:W-:Y:S06]  /*20510*/  BRA `(.L_x_12650) ;  /* 0xffffffb400f47947 */ /* 0x000fec000383ffff */
.L_x_12525:
[----:B-1----:R1:W2:Y:S02]  /*20520*/  SYNCS.PHASECHK.TRANS64.TRYWAIT P0, [R22+URZ+0x2d820], R0 ;  /* 0x02d82000160075a7 */ /* 0x0022a4000800017f */
[----:B--2---:R-:W-:Y:S05]  /*20530*/  @!P0 NANOSLEEP.SYNCS 0x989680 ;  /* 0x009896800000895d */ /* 0x004fea0003900000 */
[----:B------:R-:W2:Y:S02]  /*20540*/  @!P0 SYNCS.PHASECHK.TRANS64 P0, [R22+URZ+0x2d820], R0 ;  /* 0x02d82000160085a7 */ /* 0x000ea4000800007f */
[----:B--2---:R-:W-:Y:S05]  /*20550*/  @!P0 BRA `(.L_x_12525) ;  /* 0xfffffffc00f08947 */ /* 0x004fea000383ffff */
[----:B------:R-:W-:Y:S05]  /*20560*/  BRA `(.L_x_12651) ;  /* 0xffffffb8005c7947 */ /* 0x000fea000383ffff */
.L_x_12530:
[----:B0-----:R0:W1:Y:S02]  /*20570*/  SYNCS.PHASECHK.TRANS64.TRYWAIT P0, [R5+URZ+0x2d840], R0 ;  /* 0x02d84000050075a7 */ /* 0x001064000800017f */
[----:B-1----:R-:W-:Y:S05]  /*20580*/  @!P0 NANOSLEEP.SYNCS 0x989680 ;  /* 0x009896800000895d */ /* 0x002fea0003900000 */
[----:B------:R-:W1:Y:S02]  /*20590*/  @!P0 SYNCS.PHASECHK.TRANS64 P0, [R5+URZ+0x2d840], R0 ;  /* 0x02d84000050085a7 */ /* 0x000e64000800007f */
[----:B-1----:R-:W-:Y:S05]  /*205a0*/  @!P0 BRA `(.L_x_12530) ;  /* 0xfffffffc00f08947 */ /* 0x002fea000383ffff */
[----:B------:R-:W-:Y:S05]  /*205b0*/  BRA `(.L_x_12652) ;  /* 0xffffffbc00487947 */ /* 0x000fea000383ffff */
.L_x_12531:
        /* <DEDUP_REMOVED lines=8> */
.L_x_12654:
[----:B------:R-:W-:Y:S05]  /*20640*/  BSYNC B1 ;  /* 0x0000000000017941 */ /* 0x000fea0003800000 */
.L_x_12653:
[----:B------:R0:W-:Y:S04]  /*20650*/  STL [R1+0xb4], R5 ;  /* 0x0000b40501007387 */ /* 0x0001e80000100800 */
[----:B0-----:R0:W5:Y:S01]  /*20660*/  LDL.LU R5, [R1] ;  /* 0x0000000001057983 */ /* 0x0011620000300800 */
[----:B------:R-:W-:Y:S02]  /*20670*/  IMAD.MOV.U32 R13, RZ, RZ, R6 ;  /* 0x000000ffff0d7224 */ /* 0x000fe400078e0006 */
[----:B------:R-:W-:Y:S01]  /*20680*/  IMAD.MOV.U32 R12, RZ, RZ, RZ ;  /* 0x000000ffff0c7224 */ /* 0x000fe200078e00ff */
[----:B------:R-:W1:Y:S01]  /*20690*/  S2R R20, SR_TID.X ;  /* 0x0000000000147919 */ /* 0x000e620000002100 */
[----:B------:R-:W-:Y:S02]  /*206a0*/  IMAD.MOV.U32 R11, RZ, RZ, 0x1c1f ;  /* 0x00001c1fff0b7424 */ /* 0x000fe400078e00ff */
[----:B------:R-:W-:-:S02]  /*206b0*/  IMAD.MOV.U32 R15, RZ, RZ, -0x1 ;  /* 0xffffffffff0f7424 */ /* 0x000fc400078e00ff */
[----:B------:R-:W-:Y:S02]  /*206c0*/  IMAD.MOV.U32 R3, RZ, RZ, R14 ;  /* 0x000000ffff037224 */ /* 0x000fe400078e000e */
[----:B0-----:R-:W-:-:S07]  /*206d0*/  IMAD R4, R4, 0x2, R22 ;  /* 0x0000000204047824 */ /* 0x001fce00078e0216 */
[----:B-1---5:R-:W-:Y:S05]  /*206e0*/  WARPSYNC.COLLECTIVE R15, `(.L_x_12655) ;  /* 0x000000000f087348 */ /* 0x022fea0003c00000 */
[----:B------:R0:W2:Y:S02]  /*206f0*/  SHFL.IDX P6, R14, R13, R12, R11 ;  /* 0x0000000c0d0e7389 */ /* 0x0000a400000c000b */
[----:B012--5:R-:W-:Y:S01]  /*20700*/  ENDCOLLECTIVE ;  /* 0x000000000000791b */ /* 0x027fe20003800000 */
.L_x_12655:
[----:B------:R-:W-:Y:S02]  /*20710*/  IMAD.MOV.U32 R13, RZ, RZ, R8 ;  /* 0x000000ffff0d7224 */ /* 0x000fe400078e0008 */
[----:B------:R-:W-:Y:S02]  /*20720*/  IMAD.MOV.U32 R12, RZ, RZ, 0x1 ;  /* 0x00000001ff0c7424 */ /* 0x000fe400078e00ff */
[----:B------:R-:W-:Y:S02]  /*20730*/  IMAD.SHL.U32 R20, R20, 0x8, RZ ;  /* 0x0000000814147824 */ /* 0x000fe400078e00ff */
[----:B------:R-:W-:-:S07]  /*20740*/  IMAD.MOV.U32 R2, RZ, RZ, R14 ;  /* 0x000000ffff027224 */ /* 0x000fce00078e000e */
[----:B------:R-:W-:Y:S05]  /*20750*/  WARPSYNC.COLLECTIVE R15, `(.L_x_12656) ;  /* 0x000000000f087348 */ /* 0x000fea0003c00000 */
[----:B------:R0:W1:Y:S02]  /*20760*/  SHFL.IDX P6, R14, R13, R12, R11 ;  /* 0x0000000c0d0e7389 */ /* 0x00006400000c000b */
[----:B01----:R-:W-:Y:S01]  /*20770*/  ENDCOLLECTIVE ;  /* 0x000000000000791b */ /* 0x003fe20003800000 */
.L_x_12656:
[----:B------:R-:W-:-:S05]  /*20780*/  LOP3.LUT R20, R20, 0x18, RZ, 0xc0, !PT ;  /* 0x0000001814147812 */ /* 0x000fca00078ec0ff */
[----:B------:R-:W-:-:S05]  /*20790*/  IMAD.SHL.U32 R0, R20, 0x2, RZ ;  /* 0x0000000214007824 */ /* 0x000fca00078e00ff */
[----:B------:R-:W-:Y:S01]  /*207a0*/  IADD3 R2, P0, R2, R0, RZ ;  /* 0x0000000002027210 */ /* 0x000fe20007f1e0ff */
[----:B------:R-:W-:-:S04]  /*207b0*/  IMAD.MOV.U32 R13, RZ, RZ, R6 ;  /* 0x000000ffff0d7224 */ /* 0x000fc800078e0006 */
[----:B------:R-:W-:Y:S01]  /*207c0*/  IMAD.X R3, RZ, RZ, R3, P0 ;  /* 0x000000ffff037224 */ /* 0x000fe200000e0603 */
        /* <DEDUP_REMOVED lines=14> */
.L_x_12657:
[----:B------:R-:W-:Y:S02]  /*208b0*/  IMAD.MOV.U32 R13, RZ, RZ, R8 ;  /* 0x000000ffff0d7224 */ /* 0x000fe400078e0008 */
[----:B------:R-:W-:Y:S02]  /*208c0*/  IMAD.MOV.U32 R12, RZ, RZ, 0x2 ;  /* 0x00000002ff0c7424 */ /* 0x000fe400078e00ff */
[----:B------:R-:W-:-:S07]  /*208d0*/  IMAD.MOV.U32 R2, RZ, RZ, R14 ;  /* 0x000000ffff027224 */ /* 0x000fce00078e000e */
[----:B------:R-:W-:Y:S05]  /*208e0*/  WARPSYNC.COLLECTIVE R15, `(.L_x_12658) ;  /* 0x000000000f087348 */ /* 0x000fea0003c00000 */
[----:B------:R0:W1:Y:S02]  /*208f0*/  SHFL.IDX P6, R14, R13, R12, R11 ;  /* 0x0000000c0d0e7389 */ /* 0x00006400000c000b */
[----:B01----:R-:W-:Y:S01]  /*20900*/  ENDCOLLECTIVE ;  /* 0x000000000000791b */ /* 0x003fe20003800000 */
.L_x_12658:
        /* <DEDUP_REMOVED lines=13> */
.L_x_12659:
        /* <DEDUP_REMOVED lines=15> */
.L_x_12660:
        /* <DEDUP_REMOVED lines=9> */
.L_x_12661:
[----:B------:R-:W-:Y:S01]  /*20b60*/  IMAD.MOV.U32 R2, RZ, RZ, R14 ;  /* 0x000000ffff027224 */ /* 0x000fe200078e000e */
[----:B------:R-:W-:Y:S06]  /*20b70*/  BRA `(.L_x_12662) ;  /* 0xffffffb800c07947 */ /* 0x000fec000383ffff */
.L_x_12536:
[----:B-1----:R1:W2:Y:S02]  /*20b80*/  SYNCS.PHASECHK.TRANS64.TRYWAIT P0, [R5+URZ+0x2d860], R2 ;  /* 0x02d86002050075a7 */ /* 0x0022a4000800017f */
[----:B--2---:R-:W-:Y:S05]  /*20b90*/  @!P0 NANOSLEEP.SYNCS 0x989680 ;  /* 0x009896800000895d */ /* 0x004fea0003900000 */
[----:B------:R-:W2:Y:S02]  /*20ba0*/  @!P0 SYNCS.PHASECHK.TRANS64 P0, [R5+URZ+0x2d860], R2 ;  /* 0x02d86002050085a7 */ /* 0x000ea4000800007f */
[----:B--2---:R-:W-:Y:S05]  /*20bb0*/  @!P0 BRA `(.L_x_12536) ;  /* 0xfffffffc00f08947 */ /* 0x004fea000383ffff */
[----:B------:R-:W-:Y:S05]  /*20bc0*/  BRA `(.L_x_12663) ;  /* 0xffffffbc00287947 */ /* 0x000fea000383ffff */
.L_x_12537:
        /* <DEDUP_REMOVED lines=8> */
.L_x_12665:
[----:B------:R-:W-:Y:S05]  /*20c50*/  BSYNC B1 ;  /* 0x0000000000017941 */ /* 0x000fea0003800000 */
.L_x_12664:
        /* <DEDUP_REMOVED lines=9> */
.L_x_12666:
[----:B------:R-:W-:Y:S02]  /*20cf0*/  IMAD.MOV.U32 R13, RZ, RZ, R24 ;  /* 0x000000ffff0d7224 */ /* 0x000fe400078e0018 */
[----:B------:R-:W-:Y:S02]  /*20d00*/  IMAD.MOV.U32 R12, RZ, RZ, 0x1 ;  /* 0x00000001ff0c7424 */ /* 0x000fe400078e00ff */
[----:B------:R-:W-:-:S07]  /*20d10*/  IMAD.MOV.U32 R2, RZ, RZ, R14 ;  /* 0x000000ffff027224 */ /* 0x000fce00078e000e */
[----:B------:R-:W-:Y:S05]  /*20d20*/  WARPSYNC.COLLECTIVE R15, `(.L_x_12667) ;  /* 0x000000000f087348 */ /* 0x000fea0003c00000 */
[----:B------:R0:W1:Y:S02]  /*20d30*/  SHFL.IDX P6, R14, R13, R12, R11 ;  /* 0x0000000c0d0e7389 */ /* 0x00006400000c000b */
[----:B01----:R-:W-:Y:S01]  /*20d40*/  ENDCOLLECTIVE ;  /* 0x000000000000791b */ /* 0x003fe20003800000 */
.L_x_12667:
        /* <DEDUP_REMOVED lines=16> */
.L_x_12668:
[----:B------:R-:W-:Y:S02]  /*20e50*/  IMAD.MOV.U32 R13, RZ, RZ, R24 ;  /* 0x000000ffff0d7224 */ /* 0x000fe400078e0018 */
[----:B------:R-:W-:Y:S02]  /*20e60*/  IMAD.MOV.U32 R12, RZ, RZ, 0x2 ;  /* 0x00000002ff0c7424 */ /* 0x000fe400078e00ff */
[----:B------:R-:W-:-:S07]  /*20e70*/  IMAD.MOV.U32 R2, RZ, RZ, R14 ;  /* 0x000000ffff027224 */ /* 0x000fce00078e000e */
[----:B------:R-:W-:Y:S05]  /*20e80*/  WARPSYNC.COLLECTIVE R15, `(.L_x_12669) ;  /* 0x000000000f087348 */ /* 0x000fea0003c00000 */
[----:B------:R0:W1:Y:S02]  /*20e90*/  SHFL.IDX P6, R14, R13, R12, R11 ;  /* 0x0000000c0d0e7389 */ /* 0x00006400000c000b */
[----:B01----:R-:W-:Y:S01]  /*20ea0*/  ENDCOLLECTIVE ;  /* 0x000000000000791b */ /* 0x003fe20003800000 */
.L_x_12669:
        /* <DEDUP_REMOVED lines=16> */
.L_x_12670:
[----:B------:R-:W-:Y:S02]  /*20fb0*/  IMAD.MOV.U32 R13, RZ, RZ, R24 ;  /* 0x000000ffff0d7224 */ /* 0x000fe400078e0018 */
[----:B------:R-:W-:Y:S02]  /*20fc0*/  IMAD.MOV.U32 R12, RZ, RZ, 0x3 ;  /* 0x00000003ff0c7424 */ /* 0x000fe400078e00ff */
[----:B------:R-:W-:-:S07]  /*20fd0*/  IMAD.MOV.U32 R2, RZ, RZ, R14 ;  /* 0x000000ffff027224 */ /* 0x000fce00078e000e */
[----:B------:R-:W-:Y:S05]  /*20fe0*/  WARPSYNC.COLLECTIVE R15, `(.L_x_12671) ;  /* 0x000000000f087348 */ /* 0x000fea0003c00000 */
[----:B------:R0:W1:Y:S02]  /*20ff0*/  SHFL.IDX P6, R14, R13, R12, R11 ;  /* 0x0000000c0d0e7389 */ /* 0x00006400000c000b */
[----:B01----:R-:W-:Y:S01]  /*21000*/  ENDCOLLECTIVE ;  /* 0x000000000000791b */ /* 0x003fe20003800000 */
.L_x_12671:
        /* <DEDUP_REMOVED lines=13> */
.L_x_12672:
        /* <DEDUP_REMOVED lines=8> */
.L_x_12545:
[----:B-1----:R1:W2:Y:S02]  /*21160*/  SYNCS.PHASECHK.TRANS64.TRYWAIT P0, [R0+URZ+0x2d860], R3 ;  /* 0x02d86003000075a7 */ /* 0x0022a4000800017f */
[----:B--2---:R-:W-:Y:S05]  /*21170*/  @!P0 NANOSLEEP.SYNCS 0x989680 ;  /* 0x009896800000895d */ /* 0x004fea0003900000 */
[----:B------:R-:W2:Y:S02]  /*21180*/  @!P0 SYNCS.PHASECHK.TRANS64 P0, [R0+URZ+0x2d860], R3 ;  /* 0x02d86003000085a7 */ /* 0x000ea4000800007f */
[----:B--2---:R-:W-:Y:S05]  /*21190*/  @!P0 BRA `(.L_x_12545) ;  /* 0xfffffffc00f08947 */ /* 0x004fea000383ffff */
[----:B------:R-:W-:Y:S05]  /*211a0*/  BRA `(.L_x_12674) ;  /* 0xffffffbc00ac7947 */ /* 0x000fea000383ffff */
.L_x_12546:
        /* <DEDUP_REMOVED lines=8> */
.L_x_12676:
[----:B------:R-:W-:Y:S05]  /*21230*/  BSYNC B0 ;  /* 0x0000000000007941 */ /* 0x000fea0003800000 */
.L_x_12675:
        /* <DEDUP_REMOVED lines=10> */
.L_x_12677:
        /* <DEDUP_REMOVED lines=17> */
.L_x_12678:
        /* <DEDUP_REMOVED lines=14> */
.L_x_12679:
[----:B------:R-:W-:Y:S02]  /*214d0*/  IMAD.MOV.U32 R13, RZ, RZ, R24 ;  /* 0x000000ffff0d7224 */ /* 0x000fe400078e0018 */
[----:B------:R-:W-:Y:S01]  /*214e0*/  IMAD.MOV.U32 R12, RZ, RZ, 0x2 ;  /* 0x00000002ff0c7424 */ /* 0x000fe200078e00ff */
[----:B------:R-:W-:-:S13]  /*214f0*/  IADD3 R2, P4, R14, R5, RZ ;  /* 0x000000050e027210 */ /* 0x000fda0007f9e0ff */
[----:B------:R-:W-:Y:S05]  /*21500*/  WARPSYNC.COLLECTIVE R15, `(.L_x_12680) ;  /* 0x000000000f087348 */ /* 0x000fea0003c00000 */
[----:B------:R0:W1:Y:S02]  /*21510*/  SHFL.IDX P6, R14, R13, R12, R11 ;  /* 0x0000000c0d0e7389 */ /* 0x00006400000c000b */
[----:B01----:R-:W-:Y:S01]  /*21520*/  ENDCOLLECTIVE ;  /* 0x000000000000791b */ /* 0x003fe20003800000 */
.L_x_12680:
        /* <DEDUP_REMOVED lines=15> */
.L_x_12681:
[----:B------:R-:W-:Y:S02]  /*21620*/  IMAD.MOV.U32 R13, RZ, RZ, R24 ;  /* 0x000000ffff0d7224 */ /* 0x000fe400078e0018 */
[----:B------:R-:W-:Y:S01]  /*21630*/  IMAD.MOV.U32 R12, RZ, RZ, 0x3 ;  /* 0x00000003ff0c7424 */ /* 0x000fe200078e00ff */
[----:B------:R-:W-:-:S13]  /*21640*/  IADD3 R2, P4, R14, R5, RZ ;  /* 0x000000050e027210 */ /* 0x000fda0007f9e0ff */
[----:B------:R-:W-:Y:S05]  /*21650*/  WARPSYNC.COLLECTIVE R15, `(.L_x_12682) ;  /* 0x000000000f087348 */ /* 0x000fea0003c00000 */
[----:B------:R0:W1:Y:S02]  /*21660*/  SHFL.IDX P6, R14, R13, R12, R11 ;  /* 0x0000000c0d0e7389 */ /* 0x00006400000c000b */
[----:B01----:R-:W-:Y:S01]  /*21670*/  ENDCOLLECTIVE ;  /* 0x000000000000791b */ /* 0x003fe20003800000 */
.L_x_12682:
        /* <DEDUP_REMOVED lines=14> */
.L_x_12683:
[----:B------:R-:W-:Y:S05]  /*21760*/  BRA `(.L_x_12684) ;  /* 0xffffffbc000c7947 */ /* 0x000fea000383ffff */
.L_x_12551:
        /* <DEDUP_REMOVED lines=8> */
.L_x_12686:
[----:B------:R-:W-:Y:S05]  /*217f0*/  BSYNC B0 ;  /* 0x0000000000007941 */ /* 0x000fea0003800000 */
.L_x_12685:
        /* <DEDUP_REMOVED lines=9> */
.L_x_12687:
        /* <DEDUP_REMOVED lines=18> */
.L_x_12688:
[----:B------:R-:W-:Y:S01]  /*219b0*/  IMAD.MOV.U32 R12, RZ, RZ, 0x2 ;  /* 0x00000002ff0c7424 */ /* 0x000fe200078e00ff */
[----:B------:R-:W-:-:S05]  /*219c0*/  SEL R5, R14, RZ, P1 ;  /* 0x000000ff0e057207 */ /* 0x000fca0000800000 */
[----:B------:R-:W-:-:S04]  /*219d0*/  IMAD.IADD R4, R2, 0x1, R5 ;  /* 0x0000000102047824 */ /* 0x000fc800078e0205 */
[----:B------:R-:W-:-:S07]  /*219e0*/  IMAD.MOV.U32 R13, RZ, RZ, R4 ;  /* 0x000000ffff0d7224 */ /* 0x000fce00078e0004 */
[----:B------:R-:W-:Y:S05]  /*219f0*/  WARPSYNC.COLLECTIVE R15, `(.L_x_12689) ;  /* 0x000000000f087348 */ /* 0x000fea0003c00000 */
[----:B------:R0:W1:Y:S02]  /*21a00*/  SHFL.UP P6, R14, R13, R12, R11 ;  /* 0x0400000c0d0e7389 */ /* 0x00006400000c000b */
[----:B01----:R-:W-:Y:S01]  /*21a10*/  ENDCOLLECTIVE ;  /* 0x000000000000791b */ /* 0x003fe20003800000 */
.L_x_12689:
[----:B------:R-:W-:Y:S01]  /*21a20*/  IMAD.MOV.U32 R12, RZ, RZ, 0x4 ;  /* 0x00000004ff0c7424 */ /* 0x000fe200078e00ff */
[----:B------:R-:W-:-:S05]  /*21a30*/  SEL R5, R14, RZ, P2 ;  /* 0x000000ff0e057207 */ /* 0x000fca0001000000 */
[----:B------:R-:W-:-:S04]  /*21a40*/  IMAD.IADD R5, R4, 0x1, R5 ;  /* 0x0000000104057824 */ /* 0x000fc800078e0205 */
[----:B------:R-:W-:-:S07]  /*21a50*/  IMAD.MOV.U32 R13, RZ, RZ, R5 ;  /* 0x000000ffff0d7224 */ /* 0x000fce00078e0005 */
[----:B------:R-:W-:Y:S05]  /*21a60*/  WARPSYNC.COLLECTIVE R15, `(.L_x_12690) ;  /* 0x000000000f087348 */ /* 0x000fea0003c00000 */
[----:B------:R0:W1:Y:S02]  /*21a70*/  SHFL.UP P6, R14, R13, R12, R11 ;  /* 0x0400000c0d0e7389 */ /* 0x00006400000c000b */
[----:B01----:R-:W-:Y:S01]  /*21a80*/  ENDCOLLECTIVE ;  /* 0x000000000000791b */ /* 0x003fe20003800000 */
.L_x_12690:
[----:B------:R-:W-:Y:S01]  /*21a90*/  IMAD.MOV.U32 R12, RZ, RZ, 0x8 ;  /* 0x00000008ff0c7424 */ /* 0x000fe200078e00ff */
[----:B------:R-:W-:-:S05]  /*21aa0*/  SEL R6, R14, RZ, P3 ;  /* 0x000000ff0e067207 */ /* 0x000fca0001800000 */
[----:B------:R-:W-:-:S04]  /*21ab0*/  IMAD.IADD R6, R5, 0x1, R6 ;  /* 0x0000000105067824 */ /* 0x000fc800078e0206 */
[----:B------:R-:W-:-:S07]  /*21ac0*/  IMAD.MOV.U32 R13, RZ, RZ, R6 ;  /* 0x000000ffff0d7224 */ /* 0x000fce00078e0006 */
[----:B------:R-:W-:Y:S05]  /*21ad0*/  WARPSYNC.COLLECTIVE R15, `(.L_x_12691) ;  /* 0x000000000f087348 */ /* 0x000fea0003c00000 */
[----:B------:R0:W1:Y:S02]  /*21ae0*/  SHFL.UP P6, R14, R13, R12, R11 ;  /* 0x0400000c0d0e7389 */ /* 0x00006400000c000b */
[----:B01----:R-:W-:Y:S01]  /*21af0*/  ENDCOLLECTIVE ;  /* 0x000000000000791b */ /* 0x003fe20003800000 */
.L_x_12691:
[----:B------:R-:W-:Y:S01]  /*21b00*/  IMAD.MOV.U32 R12, RZ, RZ, 0x10 ;  /* 0x00000010ff0c7424 */ /* 0x000fe200078e00ff */
[----:B------:R-:W-:-:S05]  /*21b10*/  SEL R3, R14, RZ, P4 ;  /* 0x000000ff0e037207 */ /* 0x000fca0002000000 */
[----:B------:R-:W-:-:S04]  /*21b20*/  IMAD.IADD R4, R6, 0x1, R3 ;  /* 0x0000000106047824 */ /* 0x000fc800078e0203 */
[----:B------:R-:W-:-:S07]  /*21b30*/  IMAD.MOV.U32 R13, RZ, RZ, R4 ;  /* 0x000000ffff0d7224 */ /* 0x000fce00078e0004 */
[----:B------:R-:W-:Y:S05]  /*21b40*/  WARPSYNC.COLLECTIVE R15, `(.L_x_12692) ;  /* 0x000000000f087348 */ /* 0x000fea0003c00000 */
[----:B------:R0:W1:Y:S02]  /*21b50*/  SHFL.UP P6, R14, R13, R12, R11 ;  /* 0x0400000c0d0e7389 */ /* 0x00006400000c000b */
[----:B01----:R-:W-:Y:S01]  /*21b60*/  ENDCOLLECTIVE ;  /* 0x000000000000791b */ /* 0x003fe20003800000 */
.L_x_12692:
        /* <DEDUP_REMOVED lines=8> */
.L_x_12693:
[----:B------:R-:W-:Y:S05]  /*21bf0*/  BRA `(.L_x_12694) ;  /* 0xffffffbc00247947 */ /* 0x000fea000383ffff */
.L_x_12556:
        /* <DEDUP_REMOVED lines=8> */
.L_x_12696:
[----:B------:R-:W-:Y:S05]  /*21c80*/  BSYNC B0 ;  /* 0x0000000000007941 */ /* 0x000fea0003800000 */
.L_x_12695:
        /* <DEDUP_REMOVED lines=8> */
.L_x_12697:
[----:B------:R-:W-:Y:S01]  /*21d10*/  IMAD.MOV.U32 R12, RZ, RZ, 0x4 ;  /* 0x00000004ff0c7424 */ /* 0x000fe200078e00ff */
[----:B------:R-:W-:-:S05]  /*21d20*/  SEL R14, R14, RZ, P2 ;  /* 0x000000ff0e0e7207 */ /* 0x000fca0001000000 */
[----:B------:R-:W-:-:S04]  /*21d30*/  IMAD.IADD R3, R13, 0x1, R14 ;  /* 0x000000010d037824 */ /* 0x000fc800078e020e */
[----:B------:R-:W-:-:S07]  /*21d40*/  IMAD.MOV.U32 R13, RZ, RZ, R3 ;  /* 0x000000ffff0d7224 */ /* 0x000fce00078e0003 */
[----:B------:R-:W-:Y:S05]  /*21d50*/  WARPSYNC.COLLECTIVE R15, `(.L_x_12698) ;  /* 0x000000000f087348 */ /* 0x000fea0003c00000 */
[----:B------:R0:W1:Y:S02]  /*21d60*/  SHFL.UP P6, R14, R13, R12, R11 ;  /* 0x0400000c0d0e7389 */ /* 0x00006400000c000b */
[----:B01----:R-:W-:Y:S01]  /*21d70*/  ENDCOLLECTIVE ;  /* 0x000000000000791b */ /* 0x003fe20003800000 */
.L_x_12698:
[----:B------:R-:W-:Y:S01]  /*21d80*/  IMAD.MOV.U32 R12, RZ, RZ, 0x8 ;  /* 0x00000008ff0c7424 */ /* 0x000fe200078e00ff */
[----:B------:R-:W-:-:S05]  /*21d90*/  SEL R4, R14, RZ, P3 ;  /* 0x000000ff0e047207 */ /* 0x000fca0001800000 */
[----:B------:R-:W-:-:S04]  /*21da0*/  IMAD.IADD R4, R3, 0x1, R4 ;  /* 0x0000000103047824 */ /* 0x000fc800078e0204 */
[----:B------:R-:W-:-:S07]  /*21db0*/  IMAD.MOV.U32 R13, RZ, RZ, R4 ;  /* 0x000000ffff0d7224 */ /* 0x000fce00078e0004 */
[----:B------:R-:W-:Y:S05]  /*21dc0*/  WARPSYNC.COLLECTIVE R15, `(.L_x_12699) ;  /* 0x000000000f087348 */ /* 0x000fea0003c00000 */
[----:B------:R0:W1:Y:S02]  /*21dd0*/  SHFL.UP P6, R14, R13, R12, R11 ;  /* 0x0400000c0d0e7389 */ /* 0x00006400000c000b */
[----:B01----:R-:W-:Y:S01]  /*21de0*/  ENDCOLLECTIVE ;  /* 0x000000000000791b */ /* 0x003fe20003800000 */
.L_x_12699:
[----:B------:R-:W-:Y:S01]  /*21df0*/  IMAD.MOV.U32 R12, RZ, RZ, 0x10 ;  /* 0x00000010ff0c7424 */ /* 0x000fe200078e00ff */
[----:B------:R-:W-:-:S05]  /*21e00*/  SEL R5, R14, RZ, P4 ;  /* 0x000000ff0e057207 */ /* 0x000fca0002000000 */
[----:B------:R-:W-:-:S04]  /*21e10*/  IMAD.IADD R5, R4, 0x1, R5 ;  /* 0x0000000104057824 */ /* 0x000fc800078e0205 */
[----:B------:R-:W-:-:S07]  /*21e20*/  IMAD.MOV.U32 R13, RZ, RZ, R5 ;  /* 0x000000ffff0d7224 */ /* 0x000fce00078e0005 */
[----:B------:R-:W-:Y:S05]  /*21e30*/  WARPSYNC.COLLECTIVE R15, `(.L_x_12700) ;  /* 0x000000000f087348 */ /* 0x000fea0003c00000 */
[----:B------:R0:W1:Y:S02]  /*21e40*/  SHFL.UP P6, R14, R13, R12, R11 ;  /* 0x0400000c0d0e7389 */ /* 0x00006400000c000b */
[----:B01----:R-:W-:Y:S01]  /*21e50*/  ENDCOLLECTIVE ;  /* 0x000000000000791b */ /* 0x003fe20003800000 */
.L_x_12700:
        /* <DEDUP_REMOVED lines=8> */
.L_x_12701:
[----:B------:R-:W-:Y:S05]  /*21ee0*/  BRA `(.L_x_12702) ;  /* 0xffffffbc00047947 */ /* 0x000fea000383ffff */
.L_x_12558:
[----:B------:R-:W-:Y:S01]  /*21ef0*/  BSSY B0, `(.L_x_12703) ;  /* 0x0000006000007945 */ /* 0x000fe20003800000 */
[----:B------:R-:W-:Y:S01]  /*21f00*/  PLOP3.LUT P6, PT, P6, PT, PT, 0x8, 0x0 ;  /* 0x000000000000781c */ /* 0x000fe200037ce170 */
[----:B------:R-:W-:-:S12]  /*21f10*/  IMAD.MOV.U32 R15, RZ, RZ, -0x1 ;  /* 0xffffffffff0f7424 */ /* 0x000fd800078e00ff */
[----:B01----:R-:W-:Y:S05]  /*21f20*/  WARPSYNC.COLLECTIVE R15, `(.L_x_12704) ;  /* 0x000000000f087348 */ /* 0x003fea0003c00000 */
[----:B------:R-:W-:Y:S01]  /*21f30*/  VOTE.ANY R14, PT, P6 ;  /* 0x00000000000e7806 */ /* 0x000fe200030e0100 */
[----:B01----:R-:W-:Y:S06]  /*21f40*/  ENDCOLLECTIVE ;  /* 0x000000000000791b */ /* 0x003fec0003800000 */
.L_x_12704:
[----:B------:R-:W-:Y:S05]  /*21f50*/  BSYNC B0 ;  /* 0x0000000000007941 */ /* 0x000fea0003800000 */
.L_x_12703:
        /* <DEDUP_REMOVED lines=9> */
.L_x_12705:
[----:B------:R-:W-:Y:S01]  /*21ff0*/  IMAD.MOV.U32 R17, RZ, RZ, R14 ;  /* 0x000000ffff117224 */ /* 0x000fe200078e000e */
[----:B------:R-:W-:Y:S06]  /*22000*/  BRA `(.L_x_12706) ;  /* 0xffffffb800f47947 */ /* 0x000fec000383ffff */
.L_x_12560:
[----:B------:R-:W-:Y:S01]  /*22010*/  BSSY B0, `(.L_x_12707) ;  /* 0x0000007000007945 */ /* 0x000fe20003800000 */
[----:B------:R-:W-:Y:S02]  /*22020*/  IMAD.MOV.U32 R13, RZ, RZ, R3 ;  /* 0x000000ffff0d7224 */ /* 0x000fe400078e0003 */
[----:B------:R-:W-:Y:S02]  /*22030*/  IMAD.MOV.U32 R11, RZ, RZ, 0x1f ;  /* 0x0000001fff0b7424 */ /* 0x000fe400078e00ff */
[----:B------:R-:W-:-:S07]  /*22040*/  IMAD.MOV.U32 R15, RZ, RZ, -0x1 ;  /* 0xffffffffff0f7424 */ /* 0x000fce00078e00ff */
[----:B0123--:R-:W-:Y:S05]  /*22050*/  WARPSYNC.COLLECTIVE R15, `(.L_x_12708) ;  /* 0x000000000f087348 */ /* 0x00ffea0003c00000 */
[----:B------:R4:W0:Y:S02]  /*22060*/  SHFL.IDX P6, R14, R13, R12, R11 ;  /* 0x0000000c0d0e7389 */ /* 0x00082400000c000b */
[----:B01234-:R-:W-:Y:S01]  /*22070*/  ENDCOLLECTIVE ;  /* 0x000000000000791b */ /* 0x01ffe20003800000 */
.L_x_12708:
[----:B------:R-:W-:Y:S05]  /*22080*/  BSYNC B0 ;  /* 0x0000000000007941 */ /* 0x000fea0003800000 */
.L_x_12707:
[----:B------:R-:W-:Y:S01]  /*22090*/  IMAD.MOV.U32 R5, RZ, RZ, R14 ;  /* 0x000000ffff057224 */ /* 0x000fe200078e000e */
[----:B------:R-:W-:Y:S06]  /*220a0*/  BRA `(.L_x_12559) ;  /* 0xffffffb800e87947 */ /* 0x000fec000383ffff */
.L_x_12564:
[----:B0-----:R0:W4:Y:S02]  /*220b0*/  SYNCS.PHASECHK.TRANS64.TRYWAIT P0, [R5+URZ+0x2d820], R0 ;  /* 0x02d82000050075a7 */ /* 0x001124000800017f */
[----:B----4-:R-:W-:Y:S05]  /*220c0*/  @!P0 NANOSLEEP.SYNCS 0x989680 ;  /* 0x009896800000895d */ /* 0x010fea0003900000 */
[----:B------:R-:W4:Y:S02]  /*220d0*/  @!P0 SYNCS.PHASECHK.TRANS64 P0, [R5+URZ+0x2d820], R0 ;  /* 0x02d82000050085a7 */ /* 0x000f24000800007f */
[----:B----4-:R-:W-:Y:S05]  /*220e0*/  @!P0 BRA `(.L_x_12564) ;  /* 0xfffffffc00f08947 */ /* 0x010fea000383ffff */
[----:B------:R-:W-:Y:S05]  /*220f0*/  BRA `(.L_x_12709) ;  /* 0xffffffc000607947 */ /* 0x000fea000383ffff */
.L_x_12565:
        /* <DEDUP_REMOVED lines=11> */
.L_x_12711:
[----:B------:R-:W-:Y:S05]  /*221b0*/  BSYNC B0 ;  /* 0x0000000000007941 */ /* 0x000fea0003800000 */
.L_x_12710:
[----:B------:R-:W-:Y:S05]  /*221c0*/  BRA `(.L_x_12712) ;  /* 0xffffffc000487947 */ /* 0x000fea000383ffff */
.L_x_12566:
[----:B------:R-:W-:Y:S01]  /*221d0*/  BSSY B0, `(.L_x_12713) ;  /* 0x0000006000007945 */ /* 0x000fe20003800000 */
[----:B------:R-:W-:-:S07]  /*221e0*/  IMAD.MOV.U32 R15, RZ, RZ, -0x1 ;  /* 0xffffffffff0f7424 */ /* 0x000fce00078e00ff */
[----:B0123--:R-:W-:Y:S05]  /*221f0*/  WARPSYNC.COLLECTIVE R15, `(.L_x_12714) ;  /* 0x000000000f0c7348 */ /* 0x00ffea0003c00000 */
[----:B------:R-:W-:Y:S02]  /*22200*/  ELECT P6, UR62, PT ;  /* 0x00000000003e782f */ /* 0x000fe400038c0000 */
[----:B------:R-:W-:Y:S01]  /*22210*/  MOV R14, UR62 ;  /* 0x0000003e000e7c02 */ /* 0x000fe20008000f00 */
[----:B0123--:R-:W-:Y:S10]  /*22220*/  ENDCOLLECTIVE ;  /* 0x000000000000791b */ /* 0x00fff40003800000 */
.L_x_12714:
[----:B------:R-:W-:Y:S05]  /*22230*/  BSYNC B0 ;  /* 0x0000000000007941 */ /* 0x000fea0003800000 */
.L_x_12713:
[----:B------:R-:W-:Y:S05]  /*22240*/  BRA `(.L_x_12715) ;  /* 0xffffffc0003c7947 */ /* 0x000fea000383ffff */
.L_x_12568:
[----:B0-----:R0:W4:Y:S02]  /*22250*/  SYNCS.PHASECHK.TRANS64.TRYWAIT P1, [R3+URZ+0x2d840], R2 ;  /* 0x02d84002030075a7 */ /* 0x001124000802017f */
[----:B----4-:R-:W-:Y:S05]  /*22260*/  @!P1 NANOSLEEP.SYNCS 0x989680 ;  /* 0x009896800000995d */ /* 0x010fea0003900000 */
[----:B------:R-:W4:Y:S02]  /*22270*/  @!P1 SYNCS.PHASECHK.TRANS64 P1, [R3+URZ+0x2d840], R2 ;  /* 0x02d84002030095a7 */ /* 0x000f24000802007f */
[----:B----4-:R-:W-:Y:S05]  /*22280*/  @!P1 BRA `(.L_x_12568) ;  /* 0xfffffffc00f09947 */ /* 0x010fea000383ffff */
[----:B------:R-:W-:Y:S05]  /*22290*/  BRA `(.L_x_12716) ;  /* 0xffffffc0005c7947 */ /* 0x000fea000383ffff */
.L_x_12570:
[----:B----4-:R4:W0:Y:S02]  /*222a0*/  SYNCS.PHASECHK.TRANS64.TRYWAIT P1, [R25+URZ+0x2d840], R0 ;  /* 0x02d84000190075a7 */ /* 0x010824000802017f */
[----:B0-----:R-:W-:Y:S05]  /*222b0*/  @!P1 NANOSLEEP.SYNCS 0x989680 ;  /* 0x009896800000995d */ /* 0x001fea0003900000 */
[----:B------:R-:W0:Y:S02]  /*222c0*/  @!P1 SYNCS.PHASECHK.TRANS64 P1, [R25+URZ+0x2d840], R0 ;  /* 0x02d84000190095a7 */ /* 0x000e24000802007f */
[----:B0-----:R-:W-:Y:S05]  /*222d0*/  @!P1 BRA `(.L_x_12570) ;  /* 0xfffffffc00f09947 */ /* 0x001fea000383ffff */
[----:B------:R-:W-:Y:S05]  /*222e0*/  BRA `(.L_x_12717) ;  /* 0xffffffc000687947 */ /* 0x000fea000383ffff */
.L_x_12572:
[----:B------:R0:W0:Y:S02]  /*222f0*/  SYNCS.PHASECHK.TRANS64.TRYWAIT P1, [R3+URZ+0x2d860], R2 ;  /* 0x02d86002030075a7 */ /* 0x000024000802017f */
[----:B0-----:R-:W-:Y:S05]  /*22300*/  @!P1 NANOSLEEP.SYNCS 0x989680 ;  /* 0x009896800000995d */ /* 0x001fea0003900000 */
[----:B------:R-:W0:Y:S02]  /*22310*/  @!P1 SYNCS.PHASECHK.TRANS64 P1, [R3+URZ+0x2d860], R2 ;  /* 0x02d86002030095a7 */ /* 0x000e24000802007f */
[----:B0-----:R-:W-:Y:S05]  /*22320*/  @!P1 BRA `(.L_x_12572) ;  /* 0xfffffffc00f09947 */ /* 0x001fea000383ffff */
[----:B------:R-:W-:Y:S05]  /*22330*/  BRA `(.L_x_12718) ;  /* 0xffffffc000647947 */ /* 0x000fea000383ffff */
.L_x_12719:
        /* <DEDUP_REMOVED lines=12> */
.L_x_15861:


//--------------------- .text._ZN7cutlass13device_kernelIN5flash11enable_sm90INS1_16FlashAttnFwdSm90INS1_25CollectiveMainloopFwdSm90ILi2EN4cute5tupleIJNS5_1CILi1EEES8_S8_EEENS6_IJNS7_ILi192EEENS7_ILi128EEENS7_ILi64EEEEEELi64ENS_10bfloat16_tEfNS_4arch4Sm90ELb0ELb0ELb1ELb0ELb1ELb0ELb0ELb1ELb1ELb1ELb0ELb0EEENS1_21CollectiveEpilogueFwdINS6_IJSA_SC_SB_EEES9_SE_SG_Li384ELb0ELb1ELb0ELb0EEENS1_29StaticPersistentTileSchedulerILb0EEEEEEEEEvNT_6ParamsE --------------------------
	.section	.text._ZN7cutlass13device_kernelIN5flash11enable_sm90INS1_16FlashAttnFwdSm90INS1_25CollectiveMainloopFwdSm90ILi2EN4cute5tupleIJNS5_1CILi1EEES8_S8_EEENS6_IJNS7_ILi192EEENS7_ILi128EEENS7_ILi64EEEEEELi64ENS_10bfloat16_tEfNS_4arch4Sm90ELb0ELb0ELb1ELb0ELb1ELb0ELb0ELb1ELb1ELb1ELb0ELb0EEENS1_21CollectiveEpilogueFwdINS6_IJSA_SC_SB_EEES9_SE_SG_Li384ELb0ELb1ELb0ELb0EEENS1_29StaticPersistentTileSchedulerILb0EEEEEEEEEvNT_6ParamsE,"ax",@progbits
	.align	128
.text._ZN7cutlass13device_kernelIN5flash11enable_sm90INS1_16FlashAttnFwdSm90INS1_25CollectiveMainloopFwdSm90ILi2EN4cute5tupleIJNS5_1CILi1EEES8_S8_EEENS6_IJNS7_ILi192EEENS7_ILi128EEENS7_ILi64EEEEEELi64ENS_10bfloat16_tEfNS_4arch4Sm90ELb0ELb0ELb1ELb0ELb1ELb0ELb0ELb1ELb1ELb1ELb0ELb0EEENS1_21CollectiveEpilogueFwdINS6_IJSA_SC_SB_EEES9_SE_SG_Li384ELb0ELb1ELb0ELb0EEENS1_29StaticPersistentTileSchedulerILb0EEEEEEEEEvNT_6ParamsE:
        .type           _ZN7cutlass13device_kernelIN5flash11enable_sm90INS1_16FlashAttnFwdSm90INS1_25CollectiveMainloopFwdSm90ILi2EN4cute5tupleIJNS5_1CILi1EEES8_S8_EEENS6_IJNS7_ILi192EEENS7_ILi128EEENS7_ILi64EEEEEELi64ENS_10bfloat16_tEfNS_4arch4Sm90ELb0ELb0ELb1ELb0ELb1ELb0ELb0ELb1ELb1ELb1ELb0ELb0EEENS1_21CollectiveEpilogueFwdINS6_IJSA_SC_SB_EEES9_SE_SG_Li384ELb0ELb1ELb0ELb0EEENS1_29StaticPersistentTileSchedulerILb0EEEEEEEEEvNT_6ParamsE,@function
        .size           _ZN7cutlass13device_kernelIN5flash11enable_sm90INS1_16FlashAttnFwdSm90INS1_25CollectiveMainloopFwdSm90ILi2EN4cute5tupleIJNS5_1CILi1EEES8_S8_EEENS6_IJNS7_ILi192EEENS7_ILi128EEENS7_ILi64EEEEEELi64ENS_10bfloat16_tEfNS_4arch4Sm90ELb0ELb0ELb1ELb0ELb1ELb0ELb0ELb1ELb1ELb1ELb0ELb0EEENS1_21CollectiveEpilogueFwdINS6_IJSA_SC_SB_EEES9_SE_SG_Li384ELb0ELb1ELb0ELb0EEENS1_29StaticPersistentTileSchedulerILb0EEEEEEEEEvNT_6ParamsE,(.L_x_15862 - _ZN7cutlass13device_kernelIN5flash11enable_sm90INS1_16FlashAttnFwdSm90INS1_25CollectiveMainloopFwdSm90ILi2EN4cute5tupleIJNS5_1CILi1EEES8_S8_EEENS6_IJNS7_ILi192EEENS7_ILi128EEENS7_ILi64EEEEEELi64ENS_10bfloat16_tEfNS_4arch4Sm90ELb0ELb0ELb1ELb0ELb1ELb0ELb0ELb1ELb1ELb1ELb0ELb0EEENS1_21CollectiveEpilogueFwdINS6_IJSA_SC_SB_EEES9_SE_SG_Li384ELb0ELb1ELb0ELb0EEENS1_29StaticPersistentTileSchedulerILb0EEEEEEEEEvNT_6ParamsE)
        .other          _ZN7cutlass13device_kernelIN5flash11enable_sm90INS1_16FlashAttnFwdSm90INS1_25CollectiveMainloopFwdSm90ILi2EN4cute5tupleIJNS5_1CILi1EEES8_S8_EEENS6_IJNS7_ILi192EEENS7_ILi128EEENS7_ILi64EEEEEELi64ENS_10bfloat16_tEfNS_4arch4Sm90ELb0ELb0ELb1ELb0ELb1ELb0ELb0ELb1ELb1ELb1ELb0ELb0EEENS1_21CollectiveEpilogueFwdINS6_IJSA_SC_SB_EEES9_SE_SG_Li384ELb0ELb1ELb0ELb0EEENS1_29StaticPersistentTileSchedulerILb0EEEEEEEEEvNT_6ParamsE,@"STO_CUDA_ENTRY STV_DEFAULT"
_ZN7cutlass13device_kernelIN5flash11enable_sm90INS1_16FlashAttnFwdSm90INS1_25CollectiveMainloopFwdSm90ILi2EN4cute5tupleIJNS5_1CILi1EEES8_S8_EEENS6_IJNS7_ILi192EEENS7_ILi128EEENS7_ILi64EEEEEELi64ENS_10bfloat16_tEfNS_4arch4Sm90ELb0ELb0ELb1ELb0ELb1ELb0ELb0ELb1ELb1ELb1ELb0ELb0EEENS1_21CollectiveEpilogueFwdINS6_IJSA_SC_SB_EEES9_SE_SG_Li384ELb0ELb1ELb0ELb0EEENS1_29StaticPersistentTileSchedulerILb0EEEEEEEEEvNT_6ParamsE:
        /* <DEDUP_REMOVED lines=45> */
.L_x_12720:
        /* <DEDUP_REMOVED lines=22> */
.L_x_12721:
        /* <DEDUP_REMOVED lines=18> */
.L_x_12722:
        /* <DEDUP_REMOVED lines=22> */
.L_x_12723:
        /* <DEDUP_REMOVED lines=23> */
.L_x_12724:
        /* <DEDUP_REMOVED lines=8> */
.L_x_12726:
[----:B------:R-:W-:-:S08]  /*08a0*/  NOP ;  /* 0x0000000000007918 */ /* 0x000fd00000000000 */
[----:B------:R-:W0:Y:S02]  /*08b0*/  USETMAXREG.TRY_ALLOC.CTAPOOL UP0, 0xa0 ;  /* 0x000000a0000079c8 */ /* 0x000e240008000600 */
[----:B0-----:R-:W-:-:S13]  /*08c0*/  PLOP3.LUT P0, PT, PT, PT, UP0, 0x80, 0x0 ;  /* 0x000000000000781c */ /* 0x001fda0003f0f008 */
[----:B------:R-:W-:Y:S05]  /*08d0*/  @!P0 BRA `(.L_x_12726) ;  /* 0xfffffffc00f08947 */ /* 0x000fea000383ffff */
[----:B------:R-:W0:Y:S01]  /*08e0*/  S2R R2, SR_TID.X ;  /* 0x0000000000027919 */ /* 0x000e220000002100 */
[----:B------:R-:W2:Y:S08]  /*08f0*/  S2UR UR46, SR_CTAID.X ;  /* 0x00000000002e79c3 */ /* 0x000eb00000002500 */
[----:B------:R-:W-:Y:S06]  /*0900*/  BAR.ARV 0x8, 0x200 ;  /* 0x0208000000007b1d */ /* 0x000fec0000002000 */
[----:B0-----:R-:W-:-:S04]  /*0910*/  LOP3.LUT R0, R2, 0xffffff80, RZ, 0xc0, !PT ;  /* 0xffffff8002007812 */ /* 0x001fc800078ec0ff */
[----:B------:R-:W-:Y:S02]  /*0920*/  ISETP.NE.AND P0, PT, R0, 0x80, PT ;  /* 0x000000800000780c */ /* 0x000fe40003f05270 */
[----:B------:R-:W2:Y:S11]  /*0930*/  LDC R0, c[0x0][0xc34] ;  /* 0x00030d00ff007b82 */ /* 0x000eb60000000800 */
[----:B------:R-:W-:Y:S06]  /*0940*/  @!P0 BAR.ARV 0x9, 0x100 ;  /* 0x0244000000008b1d */ /* 0x000fec0000002000 */
[----:B--2---:R-:W-:-:S13]  /*0950*/  ISETP.LE.AND P0, PT, R0, UR46, PT ;  /* 0x0000002e00007c0c */ /* 0x004fda000bf03270 */
[----:B-1----:R-:W-:Y:S05]  /*0960*/  @P0 EXIT ;  /* 0x000000000000094d */ /* 0x002fea0003800000 */
[----:B------:R-:W-:Y:S01]  /*0970*/  VIADD R2, R2, 0xffffff80 ;  /* 0xffffff8002027836 */ /* 0x000fe20000000000 */
[----:B------:R-:W-:Y:S01]  /*0980*/  ULOP3.LUT UR40, UR39, 0x1, URZ, 0xfc, !UPT ;  /* 0x0000000127287892 */ /* 0x000fe2000f8efc3f */
[----:B------:R-:W-:Y:S01]  /*0990*/  IMAD.MOV.U32 R153, RZ, RZ, -0x2 ;  /* 0xfffffffeff997424 */ /* 0x000fe200078e00ff */
[----:B------:R-:W-:Y:S01]  /*09a0*/  UMOV UR36, URZ ;  /* 0x0000003f00247c82 */ /* 0x000fe20008000000 */
[----:B------:R-:W-:Y:S01]  /*09b0*/  UMOV UR37, URZ ;  /* 0x0000003f00257c82 */ /* 0x000fe20008000000 */
[----:B------:R-:W-:Y:S01]  /*09c0*/  SHF.R.S32.HI R3, RZ, 0x1f, R2 ;  /* 0x0000001fff037819 */ /* 0x000fe20000011402 */
[----:B------:R-:W-:-:S03]  /*09d0*/  UMOV UR38, URZ ;  /* 0x0000003f00267c82 */ /* 0x000fc60008000000 */
[CC--:B------:R-:W-:Y:S02]  /*09e0*/  LEA.HI R19, R3.reuse, R2.reuse, RZ, 0x7 ;  /* 0x0000000203137211 */ /* 0x0c0fe400078f38ff */
[-C--:B------:R-:W-:Y:S02]  /*09f0*/  LEA.HI R7, R3, R2.reuse, RZ, 0x2 ;  /* 0x0000000203077211 */ /* 0x080fe400078f10ff */
[----:B------:R-:W-:Y:S02]  /*0a00*/  LOP3.LUT R17, R19, 0xffffff80, RZ, 0xc0, !PT ;  /* 0xffffff8013117812 */ /* 0x000fe400078ec0ff */
[CC--:B------:R-:W-:Y:S02]  /*0a10*/  LEA.HI R0, R3.reuse, R2.reuse, RZ, 0x4 ;  /* 0x0000000203007211 */ /* 0x0c0fe400078f20ff */
[----:B------:R-:W-:Y:S01]  /*0a20*/  LEA.HI R5, R3, R2, RZ, 0x5 ;  /* 0x0000000203057211 */ /* 0x000fe200078f28ff */
[----:B------:R-:W-:Y:S01]  /*0a30*/  IMAD.IADD R17, R2, 0x1, -R17 ;  /* 0x0000000102117824 */ /* 0x000fe200078e0a11 */
[----:B------:R-:W-:-:S02]  /*0a40*/  LOP3.LUT R11, R7, 0xfffffffc, RZ, 0xc0, !PT ;  /* 0xfffffffc070b7812 */ /* 0x000fc400078ec0ff */
[----:B------:R-:W-:Y:S01]  /*0a50*/  SHF.R.S32.HI R7, RZ, 0x4, R0 ;  /* 0x00000004ff077819 */ /* 0x000fe20000011400 */
[----:B------:R-:W-:Y:S01]  /*0a60*/  IMAD.SHL.U32 R6, R5, 0x20, RZ ;  /* 0x0000002005067824 */ /* 0x000fe200078e00ff */
[----:B------:R-:W-:Y:S01]  /*0a70*/  SHF.R.S32.HI R4, RZ, 0x1f, R17 ;  /* 0x0000001fff047819 */ /* 0x000fe20000011411 */
[----:B------:R-:W-:Y:S01]  /*0a80*/  IMAD.IADD R11, R2, 0x1, -R11 ;  /* 0x00000001020b7824 */ /* 0x000fe200078e0a0b */
[----:B------:R-:W-:Y:S02]  /*0a90*/  LEA.HI R16, R3, R2, RZ, 0x3 ;  /* 0x0000000203107211 */ /* 0x000fe400078f18ff */
[----:B------:R-:W-:Y:S02]  /*0aa0*/  LEA.HI R3, R4, R17, RZ, 0x2 ;  /* 0x0000001104037211 */ /* 0x000fe400078f10ff */
[C---:B------:R-:W-:Y:S02]  /*0ab0*/  LOP3.LUT R5, R0.reuse, 0x3fffff0, RZ, 0xc0, !PT ;  /* 0x03fffff000057812 */ /* 0x040fe400078ec0ff */
[----:B------:R-:W-:-:S02]  /*0ac0*/  LEA.HI R0, R0, R7, RZ, 0x1 ;  /* 0x0000000700007211 */ /* 0x000fc400078f08ff */
[--C-:B------:R-:W-:Y:S02]  /*0ad0*/  SHF.R.S32.HI R8, RZ, 0x2, R3.reuse ;  /* 0x00000002ff087819 */ /* 0x100fe40000011403 */
[----:B------:R-:W-:Y:S02]  /*0ae0*/  SHF.R.S32.HI R9, RZ, 0x1f, R3 ;  /* 0x0000001fff097819 */ /* 0x000fe40000011403 */
[----:B------:R-:W-:Y:S02]  /*0af0*/  LOP3.LUT R0, R0, 0x1ffffffe, RZ, 0xc0, !PT ;  /* 0x1ffffffe00007812 */ /* 0x000fe400078ec0ff */
[----:B------:R-:W-:Y:S02]  /*0b00*/  SHF.R.S32.HI R19, RZ, 0x7, R19 ;  /* 0x00000007ff137819 */ /* 0x000fe40000011413 */
[----:B------:R-:W-:Y:S01]  /*0b10*/  LOP3.LUT R6, R6, 0xfffffc00, RZ, 0xc0, !PT ;  /* 0xfffffc0006067812 */ /* 0x000fe200078ec0ff */
[----:B------:R-:W-:Y:S01]  /*0b20*/  IMAD.IADD R152, R7, 0x1, -R0 ;  /* 0x0000000107987824 */ /* 0x000fe200078e0a00 */
[----:B------:R-:W-:Y:S01]  /*0b30*/  IADD3 R5, R2, -R5, RZ ;  /* 0x8000000502057210 */ /* 0x000fe20007ffe0ff */
[----:B------:R-:W-:Y:S01]  /*0b40*/  IMAD.HI R0, R19, 0x55555556, RZ ;  /* 0x5555555613007827 */ /* 0x000fe200078e02ff */
[----:B------:R-:W-:-:S02]  /*0b50*/  LEA.HI R9, R9, R8, RZ, 0x3 ;  /* 0x0000000809097211 */ /* 0x000fc400078f18ff */
[----:B------:R-:W-:Y:S01]  /*0b60*/  LEA.HI R7, R11, R11, RZ, 0x1 ;  /* 0x0000000b0b077211 */ /* 0x000fe200078f08ff */
[----:B------:R-:W-:Y:S01]  /*0b70*/  IMAD R5, R5, 0x40, R6 ;  /* 0x0000004005057824 */ /* 0x000fe200078e0206 */
[----:B------:R-:W-:Y:S02]  /*0b80*/  LOP3.LUT R9, R9, 0xfffffff8, RZ, 0xc0, !PT ;  /* 0xfffffff809097812 */ /* 0x000fe400078ec0ff */
[----:B------:R-:W-:Y:S01]  /*0b90*/  LEA.HI R6, R4, R17, RZ, 0x5 ;  /* 0x0000001104067211 */ /* 0x000fe200078f28ff */
[----:B------:R-:W-:Y:S01]  /*0ba0*/  IMAD R152, R152, 0x8, R5 ;  /* 0x0000000898987824 */ /* 0x000fe200078e0205 */
[----:B------:R-:W-:Y:S02]  /*0bb0*/  IADD3 R9, R8, -R9, RZ ;  /* 0x8000000908097210 */ /* 0x000fe40007ffe0ff */
[----:B------:R-:W-:Y:S02]  /*0bc0*/  LEA.HI R0, R0, R0, RZ, 0x1 ;  /* 0x0000000000007211 */ /* 0x000fe400078f08ff */
[----:B------:R-:W-:-:S02]  /*0bd0*/  SHF.R.S32.HI R6, RZ, 0x5, R6 ;  /* 0x00000005ff067819 */ /* 0x000fc40000011406 */
[----:B------:R-:W-:Y:S01]  /*0be0*/  LOP3.LUT R4, R3, 0x7ffffffc, RZ, 0xc0, !PT ;  /* 0x7ffffffc03047812 */ /* 0x000fe200078ec0ff */
[----:B------:R-:W-:Y:S01]  /*0bf0*/  IMAD R0, R0, -0x3, R19 ;  /* 0xfffffffd00007824 */ /* 0x000fe200078e0213 */
[----:B------:R-:W-:Y:S01]  /*0c00*/  LOP3.LUT R8, R7, 0x1ffffffe, RZ, 0xc0, !PT ;  /* 0x1ffffffe07087812 */ /* 0x000fe200078ec0ff */
[----:B------:R-:W-:Y:S01]  /*0c10*/  IMAD R9, R6, 0x10, R9 ;  /* 0x0000001006097824 */ /* 0x000fe200078e0209 */
[----:B------:R-:W-:Y:S01]  /*0c20*/  LOP3.LUT R13, R16, 0xfffffff8, RZ, 0xc0, !PT ;  /* 0xfffffff8100d7812 */ /* 0x000fe200078ec0ff */
[----:B------:R-:W-:Y:S01]  /*0c30*/  IMAD.IADD R4, R17, 0x1, -R4 ;  /* 0x0000000111047824 */ /* 0x000fe200078e0a04 */
[----:B------:R-:W-:Y:S01]  /*0c40*/  IADD3 R23, R11, -R8, RZ ;  /* 0x800000080b177210 */ /* 0x000fe20007ffe0ff */
[----:B------:R-:W-:Y:S01]  /*0c50*/  IMAD R22, R0, 0x40, R9 ;  /* 0x0000004000167824 */ /* 0x000fe200078e0209 */
[----:B------:R-:W-:Y:S01]  /*0c60*/  SHF.R.S32.HI R16, RZ, 0x3, R16 ;  /* 0x00000003ff107819 */ /* 0x000fe20000011410 */
[----:B------:R-:W-:Y:S02]  /*0c70*/  IMAD.IADD R2, R2, 0x1, -R13 ;  /* 0x0000000102027824 */ /* 0x000fe400078e0a0d */
[----:B------:R-:W-:-:S02]  /*0c80*/  IMAD R153, R4, R153, 0x80 ;  /* 0x0000008004997424 */ /* 0x000fc400078e0299 */
[----:B------:R-:W-:-:S07]  /*0c90*/  IMAD R23, R23, 0x8, R22 ;  /* 0x0000000817177824 */ /* 0x000fce00078e0216 */
.L_x_12751:
[----:B0-----:R-:W0:Y:S01]  /*0ca0*/  SHFL.IDX PT, R0, R19, RZ, 0x1f ;  /* 0x00001fff13007589 */ /* 0x001e2200000e0000 */
[----:B------:R-:W1:Y:S01]  /*0cb0*/  S2UR UR41, SR_CgaCtaId ;  /* 0x00000000002979c3 */ /* 0x000e620000008800 */
[----:B------:R-:W-:Y:S01]  /*0cc0*/  ULDC UR4, c[0x0][0xc38] ;  /* 0x00030e0000047ab9 */ /* 0x000fe20000000800 */
[----:B------:R-:W-:Y:S01]  /*0cd0*/  ULDC.64 UR6, c[0x0][0x418] ;  /* 0x0001060000067ab9 */ /* 0x000fe20000000a00 */
[----:B------:R-:W-:Y:S02]  /*0ce0*/  UISETP.NE.AND UP2, UPT, UR4, 0x1, UPT ;  /* 0x000000010400788c */ /* 0x000fe4000bf45270 */
[----:B------:R-:W-:Y:S01]  /*0cf0*/  UISETP.NE.U32.AND UP0, UPT, UR6, URZ, UPT ;  /* 0x0000003f0600728c */ /* 0x000fe2000bf05070 */
[----:B------:R-:W-:Y:S01]  /*0d00*/  ULDC UR4, c[0x0][0xc44] ;  /* 0x0003110000047ab9 */ /* 0x000fe20000000800 */
[----:B------:R-:W-:Y:S01]  /*0d10*/  UMOV UR43, UR46 ;  /* 0x0000002e002b7c82 */ /* 0x000fe20008000000 */
[----:B------:R-:W-:Y:S01]  /*0d20*/  UISETP.NE.AND UP1, UPT, UR4, 0x1, UPT ;  /* 0x000000010400788c */ /* 0x000fe2000bf25270 */
[----:B------:R-:W-:Y:S01]  /*0d30*/  UMOV UR44, 0x400 ;  /* 0x00000400002c7882 */ /* 0x000fe20000000000 */
[----:B------:R-:W-:-:S04]  /*0d40*/  UISETP.NE.AND.EX UP0, UPT, UR7, URZ, UPT, UP0 ;  /* 0x0000003f0700728c */ /* 0x000fc8000bf05300 */
[----:B------:R-:W-:Y:S01]  /*0d50*/  @UP2 ULDC UR4, c[0x0][0xc3c] ;  /* 0x00030f0000042ab9 */ /* 0x000fe20000000800 */
[----:B------:R-:W-:Y:S01]  /*0d60*/  @UP2 ULDC UR6, c[0x0][0xc40] ;  /* 0x0003100000062ab9 */ /* 0x000fe20000000800 */
[----:B------:R-:W-:Y:S01]  /*0d70*/  UIMAD.WIDE.U32 UR4, UR46, UR4, URZ ;  /* 0x000000042e0472a5 */ /* 0x000fe2000f8e003f */
[----:B------:R-:W-:-:S03]  /*0d80*/  ULDC UR48, c[0x0][0x424] ;  /* 0x0001090000307ab9 */ /* 0x000fc60000000800 */
[----:B------:R-:W-:Y:S01]  /*0d90*/  @UP2 USHF.R.U32.HI UR43, URZ, UR6, UR5 ;  /* 0x000000063f2b2299 */ /* 0x000fe20008011605 */
[----:B------:R-:W-:Y:S01]  /*0da0*/  @UP1 ULDC.64 UR8, c[0x0][0xc48] ;  /* 0x0003120000081ab9 */ /* 0x000fe20000000a00 */
[----:B0-----:R-:W-:Y:S01]  /*0db0*/  R2UR UR42, R0 ;  /* 0x00000000002a72ca */ /* 0x001fe200000e0000 */
[----:B-1----:R-:W-:Y:S02]  /*0dc0*/  ULEA UR44, UR41, UR44, 0x18 ;  /* 0x0000002c292c7291 */ /* 0x002fe4000f8ec03f */
[----:B------:R-:W-:Y:S02]  /*0dd0*/  UIMAD.WIDE.U32 UR4, UR43, UR8, URZ ;  /* 0x000000082b0472a5 */ /* 0x000fe4000f8e003f */
[----:B------:R-:W-:Y:S02]  /*0de0*/  UIADD3 UR8, UR44, 0x8400, URZ ;  /* 0x000084002c087890 */ /* 0x000fe4000fffe03f */
[----:B------:R-:W-:Y:S02]  /*0df0*/  USEL UR48, UR48, 0x1, UP0 ;  /* 0x0000000130307887 */ /* 0x000fe40008000000 */
[----:B------:R-:W-:Y:S01]  /*0e00*/  ULOP3.LUT UP0, URZ, UR8, 0x3ff, URZ, 0xc0, !UPT ;  /* 0x000003ff083f7892 */ /* 0x000fe2000f80c03f */
[----:B------:R-:W-:Y:S01]  /*0e10*/  ULDC UR4, c[0x0][0x2f0] ;  /* 0x0000bc0000047ab9 */ /* 0x000fe20000000800 */
[----:B------:R-:W-:-:S02]  /*0e20*/  UMOV UR45, UR43 ;  /* 0x0000002b002d7c82 */ /* 0x000fc40008000000 */
[----:B------:R-:W-:Y:S02]  /*0e30*/  UIMAD.WIDE UR6, UR42, 0x55555556, URZ ;  /* 0x555555562a0678a5 */ /* 0x000fe4000f8e023f */
[----:B------:R-:W-:Y:S01]  /*0e40*/  UIMAD UR48, UR48, UR4, URZ ;  /* 0x00000004303072a4 */ /* 0x000fe2000f8e023f */
[----:B------:R-:W-:Y:S01]  /*0e50*/  PLOP3.LUT P0, PT, PT, PT, UP0, 0x80, 0x0 ;  /* 0x000000000000781c */ /* 0x000fe20003f0f008 */
[----:B------:R-:W-:Y:S02]  /*0e60*/  ULEA.HI UR7, UR7, UR7, URZ, 0x1 ;  /* 0x0000000707077291 */ /* 0x000fe4000f8f083f */
[----:B------:R-:W-:Y:S02]  /*0e70*/  UIADD3 UR4, UR48, 0x7f, URZ ;  /* 0x0000007f30047890 */ /* 0x000fe4000fffe03f */
[----:B------:R-:W-:Y:S02]  /*0e80*/  UIMAD UR7, UR7, -0x3, UR42 ;  /* 0xfffffffd070778a4 */ /* 0x000fe4000f8e022a */
[----:B------:R-:W-:-:S02]  /*0e90*/  @UP1 USHF.R.U32.HI UR45, URZ, UR9, UR5 ;  /* 0x000000093f2d1299 */ /* 0x000fc40008011605 */
[----:B------:R-:W-:Y:S02]  /*0ea0*/  USHF.R.S32.HI UR5, URZ, 0x1f, UR4 ;  /* 0x0000001f3f057899 */ /* 0x000fe40008011404 */
[----:B------:R-:W-:Y:S02]  /*0eb0*/  ULEA UR7, UR7, UR8, 0xd ;  /* 0x0000000807077291 */ /* 0x000fe4000f8e683f */
[----:B------:R-:W-:Y:S02]  /*0ec0*/  ULEA.HI UR5, UR5, UR4, URZ, 0x7 ;  /* 0x0000000405057291 */ /* 0x000fe4000f8f383f */
[----:B------:R-:W-:Y:S02]  /*0ed0*/  USHF.R.U32.HI UR7, URZ, 0x4, UR7 ;  /* 0x000000043f077899 */ /* 0x000fe40008011607 */
[----:B------:R-:W-:Y:S02]  /*0ee0*/  USHF.R.S32.HI UR47, URZ, 0x7, UR5 ;  /* 0x000000073f2f7899 */ /* 0x000fe40008011405 */
        /* <DEDUP_REMOVED lines=18> */
.L_x_12727:
[----:B------:R-:W-:Y:S01]  /*1010*/  ULOP3.LUT UR4, UR36, 0x1, URZ, 0xc0, !UPT ;  /* 0x0000000124047892 */ /* 0x000fe2000f8ec03f */
[----:B------:R-:W-:-:S05]  /*1020*/  IMAD.U32 R3, RZ, RZ, UR40 ;  /* 0x00000028ff037e24 */ /* 0x000fca000f8e00ff */
[----:B------:R-:W-:Y:S01]  /*1030*/  IMAD.U32 R0, RZ, RZ, UR4 ;  /* 0x00000004ff007e24 */ /* 0x000fe2000f8e00ff */
[----:B------:R-:W-:-:S04]  /*1040*/  ISETP.NE.AND P0, PT, R3, 0x3, PT ;  /* 0x000000030300780c */ /* 0x000fc80003f05270 */
[----:B------:R-:W-:-:S04]  /*1050*/  SHF.L.U32 R0, R0, 0x1f, RZ ;  /* 0x0000001f00007819 */ /* 0x000fc800000006ff */
[----:B------:R-:W0:Y:S02]  /*1060*/  SYNCS.PHASECHK.TRANS64.TRYWAIT P1, [UR44+0x16800], R0 ;  /* 0x01680000ff0075a7 */ /* 0x000e24000802016c */
[----:B0-----:R-:W-:Y:S05]  /*1070*/  @!P1 BRA `(.L_x_12728) ;  /* 0x0000009c009c9947 */ /* 0x001fea0003800000 */
.L_x_12801:
[----:B------:R-:W-:Y:S05]  /*1080*/  @!P0 BRA `(.L_x_12729) ;  /* 0x0000000000048947 */ /* 0x000fea0003800000 */
[----:B------:R-:W-:Y:S01]  /*1090*/  BPT.TRAP 0x1 ;  /* 0x000000040000795c */ /* 0x000fe20000300000 */
.L_x_12729:
[----:B0-----:R-:W-:Y:S01]  /*10a0*/  IMAD.U32 R0, RZ, RZ, UR38 ;  /* 0x00000026ff007e24 */ /* 0x001fe2000f8e00ff */
[----:B------:R-:W-:-:S04]  /*10b0*/  MOV R3, UR37 ;  /* 0x0000002500037c02 */ /* 0x000fc80008000f00 */
[----:B------:R-:W-:Y:S02]  /*10c0*/  LEA R0, R0, UR44, 0x3 ;  /* 0x0000002c00007c11 */ /* 0x000fe4000f8e18ff */
[----:B------:R-:W-:-:S04]  /*10d0*/  SHF.L.U32 R3, R3, 0x1f, RZ ;  /* 0x0000001f03037819 */ /* 0x000fc800000006ff */
[----:B------:R0:W1:Y:S01]  /*10e0*/  SYNCS.PHASECHK.TRANS64.TRYWAIT P1, [R0+URZ+0x16830], R3 ;  /* 0x01683003000075a7 */ /* 0x000062000802017f */
[----:B------:R-:W-:Y:S05]  /*10f0*/  @!P0 BRA `(.L_x_12730) ;  /* 0x0000000000048947 */ /* 0x000fea0003800000 */
[----:B------:R-:W-:Y:S01]  /*1100*/  BPT.TRAP 0x1 ;  /* 0x000000040000795c */ /* 0x000fe20000300000 */
.L_x_12730:
[----:B------:R-:W-:Y:S01]  /*1110*/  IMAD.MOV.U32 R119, RZ, RZ, RZ ;  /* 0x000000ffff777224 */ /* 0x000fe200078e00ff */
[----:B-1----:R-:W-:Y:S06]  /*1120*/  @P1 BRA `(.L_x_12731) ;  /* 0x0000000000081947 */ /* 0x002fec0003800000 */
[----:B------:R-:W1:Y:S02]  /*1130*/  SYNCS.PHASECHK.TRANS64.TRYWAIT P1, [R0+URZ+0x16830], R3 ;  /* 0x01683003000075a7 */ /* 0x000e64000802017f */
[----:B-1----:R-:W-:Y:S05]  /*1140*/  @!P1 BRA `(.L_x_12732) ;  /* 0x0000009c00809947 */ /* 0x002fea0003800000 */
.L_x_12731:
        /* <DEDUP_REMOVED lines=35> */
.L_x_12733:
        /* <DEDUP_REMOVED lines=13> */
[----:B------:R-:W-:-:S02]  /*1450*/  VIADD R62, R153, UR48 ;  /* 0x00000030993e7c36 */ /* 0x000fc40008000000 */
[----:B01----:R-:W-:Y:S01]  /*1460*/  FMUL.FTZ R3, R26, UR6 ;  /* 0x000000061a037c20 */ /* 0x003fe20008410000 */
[----:B------:R-:W-:Y:S01]  /*1470*/  IMAD.U32 R63, RZ, RZ, UR47 ;  /* 0x0000002fff3f7e24 */ /* 0x000fe2000f8e00ff */
[----:B------:R-:W0:Y:S01]  /*1480*/  MUFU.TANH R6, R6 ;  /* 0x0000000600067308 */ /* 0x000e220000002400 */
[----:B------:R-:W-:Y:S01]  /*1490*/  FMUL.FTZ R4, R27, UR6 ;  /* 0x000000061b047c20 */ /* 0x000fe20008410000 */
[----:B------:R-:W-:Y:S01]  /*14a0*/  FMUL.FTZ R24, R36, UR6 ;  /* 0x0000000624187c20 */ /* 0x000fe20008410000 */
[----:B------:R-:W-:Y:S02]  /*14b0*/  IMAD R62, R63, -0x80, R62 ;  /* 0xffffff803f3e7824 */ /* 0x000fe400078e023e */
[----:B------:R-:W-:Y:S01]  /*14c0*/  FMUL.FTZ R8, R31, UR6 ;  /* 0x000000061f087c20 */ /* 0x000fe20008410000 */
[----:B------:R-:W-:Y:S01]  /*14d0*/  FMUL.FTZ R31, R44, UR6 ;  /* 0x000000062c1f7c20 */ /* 0x000fe20008410000 */
[----:B------:R-:W-:Y:S01]  /*14e0*/  FMUL.FTZ R7, R30, UR6 ;  /* 0x000000061e077c20 */ /* 0x000fe20008410000 */
[----:B------:R-:W-:Y:S01]  /*14f0*/  FMUL.FTZ R11, R35, UR6 ;  /* 0x00000006230b7c20 */ /* 0x000fe20008410000 */
[----:B------:R-:W1:Y:S01]  /*1500*/  MUFU.TANH R10, R10 ;  /* 0x0000000a000a7308 */ /* 0x000e620000002400 */
[C---:B------:R-:W-:Y:S01]  /*1510*/  ISETP.GT.AND P2, PT, R62.reuse, RZ, PT ;  /* 0x000000ff3e00720c */ /* 0x040fe20003f44270 */
[----:B------:R-:W-:Y:S01]  /*1520*/  FMUL.FTZ R20, R37, UR6 ;  /* 0x0000000625147c20 */ /* 0x000fe20008410000 */
[C---:B------:R-:W-:Y:S01]  /*1530*/  ISETP.GT.AND P1, PT, R62.reuse, 0x1, PT ;  /* 0x000000013e00780c */ /* 0x040fe20003f24270 */
[----:B------:R-:W-:Y:S01]  /*1540*/  FMUL.FTZ R27, R43, UR6 ;  /* 0x000000062b1b7c20 */ /* 0x000fe20008410000 */
[----:B------:R-:W-:Y:S01]  /*1550*/  ISETP.GT.AND P6, PT, R62, 0x8, PT ;  /* 0x000000083e00780c */ /* 0x000fe20003fc4270 */
[----:B------:R-:W-:Y:S01]  /*1560*/  FMUL.FTZ R35, R50, UR6 ;  /* 0x0000000632237c20 */ /* 0x000fe20008410000 */
[----:B--2---:R-:W-:Y:S01]  /*1570*/  FSEL R44, R5, -INF , P2 ;  /* 0xff800000052c7808 */ /* 0x004fe20001000000 */
[----:B------:R-:W2:Y:S01]  /*1580*/  MUFU.TANH R12, R12 ;  /* 0x0000000c000c7308 */ /* 0x000ea20000002400 */
[----:B0-----:R-:W-:Y:S01]  /*1590*/  FSEL R63, R6, -INF , P1 ;  /* 0xff800000063f7808 */ /* 0x001fe20000800000 */
[----:B------:R-:W-:Y:S01]  /*15a0*/  FMUL.FTZ R43, R58, UR6 ;  /* 0x000000063a2b7c20 */ /* 0x000fe20008410000 */
[----:B------:R-:W-:Y:S01]  /*15b0*/  FMUL.FTZ R50, R65, UR6 ;  /* 0x0000000641327c20 */ /* 0x000fe20008410000 */
[----:B------:R-:W-:Y:S01]  /*15c0*/  FMUL.FTZ R58, R72, UR6 ;  /* 0x00000006483a7c20 */ /* 0x000fe20008410000 */
[----:B------:R-:W-:Y:S01]  /*15d0*/  ISETP.GT.AND P5, PT, R62, 0x9, PT ;  /* 0x000000093e00780c */ /* 0x000fe20003fa4270 */
[----:B------:R-:W-:Y:S01]  /*15e0*/  FMUL.FTZ R28, R40, UR6 ;  /* 0x00000006281c7c20 */ /* 0x000fe20008410000 */
[----:B------:R-:W-:Y:S01]  /*15f0*/  FMNMX.FTZ R72, R44, R63, !PT ;  /* 0x0000003f2c487209 */ /* 0x000fe20007810000 */
[----:B------:R-:W0:Y:S01]  /*1600*/  MUFU.TANH R14, R14 ;  /* 0x0000000e000e7308 */ /* 0x000e220000002400 */
[----:B-1----:R-:W-:Y:S01]  /*1610*/  FSEL R65, R10, -INF , P6 ;  /* 0xff8000000a417808 */ /* 0x002fe20003000000 */
[----:B------:R-:W-:Y:S01]  /*1620*/  FMUL.FTZ R36, R53, UR6 ;  /* 0x0000000635247c20 */ /* 0x000fe20008410000 */
[----:B------:R-:W-:Y:S01]  /*1630*/  FMUL.FTZ R53, R67, UR6 ;  /* 0x0000000643357c20 */ /* 0x000fe20008410000 */
[----:B------:R-:W-:Y:S01]  /*1640*/  FMUL.FTZ R9, R34, UR6 ;  /* 0x0000000622097c20 */ /* 0x000fe20008410000 */
[----:B------:R-:W-:Y:S01]  /*1650*/  ISETP.GT.AND P4, PT, R62, 0x10, PT ;  /* 0x000000103e00780c */ /* 0x000fe20003f84270 */
[----:B------:R-:W-:Y:S01]  /*1660*/  FMUL.FTZ R26, R41, UR6 ;  /* 0x00000006291a7c20 */ /* 0x000fe20008410000 */
[----:B------:R-:W-:Y:S01]  /*1670*/  FMNMX.FTZ R72, R65, R72, !PT ;  /* 0x0000004841487209 */ /* 0x000fe20007810000 */
[----:B------:R-:W1:Y:S01]  /*1680*/  MUFU.TANH R3, R3 ;  /* 0x0000000300037308 */ /* 0x000e620000002400 */
[----:B--2---:R-:W-:Y:S01]  /*1690*/  FSEL R67, R12, -INF , P5 ;  /* 0xff8000000c437808 */ /* 0x004fe20002800000 */
[----:B------:R-:W-:Y:S01]  /*16a0*/  FMUL.FTZ R34, R48, UR6 ;  /* 0x0000000630227c20 */ /* 0x000fe20008410000 */
[----:B------:R-:W-:Y:S01]  /*16b0*/  FMUL.FTZ R48, R60, UR6 ;  /* 0x000000063c307c20 */ /* 0x000fe20008410000 */
[----:B------:R-:W-:Y:S01]  /*16c0*/  FMUL.FTZ R60, R73, UR6 ;  /* 0x00000006493c7c20 */ /* 0x000fe20008410000 */
[----:B------:R-:W-:Y:S01]  /*16d0*/  ISETP.GT.AND P3, PT, R62, 0x11, PT ;  /* 0x000000113e00780c */ /* 0x000fe20003f64270 */
[----:B------:R-:W-:Y:S01]  /*16e0*/  FMUL.FTZ R25, R42, UR6 ;  /* 0x000000062a197c20 */ /* 0x000fe20008410000 */
[----:B------:R-:W-:Y:S01]  /*16f0*/  FMNMX.FTZ R72, R67, R72, !PT ;  /* 0x0000004843487209 */ /* 0x000fe20007810000 */
        /* <DEDUP_REMOVED lines=13> */
[----:B------:R-:W-:Y:S01]  /*17d0*/  FMUL.FTZ R29, R46, UR6 ;  /* 0x000000062e1d7c20 */ /* 0x000fe20008410000 */
        /* <DEDUP_REMOVED lines=33> */
[----:B------:R-:W-:Y:S01]  /*19f0*/  IMAD.U32 R14, RZ, RZ, UR7 ;  /* 0x00000007ff0e7e24 */ /* 0x000fe2000f8e00ff */
[----:B------:R-:W2:Y:S01]  /*1a00*/  MUFU.TANH R28, R28 ;  /* 0x0000001c001c7308 */ /* 0x000ea20000002400 */
[----:B0-----:R-:W-:Y:S01]  /*1a10*/  FSEL R75, R20, -INF , P1 ;  /* 0xff800000144b7808 */ /* 0x001fe20000800000 */
[----:B------:R-:W-:Y:S01]  /*1a20*/  FMUL.FTZ R83, R83, UR6 ;  /* 0x0000000653537c20 */ /* 0x000fe20008410000 */
[----:B------:R-:W-:Y:S01]  /*1a30*/  FMNMX.FTZ R20, R3, R4, !PT ;  /* 0x0000000403147209 */ /* 0x000fe20007810000 */
[----:B------:R-:W-:Y:S01]  /*1a40*/  FMUL.FTZ R86, R86, UR6 ;  /* 0x0000000656567c20 */ /* 0x000fe20008410000 */
[----:B------:R-:W-:Y:S01]  /*1a50*/  FMNMX.FTZ R72, R75, R72, !PT ;  /* 0x000000484b487209 */ /* 0x000fe20007810000 */
[----:B------:R-:W-:Y:S01]  /*1a60*/  FMUL.FTZ R87, R87, UR6 ;  /* 0x0000000657577c20 */ /* 0x000fe20008410000 */
[----:B------:R-:W-:Y:S01]  /*1a70*/  FMNMX.FTZ R20, R5, R20, !PT ;  /* 0x0000001405147209 */ /* 0x000fe20007810000 */
[----:B------:R-:W0:Y:S01]  /*1a80*/  MUFU.TANH R9, R9 ;  /* 0x0000000900097308 */ /* 0x000e220000002400 */
[----:B-1----:R-:W-:Y:S01]  /*1a90*/  FSEL R7, R8, -INF , P5 ;  /* 0xff80000008077808 */ /* 0x002fe20002800000 */
[----:B------:R-:W-:Y:S01]  /*1aa0*/  UISETP.GE.AND UP0, UPT, UR48, 0x81, UPT ;  /* 0x000000813000788c */ /* 0x000fe2000bf06270 */
[----:B------:R-:W-:Y:S01]  /*1ab0*/  ISETP.GT.AND P5, PT, R62, 0x21, PT ;  /* 0x000000213e00780c */ /* 0x000fe20003fa4270 */
[--C-:B------:R-:W-:Y:S01]  /*1ac0*/  IMAD.MOV.U32 R116, RZ, RZ, R119.reuse ;  /* 0x000000ffff747224 */ /* 0x100fe200078e0077 */
[----:B------:R-:W-:Y:S01]  /*1ad0*/  FMNMX.FTZ R20, R7, R20, !PT ;  /* 0x0000001407147209 */ /* 0x000fe20007810000 */
[--C-:B------:R-:W-:Y:S01]  /*1ae0*/  IMAD.MOV.U32 R114, RZ, RZ, R119.reuse ;  /* 0x000000ffff727224 */ /* 0x100fe200078e0077 */
[----:B------:R-:W-:Y:S01]  /*1af0*/  P2R R88, PR, RZ, 0x1 ;  /* 0x00000001ff587803 */ /* 0x000fe20000000000 */
[----:B------:R-:W1:Y:S01]  /*1b00*/  MUFU.TANH R26, R26 ;  /* 0x0000001a001a7308 */ /* 0x000e620000002400 */
[----:B--2---:R-:W-:Y:S01]  /*1b10*/  FSEL R77, R28, -INF , P6 ;  /* 0xff8000001c4d7808 */ /* 0x004fe20003000000 */
[--C-:B------:R-:W-:Y:S01]  /*1b20*/  IMAD.MOV.U32 R112, RZ, RZ, R119.reuse ;  /* 0x000000ffff707224 */ /* 0x100fe200078e0077 */
[----:B------:R-:W-:Y:S01]  /*1b30*/  R2UR UR6, R0 ;  /* 0x00000000000672ca */ /* 0x000fe200000e0000 */
        /* <DEDUP_REMOVED lines=15> */
[-C--:B------:R-:W-:Y:S01]  /*1c30*/  MOV R104, R119.reuse ;  /* 0x0000007700687202 */ /* 0x080fe20000000f00 */
[----:B------:R-:W-:Y:S01]  /*1c40*/  IMAD.MOV.U32 R90, RZ, RZ, R119 ;  /* 0x000000ffff5a7224 */ /* 0x000fe200078e0077 */
[----:B------:R-:W-:Y:S01]  /*1c50*/  FMNMX.FTZ R72, R81, R72, !PT ;  /* 0x0000004851487209 */ /* 0x000fe20007810000 */
[----:B------:R-:W-:Y:S01]  /*1c60*/  UPRMT UR6, UR41, 0x654, UR6 ;  /* 0x0000065429067896 */ /* 0x000fe20008000006 */
[----:B------:R-:W-:Y:S01]  /*1c70*/  MOV R100, R119 ;  /* 0x0000007700647202 */ /* 0x000fe20000000f00 */
[----:B------:R-:W1:Y:S01]  /*1c80*/  MUFU.TANH R13, R13 ;  /* 0x0000000d000d7308 */ /* 0x000e620000002400 */
[----:B--2---:R-:W-:-:S02]  /*1c90*/  FSEL R11, R11, -INF , P3 ;  /* 0xff8000000b0b7808 */ /* 0x004fc40001800000 */
[----:B------:R-:W-:Y:S02]  /*1ca0*/  ISETP.GT.AND P3, PT, R62, 0x29, PT ;  /* 0x000000293e00780c */ /* 0x000fe40003f64270 */
[----:B------:R-:W-:Y:S02]  /*1cb0*/  FMNMX.FTZ R20, R11, R20, !PT ;  /* 0x000000140b147209 */ /* 0x000fe40007810000 */
[----:B------:R-:W-:Y:S01]  /*1cc0*/  SYNCS.ARRIVE.TRANS64.RED.A1T0 RZ, [UR6], RZ ;  /* 0x000000ffffff79a7 */ /* 0x000fe20008100406 */
[----:B------:R-:W2:Y:S01]  /*1cd0*/  MUFU.TANH R30, R30 ;  /* 0x0000001e001e7308 */ /* 0x000ea20000002400 */
[----:B0-----:R-:W-:Y:S02]  /*1ce0*/  FSEL R31, R31, -INF , P4 ;  /* 0xff8000001f1f7808 */ /* 0x001fe40002000000 */
[----:B------:R-:W-:Y:S02]  /*1cf0*/  MOV R96, R119 ;  /* 0x0000007700607202 */ /* 0x000fe40000000f00 */
[----:B------:R-:W-:-:S02]  /*1d00*/  FMNMX.FTZ R72, R31, R72, !PT ;  /* 0x000000481f487209 */ /* 0x000fc40007810000 */
[----:B------:R-:W-:Y:S01]  /*1d10*/  MOV R92, R119 ;  /* 0x00000077005c7202 */ /* 0x000fe20000000f00 */
[----:B------:R-:W0:Y:S01]  /*1d20*/  MUFU.TANH R21, R21 ;  /* 0x0000001500157308 */ /* 0x000e220000002400 */
[----:B-1----:R-:W-:Y:S02]  /*1d30*/  FSEL R13, R13, -INF , P2 ;  /* 0xff8000000d0d7808 */ /* 0x002fe40001000000 */
[----:B------:R-:W-:Y:S02]  /*1d40*/  ISETP.GT.AND P2, PT, R62, 0x30, PT ;  /* 0x000000303e00780c */ /* 0x000fe40003f44270 */
[----:B------:R-:W-:-:S03]  /*1d50*/  FMNMX.FTZ R20, R13, R20, !PT ;  /* 0x000000140d147209 */ /* 0x000fc60007810000 */
[----:B------:R-:W1:Y:S01]  /*1d60*/  MUFU.TANH R34, R34 ;  /* 0x0000002200227308 */ /* 0x000e620000002400 */
[----:B--2---:R-:W-:-:S04]  /*1d70*/  FSEL R85, R30, -INF , P3 ;  /* 0xff8000001e557808 */ /* 0x004fc80001800000 */
[----:B------:R-:W-:-:S03]  /*1d80*/  FMNMX.FTZ R72, R85, R72, !PT ;  /* 0x0000004855487209 */ /* 0x000fc60007810000 */
[----:B------:R-:W2:Y:S01]  /*1d90*/  MUFU.TANH R25, R25 ;  /* 0x0000001900197308 */ /* 0x000ea20000002400 */
[----:B0-----:R-:W-:Y:S02]  /*1da0*/  FSEL R21, R21, -INF , P1 ;  /* 0xff80000015157808 */ /* 0x001fe40000800000 */
[----:B------:R-:W-:Y:S02]  /*1db0*/  ISETP.GT.AND P1, PT, R62, 0x31, PT ;  /* 0x000000313e00780c */ /* 0x000fe40003f24270 */
[----:B------:R-:W-:-:S03]  /*1dc0*/  FMNMX.FTZ R20, R21, R20, !PT ;  /* 0x0000001415147209 */ /* 0x000fc60007810000 */
[----:B------:R-:W0:Y:S01]  /*1dd0*/  MUFU.TANH R32, R32 ;  /* 0x0000002000207308 */ /* 0x000e220000002400 */
[----:B-1----:R-:W-:-:S04]  /*1de0*/  FSEL R89, R34, -INF , P2 ;  /* 0xff80000022597808 */ /* 0x002fc80001000000 */
[----:B------:R-:W-:-:S03]  /*1df0*/  FMNMX.FTZ R72, R89, R72, !PT ;  /* 0x0000004859487209 */ /* 0x000fc60007810000 */
[----:B------:R-:W1:Y:S01]  /*1e00*/  MUFU.TANH R27, R27 ;  /* 0x0000001b001b7308 */ /* 0x000e620000002400 */
[----:B--2---:R-:W-:Y:S02]  /*1e10*/  FSEL R25, R25, -INF , P6 ;  /* 0xff80000019197808 */ /* 0x004fe40003000000 */
[----:B------:R-:W-:Y:S02]  /*1e20*/  ISETP.GT.AND P6, PT, R62, 0x38, PT ;  /* 0x000000383e00780c */ /* 0x000fe40003fc4270 */
[----:B------:R-:W-:-:S03]  /*1e30*/  FMNMX.FTZ R20, R25, R20, !PT ;  /* 0x0000001419147209 */ /* 0x000fc60007810000 */
[----:B------:R-:W2:Y:S01]  /*1e40*/  MUFU.TANH R38, R38 ;  /* 0x0000002600267308 */ /* 0x000ea20000002400 */
[----:B0-----:R-:W-:-:S04]  /*1e50*/  FSEL R91, R32, -INF , P1 ;  /* 0xff800000205b7808 */ /* 0x001fc80000800000 */
[----:B------:R-:W-:-:S03]  /*1e60*/  FMNMX.FTZ R72, R91, R72, !PT ;  /* 0x000000485b487209 */ /* 0x000fc60007810000 */
        /* <DEDUP_REMOVED lines=119> */
[----:B------:R0:W-:Y:S01]  /*25e0*/  MUFU.TANH R8, R79 ;  /* 0x0000004f00087308 */ /* 0x0001e20000002400 */
[----:B--2---:R-:W-:-:S04]  /*25f0*/  FSEL R129, R10, -INF , P1 ;  /* 0xff8000000a817808 */ /* 0x004fc80000800000 */
[----:B------:R-:W-:-:S03]  /*2600*/  FMNMX.FTZ R72, R129, R72, !PT ;  /* 0x0000004881487209 */ /* 0x000fc60007810000 */
[----:B------:R-:W1:Y:S01]  /*2610*/  MUFU.TANH R82, R82 ;  /* 0x0000005200527308 */ /* 0x000e620000002400 */
[----:B0-----:R-:W-:Y:S01]  /*2620*/  FSEL R79, R78, -INF , P6 ;  /* 0xff8000004e4f7808 */ /* 0x001fe20003000000 */
[----:B------:R-:W0:Y:S03]  /*2630*/  SHFL.BFLY PT, R15, R72, 0x2, 0x1f ;  /* 0x0c401f00480f7f89 */ /* 0x000e2600000e0000 */
[----:B------:R-:W-:-:S03]  /*2640*/  FMNMX.FTZ R20, R79, R20, !PT ;  /* 0x000000144f147209 */ /* 0x000fc60007810000 */
[----:B------:R-:W-:Y:S08]  /*2650*/  MUFU.TANH R86, R86 ;  /* 0x0000005600567308 */ /* 0x000ff00000002400 */
[----:B------:R-:W-:Y:S01]  /*2660*/  MUFU.TANH R12, R87 ;  /* 0x00000057000c7308 */ /* 0x000fe20000002400 */
[----:B0-----:R-:W-:-:S05]  /*2670*/  FMNMX.FTZ R10, R72, R15, !PT ;  /* 0x0000000f480a7209 */ /* 0x001fca0007810000 */
[----:B------:R-:W0:Y:S02]  /*2680*/  SHFL.BFLY PT, R15, R10, 0x1, 0x1f ;  /* 0x0c201f000a0f7f89 */ /* 0x000e2400000e0000 */
[----:B0-----:R-:W-:Y:S02]  /*2690*/  FMNMX.FTZ R15, R10, R15, !PT ;  /* 0x0000000f0a0f7209 */ /* 0x001fe40007810000 */
[----:B------:R1:W0:Y:S02]  /*26a0*/  MUFU.TANH R10, R83 ;  /* 0x00000053000a7308 */ /* 0x0002240000002400 */
[C---:B------:R-:W-:Y:S01]  /*26b0*/  FSETP.NEU.FTZ.AND P0, PT, R15.reuse, -INF , PT ;  /* 0xff8000000f00780b */ /* 0x040fe20003f1d000 */
[----:B------:R-:W-:-:S05]  /*26c0*/  FMUL.FTZ R6, R15, R14 ;  /* 0x0000000e0f067220 */ /* 0x000fca0000410000 */
[----:B------:R-:W-:Y:S02]  /*26d0*/  FSEL R6, R6, RZ, P0 ;  /* 0x000000ff06067208 */ /* 0x000fe40000000000 */
[----:B-1----:R-:W-:Y:S02]  /*26e0*/  FSEL R83, R82, -INF , P4 ;  /* 0xff80000052537808 */ /* 0x002fe40002000000 */
[----:B------:R-:W-:Y:S01]  /*26f0*/  ISETP.NE.AND P0, PT, R88, RZ, PT ;  /* 0x000000ff5800720c */ /* 0x000fe20003f05270 */
[-CC-:B------:R-:W-:Y:S01]  /*2700*/  FFMA.FTZ R126, R71, R14.reuse, -R6.reuse ;  /* 0x0000000e477e7223 */ /* 0x180fe20000010806 */
[-CC-:B------:R-:W-:Y:S01]  /*2710*/  FFMA.FTZ R71, R81, R14.reuse, -R6.reuse ;  /* 0x0000000e51477223 */ /* 0x180fe20000010806 */
[----:B------:R-:W-:Y:S01]  /*2720*/  FSEL R81, R8, -INF , P5 ;  /* 0xff80000008517808 */ /* 0x000fe20002800000 */
[-CC-:B------:R-:W-:Y:S01]  /*2730*/  FFMA.FTZ R132, R89, R14.reuse, -R6.reuse ;  /* 0x0000000e59847223 */ /* 0x180fe20000010806 */
[----:B0-----:R-:W-:Y:S01]  /*2740*/  FSEL R87, R10, -INF , P3 ;  /* 0xff8000000a577808 */ /* 0x001fe20001800000 */
        /* <DEDUP_REMOVED lines=20> */
[-CC-:B------:R-:W-:Y:S01]  /*2890*/  FFMA.FTZ R69, R75, R14.reuse, -R6.reuse ;  /* 0x0000000e4b457223 */ /* 0x180fe20000010806 */
[-CC-:B------:R-:W-:Y:S01]  /*28a0*/  FFMA.FTZ R128, R77, R14.reuse, -R6.reuse ;  /* 0x0000000e4d807223 */ /* 0x180fe20000010806 */
[----:B------:R-:W1:Y:S01]  /*28b0*/  SHFL.BFLY PT, R31, R20, 0x2, 0x1f ;  /* 0x0c401f00141f7f89 */ /* 0x000e6200000e0000 */
        /* <DEDUP_REMOVED lines=12> */
[-CC-:B------:R-:W-:Y:S01]  /*2980*/  FFMA.FTZ R144, R113, R14.reuse, -R6.reuse ;  /* 0x0000000e71907223 */ /* 0x180fe20000010806 */
[-CC-:B------:R-:W-:Y:S01]  /*2990*/  FFMA.FTZ R99, R115, R14.reuse, -R6.reuse ;  /* 0x0000000e73637223 */ /* 0x180fe20000010806 */
[-CC-:B------:R-:W-:Y:S01]  /*29a0*/  FFMA.FTZ R146, R117, R14.reuse, -R6.reuse ;  /* 0x0000000e75927223 */ /* 0x180fe20000010806 */
[-CC-:B------:R-:W-:Y:S01]  /*29b0*/  FFMA.FTZ R103, R125, R14.reuse, -R6.reuse ;  /* 0x0000000e7d677223 */ /* 0x180fe20000010806 */
[-CC-:B------:R-:W-:Y:S01]  /*29c0*/  FFMA.FTZ R150, R127, R14.reuse, -R6.reuse ;  /* 0x0000000e7f967223 */ /* 0x180fe20000010806 */
[----:B------:R-:W-:Y:S01]  /*29d0*/  FFMA.FTZ R105, R129, R14, -R6 ;  /* 0x0000000e81697223 */ /* 0x000fe20000010806 */
[--C-:B------:R-:W-:Y:S01]  /*29e0*/  IMAD.MOV.U32 R117, RZ, RZ, R119.reuse ;  /* 0x000000ffff757224 */ /* 0x100fe200078e0077 */
[----:B------:R-:W4:Y:S01]  /*29f0*/  MUFU.EX2 R124, R124 ;  /* 0x0000007c007c7308 */ /* 0x000f220000000800 */
[--C-:B------:R-:W-:Y:S01]  /*2a00*/  IMAD.MOV.U32 R115, RZ, RZ, R119.reuse ;  /* 0x000000ffff737224 */ /* 0x100fe200078e0077 */
[----:B------:R-:W-:Y:S01]  /*2a10*/  MOV R113, R119 ;  /* 0x0000007700717202 */ /* 0x000fe20000000f00 */
[--C-:B------:R-:W-:Y:S01]  /*2a20*/  IMAD.MOV.U32 R111, RZ, RZ, R119.reuse ;  /* 0x000000ffff6f7224 */ /* 0x100fe200078e0077 */
[----:B-1----:R-:W-:Y:S01]  /*2a30*/  FMNMX.FTZ R8, R20, R31, !PT ;  /* 0x0000001f14087209 */ /* 0x002fe20007810000 */
[--C-:B------:R-:W-:Y:S01]  /*2a40*/  IMAD.MOV.U32 R109, RZ, RZ, R119.reuse ;  /* 0x000000ffff6d7224 */ /* 0x100fe200078e0077 */
[----:B------:R-:W-:Y:S01]  /*2a50*/  MOV R88, R119 ;  /* 0x0000007700587202 */ /* 0x000fe20000000f00 */
[----:B------:R-:W-:Y:S01]  /*2a60*/  IMAD.MOV.U32 R107, RZ, RZ, R119 ;  /* 0x000000ffff6b7224 */ /* 0x000fe200078e0077 */
[----:B------:R-:W1:Y:S01]  /*2a70*/  MUFU.EX2 R67, R67 ;  /* 0x0000004300437308 */ /* 0x000e620000000800 */
[----:B------:R-:W5:Y:S07]  /*2a80*/  SHFL.BFLY PT, R31, R8, 0x1, 0x1f ;  /* 0x0c201f00081f7f89 */ /* 0x000f6e00000e0000 */
[----:B------:R-:W1:Y:S08]  /*2a90*/  MUFU.EX2 R126, R126 ;  /* 0x0000007e007e7308 */ /* 0x000e700000000800 */
[----:B------:R-:W1:Y:S08]  /*2aa0*/  MUFU.EX2 R69, R69 ;  /* 0x0000004500457308 */ /* 0x000e700000000800 */
[----:B------:R-:W-:Y:S01]  /*2ab0*/  MUFU.EX2 R128, R128 ;  /* 0x0000008000807308 */ /* 0x000fe20000000800 */
[----:B-----5:R-:W-:-:S04]  /*2ac0*/  FMNMX.FTZ R31, R8, R31, !PT ;  /* 0x0000001f081f7209 */ /* 0x020fc80007810000 */
[C---:B------:R-:W-:Y:S01]  /*2ad0*/  FSETP.NEU.FTZ.AND P1, PT, R31.reuse, -INF , PT ;  /* 0xff8000001f00780b */ /* 0x040fe20003f3d000 */
[----:B------:R-:W-:Y:S02]  /*2ae0*/  FMUL.FTZ R26, R31, R14 ;  /* 0x0000000e1f1a7220 */ /* 0x000fe40000410000 */
[----:B------:R-:W-:Y:S03]  /*2af0*/  MUFU.EX2 R71, R71 ;  /* 0x0000004700477308 */ /* 0x000fe60000000800 */
[----:B------:R-:W-:Y:S02]  /*2b00*/  FSEL R26, R26, RZ, P1 ;  /* 0x000000ff1a1a7208 */ /* 0x000fe40000800000 */
[----:B------:R-:W-:-:S03]  /*2b10*/  PLOP3.LUT P1, PT, PT, PT, UP0, 0x80, 0x0 ;  /* 0x000000000000781c */ /* 0x000fc60003f2f008 */
[-CC-:B------:R-:W-:Y:S01]  /*2b20*/  FFMA.FTZ R121, R3, R14.reuse, -R26.reuse ;  /* 0x0000000e03797223 */ /* 0x180fe2000001081a */
[-CC-:B------:R-:W-:Y:S01]  /*2b30*/  FFMA.FTZ R4, R4, R14.reuse, -R26.reuse ;  /* 0x0000000e04047223 */ /* 0x180fe2000001081a */
[-CC-:B------:R-:W-:Y:S01]  /*2b40*/  FFMA.FTZ R123, R5, R14.reuse, -R26.reuse ;  /* 0x0000000e057b7223 */ /* 0x180fe2000001081a */
[----:B0-----:R-:W-:Y:S01]  /*2b50*/  FADD.FTZ R3, R120, R63 ;  /* 0x0000003f78037221 */ /* 0x001fe20000010000 */
[-CC-:B------:R-:W-:Y:S01]  /*2b60*/  FFMA.FTZ R6, R7, R14.reuse, -R26.reuse ;  /* 0x0000000e07067223 */ /* 0x180fe2000001081a */
[-CC-:B------:R-:W-:Y:S01]  /*2b70*/  FFMA.FTZ R125, R9, R14.reuse, -R26.reuse ;  /* 0x0000000e097d7223 */ /* 0x180fe2000001081a */
[----:B------:R-:W-:Y:S01]  /*2b80*/  MUFU.EX2 R121, R121 ;  /* 0x0000007900797308 */ /* 0x000fe20000000800 */
[----:B--2---:R-:W-:Y:S01]  /*2b90*/  FADD.FTZ R30, R122, R3 ;  /* 0x000000037a1e7221 */ /* 0x004fe20000010000 */
        /* <DEDUP_REMOVED lines=11> */
[----:B-1----:R-:W-:Y:S01]  /*2c50*/  FADD.FTZ R3, R67, R32 ;  /* 0x0000002043037221 */ /* 0x002fe20000010000 */
[-CC-:B------:R-:W-:Y:S01]  /*2c60*/  FFMA.FTZ R24, R37, R14.reuse, -R26.reuse ;  /* 0x0000000e25187223 */ /* 0x180fe2000001081a */
[-CC-:B------:R-:W-:Y:S01]  /*2c70*/  FFMA.FTZ R135, R39, R14.reuse, -R26.reuse ;  /* 0x0000000e27877223 */ /* 0x180fe2000001081a */
[----:B------:R-:W1:Y:S01]  /*2c80*/  MUFU.EX2 R123, R123 ;  /* 0x0000007b007b7308 */ /* 0x000e620000000800 */
[----:B------:R-:W-:Y:S01]  /*2c90*/  FADD.FTZ R32, R126, R3 ;  /* 0x000000037e207221 */ /* 0x000fe20000010000 */
        /* <DEDUP_REMOVED lines=24> */
[----:B------:R-:W-:Y:S01]  /*2e20*/  FFMA.FTZ R93, R93, R14, -R26 ;  /* 0x0000000e5d5d7223 */ /* 0x000fe2000001081a */
[----:B------:R-:W-:-:S02]  /*2e30*/  F2FP.BF16.F32.PACK_AB R121, R4, R121 ;  /* 0x000000790479723e */ /* 0x000fc400000010ff */
[----:B------:R-:W-:Y:S02]  /*2e40*/  F2FP.BF16.F32.PACK_AB R123, R6, R123 ;  /* 0x0000007b067b723e */ /* 0x000fe400000010ff */
[----:B------:R-:W-:Y:S01]  /*2e50*/  F2FP.BF16.F32.PACK_AB R120, R63, R120 ;  /* 0x000000783f78723e */ /* 0x000fe200000010ff */
[----:B------:R-:W2:Y:S01]  /*2e60*/  MUFU.EX2 R130, R130 ;  /* 0x0000008200827308 */ /* 0x000ea20000000800 */
[----:B0-----:R-:W-:Y:S01]  /*2e70*/  FADD.FTZ R3, R125, R34 ;  /* 0x000000227d037221 */ /* 0x001fe20000010000 */
[----:B------:R-:W-:Y:S02]  /*2e80*/  F2FP.BF16.F32.PACK_AB R122, R65, R122 ;  /* 0x0000007a417a723e */ /* 0x000fe400000010ff */
[----:B------:R-:W-:Y:S02]  /*2e90*/  F2FP.BF16.F32.PACK_AB R124, R67, R124 ;  /* 0x0000007c437c723e */ /* 0x000fe400000010ff */
[----:B------:R-:W-:Y:S02]  /*2ea0*/  F2FP.BF16.F32.PACK_AB R126, R69, R126 ;  /* 0x0000007e457e723e */ /* 0x000fe400000010ff */
[----:B------:R-:W0:Y:S01]  /*2eb0*/  MUFU.EX2 R127, R127 ;  /* 0x0000007f007f7308 */ /* 0x000e220000000800 */
[----:B-1----:R-:W-:Y:S01]  /*2ec0*/  FADD.FTZ R36, R8, R3 ;  /* 0x0000000308247221 */ /* 0x002fe20000010000 */
[----:B------:R-:W-:-:S02]  /*2ed0*/  F2FP.BF16.F32.PACK_AB R128, R71, R128 ;  /* 0x000000804780723e */ /* 0x000fc400000010ff */
[----:B------:R-:W-:-:S04]  /*2ee0*/  F2FP.BF16.F32.PACK_AB R125, R8, R125 ;  /* 0x0000007d087d723e */ /* 0x000fc800000010ff */
[----:B------:R-:W1:Y:S01]  /*2ef0*/  MUFU.EX2 R73, R73 ;  /* 0x0000004900497308 */ /* 0x000e620000000800 */
[----:B--2---:R-:W-:-:S07]  /*2f00*/  FADD.FTZ R34, R130, R5 ;  /* 0x0000000582227221 */ /* 0x004fce0000010000 */
[----:B------:R-:W2:Y:S01]  /*2f10*/  MUFU.EX2 R10, R10 ;  /* 0x0000000a000a7308 */ /* 0x000ea20000000800 */
[----:B0-----:R-:W-:-:S07]  /*2f20*/  FADD.FTZ R3, R127, R36 ;  /* 0x000000247f037221 */ /* 0x001fce0000010000 */
[----:B------:R-:W0:Y:S01]  /*2f30*/  MUFU.EX2 R132, R132 ;  /* 0x0000008400847308 */ /* 0x000e220000000800 */
[----:B-1----:R-:W-:Y:S01]  /*2f40*/  FADD.FTZ R5, R73, R34 ;  /* 0x0000002249057221 */ /* 0x002fe20000010000 */
[----:B------:R-:W-:Y:S01]  /*2f50*/  FFMA.FTZ R34, R53, R14, -R26 ;  /* 0x0000000e35227223 */ /* 0x000fe2000001081a */
[----:B------:R-:W-:-:S05]  /*2f60*/  F2FP.BF16.F32.PACK_AB R130, R73, R130 ;  /* 0x000000824982723e */ /* 0x000fca00000010ff */
        /* <DEDUP_REMOVED lines=111> */
[----:B------:R1:W3:Y:S01]  /*3660*/  MUFU.EX2 R4, R93 ;  /* 0x0000005d00047308 */ /* 0x0002e20000000800 */
[----:B--2---:R-:W-:Y:S01]  /*3670*/  FADD.FTZ R5, R89, R6 ;  /* 0x0000000659057221 */ /* 0x004fe20000010000 */
[C---:B0-----:R-:W-:Y:S01]  /*3680*/  FADD.FTZ R3, R105.reuse, R42 ;  /* 0x0000002a69037221 */ /* 0x041fe20000010000 */
[----:B------:R-:W-:Y:S01]  /*3690*/  F2FP.BF16.F32.PACK_AB R150, R105, R150 ;  /* 0x000000966996723e */ /* 0x000fe200000010ff */
[--C-:B------:R-:W-:Y:S02]  /*36a0*/  IMAD.MOV.U32 R105, RZ, RZ, R119.reuse ;  /* 0x000000ffff697224 */ /* 0x100fe400078e0077 */
[----:B-1----:R-:W-:Y:S01]  /*36b0*/  IMAD.MOV.U32 R93, RZ, RZ, R119 ;  /* 0x000000ffff5d7224 */ /* 0x002fe200078e0077 */
[C---:B---3--:R-:W-:Y:S01]  /*36c0*/  F2FP.BF16.F32.PACK_AB R151, R4.reuse, R89 ;  /* 0x000000590497723e */ /* 0x048fe200000010ff */
        /* <DEDUP_REMOVED lines=21> */
[----:B------:R-:W-:Y:S01]  /*3820*/  UIADD3 UR47, UR47, -0x2, URZ ;  /* 0xfffffffe2f2f7890 */ /* 0x000fe2000fffe03f */
[----:B------:R-:W-:Y:S01]  /*3830*/  UMOV UR22, UR37 ;  /* 0x0000002500167c82 */ /* 0x000fe20008000000 */
[----:B------:R-:W-:Y:S01]  /*3840*/  UMOV UR21, UR38 ;  /* 0x0000002600157c82 */ /* 0x000fe20008000000 */
[----:B------:R-:W-:-:S09]  /*3850*/  ULDC UR23, c[0x0][0x9d8] ;  /* 0x0002760000177ab9 */ /* 0x000fd20000000800 */
.L_x_12745:
[----:B------:R-:W-:Y:S01]  /*3860*/  ISETP.NE.AND P2, PT, RZ, UR42, PT ;  /* 0x0000002aff007c0c */ /* 0x000fe2000bf45270 */
[----:B------:R-:W-:-:S04]  /*3870*/  UISETP.NE.AND UP0, UPT, UR21, 0x1, UPT ;  /* 0x000000011500788c */ /* 0x000fc8000bf05270 */
[----:B------:R-:W-:-:S04]  /*3880*/  USEL UR37, URZ, 0x1, UP0 ;  /* 0x000000013f257887 */ /* 0x000fc80008000000 */
[----:B------:R-:W-:-:S04]  /*3890*/  ULOP3.LUT UR37, UR22, UR37, URZ, 0x3c, !UPT ;  /* 0x0000002516257292 */ /* 0x000fc8000f8e3c3f */
[----:B------:R-:W-:Y:S08]  /*38a0*/  @P2 BRA `(.L_x_12735) ;  /* 0x0000000000382947 */ /* 0x000ff00003800000 */
[----:B------:R-:W-:Y:S05]  /*38b0*/  @!P0 BRA `(.L_x_12736) ;  /* 0x0000000000048947 */ /* 0x000fea0003800000 */
[----:B------:R-:W-:Y:S01]  /*38c0*/  BPT.TRAP 0x1 ;  /* 0x000000040000795c */ /* 0x000fe20000300000 */
.L_x_12736:
        /* <DEDUP_REMOVED lines=9> */
.L_x_12737:
[----:B-1----:R-:W-:Y:S05]  /*3960*/  @P1 BRA `(.L_x_12735) ;  /* 0x0000000000081947 */ /* 0x002fea0003800000 */
[----:B------:R-:W1:Y:S02]  /*3970*/  SYNCS.PHASECHK.TRANS64.TRYWAIT P1, [UR6+0x16830], R6 ;  /* 0x01683006ff0075a7 */ /* 0x000e640008020146 */
[----:B-1----:R-:W-:Y:S05]  /*3980*/  @!P1 BRA `(.L_x_12738) ;  /* 0x0000007400849947 */ /* 0x002fea0003800000 */
.L_x_12735:
        /* <DEDUP_REMOVED lines=9> */
[----:B------:R-:W-:-:S04]  /*3a20*/  ULEA UR18, UR38, UR20, 0xa ;  /* 0x0000001426127291 */ /* 0x000fc8000f8e503f */
[----:B------:R-:W-:Y:S02]  /*3a30*/  UIADD3 UR6, UR18, 0x2, URZ ;  /* 0x0000000212067890 */ /* 0x000fe4000fffe03f */
[----:B------:R-:W-:Y:S02]  /*3a40*/  UIADD3 UR10, UR18, 0x4, URZ ;  /* 0x00000004120a7890 */ /* 0x000fe4000fffe03f */
[----:B------:R-:W-:Y:S01]  /*3a50*/  UIADD3 UR14, UR18, 0x6, URZ ;  /* 0x00000006120e7890 */ /* 0x000fe2000fffe03f */
        /* <DEDUP_REMOVED lines=15> */
.L_x_12740:
[----:B------:R-:W-:Y:S01]  /*3b50*/  ULEA UR6, UR21, UR44, 0x3 ;  /* 0x0000002c15067291 */ /* 0x000fe2000f8e183f */
[----:B------:R-:W-:-:S05]  /*3b60*/  IMAD.U32 R6, RZ, RZ, UR22 ;  /* 0x00000016ff067e24 */ /* 0x000fca000f8e00ff */
[----:B------:R-:W-:-:S04]  /*3b70*/  SHF.L.U32 R6, R6, 0x1f, RZ ;  /* 0x0000001f06067819 */ /* 0x000fc800000006ff */
[----:B------:R0:W1:Y:S01]  /*3b80*/  SYNCS.PHASECHK.TRANS64.TRYWAIT P1, [UR6+0x16850], R6 ;  /* 0x01685006ff0075a7 */ /* 0x0000620008020146 */
[----:B------:R-:W-:Y:S05]  /*3b90*/  @!P0 BRA `(.L_x_12741) ;  /* 0x0000000000048947 */ /* 0x000fea0003800000 */
[----:B------:R-:W-:Y:S01]  /*3ba0*/  BPT.TRAP 0x1 ;  /* 0x000000040000795c */ /* 0x000fe20000300000 */
.L_x_12741:
[----:B-1----:R-:W-:Y:S05]  /*3bb0*/  @P1 BRA `(.L_x_12739) ;  /* 0x0000000000081947 */ /* 0x002fea0003800000 */
[----:B------:R-:W1:Y:S02]  /*3bc0*/  SYNCS.PHASECHK.TRANS64.TRYWAIT P1, [UR6+0x16850], R6 ;  /* 0x01685006ff0075a7 */ /* 0x000e640008020146 */
[----:B-1----:R-:W-:Y:S05]  /*3bd0*/  @!P1 BRA `(.L_x_12742) ;  /* 0x0000007400089947 */ /* 0x002fea0003800000 */
.L_x_12739:
[----:B------:R-:W-:Y:S01]  /*3be0*/  UIADD3 UR6, UR44, 0x400, URZ ;  /* 0x000004002c067890 */ /* 0x000fe2000fffe03f */
[----:B------:R-:W-:Y:S01]  /*3bf0*/  WARPGROUP.ARRIVE ;  /* 0x00000000000079c5 */ /* 0x000fe20000000000 */
[----:B------:R-:W-:-:S05]  /*3c00*/  UMOV UR7, 0x40000040 ;  /* 0x4000004000077882 */ /* 0x000fca0000000000 */
[----:B-1----:R-:W1:Y:S01]  /*3c10*/  S2R R7, SR_TID.X ;  /* 0x0000000000077919 */ /* 0x002e620000002100 */
[----:B------:R-:W-:Y:S01]  /*3c20*/  USHF.R.U32.HI UR6, URZ, 0x4, UR6 ;  /* 0x000000043f067899 */ /* 0x000fe20008011606 */
[----:B0-----:R-:W-:-:S03]  /*3c30*/  VIADD R6, R18, 0x9 ;  /* 0x0000000912067836 */ /* 0x001fc60000000000 */
[----:B------:R-:W-:-:S04]  /*3c40*/  ULOP3.LUT UR6, UR6, 0x3fff, URZ, 0xc0, !UPT ;  /* 0x00003fff06067892 */ /* 0x000fc8000f8ec03f */
[----:B------:R-:W-:-:S07]  /*3c50*/  ULEA UR10, UR21, UR6, 0xa ;  /* 0x00000006150a7291 */ /* 0x000fce000f8e503f */
[----:B------:R-:W-:Y:S02]  /*3c60*/  UMOV UR6, UR10 ;  /* 0x0000000a00067c82 */ /* 0x000fe40008000000 */
[----:B------:R-:W-:Y:S01]  /*3c70*/  HGMMA.64x64x16.F32.BF16 R88, R120, gdesc[UR4].tnspB, R88, gsb0 ;  /* 0x40e0000478587df0 */ /* 0x000fe20008001858 */
[----:B------:R-:W-:Y:S01]  /*3c80*/  UIADD3 UR6, UR10, 0x80, URZ ;  /* 0x000000800a067890 */ /* 0x000fe2000fffe03f */
[----:B------:R-:W-:Y:S01]  /*3c90*/  UMOV UR7, 0x40000040 ;  /* 0x4000004000077882 */ /* 0x000fe20000000000 */
[----:B-1----:R-:W-:-:S04]  /*3ca0*/  ISETP.GE.U32.AND P1, PT, R7, 0x180, PT ;  /* 0x000001800700780c */ /* 0x002fc80003f26070 */
[----:B------:R-:W-:Y:S01]  /*3cb0*/  SEL R6, R6, 0x9, !P1 ;  /* 0x0000000906067807 */ /* 0x000fe20004800000 */
[----:B------:R-:W-:Y:S02]  /*3cc0*/  WARPGROUP.DEPBAR.LE gsb0, 0x0 ;  /* 0x00008000000079c5 */ /* 0x000fe40000010000 */
[----:B------:R-:W-:-:S06]  /*3cd0*/  WARPGROUP.ARRIVE ;  /* 0x00000000000079c5 */ /* 0x000fcc0000000000 */
[----:B------:R-:W-:Y:S01]  /*3ce0*/  HGMMA.64x64x16.F32.BF16 R88, R124, gdesc[UR4].tnspB, R88, gsb0 ;  /* 0x40e000047c587df0 */ /* 0x000fe20008001858 */
[----:B------:R-:W-:Y:S01]  /*3cf0*/  UIADD3 UR6, UR10, 0x100, URZ ;  /* 0x000001000a067890 */ /* 0x000fe2000fffe03f */
[----:B------:R-:W-:Y:S01]  /*3d00*/  UMOV UR7, 0x40000040 ;  /* 0x4000004000077882 */ /* 0x000fe20000000000 */
        /* <DEDUP_REMOVED lines=27> */
[----:B------:R-:W-:Y:S03]  /*3ec0*/  HGMMA.64x64x16.F32.BF16 R88, R148, gdesc[UR4].tnspB, R88, gsb0 ;  /* 0x40e0000494587df0 */ /* 0x000fe60008001858 */
[----:B------:R-:W-:Y:S02]  /*3ed0*/  WARPGROUP.DEPBAR.LE gsb0, 0x0 ;  /* 0x00008000000079c5 */ /* 0x000fe40000010000 */
[----:B------:R0:W-:Y:S06]  /*3ee0*/  BAR.ARV R6, 0x100 ;  /* 0x000400060000751d */ /* 0x0001ec0000002000 */
[----:B------:R-:W-:Y:S05]  /*3ef0*/  @!P0 BRA `(.L_x_12743) ;  /* 0x0000000000048947 */ /* 0x000fea0003800000 */
[----:B------:R-:W-:Y:S01]  /*3f00*/  BPT.TRAP 0x1 ;  /* 0x000000040000795c */ /* 0x000fe20000300000 */
.L_x_12743:
[----:B------:R-:W-:Y:S01]  /*3f10*/  FMUL.FTZ R7, R24, UR23 ;  /* 0x0000001718077c20 */ /* 0x000fe20008410000 */
[----:B0-----:R-:W-:Y:S01]  /*3f20*/  FMUL.FTZ R6, R25, UR23 ;  /* 0x0000001719067c20 */ /* 0x001fe20008410000 */
        /* <DEDUP_REMOVED lines=70> */
[----:B------:R-:W-:-:S04]  /*4390*/  ULEA UR6, UR38, UR44, 0x3 ;  /* 0x0000002c26067291 */ /* 0x000fc8000f8e183f */
[----:B------:R-:W-:Y:S02]  /*43a0*/  UIADD3 UR6, UR6, 0x16840, URZ ;  /* 0x0001684006067890 */ /* 0x000fe4000fffe03f */
[----:B------:R-:W0:Y:S01]  /*43b0*/  MUFU.TANH R25, R25 ;  /* 0x0000001900197308 */ /* 0x000e220000002400 */
[----:B-1----:R-:W-:Y:S01]  /*43c0*/  FMNMX.FTZ R14, R21, R14, !PT ;  /* 0x0000000e150e7209 */ /* 0x002fe20007810000 */
[----:B------:R-:W-:-:S06]  /*43d0*/  UPRMT UR6, UR41, 0x654, UR6 ;  /* 0x0000065429067896 */ /* 0x000fcc0008000006 */
[----:B------:R-:W1:Y:S01]  /*43e0*/  MUFU.TANH R27, R27 ;  /* 0x0000001b001b7308 */ /* 0x000e620000002400 */
[----:B--2---:R-:W-:Y:S01]  /*43f0*/  FMNMX.FTZ R32, R13, R30, !PT ;  /* 0x0000001e0d207209 */ /* 0x004fe20007810000 */
[----:B------:R-:W-:Y:S01]  /*4400*/  FMUL.FTZ R30, R76, UR23 ;  /* 0x000000174c1e7c20 */ /* 0x000fe20008410000 */
        /* <DEDUP_REMOVED lines=116> */
[----:B0-----:R-:W-:Y:S02]  /*4b50*/  FMNMX.FTZ R44, R83, R14, !PT ;  /* 0x0000000e532c7209 */ /* 0x001fe40007810000 */
[----:B------:R-:W0:Y:S03]  /*4b60*/  LDC R14, c[0x0][0x988] ;  /* 0x00026200ff0e7b82 */ /* 0x000e260000000800 */
[----:B------:R-:W2:Y:S01]  /*4b70*/  SHFL.BFLY PT, R31, R44, 0x2, 0x1f ;  /* 0x0c401f002c1f7f89 */ /* 0x000ea200000e0000 */
[----:B-1----:R-:W-:-:S05]  /*4b80*/  FMNMX.FTZ R46, R42, R15, !PT ;  /* 0x0000000f2a2e7209 */ /* 0x002fca0007810000 */
[----:B------:R-:W1:Y:S01]  /*4b90*/  SHFL.BFLY PT, R15, R46, 0x1, 0x1f ;  /* 0x0c201f002e0f7f89 */ /* 0x000e6200000e0000 */
[----:B--2---:R-:W-:-:S05]  /*4ba0*/  FMNMX.FTZ R48, R44, R31, !PT ;  /* 0x0000001f2c307209 */ /* 0x004fca0007810000 */
[----:B------:R-:W2:Y:S01]  /*4bb0*/  SHFL.BFLY PT, R31, R48, 0x1, 0x1f ;  /* 0x0c201f00301f7f89 */ /* 0x000ea200000e0000 */
[----:B-1----:R-:W-:-:S05]  /*4bc0*/  FMNMX.FTZ R15, R46, R15, !PT ;  /* 0x0000000f2e0f7209 */ /* 0x002fca0007810000 */
[C---:B0-----:R-:W-:Y:S01]  /*4bd0*/  FMUL.FTZ R42, R15.reuse, R14 ;  /* 0x0000000e0f2a7220 */ /* 0x041fe20000410000 */
[----:B------:R-:W-:-:S03]  /*4be0*/  FADD.FTZ R85, -R15, R0 ;  /* 0x000000000f557221 */ /* 0x000fc60000010100 */
[-CC-:B------:R-:W-:Y:S01]  /*4bf0*/  FFMA.FTZ R142, R20, R14.reuse, -R42.reuse ;  /* 0x0000000e148e7223 */ /* 0x180fe2000001082a */
[-CC-:B------:R-:W-:Y:S01]  /*4c00*/  FFMA.FTZ R7, R7, R14.reuse, -R42.reuse ;  /* 0x0000000e07077223 */ /* 0x180fe2000001082a */
[-CC-:B------:R-:W-:Y:S01]  /*4c10*/  FFMA.FTZ R126, R121, R14.reuse, -R42.reuse ;  /* 0x0000000e797e7223 */ /* 0x180fe2000001082a */
[-C--:B------:R-:W-:Y:S01]  /*4c20*/  FMUL.FTZ R85, R85, R14.reuse ;  /* 0x0000000e55557220 */ /* 0x080fe20000410000 */
[-CC-:B------:R-:W-:Y:S01]  /*4c30*/  FFMA.FTZ R120, R6, R14.reuse, -R42.reuse ;  /* 0x0000000e06787223 */ /* 0x180fe2000001082a */
[-CC-:B------:R-:W-:Y:S01]  /*4c40*/  FFMA.FTZ R122, R10, R14.reuse, -R42.reuse ;  /* 0x0000000e0a7a7223 */ /* 0x180fe2000001082a */
[-CC-:B------:R-:W-:Y:S01]  /*4c50*/  FFMA.FTZ R157, R123, R14.reuse, -R42.reuse ;  /* 0x0000000e7b9d7223 */ /* 0x180fe2000001082a */
[----:B--2---:R-:W-:Y:S01]  /*4c60*/  FMNMX.FTZ R31, R48, R31, !PT ;  /* 0x0000001f301f7209 */ /* 0x004fe20007810000 */
[----:B------:R-:W-:Y:S01]  /*4c70*/  MUFU.EX2 R7, R7 ;  /* 0x0000000700077308 */ /* 0x000fe20000000800 */
[-CC-:B------:R-:W-:Y:S01]  /*4c80*/  FFMA.FTZ R10, R11, R14.reuse, -R42.reuse ;  /* 0x0000000e0b0a7223 */ /* 0x180fe2000001082a */
[-CC-:B------:R-:W-:Y:S01]  /*4c90*/  FFMA.FTZ R124, R21, R14.reuse, -R42.reuse ;  /* 0x0000000e157c7223 */ /* 0x180fe2000001082a */
[-C--:B------:R-:W-:Y:S01]  /*4ca0*/  FFMA.FTZ R128, R125, R14.reuse, -R42 ;  /* 0x0000000e7d807223 */ /* 0x080fe2000001082a */
[C---:B------:R-:W-:Y:S01]  /*4cb0*/  FADD.FTZ R87, -R31.reuse, R4 ;  /* 0x000000041f577221 */ /* 0x040fe20000010100 */
[-C--:B------:R-:W-:Y:S01]  /*4cc0*/  FMUL.FTZ R20, R31, R14.reuse ;  /* 0x0000000e1f147220 */ /* 0x080fe20000410000 */
[-CC-:B------:R-:W-:Y:S01]  /*4cd0*/  FFMA.FTZ R6, R25, R14.reuse, -R42.reuse ;  /* 0x0000000e19067223 */ /* 0x180fe2000001082a */
[-C--:B------:R-:W-:Y:S01]  /*4ce0*/  FFMA.FTZ R155, R127, R14.reuse, -R42 ;  /* 0x0000000e7f9b7223 */ /* 0x080fe2000001082a */
[-C--:B------:R-:W-:Y:S01]  /*4cf0*/  FMUL.FTZ R0, R87, R14.reuse ;  /* 0x0000000e57007220 */ /* 0x080fe20000410000 */
[-CC-:B------:R-:W-:Y:S01]  /*4d00*/  FFMA.FTZ R121, R9, R14.reuse, -R20.reuse ;  /* 0x0000000e09797223 */ /* 0x180fe20000010814 */
[-CC-:B------:R-:W-:Y:S01]  /*4d10*/  FFMA.FTZ R8, R8, R14.reuse, -R20.reuse ;  /* 0x0000000e08087223 */ /* 0x180fe20000010814 */
[----:B------:R0:W1:Y:S01]  /*4d20*/  MUFU.EX2 R4, R85 ;  /* 0x0000005500047308 */ /* 0x0000620000000800 */
[-CC-:B------:R-:W-:Y:S01]  /*4d30*/  FFMA.FTZ R123, R12, R14.reuse, -R20.reuse ;  /* 0x0000000e0c7b7223 */ /* 0x180fe20000010814 */
[-CC-:B------:R-:W-:Y:S01]  /*4d40*/  FFMA.FTZ R12, R13, R14.reuse, -R20.reuse ;  /* 0x0000000e0d0c7223 */ /* 0x180fe20000010814 */
[-CC-:B------:R-:W-:Y:S01]  /*4d50*/  FFMA.FTZ R125, R27, R14.reuse, -R20.reuse ;  /* 0x0000000e1b7d7223 */ /* 0x180fe20000010814 */
[-C--:B------:R-:W-:Y:S01]  /*4d60*/  FFMA.FTZ R127, R33, R14.reuse, -R20 ;  /* 0x0000000e217f7223 */ /* 0x080fe20000010814 */
[-CC-:B------:R-:W-:Y:S01]  /*4d70*/  FFMA.FTZ R87, R151, R14.reuse, -R42.reuse ;  /* 0x0000000e97577223 */ /* 0x180fe2000001082a */
[-CC-:B------:R-:W-:Y:S01]  /*4d80*/  FFMA.FTZ R151, R40, R14.reuse, -R42.reuse ;  /* 0x0000000e28977223 */ /* 0x180fe2000001082a */
[-CC-:B------:R-:W-:Y:S01]  /*4d90*/  FFMA.FTZ R144, R26, R14.reuse, -R42.reuse ;  /* 0x0000000e1a907223 */ /* 0x180fe2000001082a */
[----:B------:R-:W-:Y:S01]  /*4da0*/  MUFU.EX2 R0, R0 ;  /* 0x0000000000007308 */ /* 0x000fe20000000800 */
[-C--:B0-----:R-:W-:Y:S01]  /*4db0*/  FFMA.FTZ R85, R24, R14.reuse, -R42 ;  /* 0x0000000e18557223 */ /* 0x081fe2000001082a */
[-CC-:B------:R-:W-:Y:S01]  /*4dc0*/  FFMA.FTZ R24, R29, R14.reuse, -R20.reuse ;  /* 0x0000000e1d187223 */ /* 0x180fe20000010814 */
[-C--:B------:R-:W-:Y:S01]  /*4dd0*/  FFMA.FTZ R26, R35, R14.reuse, -R20 ;  /* 0x0000000e231a7223 */ /* 0x080fe20000010814 */
[-C--:B------:R-:W-:Y:S01]  /*4de0*/  FFMA.FTZ R130, R129, R14.reuse, -R42 ;  /* 0x0000000e81827223 */ /* 0x080fe2000001082a */
[-C--:B------:R-:W-:Y:S01]  /*4df0*/  FFMA.FTZ R129, R37, R14.reuse, -R20 ;  /* 0x0000000e25817223 */ /* 0x080fe20000010814 */
[-C--:B------:R-:W-:Y:S01]  /*4e00*/  FFMA.FTZ R25, R28, R14.reuse, -R42 ;  /* 0x0000000e1c197223 */ /* 0x080fe2000001082a */
[-C--:B------:R-:W-:Y:S01]  /*4e10*/  FFMA.FTZ R28, R39, R14.reuse, -R20 ;  /* 0x0000000e271c7223 */ /* 0x080fe20000010814 */
[----:B------:R-:W0:Y:S01]  /*4e20*/  MUFU.EX2 R121, R121 ;  /* 0x0000007900797308 */ /* 0x000e220000000800 */
[----:B-1----:R-:W-:Y:S01]  /*4e30*/  FFMA.FTZ R3, R4, R3, R7 ;  /* 0x0000000304037223 */ /* 0x002fe20000010007 */
[-CC-:B------:R-:W-:Y:S01]  /*4e40*/  FFMA.FTZ R132, R133, R14.reuse, -R42.reuse ;  /* 0x0000000e85847223 */ /* 0x180fe2000001082a */
[-C--:B------:R-:W-:Y:S01]  /*4e50*/  FFMA.FTZ R133, R135, R14.reuse, -R42 ;  /* 0x0000000e87857223 */ /* 0x080fe2000001082a */
[-C--:B------:R-:W-:Y:S01]  /*4e60*/  FFMA.FTZ R9, R41, R14.reuse, -R20 ;  /* 0x0000000e29097223 */ /* 0x080fe20000010814 */
        /* <DEDUP_REMOVED lines=12> */
[----:B0-----:R-:W-:Y:S01]  /*4f30*/  FFMA.FTZ R5, R0, R5, R121 ;  /* 0x0000000500057223 */ /* 0x001fe20000010079 */
[-CC-:B------:R-:W-:Y:S01]  /*4f40*/  FFMA.FTZ R148, R34, R14.reuse, -R42.reuse ;  /* 0x0000000e22947223 */ /* 0x180fe2000001082a */
[-CC-:B------:R-:W-:Y:S01]  /*4f50*/  FFMA.FTZ R11, R36, R14.reuse, -R42.reuse ;  /* 0x0000000e240b7223 */ /* 0x180fe2000001082a */
[-C--:B------:R-:W-:Y:S01]  /*4f60*/  FFMA.FTZ R150, R38, R14.reuse, -R42 ;  /* 0x0000000e26967223 */ /* 0x080fe2000001082a */
[-CC-:B------:R-:W-:Y:S01]  /*4f70*/  FFMA.FTZ R30, R43, R14.reuse, -R20.reuse ;  /* 0x0000000e2b1e7223 */ /* 0x180fe20000010814 */
[-CC-:B------:R-:W-:Y:S01]  /*4f80*/  FFMA.FTZ R13, R45, R14.reuse, -R20.reuse ;  /* 0x0000000e2d0d7223 */ /* 0x180fe20000010814 */
[-CC-:B------:R-:W-:Y:S01]  /*4f90*/  FFMA.FTZ R32, R47, R14.reuse, -R20.reuse ;  /* 0x0000000e2f207223 */ /* 0x180fe20000010814 */
        /* <DEDUP_REMOVED lines=12> */
[-CC-:B------:R-:W-:Y:S01]  /*5060*/  FFMA.FTZ R145, R69, R14.reuse, -R20.reuse ;  /* 0x0000000e45917223 */ /* 0x180fe20000010814 */
[-CC-:B------:R-:W-:Y:S01]  /*5070*/  FFMA.FTZ R147, R73, R14.reuse, -R20.reuse ;  /* 0x0000000e49937223 */ /* 0x180fe20000010814 */
[-CC-:B------:R-:W-:Y:S01]  /*5080*/  FFMA.FTZ R149, R77, R14.reuse, -R20.reuse ;  /* 0x0000000e4d957223 */ /* 0x180fe20000010814 */
[----:B------:R-:W-:Y:S01]  /*5090*/  FFMA.FTZ R35, R81, R14, -R20 ;  /* 0x0000000e51237223 */ /* 0x000fe20000010814 */
        /* <DEDUP_REMOVED lines=12> */
[----:B------:R-:W-:-:S06]  /*5160*/  FFMA.FTZ R40, R63, R14, -R20 ;  /* 0x0000000e3f287223 */ /* 0x000fcc0000010814 */
        /* <DEDUP_REMOVED lines=16> */
[----:B------:R-:W-:-:S06]  /*5270*/  FFMA.FTZ R42, R67, R14, -R20 ;  /* 0x0000000e432a7223 */ /* 0x000fcc0000010814 */
        /* <DEDUP_REMOVED lines=50> */
[-CC-:B------:R-:W-:Y:S01]  /*55a0*/  FFMA.FTZ R48, R79, R14.reuse, -R20.reuse ;  /* 0x0000000e4f307223 */ /* 0x180fe20000010814 */
[----:B------:R-:W-:-:S05]  /*55b0*/  FFMA.FTZ R20, R83, R14, -R20 ;  /* 0x0000000e53147223 */ /* 0x000fca0000010814 */
        /* <DEDUP_REMOVED lines=44> */
.L_x_12744:
        /* <DEDUP_REMOVED lines=76> */
.L_x_12734:
[----:B------:R-:W-:Y:S06]  /*5d40*/  BAR.ARV 0x8, 0x200 ;  /* 0x0208000000007b1d */ /* 0x000fec0000002000 */
[----:B------:R-:W-:Y:S05]  /*5d50*/  @!P0 BRA `(.L_x_12746) ;  /* 0x0000000000048947 */ /* 0x000fea0003800000 */
[----:B------:R-:W-:Y:S01]  /*5d60*/  BPT.TRAP 0x1 ;  /* 0x000000040000795c */ /* 0x000fe20000300000 */
.L_x_12746:
[----:B------:R-:W-:Y:S01]  /*5d70*/  ULEA UR4, UR38, UR44, 0x3 ;  /* 0x0000002c26047291 */ /* 0x000fe2000f8e183f */
[----:B------:R-:W-:-:S05]  /*5d80*/  IMAD.U32 R0, RZ, RZ, UR37 ;  /* 0x00000025ff007e24 */ /* 0x000fca000f8e00ff */
[----:B------:R-:W-:-:S04]  /*5d90*/  SHF.L.U32 R0, R0, 0x1f, RZ ;  /* 0x0000001f00007819 */ /* 0x000fc800000006ff */
[----:B------:R0:W1:Y:S01]  /*5da0*/  SYNCS.PHASECHK.TRANS64.TRYWAIT P1, [UR4+0x16850], R0 ;  /* 0x01685000ff0075a7 */ /* 0x0000620008020144 */
[----:B------:R-:W-:Y:S05]  /*5db0*/  @!P0 BRA `(.L_x_12747) ;  /* 0x0000000000048947 */ /* 0x000fea0003800000 */
[----:B------:R-:W-:Y:S01]  /*5dc0*/  BPT.TRAP 0x1 ;  /* 0x000000040000795c */ /* 0x000fe20000300000 */
.L_x_12747:
[----:B-1----:R-:W-:Y:S05]  /*5dd0*/  @P1 BRA `(.L_x_12748) ;  /* 0x0000000000081947 */ /* 0x002fea0003800000 */
[----:B------:R-:W1:Y:S02]  /*5de0*/  SYNCS.PHASECHK.TRANS64.TRYWAIT P1, [UR4+0x16850], R0 ;  /* 0x01685000ff0075a7 */ /* 0x000e640008020144 */
[----:B-1----:R-:W-:Y:S05]  /*5df0*/  @!P1 BRA `(.L_x_12749) ;  /* 0x0000005000989947 */ /* 0x002fea0003800000 */
.L_x_12748:
[----:B------:R-:W-:Y:S01]  /*5e00*/  UIADD3 UR5, UR44, 0x400, URZ ;  /* 0x000004002c057890 */ /* 0x000fe2000fffe03f */
[----:B------:R-:W-:Y:S01]  /*5e10*/  WARPGROUP.ARRIVE ;  /* 0x00000000000079c5 */ /* 0x000fe20000000000 */
[----:B------:R-:W-:Y:S01]  /*5e20*/  UMOV UR7, 0x40000040 ;  /* 0x4000004000077882 */ /* 0x000fe20000000000 */
[----:B------:R-:W-:Y:S01]  /*5e30*/  UMOV UR11, 0x40000040 ;  /* 0x40000040000b7882 */ /* 0x000fe20000000000 */
[----:B------:R-:W-:Y:S01]  /*5e40*/  USHF.R.U32.HI UR5, URZ, 0x4, UR5 ;  /* 0x000000043f057899 */ /* 0x000fe20008011605 */
[----:B01----:R-:W0:Y:S01]  /*5e50*/  SHFL.BFLY PT, R0, R3, 0x2, 0x1f ;  /* 0x0c401f0003007f89 */ /* 0x003e2200000e0000 */
[----:B------:R-:W-:Y:S01]  /*5e60*/  IMAD.MOV.U32 R37, RZ, RZ, RZ ;  /* 0x000000ffff257224 */ /* 0x000fe200078e00ff */
[----:B------:R-:W-:Y:S01]  /*5e70*/  MOV R44, 0xff800000 ;  /* 0xff800000002c7802 */ /* 0x000fe20000000f00 */
[----:B------:R-:W-:Y:S01]  /*5e80*/  ULOP3.LUT UR5, UR5, 0x3fff, URZ, 0xc0, !UPT ;  /* 0x00003fff05057892 */ /* 0x000fe2000f8ec03f */
[----:B------:R-:W1:Y:S03]  /*5e90*/  SHFL.BFLY PT, R4, R5, 0x2, 0x1f ;  /* 0x0c401f0005047f89 */ /* 0x000e6600000e0000 */
[----:B------:R-:W-:-:S04]  /*5ea0*/  ULEA UR6, UR38, UR5, 0xa ;  /* 0x0000000526067291 */ /* 0x000fc8000f8e503f */
[----:B------:R-:W-:-:S05]  /*5eb0*/  UIADD3 UR8, UR6, 0x80, URZ ;  /* 0x0000008006087890 */ /* 0x000fca000fffe03f */
[----:B------:R-:W-:Y:S01]  /*5ec0*/  HGMMA.64x64x16.F32.BF16 R88, R120, gdesc[UR4].tnspB, R88, gsb0 ;  /* 0x40e0000478587df0 */ /* 0x000fe20008001858 */
        /* <DEDUP_REMOVED lines=9> */
[----:B------:R-:W-:Y:S02]  /*5f60*/  IMAD.MOV.U32 R0, RZ, RZ, -0x800000 ;  /* 0xff800000ff007424 */ /* 0x000fe400078e00ff */
        /* <DEDUP_REMOVED lines=9> */
[----:B------:R-:W-:Y:S01]  /*6000*/  @P1 FFMA.FTZ R44, R4, R15, R3 ;  /* 0x0000000f042c1223 */ /* 0x000fe20000010003 */
[----:B------:R-:W-:Y:S02]  /*6010*/  WARPGROUP.DEPBAR.LE gsb0, 0x0 ;  /* 0x00008000000079c5 */ /* 0x000fe40000010000 */
[----:B------:R-:W-:Y:S01]  /*6020*/  WARPGROUP.ARRIVE ;  /* 0x00000000000079c5 */ /* 0x000fe20000000000 */
[----:B------:R2:W0:Y:S01]  /*6030*/  @P2 MUFU.RCP R5, R9 ;  /* 0x0000000900052308 */ /* 0x0004220000001000 */
[----:B-1----:R-:W-:-:S04]  /*6040*/  @P2 FMUL.FTZ R6, R6, 0.69314718246459960938 ;  /* 0x3f31721806062820 */ /* 0x002fc80000410000 */
[----:B------:R-:W-:Y:S01]  /*6050*/  HGMMA.64x64x16.F32.BF16 R88, R124, gdesc[UR8].tnspB, R88, gsb0 ;  /* 0x40e000087c587df0 */ /* 0x000fe20008001858 */
[----:B------:R-:W-:Y:S01]  /*6060*/  UMOV UR10, UR8 ;  /* 0x00000008000a7c82 */ /* 0x000fe20008000000 */
[----:B------:R-:W-:Y:S01]  /*6070*/  UMOV UR11, 0x40000040 ;  /* 0x40000040000b7882 */ /* 0x000fe20000000000 */
[----:B------:R-:W-:Y:S01]  /*6080*/  UIADD3 UR8, UR6, 0x180, URZ ;  /* 0x0000018006087890 */ /* 0x000fe2000fffe03f */
[----:B------:R-:W-:Y:S01]  /*6090*/  @P2 FFMA.FTZ R0, R11, R31, R6 ;  /* 0x0000001f0b002223 */ /* 0x000fe20000010006 */
[----:B------:R-:W-:Y:S02]  /*60a0*/  WARPGROUP.DEPBAR.LE gsb0, 0x0 ;  /* 0x00008000000079c5 */ /* 0x000fe40000010000 */
[----:B------:R-:W-:-:S06]  /*60b0*/  WARPGROUP.ARRIVE ;  /* 0x00000000000079c5 */ /* 0x000fcc0000000000 */
[----:B------:R-:W-:Y:S01]  /*60c0*/  HGMMA.64x64x16.F32.BF16 R88, R128, gdesc[UR8].tnspB, R88, gsb0 ;  /* 0x40e0000880587df0 */ /* 0x000fe20008001858 */
[----:B------:R-:W-:Y:S01]  /*60d0*/  UMOV UR10, UR8 ;  /* 0x00000008000a7c82 */ /* 0x000fe20008000000 */
[----:B------:R-:W-:Y:S01]  /*60e0*/  UMOV UR11, 0x40000040 ;  /* 0x40000040000b7882 */ /* 0x000fe20000000000 */
[----:B------:R-:W-:Y:S01]  /*60f0*/  UIADD3 UR8, UR6, 0x200, URZ ;  /* 0x0000020006087890 */ /* 0x000fe2000fffe03f */
        /* <DEDUP_REMOVED lines=11> */
[----:B------:R-:W-:Y:S02]  /*61b0*/  UIADD3 UR8, UR6, 0x300, URZ ;  /* 0x0000030006087890 */ /* 0x000fe4000fffe03f */
[----:B------:R-:W-:Y:S01]  /*61c0*/  UIADD3 UR6, UR6, 0x380, URZ ;  /* 0x0000038006067890 */ /* 0x000fe2000fffe03f */
[----:B------:R-:W-:Y:S02]  /*61d0*/  WARPGROUP.DEPBAR.LE gsb0, 0x0 ;  /* 0x00008000000079c5 */ /* 0x000fe40000010000 */
[----:B------:R-:W-:-:S06]  /*61e0*/  WARPGROUP.ARRIVE ;  /* 0x00000000000079c5 */ /* 0x000fcc0000000000 */
[----:B------:R-:W-:Y:S01]  /*61f0*/  HGMMA.64x64x16.F32.BF16 R88, R140, gdesc[UR8].tnspB, R88, gsb0 ;  /* 0x40e000088c587df0 */ /* 0x000fe20008001858 */
[----:B------:R-:W-:Y:S01]  /*6200*/  UMOV UR10, UR8 ;  /* 0x00000008000a7c82 */ /* 0x000fe20008000000 */
[----:B------:R-:W-:Y:S01]  /*6210*/  UMOV UR11, 0x40000040 ;  /* 0x40000040000b7882 */ /* 0x000fe20000000000 */
[----:B------:R-:W-:Y:S02]  /*6220*/  WARPGROUP.DEPBAR.LE gsb0, 0x0 ;  /* 0x00008000000079c5 */ /* 0x000fe40000010000 */
[----:B------:R-:W-:-:S06]  /*6230*/  WARPGROUP.ARRIVE ;  /* 0x00000000000079c5 */ /* 0x000fcc0000000000 */
[----:B------:R-:W-:Y:S03]  /*6240*/  HGMMA.64x64x16.F32.BF16 R88, R144, gdesc[UR8].tnspB, R88, gsb0 ;  /* 0x40e0000890587df0 */ /* 0x000fe60008001858 */
[----:B------:R-:W-:Y:S02]  /*6250*/  WARPGROUP.DEPBAR.LE gsb0, 0x0 ;  /* 0x00008000000079c5 */ /* 0x000fe40000010000 */
[----:B------:R-:W-:-:S06]  /*6260*/  WARPGROUP.ARRIVE ;  /* 0x00000000000079c5 */ /* 0x000fcc0000000000 */
[----:B------:R-:W-:Y:S03]  /*6270*/  HGMMA.64x64x16.F32.BF16 R88, R148, gdesc[UR4].tnspB, R88, gsb0 ;  /* 0x40e0000494587df0 */ /* 0x000fe60008001858 */
[----:B------:R-:W-:Y:S02]  /*6280*/  WARPGROUP.DEPBAR.LE gsb0, 0x0 ;  /* 0x00008000000079c5 */ /* 0x000fe40000010000 */
[----:B0-23--:R-:W-:Y:S05]  /*6290*/  @!P0 BRA `(.L_x_12750) ;  /* 0x0000000000048947 */ /* 0x00dfea0003800000 */
[----:B------:R-:W-:Y:S01]  /*62a0*/  BPT.TRAP 0x1 ;  /* 0x000000040000795c */ /* 0x000fe20000300000 */
.L_x_12750:
[----:B------:R-:W0:Y:S01]  /*62b0*/  LDC R45, c[0x0][0xbe8] ;  /* 0x0002fa00ff2d7b82 */ /* 0x000e220000000800 */
[----:B------:R-:W-:Y:S01]  /*62c0*/  ULDC UR10, c[0x0][0xc44] ;  /* 0x00031100000a7ab9 */ /* 0x000fe20000000800 */
[----:B------:R-:W-:Y:S01]  /*62d0*/  IMAD R47, RZ, RZ, -UR43 ;  /* 0x8000002bff2f7e24 */ /* 0x000fe2000f8e02ff */
[----:B------:R-:W-:Y:S01]  /*62e0*/  ULDC.64 UR8, c[0x0][0xb90] ;  /* 0x0002e40000087ab9 */ /* 0x000fe20000000a00 */
[----:B------:R-:W-:Y:S01]  /*62f0*/  IMAD.SHL.U32 R3, R2, 0x8, RZ ;  /* 0x0000000802037824 */ /* 0x000fe200078e00ff */
[----:B------:R-:W-:Y:S01]  /*6300*/  UIADD3 UR4, UR4, 0x16860, URZ ;  /* 0x0001686004047890 */ /* 0x000fe2000fffe03f */
[-C--:B------:R-:W-:Y:S01]  /*6310*/  FMUL.FTZ R46, R91, R5.reuse ;  /* 0x000000055b2e7220 */ /* 0x080fe20000410000 */
[-C--:B------:R-:W-:Y:S01]  /*6320*/  FMUL.FTZ R51, R90, R5.reuse ;  /* 0x000000055a337220 */ /* 0x080fe20000410000 */
[----:B------:R-:W1:Y:S01]  /*6330*/  S2UR UR5, SR_SWINHI ;  /* 0x00000000000579c3 */ /* 0x000e620000002f00 */
[----:B------:R-:W-:Y:S01]  /*6340*/  IMAD R7, R16, 0x40, R3 ;  /* 0x0000004010077824 */ /* 0x000fe200078e0203 */
[----:B------:R-:W-:Y:S01]  /*6350*/  UPRMT UR4, UR41, 0x654, UR4 ;  /* 0x0000065429047896 */ /* 0x000fe20008000004 */
[-C--:B------:R-:W-:Y:S01]  /*6360*/  FMUL.FTZ R50, R95, R5.reuse ;  /* 0x000000055f327220 */ /* 0x080fe20000410000 */
[-C--:B------:R-:W-:Y:S01]  /*6370*/  FMUL.FTZ R53, R94, R5.reuse ;  /* 0x000000055e357220 */ /* 0x080fe20000410000 */
[-C--:B------:R-:W-:Y:S01]  /*6380*/  FMUL.FTZ R52, R99, R5.reuse ;  /* 0x0000000563347220 */ /* 0x080fe20000410000 */
[-C--:B------:R-:W-:Y:S01]  /*6390*/  FMUL.FTZ R55, R98, R5.reuse ;  /* 0x0000000562377220 */ /* 0x080fe20000410000 */
[-C--:B------:R-:W-:Y:S01]  /*63a0*/  FMUL.FTZ R54, R103, R5.reuse ;  /* 0x0000000567367220 */ /* 0x080fe20000410000 */
        /* <DEDUP_REMOVED lines=8> */
[----:B0-----:R-:W-:Y:S01]  /*6430*/  ISETP.NE.AND P1, PT, R45, 0x1, PT ;  /* 0x000000012d00780c */ /* 0x001fe20003f25270 */
[----:B------:R-:W0:Y:S01]  /*6440*/  LDC.64 R38, c[0x0][0xb98] ;  /* 0x0002e600ff267b82 */ /* 0x000e220000000a00 */
[-C--:B------:R-:W-:Y:S01]  /*6450*/  FMUL.FTZ R62, R119, R5.reuse ;  /* 0x00000005773e7220 */ /* 0x080fe20000410000 */
[----:B------:R-:W-:Y:S01]  /*6460*/  FMUL.FTZ R65, R118, R5 ;  /* 0x0000000576417220 */ /* 0x000fe20000410000 */
[-C--:B------:R-:W-:Y:S01]  /*6470*/  FMUL.FTZ R40, R89, R37.reuse ;  /* 0x0000002559287220 */ /* 0x080fe20000410000 */
[-C--:B------:R-:W-:Y:S01]  /*6480*/  FMUL.FTZ R43, R88, R37.reuse ;  /* 0x00000025582b7220 */ /* 0x080fe20000410000 */
[-C--:B------:R-:W-:Y:S01]  /*6490*/  FMUL.FTZ R41, R93, R37.reuse ;  /* 0x000000255d297220 */ /* 0x080fe20000410000 */
[-C--:B------:R-:W-:Y:S01]  /*64a0*/  FMUL.FTZ R42, R92, R37.reuse ;  /* 0x000000255c2a7220 */ /* 0x080fe20000410000 */
[----:B------:R-:W-:Y:S01]  /*64b0*/  UMOV UR6, UR44 ;  /* 0x0000002c00067c82 */ /* 0x000fe20008000000 */
[----:B-1----:R-:W-:Y:S01]  /*64c0*/  UMOV UR7, UR5 ;  /* 0x0000000500077c82 */ /* 0x002fe20008000000 */
[----:B------:R-:W-:Y:S01]  /*64d0*/  UIADD3 UR5, -UR45, URZ, URZ ;  /* 0x0000003f2d057290 */ /* 0x000fe2000fffe13f */
[----:B------:R-:W-:Y:S01]  /*64e0*/  MOV R29, UR7 ;  /* 0x00000007001d7c02 */ /* 0x000fe20008000f00 */
[----:B------:R-:W-:Y:S01]  /*64f0*/  IMAD.U32 R28, RZ, RZ, UR6 ;  /* 0x00000006ff1c7e24 */ /* 0x000fe2000f8e00ff */
[----:B------:R-:W-:Y:S01]  /*6500*/  SYNCS.ARRIVE.TRANS64.RED.A1T0 RZ, [UR4], RZ ;  /* 0x000000ffffff79a7 */ /* 0x000fe20008100404 */
[----:B------:R-:W-:Y:S01]  /*6510*/  UIMAD UR10, UR10, UR5, UR43 ;  /* 0x000000050a0a72a4 */ /* 0x000fe2000f8e022b */
[----:B------:R-:W-:Y:S01]  /*6520*/  FMUL.FTZ R12, R101, R37 ;  /* 0x00000025650c7220 */ /* 0x000fe20000410000 */
[----:B------:R-:W-:-:S04]  /*6530*/  IMAD.WIDE R10, R152, 0x2, R28 ;  /* 0x00000002980a7825 */ /* 0x000fc800078e021c */
[-C--:B------:R-:W-:Y:S01]  /*6540*/  FMUL.FTZ R35, R100, R37.reuse ;  /* 0x0000002564237220 */ /* 0x080fe20000410000 */
[----:B------:R-:W-:Y:S01]  /*6550*/  USHF.R.S32.HI UR11, URZ, 0x1f, UR10 ;  /* 0x0000001f3f0b7899 */ /* 0x000fe2000801140a */
[----:B------:R-:W-:Y:S01]  /*6560*/  FMUL.FTZ R15, R97, R37 ;  /* 0x00000025610f7220 */ /* 0x000fe20000410000 */
[----:B--2---:R-:W-:Y:S01]  /*6570*/  IMAD R47, R24, R47, UR46 ;  /* 0x0000002e182f7e24 */ /* 0x004fe2000f8e022f */
[----:B------:R-:W1:Y:S01]  /*6580*/  @P1 LDC R20, c[0x0][0xbec] ;  /* 0x0002fb00ff141b82 */ /* 0x000e620000000800 */
[----:B------:R-:W-:Y:S01]  /*6590*/  IADD3 R27, P0, R10, 0x60, RZ ;  /* 0x000000600a1b7810 */ /* 0x000fe20007f1e0ff */
[----:B------:R-:W-:Y:S01]  /*65a0*/  UIMAD UR5, UR11, UR8, URZ ;  /* 0x000000080b0572a4 */ /* 0x000fe2000f8e023f */
[----:B------:R-:W-:Y:S01]  /*65b0*/  IMAD R73, R47, 0xc0, R23 ;  /* 0x000000c02f497824 */ /* 0x000fe200078e0217 */
[----:B------:R-:W-:Y:S01]  /*65c0*/  UIMAD.WIDE.U32 UR6, UR10, UR8, URZ ;  /* 0x000000080a0672a5 */ /* 0x000fe2000f8e003f */
[----:B------:R-:W-:Y:S01]  /*65d0*/  LOP3.LUT R6, R27, 0x380, RZ, 0xc0, !PT ;  /* 0x000003801b067812 */ /* 0x000fe200078ec0ff */
[----:B------:R-:W-:Y:S01]  /*65e0*/  UIMAD UR5, UR10, UR9, UR5 ;  /* 0x000000090a0572a4 */ /* 0x000fe2000f8e0205 */
[----:B------:R-:W-:Y:S01]  /*65f0*/  IMAD.WIDE R28, R7, 0x2, R28 ;  /* 0x00000002071c7825 */ /* 0x000fe200078e021c */
[----:B------:R-:W2:Y:S01]  /*6600*/  @P1 LDC R69, c[0x0][0xbf0] ;  /* 0x0002fc00ff451b82 */ /* 0x000ea20000000800 */
[----:B------:R-:W-:Y:S01]  /*6610*/  SHF.R.U64 R6, R6, 0x3, RZ ;  /* 0x0000000306067819 */ /* 0x000fe200000012ff */
[----:B------:R-:W-:Y:S01]  /*6620*/  UIADD3 UR5, UR7, UR5, URZ ;  /* 0x0000000507057290 */ /* 0x000fe2000fffe03f */
[----:B------:R-:W-:Y:S01]  /*6630*/  IADD3 R25, P2, R10, 0x40, RZ ;  /* 0x000000400a197810 */ /* 0x000fe20007f5e0ff */
[----:B------:R-:W-:Y:S01]  /*6640*/  IMAD.X R9, RZ, RZ, R11, P0 ;  /* 0x000000ffff097224 */ /* 0x000fe200000e060b */
[----:B------:R-:W-:Y:S01]  /*6650*/  LOP3.LUT R8, R6, R27, RZ, 0x3c, !PT ;  /* 0x0000001b06087212 */ /* 0x000fe200078e3cff */
[----:B------:R-:W-:Y:S01]  /*6660*/  IMAD.MOV.U32 R67, RZ, RZ, R73 ;  /* 0x000000ffff437224 */ /* 0x000fe200078e0049 */
[----:B------:R-:W-:Y:S01]  /*6670*/  IADD3 R27, P0, R28, 0x1800, RZ ;  /* 0x000018001c1b7810 */ /* 0x000fe20007f1e0ff */
[----:B------:R-:W-:Y:S01]  /*6680*/  IMAD.U32 R49, RZ, RZ, UR7 ;  /* 0x00000007ff317e24 */ /* 0x000fe2000f8e00ff */
[----:B------:R-:W-:Y:S01]  /*6690*/  LOP3.LUT R4, R25, 0x380, RZ, 0xc0, !PT ;  /* 0x0000038019047812 */ /* 0x000fe200078ec0ff */
[----:B------:R-:W-:Y:S01]  /*66a0*/  USHF.R.S32.HI UR7, URZ, 0x1f, UR45 ;  /* 0x0000001f3f077899 */ /* 0x000fe2000801142d */
[----:B------:R-:W-:Y:S01]  /*66b0*/  MOV R49, UR5 ;  /* 0x0000000500317c02 */ /* 0x000fe20008000f00 */
[----:B------:R-:W-:Y:S01]  /*66c0*/  IMAD.U32 R48, RZ, RZ, UR6 ;  /* 0x00000006ff307e24 */ /* 0x000fe2000f8e00ff */
[----:B------:R-:W-:Y:S01]  /*66d0*/  LOP3.LUT R26, R27, 0x380, RZ, 0xc0, !PT ;  /* 0x000003801b1a7812 */ /* 0x000fe200078ec0ff */
[----:B------:R-:W-:Y:S01]  /*66e0*/  IMAD.X R7, RZ, RZ, R11, P2 ;  /* 0x000000ffff077224 */ /* 0x000fe200010e060b */
[----:B------:R-:W-:Y:S01]  /*66f0*/  SHF.R.U64 R4, R4, 0x3, RZ ;  /* 0x0000000304047819 */ /* 0x000fe200000012ff */
[----:B-1----:R-:W-:Y:S01]  /*6700*/  @P1 IMAD.HI.U32 R20, R73, R20, RZ ;  /* 0x0000001449141227 */ /* 0x002fe200078e00ff */
[----:B------:R-:W-:Y:S01]  /*6710*/  IADD3 R21, P3, R10, 0x20, RZ ;  /* 0x000000200a157810 */ /* 0x000fe20007f7e0ff */
[----:B------:R-:W-:Y:S01]  /*6720*/  ULDC.64 UR8, c[0x0][0xb88] ;  /* 0x0002e20000087ab9 */ /* 0x000fe20000000a00 */
[----:B------:R-:W-:Y:S01]  /*6730*/  SHF.R.U64 R26, R26, 0x3, RZ ;  /* 0x000000031a1a7819 */ /* 0x000fe200000012ff */
[----:B0-----:R-:W-:Y:S01]  /*6740*/  IMAD.WIDE.U32 R48, R38, UR45, R48 ;  /* 0x0000002d26307c25 */ /* 0x001fe2000f8e0030 */
[----:B------:R-:W-:Y:S01]  /*6750*/  LOP3.LUT R6, R4, R25, RZ, 0x3c, !PT ;  /* 0x0000001904067212 */ /* 0x000fe200078e3cff */
[----:B------:R-:W-:Y:S01]  /*6760*/  ULDC UR5, c[0x0][0xa88] ;  /* 0x0002a20000057ab9 */ /* 0x000fe20000000800 */
[----:B------:R-:W-:Y:S01]  /*6770*/  LOP3.LUT R4, R21, 0x380, RZ, 0xc0, !PT ;  /* 0x0000038015047812 */ /* 0x000fe200078ec0ff */
[----:B------:R-:W-:Y:S01]  /*6780*/  IMAD R64, R38, UR7, RZ ;  /* 0x0000000726407c24 */ /* 0x000fe2000f8e02ff */
[----:B--2---:R-:W-:Y:S01]  /*6790*/  @P1 SHF.R.U32.HI R67, RZ, R69, R20 ;  /* 0x00000045ff431219 */ /* 0x004fe20000011614 */
[----:B------:R-:W-:Y:S01]  /*67a0*/  FMUL.FTZ R36, R96, R37 ;  /* 0x0000002560247220 */ /* 0x000fe20000410000 */
[----:B------:R-:W-:Y:S01]  /*67b0*/  LOP3.LUT R5, R10, 0x380, RZ, 0xc0, !PT ;  /* 0x000003800a057812 */ /* 0x000fe200078ec0ff */
[----:B------:R-:W-:Y:S01]  /*67c0*/  IMAD R64, R39, UR45, R64 ;  /* 0x0000002d27407c24 */ /* 0x000fe2000f8e0240 */
[----:B------:R-:W-:Y:S01]  /*67d0*/  LOP3.LUT R26, R26, R27, RZ, 0x3c, !PT ;  /* 0x0000001b1a1a7212 */ /* 0x000fe200078e3cff */
[----:B------:R-:W-:Y:S01]  /*67e0*/  IMAD.MOV R66, RZ, RZ, -R67 ;  /* 0x000000ffff427224 */ /* 0x000fe200078e0a43 */
[----:B------:R-:W-:Y:S01]  /*67f0*/  SHF.R.U64 R4, R4, 0x3, RZ ;  /* 0x0000000304047819 */ /* 0x000fe200000012ff */
[----:B------:R-:W-:Y:S01]  /*6800*/  IMAD.X R27, RZ, RZ, R29, P0 ;  /* 0x000000ffff1b7224 */ /* 0x000fe200000e061d */
[----:B------:R-:W-:Y:S01]  /*6810*/  IADD3 R38, P0, R67, R48, RZ ;  /* 0x0000003043267210 */ /* 0x000fe20007f1e0ff */
[----:B------:R-:W-:Y:S01]  /*6820*/  IMAD R69, R45, R66, R73 ;  /* 0x000000422d457224 */ /* 0x000fe200078e0249 */
[----:B------:R-:W-:Y:S01]  /*6830*/  SHF.R.U64 R5, R5, 0x3, RZ ;  /* 0x0000000305057819 */ /* 0x000fe200000012ff */
[-C--:B------:R-:W-:Y:S01]  /*6840*/  FMUL.FTZ R13, R105, R37.reuse ;  /* 0x00000025690d7220 */ /* 0x080fe20000410000 */
[----:B------:R-:W-:Y:S01]  /*6850*/  SHF.R.S32.HI R39, RZ, 0x1f, R67 ;  /* 0x0000001fff277819 */ /* 0x000fe20000011443 */
[-C--:B------:R-:W-:Y:S01]  /*6860*/  FMUL.FTZ R34, R104, R37.reuse ;  /* 0x0000002568227220 */ /* 0x080fe20000410000 */
[----:B------:R-:W-:Y:S01]  /*6870*/  SHF.R.S32.HI R48, RZ, 0x1f, R69 ;  /* 0x0000001fff307819 */ /* 0x000fe20000011445 */
[-C--:B------:R-:W-:Y:S01]  /*6880*/  FMUL.FTZ R14, R109, R37.reuse ;  /* 0x000000256d0e7220 */ /* 0x080fe20000410000 */
[----:B------:R-:W-:Y:S01]  /*6890*/  IADD3 R25, P2, R28, 0x3000, RZ ;  /* 0x000030001c197810 */ /* 0x000fe20007f5e0ff */
[----:B------:R-:W-:Y:S01]  /*68a0*/  FMUL.FTZ R33, R108, R37 ;  /* 0x000000256c217220 */ /* 0x000fe20000410000 */
[----:B------:R-:W-:Y:S01]  /*68b0*/  LOP3.LUT R4, R4, R21, RZ, 0x3c, !PT ;  /* 0x0000001504047212 */ /* 0x000fe200078e3cff */
[----:B------:R-:W-:Y:S01]  /*68c0*/  IMAD R48, R48, UR8, RZ ;  /* 0x0000000830307c24 */ /* 0x000fe2000f8e02ff */
[----:B------:R-:W-:Y:S01]  /*68d0*/  LOP3.LUT R10, R5, R10, RZ, 0x3c, !PT ;  /* 0x0000000a050a7212 */ /* 0x000fe200078e3cff */
[-C--:B------:R-:W-:Y:S01]  /*68e0*/  FMUL.FTZ R31, R113, R37.reuse ;  /* 0x00000025711f7220 */ /* 0x080fe20000410000 */
[----:B------:R-:W-:Y:S01]  /*68f0*/  LOP3.LUT R21, R28, 0x380, RZ, 0xc0, !PT ;  /* 0x000003801c157812 */ /* 0x000fe200078ec0ff */
[----:B------:R-:W-:Y:S01]  /*6900*/  FMUL.FTZ R32, R112, R37 ;  /* 0x0000002570207220 */ /* 0x000fe20000410000 */
[----:B------:R-:W-:Y:S01]  /*6910*/  IADD3.X R39, R39, R49, R64, P0, !PT ;  /* 0x0000003127277210 */ /* 0x000fe200007fe440 */
[----:B------:R-:W-:Y:S01]  /*6920*/  IMAD R64, R45, UR5, RZ ;  /* 0x000000052d407c24 */ /* 0x000fe2000f8e02ff */
[----:B------:R-:W-:Y:S01]  /*6930*/  LOP3.LUT R24, R25, 0x380, RZ, 0xc0, !PT ;  /* 0x0000038019187812 */ /* 0x000fe200078ec0ff */
[----:B------:R-:W-:Y:S01]  /*6940*/  FMUL.FTZ R30, R117, R37 ;  /* 0x00000025751e7220 */ /* 0x000fe20000410000 */
[----:B------:R-:W-:Y:S01]  /*6950*/  IADD3.X R5, RZ, R11, RZ, P3, !PT ;  /* 0x0000000bff057210 */ /* 0x000fe20001ffe4ff */
[----:B------:R-:W-:Y:S01]  /*6960*/  FMUL.FTZ R37, R116, R37 ;  /* 0x0000002574257220 */ /* 0x000fe20000410000 */
[----:B------:R-:W-:-:S02]  /*6970*/  SHF.R.U64 R21, R21, 0x3, RZ ;  /* 0x0000000315157819 */ /* 0x000fc400000012ff */
[----:B------:R-:W-:Y:S01]  /*6980*/  MOV R70, R10 ;  /* 0x0000000a00467202 */ /* 0x000fe20000000f00 */
[C---:B------:R-:W-:Y:S01]  /*6990*/  IMAD R11, R69.reuse, UR9, R48 ;  /* 0x00000009450b7c24 */ /* 0x040fe2000f8e0230 */
[----:B------:R-:W-:Y:S01]  /*69a0*/  MOV R67, R6 ;  /* 0x0000000600437202 */ /* 0x000fe20000000f00 */
[----:B------:R-:W-:Y:S01]  /*69b0*/  IMAD.WIDE.U32 R6, R69, UR8, R38 ;  /* 0x0000000845067c25 */ /* 0x000fe2000f8e0026 */
[----:B------:R-:W-:Y:S01]  /*69c0*/  IADD3 R71, P3, R28, 0x4800, RZ ;  /* 0x000048001c477810 */ /* 0x000fe20007f7e0ff */
[----:B------:R-:W-:Y:S01]  /*69d0*/  ULDC.64 UR8, c[0x0][0xb50] ;  /* 0x0002d40000087ab9 */ /* 0x000fe20000000a00 */
[----:B------:R-:W-:Y:S01]  /*69e0*/  SHF.R.U64 R24, R24, 0x3, RZ ;  /* 0x0000000318187819 */ /* 0x000fe200000012ff */
[----:B------:R-:W-:Y:S01]  /*69f0*/  IMAD R39, R47, 0xc0, R22 ;  /* 0x000000c02f277824 */ /* 0x000fe200078e0216 */
[----:B------:R-:W-:Y:S01]  /*6a00*/  LOP3.LUT R28, R21, R28, RZ, 0x3c, !PT ;  /* 0x0000001c151c7212 */ /* 0x000fe200078e3cff */
[----:B------:R-:W-:Y:S01]  /*6a10*/  IMAD.IADD R7, R7, 0x1, R11 ;  /* 0x0000000107077824 */ /* 0x000fe200078e020b */
[----:B------:R-:W-:-:S02]  /*6a20*/  IADD3.X R21, RZ, R29, RZ, P3, !PT ;  /* 0x0000001dff157210 */ /* 0x000fc40001ffe4ff */
[----:B------:R-:W-:Y:S01]  /*6a30*/  MOV R66, R8 ;  /* 0x0000000800427202 */ /* 0x000fe20000000f00 */
[----:B------:R-:W-:Y:S01]  /*6a40*/  VIADD R9, R39, 0x8 ;  /* 0x0000000827097836 */ /* 0x000fe20000000000 */
[----:B------:R-:W-:Y:S02]  /*6a50*/  LOP3.LUT P0, RZ, R17, 0x3, RZ, 0xc0, !PT ;  /* 0x0000000311ff7812 */ /* 0x000fe4000780c0ff */
[----:B------:R-:W-:Y:S02]  /*6a60*/  LEA R38, P3, R6, UR8, 0x2 ;  /* 0x0000000806267c11 */ /* 0x000fe4000f8610ff */
[----:B------:R-:W-:Y:S01]  /*6a70*/  LOP3.LUT R24, R24, R25, RZ, 0x3c, !PT ;  /* 0x0000001918187212 */ /* 0x000fe200078e3cff */
[----:B------:R-:W-:Y:S01]  /*6a80*/  IMAD.X R25, RZ, RZ, R29, P2 ;  /* 0x000000ffff197224 */ /* 0x000fe200010e061d */
[----:B------:R-:W-:Y:S01]  /*6a90*/  ISETP.GE.OR P2, PT, R39, R64, P0 ;  /* 0x000000402700720c */ /* 0x000fe20000746670 */
[----:B------:R-:W-:Y:S01]  /*6aa0*/  SHFL.IDX PT, R48, R38, RZ, 0x1c1f ;  /* 0x001c1fff26307589 */ /* 0x000fe200000e0000 */
[----:B------:R-:W-:-:S02]  /*6ab0*/  MOV R68, R4 ;  /* 0x0000000400447202 */ /* 0x000fc40000000f00 */
[----:B------:R-:W-:Y:S01]  /*6ac0*/  LEA.HI.X R39, R6, UR9, R7, 0x2, P3 ;  /* 0x0000000906277c11 */ /* 0x000fe200098f1407 */
[----:B------:R-:W-:Y:S01]  /*6ad0*/  ULDC.64 UR8, c[0x0][0xae8] ;  /* 0x0002ba0000087ab9 */ /* 0x000fe20000000a00 */
[----:B------:R-:W-:Y:S02]  /*6ae0*/  ISETP.GE.OR P0, PT, R9, R64, P0 ;  /* 0x000000400900720c */ /* 0x000fe40000706670 */
[----:B------:R-:W-:Y:S01]  /*6af0*/  F2FP.BF16.F32.PACK_AB R4, R40, R43 ;  /* 0x0000002b2804723e */ /* 0x000fe200000010ff */
[----:B------:R-:W0:Y:S01]  /*6b00*/  SHFL.IDX PT, R49, R39, RZ, 0x1c1f ;  /* 0x001c1fff27317589 */ /* 0x000e2200000e0000 */
[----:B------:R-:W-:Y:S02]  /*6b10*/  F2FP.BF16.F32.PACK_AB R5, R46, R51 ;  /* 0x000000332e05723e */ /* 0x000fe400000010ff */
[----:B------:R-:W-:Y:S01]  /*6b20*/  F2FP.BF16.F32.PACK_AB R6, R41, R42 ;  /* 0x0000002a2906723e */ /* 0x000fe200000010ff */
[----:B------:R-:W-:Y:S01]  /*6b30*/  BAR.SYNC.DEFER_BLOCKING 0x1, 0x180 ;  /* 0x0046000000007b1d */ /* 0x000fe20000010000 */
[----:B------:R-:W-:-:S02]  /*6b40*/  F2FP.BF16.F32.PACK_AB R7, R50, R53 ;  /* 0x000000353207723e */ /* 0x000fc400000010ff */
[----:B------:R-:W-:Y:S02]  /*6b50*/  F2FP.BF16.F32.PACK_AB R10, R12, R35 ;  /* 0x000000230c0a723e */ /* 0x000fe400000010ff */
[----:B------:R-:W-:Y:S02]  /*6b60*/  F2FP.BF16.F32.PACK_AB R8, R15, R36 ;  /* 0x000000240f08723e */ /* 0x000fe400000010ff */
[----:B------:R-:W-:Y:S01]  /*6b70*/  F2FP.BF16.F32.PACK_AB R9, R52, R55 ;  /* 0x000000373409723e */ /* 0x000fe200000010ff */
[----:B------:R-:W-:Y:S01]  /*6b80*/  SHFL.IDX PT, R50, R38, 0x1, 0x1c1f ;  /* 0x003c1f0026327f89 */ /* 0x000fe200000e0000 */
[----:B------:R-:W-:Y:S02]  /*6b90*/  F2FP.BF16.F32.PACK_AB R11, R54, R57 ;  /* 0x00000039360b723e */ /* 0x000fe400000010ff */
[----:B------:R-:W-:Y:S01]  /*6ba0*/  F2FP.BF16.F32.PACK_AB R12, R13, R34 ;  /* 0x000000220d0c723e */ /* 0x000fe200000010ff */
[----:B------:R-:W1:Y:S01]  /*6bb0*/  SHFL.IDX PT, R51, R39, 0x1, 0x1c1f ;  /* 0x003c1f0027337f89 */ /* 0x000e6200000e0000 */
        /* <DEDUP_REMOVED lines=8> */
[----:B------:R-:W-:Y:S01]  /*6c40*/  LOP3.LUT R20, R71, 0x380, RZ, 0xc0, !PT ;  /* 0x0000038047147812 */ /* 0x000fe200078ec0ff */
[----:B------:R3:W-:Y:S03]  /*6c50*/  STSM.16.M88.4 [R68], R8 ;  /* 0x0000000844007844 */ /* 0x0007e60000000200 */
[----:B------:R-:W-:Y:S01]  /*6c60*/  SHF.R.U64 R20, R20, 0x3, RZ ;  /* 0x0000000314147819 */ /* 0x000fe200000012ff */
[----:B------:R-:W-:Y:S03]  /*6c70*/  STSM.16.M88.4 [R67], R12 ;  /* 0x0000000c43007844 */ /* 0x000fe60000000200 */
[----:B------:R-:W-:Y:S01]  /*6c80*/  LOP3.LUT R20, R20, R71, RZ, 0x3c, !PT ;  /* 0x0000004714147212 */ /* 0x000fe200078e3cff */
[----:B------:R-:W-:Y:S01]  /*6c90*/  STSM.16.M88.4 [R66], R52 ;  /* 0x0000003442007844 */ /* 0x000fe20000000200 */
[----:B------:R-:W-:Y:S08]  /*6ca0*/  BAR.SYNC.DEFER_BLOCKING 0x1, 0x180 ;  /* 0x0046000000007b1d */ /* 0x000ff00000010000 */
[----:B--2---:R-:W2:Y:S08]  /*6cb0*/  @P1 LDC R5, c[0x0][0xbec] ;  /* 0x0002fb00ff051b82 */ /* 0x004eb00000000800 */
[----:B---3--:R-:W3:Y:S01]  /*6cc0*/  @P1 LDC R9, c[0x0][0xbf0] ;  /* 0x0002fc00ff091b82 */ /* 0x008ee20000000800 */
[----:B------:R-:W-:Y:S01]  /*6cd0*/  IMAD R4, R2, 0x30, R16 ;  /* 0x0000003002047824 */ /* 0x000fe200078e0210 */
[----:B------:R-:W-:-:S06]  /*6ce0*/  UIMAD UR6, UR11, UR8, URZ ;  /* 0x000000080b0672a4 */ /* 0x000fcc000f8e023f */
[----:B------:R-:W4:Y:S01]  /*6cf0*/  LDC.64 R6, c[0x0][0xae0] ;  /* 0x0002b800ff067b82 */ /* 0x000f220000000a00 */
[----:B0-----:R-:W-:Y:S04]  /*6d00*/  @!P2 ST.E desc[UR50][R48.64], R44 ;  /* 0x0000002c3000a985 */ /* 0x001fe8000c101932 */
[----:B-1----:R2:W-:Y:S04]  /*6d10*/  @!P0 ST.E desc[UR50][R50.64], R0 ;  /* 0x0000000032008985 */ /* 0x0025e8000c101932 */
[----:B------:R-:W5:Y:S04]  /*6d20*/  LD.E.128 R28, desc[UR50][R28.64] ;  /* 0x000000321c1c7980 */ /* 0x000f68000c101d00 */
[----:B------:R-:W5:Y:S04]  /*6d30*/  LD.E.128 R32, desc[UR50][R26.64] ;  /* 0x000000321a207980 */ /* 0x000f68000c101d00 */
[----:B------:R-:W5:Y:S04]  /*6d40*/  LD.E.128 R36, desc[UR50][R24.64] ;  /* 0x0000003218247980 */ /* 0x000f68000c101d00 */
[----:B------:R0:W5:Y:S01]  /*6d50*/  LD.E.128 R40, desc[UR50][R20.64] ;  /* 0x0000003214287980 */ /* 0x000162000c101d00 */
[C---:B------:R-:W-:Y:S01]  /*6d60*/  IMAD R8, R47.reuse, 0xc0, R4 ;  /* 0x000000c02f087824 */ /* 0x040fe200078e0204 */
[----:B------:R-:W-:Y:S01]  /*6d70*/  UIMAD.WIDE.U32 UR4, UR10, UR8, URZ ;  /* 0x000000080a0472a5 */ /* 0x000fe2000f8e003f */
[----:B------:R-:W-:Y:S01]  /*6d80*/  IMAD R47, R47, 0xc0, R16 ;  /* 0x000000c02f2f7824 */ /* 0x000fe200078e0210 */
[----:B------:R-:W-:Y:S01]  /*6d90*/  UIMAD UR6, UR10, UR9, UR6 ;  /* 0x000000090a0672a4 */ /* 0x000fe2000f8e0206 */
[----:B--2---:R-:W-:Y:S01]  /*6da0*/  @P1 IMAD.HI.U32 R0, R8, R5, RZ ;  /* 0x0000000508001227 */ /* 0x004fe200078e00ff */
[----:B------:R-:W-:Y:S01]  /*6db0*/  MOV R4, R8 ;  /* 0x0000000800047202 */ /* 0x000fe20000000f00 */
[----:B------:R-:W-:Y:S01]  /*6dc0*/  ULDC.64 UR8, c[0x0][0xaf0] ;  /* 0x0002bc0000087ab9 */ /* 0x000fe20000000a00 */
[----:B------:R-:W-:Y:S01]  /*6dd0*/  UIADD3 UR5, UR5, UR6, URZ ;  /* 0x0000000605057290 */ /* 0x000fe2000fffe03f */
[----:B------:R-:W-:Y:S01]  /*6de0*/  @!PT LDS RZ, [RZ] ;  /* 0x00000000fffff984 */ /* 0x000fe20000000800 */
[----:B------:R-:W-:Y:S01]  /*6df0*/  @!PT LDS RZ, [RZ] ;  /* 0x00000000fffff984 */ /* 0x000fe20000000800 */
[----:B------:R-:W-:Y:S01]  /*6e00*/  @!PT LDS RZ, [RZ] ;  /* 0x00000000fffff984 */ /* 0x000fe20000000800 */
[----:B------:R-:W-:Y:S01]  /*6e10*/  @!PT LDS RZ, [RZ] ;  /* 0x00000000fffff984 */ /* 0x000fe20000000800 */
[----:B------:R1:W-:Y:S06]  /*6e20*/  MEMBAR.ALL.CTA ;  /* 0x0000000000007992 */ /* 0x0003ec0000008000 */
[----:B-1----:R-:W1:Y:S01]  /*6e30*/  FENCE.VIEW.ASYNC.S ;  /* 0x00000000000073c6 */ /* 0x002e620000000000 */
[----:B---3--:R-:W-:Y:S01]  /*6e40*/  @P1 SHF.R.U32.HI R4, RZ, R9, R0 ;  /* 0x00000009ff041219 */ /* 0x008fe20000011600 */
[----:B------:R-:W-:Y:S01]  /*6e50*/  UIMAD UR6, UR7, UR8, URZ ;  /* 0x00000008070672a4 */ /* 0x000fe2000f8e023f */
[C---:B------:R-:W-:Y:S01]  /*6e60*/  IADD3 R13, R47.reuse, 0x30, RZ ;  /* 0x000000302f0d7810 */ /* 0x040fe20007ffe0ff */
[----:B------:R-:W-:Y:S01]  /*6e70*/  UIMAD.WIDE.U32 UR4, UR45, UR8, UR4 ;  /* 0x000000082d0472a5 */ /* 0x000fe2000f8e0004 */
[--C-:B------:R-:W-:Y:S01]  /*6e80*/  SHF.R.S32.HI R5, RZ, 0x1f, R4.reuse ;  /* 0x0000001fff057819 */ /* 0x100fe20000011404 */
[----:B------:R-:W-:Y:S01]  /*6e90*/  UIMAD UR6, UR45, UR9, UR6 ;  /* 0x000000092d0672a4 */ /* 0x000fe2000f8e0206 */
[----:B------:R-:W-:Y:S01]  /*6ea0*/  IMAD.MOV R0, RZ, RZ, -R4 ;  /* 0x000000ffff007224 */ /* 0x000fe200078e0a04 */
[----:B------:R-:W-:Y:S01]  /*6eb0*/  UIADD3 UR44, UR44, 0x16820, URZ ;  /* 0x000168202c2c7890 */ /* 0x000fe2000fffe03f */
[----:B------:R-:W-:Y:S01]  /*6ec0*/  VIADD R15, R47, 0x60 ;  /* 0x000000602f0f7836 */ /* 0x000fe20000000000 */
[----:B------:R-:W-:Y:S01]  /*6ed0*/  UIADD3 UR5, UR5, UR6, URZ ;  /* 0x0000000605057290 */ /* 0x000fe2000fffe03f */
[----:B------:R-:W-:Y:S01]  /*6ee0*/  IMAD R45, R45, R0, R8 ;  /* 0x000000002d2d7224 */ /* 0x000fe200078e0208 */
[----:B------:R-:W-:Y:S01]  /*6ef0*/  UPRMT UR44, URZ, 0x654, UR44 ;  /* 0x000006543f2c7896 */ /* 0x000fe2000800002c */
[-C--:B----4-:R-:W-:Y:S01]  /*6f00*/  IMAD R5, R5, R6.reuse, RZ ;  /* 0x0000000605057224 */ /* 0x090fe200078e02ff */
[----:B------:R-:W-:Y:S01]  /*6f10*/  UIADD3 UR38, UR38, 0x1, URZ ;  /* 0x0000000126267890 */ /* 0x000fe2000fffe03f */
[----:B0-----:R-:W-:Y:S01]  /*6f20*/  VIADD R21, R47, 0x90 ;  /* 0x000000902f157836 */ /* 0x001fe20000000000 */
[----:B------:R-:W-:Y:S01]  /*6f30*/  SHF.R.S32.HI R0, RZ, 0x1f, R45 ;  /* 0x0000001fff007819 */ /* 0x000fe2000001142d */
[C---:B------:R-:W-:Y:S01]  /*6f40*/  IMAD R7, R4.reuse, R7, R5 ;  /* 0x0000000704077224 */ /* 0x040fe200078e0205 */
[----:B------:R-:W-:Y:S01]  /*6f50*/  UISETP.NE.AND UP0, UPT, UR38, 0x2, UPT ;  /* 0x000000022600788c */ /* 0x000fe2000bf05270 */
[----:B------:R-:W-:Y:S01]  /*6f60*/  IMAD.WIDE.U32 R4, R4, R6, UR4 ;  /* 0x0000000404047e25 */ /* 0x000fe2000f8e0006 */
[----:B------:R-:W-:Y:S01]  /*6f70*/  ULDC.64 UR4, c[0x0][0xad8] ;  /* 0x0002b60000047ab9 */ /* 0x000fe20000000a00 */
[----:B------:R-:W-:-:S02]  /*6f80*/  UIADD3 UR36, UR36, 0x1, URZ ;  /* 0x0000000124247890 */ /* 0x000fc4000fffe03f */
[----:B------:R-:W-:Y:S01]  /*6f90*/  IMAD.IADD R5, R5, 0x1, R7 ;  /* 0x0000000105057824 */ /* 0x000fe200078e0207 */
[----:B-1----:R-:W-:Y:S01]  /*6fa0*/  SYNCS.ARRIVE.TRANS64.RED.A1T0 RZ, [UR44], RZ ;  /* 0x000000ffffff79a7 */ /* 0x002fe2000810042c */
[----:B------:R-:W-:Y:S01]  /*6fb0*/  IMAD R0, R0, UR4, RZ ;  /* 0x0000000400007c24 */ /* 0x000fe2000f8e02ff */
[----:B------:R-:W-:Y:S01]  /*6fc0*/  USEL UR38, UR38, URZ, UP0 ;  /* 0x0000003f26267287 */ /* 0x000fe20008000000 */
[----:B------:R-:W-:-:S04]  /*6fd0*/  IMAD.WIDE.U32 R4, R45, UR4, R4 ;  /* 0x000000042d047c25 */ /* 0x000fc8000f8e0004 */
[----:B------:R-:W-:Y:S01]  /*6fe0*/  IMAD R7, R45, UR5, R0 ;  /* 0x000000052d077c24 */ /* 0x000fe2000f8e0200 */
[----:B------:R-:W-:Y:S02]  /*6ff0*/  ULDC.64 UR4, c[0x0][0xa80] ;  /* 0x0002a00000047ab9 */ /* 0x000fe40000000a00 */
[----:B------:R-:W-:Y:S01]  /*7000*/  LEA R0, P0, R4, UR4, 0x1 ;  /* 0x0000000404007c11 */ /* 0x000fe2000f8008ff */
[----:B------:R-:W-:Y:S01]  /*7010*/  IMAD.IADD R5, R5, 0x1, R7 ;  /* 0x0000000105057824 */ /* 0x000fe200078e0207 */
[----:B------:R-:W-:-:S03]  /*7020*/  ULDC UR4, c[0x0][0xac8] ;  /* 0x0002b20000047ab9 */ /* 0x000fc60000000800 */
[----:B------:R-:W-:Y:S01]  /*7030*/  SHFL.IDX PT, R6, R0, 0x1, 0x181f ;  /* 0x00381f0000067f89 */ /* 0x000fe200000e0000 */
[----:B------:R-:W-:Y:S02]  /*7040*/  LEA.HI.X R12, R4, UR5, R5, 0x1, P0 ;  /* 0x00000005040c7c11 */ /* 0x000fe400080f0c05 */
[----:B------:R-:W-:Y:S01]  /*7050*/  ISETP.GE.AND P0, PT, R3, UR4, PT ;  /* 0x0000000403007c0c */ /* 0x000fe2000bf06270 */
[----:B------:R-:W-:Y:S01]  /*7060*/  SHFL.IDX PT, R4, R0, RZ, 0x181f ;  /* 0x00181fff00047589 */ /* 0x000fe200000e0000 */
[----:B------:R-:W-:Y:S02]  /*7070*/  ULDC UR4, c[0x0][0xc] ;  /* 0x0000030000047ab9 */ /* 0x000fe40000000800 */
[-C--:B------:R-:W-:Y:S01]  /*7080*/  ISETP.GE.OR P1, PT, R47, R64.reuse, P0 ;  /* 0x000000402f00720c */ /* 0x080fe20000726670 */
[----:B------:R-:W0:Y:S01]  /*7090*/  SHFL.IDX PT, R5, R12, RZ, 0x181f ;  /* 0x00181fff0c057589 */ /* 0x000e2200000e0000 */
[-C--:B------:R-:W-:Y:S01]  /*70a0*/  ISETP.GE.OR P2, PT, R13, R64.reuse, P0 ;  /* 0x000000400d00720c */ /* 0x080fe20000746670 */
[----:B------:R-:W-:Y:S01]  /*70b0*/  UIADD3 UR46, UR4, UR46, URZ ;  /* 0x0000002e042e7290 */ /* 0x000fe2000fffe03f */
[-C--:B------:R-:W-:Y:S01]  /*70c0*/  ISETP.GE.OR P3, PT, R15, R64.reuse, P0 ;  /* 0x000000400f00720c */ /* 0x080fe20000766670 */
[----:B------:R-:W1:Y:S01]  /*70d0*/  SHFL.IDX PT, R7, R12, 0x1, 0x181f ;  /* 0x00381f000c077f89 */ /* 0x000e6200000e0000 */
[----:B------:R-:W-:Y:S01]  /*70e0*/  ISETP.GE.OR P0, PT, R21, R64, P0 ;  /* 0x000000401500720c */ /* 0x000fe20000706670 */
[----:B------:R-:W-:-:S02]  /*70f0*/  USEL UR4, URZ, 0x1, UP0 ;  /* 0x000000013f047887 */ /* 0x000fc40008000000 */
[----:B------:R-:W-:Y:S02]  /*7100*/  SHFL.IDX PT, R8, R0, 0x2, 0x181f ;  /* 0x00581f0000087f89 */ /* 0x000fe400000e0000 */
[----:B------:R-:W-:Y:S02]  /*7110*/  ULOP3.LUT UR37, UR37, UR4, URZ, 0x3c, !UPT ;  /* 0x0000000425257292 */ /* 0x000fe4000f8e3c3f */
[----:B------:R-:W2:Y:S04]  /*7120*/  SHFL.IDX PT, R9, R12, 0x2, 0x181f ;  /* 0x00581f000c097f89 */ /* 0x000ea800000e0000 */
[----:B------:R3:W-:Y:S04]  /*7130*/  SHFL.IDX PT, R10, R0, 0x3, 0x181f ;  /* 0x00781f00000a7f89 */ /* 0x0007e800000e0000 */
[----:B------:R-:W4:Y:S01]  /*7140*/  SHFL.IDX PT, R11, R12, 0x3, 0x181f ;  /* 0x00781f000c0b7f89 */ /* 0x000f2200000e0000 */
[----:B---3--:R-:W3:Y:S01]  /*7150*/  LDC R0, c[0x0][0xc34] ;  /* 0x00030d00ff007b82 */ /* 0x008ee20000000800 */
[----:B0-----:R-:W-:-:S04]  /*7160*/  @!P1 IMAD.WIDE R4, R3, 0x2, R4 ;  /* 0x0000000203049825 */ /* 0x001fc800078e0204 */
[----:B-1----:R-:W-:-:S04]  /*7170*/  @!P2 IMAD.WIDE R6, R3, 0x2, R6 ;  /* 0x000000020306a825 */ /* 0x002fc800078e0206 */
[----:B--2---:R-:W-:-:S04]  /*7180*/  @!P3 IMAD.WIDE R8, R3, 0x2, R8 ;  /* 0x000000020308b825 */ /* 0x004fc800078e0208 */
[----:B----4-:R-:W-:Y:S01]  /*7190*/  @!P0 IMAD.WIDE R10, R3, 0x2, R10 ;  /* 0x00000002030a8825 */ /* 0x010fe200078e020a */
[----:B-----5:R0:W-:Y:S04]  /*71a0*/  @!P1 ST.E.128 desc[UR50][R4.64], R28 ;  /* 0x0000001c04009985 */ /* 0x0201e8000c101d32 */
[----:B------:R0:W-:Y:S04]  /*71b0*/  @!P2 ST.E.128 desc[UR50][R6.64], R32 ;  /* 0x000000200600a985 */ /* 0x0001e8000c101d32 */
[----:B------:R0:W-:Y:S04]  /*71c0*/  @!P3 ST.E.128 desc[UR50][R8.64], R36 ;  /* 0x000000240800b985 */ /* 0x0001e8000c101d32 */
[----:B------:R0:W-:Y:S01]  /*71d0*/  @!P0 ST.E.128 desc[UR50][R10.64], R40 ;  /* 0x000000280a008985 */ /* 0x0001e2000c101d32 */
[----:B---3--:R-:W-:-:S13]  /*71e0*/  ISETP.LE.AND P0, PT, R0, UR46, PT ;  /* 0x0000002e00007c0c */ /* 0x008fda000bf03270 */
[----:B------:R-:W-:Y:S05]  /*71f0*/  @!P0 BRA `(.L_x_12751) ;  /* 0xffffff9800a88947 */ /* 0x000fea000383ffff */
[----:B------:R-:W-:Y:S05]  /*7200*/  EXIT ;  /* 0x000000000000794d */ /* 0x000fea0003800000 */
.L_x_12725:
[----:B------:R-:W-:-:S08]  /*7210*/  NOP ;  /* 0x0000000000007918 */ /* 0x000fd00000000000 */
[----:B------:R-:W0:-:S00]  /*7220*/  USETMAXREG.DEALLOC.CTAPOOL 0x20 ;  /* 0x00000020000079c8 */ /* 0x000e0000080e0500 */
[----:B------:R-:W2:Y:S01]  /*7230*/  S2UR UR10, SR_CTAID.X ;  /* 0x00000000000a79c3 */ /* 0x000ea20000002500 */
[----:B0-----:R-:W-:Y:S01]  /*7240*/  IMAD.MOV.U32 R24, RZ, RZ, 0x1 ;  /* 0x00000001ff187424 */ /* 0x001fe200078e00ff */
[----:B------:R-:W-:Y:S01]  /*7250*/  MOV R22, RZ ;  /* 0x000000ff00167202 */ /* 0x000fe20000000f00 */
[----:B------:R-:W-:-:S05]  /*7260*/  IMAD.MOV.U32 R0, RZ, RZ, 0x1 ;  /* 0x00000001ff007424 */ /* 0x000fca00078e00ff */
[----:B------:R-:W2:Y:S02]  /*7270*/  LDC R2, c[0x0][0xc34] ;  /* 0x00030d00ff027b82 */ /* 0x000ea40000000800 */
[----:B--2---:R-:W-:-:S13]  /*7280*/  ISETP.LE.AND P0, PT, R2, UR10, PT ;  /* 0x0000000a02007c0c */ /* 0x004fda000bf03270 */
[----:B------:R-:W-:Y:S05]  /*7290*/  @P0 BRA `(.L_x_12752) ;  /* 0x0000003800400947 */ /* 0x000fea0003800000 */
[----:B------:R-:W0:Y:S01]  /*72a0*/  S2R R3, SR_TID.X ;  /* 0x0000000000037919 */ /* 0x000e220000002100 */
[----:B-1----:R-:W-:Y:S01]  /*72b0*/  ULDC.64 UR4, c[0x0][0x418] ;  /* 0x0001060000047ab9 */ /* 0x002fe20000000a00 */
[----:B------:R-:W-:Y:S01]  /*72c0*/  ULDC.64 UR6, c[0x0][0x2f0] ;  /* 0x0000bc0000067ab9 */ /* 0x000fe20000000a00 */
[----:B------:R-:W-:Y:S01]  /*72d0*/  UISETP.NE.U32.AND UP0, UPT, UR4, URZ, UPT ;  /* 0x0000003f0400728c */ /* 0x000fe2000bf05070 */
[----:B------:R-:W1:Y:S01]  /*72e0*/  S2UR UR8, SR_CgaCtaId ;  /* 0x00000000000879c3 */ /* 0x000e620000008800 */
[----:B------:R-:W-:Y:S01]  /*72f0*/  LOP3.LUT R25, R25, 0xfffffffe, RZ, 0xc0, !PT ;  /* 0xfffffffe19197812 */ /* 0x000fe200078ec0ff */
[----:B------:R-:W-:Y:S01]  /*7300*/  ULDC UR4, c[0x0][0x424] ;  /* 0x0001090000047ab9 */ /* 0x000fe20000000800 */
[----:B------:R-:W-:Y:S01]  /*7310*/  UISETP.NE.AND.EX UP0, UPT, UR5, URZ, UPT, UP0 ;  /* 0x0000003f0500728c */ /* 0x000fe2000bf05300 */
[----:B------:R-:W-:Y:S01]  /*7320*/  IMAD.MOV.U32 R24, RZ, RZ, 0x1 ;  /* 0x00000001ff187424 */ /* 0x000fe200078e00ff */
[----:B------:R-:W-:Y:S01]  /*7330*/  ULDC UR9, c[0x0][0x2b8] ;  /* 0x0000ae0000097ab9 */ /* 0x000fe20000000800 */
[----:B------:R-:W-:Y:S01]  /*7340*/  ULDC UR37, c[0x0][0x448] ;  /* 0x0001120000257ab9 */ /* 0x000fe20000000800 */
[----:B------:R-:W-:Y:S01]  /*7350*/  USEL UR4, UR4, 0x1, UP0 ;  /* 0x0000000104047887 */ /* 0x000fe20008000000 */
[----:B------:R-:W-:Y:S01]  /*7360*/  IMAD.MOV.U32 R22, RZ, RZ, RZ ;  /* 0x000000ffff167224 */ /* 0x000fe200078e00ff */
[----:B------:R-:W-:Y:S01]  /*7370*/  UMOV UR38, 0x400 ;  /* 0x0000040000267882 */ /* 0x000fe20000000000 */
[----:B------:R-:W-:-:S02]  /*7380*/  ULOP3.LUT UR41, UR39, 0x2, URZ, 0xfc, !UPT ;  /* 0x0000000227297892 */ /* 0x000fc4000f8efc3f */
[----:B------:R-:W-:Y:S01]  /*7390*/  UIMAD UR36, UR4, UR6, URZ ;  /* 0x00000006042472a4 */ /* 0x000fe2000f8e023f */
[----:B------:R-:W-:Y:S02]  /*73a0*/  ULDC UR43, c[0x0][0xc] ;  /* 0x00000300002b7ab9 */ /* 0x000fe40000000800 */
[----:B------:R-:W-:Y:S01]  /*73b0*/  ULDC UR4, c[0x0][0x288] ;  /* 0x0000a20000047ab9 */ /* 0x000fe20000000800 */
[----:B------:R-:W-:Y:S02]  /*73c0*/  UIADD3 UR5, UR36, 0x7f, URZ ;  /* 0x0000007f24057890 */ /* 0x000fe4000fffe03f */
[----:B------:R-:W-:Y:S02]  /*73d0*/  UIMAD UR37, UR37, UR4, URZ ;  /* 0x00000004252572a4 */ /* 0x000fe4000f8e023f */
[----:B------:R-:W-:-:S04]  /*73e0*/  USHF.R.S32.HI UR6, URZ, 0x1f, UR5 ;  /* 0x0000001f3f067899 */ /* 0x000fc80008011405 */
[----:B------:R-:W-:Y:S02]  /*73f0*/  ULEA.HI UR6, UR6, UR5, URZ, 0x7 ;  /* 0x0000000506067291 */ /* 0x000fe4000f8f383f */
[----:B-1----:R-:W-:Y:S01]  /*7400*/  ULEA UR38, UR8, UR38, 0x18 ;  /* 0x0000002608267291 */ /* 0x002fe2000f8ec03f */
[C---:B0-----:R-:W-:Y:S01]  /*7410*/  IMAD.SHL.U32 R29, R3.reuse, 0x8, RZ ;  /* 0x00000008031d7824 */ /* 0x041fe200078e00ff */
[----:B------:R-:W-:Y:S01]  /*7420*/  ULEA.HI.SX32 UR42, UR6, 0xffffffff, 0x19 ;  /* 0xffffffff062a7891 */ /* 0x000fe2000f8fca3f */
[----:B------:R-:W-:Y:S01]  /*7430*/  IMAD.SHL.U32 R2, R3, 0x10, RZ ;  /* 0x0000001003027824 */ /* 0x000fe200078e00ff */
[----:B------:R-:W-:Y:S02]  /*7440*/  ULEA.HI.SX32 UR40, UR6, 0xfffffffe, 0x19 ;  /* 0xfffffffe06287891 */ /* 0x000fe4000f8fca3f */
[C---:B------:R-:W-:Y:S01]  /*7450*/  LOP3.LUT R4, R29.reuse, 0x38, RZ, 0xc0, !PT ;  /* 0x000000381d047812 */ /* 0x040fe200078ec0ff */
[----:B------:R-:W-:Y:S01]  /*7460*/  USHF.L.U32 UR4, UR42, 0x7, URZ ;  /* 0x000000072a047899 */ /* 0x000fe2000800063f */
[----:B------:R-:W-:-:S02]  /*7470*/  LOP3.LUT R0, R29, 0x1f8, RZ, 0xc0, !PT ;  /* 0x000001f81d007812 */ /* 0x000fc400078ec0ff */
[----:B------:R-:W-:Y:S02]  /*7480*/  ISETP.GE.AND P1, PT, R4, UR7, PT ;  /* 0x0000000704007c0c */ /* 0x000fe4000bf26270 */
[----:B------:R-:W-:Y:S02]  /*7490*/  LOP3.LUT R0, R0, 0x38, R3, 0x78, !PT ;  /* 0x0000003800007812 */ /* 0x000fe400078e7803 */
[----:B------:R-:W-:Y:S02]  /*74a0*/  ISETP.GE.AND P0, PT, R4, UR7, PT ;  /* 0x0000000704007c0c */ /* 0x000fe4000bf06270 */
[----:B------:R-:W-:Y:S02]  /*74b0*/  LOP3.LUT R29, R0, 0x200, R29, 0xf8, !PT ;  /* 0x00000200001d7812 */ /* 0x000fe400078ef81d */
[----:B------:R-:W-:Y:S02]  /*74c0*/  SHF.R.U32.HI R0, RZ, 0x3, R3 ;  /* 0x00000003ff007819 */ /* 0x000fe40000011603 */
[----:B------:R-:W-:-:S02]  /*74d0*/  MOV R3, UR10 ;  /* 0x0000000a00037c02 */ /* 0x000fc40008000f00 */
[----:B------:R-:W-:Y:S02]  /*74e0*/  LOP3.LUT R2, R2, 0x70, RZ, 0xc0, !PT ;  /* 0x0000007002027812 */ /* 0x000fe400078ec0ff */
[----:B------:R-:W-:Y:S01]  /*74f0*/  @P1 LOP3.LUT R25, R25, 0x1, RZ, 0xfc, !PT ;  /* 0x0000000119191812 */ /* 0x000fe200078efcff */
[----:B------:R0:W-:Y:S03]  /*7500*/  STL [R1+0x8], R3 ;  /* 0x0000080301007387 */ /* 0x0001e60000100800 */
[----:B------:R-:W-:Y:S01]  /*7510*/  LOP3.LUT R25, R25, 0xfffffffd, RZ, 0xc0, !PT ;  /* 0xfffffffd19197812 */ /* 0x000fe200078ec0ff */
[----:B------:R1:W-:Y:S03]  /*7520*/  STL [R1+0xc], RZ ;  /* 0x00000cff01007387 */ /* 0x0003e60000100800 */
[----:B------:R-:W-:-:S02]  /*7530*/  @P0 LOP3.LUT R25, R25, 0x2, RZ, 0xfc, !PT ;  /* 0x0000000219190812 */ /* 0x000fc400078efcff */
[----:B------:R-:W-:Y:S02]  /*7540*/  ISETP.GE.AND P0, PT, R4, UR9, PT ;  /* 0x0000000904007c0c */ /* 0x000fe4000bf06270 */
[----:B0-----:R-:W-:Y:S01]  /*7550*/  LOP3.LUT R3, R0, 0xf, RZ, 0xc0, !PT ;  /* 0x0000000f00037812 */ /* 0x001fe200078ec0ff */
[----:B------:R-:W-:Y:S01]  /*7560*/  IMAD.U32 R0, RZ, RZ, UR4 ;  /* 0x00000004ff007e24 */ /* 0x000fe2000f8e00ff */
[----:B------:R-:W-:Y:S02]  /*7570*/  LOP3.LUT R25, R25, 0xffffffef, RZ, 0xc0, !PT ;  /* 0xffffffef19197812 */ /* 0x000fe400078ec0ff */
[----:B------:R-:W-:Y:S02]  /*7580*/  LOP3.LUT R5, R3, R2, RZ, 0xfc, !PT ;  /* 0x0000000203057212 */ /* 0x000fe400078efcff */
[----:B------:R-:W-:Y:S02]  /*7590*/  LEA R4, R29, UR38, 0x1 ;  /* 0x000000261d047c11 */ /* 0x000fe4000f8e08ff */
[----:B------:R-:W-:-:S02]  /*75a0*/  LOP3.LUT R2, R3, UR4, R2, 0xfe, !PT ;  /* 0x0000000403027c12 */ /* 0x000fc4000f8efe02 */
[----:B------:R-:W-:Y:S02]  /*75b0*/  IADD3 R0, -R3, UR36, -R0 ;  /* 0x0000002403007c10 */ /* 0x000fe4000fffe900 */
[----:B-1----:R-:W-:-:S07]  /*75c0*/  @P0 LOP3.LUT R25, R25, 0x10, RZ, 0xfc, !PT ;  /* 0x0000001019190812 */ /* 0x002fce00078efcff */
.L_x_12787:
[----:B------:R-:W2:Y:S01]  /*75d0*/  LDL R6, [R1+0x8] ;  /* 0x0000080001067983 */ /* 0x000ea20000100800 */
[----:B------:R-:W0:Y:S01]  /*75e0*/  LDC R0, c[0x0][0xc38] ;  /* 0x00030e00ff007b82 */ /* 0x000e220000000800 */
[----:B------:R-:W-:Y:S05]  /*75f0*/  YIELD ;  /* 0x0000000000007946 */ /* 0x000fea0003800000 */
[----:B------:R-:W-:Y:S01]  /*7600*/  ULDC.64 UR4, c[0x0][0xa28] ;  /* 0x00028a0000047ab9 */ /* 0x000fe20000000a00 */
[----:B------:R-:W-:Y:S01]  /*7610*/  IMAD.MOV.U32 R17, RZ, RZ, RZ ;  /* 0x000000ffff117224 */ /* 0x000fe200078e00ff */
[----:B------:R-:W1:Y:S01]  /*7620*/  LDC R2, c[0x0][0xc44] ;  /* 0x00031100ff027b82 */ /* 0x000e620000000800 */
[----:B------:R-:W-:-:S04]  /*7630*/  ISETP.NE.U32.AND P0, PT, RZ, UR4, PT ;  /* 0x00000004ff007c0c */ /* 0x000fc8000bf05070 */
[----:B------:R-:W-:Y:S02]  /*7640*/  ISETP.NE.AND.EX P0, PT, RZ, UR5, PT, P0 ;  /* 0x00000005ff007c0c */ /* 0x000fe4000bf05300 */
[----:B0-----:R-:W-:Y:S02]  /*7650*/  ISETP.NE.AND P1, PT, R0, 0x1, PT ;  /* 0x000000010000780c */ /* 0x001fe40003f25270 */
[----:B-1----:R-:W-:-:S09]  /*7660*/  ISETP.NE.AND P2, PT, R2, 0x1, PT ;  /* 0x000000010200780c */ /* 0x002fd20003f45270 */
[----:B------:R-:W0:Y:S08]  /*7670*/  @P0 LDC.64 R2, c[0x0][0xa28] ;  /* 0x00028a00ff020b82 */ /* 0x000e300000000a00 */
[----:B------:R-:W2:Y:S08]  /*7680*/  @P1 LDC R0, c[0x0][0xc3c] ;  /* 0x00030f00ff001b82 */ /* 0x000eb00000000800 */
[----:B------:R-:W1:Y:S08]  /*7690*/  @P1 LDC R7, c[0x0][0xc40] ;  /* 0x00031000ff071b82 */ /* 0x000e700000000800 */
[----:B------:R-:W3:Y:S01]  /*76a0*/  @P2 LDC.64 R4, c[0x0][0xc48] ;  /* 0x00031200ff042b82 */ /* 0x000ee20000000a00 */
[----:B--2---:R-:W-:Y:S01]  /*76b0*/  @P1 IMAD.HI.U32 R0, R6, R0, RZ ;  /* 0x0000000006001227 */ /* 0x004fe200078e00ff */
[----:B------:R-:W-:-:S04]  /*76c0*/  MOV R23, R6 ;  /* 0x0000000600177202 */ /* 0x000fc80000000f00 */
[----:B-1----:R-:W-:-:S05]  /*76d0*/  @P1 SHF.R.U32.HI R23, RZ, R7, R0 ;  /* 0x00000007ff171219 */ /* 0x002fca0000011600 */
[----:B---3--:R-:W-:-:S04]  /*76e0*/  @P2 IMAD.HI.U32 R4, R23, R4, RZ ;  /* 0x0000000417042227 */ /* 0x008fc800078e00ff */
[----:B------:R-:W-:Y:S01]  /*76f0*/  IMAD.MOV.U32 R18, RZ, RZ, R23 ;  /* 0x000000ffff127224 */ /* 0x000fe200078e0017 */
[----:B------:R-:W-:-:S05]  /*7700*/  @P2 SHF.R.U32.HI R18, RZ, R5, R4 ;  /* 0x00000005ff122219 */ /* 0x000fca0000011604 */
        /* <DEDUP_REMOVED lines=23> */
.L_x_12753:
        /* <DEDUP_REMOVED lines=11> */
[----:B------:R-:W-:Y:S01]  /*7930*/  MOV R10, UR4 ;  /* 0x00000004000a7c02 */ /* 0x000fe20008000f00 */
[----:B------:R-:W-:Y:S01]  /*7940*/  IMAD.U32 R6, RZ, RZ, UR8 ;  /* 0x00000008ff067e24 */ /* 0x000fe2000f8e00ff */
[----:B------:R-:W-:Y:S01]  /*7950*/  MOV R13, RZ ;  /* 0x000000ff000d7202 */ /* 0x000fe20000000f00 */
[----:B------:R-:W-:-:S02]  /*7960*/  IMAD.U32 R7, RZ, RZ, UR9 ;  /* 0x00000009ff077e24 */ /* 0x000fc4000f8e00ff */
[----:B------:R-:W-:Y:S02]  /*7970*/  IMAD.U32 R11, RZ, RZ, UR5 ;  /* 0x00000005ff0b7e24 */ /* 0x000fe4000f8e00ff */
[----:B------:R-:W-:Y:S02]  /*7980*/  IMAD.MOV.U32 R8, RZ, RZ, 0x70 ;  /* 0x00000070ff087424 */ /* 0x000fe400078e00ff */
[----:B-1----:R-:W-:-:S07]  /*7990*/  IMAD.MOV.U32 R12, RZ, RZ, 0x1 ;  /* 0x00000001ff0c7424 */ /* 0x002fce00078e00ff */
[----:B------:R-:W-:-:S07]  /*79a0*/  LEPC R20, `(.L_x_12755) ;  /* 0x000000001014794e */ /* 0x000fce0000000000 */
[----:B0-2---:R-:W-:Y:S05]  /*79b0*/  CALL.ABS.NOINC R2 ;  /* 0x0000000002007343 */ /* 0x005fea0003c00000 */
.L_x_12755:
        /* <DEDUP_REMOVED lines=15> */
.L_x_12754:
[----:B------:R-:W-:Y:S01]  /*7ab0*/  ULDC.64 UR4, c[0x0][0x9f8] ;  /* 0x00027e0000047ab9 */ /* 0x000fe20000000a00 */
[----:B------:R-:W-:Y:S01]  /*7ac0*/  IMAD.MOV.U32 R28, RZ, RZ, R18 ;  /* 0x000000ffff1c7224 */ /* 0x000fe200078e0012 */
[----:B------:R-:W-:Y:S01]  /*7ad0*/  ISETP.NE.U32.AND P0, PT, RZ, UR4, PT ;  /* 0x00000004ff007c0c */ /* 0x000fe2000bf05070 */
[----:B------:R-:W1:Y:S01]  /*7ae0*/  LDC R9, c[0x0][0x430] ;  /* 0x00010c00ff097b82 */ /* 0x000e620000000800 */
[----:B------:R-:W2:Y:S01]  /*7af0*/  S2R R19, SR_TID.X ;  /* 0x0000000000137919 */ /* 0x000ea20000002100 */
[----:B------:R-:W-:Y:S01]  /*7b00*/  USHF.L.U32 UR44, UR42, 0x7, URZ ;  /* 0x000000072a2c7899 */ /* 0x000fe2000800063f */
[----:B------:R-:W-:Y:S01]  /*7b10*/  ISETP.NE.AND.EX P0, PT, RZ, UR5, PT, P0 ;  /* 0x00000005ff007c0c */ /* 0x000fe2000bf05300 */
[----:B------:R-:W-:-:S12]  /*7b20*/  ULDC UR4, c[0x0][0xc44] ;  /* 0x0003110000047ab9 */ /* 0x000fd80000000800 */
[----:B------:R-:W3:Y:S02]  /*7b30*/  @P0 LDC.64 R2, c[0x0][0x9f8] ;  /* 0x00027e00ff020b82 */ /* 0x000ee40000000a00 */
[----:B---3--:R-:W-:-:S05]  /*7b40*/  @P0 IMAD.WIDE R2, R18, 0x4, R2 ;  /* 0x0000000412020825 */ /* 0x008fca00078e0202 */
[----:B------:R3:W4:Y:S01]  /*7b50*/  @P0 LDG.E R28, desc[UR50][R2.64] ;  /* 0x00000032021c0981 */ /* 0x000722000c1e1900 */
[----:B-1----:R-:W-:Y:S02]  /*7b60*/  ISETP.NE.AND P1, PT, R9, 0x1, PT ;  /* 0x000000010900780c */ /* 0x002fe40003f25270 */
[----:B--2---:R-:W-:Y:S01]  /*7b70*/  SHF.R.U32.HI R16, RZ, 0x3, R19 ;  /* 0x00000003ff107819 */ /* 0x004fe20000011613 */
[----:B------:R-:W-:Y:S01]  /*7b80*/  IMAD.SHL.U32 R19, R19, 0x10, RZ ;  /* 0x0000001013137824 */ /* 0x000fe200078e00ff */
[----:B------:R-:W-:Y:S02]  /*7b90*/  LOP3.LUT R25, R25, 0xfffffff7, RZ, 0xc0, !PT ;  /* 0xfffffff719197812 */ /* 0x000fe400078ec0ff */
[----:B------:R-:W-:Y:S02]  /*7ba0*/  LOP3.LUT R16, R16, 0xf, RZ, 0xc0, !PT ;  /* 0x0000000f10107812 */ /* 0x000fe400078ec0ff */
[----:B------:R-:W-:-:S04]  /*7bb0*/  LOP3.LUT R19, R19, 0x70, RZ, 0xc0, !PT ;  /* 0x0000007013137812 */ /* 0x000fc800078ec0ff */
[----:B------:R-:W-:Y:S01]  /*7bc0*/  LOP3.LUT R16, R16, UR44, R19, 0xfe, !PT ;  /* 0x0000002c10107c12 */ /* 0x000fe2000f8efe13 */
[----:B------:R-:W1:Y:S01]  /*7bd0*/  @P1 LDC R5, c[0x0][0x434] ;  /* 0x00010d00ff051b82 */ /* 0x000e620000000800 */
[----:B------:R-:W-:Y:S02]  /*7be0*/  @P1 LOP3.LUT R25, R25, 0x8, RZ, 0xfc, !PT ;  /* 0x0000000819191812 */ /* 0x000fe400078efcff */
[C---:B------:R-:W-:Y:S02]  /*7bf0*/  ISETP.GE.AND P0, PT, R16.reuse, UR36, PT ;  /* 0x0000002410007c0c */ /* 0x040fe4000bf06270 */
[----:B------:R-:W-:-:S03]  /*7c00*/  IADD3 R0, R16, R17, RZ ;  /* 0x0000001110007210 */ /* 0x000fc60007ffe0ff */
[----:B------:R-:W2:Y:S02]  /*7c10*/  @P1 LDC R7, c[0x0][0x438] ;  /* 0x00010e00ff071b82 */ /* 0x000ea40000000800 */
[----:B------:R-:W-:Y:S02]  /*7c20*/  IMAD.MOV.U32 R8, RZ, RZ, R0 ;  /* 0x000000ffff087224 */ /* 0x000fe400078e0000 */
[----:B-1----:R-:W-:-:S05]  /*7c30*/  @P1 IMAD.HI.U32 R4, R0, R5, RZ ;  /* 0x0000000500041227 */ /* 0x002fca00078e00ff */
[----:B--2---:R-:W-:Y:S02]  /*7c40*/  @P1 SHF.R.U32.HI R8, RZ, R7, R4 ;  /* 0x00000007ff081219 */ /* 0x004fe40000011604 */
[----:B------:R-:W1:Y:S02]  /*7c50*/  @!P0 LDC.64 R4, c[0x0][0x428] ;  /* 0x00010a00ff048b82 */ /* 0x000e640000000a00 */
[--C-:B---3--:R-:W-:Y:S01]  /*7c60*/  @!P0 SHF.R.S32.HI R3, RZ, 0x1f, R8.reuse ;  /* 0x0000001fff038819 */ /* 0x108fe20000011408 */
[----:B------:R-:W-:-:S05]  /*7c70*/  @!P0 IMAD.MOV.U32 R2, RZ, RZ, R8 ;  /* 0x000000ffff028224 */ /* 0x000fca00078e0008 */
[----:B------:R-:W2:Y:S01]  /*7c80*/  @!P0 LDC.64 R6, c[0x0][0x418] ;  /* 0x00010600ff068b82 */ /* 0x000ea20000000a00 */
[----:B----4-:R-:W-:Y:S01]  /*7c90*/  SHF.R.S32.HI R10, RZ, 0x1f, R28 ;  /* 0x0000001fff0a7819 */ /* 0x010fe2000001141c */
[----:B-1----:R-:W-:-:S04]  /*7ca0*/  @!P0 IMAD.WIDE.U32 R2, R28, R4, R2 ;  /* 0x000000041c028225 */ /* 0x002fc800078e0002 */
[----:B------:R-:W-:Y:S01]  /*7cb0*/  @!P0 IMAD R4, R10, R4, RZ ;  /* 0x000000040a048224 */ /* 0x000fe200078e02ff */
[----:B--2---:R-:W-:Y:S01]  /*7cc0*/  @!P0 LEA R6, P1, R2, R6, 0x2 ;  /* 0x0000000602068211 */ /* 0x004fe200078210ff */
[----:B------:R1:W-:Y:S02]  /*7cd0*/  STL [R1], R10 ;  /* 0x0000000a01007387 */ /* 0x0003e40000100800 */
[----:B------:R-:W-:Y:S01]  /*7ce0*/  @!P0 IMAD R5, R28, R5, R4 ;  /* 0x000000051c058224 */ /* 0x000fe200078e0204 */
[----:B------:R-:W-:-:S03]  /*7cf0*/  MOV R4, RZ ;  /* 0x000000ff00047202 */ /* 0x000fc60000000f00 */
[----:B------:R-:W-:-:S05]  /*7d00*/  @!P0 IMAD.IADD R3, R3, 0x1, R5 ;  /* 0x0000000103038824 */ /* 0x000fca00078e0205 */
[----:B------:R-:W-:-:S05]  /*7d10*/  @!P0 LEA.HI.X R7, R2, R7, R3, 0x2, P1 ;  /* 0x0000000702078211 */ /* 0x000fca00008f1403 */
[----:B------:R1:W5:Y:S01]  /*7d20*/  @!P0 LDG.E R4, desc[UR50][R6.64] ;  /* 0x0000003206048981 */ /* 0x000362000c1e1900 */
[----:B------:R-:W-:Y:S01]  /*7d30*/  IMAD.U32 R2, RZ, RZ, UR41 ;  /* 0x00000029ff027e24 */ /* 0x000fe2000f8e00ff */
[----:B------:R-:W-:Y:S01]  /*7d40*/  UMOV UR5, 0xffffffff ;  /* 0xffffffff00057882 */ /* 0x000fe20000000000 */
[----:B------:R-:W-:Y:S01]  /*7d50*/  IMAD.MOV R5, RZ, RZ, -R8 ;  /* 0x000000ffff057224 */ /* 0x000fe200078e0a08 */
[----:B------:R-:W-:Y:S02]  /*7d60*/  LOP3.LUT R25, R25, 0xfffffffb, RZ, 0xc0, !PT ;  /* 0xfffffffb19197812 */ /* 0x000fe400078ec0ff */
[----:B------:R-:W-:Y:S01]  /*7d70*/  ISETP.NE.AND P2, PT, R2, 0x3, PT ;  /* 0x000000030200780c */ /* 0x000fe20003f45270 */
[----:B------:R-:W-:Y:S02]  /*7d80*/  IMAD R5, R9, R5, R0 ;  /* 0x0000000509057224 */ /* 0x000fe400078e0200 */
[----:B------:R-:W-:-:S04]  /*7d90*/  IMAD.MOV R0, RZ, RZ, -R18 ;  /* 0x000000ffff007224 */ /* 0x000fc800078e0a12 */
[----:B------:R-:W-:-:S06]  /*7da0*/  IMAD R19, R0, UR4, R23 ;  /* 0x0000000400137c24 */ /* 0x000fcc000f8e0217 */
[----:B------:R-:W-:Y:S01]  /*7db0*/  @P2 LOP3.LUT R25, R25, 0x4, RZ, 0xfc, !PT ;  /* 0x0000000419192812 */ /* 0x000fe200078efcff */
[----:B-1----:R-:W-:Y:S06]  /*7dc0*/  BRA.DIV UR5, `(.L_x_12756) ;  /* 0x0000003205bc7947 */ /* 0x002fec000b800000 */
.L_x_12804:
[----:B------:R-:W-:Y:S01]  /*7dd0*/  SHF.R.S32.HI R27, RZ, 0x1f, R19 ;  /* 0x0000001fff1b7819 */ /* 0x000fe20000011413 */
[----:B------:R-:W-:Y:S06]  /*7de0*/  @!P2 BRA `(.L_x_12757) ;  /* 0x000000000004a947 */ /* 0x000fec0003800000 */
[----:B------:R-:W-:Y:S01]  /*7df0*/  BPT.TRAP 0x1 ;  /* 0x000000040000795c */ /* 0x000fe20000300000 */
.L_x_12757:
[----:B------:R-:W-:Y:S01]  /*7e00*/  SHF.R.S32.HI R7, RZ, 0x1f, R5 ;  /* 0x0000001fff077819 */ /* 0x000fe20000011405 */
[----:B------:R-:W-:Y:S01]  /*7e10*/  ULDC.64 UR4, c[0x0][0x328] ;  /* 0x0000ca0000047ab9 */ /* 0x000fe20000000a00 */
[----:B-----5:R-:W-:Y:S01]  /*7e20*/  SHF.R.S32.HI R6, RZ, 0x1f, R4 ;  /* 0x0000001fff067819 */ /* 0x020fe20000011404 */
[----:B------:R-:W-:Y:S01]  /*7e30*/  IMAD.WIDE.U32 R2, R5, UR4, RZ ;  /* 0x0000000405027c25 */ /* 0x000fe2000f8e00ff */
[----:B------:R-:W-:Y:S03]  /*7e40*/  BSSY B0, `(.L_x_12758) ;  /* 0x0000015000007945 */ /* 0x000fe60003800000 */
[----:B------:R-:W-:-:S04]  /*7e50*/  IMAD R0, R7, UR4, RZ ;  /* 0x0000000407007c24 */ /* 0x000fc8000f8e02ff */
[----:B------:R-:W-:Y:S01]  /*7e60*/  IMAD R9, R5, UR5, R0 ;  /* 0x0000000505097c24 */ /* 0x000fe2000f8e0200 */
[----:B------:R-:W-:Y:S02]  /*7e70*/  ULDC.64 UR4, c[0x0][0x338] ;  /* 0x0000ce0000047ab9 */ /* 0x000fe40000000a00 */
[----:B------:R-:W-:Y:S02]  /*7e80*/  IMAD R0, R6, UR4, RZ ;  /* 0x0000000406007c24 */ /* 0x000fe4000f8e02ff */
[----:B------:R-:W-:Y:S02]  /*7e90*/  IADD3 R3, R3, R9, RZ ;  /* 0x0000000903037210 */ /* 0x000fe40007ffe0ff */
        /* <DEDUP_REMOVED lines=10> */
[----:B0-----:R-:W-:Y:S02]  /*7f40*/  LEA.HI.X R17, R2, UR5, R0, 0x1, P0 ;  /* 0x0000000502117c11 */ /* 0x001fe400080f0c00 */
[----:B------:R-:W-:Y:S02]  /*7f50*/  LEA R0, R22, UR38, 0x3 ;  /* 0x0000002616007c11 */ /* 0x000fe4000f8e18ff */
[----:B------:R-:W-:-:S04]  /*7f60*/  SHF.L.U32 R2, R24, 0x1f, RZ ;  /* 0x0000001f18027819 */ /* 0x000fc800000006ff */
[----:B------:R-:W0:Y:S02]  /*7f70*/  SYNCS.PHASECHK.TRANS64.TRYWAIT P0, [R0+URZ+0x16840], R2 ;  /* 0x01684002000075a7 */ /* 0x000e24000800017f */
[----:B0-----:R-:W-:Y:S05]  /*7f80*/  @!P0 BRA `(.L_x_12759) ;  /* 0x0000003000808947 */ /* 0x001fea0003800000 */
.L_x_12805:
[----:B------:R-:W-:Y:S05]  /*7f90*/  BSYNC B0 ;  /* 0x0000000000007941 */ /* 0x000fea0003800000 */
.L_x_12758:
[----:B------:R-:W1:Y:S01]  /*7fa0*/  S2R R9, SR_TID.X ;  /* 0x0000000000097919 */ /* 0x000e620000002100 */
[----:B------:R-:W-:Y:S01]  /*7fb0*/  ULDC.64 UR4, c[0x0][0x300] ;  /* 0x0000c00000047ab9 */ /* 0x000fe20000000a00 */
[----:B------:R-:W-:Y:S01]  /*7fc0*/  USHF.L.U32 UR6, UR42, 0x7, URZ ;  /* 0x000000072a067899 */ /* 0x000fe2000800063f */
        /* <DEDUP_REMOVED lines=17> */
[----:B-1----:R-:W-:Y:S01]  /*80e0*/  SHF.R.U32.HI R10, RZ, 0x3, R9 ;  /* 0x00000003ff0a7819 */ /* 0x002fe20000011609 */
[----:B------:R-:W-:Y:S01]  /*80f0*/  IMAD.SHL.U32 R8, R9, 0x8, RZ ;  /* 0x0000000809087824 */ /* 0x000fe200078e00ff */
[----:B------:R-:W-:Y:S01]  /*8100*/  LEA R4, P0, R2, UR4, 0x1 ;  /* 0x0000000402047c11 */ /* 0x000fe2000f8008ff */
[----:B------:R-:W-:Y:S01]  /*8110*/  UMOV UR4, 0xffffffff ;  /* 0xffffffff00047882 */ /* 0x000fe20000000000 */
[----:B------:R-:W-:Y:S02]  /*8120*/  LOP3.LUT R10, R10, 0xf, RZ, 0xc0, !PT ;  /* 0x0000000f0a0a7812 */ /* 0x000fe400078ec0ff */
[----:B------:R-:W-:Y:S02]  /*8130*/  MOV R9, UR6 ;  /* 0x0000000600097c02 */ /* 0x000fe40008000f00 */
[----:B------:R-:W-:Y:S02]  /*8140*/  LEA.HI.X R5, R2, UR5, R5, 0x1, P0 ;  /* 0x0000000502057c11 */ /* 0x000fe400080f0c05 */
        /* <DEDUP_REMOVED lines=38> */
[----:B0-----:R-:W-:-:S04]  /*83b0*/  @P1 LEA R3, P0, R8, R3, 0x1 ;  /* 0x0000000308031211 */ /* 0x001fc800078008ff */
[----:B-1----:R-:W-:-:S04]  /*83c0*/  @P1 IADD3.X R2, RZ, R2, RZ, P0, !PT ;  /* 0x00000002ff021210 */ /* 0x002fc800007fe4ff */
        /* <DEDUP_REMOVED lines=27> */
[----:B------:R-:W1:Y:S04]  /*8580*/  SHFL.IDX PT, R2, R5, 0x6, 0x181f ;  /* 0x00d81f0005027f89 */ /* 0x000e6800000e0000 */
[----:B------:R-:W2:Y:S01]  /*8590*/  SHFL.IDX PT, R5, R5, 0x7, 0x181f ;  /* 0x00f81f0005057f89 */ /* 0x000ea200000e0000 */
[----:B0-----:R-:W-:-:S05]  /*85a0*/  @P1 LEA R3, P0, R8, R3, 0x1 ;  /* 0x0000000308031211 */ /* 0x001fca00078008ff */
[----:B-1----:R-:W-:-:S05]  /*85b0*/  @P1 IMAD.X R2, RZ, RZ, R2, P0 ;  /* 0x000000ffff021224 */ /* 0x002fca00000e0602 */
[----:B------:R-:W-:-:S04]  /*85c0*/  @P1 LOP3.LUT R3, R3, R2, RZ, 0x3c, !PT ;  /* 0x0000000203031212 */ /* 0x000fc800078e3cff */
[----:B------:R-:W-:-:S04]  /*85d0*/  @P1 LOP3.LUT R2, R3, R2, RZ, 0x3c, !PT ;  /* 0x0000000203021212 */ /* 0x000fc800078e3cff */
[----:B------:R-:W-:-:S05]  /*85e0*/  @P1 LOP3.LUT R3, R3, R2, RZ, 0x3c, !PT ;  /* 0x0000000203031212 */ /* 0x000fca00078e3cff */
[----:B--2---:R0:W-:Y:S02]  /*85f0*/  @P1 LDGSTS.E.BYPASS.LTC128B.128 [R7+0x11400], desc[UR50][R2.64], !P2 ;  /* 0x1140000002071fae */ /* 0x0041e4000d101d72 */
.L_x_12823:
[----:B------:R-:W-:-:S13]  /*8600*/  ISETP.GE.AND P0, PT, R9, 0x71, PT ;  /* 0x000000710900780c */ /* 0x000fda0003f06270 */
[----:B0-----:R-:W-:-:S04]  /*8610*/  @P0 LEA R2, P1, R8, R14, 0x1 ;  /* 0x0000000e08020211 */ /* 0x001fc800078208ff */
[----:B------:R-:W-:Y:S02]  /*8620*/  @P0 IADD3.X R3, RZ, R5, RZ, P1, !PT ;  /* 0x00000005ff030210 */ /* 0x000fe40000ffe4ff */
[----:B------:R-:W-:-:S05]  /*8630*/  @P0 LEA R5, R6, UR38, 0x1 ;  /* 0x0000002606050c11 */ /* 0x000fca000f8e08ff */
[----:B------:R-:W-:Y:S01]  /*8640*/  @!PT LDS RZ, [RZ] ;  /* 0x00000000fffff984 */ /* 0x000fe20000000800 */
[----:B------:R-:W-:Y:S01]  /*8650*/  @!PT LDS RZ, [RZ] ;  /* 0x00000000fffff984 */ /* 0x000fe20000000800 */
[----:B------:R-:W-:Y:S01]  /*8660*/  @!PT LDS RZ, [RZ] ;  /* 0x00000000fffff984 */ /* 0x000fe20000000800 */
[----:B------:R0:W-:Y:S01]  /*8670*/  @P0 LDGSTS.E.BYPASS.LTC128B.128 [R5+0x11c00], desc[UR50][R2.64], !P2 ;  /* 0x11c0000002050fae */ /* 0x0001e2000d101d72 */
[----:B------:R-:W-:Y:S01]  /*8680*/  PLOP3.LUT P0, PT, PT, PT, PT, 0x80, 0x0 ;  /* 0x000000000000781c */ /* 0x000fe20003f0f070 */
[----:B------:R-:W-:-:S12]  /*8690*/  NOP ;  /* 0x0000000000007918 */ /* 0x000fd80000000000 */
.L_x_12761:
        /* <DEDUP_REMOVED lines=11> */
.L_x_12762:
        /* <DEDUP_REMOVED lines=23> */
.L_x_12763:
[----:B------:R-:W2:Y:S01]  /*88c0*/  LDL R21, [R1+0x8] ;  /* 0x0000080001157983 */ /* 0x000ea20000100800 */
[----:B------:R-:W1:Y:S01]  /*88d0*/  LDC R10, c[0x0][0x448] ;  /* 0x00011200ff0a7b82 */ /* 0x000e620000000800 */
[----:B------:R-:W-:Y:S01]  /*88e0*/  ULDC.64 UR4, c[0x0][0x2d8] ;  /* 0x0000b60000047ab9 */ /* 0x000fe20000000a00 */
[----:B0-----:R-:W-:Y:S01]  /*88f0*/  SHF.R.S32.HI R0, RZ, 0x1f, R18 ;  /* 0x0000001fff007819 */ /* 0x001fe20000011412 */
[----:B------:R-:W0:Y:S01]  /*8900*/  S2R R26, SR_TID.X ;  /* 0x00000000001a7919 */ /* 0x000e220000002100 */
[----:B------:R-:W-:Y:S01]  /*8910*/  IMAD R4, R27, UR4, RZ ;  /* 0x000000041b047c24 */ /* 0x000fe2000f8e02ff */
[----:B------:R-:W-:Y:S01]  /*8920*/  ULDC.64 UR6, c[0x0][0x2c8] ;  /* 0x0000b20000067ab9 */ /* 0x000fe20000000a00 */
[----:B------:R-:W-:Y:S01]  /*8930*/  IMAD.WIDE.U32 R2, R19, UR4, RZ ;  /* 0x0000000413027c25 */ /* 0x000fe2000f8e00ff */
[----:B------:R-:W-:Y:S01]  /*8940*/  ULDC.64 UR8, c[0x0][0x280] ;  /* 0x0000a00000087ab9 */ /* 0x000fe20000000a00 */
[----:B------:R-:W3:Y:S01]  /*8950*/  S2R R11, SR_TID.X ;  /* 0x00000000000b7919 */ /* 0x000ee20000002100 */
[----:B------:R-:W-:Y:S01]  /*8960*/  LOP3.LUT P5, RZ, R25, 0x10, RZ, 0xc0, !PT ;  /* 0x0000001019ff7812 */ /* 0x000fe200078ac0ff */
[----:B------:R-:W-:Y:S01]  /*8970*/  IMAD R4, R19, UR5, R4 ;  /* 0x0000000513047c24 */ /* 0x000fe2000f8e0204 */
[----:B------:R-:W-:Y:S01]  /*8980*/  ULDC.64 UR4, c[0x0][0x2e0] ;  /* 0x0000b80000047ab9 */ /* 0x000fe20000000a00 */
[----:B------:R-:W-:-:S02]  /*8990*/  IMAD.MOV R6, RZ, RZ, -R23 ;  /* 0x000000ffff067224 */ /* 0x000fc400078e0a17 */
[----:B------:R-:W-:Y:S02]  /*89a0*/  IMAD.IADD R3, R3, 0x1, R4 ;  /* 0x0000000103037824 */ /* 0x000fe400078e0204 */
[----:B------:R-:W-:Y:S02]  /*89b0*/  IMAD R0, R0, UR4, RZ ;  /* 0x0000000400007c24 */ /* 0x000fe4000f8e02ff */
[----:B------:R-:W-:Y:S01]  /*89c0*/  IMAD.WIDE.U32 R2, R18, UR4, R2 ;  /* 0x0000000412027c25 */ /* 0x000fe2000f8e0002 */
[----:B------:R-:W-:-:S03]  /*89d0*/  ULDC UR4, c[0x0][0xc38] ;  /* 0x00030e0000047ab9 */ /* 0x000fc60000000800 */
[----:B------:R-:W-:Y:S01]  /*89e0*/  IMAD R0, R18, UR5, R0 ;  /* 0x0000000512007c24 */ /* 0x000fe2000f8e0200 */
[----:B------:R-:W-:Y:S02]  /*89f0*/  LEA R18, R29, UR38, 0x1 ;  /* 0x000000261d127c11 */ /* 0x000fe4000f8e08ff */
[----:B-1----:R-:W-:Y:S01]  /*8a00*/  ISETP.NE.AND P0, PT, R10, 0x1, PT ;  /* 0x000000010a00780c */ /* 0x002fe20003f05270 */
[----:B------:R-:W-:Y:S01]  /*8a10*/  IMAD.IADD R3, R3, 0x1, R0 ;  /* 0x0000000103037824 */ /* 0x000fe200078e0200 */
[----:B0-----:R-:W-:Y:S02]  /*8a20*/  SHF.R.U32.HI R20, RZ, 0x3, R26 ;  /* 0x00000003ff147819 */ /* 0x001fe4000001161a */
[----:B------:R-:W-:-:S09]  /*8a30*/  SHF.L.U32 R26, R26, 0x4, RZ ;  /* 0x000000041a1a7819 */ /* 0x000fd200000006ff */
[----:B------:R-:W0:Y:S01]  /*8a40*/  @P0 LDC R4, c[0x0][0x44c] ;  /* 0x00011300ff040b82 */ /* 0x000e220000000800 */
[----:B------:R-:W-:Y:S02]  /*8a50*/  LOP3.LUT R20, R20, 0xf, RZ, 0xc0, !PT ;  /* 0x0000000f14147812 */ /* 0x000fe400078ec0ff */
[----:B------:R-:W-:-:S04]  /*8a60*/  LOP3.LUT R26, R26, 0x70, RZ, 0xc0, !PT ;  /* 0x000000701a1a7812 */ /* 0x000fc800078ec0ff */
[----:B------:R-:W-:Y:S01]  /*8a70*/  LOP3.LUT R20, R20, R26, RZ, 0xfc, !PT ;  /* 0x0000001a14147212 */ /* 0x000fe200078efcff */
[----:B------:R-:W1:Y:S01]  /*8a80*/  @P0 LDC R5, c[0x0][0x450] ;  /* 0x00011400ff050b82 */ /* 0x000e620000000800 */
[----:B--2---:R-:W-:Y:S01]  /*8a90*/  IMAD R0, R6, UR4, R21 ;  /* 0x0000000406007c24 */ /* 0x004fe2000f8e0215 */
[----:B------:R-:W-:Y:S01]  /*8aa0*/  ULDC.64 UR4, c[0x0][0x2d0] ;  /* 0x0000b40000047ab9 */ /* 0x000fe20000000a00 */
[----:B---3--:R-:W-:Y:S02]  /*8ab0*/  SHF.R.U32.HI R21, RZ, 0x3, R11 ;  /* 0x00000003ff157819 */ /* 0x008fe4000001160b */
[----:B------:R-:W-:Y:S01]  /*8ac0*/  IMAD R6, R0, 0xc0, R20 ;  /* 0x000000c000067824 */ /* 0x000fe200078e0214 */
[----:B------:R-:W-:Y:S02]  /*8ad0*/  SHF.L.U32 R20, R11, 0x3, RZ ;  /* 0x000000030b147819 */ /* 0x000fe400000006ff */
[----:B------:R-:W-:Y:S01]  /*8ae0*/  LOP3.LUT R21, R21, 0xf, RZ, 0xc0, !PT ;  /* 0x0000000f15157812 */ /* 0x000fe200078ec0ff */
[----:B0-----:R-:W-:Y:S01]  /*8af0*/  @P0 IMAD.HI.U32 R7, R6, R4, RZ ;  /* 0x0000000406070227 */ /* 0x001fe200078e00ff */
[----:B------:R-:W-:-:S03]  /*8b00*/  LOP3.LUT R20, R20, 0x38, RZ, 0xc0, !PT ;  /* 0x0000003814147812 */ /* 0x000fc600078ec0ff */
[----:B------:R-:W-:Y:S01]  /*8b10*/  IMAD.MOV.U32 R4, RZ, RZ, R6 ;  /* 0x000000ffff047224 */ /* 0x000fe200078e0006 */
[----:B-1----:R-:W-:-:S04]  /*8b20*/  @P0 SHF.R.U32.HI R4, RZ, R5, R7 ;  /* 0x00000005ff040219 */ /* 0x002fc80000011607 */
[----:B------:R-:W-:Y:S02]  /*8b30*/  SHF.R.S32.HI R5, RZ, 0x1f, R4 ;  /* 0x0000001fff057819 */ /* 0x000fe40000011404 */
[----:B------:R-:W-:-:S03]  /*8b40*/  IADD3 R7, -R4, RZ, RZ ;  /* 0x000000ff04077210 */ /* 0x000fc60007ffe1ff */
[----:B------:R-:W-:Y:S02]  /*8b50*/  IMAD R5, R5, UR4, RZ ;  /* 0x0000000405057c24 */ /* 0x000fe4000f8e02ff */
[----:B------:R-:W-:Y:S02]  /*8b60*/  IMAD R7, R10, R7, R6 ;  /* 0x000000070a077224 */ /* 0x000fe400078e0206 */
[C---:B------:R-:W-:Y:S02]  /*8b70*/  IMAD R8, R4.reuse, UR5, R5 ;  /* 0x0000000504087c24 */ /* 0x040fe4000f8e0205 */
[----:B------:R-:W-:-:S04]  /*8b80*/  IMAD.WIDE.U32 R4, R4, UR4, R2 ;  /* 0x0000000404047c25 */ /* 0x000fc8000f8e0002 */
[----:B------:R-:W-:Y:S01]  /*8b90*/  IMAD.IADD R5, R5, 0x1, R8 ;  /* 0x0000000105057824 */ /* 0x000fe200078e0208 */
[----:B------:R-:W-:Y:S01]  /*8ba0*/  SHF.R.S32.HI R8, RZ, 0x1f, R7 ;  /* 0x0000001fff087819 */ /* 0x000fe20000011407 */
[----:B------:R-:W-:Y:S02]  /*8bb0*/  VIADD R6, R6, 0x80 ;  /* 0x0000008006067836 */ /* 0x000fe40000000000 */
[----:B------:R-:W-:-:S04]  /*8bc0*/  IMAD.WIDE.U32 R4, R7, UR6, R4 ;  /* 0x0000000607047c25 */ /* 0x000fc8000f8e0004 */
[----:B------:R-:W-:-:S04]  /*8bd0*/  IMAD R8, R8, UR6, RZ ;  /* 0x0000000608087c24 */ /* 0x000fc8000f8e02ff */
[----:B------:R-:W-:Y:S02]  /*8be0*/  IMAD R7, R7, UR7, R8 ;  /* 0x0000000707077c24 */ /* 0x000fe4000f8e0208 */
[----:B------:R-:W0:Y:S02]  /*8bf0*/  @P0 LDC R8, c[0x0][0x450] ;  /* 0x00011400ff080b82 */ /* 0x000e240000000800 */
[----:B------:R-:W-:Y:S01]  /*8c00*/  IMAD.IADD R7, R5, 0x1, R7 ;  /* 0x0000000105077824 */ /* 0x000fe200078e0207 */
[----:B------:R-:W-:-:S04]  /*8c10*/  LEA R5, P1, R4, UR8, 0x1 ;  /* 0x0000000804057c11 */ /* 0x000fc8000f8208ff */
[----:B------:R-:W-:Y:S02]  /*8c20*/  LEA.HI.X R4, R4, UR9, R7, 0x1, P1 ;  /* 0x0000000904047c11 */ /* 0x000fe400088f0c07 */
[----:B------:R-:W1:Y:S02]  /*8c30*/  @P0 LDC R7, c[0x0][0x44c] ;  /* 0x00011300ff070b82 */ /* 0x000e640000000800 */
[----:B-1----:R-:W-:Y:S01]  /*8c40*/  @P0 IMAD.HI.U32 R9, R6, R7, RZ ;  /* 0x0000000706090227 */ /* 0x002fe200078e00ff */
[----:B------:R-:W-:-:S04]  /*8c50*/  MOV R7, R6 ;  /* 0x0000000600077202 */ /* 0x000fc80000000f00 */
        /* <DEDUP_REMOVED lines=13> */
[----:B------:R-:W-:-:S03]  /*8d30*/  LEA R6, P0, R2, UR8, 0x1 ;  /* 0x0000000802067c11 */ /* 0x000fc6000f8008ff */
[----:B------:R-:W-:-:S05]  /*8d40*/  IMAD.IADD R7, R3, 0x1, R7 ;  /* 0x0000000103077824 */ /* 0x000fca00078e0207 */
        /* <DEDUP_REMOVED lines=9> */
[----:B-1----:R-:W-:Y:S01]  /*8de0*/  @!P1 IMAD.X R2, RZ, RZ, R2, P0 ;  /* 0x000000ffff029224 */ /* 0x002fe200000e0602 */
[----:B------:R-:W-:Y:S02]  /*8df0*/  ISETP.GE.AND P0, PT, R8, UR37, PT ;  /* 0x0000002508007c0c */ /* 0x000fe4000bf06270 */
[----:B------:R-:W-:Y:S02]  /*8e00*/  IADD3 R8, R0, 0x20, RZ ;  /* 0x0000002000087810 */ /* 0x000fe40007ffe0ff */
[----:B------:R-:W-:-:S04]  /*8e10*/  @!P1 LOP3.LUT R3, R3, R2, RZ, 0x3c, !PT ;  /* 0x0000000203039212 */ /* 0x000fc800078e3cff */
[----:B------:R-:W-:-:S04]  /*8e20*/  @!P1 LOP3.LUT R2, R3, R2, RZ, 0x3c, !PT ;  /* 0x0000000203029212 */ /* 0x000fc800078e3cff */
[----:B------:R-:W-:-:S05]  /*8e30*/  @!P1 LOP3.LUT R3, R3, R2, RZ, 0x3c, !PT ;  /* 0x0000000203039212 */ /* 0x000fca00078e3cff */
[----:B------:R0:W-:Y:S04]  /*8e40*/  @!P1 LDGSTS.E.BYPASS.LTC128B.128 [R18+0x8400], desc[UR50][R2.64], !P5 ;  /* 0x0840000002129fae */ /* 0x0001e8000e901d72 */
[----:B0-----:R-:W0:Y:S04]  /*8e50*/  SHFL.IDX PT, R3, R5, 0x1, 0x181f ;  /* 0x00381f0005037f89 */ /* 0x001e2800000e0000 */
[----:B------:R-:W1:Y:S01]  /*8e60*/  SHFL.IDX PT, R2, R4, 0x1, 0x181f ;  /* 0x00381f0004027f89 */ /* 0x000e6200000e0000 */
[----:B0-----:R-:W-:-:S05]  /*8e70*/  @!P0 LEA R3, P1, R20, R3, 0x1 ;  /* 0x0000000314038211 */ /* 0x001fca00078208ff */
[----:B-1----:R-:W-:-:S05]  /*8e80*/  @!P0 IMAD.X R2, RZ, RZ, R2, P1 ;  /* 0x000000ffff028224 */ /* 0x002fca00008e0602 */
[----:B------:R-:W-:-:S04]  /*8e90*/  @!P0 LOP3.LUT R3, R3, R2, RZ, 0x3c, !PT ;  /* 0x0000000203038212 */ /* 0x000fc800078e3cff */
[----:B------:R-:W-:-:S04]  /*8ea0*/  @!P0 LOP3.LUT R2, R3, R2, RZ, 0x3c, !PT ;  /* 0x0000000203028212 */ /* 0x000fc800078e3cff */
[----:B------:R-:W-:-:S05]  /*8eb0*/  @!P0 LOP3.LUT R3, R3, R2, RZ, 0x3c, !PT ;  /* 0x0000000203038212 */ /* 0x000fca00078e3cff */
[----:B------:R0:W-:Y:S01]  /*8ec0*/  @!P0 LDGSTS.E.BYPASS.LTC128B.128 [R18+0x8c00], desc[UR50][R2.64], !P5 ;  /* 0x08c0000002128fae */ /* 0x0001e2000e901d72 */
[----:B------:R-:W-:Y:S01]  /*8ed0*/  ISETP.GE.AND P0, PT, R8, UR37, PT ;  /* 0x0000002508007c0c */ /* 0x000fe2000bf06270 */
[----:B------:R-:W-:Y:S02]  /*8ee0*/  VIADD R8, R0, 0x30 ;  /* 0x0000003000087836 */ /* 0x000fe40000000000 */
[----:B0-----:R-:W0:Y:S04]  /*8ef0*/  SHFL.IDX PT, R3, R5, 0x2, 0x181f ;  /* 0x00581f0005037f89 */ /* 0x001e2800000e0000 */
[----:B------:R-:W1:Y:S06]  /*8f00*/  SHFL.IDX PT, R2, R4, 0x2, 0x181f ;  /* 0x00581f0004027f89 */ /* 0x000e6c00000e0000 */
[----:B0-----:R-:W-:-:S05]  /*8f10*/  @!P0 LEA R3, P1, R20, R3, 0x1 ;  /* 0x0000000314038211 */ /* 0x001fca00078208ff */
[----:B-1----:R-:W-:-:S05]  /*8f20*/  @!P0 IMAD.X R2, RZ, RZ, R2, P1 ;  /* 0x000000ffff028224 */ /* 0x002fca00008e0602 */
[----:B------:R-:W-:-:S04]  /*8f30*/  @!P0 LOP3.LUT R3, R3, R2, RZ, 0x3c, !PT ;  /* 0x0000000203038212 */ /* 0x000fc800078e3cff */
[----:B------:R-:W-:-:S04]  /*8f40*/  @!P0 LOP3.LUT R2, R3, R2, RZ, 0x3c, !PT ;  /* 0x0000000203028212 */ /* 0x000fc800078e3cff */
[----:B------:R-:W-:-:S05]  /*8f50*/  @!P0 LOP3.LUT R3, R3, R2, RZ, 0x3c, !PT ;  /* 0x0000000203038212 */ /* 0x000fca00078e3cff */
[----:B------:R0:W-:Y:S01]  /*8f60*/  @!P0 LDGSTS.E.BYPASS.LTC128B.128 [R18+0x9400], desc[UR50][R2.64], !P5 ;  /* 0x0940000002128fae */ /* 0x0001e2000e901d72 */
[----:B------:R-:W-:Y:S02]  /*8f70*/  ISETP.GE.AND P0, PT, R8, UR37, PT ;  /* 0x0000002508007c0c */ /* 0x000fe4000bf06270 */
[----:B------:R-:W-:Y:S01]  /*8f80*/  IADD3 R8, R0, 0x40, RZ ;  /* 0x0000004000087810 */ /* 0x000fe20007ffe0ff */
        /* <DEDUP_REMOVED lines=31> */
[----:B------:R-:W1:Y:S04]  /*9180*/  SHFL.IDX PT, R2, R4, 0x6, 0x181f ;  /* 0x00d81f0004027f89 */ /* 0x000e6800000e0000 */
[----:B------:R-:W2:Y:S02]  /*9190*/  SHFL.IDX PT, R4, R4, 0x7, 0x181f ;  /* 0x00f81f0004047f89 */ /* 0x000ea400000e0000 */
[----:B0-----:R-:W-:-:S05]  /*91a0*/  @!P0 LEA R3, P1, R20, R3, 0x1 ;  /* 0x0000000314038211 */ /* 0x001fca00078208ff */
[----:B-1----:R-:W-:-:S05]  /*91b0*/  @!P0 IMAD.X R2, RZ, RZ, R2, P1 ;  /* 0x000000ffff028224 */ /* 0x002fca00008e0602 */
[----:B------:R-:W-:-:S04]  /*91c0*/  @!P0 LOP3.LUT R3, R3, R2, RZ, 0x3c, !PT ;  /* 0x0000000203038212 */ /* 0x000fc800078e3cff */
[----:B------:R-:W-:-:S04]  /*91d0*/  @!P0 LOP3.LUT R2, R3, R2, RZ, 0x3c, !PT ;  /* 0x0000000203028212 */ /* 0x000fc800078e3cff */
[----:B------:R-:W-:-:S05]  /*91e0*/  @!P0 LOP3.LUT R3, R3, R2, RZ, 0x3c, !PT ;  /* 0x0000000203038212 */ /* 0x000fca00078e3cff */
[----:B------:R0:W-:Y:S01]  /*91f0*/  @!P0 LDGSTS.E.BYPASS.LTC128B.128 [R18+0xb400], desc[UR50][R2.64], !P5 ;  /* 0x0b40000002128fae */ /* 0x0001e2000e901d72 */
[----:B------:R-:W-:Y:S01]  /*9200*/  ISETP.GE.AND P0, PT, R8, UR37, PT ;  /* 0x0000002508007c0c */ /* 0x000fe2000bf06270 */
[----:B0-----:R-:W-:-:S12]  /*9210*/  VIADD R2, R0, 0x80 ;  /* 0x0000008000027836 */ /* 0x001fd80000000000 */
[----:B------:R-:W-:Y:S02]  /*9220*/  @!P0 LEA R3, P1, R20, R14, 0x1 ;  /* 0x0000000e14038211 */ /* 0x000fe400078208ff */
[----:B------:R-:W-:Y:S02]  /*9230*/  SHFL.IDX PT, R14, R6, 0x1, 0x181f ;  /* 0x00381f00060e7f89 */ /* 0x000fe400000e0000 */
[----:B--2---:R-:W-:Y:S02]  /*9240*/  @!P0 IADD3.X R8, RZ, R4, RZ, P1, !PT ;  /* 0x00000004ff088210 */ /* 0x004fe40000ffe4ff */
[----:B------:R-:W0:Y:S01]  /*9250*/  SHFL.IDX PT, R4, R6, RZ, 0x181f ;  /* 0x00181fff06047589 */ /* 0x000e2200000e0000 */
[----:B------:R-:W-:-:S03]  /*9260*/  ISETP.GE.AND P1, PT, R2, UR37, PT ;  /* 0x0000002502007c0c */ /* 0x000fc6000bf26270 */
[----:B------:R-:W1:Y:S10]  /*9270*/  SHFL.IDX PT, R2, R7, RZ, 0x181f ;  /* 0x00181fff07027589 */ /* 0x000e7400000e0000 */
[----:B0-----:R-:W-:-:S05]  /*9280*/  @!P1 LEA R4, P2, R20, R4, 0x1 ;  /* 0x0000000414049211 */ /* 0x001fca00078408ff */
[----:B-1----:R-:W-:Y:S02]  /*9290*/  @!P1 IMAD.X R5, RZ, RZ, R2, P2 ;  /* 0x000000ffff059224 */ /* 0x002fe400010e0602 */
[----:B------:R-:W-:Y:S02]  /*92a0*/  @!P0 IMAD.MOV.U32 R2, RZ, RZ, R3 ;  /* 0x000000ffff028224 */ /* 0x000fe400078e0003 */
[----:B------:R-:W-:-:S05]  /*92b0*/  @!P0 IMAD.MOV.U32 R3, RZ, RZ, R8 ;  /* 0x000000ffff038224 */ /* 0x000fca00078e0008 */
[----:B------:R0:W-:Y:S02]  /*92c0*/  @!P0 LDGSTS.E.BYPASS.LTC128B.128 [R18+0xbc00], desc[UR50][R2.64], !P5 ;  /* 0x0bc0000002128fae */ /* 0x0001e4000e901d72 */
[----:B0-----:R-:W-:Y:S01]  /*92d0*/  @!P1 MOV R2, R4 ;  /* 0x0000000400029202 */ /* 0x001fe20000000f00 */
[----:B------:R-:W-:Y:S02]  /*92e0*/  @!P1 IMAD.MOV.U32 R3, RZ, RZ, R5 ;  /* 0x000000ffff039224 */ /* 0x000fe400078e0005 */
[----:B------:R-:W-:-:S03]  /*92f0*/  VIADD R4, R0, 0x90 ;  /* 0x0000009000047836 */ /* 0x000fc60000000000 */
[----:B------:R0:W-:Y:S02]  /*9300*/  @!P1 LDGSTS.E.BYPASS.LTC128B.128 [R18+0xc400], desc[UR50][R2.64], !P5 ;  /* 0x0c40000002129fae */ /* 0x0001e4000e901d72 */
[----:B------:R-:W-:Y:S01]  /*9310*/  ISETP.GE.AND P0, PT, R4, UR37, PT ;  /* 0x0000002504007c0c */ /* 0x000fe2000bf06270 */
[----:B------:R-:W-:Y:S01]  /*9320*/  VIADD R4, R0, 0xa0 ;  /* 0x000000a000047836 */ /* 0x000fe20000000000 */
[----:B0-----:R-:W0:Y:S11]  /*9330*/  SHFL.IDX PT, R2, R7, 0x1, 0x181f ;  /* 0x00381f0007027f89 */ /* 0x001e3600000e0000 */
[----:B------:R-:W-:-:S05]  /*9340*/  @!P0 LEA R14, P1, R20, R14, 0x1 ;  /* 0x0000000e140e8211 */ /* 0x000fca00078208ff */
[----:B0-----:R-:W-:Y:S01]  /*9350*/  @!P0 IMAD.X R5, RZ, RZ, R2, P1 ;  /* 0x000000ffff058224 */ /* 0x001fe200008e0602 */
[----:B------:R-:W-:Y:S02]  /*9360*/  @!P0 MOV R2, R14 ;  /* 0x0000000e00028202 */ /* 0x000fe40000000f00 */
[----:B------:R-:W0:Y:S01]  /*9370*/  SHFL.IDX PT, R14, R6, 0x2, 0x181f ;  /* 0x00581f00060e7f89 */ /* 0x000e2200000e0000 */
[----:B------:R-:W-:Y:S01]  /*9380*/  @!P0 IMAD.MOV.U32 R3, RZ, RZ, R5 ;  /* 0x000000ffff038224 */ /* 0x000fe200078e0005 */
[----:B------:R-:W-:-:S04]  /*9390*/  ISETP.GE.AND P1, PT, R4, UR37, PT ;  /* 0x0000002504007c0c */ /* 0x000fc8000bf26270 */
[----:B------:R1:W-:Y:S04]  /*93a0*/  @!P0 LDGSTS.E.BYPASS.LTC128B.128 [R18+0xcc00], desc[UR50][R2.64], !P5 ;  /* 0x0cc0000002128fae */ /* 0x0003e8000e901d72 */
[----:B-1----:R-:W1:Y:S04]  /*93b0*/  SHFL.IDX PT, R2, R7, 0x2, 0x181f ;  /* 0x00581f0007027f89 */ /* 0x002e6800000e0000 */
[----:B------:R-:W2:Y:S01]  /*93c0*/  SHFL.IDX PT, R7, R7, 0x3, 0x181f ;  /* 0x00781f0007077f89 */ /* 0x000ea200000e0000 */
[----:B0-----:R-:W-:-:S05]  /*93d0*/  @!P1 LEA R14, P0, R20, R14, 0x1 ;  /* 0x0000000e140e9211 */ /* 0x001fca00078008ff */
[----:B-1----:R-:W-:Y:S01]  /*93e0*/  @!P1 IMAD.X R3, RZ, RZ, R2, P0 ;  /* 0x000000ffff039224 */ /* 0x002fe200000e0602 */
[----:B------:R-:W-:Y:S02]  /*93f0*/  @!P1 MOV R2, R14 ;  /* 0x0000000e00029202 */ /* 0x000fe40000000f00 */
[----:B------:R0:W1:Y:S04]  /*9400*/  SHFL.IDX PT, R14, R6, 0x3, 0x181f ;  /* 0x00781f00060e7f89 */ /* 0x00006800000e0000 */
[----:B--2---:R0:W-:Y:S02]  /*9410*/  @!P1 LDGSTS.E.BYPASS.LTC128B.128 [R18+0xd400], desc[UR50][R2.64], !P5 ;  /* 0x0d40000002129fae */ /* 0x0041e4000e901d72 */
.L_x_12848:
[----:B------:R-:W2:Y:S01]  /*9420*/  LDL R5, [R1+0xc] ;  /* 0x00000c0001057983 */ /* 0x000ea20000100800 */
[----:B------:R-:W-:-:S05]  /*9430*/  VIADD R0, R0, 0xb0 ;  /* 0x000000b000007836 */ /* 0x000fca0000000000 */
[----:B------:R-:W-:-:S13]  /*9440*/  ISETP.GE.AND P0, PT, R0, UR37, PT ;  /* 0x0000002500007c0c */ /* 0x000fda000bf06270 */
[----:B01----:R-:W-:-:S05]  /*9450*/  @!P0 LEA R2, P1, R20, R14, 0x1 ;  /* 0x0000000e14028211 */ /* 0x003fca00078208ff */
[----:B------:R-:W-:-:S05]  /*9460*/  @!P0 IMAD.X R3, RZ, RZ, R7, P1 ;  /* 0x000000ffff038224 */ /* 0x000fca00008e0607 */
[----:B------:R-:W-:Y:S01]  /*9470*/  @!PT LDS RZ, [RZ] ;  /* 0x00000000fffff984 */ /* 0x000fe20000000800 */
[----:B------:R-:W-:Y:S01]  /*9480*/  @!PT LDS RZ, [RZ] ;  /* 0x00000000fffff984 */ /* 0x000fe20000000800 */
[----:B------:R-:W-:Y:S01]  /*9490*/  @!PT LDS RZ, [RZ] ;  /* 0x00000000fffff984 */ /* 0x000fe20000000800 */
        /* <DEDUP_REMOVED lines=11> */
.L_x_12849:
[----:B------:R-:W-:Y:S05]  /*9550*/  BSYNC B0 ;  /* 0x0000000000007941 */ /* 0x000fea0003800000 */
.L_x_12765:
[----:B------:R-:W-:Y:S01]  /*9560*/  UISETP.GE.AND UP0, UPT, UR36, 0x81, UPT ;  /* 0x000000812400788c */ /* 0x000fe2000bf06270 */
[----:B------:R-:W-:-:S05]  /*9570*/  IMAD.U32 R18, RZ, RZ, UR42 ;  /* 0x0000002aff127e24 */ /* 0x000fca000f8e00ff */
[----:B------:R-:W-:-:S13]  /*9580*/  PLOP3.LUT P0, PT, PT, PT, UP0, 0x80, 0x0 ;  /* 0x000000000000781c */ /* 0x000fda0003f0f008 */
[----:B------:R-:W-:Y:S05]  /*9590*/  @!P0 BRA `(.L_x_12767) ;  /* 0x0000000c00dc8947 */ /* 0x000fea0003800000 */
[----:B------:R-:W-:Y:S01]  /*95a0*/  BSSY B0, `(.L_x_12767) ;  /* 0x00000f6000007945 */ /* 0x000fe20003800000 */
[----:B------:R-:W-:Y:S01]  /*95b0*/  MOV R20, R24 ;  /* 0x0000001800147202 */ /* 0x000fe20000000f00 */
[----:B------:R-:W-:Y:S02]  /*95c0*/  IMAD.MOV.U32 R6, RZ, RZ, R22 ;  /* 0x000000ffff067224 */ /* 0x000fe400078e0016 */
[----:B------:R-:W-:Y:S02]  /*95d0*/  IMAD.U32 R7, RZ, RZ, UR40 ;  /* 0x00000028ff077e24 */ /* 0x000fe4000f8e00ff */
[----:B------:R-:W-:-:S07]  /*95e0*/  IMAD.U32 R26, RZ, RZ, UR42 ;  /* 0x0000002aff1a7e24 */ /* 0x000fce000f8e00ff */
.L_x_12780:
[----:B------:R-:W2:Y:S01]  /*95f0*/  LDL R8, [R1+0x4] ;  /* 0x0000040001087983 */ /* 0x000ea20000100800 */
[----:B------:R-:W1:Y:S01]  /*9600*/  LDC R2, c[0x0][0x430] ;  /* 0x00010c00ff027b82 */ /* 0x000e620000000800 */
[----:B------:R-:W-:Y:S02]  /*9610*/  ULDC UR4, c[0x0][0x430] ;  /* 0x00010c0000047ab9 */ /* 0x000fe40000000800 */
[----:B------:R-:W3:Y:S01]  /*9620*/  LDL R4, [R1] ;  /* 0x0000000001047983 */ /* 0x000ee20000100800 */
[----:B0-----:R-:W0:Y:S01]  /*9630*/  S2R R0, SR_TID.X ;  /* 0x0000000000007919 */ /* 0x001e220000002100 */
[----:B-1----:R-:W-:-:S13]  /*9640*/  ISETP.NE.AND P0, PT, R2, 0x1, PT ;  /* 0x000000010200780c */ /* 0x002fda0003f05270 */
[----:B------:R-:W1:Y:S01]  /*9650*/  @P0 LDC R2, c[0x0][0x434] ;  /* 0x00010d00ff020b82 */ /* 0x000e620000000800 */
[----:B0-----:R-:W-:Y:S02]  /*9660*/  SHF.L.U32 R5, R0, 0x4, RZ ;  /* 0x0000000400057819 */ /* 0x001fe400000006ff */
[----:B------:R-:W-:-:S05]  /*9670*/  SHF.R.U32.HI R3, RZ, 0x3, R0 ;  /* 0x00000003ff037819 */ /* 0x000fca0000011600 */
[----:B------:R-:W0:Y:S01]  /*9680*/  @P0 LDC R0, c[0x0][0x438] ;  /* 0x00010e00ff000b82 */ /* 0x000e220000000800 */
[----:B------:R-:W-:Y:S02]  /*9690*/  LOP3.LUT R3, R3, 0xf, RZ, 0xc0, !PT ;  /* 0x0000000f03037812 */ /* 0x000fe400078ec0ff */
[----:B------:R-:W-:-:S03]  /*96a0*/  LOP3.LUT R5, R5, 0x70, RZ, 0xc0, !PT ;  /* 0x0000007005057812 */ /* 0x000fc600078ec0ff */
[----:B------:R-:W-:-:S05]  /*96b0*/  IMAD R3, R7, 0x80, R3 ;  /* 0x0000008007037824 */ /* 0x000fca00078e0203 */
[----:B--2---:R-:W-:-:S05]  /*96c0*/  IADD3 R3, R5, R3, R8 ;  /* 0x0000000305037210 */ /* 0x004fca0007ffe008 */
[----:B-1----:R-:W-:-:S04]  /*96d0*/  @P0 IMAD.HI.U32 R5, R3, R2, RZ ;  /* 0x0000000203050227 */ /* 0x002fc800078e00ff */
[----:B------:R-:W-:Y:S01]  /*96e0*/  IMAD.MOV.U32 R2, RZ, RZ, R3 ;  /* 0x000000ffff027224 */ /* 0x000fe200078e0003 */
[----:B0-----:R-:W-:-:S05]  /*96f0*/  @P0 SHF.R.U32.HI R2, RZ, R0, R5 ;  /* 0x00000000ff020219 */ /* 0x001fca0000011605 */
[----:B------:R-:W-:-:S04]  /*9700*/  IMAD.MOV R0, RZ, RZ, -R2 ;  /* 0x000000ffff007224 */ /* 0x000fc800078e0a02 */
[----:B------:R-:W-:Y:S01]  /*9710*/  IMAD R0, R0, UR4, R3 ;  /* 0x0000000400007c24 */ /* 0x000fe2000f8e0203 */
[----:B------:R-:W-:Y:S01]  /*9720*/  ULDC.64 UR4, c[0x0][0x428] ;  /* 0x00010a0000047ab9 */ /* 0x000fe20000000a00 */
[----:B------:R-:W-:Y:S01]  /*9730*/  SHF.R.S32.HI R3, RZ, 0x1f, R2 ;  /* 0x0000001fff037819 */ /* 0x000fe20000011402 */
[----:B---3--:R-:W-:-:S04]  /*9740*/  IMAD R4, R4, UR4, RZ ;  /* 0x0000000404047c24 */ /* 0x008fc8000f8e02ff */
[C---:B------:R-:W-:Y:S02]  /*9750*/  IMAD R4, R28.reuse, UR5, R4 ;  /* 0x000000051c047c24 */ /* 0x040fe4000f8e0204 */
[----:B------:R-:W-:Y:S01]  /*9760*/  IMAD.WIDE.U32 R2, R28, UR4, R2 ;  /* 0x000000041c027c25 */ /* 0x000fe2000f8e0002 */
[----:B------:R-:W-:-:S04]  /*9770*/  ULDC.64 UR4, c[0x0][0x418] ;  /* 0x0001060000047ab9 */ /* 0x000fc80000000a00 */
[----:B------:R-:W-:Y:S02]  /*9780*/  IADD3 R3, R4, R3, RZ ;  /* 0x0000000304037210 */ /* 0x000fe40007ffe0ff */
        /* <DEDUP_REMOVED lines=14> */
.L_x_12768:
[----:B------:R-:W-:Y:S01]  /*9870*/  LEA R5, R22, UR38, 0x3 ;  /* 0x0000002616057c11 */ /* 0x000fe2000f8e18ff */
[----:B------:R-:W-:Y:S01]  /*9880*/  BSSY B1, `(.L_x_12769) ;  /* 0x0000004000017945 */ /* 0x000fe20003800000 */
[----:B------:R-:W-:-:S04]  /*9890*/  SHF.L.U32 R2, R24, 0x1f, RZ ;  /* 0x0000001f18027819 */ /* 0x000fc800000006ff */
[----:B------:R-:W0:Y:S02]  /*98a0*/  SYNCS.PHASECHK.TRANS64.TRYWAIT P0, [R5+URZ+0x16840], R2 ;  /* 0x01684002050075a7 */ /* 0x000e24000800017f */
[----:B0-----:R-:W-:Y:S05]  /*98b0*/  @!P0 BRA `(.L_x_12770) ;  /* 0x0000003000ec8947 */ /* 0x001fea0003800000 */
.L_x_12850:
[----:B------:R-:W-:Y:S05]  /*98c0*/  BSYNC B1 ;  /* 0x0000000000017941 */ /* 0x000fea0003800000 */
.L_x_12769:
[----:B------:R-:W-:Y:S01]  /*98d0*/  SHF.R.S32.HI R21, RZ, 0x1f, R0 ;  /* 0x0000001fff157819 */ /* 0x000fe20000011400 */
[----:B------:R-:W-:Y:S01]  /*98e0*/  ULDC.64 UR4, c[0x0][0x300] ;  /* 0x0000c00000047ab9 */ /* 0x000fe20000000a00 */
[----:B------:R-:W-:Y:S01]  /*98f0*/  LOP3.LUT P1, RZ, R25, 0x1, RZ, 0xc0, !PT ;  /* 0x0000000119ff7812 */ /* 0x000fe2000782c0ff */
[----:B0-----:R-:W-:-:S04]  /*9900*/  IMAD.WIDE.U32 R2, R0, UR4, RZ ;  /* 0x0000000400027c25 */ /* 0x001fc8000f8e00ff */
        /* <DEDUP_REMOVED lines=19> */
[----:B------:R-:W0:Y:S01]  /*9a40*/  S2R R3, SR_TID.X ;  /* 0x0000000000037919 */ /* 0x000e220000002100 */
[----:B------:R-:W-:Y:S01]  /*9a50*/  LEA R8, R8, UR38, 0x1 ;  /* 0x0000002608087c11 */ /* 0x000fe2000f8e08ff */
[----:B------:R-:W1:Y:S01]  /*9a60*/  SHFL.IDX PT, R2, R9, RZ, 0x181f ;  /* 0x00181fff09027589 */ /* 0x000e6200000e0000 */
[----:B0-----:R-:W-:-:S03]  /*9a70*/  SHF.L.U32 R11, R3, 0x3, RZ ;  /* 0x00000003030b7819 */ /* 0x001fc600000006ff */
[----:B------:R-:W0:Y:S01]  /*9a80*/  SHFL.IDX PT, R3, R10, RZ, 0x181f ;  /* 0x00181fff0a037589 */ /* 0x000e2200000e0000 */
[----:B------:R-:W-:-:S05]  /*9a90*/  LOP3.LUT R11, R11, 0x38, RZ, 0xc0, !PT ;  /* 0x000000380b0b7812 */ /* 0x000fca00078ec0ff */
[----:B------:R-:W-:-:S05]  /*9aa0*/  IMAD.SHL.U32 R7, R11, 0x2, RZ ;  /* 0x000000020b077824 */ /* 0x000fca00078e00ff */
[----:B-1----:R-:W-:-:S05]  /*9ab0*/  IADD3 R2, P0, R2, R7, RZ ;  /* 0x0000000702027210 */ /* 0x002fca0007f1e0ff */
[----:B0-----:R-:W-:-:S05]  /*9ac0*/  IMAD.X R3, RZ, RZ, R3, P0 ;  /* 0x000000ffff037224 */ /* 0x001fca00000e0603 */
[----:B------:R-:W-:Y:S01]  /*9ad0*/  @!PT LDS RZ, [RZ] ;  /* 0x00000000fffff984 */ /* 0x000fe20000000800 */
[----:B------:R0:W-:Y:S04]  /*9ae0*/  LDGSTS.E.BYPASS.LTC128B.128 [R8+0xe400], desc[UR50][R2.64], !P1 ;  /* 0x0e40000002087fae */ /* 0x0001e8000c901d72 */
[----:B0-----:R-:W0:Y:S04]  /*9af0*/  SHFL.IDX PT, R2, R9, 0x1, 0x181f ;  /* 0x00381f0009027f89 */ /* 0x001e2800000e0000 */
[----:B------:R-:W1:Y:S01]  /*9b00*/  SHFL.IDX PT, R3, R10, 0x1, 0x181f ;  /* 0x00381f000a037f89 */ /* 0x000e6200000e0000 */
[----:B0-----:R-:W-:-:S05]  /*9b10*/  IADD3 R2, P0, R2, R7, RZ ;  /* 0x0000000702027210 */ /* 0x001fca0007f1e0ff */
[----:B-1----:R-:W-:-:S05]  /*9b20*/  IMAD.X R3, RZ, RZ, R3, P0 ;  /* 0x000000ffff037224 */ /* 0x002fca00000e0603 */
[----:B------:R0:W-:Y:S04]  /*9b30*/  LDGSTS.E.BYPASS.LTC128B.128 [R8+0xec00], desc[UR50][R2.64], !P1 ;  /* 0x0ec0000002087fae */ /* 0x0001e8000c901d72 */
[----:B0-----:R-:W0:Y:S04]  /*9b40*/  SHFL.IDX PT, R2, R9, 0x2, 0x181f ;  /* 0x00581f0009027f89 */ /* 0x001e2800000e0000 */
[----:B------:R-:W1:Y:S01]  /*9b50*/  SHFL.IDX PT, R3, R10, 0x2, 0x181f ;  /* 0x00581f000a037f89 */ /* 0x000e6200000e0000 */
[----:B0-----:R-:W-:-:S04]  /*9b60*/  IADD3 R2, P0, R2, R7, RZ ;  /* 0x0000000702027210 */ /* 0x001fc80007f1e0ff */
[----:B-1----:R-:W-:-:S05]  /*9b70*/  IADD3.X R3, RZ, R3, RZ, P0, !PT ;  /* 0x00000003ff037210 */ /* 0x002fca00007fe4ff */
        /* <DEDUP_REMOVED lines=17> */
[----:B------:R-:W1:Y:S04]  /*9c90*/  SHFL.IDX PT, R3, R10, 0x6, 0x181f ;  /* 0x00d81f000a037f89 */ /* 0x000e6800000e0000 */
[----:B------:R-:W2:Y:S01]  /*9ca0*/  SHFL.IDX PT, R10, R10, 0x7, 0x181f ;  /* 0x00f81f000a0a7f89 */ /* 0x000ea200000e0000 */
[----:B0-----:R-:W-:-:S04]  /*9cb0*/  IADD3 R2, P0, R2, R7, RZ ;  /* 0x0000000702027210 */ /* 0x001fc80007f1e0ff */
[----:B-1----:R-:W-:-:S05]  /*9cc0*/  IADD3.X R3, RZ, R3, RZ, P0, !PT ;  /* 0x00000003ff037210 */ /* 0x002fca00007fe4ff */
[----:B------:R0:W-:Y:S04]  /*9cd0*/  LDGSTS.E.BYPASS.LTC128B.128 [R8+0x11400], desc[UR50][R2.64], !P1 ;  /* 0x1140000002087fae */ /* 0x0001e8000c901d72 */
[----:B0-2---:R0:W1:Y:S02]  /*9ce0*/  SHFL.IDX PT, R2, R9, 0x7, 0x181f ;  /* 0x00f81f0009027f89 */ /* 0x00506400000e0000 */
.L_x_12868:
[----:B-1----:R-:W-:-:S05]  /*9cf0*/  IADD3 R2, P0, R2, R7, RZ ;  /* 0x0000000702027210 */ /* 0x002fca0007f1e0ff */
[----:B------:R-:W-:Y:S01]  /*9d00*/  IMAD.X R3, RZ, RZ, R10, P0 ;  /* 0x000000ffff037224 */ /* 0x000fe200000e060a */
[----:B------:R-:W-:-:S04]  /*9d10*/  PLOP3.LUT P0, PT, PT, PT, PT, 0x80, 0x0 ;  /* 0x000000000000781c */ /* 0x000fc80003f0f070 */
[----:B------:R-:W-:Y:S01]  /*9d20*/  @!PT LDS RZ, [RZ] ;  /* 0x00000000fffff984 */ /* 0x000fe20000000800 */
[----:B------:R-:W-:Y:S01]  /*9d30*/  @!PT LDS RZ, [RZ] ;  /* 0x00000000fffff984 */ /* 0x000fe20000000800 */
[----:B------:R-:W-:Y:S01]  /*9d40*/  @!PT LDS RZ, [RZ] ;  /* 0x00000000fffff984 */ /* 0x000fe20000000800 */
[----:B------:R1:W-:Y:S01]  /*9d50*/  LDGSTS.E.BYPASS.LTC128B.128 [R8+0x11c00], desc[UR50][R2.64], !P1 ;  /* 0x11c0000002087fae */ /* 0x0003e2000c901d72 */
[----:B------:R-:W-:-:S08]  /*9d60*/  NOP ;  /* 0x0000000000007918 */ /* 0x000fd00000000000 */
.L_x_12772:
        /* <DEDUP_REMOVED lines=11> */
.L_x_12773:
[----:B------:R1:W-:Y:S01]  /*9e20*/  SYNCS.ARRIVE.TRANS64.A1T0 RZ, [R5+URZ+0x16830], RZ ;  /* 0x016830ff05ff79a7 */ /* 0x0003e2000810003f */
[----:B------:R-:W-:Y:S05]  /*9e30*/  @!P2 BRA `(.L_x_12774) ;  /* 0x000000000004a947 */ /* 0x000fea0003800000 */
[----:B------:R-:W-:Y:S01]  /*9e40*/  BPT.TRAP 0x1 ;  /* 0x000000040000795c */ /* 0x000fe20000300000 */
.L_x_12774:
[----:B------:R-:W-:Y:S01]  /*9e50*/  SHF.L.U32 R2, R20, 0x1f, RZ ;  /* 0x0000001f14027819 */ /* 0x000fe200000006ff */
[----:B------:R-:W-:Y:S01]  /*9e60*/  BSSY B1, `(.L_x_12775) ;  /* 0x0000004000017945 */ /* 0x000fe20003800000 */
[----:B-1----:R-:W-:-:S04]  /*9e70*/  LEA R5, R6, UR38, 0x3 ;  /* 0x0000002606057c11 */ /* 0x002fc8000f8e18ff */
[----:B------:R-:W1:Y:S02]  /*9e80*/  SYNCS.PHASECHK.TRANS64.TRYWAIT P0, [R5+URZ+0x16860], R2 ;  /* 0x01686002050075a7 */ /* 0x000e64000800017f */
[----:B-1----:R-:W-:Y:S05]  /*9e90*/  @!P0 BRA `(.L_x_12776) ;  /* 0x0000003400c48947 */ /* 0x002fea0003800000 */
.L_x_12869:
[----:B------:R-:W-:Y:S05]  /*9ea0*/  BSYNC B1 ;  /* 0x0000000000017941 */ /* 0x000fea0003800000 */
.L_x_12775:
[----:B------:R-:W2:Y:S01]  /*9eb0*/  S2R R3, SR_TID.X ;  /* 0x0000000000037919 */ /* 0x000ea20000002100 */
[----:B-1----:R-:W-:Y:S01]  /*9ec0*/  IMAD.MOV.U32 R2, RZ, RZ, -0x80 ;  /* 0xffffff80ff027424 */ /* 0x002fe200078e00ff */
[----:B------:R-:W-:Y:S01]  /*9ed0*/  UMOV UR4, 0xffffffff ;  /* 0xffffffff00047882 */ /* 0x000fe20000000000 */
[----:B------:R-:W-:Y:S02]  /*9ee0*/  LOP3.LUT P2, RZ, R25, 0x2, RZ, 0xc0, !PT ;  /* 0x0000000219ff7812 */ /* 0x000fe4000784c0ff */
[----:B------:R-:W-:Y:S01]  /*9ef0*/  IMAD R2, R26, R2, UR36 ;  /* 0x000000241a027e24 */ /* 0x000fe2000f8e0202 */
[----:B------:R-:W-:Y:S02]  /*9f00*/  LEA R6, R6, R29, 0xd ;  /* 0x0000001d06067211 */ /* 0x000fe400078e68ff */
[----:B--2---:R-:W-:-:S04]  /*9f10*/  SHF.R.U32.HI R3, RZ, 0x3, R3 ;  /* 0x00000003ff037819 */ /* 0x004fc80000011603 */
[----:B------:R-:W-:-:S05]  /*9f20*/  LOP3.LUT R3, R3, 0xf, RZ, 0xc0, !PT ;  /* 0x0000000f03037812 */ /* 0x000fca00078ec0ff */
[----:B------:R-:W-:Y:S01]  /*9f30*/  IMAD.IADD R8, R2, 0x1, -R3 ;  /* 0x0000000102087824 */ /* 0x000fe200078e0a03 */
[----:B------:R-:W-:Y:S06]  /*9f40*/  BRA.DIV UR4, `(.L_x_12777) ;  /* 0x0000003604ac7947 */ /* 0x000fec000b800000 */
[----:B------:R-:W1:Y:S01]  /*9f50*/  SHFL.IDX PT, R2, R16, RZ, 0x181f ;  /* 0x00181fff10027589 */ /* 0x000e6200000e0000 */
[----:B------:R-:W-:Y:S02]  /*9f60*/  ISETP.LT.OR P0, PT, R8, 0x1, P2 ;  /* 0x000000010800780c */ /* 0x000fe40001701670 */
[----:B------:R-:W-:Y:S01]  /*9f70*/  LEA R6, R6, UR38, 0x1 ;  /* 0x0000002606067c11 */ /* 0x000fe2000f8e08ff */
[----:B------:R-:W2:Y:S01]  /*9f80*/  SHFL.IDX PT, R3, R17, RZ, 0x181f ;  /* 0x00181fff11037589 */ /* 0x000ea200000e0000 */
[----:B-1----:R-:W-:-:S05]  /*9f90*/  IADD3 R2, P1, R2, R7, RZ ;  /* 0x0000000702027210 */ /* 0x002fca0007f3e0ff */
[----:B--2---:R-:W-:-:S05]  /*9fa0*/  IMAD.X R3, RZ, RZ, R3, P1 ;  /* 0x000000ffff037224 */ /* 0x004fca00008e0603 */
[----:B------:R-:W-:Y:S01]  /*9fb0*/  @!PT LDS RZ, [RZ] ;  /* 0x00000000fffff984 */ /* 0x000fe20000000800 */
[----:B------:R1:W-:Y:S01]  /*9fc0*/  LDGSTS.E.BYPASS.LTC128B.128 [R6+0x400], desc[UR50][R2.64], !P0 ;  /* 0x0040000002067fae */ /* 0x0003e2000c101d72 */
[----:B------:R-:W-:-:S03]  /*9fd0*/  ISETP.LT.OR P0, PT, R8, 0x11, P2 ;  /* 0x000000110800780c */ /* 0x000fc60001701670 */
[----:B-1----:R-:W1:Y:S04]  /*9fe0*/  SHFL.IDX PT, R2, R16, 0x1, 0x181f ;  /* 0x00381f0010027f89 */ /* 0x002e6800000e0000 */
[----:B------:R-:W2:Y:S01]  /*9ff0*/  SHFL.IDX PT, R3, R17, 0x1, 0x181f ;  /* 0x00381f0011037f89 */ /* 0x000ea200000e0000 */
[----:B-1----:R-:W-:-:S05]  /*a000*/  IADD3 R2, P1, R2, R7, RZ ;  /* 0x0000000702027210 */ /* 0x002fca0007f3e0ff */
[----:B--2---:R-:W-:-:S05]  /*a010*/  IMAD.X R3, RZ, RZ, R3, P1 ;  /* 0x000000ffff037224 */ /* 0x004fca00008e0603 */
[----:B------:R1:W-:Y:S01]  /*a020*/  LDGSTS.E.BYPASS.LTC128B.128 [R6+0xc00], desc[UR50][R2.64], !P0 ;  /* 0x00c0000002067fae */ /* 0x0003e2000c101d72 */
[----:B------:R-:W-:-:S03]  /*a030*/  ISETP.LT.OR P0, PT, R8, 0x21, P2 ;  /* 0x000000210800780c */ /* 0x000fc60001701670 */
[----:B-1----:R-:W1:Y:S04]  /*a040*/  SHFL.IDX PT, R2, R16, 0x2, 0x181f ;  /* 0x00581f0010027f89 */ /* 0x002e6800000e0000 */
[----:B------:R-:W2:Y:S01]  /*a050*/  SHFL.IDX PT, R3, R17, 0x2, 0x181f ;  /* 0x00581f0011037f89 */ /* 0x000ea200000e0000 */
[----:B-1----:R-:W-:-:S04]  /*a060*/  IADD3 R2, P1, R2, R7, RZ ;  /* 0x0000000702027210 */ /* 0x002fc80007f3e0ff */
[----:B--2---:R-:W-:-:S05]  /*a070*/  IADD3.X R3, RZ, R3, RZ, P1, !PT ;  /* 0x00000003ff037210 */ /* 0x004fca0000ffe4ff */
        /* <DEDUP_REMOVED lines=21> */
[----:B------:R-:W2:Y:S04]  /*a1d0*/  SHFL.IDX PT, R3, R17, 0x6, 0x181f ;  /* 0x00d81f0011037f89 */ /* 0x000ea800000e0000 */
[----:B------:R-:W3:Y:S01]  /*a1e0*/  SHFL.IDX PT, R17, R17, 0x7, 0x181f ;  /* 0x00f81f0011117f89 */ /* 0x000ee200000e0000 */
[----:B-1----:R-:W-:-:S04]  /*a1f0*/  IADD3 R2, P1, R2, R7, RZ ;  /* 0x0000000702027210 */ /* 0x002fc80007f3e0ff */
[----:B--2---:R-:W-:-:S05]  /*a200*/  IADD3.X R3, RZ, R3, RZ, P1, !PT ;  /* 0x00000003ff037210 */ /* 0x004fca0000ffe4ff */
[----:B------:R1:W-:Y:S04]  /*a210*/  LDGSTS.E.BYPASS.LTC128B.128 [R6+0x3400], desc[UR50][R2.64], !P0 ;  /* 0x0340000002067fae */ /* 0x0003e8000c101d72 */
[----:B-1-3--:R1:W2:Y:S02]  /*a220*/  SHFL.IDX PT, R2, R16, 0x7, 0x181f ;  /* 0x00f81f0010027f89 */ /* 0x00a2a400000e0000 */
.L_x_12887:
[----:B------:R-:W-:Y:S01]  /*a230*/  ISETP.LT.OR P0, PT, R8, 0x71, P2 ;  /* 0x000000710800780c */ /* 0x000fe20001701670 */
[----:B------:R-:W-:Y:S01]  /*a240*/  ULDC.64 UR4, c[0x0][0x328] ;  /* 0x0000ca0000047ab9 */ /* 0x000fe20000000a00 */
[----:B--2---:R-:W-:Y:S01]  /*a250*/  IADD3 R2, P1, R2, R7, RZ ;  /* 0x0000000702027210 */ /* 0x004fe20007f3e0ff */
[----:B------:R-:W-:-:S04]  /*a260*/  IMAD R21, R21, UR4, RZ ;  /* 0x0000000415157c24 */ /* 0x000fc8000f8e02ff */
[----:B------:R-:W-:Y:S02]  /*a270*/  IMAD.X R3, RZ, RZ, R17, P1 ;  /* 0x000000ffff037224 */ /* 0x000fe400008e0611 */
[----:B------:R-:W-:-:S04]  /*a280*/  IMAD R21, R0, UR5, R21 ;  /* 0x0000000500157c24 */ /* 0x000fc8000f8e0215 */
[----:B------:R-:W-:Y:S01]  /*a290*/  @!PT LDS RZ, [RZ] ;  /* 0x00000000fffff984 */ /* 0x000fe20000000800 */
[----:B------:R-:W-:Y:S01]  /*a2a0*/  @!PT LDS RZ, [RZ] ;  /* 0x00000000fffff984 */ /* 0x000fe20000000800 */
[----:B------:R-:W-:Y:S01]  /*a2b0*/  @!PT LDS RZ, [RZ] ;  /* 0x00000000fffff984 */ /* 0x000fe20000000800 */
[----:B------:R2:W-:Y:S01]  /*a2c0*/  LDGSTS.E.BYPASS.LTC128B.128 [R6+0x3c00], desc[UR50][R2.64], !P0 ;  /* 0x03c0000002067fae */ /* 0x0005e2000c101d72 */
[----:B------:R-:W-:Y:S01]  /*a2d0*/  PLOP3.LUT P0, PT, PT, PT, PT, 0x80, 0x0 ;  /* 0x000000000000781c */ /* 0x000fe20003f0f070 */
[----:B------:R-:W-:Y:S01]  /*a2e0*/  NOP ;  /* 0x0000000000007918 */ /* 0x000fe20000000000 */
[----:B--2---:R-:W-:Y:S01]  /*a2f0*/  IMAD.WIDE.U32 R2, R0, UR4, RZ ;  /* 0x0000000400027c25 */ /* 0x004fe2000f8e00ff */
        /* <DEDUP_REMOVED lines=10> */
[----:B------:R-:W-:-:S02]  /*a3a0*/  ULDC.64 UR4, c[0x0][0x318] ;  /* 0x0000c60000047ab9 */ /* 0x000fc40000000a00 */
[----:B-1----:R-:W-:Y:S02]  /*a3b0*/  LEA R16, P1, R2, UR4, 0x1 ;  /* 0x0000000402107c11 */ /* 0x002fe4000f8208ff */
[----:B------:R-:W-:-:S04]  /*a3c0*/  IADD3 R3, R7, R3, RZ ;  /* 0x0000000307037210 */ /* 0x000fc80007ffe0ff */
[----:B------:R-:W-:-:S07]  /*a3d0*/  LEA.HI.X R17, R2, UR5, R3, 0x1, P1 ;  /* 0x0000000502117c11 */ /* 0x000fce00088f0c03 */
.L_x_12778:
        /* <DEDUP_REMOVED lines=11> */
.L_x_12779:
        /* <DEDUP_REMOVED lines=8> */
.L_x_12767:
[----:B0-----:R-:W-:-:S05]  /*a510*/  IMAD.U32 R0, RZ, RZ, UR41 ;  /* 0x00000029ff007e24 */ /* 0x001fca000f8e00ff */
[----:B------:R-:W-:-:S13]  /*a520*/  ISETP.NE.AND P0, PT, R0, 0x3, PT ;  /* 0x000000030000780c */ /* 0x000fda0003f05270 */
[----:B------:R-:W-:Y:S05]  /*a530*/  @!P0 BRA `(.L_x_12781) ;  /* 0x0000000000048947 */ /* 0x000fea0003800000 */
[----:B------:R-:W-:Y:S01]  /*a540*/  BPT.TRAP 0x1 ;  /* 0x000000040000795c */ /* 0x000fe20000300000 */
.L_x_12781:
[----:B------:R-:W-:Y:S01]  /*a550*/  LEA R4, R22, UR38, 0x3 ;  /* 0x0000002616047c11 */ /* 0x000fe2000f8e18ff */
[----:B------:R-:W-:Y:S01]  /*a560*/  IMAD.MOV.U32 R5, RZ, RZ, -0x80 ;  /* 0xffffff80ff057424 */ /* 0x000fe200078e00ff */
[----:B------:R-:W-:Y:S01]  /*a570*/  SHF.L.U32 R3, R24, 0x1f, RZ ;  /* 0x0000001f18037819 */ /* 0x000fe200000006ff */
[----:B------:R-:W-:Y:S02]  /*a580*/  BSSY B0, `(.L_x_12782) ;  /* 0x0000004000007945 */ /* 0x000fe40003800000 */
[----:B------:R-:W-:Y:S01]  /*a590*/  IMAD R6, R18, R5, UR36 ;  /* 0x0000002412067e24 */ /* 0x000fe2000f8e0205 */
[----:B------:R-:W0:Y:S02]  /*a5a0*/  SYNCS.PHASECHK.TRANS64.TRYWAIT P0, [R4+URZ+0x16860], R3 ;  /* 0x01686003040075a7 */ /* 0x000e24000800017f */
[----:B0-----:R-:W-:Y:S05]  /*a5b0*/  @!P0 BRA `(.L_x_12783) ;  /* 0x0000003800588947 */ /* 0x001fea0003800000 */
.L_x_12888:
[----:B------:R-:W-:Y:S05]  /*a5c0*/  BSYNC B0 ;  /* 0x0000000000007941 */ /* 0x000fea0003800000 */
.L_x_12782:
[----:B------:R-:W1:Y:S01]  /*a5d0*/  S2R R0, SR_TID.X ;  /* 0x0000000000007919 */ /* 0x000e620000002100 */
[----:B------:R-:W-:Y:S01]  /*a5e0*/  UMOV UR4, 0xffffffff ;  /* 0xffffffff00047882 */ /* 0x000fe20000000000 */
[----:B------:R-:W-:Y:S01]  /*a5f0*/  LOP3.LUT P2, RZ, R25, 0x2, RZ, 0xc0, !PT ;  /* 0x0000000219ff7812 */ /* 0x000fe2000784c0ff */
[----:B------:R-:W-:Y:S01]  /*a600*/  IMAD R8, R22, 0x2000, R29 ;  /* 0x0000200016087824 */ /* 0x000fe200078e021d */
[----:B-1----:R-:W-:-:S04]  /*a610*/  SHF.R.U32.HI R0, RZ, 0x3, R0 ;  /* 0x00000003ff007819 */ /* 0x002fc80000011600 */
[----:B------:R-:W-:-:S04]  /*a620*/  LOP3.LUT R0, R0, 0xf, RZ, 0xc0, !PT ;  /* 0x0000000f00007812 */ /* 0x000fc800078ec0ff */
[----:B------:R-:W-:Y:S01]  /*a630*/  IADD3 R6, -R0, R6, RZ ;  /* 0x0000000600067210 */ /* 0x000fe20007ffe1ff */
[----:B------:R-:W-:Y:S06]  /*a640*/  BRA.DIV UR4, `(.L_x_12784) ;  /* 0x0000003a04487947 */ /* 0x000fec000b800000 */
[----:B------:R-:W0:Y:S01]  /*a650*/  S2R R2, SR_TID.X ;  /* 0x0000000000027919 */ /* 0x000e220000002100 */
[----:B------:R-:W-:Y:S01]  /*a660*/  ISETP.LT.OR P0, PT, R6, 0x1, P2 ;  /* 0x000000010600780c */ /* 0x000fe20001701670 */
[----:B------:R-:W-:Y:S04]  /*a670*/  SHFL.IDX PT, R0, R17, RZ, 0x181f ;  /* 0x00181fff11007589 */ /* 0x000fe800000e0000 */
[----:B------:R-:W-:Y:S04]  /*a680*/  SHFL.IDX PT, R14, R16, 0x1, 0x181f ;  /* 0x00381f00100e7f89 */ /* 0x000fe800000e0000 */
[----:B------:R-:W-:Y:S04]  /*a690*/  SHFL.IDX PT, R7, R17, 0x1, 0x181f ;  /* 0x00381f0011077f89 */ /* 0x000fe800000e0000 */
[----:B------:R-:W-:Y:S01]  /*a6a0*/  SHFL.IDX PT, R10, R16, 0x2, 0x181f ;  /* 0x00581f00100a7f89 */ /* 0x000fe200000e0000 */
[----:B0-----:R-:W-:-:S03]  /*a6b0*/  IMAD.SHL.U32 R3, R2, 0x8, RZ ;  /* 0x0000000802037824 */ /* 0x001fc600078e00ff */
[----:B------:R-:W0:Y:S02]  /*a6c0*/  SHFL.IDX PT, R2, R16, RZ, 0x181f ;  /* 0x00181fff10027589 */ /* 0x000e2400000e0000 */
[----:B------:R-:W-:-:S05]  /*a6d0*/  LOP3.LUT R3, R3, 0x38, RZ, 0xc0, !PT ;  /* 0x0000003803037812 */ /* 0x000fca00078ec0ff */
[----:B------:R-:W-:-:S05]  /*a6e0*/  IMAD.SHL.U32 R5, R3, 0x2, RZ ;  /* 0x0000000203057824 */ /* 0x000fca00078e00ff */
[----:B0-----:R-:W-:-:S04]  /*a6f0*/  IADD3 R2, P1, R2, R5, RZ ;  /* 0x0000000502027210 */ /* 0x001fc80007f3e0ff */
[----:B------:R-:W-:Y:S02]  /*a700*/  IADD3.X R3, RZ, R0, RZ, P1, !PT ;  /* 0x00000000ff037210 */ /* 0x000fe40000ffe4ff */
[----:B------:R-:W-:Y:S02]  /*a710*/  LEA R0, R8, UR38, 0x1 ;  /* 0x0000002608007c11 */ /* 0x000fe4000f8e08ff */
[----:B------:R-:W0:Y:S04]  /*a720*/  SHFL.IDX PT, R8, R17, 0x2, 0x181f ;  /* 0x00581f0011087f89 */ /* 0x000e2800000e0000 */
[----:B------:R1:W-:Y:S01]  /*a730*/  LDGSTS.E.BYPASS.LTC128B.128 [R0+0x400], desc[UR50][R2.64], !P0 ;  /* 0x0040000002007fae */ /* 0x0003e2000c101d72 */
[----:B------:R-:W-:Y:S02]  /*a740*/  ISETP.LT.OR P0, PT, R6, 0x11, P2 ;  /* 0x000000110600780c */ /* 0x000fe40001701670 */
[----:B-1----:R-:W-:-:S02]  /*a750*/  IADD3 R2, P1, R14, R5, RZ ;  /* 0x000000050e027210 */ /* 0x002fc40007f3e0ff */
[----:B------:R-:W1:Y:S03]  /*a760*/  SHFL.IDX PT, R14, R16, 0x3, 0x181f ;  /* 0x00781f00100e7f89 */ /* 0x000e6600000e0000 */
[----:B------:R-:W-:Y:S02]  /*a770*/  IMAD.X R3, RZ, RZ, R7, P1 ;  /* 0x000000ffff037224 */ /* 0x000fe400008e0607 */
[----:B------:R-:W2:Y:S04]  /*a780*/  SHFL.IDX PT, R7, R17, 0x3, 0x181f ;  /* 0x00781f0011077f89 */ /* 0x000ea800000e0000 */
[----:B------:R3:W-:Y:S01]  /*a790*/  LDGSTS.E.BYPASS.LTC128B.128 [R0+0xc00], desc[UR50][R2.64], !P0 ;  /* 0x00c0000002007fae */ /* 0x0007e2000c101d72 */
[----:B------:R-:W-:-:S02]  /*a7a0*/  ISETP.LT.OR P0, PT, R6, 0x21, P2 ;  /* 0x000000210600780c */ /* 0x000fc40001701670 */
[----:B---3--:R-:W-:Y:S02]  /*a7b0*/  IADD3 R2, P1, R10, R5, RZ ;  /* 0x000000050a027210 */ /* 0x008fe40007f3e0ff */
[----:B------:R-:W3:Y:S03]  /*a7c0*/  SHFL.IDX PT, R10, R16, 0x4, 0x181f ;  /* 0x00981f00100a7f89 */ /* 0x000ee600000e0000 */
[----:B0-----:R-:W-:Y:S02]  /*a7d0*/  IMAD.X R3, RZ, RZ, R8, P1 ;  /* 0x000000ffff037224 */ /* 0x001fe400008e0608 */
[----:B------:R-:W0:Y:S04]  /*a7e0*/  SHFL.IDX PT, R8, R17, 0x4, 0x181f ;  /* 0x00981f0011087f89 */ /* 0x000e2800000e0000 */
[----:B------:R1:W-:Y:S01]  /*a7f0*/  LDGSTS.E.BYPASS.LTC128B.128 [R0+0x1400], desc[UR50][R2.64], !P0 ;  /* 0x0140000002007fae */ /* 0x0003e2000c101d72 */
[----:B------:R-:W-:-:S02]  /*a800*/  ISETP.LT.OR P0, PT, R6, 0x31, P2 ;  /* 0x000000310600780c */ /* 0x000fc40001701670 */
[----:B-1----:R-:W-:Y:S02]  /*a810*/  IADD3 R2, P1, R14, R5, RZ ;  /* 0x000000050e027210 */ /* 0x002fe40007f3e0ff */
[----:B------:R-:W1:Y:S03]  /*a820*/  SHFL.IDX PT, R14, R16, 0x5, 0x181f ;  /* 0x00b81f00100e7f89 */ /* 0x000e6600000e0000 */
[----:B--2---:R-:W-:Y:S02]  /*a830*/  IMAD.X R3, RZ, RZ, R7, P1 ;  /* 0x000000ffff037224 */ /* 0x004fe400008e0607 */
[----:B------:R-:W2:Y:S04]  /*a840*/  SHFL.IDX PT, R7, R17, 0x5, 0x181f ;  /* 0x00b81f0011077f89 */ /* 0x000ea800000e0000 */
[----:B------:R3:W-:Y:S01]  /*a850*/  LDGSTS.E.BYPASS.LTC128B.128 [R0+0x1c00], desc[UR50][R2.64], !P0 ;  /* 0x01c0000002007fae */ /* 0x0007e2000c101d72 */
[----:B------:R-:W-:-:S02]  /*a860*/  ISETP.LT.OR P0, PT, R6, 0x41, P2 ;  /* 0x000000410600780c */ /* 0x000fc40001701670 */
[----:B---3--:R-:W-:Y:S02]  /*a870*/  IADD3 R2, P1, R10, R5, RZ ;  /* 0x000000050a027210 */ /* 0x008fe40007f3e0ff */
[----:B------:R-:W3:Y:S02]  /*a880*/  SHFL.IDX PT, R10, R16, 0x6, 0x181f ;  /* 0x00d81f00100a7f89 */ /* 0x000ee400000e0000 */
[----:B0-----:R-:W-:Y:S02]  /*a890*/  IADD3.X R3, RZ, R8, RZ, P1, !PT ;  /* 0x00000008ff037210 */ /* 0x001fe40000ffe4ff */
[----:B------:R-:W0:Y:S05]  /*a8a0*/  SHFL.IDX PT, R8, R17, 0x6, 0x181f ;  /* 0x00d81f0011087f89 */ /* 0x000e2a00000e0000 */
[----:B------:R1:W-:Y:S01]  /*a8b0*/  LDGSTS.E.BYPASS.LTC128B.128 [R0+0x2400], desc[UR50][R2.64], !P0 ;  /* 0x0240000002007fae */ /* 0x0003e2000c101d72 */
[----:B------:R-:W-:-:S02]  /*a8c0*/  ISETP.LT.OR P0, PT, R6, 0x51, P2 ;  /* 0x000000510600780c */ /* 0x000fc40001701670 */
[----:B-1----:R-:W-:Y:S02]  /*a8d0*/  IADD3 R2, P1, R14, R5, RZ ;  /* 0x000000050e027210 */ /* 0x002fe40007f3e0ff */
[----:B------:R1:W4:Y:S03]  /*a8e0*/  SHFL.IDX PT, R14, R16, 0x7, 0x181f ;  /* 0x00f81f00100e7f89 */ /* 0x00032600000e0000 */
[----:B--2---:R-:W-:Y:S02]  /*a8f0*/  IMAD.X R3, RZ, RZ, R7, P1 ;  /* 0x000000ffff037224 */ /* 0x004fe400008e0607 */
[----:B------:R1:W2:Y:S04]  /*a900*/  SHFL.IDX PT, R7, R17, 0x7, 0x181f ;  /* 0x00f81f0011077f89 */ /* 0x0002a800000e0000 */
[----:B------:R3:W-:Y:S01]  /*a910*/  LDGSTS.E.BYPASS.LTC128B.128 [R0+0x2c00], desc[UR50][R2.64], !P0 ;  /* 0x02c0000002007fae */ /* 0x0007e2000c101d72 */
[----:B------:R-:W-:-:S02]  /*a920*/  ISETP.LT.OR P0, PT, R6, 0x61, P2 ;  /* 0x000000610600780c */ /* 0x000fc40001701670 */
[----:B---3--:R-:W-:-:S05]  /*a930*/  IADD3 R2, P1, R10, R5, RZ ;  /* 0x000000050a027210 */ /* 0x008fca0007f3e0ff */
[----:B0-----:R-:W-:-:S06]  /*a940*/  IMAD.X R3, RZ, RZ, R8, P1 ;  /* 0x000000ffff037224 */ /* 0x001fcc00008e0608 */
[----:B--2-4-:R1:W-:Y:S02]  /*a950*/  LDGSTS.E.BYPASS.LTC128B.128 [R0+0x3400], desc[UR50][R2.64], !P0 ;  /* 0x0340000002007fae */ /* 0x0143e4000c101d72 */
.L_x_12906:
[----:B------:R-:W-:Y:S02]  /*a960*/  ISETP.LT.OR P0, PT, R6, 0x71, P2 ;  /* 0x000000710600780c */ /* 0x000fe40001701670 */
[----:B-1----:R-:W-:-:S05]  /*a970*/  IADD3 R2, P1, R14, R5, RZ ;  /* 0x000000050e027210 */ /* 0x002fca0007f3e0ff */
[----:B------:R-:W-:-:S06]  /*a980*/  IMAD.X R3, RZ, RZ, R7, P1 ;  /* 0x000000ffff037224 */ /* 0x000fcc00008e0607 */
[----:B------:R-:W-:Y:S01]  /*a990*/  @!PT LDS RZ, [RZ] ;  /* 0x00000000fffff984 */ /* 0x000fe20000000800 */
[----:B------:R-:W-:Y:S01]  /*a9a0*/  @!PT LDS RZ, [RZ] ;  /* 0x00000000fffff984 */ /* 0x000fe20000000800 */
[----:B------:R-:W-:Y:S01]  /*a9b0*/  @!PT LDS RZ, [RZ] ;  /* 0x00000000fffff984 */ /* 0x000fe20000000800 */
[----:B------:R0:W-:Y:S01]  /*a9c0*/  LDGSTS.E.BYPASS.LTC128B.128 [R0+0x3c00], desc[UR50][R2.64], !P0 ;  /* 0x03c0000002007fae */ /* 0x0001e2000c101d72 */
[----:B------:R-:W-:Y:S01]  /*a9d0*/  PLOP3.LUT P0, PT, PT, PT, PT, 0x80, 0x0 ;  /* 0x000000000000781c */ /* 0x000fe20003f0f070 */
[----:B------:R-:W-:-:S12]  /*a9e0*/  NOP ;  /* 0x0000000000007918 */ /* 0x000fd80000000000 */
.L_x_12785:
        /* <DEDUP_REMOVED lines=11> */
.L_x_12786:
[----:B------:R-:W2:Y:S01]  /*aaa0*/  LDL.LU R2, [R1+0x8] ;  /* 0x0000080001027983 */ /* 0x000ea20000300800 */
[----:B------:R-:W-:Y:S01]  /*aab0*/  ULDC UR4, c[0x0][0xc34] ;  /* 0x00030d0000047ab9 */ /* 0x000fe20000000800 */
[----:B------:R0:W-:Y:S02]  /*aac0*/  SYNCS.ARRIVE.TRANS64.A1T0 RZ, [R4+URZ+0x16850], RZ ;  /* 0x016850ff04ff79a7 */ /* 0x0001e4000810003f */
[----:B------:R-:W3:Y:S01]  /*aad0*/  LDL.LU R0, [R1+0xc] ;  /* 0x00000c0001007983 */ /* 0x000ee20000300800 */
[----:B------:R-:W-:-:S05]  /*aae0*/  VIADD R22, R22, 0x1 ;  /* 0x0000000116167836 */ /* 0x000fca0000000000 */
[----:B------:R-:W-:-:S04]  /*aaf0*/  ISETP.NE.AND P0, PT, R22, 0x2, PT ;  /* 0x000000021600780c */ /* 0x000fc80003f05270 */
[----:B------:R-:W-:Y:S02]  /*ab00*/  SEL R3, RZ, 0x1, P0 ;  /* 0x00000001ff037807 */ /* 0x000fe40000000000 */
[----:B------:R-:W-:Y:S02]  /*ab10*/  SEL R22, R22, RZ, P0 ;  /* 0x000000ff16167207 */ /* 0x000fe40000000000 */
        /* <DEDUP_REMOVED lines=8> */
.L_x_12752:
[----:B------:R-:W0:Y:S01]  /*aba0*/  S2R R3, SR_CgaCtaId ;  /* 0x0000000000037919 */ /* 0x000e220000008800 */
[----:B------:R-:W-:Y:S01]  /*abb0*/  MOV R2, 0x400 ;  /* 0x0000040000027802 */ /* 0x000fe20000000f00 */
[----:B------:R-:W-:Y:S01]  /*abc0*/  BSSY B0, `(.L_x_12788) ;  /* 0x0000005000007945 */ /* 0x000fe20003800000 */
[----:B------:R-:W-:Y:S02]  /*abd0*/  SHF.L.U32 R0, R0, 0x1f, RZ ;  /* 0x0000001f00007819 */ /* 0x000fe400000006ff */
[----:B0-----:R-:W-:-:S04]  /*abe0*/  LEA R7, R3, R2, 0x18 ;  /* 0x0000000203077211 */ /* 0x001fc800078ec0ff */
[----:B------:R-:W0:Y:S02]  /*abf0*/  SYNCS.PHASECHK.TRANS64.TRYWAIT P0, [R7+URZ+0x16820], R0 ;  /* 0x01682000070075a7 */ /* 0x000e24000800017f */
[----:B0-----:R-:W-:Y:S05]  /*ac00*/  @!P0 BRA `(.L_x_12789) ;  /* 0x0000003c00208947 */ /* 0x001fea0003800000 */
.L_x_12907:
[----:B-1----:R-:W-:Y:S05]  /*ac10*/  BSYNC B0 ;  /* 0x0000000000007941 */ /* 0x002fea0003800000 */
.L_x_12788:
[----:B------:R-:W-:-:S03]  /*ac20*/  UMOV UR4, 0xffffffff ;  /* 0xffffffff00047882 */ /* 0x000fc60000000000 */
[----:B------:R-:W-:Y:S05]  /*ac30*/  BRA.DIV UR4, `(.L_x_12790) ;  /* 0x0000003e04287947 */ /* 0x000fea000b800000 */
[----:B0-----:R-:W0:Y:S02]  /*ac40*/  S2R R0, SR_TID.X ;  /* 0x0000000000007919 */ /* 0x001e240000002100 */
[----:B0-----:R-:W-:-:S04]  /*ac50*/  SHF.R.U32.HI R0, RZ, 0x5, R0 ;  /* 0x00000005ff007819 */ /* 0x001fc80000011600 */
[----:B------:R-:W-:-:S05]  /*ac60*/  LOP3.LUT R0, R0, 0x3, RZ, 0xc0, !PT ;  /* 0x0000000300007812 */ /* 0x000fca00078ec0ff */
[----:B------:R0:W1:Y:S02]  /*ac70*/  SHFL.IDX PT, R14, R0, RZ, 0x1f ;  /* 0x00001fff000e7589 */ /* 0x00006400000e0000 */
.L_x_12910:
[----:B-1----:R-:W-:Y:S01]  /*ac80*/  ISETP.NE.AND P0, PT, R14, RZ, PT ;  /* 0x000000ff0e00720c */ /* 0x002fe20003f05270 */
[----:B------:R-:W-:-:S12]  /*ac90*/  BSSY B0, `(.L_x_12791) ;  /* 0x0000024000007945 */ /* 0x000fd80003800000 */
[----:B------:R-:W-:Y:S05]  /*aca0*/  @P0 BRA `(.L_x_12792) ;  /* 0x0000000000880947 */ /* 0x000fea0003800000 */
[----:B------:R-:W-:-:S03]  /*acb0*/  UMOV UR4, 0xffffffff ;  /* 0xffffffff00047882 */ /* 0x000fc60000000000 */
[----:B------:R-:W-:Y:S05]  /*acc0*/  BRA.DIV UR4, `(.L_x_12793) ;  /* 0x0000003e04387947 */ /* 0x000fea000b800000 */
[----:B------:R-:W-:-:S13]  /*acd0*/  ELECT P6, URZ, PT ;  /* 0x00000000003f782f */ /* 0x000fda00038c0000 */
.L_x_12913:
[----:B------:R-:W-:Y:S05]  /*ace0*/  @!P6 BRA `(.L_x_12792) ;  /* 0x000000000078e947 */ /* 0x000fea0003800000 */
[----:B------:R-:W-:-:S06]  /*acf0*/  ULOP3.LUT UR4, UR39, 0x2, URZ, 0xfc, !UPT ;  /* 0x0000000227047892 */ /* 0x000fcc000f8efc3f */
[----:B0-----:R-:W-:-:S04]  /*ad00*/  MOV R0, UR4 ;  /* 0x0000000400007c02 */ /* 0x001fc80008000f00 */
[----:B------:R-:W-:-:S13]  /*ad10*/  ISETP.NE.AND P0, PT, R0, 0x3, PT ;  /* 0x000000030000780c */ /* 0x000fda0003f05270 */
[----:B------:R-:W-:Y:S05]  /*ad20*/  @!P0 BRA `(.L_x_12794) ;  /* 0x0000000000048947 */ /* 0x000fea0003800000 */
[----:B------:R-:W-:Y:S01]  /*ad30*/  BPT.TRAP 0x1 ;  /* 0x000000040000795c */ /* 0x000fe20000300000 */
.L_x_12794:
[----:B------:R-:W-:Y:S01]  /*ad40*/  IMAD R5, R22, 0x8, R7 ;  /* 0x0000000816057824 */ /* 0x000fe200078e0207 */
[----:B------:R-:W-:Y:S01]  /*ad50*/  SHF.L.U32 R0, R24, 0x1f, RZ ;  /* 0x0000001f18007819 */ /* 0x000fe200000006ff */
[----:B------:R-:W-:-:S03]  /*ad60*/  VIADD R22, R22, 0x1 ;  /* 0x0000000116167836 */ /* 0x000fc60000000000 */
[----:B------:R-:W0:Y:S02]  /*ad70*/  SYNCS.PHASECHK.TRANS64.TRYWAIT P1, [R5+URZ+0x16840], R0 ;  /* 0x01684000050075a7 */ /* 0x000e24000802017f */
[----:B------:R-:W-:-:S04]  /*ad80*/  ISETP.NE.AND P2, PT, R22, 0x2, PT ;  /* 0x000000021600780c */ /* 0x000fc80003f45270 */
[----:B------:R-:W-:Y:S01]  /*ad90*/  SEL R3, RZ, 0x1, P2 ;  /* 0x00000001ff037807 */ /* 0x000fe20001000000 */
[----:B0-----:R-:W-:Y:S08]  /*ada0*/  @!P1 BRA `(.L_x_12795) ;  /* 0x0000003c00209947 */ /* 0x001ff00003800000 */
.L_x_12914:
[----:B------:R-:W-:Y:S02]  /*adb0*/  SEL R22, R22, RZ, P2 ;  /* 0x000000ff16167207 */ /* 0x000fe40001000000 */
[----:B------:R-:W-:Y:S01]  /*adc0*/  LOP3.LUT R2, R24, R3, RZ, 0x3c, !PT ;  /* 0x0000000318027212 */ /* 0x000fe200078e3cff */
[----:B------:R-:W-:Y:S06]  /*add0*/  @!P0 BRA `(.L_x_12796) ;  /* 0x0000000000048947 */ /* 0x000fec0003800000 */
[----:B------:R-:W-:Y:S01]  /*ade0*/  BPT.TRAP 0x1 ;  /* 0x000000040000795c */ /* 0x000fe20000300000 */
.L_x_12796:
[----:B------:R-:W-:Y:S01]  /*adf0*/  IMAD R3, R22, 0x8, R7 ;  /* 0x0000000816037824 */ /* 0x000fe200078e0207 */
[----:B------:R-:W-:-:S04]  /*ae00*/  SHF.L.U32 R2, R2, 0x1f, RZ ;  /* 0x0000001f02027819 */ /* 0x000fc800000006ff */
[----:B------:R-:W1:Y:S02]  /*ae10*/  SYNCS.PHASECHK.TRANS64.TRYWAIT P1, [R3+URZ+0x16840], R2 ;  /* 0x01684002030075a7 */ /* 0x000e64000802017f */
[----:B-1----:R-:W-:Y:S05]  /*ae20*/  @!P1 BRA `(.L_x_12797) ;  /* 0x0000003c00149947 */ /* 0x002fea0003800000 */
.L_x_12915:
[----:B------:R-:W-:Y:S05]  /*ae30*/  @!P0 BRA `(.L_x_12798) ;  /* 0x0000000000048947 */ /* 0x000fea0003800000 */
[----:B------:R-:W-:Y:S01]  /*ae40*/  BPT.TRAP 0x1 ;  /* 0x000000040000795c */ /* 0x000fe20000300000 */
.L_x_12798:
[----:B------:R-:W2:Y:S02]  /*ae50*/  SYNCS.PHASECHK.TRANS64.TRYWAIT P1, [R5+URZ+0x16860], R0 ;  /* 0x01686000050075a7 */ /* 0x000ea4000802017f */
[----:B--2---:R-:W-:Y:S05]  /*ae60*/  @!P1 BRA `(.L_x_12799) ;  /* 0x0000003c00189947 */ /* 0x004fea0003800000 */
.L_x_12916:
[----:B------:R-:W-:Y:S05]  /*ae70*/  @!P0 BRA `(.L_x_12800) ;  /* 0x0000000000048947 */ /* 0x000fea0003800000 */
[----:B------:R-:W-:Y:S01]  /*ae80*/  BPT.TRAP 0x1 ;  /* 0x000000040000795c */ /* 0x000fe20000300000 */
.L_x_12800:
[----:B---3--:R3:W4:Y:S02]  /*ae90*/  SYNCS.PHASECHK.TRANS64.TRYWAIT P0, [R3+URZ+0x16860], R2 ;  /* 0x01686002030075a7 */ /* 0x008724000800017f */
[----:B----4-:R-:W-:Y:S05]  /*aea0*/  @!P0 NANOSLEEP.SYNCS 0x989680 ;  /* 0x009896800000895d */ /* 0x010fea0003900000 */
[----:B------:R-:W4:Y:S02]  /*aeb0*/  @!P0 SYNCS.PHASECHK.TRANS64 P0, [R3+URZ+0x16860], R2 ;  /* 0x01686002030085a7 */ /* 0x000f24000800007f */
[----:B----4-:R-:W-:Y:S05]  /*aec0*/  @!P0 BRA `(.L_x_12800) ;  /* 0xfffffffc00f08947 */ /* 0x010fea000383ffff */
.L_x_12792:
[----:B------:R-:W-:Y:S05]  /*aed0*/  BSYNC B0 ;  /* 0x0000000000007941 */ /* 0x000fea0003800000 */
.L_x_12791:
[----:B------:R-:W-:Y:S05]  /*aee0*/  EXIT ;  /* 0x000000000000794d */ /* 0x000fea0003800000 */
.L_x_12728:
[----:B0-----:R-:W-:-:S04]  /*aef0*/  MOV R3, UR44 ;  /* 0x0000002c00037c02 */ /* 0x001fc80008000f00 */
[----:B------:R0:W1:Y:S03]  /*af00*/  SYNCS.PHASECHK.TRANS64.TRYWAIT P1, [R3+URZ+0x16800], R0 ;  /* 0x01680000030075a7 */ /* 0x000066000802017f */
[----:B-1----:R-:W-:Y:S05]  /*af10*/  @!P1 NANOSLEEP.SYNCS 0x989680 ;  /* 0x009896800000995d */ /* 0x002fea0003900000 */
[----:B------:R-:W1:Y:S02]  /*af20*/  @!P1 SYNCS.PHASECHK.TRANS64 P1, [R3+URZ+0x16800], R0 ;  /* 0x01680000030095a7 */ /* 0x000e64000802007f */
[----:B-1----:R-:W-:Y:S05]  /*af30*/  @!P1 BRA `(.L_x_12728) ;  /* 0xfffffffc00ec9947 */ /* 0x002fea000383ffff */
[----:B------:R-:W-:Y:S05]  /*af40*/  BRA `(.L_x_12801) ;  /* 0xffffff60004c7947 */ /* 0x000fea000383ffff */
.L_x_12732:
[----:B-1----:R1:W2:Y:S02]  /*af50*/  SYNCS.PHASECHK.TRANS64.TRYWAIT P1, [R0+URZ+0x16830], R3 ;  /* 0x01683003000075a7 */ /* 0x0022a4000802017f */
[----:B--2---:R-:W-:Y:S05]  /*af60*/  @!P1 NANOSLEEP.SYNCS 0x989680 ;  /* 0x009896800000995d */ /* 0x004fea0003900000 */
[----:B------:R-:W2:Y:S02]  /*af70*/  @!P1 SYNCS.PHASECHK.TRANS64 P1, [R0+URZ+0x16830], R3 ;  /* 0x01683003000095a7 */ /* 0x000ea4000802007f */
[----:B--2---:R-:W-:Y:S05]  /*af80*/  @!P1 BRA `(.L_x_12732) ;  /* 0xfffffffc00f09947 */ /* 0x004fea000383ffff */
[----:B------:R-:W-:Y:S05]  /*af90*/  BRA `(.L_x_12731) ;  /* 0xffffff60006c7947 */ /* 0x000fea000383ffff */
.L_x_12738:
[----:B-1----:R-:W-:-:S04]  /*afa0*/  IMAD.U32 R7, RZ, RZ, UR6 ;  /* 0x00000006ff077e24 */ /* 0x002fc8000f8e00ff */
[----:B------:R1:W2:Y:S03]  /*afb0*/  SYNCS.PHASECHK.TRANS64.TRYWAIT P1, [R7+URZ+0x16830], R6 ;  /* 0x01683006070075a7 */ /* 0x0002a6000802017f */
[----:B--2---:R-:W-:Y:S05]  /*afc0*/  @!P1 NANOSLEEP.SYNCS 0x989680 ;  /* 0x009896800000995d */ /* 0x004fea0003900000 */
[----:B------:R-:W2:Y:S02]  /*afd0*/  @!P1 SYNCS.PHASECHK.TRANS64 P1, [R7+URZ+0x16830], R6 ;  /* 0x01683006070095a7 */ /* 0x000ea4000802007f */
[----:B--2---:R-:W-:Y:S05]  /*afe0*/  @!P1 BRA `(.L_x_12738) ;  /* 0xfffffffc00ec9947 */ /* 0x004fea000383ffff */
[----:B------:R-:W-:Y:S05]  /*aff0*/  BRA `(.L_x_12735) ;  /* 0xffffff8800647947 */ /* 0x000fea000383ffff */
.L_x_12742:
[----:B-1----:R-:W-:-:S04]  /*b000*/  IMAD.U32 R7, RZ, RZ, UR6 ;  /* 0x00000006ff077e24 */ /* 0x002fc8000f8e00ff */
[----:B------:R1:W2:Y:S03]  /*b010*/  SYNCS.PHASECHK.TRANS64.TRYWAIT P1, [R7+URZ+0x16850], R6 ;  /* 0x01685006070075a7 */ /* 0x0002a6000802017f */
[----:B--2---:R-:W-:Y:S05]  /*b020*/  @!P1 NANOSLEEP.SYNCS 0x989680 ;  /* 0x009896800000995d */ /* 0x004fea0003900000 */
[----:B------:R-:W2:Y:S02]  /*b030*/  @!P1 SYNCS.PHASECHK.TRANS64 P1, [R7+URZ+0x16850], R6 ;  /* 0x01685006070095a7 */ /* 0x000ea4000802007f */
[----:B--2---:R-:W-:Y:S05]  /*b040*/  @!P1 BRA `(.L_x_12742) ;  /* 0xfffffffc00ec9947 */ /* 0x004fea000383ffff */
[----:B------:R-:W-:Y:S05]  /*b050*/  BRA `(.L_x_12739) ;  /* 0xffffff8800e07947 */ /* 0x000fea000383ffff */
.L_x_12749:
[----:B-1----:R-:W-:-:S04]  /*b060*/  IMAD.U32 R7, RZ, RZ, UR4 ;  /* 0x00000004ff077e24 */ /* 0x002fc8000f8e00ff */
[----:B------:R1:W2:Y:S03]  /*b070*/  SYNCS.PHASECHK.TRANS64.TRYWAIT P1, [R7+URZ+0x16850], R0 ;  /* 0x01685000070075a7 */ /* 0x0002a6000802017f */
[----:B--2---:R-:W-:Y:S05]  /*b080*/  @!P1 NANOSLEEP.SYNCS 0x989680 ;  /* 0x009896800000995d */ /* 0x004fea0003900000 */
[----:B------:R-:W2:Y:S02]  /*b090*/  @!P1 SYNCS.PHASECHK.TRANS64 P1, [R7+URZ+0x16850], R0 ;  /* 0x01685000070095a7 */ /* 0x000ea4000802007f */
[----:B--2---:R-:W-:Y:S05]  /*b0a0*/  @!P1 BRA `(.L_x_12749) ;  /* 0xfffffffc00ec9947 */ /* 0x004fea000383ffff */
[----:B------:R-:W-:Y:S05]  /*b0b0*/  BRA `(.L_x_12748) ;  /* 0xffffffac00507947 */ /* 0x000fea000383ffff */
.L_x_12756:
        /* <DEDUP_REMOVED lines=11> */
.L_x_12803:
[----:B------:R-:W-:Y:S05]  /*b170*/  BSYNC B0 ;  /* 0x0000000000007941 */ /* 0x000fea0003800000 */
.L_x_12802:
[----:B------:R-:W-:Y:S05]  /*b180*/  BRA `(.L_x_12804) ;  /* 0xffffffcc00107947 */ /* 0x000fea000383ffff */
.L_x_12759:
[----:B0-----:R0:W1:Y:S02]  /*b190*/  SYNCS.PHASECHK.TRANS64.TRYWAIT P0, [R0+URZ+0x16840], R2 ;  /* 0x01684002000075a7 */ /* 0x001064000800017f */
[----:B-1----:R-:W-:Y:S05]  /*b1a0*/  @!P0 NANOSLEEP.SYNCS 0x989680 ;  /* 0x009896800000895d */ /* 0x002fea0003900000 */
[----:B------:R-:W1:Y:S02]  /*b1b0*/  @!P0 SYNCS.PHASECHK.TRANS64 P0, [R0+URZ+0x16840], R2 ;  /* 0x01684002000085a7 */ /* 0x000e64000800007f */
[----:B-1----:R-:W-:Y:S05]  /*b1c0*/  @!P0 BRA `(.L_x_12759) ;  /* 0xfffffffc00f08947 */ /* 0x002fea000383ffff */
[----:B------:R-:W-:Y:S05]  /*b1d0*/  BRA `(.L_x_12805) ;  /* 0xffffffcc006c7947 */ /* 0x000fea000383ffff */
.L_x_12760:
        /* <DEDUP_REMOVED lines=8> */
.L_x_12807:
[----:B------:R-:W-:Y:S05]  /*b260*/  BSYNC B0 ;  /* 0x0000000000007941 */ /* 0x000fea0003800000 */
.L_x_12806:
        /* <DEDUP_REMOVED lines=9> */
.L_x_12808:
[----:B------:R-:W-:Y:S01]  /*b300*/  @P1 LEA R7, R6, UR38, 0x1 ;  /* 0x0000002606071c11 */ /* 0x000fe2000f8e08ff */
[----:B------:R-:W-:Y:S01]  /*b310*/  IMAD.MOV.U32 R13, RZ, RZ, R5 ;  /* 0x000000ffff0d7224 */ /* 0x000fe200078e0005 */
[----:B------:R-:W-:Y:S01]  /*b320*/  MOV R12, 0x1 ;  /* 0x00000001000c7802 */ /* 0x000fe20000000f00 */
[----:B------:R-:W-:-:S07]  /*b330*/  IMAD.MOV.U32 R3, RZ, RZ, R14 ;  /* 0x000000ffff037224 */ /* 0x000fce00078e000e */
[----:B------:R-:W-:Y:S05]  /*b340*/  WARPSYNC.COLLECTIVE R15, `(.L_x_12809) ;  /* 0x000000000f087348 */ /* 0x000fea0003c00000 */
[----:B------:R0:W1:Y:S02]  /*b350*/  SHFL.IDX P6, R14, R13, R12, R11 ;  /* 0x0000000c0d0e7389 */ /* 0x00006400000c000b */
[----:B01----:R-:W-:Y:S01]  /*b360*/  ENDCOLLECTIVE ;  /* 0x000000000000791b */ /* 0x003fe20003800000 */
.L_x_12809:
        /* <DEDUP_REMOVED lines=9> */
[----:B------:R0:W-:Y:S01]  /*b400*/  @P1 LDGSTS.E.BYPASS.LTC128B.128 [R7+0xe400], desc[UR50][R2.64], !P2 ;  /* 0x0e40000002071fae */ /* 0x0001e2000d101d72 */
[----:B------:R-:W-:Y:S01]  /*b410*/  ISETP.GE.AND P1, PT, R9, 0x11, PT ;  /* 0x000000110900780c */ /* 0x000fe20003f26270 */
[----:B0-----:R-:W-:-:S12]  /*b420*/  IMAD.MOV.U32 R2, RZ, RZ, R14 ;  /* 0x000000ffff027224 */ /* 0x001fd800078e000e */
[----:B------:R-:W-:Y:S05]  /*b430*/  WARPSYNC.COLLECTIVE R15, `(.L_x_12810) ;  /* 0x000000000f087348 */ /* 0x000fea0003c00000 */
[----:B------:R0:W1:Y:S02]  /*b440*/  SHFL.IDX P6, R14, R13, R12, R11 ;  /* 0x0000000c0d0e7389 */ /* 0x00006400000c000b */
[----:B01----:R-:W-:Y:S01]  /*b450*/  ENDCOLLECTIVE ;  /* 0x000000000000791b */ /* 0x003fe20003800000 */
.L_x_12810:
[----:B------:R-:W-:Y:S01]  /*b460*/  @P1 LEA R7, R6, UR38, 0x1 ;  /* 0x0000002606071c11 */ /* 0x000fe2000f8e08ff */
[----:B------:R-:W-:Y:S02]  /*b470*/  IMAD.MOV.U32 R13, RZ, RZ, R5 ;  /* 0x000000ffff0d7224 */ /* 0x000fe400078e0005 */
[----:B------:R-:W-:Y:S02]  /*b480*/  IMAD.MOV.U32 R12, RZ, RZ, 0x2 ;  /* 0x00000002ff0c7424 */ /* 0x000fe400078e00ff */
[----:B------:R-:W-:-:S07]  /*b490*/  IMAD.MOV.U32 R3, RZ, RZ, R14 ;  /* 0x000000ffff037224 */ /* 0x000fce00078e000e */
[----:B------:R-:W-:Y:S05]  /*b4a0*/  WARPSYNC.COLLECTIVE R15, `(.L_x_12811) ;  /* 0x000000000f087348 */ /* 0x000fea0003c00000 */
[----:B------:R0:W1:Y:S02]  /*b4b0*/  SHFL.IDX P6, R14, R13, R12, R11 ;  /* 0x0000000c0d0e7389 */ /* 0x00006400000c000b */
[----:B01----:R-:W-:Y:S01]  /*b4c0*/  ENDCOLLECTIVE ;  /* 0x000000000000791b */ /* 0x003fe20003800000 */
.L_x_12811:
        /* <DEDUP_REMOVED lines=15> */
.L_x_12812:
[----:B------:R-:W-:Y:S01]  /*b5c0*/  @P1 LEA R7, R6, UR38, 0x1 ;  /* 0x0000002606071c11 */ /* 0x000fe2000f8e08ff */
[----:B------:R-:W-:Y:S01]  /*b5d0*/  IMAD.MOV.U32 R13, RZ, RZ, R5 ;  /* 0x000000ffff0d7224 */ /* 0x000fe200078e0005 */
[----:B------:R-:W-:Y:S01]  /*b5e0*/  MOV R12, 0x3 ;  /* 0x00000003000c7802 */ /* 0x000fe20000000f00 */
[----:B------:R-:W-:-:S07]  /*b5f0*/  IMAD.MOV.U32 R3, RZ, RZ, R14 ;  /* 0x000000ffff037224 */ /* 0x000fce00078e000e */
[----:B------:R-:W-:Y:S05]  /*b600*/  WARPSYNC.COLLECTIVE R15, `(.L_x_12813) ;  /* 0x000000000f087348 */ /* 0x000fea0003c00000 */
[----:B------:R0:W1:Y:S02]  /*b610*/  SHFL.IDX P6, R14, R13, R12, R11 ;  /* 0x0000000c0d0e7389 */ /* 0x00006400000c000b */
[----:B01----:R-:W-:Y:S01]  /*b620*/  ENDCOLLECTIVE ;  /* 0x000000000000791b */ /* 0x003fe20003800000 */
.L_x_12813:
        /* <DEDUP_REMOVED lines=15> */
.L_x_12814:
[----:B------:R-:W-:Y:S01]  /*b720*/  @P1 LEA R7, R6, UR38, 0x1 ;  /* 0x0000002606071c11 */ /* 0x000fe2000f8e08ff */
[----:B------:R-:W-:Y:S02]  /*b730*/  IMAD.MOV.U32 R13, RZ, RZ, R5 ;  /* 0x000000ffff0d7224 */ /* 0x000fe400078e0005 */
[----:B------:R-:W-:Y:S02]  /*b740*/  IMAD.MOV.U32 R12, RZ, RZ, 0x4 ;  /* 0x00000004ff0c7424 */ /* 0x000fe400078e00ff */
[----:B------:R-:W-:-:S07]  /*b750*/  IMAD.MOV.U32 R3, RZ, RZ, R14 ;  /* 0x000000ffff037224 */ /* 0x000fce00078e000e */
[----:B------:R-:W-:Y:S05]  /*b760*/  WARPSYNC.COLLECTIVE R15, `(.L_x_12815) ;  /* 0x000000000f087348 */ /* 0x000fea0003c00000 */
[----:B------:R0:W1:Y:S02]  /*b770*/  SHFL.IDX P6, R14, R13, R12, R11 ;  /* 0x0000000c0d0e7389 */ /* 0x00006400000c000b */
[----:B01----:R-:W-:Y:S01]  /*b780*/  ENDCOLLECTIVE ;  /* 0x000000000000791b */ /* 0x003fe20003800000 */
.L_x_12815:
        /* <DEDUP_REMOVED lines=15> */
.L_x_12816:
[----:B------:R-:W-:Y:S01]  /*b880*/  @P1 LEA R7, R6, UR38, 0x1 ;  /* 0x0000002606071c11 */ /* 0x000fe2000f8e08ff */
[----:B------:R-:W-:Y:S01]  /*b890*/  IMAD.MOV.U32 R13, RZ, RZ, R5 ;  /* 0x000000ffff0d7224 */ /* 0x000fe200078e0005 */
[----:B------:R-:W-:Y:S01]  /*b8a0*/  MOV R12, 0x5 ;  /* 0x00000005000c7802 */ /* 0x000fe20000000f00 */
[----:B------:R-:W-:-:S07]  /*b8b0*/  IMAD.MOV.U32 R3, RZ, RZ, R14 ;  /* 0x000000ffff037224 */ /* 0x000fce00078e000e */
[----:B------:R-:W-:Y:S05]  /*b8c0*/  WARPSYNC.COLLECTIVE R15, `(.L_x_12817) ;  /* 0x000000000f087348 */ /* 0x000fea0003c00000 */
[----:B------:R0:W1:Y:S02]  /*b8d0*/  SHFL.IDX P6, R14, R13, R12, R11 ;  /* 0x0000000c0d0e7389 */ /* 0x00006400000c000b */
[----:B01----:R-:W-:Y:S01]  /*b8e0*/  ENDCOLLECTIVE ;  /* 0x000000000000791b */ /* 0x003fe20003800000 */
.L_x_12817:
        /* <DEDUP_REMOVED lines=15> */
.L_x_12818:
[----:B------:R-:W-:Y:S01]  /*b9e0*/  @P1 LEA R7, R6, UR38, 0x1 ;  /* 0x0000002606071c11 */ /* 0x000fe2000f8e08ff */
[----:B------:R-:W-:Y:S02]  /*b9f0*/  IMAD.MOV.U32 R13, RZ, RZ, R5 ;  /* 0x000000ffff0d7224 */ /* 0x000fe400078e0005 */
[----:B------:R-:W-:Y:S02]  /*ba00*/  IMAD.MOV.U32 R12, RZ, RZ, 0x6 ;  /* 0x00000006ff0c7424 */ /* 0x000fe400078e00ff */
[----:B------:R-:W-:-:S07]  /*ba10*/  IMAD.MOV.U32 R3, RZ, RZ, R14 ;  /* 0x000000ffff037224 */ /* 0x000fce00078e000e */
[----:B------:R-:W-:Y:S05]  /*ba20*/  WARPSYNC.COLLECTIVE R15, `(.L_x_12819) ;  /* 0x000000000f087348 */ /* 0x000fea0003c00000 */
[----:B------:R0:W1:Y:S02]  /*ba30*/  SHFL.IDX P6, R14, R13, R12, R11 ;  /* 0x0000000c0d0e7389 */ /* 0x00006400000c000b */
[----:B01----:R-:W-:Y:S01]  /*ba40*/  ENDCOLLECTIVE ;  /* 0x000000000000791b */ /* 0x003fe20003800000 */
.L_x_12819:
        /* <DEDUP_REMOVED lines=15> */
.L_x_12820:
[----:B------:R-:W-:Y:S01]  /*bb40*/  @P1 LEA R7, R6, UR38, 0x1 ;  /* 0x0000002606071c11 */ /* 0x000fe2000f8e08ff */
[----:B------:R-:W-:Y:S01]  /*bb50*/  IMAD.MOV.U32 R13, RZ, RZ, R5 ;  /* 0x000000ffff0d7224 */ /* 0x000fe200078e0005 */
[----:B------:R-:W-:Y:S01]  /*bb60*/  MOV R12, 0x7 ;  /* 0x00000007000c7802 */ /* 0x000fe20000000f00 */
[----:B------:R-:W-:-:S07]  /*bb70*/  IMAD.MOV.U32 R3, RZ, RZ, R14 ;  /* 0x000000ffff037224 */ /* 0x000fce00078e000e */
[----:B------:R-:W-:Y:S05]  /*bb80*/  WARPSYNC.COLLECTIVE R15, `(.L_x_12821) ;  /* 0x000000000f087348 */ /* 0x000fea0003c00000 */
[----:B------:R0:W1:Y:S02]  /*bb90*/  SHFL.IDX P6, R14, R13, R12, R11 ;  /* 0x0000000c0d0e7389 */ /* 0x00006400000c000b */
[----:B01----:R-:W-:Y:S01]  /*bba0*/  ENDCOLLECTIVE ;  /* 0x000000000000791b */ /* 0x003fe20003800000 */
.L_x_12821:
        /* <DEDUP_REMOVED lines=14> */
.L_x_12822:
[----:B------:R-:W-:Y:S05]  /*bc90*/  BRA `(.L_x_12823) ;  /* 0xffffffc800587947 */ /* 0x000fea000383ffff */
.L_x_12764:
        /* <DEDUP_REMOVED lines=8> */
.L_x_12824:
[C---:B------:R-:W-:Y:S01]  /*bd20*/  VIADD R8, R0.reuse, 0x10 ;  /* 0x0000001000087836 */ /* 0x040fe20000000000 */
[----:B------:R-:W-:Y:S02]  /*bd30*/  ISETP.GE.AND P1, PT, R0, UR37, PT ;  /* 0x0000002500007c0c */ /* 0x000fe4000bf26270 */
[----:B------:R-:W-:Y:S01]  /*bd40*/  MOV R13, R5 ;  /* 0x00000005000d7202 */ /* 0x000fe20000000f00 */
[----:B------:R-:W-:-:S10]  /*bd50*/  IMAD.MOV.U32 R2, RZ, RZ, R14 ;  /* 0x000000ffff027224 */ /* 0x000fd400078e000e */
[----:B------:R-:W-:Y:S05]  /*bd60*/  WARPSYNC.COLLECTIVE R15, `(.L_x_12825) ;  /* 0x000000000f087348 */ /* 0x000fea0003c00000 */
[----:B------:R0:W1:Y:S02]  /*bd70*/  SHFL.IDX P6, R14, R13, R12, R11 ;  /* 0x0000000c0d0e7389 */ /* 0x00006400000c000b */
[----:B01----:R-:W-:Y:S01]  /*bd80*/  ENDCOLLECTIVE ;  /* 0x000000000000791b */ /* 0x003fe20003800000 */
.L_x_12825:
[----:B------:R-:W-:Y:S01]  /*bd90*/  MOV R13, R4 ;  /* 0x00000004000d7202 */ /* 0x000fe20000000f00 */
[----:B------:R-:W-:Y:S02]  /*bda0*/  IMAD.MOV.U32 R12, RZ, RZ, 0x1 ;  /* 0x00000001ff0c7424 */ /* 0x000fe400078e00ff */
[----:B------:R-:W-:-:S07]  /*bdb0*/  IMAD.MOV.U32 R3, RZ, RZ, R14 ;  /* 0x000000ffff037224 */ /* 0x000fce00078e000e */
[----:B------:R-:W-:Y:S05]  /*bdc0*/  WARPSYNC.COLLECTIVE R15, `(.L_x_12826) ;  /* 0x000000000f087348 */ /* 0x000fea0003c00000 */
[----:B------:R0:W1:Y:S02]  /*bdd0*/  SHFL.IDX P6, R14, R13, R12, R11 ;  /* 0x0000000c0d0e7389 */ /* 0x00006400000c000b */
[----:B01----:R-:W-:Y:S01]  /*bde0*/  ENDCOLLECTIVE ;  /* 0x000000000000791b */ /* 0x003fe20003800000 */
.L_x_12826:
[----:B------:R-:W-:-:S05]  /*bdf0*/  @!P1 LEA R3, P0, R20, R3, 0x1 ;  /* 0x0000000314039211 */ /* 0x000fca00078008ff */
[----:B------:R-:W-:Y:S01]  /*be00*/  @!P1 IMAD.X R2, RZ, RZ, R2, P0 ;  /* 0x000000ffff029224 */ /* 0x000fe200000e0602 */
[----:B------:R-:W-:Y:S01]  /*be10*/  ISETP.GE.AND P0, PT, R8, UR37, PT ;  /* 0x0000002508007c0c */ /* 0x000fe2000bf06270 */
[----:B------:R-:W-:-:S03]  /*be20*/  VIADD R8, R0, 0x20 ;  /* 0x0000002000087836 */ /* 0x000fc60000000000 */
[----:B------:R-:W-:Y:S01]  /*be30*/  @!P1 LOP3.LUT R3, R3, R2, RZ, 0x3c, !PT ;  /* 0x0000000203039212 */ /* 0x000fe200078e3cff */
[----:B------:R-:W-:-:S03]  /*be40*/  IMAD.MOV.U32 R13, RZ, RZ, R5 ;  /* 0x000000ffff0d7224 */ /* 0x000fc600078e0005 */
[----:B------:R-:W-:-:S04]  /*be50*/  @!P1 LOP3.LUT R2, R3, R2, RZ, 0x3c, !PT ;  /* 0x0000000203029212 */ /* 0x000fc800078e3cff */
[----:B------:R-:W-:-:S05]  /*be60*/  @!P1 LOP3.LUT R3, R3, R2, RZ, 0x3c, !PT ;  /* 0x0000000203039212 */ /* 0x000fca00078e3cff */
[----:B------:R-:W-:Y:S01]  /*be70*/  @!PT LDS RZ, [RZ] ;  /* 0x00000000fffff984 */ /* 0x000fe20000000800 */
[----:B------:R-:W-:Y:S01]  /*be80*/  @!PT LDS RZ, [RZ] ;  /* 0x00000000fffff984 */ /* 0x000fe20000000800 */
[----:B------:R-:W-:Y:S01]  /*be90*/  @!PT LDS RZ, [RZ] ;  /* 0x00000000fffff984 */ /* 0x000fe20000000800 */
[----:B------:R0:W-:Y:S02]  /*bea0*/  @!P1 LDGSTS.E.BYPASS.LTC128B.128 [R18+0x8400], desc[UR50][R2.64], !P5 ;  /* 0x0840000002129fae */ /* 0x0001e4000e901d72 */
[----:B0-----:R-:W-:-:S07]  /*beb0*/  IMAD.MOV.U32 R2, RZ, RZ, R14 ;  /* 0x000000ffff027224 */ /* 0x001fce00078e000e */
[----:B------:R-:W-:Y:S05]  /*bec0*/  WARPSYNC.COLLECTIVE R15, `(.L_x_12827) ;  /* 0x000000000f087348 */ /* 0x000fea0003c00000 */
[----:B------:R0:W1:Y:S02]  /*bed0*/  SHFL.IDX P6, R14, R13, R12, R11 ;  /* 0x0000000c0d0e7389 */ /* 0x00006400000c000b */
[----:B01----:R-:W-:Y:S01]  /*bee0*/  ENDCOLLECTIVE ;  /* 0x000000000000791b */ /* 0x003fe20003800000 */
.L_x_12827:
[----:B------:R-:W-:Y:S01]  /*bef0*/  IMAD.MOV.U32 R13, RZ, RZ, R4 ;  /* 0x000000ffff0d7224 */ /* 0x000fe200078e0004 */
[----:B------:R-:W-:Y:S02]  /*bf00*/  MOV R12, 0x2 ;  /* 0x00000002000c7802 */ /* 0x000fe40000000f00 */
[----:B------:R-:W-:-:S07]  /*bf10*/  MOV R3, R14 ;  /* 0x0000000e00037202 */ /* 0x000fce0000000f00 */
[----:B------:R-:W-:Y:S05]  /*bf20*/  WARPSYNC.COLLECTIVE R15, `(.L_x_12828) ;  /* 0x000000000f087348 */ /* 0x000fea0003c00000 */
[----:B------:R0:W1:Y:S02]  /*bf30*/  SHFL.IDX P6, R14, R13, R12, R11 ;  /* 0x0000000c0d0e7389 */ /* 0x00006400000c000b */
[----:B01----:R-:W-:Y:S01]  /*bf40*/  ENDCOLLECTIVE ;  /* 0x000000000000791b */ /* 0x003fe20003800000 */
.L_x_12828:
        /* <DEDUP_REMOVED lines=9> */
[----:B------:R0:W-:Y:S01]  /*bfe0*/  @!P0 LDGSTS.E.BYPASS.LTC128B.128 [R18+0x8c00], desc[UR50][R2.64], !P5 ;  /* 0x08c0000002128fae */ /* 0x0001e2000e901d72 */
[----:B------:R-:W-:Y:S01]  /*bff0*/  ISETP.GE.AND P0, PT, R8, UR37, PT ;  /* 0x0000002508007c0c */ /* 0x000fe2000bf06270 */
[----:B------:R-:W-:Y:S02]  /*c000*/  VIADD R8, R0, 0x30 ;  /* 0x0000003000087836 */ /* 0x000fe40000000000 */
[----:B0-----:R-:W-:-:S10]  /*c010*/  IMAD.MOV.U32 R2, RZ, RZ, R14 ;  /* 0x000000ffff027224 */ /* 0x001fd400078e000e */
[----:B------:R-:W-:Y:S05]  /*c020*/  WARPSYNC.COLLECTIVE R15, `(.L_x_12829) ;  /* 0x000000000f087348 */ /* 0x000fea0003c00000 */
[----:B------:R0:W1:Y:S02]  /*c030*/  SHFL.IDX P6, R14, R13, R12, R11 ;  /* 0x0000000c0d0e7389 */ /* 0x00006400000c000b */
[----:B01----:R-:W-:Y:S01]  /*c040*/  ENDCOLLECTIVE ;  /* 0x000000000000791b */ /* 0x003fe20003800000 */
.L_x_12829:
[----:B------:R-:W-:Y:S02]  /*c050*/  IMAD.MOV.U32 R13, RZ, RZ, R4 ;  /* 0x000000ffff0d7224 */ /* 0x000fe400078e0004 */
[----:B------:R-:W-:Y:S02]  /*c060*/  IMAD.MOV.U32 R12, RZ, RZ, 0x3 ;  /* 0x00000003ff0c7424 */ /* 0x000fe400078e00ff */
[----:B------:R-:W-:-:S07]  /*c070*/  IMAD.MOV.U32 R3, RZ, RZ, R14 ;  /* 0x000000ffff037224 */ /* 0x000fce00078e000e */
[----:B------:R-:W-:Y:S05]  /*c080*/  WARPSYNC.COLLECTIVE R15, `(.L_x_12830) ;  /* 0x000000000f087348 */ /* 0x000fea0003c00000 */
[----:B------:R0:W1:Y:S02]  /*c090*/  SHFL.IDX P6, R14, R13, R12, R11 ;  /* 0x0000000c0d0e7389 */ /* 0x00006400000c000b */
[----:B01----:R-:W-:Y:S01]  /*c0a0*/  ENDCOLLECTIVE ;  /* 0x000000000000791b */ /* 0x003fe20003800000 */
.L_x_12830:
[----:B------:R-:W-:-:S04]  /*c0b0*/  @!P0 LEA R3, P1, R20, R3, 0x1 ;  /* 0x0000000314038211 */ /* 0x000fc800078208ff */
[----:B------:R-:W-:-:S04]  /*c0c0*/  @!P0 IADD3.X R2, RZ, R2, RZ, P1, !PT ;  /* 0x00000002ff028210 */ /* 0x000fc80000ffe4ff */
        /* <DEDUP_REMOVED lines=8> */
[----:B------:R-:W-:Y:S02]  /*c150*/  ISETP.GE.AND P0, PT, R8, UR37, PT ;  /* 0x0000002508007c0c */ /* 0x000fe4000bf06270 */
[----:B------:R-:W-:Y:S02]  /*c160*/  IADD3 R8, R0, 0x40, RZ ;  /* 0x0000004000087810 */ /* 0x000fe40007ffe0ff */
[----:B0-----:R-:W-:-:S09]  /*c170*/  MOV R2, R14 ;  /* 0x0000000e00027202 */ /* 0x001fd20000000f00 */
[----:B------:R-:W-:Y:S05]  /*c180*/  WARPSYNC.COLLECTIVE R15, `(.L_x_12831) ;  /* 0x000000000f087348 */ /* 0x000fea0003c00000 */
[----:B------:R0:W1:Y:S02]  /*c190*/  SHFL.IDX P6, R14, R13, R12, R11 ;  /* 0x0000000c0d0e7389 */ /* 0x00006400000c000b */
[----:B01----:R-:W-:Y:S01]  /*c1a0*/  ENDCOLLECTIVE ;  /* 0x000000000000791b */ /* 0x003fe20003800000 */
.L_x_12831:
[----:B------:R-:W-:Y:S02]  /*c1b0*/  IMAD.MOV.U32 R13, RZ, RZ, R4 ;  /* 0x000000ffff0d7224 */ /* 0x000fe400078e0004 */
[----:B------:R-:W-:Y:S02]  /*c1c0*/  IMAD.MOV.U32 R12, RZ, RZ, 0x4 ;  /* 0x00000004ff0c7424 */ /* 0x000fe400078e00ff */
[----:B------:R-:W-:-:S07]  /*c1d0*/  IMAD.MOV.U32 R3, RZ, RZ, R14 ;  /* 0x000000ffff037224 */ /* 0x000fce00078e000e */
[----:B------:R-:W-:Y:S05]  /*c1e0*/  WARPSYNC.COLLECTIVE R15, `(.L_x_12832) ;  /* 0x000000000f087348 */ /* 0x000fea0003c00000 */
[----:B------:R0:W1:Y:S02]  /*c1f0*/  SHFL.IDX P6, R14, R13, R12, R11 ;  /* 0x0000000c0d0e7389 */ /* 0x00006400000c000b */
[----:B01----:R-:W-:Y:S01]  /*c200*/  ENDCOLLECTIVE ;  /* 0x000000000000791b */ /* 0x003fe20003800000 */
.L_x_12832:
[----:B------:R-:W-:-:S05]  /*c210*/  @!P0 LEA R3, P1, R20, R3, 0x1 ;  /* 0x0000000314038211 */ /* 0x000fca00078208ff */
[----:B------:R-:W-:-:S05]  /*c220*/  @!P0 IMAD.X R2, RZ, RZ, R2, P1 ;  /* 0x000000ffff028224 */ /* 0x000fca00008e0602 */
[-C--:B------:R-:W-:Y:S02]  /*c230*/  @!P0 LOP3.LUT R3, R3, R2.reuse, RZ, 0x3c, !PT ;  /* 0x0000000203038212 */ /* 0x080fe400078e3cff */
[----:B------:R-:W-:Y:S02]  /*c240*/  MOV R13, R5 ;  /* 0x00000005000d7202 */ /* 0x000fe40000000f00 */
        /* <DEDUP_REMOVED lines=12> */
.L_x_12833:
[----:B------:R-:W-:Y:S01]  /*c310*/  MOV R13, R4 ;  /* 0x00000004000d7202 */ /* 0x000fe20000000f00 */
[----:B------:R-:W-:Y:S02]  /*c320*/  IMAD.MOV.U32 R12, RZ, RZ, 0x5 ;  /* 0x00000005ff0c7424 */ /* 0x000fe400078e00ff */
[----:B------:R-:W-:-:S07]  /*c330*/  IMAD.MOV.U32 R3, RZ, RZ, R14 ;  /* 0x000000ffff037224 */ /* 0x000fce00078e000e */
[----:B------:R-:W-:Y:S05]  /*c340*/  WARPSYNC.COLLECTIVE R15, `(.L_x_12834) ;  /* 0x000000000f087348 */ /* 0x000fea0003c00000 */
[----:B------:R0:W1:Y:S02]  /*c350*/  SHFL.IDX P6, R14, R13, R12, R11 ;  /* 0x0000000c0d0e7389 */ /* 0x00006400000c000b */
[----:B01----:R-:W-:Y:S01]  /*c360*/  ENDCOLLECTIVE ;  /* 0x000000000000791b */ /* 0x003fe20003800000 */
.L_x_12834:
        /* <DEDUP_REMOVED lines=16> */
.L_x_12835:
[----:B------:R-:W-:Y:S01]  /*c470*/  IMAD.MOV.U32 R13, RZ, RZ, R4 ;  /* 0x000000ffff0d7224 */ /* 0x000fe200078e0004 */
[----:B------:R-:W-:Y:S02]  /*c480*/  MOV R12, 0x6 ;  /* 0x00000006000c7802 */ /* 0x000fe40000000f00 */
[----:B------:R-:W-:-:S07]  /*c490*/  MOV R3, R14 ;  /* 0x0000000e00037202 */ /* 0x000fce0000000f00 */
[----:B------:R-:W-:Y:S05]  /*c4a0*/  WARPSYNC.COLLECTIVE R15, `(.L_x_12836) ;  /* 0x000000000f087348 */ /* 0x000fea0003c00000 */
[----:B------:R0:W1:Y:S02]  /*c4b0*/  SHFL.IDX P6, R14, R13, R12, R11 ;  /* 0x0000000c0d0e7389 */ /* 0x00006400000c000b */
[----:B01----:R-:W-:Y:S01]  /*c4c0*/  ENDCOLLECTIVE ;  /* 0x000000000000791b */ /* 0x003fe20003800000 */
.L_x_12836:
        /* <DEDUP_REMOVED lines=11> */
[----:B0-----:R-:W-:-:S12]  /*c580*/  IMAD.MOV.U32 R2, RZ, RZ, R14 ;  /* 0x000000ffff027224 */ /* 0x001fd800078e000e */
[----:B------:R-:W-:Y:S05]  /*c590*/  WARPSYNC.COLLECTIVE R15, `(.L_x_12837) ;  /* 0x000000000f087348 */ /* 0x000fea0003c00000 */
[----:B------:R0:W1:Y:S02]  /*c5a0*/  SHFL.IDX P6, R14, R13, R12, R11 ;  /* 0x0000000c0d0e7389 */ /* 0x00006400000c000b */
[----:B01----:R-:W-:Y:S01]  /*c5b0*/  ENDCOLLECTIVE ;  /* 0x000000000000791b */ /* 0x003fe20003800000 */
.L_x_12837:
[----:B------:R-:W-:Y:S02]  /*c5c0*/  IMAD.MOV.U32 R13, RZ, RZ, R4 ;  /* 0x000000ffff0d7224 */ /* 0x000fe400078e0004 */
[----:B------:R-:W-:Y:S02]  /*c5d0*/  IMAD.MOV.U32 R12, RZ, RZ, 0x7 ;  /* 0x00000007ff0c7424 */ /* 0x000fe400078e00ff */
[----:B------:R-:W-:-:S07]  /*c5e0*/  IMAD.MOV.U32 R3, RZ, RZ, R14 ;  /* 0x000000ffff037224 */ /* 0x000fce00078e000e */
[----:B------:R-:W-:Y:S05]  /*c5f0*/  WARPSYNC.COLLECTIVE R15, `(.L_x_12838) ;  /* 0x000000000f087348 */ /* 0x000fea0003c00000 */
[----:B------:R0:W1:Y:S02]  /*c600*/  SHFL.IDX P6, R14, R13, R12, R11 ;  /* 0x0000000c0d0e7389 */ /* 0x00006400000c000b */
[----:B01----:R-:W-:Y:S01]  /*c610*/  ENDCOLLECTIVE ;  /* 0x000000000000791b */ /* 0x003fe20003800000 */
.L_x_12838:
[----:B------:R-:W-:-:S04]  /*c620*/  @!P0 LEA R3, P1, R20, R3, 0x1 ;  /* 0x0000000314038211 */ /* 0x000fc800078208ff */
[----:B------:R-:W-:-:S04]  /*c630*/  @!P0 IADD3.X R2, RZ, R2, RZ, P1, !PT ;  /* 0x00000002ff028210 */ /* 0x000fc80000ffe4ff */
[-C--:B------:R-:W-:Y:S02]  /*c640*/  @!P0 LOP3.LUT R3, R3, R2.reuse, RZ, 0x3c, !PT ;  /* 0x0000000203038212 */ /* 0x080fe400078e3cff */
[----:B------:R-:W-:Y:S02]  /*c650*/  MOV R13, R5 ;  /* 0x00000005000d7202 */ /* 0x000fe40000000f00 */
        /* <DEDUP_REMOVED lines=10> */
.L_x_12839:
[----:B------:R-:W-:-:S05]  /*c700*/  VIADD R2, R0, 0x70 ;  /* 0x0000007000027836 */ /* 0x000fca0000000000 */
[----:B------:R-:W-:Y:S01]  /*c710*/  ISETP.GE.AND P0, PT, R2, UR37, PT ;  /* 0x0000002502007c0c */ /* 0x000fe2000bf06270 */
[----:B------:R-:W-:Y:S02]  /*c720*/  IMAD.MOV.U32 R13, RZ, RZ, R7 ;  /* 0x000000ffff0d7224 */ /* 0x000fe400078e0007 */
[----:B------:R-:W-:-:S10]  /*c730*/  IMAD.MOV.U32 R12, RZ, RZ, RZ ;  /* 0x000000ffff0c7224 */ /* 0x000fd400078e00ff */
[----:B------:R-:W-:-:S13]  /*c740*/  @!P0 LEA R3, P1, R20, R14, 0x1 ;  /* 0x0000000e14038211 */ /* 0x000fda00078208ff */
[----:B------:R-:W-:Y:S05]  /*c750*/  WARPSYNC.COLLECTIVE R15, `(.L_x_12840) ;  /* 0x000000000f087348 */ /* 0x000fea0003c00000 */
[----:B------:R0:W1:Y:S02]  /*c760*/  SHFL.IDX P6, R14, R13, R12, R11 ;  /* 0x0000000c0d0e7389 */ /* 0x00006400000c000b */
[----:B01----:R-:W-:Y:S01]  /*c770*/  ENDCOLLECTIVE ;  /* 0x000000000000791b */ /* 0x003fe20003800000 */
.L_x_12840:
[----:B------:R-:W-:Y:S02]  /*c780*/  @!P0 IMAD.X R8, RZ, RZ, R4, P1 ;  /* 0x000000ffff088224 */ /* 0x000fe400008e0604 */
[----:B------:R-:W-:Y:S02]  /*c790*/  @!P0 IMAD.MOV.U32 R2, RZ, RZ, R3 ;  /* 0x000000ffff028224 */ /* 0x000fe400078e0003 */
[----:B------:R-:W-:Y:S01]  /*c7a0*/  VIADD R4, R0, 0x80 ;  /* 0x0000008000047836 */ /* 0x000fe20000000000 */
[----:B------:R-:W-:-:S05]  /*c7b0*/  @!P0 MOV R3, R8 ;  /* 0x0000000800038202 */ /* 0x000fca0000000f00 */
[----:B------:R-:W-:Y:S01]  /*c7c0*/  @!PT LDS RZ, [RZ] ;  /* 0x00000000fffff984 */ /* 0x000fe20000000800 */
[----:B------:R-:W-:Y:S01]  /*c7d0*/  @!PT LDS RZ, [RZ] ;  /* 0x00000000fffff984 */ /* 0x000fe20000000800 */
[----:B------:R-:W-:Y:S01]  /*c7e0*/  @!PT LDS RZ, [RZ] ;  /* 0x00000000fffff984 */ /* 0x000fe20000000800 */
[----:B------:R0:W-:Y:S01]  /*c7f0*/  @!P0 LDGSTS.E.BYPASS.LTC128B.128 [R18+0xbc00], desc[UR50][R2.64], !P5 ;  /* 0x0bc0000002128fae */ /* 0x0001e2000e901d72 */
[----:B------:R-:W-:Y:S01]  /*c800*/  IMAD.MOV.U32 R13, RZ, RZ, R6 ;  /* 0x000000ffff0d7224 */ /* 0x000fe200078e0006 */
[----:B------:R-:W-:Y:S02]  /*c810*/  ISETP.GE.AND P0, PT, R4, UR37, PT ;  /* 0x0000002504007c0c */ /* 0x000fe4000bf06270 */
[----:B0-----:R-:W-:-:S11]  /*c820*/  MOV R2, R14 ;  /* 0x0000000e00027202 */ /* 0x001fd60000000f00 */
[----:B------:R-:W-:Y:S05]  /*c830*/  WARPSYNC.COLLECTIVE R15, `(.L_x_12841) ;  /* 0x000000000f087348 */ /* 0x000fea0003c00000 */
[----:B------:R0:W1:Y:S02]  /*c840*/  SHFL.IDX P6, R14, R13, R12, R11 ;  /* 0x0000000c0d0e7389 */ /* 0x00006400000c000b */
[----:B01----:R-:W-:Y:S01]  /*c850*/  ENDCOLLECTIVE ;  /* 0x000000000000791b */ /* 0x003fe20003800000 */
.L_x_12841:
[----:B------:R-:W-:Y:S01]  /*c860*/  IMAD.MOV.U32 R13, RZ, RZ, R7 ;  /* 0x000000ffff0d7224 */ /* 0x000fe200078e0007 */
[----:B------:R-:W-:Y:S01]  /*c870*/  MOV R12, 0x1 ;  /* 0x00000001000c7802 */ /* 0x000fe20000000f00 */
[----:B------:R-:W-:-:S07]  /*c880*/  IMAD.MOV.U32 R4, RZ, RZ, R14 ;  /* 0x000000ffff047224 */ /* 0x000fce00078e000e */
[----:B------:R-:W-:Y:S05]  /*c890*/  WARPSYNC.COLLECTIVE R15, `(.L_x_12842) ;  /* 0x000000000f087348 */ /* 0x000fea0003c00000 */
[----:B------:R0:W1:Y:S02]  /*c8a0*/  SHFL.IDX P6, R14, R13, R12, R11 ;  /* 0x0000000c0d0e7389 */ /* 0x00006400000c000b */
[----:B01----:R-:W-:Y:S01]  /*c8b0*/  ENDCOLLECTIVE ;  /* 0x000000000000791b */ /* 0x003fe20003800000 */
.L_x_12842:
        /* <DEDUP_REMOVED lines=15> */
.L_x_12843:
        /* <DEDUP_REMOVED lines=8> */
.L_x_12844:
[----:B------:R-:W-:-:S05]  /*ca30*/  @!P0 IMAD.MOV.U32 R3, RZ, RZ, R5 ;  /* 0x000000ffff038224 */ /* 0x000fca00078e0005 */
[----:B------:R-:W-:Y:S01]  /*ca40*/  @!PT LDS RZ, [RZ] ;  /* 0x00000000fffff984 */ /* 0x000fe20000000800 */
[----:B------:R-:W-:Y:S01]  /*ca50*/  @!PT LDS RZ, [RZ] ;  /* 0x00000000fffff984 */ /* 0x000fe20000000800 */
[----:B------:R-:W-:Y:S01]  /*ca60*/  @!PT LDS RZ, [RZ] ;  /* 0x00000000fffff984 */ /* 0x000fe20000000800 */
[----:B------:R0:W-:Y:S01]  /*ca70*/  @!P0 LDGSTS.E.BYPASS.LTC128B.128 [R18+0xcc00], desc[UR50][R2.64], !P5 ;  /* 0x0cc0000002128fae */ /* 0x0001e2000e901d72 */
[----:B------:R-:W-:Y:S02]  /*ca80*/  IMAD.MOV.U32 R13, RZ, RZ, R6 ;  /* 0x000000ffff0d7224 */ /* 0x000fe400078e0006 */
[----:B0-----:R-:W-:-:S05]  /*ca90*/  VIADD R3, R0, 0xa0 ;  /* 0x000000a000037836 */ /* 0x001fca0000000000 */
[----:B------:R-:W-:Y:S02]  /*caa0*/  ISETP.GE.AND P1, PT, R3, UR37, PT ;  /* 0x0000002503007c0c */ /* 0x000fe4000bf26270 */
[----:B------:R-:W-:-:S11]  /*cab0*/  MOV R2, R14 ;  /* 0x0000000e00027202 */ /* 0x000fd60000000f00 */
[----:B------:R-:W-:Y:S05]  /*cac0*/  WARPSYNC.COLLECTIVE R15, `(.L_x_12845) ;  /* 0x000000000f087348 */ /* 0x000fea0003c00000 */
[----:B------:R0:W1:Y:S02]  /*cad0*/  SHFL.IDX P6, R14, R13, R12, R11 ;  /* 0x0000000c0d0e7389 */ /* 0x00006400000c000b */
[----:B01----:R-:W-:Y:S01]  /*cae0*/  ENDCOLLECTIVE ;  /* 0x000000000000791b */ /* 0x003fe20003800000 */
.L_x_12845:
        /* <DEDUP_REMOVED lines=8> */
.L_x_12846:
[----:B------:R-:W-:Y:S01]  /*cb70*/  @!PT LDS RZ, [RZ] ;  /* 0x00000000fffff984 */ /* 0x000fe20000000800 */
[----:B------:R-:W-:Y:S01]  /*cb80*/  @!PT LDS RZ, [RZ] ;  /* 0x00000000fffff984 */ /* 0x000fe20000000800 */
[----:B------:R-:W-:Y:S01]  /*cb90*/  @!PT LDS RZ, [RZ] ;  /* 0x00000000fffff984 */ /* 0x000fe20000000800 */
[----:B------:R0:W-:Y:S01]  /*cba0*/  @!P1 LDGSTS.E.BYPASS.LTC128B.128 [R18+0xd400], desc[UR50][R2.64], !P5 ;  /* 0x0d40000002129fae */ /* 0x0001e2000e901d72 */
[----:B------:R-:W-:Y:S01]  /*cbb0*/  MOV R13, R6 ;  /* 0x00000006000d7202 */ /* 0x000fe20000000f00 */
[----:B------:R-:W-:-:S07]  /*cbc0*/  IMAD.MOV.U32 R7, RZ, RZ, R14 ;  /* 0x000000ffff077224 */ /* 0x000fce00078e000e */
[----:B0-----:R-:W-:Y:S05]  /*cbd0*/  WARPSYNC.COLLECTIVE R15, `(.L_x_12847) ;  /* 0x000000000f087348 */ /* 0x001fea0003c00000 */
[----:B------:R1:W2:Y:S02]  /*cbe0*/  SHFL.IDX P6, R14, R13, R12, R11 ;  /* 0x0000000c0d0e7389 */ /* 0x0002a400000c000b */
[----:B012---:R-:W-:Y:S01]  /*cbf0*/  ENDCOLLECTIVE ;  /* 0x000000000000791b */ /* 0x007fe20003800000 */
.L_x_12847:
[----:B------:R-:W-:Y:S05]  /*cc00*/  BRA `(.L_x_12848) ;  /* 0xffffffc800047947 */ /* 0x000fea000383ffff */
.L_x_12766:
[----:B0-----:R-:W-:-:S04]  /*cc10*/  IMAD.U32 R3, RZ, RZ, UR38 ;  /* 0x00000026ff037e24 */ /* 0x001fc8000f8e00ff */
[----:B------:R0:W1:Y:S03]  /*cc20*/  SYNCS.PHASECHK.TRANS64.TRYWAIT P0, [R3+URZ+0x16820], R0 ;  /* 0x01682000030075a7 */ /* 0x000066000800017f */
[----:B-1----:R-:W-:Y:S05]  /*cc30*/  @!P0 NANOSLEEP.SYNCS 0x989680 ;  /* 0x009896800000895d */ /* 0x002fea0003900000 */
[----:B------:R-:W1:Y:S02]  /*cc40*/  @!P0 SYNCS.PHASECHK.TRANS64 P0, [R3+URZ+0x16820], R0 ;  /* 0x01682000030085a7 */ /* 0x000e64000800007f */
[----:B-1----:R-:W-:Y:S05]  /*cc50*/  @!P0 BRA `(.L_x_12766) ;  /* 0xfffffffc00ec8947 */ /* 0x002fea000383ffff */
[----:B------:R-:W-:Y:S05]  /*cc60*/  BRA `(.L_x_12849) ;  /* 0xffffffc800387947 */ /* 0x000fea000383ffff */
.L_x_12770:
[----:B0-----:R0:W1:Y:S02]  /*cc70*/  SYNCS.PHASECHK.TRANS64.TRYWAIT P0, [R5+URZ+0x16840], R2 ;  /* 0x01684002050075a7 */ /* 0x001064000800017f */
[----:B-1----:R-:W-:Y:S05]  /*cc80*/  @!P0 NANOSLEEP.SYNCS 0x989680 ;  /* 0x009896800000895d */ /* 0x002fea0003900000 */
[----:B------:R-:W1:Y:S02]  /*cc90*/  @!P0 SYNCS.PHASECHK.TRANS64 P0, [R5+URZ+0x16840], R2 ;  /* 0x01684002050085a7 */ /* 0x000e64000800007f */
[----:B-1----:R-:W-:Y:S05]  /*cca0*/  @!P0 BRA `(.L_x_12770) ;  /* 0xfffffffc00f08947 */ /* 0x002fea000383ffff */
[----:B------:R-:W-:Y:S05]  /*ccb0*/  BRA `(.L_x_12850) ;  /* 0xffffffcc00007947 */ /* 0x000fea000383ffff */
.L_x_12771:
        /* <DEDUP_REMOVED lines=8> */
.L_x_12852:
[----:B------:R-:W-:Y:S05]  /*cd40*/  BSYNC B1 ;  /* 0x0000000000017941 */ /* 0x000fea0003800000 */
.L_x_12851:
        /* <DEDUP_REMOVED lines=10> */
.L_x_12853:
[----:B------:R-:W-:Y:S01]  /*cdf0*/  IMAD.MOV.U32 R13, RZ, RZ, R10 ;  /* 0x000000ffff0d7224 */ /* 0x000fe200078e000a */
[----:B------:R-:W-:Y:S01]  /*ce00*/  MOV R12, 0x1 ;  /* 0x00000001000c7802 */ /* 0x000fe20000000f00 */
[----:B------:R-:W-:Y:S01]  /*ce10*/  IMAD.SHL.U32 R7, R7, 0x8, RZ ;  /* 0x0000000807077824 */ /* 0x000fe200078e00ff */
[----:B------:R-:W-:-:S07]  /*ce20*/  MOV R2, R14 ;  /* 0x0000000e00027202 */ /* 0x000fce0000000f00 */
[----:B------:R-:W-:Y:S05]  /*ce30*/  WARPSYNC.COLLECTIVE R15, `(.L_x_12854) ;  /* 0x000000000f087348 */ /* 0x000fea0003c00000 */
[----:B------:R0:W1:Y:S02]  /*ce40*/  SHFL.IDX P6, R14, R13, R12, R11 ;  /* 0x0000000c0d0e7389 */ /* 0x00006400000c000b */
[----:B01----:R-:W-:Y:S01]  /*ce50*/  ENDCOLLECTIVE ;  /* 0x000000000000791b */ /* 0x003fe20003800000 */
.L_x_12854:
        /* <DEDUP_REMOVED lines=8> */
[----:B------:R0:W-:Y:S02]  /*cee0*/  LDGSTS.E.BYPASS.LTC128B.128 [R8+0xe400], desc[UR50][R2.64], !P1 ;  /* 0x0e40000002087fae */ /* 0x0001e4000c901d72 */
[----:B0-----:R-:W-:-:S07]  /*cef0*/  IMAD.MOV.U32 R3, RZ, RZ, R14 ;  /* 0x000000ffff037224 */ /* 0x001fce00078e000e */
[----:B------:R-:W-:Y:S05]  /*cf00*/  WARPSYNC.COLLECTIVE R15, `(.L_x_12855) ;  /* 0x000000000f087348 */ /* 0x000fea0003c00000 */
[----:B------:R0:W1:Y:S02]  /*cf10*/  SHFL.IDX P6, R14, R13, R12, R11 ;  /* 0x0000000c0d0e7389 */ /* 0x00006400000c000b */
[----:B01----:R-:W-:Y:S01]  /*cf20*/  ENDCOLLECTIVE ;  /* 0x000000000000791b */ /* 0x003fe20003800000 */
.L_x_12855:
[----:B------:R-:W-:Y:S02]  /*cf30*/  IMAD.MOV.U32 R13, RZ, RZ, R10 ;  /* 0x000000ffff0d7224 */ /* 0x000fe400078e000a */
[----:B------:R-:W-:Y:S02]  /*cf40*/  IMAD.MOV.U32 R12, RZ, RZ, 0x2 ;  /* 0x00000002ff0c7424 */ /* 0x000fe400078e00ff */
[----:B------:R-:W-:-:S07]  /*cf50*/  IMAD.MOV.U32 R2, RZ, RZ, R14 ;  /* 0x000000ffff027224 */ /* 0x000fce00078e000e */
[----:B------:R-:W-:Y:S05]  /*cf60*/  WARPSYNC.COLLECTIVE R15, `(.L_x_12856) ;  /* 0x000000000f087348 */ /* 0x000fea0003c00000 */
[----:B------:R0:W1:Y:S02]  /*cf70*/  SHFL.IDX P6, R14, R13, R12, R11 ;  /* 0x0000000c0d0e7389 */ /* 0x00006400000c000b */
[----:B01----:R-:W-:Y:S01]  /*cf80*/  ENDCOLLECTIVE ;  /* 0x000000000000791b */ /* 0x003fe20003800000 */
.L_x_12856:
[----:B------:R-:W-:-:S04]  /*cf90*/  IADD3 R2, P0, R2, R7, RZ ;  /* 0x0000000702027210 */ /* 0x000fc80007f1e0ff */
[----:B------:R-:W-:-:S05]  /*cfa0*/  IADD3.X R3, RZ, R3, RZ, P0, !PT ;  /* 0x00000003ff037210 */ /* 0x000fca00007fe4ff */
[----:B------:R-:W-:Y:S01]  /*cfb0*/  @!PT LDS RZ, [RZ] ;  /* 0x00000000fffff984 */ /* 0x000fe20000000800 */
[----:B------:R-:W-:Y:S01]  /*cfc0*/  @!PT LDS RZ, [RZ] ;  /* 0x00000000fffff984 */ /* 0x000fe20000000800 */
[----:B------:R-:W-:Y:S01]  /*cfd0*/  @!PT LDS RZ, [RZ] ;  /* 0x00000000fffff984 */ /* 0x000fe20000000800 */
[----:B------:R0:W-:Y:S01]  /*cfe0*/  LDGSTS.E.BYPASS.LTC128B.128 [R8+0xec00], desc[UR50][R2.64], !P1 ;  /* 0x0ec0000002087fae */ /* 0x0001e2000c901d72 */
[----:B------:R-:W-:Y:S01]  /*cff0*/  MOV R13, R9 ;  /* 0x00000009000d7202 */ /* 0x000fe20000000f00 */
[----:B0-----:R-:W-:-:S07]  /*d000*/  IMAD.MOV.U32 R3, RZ, RZ, R14 ;  /* 0x000000ffff037224 */ /* 0x001fce00078e000e */
[----:B------:R-:W-:Y:S05]  /*d010*/  WARPSYNC.COLLECTIVE R15, `(.L_x_12857) ;  /* 0x000000000f087348 */ /* 0x000fea0003c00000 */
[----:B------:R0:W1:Y:S02]  /*d020*/  SHFL.IDX P6, R14, R13, R12, R11 ;  /* 0x0000000c0d0e7389 */ /* 0x00006400000c000b */
[----:B01----:R-:W-:Y:S01]  /*d030*/  ENDCOLLECTIVE ;  /* 0x000000000000791b */ /* 0x003fe20003800000 */
.L_x_12857:
[----:B------:R-:W-:Y:S01]  /*d040*/  IMAD.MOV.U32 R13, RZ, RZ, R10 ;  /* 0x000000ffff0d7224 */ /* 0x000fe200078e000a */
[----:B------:R-:W-:Y:S01]  /*d050*/  MOV R12, 0x3 ;  /* 0x00000003000c7802 */ /* 0x000fe20000000f00 */
[----:B------:R-:W-:-:S07]  /*d060*/  IMAD.MOV.U32 R2, RZ, RZ, R14 ;  /* 0x000000ffff027224 */ /* 0x000fce00078e000e */
[----:B------:R-:W-:Y:S05]  /*d070*/  WARPSYNC.COLLECTIVE R15, `(.L_x_12858) ;  /* 0x000000000f087348 */ /* 0x000fea0003c00000 */
[----:B------:R0:W1:Y:S02]  /*d080*/  SHFL.IDX P6, R14, R13, R12, R11 ;  /* 0x0000000c0d0e7389 */ /* 0x00006400000c000b */
[----:B01----:R-:W-:Y:S01]  /*d090*/  ENDCOLLECTIVE ;  /* 0x000000000000791b */ /* 0x003fe20003800000 */
.L_x_12858:
[----:B------:R-:W-:-:S05]  /*d0a0*/  IADD3 R2, P0, R2, R7, RZ ;  /* 0x0000000702027210 */ /* 0x000fca0007f1e0ff */
[----:B------:R-:W-:-:S05]  /*d0b0*/  IMAD.X R3, RZ, RZ, R3, P0 ;  /* 0x000000ffff037224 */ /* 0x000fca00000e0603 */
[----:B------:R-:W-:Y:S01]  /*d0c0*/  @!PT LDS RZ, [RZ] ;  /* 0x00000000fffff984 */ /* 0x000fe20000000800 */
[----:B------:R-:W-:Y:S01]  /*d0d0*/  @!PT LDS RZ, [RZ] ;  /* 0x00000000fffff984 */ /* 0x000fe20000000800 */
[----:B------:R-:W-:Y:S01]  /*d0e0*/  @!PT LDS RZ, [RZ] ;  /* 0x00000000fffff984 */ /* 0x000fe20000000800 */
[----:B------:R0:W-:Y:S01]  /*d0f0*/  LDGSTS.E.BYPASS.LTC128B.128 [R8+0xf400], desc[UR50][R2.64], !P1 ;  /* 0x0f40000002087fae */ /* 0x0001e2000c901d72 */
[----:B------:R-:W-:Y:S02]  /*d100*/  IMAD.MOV.U32 R13, RZ, RZ, R9 ;  /* 0x000000ffff0d7224 */ /* 0x000fe400078e0009 */
[----:B0-----:R-:W-:-:S07]  /*d110*/  IMAD.MOV.U32 R3, RZ, RZ, R14 ;  /* 0x000000ffff037224 */ /* 0x001fce00078e000e */
[----:B------:R-:W-:Y:S05]  /*d120*/  WARPSYNC.COLLECTIVE R15, `(.L_x_12859) ;  /* 0x000000000f087348 */ /* 0x000fea0003c00000 */
[----:B------:R0:W1:Y:S02]  /*d130*/  SHFL.IDX P6, R14, R13, R12, R11 ;  /* 0x0000000c0d0e7389 */ /* 0x00006400000c000b */
[----:B01----:R-:W-:Y:S01]  /*d140*/  ENDCOLLECTIVE ;  /* 0x000000000000791b */ /* 0x003fe20003800000 */
.L_x_12859:
[----:B------:R-:W-:Y:S02]  /*d150*/  IMAD.MOV.U32 R13, RZ, RZ, R10 ;  /* 0x000000ffff0d7224 */ /* 0x000fe400078e000a */
[----:B------:R-:W-:Y:S02]  /*d160*/  IMAD.MOV.U32 R12, RZ, RZ, 0x4 ;  /* 0x00000004ff0c7424 */ /* 0x000fe400078e00ff */
[----:B------:R-:W-:-:S07]  /*d170*/  IMAD.MOV.U32 R2, RZ, RZ, R14 ;  /* 0x000000ffff027224 */ /* 0x000fce00078e000e */
[----:B------:R-:W-:Y:S05]  /*d180*/  WARPSYNC.COLLECTIVE R15, `(.L_x_12860) ;  /* 0x000000000f087348 */ /* 0x000fea0003c00000 */
[----:B------:R0:W1:Y:S02]  /*d190*/  SHFL.IDX P6, R14, R13, R12, R11 ;  /* 0x0000000c0d0e7389 */ /* 0x00006400000c000b */
[----:B01----:R-:W-:Y:S01]  /*d1a0*/  ENDCOLLECTIVE ;  /* 0x000000000000791b */ /* 0x003fe20003800000 */
.L_x_12860:
        /* <DEDUP_REMOVED lines=11> */
.L_x_12861:
[----:B------:R-:W-:Y:S01]  /*d260*/  IMAD.MOV.U32 R13, RZ, RZ, R10 ;  /* 0x000000ffff0d7224 */ /* 0x000fe200078e000a */
[----:B------:R-:W-:Y:S01]  /*d270*/  MOV R12, 0x5 ;  /* 0x00000005000c7802 */ /* 0x000fe20000000f00 */
[----:B------:R-:W-:-:S07]  /*d280*/  IMAD.MOV.U32 R2, RZ, RZ, R14 ;  /* 0x000000ffff027224 */ /* 0x000fce00078e000e */
[----:B------:R-:W-:Y:S05]  /*d290*/  WARPSYNC.COLLECTIVE R15, `(.L_x_12862) ;  /* 0x000000000f087348 */ /* 0x000fea0003c00000 */
[----:B------:R0:W1:Y:S02]  /*d2a0*/  SHFL.IDX P6, R14, R13, R12, R11 ;  /* 0x0000000c0d0e7389 */ /* 0x00006400000c000b */
[----:B01----:R-:W-:Y:S01]  /*d2b0*/  ENDCOLLECTIVE ;  /* 0x000000000000791b */ /* 0x003fe20003800000 */
.L_x_12862:
        /* <DEDUP_REMOVED lines=11> */
.L_x_12863:
[----:B------:R-:W-:Y:S02]  /*d370*/  IMAD.MOV.U32 R13, RZ, RZ, R10 ;  /* 0x000000ffff0d7224 */ /* 0x000fe400078e000a */
[----:B------:R-:W-:Y:S02]  /*d380*/  IMAD.MOV.U32 R12, RZ, RZ, 0x6 ;  /* 0x00000006ff0c7424 */ /* 0x000fe400078e00ff */
[----:B------:R-:W-:-:S07]  /*d390*/  IMAD.MOV.U32 R2, RZ, RZ, R14 ;  /* 0x000000ffff027224 */ /* 0x000fce00078e000e */
[----:B------:R-:W-:Y:S05]  /*d3a0*/  WARPSYNC.COLLECTIVE R15, `(.L_x_12864) ;  /* 0x000000000f087348 */ /* 0x000fea0003c00000 */
[----:B------:R0:W1:Y:S02]  /*d3b0*/  SHFL.IDX P6, R14, R13, R12, R11 ;  /* 0x0000000c0d0e7389 */ /* 0x00006400000c000b */
[----:B01----:R-:W-:Y:S01]  /*d3c0*/  ENDCOLLECTIVE ;  /* 0x000000000000791b */ /* 0x003fe20003800000 */
.L_x_12864:
        /* <DEDUP_REMOVED lines=11> */
.L_x_12865:
[----:B------:R-:W-:Y:S01]  /*d480*/  IMAD.MOV.U32 R13, RZ, RZ, R10 ;  /* 0x000000ffff0d7224 */ /* 0x000fe200078e000a */
[----:B------:R-:W-:Y:S01]  /*d490*/  MOV R12, 0x7 ;  /* 0x00000007000c7802 */ /* 0x000fe20000000f00 */
[----:B------:R-:W-:-:S07]  /*d4a0*/  IMAD.MOV.U32 R2, RZ, RZ, R14 ;  /* 0x000000ffff027224 */ /* 0x000fce00078e000e */
[----:B------:R-:W-:Y:S05]  /*d4b0*/  WARPSYNC.COLLECTIVE R15, `(.L_x_12866) ;  /* 0x000000000f087348 */ /* 0x000fea0003c00000 */
[----:B------:R0:W1:Y:S02]  /*d4c0*/  SHFL.IDX P6, R14, R13, R12, R11 ;  /* 0x0000000c0d0e7389 */ /* 0x00006400000c000b */
[----:B01----:R-:W-:Y:S01]  /*d4d0*/  ENDCOLLECTIVE ;  /* 0x000000000000791b */ /* 0x003fe20003800000 */
.L_x_12866:
[----:B------:R-:W-:-:S05]  /*d4e0*/  IADD3 R2, P0, R2, R7, RZ ;  /* 0x0000000702027210 */ /* 0x000fca0007f1e0ff */
[----:B------:R-:W-:-:S05]  /*d4f0*/  IMAD.X R3, RZ, RZ, R3, P0 ;  /* 0x000000ffff037224 */ /* 0x000fca00000e0603 */
        /* <DEDUP_REMOVED lines=9> */
.L_x_12867:
[----:B------:R-:W-:Y:S01]  /*d590*/  IMAD.MOV.U32 R2, RZ, RZ, R14 ;  /* 0x000000ffff027224 */ /* 0x000fe200078e000e */
[----:B------:R-:W-:Y:S06]  /*d5a0*/  BRA `(.L_x_12868) ;  /* 0xffffffc400d07947 */ /* 0x000fec000383ffff */
.L_x_12776:
[----:B-1----:R1:W2:Y:S02]  /*d5b0*/  SYNCS.PHASECHK.TRANS64.TRYWAIT P0, [R5+URZ+0x16860], R2 ;  /* 0x01686002050075a7 */ /* 0x0022a4000800017f */
[----:B--2---:R-:W-:Y:S05]  /*d5c0*/  @!P0 NANOSLEEP.SYNCS 0x989680 ;  /* 0x009896800000895d */ /* 0x004fea0003900000 */
[----:B------:R-:W2:Y:S02]  /*d5d0*/  @!P0 SYNCS.PHASECHK.TRANS64 P0, [R5+URZ+0x16860], R2 ;  /* 0x01686002050085a7 */ /* 0x000ea4000800007f */
[----:B--2---:R-:W-:Y:S05]  /*d5e0*/  @!P0 BRA `(.L_x_12776) ;  /* 0xfffffffc00f08947 */ /* 0x004fea000383ffff */
[----:B------:R-:W-:Y:S05]  /*d5f0*/  BRA `(.L_x_12869) ;  /* 0xffffffc800287947 */ /* 0x000fea000383ffff */
.L_x_12777:
        /* <DEDUP_REMOVED lines=8> */
.L_x_12871:
[----:B------:R-:W-:Y:S05]  /*d680*/  BSYNC B1 ;  /* 0x0000000000017941 */ /* 0x000fea0003800000 */
.L_x_12870:
[----:B------:R-:W-:Y:S01]  /*d690*/  IMAD.MOV.U32 R13, RZ, RZ, R16 ;  /* 0x000000ffff0d7224 */ /* 0x000fe200078e0010 */
[----:B------:R-:W-:Y:S01]  /*d6a0*/  MOV R15, 0xffffffff ;  /* 0xffffffff000f7802 */ /* 0x000fe20000000f00 */
[----:B------:R-:W-:Y:S01]  /*d6b0*/  IMAD.MOV.U32 R12, RZ, RZ, RZ ;  /* 0x000000ffff0c7224 */ /* 0x000fe200078e00ff */
[----:B------:R-:W-:Y:S01]  /*d6c0*/  MOV R3, R14 ;  /* 0x0000000e00037202 */ /* 0x000fe20000000f00 */
[----:B------:R-:W-:Y:S01]  /*d6d0*/  IMAD.MOV.U32 R11, RZ, RZ, 0x181f ;  /* 0x0000181fff0b7424 */ /* 0x000fe200078e00ff */
[----:B------:R-:W-:Y:S02]  /*d6e0*/  ISETP.LT.OR P1, PT, R8, 0x1, P2 ;  /* 0x000000010800780c */ /* 0x000fe40001721670 */
[----:B------:R-:W-:-:S11]  /*d6f0*/  LEA R6, R6, UR38, 0x1 ;  /* 0x0000002606067c11 */ /* 0x000fd6000f8e08ff */
[----:B------:R-:W-:Y:S05]  /*d700*/  WARPSYNC.COLLECTIVE R15, `(.L_x_12872) ;  /* 0x000000000f087348 */ /* 0x000fea0003c00000 */
[----:B------:R0:W1:Y:S02]  /*d710*/  SHFL.IDX P6, R14, R13, R12, R11 ;  /* 0x0000000c0d0e7389 */ /* 0x00006400000c000b */
[----:B01----:R-:W-:Y:S01]  /*d720*/  ENDCOLLECTIVE ;  /* 0x000000000000791b */ /* 0x003fe20003800000 */
.L_x_12872:
[----:B------:R-:W-:Y:S01]  /*d730*/  IMAD.MOV.U32 R13, RZ, RZ, R17 ;  /* 0x000000ffff0d7224 */ /* 0x000fe200078e0011 */
[----:B------:R-:W-:Y:S01]  /*d740*/  MOV R12, 0x1 ;  /* 0x00000001000c7802 */ /* 0x000fe20000000f00 */
[----:B------:R-:W-:-:S07]  /*d750*/  IMAD.MOV.U32 R2, RZ, RZ, R14 ;  /* 0x000000ffff027224 */ /* 0x000fce00078e000e */
[----:B------:R-:W-:Y:S05]  /*d760*/  WARPSYNC.COLLECTIVE R15, `(.L_x_12873) ;  /* 0x000000000f087348 */ /* 0x000fea0003c00000 */
[----:B------:R0:W1:Y:S02]  /*d770*/  SHFL.IDX P6, R14, R13, R12, R11 ;  /* 0x0000000c0d0e7389 */ /* 0x00006400000c000b */
[----:B01----:R-:W-:Y:S01]  /*d780*/  ENDCOLLECTIVE ;  /* 0x000000000000791b */ /* 0x003fe20003800000 */
.L_x_12873:
[----:B------:R-:W-:-:S05]  /*d790*/  IADD3 R2, P0, R2, R7, RZ ;  /* 0x0000000702027210 */ /* 0x000fca0007f1e0ff */
[----:B------:R-:W-:-:S05]  /*d7a0*/  IMAD.X R3, RZ, RZ, R3, P0 ;  /* 0x000000ffff037224 */ /* 0x000fca00000e0603 */
[----:B------:R-:W-:Y:S01]  /*d7b0*/  @!PT LDS RZ, [RZ] ;  /* 0x00000000fffff984 */ /* 0x000fe20000000800 */
[----:B------:R-:W-:Y:S01]  /*d7c0*/  @!PT LDS RZ, [RZ] ;  /* 0x00000000fffff984 */ /* 0x000fe20000000800 */
[----:B------:R-:W-:Y:S01]  /*d7d0*/  @!PT LDS RZ, [RZ] ;  /* 0x00000000fffff984 */ /* 0x000fe20000000800 */
[----:B------:R0:W-:Y:S01]  /*d7e0*/  LDGSTS.E.BYPASS.LTC128B.128 [R6+0x400], desc[UR50][R2.64], !P1 ;  /* 0x0040000002067fae */ /* 0x0001e2000c901d72 */
[----:B------:R-:W-:Y:S01]  /*d7f0*/  IMAD.MOV.U32 R13, RZ, RZ, R16 ;  /* 0x000000ffff0d7224 */ /* 0x000fe200078e0010 */
[----:B------:R-:W-:Y:S01]  /*d800*/  ISETP.LT.OR P1, PT, R8, 0x11, P2 ;  /* 0x000000110800780c */ /* 0x000fe20001721670 */
[----:B0-----:R-:W-:-:S12]  /*d810*/  IMAD.MOV.U32 R3, RZ, RZ, R14 ;  /* 0x000000ffff037224 */ /* 0x001fd800078e000e */
[----:B------:R-:W-:Y:S05]  /*d820*/  WARPSYNC.COLLECTIVE R15, `(.L_x_12874) ;  /* 0x000000000f087348 */ /* 0x000fea0003c00000 */
[----:B------:R0:W1:Y:S02]  /*d830*/  SHFL.IDX P6, R14, R13, R12, R11 ;  /* 0x0000000c0d0e7389 */ /* 0x00006400000c000b */
[----:B01----:R-:W-:Y:S01]  /*d840*/  ENDCOLLECTIVE ;  /* 0x000000000000791b */ /* 0x003fe20003800000 */
.L_x_12874:
[----:B------:R-:W-:Y:S02]  /*d850*/  IMAD.MOV.U32 R13, RZ, RZ, R17 ;  /* 0x000000ffff0d7224 */ /* 0x000fe400078e0011 */
[----:B------:R-:W-:Y:S02]  /*d860*/  IMAD.MOV.U32 R12, RZ, RZ, 0x2 ;  /* 0x00000002ff0c7424 */ /* 0x000fe400078e00ff */
[----:B------:R-:W-:-:S07]  /*d870*/  IMAD.MOV.U32 R2, RZ, RZ, R14 ;  /* 0x000000ffff027224 */ /* 0x000fce00078e000e */
[----:B------:R-:W-:Y:S05]  /*d880*/  WARPSYNC.COLLECTIVE R15, `(.L_x_12875) ;  /* 0x000000000f087348 */ /* 0x000fea0003c00000 */
[----:B------:R0:W1:Y:S02]  /*d890*/  SHFL.IDX P6, R14, R13, R12, R11 ;  /* 0x0000000c0d0e7389 */ /* 0x00006400000c000b */
[----:B01----:R-:W-:Y:S01]  /*d8a0*/  ENDCOLLECTIVE ;  /* 0x000000000000791b */ /* 0x003fe20003800000 */
.L_x_12875:
[----:B------:R-:W-:-:S04]  /*d8b0*/  IADD3 R2, P0, R2, R7, RZ ;  /* 0x0000000702027210 */ /* 0x000fc80007f1e0ff */
[----:B------:R-:W-:-:S05]  /*d8c0*/  IADD3.X R3, RZ, R3, RZ, P0, !PT ;  /* 0x00000003ff037210 */ /* 0x000fca00007fe4ff */
[----:B------:R-:W-:Y:S01]  /*d8d0*/  @!PT LDS RZ, [RZ] ;  /* 0x00000000fffff984 */ /* 0x000fe20000000800 */
[----:B------:R-:W-:Y:S01]  /*d8e0*/  @!PT LDS RZ, [RZ] ;  /* 0x00000000fffff984 */ /* 0x000fe20000000800 */
[----:B------:R-:W-:Y:S01]  /*d8f0*/  @!PT LDS RZ, [RZ] ;  /* 0x00000000fffff984 */ /* 0x000fe20000000800 */
[----:B------:R0:W-:Y:S01]  /*d900*/  LDGSTS.E.BYPASS.LTC128B.128 [R6+0xc00], desc[UR50][R2.64], !P1 ;  /* 0x00c0000002067fae */ /* 0x0001e2000c901d72 */
[----:B------:R-:W-:Y:S02]  /*d910*/  ISETP.LT.OR P1, PT, R8, 0x21, P2 ;  /* 0x000000210800780c */ /* 0x000fe40001721670 */
[----:B------:R-:W-:Y:S01]  /*d920*/  MOV R13, R16 ;  /* 0x00000010000d7202 */ /* 0x000fe20000000f00 */
[----:B0-----:R-:W-:-:S10]  /*d930*/  IMAD.MOV.U32 R3, RZ, RZ, R14 ;  /* 0x000000ffff037224 */ /* 0x001fd400078e000e */
[----:B------:R-:W-:Y:S05]  /*d940*/  WARPSYNC.COLLECTIVE R15, `(.L_x_12876) ;  /* 0x000000000f087348 */ /* 0x000fea0003c00000 */
[----:B------:R0:W1:Y:S02]  /*d950*/  SHFL.IDX P6, R14, R13, R12, R11 ;  /* 0x0000000c0d0e7389 */ /* 0x00006400000c000b */
[----:B01----:R-:W-:Y:S01]  /*d960*/  ENDCOLLECTIVE ;  /* 0x000000000000791b */ /* 0x003fe20003800000 */
.L_x_12876:
[----:B------:R-:W-:Y:S01]  /*d970*/  IMAD.MOV.U32 R13, RZ, RZ, R17 ;  /* 0x000000ffff0d7224 */ /* 0x000fe200078e0011 */
[----:B------:R-:W-:Y:S01]  /*d980*/  MOV R12, 0x3 ;  /* 0x00000003000c7802 */ /* 0x000fe20000000f00 */
[----:B------:R-:W-:-:S07]  /*d990*/  IMAD.MOV.U32 R2, RZ, RZ, R14 ;  /* 0x000000ffff027224 */ /* 0x000fce00078e000e */
[----:B------:R-:W-:Y:S05]  /*d9a0*/  WARPSYNC.COLLECTIVE R15, `(.L_x_12877) ;  /* 0x000000000f087348 */ /* 0x000fea0003c00000 */
[----:B------:R0:W1:Y:S02]  /*d9b0*/  SHFL.IDX P6, R14, R13, R12, R11 ;  /* 0x0000000c0d0e7389 */ /* 0x00006400000c000b */
[----:B01----:R-:W-:Y:S01]  /*d9c0*/  ENDCOLLECTIVE ;  /* 0x000000000000791b */ /* 0x003fe20003800000 */
.L_x_12877:
        /* <DEDUP_REMOVED lines=12> */
.L_x_12878:
[----:B------:R-:W-:Y:S02]  /*da90*/  IMAD.MOV.U32 R13, RZ, RZ, R17 ;  /* 0x000000ffff0d7224 */ /* 0x000fe400078e0011 */
[----:B------:R-:W-:Y:S02]  /*daa0*/  IMAD.MOV.U32 R12, RZ, RZ, 0x4 ;  /* 0x00000004ff0c7424 */ /* 0x000fe400078e00ff */
[----:B------:R-:W-:-:S07]  /*dab0*/  IMAD.MOV.U32 R2, RZ, RZ, R14 ;  /* 0x000000ffff027224 */ /* 0x000fce00078e000e */
[----:B------:R-:W-:Y:S05]  /*dac0*/  WARPSYNC.COLLECTIVE R15, `(.L_x_12879) ;  /* 0x000000000f087348 */ /* 0x000fea0003c00000 */
[----:B------:R0:W1:Y:S02]  /*dad0*/  SHFL.IDX P6, R14, R13, R12, R11 ;  /* 0x0000000c0d0e7389 */ /* 0x00006400000c000b */
[----:B01----:R-:W-:Y:S01]  /*dae0*/  ENDCOLLECTIVE ;  /* 0x000000000000791b */ /* 0x003fe20003800000 */
.L_x_12879:
        /* <DEDUP_REMOVED lines=12> */
.L_x_12880:
[----:B------:R-:W-:Y:S01]  /*dbb0*/  IMAD.MOV.U32 R13, RZ, RZ, R17 ;  /* 0x000000ffff0d7224 */ /* 0x000fe200078e0011 */
[----:B------:R-:W-:Y:S01]  /*dbc0*/  MOV R12, 0x5 ;  /* 0x00000005000c7802 */ /* 0x000fe20000000f00 */
[----:B------:R-:W-:-:S07]  /*dbd0*/  IMAD.MOV.U32 R2, RZ, RZ, R14 ;  /* 0x000000ffff027224 */ /* 0x000fce00078e000e */
[----:B------:R-:W-:Y:S05]  /*dbe0*/  WARPSYNC.COLLECTIVE R15, `(.L_x_12881) ;  /* 0x000000000f087348 */ /* 0x000fea0003c00000 */
[----:B------:R0:W1:Y:S02]  /*dbf0*/  SHFL.IDX P6, R14, R13, R12, R11 ;  /* 0x0000000c0d0e7389 */ /* 0x00006400000c000b */
[----:B01----:R-:W-:Y:S01]  /*dc00*/  ENDCOLLECTIVE ;  /* 0x000000000000791b */ /* 0x003fe20003800000 */
.L_x_12881:
        /* <DEDUP_REMOVED lines=12> */
.L_x_12882:
[----:B------:R-:W-:Y:S02]  /*dcd0*/  IMAD.MOV.U32 R13, RZ, RZ, R17 ;  /* 0x000000ffff0d7224 */ /* 0x000fe400078e0011 */
[----:B------:R-:W-:Y:S02]  /*dce0*/  IMAD.MOV.U32 R12, RZ, RZ, 0x6 ;  /* 0x00000006ff0c7424 */ /* 0x000fe400078e00ff */
[----:B------:R-:W-:-:S07]  /*dcf0*/  IMAD.MOV.U32 R2, RZ, RZ, R14 ;  /* 0x000000ffff027224 */ /* 0x000fce00078e000e */
[----:B------:R-:W-:Y:S05]  /*dd00*/  WARPSYNC.COLLECTIVE R15, `(.L_x_12883) ;  /* 0x000000000f087348 */ /* 0x000fea0003c00000 */
[----:B------:R0:W1:Y:S02]  /*dd10*/  SHFL.IDX P6, R14, R13, R12, R11 ;  /* 0x0000000c0d0e7389 */ /* 0x00006400000c000b */
[----:B01----:R-:W-:Y:S01]  /*dd20*/  ENDCOLLECTIVE ;  /* 0x000000000000791b */ /* 0x003fe20003800000 */
.L_x_12883:
        /* <DEDUP_REMOVED lines=12> */
.L_x_12884:
[----:B------:R-:W-:Y:S01]  /*ddf0*/  IMAD.MOV.U32 R13, RZ, RZ, R17 ;  /* 0x000000ffff0d7224 */ /* 0x000fe200078e0011 */
[----:B------:R-:W-:Y:S01]  /*de00*/  MOV R12, 0x7 ;  /* 0x00000007000c7802 */ /* 0x000fe20000000f00 */
[----:B------:R-:W-:-:S07]  /*de10*/  IMAD.MOV.U32 R2, RZ, RZ, R14 ;  /* 0x000000ffff027224 */ /* 0x000fce00078e000e */
[----:B------:R-:W-:Y:S05]  /*de20*/  WARPSYNC.COLLECTIVE R15, `(.L_x_12885) ;  /* 0x000000000f087348 */ /* 0x000fea0003c00000 */
[----:B------:R0:W1:Y:S02]  /*de30*/  SHFL.IDX P6, R14, R13, R12, R11 ;  /* 0x0000000c0d0e7389 */ /* 0x00006400000c000b */
[----:B01----:R-:W-:Y:S01]  /*de40*/  ENDCOLLECTIVE ;  /* 0x000000000000791b */ /* 0x003fe20003800000 */
.L_x_12885:
        /* <DEDUP_REMOVED lines=11> */
.L_x_12886:
[----:B------:R-:W-:Y:S01]  /*df00*/  IMAD.MOV.U32 R2, RZ, RZ, R14 ;  /* 0x000000ffff027224 */ /* 0x000fe200078e000e */
[----:B------:R-:W-:Y:S06]  /*df10*/  BRA `(.L_x_12887) ;  /* 0xffffffc000c47947 */ /* 0x000fec000383ffff */
.L_x_12783:
[----:B0-----:R0:W1:Y:S02]  /*df20*/  SYNCS.PHASECHK.TRANS64.TRYWAIT P0, [R4+URZ+0x16860], R3 ;  /* 0x01686003040075a7 */ /* 0x001064000800017f */
[----:B-1----:R-:W-:Y:S05]  /*df30*/  @!P0 NANOSLEEP.SYNCS 0x989680 ;  /* 0x009896800000895d */ /* 0x002fea0003900000 */
[----:B------:R-:W1:Y:S02]  /*df40*/  @!P0 SYNCS.PHASECHK.TRANS64 P0, [R4+URZ+0x16860], R3 ;  /* 0x01686003040085a7 */ /* 0x000e64000800007f */
[----:B-1----:R-:W-:Y:S05]  /*df50*/  @!P0 BRA `(.L_x_12783) ;  /* 0xfffffffc00f08947 */ /* 0x002fea000383ffff */
[----:B------:R-:W-:Y:S05]  /*df60*/  BRA `(.L_x_12888) ;  /* 0xffffffc400947947 */ /* 0x000fea000383ffff */
.L_x_12784:
        /* <DEDUP_REMOVED lines=8> */
.L_x_12890:
[----:B------:R-:W-:Y:S05]  /*dff0*/  BSYNC B0 ;  /* 0x0000000000007941 */ /* 0x000fea0003800000 */
.L_x_12889:
[----:B------:R-:W0:Y:S01]  /*e000*/  S2R R2, SR_TID.X ;  /* 0x0000000000027919 */ /* 0x000e220000002100 */
[----:B------:R-:W-:Y:S01]  /*e010*/  IMAD.MOV.U32 R13, RZ, RZ, R16 ;  /* 0x000000ffff0d7224 */ /* 0x000fe200078e0010 */
[----:B------:R-:W-:Y:S01]  /*e020*/  MOV R15, 0xffffffff ;  /* 0xffffffff000f7802 */ /* 0x000fe20000000f00 */
[----:B------:R-:W-:Y:S01]  /*e030*/  IMAD.MOV.U32 R12, RZ, RZ, RZ ;  /* 0x000000ffff0c7224 */ /* 0x000fe200078e00ff */
[----:B------:R-:W-:Y:S01]  /*e040*/  MOV R0, R14 ;  /* 0x0000000e00007202 */ /* 0x000fe20000000f00 */
[----:B------:R-:W-:Y:S01]  /*e050*/  IMAD.MOV.U32 R11, RZ, RZ, 0x181f ;  /* 0x0000181fff0b7424 */ /* 0x000fe200078e00ff */
[----:B------:R-:W-:-:S13]  /*e060*/  ISETP.LT.OR P1, PT, R6, 0x1, P2 ;  /* 0x000000010600780c */ /* 0x000fda0001721670 */
[----:B0-----:R-:W-:Y:S05]  /*e070*/  WARPSYNC.COLLECTIVE R15, `(.L_x_12891) ;  /* 0x000000000f087348 */ /* 0x001fea0003c00000 */
[----:B------:R1:W2:Y:S02]  /*e080*/  SHFL.IDX P6, R14, R13, R12, R11 ;  /* 0x0000000c0d0e7389 */ /* 0x0002a400000c000b */
[----:B012---:R-:W-:Y:S01]  /*e090*/  ENDCOLLECTIVE ;  /* 0x000000000000791b */ /* 0x007fe20003800000 */
.L_x_12891:
[----:B------:R-:W-:Y:S02]  /*e0a0*/  IMAD.MOV.U32 R13, RZ, RZ, R17 ;  /* 0x000000ffff0d7224 */ /* 0x000fe400078e0011 */
[----:B------:R-:W-:Y:S02]  /*e0b0*/  IMAD.MOV.U32 R12, RZ, RZ, 0x1 ;  /* 0x00000001ff0c7424 */ /* 0x000fe400078e00ff */
[----:B------:R-:W-:Y:S02]  /*e0c0*/  IMAD.SHL.U32 R5, R2, 0x8, RZ ;  /* 0x0000000802057824 */ /* 0x000fe400078e00ff */
[----:B------:R-:W-:-:S07]  /*e0d0*/  IMAD.MOV.U32 R2, RZ, RZ, R14 ;  /* 0x000000ffff027224 */ /* 0x000fce00078e000e */
[----:B------:R-:W-:Y:S05]  /*e0e0*/  WARPSYNC.COLLECTIVE R15, `(.L_x_12892) ;  /* 0x000000000f087348 */ /* 0x000fea0003c00000 */
[----:B------:R0:W1:Y:S02]  /*e0f0*/  SHFL.IDX P6, R14, R13, R12, R11 ;  /* 0x0000000c0d0e7389 */ /* 0x00006400000c000b */
[----:B01----:R-:W-:Y:S01]  /*e100*/  ENDCOLLECTIVE ;  /* 0x000000000000791b */ /* 0x003fe20003800000 */
.L_x_12892:
[----:B------:R-:W-:-:S05]  /*e110*/  LOP3.LUT R5, R5, 0x38, RZ, 0xc0, !PT ;  /* 0x0000003805057812 */ /* 0x000fca00078ec0ff */
[----:B------:R-:W-:-:S05]  /*e120*/  IMAD.SHL.U32 R5, R5, 0x2, RZ ;  /* 0x0000000205057824 */ /* 0x000fca00078e00ff */
[----:B------:R-:W-:Y:S02]  /*e130*/  IADD3 R2, P0, R2, R5, RZ ;  /* 0x0000000502027210 */ /* 0x000fe40007f1e0ff */
[----:B------:R-:W-:Y:S02]  /*e140*/  MOV R13, R16 ;  /* 0x00000010000d7202 */ /* 0x000fe40000000f00 */
[----:B------:R-:W-:Y:S02]  /*e150*/  IADD3.X R3, RZ, R0, RZ, P0, !PT ;  /* 0x00000000ff037210 */ /* 0x000fe400007fe4ff */
[----:B------:R-:W-:-:S05]  /*e160*/  LEA R0, R8, UR38, 0x1 ;  /* 0x0000002608007c11 */ /* 0x000fca000f8e08ff */
[----:B------:R-:W-:Y:S01]  /*e170*/  @!PT LDS RZ, [RZ] ;  /* 0x00000000fffff984 */ /* 0x000fe20000000800 */
[----:B------:R-:W-:Y:S01]  /*e180*/  @!PT LDS RZ, [RZ] ;  /* 0x00000000fffff984 */ /* 0x000fe20000000800 */
[----:B------:R-:W-:Y:S01]  /*e190*/  @!PT LDS RZ, [RZ] ;  /* 0x00000000fffff984 */ /* 0x000fe20000000800 */
[----:B------:R0:W-:Y:S01]  /*e1a0*/  LDGSTS.E.BYPASS.LTC128B.128 [R0+0x400], desc[UR50][R2.64], !P1 ;  /* 0x0040000002007fae */ /* 0x0001e2000c901d72 */
[----:B------:R-:W-:Y:S01]  /*e1b0*/  IMAD.MOV.U32 R7, RZ, RZ, R14 ;  /* 0x000000ffff077224 */ /* 0x000fe200078e000e */
[----:B------:R-:W-:-:S13]  /*e1c0*/  ISETP.LT.OR P1, PT, R6, 0x11, P2 ;  /* 0x000000110600780c */ /* 0x000fda0001721670 */
[----:B0-----:R-:W-:Y:S05]  /*e1d0*/  WARPSYNC.COLLECTIVE R15, `(.L_x_12893) ;  /* 0x000000000f087348 */ /* 0x001fea0003c00000 */
[----:B------:R1:W2:Y:S02]  /*e1e0*/  SHFL.IDX P6, R14, R13, R12, R11 ;  /* 0x0000000c0d0e7389 */ /* 0x0002a400000c000b */
[----:B012---:R-:W-:Y:S01]  /*e1f0*/  ENDCOLLECTIVE ;  /* 0x000000000000791b */ /* 0x007fe20003800000 */
.L_x_12893:
[----:B------:R-:W-:Y:S02]  /*e200*/  IMAD.MOV.U32 R13, RZ, RZ, R17 ;  /* 0x000000ffff0d7224 */ /* 0x000fe400078e0011 */
[----:B------:R-:W-:Y:S01]  /*e210*/  IMAD.MOV.U32 R12, RZ, RZ, 0x2 ;  /* 0x00000002ff0c7424 */ /* 0x000fe200078e00ff */
[----:B------:R-:W-:-:S13]  /*e220*/  IADD3 R2, P0, R14, R5, RZ ;  /* 0x000000050e027210 */ /* 0x000fda0007f1e0ff */
[----:B------:R-:W-:Y:S05]  /*e230*/  WARPSYNC.COLLECTIVE R15, `(.L_x_12894) ;  /* 0x000000000f087348 */ /* 0x000fea0003c00000 */
[----:B------:R0:W1:Y:S02]  /*e240*/  SHFL.IDX P6, R14, R13, R12, R11 ;  /* 0x0000000c0d0e7389 */ /* 0x00006400000c000b */
[----:B01----:R-:W-:Y:S01]  /*e250*/  ENDCOLLECTIVE ;  /* 0x000000000000791b */ /* 0x003fe20003800000 */
.L_x_12894:
[----:B------:R-:W-:-:S05]  /*e260*/  IMAD.X R3, RZ, RZ, R7, P0 ;  /* 0x000000ffff037224 */ /* 0x000fca00000e0607 */
[----:B------:R-:W-:Y:S01]  /*e270*/  @!PT LDS RZ, [RZ] ;  /* 0x00000000fffff984 */ /* 0x000fe20000000800 */
[----:B------:R-:W-:Y:S01]  /*e280*/  @!PT LDS RZ, [RZ] ;  /* 0x00000000fffff984 */ /* 0x000fe20000000800 */
[----:B------:R-:W-:Y:S01]  /*e290*/  @!PT LDS RZ, [RZ] ;  /* 0x00000000fffff984 */ /* 0x000fe20000000800 */
[----:B------:R0:W-:Y:S01]  /*e2a0*/  LDGSTS.E.BYPASS.LTC128B.128 [R0+0xc00], desc[UR50][R2.64], !P1 ;  /* 0x00c0000002007fae */ /* 0x0001e2000c901d72 */
[----:B------:R-:W-:Y:S01]  /*e2b0*/  ISETP.LT.OR P1, PT, R6, 0x21, P2 ;  /* 0x000000210600780c */ /* 0x000fe20001721670 */
[----:B------:R-:W-:Y:S01]  /*e2c0*/  IMAD.MOV.U32 R13, RZ, RZ, R16 ;  /* 0x000000ffff0d7224 */ /* 0x000fe200078e0010 */
[----:B------:R-:W-:-:S11]  /*e2d0*/  MOV R8, R14 ;  /* 0x0000000e00087202 */ /* 0x000fd60000000f00 */
[----:B0-----:R-:W-:Y:S05]  /*e2e0*/  WARPSYNC.COLLECTIVE R15, `(.L_x_12895) ;  /* 0x000000000f087348 */ /* 0x001fea0003c00000 */
[----:B------:R1:W2:Y:S02]  /*e2f0*/  SHFL.IDX P6, R14, R13, R12, R11 ;  /* 0x0000000c0d0e7389 */ /* 0x0002a400000c000b */
[----:B012---:R-:W-:Y:S01]  /*e300*/  ENDCOLLECTIVE ;  /* 0x000000000000791b */ /* 0x007fe20003800000 */
.L_x_12895:
[----:B------:R-:W-:Y:S01]  /*e310*/  MOV R13, R17 ;  /* 0x00000011000d7202 */ /* 0x000fe20000000f00 */
[----:B------:R-:W-:Y:S02]  /*e320*/  IMAD.MOV.U32 R12, RZ, RZ, 0x3 ;  /* 0x00000003ff0c7424 */ /* 0x000fe400078e00ff */
[----:B------:R-:W-:-:S07]  /*e330*/  IMAD.MOV.U32 R10, RZ, RZ, R14 ;  /* 0x000000ffff0a7224 */ /* 0x000fce00078e000e */
[----:B------:R-:W-:Y:S05]  /*e340*/  WARPSYNC.COLLECTIVE R15, `(.L_x_12896) ;  /* 0x000000000f087348 */ /* 0x000fea0003c00000 */
[----:B------:R0:W1:Y:S02]  /*e350*/  SHFL.IDX P6, R14, R13, R12, R11 ;  /* 0x0000000c0d0e7389 */ /* 0x00006400000c000b */
[----:B01----:R-:W-:Y:S01]  /*e360*/  ENDCOLLECTIVE ;  /* 0x000000000000791b */ /* 0x003fe20003800000 */
.L_x_12896:
        /* <DEDUP_REMOVED lines=8> */
[----:B------:R-:W-:-:S12]  /*e3f0*/  IMAD.MOV.U32 R7, RZ, RZ, R14 ;  /* 0x000000ffff077224 */ /* 0x000fd800078e000e */
[----:B0-----:R-:W-:Y:S05]  /*e400*/  WARPSYNC.COLLECTIVE R15, `(.L_x_12897) ;  /* 0x000000000f087348 */ /* 0x001fea0003c00000 */
[----:B------:R1:W2:Y:S02]  /*e410*/  SHFL.IDX P6, R14, R13, R12, R11 ;  /* 0x0000000c0d0e7389 */ /* 0x0002a400000c000b */
[----:B012---:R-:W-:Y:S01]  /*e420*/  ENDCOLLECTIVE ;  /* 0x000000000000791b */ /* 0x007fe20003800000 */
.L_x_12897:
[----:B------:R-:W-:Y:S02]  /*e430*/  IMAD.MOV.U32 R13, RZ, RZ, R17 ;  /* 0x000000ffff0d7224 */ /* 0x000fe400078e0011 */
[----:B------:R-:W-:Y:S01]  /*e440*/  IMAD.MOV.U32 R12, RZ, RZ, 0x4 ;  /* 0x00000004ff0c7424 */ /* 0x000fe200078e00ff */
[----:B------:R-:W-:-:S13]  /*e450*/  IADD3 R2, P0, R14, R5, RZ ;  /* 0x000000050e027210 */ /* 0x000fda0007f1e0ff */
[----:B------:R-:W-:Y:S05]  /*e460*/  WARPSYNC.COLLECTIVE R15, `(.L_x_12898) ;  /* 0x000000000f087348 */ /* 0x000fea0003c00000 */
[----:B------:R0:W1:Y:S02]  /*e470*/  SHFL.IDX P6, R14, R13, R12, R11 ;  /* 0x0000000c0d0e7389 */ /* 0x00006400000c000b */
[----:B01----:R-:W-:Y:S01]  /*e480*/  ENDCOLLECTIVE ;  /* 0x000000000000791b */ /* 0x003fe20003800000 */
.L_x_12898:
[----:B------:R-:W-:-:S05]  /*e490*/  IADD3.X R3, RZ, R7, RZ, P0, !PT ;  /* 0x00000007ff037210 */ /* 0x000fca00007fe4ff */
[----:B------:R-:W-:Y:S01]  /*e4a0*/  @!PT LDS RZ, [RZ] ;  /* 0x00000000fffff984 */ /* 0x000fe20000000800 */
[----:B------:R-:W-:Y:S01]  /*e4b0*/  @!PT LDS RZ, [RZ] ;  /* 0x00000000fffff984 */ /* 0x000fe20000000800 */
[----:B------:R-:W-:Y:S01]  /*e4c0*/  @!PT LDS RZ, [RZ] ;  /* 0x00000000fffff984 */ /* 0x000fe20000000800 */
[----:B------:R0:W-:Y:S01]  /*e4d0*/  LDGSTS.E.BYPASS.LTC128B.128 [R0+0x1c00], desc[UR50][R2.64], !P1 ;  /* 0x01c0000002007fae */ /* 0x0001e2000c901d72 */
[----:B------:R-:W-:Y:S02]  /*e4e0*/  ISETP.LT.OR P1, PT, R6, 0x41, P2 ;  /* 0x000000410600780c */ /* 0x000fe40001721670 */
[----:B------:R-:W-:Y:S01]  /*e4f0*/  MOV R13, R16 ;  /* 0x00000010000d7202 */ /* 0x000fe20000000f00 */
[----:B------:R-:W-:-:S10]  /*e500*/  IMAD.MOV.U32 R8, RZ, RZ, R14 ;  /* 0x000000ffff087224 */ /* 0x000fd400078e000e */
[----:B0-----:R-:W-:Y:S05]  /*e510*/  WARPSYNC.COLLECTIVE R15, `(.L_x_12899) ;  /* 0x000000000f087348 */ /* 0x001fea0003c00000 */
[----:B------:R1:W2:Y:S02]  /*e520*/  SHFL.IDX P6, R14, R13, R12, R11 ;  /* 0x0000000c0d0e7389 */ /* 0x0002a400000c000b */
[----:B012---:R-:W-:Y:S01]  /*e530*/  ENDCOLLECTIVE ;  /* 0x000000000000791b */ /* 0x007fe20003800000 */
.L_x_12899:
[----:B------:R-:W-:Y:S01]  /*e540*/  IMAD.MOV.U32 R13, RZ, RZ, R17 ;  /* 0x000000ffff0d7224 */ /* 0x000fe200078e0011 */
[----:B------:R-:W-:Y:S01]  /*e550*/  MOV R12, 0x5 ;  /* 0x00000005000c7802 */ /* 0x000fe20000000f00 */
[----:B------:R-:W-:-:S07]  /*e560*/  IMAD.MOV.U32 R10, RZ, RZ, R14 ;  /* 0x000000ffff0a7224 */ /* 0x000fce00078e000e */
[----:B------:R-:W-:Y:S05]  /*e570*/  WARPSYNC.COLLECTIVE R15, `(.L_x_12900) ;  /* 0x000000000f087348 */ /* 0x000fea0003c00000 */
[----:B------:R0:W1:Y:S02]  /*e580*/  SHFL.IDX P6, R14, R13, R12, R11 ;  /* 0x0000000c0d0e7389 */ /* 0x00006400000c000b */
[----:B01----:R-:W-:Y:S01]  /*e590*/  ENDCOLLECTIVE ;  /* 0x000000000000791b */ /* 0x003fe20003800000 */
.L_x_12900:
        /* <DEDUP_REMOVED lines=12> */
.L_x_12901:
[----:B------:R-:W-:Y:S01]  /*e660*/  MOV R13, R17 ;  /* 0x00000011000d7202 */ /* 0x000fe20000000f00 */
[----:B------:R-:W-:Y:S01]  /*e670*/  IMAD.MOV.U32 R12, RZ, RZ, 0x6 ;  /* 0x00000006ff0c7424 */ /* 0x000fe200078e00ff */
[----:B------:R-:W-:-:S13]  /*e680*/  IADD3 R2, P0, R14, R5, RZ ;  /* 0x000000050e027210 */ /* 0x000fda0007f1e0ff */
[----:B------:R-:W-:Y:S05]  /*e690*/  WARPSYNC.COLLECTIVE R15, `(.L_x_12902) ;  /* 0x000000000f087348 */ /* 0x000fea0003c00000 */
[----:B------:R0:W1:Y:S02]  /*e6a0*/  SHFL.IDX P6, R14, R13, R12, R11 ;  /* 0x0000000c0d0e7389 */ /* 0x00006400000c000b */
[----:B01----:R-:W-:Y:S01]  /*e6b0*/  ENDCOLLECTIVE ;  /* 0x000000000000791b */ /* 0x003fe20003800000 */
.L_x_12902:
[----:B------:R-:W-:-:S05]  /*e6c0*/  IMAD.X R3, RZ, RZ, R7, P0 ;  /* 0x000000ffff037224 */ /* 0x000fca00000e0607 */
[----:B------:R-:W-:Y:S01]  /*e6d0*/  @!PT LDS RZ, [RZ] ;  /* 0x00000000fffff984 */ /* 0x000fe20000000800 */
[----:B------:R-:W-:Y:S01]  /*e6e0*/  @!PT LDS RZ, [RZ] ;  /* 0x00000000fffff984 */ /* 0x000fe20000000800 */
[----:B------:R-:W-:Y:S01]  /*e6f0*/  @!PT LDS RZ, [RZ] ;  /* 0x00000000fffff984 */ /* 0x000fe20000000800 */
[----:B------:R0:W-:Y:S01]  /*e700*/  LDGSTS.E.BYPASS.LTC128B.128 [R0+0x2c00], desc[UR50][R2.64], !P1 ;  /* 0x02c0000002007fae */ /* 0x0001e2000c901d72 */
[----:B------:R-:W-:Y:S01]  /*e710*/  ISETP.LT.OR P1, PT, R6, 0x61, P2 ;  /* 0x000000610600780c */ /* 0x000fe20001721670 */
[----:B------:R-:W-:Y:S02]  /*e720*/  IMAD.MOV.U32 R13, RZ, RZ, R16 ;  /* 0x000000ffff0d7224 */ /* 0x000fe400078e0010 */
[----:B------:R-:W-:-:S10]  /*e730*/  IMAD.MOV.U32 R8, RZ, RZ, R14 ;  /* 0x000000ffff087224 */ /* 0x000fd400078e000e */
[----:B0-----:R-:W-:Y:S05]  /*e740*/  WARPSYNC.COLLECTIVE R15, `(.L_x_12903) ;  /* 0x000000000f087348 */ /* 0x001fea0003c00000 */
[----:B------:R1:W2:Y:S02]  /*e750*/  SHFL.IDX P6, R14, R13, R12, R11 ;  /* 0x0000000c0d0e7389 */ /* 0x0002a400000c000b */
[----:B012---:R-:W-:Y:S01]  /*e760*/  ENDCOLLECTIVE ;  /* 0x000000000000791b */ /* 0x007fe20003800000 */
.L_x_12903:
[----:B------:R-:W-:Y:S02]  /*e770*/  IMAD.MOV.U32 R13, RZ, RZ, R17 ;  /* 0x000000ffff0d7224 */ /* 0x000fe400078e0011 */
[----:B------:R-:W-:Y:S01]  /*e780*/  IMAD.MOV.U32 R12, RZ, RZ, 0x7 ;  /* 0x00000007ff0c7424 */ /* 0x000fe200078e00ff */
[----:B------:R-:W-:-:S07]  /*e790*/  MOV R10, R14 ;  /* 0x0000000e000a7202 */ /* 0x000fce0000000f00 */
[----:B------:R-:W-:Y:S05]  /*e7a0*/  WARPSYNC.COLLECTIVE R15, `(.L_x_12904) ;  /* 0x000000000f087348 */ /* 0x000fea0003c00000 */
[----:B------:R0:W1:Y:S02]  /*e7b0*/  SHFL.IDX P6, R14, R13, R12, R11 ;  /* 0x0000000c0d0e7389 */ /* 0x00006400000c000b */
[----:B01----:R-:W-:Y:S01]  /*e7c0*/  ENDCOLLECTIVE ;  /* 0x000000000000791b */ /* 0x003fe20003800000 */
.L_x_12904:
[----:B------:R-:W-:-:S05]  /*e7d0*/  IADD3 R2, P0, R10, R5, RZ ;  /* 0x000000050a027210 */ /* 0x000fca0007f1e0ff */
[----:B------:R-:W-:-:S05]  /*e7e0*/  IMAD.X R3, RZ, RZ, R8, P0 ;  /* 0x000000ffff037224 */ /* 0x000fca00000e0608 */
[----:B------:R-:W-:Y:S01]  /*e7f0*/  @!PT LDS RZ, [RZ] ;  /* 0x00000000fffff984 */ /* 0x000fe20000000800 */
[----:B------:R-:W-:Y:S01]  /*e800*/  @!PT LDS RZ, [RZ] ;  /* 0x00000000fffff984 */ /* 0x000fe20000000800 */
[----:B------:R-:W-:Y:S01]  /*e810*/  @!PT LDS RZ, [RZ] ;  /* 0x00000000fffff984 */ /* 0x000fe20000000800 */
[----:B------:R0:W-:Y:S01]  /*e820*/  LDGSTS.E.BYPASS.LTC128B.128 [R0+0x3400], desc[UR50][R2.64], !P1 ;  /* 0x0340000002007fae */ /* 0x0001e2000c901d72 */
[----:B------:R-:W-:Y:S01]  /*e830*/  IMAD.MOV.U32 R13, RZ, RZ, R16 ;  /* 0x000000ffff0d7224 */ /* 0x000fe200078e0010 */
[----:B------:R-:W-:-:S07]  /*e840*/  MOV R7, R14 ;  /* 0x0000000e00077202 */ /* 0x000fce0000000f00 */
[----:B0-----:R-:W-:Y:S05]  /*e850*/  WARPSYNC.COLLECTIVE R15, `(.L_x_12905) ;  /* 0x000000000f087348 */ /* 0x001fea0003c00000 */
[----:B------:R1:W2:Y:S02]  /*e860*/  SHFL.IDX P6, R14, R13, R12, R11 ;  /* 0x0000000c0d0e7389 */ /* 0x0002a400000c000b */
[----:B012---:R-:W-:Y:S01]  /*e870*/  ENDCOLLECTIVE ;  /* 0x000000000000791b */ /* 0x007fe20003800000 */
.L_x_12905:
[----:B------:R-:W-:Y:S05]  /*e880*/  BRA `(.L_x_12906) ;  /* 0xffffffc000347947 */ /* 0x000fea000383ffff */
.L_x_12789:
[----:B0-----:R0:W2:Y:S02]  /*e890*/  SYNCS.PHASECHK.TRANS64.TRYWAIT P0, [R7+URZ+0x16820], R0 ;  /* 0x01682000070075a7 */ /* 0x0010a4000800017f */
[----:B--2---:R-:W-:Y:S05]  /*e8a0*/  @!P0 NANOSLEEP.SYNCS 0x989680 ;  /* 0x009896800000895d */ /* 0x004fea0003900000 */
[----:B------:R-:W2:Y:S02]  /*e8b0*/  @!P0 SYNCS.PHASECHK.TRANS64 P0, [R7+URZ+0x16820], R0 ;  /* 0x01682000070085a7 */ /* 0x000ea4000800007f */
[----:B--2---:R-:W-:Y:S05]  /*e8c0*/  @!P0 BRA `(.L_x_12789) ;  /* 0xfffffffc00f08947 */ /* 0x004fea000383ffff */
[----:B------:R-:W-:Y:S05]  /*e8d0*/  BRA `(.L_x_12907) ;  /* 0xffffffc000cc7947 */ /* 0x000fea000383ffff */
.L_x_12790:
        /* <DEDUP_REMOVED lines=11> */
.L_x_12909:
[----:B------:R-:W-:Y:S05]  /*e990*/  BSYNC B0 ;  /* 0x0000000000007941 */ /* 0x000fea0003800000 */
.L_x_12908:
[----:B------:R-:W-:Y:S05]  /*e9a0*/  BRA `(.L_x_12910) ;  /* 0xffffffc000b47947 */ /* 0x000fea000383ffff */
.L_x_12793:
[----:B------:R-:W-:Y:S01]  /*e9b0*/  BSSY B1, `(.L_x_12911) ;  /* 0x0000006000017945 */ /* 0x000fe20003800000 */
[----:B------:R-:W-:-:S07]  /*e9c0*/  IMAD.MOV.U32 R15, RZ, RZ, -0x1 ;  /* 0xffffffffff0f7424 */ /* 0x000fce00078e00ff */
[----:B0-----:R-:W-:Y:S05]  /*e9d0*/  WARPSYNC.COLLECTIVE R15, `(.L_x_12912) ;  /* 0x000000000f0c7348 */ /* 0x001fea0003c00000 */
[----:B------:R-:W-:Y:S02]  /*e9e0*/  ELECT P6, UR62, PT ;  /* 0x00000000003e782f */ /* 0x000fe400038c0000 */
[----:B------:R-:W-:Y:S01]  /*e9f0*/  MOV R14, UR62 ;  /* 0x0000003e000e7c02 */ /* 0x000fe20008000f00 */
[----:B0-----:R-:W-:Y:S10]  /*ea00*/  ENDCOLLECTIVE ;  /* 0x000000000000791b */ /* 0x001ff40003800000 */
.L_x_12912:
[----:B------:R-:W-:Y:S05]  /*ea10*/  BSYNC B1 ;  /* 0x0000000000017941 */ /* 0x000fea0003800000 */
.L_x_12911:
[----:B------:R-:W-:Y:S05]  /*ea20*/  BRA `(.L_x_12913) ;  /* 0xffffffc000ac7947 */ /* 0x000fea000383ffff */
.L_x_12795:
[----:B0-----:R0:W1:Y:S02]  /*ea30*/  SYNCS.PHASECHK.TRANS64.TRYWAIT P1, [R5+URZ+0x16840], R0 ;  /* 0x01684000050075a7 */ /* 0x001064000802017f */
[----:B-1----:R-:W-:Y:S05]  /*ea40*/  @!P1 NANOSLEEP.SYNCS 0x989680 ;  /* 0x009896800000995d */ /* 0x002fea0003900000 */
[----:B------:R-:W1:Y:S02]  /*ea50*/  @!P1 SYNCS.PHASECHK.TRANS64 P1, [R5+URZ+0x16840], R0 ;  /* 0x01684000050095a7 */ /* 0x000e64000802007f */
[----:B-1----:R-:W-:Y:S05]  /*ea60*/  @!P1 BRA `(.L_x_12795) ;  /* 0xfffffffc00f09947 */ /* 0x002fea000383ffff */
[----:B------:R-:W-:Y:S05]  /*ea70*/  BRA `(.L_x_12914) ;  /* 0xffffffc000cc7947 */ /* 0x000fea000383ffff */
.L_x_12797:
[----:B-1----:R1:W2:Y:S02]  /*ea80*/  SYNCS.PHASECHK.TRANS64.TRYWAIT P1, [R3+URZ+0x16840], R2 ;  /* 0x01684002030075a7 */ /* 0x0022a4000802017f */
[----:B--2---:R-:W-:Y:S05]  /*ea90*/  @!P1 NANOSLEEP.SYNCS 0x989680 ;  /* 0x009896800000995d */ /* 0x004fea0003900000 */
[----:B------:R-:W2:Y:S02]  /*eaa0*/  @!P1 SYNCS.PHASECHK.TRANS64 P1, [R3+URZ+0x16840], R2 ;  /* 0x01684002030095a7 */ /* 0x000ea4000802007f */
[----:B--2---:R-:W-:Y:S05]  /*eab0*/  @!P1 BRA `(.L_x_12797) ;  /* 0xfffffffc00f09947 */ /* 0x004fea000383ffff */
[----:B------:R-:W-:Y:S05]  /*eac0*/  BRA `(.L_x_12915) ;  /* 0xffffffc000d87947 */ /* 0x000fea000383ffff */
.L_x_12799:
[----:B--2---:R2:W3:Y:S02]  /*ead0*/  SYNCS.PHASECHK.TRANS64.TRYWAIT P1, [R5+URZ+0x16860], R0 ;  /* 0x01686000050075a7 */ /* 0x0044e4000802017f */
[----:B---3--:R-:W-:Y:S05]  /*eae0*/  @!P1 NANOSLEEP.SYNCS 0x989680 ;  /* 0x009896800000995d */ /* 0x008fea0003900000 */
[----:B------:R-:W3:Y:S02]  /*eaf0*/  @!P1 SYNCS.PHASECHK.TRANS64 P1, [R5+URZ+0x16860], R0 ;  /* 0x01686000050095a7 */ /* 0x000ee4000802007f */
[----:B---3--:R-:W-:Y:S05]  /*eb00*/  @!P1 BRA `(.L_x_12799) ;  /* 0xfffffffc00f09947 */ /* 0x008fea000383ffff */
[----:B------:R-:W-:Y:S05]  /*eb10*/  BRA `(.L_x_12916) ;  /* 0xffffffc000d47947 */ /* 0x000fea000383ffff */
.L_x_12917:
        /* <DEDUP_REMOVED lines=14> */
.L_x_15862:


//--------------------- .text._ZN7cutlass13device_kernelIN5flash11enable_sm90INS1_16FlashAttnFwdSm90INS1_25CollectiveMainloopFwdSm90ILi2EN4cute5tupleIJNS5_1CILi1EEES8_S8_EEENS6_IJNS7_ILi192EEENS7_ILi128EEENS7_ILi64EEEEEELi64ENS_10bfloat16_tEfNS_4arch4Sm90ELb0ELb0ELb1ELb1ELb1ELb0ELb0ELb1ELb1ELb1ELb0ELb0EEENS1_21CollectiveEpilogueFwdINS6_IJSA_SC_SB_EEES9_SE_SG_Li384ELb1ELb1ELb0ELb0EEENS1_36VarlenDynamicPersistentTileSchedulerILi192ELi128ELi384ELi128ELb0ELb1ELb1ELb0ELb1ELb1EEEEEEEEEvNT_6ParamsE --------------------------
	.section	.text._ZN7cutlass13device_kernelIN5flash11enable_sm90INS1_16FlashAttnFwdSm90INS1_25CollectiveMainloopFwdSm90ILi2EN4cute5tupleIJNS5_1CILi1EEES8_S8_EEENS6_IJNS7_ILi192EEENS7_ILi128EEENS7_ILi64EEEEEELi64ENS_10bfloat16_tEfNS_4arch4Sm90ELb0ELb0ELb1ELb1ELb1ELb0ELb0ELb1ELb1ELb1ELb0ELb0EEENS1_21CollectiveEpilogueFwdINS6_IJSA_SC_SB_EEES9_SE_SG_Li384ELb1ELb1ELb0ELb0EEENS1_36VarlenDynamicPersistentTileSchedulerILi192ELi128ELi384ELi128ELb0ELb1ELb1ELb0ELb1ELb1EEEEEEEEEvNT_6ParamsE,"ax",@progbits
	.align	128
.text._ZN7cutlass13device_kernelIN5flash11enable_sm90INS1_16FlashAttnFwdSm90INS1_25CollectiveMainloopFwdSm90ILi2EN4cute5tupleIJNS5_1CILi1EEES8_S8_EEENS6_IJNS7_ILi192EEENS7_ILi128EEENS7_ILi64EEEEEELi64ENS_10bfloat16_tEfNS_4arch4Sm90ELb0ELb0ELb1ELb1ELb1ELb0ELb0ELb1ELb1ELb1ELb0ELb0EEENS1_21CollectiveEpilogueFwdINS6_IJSA_SC_SB_EEES9_SE_SG_Li384ELb1ELb1ELb0ELb0EEENS1_36VarlenDynamicPersistentTileSchedulerILi192ELi128ELi384ELi128ELb0ELb1ELb1ELb0ELb1ELb1EEEEEEEEEvNT_6ParamsE:
        .type           _ZN7cutlass13device_kernelIN5flash11enable_sm90INS1_16FlashAttnFwdSm90INS1_25CollectiveMainloopFwdSm90ILi2EN4cute5tupleIJNS5_1CILi1EEES8_S8_EEENS6_IJNS7_ILi192EEENS7_ILi128EEENS7_ILi64EEEEEELi64ENS_10bfloat16_tEfNS_4arch4Sm90ELb0ELb0ELb1ELb1ELb1ELb0ELb0ELb1ELb1ELb1ELb0ELb0EEENS1_21CollectiveEpilogueFwdINS6_IJSA_SC_SB_EEES9_SE_SG_Li384ELb1ELb1ELb0ELb0EEENS1_36VarlenDynamicPersistentTileSchedulerILi192ELi128ELi384ELi128ELb0ELb1ELb1ELb0ELb1ELb1EEEEEEEEEvNT_6ParamsE,@function
        .size           _ZN7cutlass13device_kernelIN5flash11enable_sm90INS1_16FlashAttnFwdSm90INS1_25CollectiveMainloopFwdSm90ILi2EN4cute5tupleIJNS5_1CILi1EEES8_S8_EEENS6_IJNS7_ILi192EEENS7_ILi128EEENS7_ILi64EEEEEELi64ENS_10bfloat16_tEfNS_4arch4Sm90ELb0ELb0ELb1ELb1ELb1ELb0ELb0ELb1ELb1ELb1ELb0ELb0EEENS1_21CollectiveEpilogueFwdINS6_IJSA_SC_SB_EEES9_SE_SG_Li384ELb1ELb1ELb0ELb0EEENS1_36VarlenDynamicPersistentTileSchedulerILi192ELi128ELi384ELi128ELb0ELb1ELb1ELb0ELb1ELb1EEEEEEEEEvNT_6ParamsE,(.L_x_15863 - _ZN7cutlass13device_kernelIN5flash11enable_sm90INS1_16FlashAttnFwdSm90INS1_25CollectiveMainloopFwdSm90ILi2EN4cute5tupleIJNS5_1CILi1EEES8_S8_EEENS6_IJNS7_ILi192EEENS7_ILi128EEENS7_ILi64EEEEEELi64ENS_10bfloat16_tEfNS_4arch4Sm90ELb0ELb0ELb1ELb1ELb1ELb0ELb0ELb1ELb1ELb1ELb0ELb0EEENS1_21CollectiveEpilogueFwdINS6_IJSA_SC_SB_EEES9_SE_SG_Li384ELb1ELb1ELb0ELb0EEENS1_36VarlenDynamicPersistentTileSchedulerILi192ELi128ELi384ELi128ELb0ELb1ELb1ELb0ELb1ELb1EEEEEEEEEvNT_6ParamsE)
        .other          _ZN7cutlass13device_kernelIN5flash11enable_sm90INS1_16FlashAttnFwdSm90INS1_25CollectiveMainloopFwdSm90ILi2EN4cute5tupleIJNS5_1CILi1EEES8_S8_EEENS6_IJNS7_ILi192EEENS7_ILi128EEENS7_ILi64EEEEEELi64ENS_10bfloat16_tEfNS_4arch4Sm90ELb0ELb0ELb1ELb1ELb1ELb0ELb0ELb1ELb1ELb1ELb0ELb0EEENS1_21CollectiveEpilogueFwdINS6_IJSA_SC_SB_EEES9_SE_SG_Li384ELb1ELb1ELb0ELb0EEENS1_36VarlenDynamicPersistentTileSchedulerILi192ELi128ELi384ELi128ELb0ELb1ELb1ELb0ELb1ELb1EEEEEEEEEvNT_6ParamsE,@"STO_CUDA_ENTRY STV_DEFAULT"
_ZN7cutlass13device_kernelIN5flash11enable_sm90INS1_16FlashAttnFwdSm90INS1_25CollectiveMainloopFwdSm90ILi2EN4cute5tupleIJNS5_1CILi1EEES8_S8_EEENS6_IJNS7_ILi192EEENS7_ILi128EEENS7_ILi64EEEEEELi64ENS_10bfloat16_tEfNS_4arch4Sm90ELb0ELb0ELb1ELb1ELb1ELb0ELb0ELb1ELb1ELb1ELb0ELb0EEENS1_21CollectiveEpilogueFwdINS6_IJSA_SC_SB_EEES9_SE_SG_Li384ELb1ELb1ELb0ELb0EEENS1_36VarlenDynamicPersistentTileSchedulerILi192ELi128ELi384ELi128ELb0ELb1ELb1ELb0ELb1ELb1EEEEEEEEEvNT_6ParamsE:
        /* <DEDUP_REMOVED lines=45> */
.L_x_12918:
        /* <DEDUP_REMOVED lines=22> */
.L_x_12919:
        /* <DEDUP_REMOVED lines=18> */
.L_x_12920:
        /* <DEDUP_REMOVED lines=22> */
.L_x_12921:
        /* <DEDUP_REMOVED lines=23> */
.L_x_12922:
        /* <DEDUP_REMOVED lines=8> */
.L_x_12924:
        /* <DEDUP_REMOVED lines=30> */
[----:B------:R-:W-:Y:S02]  /*0a80*/  LEA.HI R2, R3, R156, RZ, 0x5 ;  /* 0x0000009c03027211 */ /* 0x000fe400078f28ff */
[----:B------:R-:W-:Y:S01]  /*0a90*/  SHF.R.S32.HI R7, RZ, 0x4, R0 ;  /* 0x00000004ff077819 */ /* 0x000fe20000011400 */
[----:B------:R-:W-:Y:S01]  /*0aa0*/  IMAD.IADD R18, R156, 0x1, -R5 ;  /* 0x000000019c127824 */ /* 0x000fe200078e0a05 */
[----:B------:R-:W-:Y:S01]  /*0ab0*/  LOP3.LUT R5, R0, 0x3fffff0, RZ, 0xc0, !PT ;  /* 0x03fffff000057812 */ /* 0x000fe200078ec0ff */
[----:B------:R-:W-:Y:S01]  /*0ac0*/  IMAD.SHL.U32 R2, R2, 0x20, RZ ;  /* 0x0000002002027824 */ /* 0x000fe200078e00ff */
[----:B------:R-:W-:Y:S02]  /*0ad0*/  LEA.HI R0, R0, R7, RZ, 0x1 ;  /* 0x0000000700007211 */ /* 0x000fe400078f08ff */
[----:B------:R-:W-:-:S02]  /*0ae0*/  IADD3 R5, R156, -R5, RZ ;  /* 0x800000059c057210 */ /* 0x000fc40007ffe0ff */
[----:B------:R-:W-:Y:S02]  /*0af0*/  LOP3.LUT R2, R2, 0xfffffc00, RZ, 0xc0, !PT ;  /* 0xfffffc0002027812 */ /* 0x000fe400078ec0ff */
[----:B------:R-:W-:Y:S02]  /*0b00*/  LOP3.LUT R0, R0, 0x1ffffffe, RZ, 0xc0, !PT ;  /* 0x1ffffffe00007812 */ /* 0x000fe400078ec0ff */
[----:B------:R-:W-:Y:S01]  /*0b10*/  SHF.R.S32.HI R9, RZ, 0x1f, R18 ;  /* 0x0000001fff097819 */ /* 0x000fe20000011412 */
[----:B------:R-:W-:Y:S01]  /*0b20*/  IMAD R5, R5, 0x40, R2 ;  /* 0x0000004005057824 */ /* 0x000fe200078e0202 */
[----:B------:R-:W-:Y:S01]  /*0b30*/  LEA.HI R2, R3, R156, RZ, 0x2 ;  /* 0x0000009c03027211 */ /* 0x000fe200078f10ff */
[----:B------:R-:W-:Y:S01]  /*0b40*/  IMAD.IADD R0, R7, 0x1, -R0 ;  /* 0x0000000107007824 */ /* 0x000fe200078e0a00 */
[----:B------:R-:W-:Y:S02]  /*0b50*/  LEA.HI R4, R9, R18, RZ, 0x2 ;  /* 0x0000001209047211 */ /* 0x000fe400078f10ff */
[----:B------:R-:W-:Y:S01]  /*0b60*/  SHF.R.S32.HI R22, RZ, 0x7, R22 ;  /* 0x00000007ff167819 */ /* 0x000fe20000011416 */
[----:B------:R-:W-:Y:S01]  /*0b70*/  IMAD R154, R0, 0x8, R5 ;  /* 0x00000008009a7824 */ /* 0x000fe200078e0205 */
[----:B------:R-:W-:-:S02]  /*0b80*/  SHF.R.S32.HI R6, RZ, 0x2, R4 ;  /* 0x00000002ff067819 */ /* 0x000fc40000011404 */
[----:B------:R-:W-:Y:S01]  /*0b90*/  SHF.R.S32.HI R11, RZ, 0x1f, R4 ;  /* 0x0000001fff0b7819 */ /* 0x000fe20000011404 */
[----:B------:R-:W-:Y:S01]  /*0ba0*/  IMAD.HI R0, R22, 0x55555556, RZ ;  /* 0x5555555616007827 */ /* 0x000fe200078e02ff */
[----:B------:R-:W-:Y:S02]  /*0bb0*/  LOP3.LUT R5, R2, 0xfffffffc, RZ, 0xc0, !PT ;  /* 0xfffffffc02057812 */ /* 0x000fe400078ec0ff */
[----:B------:R-:W-:Y:S02]  /*0bc0*/  LEA.HI R11, R11, R6, RZ, 0x3 ;  /* 0x000000060b0b7211 */ /* 0x000fe400078f18ff */
[----:B------:R-:W-:Y:S01]  /*0bd0*/  LEA.HI R7, R0, R0, RZ, 0x1 ;  /* 0x0000000000077211 */ /* 0x000fe200078f08ff */
[----:B------:R-:W-:Y:S01]  /*0be0*/  IMAD.IADD R2, R156, 0x1, -R5 ;  /* 0x000000019c027824 */ /* 0x000fe200078e0a05 */
[----:B------:R-:W-:Y:S02]  /*0bf0*/  LOP3.LUT R11, R11, 0xfffffff8, RZ, 0xc0, !PT ;  /* 0xfffffff80b0b7812 */ /* 0x000fe400078ec0ff */
[----:B------:R-:W-:Y:S01]  /*0c00*/  LEA.HI R3, R3, R156, RZ, 0x3 ;  /* 0x0000009c03037211 */ /* 0x000fe200078f18ff */
[----:B------:R-:W-:Y:S01]  /*0c10*/  IMAD R7, R7, -0x3, R22 ;  /* 0xfffffffd07077824 */ /* 0x000fe200078e0216 */
[----:B------:R-:W-:Y:S01]  /*0c20*/  LEA.HI R0, R2, R2, RZ, 0x1 ;  /* 0x0000000202007211 */ /* 0x000fe200078f08ff */
[----:B------:R-:W-:Y:S01]  /*0c30*/  IMAD.IADD R6, R6, 0x1, -R11 ;  /* 0x0000000106067824 */ /* 0x000fe200078e0a0b */
[----:B------:R-:W-:-:S02]  /*0c40*/  LEA.HI R9, R9, R18, RZ, 0x5 ;  /* 0x0000001209097211 */ /* 0x000fc400078f28ff */
[----:B------:R-:W-:Y:S02]  /*0c50*/  LOP3.LUT R11, R0, 0x1ffffffe, RZ, 0xc0, !PT ;  /* 0x1ffffffe000b7812 */ /* 0x000fe400078ec0ff */
[----:B------:R-:W-:Y:S02]  /*0c60*/  LOP3.LUT R5, R3, 0xfffffff8, RZ, 0xc0, !PT ;  /* 0xfffffff803057812 */ /* 0x000fe400078ec0ff */
[----:B------:R-:W-:Y:S01]  /*0c70*/  SHF.R.S32.HI R9, RZ, 0x5, R9 ;  /* 0x00000005ff097819 */ /* 0x000fe20000011409 */
[----:B------:R-:W-:Y:S01]  /*0c80*/  IMAD.IADD R0, R2, 0x1, -R11 ;  /* 0x0000000102007824 */ /* 0x000fe200078e0a0b */
[----:B------:R-:W-:Y:S02]  /*0c90*/  IADD3 R2, R156, -R5, RZ ;  /* 0x800000059c027210 */ /* 0x000fe40007ffe0ff */
[----:B------:R-:W-:Y:S01]  /*0ca0*/  LOP3.LUT R13, R4, 0x7ffffffc, RZ, 0xc0, !PT ;  /* 0x7ffffffc040d7812 */ /* 0x000fe200078ec0ff */
[----:B------:R-:W-:Y:S01]  /*0cb0*/  IMAD R6, R9, 0x10, R6 ;  /* 0x0000001009067824 */ /* 0x000fe200078e0206 */
[----:B------:R-:W-:Y:S01]  /*0cc0*/  SHF.R.S32.HI R17, RZ, 0x3, R3 ;  /* 0x00000003ff117819 */ /* 0x000fe20000011403 */
[----:B------:R-:W-:-:S02]  /*0cd0*/  IMAD.SHL.U32 R16, R2, 0x8, RZ ;  /* 0x0000000802107824 */ /* 0x000fc400078e00ff */
[----:B------:R-:W-:Y:S02]  /*0ce0*/  IMAD.IADD R13, R18, 0x1, -R13 ;  /* 0x00000001120d7824 */ /* 0x000fe400078e0a0d */
[----:B------:R-:W-:Y:S01]  /*0cf0*/  IMAD R23, R7, 0x40, R6 ;  /* 0x0000004007177824 */ /* 0x000fe200078e0206 */
[----:B------:R-:W-:Y:S01]  /*0d00*/  SHF.R.S32.HI R155, RZ, 0x1f, R16 ;  /* 0x0000001fff9b7819 */ /* 0x000fe20000011410 */
[----:B------:R-:W-:Y:S02]  /*0d10*/  IMAD R152, R13, R152, 0x80 ;  /* 0x000000800d987424 */ /* 0x000fe400078e0298 */
[----:B------:R-:W-:-:S07]  /*0d20*/  IMAD R153, R0, 0x8, R23 ;  /* 0x0000000800997824 */ /* 0x000fce00078e0217 */
.L_x_12958:
        /* <DEDUP_REMOVED lines=19> */
[----:B------:R-:W-:Y:S01]  /*0e60*/  IMAD.U32 R6, RZ, RZ, UR10 ;  /* 0x0000000aff067e24 */ /* 0x000fe2000f8e00ff */
[----:B------:R-:W-:Y:S01]  /*0e70*/  MOV R5, UR9 ;  /* 0x0000000900057c02 */ /* 0x000fe20008000f00 */
[----:B------:R-:W-:Y:S01]  /*0e80*/  ULDC.64 UR8, c[0x0][0x418] ;  /* 0x0001060000087ab9 */ /* 0x000fe20000000a00 */
[----:B------:R-:W-:-:S03]  /*0e90*/  IMAD.U32 R7, RZ, RZ, UR11 ;  /* 0x0000000bff077e24 */ /* 0x000fc6000f8e00ff */
[----:B------:R-:W2:Y:S04]  /*0ea0*/  @P0 LDG.E R4, desc[UR50][R4.64] ;  /* 0x0000003204040981 */ /* 0x000ea8000c1e1900 */
[----:B------:R-:W3:Y:S01]  /*0eb0*/  @P1 LDG.E R6, desc[UR50][R6.64] ;  /* 0x0000003206061981 */ /* 0x000ee2000c1e1900 */
[----:B------:R-:W-:Y:S01]  /*0ec0*/  UISETP.NE.U32.AND UP0, UPT, UR8, URZ, UPT ;  /* 0x0000003f0800728c */ /* 0x000fe2000bf05070 */
[----:B------:R-:W-:Y:S01]  /*0ed0*/  IMAD.MOV.U32 R0, RZ, RZ, RZ ;  /* 0x000000ffff007224 */ /* 0x000fe200078e00ff */
[----:B------:R-:W-:Y:S01]  /*0ee0*/  UMOV UR40, UR6 ;  /* 0x0000000600287c82 */ /* 0x000fe20008000000 */
[----:B------:R-:W-:Y:S01]  /*0ef0*/  ULDC UR6, c[0x0][0x2f0] ;  /* 0x0000bc0000067ab9 */ /* 0x000fe20000000800 */
[----:B------:R-:W-:Y:S01]  /*0f00*/  UISETP.NE.AND.EX UP0, UPT, UR9, URZ, UPT, UP0 ;  /* 0x0000003f0900728c */ /* 0x000fe2000bf05300 */
[----:B------:R-:W-:Y:S01]  /*0f10*/  IMAD.MOV.U32 R3, RZ, RZ, RZ ;  /* 0x000000ffff037224 */ /* 0x000fe200078e00ff */
[----:B------:R-:W-:Y:S01]  /*0f20*/  UMOV UR42, URZ ;  /* 0x0000003f002a7c82 */ /* 0x000fe20008000000 */
[----:B------:R-:W-:Y:S01]  /*0f30*/  UMOV UR41, UR5 ;  /* 0x0000000500297c82 */ /* 0x000fe20008000000 */
[----:B------:R-:W-:Y:S01]  /*0f40*/  USEL UR4, UR4, 0x1, UP0 ;  /* 0x0000000104047887 */ /* 0x000fe20008000000 */
[----:B------:R-:W-:-:S02]  /*0f50*/  MOV R119, RZ ;  /* 0x000000ff00777202 */ /* 0x000fc40000000f00 */
[----:B------:R-:W-:Y:S02]  /*0f60*/  CS2R R24, SRZ ;  /* 0x0000000000187805 */ /* 0x000fe4000001ff00 */
[----:B------:R-:W-:Y:S01]  /*0f70*/  CS2R R26, SRZ ;  /* 0x00000000001a7805 */ /* 0x000fe2000001ff00 */
[----:B------:R-:W-:Y:S01]  /*0f80*/  UIMAD UR4, UR4, UR6, URZ ;  /* 0x00000006040472a4 */ /* 0x000fe2000f8e023f */
[----:B------:R-:W-:Y:S01]  /*0f90*/  CS2R R30, SRZ ;  /* 0x00000000001e7805 */ /* 0x000fe2000001ff00 */
[----:B------:R-:W-:Y:S01]  /*0fa0*/  IMAD.MOV.U32 R29, RZ, RZ, RZ ;  /* 0x000000ffff1d7224 */ /* 0x000fe200078e00ff */
[----:B------:R-:W-:Y:S02]  /*0fb0*/  CS2R R36, SRZ ;  /* 0x0000000000247805 */ /* 0x000fe4000001ff00 */
[----:B-----5:R-:W-:Y:S02]  /*0fc0*/  CS2R R14, SRZ ;  /* 0x00000000000e7805 */ /* 0x020fe4000001ff00 */
[----:B------:R-:W-:-:S02]  /*0fd0*/  CS2R R38, SRZ ;  /* 0x0000000000267805 */ /* 0x000fc4000001ff00 */
[----:B------:R-:W-:Y:S02]  /*0fe0*/  CS2R R12, SRZ ;  /* 0x00000000000c7805 */ /* 0x000fe4000001ff00 */
[----:B------:R-:W-:Y:S01]  /*0ff0*/  CS2R R40, SRZ ;  /* 0x0000000000287805 */ /* 0x000fe2000001ff00 */
[----:B------:R-:W-:Y:S01]  /*1000*/  IMAD.MOV.U32 R42, RZ, RZ, RZ ;  /* 0x000000ffff2a7224 */ /* 0x000fe200078e00ff */
[----:B--2---:R-:W-:Y:S02]  /*1010*/  @P0 R2UR UR42, R4 ;  /* 0x00000000042a02ca */ /* 0x004fe400000e0000 */
[----:B------:R-:W-:Y:S02]  /*1020*/  PLOP3.LUT P0, PT, PT, PT, PT, 0x80, 0x0 ;  /* 0x000000000000781c */ /* 0x000fe40003f0f070 */
[----:B---3--:R-:W-:Y:S01]  /*1030*/  @P1 R2UR UR4, R6 ;  /* 0x00000000060412ca */ /* 0x008fe200000e0000 */
[----:B------:R-:W-:-:S14]  /*1040*/  @P1 BRA `(.L_x_12925) ;  /* 0x0000000000341947 */ /* 0x000fdc0003800000 */
        /* <DEDUP_REMOVED lines=13> */
.L_x_12925:
[----:B------:R-:W-:Y:S01]  /*1120*/  UIADD3 UR42, -UR42, UR4, URZ ;  /* 0x000000042a2a7290 */ /* 0x000fe2000fffe13f */
[----:B------:R-:W-:Y:S02]  /*1130*/  CS2R R44, SRZ ;  /* 0x00000000002c7805 */ /* 0x000fe4000001ff00 */
[----:B------:R-:W-:Y:S02]  /*1140*/  MOV R43, RZ ;  /* 0x000000ff002b7202 */ /* 0x000fe40000000f00 */
[----:B------:R-:W-:Y:S01]  /*1150*/  CS2R R46, SRZ ;  /* 0x00000000002e7805 */ /* 0x000fe2000001ff00 */
[----:B------:R-:W-:Y:S01]  /*1160*/  UISETP.GE.AND UP0, UPT, UR42, 0x1, UPT ;  /* 0x000000012a00788c */ /* 0x000fe2000bf06270 */
[----:B------:R-:W-:Y:S01]  /*1170*/  CS2R R48, SRZ ;  /* 0x0000000000307805 */ /* 0x000fe2000001ff00 */
[----:B------:R-:W-:Y:S01]  /*1180*/  UIADD3 UR4, UR42, 0x7f, URZ ;  /* 0x0000007f2a047890 */ /* 0x000fe2000fffe03f */
[----:B------:R-:W-:Y:S02]  /*1190*/  CS2R R50, SRZ ;  /* 0x0000000000327805 */ /* 0x000fe4000001ff00 */
[----:B------:R-:W-:Y:S01]  /*11a0*/  CS2R R52, SRZ ;  /* 0x0000000000347805 */ /* 0x000fe2000001ff00 */
[----:B------:R-:W-:Y:S01]  /*11b0*/  IMAD.MOV.U32 R54, RZ, RZ, RZ ;  /* 0x000000ffff367224 */ /* 0x000fe200078e00ff */
[----:B------:R-:W-:Y:S01]  /*11c0*/  PLOP3.LUT P1, PT, PT, PT, UP0, 0x80, 0x0 ;  /* 0x000000000000781c */ /* 0x000fe20003f2f008 */
[----:B------:R-:W-:Y:S01]  /*11d0*/  USHF.R.S32.HI UR5, URZ, 0x1f, UR4 ;  /* 0x0000001f3f057899 */ /* 0x000fe20008011404 */
[----:B------:R-:W-:-:S03]  /*11e0*/  IMAD.MOV.U32 R56, RZ, RZ, RZ ;  /* 0x000000ffff387224 */ /* 0x000fc600078e00ff */
[----:B------:R-:W-:-:S08]  /*11f0*/  ULEA.HI UR45, UR5, UR4, URZ, 0x7 ;  /* 0x00000004052d7291 */ /* 0x000fd0000f8f383f */
[----:B------:R-:W-:Y:S05]  /*1200*/  @!P1 BRA `(.L_x_12926) ;  /* 0x0000005800109947 */ /* 0x000fea0003800000 */
[----:B------:R-:W0:Y:S01]  /*1210*/  SHFL.IDX PT, R0, R22, RZ, 0x1f ;  /* 0x00001fff16007589 */ /* 0x000e2200000e0000 */
[----:B------:R-:W1:Y:S01]  /*1220*/  S2UR UR43, SR_CgaCtaId ;  /* 0x00000000002b79c3 */ /* 0x000e620000008800 */
[----:B------:R-:W-:Y:S01]  /*1230*/  UMOV UR49, 0x400 ;  /* 0x0000040000317882 */ /* 0x000fe20000000000 */
[----:B------:R-:W-:Y:S01]  /*1240*/  USHF.R.S32.HI UR45, URZ, 0x7, UR45 ;  /* 0x000000073f2d7899 */ /* 0x000fe2000801142d */
[----:B0-----:R-:W-:Y:S01]  /*1250*/  R2UR UR44, R0 ;  /* 0x00000000002c72ca */ /* 0x001fe200000e0000 */
[----:B-1----:R-:W-:-:S12]  /*1260*/  ULEA UR49, UR43, UR49, 0x18 ;  /* 0x000000312b317291 */ /* 0x002fd8000f8ec03f */
[----:B------:R-:W-:Y:S02]  /*1270*/  UIMAD.WIDE UR4, UR44, 0x55555556, URZ ;  /* 0x555555562c0478a5 */ /* 0x000fe4000f8e023f */
[----:B------:R-:W-:Y:S02]  /*1280*/  UIADD3 UR4, UR49, 0x8400, URZ ;  /* 0x0000840031047890 */ /* 0x000fe4000fffe03f */
[----:B------:R-:W-:Y:S02]  /*1290*/  ULEA.HI UR5, UR5, UR5, URZ, 0x1 ;  /* 0x0000000505057291 */ /* 0x000fe4000f8f083f */
[----:B------:R-:W-:Y:S02]  /*12a0*/  ULOP3.LUT UP0, URZ, UR4, 0x3ff, URZ, 0xc0, !UPT ;  /* 0x000003ff043f7892 */ /* 0x000fe4000f80c03f */
[----:B------:R-:W-:-:S04]  /*12b0*/  UIMAD UR5, UR5, -0x3, UR44 ;  /* 0xfffffffd050578a4 */ /* 0x000fc8000f8e022c */
[----:B------:R-:W-:Y:S01]  /*12c0*/  PLOP3.LUT P0, PT, PT, PT, UP0, 0x80, 0x0 ;  /* 0x000000000000781c */ /* 0x000fe20003f0f008 */
[----:B------:R-:W-:-:S04]  /*12d0*/  ULEA UR5, UR5, UR4, 0xd ;  /* 0x0000000405057291 */ /* 0x000fc8000f8e683f */
[----:B------:R-:W-:-:S04]  /*12e0*/  USHF.R.U32.HI UR5, URZ, 0x4, UR5 ;  /* 0x000000043f057899 */ /* 0x000fc80008011605 */
        /* <DEDUP_REMOVED lines=18> */
.L_x_12927:
        /* <DEDUP_REMOVED lines=9> */
.L_x_13043:
[----:B------:R-:W-:Y:S05]  /*14a0*/  @!P0 BRA `(.L_x_12929) ;  /* 0x0000000000048947 */ /* 0x000fea0003800000 */
[----:B------:R-:W-:Y:S01]  /*14b0*/  BPT.TRAP 0x1 ;  /* 0x000000040000795c */ /* 0x000fe20000300000 */
.L_x_12929:
[----:B0-----:R-:W-:Y:S01]  /*14c0*/  IMAD.U32 R0, RZ, RZ, UR36 ;  /* 0x00000024ff007e24 */ /* 0x001fe2000f8e00ff */
[----:B------:R-:W-:-:S04]  /*14d0*/  MOV R3, UR46 ;  /* 0x0000002e00037c02 */ /* 0x000fc80008000f00 */
[----:B------:R-:W-:Y:S02]  /*14e0*/  LEA R0, R0, UR49, 0x3 ;  /* 0x0000003100007c11 */ /* 0x000fe4000f8e18ff */
[----:B------:R-:W-:-:S04]  /*14f0*/  SHF.L.U32 R3, R3, 0x1f, RZ ;  /* 0x0000001f03037819 */ /* 0x000fc800000006ff */
[----:B------:R0:W1:Y:S01]  /*1500*/  SYNCS.PHASECHK.TRANS64.TRYWAIT P1, [R0+URZ+0x16830], R3 ;  /* 0x01683003000075a7 */ /* 0x000062000802017f */
[----:B------:R-:W-:Y:S05]  /*1510*/  @!P0 BRA `(.L_x_12930) ;  /* 0x0000000000048947 */ /* 0x000fea0003800000 */
[----:B------:R-:W-:Y:S01]  /*1520*/  BPT.TRAP 0x1 ;  /* 0x000000040000795c */ /* 0x000fe20000300000 */
.L_x_12930:
[----:B------:R-:W-:Y:S01]  /*1530*/  IMAD.MOV.U32 R119, RZ, RZ, RZ ;  /* 0x000000ffff777224 */ /* 0x000fe200078e00ff */
[----:B-1----:R-:W-:Y:S06]  /*1540*/  @P1 BRA `(.L_x_12931) ;  /* 0x0000000000081947 */ /* 0x002fec0003800000 */
[----:B------:R-:W1:Y:S02]  /*1550*/  SYNCS.PHASECHK.TRANS64.TRYWAIT P1, [R0+URZ+0x16830], R3 ;  /* 0x01683003000075a7 */ /* 0x000e64000802017f */
[----:B-1----:R-:W-:Y:S05]  /*1560*/  @!P1 BRA `(.L_x_12932) ;  /* 0x000000c4007c9947 */ /* 0x002fea0003800000 */
.L_x_12931:
        /* <DEDUP_REMOVED lines=35> */
.L_x_12933:
        /* <DEDUP_REMOVED lines=139> */
[----:B------:R-:W-:Y:S01]  /*2050*/  MOV R98, R119 ;  /* 0x0000007700627202 */ /* 0x000fe20000000f00 */
[--C-:B------:R-:W-:Y:S01]  /*2060*/  IMAD.MOV.U32 R96, RZ, RZ, R119.reuse ;  /* 0x000000ffff607224 */ /* 0x100fe200078e0077 */
[----:B------:R-:W-:Y:S01]  /*2070*/  FMNMX.FTZ R72, R81, R72, !PT ;  /* 0x0000004851487209 */ /* 0x000fe20007810000 */
[----:B------:R-:W-:Y:S01]  /*2080*/  UPRMT UR6, UR43, 0x654, UR6 ;  /* 0x000006542b067896 */ /* 0x000fe20008000006 */
[--C-:B------:R-:W-:Y:S01]  /*2090*/  IMAD.MOV.U32 R94, RZ, RZ, R119.reuse ;  /* 0x000000ffff5e7224 */ /* 0x100fe200078e0077 */
[----:B------:R-:W1:Y:S01]  /*20a0*/  MUFU.TANH R15, R15 ;  /* 0x0000000f000f7308 */ /* 0x000e620000002400 */
[----:B--2---:R-:W-:Y:S01]  /*20b0*/  FSEL R13, R13, -INF , P3 ;  /* 0xff8000000d0d7808 */ /* 0x004fe20001800000 */
[--C-:B------:R-:W-:Y:S01]  /*20c0*/  IMAD.MOV.U32 R92, RZ, RZ, R119.reuse ;  /* 0x000000ffff5c7224 */ /* 0x100fe200078e0077 */
[----:B------:R-:W-:Y:S01]  /*20d0*/  ISETP.GT.AND P3, PT, R62, 0x29, PT ;  /* 0x000000293e00780c */ /* 0x000fe20003f64270 */
[----:B------:R-:W-:Y:S01]  /*20e0*/  IMAD.MOV.U32 R90, RZ, RZ, R119 ;  /* 0x000000ffff5a7224 */ /* 0x000fe200078e0077 */
[----:B------:R-:W-:-:S02]  /*20f0*/  FMNMX.FTZ R20, R13, R20, !PT ;  /* 0x000000140d147209 */ /* 0x000fc40007810000 */
[----:B------:R-:W-:Y:S01]  /*2100*/  SYNCS.ARRIVE.TRANS64.RED.A1T0 RZ, [UR6], RZ ;  /* 0x000000ffffff79a7 */ /* 0x000fe20008100406 */
        /* <DEDUP_REMOVED lines=187> */
[----:B------:R-:W-:Y:S01]  /*2cc0*/  MUFU.EX2 R120, R120 ;  /* 0x0000007800787308 */ /* 0x000fe20000000800 */
[-CC-:B------:R-:W-:Y:S01]  /*2cd0*/  FFMA.FTZ R128, R77, R12.reuse, -R6.reuse ;  /* 0x0000000c4d807223 */ /* 0x180fe20000010806 */
[-CC-:B------:R-:W-:Y:S01]  /*2ce0*/  FFMA.FTZ R75, R91, R12.reuse, -R6.reuse ;  /* 0x0000000c5b4b7223 */ /* 0x180fe20000010806 */
[----:B------:R-:W0:Y:S01]  /*2cf0*/  SHFL.BFLY PT, R31, R20, 0x2, 0x1f ;  /* 0x0c401f00141f7f89 */ /* 0x000e2200000e0000 */
        /* <DEDUP_REMOVED lines=16> */
[--C-:B------:R-:W-:Y:S01]  /*2e00*/  IMAD.MOV.U32 R117, RZ, RZ, R119.reuse ;  /* 0x000000ffff757224 */ /* 0x100fe200078e0077 */
[-C--:B------:R-:W-:Y:S01]  /*2e10*/  MOV R113, R119.reuse ;  /* 0x0000007700717202 */ /* 0x080fe20000000f00 */
[--C-:B------:R-:W-:Y:S01]  /*2e20*/  IMAD.MOV.U32 R115, RZ, RZ, R119.reuse ;  /* 0x000000ffff737224 */ /* 0x100fe200078e0077 */
[----:B------:R-:W-:Y:S01]  /*2e30*/  MOV R88, R119 ;  /* 0x0000007700587202 */ /* 0x000fe20000000f00 */
[----:B------:R-:W3:Y:S01]  /*2e40*/  MUFU.EX2 R124, R124 ;  /* 0x0000007c007c7308 */ /* 0x000ee20000000800 */
[--C-:B------:R-:W-:Y:S01]  /*2e50*/  IMAD.MOV.U32 R111, RZ, RZ, R119.reuse ;  /* 0x000000ffff6f7224 */ /* 0x100fe200078e0077 */
[----:B0-----:R-:W-:Y:S01]  /*2e60*/  FMNMX.FTZ R8, R20, R31, !PT ;  /* 0x0000001f14087209 */ /* 0x001fe20007810000 */
[----:B------:R-:W-:-:S02]  /*2e70*/  IMAD.MOV.U32 R109, RZ, RZ, R119 ;  /* 0x000000ffff6d7224 */ /* 0x000fc400078e0077 */
[----:B------:R-:W-:Y:S02]  /*2e80*/  IMAD.MOV.U32 R107, RZ, RZ, R119 ;  /* 0x000000ffff6b7224 */ /* 0x000fe400078e0077 */
[----:B------:R-:W0:Y:S01]  /*2e90*/  SHFL.BFLY PT, R31, R8, 0x1, 0x1f ;  /* 0x0c201f00081f7f89 */ /* 0x000e2200000e0000 */
[----:B------:R-:W4:Y:S08]  /*2ea0*/  MUFU.EX2 R67, R67 ;  /* 0x0000004300437308 */ /* 0x000f300000000800 */
[----:B------:R-:W5:Y:S08]  /*2eb0*/  MUFU.EX2 R126, R126 ;  /* 0x0000007e007e7308 */ /* 0x000f700000000800 */
[----:B------:R-:W5:Y:S01]  /*2ec0*/  MUFU.EX2 R69, R69 ;  /* 0x0000004500457308 */ /* 0x000f620000000800 */
        /* <DEDUP_REMOVED lines=10> */
[----:B-1----:R-:W-:Y:S01]  /*2f70*/  FADD.FTZ R3, R120, R63 ;  /* 0x0000003f78037221 */ /* 0x002fe20000010000 */
[-CC-:B------:R-:W-:Y:S01]  /*2f80*/  FFMA.FTZ R6, R7, R12.reuse, -R26.reuse ;  /* 0x0000000c07067223 */ /* 0x180fe2000001081a */
[-CC-:B------:R-:W-:Y:S01]  /*2f90*/  FFMA.FTZ R125, R9, R12.reuse, -R26.reuse ;  /* 0x0000000c097d7223 */ /* 0x180fe2000001081a */
[----:B------:R-:W-:Y:S01]  /*2fa0*/  MUFU.EX2 R121, R121 ;  /* 0x0000007900797308 */ /* 0x000fe20000000800 */
[----:B------:R-:W-:Y:S01]  /*2fb0*/  FADD.FTZ R30, R122, R3 ;  /* 0x000000037a1e7221 */ /* 0x000fe20000010000 */
[-CC-:B------:R-:W-:Y:S01]  /*2fc0*/  FFMA.FTZ R8, R13, R12.reuse, -R26.reuse ;  /* 0x0000000c0d087223 */ /* 0x180fe2000001081a */
[-CC-:B------:R-:W-:Y:S01]  /*2fd0*/  FFMA.FTZ R127, R15, R12.reuse, -R26.reuse ;  /* 0x0000000c0f7f7223 */ /* 0x180fe2000001081a */
[-C--:B------:R-:W-:Y:S01]  /*2fe0*/  FFMA.FTZ R10, R21, R12.reuse, -R26 ;  /* 0x0000000c150a7223 */ /* 0x080fe2000001081a */
[----:B--2---:R-:W-:Y:S01]  /*2ff0*/  FADD.FTZ R3, R65, R30 ;  /* 0x0000001e41037221 */ /* 0x004fe20000010000 */
[-CC-:B------:R-:W-:Y:S01]  /*3000*/  FFMA.FTZ R129, R25, R12.reuse, -R26.reuse ;  /* 0x0000000c19817223 */ /* 0x180fe2000001081a */
[-CC-:B------:R-:W-:Y:S01]  /*3010*/  FFMA.FTZ R14, R27, R12.reuse, -R26.reuse ;  /* 0x0000000c1b0e7223 */ /* 0x180fe2000001081a */
[----:B------:R-:W0:Y:S01]  /*3020*/  MUFU.EX2 R4, R4 ;  /* 0x0000000400047308 */ /* 0x000e220000000800 */
[----:B---3--:R-:W-:Y:S01]  /*3030*/  FADD.FTZ R32, R124, R3 ;  /* 0x000000037c207221 */ /* 0x008fe20000010000 */
[-CC-:B------:R-:W-:Y:S01]  /*3040*/  FFMA.FTZ R131, R29, R12.reuse, -R26.reuse ;  /* 0x0000000c1d837223 */ /* 0x180fe2000001081a */
[-CC-:B------:R-:W-:Y:S01]  /*3050*/  FFMA.FTZ R20, R33, R12.reuse, -R26.reuse ;  /* 0x0000000c21147223 */ /* 0x180fe2000001081a */
[-C--:B------:R-:W-:Y:S01]  /*3060*/  FFMA.FTZ R133, R35, R12.reuse, -R26 ;  /* 0x0000000c23857223 */ /* 0x080fe2000001081a */
[----:B----4-:R-:W-:Y:S01]  /*3070*/  FADD.FTZ R3, R67, R32 ;  /* 0x0000002043037221 */ /* 0x010fe20000010000 */
[-CC-:B------:R-:W-:Y:S01]  /*3080*/  FFMA.FTZ R24, R37, R12.reuse, -R26.reuse ;  /* 0x0000000c25187223 */ /* 0x180fe2000001081a */
[-CC-:B------:R-:W-:Y:S01]  /*3090*/  FFMA.FTZ R135, R39, R12.reuse, -R26.reuse ;  /* 0x0000000c27877223 */ /* 0x180fe2000001081a */
[----:B------:R-:W1:Y:S01]  /*30a0*/  MUFU.EX2 R123, R123 ;  /* 0x0000007b007b7308 */ /* 0x000e620000000800 */
[----:B-----5:R-:W-:Y:S01]  /*30b0*/  FADD.FTZ R32, R126, R3 ;  /* 0x000000037e207221 */ /* 0x020fe20000010000 */
        /* <DEDUP_REMOVED lines=139> */
[----:B------:R-:W-:Y:S02]  /*3970*/  F2FP.BF16.F32.PACK_AB R148, R103, R148 ;  /* 0x000000946794723e */ /* 0x000fe400000010ff */
[----:B------:R-:W-:-:S04]  /*3980*/  MOV R103, R119 ;  /* 0x0000007700677202 */ /* 0x000fc80000000f00 */
        /* <DEDUP_REMOVED lines=19> */
[----:B------:R-:W-:Y:S01]  /*3ac0*/  IMAD.MOV.U32 R105, RZ, RZ, R119 ;  /* 0x000000ffff697224 */ /* 0x000fe200078e0077 */
[----:B-1----:R-:W-:Y:S02]  /*3ad0*/  MOV R93, R119 ;  /* 0x00000077005d7202 */ /* 0x002fe40000000f00 */
        /* <DEDUP_REMOVED lines=26> */
.L_x_12945:
[----:B------:R-:W-:Y:S01]  /*3c80*/  ISETP.NE.AND P2, PT, RZ, UR44, PT ;  /* 0x0000002cff007c0c */ /* 0x000fe2000bf45270 */
[----:B------:R-:W-:-:S04]  /*3c90*/  UISETP.NE.AND UP0, UPT, UR21, 0x1, UPT ;  /* 0x000000011500788c */ /* 0x000fc8000bf05270 */
[----:B------:R-:W-:-:S04]  /*3ca0*/  USEL UR46, URZ, 0x1, UP0 ;  /* 0x000000013f2e7887 */ /* 0x000fc80008000000 */
[----:B------:R-:W-:-:S04]  /*3cb0*/  ULOP3.LUT UR46, UR22, UR46, URZ, 0x3c, !UPT ;  /* 0x0000002e162e7292 */ /* 0x000fc8000f8e3c3f */
[----:B------:R-:W-:Y:S08]  /*3cc0*/  @P2 BRA `(.L_x_12935) ;  /* 0x0000000000442947 */ /* 0x000ff00003800000 */
[----:B------:R-:W-:Y:S05]  /*3cd0*/  @!P0 BRA `(.L_x_12936) ;  /* 0x0000000000048947 */ /* 0x000fea0003800000 */
[----:B------:R-:W-:Y:S01]  /*3ce0*/  BPT.TRAP 0x1 ;  /* 0x000000040000795c */ /* 0x000fe20000300000 */
.L_x_12936:
        /* <DEDUP_REMOVED lines=12> */
.L_x_12937:
[----:B-1----:R-:W-:Y:S05]  /*3db0*/  @P1 BRA `(.L_x_12935) ;  /* 0x0000000000081947 */ /* 0x002fea0003800000 */
[----:B------:R-:W1:Y:S02]  /*3dc0*/  SYNCS.PHASECHK.TRANS64.TRYWAIT P1, [UR6+0x16830], R6 ;  /* 0x01683006ff0075a7 */ /* 0x000e640008020146 */
[----:B-1----:R-:W-:Y:S05]  /*3dd0*/  @!P1 BRA `(.L_x_12938) ;  /* 0x0000009c00749947 */ /* 0x002fea0003800000 */
.L_x_12935:
        /* <DEDUP_REMOVED lines=28> */
.L_x_12940:
[----:B------:R-:W0:Y:S01]  /*3fa0*/  S2UR UR7, SR_CgaCtaId ;  /* 0x00000000000779c3 */ /* 0x000e220000008800 */
[----:B------:R-:W-:Y:S01]  /*3fb0*/  UMOV UR6, 0x400 ;  /* 0x0000040000067882 */ /* 0x000fe20000000000 */
[----:B------:R-:W-:-:S04]  /*3fc0*/  MOV R6, UR22 ;  /* 0x0000001600067c02 */ /* 0x000fc80008000f00 */
[----:B------:R-:W-:Y:S01]  /*3fd0*/  SHF.L.U32 R6, R6, 0x1f, RZ ;  /* 0x0000001f06067819 */ /* 0x000fe200000006ff */
[----:B0-----:R-:W-:-:S04]  /*3fe0*/  ULEA UR6, UR7, UR6, 0x18 ;  /* 0x0000000607067291 */ /* 0x001fc8000f8ec03f */
[----:B------:R-:W-:-:S09]  /*3ff0*/  ULEA UR6, UR21, UR6, 0x3 ;  /* 0x0000000615067291 */ /* 0x000fd2000f8e183f */
[----:B------:R0:W1:Y:S01]  /*4000*/  SYNCS.PHASECHK.TRANS64.TRYWAIT P1, [UR6+0x16850], R6 ;  /* 0x01685006ff0075a7 */ /* 0x0000620008020146 */
[----:B------:R-:W-:Y:S05]  /*4010*/  @!P0 BRA `(.L_x_12941) ;  /* 0x0000000000048947 */ /* 0x000fea0003800000 */
[----:B------:R-:W-:Y:S01]  /*4020*/  BPT.TRAP 0x1 ;  /* 0x000000040000795c */ /* 0x000fe20000300000 */
.L_x_12941:
[----:B-1----:R-:W-:Y:S05]  /*4030*/  @P1 BRA `(.L_x_12939) ;  /* 0x0000000000081947 */ /* 0x002fea0003800000 */
[----:B------:R-:W1:Y:S02]  /*4040*/  SYNCS.PHASECHK.TRANS64.TRYWAIT P1, [UR6+0x16850], R6 ;  /* 0x01685006ff0075a7 */ /* 0x000e640008020146 */
[----:B-1----:R-:W-:Y:S05]  /*4050*/  @!P1 BRA `(.L_x_12942) ;  /* 0x0000009800ec9947 */ /* 0x002fea0003800000 */
.L_x_12939:
[----:B------:R-:W2:Y:S01]  /*4060*/  S2UR UR10, SR_CgaCtaId ;  /* 0x00000000000a79c3 */ /* 0x000ea20000008800 */
[----:B------:R-:W-:Y:S01]  /*4070*/  UMOV UR6, 0x400 ;  /* 0x0000040000067882 */ /* 0x000fe20000000000 */
[----:B------:R-:W-:Y:S01]  /*4080*/  WARPGROUP.ARRIVE ;  /* 0x00000000000079c5 */ /* 0x000fe20000000000 */
[----:B------:R-:W-:-:S05]  /*4090*/  UMOV UR7, 0x40000040 ;  /* 0x4000004000077882 */ /* 0x000fca0000000000 */
[----:B-1----:R-:W1:Y:S01]  /*40a0*/  S2R R7, SR_TID.X ;  /* 0x0000000000077919 */ /* 0x002e620000002100 */
[----:B0-----:R-:W-:Y:S01]  /*40b0*/  VIADD R6, R19, 0x9 ;  /* 0x0000000913067836 */ /* 0x001fe20000000000 */
[----:B--2---:R-:W-:-:S04]  /*40c0*/  ULEA UR14, UR10, UR6, 0x18 ;  /* 0x000000060a0e7291 */ /* 0x004fc8000f8ec03f */
[----:B------:R-:W-:-:S04]  /*40d0*/  UIADD3 UR6, UR14, 0x400, URZ ;  /* 0x000004000e067890 */ /* 0x000fc8000fffe03f */
[----:B------:R-:W-:-:S04]  /*40e0*/  USHF.R.U32.HI UR6, URZ, 0x4, UR6 ;  /* 0x000000043f067899 */ /* 0x000fc80008011606 */
[----:B------:R-:W-:Y:S01]  /*40f0*/  ULOP3.LUT UR6, UR6, 0x3fff, URZ, 0xc0, !UPT ;  /* 0x00003fff06067892 */ /* 0x000fe2000f8ec03f */
[----:B-1----:R-:W-:-:S03]  /*4100*/  ISETP.GE.U32.AND P1, PT, R7, 0x180, PT ;  /* 0x000001800700780c */ /* 0x002fc60003f26070 */
[----:B------:R-:W-:Y:S01]  /*4110*/  ULEA UR11, UR21, UR6, 0xa ;  /* 0x00000006150b7291 */ /* 0x000fe2000f8e503f */
[----:B------:R-:W-:-:S06]  /*4120*/  SEL R6, R6, 0x9, !P1 ;  /* 0x0000000906067807 */ /* 0x000fcc0004800000 */
[----:B------:R-:W-:Y:S02]  /*4130*/  UMOV UR6, UR11 ;  /* 0x0000000b00067c82 */ /* 0x000fe40008000000 */
        /* <DEDUP_REMOVED lines=40> */
.L_x_12943:
        /* <DEDUP_REMOVED lines=225> */
[----:B------:R-:W0:Y:S01]  /*51d0*/  MUFU.EX2 R4, R46 ;  /* 0x0000002e00047308 */ /* 0x000e220000000800 */
[-CC-:B------:R-:W-:Y:S01]  /*51e0*/  FFMA.FTZ R123, R15, R12.reuse, -R14.reuse ;  /* 0x0000000c0f7b7223 */ /* 0x180fe2000001080e */
[-CC-:B------:R-:W-:Y:S01]  /*51f0*/  FFMA.FTZ R20, R21, R12.reuse, -R14.reuse ;  /* 0x0000000c15147223 */ /* 0x180fe2000001080e */
[-CC-:B------:R-:W-:Y:S01]  /*5200*/  FFMA.FTZ R15, R29, R12.reuse, -R14.reuse ;  /* 0x0000000c1d0f7223 */ /* 0x180fe2000001080e */
[-C--:B------:R-:W-:Y:S01]  /*5210*/  FFMA.FTZ R30, R33, R12.reuse, -R14 ;  /* 0x0000000c211e7223 */ /* 0x080fe2000001080e */
[-C--:B------:R-:W-:Y:S01]  /*5220*/  FFMA.FTZ R130, R127, R12.reuse, -R42 ;  /* 0x0000000c7f827223 */ /* 0x080fe2000001082a */
[-C--:B------:R-:W-:Y:S01]  /*5230*/  FFMA.FTZ R127, R121, R12.reuse, -R14 ;  /* 0x0000000c797f7223 */ /* 0x080fe2000001080e */
[-CC-:B------:R-:W-:Y:S01]  /*5240*/  FFMA.FTZ R24, R37, R12.reuse, -R42.reuse ;  /* 0x0000000c25187223 */ /* 0x180fe2000001082a */
[----:B------:R-:W-:Y:S01]  /*5250*/  MUFU.EX2 R0, R0 ;  /* 0x0000000000007308 */ /* 0x000fe20000000800 */
[-C--:B------:R-:W-:Y:S01]  /*5260*/  FFMA.FTZ R25, R32, R12.reuse, -R42 ;  /* 0x0000000c20197223 */ /* 0x080fe2000001082a */
[-C--:B------:R-:W-:Y:S01]  /*5270*/  FFMA.FTZ R32, R39, R12.reuse, -R14 ;  /* 0x0000000c27207223 */ /* 0x080fe2000001080e */
[-C--:B------:R-:W-:Y:S01]  /*5280*/  FFMA.FTZ R6, R129, R12.reuse, -R42 ;  /* 0x0000000c81067223 */ /* 0x080fe2000001082a */
[-C--:B------:R-:W-:Y:S01]  /*5290*/  FFMA.FTZ R129, R125, R12.reuse, -R14 ;  /* 0x0000000c7d817223 */ /* 0x080fe2000001080e */
[-CC-:B------:R-:W-:Y:S01]  /*52a0*/  FFMA.FTZ R10, R41, R12.reuse, -R42.reuse ;  /* 0x0000000c290a7223 */ /* 0x180fe2000001082a */
[-C--:B------:R-:W-:Y:S01]  /*52b0*/  FFMA.FTZ R148, R34, R12.reuse, -R42 ;  /* 0x0000000c22947223 */ /* 0x080fe2000001082a */
[-C--:B------:R-:W-:Y:S01]  /*52c0*/  FFMA.FTZ R34, R43, R12.reuse, -R14 ;  /* 0x0000000c2b227223 */ /* 0x080fe2000001080e */
[----:B------:R-:W1:Y:S01]  /*52d0*/  MUFU.EX2 R9, R9 ;  /* 0x0000000900097308 */ /* 0x000e620000000800 */
[----:B0-----:R-:W-:Y:S01]  /*52e0*/  FFMA.FTZ R3, R4, R3, R7 ;  /* 0x0000000304037223 */ /* 0x001fe20000010007 */
[-C--:B------:R-:W-:Y:S01]  /*52f0*/  FFMA.FTZ R132, R131, R12.reuse, -R42 ;  /* 0x0000000c83847223 */ /* 0x080fe2000001082a */
[-C--:B------:R-:W-:Y:S01]  /*5300*/  FFMA.FTZ R131, R45, R12.reuse, -R14 ;  /* 0x0000000c2d837223 */ /* 0x080fe2000001080e */
[-C--:B------:R-:W-:Y:S01]  /*5310*/  FFMA.FTZ R13, R36, R12.reuse, -R42 ;  /* 0x0000000c240d7223 */ /* 0x080fe2000001082a */
[-CC-:B------:R-:W-:Y:S01]  /*5320*/  FFMA.FTZ R36, R47, R12.reuse, -R14.reuse ;  /* 0x0000000c2f247223 */ /* 0x180fe2000001080e */
[-C--:B------:R-:W-:Y:S01]  /*5330*/  FFMA.FTZ R21, R49, R12.reuse, -R14 ;  /* 0x0000000c31157223 */ /* 0x080fe2000001080e */
[-CC-:B------:R-:W-:Y:S01]  /*5340*/  FFMA.FTZ R133, R133, R12.reuse, -R42.reuse ;  /* 0x0000000c85857223 */ /* 0x180fe2000001082a */
[----:B------:R-:W0:Y:S01]  /*5350*/  MUFU.EX2 R120, R120 ;  /* 0x0000007800787308 */ /* 0x000e220000000800 */
[-C--:B------:R-:W-:Y:S01]  /*5360*/  FFMA.FTZ R150, R38, R12.reuse, -R42 ;  /* 0x0000000c26967223 */ /* 0x080fe2000001082a */
[-C--:B------:R-:W-:Y:S01]  /*5370*/  FFMA.FTZ R38, R51, R12.reuse, -R14 ;  /* 0x0000000c33267223 */ /* 0x080fe2000001080e */
[-C--:B------:R-:W-:Y:S01]  /*5380*/  FFMA.FTZ R134, R135, R12.reuse, -R42 ;  /* 0x0000000c87867223 */ /* 0x080fe2000001082a */
[-C--:B------:R-:W-:Y:S01]  /*5390*/  FFMA.FTZ R29, R53, R12.reuse, -R14 ;  /* 0x0000000c351d7223 */ /* 0x080fe2000001080e */
[-CC-:B------:R-:W-:Y:S01]  /*53a0*/  FFMA.FTZ R142, R151, R12.reuse, -R42.reuse ;  /* 0x0000000c978e7223 */ /* 0x180fe2000001082a */
[-CC-:B------:R-:W-:Y:S01]  /*53b0*/  FFMA.FTZ R135, R137, R12.reuse, -R42.reuse ;  /* 0x0000000c89877223 */ /* 0x180fe2000001082a */
[-C--:B------:R-:W-:Y:S01]  /*53c0*/  FFMA.FTZ R151, R40, R12.reuse, -R42 ;  /* 0x0000000c28977223 */ /* 0x080fe2000001082a */
[----:B------:R-:W2:Y:S01]  /*53d0*/  MUFU.EX2 R8, R8 ;  /* 0x0000000800087308 */ /* 0x000ea20000000800 */
[----:B-1----:R-:W-:Y:S01]  /*53e0*/  FFMA.FTZ R5, R0, R5, R9 ;  /* 0x0000000500057223 */ /* 0x002fe20000010009 */
[-C--:B------:R-:W-:Y:S01]  /*53f0*/  FFMA.FTZ R40, R55, R12.reuse, -R14 ;  /* 0x0000000c37287223 */ /* 0x080fe2000001080e */
[-C--:B------:R-:W-:Y:S01]  /*5400*/  FFMA.FTZ R136, R139, R12.reuse, -R42 ;  /* 0x0000000c8b887223 */ /* 0x080fe2000001082a */
[-C--:B------:R-:W-:Y:S01]  /*5410*/  FFMA.FTZ R33, R57, R12.reuse, -R14 ;  /* 0x0000000c39217223 */ /* 0x080fe2000001080e */
        /* <DEDUP_REMOVED lines=145> */
.L_x_12944:
        /* <DEDUP_REMOVED lines=76> */
.L_x_12934:
[----:B------:R-:W-:Y:S06]  /*61f0*/  BAR.ARV 0x8, 0x200 ;  /* 0x0208000000007b1d */ /* 0x000fec0000002000 */
[----:B------:R-:W-:Y:S05]  /*6200*/  @!P0 BRA `(.L_x_12946) ;  /* 0x0000000000048947 */ /* 0x000fea0003800000 */
[----:B------:R-:W-:Y:S01]  /*6210*/  BPT.TRAP 0x1 ;  /* 0x000000040000795c */ /* 0x000fe20000300000 */
.L_x_12946:
        /* <DEDUP_REMOVED lines=9> */
.L_x_12947:
[----:B-1----:R-:W-:Y:S05]  /*62b0*/  @P1 BRA `(.L_x_12948) ;  /* 0x0000000000081947 */ /* 0x002fea0003800000 */
[----:B------:R-:W1:Y:S02]  /*62c0*/  SYNCS.PHASECHK.TRANS64.TRYWAIT P1, [UR5+0x16850], R0 ;  /* 0x01685000ff0075a7 */ /* 0x000e640008020145 */
[----:B-1----:R-:W-:Y:S05]  /*62d0*/  @!P1 BRA `(.L_x_12949) ;  /* 0x0000007800649947 */ /* 0x002fea0003800000 */
.L_x_12948:
        /* <DEDUP_REMOVED lines=9> */
[----:B------:R-:W-:-:S04]  /*6370*/  ULEA UR4, UR36, UR4, 0xa ;  /* 0x0000000424047291 */ /* 0x000fc8000f8e503f */
[----:B------:R-:W-:-:S03]  /*6380*/  UIADD3 UR6, UR4, 0x80, URZ ;  /* 0x0000008004067890 */ /* 0x000fc6000fffe03f */
[----:B------:R-:W-:Y:S02]  /*6390*/  UMOV UR10, UR4 ;  /* 0x00000004000a7c82 */ /* 0x000fe40008000000 */
[----:B------:R-:W-:Y:S01]  /*63a0*/  HGMMA.64x64x16.F32.BF16 R88, R120, gdesc[UR8].tnspB, R88, gsb0 ;  /* 0x40e0000878587df0 */ /* 0x000fe20008001858 */
[----:B------:R-:W-:Y:S01]  /*63b0*/  UMOV UR11, 0x40000040 ;  /* 0x40000040000b7882 */ /* 0x000fe20000000000 */
[----:B------:R-:W-:Y:S01]  /*63c0*/  UMOV UR10, UR6 ;  /* 0x00000006000a7c82 */ /* 0x000fe20008000000 */
[----:B------:R-:W-:Y:S01]  /*63d0*/  UIADD3 UR6, UR4, 0x100, URZ ;  /* 0x0000010004067890 */ /* 0x000fe2000fffe03f */
[----:B0-----:R-:W-:Y:S01]  /*63e0*/  FADD.FTZ R0, R0, R3 ;  /* 0x0000000300007221 */ /* 0x001fe20000010000 */
[----:B------:R-:W-:Y:S02]  /*63f0*/  IMAD.MOV.U32 R3, RZ, RZ, -0x800000 ;  /* 0xff800000ff037424 */ /* 0x000fe400078e00ff */
[----:B-1----:R-:W-:Y:S02]  /*6400*/  FADD.FTZ R4, R4, R5 ;  /* 0x0000000504047221 */ /* 0x002fe40000010000 */
        /* <DEDUP_REMOVED lines=15> */
[----:B------:R-:W-:Y:S02]  /*6500*/  WARPGROUP.DEPBAR.LE gsb0, 0x0 ;  /* 0x00008000000079c5 */ /* 0x000fe40000010000 */
[----:B------:R-:W-:Y:S01]  /*6510*/  WARPGROUP.ARRIVE ;  /* 0x00000000000079c5 */ /* 0x000fe20000000000 */
[----:B-1----:R-:W-:-:S04]  /*6520*/  @P2 FMUL.FTZ R8, R7, 0.69314718246459960938 ;  /* 0x3f31721807082820 */ /* 0x002fc80000410000 */
[----:B------:R-:W-:Y:S01]  /*6530*/  @P2 FFMA.FTZ R0, R13, R31, R8 ;  /* 0x0000001f0d002223 */ /* 0x000fe20000010008 */
        /* <DEDUP_REMOVED lines=37> */
[----:B0-23--:R-:W-:Y:S05]  /*6790*/  @!P0 BRA `(.L_x_12950) ;  /* 0x0000000000048947 */ /* 0x00dfea0003800000 */
[----:B------:R-:W-:Y:S01]  /*67a0*/  BPT.TRAP 0x1 ;  /* 0x000000040000795c */ /* 0x000fe20000300000 */
.L_x_12950:
        /* <DEDUP_REMOVED lines=42> */
.L_x_12926:
        /* <DEDUP_REMOVED lines=18> */
[----:B------:R-:W-:Y:S01]  /*6b70*/  F2FP.BF16.F32.PACK_AB R36, R29, R36 ;  /* 0x000000241d24723e */ /* 0x000fe200000010ff */
[----:B------:R-:W-:Y:S01]  /*6b80*/  BAR.SYNC.DEFER_BLOCKING 0x1, 0x180 ;  /* 0x0046000000007b1d */ /* 0x000fe20000010000 */
[----:B------:R-:W-:-:S02]  /*6b90*/  F2FP.BF16.F32.PACK_AB R37, R27, R30 ;  /* 0x0000001e1b25723e */ /* 0x000fc400000010ff */
[----:B------:R-:W-:-:S03]  /*6ba0*/  F2FP.BF16.F32.PACK_AB R38, R25, R26 ;  /* 0x0000001a1926723e */ /* 0x000fc600000010ff */
[----:B------:R-:W-:Y:S02]  /*6bb0*/  ULDC.64 UR8, c[0x0][0xc00] ;  /* 0x0003000000087ab9 */ /* 0x000fe40000000a00 */
[----:B------:R-:W1:Y:S01]  /*6bc0*/  LDC R29, c[0x0][0xbe8] ;  /* 0x0002fa00ff1d7b82 */ /* 0x000e620000000800 */
[----:B------:R-:W-:Y:S01]  /*6bd0*/  UIMAD.WIDE UR8, UR38, 0x4, UR8 ;  /* 0x00000004260878a5 */ /* 0x000fe2000f8e0208 */
[----:B------:R-:W-:Y:S01]  /*6be0*/  UMOV UR4, URZ ;  /* 0x0000003f00047c82 */ /* 0x000fe20008000000 */
[----:B------:R-:W-:Y:S01]  /*6bf0*/  USHF.R.S32.HI UR18, URZ, 0x1f, UR41 ;  /* 0x0000001f3f127899 */ /* 0x000fe20008011429 */
[----:B------:R-:W-:-:S03]  /*6c00*/  ULDC.64 UR10, c[0x0][0xb90] ;  /* 0x0002e400000a7ab9 */ /* 0x000fc60000000a00 */
[----:B------:R-:W-:Y:S01]  /*6c10*/  IMAD.U32 R25, RZ, RZ, UR9 ;  /* 0x00000009ff197e24 */ /* 0x000fe2000f8e00ff */
[----:B------:R-:W-:Y:S01]  /*6c20*/  ULDC.64 UR14, c[0x0][0xc08] ;  /* 0x00030200000e7ab9 */ /* 0x000fe20000000a00 */
[----:B------:R-:W-:Y:S01]  /*6c30*/  ULDC.64 UR16, c[0x0][0xb98] ;  /* 0x0002e60000107ab9 */ /* 0x000fe20000000a00 */
[----:B------:R-:W-:Y:S02]  /*6c40*/  MOV R20, R28 ;  /* 0x0000001c00147202 */ /* 0x000fe40000000f00 */
[----:B0-----:R-:W-:-:S03]  /*6c50*/  MOV R21, R5 ;  /* 0x0000000500157202 */ /* 0x001fc60000000f00 */
[----:B------:R-:W-:-:S03]  /*6c60*/  IMAD.WIDE R4, R154, 0x2, R20 ;  /* 0x000000029a047825 */ /* 0x000fc600078e0214 */
[C---:B------:R-:W-:Y:S02]  /*6c70*/  IADD3 R11, P2, R4.reuse, 0x20, RZ ;  /* 0x00000020040b7810 */ /* 0x040fe40007f5e0ff */
[C---:B------:R-:W-:Y:S02]  /*6c80*/  IADD3 R9, P1, R4.reuse, 0x40, RZ ;  /* 0x0000004004097810 */ /* 0x040fe40007f3e0ff */
[C---:B------:R-:W-:Y:S02]  /*6c90*/  IADD3 R33, P0, R4.reuse, 0x60, RZ ;  /* 0x0000006004217810 */ /* 0x040fe40007f1e0ff */
        /* <DEDUP_REMOVED lines=9> */
[----:B------:R-:W-:Y:S01]  /*6d30*/  IMAD.X R11, RZ, RZ, R5, P2 ;  /* 0x000000ffff0b7224 */ /* 0x000fe200010e0605 */
[----:B------:R-:W-:-:S02]  /*6d40*/  LOP3.LUT R8, R8, R9, RZ, 0x3c, !PT ;  /* 0x0000000908087212 */ /* 0x000fc400078e3cff */
[----:B------:R-:W-:Y:S01]  /*6d50*/  LOP3.LUT R4, R7, R4, RZ, 0x3c, !PT ;  /* 0x0000000407047212 */ /* 0x000fe200078e3cff */
[----:B------:R-:W-:Y:S01]  /*6d60*/  IMAD.X R7, RZ, RZ, R5, P0 ;  /* 0x000000ffff077224 */ /* 0x000fe200000e0605 */
[----:B------:R-:W-:Y:S02]  /*6d70*/  IADD3.X R9, RZ, R5, RZ, P1, !PT ;  /* 0x00000005ff097210 */ /* 0x000fe40000ffe4ff */
[----:B------:R-:W-:Y:S02]  /*6d80*/  LOP3.LUT R6, R6, R33, RZ, 0x3c, !PT ;  /* 0x0000002106067212 */ /* 0x000fe400078e3cff */
[----:B------:R-:W-:Y:S02]  /*6d90*/  MOV R33, R8 ;  /* 0x0000000800217202 */ /* 0x000fe40000000f00 */
[----:B------:R-:W-:Y:S02]  /*6da0*/  MOV R34, R10 ;  /* 0x0000000a00227202 */ /* 0x000fe40000000f00 */
        /* <DEDUP_REMOVED lines=8> */
[----:B------:R0:W-:Y:S01]  /*6e30*/  STSM.16.M88.4 [R55], R8 ;  /* 0x0000000837007844 */ /* 0x0001e20000000200 */
[----:B------:R-:W-:Y:S02]  /*6e40*/  F2FP.BF16.F32.PACK_AB R6, R41, R44 ;  /* 0x0000002c2906723e */ /* 0x000fe400000010ff */
[----:B------:R-:W-:Y:S02]  /*6e50*/  F2FP.BF16.F32.PACK_AB R7, R39, R42 ;  /* 0x0000002a2707723e */ /* 0x000fe400000010ff */
[----:B------:R-:W-:Y:S01]  /*6e60*/  F2FP.BF16.F32.PACK_AB R39, R119, R24 ;  /* 0x000000187727723e */ /* 0x000fe200000010ff */
[----:B------:R-:W-:Y:S01]  /*6e70*/  IMAD.U32 R24, RZ, RZ, UR8 ;  /* 0x00000008ff187e24 */ /* 0x000fe2000f8e00ff */
[----:B------:R-:W-:Y:S01]  /*6e80*/  PLOP3.LUT P2, PT, PT, PT, UP0, 0x80, 0x0 ;  /* 0x000000000000781c */ /* 0x000fe20003f4f008 */
[----:B------:R2:W-:Y:S04]  /*6e90*/  STSM.16.M88.4 [R34], R4 ;  /* 0x0000000422007844 */ /* 0x0005e80000000200 */
[----:B------:R3:W-:Y:S04]  /*6ea0*/  STSM.16.M88.4 [R33], R12 ;  /* 0x0000000c21007844 */ /* 0x0007e80000000200 */
[----:B------:R4:W-:Y:S01]  /*6eb0*/  STSM.16.M88.4 [R32], R36 ;  /* 0x0000002420007844 */ /* 0x0009e20000000200 */
[----:B------:R-:W-:Y:S06]  /*6ec0*/  BAR.SYNC.DEFER_BLOCKING 0x1, 0x180 ;  /* 0x0046000000007b1d */ /* 0x000fec0000010000 */
[----:B------:R-:W3:Y:S01]  /*6ed0*/  @P2 LDG.E R26, desc[UR50][R24.64] ;  /* 0x00000032181a2981 */ /* 0x000ee2000c1e1900 */
[----:B-1----:R-:W-:Y:S01]  /*6ee0*/  ISETP.NE.AND P1, PT, R29, 0x1, PT ;  /* 0x000000011d00780c */ /* 0x002fe20003f25270 */
[----:B0-----:R-:W-:Y:S01]  /*6ef0*/  IMAD.U32 R10, RZ, RZ, UR40 ;  /* 0x00000028ff0a7e24 */ /* 0x001fe2000f8e00ff */
[----:B------:R-:W-:-:S02]  /*6f00*/  UIMAD UR7, UR18, UR10, URZ ;  /* 0x0000000a120772a4 */ /* 0x000fc4000f8e023f */
[----:B------:R-:W-:Y:S01]  /*6f10*/  USEL UR19, UR39, URZ, !UP0 ;  /* 0x0000003f27137287 */ /* 0x000fe2000c000000 */
[----:B------:R-:W-:Y:S01]  /*6f20*/  IMAD R10, R10, 0xc0, R153 ;  /* 0x000000c00a0a7824 */ /* 0x000fe200078e0299 */
[----:B------:R-:W-:Y:S02]  /*6f30*/  UIMAD UR12, UR41, UR11, UR7 ;  /* 0x0000000b290c72a4 */ /* 0x000fe4000f8e0207 */
[----:B------:R-:W-:Y:S02]  /*6f40*/  UISETP.NE.U32.AND UP1, UPT, UR14, URZ, UPT ;  /* 0x0000003f0e00728c */ /* 0x000fe4000bf25070 */
[----:B--2---:R-:W-:Y:S01]  /*6f50*/  MOV R4, R10 ;  /* 0x0000000a00047202 */ /* 0x004fe20000000f00 */
[----:B------:R-:W-:Y:S02]  /*6f60*/  USEL UR7, UR38, URZ, !UP0 ;  /* 0x0000003f26077287 */ /* 0x000fe4000c000000 */
[----:B------:R-:W0:Y:S01]  /*6f70*/  @P1 LDC R27, c[0x0][0xbec] ;  /* 0x0002fb00ff1b1b82 */ /* 0x000e220000000800 */
[----:B------:R-:W-:-:S06]  /*6f80*/  UISETP.NE.AND.EX UP0, UPT, UR15, URZ, UPT, UP1 ;  /* 0x0000003f0f00728c */ /* 0x000fcc000bf05310 */
[----:B------:R-:W-:Y:S01]  /*6f90*/  PLOP3.LUT P3, PT, PT, PT, UP0, 0x80, 0x0 ;  /* 0x000000000000781c */ /* 0x000fe20003f6f008 */
[----:B------:R-:W1:Y:S01]  /*6fa0*/  @P1 LDC R8, c[0x0][0xbf0] ;  /* 0x0002fc00ff081b82 */ /* 0x000e620000000800 */
[----:B0-----:R-:W-:-:S05]  /*6fb0*/  @P1 IMAD.HI.U32 R5, R10, R27, RZ ;  /* 0x0000001b0a051227 */ /* 0x001fca00078e00ff */
[----:B-1----:R-:W-:-:S05]  /*6fc0*/  @P1 SHF.R.U32.HI R4, RZ, R8, R5 ;  /* 0x00000008ff041219 */ /* 0x002fca0000011605 */
[----:B------:R-:W-:-:S04]  /*6fd0*/  IMAD.MOV R6, RZ, RZ, -R4 ;  /* 0x000000ffff067224 */ /* 0x000fc800078e0a04 */
[----:B------:R-:W-:Y:S01]  /*6fe0*/  IMAD R7, R29, R6, R10 ;  /* 0x000000061d077224 */ /* 0x000fe200078e020a */
[----:B------:R-:W-:-:S04]  /*6ff0*/  SHF.R.S32.HI R6, RZ, 0x1f, R4 ;  /* 0x0000001fff067819 */ /* 0x000fc80000011404 */
[----:B------:R-:W-:Y:S02]  /*7000*/  SHF.R.S32.HI R5, RZ, 0x1f, R7 ;  /* 0x0000001fff057819 */ /* 0x000fe40000011407 */
[----:B---3--:R-:W-:-:S13]  /*7010*/  @P2 R2UR UR4, R26 ;  /* 0x000000001a0422ca */ /* 0x008fda00000e0000 */
[----:B------:R-:W-:Y:S02]  /*7020*/  USHF.R.S32.HI UR9, URZ, 0x1f, UR4 ;  /* 0x0000001f3f097899 */ /* 0x000fe40008011404 */
[----:B------:R-:W-:Y:S02]  /*7030*/  UMOV UR8, UR4 ;  /* 0x0000000400087c82 */ /* 0x000fe40008000000 */
[----:B------:R-:W-:-:S04]  /*7040*/  UIMAD.WIDE.U32 UR10, UR41, UR10, UR8 ;  /* 0x0000000a290a72a5 */ /* 0x000fc8000f8e0008 */
[----:B------:R-:W-:Y:S02]  /*7050*/  UIADD3 UR11, UR11, UR12, URZ ;  /* 0x0000000c0b0b7290 */ /* 0x000fe4000fffe03f */
[----:B------:R-:W-:Y:S02]  /*7060*/  UIMAD UR12, UR19, UR16, URZ ;  /* 0x00000010130c72a4 */ /* 0x000fe4000f8e023f */
[----:B------:R-:W-:Y:S02]  /*7070*/  UIMAD.WIDE.U32 UR10, UR7, UR16, UR10 ;  /* 0x00000010070a72a5 */ /* 0x000fe4000f8e000a */
[----:B------:R-:W-:-:S03]  /*7080*/  UIMAD UR12, UR7, UR17, UR12 ;  /* 0x00000011070c72a4 */ /* 0x000fc6000f8e020c */
[----:B------:R-:W-:Y:S01]  /*7090*/  ULDC.64 UR16, c[0x0][0xb88] ;  /* 0x0002e20000107ab9 */ /* 0x000fe20000000a00 */
[----:B------:R-:W-:Y:S01]  /*70a0*/  IADD3 R4, P0, R4, UR10, RZ ;  /* 0x0000000a04047c10 */ /* 0x000fe2000ff1e0ff */
[----:B------:R-:W-:Y:S01]  /*70b0*/  @UP0 ULEA UR10, UP1, UR38, UR14, 0x2 ;  /* 0x0000000e260a0291 */ /* 0x000fe2000f82103f */
[----:B------:R-:W-:Y:S01]  /*70c0*/  IMAD.U32 R9, RZ, RZ, UR12 ;  /* 0x0000000cff097e24 */ /* 0x000fe2000f8e00ff */
[----:B------:R-:W-:Y:S01]  /*70d0*/  ULDC.64 UR12, c[0x0][0xb50] ;  /* 0x0002d400000c7ab9 */ /* 0x000fe20000000a00 */
[----:B------:R-:W-:Y:S01]  /*70e0*/  IMAD R8, R5, UR16, RZ ;  /* 0x0000001005087c24 */ /* 0x000fe2000f8e02ff */
[----:B------:R-:W-:Y:S02]  /*70f0*/  ULDC UR14, c[0x0][0xa88] ;  /* 0x0002a200000e7ab9 */ /* 0x000fe40000000800 */
[----:B------:R-:W-:Y:S01]  /*7100*/  IADD3.X R5, R6, UR11, R9, P0, !PT ;  /* 0x0000000b06057c10 */ /* 0x000fe200087fe409 */
[----:B------:R-:W-:Y:S01]  /*7110*/  @UP0 ULEA.HI.X UR11, UR38, UR15, UR39, 0x2, UP1 ;  /* 0x0000000f260b0291 */ /* 0x000fe200088f1427 */
[----:B------:R-:W-:Y:S01]  /*7120*/  IMAD.U32 R6, RZ, RZ, UR14 ;  /* 0x0000000eff067e24 */ /* 0x000fe2000f8e00ff */
[----:B------:R-:W-:Y:S01]  /*7130*/  MOV R12, UR10 ;  /* 0x0000000a000c7c02 */ /* 0x000fe20008000f00 */
[----:B------:R-:W-:-:S02]  /*7140*/  IMAD R9, R7, UR17, R8 ;  /* 0x0000001107097c24 */ /* 0x000fc4000f8e0208 */
[----:B------:R-:W-:-:S04]  /*7150*/  IMAD.WIDE.U32 R4, R7, UR16, R4 ;  /* 0x0000001007047c25 */ /* 0x000fc8000f8e0004 */
[----:B------:R-:W-:Y:S01]  /*7160*/  IMAD.U32 R13, RZ, RZ, UR11 ;  /* 0x0000000bff0d7e24 */ /* 0x000fe2000f8e00ff */
[C---:B------:R-:W-:Y:S01]  /*7170*/  LEA R7, P0, R4.reuse, UR12, 0x2 ;  /* 0x0000000c04077c11 */ /* 0x040fe2000f8010ff */
[----:B------:R-:W-:Y:S02]  /*7180*/  IMAD.IADD R5, R5, 0x1, R9 ;  /* 0x0000000105057824 */ /* 0x000fe400078e0209 */
[----:B------:R-:W-:Y:S01]  /*7190*/  IMAD.U32 R8, RZ, RZ, UR40 ;  /* 0x00000028ff087e24 */ /* 0x000fe2000f8e00ff */
[----:B------:R4:W5:Y:S02]  /*71a0*/  @P3 LDG.E R6, desc[UR50][R12.64] ;  /* 0x000000320c063981 */ /* 0x000964000c1e1900 */
[----:B------:R-:W-:Y:S01]  /*71b0*/  LEA.HI.X R10, R4, UR13, R5, 0x2, P0 ;  /* 0x0000000d040a7c11 */ /* 0x000fe200080f1405 */
[----:B------:R-:W-:Y:S06]  /*71c0*/  @P3 BRA `(.L_x_12953) ;  /* 0x0000000000103947 */ /* 0x000fec0003800000 */
[----:B------:R-:W-:Y:S05]  /*71d0*/  @!P2 BRA `(.L_x_12953) ;  /* 0x00000000000ca947 */ /* 0x000fea0003800000 */
[----:B------:R-:W2:Y:S04]  /*71e0*/  LDG.E R5, desc[UR50][R24.64] ;  /* 0x0000003218057981 */ /* 0x000ea8000c1e1900 */
[----:B-----5:R-:W2:Y:S02]  /*71f0*/  LDG.E R6, desc[UR50][R24.64+0x4] ;  /* 0x0000043218067981 */ /* 0x020ea4000c1e1900 */
[----:B--2---:R-:W-:-:S07]  /*7200*/  IMAD.IADD R6, R6, 0x1, -R5 ;  /* 0x0000000106067824 */ /* 0x004fce00078e0a05 */
.L_x_12953:
[----:B------:R-:W-:Y:S01]  /*7210*/  IMAD R5, R17, 0x40, R16 ;  /* 0x0000004011057824 */ /* 0x000fe200078e0210 */
[----:B----4-:R-:W-:Y:S01]  /*7220*/  SHFL.IDX PT, R12, R7, RZ, 0x1c1f ;  /* 0x001c1fff070c7589 */ /* 0x010fe200000e0000 */
[----:B------:R-:W-:Y:S01]  /*7230*/  IMAD R8, R8, 0xc0, R23 ;  /* 0x000000c008087824 */ /* 0x000fe200078e0217 */
[----:B------:R-:W-:Y:S01]  /*7240*/  LOP3.LUT P0, RZ, R18, 0x3, RZ, 0xc0, !PT ;  /* 0x0000000312ff7812 */ /* 0x000fe2000780c0ff */
[----:B------:R-:W-:Y:S01]  /*7250*/  IMAD.WIDE R20, R5, 0x2, R20 ;  /* 0x0000000205147825 */ /* 0x000fe200078e0214 */
[----:B------:R-:W0:Y:S01]  /*7260*/  SHFL.IDX PT, R13, R10, RZ, 0x1c1f ;  /* 0x001c1fff0a0d7589 */ /* 0x000e2200000e0000 */
[----:B------:R-:W-:Y:S01]  /*7270*/  ULDC.64 UR12, c[0x0][0xaa0] ;  /* 0x0002a800000c7ab9 */ /* 0x000fe20000000a00 */
[----:B------:R-:W-:Y:S01]  /*7280*/  IADD3 R4, R8, 0x8, RZ ;  /* 0x0000000808047810 */ /* 0x000fe20007ffe0ff */
[----:B-----5:R-:W-:Y:S01]  /*7290*/  IMAD R33, R6, R29, RZ ;  /* 0x0000001d06217224 */ /* 0x020fe200078e02ff */
[----:B------:R-:W-:Y:S01]  /*72a0*/  SHFL.IDX PT, R14, R7, 0x1, 0x1c1f ;  /* 0x003c1f00070e7f89 */ /* 0x000fe200000e0000 */
[----:B------:R-:W-:-:S02]  /*72b0*/  IADD3 R9, P3, R20, 0x1800, RZ ;  /* 0x0000180014097810 */ /* 0x000fc40007f7e0ff */
[----:B------:R-:W-:Y:S01]  /*72c0*/  IADD3 R25, P4, R20, 0x3000, RZ ;  /* 0x0000300014197810 */ /* 0x000fe20007f9e0ff */
[----:B------:R-:W1:Y:S01]  /*72d0*/  SHFL.IDX PT, R15, R10, 0x1, 0x1c1f ;  /* 0x003c1f000a0f7f89 */ /* 0x000e6200000e0000 */
[-C--:B------:R-:W-:Y:S02]  /*72e0*/  ISETP.GE.OR P2, PT, R8, R33.reuse, P0 ;  /* 0x000000210800720c */ /* 0x080fe40000746670 */
[----:B------:R-:W-:Y:S02]  /*72f0*/  LOP3.LUT R5, R20, 0x380, RZ, 0xc0, !PT ;  /* 0x0000038014057812 */ /* 0x000fe400078ec0ff */
[----:B------:R-:W-:Y:S02]  /*7300*/  LOP3.LUT R8, R9, 0x380, RZ, 0xc0, !PT ;  /* 0x0000038009087812 */ /* 0x000fe400078ec0ff */
[----:B------:R-:W-:Y:S02]  /*7310*/  ISETP.GE.OR P0, PT, R4, R33, P0 ;  /* 0x000000210400720c */ /* 0x000fe40000706670 */
[----:B------:R-:W-:-:S02]  /*7320*/  LOP3.LUT R24, R25, 0x380, RZ, 0xc0, !PT ;  /* 0x0000038019187812 */ /* 0x000fc400078ec0ff */
[----:B------:R-:W-:Y:S02]  /*7330*/  SHF.R.U64 R5, R5, 0x3, RZ ;  /* 0x0000000305057819 */ /* 0x000fe400000012ff */
[----:B------:R-:W-:Y:S02]  /*7340*/  SHF.R.U64 R8, R8, 0x3, RZ ;  /* 0x0000000308087819 */ /* 0x000fe400000012ff */
[----:B------:R-:W-:Y:S01]  /*7350*/  SHF.R.U64 R24, R24, 0x3, RZ ;  /* 0x0000000318187819 */ /* 0x000fe200000012ff */
[----:B0-----:R0:W-:Y:S01]  /*7360*/  @!P2 ST.E desc[UR50][R12.64], R3 ;  /* 0x000000030c00a985 */ /* 0x0011e2000c101932 */
[----:B------:R-:W-:Y:S01]  /*7370*/  LOP3.LUT R4, R5, R20, RZ, 0x3c, !PT ;  /* 0x0000001405047212 */ /* 0x000fe200078e3cff */
[--C-:B------:R-:W-:Y:S01]  /*7380*/  IMAD.MOV.U32 R5, RZ, RZ, R21.reuse ;  /* 0x000000ffff057224 */ /* 0x100fe200078e0015 */
[----:B------:R-:W-:Y:S01]  /*7390*/  LOP3.LUT R8, R8, R9, RZ, 0x3c, !PT ;  /* 0x0000000908087212 */ /* 0x000fe200078e3cff */
[--C-:B------:R-:W-:Y:S01]  /*73a0*/  IMAD.X R9, RZ, RZ, R21.reuse, P3 ;  /* 0x000000ffff097224 */ /* 0x100fe200018e0615 */
[----:B------:R-:W-:Y:S01]  /*73b0*/  LOP3.LUT R24, R24, R25, RZ, 0x3c, !PT ;  /* 0x0000001918187212 */ /* 0x000fe200078e3cff */
[----:B------:R-:W-:Y:S01]  /*73c0*/  IMAD.X R25, RZ, RZ, R21, P4 ;  /* 0x000000ffff197224 */ /* 0x000fe200020e0615 */
[----:B-1----:R1:W-:Y:S04]  /*73d0*/  @!P0 ST.E desc[UR50][R14.64], R0 ;  /* 0x000000000e008985 */ /* 0x0023e8000c101932 */
[----:B------:R-:W2:Y:S04]  /*73e0*/  LD.E.128 R4, desc[UR50][R4.64] ;  /* 0x0000003204047980 */ /* 0x000ea8000c101d00 */
[----:B------:R-:W3:Y:S04]  /*73f0*/  LD.E.128 R8, desc[UR50][R8.64] ;  /* 0x0000003208087980 */ /* 0x000ee8000c101d00 */
[----:B------:R-:W4:Y:S01]  /*7400*/  LD.E.128 R24, desc[UR50][R24.64] ;  /* 0x0000003218187980 */ /* 0x000f22000c101d00 */
[----:B------:R-:W-:-:S04]  /*7410*/  IADD3 R30, P0, R20, 0x4800, RZ ;  /* 0x00004800141e7810 */ /* 0x000fc80007f1e0ff */
[----:B------:R-:W-:Y:S01]  /*7420*/  LOP3.LUT R20, R30, 0x380, RZ, 0xc0, !PT ;  /* 0x000003801e147812 */ /* 0x000fe200078ec0ff */
[----:B0-----:R-:W-:Y:S02]  /*7430*/  IMAD.X R13, RZ, RZ, R21, P0 ;  /* 0x000000ffff0d7224 */ /* 0x001fe400000e0615 */
[----:B------:R-:W0:Y:S01]  /*7440*/  @P1 LDC R21, c[0x0][0xbf0] ;  /* 0x0002fc00ff151b82 */ /* 0x000e220000000800 */
[----:B------:R-:W-:Y:S01]  /*7450*/  SHF.R.U64 R3, R20, 0x3, RZ ;  /* 0x0000000314037819 */ /* 0x000fe200000012ff */
[----:B------:R-:W-:-:S06]  /*7460*/  UIMAD UR10, UR9, UR12, URZ ;  /* 0x0000000c090a72a4 */ /* 0x000fcc000f8e023f */
[----:B------:R-:W0:Y:S01]  /*7470*/  @P1 LDC R20, c[0x0][0xbec] ;  /* 0x0002fb00ff141b82 */ /* 0x000e220000000800 */
[----:B------:R-:W-:Y:S01]  /*7480*/  UIMAD.WIDE.U32 UR8, UR4, UR12, URZ ;  /* 0x0000000c040872a5 */ /* 0x000fe2000f8e003f */
[----:B------:R-:W-:Y:S01]  /*7490*/  MOV R31, UR40 ;  /* 0x00000028001f7c02 */ /* 0x000fe20008000f00 */
[----:B------:R-:W-:Y:S01]  /*74a0*/  UIMAD UR10, UR4, UR13, UR10 ;  /* 0x0000000d040a72a4 */ /* 0x000fe2000f8e020a */
[----:B-1----:R-:W-:Y:S01]  /*74b0*/  IMAD R0, R2, 0x30, R17 ;  /* 0x0000003002007824 */ /* 0x002fe200078e0211 */
[----:B------:R-:W-:Y:S01]  /*74c0*/  LOP3.LUT R12, R3, R30, RZ, 0x3c, !PT ;  /* 0x0000001e030c7212 */ /* 0x000fe200078e3cff */
[----:B------:R-:W-:Y:S01]  /*74d0*/  ULDC.64 UR12, c[0x0][0xae8] ;  /* 0x0002ba00000c7ab9 */ /* 0x000fe20000000a00 */
[----:B------:R-:W-:Y:S02]  /*74e0*/  UIADD3 UR9, UR9, UR10, URZ ;  /* 0x0000000a09097290 */ /* 0x000fe4000fffe03f */
[----:B------:R-:W-:Y:S01]  /*74f0*/  UIMAD UR4, UR18, UR12, URZ ;  /* 0x0000000c120472a4 */ /* 0x000fe2000f8e023f */
[----:B------:R-:W-:Y:S01]  /*7500*/  IMAD R31, R31, 0xc0, R0 ;  /* 0x000000c01f1f7824 */ /* 0x000fe200078e0200 */
[----:B------:R-:W-:Y:S01]  /*7510*/  UIMAD.WIDE.U32 UR8, UR41, UR12, UR8 ;  /* 0x0000000c290872a5 */ /* 0x000fe2000f8e0008 */
[----:B------:R-:W-:Y:S01]  /*7520*/  IMAD.U32 R36, RZ, RZ, UR40 ;  /* 0x00000028ff247e24 */ /* 0x000fe2000f8e00ff */
[----:B------:R-:W-:Y:S01]  /*7530*/  UIMAD UR4, UR41, UR13, UR4 ;  /* 0x0000000d290472a4 */ /* 0x000fe2000f8e0204 */
[----:B------:R-:W5:Y:S01]  /*7540*/  LD.E.128 R12, desc[UR50][R12.64] ;  /* 0x000000320c0c7980 */ /* 0x000f62000c101d00 */
[----:B------:R-:W-:Y:S01]  /*7550*/  ULDC.64 UR10, c[0x0][0xaf0] ;  /* 0x0002bc00000a7ab9 */ /* 0x000fe20000000a00 */
[----:B------:R-:W-:Y:S01]  /*7560*/  IMAD.MOV.U32 R3, RZ, RZ, R31 ;  /* 0x000000ffff037224 */ /* 0x000fe200078e001f */
[----:B------:R-:W-:Y:S01]  /*7570*/  UIADD3 UR9, UR9, UR4, URZ ;  /* 0x0000000409097290 */ /* 0x000fe2000fffe03f */
[----:B------:R-:W-:Y:S01]  /*7580*/  IMAD R36, R36, 0xc0, R17 ;  /* 0x000000c024247824 */ /* 0x000fe200078e0211 */
[----:B------:R-:W-:Y:S01]  /*7590*/  UIMAD UR4, UR19, UR10, URZ ;  /* 0x0000000a130472a4 */ /* 0x000fe2000f8e023f */
[----:B------:R-:W-:Y:S01]  /*75a0*/  @!PT LDS RZ, [RZ] ;  /* 0x00000000fffff984 */ /* 0x000fe20000000800 */
[----:B------:R-:W-:Y:S01]  /*75b0*/  @!PT LDS RZ, [RZ] ;  /* 0x00000000fffff984 */ /* 0x000fe20000000800 */
[----:B------:R-:W-:Y:S01]  /*75c0*/  @!PT LDS RZ, [RZ] ;  /* 0x00000000fffff984 */ /* 0x000fe20000000800 */
[----:B------:R-:W-:Y:S01]  /*75d0*/  @!PT LDS RZ, [RZ] ;  /* 0x00000000fffff984 */ /* 0x000fe20000000800 */
[----:B------:R1:W-:Y:S06]  /*75e0*/  MEMBAR.ALL.CTA ;  /* 0x0000000000007992 */ /* 0x0003ec0000008000 */
[----:B-1----:R-:W1:Y:S01]  /*75f0*/  FENCE.VIEW.ASYNC.S ;  /* 0x00000000000073c6 */ /* 0x002e620000000000 */
[----:B------:R-:W-:Y:S01]  /*7600*/  UIMAD.WIDE.U32 UR8, UR7, UR10, UR8 ;  /* 0x0000000a070872a5 */ /* 0x000fe2000f8e0008 */
[----:B------:R-:W-:Y:S01]  /*7610*/  VIADD R28, R28, 0x16820 ;  /* 0x000168201c1c7836 */ /* 0x000fe20000000000 */
[----:B------:R-:W-:Y:S01]  /*7620*/  UIMAD UR4, UR7, UR11, UR4 ;  /* 0x0000000b070472a4 */ /* 0x000fe2000f8e0204 */
[----:B0-----:R-:W-:-:S02]  /*7630*/  @P1 IMAD.HI.U32 R0, R31, R20, RZ ;  /* 0x000000141f001227 */ /* 0x001fc400078e00ff */
[----:B------:R-:W-:Y:S01]  /*7640*/  ULDC.64 UR10, c[0x0][0xae0] ;  /* 0x0002b800000a7ab9 */ /* 0x000fe20000000a00 */
[----:B------:R-:W-:Y:S01]  /*7650*/  UIADD3 UR4, UR9, UR4, URZ ;  /* 0x0000000409047290 */ /* 0x000fe2000fffe03f */
[----:B------:R-:W-:Y:S01]  /*7660*/  IMAD.U32 R20, RZ, RZ, UR8 ;  /* 0x00000008ff147e24 */ /* 0x000fe2000f8e00ff */
[----:B------:R-:W-:Y:S01]  /*7670*/  @P1 SHF.R.U32.HI R3, RZ, R21, R0 ;  /* 0x00000015ff031219 */ /* 0x000fe20000011600 */
[----:B------:R-:W-:Y:S01]  /*7680*/  IMAD.U32 R21, RZ, RZ, UR9 ;  /* 0x00000009ff157e24 */ /* 0x000fe2000f8e00ff */
[----:B------:R-:W-:Y:S02]  /*7690*/  ULDC.64 UR8, c[0x0][0xad8] ;  /* 0x0002b60000087ab9 */ /* 0x000fe40000000a00 */
[--C-:B------:R-:W-:Y:S01]  /*76a0*/  SHF.R.S32.HI R0, RZ, 0x1f, R3.reuse ;  /* 0x0000001fff007819 */ /* 0x100fe20000011403 */
[----:B------:R-:W-:Y:S01]  /*76b0*/  IMAD.MOV R30, RZ, RZ, -R3 ;  /* 0x000000ffff1e7224 */ /* 0x000fe200078e0a03 */
[----:B------:R-:W-:Y:S01]  /*76c0*/  MOV R21, UR4 ;  /* 0x0000000400157c02 */ /* 0x000fe20008000f00 */
[----:B------:R-:W-:-:S02]  /*76d0*/  ULDC UR4, c[0x0][0xac8] ;  /* 0x0002b20000047ab9 */ /* 0x000fc40000000800 */
[----:B------:R-:W-:Y:S02]  /*76e0*/  IMAD R0, R0, UR10, RZ ;  /* 0x0000000a00007c24 */ /* 0x000fe4000f8e02ff */
[----:B------:R-:W-:Y:S02]  /*76f0*/  IMAD R29, R29, R30, R31 ;  /* 0x0000001e1d1d7224 */ /* 0x000fe400078e021f */
[C---:B------:R-:W-:Y:S02]  /*7700*/  IMAD R31, R3.reuse, UR11, R0 ;  /* 0x0000000b031f7c24 */ /* 0x040fe4000f8e0200 */
[----:B------:R-:W-:Y:S01]  /*7710*/  IMAD.WIDE.U32 R20, R3, UR10, R20 ;  /* 0x0000000a03147c25 */ /* 0x000fe2000f8e0014 */
[----:B------:R-:W-:-:S03]  /*7720*/  SHF.R.S32.HI R0, RZ, 0x1f, R29 ;  /* 0x0000001fff007819 */ /* 0x000fc6000001141d */
[----:B------:R-:W-:Y:S02]  /*7730*/  IMAD.IADD R21, R21, 0x1, R31 ;  /* 0x0000000115157824 */ /* 0x000fe400078e021f */
[----:B------:R-:W-:Y:S02]  /*7740*/  IMAD R0, R0, UR8, RZ ;  /* 0x0000000800007c24 */ /* 0x000fe4000f8e02ff */
[----:B------:R-:W-:-:S04]  /*7750*/  IMAD.WIDE.U32 R20, R29, UR8, R20 ;  /* 0x000000081d147c25 */ /* 0x000fc8000f8e0014 */
[----:B------:R-:W-:Y:S01]  /*7760*/  IMAD R3, R29, UR9, R0 ;  /* 0x000000091d037c24 */ /* 0x000fe2000f8e0200 */
[----:B------:R-:W-:Y:S01]  /*7770*/  ULDC.64 UR8, c[0x0][0xa80] ;  /* 0x0002a00000087ab9 */ /* 0x000fe20000000a00 */
[----:B------:R-:W-:Y:S01]  /*7780*/  VIADD R0, R36, 0x30 ;  /* 0x0000003024007836 */ /* 0x000fe20000000000 */
[----:B------:R-:W-:Y:S01]  /*7790*/  LEA R32, P0, R20, UR8, 0x1 ;  /* 0x0000000814207c11 */ /* 0x000fe2000f8008ff */
[----:B------:R-:W-:-:S04]  /*77a0*/  IMAD.IADD R3, R21, 0x1, R3 ;  /* 0x0000000115037824 */ /* 0x000fc800078e0203 */
[----:B-1----:R-:W0:Y:S01]  /*77b0*/  SHFL.IDX PT, R29, R32, RZ, 0x181f ;  /* 0x00181fff201d7589 */ /* 0x002e2200000e0000 */
[----:B------:R-:W-:Y:S02]  /*77c0*/  LEA.HI.X R34, R20, UR9, R3, 0x1, P0 ;  /* 0x0000000914227c11 */ /* 0x000fe400080f0c03 */
[----:B------:R-:W-:Y:S01]  /*77d0*/  ISETP.GE.AND P0, PT, R16, UR4, PT ;  /* 0x0000000410007c0c */ /* 0x000fe2000bf06270 */
[----:B------:R-:W1:Y:S01]  /*77e0*/  SHFL.IDX PT, R37, R32, 0x1, 0x181f ;  /* 0x00381f0020257f89 */ /* 0x000e6200000e0000 */
[C---:B------:R-:W-:Y:S02]  /*77f0*/  IADD3 R3, R36.reuse, 0x60, RZ ;  /* 0x0000006024037810 */ /* 0x040fe40007ffe0ff */
[-C--:B------:R-:W-:Y:S01]  /*7800*/  ISETP.GE.OR P1, PT, R36, R33.reuse, P0 ;  /* 0x000000212400720c */ /* 0x080fe20000726670 */
[----:B------:R-:W1:Y:S01]  /*7810*/  SHFL.IDX PT, R39, R32, 0x2, 0x181f ;  /* 0x00581f0020277f89 */ /* 0x000e6200000e0000 */
[-C--:B------:R-:W-:Y:S02]  /*7820*/  ISETP.GE.OR P2, PT, R0, R33.reuse, P0 ;  /* 0x000000210000720c */ /* 0x080fe40000746670 */
[----:B------:R-:W-:Y:S01]  /*7830*/  ISETP.GE.OR P3, PT, R3, R33, P0 ;  /* 0x000000210300720c */ /* 0x000fe20000766670 */
[----:B------:R-:W1:Y:S01]  /*7840*/  SHFL.IDX PT, R21, R34, RZ, 0x181f ;  /* 0x00181fff22157589 */ /* 0x000e6200000e0000 */
[----:B------:R-:W-:-:S03]  /*7850*/  PRMT R0, RZ, 0x654, R28 ;  /* 0x00000654ff007816 */ /* 0x000fc6000000001c */
[----:B------:R-:W1:Y:S01]  /*7860*/  SHFL.IDX PT, R31, R34, 0x1, 0x181f ;  /* 0x00381f00221f7f89 */ /* 0x000e6200000e0000 */
[----:B------:R0:W-:Y:S03]  /*7870*/  SYNCS.ARRIVE.TRANS64.RED.A1T0 RZ, [R0+URZ], RZ ;  /* 0x000000ff00ff79a7 */ /* 0x0001e6000810043f */
[----:B------:R-:W1:Y:S01]  /*7880*/  SHFL.IDX PT, R38, R34, 0x2, 0x181f ;  /* 0x00581f0022267f89 */ /* 0x000e6200000e0000 */
[----:B0-----:R-:W-:Y:S01]  /*7890*/  @!P1 LEA R20, P4, R16, R29, 0x1 ;  /* 0x0000001d10149211 */ /* 0x001fe200078808ff */
[----:B------:R-:W-:Y:S02]  /*78a0*/  VIADD R0, R36, 0x90 ;  /* 0x0000009024007836 */ /* 0x000fe40000000000 */
[----:B------:R0:W0:Y:S01]  /*78b0*/  SHFL.IDX PT, R3, R32, 0x3, 0x181f ;  /* 0x00781f0020037f89 */ /* 0x00002200000e0000 */
[----:B-1----:R-:W-:Y:S02]  /*78c0*/  @!P2 LEA R28, P5, R16, R37, 0x1 ;  /* 0x00000025101ca211 */ /* 0x002fe400078a08ff */
[----:B------:R-:W-:Y:S01]  /*78d0*/  ISETP.GE.OR P0, PT, R0, R33, P0 ;  /* 0x000000210000720c */ /* 0x000fe20000706670 */
[----:B------:R-:W1:Y:S01]  /*78e0*/  SHFL.IDX PT, R34, R34, 0x3, 0x181f ;  /* 0x00781f0022227f89 */ /* 0x000e6200000e0000 */
[----:B------:R-:W-:-:S02]  /*78f0*/  @!P3 LEA R30, P6, R16, R39, 0x1 ;  /* 0x00000027101eb211 */ /* 0x000fc400078c08ff */
[C-C-:B------:R-:W-:Y:S02]  /*7900*/  @!P1 LEA.HI.X R21, R16.reuse, R21, R155.reuse, 0x1, P4 ;  /* 0x0000001510159211 */ /* 0x140fe400020f0c9b */
[C-C-:B------:R-:W-:Y:S02]  /*7910*/  @!P2 LEA.HI.X R29, R16.reuse, R31, R155.reuse, 0x1, P5 ;  /* 0x0000001f101da211 */ /* 0x140fe400028f0c9b */
[----:B------:R-:W-:Y:S01]  /*7920*/  @!P3 LEA.HI.X R31, R16, R38, R155, 0x1, P6 ;  /* 0x00000026101fb211 */ /* 0x000fe200030f0c9b */
[----:B--2---:R2:W-:Y:S04]  /*7930*/  @!P1 ST.E.128 desc[UR50][R20.64], R4 ;  /* 0x0000000414009985 */ /* 0x0045e8000c101d32 */
[----:B---3--:R2:W-:Y:S04]  /*7940*/  @!P2 ST.E.128 desc[UR50][R28.64], R8 ;  /* 0x000000081c00a985 */ /* 0x0085e8000c101d32 */
[----:B----4-:R2:W-:Y:S01]  /*7950*/  @!P3 ST.E.128 desc[UR50][R30.64], R24 ;  /* 0x000000181e00b985 */ /* 0x0105e2000c101d32 */
[----:B01----:R-:W-:Y:S05]  /*7960*/  @P0 BRA `(.L_x_12954) ;  /* 0x0000000800780947 */ /* 0x003fea0003800000 */
[----:B--2---:R-:W-:-:S04]  /*7970*/  LEA R4, P0, R16, R3, 0x1 ;  /* 0x0000000310047211 */ /* 0x004fc800078008ff */
[----:B------:R-:W-:-:S05]  /*7980*/  LEA.HI.X R5, R16, R34, R155, 0x1, P0 ;  /* 0x0000002210057211 */ /* 0x000fca00000f0c9b */
[----:B-----5:R0:W-:Y:S01]  /*7990*/  ST.E.128 desc[UR50][R4.64], R12 ;  /* 0x0000000c04007985 */ /* 0x0201e2000c101d32 */
[----:B------:R-:W-:Y:S05]  /*79a0*/  BRA `(.L_x_12954) ;  /* 0x0000000800687947 */ /* 0x000fea0003800000 */
.L_x_12952:
        /* <DEDUP_REMOVED lines=11> */
[----:B------:R-:W-:-:S03]  /*7a60*/  UISETP.NE.U32.AND UP1, UPT, UR8, URZ, UPT ;  /* 0x0000003f0800728c */ /* 0x000fc6000bf25070 */
[----:B------:R-:W2:Y:S01]  /*7a70*/  @P2 LDG.E R3, desc[UR50][R4.64] ;  /* 0x0000003204032981 */ /* 0x000ea2000c1e1900 */
[----:B------:R-:W-:Y:S01]  /*7a80*/  UISETP.NE.AND.EX UP1, UPT, UR9, URZ, UPT, UP1 ;  /* 0x0000003f0900728c */ /* 0x000fe2000bf25310 */
[----:B------:R-:W-:-:S05]  /*7a90*/  MOV R0, UR4 ;  /* 0x0000000400007c02 */ /* 0x000fca0008000f00 */
[----:B------:R-:W-:-:S05]  /*7aa0*/  PLOP3.LUT P3, PT, PT, PT, UP1, 0x80, 0x0 ;  /* 0x000000000000781c */ /* 0x000fca0003f6f018 */
[----:B------:R-:W-:-:S04]  /*7ab0*/  @UP1 ULEA UR8, UP2, UR38, UR8, 0x2 ;  /* 0x0000000826081291 */ /* 0x000fc8000f84103f */
[----:B------:R-:W-:Y:S02]  /*7ac0*/  @UP1 ULEA.HI.X UR9, UR38, UR9, UR39, 0x2, UP2 ;  /* 0x0000000926091291 */ /* 0x000fe400090f1427 */
        /* <DEDUP_REMOVED lines=15> */
.L_x_12955:
        /* <DEDUP_REMOVED lines=8> */
[----:B-1---5:R-:W-:-:S03]  /*7c40*/  IMAD R4, R0, R6, RZ ;  /* 0x0000000600047224 */ /* 0x022fc600078e02ff */
[----:B------:R-:W-:-:S04]  /*7c50*/  IADD3 R5, R3, -0x80, RZ ;  /* 0xffffff8003057810 */ /* 0x000fc80007ffe0ff */
        /* <DEDUP_REMOVED lines=20> */
[----:B------:R-:W-:-:S04]  /*7da0*/  IMAD.U32 R8, RZ, RZ, UR7 ;  /* 0x00000007ff087e24 */ /* 0x000fc8000f8e00ff */
[----:B------:R-:W-:-:S04]  /*7db0*/  IMAD.MOV R3, RZ, RZ, -R4 ;  /* 0x000000ffff037224 */ /* 0x000fc800078e0a04 */
        /* <DEDUP_REMOVED lines=14> */
.L_x_12957:
[----:B------:R-:W-:Y:S05]  /*7ea0*/  BSYNC B1 ;  /* 0x0000000000017941 */ /* 0x000fea0003800000 */
.L_x_12956:
[----:B------:R-:W1:Y:S01]  /*7eb0*/  @P0 LDC R5, c[0x0][0xbf0] ;  /* 0x0002fc00ff050b82 */ /* 0x000e620000000800 */
[----:B------:R-:W-:Y:S01]  /*7ec0*/  ULDC.64 UR12, c[0x0][0xaa0] ;  /* 0x0002a800000c7ab9 */ /* 0x000fe20000000a00 */
[----:B0-----:R-:W-:Y:S01]  /*7ed0*/  IMAD.U32 R6, RZ, RZ, UR40 ;  /* 0x00000028ff067e24 */ /* 0x001fe2000f8e00ff */
[----:B------:R-:W-:Y:S01]  /*7ee0*/  UIMAD UR7, UR10, UR12, URZ ;  /* 0x0000000c0a0772a4 */ /* 0x000fe2000f8e023f */
[----:B------:R-:W-:Y:S01]  /*7ef0*/  IMAD R3, R2, 0x30, R17 ;  /* 0x0000003002037824 */ /* 0x000fe200078e0211 */
[----:B------:R-:W-:Y:S01]  /*7f00*/  UIMAD.WIDE.U32 UR8, UR4, UR12, URZ ;  /* 0x0000000c040872a5 */ /* 0x000fe2000f8e003f */
[----:B-----5:R-:W-:Y:S01]  /*7f10*/  IMAD R25, R0, R11, RZ ;  /* 0x0000000b00197224 */ /* 0x020fe200078e02ff */
        /* <DEDUP_REMOVED lines=20> */
[----:B------:R-:W-:Y:S02]  /*8060*/  IMAD R7, R11, R7, R6 ;  /* 0x000000070b077224 */ /* 0x000fe400078e0206 */
[----:B------:R-:W-:Y:S02]  /*8070*/  IMAD R8, R4, UR10, RZ ;  /* 0x0000000a04087c24 */ /* 0x000fe4000f8e02ff */
[----:B------:R-:W-:Y:S01]  /*8080*/  IMAD.U32 R4, RZ, RZ, UR8 ;  /* 0x00000008ff047e24 */ /* 0x000fe2000f8e00ff */
[----:B------:R-:W-:Y:S01]  /*8090*/  SHF.R.S32.HI R6, RZ, 0x1f, R7 ;  /* 0x0000001fff067819 */ /* 0x000fe20000011407 */
[----:B------:R-:W-:Y:S01]  /*80a0*/  IMAD.U32 R5, RZ, RZ, UR4 ;  /* 0x00000004ff057e24 */ /* 0x000fe2000f8e00ff */
[----:B------:R-:W-:Y:S01]  /*80b0*/  ULDC.64 UR8, c[0x0][0xad8] ;  /* 0x0002b60000087ab9 */ /* 0x000fe20000000a00 */
[C---:B------:R-:W-:Y:S01]  /*80c0*/  IMAD R9, R3.reuse, UR11, R8 ;  /* 0x0000000b03097c24 */ /* 0x040fe2000f8e0208 */
[----:B------:R-:W-:Y:S01]  /*80d0*/  ULDC UR4, c[0x0][0xac8] ;  /* 0x0002b20000047ab9 */ /* 0x000fe20000000800 */
[----:B------:R-:W-:-:S04]  /*80e0*/  IMAD.WIDE.U32 R4, R3, UR10, R4 ;  /* 0x0000000a03047c25 */ /* 0x000fc8000f8e0004 */
[----:B------:R-:W-:Y:S02]  /*80f0*/  IMAD R6, R6, UR8, RZ ;  /* 0x0000000806067c24 */ /* 0x000fe4000f8e02ff */
[----:B------:R-:W-:Y:S02]  /*8100*/  IMAD.IADD R5, R5, 0x1, R9 ;  /* 0x0000000105057824 */ /* 0x000fe400078e0209 */
[C---:B------:R-:W-:Y:S02]  /*8110*/  IMAD R3, R7.reuse, UR9, R6 ;  /* 0x0000000907037c24 */ /* 0x040fe4000f8e0206 */
[----:B------:R-:W-:Y:S01]  /*8120*/  IMAD.WIDE.U32 R4, R7, UR8, R4 ;  /* 0x0000000807047c25 */ /* 0x000fe2000f8e0004 */
[----:B------:R-:W-:-:S03]  /*8130*/  ULDC.64 UR8, c[0x0][0xa80] ;  /* 0x0002a00000087ab9 */ /* 0x000fc60000000a00 */
[----:B------:R-:W-:Y:S01]  /*8140*/  IMAD.IADD R3, R5, 0x1, R3 ;  /* 0x0000000105037824 */ /* 0x000fe200078e0203 */
[----:B------:R-:W-:Y:S01]  /*8150*/  LEA R5, P0, R4, UR8, 0x1 ;  /* 0x0000000804057c11 */ /* 0x000fe2000f8008ff */
[----:B------:R-:W-:-:S03]  /*8160*/  IMAD.U32 R8, RZ, RZ, UR40 ;  /* 0x00000028ff087e24 */ /* 0x000fc6000f8e00ff */
[----:B------:R-:W-:Y:S01]  /*8170*/  LEA.HI.X R10, R4, UR9, R3, 0x1, P0 ;  /* 0x00000009040a7c11 */ /* 0x000fe200080f0c03 */
[----:B------:R-:W0:Y:S01]  /*8180*/  SHFL.IDX PT, R9, R5, RZ, 0x181f ;  /* 0x00181fff05097589 */ /* 0x000e2200000e0000 */
[----:B------:R-:W-:Y:S01]  /*8190*/  IMAD R6, R8, 0xc0, R17 ;  /* 0x000000c008067824 */ /* 0x000fe200078e0211 */
[----:B------:R-:W-:Y:S02]  /*81a0*/  ISETP.GE.AND P0, PT, R16, UR4, PT ;  /* 0x0000000410007c0c */ /* 0x000fe4000bf06270 */
[----:B------:R-:W1:Y:S01]  /*81b0*/  SHFL.IDX PT, R13, R5, 0x1, 0x181f ;  /* 0x00381f00050d7f89 */ /* 0x000e6200000e0000 */
[C---:B------:R-:W-:Y:S01]  /*81c0*/  VIADD R3, R6.reuse, 0x60 ;  /* 0x0000006006037836 */ /* 0x040fe20000000000 */
[C---:B------:R-:W-:Y:S01]  /*81d0*/  IADD3 R0, R6.reuse, 0x30, RZ ;  /* 0x0000003006007810 */ /* 0x040fe20007ffe0ff */
[C---:B------:R-:W-:Y:S01]  /*81e0*/  VIADD R4, R6.reuse, 0x90 ;  /* 0x0000009006047836 */ /* 0x040fe20000000000 */
[----:B------:R-:W2:Y:S01]  /*81f0*/  SHFL.IDX PT, R15, R5, 0x2, 0x181f ;  /* 0x00581f00050f7f89 */ /* 0x000ea200000e0000 */
[----:B------:R-:W-:-:S02]  /*8200*/  ISETP.GE.OR P3, PT, R6, R25, P0 ;  /* 0x000000190600720c */ /* 0x000fc40000766670 */
[-C--:B------:R-:W-:Y:S01]  /*8210*/  ISETP.GE.OR P2, PT, R0, R25.reuse, P0 ;  /* 0x000000190000720c */ /* 0x080fe20000746670 */
[----:B------:R-:W3:Y:S01]  /*8220*/  SHFL.IDX PT, R7, R10, RZ, 0x181f ;  /* 0x00181fff0a077589 */ /* 0x000ee200000e0000 */
[-C--:B------:R-:W-:Y:S02]  /*8230*/  ISETP.GE.OR P1, PT, R3, R25.reuse, P0 ;  /* 0x000000190300720c */ /* 0x080fe40000726670 */
[----:B------:R-:W-:Y:S01]  /*8240*/  ISETP.GE.OR P0, PT, R4, R25, P0 ;  /* 0x000000190400720c */ /* 0x000fe20000706670 */
[----:B------:R3:W4:Y:S04]  /*8250*/  SHFL.IDX PT, R21, R5, 0x3, 0x181f ;  /* 0x00781f0005157f89 */ /* 0x00072800000e0000 */
[----:B------:R-:W4:Y:S04]  /*8260*/  SHFL.IDX PT, R11, R10, 0x1, 0x181f ;  /* 0x00381f000a0b7f89 */ /* 0x000f2800000e0000 */
[----:B------:R-:W4:Y:S01]  /*8270*/  SHFL.IDX PT, R12, R10, 0x2, 0x181f ;  /* 0x00581f000a0c7f89 */ /* 0x000f2200000e0000 */
[----:B0-----:R-:W-:-:S03]  /*8280*/  @!P3 LEA R4, P6, R16, R9, 0x1 ;  /* 0x000000091004b211 */ /* 0x001fc600078c08ff */
[----:B------:R4:W0:Y:S01]  /*8290*/  SHFL.IDX PT, R14, R10, 0x3, 0x181f ;  /* 0x00781f000a0e7f89 */ /* 0x00082200000e0000 */
[C---:B-1----:R-:W-:Y:S02]  /*82a0*/  @!P2 LEA R6, P5, R16.reuse, R13, 0x1 ;  /* 0x0000000d1006a211 */ /* 0x042fe400078a08ff */
[C---:B--2---:R-:W-:Y:S02]  /*82b0*/  @!P1 LEA R8, P4, R16.reuse, R15, 0x1 ;  /* 0x0000000f10089211 */ /* 0x044fe400078808ff */
[C---:B---3--:R-:W-:Y:S02]  /*82c0*/  @!P3 LEA.HI.X R5, R16.reuse, R7, R155, 0x1, P6 ;  /* 0x000000071005b211 */ /* 0x048fe400030f0c9b */
[----:B----4-:R-:W-:-:S03]  /*82d0*/  @!P0 LEA R10, P6, R16, R21, 0x1 ;  /* 0x00000015100a8211 */ /* 0x010fc600078c08ff */
[----:B------:R1:W-:Y:S01]  /*82e0*/  @!P3 ST.E.128 desc[UR50][R4.64], RZ ;  /* 0x000000ff0400b985 */ /* 0x0003e2000c101d32 */
[C-C-:B------:R-:W-:Y:S02]  /*82f0*/  @!P2 LEA.HI.X R7, R16.reuse, R11, R155.reuse, 0x1, P5 ;  /* 0x0000000b1007a211 */ /* 0x140fe400028f0c9b */
[----:B------:R-:W-:-:S03]  /*8300*/  @!P1 LEA.HI.X R9, R16, R12, R155, 0x1, P4 ;  /* 0x0000000c10099211 */ /* 0x000fc600020f0c9b */
[----:B------:R1:W-:Y:S01]  /*8310*/  @!P2 ST.E.128 desc[UR50][R6.64], RZ ;  /* 0x000000ff0600a985 */ /* 0x0003e2000c101d32 */
[----:B0-----:R-:W-:-:S03]  /*8320*/  @!P0 LEA.HI.X R11, R16, R14, R155, 0x1, P6 ;  /* 0x0000000e100b8211 */ /* 0x001fc600030f0c9b */
[----:B------:R1:W-:Y:S04]  /*8330*/  @!P1 ST.E.128 desc[UR50][R8.64], RZ ;  /* 0x000000ff08009985 */ /* 0x0003e8000c101d32 */
[----:B------:R1:W-:Y:S02]  /*8340*/  @!P0 ST.E.128 desc[UR50][R10.64], RZ ;  /* 0x000000ff0a008985 */ /* 0x0003e4000c101d32 */
.L_x_12954:
[----:B------:R-:W-:Y:S05]  /*8350*/  BSYNC B0 ;  /* 0x0000000000007941 */ /* 0x000fea0003800000 */
.L_x_12951:
[----:B------:R-:W-:Y:S02]  /*8360*/  ULDC UR4, c[0x0][0xc3c] ;  /* 0x00030f0000047ab9 */ /* 0x000fe40000000800 */
[----:B------:R-:W-:-:S13]  /*8370*/  ISETP.GE.AND P0, PT, R35, UR4, PT ;  /* 0x0000000423007c0c */ /* 0x000fda000bf06270 */
[----:B------:R-:W-:Y:S05]  /*8380*/  @!P0 BRA `(.L_x_12958) ;  /* 0xffffff8800688947 */ /* 0x000fea000383ffff */
[----:B------:R-:W-:Y:S05]  /*8390*/  EXIT ;  /* 0x000000000000794d */ /* 0x000fea0003800000 */
.L_x_12923:
[----:B------:R-:W-:-:S08]  /*83a0*/  NOP ;  /* 0x0000000000007918 */ /* 0x000fd00000000000 */
[----:B------:R-:W0:-:S00]  /*83b0*/  USETMAXREG.DEALLOC.CTAPOOL 0x20 ;  /* 0x00000020000079c8 */ /* 0x000e0000080e0500 */
[----:B0-----:R-:W2:Y:S01]  /*83c0*/  LDL.LU R2, [R1+0x8] ;  /* 0x0000080001027983 */ /* 0x001ea20000300800 */
[----:B------:R-:W-:-:S06]  /*83d0*/  LOP3.LUT R0, R0, 0x3, RZ, 0xc0, !PT ;  /* 0x0000000300007812 */ /* 0x000fcc00078ec0ff */
[----:B------:R-:W0:Y:S02]  /*83e0*/  SHFL.IDX PT, R0, R0, RZ, 0x1f ;  /* 0x00001fff00007589 */ /* 0x000e2400000e0000 */
[----:B0-----:R-:W-:Y:S01]  /*83f0*/  ISETP.NE.AND P0, PT, R0, RZ, PT ;  /* 0x000000ff0000720c */ /* 0x001fe20003f05270 */
[----:B------:R-:W-:Y:S01]  /*8400*/  IMAD.MOV.U32 R0, RZ, RZ, RZ ;  /* 0x000000ffff007224 */ /* 0x000fe200078e00ff */
[----:B--2---:R-:W-:-:S11]  /*8410*/  LOP3.LUT R2, R2, 0xffffffef, RZ, 0xc0, !PT ;  /* 0xffffffef02027812 */ /* 0x004fd600078ec0ff */
[----:B------:R-:W-:-:S05]  /*8420*/  @P0 LOP3.LUT R2, R2, 0x10, RZ, 0xfc, !PT ;  /* 0x0000001002020812 */ /* 0x000fca00078efcff */
[----:B------:R0:W-:Y:S01]  /*8430*/  STL [R1+0x8], R2 ;  /* 0x0000080201007387 */ /* 0x0001e20000100800 */
[----:B------:R-:W-:Y:S05]  /*8440*/  @!P0 BRA `(.L_x_12959) ;  /* 0x00000000001c8947 */ /* 0x000fea0003800000 */
[----:B-1----:R-:W1:Y:S08]  /*8450*/  S2UR UR5, SR_CgaCtaId ;  /* 0x00000000000579c3 */ /* 0x002e700000008800 */
[----:B------:R-:W-:Y:S06]  /*8460*/  BAR.SYNC.DEFER_BLOCKING 0x5, 0x200 ;  /* 0x0148000000007b1d */ /* 0x000fec0000010000 */
[----:B------:R-:W-:-:S02]  /*8470*/  UMOV UR4, 0x400 ;  /* 0x0000040000047882 */ /* 0x000fc40000000000 */
[----:B-1----:R-:W-:-:S09]  /*8480*/  ULEA UR4, UR5, UR4, 0x18 ;  /* 0x0000000405047291 */ /* 0x002fd2000f8ec03f */
[----:B------:R-:W1:Y:S01]  /*8490*/  LDS.128 R16, [UR4+0x168d0] ;  /* 0x0168d004ff107984 */ /* 0x000e620008000c00 */
[----:B------:R-:W-:Y:S06]  /*84a0*/  BAR.ARV 0x4, 0x200 ;  /* 0x0108000000007b1d */ /* 0x000fec0000002000 */
[----:B------:R-:W-:Y:S05]  /*84b0*/  BRA `(.L_x_12960) ;  /* 0x0000000800007947 */ /* 0x000fea0003800000 */
.L_x_12959:
[----:B0-----:R-:W0:Y:S01]  /*84c0*/  S2R R2, SR_TID.X ;  /* 0x0000000000027919 */ /* 0x001e220000002100 */
        /* <DEDUP_REMOVED lines=39> */
.L_x_12965:
        /* <DEDUP_REMOVED lines=12> */
.L_x_12964:
[----:B------:R-:W-:Y:S05]  /*8800*/  BSYNC B0 ;  /* 0x0000000000007941 */ /* 0x000fea0003800000 */
.L_x_12963:
        /* <DEDUP_REMOVED lines=21> */
.L_x_12961:
        /* <DEDUP_REMOVED lines=15> */
.L_x_12966:
        /* <DEDUP_REMOVED lines=28> */
.L_x_12962:
[----:B------:R-:W-:Y:S01]  /*8c10*/  ULDC UR4, c[0x0][0xc3c] ;  /* 0x00030f0000047ab9 */ /* 0x000fe20000000800 */
[----:B------:R-:W-:Y:S02]  /*8c20*/  IMAD.MOV.U32 R17, RZ, RZ, RZ ;  /* 0x000000ffff117224 */ /* 0x000fe400078e00ff */
[----:B------:R-:W-:Y:S02]  /*8c30*/  IMAD.U32 R16, RZ, RZ, UR6 ;  /* 0x00000006ff107e24 */ /* 0x000fe4000f8e00ff */
[----:B------:R-:W-:Y:S02]  /*8c40*/  IMAD.MOV.U32 R18, RZ, RZ, RZ ;  /* 0x000000ffff127224 */ /* 0x000fe400078e00ff */
[----:B------:R-:W-:-:S07]  /*8c50*/  IMAD.U32 R19, RZ, RZ, UR4 ;  /* 0x00000004ff137e24 */ /* 0x000fce000f8e00ff */
.L_x_12967:
[----:B------:R-:W-:-:S13]  /*8c60*/  ISETP.NE.AND P0, PT, R5, RZ, PT ;  /* 0x000000ff0500720c */ /* 0x000fda0003f05270 */
[----:B------:R-:W0:Y:S01]  /*8c70*/  @!P0 S2R R3, SR_CgaCtaId ;  /* 0x0000000000038919 */ /* 0x000e220000008800 */
[----:B------:R-:W-:-:S04]  /*8c80*/  @!P0 MOV R0, 0x400 ;  /* 0x0000040000008802 */ /* 0x000fc80000000f00 */
[----:B0-----:R-:W-:-:S05]  /*8c90*/  @!P0 LEA R0, R3, R0, 0x18 ;  /* 0x0000000003008211 */ /* 0x001fca00078ec0ff */
[----:B------:R0:W-:Y:S01]  /*8ca0*/  @!P0 STS.128 [R0+0x168d0], R16 ;  /* 0x0168d01000008388 */ /* 0x0001e20000000c00 */
[----:B------:R-:W-:Y:S06]  /*8cb0*/  BAR.ARV 0x5, 0x200 ;  /* 0x0148000000007b1d */ /* 0x000fec0000002000 */
.L_x_12960:
[----:B------:R2:W-:Y:S01]  /*8cc0*/  STL [R1+0x38], RZ ;  /* 0x000038ff01007387 */ /* 0x0005e20000100800 */
[----:B------:R-:W-:Y:S01]  /*8cd0*/  ULDC UR4, c[0x0][0xc3c] ;  /* 0x00030f0000047ab9 */ /* 0x000fe20000000800 */
[----:B------:R-:W-:Y:S01]  /*8ce0*/  MOV R27, 0x1 ;  /* 0x00000001001b7802 */ /* 0x000fe20000000f00 */
[----:B------:R-:W-:Y:S01]  /*8cf0*/  IMAD.MOV.U32 R25, RZ, RZ, RZ ;  /* 0x000000ffff197224 */ /* 0x000fe200078e00ff */
[----:B-1----:R-:W-:-:S13]  /*8d00*/  ISETP.GE.AND P0, PT, R19, UR4, PT ;  /* 0x0000000413007c0c */ /* 0x002fda000bf06270 */
        /* <DEDUP_REMOVED lines=11> */
[----:B------:R-:W-:Y:S01]  /*8dc0*/  MOV R22, UR4 ;  /* 0x0000000400167c02 */ /* 0x000fe20008000f00 */
[C---:B-1----:R-:W-:Y:S01]  /*8dd0*/  IMAD.SHL.U32 R28, R3.reuse, 0x8, RZ ;  /* 0x00000008031c7824 */ /* 0x042fe200078e00ff */
[C---:B------:R-:W-:Y:S01]  /*8de0*/  LOP3.LUT R4, R3.reuse, 0x7f, RZ, 0xc0, !PT ;  /* 0x0000007f03047812 */ /* 0x040fe200078ec0ff */
[----:B0-----:R-:W-:-:S03]  /*8df0*/  IMAD.SHL.U32 R2, R3, 0x10, RZ ;  /* 0x0000001003027824 */ /* 0x001fc600078e00ff */
[----:B------:R-:W-:Y:S02]  /*8e00*/  LOP3.LUT R0, R28, 0x1f8, RZ, 0xc0, !PT ;  /* 0x000001f81c007812 */ /* 0x000fe400078ec0ff */
[----:B------:R-:W-:Y:S02]  /*8e10*/  LOP3.LUT R2, R2, 0x70, RZ, 0xc0, !PT ;  /* 0x0000007002027812 */ /* 0x000fe400078ec0ff */
[----:B------:R-:W-:Y:S02]  /*8e20*/  LOP3.LUT R3, R0, 0x38, R3, 0x78, !PT ;  /* 0x0000003800037812 */ /* 0x000fe400078e7803 */
[----:B------:R-:W-:Y:S02]  /*8e30*/  SHF.R.U32.HI R4, RZ, 0x3, R4 ;  /* 0x00000003ff047819 */ /* 0x000fe40000011604 */
[----:B------:R-:W-:Y:S02]  /*8e40*/  LOP3.LUT R0, R3, 0x200, R28, 0xf8, !PT ;  /* 0x0000020003007812 */ /* 0x000fe400078ef81c */
[----:B------:R-:W-:-:S02]  /*8e50*/  LOP3.LUT R28, R28, 0x38, RZ, 0xc0, !PT ;  /* 0x000000381c1c7812 */ /* 0x000fc400078ec0ff */
[----:B------:R-:W-:Y:S01]  /*8e60*/  LOP3.LUT R2, R4, R2, RZ, 0xfc, !PT ;  /* 0x0000000204027212 */ /* 0x000fe200078efcff */
[----:B------:R-:W-:-:S05]  /*8e70*/  IMAD R0, R0, 0x2, R22 ;  /* 0x0000000200007824 */ /* 0x000fca00078e0216 */
[----:B------:R3:W-:Y:S02]  /*8e80*/  STL [R1+0x1c], R0 ;  /* 0x00001c0001007387 */ /* 0x0007e40000100800 */
.L_x_13029:
[----:B0-----:R-:W0:Y:S01]  /*8e90*/  LDC.64 R2, c[0x0][0xc88] ;  /* 0x00032200ff027b82 */ /* 0x001e220000000a00 */
[----:B--23--:R-:W2:Y:S01]  /*8ea0*/  LDL.LU R0, [R1+0x8] ;  /* 0x0000080001007983 */ /* 0x00cea20000300800 */
        /* <DEDUP_REMOVED lines=8> */
[----:B--2---:R-:W-:Y:S02]  /*8f30*/  LOP3.LUT R0, R0, 0xfffffff7, RZ, 0xc0, !PT ;  /* 0xfffffff700007812 */ /* 0x004fe400078ec0ff */
[----:B-1-3--:R-:W-:-:S09]  /*8f40*/  SHF.R.S32.HI R4, RZ, 0x1f, R29 ;  /* 0x0000001fff047819 */ /* 0x00afd2000001141d */
[C---:B------:R-:W-:Y:S01]  /*8f50*/  @P0 LEA R2, P1, R29.reuse, UR4, 0x2 ;  /* 0x000000041d020c11 */ /* 0x040fe2000f8210ff */
[C---:B------:R-:W-:Y:S01]  /*8f60*/  IMAD.SHL.U32 R23, R29.reuse, 0x4, RZ ;  /* 0x000000041d177824 */ /* 0x040fe200078e00ff */
[C-C-:B------:R-:W-:Y:S01]  /*8f70*/  SHF.L.U64.HI R24, R29.reuse, 0x2, R4.reuse ;  /* 0x000000021d187819 */ /* 0x140fe20000010204 */
[----:B------:R0:W-:Y:S01]  /*8f80*/  STL [R1+0x28], R4 ;  /* 0x0000280401007387 */ /* 0x0001e20000100800 */
[----:B------:R-:W-:Y:S01]  /*8f90*/  @P0 LEA.HI.X R3, R29, UR5, R4, 0x2, P1 ;  /* 0x000000051d030c11 */ /* 0x000fe200088f1404 */
[----:B------:R-:W-:-:S04]  /*8fa0*/  ULDC.64 UR4, c[0x0][0xa00] ;  /* 0x0002800000047ab9 */ /* 0x000fc80000000a00 */
[----:B------:R1:W2:Y:S01]  /*8fb0*/  @P0 LDG.E R6, desc[UR50][R2.64] ;  /* 0x0000003202060981 */ /* 0x0002a2000c1e1900 */
[----:B------:R-:W-:-:S04]  /*8fc0*/  ISETP.NE.U32.AND P0, PT, RZ, UR4, PT ;  /* 0x00000004ff007c0c */ /* 0x000fc8000bf05070 */
[----:B------:R-:W-:Y:S02]  /*8fd0*/  ISETP.NE.AND.EX P2, PT, RZ, UR5, PT, P0 ;  /* 0x00000005ff007c0c */ /* 0x000fe4000bf45300 */
[----:B------:R-:W-:Y:S02]  /*8fe0*/  ISETP.NE.U32.AND P0, PT, RZ, UR6, PT ;  /* 0x00000006ff007c0c */ /* 0x000fe4000bf05070 */
[----:B-1----:R-:W-:Y:S02]  /*8ff0*/  IADD3 R2, P1, R23, UR4, RZ ;  /* 0x0000000417027c10 */ /* 0x002fe4000ff3e0ff */
[----:B------:R-:W-:Y:S02]  /*9000*/  ISETP.NE.AND.EX P0, PT, RZ, UR7, PT, P0 ;  /* 0x00000007ff007c0c */ /* 0x000fe4000bf05300 */
[----:B------:R-:W-:Y:S01]  /*9010*/  IADD3.X R3, R24, UR5, RZ, P1, !PT ;  /* 0x0000000518037c10 */ /* 0x000fe20008ffe4ff */
[----:B------:R-:W-:-:S04]  /*9020*/  ULDC.64 UR4, c[0x0][0x418] ;  /* 0x0001060000047ab9 */ /* 0x000fc80000000a00 */
[----:B------:R-:W-:-:S05]  /*9030*/  @P2 LOP3.LUT R0, R0, 0x8, RZ, 0xfc, !PT ;  /* 0x0000000800002812 */ /* 0x000fca00078efcff */
[----:B------:R1:W-:Y:S01]  /*9040*/  STL [R1+0x8], R0 ;  /* 0x0000080001007387 */ /* 0x0003e20000100800 */
[----:B0-----:R-:W-:-:S04]  /*9050*/  @P0 IADD3 R4, P1, R23, UR6, RZ ;  /* 0x0000000617040c10 */ /* 0x001fc8000ff3e0ff */
[----:B------:R-:W-:Y:S02]  /*9060*/  @P0 IADD3.X R5, R24, UR7, RZ, P1, !PT ;  /* 0x0000000718050c10 */ /* 0x000fe40008ffe4ff */
[----:B-1----:R-:W-:-:S03]  /*9070*/  MOV R0, RZ ;  /* 0x000000ff00007202 */ /* 0x002fc60000000f00 */
[----:B------:R-:W3:Y:S04]  /*9080*/  @P0 LDG.E R4, desc[UR50][R4.64] ;  /* 0x0000003204040981 */ /* 0x000ee8000c1e1900 */
[----:B------:R-:W4:Y:S01]  /*9090*/  @P2 LDG.E R0, desc[UR50][R2.64] ;  /* 0x0000003202002981 */ /* 0x000f22000c1e1900 */
[----:B------:R-:W-:-:S03]  /*90a0*/  UISETP.NE.U32.AND UP0, UPT, UR4, URZ, UPT ;  /* 0x0000003f0400728c */ /* 0x000fc6000bf05070 */
[----:B------:R-:W-:Y:S01]  /*90b0*/  ULDC UR4, c[0x0][0x424] ;  /* 0x0001090000047ab9 */ /* 0x000fe20000000800 */
[----:B------:R-:W-:-:S03]  /*90c0*/  UISETP.NE.AND.EX UP0, UPT, UR5, URZ, UPT, UP0 ;  /* 0x0000003f0500728c */ /* 0x000fc6000bf05300 */
[----:B------:R-:W-:Y:S01]  /*90d0*/  ULDC UR5, c[0x0][0x2f0] ;  /* 0x0000bc0000057ab9 */ /* 0x000fe20000000800 */
[----:B------:R-:W-:-:S04]  /*90e0*/  USEL UR4, UR4, 0x1, UP0 ;  /* 0x0000000104047887 */ /* 0x000fc80008000000 */
[----:B------:R-:W-:Y:S01]  /*90f0*/  UIMAD UR4, UR4, UR5, URZ ;  /* 0x00000005040472a4 */ /* 0x000fe2000f8e023f */
[----:B----4-:R0:W-:Y:S04]  /*9100*/  STL [R1+0x20], R0 ;  /* 0x0000200001007387 */ /* 0x0101e80000100800 */
[----:B--2---:R1:W-:Y:S04]  /*9110*/  STL [R1+0x14], R6 ;  /* 0x0000140601007387 */ /* 0x0043e80000100800 */
[----:B---3--:R1:W-:Y:S01]  /*9120*/  @P0 STL [R1+0x2c], R4 ;  /* 0x00002c0401000387 */ /* 0x0083e20000100800 */
[----:B0-----:R-:W-:Y:S01]  /*9130*/  IMAD.U32 R0, RZ, RZ, UR4 ;  /* 0x00000004ff007e24 */ /* 0x001fe2000f8e00ff */
[----:B------:R-:W-:Y:S06]  /*9140*/  @P0 BRA `(.L_x_12969) ;  /* 0x0000000000200947 */ /* 0x000fec0003800000 */
        /* <DEDUP_REMOVED lines=8> */
.L_x_12969:
        /* <DEDUP_REMOVED lines=10> */
.L_x_12970:
        /* <DEDUP_REMOVED lines=8> */
[----:B--2---:R-:W-:-:S07]  /*92f0*/  IADD3 R0, -R0, R5, RZ ;  /* 0x0000000500007210 */ /* 0x004fce0007ffe1ff */
.L_x_12971:
[----:B0-2--5:R-:W-:Y:S01]  /*9300*/  IMAD.IADD R2, R0, 0x1, -R6 ;  /* 0x0000000100027824 */ /* 0x025fe200078e0a06 */
[----:B------:R-:W-:Y:S03]  /*9310*/  BSSY B7, `(.L_x_12972) ;  /* 0x00003a4000077945 */ /* 0x000fe60003800000 */
[C---:B------:R-:W-:Y:S01]  /*9320*/  VIADD R0, R2.reuse, 0x7f ;  /* 0x0000007f02007836 */ /* 0x040fe20000000000 */
[----:B------:R0:W-:Y:S01]  /*9330*/  STL [R1+0x10], R2 ;  /* 0x0000100201007387 */ /* 0x0001e20000100800 */
[----:B------:R-:W-:-:S03]  /*9340*/  ISETP.GT.AND P0, PT, R2, RZ, PT ;  /* 0x000000ff0200720c */ /* 0x000fc60003f04270 */
[----:B------:R-:W-:-:S04]  /*9350*/  SHF.R.S32.HI R3, RZ, 0x1f, R0 ;  /* 0x0000001fff037819 */ /* 0x000fc80000011400 */
[----:B------:R-:W-:-:S05]  /*9360*/  LEA.HI R0, R3, R0, RZ, 0x7 ;  /* 0x0000000003007211 */ /* 0x000fca00078f38ff */
[----:B------:R0:W-:Y:S01]  /*9370*/  STL [R1+0x34], R0 ;  /* 0x0000340001007387 */ /* 0x0001e20000100800 */
[----:B------:R-:W-:Y:S05]  /*9380*/  @P0 BRA `(.L_x_12973) ;  /* 0x0000000000440947 */ /* 0x000fea0003800000 */
[----:B0-----:R-:W0:Y:S02]  /*9390*/  S2R R2, SR_TID.X ;  /* 0x0000000000027919 */ /* 0x001e240000002100 */
        /* <DEDUP_REMOVED lines=16> */
.L_x_12973:
        /* <DEDUP_REMOVED lines=20> */
.L_x_12976:
[----:B------:R-:W-:Y:S05]  /*95e0*/  BSYNC B6 ;  /* 0x0000000000067941 */ /* 0x000fea0003800000 */
.L_x_12975:
        /* <DEDUP_REMOVED lines=20> */
.L_x_12979:
        /* <DEDUP_REMOVED lines=15> */
.L_x_12978:
[----:B------:R-:W-:Y:S05]  /*9820*/  BSYNC B6 ;  /* 0x0000000000067941 */ /* 0x000fea0003800000 */
.L_x_12977:
[----:B------:R0:W2:Y:S01]  /*9830*/  LDL R21, [R1+0x4] ;  /* 0x0000040001157983 */ /* 0x0000a20000100800 */
[----:B------:R-:W-:Y:S01]  /*9840*/  ULDC.64 UR4, c[0x0][0x9f8] ;  /* 0x00027e0000047ab9 */ /* 0x000fe20000000a00 */
[----:B------:R-:W1:Y:S01]  /*9850*/  LDC R7, c[0x0][0x430] ;  /* 0x00010c00ff077b82 */ /* 0x000e620000000800 */
[----:B------:R-:W-:Y:S01]  /*9860*/  ISETP.NE.U32.AND P0, PT, RZ, UR4, PT ;  /* 0x00000004ff007c0c */ /* 0x000fe2000bf05070 */
[----:B------:R-:W3:Y:S03]  /*9870*/  LDL R26, [R1+0x34] ;  /* 0x00003400011a7983 */ /* 0x000ee60000100800 */
[----:B------:R-:W-:Y:S01]  /*9880*/  ISETP.NE.AND.EX P0, PT, RZ, UR5, PT, P0 ;  /* 0x00000005ff007c0c */ /* 0x000fe2000bf05300 */
[----:B------:R-:W4:Y:S04]  /*9890*/  LDL R9, [R1+0x10] ;  /* 0x0000100001097983 */ /* 0x000f280000100800 */
[----:B------:R-:W4:Y:S01]  /*98a0*/  LDL R4, [R1+0x14] ;  /* 0x0000140001047983 */ /* 0x000f220000100800 */
[----:B------:R-:W0:Y:S07]  /*98b0*/  S2R R5, SR_TID.X ;  /* 0x0000000000057919 */ /* 0x000e2e0000002100 */
[----:B------:R-:W-:Y:S01]  /*98c0*/  @P0 IADD3 R2, P1, R23, UR4, RZ ;  /* 0x0000000417020c10 */ /* 0x000fe2000ff3e0ff */
[----:B------:R-:W3:Y:S03]  /*98d0*/  S2R R0, SR_TID.X ;  /* 0x0000000000007919 */ /* 0x000ee60000002100 */
[----:B------:R-:W-:Y:S01]  /*98e0*/  @P0 IADD3.X R3, R24, UR5, RZ, P1, !PT ;  /* 0x0000000518030c10 */ /* 0x000fe20008ffe4ff */
[----:B------:R-:W4:Y:S04]  /*98f0*/  LDL.LU R20, [R1+0x8] ;  /* 0x0000080001147983 */ /* 0x000f280000300800 */
[----:B--2---:R-:W2:Y:S01]  /*9900*/  @P0 LDG.E R21, desc[UR50][R2.64] ;  /* 0x0000003202150981 */ /* 0x004ea2000c1e1900 */
[----:B-1----:R-:W-:Y:S01]  /*9910*/  ISETP.NE.AND P2, PT, R7, 0x1, PT ;  /* 0x000000010700780c */ /* 0x002fe20003f45270 */
[----:B0-----:R-:W-:Y:S01]  /*9920*/  IMAD.SHL.U32 R5, R5, 0x10, RZ ;  /* 0x0000001005057824 */ /* 0x001fe200078e00ff */
[----:B---3--:R-:W-:-:S02]  /*9930*/  LEA.HI.SX32 R26, R26, 0xffffffff, 0x19 ;  /* 0xffffffff1a1a7811 */ /* 0x008fc400078fcaff */
[----:B------:R-:W-:Y:S02]  /*9940*/  LOP3.LUT R0, R0, 0x7f, RZ, 0xc0, !PT ;  /* 0x0000007f00007812 */ /* 0x000fe400078ec0ff */
[----:B------:R-:W-:Y:S01]  /*9950*/  LOP3.LUT R5, R5, 0x70, RZ, 0xc0, !PT ;  /* 0x0000007005057812 */ /* 0x000fe200078ec0ff */
[----:B------:R-:W-:Y:S01]  /*9960*/  IMAD.SHL.U32 R8, R26, 0x80, RZ ;  /* 0x000000801a087824 */ /* 0x000fe200078e00ff */
[----:B------:R-:W-:-:S04]  /*9970*/  SHF.R.U32.HI R0, RZ, 0x3, R0 ;  /* 0x00000003ff007819 */ /* 0x000fc80000011600 */
[----:B------:R-:W-:Y:S01]  /*9980*/  LOP3.LUT R5, R8, R0, R5, 0xfe, !PT ;  /* 0x0000000008057212 */ /* 0x000fe200078efe05 */
[----:B------:R-:W0:Y:S08]  /*9990*/  @P2 LDC R6, c[0x0][0x434] ;  /* 0x00010d00ff062b82 */ /* 0x000e300000000800 */
[----:B------:R-:W1:Y:S01]  /*99a0*/  @P2 LDC R0, c[0x0][0x438] ;  /* 0x00010e00ff002b82 */ /* 0x000e620000000800 */
[----:B--2---:R-:W-:Y:S01]  /*99b0*/  @P0 STL [R1+0x4], R21 ;  /* 0x0000041501000387 */ /* 0x004fe20000100800 */
[C---:B----4-:R-:W-:Y:S01]  /*99c0*/  ISETP.GE.AND P0, PT, R5.reuse, R9, PT ;  /* 0x000000090500720c */ /* 0x050fe20003f06270 */
[----:B------:R-:W-:-:S04]  /*99d0*/  IMAD.IADD R5, R5, 0x1, R4 ;  /* 0x0000000105057824 */ /* 0x000fc800078e0204 */
[----:B0-----:R-:W-:-:S08]  /*99e0*/  @P2 IMAD.HI.U32 R6, R5, R6, RZ ;  /* 0x0000000605062227 */ /* 0x001fd000078e00ff */
[----:B------:R-:W0:Y:S01]  /*99f0*/  @!P0 LDC.64 R2, c[0x0][0x428] ;  /* 0x00010a00ff028b82 */ /* 0x000e220000000a00 */
[----:B------:R-:W-:Y:S02]  /*9a00*/  MOV R4, R5 ;  /* 0x0000000500047202 */ /* 0x000fe40000000f00 */
[----:B-1----:R-:W-:Y:S02]  /*9a10*/  @P2 SHF.R.U32.HI R4, RZ, R0, R6 ;  /* 0x00000000ff042219 */ /* 0x002fe40000011606 */
[----:B------:R-:W-:-:S03]  /*9a20*/  SHF.R.S32.HI R6, RZ, 0x1f, R21 ;  /* 0x0000001fff067819 */ /* 0x000fc60000011415 */
[--C-:B------:R-:W-:Y:S02]  /*9a30*/  IMAD.MOV R0, RZ, RZ, -R4.reuse ;  /* 0x000000ffff007224 */ /* 0x100fe400078e0a04 */
[----:B------:R0:W-:Y:S02]  /*9a40*/  STL [R1+0x18], R6 ;  /* 0x0000180601007387 */ /* 0x0001e40000100800 */
[----:B------:R-:W-:Y:S01]  /*9a50*/  IMAD R0, R7, R0, R5 ;  /* 0x0000000007007224 */ /* 0x000fe200078e0205 */
[--C-:B------:R-:W-:Y:S01]  /*9a60*/  @!P0 SHF.R.S32.HI R5, RZ, 0x1f, R4.reuse ;  /* 0x0000001fff058819 */ /* 0x100fe20000011404 */
[-C--:B0-----:R-:W-:Y:S02]  /*9a70*/  @!P0 IMAD R6, R6, R2.reuse, RZ ;  /* 0x0000000206068224 */ /* 0x081fe400078e02ff */
[----:B------:R-:W-:-:S04]  /*9a80*/  @!P0 IMAD.WIDE.U32 R4, R21, R2, R4 ;  /* 0x0000000215048225 */ /* 0x000fc800078e0004 */
[----:B------:R-:W-:Y:S02]  /*9a90*/  @!P0 IMAD R7, R21, R3, R6 ;  /* 0x0000000315078224 */ /* 0x000fe400078e0206 */
[----:B------:R-:W0:Y:S02]  /*9aa0*/  @!P0 LDC.64 R2, c[0x0][0x418] ;  /* 0x00010600ff028b82 */ /* 0x000e240000000a00 */
[----:B------:R-:W-:Y:S01]  /*9ab0*/  @!P0 IMAD.IADD R7, R5, 0x1, R7 ;  /* 0x0000000105078824 */ /* 0x000fe200078e0207 */
[----:B0-----:R-:W-:Y:S01]  /*9ac0*/  @!P0 LEA R6, P1, R4, R2, 0x2 ;  /* 0x0000000204068211 */ /* 0x001fe200078210ff */
[----:B------:R-:W-:-:S03]  /*9ad0*/  IMAD.MOV.U32 R2, RZ, RZ, RZ ;  /* 0x000000ffff027224 */ /* 0x000fc600078e00ff */
[----:B------:R-:W-:-:S05]  /*9ae0*/  @!P0 LEA.HI.X R7, R4, R3, R7, 0x2, P1 ;  /* 0x0000000304078211 */ /* 0x000fca00008f1407 */
[----:B------:R0:W5:Y:S01]  /*9af0*/  @!P0 LDG.E R2, desc[UR50][R6.64] ;  /* 0x0000003206028981 */ /* 0x000162000c1e1900 */
[----:B------:R-:W-:Y:S01]  /*9b00*/  LOP3.LUT R20, R20, 0xfffffffb, RZ, 0xc0, !PT ;  /* 0xfffffffb14147812 */ /* 0x000fe200078ec0ff */
[----:B------:R-:W-:-:S03]  /*9b10*/  IMAD.U32 R9, RZ, RZ, UR36 ;  /* 0x00000024ff097e24 */ /* 0x000fc6000f8e00ff */
[----:B------:R-:W-:Y:S02]  /*9b20*/  @P2 LOP3.LUT R20, R20, 0x4, RZ, 0xfc, !PT ;  /* 0x0000000414142812 */ /* 0x000fe400078efcff */
[----:B------:R-:W-:Y:S02]  /*9b30*/  ISETP.NE.AND P2, PT, R9, 0x3, PT ;  /* 0x000000030900780c */ /* 0x000fe40003f45270 */
[----:B------:R-:W-:-:S11]  /*9b40*/  LOP3.LUT R20, R20, 0xfffffffd, RZ, 0xc0, !PT ;  /* 0xfffffffd14147812 */ /* 0x000fd600078ec0ff */
[----:B------:R-:W-:-:S05]  /*9b50*/  @P2 LOP3.LUT R20, R20, 0x2, RZ, 0xfc, !PT ;  /* 0x0000000214142812 */ /* 0x000fca00078efcff */
[----:B------:R0:W-:Y:S01]  /*9b60*/  STL [R1+0x8], R20 ;  /* 0x0000081401007387 */ /* 0x0001e20000100800 */
[----:B------:R-:W-:-:S03]  /*9b70*/  UMOV UR4, 0xffffffff ;  /* 0xffffffff00047882 */ /* 0x000fc60000000000 */
[----:B------:R-:W-:Y:S05]  /*9b80*/  BRA.DIV UR4, `(.L_x_12980) ;  /* 0x0000004204507947 */ /* 0x000fea000b800000 */
.L_x_13046:
[----:B------:R-:W-:-:S05]  /*9b90*/  SHF.R.S32.HI R9, RZ, 0x1f, R18 ;  /* 0x0000001fff097819 */ /* 0x000fca0000011412 */
[----:B------:R1:W-:Y:S01]  /*9ba0*/  STL [R1], R9 ;  /* 0x0000000901007387 */ /* 0x0003e20000100800 */
[----:B------:R-:W-:Y:S05]  /*9bb0*/  @!P2 BRA `(.L_x_12981) ;  /* 0x000000000004a947 */ /* 0x000fea0003800000 */
[----:B------:R-:W-:Y:S01]  /*9bc0*/  BPT.TRAP 0x1 ;  /* 0x000000040000795c */ /* 0x000fe20000300000 */
.L_x_12981:
[----:B0-----:R-:W-:Y:S01]  /*9bd0*/  SHF.R.S32.HI R6, RZ, 0x1f, R0 ;  /* 0x0000001fff067819 */ /* 0x001fe20000011400 */
[----:B------:R-:W-:Y:S01]  /*9be0*/  ULDC.64 UR4, c[0x0][0x328] ;  /* 0x0000ca0000047ab9 */ /* 0x000fe20000000a00 */
[----:B-----5:R-:W-:Y:S01]  /*9bf0*/  SHF.R.S32.HI R7, RZ, 0x1f, R2 ;  /* 0x0000001fff077819 */ /* 0x020fe20000011402 */
[----:B------:R-:W-:Y:S01]  /*9c00*/  IMAD.WIDE.U32 R4, R0, UR4, RZ ;  /* 0x0000000400047c25 */ /* 0x000fe2000f8e00ff */
[----:B------:R-:W-:Y:S03]  /*9c10*/  BSSY B0, `(.L_x_12982) ;  /* 0x0000015000007945 */ /* 0x000fe60003800000 */
[----:B------:R-:W-:-:S04]  /*9c20*/  IMAD R3, R6, UR4, RZ ;  /* 0x0000000406037c24 */ /* 0x000fc8000f8e02ff */
        /* <DEDUP_REMOVED lines=19> */
.L_x_13047:
[----:B------:R-:W-:Y:S05]  /*9d60*/  BSYNC B0 ;  /* 0x0000000000007941 */ /* 0x000fea0003800000 */
.L_x_12982:
[----:B------:R-:W2:Y:S01]  /*9d70*/  LDL R12, [R1] ;  /* 0x00000000010c7983 */ /* 0x000ea20000100800 */
[----:B------:R-:W-:-:S03]  /*9d80*/  ULDC.64 UR4, c[0x0][0x300] ;  /* 0x0000c00000047ab9 */ /* 0x000fc60000000a00 */
[----:B------:R-:W3:Y:S04]  /*9d90*/  LDL R11, [R1+0x10] ;  /* 0x00001000010b7983 */ /* 0x000ee80000100800 */
[----:B-1----:R-:W4:Y:S01]  /*9da0*/  LDL.LU R9, [R1+0x8] ;  /* 0x0000080001097983 */ /* 0x002f220000300800 */
[----:B------:R-:W-:Y:S02]  /*9db0*/  IMAD R6, R6, UR4, RZ ;  /* 0x0000000406067c24 */ /* 0x000fe4000f8e02ff */
[C---:B0-----:R-:W-:Y:S01]  /*9dc0*/  IMAD.WIDE.U32 R4, R0.reuse, UR4, RZ ;  /* 0x0000000400047c25 */ /* 0x041fe2000f8e00ff */
[----:B------:R-:W0:Y:S03]  /*9dd0*/  S2R R10, SR_TID.X ;  /* 0x00000000000a7919 */ /* 0x000e260000002100 */
[----:B------:R-:W-:Y:S01]  /*9de0*/  IMAD R6, R0, UR5, R6 ;  /* 0x0000000500067c24 */ /* 0x000fe2000f8e0206 */
[----:B------:R-:W-:-:S02]  /*9df0*/  ULDC.64 UR4, c[0x0][0x310] ;  /* 0x0000c40000047ab9 */ /* 0x000fc40000000a00 */
[----:B------:R-:W-:Y:S02]  /*9e00*/  IMAD R7, R7, UR4, RZ ;  /* 0x0000000407077c24 */ /* 0x000fe4000f8e02ff */
[----:B------:R-:W-:Y:S02]  /*9e10*/  IMAD.IADD R5, R5, 0x1, R6 ;  /* 0x0000000105057824 */ /* 0x000fe400078e0206 */
[C---:B------:R-:W-:Y:S02]  /*9e20*/  IMAD R7, R2.reuse, UR5, R7 ;  /* 0x0000000502077c24 */ /* 0x040fe4000f8e0207 */
[----:B------:R-:W-:Y:S01]  /*9e30*/  IMAD.WIDE.U32 R4, R2, UR4, R4 ;  /* 0x0000000402047c25 */ /* 0x000fe2000f8e0004 */
[----:B------:R-:W-:-:S04]  /*9e40*/  ULDC.64 UR4, c[0x0][0x308] ;  /* 0x0000c20000047ab9 */ /* 0x000fc80000000a00 */
[----:B------:R-:W-:-:S03]  /*9e50*/  IADD3 R5, R5, R7, RZ ;  /* 0x0000000705057210 */ /* 0x000fc60007ffe0ff */
[----:B------:R-:W-:Y:S01]  /*9e60*/  IMAD.WIDE.U32 R4, R18, UR4, R4 ;  /* 0x0000000412047c25 */ /* 0x000fe2000f8e0004 */
[----:B0-----:R-:W-:-:S04]  /*9e70*/  LOP3.LUT R10, R10, 0x7f, RZ, 0xc0, !PT ;  /* 0x0000007f0a0a7812 */ /* 0x001fc800078ec0ff */
[----:B------:R-:W-:Y:S01]  /*9e80*/  SHF.R.U32.HI R10, RZ, 0x3, R10 ;  /* 0x00000003ff0a7819 */ /* 0x000fe2000001160a */
[----:B--2---:R-:W-:Y:S02]  /*9e90*/  IMAD R0, R12, UR4, RZ ;  /* 0x000000040c007c24 */ /* 0x004fe4000f8e02ff */
[----:B------:R-:W0:Y:S02]  /*9ea0*/  S2R R12, SR_TID.X ;  /* 0x00000000000c7919 */ /* 0x000e240000002100 */
[----:B------:R-:W-:Y:S01]  /*9eb0*/  IMAD R0, R18, UR5, R0 ;  /* 0x0000000512007c24 */ /* 0x000fe2000f8e0200 */
[----:B------:R-:W-:-:S03]  /*9ec0*/  ULDC.64 UR4, c[0x0][0x2e8] ;  /* 0x0000ba0000047ab9 */ /* 0x000fc60000000a00 */
[----:B------:R-:W-:Y:S01]  /*9ed0*/  IMAD.IADD R2, R5, 0x1, R0 ;  /* 0x0000000105027824 */ /* 0x000fe200078e0200 */
[----:B------:R-:W-:Y:S01]  /*9ee0*/  LEA R0, P0, R4, UR4, 0x1 ;  /* 0x0000000404007c11 */ /* 0x000fe2000f8008ff */
[----:B------:R-:W-:Y:S01]  /*9ef0*/  ULDC UR4, c[0x0][0x2f4] ;  /* 0x0000bd0000047ab9 */ /* 0x000fe20000000800 */
[----:B----4-:R-:W-:Y:S02]  /*9f00*/  LOP3.LUT R9, R9, 0xfffffffe, RZ, 0xc0, !PT ;  /* 0xfffffffe09097812 */ /* 0x010fe400078ec0ff */
[----:B------:R-:W-:Y:S01]  /*9f10*/  ISETP.GE.AND P2, PT, R28, UR4, PT ;  /* 0x000000041c007c0c */ /* 0x000fe2000bf46270 */
[----:B------:R-:W-:Y:S01]  /*9f20*/  UMOV UR4, 0xffffffff ;  /* 0xffffffff00047882 */ /* 0x000fe20000000000 */
[----:B------:R-:W-:Y:S02]  /*9f30*/  LEA.HI.X R2, R4, UR5, R2, 0x1, P0 ;  /* 0x0000000504027c11 */ /* 0x000fe400080f0c02 */
[----:B---3--:R-:W-:-:S04]  /*9f40*/  IADD3 R4, -R10, R11, -R8 ;  /* 0x0000000b0a047210 */ /* 0x008fc80007ffe908 */
[----:B------:R-:W-:-:S05]  /*9f50*/  ISETP.GE.AND P0, PT, R4, 0x1, PT ;  /* 0x000000010400780c */ /* 0x000fca0003f06270 */
[----:B------:R-:W-:-:S05]  /*9f60*/  @P2 LOP3.LUT R9, R9, 0x1, RZ, 0xfc, !PT ;  /* 0x0000000109092812 */ /* 0x000fca00078efcff */
[----:B------:R1:W-:Y:S01]  /*9f70*/  STL [R1+0x8], R9 ;  /* 0x0000080901007387 */ /* 0x0003e20000100800 */
[C---:B0-----:R-:W-:Y:S02]  /*9f80*/  IMAD.SHL.U32 R10, R12.reuse, 0x8, RZ ;  /* 0x000000080c0a7824 */ /* 0x041fe400078e00ff */
[----:B------:R-:W-:-:S03]  /*9f90*/  IMAD.SHL.U32 R11, R12, 0x8, RZ ;  /* 0x000000080c0b7824 */ /* 0x000fc600078e00ff */
[----:B------:R-:W-:-:S04]  /*9fa0*/  LOP3.LUT R10, R10, 0x1f8, RZ, 0xc0, !PT ;  /* 0x000001f80a0a7812 */ /* 0x000fc800078ec0ff */
[----:B------:R-:W-:-:S04]  /*9fb0*/  LOP3.LUT R10, R10, 0x38, R12, 0x78, !PT ;  /* 0x000000380a0a7812 */ /* 0x000fc800078e780c */
[----:B------:R-:W-:-:S05]  /*9fc0*/  LOP3.LUT R10, R10, 0x200, R11, 0xf8, !PT ;  /* 0x000002000a0a7812 */ /* 0x000fca00078ef80b */
[----:B------:R-:W-:Y:S01]  /*9fd0*/  IMAD R5, R25, 0x2000, R10 ;  /* 0x0000200019057824 */ /* 0x000fe200078e020a */
[----:B-1----:R-:W-:Y:S06]  /*9fe0*/  BRA.DIV UR4, `(.L_x_12984) ;  /* 0x0000003e04807947 */ /* 0x002fec000b800000 */
        /* <DEDUP_REMOVED lines=71> */
[----:B--23--:R0:W-:Y:S02]  /*a460*/  @P1 LDGSTS.E.BYPASS.LTC128B.128 [R8+0x11400], desc[UR50][R6.64], !P2 ;  /* 0x1140000006081fae */ /* 0x00c1e4000d101d72 */
.L_x_13065:
[----:B------:R-:W-:-:S13]  /*a470*/  ISETP.GE.AND P0, PT, R4, 0x71, PT ;  /* 0x000000710400780c */ /* 0x000fda0003f06270 */
[----:B0-----:R-:W-:Y:S02]  /*a480*/  @P0 LEA R6, P1, R28, R0, 0x1 ;  /* 0x000000001c060211 */ /* 0x001fe400078208ff */
[----:B------:R-:W-:-:S03]  /*a490*/  @P0 LEA R5, R5, R22, 0x1 ;  /* 0x0000001605050211 */ /* 0x000fc600078e08ff */
[----:B------:R-:W-:-:S05]  /*a4a0*/  @P0 IMAD.X R7, RZ, RZ, R2, P1 ;  /* 0x000000ffff070224 */ /* 0x000fca00008e0602 */
[----:B------:R-:W-:Y:S01]  /*a4b0*/  @!PT LDS RZ, [RZ] ;  /* 0x00000000fffff984 */ /* 0x000fe20000000800 */
[----:B------:R-:W-:Y:S01]  /*a4c0*/  @!PT LDS RZ, [RZ] ;  /* 0x00000000fffff984 */ /* 0x000fe20000000800 */
[----:B------:R-:W-:Y:S01]  /*a4d0*/  @!PT LDS RZ, [RZ] ;  /* 0x00000000fffff984 */ /* 0x000fe20000000800 */
[----:B------:R0:W-:Y:S01]  /*a4e0*/  @P0 LDGSTS.E.BYPASS.LTC128B.128 [R5+0x11c00], desc[UR50][R6.64], !P2 ;  /* 0x11c0000006050fae */ /* 0x0001e2000d101d72 */
[----:B------:R-:W-:Y:S01]  /*a4f0*/  PLOP3.LUT P0, PT, PT, PT, PT, 0x80, 0x0 ;  /* 0x000000000000781c */ /* 0x000fe20003f0f070 */
[----:B------:R-:W-:-:S12]  /*a500*/  NOP ;  /* 0x0000000000007918 */ /* 0x000fd80000000000 */
.L_x_12985:
        /* <DEDUP_REMOVED lines=11> */
.L_x_12986:
[----:B------:R1:W5:Y:S01]  /*a5c0*/  LDL R0, [R1+0x8] ;  /* 0x0000080001007983 */ /* 0x0003620000100800 */
[----:B------:R1:W-:Y:S03]  /*a5d0*/  SYNCS.ARRIVE.TRANS64.A1T0 RZ, [R3+URZ+0x16830], RZ ;  /* 0x016830ff03ff79a7 */ /* 0x0003e6000810003f */
[----:B0-----:R1:W5:Y:S04]  /*a5e0*/  LDL.LU R5, [R1+0x20] ;  /* 0x0000200001057983 */ /* 0x0013680000300800 */
[----:B------:R1:W5:Y:S02]  /*a5f0*/  LDL.LU R4, [R1+0x28] ;  /* 0x0000280001047983 */ /* 0x0003640000300800 */
[----:B------:R-:W-:Y:S05]  /*a600*/  WARPSYNC.ALL ;  /* 0x0000000000007948 */ /* 0x000fea0003800000 */
[----:B------:R-:W-:Y:S01]  /*a610*/  ULDC.64 UR4, c[0x0][0x298] ;  /* 0x0000a60000047ab9 */ /* 0x000fe20000000a00 */
[----:B------:R-:W-:Y:S01]  /*a620*/  VIADD R2, R22, 0x8400 ;  /* 0x0000840016027836 */ /* 0x000fe20000000000 */
[----:B------:R-:W-:Y:S01]  /*a630*/  BSSY B6, `(.L_x_12987) ;  /* 0x000001f000067945 */ /* 0x000fe20003800000 */
[----:B------:R-:W-:Y:S03]  /*a640*/  BAR.SYNC.DEFER_BLOCKING 0x8, 0x200 ;  /* 0x0208000000007b1d */ /* 0x000fe60000010000 */
[----:B------:R-:W-:-:S02]  /*a650*/  LOP3.LUT P0, RZ, R2, 0x3ff, RZ, 0xc0, !PT ;  /* 0x000003ff02ff7812 */ /* 0x000fc4000780c0ff */
[----:B-----5:R-:W-:Y:S02]  /*a660*/  LOP3.LUT P1, RZ, R0, 0x8, RZ, 0xc0, !PT ;  /* 0x0000000800ff7812 */ /* 0x020fe4000782c0ff */
[----:B------:R-:W-:Y:S01]  /*a670*/  SHF.R.S32.HI R0, RZ, 0x1f, R5 ;  /* 0x0000001fff007819 */ /* 0x000fe20000011405 */
[----:B-1----:R-:W-:Y:S01]  /*a680*/  IMAD.WIDE.U32 R2, R5, UR4, RZ ;  /* 0x0000000405027c25 */ /* 0x002fe2000f8e00ff */
[----:B------:R-:W-:Y:S02]  /*a690*/  SEL R29, R29, RZ, !P1 ;  /* 0x000000ff1d1d7207 */ /* 0x000fe40004800000 */
[----:B------:R-:W-:Y:S01]  /*a6a0*/  SEL R4, R4, RZ, !P1 ;  /* 0x000000ff04047207 */ /* 0x000fe20004800000 */
[----:B------:R-:W-:Y:S01]  /*a6b0*/  IMAD R0, R0, UR4, RZ ;  /* 0x0000000400007c24 */ /* 0x000fe2000f8e02ff */
[----:B------:R0:W-:Y:S03]  /*a6c0*/  STL.64 [R1+0x20], R2 ;  /* 0x0000200201007387 */ /* 0x0001e60000100a00 */
[----:B------:R-:W-:Y:S01]  /*a6d0*/  IMAD R0, R5, UR5, R0 ;  /* 0x0000000505007c24 */ /* 0x000fe2000f8e0200 */
[----:B------:R0:W-:Y:S03]  /*a6e0*/  STL [R1+0x30], R4 ;  /* 0x0000300401007387 */ /* 0x0001e60000100800 */
[----:B------:R-:W-:-:S05]  /*a6f0*/  IMAD.IADD R0, R3, 0x1, R0 ;  /* 0x0000000103007824 */ /* 0x000fca00078e0200 */
        /* <DEDUP_REMOVED lines=18> */
.L_x_12988:
[----:B------:R-:W-:Y:S05]  /*a820*/  BSYNC B6 ;  /* 0x0000000000067941 */ /* 0x000fea0003800000 */
.L_x_12987:
[----:B0-----:R-:W2:Y:S01]  /*a830*/  LDL.LU R0, [R1+0x30] ;  /* 0x0000300001007983 */ /* 0x001ea20000300800 */
[----:B------:R-:W-:Y:S01]  /*a840*/  ULDC.64 UR4, c[0x0][0x2d8] ;  /* 0x0000b60000047ab9 */ /* 0x000fe20000000a00 */
[----:B------:R-:W0:Y:S01]  /*a850*/  LDC R9, c[0x0][0x448] ;  /* 0x00011200ff097b82 */ /* 0x000e220000000800 */
[----:B------:R-:W-:Y:S01]  /*a860*/  ULDC.64 UR6, c[0x0][0x2c8] ;  /* 0x0000b20000067ab9 */ /* 0x000fe20000000a00 */
[----:B------:R-:W3:Y:S01]  /*a870*/  LDL.LU R21, [R1+0x28] ;  /* 0x0000280001157983 */ /* 0x000ee20000300800 */
[----:B------:R-:W-:-:S03]  /*a880*/  ULDC.64 UR8, c[0x0][0x280] ;  /* 0x0000a00000087ab9 */ /* 0x000fc60000000a00 */
[----:B------:R-:W3:Y:S04]  /*a890*/  LDL.LU.64 R2, [R1+0x20] ;  /* 0x0000200001027983 */ /* 0x000ee80000300a00 */
[----:B------:R-:W4:Y:S04]  /*a8a0*/  LDL R20, [R1] ;  /* 0x0000000001147983 */ /* 0x000f280000100800 */
[----:B------:R1:W5:Y:S01]  /*a8b0*/  LDL R10, [R1+0x1c] ;  /* 0x00001c00010a7983 */ /* 0x0003620000100800 */
[----:B0-----:R-:W-:-:S13]  /*a8c0*/  ISETP.NE.AND P0, PT, R9, 0x1, PT ;  /* 0x000000010900780c */ /* 0x001fda0003f05270 */
[----:B------:R-:W0:Y:S08]  /*a8d0*/  @P0 LDC R5, c[0x0][0x450] ;  /* 0x00011400ff050b82 */ /* 0x000e300000000800 */
[----:B------:R-:W1:Y:S01]  /*a8e0*/  @P0 LDC R8, c[0x0][0x450] ;  /* 0x00011400ff080b82 */ /* 0x000e620000000800 */
[----:B--2---:R-:W-:Y:S02]  /*a8f0*/  IMAD.MOV.U32 R4, RZ, RZ, R0 ;  /* 0x000000ffff047224 */ /* 0x004fe400078e0000 */
[----:B---3--:R-:W-:-:S02]  /*a900*/  IMAD.MOV.U32 R3, RZ, RZ, R21 ;  /* 0x000000ffff037224 */ /* 0x008fc400078e0015 */
[----:B------:R-:W2:Y:S01]  /*a910*/  S2R R21, SR_TID.X ;  /* 0x0000000000157919 */ /* 0x000ea20000002100 */
[----:B----4-:R-:W-:Y:S02]  /*a920*/  IMAD R0, R20, UR4, RZ ;  /* 0x0000000414007c24 */ /* 0x010fe4000f8e02ff */
[----:B------:R-:W3:Y:S01]  /*a930*/  S2R R20, SR_TID.X ;  /* 0x0000000000147919 */ /* 0x000ee20000002100 */
[----:B------:R-:W-:-:S04]  /*a940*/  IMAD.WIDE.U32 R2, R18, UR4, R2 ;  /* 0x0000000412027c25 */ /* 0x000fc8000f8e0002 */
[----:B------:R-:W-:Y:S01]  /*a950*/  IMAD R0, R18, UR5, R0 ;  /* 0x0000000512007c24 */ /* 0x000fe2000f8e0200 */
[----:B------:R-:W-:-:S04]  /*a960*/  ULDC.64 UR4, c[0x0][0x2e0] ;  /* 0x0000b80000047ab9 */ /* 0x000fc80000000a00 */
[----:B------:R-:W-:Y:S01]  /*a970*/  IADD3 R3, R3, R0, RZ ;  /* 0x0000000003037210 */ /* 0x000fe20007ffe0ff */
[----:B------:R-:W-:Y:S02]  /*a980*/  IMAD R0, R4, UR4, RZ ;  /* 0x0000000404007c24 */ /* 0x000fe4000f8e02ff */
[----:B------:R-:W4:Y:S02]  /*a990*/  @P0 LDC R4, c[0x0][0x44c] ;  /* 0x00011300ff040b82 */ /* 0x000f240000000800 */
[C---:B------:R-:W-:Y:S02]  /*a9a0*/  IMAD R0, R29.reuse, UR5, R0 ;  /* 0x000000051d007c24 */ /* 0x040fe4000f8e0200 */
[----:B------:R-:W-:Y:S01]  /*a9b0*/  IMAD.WIDE.U32 R2, R29, UR4, R2 ;  /* 0x000000041d027c25 */ /* 0x000fe2000f8e0002 */
        /* <DEDUP_REMOVED lines=9> */
[----:B----4-:R-:W-:-:S04]  /*aa50*/  @P0 IMAD.HI.U32 R0, R6, R4, RZ ;  /* 0x0000000406000227 */ /* 0x010fc800078e00ff */
[----:B------:R-:W-:Y:S01]  /*aa60*/  IMAD.MOV.U32 R4, RZ, RZ, R6 ;  /* 0x000000ffff047224 */ /* 0x000fe200078e0006 */
[----:B0-----:R-:W-:-:S04]  /*aa70*/  @P0 SHF.R.U32.HI R4, RZ, R5, R0 ;  /* 0x00000005ff040219 */ /* 0x001fc80000011600 */
[----:B------:R-:W-:-:S05]  /*aa80*/  SHF.R.S32.HI R0, RZ, 0x1f, R4 ;  /* 0x0000001fff007819 */ /* 0x000fca0000011404 */
[----:B------:R-:W-:-:S04]  /*aa90*/  IMAD R0, R0, UR4, RZ ;  /* 0x0000000400007c24 */ /* 0x000fc8000f8e02ff */
[C---:B------:R-:W-:Y:S02]  /*aaa0*/  IMAD R7, R4.reuse, UR5, R0 ;  /* 0x0000000504077c24 */ /* 0x040fe4000f8e0200 */
[----:B------:R-:W-:Y:S02]  /*aab0*/  IMAD.MOV R0, RZ, RZ, -R4 ;  /* 0x000000ffff007224 */ /* 0x000fe400078e0a04 */
[----:B------:R-:W-:-:S04]  /*aac0*/  IMAD.WIDE.U32 R4, R4, UR4, R2 ;  /* 0x0000000404047c25 */ /* 0x000fc8000f8e0002 */
[----:B------:R-:W-:Y:S01]  /*aad0*/  IMAD R0, R9, R0, R6 ;  /* 0x0000000009007224 */ /* 0x000fe200078e0206 */
[----:B------:R-:W-:-:S04]  /*aae0*/  IADD3 R5, R5, R7, RZ ;  /* 0x0000000705057210 */ /* 0x000fc80007ffe0ff */
[----:B------:R-:W-:-:S05]  /*aaf0*/  SHF.R.S32.HI R7, RZ, 0x1f, R0 ;  /* 0x0000001fff077819 */ /* 0x000fca0000011400 */
[----:B------:R-:W-:Y:S02]  /*ab00*/  IMAD R7, R7, UR6, RZ ;  /* 0x0000000607077c24 */ /* 0x000fe4000f8e02ff */
[----:B------:R-:W-:-:S04]  /*ab10*/  IMAD.WIDE.U32 R4, R0, UR6, R4 ;  /* 0x0000000600047c25 */ /* 0x000fc8000f8e0004 */
[----:B------:R-:W-:-:S04]  /*ab20*/  IMAD R7, R0, UR7, R7 ;  /* 0x0000000700077c24 */ /* 0x000fc8000f8e0207 */
[----:B------:R-:W-:Y:S02]  /*ab30*/  IMAD.IADD R5, R5, 0x1, R7 ;  /* 0x0000000105057824 */ /* 0x000fe400078e0207 */
[----:B------:R-:W0:Y:S01]  /*ab40*/  @P0 LDC R7, c[0x0][0x44c] ;  /* 0x00011300ff070b82 */ /* 0x000e220000000800 */
[----:B------:R-:W-:-:S04]  /*ab50*/  LEA R0, P1, R4, UR8, 0x1 ;  /* 0x0000000804007c11 */ /* 0x000fc8000f8208ff */
[----:B------:R-:W-:Y:S01]  /*ab60*/  LEA.HI.X R4, R4, UR9, R5, 0x1, P1 ;  /* 0x0000000904047c11 */ /* 0x000fe200088f0c05 */
[----:B------:R-:W-:-:S04]  /*ab70*/  VIADD R5, R6, 0x80 ;  /* 0x0000008006057836 */ /* 0x000fc80000000000 */
[----:B------:R-:W-:Y:S01]  /*ab80*/  IMAD.MOV.U32 R6, RZ, RZ, R5 ;  /* 0x000000ffff067224 */ /* 0x000fe200078e0005 */
[----:B------:R-:W3:Y:S01]  /*ab90*/  S2R R20, SR_TID.X ;  /* 0x0000000000147919 */ /* 0x000ee20000002100 */
[----:B0-----:R-:W-:-:S05]  /*aba0*/  @P0 IMAD.HI.U32 R7, R5, R7, RZ ;  /* 0x0000000705070227 */ /* 0x001fca00078e00ff */
[----:B-1----:R-:W-:-:S05]  /*abb0*/  @P0 SHF.R.U32.HI R6, RZ, R8, R7 ;  /* 0x00000008ff060219 */ /* 0x002fca0000011607 */
[----:B------:R-:W-:-:S04]  /*abc0*/  IMAD.MOV R7, RZ, RZ, -R6 ;  /* 0x000000ffff077224 */ /* 0x000fc800078e0a06 */
[----:B------:R-:W-:Y:S01]  /*abd0*/  IMAD R5, R9, R7, R5 ;  /* 0x0000000709057224 */ /* 0x000fe200078e0205 */
[----:B------:R-:W-:Y:S01]  /*abe0*/  SHF.R.S32.HI R7, RZ, 0x1f, R6 ;  /* 0x0000001fff077819 */ /* 0x000fe20000011406 */
[----:B------:R-:W-:-:S04]  /*abf0*/  IMAD.WIDE.U32 R2, R6, UR4, R2 ;  /* 0x0000000406027c25 */ /* 0x000fc8000f8e0002 */
[----:B------:R-:W-:Y:S01]  /*ac00*/  IMAD R7, R7, UR4, RZ ;  /* 0x0000000407077c24 */ /* 0x000fe2000f8e02ff */
[----:B------:R-:W-:-:S03]  /*ac10*/  ULDC UR4, c[0x0][0x2b8] ;  /* 0x0000ae0000047ab9 */ /* 0x000fc60000000800 */
[----:B------:R-:W-:Y:S01]  /*ac20*/  IMAD R7, R6, UR5, R7 ;  /* 0x0000000506077c24 */ /* 0x000fe2000f8e0207 */
[----:B------:R-:W-:-:S04]  /*ac30*/  SHF.R.S32.HI R6, RZ, 0x1f, R5 ;  /* 0x0000001fff067819 */ /* 0x000fc80000011405 */
[----:B------:R-:W-:Y:S01]  /*ac40*/  IADD3 R3, R3, R7, RZ ;  /* 0x0000000703037210 */ /* 0x000fe20007ffe0ff */
[----:B------:R-:W-:Y:S02]  /*ac50*/  IMAD R6, R6, UR6, RZ ;  /* 0x0000000606067c24 */ /* 0x000fe4000f8e02ff */
[----:B------:R-:W-:-:S04]  /*ac60*/  IMAD.WIDE.U32 R2, R5, UR6, R2 ;  /* 0x0000000605027c25 */ /* 0x000fc8000f8e0002 */
[----:B------:R-:W-:Y:S01]  /*ac70*/  IMAD R6, R5, UR7, R6 ;  /* 0x0000000705067c24 */ /* 0x000fe2000f8e0206 */
[----:B------:R-:W-:-:S03]  /*ac80*/  LEA R5, P1, R2, UR8, 0x1 ;  /* 0x0000000802057c11 */ /* 0x000fc6000f8208ff */
[----:B------:R-:W-:Y:S01]  /*ac90*/  IMAD.IADD R6, R3, 0x1, R6 ;  /* 0x0000000103067824 */ /* 0x000fe200078e0206 */
[----:B------:R-:W-:Y:S01]  /*aca0*/  ISETP.GE.AND P0, PT, R28, UR4, PT ;  /* 0x000000041c007c0c */ /* 0x000fe2000bf06270 */
[----:B------:R-:W-:Y:S01]  /*acb0*/  UMOV UR4, 0xffffffff ;  /* 0xffffffff00047882 */ /* 0x000fe20000000000 */
[----:B---3--:R-:W-:Y:S02]  /*acc0*/  LOP3.LUT R20, R20, 0x7f, RZ, 0xc0, !PT ;  /* 0x0000007f14147812 */ /* 0x008fe400078ec0ff */
[----:B------:R-:W-:Y:S02]  /*acd0*/  LEA.HI.X R2, R2, UR9, R6, 0x1, P1 ;  /* 0x0000000902027c11 */ /* 0x000fe400088f0c06 */
[----:B------:R-:W-:Y:S01]  /*ace0*/  SHF.R.U32.HI R20, RZ, 0x3, R20 ;  /* 0x00000003ff147819 */ /* 0x000fe20000011614 */
[----:B--2---:R-:W-:Y:S06]  /*acf0*/  BRA.DIV UR4, `(.L_x_12989) ;  /* 0x0000003a04ec7947 */ /* 0x004fec000b800000 */
[----:B------:R-:W0:Y:S01]  /*ad00*/  SHFL.IDX PT, R7, R0, RZ, 0x181f ;  /* 0x00181fff00077589 */ /* 0x000e2200000e0000 */
[----:B-----5:R-:W-:Y:S02]  /*ad10*/  IMAD R3, R21, R9, RZ ;  /* 0x0000000915037224 */ /* 0x020fe400078e02ff */
[----:B------:R-:W-:Y:S01]  /*ad20*/  IMAD R17, R17, 0xc0, R20 ;  /* 0x000000c011117824 */ /* 0x000fe200078e0214 */
[----:B------:R-:W1:Y:S04]  /*ad30*/  SHFL.IDX PT, R6, R4, RZ, 0x181f ;  /* 0x00181fff04067589 */ /* 0x000e6800000e0000 */
[----:B------:R-:W-:-:S13]  /*ad40*/  ISETP.GE.AND P2, PT, R17, R3, PT ;  /* 0x000000031100720c */ /* 0x000fda0003f46270 */
[----:B0-----:R-:W-:-:S05]  /*ad50*/  @!P2 LEA R7, P1, R28, R7, 0x1 ;  /* 0x000000071c07a211 */ /* 0x001fca00078208ff */
[----:B-1----:R-:W-:-:S05]  /*ad60*/  @!P2 IMAD.X R6, RZ, RZ, R6, P1 ;  /* 0x000000ffff06a224 */ /* 0x002fca00008e0606 */
[----:B------:R-:W-:-:S04]  /*ad70*/  @!P2 LOP3.LUT R7, R7, R6, RZ, 0x3c, !PT ;  /* 0x000000060707a212 */ /* 0x000fc800078e3cff */
[----:B------:R-:W-:-:S04]  /*ad80*/  @!P2 LOP3.LUT R6, R7, R6, RZ, 0x3c, !PT ;  /* 0x000000060706a212 */ /* 0x000fc800078e3cff */
[----:B------:R-:W-:-:S05]  /*ad90*/  @!P2 LOP3.LUT R7, R7, R6, RZ, 0x3c, !PT ;  /* 0x000000060707a212 */ /* 0x000fca00078e3cff */
[----:B------:R-:W-:Y:S01]  /*ada0*/  @!PT LDS RZ, [RZ] ;  /* 0x00000000fffff984 */ /* 0x000fe20000000800 */
[----:B------:R0:W-:Y:S02]  /*adb0*/  @!P2 LDGSTS.E.BYPASS.LTC128B.128 [R10+0x8400], desc[UR50][R6.64], !P0 ;  /* 0x08400000060aafae */ /* 0x0001e4000c101d72 */
[----:B0-----:R-:W-:Y:S02]  /*adc0*/  VIADD R6, R17, 0x10 ;  /* 0x0000001011067836 */ /* 0x001fe40000000000 */
        /* <DEDUP_REMOVED lines=8> */
[----:B------:R0:W-:Y:S02]  /*ae50*/  @!P1 LDGSTS.E.BYPASS.LTC128B.128 [R10+0x8c00], desc[UR50][R6.64], !P0 ;  /* 0x08c00000060a9fae */ /* 0x0001e4000c101d72 */
[----:B0-----:R-:W-:Y:S02]  /*ae60*/  IADD3 R6, R17, 0x20, RZ ;  /* 0x0000002011067810 */ /* 0x001fe40007ffe0ff */
[----:B------:R-:W0:Y:S02]  /*ae70*/  SHFL.IDX PT, R7, R0, 0x2, 0x181f ;  /* 0x00581f0000077f89 */ /* 0x000e2400000e0000 */
        /* <DEDUP_REMOVED lines=22> */
[----:B0-----:R-:W-:-:S04]  /*afe0*/  @!P1 LEA R7, P2, R28, R7, 0x1 ;  /* 0x000000071c079211 */ /* 0x001fc800078408ff */
[----:B-1----:R-:W-:-:S04]  /*aff0*/  @!P1 IADD3.X R6, RZ, R6, RZ, P2, !PT ;  /* 0x00000006ff069210 */ /* 0x002fc800017fe4ff */
        /* <DEDUP_REMOVED lines=17> */
[----:B------:R-:W1:Y:S04]  /*b110*/  SHFL.IDX PT, R6, R4, 0x6, 0x181f ;  /* 0x00d81f0004067f89 */ /* 0x000e6800000e0000 */
[----:B------:R-:W-:Y:S07]  /*b120*/  SHFL.IDX PT, R4, R4, 0x7, 0x181f ;  /* 0x00f81f0004047f89 */ /* 0x000fee00000e0000 */
[----:B0-----:R-:W-:-:S05]  /*b130*/  @!P1 LEA R7, P2, R28, R7, 0x1 ;  /* 0x000000071c079211 */ /* 0x001fca00078408ff */
[----:B-1----:R-:W-:-:S05]  /*b140*/  @!P1 IMAD.X R6, RZ, RZ, R6, P2 ;  /* 0x000000ffff069224 */ /* 0x002fca00010e0606 */
[----:B------:R-:W-:-:S04]  /*b150*/  @!P1 LOP3.LUT R7, R7, R6, RZ, 0x3c, !PT ;  /* 0x0000000607079212 */ /* 0x000fc800078e3cff */
[----:B------:R-:W-:-:S04]  /*b160*/  @!P1 LOP3.LUT R6, R7, R6, RZ, 0x3c, !PT ;  /* 0x0000000607069212 */ /* 0x000fc800078e3cff */
[----:B------:R-:W-:-:S05]  /*b170*/  @!P1 LOP3.LUT R7, R7, R6, RZ, 0x3c, !PT ;  /* 0x0000000607079212 */ /* 0x000fca00078e3cff */
[----:B------:R0:W-:Y:S04]  /*b180*/  @!P1 LDGSTS.E.BYPASS.LTC128B.128 [R10+0xb400], desc[UR50][R6.64], !P0 ;  /* 0x0b400000060a9fae */ /* 0x0001e8000c101d72 */
[----:B0-----:R0:W1:Y:S02]  /*b190*/  SHFL.IDX PT, R6, R0, 0x7, 0x181f ;  /* 0x00f81f0000067f89 */ /* 0x00106400000e0000 */
[----:B0-----:R-:W-:-:S04]  /*b1a0*/  IADD3 R0, R17, 0x80, RZ ;  /* 0x0000008011007810 */ /* 0x001fc80007ffe0ff */
[----:B------:R-:W-:Y:S01]  /*b1b0*/  ISETP.GE.AND P1, PT, R0, R3, PT ;  /* 0x000000030000720c */ /* 0x000fe20003f26270 */
[----:B------:R-:W-:-:S05]  /*b1c0*/  VIADD R0, R17, 0x70 ;  /* 0x0000007011007836 */ /* 0x000fca0000000000 */
[----:B------:R-:W-:Y:S02]  /*b1d0*/  ISETP.GE.AND P2, PT, R0, R3, PT ;  /* 0x000000030000720c */ /* 0x000fe40003f46270 */
[----:B------:R-:W-:Y:S11]  /*b1e0*/  SHFL.IDX PT, R0, R2, RZ, 0x181f ;  /* 0x00181fff02007589 */ /* 0x000ff600000e0000 */
[----:B-1----:R-:W-:-:S05]  /*b1f0*/  @!P2 LEA R6, P3, R28, R6, 0x1 ;  /* 0x000000061c06a211 */ /* 0x002fca00078608ff */
[----:B------:R-:W-:Y:S02]  /*b200*/  @!P2 IMAD.X R7, RZ, RZ, R4, P3 ;  /* 0x000000ffff07a224 */ /* 0x000fe400018e0604 */
[----:B------:R-:W0:Y:S04]  /*b210*/  SHFL.IDX PT, R4, R5, RZ, 0x181f ;  /* 0x00181fff05047589 */ /* 0x000e2800000e0000 */
[----:B------:R1:W-:Y:S01]  /*b220*/  @!P2 LDGSTS.E.BYPASS.LTC128B.128 [R10+0xbc00], desc[UR50][R6.64], !P0 ;  /* 0x0bc00000060aafae */ /* 0x0003e2000c101d72 */
[----:B0-----:R-:W-:-:S05]  /*b230*/  @!P1 LEA R4, P3, R28, R4, 0x1 ;  /* 0x000000041c049211 */ /* 0x001fca00078608ff */
[----:B------:R-:W-:Y:S02]  /*b240*/  @!P1 IMAD.X R0, RZ, RZ, R0, P3 ;  /* 0x000000ffff009224 */ /* 0x000fe400018e0600 */
[----:B-1----:R-:W-:-:S03]  /*b250*/  @!P1 IMAD.MOV.U32 R6, RZ, RZ, R4 ;  /* 0x000000ffff069224 */ /* 0x002fc600078e0004 */
[----:B------:R-:W-:Y:S01]  /*b260*/  @!P1 MOV R7, R0 ;  /* 0x0000000000079202 */ /* 0x000fe20000000f00 */
[----:B------:R-:W-:-:S04]  /*b270*/  VIADD R0, R17, 0x90 ;  /* 0x0000009011007836 */ /* 0x000fc80000000000 */
[----:B------:R0:W-:Y:S01]  /*b280*/  @!P1 LDGSTS.E.BYPASS.LTC128B.128 [R10+0xc400], desc[UR50][R6.64], !P0 ;  /* 0x0c400000060a9fae */ /* 0x0001e2000c101d72 */
[----:B------:R-:W-:-:S03]  /*b290*/  ISETP.GE.AND P1, PT, R0, R3, PT ;  /* 0x000000030000720c */ /* 0x000fc60003f26270 */
[----:B------:R-:W-:Y:S04]  /*b2a0*/  SHFL.IDX PT, R0, R2, 0x1, 0x181f ;  /* 0x00381f0002007f89 */ /* 0x000fe800000e0000 */
[----:B0-----:R-:W0:Y:S06]  /*b2b0*/  SHFL.IDX PT, R6, R5, 0x1, 0x181f ;  /* 0x00381f0005067f89 */ /* 0x001e2c00000e0000 */
[----:B0-----:R-:W-:-:S05]  /*b2c0*/  @!P1 LEA R6, P2, R28, R6, 0x1 ;  /* 0x000000061c069211 */ /* 0x001fca00078408ff */
[----:B------:R-:W-:-:S04]  /*b2d0*/  @!P1 IMAD.X R0, RZ, RZ, R0, P2 ;  /* 0x000000ffff009224 */ /* 0x000fc800010e0600 */
[----:B------:R-:W-:Y:S02]  /*b2e0*/  @!P1 IMAD.MOV.U32 R7, RZ, RZ, R0 ;  /* 0x000000ffff079224 */ /* 0x000fe400078e0000 */
[----:B------:R-:W-:-:S03]  /*b2f0*/  VIADD R0, R17, 0xa0 ;  /* 0x000000a011007836 */ /* 0x000fc60000000000 */
[----:B------:R0:W-:Y:S02]  /*b300*/  @!P1 LDGSTS.E.BYPASS.LTC128B.128 [R10+0xcc00], desc[UR50][R6.64], !P0 ;  /* 0x0cc00000060a9fae */ /* 0x0001e4000c101d72 */
[----:B------:R-:W-:Y:S02]  /*b310*/  ISETP.GE.AND P2, PT, R0, R3, PT ;  /* 0x000000030000720c */ /* 0x000fe40003f46270 */
[----:B------:R-:W-:Y:S04]  /*b320*/  SHFL.IDX PT, R0, R2, 0x2, 0x181f ;  /* 0x00581f0002007f89 */ /* 0x000fe800000e0000 */
[----:B0-----:R-:W0:Y:S07]  /*b330*/  SHFL.IDX PT, R6, R5, 0x2, 0x181f ;  /* 0x00581f0005067f89 */ /* 0x001e2e00000e0000 */
[----:B0-----:R-:W-:-:S04]  /*b340*/  @!P2 LEA R6, P1, R28, R6, 0x1 ;  /* 0x000000061c06a211 */ /* 0x001fc800078208ff */
[----:B------:R-:W-:-:S05]  /*b350*/  @!P2 IADD3.X R0, RZ, R0, RZ, P1, !PT ;  /* 0x00000000ff00a210 */ /* 0x000fca0000ffe4ff */
[----:B------:R-:W-:Y:S02]  /*b360*/  @!P2 IMAD.MOV.U32 R7, RZ, RZ, R0 ;  /* 0x000000ffff07a224 */ /* 0x000fe400078e0000 */
[----:B------:R0:W1:Y:S04]  /*b370*/  SHFL.IDX PT, R0, R2, 0x3, 0x181f ;  /* 0x00781f0002007f89 */ /* 0x00006800000e0000 */
[----:B------:R0:W-:Y:S04]  /*b380*/  @!P2 LDGSTS.E.BYPASS.LTC128B.128 [R10+0xd400], desc[UR50][R6.64], !P0 ;  /* 0x0d400000060aafae */ /* 0x0001e8000c101d72 */
[----:B------:R0:W2:Y:S02]  /*b390*/  SHFL.IDX PT, R2, R5, 0x3, 0x181f ;  /* 0x00781f0005027f89 */ /* 0x0000a400000e0000 */
.L_x_13090:
[----:B------:R-:W-:-:S05]  /*b3a0*/  VIADD R17, R17, 0xb0 ;  /* 0x000000b011117836 */ /* 0x000fca0000000000 */
[----:B------:R-:W-:-:S13]  /*b3b0*/  ISETP.GE.AND P1, PT, R17, R3, PT ;  /* 0x000000031100720c */ /* 0x000fda0003f26270 */
[----:B0-2---:R-:W-:-:S05]  /*b3c0*/  @!P1 LEA R2, P2, R28, R2, 0x1 ;  /* 0x000000021c029211 */ /* 0x005fca00078408ff */
[----:B-1----:R-:W-:-:S05]  /*b3d0*/  @!P1 IMAD.X R3, RZ, RZ, R0, P2 ;  /* 0x000000ffff039224 */ /* 0x002fca00010e0600 */
[----:B------:R-:W-:Y:S01]  /*b3e0*/  @!PT LDS RZ, [RZ] ;  /* 0x00000000fffff984 */ /* 0x000fe20000000800 */
[----:B------:R-:W-:Y:S01]  /*b3f0*/  @!PT LDS RZ, [RZ] ;  /* 0x00000000fffff984 */ /* 0x000fe20000000800 */
[----:B------:R-:W-:Y:S01]  /*b400*/  @!PT LDS RZ, [RZ] ;  /* 0x00000000fffff984 */ /* 0x000fe20000000800 */
[----:B------:R0:W-:Y:S01]  /*b410*/  @!P1 LDGSTS.E.BYPASS.LTC128B.128 [R10+0xdc00], desc[UR50][R2.64], !P0 ;  /* 0x0dc00000020a9fae */ /* 0x0001e2000c101d72 */
[----:B------:R-:W-:Y:S01]  /*b420*/  PLOP3.LUT P0, PT, PT, PT, PT, 0x80, 0x0 ;  /* 0x000000000000781c */ /* 0x000fe20003f0f070 */
[----:B------:R-:W-:-:S12]  /*b430*/  NOP ;  /* 0x0000000000007918 */ /* 0x000fd80000000000 */
.L_x_12990:
        /* <DEDUP_REMOVED lines=10> */
[----:B------:R-:W-:-:S04]  /*b4e0*/  LOP3.LUT R0, R0, 0xfffffffe, RZ, 0xc0, !PT ;  /* 0xfffffffe00007812 */ /* 0x000fc800078ec0ff */
[----:B------:R-:W-:-:S04]  /*b4f0*/  IADD3 R0, R2, -R0, RZ ;  /* 0x8000000002007210 */ /* 0x000fc80007ffe0ff */
[----:B------:R-:W-:Y:S01]  /*b500*/  SHF.L.U32 R3, R0, 0x1f, RZ ;  /* 0x0000001f00037819 */ /* 0x000fe200000006ff */
[----:B------:R-:W-:Y:S01]  /*b510*/  NOP ;  /* 0x0000000000007918 */ /* 0x000fe20000000000 */
[----:B0-----:R-:W2:Y:S01]  /*b520*/  LDL R2, [R1+0x10] ;  /* 0x0000100001027983 */ /* 0x001ea20000100800 */
[----:B------:R0:W-:Y:S01]  /*b530*/  SYNCS.ARRIVE.TRANS64.A1T0 RZ, [R22+URZ+0x16800], RZ ;  /* 0x016800ff16ff79a7 */ /* 0x0001e2000810003f */
[----:B------:R-:W-:Y:S01]  /*b540*/  BSSY B0, `(.L_x_12991) ;  /* 0x0000004000007945 */ /* 0x000fe20003800000 */
[----:B------:R-:W1:Y:S01]  /*b550*/  SYNCS.PHASECHK.TRANS64.TRYWAIT P0, [R22+URZ+0x16820], R3 ;  /* 0x01682003160075a7 */ /* 0x000e62000800017f */
[----:B--2---:R-:W-:Y:S02]  /*b560*/  ISETP.GE.AND P1, PT, R2, 0x81, PT ;  /* 0x000000810200780c */ /* 0x004fe40003f26270 */
[----:B01----:R-:W-:Y:S11]  /*b570*/  @!P0 BRA `(.L_x_12992) ;  /* 0x0000004000b08947 */ /* 0x003ff60003800000 */
.L_x_13091:
[----:B------:R-:W-:Y:S05]  /*b580*/  BSYNC B0 ;  /* 0x0000000000007941 */ /* 0x000fea0003800000 */
.L_x_12991:
[----:B------:R-:W-:Y:S04]  /*b590*/  BSSY B0, `(.L_x_12993) ;  /* 0x0000106000007945 */ /* 0x000fe80003800000 */
[----:B------:R-:W-:Y:S05]  /*b5a0*/  @!P1 BRA `(.L_x_12994) ;  /* 0x0000001000109947 */ /* 0x000fea0003800000 */
[----:B------:R-:W2:Y:S01]  /*b5b0*/  LDL.LU R0, [R1+0x34] ;  /* 0x0000340001007983 */ /* 0x000ea20000300800 */
[----:B------:R-:W-:Y:S01]  /*b5c0*/  ULDC UR4, c[0x0][0x2f4] ;  /* 0x0000bd0000047ab9 */ /* 0x000fe20000000800 */
[----:B------:R-:W-:Y:S01]  /*b5d0*/  IMAD.MOV.U32 R17, RZ, RZ, R27 ;  /* 0x000000ffff117224 */ /* 0x000fe200078e001b */
[----:B------:R-:W-:Y:S01]  /*b5e0*/  ISETP.GE.AND P1, PT, R28, UR4, PT ;  /* 0x000000041c007c0c */ /* 0x000fe2000bf26270 */
[----:B------:R-:W-:Y:S02]  /*b5f0*/  IMAD.MOV.U32 R6, RZ, RZ, R25 ;  /* 0x000000ffff067224 */ /* 0x000fe400078e0019 */
[----:B------:R-:W-:Y:S01]  /*b600*/  IMAD.MOV.U32 R29, RZ, RZ, R26 ;  /* 0x000000ffff1d7224 */ /* 0x000fe200078e001a */
[----:B--2---:R-:W-:-:S09]  /*b610*/  LEA.HI.SX32 R7, R0, 0xfffffffe, 0x19 ;  /* 0xfffffffe00077811 */ /* 0x004fd200078fcaff */
.L_x_13007:
[----:B------:R-:W2:Y:S01]  /*b620*/  LDL R9, [R1+0x14] ;  /* 0x0000140001097983 */ /* 0x000ea20000100800 */
[----:B0-----:R-:W0:Y:S03]  /*b630*/  LDC R3, c[0x0][0x430] ;  /* 0x00010c00ff037b82 */ /* 0x001e260000000800 */
        /* <DEDUP_REMOVED lines=17> */
[----:B------:R-:W-:-:S04]  /*b750*/  IMAD.MOV R0, RZ, RZ, -R2 ;  /* 0x000000ffff007224 */ /* 0x000fc800078e0a02 */
[----:B------:R-:W-:Y:S01]  /*b760*/  IMAD R0, R0, UR4, R3 ;  /* 0x0000000400007c24 */ /* 0x000fe2000f8e0203 */
[----:B------:R-:W-:Y:S01]  /*b770*/  ULDC.64 UR4, c[0x0][0x428] ;  /* 0x00010a0000047ab9 */ /* 0x000fe20000000a00 */
        /* <DEDUP_REMOVED lines=9> */
[----:B------:R-:W-:Y:S01]  /*b810*/  MOV R8, UR36 ;  /* 0x0000002400087c02 */ /* 0x000fe20008000f00 */
        /* <DEDUP_REMOVED lines=10> */
.L_x_12995:
[----:B------:R-:W-:Y:S01]  /*b8c0*/  IMAD R5, R25, 0x8, R22 ;  /* 0x0000000819057824 */ /* 0x000fe200078e0216 */
[----:B------:R-:W-:Y:S01]  /*b8d0*/  SHF.L.U32 R2, R27, 0x1f, RZ ;  /* 0x0000001f1b027819 */ /* 0x000fe200000006ff */
[----:B------:R-:W-:Y:S03]  /*b8e0*/  BSSY B1, `(.L_x_12996) ;  /* 0x0000003000017945 */ /* 0x000fe60003800000 */
[----:B------:R-:W0:Y:S02]  /*b8f0*/  SYNCS.PHASECHK.TRANS64.TRYWAIT P0, [R5+URZ+0x16840], R2 ;  /* 0x01684002050075a7 */ /* 0x000e24000800017f */
[----:B0-----:R-:W-:Y:S05]  /*b900*/  @!P0 BRA `(.L_x_12997) ;  /* 0x0000003c00e08947 */ /* 0x001fea0003800000 */
.L_x_13092:
[----:B------:R-:W-:Y:S05]  /*b910*/  BSYNC B1 ;  /* 0x0000000000017941 */ /* 0x000fea0003800000 */
.L_x_12996:
[----:B------:R-:W2:Y:S04]  /*b920*/  LDL R3, [R1+0x8] ;  /* 0x0000080001037983 */ /* 0x000ea80000100800 */
[----:B------:R-:W3:Y:S01]  /*b930*/  LDL R8, [R1] ;  /* 0x0000000001087983 */ /* 0x000ee20000100800 */
[----:B------:R-:W-:Y:S01]  /*b940*/  SHF.R.S32.HI R20, RZ, 0x1f, R0 ;  /* 0x0000001fff147819 */ /* 0x000fe20000011400 */
[----:B------:R-:W-:Y:S01]  /*b950*/  ULDC.64 UR4, c[0x0][0x300] ;  /* 0x0000c00000047ab9 */ /* 0x000fe20000000a00 */
[----:B------:R-:W1:Y:S03]  /*b960*/  S2R R9, SR_TID.X ;  /* 0x0000000000097919 */ /* 0x000e660000002100 */
[----:B------:R-:W-:-:S04]  /*b970*/  IMAD R7, R20, UR4, RZ ;  /* 0x0000000414077c24 */ /* 0x000fc8000f8e02ff */
[C---:B------:R-:W-:Y:S01]  /*b980*/  IMAD R7, R0.reuse, UR5, R7 ;  /* 0x0000000500077c24 */ /* 0x040fe2000f8e0207 */
[----:B-1----:R-:W-:Y:S02]  /*b990*/  SHF.L.U32 R11, R9, 0x3, RZ ;  /* 0x00000003090b7819 */ /* 0x002fe400000006ff */
[----:B--2---:R-:W-:Y:S01]  /*b9a0*/  LOP3.LUT P2, RZ, R3, 0x1, RZ, 0xc0, !PT ;  /* 0x0000000103ff7812 */ /* 0x004fe2000784c0ff */
        /* <DEDUP_REMOVED lines=8> */
[----:B---3--:R-:W-:Y:S02]  /*ba30*/  IMAD R7, R8, UR4, RZ ;  /* 0x0000000408077c24 */ /* 0x008fe4000f8e02ff */
[----:B------:R-:W-:Y:S02]  /*ba40*/  IMAD.SHL.U32 R8, R9, 0x8, RZ ;  /* 0x0000000809087824 */ /* 0x000fe400078e00ff */
[C---:B------:R-:W-:Y:S02]  /*ba50*/  IMAD R7, R18.reuse, UR5, R7 ;  /* 0x0000000512077c24 */ /* 0x040fe4000f8e0207 */
[----:B------:R-:W-:Y:S01]  /*ba60*/  IMAD.WIDE.U32 R2, R18, UR4, R2 ;  /* 0x0000000412027c25 */ /* 0x000fe2000f8e0002 */
[----:B------:R-:W-:Y:S01]  /*ba70*/  LOP3.LUT R8, R8, 0x1f8, RZ, 0xc0, !PT ;  /* 0x000001f808087812 */ /* 0x000fe200078ec0ff */
[----:B------:R-:W-:-:S02]  /*ba80*/  ULDC.64 UR4, c[0x0][0x2e8] ;  /* 0x0000ba0000047ab9 */ /* 0x000fc40000000a00 */
[----:B------:R-:W-:Y:S01]  /*ba90*/  IMAD.IADD R7, R7, 0x1, R3 ;  /* 0x0000000107077824 */ /* 0x000fe200078e0203 */
[----:B------:R-:W-:Y:S02]  /*baa0*/  LOP3.LUT R8, R8, 0x38, R9, 0x78, !PT ;  /* 0x0000003808087812 */ /* 0x000fe400078e7809 */
[----:B------:R-:W-:Y:S01]  /*bab0*/  LEA R9, P0, R2, UR4, 0x1 ;  /* 0x0000000402097c11 */ /* 0x000fe2000f8008ff */
[----:B------:R-:W-:Y:S01]  /*bac0*/  UMOV UR4, 0xffffffff ;  /* 0xffffffff00047882 */ /* 0x000fe20000000000 */
[----:B------:R-:W-:Y:S02]  /*bad0*/  LOP3.LUT R8, R8, 0x200, R11, 0xf8, !PT ;  /* 0x0000020008087812 */ /* 0x000fe400078ef80b */
[----:B------:R-:W-:-:S03]  /*bae0*/  LEA.HI.X R10, R2, UR5, R7, 0x1, P0 ;  /* 0x00000005020a7c11 */ /* 0x000fc600080f0c07 */
[----:B------:R-:W-:Y:S01]  /*baf0*/  IMAD R8, R25, 0x2000, R8 ;  /* 0x0000200019087824 */ /* 0x000fe200078e0208 */
[----:B------:R-:W-:Y:S06]  /*bb00*/  BRA.DIV UR4, `(.L_x_12998) ;  /* 0x0000003e04747947 */ /* 0x000fec000b800000 */
[----:B------:R-:W0:Y:S01]  /*bb10*/  SHFL.IDX PT, R2, R9, RZ, 0x181f ;  /* 0x00181fff09027589 */ /* 0x000e2200000e0000 */
[----:B------:R-:W-:Y:S02]  /*bb20*/  IMAD.SHL.U32 R7, R28, 0x2, RZ ;  /* 0x000000021c077824 */ /* 0x000fe400078e00ff */
[----:B------:R-:W-:Y:S01]  /*bb30*/  IMAD R8, R8, 0x2, R22 ;  /* 0x0000000208087824 */ /* 0x000fe200078e0216 */
[----:B------:R-:W1:Y:S02]  /*bb40*/  SHFL.IDX PT, R3, R10, RZ, 0x181f ;  /* 0x00181fff0a037589 */ /* 0x000e6400000e0000 */
[----:B0-----:R-:W-:-:S04]  /*bb50*/  IADD3 R2, P0, R2, R7, RZ ;  /* 0x0000000702027210 */ /* 0x001fc80007f1e0ff */
[----:B-1----:R-:W-:-:S05]  /*bb60*/  IADD3.X R3, RZ, R3, RZ, P0, !PT ;  /* 0x00000003ff037210 */ /* 0x002fca00007fe4ff */
        /* <DEDUP_REMOVED lines=30> */
[----:B0-----:R-:W-:-:S05]  /*bd50*/  IADD3 R2, P0, R2, R7, RZ ;  /* 0x0000000702027210 */ /* 0x001fca0007f1e0ff */
[----:B-1----:R-:W-:-:S05]  /*bd60*/  IMAD.X R3, RZ, RZ, R3, P0 ;  /* 0x000000ffff037224 */ /* 0x002fca00000e0603 */
[----:B------:R0:W-:Y:S04]  /*bd70*/  LDGSTS.E.BYPASS.LTC128B.128 [R8+0x11400], desc[UR50][R2.64], !P2 ;  /* 0x1140000002087fae */ /* 0x0001e8000d101d72 */
[----:B0-2---:R0:W1:Y:S02]  /*bd80*/  SHFL.IDX PT, R2, R9, 0x7, 0x181f ;  /* 0x00f81f0009027f89 */ /* 0x00506400000e0000 */
.L_x_13110:
        /* <DEDUP_REMOVED lines=8> */
.L_x_12999:
        /* <DEDUP_REMOVED lines=11> */
.L_x_13000:
[----:B------:R1:W-:Y:S01]  /*bec0*/  SYNCS.ARRIVE.TRANS64.A1T0 RZ, [R5+URZ+0x16830], RZ ;  /* 0x016830ff05ff79a7 */ /* 0x0003e2000810003f */
[----:B------:R-:W-:Y:S05]  /*bed0*/  @!P3 BRA `(.L_x_13001) ;  /* 0x000000000004b947 */ /* 0x000fea0003800000 */
[----:B------:R-:W-:Y:S01]  /*bee0*/  BPT.TRAP 0x1 ;  /* 0x000000040000795c */ /* 0x000fe20000300000 */
.L_x_13001:
[----:B------:R-:W-:Y:S01]  /*bef0*/  SHF.L.U32 R2, R17, 0x1f, RZ ;  /* 0x0000001f11027819 */ /* 0x000fe200000006ff */
[----:B------:R-:W-:Y:S01]  /*bf00*/  BSSY B1, `(.L_x_13002) ;  /* 0x0000004000017945 */ /* 0x000fe20003800000 */
[----:B-1----:R-:W-:-:S04]  /*bf10*/  LEA R5, R6, R22, 0x3 ;  /* 0x0000001606057211 */ /* 0x002fc800078e18ff */
[----:B------:R-:W1:Y:S02]  /*bf20*/  SYNCS.PHASECHK.TRANS64.TRYWAIT P0, [R5+URZ+0x16860], R2 ;  /* 0x01686002050075a7 */ /* 0x000e64000800017f */
[----:B-1----:R-:W-:Y:S05]  /*bf30*/  @!P0 BRA `(.L_x_13003) ;  /* 0x0000004000988947 */ /* 0x002fea0003800000 */
.L_x_13111:
[----:B------:R-:W-:Y:S05]  /*bf40*/  BSYNC B1 ;  /* 0x0000000000017941 */ /* 0x000fea0003800000 */
.L_x_13002:
[----:B------:R-:W2:Y:S01]  /*bf50*/  LDL R8, [R1+0x10] ;  /* 0x0000100001087983 */ /* 0x000ea20000100800 */
        /* <DEDUP_REMOVED lines=14> */
[----:B------:R-:W-:Y:S01]  /*c040*/  ISETP.LT.OR P0, PT, R8, 0x1, P1 ;  /* 0x000000010800780c */ /* 0x000fe20000f01670 */
[----:B------:R-:W-:Y:S02]  /*c050*/  IMAD R6, R6, 0x2, R22 ;  /* 0x0000000206067824 */ /* 0x000fe400078e0216 */
[----:B------:R-:W1:Y:S01]  /*c060*/  SHFL.IDX PT, R3, R24, RZ, 0x181f ;  /* 0x00181fff18037589 */ /* 0x000e6200000e0000 */
[----:B0-----:R-:W-:-:S04]  /*c070*/  IADD3 R2, P2, R2, R7, RZ ;  /* 0x0000000702027210 */ /* 0x001fc80007f5e0ff */
[----:B-1----:R-:W-:-:S05]  /*c080*/  IADD3.X R3, RZ, R3, RZ, P2, !PT ;  /* 0x00000003ff037210 */ /* 0x002fca00017fe4ff */
[----:B------:R-:W-:Y:S01]  /*c090*/  @!PT LDS RZ, [RZ] ;  /* 0x00000000fffff984 */ /* 0x000fe20000000800 */
[----:B------:R0:W-:Y:S01]  /*c0a0*/  LDGSTS.E.BYPASS.LTC128B.128 [R6+0x400], desc[UR50][R2.64], !P0 ;  /* 0x0040000002067fae */ /* 0x0001e2000c101d72 */
[----:B------:R-:W-:-:S03]  /*c0b0*/  ISETP.LT.OR P0, PT, R8, 0x11, P1 ;  /* 0x000000110800780c */ /* 0x000fc60000f01670 */
[----:B0-----:R-:W0:Y:S04]  /*c0c0*/  SHFL.IDX PT, R2, R23, 0x1, 0x181f ;  /* 0x00381f0017027f89 */ /* 0x001e2800000e0000 */
[----:B------:R-:W1:Y:S01]  /*c0d0*/  SHFL.IDX PT, R3, R24, 0x1, 0x181f ;  /* 0x00381f0018037f89 */ /* 0x000e6200000e0000 */
[----:B0-----:R-:W-:-:S05]  /*c0e0*/  IADD3 R2, P2, R2, R7, RZ ;  /* 0x0000000702027210 */ /* 0x001fca0007f5e0ff */
[----:B-1----:R-:W-:-:S05]  /*c0f0*/  IMAD.X R3, RZ, RZ, R3, P2 ;  /* 0x000000ffff037224 */ /* 0x002fca00010e0603 */
        /* <DEDUP_REMOVED lines=16> */
[----:B0-----:R-:W-:-:S04]  /*c200*/  IADD3 R2, P2, R2, R7, RZ ;  /* 0x0000000702027210 */ /* 0x001fc80007f5e0ff */
[----:B-1----:R-:W-:-:S05]  /*c210*/  IADD3.X R3, RZ, R3, RZ, P2, !PT ;  /* 0x00000003ff037210 */ /* 0x002fca00017fe4ff */
        /* <DEDUP_REMOVED lines=9> */
[----:B------:R-:W1:Y:S04]  /*c2b0*/  SHFL.IDX PT, R3, R24, 0x6, 0x181f ;  /* 0x00d81f0018037f89 */ /* 0x000e6800000e0000 */
[----:B------:R-:W2:Y:S01]  /*c2c0*/  SHFL.IDX PT, R24, R24, 0x7, 0x181f ;  /* 0x00f81f0018187f89 */ /* 0x000ea200000e0000 */
[----:B0-----:R-:W-:-:S05]  /*c2d0*/  IADD3 R2, P2, R2, R7, RZ ;  /* 0x0000000702027210 */ /* 0x001fca0007f5e0ff */
[----:B-1----:R-:W-:-:S05]  /*c2e0*/  IMAD.X R3, RZ, RZ, R3, P2 ;  /* 0x000000ffff037224 */ /* 0x002fca00010e0603 */
[----:B------:R0:W-:Y:S04]  /*c2f0*/  LDGSTS.E.BYPASS.LTC128B.128 [R6+0x3400], desc[UR50][R2.64], !P0 ;  /* 0x0340000002067fae */ /* 0x0001e8000c101d72 */
[----:B0-2---:R0:W1:Y:S02]  /*c300*/  SHFL.IDX PT, R2, R23, 0x7, 0x181f ;  /* 0x00f81f0017027f89 */ /* 0x00506400000e0000 */
.L_x_13129:
[----:B------:R-:W2:Y:S01]  /*c310*/  LDL R9, [R1] ;  /* 0x0000000001097983 */ /* 0x000ea20000100800 */
[----:B------:R-:W-:Y:S01]  /*c320*/  ISETP.LT.OR P0, PT, R8, 0x71, P1 ;  /* 0x000000710800780c */ /* 0x000fe20000f01670 */
[----:B------:R-:W-:Y:S01]  /*c330*/  ULDC.64 UR4, c[0x0][0x328] ;  /* 0x0000ca0000047ab9 */ /* 0x000fe20000000a00 */
[----:B-1----:R-:W-:-:S05]  /*c340*/  IADD3 R2, P2, R2, R7, RZ ;  /* 0x0000000702027210 */ /* 0x002fca0007f5e0ff */
[----:B------:R-:W-:-:S06]  /*c350*/  IMAD.X R3, RZ, RZ, R24, P2 ;  /* 0x000000ffff037224 */ /* 0x000fcc00010e0618 */
[----:B------:R-:W-:Y:S01]  /*c360*/  @!PT LDS RZ, [RZ] ;  /* 0x00000000fffff984 */ /* 0x000fe20000000800 */
[----:B------:R-:W-:Y:S01]  /*c370*/  @!PT LDS RZ, [RZ] ;  /* 0x00000000fffff984 */ /* 0x000fe20000000800 */
[----:B------:R-:W-:Y:S01]  /*c380*/  @!PT LDS RZ, [RZ] ;  /* 0x00000000fffff984 */ /* 0x000fe20000000800 */
[----:B------:R1:W-:Y:S01]  /*c390*/  LDGSTS.E.BYPASS.LTC128B.128 [R6+0x3c00], desc[UR50][R2.64], !P0 ;  /* 0x03c0000002067fae */ /* 0x0003e2000c101d72 */
[----:B------:R-:W-:Y:S01]  /*c3a0*/  PLOP3.LUT P0, PT, PT, PT, PT, 0x80, 0x0 ;  /* 0x000000000000781c */ /* 0x000fe20003f0f070 */
[----:B-1----:R-:W-:Y:S02]  /*c3b0*/  IMAD R6, R20, UR4, RZ ;  /* 0x0000000414067c24 */ /* 0x002fe4000f8e02ff */
[----:B------:R-:W-:-:S04]  /*c3c0*/  IMAD.WIDE.U32 R2, R0, UR4, RZ ;  /* 0x0000000400027c25 */ /* 0x000fc8000f8e00ff */
[----:B------:R-:W-:Y:S01]  /*c3d0*/  IMAD R6, R0, UR5, R6 ;  /* 0x0000000500067c24 */ /* 0x000fe2000f8e0206 */
[----:B------:R-:W-:Y:S01]  /*c3e0*/  ULDC.64 UR4, c[0x0][0x338] ;  /* 0x0000ce0000047ab9 */ /* 0x000fe20000000a00 */
[----:B------:R-:W-:Y:S02]  /*c3f0*/  NOP ;  /* 0x0000000000007918 */ /* 0x000fe40000000000 */
[----:B------:R-:W-:Y:S02]  /*c400*/  IMAD.IADD R3, R3, 0x1, R6 ;  /* 0x0000000103037824 */ /* 0x000fe400078e0206 */
[----:B------:R-:W-:-:S04]  /*c410*/  IMAD.WIDE.U32 R2, R4, UR4, R2 ;  /* 0x0000000404027c25 */ /* 0x000fc8000f8e0002 */
[----:B------:R-:W-:-:S04]  /*c420*/  IMAD R0, R21, UR4, RZ ;  /* 0x0000000415007c24 */ /* 0x000fc8000f8e02ff */
[----:B------:R-:W-:Y:S01]  /*c430*/  IMAD R0, R4, UR5, R0 ;  /* 0x0000000504007c24 */ /* 0x000fe2000f8e0200 */
[----:B------:R-:W-:-:S04]  /*c440*/  ULDC.64 UR4, c[0x0][0x330] ;  /* 0x0000cc0000047ab9 */ /* 0x000fc80000000a00 */
[----:B------:R-:W-:-:S03]  /*c450*/  IADD3 R3, R3, R0, RZ ;  /* 0x0000000003037210 */ /* 0x000fc60007ffe0ff */
[----:B------:R-:W-:-:S04]  /*c460*/  IMAD.WIDE.U32 R2, R18, UR4, R2 ;  /* 0x0000000412027c25 */ /* 0x000fc8000f8e0002 */
[----:B--2---:R-:W-:-:S04]  /*c470*/  IMAD R0, R9, UR4, RZ ;  /* 0x0000000409007c24 */ /* 0x004fc8000f8e02ff */
[----:B------:R-:W-:Y:S01]  /*c480*/  IMAD R0, R18, UR5, R0 ;  /* 0x0000000512007c24 */ /* 0x000fe2000f8e0200 */
[----:B------:R-:W-:Y:S02]  /*c490*/  ULDC.64 UR4, c[0x0][0x318] ;  /* 0x0000c60000047ab9 */ /* 0x000fe40000000a00 */
[----:B0-----:R-:W-:Y:S01]  /*c4a0*/  LEA R23, P2, R2, UR4, 0x1 ;  /* 0x0000000402177c11 */ /* 0x001fe2000f8408ff */
[----:B------:R-:W-:-:S05]  /*c4b0*/  IMAD.IADD R0, R0, 0x1, R3 ;  /* 0x0000000100007824 */ /* 0x000fca00078e0203 */
[----:B------:R-:W-:-:S07]  /*c4c0*/  LEA.HI.X R24, R2, UR5, R0, 0x1, P2 ;  /* 0x0000000502187c11 */ /* 0x000fce00090f0c00 */
.L_x_13005:
        /* <DEDUP_REMOVED lines=11> */
.L_x_13006:
[C---:B------:R-:W-:Y:S01]  /*c580*/  ISETP.GT.AND P0, PT, R26.reuse, RZ, PT ;  /* 0x000000ff1a00720c */ /* 0x040fe20003f04270 */
[----:B------:R1:W-:Y:S01]  /*c590*/  SYNCS.ARRIVE.TRANS64.A1T0 RZ, [R5+URZ+0x16850], RZ ;  /* 0x016850ff05ff79a7 */ /* 0x0003e2000810003f */
[----:B------:R-:W-:Y:S01]  /*c5a0*/  VIADD R7, R26, 0xffffffff ;  /* 0xffffffff1a077836 */ /* 0x000fe20000000000 */
[----:B------:R-:W-:Y:S01]  /*c5b0*/  MOV R6, R25 ;  /* 0x0000001900067202 */ /* 0x000fe20000000f00 */
[----:B------:R-:W-:Y:S02]  /*c5c0*/  IMAD.MOV.U32 R17, RZ, RZ, R27 ;  /* 0x000000ffff117224 */ /* 0x000fe400078e001b */
[----:B------:R-:W-:-:S07]  /*c5d0*/  IMAD.MOV.U32 R29, RZ, RZ, R26 ;  /* 0x000000ffff1d7224 */ /* 0x000fce00078e001a */
[----:B-1----:R-:W-:Y:S05]  /*c5e0*/  @P0 BRA `(.L_x_13007) ;  /* 0xfffffff0000c0947 */ /* 0x002fea000383ffff */
.L_x_12994:
[----:B------:R-:W-:Y:S05]  /*c5f0*/  BSYNC B0 ;  /* 0x0000000000007941 */ /* 0x000fea0003800000 */
.L_x_12993:
        /* <DEDUP_REMOVED lines=17> */
.L_x_13009:
[----:B------:R-:W-:Y:S05]  /*c710*/  BSYNC B0 ;  /* 0x0000000000007941 */ /* 0x000fea0003800000 */
.L_x_13008:
[----:B------:R-:W-:-:S05]  /*c720*/  IMAD.U32 R0, RZ, RZ, UR36 ;  /* 0x00000024ff007e24 */ /* 0x000fca000f8e00ff */
[----:B------:R-:W-:-:S13]  /*c730*/  ISETP.NE.AND P0, PT, R0, 0x3, PT ;  /* 0x000000030000780c */ /* 0x000fda0003f05270 */
[----:B------:R-:W-:Y:S05]  /*c740*/  @!P0 BRA `(.L_x_13010) ;  /* 0x0000000000048947 */ /* 0x000fea0003800000 */
[----:B------:R-:W-:Y:S01]  /*c750*/  BPT.TRAP 0x1 ;  /* 0x000000040000795c */ /* 0x000fe20000300000 */
.L_x_13010:
[----:B------:R-:W2:Y:S01]  /*c760*/  LDL.LU R2, [R1+0x10] ;  /* 0x0000100001027983 */ /* 0x000ea20000300800 */
[----:B------:R-:W-:Y:S01]  /*c770*/  IMAD R0, R25, 0x8, R22 ;  /* 0x0000000819007824 */ /* 0x000fe200078e0216 */
[----:B0-----:R-:W-:Y:S01]  /*c780*/  SHF.L.U32 R3, R27, 0x1f, RZ ;  /* 0x0000001f1b037819 */ /* 0x001fe200000006ff */
[----:B------:R-:W-:Y:S03]  /*c790*/  BSSY B0, `(.L_x_13011) ;  /* 0x0000004000007945 */ /* 0x000fe60003800000 */
[----:B------:R-:W0:Y:S01]  /*c7a0*/  SYNCS.PHASECHK.TRANS64.TRYWAIT P0, [R0+URZ+0x16860], R3 ;  /* 0x01686003000075a7 */ /* 0x000e22000800017f */
[----:B--2---:R-:W-:Y:S01]  /*c7b0*/  IMAD R6, R26, -0x80, R2 ;  /* 0xffffff801a067824 */ /* 0x004fe200078e0202 */
[----:B0-----:R-:W-:Y:S06]  /*c7c0*/  @!P0 BRA `(.L_x_13012) ;  /* 0x0000004000d08947 */ /* 0x001fec0003800000 */
.L_x_13130:
[----:B------:R-:W-:Y:S05]  /*c7d0*/  BSYNC B0 ;  /* 0x0000000000007941 */ /* 0x000fea0003800000 */
.L_x_13011:
[----:B------:R-:W1:Y:S01]  /*c7e0*/  S2R R2, SR_TID.X ;  /* 0x0000000000027919 */ /* 0x000e620000002100 */
[----:B------:R-:W-:Y:S01]  /*c7f0*/  UMOV UR4, 0xffffffff ;  /* 0xffffffff00047882 */ /* 0x000fe20000000000 */
[----:B------:R-:W2:Y:S01]  /*c800*/  S2R R7, SR_TID.X ;  /* 0x0000000000077919 */ /* 0x000ea20000002100 */
[----:B-1----:R-:W-:Y:S02]  /*c810*/  LOP3.LUT R5, R2, 0x7f, RZ, 0xc0, !PT ;  /* 0x0000007f02057812 */ /* 0x002fe400078ec0ff */
[C---:B--2---:R-:W-:Y:S01]  /*c820*/  SHF.L.U32 R2, R7.reuse, 0x3, RZ ;  /* 0x0000000307027819 */ /* 0x044fe200000006ff */
        /* <DEDUP_REMOVED lines=13> */
[----:B------:R-:W-:Y:S02]  /*c900*/  LEA R4, R4, R22, 0x1 ;  /* 0x0000001604047211 */ /* 0x000fe400078e08ff */
[----:B------:R-:W-:Y:S01]  /*c910*/  ISETP.LT.OR P1, PT, R6, 0x1, P0 ;  /* 0x000000010600780c */ /* 0x000fe20000721670 */
[----:B------:R-:W2:Y:S04]  /*c920*/  SHFL.IDX PT, R9, R23, 0x1, 0x181f ;  /* 0x00381f0017097f89 */ /* 0x000ea800000e0000 */
[----:B------:R-:W3:Y:S04]  /*c930*/  SHFL.IDX PT, R7, R24, 0x1, 0x181f ;  /* 0x00381f0018077f89 */ /* 0x000ee800000e0000 */
[----:B------:R-:W4:Y:S04]  /*c940*/  SHFL.IDX PT, R10, R23, 0x2, 0x181f ;  /* 0x00581f00170a7f89 */ /* 0x000f2800000e0000 */
[----:B------:R-:W5:Y:S01]  /*c950*/  SHFL.IDX PT, R8, R24, 0x2, 0x181f ;  /* 0x00581f0018087f89 */ /* 0x000f6200000e0000 */
[----:B-1----:R-:W-:-:S03]  /*c960*/  IADD3 R2, P2, R14, R5, RZ ;  /* 0x000000050e027210 */ /* 0x002fc60007f5e0ff */
[----:B------:R-:W-:Y:S02]  /*c970*/  SHFL.IDX PT, R14, R23, 0x6, 0x181f ;  /* 0x00d81f00170e7f89 */ /* 0x000fe400000e0000 */
[----:B0-----:R-:W-:-:S05]  /*c980*/  IMAD.X R3, RZ, RZ, R3, P2 ;  /* 0x000000ffff037224 */ /* 0x001fca00010e0603 */
[----:B------:R2:W-:Y:S01]  /*c990*/  LDGSTS.E.BYPASS.LTC128B.128 [R4+0x400], desc[UR50][R2.64], !P1 ;  /* 0x0040000002047fae */ /* 0x0005e2000c901d72 */
[C---:B------:R-:W-:Y:S02]  /*c9a0*/  ISETP.LT.OR P1, PT, R6.reuse, 0x11, P0 ;  /* 0x000000110600780c */ /* 0x040fe40000721670 */
[----:B--2---:R-:W-:Y:S02]  /*c9b0*/  IADD3 R2, P2, R9, R5, RZ ;  /* 0x0000000509027210 */ /* 0x004fe40007f5e0ff */
[----:B------:R-:W0:Y:S03]  /*c9c0*/  SHFL.IDX PT, R9, R23, 0x3, 0x181f ;  /* 0x00781f0017097f89 */ /* 0x000e2600000e0000 */
[----:B---3--:R-:W-:Y:S02]  /*c9d0*/  IMAD.X R3, RZ, RZ, R7, P2 ;  /* 0x000000ffff037224 */ /* 0x008fe400010e0607 */
[----:B------:R-:W1:Y:S04]  /*c9e0*/  SHFL.IDX PT, R7, R24, 0x3, 0x181f ;  /* 0x00781f0018077f89 */ /* 0x000e6800000e0000 */
[----:B------:R4:W-:Y:S01]  /*c9f0*/  LDGSTS.E.BYPASS.LTC128B.128 [R4+0xc00], desc[UR50][R2.64], !P1 ;  /* 0x00c0000002047fae */ /* 0x0009e2000c901d72 */
[----:B------:R-:W-:-:S02]  /*ca00*/  ISETP.LT.OR P1, PT, R6, 0x21, P0 ;  /* 0x000000210600780c */ /* 0x000fc40000721670 */
[----:B----4-:R-:W-:Y:S02]  /*ca10*/  IADD3 R2, P2, R10, R5, RZ ;  /* 0x000000050a027210 */ /* 0x010fe40007f5e0ff */
[----:B------:R-:W2:Y:S03]  /*ca20*/  SHFL.IDX PT, R10, R23, 0x4, 0x181f ;  /* 0x00981f00170a7f89 */ /* 0x000ea600000e0000 */
[----:B-----5:R-:W-:Y:S02]  /*ca30*/  IMAD.X R3, RZ, RZ, R8, P2 ;  /* 0x000000ffff037224 */ /* 0x020fe400010e0608 */
[----:B------:R-:W3:Y:S04]  /*ca40*/  SHFL.IDX PT, R8, R24, 0x4, 0x181f ;  /* 0x00981f0018087f89 */ /* 0x000ee800000e0000 */
[----:B------:R0:W-:Y:S01]  /*ca50*/  LDGSTS.E.BYPASS.LTC128B.128 [R4+0x1400], desc[UR50][R2.64], !P1 ;  /* 0x0140000002047fae */ /* 0x0001e2000c901d72 */
[----:B------:R-:W-:-:S02]  /*ca60*/  ISETP.LT.OR P1, PT, R6, 0x31, P0 ;  /* 0x000000310600780c */ /* 0x000fc40000721670 */
[----:B0-----:R-:W-:Y:S02]  /*ca70*/  IADD3 R2, P2, R9, R5, RZ ;  /* 0x0000000509027210 */ /* 0x001fe40007f5e0ff */
[----:B------:R-:W0:Y:S03]  /*ca80*/  SHFL.IDX PT, R9, R23, 0x5, 0x181f ;  /* 0x00b81f0017097f89 */ /* 0x000e2600000e0000 */
[----:B-1----:R-:W-:Y:S02]  /*ca90*/  IMAD.X R3, RZ, RZ, R7, P2 ;  /* 0x000000ffff037224 */ /* 0x002fe400010e0607 */
[----:B------:R-:W1:Y:S04]  /*caa0*/  SHFL.IDX PT, R7, R24, 0x5, 0x181f ;  /* 0x00b81f0018077f89 */ /* 0x000e6800000e0000 */
[----:B------:R2:W-:Y:S01]  /*cab0*/  LDGSTS.E.BYPASS.LTC128B.128 [R4+0x1c00], desc[UR50][R2.64], !P1 ;  /* 0x01c0000002047fae */ /* 0x0005e2000c901d72 */
[----:B------:R-:W-:-:S02]  /*cac0*/  ISETP.LT.OR P1, PT, R6, 0x41, P0 ;  /* 0x000000410600780c */ /* 0x000fc40000721670 */
[----:B--2---:R-:W-:-:S05]  /*cad0*/  IADD3 R2, P2, R10, R5, RZ ;  /* 0x000000050a027210 */ /* 0x004fca0007f5e0ff */
[----:B---3--:R-:W-:Y:S02]  /*cae0*/  IMAD.X R3, RZ, RZ, R8, P2 ;  /* 0x000000ffff037224 */ /* 0x008fe400010e0608 */
[----:B------:R-:W2:Y:S04]  /*caf0*/  SHFL.IDX PT, R8, R24, 0x6, 0x181f ;  /* 0x00d81f0018087f89 */ /* 0x000ea800000e0000 */
[----:B------:R0:W-:Y:S01]  /*cb00*/  LDGSTS.E.BYPASS.LTC128B.128 [R4+0x2400], desc[UR50][R2.64], !P1 ;  /* 0x0240000002047fae */ /* 0x0001e2000c901d72 */
[----:B------:R-:W-:-:S03]  /*cb10*/  ISETP.LT.OR P1, PT, R6, 0x51, P0 ;  /* 0x000000510600780c */ /* 0x000fc60000721670 */
[----:B------:R-:W3:Y:S01]  /*cb20*/  SHFL.IDX PT, R24, R24, 0x7, 0x181f ;  /* 0x00f81f0018187f89 */ /* 0x000ee200000e0000 */
[----:B0-----:R-:W-:-:S04]  /*cb30*/  IADD3 R2, P2, R9, R5, RZ ;  /* 0x0000000509027210 */ /* 0x001fc80007f5e0ff */
[----:B-1----:R-:W-:-:S05]  /*cb40*/  IADD3.X R3, RZ, R7, RZ, P2, !PT ;  /* 0x00000007ff037210 */ /* 0x002fca00017fe4ff */
[----:B------:R0:W-:Y:S01]  /*cb50*/  LDGSTS.E.BYPASS.LTC128B.128 [R4+0x2c00], desc[UR50][R2.64], !P1 ;  /* 0x02c0000002047fae */ /* 0x0001e2000c901d72 */
[----:B------:R-:W-:Y:S02]  /*cb60*/  ISETP.LT.OR P1, PT, R6, 0x61, P0 ;  /* 0x000000610600780c */ /* 0x000fe40000721670 */
[----:B0-----:R-:W-:Y:S02]  /*cb70*/  IADD3 R2, P2, R14, R5, RZ ;  /* 0x000000050e027210 */ /* 0x001fe40007f5e0ff */
[----:B------:R0:W1:Y:S03]  /*cb80*/  SHFL.IDX PT, R14, R23, 0x7, 0x181f ;  /* 0x00f81f00170e7f89 */ /* 0x00006600000e0000 */
[----:B--2---:R-:W-:-:S06]  /*cb90*/  IMAD.X R3, RZ, RZ, R8, P2 ;  /* 0x000000ffff037224 */ /* 0x004fcc00010e0608 */
[----:B---3--:R0:W-:Y:S02]  /*cba0*/  LDGSTS.E.BYPASS.LTC128B.128 [R4+0x3400], desc[UR50][R2.64], !P1 ;  /* 0x0340000002047fae */ /* 0x0081e4000c901d72 */
.L_x_13148:
[----:B------:R-:W-:Y:S02]  /*cbb0*/  ISETP.LT.OR P0, PT, R6, 0x71, P0 ;  /* 0x000000710600780c */ /* 0x000fe40000701670 */
[----:B01----:R-:W-:-:S05]  /*cbc0*/  IADD3 R2, P1, R14, R5, RZ ;  /* 0x000000050e027210 */ /* 0x003fca0007f3e0ff */
[----:B------:R-:W-:-:S06]  /*cbd0*/  IMAD.X R3, RZ, RZ, R24, P1 ;  /* 0x000000ffff037224 */ /* 0x000fcc00008e0618 */
[----:B------:R-:W-:Y:S01]  /*cbe0*/  @!PT LDS RZ, [RZ] ;  /* 0x00000000fffff984 */ /* 0x000fe20000000800 */
[----:B------:R-:W-:Y:S01]  /*cbf0*/  @!PT LDS RZ, [RZ] ;  /* 0x00000000fffff984 */ /* 0x000fe20000000800 */
[----:B------:R-:W-:Y:S01]  /*cc00*/  @!PT LDS RZ, [RZ] ;  /* 0x00000000fffff984 */ /* 0x000fe20000000800 */
[----:B------:R0:W-:Y:S01]  /*cc10*/  LDGSTS.E.BYPASS.LTC128B.128 [R4+0x3c00], desc[UR50][R2.64], !P0 ;  /* 0x03c0000002047fae */ /* 0x0001e2000c101d72 */
[----:B------:R-:W-:Y:S01]  /*cc20*/  PLOP3.LUT P0, PT, PT, PT, PT, 0x80, 0x0 ;  /* 0x000000000000781c */ /* 0x000fe20003f0f070 */
[----:B------:R-:W-:-:S12]  /*cc30*/  NOP ;  /* 0x0000000000007918 */ /* 0x000fd80000000000 */
.L_x_13014:
        /* <DEDUP_REMOVED lines=11> */
.L_x_13015:
[----:B------:R-:W-:Y:S01]  /*ccf0*/  VIADD R25, R25, 0x1 ;  /* 0x0000000119197836 */ /* 0x000fe20000000000 */
[----:B------:R0:W-:Y:S04]  /*cd00*/  SYNCS.ARRIVE.TRANS64.A1T0 RZ, [R0+URZ+0x16850], RZ ;  /* 0x016850ff00ff79a7 */ /* 0x0001e8000810003f */
[----:B------:R-:W-:-:S04]  /*cd10*/  ISETP.NE.AND P0, PT, R25, 0x2, PT ;  /* 0x000000021900780c */ /* 0x000fc80003f05270 */
[----:B0-----:R-:W-:Y:S02]  /*cd20*/  SEL R0, RZ, 0x1, P0 ;  /* 0x00000001ff007807 */ /* 0x001fe40000000000 */
[----:B------:R-:W-:Y:S02]  /*cd30*/  SEL R25, R25, RZ, P0 ;  /* 0x000000ff19197207 */ /* 0x000fe40000000000 */
[----:B------:R-:W-:-:S07]  /*cd40*/  LOP3.LUT R27, R27, R0, RZ, 0x3c, !PT ;  /* 0x000000001b1b7212 */ /* 0x000fce00078e3cff */
.L_x_12974:
[----:B------:R-:W-:Y:S05]  /*cd50*/  BSYNC B7 ;  /* 0x0000000000077941 */ /* 0x000fea0003800000 */
.L_x_12972:
[----:B------:R-:W2:Y:S02]  /*cd60*/  LDL R0, [R1+0x8] ;  /* 0x0000080001007983 */ /* 0x000ea40000100800 */
[----:B--2---:R-:W-:-:S13]  /*cd70*/  LOP3.LUT P0, RZ, R0, 0x10, RZ, 0xc0, !PT ;  /* 0x0000001000ff7812 */ /* 0x004fda000780c0ff */
[----:B------:R-:W-:Y:S05]  /*cd80*/  @!P0 BRA `(.L_x_13016) ;  /* 0x0000000000248947 */ /* 0x000fea0003800000 */
[----:B------:R-:W-:Y:S05]  /*cd90*/  WARPSYNC.ALL ;  /* 0x0000000000007948 */ /* 0x000fea0003800000 */
[----:B------:R-:W0:Y:S08]  /*cda0*/  S2UR UR5, SR_CgaCtaId ;  /* 0x00000000000579c3 */ /* 0x000e300000008800 */
[----:B------:R-:W-:Y:S06]  /*cdb0*/  BAR.SYNC.DEFER_BLOCKING 0x5, 0x200 ;  /* 0x0148000000007b1d */ /* 0x000fec0000010000 */
[----:B------:R-:W-:-:S02]  /*cdc0*/  UMOV UR4, 0x400 ;  /* 0x0000040000047882 */ /* 0x000fc40000000000 */
[----:B0-----:R-:W-:-:S06]  /*cdd0*/  ULEA UR4, UR5, UR4, 0x18 ;  /* 0x0000000405047291 */ /* 0x001fcc000f8ec03f */
[----:B------:R-:W-:-:S05]  /*cde0*/  MOV R22, UR4 ;  /* 0x0000000400167c02 */ /* 0x000fca0008000f00 */
[----:B------:R2:W3:Y:S01]  /*cdf0*/  LDS.128 R16, [R22+0x168d0] ;  /* 0x0168d00016107984 */ /* 0x0004e20000000c00 */
[----:B------:R-:W-:Y:S06]  /*ce00*/  BAR.ARV 0x4, 0x200 ;  /* 0x0108000000007b1d */ /* 0x000fec0000002000 */
[----:B------:R-:W-:Y:S05]  /*ce10*/  BRA `(.L_x_13017) ;  /* 0x0000000800407947 */ /* 0x000fea0003800000 */
.L_x_13016:
        /* <DEDUP_REMOVED lines=36> */
.L_x_13158:
[----:B------:R-:W-:Y:S02]  /*d060*/  ULDC UR4, c[0x0][0xc38] ;  /* 0x00030e0000047ab9 */ /* 0x000fe40000000800 */
[----:B------:R-:W-:-:S04]  /*d070*/  IMAD.U32 R7, RZ, RZ, UR4 ;  /* 0x00000004ff077e24 */ /* 0x000fc8000f8e00ff */
[----:B-1----:R-:W-:-:S05]  /*d080*/  IMAD R14, R14, R7, RZ ;  /* 0x000000070e0e7224 */ /* 0x002fca00078e02ff */
[----:B------:R-:W-:-:S04]  /*d090*/  IADD3 R9, R4, R14, RZ ;  /* 0x0000000e04097210 */ /* 0x000fc80007ffe0ff */
[----:B------:R-:W-:-:S13]  /*d0a0*/  ISETP.GT.AND P6, PT, R9, R0, PT ;  /* 0x000000000900720c */ /* 0x000fda0003fc4270 */
[----:B------:R-:W-:Y:S05]  /*d0b0*/  @P6 BRA `(.L_x_13019) ;  /* 0x00000000009c6947 */ /* 0x000fea0003800000 */
.L_x_13024:
        /* <DEDUP_REMOVED lines=14> */
.L_x_13022:
[----:B------:R-:W-:Y:S05]  /*d1a0*/  BSYNC B0 ;  /* 0x0000000000007941 */ /* 0x000fea0003800000 */
.L_x_13021:
[----:B------:R-:W-:-:S03]  /*d1b0*/  UMOV UR4, 0xffffffff ;  /* 0xffffffff00047882 */ /* 0x000fc60000000000 */
[----:B------:R-:W-:Y:S05]  /*d1c0*/  BRA.DIV UR4, `(.L_x_13023) ;  /* 0x0000004604d07947 */ /* 0x000fea000b800000 */
[----:B-----5:R-:W1:Y:S02]  /*d1d0*/  SHFL.UP PT, R14, R5, 0x1, RZ ;  /* 0x04200000050e7989 */ /* 0x020e6400000e00ff */
        /* <DEDUP_REMOVED lines=15> */
.L_x_13166:
[----:B------:R-:W-:Y:S02]  /*d2d0*/  ULDC UR4, c[0x0][0xc38] ;  /* 0x00030e0000047ab9 */ /* 0x000fe40000000800 */
[----:B------:R-:W-:-:S04]  /*d2e0*/  IMAD.U32 R7, RZ, RZ, UR4 ;  /* 0x00000004ff077e24 */ /* 0x000fc8000f8e00ff */
[----:B-1----:R-:W-:-:S05]  /*d2f0*/  IMAD R14, R14, R7, RZ ;  /* 0x000000070e0e7224 */ /* 0x002fca00078e02ff */
[----:B------:R-:W-:-:S04]  /*d300*/  IADD3 R9, R14, R9, RZ ;  /* 0x000000090e097210 */ /* 0x000fc80007ffe0ff */
[----:B------:R-:W-:-:S13]  /*d310*/  ISETP.GT.AND P6, PT, R9, R0, PT ;  /* 0x000000000900720c */ /* 0x000fda0003fc4270 */
[----:B------:R-:W-:Y:S05]  /*d320*/  @!P6 BRA `(.L_x_13024) ;  /* 0xfffffffc0064e947 */ /* 0x000fea000383ffff */
.L_x_13019:
        /* <DEDUP_REMOVED lines=8> */
.L_x_13170:
[----:B------:R-:W-:Y:S01]  /*d3b0*/  ISETP.NE.AND P0, PT, R3, RZ, PT ;  /* 0x000000ff0300720c */ /* 0x000fe20003f05270 */
[----:B------:R-:W-:-:S12]  /*d3c0*/  IMAD.MOV.U32 R14, RZ, RZ, RZ ;  /* 0x000000ffff0e7224 */ /* 0x000fd800078e00ff */
[----:B------:R-:W-:Y:S05]  /*d3d0*/  @!P0 BRA `(.L_x_13026) ;  /* 0x0000000000108947 */ /* 0x000fea0003800000 */
[----:B------:R-:W-:Y:S01]  /*d3e0*/  UMOV UR4, 0xffffffff ;  /* 0xffffffff00047882 */ /* 0x000fe20000000000 */
[----:B------:R-:W-:Y:S02]  /*d3f0*/  VIADD R12, R4, 0xffffffff ;  /* 0xffffffff040c7836 */ /* 0x000fe40000000000 */
[----:B------:R-:W-:Y:S05]  /*d400*/  BRA.DIV UR4, `(.L_x_13027) ;  /* 0x0000004a04447947 */ /* 0x000fea000b800000 */
[----:B------:R3:W4:Y:S02]  /*d410*/  SHFL.IDX PT, R14, R2, R12, 0x1f ;  /* 0x00001f0c020e7589 */ /* 0x00072400000e0000 */
.L_x_13026:
[----:B--2---:R-:W-:Y:S01]  /*d420*/  IABS R6, R5 ;  /* 0x0000000500067213 */ /* 0x004fe20000000000 */
[----:B----4-:R-:W-:Y:S02]  /*d430*/  IMAD R16, R14, R7, R16 ;  /* 0x000000070e107224 */ /* 0x010fe400078e0210 */
[----:B------:R-:W-:Y:S01]  /*d440*/  IMAD.IADD R19, R4, 0x1, R19 ;  /* 0x0000000104137824 */ /* 0x000fe200078e0213 */
[----:B------:R-:W2:Y:S01]  /*d450*/  I2F.RP R8, R6 ;  /* 0x0000000600087306 */ /* 0x000ea20000209400 */
[----:B------:R-:W-:-:S07]  /*d460*/  IMAD.IADD R0, R0, 0x1, -R16 ;  /* 0x0000000100007824 */ /* 0x000fce00078e0a10 */
[----:B--2---:R-:W0:Y:S02]  /*d470*/  MUFU.RCP R8, R8 ;  /* 0x0000000800087308 */ /* 0x004e240000001000 */
[----:B0--3--:R-:W-:-:S06]  /*d480*/  VIADD R2, R8, 0xffffffe ;  /* 0x0ffffffe08027836 */ /* 0x009fcc0000000000 */
[----:B------:R0:W2:Y:S02]  /*d490*/  F2I.FTZ.U32.TRUNC.NTZ R3, R2 ;  /* 0x0000000200037305 */ /* 0x0000a4000021f000 */
[----:B0-----:R-:W-:Y:S01]  /*d4a0*/  IMAD.MOV.U32 R2, RZ, RZ, RZ ;  /* 0x000000ffff027224 */ /* 0x001fe200078e00ff */
[----:B--2---:R-:W-:-:S05]  /*d4b0*/  IADD3 R7, RZ, -R3, RZ ;  /* 0x80000003ff077210 */ /* 0x004fca0007ffe0ff */
[----:B------:R-:W-:-:S04]  /*d4c0*/  IMAD R7, R7, R6, RZ ;  /* 0x0000000607077224 */ /* 0x000fc800078e02ff */
[----:B------:R-:W-:Y:S01]  /*d4d0*/  IMAD.HI.U32 R3, R3, R7, R2 ;  /* 0x0000000703037227 */ /* 0x000fe200078e0002 */
        /* <DEDUP_REMOVED lines=19> */
.L_x_13020:
[----:B------:R-:W-:Y:S01]  /*d610*/  UMOV UR4, URZ ;  /* 0x0000003f00047c82 */ /* 0x000fe20008000000 */
[----:B------:R-:W-:Y:S01]  /*d620*/  UMOV UR5, URZ ;  /* 0x0000003f00057c82 */ /* 0x000fe20008000000 */
[----:B------:R-:W-:Y:S01]  /*d630*/  ULDC UR6, c[0x0][0xc3c] ;  /* 0x00030f0000067ab9 */ /* 0x000fe20000000800 */
[----:B------:R-:W-:Y:S02]  /*d640*/  IMAD.MOV.U32 R16, RZ, RZ, R0 ;  /* 0x000000ffff107224 */ /* 0x000fe400078e0000 */
[----:B------:R-:W-:Y:S02]  /*d650*/  IMAD.U32 R17, RZ, RZ, UR4 ;  /* 0x00000004ff117e24 */ /* 0x000fe4000f8e00ff */
[----:B------:R-:W-:Y:S02]  /*d660*/  IMAD.U32 R18, RZ, RZ, UR5 ;  /* 0x00000005ff127e24 */ /* 0x000fe4000f8e00ff */
[----:B------:R-:W-:-:S07]  /*d670*/  IMAD.U32 R19, RZ, RZ, UR6 ;  /* 0x00000006ff137e24 */ /* 0x000fce000f8e00ff */
.L_x_13028:
        /* <DEDUP_REMOVED lines=10> */
.L_x_13017:
[----:B------:R-:W-:Y:S02]  /*d720*/  ULDC UR4, c[0x0][0xc3c] ;  /* 0x00030f0000047ab9 */ /* 0x000fe40000000800 */
[----:B---3--:R-:W-:-:S13]  /*d730*/  ISETP.GE.AND P0, PT, R19, UR4, PT ;  /* 0x0000000413007c0c */ /* 0x008fda000bf06270 */
[----:B------:R-:W-:Y:S05]  /*d740*/  @!P0 BRA `(.L_x_13029) ;  /* 0xffffffb400d08947 */ /* 0x000fea000383ffff */
[----:B------:R-:W-:Y:S05]  /*d750*/  BSYNC B8 ;  /* 0x0000000000087941 */ /* 0x000fea0003800000 */
.L_x_12968:
[----:B0-----:R-:W3:Y:S01]  /*d760*/  LDL.LU R0, [R1+0x38] ;  /* 0x0000380001007983 */ /* 0x001ee20000300800 */
[----:B------:R-:W-:Y:S01]  /*d770*/  BSSY B0, `(.L_x_13030) ;  /* 0x000000b000007945 */ /* 0x000fe20003800000 */
[----:B------:R-:W0:Y:S01]  /*d780*/  S2R R5, SR_CgaCtaId ;  /* 0x0000000000057919 */ /* 0x000e220000008800 */
[----:B---3--:R-:W-:-:S04]  /*d790*/  IADD3 R0, R0, 0x1, RZ ;  /* 0x0000000100007810 */ /* 0x008fc80007ffe0ff */
        /* <DEDUP_REMOVED lines=8> */
.L_x_13173:
[----:B------:R-:W-:Y:S05]  /*d820*/  BSYNC B0 ;  /* 0x0000000000007941 */ /* 0x000fea0003800000 */
.L_x_13030:
[----:B------:R-:W-:-:S03]  /*d830*/  UMOV UR4, 0xffffffff ;  /* 0xffffffff00047882 */ /* 0x000fc60000000000 */
[----:B------:R-:W-:Y:S05]  /*d840*/  BRA.DIV UR4, `(.L_x_13032) ;  /* 0x00000046046c7947 */ /* 0x000fea000b800000 */
[----:B0-----:R-:W0:Y:S02]  /*d850*/  S2R R0, SR_TID.X ;  /* 0x0000000000007919 */ /* 0x001e240000002100 */
[----:B0-----:R-:W-:-:S04]  /*d860*/  SHF.R.U32.HI R0, RZ, 0x5, R0 ;  /* 0x00000005ff007819 */ /* 0x001fc80000011600 */
[----:B------:R-:W-:-:S05]  /*d870*/  LOP3.LUT R0, R0, 0x3, RZ, 0xc0, !PT ;  /* 0x0000000300007812 */ /* 0x000fca00078ec0ff */
[----:B------:R0:W3:Y:S02]  /*d880*/  SHFL.IDX PT, R14, R0, RZ, 0x1f ;  /* 0x00001fff000e7589 */ /* 0x0000e400000e0000 */
.L_x_13176:
[----:B---3--:R-:W-:Y:S01]  /*d890*/  ISETP.NE.AND P0, PT, R14, RZ, PT ;  /* 0x000000ff0e00720c */ /* 0x008fe20003f05270 */
[----:B------:R-:W-:-:S12]  /*d8a0*/  BSSY B0, `(.L_x_13033) ;  /* 0x0000024000007945 */ /* 0x000fd80003800000 */
[----:B------:R-:W-:Y:S05]  /*d8b0*/  @P0 BRA `(.L_x_13034) ;  /* 0x0000000000880947 */ /* 0x000fea0003800000 */
[----:B------:R-:W-:-:S03]  /*d8c0*/  UMOV UR4, 0xffffffff ;  /* 0xffffffff00047882 */ /* 0x000fc60000000000 */
[----:B------:R-:W-:Y:S05]  /*d8d0*/  BRA.DIV UR4, `(.L_x_13035) ;  /* 0x00000046047c7947 */ /* 0x000fea000b800000 */
[----:B------:R-:W-:-:S13]  /*d8e0*/  ELECT P6, URZ, PT ;  /* 0x00000000003f782f */ /* 0x000fda00038c0000 */
.L_x_13179:
[----:B------:R-:W-:Y:S05]  /*d8f0*/  @!P6 BRA `(.L_x_13034) ;  /* 0x000000000078e947 */ /* 0x000fea0003800000 */
[----:B------:R-:W-:-:S06]  /*d900*/  ULOP3.LUT UR4, UR37, 0x2, URZ, 0xfc, !UPT ;  /* 0x0000000225047892 */ /* 0x000fcc000f8efc3f */
[----:B0-----:R-:W-:-:S05]  /*d910*/  IMAD.U32 R0, RZ, RZ, UR4 ;  /* 0x00000004ff007e24 */ /* 0x001fca000f8e00ff */
[----:B------:R-:W-:-:S13]  /*d920*/  ISETP.NE.AND P0, PT, R0, 0x3, PT ;  /* 0x000000030000780c */ /* 0x000fda0003f05270 */
[----:B------:R-:W-:Y:S05]  /*d930*/  @!P0 BRA `(.L_x_13036) ;  /* 0x0000000000048947 */ /* 0x000fea0003800000 */
[----:B------:R-:W-:Y:S01]  /*d940*/  BPT.TRAP 0x1 ;  /* 0x000000040000795c */ /* 0x000fe20000300000 */
.L_x_13036:
[----:B------:R-:W-:Y:S01]  /*d950*/  IMAD R3, R25, 0x8, R5 ;  /* 0x0000000819037824 */ /* 0x000fe200078e0205 */
[----:B------:R-:W-:Y:S01]  /*d960*/  SHF.L.U32 R2, R27, 0x1f, RZ ;  /* 0x0000001f1b027819 */ /* 0x000fe200000006ff */
[----:B------:R-:W-:-:S03]  /*d970*/  VIADD R25, R25, 0x1 ;  /* 0x0000000119197836 */ /* 0x000fc60000000000 */
[----:B------:R-:W0:Y:S02]  /*d980*/  SYNCS.PHASECHK.TRANS64.TRYWAIT P1, [R3+URZ+0x16840], R2 ;  /* 0x01684002030075a7 */ /* 0x000e24000802017f */
[----:B------:R-:W-:-:S04]  /*d990*/  ISETP.NE.AND P2, PT, R25, 0x2, PT ;  /* 0x000000021900780c */ /* 0x000fc80003f45270 */
[----:B------:R-:W-:Y:S01]  /*d9a0*/  SEL R0, RZ, 0x1, P2 ;  /* 0x00000001ff007807 */ /* 0x000fe20001000000 */
[----:B0-----:R-:W-:Y:S08]  /*d9b0*/  @!P1 BRA `(.L_x_13037) ;  /* 0x0000004400649947 */ /* 0x001ff00003800000 */
.L_x_13180:
[----:B------:R-:W-:Y:S02]  /*d9c0*/  SEL R25, R25, RZ, P2 ;  /* 0x000000ff19197207 */ /* 0x000fe40001000000 */
[----:B------:R-:W-:Y:S01]  /*d9d0*/  LOP3.LUT R0, R27, R0, RZ, 0x3c, !PT ;  /* 0x000000001b007212 */ /* 0x000fe200078e3cff */
[----:B------:R-:W-:Y:S06]  /*d9e0*/  @!P0 BRA `(.L_x_13038) ;  /* 0x0000000000048947 */ /* 0x000fec0003800000 */
[----:B------:R-:W-:Y:S01]  /*d9f0*/  BPT.TRAP 0x1 ;  /* 0x000000040000795c */ /* 0x000fe20000300000 */
.L_x_13038:
[----:B------:R-:W-:Y:S02]  /*da00*/  LEA R25, R25, R5, 0x3 ;  /* 0x0000000519197211 */ /* 0x000fe400078e18ff */
[----:B------:R-:W-:-:S04]  /*da10*/  SHF.L.U32 R0, R0, 0x1f, RZ ;  /* 0x0000001f00007819 */ /* 0x000fc800000006ff */
[----:B------:R-:W3:Y:S02]  /*da20*/  SYNCS.PHASECHK.TRANS64.TRYWAIT P1, [R25+URZ+0x16840], R0 ;  /* 0x01684000190075a7 */ /* 0x000ee4000802017f */
[----:B---3--:R-:W-:Y:S05]  /*da30*/  @!P1 BRA `(.L_x_13039) ;  /* 0x0000004400589947 */ /* 0x008fea0003800000 */
.L_x_13181:
[----:B------:R-:W-:Y:S05]  /*da40*/  @!P0 BRA `(.L_x_13040) ;  /* 0x0000000000048947 */ /* 0x000fea0003800000 */
[----:B------:R-:W-:Y:S01]  /*da50*/  BPT.TRAP 0x1 ;  /* 0x000000040000795c */ /* 0x000fe20000300000 */
.L_x_13040:
[----:B------:R-:W4:Y:S02]  /*da60*/  SYNCS.PHASECHK.TRANS64.TRYWAIT P1, [R3+URZ+0x16860], R2 ;  /* 0x01686002030075a7 */ /* 0x000f24000802017f */
[----:B----4-:R-:W-:Y:S05]  /*da70*/  @!P1 BRA `(.L_x_13041) ;  /* 0x00000044005c9947 */ /* 0x010fea0003800000 */
.L_x_13182:
[----:B------:R-:W-:Y:S05]  /*da80*/  @!P0 BRA `(.L_x_13042) ;  /* 0x0000000000048947 */ /* 0x000fea0003800000 */
[----:B------:R-:W-:Y:S01]  /*da90*/  BPT.TRAP 0x1 ;  /* 0x000000040000795c */ /* 0x000fe20000300000 */
.L_x_13042:
[----:B------:R0:W0:Y:S02]  /*daa0*/  SYNCS.PHASECHK.TRANS64.TRYWAIT P0, [R25+URZ+0x16860], R0 ;  /* 0x01686000190075a7 */ /* 0x000024000800017f */
[----:B0-----:R-:W-:Y:S05]  /*dab0*/  @!P0 NANOSLEEP.SYNCS 0x989680 ;  /* 0x009896800000895d */ /* 0x001fea0003900000 */
[----:B------:R-:W0:Y:S02]  /*dac0*/  @!P0 SYNCS.PHASECHK.TRANS64 P0, [R25+URZ+0x16860], R0 ;  /* 0x01686000190085a7 */ /* 0x000e24000800007f */
[----:B0-----:R-:W-:Y:S05]  /*dad0*/  @!P0 BRA `(.L_x_13042) ;  /* 0xfffffffc00f08947 */ /* 0x001fea000383ffff */
.L_x_13034:
[----:B------:R-:W-:Y:S05]  /*dae0*/  BSYNC B0 ;  /* 0x0000000000007941 */ /* 0x000fea0003800000 */
.L_x_13033:
[----:B------:R-:W-:Y:S05]  /*daf0*/  EXIT ;  /* 0x000000000000794d */ /* 0x000fea0003800000 */
.L_x_12928:
[----:B0-----:R-:W-:-:S04]  /*db00*/  IMAD.U32 R3, RZ, RZ, UR49 ;  /* 0x00000031ff037e24 */ /* 0x001fc8000f8e00ff */
[----:B------:R0:W1:Y:S03]  /*db10*/  SYNCS.PHASECHK.TRANS64.TRYWAIT P1, [R3+URZ+0x16800], R0 ;  /* 0x01680000030075a7 */ /* 0x000066000802017f */
[----:B-1----:R-:W-:Y:S05]  /*db20*/  @!P1 NANOSLEEP.SYNCS 0x989680 ;  /* 0x009896800000995d */ /* 0x002fea0003900000 */
[----:B------:R-:W1:Y:S02]  /*db30*/  @!P1 SYNCS.PHASECHK.TRANS64 P1, [R3+URZ+0x16800], R0 ;  /* 0x01680000030095a7 */ /* 0x000e64000802007f */
[----:B-1----:R-:W-:Y:S05]  /*db40*/  @!P1 BRA `(.L_x_12928) ;  /* 0xfffffffc00ec9947 */ /* 0x002fea000383ffff */
[----:B------:R-:W-:Y:S05]  /*db50*/  BRA `(.L_x_13043) ;  /* 0xffffff3800507947 */ /* 0x000fea000383ffff */
.L_x_12932:
[----:B-1----:R1:W2:Y:S02]  /*db60*/  SYNCS.PHASECHK.TRANS64.TRYWAIT P1, [R0+URZ+0x16830], R3 ;  /* 0x01683003000075a7 */ /* 0x0022a4000802017f */
[----:B--2---:R-:W-:Y:S05]  /*db70*/  @!P1 NANOSLEEP.SYNCS 0x989680 ;  /* 0x009896800000995d */ /* 0x004fea0003900000 */
[----:B------:R-:W2:Y:S02]  /*db80*/  @!P1 SYNCS.PHASECHK.TRANS64 P1, [R0+URZ+0x16830], R3 ;  /* 0x01683003000095a7 */ /* 0x000ea4000802007f */
[----:B--2---:R-:W-:Y:S05]  /*db90*/  @!P1 BRA `(.L_x_12932) ;  /* 0xfffffffc00f09947 */ /* 0x004fea000383ffff */
[----:B------:R-:W-:Y:S05]  /*dba0*/  BRA `(.L_x_12931) ;  /* 0xffffff3800707947 */ /* 0x000fea000383ffff */
.L_x_12938:
[----:B-1----:R-:W-:-:S04]  /*dbb0*/  IMAD.U32 R7, RZ, RZ, UR6 ;  /* 0x00000006ff077e24 */ /* 0x002fc8000f8e00ff */
[----:B------:R1:W2:Y:S03]  /*dbc0*/  SYNCS.PHASECHK.TRANS64.TRYWAIT P1, [R7+URZ+0x16830], R6 ;  /* 0x01683006070075a7 */ /* 0x0002a6000802017f */
[----:B--2---:R-:W-:Y:S05]  /*dbd0*/  @!P1 NANOSLEEP.SYNCS 0x989680 ;  /* 0x009896800000995d */ /* 0x004fea0003900000 */
[----:B------:R-:W2:Y:S02]  /*dbe0*/  @!P1 SYNCS.PHASECHK.TRANS64 P1, [R7+URZ+0x16830], R6 ;  /* 0x01683006070095a7 */ /* 0x000ea4000802007f */
[----:B--2---:R-:W-:Y:S05]  /*dbf0*/  @!P1 BRA `(.L_x_12938) ;  /* 0xfffffffc00ec9947 */ /* 0x004fea000383ffff */
[----:B------:R-:W-:Y:S05]  /*dc00*/  BRA `(.L_x_12935) ;  /* 0xffffff6000747947 */ /* 0x000fea000383ffff */
.L_x_12942:
[----:B-1----:R-:W-:-:S04]  /*dc10*/  IMAD.U32 R7, RZ, RZ, UR6 ;  /* 0x00000006ff077e24 */ /* 0x002fc8000f8e00ff */
[----:B------:R1:W2:Y:S03]  /*dc20*/  SYNCS.PHASECHK.TRANS64.TRYWAIT P1, [R7+URZ+0x16850], R6 ;  /* 0x01685006070075a7 */ /* 0x0002a6000802017f */
[----:B--2---:R-:W-:Y:S05]  /*dc30*/  @!P1 NANOSLEEP.SYNCS 0x989680 ;  /* 0x009896800000995d */ /* 0x004fea0003900000 */
[----:B------:R-:W2:Y:S02]  /*dc40*/  @!P1 SYNCS.PHASECHK.TRANS64 P1, [R7+URZ+0x16850], R6 ;  /* 0x01685006070095a7 */ /* 0x000ea4000802007f */
[----:B--2---:R-:W-:Y:S05]  /*dc50*/  @!P1 BRA `(.L_x_12942) ;  /* 0xfffffffc00ec9947 */ /* 0x004fea000383ffff */
[----:B------:R-:W-:Y:S05]  /*dc60*/  BRA `(.L_x_12939) ;  /* 0xffffff6000fc7947 */ /* 0x000fea000383ffff */
.L_x_12949:
[----:B-1----:R-:W-:-:S04]  /*dc70*/  IMAD.U32 R7, RZ, RZ, UR5 ;  /* 0x00000005ff077e24 */ /* 0x002fc8000f8e00ff */
[----:B------:R1:W2:Y:S03]  /*dc80*/  SYNCS.PHASECHK.TRANS64.TRYWAIT P1, [R7+URZ+0x16850], R0 ;  /* 0x01685000070075a7 */ /* 0x0002a6000802017f */
[----:B--2---:R-:W-:Y:S05]  /*dc90*/  @!P1 NANOSLEEP.SYNCS 0x989680 ;  /* 0x009896800000995d */ /* 0x004fea0003900000 */
[----:B------:R-:W2:Y:S02]  /*dca0*/  @!P1 SYNCS.PHASECHK.TRANS64 P1, [R7+URZ+0x16850], R0 ;  /* 0x01685000070095a7 */ /* 0x000ea4000802007f */
[----:B--2---:R-:W-:Y:S05]  /*dcb0*/  @!P1 BRA `(.L_x_12949) ;  /* 0xfffffffc00ec9947 */ /* 0x004fea000383ffff */
[----:B------:R-:W-:Y:S05]  /*dcc0*/  BRA `(.L_x_12948) ;  /* 0xffffff8400847947 */ /* 0x000fea000383ffff */
.L_x_12980:
[----:B0-----:R-:W0:Y:S01]  /*dcd0*/  S2R R20, SR_TID.X ;  /* 0x0000000000147919 */ /* 0x001e220000002100 */
[----:B------:R-:W-:Y:S01]  /*dce0*/  BSSY B0, `(.L_x_13044) ;  /* 0x000000a000007945 */ /* 0x000fe20003800000 */
[----:B------:R-:W-:Y:S02]  /*dcf0*/  IMAD.MOV.U32 R12, RZ, RZ, RZ ;  /* 0x000000ffff0c7224 */ /* 0x000fe400078e00ff */
[----:B------:R-:W-:Y:S02]  /*dd00*/  IMAD.MOV.U32 R11, RZ, RZ, 0x1f ;  /* 0x0000001fff0b7424 */ /* 0x000fe400078e00ff */
[----:B------:R-:W-:Y:S01]  /*dd10*/  IMAD.MOV.U32 R15, RZ, RZ, -0x1 ;  /* 0xffffffffff0f7424 */ /* 0x000fe200078e00ff */
[----:B0-----:R-:W-:-:S04]  /*dd20*/  SHF.R.U32.HI R9, RZ, 0x5, R20 ;  /* 0x00000005ff097819 */ /* 0x001fc80000011614 */
[----:B------:R-:W-:-:S04]  /*dd30*/  LOP3.LUT R9, R9, 0x3, RZ, 0xc0, !PT ;  /* 0x0000000309097812 */ /* 0x000fc800078ec0ff */
[----:B------:R-:W-:-:S07]  /*dd40*/  MOV R13, R9 ;  /* 0x00000009000d7202 */ /* 0x000fce0000000f00 */
[----:B-----5:R-:W-:Y:S05]  /*dd50*/  WARPSYNC.COLLECTIVE R15, `(.L_x_13045) ;  /* 0x000000000f087348 */ /* 0x020fea0003c00000 */
[----:B------:R0:W1:Y:S02]  /*dd60*/  SHFL.IDX P6, R14, R13, R12, R11 ;  /* 0x0000000c0d0e7389 */ /* 0x00006400000c000b */
[----:B01---5:R-:W-:Y:S01]  /*dd70*/  ENDCOLLECTIVE ;  /* 0x000000000000791b */ /* 0x023fe20003800000 */
.L_x_13045:
[----:B------:R-:W-:Y:S05]  /*dd80*/  BSYNC B0 ;  /* 0x0000000000007941 */ /* 0x000fea0003800000 */
.L_x_13044:
[----:B------:R-:W-:Y:S05]  /*dd90*/  BRA `(.L_x_13046) ;  /* 0xffffffbc007c7947 */ /* 0x000fea000383ffff */
.L_x_12983:
[----:B0-----:R0:W2:Y:S02]  /*dda0*/  SYNCS.PHASECHK.TRANS64.TRYWAIT P0, [R3+URZ+0x16840], R4 ;  /* 0x01684004030075a7 */ /* 0x0010a4000800017f */
[----:B--2---:R-:W-:Y:S05]  /*ddb0*/  @!P0 NANOSLEEP.SYNCS 0x989680 ;  /* 0x009896800000895d */ /* 0x004fea0003900000 */
[----:B------:R-:W2:Y:S02]  /*ddc0*/  @!P0 SYNCS.PHASECHK.TRANS64 P0, [R3+URZ+0x16840], R4 ;  /* 0x01684004030085a7 */ /* 0x000ea4000800007f */
[----:B--2---:R-:W-:Y:S05]  /*ddd0*/  @!P0 BRA `(.L_x_12983) ;  /* 0xfffffffc00f08947 */ /* 0x004fea000383ffff */
[----:B------:R-:W-:Y:S05]  /*dde0*/  BRA `(.L_x_13047) ;  /* 0xffffffbc00dc7947 */ /* 0x000fea000383ffff */
.L_x_12984:
        /* <DEDUP_REMOVED lines=8> */
.L_x_13049:
[----:B------:R-:W-:Y:S05]  /*de70*/  BSYNC B0 ;  /* 0x0000000000007941 */ /* 0x000fea0003800000 */
.L_x_13048:
        /* <DEDUP_REMOVED lines=9> */
.L_x_13050:
[----:B------:R-:W-:Y:S02]  /*df10*/  IMAD.MOV.U32 R13, RZ, RZ, R2 ;  /* 0x000000ffff0d7224 */ /* 0x000fe400078e0002 */
[----:B------:R-:W-:Y:S02]  /*df20*/  IMAD.MOV.U32 R12, RZ, RZ, 0x1 ;  /* 0x00000001ff0c7424 */ /* 0x000fe400078e00ff */
[----:B------:R-:W-:-:S07]  /*df30*/  IMAD.MOV.U32 R7, RZ, RZ, R14 ;  /* 0x000000ffff077224 */ /* 0x000fce00078e000e */
[----:B------:R-:W-:Y:S05]  /*df40*/  WARPSYNC.COLLECTIVE R15, `(.L_x_13051) ;  /* 0x000000000f087348 */ /* 0x000fea0003c00000 */
[----:B------:R0:W1:Y:S02]  /*df50*/  SHFL.IDX P6, R14, R13, R12, R11 ;  /* 0x0000000c0d0e7389 */ /* 0x00006400000c000b */
[----:B01----:R-:W-:Y:S01]  /*df60*/  ENDCOLLECTIVE ;  /* 0x000000000000791b */ /* 0x003fe20003800000 */
.L_x_13051:
        /* <DEDUP_REMOVED lines=10> */
[----:B------:R0:W-:Y:S02]  /*e010*/  @P0 LDGSTS.E.BYPASS.LTC128B.128 [R8+0xe400], desc[UR50][R6.64], !P2 ;  /* 0x0e40000006080fae */ /* 0x0001e4000d101d72 */
[----:B0-----:R-:W-:-:S07]  /*e020*/  IMAD.MOV.U32 R6, RZ, RZ, R14 ;  /* 0x000000ffff067224 */ /* 0x001fce00078e000e */
[----:B------:R-:W-:Y:S05]  /*e030*/  WARPSYNC.COLLECTIVE R15, `(.L_x_13052) ;  /* 0x000000000f087348 */ /* 0x000fea0003c00000 */
[----:B------:R0:W1:Y:S02]  /*e040*/  SHFL.IDX P6, R14, R13, R12, R11 ;  /* 0x0000000c0d0e7389 */ /* 0x00006400000c000b */
[----:B01----:R-:W-:Y:S01]  /*e050*/  ENDCOLLECTIVE ;  /* 0x000000000000791b */ /* 0x003fe20003800000 */
.L_x_13052:
[----:B------:R-:W-:Y:S02]  /*e060*/  @P1 IMAD R8, R5, 0x2, R22 ;  /* 0x0000000205081824 */ /* 0x000fe400078e0216 */
[----:B------:R-:W-:Y:S01]  /*e070*/  IMAD.MOV.U32 R13, RZ, RZ, R2 ;  /* 0x000000ffff0d7224 */ /* 0x000fe200078e0002 */
[----:B------:R-:W-:Y:S02]  /*e080*/  MOV R12, 0x2 ;  /* 0x00000002000c7802 */ /* 0x000fe40000000f00 */
[----:B------:R-:W-:-:S07]  /*e090*/  MOV R7, R14 ;  /* 0x0000000e00077202 */ /* 0x000fce0000000f00 */
[----:B------:R-:W-:Y:S05]  /*e0a0*/  WARPSYNC.COLLECTIVE R15, `(.L_x_13053) ;  /* 0x000000000f087348 */ /* 0x000fea0003c00000 */
[----:B------:R0:W1:Y:S02]  /*e0b0*/  SHFL.IDX P6, R14, R13, R12, R11 ;  /* 0x0000000c0d0e7389 */ /* 0x00006400000c000b */
[----:B01----:R-:W-:Y:S01]  /*e0c0*/  ENDCOLLECTIVE ;  /* 0x000000000000791b */ /* 0x003fe20003800000 */
.L_x_13053:
        /* <DEDUP_REMOVED lines=15> */
.L_x_13054:
[----:B------:R-:W-:Y:S02]  /*e1c0*/  @P1 IMAD R8, R5, 0x2, R22 ;  /* 0x0000000205081824 */ /* 0x000fe400078e0216 */
[----:B------:R-:W-:Y:S02]  /*e1d0*/  IMAD.MOV.U32 R13, RZ, RZ, R2 ;  /* 0x000000ffff0d7224 */ /* 0x000fe400078e0002 */
[----:B------:R-:W-:Y:S02]  /*e1e0*/  IMAD.MOV.U32 R12, RZ, RZ, 0x3 ;  /* 0x00000003ff0c7424 */ /* 0x000fe400078e00ff */
[----:B------:R-:W-:-:S07]  /*e1f0*/  IMAD.MOV.U32 R7, RZ, RZ, R14 ;  /* 0x000000ffff077224 */ /* 0x000fce00078e000e */
[----:B------:R-:W-:Y:S05]  /*e200*/  WARPSYNC.COLLECTIVE R15, `(.L_x_13055) ;  /* 0x000000000f087348 */ /* 0x000fea0003c00000 */
[----:B------:R0:W1:Y:S02]  /*e210*/  SHFL.IDX P6, R14, R13, R12, R11 ;  /* 0x0000000c0d0e7389 */ /* 0x00006400000c000b */
[----:B01----:R-:W-:Y:S01]  /*e220*/  ENDCOLLECTIVE ;  /* 0x000000000000791b */ /* 0x003fe20003800000 */
.L_x_13055:
        /* <DEDUP_REMOVED lines=10> */
[----:B------:R-:W-:Y:S02]  /*e2d0*/  ISETP.GE.AND P1, PT, R4, 0x31, PT ;  /* 0x000000310400780c */ /* 0x000fe40003f26270 */
[----:B0-----:R-:W-:-:S11]  /*e2e0*/  MOV R6, R14 ;  /* 0x0000000e00067202 */ /* 0x001fd60000000f00 */
[----:B------:R-:W-:Y:S05]  /*e2f0*/  WARPSYNC.COLLECTIVE R15, `(.L_x_13056) ;  /* 0x000000000f087348 */ /* 0x000fea0003c00000 */
[----:B------:R0:W1:Y:S02]  /*e300*/  SHFL.IDX P6, R14, R13, R12, R11 ;  /* 0x0000000c0d0e7389 */ /* 0x00006400000c000b */
[----:B01----:R-:W-:Y:S01]  /*e310*/  ENDCOLLECTIVE ;  /* 0x000000000000791b */ /* 0x003fe20003800000 */
.L_x_13056:
[----:B------:R-:W-:Y:S01]  /*e320*/  @P1 LEA R8, R5, R22, 0x1 ;  /* 0x0000001605081211 */ /* 0x000fe200078e08ff */
[----:B------:R-:W-:Y:S02]  /*e330*/  IMAD.MOV.U32 R13, RZ, RZ, R2 ;  /* 0x000000ffff0d7224 */ /* 0x000fe400078e0002 */
[----:B------:R-:W-:Y:S02]  /*e340*/  IMAD.MOV.U32 R12, RZ, RZ, 0x4 ;  /* 0x00000004ff0c7424 */ /* 0x000fe400078e00ff */
[----:B------:R-:W-:-:S07]  /*e350*/  IMAD.MOV.U32 R7, RZ, RZ, R14 ;  /* 0x000000ffff077224 */ /* 0x000fce00078e000e */
[----:B------:R-:W-:Y:S05]  /*e360*/  WARPSYNC.COLLECTIVE R15, `(.L_x_13057) ;  /* 0x000000000f087348 */ /* 0x000fea0003c00000 */
[----:B------:R0:W1:Y:S02]  /*e370*/  SHFL.IDX P6, R14, R13, R12, R11 ;  /* 0x0000000c0d0e7389 */ /* 0x00006400000c000b */
[----:B01----:R-:W-:Y:S01]  /*e380*/  ENDCOLLECTIVE ;  /* 0x000000000000791b */ /* 0x003fe20003800000 */
.L_x_13057:
        /* <DEDUP_REMOVED lines=15> */
.L_x_13058:
[----:B------:R-:W-:Y:S01]  /*e480*/  @P1 IMAD R8, R5, 0x2, R22 ;  /* 0x0000000205081824 */ /* 0x000fe200078e0216 */
[----:B------:R-:W-:Y:S01]  /*e490*/  MOV R13, R2 ;  /* 0x00000002000d7202 */ /* 0x000fe20000000f00 */
[----:B------:R-:W-:Y:S02]  /*e4a0*/  IMAD.MOV.U32 R12, RZ, RZ, 0x5 ;  /* 0x00000005ff0c7424 */ /* 0x000fe400078e00ff */
[----:B------:R-:W-:-:S07]  /*e4b0*/  IMAD.MOV.U32 R7, RZ, RZ, R14 ;  /* 0x000000ffff077224 */ /* 0x000fce00078e000e */
[----:B------:R-:W-:Y:S05]  /*e4c0*/  WARPSYNC.COLLECTIVE R15, `(.L_x_13059) ;  /* 0x000000000f087348 */ /* 0x000fea0003c00000 */
[----:B------:R0:W1:Y:S02]  /*e4d0*/  SHFL.IDX P6, R14, R13, R12, R11 ;  /* 0x0000000c0d0e7389 */ /* 0x00006400000c000b */
[----:B01----:R-:W-:Y:S01]  /*e4e0*/  ENDCOLLECTIVE ;  /* 0x000000000000791b */ /* 0x003fe20003800000 */
.L_x_13059:
        /* <DEDUP_REMOVED lines=15> */
.L_x_13060:
[----:B------:R-:W-:Y:S02]  /*e5e0*/  @P1 IMAD R8, R5, 0x2, R22 ;  /* 0x0000000205081824 */ /* 0x000fe400078e0216 */
[----:B------:R-:W-:Y:S01]  /*e5f0*/  IMAD.MOV.U32 R13, RZ, RZ, R2 ;  /* 0x000000ffff0d7224 */ /* 0x000fe200078e0002 */
[----:B------:R-:W-:Y:S02]  /*e600*/  MOV R12, 0x6 ;  /* 0x00000006000c7802 */ /* 0x000fe40000000f00 */
[----:B------:R-:W-:-:S07]  /*e610*/  MOV R7, R14 ;  /* 0x0000000e00077202 */ /* 0x000fce0000000f00 */
[----:B------:R-:W-:Y:S05]  /*e620*/  WARPSYNC.COLLECTIVE R15, `(.L_x_13061) ;  /* 0x000000000f087348 */ /* 0x000fea0003c00000 */
[----:B------:R0:W1:Y:S02]  /*e630*/  SHFL.IDX P6, R14, R13, R12, R11 ;  /* 0x0000000c0d0e7389 */ /* 0x00006400000c000b */
[----:B01----:R-:W-:Y:S01]  /*e640*/  ENDCOLLECTIVE ;  /* 0x000000000000791b */ /* 0x003fe20003800000 */
.L_x_13061:
        /* <DEDUP_REMOVED lines=15> */
.L_x_13062:
[----:B------:R-:W-:Y:S02]  /*e740*/  @P1 IMAD R8, R5, 0x2, R22 ;  /* 0x0000000205081824 */ /* 0x000fe400078e0216 */
[----:B------:R-:W-:Y:S02]  /*e750*/  IMAD.MOV.U32 R13, RZ, RZ, R2 ;  /* 0x000000ffff0d7224 */ /* 0x000fe400078e0002 */
[----:B------:R-:W-:Y:S02]  /*e760*/  IMAD.MOV.U32 R12, RZ, RZ, 0x7 ;  /* 0x00000007ff0c7424 */ /* 0x000fe400078e00ff */
[----:B------:R-:W-:-:S07]  /*e770*/  IMAD.MOV.U32 R7, RZ, RZ, R14 ;  /* 0x000000ffff077224 */ /* 0x000fce00078e000e */
[----:B------:R-:W-:Y:S05]  /*e780*/  WARPSYNC.COLLECTIVE R15, `(.L_x_13063) ;  /* 0x000000000f087348 */ /* 0x000fea0003c00000 */
[----:B------:R0:W1:Y:S02]  /*e790*/  SHFL.IDX P6, R14, R13, R12, R11 ;  /* 0x0000000c0d0e7389 */ /* 0x00006400000c000b */
[----:B01----:R-:W-:Y:S01]  /*e7a0*/  ENDCOLLECTIVE ;  /* 0x000000000000791b */ /* 0x003fe20003800000 */
.L_x_13063:
[----:B------:R-:W-:-:S04]  /*e7b0*/  @P1 LEA R7, P0, R28, R7, 0x1 ;  /* 0x000000071c071211 */ /* 0x000fc800078008ff */
[----:B------:R-:W-:-:S04]  /*e7c0*/  @P1 IADD3.X R6, RZ, R6, RZ, P0, !PT ;  /* 0x00000006ff061210 */ /* 0x000fc800007fe4ff */
        /* <DEDUP_REMOVED lines=12> */
.L_x_13064:
[----:B------:R-:W-:Y:S01]  /*e890*/  IMAD.MOV.U32 R0, RZ, RZ, R14 ;  /* 0x000000ffff007224 */ /* 0x000fe200078e000e */
[----:B------:R-:W-:Y:S06]  /*e8a0*/  BRA `(.L_x_13065) ;  /* 0xffffffb800f07947 */ /* 0x000fec000383ffff */
.L_x_12989:
[----:B------:R-:W-:Y:S01]  /*e8b0*/  IMAD.MOV.U32 R13, RZ, RZ, R4 ;  /* 0x000000ffff0d7224 */ /* 0x000fe200078e0004 */
[----:B------:R-:W-:Y:S01]  /*e8c0*/  MOV R12, RZ ;  /* 0x000000ff000c7202 */ /* 0x000fe20000000f00 */
[----:B------:R-:W-:Y:S02]  /*e8d0*/  IMAD.MOV.U32 R11, RZ, RZ, 0x181f ;  /* 0x0000181fff0b7424 */ /* 0x000fe400078e00ff */
[----:B------:R-:W-:Y:S02]  /*e8e0*/  IMAD.MOV.U32 R15, RZ, RZ, -0x1 ;  /* 0xffffffffff0f7424 */ /* 0x000fe400078e00ff */
[----:B-----5:R-:W-:Y:S02]  /*e8f0*/  IMAD R3, R21, R9, RZ ;  /* 0x0000000915037224 */ /* 0x020fe400078e02ff */
[----:B------:R-:W-:-:S07]  /*e900*/  IMAD R17, R17, 0xc0, R20 ;  /* 0x000000c011117824 */ /* 0x000fce00078e0214 */
[----:B------:R-:W-:Y:S05]  /*e910*/  WARPSYNC.COLLECTIVE R15, `(.L_x_13066) ;  /* 0x000000000f087348 */ /* 0x000fea0003c00000 */
[----:B------:R0:W1:Y:S02]  /*e920*/  SHFL.IDX P6, R14, R13, R12, R11 ;  /* 0x0000000c0d0e7389 */ /* 0x00006400000c000b */
[----:B01----:R-:W-:Y:S01]  /*e930*/  ENDCOLLECTIVE ;  /* 0x000000000000791b */ /* 0x003fe20003800000 */
.L_x_13066:
[C---:B------:R-:W-:Y:S01]  /*e940*/  VIADD R8, R17.reuse, 0x10 ;  /* 0x0000001011087836 */ /* 0x040fe20000000000 */
[----:B------:R-:W-:Y:S02]  /*e950*/  ISETP.GE.AND P2, PT, R17, R3, PT ;  /* 0x000000031100720c */ /* 0x000fe40003f46270 */
[----:B------:R-:W-:Y:S01]  /*e960*/  MOV R13, R0 ;  /* 0x00000000000d7202 */ /* 0x000fe20000000f00 */
[----:B------:R-:W-:-:S10]  /*e970*/  IMAD.MOV.U32 R6, RZ, RZ, R14 ;  /* 0x000000ffff067224 */ /* 0x000fd400078e000e */
[----:B------:R-:W-:Y:S05]  /*e980*/  WARPSYNC.COLLECTIVE R15, `(.L_x_13067) ;  /* 0x000000000f087348 */ /* 0x000fea0003c00000 */
[----:B------:R0:W1:Y:S02]  /*e990*/  SHFL.IDX P6, R14, R13, R12, R11 ;  /* 0x0000000c0d0e7389 */ /* 0x00006400000c000b */
[----:B01----:R-:W-:Y:S01]  /*e9a0*/  ENDCOLLECTIVE ;  /* 0x000000000000791b */ /* 0x003fe20003800000 */
.L_x_13067:
[----:B------:R-:W-:Y:S01]  /*e9b0*/  MOV R13, R4 ;  /* 0x00000004000d7202 */ /* 0x000fe20000000f00 */
[----:B------:R-:W-:Y:S02]  /*e9c0*/  IMAD.MOV.U32 R12, RZ, RZ, 0x1 ;  /* 0x00000001ff0c7424 */ /* 0x000fe400078e00ff */
[----:B------:R-:W-:-:S07]  /*e9d0*/  IMAD.MOV.U32 R7, RZ, RZ, R14 ;  /* 0x000000ffff077224 */ /* 0x000fce00078e000e */
[----:B------:R-:W-:Y:S05]  /*e9e0*/  WARPSYNC.COLLECTIVE R15, `(.L_x_13068) ;  /* 0x000000000f087348 */ /* 0x000fea0003c00000 */
[----:B------:R0:W1:Y:S02]  /*e9f0*/  SHFL.IDX P6, R14, R13, R12, R11 ;  /* 0x0000000c0d0e7389 */ /* 0x00006400000c000b */
[----:B01----:R-:W-:Y:S01]  /*ea00*/  ENDCOLLECTIVE ;  /* 0x000000000000791b */ /* 0x003fe20003800000 */
.L_x_13068:
[----:B------:R-:W-:-:S05]  /*ea10*/  @!P2 LEA R7, P1, R28, R7, 0x1 ;  /* 0x000000071c07a211 */ /* 0x000fca00078208ff */
[----:B------:R-:W-:Y:S01]  /*ea20*/  @!P2 IMAD.X R6, RZ, RZ, R6, P1 ;  /* 0x000000ffff06a224 */ /* 0x000fe200008e0606 */
[----:B------:R-:W-:-:S04]  /*ea30*/  ISETP.GE.AND P1, PT, R8, R3, PT ;  /* 0x000000030800720c */ /* 0x000fc80003f26270 */
        /* <DEDUP_REMOVED lines=12> */
.L_x_13069:
[----:B------:R-:W-:Y:S01]  /*eb00*/  IMAD.MOV.U32 R13, RZ, RZ, R4 ;  /* 0x000000ffff0d7224 */ /* 0x000fe200078e0004 */
[----:B------:R-:W-:Y:S02]  /*eb10*/  MOV R12, 0x2 ;  /* 0x00000002000c7802 */ /* 0x000fe40000000f00 */
[----:B------:R-:W-:-:S07]  /*eb20*/  MOV R7, R14 ;  /* 0x0000000e00077202 */ /* 0x000fce0000000f00 */
[----:B------:R-:W-:Y:S05]  /*eb30*/  WARPSYNC.COLLECTIVE R15, `(.L_x_13070) ;  /* 0x000000000f087348 */ /* 0x000fea0003c00000 */
[----:B------:R0:W1:Y:S02]  /*eb40*/  SHFL.IDX P6, R14, R13, R12, R11 ;  /* 0x0000000c0d0e7389 */ /* 0x00006400000c000b */
[----:B01----:R-:W-:Y:S01]  /*eb50*/  ENDCOLLECTIVE ;  /* 0x000000000000791b */ /* 0x003fe20003800000 */
.L_x_13070:
        /* <DEDUP_REMOVED lines=10> */
[----:B0-----:R-:W-:-:S05]  /*ec00*/  VIADD R6, R17, 0x20 ;  /* 0x0000002011067836 */ /* 0x001fca0000000000 */
[----:B------:R-:W-:Y:S01]  /*ec10*/  ISETP.GE.AND P1, PT, R6, R3, PT ;  /* 0x000000030600720c */ /* 0x000fe20003f26270 */
[----:B------:R-:W-:-:S12]  /*ec20*/  IMAD.MOV.U32 R6, RZ, RZ, R14 ;  /* 0x000000ffff067224 */ /* 0x000fd800078e000e */
[----:B------:R-:W-:Y:S05]  /*ec30*/  WARPSYNC.COLLECTIVE R15, `(.L_x_13071) ;  /* 0x000000000f087348 */ /* 0x000fea0003c00000 */
[----:B------:R0:W1:Y:S02]  /*ec40*/  SHFL.IDX P6, R14, R13, R12, R11 ;  /* 0x0000000c0d0e7389 */ /* 0x00006400000c000b */
[----:B01----:R-:W-:Y:S01]  /*ec50*/  ENDCOLLECTIVE ;  /* 0x000000000000791b */ /* 0x003fe20003800000 */
.L_x_13071:
[----:B------:R-:W-:Y:S02]  /*ec60*/  IMAD.MOV.U32 R13, RZ, RZ, R4 ;  /* 0x000000ffff0d7224 */ /* 0x000fe400078e0004 */
[----:B------:R-:W-:Y:S02]  /*ec70*/  IMAD.MOV.U32 R12, RZ, RZ, 0x3 ;  /* 0x00000003ff0c7424 */ /* 0x000fe400078e00ff */
[----:B------:R-:W-:-:S07]  /*ec80*/  IMAD.MOV.U32 R7, RZ, RZ, R14 ;  /* 0x000000ffff077224 */ /* 0x000fce00078e000e */
[----:B------:R-:W-:Y:S05]  /*ec90*/  WARPSYNC.COLLECTIVE R15, `(.L_x_13072) ;  /* 0x000000000f087348 */ /* 0x000fea0003c00000 */
[----:B------:R0:W1:Y:S02]  /*eca0*/  SHFL.IDX P6, R14, R13, R12, R11 ;  /* 0x0000000c0d0e7389 */ /* 0x00006400000c000b */
[----:B01----:R-:W-:Y:S01]  /*ecb0*/  ENDCOLLECTIVE ;  /* 0x000000000000791b */ /* 0x003fe20003800000 */
.L_x_13072:
        /* <DEDUP_REMOVED lines=11> */
[----:B------:R-:W-:Y:S02]  /*ed70*/  ISETP.GE.AND P1, PT, R6, R3, PT ;  /* 0x000000030600720c */ /* 0x000fe40003f26270 */
[----:B------:R-:W-:-:S11]  /*ed80*/  MOV R6, R14 ;  /* 0x0000000e00067202 */ /* 0x000fd60000000f00 */
[----:B------:R-:W-:Y:S05]  /*ed90*/  WARPSYNC.COLLECTIVE R15, `(.L_x_13073) ;  /* 0x000000000f087348 */ /* 0x000fea0003c00000 */
[----:B------:R0:W1:Y:S02]  /*eda0*/  SHFL.IDX P6, R14, R13, R12, R11 ;  /* 0x0000000c0d0e7389 */ /* 0x00006400000c000b */
[----:B01----:R-:W-:Y:S01]  /*edb0*/  ENDCOLLECTIVE ;  /* 0x000000000000791b */ /* 0x003fe20003800000 */
.L_x_13073:
[----:B------:R-:W-:Y:S02]  /*edc0*/  IMAD.MOV.U32 R13, RZ, RZ, R4 ;  /* 0x000000ffff0d7224 */ /* 0x000fe400078e0004 */
[----:B------:R-:W-:Y:S02]  /*edd0*/  IMAD.MOV.U32 R12, RZ, RZ, 0x4 ;  /* 0x00000004ff0c7424 */ /* 0x000fe400078e00ff */
[----:B------:R-:W-:-:S07]  /*ede0*/  IMAD.MOV.U32 R7, RZ, RZ, R14 ;  /* 0x000000ffff077224 */ /* 0x000fce00078e000e */
[----:B------:R-:W-:Y:S05]  /*edf0*/  WARPSYNC.COLLECTIVE R15, `(.L_x_13074) ;  /* 0x000000000f087348 */ /* 0x000fea0003c00000 */
[----:B------:R0:W1:Y:S02]  /*ee00*/  SHFL.IDX P6, R14, R13, R12, R11 ;  /* 0x0000000c0d0e7389 */ /* 0x00006400000c000b */
[----:B01----:R-:W-:Y:S01]  /*ee10*/  ENDCOLLECTIVE ;  /* 0x000000000000791b */ /* 0x003fe20003800000 */
.L_x_13074:
[----:B------:R-:W-:-:S05]  /*ee20*/  @!P1 LEA R7, P2, R28, R7, 0x1 ;  /* 0x000000071c079211 */ /* 0x000fca00078408ff */
[----:B------:R-:W-:-:S05]  /*ee30*/  @!P1 IMAD.X R6, RZ, RZ, R6, P2 ;  /* 0x000000ffff069224 */ /* 0x000fca00010e0606 */
[----:B------:R-:W-:Y:S02]  /*ee40*/  @!P1 LOP3.LUT R7, R7, R6, RZ, 0x3c, !PT ;  /* 0x0000000607079212 */ /* 0x000fe400078e3cff */
[----:B------:R-:W-:Y:S02]  /*ee50*/  MOV R13, R0 ;  /* 0x00000000000d7202 */ /* 0x000fe40000000f00 */
[----:B------:R-:W-:-:S04]  /*ee60*/  @!P1 LOP3.LUT R6, R7, R6, RZ, 0x3c, !PT ;  /* 0x0000000607069212 */ /* 0x000fc800078e3cff */
[----:B------:R-:W-:-:S05]  /*ee70*/  @!P1 LOP3.LUT R7, R7, R6, RZ, 0x3c, !PT ;  /* 0x0000000607079212 */ /* 0x000fca00078e3cff */
[----:B------:R-:W-:Y:S01]  /*ee80*/  @!PT LDS RZ, [RZ] ;  /* 0x00000000fffff984 */ /* 0x000fe20000000800 */
[----:B------:R-:W-:Y:S01]  /*ee90*/  @!PT LDS RZ, [RZ] ;  /* 0x00000000fffff984 */ /* 0x000fe20000000800 */
[----:B------:R-:W-:Y:S01]  /*eea0*/  @!PT LDS RZ, [RZ] ;  /* 0x00000000fffff984 */ /* 0x000fe20000000800 */
[----:B------:R0:W-:Y:S02]  /*eeb0*/  @!P1 LDGSTS.E.BYPASS.LTC128B.128 [R10+0x9c00], desc[UR50][R6.64], !P0 ;  /* 0x09c00000060a9fae */ /* 0x0001e4000c101d72 */
[----:B0-----:R-:W-:-:S04]  /*eec0*/  IADD3 R6, R17, 0x40, RZ ;  /* 0x0000004011067810 */ /* 0x001fc80007ffe0ff */
[----:B------:R-:W-:Y:S01]  /*eed0*/  ISETP.GE.AND P1, PT, R6, R3, PT ;  /* 0x000000030600720c */ /* 0x000fe20003f26270 */
[----:B------:R-:W-:-:S12]  /*eee0*/  IMAD.MOV.U32 R6, RZ, RZ, R14 ;  /* 0x000000ffff067224 */ /* 0x000fd800078e000e */
[----:B------:R-:W-:Y:S05]  /*eef0*/  WARPSYNC.COLLECTIVE R15, `(.L_x_13075) ;  /* 0x000000000f087348 */ /* 0x000fea0003c00000 */
[----:B------:R0:W1:Y:S02]  /*ef00*/  SHFL.IDX P6, R14, R13, R12, R11 ;  /* 0x0000000c0d0e7389 */ /* 0x00006400000c000b */
[----:B01----:R-:W-:Y:S01]  /*ef10*/  ENDCOLLECTIVE ;  /* 0x000000000000791b */ /* 0x003fe20003800000 */
.L_x_13075:
[----:B------:R-:W-:Y:S01]  /*ef20*/  MOV R13, R4 ;  /* 0x00000004000d7202 */ /* 0x000fe20000000f00 */
[----:B------:R-:W-:Y:S02]  /*ef30*/  IMAD.MOV.U32 R12, RZ, RZ, 0x5 ;  /* 0x00000005ff0c7424 */ /* 0x000fe400078e00ff */
[----:B------:R-:W-:-:S07]  /*ef40*/  IMAD.MOV.U32 R7, RZ, RZ, R14 ;  /* 0x000000ffff077224 */ /* 0x000fce00078e000e */
[----:B------:R-:W-:Y:S05]  /*ef50*/  WARPSYNC.COLLECTIVE R15, `(.L_x_13076) ;  /* 0x000000000f087348 */ /* 0x000fea0003c00000 */
[----:B------:R0:W1:Y:S02]  /*ef60*/  SHFL.IDX P6, R14, R13, R12, R11 ;  /* 0x0000000c0d0e7389 */ /* 0x00006400000c000b */
[----:B01----:R-:W-:Y:S01]  /*ef70*/  ENDCOLLECTIVE ;  /* 0x000000000000791b */ /* 0x003fe20003800000 */
.L_x_13076:
        /* <DEDUP_REMOVED lines=16> */
.L_x_13077:
[----:B------:R-:W-:Y:S01]  /*f080*/  IMAD.MOV.U32 R13, RZ, RZ, R4 ;  /* 0x000000ffff0d7224 */ /* 0x000fe200078e0004 */
[----:B------:R-:W-:Y:S02]  /*f090*/  MOV R12, 0x6 ;  /* 0x00000006000c7802 */ /* 0x000fe40000000f00 */
[----:B------:R-:W-:-:S07]  /*f0a0*/  MOV R7, R14 ;  /* 0x0000000e00077202 */ /* 0x000fce0000000f00 */
[----:B------:R-:W-:Y:S05]  /*f0b0*/  WARPSYNC.COLLECTIVE R15, `(.L_x_13078) ;  /* 0x000000000f087348 */ /* 0x000fea0003c00000 */
[----:B------:R0:W1:Y:S02]  /*f0c0*/  SHFL.IDX P6, R14, R13, R12, R11 ;  /* 0x0000000c0d0e7389 */ /* 0x00006400000c000b */
[----:B01----:R-:W-:Y:S01]  /*f0d0*/  ENDCOLLECTIVE ;  /* 0x000000000000791b */ /* 0x003fe20003800000 */
.L_x_13078:
        /* <DEDUP_REMOVED lines=16> */
.L_x_13079:
[----:B------:R-:W-:Y:S02]  /*f1e0*/  IMAD.MOV.U32 R13, RZ, RZ, R4 ;  /* 0x000000ffff0d7224 */ /* 0x000fe400078e0004 */
[----:B------:R-:W-:Y:S02]  /*f1f0*/  IMAD.MOV.U32 R12, RZ, RZ, 0x7 ;  /* 0x00000007ff0c7424 */ /* 0x000fe400078e00ff */
[----:B------:R-:W-:-:S07]  /*f200*/  IMAD.MOV.U32 R7, RZ, RZ, R14 ;  /* 0x000000ffff077224 */ /* 0x000fce00078e000e */
[----:B------:R-:W-:Y:S05]  /*f210*/  WARPSYNC.COLLECTIVE R15, `(.L_x_13080) ;  /* 0x000000000f087348 */ /* 0x000fea0003c00000 */
[----:B------:R0:W1:Y:S02]  /*f220*/  SHFL.IDX P6, R14, R13, R12, R11 ;  /* 0x0000000c0d0e7389 */ /* 0x00006400000c000b */
[----:B01----:R-:W-:Y:S01]  /*f230*/  ENDCOLLECTIVE ;  /* 0x000000000000791b */ /* 0x003fe20003800000 */
.L_x_13080:
        /* <DEDUP_REMOVED lines=11> */
[----:B------:R0:W-:Y:S01]  /*f2f0*/  @!P1 LDGSTS.E.BYPASS.LTC128B.128 [R10+0xb400], desc[UR50][R6.64], !P0 ;  /* 0x0b400000060a9fae */ /* 0x0001e2000c101d72 */
[----:B------:R-:W-:Y:S02]  /*f300*/  ISETP.GE.AND P1, PT, R0, R3, PT ;  /* 0x000000030000720c */ /* 0x000fe40003f26270 */
[----:B------:R-:W-:-:S11]  /*f310*/  IADD3 R0, R17, 0x80, RZ ;  /* 0x0000008011007810 */ /* 0x000fd60007ffe0ff */
[----:B0-----:R-:W-:Y:S05]  /*f320*/  WARPSYNC.COLLECTIVE R15, `(.L_x_13081) ;  /* 0x000000000f087348 */ /* 0x001fea0003c00000 */
[----:B------:R1:W2:Y:S02]  /*f330*/  SHFL.IDX P6, R14, R13, R12, R11 ;  /* 0x0000000c0d0e7389 */ /* 0x0002a400000c000b */
[----:B012---:R-:W-:Y:S01]  /*f340*/  ENDCOLLECTIVE ;  /* 0x000000000000791b */ /* 0x007fe20003800000 */
.L_x_13081:
[----:B------:R-:W-:Y:S02]  /*f350*/  IMAD.MOV.U32 R13, RZ, RZ, R2 ;  /* 0x000000ffff0d7224 */ /* 0x000fe400078e0002 */
[----:B------:R-:W-:Y:S02]  /*f360*/  IMAD.MOV.U32 R12, RZ, RZ, RZ ;  /* 0x000000ffff0c7224 */ /* 0x000fe400078e00ff */
[----:B------:R-:W-:-:S07]  /*f370*/  IMAD.MOV.U32 R6, RZ, RZ, R14 ;  /* 0x000000ffff067224 */ /* 0x000fce00078e000e */
[----:B------:R-:W-:Y:S05]  /*f380*/  WARPSYNC.COLLECTIVE R15, `(.L_x_13082) ;  /* 0x000000000f087348 */ /* 0x000fea0003c00000 */
[----:B------:R0:W1:Y:S02]  /*f390*/  SHFL.IDX P6, R14, R13, R12, R11 ;  /* 0x0000000c0d0e7389 */ /* 0x00006400000c000b */
[----:B01----:R-:W-:Y:S01]  /*f3a0*/  ENDCOLLECTIVE ;  /* 0x000000000000791b */ /* 0x003fe20003800000 */
.L_x_13082:
[----:B------:R-:W-:-:S05]  /*f3b0*/  @!P1 LEA R6, P3, R28, R6, 0x1 ;  /* 0x000000061c069211 */ /* 0x000fca00078608ff */
[----:B------:R-:W-:-:S05]  /*f3c0*/  @!P1 IMAD.X R7, RZ, RZ, R4, P3 ;  /* 0x000000ffff079224 */ /* 0x000fca00018e0604 */
[----:B------:R-:W-:Y:S01]  /*f3d0*/  @!PT LDS RZ, [RZ] ;  /* 0x00000000fffff984 */ /* 0x000fe20000000800 */
[----:B------:R-:W-:Y:S01]  /*f3e0*/  @!PT LDS RZ, [RZ] ;  /* 0x00000000fffff984 */ /* 0x000fe20000000800 */
[----:B------:R-:W-:Y:S01]  /*f3f0*/  @!PT LDS RZ, [RZ] ;  /* 0x00000000fffff984 */ /* 0x000fe20000000800 */
[----:B------:R0:W-:Y:S01]  /*f400*/  @!P1 LDGSTS.E.BYPASS.LTC128B.128 [R10+0xbc00], desc[UR50][R6.64], !P0 ;  /* 0x0bc00000060a9fae */ /* 0x0001e2000c101d72 */
[----:B------:R-:W-:Y:S02]  /*f410*/  MOV R13, R5 ;  /* 0x00000005000d7202 */ /* 0x000fe40000000f00 */
[----:B------:R-:W-:Y:S01]  /*f420*/  ISETP.GE.AND P1, PT, R0, R3, PT ;  /* 0x000000030000720c */ /* 0x000fe20003f26270 */
[----:B------:R-:W-:-:S12]  /*f430*/  IMAD.MOV.U32 R0, RZ, RZ, R14 ;  /* 0x000000ffff007224 */ /* 0x000fd800078e000e */
[----:B0-----:R-:W-:Y:S05]  /*f440*/  WARPSYNC.COLLECTIVE R15, `(.L_x_13083) ;  /* 0x000000000f087348 */ /* 0x001fea0003c00000 */
[----:B------:R1:W2:Y:S02]  /*f450*/  SHFL.IDX P6, R14, R13, R12, R11 ;  /* 0x0000000c0d0e7389 */ /* 0x0002a400000c000b */
[----:B012---:R-:W-:Y:S01]  /*f460*/  ENDCOLLECTIVE ;  /* 0x000000000000791b */ /* 0x007fe20003800000 */
.L_x_13083:
[----:B------:R-:W-:Y:S02]  /*f470*/  IMAD.MOV.U32 R13, RZ, RZ, R2 ;  /* 0x000000ffff0d7224 */ /* 0x000fe400078e0002 */
[----:B------:R-:W-:Y:S02]  /*f480*/  IMAD.MOV.U32 R12, RZ, RZ, 0x1 ;  /* 0x00000001ff0c7424 */ /* 0x000fe400078e00ff */
[----:B------:R-:W-:-:S07]  /*f490*/  IMAD.MOV.U32 R4, RZ, RZ, R14 ;  /* 0x000000ffff047224 */ /* 0x000fce00078e000e */
[----:B------:R-:W-:Y:S05]  /*f4a0*/  WARPSYNC.COLLECTIVE R15, `(.L_x_13084) ;  /* 0x000000000f087348 */ /* 0x000fea0003c00000 */
[----:B------:R0:W1:Y:S02]  /*f4b0*/  SHFL.IDX P6, R14, R13, R12, R11 ;  /* 0x0000000c0d0e7389 */ /* 0x00006400000c000b */
[----:B01----:R-:W-:Y:S01]  /*f4c0*/  ENDCOLLECTIVE ;  /* 0x000000000000791b */ /* 0x003fe20003800000 */
.L_x_13084:
[----:B------:R-:W-:-:S05]  /*f4d0*/  @!P1 LEA R4, P3, R28, R4, 0x1 ;  /* 0x000000041c049211 */ /* 0x000fca00078608ff */
[----:B------:R-:W-:Y:S02]  /*f4e0*/  @!P1 IMAD.X R0, RZ, RZ, R0, P3 ;  /* 0x000000ffff009224 */ /* 0x000fe400018e0600 */
[----:B------:R-:W-:Y:S02]  /*f4f0*/  @!P1 IMAD.MOV.U32 R6, RZ, RZ, R4 ;  /* 0x000000ffff069224 */ /* 0x000fe400078e0004 */
[C---:B------:R-:W-:Y:S01]  /*f500*/  VIADD R4, R17.reuse, 0xa0 ;  /* 0x000000a011047836 */ /* 0x040fe20000000000 */
[----:B------:R-:W-:Y:S01]  /*f510*/  @!P1 MOV R7, R0 ;  /* 0x0000000000079202 */ /* 0x000fe20000000f00 */
[----:B------:R-:W-:Y:S02]  /*f520*/  VIADD R0, R17, 0x90 ;  /* 0x0000009011007836 */ /* 0x000fe40000000000 */
[----:B------:R-:W-:Y:S02]  /*f530*/  IMAD.MOV.U32 R13, RZ, RZ, R5 ;  /* 0x000000ffff0d7224 */ /* 0x000fe400078e0005 */
[----:B------:R-:W-:Y:S01]  /*f540*/  @!PT LDS RZ, [RZ] ;  /* 0x00000000fffff984 */ /* 0x000fe20000000800 */
[----:B------:R-:W-:Y:S01]  /*f550*/  @!PT LDS RZ, [RZ] ;  /* 0x00000000fffff984 */ /* 0x000fe20000000800 */
[----:B------:R-:W-:Y:S01]  /*f560*/  @!PT LDS RZ, [RZ] ;  /* 0x00000000fffff984 */ /* 0x000fe20000000800 */
[----:B------:R0:W-:Y:S01]  /*f570*/  @!P1 LDGSTS.E.BYPASS.LTC128B.128 [R10+0xc400], desc[UR50][R6.64], !P0 ;  /* 0x0c400000060a9fae */ /* 0x0001e2000c101d72 */
[----:B------:R-:W-:-:S02]  /*f580*/  ISETP.GE.AND P1, PT, R0, R3, PT ;  /* 0x000000030000720c */ /* 0x000fc40003f26270 */
[----:B------:R-:W-:-:S11]  /*f590*/  MOV R0, R14 ;  /* 0x0000000e00007202 */ /* 0x000fd60000000f00 */
[----:B0-----:R-:W-:Y:S05]  /*f5a0*/  WARPSYNC.COLLECTIVE R15, `(.L_x_13085) ;  /* 0x000000000f087348 */ /* 0x001fea0003c00000 */
[----:B------:R1:W2:Y:S02]  /*f5b0*/  SHFL.IDX P6, R14, R13, R12, R11 ;  /* 0x0000000c0d0e7389 */ /* 0x0002a400000c000b */
[----:B012---:R-:W-:Y:S01]  /*f5c0*/  ENDCOLLECTIVE ;  /* 0x000000000000791b */ /* 0x007fe20003800000 */
.L_x_13085:
[----:B------:R-:W-:Y:S02]  /*f5d0*/  IMAD.MOV.U32 R13, RZ, RZ, R2 ;  /* 0x000000ffff0d7224 */ /* 0x000fe400078e0002 */
[----:B------:R-:W-:Y:S02]  /*f5e0*/  IMAD.MOV.U32 R12, RZ, RZ, 0x2 ;  /* 0x00000002ff0c7424 */ /* 0x000fe400078e00ff */
[----:B------:R-:W-:-:S07]  /*f5f0*/  IMAD.MOV.U32 R6, RZ, RZ, R14 ;  /* 0x000000ffff067224 */ /* 0x000fce00078e000e */
[----:B------:R-:W-:Y:S05]  /*f600*/  WARPSYNC.COLLECTIVE R15, `(.L_x_13086) ;  /* 0x000000000f087348 */ /* 0x000fea0003c00000 */
[----:B------:R0:W1:Y:S02]  /*f610*/  SHFL.IDX P6, R14, R13, R12, R11 ;  /* 0x0000000c0d0e7389 */ /* 0x00006400000c000b */
[----:B01----:R-:W-:Y:S01]  /*f620*/  ENDCOLLECTIVE ;  /* 0x000000000000791b */ /* 0x003fe20003800000 */
.L_x_13086:
[----:B------:R-:W-:-:S05]  /*f630*/  @!P1 LEA R6, P2, R28, R6, 0x1 ;  /* 0x000000061c069211 */ /* 0x000fca00078408ff */
[----:B------:R-:W-:Y:S01]  /*f640*/  @!P1 IMAD.X R0, RZ, RZ, R0, P2 ;  /* 0x000000ffff009224 */ /* 0x000fe200010e0600 */
[----:B------:R-:W-:-:S04]  /*f650*/  ISETP.GE.AND P2, PT, R4, R3, PT ;  /* 0x000000030400720c */ /* 0x000fc80003f46270 */
[----:B------:R-:W-:Y:S02]  /*f660*/  @!P1 MOV R7, R0 ;  /* 0x0000000000079202 */ /* 0x000fe40000000f00 */
[----:B------:R-:W-:-:S03]  /*f670*/  MOV R13, R5 ;  /* 0x00000005000d7202 */ /* 0x000fc60000000f00 */
[----:B------:R-:W-:Y:S01]  /*f680*/  @!PT LDS RZ, [RZ] ;  /* 0x00000000fffff984 */ /* 0x000fe20000000800 */
[----:B------:R-:W-:Y:S01]  /*f690*/  @!PT LDS RZ, [RZ] ;  /* 0x00000000fffff984 */ /* 0x000fe20000000800 */
[----:B------:R-:W-:Y:S01]  /*f6a0*/  @!PT LDS RZ, [RZ] ;  /* 0x00000000fffff984 */ /* 0x000fe20000000800 */
[----:B------:R0:W-:Y:S01]  /*f6b0*/  @!P1 LDGSTS.E.BYPASS.LTC128B.128 [R10+0xcc00], desc[UR50][R6.64], !P0 ;  /* 0x0cc00000060a9fae */ /* 0x0001e2000c101d72 */
[----:B------:R-:W-:-:S07]  /*f6c0*/  IMAD.MOV.U32 R0, RZ, RZ, R14 ;  /* 0x000000ffff007224 */ /* 0x000fce00078e000e */
[----:B0-----:R-:W-:Y:S05]  /*f6d0*/  WARPSYNC.COLLECTIVE R15, `(.L_x_13087) ;  /* 0x000000000f087348 */ /* 0x001fea0003c00000 */
[----:B------:R1:W2:Y:S02]  /*f6e0*/  SHFL.IDX P6, R14, R13, R12, R11 ;  /* 0x0000000c0d0e7389 */ /* 0x0002a400000c000b */
[----:B012---:R-:W-:Y:S01]  /*f6f0*/  ENDCOLLECTIVE ;  /* 0x000000000000791b */ /* 0x007fe20003800000 */
.L_x_13087:
[----:B------:R-:W-:Y:S02]  /*f700*/  IMAD.MOV.U32 R13, RZ, RZ, R2 ;  /* 0x000000ffff0d7224 */ /* 0x000fe400078e0002 */
[----:B------:R-:W-:Y:S02]  /*f710*/  IMAD.MOV.U32 R12, RZ, RZ, 0x3 ;  /* 0x00000003ff0c7424 */ /* 0x000fe400078e00ff */
[----:B------:R-:W-:-:S07]  /*f720*/  IMAD.MOV.U32 R6, RZ, RZ, R14 ;  /* 0x000000ffff067224 */ /* 0x000fce00078e000e */
[----:B------:R-:W-:Y:S05]  /*f730*/  WARPSYNC.COLLECTIVE R15, `(.L_x_13088) ;  /* 0x000000000f087348 */ /* 0x000fea0003c00000 */
[----:B------:R0:W1:Y:S02]  /*f740*/  SHFL.IDX P6, R14, R13, R12, R11 ;  /* 0x0000000c0d0e7389 */ /* 0x00006400000c000b */
[----:B01----:R-:W-:Y:S01]  /*f750*/  ENDCOLLECTIVE ;  /* 0x000000000000791b */ /* 0x003fe20003800000 */
.L_x_13088:
[----:B------:R-:W-:-:S05]  /*f760*/  @!P2 LEA R6, P1, R28, R6, 0x1 ;  /* 0x000000061c06a211 */ /* 0x000fca00078208ff */
[----:B------:R-:W-:-:S05]  /*f770*/  @!P2 IMAD.X R0, RZ, RZ, R0, P1 ;  /* 0x000000ffff00a224 */ /* 0x000fca00008e0600 */
        /* <DEDUP_REMOVED lines=10> */
.L_x_13089:
[----:B------:R-:W-:Y:S01]  /*f820*/  IMAD.MOV.U32 R2, RZ, RZ, R14 ;  /* 0x000000ffff027224 */ /* 0x000fe200078e000e */
[----:B------:R-:W-:Y:S06]  /*f830*/  BRA `(.L_x_13090) ;  /* 0xffffffb800d87947 */ /* 0x000fec000383ffff */
.L_x_12992:
[----:B0-----:R0:W1:Y:S02]  /*f840*/  SYNCS.PHASECHK.TRANS64.TRYWAIT P0, [R22+URZ+0x16820], R3 ;  /* 0x01682003160075a7 */ /* 0x001064000800017f */
[----:B-1----:R-:W-:Y:S05]  /*f850*/  @!P0 NANOSLEEP.SYNCS 0x989680 ;  /* 0x009896800000895d */ /* 0x002fea0003900000 */
[----:B------:R-:W1:Y:S02]  /*f860*/  @!P0 SYNCS.PHASECHK.TRANS64 P0, [R22+URZ+0x16820], R3 ;  /* 0x01682003160085a7 */ /* 0x000e64000800007f */
[----:B-1----:R-:W-:Y:S05]  /*f870*/  @!P0 BRA `(.L_x_12992) ;  /* 0xfffffffc00f08947 */ /* 0x002fea000383ffff */
[----:B------:R-:W-:Y:S05]  /*f880*/  BRA `(.L_x_13091) ;  /* 0xffffffbc003c7947 */ /* 0x000fea000383ffff */
.L_x_12997:
[----:B0-----:R0:W1:Y:S02]  /*f890*/  SYNCS.PHASECHK.TRANS64.TRYWAIT P0, [R5+URZ+0x16840], R2 ;  /* 0x01684002050075a7 */ /* 0x001064000800017f */
[----:B-1----:R-:W-:Y:S05]  /*f8a0*/  @!P0 NANOSLEEP.SYNCS 0x989680 ;  /* 0x009896800000895d */ /* 0x002fea0003900000 */
[----:B------:R-:W1:Y:S02]  /*f8b0*/  @!P0 SYNCS.PHASECHK.TRANS64 P0, [R5+URZ+0x16840], R2 ;  /* 0x01684002050085a7 */ /* 0x000e64000800007f */
[----:B-1----:R-:W-:Y:S05]  /*f8c0*/  @!P0 BRA `(.L_x_12997) ;  /* 0xfffffffc00f08947 */ /* 0x002fea000383ffff */
[----:B------:R-:W-:Y:S05]  /*f8d0*/  BRA `(.L_x_13092) ;  /* 0xffffffc0000c7947 */ /* 0x000fea000383ffff */
.L_x_12998:
        /* <DEDUP_REMOVED lines=8> */
.L_x_13094:
[----:B------:R-:W-:Y:S05]  /*f960*/  BSYNC B1 ;  /* 0x0000000000017941 */ /* 0x000fea0003800000 */
.L_x_13093:
[----:B------:R-:W-:Y:S01]  /*f970*/  IMAD.MOV.U32 R13, RZ, RZ, R9 ;  /* 0x000000ffff0d7224 */ /* 0x000fe200078e0009 */
[----:B------:R-:W-:Y:S01]  /*f980*/  MOV R12, RZ ;  /* 0x000000ff000c7202 */ /* 0x000fe20000000f00 */
[----:B------:R-:W-:Y:S01]  /*f990*/  IMAD.MOV.U32 R11, RZ, RZ, 0x181f ;  /* 0x0000181fff0b7424 */ /* 0x000fe200078e00ff */
[----:B------:R-:W-:Y:S01]  /*f9a0*/  SHF.L.U32 R7, R28, 0x1, RZ ;  /* 0x000000011c077819 */ /* 0x000fe200000006ff */
[----:B------:R-:W-:Y:S02]  /*f9b0*/  IMAD.MOV.U32 R15, RZ, RZ, -0x1 ;  /* 0xffffffffff0f7424 */ /* 0x000fe400078e00ff */
[----:B------:R-:W-:Y:S02]  /*f9c0*/  IMAD.MOV.U32 R3, RZ, RZ, R14 ;  /* 0x000000ffff037224 */ /* 0x000fe400078e000e */
[----:B------:R-:W-:-:S07]  /*f9d0*/  IMAD R8, R8, 0x2, R22 ;  /* 0x0000000208087824 */ /* 0x000fce00078e0216 */
[----:B------:R-:W-:Y:S05]  /*f9e0*/  WARPSYNC.COLLECTIVE R15, `(.L_x_13095) ;  /* 0x000000000f087348 */ /* 0x000fea0003c00000 */
[----:B------:R0:W1:Y:S02]  /*f9f0*/  SHFL.IDX P6, R14, R13, R12, R11 ;  /* 0x0000000c0d0e7389 */ /* 0x00006400000c000b */
[----:B01----:R-:W-:Y:S01]  /*fa00*/  ENDCOLLECTIVE ;  /* 0x000000000000791b */ /* 0x003fe20003800000 */
.L_x_13095:
[----:B------:R-:W-:Y:S01]  /*fa10*/  IMAD.MOV.U32 R13, RZ, RZ, R10 ;  /* 0x000000ffff0d7224 */ /* 0x000fe200078e000a */
[----:B------:R-:W-:Y:S01]  /*fa20*/  MOV R12, 0x1 ;  /* 0x00000001000c7802 */ /* 0x000fe20000000f00 */
[----:B------:R-:W-:-:S07]  /*fa30*/  IMAD.MOV.U32 R2, RZ, RZ, R14 ;  /* 0x000000ffff027224 */ /* 0x000fce00078e000e */
[----:B------:R-:W-:Y:S05]  /*fa40*/  WARPSYNC.COLLECTIVE R15, `(.L_x_13096) ;  /* 0x000000000f087348 */ /* 0x000fea0003c00000 */
[----:B------:R0:W1:Y:S02]  /*fa50*/  SHFL.IDX P6, R14, R13, R12, R11 ;  /* 0x0000000c0d0e7389 */ /* 0x00006400000c000b */
[----:B01----:R-:W-:Y:S01]  /*fa60*/  ENDCOLLECTIVE ;  /* 0x000000000000791b */ /* 0x003fe20003800000 */
.L_x_13096:
        /* <DEDUP_REMOVED lines=11> */
.L_x_13097:
[----:B------:R-:W-:Y:S02]  /*fb20*/  IMAD.MOV.U32 R13, RZ, RZ, R10 ;  /* 0x000000ffff0d7224 */ /* 0x000fe400078e000a */
[----:B------:R-:W-:Y:S02]  /*fb30*/  IMAD.MOV.U32 R12, RZ, RZ, 0x2 ;  /* 0x00000002ff0c7424 */ /* 0x000fe400078e00ff */
[----:B------:R-:W-:-:S07]  /*fb40*/  IMAD.MOV.U32 R2, RZ, RZ, R14 ;  /* 0x000000ffff027224 */ /* 0x000fce00078e000e */
[----:B------:R-:W-:Y:S05]  /*fb50*/  WARPSYNC.COLLECTIVE R15, `(.L_x_13098) ;  /* 0x000000000f087348 */ /* 0x000fea0003c00000 */
[----:B------:R0:W1:Y:S02]  /*fb60*/  SHFL.IDX P6, R14, R13, R12, R11 ;  /* 0x0000000c0d0e7389 */ /* 0x00006400000c000b */
[----:B01----:R-:W-:Y:S01]  /*fb70*/  ENDCOLLECTIVE ;  /* 0x000000000000791b */ /* 0x003fe20003800000 */
.L_x_13098:
        /* <DEDUP_REMOVED lines=11> */
.L_x_13099:
[----:B------:R-:W-:Y:S01]  /*fc30*/  IMAD.MOV.U32 R13, RZ, RZ, R10 ;  /* 0x000000ffff0d7224 */ /* 0x000fe200078e000a */
[----:B------:R-:W-:Y:S01]  /*fc40*/  MOV R12, 0x3 ;  /* 0x00000003000c7802 */ /* 0x000fe20000000f00 */
[----:B------:R-:W-:-:S07]  /*fc50*/  IMAD.MOV.U32 R2, RZ, RZ, R14 ;  /* 0x000000ffff027224 */ /* 0x000fce00078e000e */
[----:B------:R-:W-:Y:S05]  /*fc60*/  WARPSYNC.COLLECTIVE R15, `(.L_x_13100) ;  /* 0x000000000f087348 */ /* 0x000fea0003c00000 */
[----:B------:R0:W1:Y:S02]  /*fc70*/  SHFL.IDX P6, R14, R13, R12, R11 ;  /* 0x0000000c0d0e7389 */ /* 0x00006400000c000b */
[----:B01----:R-:W-:Y:S01]  /*fc80*/  ENDCOLLECTIVE ;  /* 0x000000000000791b */ /* 0x003fe20003800000 */
.L_x_13100:
        /* <DEDUP_REMOVED lines=11> */
.L_x_13101:
[----:B------:R-:W-:Y:S02]  /*fd40*/  IMAD.MOV.U32 R13, RZ, RZ, R10 ;  /* 0x000000ffff0d7224 */ /* 0x000fe400078e000a */
[----:B------:R-:W-:Y:S02]  /*fd50*/  IMAD.MOV.U32 R12, RZ, RZ, 0x4 ;  /* 0x00000004ff0c7424 */ /* 0x000fe400078e00ff */
[----:B------:R-:W-:-:S07]  /*fd60*/  IMAD.MOV.U32 R2, RZ, RZ, R14 ;  /* 0x000000ffff027224 */ /* 0x000fce00078e000e */
[----:B------:R-:W-:Y:S05]  /*fd70*/  WARPSYNC.COLLECTIVE R15, `(.L_x_13102) ;  /* 0x000000000f087348 */ /* 0x000fea0003c00000 */
[----:B------:R0:W1:Y:S02]  /*fd80*/  SHFL.IDX P6, R14, R13, R12, R11 ;  /* 0x0000000c0d0e7389 */ /* 0x00006400000c000b */
[----:B01----:R-:W-:Y:S01]  /*fd90*/  ENDCOLLECTIVE ;  /* 0x000000000000791b */ /* 0x003fe20003800000 */
.L_x_13102:
        /* <DEDUP_REMOVED lines=11> */
.L_x_13103:
[----:B------:R-:W-:Y:S01]  /*fe50*/  IMAD.MOV.U32 R13, RZ, RZ, R10 ;  /* 0x000000ffff0d7224 */ /* 0x000fe200078e000a */
[----:B------:R-:W-:Y:S01]  /*fe60*/  MOV R12, 0x5 ;  /* 0x00000005000c7802 */ /* 0x000fe20000000f00 */
[----:B------:R-:W-:-:S07]  /*fe70*/  IMAD.MOV.U32 R2, RZ, RZ, R14 ;  /* 0x000000ffff027224 */ /* 0x000fce00078e000e */
[----:B------:R-:W-:Y:S05]  /*fe80*/  WARPSYNC.COLLECTIVE R15, `(.L_x_13104) ;  /* 0x000000000f087348 */ /* 0x000fea0003c00000 */
[----:B------:R0:W1:Y:S02]  /*fe90*/  SHFL.IDX P6, R14, R13, R12, R11 ;  /* 0x0000000c0d0e7389 */ /* 0x00006400000c000b */
[----:B01----:R-:W-:Y:S01]  /*fea0*/  ENDCOLLECTIVE ;  /* 0x000000000000791b */ /* 0x003fe20003800000 */
.L_x_13104:
        /* <DEDUP_REMOVED lines=11> */
.L_x_13105:
[----:B------:R-:W-:Y:S02]  /*ff60*/  IMAD.MOV.U32 R13, RZ, RZ, R10 ;  /* 0x000000ffff0d7224 */ /* 0x000fe400078e000a */
[----:B------:R-:W-:Y:S02]  /*ff70*/  IMAD.MOV.U32 R12, RZ, RZ, 0x6 ;  /* 0x00000006ff0c7424 */ /* 0x000fe400078e00ff */
[----:B------:R-:W-:-:S07]  /*ff80*/  IMAD.MOV.U32 R2, RZ, RZ, R14 ;  /* 0x000000ffff027224 */ /* 0x000fce00078e000e */
[----:B------:R-:W-:Y:S05]  /*ff90*/  WARPSYNC.COLLECTIVE R15, `(.L_x_13106) ;  /* 0x000000000f087348 */ /* 0x000fea0003c00000 */
[----:B------:R0:W1:Y:S02]  /*ffa0*/  SHFL.IDX P6, R14, R13, R12, R11 ;  /* 0x0000000c0d0e7389 */ /* 0x00006400000c000b */
[----:B01----:R-:W-:Y:S01]  /*ffb0*/  ENDCOLLECTIVE ;  /* 0x000000000000791b */ /* 0x003fe20003800000 */
.L_x_13106:
        /* <DEDUP_REMOVED lines=11> */
.L_x_13107:
[----:B------:R-:W-:Y:S01]  /*10070*/  IMAD.MOV.U32 R13, RZ, RZ, R10 ;  /* 0x000000ffff0d7224 */ /* 0x000fe200078e000a */
[----:B------:R-:W-:Y:S01]  /*10080*/  MOV R12, 0x7 ;  /* 0x00000007000c7802 */ /* 0x000fe20000000f00 */
[----:B------:R-:W-:-:S07]  /*10090*/  IMAD.MOV.U32 R2, RZ, RZ, R14 ;  /* 0x000000ffff027224 */ /* 0x000fce00078e000e */
[----:B------:R-:W-:Y:S05]  /*100a0*/  WARPSYNC.COLLECTIVE R15, `(.L_x_13108) ;  /* 0x000000000f087348 */ /* 0x000fea0003c00000 */
[----:B------:R0:W1:Y:S02]  /*100b0*/  SHFL.IDX P6, R14, R13, R12, R11 ;  /* 0x0000000c0d0e7389 */ /* 0x00006400000c000b */
[----:B01----:R-:W-:Y:S01]  /*100c0*/  ENDCOLLECTIVE ;  /* 0x000000000000791b */ /* 0x003fe20003800000 */
.L_x_13108:
        /* <DEDUP_REMOVED lines=11> */
.L_x_13109:
[----:B------:R-:W-:Y:S01]  /*10180*/  IMAD.MOV.U32 R2, RZ, RZ, R14 ;  /* 0x000000ffff027224 */ /* 0x000fe200078e000e */
[----:B------:R-:W-:Y:S06]  /*10190*/  BRA `(.L_x_13110) ;  /* 0xffffffb800fc7947 */ /* 0x000fec000383ffff */
.L_x_13003:
[----:B-1----:R1:W2:Y:S02]  /*101a0*/  SYNCS.PHASECHK.TRANS64.TRYWAIT P0, [R5+URZ+0x16860], R2 ;  /* 0x01686002050075a7 */ /* 0x0022a4000800017f */
[----:B--2---:R-:W-:Y:S05]  /*101b0*/  @!P0 NANOSLEEP.SYNCS 0x989680 ;  /* 0x009896800000895d */ /* 0x004fea0003900000 */
[----:B------:R-:W2:Y:S02]  /*101c0*/  @!P0 SYNCS.PHASECHK.TRANS64 P0, [R5+URZ+0x16860], R2 ;  /* 0x01686002050085a7 */ /* 0x000ea4000800007f */
[----:B--2---:R-:W-:Y:S05]  /*101d0*/  @!P0 BRA `(.L_x_13003) ;  /* 0xfffffffc00f08947 */ /* 0x004fea000383ffff */
[----:B------:R-:W-:Y:S05]  /*101e0*/  BRA `(.L_x_13111) ;  /* 0xffffffbc00547947 */ /* 0x000fea000383ffff */
.L_x_13004:
        /* <DEDUP_REMOVED lines=8> */
.L_x_13113:
[----:B------:R-:W-:Y:S05]  /*10270*/  BSYNC B1 ;  /* 0x0000000000017941 */ /* 0x000fea0003800000 */
.L_x_13112:
[----:B------:R-:W-:Y:S01]  /*10280*/  IMAD.MOV.U32 R13, RZ, RZ, R23 ;  /* 0x000000ffff0d7224 */ /* 0x000fe200078e0017 */
[----:B------:R-:W-:Y:S01]  /*10290*/  MOV R15, 0xffffffff ;  /* 0xffffffff000f7802 */ /* 0x000fe20000000f00 */
[----:B------:R-:W-:Y:S01]  /*102a0*/  IMAD.MOV.U32 R12, RZ, RZ, RZ ;  /* 0x000000ffff0c7224 */ /* 0x000fe200078e00ff */
[----:B------:R-:W-:Y:S01]  /*102b0*/  MOV R3, R14 ;  /* 0x0000000e00037202 */ /* 0x000fe20000000f00 */
[----:B------:R-:W-:Y:S01]  /*102c0*/  IMAD.MOV.U32 R11, RZ, RZ, 0x181f ;  /* 0x0000181fff0b7424 */ /* 0x000fe200078e00ff */
[----:B------:R-:W-:Y:S01]  /*102d0*/  ISETP.LT.OR P2, PT, R8, 0x1, P1 ;  /* 0x000000010800780c */ /* 0x000fe20000f41670 */
[----:B------:R-:W-:-:S12]  /*102e0*/  IMAD R6, R6, 0x2, R22 ;  /* 0x0000000206067824 */ /* 0x000fd800078e0216 */
[----:B------:R-:W-:Y:S05]  /*102f0*/  WARPSYNC.COLLECTIVE R15, `(.L_x_13114) ;  /* 0x000000000f087348 */ /* 0x000fea0003c00000 */
[----:B------:R0:W1:Y:S02]  /*10300*/  SHFL.IDX P6, R14, R13, R12, R11 ;  /* 0x0000000c0d0e7389 */ /* 0x00006400000c000b */
[----:B01----:R-:W-:Y:S01]  /*10310*/  ENDCOLLECTIVE ;  /* 0x000000000000791b */ /* 0x003fe20003800000 */
.L_x_13114:
[----:B------:R-:W-:Y:S01]  /*10320*/  MOV R13, R24 ;  /* 0x00000018000d7202 */ /* 0x000fe20000000f00 */
[----:B------:R-:W-:Y:S02]  /*10330*/  IMAD.MOV.U32 R12, RZ, RZ, 0x1 ;  /* 0x00000001ff0c7424 */ /* 0x000fe400078e00ff */
[----:B------:R-:W-:-:S07]  /*10340*/  IMAD.MOV.U32 R2, RZ, RZ, R14 ;  /* 0x000000ffff027224 */ /* 0x000fce00078e000e */
[----:B------:R-:W-:Y:S05]  /*10350*/  WARPSYNC.COLLECTIVE R15, `(.L_x_13115) ;  /* 0x000000000f087348 */ /* 0x000fea0003c00000 */
[----:B------:R0:W1:Y:S02]  /*10360*/  SHFL.IDX P6, R14, R13, R12, R11 ;  /* 0x0000000c0d0e7389 */ /* 0x00006400000c000b */
[----:B01----:R-:W-:Y:S01]  /*10370*/  ENDCOLLECTIVE ;  /* 0x000000000000791b */ /* 0x003fe20003800000 */
.L_x_13115:
        /* <DEDUP_REMOVED lines=12> */
.L_x_13116:
[----:B------:R-:W-:Y:S02]  /*10440*/  IMAD.MOV.U32 R13, RZ, RZ, R24 ;  /* 0x000000ffff0d7224 */ /* 0x000fe400078e0018 */
[----:B------:R-:W-:Y:S01]  /*10450*/  IMAD.MOV.U32 R12, RZ, RZ, 0x2 ;  /* 0x00000002ff0c7424 */ /* 0x000fe200078e00ff */
[----:B------:R-:W-:-:S07]  /*10460*/  MOV R2, R14 ;  /* 0x0000000e00027202 */ /* 0x000fce0000000f00 */
[----:B------:R-:W-:Y:S05]  /*10470*/  WARPSYNC.COLLECTIVE R15, `(.L_x_13117) ;  /* 0x000000000f087348 */ /* 0x000fea0003c00000 */
[----:B------:R0:W1:Y:S02]  /*10480*/  SHFL.IDX P6, R14, R13, R12, R11 ;  /* 0x0000000c0d0e7389 */ /* 0x00006400000c000b */
[----:B01----:R-:W-:Y:S01]  /*10490*/  ENDCOLLECTIVE ;  /* 0x000000000000791b */ /* 0x003fe20003800000 */
.L_x_13117:
[----:B------:R-:W-:-:S05]  /*104a0*/  IADD3 R2, P0, R2, R7, RZ ;  /* 0x0000000702027210 */ /* 0x000fca0007f1e0ff */
[----:B------:R-:W-:-:S05]  /*104b0*/  IMAD.X R3, RZ, RZ, R3, P0 ;  /* 0x000000ffff037224 */ /* 0x000fca00000e0603 */
[----:B------:R-:W-:Y:S01]  /*104c0*/  @!PT LDS RZ, [RZ] ;  /* 0x00000000fffff984 */ /* 0x000fe20000000800 */
[----:B------:R-:W-:Y:S01]  /*104d0*/  @!PT LDS RZ, [RZ] ;  /* 0x00000000fffff984 */ /* 0x000fe20000000800 */
[----:B------:R-:W-:Y:S01]  /*104e0*/  @!PT LDS RZ, [RZ] ;  /* 0x00000000fffff984 */ /* 0x000fe20000000800 */
[----:B------:R0:W-:Y:S01]  /*104f0*/  LDGSTS.E.BYPASS.LTC128B.128 [R6+0xc00], desc[UR50][R2.64], !P2 ;  /* 0x00c0000002067fae */ /* 0x0001e2000d101d72 */
[----:B------:R-:W-:Y:S01]  /*10500*/  ISETP.LT.OR P2, PT, R8, 0x21, P1 ;  /* 0x000000210800780c */ /* 0x000fe20000f41670 */
[----:B------:R-:W-:Y:S01]  /*10510*/  IMAD.MOV.U32 R13, RZ, RZ, R23 ;  /* 0x000000ffff0d7224 */ /* 0x000fe200078e0017 */
[----:B0-----:R-:W-:-:S11]  /*10520*/  MOV R3, R14 ;  /* 0x0000000e00037202 */ /* 0x001fd60000000f00 */
[----:B------:R-:W-:Y:S05]  /*10530*/  WARPSYNC.COLLECTIVE R15, `(.L_x_13118) ;  /* 0x000000000f087348 */ /* 0x000fea0003c00000 */
[----:B------:R0:W1:Y:S02]  /*10540*/  SHFL.IDX P6, R14, R13, R12, R11 ;  /* 0x0000000c0d0e7389 */ /* 0x00006400000c000b */
[----:B01----:R-:W-:Y:S01]  /*10550*/  ENDCOLLECTIVE ;  /* 0x000000000000791b */ /* 0x003fe20003800000 */
.L_x_13118:
[----:B------:R-:W-:Y:S01]  /*10560*/  MOV R13, R24 ;  /* 0x00000018000d7202 */ /* 0x000fe20000000f00 */
[----:B------:R-:W-:Y:S02]  /*10570*/  IMAD.MOV.U32 R12, RZ, RZ, 0x3 ;  /* 0x00000003ff0c7424 */ /* 0x000fe400078e00ff */
[----:B------:R-:W-:-:S07]  /*10580*/  IMAD.MOV.U32 R2, RZ, RZ, R14 ;  /* 0x000000ffff027224 */ /* 0x000fce00078e000e */
[----:B------:R-:W-:Y:S05]  /*10590*/  WARPSYNC.COLLECTIVE R15, `(.L_x_13119) ;  /* 0x000000000f087348 */ /* 0x000fea0003c00000 */
[----:B------:R0:W1:Y:S02]  /*105a0*/  SHFL.IDX P6, R14, R13, R12, R11 ;  /* 0x0000000c0d0e7389 */ /* 0x00006400000c000b */
[----:B01----:R-:W-:Y:S01]  /*105b0*/  ENDCOLLECTIVE ;  /* 0x000000000000791b */ /* 0x003fe20003800000 */
.L_x_13119:
        /* <DEDUP_REMOVED lines=12> */
.L_x_13120:
[----:B------:R-:W-:Y:S02]  /*10680*/  IMAD.MOV.U32 R13, RZ, RZ, R24 ;  /* 0x000000ffff0d7224 */ /* 0x000fe400078e0018 */
[----:B------:R-:W-:Y:S01]  /*10690*/  IMAD.MOV.U32 R12, RZ, RZ, 0x4 ;  /* 0x00000004ff0c7424 */ /* 0x000fe200078e00ff */
[----:B------:R-:W-:-:S07]  /*106a0*/  MOV R2, R14 ;  /* 0x0000000e00027202 */ /* 0x000fce0000000f00 */
[----:B------:R-:W-:Y:S05]  /*106b0*/  WARPSYNC.COLLECTIVE R15, `(.L_x_13121) ;  /* 0x000000000f087348 */ /* 0x000fea0003c00000 */
[----:B------:R0:W1:Y:S02]  /*106c0*/  SHFL.IDX P6, R14, R13, R12, R11 ;  /* 0x0000000c0d0e7389 */ /* 0x00006400000c000b */
[----:B01----:R-:W-:Y:S01]  /*106d0*/  ENDCOLLECTIVE ;  /* 0x000000000000791b */ /* 0x003fe20003800000 */
.L_x_13121:
        /* <DEDUP_REMOVED lines=12> */
.L_x_13122:
[----:B------:R-:W-:Y:S01]  /*107a0*/  MOV R13, R24 ;  /* 0x00000018000d7202 */ /* 0x000fe20000000f00 */
[----:B------:R-:W-:Y:S02]  /*107b0*/  IMAD.MOV.U32 R12, RZ, RZ, 0x5 ;  /* 0x00000005ff0c7424 */ /* 0x000fe400078e00ff */
[----:B------:R-:W-:-:S07]  /*107c0*/  IMAD.MOV.U32 R2, RZ, RZ, R14 ;  /* 0x000000ffff027224 */ /* 0x000fce00078e000e */
[----:B------:R-:W-:Y:S05]  /*107d0*/  WARPSYNC.COLLECTIVE R15, `(.L_x_13123) ;  /* 0x000000000f087348 */ /* 0x000fea0003c00000 */
[----:B------:R0:W1:Y:S02]  /*107e0*/  SHFL.IDX P6, R14, R13, R12, R11 ;  /* 0x0000000c0d0e7389 */ /* 0x00006400000c000b */
[----:B01----:R-:W-:Y:S01]  /*107f0*/  ENDCOLLECTIVE ;  /* 0x000000000000791b */ /* 0x003fe20003800000 */
.L_x_13123:
        /* <DEDUP_REMOVED lines=12> */
.L_x_13124:
[----:B------:R-:W-:Y:S02]  /*108c0*/  IMAD.MOV.U32 R13, RZ, RZ, R24 ;  /* 0x000000ffff0d7224 */ /* 0x000fe400078e0018 */
[----:B------:R-:W-:Y:S01]  /*108d0*/  IMAD.MOV.U32 R12, RZ, RZ, 0x6 ;  /* 0x00000006ff0c7424 */ /* 0x000fe200078e00ff */
[----:B------:R-:W-:-:S07]  /*108e0*/  MOV R2, R14 ;  /* 0x0000000e00027202 */ /* 0x000fce0000000f00 */
[----:B------:R-:W-:Y:S05]  /*108f0*/  WARPSYNC.COLLECTIVE R15, `(.L_x_13125) ;  /* 0x000000000f087348 */ /* 0x000fea0003c00000 */
[----:B------:R0:W1:Y:S02]  /*10900*/  SHFL.IDX P6, R14, R13, R12, R11 ;  /* 0x0000000c0d0e7389 */ /* 0x00006400000c000b */
[----:B01----:R-:W-:Y:S01]  /*10910*/  ENDCOLLECTIVE ;  /* 0x000000000000791b */ /* 0x003fe20003800000 */
.L_x_13125:
        /* <DEDUP_REMOVED lines=12> */
.L_x_13126:
[----:B------:R-:W-:Y:S01]  /*109e0*/  MOV R13, R24 ;  /* 0x00000018000d7202 */ /* 0x000fe20000000f00 */
[----:B------:R-:W-:Y:S02]  /*109f0*/  IMAD.MOV.U32 R12, RZ, RZ, 0x7 ;  /* 0x00000007ff0c7424 */ /* 0x000fe400078e00ff */
[----:B------:R-:W-:-:S07]  /*10a00*/  IMAD.MOV.U32 R2, RZ, RZ, R14 ;  /* 0x000000ffff027224 */ /* 0x000fce00078e000e */
[----:B------:R-:W-:Y:S05]  /*10a10*/  WARPSYNC.COLLECTIVE R15, `(.L_x_13127) ;  /* 0x000000000f087348 */ /* 0x000fea0003c00000 */
[----:B------:R0:W1:Y:S02]  /*10a20*/  SHFL.IDX P6, R14, R13, R12, R11 ;  /* 0x0000000c0d0e7389 */ /* 0x00006400000c000b */
[----:B01----:R-:W-:Y:S01]  /*10a30*/  ENDCOLLECTIVE ;  /* 0x000000000000791b */ /* 0x003fe20003800000 */
.L_x_13127:
        /* <DEDUP_REMOVED lines=11> */
.L_x_13128:
[----:B------:R-:W-:Y:S01]  /*10af0*/  MOV R2, R14 ;  /* 0x0000000e00027202 */ /* 0x000fe20000000f00 */
[----:B------:R-:W-:Y:S06]  /*10b00*/  BRA `(.L_x_13129) ;  /* 0xffffffb800007947 */ /* 0x000fec000383ffff */
.L_x_13012:
[----:B0-----:R0:W1:Y:S02]  /*10b10*/  SYNCS.PHASECHK.TRANS64.TRYWAIT P0, [R0+URZ+0x16860], R3 ;  /* 0x01686003000075a7 */ /* 0x001064000800017f */
[----:B-1----:R-:W-:Y:S05]  /*10b20*/  @!P0 NANOSLEEP.SYNCS 0x989680 ;  /* 0x009896800000895d */ /* 0x002fea0003900000 */
[----:B------:R-:W1:Y:S02]  /*10b30*/  @!P0 SYNCS.PHASECHK.TRANS64 P0, [R0+URZ+0x16860], R3 ;  /* 0x01686003000085a7 */ /* 0x000e64000800007f */
[----:B-1----:R-:W-:Y:S05]  /*10b40*/  @!P0 BRA `(.L_x_13012) ;  /* 0xfffffffc00f08947 */ /* 0x002fea000383ffff */
[----:B------:R-:W-:Y:S05]  /*10b50*/  BRA `(.L_x_13130) ;  /* 0xffffffbc001c7947 */ /* 0x000fea000383ffff */
.L_x_13013:
        /* <DEDUP_REMOVED lines=8> */
.L_x_13132:
[----:B------:R-:W-:Y:S05]  /*10be0*/  BSYNC B0 ;  /* 0x0000000000007941 */ /* 0x000fea0003800000 */
.L_x_13131:
[----:B------:R-:W-:Y:S01]  /*10bf0*/  IMAD.MOV.U32 R13, RZ, RZ, R23 ;  /* 0x000000ffff0d7224 */ /* 0x000fe200078e0017 */
[----:B------:R-:W-:Y:S01]  /*10c00*/  MOV R11, 0x181f ;  /* 0x0000181f000b7802 */ /* 0x000fe20000000f00 */
[----:B------:R-:W-:Y:S01]  /*10c10*/  IMAD.MOV.U32 R12, RZ, RZ, RZ ;  /* 0x000000ffff0c7224 */ /* 0x000fe200078e00ff */
[----:B------:R-:W-:Y:S01]  /*10c20*/  LEA R4, R4, R22, 0x1 ;  /* 0x0000001604047211 */ /* 0x000fe200078e08ff */
[----:B------:R-:W-:Y:S02]  /*10c30*/  IMAD.MOV.U32 R15, RZ, RZ, -0x1 ;  /* 0xffffffffff0f7424 */ /* 0x000fe400078e00ff */
[----:B------:R-:W-:Y:S02]  /*10c40*/  IMAD.MOV.U32 R3, RZ, RZ, R14 ;  /* 0x000000ffff037224 */ /* 0x000fe400078e000e */
[----:B------:R-:W-:-:S07]  /*10c50*/  IMAD.SHL.U32 R5, R28, 0x2, RZ ;  /* 0x000000021c057824 */ /* 0x000fce00078e00ff */
[----:B------:R-:W-:Y:S05]  /*10c60*/  WARPSYNC.COLLECTIVE R15, `(.L_x_13133) ;  /* 0x000000000f087348 */ /* 0x000fea0003c00000 */
[----:B------:R0:W1:Y:S02]  /*10c70*/  SHFL.IDX P6, R14, R13, R12, R11 ;  /* 0x0000000c0d0e7389 */ /* 0x00006400000c000b */
[----:B01----:R-:W-:Y:S01]  /*10c80*/  ENDCOLLECTIVE ;  /* 0x000000000000791b */ /* 0x003fe20003800000 */
.L_x_13133:
[----:B------:R-:W-:Y:S02]  /*10c90*/  ULDC UR4, c[0x0][0x2f4] ;  /* 0x0000bd0000047ab9 */ /* 0x000fe40000000800 */
[----:B------:R-:W-:-:S04]  /*10ca0*/  ISETP.GE.AND P0, PT, R28, UR4, PT ;  /* 0x000000041c007c0c */ /* 0x000fc8000bf06270 */
[----:B------:R-:W-:Y:S01]  /*10cb0*/  ISETP.LT.OR P2, PT, R6, 0x1, P0 ;  /* 0x000000010600780c */ /* 0x000fe20000741670 */
[----:B------:R-:W-:Y:S02]  /*10cc0*/  IMAD.MOV.U32 R13, RZ, RZ, R24 ;  /* 0x000000ffff0d7224 */ /* 0x000fe400078e0018 */
[----:B------:R-:W-:Y:S01]  /*10cd0*/  IMAD.MOV.U32 R12, RZ, RZ, 0x1 ;  /* 0x00000001ff0c7424 */ /* 0x000fe200078e00ff */
[----:B------:R-:W-:-:S13]  /*10ce0*/  IADD3 R2, P1, R14, R5, RZ ;  /* 0x000000050e027210 */ /* 0x000fda0007f3e0ff */
[----:B------:R-:W-:Y:S05]  /*10cf0*/  WARPSYNC.COLLECTIVE R15, `(.L_x_13134) ;  /* 0x000000000f087348 */ /* 0x000fea0003c00000 */
[----:B------:R0:W1:Y:S02]  /*10d00*/  SHFL.IDX P6, R14, R13, R12, R11 ;  /* 0x0000000c0d0e7389 */ /* 0x00006400000c000b */
[----:B01----:R-:W-:Y:S01]  /*10d10*/  ENDCOLLECTIVE ;  /* 0x000000000000791b */ /* 0x003fe20003800000 */
.L_x_13134:
[----:B------:R-:W-:-:S05]  /*10d20*/  IMAD.X R3, RZ, RZ, R3, P1 ;  /* 0x000000ffff037224 */ /* 0x000fca00008e0603 */
        /* <DEDUP_REMOVED lines=10> */
.L_x_13135:
[----:B------:R-:W-:Y:S01]  /*10dd0*/  IMAD.MOV.U32 R13, RZ, RZ, R24 ;  /* 0x000000ffff0d7224 */ /* 0x000fe200078e0018 */
[----:B------:R-:W-:Y:S01]  /*10de0*/  MOV R12, 0x2 ;  /* 0x00000002000c7802 */ /* 0x000fe20000000f00 */
[----:B------:R-:W-:-:S07]  /*10df0*/  IMAD.MOV.U32 R9, RZ, RZ, R14 ;  /* 0x000000ffff097224 */ /* 0x000fce00078e000e */
[----:B------:R-:W-:Y:S05]  /*10e00*/  WARPSYNC.COLLECTIVE R15, `(.L_x_13136) ;  /* 0x000000000f087348 */ /* 0x000fea0003c00000 */
[----:B------:R0:W1:Y:S02]  /*10e10*/  SHFL.IDX P6, R14, R13, R12, R11 ;  /* 0x0000000c0d0e7389 */ /* 0x00006400000c000b */
[----:B01----:R-:W-:Y:S01]  /*10e20*/  ENDCOLLECTIVE ;  /* 0x000000000000791b */ /* 0x003fe20003800000 */
.L_x_13136:
        /* <DEDUP_REMOVED lines=12> */
.L_x_13137:
[----:B------:R-:W-:Y:S02]  /*10ef0*/  IMAD.MOV.U32 R13, RZ, RZ, R24 ;  /* 0x000000ffff0d7224 */ /* 0x000fe400078e0018 */
[----:B------:R-:W-:Y:S02]  /*10f00*/  IMAD.MOV.U32 R12, RZ, RZ, 0x3 ;  /* 0x00000003ff0c7424 */ /* 0x000fe400078e00ff */
[----:B------:R-:W-:-:S07]  /*10f10*/  IMAD.MOV.U32 R10, RZ, RZ, R14 ;  /* 0x000000ffff0a7224 */ /* 0x000fce00078e000e */
[----:B------:R-:W-:Y:S05]  /*10f20*/  WARPSYNC.COLLECTIVE R15, `(.L_x_13138) ;  /* 0x000000000f087348 */ /* 0x000fea0003c00000 */
[----:B------:R0:W1:Y:S02]  /*10f30*/  SHFL.IDX P6, R14, R13, R12, R11 ;  /* 0x0000000c0d0e7389 */ /* 0x00006400000c000b */
[----:B01----:R-:W-:Y:S01]  /*10f40*/  ENDCOLLECTIVE ;  /* 0x000000000000791b */ /* 0x003fe20003800000 */
.L_x_13138:
        /* <DEDUP_REMOVED lines=12> */
.L_x_13139:
[----:B------:R-:W-:Y:S01]  /*11010*/  IMAD.MOV.U32 R13, RZ, RZ, R24 ;  /* 0x000000ffff0d7224 */ /* 0x000fe200078e0018 */
[----:B------:R-:W-:Y:S01]  /*11020*/  MOV R12, 0x4 ;  /* 0x00000004000c7802 */ /* 0x000fe20000000f00 */
[----:B------:R-:W-:-:S07]  /*11030*/  IMAD.MOV.U32 R9, RZ, RZ, R14 ;  /* 0x000000ffff097224 */ /* 0x000fce00078e000e */
[----:B------:R-:W-:Y:S05]  /*11040*/  WARPSYNC.COLLECTIVE R15, `(.L_x_13140) ;  /* 0x000000000f087348 */ /* 0x000fea0003c00000 */
[----:B------:R0:W1:Y:S02]  /*11050*/  SHFL.IDX P6, R14, R13, R12, R11 ;  /* 0x0000000c0d0e7389 */ /* 0x00006400000c000b */
[----:B01----:R-:W-:Y:S01]  /*11060*/  ENDCOLLECTIVE ;  /* 0x000000000000791b */ /* 0x003fe20003800000 */
.L_x_13140:
        /* <DEDUP_REMOVED lines=12> */
.L_x_13141:
[----:B------:R-:W-:Y:S02]  /*11130*/  IMAD.MOV.U32 R13, RZ, RZ, R24 ;  /* 0x000000ffff0d7224 */ /* 0x000fe400078e0018 */
[----:B------:R-:W-:Y:S02]  /*11140*/  IMAD.MOV.U32 R12, RZ, RZ, 0x5 ;  /* 0x00000005ff0c7424 */ /* 0x000fe400078e00ff */
[----:B------:R-:W-:-:S07]  /*11150*/  IMAD.MOV.U32 R10, RZ, RZ, R14 ;  /* 0x000000ffff0a7224 */ /* 0x000fce00078e000e */
[----:B------:R-:W-:Y:S05]  /*11160*/  WARPSYNC.COLLECTIVE R15, `(.L_x_13142) ;  /* 0x000000000f087348 */ /* 0x000fea0003c00000 */
[----:B------:R0:W1:Y:S02]  /*11170*/  SHFL.IDX P6, R14, R13, R12, R11 ;  /* 0x0000000c0d0e7389 */ /* 0x00006400000c000b */
[----:B01----:R-:W-:Y:S01]  /*11180*/  ENDCOLLECTIVE ;  /* 0x000000000000791b */ /* 0x003fe20003800000 */
.L_x_13142:
        /* <DEDUP_REMOVED lines=12> */
.L_x_13143:
[----:B------:R-:W-:Y:S01]  /*11250*/  IMAD.MOV.U32 R13, RZ, RZ, R24 ;  /* 0x000000ffff0d7224 */ /* 0x000fe200078e0018 */
[----:B------:R-:W-:Y:S01]  /*11260*/  MOV R12, 0x6 ;  /* 0x00000006000c7802 */ /* 0x000fe20000000f00 */
[----:B------:R-:W-:-:S07]  /*11270*/  IMAD.MOV.U32 R9, RZ, RZ, R14 ;  /* 0x000000ffff097224 */ /* 0x000fce00078e000e */
[----:B------:R-:W-:Y:S05]  /*11280*/  WARPSYNC.COLLECTIVE R15, `(.L_x_13144) ;  /* 0x000000000f087348 */ /* 0x000fea0003c00000 */
[----:B------:R0:W1:Y:S02]  /*11290*/  SHFL.IDX P6, R14, R13, R12, R11 ;  /* 0x0000000c0d0e7389 */ /* 0x00006400000c000b */
[----:B01----:R-:W-:Y:S01]  /*112a0*/  ENDCOLLECTIVE ;  /* 0x000000000000791b */ /* 0x003fe20003800000 */
.L_x_13144:
        /* <DEDUP_REMOVED lines=12> */
.L_x_13145:
[----:B------:R-:W-:Y:S01]  /*11370*/  MOV R13, R24 ;  /* 0x00000018000d7202 */ /* 0x000fe20000000f00 */
[----:B------:R-:W-:Y:S01]  /*11380*/  IMAD.MOV.U32 R12, RZ, RZ, 0x7 ;  /* 0x00000007ff0c7424 */ /* 0x000fe200078e00ff */
[----:B------:R-:W-:-:S13]  /*11390*/  IADD3 R2, P1, R14, R5, RZ ;  /* 0x000000050e027210 */ /* 0x000fda0007f3e0ff */
[----:B------:R-:W-:Y:S05]  /*113a0*/  WARPSYNC.COLLECTIVE R15, `(.L_x_13146) ;  /* 0x000000000f087348 */ /* 0x000fea0003c00000 */
[----:B------:R0:W1:Y:S02]  /*113b0*/  SHFL.IDX P6, R14, R13, R12, R11 ;  /* 0x0000000c0d0e7389 */ /* 0x00006400000c000b */
[----:B01----:R-:W-:Y:S01]  /*113c0*/  ENDCOLLECTIVE ;  /* 0x000000000000791b */ /* 0x003fe20003800000 */
.L_x_13146:
        /* <DEDUP_REMOVED lines=10> */
.L_x_13147:
[----:B------:R-:W-:Y:S05]  /*11470*/  BRA `(.L_x_13148) ;  /* 0xffffffb400cc7947 */ /* 0x000fea000383ffff */
.L_x_13018:
        /* <DEDUP_REMOVED lines=8> */
.L_x_13150:
[----:B------:R-:W-:Y:S05]  /*11500*/  BSYNC B0 ;  /* 0x0000000000007941 */ /* 0x000fea0003800000 */
.L_x_13149:
        /* <DEDUP_REMOVED lines=9> */
.L_x_13151:
        /* <DEDUP_REMOVED lines=18> */
.L_x_13152:
[----:B------:R-:W-:Y:S01]  /*116c0*/  IMAD.MOV.U32 R12, RZ, RZ, 0x2 ;  /* 0x00000002ff0c7424 */ /* 0x000fe200078e00ff */
[----:B------:R-:W-:-:S05]  /*116d0*/  SEL R6, R14, RZ, P1 ;  /* 0x000000ff0e067207 */ /* 0x000fca0000800000 */
[----:B------:R-:W-:-:S05]  /*116e0*/  IMAD.IADD R6, R5, 0x1, R6 ;  /* 0x0000000105067824 */ /* 0x000fca00078e0206 */
[----:B------:R-:W-:-:S07]  /*116f0*/  MOV R13, R6 ;  /* 0x00000006000d7202 */ /* 0x000fce0000000f00 */
[----:B------:R-:W-:Y:S05]  /*11700*/  WARPSYNC.COLLECTIVE R15, `(.L_x_13153) ;  /* 0x000000000f087348 */ /* 0x000fea0003c00000 */
[----:B------:R0:W1:Y:S02]  /*11710*/  SHFL.UP P6, R14, R13, R12, R11 ;  /* 0x0400000c0d0e7389 */ /* 0x00006400000c000b */
[----:B01----:R-:W-:Y:S01]  /*11720*/  ENDCOLLECTIVE ;  /* 0x000000000000791b */ /* 0x003fe20003800000 */
.L_x_13153:
[----:B------:R-:W-:Y:S02]  /*11730*/  MOV R12, 0x4 ;  /* 0x00000004000c7802 */ /* 0x000fe40000000f00 */
[----:B------:R-:W-:-:S05]  /*11740*/  SEL R7, R14, RZ, P2 ;  /* 0x000000ff0e077207 */ /* 0x000fca0001000000 */
[----:B------:R-:W-:-:S04]  /*11750*/  IMAD.IADD R7, R6, 0x1, R7 ;  /* 0x0000000106077824 */ /* 0x000fc800078e0207 */
[----:B------:R-:W-:-:S07]  /*11760*/  IMAD.MOV.U32 R13, RZ, RZ, R7 ;  /* 0x000000ffff0d7224 */ /* 0x000fce00078e0007 */
[----:B------:R-:W-:Y:S05]  /*11770*/  WARPSYNC.COLLECTIVE R15, `(.L_x_13154) ;  /* 0x000000000f087348 */ /* 0x000fea0003c00000 */
[----:B------:R0:W1:Y:S02]  /*11780*/  SHFL.UP P6, R14, R13, R12, R11 ;  /* 0x0400000c0d0e7389 */ /* 0x00006400000c000b */
[----:B01----:R-:W-:Y:S01]  /*11790*/  ENDCOLLECTIVE ;  /* 0x000000000000791b */ /* 0x003fe20003800000 */
.L_x_13154:
[----:B------:R-:W-:Y:S01]  /*117a0*/  IMAD.MOV.U32 R12, RZ, RZ, 0x8 ;  /* 0x00000008ff0c7424 */ /* 0x000fe200078e00ff */
[----:B------:R-:W-:-:S05]  /*117b0*/  SEL R2, R14, RZ, P3 ;  /* 0x000000ff0e027207 */ /* 0x000fca0001800000 */
[----:B------:R-:W-:-:S04]  /*117c0*/  IMAD.IADD R2, R7, 0x1, R2 ;  /* 0x0000000107027824 */ /* 0x000fc800078e0202 */
[----:B------:R-:W-:-:S07]  /*117d0*/  IMAD.MOV.U32 R13, RZ, RZ, R2 ;  /* 0x000000ffff0d7224 */ /* 0x000fce00078e0002 */
[----:B------:R-:W-:Y:S05]  /*117e0*/  WARPSYNC.COLLECTIVE R15, `(.L_x_13155) ;  /* 0x000000000f087348 */ /* 0x000fea0003c00000 */
[----:B------:R0:W1:Y:S02]  /*117f0*/  SHFL.UP P6, R14, R13, R12, R11 ;  /* 0x0400000c0d0e7389 */ /* 0x00006400000c000b */
[----:B01----:R-:W-:Y:S01]  /*11800*/  ENDCOLLECTIVE ;  /* 0x000000000000791b */ /* 0x003fe20003800000 */
.L_x_13155:
[----:B------:R-:W-:Y:S01]  /*11810*/  IMAD.MOV.U32 R12, RZ, RZ, 0x10 ;  /* 0x00000010ff0c7424 */ /* 0x000fe200078e00ff */
[----:B------:R-:W-:-:S04]  /*11820*/  SEL R3, R14, RZ, P4 ;  /* 0x000000ff0e037207 */ /* 0x000fc80002000000 */
[----:B------:R-:W-:-:S05]  /*11830*/  IADD3 R3, R2, R3, RZ ;  /* 0x0000000302037210 */ /* 0x000fca0007ffe0ff */
[----:B------:R-:W-:-:S07]  /*11840*/  IMAD.MOV.U32 R13, RZ, RZ, R3 ;  /* 0x000000ffff0d7224 */ /* 0x000fce00078e0003 */
[----:B------:R-:W-:Y:S05]  /*11850*/  WARPSYNC.COLLECTIVE R15, `(.L_x_13156) ;  /* 0x000000000f087348 */ /* 0x000fea0003c00000 */
[----:B------:R0:W1:Y:S02]  /*11860*/  SHFL.UP P6, R14, R13, R12, R11 ;  /* 0x0400000c0d0e7389 */ /* 0x00006400000c000b */
[----:B01----:R-:W-:Y:S01]  /*11870*/  ENDCOLLECTIVE ;  /* 0x000000000000791b */ /* 0x003fe20003800000 */
.L_x_13156:
        /* <DEDUP_REMOVED lines=8> */
.L_x_13157:
[----:B------:R-:W-:Y:S05]  /*11900*/  BRA `(.L_x_13158) ;  /* 0xffffffb400d47947 */ /* 0x000fea000383ffff */
.L_x_13023:
        /* <DEDUP_REMOVED lines=8> */
.L_x_13160:
[----:B------:R-:W-:Y:S05]  /*11990*/  BSYNC B0 ;  /* 0x0000000000007941 */ /* 0x000fea0003800000 */
.L_x_13159:
        /* <DEDUP_REMOVED lines=8> */
.L_x_13161:
[----:B------:R-:W-:Y:S01]  /*11a20*/  IMAD.MOV.U32 R12, RZ, RZ, 0x4 ;  /* 0x00000004ff0c7424 */ /* 0x000fe200078e00ff */
[----:B------:R-:W-:-:S05]  /*11a30*/  SEL R2, R14, RZ, P2 ;  /* 0x000000ff0e027207 */ /* 0x000fca0001000000 */
[----:B------:R-:W-:-:S05]  /*11a40*/  IMAD.IADD R2, R13, 0x1, R2 ;  /* 0x000000010d027824 */ /* 0x000fca00078e0202 */
[----:B------:R-:W-:-:S07]  /*11a50*/  MOV R13, R2 ;  /* 0x00000002000d7202 */ /* 0x000fce0000000f00 */
[----:B------:R-:W-:Y:S05]  /*11a60*/  WARPSYNC.COLLECTIVE R15, `(.L_x_13162) ;  /* 0x000000000f087348 */ /* 0x000fea0003c00000 */
[----:B------:R0:W1:Y:S02]  /*11a70*/  SHFL.UP P6, R14, R13, R12, R11 ;  /* 0x0400000c0d0e7389 */ /* 0x00006400000c000b */
[----:B01----:R-:W-:Y:S01]  /*11a80*/  ENDCOLLECTIVE ;  /* 0x000000000000791b */ /* 0x003fe20003800000 */
.L_x_13162:
[----:B------:R-:W-:Y:S02]  /*11a90*/  MOV R12, 0x8 ;  /* 0x00000008000c7802 */ /* 0x000fe40000000f00 */
[----:B------:R-:W-:-:S05]  /*11aa0*/  SEL R3, R14, RZ, P3 ;  /* 0x000000ff0e037207 */ /* 0x000fca0001800000 */
[----:B------:R-:W-:-:S04]  /*11ab0*/  IMAD.IADD R3, R2, 0x1, R3 ;  /* 0x0000000102037824 */ /* 0x000fc800078e0203 */
[----:B------:R-:W-:-:S07]  /*11ac0*/  IMAD.MOV.U32 R13, RZ, RZ, R3 ;  /* 0x000000ffff0d7224 */ /* 0x000fce00078e0003 */
[----:B------:R-:W-:Y:S05]  /*11ad0*/  WARPSYNC.COLLECTIVE R15, `(.L_x_13163) ;  /* 0x000000000f087348 */ /* 0x000fea0003c00000 */
[----:B------:R0:W1:Y:S02]  /*11ae0*/  SHFL.UP P6, R14, R13, R12, R11 ;  /* 0x0400000c0d0e7389 */ /* 0x00006400000c000b */
[----:B01----:R-:W-:Y:S01]  /*11af0*/  ENDCOLLECTIVE ;  /* 0x000000000000791b */ /* 0x003fe20003800000 */
.L_x_13163:
[----:B------:R-:W-:Y:S01]  /*11b00*/  IMAD.MOV.U32 R12, RZ, RZ, 0x10 ;  /* 0x00000010ff0c7424 */ /* 0x000fe200078e00ff */
[----:B------:R-:W-:-:S05]  /*11b10*/  SEL R4, R14, RZ, P4 ;  /* 0x000000ff0e047207 */ /* 0x000fca0002000000 */
[----:B------:R-:W-:-:S04]  /*11b20*/  IMAD.IADD R4, R3, 0x1, R4 ;  /* 0x0000000103047824 */ /* 0x000fc800078e0204 */
[----:B------:R-:W-:-:S07]  /*11b30*/  IMAD.MOV.U32 R13, RZ, RZ, R4 ;  /* 0x000000ffff0d7224 */ /* 0x000fce00078e0004 */
[----:B------:R-:W-:Y:S05]  /*11b40*/  WARPSYNC.COLLECTIVE R15, `(.L_x_13164) ;  /* 0x000000000f087348 */ /* 0x000fea0003c00000 */
[----:B------:R0:W1:Y:S02]  /*11b50*/  SHFL.UP P6, R14, R13, R12, R11 ;  /* 0x0400000c0d0e7389 */ /* 0x00006400000c000b */
[----:B01----:R-:W-:Y:S01]  /*11b60*/  ENDCOLLECTIVE ;  /* 0x000000000000791b */ /* 0x003fe20003800000 */
.L_x_13164:
        /* <DEDUP_REMOVED lines=8> */
.L_x_13165:
[----:B------:R-:W-:Y:S05]  /*11bf0*/  BRA `(.L_x_13166) ;  /* 0xffffffb400b47947 */ /* 0x000fea000383ffff */
.L_x_13025:
[----:B------:R-:W-:Y:S01]  /*11c00*/  BSSY B0, `(.L_x_13167) ;  /* 0x0000006000007945 */ /* 0x000fe20003800000 */
[----:B------:R-:W-:Y:S02]  /*11c10*/  PLOP3.LUT P6, PT, P6, PT, PT, 0x8, 0x0 ;  /* 0x000000000000781c */ /* 0x000fe400037ce170 */
[----:B------:R-:W-:-:S11]  /*11c20*/  MOV R15, 0xffffffff ;  /* 0xffffffff000f7802 */ /* 0x000fd60000000f00 */
[----:B0-----:R-:W-:Y:S05]  /*11c30*/  WARPSYNC.COLLECTIVE R15, `(.L_x_13168) ;  /* 0x000000000f087348 */ /* 0x001fea0003c00000 */
[----:B------:R-:W-:Y:S01]  /*11c40*/  VOTE.ANY R14, PT, P6 ;  /* 0x00000000000e7806 */ /* 0x000fe200030e0100 */
[----:B0-----:R-:W-:Y:S06]  /*11c50*/  ENDCOLLECTIVE ;  /* 0x000000000000791b */ /* 0x001fec0003800000 */
.L_x_13168:
[----:B------:R-:W-:Y:S05]  /*11c60*/  BSYNC B0 ;  /* 0x0000000000007941 */ /* 0x000fea0003800000 */
.L_x_13167:
        /* <DEDUP_REMOVED lines=9> */
.L_x_13169:
[----:B------:R-:W-:Y:S01]  /*11d00*/  IMAD.MOV.U32 R5, RZ, RZ, R14 ;  /* 0x000000ffff057224 */ /* 0x000fe200078e000e */
[----:B------:R-:W-:Y:S06]  /*11d10*/  BRA `(.L_x_13170) ;  /* 0xffffffb400a47947 */ /* 0x000fec000383ffff */
.L_x_13027:
[----:B------:R-:W-:Y:S01]  /*11d20*/  BSSY B0, `(.L_x_13171) ;  /* 0x0000007000007945 */ /* 0x000fe20003800000 */
[----:B------:R-:W-:Y:S01]  /*11d30*/  IMAD.MOV.U32 R13, RZ, RZ, R2 ;  /* 0x000000ffff0d7224 */ /* 0x000fe200078e0002 */
[----:B------:R-:W-:Y:S01]  /*11d40*/  MOV R11, 0x1f ;  /* 0x0000001f000b7802 */ /* 0x000fe20000000f00 */
[----:B------:R-:W-:-:S07]  /*11d50*/  IMAD.MOV.U32 R15, RZ, RZ, -0x1 ;  /* 0xffffffffff0f7424 */ /* 0x000fce00078e00ff */
[----:B012---:R-:W-:Y:S05]  /*11d60*/  WARPSYNC.COLLECTIVE R15, `(.L_x_13172) ;  /* 0x000000000f087348 */ /* 0x007fea0003c00000 */
[----:B------:R3:W4:Y:S02]  /*11d70*/  SHFL.IDX P6, R14, R13, R12, R11 ;  /* 0x0000000c0d0e7389 */ /* 0x00072400000c000b */
[----:B01234-:R-:W-:Y:S01]  /*11d80*/  ENDCOLLECTIVE ;  /* 0x000000000000791b */ /* 0x01ffe20003800000 */
.L_x_13172:
[----:B------:R-:W-:Y:S05]  /*11d90*/  BSYNC B0 ;  /* 0x0000000000007941 */ /* 0x000fea0003800000 */
.L_x_13171:
[----:B------:R-:W-:Y:S05]  /*11da0*/  BRA `(.L_x_13026) ;  /* 0xffffffb4009c7947 */ /* 0x000fea000383ffff */
.L_x_13031:
[----:B0-----:R0:W3:Y:S02]  /*11db0*/  SYNCS.PHASECHK.TRANS64.TRYWAIT P0, [R5+URZ+0x16820], R0 ;  /* 0x01682000050075a7 */ /* 0x0010e4000800017f */
[----:B---3--:R-:W-:Y:S05]  /*11dc0*/  @!P0 NANOSLEEP.SYNCS 0x989680 ;  /* 0x009896800000895d */ /* 0x008fea0003900000 */
[----:B------:R-:W3:Y:S02]  /*11dd0*/  @!P0 SYNCS.PHASECHK.TRANS64 P0, [R5+URZ+0x16820], R0 ;  /* 0x01682000050085a7 */ /* 0x000ee4000800007f */
[----:B---3--:R-:W-:Y:S05]  /*11de0*/  @!P0 BRA `(.L_x_13031) ;  /* 0xfffffffc00f08947 */ /* 0x008fea000383ffff */
[----:B------:R-:W-:Y:S05]  /*11df0*/  BRA `(.L_x_13173) ;  /* 0xffffffb800887947 */ /* 0x000fea000383ffff */
.L_x_13032:
[----:B------:R-:W3:Y:S01]  /*11e00*/  S2R R2, SR_TID.X ;  /* 0x0000000000027919 */ /* 0x000ee20000002100 */
[----:B------:R-:W-:Y:S01]  /*11e10*/  BSSY B0, `(.L_x_13174) ;  /* 0x000000a000007945 */ /* 0x000fe20003800000 */
[----:B------:R-:W-:Y:S01]  /*11e20*/  IMAD.MOV.U32 R12, RZ, RZ, RZ ;  /* 0x000000ffff0c7224 */ /* 0x000fe200078e00ff */
[----:B------:R-:W-:Y:S01]  /*11e30*/  MOV R11, 0x1f ;  /* 0x0000001f000b7802 */ /* 0x000fe20000000f00 */
[----:B------:R-:W-:Y:S01]  /*11e40*/  IMAD.MOV.U32 R15, RZ, RZ, -0x1 ;  /* 0xffffffffff0f7424 */ /* 0x000fe200078e00ff */
[----:B---3--:R-:W-:-:S04]  /*11e50*/  SHF.R.U32.HI R2, RZ, 0x5, R2 ;  /* 0x00000005ff027819 */ /* 0x008fc80000011602 */
[----:B------:R-:W-:-:S05]  /*11e60*/  LOP3.LUT R2, R2, 0x3, RZ, 0xc0, !PT ;  /* 0x0000000302027812 */ /* 0x000fca00078ec0ff */
[----:B------:R-:W-:-:S07]  /*11e70*/  IMAD.MOV.U32 R13, RZ, RZ, R2 ;  /* 0x000000ffff0d7224 */ /* 0x000fce00078e0002 */
[----:B012---:R-:W-:Y:S05]  /*11e80*/  WARPSYNC.COLLECTIVE R15, `(.L_x_13175) ;  /* 0x000000000f087348 */ /* 0x007fea0003c00000 */
[----:B------:R3:W4:Y:S02]  /*11e90*/  SHFL.IDX P6, R14, R13, R12, R11 ;  /* 0x0000000c0d0e7389 */ /* 0x00072400000c000b */
[----:B01234-:R-:W-:Y:S01]  /*11ea0*/  ENDCOLLECTIVE ;  /* 0x000000000000791b */ /* 0x01ffe20003800000 */
.L_x_13175:
[----:B------:R-:W-:Y:S05]  /*11eb0*/  BSYNC B0 ;  /* 0x0000000000007941 */ /* 0x000fea0003800000 */
.L_x_13174:
[----:B------:R-:W-:Y:S05]  /*11ec0*/  BRA `(.L_x_13176) ;  /* 0xffffffb800707947 */ /* 0x000fea000383ffff */
.L_x_13035:
[----:B------:R-:W-:Y:S01]  /*11ed0*/  BSSY B1, `(.L_x_13177) ;  /* 0x0000006000017945 */ /* 0x000fe20003800000 */
[----:B------:R-:W-:-:S07]  /*11ee0*/  IMAD.MOV.U32 R15, RZ, RZ, -0x1 ;  /* 0xffffffffff0f7424 */ /* 0x000fce00078e00ff */
[----:B012---:R-:W-:Y:S05]  /*11ef0*/  WARPSYNC.COLLECTIVE R15, `(.L_x_13178) ;  /* 0x000000000f0c7348 */ /* 0x007fea0003c00000 */
[----:B------:R-:W-:Y:S02]  /*11f00*/  ELECT P6, UR62, PT ;  /* 0x00000000003e782f */ /* 0x000fe400038c0000 */
[----:B------:R-:W-:Y:S01]  /*11f10*/  MOV R14, UR62 ;  /* 0x0000003e000e7c02 */ /* 0x000fe20008000f00 */
[----:B012---:R-:W-:Y:S10]  /*11f20*/  ENDCOLLECTIVE ;  /* 0x000000000000791b */ /* 0x007ff40003800000 */
.L_x_13178:
[----:B------:R-:W-:Y:S05]  /*11f30*/  BSYNC B1 ;  /* 0x0000000000017941 */ /* 0x000fea0003800000 */
.L_x_13177:
[----:B------:R-:W-:Y:S05]  /*11f40*/  BRA `(.L_x_13179) ;  /* 0xffffffb800687947 */ /* 0x000fea000383ffff */
.L_x_13037:
[----:B0-----:R0:W3:Y:S02]  /*11f50*/  SYNCS.PHASECHK.TRANS64.TRYWAIT P1, [R3+URZ+0x16840], R2 ;  /* 0x01684002030075a7 */ /* 0x0010e4000802017f */
[----:B---3--:R-:W-:Y:S05]  /*11f60*/  @!P1 NANOSLEEP.SYNCS 0x989680 ;  /* 0x009896800000995d */ /* 0x008fea0003900000 */
[----:B------:R-:W3:Y:S02]  /*11f70*/  @!P1 SYNCS.PHASECHK.TRANS64 P1, [R3+URZ+0x16840], R2 ;  /* 0x01684002030095a7 */ /* 0x000ee4000802007f */
[----:B---3--:R-:W-:Y:S05]  /*11f80*/  @!P1 BRA `(.L_x_13037) ;  /* 0xfffffffc00f09947 */ /* 0x008fea000383ffff */
[----:B------:R-:W-:Y:S05]  /*11f90*/  BRA `(.L_x_13180) ;  /* 0xffffffb800887947 */ /* 0x000fea000383ffff */
.L_x_13039:
[----:B---3--:R3:W4:Y:S02]  /*11fa0*/  SYNCS.PHASECHK.TRANS64.TRYWAIT P1, [R25+URZ+0x16840], R0 ;  /* 0x01684000190075a7 */ /* 0x008724000802017f */
[----:B----4-:R-:W-:Y:S05]  /*11fb0*/  @!P1 NANOSLEEP.SYNCS 0x989680 ;  /* 0x009896800000995d */ /* 0x010fea0003900000 */
[----:B------:R-:W4:Y:S02]  /*11fc0*/  @!P1 SYNCS.PHASECHK.TRANS64 P1, [R25+URZ+0x16840], R0 ;  /* 0x01684000190095a7 */ /* 0x000f24000802007f */
[----:B----4-:R-:W-:Y:S05]  /*11fd0*/  @!P1 BRA `(.L_x_13039) ;  /* 0xfffffffc00f09947 */ /* 0x010fea000383ffff */
[----:B------:R-:W-:Y:S05]  /*11fe0*/  BRA `(.L_x_13181) ;  /* 0xffffffb800947947 */ /* 0x000fea000383ffff */
.L_x_13041:
[----:B----4-:R4:W0:Y:S02]  /*11ff0*/  SYNCS.PHASECHK.TRANS64.TRYWAIT P1, [R3+URZ+0x16860], R2 ;  /* 0x01686002030075a7 */ /* 0x010824000802017f */
[----:B0-----:R-:W-:Y:S05]  /*12000*/  @!P1 NANOSLEEP.SYNCS 0x989680 ;  /* 0x009896800000995d */ /* 0x001fea0003900000 */
[----:B------:R-:W0:Y:S02]  /*12010*/  @!P1 SYNCS.PHASECHK.TRANS64 P1, [R3+URZ+0x16860], R2 ;  /* 0x01686002030095a7 */ /* 0x000e24000802007f */
[----:B0-----:R-:W-:Y:S05]  /*12020*/  @!P1 BRA `(.L_x_13041) ;  /* 0xfffffffc00f09947 */ /* 0x001fea000383ffff */
[----:B------:R-:W-:Y:S05]  /*12030*/  BRA `(.L_x_13182) ;  /* 0xffffffb800907947 */ /* 0x000fea000383ffff */
.L_x_13183:
        /* <DEDUP_REMOVED lines=12> */
.L_x_15863:


//--------------------- .text._ZN7cutlass13device_kernelIN5flash11enable_sm90INS1_16FlashAttnFwdSm90INS1_25CollectiveMainloopFwdSm90ILi2EN4cute5tupleIJNS5_1CILi1EEES8_S8_EEENS6_IJNS7_ILi192EEENS7_ILi128EEENS7_ILi64EEEEEELi64ENS_10bfloat16_tEfNS_4arch4Sm90ELb0ELb0ELb1ELb1ELb1ELb1ELb0ELb1ELb1ELb1ELb0ELb0EEENS1_21CollectiveEpilogueFwdINS6_IJSA_SC_SB_EEES9_SE_SG_Li384ELb1ELb1ELb0ELb0EEENS1_36VarlenDynamicPersistentTileSchedulerILi192ELi128ELi384ELi128ELb0ELb1ELb1ELb0ELb1ELb1EEEEEEEEEvNT_6ParamsE --------------------------
	.section	.text._ZN7cutlass13device_kernelIN5flash11enable_sm90INS1_16FlashAttnFwdSm90INS1_25CollectiveMainloopFwdSm90ILi2EN4cute5tupleIJNS5_1CILi1EEES8_S8_EEENS6_IJNS7_ILi192EEENS7_ILi128EEENS7_ILi64EEEEEELi64ENS_10bfloat16_tEfNS_4arch4Sm90ELb0ELb0ELb1ELb1ELb1ELb1ELb0ELb1ELb1ELb1ELb0ELb0EEENS1_21CollectiveEpilogueFwdINS6_IJSA_SC_SB_EEES9_SE_SG_Li384ELb1ELb1ELb0ELb0EEENS1_36VarlenDynamicPersistentTileSchedulerILi192ELi128ELi384ELi128ELb0ELb1ELb1ELb0ELb1ELb1EEEEEEEEEvNT_6ParamsE,"ax",@progbits
	.align	128
.text._ZN7cutlass13device_kernelIN5flash11enable_sm90INS1_16FlashAttnFwdSm90INS1_25CollectiveMainloopFwdSm90ILi2EN4cute5tupleIJNS5_1CILi1EEES8_S8_EEENS6_IJNS7_ILi192EEENS7_ILi128EEENS7_ILi64EEEEEELi64ENS_10bfloat16_tEfNS_4arch4Sm90ELb0ELb0ELb1ELb1ELb1ELb1ELb0ELb1ELb1ELb1ELb0ELb0EEENS1_21CollectiveEpilogueFwdINS6_IJSA_SC_SB_EEES9_SE_SG_Li384ELb1ELb1ELb0ELb0EEENS1_36VarlenDynamicPersistentTileSchedulerILi192ELi128ELi384ELi128ELb0ELb1ELb1ELb0ELb1ELb1EEEEEEEEEvNT_6ParamsE:
        .type           _ZN7cutlass13device_kernelIN5flash11enable_sm90INS1_16FlashAttnFwdSm90INS1_25CollectiveMainloopFwdSm90ILi2EN4cute5tupleIJNS5_1CILi1EEES8_S8_EEENS6_IJNS7_ILi192EEENS7_ILi128EEENS7_ILi64EEEEEELi64ENS_10bfloat16_tEfNS_4arch4Sm90ELb0ELb0ELb1ELb1ELb1ELb1ELb0ELb1ELb1ELb1ELb0ELb0EEENS1_21CollectiveEpilogueFwdINS6_IJSA_SC_SB_EEES9_SE_SG_Li384ELb1ELb1ELb0ELb0EEENS1_36VarlenDynamicPersistentTileSchedulerILi192ELi128ELi384ELi128ELb0ELb1ELb1ELb0ELb1ELb1EEEEEEEEEvNT_6ParamsE,@function
        .size           _ZN7cutlass13device_kernelIN5flash11enable_sm90INS1_16FlashAttnFwdSm90INS1_25CollectiveMainloopFwdSm90ILi2EN4cute5tupleIJNS5_1CILi1EEES8_S8_EEENS6_IJNS7_ILi192EEENS7_ILi128EEENS7_ILi64EEEEEELi64ENS_10bfloat16_tEfNS_4arch4Sm90ELb0ELb0ELb1ELb1ELb1ELb1ELb0ELb1ELb1ELb1ELb0ELb0EEENS1_21CollectiveEpilogueFwdINS6_IJSA_SC_SB_EEES9_SE_SG_Li384ELb1ELb1ELb0ELb0EEENS1_36VarlenDynamicPersistentTileSchedulerILi192ELi128ELi384ELi128ELb0ELb1ELb1ELb0ELb1ELb1EEEEEEEEEvNT_6ParamsE,(.L_x_15864 - _ZN7cutlass13device_kernelIN5flash11enable_sm90INS1_16FlashAttnFwdSm90INS1_25CollectiveMainloopFwdSm90ILi2EN4cute5tupleIJNS5_1CILi1EEES8_S8_EEENS6_IJNS7_ILi192EEENS7_ILi128EEENS7_ILi64EEEEEELi64ENS_10bfloat16_tEfNS_4arch4Sm90ELb0ELb0ELb1ELb1ELb1ELb1ELb0ELb1ELb1ELb1ELb0ELb0EEENS1_21CollectiveEpilogueFwdINS6_IJSA_SC_SB_EEES9_SE_SG_Li384ELb1ELb1ELb0ELb0EEENS1_36VarlenDynamicPersistentTileSchedulerILi192ELi128ELi384ELi128ELb0ELb1ELb1ELb0ELb1ELb1EEEEEEEEEvNT_6ParamsE)
        .other          _ZN7cutlass13device_kernelIN5flash11enable_sm90INS1_16FlashAttnFwdSm90INS1_25CollectiveMainloopFwdSm90ILi2EN4cute5tupleIJNS5_1CILi1EEES8_S8_EEENS6_IJNS7_ILi192EEENS7_ILi128EEENS7_ILi64EEEEEELi64ENS_10bfloat16_tEfNS_4arch4Sm90ELb0ELb0ELb1ELb1ELb1ELb1ELb0ELb1ELb1ELb1ELb0ELb0EEENS1_21CollectiveEpilogueFwdINS6_IJSA_SC_SB_EEES9_SE_SG_Li384ELb1ELb1ELb0ELb0EEENS1_36VarlenDynamicPersistentTileSchedulerILi192ELi128ELi384ELi128ELb0ELb1ELb1ELb0ELb1ELb1EEEEEEEEEvNT_6ParamsE,@"STO_CUDA_ENTRY STV_DEFAULT"
_ZN7cutlass13device_kernelIN5flash11enable_sm90INS1_16FlashAttnFwdSm90INS1_25CollectiveMainloopFwdSm90ILi2EN4cute5tupleIJNS5_1CILi1EEES8_S8_EEENS6_IJNS7_ILi192EEENS7_ILi128EEENS7_ILi64EEEEEELi64ENS_10bfloat16_tEfNS_4arch4Sm90ELb0ELb0ELb1ELb1ELb1ELb1ELb0ELb1ELb1ELb1ELb0ELb0EEENS1_21CollectiveEpilogueFwdINS6_IJSA_SC_SB_EEES9_SE_SG_Li384ELb1ELb1ELb0ELb0EEENS1_36VarlenDynamicPersistentTileSchedulerILi192ELi128ELi384ELi128ELb0ELb1ELb1ELb0ELb1ELb1EEEEEEEEEvNT_6ParamsE:
        /* <DEDUP_REMOVED lines=18> */
.L_x_13185:
[----:B------:R-:W-:Y:S05]  /*0120*/  BSYNC B0 ;  /* 0x0000000000007941 */ /* 0x000fea0003800000 */
.L_x_13184:
        /* <DEDUP_REMOVED lines=41> */
.L_x_13186:
        /* <DEDUP_REMOVED lines=22> */
.L_x_13187:
        /* <DEDUP_REMOVED lines=18> */
.L_x_13188:
        /* <DEDUP_REMOVED lines=22> */
.L_x_13189:
        /* <DEDUP_REMOVED lines=22> */
.L_x_13190:
        /* <DEDUP_REMOVED lines=8> */
.L_x_13193:
        /* <DEDUP_REMOVED lines=22> */
[----:B----4-:R-:W-:Y:S05]  /*0ae0*/  @P0 BRA `(.L_x_13194) ;  /* 0x0000015000c00947 */ /* 0x010fea0003800000 */
[----:B------:R-:W0:Y:S01]  /*0af0*/  S2R R0, SR_TID.X ;  /* 0x0000000000007919 */ /* 0x000e220000002100 */
[----:B------:R-:W-:Y:S02]  /*0b00*/  MOV R19, RZ ;  /* 0x000000ff00137202 */ /* 0x000fe40000000f00 */
[----:B------:R-:W-:Y:S01]  /*0b10*/  CS2R R154, SRZ ;  /* 0x00000000009a7805 */ /* 0x000fe2000001ff00 */
[----:B------:R-:W-:Y:S01]  /*0b20*/  IMAD.MOV.U32 R157, RZ, RZ, RZ ;  /* 0x000000ffff9d7224 */ /* 0x000fe200078e00ff */
[----:B------:R-:W-:Y:S01]  /*0b30*/  ULOP3.LUT UR39, UR36, 0x1, URZ, 0xfc, !UPT ;  /* 0x0000000124277892 */ /* 0x000fe2000f8efc3f */
[----:B------:R-:W-:Y:S01]  /*0b40*/  UMOV UR37, URZ ;  /* 0x0000003f00257c82 */ /* 0x000fe20008000000 */
[----:B0-----:R-:W-:-:S05]  /*0b50*/  VIADD R10, R0, 0xffffff80 ;  /* 0xffffff80000a7836 */ /* 0x001fca0000000000 */
[----:B------:R-:W-:-:S04]  /*0b60*/  SHF.R.S32.HI R0, RZ, 0x1f, R10 ;  /* 0x0000001fff007819 */ /* 0x000fc8000001140a */
[----:B------:R-:W-:-:S04]  /*0b70*/  LEA.HI R2, R0, R10, RZ, 0x7 ;  /* 0x0000000a00027211 */ /* 0x000fc800078f38ff */
[----:B------:R-:W-:Y:S02]  /*0b80*/  LOP3.LUT R3, R2, 0xffffff80, RZ, 0xc0, !PT ;  /* 0xffffff8002037812 */ /* 0x000fe400078ec0ff */
[----:B------:R-:W-:Y:S02]  /*0b90*/  SHF.R.S32.HI R11, RZ, 0x7, R2 ;  /* 0x00000007ff0b7819 */ /* 0x000fe40000011402 */
[-C--:B------:R-:W-:Y:S01]  /*0ba0*/  LEA.HI R2, R0, R10.reuse, RZ, 0x5 ;  /* 0x0000000a00027211 */ /* 0x080fe200078f28ff */
[----:B------:R-:W-:Y:S01]  /*0bb0*/  IMAD.IADD R12, R10, 0x1, -R3 ;  /* 0x000000010a0c7824 */ /* 0x000fe200078e0a03 */
[----:B------:R-:W-:Y:S02]  /*0bc0*/  LEA.HI R3, R0, R10, RZ, 0x4 ;  /* 0x0000000a00037211 */ /* 0x000fe400078f20ff */
[----:B------:R-:W-:Y:S02]  /*0bd0*/  SHF.R.S32.HI R13, RZ, 0x5, R2 ;  /* 0x00000005ff0d7819 */ /* 0x000fe40000011402 */
[----:B------:R-:W-:-:S02]  /*0be0*/  SHF.R.S32.HI R6, RZ, 0x1f, R12 ;  /* 0x0000001fff067819 */ /* 0x000fc4000001140c */
[----:B------:R-:W-:Y:S02]  /*0bf0*/  SHF.R.S32.HI R4, RZ, 0x4, R3 ;  /* 0x00000004ff047819 */ /* 0x000fe40000011403 */
[----:B------:R-:W-:Y:S02]  /*0c00*/  LEA.HI R7, R6, R12, RZ, 0x2 ;  /* 0x0000000c06077211 */ /* 0x000fe400078f10ff */
[C---:B------:R-:W-:Y:S02]  /*0c10*/  LEA.HI R5, R3.reuse, R4, RZ, 0x1 ;  /* 0x0000000403057211 */ /* 0x040fe400078f08ff */
[--C-:B------:R-:W-:Y:S02]  /*0c20*/  SHF.R.S32.HI R8, RZ, 0x2, R7.reuse ;  /* 0x00000002ff087819 */ /* 0x100fe40000011407 */
[----:B------:R-:W-:Y:S02]  /*0c30*/  SHF.R.S32.HI R9, RZ, 0x1f, R7 ;  /* 0x0000001fff097819 */ /* 0x000fe40000011407 */
[----:B------:R-:W-:-:S02]  /*0c40*/  LOP3.LUT R3, R3, 0x3fffff0, RZ, 0xc0, !PT ;  /* 0x03fffff003037812 */ /* 0x000fc400078ec0ff */
[----:B------:R-:W-:Y:S02]  /*0c50*/  LEA.HI R9, R9, R8, RZ, 0x3 ;  /* 0x0000000809097211 */ /* 0x000fe400078f18ff */
[----:B------:R-:W-:Y:S02]  /*0c60*/  LOP3.LUT R5, R5, 0x1ffffffe, RZ, 0xc0, !PT ;  /* 0x1ffffffe05057812 */ /* 0x000fe400078ec0ff */
[----:B------:R-:W-:Y:S02]  /*0c70*/  LOP3.LUT R9, R9, 0xfffffff8, RZ, 0xc0, !PT ;  /* 0xfffffff809097812 */ /* 0x000fe400078ec0ff */
[----:B------:R-:W-:Y:S01]  /*0c80*/  IADD3 R3, R10, -R3, RZ ;  /* 0x800000030a037210 */ /* 0x000fe20007ffe0ff */
[----:B------:R-:W-:Y:S01]  /*0c90*/  IMAD.IADD R5, R4, 0x1, -R5 ;  /* 0x0000000104057824 */ /* 0x000fe200078e0a05 */
[----:B------:R-:W-:Y:S01]  /*0ca0*/  LOP3.LUT R7, R7, 0x7ffffffc, RZ, 0xc0, !PT ;  /* 0x7ffffffc07077812 */ /* 0x000fe200078ec0ff */
[----:B------:R-:W-:Y:S01]  /*0cb0*/  IMAD.IADD R9, R8, 0x1, -R9 ;  /* 0x0000000108097824 */ /* 0x000fe200078e0a09 */
[----:B------:R-:W-:Y:S01]  /*0cc0*/  LEA.HI R6, R6, R12, RZ, 0x5 ;  /* 0x0000000c06067211 */ /* 0x000fe200078f28ff */
[----:B------:R-:W-:-:S02]  /*0cd0*/  IMAD R2, R13, 0x10, R3 ;  /* 0x000000100d027824 */ /* 0x000fc400078e0203 */
[----:B------:R-:W-:Y:S01]  /*0ce0*/  IMAD.MOV.U32 R8, RZ, RZ, -0x2 ;  /* 0xfffffffeff087424 */ /* 0x000fe200078e00ff */
[----:B------:R-:W-:Y:S01]  /*0cf0*/  SHF.R.S32.HI R6, RZ, 0x5, R6 ;  /* 0x00000005ff067819 */ /* 0x000fe20000011406 */
[----:B------:R-:W-:Y:S02]  /*0d00*/  IMAD.IADD R7, R12, 0x1, -R7 ;  /* 0x000000010c077824 */ /* 0x000fe400078e0a07 */
[----:B------:R-:W-:-:S04]  /*0d10*/  IMAD.HI R4, R11, 0x55555556, RZ ;  /* 0x555555560b047827 */ /* 0x000fc800078e02ff */
[----:B------:R-:W-:Y:S01]  /*0d20*/  IMAD R5, R2, 0x8, R5 ;  /* 0x0000000802057824 */ /* 0x000fe200078e0205 */
[----:B------:R-:W-:Y:S01]  /*0d30*/  LEA.HI R4, R4, R4, RZ, 0x1 ;  /* 0x0000000404047211 */ /* 0x000fe200078f08ff */
[----:B------:R-:W-:Y:S02]  /*0d40*/  IMAD R2, R7, R8, 0x80 ;  /* 0x0000008007027424 */ /* 0x000fe400078e0208 */
[----:B------:R-:W-:Y:S02]  /*0d50*/  IMAD R9, R6, 0x10, R9 ;  /* 0x0000001006097824 */ /* 0x000fe400078e0209 */
[----:B------:R-:W-:Y:S01]  /*0d60*/  IMAD R4, R4, -0x3, R11 ;  /* 0xfffffffd04047824 */ /* 0x000fe200078e020b */
[----:B------:R0:W-:Y:S01]  /*0d70*/  STL [R1+0x58], R2 ;  /* 0x0000580201007387 */ /* 0x0001e20000100800 */
[----:B------:R-:W-:Y:S02]  /*0d80*/  IMAD.SHL.U32 R5, R5, 0x8, RZ ;  /* 0x0000000805057824 */ /* 0x000fe400078e00ff */
[----:B------:R-:W-:-:S05]  /*0d90*/  IMAD R6, R4, 0x40, R9 ;  /* 0x0000004004067824 */ /* 0x000fca00078e0209 */
[----:B------:R-:W-:Y:S01]  /*0da0*/  STL [R1+0x54], R6 ;  /* 0x0000540601007387 */ /* 0x000fe20000100800 */
[CC--:B0-----:R-:W-:Y:S02]  /*0db0*/  LEA.HI R2, R0.reuse, R10.reuse, RZ, 0x2 ;  /* 0x0000000a00027211 */ /* 0x0c1fe400078f10ff */
[----:B------:R-:W-:Y:S02]  /*0dc0*/  LEA.HI R0, R0, R10, RZ, 0x3 ;  /* 0x0000000a00007211 */ /* 0x000fe400078f18ff */
[--C-:B------:R-:W-:Y:S02]  /*0dd0*/  SHF.R.S32.HI R152, RZ, 0x2, R2.reuse ;  /* 0x00000002ff987819 */ /* 0x100fe40000011402 */
[----:B------:R-:W-:Y:S02]  /*0de0*/  SHF.R.S32.HI R3, RZ, 0x1f, R2 ;  /* 0x0000001fff037819 */ /* 0x000fe40000011402 */
[----:B------:R-:W-:Y:S01]  /*0df0*/  SHF.R.S32.HI R4, RZ, 0x3, R0 ;  /* 0x00000003ff047819 */ /* 0x000fe20000011400 */
[----:B------:R-:W-:Y:S01]  /*0e00*/  VIADD R9, R152, 0x60 ;  /* 0x0000006098097836 */ /* 0x000fe20000000000 */
[----:B------:R-:W-:-:S02]  /*0e10*/  LOP3.LUT R0, R0, 0xfffffff8, RZ, 0xc0, !PT ;  /* 0xfffffff800007812 */ /* 0x000fc400078ec0ff */
[----:B------:R-:W-:Y:S02]  /*0e20*/  LEA.HI R3, R3, R152, RZ, 0x3 ;  /* 0x0000009803037211 */ /* 0x000fe400078f18ff */
[----:B------:R-:W-:Y:S01]  /*0e30*/  LOP3.LUT R2, R2, 0xfffffffc, RZ, 0xc0, !PT ;  /* 0xfffffffc02027812 */ /* 0x000fe200078ec0ff */
[----:B------:R-:W-:Y:S01]  /*0e40*/  IMAD.IADD R8, R10, 0x1, -R0 ;  /* 0x000000010a087824 */ /* 0x000fe200078e0a00 */
[----:B------:R-:W-:Y:S02]  /*0e50*/  LOP3.LUT R3, R3, 0xfffffff8, RZ, 0xc0, !PT ;  /* 0xfffffff803037812 */ /* 0x000fe400078ec0ff */
[----:B------:R-:W-:Y:S01]  /*0e60*/  SHF.R.S32.HI R4, RZ, 0x1f, R9 ;  /* 0x0000001fff047819 */ /* 0x000fe20000011409 */
[----:B------:R-:W-:Y:S02]  /*0e70*/  IMAD.SHL.U32 R8, R8, 0x8, RZ ;  /* 0x0000000808087824 */ /* 0x000fe400078e00ff */
[----:B------:R-:W-:Y:S01]  /*0e80*/  IMAD.IADD R7, R10, 0x1, -R2 ;  /* 0x000000010a077824 */ /* 0x000fe200078e0a02 */
[----:B------:R-:W-:Y:S01]  /*0e90*/  LEA.HI R4, R4, R9, RZ, 0x3 ;  /* 0x0000000904047211 */ /* 0x000fe200078f18ff */
[----:B------:R-:W-:Y:S01]  /*0ea0*/  IMAD.IADD R3, R152, 0x1, -R3 ;  /* 0x0000000198037824 */ /* 0x000fe200078e0a03 */
[----:B------:R-:W-:Y:S01]  /*0eb0*/  STL [R1+0x3c], R8 ;  /* 0x00003c0801007387 */ /* 0x000fe20000100800 */
[----:B------:R-:W-:Y:S01]  /*0ec0*/  IMAD.SHL.U32 R2, R9, 0x40, RZ ;  /* 0x0000004009027824 */ /* 0x000fe200078e00ff */
[C---:B------:R-:W-:Y:S01]  /*0ed0*/  LEA.HI R0, R7.reuse, R7, RZ, 0x1 ;  /* 0x0000000707007211 */ /* 0x040fe200078f08ff */
[C---:B------:R-:W-:Y:S01]  /*0ee0*/  IMAD.SHL.U32 R16, R7.reuse, 0x8, RZ ;  /* 0x0000000807107824 */ /* 0x040fe200078e00ff */
[----:B------:R-:W-:Y:S01]  /*0ef0*/  SHF.L.U32 R22, R7, 0x2, RZ ;  /* 0x0000000207167819 */ /* 0x000fe200000006ff */
[----:B------:R0:W-:Y:S01]  /*0f00*/  STL [R1+0x14], R3 ;  /* 0x0000140301007387 */ /* 0x0001e20000100800 */
[----:B------:R-:W-:Y:S01]  /*0f10*/  IMAD.SHL.U32 R4, R4, 0x40, RZ ;  /* 0x0000004004047824 */ /* 0x000fe200078e00ff */
[----:B------:R-:W-:-:S02]  /*0f20*/  LOP3.LUT R0, R0, 0x1ffffffe, RZ, 0xc0, !PT ;  /* 0x1ffffffe00007812 */ /* 0x000fc400078ec0ff */
[----:B------:R-:W-:Y:S01]  /*0f30*/  VIADD R156, R22, 0x10 ;  /* 0x00000010169c7836 */ /* 0x000fe20000000000 */
[----:B------:R-:W-:Y:S02]  /*0f40*/  SHF.R.S32.HI R17, RZ, 0x1f, R16 ;  /* 0x0000001fff117819 */ /* 0x000fe40000011410 */
[----:B------:R-:W-:Y:S01]  /*0f50*/  LOP3.LUT R4, R4, 0xfffffe00, RZ, 0xc0, !PT ;  /* 0xfffffe0004047812 */ /* 0x000fe200078ec0ff */
[----:B------:R-:W-:Y:S01]  /*0f60*/  IMAD.IADD R0, R7, 0x1, -R0 ;  /* 0x0000000107007824 */ /* 0x000fe200078e0a00 */
[----:B------:R-:W-:Y:S02]  /*0f70*/  SHF.R.S32.HI R7, RZ, 0x1f, R156 ;  /* 0x0000001fff077819 */ /* 0x000fe4000001149c */
[----:B0-----:R-:W-:Y:S01]  /*0f80*/  LOP3.LUT R3, R2, 0x1c0, RZ, 0xc0, !PT ;  /* 0x000001c002037812 */ /* 0x001fe200078ec0ff */
[----:B------:R-:W-:Y:S01]  /*0f90*/  IMAD R0, R0, 0x8, R6 ;  /* 0x0000000800007824 */ /* 0x000fe200078e0206 */
[----:B------:R-:W-:Y:S02]  /*0fa0*/  SHF.R.S32.HI R2, RZ, 0x1f, R8 ;  /* 0x0000001fff027819 */ /* 0x000fe40000011408 */
[----:B------:R-:W-:-:S02]  /*0fb0*/  SHF.R.U32.HI R8, RZ, 0x3, R3 ;  /* 0x00000003ff087819 */ /* 0x000fc40000011603 */
[----:B------:R-:W-:Y:S01]  /*0fc0*/  LOP3.LUT R3, R3, 0x38, R16, 0xf8, !PT ;  /* 0x0000003803037812 */ /* 0x000fe200078ef810 */
[----:B------:R0:W-:Y:S03]  /*0fd0*/  STL [R1+0x64], R2 ;  /* 0x0000640201007387 */ /* 0x0001e60000100800 */
[----:B------:R-:W-:Y:S01]  /*0fe0*/  LOP3.LUT R3, R4, R3, R8, 0xf6, !PT ;  /* 0x0000000304037212 */ /* 0x000fe200078ef608 */
[----:B------:R1:W-:Y:S01]  /*0ff0*/  STL [R1+0x20], R4 ;  /* 0x0000200401007387 */ /* 0x0003e20000100800 */
[----:B------:R-:W-:-:S03]  /*1000*/  SHF.L.U32 R8, R156, 0x1, RZ ;  /* 0x000000019c087819 */ /* 0x000fc600000006ff */
[----:B------:R-:W-:Y:S02]  /*1010*/  IMAD R3, R3, 0x2, R18 ;  /* 0x0000000203037824 */ /* 0x000fe400078e0212 */
[----:B------:R2:W-:Y:S01]  /*1020*/  STL [R1+0x4c], R8 ;  /* 0x00004c0801007387 */ /* 0x0005e20000100800 */
[----:B0-----:R-:W-:Y:S01]  /*1030*/  VIADD R2, R16, 0x20 ;  /* 0x0000002010027836 */ /* 0x001fe20000000000 */
[----:B-1----:R-:W-:Y:S02]  /*1040*/  SHF.L.U64.HI R4, R156, 0x1, R7 ;  /* 0x000000019c047819 */ /* 0x002fe40000010207 */
[----:B------:R2:W-:Y:S02]  /*1050*/  STL [R1+0x60], R5 ;  /* 0x0000600501007387 */ /* 0x0005e40000100800 */
[----:B------:R-:W-:Y:S02]  /*1060*/  SHF.R.S32.HI R153, RZ, 0x1f, R2 ;  /* 0x0000001fff997819 */ /* 0x000fe40000011402 */
[----:B------:R2:W-:Y:S04]  /*1070*/  STL [R1+0x48], R4 ;  /* 0x0000480401007387 */ /* 0x0005e80000100800 */
[----:B------:R2:W-:Y:S04]  /*1080*/  STL [R1+0x50], R3 ;  /* 0x0000500301007387 */ /* 0x0005e80000100800 */
[----:B------:R2:W-:Y:S02]  /*1090*/  STL [R1+0x5c], R0 ;  /* 0x00005c0001007387 */ /* 0x0005e40000100800 */
.L_x_13323:
[----:B0-2--5:R-:W0:Y:S02]  /*10a0*/  LDC.64 R4, c[0x0][0xc88] ;  /* 0x00032200ff047b82 */ /* 0x025e240000000a00 */
[----:B0-----:R-:W-:-:S05]  /*10b0*/  IMAD.WIDE R4, R35, 0x4, R4 ;  /* 0x0000000423047825 */ /* 0x001fca00078e0204 */
[----:B------:R-:W2:Y:S01]  /*10c0*/  LDG.E R3, desc[UR42][R4.64] ;  /* 0x0000002a04037981 */ /* 0x000ea2000c1e1900 */
        /* <DEDUP_REMOVED lines=9> */
[----:B--2---:R-:W-:Y:S01]  /*1160*/  SHF.R.S32.HI R0, RZ, 0x1f, R3 ;  /* 0x0000001fff007819 */ /* 0x004fe20000011403 */
[----:B------:R-:W-:Y:S08]  /*1170*/  STL [R1+0x34], R3 ;  /* 0x0000340301007387 */ /* 0x000ff00000100800 */
[C---:B------:R-:W-:Y:S01]  /*1180*/  @P1 LEA R6, P2, R3.reuse, UR4, 0x2 ;  /* 0x0000000403061c11 */ /* 0x040fe2000f8410ff */
[C---:B------:R-:W-:Y:S01]  /*1190*/  IMAD.SHL.U32 R36, R3.reuse, 0x4, RZ ;  /* 0x0000000403247824 */ /* 0x040fe200078e00ff */
[C-C-:B------:R-:W-:Y:S01]  /*11a0*/  SHF.L.U64.HI R32, R3.reuse, 0x2, R0.reuse ;  /* 0x0000000203207819 */ /* 0x140fe20000010200 */
[----:B------:R0:W-:Y:S01]  /*11b0*/  STL [R1+0x44], R0 ;  /* 0x0000440001007387 */ /* 0x0001e20000100800 */
[----:B------:R-:W-:-:S02]  /*11c0*/  @P1 LEA.HI.X R7, R3, UR5, R0, 0x2, P2 ;  /* 0x0000000503071c11 */ /* 0x000fc400090f1400 */
[----:B------:R-:W-:Y:S01]  /*11d0*/  ISETP.NE.U32.AND P2, PT, RZ, UR8, PT ;  /* 0x00000008ff007c0c */ /* 0x000fe2000bf45070 */
[----:B------:R-:W-:Y:S01]  /*11e0*/  ULDC UR4, c[0x0][0x288] ;  /* 0x0000a20000047ab9 */ /* 0x000fe20000000800 */
[----:B------:R-:W-:Y:S01]  /*11f0*/  IADD3 R8, P3, R36, UR6, RZ ;  /* 0x0000000624087c10 */ /* 0x000fe2000ff7e0ff */
[----:B-1----:R1:W-:Y:S01]  /*1200*/  STL [R1+0x28], R36 ;  /* 0x0000282401007387 */ /* 0x0023e20000100800 */
[----:B------:R-:W-:Y:S01]  /*1210*/  ISETP.NE.AND.EX P2, PT, RZ, UR9, PT, P2 ;  /* 0x00000009ff007c0c */ /* 0x000fe2000bf45320 */
[----:B0-----:R-:W-:Y:S01]  /*1220*/  IMAD.MOV.U32 R0, RZ, RZ, RZ ;  /* 0x000000ffff007224 */ /* 0x001fe200078e00ff */
[----:B------:R-:W-:Y:S01]  /*1230*/  MOV R25, UR4 ;  /* 0x0000000400197c02 */ /* 0x000fe20008000f00 */
[----:B------:R-:W-:Y:S01]  /*1240*/  ULDC.64 UR4, c[0x0][0x418] ;  /* 0x0001060000047ab9 */ /* 0x000fe20000000a00 */
[----:B------:R-:W-:Y:S01]  /*1250*/  IADD3.X R9, R32, UR7, RZ, P3, !PT ;  /* 0x0000000720097c10 */ /* 0x000fe20009ffe4ff */
        /* <DEDUP_REMOVED lines=26> */
.L_x_13195:
        /* <DEDUP_REMOVED lines=10> */
.L_x_13196:
[----:B------:R-:W-:Y:S05]  /*14a0*/  @!P0 BRA `(.L_x_13197) ;  /* 0x00000000000c8947 */ /* 0x000fea0003800000 */
[----:B------:R-:W2:Y:S04]  /*14b0*/  LDG.E R4, desc[UR42][R8.64] ;  /* 0x0000002a08047981 */ /* 0x000ea8000c1e1900 */
[----:B------:R-:W2:Y:S02]  /*14c0*/  LDG.E R31, desc[UR42][R8.64+0x4] ;  /* 0x0000042a081f7981 */ /* 0x000ea4000c1e1900 */
[----:B--2---:R-:W-:-:S07]  /*14d0*/  IMAD.IADD R31, R31, 0x1, -R4 ;  /* 0x000000011f1f7824 */ /* 0x004fce00078e0a04 */
.L_x_13197:
[----:B------:R-:W-:Y:S02]  /*14e0*/  ULDC.64 UR4, c[0x0][0xa10] ;  /* 0x0002840000047ab9 */ /* 0x000fe40000000a00 */
[----:B------:R-:W-:-:S04]  /*14f0*/  ISETP.NE.U32.AND P0, PT, RZ, UR4, PT ;  /* 0x00000004ff007c0c */ /* 0x000fc8000bf05070 */
[----:B------:R-:W-:Y:S01]  /*1500*/  ISETP.NE.AND.EX P0, PT, RZ, UR5, PT, P0 ;  /* 0x00000005ff007c0c */ /* 0x000fe2000bf05300 */
[----:B------:R-:W-:-:S12]  /*1510*/  ULDC.64 UR4, c[0x0][0xa30] ;  /* 0x00028c0000047ab9 */ /* 0x000fd80000000a00 */
[----:B0-----:R-:W0:Y:S02]  /*1520*/  @P0 LDC.64 R4, c[0x0][0xa10] ;  /* 0x00028400ff040b82 */ /* 0x001e240000000a00 */
[----:B0-----:R-:W-:-:S05]  /*1530*/  @P0 IMAD.WIDE R4, R29, 0x4, R4 ;  /* 0x000000041d040825 */ /* 0x001fca00078e0204 */
[----:B------:R-:W2:Y:S04]  /*1540*/  @P0 LDG.E R3, desc[UR42][R4.64] ;  /* 0x0000002a04030981 */ /* 0x000ea8000c1e1900 */
[----:B------:R-:W2:Y:S01]  /*1550*/  @P0 LDG.E R8, desc[UR42][R4.64+0x4] ;  /* 0x0000042a04080981 */ /* 0x000ea2000c1e1900 */
[----:B-----5:R-:W-:Y:S01]  /*1560*/  IADD3 R9, -R0, R31, RZ ;  /* 0x0000001f00097210 */ /* 0x020fe20007ffe1ff */
[----:B------:R-:W-:Y:S01]  /*1570*/  IMAD.MOV.U32 R24, RZ, RZ, R31 ;  /* 0x000000ffff187224 */ /* 0x000fe200078e001f */
[----:B------:R-:W-:-:S03]  /*1580*/  ISETP.NE.U32.AND P1, PT, RZ, UR4, PT ;  /* 0x00000004ff007c0c */ /* 0x000fc6000bf25070 */
[----:B------:R-:W-:Y:S01]  /*1590*/  IMAD.MOV R28, RZ, RZ, -R9 ;  /* 0x000000ffff1c7224 */ /* 0x000fe200078e0a09 */
[----:B------:R-:W-:-:S04]  /*15a0*/  ISETP.NE.AND.EX P1, PT, RZ, UR5, PT, P1 ;  /* 0x00000005ff007c0c */ /* 0x000fc8000bf25310 */
[----:B------:R-:W-:-:S09]  /*15b0*/  VIMNMX R28, RZ, R28, !PT ;  /* 0x0000001cff1c7248 */ /* 0x000fd20007fe0100 */
        /* <DEDUP_REMOVED lines=8> */
[----:B------:R-:W-:-:S04]  /*1640*/  LOP3.LUT R5, R3, 0xffffff80, RZ, 0xc0, !PT ;  /* 0xffffff8003057812 */ /* 0x000fc800078ec0ff */
[----:B------:R-:W-:-:S04]  /*1650*/  VIADDMNMX R5, R5, -R9, R30, PT ;  /* 0x8000000905057246 */ /* 0x000fc8000380011e */
[----:B------:R-:W-:Y:S02]  /*1660*/  ISETP.GT.AND P0, PT, R5, R28, PT ;  /* 0x0000001c0500720c */ /* 0x000fe40003f04270 */
[----:B------:R-:W-:-:S05]  /*1670*/  SHF.R.U32.HI R28, RZ, 0x7, R28 ;  /* 0x00000007ff1c7819 */ /* 0x000fca000001161c */
[----:B------:R-:W-:-:S06]  /*1680*/  IMAD.MOV.U32 R27, RZ, RZ, R28 ;  /* 0x000000ffff1b7224 */ /* 0x000fcc00078e001c */
[----:B------:R-:W-:-:S05]  /*1690*/  @P0 VIADD R0, R5, 0x7f ;  /* 0x0000007f05000836 */ /* 0x000fca0000000000 */
[----:B------:R-:W-:-:S04]  /*16a0*/  @P0 SHF.R.S32.HI R5, RZ, 0x1f, R0 ;  /* 0x0000001fff050819 */ /* 0x000fc80000011400 */
[----:B------:R-:W-:Y:S02]  /*16b0*/  @P0 LEA.HI R5, R5, R0, RZ, 0x7 ;  /* 0x0000000005050211 */ /* 0x000fe400078f38ff */
[----:B------:R-:W-:Y:S02]  /*16c0*/  SHF.R.S32.HI R0, RZ, 0x7, R3 ;  /* 0x00000007ff007819 */ /* 0x000fe40000011403 */
[----:B------:R-:W-:Y:S02]  /*16d0*/  @P0 SHF.R.S32.HI R27, RZ, 0x7, R5 ;  /* 0x00000007ff1b0819 */ /* 0x000fe40000011405 */
[----:B------:R-:W-:Y:S01]  /*16e0*/  PLOP3.LUT P0, PT, PT, PT, PT, 0x80, 0x0 ;  /* 0x000000000000781c */ /* 0x000fe20003f0f070 */
[----:B------:R0:W-:Y:S01]  /*16f0*/  STL [R1+0x40], R0 ;  /* 0x0000400001007387 */ /* 0x0001e20000100800 */
        /* <DEDUP_REMOVED lines=22> */
.L_x_13200:
[----:B------:R-:W-:Y:S05]  /*1860*/  BSYNC B6 ;  /* 0x0000000000067941 */ /* 0x000fea0003800000 */
.L_x_13199:
        /* <DEDUP_REMOVED lines=20> */
.L_x_13202:
[----:B------:R-:W-:Y:S05]  /*19b0*/  BSYNC B6 ;  /* 0x0000000000067941 */ /* 0x000fea0003800000 */
.L_x_13201:
[----:B------:R-:W-:Y:S01]  /*19c0*/  ULDC.64 UR4, c[0x0][0x9f8] ;  /* 0x00027e0000047ab9 */ /* 0x000fe20000000a00 */
[----:B------:R-:W2:Y:S01]  /*19d0*/  LDL R38, [R1+0x14] ;  /* 0x0000140001267983 */ /* 0x000ea20000100800 */
[----:B------:R-:W-:Y:S01]  /*19e0*/  ISETP.NE.U32.AND P0, PT, RZ, UR4, PT ;  /* 0x00000004ff007c0c */ /* 0x000fe2000bf05070 */
[----:B------:R-:W0:Y:S03]  /*19f0*/  LDC.64 R4, c[0x0][0x3f8] ;  /* 0x0000fe00ff047b82 */ /* 0x000e260000000a00 */
[----:B------:R-:W-:-:S05]  /*1a00*/  ISETP.NE.AND.EX P0, PT, RZ, UR5, PT, P0 ;  /* 0x00000005ff007c0c */ /* 0x000fca000bf05300 */
[----:B------:R-:W1:Y:S08]  /*1a10*/  LDC.64 R64, c[0x0][0x408] ;  /* 0x00010200ff407b82 */ /* 0x000e700000000a00 */
[----:B------:R-:W-:Y:S01]  /*1a20*/  @P0 IADD3 R6, P1, R36, UR4, RZ ;  /* 0x0000000424060c10 */ /* 0x000fe2000ff3e0ff */
[----:B------:R-:W3:Y:S03]  /*1a30*/  LDC R37, c[0x0][0x3f4] ;  /* 0x0000fd00ff257b82 */ /* 0x000ee60000000800 */
[----:B------:R-:W-:-:S02]  /*1a40*/  @P0 IADD3.X R7, R32, UR5, RZ, P1, !PT ;  /* 0x0000000520070c10 */ /* 0x000fc40008ffe4ff */
[----:B------:R-:W4:Y:S04]  /*1a50*/  LDL.LU R32, [R1] ;  /* 0x0000000001207983 */ /* 0x000f280000300800 */
[----:B------:R-:W4:Y:S04]  /*1a60*/  LDL R14, [R1+0x20] ;  /* 0x00002000010e7983 */ /* 0x000f280000100800 */
[----:B------:R1:W4:Y:S01]  /*1a70*/  @P0 LDG.E R29, desc[UR42][R6.64] ;  /* 0x0000002a061d0981 */ /* 0x000322000c1e1900 */
[----:B------:R-:W1:Y:S01]  /*1a80*/  S2R R36, SR_TID.X ;  /* 0x0000000000247919 */ /* 0x000e620000002100 */
[----:B------:R-:W-:-:S02]  /*1a90*/  SHF.R.S32.HI R3, RZ, 0x1f, R152 ;  /* 0x0000001fff037819 */ /* 0x000fc40000011498 */
[----:B------:R-:W-:-:S03]  /*1aa0*/  SHF.R.S32.HI R23, RZ, 0x1f, R22 ;  /* 0x0000001fff177819 */ /* 0x000fc60000011416 */
[-C--:B0-----:R-:W-:Y:S02]  /*1ab0*/  IMAD R0, R3, R4.reuse, RZ ;  /* 0x0000000403007224 */ /* 0x081fe400078e02ff */
[----:B------:R-:W-:-:S04]  /*1ac0*/  IMAD.WIDE.U32 R8, R152, R4, R22 ;  /* 0x0000000498087225 */ /* 0x000fc800078e0016 */
[C---:B------:R-:W-:Y:S02]  /*1ad0*/  IMAD R13, R152.reuse, R5, R0 ;  /* 0x00000005980d7224 */ /* 0x040fe400078e0200 */
[----:B------:R-:W-:Y:S01]  /*1ae0*/  IMAD.WIDE.U32 R10, R152, R4, R16 ;  /* 0x00000004980a7225 */ /* 0x000fe200078e0010 */
[----:B---3--:R-:W-:Y:S02]  /*1af0*/  ISETP.GE.AND P0, PT, R16, R37, PT ;  /* 0x000000251000720c */ /* 0x008fe40003f06270 */
[----:B------:R-:W-:Y:S01]  /*1b00*/  IADD3 R9, R9, R13, RZ ;  /* 0x0000000d09097210 */ /* 0x000fe20007ffe0ff */
[----:B-1----:R-:W-:Y:S02]  /*1b10*/  IMAD R3, R3, R64, RZ ;  /* 0x0000004003037224 */ /* 0x002fe400078e02ff */
[----:B------:R-:W-:Y:S01]  /*1b20*/  IMAD.IADD R11, R13, 0x1, R11 ;  /* 0x000000010d0b7824 */ /* 0x000fe200078e020b */
[----:B-----5:R-:W-:Y:S01]  /*1b30*/  SHF.R.S32.HI R13, RZ, 0x1f, R24 ;  /* 0x0000001fff0d7819 */ /* 0x020fe20000011418 */
[----:B------:R-:W-:Y:S01]  /*1b40*/  IMAD R15, R152, R65, R3 ;  /* 0x00000041980f7224 */ /* 0x000fe200078e0203 */
[----:B------:R-:W-:-:S03]  /*1b50*/  SEL R3, R37, RZ, P0 ;  /* 0x000000ff25037207 */ /* 0x000fc60000000000 */
[C---:B------:R-:W-:Y:S02]  /*1b60*/  IMAD R12, R13.reuse, R4, RZ ;  /* 0x000000040d0c7224 */ /* 0x040fe400078e02ff */
[----:B------:R-:W-:Y:S02]  /*1b70*/  IMAD R13, R13, R64, RZ ;  /* 0x000000400d0d7224 */ /* 0x000fe400078e02ff */
[----:B------:R-:W-:Y:S02]  /*1b80*/  VIADD R39, R36, 0xffffff80 ;  /* 0xffffff8024277836 */ /* 0x000fe40000000000 */
[----:B------:R-:W-:Y:S01]  /*1b90*/  IMAD.IADD R3, R16, 0x1, R3 ;  /* 0x0000000110037824 */ /* 0x000fe200078e0203 */
[----:B------:R-:W-:Y:S01]  /*1ba0*/  SHF.L.U64.HI R68, R4, 0x7, R5 ;  /* 0x0000000704447819 */ /* 0x000fe20000010205 */
[----:B------:R-:W-:Y:S01]  /*1bb0*/  IMAD.WIDE.U32 R20, R24, R4, R8 ;  /* 0x0000000418147225 */ /* 0x000fe200078e0008 */
[----:B------:R-:W-:-:S03]  /*1bc0*/  SHF.L.U64.HI R66, R64, 0x7, R65 ;  /* 0x0000000740427819 */ /* 0x000fc60000010241 */
[----:B------:R-:W-:Y:S01]  /*1bd0*/  IMAD.WIDE.U32 R52, R24, R4, R10 ;  /* 0x0000000418347225 */ /* 0x000fe200078e000a */
[----:B------:R-:W-:-:S03]  /*1be0*/  SHF.R.S32.HI R0, RZ, 0x1f, R3 ;  /* 0x0000001fff007819 */ /* 0x000fc60000011403 */
[----:B------:R-:W-:Y:S02]  /*1bf0*/  IMAD.SHL.U32 R67, R4, 0x80, RZ ;  /* 0x0000008004437824 */ /* 0x000fe400078e00ff */
[----:B------:R-:W-:Y:S02]  /*1c00*/  IMAD R13, R24, R65, R13 ;  /* 0x00000041180d7224 */ /* 0x000fe400078e020d */
[----:B------:R-:W-:Y:S01]  /*1c10*/  IMAD.WIDE.U32 R6, R152, R64, R16 ;  /* 0x0000004098067225 */ /* 0x000fe200078e0010 */
[----:B------:R-:W-:-:S03]  /*1c20*/  LEA.HI R0, R0, R3, RZ, 0x3 ;  /* 0x0000000300007211 */ /* 0x000fc600078f18ff */
[----:B------:R-:W-:Y:S02]  /*1c30*/  IMAD.IADD R7, R15, 0x1, R7 ;  /* 0x000000010f077824 */ /* 0x000fe400078e0207 */
[-C--:B------:R-:W-:Y:S01]  /*1c40*/  IMAD.WIDE.U32 R56, R24, R64.reuse, R6 ;  /* 0x0000004018387225 */ /* 0x080fe200078e0006 */
[----:B------:R-:W-:Y:S02]  /*1c50*/  SHF.R.S32.HI R7, RZ, 0x3, R0 ;  /* 0x00000003ff077819 */ /* 0x000fe40000011400 */
[----:B------:R-:W-:Y:S01]  /*1c60*/  LOP3.LUT R6, R0, 0xfffffff8, RZ, 0xc0, !PT ;  /* 0xfffffff800067812 */ /* 0x000fe200078ec0ff */
[----:B------:R-:W-:-:S04]  /*1c70*/  IMAD.WIDE.U32 R54, R152, R64, R22 ;  /* 0x0000004098367225 */ /* 0x000fc800078e0016 */
[----:B------:R-:W-:Y:S02]  /*1c80*/  IMAD.IADD R55, R55, 0x1, R15 ;  /* 0x0000000137377824 */ /* 0x000fe400078e020f */
[C---:B------:R-:W-:Y:S02]  /*1c90*/  IMAD R35, R24.reuse, R5, R12 ;  /* 0x0000000518237224 */ /* 0x040fe400078e020c */
[----:B------:R-:W-:Y:S01]  /*1ca0*/  IMAD.WIDE.U32 R54, R24, R64, R54 ;  /* 0x0000004018367225 */ /* 0x000fe200078e0036 */
[----:B------:R-:W-:Y:S02]  /*1cb0*/  SHF.L.U32 R64, R64, 0x7, RZ ;  /* 0x0000000740407819 */ /* 0x000fe400000006ff */
[----:B------:R-:W-:Y:S01]  /*1cc0*/  SHF.R.S32.HI R63, RZ, 0x1f, R34 ;  /* 0x0000001fff3f7819 */ /* 0x000fe20000011422 */
[----:B------:R-:W-:Y:S02]  /*1cd0*/  IMAD.IADD R70, R70, 0x1, R31 ;  /* 0x0000000146467824 */ /* 0x000fe400078e021f */
[----:B------:R-:W-:Y:S01]  /*1ce0*/  IMAD.IADD R58, R21, 0x1, R35 ;  /* 0x00000001153a7824 */ /* 0x000fe200078e0223 */
[----:B------:R-:W-:Y:S01]  /*1cf0*/  IADD3 R35, R35, R53, RZ ;  /* 0x0000003523237210 */ /* 0x000fe20007ffe0ff */
[----:B------:R-:W-:-:S02]  /*1d00*/  IMAD.SHL.U32 R60, R37, 0x2, RZ ;  /* 0x00000002253c7824 */ /* 0x000fc400078e00ff */
[----:B------:R-:W-:Y:S02]  /*1d10*/  IMAD.IADD R31, R13, 0x1, R57 ;  /* 0x000000010d1f7824 */ /* 0x000fe400078e0239 */
[C---:B--2---:R-:W-:Y:S01]  /*1d20*/  IMAD.SHL.U32 R69, R38.reuse, 0x40, RZ ;  /* 0x0000004026457824 */ /* 0x044fe200078e00ff */
[----:B------:R-:W-:Y:S02]  /*1d30*/  LOP3.LUT P1, RZ, R38, 0x4, RZ, 0xc0, !PT ;  /* 0x0000000426ff7812 */ /* 0x000fe4000782c0ff */
[----:B------:R-:W-:Y:S02]  /*1d40*/  SHF.R.U32.HI R38, RZ, 0x7, R36 ;  /* 0x00000007ff267819 */ /* 0x000fe40000011624 */
[----:B------:R-:W-:Y:S02]  /*1d50*/  LOP3.LUT R69, R69, 0x1c0, RZ, 0xc0, !PT ;  /* 0x000001c045457812 */ /* 0x000fe400078ec0ff */
[----:B------:R-:W-:Y:S01]  /*1d60*/  SHF.R.S32.HI R36, RZ, 0x1f, R39 ;  /* 0x0000001fff247819 */ /* 0x000fe20000011427 */
[C---:B------:R-:W-:Y:S01]  /*1d70*/  VIADD R62, R38.reuse, 0x8 ;  /* 0x00000008263e7836 */ /* 0x040fe20000000000 */
[----:B------:R-:W-:Y:S01]  /*1d80*/  ISETP.NE.AND P6, PT, R38, 0x1, PT ;  /* 0x000000012600780c */ /* 0x000fe20003fc5270 */
[----:B------:R-:W-:Y:S01]  /*1d90*/  VIADD R38, R152, 0x60 ;  /* 0x0000006098267836 */ /* 0x000fe20000000000 */
[----:B------:R-:W-:-:S02]  /*1da0*/  SHF.R.U32.HI R65, RZ, 0x3, R69 ;  /* 0x00000003ff417819 */ /* 0x000fc40000011645 */
[C---:B------:R-:W-:Y:S02]  /*1db0*/  LOP3.LUT R4, R69.reuse, 0x18, R16, 0xf8, !PT ;  /* 0x0000001845047812 */ /* 0x040fe400078ef810 */
[----:B------:R-:W-:Y:S01]  /*1dc0*/  LEA.HI R36, R36, R39, RZ, 0x5 ;  /* 0x0000002724247211 */ /* 0x000fe200078f28ff */
[----:B------:R-:W-:Y:S01]  /*1dd0*/  IMAD.SHL.U32 R38, R38, 0x40, RZ ;  /* 0x0000004026267824 */ /* 0x000fe200078e00ff */
[----:B------:R-:W-:Y:S02]  /*1de0*/  LOP3.LUT R4, R4, R65, RZ, 0x3c, !PT ;  /* 0x0000004104047212 */ /* 0x000fe400078e3cff */
[----:B------:R-:W-:Y:S02]  /*1df0*/  SHF.R.S32.HI R36, RZ, 0x5, R36 ;  /* 0x00000005ff247819 */ /* 0x000fe40000011424 */
[----:B------:R-:W-:Y:S02]  /*1e00*/  LOP3.LUT R38, R38, 0x1c0, RZ, 0xc0, !PT ;  /* 0x000001c026267812 */ /* 0x000fe400078ec0ff */
[----:B----4-:R-:W-:Y:S01]  /*1e10*/  LOP3.LUT R32, R32, 0xfffffffd, RZ, 0xc0, !PT ;  /* 0xfffffffd20207812 */ /* 0x010fe200078ec0ff */
[----:B------:R-:W-:Y:S01]  /*1e20*/  IMAD R59, R36, 0x200, R4 ;  /* 0x00000200243b7824 */ /* 0x000fe200078e0204 */
[----:B------:R-:W-:-:S02]  /*1e30*/  LOP3.LUT R4, R69, 0x38, R0, 0xf8, !PT ;  /* 0x0000003845047812 */ /* 0x000fc400078ef800 */
[----:B------:R-:W-:Y:S02]  /*1e40*/  @P1 LOP3.LUT R32, R32, 0x2, RZ, 0xfc, !PT ;  /* 0x0000000220201812 */ /* 0x000fe400078efcff */
[----:B------:R-:W-:Y:S01]  /*1e50*/  LOP3.LUT R0, R38, 0x38, R0, 0xf8, !PT ;  /* 0x0000003826007812 */ /* 0x000fe200078ef800 */
[----:B------:R-:W-:Y:S01]  /*1e60*/  VIADD R38, R152, 0x60 ;  /* 0x0000006098267836 */ /* 0x000fe20000000000 */
[----:B------:R-:W-:Y:S05]  /*1e70*/  @!P6 WARPSYNC.ALL ;  /* 0x000000000000e948 */ /* 0x000fea0003800000 */
[----:B------:R0:W-:Y:S01]  /*1e80*/  STL [R1], R32 ;  /* 0x0000002001007387 */ /* 0x0001e20000100800 */
[----:B------:R-:W-:Y:S01]  /*1e90*/  IMAD.SHL.U32 R38, R38, 0x40, RZ ;  /* 0x0000004026267824 */ /* 0x000fe200078e00ff */
[----:B------:R-:W-:Y:S01]  /*1ea0*/  LOP3.LUT R3, R4, R65, RZ, 0x3c, !PT ;  /* 0x0000004104037212 */ /* 0x000fe200078e3cff */
[----:B------:R-:W-:Y:S01]  /*1eb0*/  ULDC UR4, c[0x0][0x2f4] ;  /* 0x0000bd0000047ab9 */ /* 0x000fe20000000800 */
[----:B0-----:R-:W-:-:S02]  /*1ec0*/  SHF.R.S32.HI R32, RZ, 0x1f, R39 ;  /* 0x0000001fff207819 */ /* 0x001fc40000011427 */
[----:B------:R-:W-:Y:S02]  /*1ed0*/  LOP3.LUT R38, R38, 0x1c0, RZ, 0xc0, !PT ;  /* 0x000001c026267812 */ /* 0x000fe400078ec0ff */
[----:B------:R-:W-:Y:S02]  /*1ee0*/  LEA.HI R32, R32, R39, RZ, 0x2 ;  /* 0x0000002720207211 */ /* 0x000fe400078f10ff */
[----:B------:R-:W-:Y:S02]  /*1ef0*/  SHF.R.U32.HI R38, RZ, 0x3, R38 ;  /* 0x00000003ff267819 */ /* 0x000fe40000011626 */
[----:B------:R-:W-:Y:S02]  /*1f00*/  LOP3.LUT R32, R32, 0xfffffffc, RZ, 0xc0, !PT ;  /* 0xfffffffc20207812 */ /* 0x000fe400078ec0ff */
[----:B------:R-:W-:-:S03]  /*1f10*/  LOP3.LUT R0, R0, R38, RZ, 0x3c, !PT ;  /* 0x0000002600007212 */ /* 0x000fc600078e3cff */
[----:B------:R-:W-:Y:S01]  /*1f20*/  IMAD.IADD R32, R39, 0x1, -R32 ;  /* 0x0000000127207824 */ /* 0x000fe200078e0a20 */
[----:B------:R-:W-:Y:S01]  /*1f30*/  @!P6 BAR.SYNC.DEFER_BLOCKING 0x9, 0x100 ;  /* 0x024400000000eb1d */ /* 0x000fe20000010000 */
[----:B------:R-:W-:Y:S01]  /*1f40*/  ISETP.GE.AND P1, PT, R16, UR4, PT ;  /* 0x0000000410007c0c */ /* 0x000fe2000bf26270 */
[----:B------:R-:W-:Y:S01]  /*1f50*/  IMAD.IADD R0, R14, 0x1, R0 ;  /* 0x000000010e007824 */ /* 0x000fe200078e0200 */
[----:B------:R-:W-:Y:S01]  /*1f60*/  ISETP.GE.AND P2, PT, R2, UR4, PT ;  /* 0x0000000402007c0c */ /* 0x000fe2000bf46270 */
[----:B------:R-:W-:Y:S01]  /*1f70*/  IMAD R61, R32, 0x60, R152 ;  /* 0x00000060203d7824 */ /* 0x000fe200078e0298 */
[----:B------:R-:W-:Y:S01]  /*1f80*/  SHF.R.S32.HI R5, RZ, 0x1f, R29 ;  /* 0x0000001fff057819 */ /* 0x000fe2000001141d */
[----:B------:R-:W-:Y:S01]  /*1f90*/  IMAD.IADD R32, R55, 0x1, R13 ;  /* 0x0000000137207824 */ /* 0x000fe200078e020d */
[----:B------:R-:W-:Y:S02]  /*1fa0*/  SHF.R.S32.HI R4, RZ, 0x1f, R6 ;  /* 0x0000001fff047819 */ /* 0x000fe40000011406 */
[----:B------:R-:W-:-:S07]  /*1fb0*/  LEA R3, R36, R3, 0x9 ;  /* 0x0000000324037211 */ /* 0x000fce00078e48ff */
.L_x_13258:
[----:B--2---:R-:W2:Y:S01]  /*1fc0*/  LDL R38, [R1+0x14] ;  /* 0x0000140001267983 */ /* 0x004ea20000100800 */
[----:B------:R-:W0:Y:S03]  /*1fd0*/  LDC R75, c[0x0][0x430] ;  /* 0x00010c00ff4b7b82 */ /* 0x000e260000000800 */
[----:B----4-:R-:W3:Y:S01]  /*1fe0*/  LDL.LU R37, [R1] ;  /* 0x0000000001257983 */ /* 0x010ee20000300800 */
[----:B------:R-:W-:Y:S01]  /*1ff0*/  VIADD R27, R27, 0xffffffff ;  /* 0xffffffff1b1b7836 */ /* 0x000fe20000000000 */
[----:B------:R-:W-:-:S03]  /*2000*/  MOV R74, RZ ;  /* 0x000000ff004a7202 */ /* 0x000fc60000000f00 */
[----:B------:R-:W-:Y:S01]  /*2010*/  IMAD R9, R27, 0x80, R61 ;  /* 0x000000801b097824 */ /* 0x000fe200078e023d */
[----:B------:R-:W1:Y:S03]  /*2020*/  LDC R80, c[0x0][0x3f4] ;  /* 0x0000fd00ff507b82 */ /* 0x000e660000000800 */
[----:B------:R-:W-:Y:S01]  /*2030*/  IMAD.IADD R36, R70, 0x1, R9 ;  /* 0x0000000146247824 */ /* 0x000fe200078e0209 */
[----:B------:R-:W-:-:S03]  /*2040*/  ISETP.GE.AND P3, PT, R9, R30, PT ;  /* 0x0000001e0900720c */ /* 0x000fc60003f66270 */
[----:B------:R-:W-:Y:S01]  /*2050*/  IMAD.MOV.U32 R12, RZ, RZ, R36 ;  /* 0x000000ffff0c7224 */ /* 0x000fe200078e0024 */
[----:B------:R-:W-:Y:S02]  /*2060*/  ISETP.GT.OR P3, PT, R61, 0x7f, P3 ;  /* 0x0000007f3d00780c */ /* 0x000fe40001f64670 */
[----:B0-----:R-:W-:-:S11]  /*2070*/  ISETP.NE.AND P4, PT, R75, 0x1, PT ;  /* 0x000000014b00780c */ /* 0x001fd60003f85270 */
[----:B------:R-:W0:Y:S08]  /*2080*/  @!P3 LDC.64 R10, c[0x0][0x428] ;  /* 0x00010a00ff0abb82 */ /* 0x000e300000000a00 */
[----:B------:R-:W4:Y:S08]  /*2090*/  @P4 LDC R13, c[0x0][0x434] ;  /* 0x00010d00ff0d4b82 */ /* 0x000f300000000800 */
[----:B------:R-:W1:Y:S08]  /*20a0*/  @P4 LDC R14, c[0x0][0x438] ;  /* 0x00010e00ff0e4b82 */ /* 0x000e700000000800 */
[----:B------:R-:W0:Y:S01]  /*20b0*/  @!P3 LDC.64 R8, c[0x0][0x418] ;  /* 0x00010600ff08bb82 */ /* 0x000e220000000a00 */
[----:B----4-:R-:W-:-:S05]  /*20c0*/  @P4 IMAD.HI.U32 R13, R36, R13, RZ ;  /* 0x0000000d240d4227 */ /* 0x010fca00078e00ff */
[----:B-1----:R-:W-:Y:S01]  /*20d0*/  @P4 SHF.R.U32.HI R12, RZ, R14, R13 ;  /* 0x0000000eff0c4219 */ /* 0x002fe2000001160d */
[----:B0-----:R-:W-:-:S03]  /*20e0*/  @!P3 IMAD R14, R5, R10, RZ ;  /* 0x0000000a050eb224 */ /* 0x001fc600078e02ff */
[----:B------:R-:W-:Y:S01]  /*20f0*/  @!P3 SHF.R.S32.HI R13, RZ, 0x1f, R12 ;  /* 0x0000001fff0db819 */ /* 0x000fe2000001140c */
[C---:B------:R-:W-:Y:S02]  /*2100*/  @!P3 IMAD R15, R29.reuse, R11, R14 ;  /* 0x0000000b1d0fb224 */ /* 0x040fe400078e020e */
[----:B------:R-:W-:-:S04]  /*2110*/  @!P3 IMAD.WIDE.U32 R10, R29, R10, R12 ;  /* 0x0000000a1d0ab225 */ /* 0x000fc800078e000c */
[----:B------:R-:W-:Y:S01]  /*2120*/  @!P3 IMAD.IADD R11, R11, 0x1, R15 ;  /* 0x000000010b0bb824 */ /* 0x000fe200078e020f */
[----:B------:R-:W-:-:S04]  /*2130*/  @!P3 LEA R8, P4, R10, R8, 0x2 ;  /* 0x000000080a08b211 */ /* 0x000fc800078810ff */
[----:B------:R-:W-:-:S05]  /*2140*/  @!P3 LEA.HI.X R9, R10, R9, R11, 0x2, P4 ;  /* 0x000000090a09b211 */ /* 0x000fca00020f140b */
[----:B------:R0:W5:Y:S01]  /*2150*/  @!P3 LDG.E R74, desc[UR42][R8.64] ;  /* 0x0000002a084ab981 */ /* 0x000162000c1e1900 */
[----:B------:R-:W-:Y:S01]  /*2160*/  ISETP.GT.AND P3, PT, R27, R28, PT ;  /* 0x0000001c1b00720c */ /* 0x000fe20003f64270 */
[----:B------:R-:W-:Y:S01]  /*2170*/  IMAD R73, R19, 0x2000, R59 ;  /* 0x0000200013497824 */ /* 0x000fe200078e023b */
[----:B------:R-:W-:Y:S05]  /*2180*/  YIELD ;  /* 0x0000000000007946 */ /* 0x000fea0003800000 */
[----:B------:R-:W-:Y:S01]  /*2190*/  VIADD R11, R73, 0x20 ;  /* 0x00000020490b7836 */ /* 0x000fe20000000000 */
[----:B------:R-:W-:Y:S01]  /*21a0*/  BSSY B0, `(.L_x_13203) ;  /* 0x000032f000007945 */ /* 0x000fe20003800000 */
[----:B------:R-:W-:-:S04]  /*21b0*/  IMAD.MOV R10, RZ, RZ, -R12 ;  /* 0x000000ffff0a7224 */ /* 0x000fc800078e0a0c */
[----:B------:R-:W-:Y:S01]  /*21c0*/  IMAD R75, R75, R10, R36 ;  /* 0x0000000a4b4b7224 */ /* 0x000fe200078e0224 */
[----:B--2---:R-:W-:Y:S02]  /*21d0*/  LOP3.LUT P5, RZ, R38, 0x4, RZ, 0xc0, !PT ;  /* 0x0000000426ff7812 */ /* 0x004fe400078ac0ff */
[----:B---3--:R-:W-:-:S04]  /*21e0*/  LOP3.LUT R37, R37, 0xfffffffe, RZ, 0xc0, !PT ;  /* 0xfffffffe25257812 */ /* 0x008fc800078ec0ff */
[----:B------:R-:W-:Y:S02]  /*21f0*/  @P3 LOP3.LUT R37, R37, 0x1, RZ, 0xfc, !PT ;  /* 0x0000000125253812 */ /* 0x000fe400078efcff */
[----:B------:R-:W-:-:S03]  /*2200*/  ISETP.GE.AND P3, PT, R80, 0x1, PT ;  /* 0x000000015000780c */ /* 0x000fc60003f66270 */
[----:B------:R0:W-:Y:S02]  /*2210*/  STL [R1], R37 ;  /* 0x0000002501007387 */ /* 0x0001e40000100800 */
[C---:B------:R-:W-:Y:S02]  /*2220*/  @P5 VIADD R11, R73.reuse, 0xffffffe0 ;  /* 0xffffffe0490b5836 */ /* 0x040fe40000000000 */
[--C-:B------:R-:W-:Y:S02]  /*2230*/  IMAD R73, R73, 0x2, R26.reuse ;  /* 0x0000000249497824 */ /* 0x100fe400078e021a */
[----:B------:R-:W-:-:S04]  /*2240*/  IMAD R72, R11, 0x2, R26 ;  /* 0x000000020b487824 */ /* 0x000fc800078e021a */
[----:B0-----:R-:W-:Y:S05]  /*2250*/  @!P3 BRA `(.L_x_13204) ;  /* 0x0000002c0078b947 */ /* 0x001fea0003800000 */
        /* <DEDUP_REMOVED lines=8> */
[----:B------:R-:W-:Y:S01]  /*22e0*/  SHF.R.S32.HI R10, RZ, 0x1f, R27 ;  /* 0x0000001fff0a7819 */ /* 0x000fe2000001141b */
[----:B------:R-:W-:Y:S02]  /*22f0*/  IMAD R13, R77, UR4, RZ ;  /* 0x000000044d0d7c24 */ /* 0x000fe4000f8e02ff */
[----:B------:R-:W-:Y:S01]  /*2300*/  IADD3 R9, R9, R11, RZ ;  /* 0x0000000b09097210 */ /* 0x000fe20007ffe0ff */
[----:B------:R-:W-:-:S02]  /*2310*/  IMAD R78, R27, -0x80, R30 ;  /* 0xffffff801b4e7824 */ /* 0x000fc400078e021e */
[C---:B------:R-:W-:Y:S02]  /*2320*/  IMAD R13, R74.reuse, UR5, R13 ;  /* 0x000000054a0d7c24 */ /* 0x040fe4000f8e020d */
[----:B------:R-:W-:Y:S01]  /*2330*/  IMAD.WIDE.U32 R8, R74, UR4, R8 ;  /* 0x000000044a087c25 */ /* 0x000fe2000f8e0008 */
[----:B------:R-:W-:Y:S01]  /*2340*/  ULDC.64 UR4, c[0x0][0x308] ;  /* 0x0000c20000047ab9 */ /* 0x000fe20000000a00 */
[----:B------:R-:W-:Y:S02]  /*2350*/  VIMNMX R78, R78, 0x80, PT ;  /* 0x000000804e4e7848 */ /* 0x000fe40003fe0100 */
[----:B------:R-:W-:Y:S02]  /*2360*/  IMAD R11, R63, UR4, RZ ;  /* 0x000000043f0b7c24 */ /* 0x000fe4000f8e02ff */
[----:B------:R-:W-:Y:S02]  /*2370*/  IMAD.IADD R9, R9, 0x1, R13 ;  /* 0x0000000109097824 */ /* 0x000fe400078e020d */
[----:B------:R-:W-:-:S02]  /*2380*/  IMAD R11, R34, UR5, R11 ;  /* 0x00000005220b7c24 */ /* 0x000fc4000f8e020b */
[----:B------:R-:W-:Y:S01]  /*2390*/  IMAD.WIDE.U32 R8, R34, UR4, R8 ;  /* 0x0000000422087c25 */ /* 0x000fe2000f8e0008 */
[----:B------:R-:W-:-:S03]  /*23a0*/  ULDC.64 UR4, c[0x0][0x2e8] ;  /* 0x0000ba0000047ab9 */ /* 0x000fc60000000a00 */
[----:B------:R-:W-:Y:S01]  /*23b0*/  IMAD.IADD R85, R9, 0x1, R11 ;  /* 0x0000000109557824 */ /* 0x000fe200078e020b */
[----:B------:R-:W-:Y:S01]  /*23c0*/  LEA R84, P3, R8, UR4, 0x1 ;  /* 0x0000000408547c11 */ /* 0x000fe2000f8608ff */
        /* <DEDUP_REMOVED lines=42> */
.L_x_13207:
[----:B------:R-:W-:Y:S05]  /*2670*/  BSYNC B1 ;  /* 0x0000000000017941 */ /* 0x000fea0003800000 */
.L_x_13206:
[----:B0-----:R-:W-:Y:S01]  /*2680*/  IADD3 R12, R152, 0x60, RZ ;  /* 0x00000060980c7810 */ /* 0x001fe20007ffe0ff */
[----:B------:R-:W-:Y:S01]  /*2690*/  BSSY B1, `(.L_x_13208) ;  /* 0x0000021000017945 */ /* 0x000fe20003800000 */
[----:B-----5:R-:W-:Y:S02]  /*26a0*/  IMAD.MOV.U32 R81, RZ, RZ, R44 ;  /* 0x000000ffff517224 */ /* 0x020fe400078e002c */
[----:B------:R-:W-:Y:S01]  /*26b0*/  ISETP.GE.AND P4, PT, R12, R78, PT ;  /* 0x0000004e0c00720c */ /* 0x000fe20003f86270 */
[----:B------:R-:W-:-:S12]  /*26c0*/  IMAD.MOV.U32 R82, RZ, RZ, R45 ;  /* 0x000000ffff527224 */ /* 0x000fd800078e002d */
[----:B------:R-:W-:Y:S05]  /*26d0*/  @P4 BRA `(.L_x_13209) ;  /* 0x0000000000704947 */ /* 0x000fea0003800000 */
[----:B------:R-:W0:Y:S01]  /*26e0*/  LDC.64 R12, c[0x0][0x3f8] ;  /* 0x0000fe00ff0c7b82 */ /* 0x000e220000000a00 */
[----:B------:R-:W-:Y:S01]  /*26f0*/  IMAD.MOV.U32 R11, RZ, RZ, R79 ;  /* 0x000000ffff0b7224 */ /* 0x000fe200078e004f */
[----:B------:R-:W-:Y:S01]  /*2700*/  ULDC.64 UR4, c[0x0][0x3e8] ;  /* 0x0000fa0000047ab9 */ /* 0x000fe20000000a00 */
[----:B------:R-:W-:Y:S02]  /*2710*/  CS2R R40, SRZ ;  /* 0x0000000000287805 */ /* 0x000fe4000001ff00 */
[----:B------:R-:W-:Y:S01]  /*2720*/  CS2R R42, SRZ ;  /* 0x00000000002a7805 */ /* 0x000fe2000001ff00 */
[----:B0-----:R-:W-:-:S04]  /*2730*/  IMAD.WIDE.U32 R10, R12, 0x60, R10 ;  /* 0x000000600c0a7825 */ /* 0x001fc800078e000a */
[----:B------:R-:W-:Y:S01]  /*2740*/  IMAD R9, R13, 0x60, RZ ;  /* 0x000000600d097824 */ /* 0x000fe200078e02ff */
[----:B------:R-:W-:-:S04]  /*2750*/  IADD3 R13, P5, R20, R10, RZ ;  /* 0x0000000a140d7210 */ /* 0x000fc80007fbe0ff */
[----:B------:R-:W-:Y:S01]  /*2760*/  IADD3.X R14, R58, R11, R9, P5, !PT ;  /* 0x0000000b3a0e7210 */ /* 0x000fe20002ffe409 */
[----:B------:R-:W-:Y:S01]  /*2770*/  IMAD.MOV.U32 R9, RZ, RZ, R71 ;  /* 0x000000ffff097224 */ /* 0x000fe200078e0047 */
[----:B------:R-:W0:Y:S02]  /*2780*/  LDC.64 R10, c[0x0][0x408] ;  /* 0x00010200ff0a7b82 */ /* 0x000e240000000a00 */
[----:B0-----:R-:W-:-:S04]  /*2790*/  IMAD.WIDE.U32 R8, R10, 0x60, R8 ;  /* 0x000000600a087825 */ /* 0x001fc800078e0008 */
        /* <DEDUP_REMOVED lines=16> */
.L_x_13209:
[----:B------:R-:W-:Y:S05]  /*28a0*/  BSYNC B1 ;  /* 0x0000000000017941 */ /* 0x000fea0003800000 */
.L_x_13208:
[----:B0-----:R-:W-:Y:S01]  /*28b0*/  IMAD.MOV.U32 R9, RZ, RZ, R49 ;  /* 0x000000ffff097224 */ /* 0x001fe200078e0031 */
[----:B------:R-:W-:Y:S01]  /*28c0*/  UISETP.NE.AND UP0, UPT, UR39, 0x3, UPT ;  /* 0x000000032700788c */ /* 0x000fe2000bf05270 */
[----:B------:R-:W-:Y:S01]  /*28d0*/  IMAD.MOV.U32 R8, RZ, RZ, R48 ;  /* 0x000000ffff087224 */ /* 0x000fe200078e0030 */
[C---:B------:R-:W-:Y:S01]  /*28e0*/  PRMT R95, R82.reuse, 0x7610, R95 ;  /* 0x00007610525f7816 */ /* 0x040fe2000000005f */
[----:B------:R-:W-:Y:S01]  /*28f0*/  IMAD.MOV.U32 R10, RZ, RZ, R50 ;  /* 0x000000ffff0a7224 */ /* 0x000fe200078e0032 */
[----:B------:R-:W-:Y:S01]  /*2900*/  PRMT R82, R82, 0x5410, R9 ;  /* 0x0000541052527816 */ /* 0x000fe20000000009 */
[----:B------:R-:W-:Y:S01]  /*2910*/  IMAD.MOV.U32 R9, RZ, RZ, R47 ;  /* 0x000000ffff097224 */ /* 0x000fe200078e002f */
[----:B------:R-:W-:Y:S01]  /*2920*/  PRMT R99, R8, 0x7610, R99 ;  /* 0x0000761008637816 */ /* 0x000fe20000000063 */
[----:B------:R-:W-:Y:S01]  /*2930*/  IMAD.MOV.U32 R11, RZ, RZ, R51 ;  /* 0x000000ffff0b7224 */ /* 0x000fe200078e0033 */
[----:B------:R-:W-:Y:S02]  /*2940*/  MOV R8, R46 ;  /* 0x0000002e00087202 */ /* 0x000fe40000000f00 */
[----:B------:R-:W-:-:S02]  /*2950*/  PLOP3.LUT P5, PT, PT, PT, UP0, 0x80, 0x0 ;  /* 0x000000000000781c */ /* 0x000fc40003faf008 */
[----:B------:R-:W-:Y:S01]  /*2960*/  PRMT R94, R8, 0x7610, R94 ;  /* 0x00007610085e7816 */ /* 0x000fe2000000005e */
[----:B-----5:R-:W-:Y:S01]  /*2970*/  IMAD.MOV.U32 R8, RZ, RZ, R36 ;  /* 0x000000ffff087224 */ /* 0x020fe200078e0024 */
        /* <DEDUP_REMOVED lines=17> */
[----:B------:R-:W-:Y:S02]  /*2a90*/  PRMT R91, R10, 0x7610, R91 ;  /* 0x000076100a5b7816 */ /* 0x000fe4000000005b */
[----:B------:R-:W-:Y:S01]  /*2aa0*/  PRMT R92, R11, 0x7610, R92 ;  /* 0x000076100b5c7816 */ /* 0x000fe2000000005c */
[----:B------:R-:W-:Y:S06]  /*2ab0*/  @!P5 BRA `(.L_x_13210) ;  /* 0x000000000004d947 */ /* 0x000fec0003800000 */
[----:B------:R-:W-:Y:S01]  /*2ac0*/  BPT.TRAP 0x1 ;  /* 0x000000040000795c */ /* 0x000fe20000300000 */
.L_x_13210:
[----:B------:R-:W-:Y:S01]  /*2ad0*/  IMAD R71, R19, 0x8, R18 ;  /* 0x0000000813477824 */ /* 0x000fe200078e0212 */
[----:B------:R-:W-:Y:S01]  /*2ae0*/  SHF.L.U32 R79, R154, 0x1f, RZ ;  /* 0x0000001f9a4f7819 */ /* 0x000fe200000006ff */
[----:B------:R-:W-:Y:S03]  /*2af0*/  BSSY B1, `(.L_x_13211) ;  /* 0x0000003000017945 */ /* 0x000fe60003800000 */
[----:B------:R-:W0:Y:S02]  /*2b00*/  SYNCS.PHASECHK.TRANS64.TRYWAIT P6, [R71+URZ+0x16890], R79 ;  /* 0x0168904f470075a7 */ /* 0x000e2400080c017f */
[----:B0-----:R-:W-:Y:S05]  /*2b10*/  @!P6 BRA `(.L_x_13212) ;  /* 0x0000013000bce947 */ /* 0x001fea0003800000 */
.L_x_13438:
[----:B------:R-:W-:Y:S05]  /*2b20*/  BSYNC B1 ;  /* 0x0000000000017941 */ /* 0x000fea0003800000 */
.L_x_13211:
[----:B------:R-:W-:-:S03]  /*2b30*/  UMOV UR4, 0xffffffff ;  /* 0xffffffff00047882 */ /* 0x000fc60000000000 */
[----:B------:R-:W-:Y:S05]  /*2b40*/  BRA.DIV UR4, `(.L_x_13213) ;  /* 0x0000013204c47947 */ /* 0x000fea000b800000 */
[----:B------:R1:W2:Y:S04]  /*2b50*/  SHFL.IDX PT, R81, R85, RZ, 0x1c1f ;  /* 0x001c1fff55517589 */ /* 0x0002a800000e0000 */
[----:B------:R1:W3:Y:S02]  /*2b60*/  SHFL.IDX PT, R14, R84, RZ, 0x1c1f ;  /* 0x001c1fff540e7589 */ /* 0x0002e400000e0000 */
.L_x_13442:
[----:B------:R-:W-:Y:S04]  /*2b70*/  BSSY B1, `(.L_x_13214) ;  /* 0x0000070000017945 */ /* 0x000fe80003800000 */
        /* <DEDUP_REMOVED lines=9> */
[----:B------:R-:W-:Y:S02]  /*2c10*/  SHF.R.U64 R100, R50, 0x10, R51 ;  /* 0x0000001032647819 */ /* 0x000fe40000001233 */
[----:B------:R-:W-:Y:S01]  /*2c20*/  SHF.R.U64 R97, R48, 0x10, R49 ;  /* 0x0000001030617819 */ /* 0x000fe20000001231 */
[C---:B0-----:R-:W-:Y:S01]  /*2c30*/  IMAD.U32 R48, R10.reuse, 0x10000, RZ ;  /* 0x000100000a307824 */ /* 0x041fe200078e00ff */
[----:B------:R-:W-:Y:S02]  /*2c40*/  SHF.R.U32.HI R102, RZ, 0x10, R51 ;  /* 0x00000010ff667819 */ /* 0x000fe40000011633 */
[----:B------:R-:W-:Y:S01]  /*2c50*/  SHF.R.U32.HI R98, RZ, 0x10, R49 ;  /* 0x00000010ff627819 */ /* 0x000fe20000011631 */
[----:B------:R-:W-:Y:S01]  /*2c60*/  IMAD.U32 R49, R9, 0x10000, RZ ;  /* 0x0001000009317824 */ /* 0x000fe200078e00ff */
[----:B------:R-:W-:Y:S02]  /*2c70*/  LOP3.LUT R51, R10, 0xffff0000, RZ, 0xc0, !PT ;  /* 0xffff00000a337812 */ /* 0x000fe400078ec0ff */
[----:B------:R-:W-:-:S02]  /*2c80*/  LOP3.LUT R15, R11, 0xffff0000, RZ, 0xc0, !PT ;  /* 0xffff00000b0f7812 */ /* 0x000fc400078ec0ff */
[----:B------:R-:W-:Y:S02]  /*2c90*/  SHF.L.U32 R10, R11, 0x10, RZ ;  /* 0x000000100b0a7819 */ /* 0x000fe400000006ff */
[----:B------:R-:W-:Y:S02]  /*2ca0*/  PRMT R100, R83, 0x5432, R100 ;  /* 0x0000543253647816 */ /* 0x000fe40000000064 */
[----:B------:R-:W-:Y:S02]  /*2cb0*/  PRMT R11, R99, 0x5410, R97 ;  /* 0x00005410630b7816 */ /* 0x000fe40000000061 */
[----:B------:R-:W-:Y:S02]  /*2cc0*/  PRMT R102, R86, 0x5432, R102 ;  /* 0x0000543256667816 */ /* 0x000fe40000000066 */
[----:B------:R-:W-:Y:S02]  /*2cd0*/  PRMT R98, R82, 0x5432, R98 ;  /* 0x0000543252627816 */ /* 0x000fe40000000062 */
[----:B------:R-:W-:Y:S01]  /*2ce0*/  LOP3.LUT R50, R9, 0xffff0000, RZ, 0xc0, !PT ;  /* 0xffff000009327812 */ /* 0x000fe200078ec0ff */
[----:B------:R-:W-:Y:S01]  /*2cf0*/  IMAD.U32 R103, R102, 0x10000, RZ ;  /* 0x0001000066677824 */ /* 0x000fe200078e00ff */
[----:B------:R-:W-:Y:S01]  /*2d00*/  LOP3.LUT R101, R100, 0xffff0000, RZ, 0xc0, !PT ;  /* 0xffff000064657812 */ /* 0x000fe200078ec0ff */
[----:B------:R-:W-:Y:S01]  /*2d10*/  IMAD.U32 R99, R98, 0x10000, RZ ;  /* 0x0001000062637824 */ /* 0x000fe200078e00ff */
[----:B------:R-:W-:Y:S01]  /*2d20*/  LOP3.LUT R97, R11, 0xffff0000, RZ, 0xc0, !PT ;  /* 0xffff00000b617812 */ /* 0x000fe200078ec0ff */
[C---:B------:R-:W-:Y:S01]  /*2d30*/  FMUL.FTZ R105, R51.reuse, R103 ;  /* 0x0000006733697220 */ /* 0x040fe20000410000 */
[----:B------:R-:W-:Y:S01]  /*2d40*/  LOP3.LUT R102, R102, 0xffff0000, RZ, 0xc0, !PT ;  /* 0xffff000066667812 */ /* 0x000fe200078ec0ff */
[C---:B------:R-:W-:Y:S01]  /*2d50*/  FMUL.FTZ R104, R50.reuse, R101 ;  /* 0x0000006532687220 */ /* 0x040fe20000410000 */
[----:B------:R-:W-:Y:S01]  /*2d60*/  FMUL.FTZ R51, R51, R99 ;  /* 0x0000006333337220 */ /* 0x000fe20000410000 */
[-C--:B------:R-:W-:Y:S01]  /*2d70*/  FMUL.FTZ R50, R50, R97.reuse ;  /* 0x0000006132327220 */ /* 0x080fe20000410000 */
[----:B------:R-:W-:Y:S01]  /*2d80*/  IMAD.U32 R9, R8, 0x10000, RZ ;  /* 0x0001000008097824 */ /* 0x000fe200078e00ff */
[----:B------:R-:W-:Y:S01]  /*2d90*/  LOP3.LUT R98, R98, 0xffff0000, RZ, 0xc0, !PT ;  /* 0xffff000062627812 */ /* 0x000fe200078ec0ff */
[C---:B------:R-:W-:Y:S01]  /*2da0*/  FFMA.FTZ R104, R49.reuse, R97, -R104 ;  /* 0x0000006131687223 */ /* 0x040fe20000010868 */
[----:B------:R-:W-:Y:S01]  /*2db0*/  LOP3.LUT R8, R8, 0xffff0000, RZ, 0xc0, !PT ;  /* 0xffff000008087812 */ /* 0x000fe200078ec0ff */
[----:B------:R-:W-:Y:S01]  /*2dc0*/  FFMA.FTZ R49, R49, R101, R50 ;  /* 0x0000006531317223 */ /* 0x000fe20000010032 */
[----:B------:R-:W-:-:S02]  /*2dd0*/  IMAD.U32 R100, R100, 0x10000, RZ ;  /* 0x0001000064647824 */ /* 0x000fc400078e00ff */
[C---:B------:R-:W-:Y:S01]  /*2de0*/  FFMA.FTZ R50, R48.reuse, R103, R51 ;  /* 0x0000006730327223 */ /* 0x040fe20000010033 */
[----:B------:R-:W-:Y:S02]  /*2df0*/  IMAD.U32 R11, R11, 0x10000, RZ ;  /* 0x000100000b0b7824 */ /* 0x000fe400078e00ff */
[C---:B------:R-:W-:Y:S01]  /*2e00*/  FMUL.FTZ R51, R15.reuse, R102 ;  /* 0x000000660f337220 */ /* 0x040fe20000410000 */
[----:B------:R-:W-:Y:S01]  /*2e10*/  FFMA.FTZ R105, R48, R99, -R105 ;  /* 0x0000006330697223 */ /* 0x000fe20000010869 */
        /* <DEDUP_REMOVED lines=11> */
.L_x_13219:
[----:B------:R-:W-:Y:S05]  /*2ed0*/  BSYNC B3 ;  /* 0x0000000000037941 */ /* 0x000fea0003800000 */
.L_x_13218:
[----:B0-----:R4:W-:Y:S02]  /*2ee0*/  ST.E.128 desc[UR42][R12.64], R8 ;  /* 0x000000080c007985 */ /* 0x0019e4000c101d2a */
.L_x_13217:
[----:B------:R-:W-:Y:S05]  /*2ef0*/  BSYNC B2 ;  /* 0x0000000000027941 */ /* 0x000fea0003800000 */
.L_x_13216:
[----:B------:R-:W-:Y:S05]  /*2f00*/  @P2 BRA `(.L_x_13215) ;  /* 0x0000000000d82947 */ /* 0x000fea0003800000 */
[----:B----4-:R4:W0:Y:S01]  /*2f10*/  LDS.128 R8, [R72+0xe000] ;  /* 0x00e0000048087984 */ /* 0x0108220000000c00 */
[C---:B---3--:R-:W-:Y:S01]  /*2f20*/  LEA R12, P3, R2.reuse, R14, 0x1 ;  /* 0x0000000e020c7211 */ /* 0x048fe200078608ff */
[----:B------:R-:W-:Y:S03]  /*2f30*/  BSSY B2, `(.L_x_13220) ;  /* 0x0000032000027945 */ /* 0x000fe60003800000 */
[----:B--2---:R-:W-:Y:S02]  /*2f40*/  LEA.HI.X R13, R2, R81, R153, 0x1, P3 ;  /* 0x00000051020d7211 */ /* 0x004fe400018f0c99 */
[----:B------:R-:W-:-:S13]  /*2f50*/  ISETP.GE.AND P3, PT, R156, R80, PT ;  /* 0x000000509c00720c */ /* 0x000fda0003f66270 */
[----:B----4-:R-:W-:Y:S05]  /*2f60*/  @P3 BRA `(.L_x_13221) ;  /* 0x0000000000b83947 */ /* 0x010fea0003800000 */
[--C-:B------:R-:W-:Y:S02]  /*2f70*/  SHF.R.U64 R49, R46, 0x10, R47.reuse ;  /* 0x000000102e317819 */ /* 0x100fe4000000122f */
[----:B------:R-:W-:Y:S02]  /*2f80*/  SHF.R.U32.HI R46, RZ, 0x10, R47 ;  /* 0x00000010ff2e7819 */ /* 0x000fe4000001162f */
[--C-:B------:R-:W-:Y:S02]  /*2f90*/  SHF.R.U32.HI R48, RZ, 0x10, R45.reuse ;  /* 0x00000010ff307819 */ /* 0x100fe4000001162d */
[----:B------:R-:W-:Y:S02]  /*2fa0*/  PRMT R93, R93, 0x5410, R46 ;  /* 0x000054105d5d7816 */ /* 0x000fe4000000002e */
[----:B------:R-:W-:Y:S01]  /*2fb0*/  SHF.R.U64 R51, R44, 0x10, R45 ;  /* 0x000000102c337819 */ /* 0x000fe2000000122d */
[----:B0-----:R-:W-:Y:S01]  /*2fc0*/  IMAD.U32 R44, R11, 0x10000, RZ ;  /* 0x000100000b2c7824 */ /* 0x001fe200078e00ff */
[----:B------:R-:W-:-:S02]  /*2fd0*/  PRMT R95, R95, 0x5410, R48 ;  /* 0x000054105f5f7816 */ /* 0x000fc40000000030 */
[----:B------:R-:W-:Y:S01]  /*2fe0*/  PRMT R94, R94, 0x5410, R49 ;  /* 0x000054105e5e7816 */ /* 0x000fe20000000031 */
[----:B------:R-:W-:Y:S01]  /*2ff0*/  IMAD.U32 R49, R93, 0x10000, RZ ;  /* 0x000100005d317824 */ /* 0x000fe200078e00ff */
[----:B------:R-:W-:Y:S01]  /*3000*/  LOP3.LUT R15, R10, 0xffff0000, RZ, 0xc0, !PT ;  /* 0xffff00000a0f7812 */ /* 0x000fe200078ec0ff */
[----:B------:R-:W-:Y:S01]  /*3010*/  IMAD.U32 R47, R95, 0x10000, RZ ;  /* 0x000100005f2f7824 */ /* 0x000fe200078e00ff */
[----:B------:R-:W-:Y:S02]  /*3020*/  LOP3.LUT R45, R11, 0xffff0000, RZ, 0xc0, !PT ;  /* 0xffff00000b2d7812 */ /* 0x000fe400078ec0ff */
[----:B------:R-:W-:Y:S01]  /*3030*/  PRMT R96, R96, 0x5410, R51 ;  /* 0x0000541060607816 */ /* 0x000fe20000000033 */
[----:B------:R-:W-:Y:S01]  /*3040*/  FMUL.FTZ R81, R15, R49 ;  /* 0x000000310f517220 */ /* 0x000fe20000410000 */
[----:B------:R-:W-:Y:S01]  /*3050*/  LOP3.LUT R11, R9, 0xffff0000, RZ, 0xc0, !PT ;  /* 0xffff0000090b7812 */ /* 0x000fe200078ec0ff */
[-C--:B------:R-:W-:Y:S01]  /*3060*/  FMUL.FTZ R15, R15, R47.reuse ;  /* 0x0000002f0f0f7220 */ /* 0x080fe20000410000 */
[C---:B------:R-:W-:Y:S01]  /*3070*/  LOP3.LUT R48, R94.reuse, 0xffff0000, RZ, 0xc0, !PT ;  /* 0xffff00005e307812 */ /* 0x040fe200078ec0ff */
[----:B------:R-:W-:Y:S01]  /*3080*/  IMAD.U32 R94, R94, 0x10000, RZ ;  /* 0x000100005e5e7824 */ /* 0x000fe200078e00ff */
[----:B------:R-:W-:Y:S01]  /*3090*/  SHF.L.U32 R14, R10, 0x10, RZ ;  /* 0x000000100a0e7819 */ /* 0x000fe200000006ff */
[----:B------:R-:W-:Y:S01]  /*30a0*/  IMAD.U32 R10, R9, 0x10000, RZ ;  /* 0x00010000090a7824 */ /* 0x000fe200078e00ff */
[----:B------:R-:W-:Y:S01]  /*30b0*/  LOP3.LUT R46, R96, 0xffff0000, RZ, 0xc0, !PT ;  /* 0xffff0000602e7812 */ /* 0x000fe200078ec0ff */
[----:B------:R-:W-:Y:S01]  /*30c0*/  FMUL.FTZ R51, R11, R48 ;  /* 0x000000300b337220 */ /* 0x000fe20000410000 */
[----:B------:R-:W-:Y:S01]  /*30d0*/  LOP3.LUT R93, R93, 0xffff0000, RZ, 0xc0, !PT ;  /* 0xffff00005d5d7812 */ /* 0x000fe200078ec0ff */
[----:B------:R-:W-:Y:S01]  /*30e0*/  IMAD.U32 R9, R8, 0x10000, RZ ;  /* 0x0001000008097824 */ /* 0x000fe200078e00ff */
[----:B------:R-:W-:Y:S01]  /*30f0*/  LOP3.LUT R95, R95, 0xffff0000, RZ, 0xc0, !PT ;  /* 0xffff00005f5f7812 */ /* 0x000fe200078ec0ff */
[----:B------:R-:W-:Y:S01]  /*3100*/  FFMA.FTZ R81, R14, R47, -R81 ;  /* 0x0000002f0e517223 */ /* 0x000fe20000010851 */
[-C--:B------:R-:W-:Y:S01]  /*3110*/  FMUL.FTZ R11, R11, R46.reuse ;  /* 0x0000002e0b0b7220 */ /* 0x080fe20000410000 */
[----:B------:R-:W-:Y:S01]  /*3120*/  LOP3.LUT R8, R8, 0xffff0000, RZ, 0xc0, !PT ;  /* 0xffff000008087812 */ /* 0x000fe200078ec0ff */
[----:B------:R-:W-:Y:S01]  /*3130*/  FFMA.FTZ R51, R10, R46, -R51 ;  /* 0x0000002e0a337223 */ /* 0x000fe20000010833 */
[----:B------:R-:W-:Y:S01]  /*3140*/  SHF.L.U32 R96, R96, 0x10, RZ ;  /* 0x0000001060607819 */ /* 0x000fe200000006ff */
[----:B------:R-:W-:Y:S01]  /*3150*/  FFMA.FTZ R14, R14, R49, R15 ;  /* 0x000000310e0e7223 */ /* 0x000fe2000001000f */
[C---:B------:R-:W-:Y:S01]  /*3160*/  FMUL.FTZ R15, R45.reuse, R93 ;  /* 0x0000005d2d0f7220 */ /* 0x040fe20000410000 */
        /* <DEDUP_REMOVED lines=14> */
.L_x_13221:
[----:B------:R-:W-:Y:S05]  /*3250*/  BSYNC B2 ;  /* 0x0000000000027941 */ /* 0x000fea0003800000 */
.L_x_13220:
[----:B0-----:R0:W-:Y:S02]  /*3260*/  ST.E.128 desc[UR42][R12.64], R8 ;  /* 0x000000080c007985 */ /* 0x0011e4000c101d2a */
.L_x_13215:
[----:B------:R-:W-:Y:S05]  /*3270*/  BSYNC B1 ;  /* 0x0000000000017941 */ /* 0x000fea0003800000 */
.L_x_13214:
[----:B------:R-:W-:-:S03]  /*3280*/  UMOV UR4, 0xffffffff ;  /* 0xffffffff00047882 */ /* 0x000fc60000000000 */
[----:B------:R-:W-:Y:S05]  /*3290*/  BRA.DIV UR4, `(.L_x_13222) ;  /* 0x0000012e04387947 */ /* 0x000fea000b800000 */
[----:B-1----:R-:W1:Y:S04]  /*32a0*/  SHFL.IDX PT, R85, R85, 0x1, 0x1c1f ;  /* 0x003c1f0055557f89 */ /* 0x002e6800000e0000 */
[----:B---3--:R3:W0:Y:S02]  /*32b0*/  SHFL.IDX PT, R14, R84, 0x1, 0x1c1f ;  /* 0x003c1f00540e7f89 */ /* 0x00862400000e0000 */
.L_x_13446:
        /* <DEDUP_REMOVED lines=13> */
[----:B------:R-:W-:Y:S01]  /*3390*/  SHF.R.U32.HI R45, RZ, 0x10, R41 ;  /* 0x00000010ff2d7819 */ /* 0x000fe20000011629 */
[----:B------:R-:W-:Y:S01]  /*33a0*/  IMAD.U32 R41, R11, 0x10000, RZ ;  /* 0x000100000b297824 */ /* 0x000fe200078e00ff */
[----:B------:R-:W-:Y:S02]  /*33b0*/  PRMT R89, R89, 0x5410, R46 ;  /* 0x0000541059597816 */ /* 0x000fe4000000002e */
[----:B------:R-:W-:-:S02]  /*33c0*/  PRMT R91, R91, 0x5410, R44 ;  /* 0x000054105b5b7816 */ /* 0x000fc4000000002c */
[----:B------:R-:W-:Y:S02]  /*33d0*/  PRMT R92, R92, 0x5410, R43 ;  /* 0x000054105c5c7816 */ /* 0x000fe4000000002b */
[----:B------:R-:W-:Y:S02]  /*33e0*/  PRMT R90, R90, 0x5410, R45 ;  /* 0x000054105a5a7816 */ /* 0x000fe4000000002d */
[----:B------:R-:W-:Y:S02]  /*33f0*/  LOP3.LUT R42, R11, 0xffff0000, RZ, 0xc0, !PT ;  /* 0xffff00000b2a7812 */ /* 0x000fe400078ec0ff */
[----:B------:R-:W-:Y:S01]  /*3400*/  LOP3.LUT R11, R9, 0xffff0000, RZ, 0xc0, !PT ;  /* 0xffff0000090b7812 */ /* 0x000fe200078ec0ff */
[----:B------:R-:W-:Y:S01]  /*3410*/  IMAD.U32 R44, R90, 0x10000, RZ ;  /* 0x000100005a2c7824 */ /* 0x000fe200078e00ff */
[C---:B------:R-:W-:Y:S01]  /*3420*/  LOP3.LUT R45, R91.reuse, 0xffff0000, RZ, 0xc0, !PT ;  /* 0xffff00005b2d7812 */ /* 0x040fe200078ec0ff */
[----:B------:R-:W-:Y:S01]  /*3430*/  IMAD.U32 R91, R91, 0x10000, RZ ;  /* 0x000100005b5b7824 */ /* 0x000fe200078e00ff */
[C---:B------:R-:W-:Y:S01]  /*3440*/  LOP3.LUT R43, R89.reuse, 0xffff0000, RZ, 0xc0, !PT ;  /* 0xffff0000592b7812 */ /* 0x040fe200078ec0ff */
[----:B------:R-:W-:Y:S01]  /*3450*/  IMAD.U32 R89, R89, 0x10000, RZ ;  /* 0x0001000059597824 */ /* 0x000fe200078e00ff */
[----:B------:R-:W-:Y:S01]  /*3460*/  LOP3.LUT R40, R10, 0xffff0000, RZ, 0xc0, !PT ;  /* 0xffff00000a287812 */ /* 0x000fe200078ec0ff */
[----:B------:R-:W-:Y:S01]  /*3470*/  IMAD.U32 R10, R9, 0x10000, RZ ;  /* 0x00010000090a7824 */ /* 0x000fe200078e00ff */
[----:B------:R-:W-:Y:S01]  /*3480*/  SHF.L.U32 R46, R92, 0x10, RZ ;  /* 0x000000105c2e7819 */ /* 0x000fe200000006ff */
[----:B------:R-:W-:-:S02]  /*3490*/  IMAD.U32 R9, R8, 0x10000, RZ ;  /* 0x0001000008097824 */ /* 0x000fc400078e00ff */
[C---:B------:R-:W-:Y:S01]  /*34a0*/  FMUL.FTZ R47, R11.reuse, R45 ;  /* 0x0000002d0b2f7220 */ /* 0x040fe20000410000 */
[-C--:B------:R-:W-:Y:S01]  /*34b0*/  FMUL.FTZ R48, R11, R43.reuse ;  /* 0x0000002b0b307220 */ /* 0x080fe20000410000 */
[----:B------:R-:W-:Y:S01]  /*34c0*/  LOP3.LUT R8, R8, 0xffff0000, RZ, 0xc0, !PT ;  /* 0xffff000008087812 */ /* 0x000fe200078ec0ff */
[C---:B------:R-:W-:Y:S01]  /*34d0*/  FMUL.FTZ R50, R40.reuse, R46 ;  /* 0x0000002e28327220 */ /* 0x040fe20000410000 */
[-C--:B------:R-:W-:Y:S01]  /*34e0*/  FMUL.FTZ R40, R40, R44.reuse ;  /* 0x0000002c28287220 */ /* 0x080fe20000410000 */
[----:B------:R-:W-:Y:S01]  /*34f0*/  LOP3.LUT R92, R92, 0xffff0000, RZ, 0xc0, !PT ;  /* 0xffff00005c5c7812 */ /* 0x000fe200078ec0ff */
[----:B------:R-:W-:Y:S01]  /*3500*/  FFMA.FTZ R47, R10, R43, -R47 ;  /* 0x0000002b0a2f7223 */ /* 0x000fe2000001082f */
[----:B------:R-:W-:Y:S01]  /*3510*/  LOP3.LUT R90, R90, 0xffff0000, RZ, 0xc0, !PT ;  /* 0xffff00005a5a7812 */ /* 0x000fe200078ec0ff */
[----:B------:R-:W-:Y:S01]  /*3520*/  FFMA.FTZ R48, R10, R45, R48 ;  /* 0x0000002d0a307223 */ /* 0x000fe20000010030 */
[C---:B------:R-:W-:Y:S01]  /*3530*/  FFMA.FTZ R50, R15.reuse, R44, -R50 ;  /* 0x0000002c0f327223 */ /* 0x040fe20000010832 */
[C---:B------:R-:W-:Y:S01]  /*3540*/  FMUL.FTZ R10, R8.reuse, R91 ;  /* 0x0000005b080a7220 */ /* 0x040fe20000410000 */
        /* <DEDUP_REMOVED lines=14> */
.L_x_13227:
[----:B------:R-:W-:Y:S05]  /*3630*/  BSYNC B2 ;  /* 0x0000000000027941 */ /* 0x000fea0003800000 */
.L_x_13226:
[----:B----4-:R0:W-:Y:S02]  /*3640*/  ST.E.128 desc[UR42][R12.64], R8 ;  /* 0x000000080c007985 */ /* 0x0101e4000c101d2a */
.L_x_13225:
[----:B------:R-:W-:Y:S05]  /*3650*/  BSYNC B1 ;  /* 0x0000000000017941 */ /* 0x000fea0003800000 */
.L_x_13224:
[----:B------:R-:W-:Y:S05]  /*3660*/  @P2 BRA `(.L_x_13223) ;  /* 0x0000001c00882947 */ /* 0x000fea0003800000 */
        /* <DEDUP_REMOVED lines=9> */
[--C-:B------:R-:W-:Y:S02]  /*3700*/  SHF.R.U32.HI R40, RZ, 0x10, R37.reuse ;  /* 0x00000010ff287819 */ /* 0x100fe40000011625 */
[----:B------:R-:W-:Y:S02]  /*3710*/  PRMT R87, R87, 0x5410, R38 ;  /* 0x0000541057577816 */ /* 0x000fe40000000026 */
[----:B------:R-:W-:Y:S02]  /*3720*/  SHF.R.U64 R43, R36, 0x10, R37 ;  /* 0x00000010242b7819 */ /* 0x000fe40000001225 */
[----:B------:R-:W-:-:S02]  /*3730*/  PRMT R83, R83, 0x5410, R40 ;  /* 0x0000541053537816 */ /* 0x000fc40000000028 */
[----:B------:R-:W-:Y:S01]  /*3740*/  PRMT R86, R86, 0x5410, R41 ;  /* 0x0000541056567816 */ /* 0x000fe20000000029 */
[----:B------:R-:W-:Y:S01]  /*3750*/  IMAD.U32 R41, R87, 0x10000, RZ ;  /* 0x0001000057297824 */ /* 0x000fe200078e00ff */
[----:B------:R-:W-:Y:S01]  /*3760*/  LOP3.LUT R15, R10, 0xffff0000, RZ, 0xc0, !PT ;  /* 0xffff00000a0f7812 */ /* 0x000fe200078ec0ff */
[----:B------:R-:W-:Y:S01]  /*3770*/  IMAD.U32 R39, R83, 0x10000, RZ ;  /* 0x0001000053277824 */ /* 0x000fe200078e00ff */
[----:B------:R-:W-:Y:S01]  /*3780*/  LOP3.LUT R37, R11, 0xffff0000, RZ, 0xc0, !PT ;  /* 0xffff00000b257812 */ /* 0x000fe200078ec0ff */
[----:B------:R-:W-:Y:S01]  /*3790*/  IMAD.U32 R10, R9, 0x10000, RZ ;  /* 0x00010000090a7824 */ /* 0x000fe200078e00ff */
[----:B------:R-:W-:Y:S01]  /*37a0*/  SHF.L.U32 R36, R11, 0x10, RZ ;  /* 0x000000100b247819 */ /* 0x000fe200000006ff */
[C---:B------:R-:W-:Y:S01]  /*37b0*/  FMUL.FTZ R45, R15.reuse, R41 ;  /* 0x000000290f2d7220 */ /* 0x040fe20000410000 */
[----:B------:R-:W-:Y:S01]  /*37c0*/  PRMT R82, R82, 0x5410, R43 ;  /* 0x0000541052527816 */ /* 0x000fe2000000002b */
[-C--:B------:R-:W-:Y:S01]  /*37d0*/  FMUL.FTZ R15, R15, R39.reuse ;  /* 0x000000270f0f7220 */ /* 0x080fe20000410000 */
[----:B------:R-:W-:Y:S01]  /*37e0*/  LOP3.LUT R11, R9, 0xffff0000, RZ, 0xc0, !PT ;  /* 0xffff0000090b7812 */ /* 0x000fe200078ec0ff */
[----:B------:R-:W-:Y:S01]  /*37f0*/  IMAD.U32 R9, R8, 0x10000, RZ ;  /* 0x0001000008097824 */ /* 0x000fe200078e00ff */
[----:B------:R-:W-:Y:S01]  /*3800*/  LOP3.LUT R40, R86, 0xffff0000, RZ, 0xc0, !PT ;  /* 0xffff000056287812 */ /* 0x000fe200078ec0ff */
[----:B------:R-:W-:Y:S01]  /*3810*/  FFMA.FTZ R45, R14, R39, -R45 ;  /* 0x000000270e2d7223 */ /* 0x000fe2000001082d */
[----:B------:R-:W-:Y:S01]  /*3820*/  LOP3.LUT R38, R82, 0xffff0000, RZ, 0xc0, !PT ;  /* 0xffff000052267812 */ /* 0x000fe200078ec0ff */
[----:B------:R-:W-:Y:S01]  /*3830*/  FFMA.FTZ R14, R14, R41, R15 ;  /* 0x000000290e0e7223 */ /* 0x000fe2000001000f */
[----:B------:R-:W-:Y:S01]  /*3840*/  LOP3.LUT R87, R87, 0xffff0000, RZ, 0xc0, !PT ;  /* 0xffff000057577812 */ /* 0x000fe200078ec0ff */
[----:B------:R-:W-:Y:S01]  /*3850*/  FMUL.FTZ R43, R11, R40 ;  /* 0x000000280b2b7220 */ /* 0x000fe20000410000 */
[----:B------:R-:W-:Y:S01]  /*3860*/  LOP3.LUT R83, R83, 0xffff0000, RZ, 0xc0, !PT ;  /* 0xffff000053537812 */ /* 0x000fe200078ec0ff */
[-C--:B------:R-:W-:Y:S01]  /*3870*/  FMUL.FTZ R11, R11, R38.reuse ;  /* 0x000000260b0b7220 */ /* 0x080fe20000410000 */
[----:B------:R-:W-:Y:S01]  /*3880*/  LOP3.LUT R8, R8, 0xffff0000, RZ, 0xc0, !PT ;  /* 0xffff000008087812 */ /* 0x000fe200078ec0ff */
[----:B------:R-:W-:Y:S01]  /*3890*/  FFMA.FTZ R43, R10, R38, -R43 ;  /* 0x000000260a2b7223 */ /* 0x000fe2000001082b */
        /* <DEDUP_REMOVED lines=16> */
[----:B------:R-:W-:-:S07]  /*39a0*/  MOV R10, R14 ;  /* 0x0000000e000a7202 */ /* 0x000fce0000000f00 */
.L_x_13229:
[----:B------:R-:W-:Y:S05]  /*39b0*/  BSYNC B1 ;  /* 0x0000000000017941 */ /* 0x000fea0003800000 */
.L_x_13228:
[----:B----4-:R0:W-:Y:S01]  /*39c0*/  ST.E.128 desc[UR42][R12.64], R8 ;  /* 0x000000080c007985 */ /* 0x0101e2000c101d2a */
[----:B------:R-:W-:Y:S05]  /*39d0*/  BRA `(.L_x_13223) ;  /* 0x0000001800ac7947 */ /* 0x000fea0003800000 */
.L_x_13205:
[C---:B------:R-:W-:Y:S01]  /*39e0*/  ISETP.GE.AND P3, PT, R152.reuse, R78, PT ;  /* 0x0000004e9800720c */ /* 0x040fe20003f66270 */
[----:B------:R-:W-:Y:S01]  /*39f0*/  VIADD R44, R152, 0x60 ;  /* 0x00000060982c7836 */ /* 0x000fe20000000000 */
[----:B------:R-:W-:Y:S02]  /*3a00*/  CS2R R38, SRZ ;  /* 0x0000000000267805 */ /* 0x000fe4000001ff00 */
[----:B------:R-:W-:Y:S02]  /*3a10*/  CS2R R42, SRZ ;  /* 0x00000000002a7805 */ /* 0x000fe4000001ff00 */
[----:B------:R-:W-:Y:S02]  /*3a20*/  ISETP.GE.OR P3, PT, R16, R80, P3 ;  /* 0x000000501000720c */ /* 0x000fe40001f66670 */
[----:B------:R-:W-:-:S11]  /*3a30*/  CS2R R40, SRZ ;  /* 0x0000000000287805 */ /* 0x000fd6000001ff00 */
[----:B------:R-:W0:Y:S01]  /*3a40*/  @!P3 LDC.64 R12, c[0x0][0x3e8] ;  /* 0x0000fa00ff0cbb82 */ /* 0x000e220000000a00 */
[----:B------:R-:W-:-:S05]  /*3a50*/  @!P3 IADD3 R14, P4, R52, R10, RZ ;  /* 0x0000000a340eb210 */ /* 0x000fca0007f9e0ff */
[----:B------:R-:W-:Y:S01]  /*3a60*/  @!P3 IMAD.X R15, R79, 0x1, R35, P4 ;  /* 0x000000014f0fb824 */ /* 0x000fe200020e0623 */
[----:B------:R-:W-:-:S05]  /*3a70*/  @!P3 IADD3 R36, P4, R56, R8, RZ ;  /* 0x000000083824b210 */ /* 0x000fca0007f9e0ff */
[----:B------:R-:W-:Y:S01]  /*3a80*/  @!P3 IMAD.X R37, R71, 0x1, R31, P4 ;  /* 0x000000014725b824 */ /* 0x000fe200020e061f */
[----:B0-----:R-:W-:-:S04]  /*3a90*/  @!P3 LEA R12, P4, R14, R12, 0x1 ;  /* 0x0000000c0e0cb211 */ /* 0x001fc800078808ff */
[----:B------:R-:W-:Y:S02]  /*3aa0*/  @!P3 LEA.HI.X R13, R14, R13, R15, 0x1, P4 ;  /* 0x0000000d0e0db211 */ /* 0x000fe400020f0c0f */
[----:B------:R-:W0:Y:S01]  /*3ab0*/  @!P3 LDC.64 R14, c[0x0][0x400] ;  /* 0x00010000ff0ebb82 */ /* 0x000e220000000a00 */
[----:B------:R-:W-:Y:S01]  /*3ac0*/  BSSY B1, `(.L_x_13230) ;  /* 0x0000022000017945 */ /* 0x000fe20003800000 */
[----:B0-----:R-:W-:-:S04]  /*3ad0*/  @!P3 LEA R14, P4, R36, R14, 0x1 ;  /* 0x0000000e240eb211 */ /* 0x001fc800078808ff */
[----:B------:R-:W-:Y:S02]  /*3ae0*/  @!P3 LEA.HI.X R15, R36, R15, R37, 0x1, P4 ;  /* 0x0000000f240fb211 */ /* 0x000fe400020f0c25 */
[----:B------:R-:W-:Y:S02]  /*3af0*/  CS2R R36, SRZ ;  /* 0x0000000000247805 */ /* 0x000fe4000001ff00 */
[----:B------:R-:W-:Y:S02]  /*3b00*/  ISETP.GE.AND P4, PT, R44, R78, PT ;  /* 0x0000004e2c00720c */ /* 0x000fe40003f86270 */
[----:B------:R-:W-:Y:S02]  /*3b10*/  CS2R R46, SRZ ;  /* 0x00000000002e7805 */ /* 0x000fe4000001ff00 */
[----:B------:R-:W-:Y:S01]  /*3b20*/  CS2R R50, SRZ ;  /* 0x0000000000327805 */ /* 0x000fe2000001ff00 */
[----:B------:R0:W5:Y:S01]  /*3b30*/  @!P3 LDG.E.128 R40, desc[UR42][R14.64] ;  /* 0x0000002a0e28b981 */ /* 0x000162000c1e1d00 */
[----:B------:R-:W-:-:S02]  /*3b40*/  ISETP.GE.OR P4, PT, R16, R80, P4 ;  /* 0x000000501000720c */ /* 0x000fc40002786670 */
[----:B------:R-:W-:Y:S02]  /*3b50*/  CS2R R44, SRZ ;  /* 0x00000000002c7805 */ /* 0x000fe4000001ff00 */
[----:B------:R-:W-:Y:S01]  /*3b60*/  CS2R R48, SRZ ;  /* 0x0000000000307805 */ /* 0x000fe2000001ff00 */
[----:B------:R0:W5:Y:S01]  /*3b70*/  @!P3 LDG.E.128 R36, desc[UR42][R12.64] ;  /* 0x0000002a0c24b981 */ /* 0x000162000c1e1d00 */
[----:B------:R-:W-:-:S07]  /*3b80*/  ISETP.GE.AND P3, PT, R16, R80, PT ;  /* 0x000000501000720c */ /* 0x000fce0003f66270 */
[----:B------:R-:W-:Y:S06]  /*3b90*/  @P4 BRA `(.L_x_13231) ;  /* 0x0000000000504947 */ /* 0x000fec0003800000 */
[----:B0-----:R-:W0:Y:S01]  /*3ba0*/  LDC.64 R12, c[0x0][0x3f8] ;  /* 0x0000fe00ff0c7b82 */ /* 0x001e220000000a00 */
[----:B------:R-:W-:Y:S01]  /*3bb0*/  IMAD.MOV.U32 R11, RZ, RZ, R79 ;  /* 0x000000ffff0b7224 */ /* 0x000fe200078e004f */
[----:B------:R-:W-:Y:S01]  /*3bc0*/  ULDC.64 UR4, c[0x0][0x3e8] ;  /* 0x0000fa0000047ab9 */ /* 0x000fe20000000a00 */
[----:B------:R-:W-:Y:S02]  /*3bd0*/  IMAD.MOV.U32 R9, RZ, RZ, R71 ;  /* 0x000000ffff097224 */ /* 0x000fe400078e0047 */
[----:B0-----:R-:W-:-:S04]  /*3be0*/  IMAD.WIDE.U32 R10, R12, 0x60, R10 ;  /* 0x000000600c0a7825 */ /* 0x001fc800078e000a */
[----:B------:R-:W-:Y:S01]  /*3bf0*/  IMAD R13, R13, 0x60, RZ ;  /* 0x000000600d0d7824 */ /* 0x000fe200078e02ff */
[----:B------:R-:W-:-:S04]  /*3c00*/  IADD3 R12, P4, R52, R10, RZ ;  /* 0x0000000a340c7210 */ /* 0x000fc80007f9e0ff */
[----:B------:R-:W-:Y:S02]  /*3c10*/  IADD3.X R13, R35, R11, R13, P4, !PT ;  /* 0x0000000b230d7210 */ /* 0x000fe400027fe40d */
        /* <DEDUP_REMOVED lines=8> */
[----:B------:R-:W-:-:S03]  /*3ca0*/  LEA R48, P4, R8, UR4, 0x1 ;  /* 0x0000000408307c11 */ /* 0x000fc6000f8808ff */
[----:B------:R-:W5:Y:S01]  /*3cb0*/  LDG.E.128 R44, desc[UR42][R44.64] ;  /* 0x0000002a2c2c7981 */ /* 0x000f62000c1e1d00 */
[----:B------:R-:W-:-:S06]  /*3cc0*/  LEA.HI.X R49, R8, UR5, R9, 0x1, P4 ;  /* 0x0000000508317c11 */ /* 0x000fcc000a0f0c09 */
[----:B------:R-:W5:Y:S03]  /*3cd0*/  LDG.E.128 R48, desc[UR42][R48.64] ;  /* 0x0000002a30307981 */ /* 0x000f66000c1e1d00 */
.L_x_13231:
[----:B------:R-:W-:Y:S05]  /*3ce0*/  BSYNC B1 ;  /* 0x0000000000017941 */ /* 0x000fea0003800000 */
.L_x_13230:
        /* <DEDUP_REMOVED lines=36> */
.L_x_13232:
[----:B------:R-:W-:Y:S01]  /*3f30*/  IMAD R71, R19, 0x8, R18 ;  /* 0x0000000813477824 */ /* 0x000fe200078e0212 */
[----:B------:R-:W-:Y:S01]  /*3f40*/  SHF.L.U32 R79, R154, 0x1f, RZ ;  /* 0x0000001f9a4f7819 */ /* 0x000fe200000006ff */
[----:B------:R-:W1:Y:S01]  /*3f50*/  LDC R87, c[0x0][0x2f4] ;  /* 0x0000bd00ff577b82 */ /* 0x000e620000000800 */
[----:B------:R-:W-:Y:S02]  /*3f60*/  BSSY B1, `(.L_x_13233) ;  /* 0x0000003000017945 */ /* 0x000fe40003800000 */
[----:B------:R-:W2:Y:S02]  /*3f70*/  SYNCS.PHASECHK.TRANS64.TRYWAIT P4, [R71+URZ+0x16890], R79 ;  /* 0x0168904f470075a7 */ /* 0x000ea4000808017f */
[----:B--2---:R-:W-:Y:S05]  /*3f80*/  @!P4 BRA `(.L_x_13234) ;  /* 0x000001200044c947 */ /* 0x004fea0003800000 */
.L_x_13447:
[----:B------:R-:W-:Y:S05]  /*3f90*/  BSYNC B1 ;  /* 0x0000000000017941 */ /* 0x000fea0003800000 */
.L_x_13233:
[----:B------:R-:W-:Y:S01]  /*3fa0*/  UMOV UR4, 0xffffffff ;  /* 0xffffffff00047882 */ /* 0x000fe20000000000 */
[----:B-1----:R-:W-:Y:S02]  /*3fb0*/  IMAD.IADD R89, R87, 0x1, -R60 ;  /* 0x0000000157597824 */ /* 0x002fe400078e0a3c */
[----:B------:R-:W-:Y:S05]  /*3fc0*/  BRA.DIV UR4, `(.L_x_13235) ;  /* 0x0000012204487947 */ /* 0x000fea000b800000 */
[----:B------:R1:W3:Y:S04]  /*3fd0*/  SHFL.IDX PT, R83, R85, RZ, 0x1c1f ;  /* 0x001c1fff55537589 */ /* 0x0002e800000e0000 */
[----:B------:R1:W4:Y:S02]  /*3fe0*/  SHFL.IDX PT, R82, R84, RZ, 0x1c1f ;  /* 0x001c1fff54527589 */ /* 0x00032400000e0000 */
.L_x_13451:
[----:B------:R-:W-:Y:S01]  /*3ff0*/  ISETP.GE.OR P4, PT, R152, R78, P1 ;  /* 0x0000004e9800720c */ /* 0x000fe20000f86670 */
[----:B------:R-:W-:-:S12]  /*4000*/  BSSY B1, `(.L_x_13236) ;  /* 0x000007c000017945 */ /* 0x000fd80003800000 */
[----:B------:R-:W-:Y:S05]  /*4010*/  @P4 BRA `(.L_x_13237) ;  /* 0x0000000400e84947 */ /* 0x000fea0003800000 */
[----:B------:R-:W5:Y:S01]  /*4020*/  S2R R9, SR_TID.X ;  /* 0x0000000000097919 */ /* 0x000f620000002100 */
[----:B------:R-:W-:Y:S01]  /*4030*/  SEL R8, R60, R89, !P0 ;  /* 0x000000593c087207 */ /* 0x000fe20004000000 */
[----:B------:R-:W-:Y:S01]  /*4040*/  BSSY B2, `(.L_x_13238) ;  /* 0x0000073000027945 */ /* 0x000fe20003800000 */
[----:B----4-:R-:W-:-:S04]  /*4050*/  LEA R80, P4, R6, R82, 0x1 ;  /* 0x0000005206507211 */ /* 0x010fc800078808ff */
[----:B---3--:R-:W-:Y:S01]  /*4060*/  LEA.HI.X R81, R6, R83, R4, 0x1, P4 ;  /* 0x0000005306517211 */ /* 0x008fe200020f0c04 */
[----:B-----5:R-:W-:Y:S01]  /*4070*/  VIADD R11, R9, 0xffffff80 ;  /* 0xffffff80090b7836 */ /* 0x020fe20000000000 */
[----:B------:R-:W-:-:S04]  /*4080*/  SHF.R.S32.HI R9, RZ, 0x1f, R8 ;  /* 0x0000001fff097819 */ /* 0x000fc80000011408 */
[----:B------:R-:W-:Y:S02]  /*4090*/  LEA.HI R8, R9, R8, RZ, 0x4 ;  /* 0x0000000809087211 */ /* 0x000fe400078f20ff */
[----:B------:R-:W-:Y:S02]  /*40a0*/  SHF.R.S32.HI R10, RZ, 0x1f, R11 ;  /* 0x0000001fff0a7819 */ /* 0x000fe4000001140b */
[----:B------:R-:W-:Y:S02]  /*40b0*/  LEA.HI.SX32 R8, R8, R7, 0x1c ;  /* 0x0000000708087211 */ /* 0x000fe400078fe2ff */
[----:B------:R-:W-:Y:S02]  /*40c0*/  LEA.HI R10, R10, R11, RZ, 0x5 ;  /* 0x0000000b0a0a7211 */ /* 0x000fe400078f28ff */
[----:B------:R-:W-:Y:S01]  /*40d0*/  LEA R9, R19, R3, 0xd ;  /* 0x0000000313097211 */ /* 0x000fe200078e68ff */
[----:B------:R-:W-:Y:S01]  /*40e0*/  IMAD.SHL.U32 R86, R8, 0x8, RZ ;  /* 0x0000000808567824 */ /* 0x000fe200078e00ff */
[----:B------:R-:W-:-:S03]  /*40f0*/  SHF.R.S32.HI R10, RZ, 0x5, R10 ;  /* 0x00000005ff0a7819 */ /* 0x000fc6000001140a */
[----:B------:R-:W-:Y:S01]  /*4100*/  IMAD R9, R9, 0x2, R18 ;  /* 0x0000000209097824 */ /* 0x000fe200078e0212 */
[----:B------:R-:W-:-:S04]  /*4110*/  LOP3.LUT R8, R69, 0x38, R86, 0xf8, !PT ;  /* 0x0000003845087812 */ /* 0x000fc800078ef856 */
[----:B------:R-:W-:-:S05]  /*4120*/  LOP3.LUT R8, R8, R65, RZ, 0x3c, !PT ;  /* 0x0000004108087212 */ /* 0x000fca00078e3cff */
[----:B------:R-:W-:-:S04]  /*4130*/  IMAD R8, R10, 0x200, R8 ;  /* 0x000002000a087824 */ /* 0x000fc800078e0208 */
[----:B------:R-:W-:-:S04]  /*4140*/  IMAD R11, R19, 0x2000, R8 ;  /* 0x00002000130b7824 */ /* 0x000fc800078e0208 */
[----:B0-----:R-:W-:Y:S02]  /*4150*/  IMAD R12, R11, 0x2, R18 ;  /* 0x000000020b0c7824 */ /* 0x001fe400078e0212 */
[----:B------:R-:W0:Y:S04]  /*4160*/  LDS.128 R8, [R9+0xe400] ;  /* 0x00e4000009087984 */ /* 0x000e280000000c00 */
[----:B------:R-:W3:Y:S01]  /*4170*/  LDS.128 R12, [R12+0xe400] ;  /* 0x00e400000c0c7984 */ /* 0x000ee20000000c00 */
[----:B------:R-:W-:Y:S05]  /*4180*/  @P3 BRA `(.L_x_13239) ;  /* 0x0000000400783947 */ /* 0x000fea0003800000 */
[----:B------:R-:W-:Y:S01]  /*4190*/  SHF.R.U32.HI R103, RZ, 0x10, R41 ;  /* 0x00000010ff677819 */ /* 0x000fe20000011629 */
[----:B---3--:R-:W-:Y:S01]  /*41a0*/  IMAD.U32 R104, R13, 0x10000, RZ ;  /* 0x000100000d687824 */ /* 0x008fe200078e00ff */
[----:B------:R-:W-:Y:S01]  /*41b0*/  SHF.R.U32.HI R100, RZ, 0x10, R37 ;  /* 0x00000010ff647819 */ /* 0x000fe20000011625 */
[----:B------:R-:W-:Y:S01]  /*41c0*/  IMAD.U32 R105, R15, 0x10000, RZ ;  /* 0x000100000f697824 */ /* 0x000fe200078e00ff */
[----:B------:R-:W-:Y:S02]  /*41d0*/  PRMT R109, R109, 0x5410, R103 ;  /* 0x000054106d6d7816 */ /* 0x000fe40000000067 */
[----:B------:R-:W-:Y:S02]  /*41e0*/  SHF.R.U32.HI R99, RZ, 0x10, R39 ;  /* 0x00000010ff637819 */ /* 0x000fe40000011627 */
[----:B------:R-:W-:Y:S01]  /*41f0*/  PRMT R106, R106, 0x5410, R100 ;  /* 0x000054106a6a7816 */ /* 0x000fe20000000064 */
[----:B------:R-:W-:Y:S01]  /*4200*/  IMAD.U32 R103, R109, 0x10000, RZ ;  /* 0x000100006d677824 */ /* 0x000fe200078e00ff */
[----:B------:R-:W-:-:S02]  /*4210*/  SHF.R.U32.HI R101, RZ, 0x10, R43 ;  /* 0x00000010ff657819 */ /* 0x000fc4000001162b */
[----:B------:R-:W-:Y:S01]  /*4220*/  PRMT R100, R108, 0x5410, R99 ;  /* 0x000054106c647816 */ /* 0x000fe20000000063 */
[----:B------:R-:W-:Y:S01]  /*4230*/  IMAD.U32 R99, R106, 0x10000, RZ ;  /* 0x000100006a637824 */ /* 0x000fe200078e00ff */
[----:B------:R-:W-:Y:S01]  /*4240*/  LOP3.LUT R102, R13, 0xffff0000, RZ, 0xc0, !PT ;  /* 0xffff00000d667812 */ /* 0x000fe200078ec0ff */
[----:B------:R-:W-:Y:S01]  /*4250*/  FMUL.FTZ R111, R104, R103 ;  /* 0x00000067686f7220 */ /* 0x000fe20000410000 */
[----:B------:R-:W-:Y:S01]  /*4260*/  LOP3.LUT R109, R109, 0xffff0000, RZ, 0xc0, !PT ;  /* 0xffff00006d6d7812 */ /* 0x000fe200078ec0ff */
[----:B------:R-:W-:Y:S01]  /*4270*/  IMAD.U32 R108, R100, 0x10000, RZ ;  /* 0x00010000646c7824 */ /* 0x000fe200078e00ff */
[----:B------:R-:W-:Y:S01]  /*4280*/  PRMT R107, R107, 0x5410, R101 ;  /* 0x000054106b6b7816 */ /* 0x000fe20000000065 */
[----:B------:R-:W-:Y:S01]  /*4290*/  FMUL.FTZ R101, R104, R99 ;  /* 0x0000006368657220 */ /* 0x000fe20000410000 */
[----:B------:R-:W-:Y:S01]  /*42a0*/  SHF.R.U64 R36, R36, 0x10, R37 ;  /* 0x0000001024247819 */ /* 0x000fe20000001225 */
[----:B------:R-:W-:Y:S01]  /*42b0*/  FMUL.FTZ R104, R102, R109 ;  /* 0x0000006d66687220 */ /* 0x000fe20000410000 */
[----:B------:R-:W-:-:S02]  /*42c0*/  LOP3.LUT R106, R106, 0xffff0000, RZ, 0xc0, !PT ;  /* 0xffff00006a6a7812 */ /* 0x000fc400078ec0ff */
[----:B0-----:R-:W-:Y:S02]  /*42d0*/  LOP3.LUT R37, R9, 0xffff0000, RZ, 0xc0, !PT ;  /* 0xffff000009257812 */ /* 0x001fe400078ec0ff */
[----:B------:R-:W-:Y:S01]  /*42e0*/  SHF.R.U64 R98, R38, 0x10, R39 ;  /* 0x0000001026627819 */ /* 0x000fe20000001227 */
[-C--:B------:R-:W-:Y:S01]  /*42f0*/  FMUL.FTZ R112, R102, R106.reuse ;  /* 0x0000006a66707220 */ /* 0x080fe20000410000 */
[----:B------:R-:W-:Y:S01]  /*4300*/  SHF.L.U32 R110, R107, 0x10, RZ ;  /* 0x000000106b6e7819 */ /* 0x000fe200000006ff */
[----:B------:R-:W-:Y:S01]  /*4310*/  FFMA.FTZ R102, R37, R106, -R104 ;  /* 0x0000006a25667223 */ /* 0x000fe20000010868 */
[----:B------:R-:W-:Y:S01]  /*4320*/  SHF.R.U64 R38, R40, 0x10, R41 ;  /* 0x0000001028267819 */ /* 0x000fe20000001229 */
[----:B------:R-:W-:Y:S01]  /*4330*/  IMAD.U32 R40, R9, 0x10000, RZ ;  /* 0x0001000009287824 */ /* 0x000fe200078e00ff */
[----:B------:R-:W-:Y:S01]  /*4340*/  PRMT R36, R93, 0x5432, R36 ;  /* 0x000054325d247816 */ /* 0x000fe20000000024 */
[----:B------:R-:W-:Y:S01]  /*4350*/  IMAD.U32 R41, R11, 0x10000, RZ ;  /* 0x000100000b297824 */ /* 0x000fe200078e00ff */
[----:B------:R-:W-:Y:S01]  /*4360*/  PRMT R38, R92, 0x5432, R38 ;  /* 0x000054325c267816 */ /* 0x000fe20000000026 */
[----:B------:R-:W-:Y:S01]  /*4370*/  FMUL.FTZ R106, R105, R110 ;  /* 0x0000006e696a7220 */ /* 0x000fe20000410000 */
[C---:B------:R-:W-:Y:S01]  /*4380*/  FFMA.FTZ R99, R40.reuse, R99, -R111 ;  /* 0x0000006328637223 */ /* 0x040fe2000001086f */
[----:B------:R-:W-:Y:S01]  /*4390*/  LOP3.LUT R15, R15, 0xffff0000, RZ, 0xc0, !PT ;  /* 0xffff00000f0f7812 */ /* 0x000fe200078ec0ff */
[----:B------:R-:W-:Y:S01]  /*43a0*/  FFMA.FTZ R40, R40, R103, R101 ;  /* 0x0000006728287223 */ /* 0x000fe20000010065 */
[----:B------:R-:W-:Y:S01]  /*43b0*/  LOP3.LUT R104, R107, 0xffff0000, RZ, 0xc0, !PT ;  /* 0xffff00006b687812 */ /* 0x000fe200078ec0ff */
[-C--:B------:R-:W-:Y:S01]  /*43c0*/  FMUL.FTZ R105, R105, R108.reuse ;  /* 0x0000006c69697220 */ /* 0x080fe20000410000 */
[----:B------:R-:W-:Y:S01]  /*43d0*/  LOP3.LUT R100, R100, 0xffff0000, RZ, 0xc0, !PT ;  /* 0xffff000064647812 */ /* 0x000fe200078ec0ff */
[----:B------:R-:W-:Y:S01]  /*43e0*/  FFMA.FTZ R101, R41, R108, -R106 ;  /* 0x0000006c29657223 */ /* 0x000fe2000001086a */
[----:B------:R-:W-:Y:S01]  /*43f0*/  SHF.L.U32 R13, R12, 0x10, RZ ;  /* 0x000000100c0d7819 */ /* 0x000fe200000006ff */
[----:B------:R-:W-:Y:S01]  /*4400*/  IMAD.U32 R108, R38, 0x10000, RZ ;  /* 0x00010000266c7824 */ /* 0x000fe200078e00ff */
[----:B------:R-:W-:Y:S01]  /*4410*/  SHF.R.U64 R42, R42, 0x10, R43 ;  /* 0x000000102a2a7819 */ /* 0x000fe2000000122b */
[----:B------:R-:W-:Y:S01]  /*4420*/  IMAD.U32 R106, R36, 0x10000, RZ ;  /* 0x00010000246a7824 */ /* 0x000fe200078e00ff */
[----:B------:R-:W-:Y:S01]  /*4430*/  LOP3.LUT R11, R11, 0xffff0000, RZ, 0xc0, !PT ;  /* 0xffff00000b0b7812 */ /* 0x000fe200078ec0ff */
[----:B------:R-:W-:Y:S01]  /*4440*/  FFMA.FTZ R37, R37, R109, R112 ;  /* 0x0000006d25257223 */ /* 0x000fe20000010070 */
[----:B------:R-:W-:Y:S01]  /*4450*/  FFMA.FTZ R41, R41, R110, R105 ;  /* 0x0000006e29297223 */ /* 0x000fe20000010069 */
[C---:B------:R-:W-:Y:S01]  /*4460*/  FMUL.FTZ R110, R15.reuse, R104 ;  /* 0x000000680f6e7220 */ /* 0x040fe20000410000 */
[----:B------:R-:W-:Y:S01]  /*4470*/  FMUL.FTZ R112, R15, R100 ;  /* 0x000000640f707220 */ /* 0x000fe20000410000 */
[----:B------:R-:W-:Y:S01]  /*4480*/  LOP3.LUT R103, R38, 0xffff0000, RZ, 0xc0, !PT ;  /* 0xffff000026677812 */ /* 0x000fe200078ec0ff */
[----:B------:R-:W-:-:S02]  /*4490*/  IMAD.U32 R9, R8, 0x10000, RZ ;  /* 0x0001000008097824 */ /* 0x000fc400078e00ff */
[C---:B------:R-:W-:Y:S01]  /*44a0*/  FMUL.FTZ R38, R13.reuse, R108 ;  /* 0x0000006c0d267220 */ /* 0x040fe20000410000 */
[----:B------:R-:W-:Y:S01]  /*44b0*/  LOP3.LUT R12, R12, 0xffff0000, RZ, 0xc0, !PT ;  /* 0xffff00000c0c7812 */ /* 0x000fe200078ec0ff */
[----:B------:R-:W-:Y:S01]  /*44c0*/  FMUL.FTZ R13, R13, R106 ;  /* 0x0000006a0d0d7220 */ /* 0x000fe20000410000 */
[----:B------:R-:W-:Y:S01]  /*44d0*/  PRMT R42, R90, 0x5432, R42 ;  /* 0x000054325a2a7816 */ /* 0x000fe2000000002a */
[C---:B------:R-:W-:Y:S01]  /*44e0*/  FFMA.FTZ R100, R11.reuse, R100, -R110 ;  /* 0x000000640b647223 */ /* 0x040fe2000001086e */
[----:B------:R-:W-:Y:S01]  /*44f0*/  LOP3.LUT R15, R36, 0xffff0000, RZ, 0xc0, !PT ;  /* 0xffff0000240f7812 */ /* 0x000fe200078ec0ff */
[----:B------:R-:W-:Y:S01]  /*4500*/  FFMA.FTZ R36, R11, R104, R112 ;  /* 0x000000680b247223 */ /* 0x000fe20000010070 */
[----:B------:R-:W-:Y:S01]  /*4510*/  PRMT R98, R91, 0x5432, R98 ;  /* 0x000054325b627816 */ /* 0x000fe20000000062 */
[C---:B------:R-:W-:Y:S01]  /*4520*/  FFMA.FTZ R11, R9.reuse, R106, -R38 ;  /* 0x0000006a090b7223 */ /* 0x040fe20000010826 */
[C---:B------:R-:W-:Y:S01]  /*4530*/  IMAD.U32 R39, R10.reuse, 0x10000, RZ ;  /* 0x000100000a277824 */ /* 0x040fe200078e00ff */
[----:B------:R-:W-:Y:S01]  /*4540*/  LOP3.LUT R43, R10, 0xffff0000, RZ, 0xc0, !PT ;  /* 0xffff00000a2b7812 */ /* 0x000fe200078ec0ff */
[----:B------:R-:W-:Y:S01]  /*4550*/  FFMA.FTZ R9, R9, R108, R13 ;  /* 0x0000006c09097223 */ /* 0x000fe2000001000d */
        /* <DEDUP_REMOVED lines=31> */
[----:B------:R-:W-:Y:S01]  /*4750*/  MOV R9, R99 ;  /* 0x0000006300097202 */ /* 0x000fe20000000f00 */
[----:B------:R-:W-:-:S07]  /*4760*/  IMAD.MOV.U32 R15, RZ, RZ, R36 ;  /* 0x000000ffff0f7224 */ /* 0x000fce00078e0024 */
.L_x_13239:
[----:B------:R-:W-:Y:S05]  /*4770*/  BSYNC B2 ;  /* 0x0000000000027941 */ /* 0x000fea0003800000 */
.L_x_13238:
[----:B------:R-:W-:Y:S01]  /*4780*/  ISETP.GE.AND P4, PT, R86, R87, PT ;  /* 0x000000575600720c */ /* 0x000fe20003f86270 */
[----:B0-----:R0:W-:-:S12]  /*4790*/  ST.E.128 desc[UR42][R80.64], R8 ;  /* 0x0000000850007985 */ /* 0x0011d8000c101d2a */
[----:B------:R-:W-:-:S05]  /*47a0*/  @!P4 IMAD.WIDE R82, R86, 0x2, R82 ;  /* 0x000000025652c825 */ /* 0x000fca00078e0252 */
[----:B---3--:R0:W-:Y:S02]  /*47b0*/  @!P4 ST.E.128 desc[UR42][R82.64], R12 ;  /* 0x0000000c5200c985 */ /* 0x0081e4000c101d2a */
.L_x_13237:
[----:B------:R-:W-:Y:S05]  /*47c0*/  BSYNC B1 ;  /* 0x0000000000017941 */ /* 0x000fea0003800000 */
.L_x_13236:
[----:B------:R-:W-:-:S03]  /*47d0*/  UMOV UR4, 0xffffffff ;  /* 0xffffffff00047882 */ /* 0x000fc60000000000 */
[----:B------:R-:W-:Y:S05]  /*47e0*/  BRA.DIV UR4, `(.L_x_13240) ;  /* 0x0000011a048c7947 */ /* 0x000fea000b800000 */
[----:B-1----:R-:W1:Y:S04]  /*47f0*/  SHFL.IDX PT, R85, R85, 0x1, 0x1c1f ;  /* 0x003c1f0055557f89 */ /* 0x002e6800000e0000 */
[----:B------:R-:W0:Y:S02]  /*4800*/  SHFL.IDX PT, R84, R84, 0x1, 0x1c1f ;  /* 0x003c1f0054547f89 */ /* 0x000e2400000e0000 */
.L_x_13455:
[----:B0-----:R-:W-:-:S05]  /*4810*/  VIADD R8, R152, 0x60 ;  /* 0x0000006098087836 */ /* 0x001fca0000000000 */
[----:B------:R-:W-:-:S13]  /*4820*/  ISETP.GE.OR P4, PT, R8, R78, P1 ;  /* 0x0000004e0800720c */ /* 0x000fda0000f86670 */
[----:B------:R-:W-:Y:S05]  /*4830*/  @P4 BRA `(.L_x_13223) ;  /* 0x0000000c00144947 */ /* 0x000fea0003800000 */
[----:B------:R-:W5:Y:S01]  /*4840*/  LDL R9, [R1+0x20] ;  /* 0x0000200001097983 */ /* 0x000f620000100800 */
[----:B------:R-:W-:Y:S01]  /*4850*/  SEL R89, R60, R89, !P0 ;  /* 0x000000593c597207 */ /* 0x000fe20004000000 */
[----:B------:R-:W-:Y:S01]  /*4860*/  VIADD R10, R152, 0x60 ;  /* 0x00000060980a7836 */ /* 0x000fe20000000000 */
[----:B------:R-:W-:Y:S01]  /*4870*/  LEA R36, P4, R6, R84, 0x1 ;  /* 0x0000005406247211 */ /* 0x000fe200078808ff */
[----:B------:R-:W-:Y:S01]  /*4880*/  VIADD R11, R152, 0x60 ;  /* 0x00000060980b7836 */ /* 0x000fe20000000000 */
[----:B------:R-:W-:Y:S01]  /*4890*/  SHF.R.S32.HI R8, RZ, 0x1f, R89 ;  /* 0x0000001fff087819 */ /* 0x000fe20000011459 */
[----:B------:R-:W-:Y:S01]  /*48a0*/  BSSY B1, `(.L_x_13241) ;  /* 0x0000071000017945 */ /* 0x000fe20003800000 */
[----:B------:R-:W-:Y:S01]  /*48b0*/  SHF.L.U32 R10, R10, 0x6, RZ ;  /* 0x000000060a0a7819 */ /* 0x000fe200000006ff */
[----:B------:R-:W-:Y:S01]  /*48c0*/  IMAD.SHL.U32 R11, R11, 0x40, RZ ;  /* 0x000000400b0b7824 */ /* 0x000fe200078e00ff */
[----:B------:R-:W-:Y:S02]  /*48d0*/  LEA.HI R8, R8, R89, RZ, 0x4 ;  /* 0x0000005908087211 */ /* 0x000fe400078f20ff */
[----:B------:R-:W-:-:S02]  /*48e0*/  LOP3.LUT R10, R10, 0x1c0, RZ, 0xc0, !PT ;  /* 0x000001c00a0a7812 */ /* 0x000fc400078ec0ff */
[----:B------:R-:W-:Y:S02]  /*48f0*/  LEA.HI.SX32 R8, R8, R7, 0x1c ;  /* 0x0000000708087211 */ /* 0x000fe400078fe2ff */
[----:B------:R-:W-:Y:S02]  /*4900*/  LOP3.LUT R11, R11, 0x1c0, RZ, 0xc0, !PT ;  /* 0x000001c00b0b7812 */ /* 0x000fe400078ec0ff */
[----:B------:R-:W-:Y:S01]  /*4910*/  SHF.R.U32.HI R10, RZ, 0x3, R10 ;  /* 0x00000003ff0a7819 */ /* 0x000fe2000001160a */
[----:B------:R-:W-:Y:S01]  /*4920*/  IMAD.SHL.U32 R38, R8, 0x8, RZ ;  /* 0x0000000808267824 */ /* 0x000fe200078e00ff */
[----:B-1----:R-:W-:-:S04]  /*4930*/  LEA.HI.X R37, R6, R85, R4, 0x1, P4 ;  /* 0x0000005506257211 */ /* 0x002fc800020f0c04 */
[----:B------:R-:W-:-:S04]  /*4940*/  LOP3.LUT R8, R11, 0x38, R38, 0xf8, !PT ;  /* 0x000000380b087812 */ /* 0x000fc800078ef826 */
[----:B------:R-:W-:-:S05]  /*4950*/  LOP3.LUT R8, R8, R10, RZ, 0x3c, !PT ;  /* 0x0000000a08087212 */ /* 0x000fca00078e3cff */
[----:B-----5:R-:W-:Y:S02]  /*4960*/  IMAD.IADD R8, R9, 0x1, R8 ;  /* 0x0000000109087824 */ /* 0x020fe400078e0208 */
[C---:B------:R-:W-:Y:S02]  /*4970*/  IMAD R9, R19.reuse, 0x2000, R0 ;  /* 0x0000200013097824 */ /* 0x040fe400078e0200 */
[----:B------:R-:W-:-:S03]  /*4980*/  IMAD R11, R19, 0x2000, R8 ;  /* 0x00002000130b7824 */ /* 0x000fc600078e0208 */
[----:B------:R-:W-:Y:S01]  /*4990*/  LEA R9, R9, R18, 0x1 ;  /* 0x0000001209097211 */ /* 0x000fe200078e08ff */
[----:B------:R-:W-:-:S05]  /*49a0*/  IMAD R12, R11, 0x2, R18 ;  /* 0x000000020b0c7824 */ /* 0x000fca00078e0212 */
[----:B------:R-:W0:Y:S04]  /*49b0*/  LDS.128 R8, [R9+0xe400] ;  /* 0x00e4000009087984 */ /* 0x000e280000000c00 */
[----:B------:R-:W1:Y:S01]  /*49c0*/  LDS.128 R12, [R12+0xe400] ;  /* 0x00e400000c0c7984 */ /* 0x000e620000000c00 */
[----:B------:R-:W-:Y:S05]  /*49d0*/  @P3 BRA `(.L_x_13242) ;  /* 0x0000000400743947 */ /* 0x000fea0003800000 */
[--C-:B------:R-:W-:Y:S01]  /*49e0*/  SHF.R.U64 R81, R48, 0x10, R49.reuse ;  /* 0x0000001030517819 */ /* 0x100fe20000001231 */
[----:B-1----:R-:W-:Y:S01]  /*49f0*/  IMAD.U32 R42, R13, 0x10000, RZ ;  /* 0x000100000d2a7824 */ /* 0x002fe200078e00ff */
[----:B------:R-:W-:Y:S01]  /*4a00*/  SHF.R.U32.HI R48, RZ, 0x10, R49 ;  /* 0x00000010ff307819 */ /* 0x000fe20000011631 */
[----:B0-----:R-:W-:Y:S01]  /*4a10*/  IMAD.U32 R41, R9, 0x10000, RZ ;  /* 0x0001000009297824 */ /* 0x001fe200078e00ff */
[----:B------:R-:W-:Y:S01]  /*4a20*/  SHF.R.U32.HI R86, RZ, 0x10, R45 ;  /* 0x00000010ff567819 */ /* 0x000fe2000001162d */
[----:B------:R-:W-:Y:S01]  /*4a30*/  IMAD.U32 R39, R8, 0x10000, RZ ;  /* 0x0001000008277824 */ /* 0x000fe200078e00ff */
[----:B------:R-:W-:Y:S02]  /*4a40*/  PRMT R97, R97, 0x5410, R48 ;  /* 0x0000541061617816 */ /* 0x000fe40000000030 */
[----:B------:R-:W-:Y:S02]  /*4a50*/  PRMT R93, R93, 0x5410, R86 ;  /* 0x000054105d5d7816 */ /* 0x000fe40000000056 */
[--C-:B---3--:R-:W-:Y:S01]  /*4a60*/  SHF.R.U64 R83, R46, 0x10, R47.reuse ;  /* 0x000000102e537819 */ /* 0x108fe2000000122f */
[----:B------:R-:W-:Y:S01]  /*4a70*/  IMAD.U32 R48, R97, 0x10000, RZ ;  /* 0x0001000061307824 */ /* 0x000fe200078e00ff */
[----:B----4-:R-:W-:Y:S01]  /*4a80*/  SHF.R.U32.HI R82, RZ, 0x10, R47 ;  /* 0x00000010ff527819 */ /* 0x010fe2000001162f */
[----:B------:R-:W-:Y:S01]  /*4a90*/  IMAD.U32 R47, R15, 0x10000, RZ ;  /* 0x000100000f2f7824 */ /* 0x000fe200078e00ff */
[----:B------:R-:W-:-:S02]  /*4aa0*/  SHF.R.U32.HI R80, RZ, 0x10, R51 ;  /* 0x00000010ff507819 */ /* 0x000fc40000011633 */
[----:B------:R-:W-:Y:S01]  /*4ab0*/  LOP3.LUT R43, R15, 0xffff0000, RZ, 0xc0, !PT ;  /* 0xffff00000f2b7812 */ /* 0x000fe200078ec0ff */
[----:B------:R-:W-:Y:S01]  /*4ac0*/  IMAD.U32 R15, R93, 0x10000, RZ ;  /* 0x000100005d0f7824 */ /* 0x000fe200078e00ff */
[----:B------:R-:W-:Y:S01]  /*4ad0*/  SHF.R.U64 R49, R50, 0x10, R51 ;  /* 0x0000001032317819 */ /* 0x000fe20000001233 */
[CC--:B------:R-:W-:Y:S01]  /*4ae0*/  FMUL.FTZ R50, R42.reuse, R48.reuse ;  /* 0x000000302a327220 */ /* 0x0c0fe20000410000 */
[----:B------:R-:W-:Y:S01]  /*4af0*/  PRMT R95, R95, 0x5410, R80 ;  /* 0x000054105f5f7816 */ /* 0x000fe20000000050 */
[-C--:B------:R-:W-:Y:S01]  /*4b00*/  FMUL.FTZ R42, R42, R15.reuse ;  /* 0x0000000f2a2a7220 */ /* 0x080fe20000410000 */
[----:B------:R-:W-:Y:S01]  /*4b10*/  PRMT R91, R91, 0x5410, R82 ;  /* 0x000054105b5b7816 */ /* 0x000fe20000000052 */
[----:B------:R-:W-:Y:S01]  /*4b20*/  FFMA.FTZ R15, R41, R15, -R50 ;  /* 0x0000000f290f7223 */ /* 0x000fe20000010832 */
[----:B------:R-:W-:Y:S01]  /*4b30*/  LOP3.LUT R46, R13, 0xffff0000, RZ, 0xc0, !PT ;  /* 0xffff00000d2e7812 */ /* 0x000fe200078ec0ff */
[----:B------:R-:W-:Y:S01]  /*4b40*/  IMAD.U32 R50, R95, 0x10000, RZ ;  /* 0x000100005f327824 */ /* 0x000fe200078e00ff */
[----:B------:R-:W-:Y:S01]  /*4b50*/  LOP3.LUT R97, R97, 0xffff0000, RZ, 0xc0, !PT ;  /* 0xffff000061617812 */ /* 0x000fe200078ec0ff */
[----:B------:R-:W-:Y:S01]  /*4b60*/  FFMA.FTZ R41, R41, R48, R42 ;  /* 0x0000003029297223 */ /* 0x000fe2000001002a */
[----:B------:R-:W-:Y:S01]  /*4b70*/  LOP3.LUT R93, R93, 0xffff0000, RZ, 0xc0, !PT ;  /* 0xffff00005d5d7812 */ /* 0x000fe200078ec0ff */
[----:B------:R-:W-:Y:S01]  /*4b80*/  IMAD.U32 R48, R91, 0x10000, RZ ;  /* 0x000100005b307824 */ /* 0x000fe200078e00ff */
[----:B------:R-:W-:Y:S01]  /*4b90*/  SHF.R.U64 R89, R44, 0x10, R45 ;  /* 0x000000102c597819 */ /* 0x000fe2000000122d */
[----:B------:R-:W-:Y:S01]  /*4ba0*/  IMAD.U32 R45, R11, 0x10000, RZ ;  /* 0x000100000b2d7824 */ /* 0x000fe200078e00ff */
[----:B------:R-:W-:Y:S01]  /*4bb0*/  PRMT R94, R94, 0x5410, R49 ;  /* 0x000054105e5e7816 */ /* 0x000fe20000000031 */
[C---:B------:R-:W-:Y:S01]  /*4bc0*/  FMUL.FTZ R49, R46.reuse, R97 ;  /* 0x000000612e317220 */ /* 0x040fe20000410000 */
[----:B------:R-:W-:Y:S01]  /*4bd0*/  LOP3.LUT R44, R9, 0xffff0000, RZ, 0xc0, !PT ;  /* 0xffff0000092c7812 */ /* 0x000fe200078ec0ff */
[----:B------:R-:W-:Y:S01]  /*4be0*/  FMUL.FTZ R51, R46, R93 ;  /* 0x0000005d2e337220 */ /* 0x000fe20000410000 */
[C---:B------:R-:W-:Y:S01]  /*4bf0*/  FMUL.FTZ R46, R47.reuse, R50 ;  /* 0x000000322f2e7220 */ /* 0x040fe20000410000 */
[----:B------:R-:W-:Y:S01]  /*4c00*/  PRMT R96, R96, 0x5410, R81 ;  /* 0x0000541060607816 */ /* 0x000fe20000000051 */
[-C--:B------:R-:W-:Y:S01]  /*4c10*/  FMUL.FTZ R47, R47, R48.reuse ;  /* 0x000000302f2f7220 */ /* 0x080fe20000410000 */
[----:B------:R-:W-:Y:S01]  /*4c20*/  LOP3.LUT R95, R95, 0xffff0000, RZ, 0xc0, !PT ;  /* 0xffff00005f5f7812 */ /* 0x000fe200078ec0ff */
[----:B------:R-:W-:Y:S01]  /*4c30*/  FFMA.FTZ R80, R44, R97, R51 ;  /* 0x000000612c507223 */ /* 0x000fe20000010033 */
[----:B------:R-:W-:Y:S01]  /*4c40*/  PRMT R92, R92, 0x5410, R89 ;  /* 0x000054105c5c7816 */ /* 0x000fe20000000059 */
[----:B------:R-:W-:Y:S01]  /*4c50*/  FFMA.FTZ R42, R44, R93, -R49 ;  /* 0x0000005d2c2a7223 */ /* 0x000fe20000010831 */
[----:B------:R-:W-:Y:S01]  /*4c60*/  LOP3.LUT R40, R11, 0xffff0000, RZ, 0xc0, !PT ;  /* 0xffff00000b287812 */ /* 0x000fe200078ec0ff */
[----:B------:R-:W-:Y:S01]  /*4c70*/  FFMA.FTZ R51, R45, R48, -R46 ;  /* 0x000000302d337223 */ /* 0x000fe2000001082e */
[----:B------:R-:W-:Y:S01]  /*4c80*/  LOP3.LUT R91, R91, 0xffff0000, RZ, 0xc0, !PT ;  /* 0xffff00005b5b7812 */ /* 0x000fe200078ec0ff */
[----:B------:R-:W-:Y:S01]  /*4c90*/  FFMA.FTZ R50, R45, R50, R47 ;  /* 0x000000322d327223 */ /* 0x000fe2000001002f */
[----:B------:R-:W-:-:S02]  /*4ca0*/  IMAD.U32 R13, R12, 0x10000, RZ ;  /* 0x000100000c0d7824 */ /* 0x000fc400078e00ff */
[C---:B------:R-:W-:Y:S01]  /*4cb0*/  FMUL.FTZ R45, R43.reuse, R95 ;  /* 0x0000005f2b2d7220 */ /* 0x040fe20000410000 */
[----:B------:R-:W-:Y:S01]  /*4cc0*/  SHF.L.U32 R44, R92, 0x10, RZ ;  /* 0x000000105c2c7819 */ /* 0x000fe200000006ff */
[----:B------:R-:W-:Y:S02]  /*4cd0*/  IMAD.U32 R46, R96, 0x10000, RZ ;  /* 0x00010000602e7824 */ /* 0x000fe400078e00ff */
[-C--:B------:R-:W-:Y:S01]  /*4ce0*/  FMUL.FTZ R47, R43, R91.reuse ;  /* 0x0000005b2b2f7220 */ /* 0x080fe20000410000 */
[----:B------:R-:W-:Y:S01]  /*4cf0*/  FFMA.FTZ R82, R40, R91, -R45 ;  /* 0x0000005b28527223 */ /* 0x000fe2000001082d */
[----:B------:R-:W-:Y:S01]  /*4d00*/  LOP3.LUT R12, R12, 0xffff0000, RZ, 0xc0, !PT ;  /* 0xffff00000c0c7812 */ /* 0x000fe200078ec0ff */
[C---:B------:R-:W-:Y:S01]  /*4d10*/  FMUL.FTZ R48, R13.reuse, R46 ;  /* 0x0000002e0d307220 */ /* 0x040fe20000410000 */
[----:B------:R-:W-:Y:S01]  /*4d20*/  LOP3.LUT R45, R96, 0xffff0000, RZ, 0xc0, !PT ;  /* 0xffff0000602d7812 */ /* 0x000fe200078ec0ff */
[-C--:B------:R-:W-:Y:S01]  /*4d30*/  FMUL.FTZ R13, R13, R44.reuse ;  /* 0x0000002c0d0d7220 */ /* 0x080fe20000410000 */
[----:B------:R-:W-:Y:S01]  /*4d40*/  LOP3.LUT R43, R92, 0xffff0000, RZ, 0xc0, !PT ;  /* 0xffff00005c2b7812 */ /* 0x000fe200078ec0ff */
[C---:B------:R-:W-:Y:S01]  /*4d50*/  FFMA.FTZ R48, R39.reuse, R44, -R48 ;  /* 0x0000002c27307223 */ /* 0x040fe20000010830 */
[----:B------:R-:W-:Y:S01]  /*4d60*/  PRMT R90, R90, 0x5410, R83 ;  /* 0x000054105a5a7816 */ /* 0x000fe20000000053 */
[----:B------:R-:W-:Y:S01]  /*4d70*/  FFMA.FTZ R95, R40, R95, R47 ;  /* 0x0000005f285f7223 */ /* 0x000fe2000001002f */
[C---:B------:R-:W-:Y:S01]  /*4d80*/  SHF.L.U32 R9, R10.reuse, 0x10, RZ ;  /* 0x000000100a097819 */ /* 0x040fe200000006ff */
        /* <DEDUP_REMOVED lines=14> */
[C---:B------:R-:W-:Y:S01]  /*4e70*/  FFMA.FTZ R40, R9.reuse, R12, -R40 ;  /* 0x0000000c09287223 */ /* 0x040fe20000010828 */
[C---:B------:R-:W-:Y:S01]  /*4e80*/  FMUL.FTZ R44, R14.reuse, R94 ;  /* 0x0000005e0e2c7220 */ /* 0x040fe20000410000 */
[----:B------:R-:W-:Y:S01]  /*4e90*/  FFMA.FTZ R10, R9, R13, R10 ;  /* 0x0000000d090a7223 */ /* 0x000fe2000001000a */
[-C--:B------:R-:W-:Y:S01]  /*4ea0*/  FMUL.FTZ R43, R14, R90.reuse ;  /* 0x0000005a0e2b7220 */ /* 0x080fe20000410000 */
[----:B------:R-:W-:Y:S01]  /*4eb0*/  FFMA.FTZ R8, R8, R45, R49 ;  /* 0x0000002d08087223 */ /* 0x000fe20000010031 */
[C---:B------:R-:W-:Y:S01]  /*4ec0*/  FFMA.FTZ R9, R11.reuse, R90, -R44 ;  /* 0x0000005a0b097223 */ /* 0x040fe2000001082c */
        /* <DEDUP_REMOVED lines=14> */
.L_x_13242:
[----:B------:R-:W-:Y:S05]  /*4fb0*/  BSYNC B1 ;  /* 0x0000000000017941 */ /* 0x000fea0003800000 */
.L_x_13241:
[----:B------:R-:W-:Y:S01]  /*4fc0*/  ISETP.GE.AND P3, PT, R38, R87, PT ;  /* 0x000000572600720c */ /* 0x000fe20003f66270 */
[----:B0-----:R0:W-:Y:S02]  /*4fd0*/  ST.E.128 desc[UR42][R36.64], R8 ;  /* 0x0000000824007985 */ /* 0x0011e4000c101d2a */
[----:B0-----:R-:W-:Y:S02]  /*4fe0*/  IMAD.MOV.U32 R8, RZ, RZ, R84 ;  /* 0x000000ffff087224 */ /* 0x001fe400078e0054 */
[----:B------:R-:W-:-:S08]  /*4ff0*/  IMAD.MOV.U32 R9, RZ, RZ, R85 ;  /* 0x000000ffff097224 */ /* 0x000fd000078e0055 */
[----:B------:R-:W-:Y:S05]  /*5000*/  @P3 BRA `(.L_x_13223) ;  /* 0x0000000400203947 */ /* 0x000fea0003800000 */
[----:B------:R-:W-:-:S05]  /*5010*/  IMAD.WIDE R8, R38, 0x2, R8 ;  /* 0x0000000226087825 */ /* 0x000fca00078e0208 */
[----:B-1----:R0:W-:Y:S01]  /*5020*/  ST.E.128 desc[UR42][R8.64], R12 ;  /* 0x0000000c08007985 */ /* 0x0021e2000c101d2a */
[----:B------:R-:W-:Y:S05]  /*5030*/  BRA `(.L_x_13223) ;  /* 0x0000000400147947 */ /* 0x000fea0003800000 */
.L_x_13204:
[----:B------:R-:W-:-:S06]  /*5040*/  UISETP.NE.AND UP0, UPT, UR39, 0x3, UPT ;  /* 0x000000032700788c */ /* 0x000fcc000bf05270 */
[----:B------:R-:W-:-:S13]  /*5050*/  PLOP3.LUT P5, PT, PT, PT, UP0, 0x80, 0x0 ;  /* 0x000000000000781c */ /* 0x000fda0003faf008 */
[----:B------:R-:W-:Y:S05]  /*5060*/  @!P5 BRA `(.L_x_13243) ;  /* 0x000000000004d947 */ /* 0x000fea0003800000 */
[----:B------:R-:W-:Y:S01]  /*5070*/  BPT.TRAP 0x1 ;  /* 0x000000040000795c */ /* 0x000fe20000300000 */
.L_x_13243:
[----:B------:R-:W-:Y:S01]  /*5080*/  IMAD R71, R19, 0x8, R18 ;  /* 0x0000000813477824 */ /* 0x000fe200078e0212 */
[----:B------:R-:W-:Y:S01]  /*5090*/  SHF.L.U32 R79, R154, 0x1f, RZ ;  /* 0x0000001f9a4f7819 */ /* 0x000fe200000006ff */
[----:B------:R-:W-:Y:S01]  /*50a0*/  BSSY B1, `(.L_x_13244) ;  /* 0x0000004000017945 */ /* 0x000fe20003800000 */
[----:B------:R-:W-:Y:S02]  /*50b0*/  SHF.R.S32.HI R76, RZ, 0x1f, R75 ;  /* 0x0000001fff4c7819 */ /* 0x000fe4000001144b */
[----:B------:R-:W0:Y:S02]  /*50c0*/  SYNCS.PHASECHK.TRANS64.TRYWAIT P3, [R71+URZ+0x16890], R79 ;  /* 0x0168904f470075a7 */ /* 0x000e24000806017f */
[----:B0-----:R-:W-:Y:S05]  /*50d0*/  @!P3 BRA `(.L_x_13245) ;  /* 0x00000110009cb947 */ /* 0x001fea0003800000 */
.L_x_13456:
[----:B------:R-:W-:Y:S05]  /*50e0*/  BSYNC B1 ;  /* 0x0000000000017941 */ /* 0x000fea0003800000 */
.L_x_13244:
        /* <DEDUP_REMOVED lines=27> */
.L_x_13460:
[----:B------:R-:W-:Y:S04]  /*52a0*/  BSSY B1, `(.L_x_13247) ;  /* 0x000000d000017945 */ /* 0x000fe80003800000 */
[----:B------:R-:W-:Y:S05]  /*52b0*/  @!P3 BRA `(.L_x_13248) ;  /* 0x00000000002cb947 */ /* 0x000fea0003800000 */
[----:B------:R-:W-:Y:S02]  /*52c0*/  ULDC UR4, c[0x0][0x2f4] ;  /* 0x0000bd0000047ab9 */ /* 0x000fe40000000800 */
[----:B------:R-:W-:-:S13]  /*52d0*/  ISETP.GE.AND P3, PT, R16, UR4, PT ;  /* 0x0000000410007c0c */ /* 0x000fda000bf66270 */
[----:B---3--:R-:W-:-:S04]  /*52e0*/  @!P3 LEA R14, P4, R16, R37, 0x1 ;  /* 0x00000025100eb211 */ /* 0x008fc800078808ff */
[----:B--2---:R-:W-:Y:S02]  /*52f0*/  @!P3 LEA.HI.X R15, R16, R9, R17, 0x1, P4 ;  /* 0x00000009100fb211 */ /* 0x004fe400020f0c11 */
[----:B------:R-:W-:-:S13]  /*5300*/  ISETP.GE.AND P4, PT, R2, UR4, PT ;  /* 0x0000000402007c0c */ /* 0x000fda000bf86270 */
[----:B------:R-:W-:-:S04]  /*5310*/  @!P4 LEA R12, P6, R2, R37, 0x1 ;  /* 0x00000025020cc211 */ /* 0x000fc800078c08ff */
[----:B------:R-:W-:Y:S02]  /*5320*/  @!P4 LEA.HI.X R13, R2, R9, R153, 0x1, P6 ;  /* 0x00000009020dc211 */ /* 0x000fe400030f0c99 */
[----:B------:R-:W2:Y:S04]  /*5330*/  @!P3 LDS.128 R8, [R73+0xe000] ;  /* 0x00e000004908b984 */ /* 0x000ea80000000c00 */
[----:B--2---:R-:W-:Y:S04]  /*5340*/  @!P3 ST.E.128 desc[UR42][R14.64], R8 ;  /* 0x000000080e00b985 */ /* 0x004fe8000c101d2a */
[----:B------:R-:W2:Y:S04]  /*5350*/  @!P4 LDS.128 R8, [R72+0xe000] ;  /* 0x00e000004808c984 */ /* 0x000ea80000000c00 */
[----:B--2---:R4:W-:Y:S02]  /*5360*/  @!P4 ST.E.128 desc[UR42][R12.64], R8 ;  /* 0x000000080c00c985 */ /* 0x0049e4000c101d2a */
.L_x_13248:
[----:B------:R-:W-:Y:S05]  /*5370*/  BSYNC B1 ;  /* 0x0000000000017941 */ /* 0x000fea0003800000 */
.L_x_13247:
[----:B------:R-:W-:-:S03]  /*5380*/  UMOV UR4, 0xffffffff ;  /* 0xffffffff00047882 */ /* 0x000fc60000000000 */
[----:B------:R-:W-:Y:S05]  /*5390*/  BRA.DIV UR4, `(.L_x_13249) ;  /* 0x00000112044c7947 */ /* 0x000fea000b800000 */
[----:B--2-4-:R2:W4:Y:S04]  /*53a0*/  SHFL.IDX PT, R9, R38, 0x1, 0x1c1f ;  /* 0x003c1f0026097f89 */ /* 0x01452800000e0000 */
[----:B---3--:R2:W3:Y:S02]  /*53b0*/  SHFL.IDX PT, R37, R36, 0x1, 0x1c1f ;  /* 0x003c1f0024257f89 */ /* 0x0084e400000e0000 */
.L_x_13464:
[----:B------:R-:W-:-:S13]  /*53c0*/  ISETP.GE.AND P3, PT, R39, 0x61, PT ;  /* 0x000000612700780c */ /* 0x000fda0003f66270 */
[----:B------:R-:W-:Y:S05]  /*53d0*/  @!P3 BRA `(.L_x_13223) ;  /* 0x00000000002cb947 */ /* 0x000fea0003800000 */
[----:B------:R-:W-:Y:S02]  /*53e0*/  ULDC UR4, c[0x0][0x2f4] ;  /* 0x0000bd0000047ab9 */ /* 0x000fe40000000800 */
[----:B------:R-:W-:-:S13]  /*53f0*/  ISETP.GE.AND P3, PT, R16, UR4, PT ;  /* 0x0000000410007c0c */ /* 0x000fda000bf66270 */
[----:B---3--:R-:W-:-:S04]  /*5400*/  @!P3 LEA R14, P4, R16, R37, 0x1 ;  /* 0x00000025100eb211 */ /* 0x008fc800078808ff */
[----:B----4-:R-:W-:Y:S02]  /*5410*/  @!P3 LEA.HI.X R15, R16, R9, R17, 0x1, P4 ;  /* 0x00000009100fb211 */ /* 0x010fe400020f0c11 */
[----:B------:R-:W-:-:S13]  /*5420*/  ISETP.GE.AND P4, PT, R2, UR4, PT ;  /* 0x0000000402007c0c */ /* 0x000fda000bf86270 */
[----:B------:R-:W-:-:S04]  /*5430*/  @!P4 LEA R12, P6, R2, R37, 0x1 ;  /* 0x00000025020cc211 */ /* 0x000fc800078c08ff */
[----:B------:R-:W-:Y:S02]  /*5440*/  @!P4 LEA.HI.X R13, R2, R9, R153, 0x1, P6 ;  /* 0x00000009020dc211 */ /* 0x000fe400030f0c99 */
[----:B------:R-:W3:Y:S04]  /*5450*/  @!P3 LDS.128 R8, [R73+0x11000] ;  /* 0x011000004908b984 */ /* 0x000ee80000000c00 */
[----:B---3--:R-:W-:Y:S04]  /*5460*/  @!P3 ST.E.128 desc[UR42][R14.64], R8 ;  /* 0x000000080e00b985 */ /* 0x008fe8000c101d2a */
[----:B------:R-:W3:Y:S04]  /*5470*/  @!P4 LDS.128 R8, [R72+0x11000] ;  /* 0x011000004808c984 */ /* 0x000ee80000000c00 */
[----:B---3--:R3:W-:Y:S02]  /*5480*/  @!P4 ST.E.128 desc[UR42][R12.64], R8 ;  /* 0x000000080c00c985 */ /* 0x0087e4000c101d2a */
.L_x_13223:
[----:B------:R-:W-:Y:S05]  /*5490*/  BSYNC B0 ;  /* 0x0000000000007941 */ /* 0x000fea0003800000 */
.L_x_13203:
[----:B0--34-:R-:W0:Y:S01]  /*54a0*/  S2R R8, SR_TID.X ;  /* 0x0000000000087919 */ /* 0x019e220000002100 */
        /* <DEDUP_REMOVED lines=8> */
[----:B---3--:R3:W-:Y:S01]  /*5530*/  BAR.SYNC.DEFER_BLOCKING R62, 0x80 ;  /* 0x0002003e0000751d */ /* 0x0087e20000010000 */
[----:B0-----:R-:W-:-:S13]  /*5540*/  LOP3.LUT P3, RZ, R8, 0x7f, RZ, 0xc0, !PT ;  /* 0x0000007f08ff7812 */ /* 0x001fda000786c0ff */
[----:B------:R-:W-:-:S05]  /*5550*/  @!P3 VIADD R8, R71, 0x168a0 ;  /* 0x000168a04708b836 */ /* 0x000fca0000000000 */
[----:B------:R-:W-:-:S04]  /*5560*/  @!P3 PRMT R8, RZ, 0x654, R8 ;  /* 0x00000654ff08b816 */ /* 0x000fc80000000008 */
[----:B------:R3:W-:Y:S01]  /*5570*/  @!P3 SYNCS.ARRIVE.TRANS64.RED.A1T0 RZ, [R8+URZ], RZ ;  /* 0x000000ff08ffb9a7 */ /* 0x0007e2000810043f */
[----:B------:R-:W-:Y:S05]  /*5580*/  @!P5 BRA `(.L_x_13251) ;  /* 0x000000000004d947 */ /* 0x000fea0003800000 */
[----:B------:R-:W-:Y:S01]  /*5590*/  BPT.TRAP 0x1 ;  /* 0x000000040000795c */ /* 0x000fe20000300000 */
.L_x_13251:
[----:B------:R-:W-:Y:S05]  /*55a0*/  BSYNC B0 ;  /* 0x0000000000007941 */ /* 0x000fea0003800000 */
.L_x_13250:
[----:B------:R-:W0:Y:S01]  /*55b0*/  SYNCS.PHASECHK.TRANS64.TRYWAIT P4, [R71+URZ+0x168b0], R79 ;  /* 0x0168b04f470075a7 */ /* 0x000e22000808017f */
[----:B------:R-:W-:Y:S01]  /*55c0*/  ULDC UR40, c[0x0][0x2f4] ;  /* 0x0000bd0000287ab9 */ /* 0x000fe20000000800 */
[----:B------:R-:W-:Y:S04]  /*55d0*/  BSSY B0, `(.L_x_13252) ;  /* 0x0000002000007945 */ /* 0x000fe80003800000 */
[----:B0-----:R-:W-:Y:S05]  /*55e0*/  @!P4 BRA `(.L_x_13253) ;  /* 0x000001100004c947 */ /* 0x001fea0003800000 */
.L_x_13465:
[----:B------:R-:W-:Y:S05]  /*55f0*/  BSYNC B0 ;  /* 0x0000000000007941 */ /* 0x000fea0003800000 */
.L_x_13252:
[----:B------:R-:W-:Y:S01]  /*5600*/  ULDC.64 UR4, c[0x0][0x328] ;  /* 0x0000ca0000047ab9 */ /* 0x000fe20000000a00 */
[----:B------:R-:W-:Y:S01]  /*5610*/  IMAD.IADD R78, R78, 0x1, -R152 ;  /* 0x000000014e4e7824 */ /* 0x000fe200078e0a98 */
[----:B------:R-:W-:Y:S01]  /*5620*/  BSSY B0, `(.L_x_13254) ;  /* 0x0000020000007945 */ /* 0x000fe20003800000 */
[----:B------:R-:W-:Y:S02]  /*5630*/  IMAD R76, R76, UR4, RZ ;  /* 0x000000044c4c7c24 */ /* 0x000fe4000f8e02ff */
[----:B---3--:R-:W-:-:S04]  /*5640*/  IMAD.WIDE.U32 R8, R75, UR4, RZ ;  /* 0x000000044b087c25 */ /* 0x008fc8000f8e00ff */
        /* <DEDUP_REMOVED lines=13> */
[----:B-12---:R-:W-:-:S04]  /*5720*/  LEA R36, P4, R8, UR4, 0x1 ;  /* 0x0000000408247c11 */ /* 0x006fc8000f8808ff */
[----:B------:R-:W-:Y:S01]  /*5730*/  LEA.HI.X R37, R8, UR5, R9, 0x1, P4 ;  /* 0x0000000508257c11 */ /* 0x000fe2000a0f0c09 */
[----:B------:R1:W2:Y:S01]  /*5740*/  SHFL.IDX PT, R13, R36, RZ, 0x1c1f ;  /* 0x001c1fff240d7589 */ /* 0x0002a200000e0000 */
[----:B------:R-:W-:-:S03]  /*5750*/  ISETP.GE.AND P4, PT, R78, 0x1, PT ;  /* 0x000000014e00780c */ /* 0x000fc60003f86270 */
[----:B------:R1:W3:Y:S10]  /*5760*/  SHFL.IDX PT, R9, R37, RZ, 0x1c1f ;  /* 0x001c1fff25097589 */ /* 0x0002f400000e0000 */
[----:B-1----:R-:W-:Y:S05]  /*5770*/  @!P4 BRA `(.L_x_13255) ;  /* 0x000000000028c947 */ /* 0x002fea0003800000 */
[----:B------:R-:W-:-:S13]  /*5780*/  ISETP.GE.AND P4, PT, R16, UR40, PT ;  /* 0x0000002810007c0c */ /* 0x000fda000bf86270 */
[----:B--2---:R-:W-:-:S04]  /*5790*/  @!P4 LEA R14, P5, R16, R13, 0x1 ;  /* 0x0000000d100ec211 */ /* 0x004fc800078a08ff */
[----:B---3--:R-:W-:Y:S02]  /*57a0*/  @!P4 LEA.HI.X R15, R16, R9, R17, 0x1, P5 ;  /* 0x00000009100fc211 */ /* 0x008fe400028f0c11 */
[----:B------:R-:W-:-:S13]  /*57b0*/  ISETP.GE.AND P5, PT, R2, UR40, PT ;  /* 0x0000002802007c0c */ /* 0x000fda000bfa6270 */
[----:B------:R-:W-:-:S04]  /*57c0*/  @!P5 LEA R12, P6, R2, R13, 0x1 ;  /* 0x0000000d020cd211 */ /* 0x000fc800078c08ff */
[----:B------:R-:W-:Y:S02]  /*57d0*/  @!P5 LEA.HI.X R13, R2, R9, R153, 0x1, P6 ;  /* 0x00000009020dd211 */ /* 0x000fe400030f0c99 */
[----:B------:R-:W1:Y:S04]  /*57e0*/  @!P4 LDS.128 R8, [R73] ;  /* 0x000000004908c984 */ /* 0x000e680000000c00 */
[----:B-1----:R-:W-:Y:S04]  /*57f0*/  @!P4 ST.E.128 desc[UR42][R14.64], R8 ;  /* 0x000000080e00c985 */ /* 0x002fe8000c101d2a */
[----:B------:R-:W1:Y:S04]  /*5800*/  @!P5 LDS.128 R8, [R72] ;  /* 0x000000004808d984 */ /* 0x000e680000000c00 */
[----:B-1----:R1:W-:Y:S02]  /*5810*/  @!P5 ST.E.128 desc[UR42][R12.64], R8 ;  /* 0x000000080c00d985 */ /* 0x0023e4000c101d2a */
.L_x_13255:
[----:B------:R-:W-:Y:S05]  /*5820*/  BSYNC B0 ;  /* 0x0000000000007941 */ /* 0x000fea0003800000 */
.L_x_13254:
[----:B------:R-:W-:Y:S01]  /*5830*/  ISETP.GE.AND P4, PT, R78, 0x61, PT ;  /* 0x000000614e00780c */ /* 0x000fe20003f86270 */
[----:B------:R-:W4:Y:S01]  /*5840*/  SHFL.IDX PT, R37, R37, 0x1, 0x1c1f ;  /* 0x003c1f0025257f89 */ /* 0x000f2200000e0000 */
[----:B------:R-:W-:Y:S03]  /*5850*/  BSSY B0, `(.L_x_13256) ;  /* 0x000000d000007945 */ /* 0x000fe60003800000 */
[----:B-12---:R1:W2:Y:S08]  /*5860*/  SHFL.IDX PT, R13, R36, 0x1, 0x1c1f ;  /* 0x003c1f00240d7f89 */ /* 0x0062b000000e0000 */
[----:B-1----:R-:W-:Y:S05]  /*5870*/  @!P4 BRA `(.L_x_13257) ;  /* 0x000000000028c947 */ /* 0x002fea0003800000 */
[----:B------:R-:W-:-:S13]  /*5880*/  ISETP.GE.AND P4, PT, R16, UR40, PT ;  /* 0x0000002810007c0c */ /* 0x000fda000bf86270 */
[----:B---3--:R-:W1:Y:S01]  /*5890*/  @!P4 LDS.128 R8, [R73+0x3000] ;  /* 0x003000004908c984 */ /* 0x008e620000000c00 */
[----:B--2---:R-:W-:-:S04]  /*58a0*/  @!P4 LEA R14, P5, R16, R13, 0x1 ;  /* 0x0000000d100ec211 */ /* 0x004fc800078a08ff */
[----:B----4-:R-:W-:Y:S02]  /*58b0*/  @!P4 LEA.HI.X R15, R16, R37, R17, 0x1, P5 ;  /* 0x00000025100fc211 */ /* 0x010fe400028f0c11 */
[----:B------:R-:W-:-:S13]  /*58c0*/  ISETP.GE.AND P5, PT, R2, UR40, PT ;  /* 0x0000002802007c0c */ /* 0x000fda000bfa6270 */
[----:B------:R-:W-:-:S04]  /*58d0*/  @!P5 LEA R12, P6, R2, R13, 0x1 ;  /* 0x0000000d020cd211 */ /* 0x000fc800078c08ff */
[----:B------:R-:W-:Y:S01]  /*58e0*/  @!P5 LEA.HI.X R13, R2, R37, R153, 0x1, P6 ;  /* 0x00000025020dd211 */ /* 0x000fe200030f0c99 */
[----:B-1----:R-:W-:Y:S04]  /*58f0*/  @!P4 ST.E.128 desc[UR42][R14.64], R8 ;  /* 0x000000080e00c985 */ /* 0x002fe8000c101d2a */
[----:B------:R-:W1:Y:S04]  /*5900*/  @!P5 LDS.128 R8, [R72+0x3000] ;  /* 0x003000004808d984 */ /* 0x000e680000000c00 */
[----:B-1----:R1:W-:Y:S02]  /*5910*/  @!P5 ST.E.128 desc[UR42][R12.64], R8 ;  /* 0x000000080c00d985 */ /* 0x0023e4000c101d2a */
.L_x_13257:
[----:B------:R-:W-:Y:S05]  /*5920*/  BSYNC B0 ;  /* 0x0000000000007941 */ /* 0x000fea0003800000 */
.L_x_13256:
[----:B-1----:R-:W5:Y:S01]  /*5930*/  LDL R8, [R1] ;  /* 0x0000000001087983 */ /* 0x002f620000100800 */
[----:B0-----:R-:W-:Y:S01]  /*5940*/  @!P3 IADD3 R71, R71, 0x168c0, RZ ;  /* 0x000168c04747b810 */ /* 0x001fe20007ffe0ff */
        /* <DEDUP_REMOVED lines=11> */
[----:B---3--:R-:W-:Y:S02]  /*5a00*/  SEL R9, RZ, 0x1, P3 ;  /* 0x00000001ff097807 */ /* 0x008fe40001800000 */
[----:B------:R-:W-:Y:S02]  /*5a10*/  SEL R19, R19, RZ, P3 ;  /* 0x000000ff13137207 */ /* 0x000fe40001800000 */
[----:B------:R-:W-:Y:S02]  /*5a20*/  LOP3.LUT R154, R154, R9, RZ, 0x3c, !PT ;  /* 0x000000099a9a7212 */ /* 0x000fe400078e3cff */
[----:B-----5:R-:W-:-:S13]  /*5a30*/  LOP3.LUT P4, RZ, R8, 0x1, RZ, 0xc0, !PT ;  /* 0x0000000108ff7812 */ /* 0x020fda000788c0ff */
[----:B0-----:R-:W-:Y:S05]  /*5a40*/  @P4 BRA `(.L_x_13258) ;  /* 0xffffffc4005c4947 */ /* 0x001fea000383ffff */
[----:B------:R-:W0:Y:S01]  /*5a50*/  S2R R8, SR_TID.X ;  /* 0x0000000000087919 */ /* 0x000e220000002100 */
[----:B------:R-:W-:Y:S02]  /*5a60*/  PLOP3.LUT P0, PT, PT, PT, PT, 0x8, 0x0 ;  /* 0x000000000000781c */ /* 0x000fe40003f0e170 */
[----:B0-----:R-:W-:-:S04]  /*5a70*/  SHF.R.U32.HI R8, RZ, 0x7, R8 ;  /* 0x00000007ff087819 */ /* 0x001fc80000011608 */
[----:B------:R-:W-:-:S13]  /*5a80*/  ISETP.NE.AND P4, PT, R8, 0x1, PT ;  /* 0x000000010800780c */ /* 0x000fda0003f85270 */
[----:B------:R-:W-:Y:S06]  /*5a90*/  @!P4 BAR.ARV 0x9, 0x100 ;  /* 0x024400000000cb1d */ /* 0x000fec0000002000 */
.L_x_13198:
[----:B------:R-:W-:Y:S01]  /*5aa0*/  ISETP.GE.AND P2, PT, R88, 0x1, PT ;  /* 0x000000015800780c */ /* 0x000fe20003f46270 */
[----:B------:R-:W-:Y:S01]  /*5ab0*/  IMAD.MOV.U32 R0, RZ, RZ, RZ ;  /* 0x000000ffff007224 */ /* 0x000fe200078e00ff */
[----:B------:R-:W-:Y:S01]  /*5ac0*/  PLOP3.LUT P1, PT, PT, PT, PT, 0x80, 0x0 ;  /* 0x000000000000781c */ /* 0x000fe20003f2f070 */
[----:B------:R-:W-:Y:S01]  /*5ad0*/  IMAD.MOV.U32 R3, RZ, RZ, RZ ;  /* 0x000000ffff037224 */ /* 0x000fe200078e00ff */
[----:B------:R-:W-:Y:S01]  /*5ae0*/  CS2R R26, SRZ ;  /* 0x00000000001a7805 */ /* 0x000fe2000001ff00 */
[----:B------:R-:W-:Y:S01]  /*5af0*/  IMAD.MOV.U32 R119, RZ, RZ, RZ ;  /* 0x000000ffff777224 */ /* 0x000fe200078e00ff */
[----:B------:R-:W-:Y:S02]  /*5b00*/  CS2R R28, SRZ ;  /* 0x00000000001c7805 */ /* 0x000fe4000001ff00 */
[----:B------:R-:W-:Y:S02]  /*5b10*/  CS2R R30, SRZ ;  /* 0x00000000001e7805 */ /* 0x000fe4000001ff00 */
[----:B----4-:R-:W-:-:S02]  /*5b20*/  CS2R R36, SRZ ;  /* 0x0000000000247805 */ /* 0x010fc4000001ff00 */
        /* <DEDUP_REMOVED lines=10> */
[----:B------:R-:W-:Y:S01]  /*5bd0*/  MOV R56, RZ ;  /* 0x000000ff00387202 */ /* 0x000fe20000000f00 */
[----:B--2---:R-:W-:Y:S01]  /*5be0*/  IMAD.MOV.U32 R13, RZ, RZ, RZ ;  /* 0x000000ffff0d7224 */ /* 0x004fe200078e00ff */
[----:B------:R-:W-:Y:S06]  /*5bf0*/  @P0 BRA `(.L_x_13259) ;  /* 0x00000000000c0947 */ /* 0x000fec0003800000 */
[----:B------:R-:W0:Y:S01]  /*5c00*/  FENCE.VIEW.ASYNC.G ;  /* 0x00000000000073c6 */ /* 0x000e220000000100 */
[----:B------:R-:W-:Y:S05]  /*5c10*/  WARPSYNC.ALL ;  /* 0x0000000000007948 */ /* 0x000fea0003800000 */
[----:B0-----:R-:W-:Y:S06]  /*5c20*/  BAR.ARV 0xc, 0x200 ;  /* 0x0308000000007b1d */ /* 0x001fec0000002000 */
.L_x_13259:
        /* <DEDUP_REMOVED lines=12> */
.L_x_13468:
[----:B------:R-:W0:Y:S01]  /*5cf0*/  LDL R3, [R1+0x18] ;  /* 0x0000180001037983 */ /* 0x000e220000100800 */
[----:B------:R-:W-:Y:S01]  /*5d00*/  BSSY B6, `(.L_x_13262) ;  /* 0x000001b000067945 */ /* 0x000fe20003800000 */
[----:B0-----:R-:W-:-:S05]  /*5d10*/  IMAD.HI R0, R3, 0x55555556, RZ ;  /* 0x5555555603007827 */ /* 0x001fca00078e02ff */
[----:B------:R-:W-:-:S05]  /*5d20*/  LEA.HI R0, R0, R0, RZ, 0x1 ;  /* 0x0000000000007211 */ /* 0x000fca00078f08ff */
[----:B------:R-:W-:Y:S02]  /*5d30*/  IMAD R0, R0, -0x3, R3 ;  /* 0xfffffffd00007824 */ /* 0x000fe400078e0203 */
[----:B------:R-:W-:-:S04]  /*5d40*/  VIADD R3, R18, 0x8400 ;  /* 0x0000840012037836 */ /* 0x000fc80000000000 */
[----:B------:R-:W-:Y:S01]  /*5d50*/  IMAD R0, R0, 0x2000, R3 ;  /* 0x0000200000007824 */ /* 0x000fe200078e0203 */
[----:B------:R-:W-:-:S04]  /*5d60*/  LOP3.LUT P0, RZ, R3, 0x3ff, RZ, 0xc0, !PT ;  /* 0x000003ff03ff7812 */ /* 0x000fc8000780c0ff */
[----:B------:R-:W-:Y:S02]  /*5d70*/  SHF.R.U32.HI R0, RZ, 0x4, R0 ;  /* 0x00000004ff007819 */ /* 0x000fe40000011600 */
[----:B------:R-:W-:Y:S02]  /*5d80*/  P2R R26, PR, RZ, 0x1 ;  /* 0x00000001ff1a7803 */ /* 0x000fe40000000000 */
[----:B------:R-:W-:-:S05]  /*5d90*/  LOP3.LUT R29, R0, 0x3fff, RZ, 0xc0, !PT ;  /* 0x00003fff001d7812 */ /* 0x000fca00078ec0ff */
[----:B------:R-:W-:Y:S05]  /*5da0*/  @!P0 BRA `(.L_x_13263) ;  /* 0x0000000000408947 */ /* 0x000fea0003800000 */
[----:B------:R-:W-:Y:S01]  /*5db0*/  MOV R0, 0x0 ;  /* 0x0000000000007802 */ /* 0x000fe20000000f00 */
[----:B------:R-:W-:Y:S01]  /*5dc0*/  ULDC.64 UR4, c[0x4][0x138] ;  /* 0x01004e0000047ab9 */ /* 0x000fe20000000a00 */
[----:B------:R-:W-:Y:S01]  /*5dd0*/  ULDC.64 UR6, c[0x4][0x140] ;  /* 0x0100500000067ab9 */ /* 0x000fe20000000a00 */
[----:B------:R-:W-:Y:S01]  /*5de0*/  IMAD.U32 R4, RZ, RZ, UR4 ;  /* 0x00000004ff047e24 */ /* 0x000fe2000f8e00ff */
[----:B-1----:R0:W1:Y:S01]  /*5df0*/  LDC.64 R14, c[0x4][R0] ;  /* 0x01000000000e7b82 */ /* 0x0020620000000a00 */
[----:B------:R-:W-:Y:S01]  /*5e00*/  MOV R5, UR5 ;  /* 0x0000000500057c02 */ /* 0x000fe20008000f00 */
        /* <DEDUP_REMOVED lines=9> */
[----:B-1---5:R-:W-:Y:S05]  /*5ea0*/  CALL.ABS.NOINC R14 ;  /* 0x000000000e007343 */ /* 0x022fea0003c00000 */
.L_x_13263:
[----:B------:R-:W-:Y:S05]  /*5eb0*/  BSYNC B6 ;  /* 0x0000000000067941 */ /* 0x000fea0003800000 */
.L_x_13262:
        /* <DEDUP_REMOVED lines=8> */
[----:B------:R0:W2:Y:S03]  /*5f40*/  SYNCS.PHASECHK.TRANS64.TRYWAIT P0, [R18+URZ+0x16800], R3 ;  /* 0x01680003120075a7 */ /* 0x0000a6000800017f */
[----:B--2---:R-:W-:Y:S05]  /*5f50*/  @!P0 NANOSLEEP.SYNCS 0x989680 ;  /* 0x009896800000895d */ /* 0x004fea0003900000 */
[----:B------:R-:W2:Y:S01]  /*5f60*/  @!P0 SYNCS.PHASECHK.TRANS64 P0, [R18+URZ+0x16800], R3 ;  /* 0x01680003120085a7 */ /* 0x000ea2000800007f */
[----:B------:R-:W-:Y:S04]  /*5f70*/  BSSY B0, `(.L_x_13265) ;  /* 0x0000006000007945 */ /* 0x000fe80003800000 */
[----:B--2---:R-:W-:Y:S05]  /*5f80*/  @P0 BRA `(.L_x_13266) ;  /* 0x0000000000100947 */ /* 0x004fea0003800000 */
.L_x_13267:
[----:B--2---:R2:W3:Y:S02]  /*5f90*/  SYNCS.PHASECHK.TRANS64.TRYWAIT P0, [R18+URZ+0x16800], R3 ;  /* 0x01680003120075a7 */ /* 0x0044e4000800017f */
[----:B---3--:R-:W-:Y:S05]  /*5fa0*/  @!P0 NANOSLEEP.SYNCS 0x989680 ;  /* 0x009896800000895d */ /* 0x008fea0003900000 */
[----:B------:R-:W3:Y:S02]  /*5fb0*/  @!P0 SYNCS.PHASECHK.TRANS64 P0, [R18+URZ+0x16800], R3 ;  /* 0x01680003120085a7 */ /* 0x000ee4000800007f */
[----:B---3--:R-:W-:Y:S05]  /*5fc0*/  @!P0 BRA `(.L_x_13267) ;  /* 0xfffffffc00f08947 */ /* 0x008fea000383ffff */
.L_x_13266:
[----:B------:R-:W-:Y:S05]  /*5fd0*/  BSYNC B0 ;  /* 0x0000000000007941 */ /* 0x000fea0003800000 */
.L_x_13265:
[----:B------:R-:W-:Y:S05]  /*5fe0*/  BRA `(.L_x_13268) ;  /* 0x0000002000ec7947 */ /* 0x000fea0003800000 */
.L_x_13264:
[----:B-----5:R-:W-:Y:S01]  /*5ff0*/  SHF.R.S32.HI R0, RZ, 0x1f, R24 ;  /* 0x0000001fff007819 */ /* 0x020fe20000011418 */
[----:B------:R-:W-:Y:S01]  /*6000*/  ULDC.64 UR4, c[0x0][0x3f8] ;  /* 0x0000fe0000047ab9 */ /* 0x000fe20000000a00 */
[----:B------:R-:W-:Y:S01]  /*6010*/  ULDC.64 UR6, c[0x0][0x408] ;  /* 0x0001020000067ab9 */ /* 0x000fe20000000a00 */
[----:B------:R-:W-:Y:S01]  /*6020*/  ISETP.NE.AND P2, PT, R26, RZ, PT ;  /* 0x000000ff1a00720c */ /* 0x000fe20003f45270 */
[----:B------:R-:W-:Y:S01]  /*6030*/  IMAD.WIDE.U32 R4, R24, UR4, RZ ;  /* 0x0000000418047c25 */ /* 0x000fe2000f8e00ff */
[----:B------:R-:W-:Y:S03]  /*6040*/  BSSY B6, `(.L_x_13269) ;  /* 0x000001f000067945 */ /* 0x000fe60003800000 */
[C---:B------:R-:W-:Y:S02]  /*6050*/  IMAD R3, R0.reuse, UR4, RZ ;  /* 0x0000000400037c24 */ /* 0x040fe4000f8e02ff */
[----:B------:R-:W-:-:S02]  /*6060*/  IMAD R9, R0, UR6, RZ ;  /* 0x0000000600097c24 */ /* 0x000fc4000f8e02ff */
        /* <DEDUP_REMOVED lines=15> */
[----:B------:R-:W-:Y:S01]  /*6160*/  IMAD.U32 R4, RZ, RZ, UR4 ;  /* 0x00000004ff047e24 */ /* 0x000fe2000f8e00ff */
[----:B-1----:R0:W1:Y:S01]  /*6170*/  LDC.64 R14, c[0x4][R0] ;  /* 0x01000000000e7b82 */ /* 0x0020620000000a00 */
        /* <DEDUP_REMOVED lines=11> */
.L_x_13270:
[----:B------:R-:W-:Y:S05]  /*6230*/  BSYNC B6 ;  /* 0x0000000000067941 */ /* 0x000fea0003800000 */
.L_x_13269:
        /* <DEDUP_REMOVED lines=10> */
[----:B-1----:R0:W1:Y:S02]  /*62e0*/  SHFL.IDX PT, R14, R27, RZ, 0x1c1f ;  /* 0x001c1fff1b0e7589 */ /* 0x00206400000e0000 */
.L_x_13474:
[----:B------:R-:W-:Y:S01]  /*62f0*/  ULDC UR4, c[0x0][0x448] ;  /* 0x0001120000047ab9 */ /* 0x000fe20000000800 */
[----:B------:R-:W-:Y:S01]  /*6300*/  BSSY B1, `(.L_x_13274) ;  /* 0x000001e000017945 */ /* 0x000fe20003800000 */
[----:B0-----:R-:W-:Y:S01]  /*6310*/  IMAD R26, R25, UR4, RZ ;  /* 0x00000004191a7c24 */ /* 0x001fe2000f8e02ff */
[----:B------:R-:W-:Y:S02]  /*6320*/  CS2R R8, SRZ ;  /* 0x0000000000087805 */ /* 0x000fe4000001ff00 */
[----:B------:R-:W-:Y:S02]  /*6330*/  CS2R R6, SRZ ;  /* 0x0000000000067805 */ /* 0x000fe4000001ff00 */
[----:B------:R-:W-:Y:S02]  /*6340*/  CS2R R10, SRZ ;  /* 0x00000000000a7805 */ /* 0x000fe4000001ff00 */
[----:B------:R-:W-:Y:S02]  /*6350*/  CS2R R12, SRZ ;  /* 0x00000000000c7805 */ /* 0x000fe4000001ff00 */
[----:B------:R-:W-:-:S13]  /*6360*/  ISETP.GE.AND P0, PT, R4, R26, PT ;  /* 0x0000001a0400720c */ /* 0x000fda0003f06270 */
[----:B------:R-:W-:Y:S05]  /*6370*/  @P0 BRA `(.L_x_13275) ;  /* 0x0000000000580947 */ /* 0x000fea0003800000 */
[----:B------:R-:W2:Y:S01]  /*6380*/  LDL R28, [R1+0x4c] ;  /* 0x00004c00011c7983 */ /* 0x000ea20000100800 */
[----:B------:R-:W-:-:S03]  /*6390*/  ULDC UR4, c[0x0][0x3f4] ;  /* 0x0000fd0000047ab9 */ /* 0x000fc60000000800 */
[----:B------:R-:W2:Y:S01]  /*63a0*/  LDL R27, [R1+0x48] ;  /* 0x00004800011b7983 */ /* 0x000ea20000100800 */
[----:B------:R-:W-:Y:S01]  /*63b0*/  ISETP.GE.AND P3, PT, R156, UR4, PT ;  /* 0x000000049c007c0c */ /* 0x000fe2000bf66270 */
[----:B---3--:R-:W-:Y:S01]  /*63c0*/  IMAD.MOV.U32 R6, RZ, RZ, R0 ;  /* 0x000000ffff067224 */ /* 0x008fe200078e0000 */
[----:B------:R-:W-:Y:S01]  /*63d0*/  ISETP.GE.AND P2, PT, R22, UR4, PT ;  /* 0x0000000416007c0c */ /* 0x000fe2000bf46270 */
[----:B----4-:R-:W-:Y:S01]  /*63e0*/  IMAD.MOV.U32 R15, RZ, RZ, R5 ;  /* 0x000000ffff0f7224 */ /* 0x010fe200078e0005 */
[----:B--2---:R-:W-:Y:S02]  /*63f0*/  MOV R7, R3 ;  /* 0x0000000300077202 */ /* 0x004fe40000000f00 */
[----:B------:R-:W-:Y:S02]  /*6400*/  CS2R R10, SRZ ;  /* 0x00000000000a7805 */ /* 0x000fe4000001ff00 */
[----:B------:R-:W-:Y:S02]  /*6410*/  CS2R R8, SRZ ;  /* 0x0000000000087805 */ /* 0x000fe4000001ff00 */
[----:B------:R-:W-:-:S05]  /*6420*/  CS2R R12, SRZ ;  /* 0x00000000000c7805 */ /* 0x000fca000001ff00 */
[----:B------:R-:W-:Y:S01]  /*6430*/  @!P2 IMAD.WIDE R20, R22, 0x2, R6 ;  /* 0x000000021614a825 */ /* 0x000fe200078e0206 */
[----:B------:R-:W-:-:S04]  /*6440*/  CS2R R6, SRZ ;  /* 0x0000000000067805 */ /* 0x000fc8000001ff00 */
[----:B------:R0:W5:Y:S01]  /*6450*/  @!P2 LD.E.64 R10, desc[UR42][R20.64] ;  /* 0x0000002a140aa980 */ /* 0x000162000c101b00 */
[-C--:B------:R-:W-:Y:S02]  /*6460*/  @!P3 IADD3 R24, P0, R0, R28.reuse, RZ ;  /* 0x0000001c0018b210 */ /* 0x080fe40007f1e0ff */
[----:B-1----:R-:W-:Y:S01]  /*6470*/  @!P3 IADD3 R4, P1, R14, R28, RZ ;  /* 0x0000001c0e04b210 */ /* 0x002fe20007f3e0ff */
[----:B------:R-:W-:-:S04]  /*6480*/  @!P2 IMAD.WIDE R14, R22, 0x2, R14 ;  /* 0x00000002160ea825 */ /* 0x000fc800078e020e */
[--C-:B------:R-:W-:Y:S01]  /*6490*/  @!P3 IMAD.X R25, R3, 0x1, R27.reuse, P0 ;  /* 0x000000010319b824 */ /* 0x100fe200000e061b */
[----:B------:R0:W5:Y:S01]  /*64a0*/  @!P2 LD.E.64 R8, desc[UR42][R14.64] ;  /* 0x0000002a0e08a980 */ /* 0x000162000c101b00 */
[----:B------:R-:W-:-:S03]  /*64b0*/  @!P3 IMAD.X R5, R5, 0x1, R27, P1 ;  /* 0x000000010505b824 */ /* 0x000fc600008e061b */
[----:B------:R0:W5:Y:S04]  /*64c0*/  @!P3 LD.E.64 R12, desc[UR42][R24.64] ;  /* 0x0000002a180cb980 */ /* 0x000168000c101b00 */
[----:B------:R0:W5:Y:S02]  /*64d0*/  @!P3 LD.E.64 R6, desc[UR42][R4.64] ;  /* 0x0000002a0406b980 */ /* 0x000164000c101b00 */
.L_x_13275:
[----:B------:R-:W-:Y:S05]  /*64e0*/  BSYNC B1 ;  /* 0x0000000000017941 */ /* 0x000fea0003800000 */
.L_x_13274:
[----:B------:R-:W3:Y:S01]  /*64f0*/  LDL R28, [R1+0x14] ;  /* 0x00001400011c7983 */ /* 0x000ee20000100800 */
[----:B------:R-:W-:Y:S01]  /*6500*/  ULEA.HI UR4, UR37, UR37, URZ, 0x1 ;  /* 0x0000002525047291 */ /* 0x000fe2000f8f083f */
[----:B0-----:R-:W-:Y:S01]  /*6510*/  IMAD R15, R33, -0xc0, R26 ;  /* 0xffffff40210f7824 */ /* 0x001fe200078e021a */
[--C-:B-----5:R-:W-:Y:S01]  /*6520*/  SHF.R.U64 R33, R10, 0x10, R11.reuse ;  /* 0x000000100a217819 */ /* 0x120fe2000000120b */
[----:B------:R-:W0:Y:S01]  /*6530*/  S2R R21, SR_TID.X ;  /* 0x0000000000157919 */ /* 0x000e220000002100 */
[----:B------:R-:W-:Y:S01]  /*6540*/  ULOP3.LUT UR4, UR4, 0xfffffffe, URZ, 0xc0, !UPT ;  /* 0xfffffffe04047892 */ /* 0x000fe2000f8ec03f */
[----:B------:R-:W-:Y:S01]  /*6550*/  SHF.R.U32.HI R31, RZ, 0x10, R11 ;  /* 0x00000010ff1f7819 */ /* 0x000fe2000001160b */
[--C-:B------:R-:W-:Y:S01]  /*6560*/  IMAD.MOV.U32 R4, RZ, RZ, R13.reuse ;  /* 0x000000ffff047224 */ /* 0x100fe200078e000d */
[--C-:B------:R-:W-:Y:S01]  /*6570*/  SHF.R.U32.HI R27, RZ, 0x10, R13.reuse ;  /* 0x00000010ff1b7819 */ /* 0x100fe2000001160d */
[----:B------:R-:W-:Y:S01]  /*6580*/  UIADD3 UR4, UR37, -UR4, URZ ;  /* 0x8000000425047290 */ /* 0x000fe2000fffe03f */
[----:B-1----:R-:W-:Y:S01]  /*6590*/  IMAD.MOV.U32 R14, RZ, RZ, R10 ;  /* 0x000000ffff0e7224 */ /* 0x002fe200078e000a */
[----:B------:R-:W-:Y:S01]  /*65a0*/  SHF.R.U64 R24, R12, 0x10, R13 ;  /* 0x000000100c187819 */ /* 0x000fe2000000120d */
[----:B------:R-:W-:Y:S01]  /*65b0*/  IMAD.MOV.U32 R20, RZ, RZ, R8 ;  /* 0x000000ffff147224 */ /* 0x000fe200078e0008 */
[----:B------:R-:W-:Y:S01]  /*65c0*/  SHF.R.U64 R25, R8, 0x10, R9 ;  /* 0x0000001008197819 */ /* 0x000fe20000001209 */
[----:B------:R-:W-:Y:S01]  /*65d0*/  BSSY B1, `(.L_x_13276) ;  /* 0x0000022000017945 */ /* 0x000fe20003800000 */
[----:B----4-:R-:W-:Y:S01]  /*65e0*/  IMAD.U32 R5, RZ, RZ, UR4 ;  /* 0x00000004ff057e24 */ /* 0x010fe2000f8e00ff */
[----:B------:R-:W-:-:S02]  /*65f0*/  VIMNMX R15, R15, 0xc0, PT ;  /* 0x000000c00f0f7848 */ /* 0x000fc40003fe0100 */
[----:B------:R-:W-:Y:S02]  /*6600*/  MOV R10, R7 ;  /* 0x00000007000a7202 */ /* 0x000fe40000000f00 */
[----:B------:R-:W-:Y:S02]  /*6610*/  SHF.L.U32 R5, R5, 0x1f, RZ ;  /* 0x0000001f05057819 */ /* 0x000fe400000006ff */
[----:B------:R-:W-:Y:S02]  /*6620*/  PRMT R8, R4, 0x5410, R27 ;  /* 0x0000541004087816 */ /* 0x000fe4000000001b */
[----:B------:R-:W1:Y:S01]  /*6630*/  SYNCS.PHASECHK.TRANS64.TRYWAIT P0, [R18+URZ+0x16800], R5 ;  /* 0x01680005120075a7 */ /* 0x000e62000800017f */
[----:B------:R-:W-:Y:S02]  /*6640*/  PRMT R14, R14, 0x5410, R33 ;  /* 0x000054100e0e7816 */ /* 0x000fe40000000021 */
[----:B------:R-:W-:Y:S02]  /*6650*/  ISETP.GE.AND P1, PT, R152, R15, PT ;  /* 0x0000000f9800720c */ /* 0x000fe40003f26270 */
[----:B------:R-:W-:Y:S01]  /*6660*/  PRMT R20, R20, 0x5410, R25 ;  /* 0x0000541014147816 */ /* 0x000fe20000000019 */
[----:B0-----:R-:W-:Y:S01]  /*6670*/  VIADD R32, R21, 0xffffff80 ;  /* 0xffffff8015207836 */ /* 0x001fe20000000000 */
[----:B------:R-:W-:-:S04]  /*6680*/  SHF.R.U32.HI R21, RZ, 0x10, R9 ;  /* 0x00000010ff157819 */ /* 0x000fc80000011609 */
[----:B------:R-:W-:-:S04]  /*6690*/  SHF.R.S32.HI R30, RZ, 0x1f, R32 ;  /* 0x0000001fff1e7819 */ /* 0x000fc80000011420 */
[----:B------:R-:W-:-:S04]  /*66a0*/  LEA.HI R30, R30, R32, RZ, 0x5 ;  /* 0x000000201e1e7211 */ /* 0x000fc800078f28ff */
[----:B------:R-:W-:Y:S01]  /*66b0*/  SHF.R.S32.HI R30, RZ, 0x5, R30 ;  /* 0x00000005ff1e7819 */ /* 0x000fe2000001141e */
[C---:B---3--:R-:W-:Y:S01]  /*66c0*/  IMAD.SHL.U32 R0, R28.reuse, 0x40, RZ ;  /* 0x000000401c007824 */ /* 0x048fe200078e00ff */
[----:B------:R-:W-:-:S04]  /*66d0*/  LOP3.LUT P2, RZ, R28, 0x4, RZ, 0xc0, !PT ;  /* 0x000000041cff7812 */ /* 0x000fc8000784c0ff */
[----:B--2---:R-:W-:-:S04]  /*66e0*/  LOP3.LUT R3, R0, 0x1c0, RZ, 0xc0, !PT ;  /* 0x000001c000037812 */ /* 0x004fc800078ec0ff */
[----:B------:R-:W-:Y:S02]  /*66f0*/  LOP3.LUT R0, R3, 0x18, R16, 0xf8, !PT ;  /* 0x0000001803007812 */ /* 0x000fe400078ef810 */
[----:B------:R-:W-:-:S04]  /*6700*/  SHF.R.U32.HI R3, RZ, 0x3, R3 ;  /* 0x00000003ff037819 */ /* 0x000fc80000011603 */
[----:B------:R-:W-:Y:S01]  /*6710*/  LOP3.LUT R26, R0, R3, RZ, 0x3c, !PT ;  /* 0x00000003001a7212 */ /* 0x000fe200078e3cff */
[----:B------:R-:W-:Y:S01]  /*6720*/  IMAD.MOV.U32 R3, RZ, RZ, R12 ;  /* 0x000000ffff037224 */ /* 0x000fe200078e000c */
[----:B------:R-:W-:Y:S01]  /*6730*/  MOV R0, R11 ;  /* 0x0000000b00007202 */ /* 0x000fe20000000f00 */
[----:B------:R-:W-:Y:S02]  /*6740*/  IMAD.MOV.U32 R12, RZ, RZ, R9 ;  /* 0x000000ffff0c7224 */ /* 0x000fe400078e0009 */
[----:B------:R-:W-:Y:S01]  /*6750*/  IMAD R11, R30, 0x200, R26 ;  /* 0x000002001e0b7824 */ /* 0x000fe200078e021a */
[----:B------:R-:W-:Y:S01]  /*6760*/  PRMT R13, R0, 0x5410, R31 ;  /* 0x00005410000d7816 */ /* 0x000fe2000000001f */
[----:B------:R-:W-:Y:S01]  /*6770*/  IMAD.MOV.U32 R9, RZ, RZ, R6 ;  /* 0x000000ffff097224 */ /* 0x000fe200078e0006 */
[--C-:B------:R-:W-:Y:S01]  /*6780*/  SHF.R.U64 R6, R6, 0x10, R7.reuse ;  /* 0x0000001006067819 */ /* 0x100fe20000001207 */
[----:B------:R-:W-:Y:S01]  /*6790*/  IMAD R11, R11, 0x2, R18 ;  /* 0x000000020b0b7824 */ /* 0x000fe200078e0212 */
[----:B------:R-:W-:-:S02]  /*67a0*/  SHF.R.U32.HI R7, RZ, 0x10, R7 ;  /* 0x00000010ff077819 */ /* 0x000fc40000011607 */
[----:B------:R-:W-:Y:S01]  /*67b0*/  PRMT R3, R3, 0x5410, R24 ;  /* 0x0000541003037816 */ /* 0x000fe20000000018 */
[C---:B------:R-:W-:Y:S02]  /*67c0*/  VIADD R4, R11.reuse, 0x8400 ;  /* 0x000084000b047836 */ /* 0x040fe40000000000 */
[----:B------:R-:W-:Y:S01]  /*67d0*/  VIADD R0, R11, 0x8440 ;  /* 0x000084400b007836 */ /* 0x000fe20000000000 */
[----:B-1----:R-:W-:Y:S06]  /*67e0*/  @!P0 BRA `(.L_x_13277) ;  /* 0x0000010000488947 */ /* 0x002fec0003800000 */
.L_x_13475:
[----:B------:R-:W-:Y:S05]  /*67f0*/  BSYNC B1 ;  /* 0x0000000000017941 */ /* 0x000fea0003800000 */
.L_x_13276:
[----:B------:R-:W-:Y:S01]  /*6800*/  BSSY B1, `(.L_x_13278) ;  /* 0x0000059000017945 */ /* 0x000fe20003800000 */
[----:B------:R-:W-:Y:S01]  /*6810*/  PRMT R12, R12, 0x5410, R21 ;  /* 0x000054100c0c7816 */ /* 0x000fe20000000015 */
[----:B------:R-:W-:Y:S01]  /*6820*/  @P2 VIADD R0, R4, 0xffffffc0 ;  /* 0xffffffc004002836 */ /* 0x000fe20000000000 */
        /* <DEDUP_REMOVED lines=8> */
[----:B------:R-:W0:Y:S01]  /*68b0*/  LDS.128 R4, [R11+0x8400] ;  /* 0x008400000b047984 */ /* 0x000e220000000c00 */
[----:B------:R-:W-:Y:S01]  /*68c0*/  IMAD.U32 R30, R20, 0x10000, RZ ;  /* 0x00010000141e7824 */ /* 0x000fe200078e00ff */
[C---:B------:R-:W-:Y:S01]  /*68d0*/  LOP3.LUT R28, R14.reuse, 0xffff0000, RZ, 0xc0, !PT ;  /* 0xffff00000e1c7812 */ /* 0x040fe200078ec0ff */
[----:B------:R-:W-:Y:S01]  /*68e0*/  IMAD.U32 R27, R14, 0x10000, RZ ;  /* 0x000100000e1b7824 */ /* 0x000fe200078e00ff */
        /* <DEDUP_REMOVED lines=9> */
[----:B------:R-:W-:Y:S01]  /*6980*/  LOP3.LUT R6, R6, 0xffff0000, RZ, 0xc0, !PT ;  /* 0xffff000006067812 */ /* 0x000fe200078ec0ff */
[----:B------:R-:W-:-:S02]  /*6990*/  IMAD.U32 R4, R13, 0x10000, RZ ;  /* 0x000100000d047824 */ /* 0x000fc400078e00ff */
[----:B------:R-:W-:Y:S01]  /*69a0*/  FMUL.FTZ R35, R5, R31 ;  /* 0x0000001f05237220 */ /* 0x000fe20000410000 */
[----:B------:R-:W-:Y:S01]  /*69b0*/  FFMA.FTZ R32, R21, R27, -R32 ;  /* 0x0000001b15207223 */ /* 0x000fe20000010820 */
[----:B------:R-:W-:Y:S01]  /*69c0*/  FMUL.FTZ R37, R5, R28 ;  /* 0x0000001c05257220 */ /* 0x000fe20000410000 */
[----:B------:R-:W-:Y:S01]  /*69d0*/  LOP3.LUT R7, R7, 0xffff0000, RZ, 0xc0, !PT ;  /* 0xffff000007077812 */ /* 0x000fe200078ec0ff */
[----:B------:R-:W-:Y:S01]  /*69e0*/  FFMA.FTZ R33, R21, R30, R33 ;  /* 0x0000001e15217223 */ /* 0x000fe20000010021 */
        /* <DEDUP_REMOVED lines=18> */
.L_x_13281:
[----:B------:R-:W-:Y:S05]  /*6b10*/  BSYNC B2 ;  /* 0x0000000000027941 */ /* 0x000fea0003800000 */
.L_x_13280:
        /* <DEDUP_REMOVED lines=13> */
[C---:B------:R-:W-:Y:S01]  /*6bf0*/  FMUL.FTZ R32, R4.reuse, R30 ;  /* 0x0000001e04207220 */ /* 0x040fe20000410000 */
[----:B------:R-:W-:Y:S01]  /*6c00*/  FMUL.FTZ R33, R4, R27 ;  /* 0x0000001b04217220 */ /* 0x000fe20000410000 */
[C---:B------:R-:W-:Y:S01]  /*6c10*/  FMUL.FTZ R35, R5.reuse, R31 ;  /* 0x0000001f05237220 */ /* 0x040fe20000410000 */
[----:B------:R-:W-:Y:S01]  /*6c20*/  FMUL.FTZ R37, R5, R28 ;  /* 0x0000001c05257220 */ /* 0x000fe20000410000 */
[----:B------:R-:W-:Y:S01]  /*6c30*/  FFMA.FTZ R32, R21, R27, -R32 ;  /* 0x0000001b15207223 */ /* 0x000fe20000010820 */
[----:B------:R-:W-:Y:S01]  /*6c40*/  LOP3.LUT R7, R7, 0xffff0000, RZ, 0xc0, !PT ;  /* 0xffff000007077812 */ /* 0x000fe200078ec0ff */
[----:B------:R-:W-:Y:S01]  /*6c50*/  FFMA.FTZ R33, R21, R30, R33 ;  /* 0x0000001e15217223 */ /* 0x000fe20000010021 */
[----:B------:R-:W-:Y:S01]  /*6c60*/  SHF.L.U32 R4, R8, 0x10, RZ ;  /* 0x0000001008047819 */ /* 0x000fe200000006ff */
[C---:B------:R-:W-:Y:S01]  /*6c70*/  IMAD.U32 R21, R10.reuse, 0x10000, RZ ;  /* 0x000100000a157824 */ /* 0x040fe200078e00ff */
        /* <DEDUP_REMOVED lines=17> */
.L_x_13279:
[----:B------:R-:W-:Y:S05]  /*6d90*/  BSYNC B1 ;  /* 0x0000000000017941 */ /* 0x000fea0003800000 */
.L_x_13278:
[----:B01----:R-:W-:-:S05]  /*6da0*/  VIADD R4, R152, 0x60 ;  /* 0x0000006098047836 */ /* 0x003fca0000000000 */
[----:B------:R-:W-:-:S13]  /*6db0*/  ISETP.GE.AND P0, PT, R4, R15, PT ;  /* 0x0000000f0400720c */ /* 0x000fda0003f06270 */
[----:B------:R-:W-:Y:S05]  /*6dc0*/  @P0 BRA `(.L_x_13282) ;  /* 0x0000001400500947 */ /* 0x000fea0003800000 */
[----:B------:R-:W0:Y:S01]  /*6dd0*/  LDC R5, c[0x0][0x3f4] ;  /* 0x0000fd00ff057b82 */ /* 0x000e220000000800 */
[----:B------:R-:W-:Y:S01]  /*6de0*/  BSSY B1, `(.L_x_13283) ;  /* 0x000002a000017945 */ /* 0x000fe20003800000 */
[-C--:B0-----:R-:W-:Y:S02]  /*6df0*/  ISETP.GE.AND P0, PT, R22, R5.reuse, PT ;  /* 0x000000051600720c */ /* 0x081fe40003f06270 */
[----:B------:R-:W-:-:S11]  /*6e00*/  ISETP.GE.AND P1, PT, R156, R5, PT ;  /* 0x000000059c00720c */ /* 0x000fd60003f26270 */
[----:B------:R-:W-:Y:S05]  /*6e10*/  @P0 BRA `(.L_x_13284) ;  /* 0x0000000000980947 */ /* 0x000fea0003800000 */
        /* <DEDUP_REMOVED lines=13> */
[----:B------:R-:W-:Y:S01]  /*6ef0*/  FMUL.FTZ R26, R25, R4 ;  /* 0x00000004191a7220 */ /* 0x000fe20000410000 */
[----:B------:R-:W-:Y:S01]  /*6f00*/  FMUL.FTZ R28, R33, R5 ;  /* 0x00000005211c7220 */ /* 0x000fe20000410000 */
[----:B------:R-:W-:Y:S01]  /*6f10*/  LOP3.LUT R7, R7, 0xffff0000, RZ, 0xc0, !PT ;  /* 0xffff000007077812 */ /* 0x000fe200078ec0ff */
[----:B------:R-:W-:Y:S01]  /*6f20*/  FFMA.FTZ R4, R25, R15, -R24 ;  /* 0x0000000f19047223 */ /* 0x000fe20000010818 */
[C---:B------:R-:W-:Y:S01]  /*6f30*/  FMUL.FTZ R24, R27.reuse, R5 ;  /* 0x000000051b187220 */ /* 0x040fe20000410000 */
[----:B------:R-:W-:Y:S01]  /*6f40*/  FFMA.FTZ R5, R27, R21, -R28 ;  /* 0x000000151b057223 */ /* 0x000fe2000001081c */
[----:B------:R-:W-:Y:S01]  /*6f50*/  IMAD.U32 R28, R12, 0x10000, RZ ;  /* 0x000100000c1c7824 */ /* 0x000fe200078e00ff */
[----:B------:R-:W-:Y:S01]  /*6f60*/  LOP3.LUT R6, R6, 0xffff0000, RZ, 0xc0, !PT ;  /* 0xffff000006067812 */ /* 0x000fe200078ec0ff */
[----:B------:R-:W-:Y:S01]  /*6f70*/  FFMA.FTZ R15, R31, R15, R26 ;  /* 0x0000000f1f0f7223 */ /* 0x000fe2000001001a */
[C---:B------:R-:W-:Y:S01]  /*6f80*/  LOP3.LUT R12, R13.reuse, 0xffff0000, RZ, 0xc0, !PT ;  /* 0xffff00000d0c7812 */ /* 0x040fe200078ec0ff */
[----:B------:R-:W-:-:S02]  /*6f90*/  IMAD.U32 R26, R13, 0x10000, RZ ;  /* 0x000100000d1a7824 */ /* 0x000fc400078e00ff */
        /* <DEDUP_REMOVED lines=14> */
.L_x_13284:
[----:B------:R-:W-:Y:S05]  /*7080*/  BSYNC B1 ;  /* 0x0000000000017941 */ /* 0x000fea0003800000 */
.L_x_13283:
        /* <DEDUP_REMOVED lines=38> */
[----:B------:R3:W-:Y:S01]  /*72f0*/  STS.128 [R0+0x3000], R4 ;  /* 0x0030000400007388 */ /* 0x0007e20000000c00 */
[----:B------:R-:W-:Y:S05]  /*7300*/  BRA `(.L_x_13282) ;  /* 0x0000001000007947 */ /* 0x000fea0003800000 */
.L_x_13272:
[----:B------:R-:W-:-:S03]  /*7310*/  UMOV UR4, 0xffffffff ;  /* 0xffffffff00047882 */ /* 0x000fc60000000000 */
[----:B------:R-:W-:Y:S05]  /*7320*/  BRA.DIV UR4, `(.L_x_13285) ;  /* 0x000000f6048c7947 */ /* 0x000fea000b800000 */
[----:B------:R0:W2:Y:S04]  /*7330*/  SHFL.IDX PT, R0, R26, RZ, 0x1c1f ;  /* 0x001c1fff1a007589 */ /* 0x0000a800000e0000 */
[----:B------:R0:W3:Y:S04]  /*7340*/  SHFL.IDX PT, R3, R24, RZ, 0x1c1f ;  /* 0x001c1fff18037589 */ /* 0x0000e800000e0000 */
[----:B------:R0:W4:Y:S04]  /*7350*/  SHFL.IDX PT, R20, R28, RZ, 0x1c1f ;  /* 0x001c1fff1c147589 */ /* 0x00012800000e0000 */
[----:B-1----:R0:W1:Y:S02]  /*7360*/  SHFL.IDX PT, R14, R27, RZ, 0x1c1f ;  /* 0x001c1fff1b0e7589 */ /* 0x00206400000e0000 */
.L_x_13481:
[----:B------:R-:W-:Y:S01]  /*7370*/  ULDC UR4, c[0x0][0x448] ;  /* 0x0001120000047ab9 */ /* 0x000fe20000000800 */
[----:B------:R-:W-:Y:S01]  /*7380*/  BSSY B1, `(.L_x_13286) ;  /* 0x0000014000017945 */ /* 0x000fe20003800000 */
[----:B------:R-:W-:Y:S01]  /*7390*/  IMAD R21, R25, UR4, RZ ;  /* 0x0000000419157c24 */ /* 0x000fe2000f8e02ff */
[----:B------:R-:W-:Y:S02]  /*73a0*/  CS2R R6, SRZ ;  /* 0x0000000000067805 */ /* 0x000fe4000001ff00 */
[----:B------:R-:W-:Y:S02]  /*73b0*/  CS2R R8, SRZ ;  /* 0x0000000000087805 */ /* 0x000fe4000001ff00 */
[----:B------:R-:W-:Y:S02]  /*73c0*/  CS2R R10, SRZ ;  /* 0x00000000000a7805 */ /* 0x000fe4000001ff00 */
[----:B------:R-:W-:Y:S02]  /*73d0*/  ISETP.GE.AND P0, PT, R4, R21, PT ;  /* 0x000000150400720c */ /* 0x000fe40003f06270 */
[----:B------:R-:W-:-:S11]  /*73e0*/  CS2R R4, SRZ ;  /* 0x0000000000047805 */ /* 0x000fd6000001ff00 */
[----:B------:R-:W-:Y:S05]  /*73f0*/  @P0 BRA `(.L_x_13287) ;  /* 0x0000000000300947 */ /* 0x000fea0003800000 */
[----:B------:R-:W-:Y:S01]  /*7400*/  ULDC UR4, c[0x0][0x3f4] ;  /* 0x0000fd0000047ab9 */ /* 0x000fe20000000800 */
[C---:B------:R-:W-:Y:S01]  /*7410*/  IMAD.SHL.U32 R15, R16.reuse, 0x2, RZ ;  /* 0x00000002100f7824 */ /* 0x040fe200078e00ff */
[C---:B------:R-:W-:Y:S02]  /*7420*/  ISETP.GE.AND P2, PT, R16.reuse, UR4, PT ;  /* 0x0000000410007c0c */ /* 0x040fe4000bf46270 */
[----:B------:R-:W-:Y:S02]  /*7430*/  SHF.L.U64.HI R5, R16, 0x1, R17 ;  /* 0x0000000110057819 */ /* 0x000fe40000010211 */
[-C--:B---3--:R-:W-:Y:S02]  /*7440*/  IADD3 R12, P0, R3, R15.reuse, RZ ;  /* 0x0000000f030c7210 */ /* 0x088fe40007f1e0ff */
[----:B-1----:R-:W-:-:S03]  /*7450*/  IADD3 R14, P1, R14, R15, RZ ;  /* 0x0000000f0e0e7210 */ /* 0x002fc60007f3e0ff */
[--C-:B--2---:R-:W-:Y:S02]  /*7460*/  IMAD.X R13, R0, 0x1, R5.reuse, P0 ;  /* 0x00000001000d7824 */ /* 0x104fe400000e0605 */
[----:B----4-:R-:W-:Y:S01]  /*7470*/  IMAD.X R15, R20, 0x1, R5, P1 ;  /* 0x00000001140f7824 */ /* 0x010fe200008e0605 */
[----:B------:R-:W-:Y:S01]  /*7480*/  CS2R R4, SRZ ;  /* 0x0000000000047805 */ /* 0x000fe2000001ff00 */
[----:B------:R-:W-:Y:S06]  /*7490*/  @P2 BRA `(.L_x_13287) ;  /* 0x0000000000082947 */ /* 0x000fec0003800000 */
[----:B------:R1:W5:Y:S04]  /*74a0*/  LD.E.128 R4, desc[UR42][R12.64] ;  /* 0x0000002a0c047980 */ /* 0x000368000c101d00 */
[----:B------:R1:W5:Y:S02]  /*74b0*/  LD.E.128 R8, desc[UR42][R14.64] ;  /* 0x0000002a0e087980 */ /* 0x000364000c101d00 */
.L_x_13287:
[----:B------:R-:W-:Y:S05]  /*74c0*/  BSYNC B1 ;  /* 0x0000000000017941 */ /* 0x000fea0003800000 */
.L_x_13286:
[----:B------:R-:W-:Y:S01]  /*74d0*/  ULEA.HI UR4, UR37, UR37, URZ, 0x1 ;  /* 0x0000002525047291 */ /* 0x000fe2000f8f083f */
[----:B------:R-:W4:Y:S01]  /*74e0*/  LDC R25, c[0x0][0x3f4] ;  /* 0x0000fd00ff197b82 */ /* 0x000f220000000800 */
[----:B--2---:R-:W-:Y:S01]  /*74f0*/  IMAD R0, R33, -0xc0, R21 ;  /* 0xffffff4021007824 */ /* 0x004fe200078e0215 */
[--C-:B0----5:R-:W-:Y:S01]  /*7500*/  SHF.R.U64 R26, R4, 0x10, R5.reuse ;  /* 0x00000010041a7819 */ /* 0x121fe20000001205 */
[----:B------:R-:W-:Y:S01]  /*7510*/  ULOP3.LUT UR4, UR4, 0xfffffffe, URZ, 0xc0, !UPT ;  /* 0xfffffffe04047892 */ /* 0x000fe2000f8ec03f */
[----:B------:R-:W-:Y:S01]  /*7520*/  IMAD.MOV.U32 R21, RZ, RZ, R4 ;  /* 0x000000ffff157224 */ /* 0x000fe200078e0004 */
[--C-:B------:R-:W-:Y:S01]  /*7530*/  SHF.R.U32.HI R24, RZ, 0x10, R5.reuse ;  /* 0x00000010ff187819 */ /* 0x100fe20000011605 */
[----:B---3--:R-:W-:Y:S01]  /*7540*/  IMAD.MOV.U32 R3, RZ, RZ, R6 ;  /* 0x000000ffff037224 */ /* 0x008fe200078e0006 */
[----:B------:R-:W-:Y:S01]  /*7550*/  UIADD3 UR4, UR37, -UR4, URZ ;  /* 0x8000000425047290 */ /* 0x000fe2000fffe03f */
[----:B------:R-:W-:Y:S01]  /*7560*/  VIMNMX R33, R0, 0xc0, PT ;  /* 0x000000c000217848 */ /* 0x000fe20003fe0100 */
[----:B-1----:R-:W-:Y:S01]  /*7570*/  IMAD.MOV.U32 R13, RZ, RZ, R5 ;  /* 0x000000ffff0d7224 */ /* 0x002fe200078e0005 */
[--C-:B------:R-:W-:Y:S01]  /*7580*/  SHF.R.U64 R6, R6, 0x10, R7.reuse ;  /* 0x0000001006067819 */ /* 0x100fe20000001207 */
[--C-:B------:R-:W-:Y:S01]  /*7590*/  IMAD.MOV.U32 R15, RZ, RZ, R7.reuse ;  /* 0x000000ffff0f7224 */ /* 0x100fe200078e0007 */
[----:B------:R-:W-:Y:S01]  /*75a0*/  SHF.R.U32.HI R4, RZ, 0x10, R7 ;  /* 0x00000010ff047819 */ /* 0x000fe20000011607 */
[----:B------:R-:W-:Y:S01]  /*75b0*/  IMAD.MOV.U32 R12, RZ, RZ, R8 ;  /* 0x000000ffff0c7224 */ /* 0x000fe200078e0008 */
[----:B------:R-:W-:Y:S01]  /*75c0*/  MOV R27, UR4 ;  /* 0x00000004001b7c02 */ /* 0x000fe20008000f00 */
[--C-:B------:R-:W-:Y:S01]  /*75d0*/  IMAD.MOV.U32 R14, RZ, RZ, R9.reuse ;  /* 0x000000ffff0e7224 */ /* 0x100fe200078e0009 */
[----:B------:R-:W-:Y:S01]  /*75e0*/  SHF.R.U64 R31, R8, 0x10, R9 ;  /* 0x00000010081f7819 */ /* 0x000fe20000001209 */
[----:B------:R-:W-:Y:S01]  /*75f0*/  IMAD.MOV.U32 R0, RZ, RZ, R11 ;  /* 0x000000ffff007224 */ /* 0x000fe200078e000b */
[----:B------:R-:W-:Y:S01]  /*7600*/  SHF.L.U32 R27, R27, 0x1f, RZ ;  /* 0x0000001f1b1b7819 */ /* 0x000fe200000006ff */
[----:B------:R-:W-:Y:S01]  /*7610*/  VIADD R28, R152, 0x60 ;  /* 0x00000060981c7836 */ /* 0x000fe20000000000 */
[----:B------:R-:W-:Y:S01]  /*7620*/  SHF.R.U32.HI R9, RZ, 0x10, R9 ;  /* 0x00000010ff097819 */ /* 0x000fe20000011609 */
[----:B------:R-:W-:Y:S01]  /*7630*/  BSSY B1, `(.L_x_13288) ;  /* 0x0000011000017945 */ /* 0x000fe20003800000 */
[----:B------:R-:W0:Y:S01]  /*7640*/  SYNCS.PHASECHK.TRANS64.TRYWAIT P1, [R18+URZ+0x16800], R27 ;  /* 0x0168001b120075a7 */ /* 0x000e22000802017f */
[----:B----4-:R-:W-:-:S02]  /*7650*/  MOV R20, R10 ;  /* 0x0000000a00147202 */ /* 0x010fc40000000f00 */
[----:B------:R-:W-:Y:S02]  /*7660*/  ISETP.GE.AND P0, PT, R16, R25, PT ;  /* 0x000000191000720c */ /* 0x000fe40003f06270 */
[--C-:B------:R-:W-:Y:S02]  /*7670*/  SHF.R.U64 R7, R10, 0x10, R11.reuse ;  /* 0x000000100a077819 */ /* 0x100fe4000000120b */
[----:B------:R-:W-:Y:S02]  /*7680*/  SHF.R.U32.HI R5, RZ, 0x10, R11 ;  /* 0x00000010ff057819 */ /* 0x000fe4000001160b */
[-C--:B------:R-:W-:Y:S02]  /*7690*/  ISETP.GE.OR P2, PT, R152, R33.reuse, P0 ;  /* 0x000000219800720c */ /* 0x080fe40000746670 */
[----:B------:R-:W-:Y:S02]  /*76a0*/  PRMT R21, R21, 0x5410, R26 ;  /* 0x0000541015157816 */ /* 0x000fe4000000001a */
[----:B------:R-:W-:-:S02]  /*76b0*/  ISETP.GE.OR P0, PT, R28, R33, P0 ;  /* 0x000000211c00720c */ /* 0x000fc40000706670 */
[----:B------:R-:W-:Y:S02]  /*76c0*/  PRMT R13, R13, 0x5410, R24 ;  /* 0x000054100d0d7816 */ /* 0x000fe40000000018 */
[----:B------:R-:W-:Y:S02]  /*76d0*/  PRMT R3, R3, 0x5410, R6 ;  /* 0x0000541003037816 */ /* 0x000fe40000000006 */
[----:B------:R-:W-:Y:S02]  /*76e0*/  PRMT R15, R15, 0x5410, R4 ;  /* 0x000054100f0f7816 */ /* 0x000fe40000000004 */
[----:B------:R-:W-:Y:S02]  /*76f0*/  PRMT R12, R12, 0x5410, R31 ;  /* 0x000054100c0c7816 */ /* 0x000fe4000000001f */
[----:B------:R-:W-:Y:S02]  /*7700*/  PRMT R14, R14, 0x5410, R9 ;  /* 0x000054100e0e7816 */ /* 0x000fe40000000009 */
[----:B------:R-:W-:-:S02]  /*7710*/  PRMT R20, R20, 0x5410, R7 ;  /* 0x0000541014147816 */ /* 0x000fc40000000007 */
[----:B------:R-:W-:Y:S01]  /*7720*/  PRMT R0, R0, 0x5410, R5 ;  /* 0x0000541000007816 */ /* 0x000fe20000000005 */
[----:B0-----:R-:W-:Y:S06]  /*7730*/  @!P1 BRA `(.L_x_13289) ;  /* 0x000000f000f89947 */ /* 0x001fec0003800000 */
.L_x_13482:
[----:B------:R-:W-:Y:S05]  /*7740*/  BSYNC B1 ;  /* 0x0000000000017941 */ /* 0x000fea0003800000 */
.L_x_13288:
[----:B------:R-:W-:Y:S04]  /*7750*/  BSSY B1, `(.L_x_13290) ;  /* 0x0000060000017945 */ /* 0x000fe80003800000 */
[----:B------:R-:W-:Y:S05]  /*7760*/  @P2 BRA `(.L_x_13291) ;  /* 0x0000000400782947 */ /* 0x000fea0003800000 */
[----:B------:R-:W2:Y:S01]  /*7770*/  LDL R4, [R1+0x14] ;  /* 0x0000140001047983 */ /* 0x000ea20000100800 */
[C---:B------:R-:W-:Y:S01]  /*7780*/  IMAD.U32 R37, R12.reuse, 0x10000, RZ ;  /* 0x000100000c257824 */ /* 0x040fe200078e00ff */
[----:B------:R-:W-:Y:S01]  /*7790*/  LOP3.LUT R39, R12, 0xffff0000, RZ, 0xc0, !PT ;  /* 0xffff00000c277812 */ /* 0x000fe200078ec0ff */
[----:B------:R-:W-:Y:S01]  /*77a0*/  IMAD.U32 R35, R21, 0x10000, RZ ;  /* 0x0001000015237824 */ /* 0x000fe200078e00ff */
[----:B------:R-:W1:Y:S02]  /*77b0*/  S2R R5, SR_TID.X ;  /* 0x0000000000057919 */ /* 0x000e640000002100 */
[----:B-1----:R-:W-:-:S05]  /*77c0*/  VIADD R5, R5, 0xffffff80 ;  /* 0xffffff8005057836 */ /* 0x002fca0000000000 */
[----:B------:R-:W-:-:S04]  /*77d0*/  SHF.R.S32.HI R8, RZ, 0x1f, R5 ;  /* 0x0000001fff087819 */ /* 0x000fc80000011405 */
[----:B------:R-:W-:Y:S01]  /*77e0*/  LEA.HI R8, R8, R5, RZ, 0x5 ;  /* 0x0000000508087211 */ /* 0x000fe200078f28ff */
[----:B------:R-:W-:-:S03]  /*77f0*/  IMAD.IADD R5, R16, 0x1, R25 ;  /* 0x0000000110057824 */ /* 0x000fc600078e0219 */
[----:B------:R-:W-:Y:S01]  /*7800*/  SHF.R.S32.HI R8, RZ, 0x5, R8 ;  /* 0x00000005ff087819 */ /* 0x000fe20000011408 */
[----:B--2---:R-:W-:-:S05]  /*7810*/  IMAD.SHL.U32 R4, R4, 0x40, RZ ;  /* 0x0000004004047824 */ /* 0x004fca00078e00ff */
[----:B------:R-:W-:-:S04]  /*7820*/  LOP3.LUT R6, R4, 0x1c0, RZ, 0xc0, !PT ;  /* 0x000001c004067812 */ /* 0x000fc800078ec0ff */
[C---:B------:R-:W-:Y:S02]  /*7830*/  LOP3.LUT R4, R6.reuse, 0x38, R16, 0xf8, !PT ;  /* 0x0000003806047812 */ /* 0x040fe400078ef810 */
[----:B------:R-:W-:Y:S02]  /*7840*/  SHF.R.U32.HI R7, RZ, 0x3, R6 ;  /* 0x00000003ff077819 */ /* 0x000fe40000011606 */
[----:B------:R-:W-:Y:S02]  /*7850*/  LOP3.LUT R6, R6, 0x38, R5, 0xf8, !PT ;  /* 0x0000003806067812 */ /* 0x000fe400078ef805 */
[-C--:B------:R-:W-:Y:S02]  /*7860*/  LOP3.LUT R4, R4, R7.reuse, RZ, 0x3c, !PT ;  /* 0x0000000704047212 */ /* 0x080fe400078e3cff */
[----:B------:R-:W-:-:S03]  /*7870*/  LOP3.LUT R6, R6, R7, RZ, 0x3c, !PT ;  /* 0x0000000706067212 */ /* 0x000fc600078e3cff */
[C---:B------:R-:W-:Y:S02]  /*7880*/  IMAD R5, R8.reuse, 0x200, R4 ;  /* 0x0000020008057824 */ /* 0x040fe400078e0204 */
[----:B------:R-:W-:-:S03]  /*7890*/  IMAD R9, R8, 0x200, R6 ;  /* 0x0000020008097824 */ /* 0x000fc600078e0206 */
[----:B------:R-:W-:Y:S01]  /*78a0*/  LEA R40, R5, R18, 0x1 ;  /* 0x0000001205287211 */ /* 0x000fe200078e08ff */
[----:B------:R-:W-:-:S04]  /*78b0*/  IMAD R42, R9, 0x2, R18 ;  /* 0x00000002092a7824 */ /* 0x000fc800078e0212 */
[----:B------:R-:W1:Y:S04]  /*78c0*/  LDS.128 R4, [R40+0x8400] ;  /* 0x0084000028047984 */ /* 0x000e680000000c00 */
[----:B------:R-:W2:Y:S01]  /*78d0*/  LDS.128 R8, [R42+0x8400] ;  /* 0x008400002a087984 */ /* 0x000ea20000000c00 */
[C---:B-1----:R-:W-:Y:S01]  /*78e0*/  IMAD.U32 R24, R4.reuse, 0x10000, RZ ;  /* 0x0001000004187824 */ /* 0x042fe200078e00ff */
[----:B------:R-:W-:Y:S01]  /*78f0*/  LOP3.LUT R4, R4, 0xffff0000, RZ, 0xc0, !PT ;  /* 0xffff000004047812 */ /* 0x000fe200078ec0ff */
[C---:B0-----:R-:W-:Y:S01]  /*7900*/  IMAD.U32 R27, R6.reuse, 0x10000, RZ ;  /* 0x00010000061b7824 */ /* 0x041fe200078e00ff */
[----:B------:R-:W-:Y:S01]  /*7910*/  LOP3.LUT R6, R6, 0xffff0000, RZ, 0xc0, !PT ;  /* 0xffff000006067812 */ /* 0x000fe200078ec0ff */
[----:B--2---:R-:W-:Y:S01]  /*7920*/  IMAD.U32 R32, R10, 0x10000, RZ ;  /* 0x000100000a207824 */ /* 0x004fe200078e00ff */
[C---:B------:R-:W-:Y:S01]  /*7930*/  SHF.L.U32 R30, R8.reuse, 0x10, RZ ;  /* 0x00000010081e7819 */ /* 0x040fe200000006ff */
[----:B------:R-:W-:Y:S01]  /*7940*/  IMAD.U32 R31, R9, 0x10000, RZ ;  /* 0x00010000091f7824 */ /* 0x000fe200078e00ff */
[----:B------:R-:W-:Y:S01]  /*7950*/  LOP3.LUT R8, R8, 0xffff0000, RZ, 0xc0, !PT ;  /* 0xffff000008087812 */ /* 0x000fe200078ec0ff */
[----:B------:R-:W-:Y:S01]  /*7960*/  IMAD.U32 R33, R11, 0x10000, RZ ;  /* 0x000100000b217824 */ /* 0x000fe200078e00ff */
[----:B------:R-:W-:Y:S01]  /*7970*/  LOP3.LUT R10, R10, 0xffff0000, RZ, 0xc0, !PT ;  /* 0xffff00000a0a7812 */ /* 0x000fe200078ec0ff */
[C---:B------:R-:W-:Y:S01]  /*7980*/  FMUL.FTZ R41, R30.reuse, R37 ;  /* 0x000000251e297220 */ /* 0x040fe20000410000 */
[----:B------:R-:W-:Y:S01]  /*7990*/  FMUL.FTZ R43, R30, R35 ;  /* 0x000000231e2b7220 */ /* 0x000fe20000410000 */
[----:B------:R-:W-:Y:S01]  /*79a0*/  FMUL.FTZ R45, R8, R39 ;  /* 0x00000027082d7220 */ /* 0x000fe20000410000 */
[----:B------:R-:W-:-:S02]  /*79b0*/  IMAD.U32 R30, R20, 0x10000, RZ ;  /* 0x00010000141e7824 */ /* 0x000fc400078e00ff */
[C---:B------:R-:W-:Y:S01]  /*79c0*/  FFMA.FTZ R41, R24.reuse, R35, -R41 ;  /* 0x0000002318297223 */ /* 0x040fe20000010829 */
[----:B------:R-:W-:Y:S01]  /*79d0*/  LOP3.LUT R35, R21, 0xffff0000, RZ, 0xc0, !PT ;  /* 0xffff000015237812 */ /* 0x000fe200078ec0ff */
[----:B------:R-:W-:Y:S01]  /*79e0*/  FFMA.FTZ R43, R24, R37, R43 ;  /* 0x00000025182b7223 */ /* 0x000fe2000001002b */
[----:B------:R-:W-:Y:S01]  /*79f0*/  SHF.L.U32 R24, R3, 0x10, RZ ;  /* 0x0000001003187819 */ /* 0x000fe200000006ff */
[----:B------:R-:W-:Y:S01]  /*7a00*/  IMAD.U32 R26, R5, 0x10000, RZ ;  /* 0x00010000051a7824 */ /* 0x000fe200078e00ff */
[----:B------:R-:W-:Y:S01]  /*7a10*/  LOP3.LUT R37, R20, 0xffff0000, RZ, 0xc0, !PT ;  /* 0xffff000014257812 */ /* 0x000fe200078ec0ff */
[-C--:B------:R-:W-:Y:S01]  /*7a20*/  FMUL.FTZ R47, R8, R35.reuse ;  /* 0x00000023082f7220 */ /* 0x080fe20000410000 */
[----:B------:R-:W-:Y:S01]  /*7a30*/  FFMA.FTZ R34, R4, R35, -R45 ;  /* 0x0000002304227223 */ /* 0x000fe2000001082d */
[C---:B------:R-:W-:Y:S01]  /*7a40*/  FMUL.FTZ R8, R32.reuse, R30 ;  /* 0x0000001e20087220 */ /* 0x040fe20000410000 */
[-C--:B------:R-:W-:Y:S01]  /*7a50*/  FMUL.FTZ R45, R32, R24.reuse ;  /* 0x00000018202d7220 */ /* 0x080fe20000410000 */
[----:B------:R-:W-:Y:S01]  /*7a60*/  LOP3.LUT R35, R3, 0xffff0000, RZ, 0xc0, !PT ;  /* 0xffff000003237812 */ /* 0x000fe200078ec0ff */
[----:B------:R-:W-:Y:S01]  /*7a70*/  FFMA.FTZ R32, R4, R39, R47 ;  /* 0x0000002704207223 */ /* 0x000fe2000001002f */
[C---:B------:R-:W-:Y:S01]  /*7a80*/  FFMA.FTZ R36, R27.reuse, R24, -R8 ;  /* 0x000000181b247223 */ /* 0x040fe20000010808 */
[----:B------:R-:W-:Y:S01]  /*7a90*/  FFMA.FTZ R45, R27, R30, R45 ;  /* 0x0000001e1b2d7223 */ /* 0x000fe2000001002d */
[----:B------:R-:W-:Y:S01]  /*7aa0*/  FMUL.FTZ R27, R10, R37 ;  /* 0x000000250a1b7220 */ /* 0x000fe20000410000 */
[----:B------:R-:W-:-:S02]  /*7ab0*/  IMAD.U32 R24, R14, 0x10000, RZ ;  /* 0x000100000e187824 */ /* 0x000fc400078e00ff */
[-C--:B------:R-:W-:Y:S01]  /*7ac0*/  FMUL.FTZ R39, R10, R35.reuse ;  /* 0x000000230a277220 */ /* 0x080fe20000410000 */
[----:B------:R-:W-:Y:S02]  /*7ad0*/  IMAD.U32 R4, R13, 0x10000, RZ ;  /* 0x000100000d047824 */ /* 0x000fe400078e00ff */
[----:B------:R-:W-:Y:S01]  /*7ae0*/  FFMA.FTZ R35, R6, R35, -R27 ;  /* 0x0000002306237223 */ /* 0x000fe2000001081b */
[----:B------:R-:W-:Y:S02]  /*7af0*/  IMAD.U32 R10, R0, 0x10000, RZ ;  /* 0x00010000000a7824 */ /* 0x000fe400078e00ff */
[----:B------:R-:W-:Y:S01]  /*7b00*/  FMUL.FTZ R27, R31, R24 ;  /* 0x000000181f1b7220 */ /* 0x000fe20000410000 */
[----:B------:R-:W-:Y:S01]  /*7b10*/  FFMA.FTZ R30, R6, R37, R39 ;  /* 0x00000025061e7223 */ /* 0x000fe20000010027 */
[----:B------:R-:W-:Y:S02]  /*7b20*/  IMAD.U32 R28, R7, 0x10000, RZ ;  /* 0x00010000071c7824 */ /* 0x000fe400078e00ff */
[----:B------:R-:W-:Y:S01]  /*7b30*/  FMUL.FTZ R31, R31, R4 ;  /* 0x000000041f1f7220 */ /* 0x000fe20000410000 */
[----:B------:R-:W-:-:S02]  /*7b40*/  IMAD.U32 R8, R15, 0x10000, RZ ;  /* 0x000100000f087824 */ /* 0x000fc400078e00ff */
[----:B------:R-:W-:Y:S01]  /*7b50*/  FMUL.FTZ R37, R33, R10 ;  /* 0x0000000a21257220 */ /* 0x000fe20000410000 */
[----:B------:R-:W-:Y:S01]  /*7b60*/  LOP3.LUT R9, R9, 0xffff0000, RZ, 0xc0, !PT ;  /* 0xffff000009097812 */ /* 0x000fe200078ec0ff */
[----:B------:R-:W-:Y:S01]  /*7b70*/  FFMA.FTZ R31, R26, R24, R31 ;  /* 0x000000181a1f7223 */ /* 0x000fe2000001001f */
[-C--:B------:R-:W-:Y:S01]  /*7b80*/  FMUL.FTZ R33, R33, R8.reuse ;  /* 0x0000000821217220 */ /* 0x080fe20000410000 */
[----:B------:R-:W-:Y:S01]  /*7b90*/  FFMA.FTZ R37, R28, R8, -R37 ;  /* 0x000000081c257223 */ /* 0x000fe20000010825 */
[----:B------:R-:W-:Y:S01]  /*7ba0*/  LOP3.LUT R11, R11, 0xffff0000, RZ, 0xc0, !PT ;  /* 0xffff00000b0b7812 */ /* 0x000fe200078ec0ff */
[----:B------:R-:W-:Y:S01]  /*7bb0*/  FFMA.FTZ R27, R26, R4, -R27 ;  /* 0x000000041a1b7223 */ /* 0x000fe2000001081b */
[----:B------:R-:W-:Y:S01]  /*7bc0*/  LOP3.LUT R8, R14, 0xffff0000, RZ, 0xc0, !PT ;  /* 0xffff00000e087812 */ /* 0x000fe200078ec0ff */
[----:B------:R-:W-:Y:S01]  /*7bd0*/  FFMA.FTZ R33, R28, R10, R33 ;  /* 0x0000000a1c217223 */ /* 0x000fe20000010021 */
[----:B------:R-:W-:Y:S02]  /*7be0*/  LOP3.LUT R24, R0, 0xffff0000, RZ, 0xc0, !PT ;  /* 0xffff000000187812 */ /* 0x000fe400078ec0ff */
        /* <DEDUP_REMOVED lines=22> */
.L_x_13291:
[----:B------:R-:W-:Y:S05]  /*7d50*/  BSYNC B1 ;  /* 0x0000000000017941 */ /* 0x000fea0003800000 */
.L_x_13290:
[----:B------:R-:W-:Y:S05]  /*7d60*/  @P0 BRA `(.L_x_13282) ;  /* 0x0000000400680947 */ /* 0x000fea0003800000 */
[----:B-1----:R-:W2:Y:S01]  /*7d70*/  LDL R5, [R1+0x20] ;  /* 0x0000200001057983 */ /* 0x002ea20000100800 */
[C---:B------:R-:W-:Y:S01]  /*7d80*/  IADD3 R7, R152.reuse, 0x60, RZ ;  /* 0x0000006098077810 */ /* 0x040fe20007ffe0ff */
[----:B------:R-:W-:Y:S02]  /*7d90*/  VIADD R6, R152, 0x60 ;  /* 0x0000006098067836 */ /* 0x000fe40000000000 */
[----:B------:R-:W3:Y:S02]  /*7da0*/  LDL R42, [R1+0x50] ;  /* 0x00005000012a7983 */ /* 0x000ee40000100800 */
[----:B------:R-:W-:Y:S02]  /*7db0*/  IMAD.SHL.U32 R6, R6, 0x40, RZ ;  /* 0x0000004006067824 */ /* 0x000fe400078e00ff */
[----:B------:R-:W-:Y:S02]  /*7dc0*/  IMAD.SHL.U32 R7, R7, 0x40, RZ ;  /* 0x0000004007077824 */ /* 0x000fe400078e00ff */
[----:B------:R-:W-:Y:S01]  /*7dd0*/  IMAD.IADD R4, R16, 0x1, R25 ;  /* 0x0000000110047824 */ /* 0x000fe200078e0219 */
[----:B------:R-:W-:-:S02]  /*7de0*/  LOP3.LUT R6, R6, 0x1c0, RZ, 0xc0, !PT ;  /* 0x000001c006067812 */ /* 0x000fc400078ec0ff */
[----:B------:R-:W-:Y:S02]  /*7df0*/  LOP3.LUT R7, R7, 0x1c0, RZ, 0xc0, !PT ;  /* 0x000001c007077812 */ /* 0x000fe400078ec0ff */
[----:B------:R-:W-:Y:S02]  /*7e00*/  SHF.R.U32.HI R6, RZ, 0x3, R6 ;  /* 0x00000003ff067819 */ /* 0x000fe40000011606 */
[----:B------:R-:W-:-:S04]  /*7e10*/  LOP3.LUT R4, R7, 0x38, R4, 0xf8, !PT ;  /* 0x0000003807047812 */ /* 0x000fc800078ef804 */
[----:B------:R-:W-:Y:S01]  /*7e20*/  LOP3.LUT R4, R4, R6, RZ, 0x3c, !PT ;  /* 0x0000000604047212 */ /* 0x000fe200078e3cff */
[C---:B------:R-:W-:Y:S02]  /*7e30*/  IMAD.U32 R37, R12.reuse, 0x10000, RZ ;  /* 0x000100000c257824 */ /* 0x040fe400078e00ff */
[C---:B------:R-:W-:Y:S01]  /*7e40*/  IMAD.U32 R35, R21.reuse, 0x10000, RZ ;  /* 0x0001000015237824 */ /* 0x040fe200078e00ff */
[----:B------:R-:W-:Y:S02]  /*7e50*/  LOP3.LUT R38, R12, 0xffff0000, RZ, 0xc0, !PT ;  /* 0xffff00000c267812 */ /* 0x000fe400078ec0ff */
[----:B------:R-:W-:Y:S01]  /*7e60*/  LOP3.LUT R12, R21, 0xffff0000, RZ, 0xc0, !PT ;  /* 0xffff0000150c7812 */ /* 0x000fe200078ec0ff */
[C---:B------:R-:W-:Y:S01]  /*7e70*/  IMAD.U32 R41, R20.reuse, 0x10000, RZ ;  /* 0x0001000014297824 */ /* 0x040fe200078e00ff */
[----:B------:R-:W-:Y:S01]  /*7e80*/  LOP3.LUT R20, R20, 0xffff0000, RZ, 0xc0, !PT ;  /* 0xffff000014147812 */ /* 0x000fe200078ec0ff */
[C---:B------:R-:W-:Y:S01]  /*7e90*/  IMAD.U32 R36, R13.reuse, 0x10000, RZ ;  /* 0x000100000d247824 */ /* 0x040fe200078e00ff */
[----:B------:R-:W-:Y:S01]  /*7ea0*/  LOP3.LUT R13, R13, 0xffff0000, RZ, 0xc0, !PT ;  /* 0xffff00000d0d7812 */ /* 0x000fe200078ec0ff */
[----:B------:R-:W-:-:S02]  /*7eb0*/  IMAD.U32 R40, R14, 0x10000, RZ ;  /* 0x000100000e287824 */ /* 0x000fc400078e00ff */
[----:B--2---:R-:W-:-:S04]  /*7ec0*/  IMAD.IADD R9, R5, 0x1, R4 ;  /* 0x0000000105097824 */ /* 0x004fc800078e0204 */
[----:B------:R-:W-:Y:S01]  /*7ed0*/  IMAD R24, R9, 0x2, R18 ;  /* 0x0000000209187824 */ /* 0x000fe200078e0212 */
[----:B---3--:R-:W-:Y:S04]  /*7ee0*/  LDS.128 R4, [R42+0x8400] ;  /* 0x008400002a047984 */ /* 0x008fe80000000c00 */
[----:B------:R-:W1:Y:S02]  /*7ef0*/  LDS.128 R8, [R24+0x8400] ;  /* 0x0084000018087984 */ /* 0x000e640000000c00 */
[C---:B-1----:R-:W-:Y:S01]  /*7f00*/  IMAD.U32 R30, R8.reuse, 0x10000, RZ ;  /* 0x00010000081e7824 */ /* 0x042fe200078e00ff */
[----:B------:R-:W-:Y:S01]  /*7f10*/  LOP3.LUT R8, R8, 0xffff0000, RZ, 0xc0, !PT ;  /* 0xffff000008087812 */ /* 0x000fe200078ec0ff */
[C---:B------:R-:W-:Y:S02]  /*7f20*/  IMAD.U32 R25, R4.reuse, 0x10000, RZ ;  /* 0x0001000004197824 */ /* 0x040fe400078e00ff */
[-C--:B------:R-:W-:Y:S01]  /*7f30*/  FMUL.FTZ R34, R37, R30.reuse ;  /* 0x0000001e25227220 */ /* 0x080fe20000410000 */
[C---:B------:R-:W-:Y:S01]  /*7f40*/  FMUL.FTZ R30, R35.reuse, R30 ;  /* 0x0000001e231e7220 */ /* 0x040fe20000410000 */
[----:B------:R-:W-:Y:S01]  /*7f50*/  LOP3.LUT R4, R4, 0xffff0000, RZ, 0xc0, !PT ;  /* 0xffff000004047812 */ /* 0x000fe200078ec0ff */
[-C--:B------:R-:W-:Y:S01]  /*7f60*/  FMUL.FTZ R21, R38, R8.reuse ;  /* 0x0000000826157220 */ /* 0x080fe20000410000 */
[-C--:B------:R-:W-:Y:S01]  /*7f70*/  FFMA.FTZ R34, R35, R25.reuse, -R34 ;  /* 0x0000001923227223 */ /* 0x080fe20000010822 */
[----:B------:R-:W-:Y:S01]  /*7f80*/  FFMA.FTZ R30, R37, R25, R30 ;  /* 0x00000019251e7223 */ /* 0x000fe2000001001e */
[----:B------:R-:W-:Y:S01]  /*7f90*/  FMUL.FTZ R25, R12, R8 ;  /* 0x000000080c197220 */ /* 0x000fe20000410000 */
[----:B------:R-:W-:Y:S01]  /*7fa0*/  IMAD.U32 R32, R10, 0x10000, RZ ;  /* 0x000100000a207824 */ /* 0x000fe200078e00ff */
[----:B0-----:R-:W-:Y:S01]  /*7fb0*/  SHF.L.U32 R27, R6, 0x10, RZ ;  /* 0x00000010061b7819 */ /* 0x001fe200000006ff */
[-C--:B------:R-:W-:Y:S01]  /*7fc0*/  FFMA.FTZ R21, R12, R4.reuse, -R21 ;  /* 0x000000040c157223 */ /* 0x080fe20000010815 */
[----:B------:R-:W-:Y:S01]  /*7fd0*/  FFMA.FTZ R25, R38, R4, R25 ;  /* 0x0000000426197223 */ /* 0x000fe20000010019 */
[----:B------:R-:W-:Y:S01]  /*7fe0*/  LOP3.LUT R10, R10, 0xffff0000, RZ, 0xc0, !PT ;  /* 0xffff00000a0a7812 */ /* 0x000fe200078ec0ff */
[----:B------:R-:W-:-:S02]  /*7ff0*/  IMAD.U32 R37, R3, 0x10000, RZ ;  /* 0x0001000003257824 */ /* 0x000fc400078e00ff */
[-C--:B------:R-:W-:Y:S01]  /*8000*/  FMUL.FTZ R4, R41, R32.reuse ;  /* 0x0000002029047220 */ /* 0x080fe20000410000 */
[----:B------:R-:W-:Y:S02]  /*8010*/  LOP3.LUT R8, R3, 0xffff0000, RZ, 0xc0, !PT ;  /* 0xffff000003087812 */ /* 0x000fe400078ec0ff */
[----:B------:R-:W-:Y:S01]  /*8020*/  LOP3.LUT R6, R6, 0xffff0000, RZ, 0xc0, !PT ;  /* 0xffff000006067812 */ /* 0x000fe200078ec0ff */
[C---:B------:R-:W-:Y:S01]  /*8030*/  FMUL.FTZ R32, R37.reuse, R32 ;  /* 0x0000002025207220 */ /* 0x040fe20000410000 */
[----:B------:R-:W-:Y:S01]  /*8040*/  FFMA.FTZ R3, R37, R27, -R4 ;  /* 0x0000001b25037223 */ /* 0x000fe20000010804 */
[-C--:B------:R-:W-:Y:S01]  /*8050*/  FMUL.FTZ R37, R20, R10.reuse ;  /* 0x0000000a14257220 */ /* 0x080fe20000410000 */
[----:B------:R-:W-:Y:S01]  /*8060*/  SHF.L.U32 R33, R11, 0x10, RZ ;  /* 0x000000100b217819 */ /* 0x000fe200000006ff */
[----:B------:R-:W-:Y:S02]  /*8070*/  IMAD.U32 R12, R0, 0x10000, RZ ;  /* 0x00010000000c7824 */ /* 0x000fe400078e00ff */
[----:B------:R-:W-:Y:S01]  /*8080*/  FMUL.FTZ R39, R8, R10 ;  /* 0x0000000a08277220 */ /* 0x000fe20000410000 */
[----:B------:R-:W-:-:S02]  /*8090*/  IMAD.U32 R31, R9, 0x10000, RZ ;  /* 0x00010000091f7824 */ /* 0x000fc400078e00ff */
[----:B------:R-:W-:Y:S01]  /*80a0*/  FFMA.FTZ R10, R41, R27, R32 ;  /* 0x0000001b290a7223 */ /* 0x000fe20000010020 */
[-C--:B------:R-:W-:Y:S01]  /*80b0*/  FFMA.FTZ R8, R8, R6.reuse, -R37 ;  /* 0x0000000608087223 */ /* 0x080fe20000010825 */
[----:B------:R-:W-:Y:S01]  /*80c0*/  LOP3.LUT R9, R9, 0xffff0000, RZ, 0xc0, !PT ;  /* 0xffff000009097812 */ /* 0x000fe200078ec0ff */
[----:B------:R-:W-:Y:S01]  /*80d0*/  IMAD.U32 R4, R15, 0x10000, RZ ;  /* 0x000100000f047824 */ /* 0x000fe200078e00ff */
[----:B------:R-:W-:Y:S01]  /*80e0*/  LOP3.LUT R11, R11, 0xffff0000, RZ, 0xc0, !PT ;  /* 0xffff00000b0b7812 */ /* 0x000fe200078ec0ff */
[----:B------:R-:W-:Y:S01]  /*80f0*/  IMAD.U32 R28, R7, 0x10000, RZ ;  /* 0x00010000071c7824 */ /* 0x000fe200078e00ff */
[----:B------:R-:W-:Y:S01]  /*8100*/  LOP3.LUT R37, R14, 0xffff0000, RZ, 0xc0, !PT ;  /* 0xffff00000e257812 */ /* 0x000fe200078ec0ff */
[----:B------:R-:W-:Y:S01]  /*8110*/  FMUL.FTZ R27, R12, R33 ;  /* 0x000000210c1b7220 */ /* 0x000fe20000410000 */
[----:B------:R-:W-:Y:S02]  /*8120*/  LOP3.LUT R41, R0, 0xffff0000, RZ, 0xc0, !PT ;  /* 0xffff000000297812 */ /* 0x000fe400078ec0ff */
[----:B------:R-:W-:Y:S01]  /*8130*/  LOP3.LUT R15, R15, 0xffff0000, RZ, 0xc0, !PT ;  /* 0xffff00000f0f7812 */ /* 0x000fe200078ec0ff */
[C---:B------:R-:W-:Y:S01]  /*8140*/  IMAD.U32 R26, R5.reuse, 0x10000, RZ ;  /* 0x00010000051a7824 */ /* 0x040fe200078e00ff */
[----:B------:R-:W-:Y:S01]  /*8150*/  LOP3.LUT R5, R5, 0xffff0000, RZ, 0xc0, !PT ;  /* 0xffff000005057812 */ /* 0x000fe200078ec0ff */
[----:B------:R-:W-:Y:S01]  /*8160*/  FFMA.FTZ R39, R20, R6, R39 ;  /* 0x0000000614277223 */ /* 0x000fe20000010027 */
[----:B------:R-:W-:Y:S01]  /*8170*/  LOP3.LUT R7, R7, 0xffff0000, RZ, 0xc0, !PT ;  /* 0xffff000007077812 */ /* 0x000fe200078ec0ff */
[----:B------:R-:W-:Y:S01]  /*8180*/  FMUL.FTZ R35, R40, R31 ;  /* 0x0000001f28237220 */ /* 0x000fe20000410000 */
[C---:B------:R-:W-:Y:S01]  /*8190*/  FMUL.FTZ R33, R4.reuse, R33 ;  /* 0x0000002104217220 */ /* 0x040fe20000410000 */
[----:B------:R-:W-:Y:S01]  /*81a0*/  FFMA.FTZ R27, R4, R28, -R27 ;  /* 0x0000001c041b7223 */ /* 0x000fe2000001081b */
[----:B------:R-:W-:Y:S01]  /*81b0*/  FMUL.FTZ R0, R37, R9 ;  /* 0x0000000925007220 */ /* 0x000fe20000410000 */
[----:B------:R-:W-:Y:S01]  /*81c0*/  FMUL.FTZ R6, R41, R11 ;  /* 0x0000000b29067220 */ /* 0x000fe20000410000 */
[C---:B------:R-:W-:Y:S01]  /*81d0*/  FMUL.FTZ R31, R36.reuse, R31 ;  /* 0x0000001f241f7220 */ /* 0x040fe20000410000 */
[----:B------:R-:W-:Y:S01]  /*81e0*/  FMUL.FTZ R4, R13, R9 ;  /* 0x000000090d047220 */ /* 0x000fe20000410000 */
[----:B------:R-:W-:Y:S01]  /*81f0*/  FMUL.FTZ R20, R15, R11 ;  /* 0x0000000b0f147220 */ /* 0x000fe20000410000 */
[----:B------:R-:W-:Y:S01]  /*8200*/  FFMA.FTZ R35, R36, R26, -R35 ;  /* 0x0000001a24237223 */ /* 0x000fe20000010823 */
[----:B------:R-:W-:Y:S01]  /*8210*/  FFMA.FTZ R33, R12, R28, R33 ;  /* 0x0000001c0c217223 */ /* 0x000fe20000010021 */
        /* <DEDUP_REMOVED lines=13> */
[----:B------:R2:W-:Y:S04]  /*82f0*/  STS.128 [R42+0x8400], R4 ;  /* 0x008400042a007388 */ /* 0x0005e80000000c00 */
[----:B------:R2:W-:Y:S02]  /*8300*/  STS.128 [R24+0x8400], R8 ;  /* 0x0084000818007388 */ /* 0x0005e40000000c00 */
.L_x_13282:
[----:B------:R-:W-:Y:S05]  /*8310*/  BSYNC B0 ;  /* 0x0000000000007941 */ /* 0x000fea0003800000 */
.L_x_13271:
[----:B------:R-:W-:Y:S01]  /*8320*/  @!PT LDS RZ, [RZ] ;  /* 0x00000000fffff984 */ /* 0x000fe20000000800 */
[----:B------:R-:W-:Y:S01]  /*8330*/  @!PT LDS RZ, [RZ] ;  /* 0x00000000fffff984 */ /* 0x000fe20000000800 */
[----:B------:R-:W-:Y:S01]  /*8340*/  @!PT LDS RZ, [RZ] ;  /* 0x00000000fffff984 */ /* 0x000fe20000000800 */
[----:B------:R-:W-:Y:S01]  /*8350*/  @!PT LDS RZ, [RZ] ;  /* 0x00000000fffff984 */ /* 0x000fe20000000800 */
[----:B------:R4:W-:Y:S06]  /*8360*/  MEMBAR.ALL.CTA ;  /* 0x0000000000007992 */ /* 0x0009ec0000008000 */
[----:B----4-:R-:W4:Y:S01]  /*8370*/  FENCE.VIEW.ASYNC.S ;  /* 0x00000000000073c6 */ /* 0x010f220000000000 */
[----:B------:R-:W-:Y:S05]  /*8380*/  WARPSYNC.ALL ;  /* 0x0000000000007948 */ /* 0x000fea0003800000 */
[----:B----4-:R-:W-:Y:S06]  /*8390*/  BAR.SYNC.DEFER_BLOCKING 0xd, 0x180 ;  /* 0x0346000000007b1d */ /* 0x010fec0000010000 */
.L_x_13268:
[----:B---3--:R-:W-:-:S04]  /*83a0*/  MOV R0, UR39 ;  /* 0x0000002700007c02 */ /* 0x008fc80008000f00 */
[----:B------:R-:W-:-:S13]  /*83b0*/  ISETP.NE.AND P0, PT, R0, 0x3, PT ;  /* 0x000000030000780c */ /* 0x000fda0003f05270 */
[----:B------:R-:W-:Y:S05]  /*83c0*/  @!P0 BRA `(.L_x_13292) ;  /* 0x0000000000048947 */ /* 0x000fea0003800000 */
[----:B------:R-:W-:Y:S01]  /*83d0*/  BPT.TRAP 0x1 ;  /* 0x000000040000795c */ /* 0x000fe20000300000 */
.L_x_13292:
[----:B------:R-:W-:Y:S01]  /*83e0*/  IMAD R0, R155, 0x8, R18 ;  /* 0x000000089b007824 */ /* 0x000fe200078e0212 */
[----:B012---:R-:W-:-:S04]  /*83f0*/  SHF.L.U32 R5, R157, 0x1f, RZ ;  /* 0x0000001f9d057819 */ /* 0x007fc800000006ff */
[----:B------:R0:W1:Y:S01]  /*8400*/  SYNCS.PHASECHK.TRANS64.TRYWAIT P1, [R0+URZ+0x16830], R5 ;  /* 0x01683005000075a7 */ /* 0x000062000802017f */
[----:B------:R-:W-:Y:S05]  /*8410*/  @!P0 BRA `(.L_x_13293) ;  /* 0x0000000000048947 */ /* 0x000fea0003800000 */
[----:B------:R-:W-:Y:S01]  /*8420*/  BPT.TRAP 0x1 ;  /* 0x000000040000795c */ /* 0x000fe20000300000 */
.L_x_13293:
        /* <DEDUP_REMOVED lines=10> */
.L_x_13294:
[----:B--2---:R-:W2:Y:S01]  /*84d0*/  LDL R3, [R1+0x1c] ;  /* 0x00001c0001037983 */ /* 0x004ea20000100800 */
[----:B01----:R-:W-:Y:S01]  /*84e0*/  IMAD.MOV.U32 R5, RZ, RZ, 0x40000040 ;  /* 0x40000040ff057424 */ /* 0x003fe200078e00ff */
[----:B------:R-:W-:Y:S05]  /*84f0*/  WARPSYNC.ALL ;  /* 0x0000000000007948 */ /* 0x000fea0003800000 */
[C---:B------:R-:W-:Y:S01]  /*8500*/  R2UR UR4, R12.reuse ;  /* 0x000000000c0472ca */ /* 0x040fe200000e0000 */
[----:B-----5:R-:W-:Y:S01]  /*8510*/  WARPGROUP.ARRIVE ;  /* 0x00000000000079c5 */ /* 0x020fe20000000000 */
[----:B------:R-:W-:Y:S01]  /*8520*/  R2UR UR5, R13 ;  /* 0x000000000d0572ca */ /* 0x000fe200000e0000 */
[C---:B------:R-:W-:Y:S01]  /*8530*/  VIADD R8, R12.reuse, 0x2 ;  /* 0x000000020c087836 */ /* 0x040fe20000000000 */
[----:B------:R-:W-:Y:S01]  /*8540*/  R2UR UR7, R5 ;  /* 0x00000000050772ca */ /* 0x000fe200000e0000 */
[----:B------:R-:W-:Y:S01]  /*8550*/  IMAD.MOV.U32 R9, RZ, RZ, 0x40000040 ;  /* 0x40000040ff097424 */ /* 0x000fe200078e00ff */
[----:B------:R-:W-:Y:S01]  /*8560*/  IADD3 R14, R12, 0x6, RZ ;  /* 0x000000060c0e7810 */ /* 0x000fe20007ffe0ff */
[----:B------:R-:W-:-:S02]  /*8570*/  IMAD.MOV.U32 R7, RZ, RZ, 0x40000040 ;  /* 0x40000040ff077424 */ /* 0x000fc400078e00ff */
[----:B------:R-:W-:Y:S01]  /*8580*/  VIADD R20, R12, 0x4 ;  /* 0x000000040c147836 */ /* 0x000fe20000000000 */
[----:B------:R0:W-:Y:S01]  /*8590*/  STL.64 [R1+0x8], R8 ;  /* 0x0000080801007387 */ /* 0x0001e20000100a00 */
[----:B------:R-:W-:Y:S02]  /*85a0*/  IMAD.MOV.U32 R21, RZ, RZ, 0x40000040 ;  /* 0x40000040ff157424 */ /* 0x000fe400078e00ff */
[----:B------:R-:W-:Y:S02]  /*85b0*/  IMAD.MOV.U32 R15, RZ, RZ, 0x40000040 ;  /* 0x40000040ff0f7424 */ /* 0x000fe400078e00ff */
[----:B------:R-:W-:Y:S02]  /*85c0*/  IMAD.MOV.U32 R5, RZ, RZ, 0x40000040 ;  /* 0x40000040ff057424 */ /* 0x000fe400078e00ff */
[----:B------:R-:W-:Y:S02]  /*85d0*/  IMAD.MOV.U32 R119, RZ, RZ, RZ ;  /* 0x000000ffff777224 */ /* 0x000fe400078e00ff */
[----:B--2---:R-:W-:-:S05]  /*85e0*/  IMAD R4, R155, 0x400, R3 ;  /* 0x000004009b047824 */ /* 0x004fca00078e0203 */
[C---:B------:R-:W-:Y:S02]  /*85f0*/  R2UR UR6, R4.reuse ;  /* 0x00000000040672ca */ /* 0x040fe400000e0000 */
[----:B------:R-:W-:-:S11]  /*8600*/  IADD3 R6, R4, 0x2, RZ ;  /* 0x0000000204067810 */ /* 0x000fd60007ffe0ff */
[----:B------:R-:W-:Y:S01]  /*8610*/  HGMMA.64x128x16.F32.BF16 R24, gdesc[UR4], RZ, !UPT, gsb0 ;  /* 0x01e00000041879f0 */ /* 0x000fe2000c0018ff */
        /* <DEDUP_REMOVED lines=27> */
.L_x_13296:
[----:B------:R-:W2:Y:S01]  /*87d0*/  LDL R90, [R1+0x58] ;  /* 0x00005800015a7983 */ /* 0x000ea20000100800 */
[----:B------:R-:W-:Y:S01]  /*87e0*/  ULDC UR5, c[0x0][0x9d8] ;  /* 0x0002760000057ab9 */ /* 0x000fe20000000800 */
[----:B------:R-:W-:Y:S02]  /*87f0*/  ULDC UR4, c[0x0][0x988] ;  /* 0x0002620000047ab9 */ /* 0x000fe40000000800 */
[----:B------:R-:W3:Y:S01]  /*8800*/  LDL R89, [R1+0x40] ;  /* 0x0000400001597983 */ /* 0x000ee20000100800 */
        /* <DEDUP_REMOVED lines=68> */
[----:B------:R-:W-:Y:S01]  /*8c50*/  VIADD R0, R0, 0x16840 ;  /* 0x0001684000007836 */ /* 0x000fe20000000000 */
[----:B------:R-:W-:Y:S01]  /*8c60*/  ULDC UR6, c[0x0][0x9d8] ;  /* 0x0002760000067ab9 */ /* 0x000fe20000000800 */
[----:B------:R-:W5:Y:S01]  /*8c70*/  MUFU.TANH R9, R9 ;  /* 0x0000000900097308 */ /* 0x000f620000002400 */
[--C-:B------:R-:W-:Y:S01]  /*8c80*/  IMAD.MOV.U32 R118, RZ, RZ, R119.reuse ;  /* 0x000000ffff767224 */ /* 0x100fe200078e0077 */
[-C--:B------:R-:W-:Y:S01]  /*8c90*/  MOV R112, R119.reuse ;  /* 0x0000007700707202 */ /* 0x080fe20000000f00 */
[--C-:B------:R-:W-:Y:S01]  /*8ca0*/  IMAD.MOV.U32 R117, RZ, RZ, R119.reuse ;  /* 0x000000ffff757224 */ /* 0x100fe200078e0077 */
[-C--:B------:R-:W-:Y:S01]  /*8cb0*/  MOV R106, R119.reuse ;  /* 0x00000077006a7202 */ /* 0x080fe20000000f00 */
[--C-:B------:R-:W-:Y:S01]  /*8cc0*/  IMAD.MOV.U32 R116, RZ, RZ, R119.reuse ;  /* 0x000000ffff747224 */ /* 0x100fe200078e0077 */
[-C--:B------:R-:W-:Y:S01]  /*8cd0*/  MOV R100, R119.reuse ;  /* 0x0000007700647202 */ /* 0x080fe20000000f00 */
[--C-:B------:R-:W-:Y:S01]  /*8ce0*/  IMAD.MOV.U32 R115, RZ, RZ, R119.reuse ;  /* 0x000000ffff737224 */ /* 0x100fe200078e0077 */
[----:B------:R-:W5:Y:S01]  /*8cf0*/  MUFU.TANH R27, R27 ;  /* 0x0000001b001b7308 */ /* 0x000f620000002400 */
[--C-:B------:R-:W-:Y:S01]  /*8d00*/  IMAD.MOV.U32 R114, RZ, RZ, R119.reuse ;  /* 0x000000ffff727224 */ /* 0x100fe200078e0077 */
[----:B------:R-:W-:Y:S01]  /*8d10*/  MOV R94, R119 ;  /* 0x00000077005e7202 */ /* 0x000fe20000000f00 */
[----:B------:R-:W-:-:S02]  /*8d20*/  IMAD.MOV.U32 R113, RZ, RZ, R119 ;  /* 0x000000ffff717224 */ /* 0x000fc400078e0077 */
[--C-:B------:R-:W-:Y:S02]  /*8d30*/  IMAD.MOV.U32 R111, RZ, RZ, R119.reuse ;  /* 0x000000ffff6f7224 */ /* 0x100fe400078e0077 */
[--C-:B------:R-:W-:Y:S01]  /*8d40*/  IMAD.MOV.U32 R110, RZ, RZ, R119.reuse ;  /* 0x000000ffff6e7224 */ /* 0x100fe200078e0077 */
[----:B------:R-:W5:Y:S01]  /*8d50*/  MUFU.TANH R10, R10 ;  /* 0x0000000a000a7308 */ /* 0x000f620000002400 */
[--C-:B------:R-:W-:Y:S02]  /*8d60*/  IMAD.MOV.U32 R109, RZ, RZ, R119.reuse ;  /* 0x000000ffff6d7224 */ /* 0x100fe400078e0077 */
[--C-:B------:R-:W-:Y:S02]  /*8d70*/  IMAD.MOV.U32 R108, RZ, RZ, R119.reuse ;  /* 0x000000ffff6c7224 */ /* 0x100fe400078e0077 */
[--C-:B------:R-:W-:Y:S02]  /*8d80*/  IMAD.MOV.U32 R107, RZ, RZ, R119.reuse ;  /* 0x000000ffff6b7224 */ /* 0x100fe400078e0077 */
[--C-:B------:R-:W-:Y:S01]  /*8d90*/  IMAD.MOV.U32 R105, RZ, RZ, R119.reuse ;  /* 0x000000ffff697224 */ /* 0x100fe200078e0077 */
[----:B------:R-:W5:Y:S01]  /*8da0*/  MUFU.TANH R28, R28 ;  /* 0x0000001c001c7308 */ /* 0x000f620000002400 */
[----:B------:R-:W-:-:S02]  /*8db0*/  IMAD.MOV.U32 R104, RZ, RZ, R119 ;  /* 0x000000ffff687224 */ /* 0x000fc400078e0077 */
[--C-:B------:R-:W-:Y:S02]  /*8dc0*/  IMAD.MOV.U32 R103, RZ, RZ, R119.reuse ;  /* 0x000000ffff677224 */ /* 0x100fe400078e0077 */
[--C-:B------:R-:W-:Y:S02]  /*8dd0*/  IMAD.MOV.U32 R102, RZ, RZ, R119.reuse ;  /* 0x000000ffff667224 */ /* 0x100fe400078e0077 */
[--C-:B------:R-:W-:Y:S01]  /*8de0*/  IMAD.MOV.U32 R101, RZ, RZ, R119.reuse ;  /* 0x000000ffff657224 */ /* 0x100fe200078e0077 */
[----:B------:R-:W5:Y:S01]  /*8df0*/  MUFU.TANH R25, R25 ;  /* 0x0000001900197308 */ /* 0x000f620000002400 */
[--C-:B------:R-:W-:Y:S02]  /*8e00*/  IMAD.MOV.U32 R99, RZ, RZ, R119.reuse ;  /* 0x000000ffff637224 */ /* 0x100fe400078e0077 */
[--C-:B------:R-:W-:Y:S02]  /*8e10*/  IMAD.MOV.U32 R98, RZ, RZ, R119.reuse ;  /* 0x000000ffff627224 */ /* 0x100fe400078e0077 */
[----:B------:R-:W-:-:S02]  /*8e20*/  IMAD.MOV.U32 R97, RZ, RZ, R119 ;  /* 0x000000ffff617224 */ /* 0x000fc400078e0077 */
[--C-:B------:R-:W-:Y:S01]  /*8e30*/  IMAD.MOV.U32 R96, RZ, RZ, R119.reuse ;  /* 0x000000ffff607224 */ /* 0x100fe200078e0077 */
[----:B------:R-:W5:Y:S01]  /*8e40*/  MUFU.TANH R31, R31 ;  /* 0x0000001f001f7308 */ /* 0x000f620000002400 */
[--C-:B------:R-:W-:Y:S02]  /*8e50*/  IMAD.MOV.U32 R95, RZ, RZ, R119.reuse ;  /* 0x000000ffff5f7224 */ /* 0x100fe400078e0077 */
[--C-:B------:R-:W-:Y:S02]  /*8e60*/  IMAD.MOV.U32 R93, RZ, RZ, R119.reuse ;  /* 0x000000ffff5d7224 */ /* 0x100fe400078e0077 */
[--C-:B------:R-:W-:Y:S02]  /*8e70*/  IMAD.MOV.U32 R92, RZ, RZ, R119.reuse ;  /* 0x000000ffff5c7224 */ /* 0x100fe400078e0077 */
[----:B------:R-:W-:Y:S01]  /*8e80*/  IMAD.MOV.U32 R91, RZ, RZ, R119 ;  /* 0x000000ffff5b7224 */ /* 0x000fe200078e0077 */
[----:B------:R-:W5:Y:S08]  /*8e90*/  MUFU.TANH R26, R26 ;  /* 0x0000001a001a7308 */ /* 0x000f700000002400 */
        /* <DEDUP_REMOVED lines=21> */
[----:B------:R-:W5:Y:S01]  /*8ff0*/  MUFU.TANH R49, R49 ;  /* 0x0000003100317308 */ /* 0x000f620000002400 */
[----:B--2---:R-:W-:-:S02]  /*9000*/  IMAD.IADD R72, R90, 0x1, R88 ;  /* 0x000000015a487824 */ /* 0x004fc400078e0258 */
[--C-:B------:R-:W-:Y:S02]  /*9010*/  IMAD.MOV.U32 R90, RZ, RZ, R119.reuse ;  /* 0x000000ffff5a7224 */ /* 0x100fe400078e0077 */
[----:B---3--:R-:W-:Y:S02]  /*9020*/  IMAD R72, R89, -0x80, R72 ;  /* 0xffffff8059487824 */ /* 0x008fe400078e0248 */
[----:B------:R-:W-:Y:S01]  /*9030*/  IMAD.MOV.U32 R89, RZ, RZ, R119 ;  /* 0x000000ffff597224 */ /* 0x000fe200078e0077 */
[----:B------:R-:W2:Y:S02]  /*9040*/  MUFU.TANH R55, R55 ;  /* 0x0000003700377308 */ /* 0x000ea40000002400 */
[C---:B------:R-:W-:Y:S02]  /*9050*/  ISETP.GT.AND P4, PT, R72.reuse, RZ, PT ;  /* 0x000000ff4800720c */ /* 0x040fe40003f84270 */
[C---:B------:R-:W-:Y:S02]  /*9060*/  ISETP.GT.AND P5, PT, R72.reuse, 0x1, PT ;  /* 0x000000014800780c */ /* 0x040fe40003fa4270 */
[----:B------:R-:W-:-:S02]  /*9070*/  ISETP.GT.AND P1, PT, R72, 0x8, PT ;  /* 0x000000084800780c */ /* 0x000fc40003f24270 */
[----:B0-----:R-:W-:Y:S01]  /*9080*/  FSEL R3, R3, -INF , P4 ;  /* 0xff80000003037808 */ /* 0x001fe20002000000 */
[----:B------:R-:W0:Y:S01]  /*9090*/  MUFU.TANH R50, R50 ;  /* 0x0000003200327308 */ /* 0x000e220000002400 */
[----:B-1----:R-:W-:Y:S02]  /*90a0*/  FSEL R4, R4, -INF , P5 ;  /* 0xff80000004047808 */ /* 0x002fe40002800000 */
[C---:B------:R-:W-:Y:S02]  /*90b0*/  ISETP.GT.AND P2, PT, R72.reuse, 0x9, PT ;  /* 0x000000094800780c */ /* 0x040fe40003f44270 */
[----:B----4-:R-:W-:Y:S02]  /*90c0*/  FSEL R7, R7, -INF , P1 ;  /* 0xff80000007077808 */ /* 0x010fe40000800000 */
[----:B------:R-:W-:Y:S01]  /*90d0*/  FMNMX.FTZ R76, R3, R4, !PT ;  /* 0x00000004034c7209 */ /* 0x000fe20007810000 */
[----:B------:R-:W1:Y:S01]  /*90e0*/  MUFU.TANH R56, R56 ;  /* 0x0000003800387308 */ /* 0x000e620000002400 */
[----:B------:R-:W-:-:S02]  /*90f0*/  ISETP.GT.AND P3, PT, R72, 0x10, PT ;  /* 0x000000104800780c */ /* 0x000fc40003f64270 */
[----:B-----5:R-:W-:Y:S02]  /*9100*/  FSEL R8, R8, -INF , P2 ;  /* 0xff80000008087808 */ /* 0x020fe40001000000 */
[----:B------:R-:W-:Y:S02]  /*9110*/  FMNMX.FTZ R75, R7, R76, !PT ;  /* 0x0000004c074b7209 */ /* 0x000fe40007810000 */
[----:B------:R-:W-:Y:S01]  /*9120*/  FSEL R5, R5, -INF , P4 ;  /* 0xff80000005057808 */ /* 0x000fe20002000000 */
[----:B------:R-:W3:Y:S01]  /*9130*/  MUFU.TANH R53, R53 ;  /* 0x0000003500357308 */ /* 0x000ee20000002400 */
[----:B------:R-:W-:Y:S02]  /*9140*/  ISETP.GT.AND P4, PT, R72, 0x11, PT ;  /* 0x000000114800780c */ /* 0x000fe40003f84270 */
[----:B------:R-:W-:Y:S02]  /*9150*/  FSEL R11, R11, -INF , P3 ;  /* 0xff8000000b0b7808 */ /* 0x000fe40001800000 */
[----:B------:R-:W-:-:S02]  /*9160*/  FMNMX.FTZ R76, R8, R75, !PT ;  /* 0x0000004b084c7209 */ /* 0x000fc40007810000 */
[----:B------:R-:W-:Y:S01]  /*9170*/  FSEL R6, R6, -INF , P5 ;  /* 0xff80000006067808 */ /* 0x000fe20002800000 */
[----:B------:R-:W4:Y:S01]  /*9180*/  MUFU.TANH R59, R59 ;  /* 0x0000003b003b7308 */ /* 0x000f220000002400 */
[----:B------:R-:W-:Y:S02]  /*9190*/  ISETP.GT.AND P5, PT, R72, 0x18, PT ;  /* 0x000000184800780c */ /* 0x000fe40003fa4270 */
[----:B------:R-:W-:Y:S02]  /*91a0*/  FSEL R24, R24, -INF , P4 ;  /* 0xff80000018187808 */ /* 0x000fe40002000000 */
[----:B------:R-:W-:Y:S02]  /*91b0*/  FMNMX.FTZ R75, R11, R76, !PT ;  /* 0x0000004c0b4b7209 */ /* 0x000fe40007810000 */
[----:B------:R-:W-:Y:S01]  /*91c0*/  FSEL R9, R9, -INF , P1 ;  /* 0xff80000009097808 */ /* 0x000fe20000800000 */
[----:B------:R-:W5:Y:S01]  /*91d0*/  MUFU.TANH R54, R54 ;  /* 0x0000003600367308 */ /* 0x000f620000002400 */
[----:B------:R-:W-:-:S02]  /*91e0*/  ISETP.GT.AND P1, PT, R72, 0x19, PT ;  /* 0x000000194800780c */ /* 0x000fc40003f24270 */
[----:B------:R-:W-:Y:S02]  /*91f0*/  FSEL R27, R27, -INF , P5 ;  /* 0xff8000001b1b7808 */ /* 0x000fe40002800000 */
[----:B------:R-:W-:Y:S02]  /*9200*/  FMNMX.FTZ R76, R24, R75, !PT ;  /* 0x0000004b184c7209 */ /* 0x000fe40007810000 */
[----:B------:R-:W-:Y:S01]  /*9210*/  FSEL R10, R10, -INF , P2 ;  /* 0xff8000000a0a7808 */ /* 0x000fe20001000000 */
[----:B------:R-:W5:Y:S01]  /*9220*/  MUFU.TANH R60, R60 ;  /* 0x0000003c003c7308 */ /* 0x000f620000002400 */
[----:B------:R-:W-:Y:S02]  /*9230*/  ISETP.GT.AND P2, PT, R72, 0x20, PT ;  /* 0x000000204800780c */ /* 0x000fe40003f44270 */
[----:B------:R-:W-:Y:S02]  /*9240*/  FSEL R28, R28, -INF , P1 ;  /* 0xff8000001c1c7808 */ /* 0x000fe40000800000 */
[----:B------:R-:W-:-:S02]  /*9250*/  FMNMX.FTZ R77, R27, R76, !PT ;  /* 0x0000004c1b4d7209 */ /* 0x000fc40007810000 */
[----:B------:R-:W-:Y:S01]  /*9260*/  FSEL R25, R25, -INF , P3 ;  /* 0xff80000019197808 */ /* 0x000fe20001800000 */
[----:B------:R-:W5:Y:S01]  /*9270*/  MUFU.TANH R57, R57 ;  /* 0x0000003900397308 */ /* 0x000f620000002400 */
        /* <DEDUP_REMOVED lines=61> */
[----:B--2---:R-:W-:Y:S02]  /*9650*/  FSEL R55, R55, -INF , P4 ;  /* 0xff80000037377808 */ /* 0x004fe40002000000 */
[----:B------:R-:W-:Y:S02]  /*9660*/  FMNMX.FTZ R38, R52, R31, !PT ;  /* 0x0000001f34267209 */ /* 0x000fe40007810000 */
[----:B0-----:R-:W-:Y:S01]  /*9670*/  FSEL R50, R50, -INF , P1 ;  /* 0xff80000032327808 */ /* 0x001fe20000800000 */
[----:B------:R-:W0:Y:S01]  /*9680*/  MUFU.TANH R73, R73 ;  /* 0x0000004900497308 */ /* 0x000e220000002400 */
[----:B------:R-:W-:-:S02]  /*9690*/  ISETP.GT.AND P1, PT, R72, 0x58, PT ;  /* 0x000000584800780c */ /* 0x000fc40003f24270 */
[----:B-1----:R-:W-:Y:S02]  /*96a0*/  FSEL R56, R56, -INF , P5 ;  /* 0xff80000038387808 */ /* 0x002fe40002800000 */
[----:B------:R-:W-:Y:S02]  /*96b0*/  FMNMX.FTZ R31, R55, R38, !PT ;  /* 0x00000026371f7209 */ /* 0x000fe40007810000 */
[----:B---3--:R-:W-:Y:S01]  /*96c0*/  FSEL R53, R53, -INF , P2 ;  /* 0xff80000035357808 */ /* 0x008fe20001000000 */
[----:B------:R-:W1:Y:S01]  /*96d0*/  MUFU.TANH R74, R74 ;  /* 0x0000004a004a7308 */ /* 0x000e620000002400 */
[----:B------:R-:W-:Y:S02]  /*96e0*/  ISETP.GT.AND P2, PT, R72, 0x59, PT ;  /* 0x000000594800780c */ /* 0x000fe40003f44270 */
[----:B----4-:R-:W-:Y:S02]  /*96f0*/  FSEL R59, R59, -INF , P1 ;  /* 0xff8000003b3b7808 */ /* 0x010fe40000800000 */
[----:B------:R-:W-:-:S02]  /*9700*/  FMNMX.FTZ R38, R56, R31, !PT ;  /* 0x0000001f38267209 */ /* 0x000fc40007810000 */
[----:B-----5:R-:W-:Y:S01]  /*9710*/  FSEL R54, R54, -INF , P3 ;  /* 0xff80000036367808 */ /* 0x020fe20001800000 */
[----:B------:R-:W-:Y:S01]  /*9720*/  MUFU.TANH R81, R81 ;  /* 0x0000005100517308 */ /* 0x000fe20000002400 */
        /* <DEDUP_REMOVED lines=28> */
[----:B------:R-:W-:Y:S01]  /*98f0*/  ISETP.GT.AND P5, PT, R72, 0x79, PT ;  /* 0x000000794800780c */ /* 0x000fe20003fa4270 */
[----:B------:R-:W-:Y:S01]  /*9900*/  FMUL.FTZ R72, R82, UR5 ;  /* 0x0000000552487c20 */ /* 0x000fe20008410000 */
[----:B0-----:R-:W-:-:S02]  /*9910*/  FSEL R73, R73, -INF , P4 ;  /* 0xff80000049497808 */ /* 0x001fc40002000000 */
[----:B------:R-:W-:Y:S02]  /*9920*/  FMNMX.FTZ R38, R71, R38, !PT ;  /* 0x0000002647267209 */ /* 0x000fe40007810000 */
[----:B-1----:R-:W-:Y:S01]  /*9930*/  FSEL R74, R74, -INF , P5 ;  /* 0xff8000004a4a7808 */ /* 0x002fe20002800000 */
[----:B------:R-:W-:Y:S01]  /*9940*/  MUFU.TANH R72, R72 ;  /* 0x0000004800487308 */ /* 0x000fe20000002400 */
[----:B------:R-:W-:Y:S01]  /*9950*/  FMNMX.FTZ R31, R73, R38, !PT ;  /* 0x00000026491f7209 */ /* 0x000fe20007810000 */
[----:B------:R-:W-:-:S03]  /*9960*/  FMUL.FTZ R38, R79, UR5 ;  /* 0x000000054f267c20 */ /* 0x000fc60008410000 */
[----:B------:R-:W-:-:S03]  /*9970*/  FMNMX.FTZ R78, R74, R31, !PT ;  /* 0x0000001f4a4e7209 */ /* 0x000fc60007810000 */
[----:B------:R-:W-:Y:S02]  /*9980*/  MUFU.TANH R38, R38 ;  /* 0x0000002600267308 */ /* 0x000fe40000002400 */
[----:B------:R-:W0:Y:S02]  /*9990*/  SHFL.BFLY PT, R31, R78, 0x2, 0x1f ;  /* 0x0c401f004e1f7f89 */ /* 0x000e2400000e0000 */
[----:B0-----:R-:W-:Y:S01]  /*99a0*/  FMNMX.FTZ R80, R78, R31, !PT ;  /* 0x0000001f4e507209 */ /* 0x001fe20007810000 */
[----:B------:R-:W-:-:S04]  /*99b0*/  FMUL.FTZ R78, R83, UR5 ;  /* 0x00000005534e7c20 */ /* 0x000fc80008410000 */
[----:B------:R-:W0:Y:S02]  /*99c0*/  SHFL.BFLY PT, R31, R80, 0x1, 0x1f ;  /* 0x0c201f00501f7f89 */ /* 0x000e2400000e0000 */
[----:B------:R-:W-:Y:S01]  /*99d0*/  MUFU.TANH R78, R78 ;  /* 0x0000004e004e7308 */ /* 0x000fe20000002400 */
[----:B0-----:R-:W-:Y:S01]  /*99e0*/  FMNMX.FTZ R31, R80, R31, !PT ;  /* 0x0000001f501f7209 */ /* 0x001fe20007810000 */
[----:B------:R-:W-:Y:S01]  /*99f0*/  FMUL.FTZ R80, R86, UR5 ;  /* 0x0000000556507c20 */ /* 0x000fe20008410000 */
[----:B------:R-:W-:Y:S02]  /*9a00*/  ULDC UR5, c[0x0][0x988] ;  /* 0x0002620000057ab9 */ /* 0x000fe40000000800 */
[C---:B------:R-:W-:Y:S01]  /*9a10*/  FSETP.NEU.FTZ.AND P6, PT, R31.reuse, -INF , PT ;  /* 0xff8000001f00780b */ /* 0x040fe20003fdd000 */
[----:B------:R-:W-:Y:S02]  /*9a20*/  FMUL.FTZ R77, R31, UR4 ;  /* 0x000000041f4d7c20 */ /* 0x000fe40008410000 */
[----:B------:R-:W0:Y:S03]  /*9a30*/  MUFU.TANH R80, R80 ;  /* 0x0000005000507308 */ /* 0x000e260000002400 */
[----:B------:R-:W-:-:S05]  /*9a40*/  FSEL R77, R77, RZ, P6 ;  /* 0x000000ff4d4d7208 */ /* 0x000fca0003000000 */
        /* <DEDUP_REMOVED lines=33> */
[----:B------:R-:W1:Y:S01]  /*9c60*/  MUFU.EX2 R3, R3 ;  /* 0x0000000300037308 */ /* 0x000e620000000800 */
[----:B------:R-:W-:Y:S01]  /*9c70*/  FMNMX.FTZ R4, R34, R27, !PT ;  /* 0x0000001b22047209 */ /* 0x000fe20007810000 */
[--C-:B------:R-:W-:Y:S01]  /*9c80*/  FFMA.FTZ R47, R48, UR4, -R77.reuse ;  /* 0x00000004302f7c23 */ /* 0x100fe2000801084d */
[----:B0-----:R-:W-:Y:S01]  /*9c90*/  FSEL R24, R80, -INF , P4 ;  /* 0xff80000050187808 */ /* 0x001fe20002000000 */
        /* <DEDUP_REMOVED lines=11> */
[----:B------:R-:W-:Y:S01]  /*9d50*/  FFMA.FTZ R73, R74, UR4, -R77 ;  /* 0x000000044a497c23 */ /* 0x000fe2000801084d */
[----:B------:R-:W2:Y:S01]  /*9d60*/  MUFU.EX2 R150, R150 ;  /* 0x0000009600967308 */ /* 0x000ea20000000800 */
[----:B------:R-:W-:-:S02]  /*9d70*/  FMNMX.FTZ R4, R42, R75, !PT ;  /* 0x0000004b2a047209 */ /* 0x000fc40007810000 */
[----:B0-----:R-:W-:Y:S02]  /*9d80*/  FSEL R28, R78, -INF , P3 ;  /* 0xff8000004e1c7808 */ /* 0x001fe40001800000 */
[----:B------:R-:W-:-:S03]  /*9d90*/  FMNMX.FTZ R79, R45, R4, !PT ;  /* 0x000000042d4f7209 */ /* 0x000fc60007810000 */
[----:B------:R0:W-:Y:S01]  /*9da0*/  MUFU.EX2 R75, R32 ;  /* 0x00000020004b7308 */ /* 0x0001e20000000800 */
[----:B------:R-:W-:-:S04]  /*9db0*/  FMNMX.FTZ R4, R46, R79, !PT ;  /* 0x0000004f2e047209 */ /* 0x000fc80007810000 */
[----:B------:R-:W-:-:S03]  /*9dc0*/  FMNMX.FTZ R35, R49, R4, !PT ;  /* 0x0000000431237209 */ /* 0x000fc60007810000 */
[----:B------:R-:W3:Y:S01]  /*9dd0*/  MUFU.EX2 R7, R7 ;  /* 0x0000000700077308 */ /* 0x000ee20000000800 */
[----:B------:R-:W-:Y:S02]  /*9de0*/  FMNMX.FTZ R4, R50, R35, !PT ;  /* 0x0000002332047209 */ /* 0x000fe40007810000 */
[----:B0-----:R-:W-:Y:S02]  /*9df0*/  FSEL R32, R81, -INF , P5 ;  /* 0xff80000051207808 */ /* 0x001fe40002800000 */
[----:B------:R-:W-:-:S03]  /*9e00*/  FMNMX.FTZ R79, R53, R4, !PT ;  /* 0x00000004354f7209 */ /* 0x000fc60007810000 */
[----:B------:R0:W-:Y:S01]  /*9e10*/  MUFU.EX2 R35, R36 ;  /* 0x0000002400237308 */ /* 0x0001e20000000800 */
[----:B------:R-:W-:-:S04]  /*9e20*/  FMNMX.FTZ R4, R54, R79, !PT ;  /* 0x0000004f36047209 */ /* 0x000fc80007810000 */
[----:B------:R-:W-:-:S03]  /*9e30*/  FMNMX.FTZ R39, R57, R4, !PT ;  /* 0x0000000439277209 */ /* 0x000fc60007810000 */
[----:B------:R-:W4:Y:S01]  /*9e40*/  MUFU.EX2 R120, R120 ;  /* 0x0000007800787308 */ /* 0x000f220000000800 */
[----:B------:R-:W-:-:S04]  /*9e50*/  FMNMX.FTZ R4, R58, R39, !PT ;  /* 0x000000273a047209 */ /* 0x000fc80007810000 */
[----:B------:R-:W-:-:S03]  /*9e60*/  FMNMX.FTZ R79, R61, R4, !PT ;  /* 0x000000043d4f7209 */ /* 0x000fc60007810000 */
[----:B------:R-:W5:Y:S01]  /*9e70*/  MUFU.EX2 R122, R122 ;  /* 0x0000007a007a7308 */ /* 0x000f620000000800 */
[----:B------:R-:W-:-:S04]  /*9e80*/  FMNMX.FTZ R4, R62, R79, !PT ;  /* 0x0000004f3e047209 */ /* 0x000fc80007810000 */
[----:B------:R-:W-:Y:S02]  /*9e90*/  FMNMX.FTZ R79, R65, R4, !PT ;  /* 0x00000004414f7209 */ /* 0x000fe40007810000 */
[----:B------:R-:W-:Y:S01]  /*9ea0*/  FSEL R4, R38, -INF , P1 ;  /* 0xff80000026047808 */ /* 0x000fe20000800000 */
[----:B------:R2:W-:Y:S01]  /*9eb0*/  MUFU.EX2 R39, R40 ;  /* 0x0000002800277308 */ /* 0x0005e20000000800 */
[----:B------:R-:W-:-:S04]  /*9ec0*/  FMNMX.FTZ R8, R66, R79, !PT ;  /* 0x0000004f42087209 */ /* 0x000fc80007810000 */
[----:B------:R-:W-:Y:S02]  /*9ed0*/  FMNMX.FTZ R83, R69, R8, !PT ;  /* 0x0000000845537209 */ /* 0x000fe40007810000 */
[----:B------:R-:W-:Y:S01]  /*9ee0*/  FSEL R8, R72, -INF , P2 ;  /* 0xff80000048087808 */ /* 0x000fe20001000000 */
[----:B------:R3:W-:Y:S01]  /*9ef0*/  MUFU.EX2 R79, R44 ;  /* 0x0000002c004f7308 */ /* 0x0007e20000000800 */
[----:B------:R-:W-:-:S04]  /*9f00*/  FMNMX.FTZ R83, R4, R83, !PT ;  /* 0x0000005304537209 */ /* 0x000fc80007810000 */
[----:B------:R-:W-:-:S03]  /*9f10*/  FMNMX.FTZ R83, R8, R83, !PT ;  /* 0x0000005308537209 */ /* 0x000fc60007810000 */
[----:B------:R-:W-:Y:S01]  /*9f20*/  MUFU.EX2 R124, R124 ;  /* 0x0000007c007c7308 */ /* 0x000fe20000000800 */
[----:B------:R-:W-:-:S04]  /*9f30*/  FMNMX.FTZ R83, R28, R83, !PT ;  /* 0x000000531c537209 */ /* 0x000fc80007810000 */
[----:B------:R-:W-:-:S03]  /*9f40*/  FMNMX.FTZ R83, R24, R83, !PT ;  /* 0x0000005318537209 */ /* 0x000fc60007810000 */
[----:B------:R-:W-:Y:S01]  /*9f50*/  MUFU.EX2 R126, R126 ;  /* 0x0000007e007e7308 */ /* 0x000fe20000000800 */
[----:B------:R-:W-:-:S05]  /*9f60*/  FMNMX.FTZ R83, R32, R83, !PT ;  /* 0x0000005320537209 */ /* 0x000fca0007810000 */
[----:B0-----:R-:W0:Y:S02]  /*9f70*/  SHFL.BFLY PT, R36, R83, 0x2, 0x1f ;  /* 0x0c401f0053247f89 */ /* 0x001e2400000e0000 */
        /* <DEDUP_REMOVED lines=14> */
[----:B------:R-:W-:-:S03]  /*a060*/  ISETP.GE.AND P1, PT, R88, 0x81, PT ;  /* 0x000000815800780c */ /* 0x000fc60003f26270 */
[----:B------:R-:W-:Y:S01]  /*a070*/  MUFU.EX2 R138, R138 ;  /* 0x0000008a008a7308 */ /* 0x000fe20000000800 */
[--C-:B------:R-:W-:Y:S01]  /*a080*/  FFMA.FTZ R149, R5, UR4, -R77.reuse ;  /* 0x0000000405957c23 */ /* 0x100fe2000801084d */
[--C-:B------:R-:W-:Y:S01]  /*a090*/  FFMA.FTZ R6, R6, UR4, -R77.reuse ;  /* 0x0000000406067c23 */ /* 0x100fe2000801084d */
[----:B------:R-:W-:Y:S01]  /*a0a0*/  FFMA.FTZ R151, R9, UR4, -R77 ;  /* 0x0000000409977c23 */ /* 0x000fe2000801084d */
[----:B-1----:R-:W-:Y:S01]  /*a0b0*/  FADD.FTZ R5, R148, R3 ;  /* 0x0000000394057221 */ /* 0x002fe20000010000 */
[--C-:B------:R-:W-:Y:S01]  /*a0c0*/  FFMA.FTZ R10, R10, UR4, -R77.reuse ;  /* 0x000000040a0a7c23 */ /* 0x100fe2000801084d */
[--C-:B------:R-:W-:Y:S01]  /*a0d0*/  FFMA.FTZ R121, R25, UR4, -R77.reuse ;  /* 0x0000000419797c23 */ /* 0x100fe2000801084d */
[----:B--2---:R-:W-:Y:S01]  /*a0e0*/  FFMA.FTZ R40, R42, UR4, -R77 ;  /* 0x000000042a287c23 */ /* 0x004fe2000801084d */
[----:B------:R-:W-:Y:S01]  /*a0f0*/  MUFU.EX2 R149, R149 ;  /* 0x0000009500957308 */ /* 0x000fe20000000800 */
[----:B---3--:R-:W-:Y:S01]  /*a100*/  FADD.FTZ R44, R150, R5 ;  /* 0x00000005962c7221 */ /* 0x008fe20000010000 */
[--C-:B------:R-:W-:Y:S01]  /*a110*/  FFMA.FTZ R26, R26, UR4, -R77.reuse ;  /* 0x000000041a1a7c23 */ /* 0x100fe2000801084d */
[--C-:B------:R-:W-:Y:S01]  /*a120*/  FFMA.FTZ R42, R46, UR4, -R77.reuse ;  /* 0x000000042e2a7c23 */ /* 0x100fe2000801084d */
[--C-:B------:R-:W-:Y:S01]  /*a130*/  FFMA.FTZ R123, R29, UR4, -R77.reuse ;  /* 0x000000041d7b7c23 */ /* 0x100fe2000801084d */
[----:B------:R-:W-:Y:S01]  /*a140*/  FADD.FTZ R5, R7, R44 ;  /* 0x0000002c07057221 */ /* 0x000fe20000010000 */
[--C-:B------:R-:W-:Y:S01]  /*a150*/  FFMA.FTZ R30, R30, UR4, -R77.reuse ;  /* 0x000000041e1e7c23 */ /* 0x100fe2000801084d */
[----:B------:R-:W-:Y:S01]  /*a160*/  FFMA.FTZ R125, R33, UR4, -R77 ;  /* 0x00000004217d7c23 */ /* 0x000fe2000801084d */
[----:B------:R-:W0:Y:S01]  /*a170*/  MUFU.EX2 R6, R6 ;  /* 0x0000000600067308 */ /* 0x000e220000000800 */
[----:B----4-:R-:W-:Y:S01]  /*a180*/  FADD.FTZ R46, R120, R5 ;  /* 0x00000005782e7221 */ /* 0x010fe20000010000 */
[--C-:B------:R-:W-:Y:S01]  /*a190*/  FFMA.FTZ R34, R34, UR4, -R77.reuse ;  /* 0x0000000422227c23 */ /* 0x100fe2000801084d */
[--C-:B------:R-:W-:Y:S01]  /*a1a0*/  FFMA.FTZ R44, R50, UR4, -R77.reuse ;  /* 0x00000004322c7c23 */ /* 0x100fe2000801084d */
[--C-:B------:R-:W-:Y:S01]  /*a1b0*/  FFMA.FTZ R127, R37, UR4, -R77.reuse ;  /* 0x00000004257f7c23 */ /* 0x100fe2000801084d */
[----:B------:R-:W-:Y:S01]  /*a1c0*/  FADD.FTZ R5, R11, R46 ;  /* 0x0000002e0b057221 */ /* 0x000fe20000010000 */
[--C-:B------:R-:W-:Y:S01]  /*a1d0*/  FFMA.FTZ R36, R43, UR4, -R77.reuse ;  /* 0x000000042b247c23 */ /* 0x100fe2000801084d */
[----:B------:R-:W-:Y:S01]  /*a1e0*/  FFMA.FTZ R129, R41, UR4, -R77 ;  /* 0x0000000429817c23 */ /* 0x000fe2000801084d */
[----:B------:R-:W1:Y:S01]  /*a1f0*/  MUFU.EX2 R151, R151 ;  /* 0x0000009700977308 */ /* 0x000e620000000800 */
[----:B-----5:R-:W-:Y:S01]  /*a200*/  FADD.FTZ R46, R122, R5 ;  /* 0x000000057a2e7221 */ /* 0x020fe20000010000 */
[----:B------:R-:W-:Y:S01]  /*a210*/  MOV R25, UR38 ;  /* 0x0000002600197c02 */ /* 0x000fe20008000f00 */
[--C-:B------:R-:W-:Y:S01]  /*a220*/  FFMA.FTZ R131, R45, UR4, -R77.reuse ;  /* 0x000000042d837c23 */ /* 0x100fe2000801084d */
[--C-:B------:R-:W-:Y:S01]  /*a230*/  FFMA.FTZ R133, R49, UR4, -R77.reuse ;  /* 0x0000000431857c23 */ /* 0x100fe2000801084d */
[----:B------:R-:W-:Y:S01]  /*a240*/  FADD.FTZ R9, R27, R46 ;  /* 0x0000002e1b097221 */ /* 0x000fe20000010000 */
[----:B------:R-:W-:Y:S01]  /*a250*/  PRMT R0, R25, 0x654, R0 ;  /* 0x0000065419007816 */ /* 0x000fe20000000000 */
[----:B------:R-:W-:Y:S01]  /*a260*/  FFMA.FTZ R135, R53, UR4, -R77 ;  /* 0x0000000435877c23 */ /* 0x000fe2000801084d */
[----:B------:R-:W2:Y:S01]  /*a270*/  MUFU.EX2 R10, R10 ;  /* 0x0000000a000a7308 */ /* 0x000ea20000000800 */
[----:B0-----:R-:W-:Y:S01]  /*a280*/  FADD.FTZ R48, R149, R6 ;  /* 0x0000000695307221 */ /* 0x001fe20000010000 */
[----:B------:R-:W-:Y:S01]  /*a290*/  FADD.FTZ R50, R124, R9 ;  /* 0x000000097c327221 */ /* 0x000fe20000010000 */
[----:B------:R0:W-:Y:S01]  /*a2a0*/  SYNCS.ARRIVE.TRANS64.RED.A1T0 RZ, [R0+URZ], RZ ;  /* 0x000000ff00ff79a7 */ /* 0x0001e2000810043f */
[--C-:B------:R-:W-:Y:S01]  /*a2b0*/  FFMA.FTZ R46, R54, UR4, -R77.reuse ;  /* 0x00000004362e7c23 */ /* 0x100fe2000801084d */
[--C-:B------:R-:W-:Y:S01]  /*a2c0*/  FFMA.FTZ R137, R57, UR4, -R77.reuse ;  /* 0x0000000439897c23 */ /* 0x100fe2000801084d */
[----:B------:R-:W-:Y:S01]  /*a2d0*/  FADD.FTZ R9, R75, R50 ;  /* 0x000000324b097221 */ /* 0x000fe20000010000 */
[----:B------:R-:W-:Y:S01]  /*a2e0*/  F2FP.BF16.F32.PACK_AB R148, R3, R148 ;  /* 0x000000940394723e */ /* 0x000fe200000010ff */
[----:B------:R-:W3:Y:S01]  /*a2f0*/  MUFU.EX2 R121, R121 ;  /* 0x0000007900797308 */ /* 0x000ee20000000800 */
[----:B-1----:R-:W-:Y:S01]  /*a300*/  FADD.FTZ R5, R151, R48 ;  /* 0x0000003097057221 */ /* 0x002fe20000010000 */
[--C-:B------:R-:W-:Y:S01]  /*a310*/  FFMA.FTZ R139, R61, UR4, -R77.reuse ;  /* 0x000000043d8b7c23 */ /* 0x100fe2000801084d */
[--C-:B------:R-:W-:Y:S01]  /*a320*/  FFMA.FTZ R141, R65, UR4, -R77.reuse ;  /* 0x00000004418d7c23 */ /* 0x100fe2000801084d */
[----:B------:R-:W-:Y:S01]  /*a330*/  F2FP.BF16.F32.PACK_AB R150, R7, R150 ;  /* 0x000000960796723e */ /* 0x000fe200000010ff */
[--C-:B------:R-:W-:Y:S01]  /*a340*/  FFMA.FTZ R66, R66, UR4, -R77.reuse ;  /* 0x0000000442427c23 */ /* 0x100fe2000801084d */
[--C-:B------:R-:W-:Y:S01]  /*a350*/  FFMA.FTZ R143, R69, UR4, -R77.reuse ;  /* 0x00000004458f7c23 */ /* 0x100fe2000801084d */
[----:B------:R-:W-:Y:S01]  /*a360*/  FFMA.FTZ R28, R28, UR4, -R77 ;  /* 0x000000041c1c7c23 */ /* 0x000fe2000801084d */
[----:B------:R-:W1:Y:S01]  /*a370*/  MUFU.EX2 R26, R26 ;  /* 0x0000001a001a7308 */ /* 0x000e620000000800 */
[----:B--2---:R-:W-:Y:S01]  /*a380*/  FADD.FTZ R48, R10, R5 ;  /* 0x000000050a307221 */ /* 0x004fe20000010000 */
[--C-:B------:R-:W-:Y:S01]  /*a390*/  FFMA.FTZ R24, R24, UR4, -R77.reuse ;  /* 0x0000000418187c23 */ /* 0x100fe2000801084d */
[----:B------:R-:W-:Y:S01]  /*a3a0*/  FFMA.FTZ R32, R32, UR4, -R77 ;  /* 0x0000000420207c23 */ /* 0x000fe2000801084d */
[----:B------:R-:W-:-:S02]  /*a3b0*/  F2FP.BF16.F32.PACK_AB R149, R6, R149 ;  /* 0x000000950695723e */ /* 0x000fc400000010ff */
[----:B------:R-:W-:Y:S02]  /*a3c0*/  F2FP.BF16.F32.PACK_AB R120, R11, R120 ;  /* 0x000000780b78723e */ /* 0x000fe400000010ff */
[----:B------:R-:W2:Y:S01]  /*a3d0*/  MUFU.EX2 R123, R123 ;  /* 0x0000007b007b7308 */ /* 0x000ea20000000800 */
[----:B---3--:R-:W-:Y:S01]  /*a3e0*/  FADD.FTZ R5, R121, R48 ;  /* 0x0000003079057221 */ /* 0x008fe20000010000 */
[----:B------:R-:W-:Y:S01]  /*a3f0*/  FADD.FTZ R48, R126, R9 ;  /* 0x000000097e307221 */ /* 0x000fe20000010000 */
[----:B------:R-:W-:Y:S02]  /*a400*/  F2FP.BF16.F32.PACK_AB R122, R27, R122 ;  /* 0x0000007a1b7a723e */ /* 0x000fe400000010ff */
[----:B------:R-:W-:Y:S01]  /*a410*/  F2FP.BF16.F32.PACK_AB R124, R75, R124 ;  /* 0x0000007c4b7c723e */ /* 0x000fe200000010ff */
[C---:B------:R-:W-:Y:S01]  /*a420*/  FADD.FTZ R9, R35.reuse, R48 ;  /* 0x0000003023097221 */ /* 0x040fe20000010000 */
[----:B------:R-:W-:Y:S01]  /*a430*/  FFMA.FTZ R48, R58, UR4, -R77 ;  /* 0x000000043a307c23 */ /* 0x000fe2000801084d */
[----:B------:R-:W3:Y:S01]  /*a440*/  MUFU.EX2 R30, R30 ;  /* 0x0000001e001e7308 */ /* 0x000ee20000000800 */
[----:B-1----:R-:W-:Y:S01]  /*a450*/  FADD.FTZ R50, R26, R5 ;  /* 0x000000051a327221 */ /* 0x002fe20000010000 */
[----:B------:R-:W-:Y:S01]  /*a460*/  FADD.FTZ R52, R128, R9 ;  /* 0x0000000980347221 */ /* 0x000fe20000010000 */
[----:B------:R-:W-:-:S02]  /*a470*/  F2FP.BF16.F32.PACK_AB R126, R35, R126 ;  /* 0x0000007e237e723e */ /* 0x000fc400000010ff */
[C---:B------:R-:W-:Y:S01]  /*a480*/  F2FP.BF16.F32.PACK_AB R128, R39.reuse, R128 ;  /* 0x000000802780723e */ /* 0x040fe200000010ff */
[----:B------:R-:W-:Y:S01]  /*a490*/  FADD.FTZ R9, R39, R52 ;  /* 0x0000003427097221 */ /* 0x000fe20000010000 */
[----:B------:R-:W-:Y:S01]  /*a4a0*/  F2FP.BF16.F32.PACK_AB R151, R10, R151 ;  /* 0x000000970a97723e */ /* 0x000fe200000010ff */
[----:B------:R-:W1:Y:S01]  /*a4b0*/  MUFU.EX2 R125, R125 ;  /* 0x0000007d007d7308 */ /* 0x000e620000000800 */
[----:B--2---:R-:W-:Y:S01]  /*a4c0*/  FADD.FTZ R5, R123, R50 ;  /* 0x000000327b057221 */ /* 0x004fe20000010000 */
[----:B------:R-:W-:Y:S02]  /*a4d0*/  F2FP.BF16.F32.PACK_AB R121, R26, R121 ;  /* 0x000000791a79723e */ /* 0x000fe400000010ff */
[----:B------:R-:W-:-:S04]  /*a4e0*/  MOV R88, R119 ;  /* 0x0000007700587202 */ /* 0x000fc80000000f00 */
[----:B------:R-:W0:Y:S01]  /*a4f0*/  MUFU.EX2 R34, R34 ;  /* 0x0000002200227308 */ /* 0x000e220000000800 */
[C---:B---3--:R-:W-:Y:S01]  /*a500*/  FADD.FTZ R50, R30.reuse, R5 ;  /* 0x000000051e327221 */ /* 0x048fe20000010000 */
[----:B------:R-:W-:-:S06]  /*a510*/  F2FP.BF16.F32.PACK_AB R123, R30, R123 ;  /* 0x0000007b1e7b723e */ /* 0x000fcc00000010ff */
[----:B------:R-:W2:Y:S01]  /*a520*/  MUFU.EX2 R127, R127 ;  /* 0x0000007f007f7308 */ /* 0x000ea20000000800 */
[----:B-1----:R-:W-:Y:S01]  /*a530*/  FADD.FTZ R5, R125, R50 ;  /* 0x000000327d057221 */ /* 0x002fe20000010000 */
[----:B------:R-:W-:Y:S01]  /*a540*/  FADD.FTZ R50, R130, R9 ;  /* 0x0000000982327221 */ /* 0x000fe20000010000 */
[----:B------:R-:W-:-:S03]  /*a550*/  F2FP.BF16.F32.PACK_AB R130, R79, R130 ;  /* 0x000000824f82723e */ /* 0x000fc600000010ff */
[----:B------:R-:W-:Y:S01]  /*a560*/  FADD.FTZ R9, R79, R50 ;  /* 0x000000324f097221 */ /* 0x000fe20000010000 */
[----:B------:R-:W-:Y:S01]  /*a570*/  FFMA.FTZ R50, R62, UR4, -R77 ;  /* 0x000000043e327c23 */ /* 0x000fe2000801084d */
[----:B------:R-:W1:Y:S01]  /*a580*/  MUFU.EX2 R36, R36 ;  /* 0x0000002400247308 */ /* 0x000e620000000800 */
[C---:B0-----:R-:W-:Y:S01]  /*a590*/  FADD.FTZ R0, R34.reuse, R5 ;  /* 0x0000000522007221 */ /* 0x041fe20000010000 */
[----:B------:R-:W-:-:S06]  /*a5a0*/  F2FP.BF16.F32.PACK_AB R125, R34, R125 ;  /* 0x0000007d227d723e */ /* 0x000fcc00000010ff */
[----:B------:R-:W0:Y:S01]  /*a5b0*/  MUFU.EX2 R129, R129 ;  /* 0x0000008100817308 */ /* 0x000e220000000800 */
[----:B--2---:R-:W-:Y:S01]  /*a5c0*/  FADD.FTZ R5, R127, R0 ;  /* 0x000000007f057221 */ /* 0x004fe20000010000 */
[----:B------:R-:W-:Y:S01]  /*a5d0*/  FADD.FTZ R0, R132, R9 ;  /* 0x0000000984007221 */ /* 0x000fe20000010000 */
[----:B------:R-:W-:-:S05]  /*a5e0*/  F2FP.BF16.F32.PACK_AB R132, R47, R132 ;  /* 0x000000842f84723e */ /* 0x000fca00000010ff */
[----:B------:R-:W2:Y:S01]  /*a5f0*/  MUFU.EX2 R40, R40 ;  /* 0x0000002800287308 */ /* 0x000ea20000000800 */
[----:B-1----:R-:W-:Y:S01]  /*a600*/  FADD.FTZ R52, R36, R5 ;  /* 0x0000000524347221 */ /* 0x002fe20000010000 */
[----:B------:R-:W-:Y:S01]  /*a610*/  FADD.FTZ R5, R47, R0 ;  /* 0x000000002f057221 */ /* 0x000fe20000010000 */
[----:B------:R-:W-:Y:S01]  /*a620*/  FFMA.FTZ R0, R4, UR4, -R77 ;  /* 0x0000000404007c23 */ /* 0x000fe2000801084d */
[----:B------:R-:W-:-:S04]  /*a630*/  F2FP.BF16.F32.PACK_AB R127, R36, R127 ;  /* 0x0000007f247f723e */ /* 0x000fc800000010ff */
[----:B------:R-:W1:Y:S01]  /*a640*/  MUFU.EX2 R131, R131 ;  /* 0x0000008300837308 */ /* 0x000e620000000800 */
[----:B0-----:R-:W-:Y:S01]  /*a650*/  FADD.FTZ R9, R129, R52 ;  /* 0x0000003481097221 */ /* 0x001fe20000010000 */
[----:B------:R-:W-:Y:S01]  /*a660*/  FADD.FTZ R52, R134, R5 ;  /* 0x0000000586347221 */ /* 0x000fe20000010000 */
[----:B------:R-:W-:Y:S01]  /*a670*/  FFMA.FTZ R5, R8, UR4, -R77 ;  /* 0x0000000408057c23 */ /* 0x000fe2000801084d */
[C---:B------:R-:W-:Y:S02]  /*a680*/  F2FP.BF16.F32.PACK_AB R134, R51.reuse, R134 ;  /* 0x000000863386723e */ /* 0x040fe400000010ff */
[----:B------:R-:W-:Y:S02]  /*a690*/  FADD.FTZ R25, R51, R52 ;  /* 0x0000003433197221 */ /* 0x000fe40000010000 */
[----:B------:R-:W0:Y:S01]  /*a6a0*/  MUFU.EX2 R42, R42 ;  /* 0x0000002a002a7308 */ /* 0x000e220000000800 */
[----:B--2---:R-:W-:Y:S01]  /*a6b0*/  FADD.FTZ R4, R40, R9 ;  /* 0x0000000928047221 */ /* 0x004fe20000010000 */
[----:B------:R-:W-:Y:S01]  /*a6c0*/  FADD.FTZ R52, R136, R25 ;  /* 0x0000001988347221 */ /* 0x000fe20000010000 */
[----:B------:R-:W-:-:S02]  /*a6d0*/  F2FP.BF16.F32.PACK_AB R136, R55, R136 ;  /* 0x000000883788723e */ /* 0x000fc400000010ff */
[----:B------:R-:W-:-:S03]  /*a6e0*/  F2FP.BF16.F32.PACK_AB R129, R40, R129 ;  /* 0x000000812881723e */ /* 0x000fc600000010ff */
[----:B------:R-:W2:Y:S01]  /*a6f0*/  MUFU.EX2 R133, R133 ;  /* 0x0000008500857308 */ /* 0x000ea20000000800 */
[----:B-1----:R-:W-:-:S07]  /*a700*/  FADD.FTZ R9, R131, R4 ;  /* 0x0000000483097221 */ /* 0x002fce0000010000 */
[----:B------:R-:W1:Y:S01]  /*a710*/  MUFU.EX2 R44, R44 ;  /* 0x0000002c002c7308 */ /* 0x000e620000000800 */
[C---:B0-----:R-:W-:Y:S01]  /*a720*/  FADD.FTZ R8, R42.reuse, R9 ;  /* 0x000000092a087221 */ /* 0x041fe20000010000 */
[----:B------:R-:W-:Y:S01]  /*a730*/  FADD.FTZ R9, R55, R52 ;  /* 0x0000003437097221 */ /* 0x000fe20000010000 */
[----:B------:R-:W-:-:S03]  /*a740*/  F2FP.BF16.F32.PACK_AB R131, R42, R131 ;  /* 0x000000832a83723e */ /* 0x000fc600000010ff */
[----:B------:R-:W-:Y:S02]  /*a750*/  FADD.FTZ R52, R138, R9 ;  /* 0x000000098a347221 */ /* 0x000fe40000010000 */
        /* <DEDUP_REMOVED lines=30> */
[----:B------:R-:W-:Y:S01]  /*a940*/  MUFU.EX2 R141, R141 ;  /* 0x0000008d008d7308 */ /* 0x000fe20000000800 */
[----:B--2---:R-:W-:-:S07]  /*a950*/  F2FP.BF16.F32.PACK_AB R139, R50, R139 ;  /* 0x0000008b328b723e */ /* 0x004fce00000010ff */
[----:B------:R-:W0:Y:S01]  /*a960*/  MUFU.EX2 R71, R71 ;  /* 0x0000004700477308 */ /* 0x000e220000000800 */
[----:B-1----:R-:W-:-:S07]  /*a970*/  FADD.FTZ R52, R144, R7 ;  /* 0x0000000790347221 */ /* 0x002fce0000010000 */
[----:B------:R-:W1:Y:S08]  /*a980*/  MUFU.EX2 R4, R66 ;  /* 0x0000004200047308 */ /* 0x000e700000000800 */
[----:B------:R-:W2:Y:S01]  /*a990*/  MUFU.EX2 R143, R143 ;  /* 0x0000008f008f7308 */ /* 0x000ea20000000800 */
[C---:B0-----:R-:W-:Y:S01]  /*a9a0*/  FADD.FTZ R7, R71.reuse, R52 ;  /* 0x0000003447077221 */ /* 0x041fe20000010000 */
[----:B------:R-:W-:-:S06]  /*a9b0*/  F2FP.BF16.F32.PACK_AB R144, R71, R144 ;  /* 0x000000904790723e */ /* 0x000fcc00000010ff */
[----:B------:R0:W3:Y:S08]  /*a9c0*/  MUFU.EX2 R8, R0 ;  /* 0x0000000000087308 */ /* 0x0000f00000000800 */
[----:B------:R-:W4:Y:S01]  /*a9d0*/  MUFU.EX2 R5, R5 ;  /* 0x0000000500057308 */ /* 0x000f220000000800 */
[----:B0-----:R-:W-:-:S04]  /*a9e0*/  FADD.FTZ R0, R50, R3 ;  /* 0x0000000332007221 */ /* 0x001fc80000010000 */
[----:B------:R-:W-:Y:S01]  /*a9f0*/  FADD.FTZ R3, R141, R0 ;  /* 0x000000008d037221 */ /* 0x000fe20000010000 */
[C---:B-1----:R-:W-:Y:S02]  /*aa00*/  F2FP.BF16.F32.PACK_AB R141, R4.reuse, R141 ;  /* 0x0000008d048d723e */ /* 0x042fe400000010ff */
[----:B------:R-:W0:Y:S01]  /*aa10*/  MUFU.EX2 R28, R28 ;  /* 0x0000001c001c7308 */ /* 0x000e220000000800 */
[----:B------:R-:W-:-:S04]  /*aa20*/  FADD.FTZ R52, R4, R3 ;  /* 0x0000000304347221 */ /* 0x000fc80000010000 */
[----:B--2---:R-:W-:Y:S01]  /*aa30*/  FADD.FTZ R3, R143, R52 ;  /* 0x000000348f037221 */ /* 0x004fe20000010000 */
[C---:B---3--:R-:W-:Y:S02]  /*aa40*/  F2FP.BF16.F32.PACK_AB R143, R8.reuse, R143 ;  /* 0x0000008f088f723e */ /* 0x048fe400000010ff */
[----:B------:R-:W1:Y:S01]  /*aa50*/  MUFU.EX2 R24, R24 ;  /* 0x0000001800187308 */ /* 0x000e620000000800 */
[----:B------:R-:W-:-:S04]  /*aa60*/  FADD.FTZ R6, R8, R3 ;  /* 0x0000000308067221 */ /* 0x000fc80000010000 */
[----:B----4-:R-:W-:-:S03]  /*aa70*/  FADD.FTZ R3, R5, R6 ;  /* 0x0000000605037221 */ /* 0x010fc60000010000 */
[----:B------:R-:W2:Y:S01]  /*aa80*/  MUFU.EX2 R146, R146 ;  /* 0x0000009200927308 */ /* 0x000ea20000000800 */
[C---:B0-----:R-:W-:Y:S01]  /*aa90*/  FADD.FTZ R3, R28.reuse, R3 ;  /* 0x000000031c037221 */ /* 0x041fe20000010000 */
[----:B------:R-:W-:-:S06]  /*aaa0*/  F2FP.BF16.F32.PACK_AB R145, R28, R5 ;  /* 0x000000051c91723e */ /* 0x000fcc00000010ff */
[----:B------:R-:W0:Y:S01]  /*aab0*/  MUFU.EX2 R147, R32 ;  /* 0x0000002000937308 */ /* 0x000e220000000800 */
[----:B-1----:R-:W-:-:S07]  /*aac0*/  FADD.FTZ R6, R24, R3 ;  /* 0x0000000318067221 */ /* 0x002fce0000010000 */
[----:B------:R-:W1:Y:S01]  /*aad0*/  MUFU.EX2 R73, R73 ;  /* 0x0000004900497308 */ /* 0x000e620000000800 */
[----:B--2---:R-:W-:Y:S01]  /*aae0*/  FADD.FTZ R0, R146, R7 ;  /* 0x0000000792007221 */ /* 0x004fe20000010000 */
[C---:B0-----:R-:W-:Y:S01]  /*aaf0*/  FADD.FTZ R3, R147.reuse, R6 ;  /* 0x0000000693037221 */ /* 0x041fe20000010000 */
[----:B------:R-:W-:Y:S02]  /*ab00*/  F2FP.BF16.F32.PACK_AB R147, R147, R24 ;  /* 0x000000189393723e */ /* 0x000fe400000010ff */
[C---:B-1----:R-:W-:Y:S01]  /*ab10*/  FADD.FTZ R0, R73.reuse, R0 ;  /* 0x0000000049007221 */ /* 0x042fe20000010000 */
[----:B------:R-:W-:Y:S01]  /*ab20*/  F2FP.BF16.F32.PACK_AB R146, R73, R146 ;  /* 0x000000924992723e */ /* 0x000fe200000010ff */
[----:B------:R-:W-:Y:S06]  /*ab30*/  @!P1 BRA `(.L_x_13297) ;  /* 0x0000002800309947 */ /* 0x000fec0003800000 */
[----:B------:R-:W2:Y:S01]  /*ab40*/  LDL.LU R84, [R1+0x40] ;  /* 0x0000400001547983 */ /* 0x000ea20000300800 */
        /* <DEDUP_REMOVED lines=20> */
[----:B--2---:R-:W-:-:S07]  /*ac90*/  VIADD R8, R84, 0xfffffffe ;  /* 0xfffffffe54087836 */ /* 0x004fce0000000000 */
.L_x_13309:
        /* <DEDUP_REMOVED lines=9> */
.L_x_13299:
[----:B------:R-:W-:Y:S02]  /*ad30*/  IADD3 R5, R11, 0x1, RZ ;  /* 0x000000010b057810 */ /* 0x000fe40007ffe0ff */
[----:B------:R-:W-:Y:S02]  /*ad40*/  SHF.L.U32 R6, R157, 0x1f, RZ ;  /* 0x0000001f9d067819 */ /* 0x000fe400000006ff */
[----:B------:R-:W-:-:S04]  /*ad50*/  ISETP.NE.AND P2, PT, R5, 0x2, PT ;  /* 0x000000020500780c */ /* 0x000fc80003f45270 */
[----:B------:R-:W-:-:S05]  /*ad60*/  SEL R5, R5, RZ, P2 ;  /* 0x000000ff05057207 */ /* 0x000fca0001000000 */
[----:B------:R-:W-:-:S04]  /*ad70*/  IMAD R5, R5, 0x8, R18 ;  /* 0x0000000805057824 */ /* 0x000fc800078e0212 */
[----:B------:R0:W1:Y:S01]  /*ad80*/  SYNCS.PHASECHK.TRANS64.TRYWAIT P2, [R5+URZ+0x16830], R6 ;  /* 0x01683006050075a7 */ /* 0x000062000804017f */
[----:B------:R-:W-:Y:S05]  /*ad90*/  @!P0 BRA `(.L_x_13300) ;  /* 0x0000000000048947 */ /* 0x000fea0003800000 */
[----:B------:R-:W-:Y:S01]  /*ada0*/  BPT.TRAP 0x1 ;  /* 0x000000040000795c */ /* 0x000fe20000300000 */
.L_x_13300:
[----:B------:R-:W-:Y:S04]  /*adb0*/  BSSY B0, `(.L_x_13298) ;  /* 0x0000004000007945 */ /* 0x000fe80003800000 */
[----:B-1----:R-:W-:Y:S05]  /*adc0*/  @P2 BRA `(.L_x_13301) ;  /* 0x0000000000082947 */ /* 0x002fea0003800000 */
[----:B------:R-:W1:Y:S02]  /*add0*/  SYNCS.PHASECHK.TRANS64.TRYWAIT P2, [R5+URZ+0x16830], R6 ;  /* 0x01683006050075a7 */ /* 0x000e64000804017f */
[----:B-1----:R-:W-:Y:S05]  /*ade0*/  @!P2 BRA `(.L_x_13302) ;  /* 0x000000bc0074a947 */ /* 0x002fea0003800000 */
.L_x_13301:
[----:B------:R-:W-:Y:S05]  /*adf0*/  BSYNC B0 ;  /* 0x0000000000007941 */ /* 0x000fea0003800000 */
.L_x_13298:
[----:B01----:R-:W2:Y:S01]  /*ae00*/  LDL R6, [R1+0x1c] ;  /* 0x00001c0001067983 */ /* 0x003ea20000100800 */
[----:B------:R-:W-:Y:S01]  /*ae10*/  VIADD R155, R11, 0x1 ;  /* 0x000000010b9b7836 */ /* 0x000fe20000000000 */
[----:B------:R-:W0:Y:S04]  /*ae20*/  S2R R5, SR_TID.X ;  /* 0x0000000000057919 */ /* 0x000e280000002100 */
[----:B------:R-:W-:-:S04]  /*ae30*/  ISETP.NE.AND P2, PT, R155, 0x2, PT ;  /* 0x000000029b00780c */ /* 0x000fc80003f45270 */
[----:B------:R-:W-:Y:S01]  /*ae40*/  SEL R155, R155, RZ, P2 ;  /* 0x000000ff9b9b7207 */ /* 0x000fe20001000000 */
[----:B------:R-:W-:Y:S01]  /*ae50*/  IMAD.MOV.U32 R7, RZ, RZ, 0x40000040 ;  /* 0x40000040ff077424 */ /* 0x000fe200078e00ff */
[----:B------:R-:W-:Y:S05]  /*ae60*/  WARPSYNC.ALL ;  /* 0x0000000000007948 */ /* 0x000fea0003800000 */
[----:B------:R-:W-:Y:S02]  /*ae70*/  R2UR UR19, R7 ;  /* 0x00000000071372ca */ /* 0x000fe400000e0000 */
[----:B0-----:R-:W-:-:S05]  /*ae80*/  SHF.R.U32.HI R5, RZ, 0x7, R5 ;  /* 0x00000007ff057819 */ /* 0x001fca0000011605 */
[----:B------:R-:W-:Y:S02]  /*ae90*/  VIADD R5, R5, 0x8 ;  /* 0x0000000805057836 */ /* 0x000fe40000000000 */
[----:B------:R-:W-:Y:S01]  /*aea0*/  IMAD.MOV.U32 R27, RZ, RZ, 0x40000040 ;  /* 0x40000040ff1b7424 */ /* 0x000fe200078e00ff */
[----:B------:R-:W-:Y:S01]  /*aeb0*/  R2UR UR8, R12 ;  /* 0x000000000c0872ca */ /* 0x000fe200000e0000 */
[----:B------:R-:W-:Y:S01]  /*aec0*/  IMAD.MOV.U32 R25, RZ, RZ, 0x40000040 ;  /* 0x40000040ff197424 */ /* 0x000fe200078e00ff */
[----:B------:R-:W-:Y:S02]  /*aed0*/  R2UR UR9, R13 ;  /* 0x000000000d0972ca */ /* 0x000fe400000e0000 */
[----:B------:R-:W-:Y:S02]  /*aee0*/  R2UR UR11, R27 ;  /* 0x000000001b0b72ca */ /* 0x000fe400000e0000 */
[----:B------:R-:W-:Y:S02]  /*aef0*/  R2UR UR15, R25 ;  /* 0x00000000190f72ca */ /* 0x000fe400000e0000 */
[----:B------:R-:W-:Y:S01]  /*af00*/  R2UR UR23, R27 ;  /* 0x000000001b1772ca */ /* 0x000fe200000e0000 */
[----:B------:R0:W-:Y:S01]  /*af10*/  BAR.SYNC.DEFER_BLOCKING R5, 0x100 ;  /* 0x000400050000751d */ /* 0x0001e20000010000 */
[----:B--2---:R-:W-:-:S04]  /*af20*/  IMAD R26, R155, 0x400, R6 ;  /* 0x000004009b1a7824 */ /* 0x004fc800078e0206 */
[----:B------:R-:W-:-:S05]  /*af30*/  VIADD R6, R26, 0x4 ;  /* 0x000000041a067836 */ /* 0x000fca0000000000 */
[----:B------:R-:W-:Y:S02]  /*af40*/  R2UR UR18, R6 ;  /* 0x00000000061272ca */ /* 0x000fe400000e0000 */
[----:B------:R-:W2:Y:S01]  /*af50*/  LDL.64 R6, [R1+0x8] ;  /* 0x0000080001067983 */ /* 0x000ea20000100a00 */
[C---:B------:R-:W-:Y:S02]  /*af60*/  R2UR UR10, R26.reuse ;  /* 0x000000001a0a72ca */ /* 0x040fe400000e0000 */
[C---:B------:R-:W-:Y:S01]  /*af70*/  IADD3 R24, R26.reuse, 0x2, RZ ;  /* 0x000000021a187810 */ /* 0x040fe20007ffe0ff */
[----:B------:R-:W-:-:S03]  /*af80*/  VIADD R26, R26, 0x6 ;  /* 0x000000061a1a7836 */ /* 0x000fc60000000000 */
[----:B------:R-:W-:Y:S02]  /*af90*/  R2UR UR14, R24 ;  /* 0x00000000180e72ca */ /* 0x000fe400000e0000 */
[----:B------:R-:W-:Y:S02]  /*afa0*/  R2UR UR22, R26 ;  /* 0x000000001a1672ca */ /* 0x000fe400000e0000 */
[----:B------:R-:W-:-:S06]  /*afb0*/  WARPGROUP.ARRIVE ;  /* 0x00000000000079c5 */ /* 0x000fcc0000000000 */
[----:B------:R-:W-:Y:S01]  /*afc0*/  HGMMA.64x128x16.F32.BF16 R24, gdesc[UR8], RZ, !UPT, gsb0 ;  /* 0x01e00000081879f0 */ /* 0x000fe2000c0018ff */
[----:B------:R-:W-:Y:S02]  /*afd0*/  R2UR UR16, R20 ;  /* 0x00000000141072ca */ /* 0x000fe400000e0000 */
[----:B------:R-:W-:Y:S01]  /*afe0*/  R2UR UR17, R21 ;  /* 0x00000000151172ca */ /* 0x000fe200000e0000 */
[----:B------:R-:W-:Y:S02]  /*aff0*/  WARPGROUP.DEPBAR.LE gsb0, 0x0 ;  /* 0x00008000000079c5 */ /* 0x000fe40000010000 */
[----:B------:R-:W-:Y:S01]  /*b000*/  WARPGROUP.ARRIVE ;  /* 0x00000000000079c5 */ /* 0x000fe20000000000 */
[----:B--2---:R-:W-:Y:S02]  /*b010*/  R2UR UR12, R6 ;  /* 0x00000000060c72ca */ /* 0x004fe400000e0000 */
[----:B------:R-:W-:-:S13]  /*b020*/  R2UR UR13, R7 ;  /* 0x00000000070d72ca */ /* 0x000fda00000e0000 */
[----:B------:R-:W-:Y:S01]  /*b030*/  HGMMA.64x128x16.F32.BF16 R24, gdesc[UR12], R24, gsb0 ;  /* 0x01e000000c1879f0 */ /* 0x000fe20008001818 */
        /* <DEDUP_REMOVED lines=12> */
.L_x_13304:
[----:B------:R-:W-:Y:S01]  /*b100*/  SHF.L.U32 R4, R4, 0x1f, RZ ;  /* 0x0000001f04047819 */ /* 0x000fe200000006ff */
[----:B------:R-:W-:-:S04]  /*b110*/  IMAD R5, R11, 0x8, R18 ;  /* 0x000000080b057824 */ /* 0x000fc800078e0212 */
[----:B------:R0:W1:Y:S01]  /*b120*/  SYNCS.PHASECHK.TRANS64.TRYWAIT P1, [R5+URZ+0x16850], R4 ;  /* 0x01685004050075a7 */ /* 0x000062000802017f */
[----:B------:R-:W-:Y:S05]  /*b130*/  @!P0 BRA `(.L_x_13305) ;  /* 0x0000000000048947 */ /* 0x000fea0003800000 */
[----:B------:R-:W-:Y:S01]  /*b140*/  BPT.TRAP 0x1 ;  /* 0x000000040000795c */ /* 0x000fe20000300000 */
.L_x_13305:
[----:B-1----:R-:W-:Y:S05]  /*b150*/  @P1 BRA `(.L_x_13303) ;  /* 0x0000000000081947 */ /* 0x002fea0003800000 */
[----:B------:R-:W1:Y:S02]  /*b160*/  SYNCS.PHASECHK.TRANS64.TRYWAIT P1, [R5+URZ+0x16850], R4 ;  /* 0x01685004050075a7 */ /* 0x000e64000802017f */
[----:B-1----:R-:W-:Y:S05]  /*b170*/  @!P1 BRA `(.L_x_13306) ;  /* 0x000000b800a49947 */ /* 0x002fea0003800000 */
.L_x_13303:
        /* <DEDUP_REMOVED lines=8> */
[----:B------:R-:W-:-:S04]  /*b200*/  IMAD.MOV.U32 R5, RZ, RZ, 0x40000040 ;  /* 0x40000040ff057424 */ /* 0x000fc800078e00ff */
[----:B------:R-:W-:-:S04]  /*b210*/  IMAD R4, R11, 0x400, R4 ;  /* 0x000004000b047824 */ /* 0x000fc800078e0204 */
[C---:B------:R-:W-:Y:S01]  /*b220*/  VIADD R6, R4.reuse, 0x80 ;  /* 0x0000008004067836 */ /* 0x040fe20000000000 */
[----:B------:R-:W-:-:S13]  /*b230*/  R2UR UR10, R4 ;  /* 0x00000000040a72ca */ /* 0x000fda00000e0000 */
[----:B------:R-:W-:Y:S01]  /*b240*/  HGMMA.64x64x16.F32.BF16 R88, R148, gdesc[UR8].tnspB, R88, gsb0 ;  /* 0x40e0000894587df0 */ /* 0x000fe20008001858 */
[----:B------:R-:W-:Y:S01]  /*b250*/  R2UR UR10, R6 ;  /* 0x00000000060a72ca */ /* 0x000fe200000e0000 */
[----:B------:R-:W-:Y:S01]  /*b260*/  VIADD R6, R4, 0x100 ;  /* 0x0000010004067836 */ /* 0x000fe20000000000 */
[----:B------:R-:W-:Y:S02]  /*b270*/  R2UR UR11, R7 ;  /* 0x00000000070b72ca */ /* 0x000fe400000e0000 */
[----:B------:R-:W-:Y:S01]  /*b280*/  MOV R7, 0x40000040 ;  /* 0x4000004000077802 */ /* 0x000fe20000000f00 */
[----:B------:R-:W-:Y:S02]  /*b290*/  WARPGROUP.DEPBAR.LE gsb0, 0x0 ;  /* 0x00008000000079c5 */ /* 0x000fe40000010000 */
[----:B------:R-:W-:-:S06]  /*b2a0*/  WARPGROUP.ARRIVE ;  /* 0x00000000000079c5 */ /* 0x000fcc0000000000 */
[----:B------:R-:W0:Y:S02]  /*b2b0*/  S2R R150, SR_TID.X ;  /* 0x0000000000967919 */ /* 0x000e240000002100 */
[----:B------:R-:W-:Y:S01]  /*b2c0*/  HGMMA.64x64x16.F32.BF16 R88, R120, gdesc[UR8].tnspB, R88, gsb0 ;  /* 0x40e0000878587df0 */ /* 0x000fe20008001858 */
[----:B------:R-:W-:Y:S01]  /*b2d0*/  R2UR UR10, R6 ;  /* 0x00000000060a72ca */ /* 0x000fe200000e0000 */
[----:B------:R-:W-:Y:S01]  /*b2e0*/  VIADD R6, R4, 0x180 ;  /* 0x0000018004067836 */ /* 0x000fe20000000000 */
[----:B------:R-:W-:Y:S01]  /*b2f0*/  R2UR UR11, R7 ;  /* 0x00000000070b72ca */ /* 0x000fe200000e0000 */
[----:B------:R-:W-:Y:S01]  /*b300*/  IMAD.MOV.U32 R7, RZ, RZ, 0x40000040 ;  /* 0x40000040ff077424 */ /* 0x000fe200078e00ff */
[----:B0-----:R-:W-:Y:S02]  /*b310*/  SHF.R.U32.HI R151, RZ, 0x7, R150 ;  /* 0x00000007ff977819 */ /* 0x001fe40000011696 */
[----:B------:R-:W-:Y:S01]  /*b320*/  ISETP.GE.U32.AND P1, PT, R150, 0x180, PT ;  /* 0x000001809600780c */ /* 0x000fe20003f26070 */
[----:B------:R-:W-:-:S02]  /*b330*/  WARPGROUP.DEPBAR.LE gsb0, 0x0 ;  /* 0x00008000000079c5 */ /* 0x000fc40000010000 */
[----:B------:R-:W-:-:S06]  /*b340*/  WARPGROUP.ARRIVE ;  /* 0x00000000000079c5 */ /* 0x000fcc0000000000 */
[----:B------:R-:W-:Y:S01]  /*b350*/  HGMMA.64x64x16.F32.BF16 R88, R124, gdesc[UR8].tnspB, R88, gsb0 ;  /* 0x40e000087c587df0 */ /* 0x000fe20008001858 */
[----:B------:R-:W-:Y:S01]  /*b360*/  R2UR UR10, R6 ;  /* 0x00000000060a72ca */ /* 0x000fe200000e0000 */
[----:B------:R-:W-:Y:S01]  /*b370*/  VIADD R6, R4, 0x200 ;  /* 0x0000020004067836 */ /* 0x000fe20000000000 */
[----:B------:R-:W-:Y:S01]  /*b380*/  R2UR UR11, R7 ;  /* 0x00000000070b72ca */ /* 0x000fe200000e0000 */
[----:B------:R-:W-:Y:S01]  /*b390*/  IMAD.MOV.U32 R7, RZ, RZ, 0x40000040 ;  /* 0x40000040ff077424 */ /* 0x000fe200078e00ff */
[----:B------:R-:W-:Y:S02]  /*b3a0*/  WARPGROUP.DEPBAR.LE gsb0, 0x0 ;  /* 0x00008000000079c5 */ /* 0x000fe40000010000 */
[----:B------:R-:W-:-:S09]  /*b3b0*/  WARPGROUP.ARRIVE ;  /* 0x00000000000079c5 */ /* 0x000fd20000000000 */
[----:B------:R-:W-:Y:S01]  /*b3c0*/  HGMMA.64x64x16.F32.BF16 R88, R128, gdesc[UR8].tnspB, R88, gsb0 ;  /* 0x40e0000880587df0 */ /* 0x000fe20008001858 */
[----:B------:R-:W-:Y:S01]  /*b3d0*/  R2UR UR10, R6 ;  /* 0x00000000060a72ca */ /* 0x000fe200000e0000 */
[----:B------:R-:W-:Y:S01]  /*b3e0*/  VIADD R6, R4, 0x280 ;  /* 0x0000028004067836 */ /* 0x000fe20000000000 */
[----:B------:R-:W-:Y:S02]  /*b3f0*/  R2UR UR11, R7 ;  /* 0x00000000070b72ca */ /* 0x000fe400000e0000 */
[----:B------:R-:W-:Y:S01]  /*b400*/  MOV R7, 0x40000040 ;  /* 0x4000004000077802 */ /* 0x000fe20000000f00 */
[----:B------:R-:W-:Y:S02]  /*b410*/  WARPGROUP.DEPBAR.LE gsb0, 0x0 ;  /* 0x00008000000079c5 */ /* 0x000fe40000010000 */
[----:B------:R-:W-:-:S08]  /*b420*/  WARPGROUP.ARRIVE ;  /* 0x00000000000079c5 */ /* 0x000fd00000000000 */
[----:B------:R-:W-:Y:S01]  /*b430*/  HGMMA.64x64x16.F32.BF16 R88, R132, gdesc[UR8].tnspB, R88, gsb0 ;  /* 0x40e0000884587df0 */ /* 0x000fe20008001858 */
[----:B------:R-:W-:Y:S01]  /*b440*/  R2UR UR10, R6 ;  /* 0x00000000060a72ca */ /* 0x000fe200000e0000 */
[C---:B------:R-:W-:Y:S01]  /*b450*/  VIADD R6, R4.reuse, 0x300 ;  /* 0x0000030004067836 */ /* 0x040fe20000000000 */
[----:B------:R-:W-:Y:S01]  /*b460*/  R2UR UR11, R7 ;  /* 0x00000000070b72ca */ /* 0x000fe200000e0000 */
[----:B------:R-:W-:Y:S02]  /*b470*/  IMAD.MOV.U32 R7, RZ, RZ, 0x40000040 ;  /* 0x40000040ff077424 */ /* 0x000fe400078e00ff */
[----:B------:R-:W-:Y:S01]  /*b480*/  VIADD R4, R4, 0x380 ;  /* 0x0000038004047836 */ /* 0x000fe20000000000 */
[----:B------:R-:W-:Y:S02]  /*b490*/  WARPGROUP.DEPBAR.LE gsb0, 0x0 ;  /* 0x00008000000079c5 */ /* 0x000fe40000010000 */
[----:B------:R-:W-:-:S07]  /*b4a0*/  WARPGROUP.ARRIVE ;  /* 0x00000000000079c5 */ /* 0x000fce0000000000 */
[----:B------:R-:W-:Y:S01]  /*b4b0*/  HGMMA.64x64x16.F32.BF16 R88, R136, gdesc[UR8].tnspB, R88, gsb0 ;  /* 0x40e0000888587df0 */ /* 0x000fe20008001858 */
[----:B------:R-:W-:Y:S02]  /*b4c0*/  R2UR UR10, R6 ;  /* 0x00000000060a72ca */ /* 0x000fe400000e0000 */
[----:B------:R-:W-:Y:S01]  /*b4d0*/  R2UR UR11, R7 ;  /* 0x00000000070b72ca */ /* 0x000fe200000e0000 */
[----:B------:R-:W-:Y:S02]  /*b4e0*/  WARPGROUP.DEPBAR.LE gsb0, 0x0 ;  /* 0x00008000000079c5 */ /* 0x000fe40000010000 */
[----:B------:R-:W-:-:S10]  /*b4f0*/  WARPGROUP.ARRIVE ;  /* 0x00000000000079c5 */ /* 0x000fd40000000000 */
[----:B------:R-:W-:Y:S01]  /*b500*/  HGMMA.64x64x16.F32.BF16 R88, R140, gdesc[UR8].tnspB, R88, gsb0 ;  /* 0x40e000088c587df0 */ /* 0x000fe20008001858 */
[----:B------:R-:W-:Y:S01]  /*b510*/  R2UR UR10, R4 ;  /* 0x00000000040a72ca */ /* 0x000fe200000e0000 */
[----:B------:R-:W-:Y:S01]  /*b520*/  VIADD R4, R151, 0x9 ;  /* 0x0000000997047836 */ /* 0x000fe20000000000 */
[----:B------:R-:W-:-:S04]  /*b530*/  R2UR UR11, R5 ;  /* 0x00000000050b72ca */ /* 0x000fc800000e0000 */
[----:B------:R-:W-:Y:S01]  /*b540*/  SEL R4, R4, 0x9, !P1 ;  /* 0x0000000904047807 */ /* 0x000fe20004800000 */
[----:B------:R-:W-:Y:S02]  /*b550*/  WARPGROUP.DEPBAR.LE gsb0, 0x0 ;  /* 0x00008000000079c5 */ /* 0x000fe40000010000 */
[----:B------:R-:W-:-:S06]  /*b560*/  WARPGROUP.ARRIVE ;  /* 0x00000000000079c5 */ /* 0x000fcc0000000000 */
[----:B------:R-:W-:Y:S03]  /*b570*/  HGMMA.64x64x16.F32.BF16 R88, R144, gdesc[UR8].tnspB, R88, gsb0 ;  /* 0x40e0000890587df0 */ /* 0x000fe60008001858 */
[----:B------:R-:W-:Y:S02]  /*b580*/  WARPGROUP.DEPBAR.LE gsb0, 0x0 ;  /* 0x00008000000079c5 */ /* 0x000fe40000010000 */
[----:B------:R0:W-:Y:S06]  /*b590*/  BAR.ARV R4, 0x100 ;  /* 0x000400040000751d */ /* 0x0001ec0000002000 */
[----:B------:R-:W-:Y:S05]  /*b5a0*/  @!P0 BRA `(.L_x_13307) ;  /* 0x0000000000048947 */ /* 0x000fea0003800000 */
[----:B------:R-:W-:Y:S01]  /*b5b0*/  BPT.TRAP 0x1 ;  /* 0x000000040000795c */ /* 0x000fe20000300000 */
.L_x_13307:
        /* <DEDUP_REMOVED lines=10> */
[----:B------:R-:W-:Y:S01]  /*b660*/  LEA R31, R155, R18, 0x3 ;  /* 0x000000129b1f7211 */ /* 0x000fe200078e18ff */
[----:B------:R-:W-:Y:S01]  /*b670*/  FMUL.FTZ R34, R37, UR6 ;  /* 0x0000000625227c20 */ /* 0x000fe20008410000 */
[----:B------:R-:W-:Y:S01]  /*b680*/  FMUL.FTZ R37, R44, UR6 ;  /* 0x000000062c257c20 */ /* 0x000fe20008410000 */
[----:B------:R-:W-:Y:S01]  /*b690*/  FMUL.FTZ R44, R49, UR6 ;  /* 0x00000006312c7c20 */ /* 0x000fe20008410000 */
[----:B------:R-:W1:Y:S01]  /*b6a0*/  MUFU.TANH R5, R5 ;  /* 0x0000000500057308 */ /* 0x000e620000002400 */
[----:B------:R-:W-:Y:S01]  /*b6b0*/  FMUL.FTZ R28, R32, UR6 ;  /* 0x00000006201c7c20 */ /* 0x000fe20008410000 */
[----:B------:R-:W-:Y:S01]  /*b6c0*/  FMUL.FTZ R49, R56, UR6 ;  /* 0x0000000638317c20 */ /* 0x000fe20008410000 */
[----:B------:R-:W-:Y:S01]  /*b6d0*/  FMUL.FTZ R29, R33, UR6 ;  /* 0x00000006211d7c20 */ /* 0x000fe20008410000 */
[----:B------:R-:W-:-:S02]  /*b6e0*/  VIADD R31, R31, 0x16840 ;  /* 0x000168401f1f7836 */ /* 0x000fc40000000000 */
[----:B------:R-:W-:Y:S01]  /*b6f0*/  FMUL.FTZ R33, R36, UR6 ;  /* 0x0000000624217c20 */ /* 0x000fe20008410000 */
[----:B------:R-:W-:Y:S02]  /*b700*/  IMAD.U32 R56, RZ, RZ, UR38 ;  /* 0x00000026ff387e24 */ /* 0x000fe4000f8e00ff */
[----:B------:R-:W-:Y:S01]  /*b710*/  FMUL.FTZ R36, R41, UR6 ;  /* 0x0000000629247c20 */ /* 0x000fe20008410000 */
[----:B------:R-:W2:Y:S01]  /*b720*/  MUFU.TANH R24, R24 ;  /* 0x0000001800187308 */ /* 0x000ea20000002400 */
[----:B------:R-:W-:Y:S01]  /*b730*/  FMUL.FTZ R41, R48, UR6 ;  /* 0x0000000630297c20 */ /* 0x000fe20008410000 */
[----:B------:R-:W-:Y:S01]  /*b740*/  FMUL.FTZ R48, R53, UR6 ;  /* 0x0000000635307c20 */ /* 0x000fe20008410000 */
[----:B------:R-:W-:Y:S01]  /*b750*/  PRMT R31, R56, 0x654, R31 ;  /* 0x00000654381f7816 */ /* 0x000fe2000000001f */
[----:B------:R-:W-:Y:S01]  /*b760*/  FMUL.FTZ R53, R60, UR6 ;  /* 0x000000063c357c20 */ /* 0x000fe20008410000 */
[----:B0-----:R-:W-:Y:S01]  /*b770*/  FMNMX.FTZ R60, R4, R10, !PT ;  /* 0x0000000a043c7209 */ /* 0x001fe20007810000 */
[----:B------:R-:W-:Y:S01]  /*b780*/  FMUL.FTZ R32, R35, UR6 ;  /* 0x0000000623207c20 */ /* 0x000fe20008410000 */
[----:B------:R1:W-:Y:S01]  /*b790*/  SYNCS.ARRIVE.TRANS64.RED.A1T0 RZ, [R31+URZ], RZ ;  /* 0x000000ff1fff79a7 */ /* 0x0003e2000810043f */
[----:B------:R-:W0:Y:S01]  /*b7a0*/  MUFU.TANH R25, R25 ;  /* 0x0000001900197308 */ /* 0x000e220000002400 */
[----:B------:R-:W-:Y:S01]  /*b7b0*/  FMUL.FTZ R35, R40, UR6 ;  /* 0x0000000628237c20 */ /* 0x000fe20008410000 */
[----:B------:R-:W-:Y:S01]  /*b7c0*/  FMUL.FTZ R40, R45, UR6 ;  /* 0x000000062d287c20 */ /* 0x000fe20008410000 */
[----:B------:R-:W-:Y:S01]  /*b7d0*/  FMUL.FTZ R45, R52, UR6 ;  /* 0x00000006342d7c20 */ /* 0x000fe20008410000 */
[----:B------:R-:W-:Y:S01]  /*b7e0*/  FMUL.FTZ R52, R57, UR6 ;  /* 0x0000000639347c20 */ /* 0x000fe20008410000 */
[----:B------:R-:W-:Y:S01]  /*b7f0*/  FMUL.FTZ R57, R64, UR6 ;  /* 0x0000000640397c20 */ /* 0x000fe20008410000 */
[----:B------:R-:W-:Y:S01]  /*b800*/  FMUL.FTZ R56, R61, UR6 ;  /* 0x000000063d387c20 */ /* 0x000fe20008410000 */
[----:B-1----:R-:W-:Y:S01]  /*b810*/  FMNMX.FTZ R31, R5, R60, !PT ;  /* 0x0000003c051f7209 */ /* 0x002fe20007810000 */
[----:B------:R-:W1:Y:S01]  /*b820*/  MUFU.TANH R28, R28 ;  /* 0x0000001c001c7308 */ /* 0x000e620000002400 */
[----:B------:R-:W-:Y:S01]  /*b830*/  FMUL.FTZ R61, R68, UR6 ;  /* 0x00000006443d7c20 */ /* 0x000fe20008410000 */
[----:B------:R-:W-:Y:S01]  /*b840*/  FMUL.FTZ R39, R39, UR6 ;  /* 0x0000000627277c20 */ /* 0x000fe20008410000 */
[----:B--2---:R-:W-:Y:S01]  /*b850*/  FMNMX.FTZ R60, R24, R31, !PT ;  /* 0x0000001f183c7209 */ /* 0x004fe20007810000 */
        /* <DEDUP_REMOVED lines=32> */
[----:B------:R-:W-:-:S04]  /*ba60*/  UMOV UR4, UR5 ;  /* 0x0000000500047c82 */ /* 0x000fc80008000000 */
[----:B------:R-:W0:Y:S01]  /*ba70*/  MUFU.TANH R36, R36 ;  /* 0x0000002400247308 */ /* 0x000e220000002400 */
[----:B-1----:R-:W-:-:S07]  /*ba80*/  FMNMX.FTZ R64, R34, R31, !PT ;  /* 0x0000001f22407209 */ /* 0x002fce0007810000 */
[----:B------:R-:W1:Y:S01]  /*ba90*/  MUFU.TANH R37, R37 ;  /* 0x0000002500257308 */ /* 0x000e620000002400 */
[----:B--2---:R-:W-:Y:S01]  /*baa0*/  FMNMX.FTZ R31, R35, R64, !PT ;  /* 0x00000040231f7209 */ /* 0x004fe20007810000 */
[----:B------:R-:W-:Y:S01]  /*bab0*/  FMUL.FTZ R64, R69, UR6 ;  /* 0x0000000645407c20 */ /* 0x000fe20008410000 */
[----:B------:R-:W-:-:S05]  /*bac0*/  FMUL.FTZ R69, R76, UR6 ;  /* 0x000000064c457c20 */ /* 0x000fca0008410000 */
        /* <DEDUP_REMOVED lines=70> */
[----:B---3--:R-:W-:Y:S01]  /*bf30*/  FMNMX.FTZ R38, R26, R38, !PT ;  /* 0x000000261a267209 */ /* 0x008fe20007810000 */
[----:B------:R-:W-:Y:S02]  /*bf40*/  FMUL.FTZ R120, R120, UR4 ;  /* 0x0000000478787c20 */ /* 0x000fe40008410000 */
        /* <DEDUP_REMOVED lines=54> */
[----:B0-----:R-:W-:-:S05]  /*c2b0*/  FMNMX.FTZ R38, R38, R86, !PT ;  /* 0x0000005626267209 */ /* 0x001fca0007810000 */
[----:B------:R-:W-:Y:S01]  /*c2c0*/  FADD.FTZ R87, -R38, R9 ;  /* 0x0000000926577221 */ /* 0x000fe20000010100 */
        /* <DEDUP_REMOVED lines=199> */
.L_x_13308:
[----:B------:R-:W-:Y:S01]  /*cf40*/  IMAD R11, R11, 0x8, R18 ;  /* 0x000000080b0b7824 */ /* 0x000fe200078e0212 */
[----:B------:R-:W-:Y:S01]  /*cf50*/  ISETP.GT.AND P1, PT, R8, RZ, PT ;  /* 0x000000ff0800720c */ /* 0x000fe20003f24270 */
        /* <DEDUP_REMOVED lines=72> */
[----:B------:R-:W-:Y:S01]  /*d3e0*/  IADD3 R8, R8, -0x1, RZ ;  /* 0xffffffff08087810 */ /* 0x000fe20007ffe0ff */
[----:B------:R-:W-:Y:S06]  /*d3f0*/  @P1 BRA `(.L_x_13309) ;  /* 0xffffffd800281947 */ /* 0x000fec000383ffff */
.L_x_13297:
[----:B------:R-:W-:Y:S05]  /*d400*/  WARPSYNC.ALL ;  /* 0x0000000000007948 */ /* 0x000fea0003800000 */
[----:B------:R-:W-:Y:S06]  /*d410*/  BAR.ARV 0x8, 0x200 ;  /* 0x0208000000007b1d */ /* 0x000fec0000002000 */
[----:B------:R-:W-:Y:S05]  /*d420*/  @!P0 BRA `(.L_x_13310) ;  /* 0x0000000000048947 */ /* 0x000fea0003800000 */
[----:B------:R-:W-:Y:S01]  /*d430*/  BPT.TRAP 0x1 ;  /* 0x000000040000795c */ /* 0x000fe20000300000 */
.L_x_13310:
[----:B------:R-:W-:Y:S01]  /*d440*/  IMAD R11, R155, 0x8, R18 ;  /* 0x000000089b0b7824 */ /* 0x000fe200078e0212 */
[----:B------:R-:W-:-:S04]  /*d450*/  SHF.L.U32 R4, R157, 0x1f, RZ ;  /* 0x0000001f9d047819 */ /* 0x000fc800000006ff */
[----:B------:R0:W1:Y:S01]  /*d460*/  SYNCS.PHASECHK.TRANS64.TRYWAIT P1, [R11+URZ+0x16850], R4 ;  /* 0x016850040b0075a7 */ /* 0x000062000802017f */
[----:B------:R-:W-:Y:S05]  /*d470*/  @!P0 BRA `(.L_x_13311) ;  /* 0x0000000000048947 */ /* 0x000fea0003800000 */
[----:B------:R-:W-:Y:S01]  /*d480*/  BPT.TRAP 0x1 ;  /* 0x000000040000795c */ /* 0x000fe20000300000 */
.L_x_13311:
[----:B------:R-:W-:-:S04]  /*d490*/  IADD3 R18, R18, 0x400, RZ ;  /* 0x0000040012127810 */ /* 0x000fc80007ffe0ff */
[----:B------:R-:W-:-:S04]  /*d4a0*/  SHF.R.U32.HI R18, RZ, 0x4, R18 ;  /* 0x00000004ff127819 */ /* 0x000fc80000011612 */
[----:B------:R-:W-:Y:S01]  /*d4b0*/  LOP3.LUT R18, R18, 0x3fff, RZ, 0xc0, !PT ;  /* 0x00003fff12127812 */ /* 0x000fe200078ec0ff */
[----:B-1----:R-:W-:Y:S06]  /*d4c0*/  @P1 BRA `(.L_x_13312) ;  /* 0x0000000000081947 */ /* 0x002fec0003800000 */
[----:B------:R-:W1:Y:S02]  /*d4d0*/  SYNCS.PHASECHK.TRANS64.TRYWAIT P1, [R11+URZ+0x16850], R4 ;  /* 0x016850040b0075a7 */ /* 0x000e64000802017f */
[----:B-1----:R-:W-:Y:S05]  /*d4e0*/  @!P1 BRA `(.L_x_13313) ;  /* 0x0000009400dc9947 */ /* 0x002fea0003800000 */
.L_x_13312:
[----:B01----:R-:W-:Y:S01]  /*d4f0*/  IMAD R4, R155, 0x400, R18 ;  /* 0x000004009b047824 */ /* 0x003fe200078e0212 */
[----:B------:R-:W-:Y:S05]  /*d500*/  WARPSYNC.ALL ;  /* 0x0000000000007948 */ /* 0x000fea0003800000 */
[----:B------:R-:W-:Y:S01]  /*d510*/  IMAD.MOV.U32 R5, RZ, RZ, 0x40000040 ;  /* 0x40000040ff057424 */ /* 0x000fe200078e00ff */
[C---:B------:R-:W-:Y:S01]  /*d520*/  R2UR UR6, R4.reuse ;  /* 0x00000000040672ca */ /* 0x040fe200000e0000 */
[----:B------:R-:W-:Y:S01]  /*d530*/  WARPGROUP.ARRIVE ;  /* 0x00000000000079c5 */ /* 0x000fe20000000000 */
[----:B------:R-:W-:Y:S02]  /*d540*/  VIADD R6, R4, 0x80 ;  /* 0x0000008004067836 */ /* 0x000fe40000000000 */
[----:B------:R-:W-:Y:S01]  /*d550*/  R2UR UR7, R5 ;  /* 0x00000000050772ca */ /* 0x000fe200000e0000 */
[----:B------:R-:W-:-:S02]  /*d560*/  IMAD.MOV.U32 R7, RZ, RZ, 0x40000040 ;  /* 0x40000040ff077424 */ /* 0x000fc400078e00ff */
[----:B------:R-:W-:Y:S02]  /*d570*/  IMAD.MOV.U32 R5, RZ, RZ, 0x40000040 ;  /* 0x40000040ff057424 */ /* 0x000fe400078e00ff */
[----:B------:R-:W-:-:S08]  /*d580*/  IMAD.MOV.U32 R27, RZ, RZ, RZ ;  /* 0x000000ffff1b7224 */ /* 0x000fd000078e00ff */
        /* <DEDUP_REMOVED lines=45> */
[----:B------:R-:W-:Y:S02]  /*d860*/  WARPGROUP.DEPBAR.LE gsb0, 0x0 ;  /* 0x00008000000079c5 */ /* 0x000fe40000010000 */
[----:B------:R-:W-:-:S06]  /*d870*/  WARPGROUP.ARRIVE ;  /* 0x00000000000079c5 */ /* 0x000fcc0000000000 */
[----:B------:R-:W-:Y:S01]  /*d880*/  HGMMA.64x64x16.F32.BF16 R88, R140, gdesc[UR4].tnspB, R88, gsb0 ;  /* 0x40e000048c587df0 */ /* 0x000fe20008001858 */
[----:B------:R-:W-:Y:S02]  /*d890*/  R2UR UR6, R4 ;  /* 0x00000000040672ca */ /* 0x000fe400000e0000 */
[----:B------:R-:W-:Y:S01]  /*d8a0*/  R2UR UR7, R5 ;  /* 0x00000000050772ca */ /* 0x000fe200000e0000 */
[----:B------:R-:W0:Y:S04]  /*d8b0*/  SHFL.BFLY PT, R4, R7, 0x1, 0x1f ;  /* 0x0c201f0007047f89 */ /* 0x000e2800000e0000 */
[----:B------:R-:W1:Y:S01]  /*d8c0*/  SHFL.BFLY PT, R5, R6, 0x1, 0x1f ;  /* 0x0c201f0006057f89 */ /* 0x000e6200000e0000 */
[----:B0-----:R-:W-:Y:S01]  /*d8d0*/  FADD.FTZ R10, R7, R4 ;  /* 0x00000004070a7221 */ /* 0x001fe20000010000 */
[----:B------:R-:W-:Y:S01]  /*d8e0*/  MOV R7, RZ ;  /* 0x000000ff00077202 */ /* 0x000fe20000000f00 */
[----:B------:R-:W-:-:S02]  /*d8f0*/  IMAD.U32 R4, RZ, RZ, UR4 ;  /* 0x00000004ff047e24 */ /* 0x000fc4000f8e00ff */
[----:B-1----:R-:W-:Y:S01]  /*d900*/  FADD.FTZ R12, R6, R5 ;  /* 0x00000005060c7221 */ /* 0x002fe20000010000 */
[----:B------:R-:W-:Y:S01]  /*d910*/  FSETP.NE.FTZ.AND P1, PT, R10, RZ, PT ;  /* 0x000000ff0a00720b */ /* 0x000fe20003f35000 */
[----:B------:R-:W-:-:S03]  /*d920*/  IMAD.U32 R6, RZ, RZ, UR4 ;  /* 0x00000004ff067e24 */ /* 0x000fc6000f8e00ff */
        /* <DEDUP_REMOVED lines=13> */
[----:B------:R-:W-:Y:S03]  /*da00*/  HGMMA.64x64x16.F32.BF16 R88, R144, gdesc[UR4].tnspB, R88, gsb0 ;  /* 0x40e0000490587df0 */ /* 0x000fe60008001858 */
[----:B------:R-:W-:Y:S02]  /*da10*/  WARPGROUP.DEPBAR.LE gsb0, 0x0 ;  /* 0x00008000000079c5 */ /* 0x000fe40000010000 */
[----:B--23--:R-:W-:Y:S05]  /*da20*/  @!P0 BRA `(.L_x_13314) ;  /* 0x0000000000048947 */ /* 0x00cfea0003800000 */
[----:B------:R-:W-:Y:S01]  /*da30*/  BPT.TRAP 0x1 ;  /* 0x000000040000795c */ /* 0x000fe20000300000 */
.L_x_13314:
[----:B------:R-:W-:Y:S01]  /*da40*/  VIADD R4, R11, 0x16860 ;  /* 0x000168600b047836 */ /* 0x000fe20000000000 */
[----:B------:R-:W-:Y:S01]  /*da50*/  MOV R5, UR38 ;  /* 0x0000002600057c02 */ /* 0x000fe20008000f00 */
        /* <DEDUP_REMOVED lines=41> */
.L_x_13260:
        /* <DEDUP_REMOVED lines=19> */
[----:B------:R-:W-:-:S02]  /*de20*/  F2FP.BF16.F32.PACK_AB R14, R14, R53 ;  /* 0x000000350e0e723e */ /* 0x000fc400000010ff */
[----:B------:R-:W-:Y:S01]  /*de30*/  F2FP.BF16.F32.PACK_AB R15, R15, R54 ;  /* 0x000000360f0f723e */ /* 0x000fe200000010ff */
[----:B------:R-:W4:Y:S01]  /*de40*/  LDL R58, [R1+0x38] ;  /* 0x00003800013a7983 */ /* 0x000f220000100800 */
[----:B------:R-:W-:Y:S02]  /*de50*/  MOV R20, R18 ;  /* 0x0000001200147202 */ /* 0x000fe40000000f00 */
[----:B0-----:R-:W-:Y:S01]  /*de60*/  MOV R21, R5 ;  /* 0x0000000500157202 */ /* 0x001fe20000000f00 */
[----:B------:R-:W-:Y:S02]  /*de70*/  BAR.SYNC.DEFER_BLOCKING 0x1, 0x180 ;  /* 0x0046000000007b1d */ /* 0x000fe40000010000 */
[----:B--2---:R-:W-:-:S03]  /*de80*/  IMAD.WIDE R10, R4, 0x2, R20 ;  /* 0x00000002040a7825 */ /* 0x004fc600078e0214 */
[C---:B------:R-:W-:Y:S02]  /*de90*/  IADD3 R25, P2, R10.reuse, 0x20, RZ ;  /* 0x000000200a197810 */ /* 0x040fe40007f5e0ff */
[C---:B------:R-:W-:Y:S02]  /*dea0*/  LOP3.LUT R9, R10.reuse, 0x380, RZ, 0xc0, !PT ;  /* 0x000003800a097812 */ /* 0x040fe400078ec0ff */
[C---:B------:R-:W-:Y:S02]  /*deb0*/  IADD3 R59, P0, R10.reuse, 0x60, RZ ;  /* 0x000000600a3b7810 */ /* 0x040fe40007f1e0ff */
[----:B------:R-:W-:Y:S02]  /*dec0*/  IADD3 R57, P1, R10, 0x40, RZ ;  /* 0x000000400a397810 */ /* 0x000fe40007f3e0ff */
[----:B------:R-:W-:Y:S02]  /*ded0*/  LOP3.LUT R4, R25, 0x380, RZ, 0xc0, !PT ;  /* 0x0000038019047812 */ /* 0x000fe400078ec0ff */
[----:B------:R-:W-:-:S02]  /*dee0*/  SHF.R.U64 R9, R9, 0x3, RZ ;  /* 0x0000000309097819 */ /* 0x000fc400000012ff */
[----:B------:R-:W-:Y:S02]  /*def0*/  LOP3.LUT R6, R57, 0x380, RZ, 0xc0, !PT ;  /* 0x0000038039067812 */ /* 0x000fe400078ec0ff */
[----:B-----5:R-:W-:Y:S02]  /*df00*/  LOP3.LUT R24, R59, 0x380, RZ, 0xc0, !PT ;  /* 0x000003803b187812 */ /* 0x020fe400078ec0ff */
[----:B------:R-:W-:Y:S02]  /*df10*/  SHF.R.U64 R4, R4, 0x3, RZ ;  /* 0x0000000304047819 */ /* 0x000fe400000012ff */
[----:B------:R-:W-:Y:S02]  /*df20*/  LOP3.LUT R10, R9, R10, RZ, 0x3c, !PT ;  /* 0x0000000a090a7212 */ /* 0x000fe400078e3cff */
[----:B------:R-:W-:Y:S02]  /*df30*/  SHF.R.U64 R6, R6, 0x3, RZ ;  /* 0x0000000306067819 */ /* 0x000fe400000012ff */
[----:B------:R-:W-:Y:S01]  /*df40*/  SHF.R.U64 R24, R24, 0x3, RZ ;  /* 0x0000000318187819 */ /* 0x000fe200000012ff */
[--C-:B------:R-:W-:Y:S01]  /*df50*/  IMAD.X R5, RZ, RZ, R11.reuse, P0 ;  /* 0x000000ffff057224 */ /* 0x100fe200000e060b */
[----:B------:R-:W-:Y:S01]  /*df60*/  LOP3.LUT R8, R4, R25, RZ, 0x3c, !PT ;  /* 0x0000001904087212 */ /* 0x000fe200078e3cff */
[--C-:B------:R-:W-:Y:S01]  /*df70*/  IMAD.X R7, RZ, RZ, R11.reuse, P1 ;  /* 0x000000ffff077224 */ /* 0x100fe200008e060b */
[----:B------:R-:W-:Y:S01]  /*df80*/  LOP3.LUT R6, R6, R57, RZ, 0x3c, !PT ;  /* 0x0000003906067212 */ /* 0x000fe200078e3cff */
[----:B------:R-:W-:Y:S01]  /*df90*/  IMAD.X R9, RZ, RZ, R11, P2 ;  /* 0x000000ffff097224 */ /* 0x000fe200010e060b */
[----:B------:R-:W-:-:S02]  /*dfa0*/  LOP3.LUT R4, R24, R59, RZ, 0x3c, !PT ;  /* 0x0000003b18047212 */ /* 0x000fc400078e3cff */
[----:B------:R-:W-:Y:S02]  /*dfb0*/  MOV R10, R10 ;  /* 0x0000000a000a7202 */ /* 0x000fe40000000f00 */
[----:B------:R-:W-:Y:S02]  /*dfc0*/  MOV R53, R6 ;  /* 0x0000000600357202 */ /* 0x000fe40000000f00 */
[----:B-1----:R-:W-:Y:S01]  /*dfd0*/  MOV R32, R4 ;  /* 0x0000000400207202 */ /* 0x002fe20000000f00 */
[----:B------:R0:W-:Y:S01]  /*dfe0*/  STSM.16.M88.4 [R10], R12 ;  /* 0x0000000c0a007844 */ /* 0x0001e20000000200 */
[----:B------:R-:W-:Y:S02]  /*dff0*/  ISETP.NE.U32.AND P0, PT, RZ, UR4, PT ;  /* 0x00000004ff007c0c */ /* 0x000fe4000bf05070 */
[----:B---3--:R-:W-:Y:S02]  /*e000*/  IADD3 R24, P1, R62, UR4, RZ ;  /* 0x000000043e187c10 */ /* 0x008fe4000ff3e0ff */
[----:B------:R-:W-:-:S02]  /*e010*/  MOV R54, R8 ;  /* 0x0000000800367202 */ /* 0x000fc40000000f00 */
[----:B------:R-:W-:Y:S02]  /*e020*/  F2FP.BF16.F32.PACK_AB R4, R51, R52 ;  /* 0x000000343304723e */ /* 0x000fe400000010ff */
[----:B------:R-:W-:Y:S02]  /*e030*/  F2FP.BF16.F32.PACK_AB R5, R49, R50 ;  /* 0x000000323105723e */ /* 0x000fe400000010ff */
[----:B------:R-:W-:Y:S02]  /*e040*/  F2FP.BF16.F32.PACK_AB R6, R47, R48 ;  /* 0x000000302f06723e */ /* 0x000fe400000010ff */
[----:B------:R-:W-:Y:S02]  /*e050*/  F2FP.BF16.F32.PACK_AB R7, R45, R46 ;  /* 0x0000002e2d07723e */ /* 0x000fe400000010ff */
[----:B------:R-:W-:Y:S02]  /*e060*/  F2FP.BF16.F32.PACK_AB R8, R43, R44 ;  /* 0x0000002c2b08723e */ /* 0x000fe400000010ff */
[----:B------:R-:W-:-:S02]  /*e070*/  F2FP.BF16.F32.PACK_AB R9, R41, R42 ;  /* 0x0000002a2909723e */ /* 0x000fc400000010ff */
[----:B0-----:R-:W-:Y:S02]  /*e080*/  F2FP.BF16.F32.PACK_AB R10, R39, R40 ;  /* 0x00000028270a723e */ /* 0x001fe400000010ff */
[----:B------:R-:W-:Y:S02]  /*e090*/  F2FP.BF16.F32.PACK_AB R11, R37, R38 ;  /* 0x00000026250b723e */ /* 0x000fe400000010ff */
[----:B------:R-:W-:Y:S02]  /*e0a0*/  F2FP.BF16.F32.PACK_AB R12, R31, R36 ;  /* 0x000000241f0c723e */ /* 0x000fe400000010ff */
[----:B------:R-:W-:Y:S02]  /*e0b0*/  F2FP.BF16.F32.PACK_AB R13, R29, R30 ;  /* 0x0000001e1d0d723e */ /* 0x000fe400000010ff */
[----:B------:R-:W-:Y:S02]  /*e0c0*/  F2FP.BF16.F32.PACK_AB R14, R27, R28 ;  /* 0x0000001c1b0e723e */ /* 0x000fe400000010ff */
[----:B------:R-:W-:-:S02]  /*e0d0*/  F2FP.BF16.F32.PACK_AB R15, R119, R26 ;  /* 0x0000001a770f723e */ /* 0x000fc400000010ff */
[----:B------:R-:W-:Y:S02]  /*e0e0*/  ISETP.NE.AND.EX P0, PT, RZ, UR5, PT, P0 ;  /* 0x00000005ff007c0c */ /* 0x000fe4000bf05300 */
[----:B----4-:R-:W-:Y:S01]  /*e0f0*/  IADD3.X R25, R61, UR5, RZ, P1, !PT ;  /* 0x000000053d197c10 */ /* 0x010fe20008ffe4ff */
[----:B------:R-:W-:Y:S01]  /*e100*/  ULDC.64 UR4, c[0x0][0xc08] ;  /* 0x0003020000047ab9 */ /* 0x000fe20000000a00 */
[----:B------:R0:W-:Y:S01]  /*e110*/  STSM.16.M88.4 [R54], R4 ;  /* 0x0000000436007844 */ /* 0x0001e20000000200 */
[----:B------:R-:W-:Y:S01]  /*e120*/  ISETP.NE.U32.AND P1, PT, RZ, UR4, PT ;  /* 0x00000004ff007c0c */ /* 0x000fe2000bf25070 */
[----:B------:R-:W1:Y:S02]  /*e130*/  LDC R30, c[0x0][0xbe8] ;  /* 0x0002fa00ff1e7b82 */ /* 0x000e640000000800 */
[----:B------:R2:W-:Y:S01]  /*e140*/  STSM.16.M88.4 [R53], R8 ;  /* 0x0000000835007844 */ /* 0x0005e20000000200 */
[----:B------:R-:W-:-:S03]  /*e150*/  ISETP.NE.AND.EX P1, PT, RZ, UR5, PT, P1 ;  /* 0x00000005ff007c0c */ /* 0x000fc6000bf25310 */
[----:B------:R3:W-:Y:S01]  /*e160*/  STSM.16.M88.4 [R32], R12 ;  /* 0x0000000c20007844 */ /* 0x0007e20000000200 */
[----:B------:R-:W-:Y:S01]  /*e170*/  MOV R28, RZ ;  /* 0x000000ff001c7202 */ /* 0x000fe20000000f00 */
[----:B------:R-:W-:Y:S08]  /*e180*/  BAR.SYNC.DEFER_BLOCKING 0x1, 0x180 ;  /* 0x0046000000007b1d */ /* 0x000ff00000010000 */
[----:B0-----:R-:W-:Y:S01]  /*e190*/  @P1 IADD3 R4, P3, R62, UR4, RZ ;  /* 0x000000043e041c10 */ /* 0x001fe2000ff7e0ff */
[----:B------:R-:W-:-:S02]  /*e1a0*/  ULDC UR4, c[0x0][0xa88] ;  /* 0x0002a20000047ab9 */ /* 0x000fc40000000800 */
[----:B--2---:R-:W-:Y:S01]  /*e1b0*/  IMAD.U32 R9, RZ, RZ, UR4 ;  /* 0x00000004ff097e24 */ /* 0x004fe2000f8e00ff */
[----:B------:R-:W-:Y:S01]  /*e1c0*/  @P1 IADD3.X R5, R61, UR5, RZ, P3, !PT ;  /* 0x000000053d051c10 */ /* 0x000fe20009ffe4ff */
[----:B------:R0:W5:Y:S04]  /*e1d0*/  @P0 LDG.E R28, desc[UR42][R24.64] ;  /* 0x0000002a181c0981 */ /* 0x000168000c1e1900 */
[----:B------:R0:W5:Y:S01]  /*e1e0*/  @P1 LDG.E R9, desc[UR42][R4.64] ;  /* 0x0000002a04091981 */ /* 0x000162000c1e1900 */
[----:B-1----:R-:W-:-:S13]  /*e1f0*/  ISETP.NE.AND P2, PT, R30, 0x1, PT ;  /* 0x000000011e00780c */ /* 0x002fda0003f45270 */
[----:B------:R-:W1:Y:S08]  /*e200*/  @P2 LDC R6, c[0x0][0xbec] ;  /* 0x0002fb00ff062b82 */ /* 0x000e700000000800 */
[----:B------:R-:W2:Y:S01]  /*e210*/  @P2 LDC R27, c[0x0][0xbf0] ;  /* 0x0002fc00ff1b2b82 */ /* 0x000ea20000000800 */
[----:B---3--:R-:W-:Y:S01]  /*e220*/  IMAD R15, R58, 0xc0, R60 ;  /* 0x000000c03a0f7824 */ /* 0x008fe200078e023c */
[----:B0-----:R-:W-:Y:S06]  /*e230*/  @P1 BRA `(.L_x_13317) ;  /* 0x0000000000101947 */ /* 0x001fec0003800000 */
[----:B------:R-:W-:Y:S05]  /*e240*/  @!P0 BRA `(.L_x_13317) ;  /* 0x00000000000c8947 */ /* 0x000fea0003800000 */
[----:B------:R-:W3:Y:S04]  /*e250*/  LDG.E R4, desc[UR42][R24.64] ;  /* 0x0000002a18047981 */ /* 0x000ee8000c1e1900 */
[----:B-----5:R-:W3:Y:S02]  /*e260*/  LDG.E R9, desc[UR42][R24.64+0x4] ;  /* 0x0000042a18097981 */ /* 0x020ee4000c1e1900 */
[----:B---3--:R-:W-:-:S07]  /*e270*/  IMAD.IADD R9, R9, 0x1, -R4 ;  /* 0x0000000109097824 */ /* 0x008fce00078e0a04 */
.L_x_13317:
[----:B------:R-:W3:Y:S01]  /*e280*/  LDL.LU R10, [R1+0x44] ;  /* 0x00004400010a7983 */ /* 0x000ee20000300800 */
[----:B-1----:R-:W-:Y:S01]  /*e290*/  @P2 IMAD.HI.U32 R4, R15, R6, RZ ;  /* 0x000000060f042227 */ /* 0x002fe200078e00ff */
[----:B------:R-:W-:Y:S01]  /*e2a0*/  ULDC.64 UR4, c[0x0][0xb90] ;  /* 0x0002e40000047ab9 */ /* 0x000fe20000000a00 */
[----:B-----5:R-:W-:Y:S01]  /*e2b0*/  SHF.R.S32.HI R29, RZ, 0x1f, R28 ;  /* 0x0000001fff1d7819 */ /* 0x020fe2000001141c */
[----:B------:R-:W4:Y:S01]  /*e2c0*/  LDL.LU R8, [R1+0x34] ;  /* 0x0000340001087983 */ /* 0x000f220000300800 */
[----:B------:R-:W0:Y:S01]  /*e2d0*/  S2R R24, SR_TID.X ;  /* 0x0000000000187919 */ /* 0x000e220000002100 */
[----:B------:R-:W-:Y:S01]  /*e2e0*/  IMAD.MOV.U32 R7, RZ, RZ, R15 ;  /* 0x000000ffff077224 */ /* 0x000fe200078e000f */
[----:B------:R-:W1:Y:S01]  /*e2f0*/  @P2 LDC R39, c[0x0][0xbec] ;  /* 0x0002fb00ff272b82 */ /* 0x000e620000000800 */
[----:B------:R-:W4:Y:S04]  /*e300*/  LDL.LU R41, [R1+0x24] ;  /* 0x0000240001297983 */ /* 0x000f280000300800 */
[----:B------:R-:W4:Y:S04]  /*e310*/  LDL R12, [R1+0x54] ;  /* 0x00005400010c7983 */ /* 0x000f280000100800 */
[----:B------:R-:W4:Y:S01]  /*e320*/  LDL R40, [R1+0x3c] ;  /* 0x00003c0001287983 */ /* 0x000f220000100800 */
[----:B--2---:R-:W-:-:S05]  /*e330*/  @P2 SHF.R.U32.HI R7, RZ, R27, R4 ;  /* 0x0000001bff072219 */ /* 0x004fca0000011604 */
[----:B------:R-:W-:Y:S02]  /*e340*/  IMAD.MOV R13, RZ, RZ, -R7 ;  /* 0x000000ffff0d7224 */ /* 0x000fe400078e0a07 */
[C---:B0-----:R-:W-:Y:S01]  /*e350*/  VIADD R25, R24.reuse, 0xffffff80 ;  /* 0xffffff8018197836 */ /* 0x041fe20000000000 */
[----:B------:R-:W-:-:S04]  /*e360*/  IADD3 R44, R24, -0x80, RZ ;  /* 0xffffff80182c7810 */ /* 0x000fc80007ffe0ff */
[----:B------:R-:W-:-:S04]  /*e370*/  SHF.R.S32.HI R24, RZ, 0x1f, R25 ;  /* 0x0000001fff187819 */ /* 0x000fc80000011419 */
[----:B------:R-:W-:Y:S02]  /*e380*/  LEA.HI R24, R24, R25, RZ, 0x7 ;  /* 0x0000001918187211 */ /* 0x000fe400078f38ff */
[----:B------:R-:W-:Y:S02]  /*e390*/  SHF.R.S32.HI R42, RZ, 0x1f, R44 ;  /* 0x0000001fff2a7819 */ /* 0x000fe4000001142c */
[----:B------:R-:W-:Y:S02]  /*e3a0*/  LOP3.LUT R24, R24, 0xffffff80, RZ, 0xc0, !PT ;  /* 0xffffff8018187812 */ /* 0x000fe400078ec0ff */
[----:B------:R-:W-:-:S03]  /*e3b0*/  LEA.HI R42, R42, R44, RZ, 0x3 ;  /* 0x0000002c2a2a7211 */ /* 0x000fc600078f18ff */
[----:B------:R-:W-:Y:S01]  /*e3c0*/  IMAD.IADD R24, R25, 0x1, -R24 ;  /* 0x0000000119187824 */ /* 0x000fe200078e0a18 */
[----:B------:R-:W-:Y:S01]  /*e3d0*/  SHF.R.S32.HI R42, RZ, 0x3, R42 ;  /* 0x00000003ff2a7819 */ /* 0x000fe2000001142a */
[----:B------:R-:W-:Y:S01]  /*e3e0*/  IMAD R37, R9, R30, RZ ;  /* 0x0000001e09257224 */ /* 0x000fe200078e02ff */
[----:B---3--:R-:W-:Y:S02]  /*e3f0*/  SEL R36, R10, RZ, !P0 ;  /* 0x000000ff0a247207 */ /* 0x008fe40004000000 */
[----:B----4-:R-:W-:Y:S02]  /*e400*/  SEL R31, R8, RZ, !P0 ;  /* 0x000000ff081f7207 */ /* 0x010fe40004000000 */
[----:B------:R-:W-:Y:S01]  /*e410*/  SHF.R.S32.HI R38, RZ, 0x1f, R41 ;  /* 0x0000001fff267819 */ /* 0x000fe20000011429 */
[----:B------:R-:W-:-:S04]  /*e420*/  IMAD.WIDE.U32 R4, R41, UR4, R28 ;  /* 0x0000000429047c25 */ /* 0x000fc8000f8e001c */
[----:B------:R-:W-:-:S04]  /*e430*/  IMAD R6, R38, UR4, RZ ;  /* 0x0000000426067c24 */ /* 0x000fc8000f8e02ff */
[----:B------:R-:W-:Y:S01]  /*e440*/  IMAD R11, R41, UR5, R6 ;  /* 0x00000005290b7c24 */ /* 0x000fe2000f8e0206 */
[----:B------:R-:W-:-:S03]  /*e450*/  ULDC.64 UR4, c[0x0][0xb98] ;  /* 0x0002e60000047ab9 */ /* 0x000fc60000000a00 */
[----:B------:R-:W-:Y:S02]  /*e460*/  IMAD.IADD R5, R5, 0x1, R11 ;  /* 0x0000000105057824 */ /* 0x000fe400078e020b */
[----:B------:R-:W-:Y:S02]  /*e470*/  IMAD R11, R30, R13, R15 ;  /* 0x0000000d1e0b7224 */ /* 0x000fe400078e020f */
[----:B------:R-:W-:Y:S02]  /*e480*/  IMAD R8, R36, UR4, RZ ;  /* 0x0000000424087c24 */ /* 0x000fe4000f8e02ff */
[C---:B------:R-:W-:Y:S01]  /*e490*/  IMAD.WIDE.U32 R4, R31.reuse, UR4, R4 ;  /* 0x000000041f047c25 */ /* 0x040fe2000f8e0004 */
[----:B------:R-:W-:Y:S02]  /*e4a0*/  SHF.R.S32.HI R6, RZ, 0x1f, R11 ;  /* 0x0000001fff067819 */ /* 0x000fe4000001140b */
[----:B------:R-:W-:Y:S01]  /*e4b0*/  SHF.R.S32.HI R13, RZ, 0x1f, R7 ;  /* 0x0000001fff0d7819 */ /* 0x000fe20000011407 */
[----:B------:R-:W-:Y:S01]  /*e4c0*/  IMAD R8, R31, UR5, R8 ;  /* 0x000000051f087c24 */ /* 0x000fe2000f8e0208 */
[----:B------:R-:W-:Y:S01]  /*e4d0*/  IADD3 R4, P0, R7, R4, RZ ;  /* 0x0000000407047210 */ /* 0x000fe20007f1e0ff */
[----:B------:R-:W-:-:S02]  /*e4e0*/  ULDC.64 UR4, c[0x0][0xb88] ;  /* 0x0002e20000047ab9 */ /* 0x000fc40000000a00 */
[----:B------:R-:W-:Y:S01]  /*e4f0*/  IMAD R6, R6, UR4, RZ ;  /* 0x0000000406067c24 */ /* 0x000fe2000f8e02ff */
[----:B------:R-:W-:-:S03]  /*e500*/  IADD3.X R5, R13, R5, R8, P0, !PT ;  /* 0x000000050d057210 */ /* 0x000fc600007fe408 */
[C---:B------:R-:W-:Y:S02]  /*e510*/  IMAD R7, R11.reuse, UR5, R6 ;  /* 0x000000050b077c24 */ /* 0x040fe4000f8e0206 */
[----:B------:R-:W-:Y:S01]  /*e520*/  IMAD.WIDE.U32 R4, R11, UR4, R4 ;  /* 0x000000040b047c25 */ /* 0x000fe2000f8e0004 */
[----:B------:R-:W-:-:S03]  /*e530*/  ULDC.64 UR4, c[0x0][0xb50] ;  /* 0x0002d40000047ab9 */ /* 0x000fc60000000a00 */
[----:B------:R-:W-:Y:S01]  /*e540*/  IMAD.IADD R5, R5, 0x1, R7 ;  /* 0x0000000105057824 */ /* 0x000fe200078e0207 */
[----:B------:R-:W-:-:S04]  /*e550*/  LEA R10, P0, R4, UR4, 0x2 ;  /* 0x00000004040a7c11 */ /* 0x000fc8000f8010ff */
[----:B------:R-:W-:Y:S01]  /*e560*/  LEA.HI.X R14, R4, UR5, R5, 0x2, P0 ;  /* 0x00000005040e7c11 */ /* 0x000fe200080f1405 */
[----:B------:R-:W-:Y:S01]  /*e570*/  SHFL.IDX PT, R6, R10, 0x1, 0x1c1f ;  /* 0x003c1f000a067f89 */ /* 0x000fe200000e0000 */
[----:B------:R-:W-:Y:S01]  /*e580*/  IMAD R12, R58, 0xc0, R12 ;  /* 0x000000c03a0c7824 */ /* 0x000fe200078e020c */
[----:B------:R-:W-:Y:S02]  /*e590*/  ULDC.64 UR4, c[0x0][0xaa0] ;  /* 0x0002a80000047ab9 */ /* 0x000fe40000000a00 */
[----:B------:R-:W-:Y:S04]  /*e5a0*/  SHFL.IDX PT, R4, R10, RZ, 0x1c1f ;  /* 0x001c1fff0a047589 */ /* 0x000fe800000e0000 */
[----:B------:R-:W0:Y:S04]  /*e5b0*/  SHFL.IDX PT, R5, R14, RZ, 0x1c1f ;  /* 0x001c1fff0e057589 */ /* 0x000e2800000e0000 */
[----:B------:R-:W2:Y:S01]  /*e5c0*/  SHFL.IDX PT, R7, R14, 0x1, 0x1c1f ;  /* 0x003c1f000e077f89 */ /* 0x000ea200000e0000 */
[----:B------:R-:W-:Y:S01]  /*e5d0*/  LOP3.LUT P0, RZ, R24, 0x3, RZ, 0xc0, !PT ;  /* 0x0000000318ff7812 */ /* 0x000fe2000780c0ff */
[----:B------:R-:W-:-:S02]  /*e5e0*/  VIADD R8, R12, 0x8 ;  /* 0x000000080c087836 */ /* 0x000fc40000000000 */
[----:B------:R-:W-:Y:S01]  /*e5f0*/  IMAD R11, R42, 0x40, R40 ;  /* 0x000000402a0b7824 */ /* 0x000fe200078e0228 */
[-C--:B------:R-:W-:Y:S02]  /*e600*/  ISETP.GE.OR P1, PT, R12, R37.reuse, P0 ;  /* 0x000000250c00720c */ /* 0x080fe40000726670 */
[----:B------:R-:W-:Y:S01]  /*e610*/  ISETP.GE.OR P0, PT, R8, R37, P0 ;  /* 0x000000250800720c */ /* 0x000fe20000706670 */
[----:B------:R-:W-:-:S03]  /*e620*/  IMAD.WIDE R20, R11, 0x2, R20 ;  /* 0x000000020b147825 */ /* 0x000fc600078e0214 */
[----:B------:R-:W-:-:S04]  /*e630*/  LOP3.LUT R9, R20, 0x380, RZ, 0xc0, !PT ;  /* 0x0000038014097812 */ /* 0x000fc800078ec0ff */
[----:B------:R-:W-:-:S03]  /*e640*/  SHF.R.U64 R9, R9, 0x3, RZ ;  /* 0x0000000309097819 */ /* 0x000fc600000012ff */
[----:B0-----:R0:W-:Y:S04]  /*e650*/  @!P1 ST.E desc[UR42][R4.64], R3 ;  /* 0x0000000304009985 */ /* 0x0011e8000c10192a */
[----:B--2---:R2:W-:Y:S01]  /*e660*/  @!P0 ST.E desc[UR42][R6.64], R0 ;  /* 0x0000000006008985 */ /* 0x0045e2000c10192a */
[C---:B------:R-:W-:Y:S02]  /*e670*/  IADD3 R32, P0, R20.reuse, 0x4800, RZ ;  /* 0x0000480014207810 */ /* 0x040fe40007f1e0ff */
[C---:B------:R-:W-:Y:S02]  /*e680*/  IADD3 R13, P3, R20.reuse, 0x1800, RZ ;  /* 0x00001800140d7810 */ /* 0x040fe40007f7e0ff */
[----:B------:R-:W-:Y:S02]  /*e690*/  IADD3 R25, P4, R20, 0x3000, RZ ;  /* 0x0000300014197810 */ /* 0x000fe40007f9e0ff */
[----:B------:R-:W-:-:S02]  /*e6a0*/  LOP3.LUT R8, R9, R20, RZ, 0x3c, !PT ;  /* 0x0000001409087212 */ /* 0x000fc400078e3cff */
[----:B------:R-:W-:Y:S02]  /*e6b0*/  LOP3.LUT R20, R32, 0x380, RZ, 0xc0, !PT ;  /* 0x0000038020147812 */ /* 0x000fe400078ec0ff */
[----:B------:R-:W-:Y:S02]  /*e6c0*/  LOP3.LUT R12, R13, 0x380, RZ, 0xc0, !PT ;  /* 0x000003800d0c7812 */ /* 0x000fe400078ec0ff */
[----:B------:R-:W-:Y:S02]  /*e6d0*/  LOP3.LUT R24, R25, 0x380, RZ, 0xc0, !PT ;  /* 0x0000038019187812 */ /* 0x000fe400078ec0ff */
[----:B0-----:R-:W-:Y:S02]  /*e6e0*/  SHF.R.U64 R3, R20, 0x3, RZ ;  /* 0x0000000314037819 */ /* 0x001fe400000012ff */
[----:B------:R-:W-:Y:S02]  /*e6f0*/  SHF.R.U64 R12, R12, 0x3, RZ ;  /* 0x000000030c0c7819 */ /* 0x000fe400000012ff */
[----:B------:R-:W-:-:S02]  /*e700*/  SHF.R.U64 R24, R24, 0x3, RZ ;  /* 0x0000000318187819 */ /* 0x000fc400000012ff */
[----:B------:R-:W-:Y:S01]  /*e710*/  LOP3.LUT R4, R3, R32, RZ, 0x3c, !PT ;  /* 0x0000002003047212 */ /* 0x000fe200078e3cff */
[----:B------:R-:W-:Y:S01]  /*e720*/  IMAD R3, R29, UR4, RZ ;  /* 0x000000041d037c24 */ /* 0x000fe2000f8e02ff */
[----:B------:R-:W-:Y:S01]  /*e730*/  LOP3.LUT R12, R12, R13, RZ, 0x3c, !PT ;  /* 0x0000000d0c0c7212 */ /* 0x000fe200078e3cff */
[--C-:B------:R-:W-:Y:S01]  /*e740*/  IMAD.MOV.U32 R9, RZ, RZ, R21.reuse ;  /* 0x000000ffff097224 */ /* 0x100fe200078e0015 */
[----:B------:R-:W-:Y:S01]  /*e750*/  LOP3.LUT R24, R24, R25, RZ, 0x3c, !PT ;  /* 0x0000001918187212 */ /* 0x000fe200078e3cff */
[--C-:B------:R-:W-:Y:S01]  /*e760*/  IMAD.X R25, RZ, RZ, R21.reuse, P4 ;  /* 0x000000ffff197224 */ /* 0x100fe200020e0615 */
[----:B------:R-:W-:Y:S01]  /*e770*/  IADD3.X R13, RZ, R21, RZ, P3, !PT ;  /* 0x00000015ff0d7210 */ /* 0x000fe20001ffe4ff */
[----:B------:R-:W-:Y:S01]  /*e780*/  IMAD.X R5, RZ, RZ, R21, P0 ;  /* 0x000000ffff057224 */ /* 0x000fe200000e0615 */
[----:B------:R-:W-:Y:S01]  /*e790*/  SHF.R.S32.HI R43, RZ, 0x1f, R44 ;  /* 0x0000001fff2b7819 */ /* 0x000fe2000001142c */
[C---:B------:R-:W-:Y:S01]  /*e7a0*/  IMAD R3, R28.reuse, UR5, R3 ;  /* 0x000000051c037c24 */ /* 0x040fe2000f8e0203 */
[----:B------:R-:W3:Y:S01]  /*e7b0*/  LD.E.128 R8, desc[UR42][R8.64] ;  /* 0x0000002a08087980 */ /* 0x000ee2000c101d00 */
[----:B------:R-:W-:Y:S01]  /*e7c0*/  IMAD.WIDE.U32 R20, R28, UR4, RZ ;  /* 0x000000041c147c25 */ /* 0x000fe2000f8e00ff */
[----:B------:R-:W-:Y:S01]  /*e7d0*/  ULDC.64 UR4, c[0x0][0xae8] ;  /* 0x0002ba0000047ab9 */ /* 0x000fe20000000a00 */
[----:B------:R-:W0:Y:S01]  /*e7e0*/  @P2 LDC R29, c[0x0][0xbf0] ;  /* 0x0002fc00ff1d2b82 */ /* 0x000e220000000800 */
[----:B------:R-:W4:Y:S01]  /*e7f0*/  LD.E.128 R12, desc[UR42][R12.64] ;  /* 0x0000002a0c0c7980 */ /* 0x000f22000c101d00 */
[----:B------:R-:W-:-:S02]  /*e800*/  IMAD.IADD R21, R21, 0x1, R3 ;  /* 0x0000000115157824 */ /* 0x000fc400078e0203 */
[----:B------:R-:W-:Y:S01]  /*e810*/  IMAD R3, R38, UR4, RZ ;  /* 0x0000000426037c24 */ /* 0x000fe2000f8e02ff */
[----:B------:R-:W4:Y:S01]  /*e820*/  LD.E.128 R24, desc[UR42][R24.64] ;  /* 0x0000002a18187980 */ /* 0x000f22000c101d00 */
[----:B------:R-:W-:-:S03]  /*e830*/  IMAD.WIDE.U32 R20, R41, UR4, R20 ;  /* 0x0000000429147c25 */ /* 0x000fc6000f8e0014 */
[----:B--2---:R-:W5:Y:S01]  /*e840*/  LD.E.128 R4, desc[UR42][R4.64] ;  /* 0x0000002a04047980 */ /* 0x004f62000c101d00 */
[----:B------:R-:W-:Y:S01]  /*e850*/  IMAD R3, R41, UR5, R3 ;  /* 0x0000000529037c24 */ /* 0x000fe2000f8e0203 */
[----:B------:R-:W-:Y:S01]  /*e860*/  LEA.HI R43, R43, R44, RZ, 0x3 ;  /* 0x0000002c2b2b7211 */ /* 0x000fe200078f18ff */
[----:B------:R-:W-:Y:S01]  /*e870*/  ULDC.64 UR4, c[0x0][0xaf0] ;  /* 0x0002bc0000047ab9 */ /* 0x000fe20000000a00 */
[----:B------:R-:W2:Y:S02]  /*e880*/  LDL R41, [R1+0x64] ;  /* 0x0000640001297983 */ /* 0x000ea40000100800 */
[----:B------:R-:W-:Y:S01]  /*e890*/  LOP3.LUT R43, R43, 0xfffffff8, RZ, 0xc0, !PT ;  /* 0xfffffff82b2b7812 */ /* 0x000fe200078ec0ff */
[----:B------:R-:W-:Y:S01]  /*e8a0*/  IMAD R38, R58, 0xc0, R42 ;  /* 0x000000c03a267824 */ /* 0x000fe200078e022a */
[----:B------:R-:W-:Y:S01]  /*e8b0*/  @!PT LDS RZ, [RZ] ;  /* 0x00000000fffff984 */ /* 0x000fe20000000800 */
[----:B------:R-:W-:Y:S01]  /*e8c0*/  @!PT LDS RZ, [RZ] ;  /* 0x00000000fffff984 */ /* 0x000fe20000000800 */
[----:B------:R-:W-:Y:S01]  /*e8d0*/  @!PT LDS RZ, [RZ] ;  /* 0x00000000fffff984 */ /* 0x000fe20000000800 */
[----:B------:R-:W-:Y:S01]  /*e8e0*/  @!PT LDS RZ, [RZ] ;  /* 0x00000000fffff984 */ /* 0x000fe20000000800 */
[----:B------:R1:W-:Y:S06]  /*e8f0*/  MEMBAR.ALL.CTA ;  /* 0x0000000000007992 */ /* 0x0003ec0000008000 */
[----:B-1----:R-:W1:Y:S01]  /*e900*/  FENCE.VIEW.ASYNC.S ;  /* 0x00000000000073c6 */ /* 0x002e620000000000 */
[----:B------:R-:W-:-:S04]  /*e910*/  IMAD.IADD R43, R44, 0x1, -R43 ;  /* 0x000000012c2b7824 */ /* 0x000fc800078e0a2b */
[----:B------:R-:W-:-:S04]  /*e920*/  IMAD R0, R43, 0x30, R42 ;  /* 0x000000302b007824 */ /* 0x000fc800078e022a */
[----:B------:R-:W-:Y:S01]  /*e930*/  IMAD R32, R58, 0xc0, R0 ;  /* 0x000000c03a207824 */ /* 0x000fe200078e0200 */
[----:B------:R-:W-:-:S03]  /*e940*/  IADD3 R21, R21, R3, RZ ;  /* 0x0000000315157210 */ /* 0x000fc60007ffe0ff */
[----:B------:R-:W-:-:S04]  /*e950*/  @P2 IMAD.HI.U32 R0, R32, R39, RZ ;  /* 0x0000002720002227 */ /* 0x000fc800078e00ff */
[----:B------:R-:W-:Y:S01]  /*e960*/  IMAD.MOV.U32 R3, RZ, RZ, R32 ;  /* 0x000000ffff037224 */ /* 0x000fe200078e0020 */
[----:B0-----:R-:W-:Y:S01]  /*e970*/  @P2 SHF.R.U32.HI R3, RZ, R29, R0 ;  /* 0x0000001dff032219 */ /* 0x001fe20000011600 */
        /* <DEDUP_REMOVED lines=20> */
[----:B------:R-:W-:-:S04]  /*eac0*/  ULDC UR4, c[0x0][0xac8] ;  /* 0x0002b20000047ab9 */ /* 0x000fc80000000800 */
[----:B------:R-:W-:Y:S02]  /*ead0*/  LEA.HI.X R36, R20, UR5, R3, 0x1, P0 ;  /* 0x0000000514247c11 */ /* 0x000fe400080f0c03 */
[----:B-1----:R-:W0:Y:S01]  /*eae0*/  SHFL.IDX PT, R20, R32, RZ, 0x181f ;  /* 0x00181fff20147589 */ /* 0x002e2200000e0000 */
[----:B------:R-:W-:-:S03]  /*eaf0*/  ISETP.GE.AND P0, PT, R40, UR4, PT ;  /* 0x0000000428007c0c */ /* 0x000fc6000bf06270 */
[----:B------:R-:W1:Y:S04]  /*eb00*/  SHFL.IDX PT, R28, R32, 0x1, 0x181f ;  /* 0x00381f00201c7f89 */ /* 0x000e6800000e0000 */
[----:B------:R-:W2:Y:S04]  /*eb10*/  SHFL.IDX PT, R21, R36, RZ, 0x181f ;  /* 0x00181fff24157589 */ /* 0x000ea800000e0000 */
[----:B------:R-:W2:Y:S01]  /*eb20*/  SHFL.IDX PT, R30, R32, 0x2, 0x181f ;  /* 0x00581f00201e7f89 */ /* 0x000ea200000e0000 */
[----:B------:R-:W-:-:S03]  /*eb30*/  IADD3 R0, R38, 0x30, RZ ;  /* 0x0000003026007810 */ /* 0x000fc60007ffe0ff */
[----:B------:R-:W2:Y:S01]  /*eb40*/  SHFL.IDX PT, R29, R36, 0x1, 0x181f ;  /* 0x00381f00241d7f89 */ /* 0x000ea200000e0000 */
[CC--:B------:R-:W-:Y:S01]  /*eb50*/  ISETP.GE.OR P3, PT, R38.reuse, R37.reuse, P0 ;  /* 0x000000252600720c */ /* 0x0c0fe20000766670 */
[----:B------:R-:W-:Y:S02]  /*eb60*/  VIADD R3, R38, 0x60 ;  /* 0x0000006026037836 */ /* 0x000fe40000000000 */
[----:B------:R-:W2:Y:S01]  /*eb70*/  SHFL.IDX PT, R31, R36, 0x2, 0x181f ;  /* 0x00581f00241f7f89 */ /* 0x000ea200000e0000 */
[-C--:B------:R-:W-:Y:S02]  /*eb80*/  ISETP.GE.OR P2, PT, R0, R37.reuse, P0 ;  /* 0x000000250000720c */ /* 0x080fe40000746670 */
[----:B------:R-:W-:Y:S01]  /*eb90*/  ISETP.GE.OR P1, PT, R3, R37, P0 ;  /* 0x000000250300720c */ /* 0x000fe20000726670 */
[----:B------:R-:W-:-:S06]  /*eba0*/  VIADD R0, R18, 0x16820 ;  /* 0x0001682012007836 */ /* 0x000fcc0000000000 */
[----:B0-----:R-:W-:-:S04]  /*ebb0*/  @!P3 LEA R20, P5, R40, R20, 0x1 ;  /* 0x000000142814b211 */ /* 0x001fc800078a08ff */
[----:B-1----:R-:W-:Y:S02]  /*ebc0*/  @!P2 LEA R28, P4, R40, R28, 0x1 ;  /* 0x0000001c281ca211 */ /* 0x002fe400078808ff */
[----:B------:R-:W-:-:S04]  /*ebd0*/  PRMT R0, RZ, 0x654, R0 ;  /* 0x00000654ff007816 */ /* 0x000fc80000000000 */
[----:B------:R0:W-:Y:S02]  /*ebe0*/  SYNCS.ARRIVE.TRANS64.RED.A1T0 RZ, [R0+URZ], RZ ;  /* 0x000000ff00ff79a7 */ /* 0x0001e4000810043f */
[----:B0-----:R-:W-:-:S05]  /*ebf0*/  VIADD R0, R38, 0x90 ;  /* 0x0000009026007836 */ /* 0x001fca0000000000 */
[----:B------:R-:W-:Y:S01]  /*ec00*/  ISETP.GE.OR P0, PT, R0, R37, P0 ;  /* 0x000000250000720c */ /* 0x000fe20000706670 */
[----:B------:R-:W0:Y:S04]  /*ec10*/  SHFL.IDX PT, R32, R32, 0x3, 0x181f ;  /* 0x00781f0020207f89 */ /* 0x000e2800000e0000 */
[----:B------:R-:W1:Y:S01]  /*ec20*/  SHFL.IDX PT, R36, R36, 0x3, 0x181f ;  /* 0x00781f0024247f89 */ /* 0x000e6200000e0000 */
[C-C-:B--2---:R-:W-:Y:S02]  /*ec30*/  @!P3 LEA.HI.X R21, R40.reuse, R21, R41.reuse, 0x1, P5 ;  /* 0x000000152815b211 */ /* 0x144fe400028f0c29 */
[C---:B------:R-:W-:Y:S02]  /*ec40*/  @!P1 LEA R30, P5, R40.reuse, R30, 0x1 ;  /* 0x0000001e281e9211 */ /* 0x040fe400078a08ff */
[----:B------:R-:W-:-:S02]  /*ec50*/  @!P2 LEA.HI.X R29, R40, R29, R41, 0x1, P4 ;  /* 0x0000001d281da211 */ /* 0x000fc400020f0c29 */
[----:B------:R-:W-:Y:S01]  /*ec60*/  @!P1 LEA.HI.X R31, R40, R31, R41, 0x1, P5 ;  /* 0x0000001f281f9211 */ /* 0x000fe200028f0c29 */
[----:B---3--:R2:W-:Y:S04]  /*ec70*/  @!P3 ST.E.128 desc[UR42][R20.64], R8 ;  /* 0x000000081400b985 */ /* 0x0085e8000c101d2a */
[----:B----4-:R2:W-:Y:S04]  /*ec80*/  @!P2 ST.E.128 desc[UR42][R28.64], R12 ;  /* 0x0000000c1c00a985 */ /* 0x0105e8000c101d2a */
[----:B------:R2:W-:Y:S01]  /*ec90*/  @!P1 ST.E.128 desc[UR42][R30.64], R24 ;  /* 0x000000181e009985 */ /* 0x0005e2000c101d2a */
[----:B01----:R-:W-:Y:S05]  /*eca0*/  @P0 BRA `(.L_x_13318) ;  /* 0x0000000800980947 */ /* 0x003fea0003800000 */
[----:B--2---:R-:W-:-:S04]  /*ecb0*/  LEA R8, P0, R40, R32, 0x1 ;  /* 0x0000002028087211 */ /* 0x004fc800078008ff */
[----:B------:R-:W-:-:S05]  /*ecc0*/  LEA.HI.X R9, R40, R36, R41, 0x1, P0 ;  /* 0x0000002428097211 */ /* 0x000fca00000f0c29 */
[----:B-----5:R0:W-:Y:S01]  /*ecd0*/  ST.E.128 desc[UR42][R8.64], R4 ;  /* 0x0000000408007985 */ /* 0x0201e2000c101d2a */
[----:B------:R-:W-:Y:S05]  /*ece0*/  BRA `(.L_x_13318) ;  /* 0x0000000800887947 */ /* 0x000fea0003800000 */
.L_x_13316:
        /* <DEDUP_REMOVED lines=13> */
[----:B------:R-:W4:-:S12]  /*edc0*/  S2R R9, SR_TID.X ;  /* 0x0000000000097919 */ /* 0x000f180000002100 */
[----:B------:R-:W-:Y:S01]  /*edd0*/  @P1 IADD3 R6, P2, R6, UR4, RZ ;  /* 0x0000000406061c10 */ /* 0x000fe2000ff5e0ff */
[----:B------:R-:W-:Y:S02]  /*ede0*/  ULDC UR4, c[0x0][0xa88] ;  /* 0x0002a20000047ab9 */ /* 0x000fe40000000800 */
[----:B------:R-:W-:Y:S01]  /*edf0*/  IMAD.U32 R8, RZ, RZ, UR4 ;  /* 0x00000004ff087e24 */ /* 0x000fe2000f8e00ff */
[----:B------:R-:W-:-:S05]  /*ee00*/  @P1 IADD3.X R7, R3, UR5, RZ, P2, !PT ;  /* 0x0000000503071c10 */ /* 0x000fca00097fe4ff */
[----:B------:R2:W5:Y:S01]  /*ee10*/  @P1 LDG.E R8, desc[UR42][R6.64] ;  /* 0x0000002a06081981 */ /* 0x000562000c1e1900 */
[----:B---3--:R-:W-:Y:S02]  /*ee20*/  ISETP.NE.AND P2, PT, R25, 0x1, PT ;  /* 0x000000011900780c */ /* 0x008fe40003f45270 */
[----:B----4-:R-:W-:-:S11]  /*ee30*/  IADD3 R26, R9, -0x80, RZ ;  /* 0xffffff80091a7810 */ /* 0x010fd60007ffe0ff */
[----:B------:R-:W3:Y:S01]  /*ee40*/  @P2 LDC R20, c[0x0][0xbec] ;  /* 0x0002fb00ff142b82 */ /* 0x000ee20000000800 */
[----:B------:R-:W-:-:S07]  /*ee50*/  ISETP.GE.AND P3, PT, R26, 0xc0, PT ;  /* 0x000000c01a00780c */ /* 0x000fce0003f66270 */
[----:B------:R-:W4:Y:S01]  /*ee60*/  @P2 LDC R21, c[0x0][0xbf0] ;  /* 0x0002fc00ff152b82 */ /* 0x000f220000000800 */
[----:B--2---:R-:W-:Y:S05]  /*ee70*/  @P1 BRA `(.L_x_13319) ;  /* 0x0000000000101947 */ /* 0x004fea0003800000 */
[----:B------:R-:W-:Y:S05]  /*ee80*/  @!P0 BRA `(.L_x_13319) ;  /* 0x00000000000c8947 */ /* 0x000fea0003800000 */
[----:B------:R-:W2:Y:S04]  /*ee90*/  LDG.E R3, desc[UR42][R4.64] ;  /* 0x0000002a04037981 */ /* 0x000ea8000c1e1900 */
[----:B-----5:R-:W2:Y:S02]  /*eea0*/  LDG.E R8, desc[UR42][R4.64+0x4] ;  /* 0x0000042a04087981 */ /* 0x020ea4000c1e1900 */
[----:B--2---:R-:W-:-:S07]  /*eeb0*/  IMAD.IADD R8, R8, 0x1, -R3 ;  /* 0x0000000108087824 */ /* 0x004fce00078e0a03 */
.L_x_13319:
[----:B------:R-:W2:Y:S04]  /*eec0*/  LDL.LU R4, [R1+0x34] ;  /* 0x0000340001047983 */ /* 0x000ea80000300800 */
[----:B------:R-:W3:Y:S04]  /*eed0*/  LDL.LU R3, [R1+0x44] ;  /* 0x0000440001037983 */ /* 0x000ee80000300800 */
[----:B-----5:R-:W4:Y:S04]  /*eee0*/  LDL R24, [R1+0x24] ;  /* 0x0000240001187983 */ /* 0x020f280000100800 */
[----:B------:R0:W5:Y:S01]  /*eef0*/  LDL R28, [R1+0x38] ;  /* 0x00003800011c7983 */ /* 0x0001620000100800 */
[----:B------:R-:W-:Y:S01]  /*ef00*/  BSSY B1, `(.L_x_13320) ;  /* 0x000002d000017945 */ /* 0x000fe20003800000 */
[----:B------:R-:W-:-:S02]  /*ef10*/  SHF.R.S32.HI R11, RZ, 0x1f, R0 ;  /* 0x0000001fff0b7819 */ /* 0x000fc40000011400 */
[----:B--2---:R-:W-:Y:S02]  /*ef20*/  SEL R13, R4, RZ, !P0 ;  /* 0x000000ff040d7207 */ /* 0x004fe40004000000 */
[----:B---3--:R-:W-:Y:S02]  /*ef30*/  SEL R12, R3, RZ, !P0 ;  /* 0x000000ff030c7207 */ /* 0x008fe40004000000 */
[----:B----4-:R-:W-:Y:S01]  /*ef40*/  SHF.R.S32.HI R10, RZ, 0x1f, R24 ;  /* 0x0000001fff0a7819 */ /* 0x010fe20000011418 */
[----:B0-----:R-:W-:Y:S06]  /*ef50*/  @P3 BRA `(.L_x_13321) ;  /* 0x00000000009c3947 */ /* 0x001fec0003800000 */
[----:B------:R-:W0:Y:S01]  /*ef60*/  LDC R14, c[0x0][0xbe8] ;  /* 0x0002fa00ff0e7b82 */ /* 0x000e220000000800 */
[----:B-----5:R-:W-:-:S04]  /*ef70*/  IMAD R3, R28, 0xc0, R9 ;  /* 0x000000c01c037824 */ /* 0x020fc800078e0209 */
[----:B------:R-:W-:Y:S02]  /*ef80*/  VIADD R9, R3, 0xffffff80 ;  /* 0xffffff8003097836 */ /* 0x000fe40000000000 */
        /* <DEDUP_REMOVED lines=8> */
[C---:B------:R-:W-:Y:S02]  /*f010*/  IMAD R7, R24.reuse, UR5, R7 ;  /* 0x0000000518077c24 */ /* 0x040fe4000f8e0207 */
[----:B------:R-:W-:Y:S01]  /*f020*/  IMAD.WIDE.U32 R4, R24, UR4, R4 ;  /* 0x0000000418047c25 */ /* 0x000fe2000f8e0004 */
[----:B------:R-:W-:-:S02]  /*f030*/  ULDC.64 UR4, c[0x0][0xb98] ;  /* 0x0002e60000047ab9 */ /* 0x000fc40000000a00 */
[----:B------:R-:W0:Y:S01]  /*f040*/  @P0 LDC R6, c[0x0][0xbec] ;  /* 0x0002fb00ff060b82 */ /* 0x000e220000000800 */
[----:B------:R-:W-:Y:S01]  /*f050*/  IMAD.MOV.U32 R3, RZ, RZ, R9 ;  /* 0x000000ffff037224 */ /* 0x000fe200078e0009 */
[----:B------:R-:W-:-:S03]  /*f060*/  IADD3 R5, R5, R7, RZ ;  /* 0x0000000705057210 */ /* 0x000fc60007ffe0ff */
[----:B------:R-:W-:-:S03]  /*f070*/  IMAD.WIDE.U32 R4, R13, UR4, R4 ;  /* 0x000000040d047c25 */ /* 0x000fc6000f8e0004 */
        /* <DEDUP_REMOVED lines=21> */
.L_x_13321:
[----:B------:R-:W-:Y:S05]  /*f1d0*/  BSYNC B1 ;  /* 0x0000000000017941 */ /* 0x000fea0003800000 */
.L_x_13320:
[----:B0-----:R-:W2:Y:S04]  /*f1e0*/  LDL R6, [R1+0x3c] ;  /* 0x00003c0001067983 */ /* 0x001ea80000100800 */
[----:B------:R-:W3:Y:S01]  /*f1f0*/  LDL R14, [R1+0x64] ;  /* 0x00006400010e7983 */ /* 0x000ee20000100800 */
[--C-:B------:R-:W-:Y:S01]  /*f200*/  SHF.R.S32.HI R7, RZ, 0x1f, R26.reuse ;  /* 0x0000001fff077819 */ /* 0x100fe2000001141a */
[----:B------:R-:W-:Y:S01]  /*f210*/  ULDC.64 UR4, c[0x0][0xaa0] ;  /* 0x0002a80000047ab9 */ /* 0x000fe20000000a00 */
[----:B------:R-:W-:Y:S01]  /*f220*/  SHF.R.S32.HI R29, RZ, 0x1f, R26 ;  /* 0x0000001fff1d7819 */ /* 0x000fe2000001141a */
[----:B------:R-:W-:Y:S01]  /*f230*/  IMAD R3, R11, UR4, RZ ;  /* 0x000000040b037c24 */ /* 0x000fe2000f8e02ff */
[-C--:B------:R-:W-:Y:S01]  /*f240*/  LEA.HI R7, R7, R26.reuse, RZ, 0x3 ;  /* 0x0000001a07077211 */ /* 0x080fe200078f18ff */
[C---:B------:R-:W-:Y:S01]  /*f250*/  IMAD.WIDE.U32 R4, R0.reuse, UR4, RZ ;  /* 0x0000000400047c25 */ /* 0x040fe2000f8e00ff */
[----:B------:R-:W-:Y:S01]  /*f260*/  LEA.HI R29, R29, R26, RZ, 0x3 ;  /* 0x0000001a1d1d7211 */ /* 0x000fe200078f18ff */
[----:B------:R-:W-:Y:S01]  /*f270*/  ULDC.64 UR6, c[0x0][0xa80] ;  /* 0x0002a00000067ab9 */ /* 0x000fe20000000a00 */
[----:B------:R-:W-:Y:S01]  /*f280*/  LOP3.LUT R7, R7, 0xfffffff8, RZ, 0xc0, !PT ;  /* 0xfffffff807077812 */ /* 0x000fe200078ec0ff */
[----:B------:R-:W-:Y:S01]  /*f290*/  IMAD R3, R0, UR5, R3 ;  /* 0x0000000500037c24 */ /* 0x000fe2000f8e0203 */
[----:B------:R-:W-:Y:S01]  /*f2a0*/  SHF.R.S32.HI R29, RZ, 0x3, R29 ;  /* 0x00000003ff1d7819 */ /* 0x000fe2000001141d */
[----:B------:R-:W-:-:S02]  /*f2b0*/  ULDC.64 UR4, c[0x0][0xae8] ;  /* 0x0002ba0000047ab9 */ /* 0x000fc40000000a00 */
[----:B------:R-:W-:Y:S01]  /*f2c0*/  IMAD.IADD R7, R26, 0x1, -R7 ;  /* 0x000000011a077824 */ /* 0x000fe200078e0a07 */
[----:B------:R-:W-:-:S03]  /*f2d0*/  IADD3 R5, R5, R3, RZ ;  /* 0x0000000305057210 */ /* 0x000fc60007ffe0ff */
[----:B------:R-:W-:Y:S02]  /*f2e0*/  IMAD R0, R7, 0x30, R29 ;  /* 0x0000003007007824 */ /* 0x000fe400078e021d */
[----:B------:R-:W-:-:S04]  /*f2f0*/  IMAD.WIDE.U32 R4, R24, UR4, R4 ;  /* 0x0000000418047c25 */ /* 0x000fc8000f8e0004 */
[----:B-----5:R-:W-:-:S04]  /*f300*/  IMAD R9, R28, 0xc0, R0 ;  /* 0x000000c01c097824 */ /* 0x020fc800078e0200 */
[----:B------:R-:W-:-:S04]  /*f310*/  @P2 IMAD.HI.U32 R0, R9, R20, RZ ;  /* 0x0000001409002227 */ /* 0x000fc800078e00ff */
[----:B------:R-:W-:Y:S01]  /*f320*/  IMAD.MOV.U32 R3, RZ, RZ, R9 ;  /* 0x000000ffff037224 */ /* 0x000fe200078e0009 */
[----:B------:R-:W-:-:S04]  /*f330*/  @P2 SHF.R.U32.HI R3, RZ, R21, R0 ;  /* 0x00000015ff032219 */ /* 0x000fc80000011600 */
[----:B------:R-:W-:Y:S01]  /*f340*/  SHF.R.S32.HI R0, RZ, 0x1f, R3 ;  /* 0x0000001fff007819 */ /* 0x000fe20000011403 */
[----:B--2---:R-:W-:Y:S02]  /*f350*/  IMAD.MOV.U32 R26, RZ, RZ, R6 ;  /* 0x000000ffff1a7224 */ /* 0x004fe400078e0006 */
[----:B------:R-:W-:Y:S02]  /*f360*/  IMAD R6, R10, UR4, RZ ;  /* 0x000000040a067c24 */ /* 0x000fe4000f8e02ff */
[----:B---3--:R-:W-:Y:S02]  /*f370*/  IMAD.MOV.U32 R27, RZ, RZ, R14 ;  /* 0x000000ffff1b7224 */ /* 0x008fe400078e000e */
[----:B------:R-:W-:Y:S01]  /*f380*/  IMAD R7, R24, UR5, R6 ;  /* 0x0000000518077c24 */ /* 0x000fe2000f8e0206 */
[----:B------:R-:W-:Y:S02]  /*f390*/  ULDC.64 UR4, c[0x0][0xaf0] ;  /* 0x0002bc0000047ab9 */ /* 0x000fe40000000a00 */
[----:B------:R-:W-:-:S02]  /*f3a0*/  IMAD R6, R12, UR4, RZ ;  /* 0x000000040c067c24 */ /* 0x000fc4000f8e02ff */
[----:B------:R-:W-:Y:S02]  /*f3b0*/  IMAD.IADD R5, R5, 0x1, R7 ;  /* 0x0000000105057824 */ /* 0x000fe400078e0207 */
        /* <DEDUP_REMOVED lines=10> */
[----:B------:R-:W-:-:S03]  /*f460*/  ULDC.64 UR4, c[0x0][0xad8] ;  /* 0x0002b60000047ab9 */ /* 0x000fc60000000a00 */
[----:B------:R-:W-:Y:S01]  /*f470*/  IADD3 R5, R5, R9, RZ ;  /* 0x0000000905057210 */ /* 0x000fe20007ffe0ff */
[----:B------:R-:W-:Y:S02]  /*f480*/  IMAD R0, R0, UR4, RZ ;  /* 0x0000000400007c24 */ /* 0x000fe4000f8e02ff */
[C---:B------:R-:W-:Y:S01]  /*f490*/  IMAD.WIDE.U32 R20, R7.reuse, UR4, R4 ;  /* 0x0000000407147c25 */ /* 0x040fe2000f8e0004 */
[----:B------:R-:W-:Y:S02]  /*f4a0*/  ULDC UR4, c[0x0][0xac8] ;  /* 0x0002b20000047ab9 */ /* 0x000fe40000000800 */
[----:B------:R-:W-:Y:S01]  /*f4b0*/  ISETP.GE.AND P0, PT, R26, UR4, PT ;  /* 0x000000041a007c0c */ /* 0x000fe2000bf06270 */
[----:B------:R-:W-:Y:S01]  /*f4c0*/  IMAD R3, R7, UR5, R0 ;  /* 0x0000000507037c24 */ /* 0x000fe2000f8e0200 */
[----:B------:R-:W-:Y:S01]  /*f4d0*/  LEA R7, P1, R20, UR6, 0x1 ;  /* 0x0000000614077c11 */ /* 0x000fe2000f8208ff */
[----:B------:R-:W-:Y:S02]  /*f4e0*/  UMOV UR4, 0xffffffff ;  /* 0xffffffff00047882 */ /* 0x000fe40000000000 */
[----:B------:R-:W-:-:S05]  /*f4f0*/  IMAD.IADD R3, R21, 0x1, R3 ;  /* 0x0000000115037824 */ /* 0x000fca00078e0203 */
[----:B------:R-:W-:Y:S01]  /*f500*/  LEA.HI.X R20, R20, UR7, R3, 0x1, P1 ;  /* 0x0000000714147c11 */ /* 0x000fe200088f0c03 */
[----:B------:R-:W-:Y:S06]  /*f510*/  BRA.DIV UR4, `(.L_x_13322) ;  /* 0x0000007604e47947 */ /* 0x000fec000b800000 */
[----:B------:R-:W0:Y:S01]  /*f520*/  SHFL.IDX PT, R3, R7, RZ, 0x181f ;  /* 0x00181fff07037589 */ /* 0x000e2200000e0000 */
[----:B------:R-:W-:Y:S02]  /*f530*/  IMAD R21, R8, R25, RZ ;  /* 0x0000001908157224 */ /* 0x000fe400078e02ff */
[----:B------:R-:W-:Y:S01]  /*f540*/  IMAD R24, R28, 0xc0, R29 ;  /* 0x000000c01c187824 */ /* 0x000fe200078e021d */
[----:B------:R-:W2:Y:S03]  /*f550*/  SHFL.IDX PT, R0, R20, RZ, 0x181f ;  /* 0x00181fff14007589 */ /* 0x000ea600000e0000 */
[C---:B------:R-:W-:Y:S01]  /*f560*/  VIADD R8, R24.reuse, 0x30 ;  /* 0x0000003018087836 */ /* 0x040fe20000000000 */
[----:B------:R-:W3:Y:S01]  /*f570*/  SHFL.IDX PT, R5, R7, 0x1, 0x181f ;  /* 0x00381f0007057f89 */ /* 0x000ee200000e0000 */
[C---:B------:R-:W-:Y:S01]  /*f580*/  ISETP.GE.OR P2, PT, R24.reuse, R21, P0 ;  /* 0x000000151800720c */ /* 0x040fe20000746670 */
[----:B------:R-:W-:-:S02]  /*f590*/  VIADD R10, R24, 0x60 ;  /* 0x00000060180a7836 */ /* 0x000fc40000000000 */
[----:B------:R-:W4:Y:S01]  /*f5a0*/  SHFL.IDX PT, R14, R7, 0x2, 0x181f ;  /* 0x00581f00070e7f89 */ /* 0x000f2200000e0000 */
[-C--:B------:R-:W-:Y:S02]  /*f5b0*/  ISETP.GE.OR P3, PT, R8, R21.reuse, P0 ;  /* 0x000000150800720c */ /* 0x080fe40000766670 */
[----:B------:R-:W-:Y:S01]  /*f5c0*/  ISETP.GE.OR P4, PT, R10, R21, P0 ;  /* 0x000000150a00720c */ /* 0x000fe20000786670 */
[----:B------:R-:W5:Y:S04]  /*f5d0*/  SHFL.IDX PT, R4, R20, 0x1, 0x181f ;  /* 0x00381f0014047f89 */ /* 0x000f6800000e0000 */
[----:B------:R-:W1:Y:S02]  /*f5e0*/  SHFL.IDX PT, R6, R20, 0x2, 0x181f ;  /* 0x00581f0014067f89 */ /* 0x000e6400000e0000 */
[----:B0-----:R-:W-:-:S04]  /*f5f0*/  @!P2 LEA R10, P5, R26, R3, 0x1 ;  /* 0x000000031a0aa211 */ /* 0x001fc800078a08ff */
[C---:B--2---:R-:W-:Y:S02]  /*f600*/  @!P2 LEA.HI.X R3, R26.reuse, R0, R27, 0x1, P5 ;  /* 0x000000001a03a211 */ /* 0x044fe400028f0c1b */
[----:B------:R0:W2:Y:S01]  /*f610*/  SHFL.IDX PT, R0, R20, 0x3, 0x181f ;  /* 0x00781f0014007f89 */ /* 0x0000a200000e0000 */
[C---:B---3--:R-:W-:Y:S02]  /*f620*/  @!P3 LEA R8, P1, R26.reuse, R5, 0x1 ;  /* 0x000000051a08b211 */ /* 0x048fe400078208ff */
[----:B------:R-:W-:Y:S01]  /*f630*/  @!P2 IMAD.MOV.U32 R11, RZ, RZ, R3 ;  /* 0x000000ffff0ba224 */ /* 0x000fe200078e0003 */
[----:B----4-:R-:W-:-:S04]  /*f640*/  @!P4 LEA R25, P5, R26, R14, 0x1 ;  /* 0x0000000e1a19c211 */ /* 0x010fc800078a08ff */
[----:B------:R0:W-:Y:S01]  /*f650*/  @!P2 ST.E.128 desc[UR42][R10.64], RZ ;  /* 0x000000ff0a00a985 */ /* 0x0001e2000c101d2a */
[C---:B-----5:R-:W-:Y:S01]  /*f660*/  @!P3 LEA.HI.X R9, R26.reuse, R4, R27, 0x1, P1 ;  /* 0x000000041a09b211 */ /* 0x060fe200008f0c1b */
[----:B------:R-:W-:Y:S02]  /*f670*/  @!P4 IMAD.MOV.U32 R4, RZ, RZ, R25 ;  /* 0x000000ffff04c224 */ /* 0x000fe400078e0019 */
[----:B------:R0:W3:Y:S01]  /*f680*/  SHFL.IDX PT, R14, R7, 0x3, 0x181f ;  /* 0x00781f00070e7f89 */ /* 0x0000e200000e0000 */
[----:B-1----:R-:W-:-:S03]  /*f690*/  @!P4 LEA.HI.X R5, R26, R6, R27, 0x1, P5 ;  /* 0x000000061a05c211 */ /* 0x002fc600028f0c1b */
[----:B------:R0:W-:Y:S04]  /*f6a0*/  @!P3 ST.E.128 desc[UR42][R8.64], RZ ;  /* 0x000000ff0800b985 */ /* 0x0001e8000c101d2a */
[----:B------:R0:W-:Y:S02]  /*f6b0*/  @!P4 ST.E.128 desc[UR42][R4.64], RZ ;  /* 0x000000ff0400c985 */ /* 0x0001e4000c101d2a */
.L_x_13491:
[----:B------:R-:W-:-:S04]  /*f6c0*/  IADD3 R24, R24, 0x90, RZ ;  /* 0x0000009018187810 */ /* 0x000fc80007ffe0ff */
[----:B------:R-:W-:-:S13]  /*f6d0*/  ISETP.GE.OR P0, PT, R24, R21, P0 ;  /* 0x000000151800720c */ /* 0x000fda0000706670 */
[----:B---3--:R-:W-:-:S04]  /*f6e0*/  @!P0 LEA R14, P1, R26, R14, 0x1 ;  /* 0x0000000e1a0e8211 */ /* 0x008fc800078208ff */
[----:B--2---:R-:W-:-:S05]  /*f6f0*/  @!P0 LEA.HI.X R15, R26, R0, R27, 0x1, P1 ;  /* 0x000000001a0f8211 */ /* 0x004fca00008f0c1b */
[----:B------:R1:W-:Y:S04]  /*f700*/  @!P0 ST.E.128 desc[UR42][R14.64], RZ ;  /* 0x000000ff0e008985 */ /* 0x0003e8000c101d2a */
.L_x_13318:
[----:B------:R-:W-:Y:S05]  /*f710*/  BSYNC B0 ;  /* 0x0000000000007941 */ /* 0x000fea0003800000 */
.L_x_13315:
[----:B------:R-:W-:Y:S02]  /*f720*/  ULDC UR4, c[0x0][0xc3c] ;  /* 0x00030f0000047ab9 */ /* 0x000fe40000000800 */
[----:B------:R-:W-:-:S13]  /*f730*/  ISETP.GE.AND P0, PT, R35, UR4, PT ;  /* 0x0000000423007c0c */ /* 0x000fda000bf06270 */
[----:B------:R-:W-:Y:S05]  /*f740*/  @!P0 BRA `(.L_x_13323) ;  /* 0xffffff1800548947 */ /* 0x000fea000383ffff */
[----:B------:R-:W-:Y:S05]  /*f750*/  BRA `(.L_x_13194) ;  /* 0x0000006400a47947 */ /* 0x000fea0003800000 */
.L_x_13192:
        /* <DEDUP_REMOVED lines=18> */
.L_x_13324:
        /* <DEDUP_REMOVED lines=42> */
.L_x_13330:
        /* <DEDUP_REMOVED lines=12> */
.L_x_13329:
[----:B------:R-:W-:Y:S05]  /*fbe0*/  BSYNC B0 ;  /* 0x0000000000007941 */ /* 0x000fea0003800000 */
.L_x_13328:
        /* <DEDUP_REMOVED lines=21> */
.L_x_13326:
        /* <DEDUP_REMOVED lines=15> */
.L_x_13331:
        /* <DEDUP_REMOVED lines=28> */
.L_x_13327:
[----:B------:R-:W-:Y:S01]  /*fff0*/  IMAD.MOV.U32 R17, RZ, RZ, RZ ;  /* 0x000000ffff117224 */ /* 0x000fe200078e00ff */
[----:B------:R-:W-:Y:S01]  /*10000*/  MOV R16, UR6 ;  /* 0x0000000600107c02 */ /* 0x000fe20008000f00 */
[----:B------:R-:W-:-:S07]  /*10010*/  IMAD.MOV.U32 R18, RZ, RZ, RZ ;  /* 0x000000ffff127224 */ /* 0x000fce00078e00ff */
.L_x_13332:
[----:B------:R-:W-:-:S13]  /*10020*/  ISETP.NE.AND P0, PT, R5, RZ, PT ;  /* 0x000000ff0500720c */ /* 0x000fda0003f05270 */
[----:B------:R-:W0:Y:S01]  /*10030*/  @!P0 S2R R3, SR_CgaCtaId ;  /* 0x0000000000038919 */ /* 0x000e220000008800 */
[----:B------:R-:W-:-:S04]  /*10040*/  @!P0 MOV R0, 0x400 ;  /* 0x0000040000008802 */ /* 0x000fc80000000f00 */
[----:B0-----:R-:W-:-:S05]  /*10050*/  @!P0 LEA R0, R3, R0, 0x18 ;  /* 0x0000000003008211 */ /* 0x001fca00078ec0ff */
[----:B------:R2:W-:Y:S01]  /*10060*/  @!P0 STS.128 [R0+0x168d0], R16 ;  /* 0x0168d01000008388 */ /* 0x0005e20000000c00 */
[----:B------:R-:W-:Y:S06]  /*10070*/  BAR.ARV 0x5, 0x200 ;  /* 0x0148000000007b1d */ /* 0x000fec0000002000 */
.L_x_13325:
[----:B------:R3:W-:Y:S01]  /*10080*/  STL [R1+0x40], RZ ;  /* 0x000040ff01007387 */ /* 0x0007e20000100800 */
[----:B------:R-:W-:Y:S01]  /*10090*/  ULDC UR4, c[0x0][0xc3c] ;  /* 0x00030f0000047ab9 */ /* 0x000fe20000000800 */
[----:B------:R-:W-:Y:S01]  /*100a0*/  IMAD.MOV.U32 R28, RZ, RZ, 0x1 ;  /* 0x00000001ff1c7424 */ /* 0x000fe200078e00ff */
[----:B-1----:R-:W-:Y:S01]  /*100b0*/  ISETP.GE.AND P0, PT, R19, UR4, PT ;  /* 0x0000000413007c0c */ /* 0x002fe2000bf06270 */
[----:B------:R-:W-:-:S12]  /*100c0*/  IMAD.MOV.U32 R25, RZ, RZ, RZ ;  /* 0x000000ffff197224 */ /* 0x000fd800078e00ff */
[----:B---3--:R-:W-:Y:S05]  /*100d0*/  @P0 BRA `(.L_x_13333) ;  /* 0x0000005800680947 */ /* 0x008fea0003800000 */
[----:B------:R-:W1:Y:S01]  /*100e0*/  S2R R6, SR_TID.X ;  /* 0x0000000000067919 */ /* 0x000e620000002100 */
[----:B------:R-:W3:Y:S01]  /*100f0*/  S2UR UR5, SR_CgaCtaId ;  /* 0x00000000000579c3 */ /* 0x000ee20000008800 */
[----:B------:R-:W-:Y:S01]  /*10100*/  UMOV UR4, 0x400 ;  /* 0x0000040000047882 */ /* 0x000fe20000000000 */
[----:B------:R-:W-:Y:S01]  /*10110*/  BSSY B8, `(.L_x_13333) ;  /* 0x0000596000087945 */ /* 0x000fe20003800000 */
[----:B------:R4:W-:Y:S01]  /*10120*/  STL [R1+0x40], RZ ;  /* 0x000040ff01007387 */ /* 0x0009e20000100800 */
[----:B------:R-:W-:Y:S01]  /*10130*/  IMAD.MOV.U32 R29, RZ, RZ, 0x1 ;  /* 0x00000001ff1d7424 */ /* 0x000fe200078e00ff */
[----:B------:R-:W-:Y:S01]  /*10140*/  ULDC.64 UR40, c[0x0][0x198] ;  /* 0x0000660000287ab9 */ /* 0x000fe20000000a00 */
[----:B------:R-:W-:Y:S01]  /*10150*/  IMAD.MOV.U32 R27, RZ, RZ, RZ ;  /* 0x000000ffff1b7224 */ /* 0x000fe200078e00ff */
[----:B------:R-:W-:Y:S01]  /*10160*/  ULOP3.LUT UR38, UR36, 0x2, URZ, 0xfc, !UPT ;  /* 0x0000000224267892 */ /* 0x000fe2000f8efc3f */
[----:B------:R-:W-:Y:S01]  /*10170*/  IMAD.MOV.U32 R28, RZ, RZ, 0x1 ;  /* 0x00000001ff1c7424 */ /* 0x000fe200078e00ff */
[----:B------:R-:W-:Y:S01]  /*10180*/  ULDC UR37, c[0x0][0xc] ;  /* 0x0000030000257ab9 */ /* 0x000fe20000000800 */
[----:B------:R-:W-:Y:S01]  /*10190*/  IMAD.MOV.U32 R25, RZ, RZ, RZ ;  /* 0x000000ffff197224 */ /* 0x000fe200078e00ff */
[----:B---3--:R-:W-:-:S06]  /*101a0*/  ULEA UR4, UR5, UR4, 0x18 ;  /* 0x0000000405047291 */ /* 0x008fcc000f8ec03f */
[----:B------:R-:W-:Y:S01]  /*101b0*/  IMAD.U32 R22, RZ, RZ, UR4 ;  /* 0x00000004ff167e24 */ /* 0x000fe2000f8e00ff */
[C---:B-1----:R-:W-:Y:S01]  /*101c0*/  LOP3.LUT R5, R6.reuse, 0x7f, RZ, 0xc0, !PT ;  /* 0x0000007f06057812 */ /* 0x042fe200078ec0ff */
[----:B--2---:R-:W-:-:S04]  /*101d0*/  IMAD.SHL.U32 R0, R6, 0x8, RZ ;  /* 0x0000000806007824 */ /* 0x004fc800078e00ff */
[----:B------:R-:W-:Y:S01]  /*101e0*/  IMAD.SHL.U32 R3, R5, 0x8, RZ ;  /* 0x0000000805037824 */ /* 0x000fe200078e00ff */
[----:B0-----:R-:W-:-:S04]  /*101f0*/  LOP3.LUT R2, R0, 0x1f8, RZ, 0xc0, !PT ;  /* 0x000001f800027812 */ /* 0x001fc800078ec0ff */
[----:B------:R-:W-:-:S04]  /*10200*/  LOP3.LUT R2, R2, 0x38, R6, 0x78, !PT ;  /* 0x0000003802027812 */ /* 0x000fc800078e7806 */
[----:B------:R-:W-:Y:S02]  /*10210*/  LOP3.LUT R4, R2, 0x200, R3, 0xf8, !PT ;  /* 0x0000020002047812 */ /* 0x000fe400078ef803 */
[----:B------:R-:W-:Y:S02]  /*10220*/  SHF.L.U32 R2, R6, 0x4, RZ ;  /* 0x0000000406027819 */ /* 0x000fe400000006ff */
[----:B------:R-:W-:Y:S02]  /*10230*/  LEA R0, R4, R22, 0x1 ;  /* 0x0000001604007211 */ /* 0x000fe400078e08ff */
[----:B------:R-:W-:Y:S02]  /*10240*/  SHF.R.U32.HI R3, RZ, 0x3, R5 ;  /* 0x00000003ff037819 */ /* 0x000fe40000011605 */
[----:B------:R-:W-:Y:S01]  /*10250*/  LOP3.LUT R2, R2, 0x70, RZ, 0xc0, !PT ;  /* 0x0000007002027812 */ /* 0x000fe200078ec0ff */
[----:B------:R4:W-:Y:S03]  /*10260*/  STL [R1+0x24], R0 ;  /* 0x0000240001007387 */ /* 0x0009e60000100800 */
[----:B------:R-:W-:-:S07]  /*10270*/  LOP3.LUT R2, R3, R2, RZ, 0xfc, !PT ;  /* 0x0000000203027212 */ /* 0x000fce00078efcff */
.L_x_13426:
[----:B0-----:R-:W0:Y:S02]  /*10280*/  LDC.64 R2, c[0x0][0xc88] ;  /* 0x00032200ff027b82 */ /* 0x001e240000000a00 */
[----:B0-----:R-:W-:-:S05]  /*10290*/  IMAD.WIDE R2, R19, 0x4, R2 ;  /* 0x0000000413027825 */ /* 0x001fca00078e0202 */
[----:B------:R-:W4:Y:S01]  /*102a0*/  LDG.E R10, desc[UR42][R2.64] ;  /* 0x0000002a020a7981 */ /* 0x000f22000c1e1900 */
        /* <DEDUP_REMOVED lines=8> */
[----:B----4-:R-:W-:Y:S01]  /*10330*/  SHF.R.S32.HI R0, RZ, 0x1f, R10 ;  /* 0x0000001fff007819 */ /* 0x010fe2000001140a */
[----:B------:R-:W-:-:S10]  /*10340*/  IMAD.SHL.U32 R23, R10, 0x4, RZ ;  /* 0x000000040a177824 */ /* 0x000fd400078e00ff */
[C---:B------:R-:W-:Y:S01]  /*10350*/  @P0 LEA R2, P1, R10.reuse, UR4, 0x2 ;  /* 0x000000040a020c11 */ /* 0x040fe2000f8210ff */
[----:B------:R-:W-:Y:S03]  /*10360*/  STL [R1+0x8], R10 ;  /* 0x0000080a01007387 */ /* 0x000fe60000100800 */
[C-C-:B------:R-:W-:Y:S01]  /*10370*/  @P0 LEA.HI.X R3, R10.reuse, UR5, R0.reuse, 0x2, P1 ;  /* 0x000000050a030c11 */ /* 0x140fe200088f1400 */
[----:B------:R-:W-:Y:S01]  /*10380*/  ULDC.64 UR4, c[0x0][0xa00] ;  /* 0x0002800000047ab9 */ /* 0x000fe20000000a00 */
[----:B------:R-:W-:Y:S01]  /*10390*/  SHF.L.U64.HI R24, R10, 0x2, R0 ;  /* 0x000000020a187819 */ /* 0x000fe20000010200 */
[----:B------:R0:W-:Y:S04]  /*103a0*/  STL [R1+0x30], R0 ;  /* 0x0000300001007387 */ /* 0x0001e80000100800 */
[----:B--2---:R1:W2:Y:S01]  /*103b0*/  @P0 LDG.E R9, desc[UR42][R2.64] ;  /* 0x0000002a02090981 */ /* 0x0042a2000c1e1900 */
[----:B------:R-:W-:-:S02]  /*103c0*/  ISETP.NE.U32.AND P0, PT, RZ, UR4, PT ;  /* 0x00000004ff007c0c */ /* 0x000fc4000bf05070 */
[----:B------:R-:W-:Y:S02]  /*103d0*/  ISETP.NE.U32.AND P2, PT, RZ, UR8, PT ;  /* 0x00000008ff007c0c */ /* 0x000fe4000bf45070 */
[----:B------:R-:W-:Y:S01]  /*103e0*/  ISETP.NE.AND.EX P0, PT, RZ, UR5, PT, P0 ;  /* 0x00000005ff007c0c */ /* 0x000fe2000bf05300 */
[----:B0-----:R-:W-:Y:S01]  /*103f0*/  IMAD.MOV.U32 R0, RZ, RZ, RZ ;  /* 0x000000ffff007224 */ /* 0x001fe200078e00ff */
[----:B------:R-:W-:Y:S02]  /*10400*/  ISETP.NE.AND.EX P2, PT, RZ, UR9, PT, P2 ;  /* 0x00000009ff007c0c */ /* 0x000fe4000bf45320 */
[----:B------:R-:W-:Y:S02]  /*10410*/  ISETP.NE.U32.AND P1, PT, RZ, UR6, PT ;  /* 0x00000006ff007c0c */ /* 0x000fe4000bf25070 */
[----:B-1----:R-:W-:Y:S02]  /*10420*/  IADD3 R2, P3, R23, UR4, RZ ;  /* 0x0000000417027c10 */ /* 0x002fe4000ff7e0ff */
[----:B------:R-:W-:-:S02]  /*10430*/  ISETP.NE.AND.EX P1, PT, RZ, UR7, PT, P1 ;  /* 0x00000007ff007c0c */ /* 0x000fc4000bf25310 */
        /* <DEDUP_REMOVED lines=20> */
[----:B0-----:R-:W-:Y:S01]  /*10580*/  MOV R6, UR5 ;  /* 0x0000000500067c02 */ /* 0x001fe20008000f00 */
[----:B------:R-:W-:Y:S01]  /*10590*/  IMAD.U32 R7, RZ, RZ, UR4 ;  /* 0x00000004ff077e24 */ /* 0x000fe2000f8e00ff */
[----:B---3--:R1:W-:Y:S01]  /*105a0*/  STL [R1+0x34], R8 ;  /* 0x0000340801007387 */ /* 0x0083e20000100800 */
[----:B------:R-:W-:Y:S05]  /*105b0*/  @P2 BRA `(.L_x_13334) ;  /* 0x0000000000142947 */ /* 0x000fea0003800000 */
[----:B------:R-:W-:Y:S05]  /*105c0*/  @!P0 BRA `(.L_x_13334) ;  /* 0x0000000000108947 */ /* 0x000fea0003800000 */
[----:B-1----:R-:W2:Y:S04]  /*105d0*/  LDG.E R8, desc[UR42][R2.64] ;  /* 0x0000002a02087981 */ /* 0x002ea8000c1e1900 */
[----:B------:R-:W2:Y:S02]  /*105e0*/  LDG.E R2, desc[UR42][R2.64+0x4] ;  /* 0x0000042a02027981 */ /* 0x000ea4000c1e1900 */
[----:B--2---:R-:W-:-:S05]  /*105f0*/  IMAD.IADD R2, R2, 0x1, -R8 ;  /* 0x0000000102027824 */ /* 0x004fca00078e0a08 */
[----:B------:R0:W-:Y:S02]  /*10600*/  STL [R1+0x34], R2 ;  /* 0x0000340201007387 */ /* 0x0001e40000100800 */
.L_x_13334:
        /* <DEDUP_REMOVED lines=10> */
.L_x_13335:
        /* <DEDUP_REMOVED lines=9> */
.L_x_13336:
[----:B01----:R-:W2:Y:S04]  /*10740*/  @P1 LDG.E R2, desc[UR42][R4.64] ;  /* 0x0000002a04021981 */ /* 0x003ea8000c1e1900 */
[----:B------:R-:W2:Y:S01]  /*10750*/  @P1 LDG.E R4, desc[UR42][R4.64+0x4] ;  /* 0x0000042a04041981 */ /* 0x000ea2000c1e1900 */
[----:B-----5:R-:W-:Y:S01]  /*10760*/  IADD3 R7, -R9, R7, RZ ;  /* 0x0000000709077210 */ /* 0x020fe20007ffe1ff */
[----:B------:R-:W-:Y:S01]  /*10770*/  BSSY B0, `(.L_x_13337) ;  /* 0x00000dc000007945 */ /* 0x000fe20003800000 */
[----:B--2---:R-:W-:-:S04]  /*10780*/  @P1 IMAD.IADD R6, R4, 0x1, -R2 ;  /* 0x0000000104061824 */ /* 0x004fc800078e0a02 */
        /* <DEDUP_REMOVED lines=27> */
.L_x_13494:
[----:B-1----:R-:W-:Y:S02]  /*10940*/  ISETP.NE.AND P0, PT, R14, RZ, PT ;  /* 0x000000ff0e00720c */ /* 0x002fe40003f05270 */
[----:B------:R-:W-:-:S11]  /*10950*/  PLOP3.LUT P6, PT, PT, PT, PT, 0x8, 0x0 ;  /* 0x000000000000781c */ /* 0x000fd60003fce170 */
[----:B------:R-:W-:Y:S05]  /*10960*/  @P0 BRA `(.L_x_13340) ;  /* 0x00000000000c0947 */ /* 0x000fea0003800000 */
[----:B------:R-:W-:-:S03]  /*10970*/  UMOV UR4, 0xffffffff ;  /* 0xffffffff00047882 */ /* 0x000fc60000000000 */
[----:B------:R-:W-:Y:S05]  /*10980*/  BRA.DIV UR4, `(.L_x_13341) ;  /* 0x0000006604fc7947 */ /* 0x000fea000b800000 */
[----:B------:R-:W-:-:S13]  /*10990*/  ELECT P6, URZ, PT ;  /* 0x00000000003f782f */ /* 0x000fda00038c0000 */
.L_x_13340:
[----:B0-----:R-:W2:Y:S01]  /*109a0*/  LDL R5, [R1+0x40] ;  /* 0x0000400001057983 */ /* 0x001ea20000100800 */
[----:B------:R-:W-:Y:S01]  /*109b0*/  BSSY B1, `(.L_x_13342) ;  /* 0x0000008000017945 */ /* 0x000fe20003800000 */
[----:B--2---:R-:W-:-:S04]  /*109c0*/  IADD3 R5, R5, 0x1, RZ ;  /* 0x0000000105057810 */ /* 0x004fc80007ffe0ff */
[----:B------:R-:W-:-:S04]  /*109d0*/  LEA.HI R6, R5, R5, RZ, 0x1 ;  /* 0x0000000505067211 */ /* 0x000fc800078f08ff */
[----:B------:R-:W-:-:S05]  /*109e0*/  LOP3.LUT R6, R6, 0xfffffffe, RZ, 0xc0, !PT ;  /* 0xfffffffe06067812 */ /* 0x000fca00078ec0ff */
[----:B------:R-:W-:-:S05]  /*109f0*/  IMAD.IADD R5, R5, 0x1, -R6 ;  /* 0x0000000105057824 */ /* 0x000fca00078e0a06 */
[----:B------:R-:W-:-:S04]  /*10a00*/  SHF.L.U32 R5, R5, 0x1f, RZ ;  /* 0x0000001f05057819 */ /* 0x000fc800000006ff */
[----:B------:R-:W0:Y:S02]  /*10a10*/  SYNCS.PHASECHK.TRANS64.TRYWAIT P0, [R22+URZ+0x16820], R5 ;  /* 0x01682005160075a7 */ /* 0x000e24000800017f */
[----:B0-----:R-:W-:Y:S05]  /*10a20*/  @!P0 BRA `(.L_x_13343) ;  /* 0x0000006400f48947 */ /* 0x001fea0003800000 */
.L_x_13497:
[----:B------:R-:W-:Y:S05]  /*10a30*/  BSYNC B1 ;  /* 0x0000000000017941 */ /* 0x000fea0003800000 */
.L_x_13342:
[----:B------:R-:W-:Y:S04]  /*10a40*/  BSSY B1, `(.L_x_13344) ;  /* 0x000004f000017945 */ /* 0x000fe80003800000 */
[----:B------:R-:W-:Y:S05]  /*10a50*/  @!P6 BRA `(.L_x_13345) ;  /* 0x000000040034e947 */ /* 0x000fea0003800000 */
[----:B------:R-:W1:Y:S01]  /*10a60*/  S2R R6, SR_TID.X ;  /* 0x0000000000067919 */ /* 0x000e620000002100 */
[----:B0-----:R-:W-:Y:S01]  /*10a70*/  IMAD R5, R27, 0x8, R22 ;  /* 0x000000081b057824 */ /* 0x001fe200078e0216 */
[----:B------:R-:W-:Y:S01]  /*10a80*/  BSSY B2, `(.L_x_13346) ;  /* 0x0000006000027945 */ /* 0x000fe20003800000 */
[----:B-1----:R-:W-:Y:S02]  /*10a90*/  LOP3.LUT R7, R6, 0x7f, RZ, 0xc0, !PT ;  /* 0x0000007f06077812 */ /* 0x002fe400078ec0ff */
[----:B------:R-:W-:Y:S02]  /*10aa0*/  SHF.L.U32 R6, R29, 0x1f, RZ ;  /* 0x0000001f1d067819 */ /* 0x000fe400000006ff */
[----:B------:R-:W-:Y:S02]  /*10ab0*/  ISETP.NE.AND P1, PT, R7, RZ, PT ;  /* 0x000000ff0700720c */ /* 0x000fe40003f25270 */
[----:B------:R-:W0:Y:S02]  /*10ac0*/  SYNCS.PHASECHK.TRANS64.TRYWAIT P0, [R5+URZ+0x168a0], R6 ;  /* 0x0168a006050075a7 */ /* 0x000e24000800017f */
[----:B0-----:R-:W-:Y:S09]  /*10ad0*/  @!P0 BRA `(.L_x_13347) ;  /* 0x0000006400dc8947 */ /* 0x001ff20003800000 */
.L_x_13498:
[----:B------:R-:W-:Y:S05]  /*10ae0*/  BSYNC B2 ;  /* 0x0000000000027941 */ /* 0x000fea0003800000 */
.L_x_13346:
        /* <DEDUP_REMOVED lines=9> */
.L_x_13349:
[----:B------:R-:W-:Y:S05]  /*10b80*/  BSYNC B2 ;  /* 0x0000000000027941 */ /* 0x000fea0003800000 */
.L_x_13348:
[----:B------:R-:W-:Y:S01]  /*10b90*/  IMAD.MOV.U32 R11, RZ, RZ, RZ ;  /* 0x000000ffff0b7224 */ /* 0x000fe200078e00ff */
[C---:B------:R-:W-:Y:S01]  /*10ba0*/  LEA R8, R27.reuse, R22, 0xe ;  /* 0x000000161b087211 */ /* 0x040fe200078e70ff */
[----:B------:R-:W-:Y:S01]  /*10bb0*/  IMAD R7, R4, 0x80, R0 ;  /* 0x0000008004077824 */ /* 0x000fe200078e0200 */
[----:B------:R-:W-:Y:S01]  /*10bc0*/  UIADD3 UR4, UP0, UR40, 0x570, URZ ;  /* 0x0000057028047890 */ /* 0x000fe2000ff1e03f */
[----:B------:R-:W-:Y:S01]  /*10bd0*/  PLOP3.LUT P0, PT, PT, PT, PT, 0x80, 0x0 ;  /* 0x000000000000781c */ /* 0x000fe20003f0f070 */
[----:B------:R-:W-:Y:S01]  /*10be0*/  IMAD.SHL.U32 R10, R27, 0x2000, RZ ;  /* 0x000020001b0a7824 */ /* 0x000fe200078e00ff */
[----:B------:R-:W-:Y:S01]  /*10bf0*/  R2UR UR10, R11 ;  /* 0x000000000b0a72ca */ /* 0x000fe200000e0000 */
[----:B------:R-:W-:Y:S01]  /*10c00*/  VIADD R7, R7, 0xffffff80 ;  /* 0xffffff8007077836 */ /* 0x000fe20000000000 */
[----:B------:R-:W-:Y:S01]  /*10c10*/  UIADD3.X UR5, URZ, UR41, URZ, UP0, !UPT ;  /* 0x000000293f057290 */ /* 0x000fe200087fe43f */
[----:B------:R-:W-:Y:S01]  /*10c20*/  VIADD R8, R8, 0xe400 ;  /* 0x0000e40008087836 */ /* 0x000fe20000000000 */
[----:B------:R-:W-:Y:S01]  /*10c30*/  UMOV UR6, 0x0 ;  /* 0x0000000000067882 */ /* 0x000fe20000000000 */
[----:B------:R-:W-:Y:S01]  /*10c40*/  VIADD R9, R5, 0x16890 ;  /* 0x0001689005097836 */ /* 0x000fe20000000000 */
[----:B------:R-:W-:-:S09]  /*10c50*/  UMOV UR7, 0x12f00000 ;  /* 0x12f0000000077882 */ /* 0x000fd20000000000 */
.L_x_13350:
        /* <DEDUP_REMOVED lines=13> */
.L_x_13499:
[----:B------:R-:W-:Y:S05]  /*10d30*/  BSYNC B2 ;  /* 0x0000000000027941 */ /* 0x000fea0003800000 */
.L_x_13351:
[----:B------:R-:W-:Y:S01]  /*10d40*/  BSSY B2, `(.L_x_13353) ;  /* 0x000000b000027945 */ /* 0x000fe20003800000 */
[----:B------:R-:W-:Y:S01]  /*10d50*/  IMAD.MOV.U32 R8, RZ, RZ, 0x0 ;  /* 0x00000000ff087424 */ /* 0x000fe200078e00ff */
[----:B------:R-:W-:Y:S02]  /*10d60*/  MOV R9, 0x12f00000 ;  /* 0x12f0000000097802 */ /* 0x000fe40000000f00 */
[----:B------:R-:W-:Y:S05]  /*10d70*/  @P1 BRA `(.L_x_13354) ;  /* 0x00000000001c1947 */ /* 0x000fea0003800000 */
[----:B------:R-:W2:Y:S01]  /*10d80*/  S2R R12, SR_TID.X ;  /* 0x00000000000c7919 */ /* 0x000ea20000002100 */
[----:B01----:R-:W-:-:S04]  /*10d90*/  IMAD.MOV.U32 R6, RZ, RZ, 0x4000 ;  /* 0x00004000ff067424 */ /* 0x003fc800078e00ff */
[----:B------:R3:W-:Y:S01]  /*10da0*/  SYNCS.ARRIVE.TRANS64 RZ, [R5+URZ+0x168b0], R6 ;  /* 0x0168b00605ff79a7 */ /* 0x0007e2000800003f */
[----:B--2---:R-:W-:-:S04]  /*10db0*/  LOP3.LUT R12, R12, 0x1f, RZ, 0xc0, !PT ;  /* 0x0000001f0c0c7812 */ /* 0x004fc800078ec0ff */
[----:B------:R-:W-:-:S13]  /*10dc0*/  ISETP.NE.AND P0, PT, R12, RZ, PT ;  /* 0x000000ff0c00720c */ /* 0x000fda0003f05270 */
[----:B---3--:R-:W-:Y:S05]  /*10dd0*/  @!P0 BRA `(.L_x_13354) ;  /* 0x0000000000048947 */ /* 0x008fea0003800000 */
[----:B------:R-:W-:Y:S01]  /*10de0*/  BPT.TRAP 0x1 ;  /* 0x000000040000795c */ /* 0x000fe20000300000 */
.L_x_13354:
[----:B------:R-:W-:Y:S05]  /*10df0*/  BSYNC B2 ;  /* 0x0000000000027941 */ /* 0x000fea0003800000 */
.L_x_13353:
        /* <DEDUP_REMOVED lines=9> */
.L_x_13355:
        /* <DEDUP_REMOVED lines=10> */
.L_x_13345:
[----:B------:R-:W-:Y:S05]  /*10f30*/  BSYNC B1 ;  /* 0x0000000000017941 */ /* 0x000fea0003800000 */
.L_x_13344:
[----:B------:R-:W-:Y:S01]  /*10f40*/  IADD3 R4, R4, -0x2, RZ ;  /* 0xfffffffe04047810 */ /* 0x000fe20007ffe0ff */
[----:B------:R-:W-:Y:S01]  /*10f50*/  VIADD R27, R27, 0x1 ;  /* 0x000000011b1b7836 */ /* 0x000fe20000000000 */
[----:B------:R-:W-:Y:S02]  /*10f60*/  PLOP3.LUT P0, PT, PT, PT, PT, 0x8, 0x0 ;  /* 0x000000000000781c */ /* 0x000fe40003f0e170 */
[----:B------:R-:W-:Y:S02]  /*10f70*/  ISETP.GE.AND P2, PT, R4, R3, PT ;  /* 0x000000030400720c */ /* 0x000fe40003f46270 */
[----:B------:R-:W-:-:S04]  /*10f80*/  ISETP.NE.AND P1, PT, R27, 0x2, PT ;  /* 0x000000021b00780c */ /* 0x000fc80003f25270 */
[----:B0-----:R-:W-:Y:S02]  /*10f90*/  SEL R5, RZ, 0x1, P1 ;  /* 0x00000001ff057807 */ /* 0x001fe40000800000 */
[----:B------:R-:W-:Y:S02]  /*10fa0*/  SEL R27, R27, RZ, P1 ;  /* 0x000000ff1b1b7207 */ /* 0x000fe40000800000 */
[----:B------:R-:W-:-:S03]  /*10fb0*/  LOP3.LUT R29, R29, R5, RZ, 0x3c, !PT ;  /* 0x000000051d1d7212 */ /* 0x000fc600078e3cff */
[----:B------:R-:W-:Y:S05]  /*10fc0*/  @!P2 BRA `(.L_x_13338) ;  /* 0x000000040058a947 */ /* 0x000fea0003800000 */
.L_x_13368:
[----:B------:R-:W-:Y:S05]  /*10fd0*/  YIELD ;  /* 0x0000000000007946 */ /* 0x000fea0003800000 */
[----:B------:R-:W-:Y:S04]  /*10fe0*/  BSSY B1, `(.L_x_13356) ;  /* 0x000004c000017945 */ /* 0x000fe80003800000 */
[----:B------:R-:W-:Y:S05]  /*10ff0*/  @!P6 BRA `(.L_x_13357) ;  /* 0x000000040028e947 */ /* 0x000fea0003800000 */
[----:B------:R-:W0:Y:S01]  /*11000*/  S2R R5, SR_TID.X ;  /* 0x0000000000057919 */ /* 0x000e220000002100 */
[----:B------:R-:W-:Y:S01]  /*11010*/  SHF.L.U32 R6, R29, 0x1f, RZ ;  /* 0x0000001f1d067819 */ /* 0x000fe200000006ff */
[----:B------:R-:W-:Y:S01]  /*11020*/  BSSY B2, `(.L_x_13358) ;  /* 0x0000006000027945 */ /* 0x000fe20003800000 */
[----:B0-----:R-:W-:Y:S01]  /*11030*/  LOP3.LUT R7, R5, 0x7f, RZ, 0xc0, !PT ;  /* 0x0000007f05077812 */ /* 0x001fe200078ec0ff */
[----:B------:R-:W-:-:S03]  /*11040*/  IMAD R5, R27, 0x8, R22 ;  /* 0x000000081b057824 */ /* 0x000fc600078e0216 */
[----:B------:R-:W-:Y:S01]  /*11050*/  ISETP.NE.AND P2, PT, R7, RZ, PT ;  /* 0x000000ff0700720c */ /* 0x000fe20003f45270 */
[----:B------:R-:W0:Y:S02]  /*11060*/  SYNCS.PHASECHK.TRANS64.TRYWAIT P1, [R5+URZ+0x168a0], R6 ;  /* 0x0168a006050075a7 */ /* 0x000e24000802017f */
[----:B0-----:R-:W-:Y:S10]  /*11070*/  @!P1 BRA `(.L_x_13359) ;  /* 0x00000060009c9947 */ /* 0x001ff40003800000 */
.L_x_13500:
[----:B------:R-:W-:Y:S05]  /*11080*/  BSYNC B2 ;  /* 0x0000000000027941 */ /* 0x000fea0003800000 */
.L_x_13358:
        /* <DEDUP_REMOVED lines=9> */
.L_x_13361:
[----:B------:R-:W-:Y:S05]  /*11120*/  BSYNC B2 ;  /* 0x0000000000027941 */ /* 0x000fea0003800000 */
.L_x_13360:
        /* <DEDUP_REMOVED lines=8> */
[----:B------:R-:W-:Y:S01]  /*111b0*/  UIADD3.X UR5, URZ, UR41, URZ, UP0, !UPT ;  /* 0x000000293f057290 */ /* 0x000fe200087fe43f */
[----:B------:R-:W-:Y:S01]  /*111c0*/  UMOV UR6, 0x0 ;  /* 0x0000000000067882 */ /* 0x000fe20000000000 */
[----:B------:R-:W-:-:S10]  /*111d0*/  UMOV UR7, 0x12f00000 ;  /* 0x12f0000000077882 */ /* 0x000fd40000000000 */
.L_x_13362:
        /* <DEDUP_REMOVED lines=13> */
.L_x_13501:
[----:B------:R-:W-:Y:S05]  /*112b0*/  BSYNC B2 ;  /* 0x0000000000027941 */ /* 0x000fea0003800000 */
.L_x_13363:
        /* <DEDUP_REMOVED lines=11> */
.L_x_13366:
[----:B------:R-:W-:Y:S05]  /*11370*/  BSYNC B2 ;  /* 0x0000000000027941 */ /* 0x000fea0003800000 */
.L_x_13365:
        /* <DEDUP_REMOVED lines=8> */
.L_x_13367:
        /* <DEDUP_REMOVED lines=10> */
.L_x_13357:
[----:B------:R-:W-:Y:S05]  /*114a0*/  BSYNC B1 ;  /* 0x0000000000017941 */ /* 0x000fea0003800000 */
.L_x_13356:
        /* <DEDUP_REMOVED lines=8> */
.L_x_13338:
[----:B------:R-:W-:Y:S05]  /*11530*/  BSYNC B0 ;  /* 0x0000000000007941 */ /* 0x000fea0003800000 */
.L_x_13337:
[----:B------:R-:W2:Y:S01]  /*11540*/  LDL R5, [R1+0x18] ;  /* 0x0000180001057983 */ /* 0x000ea20000100800 */
[----:B------:R-:W-:Y:S05]  /*11550*/  @!P0 WARPSYNC.ALL ;  /* 0x0000000000008948 */ /* 0x000fea0003800000 */
[----:B------:R-:W-:Y:S06]  /*11560*/  @!P0 BAR.SYNC.DEFER_BLOCKING 0xc, 0x200 ;  /* 0x0308000000008b1d */ /* 0x000fec0000010000 */
[----:B------:R-:W-:Y:S01]  /*11570*/  BSSY B7, `(.L_x_13369) ;  /* 0x00003b0000077945 */ /* 0x000fe20003800000 */
[----:B--2---:R-:W-:-:S13]  /*11580*/  ISETP.GT.AND P0, PT, R5, RZ, PT ;  /* 0x000000ff0500720c */ /* 0x004fda0003f04270 */
        /* <DEDUP_REMOVED lines=18> */
.L_x_13370:
        /* <DEDUP_REMOVED lines=20> */
.L_x_13373:
[----:B------:R-:W-:Y:S05]  /*117f0*/  BSYNC B6 ;  /* 0x0000000000067941 */ /* 0x000fea0003800000 */
.L_x_13372:
        /* <DEDUP_REMOVED lines=20> */
.L_x_13376:
        /* <DEDUP_REMOVED lines=15> */
.L_x_13375:
[----:B------:R-:W-:Y:S05]  /*11a30*/  BSYNC B6 ;  /* 0x0000000000067941 */ /* 0x000fea0003800000 */
.L_x_13374:
        /* <DEDUP_REMOVED lines=12> */
[----:B------:R-:W4:Y:S04]  /*11b00*/  LDL.LU R9, [R1] ;  /* 0x0000000001097983 */ /* 0x000f280000300800 */
        /* <DEDUP_REMOVED lines=30> */
[----:B------:R0:W5:Y:S04]  /*11cf0*/  @!P0 LDG.E R2, desc[UR42][R6.64] ;  /* 0x0000002a06028981 */ /* 0x000168000c1e1900 */
[----:B------:R1:W-:Y:S02]  /*11d00*/  STL [R1+0x20], R10 ;  /* 0x0000200a01007387 */ /* 0x0003e40000100800 */
[----:B-1----:R-:W-:-:S05]  /*11d10*/  IMAD.U32 R10, RZ, RZ, UR38 ;  /* 0x00000026ff0a7e24 */ /* 0x002fca000f8e00ff */
[----:B------:R-:W-:Y:S02]  /*11d20*/  ISETP.NE.AND P2, PT, R10, 0x3, PT ;  /* 0x000000030a00780c */ /* 0x000fe40003f45270 */
[----:B------:R-:W-:-:S11]  /*11d30*/  LOP3.LUT R9, R9, 0xfffffffd, RZ, 0xc0, !PT ;  /* 0xfffffffd09097812 */ /* 0x000fd600078ec0ff */
[----:B------:R-:W-:-:S05]  /*11d40*/  @P2 LOP3.LUT R9, R9, 0x2, RZ, 0xfc, !PT ;  /* 0x0000000209092812 */ /* 0x000fca00078efcff */
[----:B------:R0:W-:Y:S01]  /*11d50*/  STL [R1], R9 ;  /* 0x0000000901007387 */ /* 0x0001e20000100800 */
[----:B------:R-:W-:-:S03]  /*11d60*/  UMOV UR4, 0xffffffff ;  /* 0xffffffff00047882 */ /* 0x000fc60000000000 */
[----:B------:R-:W-:Y:S05]  /*11d70*/  BRA.DIV UR4, `(.L_x_13377) ;  /* 0x0000005604847947 */ /* 0x000fea000b800000 */
.L_x_13504:
[----:B0-----:R-:W-:-:S05]  /*11d80*/  SHF.R.S32.HI R9, RZ, 0x1f, R18 ;  /* 0x0000001fff097819 */ /* 0x001fca0000011412 */
[----:B------:R0:W-:Y:S01]  /*11d90*/  STL [R1+0x10], R9 ;  /* 0x0000100901007387 */ /* 0x0001e20000100800 */
[----:B------:R-:W-:Y:S05]  /*11da0*/  @!P2 BRA `(.L_x_13378) ;  /* 0x000000000004a947 */ /* 0x000fea0003800000 */
[----:B------:R-:W-:Y:S01]  /*11db0*/  BPT.TRAP 0x1 ;  /* 0x000000040000795c */ /* 0x000fe20000300000 */
.L_x_13378:
        /* <DEDUP_REMOVED lines=23> */
[----:B------:R-:W1:Y:S02]  /*11f30*/  SYNCS.PHASECHK.TRANS64.TRYWAIT P0, [R3+URZ+0x16840], R4 ;  /* 0x01684004030075a7 */ /* 0x000e64000800017f */
[----:B-1----:R-:W-:Y:S05]  /*11f40*/  @!P0 BRA `(.L_x_13380) ;  /* 0x0000005400448947 */ /* 0x002fea0003800000 */
.L_x_13505:
[----:B------:R-:W-:Y:S05]  /*11f50*/  BSYNC B0 ;  /* 0x0000000000007941 */ /* 0x000fea0003800000 */
.L_x_13379:
[----:B0-----:R-:W2:Y:S01]  /*11f60*/  LDL R9, [R1+0x10] ;  /* 0x0000100001097983 */ /* 0x001ea20000100800 */
[----:B------:R-:W-:-:S03]  /*11f70*/  ULDC.64 UR4, c[0x0][0x300] ;  /* 0x0000c00000047ab9 */ /* 0x000fc60000000a00 */
[----:B------:R-:W3:Y:S04]  /*11f80*/  LDL R14, [R1+0x18] ;  /* 0x00001800010e7983 */ /* 0x000ee80000100800 */
[----:B------:R-:W4:Y:S01]  /*11f90*/  LDL.LU R10, [R1] ;  /* 0x00000000010a7983 */ /* 0x000f220000300800 */
[----:B------:R-:W-:Y:S02]  /*11fa0*/  IMAD R6, R6, UR4, RZ ;  /* 0x0000000406067c24 */ /* 0x000fe4000f8e02ff */
[C---:B-1----:R-:W-:Y:S01]  /*11fb0*/  IMAD.WIDE.U32 R4, R0.reuse, UR4, RZ ;  /* 0x0000000400047c25 */ /* 0x042fe2000f8e00ff */
[----:B------:R-:W0:Y:S03]  /*11fc0*/  S2R R13, SR_TID.X ;  /* 0x00000000000d7919 */ /* 0x000e260000002100 */
        /* <DEDUP_REMOVED lines=8> */
[----:B------:R-:W-:-:S04]  /*12050*/  IMAD.WIDE.U32 R4, R18, UR4, R4 ;  /* 0x0000000412047c25 */ /* 0x000fc8000f8e0004 */
[----:B--2---:R-:W-:Y:S02]  /*12060*/  IMAD R2, R9, UR4, RZ ;  /* 0x0000000409027c24 */ /* 0x004fe4000f8e02ff */
[----:B------:R-:W1:Y:S02]  /*12070*/  S2R R9, SR_TID.X ;  /* 0x0000000000097919 */ /* 0x000e640000002100 */
[----:B------:R-:W-:Y:S01]  /*12080*/  IMAD R2, R18, UR5, R2 ;  /* 0x0000000512027c24 */ /* 0x000fe2000f8e0202 */
[----:B------:R-:W-:Y:S02]  /*12090*/  ULDC.64 UR4, c[0x0][0x2e8] ;  /* 0x0000ba0000047ab9 */ /* 0x000fe40000000a00 */
[----:B------:R-:W-:Y:S01]  /*120a0*/  LEA R0, P0, R4, UR4, 0x1 ;  /* 0x0000000404007c11 */ /* 0x000fe2000f8008ff */
[----:B------:R-:W-:Y:S01]  /*120b0*/  ULDC UR4, c[0x0][0x2f4] ;  /* 0x0000bd0000047ab9 */ /* 0x000fe20000000800 */
[----:B----4-:R-:W-:Y:S01]  /*120c0*/  LOP3.LUT R10, R10, 0xfffffffe, RZ, 0xc0, !PT ;  /* 0xfffffffe0a0a7812 */ /* 0x010fe200078ec0ff */
[----:B------:R-:W-:-:S05]  /*120d0*/  IMAD.IADD R2, R5, 0x1, R2 ;  /* 0x0000000105027824 */ /* 0x000fca00078e0202 */
[----:B------:R-:W-:Y:S02]  /*120e0*/  LEA.HI.X R2, R4, UR5, R2, 0x1, P0 ;  /* 0x0000000504027c11 */ /* 0x000fe400080f0c02 */
[----:B-1----:R-:W-:Y:S01]  /*120f0*/  LOP3.LUT R11, R9, 0x7f, RZ, 0xc0, !PT ;  /* 0x0000007f090b7812 */ /* 0x002fe200078ec0ff */
[----:B0-----:R-:W-:-:S03]  /*12100*/  IMAD.SHL.U32 R9, R13, 0x8, RZ ;  /* 0x000000080d097824 */ /* 0x001fc600078e00ff */
[----:B------:R-:W-:Y:S02]  /*12110*/  SHF.R.U32.HI R12, RZ, 0x3, R11 ;  /* 0x00000003ff0c7819 */ /* 0x000fe4000001160b */
[----:B------:R-:W-:Y:S02]  /*12120*/  LOP3.LUT R9, R9, 0x38, RZ, 0xc0, !PT ;  /* 0x0000003809097812 */ /* 0x000fe400078ec0ff */
[----:B---3--:R-:W-:Y:S02]  /*12130*/  IADD3 R4, -R12, R14, -R8 ;  /* 0x0000000e0c047210 */ /* 0x008fe40007ffe908 */
[----:B------:R-:W-:Y:S01]  /*12140*/  ISETP.GE.AND P2, PT, R9, UR4, PT ;  /* 0x0000000409007c0c */ /* 0x000fe2000bf46270 */
[----:B------:R-:W-:Y:S01]  /*12150*/  UMOV UR4, 0xffffffff ;  /* 0xffffffff00047882 */ /* 0x000fe20000000000 */
[----:B------:R-:W-:Y:S01]  /*12160*/  SHF.L.U32 R12, R11, 0x3, RZ ;  /* 0x000000030b0c7819 */ /* 0x000fe200000006ff */
[----:B------:R-:W-:Y:S01]  /*12170*/  IMAD.SHL.U32 R11, R13, 0x8, RZ ;  /* 0x000000080d0b7824 */ /* 0x000fe200078e00ff */
[----:B------:R-:W-:-:S04]  /*12180*/  ISETP.GE.AND P0, PT, R4, 0x1, PT ;  /* 0x000000010400780c */ /* 0x000fc80003f06270 */
[----:B------:R-:W-:-:S04]  /*12190*/  LOP3.LUT R11, R11, 0x1f8, RZ, 0xc0, !PT ;  /* 0x000001f80b0b7812 */ /* 0x000fc800078ec0ff */
[----:B------:R-:W-:Y:S02]  /*121a0*/  LOP3.LUT R11, R11, 0x38, R13, 0x78, !PT ;  /* 0x000000380b0b7812 */ /* 0x000fe400078e780d */
[----:B------:R-:W-:Y:S02]  /*121b0*/  @P2 LOP3.LUT R10, R10, 0x1, RZ, 0xfc, !PT ;  /* 0x000000010a0a2812 */ /* 0x000fe400078efcff */
[----:B------:R-:W-:-:S03]  /*121c0*/  LOP3.LUT R11, R11, 0x200, R12, 0xf8, !PT ;  /* 0x000002000b0b7812 */ /* 0x000fc600078ef80c */
[----:B------:R0:W-:Y:S02]  /*121d0*/  STL [R1], R10 ;  /* 0x0000000a01007387 */ /* 0x0001e40000100800 */
[----:B------:R-:W-:Y:S01]  /*121e0*/  IMAD R5, R25, 0x2000, R11 ;  /* 0x0000200019057824 */ /* 0x000fe200078e020b */
[----:B------:R-:W-:Y:S06]  /*121f0*/  BRA.DIV UR4, `(.L_x_13381) ;  /* 0x0000005204ac7947 */ /* 0x000fec000b800000 */
[----:B------:R-:W1:Y:S01]  /*12200*/  SHFL.IDX PT, R7, R0, RZ, 0x181f ;  /* 0x00181fff00077589 */ /* 0x000e6200000e0000 */
[----:B------:R-:W-:-:S03]  /*12210*/  @P0 IMAD R8, R5, 0x2, R22 ;  /* 0x0000000205080824 */ /* 0x000fc600078e0216 */
[----:B------:R-:W2:Y:S01]  /*12220*/  SHFL.IDX PT, R6, R2, RZ, 0x181f ;  /* 0x00181fff02067589 */ /* 0x000ea200000e0000 */
[----:B-1----:R-:W-:-:S05]  /*12230*/  @P0 LEA R7, P1, R9, R7, 0x1 ;  /* 0x0000000709070211 */ /* 0x002fca00078208ff */
[----:B--2---:R-:W-:-:S05]  /*12240*/  @P0 IMAD.X R6, RZ, RZ, R6, P1 ;  /* 0x000000ffff060224 */ /* 0x004fca00008e0606 */
[----:B------:R-:W-:-:S04]  /*12250*/  @P0 LOP3.LUT R7, R7, R6, RZ, 0x3c, !PT ;  /* 0x0000000607070212 */ /* 0x000fc800078e3cff */
[----:B------:R-:W-:-:S04]  /*12260*/  @P0 LOP3.LUT R6, R7, R6, RZ, 0x3c, !PT ;  /* 0x0000000607060212 */ /* 0x000fc800078e3cff */
[----:B------:R-:W-:-:S05]  /*12270*/  @P0 LOP3.LUT R7, R7, R6, RZ, 0x3c, !PT ;  /* 0x0000000607070212 */ /* 0x000fca00078e3cff */
[----:B------:R-:W-:Y:S01]  /*12280*/  @!PT LDS RZ, [RZ] ;  /* 0x00000000fffff984 */ /* 0x000fe20000000800 */
[----:B------:R1:W-:Y:S01]  /*12290*/  @P0 LDGSTS.E.BYPASS.LTC128B.128 [R8+0xe400], desc[UR42][R6.64], !P2 ;  /* 0x0e40000006080fae */ /* 0x0003e2000d101d6a */
[----:B------:R-:W-:-:S03]  /*122a0*/  ISETP.GE.AND P0, PT, R4, 0x11, PT ;  /* 0x000000110400780c */ /* 0x000fc60003f06270 */
[----:B-1----:R-:W1:Y:S10]  /*122b0*/  SHFL.IDX PT, R7, R0, 0x1, 0x181f ;  /* 0x00381f0000077f89 */ /* 0x002e7400000e0000 */
[----:B------:R-:W-:Y:S01]  /*122c0*/  @P0 LEA R8, R5, R22, 0x1 ;  /* 0x0000001605080211 */ /* 0x000fe200078e08ff */
[----:B------:R-:W2:Y:S01]  /*122d0*/  SHFL.IDX PT, R6, R2, 0x1, 0x181f ;  /* 0x00381f0002067f89 */ /* 0x000ea200000e0000 */
[----:B-1----:R-:W-:-:S05]  /*122e0*/  @P0 LEA R7, P1, R9, R7, 0x1 ;  /* 0x0000000709070211 */ /* 0x002fca00078208ff */
[----:B--2---:R-:W-:-:S05]  /*122f0*/  @P0 IMAD.X R6, RZ, RZ, R6, P1 ;  /* 0x000000ffff060224 */ /* 0x004fca00008e0606 */
[----:B------:R-:W-:-:S04]  /*12300*/  @P0 LOP3.LUT R7, R7, R6, RZ, 0x3c, !PT ;  /* 0x0000000607070212 */ /* 0x000fc800078e3cff */
[----:B------:R-:W-:-:S04]  /*12310*/  @P0 LOP3.LUT R6, R7, R6, RZ, 0x3c, !PT ;  /* 0x0000000607060212 */ /* 0x000fc800078e3cff */
[----:B------:R-:W-:-:S05]  /*12320*/  @P0 LOP3.LUT R7, R7, R6, RZ, 0x3c, !PT ;  /* 0x0000000607070212 */ /* 0x000fca00078e3cff */
[----:B------:R1:W-:Y:S01]  /*12330*/  @P0 LDGSTS.E.BYPASS.LTC128B.128 [R8+0xec00], desc[UR42][R6.64], !P2 ;  /* 0x0ec0000006080fae */ /* 0x0003e2000d101d6a */
[----:B------:R-:W-:-:S03]  /*12340*/  ISETP.GE.AND P0, PT, R4, 0x21, PT ;  /* 0x000000210400780c */ /* 0x000fc60003f06270 */
[----:B-1----:R-:W1:Y:S10]  /*12350*/  SHFL.IDX PT, R7, R0, 0x2, 0x181f ;  /* 0x00581f0000077f89 */ /* 0x002e7400000e0000 */
[----:B------:R-:W-:Y:S01]  /*12360*/  @P0 IMAD R8, R5, 0x2, R22 ;  /* 0x0000000205080824 */ /* 0x000fe200078e0216 */
        /* <DEDUP_REMOVED lines=40> */
[----:B------:R-:W2:Y:S04]  /*125f0*/  SHFL.IDX PT, R6, R2, 0x6, 0x181f ;  /* 0x00d81f0002067f89 */ /* 0x000ea800000e0000 */
[----:B------:R-:W3:Y:S04]  /*12600*/  SHFL.IDX PT, R2, R2, 0x7, 0x181f ;  /* 0x00f81f0002027f89 */ /* 0x000ee800000e0000 */
[----:B------:R-:W4:Y:S01]  /*12610*/  SHFL.IDX PT, R0, R0, 0x7, 0x181f ;  /* 0x00f81f0000007f89 */ /* 0x000f2200000e0000 */
[----:B-1----:R-:W-:-:S05]  /*12620*/  @P0 LEA R7, P1, R9, R7, 0x1 ;  /* 0x0000000709070211 */ /* 0x002fca00078208ff */
[----:B--2---:R-:W-:-:S05]  /*12630*/  @P0 IMAD.X R6, RZ, RZ, R6, P1 ;  /* 0x000000ffff060224 */ /* 0x004fca00008e0606 */
[----:B------:R-:W-:-:S04]  /*12640*/  @P0 LOP3.LUT R7, R7, R6, RZ, 0x3c, !PT ;  /* 0x0000000607070212 */ /* 0x000fc800078e3cff */
[----:B------:R-:W-:-:S04]  /*12650*/  @P0 LOP3.LUT R6, R7, R6, RZ, 0x3c, !PT ;  /* 0x0000000607060212 */ /* 0x000fc800078e3cff */
[----:B------:R-:W-:-:S05]  /*12660*/  @P0 LOP3.LUT R7, R7, R6, RZ, 0x3c, !PT ;  /* 0x0000000607070212 */ /* 0x000fca00078e3cff */
[----:B---34-:R1:W-:Y:S02]  /*12670*/  @P0 LDGSTS.E.BYPASS.LTC128B.128 [R8+0x11400], desc[UR42][R6.64], !P2 ;  /* 0x1140000006080fae */ /* 0x0183e4000d101d6a */
.L_x_13523:
[----:B------:R-:W-:-:S13]  /*12680*/  ISETP.GE.AND P0, PT, R4, 0x71, PT ;  /* 0x000000710400780c */ /* 0x000fda0003f06270 */
[----:B-1----:R-:W-:Y:S02]  /*12690*/  @P0 LEA R6, P1, R9, R0, 0x1 ;  /* 0x0000000009060211 */ /* 0x002fe400078208ff */
        /* <DEDUP_REMOVED lines=8> */
.L_x_13382:
        /* <DEDUP_REMOVED lines=11> */
.L_x_13383:
[----:B------:R2:W5:Y:S01]  /*127d0*/  LDL.LU R4, [R1+0x28] ;  /* 0x0000280001047983 */ /* 0x0005620000300800 */
[----:B------:R2:W-:Y:S03]  /*127e0*/  SYNCS.ARRIVE.TRANS64.A1T0 RZ, [R3+URZ+0x16830], RZ ;  /* 0x016830ff03ff79a7 */ /* 0x0005e6000810003f */
[----:B-1----:R2:W5:Y:S04]  /*127f0*/  LDL.LU R7, [R1+0x8] ;  /* 0x0000080001077983 */ /* 0x0025680000300800 */
[----:B------:R2:W5:Y:S02]  /*12800*/  LDL.LU R6, [R1+0x30] ;  /* 0x0000300001067983 */ /* 0x0005640000300800 */
        /* <DEDUP_REMOVED lines=9> */
[----:B-----5:R-:W-:Y:S02]  /*128a0*/  SHF.R.S32.HI R2, RZ, 0x1f, R4 ;  /* 0x0000001fff027819 */ /* 0x020fe40000011404 */
[----:B--2---:R-:W-:-:S03]  /*128b0*/  SEL R3, R7, RZ, !P0 ;  /* 0x000000ff07037207 */ /* 0x004fc60004000000 */
[----:B------:R-:W-:-:S04]  /*128c0*/  IMAD R2, R2, UR4, RZ ;  /* 0x0000000402027c24 */ /* 0x000fc8000f8e02ff */
[----:B------:R-:W-:Y:S01]  /*128d0*/  IMAD R0, R4, UR5, R2 ;  /* 0x0000000504007c24 */ /* 0x000fe2000f8e0202 */
[----:B------:R-:W-:Y:S01]  /*128e0*/  SEL R2, R6, RZ, !P0 ;  /* 0x000000ff06027207 */ /* 0x000fe20004000000 */
[----:B------:R-:W-:-:S04]  /*128f0*/  IMAD.WIDE.U32 R4, R4, UR4, RZ ;  /* 0x0000000404047c25 */ /* 0x000fc8000f8e00ff */
[----:B------:R-:W-:Y:S01]  /*12900*/  IMAD.IADD R0, R5, 0x1, R0 ;  /* 0x0000000105007824 */ /* 0x000fe200078e0200 */
[----:B------:R1:W-:Y:S04]  /*12910*/  STL.64 [R1+0x28], R4 ;  /* 0x0000280401007387 */ /* 0x0003e80000100a00 */
[----:B------:R1:W-:Y:S04]  /*12920*/  STL [R1+0x8], R3 ;  /* 0x0000080301007387 */ /* 0x0003e80000100800 */
[----:B------:R1:W-:Y:S04]  /*12930*/  STL [R1+0x38], R2 ;  /* 0x0000380201007387 */ /* 0x0003e80000100800 */
        /* <DEDUP_REMOVED lines=9> */
[----:B------:R-:W-:Y:S01]  /*129d0*/  IMAD.U32 R5, RZ, RZ, UR5 ;  /* 0x00000005ff057e24 */ /* 0x000fe2000f8e00ff */
[----:B------:R-:W-:Y:S01]  /*129e0*/  MOV R13, RZ ;  /* 0x000000ff000d7202 */ /* 0x000fe20000000f00 */
[----:B------:R-:W-:Y:S02]  /*129f0*/  IMAD.U32 R7, RZ, RZ, UR7 ;  /* 0x00000007ff077e24 */ /* 0x000fe4000f8e00ff */
[----:B0-----:R-:W-:-:S02]  /*12a00*/  IMAD.U32 R10, RZ, RZ, UR8 ;  /* 0x00000008ff0a7e24 */ /* 0x001fc4000f8e00ff */
[----:B------:R-:W-:Y:S02]  /*12a10*/  IMAD.U32 R11, RZ, RZ, UR9 ;  /* 0x00000009ff0b7e24 */ /* 0x000fe4000f8e00ff */
[----:B------:R-:W-:Y:S02]  /*12a20*/  IMAD.MOV.U32 R8, RZ, RZ, 0x70 ;  /* 0x00000070ff087424 */ /* 0x000fe400078e00ff */
[----:B------:R-:W-:-:S07]  /*12a30*/  IMAD.MOV.U32 R12, RZ, RZ, 0x1 ;  /* 0x00000001ff0c7424 */ /* 0x000fce00078e00ff */
[----:B------:R-:W-:-:S07]  /*12a40*/  LEPC R20, `(.L_x_13385) ;  /* 0x000000001014794e */ /* 0x000fce0000000000 */
[----:B-1----:R-:W-:Y:S05]  /*12a50*/  CALL.ABS.NOINC R2 ;  /* 0x0000000002007343 */ /* 0x002fea0003c00000 */
.L_x_13385:
[----:B------:R-:W-:Y:S05]  /*12a60*/  BSYNC B6 ;  /* 0x0000000000067941 */ /* 0x000fea0003800000 */
.L_x_13384:
[----:B------:R-:W2:Y:S01]  /*12a70*/  LDL.LU R21, [R1+0x30] ;  /* 0x0000300001157983 */ /* 0x000ea20000300800 */
[----:B------:R-:W-:Y:S01]  /*12a80*/  ULDC.64 UR4, c[0x0][0x2d8] ;  /* 0x0000b60000047ab9 */ /* 0x000fe20000000a00 */
[----:B0-----:R-:W0:Y:S01]  /*12a90*/  LDC R10, c[0x0][0x448] ;  /* 0x00011200ff0a7b82 */ /* 0x001e220000000800 */
[----:B------:R-:W-:Y:S01]  /*12aa0*/  ULDC.64 UR6, c[0x0][0x2c8] ;  /* 0x0000b20000067ab9 */ /* 0x000fe20000000a00 */
[----:B-1----:R-:W2:Y:S01]  /*12ab0*/  LDL.LU.64 R2, [R1+0x28] ;  /* 0x0000280001027983 */ /* 0x002ea20000300a00 */
[----:B------:R-:W-:-:S03]  /*12ac0*/  ULDC.64 UR8, c[0x0][0x280] ;  /* 0x0000a00000087ab9 */ /* 0x000fc60000000a00 */
[----:B------:R-:W3:Y:S04]  /*12ad0*/  LDL R20, [R1+0x10] ;  /* 0x0000100001147983 */ /* 0x000ee80000100800 */
[----:B------:R-:W4:Y:S04]  /*12ae0*/  LDL.LU R6, [R1+0x38] ;  /* 0x0000380001067983 */ /* 0x000f280000300800 */
[----:B------:R-:W4:Y:S01]  /*12af0*/  LDL.LU R5, [R1+0x8] ;  /* 0x0000080001057983 */ /* 0x000f220000300800 */
[----:B0-----:R-:W-:-:S13]  /*12b00*/  ISETP.NE.AND P0, PT, R10, 0x1, PT ;  /* 0x000000010a00780c */ /* 0x001fda0003f05270 */
[----:B------:R-:W0:Y:S08]  /*12b10*/  @P0 LDC R7, c[0x0][0x44c] ;  /* 0x00011300ff070b82 */ /* 0x000e300000000800 */
[----:B------:R-:W1:Y:S01]  /*12b20*/  @P0 LDC R8, c[0x0][0x450] ;  /* 0x00011400ff080b82 */ /* 0x000e620000000800 */
[----:B--2---:R-:W-:Y:S02]  /*12b30*/  IMAD.MOV.U32 R3, RZ, RZ, R21 ;  /* 0x000000ffff037224 */ /* 0x004fe400078e0015 */
[----:B------:R-:W2:Y:S01]  /*12b40*/  S2R R21, SR_TID.X ;  /* 0x0000000000157919 */ /* 0x000ea20000002100 */
[----:B---3--:R-:W-:-:S02]  /*12b50*/  IMAD R0, R20, UR4, RZ ;  /* 0x0000000414007c24 */ /* 0x008fc4000f8e02ff */
[----:B------:R-:W3:Y:S01]  /*12b60*/  S2R R20, SR_TID.X ;  /* 0x0000000000147919 */ /* 0x000ee20000002100 */
[----:B------:R-:W-:-:S04]  /*12b70*/  IMAD.WIDE.U32 R2, R18, UR4, R2 ;  /* 0x0000000412027c25 */ /* 0x000fc8000f8e0002 */
[----:B------:R-:W-:Y:S01]  /*12b80*/  IMAD R0, R18, UR5, R0 ;  /* 0x0000000512007c24 */ /* 0x000fe2000f8e0200 */
[----:B------:R-:W-:-:S03]  /*12b90*/  ULDC.64 UR4, c[0x0][0x2e0] ;  /* 0x0000b80000047ab9 */ /* 0x000fc60000000a00 */
[----:B------:R-:W-:Y:S02]  /*12ba0*/  IMAD.IADD R3, R3, 0x1, R0 ;  /* 0x0000000103037824 */ /* 0x000fe400078e0200 */
[----:B----4-:R-:W-:Y:S02]  /*12bb0*/  IMAD R0, R6, UR4, RZ ;  /* 0x0000000406007c24 */ /* 0x010fe4000f8e02ff */
[----:B------:R-:W-:-:S04]  /*12bc0*/  IMAD.WIDE.U32 R2, R5, UR4, R2 ;  /* 0x0000000405027c25 */ /* 0x000fc8000f8e0002 */
[----:B------:R-:W-:Y:S02]  /*12bd0*/  IMAD.MOV.U32 R4, RZ, RZ, R2 ;  /* 0x000000ffff047224 */ /* 0x000fe400078e0002 */
[----:B------:R-:W-:Y:S01]  /*12be0*/  IMAD R0, R5, UR5, R0 ;  /* 0x0000000505007c24 */ /* 0x000fe2000f8e0200 */
[----:B------:R-:W-:-:S03]  /*12bf0*/  ULDC.64 UR4, c[0x0][0x2d0] ;  /* 0x0000b40000047ab9 */ /* 0x000fc60000000a00 */
[----:B------:R-:W-:Y:S02]  /*12c00*/  IMAD.IADD R5, R3, 0x1, R0 ;  /* 0x0000000103057824 */ /* 0x000fe400078e0200 */
[----:B--2---:R-:W-:Y:S01]  /*12c10*/  IMAD.SHL.U32 R21, R21, 0x10, RZ ;  /* 0x0000001015157824 */ /* 0x004fe200078e00ff */
[----:B---3--:R-:W-:-:S04]  /*12c20*/  LOP3.LUT R20, R20, 0x7f, RZ, 0xc0, !PT ;  /* 0x0000007f14147812 */ /* 0x008fc800078ec0ff */
[----:B------:R-:W-:Y:S02]  /*12c30*/  LOP3.LUT R21, R21, 0x70, RZ, 0xc0, !PT ;  /* 0x0000007015157812 */ /* 0x000fe400078ec0ff */
[----:B------:R-:W-:-:S04]  /*12c40*/  SHF.R.U32.HI R20, RZ, 0x3, R20 ;  /* 0x00000003ff147819 */ /* 0x000fc80000011614 */
[----:B------:R-:W-:-:S05]  /*12c50*/  LOP3.LUT R20, R20, R21, RZ, 0xfc, !PT ;  /* 0x0000001514147212 */ /* 0x000fca00078efcff */
[----:B------:R-:W-:Y:S02]  /*12c60*/  IMAD R6, R17, 0xc0, R20 ;  /* 0x000000c011067824 */ /* 0x000fe400078e0214 */
[----:B------:R2:W5:Y:S02]  /*12c70*/  LDL R20, [R1+0x24] ;  /* 0x0000240001147983 */ /* 0x0005640000100800 */
[----:B0-----:R-:W-:Y:S01]  /*12c80*/  @P0 IMAD.HI.U32 R7, R6, R7, RZ ;  /* 0x0000000706070227 */ /* 0x001fe200078e00ff */
[----:B------:R-:W-:Y:S01]  /*12c90*/  MOV R2, R6 ;  /* 0x0000000600027202 */ /* 0x000fe20000000f00 */
[----:B------:R-:W0:Y:S03]  /*12ca0*/  S2R R11, SR_TID.X ;  /* 0x00000000000b7919 */ /* 0x000e260000002100 */
        /* <DEDUP_REMOVED lines=10> */
[----:B------:R-:W-:Y:S01]  /*12d50*/  IMAD R7, R7, UR6, RZ ;  /* 0x0000000607077c24 */ /* 0x000fe2000f8e02ff */
[----:B------:R-:W-:Y:S01]  /*12d60*/  LEA R2, P1, R8, UR8, 0x1 ;  /* 0x0000000808027c11 */ /* 0x000fe2000f8208ff */
[----:B------:R-:W-:Y:S02]  /*12d70*/  VIADD R3, R6, 0x80 ;  /* 0x0000008006037836 */ /* 0x000fe40000000000 */
[----:B------:R-:W-:Y:S02]  /*12d80*/  IMAD R0, R0, UR7, R7 ;  /* 0x0000000700007c24 */ /* 0x000fe4000f8e0207 */
[----:B------:R-:W1:Y:S01]  /*12d90*/  @P0 LDC R7, c[0x0][0x44c] ;  /* 0x00011300ff070b82 */ /* 0x000e620000000800 */
[----:B------:R-:W-:Y:S02]  /*12da0*/  IMAD.MOV.U32 R6, RZ, RZ, R3 ;  /* 0x000000ffff067224 */ /* 0x000fe400078e0003 */
[----:B------:R-:W-:Y:S02]  /*12db0*/  IMAD.IADD R0, R9, 0x1, R0 ;  /* 0x0000000109007824 */ /* 0x000fe400078e0200 */
[C---:B0-----:R-:W-:Y:S01]  /*12dc0*/  IMAD.SHL.U32 R21, R11.reuse, 0x8, RZ ;  /* 0x000000080b157824 */ /* 0x041fe200078e00ff */
[----:B------:R-:W-:-:S02]  /*12dd0*/  LOP3.LUT R11, R11, 0x7f, RZ, 0xc0, !PT ;  /* 0x0000007f0b0b7812 */ /* 0x000fc400078ec0ff */
[----:B------:R-:W-:Y:S02]  /*12de0*/  LEA.HI.X R0, R8, UR9, R0, 0x1, P1 ;  /* 0x0000000908007c11 */ /* 0x000fe400088f0c00 */
[----:B------:R-:W0:Y:S01]  /*12df0*/  @P0 LDC R8, c[0x0][0x450] ;  /* 0x00011400ff080b82 */ /* 0x000e220000000800 */
[----:B------:R-:W-:Y:S02]  /*12e00*/  LOP3.LUT R21, R21, 0x38, RZ, 0xc0, !PT ;  /* 0x0000003815157812 */ /* 0x000fe400078ec0ff */
[----:B------:R-:W-:Y:S01]  /*12e10*/  SHF.R.U32.HI R9, RZ, 0x3, R11 ;  /* 0x00000003ff097819 */ /* 0x000fe2000001160b */
[----:B-1----:R-:W-:-:S05]  /*12e20*/  @P0 IMAD.HI.U32 R7, R3, R7, RZ ;  /* 0x0000000703070227 */ /* 0x002fca00078e00ff */
[----:B0-----:R-:W-:-:S04]  /*12e30*/  @P0 SHF.R.U32.HI R6, RZ, R8, R7 ;  /* 0x00000008ff060219 */ /* 0x001fc80000011607 */
[C---:B------:R-:W-:Y:S01]  /*12e40*/  IADD3 R7, -R6.reuse, RZ, RZ ;  /* 0x000000ff06077210 */ /* 0x040fe20007ffe1ff */
[----:B------:R-:W-:-:S04]  /*12e50*/  IMAD.WIDE.U32 R4, R6, UR4, R4 ;  /* 0x0000000406047c25 */ /* 0x000fc8000f8e0004 */
[----:B------:R-:W-:Y:S01]  /*12e60*/  IMAD R3, R10, R7, R3 ;  /* 0x000000070a037224 */ /* 0x000fe200078e0203 */
[----:B------:R-:W-:-:S04]  /*12e70*/  SHF.R.S32.HI R7, RZ, 0x1f, R6 ;  /* 0x0000001fff077819 */ /* 0x000fc80000011406 */
[----:B------:R-:W-:Y:S01]  /*12e80*/  SHF.R.S32.HI R8, RZ, 0x1f, R3 ;  /* 0x0000001fff087819 */ /* 0x000fe20000011403 */
[----:B------:R-:W-:Y:S01]  /*12e90*/  IMAD R7, R7, UR4, RZ ;  /* 0x0000000407077c24 */ /* 0x000fe2000f8e02ff */
[----:B------:R-:W-:Y:S02]  /*12ea0*/  ULDC UR4, c[0x0][0x2b8] ;  /* 0x0000ae0000047ab9 */ /* 0x000fe40000000800 */
[----:B------:R-:W-:Y:S01]  /*12eb0*/  ISETP.GE.AND P0, PT, R21, UR4, PT ;  /* 0x0000000415007c0c */ /* 0x000fe2000bf06270 */
[----:B------:R-:W-:Y:S01]  /*12ec0*/  IMAD R7, R6, UR5, R7 ;  /* 0x0000000506077c24 */ /* 0x000fe2000f8e0207 */
[----:B------:R-:W-:Y:S01]  /*12ed0*/  UMOV UR4, 0xffffffff ;  /* 0xffffffff00047882 */ /* 0x000fe20000000000 */
[----:B------:R-:W-:Y:S02]  /*12ee0*/  IMAD R8, R8, UR6, RZ ;  /* 0x0000000608087c24 */ /* 0x000fe4000f8e02ff */
[----:B------:R-:W-:Y:S02]  /*12ef0*/  IMAD.IADD R5, R5, 0x1, R7 ;  /* 0x0000000105057824 */ /* 0x000fe400078e0207 */
[----:B------:R-:W-:-:S02]  /*12f00*/  IMAD R8, R3, UR7, R8 ;  /* 0x0000000703087c24 */ /* 0x000fc4000f8e0208 */
[----:B------:R-:W-:-:S04]  /*12f10*/  IMAD.WIDE.U32 R6, R3, UR6, R4 ;  /* 0x0000000603067c25 */ /* 0x000fc8000f8e0004 */
[----:B------:R-:W-:Y:S01]  /*12f20*/  IMAD.IADD R4, R7, 0x1, R8 ;  /* 0x0000000107047824 */ /* 0x000fe200078e0208 */
[----:B------:R-:W-:-:S04]  /*12f30*/  LEA R5, P1, R6, UR8, 0x1 ;  /* 0x0000000806057c11 */ /* 0x000fc8000f8208ff */
[----:B------:R-:W-:Y:S01]  /*12f40*/  LEA.HI.X R4, R6, UR9, R4, 0x1, P1 ;  /* 0x0000000906047c11 */ /* 0x000fe200088f0c04 */
[----:B--2---:R-:W-:Y:S08]  /*12f50*/  BRA.DIV UR4, `(.L_x_13386) ;  /* 0x0000005204047947 */ /* 0x004ff0000b800000 */
[----:B------:R-:W2:Y:S01]  /*12f60*/  LDL.LU R6, [R1+0x34] ;  /* 0x0000340001067983 */ /* 0x000ea20000300800 */
[----:B------:R-:W-:-:S03]  /*12f70*/  IMAD R17, R17, 0xc0, R9 ;  /* 0x000000c011117824 */ /* 0x000fc600078e0209 */
[----:B------:R-:W0:Y:S04]  /*12f80*/  SHFL.IDX PT, R7, R2, RZ, 0x181f ;  /* 0x00181fff02077589 */ /* 0x000e2800000e0000 */
[----:B------:R-:W-:Y:S01]  /*12f90*/  SHFL.IDX PT, R8, R5, RZ, 0x181f ;  /* 0x00181fff05087589 */ /* 0x000fe200000e0000 */
[----:B--2---:R-:W-:-:S03]  /*12fa0*/  IMAD R3, R6, R10, RZ ;  /* 0x0000000a06037224 */ /* 0x004fc600078e02ff */
[----:B------:R-:W1:Y:S02]  /*12fb0*/  SHFL.IDX PT, R6, R0, RZ, 0x181f ;  /* 0x00181fff00067589 */ /* 0x000e6400000e0000 */
[----:B------:R-:W-:-:S13]  /*12fc0*/  ISETP.GE.AND P1, PT, R17, R3, PT ;  /* 0x000000031100720c */ /* 0x000fda0003f26270 */
[----:B0-----:R-:W-:-:S05]  /*12fd0*/  @!P1 LEA R7, P2, R21, R7, 0x1 ;  /* 0x0000000715079211 */ /* 0x001fca00078408ff */
[----:B-1----:R-:W-:-:S05]  /*12fe0*/  @!P1 IMAD.X R6, RZ, RZ, R6, P2 ;  /* 0x000000ffff069224 */ /* 0x002fca00010e0606 */
[----:B------:R-:W-:-:S04]  /*12ff0*/  @!P1 LOP3.LUT R7, R7, R6, RZ, 0x3c, !PT ;  /* 0x0000000607079212 */ /* 0x000fc800078e3cff */
[----:B------:R-:W-:-:S04]  /*13000*/  @!P1 LOP3.LUT R6, R7, R6, RZ, 0x3c, !PT ;  /* 0x0000000607069212 */ /* 0x000fc800078e3cff */
[----:B------:R-:W-:-:S05]  /*13010*/  @!P1 LOP3.LUT R7, R7, R6, RZ, 0x3c, !PT ;  /* 0x0000000607079212 */ /* 0x000fca00078e3cff */
[----:B-----5:R0:W-:Y:S02]  /*13020*/  @!P1 LDGSTS.E.BYPASS.LTC128B.128 [R20+0x8400], desc[UR42][R6.64], !P0 ;  /* 0x0840000006149fae */ /* 0x0201e4000c101d6a */
        /* <DEDUP_REMOVED lines=62> */
[----:B0-----:R-:W-:-:S05]  /*13410*/  VIADD R2, R17, 0x80 ;  /* 0x0000008011027836 */ /* 0x001fca0000000000 */
[----:B------:R-:W-:Y:S02]  /*13420*/  ISETP.GE.AND P1, PT, R2, R3, PT ;  /* 0x000000030200720c */ /* 0x000fe40003f26270 */
[----:B------:R-:W-:-:S04]  /*13430*/  IADD3 R2, R17, 0x70, RZ ;  /* 0x0000007011027810 */ /* 0x000fc80007ffe0ff */
[----:B------:R-:W-:Y:S02]  /*13440*/  ISETP.GE.AND P3, PT, R2, R3, PT ;  /* 0x000000030200720c */ /* 0x000fe40003f66270 */
[----:B------:R-:W0:Y:S11]  /*13450*/  SHFL.IDX PT, R2, R4, RZ, 0x181f ;  /* 0x00181fff04027589 */ /* 0x000e3600000e0000 */
[----:B-1----:R-:W-:-:S05]  /*13460*/  @!P3 LEA R6, P2, R21, R6, 0x1 ;  /* 0x000000061506b211 */ /* 0x002fca00078408ff */
[----:B------:R-:W-:-:S04]  /*13470*/  @!P3 IMAD.X R0, RZ, RZ, R0, P2 ;  /* 0x000000ffff00b224 */ /* 0x000fc800010e0600 */
[----:B------:R-:W-:Y:S02]  /*13480*/  @!P3 IMAD.MOV.U32 R7, RZ, RZ, R0 ;  /* 0x000000ffff07b224 */ /* 0x000fe400078e0000 */
[----:B------:R-:W-:-:S03]  /*13490*/  VIADD R0, R17, 0x90 ;  /* 0x0000009011007836 */ /* 0x000fc60000000000 */
[----:B------:R1:W-:Y:S02]  /*134a0*/  @!P3 LDGSTS.E.BYPASS.LTC128B.128 [R20+0xbc00], desc[UR42][R6.64], !P0 ;  /* 0x0bc000000614bfae */ /* 0x0003e4000c101d6a */
[----:B-1----:R-:W-:-:S05]  /*134b0*/  @!P1 LEA R6, P2, R21, R8, 0x1 ;  /* 0x0000000815069211 */ /* 0x002fca00078408ff */
[----:B0-----:R-:W-:-:S04]  /*134c0*/  @!P1 IMAD.X R2, RZ, RZ, R2, P2 ;  /* 0x000000ffff029224 */ /* 0x001fc800010e0602 */
[----:B------:R-:W-:Y:S02]  /*134d0*/  @!P1 IMAD.MOV.U32 R7, RZ, RZ, R2 ;  /* 0x000000ffff079224 */ /* 0x000fe400078e0002 */
[----:B------:R-:W-:Y:S04]  /*134e0*/  SHFL.IDX PT, R2, R5, 0x3, 0x181f ;  /* 0x00781f0005027f89 */ /* 0x000fe800000e0000 */
[----:B------:R0:W-:Y:S01]  /*134f0*/  @!P1 LDGSTS.E.BYPASS.LTC128B.128 [R20+0xc400], desc[UR42][R6.64], !P0 ;  /* 0x0c40000006149fae */ /* 0x0001e2000c101d6a */
[----:B------:R-:W-:-:S03]  /*13500*/  ISETP.GE.AND P1, PT, R0, R3, PT ;  /* 0x000000030000720c */ /* 0x000fc60003f26270 */
[----:B------:R-:W-:Y:S04]  /*13510*/  SHFL.IDX PT, R0, R4, 0x1, 0x181f ;  /* 0x00381f0004007f89 */ /* 0x000fe800000e0000 */
[----:B0-----:R-:W0:Y:S06]  /*13520*/  SHFL.IDX PT, R6, R5, 0x1, 0x181f ;  /* 0x00381f0005067f89 */ /* 0x001e2c00000e0000 */
[----:B0-----:R-:W-:-:S04]  /*13530*/  @!P1 LEA R6, P2, R21, R6, 0x1 ;  /* 0x0000000615069211 */ /* 0x001fc800078408ff */
[----:B------:R-:W-:-:S05]  /*13540*/  @!P1 IADD3.X R0, RZ, R0, RZ, P2, !PT ;  /* 0x00000000ff009210 */ /* 0x000fca00017fe4ff */
[----:B------:R-:W-:Y:S02]  /*13550*/  @!P1 IMAD.MOV.U32 R7, RZ, RZ, R0 ;  /* 0x000000ffff079224 */ /* 0x000fe400078e0000 */
[----:B------:R-:W-:-:S03]  /*13560*/  VIADD R0, R17, 0xa0 ;  /* 0x000000a011007836 */ /* 0x000fc60000000000 */
[----:B------:R0:W-:Y:S02]  /*13570*/  @!P1 LDGSTS.E.BYPASS.LTC128B.128 [R20+0xcc00], desc[UR42][R6.64], !P0 ;  /* 0x0cc0000006149fae */ /* 0x0001e4000c101d6a */
[----:B------:R-:W-:Y:S02]  /*13580*/  ISETP.GE.AND P1, PT, R0, R3, PT ;  /* 0x000000030000720c */ /* 0x000fe40003f26270 */
[----:B------:R-:W-:Y:S04]  /*13590*/  SHFL.IDX PT, R0, R4, 0x2, 0x181f ;  /* 0x00581f0004007f89 */ /* 0x000fe800000e0000 */
[----:B------:R-:W-:Y:S04]  /*135a0*/  SHFL.IDX PT, R4, R4, 0x3, 0x181f ;  /* 0x00781f0004047f89 */ /* 0x000fe800000e0000 */
[----:B0-----:R-:W0:Y:S03]  /*135b0*/  SHFL.IDX PT, R6, R5, 0x2, 0x181f ;  /* 0x00581f0005067f89 */ /* 0x001e2600000e0000 */
[----:B0-----:R-:W-:-:S05]  /*135c0*/  @!P1 LEA R6, P2, R21, R6, 0x1 ;  /* 0x0000000615069211 */ /* 0x001fca00078408ff */
[----:B------:R-:W-:-:S04]  /*135d0*/  @!P1 IMAD.X R0, RZ, RZ, R0, P2 ;  /* 0x000000ffff009224 */ /* 0x000fc800010e0600 */
[----:B------:R-:W-:-:S05]  /*135e0*/  @!P1 IMAD.MOV.U32 R7, RZ, RZ, R0 ;  /* 0x000000ffff079224 */ /* 0x000fca00078e0000 */
[----:B------:R0:W-:Y:S02]  /*135f0*/  @!P1 LDGSTS.E.BYPASS.LTC128B.128 [R20+0xd400], desc[UR42][R6.64], !P0 ;  /* 0x0d40000006149fae */ /* 0x0001e4000c101d6a */
.L_x_13548:
[----:B------:R-:W-:-:S05]  /*13600*/  VIADD R17, R17, 0xb0 ;  /* 0x000000b011117836 */ /* 0x000fca0000000000 */
[----:B------:R-:W-:-:S13]  /*13610*/  ISETP.GE.AND P1, PT, R17, R3, PT ;  /* 0x000000031100720c */ /* 0x000fda0003f26270 */
[----:B------:R-:W-:-:S04]  /*13620*/  @!P1 LEA R2, P2, R21, R2, 0x1 ;  /* 0x0000000215029211 */ /* 0x000fc800078408ff */
[----:B------:R-:W-:-:S05]  /*13630*/  @!P1 IADD3.X R3, RZ, R4, RZ, P2, !PT ;  /* 0x00000004ff039210 */ /* 0x000fca00017fe4ff */
[----:B------:R-:W-:Y:S01]  /*13640*/  @!PT LDS RZ, [RZ] ;  /* 0x00000000fffff984 */ /* 0x000fe20000000800 */
[----:B------:R-:W-:Y:S01]  /*13650*/  @!PT LDS RZ, [RZ] ;  /* 0x00000000fffff984 */ /* 0x000fe20000000800 */
[----:B------:R-:W-:Y:S01]  /*13660*/  @!PT LDS RZ, [RZ] ;  /* 0x00000000fffff984 */ /* 0x000fe20000000800 */
[----:B------:R1:W-:Y:S01]  /*13670*/  @!P1 LDGSTS.E.BYPASS.LTC128B.128 [R20+0xdc00], desc[UR42][R2.64], !P0 ;  /* 0x0dc0000002149fae */ /* 0x0003e2000c101d6a */
[----:B------:R-:W-:Y:S01]  /*13680*/  PLOP3.LUT P0, PT, PT, PT, PT, 0x80, 0x0 ;  /* 0x000000000000781c */ /* 0x000fe20003f0f070 */
[----:B------:R-:W-:-:S12]  /*13690*/  NOP ;  /* 0x0000000000007918 */ /* 0x000fd80000000000 */
.L_x_13387:
        /* <DEDUP_REMOVED lines=18> */
.L_x_13549:
[----:B------:R-:W-:Y:S05]  /*137c0*/  BSYNC B0 ;  /* 0x0000000000007941 */ /* 0x000fea0003800000 */
.L_x_13388:
[----:B------:R-:W2:Y:S01]  /*137d0*/  LDL R2, [R1+0x18] ;  /* 0x0000180001027983 */ /* 0x000ea20000100800 */
[----:B------:R-:W-:Y:S01]  /*137e0*/  BSSY B0, `(.L_x_13390) ;  /* 0x0000110000007945 */ /* 0x000fe20003800000 */
[----:B--2---:R-:W-:-:S13]  /*137f0*/  ISETP.GE.AND P0, PT, R2, 0x81, PT ;  /* 0x000000810200780c */ /* 0x004fda0003f06270 */
[----:B------:R-:W-:Y:S05]  /*13800*/  @!P0 BRA `(.L_x_13391) ;  /* 0x0000001000348947 */ /* 0x000fea0003800000 */
[----:B------:R-:W2:Y:S01]  /*13810*/  S2R R2, SR_TID.X ;  /* 0x0000000000027919 */ /* 0x000ea20000002100 */
[----:B------:R-:W-:Y:S01]  /*13820*/  ULDC UR4, c[0x0][0x2f4] ;  /* 0x0000bd0000047ab9 */ /* 0x000fe20000000800 */
[----:B--2---:R-:W-:Y:S02]  /*13830*/  IMAD.SHL.U32 R3, R2, 0x8, RZ ;  /* 0x0000000802037824 */ /* 0x004fe400078e00ff */
[----:B------:R-:W2:Y:S03]  /*13840*/  LDL.LU R2, [R1+0x3c] ;  /* 0x00003c0001027983 */ /* 0x000ea60000300800 */
[----:B------:R-:W-:Y:S01]  /*13850*/  LOP3.LUT R3, R3, 0x38, RZ, 0xc0, !PT ;  /* 0x0000003803037812 */ /* 0x000fe200078ec0ff */
[----:B------:R3:W-:Y:S01]  /*13860*/  STL [R1+0x8], R26 ;  /* 0x0000081a01007387 */ /* 0x0007e20000100800 */
[----:B------:R-:W-:Y:S02]  /*13870*/  IMAD.MOV.U32 R17, RZ, RZ, R28 ;  /* 0x000000ffff117224 */ /* 0x000fe400078e001c */
[----:B------:R-:W-:Y:S01]  /*13880*/  ISETP.GE.AND P1, PT, R3, UR4, PT ;  /* 0x0000000403007c0c */ /* 0x000fe2000bf26270 */
[----:B0-----:R-:W-:Y:S01]  /*13890*/  IMAD.MOV.U32 R6, RZ, RZ, R25 ;  /* 0x000000ffff067224 */ /* 0x001fe200078e0019 */
[----:B--23--:R-:W-:-:S11]  /*138a0*/  LEA.HI.SX32 R7, R2, 0xfffffffe, 0x19 ;  /* 0xfffffffe02077811 */ /* 0x00cfd600078fcaff */
.L_x_13404:
[----:B------:R-:W2:Y:S01]  /*138b0*/  LDL R10, [R1+0x1c] ;  /* 0x00001c00010a7983 */ /* 0x000ea20000100800 */
[----:B-1----:R-:W0:Y:S03]  /*138c0*/  LDC R0, c[0x0][0x430] ;  /* 0x00010c00ff007b82 */ /* 0x002e260000000800 */
        /* <DEDUP_REMOVED lines=16> */
[----:B-1----:R-:W-:-:S05]  /*139d0*/  @P0 SHF.R.U32.HI R2, RZ, R3, R5 ;  /* 0x00000003ff020219 */ /* 0x002fca0000011605 */
        /* <DEDUP_REMOVED lines=22> */
.L_x_13392:
[----:B------:R-:W-:Y:S01]  /*13b40*/  IMAD R5, R25, 0x8, R22 ;  /* 0x0000000819057824 */ /* 0x000fe200078e0216 */
[----:B------:R-:W-:Y:S01]  /*13b50*/  SHF.L.U32 R2, R28, 0x1f, RZ ;  /* 0x0000001f1c027819 */ /* 0x000fe200000006ff */
[----:B------:R-:W-:Y:S03]  /*13b60*/  BSSY B1, `(.L_x_13393) ;  /* 0x0000003000017945 */ /* 0x000fe60003800000 */
[----:B------:R-:W0:Y:S02]  /*13b70*/  SYNCS.PHASECHK.TRANS64.TRYWAIT P0, [R5+URZ+0x16840], R2 ;  /* 0x01684002050075a7 */ /* 0x000e24000800017f */
[----:B0-----:R-:W-:Y:S05]  /*13b80*/  @!P0 BRA `(.L_x_13394) ;  /* 0x0000005000f48947 */ /* 0x001fea0003800000 */
.L_x_13550:
[----:B------:R-:W-:Y:S05]  /*13b90*/  BSYNC B1 ;  /* 0x0000000000017941 */ /* 0x000fea0003800000 */
.L_x_13393:
[----:B------:R-:W2:Y:S04]  /*13ba0*/  LDL R3, [R1] ;  /* 0x0000000001037983 */ /* 0x000ea80000100800 */
[----:B------:R-:W3:Y:S01]  /*13bb0*/  LDL R9, [R1+0x10] ;  /* 0x0000100001097983 */ /* 0x000ee20000100800 */
[----:B------:R-:W-:Y:S01]  /*13bc0*/  SHF.R.S32.HI R20, RZ, 0x1f, R0 ;  /* 0x0000001fff147819 */ /* 0x000fe20000011400 */
[----:B------:R-:W-:Y:S01]  /*13bd0*/  ULDC.64 UR4, c[0x0][0x300] ;  /* 0x0000c00000047ab9 */ /* 0x000fe20000000a00 */
[----:B------:R-:W1:Y:S03]  /*13be0*/  S2R R8, SR_TID.X ;  /* 0x0000000000087919 */ /* 0x000e660000002100 */
[----:B------:R-:W-:-:S04]  /*13bf0*/  IMAD R7, R20, UR4, RZ ;  /* 0x0000000414077c24 */ /* 0x000fc8000f8e02ff */
[----:B------:R-:W-:Y:S01]  /*13c00*/  IMAD R7, R0, UR5, R7 ;  /* 0x0000000500077c24 */ /* 0x000fe2000f8e0207 */
[----:B-1----:R-:W-:-:S05]  /*13c10*/  LOP3.LUT R8, R8, 0x7f, RZ, 0xc0, !PT ;  /* 0x0000007f08087812 */ /* 0x002fca00078ec0ff */
[----:B------:R-:W-:Y:S01]  /*13c20*/  IMAD.SHL.U32 R11, R8, 0x8, RZ ;  /* 0x00000008080b7824 */ /* 0x000fe200078e00ff */
        /* <DEDUP_REMOVED lines=10> */
[----:B------:R-:W0:Y:S01]  /*13cd0*/  S2R R9, SR_TID.X ;  /* 0x0000000000097919 */ /* 0x000e220000002100 */
[----:B------:R-:W-:-:S04]  /*13ce0*/  IMAD.WIDE.U32 R2, R18, UR4, R2 ;  /* 0x0000000412027c25 */ /* 0x000fc8000f8e0002 */
[----:B------:R-:W-:Y:S01]  /*13cf0*/  IMAD R7, R18, UR5, R7 ;  /* 0x0000000512077c24 */ /* 0x000fe2000f8e0207 */
[----:B------:R-:W-:-:S03]  /*13d00*/  ULDC.64 UR4, c[0x0][0x2e8] ;  /* 0x0000ba0000047ab9 */ /* 0x000fc60000000a00 */
[----:B------:R-:W-:Y:S01]  /*13d10*/  IMAD.IADD R7, R7, 0x1, R3 ;  /* 0x0000000107077824 */ /* 0x000fe200078e0203 */
[----:B0-----:R-:W-:-:S04]  /*13d20*/  SHF.L.U32 R8, R9, 0x3, RZ ;  /* 0x0000000309087819 */ /* 0x001fc800000006ff */
[----:B------:R-:W-:-:S04]  /*13d30*/  LOP3.LUT R8, R8, 0x1f8, RZ, 0xc0, !PT ;  /* 0x000001f808087812 */ /* 0x000fc800078ec0ff */
        /* <DEDUP_REMOVED lines=8> */
[----:B------:R-:W-:Y:S01]  /*13dc0*/  LEA R8, R8, R22, 0x1 ;  /* 0x0000001608087211 */ /* 0x000fe200078e08ff */
[----:B------:R-:W1:Y:S01]  /*13dd0*/  SHFL.IDX PT, R2, R9, RZ, 0x181f ;  /* 0x00181fff09027589 */ /* 0x000e6200000e0000 */
[----:B0-----:R-:W-:-:S03]  /*13de0*/  IMAD.SHL.U32 R11, R3, 0x8, RZ ;  /* 0x00000008030b7824 */ /* 0x001fc600078e00ff */
[----:B------:R-:W0:Y:S02]  /*13df0*/  SHFL.IDX PT, R3, R10, RZ, 0x181f ;  /* 0x00181fff0a037589 */ /* 0x000e2400000e0000 */
        /* <DEDUP_REMOVED lines=38> */
.L_x_13568:
        /* <DEDUP_REMOVED lines=8> */
.L_x_13396:
        /* <DEDUP_REMOVED lines=11> */
.L_x_13397:
[----:B------:R1:W-:Y:S01]  /*14190*/  SYNCS.ARRIVE.TRANS64.A1T0 RZ, [R5+URZ+0x16830], RZ ;  /* 0x016830ff05ff79a7 */ /* 0x0003e2000810003f */
[----:B------:R-:W-:Y:S05]  /*141a0*/  @!P3 BRA `(.L_x_13398) ;  /* 0x000000000004b947 */ /* 0x000fea0003800000 */
[----:B------:R-:W-:Y:S01]  /*141b0*/  BPT.TRAP 0x1 ;  /* 0x000000040000795c */ /* 0x000fe20000300000 */
.L_x_13398:
[----:B------:R-:W-:Y:S01]  /*141c0*/  SHF.L.U32 R2, R17, 0x1f, RZ ;  /* 0x0000001f11027819 */ /* 0x000fe200000006ff */
[----:B-1----:R-:W-:Y:S01]  /*141d0*/  IMAD R5, R6, 0x8, R22 ;  /* 0x0000000806057824 */ /* 0x002fe200078e0216 */
[----:B------:R-:W-:Y:S03]  /*141e0*/  BSSY B1, `(.L_x_13399) ;  /* 0x0000003000017945 */ /* 0x000fe60003800000 */
[----:B------:R-:W1:Y:S02]  /*141f0*/  SYNCS.PHASECHK.TRANS64.TRYWAIT P0, [R5+URZ+0x16860], R2 ;  /* 0x01686002050075a7 */ /* 0x000e64000800017f */
[----:B-1----:R-:W-:Y:S05]  /*14200*/  @!P0 BRA `(.L_x_13400) ;  /* 0x0000005400a48947 */ /* 0x002fea0003800000 */
.L_x_13569:
[----:B------:R-:W-:Y:S05]  /*14210*/  BSYNC B1 ;  /* 0x0000000000017941 */ /* 0x000fea0003800000 */
.L_x_13399:
[----:B------:R-:W2:Y:S04]  /*14220*/  LDL R11, [R1+0x18] ;  /* 0x00001800010b7983 */ /* 0x000ea80000100800 */
[----:B------:R-:W2:Y:S01]  /*14230*/  LDL.LU R8, [R1+0x8] ;  /* 0x0000080001087983 */ /* 0x000ea20000300800 */
[----:B------:R-:W0:Y:S01]  /*14240*/  S2R R12, SR_TID.X ;  /* 0x00000000000c7919 */ /* 0x000e220000002100 */
[----:B------:R-:W-:Y:S01]  /*14250*/  UMOV UR4, 0xffffffff ;  /* 0xffffffff00047882 */ /* 0x000fe20000000000 */
[C---:B0-----:R-:W-:Y:S01]  /*14260*/  IMAD.SHL.U32 R9, R12.reuse, 0x8, RZ ;  /* 0x000000080c097824 */ /* 0x041fe200078e00ff */
[----:B------:R-:W-:-:S04]  /*14270*/  LOP3.LUT R3, R12, 0x7f, RZ, 0xc0, !PT ;  /* 0x0000007f0c037812 */ /* 0x000fc800078ec0ff */
[----:B------:R-:W-:Y:S01]  /*14280*/  LOP3.LUT R9, R9, 0x1f8, RZ, 0xc0, !PT ;  /* 0x000001f809097812 */ /* 0x000fe200078ec0ff */
[----:B------:R-:W-:-:S03]  /*14290*/  IMAD.SHL.U32 R10, R3, 0x8, RZ ;  /* 0x00000008030a7824 */ /* 0x000fc600078e00ff */
[----:B------:R-:W-:Y:S02]  /*142a0*/  LOP3.LUT R9, R9, 0x38, R12, 0x78, !PT ;  /* 0x0000003809097812 */ /* 0x000fe400078e780c */
[----:B------:R-:W-:Y:S02]  /*142b0*/  SHF.R.U32.HI R3, RZ, 0x3, R3 ;  /* 0x00000003ff037819 */ /* 0x000fe40000011603 */
[----:B------:R-:W-:-:S04]  /*142c0*/  LOP3.LUT R9, R9, 0x200, R10, 0xf8, !PT ;  /* 0x0000020009097812 */ /* 0x000fc800078ef80a */
[----:B------:R-:W-:Y:S01]  /*142d0*/  LEA R6, R6, R9, 0xd ;  /* 0x0000000906067211 */ /* 0x000fe200078e68ff */
[----:B--2---:R-:W-:-:S04]  /*142e0*/  IMAD R8, R8, -0x80, R11 ;  /* 0xffffff8008087824 */ /* 0x004fc800078e020b */
[----:B------:R-:W-:Y:S01]  /*142f0*/  IMAD.IADD R8, R8, 0x1, -R3 ;  /* 0x0000000108087824 */ /* 0x000fe200078e0a03 */
[----:B------:R-:W-:Y:S06]  /*14300*/  BRA.DIV UR4, `(.L_x_13401) ;  /* 0x0000005604787947 */ /* 0x000fec000b800000 */
[----:B-1----:R-:W0:Y:S01]  /*14310*/  SHFL.IDX PT, R2, R23, RZ, 0x181f ;  /* 0x00181fff17027589 */ /* 0x002e2200000e0000 */
[----:B------:R-:W-:Y:S01]  /*14320*/  ISETP.LT.OR P0, PT, R8, 0x1, P1 ;  /* 0x000000010800780c */ /* 0x000fe20000f01670 */
[----:B------:R-:W-:Y:S02]  /*14330*/  IMAD R6, R6, 0x2, R22 ;  /* 0x0000000206067824 */ /* 0x000fe400078e0216 */
[----:B------:R-:W1:Y:S01]  /*14340*/  SHFL.IDX PT, R3, R24, RZ, 0x181f ;  /* 0x00181fff18037589 */ /* 0x000e6200000e0000 */
[----:B0-----:R-:W-:-:S05]  /*14350*/  IADD3 R2, P2, R2, R7, RZ ;  /* 0x0000000702027210 */ /* 0x001fca0007f5e0ff */
[----:B-1----:R-:W-:-:S05]  /*14360*/  IMAD.X R3, RZ, RZ, R3, P2 ;  /* 0x000000ffff037224 */ /* 0x002fca00010e0603 */
        /* <DEDUP_REMOVED lines=40> */
.L_x_13587:
[----:B------:R-:W2:Y:S01]  /*145f0*/  LDL R9, [R1+0x10] ;  /* 0x0000100001097983 */ /* 0x000ea20000100800 */
        /* <DEDUP_REMOVED lines=27> */
.L_x_13402:
        /* <DEDUP_REMOVED lines=12> */
.L_x_13403:
[----:B------:R2:W-:Y:S01]  /*14870*/  STL [R1+0x8], R26 ;  /* 0x0000081a01007387 */ /* 0x0005e20000100800 */
[C---:B------:R-:W-:Y:S01]  /*14880*/  ISETP.GT.AND P0, PT, R26.reuse, RZ, PT ;  /* 0x000000ff1a00720c */ /* 0x040fe20003f04270 */
[----:B------:R2:W-:Y:S01]  /*14890*/  SYNCS.ARRIVE.TRANS64.A1T0 RZ, [R5+URZ+0x16850], RZ ;  /* 0x016850ff05ff79a7 */ /* 0x0005e2000810003f */
[----:B------:R-:W-:Y:S01]  /*148a0*/  VIADD R7, R26, 0xffffffff ;  /* 0xffffffff1a077836 */ /* 0x000fe20000000000 */
[----:B------:R-:W-:Y:S01]  /*148b0*/  MOV R6, R25 ;  /* 0x0000001900067202 */ /* 0x000fe20000000f00 */
[----:B------:R-:W-:-:S09]  /*148c0*/  IMAD.MOV.U32 R17, RZ, RZ, R28 ;  /* 0x000000ffff117224 */ /* 0x000fd200078e001c */
[----:B--2---:R-:W-:Y:S05]  /*148d0*/  @P0 BRA `(.L_x_13404) ;  /* 0xffffffec00f40947 */ /* 0x004fea000383ffff */
.L_x_13391:
[----:B------:R-:W-:Y:S05]  /*148e0*/  BSYNC B0 ;  /* 0x0000000000007941 */ /* 0x000fea0003800000 */
.L_x_13390:
[----:B-1----:R-:W1:Y:S01]  /*148f0*/  S2R R0, SR_TID.X ;  /* 0x0000000000007919 */ /* 0x002e620000002100 */
        /* <DEDUP_REMOVED lines=16> */
.L_x_13406:
[----:B------:R-:W-:Y:S05]  /*14a00*/  BSYNC B0 ;  /* 0x0000000000007941 */ /* 0x000fea0003800000 */
.L_x_13405:
[----:B------:R-:W-:-:S05]  /*14a10*/  IMAD.U32 R0, RZ, RZ, UR38 ;  /* 0x00000026ff007e24 */ /* 0x000fca000f8e00ff */
[----:B------:R-:W-:-:S13]  /*14a20*/  ISETP.NE.AND P0, PT, R0, 0x3, PT ;  /* 0x000000030000780c */ /* 0x000fda0003f05270 */
[----:B------:R-:W-:Y:S05]  /*14a30*/  @!P0 BRA `(.L_x_13407) ;  /* 0x0000000000048947 */ /* 0x000fea0003800000 */
[----:B------:R-:W-:Y:S01]  /*14a40*/  BPT.TRAP 0x1 ;  /* 0x000000040000795c */ /* 0x000fe20000300000 */
.L_x_13407:
[----:B------:R-:W0:Y:S01]  /*14a50*/  LDL.LU R2, [R1+0x18] ;  /* 0x0000180001027983 */ /* 0x000e220000300800 */
[----:B------:R-:W-:Y:S01]  /*14a60*/  IMAD R0, R25, 0x8, R22 ;  /* 0x0000000819007824 */ /* 0x000fe200078e0216 */
[----:B------:R-:W-:Y:S01]  /*14a70*/  SHF.L.U32 R3, R28, 0x1f, RZ ;  /* 0x0000001f1c037819 */ /* 0x000fe200000006ff */
[----:B------:R-:W-:Y:S03]  /*14a80*/  BSSY B0, `(.L_x_13408) ;  /* 0x0000004000007945 */ /* 0x000fe60003800000 */
[----:B------:R-:W1:Y:S01]  /*14a90*/  SYNCS.PHASECHK.TRANS64.TRYWAIT P0, [R0+URZ+0x16860], R3 ;  /* 0x01686003000075a7 */ /* 0x000e62000800017f */
[----:B0-----:R-:W-:Y:S01]  /*14aa0*/  IMAD R6, R26, -0x80, R2 ;  /* 0xffffff801a067824 */ /* 0x001fe200078e0202 */
[----:B-1----:R-:W-:Y:S06]  /*14ab0*/  @!P0 BRA `(.L_x_13409) ;  /* 0x0000005400d48947 */ /* 0x002fec0003800000 */
.L_x_13588:
[----:B------:R-:W-:Y:S05]  /*14ac0*/  BSYNC B0 ;  /* 0x0000000000007941 */ /* 0x000fea0003800000 */
.L_x_13408:
        /* <DEDUP_REMOVED lines=10> */
[----:B------:R-:W-:-:S04]  /*14b70*/  LOP3.LUT R2, R2, 0x200, R4, 0xf8, !PT ;  /* 0x0000020002027812 */ /* 0x000fc800078ef804 */
[----:B------:R-:W-:Y:S01]  /*14b80*/  LEA R4, R25, R2, 0xd ;  /* 0x0000000219047211 */ /* 0x000fe200078e68ff */
[----:B------:R-:W-:Y:S06]  /*14b90*/  BRA.DIV UR4, `(.L_x_13410) ;  /* 0x0000005604b07947 */ /* 0x000fec000b800000 */
[----:B------:R-:W1:Y:S01]  /*14ba0*/  S2R R2, SR_TID.X ;  /* 0x0000000000027919 */ /* 0x000e620000002100 */
[----:B------:R-:W-:Y:S01]  /*14bb0*/  ULDC UR4, c[0x0][0x2f4] ;  /* 0x0000bd0000047ab9 */ /* 0x000fe20000000800 */
[----:B------:R-:W-:Y:S01]  /*14bc0*/  IMAD R4, R4, 0x2, R22 ;  /* 0x0000000204047824 */ /* 0x000fe200078e0216 */
[----:B------:R-:W2:Y:S04]  /*14bd0*/  SHFL.IDX PT, R14, R23, RZ, 0x181f ;  /* 0x00181fff170e7589 */ /* 0x000ea800000e0000 */
[----:B0-----:R-:W0:Y:S01]  /*14be0*/  SHFL.IDX PT, R3, R24, RZ, 0x181f ;  /* 0x00181fff18037589 */ /* 0x001e2200000e0000 */
[----:B-1----:R-:W-:-:S05]  /*14bf0*/  IMAD.SHL.U32 R2, R2, 0x8, RZ ;  /* 0x0000000802027824 */ /* 0x002fca00078e00ff */
[----:B------:R-:W-:-:S04]  /*14c00*/  LOP3.LUT R2, R2, 0x38, RZ, 0xc0, !PT ;  /* 0x0000003802027812 */ /* 0x000fc800078ec0ff */
[C---:B------:R-:W-:Y:S01]  /*14c10*/  ISETP.GE.AND P0, PT, R2.reuse, UR4, PT ;  /* 0x0000000402007c0c */ /* 0x040fe2000bf06270 */
[----:B------:R-:W-:-:S03]  /*14c20*/  IMAD.SHL.U32 R5, R2, 0x2, RZ ;  /* 0x0000000202057824 */ /* 0x000fc600078e00ff */
[----:B------:R-:W-:Y:S02]  /*14c30*/  ISETP.LT.OR P1, PT, R6, 0x1, P0 ;  /* 0x000000010600780c */ /* 0x000fe40000721670 */
[----:B--2---:R-:W-:Y:S02]  /*14c40*/  IADD3 R2, P2, R14, R5, RZ ;  /* 0x000000050e027210 */ /* 0x004fe40007f5e0ff */
[----:B------:R-:W1:Y:S03]  /*14c50*/  SHFL.IDX PT, R14, R23, 0x1, 0x181f ;  /* 0x00381f00170e7f89 */ /* 0x000e6600000e0000 */
[----:B0-----:R-:W-:-:S06]  /*14c60*/  IMAD.X R3, RZ, RZ, R3, P2 ;  /* 0x000000ffff037224 */ /* 0x001fcc00010e0603 */
[----:B------:R0:W-:Y:S01]  /*14c70*/  LDGSTS.E.BYPASS.LTC128B.128 [R4+0x400], desc[UR42][R2.64], !P1 ;  /* 0x0040000002047fae */ /* 0x0001e2000c901d6a */
[----:B------:R-:W-:-:S03]  /*14c80*/  ISETP.LT.OR P1, PT, R6, 0x11, P0 ;  /* 0x000000110600780c */ /* 0x000fc60000721670 */
[----:B0-----:R-:W0:Y:S01]  /*14c90*/  SHFL.IDX PT, R3, R24, 0x1, 0x181f ;  /* 0x00381f0018037f89 */ /* 0x001e2200000e0000 */
[----:B-1----:R-:W-:-:S03]  /*14ca0*/  IADD3 R2, P2, R14, R5, RZ ;  /* 0x000000050e027210 */ /* 0x002fc60007f5e0ff */
[----:B------:R-:W1:Y:S02]  /*14cb0*/  SHFL.IDX PT, R14, R23, 0x2, 0x181f ;  /* 0x00581f00170e7f89 */ /* 0x000e6400000e0000 */
[----:B0-----:R-:W-:-:S05]  /*14cc0*/  IMAD.X R3, RZ, RZ, R3, P2 ;  /* 0x000000ffff037224 */ /* 0x001fca00010e0603 */
[----:B------:R0:W-:Y:S01]  /*14cd0*/  LDGSTS.E.BYPASS.LTC128B.128 [R4+0xc00], desc[UR42][R2.64], !P1 ;  /* 0x00c0000002047fae */ /* 0x0001e2000c901d6a */
[----:B------:R-:W-:-:S03]  /*14ce0*/  ISETP.LT.OR P1, PT, R6, 0x21, P0 ;  /* 0x000000210600780c */ /* 0x000fc60000721670 */
[----:B0-----:R-:W0:Y:S01]  /*14cf0*/  SHFL.IDX PT, R3, R24, 0x2, 0x181f ;  /* 0x00581f0018037f89 */ /* 0x001e2200000e0000 */
[----:B-1----:R-:W-:-:S03]  /*14d00*/  IADD3 R2, P2, R14, R5, RZ ;  /* 0x000000050e027210 */ /* 0x002fc60007f5e0ff */
[----:B------:R-:W1:Y:S01]  /*14d10*/  SHFL.IDX PT, R14, R23, 0x3, 0x181f ;  /* 0x00781f00170e7f89 */ /* 0x000e6200000e0000 */
[----:B0-----:R-:W-:-:S05]  /*14d20*/  IADD3.X R3, RZ, R3, RZ, P2, !PT ;  /* 0x00000003ff037210 */ /* 0x001fca00017fe4ff */
        /* <DEDUP_REMOVED lines=22> */
[----:B------:R-:W1:Y:S04]  /*14e90*/  SHFL.IDX PT, R24, R24, 0x7, 0x181f ;  /* 0x00f81f0018187f89 */ /* 0x000e6800000e0000 */
[----:B------:R2:W3:Y:S01]  /*14ea0*/  SHFL.IDX PT, R14, R23, 0x7, 0x181f ;  /* 0x00f81f00170e7f89 */ /* 0x0004e200000e0000 */
[----:B0-----:R-:W-:-:S05]  /*14eb0*/  IMAD.X R3, RZ, RZ, R3, P2 ;  /* 0x000000ffff037224 */ /* 0x001fca00010e0603 */
[----:B-1----:R2:W-:Y:S02]  /*14ec0*/  LDGSTS.E.BYPASS.LTC128B.128 [R4+0x3400], desc[UR42][R2.64], !P1 ;  /* 0x0340000002047fae */ /* 0x0025e4000c901d6a */
.L_x_13606:
[----:B------:R-:W-:Y:S02]  /*14ed0*/  ISETP.LT.OR P0, PT, R6, 0x71, P0 ;  /* 0x000000710600780c */ /* 0x000fe40000701670 */
[----:B--23--:R-:W-:-:S05]  /*14ee0*/  IADD3 R2, P1, R14, R5, RZ ;  /* 0x000000050e027210 */ /* 0x00cfca0007f3e0ff */
[----:B------:R-:W-:-:S06]  /*14ef0*/  IMAD.X R3, RZ, RZ, R24, P1 ;  /* 0x000000ffff037224 */ /* 0x000fcc00008e0618 */
[----:B------:R-:W-:Y:S01]  /*14f00*/  @!PT LDS RZ, [RZ] ;  /* 0x00000000fffff984 */ /* 0x000fe20000000800 */
[----:B------:R-:W-:Y:S01]  /*14f10*/  @!PT LDS RZ, [RZ] ;  /* 0x00000000fffff984 */ /* 0x000fe20000000800 */
[----:B------:R-:W-:Y:S01]  /*14f20*/  @!PT LDS RZ, [RZ] ;  /* 0x00000000fffff984 */ /* 0x000fe20000000800 */
[----:B------:R0:W-:Y:S01]  /*14f30*/  LDGSTS.E.BYPASS.LTC128B.128 [R4+0x3c00], desc[UR42][R2.64], !P0 ;  /* 0x03c0000002047fae */ /* 0x0001e2000c101d6a */
[----:B------:R-:W-:Y:S01]  /*14f40*/  PLOP3.LUT P0, PT, PT, PT, PT, 0x80, 0x0 ;  /* 0x000000000000781c */ /* 0x000fe20003f0f070 */
[----:B------:R-:W-:-:S12]  /*14f50*/  NOP ;  /* 0x0000000000007918 */ /* 0x000fd80000000000 */
.L_x_13411:
        /* <DEDUP_REMOVED lines=11> */
.L_x_13412:
[----:B------:R0:W-:Y:S01]  /*15010*/  SYNCS.ARRIVE.TRANS64.A1T0 RZ, [R0+URZ+0x16850], RZ ;  /* 0x016850ff00ff79a7 */ /* 0x0001e2000810003f */
[----:B------:R-:W-:-:S05]  /*15020*/  VIADD R25, R25, 0x1 ;  /* 0x0000000119197836 */ /* 0x000fca0000000000 */
[----:B------:R-:W-:-:S04]  /*15030*/  ISETP.NE.AND P0, PT, R25, 0x2, PT ;  /* 0x000000021900780c */ /* 0x000fc80003f05270 */
[----:B------:R-:W-:Y:S02]  /*15040*/  SEL R3, RZ, 0x1, P0 ;  /* 0x00000001ff037807 */ /* 0x000fe40000000000 */
[----:B------:R-:W-:Y:S02]  /*15050*/  SEL R25, R25, RZ, P0 ;  /* 0x000000ff19197207 */ /* 0x000fe40000000000 */
[----:B0-----:R-:W-:-:S07]  /*15060*/  LOP3.LUT R28, R28, R3, RZ, 0x3c, !PT ;  /* 0x000000031c1c7212 */ /* 0x001fce00078e3cff */
.L_x_13371:
[----:B------:R-:W-:Y:S05]  /*15070*/  BSYNC B7 ;  /* 0x0000000000077941 */ /* 0x000fea0003800000 */
.L_x_13369:
        /* <DEDUP_REMOVED lines=12> */
.L_x_13413:
        /* <DEDUP_REMOVED lines=36> */
.L_x_13616:
[----:B------:R-:W-:Y:S02]  /*15380*/  ULDC UR4, c[0x0][0xc38] ;  /* 0x00030e0000047ab9 */ /* 0x000fe40000000800 */
[----:B------:R-:W-:-:S04]  /*15390*/  IMAD.U32 R16, RZ, RZ, UR4 ;  /* 0x00000004ff107e24 */ /* 0x000fc8000f8e00ff */
[----:B-1----:R-:W-:-:S05]  /*153a0*/  IMAD R5, R14, R16, RZ ;  /* 0x000000100e057224 */ /* 0x002fca00078e02ff */
[----:B------:R-:W-:-:S04]  /*153b0*/  IADD3 R4, R4, R5, RZ ;  /* 0x0000000504047210 */ /* 0x000fc80007ffe0ff */
[----:B------:R-:W-:-:S13]  /*153c0*/  ISETP.GT.AND P6, PT, R4, R0, PT ;  /* 0x000000000400720c */ /* 0x000fda0003fc4270 */
[----:B------:R-:W-:Y:S05]  /*153d0*/  @P6 BRA `(.L_x_13416) ;  /* 0x00000000009c6947 */ /* 0x000fea0003800000 */
.L_x_13421:
        /* <DEDUP_REMOVED lines=14> */
.L_x_13419:
[----:B------:R-:W-:Y:S05]  /*154c0*/  BSYNC B0 ;  /* 0x0000000000007941 */ /* 0x000fea0003800000 */
.L_x_13418:
        /* <DEDUP_REMOVED lines=18> */
.L_x_13624:
[----:B------:R-:W-:Y:S02]  /*155f0*/  ULDC UR4, c[0x0][0xc38] ;  /* 0x00030e0000047ab9 */ /* 0x000fe40000000800 */
[----:B------:R-:W-:-:S04]  /*15600*/  IMAD.U32 R16, RZ, RZ, UR4 ;  /* 0x00000004ff107e24 */ /* 0x000fc8000f8e00ff */
[----:B-1----:R-:W-:-:S04]  /*15610*/  IMAD R5, R14, R16, RZ ;  /* 0x000000100e057224 */ /* 0x002fc800078e02ff */
[----:B------:R-:W-:-:S05]  /*15620*/  IMAD.IADD R4, R5, 0x1, R4 ;  /* 0x0000000105047824 */ /* 0x000fca00078e0204 */
[----:B------:R-:W-:-:S13]  /*15630*/  ISETP.GT.AND P6, PT, R4, R0, PT ;  /* 0x000000000400720c */ /* 0x000fda0003fc4270 */
[----:B------:R-:W-:Y:S05]  /*15640*/  @!P6 BRA `(.L_x_13421) ;  /* 0xfffffffc0064e947 */ /* 0x000fea000383ffff */
.L_x_13416:
        /* <DEDUP_REMOVED lines=8> */
.L_x_13628:
[----:B------:R-:W-:Y:S02]  /*156d0*/  ISETP.NE.AND P0, PT, R6, RZ, PT ;  /* 0x000000ff0600720c */ /* 0x000fe40003f05270 */
[----:B------:R-:W-:-:S11]  /*156e0*/  MOV R14, RZ ;  /* 0x000000ff000e7202 */ /* 0x000fd60000000f00 */
[----:B------:R-:W-:Y:S05]  /*156f0*/  @!P0 BRA `(.L_x_13423) ;  /* 0x0000000000108947 */ /* 0x000fea0003800000 */
[----:B------:R-:W-:Y:S01]  /*15700*/  UMOV UR4, 0xffffffff ;  /* 0xffffffff00047882 */ /* 0x000fe20000000000 */
[----:B------:R-:W-:Y:S02]  /*15710*/  VIADD R12, R4, 0xffffffff ;  /* 0xffffffff040c7836 */ /* 0x000fe40000000000 */
[----:B------:R-:W-:Y:S05]  /*15720*/  BRA.DIV UR4, `(.L_x_13424) ;  /* 0x0000005e04347947 */ /* 0x000fea000b800000 */
[----:B------:R3:W4:Y:S02]  /*15730*/  SHFL.IDX PT, R14, R3, R12, 0x1f ;  /* 0x00001f0c030e7589 */ /* 0x00072400000e0000 */
.L_x_13423:
[----:B--2---:R-:W-:Y:S01]  /*15740*/  IABS R6, R17 ;  /* 0x0000001100067213 */ /* 0x004fe20000000000 */
[----:B----4-:R-:W-:Y:S01]  /*15750*/  IMAD R16, R14, R16, R5 ;  /* 0x000000100e107224 */ /* 0x010fe200078e0205 */
[----:B------:R-:W-:Y:S02]  /*15760*/  IADD3 R19, R4, R19, RZ ;  /* 0x0000001304137210 */ /* 0x000fe40007ffe0ff */
[----:B------:R-:W2:Y:S01]  /*15770*/  I2F.RP R7, R6 ;  /* 0x0000000600077306 */ /* 0x000ea20000209400 */
[----:B------:R-:W-:-:S07]  /*15780*/  IMAD.IADD R0, R0, 0x1, -R16 ;  /* 0x0000000100007824 */ /* 0x000fce00078e0a10 */
[----:B--2---:R-:W1:Y:S02]  /*15790*/  MUFU.RCP R7, R7 ;  /* 0x0000000700077308 */ /* 0x004e640000001000 */
[----:B-1----:R-:W-:-:S06]  /*157a0*/  VIADD R2, R7, 0xffffffe ;  /* 0x0ffffffe07027836 */ /* 0x002fcc0000000000 */
[----:B0--3--:R0:W1:Y:S02]  /*157b0*/  F2I.FTZ.U32.TRUNC.NTZ R3, R2 ;  /* 0x0000000200037305 */ /* 0x009064000021f000 */
[----:B0-----:R-:W-:Y:S02]  /*157c0*/  IMAD.MOV.U32 R2, RZ, RZ, RZ ;  /* 0x000000ffff027224 */ /* 0x001fe400078e00ff */
[----:B-1----:R-:W-:-:S04]  /*157d0*/  IMAD.MOV R5, RZ, RZ, -R3 ;  /* 0x000000ffff057224 */ /* 0x002fc800078e0a03 */
[----:B------:R-:W-:-:S04]  /*157e0*/  IMAD R5, R5, R6, RZ ;  /* 0x0000000605057224 */ /* 0x000fc800078e02ff */
[----:B------:R-:W-:Y:S01]  /*157f0*/  IMAD.HI.U32 R3, R3, R5, R2 ;  /* 0x0000000503037227 */ /* 0x000fe200078e0002 */
[----:B------:R-:W-:Y:S02]  /*15800*/  IABS R5, R17 ;  /* 0x0000001100057213 */ /* 0x000fe40000000000 */
        /* <DEDUP_REMOVED lines=18> */
.L_x_13417:
[----:B------:R-:W-:Y:S01]  /*15930*/  UMOV UR4, URZ ;  /* 0x0000003f00047c82 */ /* 0x000fe20008000000 */
[----:B------:R-:W-:Y:S01]  /*15940*/  UMOV UR5, URZ ;  /* 0x0000003f00057c82 */ /* 0x000fe20008000000 */
[----:B------:R-:W-:Y:S01]  /*15950*/  ULDC UR6, c[0x0][0xc3c] ;  /* 0x00030f0000067ab9 */ /* 0x000fe20000000800 */
[----:B------:R-:W-:Y:S02]  /*15960*/  IMAD.MOV.U32 R16, RZ, RZ, R0 ;  /* 0x000000ffff107224 */ /* 0x000fe400078e0000 */
[----:B------:R-:W-:Y:S02]  /*15970*/  IMAD.U32 R17, RZ, RZ, UR4 ;  /* 0x00000004ff117e24 */ /* 0x000fe4000f8e00ff */
[----:B------:R-:W-:Y:S02]  /*15980*/  IMAD.U32 R18, RZ, RZ, UR5 ;  /* 0x00000005ff127e24 */ /* 0x000fe4000f8e00ff */
[----:B------:R-:W-:-:S07]  /*15990*/  IMAD.U32 R19, RZ, RZ, UR6 ;  /* 0x00000006ff137e24 */ /* 0x000fce000f8e00ff */
.L_x_13425:
        /* <DEDUP_REMOVED lines=10> */
.L_x_13414:
[----:B------:R-:W-:Y:S02]  /*15a40*/  ULDC UR4, c[0x0][0xc3c] ;  /* 0x00030f0000047ab9 */ /* 0x000fe40000000800 */
[----:B-1----:R-:W-:-:S13]  /*15a50*/  ISETP.GE.AND P0, PT, R19, UR4, PT ;  /* 0x0000000413007c0c */ /* 0x002fda000bf06270 */
[----:B------:R-:W-:Y:S05]  /*15a60*/  @!P0 BRA `(.L_x_13426) ;  /* 0xffffffa800048947 */ /* 0x000fea000383ffff */
[----:B------:R-:W-:Y:S05]  /*15a70*/  BSYNC B8 ;  /* 0x0000000000087941 */ /* 0x000fea0003800000 */
.L_x_13333:
[----:B--2---:R-:W2:Y:S01]  /*15a80*/  LDL.LU R0, [R1+0x40] ;  /* 0x0000400001007983 */ /* 0x004ea20000300800 */
[----:B------:R-:W-:Y:S01]  /*15a90*/  BSSY B0, `(.L_x_13427) ;  /* 0x000000b000007945 */ /* 0x000fe20003800000 */
[----:B------:R-:W1:Y:S01]  /*15aa0*/  S2R R5, SR_CgaCtaId ;  /* 0x0000000000057919 */ /* 0x000e620000008800 */
[----:B--2---:R-:W-:-:S04]  /*15ab0*/  IADD3 R0, R0, 0x1, RZ ;  /* 0x0000000100007810 */ /* 0x004fc80007ffe0ff */
[----:B0-----:R-:W-:-:S04]  /*15ac0*/  LEA.HI R2, R0, R0, RZ, 0x1 ;  /* 0x0000000000027211 */ /* 0x001fc800078f08ff */
[----:B------:R-:W-:Y:S02]  /*15ad0*/  LOP3.LUT R3, R2, 0xfffffffe, RZ, 0xc0, !PT ;  /* 0xfffffffe02037812 */ /* 0x000fe400078ec0ff */
[----:B------:R-:W-:-:S03]  /*15ae0*/  MOV R2, 0x400 ;  /* 0x0000040000027802 */ /* 0x000fc60000000f00 */
[----:B------:R-:W-:Y:S01]  /*15af0*/  IMAD.IADD R0, R0, 0x1, -R3 ;  /* 0x0000000100007824 */ /* 0x000fe200078e0a03 */
[----:B-1----:R-:W-:-:S04]  /*15b00*/  LEA R4, R5, R2, 0x18 ;  /* 0x0000000205047211 */ /* 0x002fc800078ec0ff */
[----:B------:R-:W-:-:S04]  /*15b10*/  SHF.L.U32 R0, R0, 0x1f, RZ ;  /* 0x0000001f00007819 */ /* 0x000fc800000006ff */
[----:B------:R-:W0:Y:S02]  /*15b20*/  SYNCS.PHASECHK.TRANS64.TRYWAIT P0, [R4+URZ+0x16820], R0 ;  /* 0x01682000040075a7 */ /* 0x000e24000800017f */
[----:B0-----:R-:W-:Y:S05]  /*15b30*/  @!P0 BRA `(.L_x_13428) ;  /* 0x0000005800548947 */ /* 0x001fea0003800000 */
.L_x_13631:
[----:B------:R-:W-:Y:S05]  /*15b40*/  BSYNC B0 ;  /* 0x0000000000007941 */ /* 0x000fea0003800000 */
.L_x_13427:
[----:B------:R-:W-:-:S03]  /*15b50*/  UMOV UR4, 0xffffffff ;  /* 0xffffffff00047882 */ /* 0x000fc60000000000 */
[----:B------:R-:W-:Y:S05]  /*15b60*/  BRA.DIV UR4, `(.L_x_13429) ;  /* 0x0000005a045c7947 */ /* 0x000fea000b800000 */
[----:B0-----:R-:W0:Y:S02]  /*15b70*/  S2R R0, SR_TID.X ;  /* 0x0000000000007919 */ /* 0x001e240000002100 */
[----:B0-----:R-:W-:-:S04]  /*15b80*/  SHF.R.U32.HI R0, RZ, 0x5, R0 ;  /* 0x00000005ff007819 */ /* 0x001fc80000011600 */
[----:B------:R-:W-:-:S05]  /*15b90*/  LOP3.LUT R0, R0, 0x3, RZ, 0xc0, !PT ;  /* 0x0000000300007812 */ /* 0x000fca00078ec0ff */
[----:B------:R0:W1:Y:S02]  /*15ba0*/  SHFL.IDX PT, R14, R0, RZ, 0x1f ;  /* 0x00001fff000e7589 */ /* 0x00006400000e0000 */
.L_x_13634:
[----:B-1----:R-:W-:-:S13]  /*15bb0*/  ISETP.NE.AND P0, PT, R14, RZ, PT ;  /* 0x000000ff0e00720c */ /* 0x002fda0003f05270 */
[----:B------:R-:W-:Y:S05]  /*15bc0*/  @P0 BRA `(.L_x_13194) ;  /* 0x0000000000880947 */ /* 0x000fea0003800000 */
[----:B------:R-:W-:-:S03]  /*15bd0*/  UMOV UR4, 0xffffffff ;  /* 0xffffffff00047882 */ /* 0x000fc60000000000 */
[----:B------:R-:W-:Y:S05]  /*15be0*/  BRA.DIV UR4, `(.L_x_13430) ;  /* 0x0000005a04707947 */ /* 0x000fea000b800000 */
[----:B------:R-:W-:-:S13]  /*15bf0*/  ELECT P6, URZ, PT ;  /* 0x00000000003f782f */ /* 0x000fda00038c0000 */
.L_x_13637:
[----:B------:R-:W-:Y:S05]  /*15c00*/  @!P6 BRA `(.L_x_13194) ;  /* 0x000000000078e947 */ /* 0x000fea0003800000 */
[----:B------:R-:W-:-:S06]  /*15c10*/  ULOP3.LUT UR4, UR36, 0x2, URZ, 0xfc, !UPT ;  /* 0x0000000224047892 */ /* 0x000fcc000f8efc3f */
[----:B0-----:R-:W-:-:S05]  /*15c20*/  IMAD.U32 R0, RZ, RZ, UR4 ;  /* 0x00000004ff007e24 */ /* 0x001fca000f8e00ff */
[----:B------:R-:W-:-:S13]  /*15c30*/  ISETP.NE.AND P0, PT, R0, 0x3, PT ;  /* 0x000000030000780c */ /* 0x000fda0003f05270 */
[----:B------:R-:W-:Y:S05]  /*15c40*/  @!P0 BRA `(.L_x_13431) ;  /* 0x0000000000048947 */ /* 0x000fea0003800000 */
[----:B------:R-:W-:Y:S01]  /*15c50*/  BPT.TRAP 0x1 ;  /* 0x000000040000795c */ /* 0x000fe20000300000 */
.L_x_13431:
[C---:B------:R-:W-:Y:S01]  /*15c60*/  IMAD R5, R25.reuse, 0x8, R4 ;  /* 0x0000000819057824 */ /* 0x040fe200078e0204 */
[----:B------:R-:W-:Y:S01]  /*15c70*/  SHF.L.U32 R0, R28, 0x1f, RZ ;  /* 0x0000001f1c007819 */ /* 0x000fe200000006ff */
[----:B------:R-:W-:-:S03]  /*15c80*/  VIADD R25, R25, 0x1 ;  /* 0x0000000119197836 */ /* 0x000fc60000000000 */
[----:B------:R-:W0:Y:S02]  /*15c90*/  SYNCS.PHASECHK.TRANS64.TRYWAIT P1, [R5+URZ+0x16840], R0 ;  /* 0x01684000050075a7 */ /* 0x000e24000802017f */
[----:B------:R-:W-:-:S04]  /*15ca0*/  ISETP.NE.AND P2, PT, R25, 0x2, PT ;  /* 0x000000021900780c */ /* 0x000fc80003f45270 */
[----:B------:R-:W-:Y:S01]  /*15cb0*/  SEL R3, RZ, 0x1, P2 ;  /* 0x00000001ff037807 */ /* 0x000fe20001000000 */
[----:B0-----:R-:W-:Y:S08]  /*15cc0*/  @!P1 BRA `(.L_x_13432) ;  /* 0x0000005800589947 */ /* 0x001ff00003800000 */
.L_x_13638:
[----:B------:R-:W-:Y:S02]  /*15cd0*/  SEL R25, R25, RZ, P2 ;  /* 0x000000ff19197207 */ /* 0x000fe40001000000 */
[----:B------:R-:W-:Y:S01]  /*15ce0*/  LOP3.LUT R2, R28, R3, RZ, 0x3c, !PT ;  /* 0x000000031c027212 */ /* 0x000fe200078e3cff */
[----:B------:R-:W-:Y:S06]  /*15cf0*/  @!P0 BRA `(.L_x_13433) ;  /* 0x0000000000048947 */ /* 0x000fec0003800000 */
[----:B------:R-:W-:Y:S01]  /*15d00*/  BPT.TRAP 0x1 ;  /* 0x000000040000795c */ /* 0x000fe20000300000 */
.L_x_13433:
[----:B------:R-:W-:Y:S01]  /*15d10*/  IMAD R25, R25, 0x8, R4 ;  /* 0x0000000819197824 */ /* 0x000fe200078e0204 */
[----:B------:R-:W-:-:S04]  /*15d20*/  SHF.L.U32 R2, R2, 0x1f, RZ ;  /* 0x0000001f02027819 */ /* 0x000fc800000006ff */
[----:B------:R-:W1:Y:S02]  /*15d30*/  SYNCS.PHASECHK.TRANS64.TRYWAIT P1, [R25+URZ+0x16840], R2 ;  /* 0x01684002190075a7 */ /* 0x000e64000802017f */
[----:B-1----:R-:W-:Y:S05]  /*15d40*/  @!P1 BRA `(.L_x_13434) ;  /* 0x00000058004c9947 */ /* 0x002fea0003800000 */
.L_x_13639:
[----:B------:R-:W-:Y:S05]  /*15d50*/  @!P0 BRA `(.L_x_13435) ;  /* 0x0000000000048947 */ /* 0x000fea0003800000 */
[----:B------:R-:W-:Y:S01]  /*15d60*/  BPT.TRAP 0x1 ;  /* 0x000000040000795c */ /* 0x000fe20000300000 */
.L_x_13435:
[----:B------:R-:W2:Y:S02]  /*15d70*/  SYNCS.PHASECHK.TRANS64.TRYWAIT P1, [R5+URZ+0x16860], R0 ;  /* 0x01686000050075a7 */ /* 0x000ea4000802017f */
[----:B--2---:R-:W-:Y:S05]  /*15d80*/  @!P1 BRA `(.L_x_13436) ;  /* 0x0000005800509947 */ /* 0x004fea0003800000 */
.L_x_13640:
[----:B------:R-:W-:Y:S05]  /*15d90*/  @!P0 BRA `(.L_x_13437) ;  /* 0x0000000000048947 */ /* 0x000fea0003800000 */
[----:B------:R-:W-:Y:S01]  /*15da0*/  BPT.TRAP 0x1 ;  /* 0x000000040000795c */ /* 0x000fe20000300000 */
.L_x_13437:
[----:B---3--:R3:W4:Y:S02]  /*15db0*/  SYNCS.PHASECHK.TRANS64.TRYWAIT P0, [R25+URZ+0x16860], R2 ;  /* 0x01686002190075a7 */ /* 0x008724000800017f */
[----:B----4-:R-:W-:Y:S05]  /*15dc0*/  @!P0 NANOSLEEP.SYNCS 0x989680 ;  /* 0x009896800000895d */ /* 0x010fea0003900000 */
[----:B------:R-:W4:Y:S02]  /*15dd0*/  @!P0 SYNCS.PHASECHK.TRANS64 P0, [R25+URZ+0x16860], R2 ;  /* 0x01686002190085a7 */ /* 0x000f24000800007f */
[----:B----4-:R-:W-:Y:S05]  /*15de0*/  @!P0 BRA `(.L_x_13437) ;  /* 0xfffffffc00f08947 */ /* 0x010fea000383ffff */
.L_x_13194:
[----:B------:R-:W-:Y:S05]  /*15df0*/  BSYNC B9 ;  /* 0x0000000000097941 */ /* 0x000fea0003800000 */
.L_x_13191:
[----:B------:R-:W-:Y:S05]  /*15e00*/  EXIT ;  /* 0x000000000000794d */ /* 0x000fea0003800000 */
.L_x_13212:
[----:B0-----:R0:W1:Y:S02]  /*15e10*/  SYNCS.PHASECHK.TRANS64.TRYWAIT P6, [R71+URZ+0x16890], R79 ;  /* 0x0168904f470075a7 */ /* 0x00106400080c017f */
[----:B-1----:R-:W-:Y:S05]  /*15e20*/  @!P6 NANOSLEEP.SYNCS 0x989680 ;  /* 0x009896800000e95d */ /* 0x002fea0003900000 */
[----:B------:R-:W1:Y:S02]  /*15e30*/  @!P6 SYNCS.PHASECHK.TRANS64 P6, [R71+URZ+0x16890], R79 ;  /* 0x0168904f4700e5a7 */ /* 0x000e6400080c007f */
[----:B-1----:R-:W-:Y:S05]  /*15e40*/  @!P6 BRA `(.L_x_13212) ;  /* 0xfffffffc00f0e947 */ /* 0x002fea000383ffff */
[----:B------:R-:W-:Y:S05]  /*15e50*/  BRA `(.L_x_13438) ;  /* 0xfffffecc00307947 */ /* 0x000fea000383ffff */
.L_x_13213:
        /* <DEDUP_REMOVED lines=8> */
.L_x_13440:
[----:B------:R-:W-:Y:S05]  /*15ee0*/  BSYNC B1 ;  /* 0x0000000000017941 */ /* 0x000fea0003800000 */
.L_x_13439:
        /* <DEDUP_REMOVED lines=8> */
.L_x_13441:
[----:B------:R-:W-:Y:S05]  /*15f70*/  BRA `(.L_x_13442) ;  /* 0xfffffec800fc7947 */ /* 0x000fea000383ffff */
.L_x_13222:
[----:B------:R-:W-:Y:S01]  /*15f80*/  BSSY B1, `(.L_x_13443) ;  /* 0x0000008000017945 */ /* 0x000fe20003800000 */
[----:B0---4-:R-:W-:Y:S01]  /*15f90*/  IMAD.MOV.U32 R13, RZ, RZ, R85 ;  /* 0x000000ffff0d7224 */ /* 0x011fe200078e0055 */
[----:B------:R-:W-:Y:S01]  /*15fa0*/  MOV R15, 0xffffffff ;  /* 0xffffffff000f7802 */ /* 0x000fe20000000f00 */
[----:B------:R-:W-:Y:S02]  /*15fb0*/  IMAD.MOV.U32 R12, RZ, RZ, 0x1 ;  /* 0x00000001ff0c7424 */ /* 0x000fe400078e00ff */
[----:B------:R-:W-:-:S07]  /*15fc0*/  IMAD.MOV.U32 R11, RZ, RZ, 0x1c1f ;  /* 0x00001c1fff0b7424 */ /* 0x000fce00078e00ff */
[----:B-123--:R-:W-:Y:S05]  /*15fd0*/  WARPSYNC.COLLECTIVE R15, `(.L_x_13444) ;  /* 0x000000000f087348 */ /* 0x00efea0003c00000 */
[----:B---3--:R0:W3:Y:S02]  /*15fe0*/  SHFL.IDX P6, R14, R13, R12, R11 ;  /* 0x0000000c0d0e7389 */ /* 0x0080e400000c000b */
[----:B0123--:R-:W-:Y:S01]  /*15ff0*/  ENDCOLLECTIVE ;  /* 0x000000000000791b */ /* 0x00ffe20003800000 */
.L_x_13444:
[----:B------:R-:W-:Y:S05]  /*16000*/  BSYNC B1 ;  /* 0x0000000000017941 */ /* 0x000fea0003800000 */
.L_x_13443:
        /* <DEDUP_REMOVED lines=8> */
.L_x_13445:
[----:B------:R-:W-:Y:S05]  /*16090*/  BRA `(.L_x_13446) ;  /* 0xfffffed000887947 */ /* 0x000fea000383ffff */
.L_x_13234:
[----:B--2---:R2:W3:Y:S02]  /*160a0*/  SYNCS.PHASECHK.TRANS64.TRYWAIT P4, [R71+URZ+0x16890], R79 ;  /* 0x0168904f470075a7 */ /* 0x0044e4000808017f */
[----:B---3--:R-:W-:Y:S05]  /*160b0*/  @!P4 NANOSLEEP.SYNCS 0x989680 ;  /* 0x009896800000c95d */ /* 0x008fea0003900000 */
[----:B------:R-:W3:Y:S02]  /*160c0*/  @!P4 SYNCS.PHASECHK.TRANS64 P4, [R71+URZ+0x16890], R79 ;  /* 0x0168904f4700c5a7 */ /* 0x000ee4000808007f */
[----:B---3--:R-:W-:Y:S05]  /*160d0*/  @!P4 BRA `(.L_x_13234) ;  /* 0xfffffffc00f0c947 */ /* 0x008fea000383ffff */
[----:B------:R-:W-:Y:S05]  /*160e0*/  BRA `(.L_x_13447) ;  /* 0xfffffedc00a87947 */ /* 0x000fea000383ffff */
.L_x_13235:
[----:B------:R-:W-:Y:S01]  /*160f0*/  BSSY B1, `(.L_x_13448) ;  /* 0x0000008000017945 */ /* 0x000fe20003800000 */
[----:B0-----:R-:W-:Y:S01]  /*16100*/  MOV R13, R85 ;  /* 0x00000055000d7202 */ /* 0x001fe20000000f00 */
[----:B------:R-:W-:Y:S02]  /*16110*/  IMAD.MOV.U32 R12, RZ, RZ, RZ ;  /* 0x000000ffff0c7224 */ /* 0x000fe400078e00ff */
[----:B------:R-:W-:Y:S02]  /*16120*/  IMAD.MOV.U32 R11, RZ, RZ, 0x1c1f ;  /* 0x00001c1fff0b7424 */ /* 0x000fe400078e00ff */
[----:B------:R-:W-:-:S07]  /*16130*/  IMAD.MOV.U32 R15, RZ, RZ, -0x1 ;  /* 0xffffffffff0f7424 */ /* 0x000fce00078e00ff */
[----:B--2---:R-:W-:Y:S05]  /*16140*/  WARPSYNC.COLLECTIVE R15, `(.L_x_13449) ;  /* 0x000000000f087348 */ /* 0x004fea0003c00000 */
[----:B------:R0:W1:Y:S02]  /*16150*/  SHFL.IDX P6, R14, R13, R12, R11 ;  /* 0x0000000c0d0e7389 */ /* 0x00006400000c000b */
[----:B012---:R-:W-:Y:S01]  /*16160*/  ENDCOLLECTIVE ;  /* 0x000000000000791b */ /* 0x007fe20003800000 */
.L_x_13449:
[----:B------:R-:W-:Y:S05]  /*16170*/  BSYNC B1 ;  /* 0x0000000000017941 */ /* 0x000fea0003800000 */
.L_x_13448:
        /* <DEDUP_REMOVED lines=8> */
.L_x_13450:
[----:B------:R-:W-:Y:S01]  /*16200*/  IMAD.MOV.U32 R82, RZ, RZ, R14 ;  /* 0x000000ffff527224 */ /* 0x000fe200078e000e */
[----:B------:R-:W-:Y:S06]  /*16210*/  BRA `(.L_x_13451) ;  /* 0xfffffedc00747947 */ /* 0x000fec000383ffff */
.L_x_13240:
[----:B------:R-:W-:Y:S01]  /*16220*/  BSSY B1, `(.L_x_13452) ;  /* 0x0000008000017945 */ /* 0x000fe20003800000 */
[----:B0-----:R-:W-:Y:S01]  /*16230*/  IMAD.MOV.U32 R13, RZ, RZ, R85 ;  /* 0x000000ffff0d7224 */ /* 0x001fe200078e0055 */
[----:B------:R-:W-:Y:S01]  /*16240*/  MOV R11, 0x1c1f ;  /* 0x00001c1f000b7802 */ /* 0x000fe20000000f00 */
[----:B------:R-:W-:Y:S02]  /*16250*/  IMAD.MOV.U32 R12, RZ, RZ, 0x1 ;  /* 0x00000001ff0c7424 */ /* 0x000fe400078e00ff */
[----:B------:R-:W-:-:S07]  /*16260*/  IMAD.MOV.U32 R15, RZ, RZ, -0x1 ;  /* 0xffffffffff0f7424 */ /* 0x000fce00078e00ff */
[----:B-1234-:R-:W-:Y:S05]  /*16270*/  WARPSYNC.COLLECTIVE R15, `(.L_x_13453) ;  /* 0x000000000f087348 */ /* 0x01efea0003c00000 */
[----:B------:R0:W0:Y:S02]  /*16280*/  SHFL.IDX P6, R14, R13, R12, R11 ;  /* 0x0000000c0d0e7389 */ /* 0x00002400000c000b */
[----:B01234-:R-:W-:Y:S01]  /*16290*/  ENDCOLLECTIVE ;  /* 0x000000000000791b */ /* 0x01ffe20003800000 */
.L_x_13453:
[----:B------:R-:W-:Y:S05]  /*162a0*/  BSYNC B1 ;  /* 0x0000000000017941 */ /* 0x000fea0003800000 */
.L_x_13452:
        /* <DEDUP_REMOVED lines=8> */
.L_x_13454:
[----:B------:R-:W-:Y:S01]  /*16330*/  IMAD.MOV.U32 R84, RZ, RZ, R14 ;  /* 0x000000ffff547224 */ /* 0x000fe200078e000e */
[----:B------:R-:W-:Y:S06]  /*16340*/  BRA `(.L_x_13455) ;  /* 0xfffffee400307947 */ /* 0x000fec000383ffff */
.L_x_13245:
[----:B0-----:R0:W1:Y:S02]  /*16350*/  SYNCS.PHASECHK.TRANS64.TRYWAIT P3, [R71+URZ+0x16890], R79 ;  /* 0x0168904f470075a7 */ /* 0x001064000806017f */
[----:B-1----:R-:W-:Y:S05]  /*16360*/  @!P3 NANOSLEEP.SYNCS 0x989680 ;  /* 0x009896800000b95d */ /* 0x002fea0003900000 */
[----:B------:R-:W1:Y:S02]  /*16370*/  @!P3 SYNCS.PHASECHK.TRANS64 P3, [R71+URZ+0x16890], R79 ;  /* 0x0168904f4700b5a7 */ /* 0x000e64000806007f */
[----:B-1----:R-:W-:Y:S05]  /*16380*/  @!P3 BRA `(.L_x_13245) ;  /* 0xfffffffc00f0b947 */ /* 0x002fea000383ffff */
[----:B------:R-:W-:Y:S05]  /*16390*/  BRA `(.L_x_13456) ;  /* 0xfffffeec00507947 */ /* 0x000fea000383ffff */
.L_x_13246:
        /* <DEDUP_REMOVED lines=8> */
.L_x_13458:
[----:B------:R-:W-:Y:S05]  /*16420*/  BSYNC B1 ;  /* 0x0000000000017941 */ /* 0x000fea0003800000 */
.L_x_13457:
        /* <DEDUP_REMOVED lines=8> */
.L_x_13459:
[----:B------:R-:W-:Y:S01]  /*164b0*/  IMAD.MOV.U32 R37, RZ, RZ, R14 ;  /* 0x000000ffff257224 */ /* 0x000fe200078e000e */
[----:B------:R-:W-:Y:S06]  /*164c0*/  BRA `(.L_x_13460) ;  /* 0xfffffeec00747947 */ /* 0x000fec000383ffff */
.L_x_13249:
[----:B------:R-:W-:Y:S01]  /*164d0*/  BSSY B1, `(.L_x_13461) ;  /* 0x0000008000017945 */ /* 0x000fe20003800000 */
[----:B----4-:R-:W-:Y:S01]  /*164e0*/  MOV R13, R38 ;  /* 0x00000026000d7202 */ /* 0x010fe20000000f00 */
[----:B------:R-:W-:Y:S02]  /*164f0*/  IMAD.MOV.U32 R12, RZ, RZ, 0x1 ;  /* 0x00000001ff0c7424 */ /* 0x000fe400078e00ff */
[----:B------:R-:W-:Y:S02]  /*16500*/  IMAD.MOV.U32 R11, RZ, RZ, 0x1c1f ;  /* 0x00001c1fff0b7424 */ /* 0x000fe400078e00ff */
[----:B------:R-:W-:-:S07]  /*16510*/  IMAD.MOV.U32 R15, RZ, RZ, -0x1 ;  /* 0xffffffffff0f7424 */ /* 0x000fce00078e00ff */
[----:B0123--:R-:W-:Y:S05]  /*16520*/  WARPSYNC.COLLECTIVE R15, `(.L_x_13462) ;  /* 0x000000000f087348 */ /* 0x00ffea0003c00000 */
[----:B------:R4:W0:Y:S02]  /*16530*/  SHFL.IDX P6, R14, R13, R12, R11 ;  /* 0x0000000c0d0e7389 */ /* 0x00082400000c000b */
[----:B01234-:R-:W-:Y:S01]  /*16540*/  ENDCOLLECTIVE ;  /* 0x000000000000791b */ /* 0x01ffe20003800000 */
.L_x_13462:
[----:B------:R-:W-:Y:S05]  /*16550*/  BSYNC B1 ;  /* 0x0000000000017941 */ /* 0x000fea0003800000 */
.L_x_13461:
        /* <DEDUP_REMOVED lines=8> */
.L_x_13463:
[----:B------:R-:W-:Y:S01]  /*165e0*/  IMAD.MOV.U32 R37, RZ, RZ, R14 ;  /* 0x000000ffff257224 */ /* 0x000fe200078e000e */
[----:B------:R-:W-:Y:S06]  /*165f0*/  BRA `(.L_x_13464) ;  /* 0xfffffeec00707947 */ /* 0x000fec000383ffff */
.L_x_13253:
[----:B0-----:R0:W4:Y:S02]  /*16600*/  SYNCS.PHASECHK.TRANS64.TRYWAIT P4, [R71+URZ+0x168b0], R79 ;  /* 0x0168b04f470075a7 */ /* 0x001124000808017f */
[----:B----4-:R-:W-:Y:S05]  /*16610*/  @!P4 NANOSLEEP.SYNCS 0x989680 ;  /* 0x009896800000c95d */ /* 0x010fea0003900000 */
[----:B------:R-:W4:Y:S02]  /*16620*/  @!P4 SYNCS.PHASECHK.TRANS64 P4, [R71+URZ+0x168b0], R79 ;  /* 0x0168b04f4700c5a7 */ /* 0x000f24000808007f */
[----:B----4-:R-:W-:Y:S05]  /*16630*/  @!P4 BRA `(.L_x_13253) ;  /* 0xfffffffc00f0c947 */ /* 0x010fea000383ffff */
[----:B------:R-:W-:Y:S05]  /*16640*/  BRA `(.L_x_13465) ;  /* 0xfffffeec00e87947 */ /* 0x000fea000383ffff */
.L_x_13261:
[----:B------:R-:W0:Y:S01]  /*16650*/  S2R R4, SR_TID.X ;  /* 0x0000000000047919 */ /* 0x000e220000002100 */
[----:B------:R-:W-:Y:S01]  /*16660*/  BSSY B0, `(.L_x_13466) ;  /* 0x000000c000007945 */ /* 0x000fe20003800000 */
[----:B------:R-:W-:Y:S01]  /*16670*/  MOV R12, RZ ;  /* 0x000000ff000c7202 */ /* 0x000fe20000000f00 */
        /* <DEDUP_REMOVED lines=10> */
.L_x_13467:
[----:B------:R-:W-:Y:S05]  /*16720*/  BSYNC B0 ;  /* 0x0000000000007941 */ /* 0x000fea0003800000 */
.L_x_13466:
[----:B------:R1:W-:Y:S01]  /*16730*/  STL [R1+0x18], R14 ;  /* 0x0000180e01007387 */ /* 0x0003e20000100800 */
[----:B------:R-:W-:Y:S05]  /*16740*/  BRA `(.L_x_13468) ;  /* 0xfffffef400687947 */ /* 0x000fea000383ffff */
.L_x_13273:
[----:B------:R-:W-:Y:S01]  /*16750*/  BSSY B1, `(.L_x_13469) ;  /* 0x0000008000017945 */ /* 0x000fe20003800000 */
[----:B------:R-:W-:Y:S01]  /*16760*/  IMAD.MOV.U32 R13, RZ, RZ, R26 ;  /* 0x000000ffff0d7224 */ /* 0x000fe200078e001a */
[----:B------:R-:W-:Y:S01]  /*16770*/  MOV R15, 0xffffffff ;  /* 0xffffffff000f7802 */ /* 0x000fe20000000f00 */
[----:B------:R-:W-:Y:S02]  /*16780*/  IMAD.MOV.U32 R12, RZ, RZ, RZ ;  /* 0x000000ffff0c7224 */ /* 0x000fe400078e00ff */
[----:B------:R-:W-:-:S07]  /*16790*/  IMAD.MOV.U32 R11, RZ, RZ, 0x1c1f ;  /* 0x00001c1fff0b7424 */ /* 0x000fce00078e00ff */
[----:B-1----:R-:W-:Y:S05]  /*167a0*/  WARPSYNC.COLLECTIVE R15, `(.L_x_13470) ;  /* 0x000000000f087348 */ /* 0x002fea0003c00000 */
[----:B-1----:R0:W1:Y:S02]  /*167b0*/  SHFL.IDX P6, R14, R13, R12, R11 ;  /* 0x0000000c0d0e7389 */ /* 0x00206400000c000b */
[----:B01----:R-:W-:Y:S01]  /*167c0*/  ENDCOLLECTIVE ;  /* 0x000000000000791b */ /* 0x003fe20003800000 */
.L_x_13470:
[----:B------:R-:W-:Y:S05]  /*167d0*/  BSYNC B1 ;  /* 0x0000000000017941 */ /* 0x000fea0003800000 */
.L_x_13469:
        /* <DEDUP_REMOVED lines=8> */
.L_x_13471:
[----:B------:R-:W-:Y:S01]  /*16860*/  IMAD.MOV.U32 R13, RZ, RZ, R28 ;  /* 0x000000ffff0d7224 */ /* 0x000fe200078e001c */
[----:B------:R-:W-:-:S07]  /*16870*/  MOV R0, R14 ;  /* 0x0000000e00007202 */ /* 0x000fce0000000f00 */
[----:B------:R-:W-:Y:S05]  /*16880*/  WARPSYNC.COLLECTIVE R15, `(.L_x_13472) ;  /* 0x000000000f087348 */ /* 0x000fea0003c00000 */
[----:B------:R0:W1:Y:S02]  /*16890*/  SHFL.IDX P6, R14, R13, R12, R11 ;  /* 0x0000000c0d0e7389 */ /* 0x00006400000c000b */
[----:B01----:R-:W-:Y:S01]  /*168a0*/  ENDCOLLECTIVE ;  /* 0x000000000000791b */ /* 0x003fe20003800000 */
.L_x_13472:
[----:B------:R-:W-:Y:S02]  /*168b0*/  IMAD.MOV.U32 R13, RZ, RZ, R27 ;  /* 0x000000ffff0d7224 */ /* 0x000fe400078e001b */
[----:B------:R-:W-:-:S07]  /*168c0*/  IMAD.MOV.U32 R5, RZ, RZ, R14 ;  /* 0x000000ffff057224 */ /* 0x000fce00078e000e */
[----:B------:R-:W-:Y:S05]  /*168d0*/  WARPSYNC.COLLECTIVE R15, `(.L_x_13473) ;  /* 0x000000000f087348 */ /* 0x000fea0003c00000 */
[----:B------:R0:W1:Y:S02]  /*168e0*/  SHFL.IDX P6, R14, R13, R12, R11 ;  /* 0x0000000c0d0e7389 */ /* 0x00006400000c000b */
[----:B01----:R-:W-:Y:S01]  /*168f0*/  ENDCOLLECTIVE ;  /* 0x000000000000791b */ /* 0x003fe20003800000 */
.L_x_13473:
[----:B------:R-:W-:Y:S05]  /*16900*/  BRA `(.L_x_13474) ;  /* 0xfffffef800787947 */ /* 0x000fea000383ffff */
.L_x_13277:
[----:B0-----:R0:W1:Y:S02]  /*16910*/  SYNCS.PHASECHK.TRANS64.TRYWAIT P0, [R18+URZ+0x16800], R5 ;  /* 0x01680005120075a7 */ /* 0x001064000800017f */
[----:B-1----:R-:W-:Y:S05]  /*16920*/  @!P0 NANOSLEEP.SYNCS 0x989680 ;  /* 0x009896800000895d */ /* 0x002fea0003900000 */
[----:B------:R-:W1:Y:S02]  /*16930*/  @!P0 SYNCS.PHASECHK.TRANS64 P0, [R18+URZ+0x16800], R5 ;  /* 0x01680005120085a7 */ /* 0x000e64000800007f */
[----:B-1----:R-:W-:Y:S05]  /*16940*/  @!P0 BRA `(.L_x_13277) ;  /* 0xfffffffc00f08947 */ /* 0x002fea000383ffff */
[----:B------:R-:W-:Y:S05]  /*16950*/  BRA `(.L_x_13475) ;  /* 0xfffffefc00a47947 */ /* 0x000fea000383ffff */
.L_x_13285:
[----:B------:R-:W-:Y:S01]  /*16960*/  BSSY B1, `(.L_x_13476) ;  /* 0x0000008000017945 */ /* 0x000fe20003800000 */
[----:B------:R-:W-:Y:S01]  /*16970*/  IMAD.MOV.U32 R13, RZ, RZ, R26 ;  /* 0x000000ffff0d7224 */ /* 0x000fe200078e001a */
[----:B------:R-:W-:Y:S01]  /*16980*/  MOV R11, 0x1c1f ;  /* 0x00001c1f000b7802 */ /* 0x000fe20000000f00 */
[----:B------:R-:W-:Y:S02]  /*16990*/  IMAD.MOV.U32 R12, RZ, RZ, RZ ;  /* 0x000000ffff0c7224 */ /* 0x000fe400078e00ff */
[----:B------:R-:W-:-:S07]  /*169a0*/  IMAD.MOV.U32 R15, RZ, RZ, -0x1 ;  /* 0xffffffffff0f7424 */ /* 0x000fce00078e00ff */
[----:B-1----:R-:W-:Y:S05]  /*169b0*/  WARPSYNC.COLLECTIVE R15, `(.L_x_13477) ;  /* 0x000000000f087348 */ /* 0x002fea0003c00000 */
[----:B-1----:R0:W1:Y:S02]  /*169c0*/  SHFL.IDX P6, R14, R13, R12, R11 ;  /* 0x0000000c0d0e7389 */ /* 0x00206400000c000b */
[----:B01----:R-:W-:Y:S01]  /*169d0*/  ENDCOLLECTIVE ;  /* 0x000000000000791b */ /* 0x003fe20003800000 */
.L_x_13477:
[----:B------:R-:W-:Y:S05]  /*169e0*/  BSYNC B1 ;  /* 0x0000000000017941 */ /* 0x000fea0003800000 */
.L_x_13476:
        /* <DEDUP_REMOVED lines=8> */
.L_x_13478:
[----:B------:R-:W-:Y:S02]  /*16a70*/  IMAD.MOV.U32 R13, RZ, RZ, R28 ;  /* 0x000000ffff0d7224 */ /* 0x000fe400078e001c */
[----:B------:R-:W-:-:S07]  /*16a80*/  IMAD.MOV.U32 R3, RZ, RZ, R14 ;  /* 0x000000ffff037224 */ /* 0x000fce00078e000e */
[----:B------:R-:W-:Y:S05]  /*16a90*/  WARPSYNC.COLLECTIVE R15, `(.L_x_13479) ;  /* 0x000000000f087348 */ /* 0x000fea0003c00000 */
[----:B------:R0:W1:Y:S02]  /*16aa0*/  SHFL.IDX P6, R14, R13, R12, R11 ;  /* 0x0000000c0d0e7389 */ /* 0x00006400000c000b */
[----:B01----:R-:W-:Y:S01]  /*16ab0*/  ENDCOLLECTIVE ;  /* 0x000000000000791b */ /* 0x003fe20003800000 */
.L_x_13479:
[----:B------:R-:W-:Y:S02]  /*16ac0*/  IMAD.MOV.U32 R13, RZ, RZ, R27 ;  /* 0x000000ffff0d7224 */ /* 0x000fe400078e001b */
[----:B------:R-:W-:-:S07]  /*16ad0*/  IMAD.MOV.U32 R20, RZ, RZ, R14 ;  /* 0x000000ffff147224 */ /* 0x000fce00078e000e */
[----:B------:R-:W-:Y:S05]  /*16ae0*/  WARPSYNC.COLLECTIVE R15, `(.L_x_13480) ;  /* 0x000000000f087348 */ /* 0x000fea0003c00000 */
[----:B------:R0:W1:Y:S02]  /*16af0*/  SHFL.IDX P6, R14, R13, R12, R11 ;  /* 0x0000000c0d0e7389 */ /* 0x00006400000c000b */
[----:B01----:R-:W-:Y:S01]  /*16b00*/  ENDCOLLECTIVE ;  /* 0x000000000000791b */ /* 0x003fe20003800000 */
.L_x_13480:
[----:B------:R-:W-:Y:S05]  /*16b10*/  BRA `(.L_x_13481) ;  /* 0xffffff0800147947 */ /* 0x000fea000383ffff */
.L_x_13289:
[----:B0-----:R0:W1:Y:S02]  /*16b20*/  SYNCS.PHASECHK.TRANS64.TRYWAIT P1, [R18+URZ+0x16800], R27 ;  /* 0x0168001b120075a7 */ /* 0x001064000802017f */
[----:B-1----:R-:W-:Y:S05]  /*16b30*/  @!P1 NANOSLEEP.SYNCS 0x989680 ;  /* 0x009896800000995d */ /* 0x002fea0003900000 */
[----:B------:R-:W1:Y:S02]  /*16b40*/  @!P1 SYNCS.PHASECHK.TRANS64 P1, [R18+URZ+0x16800], R27 ;  /* 0x0168001b120095a7 */ /* 0x000e64000802007f */
[----:B-1----:R-:W-:Y:S05]  /*16b50*/  @!P1 BRA `(.L_x_13289) ;  /* 0xfffffffc00f09947 */ /* 0x002fea000383ffff */
[----:B------:R-:W-:Y:S05]  /*16b60*/  BRA `(.L_x_13482) ;  /* 0xffffff0800f47947 */ /* 0x000fea000383ffff */
.L_x_13295:
[----:B-1----:R1:W3:Y:S02]  /*16b70*/  SYNCS.PHASECHK.TRANS64.TRYWAIT P1, [R0+URZ+0x16830], R5 ;  /* 0x01683005000075a7 */ /* 0x0022e4000802017f */
[----:B---3--:R-:W-:Y:S05]  /*16b80*/  @!P1 NANOSLEEP.SYNCS 0x989680 ;  /* 0x009896800000995d */ /* 0x008fea0003900000 */
[----:B------:R-:W3:Y:S02]  /*16b90*/  @!P1 SYNCS.PHASECHK.TRANS64 P1, [R0+URZ+0x16830], R5 ;  /* 0x01683005000095a7 */ /* 0x000ee4000802007f */
[----:B---3--:R-:W-:Y:S05]  /*16ba0*/  @!P1 BRA `(.L_x_13295) ;  /* 0xfffffffc00f09947 */ /* 0x008fea000383ffff */
[----:B------:R-:W-:Y:S05]  /*16bb0*/  BRA `(.L_x_13294) ;  /* 0xffffff1800447947 */ /* 0x000fea000383ffff */
.L_x_13302:
[----:B-1----:R1:W2:Y:S02]  /*16bc0*/  SYNCS.PHASECHK.TRANS64.TRYWAIT P2, [R5+URZ+0x16830], R6 ;  /* 0x01683006050075a7 */ /* 0x0022a4000804017f */
[----:B--2---:R-:W-:Y:S05]  /*16bd0*/  @!P2 NANOSLEEP.SYNCS 0x989680 ;  /* 0x009896800000a95d */ /* 0x004fea0003900000 */
[----:B------:R-:W2:Y:S02]  /*16be0*/  @!P2 SYNCS.PHASECHK.TRANS64 P2, [R5+URZ+0x16830], R6 ;  /* 0x016830060500a5a7 */ /* 0x000ea4000804007f */
[----:B--2---:R-:W-:Y:S05]  /*16bf0*/  @!P2 BRA `(.L_x_13302) ;  /* 0xfffffffc00f0a947 */ /* 0x004fea000383ffff */
[----:B------:R-:W-:Y:S05]  /*16c00*/  BRA `(.L_x_13301) ;  /* 0xffffff4000787947 */ /* 0x000fea000383ffff */
.L_x_13306:
[----:B-1----:R1:W2:Y:S02]  /*16c10*/  SYNCS.PHASECHK.TRANS64.TRYWAIT P1, [R5+URZ+0x16850], R4 ;  /* 0x01685004050075a7 */ /* 0x0022a4000802017f */
[----:B--2---:R-:W-:Y:S05]  /*16c20*/  @!P1 NANOSLEEP.SYNCS 0x989680 ;  /* 0x009896800000995d */ /* 0x004fea0003900000 */
[----:B------:R-:W2:Y:S02]  /*16c30*/  @!P1 SYNCS.PHASECHK.TRANS64 P1, [R5+URZ+0x16850], R4 ;  /* 0x01685004050095a7 */ /* 0x000ea4000802007f */
[----:B--2---:R-:W-:Y:S05]  /*16c40*/  @!P1 BRA `(.L_x_13306) ;  /* 0xfffffffc00f09947 */ /* 0x004fea000383ffff */
[----:B------:R-:W-:Y:S05]  /*16c50*/  BRA `(.L_x_13303) ;  /* 0xffffff4400487947 */ /* 0x000fea000383ffff */
.L_x_13313:
[----:B-1----:R1:W2:Y:S02]  /*16c60*/  SYNCS.PHASECHK.TRANS64.TRYWAIT P1, [R11+URZ+0x16850], R4 ;  /* 0x016850040b0075a7 */ /* 0x0022a4000802017f */
[----:B--2---:R-:W-:Y:S05]  /*16c70*/  @!P1 NANOSLEEP.SYNCS 0x989680 ;  /* 0x009896800000995d */ /* 0x004fea0003900000 */
[----:B------:R-:W2:Y:S02]  /*16c80*/  @!P1 SYNCS.PHASECHK.TRANS64 P1, [R11+URZ+0x16850], R4 ;  /* 0x016850040b0095a7 */ /* 0x000ea4000802007f */
[----:B--2---:R-:W-:Y:S05]  /*16c90*/  @!P1 BRA `(.L_x_13313) ;  /* 0xfffffffc00f09947 */ /* 0x004fea000383ffff */
[----:B------:R-:W-:Y:S05]  /*16ca0*/  BRA `(.L_x_13312) ;  /* 0xffffff6800107947 */ /* 0x000fea000383ffff */
.L_x_13322:
[----:B------:R-:W-:Y:S01]  /*16cb0*/  IMAD.MOV.U32 R13, RZ, RZ, R20 ;  /* 0x000000ffff0d7224 */ /* 0x000fe200078e0014 */
[----:B------:R-:W-:Y:S01]  /*16cc0*/  MOV R12, RZ ;  /* 0x000000ff000c7202 */ /* 0x000fe20000000f00 */
[----:B------:R-:W-:Y:S02]  /*16cd0*/  IMAD.MOV.U32 R11, RZ, RZ, 0x181f ;  /* 0x0000181fff0b7424 */ /* 0x000fe400078e00ff */
[----:B------:R-:W-:Y:S02]  /*16ce0*/  IMAD.MOV.U32 R15, RZ, RZ, -0x1 ;  /* 0xffffffffff0f7424 */ /* 0x000fe400078e00ff */
[----:B------:R-:W-:Y:S02]  /*16cf0*/  IMAD R24, R28, 0xc0, R29 ;  /* 0x000000c01c187824 */ /* 0x000fe400078e021d */
[----:B------:R-:W-:-:S07]  /*16d00*/  IMAD R21, R8, R25, RZ ;  /* 0x0000001908157224 */ /* 0x000fce00078e02ff */
[----:B-1----:R-:W-:Y:S05]  /*16d10*/  WARPSYNC.COLLECTIVE R15, `(.L_x_13483) ;  /* 0x000000000f087348 */ /* 0x002fea0003c00000 */
[----:B------:R0:W2:Y:S02]  /*16d20*/  SHFL.IDX P6, R14, R13, R12, R11 ;  /* 0x0000000c0d0e7389 */ /* 0x0000a400000c000b */
[----:B012---:R-:W-:Y:S01]  /*16d30*/  ENDCOLLECTIVE ;  /* 0x000000000000791b */ /* 0x007fe20003800000 */
.L_x_13483:
[C---:B------:R-:W-:Y:S01]  /*16d40*/  VIADD R8, R24.reuse, 0x30 ;  /* 0x0000003018087836 */ /* 0x040fe20000000000 */
[----:B------:R-:W-:-:S04]  /*16d50*/  ISETP.GE.OR P3, PT, R24, R21, P0 ;  /* 0x000000151800720c */ /* 0x000fc80000766670 */
[----:B------:R-:W-:Y:S01]  /*16d60*/  ISETP.GE.OR P4, PT, R8, R21, P0 ;  /* 0x000000150800720c */ /* 0x000fe20000786670 */
[----:B------:R-:W-:-:S05]  /*16d70*/  VIADD R8, R24, 0x60 ;  /* 0x0000006018087836 */ /* 0x000fca0000000000 */
[----:B------:R-:W-:Y:S01]  /*16d80*/  ISETP.GE.OR P2, PT, R8, R21, P0 ;  /* 0x000000150800720c */ /* 0x000fe20000746670 */
[----:B------:R-:W-:Y:S02]  /*16d90*/  IMAD.MOV.U32 R13, RZ, RZ, R7 ;  /* 0x000000ffff0d7224 */ /* 0x000fe400078e0007 */
[----:B------:R-:W-:-:S10]  /*16da0*/  IMAD.MOV.U32 R0, RZ, RZ, R14 ;  /* 0x000000ffff007224 */ /* 0x000fd400078e000e */
[----:B------:R-:W-:Y:S05]  /*16db0*/  WARPSYNC.COLLECTIVE R15, `(.L_x_13484) ;  /* 0x000000000f087348 */ /* 0x000fea0003c00000 */
[----:B------:R0:W1:Y:S02]  /*16dc0*/  SHFL.IDX P6, R14, R13, R12, R11 ;  /* 0x0000000c0d0e7389 */ /* 0x00006400000c000b */
[----:B01----:R-:W-:Y:S01]  /*16dd0*/  ENDCOLLECTIVE ;  /* 0x000000000000791b */ /* 0x003fe20003800000 */
.L_x_13484:
[----:B------:R-:W-:Y:S01]  /*16de0*/  MOV R13, R20 ;  /* 0x00000014000d7202 */ /* 0x000fe20000000f00 */
[----:B------:R-:W-:Y:S02]  /*16df0*/  IMAD.MOV.U32 R12, RZ, RZ, 0x1 ;  /* 0x00000001ff0c7424 */ /* 0x000fe400078e00ff */
[----:B------:R-:W-:-:S07]  /*16e00*/  IMAD.MOV.U32 R3, RZ, RZ, R14 ;  /* 0x000000ffff037224 */ /* 0x000fce00078e000e */
[----:B------:R-:W-:Y:S05]  /*16e10*/  WARPSYNC.COLLECTIVE R15, `(.L_x_13485) ;  /* 0x000000000f087348 */ /* 0x000fea0003c00000 */
[----:B------:R0:W1:Y:S02]  /*16e20*/  SHFL.IDX P6, R14, R13, R12, R11 ;  /* 0x0000000c0d0e7389 */ /* 0x00006400000c000b */
[----:B01----:R-:W-:Y:S01]  /*16e30*/  ENDCOLLECTIVE ;  /* 0x000000000000791b */ /* 0x003fe20003800000 */
.L_x_13485:
[----:B------:R-:W-:-:S04]  /*16e40*/  @!P3 LEA R10, P5, R26, R3, 0x1 ;  /* 0x000000031a0ab211 */ /* 0x000fc800078a08ff */
[----:B------:R-:W-:Y:S01]  /*16e50*/  @!P3 LEA.HI.X R3, R26, R0, R27, 0x1, P5 ;  /* 0x000000001a03b211 */ /* 0x000fe200028f0c1b */
[----:B------:R-:W-:Y:S02]  /*16e60*/  IMAD.MOV.U32 R13, RZ, RZ, R7 ;  /* 0x000000ffff0d7224 */ /* 0x000fe400078e0007 */
[----:B------:R-:W-:-:S07]  /*16e70*/  IMAD.MOV.U32 R4, RZ, RZ, R14 ;  /* 0x000000ffff047224 */ /* 0x000fce00078e000e */
[----:B------:R-:W-:Y:S05]  /*16e80*/  WARPSYNC.COLLECTIVE R15, `(.L_x_13486) ;  /* 0x000000000f087348 */ /* 0x000fea0003c00000 */
[----:B------:R0:W1:Y:S02]  /*16e90*/  SHFL.IDX P6, R14, R13, R12, R11 ;  /* 0x0000000c0d0e7389 */ /* 0x00006400000c000b */
[----:B01----:R-:W-:Y:S01]  /*16ea0*/  ENDCOLLECTIVE ;  /* 0x000000000000791b */ /* 0x003fe20003800000 */
.L_x_13486:
[----:B------:R-:W-:Y:S01]  /*16eb0*/  IMAD.MOV.U32 R13, RZ, RZ, R20 ;  /* 0x000000ffff0d7224 */ /* 0x000fe200078e0014 */
[----:B------:R-:W-:Y:S01]  /*16ec0*/  MOV R12, 0x2 ;  /* 0x00000002000c7802 */ /* 0x000fe20000000f00 */
[----:B------:R-:W-:-:S07]  /*16ed0*/  IMAD.MOV.U32 R5, RZ, RZ, R14 ;  /* 0x000000ffff057224 */ /* 0x000fce00078e000e */
[----:B------:R-:W-:Y:S05]  /*16ee0*/  WARPSYNC.COLLECTIVE R15, `(.L_x_13487) ;  /* 0x000000000f087348 */ /* 0x000fea0003c00000 */
[----:B------:R0:W1:Y:S02]  /*16ef0*/  SHFL.IDX P6, R14, R13, R12, R11 ;  /* 0x0000000c0d0e7389 */ /* 0x00006400000c000b */
[----:B01----:R-:W-:Y:S01]  /*16f00*/  ENDCOLLECTIVE ;  /* 0x000000000000791b */ /* 0x003fe20003800000 */
.L_x_13487:
[----:B------:R-:W-:-:S04]  /*16f10*/  @!P4 LEA R8, P1, R26, R5, 0x1 ;  /* 0x000000051a08c211 */ /* 0x000fc800078208ff */
[----:B------:R-:W-:Y:S01]  /*16f20*/  @!P4 LEA.HI.X R9, R26, R4, R27, 0x1, P1 ;  /* 0x000000041a09c211 */ /* 0x000fe200008f0c1b */
[----:B------:R-:W-:Y:S02]  /*16f30*/  IMAD.MOV.U32 R13, RZ, RZ, R7 ;  /* 0x000000ffff0d7224 */ /* 0x000fe400078e0007 */
[----:B------:R-:W-:-:S07]  /*16f40*/  IMAD.MOV.U32 R6, RZ, RZ, R14 ;  /* 0x000000ffff067224 */ /* 0x000fce00078e000e */
[----:B------:R-:W-:Y:S05]  /*16f50*/  WARPSYNC.COLLECTIVE R15, `(.L_x_13488) ;  /* 0x000000000f087348 */ /* 0x000fea0003c00000 */
[----:B------:R0:W1:Y:S02]  /*16f60*/  SHFL.IDX P6, R14, R13, R12, R11 ;  /* 0x0000000c0d0e7389 */ /* 0x00006400000c000b */
[----:B01----:R-:W-:Y:S01]  /*16f70*/  ENDCOLLECTIVE ;  /* 0x000000000000791b */ /* 0x003fe20003800000 */
.L_x_13488:
[----:B------:R-:W-:Y:S01]  /*16f80*/  @!P3 IMAD.MOV.U32 R11, RZ, RZ, R3 ;  /* 0x000000ffff0bb224 */ /* 0x000fe200078e0003 */
[----:B------:R-:W-:Y:S01]  /*16f90*/  MOV R13, R20 ;  /* 0x00000014000d7202 */ /* 0x000fe20000000f00 */
[----:B------:R-:W-:-:S03]  /*16fa0*/  IMAD.MOV.U32 R12, RZ, RZ, 0x3 ;  /* 0x00000003ff0c7424 */ /* 0x000fc600078e00ff */
[----:B------:R0:W-:Y:S04]  /*16fb0*/  @!P3 ST.E.128 desc[UR42][R10.64], RZ ;  /* 0x000000ff0a00b985 */ /* 0x0001e8000c101d2a */
[----:B------:R1:W-:Y:S01]  /*16fc0*/  @!P4 ST.E.128 desc[UR42][R8.64], RZ ;  /* 0x000000ff0800c985 */ /* 0x0003e2000c101d2a */
[----:B------:R-:W-:-:S04]  /*16fd0*/  @!P2 LEA R25, P5, R26, R14, 0x1 ;  /* 0x0000000e1a19a211 */ /* 0x000fc800078a08ff */
[----:B------:R-:W-:Y:S01]  /*16fe0*/  @!P2 LEA.HI.X R5, R26, R6, R27, 0x1, P5 ;  /* 0x000000061a05a211 */ /* 0x000fe200028f0c1b */
[----:B0-----:R-:W-:Y:S02]  /*16ff0*/  IMAD.MOV.U32 R11, RZ, RZ, 0x181f ;  /* 0x0000181fff0b7424 */ /* 0x001fe400078e00ff */
[----:B------:R-:W-:-:S07]  /*17000*/  @!P2 IMAD.MOV.U32 R4, RZ, RZ, R25 ;  /* 0x000000ffff04a224 */ /* 0x000fce00078e0019 */
[----:B-1----:R-:W-:Y:S05]  /*17010*/  WARPSYNC.COLLECTIVE R15, `(.L_x_13489) ;  /* 0x000000000f087348 */ /* 0x002fea0003c00000 */
[----:B------:R0:W2:Y:S02]  /*17020*/  SHFL.IDX P6, R14, R13, R12, R11 ;  /* 0x0000000c0d0e7389 */ /* 0x0000a400000c000b */
[----:B012---:R-:W-:Y:S01]  /*17030*/  ENDCOLLECTIVE ;  /* 0x000000000000791b */ /* 0x007fe20003800000 */
.L_x_13489:
[----:B------:R0:W-:Y:S01]  /*17040*/  @!P2 ST.E.128 desc[UR42][R4.64], RZ ;  /* 0x000000ff0400a985 */ /* 0x0001e2000c101d2a */
[----:B------:R-:W-:Y:S02]  /*17050*/  IMAD.MOV.U32 R13, RZ, RZ, R7 ;  /* 0x000000ffff0d7224 */ /* 0x000fe400078e0007 */
[----:B------:R-:W-:-:S07]  /*17060*/  IMAD.MOV.U32 R0, RZ, RZ, R14 ;  /* 0x000000ffff007224 */ /* 0x000fce00078e000e */
[----:B0-----:R-:W-:Y:S05]  /*17070*/  WARPSYNC.COLLECTIVE R15, `(.L_x_13490) ;  /* 0x000000000f087348 */ /* 0x001fea0003c00000 */
[----:B------:R1:W2:Y:S02]  /*17080*/  SHFL.IDX P6, R14, R13, R12, R11 ;  /* 0x0000000c0d0e7389 */ /* 0x0002a400000c000b */
[----:B012---:R-:W-:Y:S01]  /*17090*/  ENDCOLLECTIVE ;  /* 0x000000000000791b */ /* 0x007fe20003800000 */
.L_x_13490:
[----:B------:R-:W-:Y:S05]  /*170a0*/  BRA `(.L_x_13491) ;  /* 0xffffff8400847947 */ /* 0x000fea000383ffff */
.L_x_13339:
        /* <DEDUP_REMOVED lines=11> */
.L_x_13493:
[----:B------:R-:W-:Y:S05]  /*17160*/  BSYNC B1 ;  /* 0x0000000000017941 */ /* 0x000fea0003800000 */
.L_x_13492:
[----:B------:R-:W-:Y:S05]  /*17170*/  BRA `(.L_x_13494) ;  /* 0xffffff9400f07947 */ /* 0x000fea000383ffff */
.L_x_13341:
[----:B------:R-:W-:Y:S01]  /*17180*/  BSSY B1, `(.L_x_13495) ;  /* 0x0000006000017945 */ /* 0x000fe20003800000 */
[----:B------:R-:W-:-:S07]  /*17190*/  IMAD.MOV.U32 R15, RZ, RZ, -0x1 ;  /* 0xffffffffff0f7424 */ /* 0x000fce00078e00ff */
[----:B0-----:R-:W-:Y:S05]  /*171a0*/  WARPSYNC.COLLECTIVE R15, `(.L_x_13496) ;  /* 0x000000000f0c7348 */ /* 0x001fea0003c00000 */
[----:B------:R-:W-:Y:S02]  /*171b0*/  ELECT P6, UR62, PT ;  /* 0x00000000003e782f */ /* 0x000fe400038c0000 */
[----:B------:R-:W-:Y:S01]  /*171c0*/  MOV R14, UR62 ;  /* 0x0000003e000e7c02 */ /* 0x000fe20008000f00 */
[----:B0-----:R-:W-:Y:S10]  /*171d0*/  ENDCOLLECTIVE ;  /* 0x000000000000791b */ /* 0x001ff40003800000 */
.L_x_13496:
[----:B------:R-:W-:Y:S05]  /*171e0*/  BSYNC B1 ;  /* 0x0000000000017941 */ /* 0x000fea0003800000 */
.L_x_13495:
[----:B------:R-:W-:Y:S05]  /*171f0*/  BRA `(.L_x_13340) ;  /* 0xffffff9400e87947 */ /* 0x000fea000383ffff */
.L_x_13343:
[----:B0-----:R0:W1:Y:S02]  /*17200*/  SYNCS.PHASECHK.TRANS64.TRYWAIT P0, [R22+URZ+0x16820], R5 ;  /* 0x01682005160075a7 */ /* 0x001064000800017f */
[----:B-1----:R-:W-:Y:S05]  /*17210*/  @!P0 NANOSLEEP.SYNCS 0x989680 ;  /* 0x009896800000895d */ /* 0x002fea0003900000 */
[----:B------:R-:W1:Y:S02]  /*17220*/  @!P0 SYNCS.PHASECHK.TRANS64 P0, [R22+URZ+0x16820], R5 ;  /* 0x01682005160085a7 */ /* 0x000e64000800007f */
[----:B-1----:R-:W-:Y:S05]  /*17230*/  @!P0 BRA `(.L_x_13343) ;  /* 0xfffffffc00f08947 */ /* 0x002fea000383ffff */
[----:B------:R-:W-:Y:S05]  /*17240*/  BRA `(.L_x_13497) ;  /* 0xffffff9400f87947 */ /* 0x000fea000383ffff */
.L_x_13347:
[----:B0-----:R0:W1:Y:S02]  /*17250*/  SYNCS.PHASECHK.TRANS64.TRYWAIT P0, [R5+URZ+0x168a0], R6 ;  /* 0x0168a006050075a7 */ /* 0x001064000800017f */
[----:B-1----:R-:W-:Y:S05]  /*17260*/  @!P0 NANOSLEEP.SYNCS 0x989680 ;  /* 0x009896800000895d */ /* 0x002fea0003900000 */
[----:B------:R-:W1:Y:S02]  /*17270*/  @!P0 SYNCS.PHASECHK.TRANS64 P0, [R5+URZ+0x168a0], R6 ;  /* 0x0168a006050085a7 */ /* 0x000e64000800007f */
[----:B-1----:R-:W-:Y:S05]  /*17280*/  @!P0 BRA `(.L_x_13347) ;  /* 0xfffffffc00f08947 */ /* 0x002fea000383ffff */
[----:B------:R-:W-:Y:S05]  /*17290*/  BRA `(.L_x_13498) ;  /* 0xffffff9800107947 */ /* 0x000fea000383ffff */
.L_x_13352:
[----:B-1----:R1:W2:Y:S02]  /*172a0*/  SYNCS.PHASECHK.TRANS64.TRYWAIT P0, [R5+URZ+0x168c0], R6 ;  /* 0x0168c006050075a7 */ /* 0x0022a4000800017f */
[----:B--2---:R-:W-:Y:S05]  /*172b0*/  @!P0 NANOSLEEP.SYNCS 0x989680 ;  /* 0x009896800000895d */ /* 0x004fea0003900000 */
[----:B------:R-:W2:Y:S02]  /*172c0*/  @!P0 SYNCS.PHASECHK.TRANS64 P0, [R5+URZ+0x168c0], R6 ;  /* 0x0168c006050085a7 */ /* 0x000ea4000800007f */
[----:B--2---:R-:W-:Y:S05]  /*172d0*/  @!P0 BRA `(.L_x_13352) ;  /* 0xfffffffc00f08947 */ /* 0x004fea000383ffff */
[----:B------:R-:W-:Y:S05]  /*172e0*/  BRA `(.L_x_13499) ;  /* 0xffffff9800907947 */ /* 0x000fea000383ffff */
.L_x_13359:
[----:B0-----:R0:W1:Y:S02]  /*172f0*/  SYNCS.PHASECHK.TRANS64.TRYWAIT P1, [R5+URZ+0x168a0], R6 ;  /* 0x0168a006050075a7 */ /* 0x001064000802017f */
[----:B-1----:R-:W-:Y:S05]  /*17300*/  @!P1 NANOSLEEP.SYNCS 0x989680 ;  /* 0x009896800000995d */ /* 0x002fea0003900000 */
[----:B------:R-:W1:Y:S02]  /*17310*/  @!P1 SYNCS.PHASECHK.TRANS64 P1, [R5+URZ+0x168a0], R6 ;  /* 0x0168a006050095a7 */ /* 0x000e64000802007f */
[----:B-1----:R-:W-:Y:S05]  /*17320*/  @!P1 BRA `(.L_x_13359) ;  /* 0xfffffffc00f09947 */ /* 0x002fea000383ffff */
[----:B------:R-:W-:Y:S05]  /*17330*/  BRA `(.L_x_13500) ;  /* 0xffffff9c00507947 */ /* 0x000fea000383ffff */
.L_x_13364:
[----:B-1----:R1:W2:Y:S02]  /*17340*/  SYNCS.PHASECHK.TRANS64.TRYWAIT P1, [R5+URZ+0x168c0], R6 ;  /* 0x0168c006050075a7 */ /* 0x0022a4000802017f */
[----:B--2---:R-:W-:Y:S05]  /*17350*/  @!P1 NANOSLEEP.SYNCS 0x989680 ;  /* 0x009896800000995d */ /* 0x004fea0003900000 */
[----:B------:R-:W2:Y:S02]  /*17360*/  @!P1 SYNCS.PHASECHK.TRANS64 P1, [R5+URZ+0x168c0], R6 ;  /* 0x0168c006050095a7 */ /* 0x000ea4000802007f */
[----:B--2---:R-:W-:Y:S05]  /*17370*/  @!P1 BRA `(.L_x_13364) ;  /* 0xfffffffc00f09947 */ /* 0x004fea000383ffff */
[----:B------:R-:W-:Y:S05]  /*17380*/  BRA `(.L_x_13501) ;  /* 0xffffff9c00c87947 */ /* 0x000fea000383ffff */
.L_x_13377:
        /* <DEDUP_REMOVED lines=11> */
.L_x_13503:
[----:B------:R-:W-:Y:S05]  /*17440*/  BSYNC B0 ;  /* 0x0000000000007941 */ /* 0x000fea0003800000 */
.L_x_13502:
[----:B------:R-:W-:Y:S05]  /*17450*/  BRA `(.L_x_13504) ;  /* 0xffffffa800487947 */ /* 0x000fea000383ffff */
.L_x_13380:
[----:B-1----:R1:W2:Y:S02]  /*17460*/  SYNCS.PHASECHK.TRANS64.TRYWAIT P0, [R3+URZ+0x16840], R4 ;  /* 0x01684004030075a7 */ /* 0x0022a4000800017f */
[----:B--2---:R-:W-:Y:S05]  /*17470*/  @!P0 NANOSLEEP.SYNCS 0x989680 ;  /* 0x009896800000895d */ /* 0x004fea0003900000 */
[----:B------:R-:W2:Y:S02]  /*17480*/  @!P0 SYNCS.PHASECHK.TRANS64 P0, [R3+URZ+0x16840], R4 ;  /* 0x01684004030085a7 */ /* 0x000ea4000800007f */
[----:B--2---:R-:W-:Y:S05]  /*17490*/  @!P0 BRA `(.L_x_13380) ;  /* 0xfffffffc00f08947 */ /* 0x004fea000383ffff */
[----:B------:R-:W-:Y:S05]  /*174a0*/  BRA `(.L_x_13505) ;  /* 0xffffffa800a87947 */ /* 0x000fea000383ffff */
.L_x_13381:
        /* <DEDUP_REMOVED lines=8> */
.L_x_13507:
[----:B------:R-:W-:Y:S05]  /*17530*/  BSYNC B0 ;  /* 0x0000000000007941 */ /* 0x000fea0003800000 */
.L_x_13506:
        /* <DEDUP_REMOVED lines=9> */
.L_x_13508:
[----:B------:R-:W-:Y:S02]  /*175d0*/  IMAD.MOV.U32 R13, RZ, RZ, R2 ;  /* 0x000000ffff0d7224 */ /* 0x000fe400078e0002 */
[----:B------:R-:W-:Y:S01]  /*175e0*/  IMAD.MOV.U32 R12, RZ, RZ, 0x1 ;  /* 0x00000001ff0c7424 */ /* 0x000fe200078e00ff */
[----:B------:R-:W-:-:S07]  /*175f0*/  MOV R7, R14 ;  /* 0x0000000e00077202 */ /* 0x000fce0000000f00 */
[----:B------:R-:W-:Y:S05]  /*17600*/  WARPSYNC.COLLECTIVE R15, `(.L_x_13509) ;  /* 0x000000000f087348 */ /* 0x000fea0003c00000 */
[----:B------:R0:W1:Y:S02]  /*17610*/  SHFL.IDX P6, R14, R13, R12, R11 ;  /* 0x0000000c0d0e7389 */ /* 0x00006400000c000b */
[----:B01----:R-:W-:Y:S01]  /*17620*/  ENDCOLLECTIVE ;  /* 0x000000000000791b */ /* 0x003fe20003800000 */
.L_x_13509:
        /* <DEDUP_REMOVED lines=15> */
.L_x_13510:
[----:B------:R-:W-:Y:S02]  /*17720*/  @P0 IMAD R8, R5, 0x2, R22 ;  /* 0x0000000205080824 */ /* 0x000fe400078e0216 */
[----:B------:R-:W-:Y:S02]  /*17730*/  IMAD.MOV.U32 R13, RZ, RZ, R2 ;  /* 0x000000ffff0d7224 */ /* 0x000fe400078e0002 */
[----:B------:R-:W-:Y:S02]  /*17740*/  IMAD.MOV.U32 R12, RZ, RZ, 0x2 ;  /* 0x00000002ff0c7424 */ /* 0x000fe400078e00ff */
[----:B------:R-:W-:-:S07]  /*17750*/  IMAD.MOV.U32 R7, RZ, RZ, R14 ;  /* 0x000000ffff077224 */ /* 0x000fce00078e000e */
[----:B------:R-:W-:Y:S05]  /*17760*/  WARPSYNC.COLLECTIVE R15, `(.L_x_13511) ;  /* 0x000000000f087348 */ /* 0x000fea0003c00000 */
[----:B------:R0:W1:Y:S02]  /*17770*/  SHFL.IDX P6, R14, R13, R12, R11 ;  /* 0x0000000c0d0e7389 */ /* 0x00006400000c000b */
[----:B01----:R-:W-:Y:S01]  /*17780*/  ENDCOLLECTIVE ;  /* 0x000000000000791b */ /* 0x003fe20003800000 */
.L_x_13511:
        /* <DEDUP_REMOVED lines=15> */
.L_x_13512:
[----:B------:R-:W-:Y:S02]  /*17880*/  @P0 IMAD R8, R5, 0x2, R22 ;  /* 0x0000000205080824 */ /* 0x000fe400078e0216 */
[----:B------:R-:W-:Y:S01]  /*17890*/  IMAD.MOV.U32 R13, RZ, RZ, R2 ;  /* 0x000000ffff0d7224 */ /* 0x000fe200078e0002 */
[----:B------:R-:W-:Y:S01]  /*178a0*/  MOV R12, 0x3 ;  /* 0x00000003000c7802 */ /* 0x000fe20000000f00 */
[----:B------:R-:W-:-:S07]  /*178b0*/  IMAD.MOV.U32 R7, RZ, RZ, R14 ;  /* 0x000000ffff077224 */ /* 0x000fce00078e000e */
[----:B------:R-:W-:Y:S05]  /*178c0*/  WARPSYNC.COLLECTIVE R15, `(.L_x_13513) ;  /* 0x000000000f087348 */ /* 0x000fea0003c00000 */
[----:B------:R0:W1:Y:S02]  /*178d0*/  SHFL.IDX P6, R14, R13, R12, R11 ;  /* 0x0000000c0d0e7389 */ /* 0x00006400000c000b */
[----:B01----:R-:W-:Y:S01]  /*178e0*/  ENDCOLLECTIVE ;  /* 0x000000000000791b */ /* 0x003fe20003800000 */
.L_x_13513:
        /* <DEDUP_REMOVED lines=15> */
.L_x_13514:
[----:B------:R-:W-:Y:S01]  /*179e0*/  @P0 IMAD R8, R5, 0x2, R22 ;  /* 0x0000000205080824 */ /* 0x000fe200078e0216 */
[----:B------:R-:W-:Y:S01]  /*179f0*/  MOV R13, R2 ;  /* 0x00000002000d7202 */ /* 0x000fe20000000f00 */
[----:B------:R-:W-:Y:S02]  /*17a00*/  IMAD.MOV.U32 R12, RZ, RZ, 0x4 ;  /* 0x00000004ff0c7424 */ /* 0x000fe400078e00ff */
[----:B------:R-:W-:-:S07]  /*17a10*/  IMAD.MOV.U32 R7, RZ, RZ, R14 ;  /* 0x000000ffff077224 */ /* 0x000fce00078e000e */
[----:B------:R-:W-:Y:S05]  /*17a20*/  WARPSYNC.COLLECTIVE R15, `(.L_x_13515) ;  /* 0x000000000f087348 */ /* 0x000fea0003c00000 */
[----:B------:R0:W1:Y:S02]  /*17a30*/  SHFL.IDX P6, R14, R13, R12, R11 ;  /* 0x0000000c0d0e7389 */ /* 0x00006400000c000b */
[----:B01----:R-:W-:Y:S01]  /*17a40*/  ENDCOLLECTIVE ;  /* 0x000000000000791b */ /* 0x003fe20003800000 */
.L_x_13515:
        /* <DEDUP_REMOVED lines=15> */
.L_x_13516:
[----:B------:R-:W-:Y:S01]  /*17b40*/  @P0 LEA R8, R5, R22, 0x1 ;  /* 0x0000001605080211 */ /* 0x000fe200078e08ff */
[----:B------:R-:W-:Y:S02]  /*17b50*/  IMAD.MOV.U32 R13, RZ, RZ, R2 ;  /* 0x000000ffff0d7224 */ /* 0x000fe400078e0002 */
[----:B------:R-:W-:Y:S02]  /*17b60*/  IMAD.MOV.U32 R12, RZ, RZ, 0x5 ;  /* 0x00000005ff0c7424 */ /* 0x000fe400078e00ff */
[----:B------:R-:W-:-:S07]  /*17b70*/  IMAD.MOV.U32 R7, RZ, RZ, R14 ;  /* 0x000000ffff077224 */ /* 0x000fce00078e000e */
[----:B------:R-:W-:Y:S05]  /*17b80*/  WARPSYNC.COLLECTIVE R15, `(.L_x_13517) ;  /* 0x000000000f087348 */ /* 0x000fea0003c00000 */
[----:B------:R0:W1:Y:S02]  /*17b90*/  SHFL.IDX P6, R14, R13, R12, R11 ;  /* 0x0000000c0d0e7389 */ /* 0x00006400000c000b */
[----:B01----:R-:W-:Y:S01]  /*17ba0*/  ENDCOLLECTIVE ;  /* 0x000000000000791b */ /* 0x003fe20003800000 */
.L_x_13517:
        /* <DEDUP_REMOVED lines=15> */
.L_x_13518:
[----:B------:R-:W-:Y:S02]  /*17ca0*/  @P0 IMAD R8, R5, 0x2, R22 ;  /* 0x0000000205080824 */ /* 0x000fe400078e0216 */
[----:B------:R-:W-:Y:S02]  /*17cb0*/  IMAD.MOV.U32 R13, RZ, RZ, R2 ;  /* 0x000000ffff0d7224 */ /* 0x000fe400078e0002 */
[----:B------:R-:W-:Y:S02]  /*17cc0*/  IMAD.MOV.U32 R12, RZ, RZ, 0x6 ;  /* 0x00000006ff0c7424 */ /* 0x000fe400078e00ff */
[----:B------:R-:W-:-:S07]  /*17cd0*/  IMAD.MOV.U32 R7, RZ, RZ, R14 ;  /* 0x000000ffff077224 */ /* 0x000fce00078e000e */
[----:B------:R-:W-:Y:S05]  /*17ce0*/  WARPSYNC.COLLECTIVE R15, `(.L_x_13519) ;  /* 0x000000000f087348 */ /* 0x000fea0003c00000 */
[----:B------:R0:W1:Y:S02]  /*17cf0*/  SHFL.IDX P6, R14, R13, R12, R11 ;  /* 0x0000000c0d0e7389 */ /* 0x00006400000c000b */
[----:B01----:R-:W-:Y:S01]  /*17d00*/  ENDCOLLECTIVE ;  /* 0x000000000000791b */ /* 0x003fe20003800000 */
.L_x_13519:
        /* <DEDUP_REMOVED lines=15> */
.L_x_13520:
[----:B------:R-:W-:Y:S02]  /*17e00*/  @P0 IMAD R8, R5, 0x2, R22 ;  /* 0x0000000205080824 */ /* 0x000fe400078e0216 */
[----:B------:R-:W-:Y:S02]  /*17e10*/  IMAD.MOV.U32 R13, RZ, RZ, R2 ;  /* 0x000000ffff0d7224 */ /* 0x000fe400078e0002 */
[----:B------:R-:W-:Y:S01]  /*17e20*/  IMAD.MOV.U32 R12, RZ, RZ, 0x7 ;  /* 0x00000007ff0c7424 */ /* 0x000fe200078e00ff */
[----:B------:R-:W-:-:S07]  /*17e30*/  MOV R7, R14 ;  /* 0x0000000e00077202 */ /* 0x000fce0000000f00 */
[----:B------:R-:W-:Y:S05]  /*17e40*/  WARPSYNC.COLLECTIVE R15, `(.L_x_13521) ;  /* 0x000000000f087348 */ /* 0x000fea0003c00000 */
[----:B------:R0:W1:Y:S02]  /*17e50*/  SHFL.IDX P6, R14, R13, R12, R11 ;  /* 0x0000000c0d0e7389 */ /* 0x00006400000c000b */
[----:B01----:R-:W-:Y:S01]  /*17e60*/  ENDCOLLECTIVE ;  /* 0x000000000000791b */ /* 0x003fe20003800000 */
.L_x_13521:
[----:B------:R-:W-:-:S05]  /*17e70*/  @P0 LEA R7, P1, R9, R7, 0x1 ;  /* 0x0000000709070211 */ /* 0x000fca00078208ff */
[----:B------:R-:W-:-:S05]  /*17e80*/  @P0 IMAD.X R6, RZ, RZ, R6, P1 ;  /* 0x000000ffff060224 */ /* 0x000fca00008e0606 */
[----:B------:R-:W-:Y:S02]  /*17e90*/  @P0 LOP3.LUT R7, R7, R6, RZ, 0x3c, !PT ;  /* 0x0000000607070212 */ /* 0x000fe400078e3cff */
[----:B------:R-:W-:Y:S02]  /*17ea0*/  MOV R13, R0 ;  /* 0x00000000000d7202 */ /* 0x000fe40000000f00 */
        /* <DEDUP_REMOVED lines=10> */
.L_x_13522:
[----:B------:R-:W-:Y:S01]  /*17f50*/  IMAD.MOV.U32 R0, RZ, RZ, R14 ;  /* 0x000000ffff007224 */ /* 0x000fe200078e000e */
[----:B------:R-:W-:Y:S06]  /*17f60*/  BRA `(.L_x_13523) ;  /* 0xffffffa400c47947 */ /* 0x000fec000383ffff */
.L_x_13386:
[----:B------:R-:W2:Y:S01]  /*17f70*/  LDL.LU R11, [R1+0x34] ;  /* 0x00003400010b7983 */ /* 0x000ea20000300800 */
[----:B------:R-:W-:Y:S02]  /*17f80*/  IMAD.MOV.U32 R13, RZ, RZ, R0 ;  /* 0x000000ffff0d7224 */ /* 0x000fe400078e0000 */
[----:B------:R-:W-:Y:S02]  /*17f90*/  IMAD.MOV.U32 R12, RZ, RZ, RZ ;  /* 0x000000ffff0c7224 */ /* 0x000fe400078e00ff */
[----:B------:R-:W-:Y:S02]  /*17fa0*/  IMAD.MOV.U32 R15, RZ, RZ, -0x1 ;  /* 0xffffffffff0f7424 */ /* 0x000fe400078e00ff */
[----:B------:R-:W-:-:S04]  /*17fb0*/  IMAD R17, R17, 0xc0, R9 ;  /* 0x000000c011117824 */ /* 0x000fc800078e0209 */
[----:B------:R-:W-:Y:S02]  /*17fc0*/  VIADD R8, R17, 0x10 ;  /* 0x0000001011087836 */ /* 0x000fe40000000000 */
[----:B--2---:R-:W-:Y:S02]  /*17fd0*/  IMAD R3, R11, R10, RZ ;  /* 0x0000000a0b037224 */ /* 0x004fe400078e02ff */
[----:B------:R-:W-:-:S03]  /*17fe0*/  IMAD.MOV.U32 R11, RZ, RZ, 0x181f ;  /* 0x0000181fff0b7424 */ /* 0x000fc600078e00ff */
[----:B------:R-:W-:-:S13]  /*17ff0*/  ISETP.GE.AND P1, PT, R17, R3, PT ;  /* 0x000000031100720c */ /* 0x000fda0003f26270 */
[----:B-----5:R-:W-:Y:S05]  /*18000*/  WARPSYNC.COLLECTIVE R15, `(.L_x_13524) ;  /* 0x000000000f087348 */ /* 0x020fea0003c00000 */
[----:B------:R0:W1:Y:S02]  /*18010*/  SHFL.IDX P6, R14, R13, R12, R11 ;  /* 0x0000000c0d0e7389 */ /* 0x00006400000c000b */
[----:B01---5:R-:W-:Y:S01]  /*18020*/  ENDCOLLECTIVE ;  /* 0x000000000000791b */ /* 0x023fe20003800000 */
.L_x_13524:
[----:B------:R-:W-:Y:S01]  /*18030*/  IMAD.MOV.U32 R13, RZ, RZ, R2 ;  /* 0x000000ffff0d7224 */ /* 0x000fe200078e0002 */
[----:B------:R-:W-:-:S07]  /*18040*/  MOV R6, R14 ;  /* 0x0000000e00067202 */ /* 0x000fce0000000f00 */
[----:B------:R-:W-:Y:S05]  /*18050*/  WARPSYNC.COLLECTIVE R15, `(.L_x_13525) ;  /* 0x000000000f087348 */ /* 0x000fea0003c00000 */
[----:B------:R0:W1:Y:S02]  /*18060*/  SHFL.IDX P6, R14, R13, R12, R11 ;  /* 0x0000000c0d0e7389 */ /* 0x00006400000c000b */
[----:B01----:R-:W-:Y:S01]  /*18070*/  ENDCOLLECTIVE ;  /* 0x000000000000791b */ /* 0x003fe20003800000 */
.L_x_13525:
[----:B------:R-:W-:Y:S01]  /*18080*/  IMAD.MOV.U32 R13, RZ, RZ, R0 ;  /* 0x000000ffff0d7224 */ /* 0x000fe200078e0000 */
[----:B------:R-:W-:Y:S01]  /*18090*/  MOV R12, 0x1 ;  /* 0x00000001000c7802 */ /* 0x000fe20000000f00 */
[----:B------:R-:W-:-:S07]  /*180a0*/  IMAD.MOV.U32 R7, RZ, RZ, R14 ;  /* 0x000000ffff077224 */ /* 0x000fce00078e000e */
[----:B------:R-:W-:Y:S05]  /*180b0*/  WARPSYNC.COLLECTIVE R15, `(.L_x_13526) ;  /* 0x000000000f087348 */ /* 0x000fea0003c00000 */
[----:B------:R0:W1:Y:S02]  /*180c0*/  SHFL.IDX P6, R14, R13, R12, R11 ;  /* 0x0000000c0d0e7389 */ /* 0x00006400000c000b */
[----:B01----:R-:W-:Y:S01]  /*180d0*/  ENDCOLLECTIVE ;  /* 0x000000000000791b */ /* 0x003fe20003800000 */
.L_x_13526:
        /* <DEDUP_REMOVED lines=10> */
[----:B------:R-:W-:Y:S01]  /*18180*/  ISETP.GE.AND P1, PT, R8, R3, PT ;  /* 0x000000030800720c */ /* 0x000fe20003f26270 */
[----:B0-----:R-:W-:-:S12]  /*18190*/  IMAD.MOV.U32 R6, RZ, RZ, R14 ;  /* 0x000000ffff067224 */ /* 0x001fd800078e000e */
[----:B------:R-:W-:Y:S05]  /*181a0*/  WARPSYNC.COLLECTIVE R15, `(.L_x_13527) ;  /* 0x000000000f087348 */ /* 0x000fea0003c00000 */
[----:B------:R0:W1:Y:S02]  /*181b0*/  SHFL.IDX P6, R14, R13, R12, R11 ;  /* 0x0000000c0d0e7389 */ /* 0x00006400000c000b */
[----:B01----:R-:W-:Y:S01]  /*181c0*/  ENDCOLLECTIVE ;  /* 0x000000000000791b */ /* 0x003fe20003800000 */
.L_x_13527:
[----:B------:R-:W-:Y:S01]  /*181d0*/  MOV R13, R0 ;  /* 0x00000000000d7202 */ /* 0x000fe20000000f00 */
[----:B------:R-:W-:Y:S02]  /*181e0*/  IMAD.MOV.U32 R12, RZ, RZ, 0x2 ;  /* 0x00000002ff0c7424 */ /* 0x000fe400078e00ff */
[----:B------:R-:W-:-:S07]  /*181f0*/  IMAD.MOV.U32 R7, RZ, RZ, R14 ;  /* 0x000000ffff077224 */ /* 0x000fce00078e000e */
[----:B------:R-:W-:Y:S05]  /*18200*/  WARPSYNC.COLLECTIVE R15, `(.L_x_13528) ;  /* 0x000000000f087348 */ /* 0x000fea0003c00000 */
[----:B------:R0:W1:Y:S02]  /*18210*/  SHFL.IDX P6, R14, R13, R12, R11 ;  /* 0x0000000c0d0e7389 */ /* 0x00006400000c000b */
[----:B01----:R-:W-:Y:S01]  /*18220*/  ENDCOLLECTIVE ;  /* 0x000000000000791b */ /* 0x003fe20003800000 */
.L_x_13528:
        /* <DEDUP_REMOVED lines=16> */
.L_x_13529:
[----:B------:R-:W-:Y:S02]  /*18330*/  IMAD.MOV.U32 R13, RZ, RZ, R0 ;  /* 0x000000ffff0d7224 */ /* 0x000fe400078e0000 */
[----:B------:R-:W-:Y:S02]  /*18340*/  IMAD.MOV.U32 R12, RZ, RZ, 0x3 ;  /* 0x00000003ff0c7424 */ /* 0x000fe400078e00ff */
[----:B------:R-:W-:-:S07]  /*18350*/  IMAD.MOV.U32 R7, RZ, RZ, R14 ;  /* 0x000000ffff077224 */ /* 0x000fce00078e000e */
[----:B------:R-:W-:Y:S05]  /*18360*/  WARPSYNC.COLLECTIVE R15, `(.L_x_13530) ;  /* 0x000000000f087348 */ /* 0x000fea0003c00000 */
[----:B------:R0:W1:Y:S02]  /*18370*/  SHFL.IDX P6, R14, R13, R12, R11 ;  /* 0x0000000c0d0e7389 */ /* 0x00006400000c000b */
[----:B01----:R-:W-:Y:S01]  /*18380*/  ENDCOLLECTIVE ;  /* 0x000000000000791b */ /* 0x003fe20003800000 */
.L_x_13530:
        /* <DEDUP_REMOVED lines=16> */
.L_x_13531:
[----:B------:R-:W-:Y:S02]  /*18490*/  IMAD.MOV.U32 R13, RZ, RZ, R0 ;  /* 0x000000ffff0d7224 */ /* 0x000fe400078e0000 */
[----:B------:R-:W-:Y:S02]  /*184a0*/  IMAD.MOV.U32 R12, RZ, RZ, 0x4 ;  /* 0x00000004ff0c7424 */ /* 0x000fe400078e00ff */
[----:B------:R-:W-:-:S07]  /*184b0*/  IMAD.MOV.U32 R7, RZ, RZ, R14 ;  /* 0x000000ffff077224 */ /* 0x000fce00078e000e */
[----:B------:R-:W-:Y:S05]  /*184c0*/  WARPSYNC.COLLECTIVE R15, `(.L_x_13532) ;  /* 0x000000000f087348 */ /* 0x000fea0003c00000 */
[----:B------:R0:W1:Y:S02]  /*184d0*/  SHFL.IDX P6, R14, R13, R12, R11 ;  /* 0x0000000c0d0e7389 */ /* 0x00006400000c000b */
[----:B01----:R-:W-:Y:S01]  /*184e0*/  ENDCOLLECTIVE ;  /* 0x000000000000791b */ /* 0x003fe20003800000 */
.L_x_13532:
        /* <DEDUP_REMOVED lines=16> */
.L_x_13533:
[----:B------:R-:W-:Y:S02]  /*185f0*/  IMAD.MOV.U32 R13, RZ, RZ, R0 ;  /* 0x000000ffff0d7224 */ /* 0x000fe400078e0000 */
[----:B------:R-:W-:Y:S01]  /*18600*/  IMAD.MOV.U32 R12, RZ, RZ, 0x5 ;  /* 0x00000005ff0c7424 */ /* 0x000fe200078e00ff */
[----:B------:R-:W-:-:S07]  /*18610*/  MOV R7, R14 ;  /* 0x0000000e00077202 */ /* 0x000fce0000000f00 */
[----:B------:R-:W-:Y:S05]  /*18620*/  WARPSYNC.COLLECTIVE R15, `(.L_x_13534) ;  /* 0x000000000f087348 */ /* 0x000fea0003c00000 */
[----:B------:R0:W1:Y:S02]  /*18630*/  SHFL.IDX P6, R14, R13, R12, R11 ;  /* 0x0000000c0d0e7389 */ /* 0x00006400000c000b */
[----:B01----:R-:W-:Y:S01]  /*18640*/  ENDCOLLECTIVE ;  /* 0x000000000000791b */ /* 0x003fe20003800000 */
.L_x_13534:
        /* <DEDUP_REMOVED lines=16> */
.L_x_13535:
[----:B------:R-:W-:Y:S02]  /*18750*/  IMAD.MOV.U32 R13, RZ, RZ, R0 ;  /* 0x000000ffff0d7224 */ /* 0x000fe400078e0000 */
[----:B------:R-:W-:Y:S02]  /*18760*/  IMAD.MOV.U32 R12, RZ, RZ, 0x6 ;  /* 0x00000006ff0c7424 */ /* 0x000fe400078e00ff */
[----:B------:R-:W-:-:S07]  /*18770*/  IMAD.MOV.U32 R7, RZ, RZ, R14 ;  /* 0x000000ffff077224 */ /* 0x000fce00078e000e */
[----:B------:R-:W-:Y:S05]  /*18780*/  WARPSYNC.COLLECTIVE R15, `(.L_x_13536) ;  /* 0x000000000f087348 */ /* 0x000fea0003c00000 */
[----:B------:R0:W1:Y:S02]  /*18790*/  SHFL.IDX P6, R14, R13, R12, R11 ;  /* 0x0000000c0d0e7389 */ /* 0x00006400000c000b */
[----:B01----:R-:W-:Y:S01]  /*187a0*/  ENDCOLLECTIVE ;  /* 0x000000000000791b */ /* 0x003fe20003800000 */
.L_x_13536:
        /* <DEDUP_REMOVED lines=16> */
.L_x_13537:
[----:B------:R-:W-:Y:S02]  /*188b0*/  IMAD.MOV.U32 R13, RZ, RZ, R0 ;  /* 0x000000ffff0d7224 */ /* 0x000fe400078e0000 */
[----:B------:R-:W-:Y:S02]  /*188c0*/  IMAD.MOV.U32 R12, RZ, RZ, 0x7 ;  /* 0x00000007ff0c7424 */ /* 0x000fe400078e00ff */
[----:B------:R-:W-:-:S07]  /*188d0*/  IMAD.MOV.U32 R7, RZ, RZ, R14 ;  /* 0x000000ffff077224 */ /* 0x000fce00078e000e */
[----:B------:R-:W-:Y:S05]  /*188e0*/  WARPSYNC.COLLECTIVE R15, `(.L_x_13538) ;  /* 0x000000000f087348 */ /* 0x000fea0003c00000 */
[----:B------:R0:W1:Y:S02]  /*188f0*/  SHFL.IDX P6, R14, R13, R12, R11 ;  /* 0x0000000c0d0e7389 */ /* 0x00006400000c000b */
[----:B01----:R-:W-:Y:S01]  /*18900*/  ENDCOLLECTIVE ;  /* 0x000000000000791b */ /* 0x003fe20003800000 */
.L_x_13538:
[----:B------:R-:W-:-:S05]  /*18910*/  @!P1 LEA R7, P2, R21, R7, 0x1 ;  /* 0x0000000715079211 */ /* 0x000fca00078408ff */
[----:B------:R-:W-:-:S05]  /*18920*/  @!P1 IMAD.X R6, RZ, RZ, R6, P2 ;  /* 0x000000ffff069224 */ /* 0x000fca00010e0606 */
[-C--:B------:R-:W-:Y:S01]  /*18930*/  @!P1 LOP3.LUT R7, R7, R6.reuse, RZ, 0x3c, !PT ;  /* 0x0000000607079212 */ /* 0x080fe200078e3cff */
[----:B------:R-:W-:Y:S02]  /*18940*/  IMAD.MOV.U32 R13, RZ, RZ, R2 ;  /* 0x000000ffff0d7224 */ /* 0x000fe400078e0002 */
[----:B------:R-:W-:Y:S01]  /*18950*/  VIADD R2, R17, 0x70 ;  /* 0x0000007011027836 */ /* 0x000fe20000000000 */
[----:B------:R-:W-:-:S04]  /*18960*/  @!P1 LOP3.LUT R6, R7, R6, RZ, 0x3c, !PT ;  /* 0x0000000607069212 */ /* 0x000fc800078e3cff */
[----:B------:R-:W-:Y:S02]  /*18970*/  @!P1 LOP3.LUT R7, R7, R6, RZ, 0x3c, !PT ;  /* 0x0000000607079212 */ /* 0x000fe400078e3cff */
[----:B------:R-:W-:-:S07]  /*18980*/  MOV R0, R14 ;  /* 0x0000000e00007202 */ /* 0x000fce0000000f00 */
[----:B------:R-:W-:Y:S05]  /*18990*/  WARPSYNC.COLLECTIVE R15, `(.L_x_13539) ;  /* 0x000000000f087348 */ /* 0x000fea0003c00000 */
[----:B------:R0:W1:Y:S02]  /*189a0*/  SHFL.IDX P6, R14, R13, R12, R11 ;  /* 0x0000000c0d0e7389 */ /* 0x00006400000c000b */
[----:B01----:R-:W-:Y:S01]  /*189b0*/  ENDCOLLECTIVE ;  /* 0x000000000000791b */ /* 0x003fe20003800000 */
.L_x_13539:
[----:B------:R-:W-:Y:S01]  /*189c0*/  @!PT LDS RZ, [RZ] ;  /* 0x00000000fffff984 */ /* 0x000fe20000000800 */
[----:B------:R-:W-:Y:S01]  /*189d0*/  @!PT LDS RZ, [RZ] ;  /* 0x00000000fffff984 */ /* 0x000fe20000000800 */
[----:B------:R-:W-:Y:S01]  /*189e0*/  @!PT LDS RZ, [RZ] ;  /* 0x00000000fffff984 */ /* 0x000fe20000000800 */
[----:B------:R0:W-:Y:S01]  /*189f0*/  @!P1 LDGSTS.E.BYPASS.LTC128B.128 [R20+0xb400], desc[UR42][R6.64], !P0 ;  /* 0x0b40000006149fae */ /* 0x0001e2000c101d6a */
[----:B------:R-:W-:Y:S01]  /*18a00*/  ISETP.GE.AND P1, PT, R2, R3, PT ;  /* 0x000000030200720c */ /* 0x000fe20003f26270 */
[----:B------:R-:W-:Y:S02]  /*18a10*/  IMAD.MOV.U32 R13, RZ, RZ, R4 ;  /* 0x000000ffff0d7224 */ /* 0x000fe400078e0004 */
[----:B------:R-:W-:Y:S02]  /*18a20*/  IMAD.MOV.U32 R12, RZ, RZ, RZ ;  /* 0x000000ffff0c7224 */ /* 0x000fe400078e00ff */
[----:B0-----:R-:W-:-:S08]  /*18a30*/  IMAD.MOV.U32 R6, RZ, RZ, R14 ;  /* 0x000000ffff067224 */ /* 0x001fd000078e000e */
[----:B------:R-:W-:Y:S05]  /*18a40*/  WARPSYNC.COLLECTIVE R15, `(.L_x_13540) ;  /* 0x000000000f087348 */ /* 0x000fea0003c00000 */
[----:B------:R0:W1:Y:S02]  /*18a50*/  SHFL.IDX P6, R14, R13, R12, R11 ;  /* 0x0000000c0d0e7389 */ /* 0x00006400000c000b */
[----:B01----:R-:W-:Y:S01]  /*18a60*/  ENDCOLLECTIVE ;  /* 0x000000000000791b */ /* 0x003fe20003800000 */
.L_x_13540:
[----:B------:R-:W-:-:S05]  /*18a70*/  @!P1 LEA R6, P2, R21, R6, 0x1 ;  /* 0x0000000615069211 */ /* 0x000fca00078408ff */
[----:B------:R-:W-:-:S04]  /*18a80*/  @!P1 IMAD.X R0, RZ, RZ, R0, P2 ;  /* 0x000000ffff009224 */ /* 0x000fc800010e0600 */
[----:B------:R-:W-:Y:S01]  /*18a90*/  @!P1 IMAD.MOV.U32 R7, RZ, RZ, R0 ;  /* 0x000000ffff079224 */ /* 0x000fe200078e0000 */
[----:B------:R-:W-:Y:S01]  /*18aa0*/  IADD3 R0, R17, 0x80, RZ ;  /* 0x0000008011007810 */ /* 0x000fe20007ffe0ff */
[----:B------:R-:W-:-:S03]  /*18ab0*/  IMAD.MOV.U32 R13, RZ, RZ, R5 ;  /* 0x000000ffff0d7224 */ /* 0x000fc600078e0005 */
[----:B------:R-:W-:Y:S01]  /*18ac0*/  @!PT LDS RZ, [RZ] ;  /* 0x00000000fffff984 */ /* 0x000fe20000000800 */
[----:B------:R-:W-:Y:S01]  /*18ad0*/  @!PT LDS RZ, [RZ] ;  /* 0x00000000fffff984 */ /* 0x000fe20000000800 */
[----:B------:R-:W-:Y:S01]  /*18ae0*/  @!PT LDS RZ, [RZ] ;  /* 0x00000000fffff984 */ /* 0x000fe20000000800 */
[----:B------:R0:W-:Y:S01]  /*18af0*/  @!P1 LDGSTS.E.BYPASS.LTC128B.128 [R20+0xbc00], desc[UR42][R6.64], !P0 ;  /* 0x0bc0000006149fae */ /* 0x0001e2000c101d6a */
[----:B------:R-:W-:Y:S01]  /*18b00*/  ISETP.GE.AND P1, PT, R0, R3, PT ;  /* 0x000000030000720c */ /* 0x000fe20003f26270 */
[----:B------:R-:W-:Y:S02]  /*18b10*/  VIADD R0, R17, 0x90 ;  /* 0x0000009011007836 */ /* 0x000fe40000000000 */
[----:B------:R-:W-:-:S10]  /*18b20*/  IMAD.MOV.U32 R2, RZ, RZ, R14 ;  /* 0x000000ffff027224 */ /* 0x000fd400078e000e */
[----:B0-----:R-:W-:Y:S05]  /*18b30*/  WARPSYNC.COLLECTIVE R15, `(.L_x_13541) ;  /* 0x000000000f087348 */ /* 0x001fea0003c00000 */
[----:B------:R1:W2:Y:S02]  /*18b40*/  SHFL.IDX P6, R14, R13, R12, R11 ;  /* 0x0000000c0d0e7389 */ /* 0x0002a400000c000b */
[----:B012---:R-:W-:Y:S01]  /*18b50*/  ENDCOLLECTIVE ;  /* 0x000000000000791b */ /* 0x007fe20003800000 */
.L_x_13541:
[----:B------:R-:W-:Y:S02]  /*18b60*/  IMAD.MOV.U32 R13, RZ, RZ, R4 ;  /* 0x000000ffff0d7224 */ /* 0x000fe400078e0004 */
[----:B------:R-:W-:Y:S02]  /*18b70*/  IMAD.MOV.U32 R12, RZ, RZ, 0x1 ;  /* 0x00000001ff0c7424 */ /* 0x000fe400078e00ff */
[----:B------:R-:W-:-:S07]  /*18b80*/  IMAD.MOV.U32 R8, RZ, RZ, R14 ;  /* 0x000000ffff087224 */ /* 0x000fce00078e000e */
[----:B------:R-:W-:Y:S05]  /*18b90*/  WARPSYNC.COLLECTIVE R15, `(.L_x_13542) ;  /* 0x000000000f087348 */ /* 0x000fea0003c00000 */
[----:B------:R0:W1:Y:S02]  /*18ba0*/  SHFL.IDX P6, R14, R13, R12, R11 ;  /* 0x0000000c0d0e7389 */ /* 0x00006400000c000b */
[----:B01----:R-:W-:Y:S01]  /*18bb0*/  ENDCOLLECTIVE ;  /* 0x000000000000791b */ /* 0x003fe20003800000 */
.L_x_13542:
[----:B------:R-:W-:-:S04]  /*18bc0*/  @!P1 LEA R6, P2, R21, R8, 0x1 ;  /* 0x0000000815069211 */ /* 0x000fc800078408ff */
[----:B------:R-:W-:-:S05]  /*18bd0*/  @!P1 IADD3.X R2, RZ, R2, RZ, P2, !PT ;  /* 0x00000002ff029210 */ /* 0x000fca00017fe4ff */
[----:B------:R-:W-:Y:S01]  /*18be0*/  @!P1 IMAD.MOV.U32 R7, RZ, RZ, R2 ;  /* 0x000000ffff079224 */ /* 0x000fe200078e0002 */
[----:B------:R-:W-:Y:S01]  /*18bf0*/  MOV R13, R5 ;  /* 0x00000005000d7202 */ /* 0x000fe20000000f00 */
[----:B------:R-:W-:-:S03]  /*18c00*/  VIADD R2, R17, 0xa0 ;  /* 0x000000a011027836 */ /* 0x000fc60000000000 */
[----:B------:R-:W-:Y:S01]  /*18c10*/  @!PT LDS RZ, [RZ] ;  /* 0x00000000fffff984 */ /* 0x000fe20000000800 */
[----:B------:R-:W-:Y:S01]  /*18c20*/  @!PT LDS RZ, [RZ] ;  /* 0x00000000fffff984 */ /* 0x000fe20000000800 */
[----:B------:R-:W-:Y:S01]  /*18c30*/  @!PT LDS RZ, [RZ] ;  /* 0x00000000fffff984 */ /* 0x000fe20000000800 */
[----:B------:R0:W-:Y:S01]  /*18c40*/  @!P1 LDGSTS.E.BYPASS.LTC128B.128 [R20+0xc400], desc[UR42][R6.64], !P0 ;  /* 0x0c40000006149fae */ /* 0x0001e2000c101d6a */
[----:B------:R-:W-:Y:S01]  /*18c50*/  ISETP.GE.AND P1, PT, R0, R3, PT ;  /* 0x000000030000720c */ /* 0x000fe20003f26270 */
[----:B------:R-:W-:-:S12]  /*18c60*/  IMAD.MOV.U32 R0, RZ, RZ, R14 ;  /* 0x000000ffff007224 */ /* 0x000fd800078e000e */
[----:B0-----:R-:W-:Y:S05]  /*18c70*/  WARPSYNC.COLLECTIVE R15, `(.L_x_13543) ;  /* 0x000000000f087348 */ /* 0x001fea0003c00000 */
[----:B------:R1:W2:Y:S02]  /*18c80*/  SHFL.IDX P6, R14, R13, R12, R11 ;  /* 0x0000000c0d0e7389 */ /* 0x0002a400000c000b */
[----:B012---:R-:W-:Y:S01]  /*18c90*/  ENDCOLLECTIVE ;  /* 0x000000000000791b */ /* 0x007fe20003800000 */
.L_x_13543:
[----:B------:R-:W-:Y:S02]  /*18ca0*/  IMAD.MOV.U32 R13, RZ, RZ, R4 ;  /* 0x000000ffff0d7224 */ /* 0x000fe400078e0004 */
[----:B------:R-:W-:Y:S02]  /*18cb0*/  IMAD.MOV.U32 R12, RZ, RZ, 0x2 ;  /* 0x00000002ff0c7424 */ /* 0x000fe400078e00ff */
[----:B------:R-:W-:-:S07]  /*18cc0*/  IMAD.MOV.U32 R6, RZ, RZ, R14 ;  /* 0x000000ffff067224 */ /* 0x000fce00078e000e */
[----:B------:R-:W-:Y:S05]  /*18cd0*/  WARPSYNC.COLLECTIVE R15, `(.L_x_13544) ;  /* 0x000000000f087348 */ /* 0x000fea0003c00000 */
[----:B------:R0:W1:Y:S02]  /*18ce0*/  SHFL.IDX P6, R14, R13, R12, R11 ;  /* 0x0000000c0d0e7389 */ /* 0x00006400000c000b */
[----:B01----:R-:W-:Y:S01]  /*18cf0*/  ENDCOLLECTIVE ;  /* 0x000000000000791b */ /* 0x003fe20003800000 */
.L_x_13544:
[----:B------:R-:W-:-:S05]  /*18d00*/  @!P1 LEA R6, P2, R21, R6, 0x1 ;  /* 0x0000000615069211 */ /* 0x000fca00078408ff */
[----:B------:R-:W-:-:S04]  /*18d10*/  @!P1 IMAD.X R0, RZ, RZ, R0, P2 ;  /* 0x000000ffff009224 */ /* 0x000fc800010e0600 */
[----:B------:R-:W-:Y:S02]  /*18d20*/  @!P1 IMAD.MOV.U32 R7, RZ, RZ, R0 ;  /* 0x000000ffff079224 */ /* 0x000fe400078e0000 */
[----:B------:R-:W-:-:S03]  /*18d30*/  IMAD.MOV.U32 R13, RZ, RZ, R5 ;  /* 0x000000ffff0d7224 */ /* 0x000fc600078e0005 */
[----:B------:R-:W-:Y:S01]  /*18d40*/  @!PT LDS RZ, [RZ] ;  /* 0x00000000fffff984 */ /* 0x000fe20000000800 */
[----:B------:R-:W-:Y:S01]  /*18d50*/  @!PT LDS RZ, [RZ] ;  /* 0x00000000fffff984 */ /* 0x000fe20000000800 */
[----:B------:R-:W-:Y:S01]  /*18d60*/  @!PT LDS RZ, [RZ] ;  /* 0x00000000fffff984 */ /* 0x000fe20000000800 */
[----:B------:R0:W-:Y:S01]  /*18d70*/  @!P1 LDGSTS.E.BYPASS.LTC128B.128 [R20+0xcc00], desc[UR42][R6.64], !P0 ;  /* 0x0cc0000006149fae */ /* 0x0001e2000c101d6a */
[----:B------:R-:W-:Y:S02]  /*18d80*/  ISETP.GE.AND P1, PT, R2, R3, PT ;  /* 0x000000030200720c */ /* 0x000fe40003f26270 */
[----:B------:R-:W-:-:S11]  /*18d90*/  MOV R0, R14 ;  /* 0x0000000e00007202 */ /* 0x000fd60000000f00 */
[----:B0-----:R-:W-:Y:S05]  /*18da0*/  WARPSYNC.COLLECTIVE R15, `(.L_x_13545) ;  /* 0x000000000f087348 */ /* 0x001fea0003c00000 */
[----:B------:R1:W2:Y:S02]  /*18db0*/  SHFL.IDX P6, R14, R13, R12, R11 ;  /* 0x0000000c0d0e7389 */ /* 0x0002a400000c000b */
[----:B012---:R-:W-:Y:S01]  /*18dc0*/  ENDCOLLECTIVE ;  /* 0x000000000000791b */ /* 0x007fe20003800000 */
.L_x_13545:
[----:B------:R-:W-:Y:S01]  /*18dd0*/  MOV R13, R4 ;  /* 0x00000004000d7202 */ /* 0x000fe20000000f00 */
[----:B------:R-:W-:Y:S02]  /*18de0*/  IMAD.MOV.U32 R12, RZ, RZ, 0x3 ;  /* 0x00000003ff0c7424 */ /* 0x000fe400078e00ff */
[----:B------:R-:W-:-:S07]  /*18df0*/  IMAD.MOV.U32 R6, RZ, RZ, R14 ;  /* 0x000000ffff067224 */ /* 0x000fce00078e000e */
[----:B------:R-:W-:Y:S05]  /*18e00*/  WARPSYNC.COLLECTIVE R15, `(.L_x_13546) ;  /* 0x000000000f087348 */ /* 0x000fea0003c00000 */
[----:B------:R0:W1:Y:S02]  /*18e10*/  SHFL.IDX P6, R14, R13, R12, R11 ;  /* 0x0000000c0d0e7389 */ /* 0x00006400000c000b */
[----:B01----:R-:W-:Y:S01]  /*18e20*/  ENDCOLLECTIVE ;  /* 0x000000000000791b */ /* 0x003fe20003800000 */
.L_x_13546:
        /* <DEDUP_REMOVED lines=12> */
.L_x_13547:
[----:B------:R-:W-:Y:S01]  /*18ef0*/  IMAD.MOV.U32 R2, RZ, RZ, R14 ;  /* 0x000000ffff027224 */ /* 0x000fe200078e000e */
[----:B------:R-:W-:Y:S06]  /*18f00*/  BRA `(.L_x_13548) ;  /* 0xffffffa400bc7947 */ /* 0x000fec000383ffff */
.L_x_13389:
[----:B-1----:R1:W2:Y:S02]  /*18f10*/  SYNCS.PHASECHK.TRANS64.TRYWAIT P0, [R22+URZ+0x16820], R0 ;  /* 0x01682000160075a7 */ /* 0x0022a4000800017f */
[----:B--2---:R-:W-:Y:S05]  /*18f20*/  @!P0 NANOSLEEP.SYNCS 0x989680 ;  /* 0x009896800000895d */ /* 0x004fea0003900000 */
[----:B------:R-:W2:Y:S02]  /*18f30*/  @!P0 SYNCS.PHASECHK.TRANS64 P0, [R22+URZ+0x16820], R0 ;  /* 0x01682000160085a7 */ /* 0x000ea4000800007f */
[----:B--2---:R-:W-:Y:S05]  /*18f40*/  @!P0 BRA `(.L_x_13389) ;  /* 0xfffffffc00f08947 */ /* 0x004fea000383ffff */
[----:B------:R-:W-:Y:S05]  /*18f50*/  BRA `(.L_x_13549) ;  /* 0xffffffa800187947 */ /* 0x000fea000383ffff */
.L_x_13394:
[----:B0-----:R0:W1:Y:S02]  /*18f60*/  SYNCS.PHASECHK.TRANS64.TRYWAIT P0, [R5+URZ+0x16840], R2 ;  /* 0x01684002050075a7 */ /* 0x001064000800017f */
[----:B-1----:R-:W-:Y:S05]  /*18f70*/  @!P0 NANOSLEEP.SYNCS 0x989680 ;  /* 0x009896800000895d */ /* 0x002fea0003900000 */
[----:B------:R-:W1:Y:S02]  /*18f80*/  @!P0 SYNCS.PHASECHK.TRANS64 P0, [R5+URZ+0x16840], R2 ;  /* 0x01684002050085a7 */ /* 0x000e64000800007f */
[----:B-1----:R-:W-:Y:S05]  /*18f90*/  @!P0 BRA `(.L_x_13394) ;  /* 0xfffffffc00f08947 */ /* 0x002fea000383ffff */
[----:B------:R-:W-:Y:S05]  /*18fa0*/  BRA `(.L_x_13550) ;  /* 0xffffffa800f87947 */ /* 0x000fea000383ffff */
.L_x_13395:
        /* <DEDUP_REMOVED lines=8> */
.L_x_13552:
[----:B------:R-:W-:Y:S05]  /*19030*/  BSYNC B1 ;  /* 0x0000000000017941 */ /* 0x000fea0003800000 */
.L_x_13551:
[----:B------:R-:W0:Y:S01]  /*19040*/  S2R R7, SR_TID.X ;  /* 0x0000000000077919 */ /* 0x000e220000002100 */
[----:B------:R-:W-:Y:S01]  /*19050*/  IMAD.MOV.U32 R13, RZ, RZ, R9 ;  /* 0x000000ffff0d7224 */ /* 0x000fe200078e0009 */
[----:B------:R-:W-:Y:S01]  /*19060*/  MOV R11, 0x181f ;  /* 0x0000181f000b7802 */ /* 0x000fe20000000f00 */
[----:B------:R-:W-:Y:S01]  /*19070*/  IMAD.MOV.U32 R12, RZ, RZ, RZ ;  /* 0x000000ffff0c7224 */ /* 0x000fe200078e00ff */
[----:B------:R-:W-:Y:S01]  /*19080*/  LEA R8, R8, R22, 0x1 ;  /* 0x0000001608087211 */ /* 0x000fe200078e08ff */
[----:B------:R-:W-:Y:S02]  /*19090*/  IMAD.MOV.U32 R15, RZ, RZ, -0x1 ;  /* 0xffffffffff0f7424 */ /* 0x000fe400078e00ff */
[----:B------:R-:W-:-:S07]  /*190a0*/  IMAD.MOV.U32 R3, RZ, RZ, R14 ;  /* 0x000000ffff037224 */ /* 0x000fce00078e000e */
[----:B0-----:R-:W-:Y:S05]  /*190b0*/  WARPSYNC.COLLECTIVE R15, `(.L_x_13553) ;  /* 0x000000000f087348 */ /* 0x001fea0003c00000 */
[----:B------:R1:W2:Y:S02]  /*190c0*/  SHFL.IDX P6, R14, R13, R12, R11 ;  /* 0x0000000c0d0e7389 */ /* 0x0002a400000c000b */
[----:B012---:R-:W-:Y:S01]  /*190d0*/  ENDCOLLECTIVE ;  /* 0x000000000000791b */ /* 0x007fe20003800000 */
.L_x_13553:
[----:B------:R-:W-:Y:S02]  /*190e0*/  IMAD.MOV.U32 R13, RZ, RZ, R10 ;  /* 0x000000ffff0d7224 */ /* 0x000fe400078e000a */
[----:B------:R-:W-:Y:S02]  /*190f0*/  IMAD.MOV.U32 R12, RZ, RZ, 0x1 ;  /* 0x00000001ff0c7424 */ /* 0x000fe400078e00ff */
[----:B------:R-:W-:Y:S02]  /*19100*/  IMAD.SHL.U32 R7, R7, 0x8, RZ ;  /* 0x0000000807077824 */ /* 0x000fe400078e00ff */
[----:B------:R-:W-:-:S07]  /*19110*/  IMAD.MOV.U32 R2, RZ, RZ, R14 ;  /* 0x000000ffff027224 */ /* 0x000fce00078e000e */
[----:B------:R-:W-:Y:S05]  /*19120*/  WARPSYNC.COLLECTIVE R15, `(.L_x_13554) ;  /* 0x000000000f087348 */ /* 0x000fea0003c00000 */
[----:B------:R0:W1:Y:S02]  /*19130*/  SHFL.IDX P6, R14, R13, R12, R11 ;  /* 0x0000000c0d0e7389 */ /* 0x00006400000c000b */
[----:B01----:R-:W-:Y:S01]  /*19140*/  ENDCOLLECTIVE ;  /* 0x000000000000791b */ /* 0x003fe20003800000 */
.L_x_13554:
        /* <DEDUP_REMOVED lines=13> */
.L_x_13555:
[----:B------:R-:W-:Y:S02]  /*19220*/  IMAD.MOV.U32 R13, RZ, RZ, R10 ;  /* 0x000000ffff0d7224 */ /* 0x000fe400078e000a */
[----:B------:R-:W-:Y:S02]  /*19230*/  IMAD.MOV.U32 R12, RZ, RZ, 0x2 ;  /* 0x00000002ff0c7424 */ /* 0x000fe400078e00ff */
[----:B------:R-:W-:-:S07]  /*19240*/  IMAD.MOV.U32 R2, RZ, RZ, R14 ;  /* 0x000000ffff027224 */ /* 0x000fce00078e000e */
[----:B------:R-:W-:Y:S05]  /*19250*/  WARPSYNC.COLLECTIVE R15, `(.L_x_13556) ;  /* 0x000000000f087348 */ /* 0x000fea0003c00000 */
[----:B------:R0:W1:Y:S02]  /*19260*/  SHFL.IDX P6, R14, R13, R12, R11 ;  /* 0x0000000c0d0e7389 */ /* 0x00006400000c000b */
[----:B01----:R-:W-:Y:S01]  /*19270*/  ENDCOLLECTIVE ;  /* 0x000000000000791b */ /* 0x003fe20003800000 */
.L_x_13556:
[----:B------:R-:W-:-:S04]  /*19280*/  IADD3 R2, P0, R2, R7, RZ ;  /* 0x0000000702027210 */ /* 0x000fc80007f1e0ff */
[----:B------:R-:W-:-:S05]  /*19290*/  IADD3.X R3, RZ, R3, RZ, P0, !PT ;  /* 0x00000003ff037210 */ /* 0x000fca00007fe4ff */
        /* <DEDUP_REMOVED lines=9> */
.L_x_13557:
[----:B------:R-:W-:Y:S02]  /*19330*/  IMAD.MOV.U32 R13, RZ, RZ, R10 ;  /* 0x000000ffff0d7224 */ /* 0x000fe400078e000a */
[----:B------:R-:W-:Y:S02]  /*19340*/  IMAD.MOV.U32 R12, RZ, RZ, 0x3 ;  /* 0x00000003ff0c7424 */ /* 0x000fe400078e00ff */
[----:B------:R-:W-:-:S07]  /*19350*/  IMAD.MOV.U32 R2, RZ, RZ, R14 ;  /* 0x000000ffff027224 */ /* 0x000fce00078e000e */
[----:B------:R-:W-:Y:S05]  /*19360*/  WARPSYNC.COLLECTIVE R15, `(.L_x_13558) ;  /* 0x000000000f087348 */ /* 0x000fea0003c00000 */
[----:B------:R0:W1:Y:S02]  /*19370*/  SHFL.IDX P6, R14, R13, R12, R11 ;  /* 0x0000000c0d0e7389 */ /* 0x00006400000c000b */
[----:B01----:R-:W-:Y:S01]  /*19380*/  ENDCOLLECTIVE ;  /* 0x000000000000791b */ /* 0x003fe20003800000 */
.L_x_13558:
        /* <DEDUP_REMOVED lines=11> */
.L_x_13559:
[----:B------:R-:W-:Y:S02]  /*19440*/  IMAD.MOV.U32 R13, RZ, RZ, R10 ;  /* 0x000000ffff0d7224 */ /* 0x000fe400078e000a */
[----:B------:R-:W-:Y:S02]  /*19450*/  IMAD.MOV.U32 R12, RZ, RZ, 0x4 ;  /* 0x00000004ff0c7424 */ /* 0x000fe400078e00ff */
[----:B------:R-:W-:-:S07]  /*19460*/  IMAD.MOV.U32 R2, RZ, RZ, R14 ;  /* 0x000000ffff027224 */ /* 0x000fce00078e000e */
[----:B------:R-:W-:Y:S05]  /*19470*/  WARPSYNC.COLLECTIVE R15, `(.L_x_13560) ;  /* 0x000000000f087348 */ /* 0x000fea0003c00000 */
[----:B------:R0:W1:Y:S02]  /*19480*/  SHFL.IDX P6, R14, R13, R12, R11 ;  /* 0x0000000c0d0e7389 */ /* 0x00006400000c000b */
[----:B01----:R-:W-:Y:S01]  /*19490*/  ENDCOLLECTIVE ;  /* 0x000000000000791b */ /* 0x003fe20003800000 */
.L_x_13560:
        /* <DEDUP_REMOVED lines=11> */
.L_x_13561:
[----:B------:R-:W-:Y:S02]  /*19550*/  IMAD.MOV.U32 R13, RZ, RZ, R10 ;  /* 0x000000ffff0d7224 */ /* 0x000fe400078e000a */
[----:B------:R-:W-:Y:S02]  /*19560*/  IMAD.MOV.U32 R12, RZ, RZ, 0x5 ;  /* 0x00000005ff0c7424 */ /* 0x000fe400078e00ff */
[----:B------:R-:W-:-:S07]  /*19570*/  IMAD.MOV.U32 R2, RZ, RZ, R14 ;  /* 0x000000ffff027224 */ /* 0x000fce00078e000e */
[----:B------:R-:W-:Y:S05]  /*19580*/  WARPSYNC.COLLECTIVE R15, `(.L_x_13562) ;  /* 0x000000000f087348 */ /* 0x000fea0003c00000 */
[----:B------:R0:W1:Y:S02]  /*19590*/  SHFL.IDX P6, R14, R13, R12, R11 ;  /* 0x0000000c0d0e7389 */ /* 0x00006400000c000b */
[----:B01----:R-:W-:Y:S01]  /*195a0*/  ENDCOLLECTIVE ;  /* 0x000000000000791b */ /* 0x003fe20003800000 */
.L_x_13562:
        /* <DEDUP_REMOVED lines=11> */
.L_x_13563:
[----:B------:R-:W-:Y:S02]  /*19660*/  IMAD.MOV.U32 R13, RZ, RZ, R10 ;  /* 0x000000ffff0d7224 */ /* 0x000fe400078e000a */
[----:B------:R-:W-:Y:S02]  /*19670*/  IMAD.MOV.U32 R12, RZ, RZ, 0x6 ;  /* 0x00000006ff0c7424 */ /* 0x000fe400078e00ff */
[----:B------:R-:W-:-:S07]  /*19680*/  IMAD.MOV.U32 R2, RZ, RZ, R14 ;  /* 0x000000ffff027224 */ /* 0x000fce00078e000e */
[----:B------:R-:W-:Y:S05]  /*19690*/  WARPSYNC.COLLECTIVE R15, `(.L_x_13564) ;  /* 0x000000000f087348 */ /* 0x000fea0003c00000 */
[----:B------:R0:W1:Y:S02]  /*196a0*/  SHFL.IDX P6, R14, R13, R12, R11 ;  /* 0x0000000c0d0e7389 */ /* 0x00006400000c000b */
[----:B01----:R-:W-:Y:S01]  /*196b0*/  ENDCOLLECTIVE ;  /* 0x000000000000791b */ /* 0x003fe20003800000 */
.L_x_13564:
        /* <DEDUP_REMOVED lines=11> */
.L_x_13565:
[----:B------:R-:W-:Y:S02]  /*19770*/  IMAD.MOV.U32 R13, RZ, RZ, R10 ;  /* 0x000000ffff0d7224 */ /* 0x000fe400078e000a */
[----:B------:R-:W-:Y:S02]  /*19780*/  IMAD.MOV.U32 R12, RZ, RZ, 0x7 ;  /* 0x00000007ff0c7424 */ /* 0x000fe400078e00ff */
[----:B------:R-:W-:-:S07]  /*19790*/  IMAD.MOV.U32 R2, RZ, RZ, R14 ;  /* 0x000000ffff027224 */ /* 0x000fce00078e000e */
[----:B------:R-:W-:Y:S05]  /*197a0*/  WARPSYNC.COLLECTIVE R15, `(.L_x_13566) ;  /* 0x000000000f087348 */ /* 0x000fea0003c00000 */
[----:B------:R0:W1:Y:S02]  /*197b0*/  SHFL.IDX P6, R14, R13, R12, R11 ;  /* 0x0000000c0d0e7389 */ /* 0x00006400000c000b */
[----:B01----:R-:W-:Y:S01]  /*197c0*/  ENDCOLLECTIVE ;  /* 0x000000000000791b */ /* 0x003fe20003800000 */
.L_x_13566:
[----:B------:R-:W-:-:S04]  /*197d0*/  IADD3 R2, P0, R2, R7, RZ ;  /* 0x0000000702027210 */ /* 0x000fc80007f1e0ff */
[----:B------:R-:W-:-:S05]  /*197e0*/  IADD3.X R3, RZ, R3, RZ, P0, !PT ;  /* 0x00000003ff037210 */ /* 0x000fca00007fe4ff */
        /* <DEDUP_REMOVED lines=9> */
.L_x_13567:
[----:B------:R-:W-:Y:S01]  /*19880*/  IMAD.MOV.U32 R2, RZ, RZ, R14 ;  /* 0x000000ffff027224 */ /* 0x000fe200078e000e */
[----:B------:R-:W-:Y:S06]  /*19890*/  BRA `(.L_x_13568) ;  /* 0xffffffa400f07947 */ /* 0x000fec000383ffff */
.L_x_13400:
[----:B-1----:R1:W2:Y:S02]  /*198a0*/  SYNCS.PHASECHK.TRANS64.TRYWAIT P0, [R5+URZ+0x16860], R2 ;  /* 0x01686002050075a7 */ /* 0x0022a4000800017f */
[----:B--2---:R-:W-:Y:S05]  /*198b0*/  @!P0 NANOSLEEP.SYNCS 0x989680 ;  /* 0x009896800000895d */ /* 0x004fea0003900000 */
[----:B------:R-:W2:Y:S02]  /*198c0*/  @!P0 SYNCS.PHASECHK.TRANS64 P0, [R5+URZ+0x16860], R2 ;  /* 0x01686002050085a7 */ /* 0x000ea4000800007f */
[----:B--2---:R-:W-:Y:S05]  /*198d0*/  @!P0 BRA `(.L_x_13400) ;  /* 0xfffffffc00f08947 */ /* 0x004fea000383ffff */
[----:B------:R-:W-:Y:S05]  /*198e0*/  BRA `(.L_x_13569) ;  /* 0xffffffa800487947 */ /* 0x000fea000383ffff */
.L_x_13401:
        /* <DEDUP_REMOVED lines=8> */
.L_x_13571:
[----:B------:R-:W-:Y:S05]  /*19970*/  BSYNC B1 ;  /* 0x0000000000017941 */ /* 0x000fea0003800000 */
.L_x_13570:
[----:B------:R-:W-:Y:S01]  /*19980*/  IMAD.MOV.U32 R13, RZ, RZ, R23 ;  /* 0x000000ffff0d7224 */ /* 0x000fe200078e0017 */
[----:B------:R-:W-:Y:S01]  /*19990*/  MOV R12, RZ ;  /* 0x000000ff000c7202 */ /* 0x000fe20000000f00 */
[----:B------:R-:W-:Y:S01]  /*199a0*/  IMAD.MOV.U32 R11, RZ, RZ, 0x181f ;  /* 0x0000181fff0b7424 */ /* 0x000fe200078e00ff */
[----:B------:R-:W-:Y:S01]  /*199b0*/  ISETP.LT.OR P2, PT, R8, 0x1, P1 ;  /* 0x000000010800780c */ /* 0x000fe20000f41670 */
[----:B------:R-:W-:Y:S02]  /*199c0*/  IMAD.MOV.U32 R15, RZ, RZ, -0x1 ;  /* 0xffffffffff0f7424 */ /* 0x000fe400078e00ff */
[----:B------:R-:W-:Y:S02]  /*199d0*/  IMAD.MOV.U32 R3, RZ, RZ, R14 ;  /* 0x000000ffff037224 */ /* 0x000fe400078e000e */
[----:B------:R-:W-:-:S08]  /*199e0*/  IMAD R6, R6, 0x2, R22 ;  /* 0x0000000206067824 */ /* 0x000fd000078e0216 */
[----:B------:R-:W-:Y:S05]  /*199f0*/  WARPSYNC.COLLECTIVE R15, `(.L_x_13572) ;  /* 0x000000000f087348 */ /* 0x000fea0003c00000 */
[----:B------:R0:W1:Y:S02]  /*19a00*/  SHFL.IDX P6, R14, R13, R12, R11 ;  /* 0x0000000c0d0e7389 */ /* 0x00006400000c000b */
[----:B01----:R-:W-:Y:S01]  /*19a10*/  ENDCOLLECTIVE ;  /* 0x000000000000791b */ /* 0x003fe20003800000 */
.L_x_13572:
[----:B------:R-:W-:Y:S01]  /*19a20*/  MOV R13, R24 ;  /* 0x00000018000d7202 */ /* 0x000fe20000000f00 */
[----:B------:R-:W-:Y:S02]  /*19a30*/  IMAD.MOV.U32 R12, RZ, RZ, 0x1 ;  /* 0x00000001ff0c7424 */ /* 0x000fe400078e00ff */
[----:B------:R-:W-:-:S07]  /*19a40*/  IMAD.MOV.U32 R2, RZ, RZ, R14 ;  /* 0x000000ffff027224 */ /* 0x000fce00078e000e */
[----:B------:R-:W-:Y:S05]  /*19a50*/  WARPSYNC.COLLECTIVE R15, `(.L_x_13573) ;  /* 0x000000000f087348 */ /* 0x000fea0003c00000 */
[----:B------:R0:W1:Y:S02]  /*19a60*/  SHFL.IDX P6, R14, R13, R12, R11 ;  /* 0x0000000c0d0e7389 */ /* 0x00006400000c000b */
[----:B01----:R-:W-:Y:S01]  /*19a70*/  ENDCOLLECTIVE ;  /* 0x000000000000791b */ /* 0x003fe20003800000 */
.L_x_13573:
        /* <DEDUP_REMOVED lines=12> */
.L_x_13574:
[----:B------:R-:W-:Y:S01]  /*19b40*/  MOV R13, R24 ;  /* 0x00000018000d7202 */ /* 0x000fe20000000f00 */
[----:B------:R-:W-:Y:S02]  /*19b50*/  IMAD.MOV.U32 R12, RZ, RZ, 0x2 ;  /* 0x00000002ff0c7424 */ /* 0x000fe400078e00ff */
[----:B------:R-:W-:-:S07]  /*19b60*/  IMAD.MOV.U32 R2, RZ, RZ, R14 ;  /* 0x000000ffff027224 */ /* 0x000fce00078e000e */
[----:B------:R-:W-:Y:S05]  /*19b70*/  WARPSYNC.COLLECTIVE R15, `(.L_x_13575) ;  /* 0x000000000f087348 */ /* 0x000fea0003c00000 */
[----:B------:R0:W1:Y:S02]  /*19b80*/  SHFL.IDX P6, R14, R13, R12, R11 ;  /* 0x0000000c0d0e7389 */ /* 0x00006400000c000b */
[----:B01----:R-:W-:Y:S01]  /*19b90*/  ENDCOLLECTIVE ;  /* 0x000000000000791b */ /* 0x003fe20003800000 */
.L_x_13575:
        /* <DEDUP_REMOVED lines=12> */
.L_x_13576:
[----:B------:R-:W-:Y:S01]  /*19c60*/  MOV R13, R24 ;  /* 0x00000018000d7202 */ /* 0x000fe20000000f00 */
[----:B------:R-:W-:Y:S02]  /*19c70*/  IMAD.MOV.U32 R12, RZ, RZ, 0x3 ;  /* 0x00000003ff0c7424 */ /* 0x000fe400078e00ff */
[----:B------:R-:W-:-:S07]  /*19c80*/  IMAD.MOV.U32 R2, RZ, RZ, R14 ;  /* 0x000000ffff027224 */ /* 0x000fce00078e000e */
[----:B------:R-:W-:Y:S05]  /*19c90*/  WARPSYNC.COLLECTIVE R15, `(.L_x_13577) ;  /* 0x000000000f087348 */ /* 0x000fea0003c00000 */
[----:B------:R0:W1:Y:S02]  /*19ca0*/  SHFL.IDX P6, R14, R13, R12, R11 ;  /* 0x0000000c0d0e7389 */ /* 0x00006400000c000b */
[----:B01----:R-:W-:Y:S01]  /*19cb0*/  ENDCOLLECTIVE ;  /* 0x000000000000791b */ /* 0x003fe20003800000 */
.L_x_13577:
        /* <DEDUP_REMOVED lines=12> */
.L_x_13578:
[----:B------:R-:W-:Y:S01]  /*19d80*/  MOV R13, R24 ;  /* 0x00000018000d7202 */ /* 0x000fe20000000f00 */
[----:B------:R-:W-:Y:S02]  /*19d90*/  IMAD.MOV.U32 R12, RZ, RZ, 0x4 ;  /* 0x00000004ff0c7424 */ /* 0x000fe400078e00ff */
[----:B------:R-:W-:-:S07]  /*19da0*/  IMAD.MOV.U32 R2, RZ, RZ, R14 ;  /* 0x000000ffff027224 */ /* 0x000fce00078e000e */
[----:B------:R-:W-:Y:S05]  /*19db0*/  WARPSYNC.COLLECTIVE R15, `(.L_x_13579) ;  /* 0x000000000f087348 */ /* 0x000fea0003c00000 */
[----:B------:R0:W1:Y:S02]  /*19dc0*/  SHFL.IDX P6, R14, R13, R12, R11 ;  /* 0x0000000c0d0e7389 */ /* 0x00006400000c000b */
[----:B01----:R-:W-:Y:S01]  /*19dd0*/  ENDCOLLECTIVE ;  /* 0x000000000000791b */ /* 0x003fe20003800000 */
.L_x_13579:
        /* <DEDUP_REMOVED lines=12> */
.L_x_13580:
[----:B------:R-:W-:Y:S01]  /*19ea0*/  MOV R13, R24 ;  /* 0x00000018000d7202 */ /* 0x000fe20000000f00 */
[----:B------:R-:W-:Y:S02]  /*19eb0*/  IMAD.MOV.U32 R12, RZ, RZ, 0x5 ;  /* 0x00000005ff0c7424 */ /* 0x000fe400078e00ff */
[----:B------:R-:W-:-:S07]  /*19ec0*/  IMAD.MOV.U32 R2, RZ, RZ, R14 ;  /* 0x000000ffff027224 */ /* 0x000fce00078e000e */
[----:B------:R-:W-:Y:S05]  /*19ed0*/  WARPSYNC.COLLECTIVE R15, `(.L_x_13581) ;  /* 0x000000000f087348 */ /* 0x000fea0003c00000 */
[----:B------:R0:W1:Y:S02]  /*19ee0*/  SHFL.IDX P6, R14, R13, R12, R11 ;  /* 0x0000000c0d0e7389 */ /* 0x00006400000c000b */
[----:B01----:R-:W-:Y:S01]  /*19ef0*/  ENDCOLLECTIVE ;  /* 0x000000000000791b */ /* 0x003fe20003800000 */
.L_x_13581:
        /* <DEDUP_REMOVED lines=12> */
.L_x_13582:
[----:B------:R-:W-:Y:S01]  /*19fc0*/  MOV R13, R24 ;  /* 0x00000018000d7202 */ /* 0x000fe20000000f00 */
[----:B------:R-:W-:Y:S02]  /*19fd0*/  IMAD.MOV.U32 R12, RZ, RZ, 0x6 ;  /* 0x00000006ff0c7424 */ /* 0x000fe400078e00ff */
[----:B------:R-:W-:-:S07]  /*19fe0*/  IMAD.MOV.U32 R2, RZ, RZ, R14 ;  /* 0x000000ffff027224 */ /* 0x000fce00078e000e */
[----:B------:R-:W-:Y:S05]  /*19ff0*/  WARPSYNC.COLLECTIVE R15, `(.L_x_13583) ;  /* 0x000000000f087348 */ /* 0x000fea0003c00000 */
[----:B------:R0:W1:Y:S02]  /*1a000*/  SHFL.IDX P6, R14, R13, R12, R11 ;  /* 0x0000000c0d0e7389 */ /* 0x00006400000c000b */
[----:B01----:R-:W-:Y:S01]  /*1a010*/  ENDCOLLECTIVE ;  /* 0x000000000000791b */ /* 0x003fe20003800000 */
.L_x_13583:
        /* <DEDUP_REMOVED lines=12> */
.L_x_13584:
[----:B------:R-:W-:Y:S01]  /*1a0e0*/  MOV R13, R24 ;  /* 0x00000018000d7202 */ /* 0x000fe20000000f00 */
[----:B------:R-:W-:Y:S02]  /*1a0f0*/  IMAD.MOV.U32 R12, RZ, RZ, 0x7 ;  /* 0x00000007ff0c7424 */ /* 0x000fe400078e00ff */
[----:B------:R-:W-:-:S07]  /*1a100*/  IMAD.MOV.U32 R2, RZ, RZ, R14 ;  /* 0x000000ffff027224 */ /* 0x000fce00078e000e */
[----:B------:R-:W-:Y:S05]  /*1a110*/  WARPSYNC.COLLECTIVE R15, `(.L_x_13585) ;  /* 0x000000000f087348 */ /* 0x000fea0003c00000 */
[----:B------:R0:W1:Y:S02]  /*1a120*/  SHFL.IDX P6, R14, R13, R12, R11 ;  /* 0x0000000c0d0e7389 */ /* 0x00006400000c000b */
[----:B01----:R-:W-:Y:S01]  /*1a130*/  ENDCOLLECTIVE ;  /* 0x000000000000791b */ /* 0x003fe20003800000 */
.L_x_13585:
        /* <DEDUP_REMOVED lines=11> */
.L_x_13586:
[----:B------:R-:W-:Y:S01]  /*1a1f0*/  IMAD.MOV.U32 R2, RZ, RZ, R14 ;  /* 0x000000ffff027224 */ /* 0x000fe200078e000e */
[----:B------:R-:W-:Y:S06]  /*1a200*/  BRA `(.L_x_13587) ;  /* 0xffffffa000f87947 */ /* 0x000fec000383ffff */
.L_x_13409:
[----:B0-----:R0:W1:Y:S02]  /*1a210*/  SYNCS.PHASECHK.TRANS64.TRYWAIT P0, [R0+URZ+0x16860], R3 ;  /* 0x01686003000075a7 */ /* 0x001064000800017f */
[----:B-1----:R-:W-:Y:S05]  /*1a220*/  @!P0 NANOSLEEP.SYNCS 0x989680 ;  /* 0x009896800000895d */ /* 0x002fea0003900000 */
[----:B------:R-:W1:Y:S02]  /*1a230*/  @!P0 SYNCS.PHASECHK.TRANS64 P0, [R0+URZ+0x16860], R3 ;  /* 0x01686003000085a7 */ /* 0x000e64000800007f */
[----:B-1----:R-:W-:Y:S05]  /*1a240*/  @!P0 BRA `(.L_x_13409) ;  /* 0xfffffffc00f08947 */ /* 0x002fea000383ffff */
[----:B------:R-:W-:Y:S05]  /*1a250*/  BRA `(.L_x_13588) ;  /* 0xffffffa800187947 */ /* 0x000fea000383ffff */
.L_x_13410:
        /* <DEDUP_REMOVED lines=8> */
.L_x_13590:
[----:B------:R-:W-:Y:S05]  /*1a2e0*/  BSYNC B0 ;  /* 0x0000000000007941 */ /* 0x000fea0003800000 */
.L_x_13589:
        /* <DEDUP_REMOVED lines=10> */
.L_x_13591:
[----:B------:R-:W-:Y:S01]  /*1a390*/  ULDC UR4, c[0x0][0x2f4] ;  /* 0x0000bd0000047ab9 */ /* 0x000fe20000000800 */
[----:B------:R-:W-:Y:S01]  /*1a3a0*/  MOV R13, R24 ;  /* 0x00000018000d7202 */ /* 0x000fe20000000f00 */
[----:B------:R-:W-:Y:S02]  /*1a3b0*/  IMAD.MOV.U32 R12, RZ, RZ, 0x1 ;  /* 0x00000001ff0c7424 */ /* 0x000fe400078e00ff */
[----:B------:R-:W-:-:S05]  /*1a3c0*/  IMAD.SHL.U32 R2, R2, 0x8, RZ ;  /* 0x0000000802027824 */ /* 0x000fca00078e00ff */
[----:B------:R-:W-:-:S04]  /*1a3d0*/  LOP3.LUT R2, R2, 0x38, RZ, 0xc0, !PT ;  /* 0x0000003802027812 */ /* 0x000fc800078ec0ff */
[C---:B------:R-:W-:Y:S01]  /*1a3e0*/  ISETP.GE.AND P0, PT, R2.reuse, UR4, PT ;  /* 0x0000000402007c0c */ /* 0x040fe2000bf06270 */
[----:B------:R-:W-:-:S03]  /*1a3f0*/  IMAD.SHL.U32 R5, R2, 0x2, RZ ;  /* 0x0000000202057824 */ /* 0x000fc600078e00ff */
[----:B------:R-:W-:Y:S02]  /*1a400*/  ISETP.LT.OR P2, PT, R6, 0x1, P0 ;  /* 0x000000010600780c */ /* 0x000fe40000741670 */
[----:B------:R-:W-:-:S13]  /*1a410*/  IADD3 R2, P1, R14, R5, RZ ;  /* 0x000000050e027210 */ /* 0x000fda0007f3e0ff */
[----:B------:R-:W-:Y:S05]  /*1a420*/  WARPSYNC.COLLECTIVE R15, `(.L_x_13592) ;  /* 0x000000000f087348 */ /* 0x000fea0003c00000 */
[----:B------:R0:W1:Y:S02]  /*1a430*/  SHFL.IDX P6, R14, R13, R12, R11 ;  /* 0x0000000c0d0e7389 */ /* 0x00006400000c000b */
[----:B01----:R-:W-:Y:S01]  /*1a440*/  ENDCOLLECTIVE ;  /* 0x000000000000791b */ /* 0x003fe20003800000 */
.L_x_13592:
[----:B------:R-:W-:-:S05]  /*1a450*/  IMAD.X R3, RZ, RZ, R3, P1 ;  /* 0x000000ffff037224 */ /* 0x000fca00008e0603 */
[----:B------:R-:W-:Y:S01]  /*1a460*/  @!PT LDS RZ, [RZ] ;  /* 0x00000000fffff984 */ /* 0x000fe20000000800 */
[----:B------:R-:W-:Y:S01]  /*1a470*/  @!PT LDS RZ, [RZ] ;  /* 0x00000000fffff984 */ /* 0x000fe20000000800 */
[----:B------:R-:W-:Y:S01]  /*1a480*/  @!PT LDS RZ, [RZ] ;  /* 0x00000000fffff984 */ /* 0x000fe20000000800 */
[----:B------:R0:W-:Y:S01]  /*1a490*/  LDGSTS.E.BYPASS.LTC128B.128 [R4+0x400], desc[UR42][R2.64], !P2 ;  /* 0x0040000002047fae */ /* 0x0001e2000d101d6a */
[----:B------:R-:W-:Y:S01]  /*1a4a0*/  ISETP.LT.OR P2, PT, R6, 0x11, P0 ;  /* 0x000000110600780c */ /* 0x000fe20000741670 */
[----:B------:R-:W-:Y:S02]  /*1a4b0*/  IMAD.MOV.U32 R13, RZ, RZ, R23 ;  /* 0x000000ffff0d7224 */ /* 0x000fe400078e0017 */
[----:B0-----:R-:W-:-:S10]  /*1a4c0*/  IMAD.MOV.U32 R3, RZ, RZ, R14 ;  /* 0x000000ffff037224 */ /* 0x001fd400078e000e */
[----:B------:R-:W-:Y:S05]  /*1a4d0*/  WARPSYNC.COLLECTIVE R15, `(.L_x_13593) ;  /* 0x000000000f087348 */ /* 0x000fea0003c00000 */
[----:B------:R0:W1:Y:S02]  /*1a4e0*/  SHFL.IDX P6, R14, R13, R12, R11 ;  /* 0x0000000c0d0e7389 */ /* 0x00006400000c000b */
[----:B01----:R-:W-:Y:S01]  /*1a4f0*/  ENDCOLLECTIVE ;  /* 0x000000000000791b */ /* 0x003fe20003800000 */
.L_x_13593:
[----:B------:R-:W-:Y:S01]  /*1a500*/  IMAD.MOV.U32 R13, RZ, RZ, R24 ;  /* 0x000000ffff0d7224 */ /* 0x000fe200078e0018 */
[----:B------:R-:W-:Y:S02]  /*1a510*/  MOV R12, 0x2 ;  /* 0x00000002000c7802 */ /* 0x000fe40000000f00 */
[----:B------:R-:W-:-:S13]  /*1a520*/  IADD3 R2, P1, R14, R5, RZ ;  /* 0x000000050e027210 */ /* 0x000fda0007f3e0ff */
[----:B------:R-:W-:Y:S05]  /*1a530*/  WARPSYNC.COLLECTIVE R15, `(.L_x_13594) ;  /* 0x000000000f087348 */ /* 0x000fea0003c00000 */
[----:B------:R0:W1:Y:S02]  /*1a540*/  SHFL.IDX P6, R14, R13, R12, R11 ;  /* 0x0000000c0d0e7389 */ /* 0x00006400000c000b */
[----:B01----:R-:W-:Y:S01]  /*1a550*/  ENDCOLLECTIVE ;  /* 0x000000000000791b */ /* 0x003fe20003800000 */
.L_x_13594:
        /* <DEDUP_REMOVED lines=11> */
.L_x_13595:
[----:B------:R-:W-:Y:S02]  /*1a610*/  IMAD.MOV.U32 R13, RZ, RZ, R24 ;  /* 0x000000ffff0d7224 */ /* 0x000fe400078e0018 */
[----:B------:R-:W-:Y:S01]  /*1a620*/  IMAD.MOV.U32 R12, RZ, RZ, 0x3 ;  /* 0x00000003ff0c7424 */ /* 0x000fe200078e00ff */
[----:B------:R-:W-:-:S13]  /*1a630*/  IADD3 R2, P1, R14, R5, RZ ;  /* 0x000000050e027210 */ /* 0x000fda0007f3e0ff */
[----:B------:R-:W-:Y:S05]  /*1a640*/  WARPSYNC.COLLECTIVE R15, `(.L_x_13596) ;  /* 0x000000000f087348 */ /* 0x000fea0003c00000 */
[----:B------:R0:W1:Y:S02]  /*1a650*/  SHFL.IDX P6, R14, R13, R12, R11 ;  /* 0x0000000c0d0e7389 */ /* 0x00006400000c000b */
[----:B01----:R-:W-:Y:S01]  /*1a660*/  ENDCOLLECTIVE ;  /* 0x000000000000791b */ /* 0x003fe20003800000 */
.L_x_13596:
        /* <DEDUP_REMOVED lines=11> */
.L_x_13597:
[----:B------:R-:W-:Y:S02]  /*1a720*/  IMAD.MOV.U32 R13, RZ, RZ, R24 ;  /* 0x000000ffff0d7224 */ /* 0x000fe400078e0018 */
[----:B------:R-:W-:Y:S01]  /*1a730*/  IMAD.MOV.U32 R12, RZ, RZ, 0x4 ;  /* 0x00000004ff0c7424 */ /* 0x000fe200078e00ff */
[----:B------:R-:W-:-:S13]  /*1a740*/  IADD3 R2, P1, R14, R5, RZ ;  /* 0x000000050e027210 */ /* 0x000fda0007f3e0ff */
[----:B------:R-:W-:Y:S05]  /*1a750*/  WARPSYNC.COLLECTIVE R15, `(.L_x_13598) ;  /* 0x000000000f087348 */ /* 0x000fea0003c00000 */
[----:B------:R0:W1:Y:S02]  /*1a760*/  SHFL.IDX P6, R14, R13, R12, R11 ;  /* 0x0000000c0d0e7389 */ /* 0x00006400000c000b */
[----:B01----:R-:W-:Y:S01]  /*1a770*/  ENDCOLLECTIVE ;  /* 0x000000000000791b */ /* 0x003fe20003800000 */
.L_x_13598:
[----:B------:R-:W-:-:S05]  /*1a780*/  IMAD.X R3, RZ, RZ, R3, P1 ;  /* 0x000000ffff037224 */ /* 0x000fca00008e0603 */
        /* <DEDUP_REMOVED lines=10> */
.L_x_13599:
[----:B------:R-:W-:Y:S02]  /*1a830*/  IMAD.MOV.U32 R13, RZ, RZ, R24 ;  /* 0x000000ffff0d7224 */ /* 0x000fe400078e0018 */
[----:B------:R-:W-:Y:S01]  /*1a840*/  IMAD.MOV.U32 R12, RZ, RZ, 0x5 ;  /* 0x00000005ff0c7424 */ /* 0x000fe200078e00ff */
[----:B------:R-:W-:-:S13]  /*1a850*/  IADD3 R2, P1, R14, R5, RZ ;  /* 0x000000050e027210 */ /* 0x000fda0007f3e0ff */
[----:B------:R-:W-:Y:S05]  /*1a860*/  WARPSYNC.COLLECTIVE R15, `(.L_x_13600) ;  /* 0x000000000f087348 */ /* 0x000fea0003c00000 */
[----:B------:R0:W1:Y:S02]  /*1a870*/  SHFL.IDX P6, R14, R13, R12, R11 ;  /* 0x0000000c0d0e7389 */ /* 0x00006400000c000b */
[----:B01----:R-:W-:Y:S01]  /*1a880*/  ENDCOLLECTIVE ;  /* 0x000000000000791b */ /* 0x003fe20003800000 */
.L_x_13600:
        /* <DEDUP_REMOVED lines=11> */
.L_x_13601:
[----:B------:R-:W-:Y:S02]  /*1a940*/  IMAD.MOV.U32 R13, RZ, RZ, R24 ;  /* 0x000000ffff0d7224 */ /* 0x000fe400078e0018 */
[----:B------:R-:W-:Y:S01]  /*1a950*/  IMAD.MOV.U32 R12, RZ, RZ, 0x6 ;  /* 0x00000006ff0c7424 */ /* 0x000fe200078e00ff */
[----:B------:R-:W-:-:S13]  /*1a960*/  IADD3 R2, P1, R14, R5, RZ ;  /* 0x000000050e027210 */ /* 0x000fda0007f3e0ff */
[----:B------:R-:W-:Y:S05]  /*1a970*/  WARPSYNC.COLLECTIVE R15, `(.L_x_13602) ;  /* 0x000000000f087348 */ /* 0x000fea0003c00000 */
[----:B------:R0:W1:Y:S02]  /*1a980*/  SHFL.IDX P6, R14, R13, R12, R11 ;  /* 0x0000000c0d0e7389 */ /* 0x00006400000c000b */
[----:B01----:R-:W-:Y:S01]  /*1a990*/  ENDCOLLECTIVE ;  /* 0x000000000000791b */ /* 0x003fe20003800000 */
.L_x_13602:
[----:B------:R-:W-:-:S05]  /*1a9a0*/  IADD3.X R3, RZ, R3, RZ, P1, !PT ;  /* 0x00000003ff037210 */ /* 0x000fca0000ffe4ff */
        /* <DEDUP_REMOVED lines=10> */
.L_x_13603:
[----:B------:R-:W-:Y:S01]  /*1aa50*/  MOV R13, R24 ;  /* 0x00000018000d7202 */ /* 0x000fe20000000f00 */
[----:B------:R-:W-:Y:S01]  /*1aa60*/  IMAD.MOV.U32 R12, RZ, RZ, 0x7 ;  /* 0x00000007ff0c7424 */ /* 0x000fe200078e00ff */
[----:B------:R-:W-:-:S13]  /*1aa70*/  IADD3 R2, P1, R14, R5, RZ ;  /* 0x000000050e027210 */ /* 0x000fda0007f3e0ff */
[----:B------:R-:W-:Y:S05]  /*1aa80*/  WARPSYNC.COLLECTIVE R15, `(.L_x_13604) ;  /* 0x000000000f087348 */ /* 0x000fea0003c00000 */
[----:B------:R0:W1:Y:S02]  /*1aa90*/  SHFL.IDX P6, R14, R13, R12, R11 ;  /* 0x0000000c0d0e7389 */ /* 0x00006400000c000b */
[----:B01----:R-:W-:Y:S01]  /*1aaa0*/  ENDCOLLECTIVE ;  /* 0x000000000000791b */ /* 0x003fe20003800000 */
.L_x_13604:
        /* <DEDUP_REMOVED lines=10> */
.L_x_13605:
[----:B------:R-:W-:Y:S05]  /*1ab50*/  BRA `(.L_x_13606) ;  /* 0xffffffa000dc7947 */ /* 0x000fea000383ffff */
.L_x_13415:
        /* <DEDUP_REMOVED lines=8> */
.L_x_13608:
[----:B------:R-:W-:Y:S05]  /*1abe0*/  BSYNC B0 ;  /* 0x0000000000007941 */ /* 0x000fea0003800000 */
.L_x_13607:
        /* <DEDUP_REMOVED lines=9> */
.L_x_13609:
[----:B------:R-:W-:Y:S02]  /*1ac80*/  ULDC UR4, c[0x0][0xc3c] ;  /* 0x00030f0000047ab9 */ /* 0x000fe40000000800 */
[----:B------:R-:W-:-:S13]  /*1ac90*/  ISETP.GE.OR P1, PT, R5, UR4, !P0 ;  /* 0x0000000405007c0c */ /* 0x000fda000c726670 */
[----:B------:R-:W0:Y:S01]  /*1aca0*/  @!P1 LDC.64 R2, c[0x0][0xc80] ;  /* 0x00032000ff029b82 */ /* 0x000e220000000a00 */
[----:B------:R-:W-:Y:S01]  /*1acb0*/  MOV R11, RZ ;  /* 0x000000ff000b7202 */ /* 0x000fe20000000f00 */
        /* <DEDUP_REMOVED lines=14> */
.L_x_13610:
[----:B------:R-:W-:Y:S01]  /*1ada0*/  IMAD.MOV.U32 R12, RZ, RZ, 0x2 ;  /* 0x00000002ff0c7424 */ /* 0x000fe200078e00ff */
[----:B------:R-:W-:-:S05]  /*1adb0*/  SEL R5, R14, RZ, P1 ;  /* 0x000000ff0e057207 */ /* 0x000fca0000800000 */
[----:B------:R-:W-:-:S04]  /*1adc0*/  IMAD.IADD R5, R2, 0x1, R5 ;  /* 0x0000000102057824 */ /* 0x000fc800078e0205 */
[----:B------:R-:W-:-:S07]  /*1add0*/  IMAD.MOV.U32 R13, RZ, RZ, R5 ;  /* 0x000000ffff0d7224 */ /* 0x000fce00078e0005 */
[----:B------:R-:W-:Y:S05]  /*1ade0*/  WARPSYNC.COLLECTIVE R15, `(.L_x_13611) ;  /* 0x000000000f087348 */ /* 0x000fea0003c00000 */
[----:B------:R0:W1:Y:S02]  /*1adf0*/  SHFL.UP P6, R14, R13, R12, R11 ;  /* 0x0400000c0d0e7389 */ /* 0x00006400000c000b */
[----:B01----:R-:W-:Y:S01]  /*1ae00*/  ENDCOLLECTIVE ;  /* 0x000000000000791b */ /* 0x003fe20003800000 */
.L_x_13611:
[----:B------:R-:W-:Y:S02]  /*1ae10*/  MOV R12, 0x4 ;  /* 0x00000004000c7802 */ /* 0x000fe40000000f00 */
[----:B------:R-:W-:-:S05]  /*1ae20*/  SEL R6, R14, RZ, P2 ;  /* 0x000000ff0e067207 */ /* 0x000fca0001000000 */
[----:B------:R-:W-:-:S04]  /*1ae30*/  IMAD.IADD R6, R5, 0x1, R6 ;  /* 0x0000000105067824 */ /* 0x000fc800078e0206 */
[----:B------:R-:W-:-:S07]  /*1ae40*/  IMAD.MOV.U32 R13, RZ, RZ, R6 ;  /* 0x000000ffff0d7224 */ /* 0x000fce00078e0006 */
[----:B------:R-:W-:Y:S05]  /*1ae50*/  WARPSYNC.COLLECTIVE R15, `(.L_x_13612) ;  /* 0x000000000f087348 */ /* 0x000fea0003c00000 */
[----:B------:R0:W1:Y:S02]  /*1ae60*/  SHFL.UP P6, R14, R13, R12, R11 ;  /* 0x0400000c0d0e7389 */ /* 0x00006400000c000b */
[----:B01----:R-:W-:Y:S01]  /*1ae70*/  ENDCOLLECTIVE ;  /* 0x000000000000791b */ /* 0x003fe20003800000 */
.L_x_13612:
[----:B------:R-:W-:Y:S01]  /*1ae80*/  IMAD.MOV.U32 R12, RZ, RZ, 0x8 ;  /* 0x00000008ff0c7424 */ /* 0x000fe200078e00ff */
[----:B------:R-:W-:-:S05]  /*1ae90*/  SEL R7, R14, RZ, P3 ;  /* 0x000000ff0e077207 */ /* 0x000fca0001800000 */
[----:B------:R-:W-:-:S04]  /*1aea0*/  IMAD.IADD R7, R6, 0x1, R7 ;  /* 0x0000000106077824 */ /* 0x000fc800078e0207 */
[----:B------:R-:W-:-:S07]  /*1aeb0*/  IMAD.MOV.U32 R13, RZ, RZ, R7 ;  /* 0x000000ffff0d7224 */ /* 0x000fce00078e0007 */
[----:B------:R-:W-:Y:S05]  /*1aec0*/  WARPSYNC.COLLECTIVE R15, `(.L_x_13613) ;  /* 0x000000000f087348 */ /* 0x000fea0003c00000 */
[----:B------:R0:W1:Y:S02]  /*1aed0*/  SHFL.UP P6, R14, R13, R12, R11 ;  /* 0x0400000c0d0e7389 */ /* 0x00006400000c000b */
[----:B01----:R-:W-:Y:S01]  /*1aee0*/  ENDCOLLECTIVE ;  /* 0x000000000000791b */ /* 0x003fe20003800000 */
.L_x_13613:
[----:B------:R-:W-:Y:S02]  /*1aef0*/  MOV R12, 0x10 ;  /* 0x00000010000c7802 */ /* 0x000fe40000000f00 */
[----:B------:R-:W-:-:S05]  /*1af00*/  SEL R14, R14, RZ, P4 ;  /* 0x000000ff0e0e7207 */ /* 0x000fca0002000000 */
[----:B------:R-:W-:-:S04]  /*1af10*/  IMAD.IADD R5, R7, 0x1, R14 ;  /* 0x0000000107057824 */ /* 0x000fc800078e020e */
[----:B------:R-:W-:-:S07]  /*1af20*/  IMAD.MOV.U32 R13, RZ, RZ, R5 ;  /* 0x000000ffff0d7224 */ /* 0x000fce00078e0005 */
[----:B------:R-:W-:Y:S05]  /*1af30*/  WARPSYNC.COLLECTIVE R15, `(.L_x_13614) ;  /* 0x000000000f087348 */ /* 0x000fea0003c00000 */
[----:B------:R0:W1:Y:S02]  /*1af40*/  SHFL.UP P6, R14, R13, R12, R11 ;  /* 0x0400000c0d0e7389 */ /* 0x00006400000c000b */
[----:B01----:R-:W-:Y:S01]  /*1af50*/  ENDCOLLECTIVE ;  /* 0x000000000000791b */ /* 0x003fe20003800000 */
.L_x_13614:
        /* <DEDUP_REMOVED lines=8> */
.L_x_13615:
[----:B------:R-:W-:Y:S05]  /*1afe0*/  BRA `(.L_x_13616) ;  /* 0xffffffa000e47947 */ /* 0x000fea000383ffff */
.L_x_13420:
        /* <DEDUP_REMOVED lines=8> */
.L_x_13618:
[----:B------:R-:W-:Y:S05]  /*1b070*/  BSYNC B0 ;  /* 0x0000000000007941 */ /* 0x000fea0003800000 */
.L_x_13617:
        /* <DEDUP_REMOVED lines=8> */
.L_x_13619:
[----:B------:R-:W-:Y:S01]  /*1b100*/  IMAD.MOV.U32 R12, RZ, RZ, 0x4 ;  /* 0x00000004ff0c7424 */ /* 0x000fe200078e00ff */
[----:B------:R-:W-:-:S05]  /*1b110*/  SEL R14, R14, RZ, P2 ;  /* 0x000000ff0e0e7207 */ /* 0x000fca0001000000 */
[----:B------:R-:W-:-:S04]  /*1b120*/  IMAD.IADD R3, R13, 0x1, R14 ;  /* 0x000000010d037824 */ /* 0x000fc800078e020e */
[----:B------:R-:W-:-:S07]  /*1b130*/  IMAD.MOV.U32 R13, RZ, RZ, R3 ;  /* 0x000000ffff0d7224 */ /* 0x000fce00078e0003 */
[----:B------:R-:W-:Y:S05]  /*1b140*/  WARPSYNC.COLLECTIVE R15, `(.L_x_13620) ;  /* 0x000000000f087348 */ /* 0x000fea0003c00000 */
[----:B------:R0:W1:Y:S02]  /*1b150*/  SHFL.UP P6, R14, R13, R12, R11 ;  /* 0x0400000c0d0e7389 */ /* 0x00006400000c000b */
[----:B01----:R-:W-:Y:S01]  /*1b160*/  ENDCOLLECTIVE ;  /* 0x000000000000791b */ /* 0x003fe20003800000 */
.L_x_13620:
[----:B------:R-:W-:Y:S02]  /*1b170*/  MOV R12, 0x8 ;  /* 0x00000008000c7802 */ /* 0x000fe40000000f00 */
[----:B------:R-:W-:-:S05]  /*1b180*/  SEL R14, R14, RZ, P3 ;  /* 0x000000ff0e0e7207 */ /* 0x000fca0001800000 */
[----:B------:R-:W-:-:S04]  /*1b190*/  IMAD.IADD R5, R3, 0x1, R14 ;  /* 0x0000000103057824 */ /* 0x000fc800078e020e */
[----:B------:R-:W-:-:S07]  /*1b1a0*/  IMAD.MOV.U32 R13, RZ, RZ, R5 ;  /* 0x000000ffff0d7224 */ /* 0x000fce00078e0005 */
[----:B------:R-:W-:Y:S05]  /*1b1b0*/  WARPSYNC.COLLECTIVE R15, `(.L_x_13621) ;  /* 0x000000000f087348 */ /* 0x000fea0003c00000 */
[----:B------:R0:W1:Y:S02]  /*1b1c0*/  SHFL.UP P6, R14, R13, R12, R11 ;  /* 0x0400000c0d0e7389 */ /* 0x00006400000c000b */
[----:B01----:R-:W-:Y:S01]  /*1b1d0*/  ENDCOLLECTIVE ;  /* 0x000000000000791b */ /* 0x003fe20003800000 */
.L_x_13621:
[----:B------:R-:W-:Y:S01]  /*1b1e0*/  IMAD.MOV.U32 R12, RZ, RZ, 0x10 ;  /* 0x00000010ff0c7424 */ /* 0x000fe200078e00ff */
[----:B------:R-:W-:-:S05]  /*1b1f0*/  SEL R6, R14, RZ, P4 ;  /* 0x000000ff0e067207 */ /* 0x000fca0002000000 */
[----:B------:R-:W-:-:S04]  /*1b200*/  IMAD.IADD R6, R5, 0x1, R6 ;  /* 0x0000000105067824 */ /* 0x000fc800078e0206 */
[----:B------:R-:W-:-:S07]  /*1b210*/  IMAD.MOV.U32 R13, RZ, RZ, R6 ;  /* 0x000000ffff0d7224 */ /* 0x000fce00078e0006 */
[----:B------:R-:W-:Y:S05]  /*1b220*/  WARPSYNC.COLLECTIVE R15, `(.L_x_13622) ;  /* 0x000000000f087348 */ /* 0x000fea0003c00000 */
[----:B------:R0:W1:Y:S02]  /*1b230*/  SHFL.UP P6, R14, R13, R12, R11 ;  /* 0x0400000c0d0e7389 */ /* 0x00006400000c000b */
[----:B01----:R-:W-:Y:S01]  /*1b240*/  ENDCOLLECTIVE ;  /* 0x000000000000791b */ /* 0x003fe20003800000 */
.L_x_13622:
        /* <DEDUP_REMOVED lines=8> */
.L_x_13623:
[----:B------:R-:W-:Y:S05]  /*1b2d0*/  BRA `(.L_x_13624) ;  /* 0xffffffa000c47947 */ /* 0x000fea000383ffff */
.L_x_13422:
[----:B------:R-:W-:Y:S01]  /*1b2e0*/  BSSY B0, `(.L_x_13625) ;  /* 0x0000006000007945 */ /* 0x000fe20003800000 */
[----:B------:R-:W-:Y:S01]  /*1b2f0*/  PLOP3.LUT P6, PT, P6, PT, PT, 0x8, 0x0 ;  /* 0x000000000000781c */ /* 0x000fe200037ce170 */
[----:B------:R-:W-:-:S12]  /*1b300*/  IMAD.MOV.U32 R15, RZ, RZ, -0x1 ;  /* 0xffffffffff0f7424 */ /* 0x000fd800078e00ff */
[----:B0-----:R-:W-:Y:S05]  /*1b310*/  WARPSYNC.COLLECTIVE R15, `(.L_x_13626) ;  /* 0x000000000f087348 */ /* 0x001fea0003c00000 */
[----:B------:R-:W-:Y:S01]  /*1b320*/  VOTE.ANY R14, PT, P6 ;  /* 0x00000000000e7806 */ /* 0x000fe200030e0100 */
[----:B0-----:R-:W-:Y:S06]  /*1b330*/  ENDCOLLECTIVE ;  /* 0x000000000000791b */ /* 0x001fec0003800000 */
.L_x_13626:
[----:B------:R-:W-:Y:S05]  /*1b340*/  BSYNC B0 ;  /* 0x0000000000007941 */ /* 0x000fea0003800000 */
.L_x_13625:
        /* <DEDUP_REMOVED lines=9> */
.L_x_13627:
[----:B------:R-:W-:Y:S01]  /*1b3e0*/  IMAD.MOV.U32 R17, RZ, RZ, R14 ;  /* 0x000000ffff117224 */ /* 0x000fe200078e000e */
[----:B------:R-:W-:Y:S06]  /*1b3f0*/  BRA `(.L_x_13628) ;  /* 0xffffffa000b47947 */ /* 0x000fec000383ffff */
.L_x_13424:
[----:B------:R-:W-:Y:S01]  /*1b400*/  BSSY B0, `(.L_x_13629) ;  /* 0x0000007000007945 */ /* 0x000fe20003800000 */
[----:B------:R-:W-:Y:S02]  /*1b410*/  IMAD.MOV.U32 R13, RZ, RZ, R3 ;  /* 0x000000ffff0d7224 */ /* 0x000fe400078e0003 */
[----:B------:R-:W-:Y:S02]  /*1b420*/  IMAD.MOV.U32 R11, RZ, RZ, 0x1f ;  /* 0x0000001fff0b7424 */ /* 0x000fe400078e00ff */
[----:B------:R-:W-:-:S07]  /*1b430*/  IMAD.MOV.U32 R15, RZ, RZ, -0x1 ;  /* 0xffffffffff0f7424 */ /* 0x000fce00078e00ff */
[----:B012---:R-:W-:Y:S05]  /*1b440*/  WARPSYNC.COLLECTIVE R15, `(.L_x_13630) ;  /* 0x000000000f087348 */ /* 0x007fea0003c00000 */
[----:B------:R3:W4:Y:S02]  /*1b450*/  SHFL.IDX P6, R14, R13, R12, R11 ;  /* 0x0000000c0d0e7389 */ /* 0x00072400000c000b */
[----:B01234-:R-:W-:Y:S01]  /*1b460*/  ENDCOLLECTIVE ;  /* 0x000000000000791b */ /* 0x01ffe20003800000 */
.L_x_13630:
[----:B------:R-:W-:Y:S05]  /*1b470*/  BSYNC B0 ;  /* 0x0000000000007941 */ /* 0x000fea0003800000 */
.L_x_13629:
[----:B------:R-:W-:Y:S05]  /*1b480*/  BRA `(.L_x_13423) ;  /* 0xffffffa000ac7947 */ /* 0x000fea000383ffff */
.L_x_13428:
[----:B0-----:R0:W1:Y:S02]  /*1b490*/  SYNCS.PHASECHK.TRANS64.TRYWAIT P0, [R4+URZ+0x16820], R0 ;  /* 0x01682000040075a7 */ /* 0x001064000800017f */
[----:B-1----:R-:W-:Y:S05]  /*1b4a0*/  @!P0 NANOSLEEP.SYNCS 0x989680 ;  /* 0x009896800000895d */ /* 0x002fea0003900000 */
[----:B------:R-:W1:Y:S02]  /*1b4b0*/  @!P0 SYNCS.PHASECHK.TRANS64 P0, [R4+URZ+0x16820], R0 ;  /* 0x01682000040085a7 */ /* 0x000e64000800007f */
[----:B-1----:R-:W-:Y:S05]  /*1b4c0*/  @!P0 BRA `(.L_x_13428) ;  /* 0xfffffffc00f08947 */ /* 0x002fea000383ffff */
[----:B------:R-:W-:Y:S05]  /*1b4d0*/  BRA `(.L_x_13631) ;  /* 0xffffffa400987947 */ /* 0x000fea000383ffff */
.L_x_13429:
        /* <DEDUP_REMOVED lines=8> */
[----:B0-----:R-:W-:Y:S05]  /*1b560*/  WARPSYNC.COLLECTIVE R15, `(.L_x_13633) ;  /* 0x000000000f087348 */ /* 0x001fea0003c00000 */
[----:B------:R1:W2:Y:S02]  /*1b570*/  SHFL.IDX P6, R14, R13, R12, R11 ;  /* 0x0000000c0d0e7389 */ /* 0x0002a400000c000b */
[----:B012---:R-:W-:Y:S01]  /*1b580*/  ENDCOLLECTIVE ;  /* 0x000000000000791b */ /* 0x007fe20003800000 */
.L_x_13633:
[----:B------:R-:W-:Y:S05]  /*1b590*/  BSYNC B0 ;  /* 0x0000000000007941 */ /* 0x000fea0003800000 */
.L_x_13632:
[----:B------:R-:W-:Y:S05]  /*1b5a0*/  BRA `(.L_x_13634) ;  /* 0xffffffa400807947 */ /* 0x000fea000383ffff */
.L_x_13430:
[----:B------:R-:W-:Y:S01]  /*1b5b0*/  BSSY B0, `(.L_x_13635) ;  /* 0x0000006000007945 */ /* 0x000fe20003800000 */
[----:B------:R-:W-:-:S07]  /*1b5c0*/  IMAD.MOV.U32 R15, RZ, RZ, -0x1 ;  /* 0xffffffffff0f7424 */ /* 0x000fce00078e00ff */
[----:B0-----:R-:W-:Y:S05]  /*1b5d0*/  WARPSYNC.COLLECTIVE R15, `(.L_x_13636) ;  /* 0x000000000f0c7348 */ /* 0x001fea0003c00000 */
[----:B------:R-:W-:Y:S02]  /*1b5e0*/  ELECT P6, UR62, PT ;  /* 0x00000000003e782f */ /* 0x000fe400038c0000 */
[----:B------:R-:W-:Y:S01]  /*1b5f0*/  MOV R14, UR62 ;  /* 0x0000003e000e7c02 */ /* 0x000fe20008000f00 */
[----:B0-----:R-:W-:Y:S10]  /*1b600*/  ENDCOLLECTIVE ;  /* 0x000000000000791b */ /* 0x001ff40003800000 */
.L_x_13636:
[----:B------:R-:W-:Y:S05]  /*1b610*/  BSYNC B0 ;  /* 0x0000000000007941 */ /* 0x000fea0003800000 */
.L_x_13635:
[----:B------:R-:W-:Y:S05]  /*1b620*/  BRA `(.L_x_13637) ;  /* 0xffffffa400747947 */ /* 0x000fea000383ffff */
.L_x_13432:
[----:B0-----:R0:W1:Y:S02]  /*1b630*/  SYNCS.PHASECHK.TRANS64.TRYWAIT P1, [R5+URZ+0x16840], R0 ;  /* 0x01684000050075a7 */ /* 0x001064000802017f */
[----:B-1----:R-:W-:Y:S05]  /*1b640*/  @!P1 NANOSLEEP.SYNCS 0x989680 ;  /* 0x009896800000995d */ /* 0x002fea0003900000 */
[----:B------:R-:W1:Y:S02]  /*1b650*/  @!P1 SYNCS.PHASECHK.TRANS64 P1, [R5+URZ+0x16840], R0 ;  /* 0x01684000050095a7 */ /* 0x000e64000802007f */
[----:B-1----:R-:W-:Y:S05]  /*1b660*/  @!P1 BRA `(.L_x_13432) ;  /* 0xfffffffc00f09947 */ /* 0x002fea000383ffff */
[----:B------:R-:W-:Y:S05]  /*1b670*/  BRA `(.L_x_13638) ;  /* 0xffffffa400947947 */ /* 0x000fea000383ffff */
.L_x_13434:
[----:B-1----:R1:W2:Y:S02]  /*1b680*/  SYNCS.PHASECHK.TRANS64.TRYWAIT P1, [R25+URZ+0x16840], R2 ;  /* 0x01684002190075a7 */ /* 0x0022a4000802017f */
[----:B--2---:R-:W-:Y:S05]  /*1b690*/  @!P1 NANOSLEEP.SYNCS 0x989680 ;  /* 0x009896800000995d */ /* 0x004fea0003900000 */
[----:B------:R-:W2:Y:S02]  /*1b6a0*/  @!P1 SYNCS.PHASECHK.TRANS64 P1, [R25+URZ+0x16840], R2 ;  /* 0x01684002190095a7 */ /* 0x000ea4000802007f */
[----:B--2---:R-:W-:Y:S05]  /*1b6b0*/  @!P1 BRA `(.L_x_13434) ;  /* 0xfffffffc00f09947 */ /* 0x004fea000383ffff */
[----:B------:R-:W-:Y:S05]  /*1b6c0*/  BRA `(.L_x_13639) ;  /* 0xffffffa400a07947 */ /* 0x000fea000383ffff */
.L_x_13436:
[----:B--2---:R2:W3:Y:S02]  /*1b6d0*/  SYNCS.PHASECHK.TRANS64.TRYWAIT P1, [R5+URZ+0x16860], R0 ;  /* 0x01686000050075a7 */ /* 0x0044e4000802017f */
[----:B---3--:R-:W-:Y:S05]  /*1b6e0*/  @!P1 NANOSLEEP.SYNCS 0x989680 ;  /* 0x009896800000995d */ /* 0x008fea0003900000 */
[----:B------:R-:W3:Y:S02]  /*1b6f0*/  @!P1 SYNCS.PHASECHK.TRANS64 P1, [R5+URZ+0x16860], R0 ;  /* 0x01686000050095a7 */ /* 0x000ee4000802007f */
[----:B---3--:R-:W-:Y:S05]  /*1b700*/  @!P1 BRA `(.L_x_13436) ;  /* 0xfffffffc00f09947 */ /* 0x008fea000383ffff */
[----:B------:R-:W-:Y:S05]  /*1b710*/  BRA `(.L_x_13640) ;  /* 0xffffffa4009c7947 */ /* 0x000fea000383ffff */
.L_x_13641:
        /* <DEDUP_REMOVED lines=14> */
.L_x_15864:


//--------------------- .text._ZN7cutlass13device_kernelIN5flash11enable_sm90INS1_16FlashAttnFwdSm90INS1_25CollectiveMainloopFwdSm90ILi2EN4cute5tupleIJNS5_1CILi1EEES8_S8_EEENS6_IJNS7_ILi192EEENS7_ILi128EEENS7_ILi64EEEEEELi64ENS_10bfloat16_tEfNS_4arch4Sm90ELb0ELb1ELb1ELb0ELb1ELb0ELb0ELb1ELb1ELb1ELb0ELb0EEENS1_21CollectiveEpilogueFwdINS6_IJSA_SC_SB_EEES9_SE_SG_Li384ELb0ELb1ELb0ELb0EEENS1_30DynamicPersistentTileSchedulerILi384ELi128ELb0ELb1ELb1EEEEEEEEEvNT_6ParamsE --------------------------
	.section	.text._ZN7cutlass13device_kernelIN5flash11enable_sm90INS1_16FlashAttnFwdSm90INS1_25CollectiveMainloopFwdSm90ILi2EN4cute5tupleIJNS5_1CILi1EEES8_S8_EEENS6_IJNS7_ILi192EEENS7_ILi128EEENS7_ILi64EEEEEELi64ENS_10bfloat16_tEfNS_4arch4Sm90ELb0ELb1ELb1ELb0ELb1ELb0ELb0ELb1ELb1ELb1ELb0ELb0EEENS1_21CollectiveEpilogueFwdINS6_IJSA_SC_SB_EEES9_SE_SG_Li384ELb0ELb1ELb0ELb0EEENS1_30DynamicPersistentTileSchedulerILi384ELi128ELb0ELb1ELb1EEEEEEEEEvNT_6ParamsE,"ax",@progbits
	.align	128
.text._ZN7cutlass13device_kernelIN5flash11enable_sm90INS1_16FlashAttnFwdSm90INS1_25CollectiveMainloopFwdSm90ILi2EN4cute5tupleIJNS5_1CILi1EEES8_S8_EEENS6_IJNS7_ILi192EEENS7_ILi128EEENS7_ILi64EEEEEELi64ENS_10bfloat16_tEfNS_4arch4Sm90ELb0ELb1ELb1ELb0ELb1ELb0ELb0ELb1ELb1ELb1ELb0ELb0EEENS1_21CollectiveEpilogueFwdINS6_IJSA_SC_SB_EEES9_SE_SG_Li384ELb0ELb1ELb0ELb0EEENS1_30DynamicPersistentTileSchedulerILi384ELi128ELb0ELb1ELb1EEEEEEEEEvNT_6ParamsE:
        .type           _ZN7cutlass13device_kernelIN5flash11enable_sm90INS1_16FlashAttnFwdSm90INS1_25CollectiveMainloopFwdSm90ILi2EN4cute5tupleIJNS5_1CILi1EEES8_S8_EEENS6_IJNS7_ILi192EEENS7_ILi128EEENS7_ILi64EEEEEELi64ENS_10bfloat16_tEfNS_4arch4Sm90ELb0ELb1ELb1ELb0ELb1ELb0ELb0ELb1ELb1ELb1ELb0ELb0EEENS1_21CollectiveEpilogueFwdINS6_IJSA_SC_SB_EEES9_SE_SG_Li384ELb0ELb1ELb0ELb0EEENS1_30DynamicPersistentTileSchedulerILi384ELi128ELb0ELb1ELb1EEEEEEEEEvNT_6ParamsE,@function
        .size           _ZN7cutlass13device_kernelIN5flash11enable_sm90INS1_16FlashAttnFwdSm90INS1_25CollectiveMainloopFwdSm90ILi2EN4cute5tupleIJNS5_1CILi1EEES8_S8_EEENS6_IJNS7_ILi192EEENS7_ILi128EEENS7_ILi64EEEEEELi64ENS_10bfloat16_tEfNS_4arch4Sm90ELb0ELb1ELb1ELb0ELb1ELb0ELb0ELb1ELb1ELb1ELb0ELb0EEENS1_21CollectiveEpilogueFwdINS6_IJSA_SC_SB_EEES9_SE_SG_Li384ELb0ELb1ELb0ELb0EEENS1_30DynamicPersistentTileSchedulerILi384ELi128ELb0ELb1ELb1EEEEEEEEEvNT_6ParamsE,(.L_x_15865 - _ZN7cutlass13device_kernelIN5flash11enable_sm90INS1_16FlashAttnFwdSm90INS1_25CollectiveMainloopFwdSm90ILi2EN4cute5tupleIJNS5_1CILi1EEES8_S8_EEENS6_IJNS7_ILi192EEENS7_ILi128EEENS7_ILi64EEEEEELi64ENS_10bfloat16_tEfNS_4arch4Sm90ELb0ELb1ELb1ELb0ELb1ELb0ELb0ELb1ELb1ELb1ELb0ELb0EEENS1_21CollectiveEpilogueFwdINS6_IJSA_SC_SB_EEES9_SE_SG_Li384ELb0ELb1ELb0ELb0EEENS1_30DynamicPersistentTileSchedulerILi384ELi128ELb0ELb1ELb1EEEEEEEEEvNT_6ParamsE)
        .other          _ZN7cutlass13device_kernelIN5flash11enable_sm90INS1_16FlashAttnFwdSm90INS1_25CollectiveMainloopFwdSm90ILi2EN4cute5tupleIJNS5_1CILi1EEES8_S8_EEENS6_IJNS7_ILi192EEENS7_ILi128EEENS7_ILi64EEEEEELi64ENS_10bfloat16_tEfNS_4arch4Sm90ELb0ELb1ELb1ELb0ELb1ELb0ELb0ELb1ELb1ELb1ELb0ELb0EEENS1_21CollectiveEpilogueFwdINS6_IJSA_SC_SB_EEES9_SE_SG_Li384ELb0ELb1ELb0ELb0EEENS1_30DynamicPersistentTileSchedulerILi384ELi128ELb0ELb1ELb1EEEEEEEEEvNT_6ParamsE,@"STO_CUDA_ENTRY STV_DEFAULT"
_ZN7cutlass13device_kernelIN5flash11enable_sm90INS1_16FlashAttnFwdSm90INS1_25CollectiveMainloopFwdSm90ILi2EN4cute5tupleIJNS5_1CILi1EEES8_S8_EEENS6_IJNS7_ILi192EEENS7_ILi128EEENS7_ILi64EEEEEELi64ENS_10bfloat16_tEfNS_4arch4Sm90ELb0ELb1ELb1ELb0ELb1ELb0ELb0ELb1ELb1ELb1ELb0ELb0EEENS1_21CollectiveEpilogueFwdINS6_IJSA_SC_SB_EEES9_SE_SG_Li384ELb0ELb1ELb0ELb0EEENS1_30DynamicPersistentTileSchedulerILi384ELi128ELb0ELb1ELb1EEEEEEEEEvNT_6ParamsE:
        /* <DEDUP_REMOVED lines=45> */
.L_x_13642:
        /* <DEDUP_REMOVED lines=22> */
.L_x_13643:
        /* <DEDUP_REMOVED lines=18> */
.L_x_13644:
        /* <DEDUP_REMOVED lines=22> */
.L_x_13645:
        /* <DEDUP_REMOVED lines=23> */
.L_x_13646:
        /* <DEDUP_REMOVED lines=8> */
.L_x_13648:
[----:B------:R-:W-:-:S08]  /*08a0*/  NOP ;  /* 0x0000000000007918 */ /* 0x000fd00000000000 */
[----:B------:R-:W0:Y:S02]  /*08b0*/  USETMAXREG.TRY_ALLOC.CTAPOOL UP0, 0xa0 ;  /* 0x000000a0000079c8 */ /* 0x000e240008000600 */
[----:B0-----:R-:W-:-:S13]  /*08c0*/  PLOP3.LUT P0, PT, PT, PT, UP0, 0x80, 0x0 ;  /* 0x000000000000781c */ /* 0x001fda0003f0f008 */
[----:B------:R-:W-:Y:S05]  /*08d0*/  @!P0 BRA `(.L_x_13648) ;  /* 0xfffffffc00f08947 */ /* 0x000fea000383ffff */
[----:B------:R-:W0:Y:S01]  /*08e0*/  S2R R2, SR_TID.X ;  /* 0x0000000000027919 */ /* 0x000e220000002100 */
[----:B-1----:R-:W1:Y:S08]  /*08f0*/  S2UR UR4, SR_CTAID.X ;  /* 0x00000000000479c3 */ /* 0x002e700000002500 */
        /* <DEDUP_REMOVED lines=16> */
[----:B------:R-:W-:Y:S02]  /*0a00*/  LEA.HI R2, R0, R10, RZ, 0x4 ;  /* 0x0000000a00027211 */ /* 0x000fe400078f20ff */
[----:B------:R-:W-:Y:S01]  /*0a10*/  LOP3.LUT R153, R154, 0xffffff80, RZ, 0xc0, !PT ;  /* 0xffffff809a997812 */ /* 0x000fe200078ec0ff */
[----:B------:R-:W-:Y:S01]  /*0a20*/  IMAD.SHL.U32 R4, R3, 0x20, RZ ;  /* 0x0000002003047824 */ /* 0x000fe200078e00ff */
[----:B------:R-:W-:Y:S02]  /*0a30*/  SHF.R.S32.HI R5, RZ, 0x4, R2 ;  /* 0x00000004ff057819 */ /* 0x000fe40000011402 */
[----:B------:R-:W-:Y:S01]  /*0a40*/  LOP3.LUT R3, R2, 0x3fffff0, RZ, 0xc0, !PT ;  /* 0x03fffff002037812 */ /* 0x000fe200078ec0ff */
[----:B------:R-:W-:Y:S01]  /*0a50*/  IMAD.IADD R153, R10, 0x1, -R153 ;  /* 0x000000010a997824 */ /* 0x000fe200078e0a99 */
[----:B------:R-:W-:-:S02]  /*0a60*/  LEA.HI R2, R2, R5, RZ, 0x1 ;  /* 0x0000000502027211 */ /* 0x000fc400078f08ff */
[----:B------:R-:W-:Y:S01]  /*0a70*/  LOP3.LUT R4, R4, 0xfffffc00, RZ, 0xc0, !PT ;  /* 0xfffffc0004047812 */ /* 0x000fe200078ec0ff */
[----:B------:R-:W-:Y:S01]  /*0a80*/  IMAD.IADD R3, R10, 0x1, -R3 ;  /* 0x000000010a037824 */ /* 0x000fe200078e0a03 */
[----:B------:R-:W-:Y:S02]  /*0a90*/  SHF.R.S32.HI R6, RZ, 0x1f, R153 ;  /* 0x0000001fff067819 */ /* 0x000fe40000011499 */
[----:B------:R-:W-:Y:S01]  /*0aa0*/  LOP3.LUT R2, R2, 0x1ffffffe, RZ, 0xc0, !PT ;  /* 0x1ffffffe02027812 */ /* 0x000fe200078ec0ff */
[----:B------:R-:W-:Y:S01]  /*0ab0*/  IMAD R3, R3, 0x40, R4 ;  /* 0x0000004003037824 */ /* 0x000fe200078e0204 */
[----:B------:R-:W-:Y:S02]  /*0ac0*/  LEA.HI R4, R6, R153, RZ, 0x2 ;  /* 0x0000009906047211 */ /* 0x000fe400078f10ff */
[----:B------:R-:W-:Y:S01]  /*0ad0*/  LEA.HI R7, R0, R10, RZ, 0x2 ;  /* 0x0000000a00077211 */ /* 0x000fe200078f10ff */
[----:B------:R-:W-:Y:S01]  /*0ae0*/  IMAD.IADD R2, R5, 0x1, -R2 ;  /* 0x0000000105027824 */ /* 0x000fe200078e0a02 */
[----:B------:R-:W-:-:S02]  /*0af0*/  SHF.R.S32.HI R5, RZ, 0x2, R4 ;  /* 0x00000002ff057819 */ /* 0x000fc40000011404 */
[----:B------:R-:W-:Y:S01]  /*0b00*/  SHF.R.S32.HI R8, RZ, 0x1f, R4 ;  /* 0x0000001fff087819 */ /* 0x000fe20000011404 */
[----:B------:R-:W-:Y:S01]  /*0b10*/  IMAD R156, R2, 0x8, R3 ;  /* 0x00000008029c7824 */ /* 0x000fe200078e0203 */
[----:B------:R-:W-:Y:S02]  /*0b20*/  SHF.R.S32.HI R154, RZ, 0x7, R154 ;  /* 0x00000007ff9a7819 */ /* 0x000fe4000001149a */
[----:B------:R-:W-:Y:S02]  /*0b30*/  LOP3.LUT R7, R7, 0xfffffffc, RZ, 0xc0, !PT ;  /* 0xfffffffc07077812 */ /* 0x000fe400078ec0ff */
[----:B------:R-:W-:Y:S01]  /*0b40*/  LEA.HI R8, R8, R5, RZ, 0x3 ;  /* 0x0000000508087211 */ /* 0x000fe200078f18ff */
[----:B------:R-:W-:Y:S01]  /*0b50*/  IMAD.HI R2, R154, 0x55555556, RZ ;  /* 0x555555569a027827 */ /* 0x000fe200078e02ff */
[----:B------:R-:W-:Y:S02]  /*0b60*/  LEA.HI R0, R0, R10, RZ, 0x3 ;  /* 0x0000000a00007211 */ /* 0x000fe400078f18ff */
[----:B------:R-:W-:Y:S01]  /*0b70*/  LOP3.LUT R8, R8, 0xfffffff8, RZ, 0xc0, !PT ;  /* 0xfffffff808087812 */ /* 0x000fe200078ec0ff */
[----:B------:R-:W-:Y:S01]  /*0b80*/  IMAD.IADD R7, R10, 0x1, -R7 ;  /* 0x000000010a077824 */ /* 0x000fe200078e0a07 */
[----:B------:R-:W-:-:S02]  /*0b90*/  LEA.HI R6, R6, R153, RZ, 0x5 ;  /* 0x0000009906067211 */ /* 0x000fc400078f28ff */
[----:B------:R-:W-:Y:S01]  /*0ba0*/  LOP3.LUT R18, R0, 0xfffffff8, RZ, 0xc0, !PT ;  /* 0xfffffff800127812 */ /* 0x000fe200078ec0ff */
[----:B------:R-:W-:Y:S01]  /*0bb0*/  IMAD.IADD R5, R5, 0x1, -R8 ;  /* 0x0000000105057824 */ /* 0x000fe200078e0a08 */
[----:B------:R-:W-:Y:S02]  /*0bc0*/  LEA.HI R9, R7, R7, RZ, 0x1 ;  /* 0x0000000707097211 */ /* 0x000fe400078f08ff */
[----:B------:R-:W-:Y:S01]  /*0bd0*/  LEA.HI R3, R2, R2, RZ, 0x1 ;  /* 0x0000000202037211 */ /* 0x000fe200078f08ff */
[----:B------:R-:W-:Y:S01]  /*0be0*/  IMAD.IADD R18, R10, 0x1, -R18 ;  /* 0x000000010a127824 */ /* 0x000fe200078e0a12 */
[----:B------:R-:W-:Y:S02]  /*0bf0*/  SHF.R.S32.HI R6, RZ, 0x5, R6 ;  /* 0x00000005ff067819 */ /* 0x000fe40000011406 */
[----:B------:R-:W-:Y:S01]  /*0c00*/  LOP3.LUT R2, R9, 0x1ffffffe, RZ, 0xc0, !PT ;  /* 0x1ffffffe09027812 */ /* 0x000fe200078ec0ff */
[----:B------:R-:W-:Y:S01]  /*0c10*/  IMAD R3, R3, -0x3, R154 ;  /* 0xfffffffd03037824 */ /* 0x000fe200078e029a */
[----:B------:R-:W-:Y:S01]  /*0c20*/  LOP3.LUT R16, R4, 0x7ffffffc, RZ, 0xc0, !PT ;  /* 0x7ffffffc04107812 */ /* 0x000fe200078ec0ff */
[----:B------:R-:W-:Y:S01]  /*0c30*/  IMAD R6, R6, 0x10, R5 ;  /* 0x0000001006067824 */ /* 0x000fe200078e0205 */
[----:B------:R-:W-:Y:S01]  /*0c40*/  SHF.R.S32.HI R152, RZ, 0x3, R0 ;  /* 0x00000003ff987819 */ /* 0x000fe20000011400 */
[----:B------:R-:W-:-:S02]  /*0c50*/  IMAD.SHL.U32 R22, R18, 0x8, RZ ;  /* 0x0000000812167824 */ /* 0x000fc400078e00ff */
[----:B------:R-:W-:Y:S02]  /*0c60*/  IMAD.IADD R2, R7, 0x1, -R2 ;  /* 0x0000000107027824 */ /* 0x000fe400078e0a02 */
[----:B------:R-:W-:Y:S01]  /*0c70*/  IMAD R155, R3, 0x40, R6 ;  /* 0x00000040039b7824 */ /* 0x000fe200078e0206 */
[----:B------:R-:W-:Y:S01]  /*0c80*/  SHF.R.S32.HI R157, RZ, 0x1f, R22 ;  /* 0x0000001fff9d7819 */ /* 0x000fe20000011416 */
[----:B------:R-:W-:Y:S02]  /*0c90*/  IMAD.IADD R16, R153, 0x1, -R16 ;  /* 0x0000000199107824 */ /* 0x000fe400078e0a10 */
[----:B------:R-:W-:-:S07]  /*0ca0*/  IMAD R17, R2, 0x8, R155 ;  /* 0x0000000802117824 */ /* 0x000fce00078e029b */
.L_x_13741:
        /* <DEDUP_REMOVED lines=12> */
[----:B012--5:R-:W-:Y:S05]  /*0d70*/  @!P0 BRA `(.L_x_13649) ;  /* 0x0000000000208947 */ /* 0x027fea0003800000 */
        /* <DEDUP_REMOVED lines=8> */
.L_x_13649:
[----:B------:R-:W-:Y:S01]  /*0e00*/  ULDC UR7, c[0x0][0xc54] ;  /* 0x0003150000077ab9 */ /* 0x000fe20000000800 */
[----:B------:R-:W-:Y:S01]  /*0e10*/  UMOV UR6, UR9 ;  /* 0x0000000900067c82 */ /* 0x000fe20008000000 */
[----:B------:R-:W-:-:S11]  /*0e20*/  UISETP.NE.AND UP0, UPT, UR7, 0x1, UPT ;  /* 0x000000010700788c */ /* 0x000fd6000bf05270 */
[----:B------:R-:W-:Y:S02]  /*0e30*/  @UP0 ULDC.64 UR10, c[0x0][0xc58] ;  /* 0x00031600000a0ab9 */ /* 0x000fe40000000a00 */
[----:B------:R-:W-:-:S04]  /*0e40*/  UIMAD.WIDE.U32 UR4, UR9, UR10, URZ ;  /* 0x0000000a090472a5 */ /* 0x000fc8000f8e003f */
[----:B------:R-:W-:-:S04]  /*0e50*/  @UP0 USHF.R.U32.HI UR6, URZ, UR11, UR5 ;  /* 0x0000000b3f060299 */ /* 0x000fc80008011605 */
[----:B------:R-:W-:-:S12]  /*0e60*/  UIMAD UR4, UR6, UR7, URZ ;  /* 0x00000007060472a4 */ /* 0x000fd8000f8e023f */
.L_x_13650:
        /* <DEDUP_REMOVED lines=51> */
.L_x_13652:
[----:B------:R-:W-:-:S11]  /*11a0*/  UISETP.NE.AND UP0, UPT, UR5, 0x1, UPT ;  /* 0x000000010500788c */ /* 0x000fd6000bf05270 */
[----:B------:R-:W-:Y:S02]  /*11b0*/  @UP0 ULDC.64 UR8, c[0x0][0x9e8] ;  /* 0x00027a0000080ab9 */ /* 0x000fe40000000a00 */
[----:B------:R-:W-:-:S04]  /*11c0*/  UIMAD.WIDE.U32 UR6, UR4, UR8, URZ ;  /* 0x00000008040672a5 */ /* 0x000fc8000f8e003f */
[----:B------:R-:W-:-:S12]  /*11d0*/  @UP0 USHF.R.U32.HI UR4, URZ, UR9, UR7 ;  /* 0x000000093f040299 */ /* 0x000fd80008011607 */
.L_x_13653:
[----:B------:R-:W-:-:S06]  /*11e0*/  UIMAD UR4, UR4, UR5, UR5 ;  /* 0x00000005040472a4 */ /* 0x000fcc000f8e0205 */
[----:B------:R-:W-:-:S07]  /*11f0*/  VIMNMX R0, R0, UR4, PT ;  /* 0x0000000400007c48 */ /* 0x000fce000bfe0100 */
.L_x_13651:
        /* <DEDUP_REMOVED lines=32> */
.L_x_13655:
[----:B------:R-:W-:-:S11]  /*1400*/  UISETP.NE.AND UP0, UPT, UR5, 0x1, UPT ;  /* 0x000000010500788c */ /* 0x000fd6000bf05270 */
[----:B------:R-:W-:Y:S02]  /*1410*/  @UP0 ULDC.64 UR10, c[0x0][0x9e8] ;  /* 0x00027a00000a0ab9 */ /* 0x000fe40000000a00 */
[----:B------:R-:W-:-:S04]  /*1420*/  UIMAD.WIDE.U32 UR6, UR4, UR10, URZ ;  /* 0x0000000a040672a5 */ /* 0x000fc8000f8e003f */
[----:B------:R-:W-:-:S12]  /*1430*/  @UP0 USHF.R.U32.HI UR4, URZ, UR11, UR7 ;  /* 0x0000000b3f040299 */ /* 0x000fd80008011607 */
.L_x_13656:
[----:B------:R-:W-:-:S04]  /*1440*/  UIMAD UR4, UR4, UR5, URZ ;  /* 0x00000005040472a4 */ /* 0x000fc8000f8e023f */
[----:B------:R-:W-:-:S04]  /*1450*/  UISETP.LT.AND UP0, UPT, UR9, UR4, UPT ;  /* 0x000000040900728c */ /* 0x000fc8000bf01270 */
[----:B------:R-:W-:-:S12]  /*1460*/  USEL UR9, UR9, UR4, !UP0 ;  /* 0x0000000409097287 */ /* 0x000fd8000c000000 */
.L_x_13654:
        /* <DEDUP_REMOVED lines=17> */
[----:B------:R-:W-:Y:S01]  /*1580*/  CS2R R12, SRZ ;  /* 0x00000000000c7805 */ /* 0x000fe2000001ff00 */
[----:B------:R-:W-:Y:S01]  /*1590*/  IMAD.MOV.U32 R106, RZ, RZ, RZ ;  /* 0x000000ffff6a7224 */ /* 0x000fe200078e00ff */
[----:B------:R-:W-:Y:S01]  /*15a0*/  CS2R R102, SRZ ;  /* 0x0000000000667805 */ /* 0x000fe2000001ff00 */
[----:B------:R-:W-:Y:S01]  /*15b0*/  IMAD.MOV.U32 R41, RZ, RZ, RZ ;  /* 0x000000ffff297224 */ /* 0x000fe200078e00ff */
[----:B------:R-:W-:-:S02]  /*15c0*/  CS2R R100, SRZ ;  /* 0x0000000000647805 */ /* 0x000fc4000001ff00 */
[----:B------:R-:W-:Y:S02]  /*15d0*/  ISETP.GT.AND P1, PT, R88, UR42, PT ;  /* 0x0000002a58007c0c */ /* 0x000fe4000bf24270 */
[----:B------:R-:W-:Y:S02]  /*15e0*/  CS2R R98, SRZ ;  /* 0x0000000000627805 */ /* 0x000fe4000001ff00 */
[----:B------:R-:W-:Y:S02]  /*15f0*/  CS2R R96, SRZ ;  /* 0x0000000000607805 */ /* 0x000fe4000001ff00 */
[----:B------:R-:W-:Y:S02]  /*1600*/  CS2R R94, SRZ ;  /* 0x00000000005e7805 */ /* 0x000fe4000001ff00 */
[----:B------:R-:W-:Y:S02]  /*1610*/  CS2R R92, SRZ ;  /* 0x00000000005c7805 */ /* 0x000fe4000001ff00 */
[----:B------:R-:W-:Y:S01]  /*1620*/  CS2R R90, SRZ ;  /* 0x00000000005a7805 */ /* 0x000fe2000001ff00 */
[----:B------:R-:W-:-:S02]  /*1630*/  IMAD.MOV.U32 R89, RZ, RZ, RZ ;  /* 0x000000ffff597224 */ /* 0x000fc400078e00ff */
[----:B------:R-:W-:Y:S05]  /*1640*/  @!P1 BRA `(.L_x_13657) ;  /* 0x000000d8001c9947 */ /* 0x000fea0003800000 */
[----:B------:R-:W0:Y:S01]  /*1650*/  SHFL.IDX PT, R0, R154, RZ, 0x1f ;  /* 0x00001fff9a007589 */ /* 0x000e2200000e0000 */
[----:B------:R-:W1:Y:S01]  /*1660*/  S2UR UR43, SR_CgaCtaId ;  /* 0x00000000002b79c3 */ /* 0x000e620000008800 */
[----:B------:R-:W-:Y:S01]  /*1670*/  UMOV UR45, 0x400 ;  /* 0x00000400002d7882 */ /* 0x000fe20000000000 */
        /* <DEDUP_REMOVED lines=28> */
.L_x_13658:
        /* <DEDUP_REMOVED lines=9> */
.L_x_13811:
[----:B------:R-:W-:Y:S05]  /*18d0*/  @!P0 BRA `(.L_x_13660) ;  /* 0x0000000000048947 */ /* 0x000fea0003800000 */
[----:B------:R-:W-:Y:S01]  /*18e0*/  BPT.TRAP 0x1 ;  /* 0x000000040000795c */ /* 0x000fe20000300000 */
.L_x_13660:
[----:B------:R-:W-:Y:S02]  /*18f0*/  IMAD.U32 R89, RZ, RZ, UR36 ;  /* 0x00000024ff597e24 */ /* 0x000fe4000f8e00ff */
[----:B0-----:R-:W-:-:S03]  /*1900*/  IMAD.U32 R0, RZ, RZ, UR46 ;  /* 0x0000002eff007e24 */ /* 0x001fc6000f8e00ff */
[----:B------:R-:W-:Y:S02]  /*1910*/  LEA R89, R89, UR45, 0x3 ;  /* 0x0000002d59597c11 */ /* 0x000fe4000f8e18ff */
[----:B------:R-:W-:-:S04]  /*1920*/  SHF.L.U32 R0, R0, 0x1f, RZ ;  /* 0x0000001f00007819 */ /* 0x000fc800000006ff */
[----:B------:R0:W1:Y:S01]  /*1930*/  SYNCS.PHASECHK.TRANS64.TRYWAIT P1, [R89+URZ+0x16830], R0 ;  /* 0x01683000590075a7 */ /* 0x000062000802017f */
[----:B------:R-:W-:Y:S05]  /*1940*/  @!P0 BRA `(.L_x_13661) ;  /* 0x0000000000048947 */ /* 0x000fea0003800000 */
[----:B------:R-:W-:Y:S01]  /*1950*/  BPT.TRAP 0x1 ;  /* 0x000000040000795c */ /* 0x000fe20000300000 */
.L_x_13661:
[----:B-1----:R-:W-:Y:S05]  /*1960*/  @P1 BRA `(.L_x_13662) ;  /* 0x0000000000081947 */ /* 0x002fea0003800000 */
[----:B------:R-:W1:Y:S02]  /*1970*/  SYNCS.PHASECHK.TRANS64.TRYWAIT P1, [R89+URZ+0x16830], R0 ;  /* 0x01683000590075a7 */ /* 0x000e64000802017f */
[----:B-1----:R-:W-:Y:S05]  /*1980*/  @!P1 BRA `(.L_x_13663) ;  /* 0x0000013400149947 */ /* 0x002fea0003800000 */
.L_x_13662:
        /* <DEDUP_REMOVED lines=35> */
.L_x_13664:
[----:B------:R-:W-:Y:S01]  /*1bc0*/  UISETP.NE.AND UP1, UPT, UR50, URZ, UPT ;  /* 0x0000003f3200728c */ /* 0x000fe2000bf25270 */
[----:B------:R-:W-:Y:S01]  /*1bd0*/  R2UR UR6, R89 ;  /* 0x00000000590672ca */ /* 0x000fe200000e0000 */
[----:B------:R-:W-:Y:S01]  /*1be0*/  ULDC UR7, c[0x0][0x9d8] ;  /* 0x0002760000077ab9 */ /* 0x000fe20000000800 */
[----:B------:R-:W-:Y:S01]  /*1bf0*/  UISETP.NE.AND UP0, UPT, UR49, URZ, UPT ;  /* 0x0000003f3100728c */ /* 0x000fe2000bf05270 */
[----:B------:R-:W-:Y:S01]  /*1c00*/  FMUL.FTZ R3, R24, UR7 ;  /* 0x0000000718037c20 */ /* 0x000fe20008410000 */
[----:B------:R-:W-:Y:S01]  /*1c10*/  FMUL.FTZ R24, R55, UR7 ;  /* 0x0000000737187c20 */ /* 0x000fe20008410000 */
[----:B------:R-:W-:Y:S01]  /*1c20*/  PLOP3.LUT P1, PT, PT, PT, UP1, 0x80, 0x0 ;  /* 0x000000000000781c */ /* 0x000fe20003f2f018 */
[----:B------:R-:W-:Y:S01]  /*1c30*/  FMUL.FTZ R55, R61, UR7 ;  /* 0x000000073d377c20 */ /* 0x000fe20008410000 */
[----:B------:R-:W-:Y:S01]  /*1c40*/  PLOP3.LUT P2, PT, PT, PT, UP1, 0x80, 0x0 ;  /* 0x000000000000781c */ /* 0x000fe20003f4f018 */
[----:B------:R-:W-:Y:S01]  /*1c50*/  FMUL.FTZ R94, R37, UR7 ;  /* 0x00000007255e7c20 */ /* 0x000fe20008410000 */
[----:B------:R-:W-:Y:S01]  /*1c60*/  VIADD R61, R17, UR38 ;  /* 0x00000026113d7c36 */ /* 0x000fe20008000000 */
[----:B------:R-:W2:Y:S01]  /*1c70*/  LDC R37, c[0x0][0x2f0] ;  /* 0x0000bc00ff257b82 */ /* 0x000ea20000000800 */
[----:B------:R-:W-:Y:S01]  /*1c80*/  @UP1 ULDC UR10, c[0x0][0x44c] ;  /* 0x00011300000a1ab9 */ /* 0x000fe20000000800 */
[----:B------:R-:W-:Y:S01]  /*1c90*/  FMUL.FTZ R91, R32, UR7 ;  /* 0x00000007205b7c20 */ /* 0x000fe20008410000 */
[----:B------:R-:W-:Y:S01]  /*1ca0*/  FMUL.FTZ R93, R36, UR7 ;  /* 0x00000007245d7c20 */ /* 0x000fe20008410000 */
[----:B------:R-:W-:Y:S01]  /*1cb0*/  FMUL.FTZ R92, R33, UR7 ;  /* 0x00000007215c7c20 */ /* 0x000fe20008410000 */
[----:B------:R-:W-:-:S02]  /*1cc0*/  IMAD.MOV.U32 R33, RZ, RZ, -0x80 ;  /* 0xffffff80ff217424 */ /* 0x000fc400078e00ff */
[----:B------:R-:W-:Y:S01]  /*1cd0*/  FMUL.FTZ R14, R25, UR7 ;  /* 0x00000007190e7c20 */ /* 0x000fe20008410000 */
[----:B------:R-:W-:Y:S01]  /*1ce0*/  FMUL.FTZ R25, R54, UR7 ;  /* 0x0000000736197c20 */ /* 0x000fe20008410000 */
[----:B------:R-:W-:Y:S01]  /*1cf0*/  @P1 IMAD.HI.U32 R32, R61, UR10, RZ ;  /* 0x0000000a3d201c27 */ /* 0x000fe2000f8e00ff */
[----:B------:R-:W3:Y:S01]  /*1d00*/  LDC R36, c[0x0][0x288] ;  /* 0x0000a200ff247b82 */ /* 0x000ee20000000800 */
[----:B------:R-:W-:Y:S02]  /*1d10*/  @UP1 ULDC UR10, c[0x0][0x450] ;  /* 0x00011400000a1ab9 */ /* 0x000fe40000000800 */
[----:B------:R-:W-:Y:S01]  /*1d20*/  FMUL.FTZ R54, R60, UR7 ;  /* 0x000000073c367c20 */ /* 0x000fe20008410000 */
[----:B------:R-:W-:Y:S01]  /*1d30*/  IMAD R96, R88, R33, 0x80 ;  /* 0x0000008058607424 */ /* 0x000fe200078e0221 */
[----:B------:R-:W-:Y:S01]  /*1d40*/  @P2 SHF.R.U32.HI R61, RZ, UR10, R32 ;  /* 0x0000000aff3d2c19 */ /* 0x000fe20008011620 */
[----:B------:R-:W-:Y:S01]  /*1d50*/  UIADD3 UR6, UR6, 0x16840, URZ ;  /* 0x0001684006067890 */ /* 0x000fe2000fffe03f */
[----:B------:R-:W-:Y:S01]  /*1d60*/  FMUL.FTZ R5, R30, UR7 ;  /* 0x000000071e057c20 */ /* 0x000fe20008410000 */
[----:B------:R-:W-:-:S02]  /*1d70*/  VIADD R33, R96, 0x1 ;  /* 0x0000000160217836 */ /* 0x000fc40000000000 */
[----:B------:R-:W-:Y:S01]  /*1d80*/  FMUL.FTZ R21, R50, UR7 ;  /* 0x0000000732157c20 */ /* 0x000fe20008410000 */
[----:B------:R-:W4:Y:S01]  /*1d90*/  SHFL.IDX PT, R60, R61, RZ, 0x1c1f ;  /* 0x001c1fff3d3c7589 */ /* 0x000f2200000e0000 */
        /* <DEDUP_REMOVED lines=13> */
[----:B01----:R-:W-:Y:S01]  /*1e70*/  FMUL.FTZ R0, R26, UR7 ;  /* 0x000000071a007c20 */ /* 0x003fe20008410000 */
        /* <DEDUP_REMOVED lines=41> */
[C---:B--2---:R-:W-:Y:S01]  /*2110*/  IMAD R63, R37.reuse, UR40, R56 ;  /* 0x00000028253f7c24 */ /* 0x044fe2000f8e0238 */
[----:B------:R-:W0:Y:S01]  /*2120*/  MUFU.TANH R3, R3 ;  /* 0x0000000300037308 */ /* 0x000e220000002400 */
[----:B------:R-:W-:Y:S01]  /*2130*/  ULDC UR22, c[0x0][0x9dc] ;  /* 0x0002770000167ab9 */ /* 0x000fe20000000800 */
[----:B------:R-:W-:Y:S01]  /*2140*/  SYNCS.ARRIVE.TRANS64.RED.A1T0 RZ, [UR6], RZ ;  /* 0x000000ffffff79a7 */ /* 0x000fe20008100406 */
[----:B------:R-:W-:Y:S01]  /*2150*/  ULOP3.LUT UR6, URZ, UR22, URZ, 0x33, !UPT ;  /* 0x000000163f067292 */ /* 0x000fe2000f8e333f */
[----:B------:R-:W-:Y:S01]  /*2160*/  IMAD R57, R37, UR40, R96 ;  /* 0x0000002825397c24 */ /* 0x000fe2000f8e0260 */
[----:B------:R-:W-:Y:S01]  /*2170*/  ULDC UR11, c[0x0][0x9e0] ;  /* 0x00027800000b7ab9 */ /* 0x000fe20000000800 */
[----:B---3--:R-:W-:Y:S01]  /*2180*/  IMAD.IADD R63, R63, 0x1, -R36 ;  /* 0x000000013f3f7824 */ /* 0x008fe200078e0a24 */
[----:B------:R-:W-:Y:S01]  /*2190*/  LEA R86, R88, 0xffffff80, 0x7 ;  /* 0xffffff8058567811 */ /* 0x000fe200078e38ff */
[----:B------:R-:W1:Y:S01]  /*21a0*/  MUFU.TANH R14, R14 ;  /* 0x0000000e000e7308 */ /* 0x000e620000002400 */
[----:B------:R-:W-:-:S02]  /*21b0*/  IMAD R71, R16, -0x2, R57 ;  /* 0xfffffffe10477824 */ /* 0x000fc400078e0239 */
[C---:B------:R-:W-:Y:S02]  /*21c0*/  VIADD R98, R63.reuse, UR11 ;  /* 0x0000000b3f627c36 */ /* 0x040fe40008000000 */
[----:B------:R-:W-:-:S03]  /*21d0*/  VIADD R73, R63, UR6 ;  /* 0x000000063f497c36 */ /* 0x000fc60008000000 */
[----:B------:R-:W2:Y:S01]  /*21e0*/  MUFU.TANH R0, R0 ;  /* 0x0000000000007308 */ /* 0x000ea20000002400 */
[----:B----4-:R-:W-:Y:S01]  /*21f0*/  VIADDMNMX R63, R60, R98, R71, PT ;  /* 0x000000623c3f7246 */ /* 0x010fe20003800147 */
[----:B------:R-:W-:-:S06]  /*2200*/  IMAD.IADD R65, R73, 0x1, R60 ;  /* 0x0000000149417824 */ /* 0x000fcc00078e023c */
        /* <DEDUP_REMOVED lines=76> */
.L_x_13667:
[----:B------:R-:W-:Y:S02]  /*26d0*/  ULDC UR6, c[0x0][0x9e4] ;  /* 0x0002790000067ab9 */ /* 0x000fe40000000800 */
[----:B------:R-:W-:-:S05]  /*26e0*/  IMAD.U32 R60, RZ, RZ, UR6 ;  /* 0x00000006ff3c7e24 */ /* 0x000fca000f8e00ff */
[----:B------:R-:W-:-:S13]  /*26f0*/  ISETP.NE.AND P1, PT, R60, 0x1, PT ;  /* 0x000000013c00780c */ /* 0x000fda0003f25270 */
[----:B------:R-:W1:Y:S02]  /*2700*/  @P1 LDC.64 R56, c[0x0][0x9e8] ;  /* 0x00027a00ff381b82 */ /* 0x000e640000000a00 */
[----:B-1----:R-:W-:-:S05]  /*2710*/  @P1 IMAD.HI.U32 R56, R67, R56, RZ ;  /* 0x0000003843381227 */ /* 0x002fca00078e00ff */
[----:B------:R-:W-:-:S07]  /*2720*/  @P1 SHF.R.U32.HI R67, RZ, R57, R56 ;  /* 0x00000039ff431219 */ /* 0x000fce0000011638 */
.L_x_13668:
[----:B------:R-:W-:Y:S05]  /*2730*/  BSYNC B0 ;  /* 0x0000000000007941 */ /* 0x000fea0003800000 */
.L_x_13666:
[----:B------:R-:W-:-:S04]  /*2740*/  IMAD R67, R67, R60, -R86 ;  /* 0x0000003c43437224 */ /* 0x000fc800078e0a56 */
[----:B------:R-:W-:-:S05]  /*2750*/  IMAD R56, R16, -0x2, R67 ;  /* 0xfffffffe10387824 */ /* 0x000fca00078e0243 */
[----:B------:R-:W-:Y:S02]  /*2760*/  VIADDMNMX R63, R56, R60, R63, PT ;  /* 0x0000003c383f7246 */ /* 0x000fe4000380013f */
[----:B------:R-:W-:-:S07]  /*2770*/  VIMNMX R65, R65, R56, !PT ;  /* 0x0000003841417248 */ /* 0x000fce0007fe0100 */
.L_x_13665:
[C---:B------:R-:W-:Y:S01]  /*2780*/  ISETP.GE.AND P6, PT, R96.reuse, 0xa, PT ;  /* 0x0000000a6000780c */ /* 0x040fe20003fc6270 */
[----:B------:R-:W-:Y:S01]  /*2790*/  UISETP.NE.AND UP0, UPT, UR49, URZ, UPT ;  /* 0x0000003f3100728c */ /* 0x000fe2000bf05270 */
        /* <DEDUP_REMOVED lines=12> */
[----:B------:R-:W1:Y:S01]  /*2860*/  SHFL.IDX PT, R14, R61, 0x1, 0x1c1f ;  /* 0x003c1f003d0e7f89 */ /* 0x000e6200000e0000 */
[----:B------:R-:W-:Y:S02]  /*2870*/  ISETP.GT.AND P4, PT, R65, 0x9, !P6 ;  /* 0x000000094100780c */ /* 0x000fe40007784270 */
        /* <DEDUP_REMOVED lines=37> */
[----:B------:R-:W-:Y:S01]  /*2ad0*/  FSEL R82, R41, -INF , !P3 ;  /* 0xff80000029527808 */ /* 0x000fe20005800000 */
[----:B-1----:R-:W-:Y:S01]  /*2ae0*/  IMAD.IADD R41, R73, 0x1, R14 ;  /* 0x0000000149297824 */ /* 0x002fe200078e020e */
        /* <DEDUP_REMOVED lines=125> */
[----:B------:R-:W-:Y:S02]  /*32c0*/  ISETP.GE.AND P6, PT, R96, 0x7a, PT ;  /* 0x0000007a6000780c */ /* 0x000fe40003fc6270 */
[----:B------:R-:W-:-:S11]  /*32d0*/  VIADDMNMX R3, R14, R98, R71, PT ;  /* 0x000000620e037246 */ /* 0x000fd60003800147 */
        /* <DEDUP_REMOVED lines=20> */
.L_x_13671:
[----:B------:R-:W-:Y:S02]  /*3420*/  ULDC UR6, c[0x0][0x9e4] ;  /* 0x0002790000067ab9 */ /* 0x000fe40000000800 */
[----:B------:R-:W-:-:S05]  /*3430*/  IMAD.U32 R51, RZ, RZ, UR6 ;  /* 0x00000006ff337e24 */ /* 0x000fca000f8e00ff */
[----:B------:R-:W-:-:S13]  /*3440*/  ISETP.NE.AND P6, PT, R51, 0x1, PT ;  /* 0x000000013300780c */ /* 0x000fda0003fc5270 */
[----:B------:R-:W0:Y:S02]  /*3450*/  @P6 LDC.64 R14, c[0x0][0x9e8] ;  /* 0x00027a00ff0e6b82 */ /* 0x000e240000000a00 */
[----:B0-----:R-:W-:-:S05]  /*3460*/  @P6 IMAD.HI.U32 R14, R47, R14, RZ ;  /* 0x0000000e2f0e6227 */ /* 0x001fca00078e00ff */
[----:B------:R-:W-:-:S07]  /*3470*/  @P6 SHF.R.U32.HI R47, RZ, R15, R14 ;  /* 0x0000000fff2f6219 */ /* 0x000fce000001160e */
.L_x_13672:
[----:B------:R-:W-:Y:S05]  /*3480*/  BSYNC B0 ;  /* 0x0000000000007941 */ /* 0x000fea0003800000 */
.L_x_13670:
[----:B------:R-:W-:-:S04]  /*3490*/  IMAD R47, R47, R51, -R86 ;  /* 0x000000332f2f7224 */ /* 0x000fc800078e0a56 */
[----:B------:R-:W-:-:S05]  /*34a0*/  IMAD R14, R16, -0x2, R47 ;  /* 0xfffffffe100e7824 */ /* 0x000fca00078e022f */
[----:B------:R-:W-:Y:S02]  /*34b0*/  VIADDMNMX R3, R14, R51, R3, PT ;  /* 0x000000330e037246 */ /* 0x000fe40003800103 */
[----:B------:R-:W-:-:S07]  /*34c0*/  VIMNMX R41, R41, R14, !PT ;  /* 0x0000000e29297248 */ /* 0x000fce0007fe0100 */
.L_x_13669:
[----:B------:R-:W-:Y:S01]  /*34d0*/  ISETP.GT.AND P1, PT, R41, 0x1, !P1 ;  /* 0x000000012900780c */ /* 0x000fe20004f24270 */
[----:B------:R-:W-:Y:S01]  /*34e0*/  ULDC UR6, c[0x0][0x988] ;  /* 0x0002620000067ab9 */ /* 0x000fe20000000800 */
[----:B------:R-:W-:Y:S01]  /*34f0*/  LOP3.LUT P6, RZ, R19, 0x4, RZ, 0xc0, !PT ;  /* 0x0000000413ff7812 */ /* 0x000fe200078cc0ff */
        /* <DEDUP_REMOVED lines=29> */
[----:B------:R-:W-:Y:S02]  /*36d0*/  LOP3.LUT P2, RZ, R19, 0x40000, RZ, 0xc0, !PT ;  /* 0x0004000013ff7812 */ /* 0x000fe4000784c0ff */
[----:B------:R-:W-:Y:S02]  /*36e0*/  ISETP.LT.OR P1, PT, R3, 0x19, P1 ;  /* 0x000000190300780c */ /* 0x000fe40000f21670 */
[----:B------:R-:W-:-:S02]  /*36f0*/  FMNMX.FTZ R5, R114, R5, !PT ;  /* 0x0000000572057209 */ /* 0x000fc40007810000 */
[----:B------:R-:W-:Y:S01]  /*3700*/  FSEL R80, R9, -INF , !P1 ;  /* 0xff80000009507808 */ /* 0x000fe20004800000 */
[----:B------:R-:W-:Y:S01]  /*3710*/  IMAD.U32 R9, RZ, RZ, UR6 ;  /* 0x00000006ff097e24 */ /* 0x000fe2000f8e00ff */
[----:B------:R-:W-:Y:S01]  /*3720*/  LOP3.LUT P1, RZ, R19, 0x1000000, RZ, 0xc0, !PT ;  /* 0x0100000013ff7812 */ /* 0x000fe2000782c0ff */
[----:B------:R-:W-:Y:S01]  /*3730*/  @UP1 ULDC UR6, c[0x0][0x44c] ;  /* 0x0001130000061ab9 */ /* 0x000fe20000000800 */
[----:B------:R-:W-:Y:S01]  /*3740*/  FMNMX.FTZ R5, R82, R5, !PT ;  /* 0x0000000552057209 */ /* 0x000fe20007810000 */
[----:B------:R-:W-:Y:S01]  /*3750*/  UIMAD.WIDE.U32 UR6, UR38, UR6, URZ ;  /* 0x00000006260672a5 */ /* 0x000fe2000f8e003f */
[----:B------:R-:W-:Y:S02]  /*3760*/  ISETP.GT.AND P1, PT, R41, 0x19, !P1 ;  /* 0x000000192900780c */ /* 0x000fe40004f24270 */
[----:B------:R-:W-:Y:S01]  /*3770*/  LOP3.LUT P6, RZ, R19, 0x20000, RZ, 0xc0, !PT ;  /* 0x0002000013ff7812 */ /* 0x000fe200078cc0ff */
[----:B------:R-:W-:Y:S01]  /*3780*/  @UP1 USHF.R.U32.HI UR10, URZ, UR14, UR7 ;  /* 0x0000000e3f0a1299 */ /* 0x000fe20008011607 */
[----:B------:R-:W-:-:S02]  /*3790*/  ISETP.LT.OR P1, PT, R3, 0x1a, P1 ;  /* 0x0000001a0300780c */ /* 0x000fc40000f21670 */
[----:B------:R-:W-:Y:S01]  /*37a0*/  FMNMX.FTZ R5, R112, R5, !PT ;  /* 0x0000000570057209 */ /* 0x000fe20007810000 */
[----:B------:R-:W-:Y:S01]  /*37b0*/  UIADD3 UR51, UR51, UR10, URZ ;  /* 0x0000000a33337290 */ /* 0x000fe2000fffe03f */
[----:B------:R-:W-:Y:S02]  /*37c0*/  FSEL R100, R8, -INF , !P1 ;  /* 0xff80000008647808 */ /* 0x000fe40004800000 */
[----:B------:R-:W-:Y:S01]  /*37d0*/  LOP3.LUT P1, RZ, R19, 0x800000, RZ, 0xc0, !PT ;  /* 0x0080000013ff7812 */ /* 0x000fe2000782c0ff */
[----:B------:R-:W-:Y:S01]  /*37e0*/  UIADD3 UR10, UR51, UR11, URZ ;  /* 0x0000000b330a7290 */ /* 0x000fe2000fffe03f */
        /* <DEDUP_REMOVED lines=60> */
[----:B------:R-:W-:Y:S02]  /*3bb0*/  ISETP.LT.OR P3, PT, R3, 0x71, P3 ;  /* 0x000000710300780c */ /* 0x000fe40001f61670 */
[C---:B------:R-:W-:Y:S02]  /*3bc0*/  ISETP.GT.AND P1, PT, R41.reuse, 0x41, !P1 ;  /* 0x000000412900780c */ /* 0x040fe40004f24270 */
[----:B------:R-:W-:Y:S02]  /*3bd0*/  ISETP.GT.AND P5, PT, R41, 0x78, !P5 ;  /* 0x000000782900780c */ /* 0x000fe40006fa4270 */
[----:B------:R-:W-:-:S02]  /*3be0*/  ISETP.LT.OR P1, PT, R3, 0x42, P1 ;  /* 0x000000420300780c */ /* 0x000fc40000f21670 */
[----:B0-----:R-:W-:Y:S02]  /*3bf0*/  FMNMX.FTZ R10, R5, R10, !PT ;  /* 0x0000000a050a7209 */ /* 0x001fe40007810000 */
[----:B------:R-:W-:Y:S02]  /*3c00*/  FSEL R20, R29, -INF , !P1 ;  /* 0xff8000001d147808 */ /* 0x000fe40004800000 */
[----:B------:R-:W-:Y:S01]  /*3c10*/  LOP3.LUT P1, RZ, R19, 0x2000, RZ, 0xc0, !PT ;  /* 0x0000200013ff7812 */ /* 0x000fe2000782c0ff */
[----:B------:R-:W0:Y:S01]  /*3c20*/  SHFL.BFLY PT, R7, R10, 0x1, 0x1f ;  /* 0x0c201f000a077f89 */ /* 0x000e2200000e0000 */
[----:B------:R-:W-:Y:S02]  /*3c30*/  ISETP.LT.OR P4, PT, R3, 0x72, P4 ;  /* 0x000000720300780c */ /* 0x000fe40002781670 */
[----:B------:R-:W-:Y:S02]  /*3c40*/  ISETP.GT.AND P1, PT, R41, 0x48, !P1 ;  /* 0x000000482900780c */ /* 0x000fe40004f24270 */
[----:B------:R-:W-:-:S02]  /*3c50*/  FSEL R28, R28, -INF , !P3 ;  /* 0xff8000001c1c7808 */ /* 0x000fc40005800000 */
[C---:B------:R-:W-:Y:S02]  /*3c60*/  ISETP.LT.OR P1, PT, R3.reuse, 0x49, P1 ;  /* 0x000000490300780c */ /* 0x040fe40000f21670 */
        /* <DEDUP_REMOVED lines=9> */
[----:B------:R-:W-:-:S03]  /*3d00*/  FMUL.FTZ R25, R12, R9 ;  /* 0x000000090c197220 */ /* 0x000fc60000410000 */
        /* <DEDUP_REMOVED lines=29> */
[-CC-:B------:R-:W-:Y:S01]  /*3ee0*/  FFMA.FTZ R76, R76, R9.reuse, -R25.reuse ;  /* 0x000000094c4c7223 */ /* 0x180fe20000010819 */
[----:B------:R-:W-:Y:S01]  /*3ef0*/  ISETP.LT.OR P1, PT, R3, 0x1, P1 ;  /* 0x000000010300780c */ /* 0x000fe20000f21670 */
[-CC-:B------:R-:W-:Y:S01]  /*3f00*/  FFMA.FTZ R5, R132, R9.reuse, -R25.reuse ;  /* 0x0000000984057223 */ /* 0x180fe20000010819 */
[-CC-:B------:R-:W-:Y:S01]  /*3f10*/  FFMA.FTZ R132, R74, R9.reuse, -R25.reuse ;  /* 0x000000094a847223 */ /* 0x180fe20000010819 */
[----:B------:R-:W-:Y:S01]  /*3f20*/  ISETP.GT.AND P6, PT, R41, 0x79, !P6 ;  /* 0x000000792900780c */ /* 0x000fe200077c4270 */
[-CC-:B------:R-:W-:Y:S01]  /*3f30*/  FFMA.FTZ R148, R43, R9.reuse, -R25.reuse ;  /* 0x000000092b947223 */ /* 0x180fe20000010819 */
[----:B------:R-:W-:Y:S01]  /*3f40*/  FSEL R0, R0, -INF , !P1 ;  /* 0xff80000000007808 */ /* 0x000fe20004800000 */
[-CC-:B------:R-:W-:Y:S01]  /*3f50*/  FFMA.FTZ R150, R130, R9.reuse, -R25.reuse ;  /* 0x0000000982967223 */ /* 0x180fe20000010819 */
[----:B------:R-:W-:Y:S01]  /*3f60*/  LOP3.LUT P1, RZ, R19, 0x4000000, RZ, 0xc0, !PT ;  /* 0x0400000013ff7812 */ /* 0x000fe2000782c0ff */
[----:B------:R-:W-:Y:S01]  /*3f70*/  MUFU.EX2 R5, R5 ;  /* 0x0000000500057308 */ /* 0x000fe20000000800 */
[----:B------:R-:W-:Y:S01]  /*3f80*/  FMNMX.FTZ R11, R0, R106, !PT ;  /* 0x0000006a000b7209 */ /* 0x000fe20007810000 */
[-CC-:B------:R-:W-:Y:S01]  /*3f90*/  FFMA.FTZ R7, R128, R9.reuse, -R25.reuse ;  /* 0x0000000980077223 */ /* 0x180fe20000010819 */
[----:B------:R-:W-:Y:S01]  /*3fa0*/  ISETP.GT.AND P1, PT, R41, 0x68, !P1 ;  /* 0x000000682900780c */ /* 0x000fe20004f24270 */
[--C-:B------:R-:W-:Y:S01]  /*3fb0*/  FFMA.FTZ R144, R126, R9, -R25.reuse ;  /* 0x000000097e907223 */ /* 0x100fe20000010819 */
[----:B------:R-:W-:Y:S01]  /*3fc0*/  FMNMX.FTZ R11, R84, R11, !PT ;  /* 0x0000000b540b7209 */ /* 0x000fe20007810000 */
[--C-:B------:R-:W-:Y:S01]  /*3fd0*/  FFMA.FTZ R120, R120, R9, -R25.reuse ;  /* 0x0000000978787223 */ /* 0x100fe20000010819 */
[----:B------:R-:W-:Y:S01]  /*3fe0*/  ISETP.LT.OR P1, PT, R3, 0x69, P1 ;  /* 0x000000690300780c */ /* 0x000fe20000f21670 */
[----:B------:R-:W0:Y:S01]  /*3ff0*/  MUFU.EX2 R148, R148 ;  /* 0x0000009400947308 */ /* 0x000e220000000800 */
        /* <DEDUP_REMOVED lines=15> */
[----:B------:R-:W-:Y:S01]  /*40f0*/  FFMA.FTZ R142, R112, R9, -R25 ;  /* 0x00000009708e7223 */ /* 0x000fe20000010819 */
[----:B------:R-:W-:Y:S01]  /*4100*/  FMNMX.FTZ R13, R100, R13, !PT ;  /* 0x0000000d640d7209 */ /* 0x000fe20007810000 */
[----:B------:R-:W2:Y:S01]  /*4110*/  MUFU.EX2 R7, R7 ;  /* 0x0000000700077308 */ /* 0x000ea20000000800 */
[----:B0-----:R-:W-:Y:S01]  /*4120*/  FADD.FTZ R47, R148, R5 ;  /* 0x00000005942f7221 */ /* 0x001fe20000010000 */
[--C-:B------:R-:W-:Y:S01]  /*4130*/  FFMA.FTZ R43, R42, R9, -R25.reuse ;  /* 0x000000092a2b7223 */ /* 0x100fe20000010819 */
[----:B------:R-:W-:Y:S01]  /*4140*/  FMNMX.FTZ R15, R6, R13, !PT ;  /* 0x0000000d060f7209 */ /* 0x000fe20007810000 */
[-CC-:B------:R-:W-:Y:S01]  /*4150*/  FFMA.FTZ R136, R110, R9.reuse, -R25.reuse ;  /* 0x000000096e887223 */ /* 0x180fe20000010819 */
[-CC-:B------:R-:W-:Y:S01]  /*4160*/  FFMA.FTZ R78, R78, R9.reuse, -R25.reuse ;  /* 0x000000094e4e7223 */ /* 0x180fe20000010819 */
[----:B------:R-:W-:Y:S01]  /*4170*/  FFMA.FTZ R138, R108, R9, -R25 ;  /* 0x000000096c8a7223 */ /* 0x000fe20000010819 */
[----:B------:R-:W-:Y:S01]  /*4180*/  FMNMX.FTZ R15, R98, R15, !PT ;  /* 0x0000000f620f7209 */ /* 0x000fe20007810000 */
[----:B------:R-:W0:Y:S01]  /*4190*/  MUFU.EX2 R144, R144 ;  /* 0x0000009000907308 */ /* 0x000e220000000800 */
[----:B-1----:R-:W-:Y:S01]  /*41a0*/  FADD.FTZ R52, R150, R47 ;  /* 0x0000002f96347221 */ /* 0x002fe20000010000 */
[--C-:B------:R-:W-:Y:S01]  /*41b0*/  FFMA.FTZ R134, R56, R9, -R25.reuse ;  /* 0x0000000938867223 */ /* 0x100fe20000010819 */
[----:B------:R-:W-:Y:S01]  /*41c0*/  FMNMX.FTZ R15, R8, R15, !PT ;  /* 0x0000000f080f7209 */ /* 0x000fe20007810000 */
[-CC-:B------:R-:W-:Y:S01]  /*41d0*/  FFMA.FTZ R118, R118, R9.reuse, -R25.reuse ;  /* 0x0000000976767223 */ /* 0x180fe20000010819 */
[-CC-:B------:R-:W-:Y:S01]  /*41e0*/  FFMA.FTZ R128, R58, R9.reuse, -R25.reuse ;  /* 0x000000093a807223 */ /* 0x180fe20000010819 */
[--C-:B------:R-:W-:Y:S01]  /*41f0*/  FFMA.FTZ R130, R64, R9, -R25.reuse ;  /* 0x0000000940827223 */ /* 0x100fe20000010819 */
[----:B------:R-:W-:Y:S01]  /*4200*/  FMNMX.FTZ R15, R96, R15, !PT ;  /* 0x0000000f600f7209 */ /* 0x000fe20007810000 */
[----:B------:R1:W3:Y:S01]  /*4210*/  MUFU.EX2 R11, R120 ;  /* 0x00000078000b7308 */ /* 0x0002e20000000800 */
[----:B--2---:R-:W-:Y:S01]  /*4220*/  FADD.FTZ R47, R7, R52 ;  /* 0x00000034072f7221 */ /* 0x004fe20000010000 */
[--C-:B------:R-:W-:Y:S01]  /*4230*/  FFMA.FTZ R33, R66, R9, -R25.reuse ;  /* 0x0000000942217223 */ /* 0x100fe20000010819 */
[----:B------:R-:W-:Y:S01]  /*4240*/  FMNMX.FTZ R21, R86, R15, !PT ;  /* 0x0000000f56157209 */ /* 0x000fe20007810000 */
[-CC-:B------:R-:W-:Y:S01]  /*4250*/  FFMA.FTZ R68, R68, R9.reuse, -R25.reuse ;  /* 0x0000000944447223 */ /* 0x180fe20000010819 */
[-CC-:B------:R-:W-:Y:S01]  /*4260*/  FFMA.FTZ R56, R70, R9.reuse, -R25.reuse ;  /* 0x0000000946387223 */ /* 0x180fe20000010819 */
[----:B------:R-:W-:Y:S01]  /*4270*/  FFMA.FTZ R126, R54, R9, -R25 ;  /* 0x00000009367e7223 */ /* 0x000fe20000010819 */
[----:B------:R-:W-:Y:S01]  /*4280*/  FMNMX.FTZ R21, R92, R21, !PT ;  /* 0x000000155c157209 */ /* 0x000fe20007810000 */
[----:B------:R-:W2:Y:S01]  /*4290*/  MUFU.EX2 R146, R146 ;  /* 0x0000009200927308 */ /* 0x000ea20000000800 */
[----:B0-----:R-:W-:Y:S01]  /*42a0*/  FADD.FTZ R52, R144, R47 ;  /* 0x0000002f90347221 */ /* 0x001fe20000010000 */
[--C-:B-1----:R-:W-:Y:S01]  /*42b0*/  FFMA.FTZ R120, R50, R9, -R25.reuse ;  /* 0x0000000932787223 */ /* 0x102fe20000010819 */
[----:B------:R-:W-:Y:S01]  /*42c0*/  FMNMX.FTZ R21, R90, R21, !PT ;  /* 0x000000155a157209 */ /* 0x000fe20007810000 */
[----:B------:R-:W-:Y:S01]  /*42d0*/  FFMA.FTZ R40, R40, R9, -R25 ;  /* 0x0000000928287223 */ /* 0x000fe20000010819 */
[----:B------:R-:W-:-:S02]  /*42e0*/  F2FP.BF16.F32.PACK_AB R148, R5, R148 ;  /* 0x000000940594723e */ /* 0x000fc400000010ff */
[----:B------:R-:W-:Y:S01]  /*42f0*/  FMNMX.FTZ R21, R24, R21, !PT ;  /* 0x0000001518157209 */ /* 0x000fe20007810000 */
[----:B------:R-:W0:Y:S01]  /*4300*/  MUFU.EX2 R13, R94 ;  /* 0x0000005e000d7308 */ /* 0x000e220000000800 */
[----:B---3--:R-:W-:Y:S01]  /*4310*/  FADD.FTZ R47, R11, R52 ;  /* 0x000000340b2f7221 */ /* 0x008fe20000010000 */
[----:B------:R-:W-:Y:S02]  /*4320*/  F2FP.BF16.F32.PACK_AB R150, R7, R150 ;  /* 0x000000960796723e */ /* 0x000fe400000010ff */
[----:B------:R-:W-:Y:S02]  /*4330*/  FMNMX.FTZ R29, R30, R21, !PT ;  /* 0x000000151e1d7209 */ /* 0x000fe40007810000 */
[----:B------:R-:W-:Y:S02]  /*4340*/  F2FP.BF16.F32.PACK_AB R144, R11, R144 ;  /* 0x000000900b90723e */ /* 0x000fe400000010ff */
[----:B------:R-:W-:Y:S01]  /*4350*/  FMNMX.FTZ R29, R20, R29, !PT ;  /* 0x0000001d141d7209 */ /* 0x000fe20007810000 */
[----:B------:R1:W-:Y:S03]  /*4360*/  MUFU.EX2 R21, R76 ;  /* 0x0000004c00157308 */ /* 0x0003e60000000800 */
[----:B------:R-:W-:-:S04]  /*4370*/  FMNMX.FTZ R29, R4, R29, !PT ;  /* 0x0000001d041d7209 */ /* 0x000fc80007810000 */
[----:B------:R-:W-:Y:S01]  /*4380*/  FMNMX.FTZ R29, R34, R29, !PT ;  /* 0x0000001d221d7209 */ /* 0x000fe20007810000 */
[----:B------:R-:W3:Y:S01]  /*4390*/  MUFU.EX2 R140, R140 ;  /* 0x0000008c008c7308 */ /* 0x000ee20000000800 */
[----:B-1----:R-:W-:Y:S01]  /*43a0*/  FSEL R76, R27, -INF , !P2 ;  /* 0xff8000001b4c7808 */ /* 0x002fe20005000000 */
[----:B------:R-:W-:Y:S01]  /*43b0*/  FFMA.FTZ R27, R60, R9, -R25 ;  /* 0x000000093c1b7223 */ /* 0x000fe20000010819 */
[----:B------:R-:W-:-:S04]  /*43c0*/  FMNMX.FTZ R35, R2, R29, !PT ;  /* 0x0000001d02237209 */ /* 0x000fc80007810000 */
[----:B------:R-:W-:Y:S01]  /*43d0*/  FMNMX.FTZ R35, R38, R35, !PT ;  /* 0x0000002326237209 */ /* 0x000fe20007810000 */
[----:B------:R-:W1:Y:S03]  /*43e0*/  MUFU.EX2 R15, R82 ;  /* 0x00000052000f7308 */ /* 0x000e660000000800 */
[----:B------:R-:W-:-:S04]  /*43f0*/  FMNMX.FTZ R35, R44, R35, !PT ;  /* 0x000000232c237209 */ /* 0x000fc80007810000 */
[----:B------:R-:W-:Y:S01]  /*4400*/  FMNMX.FTZ R35, R122, R35, !PT ;  /* 0x000000237a237209 */ /* 0x000fe20007810000 */
[----:B------:R-:W4:Y:S03]  /*4410*/  MUFU.EX2 R142, R142 ;  /* 0x0000008e008e7308 */ /* 0x000f260000000800 */
        /* <DEDUP_REMOVED lines=8> */
[----:B------:R2:W-:Y:S03]  /*44a0*/  MUFU.EX2 R3, R31 ;  /* 0x0000001f00037308 */ /* 0x0005e60000000800 */
[----:B------:R-:W-:-:S04]  /*44b0*/  FMNMX.FTZ R39, R32, R39, !PT ;  /* 0x0000002720277209 */ /* 0x000fc80007810000 */
[----:B------:R-:W-:Y:S01]  /*44c0*/  FMNMX.FTZ R39, R72, R39, !PT ;  /* 0x0000002748277209 */ /* 0x000fe20007810000 */
[----:B------:R-:W-:Y:S01]  /*44d0*/  MUFU.EX2 R138, R138 ;  /* 0x0000008a008a7308 */ /* 0x000fe20000000800 */
[-CC-:B--2---:R-:W-:Y:S01]  /*44e0*/  FFMA.FTZ R31, R62, R9.reuse, -R25.reuse ;  /* 0x000000093e1f7223 */ /* 0x184fe20000010819 */
[----:B------:R-:W-:Y:S02]  /*44f0*/  FFMA.FTZ R25, R46, R9, -R25 ;  /* 0x000000092e197223 */ /* 0x000fe40000010819 */
[----:B------:R-:W2:Y:S04]  /*4500*/  SHFL.BFLY PT, R10, R39, 0x2, 0x1f ;  /* 0x0c401f00270a7f89 */ /* 0x000ea800000e0000 */
[----:B------:R-:W-:Y:S08]  /*4510*/  MUFU.EX2 R35, R118 ;  /* 0x0000007600237308 */ /* 0x000ff00000000800 */
[----:B------:R-:W-:Y:S08]  /*4520*/  MUFU.EX2 R132, R132 ;  /* 0x0000008400847308 */ /* 0x000ff00000000800 */
[----:B------:R-:W-:Y:S01]  /*4530*/  MUFU.EX2 R134, R134 ;  /* 0x0000008600867308 */ /* 0x000fe20000000800 */
[----:B--2---:R-:W-:-:S07]  /*4540*/  FMNMX.FTZ R45, R39, R10, !PT ;  /* 0x0000000a272d7209 */ /* 0x004fce0007810000 */
[----:B------:R-:W-:Y:S01]  /*4550*/  MUFU.EX2 R27, R27 ;  /* 0x0000001b001b7308 */ /* 0x000fe20000000800 */
[----:B------:R-:W2:Y:S07]  /*4560*/  SHFL.BFLY PT, R10, R45, 0x1, 0x1f ;  /* 0x0c201f002d0a7f89 */ /* 0x000eae00000e0000 */
[----:B------:R-:W-:Y:S08]  /*4570*/  MUFU.EX2 R128, R128 ;  /* 0x0000008000807308 */ /* 0x000ff00000000800 */
[----:B------:R-:W-:Y:S08]  /*4580*/  MUFU.EX2 R31, R31 ;  /* 0x0000001f001f7308 */ /* 0x000ff00000000800 */
[----:B------:R-:W-:Y:S01]  /*4590*/  MUFU.EX2 R130, R130 ;  /* 0x0000008200827308 */ /* 0x000fe20000000800 */
[----:B--2---:R-:W-:-:S04]  /*45a0*/  FMNMX.FTZ R10, R45, R10, !PT ;  /* 0x0000000a2d0a7209 */ /* 0x004fc80007810000 */
        /* <DEDUP_REMOVED lines=8> */
[-CC-:B------:R-:W-:Y:S01]  /*4630*/  FFMA.FTZ R42, R104, R9.reuse, -R45.reuse ;  /* 0x00000009682a7223 */ /* 0x180fe2000001082d */
[-C--:B------:R-:W-:Y:S01]  /*4640*/  FFMA.FTZ R133, R30, R9.reuse, -R45 ;  /* 0x000000091e857223 */ /* 0x080fe2000001082d */
[----:B------:R-:W-:Y:S01]  /*4650*/  FADD.FTZ R30, R146, R47 ;  /* 0x0000002f921e7221 */ /* 0x000fe20000010000 */
[----:B------:R-:W-:Y:S01]  /*4660*/  MUFU.EX2 R149, R149 ;  /* 0x0000009500957308 */ /* 0x000fe20000000800 */
[-CC-:B------:R-:W-:Y:S01]  /*4670*/  FFMA.FTZ R145, R14, R9.reuse, -R45.reuse ;  /* 0x000000090e917223 */ /* 0x180fe2000001082d */
[-CC-:B------:R-:W-:Y:S01]  /*4680*/  FFMA.FTZ R14, R102, R9.reuse, -R45.reuse ;  /* 0x00000009660e7223 */ /* 0x180fe2000001082d */
[----:B0-----:R-:W-:Y:S01]  /*4690*/  FADD.FTZ R47, R13, R30 ;  /* 0x0000001e0d2f7221 */ /* 0x001fe20000010000 */
[-CC-:B------:R-:W-:Y:S01]  /*46a0*/  FFMA.FTZ R147, R80, R9.reuse, -R45.reuse ;  /* 0x0000000950937223 */ /* 0x180fe2000001082d */
[-CC-:B------:R-:W-:Y:S01]  /*46b0*/  FFMA.FTZ R46, R100, R9.reuse, -R45.reuse ;  /* 0x00000009642e7223 */ /* 0x180fe2000001082d */
[-C--:B------:R-:W-:Y:S01]  /*46c0*/  FFMA.FTZ R135, R4, R9.reuse, -R45 ;  /* 0x0000000904877223 */ /* 0x080fe2000001082d */
[----:B---3--:R-:W-:Y:S01]  /*46d0*/  FADD.FTZ R30, R140, R47 ;  /* 0x0000002f8c1e7221 */ /* 0x008fe20000010000 */
[----:B------:R-:W0:Y:S01]  /*46e0*/  MUFU.EX2 R0, R0 ;  /* 0x0000000000007308 */ /* 0x000e220000000800 */
[-CC-:B------:R-:W-:Y:S01]  /*46f0*/  FFMA.FTZ R141, R6, R9.reuse, -R45.reuse ;  /* 0x00000009068d7223 */ /* 0x180fe2000001082d */
[-CC-:B------:R-:W-:Y:S01]  /*4700*/  FFMA.FTZ R6, R98, R9.reuse, -R45.reuse ;  /* 0x0000000962067223 */ /* 0x180fe2000001082d */
[----:B-1----:R-:W-:Y:S01]  /*4710*/  FADD.FTZ R47, R15, R30 ;  /* 0x0000001e0f2f7221 */ /* 0x002fe20000010000 */
[-CC-:B------:R-:W-:Y:S01]  /*4720*/  FFMA.FTZ R143, R8, R9.reuse, -R45.reuse ;  /* 0x00000009088f7223 */ /* 0x180fe2000001082d */
[-CC-:B------:R-:W-:Y:S01]  /*4730*/  FFMA.FTZ R129, R2, R9.reuse, -R45.reuse ;  /* 0x0000000902817223 */ /* 0x180fe2000001082d */
[-C--:B------:R-:W-:Y:S01]  /*4740*/  FFMA.FTZ R8, R96, R9.reuse, -R45 ;  /* 0x0000000960087223 */ /* 0x080fe2000001082d */
[----:B----4-:R-:W-:Y:S01]  /*4750*/  FADD.FTZ R4, R142, R47 ;  /* 0x0000002f8e047221 */ /* 0x010fe20000010000 */
[----:B------:R-:W1:Y:S01]  /*4760*/  MUFU.EX2 R151, R151 ;  /* 0x0000009700977308 */ /* 0x000e620000000800 */
[-CC-:B------:R-:W-:Y:S01]  /*4770*/  FFMA.FTZ R137, R86, R9.reuse, -R45.reuse ;  /* 0x0000000956897223 */ /* 0x180fe2000001082d */
[-CC-:B------:R-:W-:Y:S01]  /*4780*/  FFMA.FTZ R50, R92, R9.reuse, -R45.reuse ;  /* 0x000000095c327223 */ /* 0x180fe2000001082d */
[----:B------:R-:W-:Y:S01]  /*4790*/  FADD.FTZ R49, R21, R4 ;  /* 0x0000000415317221 */ /* 0x000fe20000010000 */
[-CC-:B------:R-:W-:Y:S01]  /*47a0*/  FFMA.FTZ R4, R34, R9.reuse, -R45.reuse ;  /* 0x0000000922047223 */ /* 0x180fe2000001082d */
[-CC-:B------:R-:W-:Y:S01]  /*47b0*/  FFMA.FTZ R139, R90, R9.reuse, -R45.reuse ;  /* 0x000000095a8b7223 */ /* 0x180fe2000001082d */
[-C--:B------:R-:W-:Y:S01]  /*47c0*/  FFMA.FTZ R24, R24, R9.reuse, -R45 ;  /* 0x0000000918187223 */ /* 0x080fe2000001082d */
[----:B-----5:R-:W-:Y:S01]  /*47d0*/  FADD.FTZ R34, R136, R49 ;  /* 0x0000003188227221 */ /* 0x020fe20000010000 */
[----:B------:R-:W2:Y:S01]  /*47e0*/  MUFU.EX2 R42, R42 ;  /* 0x0000002a002a7308 */ /* 0x000ea20000000800 */
[----:B0-----:R-:W-:Y:S01]  /*47f0*/  FADD.FTZ R30, R149, R0 ;  /* 0x00000000951e7221 */ /* 0x001fe20000010000 */
[-CC-:B------:R-:W-:Y:S01]  /*4800*/  FFMA.FTZ R20, R20, R9.reuse, -R45.reuse ;  /* 0x0000000914147223 */ /* 0x180fe2000001082d */
[----:B------:R-:W-:Y:S01]  /*4810*/  FADD.FTZ R49, R29, R34 ;  /* 0x000000221d317221 */ /* 0x000fe20000010000 */
[-CC-:B------:R-:W-:Y:S01]  /*4820*/  FFMA.FTZ R131, R44, R9.reuse, -R45.reuse ;  /* 0x000000092c837223 */ /* 0x180fe2000001082d */
[-CC-:B------:R-:W-:Y:S01]  /*4830*/  FFMA.FTZ R122, R122, R9.reuse, -R45.reuse ;  /* 0x000000097a7a7223 */ /* 0x180fe2000001082d */
[-C--:B------:R-:W-:Y:S01]  /*4840*/  FFMA.FTZ R124, R124, R9.reuse, -R45 ;  /* 0x000000097c7c7223 */ /* 0x080fe2000001082d */
[----:B------:R-:W-:Y:S01]  /*4850*/  FADD.FTZ R34, R138, R49 ;  /* 0x000000318a227221 */ /* 0x000fe20000010000 */
[----:B------:R-:W0:Y:S01]  /*4860*/  MUFU.EX2 R145, R145 ;  /* 0x0000009100917308 */ /* 0x000e220000000800 */
[----:B-1----:R-:W-:Y:S01]  /*4870*/  FADD.FTZ R47, R151, R30 ;  /* 0x0000001e972f7221 */ /* 0x002fe20000010000 */
[-CC-:B------:R-:W-:Y:S01]  /*4880*/  FFMA.FTZ R48, R48, R9.reuse, -R45.reuse ;  /* 0x0000000930307223 */ /* 0x180fe2000001082d */
[----:B------:R-:W-:Y:S01]  /*4890*/  FADD.FTZ R49, R35, R34 ;  /* 0x0000002223317221 */ /* 0x000fe20000010000 */
[-CC-:B------:R-:W-:Y:S01]  /*48a0*/  FFMA.FTZ R76, R76, R9.reuse, -R45.reuse ;  /* 0x000000094c4c7223 */ /* 0x180fe2000001082d */
[--C-:B------:R-:W-:Y:S01]  /*48b0*/  FFMA.FTZ R28, R28, R9, -R45.reuse ;  /* 0x000000091c1c7223 */ /* 0x100fe2000001082d */
[----:B------:R-:W-:Y:S01]  /*48c0*/  F2FP.BF16.F32.PACK_AB R149, R0, R149 ;  /* 0x000000950095723e */ /* 0x000fe200000010ff */
[-C--:B------:R-:W-:Y:S01]  /*48d0*/  FFMA.FTZ R74, R74, R9.reuse, -R45 ;  /* 0x000000094a4a7223 */ /* 0x080fe2000001082d */
        /* <DEDUP_REMOVED lines=8> */
[----:B------:R-:W-:Y:S01]  /*4960*/  FFMA.FTZ R30, R38, R9, -R45 ;  /* 0x00000009261e7223 */ /* 0x000fe2000001082d */
[----:B------:R-:W-:Y:S02]  /*4970*/  F2FP.BF16.F32.PACK_AB R136, R29, R136 ;  /* 0x000000881d88723e */ /* 0x000fe400000010ff */
[----:B------:R-:W-:Y:S02]  /*4980*/  F2FP.BF16.F32.PACK_AB R138, R35, R138 ;  /* 0x0000008a238a723e */ /* 0x000fe400000010ff */
[----:B------:R-:W-:Y:S01]  /*4990*/  F2FP.BF16.F32.PACK_AB R151, R42, R151 ;  /* 0x000000972a97723e */ /* 0x000fe200000010ff */
[----:B------:R-:W0:Y:S01]  /*49a0*/  MUFU.EX2 R46, R46 ;  /* 0x0000002e002e7308 */ /* 0x000e220000000800 */
[C---:B-1----:R-:W-:Y:S01]  /*49b0*/  FADD.FTZ R2, R14.reuse, R47 ;  /* 0x0000002f0e027221 */ /* 0x042fe20000010000 */
[----:B------:R-:W-:-:S06]  /*49c0*/  F2FP.BF16.F32.PACK_AB R145, R14, R145 ;  /* 0x000000910e91723e */ /* 0x000fcc00000010ff */
[----:B------:R-:W1:Y:S01]  /*49d0*/  MUFU.EX2 R141, R141 ;  /* 0x0000008d008d7308 */ /* 0x000e620000000800 */
[----:B--2---:R-:W-:Y:S01]  /*49e0*/  FADD.FTZ R47, R147, R2 ;  /* 0x00000002932f7221 */ /* 0x004fe20000010000 */
[----:B------:R-:W-:Y:S01]  /*49f0*/  FADD.FTZ R2, R132, R49 ;  /* 0x0000003184027221 */ /* 0x000fe20000010000 */
[----:B------:R-:W-:-:S03]  /*4a00*/  F2FP.BF16.F32.PACK_AB R132, R3, R132 ;  /* 0x000000840384723e */ /* 0x000fc600000010ff */
[----:B------:R-:W-:Y:S01]  /*4a10*/  FADD.FTZ R49, R3, R2 ;  /* 0x0000000203317221 */ /* 0x000fe20000010000 */
[-C--:B------:R-:W-:Y:S01]  /*4a20*/  FFMA.FTZ R2, R26, R9.reuse, -R45 ;  /* 0x000000091a027223 */ /* 0x080fe2000001082d */
[----:B------:R-:W2:Y:S01]  /*4a30*/  MUFU.EX2 R6, R6 ;  /* 0x0000000600067308 */ /* 0x000ea20000000800 */
[----:B0-----:R-:W-:Y:S01]  /*4a40*/  FADD.FTZ R34, R46, R47 ;  /* 0x0000002f2e227221 */ /* 0x001fe20000010000 */
[----:B------:R-:W-:Y:S01]  /*4a50*/  FFMA.FTZ R45, R72, R9, -R45 ;  /* 0x00000009482d7223 */ /* 0x000fe2000001082d */
[----:B------:R-:W-:-:S05]  /*4a60*/  F2FP.BF16.F32.PACK_AB R147, R46, R147 ;  /* 0x000000932e93723e */ /* 0x000fca00000010ff */
        /* <DEDUP_REMOVED lines=8> */
[----:B------:R-:W-:Y:S02]  /*4af0*/  F2FP.BF16.F32.PACK_AB R128, R31, R128 ;  /* 0x000000801f80723e */ /* 0x000fe400000010ff */
[----:B------:R-:W-:-:S03]  /*4b00*/  F2FP.BF16.F32.PACK_AB R141, R6, R141 ;  /* 0x0000008d068d723e */ /* 0x000fc600000010ff */
[----:B------:R-:W2:Y:S01]  /*4b10*/  MUFU.EX2 R137, R137 ;  /* 0x0000008900897308 */ /* 0x000ea20000000800 */
[----:B0-----:R-:W-:-:S07]  /*4b20*/  FADD.FTZ R47, R143, R26 ;  /* 0x0000001a8f2f7221 */ /* 0x001fce0000010000 */
[----:B------:R-:W0:Y:S01]  /*4b30*/  MUFU.EX2 R50, R50 ;  /* 0x0000003200327308 */ /* 0x000e220000000800 */
[C---:B-1----:R-:W-:Y:S01]  /*4b40*/  FADD.FTZ R34, R8.reuse, R47 ;  /* 0x0000002f08227221 */ /* 0x042fe20000010000 */
[----:B------:R-:W-:Y:S01]  /*4b50*/  FADD.FTZ R47, R31, R38 ;  /* 0x000000261f2f7221 */ /* 0x000fe20000010000 */
[----:B------:R-:W-:-:S03]  /*4b60*/  F2FP.BF16.F32.PACK_AB R143, R8, R143 ;  /* 0x0000008f088f723e */ /* 0x000fc600000010ff */
[----:B------:R-:W-:Y:S01]  /*4b70*/  FADD.FTZ R38, R130, R47 ;  /* 0x0000002f82267221 */ /* 0x000fe20000010000 */
[----:B------:R-:W-:Y:S01]  /*4b80*/  F2FP.BF16.F32.PACK_AB R130, R33, R130 ;  /* 0x000000822182723e */ /* 0x000fe200000010ff */
[----:B------:R-:W1:Y:S01]  /*4b90*/  MUFU.EX2 R139, R139 ;  /* 0x0000008b008b7308 */ /* 0x000e620000000800 */
[----:B--2---:R-:W-:Y:S01]  /*4ba0*/  FADD.FTZ R5, R137, R34 ;  /* 0x0000002289057221 */ /* 0x004fe20000010000 */
[----:B------:R-:W-:-:S06]  /*4bb0*/  FADD.FTZ R38, R33, R38 ;  /* 0x0000002621267221 */ /* 0x000fcc0000010000 */
        /* <DEDUP_REMOVED lines=59> */
[----:B--2---:R-:W-:Y:S01]  /*4f70*/  FADD.FTZ R2, R40, R5 ;  /* 0x0000000528027221 */ /* 0x004fe20000010000 */
[----:B------:R-:W-:-:S06]  /*4f80*/  VIADD R5, R88, 0xfffffffe ;  /* 0xfffffffe58057836 */ /* 0x000fcc0000000000 */
        /* <DEDUP_REMOVED lines=18> */
.L_x_13674:
[----:B------:R-:W-:Y:S02]  /*50b0*/  ULDC UR14, c[0x0][0x9e4] ;  /* 0x00027900000e7ab9 */ /* 0x000fe40000000800 */
[----:B------:R-:W-:-:S11]  /*50c0*/  UISETP.NE.AND UP0, UPT, UR14, 0x1, UPT ;  /* 0x000000010e00788c */ /* 0x000fd6000bf05270 */
[----:B------:R-:W-:Y:S02]  /*50d0*/  @UP0 ULDC.64 UR18, c[0x0][0x9e8] ;  /* 0x00027a0000120ab9 */ /* 0x000fe40000000a00 */
[----:B------:R-:W-:-:S04]  /*50e0*/  UIMAD.WIDE.U32 UR6, UR11, UR18, URZ ;  /* 0x000000120b0672a5 */ /* 0x000fc8000f8e003f */
[----:B------:R-:W-:-:S12]  /*50f0*/  @UP0 USHF.R.U32.HI UR11, URZ, UR19, UR7 ;  /* 0x000000133f0b0299 */ /* 0x000fd80008011607 */
.L_x_13675:
[----:B------:R-:W-:-:S04]  /*5100*/  UIMAD UR11, UR11, UR14, UR14 ;  /* 0x0000000e0b0b72a4 */ /* 0x000fc8000f8e020e */
[----:B------:R-:W-:-:S04]  /*5110*/  UISETP.LT.AND UP0, UPT, UR10, UR11, UPT ;  /* 0x0000000b0a00728c */ /* 0x000fc8000bf01270 */
[----:B------:R-:W-:-:S12]  /*5120*/  USEL UR10, UR10, UR11, UP0 ;  /* 0x0000000b0a0a7287 */ /* 0x000fd80008000000 */
.L_x_13673:
        /* <DEDUP_REMOVED lines=21> */
[----:B------:R-:W-:-:S13]  /*5280*/  ISETP.GE.AND P1, PT, R5, UR25, PT ;  /* 0x0000001905007c0c */ /* 0x000fda000bf26270 */
[----:B------:R-:W-:Y:S05]  /*5290*/  @!P1 BRA `(.L_x_13676) ;  /* 0x0000003400a49947 */ /* 0x000fea0003800000 */
        /* <DEDUP_REMOVED lines=9> */
.L_x_13695:
[----:B------:R-:W-:Y:S01]  /*5330*/  ISETP.NE.AND P2, PT, RZ, UR44, PT ;  /* 0x0000002cff007c0c */ /* 0x000fe2000bf45270 */
[----:B------:R-:W-:-:S04]  /*5340*/  UISETP.NE.AND UP0, UPT, UR26, 0x1, UPT ;  /* 0x000000011a00788c */ /* 0x000fc8000bf05270 */
[----:B------:R-:W-:-:S04]  /*5350*/  USEL UR46, URZ, 0x1, UP0 ;  /* 0x000000013f2e7887 */ /* 0x000fc80008000000 */
[----:B------:R-:W-:-:S04]  /*5360*/  ULOP3.LUT UR46, UR27, UR46, URZ, 0x3c, !UPT ;  /* 0x0000002e1b2e7292 */ /* 0x000fc8000f8e3c3f */
[----:B------:R-:W-:Y:S08]  /*5370*/  @P2 BRA `(.L_x_13677) ;  /* 0x0000000000382947 */ /* 0x000ff00003800000 */
[----:B------:R-:W-:Y:S05]  /*5380*/  @!P0 BRA `(.L_x_13678) ;  /* 0x0000000000048947 */ /* 0x000fea0003800000 */
[----:B------:R-:W-:Y:S01]  /*5390*/  BPT.TRAP 0x1 ;  /* 0x000000040000795c */ /* 0x000fe20000300000 */
.L_x_13678:
        /* <DEDUP_REMOVED lines=9> */
.L_x_13679:
[----:B-1----:R-:W-:Y:S05]  /*5430*/  @P1 BRA `(.L_x_13677) ;  /* 0x0000000000081947 */ /* 0x002fea0003800000 */
[----:B------:R-:W1:Y:S02]  /*5440*/  SYNCS.PHASECHK.TRANS64.TRYWAIT P1, [UR6+0x16830], R6 ;  /* 0x01683006ff0075a7 */ /* 0x000e640008020146 */
[----:B-1----:R-:W-:Y:S05]  /*5450*/  @!P1 BRA `(.L_x_13680) ;  /* 0x000000f800749947 */ /* 0x002fea0003800000 */
.L_x_13677:
        /* <DEDUP_REMOVED lines=28> */
.L_x_13682:
[----:B------:R-:W-:Y:S01]  /*5620*/  ULEA UR6, UR26, UR45, 0x3 ;  /* 0x0000002d1a067291 */ /* 0x000fe2000f8e183f */
[----:B------:R-:W-:-:S05]  /*5630*/  IMAD.U32 R6, RZ, RZ, UR27 ;  /* 0x0000001bff067e24 */ /* 0x000fca000f8e00ff */
[----:B------:R-:W-:-:S04]  /*5640*/  SHF.L.U32 R6, R6, 0x1f, RZ ;  /* 0x0000001f06067819 */ /* 0x000fc800000006ff */
[----:B------:R0:W1:Y:S01]  /*5650*/  SYNCS.PHASECHK.TRANS64.TRYWAIT P1, [UR6+0x16850], R6 ;  /* 0x01685006ff0075a7 */ /* 0x0000620008020146 */
[----:B------:R-:W-:Y:S05]  /*5660*/  @!P0 BRA `(.L_x_13683) ;  /* 0x0000000000048947 */ /* 0x000fea0003800000 */
[----:B------:R-:W-:Y:S01]  /*5670*/  BPT.TRAP 0x1 ;  /* 0x000000040000795c */ /* 0x000fe20000300000 */
.L_x_13683:
[----:B-1----:R-:W-:Y:S05]  /*5680*/  @P1 BRA `(.L_x_13681) ;  /* 0x0000000000081947 */ /* 0x002fea0003800000 */
[----:B------:R-:W1:Y:S02]  /*5690*/  SYNCS.PHASECHK.TRANS64.TRYWAIT P1, [UR6+0x16850], R6 ;  /* 0x01685006ff0075a7 */ /* 0x000e640008020146 */
[----:B-1----:R-:W-:Y:S05]  /*56a0*/  @!P1 BRA `(.L_x_13684) ;  /* 0x000000f400f89947 */ /* 0x002fea0003800000 */
.L_x_13681:
        /* <DEDUP_REMOVED lines=51> */
.L_x_13685:
[----:B------:R-:W-:Y:S01]  /*59e0*/  UISETP.NE.AND UP1, UPT, UR50, URZ, UPT ;  /* 0x0000003f3200728c */ /* 0x000fe2000bf25270 */
[----:B------:R-:W-:Y:S01]  /*59f0*/  FMUL.FTZ R125, R76, UR24 ;  /* 0x000000184c7d7c20 */ /* 0x000fe20008410000 */
[----:B------:R-:W-:Y:S01]  /*5a00*/  FMUL.FTZ R10, R31, UR24 ;  /* 0x000000181f0a7c20 */ /* 0x000fe20008410000 */
[----:B------:R-:W-:Y:S02]  /*5a10*/  VIADD R76, R17, UR38 ;  /* 0x00000026114c7c36 */ /* 0x000fe40008000000 */
[----:B------:R-:W-:Y:S01]  /*5a20*/  FMUL.FTZ R31, R37, UR24 ;  /* 0x00000018251f7c20 */ /* 0x000fe20008410000 */
[----:B------:R-:W-:Y:S01]  /*5a30*/  FMUL.FTZ R21, R29, UR24 ;  /* 0x000000181d157c20 */ /* 0x000fe20008410000 */
[----:B------:R-:W-:Y:S01]  /*5a40*/  PLOP3.LUT P1, PT, PT, PT, UP1, 0x80, 0x0 ;  /* 0x000000000000781c */ /* 0x000fe20003f2f018 */
[----:B------:R-:W1:Y:S01]  /*5a50*/  LDC R37, c[0x0][0x2f0] ;  /* 0x0000bc00ff257b82 */ /* 0x000e620000000800 */
[----:B------:R-:W-:Y:S01]  /*5a60*/  PLOP3.LUT P2, PT, PT, PT, UP1, 0x80, 0x0 ;  /* 0x000000000000781c */ /* 0x000fe20003f4f018 */
[----:B------:R-:W-:Y:S01]  /*5a70*/  FMUL.FTZ R29, R36, UR24 ;  /* 0x00000018241d7c20 */ /* 0x000fe20008410000 */
[----:B------:R-:W-:Y:S01]  /*5a80*/  FMUL.FTZ R11, R25, UR24 ;  /* 0x00000018190b7c20 */ /* 0x000fe20008410000 */
[----:B------:R-:W-:Y:S01]  /*5a90*/  @UP1 ULDC UR7, c[0x0][0x44c] ;  /* 0x0001130000071ab9 */ /* 0x000fe20000000800 */
[----:B------:R-:W-:Y:S01]  /*5aa0*/  FMUL.FTZ R25, R32, UR24 ;  /* 0x0000001820197c20 */ /* 0x000fe20008410000 */
[----:B------:R-:W-:Y:S01]  /*5ab0*/  FMUL.FTZ R9, R24, UR24 ;  /* 0x0000001818097c20 */ /* 0x000fe20008410000 */
[----:B------:R-:W-:Y:S01]  /*5ac0*/  FMUL.FTZ R32, R46, UR24 ;  /* 0x000000182e207c20 */ /* 0x000fe20008410000 */
[----:B------:R-:W2:Y:S01]  /*5ad0*/  LDC R36, c[0x0][0x288] ;  /* 0x0000a200ff247b82 */ /* 0x000ea20000000800 */
[----:B------:R-:W-:Y:S01]  /*5ae0*/  FMUL.FTZ R24, R38, UR24 ;  /* 0x0000001826187c20 */ /* 0x000fe20008410000 */
[----:B------:R-:W-:Y:S01]  /*5af0*/  FMUL.FTZ R46, R58, UR24 ;  /* 0x000000183a2e7c20 */ /* 0x000fe20008410000 */
[----:B------:R-:W-:Y:S01]  /*5b00*/  ULEA UR6, UR36, UR45, 0x3 ;  /* 0x0000002d24067291 */ /* 0x000fe2000f8e183f */
        /* <DEDUP_REMOVED lines=8> */
[----:B------:R-:W-:Y:S02]  /*5b90*/  IMAD.SHL.U32 R70, R5, 0x80, RZ ;  /* 0x0000008005467824 */ /* 0x000fe400078e00ff */
[----:B------:R-:W-:Y:S01]  /*5ba0*/  FMUL.FTZ R41, R45, UR24 ;  /* 0x000000182d297c20 */ /* 0x000fe20008410000 */
[----:B------:R-:W-:Y:S01]  /*5bb0*/  FMUL.FTZ R62, R74, UR24 ;  /* 0x000000184a3e7c20 */ /* 0x000fe20008410000 */
[----:B0-----:R-:W-:Y:S01]  /*5bc0*/  FMUL.FTZ R6, R26, UR24 ;  /* 0x000000181a067c20 */ /* 0x001fe20008410000 */
[----:B------:R-:W-:Y:S01]  /*5bd0*/  FMUL.FTZ R7, R27, UR24 ;  /* 0x000000181b077c20 */ /* 0x000fe20008410000 */
[----:B------:R-:W-:Y:S01]  /*5be0*/  FMUL.FTZ R14, R34, UR24 ;  /* 0x00000018220e7c20 */ /* 0x000fe20008410000 */
[----:B------:R-:W-:Y:S01]  /*5bf0*/  FMUL.FTZ R45, R49, UR24 ;  /* 0x00000018312d7c20 */ /* 0x000fe20008410000 */
        /* <DEDUP_REMOVED lines=50> */
[----:B------:R-:W-:Y:S01]  /*5f20*/  SYNCS.ARRIVE.TRANS64.RED.A1T0 RZ, [UR6], RZ ;  /* 0x000000ffffff79a7 */ /* 0x000fe20008100406 */
[----:B-1----:R-:W-:Y:S01]  /*5f30*/  IMAD R13, R37, UR40, R12 ;  /* 0x00000028250d7c24 */ /* 0x002fe2000f8e020c */
[----:B------:R-:W-:-:S03]  /*5f40*/  ULOP3.LUT UR6, URZ, UR22, URZ, 0x33, !UPT ;  /* 0x000000163f067292 */ /* 0x000fc6000f8e333f */
[----:B--2---:R-:W-:Y:S02]  /*5f50*/  IMAD.IADD R13, R13, 0x1, -R36 ;  /* 0x000000010d0d7824 */ /* 0x004fe400078e0a24 */
[----:B------:R-:W1:Y:S02]  /*5f60*/  MUFU.TANH R11, R11 ;  /* 0x0000000b000b7308 */ /* 0x000e640000002400 */
[C---:B------:R-:W-:Y:S02]  /*5f70*/  VIADD R85, R13.reuse, UR23 ;  /* 0x000000170d557c36 */ /* 0x040fe40008000000 */
[----:B------:R-:W-:Y:S02]  /*5f80*/  VIADD R83, R13, UR6 ;  /* 0x000000060d537c36 */ /* 0x000fe40008000000 */
[--C-:B0-----:R-:W-:Y:S02]  /*5f90*/  IMAD.IADD R87, R85, 0x1, R74.reuse ;  /* 0x0000000155577824 */ /* 0x101fe400078e024a */
[----:B------:R-:W0:Y:S01]  /*5fa0*/  MUFU.TANH R6, R6 ;  /* 0x0000000600067308 */ /* 0x000e220000002400 */
[----:B------:R-:W-:-:S07]  /*5fb0*/  IMAD.IADD R127, R83, 0x1, R74 ;  /* 0x00000001537f7824 */ /* 0x000fce00078e024a */
        /* <DEDUP_REMOVED lines=75> */
.L_x_13688:
[----:B------:R-:W-:-:S05]  /*6470*/  IMAD.U32 R74, RZ, RZ, UR21 ;  /* 0x00000015ff4a7e24 */ /* 0x000fca000f8e00ff */
[----:B------:R-:W-:-:S13]  /*6480*/  ISETP.NE.AND P1, PT, R74, 0x1, PT ;  /* 0x000000014a00780c */ /* 0x000fda0003f25270 */
[----:B------:R-:W1:Y:S02]  /*6490*/  @P1 LDC.64 R12, c[0x0][0x9e8] ;  /* 0x00027a00ff0c1b82 */ /* 0x000e640000000a00 */
[----:B-1----:R-:W-:-:S05]  /*64a0*/  @P1 IMAD.HI.U32 R12, R73, R12, RZ ;  /* 0x0000000c490c1227 */ /* 0x002fca00078e00ff */
[----:B------:R-:W-:-:S07]  /*64b0*/  @P1 SHF.R.U32.HI R73, RZ, R13, R12 ;  /* 0x0000000dff491219 */ /* 0x000fce000001160c */
.L_x_13689:
[----:B------:R-:W-:Y:S05]  /*64c0*/  BSYNC B0 ;  /* 0x0000000000007941 */ /* 0x000fea0003800000 */
.L_x_13687:
[----:B------:R-:W-:-:S04]  /*64d0*/  IMAD R73, R73, R74, -R70 ;  /* 0x0000004a49497224 */ /* 0x000fc800078e0a46 */
[----:B------:R-:W-:-:S05]  /*64e0*/  IMAD R12, R16, -0x2, R73 ;  /* 0xfffffffe100c7824 */ /* 0x000fca00078e0249 */
[----:B------:R-:W-:Y:S02]  /*64f0*/  VIADDMNMX R87, R12, R74, R87, PT ;  /* 0x0000004a0c577246 */ /* 0x000fe40003800157 */
[----:B------:R-:W-:-:S07]  /*6500*/  VIMNMX R127, R127, R12, !PT ;  /* 0x0000000c7f7f7248 */ /* 0x000fce0007fe0100 */
.L_x_13686:
[----:B------:R-:W-:Y:S01]  /*6510*/  ISETP.GT.AND P1, PT, R5, -0x1, PT ;  /* 0xffffffff0500780c */ /* 0x000fe20003f24270 */
[----:B------:R1:W2:Y:S01]  /*6520*/  SHFL.IDX PT, R12, R76, 0x1, 0x1c1f ;  /* 0x003c1f004c0c7f89 */ /* 0x0002a200000e0000 */
[----:B------:R-:W-:Y:S02]  /*6530*/  UISETP.NE.AND UP0, UPT, UR49, URZ, UPT ;  /* 0x0000003f3100728c */ /* 0x000fe4000bf05270 */
[C---:B------:R-:W-:Y:S02]  /*6540*/  ISETP.GT.AND P3, PT, R127.reuse, 0x8, P1 ;  /* 0x000000087f00780c */ /* 0x040fe40000f64270 */
[----:B------:R-:W-:Y:S02]  /*6550*/  ISETP.GT.AND P6, PT, R127, RZ, P1 ;  /* 0x000000ff7f00720c */ /* 0x000fe40000fc4270 */
[----:B------:R-:W-:Y:S02]  /*6560*/  ISETP.LT.OR P3, PT, R87, 0x9, P3 ;  /* 0x000000095700780c */ /* 0x000fe40001f61670 */
[----:B------:R-:W-:-:S02]  /*6570*/  ISETP.GT.AND P2, PT, R127, 0x1, P1 ;  /* 0x000000017f00780c */ /* 0x000fc40000f44270 */
[----:B-1----:R-:W-:Y:S02]  /*6580*/  FSEL R76, R15, -INF , !P3 ;  /* 0xff8000000f4c7808 */ /* 0x002fe40005800000 */
[----:B------:R-:W-:Y:S02]  /*6590*/  ISETP.GT.AND P3, PT, R127, 0x19, P1 ;  /* 0x000000197f00780c */ /* 0x000fe40000f64270 */
[C---:B------:R-:W-:Y:S02]  /*65a0*/  ISETP.LT.OR P6, PT, R87.reuse, 0x1, P6 ;  /* 0x000000015700780c */ /* 0x040fe400037c1670 */
[C---:B------:R-:W-:Y:S02]  /*65b0*/  ISETP.LT.OR P2, PT, R87.reuse, 0x2, P2 ;  /* 0x000000025700780c */ /* 0x040fe40001741670 */
[----:B------:R-:W-:Y:S02]  /*65c0*/  ISETP.LT.OR P3, PT, R87, 0x1a, P3 ;  /* 0x0000001a5700780c */ /* 0x000fe40001f61670 */
[----:B------:R-:W-:-:S02]  /*65d0*/  FSEL R73, R9, -INF , !P6 ;  /* 0xff80000009497808 */ /* 0x000fc40007000000 */
[----:B------:R-:W-:Y:S01]  /*65e0*/  FSEL R74, R11, -INF , !P2 ;  /* 0xff8000000b4a7808 */ /* 0x000fe20005000000 */
[----:B--2---:R-:W-:Y:S01]  /*65f0*/  IMAD.IADD R15, R85, 0x1, R12 ;  /* 0x00000001550f7824 */ /* 0x004fe200078e020c */
[C---:B------:R-:W-:Y:S02]  /*6600*/  ISETP.GT.AND P5, PT, R127.reuse, 0x9, P1 ;  /* 0x000000097f00780c */ /* 0x040fe40000fa4270 */
        /* <DEDUP_REMOVED lines=11> */
[----:B------:R-:W-:Y:S01]  /*66c0*/  FSEL R80, R25, -INF , !P4 ;  /* 0xff80000019507808 */ /* 0x000fe20006000000 */
[----:B------:R-:W-:Y:S01]  /*66d0*/  IMAD.IADD R25, R83, 0x1, R12 ;  /* 0x0000000153197824 */ /* 0x000fe200078e020c */
        /* <DEDUP_REMOVED lines=87> */
.L_x_13692:
[----:B------:R-:W-:-:S05]  /*6c50*/  IMAD.U32 R35, RZ, RZ, UR21 ;  /* 0x00000015ff237e24 */ /* 0x000fca000f8e00ff */
[----:B------:R-:W-:-:S13]  /*6c60*/  ISETP.NE.AND P2, PT, R35, 0x1, PT ;  /* 0x000000012300780c */ /* 0x000fda0003f45270 */
[----:B------:R-:W0:Y:S02]  /*6c70*/  @P2 LDC.64 R12, c[0x0][0x9e8] ;  /* 0x00027a00ff0c2b82 */ /* 0x000e240000000a00 */
[----:B0-----:R-:W-:-:S05]  /*6c80*/  @P2 IMAD.HI.U32 R12, R9, R12, RZ ;  /* 0x0000000c090c2227 */ /* 0x001fca00078e00ff */
[----:B------:R-:W-:-:S07]  /*6c90*/  @P2 SHF.R.U32.HI R9, RZ, R13, R12 ;  /* 0x0000000dff092219 */ /* 0x000fce000001160c */
.L_x_13693:
[----:B------:R-:W-:Y:S05]  /*6ca0*/  BSYNC B0 ;  /* 0x0000000000007941 */ /* 0x000fea0003800000 */
.L_x_13691:
[----:B------:R-:W-:-:S04]  /*6cb0*/  IMAD R9, R9, R35, -R70 ;  /* 0x0000002309097224 */ /* 0x000fc800078e0a46 */
[----:B------:R-:W-:-:S05]  /*6cc0*/  IMAD R12, R16, -0x2, R9 ;  /* 0xfffffffe100c7824 */ /* 0x000fca00078e0209 */
[----:B------:R-:W-:Y:S02]  /*6cd0*/  VIADDMNMX R15, R12, R35, R15, PT ;  /* 0x000000230c0f7246 */ /* 0x000fe4000380010f */
[----:B------:R-:W-:-:S07]  /*6ce0*/  VIMNMX R25, R25, R12, !PT ;  /* 0x0000000c19197248 */ /* 0x000fce0007fe0100 */
.L_x_13690:
[----:B------:R-:W-:Y:S02]  /*6cf0*/  FMNMX.FTZ R9, R73, R4, !PT ;  /* 0x0000000449097209 */ /* 0x000fe40007810000 */
[----:B------:R-:W-:Y:S02]  /*6d00*/  ISETP.GT.AND P5, PT, R25, 0x10, P1 ;  /* 0x000000101900780c */ /* 0x000fe40000fa4270 */
[----:B------:R-:W-:Y:S02]  /*6d10*/  FMNMX.FTZ R9, R74, R9, !PT ;  /* 0x000000094a097209 */ /* 0x000fe40007810000 */
[----:B------:R-:W-:Y:S02]  /*6d20*/  ISETP.LT.OR P5, PT, R15, 0x11, P5 ;  /* 0x000000110f00780c */ /* 0x000fe40002fa1670 */
[----:B------:R-:W-:Y:S02]  /*6d30*/  FMNMX.FTZ R9, R76, R9, !PT ;  /* 0x000000094c097209 */ /* 0x000fe40007810000 */
[----:B------:R-:W-:-:S02]  /*6d40*/  ISETP.GT.AND P6, PT, R25, 0x1, P1 ;  /* 0x000000011900780c */ /* 0x000fc40000fc4270 */
[----:B------:R-:W-:Y:S02]  /*6d50*/  FMNMX.FTZ R9, R78, R9, !PT ;  /* 0x000000094e097209 */ /* 0x000fe40007810000 */
[C---:B------:R-:W-:Y:S02]  /*6d60*/  ISETP.GT.AND P4, PT, R25.reuse, 0x9, P1 ;  /* 0x000000091900780c */ /* 0x040fe40000f84270 */
[----:B------:R-:W-:Y:S02]  /*6d70*/  FMNMX.FTZ R9, R80, R9, !PT ;  /* 0x0000000950097209 */ /* 0x000fe40007810000 */
[----:B------:R-:W-:Y:S02]  /*6d80*/  FSEL R14, R14, -INF , !P5 ;  /* 0xff8000000e0e7808 */ /* 0x000fe40006800000 */
[----:B------:R-:W-:Y:S02]  /*6d90*/  FMNMX.FTZ R9, R82, R9, !PT ;  /* 0x0000000952097209 */ /* 0x000fe40007810000 */
[----:B------:R-:W-:-:S02]  /*6da0*/  ISETP.GT.AND P5, PT, R25, 0x20, P1 ;  /* 0x000000201900780c */ /* 0x000fc40000fa4270 */
[----:B------:R-:W-:Y:S02]  /*6db0*/  FMNMX.FTZ R9, R84, R9, !PT ;  /* 0x0000000954097209 */ /* 0x000fe40007810000 */
[C---:B------:R-:W-:Y:S02]  /*6dc0*/  ISETP.LT.OR P6, PT, R15.reuse, 0x2, P6 ;  /* 0x000000020f00780c */ /* 0x040fe400037c1670 */
[----:B------:R-:W-:Y:S02]  /*6dd0*/  FMNMX.FTZ R9, R86, R9, !PT ;  /* 0x0000000956097209 */ /* 0x000fe40007810000 */
[C---:B------:R-:W-:Y:S02]  /*6de0*/  ISETP.LT.OR P4, PT, R15.reuse, 0xa, P4 ;  /* 0x0000000a0f00780c */ /* 0x040fe40002781670 */
[----:B------:R-:W-:Y:S02]  /*6df0*/  FMNMX.FTZ R9, R122, R9, !PT ;  /* 0x000000097a097209 */ /* 0x000fe40007810000 */
[----:B------:R-:W-:-:S02]  /*6e00*/  ISETP.LT.OR P5, PT, R15, 0x21, P5 ;  /* 0x000000210f00780c */ /* 0x000fc40002fa1670 */
[----:B------:R-:W-:Y:S02]  /*6e10*/  FMNMX.FTZ R9, R124, R9, !PT ;  /* 0x000000097c097209 */ /* 0x000fe40007810000 */
[----:B------:R-:W-:Y:S02]  /*6e20*/  FSEL R70, R7, -INF , !P6 ;  /* 0xff80000007467808 */ /* 0x000fe40007000000 */
[----:B------:R-:W-:Y:S02]  /*6e30*/  FMNMX.FTZ R9, R126, R9, !PT ;  /* 0x000000097e097209 */ /* 0x000fe40007810000 */
[----:B------:R-:W-:Y:S02]  /*6e40*/  FSEL R28, R28, -INF , !P5 ;  /* 0xff8000001c1c7808 */ /* 0x000fe40006800000 */
[----:B------:R-:W-:Y:S02]  /*6e50*/  FMNMX.FTZ R9, R128, R9, !PT ;  /* 0x0000000980097209 */ /* 0x000fe40007810000 */
[----:B------:R-:W-:-:S02]  /*6e60*/  ISETP.GT.AND P5, PT, R25, RZ, P1 ;  /* 0x000000ff1900720c */ /* 0x000fc40000fa4270 */
[----:B------:R-:W-:Y:S02]  /*6e70*/  FMNMX.FTZ R9, R130, R9, !PT ;  /* 0x0000000982097209 */ /* 0x000fe40007810000 */
[----:B------:R-:W-:Y:S02]  /*6e80*/  ISETP.LT.OR P5, PT, R15, 0x1, P5 ;  /* 0x000000010f00780c */ /* 0x000fe40002fa1670 */
[----:B------:R-:W-:Y:S02]  /*6e90*/  FMNMX.FTZ R9, R132, R9, !PT ;  /* 0x0000000984097209 */ /* 0x000fe40007810000 */
[----:B------:R-:W-:Y:S02]  /*6ea0*/  ISETP.GT.AND P3, PT, R25, 0x8, P1 ;  /* 0x000000081900780c */ /* 0x000fe40000f64270 */
[----:B------:R-:W-:Y:S02]  /*6eb0*/  FMNMX.FTZ R9, R134, R9, !PT ;  /* 0x0000000986097209 */ /* 0x000fe40007810000 */
[----:B------:R-:W-:-:S02]  /*6ec0*/  ISETP.LT.OR P3, PT, R15, 0x9, P3 ;  /* 0x000000090f00780c */ /* 0x000fc40001f61670 */
        /* <DEDUP_REMOVED lines=19> */
[----:B------:R-:W0:Y:S01]  /*7000*/  LDC R9, c[0x0][0x988] ;  /* 0x00026200ff097b82 */ /* 0x000e220000000800 */
[----:B------:R-:W-:Y:S02]  /*7010*/  ISETP.LT.OR P2, PT, R15, 0x22, P2 ;  /* 0x000000220f00780c */ /* 0x000fe40001741670 */
[----:B------:R-:W-:Y:S02]  /*7020*/  FMNMX.FTZ R12, R71, R12, !PT ;  /* 0x0000000c470c7209 */ /* 0x000fe40007810000 */
[----:B------:R-:W-:Y:S02]  /*7030*/  ISETP.LT.OR P3, PT, R15, 0x29, P3 ;  /* 0x000000290f00780c */ /* 0x000fe40001f61670 */
[----:B------:R-:W-:Y:S02]  /*7040*/  FMNMX.FTZ R12, R11, R12, !PT ;  /* 0x0000000c0b0c7209 */ /* 0x000fe40007810000 */
[----:B------:R-:W-:-:S02]  /*7050*/  FSEL R30, R30, -INF , !P2 ;  /* 0xff8000001e1e7808 */ /* 0x000fc40005000000 */
[----:B------:R-:W-:Y:S02]  /*7060*/  FMNMX.FTZ R12, R21, R12, !PT ;  /* 0x0000000c150c7209 */ /* 0x000fe40007810000 */
[----:B------:R-:W-:Y:S02]  /*7070*/  ISETP.GT.AND P2, PT, R25, 0x30, P1 ;  /* 0x000000301900780c */ /* 0x000fe40000f44270 */
[----:B------:R-:W-:Y:S02]  /*7080*/  FMNMX.FTZ R12, R27, R12, !PT ;  /* 0x0000000c1b0c7209 */ /* 0x000fe40007810000 */
[----:B------:R-:W-:Y:S02]  /*7090*/  FSEL R32, R32, -INF , !P3 ;  /* 0xff80000020207808 */ /* 0x000fe40005800000 */
[----:B------:R-:W-:Y:S02]  /*70a0*/  FMNMX.FTZ R12, R33, R12, !PT ;  /* 0x0000000c210c7209 */ /* 0x000fe40007810000 */
[----:B------:R-:W-:-:S02]  /*70b0*/  ISETP.GT.AND P3, PT, R25, 0x31, P1 ;  /* 0x000000311900780c */ /* 0x000fc40000f64270 */
[----:B------:R-:W-:Y:S02]  /*70c0*/  FMNMX.FTZ R12, R31, R12, !PT ;  /* 0x0000000c1f0c7209 */ /* 0x000fe40007810000 */
[----:B------:R-:W-:Y:S02]  /*70d0*/  ISETP.LT.OR P2, PT, R15, 0x31, P2 ;  /* 0x000000310f00780c */ /* 0x000fe40001741670 */
[----:B------:R-:W-:Y:S02]  /*70e0*/  FMNMX.FTZ R13, R29, R12, !PT ;  /* 0x0000000c1d0d7209 */ /* 0x000fe40007810000 */
[----:B------:R-:W-:-:S03]  /*70f0*/  ISETP.LT.OR P3, PT, R15, 0x32, P3 ;  /* 0x000000320f00780c */ /* 0x000fc60001f61670 */
[----:B------:R-:W1:Y:S01]  /*7100*/  SHFL.BFLY PT, R12, R13, 0x2, 0x1f ;  /* 0x0c401f000d0c7f89 */ /* 0x000e6200000e0000 */
[----:B------:R-:W-:Y:S02]  /*7110*/  FSEL R40, R40, -INF , !P3 ;  /* 0xff80000028287808 */ /* 0x000fe40005800000 */
[----:B------:R-:W-:-:S04]  /*7120*/  ISETP.GT.AND P3, PT, R25, 0x41, P1 ;  /* 0x000000411900780c */ /* 0x000fc80000f64270 */
[----:B------:R-:W-:Y:S02]  /*7130*/  ISETP.LT.OR P3, PT, R15, 0x42, P3 ;  /* 0x000000420f00780c */ /* 0x000fe40001f61670 */
[----:B-1----:R-:W-:Y:S02]  /*7140*/  FMNMX.FTZ R35, R13, R12, !PT ;  /* 0x0000000c0d237209 */ /* 0x002fe40007810000 */
[----:B------:R-:W-:Y:S02]  /*7150*/  FSEL R13, R10, -INF , !P4 ;  /* 0xff8000000a0d7808 */ /* 0x000fe40006000000 */
[----:B------:R-:W-:Y:S01]  /*7160*/  ISETP.GT.AND P4, PT, R25, 0x19, P1 ;  /* 0x000000191900780c */ /* 0x000fe20000f84270 */
[----:B------:R-:W1:Y:S03]  /*7170*/  SHFL.BFLY PT, R12, R35, 0x1, 0x1f ;  /* 0x0c201f00230c7f89 */ /* 0x000e6600000e0000 */
[----:B------:R-:W-:-:S04]  /*7180*/  ISETP.LT.OR P4, PT, R15, 0x1a, P4 ;  /* 0x0000001a0f00780c */ /* 0x000fc80002781670 */
[----:B------:R-:W-:Y:S02]  /*7190*/  FSEL R39, R26, -INF , !P4 ;  /* 0xff8000001a277808 */ /* 0x000fe40006000000 */
[----:B------:R-:W-:-:S04]  /*71a0*/  ISETP.GT.AND P4, PT, R25, 0x29, P1 ;  /* 0x000000291900780c */ /* 0x000fc80000f84270 */
[----:B------:R-:W-:Y:S02]  /*71b0*/  ISETP.LT.OR P4, PT, R15, 0x2a, P4 ;  /* 0x0000002a0f00780c */ /* 0x000fe40002781670 */
[----:B-1----:R-:W-:-:S04]  /*71c0*/  FMNMX.FTZ R12, R35, R12, !PT ;  /* 0x0000000c230c7209 */ /* 0x002fc80007810000 */
[C---:B------:R-:W-:Y:S01]  /*71d0*/  FSETP.NEU.FTZ.AND P6, PT, R12.reuse, -INF , PT ;  /* 0xff8000000c00780b */ /* 0x040fe20003fdd000 */
[----:B0-----:R-:W-:-:S05]  /*71e0*/  FMUL.FTZ R7, R12, R9 ;  /* 0x000000090c077220 */ /* 0x001fca0000410000 */
        /* <DEDUP_REMOVED lines=17> */
[-CC-:B------:R-:W-:Y:S01]  /*7300*/  FFMA.FTZ R35, R73, R9.reuse, -R7.reuse ;  /* 0x0000000949237223 */ /* 0x180fe20000010807 */
        /* <DEDUP_REMOVED lines=9> */
[--C-:B------:R-:W-:Y:S01]  /*73a0*/  FFMA.FTZ R61, R144, R9, -R7.reuse ;  /* 0x00000009903d7223 */ /* 0x100fe20000010807 */
[----:B------:R-:W-:Y:S01]  /*73b0*/  FSEL R82, R42, -INF , !P5 ;  /* 0xff8000002a527808 */ /* 0x000fe20006800000 */
[----:B------:R-:W-:Y:S01]  /*73c0*/  MUFU.EX2 R35, R35 ;  /* 0x0000002300237308 */ /* 0x000fe20000000800 */
[----:B------:R-:W-:Y:S01]  /*73d0*/  FMNMX.FTZ R10, R24, R45, !PT ;  /* 0x0000002d180a7209 */ /* 0x000fe20007810000 */
[-CC-:B------:R-:W-:Y:S01]  /*73e0*/  FFMA.FTZ R45, R86, R9.reuse, -R7.reuse ;  /* 0x00000009562d7223 */ /* 0x180fe20000010807 */
[----:B------:R-:W-:Y:S01]  /*73f0*/  ISETP.LT.OR P4, PT, R15, 0x3a, P4 ;  /* 0x0000003a0f00780c */ /* 0x000fe20002781670 */
[-CC-:B------:R-:W-:Y:S01]  /*7400*/  FFMA.FTZ R42, R126, R9.reuse, -R7.reuse ;  /* 0x000000097e2a7223 */ /* 0x180fe20000010807 */
        /* <DEDUP_REMOVED lines=10> */
[----:B------:R-:W-:Y:S01]  /*74b0*/  ISETP.GT.AND P5, PT, R25, 0x48, P1 ;  /* 0x000000481900780c */ /* 0x000fe20000fa4270 */
[----:B------:R-:W-:Y:S01]  /*74c0*/  MUFU.EX2 R41, R41 ;  /* 0x0000002900297308 */ /* 0x000fe20000000800 */
[----:B------:R-:W-:Y:S01]  /*74d0*/  FMNMX.FTZ R47, R32, R47, !PT ;  /* 0x0000002f202f7209 */ /* 0x000fe20007810000 */
[-CC-:B------:R-:W-:Y:S01]  /*74e0*/  FFMA.FTZ R11, R33, R9.reuse, -R7.reuse ;  /* 0x00000009210b7223 */ /* 0x180fe20000010807 */
[----:B------:R-:W-:Y:S01]  /*74f0*/  FSEL R46, R46, -INF , !P2 ;  /* 0xff8000002e2e7808 */ /* 0x000fe20005000000 */
[----:B------:R-:W-:Y:S01]  /*7500*/  FFMA.FTZ R122, R31, R9, -R7 ;  /* 0x000000091f7a7223 */ /* 0x000fe20000010807 */
[----:B------:R-:W-:-:S02]  /*7510*/  FMNMX.FTZ R49, R78, R47, !PT ;  /* 0x0000002f4e317209 */ /* 0x000fc40007810000 */
[----:B------:R-:W-:Y:S01]  /*7520*/  ISETP.GT.AND P4, PT, R25, 0x49, P1 ;  /* 0x000000491900780c */ /* 0x000fe20000f84270 */
[----:B------:R0:W-:Y:S01]  /*7530*/  MUFU.EX2 R47, R124 ;  /* 0x0000007c002f7308 */ /* 0x0001e20000000800 */
[----:B------:R-:W-:Y:S02]  /*7540*/  FMNMX.FTZ R49, R80, R49, !PT ;  /* 0x0000003150317209 */ /* 0x000fe40007810000 */
[----:B------:R-:W-:Y:S02]  /*7550*/  ISETP.LT.OR P5, PT, R15, 0x49, P5 ;  /* 0x000000490f00780c */ /* 0x000fe40002fa1670 */
[----:B------:R-:W-:Y:S02]  /*7560*/  FMNMX.FTZ R49, R40, R49, !PT ;  /* 0x0000003128317209 */ /* 0x000fe40007810000 */
[----:B------:R-:W-:Y:S01]  /*7570*/  FSEL R86, R48, -INF , !P3 ;  /* 0xff80000030567808 */ /* 0x000fe20005800000 */
[----:B------:R-:W-:Y:S01]  /*7580*/  MUFU.EX2 R6, R6 ;  /* 0x0000000600067308 */ /* 0x000fe20000000800 */
[----:B------:R-:W-:Y:S01]  /*7590*/  FMNMX.FTZ R49, R82, R49, !PT ;  /* 0x0000003152317209 */ /* 0x000fe20007810000 */
[-CC-:B0-----:R-:W-:Y:S01]  /*75a0*/  FFMA.FTZ R124, R72, R9.reuse, -R7.reuse ;  /* 0x00000009487c7223 */ /* 0x181fe20000010807 */
[----:B------:R-:W-:Y:S01]  /*75b0*/  ISETP.GT.AND P2, PT, R25, 0x50, P1 ;  /* 0x000000501900780c */ /* 0x000fe20000f44270 */
[--C-:B------:R-:W-:Y:S01]  /*75c0*/  FFMA.FTZ R48, R134, R9, -R7.reuse ;  /* 0x0000000986307223 */ /* 0x100fe20000010807 */
[----:B------:R-:W-:Y:S01]  /*75d0*/  FMNMX.FTZ R51, R84, R49, !PT ;  /* 0x0000003154337209 */ /* 0x000fe20007810000 */
[----:B------:R-:W-:Y:S01]  /*75e0*/  FFMA.FTZ R134, R142, R9, -R7 ;  /* 0x000000098e867223 */ /* 0x000fe20000010807 */
[----:B------:R-:W-:Y:S01]  /*75f0*/  FSEL R50, R50, -INF , !P5 ;  /* 0xff80000032327808 */ /* 0x000fe20006800000 */
[----:B------:R-:W-:Y:S01]  /*7600*/  MUFU.EX2 R43, R43 ;  /* 0x0000002b002b7308 */ /* 0x000fe20000000800 */
[----:B------:R-:W-:-:S02]  /*7610*/  FMNMX.FTZ R51, R46, R51, !PT ;  /* 0x000000332e337209 */ /* 0x000fc40007810000 */
        /* <DEDUP_REMOVED lines=13> */
[----:B------:R0:W-:Y:S01]  /*76f0*/  MUFU.EX2 R51, R132 ;  /* 0x0000008400337308 */ /* 0x0001e20000000800 */
[----:B------:R-:W-:-:S02]  /*7700*/  ISETP.LT.OR P5, PT, R15, 0x59, P5 ;  /* 0x000000590f00780c */ /* 0x000fc40002fa1670 */
[----:B------:R-:W-:Y:S02]  /*7710*/  FSEL R56, R56, -INF , !P3 ;  /* 0xff80000038387808 */ /* 0x000fe40005800000 */
[----:B------:R-:W-:Y:S02]  /*7720*/  FMNMX.FTZ R53, R54, R53, !PT ;  /* 0x0000003536357209 */ /* 0x000fe40007810000 */
[----:B------:R-:W-:Y:S01]  /*7730*/  ISETP.GT.AND P2, PT, R25, 0x60, P1 ;  /* 0x000000601900780c */ /* 0x000fe20000f44270 */
[----:B------:R-:W-:Y:S01]  /*7740*/  MUFU.EX2 R38, R38 ;  /* 0x0000002600267308 */ /* 0x000fe20000000800 */
[----:B------:R-:W-:Y:S01]  /*7750*/  FSEL R58, R58, -INF , !P5 ;  /* 0xff8000003a3a7808 */ /* 0x000fe20006800000 */
[----:B0-----:R-:W-:Y:S01]  /*7760*/  FFMA.FTZ R132, R138, R9, -R7 ;  /* 0x000000098a847223 */ /* 0x001fe20000010807 */
        /* <DEDUP_REMOVED lines=8> */
[----:B------:R0:W-:Y:S01]  /*77f0*/  MUFU.EX2 R49, R128 ;  /* 0x0000008000317308 */ /* 0x0001e20000000800 */
[----:B------:R-:W-:-:S02]  /*7800*/  FSEL R62, R62, -INF , !P2 ;  /* 0xff8000003e3e7808 */ /* 0x000fc40005000000 */
[C---:B------:R-:W-:Y:S02]  /*7810*/  ISETP.LT.OR P3, PT, R15.reuse, 0x62, P3 ;  /* 0x000000620f00780c */ /* 0x040fe40001f61670 */
[----:B------:R-:W-:Y:S02]  /*7820*/  FMNMX.FTZ R55, R60, R53, !PT ;  /* 0x000000353c377209 */ /* 0x000fe40007810000 */
[----:B------:R-:W-:Y:S01]  /*7830*/  ISETP.LT.OR P5, PT, R15, 0x69, P5 ;  /* 0x000000690f00780c */ /* 0x000fe20002fa1670 */
[----:B------:R1:W-:Y:S01]  /*7840*/  MUFU.EX2 R53, R57 ;  /* 0x0000003900357308 */ /* 0x0003e20000000800 */
[----:B------:R-:W-:Y:S01]  /*7850*/  ISETP.GT.AND P4, PT, R25, 0x69, P1 ;  /* 0x000000691900780c */ /* 0x000fe20000f84270 */
[----:B0-----:R-:W-:Y:S01]  /*7860*/  FFMA.FTZ R128, R146, R9, -R7 ;  /* 0x0000000992807223 */ /* 0x001fe20000010807 */
[----:B------:R-:W-:Y:S02]  /*7870*/  FSEL R63, R63, -INF , !P3 ;  /* 0xff8000003f3f7808 */ /* 0x000fe40005800000 */
[----:B------:R-:W-:-:S02]  /*7880*/  FMNMX.FTZ R10, R62, R55, !PT ;  /* 0x000000373e0a7209 */ /* 0x000fc40007810000 */
[----:B------:R-:W-:Y:S01]  /*7890*/  FSEL R64, R64, -INF , !P5 ;  /* 0xff80000040407808 */ /* 0x000fe20006800000 */
[----:B------:R-:W-:Y:S01]  /*78a0*/  MUFU.EX2 R44, R44 ;  /* 0x0000002c002c7308 */ /* 0x000fe20000000800 */
[C---:B------:R-:W-:Y:S01]  /*78b0*/  ISETP.GT.AND P2, PT, R25.reuse, 0x70, P1 ;  /* 0x000000701900780c */ /* 0x040fe20000f44270 */
[-CC-:B-1----:R-:W-:Y:S01]  /*78c0*/  FFMA.FTZ R57, R120, R9.reuse, -R7.reuse ;  /* 0x0000000978397223 */ /* 0x182fe20000010807 */
[----:B------:R-:W-:Y:S01]  /*78d0*/  ISETP.GT.AND P3, PT, R25, 0x71, P1 ;  /* 0x000000711900780c */ /* 0x000fe20000f64270 */
[----:B------:R-:W-:Y:S01]  /*78e0*/  FFMA.FTZ R120, R27, R9, -R7 ;  /* 0x000000091b787223 */ /* 0x000fe20000010807 */
[C---:B------:R-:W-:Y:S02]  /*78f0*/  ISETP.GT.AND P5, PT, R25.reuse, 0x78, P1 ;  /* 0x000000781900780c */ /* 0x040fe40000fa4270 */
[----:B------:R-:W-:Y:S01]  /*7900*/  ISETP.GT.AND P1, PT, R25, 0x79, P1 ;  /* 0x000000791900780c */ /* 0x000fe20000f24270 */
[----:B------:R-:W-:Y:S01]  /*7910*/  MUFU.EX2 R48, R48 ;  /* 0x0000003000307308 */ /* 0x000fe20000000800 */
[----:B------:R-:W-:-:S02]  /*7920*/  ISETP.LT.OR P4, PT, R15, 0x6a, P4 ;  /* 0x0000006a0f00780c */ /* 0x000fc40002781670 */
[----:B------:R-:W-:Y:S01]  /*7930*/  FMNMX.FTZ R25, R63, R10, !PT ;  /* 0x0000000a3f197209 */ /* 0x000fe20007810000 */
[----:B------:R-:W-:Y:S01]  /*7940*/  FFMA.FTZ R10, R140, R9, -R7 ;  /* 0x000000098c0a7223 */ /* 0x000fe20000010807 */
[----:B------:R-:W-:Y:S02]  /*7950*/  ISETP.LT.OR P2, PT, R15, 0x71, P2 ;  /* 0x000000710f00780c */ /* 0x000fe40001741670 */
[----:B------:R-:W-:Y:S01]  /*7960*/  FSEL R136, R65, -INF , !P4 ;  /* 0xff80000041887808 */ /* 0x000fe20006000000 */
[----:B------:R-:W-:Y:S01]  /*7970*/  MUFU.EX2 R132, R132 ;  /* 0x0000008400847308 */ /* 0x000fe20000000800 */
[----:B------:R-:W-:Y:S02]  /*7980*/  FMNMX.FTZ R25, R64, R25, !PT ;  /* 0x0000001940197209 */ /* 0x000fe40007810000 */
[----:B------:R-:W-:Y:S02]  /*7990*/  ISETP.LT.OR P3, PT, R15, 0x72, P3 ;  /* 0x000000720f00780c */ /* 0x000fe40001f61670 */
[----:B------:R-:W-:-:S02]  /*79a0*/  FSEL R66, R66, -INF , !P2 ;  /* 0xff80000042427808 */ /* 0x000fc40005000000 */
[----:B------:R-:W-:Y:S01]  /*79b0*/  FMNMX.FTZ R55, R136, R25, !PT ;  /* 0x0000001988377209 */ /* 0x000fe20007810000 */
[----:B------:R-:W-:Y:S01]  /*79c0*/  MUFU.EX2 R134, R134 ;  /* 0x0000008600867308 */ /* 0x000fe20000000800 */
[----:B------:R-:W-:Y:S02]  /*79d0*/  ISETP.LT.OR P5, PT, R15, 0x79, P5 ;  /* 0x000000790f00780c */ /* 0x000fe40002fa1670 */
[----:B------:R-:W-:Y:S02]  /*79e0*/  FSEL R138, R67, -INF , !P3 ;  /* 0xff800000438a7808 */ /* 0x000fe40005800000 */
[----:B------:R-:W-:Y:S02]  /*79f0*/  FMNMX.FTZ R55, R66, R55, !PT ;  /* 0x0000003742377209 */ /* 0x000fe40007810000 */
[----:B------:R-:W-:Y:S01]  /*7a00*/  ISETP.LT.OR P1, PT, R15, 0x7a, P1 ;  /* 0x0000007a0f00780c */ /* 0x000fe20000f21670 */
[----:B------:R0:W-:Y:S01]  /*7a10*/  MUFU.EX2 R25, R10 ;  /* 0x0000000a00197308 */ /* 0x0001e20000000800 */
[----:B------:R-:W-:Y:S01]  /*7a20*/  FSEL R68, R68, -INF , !P5 ;  /* 0xff80000044447808 */ /* 0x000fe20006800000 */
[----:B------:R-:W-:Y:S01]  /*7a30*/  FFMA.FTZ R15, R21, R9, -R7 ;  /* 0x00000009150f7223 */ /* 0x000fe20000010807 */
[----:B------:R-:W-:-:S02]  /*7a40*/  FMNMX.FTZ R55, R138, R55, !PT ;  /* 0x000000378a377209 */ /* 0x000fc40007810000 */
[----:B------:R-:W-:Y:S02]  /*7a50*/  FSEL R140, R69, -INF , !P1 ;  /* 0xff800000458c7808 */ /* 0x000fe40004800000 */
[----:B------:R-:W-:Y:S01]  /*7a60*/  FMNMX.FTZ R55, R68, R55, !PT ;  /* 0x0000003744377209 */ /* 0x000fe20007810000 */
[----:B------:R-:W-:Y:S01]  /*7a70*/  MUFU.EX2 R61, R61 ;  /* 0x0000003d003d7308 */ /* 0x000fe20000000800 */
[----:B------:R-:W-:Y:S02]  /*7a80*/  FSEL R21, R12, RZ, P6 ;  /* 0x000000ff0c157208 */ /* 0x000fe40003000000 */
[----:B------:R-:W-:-:S03]  /*7a90*/  FMNMX.FTZ R55, R140, R55, !PT ;  /* 0x000000378c377209 */ /* 0x000fc60007810000 */
[----:B------:R-:W-:Y:S02]  /*7aa0*/  FADD.FTZ R4, -R21, R4 ;  /* 0x0000000415047221 */ /* 0x000fe40000010100 */
[----:B0-----:R-:W0:Y:S01]  /*7ab0*/  SHFL.BFLY PT, R10, R55, 0x2, 0x1f ;  /* 0x0c401f00370a7f89 */ /* 0x001e2200000e0000 */
[----:B------:R-:W-:Y:S01]  /*7ac0*/  MUFU.EX2 R128, R128 ;  /* 0x0000008000807308 */ /* 0x000fe20000000800 */
[----:B------:R-:W-:-:S07]  /*7ad0*/  FMUL.FTZ R4, R4, R9 ;  /* 0x0000000904047220 */ /* 0x000fce0000410000 */
[----:B------:R-:W1:Y:S08]  /*7ae0*/  MUFU.EX2 R4, R4 ;  /* 0x0000000400047308 */ /* 0x000e700000000800 */
[----:B------:R-:W-:Y:S01]  /*7af0*/  MUFU.EX2 R59, R59 ;  /* 0x0000003b003b7308 */ /* 0x000fe20000000800 */
[----:B0-----:R-:W-:-:S07]  /*7b00*/  FMNMX.FTZ R10, R55, R10, !PT ;  /* 0x0000000a370a7209 */ /* 0x001fce0007810000 */
[----:B------:R-:W-:Y:S01]  /*7b10*/  MUFU.EX2 R130, R130 ;  /* 0x0000008200827308 */ /* 0x000fe20000000800 */
[-CC-:B------:R-:W-:Y:S01]  /*7b20*/  FFMA.FTZ R55, R71, R9.reuse, -R7.reuse ;  /* 0x0000000947377223 */ /* 0x180fe20000010807 */
[----:B------:R-:W-:Y:S01]  /*7b30*/  FFMA.FTZ R7, R29, R9, -R7 ;  /* 0x000000091d077223 */ /* 0x000fe20000010807 */
[----:B------:R-:W0:Y:S05]  /*7b40*/  SHFL.BFLY PT, R65, R10, 0x1, 0x1f ;  /* 0x0c201f000a417f89 */ /* 0x000e2a00000e0000 */
        /* <DEDUP_REMOVED lines=18> */
[-C--:B------:R-:W-:Y:S01]  /*7c70*/  FFMA.FTZ R14, R20, R9.reuse, -R21 ;  /* 0x00000009140e7223 */ /* 0x080fe20000010815 */
[-C--:B------:R-:W-:Y:S01]  /*7c80*/  FMUL.FTZ R3, R32, R9.reuse ;  /* 0x0000000920037220 */ /* 0x080fe20000410000 */
[----:B-1----:R-:W-:Y:S01]  /*7c90*/  FFMA.FTZ R13, R4, R2, R35 ;  /* 0x00000002040d7223 */ /* 0x002fe20000010023 */
[-CC-:B------:R-:W-:Y:S01]  /*7ca0*/  FFMA.FTZ R147, R24, R9.reuse, -R21.reuse ;  /* 0x0000000918937223 */ /* 0x180fe20000010815 */
[-CC-:B------:R-:W-:Y:S01]  /*7cb0*/  FFMA.FTZ R20, R39, R9.reuse, -R21.reuse ;  /* 0x0000000927147223 */ /* 0x180fe20000010815 */
[-C--:B------:R-:W-:Y:S01]  /*7cc0*/  FFMA.FTZ R141, R28, R9.reuse, -R21 ;  /* 0x000000091c8d7223 */ /* 0x080fe20000010815 */
[----:B------:R-:W-:Y:S01]  /*7cd0*/  FADD.FTZ R13, R74, R13 ;  /* 0x0000000d4a0d7221 */ /* 0x000fe20000010000 */
[----:B------:R-:W0:Y:S01]  /*7ce0*/  MUFU.EX2 R3, R3 ;  /* 0x0000000300037308 */ /* 0x000e220000000800 */
[-CC-:B------:R-:W-:Y:S01]  /*7cf0*/  FFMA.FTZ R24, R30, R9.reuse, -R21.reuse ;  /* 0x000000091e187223 */ /* 0x180fe20000010815 */
[-C--:B------:R-:W-:Y:S01]  /*7d00*/  FFMA.FTZ R28, R78, R9.reuse, -R21 ;  /* 0x000000094e1c7223 */ /* 0x080fe20000010815 */
[----:B------:R-:W-:Y:S01]  /*7d10*/  FADD.FTZ R2, R26, R13 ;  /* 0x0000000d1a027221 */ /* 0x000fe20000010000 */
[-CC-:B------:R-:W-:Y:S01]  /*7d20*/  FFMA.FTZ R137, R80, R9.reuse, -R21.reuse ;  /* 0x0000000950897223 */ /* 0x180fe20000010815 */
[-CC-:B------:R-:W-:Y:S01]  /*7d30*/  FFMA.FTZ R30, R40, R9.reuse, -R21.reuse ;  /* 0x00000009281e7223 */ /* 0x180fe20000010815 */
[-CC-:B------:R-:W-:Y:S01]  /*7d40*/  FFMA.FTZ R139, R82, R9.reuse, -R21.reuse ;  /* 0x00000009528b7223 */ /* 0x180fe20000010815 */
[----:B------:R-:W-:Y:S01]  /*7d50*/  FADD.FTZ R27, R41, R2 ;  /* 0x00000002291b7221 */ /* 0x000fe20000010000 */
[----:B------:R-:W1:Y:S01]  /*7d60*/  MUFU.EX2 R149, R149 ;  /* 0x0000009500957308 */ /* 0x000e620000000800 */
[-CC-:B------:R-:W-:Y:S01]  /*7d70*/  FFMA.FTZ R32, R84, R9.reuse, -R21.reuse ;  /* 0x0000000954207223 */ /* 0x180fe20000010815 */
[-C--:B------:R-:W-:Y:S01]  /*7d80*/  FFMA.FTZ R133, R46, R9.reuse, -R21 ;  /* 0x000000092e857223 */ /* 0x080fe20000010815 */
[----:B------:R-:W-:Y:S01]  /*7d90*/  FADD.FTZ R2, R6, R27 ;  /* 0x0000001b06027221 */ /* 0x000fe20000010000 */
[-CC-:B------:R-:W-:Y:S01]  /*7da0*/  FFMA.FTZ R40, R86, R9.reuse, -R21.reuse ;  /* 0x0000000956287223 */ /* 0x180fe20000010815 */
[-CC-:B------:R-:W-:Y:S01]  /*7db0*/  FFMA.FTZ R135, R50, R9.reuse, -R21.reuse ;  /* 0x0000000932877223 */ /* 0x180fe20000010815 */
[-CC-:B------:R-:W-:Y:S01]  /*7dc0*/  FFMA.FTZ R46, R52, R9.reuse, -R21.reuse ;  /* 0x00000009342e7223 */ /* 0x180fe20000010815 */
[----:B------:R-:W-:Y:S01]  /*7dd0*/  FADD.FTZ R27, R43, R2 ;  /* 0x000000022b1b7221 */ /* 0x000fe20000010000 */
[----:B------:R-:W2:Y:S01]  /*7de0*/  MUFU.EX2 R151, R151 ;  /* 0x0000009700977308 */ /* 0x000ea20000000800 */
[----:B0-----:R-:W-:Y:S01]  /*7df0*/  FFMA.FTZ R0, R3, R0, R72 ;  /* 0x0000000003007223 */ /* 0x001fe20000010048 */
[-C--:B------:R-:W-:Y:S01]  /*7e00*/  FFMA.FTZ R129, R54, R9.reuse, -R21 ;  /* 0x0000000936817223 */ /* 0x080fe20000010815 */
[----:B------:R-:W-:Y:S01]  /*7e10*/  FADD.FTZ R2, R34, R27 ;  /* 0x0000001b22027221 */ /* 0x000fe20000010000 */
[-CC-:B------:R-:W-:Y:S01]  /*7e20*/  FFMA.FTZ R50, R56, R9.reuse, -R21.reuse ;  /* 0x0000000938327223 */ /* 0x180fe20000010815 */
[-CC-:B------:R-:W-:Y:S01]  /*7e30*/  FFMA.FTZ R131, R58, R9.reuse, -R21.reuse ;  /* 0x000000093a837223 */ /* 0x180fe20000010815 */
[-CC-:B------:R-:W-:Y:S01]  /*7e40*/  FFMA.FTZ R52, R60, R9.reuse, -R21.reuse ;  /* 0x000000093c347223 */ /* 0x180fe20000010815 */
[----:B------:R-:W-:Y:S01]  /*7e50*/  FADD.FTZ R27, R45, R2 ;  /* 0x000000022d1b7221 */ /* 0x000fe20000010000 */
[----:B------:R-:W0:Y:S01]  /*7e60*/  MUFU.EX2 R8, R8 ;  /* 0x0000000800087308 */ /* 0x000e220000000800 */
[----:B-1----:R-:W-:Y:S01]  /*7e70*/  FADD.FTZ R0, R149, R0 ;  /* 0x0000000095007221 */ /* 0x002fe20000010000 */
[-C--:B------:R-:W-:Y:S01]  /*7e80*/  FFMA.FTZ R125, R62, R9.reuse, -R21 ;  /* 0x000000093e7d7223 */ /* 0x080fe20000010815 */
[----:B------:R-:W-:Y:S01]  /*7e90*/  FADD.FTZ R2, R38, R27 ;  /* 0x0000001b26027221 */ /* 0x000fe20000010000 */
[-CC-:B------:R-:W-:Y:S01]  /*7ea0*/  FFMA.FTZ R54, R63, R9.reuse, -R21.reuse ;  /* 0x000000093f367223 */ /* 0x180fe20000010815 */
[-CC-:B------:R-:W-:Y:S01]  /*7eb0*/  FFMA.FTZ R127, R64, R9.reuse, -R21.reuse ;  /* 0x00000009407f7223 */ /* 0x180fe20000010815 */
[-CC-:B------:R-:W-:Y:S01]  /*7ec0*/  FFMA.FTZ R56, R136, R9.reuse, -R21.reuse ;  /* 0x0000000988387223 */ /* 0x180fe20000010815 */
[----:B------:R-:W-:Y:S01]  /*7ed0*/  FADD.FTZ R27, R47, R2 ;  /* 0x000000022f1b7221 */ /* 0x000fe20000010000 */
[----:B------:R-:W1:Y:S01]  /*7ee0*/  MUFU.EX2 R145, R145 ;  /* 0x0000009100917308 */ /* 0x000e620000000800 */
        /* <DEDUP_REMOVED lines=8> */
[----:B0-----:R-:W-:-:S02]  /*7f70*/  FADD.FTZ R0, R8, R13 ;  /* 0x0000000d08007221 */ /* 0x001fc40000010000 */
[----:B------:R-:W-:-:S04]  /*7f80*/  FADD.FTZ R2, R44, R27 ;  /* 0x0000001b2c027221 */ /* 0x000fc80000010000 */
        /* <DEDUP_REMOVED lines=79> */
.L_x_13694:
[----:B------:R-:W-:Y:S01]  /*8480*/  ULEA UR6, UR26, UR45, 0x3 ;  /* 0x0000002d1a067291 */ /* 0x000fe2000f8e183f */
[----:B------:R-:W-:Y:S01]  /*8490*/  ISETP.GT.AND P1, PT, R5, UR25, PT ;  /* 0x0000001905007c0c */ /* 0x000fe2000bf24270 */
[----:B------:R-:W-:Y:S01]  /*84a0*/  UMOV UR27, UR46 ;  /* 0x0000002e001b7c82 */ /* 0x000fe20008000000 */
[----:B------:R-:W-:Y:S01]  /*84b0*/  UMOV UR26, UR36 ;  /* 0x00000024001a7c82 */ /* 0x000fe20008000000 */
[----:B------:R-:W-:Y:S01]  /*84c0*/  UIADD3 UR6, UR6, 0x16860, URZ ;  /* 0x0001686006067890 */ /* 0x000fe2000fffe03f */
[-C--:B------:R-:W-:Y:S01]  /*84d0*/  FMUL.FTZ R88, R88, R4.reuse ;  /* 0x0000000458587220 */ /* 0x080fe20000410000 */
        /* <DEDUP_REMOVED lines=68> */
[----:B------:R-:W-:Y:S06]  /*8920*/  @P1 BRA `(.L_x_13695) ;  /* 0xffffffc800801947 */ /* 0x000fec000383ffff */
.L_x_13676:
        /* <DEDUP_REMOVED lines=23> */
.L_x_13697:
[----:B------:R-:W0:Y:S02]  /*8aa0*/  LDC R8, c[0x0][0x9e4] ;  /* 0x00027900ff087b82 */ /* 0x000e240000000800 */
[----:B0-----:R-:W-:-:S13]  /*8ab0*/  ISETP.NE.AND P1, PT, R8, 0x1, PT ;  /* 0x000000010800780c */ /* 0x001fda0003f25270 */
[----:B------:R-:W0:Y:S02]  /*8ac0*/  @P1 LDC.64 R6, c[0x0][0x9e8] ;  /* 0x00027a00ff061b82 */ /* 0x000e240000000a00 */
[----:B0-----:R-:W-:-:S05]  /*8ad0*/  @P1 IMAD.HI.U32 R6, R3, R6, RZ ;  /* 0x0000000603061227 */ /* 0x001fca00078e00ff */
[----:B------:R-:W-:-:S07]  /*8ae0*/  @P1 SHF.R.U32.HI R3, RZ, R7, R6 ;  /* 0x00000007ff031219 */ /* 0x000fce0000011606 */
.L_x_13698:
[----:B------:R-:W-:-:S05]  /*8af0*/  IMAD R3, R3, R8, RZ ;  /* 0x0000000803037224 */ /* 0x000fca00078e02ff */
[----:B------:R-:W-:-:S07]  /*8b00*/  VIMNMX R4, R4, R3, !PT ;  /* 0x0000000304047248 */ /* 0x000fce0007fe0100 */
.L_x_13696:
        /* <DEDUP_REMOVED lines=12> */
.L_x_13710:
[----:B------:R-:W-:Y:S01]  /*8bd0*/  ISETP.NE.AND P2, PT, RZ, UR44, PT ;  /* 0x0000002cff007c0c */ /* 0x000fe2000bf45270 */
[----:B------:R-:W-:-:S04]  /*8be0*/  UISETP.NE.AND UP0, UPT, UR22, 0x1, UPT ;  /* 0x000000011600788c */ /* 0x000fc8000bf05270 */
[----:B------:R-:W-:-:S04]  /*8bf0*/  USEL UR46, URZ, 0x1, UP0 ;  /* 0x000000013f2e7887 */ /* 0x000fc80008000000 */
[----:B------:R-:W-:-:S04]  /*8c00*/  ULOP3.LUT UR46, UR23, UR46, URZ, 0x3c, !UPT ;  /* 0x0000002e172e7292 */ /* 0x000fc8000f8e3c3f */
[----:B------:R-:W-:Y:S08]  /*8c10*/  @P2 BRA `(.L_x_13700) ;  /* 0x0000000000382947 */ /* 0x000ff00003800000 */
[----:B------:R-:W-:Y:S05]  /*8c20*/  @!P0 BRA `(.L_x_13701) ;  /* 0x0000000000048947 */ /* 0x000fea0003800000 */
[----:B------:R-:W-:Y:S01]  /*8c30*/  BPT.TRAP 0x1 ;  /* 0x000000040000795c */ /* 0x000fe20000300000 */
.L_x_13701:
        /* <DEDUP_REMOVED lines=9> */
.L_x_13702:
[----:B-1----:R-:W-:Y:S05]  /*8cd0*/  @P1 BRA `(.L_x_13700) ;  /* 0x0000000000081947 */ /* 0x002fea0003800000 */
[----:B------:R-:W1:Y:S02]  /*8ce0*/  SYNCS.PHASECHK.TRANS64.TRYWAIT P1, [UR6+0x16830], R7 ;  /* 0x01683007ff0075a7 */ /* 0x000e640008020146 */
[----:B-1----:R-:W-:Y:S05]  /*8cf0*/  @!P1 BRA `(.L_x_13703) ;  /* 0x000000c0007c9947 */ /* 0x002fea0003800000 */
.L_x_13700:
        /* <DEDUP_REMOVED lines=28> */
.L_x_13705:
[----:B------:R-:W-:Y:S01]  /*8ec0*/  ULEA UR6, UR22, UR45, 0x3 ;  /* 0x0000002d16067291 */ /* 0x000fe2000f8e183f */
[----:B------:R-:W-:-:S05]  /*8ed0*/  IMAD.U32 R7, RZ, RZ, UR23 ;  /* 0x00000017ff077e24 */ /* 0x000fca000f8e00ff */
[----:B------:R-:W-:-:S04]  /*8ee0*/  SHF.L.U32 R7, R7, 0x1f, RZ ;  /* 0x0000001f07077819 */ /* 0x000fc800000006ff */
[----:B------:R0:W1:Y:S01]  /*8ef0*/  SYNCS.PHASECHK.TRANS64.TRYWAIT P1, [UR6+0x16850], R7 ;  /* 0x01685007ff0075a7 */ /* 0x0000620008020146 */
[----:B------:R-:W-:Y:S05]  /*8f00*/  @!P0 BRA `(.L_x_13706) ;  /* 0x0000000000048947 */ /* 0x000fea0003800000 */
[----:B------:R-:W-:Y:S01]  /*8f10*/  BPT.TRAP 0x1 ;  /* 0x000000040000795c */ /* 0x000fe20000300000 */
.L_x_13706:
[----:B-1----:R-:W-:Y:S05]  /*8f20*/  @P1 BRA `(.L_x_13704) ;  /* 0x0000000000081947 */ /* 0x002fea0003800000 */
[----:B------:R-:W1:Y:S02]  /*8f30*/  SYNCS.PHASECHK.TRANS64.TRYWAIT P1, [UR6+0x16850], R7 ;  /* 0x01685007ff0075a7 */ /* 0x000e640008020146 */
[----:B-1----:R-:W-:Y:S05]  /*8f40*/  @!P1 BRA `(.L_x_13707) ;  /* 0x000000c000009947 */ /* 0x002fea0003800000 */
.L_x_13704:
        /* <DEDUP_REMOVED lines=51> */
.L_x_13708:
        /* <DEDUP_REMOVED lines=146> */
[----:B------:R-:W1:Y:S05]  /*9ba0*/  LDC R9, c[0x0][0x988] ;  /* 0x00026200ff097b82 */ /* 0x000e6a0000000800 */
[----:B------:R-:W3:Y:S01]  /*9bb0*/  MUFU.TANH R13, R13 ;  /* 0x0000000d000d7308 */ /* 0x000ee20000002400 */
[----:B--2---:R-:W-:-:S07]  /*9bc0*/  FMNMX.FTZ R11, R60, R11, !PT ;  /* 0x0000000b3c0b7209 */ /* 0x004fce0007810000 */
[----:B------:R-:W2:Y:S01]  /*9bd0*/  MUFU.TANH R15, R15 ;  /* 0x0000000f000f7308 */ /* 0x000ea20000002400 */
[----:B0-----:R-:W-:-:S07]  /*9be0*/  FMNMX.FTZ R11, R62, R11, !PT ;  /* 0x0000000b3e0b7209 */ /* 0x001fce0007810000 */
[----:B------:R-:W0:Y:S01]  /*9bf0*/  MUFU.TANH R64, R64 ;  /* 0x0000004000407308 */ /* 0x000e220000002400 */
[----:B---3--:R-:W-:-:S07]  /*9c00*/  FMNMX.FTZ R10, R13, R10, !PT ;  /* 0x0000000a0d0a7209 */ /* 0x008fce0007810000 */
        /* <DEDUP_REMOVED lines=41> */
[----:B---3--:R-:W-:-:S05]  /*9ea0*/  FMNMX.FTZ R35, R69, R10, !PT ;  /* 0x0000000a45237209 */ /* 0x008fca0007810000 */
[----:B------:R-:W3:Y:S01]  /*9eb0*/  SHFL.BFLY PT, R10, R35, 0x2, 0x1f ;  /* 0x0c401f00230a7f89 */ /* 0x000ee200000e0000 */
[----:B--2---:R-:W-:-:S04]  /*9ec0*/  FMNMX.FTZ R11, R84, R11, !PT ;  /* 0x0000000b540b7209 */ /* 0x004fc80007810000 */
[----:B0-----:R-:W-:-:S05]  /*9ed0*/  FMNMX.FTZ R11, R86, R11, !PT ;  /* 0x0000000b560b7209 */ /* 0x001fca0007810000 */
[----:B------:R-:W0:Y:S01]  /*9ee0*/  SHFL.BFLY PT, R12, R11, 0x2, 0x1f ;  /* 0x0c401f000b0c7f89 */ /* 0x000e2200000e0000 */
[----:B---3--:R-:W-:Y:S02]  /*9ef0*/  FMNMX.FTZ R37, R35, R10, !PT ;  /* 0x0000000a23257209 */ /* 0x008fe40007810000 */
[----:B0-----:R-:W-:-:S03]  /*9f00*/  FMNMX.FTZ R39, R11, R12, !PT ;  /* 0x0000000c0b277209 */ /* 0x001fc60007810000 */
[----:B------:R-:W0:Y:S04]  /*9f10*/  SHFL.BFLY PT, R12, R37, 0x1, 0x1f ;  /* 0x0c201f00250c7f89 */ /* 0x000e2800000e0000 */
[----:B------:R-:W2:Y:S01]  /*9f20*/  SHFL.BFLY PT, R10, R39, 0x1, 0x1f ;  /* 0x0c201f00270a7f89 */ /* 0x000ea200000e0000 */
[----:B0-----:R-:W-:Y:S02]  /*9f30*/  FMNMX.FTZ R12, R37, R12, !PT ;  /* 0x0000000c250c7209 */ /* 0x001fe40007810000 */
[----:B--2---:R-:W-:-:S03]  /*9f40*/  FMNMX.FTZ R10, R39, R10, !PT ;  /* 0x0000000a270a7209 */ /* 0x004fc60007810000 */
[C---:B-1----:R-:W-:Y:S01]  /*9f50*/  FMUL.FTZ R71, R12.reuse, R9 ;  /* 0x000000090c477220 */ /* 0x042fe20000410000 */
[----:B------:R-:W-:-:S03]  /*9f60*/  FADD.FTZ R3, -R12, R3 ;  /* 0x000000030c037221 */ /* 0x000fc60000010100 */
[-CC-:B------:R-:W-:Y:S01]  /*9f70*/  FFMA.FTZ R35, R32, R9.reuse, -R71.reuse ;  /* 0x0000000920237223 */ /* 0x180fe20000010847 */
[-CC-:B------:R-:W-:Y:S01]  /*9f80*/  FFMA.FTZ R32, R36, R9.reuse, -R71.reuse ;  /* 0x0000000924207223 */ /* 0x180fe20000010847 */
[-CC-:B------:R-:W-:Y:S01]  /*9f90*/  FFMA.FTZ R36, R25, R9.reuse, -R71.reuse ;  /* 0x0000000919247223 */ /* 0x180fe20000010847 */
[-CC-:B------:R-:W-:Y:S01]  /*9fa0*/  FFMA.FTZ R25, R29, R9.reuse, -R71.reuse ;  /* 0x000000091d197223 */ /* 0x180fe20000010847 */
[C---:B------:R-:W-:Y:S01]  /*9fb0*/  FADD.FTZ R6, -R10.reuse, R6 ;  /* 0x000000060a067221 */ /* 0x040fe20000010100 */
[-C--:B------:R-:W-:Y:S01]  /*9fc0*/  FMUL.FTZ R29, R10, R9.reuse ;  /* 0x000000090a1d7220 */ /* 0x080fe20000410000 */
[-CC-:B------:R-:W-:Y:S01]  /*9fd0*/  FFMA.FTZ R59, R26, R9.reuse, -R71.reuse ;  /* 0x000000091a3b7223 */ /* 0x180fe20000010847 */
[-C--:B------:R-:W-:Y:S01]  /*9fe0*/  FMUL.FTZ R41, R3, R9.reuse ;  /* 0x0000000903297220 */ /* 0x080fe20000410000 */
[-CC-:B------:R-:W-:Y:S01]  /*9ff0*/  FFMA.FTZ R39, R8, R9.reuse, -R71.reuse ;  /* 0x0000000908277223 */ /* 0x180fe20000010847 */
[-C--:B------:R-:W-:Y:S01]  /*a000*/  FFMA.FTZ R26, R40, R9.reuse, -R71 ;  /* 0x00000009281a7223 */ /* 0x080fe20000010847 */
[-C--:B------:R-:W-:Y:S01]  /*a010*/  FMUL.FTZ R3, R6, R9.reuse ;  /* 0x0000000906037220 */ /* 0x080fe20000410000 */
[-C--:B------:R-:W-:Y:S01]  /*a020*/  FFMA.FTZ R40, R7, R9.reuse, -R29 ;  /* 0x0000000907287223 */ /* 0x080fe2000001081d */
[-C--:B------:R-:W-:Y:S01]  /*a030*/  FFMA.FTZ R61, R14, R9.reuse, -R71 ;  /* 0x000000090e3d7223 */ /* 0x080fe20000010847 */
[-C--:B------:R-:W-:Y:S01]  /*a040*/  FFMA.FTZ R149, R20, R9.reuse, -R29 ;  /* 0x0000000914957223 */ /* 0x080fe2000001081d */
[----:B------:R-:W-:Y:S01]  /*a050*/  MUFU.EX2 R11, R41 ;  /* 0x00000029000b7308 */ /* 0x000fe20000000800 */
[-C--:B------:R-:W-:Y:S01]  /*a060*/  FFMA.FTZ R37, R24, R9.reuse, -R71 ;  /* 0x0000000918257223 */ /* 0x080fe20000010847 */
[-CC-:B------:R-:W-:Y:S01]  /*a070*/  FFMA.FTZ R151, R28, R9.reuse, -R29.reuse ;  /* 0x000000091c977223 */ /* 0x180fe2000001081d */
[-CC-:B------:R-:W-:Y:S01]  /*a080*/  FFMA.FTZ R20, R30, R9.reuse, -R29.reuse ;  /* 0x000000091e147223 */ /* 0x180fe2000001081d */
[-C--:B------:R-:W-:Y:S01]  /*a090*/  FFMA.FTZ R145, R34, R9.reuse, -R29 ;  /* 0x0000000922917223 */ /* 0x080fe2000001081d */
[-C--:B------:R-:W-:Y:S01]  /*a0a0*/  FFMA.FTZ R57, R120, R9.reuse, -R71 ;  /* 0x0000000978397223 */ /* 0x080fe20000010847 */
[-CC-:B------:R-:W-:Y:S01]  /*a0b0*/  FFMA.FTZ R28, R122, R9.reuse, -R29.reuse ;  /* 0x000000097a1c7223 */ /* 0x180fe2000001081d */
[-C--:B------:R-:W-:Y:S01]  /*a0c0*/  FFMA.FTZ R147, R38, R9.reuse, -R29 ;  /* 0x0000000926937223 */ /* 0x080fe2000001081d */
[----:B------:R-:W0:Y:S01]  /*a0d0*/  MUFU.EX2 R39, R39 ;  /* 0x0000002700277308 */ /* 0x000e220000000800 */
[-C--:B------:R-:W-:Y:S01]  /*a0e0*/  FFMA.FTZ R55, R124, R9.reuse, -R71 ;  /* 0x000000097c377223 */ /* 0x080fe20000010847 */
[-CC-:B------:R-:W-:Y:S01]  /*a0f0*/  FFMA.FTZ R30, R126, R9.reuse, -R29.reuse ;  /* 0x000000097e1e7223 */ /* 0x180fe2000001081d */
[-C--:B------:R-:W-:Y:S01]  /*a100*/  FFMA.FTZ R141, R42, R9.reuse, -R29 ;  /* 0x000000092a8d7223 */ /* 0x080fe2000001081d */
        /* <DEDUP_REMOVED lines=10> */
[-C--:B------:R-:W-:Y:S01]  /*a1b0*/  FFMA.FTZ R49, R138, R9.reuse, -R71 ;  /* 0x000000098a317223 */ /* 0x080fe20000010847 */
[-C--:B------:R-:W-:Y:S01]  /*a1c0*/  FFMA.FTZ R42, R50, R9.reuse, -R29 ;  /* 0x00000009322a7223 */ /* 0x080fe2000001081d */
[----:B------:R-:W1:Y:S01]  /*a1d0*/  MUFU.EX2 R40, R40 ;  /* 0x0000002800287308 */ /* 0x000e620000000800 */
[----:B0-----:R-:W-:Y:S01]  /*a1e0*/  FFMA.FTZ R2, R11, R2, R39 ;  /* 0x000000020b027223 */ /* 0x001fe20000010027 */
[-C--:B------:R-:W-:Y:S01]  /*a1f0*/  FFMA.FTZ R138, R140, R9.reuse, -R71 ;  /* 0x000000098c8a7223 */ /* 0x080fe20000010847 */
[-C--:B------:R-:W-:Y:S01]  /*a200*/  FFMA.FTZ R139, R52, R9.reuse, -R29 ;  /* 0x00000009348b7223 */ /* 0x080fe2000001081d */
[-C--:B------:R-:W-:Y:S01]  /*a210*/  FFMA.FTZ R47, R142, R9.reuse, -R71 ;  /* 0x000000098e2f7223 */ /* 0x080fe20000010847 */
[-C--:B------:R-:W-:Y:S01]  /*a220*/  FFMA.FTZ R44, R54, R9.reuse, -R29 ;  /* 0x00000009362c7223 */ /* 0x080fe2000001081d */
[-C--:B------:R-:W-:Y:S01]  /*a230*/  FFMA.FTZ R132, R144, R9.reuse, -R71 ;  /* 0x0000000990847223 */ /* 0x080fe20000010847 */
[-C--:B------:R-:W-:Y:S01]  /*a240*/  FFMA.FTZ R133, R56, R9.reuse, -R29 ;  /* 0x0000000938857223 */ /* 0x080fe2000001081d */
[----:B------:R-:W0:Y:S01]  /*a250*/  MUFU.EX2 R61, R61 ;  /* 0x0000003d003d7308 */ /* 0x000e220000000800 */
[-C--:B------:R-:W-:Y:S01]  /*a260*/  FFMA.FTZ R45, R146, R9.reuse, -R71 ;  /* 0x00000009922d7223 */ /* 0x080fe20000010847 */
[-C--:B------:R-:W-:Y:S01]  /*a270*/  FFMA.FTZ R46, R58, R9.reuse, -R29 ;  /* 0x000000093a2e7223 */ /* 0x080fe2000001081d */
[-C--:B------:R-:W-:Y:S01]  /*a280*/  FFMA.FTZ R14, R148, R9.reuse, -R71 ;  /* 0x00000009940e7223 */ /* 0x080fe20000010847 */
[-C--:B------:R-:W-:Y:S01]  /*a290*/  FFMA.FTZ R135, R60, R9.reuse, -R29 ;  /* 0x000000093c877223 */ /* 0x080fe2000001081d */
[-C--:B------:R-:W-:Y:S01]  /*a2a0*/  FFMA.FTZ R43, R150, R9.reuse, -R71 ;  /* 0x00000009962b7223 */ /* 0x080fe20000010847 */
[-C--:B------:R-:W-:Y:S01]  /*a2b0*/  FFMA.FTZ R48, R62, R9.reuse, -R29 ;  /* 0x000000093e307223 */ /* 0x080fe2000001081d */
[-C--:B------:R-:W-:Y:S01]  /*a2c0*/  FFMA.FTZ R128, R13, R9.reuse, -R71 ;  /* 0x000000090d807223 */ /* 0x080fe20000010847 */
[----:B------:R-:W2:Y:S01]  /*a2d0*/  MUFU.EX2 R149, R149 ;  /* 0x0000009500957308 */ /* 0x000ea20000000800 */
[----:B-1----:R-:W-:Y:S01]  /*a2e0*/  FFMA.FTZ R0, R3, R0, R40 ;  /* 0x0000000003007223 */ /* 0x002fe20000010028 */
[-C--:B------:R-:W-:Y:S01]  /*a2f0*/  FFMA.FTZ R129, R64, R9.reuse, -R29 ;  /* 0x0000000940817223 */ /* 0x080fe2000001081d */
[-C--:B------:R-:W-:Y:S01]  /*a300*/  FFMA.FTZ R41, R15, R9.reuse, -R71 ;  /* 0x000000090f297223 */ /* 0x080fe20000010847 */
[-C--:B------:R-:W-:Y:S01]  /*a310*/  FFMA.FTZ R50, R66, R9.reuse, -R29 ;  /* 0x0000000942327223 */ /* 0x080fe2000001081d */
[-C--:B------:R-:W-:Y:S01]  /*a320*/  FFMA.FTZ R13, R21, R9.reuse, -R71 ;  /* 0x00000009150d7223 */ /* 0x080fe20000010847 */
[-CC-:B------:R-:W-:Y:S01]  /*a330*/  FFMA.FTZ R131, R68, R9.reuse, -R29.reuse ;  /* 0x0000000944837223 */ /* 0x180fe2000001081d */
[-C--:B------:R-:W-:Y:S01]  /*a340*/  FFMA.FTZ R52, R70, R9.reuse, -R29 ;  /* 0x0000000946347223 */ /* 0x080fe2000001081d */
[----:B------:R-:W1:Y:S01]  /*a350*/  MUFU.EX2 R37, R37 ;  /* 0x0000002500257308 */ /* 0x000e620000000800 */
[----:B0-----:R-:W-:Y:S01]  /*a360*/  FADD.FTZ R2, R61, R2 ;  /* 0x000000023d027221 */ /* 0x001fe20000010000 */
[-C--:B------:R-:W-:Y:S01]  /*a370*/  FFMA.FTZ R124, R27, R9.reuse, -R71 ;  /* 0x000000091b7c7223 */ /* 0x080fe20000010847 */
[-CC-:B------:R-:W-:Y:S01]  /*a380*/  FFMA.FTZ R125, R72, R9.reuse, -R29.reuse ;  /* 0x00000009487d7223 */ /* 0x180fe2000001081d */
[-CC-:B------:R-:W-:Y:S01]  /*a390*/  FFMA.FTZ R54, R74, R9.reuse, -R29.reuse ;  /* 0x000000094a367223 */ /* 0x180fe2000001081d */
[-C--:B------:R-:W-:Y:S01]  /*a3a0*/  FFMA.FTZ R127, R76, R9.reuse, -R29 ;  /* 0x000000094c7f7223 */ /* 0x080fe2000001081d */
[-C--:B------:R-:W-:Y:S01]  /*a3b0*/  FFMA.FTZ R21, R33, R9.reuse, -R71 ;  /* 0x0000000921157223 */ /* 0x080fe20000010847 */
[-C--:B------:R-:W-:Y:S01]  /*a3c0*/  FFMA.FTZ R56, R78, R9.reuse, -R29 ;  /* 0x000000094e387223 */ /* 0x080fe2000001081d */
[----:B------:R-:W0:Y:S01]  /*a3d0*/  MUFU.EX2 R151, R151 ;  /* 0x0000009700977308 */ /* 0x000e220000000800 */
[----:B--2---:R-:W-:Y:S01]  /*a3e0*/  FADD.FTZ R0, R149, R0 ;  /* 0x0000000095007221 */ /* 0x004fe20000010000 */
[-C--:B------:R-:W-:Y:S01]  /*a3f0*/  FFMA.FTZ R120, R63, R9.reuse, -R71 ;  /* 0x000000093f787223 */ /* 0x080fe20000010847 */
[-C--:B------:R-:W-:Y:S01]  /*a400*/  FFMA.FTZ R121, R80, R9.reuse, -R29 ;  /* 0x0000000950797223 */ /* 0x080fe2000001081d */
[-C--:B------:R-:W-:Y:S01]  /*a410*/  FFMA.FTZ R15, R65, R9.reuse, -R71 ;  /* 0x00000009410f7223 */ /* 0x080fe20000010847 */
[-C--:B------:R-:W-:Y:S01]  /*a420*/  FFMA.FTZ R58, R82, R9.reuse, -R29 ;  /* 0x00000009523a7223 */ /* 0x080fe2000001081d */
[-C--:B------:R-:W-:Y:S01]  /*a430*/  FFMA.FTZ R6, R67, R9.reuse, -R71 ;  /* 0x0000000943067223 */ /* 0x080fe20000010847 */
[-C--:B------:R-:W-:Y:S01]  /*a440*/  FFMA.FTZ R123, R84, R9.reuse, -R29 ;  /* 0x00000009547b7223 */ /* 0x080fe2000001081d */
[----:B------:R-:W2:Y:S01]  /*a450*/  MUFU.EX2 R59, R59 ;  /* 0x0000003b003b7308 */ /* 0x000ea20000000800 */
[----:B-1----:R-:W-:Y:S01]  /*a460*/  FADD.FTZ R2, R37, R2 ;  /* 0x0000000225027221 */ /* 0x002fe20000010000 */
[-C--:B------:R-:W-:Y:S01]  /*a470*/  FFMA.FTZ R27, R69, R9.reuse, -R71 ;  /* 0x00000009451b7223 */ /* 0x080fe20000010847 */
[----:B------:R-:W-:-:S05]  /*a480*/  FFMA.FTZ R60, R86, R9, -R29 ;  /* 0x00000009563c7223 */ /* 0x000fca000001081d */
        /* <DEDUP_REMOVED lines=118> */
.L_x_13709:
[----:B------:R-:W-:Y:S01]  /*abf0*/  ULEA UR6, UR22, UR45, 0x3 ;  /* 0x0000002d16067291 */ /* 0x000fe2000f8e183f */
[----:B------:R-:W-:Y:S01]  /*ac00*/  ISETP.GT.AND P1, PT, R5, R4, PT ;  /* 0x000000040500720c */ /* 0x000fe20003f24270 */
        /* <DEDUP_REMOVED lines=73> */
.L_x_13699:
        /* <DEDUP_REMOVED lines=11> */
.L_x_13730:
        /* <DEDUP_REMOVED lines=9> */
.L_x_13713:
[----:B------:R-:W-:Y:S01]  /*b1e0*/  ULEA UR6, UR36, UR45, 0x3 ;  /* 0x0000002d24067291 */ /* 0x000fe2000f8e183f */
[----:B------:R-:W-:-:S05]  /*b1f0*/  IMAD.U32 R6, RZ, RZ, UR46 ;  /* 0x0000002eff067e24 */ /* 0x000fca000f8e00ff */
[----:B------:R-:W-:-:S04]  /*b200*/  SHF.L.U32 R6, R6, 0x1f, RZ ;  /* 0x0000001f06067819 */ /* 0x000fc800000006ff */
[----:B------:R0:W1:Y:S01]  /*b210*/  SYNCS.PHASECHK.TRANS64.TRYWAIT P1, [UR6+0x16830], R6 ;  /* 0x01683006ff0075a7 */ /* 0x0000620008020146 */
[----:B------:R-:W-:Y:S05]  /*b220*/  @!P0 BRA `(.L_x_13714) ;  /* 0x0000000000048947 */ /* 0x000fea0003800000 */
[----:B------:R-:W-:Y:S01]  /*b230*/  BPT.TRAP 0x1 ;  /* 0x000000040000795c */ /* 0x000fe20000300000 */
.L_x_13714:
[----:B-1----:R-:W-:Y:S05]  /*b240*/  @P1 BRA `(.L_x_13712) ;  /* 0x0000000000081947 */ /* 0x002fea0003800000 */
[----:B------:R-:W1:Y:S02]  /*b250*/  SYNCS.PHASECHK.TRANS64.TRYWAIT P1, [UR6+0x16830], R6 ;  /* 0x01683006ff0075a7 */ /* 0x000e640008020146 */
[----:B-1----:R-:W-:Y:S05]  /*b260*/  @!P1 BRA `(.L_x_13715) ;  /* 0x0000009c00509947 */ /* 0x002fea0003800000 */
.L_x_13712:
        /* <DEDUP_REMOVED lines=25> */
.L_x_13717:
[----:B------:R-:W-:Y:S01]  /*b400*/  ULEA UR6, UR26, UR45, 0x3 ;  /* 0x0000002d1a067291 */ /* 0x000fe2000f8e183f */
[----:B------:R-:W-:-:S05]  /*b410*/  IMAD.U32 R6, RZ, RZ, UR27 ;  /* 0x0000001bff067e24 */ /* 0x000fca000f8e00ff */
[----:B------:R-:W-:-:S04]  /*b420*/  SHF.L.U32 R6, R6, 0x1f, RZ ;  /* 0x0000001f06067819 */ /* 0x000fc800000006ff */
[----:B------:R0:W1:Y:S01]  /*b430*/  SYNCS.PHASECHK.TRANS64.TRYWAIT P1, [UR6+0x16850], R6 ;  /* 0x01685006ff0075a7 */ /* 0x0000620008020146 */
[----:B------:R-:W-:Y:S05]  /*b440*/  @!P0 BRA `(.L_x_13718) ;  /* 0x0000000000048947 */ /* 0x000fea0003800000 */
[----:B------:R-:W-:Y:S01]  /*b450*/  BPT.TRAP 0x1 ;  /* 0x000000040000795c */ /* 0x000fe20000300000 */
.L_x_13718:
[----:B-1----:R-:W-:Y:S05]  /*b460*/  @P1 BRA `(.L_x_13716) ;  /* 0x0000000000081947 */ /* 0x002fea0003800000 */
[----:B------:R-:W1:Y:S02]  /*b470*/  SYNCS.PHASECHK.TRANS64.TRYWAIT P1, [UR6+0x16850], R6 ;  /* 0x01685006ff0075a7 */ /* 0x000e640008020146 */
[----:B-1----:R-:W-:Y:S05]  /*b480*/  @!P1 BRA `(.L_x_13719) ;  /* 0x0000009800e09947 */ /* 0x002fea0003800000 */
.L_x_13716:
        /* <DEDUP_REMOVED lines=51> */
.L_x_13720:
        /* <DEDUP_REMOVED lines=11> */
[----:B------:R-:W-:Y:S01]  /*b870*/  @UP1 ULDC UR7, c[0x0][0x44c] ;  /* 0x0001130000071ab9 */ /* 0x000fe20000000800 */
[----:B------:R-:W1:Y:S01]  /*b880*/  LDC R73, c[0x0][0x2f0] ;  /* 0x0000bc00ff497b82 */ /* 0x000e620000000800 */
[----:B0-----:R-:W-:Y:S01]  /*b890*/  FMUL.FTZ R6, R26, UR25 ;  /* 0x000000191a067c20 */ /* 0x001fe20008410000 */
        /* <DEDUP_REMOVED lines=9> */
[----:B------:R-:W-:Y:S01]  /*b930*/  ULEA UR6, UR36, UR45, 0x3 ;  /* 0x0000002d24067291 */ /* 0x000fe2000f8e183f */
[----:B------:R-:W-:Y:S01]  /*b940*/  @P2 SHF.R.U32.HI R76, RZ, UR7, R12 ;  /* 0x00000007ff4c2c19 */ /* 0x000fe2000801160c */
[----:B------:R-:W-:Y:S01]  /*b950*/  FMUL.FTZ R51, R57, UR25 ;  /* 0x0000001939337c20 */ /* 0x000fe20008410000 */
[----:B------:R-:W-:Y:S01]  /*b960*/  FMUL.FTZ R66, R68, UR25 ;  /* 0x0000001944427c20 */ /* 0x000fe20008410000 */
[----:B------:R-:W-:Y:S01]  /*b970*/  FMUL.FTZ R57, R71, UR25 ;  /* 0x0000001947397c20 */ /* 0x000fe20008410000 */
[----:B------:R-:W-:Y:S02]  /*b980*/  IMAD.SHL.U32 R68, R5, 0x80, RZ ;  /* 0x0000008005447824 */ /* 0x000fe400078e00ff */
        /* <DEDUP_REMOVED lines=61> */
[--C-:B0-----:R-:W-:Y:S02]  /*bd60*/  IMAD.IADD R87, R83, 0x1, R72.reuse ;  /* 0x0000000153577824 */ /* 0x101fe400078e0248 */
        /* <DEDUP_REMOVED lines=77> */
.L_x_13723:
[----:B------:R-:W-:-:S05]  /*c240*/  IMAD.U32 R72, RZ, RZ, UR21 ;  /* 0x00000015ff487e24 */ /* 0x000fca000f8e00ff */
[----:B------:R-:W-:-:S13]  /*c250*/  ISETP.NE.AND P1, PT, R72, 0x1, PT ;  /* 0x000000014800780c */ /* 0x000fda0003f25270 */
[----:B------:R-:W1:Y:S02]  /*c260*/  @P1 LDC.64 R12, c[0x0][0x9e8] ;  /* 0x00027a00ff0c1b82 */ /* 0x000e640000000a00 */
[----:B-1----:R-:W-:-:S05]  /*c270*/  @P1 IMAD.HI.U32 R12, R125, R12, RZ ;  /* 0x0000000c7d0c1227 */ /* 0x002fca00078e00ff */
[----:B------:R-:W-:-:S07]  /*c280*/  @P1 SHF.R.U32.HI R125, RZ, R13, R12 ;  /* 0x0000000dff7d1219 */ /* 0x000fce000001160c */
.L_x_13724:
[----:B------:R-:W-:Y:S05]  /*c290*/  BSYNC B0 ;  /* 0x0000000000007941 */ /* 0x000fea0003800000 */
.L_x_13722:
[----:B------:R-:W-:-:S04]  /*c2a0*/  IMAD R125, R125, R72, -R68 ;  /* 0x000000487d7d7224 */ /* 0x000fc800078e0a44 */
[----:B------:R-:W-:-:S05]  /*c2b0*/  IMAD R12, R16, -0x2, R125 ;  /* 0xfffffffe100c7824 */ /* 0x000fca00078e027d */
[----:B------:R-:W-:Y:S02]  /*c2c0*/  VIADDMNMX R87, R12, R72, R87, PT ;  /* 0x000000480c577246 */ /* 0x000fe40003800157 */
[----:B------:R-:W-:-:S07]  /*c2d0*/  VIMNMX R123, R123, R12, !PT ;  /* 0x0000000c7b7b7248 */ /* 0x000fce0007fe0100 */
.L_x_13721:
        /* <DEDUP_REMOVED lines=26> */
[----:B------:R-:W-:Y:S01]  /*c480*/  FSEL R78, R21, -INF , !P5 ;  /* 0xff800000154e7808 */ /* 0x000fe20006800000 */
[----:B------:R-:W-:Y:S01]  /*c490*/  IMAD.IADD R21, R85, 0x1, R12 ;  /* 0x0000000155157824 */ /* 0x000fe200078e020c */
        /* <DEDUP_REMOVED lines=88> */
.L_x_13727:
[----:B------:R-:W-:-:S05]  /*ca20*/  IMAD.U32 R9, RZ, RZ, UR21 ;  /* 0x00000015ff097e24 */ /* 0x000fca000f8e00ff */
[----:B------:R-:W-:-:S13]  /*ca30*/  ISETP.NE.AND P2, PT, R9, 0x1, PT ;  /* 0x000000010900780c */ /* 0x000fda0003f45270 */
[----:B------:R-:W0:Y:S02]  /*ca40*/  @P2 LDC.64 R12, c[0x0][0x9e8] ;  /* 0x00027a00ff0c2b82 */ /* 0x000e240000000a00 */
[----:B0-----:R-:W-:-:S05]  /*ca50*/  @P2 IMAD.HI.U32 R12, R73, R12, RZ ;  /* 0x0000000c490c2227 */ /* 0x001fca00078e00ff */
[----:B------:R-:W-:-:S07]  /*ca60*/  @P2 SHF.R.U32.HI R73, RZ, R13, R12 ;  /* 0x0000000dff492219 */ /* 0x000fce000001160c */
.L_x_13728:
[----:B------:R-:W-:Y:S05]  /*ca70*/  BSYNC B0 ;  /* 0x0000000000007941 */ /* 0x000fea0003800000 */
.L_x_13726:
[----:B------:R-:W-:-:S04]  /*ca80*/  IMAD R73, R73, R9, -R68 ;  /* 0x0000000949497224 */ /* 0x000fc800078e0a44 */
[----:B------:R-:W-:-:S05]  /*ca90*/  IMAD R12, R16, -0x2, R73 ;  /* 0xfffffffe100c7824 */ /* 0x000fca00078e0249 */
[----:B------:R-:W-:Y:S02]  /*caa0*/  VIADDMNMX R11, R12, R9, R11, PT ;  /* 0x000000090c0b7246 */ /* 0x000fe4000380010b */
[----:B------:R-:W-:-:S07]  /*cab0*/  VIMNMX R21, R21, R12, !PT ;  /* 0x0000000c15157248 */ /* 0x000fce0007fe0100 */
.L_x_13725:
        /* <DEDUP_REMOVED lines=53> */
[----:B------:R-:W0:Y:S01]  /*ce10*/  LDC R9, c[0x0][0x988] ;  /* 0x00026200ff097b82 */ /* 0x000e220000000800 */
[----:B------:R-:W-:-:S02]  /*ce20*/  ISETP.GT.AND P3, PT, R21, 0x28, P1 ;  /* 0x000000281500780c */ /* 0x000fc40000f64270 */
[----:B------:R-:W-:Y:S02]  /*ce30*/  FMNMX.FTZ R12, R15, R12, !PT ;  /* 0x0000000c0f0c7209 */ /* 0x000fe40007810000 */
        /* <DEDUP_REMOVED lines=9> */
[----:B------:R-:W-:Y:S01]  /*ced0*/  ISETP.GT.AND P3, PT, R21, 0x31, P1 ;  /* 0x000000311500780c */ /* 0x000fe20000f64270 */
[----:B------:R-:W1:Y:S01]  /*cee0*/  SHFL.BFLY PT, R12, R13, 0x2, 0x1f ;  /* 0x0c401f000d0c7f89 */ /* 0x000e6200000e0000 */
[----:B------:R-:W-:-:S02]  /*cef0*/  ISETP.LT.OR P2, PT, R11, 0x31, P2 ;  /* 0x000000310b00780c */ /* 0x000fc40001741670 */
[----:B------:R-:W-:Y:S02]  /*cf00*/  ISETP.GT.AND P5, PT, R21, 0x38, P1 ;  /* 0x000000381500780c */ /* 0x000fe40000fa4270 */
[C---:B------:R-:W-:Y:S02]  /*cf10*/  ISETP.LT.OR P3, PT, R11.reuse, 0x32, P3 ;  /* 0x000000320b00780c */ /* 0x040fe40001f61670 */
[----:B------:R-:W-:Y:S02]  /*cf20*/  ISETP.LT.OR P5, PT, R11, 0x39, P5 ;  /* 0x000000390b00780c */ /* 0x000fe40002fa1670 */
[----:B------:R-:W-:Y:S02]  /*cf30*/  FSEL R38, R38, -INF , !P3 ;  /* 0xff80000026267808 */ /* 0x000fe40005800000 */
[----:B------:R-:W-:-:S04]  /*cf40*/  ISETP.GT.AND P3, PT, R21, 0x41, P1 ;  /* 0x000000411500780c */ /* 0x000fc80000f64270 */
[----:B------:R-:W-:Y:S02]  /*cf50*/  ISETP.LT.OR P3, PT, R11, 0x42, P3 ;  /* 0x000000420b00780c */ /* 0x000fe40001f61670 */
[----:B-1----:R-:W-:Y:S02]  /*cf60*/  FMNMX.FTZ R33, R13, R12, !PT ;  /* 0x0000000c0d217209 */ /* 0x002fe40007810000 */
[----:B------:R-:W-:Y:S02]  /*cf70*/  FSEL R13, R10, -INF , !P4 ;  /* 0xff8000000a0d7808 */ /* 0x000fe40006000000 */
[----:B------:R-:W-:Y:S01]  /*cf80*/  FMNMX.FTZ R10, R8, R37, !PT ;  /* 0x00000025080a7209 */ /* 0x000fe20007810000 */
[----:B------:R-:W1:Y:S01]  /*cf90*/  SHFL.BFLY PT, R12, R33, 0x1, 0x1f ;  /* 0x0c201f00210c7f89 */ /* 0x000e6200000e0000 */
[----:B------:R-:W-:Y:S02]  /*cfa0*/  ISETP.GT.AND P4, PT, R21, 0x19, P1 ;  /* 0x000000191500780c */ /* 0x000fe40000f84270 */
[----:B------:R-:W-:-:S02]  /*cfb0*/  FMNMX.FTZ R41, R13, R10, !PT ;  /* 0x0000000a0d297209 */ /* 0x000fc40007810000 */
[----:B------:R-:W-:Y:S02]  /*cfc0*/  ISETP.LT.OR P4, PT, R11, 0x1a, P4 ;  /* 0x0000001a0b00780c */ /* 0x000fe40002781670 */
[----:B------:R-:W-:-:S04]  /*cfd0*/  FMNMX.FTZ R41, R14, R41, !PT ;  /* 0x000000290e297209 */ /* 0x000fc80007810000 */
[----:B------:R-:W-:-:S04]  /*cfe0*/  FMNMX.FTZ R41, R20, R41, !PT ;  /* 0x0000002914297209 */ /* 0x000fc80007810000 */
[----:B------:R-:W-:Y:S02]  /*cff0*/  FMNMX.FTZ R41, R24, R41, !PT ;  /* 0x0000002918297209 */ /* 0x000fe40007810000 */
[----:B-1----:R-:W-:-:S04]  /*d000*/  FMNMX.FTZ R12, R33, R12, !PT ;  /* 0x0000000c210c7209 */ /* 0x002fc80007810000 */
[C---:B------:R-:W-:Y:S01]  /*d010*/  FSETP.NEU.FTZ.AND P6, PT, R12.reuse, -INF , PT ;  /* 0xff8000000c00780b */ /* 0x040fe20003fdd000 */
[----:B0-----:R-:W-:-:S05]  /*d020*/  FMUL.FTZ R7, R12, R9 ;  /* 0x000000090c077220 */ /* 0x001fca0000410000 */
[----:B------:R-:W-:-:S05]  /*d030*/  FSEL R7, R7, RZ, P6 ;  /* 0x000000ff07077208 */ /* 0x000fca0003000000 */
[-CC-:B------:R-:W-:Y:S01]  /*d040*/  FFMA.FTZ R33, R72, R9.reuse, -R7.reuse ;  /* 0x0000000948217223 */ /* 0x180fe20000010807 */
[-CC-:B------:R-:W-:Y:S01]  /*d050*/  FFMA.FTZ R72, R74, R9.reuse, -R7.reuse ;  /* 0x000000094a487223 */ /* 0x180fe20000010807 */
[----:B------:R-:W-:Y:S01]  /*d060*/  FSEL R74, R26, -INF , !P4 ;  /* 0xff8000001a4a7808 */ /* 0x000fe20006000000 */
        /* <DEDUP_REMOVED lines=12> */
[----:B------:R-:W-:Y:S01]  /*d130*/  MUFU.EX2 R41, R86 ;  /* 0x0000005600297308 */ /* 0x000fe20000000800 */
[----:B------:R-:W-:Y:S01]  /*d140*/  FSEL R78, R36, -INF , !P2 ;  /* 0xff800000244e7808 */ /* 0x000fe20005000000 */
[--C-:B------:R-:W-:Y:S01]  /*d150*/  FFMA.FTZ R132, R132, R9, -R7.reuse ;  /* 0x0000000984847223 */ /* 0x100fe20000010807 */
[----:B------:R-:W-:Y:S01]  /*d160*/  FMNMX.FTZ R43, R32, R43, !PT ;  /* 0x0000002b202b7209 */ /* 0x000fe20007810000 */
[-CC-:B------:R-:W-:Y:S01]  /*d170*/  FFMA.FTZ R128, R128, R9.reuse, -R7.reuse ;  /* 0x0000000980807223 */ /* 0x180fe20000010807 */
[C---:B------:R-:W-:Y:S01]  /*d180*/  ISETP.GT.AND P4, PT, R21.reuse, 0x39, P1 ;  /* 0x000000391500780c */ /* 0x040fe20000f84270 */
[--C-:B------:R-:W-:Y:S01]  /*d190*/  FFMA.FTZ R124, R124, R9, -R7.reuse ;  /* 0x000000097c7c7223 */ /* 0x100fe20000010807 */
[----:B------:R-:W-:Y:S01]  /*d1a0*/  FMNMX.FTZ R45, R76, R43, !PT ;  /* 0x0000002b4c2d7209 */ /* 0x000fe20007810000 */
[--C-:B------:R-:W-:Y:S01]  /*d1b0*/  FFMA.FTZ R36, R122, R9, -R7.reuse ;  /* 0x000000097a247223 */ /* 0x100fe20000010807 */
[----:B------:R-:W-:Y:S01]  /*d1c0*/  ISETP.GT.AND P2, PT, R21, 0x40, P1 ;  /* 0x000000401500780c */ /* 0x000fe20000f44270 */
[----:B------:R0:W-:Y:S01]  /*d1d0*/  MUFU.EX2 R43, R124 ;  /* 0x0000007c002b7308 */ /* 0x0001e20000000800 */
[----:B------:R-:W-:Y:S01]  /*d1e0*/  FMNMX.FTZ R45, R78, R45, !PT ;  /* 0x0000002d4e2d7209 */ /* 0x000fe20007810000 */
[-CC-:B------:R-:W-:Y:S01]  /*d1f0*/  FFMA.FTZ R55, R64, R9.reuse, -R7.reuse ;  /* 0x0000000940377223 */ /* 0x180fe20000010807 */
[----:B------:R-:W-:Y:S01]  /*d200*/  FSEL R80, R40, -INF , !P5 ;  /* 0xff80000028507808 */ /* 0x000fe20006800000 */
[-CC-:B------:R-:W-:Y:S01]  /*d210*/  FFMA.FTZ R40, R126, R9.reuse, -R7.reuse ;  /* 0x000000097e287223 */ /* 0x180fe20000010807 */
[C---:B------:R-:W-:Y:S01]  /*d220*/  ISETP.LT.OR P4, PT, R11.reuse, 0x3a, P4 ;  /* 0x0000003a0b00780c */ /* 0x040fe20002781670 */
[--C-:B------:R-:W-:Y:S01]  /*d230*/  FFMA.FTZ R53, R146, R9, -R7.reuse ;  /* 0x0000000992357223 */ /* 0x100fe20000010807 */
[----:B------:R-:W-:Y:S01]  /*d240*/  FMNMX.FTZ R45, R38, R45, !PT ;  /* 0x0000002d262d7209 */ /* 0x000fe20007810000 */
[-CC-:B------:R-:W-:Y:S01]  /*d250*/  FFMA.FTZ R126, R150, R9.reuse, -R7.reuse ;  /* 0x00000009967e7223 */ /* 0x180fe20000010807 */
[----:B------:R-:W-:Y:S01]  /*d260*/  ISETP.LT.OR P2, PT, R11, 0x41, P2 ;  /* 0x000000410b00780c */ /* 0x000fe20001741670 */
[-CC-:B0-----:R-:W-:Y:S01]  /*d270*/  FFMA.FTZ R124, R148, R9.reuse, -R7.reuse ;  /* 0x00000009947c7223 */ /* 0x181fe20000010807 */
[----:B------:R-:W-:Y:S01]  /*d280*/  FSEL R82, R42, -INF , !P4 ;  /* 0xff8000002a527808 */ /* 0x000fe20006000000 */
[--C-:B------:R-:W-:Y:S01]  /*d290*/  FFMA.FTZ R42, R130, R9, -R7.reuse ;  /* 0x00000009822a7223 */ /* 0x100fe20000010807 */
[----:B------:R-:W-:Y:S01]  /*d2a0*/  FMNMX.FTZ R45, R80, R45, !PT ;  /* 0x0000002d502d7209 */ /* 0x000fe20007810000 */
[-CC-:B------:R-:W-:Y:S01]  /*d2b0*/  FFMA.FTZ R130, R66, R9.reuse, -R7.reuse ;  /* 0x0000000942827223 */ /* 0x180fe20000010807 */
[----:B------:R-:W-:Y:S01]  /*d2c0*/  ISETP.GT.AND P5, PT, R21, 0x48, P1 ;  /* 0x000000481500780c */ /* 0x000fe20000fa4270 */
[-CC-:B------:R-:W-:Y:S01]  /*d2d0*/  FFMA.FTZ R15, R15, R9.reuse, -R7.reuse ;  /* 0x000000090f0f7223 */ /* 0x180fe20000010807 */
[----:B------:R-:W-:Y:S01]  /*d2e0*/  FSEL R44, R44, -INF , !P2 ;  /* 0xff8000002c2c7808 */ /* 0x000fe20005000000 */
[----:B------:R-:W-:Y:S01]  /*d2f0*/  FFMA.FTZ R122, R29, R9, -R7 ;  /* 0x000000091d7a7223 */ /* 0x000fe20000010807 */
[----:B------:R-:W-:Y:S01]  /*d300*/  FMNMX.FTZ R47, R82, R45, !PT ;  /* 0x0000002d522f7209 */ /* 0x000fe20007810000 */
[----:B------:R-:W-:Y:S01]  /*d310*/  MUFU.EX2 R33, R33 ;  /* 0x0000002100217308 */ /* 0x000fe20000000800 */
[----:B------:R-:W-:-:S02]  /*d320*/  ISETP.GT.AND P4, PT, R21, 0x49, P1 ;  /* 0x000000491500780c */ /* 0x000fc40000f84270 */
[----:B------:R-:W-:Y:S02]  /*d330*/  ISETP.LT.OR P5, PT, R11, 0x49, P5 ;  /* 0x000000490b00780c */ /* 0x000fe40002fa1670 */
[----:B------:R-:W-:Y:S01]  /*d340*/  FSEL R84, R46, -INF , !P3 ;  /* 0xff8000002e547808 */ /* 0x000fe20005800000 */
[--C-:B------:R-:W-:Y:S01]  /*d350*/  FFMA.FTZ R46, R134, R9, -R7.reuse ;  /* 0x00000009862e7223 */ /* 0x100fe20000010807 */
[----:B------:R-:W-:Y:S01]  /*d360*/  FMNMX.FTZ R47, R44, R47, !PT ;  /* 0x0000002f2c2f7209 */ /* 0x000fe20007810000 */
[----:B------:R-:W-:Y:S01]  /*d370*/  FFMA.FTZ R134, R142, R9, -R7 ;  /* 0x000000098e867223 */ /* 0x000fe20000010807 */
[----:B------:R-:W-:Y:S01]  /*d380*/  ISETP.GT.AND P2, PT, R21, 0x50, P1 ;  /* 0x000000501500780c */ /* 0x000fe20000f44270 */
[----:B------:R0:W-:Y:S01]  /*d390*/  MUFU.EX2 R45, R128 ;  /* 0x00000080002d7308 */ /* 0x0001e20000000800 */
[----:B------:R-:W-:Y:S02]  /*d3a0*/  FSEL R48, R48, -INF , !P5 ;  /* 0xff80000030307808 */ /* 0x000fe40006800000 */
[----:B------:R-:W-:-:S02]  /*d3b0*/  ISETP.LT.OR P4, PT, R11, 0x4a, P4 ;  /* 0x0000004a0b00780c */ /* 0x000fc40002781670 */
[----:B------:R-:W-:Y:S02]  /*d3c0*/  FMNMX.FTZ R47, R84, R47, !PT ;  /* 0x0000002f542f7209 */ /* 0x000fe40007810000 */
[----:B------:R-:W-:Y:S01]  /*d3d0*/  ISETP.GT.AND P3, PT, R21, 0x51, P1 ;  /* 0x000000511500780c */ /* 0x000fe20000f64270 */
[----:B------:R-:W-:Y:S01]  /*d3e0*/  MUFU.EX2 R72, R72 ;  /* 0x0000004800487308 */ /* 0x000fe20000000800 */
[----:B------:R-:W-:Y:S01]  /*d3f0*/  ISETP.LT.OR P2, PT, R11, 0x51, P2 ;  /* 0x000000510b00780c */ /* 0x000fe20001741670 */
[-CC-:B0-----:R-:W-:Y:S01]  /*d400*/  FFMA.FTZ R128, R120, R9.reuse, -R7.reuse ;  /* 0x0000000978807223 */ /* 0x181fe20000010807 */
        /* <DEDUP_REMOVED lines=9> */
[----:B------:R0:W-:Y:S01]  /*d4a0*/  MUFU.EX2 R47, R132 ;  /* 0x00000084002f7308 */ /* 0x0001e20000000800 */
[----:B------:R-:W-:Y:S02]  /*d4b0*/  ISETP.LT.OR P5, PT, R11, 0x59, P5 ;  /* 0x000000590b00780c */ /* 0x000fe40002fa1670 */
[----:B------:R-:W-:Y:S02]  /*d4c0*/  FSEL R54, R54, -INF , !P3 ;  /* 0xff80000036367808 */ /* 0x000fe40005800000 */
[----:B------:R-:W-:-:S02]  /*d4d0*/  FMNMX.FTZ R49, R52, R49, !PT ;  /* 0x0000003134317209 */ /* 0x000fc40007810000 */
[----:B------:R-:W-:Y:S01]  /*d4e0*/  ISETP.GT.AND P2, PT, R21, 0x60, P1 ;  /* 0x000000601500780c */ /* 0x000fe20000f44270 */
[----:B------:R-:W-:Y:S01]  /*d4f0*/  MUFU.EX2 R35, R35 ;  /* 0x0000002300237308 */ /* 0x000fe20000000800 */
[----:B------:R-:W-:Y:S01]  /*d500*/  FSEL R86, R56, -INF , !P5 ;  /* 0xff80000038567808 */ /* 0x000fe20006800000 */
[----:B0-----:R-:W-:Y:S01]  /*d510*/  FFMA.FTZ R132, R138, R9, -R7 ;  /* 0x000000098a847223 */ /* 0x001fe20000010807 */
[----:B------:R-:W-:Y:S02]  /*d520*/  ISETP.LT.OR P4, PT, R11, 0x5a, P4 ;  /* 0x0000005a0b00780c */ /* 0x000fe40002781670 */
[----:B------:R-:W-:Y:S02]  /*d530*/  FMNMX.FTZ R49, R54, R49, !PT ;  /* 0x0000003136317209 */ /* 0x000fe40007810000 */
[----:B------:R-:W-:Y:S01]  /*d540*/  ISETP.GT.AND P3, PT, R21, 0x61, P1 ;  /* 0x000000611500780c */ /* 0x000fe20000f64270 */
[----:B------:R-:W-:Y:S01]  /*d550*/  MUFU.EX2 R6, R6 ;  /* 0x0000000600067308 */ /* 0x000fe20000000800 */
[----:B------:R-:W-:-:S02]  /*d560*/  ISETP.LT.OR P2, PT, R11, 0x61, P2 ;  /* 0x000000610b00780c */ /* 0x000fc40001741670 */
[----:B------:R-:W-:Y:S01]  /*d570*/  FSEL R65, R57, -INF , !P4 ;  /* 0xff80000039417808 */ /* 0x000fe20006000000 */
[--C-:B------:R-:W-:Y:S01]  /*d580*/  FFMA.FTZ R57, R144, R9, -R7.reuse ;  /* 0x0000000990397223 */ /* 0x100fe20000010807 */
[----:B------:R-:W-:Y:S01]  /*d590*/  FMNMX.FTZ R10, R86, R49, !PT ;  /* 0x00000031560a7209 */ /* 0x000fe20007810000 */
[----:B------:R-:W-:Y:S01]  /*d5a0*/  FFMA.FTZ R49, R136, R9, -R7 ;  /* 0x0000000988317223 */ /* 0x000fe20000010807 */
[----:B------:R-:W-:Y:S01]  /*d5b0*/  ISETP.GT.AND P5, PT, R21, 0x68, P1 ;  /* 0x000000681500780c */ /* 0x000fe20000fa4270 */
[----:B------:R-:W-:Y:S01]  /*d5c0*/  MUFU.EX2 R37, R37 ;  /* 0x0000002500257308 */ /* 0x000fe20000000800 */
[----:B------:R-:W-:Y:S02]  /*d5d0*/  FSEL R58, R58, -INF , !P2 ;  /* 0xff8000003a3a7808 */ /* 0x000fe40005000000 */
[----:B------:R-:W-:Y:S02]  /*d5e0*/  ISETP.LT.OR P3, PT, R11, 0x62, P3 ;  /* 0x000000620b00780c */ /* 0x000fe40001f61670 */
[----:B------:R-:W-:-:S02]  /*d5f0*/  FMNMX.FTZ R51, R65, R10, !PT ;  /* 0x0000000a41337209 */ /* 0x000fc40007810000 */
[----:B------:R-:W-:Y:S01]  /*d600*/  ISETP.LT.OR P5, PT, R11, 0x69, P5 ;  /* 0x000000690b00780c */ /* 0x000fe20002fa1670 */
[----:B------:R-:W-:Y:S01]  /*d610*/  MUFU.EX2 R34, R34 ;  /* 0x0000002200227308 */ /* 0x000fe20000000800 */
[----:B------:R-:W-:Y:S02]  /*d620*/  ISETP.GT.AND P4, PT, R21, 0x69, P1 ;  /* 0x000000691500780c */ /* 0x000fe40000f84270 */
[----:B------:R-:W-:Y:S02]  /*d630*/  FSEL R59, R59, -INF , !P3 ;  /* 0xff8000003b3b7808 */ /* 0x000fe40005800000 */
[----:B------:R-:W-:Y:S02]  /*d640*/  FMNMX.FTZ R10, R58, R51, !PT ;  /* 0x000000333a0a7209 */ /* 0x000fe40007810000 */
[----:B------:R-:W-:Y:S01]  /*d650*/  FSEL R60, R60, -INF , !P5 ;  /* 0xff8000003c3c7808 */ /* 0x000fe20006800000 */
[----:B------:R-:W-:Y:S01]  /*d660*/  MUFU.EX2 R36, R36 ;  /* 0x0000002400247308 */ /* 0x000fe20000000800 */
[----:B------:R-:W-:-:S02]  /*d670*/  ISETP.GT.AND P2, PT, R21, 0x70, P1 ;  /* 0x000000701500780c */ /* 0x000fc40000f44270 */
[C---:B------:R-:W-:Y:S02]  /*d680*/  ISETP.GT.AND P3, PT, R21.reuse, 0x71, P1 ;  /* 0x000000711500780c */ /* 0x040fe40000f64270 */
[C---:B------:R-:W-:Y:S02]  /*d690*/  ISETP.GT.AND P5, PT, R21.reuse, 0x78, P1 ;  /* 0x000000781500780c */ /* 0x040fe40000fa4270 */
[----:B------:R-:W-:Y:S01]  /*d6a0*/  ISETP.GT.AND P1, PT, R21, 0x79, P1 ;  /* 0x000000791500780c */ /* 0x000fe20000f24270 */
[----:B------:R-:W-:Y:S01]  /*d6b0*/  MUFU.EX2 R40, R40 ;  /* 0x0000002800287308 */ /* 0x000fe20000000800 */
[----:B------:R-:W-:Y:S02]  /*d6c0*/  ISETP.LT.OR P4, PT, R11, 0x6a, P4 ;  /* 0x0000006a0b00780c */ /* 0x000fe40002781670 */
[----:B------:R-:W-:Y:S01]  /*d6d0*/  FMNMX.FTZ R21, R59, R10, !PT ;  /* 0x0000000a3b157209 */ /* 0x000fe20007810000 */
[----:B------:R-:W-:Y:S01]  /*d6e0*/  FFMA.FTZ R10, R140, R9, -R7 ;  /* 0x000000098c0a7223 */ /* 0x000fe20000010807 */
[----:B------:R-:W-:-:S02]  /*d6f0*/  ISETP.LT.OR P2, PT, R11, 0x71, P2 ;  /* 0x000000710b00780c */ /* 0x000fc40001741670 */
[----:B------:R-:W-:Y:S01]  /*d700*/  FSEL R136, R61, -INF , !P4 ;  /* 0xff8000003d887808 */ /* 0x000fe20006000000 */
[----:B------:R-:W-:Y:S01]  /*d710*/  MUFU.EX2 R42, R42 ;  /* 0x0000002a002a7308 */ /* 0x000fe20000000800 */
[----:B------:R-:W-:Y:S02]  /*d720*/  FMNMX.FTZ R21, R60, R21, !PT ;  /* 0x000000153c157209 */ /* 0x000fe40007810000 */
[C---:B------:R-:W-:Y:S02]  /*d730*/  ISETP.LT.OR P3, PT, R11.reuse, 0x72, P3 ;  /* 0x000000720b00780c */ /* 0x040fe40001f61670 */
[----:B------:R-:W-:Y:S02]  /*d740*/  FSEL R62, R62, -INF , !P2 ;  /* 0xff8000003e3e7808 */ /* 0x000fe40005000000 */
[----:B------:R-:W-:Y:S01]  /*d750*/  FMNMX.FTZ R51, R136, R21, !PT ;  /* 0x0000001588337209 */ /* 0x000fe20007810000 */
[----:B------:R-:W-:Y:S01]  /*d760*/  MUFU.EX2 R46, R46 ;  /* 0x0000002e002e7308 */ /* 0x000fe20000000800 */
[----:B------:R-:W-:-:S02]  /*d770*/  ISETP.LT.OR P5, PT, R11, 0x79, P5 ;  /* 0x000000790b00780c */ /* 0x000fc40002fa1670 */
[----:B------:R-:W-:Y:S02]  /*d780*/  FSEL R138, R63, -INF , !P3 ;  /* 0xff8000003f8a7808 */ /* 0x000fe40005800000 */
[----:B------:R-:W-:Y:S02]  /*d790*/  FMNMX.FTZ R51, R62, R51, !PT ;  /* 0x000000333e337209 */ /* 0x000fe40007810000 */
[----:B------:R-:W-:Y:S01]  /*d7a0*/  ISETP.LT.OR P1, PT, R11, 0x7a, P1 ;  /* 0x0000007a0b00780c */ /* 0x000fe20000f21670 */
[----:B------:R0:W-:Y:S01]  /*d7b0*/  MUFU.EX2 R21, R10 ;  /* 0x0000000a00157308 */ /* 0x0001e20000000800 */
[----:B------:R-:W-:Y:S01]  /*d7c0*/  FSEL R140, R67, -INF , !P5 ;  /* 0xff800000438c7808 */ /* 0x000fe20006800000 */
[----:B------:R-:W-:Y:S01]  /*d7d0*/  FFMA.FTZ R11, R31, R9, -R7 ;  /* 0x000000091f0b7223 */ /* 0x000fe20000010807 */
[----:B------:R-:W-:Y:S02]  /*d7e0*/  FMNMX.FTZ R51, R138, R51, !PT ;  /* 0x000000338a337209 */ /* 0x000fe40007810000 */
[----:B------:R-:W-:-:S02]  /*d7f0*/  FSEL R142, R69, -INF , !P1 ;  /* 0xff800000458e7808 */ /* 0x000fc40004800000 */
[----:B------:R-:W-:Y:S01]  /*d800*/  FMNMX.FTZ R51, R140, R51, !PT ;  /* 0x000000338c337209 */ /* 0x000fe20007810000 */
[----:B------:R-:W-:Y:S01]  /*d810*/  MUFU.EX2 R49, R49 ;  /* 0x0000003100317308 */ /* 0x000fe20000000800 */
[----:B------:R-:W-:Y:S02]  /*d820*/  FSEL R56, R12, RZ, P6 ;  /* 0x000000ff0c387208 */ /* 0x000fe40003000000 */
[----:B------:R-:W-:-:S03]  /*d830*/  FMNMX.FTZ R51, R142, R51, !PT ;  /* 0x000000338e337209 */ /* 0x000fc60007810000 */
[----:B------:R-:W-:Y:S01]  /*d840*/  FADD.FTZ R56, -R56, R3 ;  /* 0x0000000338387221 */ /* 0x000fe20000010100 */
[-C--:B------:R-:W-:Y:S01]  /*d850*/  FFMA.FTZ R3, R25, R9.reuse, -R7 ;  /* 0x0000000919037223 */ /* 0x080fe20000010807 */
[----:B0-----:R-:W0:Y:S01]  /*d860*/  SHFL.BFLY PT, R10, R51, 0x2, 0x1f ;  /* 0x0c401f00330a7f89 */ /* 0x001e2200000e0000 */
[----:B------:R-:W-:Y:S01]  /*d870*/  MUFU.EX2 R132, R132 ;  /* 0x0000008400847308 */ /* 0x000fe20000000800 */
[----:B------:R-:W-:-:S07]  /*d880*/  FMUL.FTZ R56, R56, R9 ;  /* 0x0000000938387220 */ /* 0x000fce0000410000 */
[----:B------:R-:W1:Y:S08]  /*d890*/  MUFU.EX2 R56, R56 ;  /* 0x0000003800387308 */ /* 0x000e700000000800 */
        /* <DEDUP_REMOVED lines=8> */
[----:B0-----:R-:W-:-:S04]  /*d920*/  FMNMX.FTZ R10, R10, R61, !PT ;  /* 0x0000003d0a0a7209 */ /* 0x001fc80007810000 */
[C---:B------:R-:W-:Y:S01]  /*d930*/  FSETP.NEU.FTZ.AND P1, PT, R10.reuse, -INF , PT ;  /* 0xff8000000a00780b */ /* 0x040fe20003f3d000 */
[C---:B------:R-:W-:Y:S02]  /*d940*/  FMUL.FTZ R25, R10.reuse, R9 ;  /* 0x000000090a197220 */ /* 0x040fe40000410000 */
[----:B------:R-:W-:Y:S01]  /*d950*/  MUFU.EX2 R53, R53 ;  /* 0x0000003500357308 */ /* 0x000fe20000000800 */
[----:B------:R-:W-:Y:S02]  /*d960*/  FSEL R7, R10, RZ, P1 ;  /* 0x000000ff0a077208 */ /* 0x000fe40000800000 */
[----:B------:R-:W-:-:S03]  /*d970*/  FSEL R25, R25, RZ, P1 ;  /* 0x000000ff19197208 */ /* 0x000fc60000800000 */
[----:B------:R-:W-:Y:S02]  /*d980*/  FADD.FTZ R4, -R7, R4 ;  /* 0x0000000407047221 */ /* 0x000fe40000010100 */
[----:B------:R-:W-:Y:S01]  /*d990*/  MUFU.EX2 R124, R124 ;  /* 0x0000007c007c7308 */ /* 0x000fe20000000800 */
[-CC-:B------:R-:W-:Y:S01]  /*d9a0*/  FFMA.FTZ R64, R39, R9.reuse, -R25.reuse ;  /* 0x0000000927407223 */ /* 0x180fe20000010819 */
[-CC-:B------:R-:W-:Y:S01]  /*d9b0*/  FFMA.FTZ R149, R68, R9.reuse, -R25.reuse ;  /* 0x0000000944957223 */ /* 0x180fe20000010819 */
[-C--:B------:R-:W-:Y:S01]  /*d9c0*/  FMUL.FTZ R7, R4, R9.reuse ;  /* 0x0000000904077220 */ /* 0x080fe20000410000 */
[-CC-:B------:R-:W-:Y:S01]  /*d9d0*/  FFMA.FTZ R151, R8, R9.reuse, -R25.reuse ;  /* 0x0000000908977223 */ /* 0x180fe20000010819 */
[-CC-:B------:R-:W-:Y:S01]  /*d9e0*/  FFMA.FTZ R8, R13, R9.reuse, -R25.reuse ;  /* 0x000000090d087223 */ /* 0x180fe20000010819 */
[-CC-:B------:R-:W-:Y:S01]  /*d9f0*/  FFMA.FTZ R145, R14, R9.reuse, -R25.reuse ;  /* 0x000000090e917223 */ /* 0x180fe20000010819 */
[-C--:B------:R-:W-:Y:S01]  /*da00*/  FFMA.FTZ R14, R20, R9.reuse, -R25 ;  /* 0x00000009140e7223 */ /* 0x080fe20000010819 */
[----:B------:R-:W-:Y:S01]  /*da10*/  MUFU.EX2 R64, R64 ;  /* 0x0000004000407308 */ /* 0x000fe20000000800 */
[----:B-1----:R-:W-:Y:S01]  /*da20*/  FFMA.FTZ R13, R56, R2, R33 ;  /* 0x00000002380d7223 */ /* 0x002fe20000010021 */
        /* <DEDUP_REMOVED lines=13> */
[-C--:B------:R-:W-:Y:S01]  /*db00*/  FFMA.FTZ R4, R82, R9.reuse, -R25 ;  /* 0x0000000952047223 */ /* 0x080fe20000010819 */
[----:B------:R-:W1:Y:S01]  /*db10*/  MUFU.EX2 R149, R149 ;  /* 0x0000009500957308 */ /* 0x000e620000000800 */
[----:B------:R-:W-:Y:S01]  /*db20*/  FADD.FTZ R2, R6, R27 ;  /* 0x0000001b06027221 */ /* 0x000fe20000010000 */
[-CC-:B------:R-:W-:Y:S01]  /*db30*/  FFMA.FTZ R133, R44, R9.reuse, -R25.reuse ;  /* 0x000000092c857223 */ /* 0x180fe20000010819 */
[-CC-:B------:R-:W-:Y:S01]  /*db40*/  FFMA.FTZ R32, R84, R9.reuse, -R25.reuse ;  /* 0x0000000954207223 */ /* 0x180fe20000010819 */
[-CC-:B------:R-:W-:Y:S01]  /*db50*/  FFMA.FTZ R135, R48, R9.reuse, -R25.reuse ;  /* 0x0000000930877223 */ /* 0x180fe20000010819 */
[----:B------:R-:W-:Y:S01]  /*db60*/  FADD.FTZ R27, R37, R2 ;  /* 0x00000002251b7221 */ /* 0x000fe20000010000 */
[-CC-:B------:R-:W-:Y:S01]  /*db70*/  FFMA.FTZ R38, R50, R9.reuse, -R25.reuse ;  /* 0x0000000932267223 */ /* 0x180fe20000010819 */
[-C--:B------:R-:W-:Y:S01]  /*db80*/  FFMA.FTZ R129, R52, R9.reuse, -R25 ;  /* 0x0000000934817223 */ /* 0x080fe20000010819 */
[----:B------:R-:W2:Y:S01]  /*db90*/  MUFU.EX2 R151, R151 ;  /* 0x0000009700977308 */ /* 0x000ea20000000800 */
[----:B0-----:R-:W-:Y:S01]  /*dba0*/  FFMA.FTZ R0, R7, R0, R64 ;  /* 0x0000000007007223 */ /* 0x001fe20000010040 */
[----:B------:R-:W-:Y:S01]  /*dbb0*/  FADD.FTZ R2, R34, R27 ;  /* 0x0000001b22027221 */ /* 0x000fe20000010000 */
[-CC-:B------:R-:W-:Y:S01]  /*dbc0*/  FFMA.FTZ R44, R54, R9.reuse, -R25.reuse ;  /* 0x00000009362c7223 */ /* 0x180fe20000010819 */
[-CC-:B------:R-:W-:Y:S01]  /*dbd0*/  FFMA.FTZ R131, R86, R9.reuse, -R25.reuse ;  /* 0x0000000956837223 */ /* 0x180fe20000010819 */
[-CC-:B------:R-:W-:Y:S01]  /*dbe0*/  FFMA.FTZ R48, R65, R9.reuse, -R25.reuse ;  /* 0x0000000941307223 */ /* 0x180fe20000010819 */
[----:B------:R-:W-:Y:S01]  /*dbf0*/  FADD.FTZ R27, R41, R2 ;  /* 0x00000002291b7221 */ /* 0x000fe20000010000 */
[-C--:B------:R-:W-:Y:S01]  /*dc00*/  FFMA.FTZ R125, R58, R9.reuse, -R25 ;  /* 0x000000093a7d7223 */ /* 0x080fe20000010819 */
[----:B------:R-:W0:Y:S01]  /*dc10*/  MUFU.EX2 R8, R8 ;  /* 0x0000000800087308 */ /* 0x000e220000000800 */
[----:B-1----:R-:W-:Y:S01]  /*dc20*/  FADD.FTZ R0, R149, R0 ;  /* 0x0000000095007221 */ /* 0x002fe20000010000 */
[----:B------:R-:W-:Y:S01]  /*dc30*/  FADD.FTZ R2, R36, R27 ;  /* 0x0000001b24027221 */ /* 0x000fe20000010000 */
[-CC-:B------:R-:W-:Y:S01]  /*dc40*/  FFMA.FTZ R50, R59, R9.reuse, -R25.reuse ;  /* 0x000000093b327223 */ /* 0x180fe20000010819 */
[-CC-:B------:R-:W-:Y:S01]  /*dc50*/  FFMA.FTZ R127, R60, R9.reuse, -R25.reuse ;  /* 0x000000093c7f7223 */ /* 0x180fe20000010819 */
[-CC-:B------:R-:W-:Y:S01]  /*dc60*/  FFMA.FTZ R52, R136, R9.reuse, -R25.reuse ;  /* 0x0000000988347223 */ /* 0x180fe20000010819 */
[----:B------:R-:W-:Y:S01]  /*dc70*/  FADD.FTZ R27, R43, R2 ;  /* 0x000000022b1b7221 */ /* 0x000fe20000010000 */
[-C--:B------:R-:W-:Y:S01]  /*dc80*/  FFMA.FTZ R121, R62, R9.reuse, -R25 ;  /* 0x000000093e797223 */ /* 0x080fe20000010819 */
[----:B------:R-:W1:Y:S01]  /*dc90*/  MUFU.EX2 R145, R145 ;  /* 0x0000009100917308 */ /* 0x000e620000000800 */
[----:B--2---:R-:W-:Y:S01]  /*dca0*/  FADD.FTZ R13, R151, R0 ;  /* 0x00000000970d7221 */ /* 0x004fe20000010000 */
[----:B------:R-:W-:Y:S01]  /*dcb0*/  FADD.FTZ R2, R40, R27 ;  /* 0x0000001b28027221 */ /* 0x000fe20000010000 */
[-CC-:B------:R-:W-:Y:S01]  /*dcc0*/  FFMA.FTZ R54, R138, R9.reuse, -R25.reuse ;  /* 0x000000098a367223 */ /* 0x180fe20000010819 */
[-CC-:B------:R-:W-:Y:S01]  /*dcd0*/  FFMA.FTZ R123, R140, R9.reuse, -R25.reuse ;  /* 0x000000098c7b7223 */ /* 0x180fe20000010819 */
[----:B------:R-:W-:Y:S01]  /*dce0*/  FFMA.FTZ R58, R142, R9, -R25 ;  /* 0x000000098e3a7223 */ /* 0x000fe20000010819 */
[----:B------:R-:W-:-:S02]  /*dcf0*/  FADD.FTZ R27, R45, R2 ;  /* 0x000000022d1b7221 */ /* 0x000fc40000010000 */
        /* <DEDUP_REMOVED lines=85> */
.L_x_13729:
[----:B------:R-:W-:Y:S01]  /*e250*/  ULEA UR6, UR26, UR45, 0x3 ;  /* 0x0000002d1a067291 */ /* 0x000fe2000f8e183f */
[----:B------:R-:W-:Y:S01]  /*e260*/  ISETP.GT.AND P1, PT, R5, UR42, PT ;  /* 0x0000002a05007c0c */ /* 0x000fe2000bf24270 */
[----:B------:R-:W-:Y:S01]  /*e270*/  UMOV UR27, UR46 ;  /* 0x0000002e001b7c82 */ /* 0x000fe20008000000 */
[----:B------:R-:W-:Y:S01]  /*e280*/  UMOV UR26, UR36 ;  /* 0x00000024001a7c82 */ /* 0x000fe20008000000 */
        /* <DEDUP_REMOVED lines=13> */
[----:B------:R-:W-:Y:S01]  /*e360*/  SYNCS.ARRIVE.TRANS64.RED.A1T0 RZ, [UR6], RZ ;  /* 0x000000ffffff79a7 */ /* 0x000fe20008100406 */
        /* <DEDUP_REMOVED lines=51> */
[-C--:B------:R-:W-:Y:S01]  /*e6a0*/  FMUL.FTZ R115, R115, R7.reuse ;  /* 0x0000000773737220 */ /* 0x080fe20000410000 */
[-C--:B------:R-:W-:Y:S01]  /*e6b0*/  FMUL.FTZ R118, R118, R7.reuse ;  /* 0x0000000776767220 */ /* 0x080fe20000410000 */
[----:B------:R-:W-:Y:S01]  /*e6c0*/  FMUL.FTZ R119, R119, R7 ;  /* 0x0000000777777220 */ /* 0x000fe20000410000 */
[----:B------:R-:W-:-:S02]  /*e6d0*/  IMAD.MOV.U32 R4, RZ, RZ, R10 ;  /* 0x000000ffff047224 */ /* 0x000fc400078e000a */
[----:B------:R-:W-:Y:S01]  /*e6e0*/  IMAD.MOV.U32 R3, RZ, RZ, R12 ;  /* 0x000000ffff037224 */ /* 0x000fe200078e000c */
[----:B------:R-:W-:Y:S06]  /*e6f0*/  @P1 BRA `(.L_x_13730) ;  /* 0xffffffc800941947 */ /* 0x000fec000383ffff */
.L_x_13711:
[----:B------:R-:W-:Y:S06]  /*e700*/  BAR.ARV 0x8, 0x200 ;  /* 0x0208000000007b1d */ /* 0x000fec0000002000 */
[----:B------:R-:W-:Y:S05]  /*e710*/  @!P0 BRA `(.L_x_13731) ;  /* 0x0000000000048947 */ /* 0x000fea0003800000 */
[----:B------:R-:W-:Y:S01]  /*e720*/  BPT.TRAP 0x1 ;  /* 0x000000040000795c */ /* 0x000fe20000300000 */
.L_x_13731:
[----:B------:R-:W-:Y:S01]  /*e730*/  ULEA UR5, UR36, UR45, 0x3 ;  /* 0x0000002d24057291 */ /* 0x000fe2000f8e183f */
[----:B------:R-:W-:-:S05]  /*e740*/  IMAD.U32 R3, RZ, RZ, UR46 ;  /* 0x0000002eff037e24 */ /* 0x000fca000f8e00ff */
[----:B------:R-:W-:-:S04]  /*e750*/  SHF.L.U32 R3, R3, 0x1f, RZ ;  /* 0x0000001f03037819 */ /* 0x000fc800000006ff */
[----:B------:R0:W1:Y:S01]  /*e760*/  SYNCS.PHASECHK.TRANS64.TRYWAIT P1, [UR5+0x16850], R3 ;  /* 0x01685003ff0075a7 */ /* 0x0000620008020145 */
[----:B------:R-:W-:Y:S05]  /*e770*/  @!P0 BRA `(.L_x_13732) ;  /* 0x0000000000048947 */ /* 0x000fea0003800000 */
[----:B------:R-:W-:Y:S01]  /*e780*/  BPT.TRAP 0x1 ;  /* 0x000000040000795c */ /* 0x000fe20000300000 */
.L_x_13732:
[----:B-1----:R-:W-:Y:S05]  /*e790*/  @P1 BRA `(.L_x_13733) ;  /* 0x0000000000081947 */ /* 0x002fea0003800000 */
[----:B------:R-:W1:Y:S02]  /*e7a0*/  SYNCS.PHASECHK.TRANS64.TRYWAIT P1, [UR5+0x16850], R3 ;  /* 0x01685003ff0075a7 */ /* 0x000e640008020145 */
[----:B-1----:R-:W-:Y:S05]  /*e7b0*/  @!P1 BRA `(.L_x_13734) ;  /* 0x00000068002c9947 */ /* 0x002fea0003800000 */
.L_x_13733:
[----:B------:R-:W-:Y:S01]  /*e7c0*/  UIADD3 UR45, UR45, 0x400, URZ ;  /* 0x000004002d2d7890 */ /* 0x000fe2000fffe03f */
[----:B------:R-:W-:Y:S01]  /*e7d0*/  WARPGROUP.ARRIVE ;  /* 0x00000000000079c5 */ /* 0x000fe20000000000 */
[----:B------:R-:W-:Y:S01]  /*e7e0*/  UMOV UR7, 0x40000040 ;  /* 0x4000004000077882 */ /* 0x000fe20000000000 */
[----:B01----:R-:W0:Y:S01]  /*e7f0*/  SHFL.BFLY PT, R3, R2, 0x2, 0x1f ;  /* 0x0c401f0002037f89 */ /* 0x003e2200000e0000 */
[----:B------:R-:W-:Y:S01]  /*e800*/  USHF.R.U32.HI UR45, URZ, 0x4, UR45 ;  /* 0x000000043f2d7899 */ /* 0x000fe2000801162d */
[----:B------:R-:W-:Y:S01]  /*e810*/  CS2R R26, SRZ ;  /* 0x00000000001a7805 */ /* 0x000fe2000001ff00 */
[----:B------:R-:W-:Y:S01]  /*e820*/  IMAD.MOV.U32 R30, RZ, RZ, -0x800000 ;  /* 0xff800000ff1e7424 */ /* 0x000fe200078e00ff */
[----:B------:R-:W1:Y:S01]  /*e830*/  SHFL.BFLY PT, R5, R0, 0x2, 0x1f ;  /* 0x0c401f0000057f89 */ /* 0x000e6200000e0000 */
[----:B------:R-:W-:-:S04]  /*e840*/  ULOP3.LUT UR4, UR45, 0x3fff, URZ, 0xc0, !UPT ;  /* 0x00003fff2d047892 */ /* 0x000fc8000f8ec03f */
[----:B------:R-:W-:-:S07]  /*e850*/  ULEA UR4, UR36, UR4, 0xa ;  /* 0x0000000424047291 */ /* 0x000fce000f8e503f */
[----:B------:R-:W-:Y:S02]  /*e860*/  UMOV UR6, UR4 ;  /* 0x0000000400067c82 */ /* 0x000fe40008000000 */
[----:B------:R-:W-:Y:S01]  /*e870*/  HGMMA.64x64x16.F32.BF16 R88, R148, gdesc[UR4].tnspB, R88, gsb0 ;  /* 0x40e0000494587df0 */ /* 0x000fe20008001858 */
[----:B------:R-:W-:Y:S01]  /*e880*/  UIADD3 UR6, UR4, 0x80, URZ ;  /* 0x0000008004067890 */ /* 0x000fe2000fffe03f */
[----:B------:R-:W-:Y:S01]  /*e890*/  UMOV UR7, 0x40000040 ;  /* 0x4000004000077882 */ /* 0x000fe20000000000 */
[----:B0-----:R-:W-:Y:S01]  /*e8a0*/  FADD.FTZ R3, R3, R2 ;  /* 0x0000000203037221 */ /* 0x001fe20000010000 */
[----:B-1----:R-:W-:-:S04]  /*e8b0*/  FADD.FTZ R5, R5, R0 ;  /* 0x0000000005057221 */ /* 0x002fc80000010000 */
        /* <DEDUP_REMOVED lines=54> */
.L_x_13735:
        /* <DEDUP_REMOVED lines=42> */
.L_x_13657:
        /* <DEDUP_REMOVED lines=12> */
[----:B------:R-:W-:Y:S01]  /*ef80*/  USHF.R.S32.HI UR12, URZ, 0x1f, UR41 ;  /* 0x0000001f3f0c7899 */ /* 0x000fe20008011429 */
[----:B------:R-:W-:Y:S01]  /*ef90*/  VIADD R45, R17, UR38 ;  /* 0x00000026112d7c36 */ /* 0x000fe20008000000 */
        /* <DEDUP_REMOVED lines=18> */
[----:B------:R-:W-:Y:S01]  /*f0c0*/  ULDC UR5, c[0x0][0xa88] ;  /* 0x0002a20000057ab9 */ /* 0x000fe20000000800 */
[----:B------:R-:W-:Y:S01]  /*f0d0*/  BAR.SYNC.DEFER_BLOCKING 0x1, 0x180 ;  /* 0x0046000000007b1d */ /* 0x000fe20000010000 */
[----:B-1----:R-:W-:-:S05]  /*f0e0*/  ISETP.NE.AND P1, PT, R32, 0x1, PT ;  /* 0x000000012000780c */ /* 0x002fca0003f25270 */
[----:B------:R-:W-:Y:S01]  /*f0f0*/  ULDC.64 UR10, c[0x0][0xaf0] ;  /* 0x0002bc00000a7ab9 */ /* 0x000fe20000000a00 */
[----:B------:R-:W-:Y:S02]  /*f100*/  MOV R2, R31 ;  /* 0x0000001f00027202 */ /* 0x000fe40000000f00 */
[----:B0-----:R-:W-:-:S03]  /*f110*/  MOV R3, R4 ;  /* 0x0000000400037202 */ /* 0x001fc60000000f00 */
[--C-:B------:R-:W-:Y:S02]  /*f120*/  IMAD.WIDE R10, R156, 0x2, R2.reuse ;  /* 0x000000029c0a7825 */ /* 0x100fe400078e0202 */
[----:B------:R-:W0:Y:S02]  /*f130*/  @P1 LDC R20, c[0x0][0xbec] ;  /* 0x0002fb00ff141b82 */ /* 0x000e240000000800 */
[----:B------:R-:W-:Y:S01]  /*f140*/  IMAD.WIDE R2, R5, 0x2, R2 ;  /* 0x0000000205027825 */ /* 0x000fe200078e0202 */
[C---:B------:R-:W-:Y:S02]  /*f150*/  LOP3.LUT R4, R10.reuse, 0x380, RZ, 0xc0, !PT ;  /* 0x000003800a047812 */ /* 0x040fe400078ec0ff */
[----:B------:R-:W-:Y:S02]  /*f160*/  IADD3 R39, P0, R10, 0x60, RZ ;  /* 0x000000600a277810 */ /* 0x000fe40007f1e0ff */
[----:B------:R-:W-:Y:S01]  /*f170*/  SHF.R.U64 R5, R4, 0x3, RZ ;  /* 0x0000000304057819 */ /* 0x000fe200000012ff */
[----:B------:R-:W1:Y:S01]  /*f180*/  @P1 LDC R43, c[0x0][0xbf0] ;  /* 0x0002fc00ff2b1b82 */ /* 0x000e620000000800 */
[----:B------:R-:W-:Y:S01]  /*f190*/  LOP3.LUT R4, R39, 0x380, RZ, 0xc0, !PT ;  /* 0x0000038027047812 */ /* 0x000fe200078ec0ff */
[----:B------:R-:W-:Y:S01]  /*f1a0*/  IMAD.X R9, RZ, RZ, R11, P0 ;  /* 0x000000ffff097224 */ /* 0x000fe200000e060b */
[----:B------:R-:W-:-:S02]  /*f1b0*/  IADD3 R37, P2, R10, 0x40, RZ ;  /* 0x000000400a257810 */ /* 0x000fc40007f5e0ff */
[----:B------:R-:W-:Y:S02]  /*f1c0*/  SHF.R.U64 R4, R4, 0x3, RZ ;  /* 0x0000000304047819 */ /* 0x000fe400000012ff */
[----:B------:R-:W-:Y:S01]  /*f1d0*/  IADD3 R33, P3, R10, 0x20, RZ ;  /* 0x000000200a217810 */ /* 0x000fe20007f7e0ff */
[--C-:B------:R-:W-:Y:S01]  /*f1e0*/  IMAD.X R7, RZ, RZ, R11.reuse, P2 ;  /* 0x000000ffff077224 */ /* 0x100fe200010e060b */
[----:B------:R-:W-:Y:S02]  /*f1f0*/  LOP3.LUT R6, R37, 0x380, RZ, 0xc0, !PT ;  /* 0x0000038025067812 */ /* 0x000fe400078ec0ff */
[----:B------:R-:W-:Y:S02]  /*f200*/  LOP3.LUT R8, R4, R39, RZ, 0x3c, !PT ;  /* 0x0000002704087212 */ /* 0x000fe400078e3cff */
[----:B------:R-:W-:Y:S01]  /*f210*/  LOP3.LUT R10, R5, R10, RZ, 0x3c, !PT ;  /* 0x0000000a050a7212 */ /* 0x000fe200078e3cff */
[----:B------:R-:W-:Y:S01]  /*f220*/  IMAD.X R5, RZ, RZ, R11, P3 ;  /* 0x000000ffff057224 */ /* 0x000fe200018e060b */
[----:B------:R-:W-:Y:S01]  /*f230*/  LOP3.LUT R4, R33, 0x380, RZ, 0xc0, !PT ;  /* 0x0000038021047812 */ /* 0x000fe200078ec0ff */
[----:B0-----:R-:W-:Y:S01]  /*f240*/  @P1 IMAD.HI.U32 R20, R45, R20, RZ ;  /* 0x000000142d141227 */ /* 0x001fe200078e00ff */
[----:B------:R-:W-:-:S02]  /*f250*/  SHF.R.U64 R6, R6, 0x3, RZ ;  /* 0x0000000306067819 */ /* 0x000fc400000012ff */
[----:B------:R-:W-:Y:S02]  /*f260*/  IADD3 R39, P3, R2, 0x1800, RZ ;  /* 0x0000180002277810 */ /* 0x000fe40007f7e0ff */
[----:B------:R-:W-:Y:S02]  /*f270*/  SHF.R.U64 R4, R4, 0x3, RZ ;  /* 0x0000000304047819 */ /* 0x000fe400000012ff */
[----:B------:R-:W-:Y:S01]  /*f280*/  LOP3.LUT R6, R6, R37, RZ, 0x3c, !PT ;  /* 0x0000002506067212 */ /* 0x000fe200078e3cff */
[----:B------:R-:W-:Y:S01]  /*f290*/  IMAD.X R29, RZ, RZ, R3, P3 ;  /* 0x000000ffff1d7224 */ /* 0x000fe200018e0603 */
[----:B------:R-:W-:Y:S02]  /*f2a0*/  LOP3.LUT R28, R39, 0x380, RZ, 0xc0, !PT ;  /* 0x00000380271c7812 */ /* 0x000fe400078ec0ff */
[----:B------:R-:W-:Y:S02]  /*f2b0*/  IADD3 R37, P2, R2, 0x3000, RZ ;  /* 0x0000300002257810 */ /* 0x000fe40007f5e0ff */
[----:B------:R-:W-:Y:S01]  /*f2c0*/  LOP3.LUT R4, R4, R33, RZ, 0x3c, !PT ;  /* 0x0000002104047212 */ /* 0x000fe200078e3cff */
[----:B------:R-:W-:Y:S01]  /*f2d0*/  IMAD.MOV.U32 R33, RZ, RZ, R45 ;  /* 0x000000ffff217224 */ /* 0x000fe200078e002d */
[----:B------:R-:W-:Y:S01]  /*f2e0*/  SHF.R.U64 R28, R28, 0x3, RZ ;  /* 0x000000031c1c7819 */ /* 0x000fe200000012ff */
[----:B------:R-:W-:Y:S01]  /*f2f0*/  IMAD.X R21, RZ, RZ, R3, P2 ;  /* 0x000000ffff157224 */ /* 0x000fe200010e0603 */
[----:B------:R-:W-:-:S02]  /*f300*/  LOP3.LUT R36, R37, 0x380, RZ, 0xc0, !PT ;  /* 0x0000038025247812 */ /* 0x000fc400078ec0ff */
[----:B-1----:R-:W-:Y:S02]  /*f310*/  @P1 SHF.R.U32.HI R33, RZ, R43, R20 ;  /* 0x0000002bff211219 */ /* 0x002fe40000011614 */
[----:B------:R-:W-:Y:S02]  /*f320*/  LOP3.LUT R28, R28, R39, RZ, 0x3c, !PT ;  /* 0x000000271c1c7212 */ /* 0x000fe400078e3cff */
[----:B------:R-:W-:Y:S01]  /*f330*/  SHF.R.U64 R20, R36, 0x3, RZ ;  /* 0x0000000324147819 */ /* 0x000fe200000012ff */
[----:B------:R-:W-:Y:S01]  /*f340*/  IMAD.MOV R39, RZ, RZ, -R33 ;  /* 0x000000ffff277224 */ /* 0x000fe200078e0a21 */
[----:B------:R-:W-:Y:S01]  /*f350*/  MOV R44, R10 ;  /* 0x0000000a002c7202 */ /* 0x000fe20000000f00 */
[----:B------:R-:W-:Y:S01]  /*f360*/  IMAD.U32 R36, RZ, RZ, UR8 ;  /* 0x00000008ff247e24 */ /* 0x000fe2000f8e00ff */
[----:B------:R-:W-:Y:S01]  /*f370*/  LOP3.LUT R20, R20, R37, RZ, 0x3c, !PT ;  /* 0x0000002514147212 */ /* 0x000fe200078e3cff */
[----:B------:R-:W-:Y:S01]  /*f380*/  IMAD R37, R32, R39, R45 ;  /* 0x0000002720257224 */ /* 0x000fe200078e022d */
[----:B------:R-:W-:Y:S01]  /*f390*/  SHF.R.S32.HI R11, RZ, 0x1f, R33 ;  /* 0x0000001fff0b7819 */ /* 0x000fe20000011421 */
[----:B------:R-:W-:Y:S01]  /*f3a0*/  ULDC.64 UR8, c[0x0][0xae8] ;  /* 0x0002ba0000087ab9 */ /* 0x000fe20000000a00 */
[----:B------:R-:W-:-:S02]  /*f3b0*/  IADD3 R10, P0, R33, UR6, RZ ;  /* 0x00000006210a7c10 */ /* 0x000fc4000ff1e0ff */
[----:B------:R-:W-:Y:S02]  /*f3c0*/  SHF.R.S32.HI R33, RZ, 0x1f, R37 ;  /* 0x0000001fff217819 */ /* 0x000fe40000011425 */
[----:B------:R-:W-:Y:S01]  /*f3d0*/  IADD3.X R11, R11, UR7, R36, P0, !PT ;  /* 0x000000070b0b7c10 */ /* 0x000fe200087fe424 */
[----:B------:R-:W-:Y:S01]  /*f3e0*/  ULDC.64 UR6, c[0x0][0xb88] ;  /* 0x0002e20000067ab9 */ /* 0x000fe20000000a00 */
[----:B------:R-:W-:Y:S01]  /*f3f0*/  MOV R40, R8 ;  /* 0x0000000800287202 */ /* 0x000fe20000000f00 */
[----:B------:R-:W-:Y:S01]  /*f400*/  IMAD R8, R33, UR6, RZ ;  /* 0x0000000621087c24 */ /* 0x000fe2000f8e02ff */
[----:B------:R-:W-:Y:S01]  /*f410*/  MOV R42, R6 ;  /* 0x00000006002a7202 */ /* 0x000fe20000000f00 */
[----:B------:R-:W-:Y:S01]  /*f420*/  IMAD.WIDE.U32 R6, R37, UR6, R10 ;  /* 0x0000000625067c25 */ /* 0x000fe2000f8e000a */
[----:B------:R-:W-:Y:S02]  /*f430*/  LOP3.LUT P0, RZ, R153, 0x3, RZ, 0xc0, !PT ;  /* 0x0000000399ff7812 */ /* 0x000fe4000780c0ff */
[----:B------:R-:W-:Y:S01]  /*f440*/  MOV R43, R4 ;  /* 0x00000004002b7202 */ /* 0x000fe20000000f00 */
[----:B------:R-:W-:Y:S01]  /*f450*/  IMAD R37, R37, UR7, R8 ;  /* 0x0000000725257c24 */ /* 0x000fe2000f8e0208 */
[----:B------:R-:W-:Y:S01]  /*f460*/  ULDC.64 UR6, c[0x0][0xb50] ;  /* 0x0002d40000067ab9 */ /* 0x000fe20000000a00 */
[----:B------:R-:W-:Y:S01]  /*f470*/  VIADD R10, R155, UR38 ;  /* 0x000000269b0a7c36 */ /* 0x000fe20008000000 */
[----:B------:R-:W-:Y:S01]  /*f480*/  LEA R45, P5, R6, UR6, 0x2 ;  /* 0x00000006062d7c11 */ /* 0x000fe2000f8a10ff */
[----:B------:R-:W-:Y:S01]  /*f490*/  IMAD R33, R32, UR5, RZ ;  /* 0x0000000520217c24 */ /* 0x000fe2000f8e02ff */
[----:B------:R-:W-:Y:S01]  /*f4a0*/  F2FP.BF16.F32.PACK_AB R4, R89, R34 ;  /* 0x000000225904723e */ /* 0x000fe200000010ff */
[----:B------:R-:W-:Y:S01]  /*f4b0*/  IMAD.IADD R7, R7, 0x1, R37 ;  /* 0x0000000107077824 */ /* 0x000fe200078e0225 */
[----:B------:R-:W-:Y:S01]  /*f4c0*/  F2FP.BF16.F32.PACK_AB R5, R91, R90 ;  /* 0x0000005a5b05723e */ /* 0x000fe200000010ff */
[C---:B------:R-:W-:Y:S01]  /*f4d0*/  VIADD R8, R10.reuse, 0x8 ;  /* 0x000000080a087836 */ /* 0x040fe20000000000 */
[----:B------:R-:W-:Y:S01]  /*f4e0*/  ISETP.GE.OR P4, PT, R10, R33, P0 ;  /* 0x000000210a00720c */ /* 0x000fe20000786670 */
[----:B------:R-:W-:Y:S01]  /*f4f0*/  SHFL.IDX PT, R36, R45, RZ, 0x1c1f ;  /* 0x001c1fff2d247589 */ /* 0x000fe200000e0000 */
[----:B------:R-:W-:-:S02]  /*f500*/  LEA.HI.X R46, R6, UR7, R7, 0x2, P5 ;  /* 0x00000007062e7c11 */ /* 0x000fc4000a8f1407 */
[----:B------:R-:W-:Y:S01]  /*f510*/  ISETP.GE.OR P0, PT, R8, R33, P0 ;  /* 0x000000210800720c */ /* 0x000fe20000706670 */
[----:B------:R-:W-:Y:S01]  /*f520*/  SHFL.IDX PT, R38, R45, 0x1, 0x1c1f ;  /* 0x003c1f002d267f89 */ /* 0x000fe200000e0000 */
[----:B------:R-:W-:Y:S02]  /*f530*/  F2FP.BF16.F32.PACK_AB R6, R93, R92 ;  /* 0x0000005c5d06723e */ /* 0x000fe400000010ff */
[----:B------:R-:W-:Y:S01]  /*f540*/  F2FP.BF16.F32.PACK_AB R7, R95, R94 ;  /* 0x0000005e5f07723e */ /* 0x000fe200000010ff */
[----:B------:R-:W0:Y:S01]  /*f550*/  SHFL.IDX PT, R37, R46, RZ, 0x1c1f ;  /* 0x001c1fff2e257589 */ /* 0x000e2200000e0000 */
[----:B------:R-:W-:Y:S02]  /*f560*/  F2FP.BF16.F32.PACK_AB R8, R97, R96 ;  /* 0x000000606108723e */ /* 0x000fe400000010ff */
[----:B------:R-:W-:Y:S01]  /*f570*/  F2FP.BF16.F32.PACK_AB R9, R99, R98 ;  /* 0x000000626309723e */ /* 0x000fe200000010ff */
[----:B------:R-:W-:Y:S01]  /*f580*/  STSM.16.M88.4 [R44], R4 ;  /* 0x000000042c007844 */ /* 0x000fe20000000200 */
[----:B------:R-:W-:-:S02]  /*f590*/  F2FP.BF16.F32.PACK_AB R10, R101, R100 ;  /* 0x00000064650a723e */ /* 0x000fc400000010ff */
[----:B------:R-:W-:Y:S01]  /*f5a0*/  F2FP.BF16.F32.PACK_AB R11, R103, R102 ;  /* 0x00000066670b723e */ /* 0x000fe200000010ff */
[----:B------:R-:W1:Y:S01]  /*f5b0*/  SHFL.IDX PT, R39, R46, 0x1, 0x1c1f ;  /* 0x003c1f002e277f89 */ /* 0x000e6200000e0000 */
[----:B------:R-:W-:-:S03]  /*f5c0*/  LOP3.LUT R35, R2, 0x380, RZ, 0xc0, !PT ;  /* 0x0000038002237812 */ /* 0x000fc600078ec0ff */
[----:B------:R2:W-:Y:S01]  /*f5d0*/  STSM.16.M88.4 [R43], R8 ;  /* 0x000000082b007844 */ /* 0x0005e20000000200 */
[----:B------:R-:W-:-:S03]  /*f5e0*/  SHF.R.U64 R35, R35, 0x3, RZ ;  /* 0x0000000323237819 */ /* 0x000fc600000012ff */
[----:B------:R-:W-:Y:S01]  /*f5f0*/  STSM.16.M88.4 [R42], R12 ;  /* 0x0000000c2a007844 */ /* 0x000fe20000000200 */
[----:B------:R-:W-:Y:S01]  /*f600*/  LOP3.LUT R34, R35, R2, RZ, 0x3c, !PT ;  /* 0x0000000223227212 */ /* 0x000fe200078e3cff */
[----:B------:R-:W-:Y:S02]  /*f610*/  IMAD.MOV.U32 R35, RZ, RZ, R3 ;  /* 0x000000ffff237224 */ /* 0x000fe400078e0003 */
[----:B------:R-:W-:Y:S01]  /*f620*/  STSM.16.M88.4 [R40], R24 ;  /* 0x0000001828007844 */ /* 0x000fe20000000200 */
[----:B------:R-:W-:Y:S06]  /*f630*/  BAR.SYNC.DEFER_BLOCKING 0x1, 0x180 ;  /* 0x0046000000007b1d */ /* 0x000fec0000010000 */
[----:B0-----:R0:W-:Y:S04]  /*f640*/  @!P4 ST.E desc[UR52][R36.64], R30 ;  /* 0x0000001e2400c985 */ /* 0x0011e8000c101934 */
[----:B-1----:R1:W-:Y:S04]  /*f650*/  @!P0 ST.E desc[UR52][R38.64], R0 ;  /* 0x0000000026008985 */ /* 0x0023e8000c101934 */
[----:B------:R-:W3:Y:S04]  /*f660*/  LD.E.128 R4, desc[UR52][R34.64] ;  /* 0x0000003422047980 */ /* 0x000ee8000c101d00 */
[----:B--2---:R-:W2:Y:S01]  /*f670*/  LD.E.128 R8, desc[UR52][R28.64] ;  /* 0x000000341c087980 */ /* 0x004ea2000c101d00 */
[----:B0-----:R-:W0:Y:S03]  /*f680*/  @P1 LDC R37, c[0x0][0xbf0] ;  /* 0x0002fc00ff251b82 */ /* 0x001e260000000800 */
[----:B------:R4:W2:Y:S01]  /*f690*/  LD.E.128 R12, desc[UR52][R20.64] ;  /* 0x00000034140c7980 */ /* 0x0008a2000c101d00 */
[----:B------:R-:W-:Y:S01]  /*f6a0*/  IADD3 R27, P0, R2, 0x4800, RZ ;  /* 0x00004800021b7810 */ /* 0x000fe20007f1e0ff */
[----:B-1----:R-:W-:Y:S01]  /*f6b0*/  IMAD R0, R18, 0x30, R152 ;  /* 0x0000003012007824 */ /* 0x002fe200078e0298 */
[----:B------:R-:W-:-:S02]  /*f6c0*/  UIMAD UR5, UR12, UR8, URZ ;  /* 0x000000080c0572a4 */ /* 0x000fc4000f8e023f */
[----:B------:R-:W-:Y:S01]  /*f6d0*/  UIMAD.WIDE.U32 UR6, UR41, UR8, URZ ;  /* 0x00000008290672a5 */ /* 0x000fe2000f8e003f */
[----:B------:R-:W-:Y:S01]  /*f6e0*/  IMAD.X R25, RZ, RZ, R3, P0 ;  /* 0x000000ffff197224 */ /* 0x000fe200000e0603 */
[----:B------:R-:W-:Y:S01]  /*f6f0*/  LOP3.LUT R2, R27, 0x380, RZ, 0xc0, !PT ;  /* 0x000003801b027812 */ /* 0x000fe200078ec0ff */
[----:B------:R-:W1:Y:S01]  /*f700*/  @P1 LDC R3, c[0x0][0xbec] ;  /* 0x0002fb00ff031b82 */ /* 0x000e620000000800 */
[----:B----4-:R-:W-:Y:S01]  /*f710*/  VIADD R20, R0, UR38 ;  /* 0x0000002600147c36 */ /* 0x010fe20008000000 */
[----:B------:R-:W-:Y:S01]  /*f720*/  UIMAD UR5, UR41, UR9, UR5 ;  /* 0x00000009290572a4 */ /* 0x000fe2000f8e0205 */
[----:B------:R-:W-:Y:S01]  /*f730*/  SHF.R.U64 R2, R2, 0x3, RZ ;  /* 0x0000000302027819 */ /* 0x000fe200000012ff */
[----:B------:R-:W-:Y:S02]  /*f740*/  UIMAD UR8, UR13, UR10, URZ ;  /* 0x0000000a0d0872a4 */ /* 0x000fe4000f8e023f */
[----:B------:R-:W-:Y:S01]  /*f750*/  UIADD3 UR7, UR7, UR5, URZ ;  /* 0x0000000507077290 */ /* 0x000fe2000fffe03f */
[----:B------:R-:W-:Y:S01]  /*f760*/  IMAD.MOV.U32 R21, RZ, RZ, R20 ;  /* 0x000000ffff157224 */ /* 0x000fe200078e0014 */
[----:B------:R-:W-:Y:S01]  /*f770*/  UIMAD UR5, UR39, UR11, UR8 ;  /* 0x0000000b270572a4 */ /* 0x000fe2000f8e0208 */
[----:B------:R-:W-:Y:S01]  /*f780*/  LOP3.LUT R24, R2, R27, RZ, 0x3c, !PT ;  /* 0x0000001b02187212 */ /* 0x000fe200078e3cff */
[----:B------:R-:W-:Y:S01]  /*f790*/  UIMAD.WIDE.U32 UR6, UR39, UR10, UR6 ;  /* 0x0000000a270672a5 */ /* 0x000fe2000f8e0006 */
[----:B------:R-:W-:Y:S01]  /*f7a0*/  ULDC.64 UR8, c[0x0][0xae0] ;  /* 0x0002b80000087ab9 */ /* 0x000fe20000000a00 */
[----:B-1----:R-:W-:-:S03]  /*f7b0*/  @P1 IMAD.HI.U32 R0, R20, R3, RZ ;  /* 0x0000000314001227 */ /* 0x002fc600078e00ff */
[----:B------:R-:W5:Y:S01]  /*f7c0*/  LD.E.128 R24, desc[UR52][R24.64] ;  /* 0x0000003418187980 */ /* 0x000f62000c101d00 */
[----:B------:R-:W-:Y:S02]  /*f7d0*/  UIADD3 UR5, UR7, UR5, URZ ;  /* 0x0000000507057290 */ /* 0x000fe4000fffe03f */
[----:B------:R-:W-:Y:S01]  /*f7e0*/  IMAD.U32 R3, RZ, RZ, UR7 ;  /* 0x00000007ff037e24 */ /* 0x000fe2000f8e00ff */
[----:B0-----:R-:W-:Y:S01]  /*f7f0*/  @P1 SHF.R.U32.HI R21, RZ, R37, R0 ;  /* 0x00000025ff151219 */ /* 0x001fe20000011600 */
[----:B------:R-:W-:Y:S01]  /*f800*/  IMAD.U32 R2, RZ, RZ, UR6 ;  /* 0x00000006ff027e24 */ /* 0x000fe2000f8e00ff */
[----:B------:R-:W-:Y:S01]  /*f810*/  ULDC.64 UR6, c[0x0][0xad8] ;  /* 0x0002b60000067ab9 */ /* 0x000fe20000000a00 */
[----:B------:R-:W-:Y:S01]  /*f820*/  IMAD.U32 R3, RZ, RZ, UR5 ;  /* 0x00000005ff037e24 */ /* 0x000fe2000f8e00ff */
[--C-:B------:R-:W-:Y:S01]  /*f830*/  SHF.R.S32.HI R0, RZ, 0x1f, R21.reuse ;  /* 0x0000001fff007819 */ /* 0x100fe20000011415 */
[----:B------:R-:W-:Y:S01]  /*f840*/  IMAD.MOV R29, RZ, RZ, -R21 ;  /* 0x000000ffff1d7224 */ /* 0x000fe200078e0a15 */
[----:B------:R-:W-:Y:S01]  /*f850*/  ULDC UR5, c[0x0][0xac8] ;  /* 0x0002b20000057ab9 */ /* 0x000fe20000000800 */
[----:B------:R-:W-:Y:S01]  /*f860*/  IMAD.WIDE.U32 R2, R21, UR8, R2 ;  /* 0x0000000815027c25 */ /* 0x000fe2000f8e0002 */
[----:B------:R-:W-:Y:S01]  /*f870*/  @!PT LDS RZ, [RZ] ;  /* 0x00000000fffff984 */ /* 0x000fe20000000800 */
[----:B------:R-:W-:Y:S01]  /*f880*/  @!PT LDS RZ, [RZ] ;  /* 0x00000000fffff984 */ /* 0x000fe20000000800 */
[----:B------:R-:W-:Y:S01]  /*f890*/  @!PT LDS RZ, [RZ] ;  /* 0x00000000fffff984 */ /* 0x000fe20000000800 */
[----:B------:R-:W-:Y:S01]  /*f8a0*/  @!PT LDS RZ, [RZ] ;  /* 0x00000000fffff984 */ /* 0x000fe20000000800 */
[----:B------:R0:W-:Y:S06]  /*f8b0*/  MEMBAR.ALL.CTA ;  /* 0x0000000000007992 */ /* 0x0001ec0000008000 */
[----:B0-----:R-:W0:Y:S01]  /*f8c0*/  FENCE.VIEW.ASYNC.S ;  /* 0x00000000000073c6 */ /* 0x001e220000000000 */
[----:B------:R-:W-:-:S02]  /*f8d0*/  IMAD R0, R0, UR8, RZ ;  /* 0x0000000800007c24 */ /* 0x000fc4000f8e02ff */
[----:B------:R-:W-:Y:S02]  /*f8e0*/  IMAD R29, R32, R29, R20 ;  /* 0x0000001d201d7224 */ /* 0x000fe400078e0214 */
[----:B------:R-:W-:Y:S02]  /*f8f0*/  IMAD R35, R21, UR9, R0 ;  /* 0x0000000915237c24 */ /* 0x000fe4000f8e0200 */
[----:B------:R-:W-:Y:S01]  /*f900*/  VIADD R34, R152, UR38 ;  /* 0x0000002698227c36 */ /* 0x000fe20008000000 */
[----:B------:R-:W-:Y:S01]  /*f910*/  SHF.R.S32.HI R0, RZ, 0x1f, R29 ;  /* 0x0000001fff007819 */ /* 0x000fe2000001141d */
[----:B------:R-:W-:Y:S02]  /*f920*/  IMAD.IADD R3, R3, 0x1, R35 ;  /* 0x0000000103037824 */ /* 0x000fe400078e0223 */
[----:B------:R-:W-:Y:S02]  /*f930*/  VIADD R31, R31, 0x16820 ;  /* 0x000168201f1f7836 */ /* 0x000fe40000000000 */
[----:B------:R-:W-:-:S02]  /*f940*/  IMAD R0, R0, UR6, RZ ;  /* 0x0000000600007c24 */ /* 0x000fc4000f8e02ff */
[----:B------:R-:W-:Y:S01]  /*f950*/  IMAD.WIDE.U32 R2, R29, UR6, R2 ;  /* 0x000000061d027c25 */ /* 0x000fe2000f8e0002 */
[----:B------:R-:W-:-:S03]  /*f960*/  PRMT R31, RZ, 0x654, R31 ;  /* 0x00000654ff1f7816 */ /* 0x000fc6000000001f */
[----:B------:R-:W-:Y:S01]  /*f970*/  IMAD R21, R29, UR7, R0 ;  /* 0x000000071d157c24 */ /* 0x000fe2000f8e0200 */
[----:B------:R-:W-:Y:S01]  /*f980*/  ULDC.64 UR6, c[0x0][0xa80] ;  /* 0x0002a00000067ab9 */ /* 0x000fe20000000a00 */
[----:B------:R-:W-:Y:S01]  /*f990*/  VIADD R0, R34, 0x30 ;  /* 0x0000003022007836 */ /* 0x000fe20000000000 */
[C---:B------:R-:W-:Y:S01]  /*f9a0*/  LEA R30, P0, R2.reuse, UR6, 0x1 ;  /* 0x00000006021e7c11 */ /* 0x040fe2000f8008ff */
[----:B------:R-:W-:Y:S01]  /*f9b0*/  IMAD.IADD R3, R3, 0x1, R21 ;  /* 0x0000000103037824 */ /* 0x000fe200078e0215 */
[----:B0-----:R0:W-:Y:S03]  /*f9c0*/  SYNCS.ARRIVE.TRANS64.RED.A1T0 RZ, [R31+URZ], RZ ;  /* 0x000000ff1fff79a7 */ /* 0x0011e6000810043f */
[----:B------:R-:W1:Y:S01]  /*f9d0*/  SHFL.IDX PT, R21, R30, RZ, 0x181f ;  /* 0x00181fff1e157589 */ /* 0x000e6200000e0000 */
[----:B------:R-:W-:Y:S01]  /*f9e0*/  LEA.HI.X R32, R2, UR7, R3, 0x1, P0 ;  /* 0x0000000702207c11 */ /* 0x000fe200080f0c03 */
[----:B------:R-:W-:Y:S01]  /*f9f0*/  VIADD R2, R34, 0x60 ;  /* 0x0000006022027836 */ /* 0x000fe20000000000 */
[----:B------:R-:W-:Y:S01]  /*fa00*/  ISETP.GE.AND P0, PT, R22, UR5, PT ;  /* 0x0000000516007c0c */ /* 0x000fe2000bf06270 */
[----:B------:R-:W4:Y:S03]  /*fa10*/  SHFL.IDX PT, R35, R30, 0x1, 0x181f ;  /* 0x00381f001e237f89 */ /* 0x000f2600000e0000 */
[-C--:B------:R-:W-:Y:S01]  /*fa20*/  ISETP.GE.OR P1, PT, R34, R33.reuse, P0 ;  /* 0x000000212200720c */ /* 0x080fe20000726670 */
[----:B------:R-:W4:Y:S01]  /*fa30*/  SHFL.IDX PT, R37, R30, 0x2, 0x181f ;  /* 0x00581f001e257f89 */ /* 0x000f2200000e0000 */
[-C--:B------:R-:W-:Y:S01]  /*fa40*/  ISETP.GE.OR P2, PT, R0, R33.reuse, P0 ;  /* 0x000000210000720c */ /* 0x080fe20000746670 */
[----:B------:R-:W-:Y:S01]  /*fa50*/  VIADD R0, R34, 0x90 ;  /* 0x0000009022007836 */ /* 0x000fe20000000000 */
[-C--:B------:R-:W-:Y:S01]  /*fa60*/  ISETP.GE.OR P3, PT, R2, R33.reuse, P0 ;  /* 0x000000210200720c */ /* 0x080fe20000766670 */
[----:B------:R-:W4:Y:S03]  /*fa70*/  SHFL.IDX PT, R3, R32, RZ, 0x181f ;  /* 0x00181fff20037589 */ /* 0x000f2600000e0000 */
[----:B------:R-:W-:Y:S01]  /*fa80*/  ISETP.GE.OR P0, PT, R0, R33, P0 ;  /* 0x000000210000720c */ /* 0x000fe20000706670 */
[----:B------:R-:W4:Y:S04]  /*fa90*/  SHFL.IDX PT, R29, R32, 0x1, 0x181f ;  /* 0x00381f00201d7f89 */ /* 0x000f2800000e0000 */
[----:B------:R-:W4:Y:S01]  /*faa0*/  SHFL.IDX PT, R36, R32, 0x2, 0x181f ;  /* 0x00581f0020247f89 */ /* 0x000f2200000e0000 */
[----:B-1----:R-:W-:-:S03]  /*fab0*/  @!P1 LEA R2, P4, R22, R21, 0x1 ;  /* 0x0000001516029211 */ /* 0x002fc600078808ff */
[----:B0-----:R0:W1:Y:S01]  /*fac0*/  SHFL.IDX PT, R31, R30, 0x3, 0x181f ;  /* 0x00781f001e1f7f89 */ /* 0x00106200000e0000 */
[----:B----4-:R-:W-:-:S03]  /*fad0*/  @!P2 LEA R20, P5, R22, R35, 0x1 ;  /* 0x000000231614a211 */ /* 0x010fc600078a08ff */
[----:B------:R-:W4:Y:S01]  /*fae0*/  SHFL.IDX PT, R32, R32, 0x3, 0x181f ;  /* 0x00781f0020207f89 */ /* 0x000f2200000e0000 */
[C---:B------:R-:W-:Y:S02]  /*faf0*/  @!P3 LEA R28, P6, R22.reuse, R37, 0x1 ;  /* 0x00000025161cb211 */ /* 0x040fe400078c08ff */
[C-C-:B------:R-:W-:Y:S02]  /*fb00*/  @!P1 LEA.HI.X R3, R22.reuse, R3, R157.reuse, 0x1, P4 ;  /* 0x0000000316039211 */ /* 0x140fe400020f0c9d */
[C-C-:B------:R-:W-:Y:S02]  /*fb10*/  @!P2 LEA.HI.X R21, R22.reuse, R29, R157.reuse, 0x1, P5 ;  /* 0x0000001d1615a211 */ /* 0x140fe400028f0c9d */
[----:B------:R-:W-:Y:S01]  /*fb20*/  @!P3 LEA.HI.X R29, R22, R36, R157, 0x1, P6 ;  /* 0x00000024161db211 */ /* 0x000fe200030f0c9d */
[----:B---3--:R0:W-:Y:S04]  /*fb30*/  @!P1 ST.E.128 desc[UR52][R2.64], R4 ;  /* 0x0000000402009985 */ /* 0x0081e8000c101d34 */
[----:B--2---:R0:W-:Y:S04]  /*fb40*/  @!P2 ST.E.128 desc[UR52][R20.64], R8 ;  /* 0x000000081400a985 */ /* 0x0041e8000c101d34 */
[----:B------:R0:W-:Y:S01]  /*fb50*/  @!P3 ST.E.128 desc[UR52][R28.64], R12 ;  /* 0x0000000c1c00b985 */ /* 0x0001e2000c101d34 */
[----:B-1--4-:R-:W-:Y:S05]  /*fb60*/  @P0 BRA `(.L_x_13738) ;  /* 0x0000000400ec0947 */ /* 0x012fea0003800000 */
[----:B0-----:R-:W-:-:S04]  /*fb70*/  LEA R2, P0, R22, R31, 0x1 ;  /* 0x0000001f16027211 */ /* 0x001fc800078008ff */
[----:B------:R-:W-:-:S05]  /*fb80*/  LEA.HI.X R3, R22, R32, R157, 0x1, P0 ;  /* 0x0000002016037211 */ /* 0x000fca00000f0c9d */
[----:B-----5:R2:W-:Y:S01]  /*fb90*/  ST.E.128 desc[UR52][R2.64], R24 ;  /* 0x0000001802007985 */ /* 0x0205e2000c101d34 */
[----:B------:R-:W-:Y:S05]  /*fba0*/  BRA `(.L_x_13738) ;  /* 0x0000000400dc7947 */ /* 0x000fea0003800000 */
.L_x_13737:
[----:B------:R-:W0:Y:S01]  /*fbb0*/  LDC R10, c[0x0][0xbe8] ;  /* 0x0002fa00ff0a7b82 */ /* 0x000e220000000800 */
[----:B------:R-:W1:Y:S01]  /*fbc0*/  S2R R0, SR_TID.X ;  /* 0x0000000000007919 */ /* 0x000e620000002100 */
[----:B------:R-:W-:Y:S01]  /*fbd0*/  USHF.R.S32.HI UR8, URZ, 0x1f, UR41 ;  /* 0x0000001f3f087899 */ /* 0x000fe20008011429 */
[----:B------:R-:W-:Y:S01]  /*fbe0*/  BSSY B1, `(.L_x_13739) ;  /* 0x0000031000017945 */ /* 0x000fe20003800000 */
[----:B------:R-:W-:Y:S01]  /*fbf0*/  USHF.R.S32.HI UR9, URZ, 0x1f, UR39 ;  /* 0x0000001f3f097899 */ /* 0x000fe20008011427 */
[----:B------:R-:W-:Y:S01]  /*fc00*/  IMAD R6, R18, 0x30, R152 ;  /* 0x0000003012067824 */ /* 0x000fe200078e0298 */
        /* <DEDUP_REMOVED lines=46> */
.L_x_13740:
[----:B------:R-:W-:Y:S05]  /*fef0*/  BSYNC B1 ;  /* 0x0000000000017941 */ /* 0x000fea0003800000 */
.L_x_13739:
[----:B------:R-:W-:Y:S01]  /*ff00*/  ULDC.64 UR10, c[0x0][0xae8] ;  /* 0x0002ba00000a7ab9 */ /* 0x000fe20000000a00 */
[----:B------:R-:W-:Y:S01]  /*ff10*/  VIADD R6, R6, UR38 ;  /* 0x0000002606067c36 */ /* 0x000fe20008000000 */
[----:B------:R-:W-:Y:S02]  /*ff20*/  UIMAD UR5, UR8, UR10, URZ ;  /* 0x0000000a080572a4 */ /* 0x000fe4000f8e023f */
        /* <DEDUP_REMOVED lines=31> */
[----:B------:R-:W-:Y:S01]  /*10120*/  ULDC UR6, c[0x0][0xa88] ;  /* 0x0002a20000067ab9 */ /* 0x000fe20000000800 */
[----:B------:R-:W-:Y:S02]  /*10130*/  VIADD R6, R152, UR38 ;  /* 0x0000002698067c36 */ /* 0x000fe40008000000 */
[----:B------:R-:W-:Y:S01]  /*10140*/  LEA.HI.X R12, R2, UR7, R3, 0x1, P0 ;  /* 0x00000007020c7c11 */ /* 0x000fe200080f0c03 */
[----:B------:R-:W0:Y:S01]  /*10150*/  SHFL.IDX PT, R7, R8, 0x1, 0x181f ;  /* 0x00381f0008077f89 */ /* 0x000e2200000e0000 */
[----:B------:R-:W-:Y:S01]  /*10160*/  IMAD R15, R10, UR6, RZ ;  /* 0x000000060a0f7c24 */ /* 0x000fe2000f8e02ff */
[----:B------:R-:W-:Y:S01]  /*10170*/  ISETP.GE.AND P0, PT, R22, UR5, PT ;  /* 0x0000000516007c0c */ /* 0x000fe2000bf06270 */
[C---:B------:R-:W-:Y:S01]  /*10180*/  VIADD R4, R6.reuse, 0x30 ;  /* 0x0000003006047836 */ /* 0x040fe20000000000 */
[----:B------:R-:W1:Y:S01]  /*10190*/  SHFL.IDX PT, R3, R8, RZ, 0x181f ;  /* 0x00181fff08037589 */ /* 0x000e6200000e0000 */
[C---:B------:R-:W-:Y:S01]  /*101a0*/  VIADD R2, R6.reuse, 0x60 ;  /* 0x0000006006027836 */ /* 0x040fe20000000000 */
[CC--:B------:R-:W-:Y:S01]  /*101b0*/  ISETP.GE.OR P3, PT, R6.reuse, R15.reuse, P0 ;  /* 0x0000000f0600720c */ /* 0x0c0fe20000766670 */
[----:B------:R-:W-:Y:S01]  /*101c0*/  VIADD R6, R6, 0x90 ;  /* 0x0000009006067836 */ /* 0x000fe20000000000 */
[----:B------:R-:W2:Y:S01]  /*101d0*/  SHFL.IDX PT, R11, R8, 0x2, 0x181f ;  /* 0x00581f00080b7f89 */ /* 0x000ea200000e0000 */
[----:B------:R-:W-:-:S02]  /*101e0*/  ISETP.GE.OR P2, PT, R4, R15, P0 ;  /* 0x0000000f0400720c */ /* 0x000fc40000746670 */
[-C--:B------:R-:W-:Y:S01]  /*101f0*/  ISETP.GE.OR P1, PT, R2, R15.reuse, P0 ;  /* 0x0000000f0200720c */ /* 0x080fe20000726670 */
[----:B------:R-:W3:Y:S01]  /*10200*/  SHFL.IDX PT, R0, R12, RZ, 0x181f ;  /* 0x00181fff0c007589 */ /* 0x000ee200000e0000 */
[----:B------:R-:W-:-:S03]  /*10210*/  ISETP.GE.OR P0, PT, R6, R15, P0 ;  /* 0x0000000f0600720c */ /* 0x000fc60000706670 */
[----:B------:R-:W4:Y:S04]  /*10220*/  SHFL.IDX PT, R13, R8, 0x3, 0x181f ;  /* 0x00781f00080d7f89 */ /* 0x000f2800000e0000 */
[----:B------:R-:W5:Y:S04]  /*10230*/  SHFL.IDX PT, R5, R12, 0x1, 0x181f ;  /* 0x00381f000c057f89 */ /* 0x000f6800000e0000 */
[----:B------:R-:W5:Y:S01]  /*10240*/  SHFL.IDX PT, R9, R12, 0x2, 0x181f ;  /* 0x00581f000c097f89 */ /* 0x000f6200000e0000 */
[----:B0-----:R-:W-:-:S03]  /*10250*/  @!P2 LEA R4, P5, R22, R7, 0x1 ;  /* 0x000000071604a211 */ /* 0x001fc600078a08ff */
[----:B------:R-:W0:Y:S01]  /*10260*/  SHFL.IDX PT, R10, R12, 0x3, 0x181f ;  /* 0x00781f000c0a7f89 */ /* 0x000e2200000e0000 */
[C---:B-1----:R-:W-:Y:S02]  /*10270*/  @!P3 LEA R2, P6, R22.reuse, R3, 0x1 ;  /* 0x000000031602b211 */ /* 0x042fe400078c08ff */
[C---:B--2---:R-:W-:Y:S02]  /*10280*/  @!P1 LEA R6, P4, R22.reuse, R11, 0x1 ;  /* 0x0000000b16069211 */ /* 0x044fe400078808ff */
[C---:B---3--:R-:W-:Y:S02]  /*10290*/  @!P3 LEA.HI.X R3, R22.reuse, R0, R157, 0x1, P6 ;  /* 0x000000001603b211 */ /* 0x048fe400030f0c9d */
[----:B----4-:R-:W-:-:S03]  /*102a0*/  @!P0 LEA R8, P6, R22, R13, 0x1 ;  /* 0x0000000d16088211 */ /* 0x010fc600078c08ff */
[----:B------:R1:W-:Y:S01]  /*102b0*/  @!P3 ST.E.128 desc[UR52][R2.64], RZ ;  /* 0x000000ff0200b985 */ /* 0x0003e2000c101d34 */
[C-C-:B-----5:R-:W-:Y:S02]  /*102c0*/  @!P2 LEA.HI.X R5, R22.reuse, R5, R157.reuse, 0x1, P5 ;  /* 0x000000051605a211 */ /* 0x160fe400028f0c9d */
[----:B------:R-:W-:-:S03]  /*102d0*/  @!P1 LEA.HI.X R7, R22, R9, R157, 0x1, P4 ;  /* 0x0000000916079211 */ /* 0x000fc600020f0c9d */
[----:B------:R1:W-:Y:S01]  /*102e0*/  @!P2 ST.E.128 desc[UR52][R4.64], RZ ;  /* 0x000000ff0400a985 */ /* 0x0003e2000c101d34 */
[----:B0-----:R-:W-:-:S03]  /*102f0*/  @!P0 LEA.HI.X R9, R22, R10, R157, 0x1, P6 ;  /* 0x0000000a16098211 */ /* 0x001fc600030f0c9d */
[----:B------:R1:W-:Y:S04]  /*10300*/  @!P1 ST.E.128 desc[UR52][R6.64], RZ ;  /* 0x000000ff06009985 */ /* 0x0003e8000c101d34 */
[----:B------:R1:W-:Y:S02]  /*10310*/  @!P0 ST.E.128 desc[UR52][R8.64], RZ ;  /* 0x000000ff08008985 */ /* 0x0003e4000c101d34 */
.L_x_13738:
[----:B------:R-:W-:Y:S05]  /*10320*/  BSYNC B0 ;  /* 0x0000000000007941 */ /* 0x000fea0003800000 */
.L_x_13736:
[----:B------:R-:W-:Y:S02]  /*10330*/  ULDC UR5, c[0x0][0xc38] ;  /* 0x00030e0000057ab9 */ /* 0x000fe40000000800 */
[----:B------:R-:W-:-:S06]  /*10340*/  UISETP.GE.AND UP0, UPT, UR4, UR5, UPT ;  /* 0x000000050400728c */ /* 0x000fcc000bf06270 */
[----:B------:R-:W-:-:S13]  /*10350*/  PLOP3.LUT P0, PT, PT, PT, UP0, 0x80, 0x0 ;  /* 0x000000000000781c */ /* 0x000fda0003f0f008 */
[----:B------:R-:W-:Y:S05]  /*10360*/  @!P0 BRA `(.L_x_13741) ;  /* 0xffffff0800508947 */ /* 0x000fea000383ffff */
[----:B------:R-:W-:Y:S05]  /*10370*/  EXIT ;  /* 0x000000000000794d */ /* 0x000fea0003800000 */
.L_x_13647:
        /* <DEDUP_REMOVED lines=8> */
[----:B------:R2:W3:Y:S02]  /*10400*/  SHFL.IDX PT, R2, R0, RZ, 0x1f ;  /* 0x00001fff00027589 */ /* 0x0004e400000e0000 */
[----:B--2---:R-:W0:Y:S01]  /*10410*/  LDC R0, c[0x0][0xc38] ;  /* 0x00030e00ff007b82 */ /* 0x004e220000000800 */
[----:B---3--:R-:W-:-:S13]  /*10420*/  ISETP.NE.AND P0, PT, R2, RZ, PT ;  /* 0x000000ff0200720c */ /* 0x008fda0003f05270 */
[----:B------:R-:W-:Y:S01]  /*10430*/  @P0 LOP3.LUT R19, R19, 0x20, RZ, 0xfc, !PT ;  /* 0x0000002013130812 */ /* 0x000fe200078efcff */
[----:B------:R-:W-:Y:S06]  /*10440*/  @P0 BAR.ARV 0x4, 0x200 ;  /* 0x0108000000000b1d */ /* 0x000fec0000002000 */
[----:B0-----:R-:W-:-:S13]  /*10450*/  ISETP.LE.AND P0, PT, R0, UR10, PT ;  /* 0x0000000a00007c0c */ /* 0x001fda000bf03270 */
[----:B------:R-:W-:Y:S05]  /*10460*/  @P0 BRA `(.L_x_13742) ;  /* 0x00000044005c0947 */ /* 0x000fea0003800000 */
[----:B------:R-:W0:Y:S01]  /*10470*/  S2R R7, SR_TID.X ;  /* 0x0000000000077919 */ /* 0x000e220000002100 */
[----:B-1----:R-:W1:Y:S01]  /*10480*/  S2UR UR8, SR_CgaCtaId ;  /* 0x00000000000879c3 */ /* 0x002e620000008800 */
[----:B------:R-:W-:Y:S01]  /*10490*/  ULDC.64 UR4, c[0x0][0x418] ;  /* 0x0001060000047ab9 */ /* 0x000fe20000000a00 */
[----:B------:R-:W-:Y:S01]  /*104a0*/  ULDC.64 UR6, c[0x0][0x2f0] ;  /* 0x0000bc0000067ab9 */ /* 0x000fe20000000a00 */
[----:B------:R-:W-:Y:S01]  /*104b0*/  UISETP.NE.U32.AND UP0, UPT, UR4, URZ, UPT ;  /* 0x0000003f0400728c */ /* 0x000fe2000bf05070 */
[----:B------:R-:W-:Y:S01]  /*104c0*/  LOP3.LUT R19, R19, 0xfffffffe, RZ, 0xc0, !PT ;  /* 0xfffffffe13137812 */ /* 0x000fe200078ec0ff */
[----:B------:R-:W-:Y:S01]  /*104d0*/  ULDC UR9, c[0x0][0x2b8] ;  /* 0x0000ae0000097ab9 */ /* 0x000fe20000000800 */
[----:B------:R-:W-:Y:S01]  /*104e0*/  ULDC UR4, c[0x0][0x424] ;  /* 0x0001090000047ab9 */ /* 0x000fe20000000800 */
[----:B------:R-:W-:Y:S01]  /*104f0*/  UISETP.NE.AND.EX UP0, UPT, UR5, URZ, UPT, UP0 ;  /* 0x0000003f0500728c */ /* 0x000fe2000bf05300 */
[----:B------:R-:W-:Y:S01]  /*10500*/  IMAD.MOV.U32 R26, RZ, RZ, 0x1 ;  /* 0x00000001ff1a7424 */ /* 0x000fe200078e00ff */
[----:B------:R-:W-:Y:S01]  /*10510*/  ULDC UR39, c[0x0][0x288] ;  /* 0x0000a20000277ab9 */ /* 0x000fe20000000800 */
[----:B------:R-:W-:Y:S01]  /*10520*/  UMOV UR5, 0x400 ;  /* 0x0000040000057882 */ /* 0x000fe20000000000 */
[----:B------:R-:W-:Y:S01]  /*10530*/  USEL UR4, UR4, 0x1, UP0 ;  /* 0x0000000104047887 */ /* 0x000fe20008000000 */
[----:B------:R-:W-:Y:S01]  /*10540*/  IMAD.MOV.U32 R23, RZ, RZ, RZ ;  /* 0x000000ffff177224 */ /* 0x000fe200078e00ff */
[----:B------:R-:W-:Y:S01]  /*10550*/  ULDC UR38, c[0x0][0x448] ;  /* 0x0001120000267ab9 */ /* 0x000fe20000000800 */
[----:B------:R-:W-:-:S02]  /*10560*/  ULOP3.LUT UR46, UR37, 0x2, URZ, 0xfc, !UPT ;  /* 0x00000002252e7892 */ /* 0x000fc4000f8efc3f */
[----:B------:R-:W-:Y:S02]  /*10570*/  UIMAD UR36, UR4, UR6, URZ ;  /* 0x00000006042472a4 */ /* 0x000fe4000f8e023f */
[----:B------:R-:W-:Y:S02]  /*10580*/  UIMAD UR38, UR38, UR39, URZ ;  /* 0x00000027262672a4 */ /* 0x000fe4000f8e023f */
[----:B------:R-:W-:Y:S02]  /*10590*/  UIADD3 UR4, UR36, 0x7f, URZ ;  /* 0x0000007f24047890 */ /* 0x000fe4000fffe03f */
[----:B------:R-:W-:Y:S02]  /*105a0*/  UIADD3 UR47, UR36, 0x1, -UR39 ;  /* 0x00000001242f7890 */ /* 0x000fe4000fffe827 */
[----:B-1----:R-:W-:Y:S02]  /*105b0*/  ULEA UR8, UR8, UR5, 0x18 ;  /* 0x0000000508087291 */ /* 0x002fe4000f8ec03f */
[----:B------:R-:W-:-:S02]  /*105c0*/  USHF.R.S32.HI UR5, URZ, 0x1f, UR4 ;  /* 0x0000001f3f057899 */ /* 0x000fc40008011404 */
[----:B------:R-:W-:Y:S02]  /*105d0*/  UIADD3 UR39, UR36, -UR39, URZ ;  /* 0x8000002724277290 */ /* 0x000fe4000fffe03f */
[----:B------:R-:W-:Y:S01]  /*105e0*/  IMAD.U32 R16, RZ, RZ, UR8 ;  /* 0x00000008ff107e24 */ /* 0x000fe2000f8e00ff */
[C---:B0-----:R-:W-:Y:S01]  /*105f0*/  LOP3.LUT R6, R7.reuse, 0x7f, RZ, 0xc0, !PT ;  /* 0x0000007f07067812 */ /* 0x041fe200078ec0ff */
[----:B------:R-:W-:Y:S01]  /*10600*/  IMAD.SHL.U32 R0, R7, 0x8, RZ ;  /* 0x0000000807007824 */ /* 0x000fe200078e00ff */
[----:B------:R-:W-:Y:S01]  /*10610*/  ULEA.HI UR5, UR5, UR4, URZ, 0x7 ;  /* 0x0000000405057291 */ /* 0x000fe2000f8f383f */
[----:B------:R-:W-:-:S03]  /*10620*/  ULDC UR48, c[0x0][0xc] ;  /* 0x0000030000307ab9 */ /* 0x000fc60000000800 */
[C---:B------:R-:W-:Y:S01]  /*10630*/  LOP3.LUT R2, R0.reuse, 0x1f8, RZ, 0xc0, !PT ;  /* 0x000001f800027812 */ /* 0x040fe200078ec0ff */
[----:B------:R-:W-:Y:S01]  /*10640*/  USHF.R.S32.HI UR40, URZ, 0x7, UR5 ;  /* 0x000000073f287899 */ /* 0x000fe20008011405 */
[----:B------:R-:W-:Y:S02]  /*10650*/  LOP3.LUT R5, R0, 0x38, RZ, 0xc0, !PT ;  /* 0x0000003800057812 */ /* 0x000fe400078ec0ff */
[----:B------:R-:W-:Y:S01]  /*10660*/  LOP3.LUT R3, R2, 0x38, R7, 0x78, !PT ;  /* 0x0000003802037812 */ /* 0x000fe200078e7807 */
[----:B------:R-:W-:Y:S01]  /*10670*/  IMAD.U32 R2, RZ, RZ, UR10 ;  /* 0x0000000aff027e24 */ /* 0x000fe2000f8e00ff */
[----:B------:R-:W-:Y:S02]  /*10680*/  ISETP.GE.AND P1, PT, R5, UR7, PT ;  /* 0x0000000705007c0c */ /* 0x000fe4000bf26270 */
[----:B------:R-:W-:Y:S01]  /*10690*/  LOP3.LUT R4, R3, 0x200, R0, 0xf8, !PT ;  /* 0x0000020003047812 */ /* 0x000fe200078ef800 */
[----:B------:R-:W-:Y:S01]  /*106a0*/  IMAD.SHL.U32 R0, R7, 0x10, RZ ;  /* 0x0000001007007824 */ /* 0x000fe200078e00ff */
[----:B------:R0:W-:Y:S01]  /*106b0*/  STL [R1+0xc], R2 ;  /* 0x00000c0201007387 */ /* 0x0001e20000100800 */
[----:B------:R-:W-:-:S03]  /*106c0*/  ISETP.GE.AND P0, PT, R5, UR7, PT ;  /* 0x0000000705007c0c */ /* 0x000fc6000bf06270 */
[----:B------:R-:W-:Y:S01]  /*106d0*/  LOP3.LUT R0, R0, 0x70, RZ, 0xc0, !PT ;  /* 0x0000007000007812 */ /* 0x000fe200078ec0ff */
[----:B------:R1:W-:Y:S04]  /*106e0*/  STL [R1+0x10], RZ ;  /* 0x000010ff01007387 */ /* 0x0003e80000100800 */
[----:B------:R-:W-:Y:S02]  /*106f0*/  @P1 LOP3.LUT R19, R19, 0x1, RZ, 0xfc, !PT ;  /* 0x0000000113131812 */ /* 0x000fe400078efcff */
[----:B0-----:R-:W-:Y:S02]  /*10700*/  SHF.R.U32.HI R2, RZ, 0x3, R6 ;  /* 0x00000003ff027819 */ /* 0x001fe40000011606 */
[----:B------:R-:W-:Y:S02]  /*10710*/  LOP3.LUT R19, R19, 0xfffffffd, RZ, 0xc0, !PT ;  /* 0xfffffffd13137812 */ /* 0x000fe400078ec0ff */
[----:B------:R-:W-:Y:S01]  /*10720*/  LOP3.LUT R2, R2, R0, RZ, 0xfc, !PT ;  /* 0x0000000002027212 */ /* 0x000fe200078efcff */
[----:B------:R-:W-:Y:S01]  /*10730*/  IMAD R0, R4, 0x2, R16 ;  /* 0x0000000204007824 */ /* 0x000fe200078e0210 */
[----:B------:R-:W-:-:S02]  /*10740*/  @P0 LOP3.LUT R19, R19, 0x2, RZ, 0xfc, !PT ;  /* 0x0000000213130812 */ /* 0x000fc400078efcff */
[----:B------:R-:W-:Y:S02]  /*10750*/  ISETP.GE.AND P0, PT, R5, UR9, PT ;  /* 0x0000000905007c0c */ /* 0x000fe4000bf06270 */
[----:B------:R1:W-:Y:S01]  /*10760*/  STL [R1+0x8], R0 ;  /* 0x0000080001007387 */ /* 0x0003e20000100800 */
[----:B------:R-:W-:-:S10]  /*10770*/  LOP3.LUT R19, R19, 0xffffffef, RZ, 0xc0, !PT ;  /* 0xffffffef13137812 */ /* 0x000fd400078ec0ff */
[----:B-1----:R-:W-:-:S07]  /*10780*/  @P0 LOP3.LUT R19, R19, 0x10, RZ, 0xfc, !PT ;  /* 0x0000001013130812 */ /* 0x002fce00078efcff */
.L_x_13797:
        /* <DEDUP_REMOVED lines=14> */
[----:B0--3--:R-:W-:Y:S05]  /*10870*/  @!P0 BRA `(.L_x_13743) ;  /* 0x0000000000208947 */ /* 0x009fea0003800000 */
        /* <DEDUP_REMOVED lines=8> */
.L_x_13743:
[----:B------:R-:W-:Y:S01]  /*10900*/  ULDC UR8, c[0x0][0xc54] ;  /* 0x0003150000087ab9 */ /* 0x000fe20000000800 */
[----:B------:R-:W-:Y:S01]  /*10910*/  UMOV UR6, UR7 ;  /* 0x0000000700067c82 */ /* 0x000fe20008000000 */
[----:B------:R-:W-:-:S11]  /*10920*/  UISETP.NE.AND UP0, UPT, UR8, 0x1, UPT ;  /* 0x000000010800788c */ /* 0x000fd6000bf05270 */
[----:B------:R-:W-:Y:S02]  /*10930*/  @UP0 ULDC.64 UR10, c[0x0][0xc58] ;  /* 0x00031600000a0ab9 */ /* 0x000fe40000000a00 */
[----:B------:R-:W-:-:S04]  /*10940*/  UIMAD.WIDE.U32 UR4, UR7, UR10, URZ ;  /* 0x0000000a070472a5 */ /* 0x000fc8000f8e003f */
[----:B------:R-:W-:-:S04]  /*10950*/  @UP0 USHF.R.U32.HI UR6, URZ, UR11, UR5 ;  /* 0x0000000b3f060299 */ /* 0x000fc80008011605 */
[----:B------:R-:W-:-:S12]  /*10960*/  UIMAD UR4, UR6, UR8, URZ ;  /* 0x00000008060472a4 */ /* 0x000fd8000f8e023f */
.L_x_13744:
        /* <DEDUP_REMOVED lines=26> */
[----:B------:R-:W-:Y:S01]  /*10b10*/  UIMAD UR43, UR6, 0xc0, URZ ;  /* 0x000000c0062b78a4 */ /* 0x000fe2000f8e023f */
[----:B------:R-:W-:Y:S02]  /*10b20*/  ULDC.64 UR4, c[0x0][0x9e0] ;  /* 0x0002780000047ab9 */ /* 0x000fe40000000a00 */
[----:B------:R-:W-:-:S02]  /*10b30*/  UISETP.GE.AND UP0, UPT, UR5, 0x1, UPT ;  /* 0x000000010500788c */ /* 0x000fc4000bf06270 */
[----:B------:R-:W-:Y:S01]  /*10b40*/  UIADD3 UR8, UR43, 0xbf, URZ ;  /* 0x000000bf2b087890 */ /* 0x000fe2000fffe03f */
[----:B------:R-:W-:Y:S01]  /*10b50*/  @UP2 ULDC UR6, c[0x0][0x44c] ;  /* 0x0001130000062ab9 */ /* 0x000fe20000000800 */
[----:B------:R-:W-:Y:S02]  /*10b60*/  @UP2 ULDC UR9, c[0x0][0x450] ;  /* 0x0001140000092ab9 */ /* 0x000fe40000000800 */
[----:B------:R-:W-:Y:S01]  /*10b70*/  UIMAD.WIDE.U32 UR6, UR8, UR6, URZ ;  /* 0x00000006080672a5 */ /* 0x000fe2000f8e003f */
[----:B------:R-:W-:-:S03]  /*10b80*/  PLOP3.LUT P1, PT, PT, PT, UP0, 0x80, 0x0 ;  /* 0x000000000000781c */ /* 0x000fc60003f2f008 */
[----:B------:R-:W-:-:S04]  /*10b90*/  @UP2 USHF.R.U32.HI UR8, URZ, UR9, UR7 ;  /* 0x000000093f082299 */ /* 0x000fc80008011607 */
[----:B------:R-:W-:-:S04]  /*10ba0*/  UIADD3 UR6, UR47, UR8, URZ ;  /* 0x000000082f067290 */ /* 0x000fc8000fffe03f */
[----:B------:R-:W-:Y:S01]  /*10bb0*/  UIADD3 UR4, UR6, UR4, URZ ;  /* 0x0000000406047290 */ /* 0x000fe2000fffe03f */
[----:B--2---:R0:W-:Y:S01]  /*10bc0*/  STL [R1+0x4], R18 ;  /* 0x0000041201007387 */ /* 0x0041e20000100800 */
[----:B------:R-:W-:Y:S10]  /*10bd0*/  @!P1 BRA `(.L_x_13745) ;  /* 0x0000000000449947 */ /* 0x000ff40003800000 */
        /* <DEDUP_REMOVED lines=10> */
.L_x_13746:
[----:B------:R-:W-:-:S11]  /*10c80*/  UISETP.NE.AND UP0, UPT, UR5, 0x1, UPT ;  /* 0x000000010500788c */ /* 0x000fd6000bf05270 */
[----:B------:R-:W-:Y:S02]  /*10c90*/  @UP0 ULDC.64 UR10, c[0x0][0x9e8] ;  /* 0x00027a00000a0ab9 */ /* 0x000fe40000000a00 */
[----:B------:R-:W-:-:S04]  /*10ca0*/  UIMAD.WIDE.U32 UR6, UR8, UR10, URZ ;  /* 0x0000000a080672a5 */ /* 0x000fc8000f8e003f */
[----:B------:R-:W-:-:S12]  /*10cb0*/  @UP0 USHF.R.U32.HI UR8, URZ, UR11, UR7 ;  /* 0x0000000b3f080299 */ /* 0x000fd80008011607 */
.L_x_13747:
[----:B------:R-:W-:-:S04]  /*10cc0*/  UIMAD UR8, UR8, UR5, UR5 ;  /* 0x00000005080872a4 */ /* 0x000fc8000f8e0205 */
[----:B------:R-:W-:-:S04]  /*10cd0*/  UISETP.LT.AND UP0, UPT, UR4, UR8, UPT ;  /* 0x000000080400728c */ /* 0x000fc8000bf01270 */
[----:B------:R-:W-:-:S12]  /*10ce0*/  USEL UR4, UR4, UR8, UP0 ;  /* 0x0000000804047287 */ /* 0x000fd80008000000 */
.L_x_13745:
[----:B------:R-:W-:Y:S02]  /*10cf0*/  UISETP.NE.AND UP0, UPT, UR49, URZ, UPT ;  /* 0x0000003f3100728c */ /* 0x000fe4000bf05270 */
        /* <DEDUP_REMOVED lines=14> */
[----:B------:R-:W-:Y:S11]  /*10de0*/  @!P1 BRA `(.L_x_13748) ;  /* 0x0000000000449947 */ /* 0x000ff60003800000 */
        /* <DEDUP_REMOVED lines=10> */
.L_x_13749:
[----:B------:R-:W-:-:S11]  /*10e90*/  UISETP.NE.AND UP0, UPT, UR5, 0x1, UPT ;  /* 0x000000010500788c */ /* 0x000fd6000bf05270 */
[----:B------:R-:W-:Y:S02]  /*10ea0*/  @UP0 ULDC.64 UR10, c[0x0][0x9e8] ;  /* 0x00027a00000a0ab9 */ /* 0x000fe40000000a00 */
[----:B------:R-:W-:-:S04]  /*10eb0*/  UIMAD.WIDE.U32 UR6, UR4, UR10, URZ ;  /* 0x0000000a040672a5 */ /* 0x000fc8000f8e003f */
[----:B------:R-:W-:-:S12]  /*10ec0*/  @UP0 USHF.R.U32.HI UR4, URZ, UR11, UR7 ;  /* 0x0000000b3f040299 */ /* 0x000fd80008011607 */
.L_x_13750:
[----:B------:R-:W-:-:S04]  /*10ed0*/  UIMAD UR4, UR4, UR5, URZ ;  /* 0x00000005040472a4 */ /* 0x000fc8000f8e023f */
[----:B------:R-:W-:-:S04]  /*10ee0*/  UISETP.LT.AND UP0, UPT, UR8, UR4, UPT ;  /* 0x000000040800728c */ /* 0x000fc8000bf01270 */
[----:B------:R-:W-:-:S12]  /*10ef0*/  USEL UR8, UR8, UR4, !UP0 ;  /* 0x0000000408087287 */ /* 0x000fd8000c000000 */
.L_x_13748:
        /* <DEDUP_REMOVED lines=27> */
.L_x_13752:
        /* <DEDUP_REMOVED lines=20> */
.L_x_13755:
[----:B------:R-:W-:Y:S05]  /*111f0*/  BSYNC B6 ;  /* 0x0000000000067941 */ /* 0x000fea0003800000 */
.L_x_13754:
        /* <DEDUP_REMOVED lines=20> */
.L_x_13758:
        /* <DEDUP_REMOVED lines=15> */
.L_x_13757:
[----:B------:R-:W-:Y:S05]  /*11430*/  BSYNC B6 ;  /* 0x0000000000067941 */ /* 0x000fea0003800000 */
.L_x_13756:
        /* <DEDUP_REMOVED lines=15> */
.L_x_13813:
[----:B--2---:R-:W2:Y:S01]  /*11530*/  S2R R2, SR_TID.X ;  /* 0x0000000000027919 */ /* 0x004ea20000002100 */
[----:B------:R-:W-:Y:S01]  /*11540*/  UIADD3 UR4, UR44, -0x1, URZ ;  /* 0xffffffff2c047890 */ /* 0x000fe2000fffe03f */
[----:B-1----:R-:W-:Y:S01]  /*11550*/  ISETP.NE.AND P1, PT, R10, 0x1, PT ;  /* 0x000000010a00780c */ /* 0x002fe20003f25270 */
[----:B------:R-:W1:Y:S01]  /*11560*/  S2R R0, SR_TID.X ;  /* 0x0000000000007919 */ /* 0x000e620000002100 */
[----:B-----5:R-:W-:-:S03]  /*11570*/  SHF.R.S32.HI R6, RZ, 0x1f, R29 ;  /* 0x0000001fff067819 */ /* 0x020fc6000001141d */
[----:B------:R-:W-:Y:S01]  /*11580*/  IMAD.U32 R8, RZ, RZ, UR4 ;  /* 0x00000004ff087e24 */ /* 0x000fe2000f8e00ff */
[----:B------:R-:W-:Y:S01]  /*11590*/  LOP3.LUT R19, R19, 0xfffffff7, RZ, 0xc0, !PT ;  /* 0xfffffff713137812 */ /* 0x000fe200078ec0ff */
[----:B------:R3:W-:Y:S02]  /*115a0*/  STL [R1], R6 ;  /* 0x0000000601007387 */ /* 0x0007e40000100800 */
[----:B------:R-:W-:-:S04]  /*115b0*/  IMAD.SHL.U32 R8, R8, 0x80, RZ ;  /* 0x0000008008087824 */ /* 0x000fc800078e00ff */
[----:B------:R-:W4:Y:S01]  /*115c0*/  @P1 LDC R3, c[0x0][0x434] ;  /* 0x00010d00ff031b82 */ /* 0x000f220000000800 */
[----:B------:R-:W-:-:S07]  /*115d0*/  @P1 LOP3.LUT R19, R19, 0x8, RZ, 0xfc, !PT ;  /* 0x0000000813131812 */ /* 0x000fce00078efcff */
[----:B------:R-:W0:Y:S01]  /*115e0*/  @P1 LDC R9, c[0x0][0x438] ;  /* 0x00010e00ff091b82 */ /* 0x000e220000000800 */
[----:B--2---:R-:W-:Y:S01]  /*115f0*/  IMAD.SHL.U32 R2, R2, 0x10, RZ ;  /* 0x0000001002027824 */ /* 0x004fe200078e00ff */
[----:B-1----:R-:W-:-:S04]  /*11600*/  LOP3.LUT R0, R0, 0x7f, RZ, 0xc0, !PT ;  /* 0x0000007f00007812 */ /* 0x002fc800078ec0ff */
[----:B------:R-:W-:Y:S02]  /*11610*/  LOP3.LUT R2, R2, 0x70, RZ, 0xc0, !PT ;  /* 0x0000007002027812 */ /* 0x000fe400078ec0ff */
[----:B------:R-:W-:-:S04]  /*11620*/  SHF.R.U32.HI R0, RZ, 0x3, R0 ;  /* 0x00000003ff007819 */ /* 0x000fc80000011600 */
[----:B------:R-:W-:-:S04]  /*11630*/  LOP3.LUT R0, R8, R0, R2, 0xfe, !PT ;  /* 0x0000000008007212 */ /* 0x000fc800078efe02 */
[C---:B------:R-:W-:Y:S01]  /*11640*/  ISETP.GE.AND P0, PT, R0.reuse, UR36, PT ;  /* 0x0000002400007c0c */ /* 0x040fe2000bf06270 */
[----:B------:R-:W-:-:S04]  /*11650*/  IMAD.IADD R0, R0, 0x1, R18 ;  /* 0x0000000100007824 */ /* 0x000fc800078e0212 */
[----:B----4-:R-:W-:-:S04]  /*11660*/  @P1 IMAD.HI.U32 R2, R0, R3, RZ ;  /* 0x0000000300021227 */ /* 0x010fc800078e00ff */
[----:B------:R-:W-:Y:S01]  /*11670*/  IMAD.MOV.U32 R7, RZ, RZ, R0 ;  /* 0x000000ffff077224 */ /* 0x000fe200078e0000 */
[----:B0-----:R-:W-:Y:S01]  /*11680*/  @P1 SHF.R.U32.HI R7, RZ, R9, R2 ;  /* 0x00000009ff071219 */ /* 0x001fe20000011602 */
[----:B------:R-:W-:Y:S02]  /*11690*/  IMAD R3, RZ, RZ, -UR42 ;  /* 0x8000002aff037e24 */ /* 0x000fe4000f8e02ff */
[----:B------:R-:W3:Y:S02]  /*116a0*/  @!P0 LDC.64 R4, c[0x0][0x428] ;  /* 0x00010a00ff048b82 */ /* 0x000ee40000000a00 */
[----:B------:R-:W-:Y:S01]  /*116b0*/  IMAD R22, R22, R3, UR41 ;  /* 0x0000002916167e24 */ /* 0x000fe2000f8e0203 */
[--C-:B------:R-:W-:Y:S01]  /*116c0*/  @!P0 SHF.R.S32.HI R3, RZ, 0x1f, R7.reuse ;  /* 0x0000001fff038819 */ /* 0x100fe20000011407 */
[----:B------:R-:W-:Y:S02]  /*116d0*/  @!P0 IMAD.MOV.U32 R2, RZ, RZ, R7 ;  /* 0x000000ffff028224 */ /* 0x000fe400078e0007 */
[----:B---3--:R-:W-:-:S02]  /*116e0*/  @!P0 IMAD R6, R6, R4, RZ ;  /* 0x0000000406068224 */ /* 0x008fc400078e02ff */
[----:B------:R-:W-:-:S04]  /*116f0*/  @!P0 IMAD.WIDE.U32 R2, R29, R4, R2 ;  /* 0x000000041d028225 */ /* 0x000fc800078e0002 */
[----:B------:R-:W-:Y:S02]  /*11700*/  @!P0 IMAD R6, R29, R5, R6 ;  /* 0x000000051d068224 */ /* 0x000fe400078e0206 */
[----:B------:R-:W0:Y:S01]  /*11710*/  @!P0 LDC.64 R4, c[0x0][0x418] ;  /* 0x00010600ff048b82 */ /* 0x000e220000000a00 */
[----:B------:R-:W-:Y:S02]  /*11720*/  IMAD.U32 R9, RZ, RZ, UR46 ;  /* 0x0000002eff097e24 */ /* 0x000fe4000f8e00ff */
[----:B------:R-:W-:-:S03]  /*11730*/  @!P0 IMAD.IADD R6, R3, 0x1, R6 ;  /* 0x0000000103068824 */ /* 0x000fc600078e0206 */
[----:B------:R-:W-:Y:S01]  /*11740*/  ISETP.NE.AND P2, PT, R9, 0x3, PT ;  /* 0x000000030900780c */ /* 0x000fe20003f45270 */
[----:B------:R-:W-:Y:S01]  /*11750*/  IMAD.MOV R3, RZ, RZ, -R7 ;  /* 0x000000ffff037224 */ /* 0x000fe200078e0a07 */
[----:B------:R-:W-:Y:S01]  /*11760*/  LOP3.LUT R19, R19, 0xfffffffb, RZ, 0xc0, !PT ;  /* 0xfffffffb13137812 */ /* 0x000fe200078ec0ff */
[----:B------:R-:W-:Y:S01]  /*11770*/  IMAD.U32 R24, RZ, RZ, UR4 ;  /* 0x00000004ff187e24 */ /* 0x000fe2000f8e00ff */
[----:B------:R-:W-:Y:S02]  /*11780*/  SHF.R.S32.HI R28, RZ, 0x1f, R22 ;  /* 0x0000001fff1c7819 */ /* 0x000fe40000011416 */
[----:B0-----:R-:W-:-:S04]  /*11790*/  @!P0 LEA R4, P1, R2, R4, 0x2 ;  /* 0x0000000402048211 */ /* 0x001fc800078210ff */
[----:B------:R-:W-:Y:S01]  /*117a0*/  @!P0 LEA.HI.X R5, R2, R5, R6, 0x2, P1 ;  /* 0x0000000502058211 */ /* 0x000fe200008f1406 */
[----:B------:R-:W-:Y:S02]  /*117b0*/  IMAD.MOV.U32 R6, RZ, RZ, RZ ;  /* 0x000000ffff067224 */ /* 0x000fe400078e00ff */
[----:B------:R-:W-:-:S04]  /*117c0*/  @P2 LOP3.LUT R19, R19, 0x4, RZ, 0xfc, !PT ;  /* 0x0000000413132812 */ /* 0x000fc800078efcff */
[----:B------:R0:W5:Y:S02]  /*117d0*/  @!P0 LDG.E R6, desc[UR52][R4.64] ;  /* 0x0000003404068981 */ /* 0x000164000c1e1900 */
[----:B0-----:R-:W-:Y:S01]  /*117e0*/  IMAD R5, R10, R3, R0 ;  /* 0x000000030a057224 */ /* 0x001fe200078e0200 */
[----:B------:R-:W-:Y:S06]  /*117f0*/  @!P2 BRA `(.L_x_13760) ;  /* 0x000000000004a947 */ /* 0x000fec0003800000 */
[----:B------:R-:W-:Y:S01]  /*11800*/  BPT.TRAP 0x1 ;  /* 0x000000040000795c */ /* 0x000fe20000300000 */
.L_x_13760:
        /* <DEDUP_REMOVED lines=25> */
.L_x_13814:
[----:B------:R-:W-:Y:S05]  /*119a0*/  BSYNC B0 ;  /* 0x0000000000007941 */ /* 0x000fea0003800000 */
.L_x_13761:
[----:B------:R-:W1:Y:S01]  /*119b0*/  S2R R9, SR_TID.X ;  /* 0x0000000000097919 */ /* 0x000e620000002100 */
[----:B------:R-:W-:Y:S01]  /*119c0*/  ULDC.64 UR4, c[0x0][0x300] ;  /* 0x0000c00000047ab9 */ /* 0x000fe20000000a00 */
[----:B------:R-:W-:Y:S01]  /*119d0*/  LOP3.LUT P2, RZ, R19, 0x1, RZ, 0xc0, !PT ;  /* 0x0000000113ff7812 */ /* 0x000fe2000784c0ff */
[----:B------:R-:W-:Y:S02]  /*119e0*/  IMAD R4, R4, UR4, RZ ;  /* 0x0000000404047c24 */ /* 0x000fe4000f8e02ff */
        /* <DEDUP_REMOVED lines=18> */
[----:B------:R-:W0:Y:S01]  /*11b10*/  S2R R9, SR_TID.X ;  /* 0x0000000000097919 */ /* 0x000e220000002100 */
[----:B------:R-:W-:-:S02]  /*11b20*/  LEA.HI.X R5, R2, UR5, R5, 0x1, P0 ;  /* 0x0000000502057c11 */ /* 0x000fc400080f0c05 */
        /* <DEDUP_REMOVED lines=16> */
[----:B-1----:R-:W-:Y:S01]  /*11c30*/  @P0 IMAD.X R2, RZ, RZ, R2, P1 ;  /* 0x000000ffff020224 */ /* 0x002fe200008e0602 */
[----:B------:R-:W-:-:S04]  /*11c40*/  ISETP.GE.AND P1, PT, R7, 0x11, PT ;  /* 0x000000110700780c */ /* 0x000fc80003f26270 */
[----:B------:R-:W-:-:S04]  /*11c50*/  @P0 LOP3.LUT R3, R3, R2, RZ, 0x3c, !PT ;  /* 0x0000000203030212 */ /* 0x000fc800078e3cff */
[----:B------:R-:W-:-:S04]  /*11c60*/  @P0 LOP3.LUT R2, R3, R2, RZ, 0x3c, !PT ;  /* 0x0000000203020212 */ /* 0x000fc800078e3cff */
[----:B------:R-:W-:-:S05]  /*11c70*/  @P0 LOP3.LUT R3, R3, R2, RZ, 0x3c, !PT ;  /* 0x0000000203030212 */ /* 0x000fca00078e3cff */
        /* <DEDUP_REMOVED lines=61> */
.L_x_13832:
[----:B------:R-:W-:-:S13]  /*12050*/  ISETP.GE.AND P0, PT, R7, 0x71, PT ;  /* 0x000000710700780c */ /* 0x000fda0003f06270 */
[----:B0-----:R-:W-:-:S05]  /*12060*/  @P0 LEA R2, P1, R9, R14, 0x1 ;  /* 0x0000000e09020211 */ /* 0x001fca00078208ff */
[----:B------:R-:W-:Y:S02]  /*12070*/  @P0 IMAD.X R3, RZ, RZ, R5, P1 ;  /* 0x000000ffff030224 */ /* 0x000fe400008e0605 */
[----:B------:R-:W-:-:S05]  /*12080*/  @P0 IMAD R5, R6, 0x2, R16 ;  /* 0x0000000206050824 */ /* 0x000fca00078e0210 */
[----:B------:R-:W-:Y:S01]  /*12090*/  @!PT LDS RZ, [RZ] ;  /* 0x00000000fffff984 */ /* 0x000fe20000000800 */
[----:B------:R-:W-:Y:S01]  /*120a0*/  @!PT LDS RZ, [RZ] ;  /* 0x00000000fffff984 */ /* 0x000fe20000000800 */
[----:B------:R-:W-:Y:S01]  /*120b0*/  @!PT LDS RZ, [RZ] ;  /* 0x00000000fffff984 */ /* 0x000fe20000000800 */
[----:B------:R0:W-:Y:S01]  /*120c0*/  @P0 LDGSTS.E.BYPASS.LTC128B.128 [R5+0x11c00], desc[UR52][R2.64], !P2 ;  /* 0x11c0000002050fae */ /* 0x0001e2000d101d74 */
[----:B------:R-:W-:Y:S01]  /*120d0*/  PLOP3.LUT P0, PT, PT, PT, PT, 0x80, 0x0 ;  /* 0x000000000000781c */ /* 0x000fe20003f0f070 */
[----:B------:R-:W-:-:S12]  /*120e0*/  NOP ;  /* 0x0000000000007918 */ /* 0x000fd80000000000 */
.L_x_13764:
        /* <DEDUP_REMOVED lines=11> */
.L_x_13765:
[----:B------:R0:W-:Y:S02]  /*121a0*/  SYNCS.ARRIVE.TRANS64.A1T0 RZ, [R0+URZ+0x16830], RZ ;  /* 0x016830ff00ff79a7 */ /* 0x0001e4000810003f */
[----:B------:R-:W-:Y:S05]  /*121b0*/  WARPSYNC.ALL ;  /* 0x0000000000007948 */ /* 0x000fea0003800000 */
[----:B------:R-:W-:Y:S01]  /*121c0*/  BSSY B6, `(.L_x_13766) ;  /* 0x0000015000067945 */ /* 0x000fe20003800000 */
[----:B0-----:R-:W-:Y:S01]  /*121d0*/  VIADD R0, R16, 0x8400 ;  /* 0x0000840010007836 */ /* 0x001fe20000000000 */
[----:B------:R-:W-:Y:S04]  /*121e0*/  BAR.SYNC.DEFER_BLOCKING 0x8, 0x200 ;  /* 0x0208000000007b1d */ /* 0x000fe80000010000 */
        /* <DEDUP_REMOVED lines=18> */
.L_x_13767:
[----:B------:R-:W-:Y:S05]  /*12310*/  BSYNC B6 ;  /* 0x0000000000067941 */ /* 0x000fea0003800000 */
.L_x_13766:
[----:B------:R0:W5:Y:S01]  /*12320*/  LDL R9, [R1+0x8] ;  /* 0x0000080001097983 */ /* 0x0001620000100800 */
[----:B------:R-:W-:Y:S01]  /*12330*/  UISETP.NE.AND UP0, UPT, UR49, URZ, UPT ;  /* 0x0000003f3100728c */ /* 0x000fe2000bf05270 */
[----:B------:R-:W-:Y:S01]  /*12340*/  R2UR UR7, R28 ;  /* 0x000000001c0772ca */ /* 0x000fe200000e0000 */
[----:B------:R-:W-:Y:S01]  /*12350*/  ULDC.64 UR8, c[0x0][0x2d8] ;  /* 0x0000b60000087ab9 */ /* 0x000fe20000000a00 */
[----:B------:R-:W1:Y:S01]  /*12360*/  S2R R20, SR_TID.X ;  /* 0x0000000000147919 */ /* 0x000e620000002100 */
[C---:B------:R-:W-:Y:S02]  /*12370*/  R2UR UR10, R22.reuse ;  /* 0x00000000160a72ca */ /* 0x040fe400000e0000 */
[----:B------:R-:W-:Y:S01]  /*12380*/  R2UR UR4, R22 ;  /* 0x00000000160472ca */ /* 0x000fe200000e0000 */
[----:B------:R-:W2:Y:S01]  /*12390*/  S2R R2, SR_TID.X ;  /* 0x0000000000027919 */ /* 0x000ea20000002100 */
[----:B------:R-:W-:Y:S01]  /*123a0*/  PLOP3.LUT P0, PT, PT, PT, UP0, 0x80, 0x0 ;  /* 0x000000000000781c */ /* 0x000fe20003f0f008 */
[----:B------:R-:W-:Y:S01]  /*123b0*/  USHF.R.S32.HI UR6, URZ, 0x1f, UR42 ;  /* 0x0000001f3f067899 */ /* 0x000fe2000801142a */
[----:B------:R-:W-:Y:S01]  /*123c0*/  LOP3.LUT P5, RZ, R19, 0x10, RZ, 0xc0, !PT ;  /* 0x0000001013ff7812 */ /* 0x000fe200078ac0ff */
[----:B------:R-:W-:Y:S01]  /*123d0*/  @UP0 ULDC UR5, c[0x0][0x44c] ;  /* 0x0001130000050ab9 */ /* 0x000fe20000000800 */
[----:B------:R-:W-:Y:S01]  /*123e0*/  ULDC UR12, c[0x0][0x448] ;  /* 0x00011200000c7ab9 */ /* 0x000fe20000000800 */
[----:B------:R-:W-:Y:S01]  /*123f0*/  @UP0 ULDC UR13, c[0x0][0x44c] ;  /* 0x00011300000d0ab9 */ /* 0x000fe20000000800 */
[----:B------:R-:W-:Y:S01]  /*12400*/  UIMAD UR7, UR7, UR8, URZ ;  /* 0x00000008070772a4 */ /* 0x000fe2000f8e023f */
[----:B-1----:R-:W-:Y:S01]  /*12410*/  IMAD.SHL.U32 R20, R20, 0x10, RZ ;  /* 0x0000001014147824 */ /* 0x002fe200078e00ff */
[----:B--2---:R-:W-:-:S04]  /*12420*/  LOP3.LUT R2, R2, 0x7f, RZ, 0xc0, !PT ;  /* 0x0000007f02027812 */ /* 0x004fc800078ec0ff */
[----:B------:R-:W-:Y:S02]  /*12430*/  LOP3.LUT R20, R20, 0x70, RZ, 0xc0, !PT ;  /* 0x0000007014147812 */ /* 0x000fe400078ec0ff */
[----:B------:R-:W-:-:S04]  /*12440*/  SHF.R.U32.HI R2, RZ, 0x3, R2 ;  /* 0x00000003ff027819 */ /* 0x000fc80000011602 */
[----:B------:R-:W-:-:S05]  /*12450*/  LOP3.LUT R2, R2, R20, RZ, 0xfc, !PT ;  /* 0x0000001402027212 */ /* 0x000fca00078efcff */
[----:B------:R-:W-:-:S04]  /*12460*/  VIADD R6, R2, UR43 ;  /* 0x0000002b02067c36 */ /* 0x000fc80008000000 */
[----:B------:R-:W-:Y:S01]  /*12470*/  @P0 IMAD.HI.U32 R0, R6, UR5, RZ ;  /* 0x0000000506000c27 */ /* 0x000fe2000f8e00ff */
[----:B------:R-:W-:Y:S01]  /*12480*/  PLOP3.LUT P0, PT, PT, PT, UP0, 0x80, 0x0 ;  /* 0x000000000000781c */ /* 0x000fe20003f0f008 */
[----:B------:R-:W-:Y:S02]  /*12490*/  UIMAD UR7, UR10, UR9, UR7 ;  /* 0x000000090a0772a4 */ /* 0x000fe4000f8e0207 */
[----:B------:R-:W-:Y:S01]  /*124a0*/  UIMAD.WIDE.U32 UR4, UR4, UR8, URZ ;  /* 0x00000008040472a5 */ /* 0x000fe2000f8e003f */
[----:B------:R-:W-:Y:S01]  /*124b0*/  IMAD.MOV.U32 R2, RZ, RZ, R6 ;  /* 0x000000ffff027224 */ /* 0x000fe200078e0006 */
[----:B------:R-:W-:Y:S01]  /*124c0*/  ULDC.64 UR10, c[0x0][0x280] ;  /* 0x0000a000000a7ab9 */ /* 0x000fe20000000a00 */
[----:B------:R-:W-:Y:S01]  /*124d0*/  ULDC.64 UR8, c[0x0][0x2e0] ;  /* 0x0000b80000087ab9 */ /* 0x000fe20000000a00 */
[----:B------:R-:W-:-:S03]  /*124e0*/  UIADD3 UR5, UR5, UR7, URZ ;  /* 0x0000000705057290 */ /* 0x000fc6000fffe03f */
[----:B------:R-:W-:Y:S01]  /*124f0*/  @UP0 ULDC UR7, c[0x0][0x450] ;  /* 0x0001140000070ab9 */ /* 0x000fe20000000800 */
[----:B------:R-:W-:Y:S02]  /*12500*/  UIMAD UR6, UR6, UR8, URZ ;  /* 0x00000008060672a4 */ /* 0x000fe4000f8e023f */
[----:B------:R-:W-:Y:S01]  /*12510*/  @P0 SHF.R.U32.HI R2, RZ, UR7, R0 ;  /* 0x00000007ff020c19 */ /* 0x000fe20008011600 */
[----:B------:R-:W-:Y:S02]  /*12520*/  UIMAD.WIDE.U32 UR4, UR42, UR8, UR4 ;  /* 0x000000082a0472a5 */ /* 0x000fe4000f8e0004 */
[----:B------:R-:W-:Y:S01]  /*12530*/  UIMAD UR6, UR42, UR9, UR6 ;  /* 0x000000092a0672a4 */ /* 0x000fe2000f8e0206 */
[----:B------:R-:W-:Y:S02]  /*12540*/  SHF.R.S32.HI R0, RZ, 0x1f, R2 ;  /* 0x0000001fff007819 */ /* 0x000fe40000011402 */
[----:B------:R-:W-:Y:S01]  /*12550*/  ULDC.64 UR8, c[0x0][0x2d0] ;  /* 0x0000b40000087ab9 */ /* 0x000fe20000000a00 */
[----:B------:R-:W-:Y:S01]  /*12560*/  UIADD3 UR5, UR5, UR6, URZ ;  /* 0x0000000605057290 */ /* 0x000fe2000fffe03f */
[----:B------:R-:W-:-:S02]  /*12570*/  IMAD.U32 R5, RZ, RZ, UR8 ;  /* 0x00000008ff057e24 */ /* 0x000fc4000f8e00ff */
[----:B------:R-:W-:Y:S01]  /*12580*/  IMAD R3, R0, UR8, RZ ;  /* 0x0000000800037c24 */ /* 0x000fe2000f8e02ff */
[----:B------:R-:W-:Y:S01]  /*12590*/  ULDC.64 UR6, c[0x0][0x2c8] ;  /* 0x0000b20000067ab9 */ /* 0x000fe20000000a00 */
[----:B------:R-:W-:Y:S02]  /*125a0*/  IMAD.MOV R0, RZ, RZ, -R2 ;  /* 0x000000ffff007224 */ /* 0x000fe400078e0a02 */
[C---:B------:R-:W-:Y:S02]  /*125b0*/  IMAD R4, R2.reuse, UR9, R3 ;  /* 0x0000000902047c24 */ /* 0x040fe4000f8e0203 */
        /* <DEDUP_REMOVED lines=16> */
[----:B------:R-:W1:Y:S09]  /*126c0*/  S2R R21, SR_TID.X ;  /* 0x0000000000157919 */ /* 0x000e720000002100 */
        /* <DEDUP_REMOVED lines=12> */
[----:B------:R-:W-:-:S03]  /*12790*/  UMOV UR4, 0xffffffff ;  /* 0xffffffff00047882 */ /* 0x000fc60000000000 */
[----:B------:R-:W-:Y:S01]  /*127a0*/  IMAD.IADD R7, R3, 0x1, R5 ;  /* 0x0000000103077824 */ /* 0x000fe200078e0205 */
[C---:B------:R-:W-:Y:S01]  /*127b0*/  LEA R5, P0, R2.reuse, UR10, 0x1 ;  /* 0x0000000a02057c11 */ /* 0x040fe2000f8008ff */
[C---:B-1----:R-:W-:Y:S01]  /*127c0*/  IMAD.SHL.U32 R10, R21.reuse, 0x8, RZ ;  /* 0x00000008150a7824 */ /* 0x042fe200078e00ff */
[----:B------:R-:W-:Y:S02]  /*127d0*/  LOP3.LUT R20, R21, 0x7f, RZ, 0xc0, !PT ;  /* 0x0000007f15147812 */ /* 0x000fe400078ec0ff */
[----:B------:R-:W-:Y:S02]  /*127e0*/  LEA.HI.X R7, R2, UR11, R7, 0x1, P0 ;  /* 0x0000000b02077c11 */ /* 0x000fe400080f0c07 */
[----:B------:R-:W-:Y:S02]  /*127f0*/  LOP3.LUT R10, R10, 0x38, RZ, 0xc0, !PT ;  /* 0x000000380a0a7812 */ /* 0x000fe400078ec0ff */
[----:B------:R-:W-:Y:S01]  /*12800*/  SHF.R.U32.HI R20, RZ, 0x3, R20 ;  /* 0x00000003ff147819 */ /* 0x000fe20000011614 */
[----:B0-----:R-:W-:Y:S06]  /*12810*/  BRA.DIV UR4, `(.L_x_13768) ;  /* 0x0000003604187947 */ /* 0x001fec000b800000 */
[----:B------:R-:W0:Y:S01]  /*12820*/  SHFL.IDX PT, R3, R0, RZ, 0x181f ;  /* 0x00181fff00037589 */ /* 0x000e2200000e0000 */
[----:B------:R-:W-:-:S03]  /*12830*/  VIADD R6, R20, UR43 ;  /* 0x0000002b14067c36 */ /* 0x000fc60008000000 */
[----:B------:R-:W1:Y:S01]  /*12840*/  SHFL.IDX PT, R2, R4, RZ, 0x181f ;  /* 0x00181fff04027589 */ /* 0x000e6200000e0000 */
[C---:B------:R-:W-:Y:S01]  /*12850*/  VIADD R8, R6.reuse, 0x80 ;  /* 0x0000008006087836 */ /* 0x040fe20000000000 */
[----:B------:R-:W-:Y:S02]  /*12860*/  ISETP.GE.AND P1, PT, R6, UR38, PT ;  /* 0x0000002606007c0c */ /* 0x000fe4000bf26270 */
[----:B------:R-:W-:Y:S11]  /*12870*/  SHFL.IDX PT, R14, R5, RZ, 0x181f ;  /* 0x00181fff050e7589 */ /* 0x000ff600000e0000 */
        /* <DEDUP_REMOVED lines=8> */
[----:B------:R-:W-:Y:S02]  /*12900*/  ISETP.GE.AND P1, PT, R2, UR38, PT ;  /* 0x0000002602007c0c */ /* 0x000fe4000bf26270 */
        /* <DEDUP_REMOVED lines=49> */
[----:B------:R-:W-:Y:S01]  /*12c20*/  ISETP.GE.AND P1, PT, R2, UR38, PT ;  /* 0x0000002602007c0c */ /* 0x000fe2000bf26270 */
        /* <DEDUP_REMOVED lines=8> */
[----:B------:R0:W-:Y:S02]  /*12cb0*/  @!P1 LDGSTS.E.BYPASS.LTC128B.128 [R9+0xb400], desc[UR52][R2.64], !P5 ;  /* 0x0b40000002099fae */ /* 0x0001e4000e901d74 */
[----:B0-----:R-:W-:-:S05]  /*12cc0*/  VIADD R2, R6, 0x70 ;  /* 0x0000007006027836 */ /* 0x001fca0000000000 */
[----:B------:R-:W-:-:S13]  /*12cd0*/  ISETP.GE.AND P1, PT, R2, UR38, PT ;  /* 0x0000002602007c0c */ /* 0x000fda000bf26270 */
[----:B------:R-:W-:Y:S02]  /*12ce0*/  @!P1 LEA R2, P0, R10, R0, 0x1 ;  /* 0x000000000a029211 */ /* 0x000fe400078008ff */
[----:B------:R-:W0:Y:S03]  /*12cf0*/  SHFL.IDX PT, R0, R7, RZ, 0x181f ;  /* 0x00181fff07007589 */ /* 0x000e2600000e0000 */
[----:B--2---:R-:W-:-:S05]  /*12d00*/  @!P1 IMAD.X R3, RZ, RZ, R4, P0 ;  /* 0x000000ffff039224 */ /* 0x004fca00000e0604 */
[----:B------:R1:W-:Y:S01]  /*12d10*/  @!P1 LDGSTS.E.BYPASS.LTC128B.128 [R9+0xbc00], desc[UR52][R2.64], !P5 ;  /* 0x0bc0000002099fae */ /* 0x0003e2000e901d74 */
[----:B------:R-:W-:-:S13]  /*12d20*/  ISETP.GE.AND P1, PT, R8, UR38, PT ;  /* 0x0000002608007c0c */ /* 0x000fda000bf26270 */
[----:B-1----:R-:W-:Y:S02]  /*12d30*/  @!P1 LEA R2, P0, R10, R14, 0x1 ;  /* 0x0000000e0a029211 */ /* 0x002fe400078008ff */
[----:B------:R-:W-:Y:S03]  /*12d40*/  SHFL.IDX PT, R14, R5, 0x3, 0x181f ;  /* 0x00781f00050e7f89 */ /* 0x000fe600000e0000 */
[----:B0-----:R-:W-:Y:S02]  /*12d50*/  @!P1 IMAD.X R3, RZ, RZ, R0, P0 ;  /* 0x000000ffff039224 */ /* 0x001fe400000e0600 */
[----:B------:R-:W-:Y:S04]  /*12d60*/  SHFL.IDX PT, R0, R7, 0x1, 0x181f ;  /* 0x00381f0007007f89 */ /* 0x000fe800000e0000 */
[----:B------:R0:W-:Y:S04]  /*12d70*/  @!P1 LDGSTS.E.BYPASS.LTC128B.128 [R9+0xc400], desc[UR52][R2.64], !P5 ;  /* 0x0c40000002099fae */ /* 0x0001e8000e901d74 */
[----:B0-----:R-:W0:Y:S01]  /*12d80*/  SHFL.IDX PT, R2, R5, 0x1, 0x181f ;  /* 0x00381f0005027f89 */ /* 0x001e2200000e0000 */
[----:B------:R-:W-:-:S05]  /*12d90*/  VIADD R3, R6, 0x90 ;  /* 0x0000009006037836 */ /* 0x000fca0000000000 */
[----:B------:R-:W-:-:S13]  /*12da0*/  ISETP.GE.AND P1, PT, R3, UR38, PT ;  /* 0x0000002603007c0c */ /* 0x000fda000bf26270 */
[----:B0-----:R-:W-:-:S05]  /*12db0*/  @!P1 LEA R2, P0, R10, R2, 0x1 ;  /* 0x000000020a029211 */ /* 0x001fca00078008ff */
[----:B------:R-:W-:Y:S02]  /*12dc0*/  @!P1 IMAD.X R3, RZ, RZ, R0, P0 ;  /* 0x000000ffff039224 */ /* 0x000fe400000e0600 */
[----:B------:R-:W-:Y:S04]  /*12dd0*/  SHFL.IDX PT, R0, R7, 0x2, 0x181f ;  /* 0x00581f0007007f89 */ /* 0x000fe800000e0000 */
[----:B------:R0:W-:Y:S04]  /*12de0*/  @!P1 LDGSTS.E.BYPASS.LTC128B.128 [R9+0xcc00], desc[UR52][R2.64], !P5 ;  /* 0x0cc0000002099fae */ /* 0x0001e8000e901d74 */
[----:B------:R-:W-:Y:S04]  /*12df0*/  SHFL.IDX PT, R7, R7, 0x3, 0x181f ;  /* 0x00781f0007077f89 */ /* 0x000fe800000e0000 */
[----:B0-----:R-:W0:Y:S01]  /*12e00*/  SHFL.IDX PT, R2, R5, 0x2, 0x181f ;  /* 0x00581f0005027f89 */ /* 0x001e2200000e0000 */
[----:B------:R-:W-:-:S05]  /*12e10*/  VIADD R3, R6, 0xa0 ;  /* 0x000000a006037836 */ /* 0x000fca0000000000 */
[----:B------:R-:W-:-:S13]  /*12e20*/  ISETP.GE.AND P1, PT, R3, UR38, PT ;  /* 0x0000002603007c0c */ /* 0x000fda000bf26270 */
[----:B0-----:R-:W-:-:S05]  /*12e30*/  @!P1 LEA R2, P0, R10, R2, 0x1 ;  /* 0x000000020a029211 */ /* 0x001fca00078008ff */
[----:B------:R-:W-:-:S05]  /*12e40*/  @!P1 IMAD.X R3, RZ, RZ, R0, P0 ;  /* 0x000000ffff039224 */ /* 0x000fca00000e0600 */
[----:B------:R0:W-:Y:S03]  /*12e50*/  @!P1 LDGSTS.E.BYPASS.LTC128B.128 [R9+0xd400], desc[UR52][R2.64], !P5 ;  /* 0x0d40000002099fae */ /* 0x0001e6000e901d74 */
.L_x_13857:
[----:B------:R-:W-:-:S05]  /*12e60*/  VIADD R6, R6, 0xb0 ;  /* 0x000000b006067836 */ /* 0x000fca0000000000 */
[----:B------:R-:W-:-:S13]  /*12e70*/  ISETP.GE.AND P0, PT, R6, UR38, PT ;  /* 0x0000002606007c0c */ /* 0x000fda000bf06270 */
[----:B0-----:R-:W-:-:S05]  /*12e80*/  @!P0 LEA R2, P1, R10, R14, 0x1 ;  /* 0x0000000e0a028211 */ /* 0x001fca00078208ff */
[----:B------:R-:W-:-:S05]  /*12e90*/  @!P0 IMAD.X R3, RZ, RZ, R7, P1 ;  /* 0x000000ffff038224 */ /* 0x000fca00008e0607 */
[----:B------:R-:W-:Y:S01]  /*12ea0*/  @!PT LDS RZ, [RZ] ;  /* 0x00000000fffff984 */ /* 0x000fe20000000800 */
[----:B------:R-:W-:Y:S01]  /*12eb0*/  @!PT LDS RZ, [RZ] ;  /* 0x00000000fffff984 */ /* 0x000fe20000000800 */
[----:B------:R-:W-:Y:S01]  /*12ec0*/  @!PT LDS RZ, [RZ] ;  /* 0x00000000fffff984 */ /* 0x000fe20000000800 */
[----:B------:R0:W-:Y:S01]  /*12ed0*/  @!P0 LDGSTS.E.BYPASS.LTC128B.128 [R9+0xdc00], desc[UR52][R2.64], !P5 ;  /* 0x0dc0000002098fae */ /* 0x0001e2000e901d74 */
[----:B------:R-:W-:Y:S01]  /*12ee0*/  PLOP3.LUT P0, PT, PT, PT, PT, 0x80, 0x0 ;  /* 0x000000000000781c */ /* 0x000fe20003f0f070 */
[----:B------:R-:W-:-:S12]  /*12ef0*/  NOP ;  /* 0x0000000000007918 */ /* 0x000fd80000000000 */
.L_x_13769:
        /* <DEDUP_REMOVED lines=18> */
.L_x_13858:
[----:B------:R-:W-:Y:S05]  /*13020*/  BSYNC B0 ;  /* 0x0000000000007941 */ /* 0x000fea0003800000 */
.L_x_13770:
[----:B------:R-:W-:-:S04]  /*13030*/  UIADD3 UR4, UR44, -0x2, URZ ;  /* 0xfffffffe2c047890 */ /* 0x000fc8000fffe03f */
[----:B------:R-:W-:-:S06]  /*13040*/  UISETP.GE.AND UP0, UPT, UR4, UR45, UPT ;  /* 0x0000002d0400728c */ /* 0x000fcc000bf06270 */
[----:B------:R-:W-:-:S13]  /*13050*/  PLOP3.LUT P0, PT, PT, PT, UP0, 0x80, 0x0 ;  /* 0x000000000000781c */ /* 0x000fda0003f0f008 */
[----:B------:R-:W-:Y:S05]  /*13060*/  @!P0 BRA `(.L_x_13772) ;  /* 0x00000010000c8947 */ /* 0x000fea0003800000 */
[----:B------:R-:W-:Y:S01]  /*13070*/  BSSY B0, `(.L_x_13772) ;  /* 0x0000102000007945 */ /* 0x000fe20003800000 */
[----:B------:R-:W-:Y:S02]  /*13080*/  IMAD.MOV.U32 R20, RZ, RZ, R26 ;  /* 0x000000ffff147224 */ /* 0x000fe400078e001a */
[----:B------:R-:W-:Y:S02]  /*13090*/  IMAD.MOV.U32 R6, RZ, RZ, R23 ;  /* 0x000000ffff067224 */ /* 0x000fe400078e0017 */
[----:B------:R-:W-:Y:S02]  /*130a0*/  IMAD.MOV.U32 R27, RZ, RZ, R24 ;  /* 0x000000ffff1b7224 */ /* 0x000fe400078e0018 */
[----:B------:R-:W-:-:S07]  /*130b0*/  IMAD.U32 R7, RZ, RZ, UR4 ;  /* 0x00000004ff077e24 */ /* 0x000fce000f8e00ff */
.L_x_13785:
[----:B------:R-:W2:Y:S01]  /*130c0*/  LDL R8, [R1+0x4] ;  /* 0x0000040001087983 */ /* 0x000ea20000100800 */
[----:B0-----:R-:W0:Y:S03]  /*130d0*/  LDC R3, c[0x0][0x430] ;  /* 0x00010c00ff037b82 */ /* 0x001e260000000800 */
[----:B------:R-:W3:Y:S01]  /*130e0*/  LDL R4, [R1] ;  /* 0x0000000001047983 */ /* 0x000ee20000100800 */
[----:B------:R-:W1:Y:S01]  /*130f0*/  S2R R2, SR_TID.X ;  /* 0x0000000000027919 */ /* 0x000e620000002100 */
[----:B0-----:R-:W-:Y:S02]  /*13100*/  ISETP.NE.AND P0, PT, R3, 0x1, PT ;  /* 0x000000010300780c */ /* 0x001fe40003f05270 */
[C---:B-1----:R-:W-:Y:S01]  /*13110*/  LOP3.LUT R0, R2.reuse, 0x7f, RZ, 0xc0, !PT ;  /* 0x0000007f02007812 */ /* 0x042fe200078ec0ff */
[----:B------:R-:W-:-:S10]  /*13120*/  IMAD.SHL.U32 R5, R2, 0x10, RZ ;  /* 0x0000001002057824 */ /* 0x000fd400078e00ff */
[----:B------:R-:W0:Y:S01]  /*13130*/  @P0 LDC R2, c[0x0][0x434] ;  /* 0x00010d00ff020b82 */ /* 0x000e220000000800 */
[----:B------:R-:W-:-:S07]  /*13140*/  SHF.R.U32.HI R3, RZ, 0x3, R0 ;  /* 0x00000003ff037819 */ /* 0x000fce0000011600 */
[----:B------:R-:W1:Y:S01]  /*13150*/  @P0 LDC R0, c[0x0][0x438] ;  /* 0x00010e00ff000b82 */ /* 0x000e620000000800 */
[----:B------:R-:W-:Y:S01]  /*13160*/  IMAD R3, R7, 0x80, R3 ;  /* 0x0000008007037824 */ /* 0x000fe200078e0203 */
        /* <DEDUP_REMOVED lines=30> */
.L_x_13773:
[----:B------:R-:W-:Y:S01]  /*13350*/  IMAD R5, R23, 0x8, R16 ;  /* 0x0000000817057824 */ /* 0x000fe200078e0210 */
[----:B------:R-:W-:Y:S01]  /*13360*/  SHF.L.U32 R2, R26, 0x1f, RZ ;  /* 0x0000001f1a027819 */ /* 0x000fe200000006ff */
[----:B------:R-:W-:Y:S03]  /*13370*/  BSSY B1, `(.L_x_13774) ;  /* 0x0000003000017945 */ /* 0x000fe60003800000 */
[----:B------:R-:W0:Y:S02]  /*13380*/  SYNCS.PHASECHK.TRANS64.TRYWAIT P0, [R5+URZ+0x16840], R2 ;  /* 0x01684002050075a7 */ /* 0x000e24000800017f */
[----:B0-----:R-:W-:Y:S05]  /*13390*/  @!P0 BRA `(.L_x_13775) ;  /* 0x0000003800148947 */ /* 0x001fea0003800000 */
.L_x_13859:
[----:B------:R-:W-:Y:S05]  /*133a0*/  BSYNC B1 ;  /* 0x0000000000017941 */ /* 0x000fea0003800000 */
.L_x_13774:
[----:B------:R-:W1:Y:S01]  /*133b0*/  S2R R12, SR_TID.X ;  /* 0x00000000000c7919 */ /* 0x000e620000002100 */
[----:B------:R-:W-:Y:S01]  /*133c0*/  SHF.R.S32.HI R21, RZ, 0x1f, R0 ;  /* 0x0000001fff157819 */ /* 0x000fe20000011400 */
[----:B------:R-:W-:Y:S01]  /*133d0*/  ULDC.64 UR4, c[0x0][0x300] ;  /* 0x0000c00000047ab9 */ /* 0x000fe20000000a00 */
[----:B------:R-:W-:Y:S01]  /*133e0*/  LOP3.LUT P1, RZ, R19, 0x1, RZ, 0xc0, !PT ;  /* 0x0000000113ff7812 */ /* 0x000fe2000782c0ff */
[----:B0-----:R-:W-:-:S04]  /*133f0*/  IMAD.WIDE.U32 R2, R0, UR4, RZ ;  /* 0x0000000400027c25 */ /* 0x001fc8000f8e00ff */
        /* <DEDUP_REMOVED lines=18> */
[C---:B------:R-:W-:Y:S01]  /*13520*/  LEA R8, P0, R2.reuse, UR4, 0x1 ;  /* 0x0000000402087c11 */ /* 0x040fe2000f8008ff */
[----:B------:R-:W-:Y:S01]  /*13530*/  UMOV UR4, 0xffffffff ;  /* 0xffffffff00047882 */ /* 0x000fe20000000000 */
[----:B------:R-:W-:Y:S02]  /*13540*/  LOP3.LUT R9, R9, 0x200, R11, 0xf8, !PT ;  /* 0x0000020009097812 */ /* 0x000fe400078ef80b */
[----:B------:R-:W-:-:S03]  /*13550*/  LEA.HI.X R10, R2, UR5, R7, 0x1, P0 ;  /* 0x00000005020a7c11 */ /* 0x000fc600080f0c07 */
[----:B------:R-:W-:Y:S01]  /*13560*/  IMAD R9, R23, 0x2000, R9 ;  /* 0x0000200017097824 */ /* 0x000fe200078e0209 */
[----:B------:R-:W-:Y:S06]  /*13570*/  BRA.DIV UR4, `(.L_x_13776) ;  /* 0x0000003604b07947 */ /* 0x000fec000b800000 */
[----:B------:R-:W0:Y:S01]  /*13580*/  S2R R3, SR_TID.X ;  /* 0x0000000000037919 */ /* 0x000e220000002100 */
[----:B------:R-:W-:Y:S01]  /*13590*/  IMAD R9, R9, 0x2, R16 ;  /* 0x0000000209097824 */ /* 0x000fe200078e0210 */
        /* <DEDUP_REMOVED lines=41> */
.L_x_13877:
        /* <DEDUP_REMOVED lines=8> */
.L_x_13777:
        /* <DEDUP_REMOVED lines=11> */
.L_x_13778:
[----:B------:R1:W-:Y:S01]  /*13960*/  SYNCS.ARRIVE.TRANS64.A1T0 RZ, [R5+URZ+0x16830], RZ ;  /* 0x016830ff05ff79a7 */ /* 0x0003e2000810003f */
[----:B------:R-:W-:Y:S05]  /*13970*/  @!P2 BRA `(.L_x_13779) ;  /* 0x000000000004a947 */ /* 0x000fea0003800000 */
[----:B------:R-:W-:Y:S01]  /*13980*/  BPT.TRAP 0x1 ;  /* 0x000000040000795c */ /* 0x000fe20000300000 */
.L_x_13779:
[----:B------:R-:W-:Y:S01]  /*13990*/  SHF.L.U32 R2, R20, 0x1f, RZ ;  /* 0x0000001f14027819 */ /* 0x000fe200000006ff */
[----:B-1----:R-:W-:Y:S01]  /*139a0*/  IMAD R5, R6, 0x8, R16 ;  /* 0x0000000806057824 */ /* 0x002fe200078e0210 */
[----:B------:R-:W-:Y:S03]  /*139b0*/  BSSY B1, `(.L_x_13780) ;  /* 0x0000003000017945 */ /* 0x000fe60003800000 */
[----:B------:R-:W1:Y:S02]  /*139c0*/  SYNCS.PHASECHK.TRANS64.TRYWAIT P0, [R5+URZ+0x16860], R2 ;  /* 0x01686002050075a7 */ /* 0x000e64000800017f */
[----:B-1----:R-:W-:Y:S05]  /*139d0*/  @!P0 BRA `(.L_x_13781) ;  /* 0x0000003800d48947 */ /* 0x002fea0003800000 */
.L_x_13878:
[----:B------:R-:W-:Y:S05]  /*139e0*/  BSYNC B1 ;  /* 0x0000000000017941 */ /* 0x000fea0003800000 */
.L_x_13780:
[----:B------:R-:W0:Y:S01]  /*139f0*/  S2R R3, SR_TID.X ;  /* 0x0000000000037919 */ /* 0x000e220000002100 */
[----:B-1----:R-:W-:Y:S01]  /*13a00*/  IMAD.MOV.U32 R2, RZ, RZ, -0x80 ;  /* 0xffffff80ff027424 */ /* 0x002fe200078e00ff */
[----:B------:R-:W-:Y:S01]  /*13a10*/  UMOV UR4, 0xffffffff ;  /* 0xffffffff00047882 */ /* 0x000fe20000000000 */
[----:B------:R-:W-:Y:S02]  /*13a20*/  LOP3.LUT P1, RZ, R19, 0x2, RZ, 0xc0, !PT ;  /* 0x0000000213ff7812 */ /* 0x000fe4000782c0ff */
[----:B------:R-:W-:Y:S02]  /*13a30*/  IMAD R2, R27, R2, UR36 ;  /* 0x000000241b027e24 */ /* 0x000fe4000f8e0202 */
        /* <DEDUP_REMOVED lines=17> */
[----:B------:R0:W-:Y:S04]  /*13b50*/  LDGSTS.E.BYPASS.LTC128B.128 [R6+0x400], desc[UR52][R2.64], !P0 ;  /* 0x0040000002067fae */ /* 0x0001e8000c101d74 */
[----:B0-----:R-:W0:Y:S04]  /*13b60*/  SHFL.IDX PT, R2, R17, 0x1, 0x181f ;  /* 0x00381f0011027f89 */ /* 0x001e2800000e0000 */
[----:B------:R-:W1:Y:S01]  /*13b70*/  SHFL.IDX PT, R3, R18, 0x1, 0x181f ;  /* 0x00381f0012037f89 */ /* 0x000e6200000e0000 */
[----:B0-----:R-:W-:-:S05]  /*13b80*/  IADD3 R2, P0, R2, R7, RZ ;  /* 0x0000000702027210 */ /* 0x001fca0007f1e0ff */
[----:B-1----:R-:W-:Y:S01]  /*13b90*/  IMAD.X R3, RZ, RZ, R3, P0 ;  /* 0x000000ffff037224 */ /* 0x002fe200000e0603 */
[----:B------:R-:W-:-:S13]  /*13ba0*/  ISETP.LT.OR P0, PT, R8, 0x11, P1 ;  /* 0x000000110800780c */ /* 0x000fda0000f01670 */
        /* <DEDUP_REMOVED lines=31> */
[----:B------:R0:W-:Y:S04]  /*13da0*/  LDGSTS.E.BYPASS.LTC128B.128 [R6+0x3400], desc[UR52][R2.64], !P0 ;  /* 0x0340000002067fae */ /* 0x0001e8000c101d74 */
[----:B0-2---:R0:W1:Y:S02]  /*13db0*/  SHFL.IDX PT, R2, R17, 0x7, 0x181f ;  /* 0x00f81f0011027f89 */ /* 0x00506400000e0000 */
.L_x_13896:
        /* <DEDUP_REMOVED lines=27> */
.L_x_13783:
        /* <DEDUP_REMOVED lines=11> */
.L_x_13784:
        /* <DEDUP_REMOVED lines=8> */
.L_x_13772:
        /* <DEDUP_REMOVED lines=16> */
[----:B0-----:R-:W-:-:S05]  /*141a0*/  IADD3 R0, R0, UR48, R7 ;  /* 0x0000003000007c10 */ /* 0x001fca000fffe007 */
[----:B------:R1:W-:Y:S02]  /*141b0*/  STL [R1+0xc], R0 ;  /* 0x00000c0001007387 */ /* 0x0003e40000100800 */
.L_x_13787:
[----:B------:R-:W-:Y:S05]  /*141c0*/  BSYNC B0 ;  /* 0x0000000000007941 */ /* 0x000fea0003800000 */
.L_x_13786:
[----:B-1----:R-:W-:-:S05]  /*141d0*/  IMAD.U32 R0, RZ, RZ, UR46 ;  /* 0x0000002eff007e24 */ /* 0x002fca000f8e00ff */
[----:B------:R-:W-:-:S13]  /*141e0*/  ISETP.NE.AND P0, PT, R0, 0x3, PT ;  /* 0x000000030000780c */ /* 0x000fda0003f05270 */
[----:B------:R-:W-:Y:S05]  /*141f0*/  @!P0 BRA `(.L_x_13788) ;  /* 0x0000000000048947 */ /* 0x000fea0003800000 */
[----:B------:R-:W-:Y:S01]  /*14200*/  BPT.TRAP 0x1 ;  /* 0x000000040000795c */ /* 0x000fe20000300000 */
.L_x_13788:
[----:B------:R-:W-:Y:S01]  /*14210*/  IMAD R4, R23, 0x8, R16 ;  /* 0x0000000817047824 */ /* 0x000fe200078e0210 */
[----:B0-----:R-:W-:Y:S01]  /*14220*/  SHF.L.U32 R3, R26, 0x1f, RZ ;  /* 0x0000001f1a037819 */ /* 0x001fe200000006ff */
[----:B------:R-:W-:Y:S03]  /*14230*/  BSSY B0, `(.L_x_13789) ;  /* 0x0000003000007945 */ /* 0x000fe60003800000 */
[----:B------:R-:W0:Y:S02]  /*14240*/  SYNCS.PHASECHK.TRANS64.TRYWAIT P0, [R4+URZ+0x16860], R3 ;  /* 0x01686003040075a7 */ /* 0x000e24000800017f */
[----:B0-----:R-:W-:Y:S05]  /*14250*/  @!P0 BRA `(.L_x_13790) ;  /* 0x0000003c00108947 */ /* 0x001fea0003800000 */
.L_x_13897:
[----:B------:R-:W-:Y:S05]  /*14260*/  BSYNC B0 ;  /* 0x0000000000007941 */ /* 0x000fea0003800000 */
.L_x_13789:
[----:B------:R-:W1:Y:S01]  /*14270*/  S2R R7, SR_TID.X ;  /* 0x0000000000077919 */ /* 0x000e620000002100 */
[----:B------:R-:W-:Y:S01]  /*14280*/  IMAD.MOV.U32 R5, RZ, RZ, -0x80 ;  /* 0xffffff80ff057424 */ /* 0x000fe200078e00ff */
[----:B------:R-:W-:Y:S01]  /*14290*/  UMOV UR4, 0xffffffff ;  /* 0xffffffff00047882 */ /* 0x000fe20000000000 */
[----:B------:R-:W-:Y:S02]  /*142a0*/  LOP3.LUT P2, RZ, R19, 0x2, RZ, 0xc0, !PT ;  /* 0x0000000213ff7812 */ /* 0x000fe4000784c0ff */
[----:B------:R-:W-:Y:S02]  /*142b0*/  IMAD R5, R24, R5, UR36 ;  /* 0x0000002418057e24 */ /* 0x000fe4000f8e0205 */
        /* <DEDUP_REMOVED lines=11> */
[----:B------:R-:W-:Y:S01]  /*14370*/  IMAD R0, R0, 0x2, R16 ;  /* 0x0000000200007824 */ /* 0x000fe200078e0210 */
[----:B------:R-:W2:Y:S04]  /*14380*/  SHFL.IDX PT, R14, R17, RZ, 0x181f ;  /* 0x00181fff110e7589 */ /* 0x000ea800000e0000 */
[----:B0-----:R-:W0:Y:S04]  /*14390*/  SHFL.IDX PT, R3, R18, RZ, 0x181f ;  /* 0x00181fff12037589 */ /* 0x001e2800000e0000 */
[----:B------:R-:W-:Y:S04]  /*143a0*/  SHFL.IDX PT, R7, R18, 0x1, 0x181f ;  /* 0x00381f0012077f89 */ /* 0x000fe800000e0000 */
[----:B------:R-:W-:Y:S04]  /*143b0*/  SHFL.IDX PT, R9, R17, 0x2, 0x181f ;  /* 0x00581f0011097f89 */ /* 0x000fe800000e0000 */
[----:B------:R-:W-:Y:S01]  /*143c0*/  SHFL.IDX PT, R8, R18, 0x2, 0x181f ;  /* 0x00581f0012087f89 */ /* 0x000fe200000e0000 */
[----:B-1----:R-:W-:-:S05]  /*143d0*/  IMAD.SHL.U32 R2, R2, 0x8, RZ ;  /* 0x0000000802027824 */ /* 0x002fca00078e00ff */
[----:B------:R-:W-:-:S05]  /*143e0*/  LOP3.LUT R2, R2, 0x38, RZ, 0xc0, !PT ;  /* 0x0000003802027812 */ /* 0x000fca00078ec0ff */
[----:B------:R-:W-:-:S05]  /*143f0*/  IMAD.SHL.U32 R6, R2, 0x2, RZ ;  /* 0x0000000202067824 */ /* 0x000fca00078e00ff */
[----:B--2---:R-:W-:Y:S02]  /*14400*/  IADD3 R2, P0, R14, R6, RZ ;  /* 0x000000060e027210 */ /* 0x004fe40007f1e0ff */
[----:B------:R-:W1:Y:S03]  /*14410*/  SHFL.IDX PT, R14, R17, 0x1, 0x181f ;  /* 0x00381f00110e7f89 */ /* 0x000e6600000e0000 */
[----:B0-----:R-:W-:Y:S01]  /*14420*/  IMAD.X R3, RZ, RZ, R3, P0 ;  /* 0x000000ffff037224 */ /* 0x001fe200000e0603 */
[----:B------:R-:W-:-:S13]  /*14430*/  ISETP.LT.OR P0, PT, R5, 0x1, P2 ;  /* 0x000000010500780c */ /* 0x000fda0001701670 */
[----:B------:R1:W-:Y:S02]  /*14440*/  LDGSTS.E.BYPASS.LTC128B.128 [R0+0x400], desc[UR52][R2.64], !P0 ;  /* 0x0040000002007fae */ /* 0x0003e4000c101d74 */
[----:B-1----:R-:W-:Y:S02]  /*14450*/  IADD3 R2, P0, R14, R6, RZ ;  /* 0x000000060e027210 */ /* 0x002fe40007f1e0ff */
[----:B------:R-:W0:Y:S03]  /*14460*/  SHFL.IDX PT, R14, R17, 0x3, 0x181f ;  /* 0x00781f00110e7f89 */ /* 0x000e2600000e0000 */
[----:B------:R-:W-:Y:S01]  /*14470*/  IMAD.X R3, RZ, RZ, R7, P0 ;  /* 0x000000ffff037224 */ /* 0x000fe200000e0607 */
[----:B------:R-:W-:Y:S01]  /*14480*/  ISETP.LT.OR P0, PT, R5, 0x11, P2 ;  /* 0x000000110500780c */ /* 0x000fe20001701670 */
[----:B------:R-:W1:-:S12]  /*14490*/  SHFL.IDX PT, R7, R18, 0x3, 0x181f ;  /* 0x00781f0012077f89 */ /* 0x000e5800000e0000 */
[----:B------:R2:W-:Y:S02]  /*144a0*/  LDGSTS.E.BYPASS.LTC128B.128 [R0+0xc00], desc[UR52][R2.64], !P0 ;  /* 0x00c0000002007fae */ /* 0x0005e4000c101d74 */
[----:B--2---:R-:W-:Y:S02]  /*144b0*/  IADD3 R2, P0, R9, R6, RZ ;  /* 0x0000000609027210 */ /* 0x004fe40007f1e0ff */
[----:B------:R-:W2:Y:S03]  /*144c0*/  SHFL.IDX PT, R9, R17, 0x4, 0x181f ;  /* 0x00981f0011097f89 */ /* 0x000ea600000e0000 */
[----:B------:R-:W-:Y:S01]  /*144d0*/  IMAD.X R3, RZ, RZ, R8, P0 ;  /* 0x000000ffff037224 */ /* 0x000fe200000e0608 */
[----:B------:R-:W-:Y:S01]  /*144e0*/  ISETP.LT.OR P0, PT, R5, 0x21, P2 ;  /* 0x000000210500780c */ /* 0x000fe20001701670 */
[----:B------:R-:W3:-:S12]  /*144f0*/  SHFL.IDX PT, R8, R18, 0x4, 0x181f ;  /* 0x00981f0012087f89 */ /* 0x000ed800000e0000 */
[----:B------:R0:W-:Y:S02]  /*14500*/  LDGSTS.E.BYPASS.LTC128B.128 [R0+0x1400], desc[UR52][R2.64], !P0 ;  /* 0x0140000002007fae */ /* 0x0001e4000c101d74 */
[----:B0-----:R-:W-:Y:S02]  /*14510*/  IADD3 R2, P0, R14, R6, RZ ;  /* 0x000000060e027210 */ /* 0x001fe40007f1e0ff */
[----:B------:R-:W0:Y:S03]  /*14520*/  SHFL.IDX PT, R14, R17, 0x5, 0x181f ;  /* 0x00b81f00110e7f89 */ /* 0x000e2600000e0000 */
[----:B-1----:R-:W-:Y:S01]  /*14530*/  IMAD.X R3, RZ, RZ, R7, P0 ;  /* 0x000000ffff037224 */ /* 0x002fe200000e0607 */
[----:B------:R-:W-:Y:S01]  /*14540*/  ISETP.LT.OR P0, PT, R5, 0x31, P2 ;  /* 0x000000310500780c */ /* 0x000fe20001701670 */
[----:B------:R-:W1:-:S12]  /*14550*/  SHFL.IDX PT, R7, R18, 0x5, 0x181f ;  /* 0x00b81f0012077f89 */ /* 0x000e5800000e0000 */
[----:B------:R2:W-:Y:S02]  /*14560*/  LDGSTS.E.BYPASS.LTC128B.128 [R0+0x1c00], desc[UR52][R2.64], !P0 ;  /* 0x01c0000002007fae */ /* 0x0005e4000c101d74 */
[----:B--2---:R-:W-:Y:S02]  /*14570*/  IADD3 R2, P0, R9, R6, RZ ;  /* 0x0000000609027210 */ /* 0x004fe40007f1e0ff */
[----:B------:R-:W2:Y:S03]  /*14580*/  SHFL.IDX PT, R9, R17, 0x6, 0x181f ;  /* 0x00d81f0011097f89 */ /* 0x000ea600000e0000 */
[----:B---3--:R-:W-:Y:S01]  /*14590*/  IMAD.X R3, RZ, RZ, R8, P0 ;  /* 0x000000ffff037224 */ /* 0x008fe200000e0608 */
[----:B------:R-:W-:Y:S01]  /*145a0*/  ISETP.LT.OR P0, PT, R5, 0x41, P2 ;  /* 0x000000410500780c */ /* 0x000fe20001701670 */
[----:B------:R-:W3:-:S12]  /*145b0*/  SHFL.IDX PT, R8, R18, 0x6, 0x181f ;  /* 0x00d81f0012087f89 */ /* 0x000ed800000e0000 */
[----:B------:R0:W-:Y:S02]  /*145c0*/  LDGSTS.E.BYPASS.LTC128B.128 [R0+0x2400], desc[UR52][R2.64], !P0 ;  /* 0x0240000002007fae */ /* 0x0001e4000c101d74 */
[----:B0-----:R-:W-:Y:S02]  /*145d0*/  IADD3 R2, P0, R14, R6, RZ ;  /* 0x000000060e027210 */ /* 0x001fe40007f1e0ff */
[----:B------:R0:W4:Y:S03]  /*145e0*/  SHFL.IDX PT, R14, R17, 0x7, 0x181f ;  /* 0x00f81f00110e7f89 */ /* 0x00012600000e0000 */
[----:B-1----:R-:W-:Y:S01]  /*145f0*/  IMAD.X R3, RZ, RZ, R7, P0 ;  /* 0x000000ffff037224 */ /* 0x002fe200000e0607 */
[----:B------:R-:W-:Y:S01]  /*14600*/  ISETP.LT.OR P0, PT, R5, 0x51, P2 ;  /* 0x000000510500780c */ /* 0x000fe20001701670 */
[----:B------:R0:W1:-:S12]  /*14610*/  SHFL.IDX PT, R7, R18, 0x7, 0x181f ;  /* 0x00f81f0012077f89 */ /* 0x00005800000e0000 */
[----:B------:R2:W-:Y:S02]  /*14620*/  LDGSTS.E.BYPASS.LTC128B.128 [R0+0x2c00], desc[UR52][R2.64], !P0 ;  /* 0x02c0000002007fae */ /* 0x0005e4000c101d74 */
[----:B--2---:R-:W-:-:S05]  /*14630*/  IADD3 R2, P0, R9, R6, RZ ;  /* 0x0000000609027210 */ /* 0x004fca0007f1e0ff */
[----:B---3--:R-:W-:Y:S01]  /*14640*/  IMAD.X R3, RZ, RZ, R8, P0 ;  /* 0x000000ffff037224 */ /* 0x008fe200000e0608 */
[----:B------:R-:W-:-:S13]  /*14650*/  ISETP.LT.OR P0, PT, R5, 0x61, P2 ;  /* 0x000000610500780c */ /* 0x000fda0001701670 */
[----:B-1--4-:R0:W-:Y:S02]  /*14660*/  LDGSTS.E.BYPASS.LTC128B.128 [R0+0x3400], desc[UR52][R2.64], !P0 ;  /* 0x0340000002007fae */ /* 0x0121e4000c101d74 */
.L_x_13915:
[----:B0-----:R-:W-:-:S05]  /*14670*/  IADD3 R2, P0, R14, R6, RZ ;  /* 0x000000060e027210 */ /* 0x001fca0007f1e0ff */
[----:B------:R-:W-:Y:S01]  /*14680*/  IMAD.X R3, RZ, RZ, R7, P0 ;  /* 0x000000ffff037224 */ /* 0x000fe200000e0607 */
[----:B------:R-:W-:-:S13]  /*14690*/  ISETP.LT.OR P0, PT, R5, 0x71, P2 ;  /* 0x000000710500780c */ /* 0x000fda0001701670 */
[----:B------:R-:W-:Y:S01]  /*146a0*/  @!PT LDS RZ, [RZ] ;  /* 0x00000000fffff984 */ /* 0x000fe20000000800 */
[----:B------:R-:W-:Y:S01]  /*146b0*/  @!PT LDS RZ, [RZ] ;  /* 0x00000000fffff984 */ /* 0x000fe20000000800 */
[----:B------:R-:W-:Y:S01]  /*146c0*/  @!PT LDS RZ, [RZ] ;  /* 0x00000000fffff984 */ /* 0x000fe20000000800 */
[----:B------:R0:W-:Y:S01]  /*146d0*/  LDGSTS.E.BYPASS.LTC128B.128 [R0+0x3c00], desc[UR52][R2.64], !P0 ;  /* 0x03c0000002007fae */ /* 0x0001e2000c101d74 */
[----:B------:R-:W-:Y:S01]  /*146e0*/  PLOP3.LUT P0, PT, PT, PT, PT, 0x80, 0x0 ;  /* 0x000000000000781c */ /* 0x000fe20003f0f070 */
[----:B------:R-:W-:-:S12]  /*146f0*/  NOP ;  /* 0x0000000000007918 */ /* 0x000fd80000000000 */
.L_x_13792:
        /* <DEDUP_REMOVED lines=11> */
.L_x_13793:
[----:B------:R2:W-:Y:S01]  /*147b0*/  SYNCS.ARRIVE.TRANS64.A1T0 RZ, [R4+URZ+0x16850], RZ ;  /* 0x016850ff04ff79a7 */ /* 0x0005e2000810003f */
[----:B------:R-:W-:-:S05]  /*147c0*/  VIADD R23, R23, 0x1 ;  /* 0x0000000117177836 */ /* 0x000fca0000000000 */
[----:B------:R-:W-:-:S04]  /*147d0*/  ISETP.NE.AND P0, PT, R23, 0x2, PT ;  /* 0x000000021700780c */ /* 0x000fc80003f05270 */
[----:B------:R-:W-:Y:S02]  /*147e0*/  SEL R3, RZ, 0x1, P0 ;  /* 0x00000001ff037807 */ /* 0x000fe40000000000 */
[----:B------:R-:W-:Y:S02]  /*147f0*/  SEL R23, R23, RZ, P0 ;  /* 0x000000ff17177207 */ /* 0x000fe40000000000 */
[----:B--2---:R-:W-:-:S07]  /*14800*/  LOP3.LUT R26, R26, R3, RZ, 0x3c, !PT ;  /* 0x000000031a1a7212 */ /* 0x004fce00078e3cff */
.L_x_13753:
[----:B------:R-:W-:Y:S05]  /*14810*/  BSYNC B7 ;  /* 0x0000000000077941 */ /* 0x000fea0003800000 */
.L_x_13751:
        /* <DEDUP_REMOVED lines=13> */
.L_x_13794:
[----:B------:R-:W-:-:S03]  /*148f0*/  UMOV UR4, 0xffffffff ;  /* 0xffffffff00047882 */ /* 0x000fc60000000000 */
[----:B------:R-:W-:Y:S05]  /*14900*/  BRA.DIV UR4, `(.L_x_13796) ;  /* 0x0000003e04bc7947 */ /* 0x000fea000b800000 */
[----:B-----5:R2:W3:Y:S02]  /*14910*/  SHFL.IDX PT, R14, R2, RZ, 0x1f ;  /* 0x00001fff020e7589 */ /* 0x0204e400000e0000 */
.L_x_13918:
        /* <DEDUP_REMOVED lines=8> */
.L_x_13795:
[----:B-1----:R-:W4:Y:S01]  /*149a0*/  LDL R0, [R1+0xc] ;  /* 0x00000c0001007983 */ /* 0x002f220000100800 */
[----:B------:R-:W-:Y:S02]  /*149b0*/  ULDC UR4, c[0x0][0xc38] ;  /* 0x00030e0000047ab9 */ /* 0x000fe40000000800 */
[----:B----4-:R-:W-:-:S13]  /*149c0*/  ISETP.GE.AND P0, PT, R0, UR4, PT ;  /* 0x0000000400007c0c */ /* 0x010fda000bf06270 */
[----:B------:R-:W-:Y:S05]  /*149d0*/  @!P0 BRA `(.L_x_13797) ;  /* 0xffffffbc006c8947 */ /* 0x000fea000383ffff */
.L_x_13742:
[----:B------:R-:W4:Y:S01]  /*149e0*/  LDL.LU R0, [R1+0x10] ;  /* 0x0000100001007983 */ /* 0x000f220000300800 */
[----:B------:R-:W-:Y:S01]  /*149f0*/  BSSY B0, `(.L_x_13798) ;  /* 0x000000b000007945 */ /* 0x000fe20003800000 */
[----:B------:R-:W5:Y:S01]  /*14a00*/  S2R R5, SR_CgaCtaId ;  /* 0x0000000000057919 */ /* 0x000f620000008800 */
[----:B----4-:R-:W-:-:S05]  /*14a10*/  VIADD R0, R0, 0x1 ;  /* 0x0000000100007836 */ /* 0x010fca0000000000 */
[----:B--23--:R-:W-:-:S04]  /*14a20*/  LEA.HI R2, R0, R0, RZ, 0x1 ;  /* 0x0000000000027211 */ /* 0x00cfc800078f08ff */
[----:B------:R-:W-:Y:S02]  /*14a30*/  LOP3.LUT R3, R2, 0xfffffffe, RZ, 0xc0, !PT ;  /* 0xfffffffe02037812 */ /* 0x000fe400078ec0ff */
[----:B------:R-:W-:-:S03]  /*14a40*/  MOV R2, 0x400 ;  /* 0x0000040000027802 */ /* 0x000fc60000000f00 */
[----:B------:R-:W-:Y:S01]  /*14a50*/  IMAD.IADD R0, R0, 0x1, -R3 ;  /* 0x0000000100007824 */ /* 0x000fe200078e0a03 */
[----:B-----5:R-:W-:-:S04]  /*14a60*/  LEA R4, R5, R2, 0x18 ;  /* 0x0000000205047211 */ /* 0x020fc800078ec0ff */
[----:B------:R-:W-:-:S04]  /*14a70*/  SHF.L.U32 R0, R0, 0x1f, RZ ;  /* 0x0000001f00007819 */ /* 0x000fc800000006ff */
[----:B------:R-:W2:Y:S02]  /*14a80*/  SYNCS.PHASECHK.TRANS64.TRYWAIT P0, [R4+URZ+0x16820], R0 ;  /* 0x01682000040075a7 */ /* 0x000ea4000800017f */
[----:B--2---:R-:W-:Y:S05]  /*14a90*/  @!P0 BRA `(.L_x_13799) ;  /* 0x0000003c00808947 */ /* 0x004fea0003800000 */
.L_x_13919:
[----:B-1----:R-:W-:Y:S05]  /*14aa0*/  BSYNC B0 ;  /* 0x0000000000007941 */ /* 0x002fea0003800000 */
.L_x_13798:
[----:B------:R-:W-:-:S03]  /*14ab0*/  UMOV UR4, 0xffffffff ;  /* 0xffffffff00047882 */ /* 0x000fc60000000000 */
[----:B------:R-:W-:Y:S05]  /*14ac0*/  BRA.DIV UR4, `(.L_x_13800) ;  /* 0x0000003e04887947 */ /* 0x000fea000b800000 */
[----:B--2---:R-:W1:Y:S02]  /*14ad0*/  S2R R0, SR_TID.X ;  /* 0x0000000000007919 */ /* 0x004e640000002100 */
[----:B-1----:R-:W-:-:S04]  /*14ae0*/  SHF.R.U32.HI R0, RZ, 0x5, R0 ;  /* 0x00000005ff007819 */ /* 0x002fc80000011600 */
[----:B------:R-:W-:-:S05]  /*14af0*/  LOP3.LUT R0, R0, 0x3, RZ, 0xc0, !PT ;  /* 0x0000000300007812 */ /* 0x000fca00078ec0ff */
[----:B------:R1:W2:Y:S02]  /*14b00*/  SHFL.IDX PT, R14, R0, RZ, 0x1f ;  /* 0x00001fff000e7589 */ /* 0x0002a400000e0000 */
.L_x_13922:
[----:B--2---:R-:W-:Y:S01]  /*14b10*/  ISETP.NE.AND P0, PT, R14, RZ, PT ;  /* 0x000000ff0e00720c */ /* 0x004fe20003f05270 */
[----:B------:R-:W-:-:S12]  /*14b20*/  BSSY B0, `(.L_x_13801) ;  /* 0x0000024000007945 */ /* 0x000fd80003800000 */
[----:B------:R-:W-:Y:S05]  /*14b30*/  @P0 BRA `(.L_x_13802) ;  /* 0x0000000000880947 */ /* 0x000fea0003800000 */
[----:B------:R-:W-:-:S03]  /*14b40*/  UMOV UR4, 0xffffffff ;  /* 0xffffffff00047882 */ /* 0x000fc60000000000 */
[----:B------:R-:W-:Y:S05]  /*14b50*/  BRA.DIV UR4, `(.L_x_13803) ;  /* 0x0000003e04987947 */ /* 0x000fea000b800000 */
[----:B------:R-:W-:-:S13]  /*14b60*/  ELECT P6, URZ, PT ;  /* 0x00000000003f782f */ /* 0x000fda00038c0000 */
.L_x_13925:
[----:B------:R-:W-:Y:S05]  /*14b70*/  @!P6 BRA `(.L_x_13802) ;  /* 0x000000000078e947 */ /* 0x000fea0003800000 */
[----:B------:R-:W-:-:S06]  /*14b80*/  ULOP3.LUT UR4, UR37, 0x2, URZ, 0xfc, !UPT ;  /* 0x0000000225047892 */ /* 0x000fcc000f8efc3f */
[----:B-1----:R-:W-:-:S05]  /*14b90*/  IMAD.U32 R0, RZ, RZ, UR4 ;  /* 0x00000004ff007e24 */ /* 0x002fca000f8e00ff */
[----:B------:R-:W-:-:S13]  /*14ba0*/  ISETP.NE.AND P0, PT, R0, 0x3, PT ;  /* 0x000000030000780c */ /* 0x000fda0003f05270 */
[----:B------:R-:W-:Y:S05]  /*14bb0*/  @!P0 BRA `(.L_x_13804) ;  /* 0x0000000000048947 */ /* 0x000fea0003800000 */
[----:B------:R-:W-:Y:S01]  /*14bc0*/  BPT.TRAP 0x1 ;  /* 0x000000040000795c */ /* 0x000fe20000300000 */
.L_x_13804:
[C---:B------:R-:W-:Y:S01]  /*14bd0*/  IMAD R5, R23.reuse, 0x8, R4 ;  /* 0x0000000817057824 */ /* 0x040fe200078e0204 */
[----:B------:R-:W-:Y:S01]  /*14be0*/  SHF.L.U32 R0, R26, 0x1f, RZ ;  /* 0x0000001f1a007819 */ /* 0x000fe200000006ff */
[----:B------:R-:W-:-:S03]  /*14bf0*/  VIADD R23, R23, 0x1 ;  /* 0x0000000117177836 */ /* 0x000fc60000000000 */
[----:B------:R-:W1:Y:S02]  /*14c00*/  SYNCS.PHASECHK.TRANS64.TRYWAIT P1, [R5+URZ+0x16840], R0 ;  /* 0x01684000050075a7 */ /* 0x000e64000802017f */
[----:B------:R-:W-:-:S04]  /*14c10*/  ISETP.NE.AND P2, PT, R23, 0x2, PT ;  /* 0x000000021700780c */ /* 0x000fc80003f45270 */
[----:B------:R-:W-:Y:S01]  /*14c20*/  SEL R3, RZ, 0x1, P2 ;  /* 0x00000001ff037807 */ /* 0x000fe20001000000 */
[----:B-1----:R-:W-:Y:S08]  /*14c30*/  @!P1 BRA `(.L_x_13805) ;  /* 0x0000003c00809947 */ /* 0x002ff00003800000 */
.L_x_13926:
[----:B------:R-:W-:Y:S02]  /*14c40*/  SEL R23, R23, RZ, P2 ;  /* 0x000000ff17177207 */ /* 0x000fe40001000000 */
[----:B------:R-:W-:Y:S01]  /*14c50*/  LOP3.LUT R2, R26, R3, RZ, 0x3c, !PT ;  /* 0x000000031a027212 */ /* 0x000fe200078e3cff */
[----:B------:R-:W-:Y:S06]  /*14c60*/  @!P0 BRA `(.L_x_13806) ;  /* 0x0000000000048947 */ /* 0x000fec0003800000 */
[----:B------:R-:W-:Y:S01]  /*14c70*/  BPT.TRAP 0x1 ;  /* 0x000000040000795c */ /* 0x000fe20000300000 */
.L_x_13806:
[----:B------:R-:W-:Y:S01]  /*14c80*/  IMAD R23, R23, 0x8, R4 ;  /* 0x0000000817177824 */ /* 0x000fe200078e0204 */
[----:B------:R-:W-:-:S04]  /*14c90*/  SHF.L.U32 R2, R2, 0x1f, RZ ;  /* 0x0000001f02027819 */ /* 0x000fc800000006ff */
[----:B------:R-:W2:Y:S02]  /*14ca0*/  SYNCS.PHASECHK.TRANS64.TRYWAIT P1, [R23+URZ+0x16840], R2 ;  /* 0x01684002170075a7 */ /* 0x000ea4000802017f */
[----:B--2---:R-:W-:Y:S05]  /*14cb0*/  @!P1 BRA `(.L_x_13807) ;  /* 0x0000003c00749947 */ /* 0x004fea0003800000 */
.L_x_13927:
[----:B------:R-:W-:Y:S05]  /*14cc0*/  @!P0 BRA `(.L_x_13808) ;  /* 0x0000000000048947 */ /* 0x000fea0003800000 */
[----:B------:R-:W-:Y:S01]  /*14cd0*/  BPT.TRAP 0x1 ;  /* 0x000000040000795c */ /* 0x000fe20000300000 */
.L_x_13808:
[----:B------:R-:W3:Y:S02]  /*14ce0*/  SYNCS.PHASECHK.TRANS64.TRYWAIT P1, [R5+URZ+0x16860], R0 ;  /* 0x01686000050075a7 */ /* 0x000ee4000802017f */
[----:B---3--:R-:W-:Y:S05]  /*14cf0*/  @!P1 BRA `(.L_x_13809) ;  /* 0x0000003c00789947 */ /* 0x008fea0003800000 */
.L_x_13928:
[----:B------:R-:W-:Y:S05]  /*14d00*/  @!P0 BRA `(.L_x_13810) ;  /* 0x0000000000048947 */ /* 0x000fea0003800000 */
[----:B------:R-:W-:Y:S01]  /*14d10*/  BPT.TRAP 0x1 ;  /* 0x000000040000795c */ /* 0x000fe20000300000 */
.L_x_13810:
[----:B----4-:R4:W0:Y:S02]  /*14d20*/  SYNCS.PHASECHK.TRANS64.TRYWAIT P0, [R23+URZ+0x16860], R2 ;  /* 0x01686002170075a7 */ /* 0x010824000800017f */
[----:B0-----:R-:W-:Y:S05]  /*14d30*/  @!P0 NANOSLEEP.SYNCS 0x989680 ;  /* 0x009896800000895d */ /* 0x001fea0003900000 */
[----:B------:R-:W0:Y:S02]  /*14d40*/  @!P0 SYNCS.PHASECHK.TRANS64 P0, [R23+URZ+0x16860], R2 ;  /* 0x01686002170085a7 */ /* 0x000e24000800007f */
[----:B0-----:R-:W-:Y:S05]  /*14d50*/  @!P0 BRA `(.L_x_13810) ;  /* 0xfffffffc00f08947 */ /* 0x001fea000383ffff */
.L_x_13802:
[----:B------:R-:W-:Y:S05]  /*14d60*/  BSYNC B0 ;  /* 0x0000000000007941 */ /* 0x000fea0003800000 */
.L_x_13801:
[----:B------:R-:W-:Y:S05]  /*14d70*/  EXIT ;  /* 0x000000000000794d */ /* 0x000fea0003800000 */
.L_x_13659:
[----:B0-----:R-:W-:-:S04]  /*14d80*/  IMAD.U32 R3, RZ, RZ, UR45 ;  /* 0x0000002dff037e24 */ /* 0x001fc8000f8e00ff */
[----:B------:R0:W1:Y:S03]  /*14d90*/  SYNCS.PHASECHK.TRANS64.TRYWAIT P1, [R3+URZ+0x16800], R0 ;  /* 0x01680000030075a7 */ /* 0x000066000802017f */
[----:B-1----:R-:W-:Y:S05]  /*14da0*/  @!P1 NANOSLEEP.SYNCS 0x989680 ;  /* 0x009896800000995d */ /* 0x002fea0003900000 */
[----:B------:R-:W1:Y:S02]  /*14db0*/  @!P1 SYNCS.PHASECHK.TRANS64 P1, [R3+URZ+0x16800], R0 ;  /* 0x01680000030095a7 */ /* 0x000e64000802007f */
[----:B-1----:R-:W-:Y:S05]  /*14dc0*/  @!P1 BRA `(.L_x_13659) ;  /* 0xfffffffc00ec9947 */ /* 0x002fea000383ffff */
[----:B------:R-:W-:Y:S05]  /*14dd0*/  BRA `(.L_x_13811) ;  /* 0xfffffec800bc7947 */ /* 0x000fea000383ffff */
.L_x_13663:
[----:B-1----:R1:W2:Y:S02]  /*14de0*/  SYNCS.PHASECHK.TRANS64.TRYWAIT P1, [R89+URZ+0x16830], R0 ;  /* 0x01683000590075a7 */ /* 0x0022a4000802017f */
[----:B--2---:R-:W-:Y:S05]  /*14df0*/  @!P1 NANOSLEEP.SYNCS 0x989680 ;  /* 0x009896800000995d */ /* 0x004fea0003900000 */
[----:B------:R-:W2:Y:S02]  /*14e00*/  @!P1 SYNCS.PHASECHK.TRANS64 P1, [R89+URZ+0x16830], R0 ;  /* 0x01683000590095a7 */ /* 0x000ea4000802007f */
[----:B--2---:R-:W-:Y:S05]  /*14e10*/  @!P1 BRA `(.L_x_13663) ;  /* 0xfffffffc00f09947 */ /* 0x004fea000383ffff */
[----:B------:R-:W-:Y:S05]  /*14e20*/  BRA `(.L_x_13662) ;  /* 0xfffffec800d87947 */ /* 0x000fea000383ffff */
.L_x_13680:
[----:B-1----:R-:W-:-:S04]  /*14e30*/  IMAD.U32 R7, RZ, RZ, UR6 ;  /* 0x00000006ff077e24 */ /* 0x002fc8000f8e00ff */
[----:B------:R1:W2:Y:S03]  /*14e40*/  SYNCS.PHASECHK.TRANS64.TRYWAIT P1, [R7+URZ+0x16830], R6 ;  /* 0x01683006070075a7 */ /* 0x0002a6000802017f */
[----:B--2---:R-:W-:Y:S05]  /*14e50*/  @!P1 NANOSLEEP.SYNCS 0x989680 ;  /* 0x009896800000995d */ /* 0x004fea0003900000 */
[----:B------:R-:W2:Y:S02]  /*14e60*/  @!P1 SYNCS.PHASECHK.TRANS64 P1, [R7+URZ+0x16830], R6 ;  /* 0x01683006070095a7 */ /* 0x000ea4000802007f */
[----:B--2---:R-:W-:Y:S05]  /*14e70*/  @!P1 BRA `(.L_x_13680) ;  /* 0xfffffffc00ec9947 */ /* 0x004fea000383ffff */
[----:B------:R-:W-:Y:S05]  /*14e80*/  BRA `(.L_x_13677) ;  /* 0xffffff0400747947 */ /* 0x000fea000383ffff */
.L_x_13684:
[----:B-1----:R-:W-:-:S04]  /*14e90*/  IMAD.U32 R7, RZ, RZ, UR6 ;  /* 0x00000006ff077e24 */ /* 0x002fc8000f8e00ff */
[----:B------:R1:W2:Y:S03]  /*14ea0*/  SYNCS.PHASECHK.TRANS64.TRYWAIT P1, [R7+URZ+0x16850], R6 ;  /* 0x01685006070075a7 */ /* 0x0002a6000802017f */
[----:B--2---:R-:W-:Y:S05]  /*14eb0*/  @!P1 NANOSLEEP.SYNCS 0x989680 ;  /* 0x009896800000995d */ /* 0x004fea0003900000 */
[----:B------:R-:W2:Y:S02]  /*14ec0*/  @!P1 SYNCS.PHASECHK.TRANS64 P1, [R7+URZ+0x16850], R6 ;  /* 0x01685006070095a7 */ /* 0x000ea4000802007f */
[----:B--2---:R-:W-:Y:S05]  /*14ed0*/  @!P1 BRA `(.L_x_13684) ;  /* 0xfffffffc00ec9947 */ /* 0x004fea000383ffff */
[----:B------:R-:W-:Y:S05]  /*14ee0*/  BRA `(.L_x_13681) ;  /* 0xffffff0400f07947 */ /* 0x000fea000383ffff */
.L_x_13703:
[----:B-1----:R-:W-:-:S04]  /*14ef0*/  IMAD.U32 R8, RZ, RZ, UR6 ;  /* 0x00000006ff087e24 */ /* 0x002fc8000f8e00ff */
[----:B------:R1:W2:Y:S03]  /*14f00*/  SYNCS.PHASECHK.TRANS64.TRYWAIT P1, [R8+URZ+0x16830], R7 ;  /* 0x01683007080075a7 */ /* 0x0002a6000802017f */
[----:B--2---:R-:W-:Y:S05]  /*14f10*/  @!P1 NANOSLEEP.SYNCS 0x989680 ;  /* 0x009896800000995d */ /* 0x004fea0003900000 */
[----:B------:R-:W2:Y:S02]  /*14f20*/  @!P1 SYNCS.PHASECHK.TRANS64 P1, [R8+URZ+0x16830], R7 ;  /* 0x01683007080095a7 */ /* 0x000ea4000802007f */
[----:B--2---:R-:W-:Y:S05]  /*14f30*/  @!P1 BRA `(.L_x_13703) ;  /* 0xfffffffc00ec9947 */ /* 0x004fea000383ffff */
[----:B------:R-:W-:Y:S05]  /*14f40*/  BRA `(.L_x_13700) ;  /* 0xffffff3c006c7947 */ /* 0x000fea000383ffff */
.L_x_13707:
[----:B-1----:R-:W-:-:S04]  /*14f50*/  IMAD.U32 R8, RZ, RZ, UR6 ;  /* 0x00000006ff087e24 */ /* 0x002fc8000f8e00ff */
[----:B------:R1:W2:Y:S03]  /*14f60*/  SYNCS.PHASECHK.TRANS64.TRYWAIT P1, [R8+URZ+0x16850], R7 ;  /* 0x01685007080075a7 */ /* 0x0002a6000802017f */
[----:B--2---:R-:W-:Y:S05]  /*14f70*/  @!P1 NANOSLEEP.SYNCS 0x989680 ;  /* 0x009896800000995d */ /* 0x004fea0003900000 */
[----:B------:R-:W2:Y:S02]  /*14f80*/  @!P1 SYNCS.PHASECHK.TRANS64 P1, [R8+URZ+0x16850], R7 ;  /* 0x01685007080095a7 */ /* 0x000ea4000802007f */
[----:B--2---:R-:W-:Y:S05]  /*14f90*/  @!P1 BRA `(.L_x_13707) ;  /* 0xfffffffc00ec9947 */ /* 0x004fea000383ffff */
[----:B------:R-:W-:Y:S05]  /*14fa0*/  BRA `(.L_x_13704) ;  /* 0xffffff3c00e87947 */ /* 0x000fea000383ffff */
.L_x_13715:
[----:B-1----:R-:W-:-:S04]  /*14fb0*/  IMAD.U32 R7, RZ, RZ, UR6 ;  /* 0x00000006ff077e24 */ /* 0x002fc8000f8e00ff */
[----:B------:R1:W2:Y:S03]  /*14fc0*/  SYNCS.PHASECHK.TRANS64.TRYWAIT P1, [R7+URZ+0x16830], R6 ;  /* 0x01683006070075a7 */ /* 0x0002a6000802017f */
[----:B--2---:R-:W-:Y:S05]  /*14fd0*/  @!P1 NANOSLEEP.SYNCS 0x989680 ;  /* 0x009896800000995d */ /* 0x004fea0003900000 */
[----:B------:R-:W2:Y:S02]  /*14fe0*/  @!P1 SYNCS.PHASECHK.TRANS64 P1, [R7+URZ+0x16830], R6 ;  /* 0x01683006070095a7 */ /* 0x000ea4000802007f */
[----:B--2---:R-:W-:Y:S05]  /*14ff0*/  @!P1 BRA `(.L_x_13715) ;  /* 0xfffffffc00ec9947 */ /* 0x004fea000383ffff */
[----:B------:R-:W-:Y:S05]  /*15000*/  BRA `(.L_x_13712) ;  /* 0xffffff6000987947 */ /* 0x000fea000383ffff */
.L_x_13719:
[----:B-1----:R-:W-:-:S04]  /*15010*/  IMAD.U32 R7, RZ, RZ, UR6 ;  /* 0x00000006ff077e24 */ /* 0x002fc8000f8e00ff */
[----:B------:R1:W2:Y:S03]  /*15020*/  SYNCS.PHASECHK.TRANS64.TRYWAIT P1, [R7+URZ+0x16850], R6 ;  /* 0x01685006070075a7 */ /* 0x0002a6000802017f */
[----:B--2---:R-:W-:Y:S05]  /*15030*/  @!P1 NANOSLEEP.SYNCS 0x989680 ;  /* 0x009896800000995d */ /* 0x004fea0003900000 */
[----:B------:R-:W2:Y:S02]  /*15040*/  @!P1 SYNCS.PHASECHK.TRANS64 P1, [R7+URZ+0x16850], R6 ;  /* 0x01685006070095a7 */ /* 0x000ea4000802007f */
[----:B--2---:R-:W-:Y:S05]  /*15050*/  @!P1 BRA `(.L_x_13719) ;  /* 0xfffffffc00ec9947 */ /* 0x004fea000383ffff */
[----:B------:R-:W-:Y:S05]  /*15060*/  BRA `(.L_x_13716) ;  /* 0xffffff6400087947 */ /* 0x000fea000383ffff */
.L_x_13734:
[----:B-1----:R-:W-:-:S04]  /*15070*/  IMAD.U32 R4, RZ, RZ, UR5 ;  /* 0x00000005ff047e24 */ /* 0x002fc8000f8e00ff */
[----:B------:R1:W2:Y:S03]  /*15080*/  SYNCS.PHASECHK.TRANS64.TRYWAIT P1, [R4+URZ+0x16850], R3 ;  /* 0x01685003040075a7 */ /* 0x0002a6000802017f */
[----:B--2---:R-:W-:Y:S05]  /*15090*/  @!P1 NANOSLEEP.SYNCS 0x989680 ;  /* 0x009896800000995d */ /* 0x004fea0003900000 */
[----:B------:R-:W2:Y:S02]  /*150a0*/  @!P1 SYNCS.PHASECHK.TRANS64 P1, [R4+URZ+0x16850], R3 ;  /* 0x01685003040095a7 */ /* 0x000ea4000802007f */
[----:B--2---:R-:W-:Y:S05]  /*150b0*/  @!P1 BRA `(.L_x_13734) ;  /* 0xfffffffc00ec9947 */ /* 0x004fea000383ffff */
[----:B------:R-:W-:Y:S05]  /*150c0*/  BRA `(.L_x_13733) ;  /* 0xffffff9400bc7947 */ /* 0x000fea000383ffff */
.L_x_13759:
[----:B------:R-:W3:Y:S01]  /*150d0*/  S2R R17, SR_TID.X ;  /* 0x0000000000117919 */ /* 0x000ee20000002100 */
[----:B------:R-:W-:Y:S02]  /*150e0*/  IMAD.MOV.U32 R12, RZ, RZ, RZ ;  /* 0x000000ffff0c7224 */ /* 0x000fe400078e00ff */
[----:B------:R-:W-:Y:S02]  /*150f0*/  IMAD.MOV.U32 R11, RZ, RZ, 0x1f ;  /* 0x0000001fff0b7424 */ /* 0x000fe400078e00ff */
[----:B------:R-:W-:Y:S01]  /*15100*/  IMAD.MOV.U32 R15, RZ, RZ, -0x1 ;  /* 0xffffffffff0f7424 */ /* 0x000fe200078e00ff */
[----:B---3--:R-:W-:-:S04]  /*15110*/  SHF.R.U32.HI R17, RZ, 0x5, R17 ;  /* 0x00000005ff117819 */ /* 0x008fc80000011611 */
[----:B------:R-:W-:-:S05]  /*15120*/  LOP3.LUT R17, R17, 0x3, RZ, 0xc0, !PT ;  /* 0x0000000311117812 */ /* 0x000fca00078ec0ff */
[----:B------:R-:W-:-:S07]  /*15130*/  IMAD.MOV.U32 R13, RZ, RZ, R17 ;  /* 0x000000ffff0d7224 */ /* 0x000fce00078e0011 */
[----:B012--5:R-:W-:Y:S05]  /*15140*/  WARPSYNC.COLLECTIVE R15, `(.L_x_13812) ;  /* 0x000000000f087348 */ /* 0x027fea0003c00000 */
[----:B------:R3:W4:Y:S02]  /*15150*/  SHFL.IDX P6, R14, R13, R12, R11 ;  /* 0x0000000c0d0e7389 */ /* 0x00072400000c000b */
[----:B012345:R-:W-:Y:S01]  /*15160*/  ENDCOLLECTIVE ;  /* 0x000000000000791b */ /* 0x03ffe20003800000 */
.L_x_13812:
[----:B------:R-:W-:Y:S05]  /*15170*/  BRA `(.L_x_13813) ;  /* 0xffffffc000ec7947 */ /* 0x000fea000383ffff */
.L_x_13762:
[----:B0-----:R0:W1:Y:S02]  /*15180*/  SYNCS.PHASECHK.TRANS64.TRYWAIT P0, [R0+URZ+0x16840], R2 ;  /* 0x01684002000075a7 */ /* 0x001064000800017f */
[----:B-1----:R-:W-:Y:S05]  /*15190*/  @!P0 NANOSLEEP.SYNCS 0x989680 ;  /* 0x009896800000895d */ /* 0x002fea0003900000 */
[----:B------:R-:W1:Y:S02]  /*151a0*/  @!P0 SYNCS.PHASECHK.TRANS64 P0, [R0+URZ+0x16840], R2 ;  /* 0x01684002000085a7 */ /* 0x000e64000800007f */
[----:B-1----:R-:W-:Y:S05]  /*151b0*/  @!P0 BRA `(.L_x_13762) ;  /* 0xfffffffc00f08947 */ /* 0x002fea000383ffff */
[----:B------:R-:W-:Y:S05]  /*151c0*/  BRA `(.L_x_13814) ;  /* 0xffffffc400f47947 */ /* 0x000fea000383ffff */
.L_x_13763:
        /* <DEDUP_REMOVED lines=8> */
.L_x_13816:
[----:B------:R-:W-:Y:S05]  /*15250*/  BSYNC B0 ;  /* 0x0000000000007941 */ /* 0x000fea0003800000 */
.L_x_13815:
        /* <DEDUP_REMOVED lines=9> */
.L_x_13817:
[----:B------:R-:W-:Y:S02]  /*152f0*/  IMAD.MOV.U32 R13, RZ, RZ, R5 ;  /* 0x000000ffff0d7224 */ /* 0x000fe400078e0005 */
[----:B------:R-:W-:Y:S02]  /*15300*/  IMAD.MOV.U32 R12, RZ, RZ, 0x1 ;  /* 0x00000001ff0c7424 */ /* 0x000fe400078e00ff */
[----:B------:R-:W-:-:S07]  /*15310*/  IMAD.MOV.U32 R3, RZ, RZ, R14 ;  /* 0x000000ffff037224 */ /* 0x000fce00078e000e */
[----:B------:R-:W-:Y:S05]  /*15320*/  WARPSYNC.COLLECTIVE R15, `(.L_x_13818) ;  /* 0x000000000f087348 */ /* 0x000fea0003c00000 */
[----:B------:R0:W1:Y:S02]  /*15330*/  SHFL.IDX P6, R14, R13, R12, R11 ;  /* 0x0000000c0d0e7389 */ /* 0x00006400000c000b */
[----:B01----:R-:W-:Y:S01]  /*15340*/  ENDCOLLECTIVE ;  /* 0x000000000000791b */ /* 0x003fe20003800000 */
.L_x_13818:
        /* <DEDUP_REMOVED lines=15> */
.L_x_13819:
[----:B------:R-:W-:Y:S02]  /*15440*/  @P1 IMAD R8, R6, 0x2, R16 ;  /* 0x0000000206081824 */ /* 0x000fe400078e0210 */
[----:B------:R-:W-:Y:S02]  /*15450*/  IMAD.MOV.U32 R13, RZ, RZ, R5 ;  /* 0x000000ffff0d7224 */ /* 0x000fe400078e0005 */
[----:B------:R-:W-:Y:S02]  /*15460*/  IMAD.MOV.U32 R12, RZ, RZ, 0x2 ;  /* 0x00000002ff0c7424 */ /* 0x000fe400078e00ff */
[----:B------:R-:W-:-:S07]  /*15470*/  IMAD.MOV.U32 R3, RZ, RZ, R14 ;  /* 0x000000ffff037224 */ /* 0x000fce00078e000e */
[----:B------:R-:W-:Y:S05]  /*15480*/  WARPSYNC.COLLECTIVE R15, `(.L_x_13820) ;  /* 0x000000000f087348 */ /* 0x000fea0003c00000 */
[----:B------:R0:W1:Y:S02]  /*15490*/  SHFL.IDX P6, R14, R13, R12, R11 ;  /* 0x0000000c0d0e7389 */ /* 0x00006400000c000b */
[----:B01----:R-:W-:Y:S01]  /*154a0*/  ENDCOLLECTIVE ;  /* 0x000000000000791b */ /* 0x003fe20003800000 */
.L_x_13820:
        /* <DEDUP_REMOVED lines=15> */
.L_x_13821:
[----:B------:R-:W-:Y:S02]  /*155a0*/  @P1 IMAD R8, R6, 0x2, R16 ;  /* 0x0000000206081824 */ /* 0x000fe400078e0210 */
[----:B------:R-:W-:Y:S02]  /*155b0*/  IMAD.MOV.U32 R13, RZ, RZ, R5 ;  /* 0x000000ffff0d7224 */ /* 0x000fe400078e0005 */
[----:B------:R-:W-:Y:S02]  /*155c0*/  IMAD.MOV.U32 R12, RZ, RZ, 0x3 ;  /* 0x00000003ff0c7424 */ /* 0x000fe400078e00ff */
[----:B------:R-:W-:-:S07]  /*155d0*/  IMAD.MOV.U32 R3, RZ, RZ, R14 ;  /* 0x000000ffff037224 */ /* 0x000fce00078e000e */
[----:B------:R-:W-:Y:S05]  /*155e0*/  WARPSYNC.COLLECTIVE R15, `(.L_x_13822) ;  /* 0x000000000f087348 */ /* 0x000fea0003c00000 */
[----:B------:R0:W1:Y:S02]  /*155f0*/  SHFL.IDX P6, R14, R13, R12, R11 ;  /* 0x0000000c0d0e7389 */ /* 0x00006400000c000b */
[----:B01----:R-:W-:Y:S01]  /*15600*/  ENDCOLLECTIVE ;  /* 0x000000000000791b */ /* 0x003fe20003800000 */
.L_x_13822:
        /* <DEDUP_REMOVED lines=15> */
.L_x_13823:
[----:B------:R-:W-:Y:S02]  /*15700*/  @P1 IMAD R8, R6, 0x2, R16 ;  /* 0x0000000206081824 */ /* 0x000fe400078e0210 */
[----:B------:R-:W-:Y:S02]  /*15710*/  IMAD.MOV.U32 R13, RZ, RZ, R5 ;  /* 0x000000ffff0d7224 */ /* 0x000fe400078e0005 */
[----:B------:R-:W-:Y:S02]  /*15720*/  IMAD.MOV.U32 R12, RZ, RZ, 0x4 ;  /* 0x00000004ff0c7424 */ /* 0x000fe400078e00ff */
[----:B------:R-:W-:-:S07]  /*15730*/  IMAD.MOV.U32 R3, RZ, RZ, R14 ;  /* 0x000000ffff037224 */ /* 0x000fce00078e000e */
[----:B------:R-:W-:Y:S05]  /*15740*/  WARPSYNC.COLLECTIVE R15, `(.L_x_13824) ;  /* 0x000000000f087348 */ /* 0x000fea0003c00000 */
[----:B------:R0:W1:Y:S02]  /*15750*/  SHFL.IDX P6, R14, R13, R12, R11 ;  /* 0x0000000c0d0e7389 */ /* 0x00006400000c000b */
[----:B01----:R-:W-:Y:S01]  /*15760*/  ENDCOLLECTIVE ;  /* 0x000000000000791b */ /* 0x003fe20003800000 */
.L_x_13824:
        /* <DEDUP_REMOVED lines=15> */
.L_x_13825:
[----:B------:R-:W-:Y:S02]  /*15860*/  @P1 IMAD R8, R6, 0x2, R16 ;  /* 0x0000000206081824 */ /* 0x000fe400078e0210 */
[----:B------:R-:W-:Y:S02]  /*15870*/  IMAD.MOV.U32 R13, RZ, RZ, R5 ;  /* 0x000000ffff0d7224 */ /* 0x000fe400078e0005 */
[----:B------:R-:W-:Y:S02]  /*15880*/  IMAD.MOV.U32 R12, RZ, RZ, 0x5 ;  /* 0x00000005ff0c7424 */ /* 0x000fe400078e00ff */
[----:B------:R-:W-:-:S07]  /*15890*/  IMAD.MOV.U32 R3, RZ, RZ, R14 ;  /* 0x000000ffff037224 */ /* 0x000fce00078e000e */
[----:B------:R-:W-:Y:S05]  /*158a0*/  WARPSYNC.COLLECTIVE R15, `(.L_x_13826) ;  /* 0x000000000f087348 */ /* 0x000fea0003c00000 */
[----:B------:R0:W1:Y:S02]  /*158b0*/  SHFL.IDX P6, R14, R13, R12, R11 ;  /* 0x0000000c0d0e7389 */ /* 0x00006400000c000b */
[----:B01----:R-:W-:Y:S01]  /*158c0*/  ENDCOLLECTIVE ;  /* 0x000000000000791b */ /* 0x003fe20003800000 */
.L_x_13826:
        /* <DEDUP_REMOVED lines=15> */
.L_x_13827:
[----:B------:R-:W-:Y:S02]  /*159c0*/  @P1 IMAD R8, R6, 0x2, R16 ;  /* 0x0000000206081824 */ /* 0x000fe400078e0210 */
[----:B------:R-:W-:Y:S02]  /*159d0*/  IMAD.MOV.U32 R13, RZ, RZ, R5 ;  /* 0x000000ffff0d7224 */ /* 0x000fe400078e0005 */
[----:B------:R-:W-:Y:S02]  /*159e0*/  IMAD.MOV.U32 R12, RZ, RZ, 0x6 ;  /* 0x00000006ff0c7424 */ /* 0x000fe400078e00ff */
[----:B------:R-:W-:-:S07]  /*159f0*/  IMAD.MOV.U32 R3, RZ, RZ, R14 ;  /* 0x000000ffff037224 */ /* 0x000fce00078e000e */
[----:B------:R-:W-:Y:S05]  /*15a00*/  WARPSYNC.COLLECTIVE R15, `(.L_x_13828) ;  /* 0x000000000f087348 */ /* 0x000fea0003c00000 */
[----:B------:R0:W1:Y:S02]  /*15a10*/  SHFL.IDX P6, R14, R13, R12, R11 ;  /* 0x0000000c0d0e7389 */ /* 0x00006400000c000b */
[----:B01----:R-:W-:Y:S01]  /*15a20*/  ENDCOLLECTIVE ;  /* 0x000000000000791b */ /* 0x003fe20003800000 */
.L_x_13828:
        /* <DEDUP_REMOVED lines=15> */
.L_x_13829:
[----:B------:R-:W-:Y:S02]  /*15b20*/  @P1 IMAD R8, R6, 0x2, R16 ;  /* 0x0000000206081824 */ /* 0x000fe400078e0210 */
[----:B------:R-:W-:Y:S02]  /*15b30*/  IMAD.MOV.U32 R13, RZ, RZ, R5 ;  /* 0x000000ffff0d7224 */ /* 0x000fe400078e0005 */
[----:B------:R-:W-:Y:S02]  /*15b40*/  IMAD.MOV.U32 R12, RZ, RZ, 0x7 ;  /* 0x00000007ff0c7424 */ /* 0x000fe400078e00ff */
[----:B------:R-:W-:-:S07]  /*15b50*/  IMAD.MOV.U32 R3, RZ, RZ, R14 ;  /* 0x000000ffff037224 */ /* 0x000fce00078e000e */
[----:B------:R-:W-:Y:S05]  /*15b60*/  WARPSYNC.COLLECTIVE R15, `(.L_x_13830) ;  /* 0x000000000f087348 */ /* 0x000fea0003c00000 */
[----:B------:R0:W1:Y:S02]  /*15b70*/  SHFL.IDX P6, R14, R13, R12, R11 ;  /* 0x0000000c0d0e7389 */ /* 0x00006400000c000b */
[----:B01----:R-:W-:Y:S01]  /*15b80*/  ENDCOLLECTIVE ;  /* 0x000000000000791b */ /* 0x003fe20003800000 */
.L_x_13830:
        /* <DEDUP_REMOVED lines=14> */
.L_x_13831:
[----:B------:R-:W-:Y:S05]  /*15c70*/  BRA `(.L_x_13832) ;  /* 0xffffffc000f47947 */ /* 0x000fea000383ffff */
.L_x_13768:
        /* <DEDUP_REMOVED lines=8> */
.L_x_13833:
[C---:B------:R-:W-:Y:S01]  /*15d00*/  VIADD R8, R6.reuse, 0x10 ;  /* 0x0000001006087836 */ /* 0x040fe20000000000 */
[----:B------:R-:W-:Y:S01]  /*15d10*/  ISETP.GE.AND P1, PT, R6, UR38, PT ;  /* 0x0000002606007c0c */ /* 0x000fe2000bf26270 */
[----:B------:R-:W-:Y:S02]  /*15d20*/  IMAD.MOV.U32 R13, RZ, RZ, R0 ;  /* 0x000000ffff0d7224 */ /* 0x000fe400078e0000 */
[----:B------:R-:W-:-:S10]  /*15d30*/  IMAD.MOV.U32 R2, RZ, RZ, R14 ;  /* 0x000000ffff027224 */ /* 0x000fd400078e000e */
[----:B------:R-:W-:Y:S05]  /*15d40*/  WARPSYNC.COLLECTIVE R15, `(.L_x_13834) ;  /* 0x000000000f087348 */ /* 0x000fea0003c00000 */
[----:B------:R0:W1:Y:S02]  /*15d50*/  SHFL.IDX P6, R14, R13, R12, R11 ;  /* 0x0000000c0d0e7389 */ /* 0x00006400000c000b */
[----:B01----:R-:W-:Y:S01]  /*15d60*/  ENDCOLLECTIVE ;  /* 0x000000000000791b */ /* 0x003fe20003800000 */
.L_x_13834:
[----:B------:R-:W-:Y:S02]  /*15d70*/  IMAD.MOV.U32 R13, RZ, RZ, R4 ;  /* 0x000000ffff0d7224 */ /* 0x000fe400078e0004 */
[----:B------:R-:W-:Y:S02]  /*15d80*/  IMAD.MOV.U32 R12, RZ, RZ, 0x1 ;  /* 0x00000001ff0c7424 */ /* 0x000fe400078e00ff */
[----:B------:R-:W-:-:S07]  /*15d90*/  IMAD.MOV.U32 R3, RZ, RZ, R14 ;  /* 0x000000ffff037224 */ /* 0x000fce00078e000e */
[----:B------:R-:W-:Y:S05]  /*15da0*/  WARPSYNC.COLLECTIVE R15, `(.L_x_13835) ;  /* 0x000000000f087348 */ /* 0x000fea0003c00000 */
[----:B------:R0:W1:Y:S02]  /*15db0*/  SHFL.IDX P6, R14, R13, R12, R11 ;  /* 0x0000000c0d0e7389 */ /* 0x00006400000c000b */
[----:B01----:R-:W-:Y:S01]  /*15dc0*/  ENDCOLLECTIVE ;  /* 0x000000000000791b */ /* 0x003fe20003800000 */
.L_x_13835:
        /* <DEDUP_REMOVED lines=15> */
.L_x_13836:
[----:B------:R-:W-:Y:S02]  /*15ec0*/  IMAD.MOV.U32 R13, RZ, RZ, R4 ;  /* 0x000000ffff0d7224 */ /* 0x000fe400078e0004 */
[----:B------:R-:W-:Y:S02]  /*15ed0*/  IMAD.MOV.U32 R12, RZ, RZ, 0x2 ;  /* 0x00000002ff0c7424 */ /* 0x000fe400078e00ff */
[----:B------:R-:W-:-:S07]  /*15ee0*/  IMAD.MOV.U32 R3, RZ, RZ, R14 ;  /* 0x000000ffff037224 */ /* 0x000fce00078e000e */
[----:B------:R-:W-:Y:S05]  /*15ef0*/  WARPSYNC.COLLECTIVE R15, `(.L_x_13837) ;  /* 0x000000000f087348 */ /* 0x000fea0003c00000 */
[----:B------:R0:W1:Y:S02]  /*15f00*/  SHFL.IDX P6, R14, R13, R12, R11 ;  /* 0x0000000c0d0e7389 */ /* 0x00006400000c000b */
[----:B01----:R-:W-:Y:S01]  /*15f10*/  ENDCOLLECTIVE ;  /* 0x000000000000791b */ /* 0x003fe20003800000 */
.L_x_13837:
        /* <DEDUP_REMOVED lines=11> */
[----:B------:R-:W-:Y:S01]  /*15fd0*/  ISETP.GE.AND P1, PT, R2, UR38, PT ;  /* 0x0000002602007c0c */ /* 0x000fe2000bf26270 */
[----:B------:R-:W-:-:S12]  /*15fe0*/  IMAD.MOV.U32 R2, RZ, RZ, R14 ;  /* 0x000000ffff027224 */ /* 0x000fd800078e000e */
[----:B------:R-:W-:Y:S05]  /*15ff0*/  WARPSYNC.COLLECTIVE R15, `(.L_x_13838) ;  /* 0x000000000f087348 */ /* 0x000fea0003c00000 */
[----:B------:R0:W1:Y:S02]  /*16000*/  SHFL.IDX P6, R14, R13, R12, R11 ;  /* 0x0000000c0d0e7389 */ /* 0x00006400000c000b */
[----:B01----:R-:W-:Y:S01]  /*16010*/  ENDCOLLECTIVE ;  /* 0x000000000000791b */ /* 0x003fe20003800000 */
.L_x_13838:
[----:B------:R-:W-:Y:S02]  /*16020*/  IMAD.MOV.U32 R13, RZ, RZ, R4 ;  /* 0x000000ffff0d7224 */ /* 0x000fe400078e0004 */
[----:B------:R-:W-:Y:S02]  /*16030*/  IMAD.MOV.U32 R12, RZ, RZ, 0x3 ;  /* 0x00000003ff0c7424 */ /* 0x000fe400078e00ff */
[----:B------:R-:W-:-:S07]  /*16040*/  IMAD.MOV.U32 R3, RZ, RZ, R14 ;  /* 0x000000ffff037224 */ /* 0x000fce00078e000e */
[----:B------:R-:W-:Y:S05]  /*16050*/  WARPSYNC.COLLECTIVE R15, `(.L_x_13839) ;  /* 0x000000000f087348 */ /* 0x000fea0003c00000 */
[----:B------:R0:W1:Y:S02]  /*16060*/  SHFL.IDX P6, R14, R13, R12, R11 ;  /* 0x0000000c0d0e7389 */ /* 0x00006400000c000b */
[----:B01----:R-:W-:Y:S01]  /*16070*/  ENDCOLLECTIVE ;  /* 0x000000000000791b */ /* 0x003fe20003800000 */
.L_x_13839:
        /* <DEDUP_REMOVED lines=16> */
.L_x_13840:
[----:B------:R-:W-:Y:S02]  /*16180*/  IMAD.MOV.U32 R13, RZ, RZ, R4 ;  /* 0x000000ffff0d7224 */ /* 0x000fe400078e0004 */
[----:B------:R-:W-:Y:S02]  /*16190*/  IMAD.MOV.U32 R12, RZ, RZ, 0x4 ;  /* 0x00000004ff0c7424 */ /* 0x000fe400078e00ff */
[----:B------:R-:W-:-:S07]  /*161a0*/  IMAD.MOV.U32 R3, RZ, RZ, R14 ;  /* 0x000000ffff037224 */ /* 0x000fce00078e000e */
[----:B------:R-:W-:Y:S05]  /*161b0*/  WARPSYNC.COLLECTIVE R15, `(.L_x_13841) ;  /* 0x000000000f087348 */ /* 0x000fea0003c00000 */
[----:B------:R0:W1:Y:S02]  /*161c0*/  SHFL.IDX P6, R14, R13, R12, R11 ;  /* 0x0000000c0d0e7389 */ /* 0x00006400000c000b */
[----:B01----:R-:W-:Y:S01]  /*161d0*/  ENDCOLLECTIVE ;  /* 0x000000000000791b */ /* 0x003fe20003800000 */
.L_x_13841:
        /* <DEDUP_REMOVED lines=16> */
.L_x_13842:
[----:B------:R-:W-:Y:S02]  /*162e0*/  IMAD.MOV.U32 R13, RZ, RZ, R4 ;  /* 0x000000ffff0d7224 */ /* 0x000fe400078e0004 */
[----:B------:R-:W-:Y:S02]  /*162f0*/  IMAD.MOV.U32 R12, RZ, RZ, 0x5 ;  /* 0x00000005ff0c7424 */ /* 0x000fe400078e00ff */
[----:B------:R-:W-:-:S07]  /*16300*/  IMAD.MOV.U32 R3, RZ, RZ, R14 ;  /* 0x000000ffff037224 */ /* 0x000fce00078e000e */
[----:B------:R-:W-:Y:S05]  /*16310*/  WARPSYNC.COLLECTIVE R15, `(.L_x_13843) ;  /* 0x000000000f087348 */ /* 0x000fea0003c00000 */
[----:B------:R0:W1:Y:S02]  /*16320*/  SHFL.IDX P6, R14, R13, R12, R11 ;  /* 0x0000000c0d0e7389 */ /* 0x00006400000c000b */
[----:B01----:R-:W-:Y:S01]  /*16330*/  ENDCOLLECTIVE ;  /* 0x000000000000791b */ /* 0x003fe20003800000 */
.L_x_13843:
        /* <DEDUP_REMOVED lines=16> */
.L_x_13844:
[----:B------:R-:W-:Y:S02]  /*16440*/  IMAD.MOV.U32 R13, RZ, RZ, R4 ;  /* 0x000000ffff0d7224 */ /* 0x000fe400078e0004 */
[----:B------:R-:W-:Y:S02]  /*16450*/  IMAD.MOV.U32 R12, RZ, RZ, 0x6 ;  /* 0x00000006ff0c7424 */ /* 0x000fe400078e00ff */
[----:B------:R-:W-:-:S07]  /*16460*/  IMAD.MOV.U32 R3, RZ, RZ, R14 ;  /* 0x000000ffff037224 */ /* 0x000fce00078e000e */
[----:B------:R-:W-:Y:S05]  /*16470*/  WARPSYNC.COLLECTIVE R15, `(.L_x_13845) ;  /* 0x000000000f087348 */ /* 0x000fea0003c00000 */
[----:B------:R0:W1:Y:S02]  /*16480*/  SHFL.IDX P6, R14, R13, R12, R11 ;  /* 0x0000000c0d0e7389 */ /* 0x00006400000c000b */
[----:B01----:R-:W-:Y:S01]  /*16490*/  ENDCOLLECTIVE ;  /* 0x000000000000791b */ /* 0x003fe20003800000 */
.L_x_13845:
        /* <DEDUP_REMOVED lines=16> */
.L_x_13846:
[----:B------:R-:W-:Y:S02]  /*165a0*/  IMAD.MOV.U32 R13, RZ, RZ, R4 ;  /* 0x000000ffff0d7224 */ /* 0x000fe400078e0004 */
[----:B------:R-:W-:Y:S02]  /*165b0*/  IMAD.MOV.U32 R12, RZ, RZ, 0x7 ;  /* 0x00000007ff0c7424 */ /* 0x000fe400078e00ff */
[----:B------:R-:W-:-:S07]  /*165c0*/  IMAD.MOV.U32 R3, RZ, RZ, R14 ;  /* 0x000000ffff037224 */ /* 0x000fce00078e000e */
[----:B------:R-:W-:Y:S05]  /*165d0*/  WARPSYNC.COLLECTIVE R15, `(.L_x_13847) ;  /* 0x000000000f087348 */ /* 0x000fea0003c00000 */
[----:B------:R0:W1:Y:S02]  /*165e0*/  SHFL.IDX P6, R14, R13, R12, R11 ;  /* 0x0000000c0d0e7389 */ /* 0x00006400000c000b */
[----:B01----:R-:W-:Y:S01]  /*165f0*/  ENDCOLLECTIVE ;  /* 0x000000000000791b */ /* 0x003fe20003800000 */
.L_x_13847:
        /* <DEDUP_REMOVED lines=10> */
.L_x_13848:
[----:B------:R-:W-:Y:S01]  /*166a0*/  @!PT LDS RZ, [RZ] ;  /* 0x00000000fffff984 */ /* 0x000fe20000000800 */
[----:B------:R-:W-:Y:S01]  /*166b0*/  @!PT LDS RZ, [RZ] ;  /* 0x00000000fffff984 */ /* 0x000fe20000000800 */
[----:B------:R-:W-:Y:S01]  /*166c0*/  @!PT LDS RZ, [RZ] ;  /* 0x00000000fffff984 */ /* 0x000fe20000000800 */
[----:B------:R0:W-:Y:S01]  /*166d0*/  @!P1 LDGSTS.E.BYPASS.LTC128B.128 [R9+0xb400], desc[UR52][R2.64], !P5 ;  /* 0x0b40000002099fae */ /* 0x0001e2000e901d74 */
[----:B------:R-:W-:Y:S02]  /*166e0*/  IMAD.MOV.U32 R13, RZ, RZ, R7 ;  /* 0x000000ffff0d7224 */ /* 0x000fe400078e0007 */
[----:B0-----:R-:W-:Y:S02]  /*166f0*/  VIADD R2, R6, 0x70 ;  /* 0x0000007006027836 */ /* 0x001fe40000000000 */
[----:B------:R-:W-:-:S03]  /*16700*/  IMAD.MOV.U32 R12, RZ, RZ, RZ ;  /* 0x000000ffff0c7224 */ /* 0x000fc600078e00ff */
[----:B------:R-:W-:Y:S01]  /*16710*/  ISETP.GE.AND P1, PT, R2, UR38, PT ;  /* 0x0000002602007c0c */ /* 0x000fe2000bf26270 */
[----:B------:R-:W-:-:S12]  /*16720*/  IMAD.MOV.U32 R0, RZ, RZ, R14 ;  /* 0x000000ffff007224 */ /* 0x000fd800078e000e */
[----:B------:R-:W-:Y:S05]  /*16730*/  WARPSYNC.COLLECTIVE R15, `(.L_x_13849) ;  /* 0x000000000f087348 */ /* 0x000fea0003c00000 */
[----:B------:R0:W1:Y:S02]  /*16740*/  SHFL.IDX P6, R14, R13, R12, R11 ;  /* 0x0000000c0d0e7389 */ /* 0x00006400000c000b */
[----:B01----:R-:W-:Y:S01]  /*16750*/  ENDCOLLECTIVE ;  /* 0x000000000000791b */ /* 0x003fe20003800000 */
.L_x_13849:
[----:B------:R-:W-:Y:S01]  /*16760*/  @!P1 LEA R2, P0, R10, R0, 0x1 ;  /* 0x000000000a029211 */ /* 0x000fe200078008ff */
[----:B------:R-:W-:-:S04]  /*16770*/  VIADD R0, R6, 0x80 ;  /* 0x0000008006007836 */ /* 0x000fc80000000000 */
[----:B------:R-:W-:Y:S02]  /*16780*/  @!P1 IMAD.X R3, RZ, RZ, R4, P0 ;  /* 0x000000ffff039224 */ /* 0x000fe400000e0604 */
[----:B------:R-:W-:-:S03]  /*16790*/  IMAD.MOV.U32 R13, RZ, RZ, R5 ;  /* 0x000000ffff0d7224 */ /* 0x000fc600078e0005 */
[----:B------:R-:W-:Y:S01]  /*167a0*/  @!PT LDS RZ, [RZ] ;  /* 0x00000000fffff984 */ /* 0x000fe20000000800 */
[----:B------:R-:W-:Y:S01]  /*167b0*/  @!PT LDS RZ, [RZ] ;  /* 0x00000000fffff984 */ /* 0x000fe20000000800 */
[----:B------:R-:W-:Y:S01]  /*167c0*/  @!PT LDS RZ, [RZ] ;  /* 0x00000000fffff984 */ /* 0x000fe20000000800 */
[----:B------:R0:W-:Y:S01]  /*167d0*/  @!P1 LDGSTS.E.BYPASS.LTC128B.128 [R9+0xbc00], desc[UR52][R2.64], !P5 ;  /* 0x0bc0000002099fae */ /* 0x0001e2000e901d74 */
[----:B------:R-:W-:Y:S01]  /*167e0*/  ISETP.GE.AND P1, PT, R0, UR38, PT ;  /* 0x0000002600007c0c */ /* 0x000fe2000bf26270 */
[----:B------:R-:W-:-:S12]  /*167f0*/  IMAD.MOV.U32 R0, RZ, RZ, R14 ;  /* 0x000000ffff007224 */ /* 0x000fd800078e000e */
[----:B0-----:R-:W-:Y:S05]  /*16800*/  WARPSYNC.COLLECTIVE R15, `(.L_x_13850) ;  /* 0x000000000f087348 */ /* 0x001fea0003c00000 */
[----:B------:R1:W2:Y:S02]  /*16810*/  SHFL.IDX P6, R14, R13, R12, R11 ;  /* 0x0000000c0d0e7389 */ /* 0x0002a400000c000b */
[----:B012---:R-:W-:Y:S01]  /*16820*/  ENDCOLLECTIVE ;  /* 0x000000000000791b */ /* 0x007fe20003800000 */
.L_x_13850:
[----:B------:R-:W-:Y:S02]  /*16830*/  IMAD.MOV.U32 R13, RZ, RZ, R7 ;  /* 0x000000ffff0d7224 */ /* 0x000fe400078e0007 */
[----:B------:R-:W-:Y:S01]  /*16840*/  IMAD.MOV.U32 R12, RZ, RZ, 0x1 ;  /* 0x00000001ff0c7424 */ /* 0x000fe200078e00ff */
[----:B------:R-:W-:-:S13]  /*16850*/  @!P1 LEA R2, P0, R10, R14, 0x1 ;  /* 0x0000000e0a029211 */ /* 0x000fda00078008ff */
[----:B------:R-:W-:Y:S05]  /*16860*/  WARPSYNC.COLLECTIVE R15, `(.L_x_13851) ;  /* 0x000000000f087348 */ /* 0x000fea0003c00000 */
[----:B------:R0:W1:Y:S02]  /*16870*/  SHFL.IDX P6, R14, R13, R12, R11 ;  /* 0x0000000c0d0e7389 */ /* 0x00006400000c000b */
[----:B01----:R-:W-:Y:S01]  /*16880*/  ENDCOLLECTIVE ;  /* 0x000000000000791b */ /* 0x003fe20003800000 */
.L_x_13851:
[----:B------:R-:W-:Y:S02]  /*16890*/  @!P1 IMAD.X R3, RZ, RZ, R0, P0 ;  /* 0x000000ffff039224 */ /* 0x000fe400000e0600 */
[----:B------:R-:W-:-:S03]  /*168a0*/  VIADD R0, R6, 0x90 ;  /* 0x0000009006007836 */ /* 0x000fc60000000000 */
[----:B------:R-:W-:Y:S01]  /*168b0*/  @!PT LDS RZ, [RZ] ;  /* 0x00000000fffff984 */ /* 0x000fe20000000800 */
[----:B------:R-:W-:Y:S01]  /*168c0*/  @!PT LDS RZ, [RZ] ;  /* 0x00000000fffff984 */ /* 0x000fe20000000800 */
[----:B------:R-:W-:Y:S01]  /*168d0*/  @!PT LDS RZ, [RZ] ;  /* 0x00000000fffff984 */ /* 0x000fe20000000800 */
[----:B------:R0:W-:Y:S02]  /*168e0*/  @!P1 LDGSTS.E.BYPASS.LTC128B.128 [R9+0xc400], desc[UR52][R2.64], !P5 ;  /* 0x0c40000002099fae */ /* 0x0001e4000e901d74 */
[----:B------:R-:W-:Y:S01]  /*168f0*/  ISETP.GE.AND P1, PT, R0, UR38, PT ;  /* 0x0000002600007c0c */ /* 0x000fe2000bf26270 */
[----:B------:R-:W-:Y:S02]  /*16900*/  IMAD.MOV.U32 R13, RZ, RZ, R5 ;  /* 0x000000ffff0d7224 */ /* 0x000fe400078e0005 */
[----:B------:R-:W-:-:S10]  /*16910*/  IMAD.MOV.U32 R0, RZ, RZ, R14 ;  /* 0x000000ffff007224 */ /* 0x000fd400078e000e */
[----:B0-----:R-:W-:Y:S05]  /*16920*/  WARPSYNC.COLLECTIVE R15, `(.L_x_13852) ;  /* 0x000000000f087348 */ /* 0x001fea0003c00000 */
[----:B------:R1:W2:Y:S02]  /*16930*/  SHFL.IDX P6, R14, R13, R12, R11 ;  /* 0x0000000c0d0e7389 */ /* 0x0002a400000c000b */
[----:B012---:R-:W-:Y:S01]  /*16940*/  ENDCOLLECTIVE ;  /* 0x000000000000791b */ /* 0x007fe20003800000 */
.L_x_13852:
[----:B------:R-:W-:Y:S02]  /*16950*/  IMAD.MOV.U32 R13, RZ, RZ, R7 ;  /* 0x000000ffff0d7224 */ /* 0x000fe400078e0007 */
[----:B------:R-:W-:Y:S02]  /*16960*/  IMAD.MOV.U32 R12, RZ, RZ, 0x2 ;  /* 0x00000002ff0c7424 */ /* 0x000fe400078e00ff */
[----:B------:R-:W-:-:S07]  /*16970*/  IMAD.MOV.U32 R2, RZ, RZ, R14 ;  /* 0x000000ffff027224 */ /* 0x000fce00078e000e */
[----:B------:R-:W-:Y:S05]  /*16980*/  WARPSYNC.COLLECTIVE R15, `(.L_x_13853) ;  /* 0x000000000f087348 */ /* 0x000fea0003c00000 */
[----:B------:R0:W1:Y:S02]  /*16990*/  SHFL.IDX P6, R14, R13, R12, R11 ;  /* 0x0000000c0d0e7389 */ /* 0x00006400000c000b */
[----:B01----:R-:W-:Y:S01]  /*169a0*/  ENDCOLLECTIVE ;  /* 0x000000000000791b */ /* 0x003fe20003800000 */
.L_x_13853:
[----:B------:R-:W-:-:S05]  /*169b0*/  @!P1 LEA R2, P0, R10, R2, 0x1 ;  /* 0x000000020a029211 */ /* 0x000fca00078008ff */
[----:B------:R-:W-:-:S05]  /*169c0*/  @!P1 IMAD.X R3, RZ, RZ, R0, P0 ;  /* 0x000000ffff039224 */ /* 0x000fca00000e0600 */
[----:B------:R-:W-:Y:S01]  /*169d0*/  @!PT LDS RZ, [RZ] ;  /* 0x00000000fffff984 */ /* 0x000fe20000000800 */
[----:B------:R-:W-:Y:S01]  /*169e0*/  @!PT LDS RZ, [RZ] ;  /* 0x00000000fffff984 */ /* 0x000fe20000000800 */
[----:B------:R-:W-:Y:S01]  /*169f0*/  @!PT LDS RZ, [RZ] ;  /* 0x00000000fffff984 */ /* 0x000fe20000000800 */
[----:B------:R0:W-:Y:S01]  /*16a00*/  @!P1 LDGSTS.E.BYPASS.LTC128B.128 [R9+0xcc00], desc[UR52][R2.64], !P5 ;  /* 0x0cc0000002099fae */ /* 0x0001e2000e901d74 */
[----:B------:R-:W-:Y:S02]  /*16a10*/  IMAD.MOV.U32 R13, RZ, RZ, R5 ;  /* 0x000000ffff0d7224 */ /* 0x000fe400078e0005 */
[----:B------:R-:W-:-:S07]  /*16a20*/  IMAD.MOV.U32 R0, RZ, RZ, R14 ;  /* 0x000000ffff007224 */ /* 0x000fce00078e000e */
[----:B0-----:R-:W-:Y:S05]  /*16a30*/  WARPSYNC.COLLECTIVE R15, `(.L_x_13854) ;  /* 0x000000000f087348 */ /* 0x001fea0003c00000 */
[----:B------:R1:W2:Y:S02]  /*16a40*/  SHFL.IDX P6, R14, R13, R12, R11 ;  /* 0x0000000c0d0e7389 */ /* 0x0002a400000c000b */
[----:B012---:R-:W-:Y:S01]  /*16a50*/  ENDCOLLECTIVE ;  /* 0x000000000000791b */ /* 0x007fe20003800000 */
.L_x_13854:
[----:B------:R-:W-:-:S05]  /*16a60*/  VIADD R3, R6, 0xa0 ;  /* 0x000000a006037836 */ /* 0x000fca0000000000 */
[----:B------:R-:W-:Y:S01]  /*16a70*/  ISETP.GE.AND P1, PT, R3, UR38, PT ;  /* 0x0000002603007c0c */ /* 0x000fe2000bf26270 */
[----:B------:R-:W-:Y:S02]  /*16a80*/  IMAD.MOV.U32 R13, RZ, RZ, R7 ;  /* 0x000000ffff0d7224 */ /* 0x000fe400078e0007 */
[----:B------:R-:W-:Y:S02]  /*16a90*/  IMAD.MOV.U32 R12, RZ, RZ, 0x3 ;  /* 0x00000003ff0c7424 */ /* 0x000fe400078e00ff */
[----:B------:R-:W-:-:S08]  /*16aa0*/  IMAD.MOV.U32 R2, RZ, RZ, R14 ;  /* 0x000000ffff027224 */ /* 0x000fd000078e000e */
[----:B------:R-:W-:Y:S05]  /*16ab0*/  WARPSYNC.COLLECTIVE R15, `(.L_x_13855) ;  /* 0x000000000f087348 */ /* 0x000fea0003c00000 */
[----:B------:R0:W1:Y:S02]  /*16ac0*/  SHFL.IDX P6, R14, R13, R12, R11 ;  /* 0x0000000c0d0e7389 */ /* 0x00006400000c000b */
[----:B01----:R-:W-:Y:S01]  /*16ad0*/  ENDCOLLECTIVE ;  /* 0x000000000000791b */ /* 0x003fe20003800000 */
.L_x_13855:
        /* <DEDUP_REMOVED lines=11> */
.L_x_13856:
[----:B------:R-:W-:Y:S05]  /*16b90*/  BRA `(.L_x_13857) ;  /* 0xffffffc000b07947 */ /* 0x000fea000383ffff */
.L_x_13771:
[----:B0-----:R0:W1:Y:S02]  /*16ba0*/  SYNCS.PHASECHK.TRANS64.TRYWAIT P0, [R16+URZ+0x16820], R3 ;  /* 0x01682003100075a7 */ /* 0x001064000800017f */
[----:B-1----:R-:W-:Y:S05]  /*16bb0*/  @!P0 NANOSLEEP.SYNCS 0x989680 ;  /* 0x009896800000895d */ /* 0x002fea0003900000 */
[----:B------:R-:W1:Y:S02]  /*16bc0*/  @!P0 SYNCS.PHASECHK.TRANS64 P0, [R16+URZ+0x16820], R3 ;  /* 0x01682003100085a7 */ /* 0x000e64000800007f */
[----:B-1----:R-:W-:Y:S05]  /*16bd0*/  @!P0 BRA `(.L_x_13771) ;  /* 0xfffffffc00f08947 */ /* 0x002fea000383ffff */
[----:B------:R-:W-:Y:S05]  /*16be0*/  BRA `(.L_x_13858) ;  /* 0xffffffc4000c7947 */ /* 0x000fea000383ffff */
.L_x_13775:
[----:B0-----:R0:W1:Y:S02]  /*16bf0*/  SYNCS.PHASECHK.TRANS64.TRYWAIT P0, [R5+URZ+0x16840], R2 ;  /* 0x01684002050075a7 */ /* 0x001064000800017f */
[----:B-1----:R-:W-:Y:S05]  /*16c00*/  @!P0 NANOSLEEP.SYNCS 0x989680 ;  /* 0x009896800000895d */ /* 0x002fea0003900000 */
[----:B------:R-:W1:Y:S02]  /*16c10*/  @!P0 SYNCS.PHASECHK.TRANS64 P0, [R5+URZ+0x16840], R2 ;  /* 0x01684002050085a7 */ /* 0x000e64000800007f */
[----:B-1----:R-:W-:Y:S05]  /*16c20*/  @!P0 BRA `(.L_x_13775) ;  /* 0xfffffffc00f08947 */ /* 0x002fea000383ffff */
[----:B------:R-:W-:Y:S05]  /*16c30*/  BRA `(.L_x_13859) ;  /* 0xffffffc400d87947 */ /* 0x000fea000383ffff */
.L_x_13776:
        /* <DEDUP_REMOVED lines=8> */
.L_x_13861:
[----:B------:R-:W-:Y:S05]  /*16cc0*/  BSYNC B1 ;  /* 0x0000000000017941 */ /* 0x000fea0003800000 */
.L_x_13860:
        /* <DEDUP_REMOVED lines=10> */
.L_x_13862:
        /* <DEDUP_REMOVED lines=8> */
.L_x_13863:
[----:B------:R-:W-:-:S05]  /*16df0*/  IMAD.SHL.U32 R7, R7, 0x2, RZ ;  /* 0x0000000207077824 */ /* 0x000fca00078e00ff */
[----:B------:R-:W-:-:S05]  /*16e00*/  IADD3 R2, P0, R2, R7, RZ ;  /* 0x0000000702027210 */ /* 0x000fca0007f1e0ff */
[----:B------:R-:W-:Y:S02]  /*16e10*/  IMAD.X R3, RZ, RZ, R3, P0 ;  /* 0x000000ffff037224 */ /* 0x000fe400000e0603 */
[----:B------:R-:W-:-:S03]  /*16e20*/  IMAD.MOV.U32 R13, RZ, RZ, R8 ;  /* 0x000000ffff0d7224 */ /* 0x000fc600078e0008 */
        /* <DEDUP_REMOVED lines=8> */
.L_x_13864:
[----:B------:R-:W-:Y:S02]  /*16eb0*/  IMAD.MOV.U32 R13, RZ, RZ, R10 ;  /* 0x000000ffff0d7224 */ /* 0x000fe400078e000a */
[----:B------:R-:W-:Y:S02]  /*16ec0*/  IMAD.MOV.U32 R12, RZ, RZ, 0x2 ;  /* 0x00000002ff0c7424 */ /* 0x000fe400078e00ff */
[----:B------:R-:W-:-:S07]  /*16ed0*/  IMAD.MOV.U32 R2, RZ, RZ, R14 ;  /* 0x000000ffff027224 */ /* 0x000fce00078e000e */
[----:B------:R-:W-:Y:S05]  /*16ee0*/  WARPSYNC.COLLECTIVE R15, `(.L_x_13865) ;  /* 0x000000000f087348 */ /* 0x000fea0003c00000 */
[----:B------:R0:W1:Y:S02]  /*16ef0*/  SHFL.IDX P6, R14, R13, R12, R11 ;  /* 0x0000000c0d0e7389 */ /* 0x00006400000c000b */
[----:B01----:R-:W-:Y:S01]  /*16f00*/  ENDCOLLECTIVE ;  /* 0x000000000000791b */ /* 0x003fe20003800000 */
.L_x_13865:
        /* <DEDUP_REMOVED lines=11> */
.L_x_13866:
[----:B------:R-:W-:Y:S02]  /*16fc0*/  IMAD.MOV.U32 R13, RZ, RZ, R10 ;  /* 0x000000ffff0d7224 */ /* 0x000fe400078e000a */
[----:B------:R-:W-:Y:S02]  /*16fd0*/  IMAD.MOV.U32 R12, RZ, RZ, 0x3 ;  /* 0x00000003ff0c7424 */ /* 0x000fe400078e00ff */
[----:B------:R-:W-:-:S07]  /*16fe0*/  IMAD.MOV.U32 R2, RZ, RZ, R14 ;  /* 0x000000ffff027224 */ /* 0x000fce00078e000e */
[----:B------:R-:W-:Y:S05]  /*16ff0*/  WARPSYNC.COLLECTIVE R15, `(.L_x_13867) ;  /* 0x000000000f087348 */ /* 0x000fea0003c00000 */
[----:B------:R0:W1:Y:S02]  /*17000*/  SHFL.IDX P6, R14, R13, R12, R11 ;  /* 0x0000000c0d0e7389 */ /* 0x00006400000c000b */
[----:B01----:R-:W-:Y:S01]  /*17010*/  ENDCOLLECTIVE ;  /* 0x000000000000791b */ /* 0x003fe20003800000 */
.L_x_13867:
        /* <DEDUP_REMOVED lines=11> */
.L_x_13868:
[----:B------:R-:W-:Y:S02]  /*170d0*/  IMAD.MOV.U32 R13, RZ, RZ, R10 ;  /* 0x000000ffff0d7224 */ /* 0x000fe400078e000a */
[----:B------:R-:W-:Y:S02]  /*170e0*/  IMAD.MOV.U32 R12, RZ, RZ, 0x4 ;  /* 0x00000004ff0c7424 */ /* 0x000fe400078e00ff */
[----:B------:R-:W-:-:S07]  /*170f0*/  IMAD.MOV.U32 R2, RZ, RZ, R14 ;  /* 0x000000ffff027224 */ /* 0x000fce00078e000e */
[----:B------:R-:W-:Y:S05]  /*17100*/  WARPSYNC.COLLECTIVE R15, `(.L_x_13869) ;  /* 0x000000000f087348 */ /* 0x000fea0003c00000 */
[----:B------:R0:W1:Y:S02]  /*17110*/  SHFL.IDX P6, R14, R13, R12, R11 ;  /* 0x0000000c0d0e7389 */ /* 0x00006400000c000b */
[----:B01----:R-:W-:Y:S01]  /*17120*/  ENDCOLLECTIVE ;  /* 0x000000000000791b */ /* 0x003fe20003800000 */
.L_x_13869:
        /* <DEDUP_REMOVED lines=11> */
.L_x_13870:
[----:B------:R-:W-:Y:S02]  /*171e0*/  IMAD.MOV.U32 R13, RZ, RZ, R10 ;  /* 0x000000ffff0d7224 */ /* 0x000fe400078e000a */
[----:B------:R-:W-:Y:S02]  /*171f0*/  IMAD.MOV.U32 R12, RZ, RZ, 0x5 ;  /* 0x00000005ff0c7424 */ /* 0x000fe400078e00ff */
[----:B------:R-:W-:-:S07]  /*17200*/  IMAD.MOV.U32 R2, RZ, RZ, R14 ;  /* 0x000000ffff027224 */ /* 0x000fce00078e000e */
[----:B------:R-:W-:Y:S05]  /*17210*/  WARPSYNC.COLLECTIVE R15, `(.L_x_13871) ;  /* 0x000000000f087348 */ /* 0x000fea0003c00000 */
[----:B------:R0:W1:Y:S02]  /*17220*/  SHFL.IDX P6, R14, R13, R12, R11 ;  /* 0x0000000c0d0e7389 */ /* 0x00006400000c000b */
[----:B01----:R-:W-:Y:S01]  /*17230*/  ENDCOLLECTIVE ;  /* 0x000000000000791b */ /* 0x003fe20003800000 */
.L_x_13871:
        /* <DEDUP_REMOVED lines=11> */
.L_x_13872:
[----:B------:R-:W-:Y:S02]  /*172f0*/  IMAD.MOV.U32 R13, RZ, RZ, R10 ;  /* 0x000000ffff0d7224 */ /* 0x000fe400078e000a */
[----:B------:R-:W-:Y:S02]  /*17300*/  IMAD.MOV.U32 R12, RZ, RZ, 0x6 ;  /* 0x00000006ff0c7424 */ /* 0x000fe400078e00ff */
[----:B------:R-:W-:-:S07]  /*17310*/  IMAD.MOV.U32 R2, RZ, RZ, R14 ;  /* 0x000000ffff027224 */ /* 0x000fce00078e000e */
[----:B------:R-:W-:Y:S05]  /*17320*/  WARPSYNC.COLLECTIVE R15, `(.L_x_13873) ;  /* 0x000000000f087348 */ /* 0x000fea0003c00000 */
[----:B------:R0:W1:Y:S02]  /*17330*/  SHFL.IDX P6, R14, R13, R12, R11 ;  /* 0x0000000c0d0e7389 */ /* 0x00006400000c000b */
[----:B01----:R-:W-:Y:S01]  /*17340*/  ENDCOLLECTIVE ;  /* 0x000000000000791b */ /* 0x003fe20003800000 */
.L_x_13873:
        /* <DEDUP_REMOVED lines=11> */
.L_x_13874:
[----:B------:R-:W-:Y:S02]  /*17400*/  IMAD.MOV.U32 R13, RZ, RZ, R10 ;  /* 0x000000ffff0d7224 */ /* 0x000fe400078e000a */
[----:B------:R-:W-:Y:S02]  /*17410*/  IMAD.MOV.U32 R12, RZ, RZ, 0x7 ;  /* 0x00000007ff0c7424 */ /* 0x000fe400078e00ff */
[----:B------:R-:W-:-:S07]  /*17420*/  IMAD.MOV.U32 R2, RZ, RZ, R14 ;  /* 0x000000ffff027224 */ /* 0x000fce00078e000e */
[----:B------:R-:W-:Y:S05]  /*17430*/  WARPSYNC.COLLECTIVE R15, `(.L_x_13875) ;  /* 0x000000000f087348 */ /* 0x000fea0003c00000 */
[----:B------:R0:W1:Y:S02]  /*17440*/  SHFL.IDX P6, R14, R13, R12, R11 ;  /* 0x0000000c0d0e7389 */ /* 0x00006400000c000b */
[----:B01----:R-:W-:Y:S01]  /*17450*/  ENDCOLLECTIVE ;  /* 0x000000000000791b */ /* 0x003fe20003800000 */
.L_x_13875:
        /* <DEDUP_REMOVED lines=11> */
.L_x_13876:
[----:B------:R-:W-:Y:S01]  /*17510*/  IMAD.MOV.U32 R2, RZ, RZ, R14 ;  /* 0x000000ffff027224 */ /* 0x000fe200078e000e */
[----:B------:R-:W-:Y:S06]  /*17520*/  BRA `(.L_x_13877) ;  /* 0xffffffc000c07947 */ /* 0x000fec000383ffff */
.L_x_13781:
[----:B-1----:R1:W2:Y:S02]  /*17530*/  SYNCS.PHASECHK.TRANS64.TRYWAIT P0, [R5+URZ+0x16860], R2 ;  /* 0x01686002050075a7 */ /* 0x0022a4000800017f */
[----:B--2---:R-:W-:Y:S05]  /*17540*/  @!P0 NANOSLEEP.SYNCS 0x989680 ;  /* 0x009896800000895d */ /* 0x004fea0003900000 */
[----:B------:R-:W2:Y:S02]  /*17550*/  @!P0 SYNCS.PHASECHK.TRANS64 P0, [R5+URZ+0x16860], R2 ;  /* 0x01686002050085a7 */ /* 0x000ea4000800007f */
[----:B--2---:R-:W-:Y:S05]  /*17560*/  @!P0 BRA `(.L_x_13781) ;  /* 0xfffffffc00f08947 */ /* 0x004fea000383ffff */
[----:B------:R-:W-:Y:S05]  /*17570*/  BRA `(.L_x_13878) ;  /* 0xffffffc400187947 */ /* 0x000fea000383ffff */
.L_x_13782:
        /* <DEDUP_REMOVED lines=8> */
.L_x_13880:
[----:B------:R-:W-:Y:S05]  /*17600*/  BSYNC B1 ;  /* 0x0000000000017941 */ /* 0x000fea0003800000 */
.L_x_13879:
        /* <DEDUP_REMOVED lines=9> */
.L_x_13881:
[----:B------:R-:W-:Y:S02]  /*176a0*/  IMAD.MOV.U32 R13, RZ, RZ, R18 ;  /* 0x000000ffff0d7224 */ /* 0x000fe400078e0012 */
[----:B------:R-:W-:Y:S02]  /*176b0*/  IMAD.MOV.U32 R12, RZ, RZ, 0x1 ;  /* 0x00000001ff0c7424 */ /* 0x000fe400078e00ff */
[----:B------:R-:W-:-:S07]  /*176c0*/  IMAD.MOV.U32 R2, RZ, RZ, R14 ;  /* 0x000000ffff027224 */ /* 0x000fce00078e000e */
[----:B------:R-:W-:Y:S05]  /*176d0*/  WARPSYNC.COLLECTIVE R15, `(.L_x_13882) ;  /* 0x000000000f087348 */ /* 0x000fea0003c00000 */
[----:B------:R0:W1:Y:S02]  /*176e0*/  SHFL.IDX P6, R14, R13, R12, R11 ;  /* 0x0000000c0d0e7389 */ /* 0x00006400000c000b */
[----:B01----:R-:W-:Y:S01]  /*176f0*/  ENDCOLLECTIVE ;  /* 0x000000000000791b */ /* 0x003fe20003800000 */
.L_x_13882:
[----:B------:R-:W-:-:S05]  /*17700*/  IADD3 R2, P0, R2, R7, RZ ;  /* 0x0000000702027210 */ /* 0x000fca0007f1e0ff */
[----:B------:R-:W-:Y:S01]  /*17710*/  IMAD.X R3, RZ, RZ, R3, P0 ;  /* 0x000000ffff037224 */ /* 0x000fe200000e0603 */
[----:B------:R-:W-:Y:S01]  /*17720*/  ISETP.LT.OR P0, PT, R8, 0x1, P1 ;  /* 0x000000010800780c */ /* 0x000fe20000f01670 */
[----:B------:R-:W-:-:S12]  /*17730*/  IMAD.MOV.U32 R13, RZ, RZ, R17 ;  /* 0x000000ffff0d7224 */ /* 0x000fd800078e0011 */
        /* <DEDUP_REMOVED lines=8> */
.L_x_13883:
[----:B------:R-:W-:Y:S02]  /*177c0*/  IMAD.MOV.U32 R13, RZ, RZ, R18 ;  /* 0x000000ffff0d7224 */ /* 0x000fe400078e0012 */
[----:B------:R-:W-:Y:S02]  /*177d0*/  IMAD.MOV.U32 R12, RZ, RZ, 0x2 ;  /* 0x00000002ff0c7424 */ /* 0x000fe400078e00ff */
[----:B------:R-:W-:-:S07]  /*177e0*/  IMAD.MOV.U32 R2, RZ, RZ, R14 ;  /* 0x000000ffff027224 */ /* 0x000fce00078e000e */
[----:B------:R-:W-:Y:S05]  /*177f0*/  WARPSYNC.COLLECTIVE R15, `(.L_x_13884) ;  /* 0x000000000f087348 */ /* 0x000fea0003c00000 */
[----:B------:R0:W1:Y:S02]  /*17800*/  SHFL.IDX P6, R14, R13, R12, R11 ;  /* 0x0000000c0d0e7389 */ /* 0x00006400000c000b */
[----:B01----:R-:W-:Y:S01]  /*17810*/  ENDCOLLECTIVE ;  /* 0x000000000000791b */ /* 0x003fe20003800000 */
.L_x_13884:
        /* <DEDUP_REMOVED lines=12> */
.L_x_13885:
[----:B------:R-:W-:Y:S02]  /*178e0*/  IMAD.MOV.U32 R13, RZ, RZ, R18 ;  /* 0x000000ffff0d7224 */ /* 0x000fe400078e0012 */
[----:B------:R-:W-:Y:S02]  /*178f0*/  IMAD.MOV.U32 R12, RZ, RZ, 0x3 ;  /* 0x00000003ff0c7424 */ /* 0x000fe400078e00ff */
[----:B------:R-:W-:-:S07]  /*17900*/  IMAD.MOV.U32 R2, RZ, RZ, R14 ;  /* 0x000000ffff027224 */ /* 0x000fce00078e000e */
[----:B------:R-:W-:Y:S05]  /*17910*/  WARPSYNC.COLLECTIVE R15, `(.L_x_13886) ;  /* 0x000000000f087348 */ /* 0x000fea0003c00000 */
[----:B------:R0:W1:Y:S02]  /*17920*/  SHFL.IDX P6, R14, R13, R12, R11 ;  /* 0x0000000c0d0e7389 */ /* 0x00006400000c000b */
[----:B01----:R-:W-:Y:S01]  /*17930*/  ENDCOLLECTIVE ;  /* 0x000000000000791b */ /* 0x003fe20003800000 */
.L_x_13886:
        /* <DEDUP_REMOVED lines=12> */
.L_x_13887:
[----:B------:R-:W-:Y:S02]  /*17a00*/  IMAD.MOV.U32 R13, RZ, RZ, R18 ;  /* 0x000000ffff0d7224 */ /* 0x000fe400078e0012 */
[----:B------:R-:W-:Y:S02]  /*17a10*/  IMAD.MOV.U32 R12, RZ, RZ, 0x4 ;  /* 0x00000004ff0c7424 */ /* 0x000fe400078e00ff */
[----:B------:R-:W-:-:S07]  /*17a20*/  IMAD.MOV.U32 R2, RZ, RZ, R14 ;  /* 0x000000ffff027224 */ /* 0x000fce00078e000e */
[----:B------:R-:W-:Y:S05]  /*17a30*/  WARPSYNC.COLLECTIVE R15, `(.L_x_13888) ;  /* 0x000000000f087348 */ /* 0x000fea0003c00000 */
[----:B------:R0:W1:Y:S02]  /*17a40*/  SHFL.IDX P6, R14, R13, R12, R11 ;  /* 0x0000000c0d0e7389 */ /* 0x00006400000c000b */
[----:B01----:R-:W-:Y:S01]  /*17a50*/  ENDCOLLECTIVE ;  /* 0x000000000000791b */ /* 0x003fe20003800000 */
.L_x_13888:
        /* <DEDUP_REMOVED lines=12> */
.L_x_13889:
[----:B------:R-:W-:Y:S02]  /*17b20*/  IMAD.MOV.U32 R13, RZ, RZ, R18 ;  /* 0x000000ffff0d7224 */ /* 0x000fe400078e0012 */
[----:B------:R-:W-:Y:S02]  /*17b30*/  IMAD.MOV.U32 R12, RZ, RZ, 0x5 ;  /* 0x00000005ff0c7424 */ /* 0x000fe400078e00ff */
[----:B------:R-:W-:-:S07]  /*17b40*/  IMAD.MOV.U32 R2, RZ, RZ, R14 ;  /* 0x000000ffff027224 */ /* 0x000fce00078e000e */
[----:B------:R-:W-:Y:S05]  /*17b50*/  WARPSYNC.COLLECTIVE R15, `(.L_x_13890) ;  /* 0x000000000f087348 */ /* 0x000fea0003c00000 */
[----:B------:R0:W1:Y:S02]  /*17b60*/  SHFL.IDX P6, R14, R13, R12, R11 ;  /* 0x0000000c0d0e7389 */ /* 0x00006400000c000b */
[----:B01----:R-:W-:Y:S01]  /*17b70*/  ENDCOLLECTIVE ;  /* 0x000000000000791b */ /* 0x003fe20003800000 */
.L_x_13890:
        /* <DEDUP_REMOVED lines=12> */
.L_x_13891:
[----:B------:R-:W-:Y:S02]  /*17c40*/  IMAD.MOV.U32 R13, RZ, RZ, R18 ;  /* 0x000000ffff0d7224 */ /* 0x000fe400078e0012 */
[----:B------:R-:W-:Y:S02]  /*17c50*/  IMAD.MOV.U32 R12, RZ, RZ, 0x6 ;  /* 0x00000006ff0c7424 */ /* 0x000fe400078e00ff */
[----:B------:R-:W-:-:S07]  /*17c60*/  IMAD.MOV.U32 R2, RZ, RZ, R14 ;  /* 0x000000ffff027224 */ /* 0x000fce00078e000e */
[----:B------:R-:W-:Y:S05]  /*17c70*/  WARPSYNC.COLLECTIVE R15, `(.L_x_13892) ;  /* 0x000000000f087348 */ /* 0x000fea0003c00000 */
[----:B------:R0:W1:Y:S02]  /*17c80*/  SHFL.IDX P6, R14, R13, R12, R11 ;  /* 0x0000000c0d0e7389 */ /* 0x00006400000c000b */
[----:B01----:R-:W-:Y:S01]  /*17c90*/  ENDCOLLECTIVE ;  /* 0x000000000000791b */ /* 0x003fe20003800000 */
.L_x_13892:
        /* <DEDUP_REMOVED lines=12> */
.L_x_13893:
[----:B------:R-:W-:Y:S02]  /*17d60*/  IMAD.MOV.U32 R13, RZ, RZ, R18 ;  /* 0x000000ffff0d7224 */ /* 0x000fe400078e0012 */
[----:B------:R-:W-:Y:S02]  /*17d70*/  IMAD.MOV.U32 R12, RZ, RZ, 0x7 ;  /* 0x00000007ff0c7424 */ /* 0x000fe400078e00ff */
[----:B------:R-:W-:-:S07]  /*17d80*/  IMAD.MOV.U32 R2, RZ, RZ, R14 ;  /* 0x000000ffff027224 */ /* 0x000fce00078e000e */
[----:B------:R-:W-:Y:S05]  /*17d90*/  WARPSYNC.COLLECTIVE R15, `(.L_x_13894) ;  /* 0x000000000f087348 */ /* 0x000fea0003c00000 */
[----:B------:R0:W1:Y:S02]  /*17da0*/  SHFL.IDX P6, R14, R13, R12, R11 ;  /* 0x0000000c0d0e7389 */ /* 0x00006400000c000b */
[----:B01----:R-:W-:Y:S01]  /*17db0*/  ENDCOLLECTIVE ;  /* 0x000000000000791b */ /* 0x003fe20003800000 */
.L_x_13894:
        /* <DEDUP_REMOVED lines=8> */
[----:B------:R-:W-:-:S07]  /*17e40*/  IMAD.MOV.U32 R18, RZ, RZ, R14 ;  /* 0x000000ffff127224 */ /* 0x000fce00078e000e */
[----:B0-----:R-:W-:Y:S05]  /*17e50*/  WARPSYNC.COLLECTIVE R15, `(.L_x_13895) ;  /* 0x000000000f087348 */ /* 0x001fea0003c00000 */
[----:B------:R1:W2:Y:S02]  /*17e60*/  SHFL.IDX P6, R14, R13, R12, R11 ;  /* 0x0000000c0d0e7389 */ /* 0x0002a400000c000b */
[----:B012---:R-:W-:Y:S01]  /*17e70*/  ENDCOLLECTIVE ;  /* 0x000000000000791b */ /* 0x007fe20003800000 */
.L_x_13895:
[----:B------:R-:W-:Y:S01]  /*17e80*/  IMAD.MOV.U32 R2, RZ, RZ, R14 ;  /* 0x000000ffff027224 */ /* 0x000fe200078e000e */
[----:B------:R-:W-:Y:S06]  /*17e90*/  BRA `(.L_x_13896) ;  /* 0xffffffbc00c87947 */ /* 0x000fec000383ffff */
.L_x_13790:
[----:B0-----:R0:W1:Y:S02]  /*17ea0*/  SYNCS.PHASECHK.TRANS64.TRYWAIT P0, [R4+URZ+0x16860], R3 ;  /* 0x01686003040075a7 */ /* 0x001064000800017f */
[----:B-1----:R-:W-:Y:S05]  /*17eb0*/  @!P0 NANOSLEEP.SYNCS 0x989680 ;  /* 0x009896800000895d */ /* 0x002fea0003900000 */
[----:B------:R-:W1:Y:S02]  /*17ec0*/  @!P0 SYNCS.PHASECHK.TRANS64 P0, [R4+URZ+0x16860], R3 ;  /* 0x01686003040085a7 */ /* 0x000e64000800007f */
[----:B-1----:R-:W-:Y:S05]  /*17ed0*/  @!P0 BRA `(.L_x_13790) ;  /* 0xfffffffc00f08947 */ /* 0x002fea000383ffff */
[----:B------:R-:W-:Y:S05]  /*17ee0*/  BRA `(.L_x_13897) ;  /* 0xffffffc000dc7947 */ /* 0x000fea000383ffff */
.L_x_13791:
        /* <DEDUP_REMOVED lines=8> */
.L_x_13899:
[----:B------:R-:W-:Y:S05]  /*17f70*/  BSYNC B0 ;  /* 0x0000000000007941 */ /* 0x000fea0003800000 */
.L_x_13898:
        /* <DEDUP_REMOVED lines=10> */
.L_x_13900:
        /* <DEDUP_REMOVED lines=9> */
.L_x_13901:
        /* <DEDUP_REMOVED lines=11> */
.L_x_13902:
[----:B------:R-:W-:Y:S02]  /*18160*/  IMAD.MOV.U32 R13, RZ, RZ, R18 ;  /* 0x000000ffff0d7224 */ /* 0x000fe400078e0012 */
[----:B------:R-:W-:Y:S01]  /*18170*/  IMAD.MOV.U32 R12, RZ, RZ, 0x2 ;  /* 0x00000002ff0c7424 */ /* 0x000fe200078e00ff */
[----:B------:R-:W-:-:S13]  /*18180*/  IADD3 R2, P0, R14, R6, RZ ;  /* 0x000000060e027210 */ /* 0x000fda0007f1e0ff */
[----:B------:R-:W-:Y:S05]  /*18190*/  WARPSYNC.COLLECTIVE R15, `(.L_x_13903) ;  /* 0x000000000f087348 */ /* 0x000fea0003c00000 */
[----:B------:R0:W1:Y:S02]  /*181a0*/  SHFL.IDX P6, R14, R13, R12, R11 ;  /* 0x0000000c0d0e7389 */ /* 0x00006400000c000b */
[----:B01----:R-:W-:Y:S01]  /*181b0*/  ENDCOLLECTIVE ;  /* 0x000000000000791b */ /* 0x003fe20003800000 */
.L_x_13903:
        /* <DEDUP_REMOVED lines=11> */
.L_x_13904:
[----:B------:R-:W-:Y:S02]  /*18270*/  IMAD.MOV.U32 R13, RZ, RZ, R18 ;  /* 0x000000ffff0d7224 */ /* 0x000fe400078e0012 */
[----:B------:R-:W-:Y:S02]  /*18280*/  IMAD.MOV.U32 R12, RZ, RZ, 0x3 ;  /* 0x00000003ff0c7424 */ /* 0x000fe400078e00ff */
[----:B------:R-:W-:-:S07]  /*18290*/  IMAD.MOV.U32 R9, RZ, RZ, R14 ;  /* 0x000000ffff097224 */ /* 0x000fce00078e000e */
[----:B------:R-:W-:Y:S05]  /*182a0*/  WARPSYNC.COLLECTIVE R15, `(.L_x_13905) ;  /* 0x000000000f087348 */ /* 0x000fea0003c00000 */
[----:B------:R0:W1:Y:S02]  /*182b0*/  SHFL.IDX P6, R14, R13, R12, R11 ;  /* 0x0000000c0d0e7389 */ /* 0x00006400000c000b */
[----:B01----:R-:W-:Y:S01]  /*182c0*/  ENDCOLLECTIVE ;  /* 0x000000000000791b */ /* 0x003fe20003800000 */
.L_x_13905:
        /* <DEDUP_REMOVED lines=12> */
.L_x_13906:
[----:B------:R-:W-:Y:S02]  /*18390*/  IMAD.MOV.U32 R13, RZ, RZ, R18 ;  /* 0x000000ffff0d7224 */ /* 0x000fe400078e0012 */
[----:B------:R-:W-:Y:S01]  /*183a0*/  IMAD.MOV.U32 R12, RZ, RZ, 0x4 ;  /* 0x00000004ff0c7424 */ /* 0x000fe200078e00ff */
[----:B------:R-:W-:-:S13]  /*183b0*/  IADD3 R2, P0, R14, R6, RZ ;  /* 0x000000060e027210 */ /* 0x000fda0007f1e0ff */
[----:B------:R-:W-:Y:S05]  /*183c0*/  WARPSYNC.COLLECTIVE R15, `(.L_x_13907) ;  /* 0x000000000f087348 */ /* 0x000fea0003c00000 */
[----:B------:R0:W1:Y:S02]  /*183d0*/  SHFL.IDX P6, R14, R13, R12, R11 ;  /* 0x0000000c0d0e7389 */ /* 0x00006400000c000b */
[----:B01----:R-:W-:Y:S01]  /*183e0*/  ENDCOLLECTIVE ;  /* 0x000000000000791b */ /* 0x003fe20003800000 */
.L_x_13907:
        /* <DEDUP_REMOVED lines=11> */
.L_x_13908:
[----:B------:R-:W-:Y:S02]  /*184a0*/  IMAD.MOV.U32 R13, RZ, RZ, R18 ;  /* 0x000000ffff0d7224 */ /* 0x000fe400078e0012 */
[----:B------:R-:W-:Y:S02]  /*184b0*/  IMAD.MOV.U32 R12, RZ, RZ, 0x5 ;  /* 0x00000005ff0c7424 */ /* 0x000fe400078e00ff */
[----:B------:R-:W-:-:S07]  /*184c0*/  IMAD.MOV.U32 R9, RZ, RZ, R14 ;  /* 0x000000ffff097224 */ /* 0x000fce00078e000e */
[----:B------:R-:W-:Y:S05]  /*184d0*/  WARPSYNC.COLLECTIVE R15, `(.L_x_13909) ;  /* 0x000000000f087348 */ /* 0x000fea0003c00000 */
[----:B------:R0:W1:Y:S02]  /*184e0*/  SHFL.IDX P6, R14, R13, R12, R11 ;  /* 0x0000000c0d0e7389 */ /* 0x00006400000c000b */
[----:B01----:R-:W-:Y:S01]  /*184f0*/  ENDCOLLECTIVE ;  /* 0x000000000000791b */ /* 0x003fe20003800000 */
.L_x_13909:
        /* <DEDUP_REMOVED lines=12> */
.L_x_13910:
[----:B------:R-:W-:Y:S02]  /*185c0*/  IMAD.MOV.U32 R13, RZ, RZ, R18 ;  /* 0x000000ffff0d7224 */ /* 0x000fe400078e0012 */
[----:B------:R-:W-:Y:S01]  /*185d0*/  IMAD.MOV.U32 R12, RZ, RZ, 0x6 ;  /* 0x00000006ff0c7424 */ /* 0x000fe200078e00ff */
[----:B------:R-:W-:-:S13]  /*185e0*/  IADD3 R2, P0, R14, R6, RZ ;  /* 0x000000060e027210 */ /* 0x000fda0007f1e0ff */
[----:B------:R-:W-:Y:S05]  /*185f0*/  WARPSYNC.COLLECTIVE R15, `(.L_x_13911) ;  /* 0x000000000f087348 */ /* 0x000fea0003c00000 */
[----:B------:R0:W1:Y:S02]  /*18600*/  SHFL.IDX P6, R14, R13, R12, R11 ;  /* 0x0000000c0d0e7389 */ /* 0x00006400000c000b */
[----:B01----:R-:W-:Y:S01]  /*18610*/  ENDCOLLECTIVE ;  /* 0x000000000000791b */ /* 0x003fe20003800000 */
.L_x_13911:
        /* <DEDUP_REMOVED lines=11> */
.L_x_13912:
[----:B------:R-:W-:Y:S02]  /*186d0*/  IMAD.MOV.U32 R13, RZ, RZ, R18 ;  /* 0x000000ffff0d7224 */ /* 0x000fe400078e0012 */
[----:B------:R-:W-:Y:S02]  /*186e0*/  IMAD.MOV.U32 R12, RZ, RZ, 0x7 ;  /* 0x00000007ff0c7424 */ /* 0x000fe400078e00ff */
[----:B------:R-:W-:-:S07]  /*186f0*/  IMAD.MOV.U32 R9, RZ, RZ, R14 ;  /* 0x000000ffff097224 */ /* 0x000fce00078e000e */
[----:B------:R-:W-:Y:S05]  /*18700*/  WARPSYNC.COLLECTIVE R15, `(.L_x_13913) ;  /* 0x000000000f087348 */ /* 0x000fea0003c00000 */
[----:B------:R0:W1:Y:S02]  /*18710*/  SHFL.IDX P6, R14, R13, R12, R11 ;  /* 0x0000000c0d0e7389 */ /* 0x00006400000c000b */
[----:B01----:R-:W-:Y:S01]  /*18720*/  ENDCOLLECTIVE ;  /* 0x000000000000791b */ /* 0x003fe20003800000 */
.L_x_13913:
        /* <DEDUP_REMOVED lines=12> */
.L_x_13914:
[----:B------:R-:W-:Y:S05]  /*187f0*/  BRA `(.L_x_13915) ;  /* 0xffffffbc009c7947 */ /* 0x000fea000383ffff */
.L_x_13796:
        /* <DEDUP_REMOVED lines=8> */
.L_x_13917:
[----:B------:R-:W-:Y:S05]  /*18880*/  BSYNC B0 ;  /* 0x0000000000007941 */ /* 0x000fea0003800000 */
.L_x_13916:
[----:B------:R-:W-:Y:S05]  /*18890*/  BRA `(.L_x_13918) ;  /* 0xffffffc000207947 */ /* 0x000fea000383ffff */
.L_x_13799:
[----:B--2---:R2:W3:Y:S02]  /*188a0*/  SYNCS.PHASECHK.TRANS64.TRYWAIT P0, [R4+URZ+0x16820], R0 ;  /* 0x01682000040075a7 */ /* 0x0044e4000800017f */
[----:B---3--:R-:W-:Y:S05]  /*188b0*/  @!P0 NANOSLEEP.SYNCS 0x989680 ;  /* 0x009896800000895d */ /* 0x008fea0003900000 */
[----:B------:R-:W3:Y:S02]  /*188c0*/  @!P0 SYNCS.PHASECHK.TRANS64 P0, [R4+URZ+0x16820], R0 ;  /* 0x01682000040085a7 */ /* 0x000ee4000800007f */
[----:B---3--:R-:W-:Y:S05]  /*188d0*/  @!P0 BRA `(.L_x_13799) ;  /* 0xfffffffc00f08947 */ /* 0x008fea000383ffff */
[----:B------:R-:W-:Y:S05]  /*188e0*/  BRA `(.L_x_13919) ;  /* 0xffffffc0006c7947 */ /* 0x000fea000383ffff */
.L_x_13800:
        /* <DEDUP_REMOVED lines=11> */
.L_x_13921:
[----:B------:R-:W-:Y:S05]  /*189a0*/  BSYNC B0 ;  /* 0x0000000000007941 */ /* 0x000fea0003800000 */
.L_x_13920:
[----:B------:R-:W-:Y:S05]  /*189b0*/  BRA `(.L_x_13922) ;  /* 0xffffffc000547947 */ /* 0x000fea000383ffff */
.L_x_13803:
[----:B------:R-:W-:Y:S01]  /*189c0*/  BSSY B1, `(.L_x_13923) ;  /* 0x0000006000017945 */ /* 0x000fe20003800000 */
[----:B------:R-:W-:-:S07]  /*189d0*/  IMAD.MOV.U32 R15, RZ, RZ, -0x1 ;  /* 0xffffffffff0f7424 */ /* 0x000fce00078e00ff */
[----:B01----:R-:W-:Y:S05]  /*189e0*/  WARPSYNC.COLLECTIVE R15, `(.L_x_13924) ;  /* 0x000000000f0c7348 */ /* 0x003fea0003c00000 */
[----:B------:R-:W-:Y:S02]  /*189f0*/  ELECT P6, UR62, PT ;  /* 0x00000000003e782f */ /* 0x000fe400038c0000 */
[----:B------:R-:W-:Y:S01]  /*18a00*/  MOV R14, UR62 ;  /* 0x0000003e000e7c02 */ /* 0x000fe20008000f00 */
[----:B01----:R-:W-:Y:S10]  /*18a10*/  ENDCOLLECTIVE ;  /* 0x000000000000791b */ /* 0x003ff40003800000 */
.L_x_13924:
[----:B------:R-:W-:Y:S05]  /*18a20*/  BSYNC B1 ;  /* 0x0000000000017941 */ /* 0x000fea0003800000 */
.L_x_13923:
[----:B------:R-:W-:Y:S05]  /*18a30*/  BRA `(.L_x_13925) ;  /* 0xffffffc0004c7947 */ /* 0x000fea000383ffff */
.L_x_13805:
[----:B-1----:R1:W2:Y:S02]  /*18a40*/  SYNCS.PHASECHK.TRANS64.TRYWAIT P1, [R5+URZ+0x16840], R0 ;  /* 0x01684000050075a7 */ /* 0x0022a4000802017f */
[----:B--2---:R-:W-:Y:S05]  /*18a50*/  @!P1 NANOSLEEP.SYNCS 0x989680 ;  /* 0x009896800000995d */ /* 0x004fea0003900000 */
[----:B------:R-:W2:Y:S02]  /*18a60*/  @!P1 SYNCS.PHASECHK.TRANS64 P1, [R5+URZ+0x16840], R0 ;  /* 0x01684000050095a7 */ /* 0x000ea4000802007f */
[----:B--2---:R-:W-:Y:S05]  /*18a70*/  @!P1 BRA `(.L_x_13805) ;  /* 0xfffffffc00f09947 */ /* 0x004fea000383ffff */
[----:B------:R-:W-:Y:S05]  /*18a80*/  BRA `(.L_x_13926) ;  /* 0xffffffc0006c7947 */ /* 0x000fea000383ffff */
.L_x_13807:
[----:B--2---:R2:W3:Y:S02]  /*18a90*/  SYNCS.PHASECHK.TRANS64.TRYWAIT P1, [R23+URZ+0x16840], R2 ;  /* 0x01684002170075a7 */ /* 0x0044e4000802017f */
[----:B---3--:R-:W-:Y:S05]  /*18aa0*/  @!P1 NANOSLEEP.SYNCS 0x989680 ;  /* 0x009896800000995d */ /* 0x008fea0003900000 */
[----:B------:R-:W3:Y:S02]  /*18ab0*/  @!P1 SYNCS.PHASECHK.TRANS64 P1, [R23+URZ+0x16840], R2 ;  /* 0x01684002170095a7 */ /* 0x000ee4000802007f */
[----:B---3--:R-:W-:Y:S05]  /*18ac0*/  @!P1 BRA `(.L_x_13807) ;  /* 0xfffffffc00f09947 */ /* 0x008fea000383ffff */
[----:B------:R-:W-:Y:S05]  /*18ad0*/  BRA `(.L_x_13927) ;  /* 0xffffffc000787947 */ /* 0x000fea000383ffff */
.L_x_13809:
[----:B---3--:R3:W4:Y:S02]  /*18ae0*/  SYNCS.PHASECHK.TRANS64.TRYWAIT P1, [R5+URZ+0x16860], R0 ;  /* 0x01686000050075a7 */ /* 0x008724000802017f */
[----:B----4-:R-:W-:Y:S05]  /*18af0*/  @!P1 NANOSLEEP.SYNCS 0x989680 ;  /* 0x009896800000995d */ /* 0x010fea0003900000 */
[----:B------:R-:W4:Y:S02]  /*18b00*/  @!P1 SYNCS.PHASECHK.TRANS64 P1, [R5+URZ+0x16860], R0 ;  /* 0x01686000050095a7 */ /* 0x000f24000802007f */
[----:B----4-:R-:W-:Y:S05]  /*18b10*/  @!P1 BRA `(.L_x_13809) ;  /* 0xfffffffc00f09947 */ /* 0x010fea000383ffff */
[----:B------:R-:W-:Y:S05]  /*18b20*/  BRA `(.L_x_13928) ;  /* 0xffffffc000747947 */ /* 0x000fea000383ffff */
.L_x_13929:
        /* <DEDUP_REMOVED lines=13> */
.L_x_15865:


//--------------------- .text._ZN7cutlass13device_kernelIN5flash11enable_sm90INS1_16FlashAttnFwdSm90INS1_25CollectiveMainloopFwdSm90ILi2EN4cute5tupleIJNS5_1CILi1EEES8_S8_EEENS6_IJNS7_ILi192EEENS7_ILi128EEENS7_ILi64EEEEEELi64ENS_10bfloat16_tEfNS_4arch4Sm90ELb0ELb1ELb1ELb1ELb1ELb0ELb0ELb1ELb1ELb1ELb0ELb0EEENS1_21CollectiveEpilogueFwdINS6_IJSA_SC_SB_EEES9_SE_SG_Li384ELb1ELb1ELb0ELb0EEENS1_36VarlenDynamicPersistentTileSchedulerILi192ELi128ELi384ELi128ELb0ELb1ELb1ELb1ELb0ELb1EEEEEEEEEvNT_6ParamsE --------------------------
	.section	.text._ZN7cutlass13device_kernelIN5flash11enable_sm90INS1_16FlashAttnFwdSm90INS1_25CollectiveMainloopFwdSm90ILi2EN4cute5tupleIJNS5_1CILi1EEES8_S8_EEENS6_IJNS7_ILi192EEENS7_ILi128EEENS7_ILi64EEEEEELi64ENS_10bfloat16_tEfNS_4arch4Sm90ELb0ELb1ELb1ELb1ELb1ELb0ELb0ELb1ELb1ELb1ELb0ELb0EEENS1_21CollectiveEpilogueFwdINS6_IJSA_SC_SB_EEES9_SE_SG_Li384ELb1ELb1ELb0ELb0EEENS1_36VarlenDynamicPersistentTileSchedulerILi192ELi128ELi384ELi128ELb0ELb1ELb1ELb1ELb0ELb1EEEEEEEEEvNT_6ParamsE,"ax",@progbits
	.align	128
.text._ZN7cutlass13device_kernelIN5flash11enable_sm90INS1_16FlashAttnFwdSm90INS1_25CollectiveMainloopFwdSm90ILi2EN4cute5tupleIJNS5_1CILi1EEES8_S8_EEENS6_IJNS7_ILi192EEENS7_ILi128EEENS7_ILi64EEEEEELi64ENS_10bfloat16_tEfNS_4arch4Sm90ELb0ELb1ELb1ELb1ELb1ELb0ELb0ELb1ELb1ELb1ELb0ELb0EEENS1_21CollectiveEpilogueFwdINS6_IJSA_SC_SB_EEES9_SE_SG_Li384ELb1ELb1ELb0ELb0EEENS1_36VarlenDynamicPersistentTileSchedulerILi192ELi128ELi384ELi128ELb0ELb1ELb1ELb1ELb0ELb1EEEEEEEEEvNT_6ParamsE:
        .type           _ZN7cutlass13device_kernelIN5flash11enable_sm90INS1_16FlashAttnFwdSm90INS1_25CollectiveMainloopFwdSm90ILi2EN4cute5tupleIJNS5_1CILi1EEES8_S8_EEENS6_IJNS7_ILi192EEENS7_ILi128EEENS7_ILi64EEEEEELi64ENS_10bfloat16_tEfNS_4arch4Sm90ELb0ELb1ELb1ELb1ELb1ELb0ELb0ELb1ELb1ELb1ELb0ELb0EEENS1_21CollectiveEpilogueFwdINS6_IJSA_SC_SB_EEES9_SE_SG_Li384ELb1ELb1ELb0ELb0EEENS1_36VarlenDynamicPersistentTileSchedulerILi192ELi128ELi384ELi128ELb0ELb1ELb1ELb1ELb0ELb1EEEEEEEEEvNT_6ParamsE,@function
        .size           _ZN7cutlass13device_kernelIN5flash11enable_sm90INS1_16FlashAttnFwdSm90INS1_25CollectiveMainloopFwdSm90ILi2EN4cute5tupleIJNS5_1CILi1EEES8_S8_EEENS6_IJNS7_ILi192EEENS7_ILi128EEENS7_ILi64EEEEEELi64ENS_10bfloat16_tEfNS_4arch4Sm90ELb0ELb1ELb1ELb1ELb1ELb0ELb0ELb1ELb1ELb1ELb0ELb0EEENS1_21CollectiveEpilogueFwdINS6_IJSA_SC_SB_EEES9_SE_SG_Li384ELb1ELb1ELb0ELb0EEENS1_36VarlenDynamicPersistentTileSchedulerILi192ELi128ELi384ELi128ELb0ELb1ELb1ELb1ELb0ELb1EEEEEEEEEvNT_6ParamsE,(.L_x_15866 - _ZN7cutlass13device_kernelIN5flash11enable_sm90INS1_16FlashAttnFwdSm90INS1_25CollectiveMainloopFwdSm90ILi2EN4cute5tupleIJNS5_1CILi1EEES8_S8_EEENS6_IJNS7_ILi192EEENS7_ILi128EEENS7_ILi64EEEEEELi64ENS_10bfloat16_tEfNS_4arch4Sm90ELb0ELb1ELb1ELb1ELb1ELb0ELb0ELb1ELb1ELb1ELb0ELb0EEENS1_21CollectiveEpilogueFwdINS6_IJSA_SC_SB_EEES9_SE_SG_Li384ELb1ELb1ELb0ELb0EEENS1_36VarlenDynamicPersistentTileSchedulerILi192ELi128ELi384ELi128ELb0ELb1ELb1ELb1ELb0ELb1EEEEEEEEEvNT_6ParamsE)
        .other          _ZN7cutlass13device_kernelIN5flash11enable_sm90INS1_16FlashAttnFwdSm90INS1_25CollectiveMainloopFwdSm90ILi2EN4cute5tupleIJNS5_1CILi1EEES8_S8_EEENS6_IJNS7_ILi192EEENS7_ILi128EEENS7_ILi64EEEEEELi64ENS_10bfloat16_tEfNS_4arch4Sm90ELb0ELb1ELb1ELb1ELb1ELb0ELb0ELb1ELb1ELb1ELb0ELb0EEENS1_21CollectiveEpilogueFwdINS6_IJSA_SC_SB_EEES9_SE_SG_Li384ELb1ELb1ELb0ELb0EEENS1_36VarlenDynamicPersistentTileSchedulerILi192ELi128ELi384ELi128ELb0ELb1ELb1ELb1ELb0ELb1EEEEEEEEEvNT_6ParamsE,@"STO_CUDA_ENTRY STV_DEFAULT"
_ZN7cutlass13device_kernelIN5flash11enable_sm90INS1_16FlashAttnFwdSm90INS1_25CollectiveMainloopFwdSm90ILi2EN4cute5tupleIJNS5_1CILi1EEES8_S8_EEENS6_IJNS7_ILi192EEENS7_ILi128EEENS7_ILi64EEEEEELi64ENS_10bfloat16_tEfNS_4arch4Sm90ELb0ELb1ELb1ELb1ELb1ELb0ELb0ELb1ELb1ELb1ELb0ELb0EEENS1_21CollectiveEpilogueFwdINS6_IJSA_SC_SB_EEES9_SE_SG_Li384ELb1ELb1ELb0ELb0EEENS1_36VarlenDynamicPersistentTileSchedulerILi192ELi128ELi384ELi128ELb0ELb1ELb1ELb1ELb0ELb1EEEEEEEEEvNT_6ParamsE:
        /* <DEDUP_REMOVED lines=45> */
.L_x_13930:
        /* <DEDUP_REMOVED lines=22> */
.L_x_13931:
        /* <DEDUP_REMOVED lines=18> */
.L_x_13932:
        /* <DEDUP_REMOVED lines=22> */
.L_x_13933:
        /* <DEDUP_REMOVED lines=23> */
.L_x_13934:
        /* <DEDUP_REMOVED lines=8> */
.L_x_13936:
        /* <DEDUP_REMOVED lines=30> */
[CC--:B------:R-:W-:Y:S01]  /*0a80*/  LEA.HI R2, R0.reuse, R157.reuse, RZ, 0x4 ;  /* 0x0000009d00027211 */ /* 0x0c0fe200078f20ff */
[----:B------:R-:W-:Y:S01]  /*0a90*/  IMAD.SHL.U32 R3, R3, 0x20, RZ ;  /* 0x0000002003037824 */ /* 0x000fe200078e00ff */
[----:B------:R-:W-:Y:S01]  /*0aa0*/  LEA.HI R10, R0, R157, RZ, 0x2 ;  /* 0x0000009d000a7211 */ /* 0x000fe200078f10ff */
[C---:B------:R-:W-:Y:S01]  /*0ab0*/  IMAD.IADD R152, R157.reuse, 0x1, -R152 ;  /* 0x000000019d987824 */ /* 0x040fe200078e0a98 */
[----:B------:R-:W-:Y:S02]  /*0ac0*/  LOP3.LUT R4, R2, 0x3fffff0, RZ, 0xc0, !PT ;  /* 0x03fffff002047812 */ /* 0x000fe400078ec0ff */
[----:B------:R-:W-:Y:S02]  /*0ad0*/  SHF.R.S32.HI R5, RZ, 0x4, R2 ;  /* 0x00000004ff057819 */ /* 0x000fe40000011402 */
[----:B------:R-:W-:Y:S01]  /*0ae0*/  SHF.R.S32.HI R7, RZ, 0x1f, R152 ;  /* 0x0000001fff077819 */ /* 0x000fe20000011498 */
[----:B------:R-:W-:Y:S01]  /*0af0*/  IMAD.IADD R4, R157, 0x1, -R4 ;  /* 0x000000019d047824 */ /* 0x000fe200078e0a04 */
[----:B------:R-:W-:-:S02]  /*0b00*/  LOP3.LUT R3, R3, 0xfffffc00, RZ, 0xc0, !PT ;  /* 0xfffffc0003037812 */ /* 0x000fc400078ec0ff */
[----:B------:R-:W-:Y:S02]  /*0b10*/  LEA.HI R6, R7, R152, RZ, 0x2 ;  /* 0x0000009807067211 */ /* 0x000fe400078f10ff */
[----:B------:R-:W-:Y:S01]  /*0b20*/  LEA.HI R2, R2, R5, RZ, 0x1 ;  /* 0x0000000502027211 */ /* 0x000fe200078f08ff */
[----:B------:R-:W-:Y:S01]  /*0b30*/  IMAD R3, R4, 0x40, R3 ;  /* 0x0000004004037824 */ /* 0x000fe200078e0203 */
[--C-:B------:R-:W-:Y:S02]  /*0b40*/  SHF.R.S32.HI R8, RZ, 0x2, R6.reuse ;  /* 0x00000002ff087819 */ /* 0x100fe40000011406 */
[----:B------:R-:W-:Y:S02]  /*0b50*/  SHF.R.S32.HI R9, RZ, 0x1f, R6 ;  /* 0x0000001fff097819 */ /* 0x000fe40000011406 */
[----:B------:R-:W-:Y:S02]  /*0b60*/  SHF.R.S32.HI R153, RZ, 0x7, R153 ;  /* 0x00000007ff997819 */ /* 0x000fe40000011499 */
[----:B------:R-:W-:-:S02]  /*0b70*/  LOP3.LUT R10, R10, 0xfffffffc, RZ, 0xc0, !PT ;  /* 0xfffffffc0a0a7812 */ /* 0x000fc400078ec0ff */
[----:B------:R-:W-:Y:S01]  /*0b80*/  LEA.HI R9, R9, R8, RZ, 0x3 ;  /* 0x0000000809097211 */ /* 0x000fe200078f18ff */
[----:B------:R-:W-:Y:S01]  /*0b90*/  IMAD.HI R4, R153, 0x55555556, RZ ;  /* 0x5555555699047827 */ /* 0x000fe200078e02ff */
[----:B------:R-:W-:Y:S02]  /*0ba0*/  LOP3.LUT R2, R2, 0x1ffffffe, RZ, 0xc0, !PT ;  /* 0x1ffffffe02027812 */ /* 0x000fe400078ec0ff */
[----:B------:R-:W-:Y:S01]  /*0bb0*/  LEA.HI R0, R0, R157, RZ, 0x3 ;  /* 0x0000009d00007211 */ /* 0x000fe200078f18ff */
[----:B------:R-:W-:Y:S01]  /*0bc0*/  IMAD.IADD R10, R157, 0x1, -R10 ;  /* 0x000000019d0a7824 */ /* 0x000fe200078e0a0a */
[----:B------:R-:W-:Y:S01]  /*0bd0*/  LOP3.LUT R9, R9, 0xfffffff8, RZ, 0xc0, !PT ;  /* 0xfffffff809097812 */ /* 0x000fe200078ec0ff */
[----:B------:R-:W-:Y:S01]  /*0be0*/  IMAD.IADD R2, R5, 0x1, -R2 ;  /* 0x0000000105027824 */ /* 0x000fe200078e0a02 */
[----:B------:R-:W-:Y:S02]  /*0bf0*/  LEA.HI R7, R7, R152, RZ, 0x5 ;  /* 0x0000009807077211 */ /* 0x000fe400078f28ff */
[----:B------:R-:W-:Y:S01]  /*0c00*/  LOP3.LUT R18, R0, 0xfffffff8, RZ, 0xc0, !PT ;  /* 0xfffffff800127812 */ /* 0x000fe200078ec0ff */
[----:B------:R-:W-:Y:S01]  /*0c10*/  IMAD.IADD R8, R8, 0x1, -R9 ;  /* 0x0000000108087824 */ /* 0x000fe200078e0a09 */
[----:B------:R-:W-:Y:S01]  /*0c20*/  LEA.HI R4, R4, R4, RZ, 0x1 ;  /* 0x0000000404047211 */ /* 0x000fe200078f08ff */
[----:B------:R-:W-:Y:S01]  /*0c30*/  IMAD R155, R2, 0x8, R3 ;  /* 0x00000008029b7824 */ /* 0x000fe200078e0203 */
[----:B------:R-:W-:Y:S01]  /*0c40*/  LEA.HI R5, R10, R10, RZ, 0x1 ;  /* 0x0000000a0a057211 */ /* 0x000fe200078f08ff */
[----:B------:R-:W-:Y:S01]  /*0c50*/  IMAD.IADD R18, R157, 0x1, -R18 ;  /* 0x000000019d127824 */ /* 0x000fe200078e0a12 */
[----:B------:R-:W-:Y:S01]  /*0c60*/  SHF.R.S32.HI R7, RZ, 0x5, R7 ;  /* 0x00000005ff077819 */ /* 0x000fe20000011407 */
[----:B------:R-:W-:Y:S01]  /*0c70*/  IMAD R4, R4, -0x3, R153 ;  /* 0xfffffffd04047824 */ /* 0x000fe200078e0299 */
[----:B------:R-:W-:Y:S01]  /*0c80*/  LOP3.LUT R5, R5, 0x1ffffffe, RZ, 0xc0, !PT ;  /* 0x1ffffffe05057812 */ /* 0x000fe200078ec0ff */
[----:B------:R-:W-:Y:S01]  /*0c90*/  IMAD.SHL.U32 R19, R18, 0x8, RZ ;  /* 0x0000000812137824 */ /* 0x000fe200078e00ff */
[----:B------:R-:W-:Y:S01]  /*0ca0*/  LOP3.LUT R3, R6, 0x7ffffffc, RZ, 0xc0, !PT ;  /* 0x7ffffffc06037812 */ /* 0x000fe200078ec0ff */
[----:B------:R-:W-:Y:S01]  /*0cb0*/  IMAD R7, R7, 0x10, R8 ;  /* 0x0000001007077824 */ /* 0x000fe200078e0208 */
[----:B------:R-:W-:Y:S01]  /*0cc0*/  SHF.R.S32.HI R23, RZ, 0x3, R0 ;  /* 0x00000003ff177819 */ /* 0x000fe20000011400 */
[----:B------:R-:W-:Y:S01]  /*0cd0*/  IMAD.IADD R5, R10, 0x1, -R5 ;  /* 0x000000010a057824 */ /* 0x000fe200078e0a05 */
[----:B------:R-:W-:Y:S01]  /*0ce0*/  SHF.R.S32.HI R156, RZ, 0x1f, R19 ;  /* 0x0000001fff9c7819 */ /* 0x000fe20000011413 */
[----:B------:R-:W-:-:S02]  /*0cf0*/  IMAD R154, R4, 0x40, R7 ;  /* 0x00000040049a7824 */ /* 0x000fc400078e0207 */
[----:B------:R-:W-:Y:S02]  /*0d00*/  IMAD.IADD R16, R152, 0x1, -R3 ;  /* 0x0000000198107824 */ /* 0x000fe400078e0a03 */
[----:B------:R-:W-:-:S07]  /*0d10*/  IMAD R17, R5, 0x8, R154 ;  /* 0x0000000805117824 */ /* 0x000fce00078e029a */
.L_x_14032:
        /* <DEDUP_REMOVED lines=32> */
[----:B-----5:R-:W-:-:S14]  /*0f20*/  @P2 BRA `(.L_x_13937) ;  /* 0x0000000000382947 */ /* 0x020fdc0003800000 */
        /* <DEDUP_REMOVED lines=14> */
.L_x_13937:
        /* <DEDUP_REMOVED lines=9> */
.L_x_13938:
        /* <DEDUP_REMOVED lines=13> */
.L_x_13939:
        /* <DEDUP_REMOVED lines=29> */
.L_x_13941:
[----:B------:R-:W-:-:S11]  /*1340*/  UISETP.NE.AND UP0, UPT, UR5, 0x1, UPT ;  /* 0x000000010500788c */ /* 0x000fd6000bf05270 */
[----:B------:R-:W-:Y:S02]  /*1350*/  @UP0 ULDC.64 UR8, c[0x0][0x9e8] ;  /* 0x00027a0000080ab9 */ /* 0x000fe40000000a00 */
[----:B------:R-:W-:-:S04]  /*1360*/  UIMAD.WIDE.U32 UR6, UR4, UR8, URZ ;  /* 0x00000008040672a5 */ /* 0x000fc8000f8e003f */
[----:B------:R-:W-:-:S12]  /*1370*/  @UP0 USHF.R.U32.HI UR4, URZ, UR9, UR7 ;  /* 0x000000093f040299 */ /* 0x000fd80008011607 */
.L_x_13942:
[----:B------:R-:W-:-:S06]  /*1380*/  UIMAD UR4, UR4, UR5, UR5 ;  /* 0x00000005040472a4 */ /* 0x000fcc000f8e0205 */
[----:B------:R-:W-:-:S07]  /*1390*/  VIMNMX R0, R0, UR4, PT ;  /* 0x0000000400007c48 */ /* 0x000fce000bfe0100 */
.L_x_13940:
        /* <DEDUP_REMOVED lines=32> */
.L_x_13944:
[----:B------:R-:W-:-:S11]  /*15a0*/  UISETP.NE.AND UP0, UPT, UR5, 0x1, UPT ;  /* 0x000000010500788c */ /* 0x000fd6000bf05270 */
[----:B------:R-:W-:Y:S02]  /*15b0*/  @UP0 ULDC.64 UR10, c[0x0][0x9e8] ;  /* 0x00027a00000a0ab9 */ /* 0x000fe40000000a00 */
[----:B------:R-:W-:-:S04]  /*15c0*/  UIMAD.WIDE.U32 UR6, UR4, UR10, URZ ;  /* 0x0000000a040672a5 */ /* 0x000fc8000f8e003f */
[----:B------:R-:W-:-:S12]  /*15d0*/  @UP0 USHF.R.U32.HI UR4, URZ, UR11, UR7 ;  /* 0x0000000b3f040299 */ /* 0x000fd80008011607 */
.L_x_13945:
[----:B------:R-:W-:-:S04]  /*15e0*/  UIMAD UR4, UR4, UR5, URZ ;  /* 0x00000005040472a4 */ /* 0x000fc8000f8e023f */
[----:B------:R-:W-:-:S04]  /*15f0*/  UISETP.LT.AND UP0, UPT, UR9, UR4, UPT ;  /* 0x000000040900728c */ /* 0x000fc8000bf01270 */
[----:B------:R-:W-:-:S12]  /*1600*/  USEL UR9, UR9, UR4, !UP0 ;  /* 0x0000000409097287 */ /* 0x000fd8000c000000 */
.L_x_13943:
        /* <DEDUP_REMOVED lines=13> */
[----:B------:R-:W-:Y:S02]  /*16e0*/  CS2R R24, SRZ ;  /* 0x0000000000187805 */ /* 0x000fe4000001ff00 */
[----:B------:R-:W-:Y:S01]  /*16f0*/  CS2R R12, SRZ ;  /* 0x00000000000c7805 */ /* 0x000fe2000001ff00 */
[----:B------:R-:W-:Y:S01]  /*1700*/  IMAD.MOV.U32 R106, RZ, RZ, RZ ;  /* 0x000000ffff6a7224 */ /* 0x000fe200078e00ff */
[----:B------:R-:W-:Y:S01]  /*1710*/  USEL UR42, URZ, UR4, !UP0 ;  /* 0x000000043f2a7287 */ /* 0x000fe2000c000000 */
[----:B------:R-:W-:Y:S01]  /*1720*/  IMAD.MOV.U32 R27, RZ, RZ, RZ ;  /* 0x000000ffff1b7224 */ /* 0x000fe200078e00ff */
[----:B------:R-:W-:Y:S02]  /*1730*/  CS2R R102, SRZ ;  /* 0x0000000000667805 */ /* 0x000fe4000001ff00 */
[----:B------:R-:W-:-:S02]  /*1740*/  CS2R R100, SRZ ;  /* 0x0000000000647805 */ /* 0x000fc4000001ff00 */
[----:B------:R-:W-:Y:S02]  /*1750*/  CS2R R98, SRZ ;  /* 0x0000000000627805 */ /* 0x000fe4000001ff00 */
[----:B------:R-:W-:Y:S02]  /*1760*/  CS2R R96, SRZ ;  /* 0x0000000000607805 */ /* 0x000fe4000001ff00 */
[----:B------:R-:W-:Y:S02]  /*1770*/  ISETP.GT.AND P1, PT, R88, UR42, PT ;  /* 0x0000002a58007c0c */ /* 0x000fe4000bf24270 */
[----:B------:R-:W-:Y:S02]  /*1780*/  CS2R R94, SRZ ;  /* 0x00000000005e7805 */ /* 0x000fe4000001ff00 */
[----:B------:R-:W-:Y:S02]  /*1790*/  CS2R R92, SRZ ;  /* 0x00000000005c7805 */ /* 0x000fe4000001ff00 */
[----:B------:R-:W-:Y:S01]  /*17a0*/  CS2R R90, SRZ ;  /* 0x00000000005a7805 */ /* 0x000fe2000001ff00 */
[----:B------:R-:W-:-:S06]  /*17b0*/  IMAD.MOV.U32 R89, RZ, RZ, RZ ;  /* 0x000000ffff597224 */ /* 0x000fcc00078e00ff */
        /* <DEDUP_REMOVED lines=32> */
.L_x_13947:
        /* <DEDUP_REMOVED lines=9> */
.L_x_14125:
[----:B------:R-:W-:Y:S05]  /*1a50*/  @!P0 BRA `(.L_x_13949) ;  /* 0x0000000000048947 */ /* 0x000fea0003800000 */
[----:B------:R-:W-:Y:S01]  /*1a60*/  BPT.TRAP 0x1 ;  /* 0x000000040000795c */ /* 0x000fe20000300000 */
.L_x_13949:
[----:B------:R-:W-:Y:S02]  /*1a70*/  IMAD.U32 R13, RZ, RZ, UR46 ;  /* 0x0000002eff0d7e24 */ /* 0x000fe4000f8e00ff */
[----:B0-----:R-:W-:-:S03]  /*1a80*/  IMAD.U32 R0, RZ, RZ, UR47 ;  /* 0x0000002fff007e24 */ /* 0x001fc6000f8e00ff */
[----:B------:R-:W-:Y:S02]  /*1a90*/  LEA R13, R13, UR45, 0x3 ;  /* 0x0000002d0d0d7c11 */ /* 0x000fe4000f8e18ff */
[----:B------:R-:W-:-:S04]  /*1aa0*/  SHF.L.U32 R0, R0, 0x1f, RZ ;  /* 0x0000001f00007819 */ /* 0x000fc800000006ff */
[----:B------:R0:W1:Y:S01]  /*1ab0*/  SYNCS.PHASECHK.TRANS64.TRYWAIT P1, [R13+URZ+0x16830], R0 ;  /* 0x016830000d0075a7 */ /* 0x000062000802017f */
[----:B------:R-:W-:Y:S05]  /*1ac0*/  @!P0 BRA `(.L_x_13950) ;  /* 0x0000000000048947 */ /* 0x000fea0003800000 */
[----:B------:R-:W-:Y:S01]  /*1ad0*/  BPT.TRAP 0x1 ;  /* 0x000000040000795c */ /* 0x000fe20000300000 */
.L_x_13950:
[----:B-1----:R-:W-:Y:S05]  /*1ae0*/  @P1 BRA `(.L_x_13951) ;  /* 0x0000000000081947 */ /* 0x002fea0003800000 */
[----:B------:R-:W1:Y:S02]  /*1af0*/  SYNCS.PHASECHK.TRANS64.TRYWAIT P1, [R13+URZ+0x16830], R0 ;  /* 0x016830000d0075a7 */ /* 0x000e64000802017f */
[----:B-1----:R-:W-:Y:S05]  /*1b00*/  @!P1 BRA `(.L_x_13952) ;  /* 0x0000014c00889947 */ /* 0x002fea0003800000 */
.L_x_13951:
        /* <DEDUP_REMOVED lines=35> */
.L_x_13953:
[----:B------:R-:W-:Y:S01]  /*1d40*/  UISETP.NE.AND UP1, UPT, UR51, URZ, UPT ;  /* 0x0000003f3300728c */ /* 0x000fe2000bf25270 */
[----:B------:R-:W-:Y:S01]  /*1d50*/  R2UR UR6, R13 ;  /* 0x000000000d0672ca */ /* 0x000fe200000e0000 */
[----:B------:R-:W-:Y:S01]  /*1d60*/  ULDC UR7, c[0x0][0x9d8] ;  /* 0x0002760000077ab9 */ /* 0x000fe20000000800 */
[----:B------:R-:W-:Y:S01]  /*1d70*/  UISETP.NE.AND UP0, UPT, UR50, URZ, UPT ;  /* 0x0000003f3200728c */ /* 0x000fe2000bf05270 */
[----:B------:R-:W-:Y:S01]  /*1d80*/  FMUL.FTZ R7, R34, UR7 ;  /* 0x0000000722077c20 */ /* 0x000fe20008410000 */
[----:B------:R-:W-:Y:S01]  /*1d90*/  FMUL.FTZ R34, R63, UR7 ;  /* 0x000000073f227c20 */ /* 0x000fe20008410000 */
[----:B------:R-:W-:Y:S01]  /*1da0*/  PLOP3.LUT P1, PT, PT, PT, UP1, 0x80, 0x0 ;  /* 0x000000000000781c */ /* 0x000fe20003f2f018 */
[----:B------:R-:W-:Y:S01]  /*1db0*/  VIADD R63, R17, UR40 ;  /* 0x00000028113f7c36 */ /* 0x000fe20008000000 */
[----:B------:R-:W-:Y:S01]  /*1dc0*/  PLOP3.LUT P2, PT, PT, PT, UP1, 0x80, 0x0 ;  /* 0x000000000000781c */ /* 0x000fe20003f4f018 */
[----:B------:R-:W-:Y:S01]  /*1dd0*/  FMUL.FTZ R9, R38, UR7 ;  /* 0x0000000726097c20 */ /* 0x000fe20008410000 */
[----:B------:R-:W-:Y:S01]  /*1de0*/  FMUL.FTZ R6, R35, UR7 ;  /* 0x0000000723067c20 */ /* 0x000fe20008410000 */
[----:B------:R-:W-:Y:S01]  /*1df0*/  @UP1 ULDC UR10, c[0x0][0x44c] ;  /* 0x00011300000a1ab9 */ /* 0x000fe20000000800 */
[----:B------:R-:W-:Y:S01]  /*1e00*/  FMUL.FTZ R38, R40, UR7 ;  /* 0x0000000728267c20 */ /* 0x000fe20008410000 */
[----:B------:R-:W-:Y:S01]  /*1e10*/  FMUL.FTZ R35, R62, UR7 ;  /* 0x000000073e237c20 */ /* 0x000fe20008410000 */
[----:B------:R-:W-:Y:S01]  /*1e20*/  FMUL.FTZ R40, R66, UR7 ;  /* 0x0000000742287c20 */ /* 0x000fe20008410000 */
[----:B------:R-:W-:Y:S01]  /*1e30*/  FMUL.FTZ R66, R69, UR7 ;  /* 0x0000000745427c20 */ /* 0x000fe20008410000 */
[----:B------:R-:W-:Y:S01]  /*1e40*/  UIADD3 UR6, UR6, 0x16840, URZ ;  /* 0x0001684006067890 */ /* 0x000fe2000fffe03f */
[----:B------:R-:W-:Y:S01]  /*1e50*/  FMUL.FTZ R5, R24, UR7 ;  /* 0x0000000718057c20 */ /* 0x000fe20008410000 */
[----:B------:R-:W-:Y:S01]  /*1e60*/  FMUL.FTZ R12, R25, UR7 ;  /* 0x00000007190c7c20 */ /* 0x000fe20008410000 */
[----:B01----:R-:W-:Y:S01]  /*1e70*/  @P1 IMAD.HI.U32 R13, R63, UR10, RZ ;  /* 0x0000000a3f0d1c27 */ /* 0x003fe2000f8e00ff */
        /* <DEDUP_REMOVED lines=9> */
[----:B------:R-:W0:Y:S01]  /*1f10*/  SHFL.IDX PT, R62, R63, RZ, 0x1c1f ;  /* 0x001c1fff3f3e7589 */ /* 0x000e2200000e0000 */
[----:B------:R-:W-:-:S02]  /*1f20*/  IMAD R69, R88, R13, 0x80 ;  /* 0x0000008058457424 */ /* 0x000fc400078e020d */
        /* <DEDUP_REMOVED lines=144> */
.L_x_13956:
[----:B------:R-:W-:Y:S02]  /*2830*/  ULDC UR6, c[0x0][0x9e4] ;  /* 0x0002790000067ab9 */ /* 0x000fe40000000800 */
[----:B------:R-:W-:-:S05]  /*2840*/  IMAD.U32 R62, RZ, RZ, UR6 ;  /* 0x00000006ff3e7e24 */ /* 0x000fca000f8e00ff */
[----:B------:R-:W-:-:S13]  /*2850*/  ISETP.NE.AND P1, PT, R62, 0x1, PT ;  /* 0x000000013e00780c */ /* 0x000fda0003f25270 */
[----:B------:R-:W1:Y:S02]  /*2860*/  @P1 LDC.64 R56, c[0x0][0x9e8] ;  /* 0x00027a00ff381b82 */ /* 0x000e640000000a00 */
[----:B-1----:R-:W-:-:S05]  /*2870*/  @P1 IMAD.HI.U32 R56, R67, R56, RZ ;  /* 0x0000003843381227 */ /* 0x002fca00078e00ff */
[----:B------:R-:W-:-:S07]  /*2880*/  @P1 SHF.R.U32.HI R67, RZ, R57, R56 ;  /* 0x00000039ff431219 */ /* 0x000fce0000011638 */
.L_x_13957:
[----:B------:R-:W-:Y:S05]  /*2890*/  BSYNC B0 ;  /* 0x0000000000007941 */ /* 0x000fea0003800000 */
.L_x_13955:
[----:B------:R-:W-:-:S04]  /*28a0*/  IMAD R67, R67, R62, -R74 ;  /* 0x0000003e43437224 */ /* 0x000fc800078e0a4a */
[----:B------:R-:W-:-:S05]  /*28b0*/  IMAD R56, R16, -0x2, R67 ;  /* 0xfffffffe10387824 */ /* 0x000fca00078e0243 */
[----:B------:R-:W-:Y:S02]  /*28c0*/  VIADDMNMX R13, R56, R62, R13, PT ;  /* 0x0000003e380d7246 */ /* 0x000fe4000380010d */
[----:B------:R-:W-:-:S07]  /*28d0*/  VIMNMX R65, R65, R56, !PT ;  /* 0x0000003841417248 */ /* 0x000fce0007fe0100 */
.L_x_13954:
[----:B------:R-:W2:Y:S01]  /*28e0*/  LDL.LU R57, [R1] ;  /* 0x0000000001397983 */ /* 0x000ea20000300800 */
[C---:B------:R-:W-:Y:S01]  /*28f0*/  ISETP.GE.AND P6, PT, R69.reuse, 0xa, PT ;  /* 0x0000000a4500780c */ /* 0x040fe20003fc6270 */
[----:B------:R-:W-:Y:S01]  /*2900*/  UISETP.NE.AND UP0, UPT, UR50, URZ, UPT ;  /* 0x0000003f3200728c */ /* 0x000fe2000bf05270 */
[C---:B------:R-:W-:Y:S02]  /*2910*/  ISETP.GE.AND P1, PT, R69.reuse, 0x2, PT ;  /* 0x000000024500780c */ /* 0x040fe40003f26270 */
[C---:B------:R-:W-:Y:S02]  /*2920*/  ISETP.GE.AND P2, PT, R69.reuse, 0x9, PT ;  /* 0x000000094500780c */ /* 0x040fe40003f46270 */
[----:B------:R-:W-:Y:S02]  /*2930*/  ISETP.GE.AND P5, PT, R69, 0x11, PT ;  /* 0x000000114500780c */ /* 0x000fe40003fa6270 */
[C---:B------:R-:W-:Y:S02]  /*2940*/  ISETP.GT.AND P4, PT, R65.reuse, 0x1, !P1 ;  /* 0x000000014100780c */ /* 0x040fe40004f84270 */
[----:B------:R-:W-:-:S02]  /*2950*/  ISETP.GT.AND P3, PT, R65, 0x8, !P2 ;  /* 0x000000084100780c */ /* 0x000fc40005764270 */
[C---:B------:R-:W-:Y:S02]  /*2960*/  ISETP.LT.OR P4, PT, R13.reuse, 0x2, P4 ;  /* 0x000000020d00780c */ /* 0x040fe40002781670 */
[----:B------:R-:W-:Y:S02]  /*2970*/  ISETP.LT.OR P3, PT, R13, 0x9, P3 ;  /* 0x000000090d00780c */ /* 0x000fe40001f61670 */
[----:B------:R-:W-:Y:S02]  /*2980*/  FSEL R130, R12, -INF , !P4 ;  /* 0xff8000000c827808 */ /* 0x000fe40006000000 */
[----:B------:R-:W-:Y:S01]  /*2990*/  FSEL R128, R89, -INF , !P3 ;  /* 0xff80000059807808 */ /* 0x000fe20005800000 */
[----:B------:R-:W1:Y:S01]  /*29a0*/  SHFL.IDX PT, R12, R63, 0x1, 0x1c1f ;  /* 0x003c1f003f0c7f89 */ /* 0x000e6200000e0000 */
[C---:B------:R-:W-:Y:S02]  /*29b0*/  ISETP.GT.AND P4, PT, R65.reuse, 0x9, !P6 ;  /* 0x000000094100780c */ /* 0x040fe40007784270 */
[----:B------:R-:W-:-:S02]  /*29c0*/  ISETP.GT.AND P3, PT, R65, 0x10, !P5 ;  /* 0x000000104100780c */ /* 0x000fc40006f64270 */
[C---:B------:R-:W-:Y:S02]  /*29d0*/  ISETP.LT.OR P4, PT, R13.reuse, 0xa, P4 ;  /* 0x0000000a0d00780c */ /* 0x040fe40002781670 */
[----:B------:R-:W-:Y:S02]  /*29e0*/  ISETP.LT.OR P3, PT, R13, 0x11, P3 ;  /* 0x000000110d00780c */ /* 0x000fe40001f61670 */
[----:B0-----:R-:W-:Y:S02]  /*29f0*/  FSEL R126, R90, -INF , !P4 ;  /* 0xff8000005a7e7808 */ /* 0x001fe40006000000 */
[----:B------:R-:W-:Y:S02]  /*2a00*/  ISETP.GE.AND P4, PT, R69, 0x19, PT ;  /* 0x000000194500780c */ /* 0x000fe40003f86270 */
[----:B------:R-:W-:Y:S02]  /*2a10*/  FSEL R124, R91, -INF , !P3 ;  /* 0xff8000005b7c7808 */ /* 0x000fe40005800000 */
[----:B--2---:R-:W-:-:S04]  /*2a20*/  LOP3.LUT R57, R57, 0xfffffffb, RZ, 0xc0, !PT ;  /* 0xfffffffb39397812 */ /* 0x004fc800078ec0ff */
[----:B------:R-:W-:-:S04]  /*2a30*/  @P6 LOP3.LUT R57, R57, 0x4, RZ, 0xfc, !PT ;  /* 0x0000000439396812 */ /* 0x000fc800078efcff */
[----:B------:R-:W-:-:S04]  /*2a40*/  LOP3.LUT R57, R57, 0xfffffff7, RZ, 0xc0, !PT ;  /* 0xfffffff739397812 */ /* 0x000fc800078ec0ff */
[----:B------:R-:W-:Y:S02]  /*2a50*/  @P5 LOP3.LUT R57, R57, 0x8, RZ, 0xfc, !PT ;  /* 0x0000000839395812 */ /* 0x000fe400078efcff */
[----:B------:R-:W-:Y:S02]  /*2a60*/  ISETP.GE.AND P5, PT, R69, 0x12, PT ;  /* 0x000000124500780c */ /* 0x000fe40003fa6270 */
[----:B------:R-:W-:Y:S02]  /*2a70*/  LOP3.LUT R57, R57, 0xffffffef, RZ, 0xc0, !PT ;  /* 0xffffffef39397812 */ /* 0x000fe400078ec0ff */
[----:B------:R-:W-:-:S04]  /*2a80*/  ISETP.GT.AND P3, PT, R65, 0x11, !P5 ;  /* 0x000000114100780c */ /* 0x000fc80006f64270 */
[----:B------:R-:W-:-:S04]  /*2a90*/  ISETP.LT.OR P3, PT, R13, 0x12, P3 ;  /* 0x000000120d00780c */ /* 0x000fc80001f61670 */
[----:B------:R-:W-:Y:S02]  /*2aa0*/  FSEL R120, R92, -INF , !P3 ;  /* 0xff8000005c787808 */ /* 0x000fe40005800000 */
[----:B------:R-:W-:Y:S02]  /*2ab0*/  @P5 LOP3.LUT R57, R57, 0x10, RZ, 0xfc, !PT ;  /* 0x0000001039395812 */ /* 0x000fe400078efcff */
[----:B------:R-:W-:Y:S02]  /*2ac0*/  ISETP.GT.AND P3, PT, R65, 0x18, !P4 ;  /* 0x000000184100780c */ /* 0x000fe40006764270 */
[----:B------:R-:W-:Y:S02]  /*2ad0*/  LOP3.LUT R57, R57, 0xfdffffff, RZ, 0xc0, !PT ;  /* 0xfdffffff39397812 */ /* 0x000fe400078ec0ff */
[----:B------:R-:W-:Y:S02]  /*2ae0*/  ISETP.LT.OR P3, PT, R13, 0x19, P3 ;  /* 0x000000190d00780c */ /* 0x000fe40001f61670 */
[----:B------:R-:W-:-:S02]  /*2af0*/  @P4 LOP3.LUT R57, R57, 0x2000000, RZ, 0xfc, !PT ;  /* 0x0200000039394812 */ /* 0x000fc400078efcff */
        /* <DEDUP_REMOVED lines=150> */
[----:B------:R-:W-:-:S03]  /*3460*/  ISETP.GT.AND P6, PT, R65, 0x79, !P6 ;  /* 0x000000794100780c */ /* 0x000fc600077c4270 */
[----:B------:R0:W-:Y:S01]  /*3470*/  STL [R1], R57 ;  /* 0x0000003901007387 */ /* 0x0001e20000100800 */
[----:B------:R-:W-:-:S04]  /*3480*/  ISETP.LT.OR P6, PT, R13, 0x7a, P6 ;  /* 0x0000007a0d00780c */ /* 0x000fc800037c1670 */
[----:B------:R-:W-:Y:S02]  /*3490*/  FSEL R42, R85, -INF , !P6 ;  /* 0xff800000552a7808 */ /* 0x000fe40007000000 */
[----:B------:R-:W-:-:S13]  /*34a0*/  PLOP3.LUT P6, PT, PT, PT, UP0, 0x40, 0x0 ;  /* 0x000000000000781c */ /* 0x000fda0003fce808 */
[----:B0-----:R-:W-:Y:S05]  /*34b0*/  @P6 BRA `(.L_x_13958) ;  /* 0x0000000000646947 */ /* 0x001fea0003800000 */
        /* <DEDUP_REMOVED lines=14> */
.L_x_13960:
[----:B------:R-:W-:Y:S02]  /*35a0*/  ULDC UR6, c[0x0][0x9e4] ;  /* 0x0002790000067ab9 */ /* 0x000fe40000000800 */
[----:B------:R-:W-:-:S05]  /*35b0*/  IMAD.U32 R47, RZ, RZ, UR6 ;  /* 0x00000006ff2f7e24 */ /* 0x000fca000f8e00ff */
[----:B------:R-:W-:-:S13]  /*35c0*/  ISETP.NE.AND P6, PT, R47, 0x1, PT ;  /* 0x000000012f00780c */ /* 0x000fda0003fc5270 */
[----:B------:R-:W0:Y:S02]  /*35d0*/  @P6 LDC.64 R12, c[0x0][0x9e8] ;  /* 0x00027a00ff0c6b82 */ /* 0x000e240000000a00 */
[----:B0-----:R-:W-:-:S05]  /*35e0*/  @P6 IMAD.HI.U32 R12, R43, R12, RZ ;  /* 0x0000000c2b0c6227 */ /* 0x001fca00078e00ff */
[----:B------:R-:W-:-:S07]  /*35f0*/  @P6 SHF.R.U32.HI R43, RZ, R13, R12 ;  /* 0x0000000dff2b6219 */ /* 0x000fce000001160c */
.L_x_13961:
[----:B------:R-:W-:Y:S05]  /*3600*/  BSYNC B0 ;  /* 0x0000000000007941 */ /* 0x000fea0003800000 */
.L_x_13959:
[----:B------:R-:W-:-:S04]  /*3610*/  IMAD R43, R43, R47, -R74 ;  /* 0x0000002f2b2b7224 */ /* 0x000fc800078e0a4a */
[----:B------:R-:W-:-:S05]  /*3620*/  IMAD R12, R16, -0x2, R43 ;  /* 0xfffffffe100c7824 */ /* 0x000fca00078e022b */
[----:B------:R-:W-:Y:S02]  /*3630*/  VIADDMNMX R5, R12, R47, R5, PT ;  /* 0x0000002f0c057246 */ /* 0x000fe40003800105 */
[----:B------:R-:W-:-:S07]  /*3640*/  VIMNMX R37, R37, R12, !PT ;  /* 0x0000000c25257248 */ /* 0x000fce0007fe0100 */
.L_x_13958:
        /* <DEDUP_REMOVED lines=164> */
[----:B------:R-:W-:Y:S01]  /*4090*/  ISETP.GT.AND P6, PT, R37, 0x79, !P6 ;  /* 0x000000792500780c */ /* 0x000fe200077c4270 */
[-CC-:B------:R-:W-:Y:S01]  /*40a0*/  FFMA.FTZ R148, R39, R9.reuse, -R31.reuse ;  /* 0x0000000927947223 */ /* 0x180fe2000001081f */
[----:B------:R-:W-:Y:S01]  /*40b0*/  FSEL R0, R0, -INF , !P1 ;  /* 0xff80000000007808 */ /* 0x000fe20004800000 */
[-CC-:B------:R-:W-:Y:S01]  /*40c0*/  FFMA.FTZ R3, R130, R9.reuse, -R31.reuse ;  /* 0x0000000982037223 */ /* 0x180fe2000001081f */
[----:B------:R-:W-:Y:S01]  /*40d0*/  LOP3.LUT P1, RZ, R57, 0x4000000, RZ, 0xc0, !PT ;  /* 0x0400000039ff7812 */ /* 0x000fe2000782c0ff */
[-CC-:B------:R-:W-:Y:S01]  /*40e0*/  FFMA.FTZ R150, R128, R9.reuse, -R31.reuse ;  /* 0x0000000980967223 */ /* 0x180fe2000001081f */
[----:B------:R-:W-:Y:S01]  /*40f0*/  FMNMX.FTZ R11, R0, R94, !PT ;  /* 0x0000005e000b7209 */ /* 0x000fe20007810000 */
[----:B------:R-:W-:Y:S01]  /*4100*/  MUFU.EX2 R148, R148 ;  /* 0x0000009400947308 */ /* 0x000fe20000000800 */
[----:B------:R-:W-:Y:S01]  /*4110*/  ISETP.GT.AND P1, PT, R37, 0x68, !P1 ;  /* 0x000000682500780c */ /* 0x000fe20004f24270 */
[--C-:B------:R-:W-:Y:S01]  /*4120*/  FFMA.FTZ R7, R126, R9, -R31.reuse ;  /* 0x000000097e077223 */ /* 0x100fe2000001081f */
[----:B------:R-:W-:Y:S01]  /*4130*/  FMNMX.FTZ R11, R76, R11, !PT ;  /* 0x0000000b4c0b7209 */ /* 0x000fe20007810000 */
[-CC-:B------:R-:W-:Y:S01]  /*4140*/  FFMA.FTZ R144, R124, R9.reuse, -R31.reuse ;  /* 0x000000097c907223 */ /* 0x180fe2000001081f */
[----:B------:R-:W-:Y:S01]  /*4150*/  ISETP.LT.OR P1, PT, R5, 0x69, P1 ;  /* 0x000000690500780c */ /* 0x000fe20000f21670 */
[--C-:B------:R-:W-:Y:S01]  /*4160*/  FFMA.FTZ R120, R120, R9, -R31.reuse ;  /* 0x0000000978787223 */ /* 0x100fe2000001081f */
[----:B------:R-:W-:Y:S01]  /*4170*/  FMNMX.FTZ R11, R92, R11, !PT ;  /* 0x0000000b5c0b7209 */ /* 0x000fe20007810000 */
[----:B------:R-:W0:Y:S01]  /*4180*/  MUFU.EX2 R3, R3 ;  /* 0x0000000300037308 */ /* 0x000e220000000800 */
        /* <DEDUP_REMOVED lines=32> */
[----:B0-----:R-:W-:Y:S01]  /*4390*/  FSEL R96, R21, -INF , !P2 ;  /* 0xff80000015607808 */ /* 0x001fe20005000000 */
[--C-:B------:R-:W-:Y:S01]  /*43a0*/  FFMA.FTZ R21, R54, R9, -R31.reuse ;  /* 0x0000000936157223 */ /* 0x100fe2000001081f */
[----:B------:R-:W-:Y:S01]  /*43b0*/  FMNMX.FTZ R25, R14, R15, !PT ;  /* 0x0000000f0e197209 */ /* 0x000fe20007810000 */
[-CC-:B------:R-:W-:Y:S01]  /*43c0*/  FFMA.FTZ R124, R56, R9.reuse, -R31.reuse ;  /* 0x00000009387c7223 */ /* 0x180fe2000001081f */
[-CC-:B------:R-:W-:Y:S01]  /*43d0*/  FFMA.FTZ R126, R52, R9.reuse, -R31.reuse ;  /* 0x00000009347e7223 */ /* 0x180fe2000001081f */
[--C-:B------:R-:W-:Y:S01]  /*43e0*/  FFMA.FTZ R39, R50, R9, -R31.reuse ;  /* 0x0000000932277223 */ /* 0x100fe2000001081f */
[----:B------:R-:W-:Y:S01]  /*43f0*/  FMNMX.FTZ R25, R80, R25, !PT ;  /* 0x0000001950197209 */ /* 0x000fe20007810000 */
[----:B------:R0:W4:Y:S01]  /*4400*/  MUFU.EX2 R11, R120 ;  /* 0x00000078000b7308 */ /* 0x0001220000000800 */
[----:B------:R-:W-:Y:S01]  /*4410*/  FFMA.FTZ R36, R36, R9, -R31 ;  /* 0x0000000924247223 */ /* 0x000fe2000001081f */
[----:B------:R-:W-:-:S02]  /*4420*/  F2FP.BF16.F32.PACK_AB R148, R3, R148 ;  /* 0x000000940394723e */ /* 0x000fc400000010ff */
[----:B------:R-:W-:-:S04]  /*4430*/  FMNMX.FTZ R25, R78, R25, !PT ;  /* 0x000000194e197209 */ /* 0x000fc80007810000 */
[----:B------:R-:W-:Y:S01]  /*4440*/  FMNMX.FTZ R25, R30, R25, !PT ;  /* 0x000000191e197209 */ /* 0x000fe20007810000 */
[----:B------:R-:W5:Y:S01]  /*4450*/  MUFU.EX2 R146, R146 ;  /* 0x0000009200927308 */ /* 0x000f620000000800 */
[----:B0-----:R-:W-:Y:S01]  /*4460*/  FFMA.FTZ R120, R46, R9, -R31 ;  /* 0x000000092e787223 */ /* 0x001fe2000001081f */
[----:B-1----:R-:W-:Y:S01]  /*4470*/  FADD.FTZ R46, R150, R45 ;  /* 0x0000002d962e7221 */ /* 0x002fe20000010000 */
[----:B------:R-:W-:Y:S02]  /*4480*/  FMNMX.FTZ R33, R24, R25, !PT ;  /* 0x0000001918217209 */ /* 0x000fe40007810000 */
[C---:B--2---:R-:W-:Y:S01]  /*4490*/  F2FP.BF16.F32.PACK_AB R150, R7.reuse, R150 ;  /* 0x000000960796723e */ /* 0x044fe200000010ff */
[----:B------:R-:W-:Y:S01]  /*44a0*/  FADD.FTZ R45, R7, R46 ;  /* 0x0000002e072d7221 */ /* 0x000fe20000010000 */
[----:B------:R-:W-:Y:S01]  /*44b0*/  FMNMX.FTZ R33, R32, R33, !PT ;  /* 0x0000002120217209 */ /* 0x000fe20007810000 */
[----:B------:R-:W0:Y:S02]  /*44c0*/  MUFU.EX2 R140, R140 ;  /* 0x0000008c008c7308 */ /* 0x000e240000000800 */
[----:B---3--:R-:W-:Y:S01]  /*44d0*/  FADD.FTZ R46, R144, R45 ;  /* 0x0000002d902e7221 */ /* 0x008fe20000010000 */
[----:B------:R-:W-:-:S02]  /*44e0*/  FMNMX.FTZ R33, R2, R33, !PT ;  /* 0x0000002102217209 */ /* 0x000fc40007810000 */
[C---:B----4-:R-:W-:Y:S01]  /*44f0*/  F2FP.BF16.F32.PACK_AB R144, R11.reuse, R144 ;  /* 0x000000900b90723e */ /* 0x050fe200000010ff */
[----:B------:R-:W-:Y:S01]  /*4500*/  FADD.FTZ R45, R11, R46 ;  /* 0x0000002e0b2d7221 */ /* 0x000fe20000010000 */
[----:B------:R-:W-:Y:S01]  /*4510*/  FMNMX.FTZ R33, R34, R33, !PT ;  /* 0x0000002122217209 */ /* 0x000fe20007810000 */
[----:B------:R-:W1:Y:S03]  /*4520*/  MUFU.EX2 R15, R102 ;  /* 0x00000066000f7308 */ /* 0x000e660000000800 */
[----:B------:R-:W-:-:S04]  /*4530*/  FMNMX.FTZ R35, R40, R33, !PT ;  /* 0x0000002128237209 */ /* 0x000fc80007810000 */
[----:B------:R-:W-:Y:S01]  /*4540*/  FMNMX.FTZ R35, R106, R35, !PT ;  /* 0x000000236a237209 */ /* 0x000fe20007810000 */
[----:B------:R-:W2:Y:S03]  /*4550*/  MUFU.EX2 R142, R142 ;  /* 0x0000008e008e7308 */ /* 0x000ea60000000800 */
[----:B------:R-:W-:-:S04]  /*4560*/  FMNMX.FTZ R35, R44, R35, !PT ;  /* 0x000000232c237209 */ /* 0x000fc80007810000 */
[----:B------:R-:W-:Y:S01]  /*4570*/  FMNMX.FTZ R35, R118, R35, !PT ;  /* 0x0000002376237209 */ /* 0x000fe20007810000 */
[----:B------:R-:W3:Y:S03]  /*4580*/  MUFU.EX2 R25, R98 ;  /* 0x0000006200197308 */ /* 0x000ee60000000800 */
[----:B------:R-:W-:-:S04]  /*4590*/  FMNMX.FTZ R37, R122, R35, !PT ;  /* 0x000000237a257209 */ /* 0x000fc80007810000 */
[----:B------:R-:W-:Y:S01]  /*45a0*/  FMNMX.FTZ R37, R48, R37, !PT ;  /* 0x0000002530257209 */ /* 0x000fe20007810000 */
[----:B------:R-:W4:Y:S03]  /*45b0*/  MUFU.EX2 R136, R136 ;  /* 0x0000008800887308 */ /* 0x000f260000000800 */
        /* <DEDUP_REMOVED lines=9> */
[----:B-----5:R-:W-:-:S03]  /*4650*/  FFMA.FTZ R27, R68, R9, -R31 ;  /* 0x00000009441b7223 */ /* 0x020fc6000001081f */
[----:B------:R-:W5:Y:S04]  /*4660*/  SHFL.BFLY PT, R6, R37, 0x2, 0x1f ;  /* 0x0c401f0025067f89 */ /* 0x000f6800000e0000 */
[----:B------:R-:W-:Y:S08]  /*4670*/  MUFU.EX2 R35, R104 ;  /* 0x0000006800237308 */ /* 0x000ff00000000800 */
[----:B------:R-:W-:Y:S08]  /*4680*/  MUFU.EX2 R132, R132 ;  /* 0x0000008400847308 */ /* 0x000ff00000000800 */
[----:B------:R-:W-:Y:S01]  /*4690*/  MUFU.EX2 R134, R134 ;  /* 0x0000008600867308 */ /* 0x000fe20000000800 */
[----:B-----5:R-:W-:Y:S01]  /*46a0*/  FMNMX.FTZ R43, R37, R6, !PT ;  /* 0x00000006252b7209 */ /* 0x020fe20007810000 */
[-CC-:B------:R-:W-:Y:S01]  /*46b0*/  FFMA.FTZ R37, R64, R9.reuse, -R31.reuse ;  /* 0x0000000940257223 */ /* 0x180fe2000001081f */
[----:B------:R-:W-:-:S05]  /*46c0*/  FFMA.FTZ R31, R42, R9, -R31 ;  /* 0x000000092a1f7223 */ /* 0x000fca000001081f */
        /* <DEDUP_REMOVED lines=23> */
[-C--:B------:R-:W-:Y:S01]  /*4840*/  FFMA.FTZ R135, R2, R9.reuse, -R43 ;  /* 0x0000000902877223 */ /* 0x080fe2000001082b */
[----:B0-----:R-:W-:Y:S01]  /*4850*/  FADD.FTZ R32, R140, R45 ;  /* 0x0000002d8c207221 */ /* 0x001fe20000010000 */
[----:B------:R-:W0:Y:S01]  /*4860*/  MUFU.EX2 R0, R0 ;  /* 0x0000000000007308 */ /* 0x000e220000000800 */
[-CC-:B------:R-:W-:Y:S01]  /*4870*/  FFMA.FTZ R42, R86, R9.reuse, -R43.reuse ;  /* 0x00000009562a7223 */ /* 0x180fe2000001082b */
[-CC-:B------:R-:W-:Y:S01]  /*4880*/  FFMA.FTZ R141, R8, R9.reuse, -R43.reuse ;  /* 0x00000009088d7223 */ /* 0x180fe2000001082b */
[----:B-1----:R-:W-:Y:S01]  /*4890*/  FADD.FTZ R45, R15, R32 ;  /* 0x000000200f2d7221 */ /* 0x002fe20000010000 */
[-CC-:B------:R-:W-:Y:S01]  /*48a0*/  FFMA.FTZ R8, R84, R9.reuse, -R43.reuse ;  /* 0x0000000954087223 */ /* 0x180fe2000001082b */
[-CC-:B------:R-:W-:Y:S01]  /*48b0*/  FFMA.FTZ R143, R10, R9.reuse, -R43.reuse ;  /* 0x000000090a8f7223 */ /* 0x180fe2000001082b */
[-C--:B------:R-:W-:Y:S01]  /*48c0*/  FFMA.FTZ R10, R82, R9.reuse, -R43 ;  /* 0x00000009520a7223 */ /* 0x080fe2000001082b */
[----:B--2---:R-:W-:Y:S01]  /*48d0*/  FADD.FTZ R32, R142, R45 ;  /* 0x0000002d8e207221 */ /* 0x004fe20000010000 */
[----:B------:R-:W1:Y:S01]  /*48e0*/  MUFU.EX2 R151, R151 ;  /* 0x0000009700977308 */ /* 0x000e620000000800 */
[-CC-:B------:R-:W-:Y:S01]  /*48f0*/  FFMA.FTZ R129, R40, R9.reuse, -R43.reuse ;  /* 0x0000000928817223 */ /* 0x180fe2000001082b */
[-CC-:B------:R-:W-:Y:S01]  /*4900*/  FFMA.FTZ R137, R14, R9.reuse, -R43.reuse ;  /* 0x000000090e897223 */ /* 0x180fe2000001082b */
[----:B---3--:R-:W-:Y:S01]  /*4910*/  FADD.FTZ R47, R25, R32 ;  /* 0x00000020192f7221 */ /* 0x008fe20000010000 */
[-CC-:B------:R-:W-:Y:S01]  /*4920*/  FFMA.FTZ R32, R34, R9.reuse, -R43.reuse ;  /* 0x0000000922207223 */ /* 0x180fe2000001082b */
[-CC-:B------:R-:W-:Y:S01]  /*4930*/  FFMA.FTZ R14, R80, R9.reuse, -R43.reuse ;  /* 0x00000009500e7223 */ /* 0x180fe2000001082b */
[-C--:B------:R-:W-:Y:S01]  /*4940*/  FFMA.FTZ R139, R78, R9.reuse, -R43 ;  /* 0x000000094e8b7223 */ /* 0x080fe2000001082b */
[----:B----4-:R-:W-:Y:S01]  /*4950*/  FADD.FTZ R34, R136, R47 ;  /* 0x0000002f88227221 */ /* 0x010fe20000010000 */
        /* <DEDUP_REMOVED lines=13> */
[-CC-:B------:R-:W-:Y:S01]  /*4a30*/  FFMA.FTZ R20, R20, R9.reuse, -R43.reuse ;  /* 0x0000000914147223 */ /* 0x180fe2000001082b */
[-C--:B------:R-:W-:Y:S01]  /*4a40*/  FFMA.FTZ R96, R96, R9.reuse, -R43 ;  /* 0x0000000960607223 */ /* 0x080fe2000001082b */
[----:B------:R-:W-:Y:S01]  /*4a50*/  FADD.FTZ R40, R132, R47 ;  /* 0x0000002f84287221 */ /* 0x000fe20000010000 */
[----:B------:R-:W1:Y:S01]  /*4a60*/  MUFU.EX2 R4, R4 ;  /* 0x0000000400047308 */ /* 0x000e620000000800 */
[----:B--2---:R-:W-:Y:S01]  /*4a70*/  FADD.FTZ R2, R38, R45 ;  /* 0x0000002d26027221 */ /* 0x004fe20000010000 */
[C---:B------:R-:W-:Y:S01]  /*4a80*/  F2FP.BF16.F32.PACK_AB R132, R5.reuse, R132 ;  /* 0x000000840584723e */ /* 0x040fe200000010ff */
[----:B------:R-:W-:Y:S01]  /*4a90*/  FADD.FTZ R47, R5, R40 ;  /* 0x00000028052f7221 */ /* 0x000fe20000010000 */
[--C-:B------:R-:W-:Y:S01]  /*4aa0*/  FFMA.FTZ R26, R26, R9, -R43.reuse ;  /* 0x000000091a1a7223 */ /* 0x100fe2000001082b */
[----:B------:R-:W-:Y:S01]  /*4ab0*/  F2FP.BF16.F32.PACK_AB R149, R0, R149 ;  /* 0x000000950095723e */ /* 0x000fe200000010ff */
[-C--:B------:R-:W-:Y:S01]  /*4ac0*/  FFMA.FTZ R72, R72, R9.reuse, -R43 ;  /* 0x0000000948487223 */ /* 0x080fe2000001082b */
[----:B------:R-:W-:Y:S01]  /*4ad0*/  FADD.FTZ R40, R134, R47 ;  /* 0x0000002f86287221 */ /* 0x000fe20000010000 */
[----:B------:R-:W2:Y:S01]  /*4ae0*/  MUFU.EX2 R147, R147 ;  /* 0x0000009300937308 */ /* 0x000ea20000000800 */
[----:B0-----:R-:W-:Y:S01]  /*4af0*/  FADD.FTZ R45, R145, R2 ;  /* 0x00000002912d7221 */ /* 0x001fe20000010000 */
[-CC-:B------:R-:W-:Y:S01]  /*4b00*/  FFMA.FTZ R28, R28, R9.reuse, -R43.reuse ;  /* 0x000000091c1c7223 */ /* 0x180fe2000001082b */
[----:B------:R-:W-:Y:S01]  /*4b10*/  FADD.FTZ R47, R21, R40 ;  /* 0x00000028152f7221 */ /* 0x000fe20000010000 */
[----:B------:R-:W-:Y:S01]  /*4b20*/  FFMA.FTZ R43, R70, R9, -R43 ;  /* 0x00000009462b7223 */ /* 0x000fe2000001082b */
[----:B------:R-:W-:-:S02]  /*4b30*/  F2FP.BF16.F32.PACK_AB R146, R13, R146 ;  /* 0x000000920d92723e */ /* 0x000fc400000010ff */
[----:B------:R-:W-:Y:S01]  /*4b40*/  FADD.FTZ R40, R128, R47 ;  /* 0x0000002f80287221 */ /* 0x000fe20000010000 */
        /* <DEDUP_REMOVED lines=13> */
[----:B------:R-:W-:Y:S02]  /*4c20*/  F2FP.BF16.F32.PACK_AB R145, R4, R145 ;  /* 0x000000910491723e */ /* 0x000fe400000010ff */
[----:B------:R-:W-:-:S02]  /*4c30*/  F2FP.BF16.F32.PACK_AB R147, R42, R147 ;  /* 0x000000932a93723e */ /* 0x000fc400000010ff */
        /* <DEDUP_REMOVED lines=95> */
.L_x_13963:
[----:B------:R-:W-:Y:S02]  /*5230*/  ULDC UR14, c[0x0][0x9e4] ;  /* 0x00027900000e7ab9 */ /* 0x000fe40000000800 */
[----:B------:R-:W-:-:S11]  /*5240*/  UISETP.NE.AND UP0, UPT, UR14, 0x1, UPT ;  /* 0x000000010e00788c */ /* 0x000fd6000bf05270 */
[----:B------:R-:W-:Y:S02]  /*5250*/  @UP0 ULDC.64 UR18, c[0x0][0x9e8] ;  /* 0x00027a0000120ab9 */ /* 0x000fe40000000a00 */
[----:B------:R-:W-:-:S04]  /*5260*/  UIMAD.WIDE.U32 UR6, UR11, UR18, URZ ;  /* 0x000000120b0672a5 */ /* 0x000fc8000f8e003f */
[----:B------:R-:W-:-:S12]  /*5270*/  @UP0 USHF.R.U32.HI UR11, URZ, UR19, UR7 ;  /* 0x000000133f0b0299 */ /* 0x000fd80008011607 */
.L_x_13964:
[----:B------:R-:W-:-:S04]  /*5280*/  UIMAD UR11, UR11, UR14, UR14 ;  /* 0x0000000e0b0b72a4 */ /* 0x000fc8000f8e020e */
[----:B------:R-:W-:-:S04]  /*5290*/  UISETP.LT.AND UP0, UPT, UR10, UR11, UPT ;  /* 0x0000000b0a00728c */ /* 0x000fc8000bf01270 */
[----:B------:R-:W-:-:S12]  /*52a0*/  USEL UR10, UR10, UR11, UP0 ;  /* 0x0000000b0a0a7287 */ /* 0x000fd80008000000 */
.L_x_13962:
        /* <DEDUP_REMOVED lines=32> */
.L_x_13984:
[----:B------:R-:W-:Y:S01]  /*54b0*/  ISETP.NE.AND P2, PT, RZ, UR44, PT ;  /* 0x0000002cff007c0c */ /* 0x000fe2000bf45270 */
[----:B------:R-:W-:-:S04]  /*54c0*/  UISETP.NE.AND UP0, UPT, UR26, 0x1, UPT ;  /* 0x000000011a00788c */ /* 0x000fc8000bf05270 */
[----:B------:R-:W-:-:S04]  /*54d0*/  USEL UR47, URZ, 0x1, UP0 ;  /* 0x000000013f2f7887 */ /* 0x000fc80008000000 */
[----:B------:R-:W-:-:S04]  /*54e0*/  ULOP3.LUT UR47, UR27, UR47, URZ, 0x3c, !UPT ;  /* 0x0000002f1b2f7292 */ /* 0x000fc8000f8e3c3f */
[----:B------:R-:W-:Y:S08]  /*54f0*/  @P2 BRA `(.L_x_13966) ;  /* 0x0000000000382947 */ /* 0x000ff00003800000 */
[----:B------:R-:W-:Y:S05]  /*5500*/  @!P0 BRA `(.L_x_13967) ;  /* 0x0000000000048947 */ /* 0x000fea0003800000 */
[----:B------:R-:W-:Y:S01]  /*5510*/  BPT.TRAP 0x1 ;  /* 0x000000040000795c */ /* 0x000fe20000300000 */
.L_x_13967:
        /* <DEDUP_REMOVED lines=9> */
.L_x_13968:
[----:B-1----:R-:W-:Y:S05]  /*55b0*/  @P1 BRA `(.L_x_13966) ;  /* 0x0000000000081947 */ /* 0x002fea0003800000 */
[----:B------:R-:W1:Y:S02]  /*55c0*/  SYNCS.PHASECHK.TRANS64.TRYWAIT P1, [UR6+0x16830], R6 ;  /* 0x01683006ff0075a7 */ /* 0x000e640008020146 */
[----:B-1----:R-:W-:Y:S05]  /*55d0*/  @!P1 BRA `(.L_x_13969) ;  /* 0x0000011000e89947 */ /* 0x002fea0003800000 */
.L_x_13966:
        /* <DEDUP_REMOVED lines=28> */
.L_x_13971:
[----:B------:R-:W-:Y:S01]  /*57a0*/  ULEA UR6, UR26, UR45, 0x3 ;  /* 0x0000002d1a067291 */ /* 0x000fe2000f8e183f */
[----:B------:R-:W-:-:S05]  /*57b0*/  IMAD.U32 R6, RZ, RZ, UR27 ;  /* 0x0000001bff067e24 */ /* 0x000fca000f8e00ff */
[----:B------:R-:W-:-:S04]  /*57c0*/  SHF.L.U32 R6, R6, 0x1f, RZ ;  /* 0x0000001f06067819 */ /* 0x000fc800000006ff */
[----:B------:R0:W1:Y:S01]  /*57d0*/  SYNCS.PHASECHK.TRANS64.TRYWAIT P1, [UR6+0x16850], R6 ;  /* 0x01685006ff0075a7 */ /* 0x0000620008020146 */
[----:B------:R-:W-:Y:S05]  /*57e0*/  @!P0 BRA `(.L_x_13972) ;  /* 0x0000000000048947 */ /* 0x000fea0003800000 */
[----:B------:R-:W-:Y:S01]  /*57f0*/  BPT.TRAP 0x1 ;  /* 0x000000040000795c */ /* 0x000fe20000300000 */
.L_x_13972:
[----:B-1----:R-:W-:Y:S05]  /*5800*/  @P1 BRA `(.L_x_13970) ;  /* 0x0000000000081947 */ /* 0x002fea0003800000 */
[----:B------:R-:W1:Y:S02]  /*5810*/  SYNCS.PHASECHK.TRANS64.TRYWAIT P1, [UR6+0x16850], R6 ;  /* 0x01685006ff0075a7 */ /* 0x000e640008020146 */
[----:B-1----:R-:W-:Y:S05]  /*5820*/  @!P1 BRA `(.L_x_13973) ;  /* 0x00000110006c9947 */ /* 0x002fea0003800000 */
.L_x_13970:
        /* <DEDUP_REMOVED lines=51> */
.L_x_13974:
[----:B------:R-:W-:Y:S01]  /*5b60*/  UISETP.NE.AND UP1, UPT, UR51, URZ, UPT ;  /* 0x0000003f3300728c */ /* 0x000fe2000bf25270 */
[----:B------:R-:W-:Y:S01]  /*5b70*/  FMUL.FTZ R126, R64, UR24 ;  /* 0x00000018407e7c20 */ /* 0x000fe20008410000 */
[----:B------:R-:W-:Y:S01]  /*5b80*/  VIADD R64, R17, UR40 ;  /* 0x0000002811407c36 */ /* 0x000fe20008000000 */
[----:B------:R-:W-:Y:S01]  /*5b90*/  ULEA UR6, UR46, UR45, 0x3 ;  /* 0x0000002d2e067291 */ /* 0x000fe2000f8e183f */
[----:B------:R-:W-:Y:S01]  /*5ba0*/  FMUL.FTZ R128, R65, UR24 ;  /* 0x0000001841807c20 */ /* 0x000fe20008410000 */
[----:B------:R-:W-:Y:S01]  /*5bb0*/  IMAD.SHL.U32 R65, R5, 0x80, RZ ;  /* 0x0000008005417824 */ /* 0x000fe200078e00ff */
        /* <DEDUP_REMOVED lines=8> */
[----:B------:R-:W-:Y:S01]  /*5c40*/  FMUL.FTZ R35, R41, UR24 ;  /* 0x0000001829237c20 */ /* 0x000fe20008410000 */
[----:B------:R-:W-:Y:S01]  /*5c50*/  UISETP.NE.AND UP0, UPT, UR50, URZ, UPT ;  /* 0x0000003f3200728c */ /* 0x000fe2000bf05270 */
[----:B------:R-:W-:Y:S01]  /*5c60*/  FMUL.FTZ R9, R24, UR24 ;  /* 0x0000001818097c20 */ /* 0x000fe20008410000 */
[----:B------:R-:W-:Y:S01]  /*5c70*/  FMUL.FTZ R11, R25, UR24 ;  /* 0x00000018190b7c20 */ /* 0x000fe20008410000 */
[----:B0-----:R-:W-:Y:S01]  /*5c80*/  FMUL.FTZ R6, R26, UR24 ;  /* 0x000000181a067c20 */ /* 0x001fe20008410000 */
        /* <DEDUP_REMOVED lines=148> */
.L_x_13977:
[----:B------:R-:W-:-:S05]  /*65d0*/  IMAD.U32 R66, RZ, RZ, UR21 ;  /* 0x00000015ff427e24 */ /* 0x000fca000f8e00ff */
[----:B------:R-:W-:-:S13]  /*65e0*/  ISETP.NE.AND P1, PT, R66, 0x1, PT ;  /* 0x000000014200780c */ /* 0x000fda0003f25270 */
[----:B------:R-:W1:Y:S02]  /*65f0*/  @P1 LDC.64 R12, c[0x0][0x9e8] ;  /* 0x00027a00ff0c1b82 */ /* 0x000e640000000a00 */
[----:B-1----:R-:W-:-:S05]  /*6600*/  @P1 IMAD.HI.U32 R12, R63, R12, RZ ;  /* 0x0000000c3f0c1227 */ /* 0x002fca00078e00ff */
[----:B------:R-:W-:-:S07]  /*6610*/  @P1 SHF.R.U32.HI R63, RZ, R13, R12 ;  /* 0x0000000dff3f1219 */ /* 0x000fce000001160c */
.L_x_13978:
[----:B------:R-:W-:Y:S05]  /*6620*/  BSYNC B0 ;  /* 0x0000000000007941 */ /* 0x000fea0003800000 */
.L_x_13976:
[----:B------:R-:W-:-:S04]  /*6630*/  IMAD R63, R63, R66, -R65 ;  /* 0x000000423f3f7224 */ /* 0x000fc800078e0a41 */
[----:B------:R-:W-:-:S05]  /*6640*/  IMAD R12, R16, -0x2, R63 ;  /* 0xfffffffe100c7824 */ /* 0x000fca00078e023f */
[----:B------:R-:W-:Y:S02]  /*6650*/  VIADDMNMX R71, R12, R66, R71, PT ;  /* 0x000000420c477246 */ /* 0x000fe40003800147 */
[----:B------:R-:W-:-:S07]  /*6660*/  VIMNMX R73, R73, R12, !PT ;  /* 0x0000000c49497248 */ /* 0x000fce0007fe0100 */
.L_x_13975:
[----:B------:R-:W-:Y:S01]  /*6670*/  ISETP.GT.AND P1, PT, R5, -0x1, PT ;  /* 0xffffffff0500780c */ /* 0x000fe20003f24270 */
[----:B------:R-:W1:Y:S01]  /*6680*/  SHFL.IDX PT, R12, R64, 0x1, 0x1c1f ;  /* 0x003c1f00400c7f89 */ /* 0x000e6200000e0000 */
[----:B------:R-:W-:Y:S02]  /*6690*/  UISETP.NE.AND UP0, UPT, UR50, URZ, UPT ;  /* 0x0000003f3200728c */ /* 0x000fe4000bf05270 */
[C---:B------:R-:W-:Y:S02]  /*66a0*/  ISETP.GT.AND P3, PT, R73.reuse, 0x8, P1 ;  /* 0x000000084900780c */ /* 0x040fe40000f64270 */
[----:B------:R-:W-:Y:S02]  /*66b0*/  ISETP.GT.AND P6, PT, R73, RZ, P1 ;  /* 0x000000ff4900720c */ /* 0x000fe40000fc4270 */
        /* <DEDUP_REMOVED lines=111> */
.L_x_13981:
[----:B------:R-:W-:-:S05]  /*6db0*/  IMAD.U32 R21, RZ, RZ, UR21 ;  /* 0x00000015ff157e24 */ /* 0x000fca000f8e00ff */
[----:B------:R-:W-:-:S13]  /*6dc0*/  ISETP.NE.AND P2, PT, R21, 0x1, PT ;  /* 0x000000011500780c */ /* 0x000fda0003f45270 */
[----:B------:R-:W0:Y:S02]  /*6dd0*/  @P2 LDC.64 R12, c[0x0][0x9e8] ;  /* 0x00027a00ff0c2b82 */ /* 0x000e240000000a00 */
[----:B0-----:R-:W-:-:S05]  /*6de0*/  @P2 IMAD.HI.U32 R12, R9, R12, RZ ;  /* 0x0000000c090c2227 */ /* 0x001fca00078e00ff */
[----:B------:R-:W-:-:S07]  /*6df0*/  @P2 SHF.R.U32.HI R9, RZ, R13, R12 ;  /* 0x0000000dff092219 */ /* 0x000fce000001160c */
.L_x_13982:
[----:B------:R-:W-:Y:S05]  /*6e00*/  BSYNC B0 ;  /* 0x0000000000007941 */ /* 0x000fea0003800000 */
.L_x_13980:
[----:B------:R-:W-:-:S04]  /*6e10*/  IMAD R9, R9, R21, -R65 ;  /* 0x0000001509097224 */ /* 0x000fc800078e0a41 */
[----:B------:R-:W-:-:S05]  /*6e20*/  IMAD R12, R16, -0x2, R9 ;  /* 0xfffffffe100c7824 */ /* 0x000fca00078e0209 */
[----:B------:R-:W-:Y:S02]  /*6e30*/  VIADDMNMX R11, R12, R21, R11, PT ;  /* 0x000000150c0b7246 */ /* 0x000fe4000380010b */
[----:B------:R-:W-:-:S07]  /*6e40*/  VIMNMX R15, R15, R12, !PT ;  /* 0x0000000c0f0f7248 */ /* 0x000fce0007fe0100 */
.L_x_13979:
        /* <DEDUP_REMOVED lines=63> */
[----:B------:R-:W0:Y:S01]  /*7240*/  LDC R9, c[0x0][0x988] ;  /* 0x00026200ff097b82 */ /* 0x000e220000000800 */
[----:B------:R-:W-:Y:S02]  /*7250*/  FSEL R30, R30, -INF , !P2 ;  /* 0xff8000001e1e7808 */ /* 0x000fe40005000000 */
[----:B------:R-:W1:Y:S01]  /*7260*/  SHFL.BFLY PT, R12, R13, 0x2, 0x1f ;  /* 0x0c401f000d0c7f89 */ /* 0x000e6200000e0000 */
[----:B------:R-:W-:-:S02]  /*7270*/  ISETP.GT.AND P2, PT, R15, 0x30, P1 ;  /* 0x000000300f00780c */ /* 0x000fc40000f44270 */
[----:B------:R-:W-:Y:S02]  /*7280*/  FSEL R32, R32, -INF , !P3 ;  /* 0xff80000020207808 */ /* 0x000fe40005800000 */
[----:B------:R-:W-:Y:S02]  /*7290*/  ISETP.LT.OR P4, PT, R11, 0x2a, P4 ;  /* 0x0000002a0b00780c */ /* 0x000fe40002781670 */
[----:B------:R-:W-:Y:S02]  /*72a0*/  ISETP.GT.AND P3, PT, R15, 0x31, P1 ;  /* 0x000000310f00780c */ /* 0x000fe40000f64270 */
[C---:B------:R-:W-:Y:S02]  /*72b0*/  ISETP.LT.OR P2, PT, R11.reuse, 0x31, P2 ;  /* 0x000000310b00780c */ /* 0x040fe40001741670 */
[----:B------:R-:W-:-:S04]  /*72c0*/  ISETP.LT.OR P3, PT, R11, 0x32, P3 ;  /* 0x000000320b00780c */ /* 0x000fc80001f61670 */
[----:B------:R-:W-:Y:S02]  /*72d0*/  FSEL R38, R38, -INF , !P3 ;  /* 0xff80000026267808 */ /* 0x000fe40005800000 */
[----:B------:R-:W-:-:S04]  /*72e0*/  ISETP.GT.AND P3, PT, R15, 0x41, P1 ;  /* 0x000000410f00780c */ /* 0x000fc80000f64270 */
[----:B------:R-:W-:Y:S02]  /*72f0*/  ISETP.LT.OR P3, PT, R11, 0x42, P3 ;  /* 0x000000420b00780c */ /* 0x000fe40001f61670 */
[----:B-1----:R-:W-:-:S05]  /*7300*/  FMNMX.FTZ R21, R13, R12, !PT ;  /* 0x0000000c0d157209 */ /* 0x002fca0007810000 */
[----:B------:R-:W1:Y:S02]  /*7310*/  SHFL.BFLY PT, R12, R21, 0x1, 0x1f ;  /* 0x0c201f00150c7f89 */ /* 0x000e6400000e0000 */
[----:B-1----:R-:W-:-:S04]  /*7320*/  FMNMX.FTZ R12, R21, R12, !PT ;  /* 0x0000000c150c7209 */ /* 0x002fc80007810000 */
[C---:B------:R-:W-:Y:S01]  /*7330*/  FSETP.NEU.FTZ.AND P6, PT, R12.reuse, -INF , PT ;  /* 0xff8000000c00780b */ /* 0x040fe20003fdd000 */
[----:B0-----:R-:W-:-:S05]  /*7340*/  FMUL.FTZ R13, R12, R9 ;  /* 0x000000090c0d7220 */ /* 0x001fca0000410000 */
[----:B------:R-:W-:-:S05]  /*7350*/  FSEL R13, R13, RZ, P6 ;  /* 0x000000ff0d0d7208 */ /* 0x000fca0003000000 */
[-CC-:B------:R-:W-:Y:S01]  /*7360*/  FFMA.FTZ R29, R64, R9.reuse, -R13.reuse ;  /* 0x00000009401d7223 */ /* 0x180fe2000001080d */
[----:B------:R-:W-:Y:S01]  /*7370*/  FSEL R64, R6, -INF , !P5 ;  /* 0xff80000006407808 */ /* 0x000fe20006800000 */
[-CC-:B------:R-:W-:Y:S01]  /*7380*/  FFMA.FTZ R35, R72, R9.reuse, -R13.reuse ;  /* 0x0000000948237223 */ /* 0x180fe2000001080d */
[-CC-:B------:R-:W-:Y:S01]  /*7390*/  FFMA.FTZ R27, R150, R9.reuse, -R13.reuse ;  /* 0x00000009961b7223 */ /* 0x180fe2000001080d */
[--C-:B------:R-:W-:Y:S01]  /*73a0*/  FFMA.FTZ R150, R66, R9, -R13.reuse ;  /* 0x0000000942967223 */ /* 0x100fe2000001080d */
[----:B------:R-:W-:Y:S01]  /*73b0*/  FMNMX.FTZ R6, R64, R3, !PT ;  /* 0x0000000340067209 */ /* 0x000fe20007810000 */
[-CC-:B------:R-:W-:Y:S01]  /*73c0*/  FFMA.FTZ R21, R63, R9.reuse, -R13.reuse ;  /* 0x000000093f157223 */ /* 0x180fe2000001080d */
[----:B------:R-:W-:Y:S01]  /*73d0*/  FSEL R66, R34, -INF , !P4 ;  /* 0xff80000022427808 */ /* 0x000fe20006000000 */
[----:B------:R0:W-:Y:S01]  /*73e0*/  MUFU.EX2 R26, R27 ;  /* 0x0000001b001a7308 */ /* 0x0001e20000000800 */
[----:B------:R-:W-:Y:S01]  /*73f0*/  FMNMX.FTZ R31, R7, R6, !PT ;  /* 0x00000006071f7209 */ /* 0x000fe20007810000 */
[-CC-:B------:R-:W-:Y:S01]  /*7400*/  FFMA.FTZ R34, R70, R9.reuse, -R13.reuse ;  /* 0x0000000946227223 */ /* 0x180fe2000001080d */
[C---:B------:R-:W-:Y:S01]  /*7410*/  ISETP.GT.AND P5, PT, R15.reuse, 0x38, P1 ;  /* 0x000000380f00780c */ /* 0x040fe20000fa4270 */
[--C-:B------:R-:W-:Y:S01]  /*7420*/  FFMA.FTZ R58, R58, R9, -R13.reuse ;  /* 0x000000093a3a7223 */ /* 0x100fe2000001080d */
[----:B------:R-:W-:Y:S01]  /*7430*/  FMNMX.FTZ R31, R8, R31, !PT ;  /* 0x0000001f081f7209 */ /* 0x000fe20007810000 */
[--C-:B------:R-:W-:Y:S01]  /*7440*/  FFMA.FTZ R122, R122, R9, -R13.reuse ;  /* 0x000000097a7a7223 */ /* 0x100fe2000001080d */
[----:B------:R-:W-:Y:S01]  /*7450*/  ISETP.GT.AND P4, PT, R15, 0x39, P1 ;  /* 0x000000390f00780c */ /* 0x000fe20000f84270 */
[----:B------:R-:W-:Y:S01]  /*7460*/  MUFU.EX2 R21, R21 ;  /* 0x0000001500157308 */ /* 0x000fe20000000800 */
[----:B------:R-:W-:Y:S01]  /*7470*/  FMNMX.FTZ R31, R10, R31, !PT ;  /* 0x0000001f0a1f7209 */ /* 0x000fe20007810000 */
[-CC-:B0-----:R-:W-:Y:S01]  /*7480*/  FFMA.FTZ R27, R68, R9.reuse, -R13.reuse ;  /* 0x00000009441b7223 */ /* 0x181fe2000001080d */
[----:B------:R-:W-:Y:S01]  /*7490*/  FSEL R68, R36, -INF , !P2 ;  /* 0xff80000024447808 */ /* 0x000fe20005000000 */
[--C-:B------:R-:W-:Y:S01]  /*74a0*/  FFMA.FTZ R36, R74, R9, -R13.reuse ;  /* 0x000000094a247223 */ /* 0x100fe2000001080d */
[----:B------:R-:W-:Y:S01]  /*74b0*/  FMNMX.FTZ R31, R14, R31, !PT ;  /* 0x0000001f0e1f7209 */ /* 0x000fe20007810000 */
[--C-:B------:R-:W-:Y:S01]  /*74c0*/  FFMA.FTZ R128, R128, R9, -R13.reuse ;  /* 0x0000000980807223 */ /* 0x100fe2000001080d */
[----:B------:R-:W-:Y:S01]  /*74d0*/  ISETP.LT.OR P5, PT, R11, 0x39, P5 ;  /* 0x000000390b00780c */ /* 0x000fe20002fa1670 */
[----:B------:R-:W-:Y:S01]  /*74e0*/  MUFU.EX2 R150, R150 ;  /* 0x0000009600967308 */ /* 0x000fe20000000800 */
[----:B------:R-:W-:Y:S01]  /*74f0*/  FMNMX.FTZ R33, R20, R31, !PT ;  /* 0x0000001f14217209 */ /* 0x000fe20007810000 */
[----:B------:R-:W-:Y:S01]  /*7500*/  FFMA.FTZ R130, R130, R9, -R13 ;  /* 0x0000000982827223 */ /* 0x000fe2000001080d */
[----:B------:R-:W-:-:S02]  /*7510*/  ISETP.GT.AND P2, PT, R15, 0x40, P1 ;  /* 0x000000400f00780c */ /* 0x000fc40000f44270 */
[----:B------:R-:W-:Y:S02]  /*7520*/  FMNMX.FTZ R6, R24, R33, !PT ;  /* 0x0000002118067209 */ /* 0x000fe40007810000 */
[----:B------:R-:W-:Y:S01]  /*7530*/  FSEL R70, R40, -INF , !P5 ;  /* 0xff80000028467808 */ /* 0x000fe20006800000 */
[----:B------:R0:W-:Y:S01]  /*7540*/  MUFU.EX2 R31, R35 ;  /* 0x00000023001f7308 */ /* 0x0001e20000000800 */
[----:B------:R-:W-:Y:S01]  /*7550*/  FMNMX.FTZ R33, R25, R6, !PT ;  /* 0x0000000619217209 */ /* 0x000fe20007810000 */
[-CC-:B------:R-:W-:Y:S01]  /*7560*/  FFMA.FTZ R6, R76, R9.reuse, -R13.reuse ;  /* 0x000000094c067223 */ /* 0x180fe2000001080d */
[C---:B------:R-:W-:Y:S01]  /*7570*/  ISETP.LT.OR P4, PT, R11.reuse, 0x3a, P4 ;  /* 0x0000003a0b00780c */ /* 0x040fe20002781670 */
[----:B------:R-:W-:Y:S01]  /*7580*/  FFMA.FTZ R40, R78, R9, -R13 ;  /* 0x000000094e287223 */ /* 0x000fe2000001080d */
[----:B------:R-:W-:Y:S02]  /*7590*/  FMNMX.FTZ R33, R28, R33, !PT ;  /* 0x000000211c217209 */ /* 0x000fe40007810000 */
[----:B------:R-:W-:Y:S01]  /*75a0*/  ISETP.LT.OR P2, PT, R11, 0x41, P2 ;  /* 0x000000410b00780c */ /* 0x000fe20001741670 */
[----:B------:R-:W-:Y:S01]  /*75b0*/  MUFU.EX2 R29, R29 ;  /* 0x0000001d001d7308 */ /* 0x000fe20000000800 */
[----:B0-----:R-:W-:-:S02]  /*75c0*/  FMNMX.FTZ R35, R30, R33, !PT ;  /* 0x000000211e237209 */ /* 0x001fc40007810000 */
[----:B------:R-:W-:Y:S02]  /*75d0*/  FSEL R72, R41, -INF , !P4 ;  /* 0xff80000029487808 */ /* 0x000fe40006000000 */
[----:B------:R-:W-:Y:S02]  /*75e0*/  FMNMX.FTZ R35, R32, R35, !PT ;  /* 0x0000002320237209 */ /* 0x000fe40007810000 */
[----:B------:R-:W-:Y:S01]  /*75f0*/  ISETP.GT.AND P5, PT, R15, 0x48, P1 ;  /* 0x000000480f00780c */ /* 0x000fe20000fa4270 */
[----:B------:R0:W-:Y:S01]  /*7600*/  MUFU.EX2 R33, R6 ;  /* 0x0000000600217308 */ /* 0x0001e20000000800 */
[----:B------:R-:W-:Y:S02]  /*7610*/  FMNMX.FTZ R35, R66, R35, !PT ;  /* 0x0000002342237209 */ /* 0x000fe40007810000 */
[----:B------:R-:W-:Y:S01]  /*7620*/  FSEL R74, R42, -INF , !P2 ;  /* 0xff8000002a4a7808 */ /* 0x000fe20005000000 */
[----:B------:R-:W-:Y:S01]  /*7630*/  FFMA.FTZ R42, R82, R9, -R13 ;  /* 0x00000009522a7223 */ /* 0x000fe2000001080d */
[----:B------:R-:W-:-:S02]  /*7640*/  FMNMX.FTZ R35, R68, R35, !PT ;  /* 0x0000002344237209 */ /* 0x000fc40007810000 */
[----:B------:R-:W-:Y:S01]  /*7650*/  ISETP.GT.AND P4, PT, R15, 0x49, P1 ;  /* 0x000000490f00780c */ /* 0x000fe20000f84270 */
[----:B------:R-:W-:Y:S01]  /*7660*/  MUFU.EX2 R27, R27 ;  /* 0x0000001b001b7308 */ /* 0x000fe20000000800 */
[----:B------:R-:W-:Y:S01]  /*7670*/  FMNMX.FTZ R37, R38, R35, !PT ;  /* 0x0000002326257209 */ /* 0x000fe20007810000 */
[--C-:B0-----:R-:W-:Y:S01]  /*7680*/  FFMA.FTZ R6, R80, R9, -R13.reuse ;  /* 0x0000000950067223 */ /* 0x101fe2000001080d */
[----:B------:R-:W-:Y:S02]  /*7690*/  ISETP.LT.OR P5, PT, R11, 0x49, P5 ;  /* 0x000000490b00780c */ /* 0x000fe40002fa1670 */
[----:B------:R-:W-:Y:S02]  /*76a0*/  FMNMX.FTZ R37, R70, R37, !PT ;  /* 0x0000002546257209 */ /* 0x000fe40007810000 */
[----:B------:R-:W-:Y:S01]  /*76b0*/  FSEL R76, R43, -INF , !P3 ;  /* 0xff8000002b4c7808 */ /* 0x000fe20005800000 */
[----:B------:R0:W-:Y:S01]  /*76c0*/  MUFU.EX2 R35, R6 ;  /* 0x0000000600237308 */ /* 0x0001e20000000800 */
[----:B------:R-:W-:Y:S01]  /*76d0*/  FMNMX.FTZ R37, R72, R37, !PT ;  /* 0x0000002548257209 */ /* 0x000fe20007810000 */
[----:B------:R-:W-:Y:S01]  /*76e0*/  FFMA.FTZ R43, R84, R9, -R13 ;  /* 0x00000009542b7223 */ /* 0x000fe2000001080d */
[----:B------:R-:W-:-:S02]  /*76f0*/  ISETP.GT.AND P2, PT, R15, 0x50, P1 ;  /* 0x000000500f00780c */ /* 0x000fc40000f44270 */
[----:B------:R-:W-:Y:S02]  /*7700*/  FMNMX.FTZ R37, R74, R37, !PT ;  /* 0x000000254a257209 */ /* 0x000fe40007810000 */
[----:B------:R-:W-:Y:S01]  /*7710*/  FSEL R78, R44, -INF , !P5 ;  /* 0xff8000002c4e7808 */ /* 0x000fe20006800000 */
[----:B------:R-:W-:Y:S01]  /*7720*/  MUFU.EX2 R34, R34 ;  /* 0x0000002200227308 */ /* 0x000fe20000000800 */
[----:B------:R-:W-:Y:S01]  /*7730*/  ISETP.LT.OR P4, PT, R11, 0x4a, P4 ;  /* 0x0000004a0b00780c */ /* 0x000fe20002781670 */
[--C-:B------:R-:W-:Y:S01]  /*7740*/  FFMA.FTZ R44, R120, R9, -R13.reuse ;  /* 0x00000009782c7223 */ /* 0x100fe2000001080d */
[----:B------:R-:W-:Y:S01]  /*7750*/  FMNMX.FTZ R39, R76, R37, !PT ;  /* 0x000000254c277209 */ /* 0x000fe20007810000 */
[----:B------:R-:W-:Y:S01]  /*7760*/  FFMA.FTZ R120, R144, R9, -R13 ;  /* 0x0000000990787223 */ /* 0x000fe2000001080d */
[----:B------:R-:W-:Y:S02]  /*7770*/  ISETP.GT.AND P3, PT, R15, 0x51, P1 ;  /* 0x000000510f00780c */ /* 0x000fe40000f64270 */
[----:B------:R-:W-:Y:S01]  /*7780*/  ISETP.LT.OR P2, PT, R11, 0x51, P2 ;  /* 0x000000510b00780c */ /* 0x000fe20001741670 */
[----:B------:R1:W-:Y:S01]  /*7790*/  MUFU.EX2 R37, R43 ;  /* 0x0000002b00257308 */ /* 0x0003e20000000800 */
[----:B------:R-:W-:-:S02]  /*77a0*/  FSEL R80, R45, -INF , !P4 ;  /* 0xff8000002d507808 */ /* 0x000fc40006000000 */
[----:B------:R-:W-:Y:S02]  /*77b0*/  FMNMX.FTZ R39, R78, R39, !PT ;  /* 0x000000274e277209 */ /* 0x000fe40007810000 */
[----:B------:R-:W-:Y:S02]  /*77c0*/  ISETP.GT.AND P5, PT, R15, 0x58, P1 ;  /* 0x000000580f00780c */ /* 0x000fe40000fa4270 */
[----:B------:R-:W-:Y:S01]  /*77d0*/  FSEL R41, R46, -INF , !P2 ;  /* 0xff8000002e297808 */ /* 0x000fe20005000000 */
[----:B------:R-:W-:Y:S01]  /*77e0*/  FFMA.FTZ R46, R52, R9, -R13 ;  /* 0x00000009342e7223 */ /* 0x000fe2000001080d */
[----:B------:R-:W-:Y:S01]  /*77f0*/  ISETP.LT.OR P3, PT, R11, 0x52, P3 ;  /* 0x000000520b00780c */ /* 0x000fe20001f61670 */
[----:B------:R-:W-:Y:S01]  /*7800*/  MUFU.EX2 R36, R36 ;  /* 0x0000002400247308 */ /* 0x000fe20000000800 */
[----:B0-----:R-:W-:Y:S02]  /*7810*/  FMNMX.FTZ R6, R80, R39, !PT ;  /* 0x0000002750067209 */ /* 0x001fe40007810000 */
[----:B------:R-:W-:-:S02]  /*7820*/  ISETP.GT.AND P4, PT, R15, 0x59, P1 ;  /* 0x000000590f00780c */ /* 0x000fc40000f84270 */
[----:B------:R-:W-:Y:S02]  /*7830*/  ISETP.LT.OR P5, PT, R11, 0x59, P5 ;  /* 0x000000590b00780c */ /* 0x000fe40002fa1670 */
[----:B------:R-:W-:Y:S01]  /*7840*/  FSEL R82, R47, -INF , !P3 ;  /* 0xff8000002f527808 */ /* 0x000fe20005800000 */
[----:B------:R-:W-:Y:S01]  /*7850*/  MUFU.EX2 R40, R40 ;  /* 0x0000002800287308 */ /* 0x000fe20000000800 */
[----:B------:R-:W-:Y:S01]  /*7860*/  FMNMX.FTZ R39, R41, R6, !PT ;  /* 0x0000000629277209 */ /* 0x000fe20007810000 */
[-CC-:B------:R-:W-:Y:S01]  /*7870*/  FFMA.FTZ R47, R142, R9.reuse, -R13.reuse ;  /* 0x000000098e2f7223 */ /* 0x180fe2000001080d */
[----:B------:R-:W-:Y:S02]  /*7880*/  ISETP.GT.AND P2, PT, R15, 0x60, P1 ;  /* 0x000000600f00780c */ /* 0x000fe40000f44270 */
[----:B------:R-:W-:Y:S01]  /*7890*/  FSEL R84, R48, -INF , !P5 ;  /* 0xff80000030547808 */ /* 0x000fe20006800000 */
[----:B------:R-:W-:Y:S01]  /*78a0*/  FFMA.FTZ R48, R86, R9, -R13 ;  /* 0x0000000956307223 */ /* 0x000fe2000001080d */
[----:B------:R-:W-:Y:S01]  /*78b0*/  ISETP.LT.OR P4, PT, R11, 0x5a, P4 ;  /* 0x0000005a0b00780c */ /* 0x000fe20002781670 */
[----:B------:R-:W-:Y:S01]  /*78c0*/  MUFU.EX2 R42, R42 ;  /* 0x0000002a002a7308 */ /* 0x000fe20000000800 */
[----:B-1----:R-:W-:-:S02]  /*78d0*/  FMNMX.FTZ R43, R82, R39, !PT ;  /* 0x00000027522b7209 */ /* 0x002fc40007810000 */
[----:B------:R-:W-:Y:S02]  /*78e0*/  ISETP.GT.AND P3, PT, R15, 0x61, P1 ;  /* 0x000000610f00780c */ /* 0x000fe40000f64270 */
[----:B------:R-:W-:Y:S02]  /*78f0*/  ISETP.LT.OR P2, PT, R11, 0x61, P2 ;  /* 0x000000610b00780c */ /* 0x000fe40001741670 */
[----:B------:R-:W-:Y:S01]  /*7900*/  FSEL R55, R49, -INF , !P4 ;  /* 0xff80000031377808 */ /* 0x000fe20006000000 */
[----:B------:R-:W-:Y:S01]  /*7910*/  MUFU.EX2 R44, R44 ;  /* 0x0000002c002c7308 */ /* 0x000fe20000000800 */
[----:B------:R-:W-:Y:S01]  /*7920*/  FMNMX.FTZ R6, R84, R43, !PT ;  /* 0x0000002b54067209 */ /* 0x000fe20007810000 */
[-CC-:B------:R-:W-:Y:S01]  /*7930*/  FFMA.FTZ R49, R148, R9.reuse, -R13.reuse ;  /* 0x0000000994317223 */ /* 0x180fe2000001080d */
[----:B------:R-:W-:Y:S02]  /*7940*/  ISETP.GT.AND P5, PT, R15, 0x68, P1 ;  /* 0x000000680f00780c */ /* 0x000fe40000fa4270 */
[----:B------:R-:W-:Y:S01]  /*7950*/  FSEL R57, R50, -INF , !P2 ;  /* 0xff80000032397808 */ /* 0x000fe20005000000 */
[-CC-:B------:R-:W-:Y:S01]  /*7960*/  FFMA.FTZ R50, R124, R9.reuse, -R13.reuse ;  /* 0x000000097c327223 */ /* 0x180fe2000001080d */
[----:B------:R-:W-:Y:S01]  /*7970*/  ISETP.LT.OR P3, PT, R11, 0x62, P3 ;  /* 0x000000620b00780c */ /* 0x000fe20001f61670 */
[----:B------:R0:W-:Y:S01]  /*7980*/  MUFU.EX2 R39, R122 ;  /* 0x0000007a00277308 */ /* 0x0001e20000000800 */
[----:B------:R-:W-:Y:S01]  /*7990*/  FMNMX.FTZ R6, R55, R6, !PT ;  /* 0x0000000637067209 */ /* 0x000fe20007810000 */
[----:B------:R-:W-:Y:S01]  /*79a0*/  FFMA.FTZ R124, R136, R9, -R13 ;  /* 0x00000009887c7223 */ /* 0x000fe2000001080d */
[----:B------:R-:W-:-:S02]  /*79b0*/  ISETP.GT.AND P4, PT, R15, 0x69, P1 ;  /* 0x000000690f00780c */ /* 0x000fc40000f84270 */
[----:B------:R-:W-:Y:S02]  /*79c0*/  ISETP.LT.OR P5, PT, R11, 0x69, P5 ;  /* 0x000000690b00780c */ /* 0x000fe40002fa1670 */
[----:B------:R-:W-:Y:S01]  /*79d0*/  FSEL R63, R51, -INF , !P3 ;  /* 0xff800000333f7808 */ /* 0x000fe20005800000 */
[----:B------:R-:W-:Y:S01]  /*79e0*/  MUFU.EX2 R46, R46 ;  /* 0x0000002e002e7308 */ /* 0x000fe20000000800 */
[----:B------:R-:W-:Y:S01]  /*79f0*/  FMNMX.FTZ R6, R57, R6, !PT ;  /* 0x0000000639067209 */ /* 0x000fe20007810000 */
[-CC-:B------:R-:W-:Y:S01]  /*7a00*/  FFMA.FTZ R51, R132, R9.reuse, -R13.reuse ;  /* 0x0000000984337223 */ /* 0x180fe2000001080d */
[----:B------:R-:W-:Y:S01]  /*7a10*/  ISETP.GT.AND P2, PT, R15, 0x70, P1 ;  /* 0x000000700f00780c */ /* 0x000fe20000f44270 */
[----:B0-----:R-:W-:Y:S01]  /*7a20*/  FFMA.FTZ R122, R140, R9, -R13 ;  /* 0x000000098c7a7223 */ /* 0x001fe2000001080d */
[----:B------:R-:W-:Y:S02]  /*7a30*/  FSEL R52, R53, -INF , !P5 ;  /* 0xff80000035347808 */ /* 0x000fe40006800000 */
        /* <DEDUP_REMOVED lines=8> */
[C---:B------:R-:W-:Y:S02]  /*7ac0*/  ISETP.GT.AND P5, PT, R15.reuse, 0x78, P1 ;  /* 0x000000780f00780c */ /* 0x040fe40000fa4270 */
[----:B------:R-:W-:Y:S01]  /*7ad0*/  ISETP.GT.AND P1, PT, R15, 0x79, P1 ;  /* 0x000000790f00780c */ /* 0x000fe20000f24270 */
[----:B------:R-:W-:Y:S01]  /*7ae0*/  FFMA.FTZ R15, R56, R9, -R13 ;  /* 0x00000009380f7223 */ /* 0x000fe2000001080d */
[----:B------:R-:W-:Y:S01]  /*7af0*/  ISETP.LT.OR P3, PT, R11, 0x72, P3 ;  /* 0x000000720b00780c */ /* 0x000fe20001f61670 */
[----:B------:R-:W-:Y:S01]  /*7b00*/  MUFU.EX2 R128, R128 ;  /* 0x0000008000807308 */ /* 0x000fe20000000800 */
[----:B------:R-:W-:-:S02]  /*7b10*/  FSEL R56, R59, -INF , !P2 ;  /* 0xff8000003b387808 */ /* 0x000fc40005000000 */
[----:B------:R-:W-:Y:S02]  /*7b20*/  FMNMX.FTZ R43, R54, R43, !PT ;  /* 0x0000002b362b7209 */ /* 0x000fe40007810000 */
[C---:B------:R-:W-:Y:S02]  /*7b30*/  ISETP.LT.OR P5, PT, R11.reuse, 0x79, P5 ;  /* 0x000000790b00780c */ /* 0x040fe40002fa1670 */
[----:B------:R-:W-:Y:S01]  /*7b40*/  FSEL R60, R60, -INF , !P3 ;  /* 0xff8000003c3c7808 */ /* 0x000fe20005800000 */
[----:B------:R-:W-:Y:S01]  /*7b50*/  MUFU.EX2 R15, R15 ;  /* 0x0000000f000f7308 */ /* 0x000fe20000000800 */
[----:B------:R-:W-:Y:S02]  /*7b60*/  FMNMX.FTZ R43, R56, R43, !PT ;  /* 0x0000002b382b7209 */ /* 0x000fe40007810000 */
[----:B------:R-:W-:Y:S02]  /*7b70*/  ISETP.LT.OR P1, PT, R11, 0x7a, P1 ;  /* 0x0000007a0b00780c */ /* 0x000fe40000f21670 */
[----:B------:R-:W-:-:S02]  /*7b80*/  FSEL R86, R61, -INF , !P5 ;  /* 0xff8000003d567808 */ /* 0x000fc40006800000 */
[----:B------:R-:W-:Y:S01]  /*7b90*/  FMNMX.FTZ R11, R60, R43, !PT ;  /* 0x0000002b3c0b7209 */ /* 0x000fe20007810000 */
[----:B------:R-:W-:Y:S01]  /*7ba0*/  MUFU.EX2 R130, R130 ;  /* 0x0000008200827308 */ /* 0x000fe20000000800 */
[----:B------:R-:W-:Y:S02]  /*7bb0*/  FSEL R62, R62, -INF , !P1 ;  /* 0xff8000003e3e7808 */ /* 0x000fe40004800000 */
[----:B------:R-:W-:Y:S02]  /*7bc0*/  FMNMX.FTZ R11, R86, R11, !PT ;  /* 0x0000000b560b7209 */ /* 0x000fe40007810000 */
[----:B------:R-:W-:Y:S02]  /*7bd0*/  FSEL R59, R12, RZ, P6 ;  /* 0x000000ff0c3b7208 */ /* 0x000fe40003000000 */
[----:B------:R-:W-:Y:S01]  /*7be0*/  FMNMX.FTZ R6, R62, R11, !PT ;  /* 0x0000000b3e067209 */ /* 0x000fe20007810000 */
[----:B------:R0:W-:Y:S01]  /*7bf0*/  MUFU.EX2 R43, R58 ;  /* 0x0000003a002b7308 */ /* 0x0001e20000000800 */
[-CC-:B------:R-:W-:Y:S01]  /*7c00*/  FFMA.FTZ R11, R126, R9.reuse, -R13.reuse ;  /* 0x000000097e0b7223 */ /* 0x180fe2000001080d */
[----:B------:R-:W-:Y:S01]  /*7c10*/  FADD.FTZ R4, -R59, R4 ;  /* 0x000000043b047221 */ /* 0x000fe20000010100 */
[-C--:B------:R-:W-:Y:S01]  /*7c20*/  FFMA.FTZ R126, R138, R9.reuse, -R13 ;  /* 0x000000098a7e7223 */ /* 0x080fe2000001080d */
[----:B------:R-:W1:Y:S02]  /*7c30*/  SHFL.BFLY PT, R45, R6, 0x2, 0x1f ;  /* 0x0c401f00062d7f89 */ /* 0x000e6400000e0000 */
[----:B------:R-:W-:-:S02]  /*7c40*/  FMUL.FTZ R4, R4, R9 ;  /* 0x0000000904047220 */ /* 0x000fc40000410000 */
[----:B------:R-:W-:Y:S08]  /*7c50*/  MUFU.EX2 R11, R11 ;  /* 0x0000000b000b7308 */ /* 0x000ff00000000800 */
[----:B------:R-:W2:Y:S08]  /*7c60*/  MUFU.EX2 R4, R4 ;  /* 0x0000000400047308 */ /* 0x000eb00000000800 */
[----:B------:R-:W-:Y:S01]  /*7c70*/  MUFU.EX2 R51, R51 ;  /* 0x0000003300337308 */ /* 0x000fe20000000800 */
[----:B-1----:R-:W-:Y:S01]  /*7c80*/  FMNMX.FTZ R53, R6, R45, !PT ;  /* 0x0000002d06357209 */ /* 0x002fe20007810000 */
[-CC-:B------:R-:W-:Y:S01]  /*7c90*/  FFMA.FTZ R45, R146, R9.reuse, -R13.reuse ;  /* 0x00000009922d7223 */ /* 0x180fe2000001080d */
[----:B------:R-:W-:-:S05]  /*7ca0*/  FFMA.FTZ R13, R134, R9, -R13 ;  /* 0x00000009860d7223 */ /* 0x000fca000001080d */
[----:B------:R-:W-:Y:S01]  /*7cb0*/  MUFU.EX2 R124, R124 ;  /* 0x0000007c007c7308 */ /* 0x000fe20000000800 */
[----:B------:R-:W1:Y:S07]  /*7cc0*/  SHFL.BFLY PT, R6, R53, 0x1, 0x1f ;  /* 0x0c201f0035067f89 */ /* 0x000e6e00000e0000 */
[----:B------:R-:W-:Y:S08]  /*7cd0*/  MUFU.EX2 R49, R49 ;  /* 0x0000003100317308 */ /* 0x000ff00000000800 */
[----:B------:R-:W-:Y:S08]  /*7ce0*/  MUFU.EX2 R126, R126 ;  /* 0x0000007e007e7308 */ /* 0x000ff00000000800 */
[----:B------:R-:W-:Y:S01]  /*7cf0*/  MUFU.EX2 R47, R47 ;  /* 0x0000002f002f7308 */ /* 0x000fe20000000800 */
[----:B-1----:R-:W-:-:S04]  /*7d00*/  FMNMX.FTZ R6, R53, R6, !PT ;  /* 0x0000000635067209 */ /* 0x002fc80007810000 */
[C---:B------:R-:W-:Y:S01]  /*7d10*/  FSETP.NEU.FTZ.AND P1, PT, R6.reuse, -INF , PT ;  /* 0xff8000000600780b */ /* 0x040fe20003f3d000 */
[----:B------:R-:W-:Y:S02]  /*7d20*/  FMUL.FTZ R53, R6, R9 ;  /* 0x0000000906357220 */ /* 0x000fe40000410000 */
[----:B------:R-:W-:Y:S03]  /*7d30*/  MUFU.EX2 R120, R120 ;  /* 0x0000007800787308 */ /* 0x000fe60000000800 */
[----:B------:R-:W-:-:S05]  /*7d40*/  FSEL R53, R53, RZ, P1 ;  /* 0x000000ff35357208 */ /* 0x000fca0000800000 */
[-CC-:B------:R-:W-:Y:S01]  /*7d50*/  FFMA.FTZ R151, R8, R9.reuse, -R53.reuse ;  /* 0x0000000908977223 */ /* 0x180fe20000010835 */
[-CC-:B------:R-:W-:Y:S01]  /*7d60*/  FFMA.FTZ R8, R10, R9.reuse, -R53.reuse ;  /* 0x000000090a087223 */ /* 0x180fe20000010835 */
[-CC-:B------:R-:W-:Y:S01]  /*7d70*/  FFMA.FTZ R10, R20, R9.reuse, -R53.reuse ;  /* 0x00000009140a7223 */ /* 0x180fe20000010835 */
[-CC-:B------:R-:W-:Y:S01]  /*7d80*/  FFMA.FTZ R20, R30, R9.reuse, -R53.reuse ;  /* 0x000000091e147223 */ /* 0x180fe20000010835 */
[----:B------:R-:W-:Y:S01]  /*7d90*/  FSEL R30, R6, RZ, P1 ;  /* 0x000000ff061e7208 */ /* 0x000fe20000800000 */
[-CC-:B0-----:R-:W-:Y:S01]  /*7da0*/  FFMA.FTZ R58, R64, R9.reuse, -R53.reuse ;  /* 0x00000009403a7223 */ /* 0x181fe20000010835 */
[-CC-:B------:R-:W-:Y:S01]  /*7db0*/  FFMA.FTZ R149, R7, R9.reuse, -R53.reuse ;  /* 0x0000000907957223 */ /* 0x180fe20000010835 */
[----:B------:R-:W-:Y:S01]  /*7dc0*/  MUFU.EX2 R151, R151 ;  /* 0x0000009700977308 */ /* 0x000fe20000000800 */
[-C--:B------:R-:W-:Y:S01]  /*7dd0*/  FFMA.FTZ R145, R14, R9.reuse, -R53 ;  /* 0x000000090e917223 */ /* 0x080fe20000010835 */
[----:B------:R-:W-:Y:S01]  /*7de0*/  FADD.FTZ R30, -R30, R3 ;  /* 0x000000031e1e7221 */ /* 0x000fe20000010100 */
[----:B--2---:R-:W-:Y:S01]  /*7df0*/  FFMA.FTZ R7, R4, R2, R21 ;  /* 0x0000000204077223 */ /* 0x004fe20000010015 */
[-CC-:B------:R-:W-:Y:S01]  /*7e00*/  FFMA.FTZ R147, R24, R9.reuse, -R53.reuse ;  /* 0x0000000918937223 */ /* 0x180fe20000010835 */
[-C--:B------:R-:W-:Y:S01]  /*7e10*/  FFMA.FTZ R14, R25, R9.reuse, -R53 ;  /* 0x00000009190e7223 */ /* 0x080fe20000010835 */
[-C--:B------:R-:W-:Y:S01]  /*7e20*/  FMUL.FTZ R3, R30, R9.reuse ;  /* 0x000000091e037220 */ /* 0x080fe20000410000 */
[----:B------:R-:W-:Y:S01]  /*7e30*/  FADD.FTZ R7, R26, R7 ;  /* 0x000000071a077221 */ /* 0x000fe20000010000 */
[----:B------:R-:W-:Y:S01]  /*7e40*/  MUFU.EX2 R58, R58 ;  /* 0x0000003a003a7308 */ /* 0x000fe20000000800 */
[-CC-:B------:R-:W-:Y:S01]  /*7e50*/  FFMA.FTZ R141, R28, R9.reuse, -R53.reuse ;  /* 0x000000091c8d7223 */ /* 0x180fe20000010835 */
[-C--:B------:R-:W-:Y:S01]  /*7e60*/  FFMA.FTZ R143, R32, R9.reuse, -R53 ;  /* 0x00000009208f7223 */ /* 0x080fe20000010835 */
[----:B------:R-:W-:Y:S01]  /*7e70*/  FADD.FTZ R2, R150, R7 ;  /* 0x0000000796027221 */ /* 0x000fe20000010000 */
[-CC-:B------:R-:W-:Y:S01]  /*7e80*/  FFMA.FTZ R24, R66, R9.reuse, -R53.reuse ;  /* 0x0000000942187223 */ /* 0x180fe20000010835 */
[-CC-:B------:R-:W-:Y:S01]  /*7e90*/  FFMA.FTZ R137, R68, R9.reuse, -R53.reuse ;  /* 0x0000000944897223 */ /* 0x180fe20000010835 */
[-CC-:B------:R-:W-:Y:S01]  /*7ea0*/  FFMA.FTZ R28, R38, R9.reuse, -R53.reuse ;  /* 0x00000009261c7223 */ /* 0x180fe20000010835 */
[----:B------:R-:W-:Y:S01]  /*7eb0*/  FADD.FTZ R2, R29, R2 ;  /* 0x000000021d027221 */ /* 0x000fe20000010000 */
        /* <DEDUP_REMOVED lines=20> */
[-CC-:B------:R-:W-:Y:S01]  /*8000*/  FFMA.FTZ R123, R86, R9.reuse, -R53.reuse ;  /* 0x00000009567b7223 */ /* 0x180fe20000010835 */
[----:B------:R-:W-:-:S03]  /*8010*/  FFMA.FTZ R56, R62, R9, -R53 ;  /* 0x000000093e387223 */ /* 0x000fc60000010835 */
[----:B------:R-:W0:Y:S01]  /*8020*/  MUFU.EX2 R145, R145 ;  /* 0x0000009100917308 */ /* 0x000e220000000800 */
[----:B-1----:R-:W-:-:S04]  /*8030*/  FADD.FTZ R0, R149, R0 ;  /* 0x0000000095007221 */ /* 0x002fc80000010000 */
[----:B------:R-:W-:-:S03]  /*8040*/  FADD.FTZ R7, R151, R0 ;  /* 0x0000000097077221 */ /* 0x000fc60000010000 */
[----:B------:R-:W1:Y:S01]  /*8050*/  MUFU.EX2 R10, R10 ;  /* 0x0000000a000a7308 */ /* 0x000e620000000800 */
[----:B--2---:R-:W-:Y:S01]  /*8060*/  FADD.FTZ R0, R8, R7 ;  /* 0x0000000708007221 */ /* 0x004fe20000010000 */
[----:B------:R-:W-:-:S06]  /*8070*/  FADD.FTZ R7, R27, R2 ;  /* 0x000000021b077221 */ /* 0x000fcc0000010000 */
        /* <DEDUP_REMOVED lines=86> */
.L_x_13983:
        /* <DEDUP_REMOVED lines=75> */
.L_x_13965:
        /* <DEDUP_REMOVED lines=23> */
.L_x_13986:
[----:B------:R-:W-:Y:S02]  /*8c00*/  ULDC UR11, c[0x0][0x9e4] ;  /* 0x00027900000b7ab9 */ /* 0x000fe40000000800 */
[----:B------:R-:W-:-:S11]  /*8c10*/  UISETP.NE.AND UP0, UPT, UR11, 0x1, UPT ;  /* 0x000000010b00788c */ /* 0x000fd6000bf05270 */
[----:B------:R-:W-:Y:S02]  /*8c20*/  @UP0 ULDC.64 UR14, c[0x0][0x9e8] ;  /* 0x00027a00000e0ab9 */ /* 0x000fe40000000a00 */
[----:B------:R-:W-:-:S04]  /*8c30*/  UIMAD.WIDE.U32 UR6, UR10, UR14, URZ ;  /* 0x0000000e0a0672a5 */ /* 0x000fc8000f8e003f */
[----:B------:R-:W-:-:S12]  /*8c40*/  @UP0 USHF.R.U32.HI UR10, URZ, UR15, UR7 ;  /* 0x0000000f3f0a0299 */ /* 0x000fd80008011607 */
.L_x_13987:
[----:B------:R-:W-:-:S04]  /*8c50*/  UIMAD UR10, UR10, UR11, URZ ;  /* 0x0000000b0a0a72a4 */ /* 0x000fc8000f8e023f */
[----:B------:R-:W-:-:S04]  /*8c60*/  UISETP.LT.AND UP0, UPT, UR22, UR10, UPT ;  /* 0x0000000a1600728c */ /* 0x000fc8000bf01270 */
[----:B------:R-:W-:-:S12]  /*8c70*/  USEL UR22, UR22, UR10, !UP0 ;  /* 0x0000000a16167287 */ /* 0x000fd8000c000000 */
.L_x_13985:
        /* <DEDUP_REMOVED lines=12> */
[----:B------:R-:W-:-:S05]  /*8d40*/  ULDC UR21, c[0x0][0x9d8] ;  /* 0x0002760000157ab9 */ /* 0x000fca0000000800 */
.L_x_13999:
[----:B------:R-:W-:Y:S01]  /*8d50*/  ISETP.NE.AND P2, PT, RZ, UR44, PT ;  /* 0x0000002cff007c0c */ /* 0x000fe2000bf45270 */
[----:B------:R-:W-:-:S04]  /*8d60*/  UISETP.NE.AND UP0, UPT, UR23, 0x1, UPT ;  /* 0x000000011700788c */ /* 0x000fc8000bf05270 */
[----:B------:R-:W-:-:S04]  /*8d70*/  USEL UR47, URZ, 0x1, UP0 ;  /* 0x000000013f2f7887 */ /* 0x000fc80008000000 */
[----:B------:R-:W-:-:S04]  /*8d80*/  ULOP3.LUT UR47, UR24, UR47, URZ, 0x3c, !UPT ;  /* 0x0000002f182f7292 */ /* 0x000fc8000f8e3c3f */
[----:B------:R-:W-:Y:S08]  /*8d90*/  @P2 BRA `(.L_x_13989) ;  /* 0x0000000000382947 */ /* 0x000ff00003800000 */
[----:B------:R-:W-:Y:S05]  /*8da0*/  @!P0 BRA `(.L_x_13990) ;  /* 0x0000000000048947 */ /* 0x000fea0003800000 */
[----:B------:R-:W-:Y:S01]  /*8db0*/  BPT.TRAP 0x1 ;  /* 0x000000040000795c */ /* 0x000fe20000300000 */
.L_x_13990:
        /* <DEDUP_REMOVED lines=9> */
.L_x_13991:
[----:B-1----:R-:W-:Y:S05]  /*8e50*/  @P1 BRA `(.L_x_13989) ;  /* 0x0000000000081947 */ /* 0x002fea0003800000 */
[----:B------:R-:W1:Y:S02]  /*8e60*/  SYNCS.PHASECHK.TRANS64.TRYWAIT P1, [UR6+0x16830], R6 ;  /* 0x01683006ff0075a7 */ /* 0x000e640008020146 */
[----:B-1----:R-:W-:Y:S05]  /*8e70*/  @!P1 BRA `(.L_x_13992) ;  /* 0x000000d800f09947 */ /* 0x002fea0003800000 */
.L_x_13989:
        /* <DEDUP_REMOVED lines=28> */
.L_x_13994:
[----:B------:R-:W-:Y:S01]  /*9040*/  ULEA UR6, UR23, UR45, 0x3 ;  /* 0x0000002d17067291 */ /* 0x000fe2000f8e183f */
[----:B------:R-:W-:-:S05]  /*9050*/  IMAD.U32 R6, RZ, RZ, UR24 ;  /* 0x00000018ff067e24 */ /* 0x000fca000f8e00ff */
[----:B------:R-:W-:-:S04]  /*9060*/  SHF.L.U32 R6, R6, 0x1f, RZ ;  /* 0x0000001f06067819 */ /* 0x000fc800000006ff */
[----:B------:R0:W1:Y:S01]  /*9070*/  SYNCS.PHASECHK.TRANS64.TRYWAIT P1, [UR6+0x16850], R6 ;  /* 0x01685006ff0075a7 */ /* 0x0000620008020146 */
[----:B------:R-:W-:Y:S05]  /*9080*/  @!P0 BRA `(.L_x_13995) ;  /* 0x0000000000048947 */ /* 0x000fea0003800000 */
[----:B------:R-:W-:Y:S01]  /*9090*/  BPT.TRAP 0x1 ;  /* 0x000000040000795c */ /* 0x000fe20000300000 */
.L_x_13995:
[----:B-1----:R-:W-:Y:S05]  /*90a0*/  @P1 BRA `(.L_x_13993) ;  /* 0x0000000000081947 */ /* 0x002fea0003800000 */
[----:B------:R-:W1:Y:S02]  /*90b0*/  SYNCS.PHASECHK.TRANS64.TRYWAIT P1, [UR6+0x16850], R6 ;  /* 0x01685006ff0075a7 */ /* 0x000e640008020146 */
[----:B-1----:R-:W-:Y:S05]  /*90c0*/  @!P1 BRA `(.L_x_13996) ;  /* 0x000000d800749947 */ /* 0x002fea0003800000 */
.L_x_13993:
        /* <DEDUP_REMOVED lines=51> */
.L_x_13997:
        /* <DEDUP_REMOVED lines=146> */
[----:B------:R-:W0:Y:S01]  /*9d20*/  MUFU.TANH R150, R150 ;  /* 0x0000009600967308 */ /* 0x000e220000002400 */
[----:B---3--:R-:W-:-:S07]  /*9d30*/  FMNMX.FTZ R11, R60, R11, !PT ;  /* 0x0000000b3c0b7209 */ /* 0x008fce0007810000 */
[----:B------:R-:W2:Y:S01]  /*9d40*/  MUFU.TANH R13, R13 ;  /* 0x0000000d000d7308 */ /* 0x000ea20000002400 */
[----:B-1----:R-:W-:-:S07]  /*9d50*/  FMNMX.FTZ R11, R62, R11, !PT ;  /* 0x0000000b3e0b7209 */ /* 0x002fce0007810000 */
[----:B------:R-:W1:Y:S01]  /*9d60*/  MUFU.TANH R64, R64 ;  /* 0x0000004000407308 */ /* 0x000e620000002400 */
[----:B0-----:R-:W-:Y:S02]  /*9d70*/  FMNMX.FTZ R6, R150, R9, !PT ;  /* 0x0000000996067209 */ /* 0x001fe40007810000 */
[----:B------:R-:W0:Y:S05]  /*9d80*/  LDC R9, c[0x0][0x988] ;  /* 0x00026200ff097b82 */ /* 0x000e2a0000000800 */
[----:B------:R-:W3:Y:S01]  /*9d90*/  MUFU.TANH R66, R66 ;  /* 0x0000004200427308 */ /* 0x000ee20000002400 */
[----:B--2---:R-:W-:-:S07]  /*9da0*/  FMNMX.FTZ R6, R13, R6, !PT ;  /* 0x000000060d067209 */ /* 0x004fce0007810000 */
[----:B------:R-:W2:Y:S01]  /*9db0*/  MUFU.TANH R15, R15 ;  /* 0x0000000f000f7308 */ /* 0x000ea20000002400 */
[----:B-1----:R-:W-:-:S07]  /*9dc0*/  FMNMX.FTZ R11, R64, R11, !PT ;  /* 0x0000000b400b7209 */ /* 0x002fce0007810000 */
[----:B------:R-:W1:Y:S01]  /*9dd0*/  MUFU.TANH R21, R21 ;  /* 0x0000001500157308 */ /* 0x000e620000002400 */
[----:B---3--:R-:W-:-:S07]  /*9de0*/  FMNMX.FTZ R11, R66, R11, !PT ;  /* 0x0000000b420b7209 */ /* 0x008fce0007810000 */
        /* <DEDUP_REMOVED lines=35> */
[----:B---3--:R-:W-:-:S05]  /*a020*/  FMNMX.FTZ R33, R69, R6, !PT ;  /* 0x0000000645217209 */ /* 0x008fca0007810000 */
[----:B------:R-:W3:Y:S01]  /*a030*/  SHFL.BFLY PT, R6, R33, 0x2, 0x1f ;  /* 0x0c401f0021067f89 */ /* 0x000ee200000e0000 */
[----:B--2---:R-:W-:-:S04]  /*a040*/  FMNMX.FTZ R11, R84, R11, !PT ;  /* 0x0000000b540b7209 */ /* 0x004fc80007810000 */
[----:B-1----:R-:W-:-:S05]  /*a050*/  FMNMX.FTZ R11, R86, R11, !PT ;  /* 0x0000000b560b7209 */ /* 0x002fca0007810000 */
[----:B------:R-:W1:Y:S01]  /*a060*/  SHFL.BFLY PT, R12, R11, 0x2, 0x1f ;  /* 0x0c401f000b0c7f89 */ /* 0x000e6200000e0000 */
[----:B---3--:R-:W-:Y:S02]  /*a070*/  FMNMX.FTZ R35, R33, R6, !PT ;  /* 0x0000000621237209 */ /* 0x008fe40007810000 */
[----:B-1----:R-:W-:-:S03]  /*a080*/  FMNMX.FTZ R37, R11, R12, !PT ;  /* 0x0000000c0b257209 */ /* 0x002fc60007810000 */
[----:B------:R-:W1:Y:S04]  /*a090*/  SHFL.BFLY PT, R12, R35, 0x1, 0x1f ;  /* 0x0c201f00230c7f89 */ /* 0x000e6800000e0000 */
[----:B------:R-:W2:Y:S01]  /*a0a0*/  SHFL.BFLY PT, R6, R37, 0x1, 0x1f ;  /* 0x0c201f0025067f89 */ /* 0x000ea200000e0000 */
[----:B-1----:R-:W-:Y:S02]  /*a0b0*/  FMNMX.FTZ R12, R35, R12, !PT ;  /* 0x0000000c230c7209 */ /* 0x002fe40007810000 */
[----:B--2---:R-:W-:-:S03]  /*a0c0*/  FMNMX.FTZ R6, R37, R6, !PT ;  /* 0x0000000625067209 */ /* 0x004fc60007810000 */
[C---:B------:R-:W-:Y:S01]  /*a0d0*/  FADD.FTZ R3, -R12.reuse, R3 ;  /* 0x000000030c037221 */ /* 0x040fe20000010100 */
[----:B0-----:R-:W-:-:S03]  /*a0e0*/  FMUL.FTZ R71, R12, R9 ;  /* 0x000000090c477220 */ /* 0x001fc60000410000 */
[-C--:B------:R-:W-:Y:S01]  /*a0f0*/  FMUL.FTZ R41, R3, R9.reuse ;  /* 0x0000000903297220 */ /* 0x080fe20000410000 */
[----:B------:R-:W-:Y:S01]  /*a100*/  FADD.FTZ R4, -R6, R4 ;  /* 0x0000000406047221 */ /* 0x000fe20000010100 */
[-CC-:B------:R-:W-:Y:S01]  /*a110*/  FFMA.FTZ R57, R32, R9.reuse, -R71.reuse ;  /* 0x0000000920397223 */ /* 0x180fe20000010847 */
[-CC-:B------:R-:W-:Y:S01]  /*a120*/  FFMA.FTZ R39, R8, R9.reuse, -R71.reuse ;  /* 0x0000000908277223 */ /* 0x180fe20000010847 */
[----:B------:R0:W-:Y:S01]  /*a130*/  MUFU.EX2 R11, R41 ;  /* 0x00000029000b7308 */ /* 0x0001e20000000800 */
[-CC-:B------:R-:W-:Y:S01]  /*a140*/  FFMA.FTZ R32, R40, R9.reuse, -R71.reuse ;  /* 0x0000000928207223 */ /* 0x180fe20000010847 */
[-C--:B------:R-:W-:Y:S01]  /*a150*/  FMUL.FTZ R3, R4, R9.reuse ;  /* 0x0000000904037220 */ /* 0x080fe20000410000 */
[-CC-:B------:R-:W-:Y:S01]  /*a160*/  FFMA.FTZ R61, R10, R9.reuse, -R71.reuse ;  /* 0x000000090a3d7223 */ /* 0x180fe20000010847 */
[-CC-:B------:R-:W-:Y:S01]  /*a170*/  FFMA.FTZ R37, R20, R9.reuse, -R71.reuse ;  /* 0x0000000914257223 */ /* 0x180fe20000010847 */
[-CC-:B------:R-:W-:Y:S01]  /*a180*/  FFMA.FTZ R59, R24, R9.reuse, -R71.reuse ;  /* 0x00000009183b7223 */ /* 0x180fe20000010847 */
[-CC-:B------:R-:W-:Y:S01]  /*a190*/  FFMA.FTZ R35, R30, R9.reuse, -R71.reuse ;  /* 0x000000091e237223 */ /* 0x180fe20000010847 */
[-CC-:B------:R-:W-:Y:S01]  /*a1a0*/  FFMA.FTZ R33, R36, R9.reuse, -R71.reuse ;  /* 0x0000000924217223 */ /* 0x180fe20000010847 */
[----:B------:R-:W1:Y:S01]  /*a1b0*/  MUFU.EX2 R39, R39 ;  /* 0x0000002700277308 */ /* 0x000e620000000800 */
[-CC-:B0-----:R-:W-:Y:S01]  /*a1c0*/  FFMA.FTZ R41, R21, R9.reuse, -R71.reuse ;  /* 0x0000000915297223 */ /* 0x181fe20000010847 */
[-CC-:B------:R-:W-:Y:S01]  /*a1d0*/  FFMA.FTZ R21, R27, R9.reuse, -R71.reuse ;  /* 0x000000091b157223 */ /* 0x180fe20000010847 */
[-C--:B------:R-:W-:Y:S01]  /*a1e0*/  FMUL.FTZ R27, R6, R9.reuse ;  /* 0x00000009061b7220 */ /* 0x080fe20000410000 */
[-CC-:B------:R-:W-:Y:S01]  /*a1f0*/  FFMA.FTZ R36, R122, R9.reuse, -R71.reuse ;  /* 0x000000097a247223 */ /* 0x180fe20000010847 */
[-CC-:B------:R-:W-:Y:S01]  /*a200*/  FFMA.FTZ R55, R126, R9.reuse, -R71.reuse ;  /* 0x000000097e377223 */ /* 0x180fe20000010847 */
[-C--:B------:R-:W-:Y:S01]  /*a210*/  FFMA.FTZ R30, R44, R9.reuse, -R71 ;  /* 0x000000092c1e7223 */ /* 0x080fe20000010847 */
        /* <DEDUP_REMOVED lines=10> */
[----:B------:R-:W0:Y:S01]  /*a2c0*/  MUFU.EX2 R40, R40 ;  /* 0x0000002800287308 */ /* 0x000e220000000800 */
[----:B-1----:R-:W-:Y:S01]  /*a2d0*/  FFMA.FTZ R2, R11, R2, R39 ;  /* 0x000000020b027223 */ /* 0x002fe20000010027 */
[-CC-:B------:R-:W-:Y:S01]  /*a2e0*/  FFMA.FTZ R34, R128, R9.reuse, -R27.reuse ;  /* 0x0000000980227223 */ /* 0x180fe2000001081b */
[-C--:B------:R-:W-:Y:S01]  /*a2f0*/  FFMA.FTZ R143, R46, R9.reuse, -R27 ;  /* 0x000000092e8f7223 */ /* 0x080fe2000001081b */
[-C--:B------:R-:W-:Y:S01]  /*a300*/  FFMA.FTZ R53, R130, R9.reuse, -R71 ;  /* 0x0000000982357223 */ /* 0x080fe20000010847 */
[-C--:B------:R-:W-:Y:S01]  /*a310*/  FFMA.FTZ R38, R132, R9.reuse, -R27 ;  /* 0x0000000984267223 */ /* 0x080fe2000001081b */
[-CC-:B------:R-:W-:Y:S01]  /*a320*/  FFMA.FTZ R126, R29, R9.reuse, -R71.reuse ;  /* 0x000000091d7e7223 */ /* 0x180fe20000010847 */
[-C--:B------:R-:W-:Y:S01]  /*a330*/  FFMA.FTZ R24, R134, R9.reuse, -R71 ;  /* 0x0000000986187223 */ /* 0x080fe20000010847 */
[----:B------:R-:W1:Y:S01]  /*a340*/  MUFU.EX2 R61, R61 ;  /* 0x0000003d003d7308 */ /* 0x000e620000000800 */
        /* <DEDUP_REMOVED lines=16> */
[----:B-1----:R-:W-:Y:S01]  /*a450*/  FADD.FTZ R2, R61, R2 ;  /* 0x000000023d027221 */ /* 0x002fe20000010000 */
[-C--:B------:R-:W-:Y:S01]  /*a460*/  FFMA.FTZ R45, R148, R9.reuse, -R71 ;  /* 0x00000009942d7223 */ /* 0x080fe20000010847 */
[-C--:B------:R-:W-:Y:S01]  /*a470*/  FFMA.FTZ R48, R62, R9.reuse, -R27 ;  /* 0x000000093e307223 */ /* 0x080fe2000001081b */
[-C--:B------:R-:W-:Y:S01]  /*a480*/  FFMA.FTZ R10, R150, R9.reuse, -R71 ;  /* 0x00000009960a7223 */ /* 0x080fe20000010847 */
[-C--:B------:R-:W-:Y:S01]  /*a490*/  FFMA.FTZ R129, R64, R9.reuse, -R27 ;  /* 0x0000000940817223 */ /* 0x080fe2000001081b */
[-C--:B------:R-:W-:Y:S01]  /*a4a0*/  FFMA.FTZ R43, R13, R9.reuse, -R71 ;  /* 0x000000090d2b7223 */ /* 0x080fe20000010847 */
[-C--:B------:R-:W-:Y:S01]  /*a4b0*/  FFMA.FTZ R50, R66, R9.reuse, -R27 ;  /* 0x0000000942327223 */ /* 0x080fe2000001081b */
[----:B------:R-:W1:Y:S01]  /*a4c0*/  MUFU.EX2 R151, R151 ;  /* 0x0000009700977308 */ /* 0x000e620000000800 */
[----:B--2---:R-:W-:Y:S01]  /*a4d0*/  FADD.FTZ R0, R149, R0 ;  /* 0x0000000095007221 */ /* 0x004fe20000010000 */
[-C--:B------:R-:W-:Y:S01]  /*a4e0*/  FFMA.FTZ R130, R15, R9.reuse, -R71 ;  /* 0x000000090f827223 */ /* 0x080fe20000010847 */
[-CC-:B------:R-:W-:Y:S01]  /*a4f0*/  FFMA.FTZ R131, R68, R9.reuse, -R27.reuse ;  /* 0x0000000944837223 */ /* 0x180fe2000001081b */
[-C--:B------:R-:W-:Y:S01]  /*a500*/  FFMA.FTZ R52, R70, R9.reuse, -R27 ;  /* 0x0000000946347223 */ /* 0x080fe2000001081b */
[-C--:B------:R-:W-:Y:S01]  /*a510*/  FFMA.FTZ R8, R25, R9.reuse, -R71 ;  /* 0x0000000919087223 */ /* 0x080fe20000010847 */
[-CC-:B------:R-:W-:Y:S01]  /*a520*/  FFMA.FTZ R125, R72, R9.reuse, -R27.reuse ;  /* 0x00000009487d7223 */ /* 0x180fe2000001081b */
[-CC-:B------:R-:W-:Y:S01]  /*a530*/  FFMA.FTZ R54, R74, R9.reuse, -R27.reuse ;  /* 0x000000094a367223 */ /* 0x180fe2000001081b */
[----:B------:R-:W2:Y:S01]  /*a540*/  MUFU.EX2 R59, R59 ;  /* 0x0000003b003b7308 */ /* 0x000ea20000000800 */
[----:B0-----:R-:W-:Y:S01]  /*a550*/  FADD.FTZ R2, R37, R2 ;  /* 0x0000000225027221 */ /* 0x001fe20000010000 */
        /* <DEDUP_REMOVED lines=12> */
[----:B------:R-:W-:-:S02]  /*a620*/  FFMA.FTZ R60, R86, R9, -R27 ;  /* 0x00000009563c7223 */ /* 0x000fc4000001081b */
        /* <DEDUP_REMOVED lines=116> */
.L_x_13998:
        /* <DEDUP_REMOVED lines=75> */
.L_x_13988:
        /* <DEDUP_REMOVED lines=10> */
.L_x_14019:
        /* <DEDUP_REMOVED lines=9> */
.L_x_14002:
[----:B------:R-:W-:Y:S01]  /*b350*/  ULEA UR6, UR46, UR45, 0x3 ;  /* 0x0000002d2e067291 */ /* 0x000fe2000f8e183f */
[----:B------:R-:W-:-:S05]  /*b360*/  IMAD.U32 R6, RZ, RZ, UR47 ;  /* 0x0000002fff067e24 */ /* 0x000fca000f8e00ff */
[----:B------:R-:W-:-:S04]  /*b370*/  SHF.L.U32 R6, R6, 0x1f, RZ ;  /* 0x0000001f06067819 */ /* 0x000fc800000006ff */
[----:B------:R0:W1:Y:S01]  /*b380*/  SYNCS.PHASECHK.TRANS64.TRYWAIT P1, [UR6+0x16830], R6 ;  /* 0x01683006ff0075a7 */ /* 0x0000620008020146 */
[----:B------:R-:W-:Y:S05]  /*b390*/  @!P0 BRA `(.L_x_14003) ;  /* 0x0000000000048947 */ /* 0x000fea0003800000 */
[----:B------:R-:W-:Y:S01]  /*b3a0*/  BPT.TRAP 0x1 ;  /* 0x000000040000795c */ /* 0x000fe20000300000 */
.L_x_14003:
[----:B-1----:R-:W-:Y:S05]  /*b3b0*/  @P1 BRA `(.L_x_14001) ;  /* 0x0000000000081947 */ /* 0x002fea0003800000 */
[----:B------:R-:W1:Y:S02]  /*b3c0*/  SYNCS.PHASECHK.TRANS64.TRYWAIT P1, [UR6+0x16830], R6 ;  /* 0x01683006ff0075a7 */ /* 0x000e640008020146 */
[----:B-1----:R-:W-:Y:S05]  /*b3d0*/  @!P1 BRA `(.L_x_14004) ;  /* 0x000000b400c89947 */ /* 0x002fea0003800000 */
.L_x_14001:
        /* <DEDUP_REMOVED lines=25> */
.L_x_14006:
[----:B------:R-:W-:Y:S01]  /*b570*/  ULEA UR6, UR25, UR45, 0x3 ;  /* 0x0000002d19067291 */ /* 0x000fe2000f8e183f */
[----:B------:R-:W-:-:S05]  /*b580*/  IMAD.U32 R6, RZ, RZ, UR26 ;  /* 0x0000001aff067e24 */ /* 0x000fca000f8e00ff */
[----:B------:R-:W-:-:S04]  /*b590*/  SHF.L.U32 R6, R6, 0x1f, RZ ;  /* 0x0000001f06067819 */ /* 0x000fc800000006ff */
[----:B------:R0:W1:Y:S01]  /*b5a0*/  SYNCS.PHASECHK.TRANS64.TRYWAIT P1, [UR6+0x16850], R6 ;  /* 0x01685006ff0075a7 */ /* 0x0000620008020146 */
[----:B------:R-:W-:Y:S05]  /*b5b0*/  @!P0 BRA `(.L_x_14007) ;  /* 0x0000000000048947 */ /* 0x000fea0003800000 */
[----:B------:R-:W-:Y:S01]  /*b5c0*/  BPT.TRAP 0x1 ;  /* 0x000000040000795c */ /* 0x000fe20000300000 */
.L_x_14007:
[----:B-1----:R-:W-:Y:S05]  /*b5d0*/  @P1 BRA `(.L_x_14005) ;  /* 0x0000000000081947 */ /* 0x002fea0003800000 */
[----:B------:R-:W1:Y:S02]  /*b5e0*/  SYNCS.PHASECHK.TRANS64.TRYWAIT P1, [UR6+0x16850], R6 ;  /* 0x01685006ff0075a7 */ /* 0x000e640008020146 */
[----:B-1----:R-:W-:Y:S05]  /*b5f0*/  @!P1 BRA `(.L_x_14008) ;  /* 0x000000b400589947 */ /* 0x002fea0003800000 */
.L_x_14005:
        /* <DEDUP_REMOVED lines=51> */
.L_x_14009:
[----:B------:R-:W-:Y:S01]  /*b930*/  UISETP.NE.AND UP1, UPT, UR51, URZ, UPT ;  /* 0x0000003f3300728c */ /* 0x000fe2000bf25270 */
[----:B------:R-:W-:Y:S01]  /*b940*/  FMUL.FTZ R126, R64, UR24 ;  /* 0x00000018407e7c20 */ /* 0x000fe20008410000 */
[----:B------:R-:W-:Y:S02]  /*b950*/  VIADD R64, R17, UR40 ;  /* 0x0000002811407c36 */ /* 0x000fe40008000000 */
[----:B0-----:R-:W-:Y:S01]  /*b960*/  FMUL.FTZ R6, R26, UR24 ;  /* 0x000000181a067c20 */ /* 0x001fe20008410000 */
[----:B------:R-:W-:Y:S01]  /*b970*/  ULEA UR6, UR46, UR45, 0x3 ;  /* 0x0000002d2e067291 */ /* 0x000fe2000f8e183f */
[----:B------:R-:W-:Y:S01]  /*b980*/  FMUL.FTZ R26, R39, UR24 ;  /* 0x00000018271a7c20 */ /* 0x000fe20008410000 */
[----:B------:R-:W-:Y:S01]  /*b990*/  PLOP3.LUT P1, PT, PT, PT, UP1, 0x80, 0x0 ;  /* 0x000000000000781c */ /* 0x000fe20003f2f018 */
[----:B------:R-:W-:Y:S01]  /*b9a0*/  FMUL.FTZ R39, R45, UR24 ;  /* 0x000000182d277c20 */ /* 0x000fe20008410000 */
[----:B------:R-:W-:Y:S01]  /*b9b0*/  PLOP3.LUT P2, PT, PT, PT, UP1, 0x80, 0x0 ;  /* 0x000000000000781c */ /* 0x000fe20003f4f018 */
[----:B------:R-:W-:Y:S01]  /*b9c0*/  FMUL.FTZ R45, R63, UR24 ;  /* 0x000000183f2d7c20 */ /* 0x000fe20008410000 */
[----:B------:R-:W-:Y:S01]  /*b9d0*/  UIADD3 UR6, UR6, 0x16840, URZ ;  /* 0x0001684006067890 */ /* 0x000fe2000fffe03f */
[----:B------:R-:W-:Y:S01]  /*b9e0*/  IMAD.SHL.U32 R63, R5, 0x80, RZ ;  /* 0x00000080053f7824 */ /* 0x000fe200078e00ff */
[----:B------:R-:W-:Y:S01]  /*b9f0*/  @UP1 ULDC UR7, c[0x0][0x44c] ;  /* 0x0001130000071ab9 */ /* 0x000fe20000000800 */
[----:B------:R-:W-:Y:S01]  /*ba00*/  FMUL.FTZ R20, R35, UR24 ;  /* 0x0000001823147c20 */ /* 0x000fe20008410000 */
[----:B------:R-:W-:Y:S01]  /*ba10*/  FMUL.FTZ R7, R27, UR24 ;  /* 0x000000181b077c20 */ /* 0x000fe20008410000 */
[----:B------:R-:W-:Y:S01]  /*ba20*/  FMUL.FTZ R15, R28, UR24 ;  /* 0x000000181c0f7c20 */ /* 0x000fe20008410000 */
[----:B------:R-:W-:Y:S01]  /*ba30*/  FMUL.FTZ R10, R31, UR24 ;  /* 0x000000181f0a7c20 */ /* 0x000fe20008410000 */
[----:B------:R-:W-:Y:S01]  /*ba40*/  FMUL.FTZ R35, R41, UR24 ;  /* 0x0000001829237c20 */ /* 0x000fe20008410000 */
[----:B------:R-:W-:Y:S01]  /*ba50*/  UISETP.NE.AND UP0, UPT, UR50, URZ, UPT ;  /* 0x0000003f3200728c */ /* 0x000fe2000bf05270 */
        /* <DEDUP_REMOVED lines=148> */
.L_x_14012:
[----:B------:R-:W-:-:S05]  /*c3a0*/  IMAD.U32 R66, RZ, RZ, UR21 ;  /* 0x00000015ff427e24 */ /* 0x000fca000f8e00ff */
[----:B------:R-:W-:-:S13]  /*c3b0*/  ISETP.NE.AND P1, PT, R66, 0x1, PT ;  /* 0x000000014200780c */ /* 0x000fda0003f25270 */
[----:B------:R-:W1:Y:S02]  /*c3c0*/  @P1 LDC.64 R12, c[0x0][0x9e8] ;  /* 0x00027a00ff0c1b82 */ /* 0x000e640000000a00 */
[----:B-1----:R-:W-:-:S05]  /*c3d0*/  @P1 IMAD.HI.U32 R12, R65, R12, RZ ;  /* 0x0000000c410c1227 */ /* 0x002fca00078e00ff */
[----:B------:R-:W-:-:S07]  /*c3e0*/  @P1 SHF.R.U32.HI R65, RZ, R13, R12 ;  /* 0x0000000dff411219 */ /* 0x000fce000001160c */
.L_x_14013:
[----:B------:R-:W-:Y:S05]  /*c3f0*/  BSYNC B0 ;  /* 0x0000000000007941 */ /* 0x000fea0003800000 */
.L_x_14011:
[----:B------:R-:W-:-:S04]  /*c400*/  IMAD R65, R65, R66, -R63 ;  /* 0x0000004241417224 */ /* 0x000fc800078e0a3f */
[----:B------:R-:W-:-:S05]  /*c410*/  IMAD R12, R16, -0x2, R65 ;  /* 0xfffffffe100c7824 */ /* 0x000fca00078e0241 */
[----:B------:R-:W-:Y:S02]  /*c420*/  VIADDMNMX R71, R12, R66, R71, PT ;  /* 0x000000420c477246 */ /* 0x000fe40003800147 */
[----:B------:R-:W-:-:S07]  /*c430*/  VIMNMX R73, R73, R12, !PT ;  /* 0x0000000c49497248 */ /* 0x000fce0007fe0100 */
.L_x_14010:
        /* <DEDUP_REMOVED lines=116> */
.L_x_14016:
[----:B------:R-:W-:-:S05]  /*cb80*/  IMAD.U32 R21, RZ, RZ, UR21 ;  /* 0x00000015ff157e24 */ /* 0x000fca000f8e00ff */
[----:B------:R-:W-:-:S13]  /*cb90*/  ISETP.NE.AND P2, PT, R21, 0x1, PT ;  /* 0x000000011500780c */ /* 0x000fda0003f45270 */
[----:B------:R-:W0:Y:S02]  /*cba0*/  @P2 LDC.64 R12, c[0x0][0x9e8] ;  /* 0x00027a00ff0c2b82 */ /* 0x000e240000000a00 */
[----:B0-----:R-:W-:-:S05]  /*cbb0*/  @P2 IMAD.HI.U32 R12, R9, R12, RZ ;  /* 0x0000000c090c2227 */ /* 0x001fca00078e00ff */
[----:B------:R-:W-:-:S07]  /*cbc0*/  @P2 SHF.R.U32.HI R9, RZ, R13, R12 ;  /* 0x0000000dff092219 */ /* 0x000fce000001160c */
.L_x_14017:
[----:B------:R-:W-:Y:S05]  /*cbd0*/  BSYNC B0 ;  /* 0x0000000000007941 */ /* 0x000fea0003800000 */
.L_x_14015:
[----:B------:R-:W-:-:S04]  /*cbe0*/  IMAD R9, R9, R21, -R63 ;  /* 0x0000001509097224 */ /* 0x000fc800078e0a3f */
[----:B------:R-:W-:-:S05]  /*cbf0*/  IMAD R12, R16, -0x2, R9 ;  /* 0xfffffffe100c7824 */ /* 0x000fca00078e0209 */
[----:B------:R-:W-:Y:S02]  /*cc00*/  VIADDMNMX R11, R12, R21, R11, PT ;  /* 0x000000150c0b7246 */ /* 0x000fe4000380010b */
[----:B------:R-:W-:-:S07]  /*cc10*/  VIMNMX R15, R15, R12, !PT ;  /* 0x0000000c0f0f7248 */ /* 0x000fce0007fe0100 */
.L_x_14014:
        /* <DEDUP_REMOVED lines=92> */
[----:B------:R-:W-:Y:S01]  /*d1e0*/  ISETP.GT.AND P5, PT, R15, 0x38, P1 ;  /* 0x000000380f00780c */ /* 0x000fe20000fa4270 */
        /* <DEDUP_REMOVED lines=284> */
.L_x_14018:
        /* <DEDUP_REMOVED lines=75> */
.L_x_14000:
[----:B------:R-:W-:Y:S06]  /*e860*/  BAR.ARV 0x8, 0x200 ;  /* 0x0208000000007b1d */ /* 0x000fec0000002000 */
[----:B------:R-:W-:Y:S05]  /*e870*/  @!P0 BRA `(.L_x_14020) ;  /* 0x0000000000048947 */ /* 0x000fea0003800000 */
[----:B------:R-:W-:Y:S01]  /*e880*/  BPT.TRAP 0x1 ;  /* 0x000000040000795c */ /* 0x000fe20000300000 */
.L_x_14020:
[----:B------:R-:W-:Y:S01]  /*e890*/  ULEA UR5, UR46, UR45, 0x3 ;  /* 0x0000002d2e057291 */ /* 0x000fe2000f8e183f */
[----:B------:R-:W-:-:S05]  /*e8a0*/  IMAD.U32 R3, RZ, RZ, UR47 ;  /* 0x0000002fff037e24 */ /* 0x000fca000f8e00ff */
[----:B------:R-:W-:-:S04]  /*e8b0*/  SHF.L.U32 R3, R3, 0x1f, RZ ;  /* 0x0000001f03037819 */ /* 0x000fc800000006ff */
[----:B------:R0:W1:Y:S01]  /*e8c0*/  SYNCS.PHASECHK.TRANS64.TRYWAIT P1, [UR5+0x16850], R3 ;  /* 0x01685003ff0075a7 */ /* 0x0000620008020145 */
[----:B------:R-:W-:Y:S05]  /*e8d0*/  @!P0 BRA `(.L_x_14021) ;  /* 0x0000000000048947 */ /* 0x000fea0003800000 */
[----:B------:R-:W-:Y:S01]  /*e8e0*/  BPT.TRAP 0x1 ;  /* 0x000000040000795c */ /* 0x000fe20000300000 */
.L_x_14021:
[----:B-1----:R-:W-:Y:S05]  /*e8f0*/  @P1 BRA `(.L_x_14022) ;  /* 0x0000000000081947 */ /* 0x002fea0003800000 */
[----:B------:R-:W1:Y:S02]  /*e900*/  SYNCS.PHASECHK.TRANS64.TRYWAIT P1, [UR5+0x16850], R3 ;  /* 0x01685003ff0075a7 */ /* 0x000e640008020145 */
[----:B-1----:R-:W-:Y:S05]  /*e910*/  @!P1 BRA `(.L_x_14023) ;  /* 0x0000008000a89947 */ /* 0x002fea0003800000 */
.L_x_14022:
[----:B------:R-:W-:Y:S01]  /*e920*/  UIADD3 UR45, UR45, 0x400, URZ ;  /* 0x000004002d2d7890 */ /* 0x000fe2000fffe03f */
[----:B------:R-:W-:Y:S01]  /*e930*/  WARPGROUP.ARRIVE ;  /* 0x00000000000079c5 */ /* 0x000fe20000000000 */
[----:B------:R-:W-:Y:S01]  /*e940*/  UMOV UR7, 0x40000040 ;  /* 0x4000004000077882 */ /* 0x000fe20000000000 */
[----:B01----:R-:W0:Y:S01]  /*e950*/  SHFL.BFLY PT, R3, R2, 0x2, 0x1f ;  /* 0x0c401f0002037f89 */ /* 0x003e2200000e0000 */
[----:B------:R-:W-:Y:S01]  /*e960*/  USHF.R.U32.HI UR45, URZ, 0x4, UR45 ;  /* 0x000000043f2d7899 */ /* 0x000fe2000801162d */
[----:B------:R-:W-:Y:S02]  /*e970*/  IMAD.MOV.U32 R20, RZ, RZ, -0x800000 ;  /* 0xff800000ff147424 */ /* 0x000fe400078e00ff */
        /* <DEDUP_REMOVED lines=8> */
[----:B------:R-:W-:Y:S02]  /*ea00*/  IMAD.MOV.U32 R2, RZ, RZ, RZ ;  /* 0x000000ffff027224 */ /* 0x000fe400078e00ff */
[----:B-1----:R-:W-:Y:S02]  /*ea10*/  FADD.FTZ R5, R5, R0 ;  /* 0x0000000005057221 */ /* 0x002fe40000010000 */
[----:B------:R-:W0:Y:S01]  /*ea20*/  SHFL.BFLY PT, R4, R3, 0x1, 0x1f ;  /* 0x0c201f0003047f89 */ /* 0x000e2200000e0000 */
[----:B------:R-:W-:-:S03]  /*ea30*/  IMAD.MOV.U32 R0, RZ, RZ, -0x800000 ;  /* 0xff800000ff007424 */ /* 0x000fc600078e00ff */
        /* <DEDUP_REMOVED lines=53> */
.L_x_14024:
        /* <DEDUP_REMOVED lines=42> */
.L_x_13946:
        /* <DEDUP_REMOVED lines=20> */
[----:B------:R-:W-:-:S05]  /*f170*/  F2FP.BF16.F32.PACK_AB R15, R15, R110 ;  /* 0x0000006e0f0f723e */ /* 0x000fca00000010ff */
[----:B------:R-:W-:Y:S01]  /*f180*/  BAR.SYNC.DEFER_BLOCKING 0x1, 0x180 ;  /* 0x0046000000007b1d */ /* 0x000fe20000010000 */
[----:B------:R-:W-:Y:S02]  /*f190*/  F2FP.BF16.F32.PACK_AB R113, R115, R114 ;  /* 0x000000727371723e */ /* 0x000fe400000010ff */
[----:B------:R-:W-:Y:S02]  /*f1a0*/  F2FP.BF16.F32.PACK_AB R114, R117, R116 ;  /* 0x000000747572723e */ /* 0x000fe400000010ff */
[----:B------:R-:W-:Y:S01]  /*f1b0*/  F2FP.BF16.F32.PACK_AB R115, R119, R118 ;  /* 0x000000767773723e */ /* 0x000fe200000010ff */
[----:B------:R-:W-:Y:S01]  /*f1c0*/  ULDC.64 UR8, c[0x0][0xc00] ;  /* 0x0003000000087ab9 */ /* 0x000fe20000000a00 */
[----:B------:R-:W-:Y:S01]  /*f1d0*/  UMOV UR4, URZ ;  /* 0x0000003f00047c82 */ /* 0x000fe20008000000 */
[----:B------:R-:W-:Y:S02]  /*f1e0*/  UIMAD.WIDE UR8, UR39, 0x4, UR8 ;  /* 0x00000004270878a5 */ /* 0x000fe4000f8e0208 */
[----:B------:R-:W-:Y:S01]  /*f1f0*/  USHF.R.S32.HI UR18, URZ, 0x1f, UR38 ;  /* 0x0000001f3f127899 */ /* 0x000fe20008011426 */
[----:B------:R-:W-:Y:S01]  /*f200*/  ULDC.64 UR12, c[0x0][0xb90] ;  /* 0x0002e400000c7ab9 */ /* 0x000fe20000000a00 */
[----:B------:R-:W-:-:S02]  /*f210*/  USHF.R.S32.HI UR11, URZ, 0x1f, UR39 ;  /* 0x0000001f3f0b7899 */ /* 0x000fc40008011427 */
        /* <DEDUP_REMOVED lines=26> */
[----:B------:R-:W-:Y:S02]  /*f3c0*/  MOV R31, R4 ;  /* 0x00000004001f7202 */ /* 0x000fe40000000f00 */
[----:B------:R-:W-:Y:S02]  /*f3d0*/  MOV R28, R6 ;  /* 0x00000006001c7202 */ /* 0x000fe40000000f00 */
[----:B------:R-:W-:Y:S01]  /*f3e0*/  F2FP.BF16.F32.PACK_AB R8, R89, R24 ;  /* 0x000000185908723e */ /* 0x000fe200000010ff */
[----:B------:R-:W-:Y:S01]  /*f3f0*/  IMAD.U32 R24, RZ, RZ, UR8 ;  /* 0x00000008ff187e24 */ /* 0x000fe2000f8e00ff */
        /* <DEDUP_REMOVED lines=8> */
[----:B------:R-:W-:-:S03]  /*f480*/  PLOP3.LUT P2, PT, PT, PT, UP0, 0x80, 0x0 ;  /* 0x000000000000781c */ /* 0x000fc60003f4f008 */
[----:B------:R2:W-:Y:S04]  /*f490*/  STSM.16.M88.4 [R30], R4 ;  /* 0x000000041e007844 */ /* 0x0005e80000000200 */
[----:B------:R3:W-:Y:S04]  /*f4a0*/  STSM.16.M88.4 [R29], R12 ;  /* 0x0000000c1d007844 */ /* 0x0007e80000000200 */
[----:B------:R3:W-:Y:S01]  /*f4b0*/  STSM.16.M88.4 [R28], R112 ;  /* 0x000000701c007844 */ /* 0x0007e20000000200 */
[----:B------:R-:W-:Y:S06]  /*f4c0*/  BAR.SYNC.DEFER_BLOCKING 0x1, 0x180 ;  /* 0x0046000000007b1d */ /* 0x000fec0000010000 */
[----:B------:R-:W4:Y:S01]  /*f4d0*/  @P2 LDG.E R26, desc[UR52][R24.64] ;  /* 0x00000034181a2981 */ /* 0x000f22000c1e1900 */
[----:B-1----:R-:W-:Y:S01]  /*f4e0*/  ISETP.NE.AND P1, PT, R33, 0x1, PT ;  /* 0x000000012100780c */ /* 0x002fe20003f25270 */
[----:B0-----:R-:W-:Y:S01]  /*f4f0*/  VIADD R8, R17, UR40 ;  /* 0x0000002811087c36 */ /* 0x001fe20008000000 */
[----:B------:R-:W-:-:S02]  /*f500*/  UIMAD UR8, UR18, UR12, URZ ;  /* 0x0000000c120872a4 */ /* 0x000fc4000f8e023f */
[----:B------:R-:W-:Y:S01]  /*f510*/  USEL UR11, UR11, URZ, !UP0 ;  /* 0x0000003f0b0b7287 */ /* 0x000fe2000c000000 */
[----:B--2---:R-:W-:Y:S01]  /*f520*/  IMAD.MOV.U32 R4, RZ, RZ, R8 ;  /* 0x000000ffff047224 */ /* 0x004fe200078e0008 */
[----:B------:R-:W-:Y:S02]  /*f530*/  UIMAD UR14, UR38, UR13, UR8 ;  /* 0x0000000d260e72a4 */ /* 0x000fe4000f8e0208 */
[----:B------:R-:W-:Y:S02]  /*f540*/  USEL UR10, UR39, URZ, !UP0 ;  /* 0x0000003f270a7287 */ /* 0x000fe4000c000000 */
[----:B------:R-:W-:-:S03]  /*f550*/  UISETP.NE.U32.AND UP0, UPT, UR20, URZ, UPT ;  /* 0x0000003f1400728c */ /* 0x000fc6000bf05070 */
        /* <DEDUP_REMOVED lines=10> */
[----:B----4-:R-:W-:-:S13]  /*f600*/  @P2 R2UR UR4, R26 ;  /* 0x000000001a0422ca */ /* 0x010fda00000e0000 */
[----:B------:R-:W-:Y:S02]  /*f610*/  USHF.R.S32.HI UR9, URZ, 0x1f, UR4 ;  /* 0x0000001f3f097899 */ /* 0x000fe40008011404 */
[----:B------:R-:W-:Y:S02]  /*f620*/  UMOV UR8, UR4 ;  /* 0x0000000400087c82 */ /* 0x000fe40008000000 */
[----:B------:R-:W-:-:S04]  /*f630*/  UIMAD.WIDE.U32 UR12, UR38, UR12, UR8 ;  /* 0x0000000c260c72a5 */ /* 0x000fc8000f8e0008 */
[----:B------:R-:W-:Y:S02]  /*f640*/  UIADD3 UR13, UR13, UR14, URZ ;  /* 0x0000000e0d0d7290 */ /* 0x000fe4000fffe03f */
[----:B------:R-:W-:Y:S02]  /*f650*/  UIMAD UR14, UR11, UR16, URZ ;  /* 0x000000100b0e72a4 */ /* 0x000fe4000f8e023f */
[----:B------:R-:W-:Y:S02]  /*f660*/  UIMAD.WIDE.U32 UR12, UR10, UR16, UR12 ;  /* 0x000000100a0c72a5 */ /* 0x000fe4000f8e000c */
[----:B------:R-:W-:Y:S01]  /*f670*/  UIMAD UR14, UR10, UR17, UR14 ;  /* 0x000000110a0e72a4 */ /* 0x000fe2000f8e020e */
[----:B------:R-:W-:-:S03]  /*f680*/  ULDC UR16, c[0x0][0xa88] ;  /* 0x0002a20000107ab9 */ /* 0x000fc60000000800 */
[----:B------:R-:W-:Y:S02]  /*f690*/  IADD3 R4, P0, R4, UR12, RZ ;  /* 0x0000000c04047c10 */ /* 0x000fe4000ff1e0ff */
[----:B------:R-:W-:Y:S01]  /*f6a0*/  IMAD.U32 R9, RZ, RZ, UR14 ;  /* 0x0000000eff097e24 */ /* 0x000fe2000f8e00ff */
[----:B------:R-:W-:Y:S02]  /*f6b0*/  ULDC.64 UR14, c[0x0][0xb88] ;  /* 0x0002e200000e7ab9 */ /* 0x000fe40000000a00 */
[----:B------:R-:W-:Y:S02]  /*f6c0*/  IMAD R8, R5, UR14, RZ ;  /* 0x0000000e05087c24 */ /* 0x000fe4000f8e02ff */
[----:B------:R-:W-:Y:S01]  /*f6d0*/  IADD3.X R5, R6, UR13, R9, P0, !PT ;  /* 0x0000000d06057c10 */ /* 0x000fe200087fe409 */
[----:B------:R-:W-:Y:S01]  /*f6e0*/  @UP0 ULDC.64 UR12, c[0x0][0xc08] ;  /* 0x00030200000c0ab9 */ /* 0x000fe20000000a00 */
[----:B------:R-:W-:Y:S01]  /*f6f0*/  IMAD R9, R7, UR15, R8 ;  /* 0x0000000f07097c24 */ /* 0x000fe2000f8e0208 */
[----:B------:R-:W-:Y:S01]  /*f700*/  @UP0 UIMAD.WIDE UR12, UR39, 0x4, UR12 ;  /* 0x00000004270c08a5 */ /* 0x000fe2000f8e020c */
[----:B------:R-:W-:-:S02]  /*f710*/  IMAD.U32 R6, RZ, RZ, UR16 ;  /* 0x00000010ff067e24 */ /* 0x000fc4000f8e00ff */
[----:B------:R-:W-:Y:S01]  /*f720*/  IMAD.WIDE.U32 R4, R7, UR14, R4 ;  /* 0x0000000e07047c25 */ /* 0x000fe2000f8e0004 */
[----:B------:R-:W-:-:S03]  /*f730*/  ULDC.64 UR14, c[0x0][0xb50] ;  /* 0x0002d400000e7ab9 */ /* 0x000fc60000000a00 */
[----:B------:R-:W-:Y:S01]  /*f740*/  IMAD.IADD R5, R5, 0x1, R9 ;  /* 0x0000000105057824 */ /* 0x000fe200078e0209 */
[C---:B------:R-:W-:Y:S01]  /*f750*/  LEA R7, P0, R4.reuse, UR14, 0x2 ;  /* 0x0000000e04077c11 */ /* 0x040fe2000f8010ff */
[----:B------:R-:W-:Y:S02]  /*f760*/  IMAD.U32 R8, RZ, RZ, UR12 ;  /* 0x0000000cff087e24 */ /* 0x000fe4000f8e00ff */
[----:B------:R-:W-:Y:S01]  /*f770*/  IMAD.U32 R9, RZ, RZ, UR13 ;  /* 0x0000000dff097e24 */ /* 0x000fe2000f8e00ff */
[----:B------:R-:W-:Y:S01]  /*f780*/  LEA.HI.X R10, R4, UR15, R5, 0x2, P0 ;  /* 0x0000000f040a7c11 */ /* 0x000fe200080f1405 */
[----:B------:R-:W-:-:S03]  /*f790*/  IMAD R5, R23, 0x40, R19 ;  /* 0x0000004017057824 */ /* 0x000fc600078e0213 */
[----:B------:R3:W5:Y:S01]  /*f7a0*/  @P3 LDG.E R6, desc[UR52][R8.64] ;  /* 0x0000003408063981 */ /* 0x000762000c1e1900 */
[----:B------:R-:W-:Y:S05]  /*f7b0*/  @P3 BRA `(.L_x_14027) ;  /* 0x0000000000103947 */ /* 0x000fea0003800000 */
[----:B------:R-:W-:Y:S05]  /*f7c0*/  @!P2 BRA `(.L_x_14027) ;  /* 0x00000000000ca947 */ /* 0x000fea0003800000 */
[----:B---3--:R-:W2:Y:S04]  /*f7d0*/  LDG.E R9, desc[UR52][R24.64] ;  /* 0x0000003418097981 */ /* 0x008ea8000c1e1900 */
[----:B-----5:R-:W2:Y:S02]  /*f7e0*/  LDG.E R6, desc[UR52][R24.64+0x4] ;  /* 0x0000043418067981 */ /* 0x020ea4000c1e1900 */
[----:B--2---:R-:W-:-:S07]  /*f7f0*/  IMAD.IADD R6, R6, 0x1, -R9 ;  /* 0x0000000106067824 */ /* 0x004fce00078e0a09 */
.L_x_14027:
[----:B---3--:R-:W-:Y:S01]  /*f800*/  SHFL.IDX PT, R12, R7, RZ, 0x1c1f ;  /* 0x001c1fff070c7589 */ /* 0x008fe200000e0000 */
[----:B------:R-:W-:Y:S01]  /*f810*/  IMAD.WIDE R2, R5, 0x2, R2 ;  /* 0x0000000205027825 */ /* 0x000fe200078e0202 */
[----:B------:R-:W-:Y:S01]  /*f820*/  LOP3.LUT P0, RZ, R152, 0x3, RZ, 0xc0, !PT ;  /* 0x0000000398ff7812 */ /* 0x000fe2000780c0ff */
[----:B------:R-:W0:Y:S01]  /*f830*/  @P1 LDC R31, c[0x0][0xbf0] ;  /* 0x0002fc00ff1f1b82 */ /* 0x000e220000000800 */
[----:B------:R-:W1:Y:S01]  /*f840*/  SHFL.IDX PT, R13, R10, RZ, 0x1c1f ;  /* 0x001c1fff0a0d7589 */ /* 0x000e6200000e0000 */
[----:B------:R-:W-:Y:S01]  /*f850*/  VIADD R8, R154, UR40 ;  /* 0x000000289a087c36 */ /* 0x000fe20008000000 */
[----:B------:R-:W-:Y:S01]  /*f860*/  IADD3 R9, P3, R2, 0x1800, RZ ;  /* 0x0000180002097810 */ /* 0x000fe20007f7e0ff */
[----:B-----5:R-:W-:Y:S01]  /*f870*/  IMAD R35, R6, R33, RZ ;  /* 0x0000002106237224 */ /* 0x020fe200078e02ff */
[----:B------:R-:W-:Y:S01]  /*f880*/  SHFL.IDX PT, R14, R7, 0x1, 0x1c1f ;  /* 0x003c1f00070e7f89 */ /* 0x000fe200000e0000 */
[----:B------:R-:W-:Y:S01]  /*f890*/  VIADD R4, R8, 0x8 ;  /* 0x0000000808047836 */ /* 0x000fe20000000000 */
[----:B------:R-:W-:Y:S01]  /*f8a0*/  IADD3 R25, P4, R2, 0x3000, RZ ;  /* 0x0000300002197810 */ /* 0x000fe20007f9e0ff */
[----:B------:R-:W-:Y:S01]  /*f8b0*/  ULDC.64 UR14, c[0x0][0xaa0] ;  /* 0x0002a800000e7ab9 */ /* 0x000fe20000000a00 */
[----:B------:R-:W2:Y:S01]  /*f8c0*/  SHFL.IDX PT, R15, R10, 0x1, 0x1c1f ;  /* 0x003c1f000a0f7f89 */ /* 0x000ea200000e0000 */
[----:B------:R-:W-:-:S02]  /*f8d0*/  ISETP.GE.OR P2, PT, R8, R35, P0 ;  /* 0x000000230800720c */ /* 0x000fc40000746670 */
[----:B------:R-:W-:Y:S02]  /*f8e0*/  LOP3.LUT R5, R2, 0x380, RZ, 0xc0, !PT ;  /* 0x0000038002057812 */ /* 0x000fe400078ec0ff */
[----:B------:R-:W-:Y:S02]  /*f8f0*/  LOP3.LUT R8, R9, 0x380, RZ, 0xc0, !PT ;  /* 0x0000038009087812 */ /* 0x000fe400078ec0ff */
[----:B------:R-:W-:Y:S02]  /*f900*/  ISETP.GE.OR P0, PT, R4, R35, P0 ;  /* 0x000000230400720c */ /* 0x000fe40000706670 */
[----:B------:R-:W-:Y:S02]  /*f910*/  LOP3.LUT R24, R25, 0x380, RZ, 0xc0, !PT ;  /* 0x0000038019187812 */ /* 0x000fe400078ec0ff */
[----:B------:R-:W-:Y:S02]  /*f920*/  SHF.R.U64 R5, R5, 0x3, RZ ;  /* 0x0000000305057819 */ /* 0x000fe400000012ff */
[----:B------:R-:W-:-:S02]  /*f930*/  SHF.R.U64 R8, R8, 0x3, RZ ;  /* 0x0000000308087819 */ /* 0x000fc400000012ff */
[----:B------:R-:W-:Y:S01]  /*f940*/  SHF.R.U64 R24, R24, 0x3, RZ ;  /* 0x0000000318187819 */ /* 0x000fe200000012ff */
[----:B-1----:R1:W-:Y:S01]  /*f950*/  @!P2 ST.E desc[UR52][R12.64], R20 ;  /* 0x000000140c00a985 */ /* 0x0023e2000c101934 */
[----:B------:R-:W-:Y:S01]  /*f960*/  LOP3.LUT R4, R5, R2, RZ, 0x3c, !PT ;  /* 0x0000000205047212 */ /* 0x000fe200078e3cff */
[--C-:B------:R-:W-:Y:S01]  /*f970*/  IMAD.MOV.U32 R5, RZ, RZ, R3.reuse ;  /* 0x000000ffff057224 */ /* 0x100fe200078e0003 */
[----:B------:R-:W-:Y:S01]  /*f980*/  LOP3.LUT R8, R8, R9, RZ, 0x3c, !PT ;  /* 0x0000000908087212 */ /* 0x000fe200078e3cff */
[--C-:B------:R-:W-:Y:S01]  /*f990*/  IMAD.X R9, RZ, RZ, R3.reuse, P3 ;  /* 0x000000ffff097224 */ /* 0x100fe200018e0603 */
[----:B------:R-:W-:Y:S01]  /*f9a0*/  LOP3.LUT R24, R24, R25, RZ, 0x3c, !PT ;  /* 0x0000001918187212 */ /* 0x000fe200078e3cff */
[----:B------:R-:W-:Y:S01]  /*f9b0*/  IMAD.X R25, RZ, RZ, R3, P4 ;  /* 0x000000ffff197224 */ /* 0x000fe200020e0603 */
[----:B--2---:R2:W-:Y:S04]  /*f9c0*/  @!P0 ST.E desc[UR52][R14.64], R0 ;  /* 0x000000000e008985 */ /* 0x0045e8000c101934 */
[----:B------:R-:W3:Y:S04]  /*f9d0*/  LD.E.128 R4, desc[UR52][R4.64] ;  /* 0x0000003404047980 */ /* 0x000ee8000c101d00 */
[----:B------:R-:W4:Y:S04]  /*f9e0*/  LD.E.128 R8, desc[UR52][R8.64] ;  /* 0x0000003408087980 */ /* 0x000f28000c101d00 */
[----:B------:R-:W4:Y:S01]  /*f9f0*/  LD.E.128 R24, desc[UR52][R24.64] ;  /* 0x0000003418187980 */ /* 0x000f22000c101d00 */
[----:B------:R-:W-:Y:S01]  /*fa00*/  IADD3 R29, P0, R2, 0x4800, RZ ;  /* 0x00004800021d7810 */ /* 0x000fe20007f1e0ff */
[----:B------:R-:W-:-:S04]  /*fa10*/  UIMAD UR12, UR9, UR14, URZ ;  /* 0x0000000e090c72a4 */ /* 0x000fc8000f8e023f */
[----:B-1----:R-:W-:Y:S01]  /*fa20*/  IMAD.X R13, RZ, RZ, R3, P0 ;  /* 0x000000ffff0d7224 */ /* 0x002fe200000e0603 */
[----:B------:R-:W-:Y:S01]  /*fa30*/  LOP3.LUT R2, R29, 0x380, RZ, 0xc0, !PT ;  /* 0x000003801d027812 */ /* 0x000fe200078ec0ff */
[----:B------:R-:W1:Y:S01]  /*fa40*/  @P1 LDC R3, c[0x0][0xbec] ;  /* 0x0002fb00ff031b82 */ /* 0x000e620000000800 */
[----:B------:R-:W-:Y:S02]  /*fa50*/  UIMAD.WIDE.U32 UR8, UR4, UR14, URZ ;  /* 0x0000000e040872a5 */ /* 0x000fe4000f8e003f */
[----:B------:R-:W-:Y:S01]  /*fa60*/  UIMAD UR12, UR4, UR15, UR12 ;  /* 0x0000000f040c72a4 */ /* 0x000fe2000f8e020c */
[----:B--2---:R-:W-:Y:S01]  /*fa70*/  IMAD R0, R18, 0x30, R23 ;  /* 0x0000003012007824 */ /* 0x004fe200078e0217 */
[----:B------:R-:W-:Y:S01]  /*fa80*/  SHF.R.U64 R2, R2, 0x3, RZ ;  /* 0x0000000302027819 */ /* 0x000fe200000012ff */
[----:B------:R-:W-:Y:S01]  /*fa90*/  ULDC.64 UR14, c[0x0][0xae8] ;  /* 0x0002ba00000e7ab9 */ /* 0x000fe20000000a00 */
[----:B------:R-:W-:Y:S02]  /*faa0*/  UIADD3 UR9, UR9, UR12, URZ ;  /* 0x0000000c09097290 */ /* 0x000fe4000fffe03f */
[----:B------:R-:W-:Y:S01]  /*fab0*/  UIMAD UR4, UR18, UR14, URZ ;  /* 0x0000000e120472a4 */ /* 0x000fe2000f8e023f */
[----:B------:R-:W-:Y:S01]  /*fac0*/  VIADD R28, R0, UR40 ;  /* 0x00000028001c7c36 */ /* 0x000fe20008000000 */
[----:B------:R-:W-:Y:S01]  /*fad0*/  UIMAD.WIDE.U32 UR8, UR38, UR14, UR8 ;  /* 0x0000000e260872a5 */ /* 0x000fe2000f8e0008 */
[----:B------:R-:W-:Y:S01]  /*fae0*/  LOP3.LUT R12, R2, R29, RZ, 0x3c, !PT ;  /* 0x0000001d020c7212 */ /* 0x000fe200078e3cff */
[----:B------:R-:W-:Y:S01]  /*faf0*/  UIMAD UR4, UR38, UR15, UR4 ;  /* 0x0000000f260472a4 */ /* 0x000fe2000f8e0204 */
[----:B------:R-:W-:-:S02]  /*fb00*/  ULDC.64 UR12, c[0x0][0xaf0] ;  /* 0x0002bc00000c7ab9 */ /* 0x000fc40000000a00 */
[----:B------:R-:W-:Y:S01]  /*fb10*/  UIMAD UR11, UR11, UR12, URZ ;  /* 0x0000000c0b0b72a4 */ /* 0x000fe2000f8e023f */
[----:B------:R-:W-:Y:S01]  /*fb20*/  IMAD.MOV.U32 R29, RZ, RZ, R28 ;  /* 0x000000ffff1d7224 */ /* 0x000fe200078e001c */
[----:B------:R-:W-:Y:S01]  /*fb30*/  UIADD3 UR9, UR9, UR4, URZ ;  /* 0x0000000409097290 */ /* 0x000fe2000fffe03f */
[----:B------:R-:W5:Y:S01]  /*fb40*/  LD.E.128 R12, desc[UR52][R12.64] ;  /* 0x000000340c0c7980 */ /* 0x000f62000c101d00 */
[----:B------:R-:W-:Y:S01]  /*fb50*/  UIMAD UR4, UR10, UR13, UR11 ;  /* 0x0000000d0a0472a4 */ /* 0x000fe2000f8e020b */
[----:B------:R-:W-:Y:S01]  /*fb60*/  VIADD R32, R23, UR40 ;  /* 0x0000002817207c36 */ /* 0x000fe20008000000 */
[----:B------:R-:W-:Y:S01]  /*fb70*/  UIMAD.WIDE.U32 UR10, UR10, UR12, UR8 ;  /* 0x0000000c0a0a72a5 */ /* 0x000fe2000f8e0008 */
[----:B-1----:R-:W-:Y:S01]  /*fb80*/  @P1 IMAD.HI.U32 R0, R28, R3, RZ ;  /* 0x000000031c001227 */ /* 0x002fe200078e00ff */
[----:B------:R-:W-:Y:S01]  /*fb90*/  @!PT LDS RZ, [RZ] ;  /* 0x00000000fffff984 */ /* 0x000fe20000000800 */
[----:B------:R-:W-:Y:S01]  /*fba0*/  @!PT LDS RZ, [RZ] ;  /* 0x00000000fffff984 */ /* 0x000fe20000000800 */
[----:B------:R-:W-:Y:S01]  /*fbb0*/  @!PT LDS RZ, [RZ] ;  /* 0x00000000fffff984 */ /* 0x000fe20000000800 */
[----:B------:R-:W-:Y:S01]  /*fbc0*/  @!PT LDS RZ, [RZ] ;  /* 0x00000000fffff984 */ /* 0x000fe20000000800 */
[----:B------:R1:W-:Y:S06]  /*fbd0*/  MEMBAR.ALL.CTA ;  /* 0x0000000000007992 */ /* 0x0003ec0000008000 */
[----:B-1----:R-:W1:Y:S01]  /*fbe0*/  FENCE.VIEW.ASYNC.S ;  /* 0x00000000000073c6 */ /* 0x002e620000000000 */
[----:B------:R-:W-:Y:S01]  /*fbf0*/  ULDC.64 UR8, c[0x0][0xae0] ;  /* 0x0002b80000087ab9 */ /* 0x000fe20000000a00 */
[----:B------:R-:W-:Y:S01]  /*fc00*/  UIADD3 UR4, UR11, UR4, URZ ;  /* 0x000000040b047290 */ /* 0x000fe2000fffe03f */
[----:B------:R-:W-:Y:S01]  /*fc10*/  VIADD R21, R21, 0x16820 ;  /* 0x0001682015157836 */ /* 0x000fe20000000000 */
[----:B0-----:R-:W-:Y:S01]  /*fc20*/  @P1 SHF.R.U32.HI R29, RZ, R31, R0 ;  /* 0x0000001fff1d1219 */ /* 0x001fe20000011600 */
[----:B------:R-:W-:-:S02]  /*fc30*/  IMAD.U32 R3, RZ, RZ, UR11 ;  /* 0x0000000bff037e24 */ /* 0x000fc4000f8e00ff */
[----:B------:R-:W-:Y:S01]  /*fc40*/  IMAD.U32 R2, RZ, RZ, UR10 ;  /* 0x0000000aff027e24 */ /* 0x000fe2000f8e00ff */
[--C-:B------:R-:W-:Y:S01]  /*fc50*/  SHF.R.S32.HI R0, RZ, 0x1f, R29.reuse ;  /* 0x0000001fff007819 */ /* 0x100fe2000001141d */
[----:B------:R-:W-:Y:S01]  /*fc60*/  IMAD.MOV R20, RZ, RZ, -R29 ;  /* 0x000000ffff147224 */ /* 0x000fe200078e0a1d */
[----:B------:R-:W-:Y:S01]  /*fc70*/  PRMT R21, RZ, 0x654, R21 ;  /* 0x00000654ff157816 */ /* 0x000fe20000000015 */
[----:B------:R-:W-:Y:S01]  /*fc80*/  IMAD.U32 R3, RZ, RZ, UR4 ;  /* 0x00000004ff037e24 */ /* 0x000fe2000f8e00ff */
[----:B------:R-:W-:Y:S01]  /*fc90*/  ULDC UR4, c[0x0][0xac8] ;  /* 0x0002b20000047ab9 */ /* 0x000fe20000000800 */
[----:B------:R-:W-:Y:S02]  /*fca0*/  IMAD R0, R0, UR8, RZ ;  /* 0x0000000800007c24 */ /* 0x000fe4000f8e02ff */
[----:B------:R-:W-:Y:S02]  /*fcb0*/  IMAD R31, R33, R20, R28 ;  /* 0x00000014211f7224 */ /* 0x000fe400078e021c */
[----:B------:R-:W-:-:S02]  /*fcc0*/  IMAD R33, R29, UR9, R0 ;  /* 0x000000091d217c24 */ /* 0x000fc4000f8e0200 */
[----:B------:R-:W-:Y:S01]  /*fcd0*/  IMAD.WIDE.U32 R2, R29, UR8, R2 ;  /* 0x000000081d027c25 */ /* 0x000fe2000f8e0002 */
[----:B------:R-:W-:Y:S01]  /*fce0*/  SHF.R.S32.HI R0, RZ, 0x1f, R31 ;  /* 0x0000001fff007819 */ /* 0x000fe2000001141f */
[----:B------:R-:W-:Y:S02]  /*fcf0*/  ULDC.64 UR8, c[0x0][0xad8] ;  /* 0x0002b60000087ab9 */ /* 0x000fe40000000a00 */
[----:B------:R-:W-:Y:S01]  /*fd00*/  IMAD.IADD R3, R3, 0x1, R33 ;  /* 0x0000000103037824 */ /* 0x000fe200078e0221 */
[----:B-1----:R0:W-:Y:S01]  /*fd10*/  SYNCS.ARRIVE.TRANS64.RED.A1T0 RZ, [R21+URZ], RZ ;  /* 0x000000ff15ff79a7 */ /* 0x0021e2000810043f */
[----:B------:R-:W-:Y:S02]  /*fd20*/  IMAD R0, R0, UR8, RZ ;  /* 0x0000000800007c24 */ /* 0x000fe4000f8e02ff */
[----:B------:R-:W-:-:S04]  /*fd30*/  IMAD.WIDE.U32 R2, R31, UR8, R2 ;  /* 0x000000081f027c25 */ /* 0x000fc8000f8e0002 */
[----:B------:R-:W-:Y:S01]  /*fd40*/  IMAD R29, R31, UR9, R0 ;  /* 0x000000091f1d7c24 */ /* 0x000fe2000f8e0200 */
[----:B------:R-:W-:Y:S01]  /*fd50*/  ULDC.64 UR8, c[0x0][0xa80] ;  /* 0x0002a00000087ab9 */ /* 0x000fe20000000a00 */
[----:B------:R-:W-:Y:S01]  /*fd60*/  VIADD R0, R32, 0x30 ;  /* 0x0000003020007836 */ /* 0x000fe20000000000 */
[----:B------:R-:W-:Y:S01]  /*fd70*/  LEA R30, P0, R2, UR8, 0x1 ;  /* 0x00000008021e7c11 */ /* 0x000fe2000f8008ff */
[----:B------:R-:W-:-:S04]  /*fd80*/  IMAD.IADD R3, R3, 0x1, R29 ;  /* 0x0000000103037824 */ /* 0x000fc800078e021d */
[----:B------:R-:W1:Y:S01]  /*fd90*/  SHFL.IDX PT, R20, R30, RZ, 0x181f ;  /* 0x00181fff1e147589 */ /* 0x000e6200000e0000 */
[----:B------:R-:W-:Y:S01]  /*fda0*/  LEA.HI.X R31, R2, UR9, R3, 0x1, P0 ;  /* 0x00000009021f7c11 */ /* 0x000fe200080f0c03 */
[C---:B------:R-:W-:Y:S01]  /*fdb0*/  VIADD R2, R32.reuse, 0x60 ;  /* 0x0000006020027836 */ /* 0x040fe20000000000 */
[C---:B------:R-:W-:Y:S01]  /*fdc0*/  ISETP.GE.AND P0, PT, R19.reuse, UR4, PT ;  /* 0x0000000413007c0c */ /* 0x040fe2000bf06270 */
[----:B------:R-:W2:Y:S03]  /*fdd0*/  SHFL.IDX PT, R28, R30, 0x1, 0x181f ;  /* 0x00381f001e1c7f89 */ /* 0x000ea600000e0000 */
[-C--:B------:R-:W-:Y:S01]  /*fde0*/  ISETP.GE.OR P1, PT, R32, R35.reuse, P0 ;  /* 0x000000232000720c */ /* 0x080fe20000726670 */
[----:B------:R-:W0:Y:S01]  /*fdf0*/  SHFL.IDX PT, R34, R30, 0x2, 0x181f ;  /* 0x00581f001e227f89 */ /* 0x000e2200000e0000 */
[-C--:B------:R-:W-:Y:S01]  /*fe00*/  ISETP.GE.OR P2, PT, R0, R35.reuse, P0 ;  /* 0x000000230000720c */ /* 0x080fe20000746670 */
[----:B------:R-:W-:Y:S01]  /*fe10*/  VIADD R0, R32, 0x90 ;  /* 0x0000009020007836 */ /* 0x000fe20000000000 */
[-C--:B------:R-:W-:Y:S01]  /*fe20*/  ISETP.GE.OR P3, PT, R2, R35.reuse, P0 ;  /* 0x000000230200720c */ /* 0x080fe20000766670 */
[----:B------:R-:W0:Y:S03]  /*fe30*/  SHFL.IDX PT, R3, R31, RZ, 0x181f ;  /* 0x00181fff1f037589 */ /* 0x000e2600000e0000 */
[----:B------:R-:W-:Y:S01]  /*fe40*/  ISETP.GE.OR P0, PT, R0, R35, P0 ;  /* 0x000000230000720c */ /* 0x000fe20000706670 */
[----:B------:R-:W0:Y:S04]  /*fe50*/  SHFL.IDX PT, R29, R31, 0x1, 0x181f ;  /* 0x00381f001f1d7f89 */ /* 0x000e2800000e0000 */
[----:B------:R-:W0:Y:S01]  /*fe60*/  SHFL.IDX PT, R33, R31, 0x2, 0x181f ;  /* 0x00581f001f217f89 */ /* 0x000e2200000e0000 */
[----:B-1----:R-:W-:-:S03]  /*fe70*/  @!P1 LEA R2, P4, R19, R20, 0x1 ;  /* 0x0000001413029211 */ /* 0x002fc600078808ff */
[----:B------:R-:W1:Y:S01]  /*fe80*/  SHFL.IDX PT, R30, R30, 0x3, 0x181f ;  /* 0x00781f001e1e7f89 */ /* 0x000e6200000e0000 */
[----:B--2---:R-:W-:-:S03]  /*fe90*/  @!P2 LEA R20, P5, R19, R28, 0x1 ;  /* 0x0000001c1314a211 */ /* 0x004fc600078a08ff */
[----:B------:R-:W2:Y:S01]  /*fea0*/  SHFL.IDX PT, R31, R31, 0x3, 0x181f ;  /* 0x00781f001f1f7f89 */ /* 0x000ea200000e0000 */
[C---:B0-----:R-:W-:Y:S02]  /*feb0*/  @!P3 LEA R28, P6, R19.reuse, R34, 0x1 ;  /* 0x00000022131cb211 */ /* 0x041fe400078c08ff */
[C-C-:B------:R-:W-:Y:S02]  /*fec0*/  @!P1 LEA.HI.X R3, R19.reuse, R3, R156.reuse, 0x1, P4 ;  /* 0x0000000313039211 */ /* 0x140fe400020f0c9c */
[C-C-:B------:R-:W-:Y:S02]  /*fed0*/  @!P2 LEA.HI.X R21, R19.reuse, R29, R156.reuse, 0x1, P5 ;  /* 0x0000001d1315a211 */ /* 0x140fe400028f0c9c */
[----:B------:R-:W-:Y:S01]  /*fee0*/  @!P3 LEA.HI.X R29, R19, R33, R156, 0x1, P6 ;  /* 0x00000021131db211 */ /* 0x000fe200030f0c9c */
[----:B---3--:R0:W-:Y:S04]  /*fef0*/  @!P1 ST.E.128 desc[UR52][R2.64], R4 ;  /* 0x0000000402009985 */ /* 0x0081e8000c101d34 */
[----:B----4-:R0:W-:Y:S04]  /*ff00*/  @!P2 ST.E.128 desc[UR52][R20.64], R8 ;  /* 0x000000081400a985 */ /* 0x0101e8000c101d34 */
[----:B------:R0:W-:Y:S01]  /*ff10*/  @!P3 ST.E.128 desc[UR52][R28.64], R24 ;  /* 0x000000181c00b985 */ /* 0x0001e2000c101d34 */
[----:B-12---:R-:W-:Y:S05]  /*ff20*/  @P0 BRA `(.L_x_14028) ;  /* 0x0000000800700947 */ /* 0x006fea0003800000 */
[----:B0-----:R-:W-:-:S04]  /*ff30*/  LEA R2, P0, R19, R30, 0x1 ;  /* 0x0000001e13027211 */ /* 0x001fc800078008ff */
[----:B------:R-:W-:-:S05]  /*ff40*/  LEA.HI.X R3, R19, R31, R156, 0x1, P0 ;  /* 0x0000001f13037211 */ /* 0x000fca00000f0c9c */
[----:B-----5:R2:W-:Y:S01]  /*ff50*/  ST.E.128 desc[UR52][R2.64], R12 ;  /* 0x0000000c02007985 */ /* 0x0205e2000c101d34 */
[----:B------:R-:W-:Y:S05]  /*ff60*/  BRA `(.L_x_14028) ;  /* 0x0000000800607947 */ /* 0x000fea0003800000 */
.L_x_14026:
        /* <DEDUP_REMOVED lines=32> */
.L_x_14029:
        /* <DEDUP_REMOVED lines=47> */
.L_x_14031:
[----:B------:R-:W-:Y:S05]  /*10460*/  BSYNC B1 ;  /* 0x0000000000017941 */ /* 0x000fea0003800000 */
.L_x_14030:
[----:B0-----:R-:W0:Y:S01]  /*10470*/  @P0 LDC R3, c[0x0][0xbf0] ;  /* 0x0002fc00ff030b82 */ /* 0x001e220000000800 */
[----:B------:R-:W-:Y:S01]  /*10480*/  ULDC.64 UR16, c[0x0][0xaa0] ;  /* 0x0002a80000107ab9 */ /* 0x000fe20000000a00 */
[----:B------:R-:W-:Y:S01]  /*10490*/  IMAD R2, R18, 0x30, R23 ;  /* 0x0000003012027824 */ /* 0x000fe200078e0217 */
[----:B------:R-:W-:Y:S01]  /*104a0*/  UIMAD UR10, UR11, UR16, URZ ;  /* 0x000000100b0a72a4 */ /* 0x000fe2000f8e023f */
[----:B------:R-:W-:Y:S01]  /*104b0*/  VIADD R20, R23, UR40 ;  /* 0x0000002817147c36 */ /* 0x000fe20008000000 */
[----:B------:R-:W-:Y:S01]  /*104c0*/  UIMAD.WIDE.U32 UR8, UR4, UR16, URZ ;  /* 0x00000010040872a5 */ /* 0x000fe2000f8e003f */
[----:B------:R-:W-:Y:S01]  /*104d0*/  VIADD R4, R2, UR40 ;  /* 0x0000002802047c36 */ /* 0x000fe20008000000 */
[----:B------:R-:W-:Y:S01]  /*104e0*/  UIMAD UR10, UR4, UR17, UR10 ;  /* 0x00000011040a72a4 */ /* 0x000fe2000f8e020a */
[----:B-----5:R-:W-:Y:S02]  /*104f0*/  IMAD R13, R0, R11, RZ ;  /* 0x0000000b000d7224 */ /* 0x020fe400078e02ff */
[----:B------:R-:W-:Y:S01]  /*10500*/  ULDC.64 UR16, c[0x0][0xae8] ;  /* 0x0002ba0000107ab9 */ /* 0x000fe20000000a00 */
[----:B------:R-:W-:Y:S01]  /*10510*/  UIADD3 UR9, UR9, UR10, URZ ;  /* 0x0000000a09097290 */ /* 0x000fe2000fffe03f */
[----:B------:R-:W-:Y:S01]  /*10520*/  @P0 IMAD.HI.U32 R2, R4, R9, RZ ;  /* 0x0000000904020227 */ /* 0x000fe200078e00ff */
[----:B------:R-:W-:-:S02]  /*10530*/  UIMAD UR4, UR12, UR16, URZ ;  /* 0x000000100c0472a4 */ /* 0x000fc4000f8e023f */
[----:B------:R-:W-:Y:S01]  /*10540*/  UIMAD.WIDE.U32 UR8, UR38, UR16, UR8 ;  /* 0x00000010260872a5 */ /* 0x000fe2000f8e0008 */
[----:B------:R-:W-:Y:S01]  /*10550*/  IMAD.MOV.U32 R5, RZ, RZ, R4 ;  /* 0x000000ffff057224 */ /* 0x000fe200078e0004 */
[----:B------:R-:W-:Y:S01]  /*10560*/  UIMAD UR4, UR38, UR17, UR4 ;  /* 0x00000011260472a4 */ /* 0x000fe2000f8e0204 */
[----:B------:R-:W-:Y:S01]  /*10570*/  VIADD R0, R20, 0x30 ;  /* 0x0000003014007836 */ /* 0x000fe20000000000 */
        /* <DEDUP_REMOVED lines=11> */
[----:B------:R-:W-:Y:S02]  /*10630*/  IMAD R7, R11, R7, R4 ;  /* 0x000000070b077224 */ /* 0x000fe400078e0204 */
[----:B------:R-:W-:-:S02]  /*10640*/  IMAD R6, R2, UR10, RZ ;  /* 0x0000000a02067c24 */ /* 0x000fc4000f8e02ff */
        /* <DEDUP_REMOVED lines=15> */
[----:B------:R-:W0:Y:S01]  /*10740*/  SHFL.IDX PT, R6, R4, RZ, 0x181f ;  /* 0x00181fff04067589 */ /* 0x000e2200000e0000 */
[----:B------:R-:W-:Y:S01]  /*10750*/  ISETP.GE.AND P0, PT, R19, UR4, PT ;  /* 0x0000000413007c0c */ /* 0x000fe2000bf06270 */
[C---:B------:R-:W-:Y:S02]  /*10760*/  VIADD R2, R20.reuse, 0x60 ;  /* 0x0000006014027836 */ /* 0x040fe40000000000 */
[----:B------:R-:W1:Y:S01]  /*10770*/  SHFL.IDX PT, R10, R4, 0x1, 0x181f ;  /* 0x00381f00040a7f89 */ /* 0x000e6200000e0000 */
[CC--:B------:R-:W-:Y:S01]  /*10780*/  ISETP.GE.OR P3, PT, R20.reuse, R13.reuse, P0 ;  /* 0x0000000d1400720c */ /* 0x0c0fe20000766670 */
[----:B------:R-:W-:Y:S01]  /*10790*/  VIADD R3, R20, 0x90 ;  /* 0x0000009014037836 */ /* 0x000fe20000000000 */
[-C--:B------:R-:W-:Y:S01]  /*107a0*/  ISETP.GE.OR P2, PT, R0, R13.reuse, P0 ;  /* 0x0000000d0000720c */ /* 0x080fe20000746670 */
[----:B------:R-:W2:Y:S01]  /*107b0*/  SHFL.IDX PT, R12, R4, 0x2, 0x181f ;  /* 0x00581f00040c7f89 */ /* 0x000ea200000e0000 */
[----:B------:R-:W-:-:S02]  /*107c0*/  ISETP.GE.OR P1, PT, R2, R13, P0 ;  /* 0x0000000d0200720c */ /* 0x000fc40000726670 */
[----:B------:R-:W-:Y:S01]  /*107d0*/  ISETP.GE.OR P0, PT, R3, R13, P0 ;  /* 0x0000000d0300720c */ /* 0x000fe20000706670 */
[----:B------:R-:W3:Y:S04]  /*107e0*/  SHFL.IDX PT, R5, R8, RZ, 0x181f ;  /* 0x00181fff08057589 */ /* 0x000ee800000e0000 */
        /* <DEDUP_REMOVED lines=16> */
.L_x_14028:
[----:B------:R-:W-:Y:S05]  /*108f0*/  BSYNC B0 ;  /* 0x0000000000007941 */ /* 0x000fea0003800000 */
.L_x_14025:
[----:B------:R-:W-:Y:S02]  /*10900*/  ULDC UR4, c[0x0][0xc3c] ;  /* 0x00030f0000047ab9 */ /* 0x000fe40000000800 */
[----:B------:R-:W-:-:S06]  /*10910*/  UISETP.GE.AND UP0, UPT, UR6, UR4, UPT ;  /* 0x000000040600728c */ /* 0x000fcc000bf06270 */
[----:B------:R-:W-:-:S13]  /*10920*/  PLOP3.LUT P0, PT, PT, PT, UP0, 0x80, 0x0 ;  /* 0x000000000000781c */ /* 0x000fda0003f0f008 */
[----:B------:R-:W-:Y:S05]  /*10930*/  @!P0 BRA `(.L_x_14032) ;  /* 0xffffff0000f88947 */ /* 0x000fea000383ffff */
[----:B------:R-:W-:Y:S05]  /*10940*/  EXIT ;  /* 0x000000000000794d */ /* 0x000fea0003800000 */
.L_x_13935:
        /* <DEDUP_REMOVED lines=18> */
.L_x_14033:
        /* <DEDUP_REMOVED lines=40> */
.L_x_14039:
        /* <DEDUP_REMOVED lines=12> */
.L_x_14038:
[----:B------:R-:W-:Y:S05]  /*10db0*/  BSYNC B0 ;  /* 0x0000000000007941 */ /* 0x000fea0003800000 */
.L_x_14037:
        /* <DEDUP_REMOVED lines=20> */
.L_x_14035:
        /* <DEDUP_REMOVED lines=20> */
.L_x_14040:
        /* <DEDUP_REMOVED lines=59> */
.L_x_14036:
[----:B------:R-:W-:Y:S01]  /*113f0*/  ULDC UR4, c[0x0][0xc3c] ;  /* 0x00030f0000047ab9 */ /* 0x000fe20000000800 */
[----:B------:R-:W-:Y:S02]  /*11400*/  IMAD.MOV.U32 R17, RZ, RZ, RZ ;  /* 0x000000ffff117224 */ /* 0x000fe400078e00ff */
[----:B------:R-:W-:Y:S02]  /*11410*/  IMAD.U32 R16, RZ, RZ, UR6 ;  /* 0x00000006ff107e24 */ /* 0x000fe4000f8e00ff */
[----:B------:R-:W-:Y:S02]  /*11420*/  IMAD.MOV.U32 R18, RZ, RZ, RZ ;  /* 0x000000ffff127224 */ /* 0x000fe400078e00ff */
[----:B------:R-:W-:-:S07]  /*11430*/  IMAD.U32 R19, RZ, RZ, UR4 ;  /* 0x00000004ff137e24 */ /* 0x000fce000f8e00ff */
.L_x_14041:
[----:B------:R-:W-:-:S13]  /*11440*/  ISETP.NE.AND P0, PT, R5, RZ, PT ;  /* 0x000000ff0500720c */ /* 0x000fda0003f05270 */
[----:B------:R-:W0:Y:S01]  /*11450*/  @!P0 S2R R3, SR_CgaCtaId ;  /* 0x0000000000038919 */ /* 0x000e220000008800 */
[----:B------:R-:W-:-:S04]  /*11460*/  @!P0 MOV R0, 0x400 ;  /* 0x0000040000008802 */ /* 0x000fc80000000f00 */
[----:B0-----:R-:W-:-:S05]  /*11470*/  @!P0 LEA R0, R3, R0, 0x18 ;  /* 0x0000000003008211 */ /* 0x001fca00078ec0ff */
[----:B------:R0:W-:Y:S01]  /*11480*/  @!P0 STS.128 [R0+0x168d0], R16 ;  /* 0x0168d01000008388 */ /* 0x0001e20000000c00 */
[----:B------:R-:W-:Y:S06]  /*11490*/  BAR.ARV 0x5, 0x200 ;  /* 0x0148000000007b1d */ /* 0x000fec0000002000 */
.L_x_14034:
        /* <DEDUP_REMOVED lines=19> */
[----:B0-----:R-:W-:Y:S01]  /*115d0*/  IMAD.SHL.U32 R2, R3, 0x10, RZ ;  /* 0x0000001003027824 */ /* 0x001fe200078e00ff */
[----:B------:R-:W-:Y:S02]  /*115e0*/  SHF.R.U32.HI R4, RZ, 0x3, R4 ;  /* 0x00000003ff047819 */ /* 0x000fe40000011604 */
[----:B------:R-:W-:Y:S02]  /*115f0*/  LOP3.LUT R0, R28, 0x1f8, RZ, 0xc0, !PT ;  /* 0x000001f81c007812 */ /* 0x000fe400078ec0ff */
[----:B------:R-:W-:Y:S02]  /*11600*/  LOP3.LUT R2, R2, 0x70, RZ, 0xc0, !PT ;  /* 0x0000007002027812 */ /* 0x000fe400078ec0ff */
[----:B------:R-:W-:-:S02]  /*11610*/  LOP3.LUT R3, R0, 0x38, R3, 0x78, !PT ;  /* 0x0000003800037812 */ /* 0x000fc400078e7803 */
[----:B------:R-:W-:Y:S02]  /*11620*/  LOP3.LUT R2, R4, R2, RZ, 0xfc, !PT ;  /* 0x0000000204027212 */ /* 0x000fe400078efcff */
[----:B------:R-:W-:Y:S02]  /*11630*/  LOP3.LUT R0, R3, 0x200, R28, 0xf8, !PT ;  /* 0x0000020003007812 */ /* 0x000fe400078ef81c */
[----:B------:R-:W-:-:S03]  /*11640*/  LOP3.LUT R28, R28, 0x38, RZ, 0xc0, !PT ;  /* 0x000000381c1c7812 */ /* 0x000fc600078ec0ff */
[----:B------:R-:W-:-:S05]  /*11650*/  IMAD R0, R0, 0x2, R22 ;  /* 0x0000000200007824 */ /* 0x000fca00078e0216 */
[----:B------:R3:W-:Y:S02]  /*11660*/  STL [R1+0x20], R0 ;  /* 0x0000200001007387 */ /* 0x0007e40000100800 */
.L_x_14111:
[----:B------:R-:W-:Y:S05]  /*11670*/  YIELD ;  /* 0x0000000000007946 */ /* 0x000fea0003800000 */
[----:B------:R-:W-:Y:S01]  /*11680*/  ULDC.64 UR4, c[0x0][0xa28] ;  /* 0x00028a0000047ab9 */ /* 0x000fe20000000a00 */
[----:B--2---:R-:W2:Y:S01]  /*11690*/  LDL.LU R6, [R1] ;  /* 0x0000000001067983 */ /* 0x004ea20000300800 */
[----:B------:R-:W-:Y:S01]  /*116a0*/  ISETP.NE.U32.AND P0, PT, RZ, UR4, PT ;  /* 0x00000004ff007c0c */ /* 0x000fe2000bf05070 */
[----:B------:R-:W-:-:S03]  /*116b0*/  IMAD.MOV.U32 R23, RZ, RZ, RZ ;  /* 0x000000ffff177224 */ /* 0x000fc600078e00ff */
[----:B------:R-:W-:Y:S01]  /*116c0*/  ISETP.NE.AND.EX P0, PT, RZ, UR5, PT, P0 ;  /* 0x00000005ff007c0c */ /* 0x000fe2000bf05300 */
[----:B------:R-:W-:-:S12]  /*116d0*/  ULDC.64 UR4, c[0x0][0xa18] ;  /* 0x0002860000047ab9 */ /* 0x000fd80000000a00 */
[----:B0-----:R-:W0:Y:S02]  /*116e0*/  @P0 LDC.64 R2, c[0x0][0xa28] ;  /* 0x00028a00ff020b82 */ /* 0x001e240000000a00 */
[----:B0-----:R-:W-:-:S05]  /*116f0*/  @P0 IMAD.WIDE R2, R19, 0x4, R2 ;  /* 0x0000000413020825 */ /* 0x001fca00078e0202 */
[----:B------:R0:W4:Y:S01]  /*11700*/  @P0 LDG.E R23, desc[UR52][R2.64] ;  /* 0x0000003402170981 */ /* 0x000122000c1e1900 */
[----:B------:R-:W-:Y:S01]  /*11710*/  ISETP.NE.U32.AND P0, PT, RZ, UR4, PT ;  /* 0x00000004ff007c0c */ /* 0x000fe2000bf05070 */
[----:B---3--:R-:W-:-:S03]  /*11720*/  IMAD.MOV.U32 R0, RZ, RZ, RZ ;  /* 0x000000ffff007224 */ /* 0x008fc600078e00ff */
[----:B------:R-:W-:Y:S01]  /*11730*/  ISETP.NE.AND.EX P1, PT, RZ, UR5, PT, P0 ;  /* 0x00000005ff007c0c */ /* 0x000fe2000bf25300 */
[----:B------:R-:W-:Y:S02]  /*11740*/  ULDC.64 UR4, c[0x0][0xa00] ;  /* 0x0002800000047ab9 */ /* 0x000fe40000000a00 */
[----:B------:R-:W-:Y:S01]  /*11750*/  ISETP.NE.U32.AND P0, PT, RZ, UR4, PT ;  /* 0x00000004ff007c0c */ /* 0x000fe2000bf05070 */
[----:B0-----:R-:W0:Y:S03]  /*11760*/  LDC.64 R2, c[0x0][0xa00] ;  /* 0x00028000ff027b82 */ /* 0x001e260000000a00 */
[----:B------:R-:W-:Y:S01]  /*11770*/  ISETP.NE.AND.EX P2, PT, RZ, UR5, PT, P0 ;  /* 0x00000005ff007c0c */ /* 0x000fe2000bf45300 */
[----:B------:R-:W-:-:S05]  /*11780*/  ULDC.64 UR4, c[0x0][0x418] ;  /* 0x0001060000047ab9 */ /* 0x000fca0000000a00 */
[----:B-1----:R-:W1:Y:S01]  /*11790*/  @P1 LDC.64 R4, c[0x0][0xa18] ;  /* 0x00028600ff041b82 */ /* 0x002e620000000a00 */
[----:B0-----:R-:W-:-:S06]  /*117a0*/  IMAD.WIDE R2, R19, 0x4, R2 ;  /* 0x0000000413027825 */ /* 0x001fcc00078e0202 */
        /* <DEDUP_REMOVED lines=9> */
[----:B--2---:R-:W-:-:S04]  /*11840*/  LOP3.LUT R6, R6, 0xffffffef, RZ, 0xc0, !PT ;  /* 0xffffffef06067812 */ /* 0x004fc800078ec0ff */
[----:B------:R-:W-:-:S05]  /*11850*/  @P2 LOP3.LUT R6, R6, 0x10, RZ, 0xfc, !PT ;  /* 0x0000001006062812 */ /* 0x000fca00078efcff */
[----:B------:R-:W-:Y:S04]  /*11860*/  STL [R1], R6 ;  /* 0x0000000601007387 */ /* 0x000fe80000100800 */
[----:B---3--:R1:W-:Y:S04]  /*11870*/  STL [R1+0x24], R0 ;  /* 0x0000240001007387 */ /* 0x0083e80000100800 */
[----:B----4-:R0:W-:Y:S01]  /*11880*/  STL [R1+0x18], R23 ;  /* 0x0000181701007387 */ /* 0x0101e20000100800 */
        /* <DEDUP_REMOVED lines=8> */
.L_x_14043:
        /* <DEDUP_REMOVED lines=8> */
.L_x_14044:
        /* <DEDUP_REMOVED lines=9> */
.L_x_14045:
[----:B-1----:R-:W1:Y:S01]  /*11a20*/  LDC R3, c[0x0][0x448] ;  /* 0x00011200ff037b82 */ /* 0x002e620000000800 */
[----:B------:R-:W-:Y:S02]  /*11a30*/  IMAD.MOV.U32 R2, RZ, RZ, R6 ;  /* 0x000000ffff027224 */ /* 0x000fe400078e0006 */
[----:B-----5:R-:W-:Y:S02]  /*11a40*/  IMAD.IADD R8, R0, 0x1, -R23 ;  /* 0x0000000100087824 */ /* 0x020fe400078e0a17 */
[----:B------:R-:W-:Y:S01]  /*11a50*/  IMAD R26, R17, 0xc0, RZ ;  /* 0x000000c0111a7824 */ /* 0x000fe200078e02ff */
[----:B------:R-:W-:Y:S02]  /*11a60*/  LOP3.LUT R2, R2, 0xfffffff7, RZ, 0xc0, !PT ;  /* 0xfffffff702027812 */ /* 0x000fe400078ec0ff */
[----:B------:R-:W-:Y:S01]  /*11a70*/  IADD3 R0, R8, 0x1, -R29 ;  /* 0x0000000108007810 */ /* 0x000fe20007ffe81d */
[----:B------:R-:W-:Y:S01]  /*11a80*/  VIADD R7, R26, 0xbf ;  /* 0x000000bf1a077836 */ /* 0x000fe20000000000 */
[----:B-1----:R-:W-:-:S13]  /*11a90*/  ISETP.NE.AND P2, PT, R3, 0x1, PT ;  /* 0x000000010300780c */ /* 0x002fda0003f45270 */
[----:B------:R-:W-:Y:S01]  /*11aa0*/  @P2 LOP3.LUT R2, R2, 0x8, RZ, 0xfc, !PT ;  /* 0x0000000802022812 */ /* 0x000fe200078efcff */
[----:B------:R-:W1:Y:S04]  /*11ab0*/  @P2 LDC R6, c[0x0][0x44c] ;  /* 0x00011300ff062b82 */ /* 0x000e680000000800 */
[----:B------:R2:W-:Y:S04]  /*11ac0*/  STL [R1], R2 ;  /* 0x0000000201007387 */ /* 0x0005e80000100800 */
[----:B0-----:R-:W0:Y:S01]  /*11ad0*/  @P2 LDC R4, c[0x0][0x450] ;  /* 0x00011400ff042b82 */ /* 0x001e220000000800 */
[----:B------:R3:W-:Y:S07]  /*11ae0*/  STL [R1+0x10], R8 ;  /* 0x0000100801007387 */ /* 0x0007ee0000100800 */
[----:B--2---:R-:W2:Y:S01]  /*11af0*/  LDC.64 R2, c[0x0][0x9e0] ;  /* 0x00027800ff027b82 */ /* 0x004ea20000000a00 */
[----:B-1----:R-:W-:-:S05]  /*11b00*/  @P2 IMAD.HI.U32 R5, R7, R6, RZ ;  /* 0x0000000607052227 */ /* 0x002fca00078e00ff */
[----:B0-----:R-:W-:-:S05]  /*11b10*/  @P2 SHF.R.U32.HI R7, RZ, R4, R5 ;  /* 0x00000004ff072219 */ /* 0x001fca0000011605 */
[----:B------:R-:W-:Y:S01]  /*11b20*/  IMAD.IADD R7, R0, 0x1, R7 ;  /* 0x0000000100077824 */ /* 0x000fe200078e0207 */
[----:B--2---:R-:W-:-:S03]  /*11b30*/  ISETP.GE.AND P1, PT, R3, 0x1, PT ;  /* 0x000000010300780c */ /* 0x004fc60003f26270 */
[----:B------:R-:W-:-:S10]  /*11b40*/  IMAD.IADD R2, R7, 0x1, R2 ;  /* 0x0000000107027824 */ /* 0x000fd400078e0202 */
[----:B---3--:R-:W-:Y:S05]  /*11b50*/  @!P1 BRA `(.L_x_14046) ;  /* 0x0000000000489947 */ /* 0x008fea0003800000 */
        /* <DEDUP_REMOVED lines=11> */
.L_x_14048:
[----:B------:R-:W-:-:S13]  /*11c10*/  ISETP.NE.AND P0, PT, R3, 0x1, PT ;  /* 0x000000010300780c */ /* 0x000fda0003f05270 */
[----:B------:R-:W0:Y:S02]  /*11c20*/  @P0 LDC.64 R4, c[0x0][0x9e8] ;  /* 0x00027a00ff040b82 */ /* 0x000e240000000a00 */
[----:B0-----:R-:W-:-:S05]  /*11c30*/  @P0 IMAD.HI.U32 R4, R0, R4, RZ ;  /* 0x0000000400040227 */ /* 0x001fca00078e00ff */
[----:B------:R-:W-:-:S07]  /*11c40*/  @P0 SHF.R.U32.HI R0, RZ, R5, R4 ;  /* 0x00000005ff000219 */ /* 0x000fce0000011604 */
.L_x_14049:
[----:B------:R-:W-:Y:S05]  /*11c50*/  BSYNC B0 ;  /* 0x0000000000007941 */ /* 0x000fea0003800000 */
.L_x_14047:
[----:B------:R-:W-:-:S05]  /*11c60*/  IMAD R5, R0, R3, R3 ;  /* 0x0000000300057224 */ /* 0x000fca00078e0203 */
[----:B------:R-:W-:-:S07]  /*11c70*/  VIMNMX R2, R2, R5, PT ;  /* 0x0000000502027248 */ /* 0x000fce0003fe0100 */
.L_x_14046:
[----:B------:R-:W0:Y:S01]  /*11c80*/  @P2 LDC R5, c[0x0][0x44c] ;  /* 0x00011300ff052b82 */ /* 0x000e220000000800 */
[----:B------:R-:W-:Y:S01]  /*11c90*/  VIADD R2, R2, 0x7f ;  /* 0x0000007f02027836 */ /* 0x000fe20000000000 */
[----:B------:R-:W-:Y:S01]  /*11ca0*/  ULDC UR4, c[0x0][0x9dc] ;  /* 0x0002770000047ab9 */ /* 0x000fe20000000800 */
[----:B------:R-:W-:-:S05]  /*11cb0*/  IMAD.MOV.U32 R0, RZ, RZ, R26 ;  /* 0x000000ffff007224 */ /* 0x000fca00078e001a */
[----:B------:R-:W1:Y:S01]  /*11cc0*/  @P2 LDC R7, c[0x0][0x450] ;  /* 0x00011400ff072b82 */ /* 0x000e620000000800 */
[----:B0-----:R-:W-:Y:S01]  /*11cd0*/  @P2 IMAD.HI.U32 R4, R26, R5, RZ ;  /* 0x000000051a042227 */ /* 0x001fe200078e00ff */
[----:B------:R-:W-:-:S04]  /*11ce0*/  SHF.R.S32.HI R5, RZ, 0x1f, R2 ;  /* 0x0000001fff057819 */ /* 0x000fc80000011402 */
[----:B-1----:R-:W-:Y:S02]  /*11cf0*/  @P2 SHF.R.U32.HI R0, RZ, R7, R4 ;  /* 0x00000007ff002219 */ /* 0x002fe40000011604 */
        /* <DEDUP_REMOVED lines=21> */
.L_x_14052:
[----:B------:R-:W-:-:S13]  /*11e50*/  ISETP.NE.AND P0, PT, R3, 0x1, PT ;  /* 0x000000010300780c */ /* 0x000fda0003f05270 */
[----:B------:R-:W1:Y:S02]  /*11e60*/  @P0 LDC.64 R4, c[0x0][0x9e8] ;  /* 0x00027a00ff040b82 */ /* 0x000e640000000a00 */
[----:B-1----:R-:W-:-:S05]  /*11e70*/  @P0 IMAD.HI.U32 R4, R2, R4, RZ ;  /* 0x0000000402040227 */ /* 0x002fca00078e00ff */
[----:B------:R-:W-:-:S07]  /*11e80*/  @P0 SHF.R.U32.HI R2, RZ, R5, R4 ;  /* 0x00000005ff020219 */ /* 0x000fce0000011604 */
.L_x_14053:
[----:B------:R-:W-:Y:S05]  /*11e90*/  BSYNC B0 ;  /* 0x0000000000007941 */ /* 0x000fea0003800000 */
.L_x_14051:
[----:B------:R-:W-:-:S05]  /*11ea0*/  IMAD R3, R2, R3, RZ ;  /* 0x0000000302037224 */ /* 0x000fca00078e02ff */
[----:B------:R-:W-:-:S07]  /*11eb0*/  VIMNMX R0, R0, R3, !PT ;  /* 0x0000000300007248 */ /* 0x000fce0007fe0100 */
.L_x_14050:
        /* <DEDUP_REMOVED lines=25> */
.L_x_14055:
        /* <DEDUP_REMOVED lines=20> */
.L_x_14058:
[----:B------:R-:W-:Y:S05]  /*12190*/  BSYNC B6 ;  /* 0x0000000000067941 */ /* 0x000fea0003800000 */
.L_x_14057:
        /* <DEDUP_REMOVED lines=20> */
.L_x_14061:
        /* <DEDUP_REMOVED lines=15> */
.L_x_14060:
[----:B------:R-:W-:Y:S05]  /*123d0*/  BSYNC B6 ;  /* 0x0000000000067941 */ /* 0x000fea0003800000 */
.L_x_14059:
[----:B------:R-:W2:Y:S01]  /*123e0*/  LDL.LU R2, [R1] ;  /* 0x0000000001027983 */ /* 0x000ea20000300800 */
[----:B------:R-:W-:Y:S01]  /*123f0*/  ULDC.64 UR4, c[0x0][0x9f8] ;  /* 0x00027e0000047ab9 */ /* 0x000fe20000000a00 */
[----:B------:R-:W-:Y:S01]  /*12400*/  IMAD.MOV.U32 R7, RZ, RZ, R19 ;  /* 0x000000ffff077224 */ /* 0x000fe200078e0013 */
[----:B------:R-:W-:Y:S01]  /*12410*/  ISETP.NE.U32.AND P0, PT, RZ, UR4, PT ;  /* 0x00000004ff007c0c */ /* 0x000fe2000bf05070 */
[----:B------:R-:W3:Y:S01]  /*12420*/  LDL R20, [R1+0x10] ;  /* 0x0000100001147983 */ /* 0x000ee20000100800 */
[----:B------:R-:W1:Y:S02]  /*12430*/  LDC R9, c[0x0][0x430] ;  /* 0x00010c00ff097b82 */ /* 0x000e640000000800 */
[----:B------:R-:W-:Y:S01]  /*12440*/  ISETP.NE.AND.EX P0, PT, RZ, UR5, PT, P0 ;  /* 0x00000005ff007c0c */ /* 0x000fe2000bf05300 */
[----:B------:R-:W4:Y:S01]  /*12450*/  S2R R0, SR_TID.X ;  /* 0x0000000000007919 */ /* 0x000f220000002100 */
[----:B------:R-:W4:Y:S01]  /*12460*/  S2R R21, SR_TID.X ;  /* 0x0000000000157919 */ /* 0x000f220000002100 */
[----:B0-----:R-:W-:-:S02]  /*12470*/  VIADD R25, R25, 0xffffffff ;  /* 0xffffffff19197836 */ /* 0x001fc40000000000 */
[----:B--2---:R-:W-:-:S08]  /*12480*/  IMAD.MOV.U32 R17, RZ, RZ, R2 ;  /* 0x000000ffff117224 */ /* 0x004fd000078e0002 */
[----:B------:R-:W0:Y:S02]  /*12490*/  @P0 LDC.64 R2, c[0x0][0x9f8] ;  /* 0x00027e00ff020b82 */ /* 0x000e240000000a00 */
[----:B0-----:R-:W-:-:S05]  /*124a0*/  @P0 IMAD.WIDE R2, R19, 0x4, R2 ;  /* 0x0000000413020825 */ /* 0x001fca00078e0202 */
[----:B------:R0:W2:Y:S01]  /*124b0*/  @P0 LDG.E R7, desc[UR52][R2.64] ;  /* 0x0000003402070981 */ /* 0x0000a2000c1e1900 */
[----:B-1----:R-:W-:Y:S01]  /*124c0*/  ISETP.NE.AND P1, PT, R9, 0x1, PT ;  /* 0x000000010900780c */ /* 0x002fe20003f25270 */
[----:B----4-:R-:W-:Y:S01]  /*124d0*/  IMAD.SHL.U32 R0, R0, 0x10, RZ ;  /* 0x0000001000007824 */ /* 0x010fe200078e00ff */
[----:B------:R-:W-:Y:S01]  /*124e0*/  LOP3.LUT R21, R21, 0x7f, RZ, 0xc0, !PT ;  /* 0x0000007f15157812 */ /* 0x000fe200078ec0ff */
[----:B------:R-:W-:Y:S01]  /*124f0*/  IMAD.SHL.U32 R8, R25, 0x80, RZ ;  /* 0x0000008019087824 */ /* 0x000fe200078e00ff */
[----:B------:R-:W-:Y:S02]  /*12500*/  LOP3.LUT R17, R17, 0xfffffffb, RZ, 0xc0, !PT ;  /* 0xfffffffb11117812 */ /* 0x000fe400078ec0ff */
[----:B------:R-:W-:Y:S02]  /*12510*/  SHF.R.U32.HI R21, RZ, 0x3, R21 ;  /* 0x00000003ff157819 */ /* 0x000fe40000011615 */
[----:B------:R-:W-:-:S04]  /*12520*/  LOP3.LUT R0, R0, 0x70, RZ, 0xc0, !PT ;  /* 0x0000007000007812 */ /* 0x000fc800078ec0ff */
[----:B------:R-:W-:Y:S01]  /*12530*/  LOP3.LUT R5, R8, R21, R0, 0xfe, !PT ;  /* 0x0000001508057212 */ /* 0x000fe200078efe00 */
[----:B------:R-:W1:Y:S01]  /*12540*/  @P1 LDC R6, c[0x0][0x434] ;  /* 0x00010d00ff061b82 */ /* 0x000e620000000800 */
[----:B------:R-:W-:Y:S02]  /*12550*/  @P1 LOP3.LUT R17, R17, 0x4, RZ, 0xfc, !PT ;  /* 0x0000000411111812 */ /* 0x000fe400078efcff */
[C---:B---3--:R-:W-:Y:S01]  /*12560*/  ISETP.GE.AND P0, PT, R5.reuse, R20, PT ;  /* 0x000000140500720c */ /* 0x048fe20003f06270 */
[----:B------:R-:W-:-:S04]  /*12570*/  IMAD.IADD R5, R5, 0x1, R23 ;  /* 0x0000000105057824 */ /* 0x000fc800078e0217 */
[----:B------:R-:W3:Y:S01]  /*12580*/  @P1 LDC R0, c[0x0][0x438] ;  /* 0x00010e00ff001b82 */ /* 0x000ee20000000800 */
[----:B------:R-:W-:-:S07]  /*12590*/  IMAD.MOV.U32 R4, RZ, RZ, R5 ;  /* 0x000000ffff047224 */ /* 0x000fce00078e0005 */
[----:B0-----:R-:W0:Y:S01]  /*125a0*/  @!P0 LDC.64 R2, c[0x0][0x428] ;  /* 0x00010a00ff028b82 */ /* 0x001e220000000a00 */
[----:B-1----:R-:W-:-:S05]  /*125b0*/  @P1 IMAD.HI.U32 R6, R5, R6, RZ ;  /* 0x0000000605061227 */ /* 0x002fca00078e00ff */
[----:B---3--:R-:W-:-:S05]  /*125c0*/  @P1 SHF.R.U32.HI R4, RZ, R0, R6 ;  /* 0x00000000ff041219 */ /* 0x008fca0000011606 */
[----:B------:R-:W-:-:S04]  /*125d0*/  IMAD.MOV R0, RZ, RZ, -R4 ;  /* 0x000000ffff007224 */ /* 0x000fc800078e0a04 */
[----:B------:R-:W-:Y:S01]  /*125e0*/  IMAD R0, R9, R0, R5 ;  /* 0x0000000009007224 */ /* 0x000fe200078e0205 */
[--C-:B------:R-:W-:Y:S02]  /*125f0*/  @!P0 SHF.R.S32.HI R5, RZ, 0x1f, R4.reuse ;  /* 0x0000001fff058819 */ /* 0x100fe40000011404 */
[----:B--2---:R-:W-:Y:S01]  /*12600*/  SHF.R.S32.HI R6, RZ, 0x1f, R7 ;  /* 0x0000001fff067819 */ /* 0x004fe20000011407 */
[----:B------:R-:W-:Y:S01]  /*12610*/  STL [R1+0x8], R7 ;  /* 0x0000080701007387 */ /* 0x000fe20000100800 */
[----:B0-----:R-:W-:-:S03]  /*12620*/  @!P0 IMAD.WIDE.U32 R4, R7, R2, R4 ;  /* 0x0000000207048225 */ /* 0x001fc600078e0004 */
[----:B------:R0:W-:Y:S02]  /*12630*/  STL [R1+0x1c], R6 ;  /* 0x00001c0601007387 */ /* 0x0001e40000100800 */
[----:B0-----:R-:W-:-:S04]  /*12640*/  @!P0 IMAD R6, R6, R2, RZ ;  /* 0x0000000206068224 */ /* 0x001fc800078e02ff */
[----:B------:R-:W-:Y:S02]  /*12650*/  @!P0 IMAD R6, R7, R3, R6 ;  /* 0x0000000307068224 */ /* 0x000fe400078e0206 */
[----:B------:R-:W0:Y:S02]  /*12660*/  @!P0 LDC.64 R2, c[0x0][0x418] ;  /* 0x00010600ff028b82 */ /* 0x000e240000000a00 */
[----:B------:R-:W-:Y:S01]  /*12670*/  @!P0 IMAD.IADD R5, R5, 0x1, R6 ;  /* 0x0000000105058824 */ /* 0x000fe200078e0206 */
[----:B0-----:R-:W-:Y:S01]  /*12680*/  @!P0 LEA R6, P1, R4, R2, 0x2 ;  /* 0x0000000204068211 */ /* 0x001fe200078210ff */
[----:B------:R-:W-:-:S03]  /*12690*/  IMAD.MOV.U32 R2, RZ, RZ, RZ ;  /* 0x000000ffff027224 */ /* 0x000fc600078e00ff */
[----:B------:R-:W-:-:S05]  /*126a0*/  @!P0 LEA.HI.X R7, R4, R3, R5, 0x2, P1 ;  /* 0x0000000304078211 */ /* 0x000fca00008f1405 */
[----:B------:R0:W5:Y:S01]  /*126b0*/  @!P0 LDG.E R2, desc[UR52][R6.64] ;  /* 0x0000003406028981 */ /* 0x000162000c1e1900 */
[----:B------:R-:W-:Y:S01]  /*126c0*/  IMAD.U32 R9, RZ, RZ, UR37 ;  /* 0x00000025ff097e24 */ /* 0x000fe2000f8e00ff */
[----:B------:R-:W-:Y:S01]  /*126d0*/  LOP3.LUT R17, R17, 0xfffffffd, RZ, 0xc0, !PT ;  /* 0xfffffffd11117812 */ /* 0x000fe200078ec0ff */
[----:B------:R-:W-:-:S03]  /*126e0*/  UMOV UR4, 0xffffffff ;  /* 0xffffffff00047882 */ /* 0x000fc60000000000 */
[----:B------:R-:W-:-:S13]  /*126f0*/  ISETP.NE.AND P2, PT, R9, 0x3, PT ;  /* 0x000000030900780c */ /* 0x000fda0003f45270 */
[----:B------:R-:W-:-:S05]  /*12700*/  @P2 LOP3.LUT R17, R17, 0x2, RZ, 0xfc, !PT ;  /* 0x0000000211112812 */ /* 0x000fca00078efcff */
[----:B------:R0:W-:Y:S01]  /*12710*/  STL [R1], R17 ;  /* 0x0000001101007387 */ /* 0x0001e20000100800 */
[----:B------:R-:W-:Y:S05]  /*12720*/  BRA.DIV UR4, `(.L_x_14062) ;  /* 0x00000046043c7947 */ /* 0x000fea000b800000 */
.L_x_14128:
[----:B------:R-:W-:-:S05]  /*12730*/  SHF.R.S32.HI R9, RZ, 0x1f, R18 ;  /* 0x0000001fff097819 */ /* 0x000fca0000011412 */
[----:B------:R1:W-:Y:S01]  /*12740*/  STL [R1+0x4], R9 ;  /* 0x0000040901007387 */ /* 0x0003e20000100800 */
[----:B------:R-:W-:Y:S05]  /*12750*/  @!P2 BRA `(.L_x_14063) ;  /* 0x000000000004a947 */ /* 0x000fea0003800000 */
[----:B------:R-:W-:Y:S01]  /*12760*/  BPT.TRAP 0x1 ;  /* 0x000000040000795c */ /* 0x000fe20000300000 */
.L_x_14063:
[----:B0-----:R-:W-:Y:S01]  /*12770*/  SHF.R.S32.HI R6, RZ, 0x1f, R0 ;  /* 0x0000001fff067819 */ /* 0x001fe20000011400 */
        /* <DEDUP_REMOVED lines=24> */
.L_x_14129:
[----:B------:R-:W-:Y:S05]  /*12900*/  BSYNC B0 ;  /* 0x0000000000007941 */ /* 0x000fea0003800000 */
.L_x_14064:
[----:B------:R-:W2:Y:S01]  /*12910*/  LDL R12, [R1+0x4] ;  /* 0x00000400010c7983 */ /* 0x000ea20000100800 */
[----:B------:R-:W-:-:S03]  /*12920*/  ULDC.64 UR4, c[0x0][0x300] ;  /* 0x0000c00000047ab9 */ /* 0x000fc60000000a00 */
[----:B------:R-:W3:Y:S04]  /*12930*/  LDL R11, [R1+0x10] ;  /* 0x00001000010b7983 */ /* 0x000ee80000100800 */
[----:B-1----:R-:W4:Y:S01]  /*12940*/  LDL.LU R9, [R1] ;  /* 0x0000000001097983 */ /* 0x002f220000300800 */
        /* <DEDUP_REMOVED lines=28> */
[----:B------:R1:W-:Y:S01]  /*12b10*/  STL [R1], R9 ;  /* 0x0000000901007387 */ /* 0x0003e20000100800 */
        /* <DEDUP_REMOVED lines=79> */
.L_x_14147:
[----:B------:R-:W-:-:S13]  /*13010*/  ISETP.GE.AND P0, PT, R4, 0x71, PT ;  /* 0x000000710400780c */ /* 0x000fda0003f06270 */
[----:B01----:R-:W-:Y:S01]  /*13020*/  @P0 LEA R6, P1, R28, R0, 0x1 ;  /* 0x000000001c060211 */ /* 0x003fe200078208ff */
[----:B------:R-:W-:-:S04]  /*13030*/  @P0 IMAD R5, R5, 0x2, R22 ;  /* 0x0000000205050824 */ /* 0x000fc800078e0216 */
[----:B------:R-:W-:-:S05]  /*13040*/  @P0 IMAD.X R7, RZ, RZ, R2, P1 ;  /* 0x000000ffff070224 */ /* 0x000fca00008e0602 */
[----:B------:R-:W-:Y:S01]  /*13050*/  @!PT LDS RZ, [RZ] ;  /* 0x00000000fffff984 */ /* 0x000fe20000000800 */
[----:B------:R-:W-:Y:S01]  /*13060*/  @!PT LDS RZ, [RZ] ;  /* 0x00000000fffff984 */ /* 0x000fe20000000800 */
[----:B------:R-:W-:Y:S01]  /*13070*/  @!PT LDS RZ, [RZ] ;  /* 0x00000000fffff984 */ /* 0x000fe20000000800 */
[----:B------:R0:W-:Y:S01]  /*13080*/  @P0 LDGSTS.E.BYPASS.LTC128B.128 [R5+0x11c00], desc[UR52][R6.64], !P2 ;  /* 0x11c0000006050fae */ /* 0x0001e2000d101d74 */
[----:B------:R-:W-:Y:S01]  /*13090*/  PLOP3.LUT P0, PT, PT, PT, PT, 0x80, 0x0 ;  /* 0x000000000000781c */ /* 0x000fe20003f0f070 */
[----:B------:R-:W-:-:S12]  /*130a0*/  NOP ;  /* 0x0000000000007918 */ /* 0x000fd80000000000 */
.L_x_14067:
        /* <DEDUP_REMOVED lines=11> */
.L_x_14068:
[----:B------:R1:W5:Y:S01]  /*13160*/  LDL.LU R4, [R1+0x24] ;  /* 0x0000240001047983 */ /* 0x0003620000300800 */
[----:B------:R1:W-:Y:S02]  /*13170*/  SYNCS.ARRIVE.TRANS64.A1T0 RZ, [R3+URZ+0x16830], RZ ;  /* 0x016830ff03ff79a7 */ /* 0x0003e4000810003f */
[----:B------:R-:W-:Y:S05]  /*13180*/  WARPSYNC.ALL ;  /* 0x0000000000007948 */ /* 0x000fea0003800000 */
[----:B------:R-:W-:Y:S01]  /*13190*/  ULDC.64 UR4, c[0x0][0x298] ;  /* 0x0000a60000047ab9 */ /* 0x000fe20000000a00 */
[----:B------:R-:W-:Y:S01]  /*131a0*/  VIADD R2, R22, 0x8400 ;  /* 0x0000840016027836 */ /* 0x000fe20000000000 */
[----:B------:R-:W-:Y:S01]  /*131b0*/  BSSY B6, `(.L_x_14069) ;  /* 0x000001b000067945 */ /* 0x000fe20003800000 */
[----:B------:R-:W-:Y:S03]  /*131c0*/  BAR.SYNC.DEFER_BLOCKING 0x8, 0x200 ;  /* 0x0208000000007b1d */ /* 0x000fe60000010000 */
[----:B------:R-:W-:-:S02]  /*131d0*/  LOP3.LUT P0, RZ, R2, 0x3ff, RZ, 0xc0, !PT ;  /* 0x000003ff02ff7812 */ /* 0x000fc4000780c0ff */
[----:B-----5:R-:W-:Y:S01]  /*131e0*/  SHF.R.S32.HI R0, RZ, 0x1f, R4 ;  /* 0x0000001fff007819 */ /* 0x020fe20000011404 */
[----:B-1----:R-:W-:-:S04]  /*131f0*/  IMAD.WIDE.U32 R2, R4, UR4, RZ ;  /* 0x0000000404027c25 */ /* 0x002fc8000f8e00ff */
[----:B------:R-:W-:Y:S01]  /*13200*/  IMAD R0, R0, UR4, RZ ;  /* 0x0000000400007c24 */ /* 0x000fe2000f8e02ff */
[----:B------:R1:W-:Y:S03]  /*13210*/  STL.64 [R1+0x28], R2 ;  /* 0x0000280201007387 */ /* 0x0003e60000100a00 */
[----:B------:R-:W-:-:S04]  /*13220*/  IMAD R0, R4, UR5, R0 ;  /* 0x0000000504007c24 */ /* 0x000fc8000f8e0200 */
[----:B------:R-:W-:-:S05]  /*13230*/  IMAD.IADD R0, R3, 0x1, R0 ;  /* 0x0000000103007824 */ /* 0x000fca00078e0200 */
[----:B------:R1:W-:Y:S01]  /*13240*/  STL [R1+0x24], R0 ;  /* 0x0000240001007387 */ /* 0x0003e20000100800 */
[----:B------:R-:W-:Y:S05]  /*13250*/  @!P0 BRA `(.L_x_14070) ;  /* 0x0000000000408947 */ /* 0x000fea0003800000 */
[----:B-1----:R-:W-:Y:S01]  /*13260*/  MOV R2, 0x0 ;  /* 0x0000000000027802 */ /* 0x002fe20000000f00 */
[----:B------:R-:W-:Y:S01]  /*13270*/  ULDC.64 UR6, c[0x4][0x138] ;  /* 0x01004e0000067ab9 */ /* 0x000fe20000000a00 */
[----:B------:R-:W-:Y:S01]  /*13280*/  ULDC.64 UR8, c[0x4][0x140] ;  /* 0x0100500000087ab9 */ /* 0x000fe20000000a00 */
[----:B------:R-:W-:Y:S01]  /*13290*/  ULDC.64 UR4, c[0x4][0x20] ;  /* 0x0100080000047ab9 */ /* 0x000fe20000000a00 */
[----:B------:R-:W-:Y:S02]  /*132a0*/  IMAD.U32 R4, RZ, RZ, UR6 ;  /* 0x00000006ff047e24 */ /* 0x000fe4000f8e00ff */
[----:B------:R-:W1:Y:S01]  /*132b0*/  LDC.64 R2, c[0x4][R2] ;  /* 0x0100000002027b82 */ /* 0x000e620000000a00 */
[----:B0-----:R-:W-:Y:S02]  /*132c0*/  IMAD.U32 R5, RZ, RZ, UR7 ;  /* 0x00000007ff057e24 */ /* 0x001fe4000f8e00ff */
        /* <DEDUP_REMOVED lines=8> */
[----:B-1----:R-:W-:Y:S05]  /*13350*/  CALL.ABS.NOINC R2 ;  /* 0x0000000002007343 */ /* 0x002fea0003c00000 */
.L_x_14070:
[----:B------:R-:W-:Y:S05]  /*13360*/  BSYNC B6 ;  /* 0x0000000000067941 */ /* 0x000fea0003800000 */
.L_x_14069:
[----:B------:R-:W2:Y:S01]  /*13370*/  LDL.LU R20, [R1+0x24] ;  /* 0x0000240001147983 */ /* 0x000ea20000300800 */
[----:B------:R-:W-:Y:S01]  /*13380*/  ULDC.64 UR4, c[0x0][0x2d8] ;  /* 0x0000b60000047ab9 */ /* 0x000fe20000000a00 */
[----:B------:R-:W3:Y:S01]  /*13390*/  LDC R4, c[0x0][0x448] ;  /* 0x00011200ff047b82 */ /* 0x000ee20000000800 */
[----:B------:R-:W-:Y:S01]  /*133a0*/  ULDC.64 UR6, c[0x0][0x2c8] ;  /* 0x0000b20000067ab9 */ /* 0x000fe20000000a00 */
[----:B-1----:R-:W4:Y:S01]  /*133b0*/  LDL.LU.64 R2, [R1+0x28] ;  /* 0x0000280001027983 */ /* 0x002f220000300a00 */
[----:B------:R-:W-:-:S03]  /*133c0*/  ULDC.64 UR8, c[0x0][0x280] ;  /* 0x0000a00000087ab9 */ /* 0x000fc60000000a00 */
[----:B------:R-:W4:Y:S02]  /*133d0*/  LDL R0, [R1] ;  /* 0x0000000001007983 */ /* 0x000f240000100800 */
[----:B------:R-:W1:Y:S01]  /*133e0*/  LDC R10, c[0x0][0x448] ;  /* 0x00011200ff0a7b82 */ /* 0x000e620000000800 */
[----:B--2---:R-:W-:Y:S02]  /*133f0*/  IMAD.MOV.U32 R21, RZ, RZ, R20 ;  /* 0x000000ffff157224 */ /* 0x004fe400078e0014 */
[----:B------:R-:W2:Y:S01]  /*13400*/  LDL R20, [R1+0x4] ;  /* 0x0000040001147983 */ /* 0x000ea20000100800 */
[----:B---3--:R-:W-:Y:S01]  /*13410*/  ISETP.NE.AND P6, PT, R4, 0x1, PT ;  /* 0x000000010400780c */ /* 0x008fe20003fc5270 */
[----:B----4-:R-:W-:Y:S02]  /*13420*/  IMAD.MOV.U32 R3, RZ, RZ, R21 ;  /* 0x000000ffff037224 */ /* 0x010fe400078e0015 */
[----:B------:R-:W3:Y:S01]  /*13430*/  S2R R21, SR_TID.X ;  /* 0x0000000000157919 */ /* 0x000ee20000002100 */
[----:B------:R-:W-:Y:S01]  /*13440*/  LOP3.LUT P5, RZ, R0, 0x10, RZ, 0xc0, !PT ;  /* 0x0000001000ff7812 */ /* 0x000fe200078ac0ff */
[----:B------:R-:W-:-:S08]  /*13450*/  IMAD.WIDE.U32 R2, R18, UR4, R2 ;  /* 0x0000000412027c25 */ /* 0x000fd0000f8e0002 */
[----:B------:R-:W4:Y:S01]  /*13460*/  @P6 LDC R4, c[0x0][0x450] ;  /* 0x00011400ff046b82 */ /* 0x000f220000000800 */
[----:B---3--:R-:W-:-:S05]  /*13470*/  IMAD.SHL.U32 R21, R21, 0x10, RZ ;  /* 0x0000001015157824 */ /* 0x008fca00078e00ff */
[----:B------:R-:W-:Y:S01]  /*13480*/  LOP3.LUT R21, R21, 0x70, RZ, 0xc0, !PT ;  /* 0x0000007015157812 */ /* 0x000fe200078ec0ff */
[----:B--2---:R-:W-:Y:S02]  /*13490*/  IMAD R0, R20, UR4, RZ ;  /* 0x0000000414007c24 */ /* 0x004fe4000f8e02ff */
[----:B------:R-:W2:Y:S02]  /*134a0*/  S2R R20, SR_TID.X ;  /* 0x0000000000147919 */ /* 0x000ea40000002100 */
[----:B------:R-:W-:Y:S01]  /*134b0*/  IMAD R0, R18, UR5, R0 ;  /* 0x0000000512007c24 */ /* 0x000fe2000f8e0200 */
[----:B------:R-:W-:-:S03]  /*134c0*/  ULDC.64 UR4, c[0x0][0x2e0] ;  /* 0x0000b80000047ab9 */ /* 0x000fc60000000a00 */
[----:B------:R-:W-:Y:S01]  /*134d0*/  IMAD.IADD R3, R3, 0x1, R0 ;  /* 0x0000000103037824 */ /* 0x000fe200078e0200 */
[----:B------:R-:W-:-:S04]  /*134e0*/  SHF.R.S32.HI R0, RZ, 0x1f, R19 ;  /* 0x0000001fff007819 */ /* 0x000fc80000011413 */
[----:B------:R-:W-:-:S05]  /*134f0*/  SEL R0, R0, RZ, !P5 ;  /* 0x000000ff00007207 */ /* 0x000fca0006800000 */
[----:B0-----:R-:W-:Y:S01]  /*13500*/  IMAD R5, R0, UR4, RZ ;  /* 0x0000000400057c24 */ /* 0x001fe2000f8e02ff */
[----:B------:R-:W-:-:S05]  /*13510*/  SEL R0, R19, RZ, !P5 ;  /* 0x000000ff13007207 */ /* 0x000fca0006800000 */
[C---:B------:R-:W-:Y:S02]  /*13520*/  IMAD R5, R0.reuse, UR5, R5 ;  /* 0x0000000500057c24 */ /* 0x040fe4000f8e0205 */
[----:B------:R-:W-:Y:S01]  /*13530*/  IMAD.WIDE.U32 R2, R0, UR4, R2 ;  /* 0x0000000400027c25 */ /* 0x000fe2000f8e0002 */
[----:B------:R-:W-:Y:S01]  /*13540*/  ULDC.64 UR4, c[0x0][0x2d0] ;  /* 0x0000b40000047ab9 */ /* 0x000fe20000000a00 */
[----:B------:R-:W0:Y:S02]  /*13550*/  @P6 LDC R0, c[0x0][0x44c] ;  /* 0x00011300ff006b82 */ /* 0x000e240000000800 */
[----:B------:R-:W-:Y:S01]  /*13560*/  IMAD.IADD R3, R3, 0x1, R5 ;  /* 0x0000000103037824 */ /* 0x000fe200078e0205 */
[----:B--2---:R-:W-:-:S04]  /*13570*/  LOP3.LUT R20, R20, 0x7f, RZ, 0xc0, !PT ;  /* 0x0000007f14147812 */ /* 0x004fc800078ec0ff */
[----:B------:R-:W-:-:S04]  /*13580*/  SHF.R.U32.HI R20, RZ, 0x3, R20 ;  /* 0x00000003ff147819 */ /* 0x000fc80000011614 */
[----:B------:R-:W-:-:S05]  /*13590*/  LOP3.LUT R20, R20, R21, RZ, 0xfc, !PT ;  /* 0x0000001514147212 */ /* 0x000fca00078efcff */
[----:B------:R-:W-:Y:S02]  /*135a0*/  IMAD.IADD R8, R20, 0x1, R26 ;  /* 0x0000000114087824 */ /* 0x000fe400078e021a */
[----:B------:R2:W5:Y:S02]  /*135b0*/  LDL R20, [R1+0x20] ;  /* 0x0000200001147983 */ /* 0x0005640000100800 */
[----:B------:R-:W-:Y:S02]  /*135c0*/  IMAD.MOV.U32 R5, RZ, RZ, R8 ;  /* 0x000000ffff057224 */ /* 0x000fe400078e0008 */
[----:B0-----:R-:W-:Y:S01]  /*135d0*/  @P6 IMAD.HI.U32 R0, R8, R0, RZ ;  /* 0x0000000008006227 */ /* 0x001fe200078e00ff */
[----:B------:R-:W0:Y:S04]  /*135e0*/  S2R R21, SR_TID.X ;  /* 0x0000000000157919 */ /* 0x000e280000002100 */
[----:B----4-:R-:W-:-:S04]  /*135f0*/  @P6 SHF.R.U32.HI R5, RZ, R4, R0 ;  /* 0x00000004ff056219 */ /* 0x010fc80000011600 */
[----:B------:R-:W-:-:S05]  /*13600*/  SHF.R.S32.HI R0, RZ, 0x1f, R5 ;  /* 0x0000001fff007819 */ /* 0x000fca0000011405 */
[----:B------:R-:W-:-:S04]  /*13610*/  IMAD R0, R0, UR4, RZ ;  /* 0x0000000400007c24 */ /* 0x000fc8000f8e02ff */
[C---:B------:R-:W-:Y:S02]  /*13620*/  IMAD R6, R5.reuse, UR5, R0 ;  /* 0x0000000505067c24 */ /* 0x040fe4000f8e0200 */
[----:B------:R-:W-:Y:S02]  /*13630*/  IMAD.MOV R0, RZ, RZ, -R5 ;  /* 0x000000ffff007224 */ /* 0x000fe400078e0a05 */
[----:B------:R-:W-:-:S04]  /*13640*/  IMAD.WIDE.U32 R4, R5, UR4, R2 ;  /* 0x0000000405047c25 */ /* 0x000fc8000f8e0002 */
[----:B-1----:R-:W-:Y:S02]  /*13650*/  IMAD R0, R10, R0, R8 ;  /* 0x000000000a007224 */ /* 0x002fe400078e0208 */
[----:B------:R-:W-:Y:S02]  /*13660*/  IMAD.IADD R5, R5, 0x1, R6 ;  /* 0x0000000105057824 */ /* 0x000fe400078e0206 */
[----:B------:R-:W-:Y:S01]  /*13670*/  VIADD R8, R8, 0x80 ;  /* 0x0000008008087836 */ /* 0x000fe20000000000 */
[----:B------:R-:W-:Y:S01]  /*13680*/  SHF.R.S32.HI R9, RZ, 0x1f, R0 ;  /* 0x0000001fff097819 */ /* 0x000fe20000011400 */
[----:B------:R-:W-:Y:S01]  /*13690*/  IMAD.WIDE.U32 R6, R0, UR6, R4 ;  /* 0x0000000600067c25 */ /* 0x000fe2000f8e0004 */
[----:B0-----:R-:W-:Y:S01]  /*136a0*/  LOP3.LUT R21, R21, 0x7f, RZ, 0xc0, !PT ;  /* 0x0000007f15157812 */ /* 0x001fe200078ec0ff */
[----:B------:R-:W0:Y:S02]  /*136b0*/  @P6 LDC R5, c[0x0][0x450] ;  /* 0x00011400ff056b82 */ /* 0x000e240000000800 */
[----:B------:R-:W-:Y:S01]  /*136c0*/  IMAD R9, R9, UR6, RZ ;  /* 0x0000000609097c24 */ /* 0x000fe2000f8e02ff */
[----:B------:R-:W-:-:S02]  /*136d0*/  LEA R4, P0, R6, UR8, 0x1 ;  /* 0x0000000806047c11 */ /* 0x000fc4000f8008ff */
[----:B------:R-:W-:Y:S01]  /*136e0*/  SHF.R.U32.HI R21, RZ, 0x3, R21 ;  /* 0x00000003ff157819 */ /* 0x000fe20000011615 */
[----:B------:R-:W-:-:S04]  /*136f0*/  IMAD R0, R0, UR7, R9 ;  /* 0x0000000700007c24 */ /* 0x000fc8000f8e0209 */
[----:B------:R-:W-:-:S05]  /*13700*/  IMAD.IADD R0, R7, 0x1, R0 ;  /* 0x0000000107007824 */ /* 0x000fca00078e0200 */
[----:B------:R-:W-:Y:S02]  /*13710*/  LEA.HI.X R0, R6, UR9, R0, 0x1, P0 ;  /* 0x0000000906007c11 */ /* 0x000fe400080f0c00 */
[----:B------:R-:W1:Y:S02]  /*13720*/  @P6 LDC R6, c[0x0][0x44c] ;  /* 0x00011300ff066b82 */ /* 0x000e640000000800 */
[----:B-1----:R-:W-:-:S04]  /*13730*/  @P6 IMAD.HI.U32 R7, R8, R6, RZ ;  /* 0x0000000608076227 */ /* 0x002fc800078e00ff */
[----:B------:R-:W-:Y:S01]  /*13740*/  IMAD.MOV.U32 R6, RZ, RZ, R8 ;  /* 0x000000ffff067224 */ /* 0x000fe200078e0008 */
[----:B0-----:R-:W-:-:S04]  /*13750*/  @P6 SHF.R.U32.HI R6, RZ, R5, R7 ;  /* 0x00000005ff066219 */ /* 0x001fc80000011607 */
[--C-:B------:R-:W-:Y:S01]  /*13760*/  SHF.R.S32.HI R7, RZ, 0x1f, R6.reuse ;  /* 0x0000001fff077819 */ /* 0x100fe20000011406 */
[----:B------:R-:W-:Y:S02]  /*13770*/  IMAD.MOV R5, RZ, RZ, -R6 ;  /* 0x000000ffff057224 */ /* 0x000fe400078e0a06 */
[----:B------:R-:W-:-:S04]  /*13780*/  IMAD.WIDE.U32 R2, R6, UR4, R2 ;  /* 0x0000000406027c25 */ /* 0x000fc8000f8e0002 */
[----:B------:R-:W-:Y:S02]  /*13790*/  IMAD R5, R10, R5, R8 ;  /* 0x000000050a057224 */ /* 0x000fe400078e0208 */
[----:B------:R-:W-:Y:S01]  /*137a0*/  IMAD R7, R7, UR4, RZ ;  /* 0x0000000407077c24 */ /* 0x000fe2000f8e02ff */
[----:B------:R-:W-:Y:S02]  /*137b0*/  ULDC UR4, c[0x0][0x2b8] ;  /* 0x0000ae0000047ab9 */ /* 0x000fe40000000800 */
[----:B------:R-:W-:Y:S01]  /*137c0*/  ISETP.GE.AND P0, PT, R28, UR4, PT ;  /* 0x000000041c007c0c */ /* 0x000fe2000bf06270 */
[----:B------:R-:W-:Y:S01]  /*137d0*/  IMAD R7, R6, UR5, R7 ;  /* 0x0000000506077c24 */ /* 0x000fe2000f8e0207 */
[----:B------:R-:W-:Y:S01]  /*137e0*/  SHF.R.S32.HI R6, RZ, 0x1f, R5 ;  /* 0x0000001fff067819 */ /* 0x000fe20000011405 */
[----:B------:R-:W-:Y:S02]  /*137f0*/  UMOV UR4, 0xffffffff ;  /* 0xffffffff00047882 */ /* 0x000fe40000000000 */
[----:B------:R-:W-:-:S02]  /*13800*/  IMAD.IADD R3, R3, 0x1, R7 ;  /* 0x0000000103037824 */ /* 0x000fc400078e0207 */
[----:B------:R-:W-:Y:S02]  /*13810*/  IMAD R6, R6, UR6, RZ ;  /* 0x0000000606067c24 */ /* 0x000fe4000f8e02ff */
[----:B------:R-:W-:-:S04]  /*13820*/  IMAD.WIDE.U32 R2, R5, UR6, R2 ;  /* 0x0000000605027c25 */ /* 0x000fc8000f8e0002 */
[----:B------:R-:W-:Y:S01]  /*13830*/  IMAD R6, R5, UR7, R6 ;  /* 0x0000000705067c24 */ /* 0x000fe2000f8e0206 */
[----:B------:R-:W-:-:S03]  /*13840*/  LEA R5, P1, R2, UR8, 0x1 ;  /* 0x0000000802057c11 */ /* 0x000fc6000f8208ff */
[----:B------:R-:W-:-:S05]  /*13850*/  IMAD.IADD R6, R3, 0x1, R6 ;  /* 0x0000000103067824 */ /* 0x000fca00078e0206 */
[----:B------:R-:W-:Y:S01]  /*13860*/  LEA.HI.X R2, R2, UR9, R6, 0x1, P1 ;  /* 0x0000000902027c11 */ /* 0x000fe200088f0c06 */
[----:B--2---:R-:W-:Y:S06]  /*13870*/  BRA.DIV UR4, `(.L_x_14071) ;  /* 0x0000003e04e07947 */ /* 0x004fec000b800000 */
[----:B------:R-:W0:Y:S01]  /*13880*/  SHFL.IDX PT, R7, R4, RZ, 0x181f ;  /* 0x00181fff04077589 */ /* 0x000e2200000e0000 */
[----:B------:R-:W-:Y:S02]  /*13890*/  IMAD R3, R29, R10, RZ ;  /* 0x0000000a1d037224 */ /* 0x000fe400078e02ff */
[----:B------:R-:W-:Y:S01]  /*138a0*/  IMAD.IADD R26, R21, 0x1, R26 ;  /* 0x00000001151a7824 */ /* 0x000fe200078e021a */
        /* <DEDUP_REMOVED lines=8> */
[----:B-----5:R0:W-:Y:S02]  /*13930*/  @!P2 LDGSTS.E.BYPASS.LTC128B.128 [R20+0x8400], desc[UR52][R6.64], !P0 ;  /* 0x084000000614afae */ /* 0x0201e4000c101d74 */
        /* <DEDUP_REMOVED lines=63> */
[----:B------:R-:W-:Y:S01]  /*13d30*/  ISETP.GE.AND P1, PT, R4, R3, PT ;  /* 0x000000030400720c */ /* 0x000fe20003f26270 */
[----:B------:R-:W-:-:S05]  /*13d40*/  VIADD R4, R26, 0x70 ;  /* 0x000000701a047836 */ /* 0x000fca0000000000 */
[----:B------:R-:W-:Y:S02]  /*13d50*/  ISETP.GE.AND P2, PT, R4, R3, PT ;  /* 0x000000030400720c */ /* 0x000fe40003f46270 */
[----:B------:R-:W0:Y:S11]  /*13d60*/  SHFL.IDX PT, R4, R5, RZ, 0x181f ;  /* 0x00181fff05047589 */ /* 0x000e3600000e0000 */
[----:B-1----:R-:W-:-:S05]  /*13d70*/  @!P2 LEA R6, P3, R28, R6, 0x1 ;  /* 0x000000061c06a211 */ /* 0x002fca00078608ff */
[----:B------:R-:W-:Y:S02]  /*13d80*/  @!P2 IMAD.X R7, RZ, RZ, R0, P3 ;  /* 0x000000ffff07a224 */ /* 0x000fe400018e0600 */
[----:B------:R-:W1:Y:S04]  /*13d90*/  SHFL.IDX PT, R0, R2, RZ, 0x181f ;  /* 0x00181fff02007589 */ /* 0x000e6800000e0000 */
[----:B------:R2:W-:Y:S01]  /*13da0*/  @!P2 LDGSTS.E.BYPASS.LTC128B.128 [R20+0xbc00], desc[UR52][R6.64], !P0 ;  /* 0x0bc000000614afae */ /* 0x0005e2000c101d74 */
[----:B0-----:R-:W-:-:S05]  /*13db0*/  @!P1 LEA R4, P3, R28, R4, 0x1 ;  /* 0x000000041c049211 */ /* 0x001fca00078608ff */
[----:B--2---:R-:W-:Y:S02]  /*13dc0*/  @!P1 IMAD.MOV.U32 R6, RZ, RZ, R4 ;  /* 0x000000ffff069224 */ /* 0x004fe400078e0004 */
[----:B-1----:R-:W-:-:S04]  /*13dd0*/  @!P1 IMAD.X R0, RZ, RZ, R0, P3 ;  /* 0x000000ffff009224 */ /* 0x002fc800018e0600 */
[----:B------:R-:W-:Y:S02]  /*13de0*/  @!P1 IMAD.MOV.U32 R7, RZ, RZ, R0 ;  /* 0x000000ffff079224 */ /* 0x000fe400078e0000 */
[----:B------:R-:W-:-:S03]  /*13df0*/  VIADD R0, R26, 0x90 ;  /* 0x000000901a007836 */ /* 0x000fc60000000000 */
[----:B------:R0:W-:Y:S02]  /*13e00*/  @!P1 LDGSTS.E.BYPASS.LTC128B.128 [R20+0xc400], desc[UR52][R6.64], !P0 ;  /* 0x0c40000006149fae */ /* 0x0001e4000c101d74 */
[----:B------:R-:W-:Y:S02]  /*13e10*/  ISETP.GE.AND P1, PT, R0, R3, PT ;  /* 0x000000030000720c */ /* 0x000fe40003f26270 */
[----:B------:R-:W-:Y:S04]  /*13e20*/  SHFL.IDX PT, R0, R2, 0x1, 0x181f ;  /* 0x00381f0002007f89 */ /* 0x000fe800000e0000 */
[----:B0-----:R-:W0:Y:S07]  /*13e30*/  SHFL.IDX PT, R6, R5, 0x1, 0x181f ;  /* 0x00381f0005067f89 */ /* 0x001e2e00000e0000 */
        /* <DEDUP_REMOVED lines=11> */
[----:B------:R0:W1:Y:S04]  /*13ef0*/  SHFL.IDX PT, R0, R2, 0x3, 0x181f ;  /* 0x00781f0002007f89 */ /* 0x00006800000e0000 */
[----:B------:R0:W-:Y:S04]  /*13f00*/  @!P2 LDGSTS.E.BYPASS.LTC128B.128 [R20+0xd400], desc[UR52][R6.64], !P0 ;  /* 0x0d4000000614afae */ /* 0x0001e8000c101d74 */
[----:B------:R0:W2:Y:S02]  /*13f10*/  SHFL.IDX PT, R2, R5, 0x3, 0x181f ;  /* 0x00781f0005027f89 */ /* 0x0000a400000e0000 */
.L_x_14172:
        /* <DEDUP_REMOVED lines=10> */
.L_x_14072:
        /* <DEDUP_REMOVED lines=18> */
.L_x_14173:
[----:B------:R-:W-:Y:S05]  /*140e0*/  BSYNC B0 ;  /* 0x0000000000007941 */ /* 0x000fea0003800000 */
.L_x_14073:
[----:B------:R-:W2:Y:S04]  /*140f0*/  LDL.LU R3, [R1+0x30] ;  /* 0x0000300001037983 */ /* 0x000ea80000300800 */
[----:B------:R-:W3:Y:S01]  /*14100*/  LDL R2, [R1+0x14] ;  /* 0x0000140001027983 */ /* 0x000ee20000100800 */
[----:B------:R-:W-:Y:S01]  /*14110*/  BSSY B0, `(.L_x_14075) ;  /* 0x0000108000007945 */ /* 0x000fe20003800000 */
[----:B--2---:R-:W-:-:S05]  /*14120*/  VIADD R7, R3, 0xfffffffe ;  /* 0xfffffffe03077836 */ /* 0x004fca0000000000 */
[----:B---3--:R-:W-:-:S13]  /*14130*/  ISETP.GE.AND P0, PT, R7, R2, PT ;  /* 0x000000020700720c */ /* 0x008fda0003f06270 */
[----:B------:R-:W-:Y:S05]  /*14140*/  @!P0 BRA `(.L_x_14076) ;  /* 0x0000001000108947 */ /* 0x000fea0003800000 */
[----:B------:R-:W-:Y:S01]  /*14150*/  ULDC UR4, c[0x0][0x2f4] ;  /* 0x0000bd0000047ab9 */ /* 0x000fe20000000800 */
[----:B------:R-:W-:Y:S01]  /*14160*/  IMAD.MOV.U32 R20, RZ, RZ, R27 ;  /* 0x000000ffff147224 */ /* 0x000fe200078e001b */
[----:B------:R-:W-:Y:S01]  /*14170*/  ISETP.GE.AND P1, PT, R28, UR4, PT ;  /* 0x000000041c007c0c */ /* 0x000fe2000bf26270 */
[----:B------:R-:W-:Y:S02]  /*14180*/  IMAD.MOV.U32 R6, RZ, RZ, R24 ;  /* 0x000000ffff067224 */ /* 0x000fe400078e0018 */
[----:B------:R-:W-:-:S10]  /*14190*/  IMAD.MOV.U32 R29, RZ, RZ, R25 ;  /* 0x000000ffff1d7224 */ /* 0x000fd400078e0019 */
.L_x_14089:
[----:B------:R-:W2:Y:S01]  /*141a0*/  LDL R9, [R1+0x18] ;  /* 0x0000180001097983 */ /* 0x000ea20000100800 */
[----:B------:R-:W1:Y:S03]  /*141b0*/  LDC R3, c[0x0][0x430] ;  /* 0x00010c00ff037b82 */ /* 0x000e660000000800 */
[----:B------:R-:W3:Y:S04]  /*141c0*/  LDL R8, [R1+0x1c] ;  /* 0x00001c0001087983 */ /* 0x000ee80000100800 */
        /* <DEDUP_REMOVED lines=11> */
[----:B------:R-:W-:Y:S01]  /*14280*/  ULDC UR4, c[0x0][0x430] ;  /* 0x00010c0000047ab9 */ /* 0x000fe20000000800 */
        /* <DEDUP_REMOVED lines=27> */
.L_x_14077:
[----:B------:R-:W-:Y:S01]  /*14440*/  IMAD R5, R24, 0x8, R22 ;  /* 0x0000000818057824 */ /* 0x000fe200078e0216 */
[----:B------:R-:W-:Y:S01]  /*14450*/  SHF.L.U32 R2, R27, 0x1f, RZ ;  /* 0x0000001f1b027819 */ /* 0x000fe200000006ff */
[----:B------:R-:W-:Y:S03]  /*14460*/  BSSY B1, `(.L_x_14078) ;  /* 0x0000003000017945 */ /* 0x000fe60003800000 */
[----:B------:R-:W0:Y:S02]  /*14470*/  SYNCS.PHASECHK.TRANS64.TRYWAIT P0, [R5+URZ+0x16840], R2 ;  /* 0x01684002050075a7 */ /* 0x000e24000800017f */
[----:B0-----:R-:W-:Y:S05]  /*14480*/  @!P0 BRA `(.L_x_14079) ;  /* 0x0000004000d48947 */ /* 0x001fea0003800000 */
.L_x_14174:
[----:B------:R-:W-:Y:S05]  /*14490*/  BSYNC B1 ;  /* 0x0000000000017941 */ /* 0x000fea0003800000 */
.L_x_14078:
[----:B------:R-:W2:Y:S04]  /*144a0*/  LDL R3, [R1] ;  /* 0x0000000001037983 */ /* 0x000ea80000100800 */
[----:B------:R-:W3:Y:S01]  /*144b0*/  LDL R8, [R1+0x4] ;  /* 0x0000040001087983 */ /* 0x000ee20000100800 */
[----:B------:R-:W-:Y:S01]  /*144c0*/  SHF.R.S32.HI R21, RZ, 0x1f, R0 ;  /* 0x0000001fff157819 */ /* 0x000fe20000011400 */
[----:B------:R-:W-:Y:S01]  /*144d0*/  ULDC.64 UR4, c[0x0][0x300] ;  /* 0x0000c00000047ab9 */ /* 0x000fe20000000a00 */
[----:B------:R-:W1:Y:S03]  /*144e0*/  S2R R9, SR_TID.X ;  /* 0x0000000000097919 */ /* 0x000e660000002100 */
[----:B------:R-:W-:-:S04]  /*144f0*/  IMAD R7, R21, UR4, RZ ;  /* 0x0000000415077c24 */ /* 0x000fc8000f8e02ff */
[C---:B------:R-:W-:Y:S02]  /*14500*/  IMAD R7, R0.reuse, UR5, R7 ;  /* 0x0000000500077c24 */ /* 0x040fe4000f8e0207 */
[----:B-1----:R-:W-:Y:S01]  /*14510*/  IMAD.SHL.U32 R11, R9, 0x8, RZ ;  /* 0x00000008090b7824 */ /* 0x002fe200078e00ff */
        /* <DEDUP_REMOVED lines=63> */
.L_x_14192:
        /* <DEDUP_REMOVED lines=8> */
.L_x_14081:
        /* <DEDUP_REMOVED lines=11> */
.L_x_14082:
[----:B------:R1:W-:Y:S01]  /*14a40*/  SYNCS.ARRIVE.TRANS64.A1T0 RZ, [R5+URZ+0x16830], RZ ;  /* 0x016830ff05ff79a7 */ /* 0x0003e2000810003f */
[----:B------:R-:W-:Y:S05]  /*14a50*/  @!P3 BRA `(.L_x_14083) ;  /* 0x000000000004b947 */ /* 0x000fea0003800000 */
[----:B------:R-:W-:Y:S01]  /*14a60*/  BPT.TRAP 0x1 ;  /* 0x000000040000795c */ /* 0x000fe20000300000 */
.L_x_14083:
[----:B------:R-:W-:Y:S01]  /*14a70*/  SHF.L.U32 R2, R20, 0x1f, RZ ;  /* 0x0000001f14027819 */ /* 0x000fe200000006ff */
[----:B-1----:R-:W-:Y:S01]  /*14a80*/  IMAD R5, R6, 0x8, R22 ;  /* 0x0000000806057824 */ /* 0x002fe200078e0216 */
[----:B------:R-:W-:Y:S03]  /*14a90*/  BSSY B1, `(.L_x_14084) ;  /* 0x0000003000017945 */ /* 0x000fe60003800000 */
[----:B------:R-:W1:Y:S02]  /*14aa0*/  SYNCS.PHASECHK.TRANS64.TRYWAIT P0, [R5+URZ+0x16860], R2 ;  /* 0x01686002050075a7 */ /* 0x000e64000800017f */
[----:B-1----:R-:W-:Y:S05]  /*14ab0*/  @!P0 BRA `(.L_x_14085) ;  /* 0x00000044008c8947 */ /* 0x002fea0003800000 */
.L_x_14193:
[----:B------:R-:W-:Y:S05]  /*14ac0*/  BSYNC B1 ;  /* 0x0000000000017941 */ /* 0x000fea0003800000 */
.L_x_14084:
        /* <DEDUP_REMOVED lines=60> */
.L_x_14211:
        /* <DEDUP_REMOVED lines=27> */
[----:B------:R-:W-:-:S07]  /*15040*/  LEA.HI.X R0, R2, UR5, R0, 0x1, P2 ;  /* 0x0000000502007c11 */ /* 0x000fce00090f0c00 */
.L_x_14087:
        /* <DEDUP_REMOVED lines=12> */
.L_x_14088:
        /* <DEDUP_REMOVED lines=8> */
.L_x_14076:
[----:B------:R-:W-:Y:S05]  /*15190*/  BSYNC B0 ;  /* 0x0000000000007941 */ /* 0x000fea0003800000 */
.L_x_14075:
        /* <DEDUP_REMOVED lines=17> */
.L_x_14091:
[----:B------:R-:W-:Y:S05]  /*152b0*/  BSYNC B0 ;  /* 0x0000000000007941 */ /* 0x000fea0003800000 */
.L_x_14090:
[----:B------:R-:W-:-:S05]  /*152c0*/  IMAD.U32 R0, RZ, RZ, UR37 ;  /* 0x00000025ff007e24 */ /* 0x000fca000f8e00ff */
[----:B------:R-:W-:-:S13]  /*152d0*/  ISETP.NE.AND P0, PT, R0, 0x3, PT ;  /* 0x000000030000780c */ /* 0x000fda0003f05270 */
[----:B------:R-:W-:Y:S05]  /*152e0*/  @!P0 BRA `(.L_x_14092) ;  /* 0x0000000000048947 */ /* 0x000fea0003800000 */
[----:B------:R-:W-:Y:S01]  /*152f0*/  BPT.TRAP 0x1 ;  /* 0x000000040000795c */ /* 0x000fe20000300000 */
.L_x_14092:
[----:B------:R-:W2:Y:S01]  /*15300*/  LDL.LU R2, [R1+0x10] ;  /* 0x0000100001027983 */ /* 0x000ea20000300800 */
[----:B------:R-:W-:Y:S01]  /*15310*/  IMAD R0, R24, 0x8, R22 ;  /* 0x0000000818007824 */ /* 0x000fe200078e0216 */
[----:B------:R-:W-:Y:S01]  /*15320*/  SHF.L.U32 R3, R27, 0x1f, RZ ;  /* 0x0000001f1b037819 */ /* 0x000fe200000006ff */
[----:B------:R-:W-:Y:S03]  /*15330*/  BSSY B0, `(.L_x_14093) ;  /* 0x0000004000007945 */ /* 0x000fe60003800000 */
[----:B------:R-:W0:Y:S01]  /*15340*/  SYNCS.PHASECHK.TRANS64.TRYWAIT P0, [R0+URZ+0x16860], R3 ;  /* 0x01686003000075a7 */ /* 0x000e22000800017f */
[----:B--2---:R-:W-:Y:S01]  /*15350*/  IMAD R6, R25, -0x80, R2 ;  /* 0xffffff8019067824 */ /* 0x004fe200078e0202 */
[----:B0-----:R-:W-:Y:S06]  /*15360*/  @!P0 BRA `(.L_x_14094) ;  /* 0x0000004400bc8947 */ /* 0x001fec0003800000 */
.L_x_14212:
[----:B------:R-:W-:Y:S05]  /*15370*/  BSYNC B0 ;  /* 0x0000000000007941 */ /* 0x000fea0003800000 */
.L_x_14093:
[----:B------:R-:W1:Y:S01]  /*15380*/  S2R R2, SR_TID.X ;  /* 0x0000000000027919 */ /* 0x000e620000002100 */
[----:B------:R-:W-:Y:S01]  /*15390*/  UMOV UR4, 0xffffffff ;  /* 0xffffffff00047882 */ /* 0x000fe20000000000 */
[----:B------:R-:W2:Y:S01]  /*153a0*/  S2R R7, SR_TID.X ;  /* 0x0000000000077919 */ /* 0x000ea20000002100 */
[----:B-1----:R-:W-:Y:S01]  /*153b0*/  LOP3.LUT R5, R2, 0x7f, RZ, 0xc0, !PT ;  /* 0x0000007f02057812 */ /* 0x002fe200078ec0ff */
        /* <DEDUP_REMOVED lines=14> */
[----:B------:R-:W-:Y:S02]  /*154a0*/  IMAD R4, R4, 0x2, R22 ;  /* 0x0000000204047824 */ /* 0x000fe400078e0216 */
        /* <DEDUP_REMOVED lines=34> */
[----:B0-----:R-:W-:-:S05]  /*156d0*/  IADD3 R2, P2, R9, R5, RZ ;  /* 0x0000000509027210 */ /* 0x001fca0007f5e0ff */
[----:B-1----:R-:W-:-:S05]  /*156e0*/  IMAD.X R3, RZ, RZ, R7, P2 ;  /* 0x000000ffff037224 */ /* 0x002fca00010e0607 */
[----:B------:R0:W-:Y:S01]  /*156f0*/  LDGSTS.E.BYPASS.LTC128B.128 [R4+0x2c00], desc[UR52][R2.64], !P1 ;  /* 0x02c0000002047fae */ /* 0x0001e2000c901d74 */
[----:B------:R-:W-:Y:S02]  /*15700*/  ISETP.LT.OR P1, PT, R6, 0x61, P0 ;  /* 0x000000610600780c */ /* 0x000fe40000721670 */
[----:B0-----:R-:W-:Y:S02]  /*15710*/  IADD3 R2, P2, R14, R5, RZ ;  /* 0x000000050e027210 */ /* 0x001fe40007f5e0ff */
[----:B------:R0:W1:Y:S03]  /*15720*/  SHFL.IDX PT, R14, R17, 0x7, 0x181f ;  /* 0x00f81f00110e7f89 */ /* 0x00006600000e0000 */
[----:B--2---:R-:W-:-:S06]  /*15730*/  IMAD.X R3, RZ, RZ, R8, P2 ;  /* 0x000000ffff037224 */ /* 0x004fcc00010e0608 */
[----:B---3--:R0:W-:Y:S02]  /*15740*/  LDGSTS.E.BYPASS.LTC128B.128 [R4+0x3400], desc[UR52][R2.64], !P1 ;  /* 0x0340000002047fae */ /* 0x0081e4000c901d74 */
.L_x_14230:
        /* <DEDUP_REMOVED lines=9> */
.L_x_14096:
        /* <DEDUP_REMOVED lines=11> */
.L_x_14097:
[----:B------:R-:W-:Y:S01]  /*15890*/  VIADD R24, R24, 0x1 ;  /* 0x0000000118187836 */ /* 0x000fe20000000000 */
[----:B------:R0:W-:Y:S04]  /*158a0*/  SYNCS.ARRIVE.TRANS64.A1T0 RZ, [R0+URZ+0x16850], RZ ;  /* 0x016850ff00ff79a7 */ /* 0x0001e8000810003f */
[----:B------:R-:W-:-:S04]  /*158b0*/  ISETP.NE.AND P0, PT, R24, 0x2, PT ;  /* 0x000000021800780c */ /* 0x000fc80003f05270 */
[----:B0-----:R-:W-:Y:S02]  /*158c0*/  SEL R0, RZ, 0x1, P0 ;  /* 0x00000001ff007807 */ /* 0x001fe40000000000 */
[----:B------:R-:W-:Y:S02]  /*158d0*/  SEL R24, R24, RZ, P0 ;  /* 0x000000ff18187207 */ /* 0x000fe40000000000 */
[----:B------:R-:W-:-:S07]  /*158e0*/  LOP3.LUT R27, R27, R0, RZ, 0x3c, !PT ;  /* 0x000000001b1b7212 */ /* 0x000fce00078e3cff */
.L_x_14056:
[----:B------:R-:W-:Y:S05]  /*158f0*/  BSYNC B7 ;  /* 0x0000000000077941 */ /* 0x000fea0003800000 */
.L_x_14054:
        /* <DEDUP_REMOVED lines=12> */
.L_x_14098:
        /* <DEDUP_REMOVED lines=24> */
[----:B------:R-:W-:Y:S02]  /*15b40*/  IMAD.IADD R6, R4, 0x1, R5 ;  /* 0x0000000104067824 */ /* 0x000fe400078e0205 */
[----:B------:R-:W-:Y:S04]  /*15b50*/  SHFL.IDX PT, R5, R16, 0x1, 0x1f ;  /* 0x00201f0010057f89 */ /* 0x000fe800000e0000 */
        /* <DEDUP_REMOVED lines=10> */
.L_x_14240:
[----:B------:R-:W-:Y:S02]  /*15c00*/  ULDC UR4, c[0x0][0xc38] ;  /* 0x00030e0000047ab9 */ /* 0x000fe40000000800 */
[----:B------:R-:W-:-:S04]  /*15c10*/  IMAD.U32 R4, RZ, RZ, UR4 ;  /* 0x00000004ff047e24 */ /* 0x000fc8000f8e00ff */
[----:B--2---:R-:W-:-:S04]  /*15c20*/  IMAD R14, R14, R4, RZ ;  /* 0x000000040e0e7224 */ /* 0x004fc800078e02ff */
[----:B------:R-:W-:-:S05]  /*15c30*/  IMAD.IADD R5, R5, 0x1, R14 ;  /* 0x0000000105057824 */ /* 0x000fca00078e020e */
[----:B------:R-:W-:-:S13]  /*15c40*/  ISETP.GT.AND P6, PT, R5, R0, PT ;  /* 0x000000000500720c */ /* 0x000fda0003fc4270 */
[----:B------:R-:W-:Y:S05]  /*15c50*/  @P6 BRA `(.L_x_14101) ;  /* 0x00000000009c6947 */ /* 0x000fea0003800000 */
.L_x_14106:
[----:B------:R-:W2:Y:S01]  /*15c60*/  LDC R2, c[0x0][0xc3c] ;  /* 0x00030f00ff027b82 */ /* 0x000ea20000000800 */
[----:B------:R-:W-:-:S05]  /*15c70*/  VIADD R19, R19, 0x1f ;  /* 0x0000001f13137836 */ /* 0x000fca0000000000 */
[----:B--2---:R-:W-:-:S13]  /*15c80*/  ISETP.GE.AND P6, PT, R19, R2, PT ;  /* 0x000000021300720c */ /* 0x004fda0003fc6270 */
[----:B------:R-:W-:Y:S05]  /*15c90*/  @P6 BRA `(.L_x_14102) ;  /* 0x0000000400d06947 */ /* 0x000fea0003800000 */
[----:B-1----:R-:W1:Y:S01]  /*15ca0*/  S2R R3, SR_TID.X ;  /* 0x0000000000037919 */ /* 0x002e620000002100 */
        /* <DEDUP_REMOVED lines=9> */
.L_x_14104:
[----:B------:R-:W-:Y:S05]  /*15d40*/  BSYNC B0 ;  /* 0x0000000000007941 */ /* 0x000fea0003800000 */
.L_x_14103:
        /* <DEDUP_REMOVED lines=18> */
.L_x_14248:
[----:B------:R-:W-:Y:S02]  /*15e70*/  ULDC UR4, c[0x0][0xc38] ;  /* 0x00030e0000047ab9 */ /* 0x000fe40000000800 */
[----:B------:R-:W-:-:S04]  /*15e80*/  IMAD.U32 R4, RZ, RZ, UR4 ;  /* 0x00000004ff047e24 */ /* 0x000fc8000f8e00ff */
[----:B--2---:R-:W-:-:S04]  /*15e90*/  IMAD R14, R14, R4, RZ ;  /* 0x000000040e0e7224 */ /* 0x004fc800078e02ff */
[----:B------:R-:W-:-:S05]  /*15ea0*/  IMAD.IADD R5, R14, 0x1, R5 ;  /* 0x000000010e057824 */ /* 0x000fca00078e0205 */
[----:B------:R-:W-:-:S13]  /*15eb0*/  ISETP.GT.AND P6, PT, R5, R0, PT ;  /* 0x000000000500720c */ /* 0x000fda0003fc4270 */
[----:B------:R-:W-:Y:S05]  /*15ec0*/  @!P6 BRA `(.L_x_14106) ;  /* 0xfffffffc0064e947 */ /* 0x000fea000383ffff */
.L_x_14101:
        /* <DEDUP_REMOVED lines=8> */
.L_x_14252:
[----:B------:R-:W-:Y:S01]  /*15f50*/  ISETP.NE.AND P0, PT, R2, RZ, PT ;  /* 0x000000ff0200720c */ /* 0x000fe20003f05270 */
[----:B------:R-:W-:-:S12]  /*15f60*/  IMAD.MOV.U32 R14, RZ, RZ, RZ ;  /* 0x000000ffff0e7224 */ /* 0x000fd800078e00ff */
[----:B------:R-:W-:Y:S05]  /*15f70*/  @!P0 BRA `(.L_x_14108) ;  /* 0x0000000000108947 */ /* 0x000fea0003800000 */
[----:B------:R-:W-:Y:S01]  /*15f80*/  UMOV UR4, 0xffffffff ;  /* 0xffffffff00047882 */ /* 0x000fe20000000000 */
[----:B------:R-:W-:Y:S02]  /*15f90*/  VIADD R12, R6, 0xffffffff ;  /* 0xffffffff060c7836 */ /* 0x000fe40000000000 */
[----:B------:R-:W-:Y:S05]  /*15fa0*/  BRA.DIV UR4, `(.L_x_14109) ;  /* 0x0000004e04307947 */ /* 0x000fea000b800000 */
[----:B------:R4:W0:Y:S02]  /*15fb0*/  SHFL.IDX PT, R14, R3, R12, 0x1f ;  /* 0x00001f0c030e7589 */ /* 0x00082400000e0000 */
.L_x_14108:
[----:B-1--4-:R-:W1:Y:S01]  /*15fc0*/  LDC.64 R2, c[0x0][0xc90] ;  /* 0x00032400ff027b82 */ /* 0x012e620000000a00 */
[----:B------:R-:W-:-:S04]  /*15fd0*/  IMAD.IADD R19, R6, 0x1, R19 ;  /* 0x0000000106137824 */ /* 0x000fc800078e0213 */
[----:B-1----:R-:W-:-:S05]  /*15fe0*/  IMAD.WIDE R2, R19, 0x4, R2 ;  /* 0x0000000413027825 */ /* 0x002fca00078e0202 */
[----:B--2---:R1:W3:Y:S01]  /*15ff0*/  LDG.E R6, desc[UR52][R2.64] ;  /* 0x0000003402067981 */ /* 0x0042e2000c1e1900 */
[----:B0-----:R-:W-:-:S04]  /*16000*/  IMAD R16, R14, R4, R16 ;  /* 0x000000040e107224 */ /* 0x001fc800078e0210 */
[----:B------:R-:W-:Y:S02]  /*16010*/  IMAD.IADD R0, R0, 0x1, -R16 ;  /* 0x0000000100007824 */ /* 0x000fe400078e0a10 */
[----:B-1----:R-:W-:Y:S02]  /*16020*/  IMAD.MOV.U32 R2, RZ, RZ, RZ ;  /* 0x000000ffff027224 */ /* 0x002fe400078e00ff */
[----:B---3--:R-:W-:-:S05]  /*16030*/  IMAD R5, R17, R6, RZ ;  /* 0x0000000611057224 */ /* 0x008fca00078e02ff */
[----:B------:R-:W-:-:S04]  /*16040*/  IABS R7, R5 ;  /* 0x0000000500077213 */ /* 0x000fc80000000000 */
        /* <DEDUP_REMOVED lines=25> */
[----:B------:R-:W-:-:S03]  /*161e0*/  IMAD R0, R5, R9, R0 ;  /* 0x0000000905007224 */ /* 0x000fc600078e0200 */
[----:B------:R-:W-:-:S04]  /*161f0*/  VIADDMNMX R4, R3, R4, R6, PT ;  /* 0x0000000403047246 */ /* 0x000fc80003800106 */
[----:B------:R-:W-:-:S04]  /*16200*/  IABS R6, R4 ;  /* 0x0000000400067213 */ /* 0x000fc80000000000 */
[----:B------:R-:W0:Y:S08]  /*16210*/  I2F.RP R8, R6 ;  /* 0x0000000600087306 */ /* 0x000e300000209400 */
[----:B0-----:R-:W0:Y:S02]  /*16220*/  MUFU.RCP R8, R8 ;  /* 0x0000000800087308 */ /* 0x001e240000001000 */
[----:B0-----:R-:W-:Y:S01]  /*16230*/  VIADD R2, R8, 0xffffffe ;  /* 0x0ffffffe08027836 */ /* 0x001fe20000000000 */
[----:B------:R-:W-:-:S05]  /*16240*/  IABS R8, R0 ;  /* 0x0000000000087213 */ /* 0x000fca0000000000 */
[----:B------:R0:W1:Y:S02]  /*16250*/  F2I.FTZ.U32.TRUNC.NTZ R3, R2 ;  /* 0x0000000200037305 */ /* 0x000064000021f000 */
[----:B0-----:R-:W-:Y:S02]  /*16260*/  IMAD.MOV.U32 R2, RZ, RZ, RZ ;  /* 0x000000ffff027224 */ /* 0x001fe400078e00ff */
[----:B-1----:R-:W-:-:S04]  /*16270*/  IMAD.MOV R5, RZ, RZ, -R3 ;  /* 0x000000ffff057224 */ /* 0x002fc800078e0a03 */
[----:B------:R-:W-:-:S04]  /*16280*/  IMAD R5, R5, R6, RZ ;  /* 0x0000000605057224 */ /* 0x000fc800078e02ff */
[----:B------:R-:W-:Y:S01]  /*16290*/  IMAD.HI.U32 R3, R3, R5, R2 ;  /* 0x0000000503037227 */ /* 0x000fe200078e0002 */
[-C--:B------:R-:W-:Y:S02]  /*162a0*/  IABS R5, R4.reuse ;  /* 0x0000000400057213 */ /* 0x080fe40000000000 */
[C---:B------:R-:W-:Y:S01]  /*162b0*/  LOP3.LUT R2, R0.reuse, R4, RZ, 0x3c, !PT ;  /* 0x0000000400027212 */ /* 0x040fe200078e3cff */
[----:B------:R-:W-:Y:S02]  /*162c0*/  IMAD.IADD R0, R0, 0x1, R7 ;  /* 0x0000000100007824 */ /* 0x000fe400078e0207 */
[----:B------:R-:W-:Y:S01]  /*162d0*/  IMAD.MOV R5, RZ, RZ, -R5 ;  /* 0x000000ffff057224 */ /* 0x000fe200078e0a05 */
[----:B------:R-:W-:Y:S01]  /*162e0*/  ISETP.GE.AND P2, PT, R2, RZ, PT ;  /* 0x000000ff0200720c */ /* 0x000fe20003f46270 */
[----:B------:R-:W-:-:S04]  /*162f0*/  IMAD.HI.U32 R3, R3, R8, RZ ;  /* 0x0000000803037227 */ /* 0x000fc800078e00ff */
        /* <DEDUP_REMOVED lines=14> */
.L_x_14102:
[----:B------:R-:W-:Y:S01]  /*163e0*/  UMOV UR4, URZ ;  /* 0x0000003f00047c82 */ /* 0x000fe20008000000 */
[----:B------:R-:W-:Y:S01]  /*163f0*/  UMOV UR5, URZ ;  /* 0x0000003f00057c82 */ /* 0x000fe20008000000 */
[----:B------:R-:W-:Y:S01]  /*16400*/  ULDC UR6, c[0x0][0xc3c] ;  /* 0x00030f0000067ab9 */ /* 0x000fe20000000800 */
[----:B------:R-:W-:Y:S02]  /*16410*/  IMAD.MOV.U32 R16, RZ, RZ, R0 ;  /* 0x000000ffff107224 */ /* 0x000fe400078e0000 */
[----:B------:R-:W-:Y:S02]  /*16420*/  IMAD.U32 R17, RZ, RZ, UR4 ;  /* 0x00000004ff117e24 */ /* 0x000fe4000f8e00ff */
[----:B------:R-:W-:Y:S02]  /*16430*/  IMAD.U32 R18, RZ, RZ, UR5 ;  /* 0x00000005ff127e24 */ /* 0x000fe4000f8e00ff */
[----:B------:R-:W-:-:S07]  /*16440*/  IMAD.U32 R19, RZ, RZ, UR6 ;  /* 0x00000006ff137e24 */ /* 0x000fce000f8e00ff */
.L_x_14110:
        /* <DEDUP_REMOVED lines=10> */
.L_x_14099:
[----:B------:R-:W-:Y:S02]  /*164f0*/  ULDC UR4, c[0x0][0xc3c] ;  /* 0x00030f0000047ab9 */ /* 0x000fe40000000800 */
[----:B---3--:R-:W-:-:S13]  /*16500*/  ISETP.GE.AND P0, PT, R19, UR4, PT ;  /* 0x0000000413007c0c */ /* 0x008fda000bf06270 */
[----:B------:R-:W-:Y:S05]  /*16510*/  @!P0 BRA `(.L_x_14111) ;  /* 0xffffffb000548947 */ /* 0x000fea000383ffff */
[----:B------:R-:W-:Y:S05]  /*16520*/  BSYNC B8 ;  /* 0x0000000000087941 */ /* 0x000fea0003800000 */
.L_x_14042:
        /* <DEDUP_REMOVED lines=12> */
.L_x_14255:
[----:B------:R-:W-:Y:S05]  /*165f0*/  BSYNC B0 ;  /* 0x0000000000007941 */ /* 0x000fea0003800000 */
.L_x_14112:
[----:B------:R-:W-:-:S03]  /*16600*/  UMOV UR4, 0xffffffff ;  /* 0xffffffff00047882 */ /* 0x000fc60000000000 */
[----:B------:R-:W-:Y:S05]  /*16610*/  BRA.DIV UR4, `(.L_x_14114) ;  /* 0x0000004604cc7947 */ /* 0x000fea000b800000 */
[----:B0-----:R-:W0:Y:S02]  /*16620*/  S2R R0, SR_TID.X ;  /* 0x0000000000007919 */ /* 0x001e240000002100 */
[----:B0-----:R-:W-:-:S04]  /*16630*/  SHF.R.U32.HI R0, RZ, 0x5, R0 ;  /* 0x00000005ff007819 */ /* 0x001fc80000011600 */
[----:B------:R-:W-:-:S05]  /*16640*/  LOP3.LUT R0, R0, 0x3, RZ, 0xc0, !PT ;  /* 0x0000000300007812 */ /* 0x000fca00078ec0ff */
[----:B------:R0:W3:Y:S02]  /*16650*/  SHFL.IDX PT, R14, R0, RZ, 0x1f ;  /* 0x00001fff000e7589 */ /* 0x0000e400000e0000 */
.L_x_14258:
[----:B---3--:R-:W-:Y:S01]  /*16660*/  ISETP.NE.AND P0, PT, R14, RZ, PT ;  /* 0x000000ff0e00720c */ /* 0x008fe20003f05270 */
[----:B------:R-:W-:-:S12]  /*16670*/  BSSY B0, `(.L_x_14115) ;  /* 0x0000024000007945 */ /* 0x000fd80003800000 */
[----:B------:R-:W-:Y:S05]  /*16680*/  @P0 BRA `(.L_x_14116) ;  /* 0x0000000000880947 */ /* 0x000fea0003800000 */
[----:B------:R-:W-:-:S03]  /*16690*/  UMOV UR4, 0xffffffff ;  /* 0xffffffff00047882 */ /* 0x000fc60000000000 */
[----:B------:R-:W-:Y:S05]  /*166a0*/  BRA.DIV UR4, `(.L_x_14117) ;  /* 0x0000004604dc7947 */ /* 0x000fea000b800000 */
[----:B------:R-:W-:-:S13]  /*166b0*/  ELECT P6, URZ, PT ;  /* 0x00000000003f782f */ /* 0x000fda00038c0000 */
.L_x_14261:
[----:B------:R-:W-:Y:S05]  /*166c0*/  @!P6 BRA `(.L_x_14116) ;  /* 0x000000000078e947 */ /* 0x000fea0003800000 */
[----:B------:R-:W-:-:S06]  /*166d0*/  ULOP3.LUT UR4, UR36, 0x2, URZ, 0xfc, !UPT ;  /* 0x0000000224047892 */ /* 0x000fcc000f8efc3f */
[----:B0-----:R-:W-:-:S05]  /*166e0*/  IMAD.U32 R0, RZ, RZ, UR4 ;  /* 0x00000004ff007e24 */ /* 0x001fca000f8e00ff */
[----:B------:R-:W-:-:S13]  /*166f0*/  ISETP.NE.AND P0, PT, R0, 0x3, PT ;  /* 0x000000030000780c */ /* 0x000fda0003f05270 */
[----:B------:R-:W-:Y:S05]  /*16700*/  @!P0 BRA `(.L_x_14118) ;  /* 0x0000000000048947 */ /* 0x000fea0003800000 */
[----:B------:R-:W-:Y:S01]  /*16710*/  BPT.TRAP 0x1 ;  /* 0x000000040000795c */ /* 0x000fe20000300000 */
.L_x_14118:
[C---:B------:R-:W-:Y:S01]  /*16720*/  IMAD R3, R24.reuse, 0x8, R5 ;  /* 0x0000000818037824 */ /* 0x040fe200078e0205 */
[----:B------:R-:W-:Y:S01]  /*16730*/  SHF.L.U32 R2, R27, 0x1f, RZ ;  /* 0x0000001f1b027819 */ /* 0x000fe200000006ff */
[----:B------:R-:W-:-:S03]  /*16740*/  VIADD R24, R24, 0x1 ;  /* 0x0000000118187836 */ /* 0x000fc60000000000 */
[----:B------:R-:W0:Y:S02]  /*16750*/  SYNCS.PHASECHK.TRANS64.TRYWAIT P1, [R3+URZ+0x16840], R2 ;  /* 0x01684002030075a7 */ /* 0x000e24000802017f */
[----:B------:R-:W-:-:S04]  /*16760*/  ISETP.NE.AND P2, PT, R24, 0x2, PT ;  /* 0x000000021800780c */ /* 0x000fc80003f45270 */
[----:B------:R-:W-:Y:S01]  /*16770*/  SEL R0, RZ, 0x1, P2 ;  /* 0x00000001ff007807 */ /* 0x000fe20001000000 */
[----:B0-----:R-:W-:Y:S08]  /*16780*/  @!P1 BRA `(.L_x_14119) ;  /* 0x0000004400c49947 */ /* 0x001ff00003800000 */
.L_x_14262:
[----:B------:R-:W-:Y:S02]  /*16790*/  SEL R24, R24, RZ, P2 ;  /* 0x000000ff18187207 */ /* 0x000fe40001000000 */
[----:B------:R-:W-:Y:S01]  /*167a0*/  LOP3.LUT R0, R27, R0, RZ, 0x3c, !PT ;  /* 0x000000001b007212 */ /* 0x000fe200078e3cff */
[----:B------:R-:W-:Y:S06]  /*167b0*/  @!P0 BRA `(.L_x_14120) ;  /* 0x0000000000048947 */ /* 0x000fec0003800000 */
[----:B------:R-:W-:Y:S01]  /*167c0*/  BPT.TRAP 0x1 ;  /* 0x000000040000795c */ /* 0x000fe20000300000 */
.L_x_14120:
[----:B------:R-:W-:Y:S01]  /*167d0*/  IMAD R5, R24, 0x8, R5 ;  /* 0x0000000818057824 */ /* 0x000fe200078e0205 */
[----:B------:R-:W-:-:S04]  /*167e0*/  SHF.L.U32 R0, R0, 0x1f, RZ ;  /* 0x0000001f00007819 */ /* 0x000fc800000006ff */
[----:B------:R-:W3:Y:S02]  /*167f0*/  SYNCS.PHASECHK.TRANS64.TRYWAIT P1, [R5+URZ+0x16840], R0 ;  /* 0x01684000050075a7 */ /* 0x000ee4000802017f */
[----:B---3--:R-:W-:Y:S05]  /*16800*/  @!P1 BRA `(.L_x_14121) ;  /* 0x0000004400b89947 */ /* 0x008fea0003800000 */
.L_x_14263:
[----:B------:R-:W-:Y:S05]  /*16810*/  @!P0 BRA `(.L_x_14122) ;  /* 0x0000000000048947 */ /* 0x000fea0003800000 */
[----:B------:R-:W-:Y:S01]  /*16820*/  BPT.TRAP 0x1 ;  /* 0x000000040000795c */ /* 0x000fe20000300000 */
.L_x_14122:
[----:B------:R-:W4:Y:S02]  /*16830*/  SYNCS.PHASECHK.TRANS64.TRYWAIT P1, [R3+URZ+0x16860], R2 ;  /* 0x01686002030075a7 */ /* 0x000f24000802017f */
[----:B----4-:R-:W-:Y:S05]  /*16840*/  @!P1 BRA `(.L_x_14123) ;  /* 0x0000004400bc9947 */ /* 0x010fea0003800000 */
.L_x_14264:
[----:B------:R-:W-:Y:S05]  /*16850*/  @!P0 BRA `(.L_x_14124) ;  /* 0x0000000000048947 */ /* 0x000fea0003800000 */
[----:B------:R-:W-:Y:S01]  /*16860*/  BPT.TRAP 0x1 ;  /* 0x000000040000795c */ /* 0x000fe20000300000 */
.L_x_14124:
[----:B------:R0:W0:Y:S02]  /*16870*/  SYNCS.PHASECHK.TRANS64.TRYWAIT P0, [R5+URZ+0x16860], R0 ;  /* 0x01686000050075a7 */ /* 0x000024000800017f */
[----:B0-----:R-:W-:Y:S05]  /*16880*/  @!P0 NANOSLEEP.SYNCS 0x989680 ;  /* 0x009896800000895d */ /* 0x001fea0003900000 */
[----:B------:R-:W0:Y:S02]  /*16890*/  @!P0 SYNCS.PHASECHK.TRANS64 P0, [R5+URZ+0x16860], R0 ;  /* 0x01686000050085a7 */ /* 0x000e24000800007f */
[----:B0-----:R-:W-:Y:S05]  /*168a0*/  @!P0 BRA `(.L_x_14124) ;  /* 0xfffffffc00f08947 */ /* 0x001fea000383ffff */
.L_x_14116:
[----:B------:R-:W-:Y:S05]  /*168b0*/  BSYNC B0 ;  /* 0x0000000000007941 */ /* 0x000fea0003800000 */
.L_x_14115:
[----:B------:R-:W-:Y:S05]  /*168c0*/  EXIT ;  /* 0x000000000000794d */ /* 0x000fea0003800000 */
.L_x_13948:
[----:B0-----:R-:W-:-:S04]  /*168d0*/  IMAD.U32 R3, RZ, RZ, UR45 ;  /* 0x0000002dff037e24 */ /* 0x001fc8000f8e00ff */
[----:B------:R0:W1:Y:S03]  /*168e0*/  SYNCS.PHASECHK.TRANS64.TRYWAIT P1, [R3+URZ+0x16800], R0 ;  /* 0x01680000030075a7 */ /* 0x000066000802017f */
[----:B-1----:R-:W-:Y:S05]  /*168f0*/  @!P1 NANOSLEEP.SYNCS 0x989680 ;  /* 0x009896800000995d */ /* 0x002fea0003900000 */
[----:B------:R-:W1:Y:S02]  /*16900*/  @!P1 SYNCS.PHASECHK.TRANS64 P1, [R3+URZ+0x16800], R0 ;  /* 0x01680000030095a7 */ /* 0x000e64000802007f */
[----:B-1----:R-:W-:Y:S05]  /*16910*/  @!P1 BRA `(.L_x_13948) ;  /* 0xfffffffc00ec9947 */ /* 0x002fea000383ffff */
[----:B------:R-:W-:Y:S05]  /*16920*/  BRA `(.L_x_14125) ;  /* 0xfffffeb000487947 */ /* 0x000fea000383ffff */
.L_x_13952:
[----:B-1----:R1:W2:Y:S02]  /*16930*/  SYNCS.PHASECHK.TRANS64.TRYWAIT P1, [R13+URZ+0x16830], R0 ;  /* 0x016830000d0075a7 */ /* 0x0022a4000802017f */
[----:B--2---:R-:W-:Y:S05]  /*16940*/  @!P1 NANOSLEEP.SYNCS 0x989680 ;  /* 0x009896800000995d */ /* 0x004fea0003900000 */
[----:B------:R-:W2:Y:S02]  /*16950*/  @!P1 SYNCS.PHASECHK.TRANS64 P1, [R13+URZ+0x16830], R0 ;  /* 0x016830000d0095a7 */ /* 0x000ea4000802007f */
[----:B--2---:R-:W-:Y:S05]  /*16960*/  @!P1 BRA `(.L_x_13952) ;  /* 0xfffffffc00f09947 */ /* 0x004fea000383ffff */
[----:B------:R-:W-:Y:S05]  /*16970*/  BRA `(.L_x_13951) ;  /* 0xfffffeb000647947 */ /* 0x000fea000383ffff */
.L_x_13969:
[----:B-1----:R-:W-:-:S04]  /*16980*/  IMAD.U32 R7, RZ, RZ, UR6 ;  /* 0x00000006ff077e24 */ /* 0x002fc8000f8e00ff */
[----:B------:R1:W2:Y:S03]  /*16990*/  SYNCS.PHASECHK.TRANS64.TRYWAIT P1, [R7+URZ+0x16830], R6 ;  /* 0x01683006070075a7 */ /* 0x0002a6000802017f */
[----:B--2---:R-:W-:Y:S05]  /*169a0*/  @!P1 NANOSLEEP.SYNCS 0x989680 ;  /* 0x009896800000995d */ /* 0x004fea0003900000 */
[----:B------:R-:W2:Y:S02]  /*169b0*/  @!P1 SYNCS.PHASECHK.TRANS64 P1, [R7+URZ+0x16830], R6 ;  /* 0x01683006070095a7 */ /* 0x000ea4000802007f */
[----:B--2---:R-:W-:Y:S05]  /*169c0*/  @!P1 BRA `(.L_x_13969) ;  /* 0xfffffffc00ec9947 */ /* 0x004fea000383ffff */
[----:B------:R-:W-:Y:S05]  /*169d0*/  BRA `(.L_x_13966) ;  /* 0xfffffeec00007947 */ /* 0x000fea000383ffff */
.L_x_13973:
[----:B-1----:R-:W-:-:S04]  /*169e0*/  IMAD.U32 R7, RZ, RZ, UR6 ;  /* 0x00000006ff077e24 */ /* 0x002fc8000f8e00ff */
[----:B------:R1:W2:Y:S03]  /*169f0*/  SYNCS.PHASECHK.TRANS64.TRYWAIT P1, [R7+URZ+0x16850], R6 ;  /* 0x01685006070075a7 */ /* 0x0002a6000802017f */
[----:B--2---:R-:W-:Y:S05]  /*16a00*/  @!P1 NANOSLEEP.SYNCS 0x989680 ;  /* 0x009896800000995d */ /* 0x004fea0003900000 */
[----:B------:R-:W2:Y:S02]  /*16a10*/  @!P1 SYNCS.PHASECHK.TRANS64 P1, [R7+URZ+0x16850], R6 ;  /* 0x01685006070095a7 */ /* 0x000ea4000802007f */
[----:B--2---:R-:W-:Y:S05]  /*16a20*/  @!P1 BRA `(.L_x_13973) ;  /* 0xfffffffc00ec9947 */ /* 0x004fea000383ffff */
[----:B------:R-:W-:Y:S05]  /*16a30*/  BRA `(.L_x_13970) ;  /* 0xfffffeec007c7947 */ /* 0x000fea000383ffff */
.L_x_13992:
[----:B-1----:R-:W-:-:S04]  /*16a40*/  IMAD.U32 R7, RZ, RZ, UR6 ;  /* 0x00000006ff077e24 */ /* 0x002fc8000f8e00ff */
[----:B------:R1:W2:Y:S03]  /*16a50*/  SYNCS.PHASECHK.TRANS64.TRYWAIT P1, [R7+URZ+0x16830], R6 ;  /* 0x01683006070075a7 */ /* 0x0002a6000802017f */
[----:B--2---:R-:W-:Y:S05]  /*16a60*/  @!P1 NANOSLEEP.SYNCS 0x989680 ;  /* 0x009896800000995d */ /* 0x004fea0003900000 */
[----:B------:R-:W2:Y:S02]  /*16a70*/  @!P1 SYNCS.PHASECHK.TRANS64 P1, [R7+URZ+0x16830], R6 ;  /* 0x01683006070095a7 */ /* 0x000ea4000802007f */
[----:B--2---:R-:W-:Y:S05]  /*16a80*/  @!P1 BRA `(.L_x_13992) ;  /* 0xfffffffc00ec9947 */ /* 0x004fea000383ffff */
[----:B------:R-:W-:Y:S05]  /*16a90*/  BRA `(.L_x_13989) ;  /* 0xffffff2000f87947 */ /* 0x000fea000383ffff */
.L_x_13996:
[----:B-1----:R-:W-:-:S04]  /*16aa0*/  IMAD.U32 R7, RZ, RZ, UR6 ;  /* 0x00000006ff077e24 */ /* 0x002fc8000f8e00ff */
[----:B------:R1:W2:Y:S03]  /*16ab0*/  SYNCS.PHASECHK.TRANS64.TRYWAIT P1, [R7+URZ+0x16850], R6 ;  /* 0x01685006070075a7 */ /* 0x0002a6000802017f */
[----:B--2---:R-:W-:Y:S05]  /*16ac0*/  @!P1 NANOSLEEP.SYNCS 0x989680 ;  /* 0x009896800000995d */ /* 0x004fea0003900000 */
[----:B------:R-:W2:Y:S02]  /*16ad0*/  @!P1 SYNCS.PHASECHK.TRANS64 P1, [R7+URZ+0x16850], R6 ;  /* 0x01685006070095a7 */ /* 0x000ea4000802007f */
[----:B--2---:R-:W-:Y:S05]  /*16ae0*/  @!P1 BRA `(.L_x_13996) ;  /* 0xfffffffc00ec9947 */ /* 0x004fea000383ffff */
[----:B------:R-:W-:Y:S05]  /*16af0*/  BRA `(.L_x_13993) ;  /* 0xffffff2400747947 */ /* 0x000fea000383ffff */
.L_x_14004:
[----:B-1----:R-:W-:-:S04]  /*16b00*/  IMAD.U32 R7, RZ, RZ, UR6 ;  /* 0x00000006ff077e24 */ /* 0x002fc8000f8e00ff */
[----:B------:R1:W2:Y:S03]  /*16b10*/  SYNCS.PHASECHK.TRANS64.TRYWAIT P1, [R7+URZ+0x16830], R6 ;  /* 0x01683006070075a7 */ /* 0x0002a6000802017f */
[----:B--2---:R-:W-:Y:S05]  /*16b20*/  @!P1 NANOSLEEP.SYNCS 0x989680 ;  /* 0x009896800000995d */ /* 0x004fea0003900000 */
[----:B------:R-:W2:Y:S02]  /*16b30*/  @!P1 SYNCS.PHASECHK.TRANS64 P1, [R7+URZ+0x16830], R6 ;  /* 0x01683006070095a7 */ /* 0x000ea4000802007f */
[----:B--2---:R-:W-:Y:S05]  /*16b40*/  @!P1 BRA `(.L_x_14004) ;  /* 0xfffffffc00ec9947 */ /* 0x004fea000383ffff */
[----:B------:R-:W-:Y:S05]  /*16b50*/  BRA `(.L_x_14001) ;  /* 0xffffff4800207947 */ /* 0x000fea000383ffff */
.L_x_14008:
[----:B-1----:R-:W-:-:S04]  /*16b60*/  IMAD.U32 R7, RZ, RZ, UR6 ;  /* 0x00000006ff077e24 */ /* 0x002fc8000f8e00ff */
[----:B------:R1:W2:Y:S03]  /*16b70*/  SYNCS.PHASECHK.TRANS64.TRYWAIT P1, [R7+URZ+0x16850], R6 ;  /* 0x01685006070075a7 */ /* 0x0002a6000802017f */
[----:B--2---:R-:W-:Y:S05]  /*16b80*/  @!P1 NANOSLEEP.SYNCS 0x989680 ;  /* 0x009896800000995d */ /* 0x004fea0003900000 */
[----:B------:R-:W2:Y:S02]  /*16b90*/  @!P1 SYNCS.PHASECHK.TRANS64 P1, [R7+URZ+0x16850], R6 ;  /* 0x01685006070095a7 */ /* 0x000ea4000802007f */
[----:B--2---:R-:W-:Y:S05]  /*16ba0*/  @!P1 BRA `(.L_x_14008) ;  /* 0xfffffffc00ec9947 */ /* 0x004fea000383ffff */
[----:B------:R-:W-:Y:S05]  /*16bb0*/  BRA `(.L_x_14005) ;  /* 0xffffff4800907947 */ /* 0x000fea000383ffff */
.L_x_14023:
[----:B-1----:R-:W-:-:S04]  /*16bc0*/  IMAD.U32 R4, RZ, RZ, UR5 ;  /* 0x00000005ff047e24 */ /* 0x002fc8000f8e00ff */
[----:B------:R1:W2:Y:S03]  /*16bd0*/  SYNCS.PHASECHK.TRANS64.TRYWAIT P1, [R4+URZ+0x16850], R3 ;  /* 0x01685003040075a7 */ /* 0x0002a6000802017f */
[----:B--2---:R-:W-:Y:S05]  /*16be0*/  @!P1 NANOSLEEP.SYNCS 0x989680 ;  /* 0x009896800000995d */ /* 0x004fea0003900000 */
[----:B------:R-:W2:Y:S02]  /*16bf0*/  @!P1 SYNCS.PHASECHK.TRANS64 P1, [R4+URZ+0x16850], R3 ;  /* 0x01685003040095a7 */ /* 0x000ea4000802007f */
[----:B--2---:R-:W-:Y:S05]  /*16c00*/  @!P1 BRA `(.L_x_14023) ;  /* 0xfffffffc00ec9947 */ /* 0x004fea000383ffff */
[----:B------:R-:W-:Y:S05]  /*16c10*/  BRA `(.L_x_14022) ;  /* 0xffffff7c00407947 */ /* 0x000fea000383ffff */
.L_x_14062:
        /* <DEDUP_REMOVED lines=11> */
.L_x_14127:
[----:B------:R-:W-:Y:S05]  /*16cd0*/  BSYNC B0 ;  /* 0x0000000000007941 */ /* 0x000fea0003800000 */
.L_x_14126:
[----:B------:R-:W-:Y:S05]  /*16ce0*/  BRA `(.L_x_14128) ;  /* 0xffffffb800907947 */ /* 0x000fea000383ffff */
.L_x_14065:
[----:B0-----:R0:W2:Y:S02]  /*16cf0*/  SYNCS.PHASECHK.TRANS64.TRYWAIT P0, [R3+URZ+0x16840], R4 ;  /* 0x01684004030075a7 */ /* 0x0010a4000800017f */
[----:B--2---:R-:W-:Y:S05]  /*16d00*/  @!P0 NANOSLEEP.SYNCS 0x989680 ;  /* 0x009896800000895d */ /* 0x004fea0003900000 */
[----:B------:R-:W2:Y:S02]  /*16d10*/  @!P0 SYNCS.PHASECHK.TRANS64 P0, [R3+URZ+0x16840], R4 ;  /* 0x01684004030085a7 */ /* 0x000ea4000800007f */
[----:B--2---:R-:W-:Y:S05]  /*16d20*/  @!P0 BRA `(.L_x_14065) ;  /* 0xfffffffc00f08947 */ /* 0x004fea000383ffff */
[----:B------:R-:W-:Y:S05]  /*16d30*/  BRA `(.L_x_14129) ;  /* 0xffffffb800f07947 */ /* 0x000fea000383ffff */
.L_x_14066:
        /* <DEDUP_REMOVED lines=8> */
.L_x_14131:
[----:B------:R-:W-:Y:S05]  /*16dc0*/  BSYNC B0 ;  /* 0x0000000000007941 */ /* 0x000fea0003800000 */
.L_x_14130:
        /* <DEDUP_REMOVED lines=9> */
.L_x_14132:
[----:B------:R-:W-:Y:S02]  /*16e60*/  IMAD.MOV.U32 R13, RZ, RZ, R2 ;  /* 0x000000ffff0d7224 */ /* 0x000fe400078e0002 */
[----:B------:R-:W-:Y:S02]  /*16e70*/  IMAD.MOV.U32 R12, RZ, RZ, 0x1 ;  /* 0x00000001ff0c7424 */ /* 0x000fe400078e00ff */
[----:B------:R-:W-:-:S07]  /*16e80*/  IMAD.MOV.U32 R7, RZ, RZ, R14 ;  /* 0x000000ffff077224 */ /* 0x000fce00078e000e */
[----:B------:R-:W-:Y:S05]  /*16e90*/  WARPSYNC.COLLECTIVE R15, `(.L_x_14133) ;  /* 0x000000000f087348 */ /* 0x000fea0003c00000 */
[----:B------:R0:W1:Y:S02]  /*16ea0*/  SHFL.IDX P6, R14, R13, R12, R11 ;  /* 0x0000000c0d0e7389 */ /* 0x00006400000c000b */
[----:B01----:R-:W-:Y:S01]  /*16eb0*/  ENDCOLLECTIVE ;  /* 0x000000000000791b */ /* 0x003fe20003800000 */
.L_x_14133:
        /* <DEDUP_REMOVED lines=15> */
.L_x_14134:
[----:B------:R-:W-:Y:S02]  /*16fb0*/  @P1 IMAD R8, R5, 0x2, R22 ;  /* 0x0000000205081824 */ /* 0x000fe400078e0216 */
[----:B------:R-:W-:Y:S02]  /*16fc0*/  IMAD.MOV.U32 R13, RZ, RZ, R2 ;  /* 0x000000ffff0d7224 */ /* 0x000fe400078e0002 */
[----:B------:R-:W-:Y:S02]  /*16fd0*/  IMAD.MOV.U32 R12, RZ, RZ, 0x2 ;  /* 0x00000002ff0c7424 */ /* 0x000fe400078e00ff */
[----:B------:R-:W-:-:S07]  /*16fe0*/  IMAD.MOV.U32 R7, RZ, RZ, R14 ;  /* 0x000000ffff077224 */ /* 0x000fce00078e000e */
[----:B------:R-:W-:Y:S05]  /*16ff0*/  WARPSYNC.COLLECTIVE R15, `(.L_x_14135) ;  /* 0x000000000f087348 */ /* 0x000fea0003c00000 */
[----:B------:R0:W1:Y:S02]  /*17000*/  SHFL.IDX P6, R14, R13, R12, R11 ;  /* 0x0000000c0d0e7389 */ /* 0x00006400000c000b */
[----:B01----:R-:W-:Y:S01]  /*17010*/  ENDCOLLECTIVE ;  /* 0x000000000000791b */ /* 0x003fe20003800000 */
.L_x_14135:
        /* <DEDUP_REMOVED lines=15> */
.L_x_14136:
[----:B------:R-:W-:Y:S02]  /*17110*/  @P1 IMAD R8, R5, 0x2, R22 ;  /* 0x0000000205081824 */ /* 0x000fe400078e0216 */
[----:B------:R-:W-:Y:S02]  /*17120*/  IMAD.MOV.U32 R13, RZ, RZ, R2 ;  /* 0x000000ffff0d7224 */ /* 0x000fe400078e0002 */
[----:B------:R-:W-:Y:S02]  /*17130*/  IMAD.MOV.U32 R12, RZ, RZ, 0x3 ;  /* 0x00000003ff0c7424 */ /* 0x000fe400078e00ff */
[----:B------:R-:W-:-:S07]  /*17140*/  IMAD.MOV.U32 R7, RZ, RZ, R14 ;  /* 0x000000ffff077224 */ /* 0x000fce00078e000e */
[----:B------:R-:W-:Y:S05]  /*17150*/  WARPSYNC.COLLECTIVE R15, `(.L_x_14137) ;  /* 0x000000000f087348 */ /* 0x000fea0003c00000 */
[----:B------:R0:W1:Y:S02]  /*17160*/  SHFL.IDX P6, R14, R13, R12, R11 ;  /* 0x0000000c0d0e7389 */ /* 0x00006400000c000b */
[----:B01----:R-:W-:Y:S01]  /*17170*/  ENDCOLLECTIVE ;  /* 0x000000000000791b */ /* 0x003fe20003800000 */
.L_x_14137:
        /* <DEDUP_REMOVED lines=15> */
.L_x_14138:
[----:B------:R-:W-:Y:S02]  /*17270*/  @P1 IMAD R8, R5, 0x2, R22 ;  /* 0x0000000205081824 */ /* 0x000fe400078e0216 */
[----:B------:R-:W-:Y:S02]  /*17280*/  IMAD.MOV.U32 R13, RZ, RZ, R2 ;  /* 0x000000ffff0d7224 */ /* 0x000fe400078e0002 */
[----:B------:R-:W-:Y:S02]  /*17290*/  IMAD.MOV.U32 R12, RZ, RZ, 0x4 ;  /* 0x00000004ff0c7424 */ /* 0x000fe400078e00ff */
[----:B------:R-:W-:-:S07]  /*172a0*/  IMAD.MOV.U32 R7, RZ, RZ, R14 ;  /* 0x000000ffff077224 */ /* 0x000fce00078e000e */
[----:B------:R-:W-:Y:S05]  /*172b0*/  WARPSYNC.COLLECTIVE R15, `(.L_x_14139) ;  /* 0x000000000f087348 */ /* 0x000fea0003c00000 */
[----:B------:R0:W1:Y:S02]  /*172c0*/  SHFL.IDX P6, R14, R13, R12, R11 ;  /* 0x0000000c0d0e7389 */ /* 0x00006400000c000b */
[----:B01----:R-:W-:Y:S01]  /*172d0*/  ENDCOLLECTIVE ;  /* 0x000000000000791b */ /* 0x003fe20003800000 */
.L_x_14139:
        /* <DEDUP_REMOVED lines=15> */
.L_x_14140:
[----:B------:R-:W-:Y:S02]  /*173d0*/  @P1 IMAD R8, R5, 0x2, R22 ;  /* 0x0000000205081824 */ /* 0x000fe400078e0216 */
[----:B------:R-:W-:Y:S02]  /*173e0*/  IMAD.MOV.U32 R13, RZ, RZ, R2 ;  /* 0x000000ffff0d7224 */ /* 0x000fe400078e0002 */
[----:B------:R-:W-:Y:S02]  /*173f0*/  IMAD.MOV.U32 R12, RZ, RZ, 0x5 ;  /* 0x00000005ff0c7424 */ /* 0x000fe400078e00ff */
[----:B------:R-:W-:-:S07]  /*17400*/  IMAD.MOV.U32 R7, RZ, RZ, R14 ;  /* 0x000000ffff077224 */ /* 0x000fce00078e000e */
[----:B------:R-:W-:Y:S05]  /*17410*/  WARPSYNC.COLLECTIVE R15, `(.L_x_14141) ;  /* 0x000000000f087348 */ /* 0x000fea0003c00000 */
[----:B------:R0:W1:Y:S02]  /*17420*/  SHFL.IDX P6, R14, R13, R12, R11 ;  /* 0x0000000c0d0e7389 */ /* 0x00006400000c000b */
[----:B01----:R-:W-:Y:S01]  /*17430*/  ENDCOLLECTIVE ;  /* 0x000000000000791b */ /* 0x003fe20003800000 */
.L_x_14141:
        /* <DEDUP_REMOVED lines=15> */
.L_x_14142:
[----:B------:R-:W-:Y:S02]  /*17530*/  @P1 IMAD R8, R5, 0x2, R22 ;  /* 0x0000000205081824 */ /* 0x000fe400078e0216 */
[----:B------:R-:W-:Y:S02]  /*17540*/  IMAD.MOV.U32 R13, RZ, RZ, R2 ;  /* 0x000000ffff0d7224 */ /* 0x000fe400078e0002 */
[----:B------:R-:W-:Y:S02]  /*17550*/  IMAD.MOV.U32 R12, RZ, RZ, 0x6 ;  /* 0x00000006ff0c7424 */ /* 0x000fe400078e00ff */
[----:B------:R-:W-:-:S07]  /*17560*/  IMAD.MOV.U32 R7, RZ, RZ, R14 ;  /* 0x000000ffff077224 */ /* 0x000fce00078e000e */
[----:B------:R-:W-:Y:S05]  /*17570*/  WARPSYNC.COLLECTIVE R15, `(.L_x_14143) ;  /* 0x000000000f087348 */ /* 0x000fea0003c00000 */
[----:B------:R0:W1:Y:S02]  /*17580*/  SHFL.IDX P6, R14, R13, R12, R11 ;  /* 0x0000000c0d0e7389 */ /* 0x00006400000c000b */
[----:B01----:R-:W-:Y:S01]  /*17590*/  ENDCOLLECTIVE ;  /* 0x000000000000791b */ /* 0x003fe20003800000 */
.L_x_14143:
        /* <DEDUP_REMOVED lines=15> */
.L_x_14144:
[----:B------:R-:W-:Y:S02]  /*17690*/  @P1 IMAD R8, R5, 0x2, R22 ;  /* 0x0000000205081824 */ /* 0x000fe400078e0216 */
[----:B------:R-:W-:Y:S02]  /*176a0*/  IMAD.MOV.U32 R13, RZ, RZ, R2 ;  /* 0x000000ffff0d7224 */ /* 0x000fe400078e0002 */
[----:B------:R-:W-:Y:S02]  /*176b0*/  IMAD.MOV.U32 R12, RZ, RZ, 0x7 ;  /* 0x00000007ff0c7424 */ /* 0x000fe400078e00ff */
[----:B------:R-:W-:-:S07]  /*176c0*/  IMAD.MOV.U32 R7, RZ, RZ, R14 ;  /* 0x000000ffff077224 */ /* 0x000fce00078e000e */
[----:B------:R-:W-:Y:S05]  /*176d0*/  WARPSYNC.COLLECTIVE R15, `(.L_x_14145) ;  /* 0x000000000f087348 */ /* 0x000fea0003c00000 */
[----:B------:R0:W1:Y:S02]  /*176e0*/  SHFL.IDX P6, R14, R13, R12, R11 ;  /* 0x0000000c0d0e7389 */ /* 0x00006400000c000b */
[----:B01----:R-:W-:Y:S01]  /*176f0*/  ENDCOLLECTIVE ;  /* 0x000000000000791b */ /* 0x003fe20003800000 */
.L_x_14145:
        /* <DEDUP_REMOVED lines=10> */
.L_x_14146:
[----:B------:R-:W-:Y:S01]  /*177a0*/  @!PT LDS RZ, [RZ] ;  /* 0x00000000fffff984 */ /* 0x000fe20000000800 */
[----:B------:R-:W-:Y:S01]  /*177b0*/  @!PT LDS RZ, [RZ] ;  /* 0x00000000fffff984 */ /* 0x000fe20000000800 */
[----:B------:R-:W-:Y:S01]  /*177c0*/  @!PT LDS RZ, [RZ] ;  /* 0x00000000fffff984 */ /* 0x000fe20000000800 */
[----:B------:R0:W-:Y:S01]  /*177d0*/  @P1 LDGSTS.E.BYPASS.LTC128B.128 [R8+0x11400], desc[UR52][R6.64], !P2 ;  /* 0x1140000006081fae */ /* 0x0001e2000d101d74 */
[----:B------:R-:W-:Y:S01]  /*177e0*/  IMAD.MOV.U32 R0, RZ, RZ, R14 ;  /* 0x000000ffff007224 */ /* 0x000fe200078e000e */
[----:B------:R-:W-:Y:S06]  /*177f0*/  BRA `(.L_x_14147) ;  /* 0xffffffb800047947 */ /* 0x000fec000383ffff */
.L_x_14071:
        /* <DEDUP_REMOVED lines=9> */
.L_x_14148:
[C---:B------:R-:W-:Y:S01]  /*17890*/  VIADD R8, R26.reuse, 0x10 ;  /* 0x000000101a087836 */ /* 0x040fe20000000000 */
[----:B------:R-:W-:Y:S01]  /*178a0*/  ISETP.GE.AND P2, PT, R26, R3, PT ;  /* 0x000000031a00720c */ /* 0x000fe20003f46270 */
[----:B------:R-:W-:Y:S02]  /*178b0*/  IMAD.MOV.U32 R13, RZ, RZ, R4 ;  /* 0x000000ffff0d7224 */ /* 0x000fe400078e0004 */
[----:B------:R-:W-:-:S10]  /*178c0*/  IMAD.MOV.U32 R6, RZ, RZ, R14 ;  /* 0x000000ffff067224 */ /* 0x000fd400078e000e */
[----:B------:R-:W-:Y:S05]  /*178d0*/  WARPSYNC.COLLECTIVE R15, `(.L_x_14149) ;  /* 0x000000000f087348 */ /* 0x000fea0003c00000 */
[----:B------:R0:W1:Y:S02]  /*178e0*/  SHFL.IDX P6, R14, R13, R12, R11 ;  /* 0x0000000c0d0e7389 */ /* 0x00006400000c000b */
[----:B01----:R-:W-:Y:S01]  /*178f0*/  ENDCOLLECTIVE ;  /* 0x000000000000791b */ /* 0x003fe20003800000 */
.L_x_14149:
[----:B------:R-:W-:Y:S02]  /*17900*/  IMAD.MOV.U32 R13, RZ, RZ, R0 ;  /* 0x000000ffff0d7224 */ /* 0x000fe400078e0000 */
[----:B------:R-:W-:Y:S02]  /*17910*/  IMAD.MOV.U32 R12, RZ, RZ, 0x1 ;  /* 0x00000001ff0c7424 */ /* 0x000fe400078e00ff */
[----:B------:R-:W-:-:S07]  /*17920*/  IMAD.MOV.U32 R7, RZ, RZ, R14 ;  /* 0x000000ffff077224 */ /* 0x000fce00078e000e */
[----:B------:R-:W-:Y:S05]  /*17930*/  WARPSYNC.COLLECTIVE R15, `(.L_x_14150) ;  /* 0x000000000f087348 */ /* 0x000fea0003c00000 */
[----:B------:R0:W1:Y:S02]  /*17940*/  SHFL.IDX P6, R14, R13, R12, R11 ;  /* 0x0000000c0d0e7389 */ /* 0x00006400000c000b */
[----:B01----:R-:W-:Y:S01]  /*17950*/  ENDCOLLECTIVE ;  /* 0x000000000000791b */ /* 0x003fe20003800000 */
.L_x_14150:
        /* <DEDUP_REMOVED lines=15> */
.L_x_14151:
[----:B------:R-:W-:Y:S02]  /*17a50*/  IMAD.MOV.U32 R13, RZ, RZ, R0 ;  /* 0x000000ffff0d7224 */ /* 0x000fe400078e0000 */
[----:B------:R-:W-:Y:S02]  /*17a60*/  IMAD.MOV.U32 R12, RZ, RZ, 0x2 ;  /* 0x00000002ff0c7424 */ /* 0x000fe400078e00ff */
[----:B------:R-:W-:-:S07]  /*17a70*/  IMAD.MOV.U32 R7, RZ, RZ, R14 ;  /* 0x000000ffff077224 */ /* 0x000fce00078e000e */
[----:B------:R-:W-:Y:S05]  /*17a80*/  WARPSYNC.COLLECTIVE R15, `(.L_x_14152) ;  /* 0x000000000f087348 */ /* 0x000fea0003c00000 */
[----:B------:R0:W1:Y:S02]  /*17a90*/  SHFL.IDX P6, R14, R13, R12, R11 ;  /* 0x0000000c0d0e7389 */ /* 0x00006400000c000b */
[----:B01----:R-:W-:Y:S01]  /*17aa0*/  ENDCOLLECTIVE ;  /* 0x000000000000791b */ /* 0x003fe20003800000 */
.L_x_14152:
        /* <DEDUP_REMOVED lines=16> */
.L_x_14153:
[----:B------:R-:W-:Y:S02]  /*17bb0*/  IMAD.MOV.U32 R13, RZ, RZ, R0 ;  /* 0x000000ffff0d7224 */ /* 0x000fe400078e0000 */
[----:B------:R-:W-:Y:S02]  /*17bc0*/  IMAD.MOV.U32 R12, RZ, RZ, 0x3 ;  /* 0x00000003ff0c7424 */ /* 0x000fe400078e00ff */
[----:B------:R-:W-:-:S07]  /*17bd0*/  IMAD.MOV.U32 R7, RZ, RZ, R14 ;  /* 0x000000ffff077224 */ /* 0x000fce00078e000e */
[----:B------:R-:W-:Y:S05]  /*17be0*/  WARPSYNC.COLLECTIVE R15, `(.L_x_14154) ;  /* 0x000000000f087348 */ /* 0x000fea0003c00000 */
[----:B------:R0:W1:Y:S02]  /*17bf0*/  SHFL.IDX P6, R14, R13, R12, R11 ;  /* 0x0000000c0d0e7389 */ /* 0x00006400000c000b */
[----:B01----:R-:W-:Y:S01]  /*17c00*/  ENDCOLLECTIVE ;  /* 0x000000000000791b */ /* 0x003fe20003800000 */
.L_x_14154:
        /* <DEDUP_REMOVED lines=16> */
.L_x_14155:
[----:B------:R-:W-:Y:S02]  /*17d10*/  IMAD.MOV.U32 R13, RZ, RZ, R0 ;  /* 0x000000ffff0d7224 */ /* 0x000fe400078e0000 */
[----:B------:R-:W-:Y:S02]  /*17d20*/  IMAD.MOV.U32 R12, RZ, RZ, 0x4 ;  /* 0x00000004ff0c7424 */ /* 0x000fe400078e00ff */
[----:B------:R-:W-:-:S07]  /*17d30*/  IMAD.MOV.U32 R7, RZ, RZ, R14 ;  /* 0x000000ffff077224 */ /* 0x000fce00078e000e */
[----:B------:R-:W-:Y:S05]  /*17d40*/  WARPSYNC.COLLECTIVE R15, `(.L_x_14156) ;  /* 0x000000000f087348 */ /* 0x000fea0003c00000 */
[----:B------:R0:W1:Y:S02]  /*17d50*/  SHFL.IDX P6, R14, R13, R12, R11 ;  /* 0x0000000c0d0e7389 */ /* 0x00006400000c000b */
[----:B01----:R-:W-:Y:S01]  /*17d60*/  ENDCOLLECTIVE ;  /* 0x000000000000791b */ /* 0x003fe20003800000 */
.L_x_14156:
        /* <DEDUP_REMOVED lines=16> */
.L_x_14157:
[----:B------:R-:W-:Y:S02]  /*17e70*/  IMAD.MOV.U32 R13, RZ, RZ, R0 ;  /* 0x000000ffff0d7224 */ /* 0x000fe400078e0000 */
[----:B------:R-:W-:Y:S02]  /*17e80*/  IMAD.MOV.U32 R12, RZ, RZ, 0x5 ;  /* 0x00000005ff0c7424 */ /* 0x000fe400078e00ff */
[----:B------:R-:W-:-:S07]  /*17e90*/  IMAD.MOV.U32 R7, RZ, RZ, R14 ;  /* 0x000000ffff077224 */ /* 0x000fce00078e000e */
[----:B------:R-:W-:Y:S05]  /*17ea0*/  WARPSYNC.COLLECTIVE R15, `(.L_x_14158) ;  /* 0x000000000f087348 */ /* 0x000fea0003c00000 */
[----:B------:R0:W1:Y:S02]  /*17eb0*/  SHFL.IDX P6, R14, R13, R12, R11 ;  /* 0x0000000c0d0e7389 */ /* 0x00006400000c000b */
[----:B01----:R-:W-:Y:S01]  /*17ec0*/  ENDCOLLECTIVE ;  /* 0x000000000000791b */ /* 0x003fe20003800000 */
.L_x_14158:
        /* <DEDUP_REMOVED lines=16> */
.L_x_14159:
[----:B------:R-:W-:Y:S02]  /*17fd0*/  IMAD.MOV.U32 R13, RZ, RZ, R0 ;  /* 0x000000ffff0d7224 */ /* 0x000fe400078e0000 */
[----:B------:R-:W-:Y:S02]  /*17fe0*/  IMAD.MOV.U32 R12, RZ, RZ, 0x6 ;  /* 0x00000006ff0c7424 */ /* 0x000fe400078e00ff */
[----:B------:R-:W-:-:S07]  /*17ff0*/  IMAD.MOV.U32 R7, RZ, RZ, R14 ;  /* 0x000000ffff077224 */ /* 0x000fce00078e000e */
[----:B------:R-:W-:Y:S05]  /*18000*/  WARPSYNC.COLLECTIVE R15, `(.L_x_14160) ;  /* 0x000000000f087348 */ /* 0x000fea0003c00000 */
[----:B------:R0:W1:Y:S02]  /*18010*/  SHFL.IDX P6, R14, R13, R12, R11 ;  /* 0x0000000c0d0e7389 */ /* 0x00006400000c000b */
[----:B01----:R-:W-:Y:S01]  /*18020*/  ENDCOLLECTIVE ;  /* 0x000000000000791b */ /* 0x003fe20003800000 */
.L_x_14160:
        /* <DEDUP_REMOVED lines=16> */
.L_x_14161:
[----:B------:R-:W-:Y:S02]  /*18130*/  IMAD.MOV.U32 R13, RZ, RZ, R0 ;  /* 0x000000ffff0d7224 */ /* 0x000fe400078e0000 */
[----:B------:R-:W-:Y:S02]  /*18140*/  IMAD.MOV.U32 R12, RZ, RZ, 0x7 ;  /* 0x00000007ff0c7424 */ /* 0x000fe400078e00ff */
[----:B------:R-:W-:-:S07]  /*18150*/  IMAD.MOV.U32 R7, RZ, RZ, R14 ;  /* 0x000000ffff077224 */ /* 0x000fce00078e000e */
[----:B------:R-:W-:Y:S05]  /*18160*/  WARPSYNC.COLLECTIVE R15, `(.L_x_14162) ;  /* 0x000000000f087348 */ /* 0x000fea0003c00000 */
[----:B------:R0:W1:Y:S02]  /*18170*/  SHFL.IDX P6, R14, R13, R12, R11 ;  /* 0x0000000c0d0e7389 */ /* 0x00006400000c000b */
[----:B01----:R-:W-:Y:S01]  /*18180*/  ENDCOLLECTIVE ;  /* 0x000000000000791b */ /* 0x003fe20003800000 */
.L_x_14162:
[----:B------:R-:W-:-:S05]  /*18190*/  @!P1 LEA R7, P2, R28, R7, 0x1 ;  /* 0x000000071c079211 */ /* 0x000fca00078408ff */
[----:B------:R-:W-:-:S05]  /*181a0*/  @!P1 IMAD.X R6, RZ, RZ, R6, P2 ;  /* 0x000000ffff069224 */ /* 0x000fca00010e0606 */
[-C--:B------:R-:W-:Y:S01]  /*181b0*/  @!P1 LOP3.LUT R7, R7, R6.reuse, RZ, 0x3c, !PT ;  /* 0x0000000607079212 */ /* 0x080fe200078e3cff */
[----:B------:R-:W-:Y:S02]  /*181c0*/  IMAD.MOV.U32 R13, RZ, RZ, R4 ;  /* 0x000000ffff0d7224 */ /* 0x000fe400078e0004 */
[----:B------:R-:W-:Y:S01]  /*181d0*/  VIADD R4, R26, 0x70 ;  /* 0x000000701a047836 */ /* 0x000fe20000000000 */
[----:B------:R-:W-:-:S04]  /*181e0*/  @!P1 LOP3.LUT R6, R7, R6, RZ, 0x3c, !PT ;  /* 0x0000000607069212 */ /* 0x000fc800078e3cff */
[----:B------:R-:W-:Y:S01]  /*181f0*/  @!P1 LOP3.LUT R7, R7, R6, RZ, 0x3c, !PT ;  /* 0x0000000607079212 */ /* 0x000fe200078e3cff */
[----:B------:R-:W-:-:S07]  /*18200*/  IMAD.MOV.U32 R0, RZ, RZ, R14 ;  /* 0x000000ffff007224 */ /* 0x000fce00078e000e */
[----:B------:R-:W-:Y:S05]  /*18210*/  WARPSYNC.COLLECTIVE R15, `(.L_x_14163) ;  /* 0x000000000f087348 */ /* 0x000fea0003c00000 */
[----:B------:R0:W1:Y:S02]  /*18220*/  SHFL.IDX P6, R14, R13, R12, R11 ;  /* 0x0000000c0d0e7389 */ /* 0x00006400000c000b */
[----:B01----:R-:W-:Y:S01]  /*18230*/  ENDCOLLECTIVE ;  /* 0x000000000000791b */ /* 0x003fe20003800000 */
.L_x_14163:
        /* <DEDUP_REMOVED lines=11> */
.L_x_14164:
[----:B------:R-:W-:-:S05]  /*182f0*/  @!P1 LEA R6, P3, R28, R6, 0x1 ;  /* 0x000000061c069211 */ /* 0x000fca00078608ff */
[----:B------:R-:W-:Y:S02]  /*18300*/  @!P1 IMAD.X R7, RZ, RZ, R0, P3 ;  /* 0x000000ffff079224 */ /* 0x000fe400018e0600 */
[----:B------:R-:W-:-:S03]  /*18310*/  VIADD R0, R26, 0x80 ;  /* 0x000000801a007836 */ /* 0x000fc60000000000 */
[----:B------:R-:W-:Y:S01]  /*18320*/  @!PT LDS RZ, [RZ] ;  /* 0x00000000fffff984 */ /* 0x000fe20000000800 */
[----:B------:R-:W-:Y:S01]  /*18330*/  @!PT LDS RZ, [RZ] ;  /* 0x00000000fffff984 */ /* 0x000fe20000000800 */
[----:B------:R-:W-:Y:S01]  /*18340*/  @!PT LDS RZ, [RZ] ;  /* 0x00000000fffff984 */ /* 0x000fe20000000800 */
[----:B------:R0:W-:Y:S01]  /*18350*/  @!P1 LDGSTS.E.BYPASS.LTC128B.128 [R20+0xbc00], desc[UR52][R6.64], !P0 ;  /* 0x0bc0000006149fae */ /* 0x0001e2000c101d74 */
[----:B------:R-:W-:Y:S01]  /*18360*/  IMAD.MOV.U32 R13, RZ, RZ, R5 ;  /* 0x000000ffff0d7224 */ /* 0x000fe200078e0005 */
[----:B------:R-:W-:Y:S01]  /*18370*/  ISETP.GE.AND P1, PT, R0, R3, PT ;  /* 0x000000030000720c */ /* 0x000fe20003f26270 */
[----:B------:R-:W-:-:S12]  /*18380*/  IMAD.MOV.U32 R0, RZ, RZ, R14 ;  /* 0x000000ffff007224 */ /* 0x000fd800078e000e */
[----:B0-----:R-:W-:Y:S05]  /*18390*/  WARPSYNC.COLLECTIVE R15, `(.L_x_14165) ;  /* 0x000000000f087348 */ /* 0x001fea0003c00000 */
[----:B------:R1:W2:Y:S02]  /*183a0*/  SHFL.IDX P6, R14, R13, R12, R11 ;  /* 0x0000000c0d0e7389 */ /* 0x0002a400000c000b */
[----:B012---:R-:W-:Y:S01]  /*183b0*/  ENDCOLLECTIVE ;  /* 0x000000000000791b */ /* 0x007fe20003800000 */
.L_x_14165:
[----:B------:R-:W-:Y:S02]  /*183c0*/  IMAD.MOV.U32 R13, RZ, RZ, R2 ;  /* 0x000000ffff0d7224 */ /* 0x000fe400078e0002 */
[----:B------:R-:W-:Y:S02]  /*183d0*/  IMAD.MOV.U32 R12, RZ, RZ, 0x1 ;  /* 0x00000001ff0c7424 */ /* 0x000fe400078e00ff */
[----:B------:R-:W-:-:S07]  /*183e0*/  IMAD.MOV.U32 R4, RZ, RZ, R14 ;  /* 0x000000ffff047224 */ /* 0x000fce00078e000e */
[----:B------:R-:W-:Y:S05]  /*183f0*/  WARPSYNC.COLLECTIVE R15, `(.L_x_14166) ;  /* 0x000000000f087348 */ /* 0x000fea0003c00000 */
[----:B------:R0:W1:Y:S02]  /*18400*/  SHFL.IDX P6, R14, R13, R12, R11 ;  /* 0x0000000c0d0e7389 */ /* 0x00006400000c000b */
[----:B01----:R-:W-:Y:S01]  /*18410*/  ENDCOLLECTIVE ;  /* 0x000000000000791b */ /* 0x003fe20003800000 */
.L_x_14166:
[----:B------:R-:W-:-:S05]  /*18420*/  @!P1 LEA R4, P3, R28, R4, 0x1 ;  /* 0x000000041c049211 */ /* 0x000fca00078608ff */
[----:B------:R-:W-:Y:S02]  /*18430*/  @!P1 IMAD.X R0, RZ, RZ, R0, P3 ;  /* 0x000000ffff009224 */ /* 0x000fe400018e0600 */
[----:B------:R-:W-:Y:S02]  /*18440*/  @!P1 IMAD.MOV.U32 R6, RZ, RZ, R4 ;  /* 0x000000ffff069224 */ /* 0x000fe400078e0004 */
[----:B------:R-:W-:Y:S02]  /*18450*/  @!P1 IMAD.MOV.U32 R7, RZ, RZ, R0 ;  /* 0x000000ffff079224 */ /* 0x000fe400078e0000 */
[C---:B------:R-:W-:Y:S02]  /*18460*/  VIADD R0, R26.reuse, 0x90 ;  /* 0x000000901a007836 */ /* 0x040fe40000000000 */
[----:B------:R-:W-:Y:S01]  /*18470*/  IMAD.MOV.U32 R13, RZ, RZ, R5 ;  /* 0x000000ffff0d7224 */ /* 0x000fe200078e0005 */
[----:B------:R-:W-:Y:S01]  /*18480*/  @!PT LDS RZ, [RZ] ;  /* 0x00000000fffff984 */ /* 0x000fe20000000800 */
[----:B------:R-:W-:Y:S01]  /*18490*/  @!PT LDS RZ, [RZ] ;  /* 0x00000000fffff984 */ /* 0x000fe20000000800 */
[----:B------:R-:W-:Y:S01]  /*184a0*/  @!PT LDS RZ, [RZ] ;  /* 0x00000000fffff984 */ /* 0x000fe20000000800 */
[----:B------:R0:W-:Y:S01]  /*184b0*/  @!P1 LDGSTS.E.BYPASS.LTC128B.128 [R20+0xc400], desc[UR52][R6.64], !P0 ;  /* 0x0c40000006149fae */ /* 0x0001e2000c101d74 */
[----:B------:R-:W-:Y:S01]  /*184c0*/  VIADD R4, R26, 0xa0 ;  /* 0x000000a01a047836 */ /* 0x000fe20000000000 */
[----:B------:R-:W-:Y:S01]  /*184d0*/  ISETP.GE.AND P1, PT, R0, R3, PT ;  /* 0x000000030000720c */ /* 0x000fe20003f26270 */
[----:B------:R-:W-:-:S12]  /*184e0*/  IMAD.MOV.U32 R0, RZ, RZ, R14 ;  /* 0x000000ffff007224 */ /* 0x000fd800078e000e */
[----:B0-----:R-:W-:Y:S05]  /*184f0*/  WARPSYNC.COLLECTIVE R15, `(.L_x_14167) ;  /* 0x000000000f087348 */ /* 0x001fea0003c00000 */
[----:B------:R1:W2:Y:S02]  /*18500*/  SHFL.IDX P6, R14, R13, R12, R11 ;  /* 0x0000000c0d0e7389 */ /* 0x0002a400000c000b */
[----:B012---:R-:W-:Y:S01]  /*18510*/  ENDCOLLECTIVE ;  /* 0x000000000000791b */ /* 0x007fe20003800000 */
.L_x_14167:
[----:B------:R-:W-:Y:S02]  /*18520*/  IMAD.MOV.U32 R13, RZ, RZ, R2 ;  /* 0x000000ffff0d7224 */ /* 0x000fe400078e0002 */
[----:B------:R-:W-:Y:S02]  /*18530*/  IMAD.MOV.U32 R12, RZ, RZ, 0x2 ;  /* 0x00000002ff0c7424 */ /* 0x000fe400078e00ff */
[----:B------:R-:W-:-:S07]  /*18540*/  IMAD.MOV.U32 R6, RZ, RZ, R14 ;  /* 0x000000ffff067224 */ /* 0x000fce00078e000e */
[----:B------:R-:W-:Y:S05]  /*18550*/  WARPSYNC.COLLECTIVE R15, `(.L_x_14168) ;  /* 0x000000000f087348 */ /* 0x000fea0003c00000 */
[----:B------:R0:W1:Y:S02]  /*18560*/  SHFL.IDX P6, R14, R13, R12, R11 ;  /* 0x0000000c0d0e7389 */ /* 0x00006400000c000b */
[----:B01----:R-:W-:Y:S01]  /*18570*/  ENDCOLLECTIVE ;  /* 0x000000000000791b */ /* 0x003fe20003800000 */
.L_x_14168:
[----:B------:R-:W-:-:S05]  /*18580*/  @!P1 LEA R6, P2, R28, R6, 0x1 ;  /* 0x000000061c069211 */ /* 0x000fca00078408ff */
[----:B------:R-:W-:Y:S01]  /*18590*/  @!P1 IMAD.X R0, RZ, RZ, R0, P2 ;  /* 0x000000ffff009224 */ /* 0x000fe200010e0600 */
[----:B------:R-:W-:-:S03]  /*185a0*/  ISETP.GE.AND P2, PT, R4, R3, PT ;  /* 0x000000030400720c */ /* 0x000fc60003f46270 */
        /* <DEDUP_REMOVED lines=10> */
.L_x_14169:
[----:B------:R-:W-:Y:S02]  /*18650*/  IMAD.MOV.U32 R13, RZ, RZ, R2 ;  /* 0x000000ffff0d7224 */ /* 0x000fe400078e0002 */
[----:B------:R-:W-:Y:S02]  /*18660*/  IMAD.MOV.U32 R12, RZ, RZ, 0x3 ;  /* 0x00000003ff0c7424 */ /* 0x000fe400078e00ff */
[----:B------:R-:W-:-:S07]  /*18670*/  IMAD.MOV.U32 R6, RZ, RZ, R14 ;  /* 0x000000ffff067224 */ /* 0x000fce00078e000e */
[----:B------:R-:W-:Y:S05]  /*18680*/  WARPSYNC.COLLECTIVE R15, `(.L_x_14170) ;  /* 0x000000000f087348 */ /* 0x000fea0003c00000 */
[----:B------:R0:W1:Y:S02]  /*18690*/  SHFL.IDX P6, R14, R13, R12, R11 ;  /* 0x0000000c0d0e7389 */ /* 0x00006400000c000b */
[----:B01----:R-:W-:Y:S01]  /*186a0*/  ENDCOLLECTIVE ;  /* 0x000000000000791b */ /* 0x003fe20003800000 */
.L_x_14170:
        /* <DEDUP_REMOVED lines=12> */
.L_x_14171:
[----:B------:R-:W-:Y:S01]  /*18770*/  IMAD.MOV.U32 R2, RZ, RZ, R14 ;  /* 0x000000ffff027224 */ /* 0x000fe200078e000e */
[----:B------:R-:W-:Y:S06]  /*18780*/  BRA `(.L_x_14172) ;  /* 0xffffffb400e47947 */ /* 0x000fec000383ffff */
.L_x_14074:
[----:B0-----:R0:W1:Y:S02]  /*18790*/  SYNCS.PHASECHK.TRANS64.TRYWAIT P0, [R22+URZ+0x16820], R0 ;  /* 0x01682000160075a7 */ /* 0x001064000800017f */
[----:B-1----:R-:W-:Y:S05]  /*187a0*/  @!P0 NANOSLEEP.SYNCS 0x989680 ;  /* 0x009896800000895d */ /* 0x002fea0003900000 */
[----:B------:R-:W1:Y:S02]  /*187b0*/  @!P0 SYNCS.PHASECHK.TRANS64 P0, [R22+URZ+0x16820], R0 ;  /* 0x01682000160085a7 */ /* 0x000e64000800007f */
[----:B-1----:R-:W-:Y:S05]  /*187c0*/  @!P0 BRA `(.L_x_14074) ;  /* 0xfffffffc00f08947 */ /* 0x002fea000383ffff */
[----:B------:R-:W-:Y:S05]  /*187d0*/  BRA `(.L_x_14173) ;  /* 0xffffffb800407947 */ /* 0x000fea000383ffff */
.L_x_14079:
[----:B0-----:R0:W1:Y:S02]  /*187e0*/  SYNCS.PHASECHK.TRANS64.TRYWAIT P0, [R5+URZ+0x16840], R2 ;  /* 0x01684002050075a7 */ /* 0x001064000800017f */
[----:B-1----:R-:W-:Y:S05]  /*187f0*/  @!P0 NANOSLEEP.SYNCS 0x989680 ;  /* 0x009896800000895d */ /* 0x002fea0003900000 */
[----:B------:R-:W1:Y:S02]  /*18800*/  @!P0 SYNCS.PHASECHK.TRANS64 P0, [R5+URZ+0x16840], R2 ;  /* 0x01684002050085a7 */ /* 0x000e64000800007f */
[----:B-1----:R-:W-:Y:S05]  /*18810*/  @!P0 BRA `(.L_x_14079) ;  /* 0xfffffffc00f08947 */ /* 0x002fea000383ffff */
[----:B------:R-:W-:Y:S05]  /*18820*/  BRA `(.L_x_14174) ;  /* 0xffffffbc00187947 */ /* 0x000fea000383ffff */
.L_x_14080:
        /* <DEDUP_REMOVED lines=8> */
.L_x_14176:
[----:B------:R-:W-:Y:S05]  /*188b0*/  BSYNC B1 ;  /* 0x0000000000017941 */ /* 0x000fea0003800000 */
.L_x_14175:
        /* <DEDUP_REMOVED lines=9> */
.L_x_14177:
[----:B------:R-:W-:Y:S02]  /*18950*/  IMAD R8, R8, 0x2, R22 ;  /* 0x0000000208087824 */ /* 0x000fe400078e0216 */
[----:B------:R-:W-:Y:S02]  /*18960*/  IMAD.MOV.U32 R13, RZ, RZ, R10 ;  /* 0x000000ffff0d7224 */ /* 0x000fe400078e000a */
[----:B------:R-:W-:Y:S02]  /*18970*/  IMAD.MOV.U32 R12, RZ, RZ, 0x1 ;  /* 0x00000001ff0c7424 */ /* 0x000fe400078e00ff */
[----:B------:R-:W-:-:S07]  /*18980*/  IMAD.MOV.U32 R2, RZ, RZ, R14 ;  /* 0x000000ffff027224 */ /* 0x000fce00078e000e */
[----:B------:R-:W-:Y:S05]  /*18990*/  WARPSYNC.COLLECTIVE R15, `(.L_x_14178) ;  /* 0x000000000f087348 */ /* 0x000fea0003c00000 */
[----:B------:R0:W1:Y:S02]  /*189a0*/  SHFL.IDX P6, R14, R13, R12, R11 ;  /* 0x0000000c0d0e7389 */ /* 0x00006400000c000b */
[----:B01----:R-:W-:Y:S01]  /*189b0*/  ENDCOLLECTIVE ;  /* 0x000000000000791b */ /* 0x003fe20003800000 */
.L_x_14178:
        /* <DEDUP_REMOVED lines=11> */
.L_x_14179:
[----:B------:R-:W-:Y:S02]  /*18a70*/  IMAD.MOV.U32 R13, RZ, RZ, R10 ;  /* 0x000000ffff0d7224 */ /* 0x000fe400078e000a */
[----:B------:R-:W-:Y:S02]  /*18a80*/  IMAD.MOV.U32 R12, RZ, RZ, 0x2 ;  /* 0x00000002ff0c7424 */ /* 0x000fe400078e00ff */
[----:B------:R-:W-:-:S07]  /*18a90*/  IMAD.MOV.U32 R2, RZ, RZ, R14 ;  /* 0x000000ffff027224 */ /* 0x000fce00078e000e */
[----:B------:R-:W-:Y:S05]  /*18aa0*/  WARPSYNC.COLLECTIVE R15, `(.L_x_14180) ;  /* 0x000000000f087348 */ /* 0x000fea0003c00000 */
[----:B------:R0:W1:Y:S02]  /*18ab0*/  SHFL.IDX P6, R14, R13, R12, R11 ;  /* 0x0000000c0d0e7389 */ /* 0x00006400000c000b */
[----:B01----:R-:W-:Y:S01]  /*18ac0*/  ENDCOLLECTIVE ;  /* 0x000000000000791b */ /* 0x003fe20003800000 */
.L_x_14180:
        /* <DEDUP_REMOVED lines=11> */
.L_x_14181:
[----:B------:R-:W-:Y:S02]  /*18b80*/  IMAD.MOV.U32 R13, RZ, RZ, R10 ;  /* 0x000000ffff0d7224 */ /* 0x000fe400078e000a */
[----:B------:R-:W-:Y:S02]  /*18b90*/  IMAD.MOV.U32 R12, RZ, RZ, 0x3 ;  /* 0x00000003ff0c7424 */ /* 0x000fe400078e00ff */
[----:B------:R-:W-:-:S07]  /*18ba0*/  IMAD.MOV.U32 R2, RZ, RZ, R14 ;  /* 0x000000ffff027224 */ /* 0x000fce00078e000e */
[----:B------:R-:W-:Y:S05]  /*18bb0*/  WARPSYNC.COLLECTIVE R15, `(.L_x_14182) ;  /* 0x000000000f087348 */ /* 0x000fea0003c00000 */
[----:B------:R0:W1:Y:S02]  /*18bc0*/  SHFL.IDX P6, R14, R13, R12, R11 ;  /* 0x0000000c0d0e7389 */ /* 0x00006400000c000b */
[----:B01----:R-:W-:Y:S01]  /*18bd0*/  ENDCOLLECTIVE ;  /* 0x000000000000791b */ /* 0x003fe20003800000 */
.L_x_14182:
        /* <DEDUP_REMOVED lines=11> */
.L_x_14183:
[----:B------:R-:W-:Y:S02]  /*18c90*/  IMAD.MOV.U32 R13, RZ, RZ, R10 ;  /* 0x000000ffff0d7224 */ /* 0x000fe400078e000a */
[----:B------:R-:W-:Y:S02]  /*18ca0*/  IMAD.MOV.U32 R12, RZ, RZ, 0x4 ;  /* 0x00000004ff0c7424 */ /* 0x000fe400078e00ff */
[----:B------:R-:W-:-:S07]  /*18cb0*/  IMAD.MOV.U32 R2, RZ, RZ, R14 ;  /* 0x000000ffff027224 */ /* 0x000fce00078e000e */
[----:B------:R-:W-:Y:S05]  /*18cc0*/  WARPSYNC.COLLECTIVE R15, `(.L_x_14184) ;  /* 0x000000000f087348 */ /* 0x000fea0003c00000 */
[----:B------:R0:W1:Y:S02]  /*18cd0*/  SHFL.IDX P6, R14, R13, R12, R11 ;  /* 0x0000000c0d0e7389 */ /* 0x00006400000c000b */
[----:B01----:R-:W-:Y:S01]  /*18ce0*/  ENDCOLLECTIVE ;  /* 0x000000000000791b */ /* 0x003fe20003800000 */
.L_x_14184:
        /* <DEDUP_REMOVED lines=11> */
.L_x_14185:
[----:B------:R-:W-:Y:S02]  /*18da0*/  IMAD.MOV.U32 R13, RZ, RZ, R10 ;  /* 0x000000ffff0d7224 */ /* 0x000fe400078e000a */
[----:B------:R-:W-:Y:S02]  /*18db0*/  IMAD.MOV.U32 R12, RZ, RZ, 0x5 ;  /* 0x00000005ff0c7424 */ /* 0x000fe400078e00ff */
[----:B------:R-:W-:-:S07]  /*18dc0*/  IMAD.MOV.U32 R2, RZ, RZ, R14 ;  /* 0x000000ffff027224 */ /* 0x000fce00078e000e */
[----:B------:R-:W-:Y:S05]  /*18dd0*/  WARPSYNC.COLLECTIVE R15, `(.L_x_14186) ;  /* 0x000000000f087348 */ /* 0x000fea0003c00000 */
[----:B------:R0:W1:Y:S02]  /*18de0*/  SHFL.IDX P6, R14, R13, R12, R11 ;  /* 0x0000000c0d0e7389 */ /* 0x00006400000c000b */
[----:B01----:R-:W-:Y:S01]  /*18df0*/  ENDCOLLECTIVE ;  /* 0x000000000000791b */ /* 0x003fe20003800000 */
.L_x_14186:
        /* <DEDUP_REMOVED lines=11> */
.L_x_14187:
[----:B------:R-:W-:Y:S02]  /*18eb0*/  IMAD.MOV.U32 R13, RZ, RZ, R10 ;  /* 0x000000ffff0d7224 */ /* 0x000fe400078e000a */
[----:B------:R-:W-:Y:S02]  /*18ec0*/  IMAD.MOV.U32 R12, RZ, RZ, 0x6 ;  /* 0x00000006ff0c7424 */ /* 0x000fe400078e00ff */
[----:B------:R-:W-:-:S07]  /*18ed0*/  IMAD.MOV.U32 R2, RZ, RZ, R14 ;  /* 0x000000ffff027224 */ /* 0x000fce00078e000e */
[----:B------:R-:W-:Y:S05]  /*18ee0*/  WARPSYNC.COLLECTIVE R15, `(.L_x_14188) ;  /* 0x000000000f087348 */ /* 0x000fea0003c00000 */
[----:B------:R0:W1:Y:S02]  /*18ef0*/  SHFL.IDX P6, R14, R13, R12, R11 ;  /* 0x0000000c0d0e7389 */ /* 0x00006400000c000b */
[----:B01----:R-:W-:Y:S01]  /*18f00*/  ENDCOLLECTIVE ;  /* 0x000000000000791b */ /* 0x003fe20003800000 */
.L_x_14188:
        /* <DEDUP_REMOVED lines=11> */
.L_x_14189:
[----:B------:R-:W-:Y:S02]  /*18fc0*/  IMAD.MOV.U32 R13, RZ, RZ, R10 ;  /* 0x000000ffff0d7224 */ /* 0x000fe400078e000a */
[----:B------:R-:W-:Y:S02]  /*18fd0*/  IMAD.MOV.U32 R12, RZ, RZ, 0x7 ;  /* 0x00000007ff0c7424 */ /* 0x000fe400078e00ff */
[----:B------:R-:W-:-:S07]  /*18fe0*/  IMAD.MOV.U32 R2, RZ, RZ, R14 ;  /* 0x000000ffff027224 */ /* 0x000fce00078e000e */
[----:B------:R-:W-:Y:S05]  /*18ff0*/  WARPSYNC.COLLECTIVE R15, `(.L_x_14190) ;  /* 0x000000000f087348 */ /* 0x000fea0003c00000 */
[----:B------:R0:W1:Y:S02]  /*19000*/  SHFL.IDX P6, R14, R13, R12, R11 ;  /* 0x0000000c0d0e7389 */ /* 0x00006400000c000b */
[----:B01----:R-:W-:Y:S01]  /*19010*/  ENDCOLLECTIVE ;  /* 0x000000000000791b */ /* 0x003fe20003800000 */
.L_x_14190:
        /* <DEDUP_REMOVED lines=11> */
.L_x_14191:
[----:B------:R-:W-:Y:S01]  /*190d0*/  IMAD.MOV.U32 R2, RZ, RZ, R14 ;  /* 0x000000ffff027224 */ /* 0x000fe200078e000e */
[----:B------:R-:W-:Y:S06]  /*190e0*/  BRA `(.L_x_14192) ;  /* 0xffffffb800087947 */ /* 0x000fec000383ffff */
.L_x_14085:
[----:B-1----:R1:W2:Y:S02]  /*190f0*/  SYNCS.PHASECHK.TRANS64.TRYWAIT P0, [R5+URZ+0x16860], R2 ;  /* 0x01686002050075a7 */ /* 0x0022a4000800017f */
[----:B--2---:R-:W-:Y:S05]  /*19100*/  @!P0 NANOSLEEP.SYNCS 0x989680 ;  /* 0x009896800000895d */ /* 0x004fea0003900000 */
[----:B------:R-:W2:Y:S02]  /*19110*/  @!P0 SYNCS.PHASECHK.TRANS64 P0, [R5+URZ+0x16860], R2 ;  /* 0x01686002050085a7 */ /* 0x000ea4000800007f */
[----:B--2---:R-:W-:Y:S05]  /*19120*/  @!P0 BRA `(.L_x_14085) ;  /* 0xfffffffc00f08947 */ /* 0x004fea000383ffff */
[----:B------:R-:W-:Y:S05]  /*19130*/  BRA `(.L_x_14193) ;  /* 0xffffffb800607947 */ /* 0x000fea000383ffff */
.L_x_14086:
        /* <DEDUP_REMOVED lines=8> */
.L_x_14195:
[----:B------:R-:W-:Y:S05]  /*191c0*/  BSYNC B1 ;  /* 0x0000000000017941 */ /* 0x000fea0003800000 */
.L_x_14194:
[----:B------:R-:W-:Y:S01]  /*191d0*/  IMAD.MOV.U32 R13, RZ, RZ, R17 ;  /* 0x000000ffff0d7224 */ /* 0x000fe200078e0011 */
[----:B------:R-:W-:Y:S01]  /*191e0*/  ISETP.LT.OR P2, PT, R8, 0x1, P1 ;  /* 0x000000010800780c */ /* 0x000fe20000f41670 */
        /* <DEDUP_REMOVED lines=8> */
.L_x_14196:
[----:B------:R-:W-:Y:S02]  /*19270*/  IMAD.MOV.U32 R13, RZ, RZ, R23 ;  /* 0x000000ffff0d7224 */ /* 0x000fe400078e0017 */
[----:B------:R-:W-:Y:S02]  /*19280*/  IMAD.MOV.U32 R12, RZ, RZ, 0x1 ;  /* 0x00000001ff0c7424 */ /* 0x000fe400078e00ff */
[----:B------:R-:W-:-:S07]  /*19290*/  IMAD.MOV.U32 R2, RZ, RZ, R14 ;  /* 0x000000ffff027224 */ /* 0x000fce00078e000e */
[----:B------:R-:W-:Y:S05]  /*192a0*/  WARPSYNC.COLLECTIVE R15, `(.L_x_14197) ;  /* 0x000000000f087348 */ /* 0x000fea0003c00000 */
[----:B------:R0:W1:Y:S02]  /*192b0*/  SHFL.IDX P6, R14, R13, R12, R11 ;  /* 0x0000000c0d0e7389 */ /* 0x00006400000c000b */
[----:B01----:R-:W-:Y:S01]  /*192c0*/  ENDCOLLECTIVE ;  /* 0x000000000000791b */ /* 0x003fe20003800000 */
.L_x_14197:
        /* <DEDUP_REMOVED lines=12> */
.L_x_14198:
[----:B------:R-:W-:Y:S02]  /*19390*/  IMAD.MOV.U32 R13, RZ, RZ, R23 ;  /* 0x000000ffff0d7224 */ /* 0x000fe400078e0017 */
[----:B------:R-:W-:Y:S02]  /*193a0*/  IMAD.MOV.U32 R12, RZ, RZ, 0x2 ;  /* 0x00000002ff0c7424 */ /* 0x000fe400078e00ff */
[----:B------:R-:W-:-:S07]  /*193b0*/  IMAD.MOV.U32 R2, RZ, RZ, R14 ;  /* 0x000000ffff027224 */ /* 0x000fce00078e000e */
[----:B------:R-:W-:Y:S05]  /*193c0*/  WARPSYNC.COLLECTIVE R15, `(.L_x_14199) ;  /* 0x000000000f087348 */ /* 0x000fea0003c00000 */
[----:B------:R0:W1:Y:S02]  /*193d0*/  SHFL.IDX P6, R14, R13, R12, R11 ;  /* 0x0000000c0d0e7389 */ /* 0x00006400000c000b */
[----:B01----:R-:W-:Y:S01]  /*193e0*/  ENDCOLLECTIVE ;  /* 0x000000000000791b */ /* 0x003fe20003800000 */
.L_x_14199:
        /* <DEDUP_REMOVED lines=12> */
.L_x_14200:
[----:B------:R-:W-:Y:S02]  /*194b0*/  IMAD.MOV.U32 R13, RZ, RZ, R23 ;  /* 0x000000ffff0d7224 */ /* 0x000fe400078e0017 */
[----:B------:R-:W-:Y:S02]  /*194c0*/  IMAD.MOV.U32 R12, RZ, RZ, 0x3 ;  /* 0x00000003ff0c7424 */ /* 0x000fe400078e00ff */
[----:B------:R-:W-:-:S07]  /*194d0*/  IMAD.MOV.U32 R2, RZ, RZ, R14 ;  /* 0x000000ffff027224 */ /* 0x000fce00078e000e */
[----:B------:R-:W-:Y:S05]  /*194e0*/  WARPSYNC.COLLECTIVE R15, `(.L_x_14201) ;  /* 0x000000000f087348 */ /* 0x000fea0003c00000 */
[----:B------:R0:W1:Y:S02]  /*194f0*/  SHFL.IDX P6, R14, R13, R12, R11 ;  /* 0x0000000c0d0e7389 */ /* 0x00006400000c000b */
[----:B01----:R-:W-:Y:S01]  /*19500*/  ENDCOLLECTIVE ;  /* 0x000000000000791b */ /* 0x003fe20003800000 */
.L_x_14201:
        /* <DEDUP_REMOVED lines=12> */
.L_x_14202:
[----:B------:R-:W-:Y:S02]  /*195d0*/  IMAD.MOV.U32 R13, RZ, RZ, R23 ;  /* 0x000000ffff0d7224 */ /* 0x000fe400078e0017 */
[----:B------:R-:W-:Y:S02]  /*195e0*/  IMAD.MOV.U32 R12, RZ, RZ, 0x4 ;  /* 0x00000004ff0c7424 */ /* 0x000fe400078e00ff */
[----:B------:R-:W-:-:S07]  /*195f0*/  IMAD.MOV.U32 R2, RZ, RZ, R14 ;  /* 0x000000ffff027224 */ /* 0x000fce00078e000e */
[----:B------:R-:W-:Y:S05]  /*19600*/  WARPSYNC.COLLECTIVE R15, `(.L_x_14203) ;  /* 0x000000000f087348 */ /* 0x000fea0003c00000 */
[----:B------:R0:W1:Y:S02]  /*19610*/  SHFL.IDX P6, R14, R13, R12, R11 ;  /* 0x0000000c0d0e7389 */ /* 0x00006400000c000b */
[----:B01----:R-:W-:Y:S01]  /*19620*/  ENDCOLLECTIVE ;  /* 0x000000000000791b */ /* 0x003fe20003800000 */
.L_x_14203:
        /* <DEDUP_REMOVED lines=12> */
.L_x_14204:
[----:B------:R-:W-:Y:S02]  /*196f0*/  IMAD.MOV.U32 R13, RZ, RZ, R23 ;  /* 0x000000ffff0d7224 */ /* 0x000fe400078e0017 */
[----:B------:R-:W-:Y:S02]  /*19700*/  IMAD.MOV.U32 R12, RZ, RZ, 0x5 ;  /* 0x00000005ff0c7424 */ /* 0x000fe400078e00ff */
[----:B------:R-:W-:-:S07]  /*19710*/  IMAD.MOV.U32 R2, RZ, RZ, R14 ;  /* 0x000000ffff027224 */ /* 0x000fce00078e000e */
[----:B------:R-:W-:Y:S05]  /*19720*/  WARPSYNC.COLLECTIVE R15, `(.L_x_14205) ;  /* 0x000000000f087348 */ /* 0x000fea0003c00000 */
[----:B------:R0:W1:Y:S02]  /*19730*/  SHFL.IDX P6, R14, R13, R12, R11 ;  /* 0x0000000c0d0e7389 */ /* 0x00006400000c000b */
[----:B01----:R-:W-:Y:S01]  /*19740*/  ENDCOLLECTIVE ;  /* 0x000000000000791b */ /* 0x003fe20003800000 */
.L_x_14205:
        /* <DEDUP_REMOVED lines=12> */
.L_x_14206:
[----:B------:R-:W-:Y:S02]  /*19810*/  IMAD.MOV.U32 R13, RZ, RZ, R23 ;  /* 0x000000ffff0d7224 */ /* 0x000fe400078e0017 */
[----:B------:R-:W-:Y:S02]  /*19820*/  IMAD.MOV.U32 R12, RZ, RZ, 0x6 ;  /* 0x00000006ff0c7424 */ /* 0x000fe400078e00ff */
[----:B------:R-:W-:-:S07]  /*19830*/  IMAD.MOV.U32 R2, RZ, RZ, R14 ;  /* 0x000000ffff027224 */ /* 0x000fce00078e000e */
[----:B------:R-:W-:Y:S05]  /*19840*/  WARPSYNC.COLLECTIVE R15, `(.L_x_14207) ;  /* 0x000000000f087348 */ /* 0x000fea0003c00000 */
[----:B------:R0:W1:Y:S02]  /*19850*/  SHFL.IDX P6, R14, R13, R12, R11 ;  /* 0x0000000c0d0e7389 */ /* 0x00006400000c000b */
[----:B01----:R-:W-:Y:S01]  /*19860*/  ENDCOLLECTIVE ;  /* 0x000000000000791b */ /* 0x003fe20003800000 */
.L_x_14207:
        /* <DEDUP_REMOVED lines=12> */
.L_x_14208:
[----:B------:R-:W-:Y:S02]  /*19930*/  IMAD.MOV.U32 R13, RZ, RZ, R23 ;  /* 0x000000ffff0d7224 */ /* 0x000fe400078e0017 */
[----:B------:R-:W-:Y:S02]  /*19940*/  IMAD.MOV.U32 R12, RZ, RZ, 0x7 ;  /* 0x00000007ff0c7424 */ /* 0x000fe400078e00ff */
[----:B------:R-:W-:-:S07]  /*19950*/  IMAD.MOV.U32 R2, RZ, RZ, R14 ;  /* 0x000000ffff027224 */ /* 0x000fce00078e000e */
[----:B------:R-:W-:Y:S05]  /*19960*/  WARPSYNC.COLLECTIVE R15, `(.L_x_14209) ;  /* 0x000000000f087348 */ /* 0x000fea0003c00000 */
[----:B------:R0:W1:Y:S02]  /*19970*/  SHFL.IDX P6, R14, R13, R12, R11 ;  /* 0x0000000c0d0e7389 */ /* 0x00006400000c000b */
[----:B01----:R-:W-:Y:S01]  /*19980*/  ENDCOLLECTIVE ;  /* 0x000000000000791b */ /* 0x003fe20003800000 */
.L_x_14209:
        /* <DEDUP_REMOVED lines=11> */
.L_x_14210:
[----:B------:R-:W-:Y:S01]  /*19a40*/  IMAD.MOV.U32 R2, RZ, RZ, R14 ;  /* 0x000000ffff027224 */ /* 0x000fe200078e000e */
[----:B------:R-:W-:Y:S06]  /*19a50*/  BRA `(.L_x_14211) ;  /* 0xffffffb4000c7947 */ /* 0x000fec000383ffff */
.L_x_14094:
[----:B0-----:R0:W1:Y:S02]  /*19a60*/  SYNCS.PHASECHK.TRANS64.TRYWAIT P0, [R0+URZ+0x16860], R3 ;  /* 0x01686003000075a7 */ /* 0x001064000800017f */
[----:B-1----:R-:W-:Y:S05]  /*19a70*/  @!P0 NANOSLEEP.SYNCS 0x989680 ;  /* 0x009896800000895d */ /* 0x002fea0003900000 */
[----:B------:R-:W1:Y:S02]  /*19a80*/  @!P0 SYNCS.PHASECHK.TRANS64 P0, [R0+URZ+0x16860], R3 ;  /* 0x01686003000085a7 */ /* 0x000e64000800007f */
[----:B-1----:R-:W-:Y:S05]  /*19a90*/  @!P0 BRA `(.L_x_14094) ;  /* 0xfffffffc00f08947 */ /* 0x002fea000383ffff */
[----:B------:R-:W-:Y:S05]  /*19aa0*/  BRA `(.L_x_14212) ;  /* 0xffffffb800307947 */ /* 0x000fea000383ffff */
.L_x_14095:
        /* <DEDUP_REMOVED lines=8> */
.L_x_14214:
[----:B------:R-:W-:Y:S05]  /*19b30*/  BSYNC B0 ;  /* 0x0000000000007941 */ /* 0x000fea0003800000 */
.L_x_14213:
        /* <DEDUP_REMOVED lines=9> */
.L_x_14215:
[----:B------:R-:W-:Y:S01]  /*19bd0*/  ULDC UR4, c[0x0][0x2f4] ;  /* 0x0000bd0000047ab9 */ /* 0x000fe20000000800 */
[----:B------:R-:W-:Y:S01]  /*19be0*/  IMAD R4, R4, 0x2, R22 ;  /* 0x0000000204047824 */ /* 0x000fe200078e0216 */
        /* <DEDUP_REMOVED lines=8> */
.L_x_14216:
        /* <DEDUP_REMOVED lines=11> */
.L_x_14217:
[----:B------:R-:W-:Y:S02]  /*19d20*/  IMAD.MOV.U32 R13, RZ, RZ, R23 ;  /* 0x000000ffff0d7224 */ /* 0x000fe400078e0017 */
[----:B------:R-:W-:Y:S02]  /*19d30*/  IMAD.MOV.U32 R12, RZ, RZ, 0x2 ;  /* 0x00000002ff0c7424 */ /* 0x000fe400078e00ff */
[----:B------:R-:W-:-:S07]  /*19d40*/  IMAD.MOV.U32 R9, RZ, RZ, R14 ;  /* 0x000000ffff097224 */ /* 0x000fce00078e000e */
[----:B------:R-:W-:Y:S05]  /*19d50*/  WARPSYNC.COLLECTIVE R15, `(.L_x_14218) ;  /* 0x000000000f087348 */ /* 0x000fea0003c00000 */
[----:B------:R0:W1:Y:S02]  /*19d60*/  SHFL.IDX P6, R14, R13, R12, R11 ;  /* 0x0000000c0d0e7389 */ /* 0x00006400000c000b */
[----:B01----:R-:W-:Y:S01]  /*19d70*/  ENDCOLLECTIVE ;  /* 0x000000000000791b */ /* 0x003fe20003800000 */
.L_x_14218:
        /* <DEDUP_REMOVED lines=12> */
.L_x_14219:
[----:B------:R-:W-:Y:S02]  /*19e40*/  IMAD.MOV.U32 R13, RZ, RZ, R23 ;  /* 0x000000ffff0d7224 */ /* 0x000fe400078e0017 */
[----:B------:R-:W-:Y:S02]  /*19e50*/  IMAD.MOV.U32 R12, RZ, RZ, 0x3 ;  /* 0x00000003ff0c7424 */ /* 0x000fe400078e00ff */
[----:B------:R-:W-:-:S07]  /*19e60*/  IMAD.MOV.U32 R10, RZ, RZ, R14 ;  /* 0x000000ffff0a7224 */ /* 0x000fce00078e000e */
[----:B------:R-:W-:Y:S05]  /*19e70*/  WARPSYNC.COLLECTIVE R15, `(.L_x_14220) ;  /* 0x000000000f087348 */ /* 0x000fea0003c00000 */
[----:B------:R0:W1:Y:S02]  /*19e80*/  SHFL.IDX P6, R14, R13, R12, R11 ;  /* 0x0000000c0d0e7389 */ /* 0x00006400000c000b */
[----:B01----:R-:W-:Y:S01]  /*19e90*/  ENDCOLLECTIVE ;  /* 0x000000000000791b */ /* 0x003fe20003800000 */
.L_x_14220:
        /* <DEDUP_REMOVED lines=12> */
.L_x_14221:
[----:B------:R-:W-:Y:S02]  /*19f60*/  IMAD.MOV.U32 R13, RZ, RZ, R23 ;  /* 0x000000ffff0d7224 */ /* 0x000fe400078e0017 */
[----:B------:R-:W-:Y:S02]  /*19f70*/  IMAD.MOV.U32 R12, RZ, RZ, 0x4 ;  /* 0x00000004ff0c7424 */ /* 0x000fe400078e00ff */
[----:B------:R-:W-:-:S07]  /*19f80*/  IMAD.MOV.U32 R9, RZ, RZ, R14 ;  /* 0x000000ffff097224 */ /* 0x000fce00078e000e */
[----:B------:R-:W-:Y:S05]  /*19f90*/  WARPSYNC.COLLECTIVE R15, `(.L_x_14222) ;  /* 0x000000000f087348 */ /* 0x000fea0003c00000 */
[----:B------:R0:W1:Y:S02]  /*19fa0*/  SHFL.IDX P6, R14, R13, R12, R11 ;  /* 0x0000000c0d0e7389 */ /* 0x00006400000c000b */
[----:B01----:R-:W-:Y:S01]  /*19fb0*/  ENDCOLLECTIVE ;  /* 0x000000000000791b */ /* 0x003fe20003800000 */
.L_x_14222:
        /* <DEDUP_REMOVED lines=12> */
.L_x_14223:
[----:B------:R-:W-:Y:S02]  /*1a080*/  IMAD.MOV.U32 R13, RZ, RZ, R23 ;  /* 0x000000ffff0d7224 */ /* 0x000fe400078e0017 */
[----:B------:R-:W-:Y:S02]  /*1a090*/  IMAD.MOV.U32 R12, RZ, RZ, 0x5 ;  /* 0x00000005ff0c7424 */ /* 0x000fe400078e00ff */
[----:B------:R-:W-:-:S07]  /*1a0a0*/  IMAD.MOV.U32 R10, RZ, RZ, R14 ;  /* 0x000000ffff0a7224 */ /* 0x000fce00078e000e */
[----:B------:R-:W-:Y:S05]  /*1a0b0*/  WARPSYNC.COLLECTIVE R15, `(.L_x_14224) ;  /* 0x000000000f087348 */ /* 0x000fea0003c00000 */
[----:B------:R0:W1:Y:S02]  /*1a0c0*/  SHFL.IDX P6, R14, R13, R12, R11 ;  /* 0x0000000c0d0e7389 */ /* 0x00006400000c000b */
[----:B01----:R-:W-:Y:S01]  /*1a0d0*/  ENDCOLLECTIVE ;  /* 0x000000000000791b */ /* 0x003fe20003800000 */
.L_x_14224:
        /* <DEDUP_REMOVED lines=12> */
.L_x_14225:
[----:B------:R-:W-:Y:S02]  /*1a1a0*/  IMAD.MOV.U32 R13, RZ, RZ, R23 ;  /* 0x000000ffff0d7224 */ /* 0x000fe400078e0017 */
[----:B------:R-:W-:Y:S02]  /*1a1b0*/  IMAD.MOV.U32 R12, RZ, RZ, 0x6 ;  /* 0x00000006ff0c7424 */ /* 0x000fe400078e00ff */
[----:B------:R-:W-:-:S07]  /*1a1c0*/  IMAD.MOV.U32 R9, RZ, RZ, R14 ;  /* 0x000000ffff097224 */ /* 0x000fce00078e000e */
[----:B------:R-:W-:Y:S05]  /*1a1d0*/  WARPSYNC.COLLECTIVE R15, `(.L_x_14226) ;  /* 0x000000000f087348 */ /* 0x000fea0003c00000 */
[----:B------:R0:W1:Y:S02]  /*1a1e0*/  SHFL.IDX P6, R14, R13, R12, R11 ;  /* 0x0000000c0d0e7389 */ /* 0x00006400000c000b */
[----:B01----:R-:W-:Y:S01]  /*1a1f0*/  ENDCOLLECTIVE ;  /* 0x000000000000791b */ /* 0x003fe20003800000 */
.L_x_14226:
        /* <DEDUP_REMOVED lines=12> */
.L_x_14227:
[----:B------:R-:W-:Y:S02]  /*1a2c0*/  IMAD.MOV.U32 R13, RZ, RZ, R23 ;  /* 0x000000ffff0d7224 */ /* 0x000fe400078e0017 */
[----:B------:R-:W-:Y:S01]  /*1a2d0*/  IMAD.MOV.U32 R12, RZ, RZ, 0x7 ;  /* 0x00000007ff0c7424 */ /* 0x000fe200078e00ff */
[----:B------:R-:W-:-:S13]  /*1a2e0*/  IADD3 R2, P1, R14, R5, RZ ;  /* 0x000000050e027210 */ /* 0x000fda0007f3e0ff */
[----:B------:R-:W-:Y:S05]  /*1a2f0*/  WARPSYNC.COLLECTIVE R15, `(.L_x_14228) ;  /* 0x000000000f087348 */ /* 0x000fea0003c00000 */
[----:B------:R0:W1:Y:S02]  /*1a300*/  SHFL.IDX P6, R14, R13, R12, R11 ;  /* 0x0000000c0d0e7389 */ /* 0x00006400000c000b */
[----:B01----:R-:W-:Y:S01]  /*1a310*/  ENDCOLLECTIVE ;  /* 0x000000000000791b */ /* 0x003fe20003800000 */
.L_x_14228:
        /* <DEDUP_REMOVED lines=10> */
.L_x_14229:
[----:B------:R-:W-:Y:S05]  /*1a3c0*/  BRA `(.L_x_14230) ;  /* 0xffffffb000e07947 */ /* 0x000fea000383ffff */
.L_x_14100:
        /* <DEDUP_REMOVED lines=8> */
.L_x_14232:
[----:B------:R-:W-:Y:S05]  /*1a450*/  BSYNC B0 ;  /* 0x0000000000007941 */ /* 0x000fea0003800000 */
.L_x_14231:
        /* <DEDUP_REMOVED lines=9> */
.L_x_14233:
        /* <DEDUP_REMOVED lines=18> */
.L_x_14234:
[----:B------:R-:W-:Y:S01]  /*1a610*/  IMAD.MOV.U32 R12, RZ, RZ, 0x2 ;  /* 0x00000002ff0c7424 */ /* 0x000fe200078e00ff */
[----:B------:R-:W-:-:S05]  /*1a620*/  SEL R4, R14, RZ, P1 ;  /* 0x000000ff0e047207 */ /* 0x000fca0000800000 */
[----:B------:R-:W-:-:S04]  /*1a630*/  IMAD.IADD R4, R17, 0x1, R4 ;  /* 0x0000000111047824 */ /* 0x000fc800078e0204 */
[----:B------:R-:W-:-:S07]  /*1a640*/  IMAD.MOV.U32 R13, RZ, RZ, R4 ;  /* 0x000000ffff0d7224 */ /* 0x000fce00078e0004 */
[----:B------:R-:W-:Y:S05]  /*1a650*/  WARPSYNC.COLLECTIVE R15, `(.L_x_14235) ;  /* 0x000000000f087348 */ /* 0x000fea0003c00000 */
[----:B------:R0:W1:Y:S02]  /*1a660*/  SHFL.UP P6, R14, R13, R12, R11 ;  /* 0x0400000c0d0e7389 */ /* 0x00006400000c000b */
[----:B01----:R-:W-:Y:S01]  /*1a670*/  ENDCOLLECTIVE ;  /* 0x000000000000791b */ /* 0x003fe20003800000 */
.L_x_14235:
[----:B------:R-:W-:Y:S01]  /*1a680*/  IMAD.MOV.U32 R12, RZ, RZ, 0x4 ;  /* 0x00000004ff0c7424 */ /* 0x000fe200078e00ff */
[----:B------:R-:W-:-:S05]  /*1a690*/  SEL R3, R14, RZ, P2 ;  /* 0x000000ff0e037207 */ /* 0x000fca0001000000 */
[----:B------:R-:W-:-:S04]  /*1a6a0*/  IMAD.IADD R6, R4, 0x1, R3 ;  /* 0x0000000104067824 */ /* 0x000fc800078e0203 */
[----:B------:R-:W-:-:S07]  /*1a6b0*/  IMAD.MOV.U32 R13, RZ, RZ, R6 ;  /* 0x000000ffff0d7224 */ /* 0x000fce00078e0006 */
[----:B------:R-:W-:Y:S05]  /*1a6c0*/  WARPSYNC.COLLECTIVE R15, `(.L_x_14236) ;  /* 0x000000000f087348 */ /* 0x000fea0003c00000 */
[----:B------:R0:W1:Y:S02]  /*1a6d0*/  SHFL.UP P6, R14, R13, R12, R11 ;  /* 0x0400000c0d0e7389 */ /* 0x00006400000c000b */
[----:B01----:R-:W-:Y:S01]  /*1a6e0*/  ENDCOLLECTIVE ;  /* 0x000000000000791b */ /* 0x003fe20003800000 */
.L_x_14236:
[----:B------:R-:W-:Y:S01]  /*1a6f0*/  IMAD.MOV.U32 R12, RZ, RZ, 0x8 ;  /* 0x00000008ff0c7424 */ /* 0x000fe200078e00ff */
[----:B------:R-:W-:-:S05]  /*1a700*/  SEL R3, R14, RZ, P3 ;  /* 0x000000ff0e037207 */ /* 0x000fca0001800000 */
[----:B------:R-:W-:-:S04]  /*1a710*/  IMAD.IADD R2, R6, 0x1, R3 ;  /* 0x0000000106027824 */ /* 0x000fc800078e0203 */
[----:B------:R-:W-:-:S07]  /*1a720*/  IMAD.MOV.U32 R13, RZ, RZ, R2 ;  /* 0x000000ffff0d7224 */ /* 0x000fce00078e0002 */
[----:B------:R-:W-:Y:S05]  /*1a730*/  WARPSYNC.COLLECTIVE R15, `(.L_x_14237) ;  /* 0x000000000f087348 */ /* 0x000fea0003c00000 */
[----:B------:R0:W1:Y:S02]  /*1a740*/  SHFL.UP P6, R14, R13, R12, R11 ;  /* 0x0400000c0d0e7389 */ /* 0x00006400000c000b */
[----:B01----:R-:W-:Y:S01]  /*1a750*/  ENDCOLLECTIVE ;  /* 0x000000000000791b */ /* 0x003fe20003800000 */
.L_x_14237:
[----:B------:R-:W-:Y:S01]  /*1a760*/  IMAD.MOV.U32 R12, RZ, RZ, 0x10 ;  /* 0x00000010ff0c7424 */ /* 0x000fe200078e00ff */
[----:B------:R-:W-:-:S05]  /*1a770*/  SEL R3, R14, RZ, P4 ;  /* 0x000000ff0e037207 */ /* 0x000fca0002000000 */
[----:B------:R-:W-:-:S04]  /*1a780*/  IMAD.IADD R3, R2, 0x1, R3 ;  /* 0x0000000102037824 */ /* 0x000fc800078e0203 */
[----:B------:R-:W-:-:S07]  /*1a790*/  IMAD.MOV.U32 R13, RZ, RZ, R3 ;  /* 0x000000ffff0d7224 */ /* 0x000fce00078e0003 */
[----:B------:R-:W-:Y:S05]  /*1a7a0*/  WARPSYNC.COLLECTIVE R15, `(.L_x_14238) ;  /* 0x000000000f087348 */ /* 0x000fea0003c00000 */
[----:B------:R0:W1:Y:S02]  /*1a7b0*/  SHFL.UP P6, R14, R13, R12, R11 ;  /* 0x0400000c0d0e7389 */ /* 0x00006400000c000b */
[----:B01----:R-:W-:Y:S01]  /*1a7c0*/  ENDCOLLECTIVE ;  /* 0x000000000000791b */ /* 0x003fe20003800000 */
.L_x_14238:
        /* <DEDUP_REMOVED lines=8> */
.L_x_14239:
[----:B------:R-:W-:Y:S05]  /*1a850*/  BRA `(.L_x_14240) ;  /* 0xffffffb000e87947 */ /* 0x000fea000383ffff */
.L_x_14105:
        /* <DEDUP_REMOVED lines=8> */
.L_x_14242:
[----:B------:R-:W-:Y:S05]  /*1a8e0*/  BSYNC B0 ;  /* 0x0000000000007941 */ /* 0x000fea0003800000 */
.L_x_14241:
        /* <DEDUP_REMOVED lines=8> */
.L_x_14243:
[----:B------:R-:W-:Y:S01]  /*1a970*/  IMAD.MOV.U32 R12, RZ, RZ, 0x4 ;  /* 0x00000004ff0c7424 */ /* 0x000fe200078e00ff */
[----:B------:R-:W-:-:S05]  /*1a980*/  SEL R2, R14, RZ, P2 ;  /* 0x000000ff0e027207 */ /* 0x000fca0001000000 */
[----:B------:R-:W-:-:S04]  /*1a990*/  IMAD.IADD R2, R13, 0x1, R2 ;  /* 0x000000010d027824 */ /* 0x000fc800078e0202 */
[----:B------:R-:W-:-:S07]  /*1a9a0*/  IMAD.MOV.U32 R13, RZ, RZ, R2 ;  /* 0x000000ffff0d7224 */ /* 0x000fce00078e0002 */
[----:B------:R-:W-:Y:S05]  /*1a9b0*/  WARPSYNC.COLLECTIVE R15, `(.L_x_14244) ;  /* 0x000000000f087348 */ /* 0x000fea0003c00000 */
[----:B------:R0:W1:Y:S02]  /*1a9c0*/  SHFL.UP P6, R14, R13, R12, R11 ;  /* 0x0400000c0d0e7389 */ /* 0x00006400000c000b */
[----:B01----:R-:W-:Y:S01]  /*1a9d0*/  ENDCOLLECTIVE ;  /* 0x000000000000791b */ /* 0x003fe20003800000 */
.L_x_14244:
[----:B------:R-:W-:Y:S01]  /*1a9e0*/  IMAD.MOV.U32 R12, RZ, RZ, 0x8 ;  /* 0x00000008ff0c7424 */ /* 0x000fe200078e00ff */
[----:B------:R-:W-:-:S05]  /*1a9f0*/  SEL R3, R14, RZ, P3 ;  /* 0x000000ff0e037207 */ /* 0x000fca0001800000 */
[----:B------:R-:W-:-:S04]  /*1aa00*/  IMAD.IADD R3, R2, 0x1, R3 ;  /* 0x0000000102037824 */ /* 0x000fc800078e0203 */
[----:B------:R-:W-:-:S07]  /*1aa10*/  IMAD.MOV.U32 R13, RZ, RZ, R3 ;  /* 0x000000ffff0d7224 */ /* 0x000fce00078e0003 */
[----:B------:R-:W-:Y:S05]  /*1aa20*/  WARPSYNC.COLLECTIVE R15, `(.L_x_14245) ;  /* 0x000000000f087348 */ /* 0x000fea0003c00000 */
[----:B------:R0:W1:Y:S02]  /*1aa30*/  SHFL.UP P6, R14, R13, R12, R11 ;  /* 0x0400000c0d0e7389 */ /* 0x00006400000c000b */
[----:B01----:R-:W-:Y:S01]  /*1aa40*/  ENDCOLLECTIVE ;  /* 0x000000000000791b */ /* 0x003fe20003800000 */
.L_x_14245:
[----:B------:R-:W-:Y:S01]  /*1aa50*/  IMAD.MOV.U32 R12, RZ, RZ, 0x10 ;  /* 0x00000010ff0c7424 */ /* 0x000fe200078e00ff */
[----:B------:R-:W-:-:S05]  /*1aa60*/  SEL R4, R14, RZ, P4 ;  /* 0x000000ff0e047207 */ /* 0x000fca0002000000 */
[----:B------:R-:W-:-:S04]  /*1aa70*/  IMAD.IADD R4, R3, 0x1, R4 ;  /* 0x0000000103047824 */ /* 0x000fc800078e0204 */
[----:B------:R-:W-:-:S07]  /*1aa80*/  IMAD.MOV.U32 R13, RZ, RZ, R4 ;  /* 0x000000ffff0d7224 */ /* 0x000fce00078e0004 */
[----:B------:R-:W-:Y:S05]  /*1aa90*/  WARPSYNC.COLLECTIVE R15, `(.L_x_14246) ;  /* 0x000000000f087348 */ /* 0x000fea0003c00000 */
[----:B------:R0:W1:Y:S02]  /*1aaa0*/  SHFL.UP P6, R14, R13, R12, R11 ;  /* 0x0400000c0d0e7389 */ /* 0x00006400000c000b */
[----:B01----:R-:W-:Y:S01]  /*1aab0*/  ENDCOLLECTIVE ;  /* 0x000000000000791b */ /* 0x003fe20003800000 */
.L_x_14246:
        /* <DEDUP_REMOVED lines=8> */
.L_x_14247:
[----:B------:R-:W-:Y:S05]  /*1ab40*/  BRA `(.L_x_14248) ;  /* 0xffffffb000c87947 */ /* 0x000fea000383ffff */
.L_x_14107:
[----:B------:R-:W-:Y:S01]  /*1ab50*/  BSSY B0, `(.L_x_14249) ;  /* 0x0000006000007945 */ /* 0x000fe20003800000 */
[----:B------:R-:W-:Y:S01]  /*1ab60*/  PLOP3.LUT P6, PT, P6, PT, PT, 0x8, 0x0 ;  /* 0x000000000000781c */ /* 0x000fe200037ce170 */
[----:B------:R-:W-:-:S12]  /*1ab70*/  IMAD.MOV.U32 R15, RZ, RZ, -0x1 ;  /* 0xffffffffff0f7424 */ /* 0x000fd800078e00ff */
[----:B01----:R-:W-:Y:S05]  /*1ab80*/  WARPSYNC.COLLECTIVE R15, `(.L_x_14250) ;  /* 0x000000000f087348 */ /* 0x003fea0003c00000 */
[----:B------:R-:W-:Y:S01]  /*1ab90*/  VOTE.ANY R14, PT, P6 ;  /* 0x00000000000e7806 */ /* 0x000fe200030e0100 */
[----:B01----:R-:W-:Y:S06]  /*1aba0*/  ENDCOLLECTIVE ;  /* 0x000000000000791b */ /* 0x003fec0003800000 */
.L_x_14250:
[----:B------:R-:W-:Y:S05]  /*1abb0*/  BSYNC B0 ;  /* 0x0000000000007941 */ /* 0x000fea0003800000 */
.L_x_14249:
        /* <DEDUP_REMOVED lines=9> */
.L_x_14251:
[----:B------:R-:W-:Y:S01]  /*1ac50*/  IMAD.MOV.U32 R17, RZ, RZ, R14 ;  /* 0x000000ffff117224 */ /* 0x000fe200078e000e */
[----:B------:R-:W-:Y:S06]  /*1ac60*/  BRA `(.L_x_14252) ;  /* 0xffffffb000b87947 */ /* 0x000fec000383ffff */
.L_x_14109:
[----:B------:R-:W-:Y:S01]  /*1ac70*/  BSSY B0, `(.L_x_14253) ;  /* 0x0000007000007945 */ /* 0x000fe20003800000 */
[----:B------:R-:W-:Y:S02]  /*1ac80*/  IMAD.MOV.U32 R13, RZ, RZ, R3 ;  /* 0x000000ffff0d7224 */ /* 0x000fe400078e0003 */
[----:B------:R-:W-:Y:S02]  /*1ac90*/  IMAD.MOV.U32 R11, RZ, RZ, 0x1f ;  /* 0x0000001fff0b7424 */ /* 0x000fe400078e00ff */
[----:B------:R-:W-:-:S07]  /*1aca0*/  IMAD.MOV.U32 R15, RZ, RZ, -0x1 ;  /* 0xffffffffff0f7424 */ /* 0x000fce00078e00ff */
[----:B0123--:R-:W-:Y:S05]  /*1acb0*/  WARPSYNC.COLLECTIVE R15, `(.L_x_14254) ;  /* 0x000000000f087348 */ /* 0x00ffea0003c00000 */
[----:B------:R4:W0:Y:S02]  /*1acc0*/  SHFL.IDX P6, R14, R13, R12, R11 ;  /* 0x0000000c0d0e7389 */ /* 0x00082400000c000b */
[----:B01234-:R-:W-:Y:S01]  /*1acd0*/  ENDCOLLECTIVE ;  /* 0x000000000000791b */ /* 0x01ffe20003800000 */
.L_x_14254:
[----:B------:R-:W-:Y:S05]  /*1ace0*/  BSYNC B0 ;  /* 0x0000000000007941 */ /* 0x000fea0003800000 */
.L_x_14253:
[----:B------:R-:W-:Y:S05]  /*1acf0*/  BRA `(.L_x_14108) ;  /* 0xffffffb000b07947 */ /* 0x000fea000383ffff */
.L_x_14113:
[----:B0-----:R0:W3:Y:S02]  /*1ad00*/  SYNCS.PHASECHK.TRANS64.TRYWAIT P0, [R5+URZ+0x16820], R0 ;  /* 0x01682000050075a7 */ /* 0x0010e4000800017f */
[----:B---3--:R-:W-:Y:S05]  /*1ad10*/  @!P0 NANOSLEEP.SYNCS 0x989680 ;  /* 0x009896800000895d */ /* 0x008fea0003900000 */
[----:B------:R-:W3:Y:S02]  /*1ad20*/  @!P0 SYNCS.PHASECHK.TRANS64 P0, [R5+URZ+0x16820], R0 ;  /* 0x01682000050085a7 */ /* 0x000ee4000800007f */
[----:B---3--:R-:W-:Y:S05]  /*1ad30*/  @!P0 BRA `(.L_x_14113) ;  /* 0xfffffffc00f08947 */ /* 0x008fea000383ffff */
[----:B------:R-:W-:Y:S05]  /*1ad40*/  BRA `(.L_x_14255) ;  /* 0xffffffb800287947 */ /* 0x000fea000383ffff */
.L_x_14114:
        /* <DEDUP_REMOVED lines=11> */
.L_x_14257:
[----:B------:R-:W-:Y:S05]  /*1ae00*/  BSYNC B0 ;  /* 0x0000000000007941 */ /* 0x000fea0003800000 */
.L_x_14256:
[----:B------:R-:W-:Y:S05]  /*1ae10*/  BRA `(.L_x_14258) ;  /* 0xffffffb800107947 */ /* 0x000fea000383ffff */
.L_x_14117:
[----:B------:R-:W-:Y:S01]  /*1ae20*/  BSSY B1, `(.L_x_14259) ;  /* 0x0000006000017945 */ /* 0x000fe20003800000 */
[----:B------:R-:W-:-:S07]  /*1ae30*/  IMAD.MOV.U32 R15, RZ, RZ, -0x1 ;  /* 0xffffffffff0f7424 */ /* 0x000fce00078e00ff */
[----:B012---:R-:W-:Y:S05]  /*1ae40*/  WARPSYNC.COLLECTIVE R15, `(.L_x_14260) ;  /* 0x000000000f0c7348 */ /* 0x007fea0003c00000 */
[----:B------:R-:W-:Y:S02]  /*1ae50*/  ELECT P6, UR62, PT ;  /* 0x00000000003e782f */ /* 0x000fe400038c0000 */
[----:B------:R-:W-:Y:S01]  /*1ae60*/  MOV R14, UR62 ;  /* 0x0000003e000e7c02 */ /* 0x000fe20008000f00 */
[----:B012---:R-:W-:Y:S10]  /*1ae70*/  ENDCOLLECTIVE ;  /* 0x000000000000791b */ /* 0x007ff40003800000 */
.L_x_14260:
[----:B------:R-:W-:Y:S05]  /*1ae80*/  BSYNC B1 ;  /* 0x0000000000017941 */ /* 0x000fea0003800000 */
.L_x_14259:
[----:B------:R-:W-:Y:S05]  /*1ae90*/  BRA `(.L_x_14261) ;  /* 0xffffffb800087947 */ /* 0x000fea000383ffff */
.L_x_14119:
[----:B0-----:R0:W3:Y:S02]  /*1aea0*/  SYNCS.PHASECHK.TRANS64.TRYWAIT P1, [R3+URZ+0x16840], R2 ;  /* 0x01684002030075a7 */ /* 0x0010e4000802017f */
[----:B---3--:R-:W-:Y:S05]  /*1aeb0*/  @!P1 NANOSLEEP.SYNCS 0x989680 ;  /* 0x009896800000995d */ /* 0x008fea0003900000 */
[----:B------:R-:W3:Y:S02]  /*1aec0*/  @!P1 SYNCS.PHASECHK.TRANS64 P1, [R3+URZ+0x16840], R2 ;  /* 0x01684002030095a7 */ /* 0x000ee4000802007f */
[----:B---3--:R-:W-:Y:S05]  /*1aed0*/  @!P1 BRA `(.L_x_14119) ;  /* 0xfffffffc00f09947 */ /* 0x008fea000383ffff */
[----:B------:R-:W-:Y:S05]  /*1aee0*/  BRA `(.L_x_14262) ;  /* 0xffffffb800287947 */ /* 0x000fea000383ffff */
.L_x_14121:
[----:B---3--:R3:W4:Y:S02]  /*1aef0*/  SYNCS.PHASECHK.TRANS64.TRYWAIT P1, [R5+URZ+0x16840], R0 ;  /* 0x01684000050075a7 */ /* 0x008724000802017f */
[----:B----4-:R-:W-:Y:S05]  /*1af00*/  @!P1 NANOSLEEP.SYNCS 0x989680 ;  /* 0x009896800000995d */ /* 0x010fea0003900000 */
[----:B------:R-:W4:Y:S02]  /*1af10*/  @!P1 SYNCS.PHASECHK.TRANS64 P1, [R5+URZ+0x16840], R0 ;  /* 0x01684000050095a7 */ /* 0x000f24000802007f */
[----:B----4-:R-:W-:Y:S05]  /*1af20*/  @!P1 BRA `(.L_x_14121) ;  /* 0xfffffffc00f09947 */ /* 0x010fea000383ffff */
[----:B------:R-:W-:Y:S05]  /*1af30*/  BRA `(.L_x_14263) ;  /* 0xffffffb800347947 */ /* 0x000fea000383ffff */
.L_x_14123:
[----:B----4-:R4:W0:Y:S02]  /*1af40*/  SYNCS.PHASECHK.TRANS64.TRYWAIT P1, [R3+URZ+0x16860], R2 ;  /* 0x01686002030075a7 */ /* 0x010824000802017f */
[----:B0-----:R-:W-:Y:S05]  /*1af50*/  @!P1 NANOSLEEP.SYNCS 0x989680 ;  /* 0x009896800000995d */ /* 0x001fea0003900000 */
[----:B------:R-:W0:Y:S02]  /*1af60*/  @!P1 SYNCS.PHASECHK.TRANS64 P1, [R3+URZ+0x16860], R2 ;  /* 0x01686002030095a7 */ /* 0x000e24000802007f */
[----:B0-----:R-:W-:Y:S05]  /*1af70*/  @!P1 BRA `(.L_x_14123) ;  /* 0xfffffffc00f09947 */ /* 0x001fea000383ffff */
[----:B------:R-:W-:Y:S05]  /*1af80*/  BRA `(.L_x_14264) ;  /* 0xffffffb800307947 */ /* 0x000fea000383ffff */
.L_x_14265:
        /* <DEDUP_REMOVED lines=15> */
.L_x_15866:


//--------------------- .text._ZN7cutlass13device_kernelIN5flash11enable_sm90INS1_16FlashAttnFwdSm90INS1_25CollectiveMainloopFwdSm90ILi2EN4cute5tupleIJNS5_1CILi1EEES8_S8_EEENS6_IJNS7_ILi192EEENS7_ILi128EEENS7_ILi64EEEEEELi64ENS_10bfloat16_tEfNS_4arch4Sm90ELb0ELb1ELb1ELb1ELb1ELb1ELb0ELb1ELb1ELb1ELb0ELb0EEENS1_21CollectiveEpilogueFwdINS6_IJSA_SC_SB_EEES9_SE_SG_Li384ELb1ELb1ELb0ELb0EEENS1_36VarlenDynamicPersistentTileSchedulerILi192ELi128ELi384ELi128ELb0ELb1ELb1ELb1ELb0ELb1EEEEEEEEEvNT_6ParamsE --------------------------
	.section	.text._ZN7cutlass13device_kernelIN5flash11enable_sm90INS1_16FlashAttnFwdSm90INS1_25CollectiveMainloopFwdSm90ILi2EN4cute5tupleIJNS5_1CILi1EEES8_S8_EEENS6_IJNS7_ILi192EEENS7_ILi128EEENS7_ILi64EEEEEELi64ENS_10bfloat16_tEfNS_4arch4Sm90ELb0ELb1ELb1ELb1ELb1ELb1ELb0ELb1ELb1ELb1ELb0ELb0EEENS1_21CollectiveEpilogueFwdINS6_IJSA_SC_SB_EEES9_SE_SG_Li384ELb1ELb1ELb0ELb0EEENS1_36VarlenDynamicPersistentTileSchedulerILi192ELi128ELi384ELi128ELb0ELb1ELb1ELb1ELb0ELb1EEEEEEEEEvNT_6ParamsE,"ax",@progbits
	.align	128
.text._ZN7cutlass13device_kernelIN5flash11enable_sm90INS1_16FlashAttnFwdSm90INS1_25CollectiveMainloopFwdSm90ILi2EN4cute5tupleIJNS5_1CILi1EEES8_S8_EEENS6_IJNS7_ILi192EEENS7_ILi128EEENS7_ILi64EEEEEELi64ENS_10bfloat16_tEfNS_4arch4Sm90ELb0ELb1ELb1ELb1ELb1ELb1ELb0ELb1ELb1ELb1ELb0ELb0EEENS1_21CollectiveEpilogueFwdINS6_IJSA_SC_SB_EEES9_SE_SG_Li384ELb1ELb1ELb0ELb0EEENS1_36VarlenDynamicPersistentTileSchedulerILi192ELi128ELi384ELi128ELb0ELb1ELb1ELb1ELb0ELb1EEEEEEEEEvNT_6ParamsE:
        .type           _ZN7cutlass13device_kernelIN5flash11enable_sm90INS1_16FlashAttnFwdSm90INS1_25CollectiveMainloopFwdSm90ILi2EN4cute5tupleIJNS5_1CILi1EEES8_S8_EEENS6_IJNS7_ILi192EEENS7_ILi128EEENS7_ILi64EEEEEELi64ENS_10bfloat16_tEfNS_4arch4Sm90ELb0ELb1ELb1ELb1ELb1ELb1ELb0ELb1ELb1ELb1ELb0ELb0EEENS1_21CollectiveEpilogueFwdINS6_IJSA_SC_SB_EEES9_SE_SG_Li384ELb1ELb1ELb0ELb0EEENS1_36VarlenDynamicPersistentTileSchedulerILi192ELi128ELi384ELi128ELb0ELb1ELb1ELb1ELb0ELb1EEEEEEEEEvNT_6ParamsE,@function
        .size           _ZN7cutlass13device_kernelIN5flash11enable_sm90INS1_16FlashAttnFwdSm90INS1_25CollectiveMainloopFwdSm90ILi2EN4cute5tupleIJNS5_1CILi1EEES8_S8_EEENS6_IJNS7_ILi192EEENS7_ILi128EEENS7_ILi64EEEEEELi64ENS_10bfloat16_tEfNS_4arch4Sm90ELb0ELb1ELb1ELb1ELb1ELb1ELb0ELb1ELb1ELb1ELb0ELb0EEENS1_21CollectiveEpilogueFwdINS6_IJSA_SC_SB_EEES9_SE_SG_Li384ELb1ELb1ELb0ELb0EEENS1_36VarlenDynamicPersistentTileSchedulerILi192ELi128ELi384ELi128ELb0ELb1ELb1ELb1ELb0ELb1EEEEEEEEEvNT_6ParamsE,(.L_x_15867 - _ZN7cutlass13device_kernelIN5flash11enable_sm90INS1_16FlashAttnFwdSm90INS1_25CollectiveMainloopFwdSm90ILi2EN4cute5tupleIJNS5_1CILi1EEES8_S8_EEENS6_IJNS7_ILi192EEENS7_ILi128EEENS7_ILi64EEEEEELi64ENS_10bfloat16_tEfNS_4arch4Sm90ELb0ELb1ELb1ELb1ELb1ELb1ELb0ELb1ELb1ELb1ELb0ELb0EEENS1_21CollectiveEpilogueFwdINS6_IJSA_SC_SB_EEES9_SE_SG_Li384ELb1ELb1ELb0ELb0EEENS1_36VarlenDynamicPersistentTileSchedulerILi192ELi128ELi384ELi128ELb0ELb1ELb1ELb1ELb0ELb1EEEEEEEEEvNT_6ParamsE)
        .other          _ZN7cutlass13device_kernelIN5flash11enable_sm90INS1_16FlashAttnFwdSm90INS1_25CollectiveMainloopFwdSm90ILi2EN4cute5tupleIJNS5_1CILi1EEES8_S8_EEENS6_IJNS7_ILi192EEENS7_ILi128EEENS7_ILi64EEEEEELi64ENS_10bfloat16_tEfNS_4arch4Sm90ELb0ELb1ELb1ELb1ELb1ELb1ELb0ELb1ELb1ELb1ELb0ELb0EEENS1_21CollectiveEpilogueFwdINS6_IJSA_SC_SB_EEES9_SE_SG_Li384ELb1ELb1ELb0ELb0EEENS1_36VarlenDynamicPersistentTileSchedulerILi192ELi128ELi384ELi128ELb0ELb1ELb1ELb1ELb0ELb1EEEEEEEEEvNT_6ParamsE,@"STO_CUDA_ENTRY STV_DEFAULT"
_ZN7cutlass13device_kernelIN5flash11enable_sm90INS1_16FlashAttnFwdSm90INS1_25CollectiveMainloopFwdSm90ILi2EN4cute5tupleIJNS5_1CILi1EEES8_S8_EEENS6_IJNS7_ILi192EEENS7_ILi128EEENS7_ILi64EEEEEELi64ENS_10bfloat16_tEfNS_4arch4Sm90ELb0ELb1ELb1ELb1ELb1ELb1ELb0ELb1ELb1ELb1ELb0ELb0EEENS1_21CollectiveEpilogueFwdINS6_IJSA_SC_SB_EEES9_SE_SG_Li384ELb1ELb1ELb0ELb0EEENS1_36VarlenDynamicPersistentTileSchedulerILi192ELi128ELi384ELi128ELb0ELb1ELb1ELb1ELb0ELb1EEEEEEEEEvNT_6ParamsE:
        /* <DEDUP_REMOVED lines=18> */
.L_x_14267:
[----:B------:R-:W-:Y:S05]  /*0120*/  BSYNC B0 ;  /* 0x0000000000007941 */ /* 0x000fea0003800000 */
.L_x_14266:
        /* <DEDUP_REMOVED lines=41> */
.L_x_14268:
        /* <DEDUP_REMOVED lines=22> */
.L_x_14269:
        /* <DEDUP_REMOVED lines=18> */
.L_x_14270:
        /* <DEDUP_REMOVED lines=22> */
.L_x_14271:
        /* <DEDUP_REMOVED lines=22> */
.L_x_14272:
        /* <DEDUP_REMOVED lines=8> */
.L_x_14275:
        /* <DEDUP_REMOVED lines=22> */
[----:B------:R-:W-:Y:S01]  /*0ae0*/  IMAD.MOV.U32 R22, RZ, RZ, RZ ;  /* 0x000000ffff167224 */ /* 0x000fe200078e00ff */
[----:B------:R-:W-:Y:S01]  /*0af0*/  ULOP3.LUT UR39, UR37, 0x1, URZ, 0xfc, !UPT ;  /* 0x0000000125277892 */ /* 0x000fe2000f8efc3f */
[----:B------:R-:W-:Y:S01]  /*0b00*/  IMAD.MOV.U32 R154, RZ, RZ, RZ ;  /* 0x000000ffff9a7224 */ /* 0x000fe200078e00ff */
[----:B------:R-:W-:Y:S01]  /*0b10*/  UMOV UR36, URZ ;  /* 0x0000003f00247c82 */ /* 0x000fe20008000000 */
[----:B------:R-:W-:Y:S02]  /*0b20*/  IMAD.MOV.U32 R19, RZ, RZ, RZ ;  /* 0x000000ffff137224 */ /* 0x000fe400078e00ff */
[----:B0-----:R-:W-:-:S05]  /*0b30*/  VIADD R13, R0, 0xffffff80 ;  /* 0xffffff80000d7836 */ /* 0x001fca0000000000 */
[----:B------:R-:W-:-:S04]  /*0b40*/  SHF.R.S32.HI R0, RZ, 0x1f, R13 ;  /* 0x0000001fff007819 */ /* 0x000fc8000001140d */
[CC--:B------:R-:W-:Y:S02]  /*0b50*/  LEA.HI R3, R0.reuse, R13.reuse, RZ, 0x7 ;  /* 0x0000000d00037211 */ /* 0x0c0fe400078f38ff */
[CC--:B------:R-:W-:Y:S02]  /*0b60*/  LEA.HI R5, R0.reuse, R13.reuse, RZ, 0x5 ;  /* 0x0000000d00057211 */ /* 0x0c0fe400078f28ff */
[----:B------:R-:W-:Y:S02]  /*0b70*/  LOP3.LUT R4, R3, 0xffffff80, RZ, 0xc0, !PT ;  /* 0xffffff8003047812 */ /* 0x000fe400078ec0ff */
[----:B------:R-:W-:Y:S02]  /*0b80*/  SHF.R.S32.HI R12, RZ, 0x7, R3 ;  /* 0x00000007ff0c7819 */ /* 0x000fe40000011403 */
[----:B------:R-:W-:Y:S01]  /*0b90*/  SHF.R.S32.HI R14, RZ, 0x5, R5 ;  /* 0x00000005ff0e7819 */ /* 0x000fe20000011405 */
[----:B------:R-:W-:Y:S01]  /*0ba0*/  IMAD.IADD R11, R13, 0x1, -R4 ;  /* 0x000000010d0b7824 */ /* 0x000fe200078e0a04 */
[----:B------:R-:W-:Y:S01]  /*0bb0*/  LEA.HI R4, R0, R13, RZ, 0x4 ;  /* 0x0000000d00047211 */ /* 0x000fe200078f20ff */
[----:B------:R-:W-:-:S03]  /*0bc0*/  IMAD.HI R5, R12, 0x55555556, RZ ;  /* 0x555555560c057827 */ /* 0x000fc600078e02ff */
[----:B------:R-:W-:Y:S02]  /*0bd0*/  SHF.R.S32.HI R6, RZ, 0x1f, R11 ;  /* 0x0000001fff067819 */ /* 0x000fe4000001140b */
[----:B------:R-:W-:Y:S02]  /*0be0*/  SHF.R.S32.HI R7, RZ, 0x4, R4 ;  /* 0x00000004ff077819 */ /* 0x000fe40000011404 */
[----:B------:R-:W-:Y:S02]  /*0bf0*/  LEA.HI R8, R6, R11, RZ, 0x2 ;  /* 0x0000000b06087211 */ /* 0x000fe400078f10ff */
[C---:B------:R-:W-:Y:S02]  /*0c00*/  LOP3.LUT R3, R4.reuse, 0x3fffff0, RZ, 0xc0, !PT ;  /* 0x03fffff004037812 */ /* 0x040fe400078ec0ff */
[--C-:B------:R-:W-:Y:S02]  /*0c10*/  SHF.R.S32.HI R9, RZ, 0x2, R8.reuse ;  /* 0x00000002ff097819 */ /* 0x100fe40000011408 */
[----:B------:R-:W-:Y:S01]  /*0c20*/  SHF.R.S32.HI R10, RZ, 0x1f, R8 ;  /* 0x0000001fff0a7819 */ /* 0x000fe20000011408 */
[----:B------:R-:W-:Y:S01]  /*0c30*/  IMAD.IADD R3, R13, 0x1, -R3 ;  /* 0x000000010d037824 */ /* 0x000fe200078e0a03 */
[----:B------:R-:W-:-:S02]  /*0c40*/  LEA.HI R4, R4, R7, RZ, 0x1 ;  /* 0x0000000704047211 */ /* 0x000fc400078f08ff */
[----:B------:R-:W-:Y:S01]  /*0c50*/  LEA.HI R10, R10, R9, RZ, 0x3 ;  /* 0x000000090a0a7211 */ /* 0x000fe200078f18ff */
[----:B------:R-:W-:Y:S01]  /*0c60*/  IMAD R3, R14, 0x10, R3 ;  /* 0x000000100e037824 */ /* 0x000fe200078e0203 */
[----:B------:R-:W-:Y:S02]  /*0c70*/  LOP3.LUT R4, R4, 0x1ffffffe, RZ, 0xc0, !PT ;  /* 0x1ffffffe04047812 */ /* 0x000fe400078ec0ff */
[----:B------:R-:W-:Y:S02]  /*0c80*/  LOP3.LUT R10, R10, 0xfffffff8, RZ, 0xc0, !PT ;  /* 0xfffffff80a0a7812 */ /* 0x000fe400078ec0ff */
[----:B------:R-:W-:Y:S01]  /*0c90*/  LEA.HI R6, R6, R11, RZ, 0x5 ;  /* 0x0000000b06067211 */ /* 0x000fe200078f28ff */
[----:B------:R-:W-:Y:S01]  /*0ca0*/  IMAD.IADD R4, R7, 0x1, -R4 ;  /* 0x0000000107047824 */ /* 0x000fe200078e0a04 */
[----:B------:R-:W-:Y:S01]  /*0cb0*/  LEA.HI R5, R5, R5, RZ, 0x1 ;  /* 0x0000000505057211 */ /* 0x000fe200078f08ff */
[----:B------:R-:W-:Y:S01]  /*0cc0*/  IMAD.IADD R9, R9, 0x1, -R10 ;  /* 0x0000000109097824 */ /* 0x000fe200078e0a0a */
[----:B------:R-:W-:Y:S01]  /*0cd0*/  SHF.R.S32.HI R6, RZ, 0x5, R6 ;  /* 0x00000005ff067819 */ /* 0x000fe20000011406 */
[----:B------:R-:W-:Y:S01]  /*0ce0*/  IMAD R7, R3, 0x8, R4 ;  /* 0x0000000803077824 */ /* 0x000fe200078e0204 */
[CC--:B------:R-:W-:Y:S01]  /*0cf0*/  LEA.HI R3, R0.reuse, R13.reuse, RZ, 0x2 ;  /* 0x0000000d00037211 */ /* 0x0c0fe200078f10ff */
[----:B------:R-:W-:Y:S01]  /*0d00*/  IMAD R5, R5, -0x3, R12 ;  /* 0xfffffffd05057824 */ /* 0x000fe200078e020c */
[----:B------:R-:W-:Y:S01]  /*0d10*/  LEA.HI R4, R0, R13, RZ, 0x3 ;  /* 0x0000000d00047211 */ /* 0x000fe200078f18ff */
[----:B------:R-:W-:Y:S01]  /*0d20*/  IMAD R6, R6, 0x10, R9 ;  /* 0x0000001006067824 */ /* 0x000fe200078e0209 */
[----:B------:R-:W-:-:S02]  /*0d30*/  SHF.R.S32.HI R157, RZ, 0x2, R3 ;  /* 0x00000002ff9d7819 */ /* 0x000fc40000011403 */
[----:B------:R-:W-:Y:S01]  /*0d40*/  SHF.R.S32.HI R0, RZ, 0x1f, R3 ;  /* 0x0000001fff007819 */ /* 0x000fe20000011403 */
[----:B------:R-:W-:Y:S01]  /*0d50*/  IMAD R10, R5, 0x40, R6 ;  /* 0x00000040050a7824 */ /* 0x000fe200078e0206 */
[----:B------:R-:W-:Y:S01]  /*0d60*/  SHF.R.S32.HI R5, RZ, 0x3, R4 ;  /* 0x00000003ff057819 */ /* 0x000fe20000011404 */
[----:B------:R-:W-:Y:S01]  /*0d70*/  VIADD R6, R157, 0x60 ;  /* 0x000000609d067836 */ /* 0x000fe20000000000 */
[----:B------:R-:W-:Y:S02]  /*0d80*/  LOP3.LUT R4, R4, 0xfffffff8, RZ, 0xc0, !PT ;  /* 0xfffffff804047812 */ /* 0x000fe400078ec0ff */
[----:B------:R-:W-:Y:S01]  /*0d90*/  LEA.HI R0, R0, R157, RZ, 0x3 ;  /* 0x0000009d00007211 */ /* 0x000fe200078f18ff */
[----:B------:R-:W-:Y:S01]  /*0da0*/  STL [R1+0x5c], R10 ;  /* 0x00005c0a01007387 */ /* 0x000fe20000100800 */
[----:B------:R-:W-:Y:S01]  /*0db0*/  LOP3.LUT R3, R3, 0xfffffffc, RZ, 0xc0, !PT ;  /* 0xfffffffc03037812 */ /* 0x000fe200078ec0ff */
[----:B------:R-:W-:Y:S01]  /*0dc0*/  IMAD.IADD R9, R13, 0x1, -R4 ;  /* 0x000000010d097824 */ /* 0x000fe200078e0a04 */
[----:B------:R-:W-:Y:S01]  /*0dd0*/  LOP3.LUT R0, R0, 0xfffffff8, RZ, 0xc0, !PT ;  /* 0xfffffff800007812 */ /* 0x000fe200078ec0ff */
[----:B------:R-:W-:Y:S01]  /*0de0*/  IMAD.SHL.U32 R4, R6, 0x40, RZ ;  /* 0x0000004006047824 */ /* 0x000fe200078e00ff */
[----:B------:R-:W-:Y:S01]  /*0df0*/  SHF.R.S32.HI R5, RZ, 0x1f, R6 ;  /* 0x0000001fff057819 */ /* 0x000fe20000011406 */
[----:B------:R-:W-:Y:S01]  /*0e00*/  IMAD.SHL.U32 R9, R9, 0x8, RZ ;  /* 0x0000000809097824 */ /* 0x000fe200078e00ff */
[----:B------:R-:W-:Y:S01]  /*0e10*/  STL [R1+0x8], RZ ;  /* 0x000008ff01007387 */ /* 0x000fe20000100800 */
[----:B------:R-:W-:Y:S01]  /*0e20*/  IMAD.IADD R12, R13, 0x1, -R3 ;  /* 0x000000010d0c7824 */ /* 0x000fe200078e0a03 */
[----:B------:R-:W-:Y:S01]  /*0e30*/  LEA.HI R5, R5, R6, RZ, 0x3 ;  /* 0x0000000605057211 */ /* 0x000fe200078f18ff */
[----:B------:R-:W-:Y:S01]  /*0e40*/  IMAD.IADD R0, R157, 0x1, -R0 ;  /* 0x000000019d007824 */ /* 0x000fe200078e0a00 */
[----:B------:R-:W-:Y:S01]  /*0e50*/  STL [R1+0x50], R9 ;  /* 0x0000500901007387 */ /* 0x000fe20000100800 */
[C---:B------:R-:W-:Y:S01]  /*0e60*/  IMAD.SHL.U32 R152, R12.reuse, 0x4, RZ ;  /* 0x000000040c987824 */ /* 0x040fe200078e00ff */
[C---:B------:R-:W-:Y:S01]  /*0e70*/  LEA.HI R3, R12.reuse, R12, RZ, 0x1 ;  /* 0x0000000c0c037211 */ /* 0x040fe200078f08ff */
[----:B------:R-:W-:Y:S01]  /*0e80*/  IMAD.SHL.U32 R5, R5, 0x40, RZ ;  /* 0x0000004005057824 */ /* 0x000fe200078e00ff */
[----:B------:R0:W-:Y:S01]  /*0e90*/  STL [R1+0x40], R0 ;  /* 0x0000400001007387 */ /* 0x0001e20000100800 */
[----:B------:R-:W-:Y:S01]  /*0ea0*/  IMAD.SHL.U32 R16, R12, 0x8, RZ ;  /* 0x000000080c107824 */ /* 0x000fe200078e00ff */
[----:B------:R-:W-:Y:S01]  /*0eb0*/  LOP3.LUT R3, R3, 0x1ffffffe, RZ, 0xc0, !PT ;  /* 0x1ffffffe03037812 */ /* 0x000fe200078ec0ff */
[----:B------:R-:W-:Y:S01]  /*0ec0*/  VIADD R6, R152, 0x10 ;  /* 0x0000001098067836 */ /* 0x000fe20000000000 */
[----:B------:R-:W-:Y:S01]  /*0ed0*/  LOP3.LUT R8, R8, 0x7ffffffc, RZ, 0xc0, !PT ;  /* 0x7ffffffc08087812 */ /* 0x000fe200078ec0ff */
[----:B------:R-:W-:Y:S01]  /*0ee0*/  VIADD R18, R16, 0x20 ;  /* 0x0000002010127836 */ /* 0x000fe20000000000 */
[----:B------:R-:W-:Y:S01]  /*0ef0*/  SHF.R.S32.HI R17, RZ, 0x1f, R16 ;  /* 0x0000001fff117819 */ /* 0x000fe20000011410 */
[----:B------:R-:W-:Y:S01]  /*0f00*/  IMAD.IADD R3, R12, 0x1, -R3 ;  /* 0x000000010c037824 */ /* 0x000fe200078e0a03 */
[----:B------:R-:W-:Y:S01]  /*0f10*/  STL [R1+0xc], R6 ;  /* 0x00000c0601007387 */ /* 0x000fe20000100800 */
[----:B0-----:R-:W-:-:S02]  /*0f20*/  LOP3.LUT R0, R4, 0x1c0, RZ, 0xc0, !PT ;  /* 0x000001c004007812 */ /* 0x001fc400078ec0ff */
[----:B------:R-:W-:Y:S02]  /*0f30*/  LOP3.LUT R4, R5, 0xfffffe00, RZ, 0xc0, !PT ;  /* 0xfffffe0005047812 */ /* 0x000fe400078ec0ff */
[----:B------:R-:W-:Y:S02]  /*0f40*/  SHF.R.U32.HI R9, RZ, 0x3, R0 ;  /* 0x00000003ff097819 */ /* 0x000fe40000011600 */
[----:B------:R-:W-:Y:S01]  /*0f50*/  LOP3.LUT R0, R0, 0x38, R16, 0xf8, !PT ;  /* 0x0000003800007812 */ /* 0x000fe200078ef810 */
[----:B------:R0:W-:Y:S01]  /*0f60*/  STL [R1+0x44], R4 ;  /* 0x0000440401007387 */ /* 0x0001e20000100800 */
[----:B------:R-:W-:Y:S02]  /*0f70*/  SHF.R.S32.HI R12, RZ, 0x1f, R18 ;  /* 0x0000001fff0c7819 */ /* 0x000fe40000011412 */
[----:B------:R-:W-:Y:S01]  /*0f80*/  LOP3.LUT R5, R4, R0, R9, 0xf6, !PT ;  /* 0x0000000004057212 */ /* 0x000fe200078ef609 */
[----:B------:R-:W-:Y:S02]  /*0f90*/  IMAD.IADD R0, R11, 0x1, -R8 ;  /* 0x000000010b007824 */ /* 0x000fe400078e0a08 */
[----:B------:R-:W-:Y:S01]  /*0fa0*/  STL [R1+0x4], R12 ;  /* 0x0000040c01007387 */ /* 0x000fe20000100800 */
[----:B0-----:R-:W-:Y:S01]  /*0fb0*/  SHF.R.S32.HI R4, RZ, 0x1f, R6 ;  /* 0x0000001fff047819 */ /* 0x001fe20000011406 */
[----:B------:R-:W-:-:S04]  /*0fc0*/  IMAD.SHL.U32 R6, R7, 0x8, RZ ;  /* 0x0000000807067824 */ /* 0x000fc800078e00ff */
[----:B------:R0:W-:Y:S04]  /*0fd0*/  STL [R1+0x54], R4 ;  /* 0x0000540401007387 */ /* 0x0001e80000100800 */
[----:B------:R1:W-:Y:S04]  /*0fe0*/  STL [R1], R0 ;  /* 0x0000000001007387 */ /* 0x0003e80000100800 */
[----:B------:R2:W-:Y:S01]  /*0ff0*/  STL [R1+0x60], R6 ;  /* 0x0000600601007387 */ /* 0x0005e20000100800 */
[----:B0-----:R-:W-:Y:S02]  /*1000*/  IMAD R4, R5, 0x2, R2 ;  /* 0x0000000205047824 */ /* 0x001fe400078e0202 */
[----:B-1----:R-:W-:-:S03]  /*1010*/  IMAD R0, R3, 0x8, R10 ;  /* 0x0000000803007824 */ /* 0x002fc600078e020a */
[----:B------:R2:W-:Y:S04]  /*1020*/  STL [R1+0x58], R4 ;  /* 0x0000580401007387 */ /* 0x0005e80000100800 */
[----:B------:R2:W-:Y:S02]  /*1030*/  STL [R1+0x30], R0 ;  /* 0x0000300001007387 */ /* 0x0005e40000100800 */
.L_x_14482:
[----:B------:R-:W-:Y:S05]  /*1040*/  YIELD ;  /* 0x0000000000007946 */ /* 0x000fea0003800000 */
[----:B------:R-:W-:Y:S01]  /*1050*/  ULDC.64 UR4, c[0x0][0xa28] ;  /* 0x00028a0000047ab9 */ /* 0x000fe20000000a00 */
[----:B0-2--5:R-:W0:Y:S01]  /*1060*/  LDC.64 R6, c[0x0][0xa08] ;  /* 0x00028200ff067b82 */ /* 0x025e220000000a00 */
        /* <DEDUP_REMOVED lines=11> */
[----:B0---4-:R-:W-:-:S06]  /*1120*/  IMAD.WIDE R10, R31, 0x4, R6 ;  /* 0x000000041f0a7825 */ /* 0x011fcc00078e0206 */
[----:B------:R-:W0:Y:S01]  /*1130*/  @P2 LDC.64 R8, c[0x0][0xa18] ;  /* 0x00028600ff082b82 */ /* 0x000e220000000a00 */
[----:B------:R-:W-:Y:S02]  /*1140*/  ULDC UR4, c[0x0][0x288] ;  /* 0x0000a20000047ab9 */ /* 0x000fe40000000800 */
[----:B------:R-:W-:Y:S01]  /*1150*/  IMAD.U32 R155, RZ, RZ, UR4 ;  /* 0x00000004ff9b7e24 */ /* 0x000fe2000f8e00ff */
[----:B------:R-:W-:Y:S02]  /*1160*/  ULDC.64 UR4, c[0x0][0x418] ;  /* 0x0001060000047ab9 */ /* 0x000fe40000000a00 */
[----:B------:R2:W5:Y:S01]  /*1170*/  @P0 LDG.E R68, desc[UR42][R10.64] ;  /* 0x0000002a0a440981 */ /* 0x000562000c1e1900 */
        /* <DEDUP_REMOVED lines=23> */
.L_x_14277:
        /* <DEDUP_REMOVED lines=10> */
.L_x_14278:
[----:B------:R-:W-:Y:S05]  /*1390*/  @!P0 BRA `(.L_x_14279) ;  /* 0x00000000000c8947 */ /* 0x000fea0003800000 */
[----:B------:R-:W2:Y:S04]  /*13a0*/  LDG.E R4, desc[UR42][R10.64] ;  /* 0x0000002a0a047981 */ /* 0x000ea8000c1e1900 */
[----:B------:R-:W2:Y:S02]  /*13b0*/  LDG.E R33, desc[UR42][R10.64+0x4] ;  /* 0x0000042a0a217981 */ /* 0x000ea4000c1e1900 */
[----:B--2---:R-:W-:-:S07]  /*13c0*/  IMAD.IADD R33, R33, 0x1, -R4 ;  /* 0x0000000121217824 */ /* 0x004fce00078e0a04 */
.L_x_14279:
        /* <DEDUP_REMOVED lines=48> */
.L_x_14282:
[----:B------:R-:W-:-:S13]  /*16d0*/  ISETP.NE.AND P0, PT, R5, 0x1, PT ;  /* 0x000000010500780c */ /* 0x000fda0003f05270 */
[----:B------:R-:W0:Y:S02]  /*16e0*/  @P0 LDC.64 R6, c[0x0][0x9e8] ;  /* 0x00027a00ff060b82 */ /* 0x000e240000000a00 */
[----:B0-----:R-:W-:-:S05]  /*16f0*/  @P0 IMAD.HI.U32 R6, R0, R6, RZ ;  /* 0x0000000600060227 */ /* 0x001fca00078e00ff */
[----:B------:R-:W-:-:S07]  /*1700*/  @P0 SHF.R.U32.HI R0, RZ, R7, R6 ;  /* 0x00000007ff000219 */ /* 0x000fce0000011606 */
.L_x_14283:
[----:B------:R-:W-:Y:S05]  /*1710*/  BSYNC B0 ;  /* 0x0000000000007941 */ /* 0x000fea0003800000 */
.L_x_14281:
[----:B------:R-:W-:-:S05]  /*1720*/  IMAD R3, R0, R5, R5 ;  /* 0x0000000500037224 */ /* 0x000fca00078e0205 */
[----:B------:R-:W-:-:S07]  /*1730*/  VIMNMX R4, R4, R3, PT ;  /* 0x0000000304047248 */ /* 0x000fce0003fe0100 */
.L_x_14280:
        /* <DEDUP_REMOVED lines=20> */
.L_x_14286:
[----:B------:R-:W-:-:S13]  /*1880*/  ISETP.NE.AND P0, PT, R5, 0x1, PT ;  /* 0x000000010500780c */ /* 0x000fda0003f05270 */
[----:B------:R-:W0:Y:S02]  /*1890*/  @P0 LDC.64 R6, c[0x0][0x9e8] ;  /* 0x00027a00ff060b82 */ /* 0x000e240000000a00 */
[----:B0-----:R-:W-:-:S05]  /*18a0*/  @P0 IMAD.HI.U32 R6, R0, R6, RZ ;  /* 0x0000000600060227 */ /* 0x001fca00078e00ff */
[----:B------:R-:W-:-:S07]  /*18b0*/  @P0 SHF.R.U32.HI R0, RZ, R7, R6 ;  /* 0x00000007ff000219 */ /* 0x000fce0000011606 */
.L_x_14287:
[----:B------:R-:W-:Y:S05]  /*18c0*/  BSYNC B0 ;  /* 0x0000000000007941 */ /* 0x000fea0003800000 */
.L_x_14285:
[----:B------:R-:W-:-:S05]  /*18d0*/  IMAD R0, R0, R5, RZ ;  /* 0x0000000500007224 */ /* 0x000fca00078e02ff */
[----:B------:R-:W-:-:S07]  /*18e0*/  VIMNMX R3, R3, R0, !PT ;  /* 0x0000000003037248 */ /* 0x000fce0007fe0100 */
.L_x_14284:
        /* <DEDUP_REMOVED lines=43> */
.L_x_14290:
[----:B------:R-:W-:Y:S05]  /*1ba0*/  BSYNC B6 ;  /* 0x0000000000067941 */ /* 0x000fea0003800000 */
.L_x_14289:
        /* <DEDUP_REMOVED lines=20> */
.L_x_14292:
[----:B------:R-:W-:Y:S05]  /*1cf0*/  BSYNC B6 ;  /* 0x0000000000067941 */ /* 0x000fea0003800000 */
.L_x_14291:
[----:B------:R-:W-:Y:S01]  /*1d00*/  ULDC.64 UR4, c[0x0][0x9f8] ;  /* 0x00027e0000047ab9 */ /* 0x000fe20000000a00 */
[----:B------:R-:W2:Y:S01]  /*1d10*/  LDL R34, [R1+0x40] ;  /* 0x0000400001227983 */ /* 0x000ea20000100800 */
[----:B------:R-:W-:Y:S01]  /*1d20*/  ISETP.NE.U32.AND P0, PT, RZ, UR4, PT ;  /* 0x00000004ff007c0c */ /* 0x000fe2000bf05070 */
[----:B------:R-:W-:Y:S01]  /*1d30*/  IMAD.MOV.U32 R69, RZ, RZ, R31 ;  /* 0x000000ffff457224 */ /* 0x000fe200078e001f */
[----:B------:R-:W0:Y:S01]  /*1d40*/  LDC.64 R66, c[0x0][0x3f8] ;  /* 0x0000fe00ff427b82 */ /* 0x000e220000000a00 */
[----:B------:R-:W3:Y:S01]  /*1d50*/  LDL R32, [R1+0x44] ;  /* 0x0000440001207983 */ /* 0x000ee20000100800 */
[----:B------:R-:W-:-:S06]  /*1d60*/  ISETP.NE.AND.EX P0, PT, RZ, UR5, PT, P0 ;  /* 0x00000005ff007c0c */ /* 0x000fcc000bf05300 */
[----:B------:R-:W1:Y:S08]  /*1d70*/  LDC.64 R4, c[0x0][0x408] ;  /* 0x00010200ff047b82 */ /* 0x000e700000000a00 */
[----:B------:R-:W4:Y:S02]  /*1d80*/  @P0 LDC.64 R6, c[0x0][0x9f8] ;  /* 0x00027e00ff060b82 */ /* 0x000f240000000a00 */
[----:B----4-:R-:W-:Y:S01]  /*1d90*/  @P0 IMAD.WIDE R6, R31, 0x4, R6 ;  /* 0x000000041f060825 */ /* 0x010fe200078e0206 */
[----:B------:R-:W4:Y:S05]  /*1da0*/  S2R R20, SR_TID.X ;  /* 0x0000000000147919 */ /* 0x000f2a0000002100 */
[----:B------:R-:W4:Y:S01]  /*1db0*/  LDC R31, c[0x0][0x3f4] ;  /* 0x0000fd00ff1f7b82 */ /* 0x000f220000000800 */
[----:B------:R4:W3:Y:S01]  /*1dc0*/  @P0 LDG.E R69, desc[UR42][R6.64] ;  /* 0x0000002a06450981 */ /* 0x0008e2000c1e1900 */
[----:B------:R-:W-:Y:S01]  /*1dd0*/  SHF.R.S32.HI R3, RZ, 0x1f, R157 ;  /* 0x0000001fff037819 */ /* 0x000fe2000001149d */
[----:B0-----:R-:W-:Y:S01]  /*1de0*/  IMAD.WIDE.U32 R10, R157, R66, R16 ;  /* 0x000000429d0a7225 */ /* 0x001fe200078e0010 */
[----:B------:R-:W-:-:S02]  /*1df0*/  SHF.R.S32.HI R153, RZ, 0x1f, R152 ;  /* 0x0000001fff997819 */ /* 0x000fc40000011498 */
[----:B-1----:R-:W-:Y:S01]  /*1e00*/  SHF.L.U64.HI R64, R4, 0x7, R5 ;  /* 0x0000000704407819 */ /* 0x002fe20000010205 */
[-C--:B------:R-:W-:Y:S01]  /*1e10*/  IMAD R0, R3, R66.reuse, RZ ;  /* 0x0000004203007224 */ /* 0x080fe200078e02ff */
[----:B------:R-:W-:Y:S01]  /*1e20*/  LOP3.LUT R23, R23, 0xfffffffd, RZ, 0xc0, !PT ;  /* 0xfffffffd17177812 */ /* 0x000fe200078ec0ff */
[----:B------:R-:W-:Y:S01]  /*1e30*/  IMAD.WIDE.U32 R8, R157, R66, R152 ;  /* 0x000000429d087225 */ /* 0x000fe200078e0098 */
[----:B------:R-:W-:-:S03]  /*1e40*/  SHF.R.S32.HI R62, RZ, 0x1f, R30 ;  /* 0x0000001fff3e7819 */ /* 0x000fc6000001141e */
[----:B------:R-:W-:Y:S02]  /*1e50*/  IMAD R15, R157, R67, R0 ;  /* 0x000000439d0f7224 */ /* 0x000fe400078e0200 */
[-C--:B------:R-:W-:Y:S02]  /*1e60*/  IMAD R0, R3, R4.reuse, RZ ;  /* 0x0000000403007224 */ /* 0x080fe400078e02ff */
[----:B------:R-:W-:Y:S02]  /*1e70*/  IMAD.IADD R9, R9, 0x1, R15 ;  /* 0x0000000109097824 */ /* 0x000fe400078e020f */
[----:B------:R-:W-:Y:S01]  /*1e80*/  IMAD.IADD R11, R15, 0x1, R11 ;  /* 0x000000010f0b7824 */ /* 0x000fe200078e020b */
[----:B-----5:R-:W-:Y:S01]  /*1e90*/  SHF.R.S32.HI R15, RZ, 0x1f, R24 ;  /* 0x0000001fff0f7819 */ /* 0x020fe20000011418 */
[C---:B------:R-:W-:Y:S01]  /*1ea0*/  IMAD R21, R157.reuse, R5, R0 ;  /* 0x000000059d157224 */ /* 0x040fe200078e0200 */
[----:B----4-:R-:W-:Y:S01]  /*1eb0*/  ISETP.GE.AND P0, PT, R16, R31, PT ;  /* 0x0000001f1000720c */ /* 0x010fe20003f06270 */
[----:B------:R-:W-:-:S03]  /*1ec0*/  IMAD.WIDE.U32 R6, R157, R4, R152 ;  /* 0x000000049d067225 */ /* 0x000fc600078e0098 */
[----:B------:R-:W-:Y:S01]  /*1ed0*/  SEL R3, R31, RZ, P0 ;  /* 0x000000ff1f037207 */ /* 0x000fe20000000000 */
[----:B------:R-:W-:Y:S02]  /*1ee0*/  IMAD R14, R15, R66, RZ ;  /* 0x000000420f0e7224 */ /* 0x000fe400078e02ff */
[----:B------:R-:W-:Y:S01]  /*1ef0*/  VIADD R36, R20, 0xffffff80 ;  /* 0xffffff8014247836 */ /* 0x000fe20000000000 */
[----:B------:R-:W-:Y:S01]  /*1f00*/  SHF.R.U32.HI R35, RZ, 0x7, R20 ;  /* 0x00000007ff237819 */ /* 0x000fe20000011614 */
[----:B------:R-:W-:Y:S02]  /*1f10*/  IMAD.IADD R3, R16, 0x1, R3 ;  /* 0x0000000110037824 */ /* 0x000fe400078e0203 */
[----:B------:R-:W-:Y:S01]  /*1f20*/  IMAD.WIDE.U32 R12, R157, R4, R16 ;  /* 0x000000049d0c7225 */ /* 0x000fe200078e0010 */
[C---:B------:R-:W-:Y:S02]  /*1f30*/  ISETP.NE.AND P6, PT, R35.reuse, 0x1, PT ;  /* 0x000000012300780c */ /* 0x040fe40003fc5270 */
[----:B------:R-:W-:Y:S01]  /*1f40*/  SHF.R.S32.HI R0, RZ, 0x1f, R3 ;  /* 0x0000001fff007819 */ /* 0x000fe20000011403 */
[----:B------:R-:W-:-:S02]  /*1f50*/  VIADD R60, R35, 0x8 ;  /* 0x00000008233c7836 */ /* 0x000fc40000000000 */
[----:B------:R-:W-:Y:S01]  /*1f60*/  VIADD R35, R157, 0x60 ;  /* 0x000000609d237836 */ /* 0x000fe20000000000 */
[----:B------:R-:W-:Y:S01]  /*1f70*/  LEA.HI R0, R0, R3, RZ, 0x3 ;  /* 0x0000000300007211 */ /* 0x000fe200078f18ff */
[-C--:B------:R-:W-:Y:S02]  /*1f80*/  IMAD R15, R15, R4.reuse, RZ ;  /* 0x000000040f0f7224 */ /* 0x080fe400078e02ff */
[----:B------:R-:W-:Y:S02]  /*1f90*/  IMAD.SHL.U32 R35, R35, 0x40, RZ ;  /* 0x0000004023237824 */ /* 0x000fe400078e00ff */
[----:B------:R-:W-:Y:S02]  /*1fa0*/  VIADD R20, R20, 0xffffff80 ;  /* 0xffffff8014147836 */ /* 0x000fe40000000000 */
[----:B------:R-:W-:Y:S01]  /*1fb0*/  IMAD.IADD R7, R7, 0x1, R21 ;  /* 0x0000000107077824 */ /* 0x000fe200078e0215 */
[----:B------:R-:W-:Y:S01]  /*1fc0*/  LOP3.LUT R35, R35, 0x1c0, RZ, 0xc0, !PT ;  /* 0x000001c023237812 */ /* 0x000fe200078ec0ff */
[----:B------:R-:W-:Y:S01]  /*1fd0*/  IMAD.IADD R13, R21, 0x1, R13 ;  /* 0x00000001150d7824 */ /* 0x000fe200078e020d */
[----:B------:R-:W-:Y:S05]  /*1fe0*/  @!P6 WARPSYNC.ALL ;  /* 0x000000000000e948 */ /* 0x000fea0003800000 */
[C---:B------:R-:W-:Y:S01]  /*1ff0*/  IMAD R15, R24.reuse, R5, R15 ;  /* 0x00000005180f7224 */ /* 0x040fe200078e020f */
[----:B------:R-:W-:Y:S01]  /*2000*/  LOP3.LUT R5, R35, 0x38, R0, 0xf8, !PT ;  /* 0x0000003823057812 */ /* 0x000fe200078ef800 */
[----:B------:R-:W-:Y:S01]  /*2010*/  VIADD R35, R157, 0x60 ;  /* 0x000000609d237836 */ /* 0x000fe20000000000 */
[----:B------:R-:W-:Y:S01]  /*2020*/  ULDC UR4, c[0x0][0x2f4] ;  /* 0x0000bd0000047ab9 */ /* 0x000fe20000000800 */
[----:B------:R-:W-:Y:S01]  /*2030*/  IMAD.WIDE.U32 R52, R24, R4, R6 ;  /* 0x0000000418347225 */ /* 0x000fe200078e0006 */
[----:B------:R-:W-:-:S02]  /*2040*/  LOP3.LUT R6, R0, 0xfffffff8, RZ, 0xc0, !PT ;  /* 0xfffffff800067812 */ /* 0x000fc400078ec0ff */
[----:B------:R-:W-:Y:S01]  /*2050*/  ISETP.GE.AND P2, PT, R18, UR4, PT ;  /* 0x0000000412007c0c */ /* 0x000fe2000bf46270 */
[----:B------:R-:W-:-:S04]  /*2060*/  IMAD.WIDE.U32 R54, R24, R4, R12 ;  /* 0x0000000418367225 */ /* 0x000fc800078e000c */
[----:B------:R-:W-:Y:S02]  /*2070*/  IMAD.SHL.U32 R63, R4, 0x80, RZ ;  /* 0x00000080043f7824 */ /* 0x000fe400078e00ff */
[----:B------:R-:W-:Y:S02]  /*2080*/  IMAD.SHL.U32 R35, R35, 0x40, RZ ;  /* 0x0000004023237824 */ /* 0x000fe400078e00ff */
[----:B------:R-:W-:-:S03]  /*2090*/  IMAD.WIDE.U32 R48, R24, R66, R8 ;  /* 0x0000004218307225 */ /* 0x000fc600078e0008 */
[----:B------:R-:W-:Y:S01]  /*20a0*/  LOP3.LUT R35, R35, 0x1c0, RZ, 0xc0, !PT ;  /* 0x000001c023237812 */ /* 0x000fe200078ec0ff */
[----:B------:R-:W-:Y:S01]  /*20b0*/  IMAD R21, R24, R67, R14 ;  /* 0x0000004318157224 */ /* 0x000fe200078e020e */
[----:B------:R-:W-:Y:S01]  /*20c0*/  SHF.L.U64.HI R67, R66, 0x7, R67 ;  /* 0x0000000742437819 */ /* 0x000fe20000010243 */
[----:B------:R-:W-:Y:S01]  /*20d0*/  IMAD.WIDE.U32 R50, R24, R66, R10 ;  /* 0x0000004218327225 */ /* 0x000fe200078e000a */
[----:B------:R-:W-:-:S03]  /*20e0*/  SHF.R.U32.HI R35, RZ, 0x3, R35 ;  /* 0x00000003ff237819 */ /* 0x000fc60000011623 */
[----:B------:R-:W-:Y:S01]  /*20f0*/  IMAD.SHL.U32 R58, R31, 0x2, RZ ;  /* 0x000000021f3a7824 */ /* 0x000fe200078e00ff */
[----:B------:R-:W-:Y:S01]  /*2100*/  LOP3.LUT R8, R5, R35, RZ, 0x3c, !PT ;  /* 0x0000002305087212 */ /* 0x000fe200078e3cff */
[----:B------:R-:W-:Y:S01]  /*2110*/  IMAD.IADD R31, R49, 0x1, R21 ;  /* 0x00000001311f7824 */ /* 0x000fe200078e0215 */
[----:B------:R-:W-:Y:S01]  /*2120*/  SHF.R.S32.HI R5, RZ, 0x3, R0 ;  /* 0x00000003ff057819 */ /* 0x000fe20000011400 */
[----:B------:R-:W-:Y:S02]  /*2130*/  IMAD.IADD R68, R68, 0x1, R33 ;  /* 0x0000000144447824 */ /* 0x000fe400078e0221 */
[----:B------:R-:W-:Y:S02]  /*2140*/  IMAD.SHL.U32 R66, R66, 0x80, RZ ;  /* 0x0000008042427824 */ /* 0x000fe400078e00ff */
[----:B------:R-:W-:Y:S02]  /*2150*/  IMAD.IADD R21, R21, 0x1, R51 ;  /* 0x0000000115157824 */ /* 0x000fe400078e0233 */
[----:B------:R-:W-:-:S02]  /*2160*/  IMAD.IADD R7, R15, 0x1, R55 ;  /* 0x000000010f077824 */ /* 0x000fc400078e0237 */
[C---:B--2---:R-:W-:Y:S01]  /*2170*/  IMAD.SHL.U32 R65, R34.reuse, 0x40, RZ ;  /* 0x0000004022417824 */ /* 0x044fe200078e00ff */
[----:B------:R-:W-:Y:S01]  /*2180*/  @!P6 BAR.SYNC.DEFER_BLOCKING 0x9, 0x100 ;  /* 0x024400000000eb1d */ /* 0x000fe20000010000 */
[----:B------:R-:W-:Y:S02]  /*2190*/  LOP3.LUT P1, RZ, R34, 0x4, RZ, 0xc0, !PT ;  /* 0x0000000422ff7812 */ /* 0x000fe4000782c0ff */
[----:B------:R-:W-:Y:S02]  /*21a0*/  SHF.R.S32.HI R34, RZ, 0x1f, R36 ;  /* 0x0000001fff227819 */ /* 0x000fe40000011424 */
[----:B------:R-:W-:Y:S02]  /*21b0*/  LOP3.LUT R65, R65, 0x1c0, RZ, 0xc0, !PT ;  /* 0x000001c041417812 */ /* 0x000fe400078ec0ff */
[----:B------:R-:W-:Y:S02]  /*21c0*/  LEA.HI R34, R34, R36, RZ, 0x2 ;  /* 0x0000002422227211 */ /* 0x000fe400078f10ff */
[----:B------:R-:W-:-:S02]  /*21d0*/  SHF.R.U32.HI R61, RZ, 0x3, R65 ;  /* 0x00000003ff3d7819 */ /* 0x000fc40000011641 */
[----:B------:R-:W-:Y:S02]  /*21e0*/  LOP3.LUT R34, R34, 0xfffffffc, RZ, 0xc0, !PT ;  /* 0xfffffffc22227812 */ /* 0x000fe400078ec0ff */
[----:B------:R-:W-:Y:S02]  /*21f0*/  LOP3.LUT R4, R65, 0x18, R16, 0xf8, !PT ;  /* 0x0000001841047812 */ /* 0x000fe400078ef810 */
[----:B------:R-:W-:Y:S01]  /*2200*/  @P1 LOP3.LUT R23, R23, 0x2, RZ, 0xfc, !PT ;  /* 0x0000000217171812 */ /* 0x000fe200078efcff */
[----:B------:R-:W-:Y:S01]  /*2210*/  IMAD.IADD R34, R36, 0x1, -R34 ;  /* 0x0000000124227824 */ /* 0x000fe200078e0a22 */
[----:B------:R-:W-:Y:S02]  /*2220*/  LOP3.LUT R4, R4, R61, RZ, 0x3c, !PT ;  /* 0x0000003d04047212 */ /* 0x000fe400078e3cff */
[----:B------:R-:W-:Y:S01]  /*2230*/  ISETP.GE.AND P1, PT, R16, UR4, PT ;  /* 0x0000000410007c0c */ /* 0x000fe2000bf26270 */
[----:B------:R-:W-:Y:S01]  /*2240*/  IMAD R59, R34, 0x60, R157 ;  /* 0x00000060223b7824 */ /* 0x000fe200078e029d */
[----:B------:R-:W-:-:S04]  /*2250*/  SHF.R.S32.HI R34, RZ, 0x1f, R20 ;  /* 0x0000001fff227819 */ /* 0x000fc80000011414 */
[----:B------:R-:W-:Y:S01]  /*2260*/  LEA.HI R34, R34, R20, RZ, 0x5 ;  /* 0x0000001422227211 */ /* 0x000fe200078f28ff */
[----:B------:R-:W-:-:S03]  /*2270*/  IMAD.IADD R20, R53, 0x1, R15 ;  /* 0x0000000135147824 */ /* 0x000fc600078e020f */
[----:B------:R-:W-:-:S05]  /*2280*/  SHF.R.S32.HI R34, RZ, 0x5, R34 ;  /* 0x00000005ff227819 */ /* 0x000fca0000011422 */
[----:B------:R-:W-:Y:S01]  /*2290*/  IMAD R57, R34, 0x200, R4 ;  /* 0x0000020022397824 */ /* 0x000fe200078e0204 */
[----:B------:R-:W-:Y:S01]  /*22a0*/  LOP3.LUT R4, R65, 0x38, R0, 0xf8, !PT ;  /* 0x0000003841047812 */ /* 0x000fe200078ef800 */
[----:B---3--:R-:W-:-:S03]  /*22b0*/  IMAD.IADD R0, R32, 0x1, R8 ;  /* 0x0000000120007824 */ /* 0x008fc600078e0208 */
[----:B------:R-:W-:Y:S02]  /*22c0*/  LOP3.LUT R3, R4, R61, RZ, 0x3c, !PT ;  /* 0x0000003d04037212 */ /* 0x000fe400078e3cff */
[----:B------:R-:W-:-:S03]  /*22d0*/  SHF.R.S32.HI R4, RZ, 0x1f, R6 ;  /* 0x0000001fff047819 */ /* 0x000fc60000011406 */
[----:B------:R-:W-:Y:S01]  /*22e0*/  IMAD R3, R34, 0x200, R3 ;  /* 0x0000020022037824 */ /* 0x000fe200078e0203 */
[----:B------:R-:W-:-:S07]  /*22f0*/  SHF.R.S32.HI R56, RZ, 0x1f, R69 ;  /* 0x0000001fff387819 */ /* 0x000fce0000011445 */
.L_x_14348:
[----:B--2-4-:R-:W2:Y:S01]  /*2300*/  LDL R33, [R1+0x40] ;  /* 0x0000400001217983 */ /* 0x014ea20000100800 */
[----:B0-----:R-:W0:Y:S01]  /*2310*/  LDC R74, c[0x0][0x430] ;  /* 0x00010c00ff4a7b82 */ /* 0x001e220000000800 */
[----:B------:R-:W-:Y:S02]  /*2320*/  VIADD R26, R26, 0xffffffff ;  /* 0xffffffff1a1a7836 */ /* 0x000fe40000000000 */
[----:B------:R-:W-:Y:S02]  /*2330*/  IMAD.MOV.U32 R73, RZ, RZ, RZ ;  /* 0x000000ffff497224 */ /* 0x000fe400078e00ff */
        /* <DEDUP_REMOVED lines=14> */
[----:B------:R-:W-:Y:S01]  /*2420*/  @!P3 SHF.R.S32.HI R13, RZ, 0x1f, R12 ;  /* 0x0000001fff0db819 */ /* 0x000fe2000001140c */
[C---:B------:R-:W-:Y:S02]  /*2430*/  @!P3 IMAD R15, R69.reuse, R11, R14 ;  /* 0x0000000b450fb224 */ /* 0x040fe400078e020e */
[----:B------:R-:W-:-:S04]  /*2440*/  @!P3 IMAD.WIDE.U32 R10, R69, R10, R12 ;  /* 0x0000000a450ab225 */ /* 0x000fc800078e000c */
[----:B------:R-:W-:Y:S01]  /*2450*/  @!P3 IMAD.IADD R11, R11, 0x1, R15 ;  /* 0x000000010b0bb824 */ /* 0x000fe200078e020f */
[----:B---3--:R-:W-:-:S04]  /*2460*/  @!P3 LEA R8, P4, R10, R8, 0x2 ;  /* 0x000000080a08b211 */ /* 0x008fc800078810ff */
[----:B------:R-:W-:-:S05]  /*2470*/  @!P3 LEA.HI.X R9, R10, R9, R11, 0x2, P4 ;  /* 0x000000090a09b211 */ /* 0x000fca00020f140b */
[----:B-----5:R0:W5:Y:S01]  /*2480*/  @!P3 LDG.E R73, desc[UR42][R8.64] ;  /* 0x0000002a0849b981 */ /* 0x020162000c1e1900 */
[----:B------:R-:W-:Y:S01]  /*2490*/  ISETP.GT.AND P3, PT, R26, R27, PT ;  /* 0x0000001b1a00720c */ /* 0x000fe20003f64270 */
[----:B------:R-:W-:Y:S01]  /*24a0*/  IMAD R72, R22, 0x2000, R57 ;  /* 0x0000200016487824 */ /* 0x000fe200078e0239 */
[----:B------:R-:W-:Y:S01]  /*24b0*/  LOP3.LUT R23, R23, 0xfffffffe, RZ, 0xc0, !PT ;  /* 0xfffffffe17177812 */ /* 0x000fe200078ec0ff */
[----:B------:R-:W-:Y:S01]  /*24c0*/  IMAD.MOV R11, RZ, RZ, -R12 ;  /* 0x000000ffff0b7224 */ /* 0x000fe200078e0a0c */
[----:B------:R-:W-:Y:S05]  /*24d0*/  YIELD ;  /* 0x0000000000007946 */ /* 0x000fea0003800000 */
[----:B------:R-:W-:Y:S01]  /*24e0*/  VIADD R10, R72, 0x20 ;  /* 0x00000020480a7836 */ /* 0x000fe20000000000 */
[----:B------:R-:W-:Y:S01]  /*24f0*/  BSSY B0, `(.L_x_14293) ;  /* 0x0000331000007945 */ /* 0x000fe20003800000 */
[----:B------:R-:W-:-:S02]  /*2500*/  IMAD R74, R74, R11, R32 ;  /* 0x0000000b4a4a7224 */ /* 0x000fc400078e0220 */
[----:B------:R-:W-:Y:S02]  /*2510*/  @P3 LOP3.LUT R23, R23, 0x1, RZ, 0xfc, !PT ;  /* 0x0000000117173812 */ /* 0x000fe400078efcff */
[----:B------:R-:W-:Y:S02]  /*2520*/  ISETP.GE.AND P3, PT, R80, 0x1, PT ;  /* 0x000000015000780c */ /* 0x000fe40003f66270 */
[----:B--2---:R-:W-:-:S13]  /*2530*/  LOP3.LUT P5, RZ, R33, 0x4, RZ, 0xc0, !PT ;  /* 0x0000000421ff7812 */ /* 0x004fda00078ac0ff */
        /* <DEDUP_REMOVED lines=16> */
[C---:B------:R-:W-:Y:S01]  /*2640*/  IMAD R11, R73.reuse, UR5, R10 ;  /* 0x00000005490b7c24 */ /* 0x040fe2000f8e020a */
[----:B------:R-:W-:Y:S01]  /*2650*/  SHF.R.S32.HI R10, RZ, 0x1f, R26 ;  /* 0x0000001fff0a7819 */ /* 0x000fe2000001141a */
        /* <DEDUP_REMOVED lines=20> */
[----:B------:R0:W5:Y:S01]  /*27a0*/  LDL R83, [R1+0xc] ;  /* 0x00000c0001537983 */ /* 0x0001620000100800 */
        /* <DEDUP_REMOVED lines=10> */
[----:B0-----:R-:W-:Y:S06]  /*2850*/  @P3 BRA `(.L_x_14297) ;  /* 0x0000000000503947 */ /* 0x001fec0003800000 */
        /* <DEDUP_REMOVED lines=16> */
[----:B------:R0:W5:Y:S02]  /*2960*/  @!P4 LDG.E.64 R46, desc[UR42][R14.64] ;  /* 0x0000002a0e2ec981 */ /* 0x000164000c1e1b00 */
[----:B-----5:R-:W-:-:S13]  /*2970*/  ISETP.GE.AND P4, PT, R83, R80, PT ;  /* 0x000000505300720c */ /* 0x020fda0003f86270 */
[----:B------:R0:W5:Y:S04]  /*2980*/  @!P4 LDG.E.64 R40, desc[UR42][R12.64+0x20] ;  /* 0x0000202a0c28c981 */ /* 0x000168000c1e1b00 */
[----:B------:R0:W5:Y:S02]  /*2990*/  @!P4 LDG.E.64 R42, desc[UR42][R14.64+0x20] ;  /* 0x0000202a0e2ac981 */ /* 0x000164000c1e1b00 */
.L_x_14297:
[----:B------:R-:W-:Y:S05]  /*29a0*/  BSYNC B1 ;  /* 0x0000000000017941 */ /* 0x000fea0003800000 */
.L_x_14296:
[----:B0-----:R-:W-:Y:S01]  /*29b0*/  VIADD R12, R157, 0x60 ;  /* 0x000000609d0c7836 */ /* 0x001fe20000000000 */
[----:B------:R-:W-:Y:S01]  /*29c0*/  BSSY B1, `(.L_x_14298) ;  /* 0x0000021000017945 */ /* 0x000fe20003800000 */
[----:B-----5:R-:W-:Y:S02]  /*29d0*/  IMAD.MOV.U32 R81, RZ, RZ, R40 ;  /* 0x000000ffff517224 */ /* 0x020fe400078e0028 */
[----:B------:R-:W-:Y:S01]  /*29e0*/  IMAD.MOV.U32 R82, RZ, RZ, R41 ;  /* 0x000000ffff527224 */ /* 0x000fe200078e0029 */
[----:B------:R-:W-:-:S13]  /*29f0*/  ISETP.GE.AND P4, PT, R12, R77, PT ;  /* 0x0000004d0c00720c */ /* 0x000fda0003f86270 */
[----:B------:R-:W-:Y:S05]  /*2a00*/  @P4 BRA `(.L_x_14299) ;  /* 0x0000000000704947 */ /* 0x000fea0003800000 */
[----:B------:R-:W0:Y:S01]  /*2a10*/  LDC.64 R12, c[0x0][0x3f8] ;  /* 0x0000fe00ff0c7b82 */ /* 0x000e220000000a00 */
[----:B------:R-:W-:Y:S01]  /*2a20*/  IMAD.MOV.U32 R11, RZ, RZ, R70 ;  /* 0x000000ffff0b7224 */ /* 0x000fe200078e0046 */
[----:B------:R-:W-:Y:S01]  /*2a30*/  ULDC.64 UR4, c[0x0][0x3e8] ;  /* 0x0000fa0000047ab9 */ /* 0x000fe20000000a00 */
[----:B------:R-:W-:Y:S01]  /*2a40*/  IMAD.MOV.U32 R9, RZ, RZ, R79 ;  /* 0x000000ffff097224 */ /* 0x000fe200078e004f */
[----:B------:R-:W-:Y:S02]  /*2a50*/  CS2R R36, SRZ ;  /* 0x0000000000247805 */ /* 0x000fe4000001ff00 */
[----:B------:R-:W-:Y:S01]  /*2a60*/  CS2R R38, SRZ ;  /* 0x0000000000267805 */ /* 0x000fe2000001ff00 */
        /* <DEDUP_REMOVED lines=22> */
.L_x_14299:
[----:B------:R-:W-:Y:S05]  /*2bd0*/  BSYNC B1 ;  /* 0x0000000000017941 */ /* 0x000fea0003800000 */
.L_x_14298:
        /* <DEDUP_REMOVED lines=31> */
[----:B------:R-:W-:Y:S01]  /*2dd0*/  PRMT R92, R11, 0x7610, R92 ;  /* 0x000076100b5c7816 */ /* 0x000fe2000000005c */
[----:B------:R-:W-:Y:S06]  /*2de0*/  @!P5 BRA `(.L_x_14300) ;  /* 0x000000000004d947 */ /* 0x000fec0003800000 */
[----:B------:R-:W-:Y:S01]  /*2df0*/  BPT.TRAP 0x1 ;  /* 0x000000040000795c */ /* 0x000fe20000300000 */
.L_x_14300:
[----:B------:R-:W2:Y:S01]  /*2e00*/  LDL R8, [R1+0x8] ;  /* 0x0000080001087983 */ /* 0x000ea20000100800 */
[----:B------:R-:W-:Y:S01]  /*2e10*/  IMAD R70, R22, 0x8, R2 ;  /* 0x0000000816467824 */ /* 0x000fe200078e0202 */
[----:B------:R-:W-:Y:S01]  /*2e20*/  BSSY B1, `(.L_x_14301) ;  /* 0x0000004000017945 */ /* 0x000fe20003800000 */
[----:B--2---:R-:W-:-:S04]  /*2e30*/  SHF.L.U32 R79, R8, 0x1f, RZ ;  /* 0x0000001f084f7819 */ /* 0x004fc800000006ff */
[----:B------:R-:W0:Y:S02]  /*2e40*/  SYNCS.PHASECHK.TRANS64.TRYWAIT P6, [R70+URZ+0x16890], R79 ;  /* 0x0168904f460075a7 */ /* 0x000e2400080c017f */
[----:B0-----:R-:W-:Y:S05]  /*2e50*/  @!P6 BRA `(.L_x_14302) ;  /* 0x000001d4009ce947 */ /* 0x001fea0003800000 */
.L_x_14613:
[----:B------:R-:W-:Y:S05]  /*2e60*/  BSYNC B1 ;  /* 0x0000000000017941 */ /* 0x000fea0003800000 */
.L_x_14301:
[----:B------:R-:W-:-:S03]  /*2e70*/  UMOV UR4, 0xffffffff ;  /* 0xffffffff00047882 */ /* 0x000fc60000000000 */
[----:B------:R-:W-:Y:S05]  /*2e80*/  BRA.DIV UR4, `(.L_x_14303) ;  /* 0x000001d604a47947 */ /* 0x000fea000b800000 */
[----:B------:R1:W2:Y:S04]  /*2e90*/  SHFL.IDX PT, R81, R85, RZ, 0x1c1f ;  /* 0x001c1fff55517589 */ /* 0x0002a800000e0000 */
[----:B------:R1:W3:Y:S02]  /*2ea0*/  SHFL.IDX PT, R14, R84, RZ, 0x1c1f ;  /* 0x001c1fff540e7589 */ /* 0x0002e400000e0000 */
.L_x_14617:
        /* <DEDUP_REMOVED lines=12> */
[----:B0-----:R-:W-:Y:S01]  /*2f70*/  IMAD.U32 R44, R10, 0x10000, RZ ;  /* 0x000100000a2c7824 */ /* 0x001fe200078e00ff */
        /* <DEDUP_REMOVED lines=13> */
[C---:B------:R-:W-:Y:S01]  /*3050*/  IMAD.U32 R10, R11.reuse, 0x10000, RZ ;  /* 0x000100000b0a7824 */ /* 0x040fe200078e00ff */
[----:B------:R-:W-:Y:S01]  /*3060*/  LOP3.LUT R15, R11, 0xffff0000, RZ, 0xc0, !PT ;  /* 0xffff00000b0f7812 */ /* 0x000fe200078ec0ff */
[----:B------:R-:W-:-:S02]  /*3070*/  IMAD.U32 R11, R9, 0x10000, RZ ;  /* 0x00010000090b7824 */ /* 0x000fc400078e00ff */
[-C--:B------:R-:W-:Y:S01]  /*3080*/  FMUL.FTZ R45, R45, R98.reuse ;  /* 0x000000622d2d7220 */ /* 0x080fe20000410000 */
[----:B------:R-:W-:Y:S02]  /*3090*/  IMAD.U32 R99, R97, 0x10000, RZ ;  /* 0x0001000061637824 */ /* 0x000fe400078e00ff */
[----:B------:R-:W-:Y:S01]  /*30a0*/  FMUL.FTZ R105, R46, R103 ;  /* 0x000000672e697220 */ /* 0x000fe20000410000 */
[----:B------:R-:W-:Y:S01]  /*30b0*/  LOP3.LUT R101, R101, 0xffff0000, RZ, 0xc0, !PT ;  /* 0xffff000065657812 */ /* 0x000fe200078ec0ff */
[C---:B------:R-:W-:Y:S01]  /*30c0*/  IMAD.U32 R9, R8.reuse, 0x10000, RZ ;  /* 0x0001000008097824 */ /* 0x040fe200078e00ff */
[----:B------:R-:W-:Y:S01]  /*30d0*/  LOP3.LUT R97, R97, 0xffff0000, RZ, 0xc0, !PT ;  /* 0xffff000061617812 */ /* 0x000fe200078ec0ff */
[C---:B------:R-:W-:Y:S01]  /*30e0*/  FFMA.FTZ R104, R11.reuse, R98, -R104 ;  /* 0x000000620b687223 */ /* 0x040fe20000010868 */
[----:B------:R-:W-:Y:S01]  /*30f0*/  FFMA.FTZ R45, R11, R102, R45 ;  /* 0x000000660b2d7223 */ /* 0x000fe2000001002d */
[----:B------:R-:W-:Y:S01]  /*3100*/  LOP3.LUT R8, R8, 0xffff0000, RZ, 0xc0, !PT ;  /* 0xffff000008087812 */ /* 0x000fe200078ec0ff */
[-C--:B------:R-:W-:Y:S01]  /*3110*/  FMUL.FTZ R11, R46, R99.reuse ;  /* 0x000000632e0b7220 */ /* 0x080fe20000410000 */
[----:B------:R-:W-:Y:S01]  /*3120*/  FFMA.FTZ R105, R44, R99, -R105 ;  /* 0x000000632c697223 */ /* 0x000fe20000010869 */
[----:B------:R-:W-:-:S02]  /*3130*/  IMAD.U32 R47, R47, 0x10000, RZ ;  /* 0x000100002f2f7824 */ /* 0x000fc400078e00ff */
[C---:B------:R-:W-:Y:S01]  /*3140*/  FMUL.FTZ R99, R15.reuse, R101 ;  /* 0x000000650f637220 */ /* 0x040fe20000410000 */
[----:B------:R-:W-:Y:S01]  /*3150*/  FMUL.FTZ R98, R15, R97 ;  /* 0x000000610f627220 */ /* 0x000fe20000410000 */
[----:B------:R-:W-:Y:S01]  /*3160*/  FFMA.FTZ R46, R44, R103, R11 ;  /* 0x000000672c2e7223 */ /* 0x000fe2000001000b */
[CC--:B------:R-:W-:Y:S01]  /*3170*/  FMUL.FTZ R44, R8.reuse, R100.reuse ;  /* 0x00000064082c7220 */ /* 0x0c0fe20000410000 */
        /* <DEDUP_REMOVED lines=8> */
[----:B------:R-:W-:Y:S01]  /*3200*/  F2FP.BF16.F32.PACK_AB R10, R46, R105 ;  /* 0x000000692e0a723e */ /* 0x000fe200000010ff */
[----:B------:R-:W-:-:S07]  /*3210*/  IMAD.MOV.U32 R11, RZ, RZ, R98 ;  /* 0x000000ffff0b7224 */ /* 0x000fce00078e0062 */
.L_x_14309:
[----:B------:R-:W-:Y:S05]  /*3220*/  BSYNC B3 ;  /* 0x0000000000037941 */ /* 0x000fea0003800000 */
.L_x_14308:
[----:B0-----:R4:W-:Y:S02]  /*3230*/  ST.E.128 desc[UR42][R12.64], R8 ;  /* 0x000000080c007985 */ /* 0x0019e4000c101d2a */
.L_x_14307:
[----:B------:R-:W-:Y:S05]  /*3240*/  BSYNC B2 ;  /* 0x0000000000027941 */ /* 0x000fea0003800000 */
.L_x_14306:
[----:B------:R-:W-:Y:S05]  /*3250*/  @P2 BRA `(.L_x_14305) ;  /* 0x0000000000e02947 */ /* 0x000fea0003800000 */
[----:B----4-:R-:W2:Y:S04]  /*3260*/  LDL R8, [R1+0x4] ;  /* 0x0000040001087983 */ /* 0x010ea80000100800 */
[----:B------:R-:W4:Y:S01]  /*3270*/  LDL R15, [R1+0xc] ;  /* 0x00000c00010f7983 */ /* 0x000f220000100800 */
[C---:B---3--:R-:W-:Y:S01]  /*3280*/  LEA R12, P3, R18.reuse, R14, 0x1 ;  /* 0x0000000e120c7211 */ /* 0x048fe200078608ff */
[----:B------:R-:W-:Y:S03]  /*3290*/  BSSY B2, `(.L_x_14310) ;  /* 0x0000033000027945 */ /* 0x000fe60003800000 */
[----:B--2---:R-:W-:Y:S02]  /*32a0*/  LEA.HI.X R13, R18, R81, R8, 0x1, P3 ;  /* 0x00000051120d7211 */ /* 0x004fe400018f0c08 */
[----:B------:R2:W3:Y:S01]  /*32b0*/  LDS.128 R8, [R71+0xe000] ;  /* 0x00e0000047087984 */ /* 0x0004e20000000c00 */
[----:B----4-:R-:W-:-:S13]  /*32c0*/  ISETP.GE.AND P3, PT, R15, R80, PT ;  /* 0x000000500f00720c */ /* 0x010fda0003f66270 */
[----:B--2---:R-:W-:Y:S05]  /*32d0*/  @P3 BRA `(.L_x_14311) ;  /* 0x0000000000b83947 */ /* 0x004fea0003800000 */
[--C-:B------:R-:W-:Y:S01]  /*32e0*/  SHF.R.U64 R45, R42, 0x10, R43.reuse ;  /* 0x000000102a2d7819 */ /* 0x100fe2000000122b */
[----:B---3--:R-:W-:Y:S01]  /*32f0*/  IMAD.U32 R14, R10, 0x10000, RZ ;  /* 0x000100000a0e7824 */ /* 0x008fe200078e00ff */
[----:B------:R-:W-:Y:S02]  /*3300*/  SHF.R.U32.HI R42, RZ, 0x10, R43 ;  /* 0x00000010ff2a7819 */ /* 0x000fe4000001162b */
[--C-:B------:R-:W-:Y:S02]  /*3310*/  SHF.R.U32.HI R44, RZ, 0x10, R41.reuse ;  /* 0x00000010ff2c7819 */ /* 0x100fe40000011629 */
[----:B------:R-:W-:Y:S02]  /*3320*/  PRMT R93, R93, 0x5410, R42 ;  /* 0x000054105d5d7816 */ /* 0x000fe4000000002a */
[----:B------:R-:W-:Y:S01]  /*3330*/  SHF.R.U64 R47, R40, 0x10, R41 ;  /* 0x00000010282f7819 */ /* 0x000fe20000001229 */
[----:B------:R-:W-:Y:S01]  /*3340*/  IMAD.U32 R40, R11, 0x10000, RZ ;  /* 0x000100000b287824 */ /* 0x000fe200078e00ff */
        /* <DEDUP_REMOVED lines=39> */
.L_x_14311:
[----:B------:R-:W-:Y:S05]  /*35c0*/  BSYNC B2 ;  /* 0x0000000000027941 */ /* 0x000fea0003800000 */
.L_x_14310:
[----:B---3--:R2:W-:Y:S02]  /*35d0*/  ST.E.128 desc[UR42][R12.64], R8 ;  /* 0x000000080c007985 */ /* 0x0085e4000c101d2a */
.L_x_14305:
[----:B------:R-:W-:Y:S05]  /*35e0*/  BSYNC B1 ;  /* 0x0000000000017941 */ /* 0x000fea0003800000 */
.L_x_14304:
[----:B------:R-:W-:-:S03]  /*35f0*/  UMOV UR4, 0xffffffff ;  /* 0xffffffff00047882 */ /* 0x000fc60000000000 */
[----:B------:R-:W-:Y:S05]  /*3600*/  BRA.DIV UR4, `(.L_x_14312) ;  /* 0x000001d2040c7947 */ /* 0x000fea000b800000 */
[----:B-1----:R-:W1:Y:S04]  /*3610*/  SHFL.IDX PT, R85, R85, 0x1, 0x1c1f ;  /* 0x003c1f0055557f89 */ /* 0x002e6800000e0000 */
[----:B---3--:R3:W0:Y:S02]  /*3620*/  SHFL.IDX PT, R14, R84, 0x1, 0x1c1f ;  /* 0x003c1f00540e7f89 */ /* 0x00862400000e0000 */
.L_x_14621:
[----:B------:R-:W-:Y:S05]  /*3630*/  @P4 BRA `(.L_x_14313) ;  /* 0x0000002000704947 */ /* 0x000fea0003800000 */
[----:B------:R-:W-:Y:S04]  /*3640*/  BSSY B1, `(.L_x_14314) ;  /* 0x0000038000017945 */ /* 0x000fe80003800000 */
[----:B------:R-:W-:Y:S05]  /*3650*/  @P1 BRA `(.L_x_14315) ;  /* 0x0000000000d81947 */ /* 0x000fea0003800000 */
[----:B--2-4-:R2:W4:Y:S01]  /*3660*/  LDS.128 R8, [R72+0x11000] ;  /* 0x0110000048087984 */ /* 0x0145220000000c00 */
[C---:B0-----:R-:W-:Y:S01]  /*3670*/  LEA R12, P3, R16.reuse, R14, 0x1 ;  /* 0x0000000e100c7211 */ /* 0x041fe200078608ff */
[----:B------:R-:W-:Y:S03]  /*3680*/  BSSY B2, `(.L_x_14316) ;  /* 0x0000032000027945 */ /* 0x000fe60003800000 */
[----:B-1----:R-:W-:Y:S02]  /*3690*/  LEA.HI.X R13, R16, R85, R17, 0x1, P3 ;  /* 0x00000055100d7211 */ /* 0x002fe400018f0c11 */
[----:B------:R-:W-:-:S13]  /*36a0*/  ISETP.GE.AND P3, PT, R152, R80, PT ;  /* 0x000000509800720c */ /* 0x000fda0003f66270 */
[----:B--2---:R-:W-:Y:S05]  /*36b0*/  @P3 BRA `(.L_x_14317) ;  /* 0x0000000000b83947 */ /* 0x004fea0003800000 */
        /* <DEDUP_REMOVED lines=46> */
.L_x_14317:
[----:B------:R-:W-:Y:S05]  /*39a0*/  BSYNC B2 ;  /* 0x0000000000027941 */ /* 0x000fea0003800000 */
.L_x_14316:
[----:B----4-:R0:W-:Y:S02]  /*39b0*/  ST.E.128 desc[UR42][R12.64], R8 ;  /* 0x000000080c007985 */ /* 0x0101e4000c101d2a */
.L_x_14315:
[----:B------:R-:W-:Y:S05]  /*39c0*/  BSYNC B1 ;  /* 0x0000000000017941 */ /* 0x000fea0003800000 */
.L_x_14314:
[----:B------:R-:W-:Y:S05]  /*39d0*/  @P2 BRA `(.L_x_14313) ;  /* 0x0000001c00882947 */ /* 0x000fea0003800000 */
[----:B0-2-4-:R-:W1:Y:S04]  /*39e0*/  LDL R8, [R1+0x4] ;  /* 0x0000040001087983 */ /* 0x015e680000100800 */
[----:B------:R-:W2:Y:S01]  /*39f0*/  LDL R15, [R1+0xc] ;  /* 0x00000c00010f7983 */ /* 0x000ea20000100800 */
[C---:B------:R-:W-:Y:S01]  /*3a00*/  LEA R12, P3, R18.reuse, R14, 0x1 ;  /* 0x0000000e120c7211 */ /* 0x040fe200078608ff */
[----:B------:R-:W-:Y:S03]  /*3a10*/  BSSY B1, `(.L_x_14318) ;  /* 0x0000033000017945 */ /* 0x000fe60003800000 */
[----:B-1----:R-:W-:Y:S02]  /*3a20*/  LEA.HI.X R13, R18, R85, R8, 0x1, P3 ;  /* 0x00000055120d7211 */ /* 0x002fe400018f0c08 */
[----:B------:R0:W1:Y:S01]  /*3a30*/  LDS.128 R8, [R71+0x11000] ;  /* 0x0110000047087984 */ /* 0x0000620000000c00 */
[----:B--2---:R-:W-:-:S13]  /*3a40*/  ISETP.GE.AND P3, PT, R15, R80, PT ;  /* 0x000000500f00720c */ /* 0x004fda0003f66270 */
[----:B0-----:R-:W-:Y:S05]  /*3a50*/  @P3 BRA `(.L_x_14319) ;  /* 0x0000000000b83947 */ /* 0x001fea0003800000 */
[--C-:B------:R-:W-:Y:S01]  /*3a60*/  SHF.R.U64 R37, R34, 0x10, R35.reuse ;  /* 0x0000001022257819 */ /* 0x100fe20000001223 */
[----:B-1----:R-:W-:Y:S01]  /*3a70*/  IMAD.U32 R14, R10, 0x10000, RZ ;  /* 0x000100000a0e7824 */ /* 0x002fe200078e00ff */
        /* <DEDUP_REMOVED lines=44> */
.L_x_14319:
[----:B------:R-:W-:Y:S05]  /*3d40*/  BSYNC B1 ;  /* 0x0000000000017941 */ /* 0x000fea0003800000 */
.L_x_14318:
[----:B-1----:R0:W-:Y:S01]  /*3d50*/  ST.E.128 desc[UR42][R12.64], R8 ;  /* 0x000000080c007985 */ /* 0x0021e2000c101d2a */
[----:B------:R-:W-:Y:S05]  /*3d60*/  BRA `(.L_x_14313) ;  /* 0x0000001800a47947 */ /* 0x000fea0003800000 */
.L_x_14295:
        /* <DEDUP_REMOVED lines=48> */
.L_x_14321:
[----:B------:R-:W-:Y:S05]  /*4070*/  BSYNC B1 ;  /* 0x0000000000017941 */ /* 0x000fea0003800000 */
.L_x_14320:
        /* <DEDUP_REMOVED lines=36> */
.L_x_14322:
[----:B------:R-:W2:Y:S01]  /*42c0*/  LDL R8, [R1+0x8] ;  /* 0x0000080001087983 */ /* 0x000ea20000100800 */
[----:B------:R-:W-:Y:S01]  /*42d0*/  IMAD R70, R22, 0x8, R2 ;  /* 0x0000000816467824 */ /* 0x000fe200078e0202 */
[----:B------:R-:W1:Y:S01]  /*42e0*/  LDC R87, c[0x0][0x2f4] ;  /* 0x0000bd00ff577b82 */ /* 0x000e620000000800 */
[----:B------:R-:W-:Y:S01]  /*42f0*/  BSSY B1, `(.L_x_14323) ;  /* 0x0000004000017945 */ /* 0x000fe20003800000 */
[----:B--2---:R-:W-:-:S04]  /*4300*/  SHF.L.U32 R79, R8, 0x1f, RZ ;  /* 0x0000001f084f7819 */ /* 0x004fc800000006ff */
[----:B------:R-:W2:Y:S02]  /*4310*/  SYNCS.PHASECHK.TRANS64.TRYWAIT P4, [R70+URZ+0x16890], R79 ;  /* 0x0168904f460075a7 */ /* 0x000ea4000808017f */
[----:B-12---:R-:W-:Y:S05]  /*4320*/  @!P4 BRA `(.L_x_14324) ;  /* 0x000001c4000cc947 */ /* 0x006fea0003800000 */
.L_x_14622:
[----:B------:R-:W-:Y:S05]  /*4330*/  BSYNC B1 ;  /* 0x0000000000017941 */ /* 0x000fea0003800000 */
.L_x_14323:
[----:B------:R-:W-:Y:S01]  /*4340*/  UMOV UR4, 0xffffffff ;  /* 0xffffffff00047882 */ /* 0x000fe20000000000 */
[----:B------:R-:W-:Y:S02]  /*4350*/  IMAD.IADD R89, R87, 0x1, -R58 ;  /* 0x0000000157597824 */ /* 0x000fe400078e0a3a */
[----:B------:R-:W-:Y:S05]  /*4360*/  BRA.DIV UR4, `(.L_x_14325) ;  /* 0x000001c604107947 */ /* 0x000fea000b800000 */
[----:B------:R2:W3:Y:S04]  /*4370*/  SHFL.IDX PT, R83, R85, RZ, 0x1c1f ;  /* 0x001c1fff55537589 */ /* 0x0004e800000e0000 */
[----:B------:R2:W4:Y:S02]  /*4380*/  SHFL.IDX PT, R82, R84, RZ, 0x1c1f ;  /* 0x001c1fff54527589 */ /* 0x00052400000e0000 */
.L_x_14626:
        /* <DEDUP_REMOVED lines=10> */
[----:B------:R-:W-:Y:S01]  /*4430*/  LEA.HI R8, R9, R8, RZ, 0x4 ;  /* 0x0000000809087211 */ /* 0x000fe200078f20ff */
[----:B------:R-:W-:Y:S01]  /*4440*/  IMAD R9, R22, 0x2000, R3 ;  /* 0x0000200016097824 */ /* 0x000fe200078e0203 */
[----:B------:R-:W-:Y:S02]  /*4450*/  SHF.R.S32.HI R10, RZ, 0x1f, R11 ;  /* 0x0000001fff0a7819 */ /* 0x000fe4000001140b */
[----:B------:R-:W-:Y:S01]  /*4460*/  LEA.HI.SX32 R8, R8, R5, 0x1c ;  /* 0x0000000508087211 */ /* 0x000fe200078fe2ff */
[----:B------:R-:W-:Y:S01]  /*4470*/  IMAD R9, R9, 0x2, R2 ;  /* 0x0000000209097824 */ /* 0x000fe200078e0202 */
[----:B------:R-:W-:-:S03]  /*4480*/  LEA.HI R10, R10, R11, RZ, 0x5 ;  /* 0x0000000b0a0a7211 */ /* 0x000fc600078f28ff */
[----:B------:R-:W-:Y:S01]  /*4490*/  IMAD.SHL.U32 R86, R8, 0x8, RZ ;  /* 0x0000000808567824 */ /* 0x000fe200078e00ff */
[----:B------:R-:W-:-:S04]  /*44a0*/  SHF.R.S32.HI R10, RZ, 0x5, R10 ;  /* 0x00000005ff0a7819 */ /* 0x000fc8000001140a */
[----:B------:R-:W-:-:S04]  /*44b0*/  LOP3.LUT R8, R65, 0x38, R86, 0xf8, !PT ;  /* 0x0000003841087812 */ /* 0x000fc800078ef856 */
[----:B------:R-:W-:-:S04]  /*44c0*/  LOP3.LUT R8, R8, R61, RZ, 0x3c, !PT ;  /* 0x0000003d08087212 */ /* 0x000fc800078e3cff */
[----:B------:R-:W-:-:S05]  /*44d0*/  LEA R11, R10, R8, 0x9 ;  /* 0x000000080a0b7211 */ /* 0x000fca00078e48ff */
        /* <DEDUP_REMOVED lines=9> */
[----:B------:R-:W-:Y:S02]  /*4570*/  SHF.R.U64 R105, R34, 0x10, R35 ;  /* 0x0000001022697819 */ /* 0x000fe40000001223 */
[----:B------:R-:W-:Y:S02]  /*4580*/  PRMT R107, R111, 0x5410, R107 ;  /* 0x000054106f6b7816 */ /* 0x000fe4000000006b */
[----:B------:R-:W-:Y:S02]  /*4590*/  SHF.R.U64 R104, R32, 0x10, R33 ;  /* 0x0000001020687819 */ /* 0x000fe40000001221 */
[----:B------:R-:W-:Y:S01]  /*45a0*/  SHF.R.U64 R98, R36, 0x10, R37 ;  /* 0x0000001024627819 */ /* 0x000fe20000001225 */
[----:B0-----:R-:W-:Y:S01]  /*45b0*/  IMAD.U32 R36, R9, 0x10000, RZ ;  /* 0x0001000009247824 */ /* 0x001fe200078e00ff */
[----:B------:R-:W-:Y:S01]  /*45c0*/  SHF.R.U32.HI R101, RZ, 0x10, R35 ;  /* 0x00000010ff657819 */ /* 0x000fe20000011623 */
[----:B------:R-:W-:Y:S01]  /*45d0*/  IMAD.U32 R35, R11, 0x10000, RZ ;  /* 0x000100000b237824 */ /* 0x000fe200078e00ff */
[----:B------:R-:W-:-:S02]  /*45e0*/  PRMT R106, R92, 0x5432, R106 ;  /* 0x000054325c6a7816 */ /* 0x000fc4000000006a */
[----:B------:R-:W-:Y:S01]  /*45f0*/  PRMT R37, R110, 0x5410, R105 ;  /* 0x000054106e257816 */ /* 0x000fe20000000069 */
[----:B------:R-:W-:Y:S01]  /*4600*/  IMAD.U32 R105, R107, 0x10000, RZ ;  /* 0x000100006b697824 */ /* 0x000fe200078e00ff */
[--C-:B------:R-:W-:Y:S02]  /*4610*/  SHF.R.U64 R99, R38, 0x10, R39.reuse ;  /* 0x0000001026637819 */ /* 0x100fe40000001227 */
[----:B------:R-:W-:Y:S02]  /*4620*/  SHF.R.U32.HI R100, RZ, 0x10, R39 ;  /* 0x00000010ff647819 */ /* 0x000fe40000011627 */
[----:B------:R-:W-:Y:S02]  /*4630*/  PRMT R39, R91, 0x5432, R104 ;  /* 0x000054325b277816 */ /* 0x000fe40000000068 */
[----:B------:R-:W-:Y:S01]  /*4640*/  PRMT R104, R109, 0x5410, R101 ;  /* 0x000054106d687816 */ /* 0x000fe20000000065 */
[----:B------:R-:W-:Y:S02]  /*4650*/  IMAD.U32 R101, R106, 0x10000, RZ ;  /* 0x000100006a657824 */ /* 0x000fe400078e00ff */
[----:B------:R-:W-:Y:S01]  /*4660*/  FMUL.FTZ R109, R103, R105 ;  /* 0x00000069676d7220 */ /* 0x000fe20000410000 */
[----:B------:R-:W-:-:S02]  /*4670*/  PRMT R99, R108, 0x5410, R99 ;  /* 0x000054106c637816 */ /* 0x000fc40000000063 */
[----:B------:R-:W-:Y:S01]  /*4680*/  PRMT R108, R90, 0x5432, R100 ;  /* 0x000054325a6c7816 */ /* 0x000fe20000000064 */
[-C--:B------:R-:W-:Y:S01]  /*4690*/  FMUL.FTZ R103, R103, R101.reuse ;  /* 0x0000006567677220 */ /* 0x080fe20000410000 */
        /* <DEDUP_REMOVED lines=11> */
[----:B------:R-:W-:-:S02]  /*4750*/  IMAD.U32 R105, R104, 0x10000, RZ ;  /* 0x0001000068697824 */ /* 0x000fc400078e00ff */
[----:B------:R-:W-:Y:S01]  /*4760*/  FMUL.FTZ R38, R102, R106 ;  /* 0x0000006a66267220 */ /* 0x000fe20000410000 */
[----:B------:R-:W-:Y:S01]  /*4770*/  LOP3.LUT R108, R108, 0xffff0000, RZ, 0xc0, !PT ;  /* 0xffff00006c6c7812 */ /* 0x000fe200078ec0ff */
[C---:B------:R-:W-:Y:S01]  /*4780*/  FFMA.FTZ R101, R34.reuse, R101, -R109 ;  /* 0x0000006522657223 */ /* 0x040fe2000001086d */
[----:B------:R-:W-:Y:S01]  /*4790*/  PRMT R98, R93, 0x5432, R98 ;  /* 0x000054325d627816 */ /* 0x000fe20000000062 */
[----:B------:R-:W-:Y:S01]  /*47a0*/  FFMA.FTZ R103, R34, R107, R103 ;  /* 0x0000006b22677223 */ /* 0x000fe20000010067 */
[----:B------:R-:W-:Y:S01]  /*47b0*/  LOP3.LUT R104, R104, 0xffff0000, RZ, 0xc0, !PT ;  /* 0xffff000068687812 */ /* 0x000fe200078ec0ff */
[-C--:B------:R-:W-:Y:S01]  /*47c0*/  FMUL.FTZ R109, R102, R105.reuse ;  /* 0x00000069666d7220 */ /* 0x080fe20000410000 */
[----:B------:R-:W-:Y:S01]  /*47d0*/  LOP3.LUT R32, R11, 0xffff0000, RZ, 0xc0, !PT ;  /* 0xffff00000b207812 */ /* 0x000fe200078ec0ff */
[----:B------:R-:W-:Y:S01]  /*47e0*/  FFMA.FTZ R34, R35, R105, -R38 ;  /* 0x0000006923227223 */ /* 0x000fe20000010826 */
[----:B------:R-:W-:Y:S01]  /*47f0*/  FMUL.FTZ R105, R15, R108 ;  /* 0x0000006c0f697220 */ /* 0x000fe20000410000 */
[----:B------:R-:W-:-:S02]  /*4800*/  IMAD.U32 R102, R98, 0x10000, RZ ;  /* 0x0001000062667824 */ /* 0x000fc400078e00ff */
[-C--:B------:R-:W-:Y:S01]  /*4810*/  FMUL.FTZ R107, R15, R104.reuse ;  /* 0x000000680f6b7220 */ /* 0x080fe20000410000 */
[----:B------:R-:W-:Y:S02]  /*4820*/  IMAD.U32 R38, R39, 0x10000, RZ ;  /* 0x0001000027267824 */ /* 0x000fe400078e00ff */
[----:B------:R-:W-:Y:S01]  /*4830*/  FFMA.FTZ R15, R32, R104, -R105 ;  /* 0x00000068200f7223 */ /* 0x000fe20000010869 */
[----:B------:R-:W-:Y:S01]  /*4840*/  LOP3.LUT R12, R12, 0xffff0000, RZ, 0xc0, !PT ;  /* 0xffff00000c0c7812 */ /* 0x000fe200078ec0ff */
[----:B------:R-:W-:Y:S01]  /*4850*/  IMAD.U32 R9, R8, 0x10000, RZ ;  /* 0x0001000008097824 */ /* 0x000fe200078e00ff */
[----:B------:R-:W-:Y:S01]  /*4860*/  LOP3.LUT R105, R98, 0xffff0000, RZ, 0xc0, !PT ;  /* 0xffff000062697812 */ /* 0x000fe200078ec0ff */
[----:B------:R-:W-:Y:S01]  /*4870*/  FMUL.FTZ R98, R13, R102 ;  /* 0x000000660d627220 */ /* 0x000fe20000410000 */
[----:B------:R-:W-:Y:S01]  /*4880*/  LOP3.LUT R39, R39, 0xffff0000, RZ, 0xc0, !PT ;  /* 0xffff000027277812 */ /* 0x000fe200078ec0ff */
[----:B------:R-:W-:Y:S01]  /*4890*/  FMUL.FTZ R13, R13, R38 ;  /* 0x000000260d0d7220 */ /* 0x000fe20000410000 */
[----:B------:R-:W-:Y:S01]  /*48a0*/  FFMA.FTZ R35, R35, R106, R109 ;  /* 0x0000006a23237223 */ /* 0x000fe2000001006d */
[----:B------:R-:W-:Y:S01]  /*48b0*/  FFMA.FTZ R32, R32, R108, R107 ;  /* 0x0000006c20207223 */ /* 0x000fe2000001006b */
[----:B------:R-:W-:Y:S01]  /*48c0*/  LOP3.LUT R8, R8, 0xffff0000, RZ, 0xc0, !PT ;  /* 0xffff000008087812 */ /* 0x000fe200078ec0ff */
[C---:B------:R-:W-:Y:S01]  /*48d0*/  IMAD.U32 R11, R10.reuse, 0x10000, RZ ;  /* 0x000100000a0b7824 */ /* 0x040fe200078e00ff */
[----:B------:R-:W-:Y:S01]  /*48e0*/  LOP3.LUT R33, R10, 0xffff0000, RZ, 0xc0, !PT ;  /* 0xffff00000a217812 */ /* 0x000fe200078ec0ff */
[C---:B------:R-:W-:Y:S01]  /*48f0*/  FMUL.FTZ R107, R12.reuse, R105 ;  /* 0x000000690c6b7220 */ /* 0x040fe20000410000 */
        /* <DEDUP_REMOVED lines=29> */
.L_x_14329:
[----:B------:R-:W-:Y:S05]  /*4ad0*/  BSYNC B2 ;  /* 0x0000000000027941 */ /* 0x000fea0003800000 */
.L_x_14328:
[----:B------:R-:W-:Y:S01]  /*4ae0*/  ISETP.GE.AND P4, PT, R86, R87, PT ;  /* 0x000000575600720c */ /* 0x000fe20003f86270 */
[----:B0-----:R0:W-:-:S12]  /*4af0*/  ST.E.128 desc[UR42][R80.64], R8 ;  /* 0x0000000850007985 */ /* 0x0011d8000c101d2a */
[----:B------:R-:W-:-:S05]  /*4b00*/  @!P4 IMAD.WIDE R82, R86, 0x2, R82 ;  /* 0x000000025652c825 */ /* 0x000fca00078e0252 */
[----:B---3--:R0:W-:Y:S02]  /*4b10*/  @!P4 ST.E.128 desc[UR42][R82.64], R12 ;  /* 0x0000000c5200c985 */ /* 0x0081e4000c101d2a */
.L_x_14327:
[----:B------:R-:W-:Y:S05]  /*4b20*/  BSYNC B1 ;  /* 0x0000000000017941 */ /* 0x000fea0003800000 */
.L_x_14326:
[----:B------:R-:W-:-:S03]  /*4b30*/  UMOV UR4, 0xffffffff ;  /* 0xffffffff00047882 */ /* 0x000fc60000000000 */
[----:B------:R-:W-:Y:S05]  /*4b40*/  BRA.DIV UR4, `(.L_x_14330) ;  /* 0x000001be04647947 */ /* 0x000fea000b800000 */
[----:B--2---:R-:W2:Y:S04]  /*4b50*/  SHFL.IDX PT, R85, R85, 0x1, 0x1c1f ;  /* 0x003c1f0055557f89 */ /* 0x004ea800000e0000 */
[----:B------:R-:W0:Y:S02]  /*4b60*/  SHFL.IDX PT, R84, R84, 0x1, 0x1c1f ;  /* 0x003c1f0054547f89 */ /* 0x000e2400000e0000 */
.L_x_14630:
[----:B0-----:R-:W-:-:S05]  /*4b70*/  VIADD R8, R157, 0x60 ;  /* 0x000000609d087836 */ /* 0x001fca0000000000 */
[----:B------:R-:W-:-:S13]  /*4b80*/  ISETP.GE.OR P4, PT, R8, R77, P1 ;  /* 0x0000004d0800720c */ /* 0x000fda0000f86670 */
[----:B------:R-:W-:Y:S05]  /*4b90*/  @P4 BRA `(.L_x_14313) ;  /* 0x0000000c00184947 */ /* 0x000fea0003800000 */
[----:B------:R-:W5:Y:S01]  /*4ba0*/  LDL R9, [R1+0x44] ;  /* 0x0000440001097983 */ /* 0x000f620000100800 */
[----:B------:R-:W-:Y:S01]  /*4bb0*/  SEL R89, R58, R89, !P0 ;  /* 0x000000593a597207 */ /* 0x000fe20004000000 */
[C---:B------:R-:W-:Y:S01]  /*4bc0*/  VIADD R10, R157.reuse, 0x60 ;  /* 0x000000609d0a7836 */ /* 0x040fe20000000000 */
[----:B------:R-:W-:Y:S01]  /*4bd0*/  LEA R32, P4, R6, R84, 0x1 ;  /* 0x0000005406207211 */ /* 0x000fe200078808ff */
[----:B------:R-:W-:Y:S01]  /*4be0*/  VIADD R11, R157, 0x60 ;  /* 0x000000609d0b7836 */ /* 0x000fe20000000000 */
[----:B------:R-:W-:Y:S01]  /*4bf0*/  SHF.R.S32.HI R8, RZ, 0x1f, R89 ;  /* 0x0000001fff087819 */ /* 0x000fe20000011459 */
[----:B------:R-:W-:Y:S01]  /*4c00*/  IMAD.SHL.U32 R10, R10, 0x40, RZ ;  /* 0x000000400a0a7824 */ /* 0x000fe200078e00ff */
[----:B------:R-:W-:Y:S01]  /*4c10*/  BSSY B1, `(.L_x_14331) ;  /* 0x000006e000017945 */ /* 0x000fe20003800000 */
[----:B------:R-:W-:Y:S01]  /*4c20*/  IMAD.SHL.U32 R11, R11, 0x40, RZ ;  /* 0x000000400b0b7824 */ /* 0x000fe200078e00ff */
[----:B------:R-:W-:Y:S02]  /*4c30*/  LEA.HI R8, R8, R89, RZ, 0x4 ;  /* 0x0000005908087211 */ /* 0x000fe400078f20ff */
[----:B------:R-:W-:-:S02]  /*4c40*/  LOP3.LUT R10, R10, 0x1c0, RZ, 0xc0, !PT ;  /* 0x000001c00a0a7812 */ /* 0x000fc400078ec0ff */
[----:B------:R-:W-:Y:S02]  /*4c50*/  LEA.HI.SX32 R8, R8, R5, 0x1c ;  /* 0x0000000508087211 */ /* 0x000fe400078fe2ff */
[----:B------:R-:W-:Y:S02]  /*4c60*/  LOP3.LUT R11, R11, 0x1c0, RZ, 0xc0, !PT ;  /* 0x000001c00b0b7812 */ /* 0x000fe400078ec0ff */
[----:B------:R-:W-:Y:S01]  /*4c70*/  SHF.R.U32.HI R10, RZ, 0x3, R10 ;  /* 0x00000003ff0a7819 */ /* 0x000fe2000001160a */
[----:B------:R-:W-:Y:S01]  /*4c80*/  IMAD.SHL.U32 R34, R8, 0x8, RZ ;  /* 0x0000000808227824 */ /* 0x000fe200078e00ff */
[----:B--2---:R-:W-:-:S04]  /*4c90*/  LEA.HI.X R33, R6, R85, R4, 0x1, P4 ;  /* 0x0000005506217211 */ /* 0x004fc800020f0c04 */
[----:B------:R-:W-:-:S04]  /*4ca0*/  LOP3.LUT R8, R11, 0x38, R34, 0xf8, !PT ;  /* 0x000000380b087812 */ /* 0x000fc800078ef822 */
[----:B------:R-:W-:-:S05]  /*4cb0*/  LOP3.LUT R8, R8, R10, RZ, 0x3c, !PT ;  /* 0x0000000a08087212 */ /* 0x000fca00078e3cff */
[----:B-----5:R-:W-:Y:S02]  /*4cc0*/  IMAD.IADD R11, R9, 0x1, R8 ;  /* 0x00000001090b7824 */ /* 0x020fe400078e0208 */
[C---:B------:R-:W-:Y:S02]  /*4cd0*/  IMAD R9, R22.reuse, 0x2000, R0 ;  /* 0x0000200016097824 */ /* 0x040fe400078e0200 */
[----:B------:R-:W-:Y:S02]  /*4ce0*/  IMAD R11, R22, 0x2000, R11 ;  /* 0x00002000160b7824 */ /* 0x000fe400078e020b */
[--C-:B------:R-:W-:Y:S02]  /*4cf0*/  IMAD R9, R9, 0x2, R2.reuse ;  /* 0x0000000209097824 */ /* 0x100fe400078e0202 */
[----:B------:R-:W-:-:S04]  /*4d00*/  IMAD R12, R11, 0x2, R2 ;  /* 0x000000020b0c7824 */ /* 0x000fc800078e0202 */
[----:B------:R-:W0:Y:S04]  /*4d10*/  LDS.128 R8, [R9+0xe400] ;  /* 0x00e4000009087984 */ /* 0x000e280000000c00 */
[----:B------:R-:W2:Y:S01]  /*4d20*/  LDS.128 R12, [R12+0xe400] ;  /* 0x00e400000c0c7984 */ /* 0x000ea20000000c00 */
[----:B------:R-:W-:Y:S05]  /*4d30*/  @P3 BRA `(.L_x_14332) ;  /* 0x00000004006c3947 */ /* 0x000fea0003800000 */
[----:B------:R-:W-:Y:S01]  /*4d40*/  SHF.R.U32.HI R80, RZ, 0x10, R45 ;  /* 0x00000010ff507819 */ /* 0x000fe2000001162d */
[----:B--2---:R-:W-:Y:S01]  /*4d50*/  IMAD.U32 R36, R12, 0x10000, RZ ;  /* 0x000100000c247824 */ /* 0x004fe200078e00ff */
[----:B---3--:R-:W-:Y:S01]  /*4d60*/  SHF.R.U32.HI R83, RZ, 0x10, R41 ;  /* 0x00000010ff537819 */ /* 0x008fe20000011629 */
[----:B0-----:R-:W-:Y:S01]  /*4d70*/  IMAD.U32 R35, R8, 0x10000, RZ ;  /* 0x0001000008237824 */ /* 0x001fe200078e00ff */
[----:B------:R-:W-:Y:S02]  /*4d80*/  PRMT R93, R93, 0x5410, R80 ;  /* 0x000054105d5d7816 */ /* 0x000fe40000000050 */
[----:B------:R-:W-:Y:S02]  /*4d90*/  PRMT R96, R96, 0x5410, R83 ;  /* 0x0000541060607816 */ /* 0x000fe40000000053 */
[----:B----4-:R-:W-:Y:S01]  /*4da0*/  SHF.R.U64 R82, R44, 0x10, R45 ;  /* 0x000000102c527819 */ /* 0x010fe2000000122d */
[----:B------:R-:W-:Y:S01]  /*4db0*/  IMAD.U32 R44, R15, 0x10000, RZ ;  /* 0x000100000f2c7824 */ /* 0x000fe200078e00ff */
[--C-:B------:R-:W-:Y:S01]  /*4dc0*/  SHF.R.U64 R86, R42, 0x10, R43.reuse ;  /* 0x000000102a567819 */ /* 0x100fe2000000122b */
[----:B------:R-:W-:Y:S01]  /*4dd0*/  IMAD.U32 R42, R13, 0x10000, RZ ;  /* 0x000100000d2a7824 */ /* 0x000fe200078e00ff */
[----:B------:R-:W-:-:S02]  /*4de0*/  SHF.R.U32.HI R81, RZ, 0x10, R43 ;  /* 0x00000010ff517819 */ /* 0x000fc4000001162b */
[----:B------:R-:W-:Y:S01]  /*4df0*/  LOP3.LUT R38, R15, 0xffff0000, RZ, 0xc0, !PT ;  /* 0xffff00000f267812 */ /* 0x000fe200078ec0ff */
[----:B------:R-:W-:Y:S01]  /*4e00*/  IMAD.U32 R15, R93, 0x10000, RZ ;  /* 0x000100005d0f7824 */ /* 0x000fe200078e00ff */
[--C-:B------:R-:W-:Y:S02]  /*4e10*/  SHF.R.U64 R46, R46, 0x10, R47.reuse ;  /* 0x000000102e2e7819 */ /* 0x100fe4000000122f */
[----:B------:R-:W-:Y:S01]  /*4e20*/  LOP3.LUT R43, R13, 0xffff0000, RZ, 0xc0, !PT ;  /* 0xffff00000d2b7812 */ /* 0x000fe200078ec0ff */
[----:B------:R-:W-:Y:S01]  /*4e30*/  IMAD.U32 R13, R96, 0x10000, RZ ;  /* 0x00010000600d7824 */ /* 0x000fe200078e00ff */
[----:B------:R-:W-:Y:S01]  /*4e40*/  SHF.R.U32.HI R47, RZ, 0x10, R47 ;  /* 0x00000010ff2f7819 */ /* 0x000fe2000001162f */
[----:B------:R-:W-:Y:S01]  /*4e50*/  FMUL.FTZ R80, R42, R15 ;  /* 0x0000000f2a507220 */ /* 0x000fe20000410000 */
[----:B------:R-:W-:Y:S01]  /*4e60*/  SHF.R.U64 R89, R40, 0x10, R41 ;  /* 0x0000001028597819 */ /* 0x000fe20000001229 */
[----:B------:R-:W-:Y:S01]  /*4e70*/  IMAD.U32 R41, R9, 0x10000, RZ ;  /* 0x0001000009297824 */ /* 0x000fe200078e00ff */
[----:B------:R-:W-:Y:S01]  /*4e80*/  PRMT R90, R90, 0x5410, R81 ;  /* 0x000054105a5a7816 */ /* 0x000fe20000000051 */
[-C--:B------:R-:W-:Y:S01]  /*4e90*/  FMUL.FTZ R42, R42, R13.reuse ;  /* 0x0000000d2a2a7220 */ /* 0x080fe20000410000 */
[----:B------:R-:W-:Y:S01]  /*4ea0*/  PRMT R92, R92, 0x5410, R47 ;  /* 0x000054105c5c7816 */ /* 0x000fe2000000002f */
[----:B------:R-:W-:Y:S01]  /*4eb0*/  FFMA.FTZ R13, R41, R13, -R80 ;  /* 0x0000000d290d7223 */ /* 0x000fe20000010850 */
[----:B------:R-:W-:Y:S01]  /*4ec0*/  PRMT R91, R91, 0x5410, R46 ;  /* 0x000054105b5b7816 */ /* 0x000fe2000000002e */
[----:B------:R-:W-:Y:S01]  /*4ed0*/  FFMA.FTZ R15, R41, R15, R42 ;  /* 0x0000000f290f7223 */ /* 0x000fe2000001002a */
[----:B------:R-:W-:Y:S01]  /*4ee0*/  LOP3.LUT R46, R93, 0xffff0000, RZ, 0xc0, !PT ;  /* 0xffff00005d2e7812 */ /* 0x000fe200078ec0ff */
[----:B------:R-:W-:Y:S01]  /*4ef0*/  IMAD.U32 R45, R92, 0x10000, RZ ;  /* 0x000100005c2d7824 */ /* 0x000fe200078e00ff */
[----:B------:R-:W-:Y:S01]  /*4f00*/  LOP3.LUT R96, R96, 0xffff0000, RZ, 0xc0, !PT ;  /* 0xffff000060607812 */ /* 0x000fe200078ec0ff */
[----:B------:R-:W-:Y:S01]  /*4f10*/  IMAD.U32 R41, R90, 0x10000, RZ ;  /* 0x000100005a297824 */ /* 0x000fe200078e00ff */
[----:B------:R-:W-:Y:S01]  /*4f20*/  LOP3.LUT R39, R9, 0xffff0000, RZ, 0xc0, !PT ;  /* 0xffff000009277812 */ /* 0x000fe200078ec0ff */
[----:B------:R-:W-:Y:S01]  /*4f30*/  FMUL.FTZ R80, R43, R46 ;  /* 0x0000002e2b507220 */ /* 0x000fe20000410000 */
[----:B------:R-:W-:Y:S01]  /*4f40*/  PRMT R97, R97, 0x5410, R82 ;  /* 0x0000541061617816 */ /* 0x000fe20000000052 */
[-C--:B------:R-:W-:Y:S01]  /*4f50*/  FMUL.FTZ R42, R43, R96.reuse ;  /* 0x000000602b2a7220 */ /* 0x080fe20000410000 */
[----:B------:R-:W-:Y:S01]  /*4f60*/  IMAD.U32 R40, R11, 0x10000, RZ ;  /* 0x000100000b287824 */ /* 0x000fe200078e00ff */
[----:B------:R-:W-:Y:S01]  /*4f70*/  PRMT R94, R94, 0x5410, R89 ;  /* 0x000054105e5e7816 */ /* 0x000fe20000000059 */
[C---:B------:R-:W-:Y:S01]  /*4f80*/  FMUL.FTZ R43, R44.reuse, R45 ;  /* 0x0000002d2c2b7220 */ /* 0x040fe20000410000 */
[-C--:B------:R-:W-:Y:S01]  /*4f90*/  FMUL.FTZ R82, R44, R41.reuse ;  /* 0x000000292c527220 */ /* 0x080fe20000410000 */
[----:B------:R-:W-:Y:S01]  /*4fa0*/  LOP3.LUT R92, R92, 0xffff0000, RZ, 0xc0, !PT ;  /* 0xffff00005c5c7812 */ /* 0x000fe200078ec0ff */
[C---:B------:R-:W-:Y:S01]  /*4fb0*/  FFMA.FTZ R80, R39.reuse, R96, -R80 ;  /* 0x0000006027507223 */ /* 0x040fe20000010850 */
[----:B------:R-:W-:Y:S01]  /*4fc0*/  LOP3.LUT R90, R90, 0xffff0000, RZ, 0xc0, !PT ;  /* 0xffff00005a5a7812 */ /* 0x000fe200078ec0ff */
[----:B------:R-:W-:Y:S01]  /*4fd0*/  FFMA.FTZ R42, R39, R46, R42 ;  /* 0x0000002e272a7223 */ /* 0x000fe2000001002a */
[C---:B------:R-:W-:Y:S01]  /*4fe0*/  FFMA.FTZ R44, R40.reuse, R41, -R43 ;  /* 0x00000029282c7223 */ /* 0x040fe2000001082b */
[----:B------:R-:W-:Y:S01]  /*4ff0*/  FFMA.FTZ R82, R40, R45, R82 ;  /* 0x0000002d28527223 */ /* 0x000fe20000010052 */
[----:B------:R-:W-:Y:S01]  /*5000*/  IMAD.U32 R39, R94, 0x10000, RZ ;  /* 0x000100005e277824 */ /* 0x000fe200078e00ff */
[----:B------:R-:W-:Y:S01]  /*5010*/  PRMT R95, R95, 0x5410, R86 ;  /* 0x000054105f5f7816 */ /* 0x000fe20000000056 */
[----:B------:R-:W-:-:S02]  /*5020*/  IMAD.U32 R40, R97, 0x10000, RZ ;  /* 0x0001000061287824 */ /* 0x000fc400078e00ff */
[C---:B------:R-:W-:Y:S01]  /*5030*/  FMUL.FTZ R46, R38.reuse, R92 ;  /* 0x0000005c262e7220 */ /* 0x040fe20000410000 */
[----:B------:R-:W-:Y:S01]  /*5040*/  FMUL.FTZ R86, R38, R90 ;  /* 0x0000005a26567220 */ /* 0x000fe20000410000 */
[CC--:B------:R-:W-:Y:S01]  /*5050*/  FMUL.FTZ R43, R36.reuse, R39.reuse ;  /* 0x00000027242b7220 */ /* 0x0c0fe20000410000 */
        /* <DEDUP_REMOVED lines=8> */
[----:B------:R-:W-:Y:S01]  /*50e0*/  IMAD.U32 R35, R91, 0x10000, RZ ;  /* 0x000100005b237824 */ /* 0x000fe200078e00ff */
[----:B------:R-:W-:Y:S01]  /*50f0*/  LOP3.LUT R11, R10, 0xffff0000, RZ, 0xc0, !PT ;  /* 0xffff00000a0b7812 */ /* 0x000fe200078ec0ff */
[C---:B------:R-:W-:Y:S01]  /*5100*/  IMAD.U32 R10, R14.reuse, 0x10000, RZ ;  /* 0x000100000e0a7824 */ /* 0x040fe200078e00ff */
[----:B------:R-:W-:Y:S01]  /*5110*/  LOP3.LUT R14, R14, 0xffff0000, RZ, 0xc0, !PT ;  /* 0xffff00000e0e7812 */ /* 0x000fe200078ec0ff */
[C---:B------:R-:W-:Y:S01]  /*5120*/  FFMA.FTZ R45, R37.reuse, R90, -R46 ;  /* 0x0000005a252d7223 */ /* 0x040fe2000001082e */
[----:B------:R-:W-:Y:S01]  /*5130*/  FFMA.FTZ R47, R37, R92, R86 ;  /* 0x0000005c252f7223 */ /* 0x000fe20000010056 */
[----:B------:R-:W-:Y:S01]  /*5140*/  LOP3.LUT R91, R91, 0xffff0000, RZ, 0xc0, !PT ;  /* 0xffff00005b5b7812 */ /* 0x000fe200078ec0ff */
[C---:B------:R-:W-:Y:S01]  /*5150*/  FMUL.FTZ R37, R12.reuse, R97 ;  /* 0x000000610c257220 */ /* 0x040fe20000410000 */
[----:B------:R-:W-:Y:S01]  /*5160*/  FMUL.FTZ R39, R12, R41 ;  /* 0x000000290c277220 */ /* 0x000fe20000410000 */
        /* <DEDUP_REMOVED lines=23> */
[----:B------:R-:W-:-:S07]  /*52e0*/  IMAD.MOV.U32 R11, RZ, RZ, R44 ;  /* 0x000000ffff0b7224 */ /* 0x000fce00078e002c */
.L_x_14332:
[----:B------:R-:W-:Y:S05]  /*52f0*/  BSYNC B1 ;  /* 0x0000000000017941 */ /* 0x000fea0003800000 */
.L_x_14331:
[----:B------:R-:W-:Y:S01]  /*5300*/  ISETP.GE.AND P3, PT, R34, R87, PT ;  /* 0x000000572200720c */ /* 0x000fe20003f66270 */
[----:B0-----:R0:W-:Y:S02]  /*5310*/  ST.E.128 desc[UR42][R32.64], R8 ;  /* 0x0000000820007985 */ /* 0x0011e4000c101d2a */
[----:B0-----:R-:W-:Y:S02]  /*5320*/  IMAD.MOV.U32 R8, RZ, RZ, R84 ;  /* 0x000000ffff087224 */ /* 0x001fe400078e0054 */
[----:B------:R-:W-:-:S08]  /*5330*/  IMAD.MOV.U32 R9, RZ, RZ, R85 ;  /* 0x000000ffff097224 */ /* 0x000fd000078e0055 */
[----:B------:R-:W-:Y:S05]  /*5340*/  @P3 BRA `(.L_x_14313) ;  /* 0x00000004002c3947 */ /* 0x000fea0003800000 */
[----:B------:R-:W-:-:S05]  /*5350*/  IMAD.WIDE R8, R34, 0x2, R8 ;  /* 0x0000000222087825 */ /* 0x000fca00078e0208 */
[----:B--2---:R0:W-:Y:S01]  /*5360*/  ST.E.128 desc[UR42][R8.64], R12 ;  /* 0x0000000c08007985 */ /* 0x0041e2000c101d2a */
[----:B------:R-:W-:Y:S05]  /*5370*/  BRA `(.L_x_14313) ;  /* 0x0000000400207947 */ /* 0x000fea0003800000 */
.L_x_14294:
[----:B------:R-:W-:-:S06]  /*5380*/  UISETP.NE.AND UP0, UPT, UR39, 0x3, UPT ;  /* 0x000000032700788c */ /* 0x000fcc000bf05270 */
[----:B------:R-:W-:-:S13]  /*5390*/  PLOP3.LUT P5, PT, PT, PT, UP0, 0x80, 0x0 ;  /* 0x000000000000781c */ /* 0x000fda0003faf008 */
[----:B------:R-:W-:Y:S05]  /*53a0*/  @!P5 BRA `(.L_x_14333) ;  /* 0x000000000004d947 */ /* 0x000fea0003800000 */
[----:B------:R-:W-:Y:S01]  /*53b0*/  BPT.TRAP 0x1 ;  /* 0x000000040000795c */ /* 0x000fe20000300000 */
.L_x_14333:
[----:B------:R-:W2:Y:S01]  /*53c0*/  LDL R8, [R1+0x8] ;  /* 0x0000080001087983 */ /* 0x000ea20000100800 */
[----:B------:R-:W-:Y:S01]  /*53d0*/  IMAD R70, R22, 0x8, R2 ;  /* 0x0000000816467824 */ /* 0x000fe200078e0202 */
[----:B------:R-:W-:Y:S01]  /*53e0*/  BSSY B1, `(.L_x_14334) ;  /* 0x0000005000017945 */ /* 0x000fe20003800000 */
[----:B------:R-:W-:Y:S02]  /*53f0*/  SHF.R.S32.HI R75, RZ, 0x1f, R74 ;  /* 0x0000001fff4b7819 */ /* 0x000fe4000001144a */
[----:B--2---:R-:W-:-:S04]  /*5400*/  SHF.L.U32 R79, R8, 0x1f, RZ ;  /* 0x0000001f084f7819 */ /* 0x004fc800000006ff */
[----:B------:R-:W0:Y:S02]  /*5410*/  SYNCS.PHASECHK.TRANS64.TRYWAIT P3, [R70+URZ+0x16890], R79 ;  /* 0x0168904f460075a7 */ /* 0x000e24000806017f */
[----:B0-----:R-:W-:Y:S05]  /*5420*/  @!P3 BRA `(.L_x_14335) ;  /* 0x000001b40078b947 */ /* 0x001fea0003800000 */
.L_x_14631:
[----:B------:R-:W-:Y:S05]  /*5430*/  BSYNC B1 ;  /* 0x0000000000017941 */ /* 0x000fea0003800000 */
.L_x_14334:
        /* <DEDUP_REMOVED lines=27> */
.L_x_14635:
[----:B------:R-:W-:Y:S04]  /*55f0*/  BSSY B1, `(.L_x_14337) ;  /* 0x000000e000017945 */ /* 0x000fe80003800000 */
[----:B------:R-:W-:Y:S05]  /*5600*/  @!P3 BRA `(.L_x_14338) ;  /* 0x000000000030b947 */ /* 0x000fea0003800000 */
[----:B------:R-:W4:Y:S01]  /*5610*/  LDL R8, [R1+0x4] ;  /* 0x0000040001087983 */ /* 0x000f220000100800 */
[----:B------:R-:W-:Y:S02]  /*5620*/  ULDC UR4, c[0x0][0x2f4] ;  /* 0x0000bd0000047ab9 */ /* 0x000fe40000000800 */
[----:B------:R-:W-:-:S13]  /*5630*/  ISETP.GE.AND P3, PT, R16, UR4, PT ;  /* 0x0000000410007c0c */ /* 0x000fda000bf66270 */
[----:B---3--:R-:W-:-:S04]  /*5640*/  @!P3 LEA R14, P4, R16, R33, 0x1 ;  /* 0x00000021100eb211 */ /* 0x008fc800078808ff */
[----:B--2---:R-:W-:Y:S02]  /*5650*/  @!P3 LEA.HI.X R15, R16, R9, R17, 0x1, P4 ;  /* 0x00000009100fb211 */ /* 0x004fe400020f0c11 */
[----:B------:R-:W-:-:S13]  /*5660*/  ISETP.GE.AND P4, PT, R18, UR4, PT ;  /* 0x0000000412007c0c */ /* 0x000fda000bf86270 */
[----:B------:R-:W-:-:S04]  /*5670*/  @!P4 LEA R12, P6, R18, R33, 0x1 ;  /* 0x00000021120cc211 */ /* 0x000fc800078c08ff */
[----:B----4-:R-:W-:Y:S02]  /*5680*/  @!P4 LEA.HI.X R13, R18, R9, R8, 0x1, P6 ;  /* 0x00000009120dc211 */ /* 0x010fe400030f0c08 */
[----:B------:R-:W2:Y:S04]  /*5690*/  @!P3 LDS.128 R8, [R72+0xe000] ;  /* 0x00e000004808b984 */ /* 0x000ea80000000c00 */
[----:B--2---:R-:W-:Y:S04]  /*56a0*/  @!P3 ST.E.128 desc[UR42][R14.64], R8 ;  /* 0x000000080e00b985 */ /* 0x004fe8000c101d2a */
[----:B------:R-:W2:Y:S04]  /*56b0*/  @!P4 LDS.128 R8, [R71+0xe000] ;  /* 0x00e000004708c984 */ /* 0x000ea80000000c00 */
[----:B--2---:R4:W-:Y:S02]  /*56c0*/  @!P4 ST.E.128 desc[UR42][R12.64], R8 ;  /* 0x000000080c00c985 */ /* 0x0049e4000c101d2a */
.L_x_14338:
[----:B------:R-:W-:Y:S05]  /*56d0*/  BSYNC B1 ;  /* 0x0000000000017941 */ /* 0x000fea0003800000 */
.L_x_14337:
[----:B------:R-:W-:-:S03]  /*56e0*/  UMOV UR4, 0xffffffff ;  /* 0xffffffff00047882 */ /* 0x000fc60000000000 */
[----:B------:R-:W-:Y:S05]  /*56f0*/  BRA.DIV UR4, `(.L_x_14339) ;  /* 0x000001b604247947 */ /* 0x000fea000b800000 */
[----:B--2-4-:R2:W4:Y:S04]  /*5700*/  SHFL.IDX PT, R9, R34, 0x1, 0x1c1f ;  /* 0x003c1f0022097f89 */ /* 0x01452800000e0000 */
[----:B---3--:R2:W3:Y:S02]  /*5710*/  SHFL.IDX PT, R33, R32, 0x1, 0x1c1f ;  /* 0x003c1f0020217f89 */ /* 0x0084e400000e0000 */
.L_x_14639:
[----:B------:R-:W-:-:S13]  /*5720*/  ISETP.GE.AND P3, PT, R35, 0x61, PT ;  /* 0x000000612300780c */ /* 0x000fda0003f66270 */
[----:B------:R-:W-:Y:S05]  /*5730*/  @!P3 BRA `(.L_x_14313) ;  /* 0x000000000030b947 */ /* 0x000fea0003800000 */
[----:B------:R-:W5:Y:S01]  /*5740*/  LDL R8, [R1+0x4] ;  /* 0x0000040001087983 */ /* 0x000f620000100800 */
[----:B------:R-:W-:Y:S02]  /*5750*/  ULDC UR4, c[0x0][0x2f4] ;  /* 0x0000bd0000047ab9 */ /* 0x000fe40000000800 */
[----:B------:R-:W-:-:S13]  /*5760*/  ISETP.GE.AND P3, PT, R16, UR4, PT ;  /* 0x0000000410007c0c */ /* 0x000fda000bf66270 */
[----:B---3--:R-:W-:-:S04]  /*5770*/  @!P3 LEA R14, P4, R16, R33, 0x1 ;  /* 0x00000021100eb211 */ /* 0x008fc800078808ff */
[----:B----4-:R-:W-:Y:S02]  /*5780*/  @!P3 LEA.HI.X R15, R16, R9, R17, 0x1, P4 ;  /* 0x00000009100fb211 */ /* 0x010fe400020f0c11 */
[----:B------:R-:W-:-:S13]  /*5790*/  ISETP.GE.AND P4, PT, R18, UR4, PT ;  /* 0x0000000412007c0c */ /* 0x000fda000bf86270 */
[----:B------:R-:W-:-:S04]  /*57a0*/  @!P4 LEA R12, P6, R18, R33, 0x1 ;  /* 0x00000021120cc211 */ /* 0x000fc800078c08ff */
[----:B-----5:R-:W-:Y:S02]  /*57b0*/  @!P4 LEA.HI.X R13, R18, R9, R8, 0x1, P6 ;  /* 0x00000009120dc211 */ /* 0x020fe400030f0c08 */
[----:B------:R-:W3:Y:S04]  /*57c0*/  @!P3 LDS.128 R8, [R72+0x11000] ;  /* 0x011000004808b984 */ /* 0x000ee80000000c00 */
[----:B---3--:R-:W-:Y:S04]  /*57d0*/  @!P3 ST.E.128 desc[UR42][R14.64], R8 ;  /* 0x000000080e00b985 */ /* 0x008fe8000c101d2a */
[----:B------:R-:W3:Y:S04]  /*57e0*/  @!P4 LDS.128 R8, [R71+0x11000] ;  /* 0x011000004708c984 */ /* 0x000ee80000000c00 */
[----:B---3--:R3:W-:Y:S02]  /*57f0*/  @!P4 ST.E.128 desc[UR42][R12.64], R8 ;  /* 0x000000080c00c985 */ /* 0x0087e4000c101d2a */
.L_x_14313:
[----:B------:R-:W-:Y:S05]  /*5800*/  BSYNC B0 ;  /* 0x0000000000007941 */ /* 0x000fea0003800000 */
.L_x_14293:
        /* <DEDUP_REMOVED lines=9> */
[----:B--2---:R2:W-:Y:S01]  /*58a0*/  BAR.SYNC.DEFER_BLOCKING R60, 0x80 ;  /* 0x0002003c0000751d */ /* 0x0045e20000010000 */
[----:B0-----:R-:W-:-:S13]  /*58b0*/  LOP3.LUT P3, RZ, R8, 0x7f, RZ, 0xc0, !PT ;  /* 0x0000007f08ff7812 */ /* 0x001fda000786c0ff */
[----:B------:R-:W-:-:S05]  /*58c0*/  @!P3 VIADD R8, R70, 0x168a0 ;  /* 0x000168a04608b836 */ /* 0x000fca0000000000 */
[----:B------:R-:W-:-:S04]  /*58d0*/  @!P3 PRMT R8, RZ, 0x654, R8 ;  /* 0x00000654ff08b816 */ /* 0x000fc80000000008 */
[----:B------:R2:W-:Y:S01]  /*58e0*/  @!P3 SYNCS.ARRIVE.TRANS64.RED.A1T0 RZ, [R8+URZ], RZ ;  /* 0x000000ff08ffb9a7 */ /* 0x0005e2000810043f */
[----:B------:R-:W-:Y:S05]  /*58f0*/  @!P5 BRA `(.L_x_14341) ;  /* 0x000000000004d947 */ /* 0x000fea0003800000 */
[----:B------:R-:W-:Y:S01]  /*5900*/  BPT.TRAP 0x1 ;  /* 0x000000040000795c */ /* 0x000fe20000300000 */
.L_x_14341:
[----:B------:R-:W-:Y:S05]  /*5910*/  BSYNC B0 ;  /* 0x0000000000007941 */ /* 0x000fea0003800000 */
.L_x_14340:
[----:B------:R-:W0:Y:S01]  /*5920*/  SYNCS.PHASECHK.TRANS64.TRYWAIT P4, [R70+URZ+0x168b0], R79 ;  /* 0x0168b04f460075a7 */ /* 0x000e22000808017f */
[----:B------:R-:W-:Y:S01]  /*5930*/  ULDC UR40, c[0x0][0x2f4] ;  /* 0x0000bd0000287ab9 */ /* 0x000fe20000000800 */
[----:B------:R-:W-:Y:S04]  /*5940*/  BSSY B0, `(.L_x_14342) ;  /* 0x0000002000007945 */ /* 0x000fe80003800000 */
[----:B0-----:R-:W-:Y:S05]  /*5950*/  @!P4 BRA `(.L_x_14343) ;  /* 0x000001b000d8c947 */ /* 0x001fea0003800000 */
.L_x_14640:
[----:B------:R-:W-:Y:S05]  /*5960*/  BSYNC B0 ;  /* 0x0000000000007941 */ /* 0x000fea0003800000 */
.L_x_14342:
[----:B-1----:R1:W5:Y:S01]  /*5970*/  LDL R34, [R1+0x4] ;  /* 0x0000040001227983 */ /* 0x0023620000100800 */
[----:B------:R-:W-:Y:S01]  /*5980*/  ULDC.64 UR4, c[0x0][0x328] ;  /* 0x0000ca0000047ab9 */ /* 0x000fe20000000a00 */
[----:B------:R-:W-:Y:S01]  /*5990*/  IMAD.IADD R77, R77, 0x1, -R157 ;  /* 0x000000014d4d7824 */ /* 0x000fe200078e0a9d */
[----:B------:R-:W-:Y:S01]  /*59a0*/  BSSY B0, `(.L_x_14344) ;  /* 0x0000020000007945 */ /* 0x000fe20003800000 */
[----:B------:R-:W-:Y:S02]  /*59b0*/  IMAD R75, R75, UR4, RZ ;  /* 0x000000044b4b7c24 */ /* 0x000fe4000f8e02ff */
[----:B--2---:R-:W-:-:S04]  /*59c0*/  IMAD.WIDE.U32 R8, R74, UR4, RZ ;  /* 0x000000044a087c25 */ /* 0x004fc8000f8e00ff */
        /* <DEDUP_REMOVED lines=24> */
[----:B-----5:R-:W-:Y:S02]  /*5b50*/  @!P5 LEA.HI.X R13, R18, R9, R34, 0x1, P6 ;  /* 0x00000009120dd211 */ /* 0x020fe400030f0c22 */
[----:B------:R-:W1:Y:S04]  /*5b60*/  @!P4 LDS.128 R8, [R72] ;  /* 0x000000004808c984 */ /* 0x000e680000000c00 */
[----:B-1----:R-:W-:Y:S04]  /*5b70*/  @!P4 ST.E.128 desc[UR42][R14.64], R8 ;  /* 0x000000080e00c985 */ /* 0x002fe8000c101d2a */
[----:B------:R-:W1:Y:S04]  /*5b80*/  @!P5 LDS.128 R8, [R71] ;  /* 0x000000004708d984 */ /* 0x000e680000000c00 */
[----:B-1----:R1:W-:Y:S02]  /*5b90*/  @!P5 ST.E.128 desc[UR42][R12.64], R8 ;  /* 0x000000080c00d985 */ /* 0x0023e4000c101d2a */
.L_x_14345:
[----:B------:R-:W-:Y:S05]  /*5ba0*/  BSYNC B0 ;  /* 0x0000000000007941 */ /* 0x000fea0003800000 */
.L_x_14344:
        /* <DEDUP_REMOVED lines=11> */
[----:B-----5:R-:W-:Y:S01]  /*5c60*/  @!P5 LEA.HI.X R13, R18, R33, R34, 0x1, P6 ;  /* 0x00000021120dd211 */ /* 0x020fe200030f0c22 */
[----:B-1----:R-:W-:Y:S04]  /*5c70*/  @!P4 ST.E.128 desc[UR42][R14.64], R8 ;  /* 0x000000080e00c985 */ /* 0x002fe8000c101d2a */
[----:B------:R-:W1:Y:S04]  /*5c80*/  @!P5 LDS.128 R8, [R71+0x3000] ;  /* 0x003000004708d984 */ /* 0x000e680000000c00 */
[----:B-1----:R1:W-:Y:S02]  /*5c90*/  @!P5 ST.E.128 desc[UR42][R12.64], R8 ;  /* 0x000000080c00d985 */ /* 0x0023e4000c101d2a */
.L_x_14347:
[----:B------:R-:W-:Y:S05]  /*5ca0*/  BSYNC B0 ;  /* 0x0000000000007941 */ /* 0x000fea0003800000 */
.L_x_14346:
[----:B-1-3--:R-:W3:Y:S01]  /*5cb0*/  LDL.LU R9, [R1+0x8] ;  /* 0x0000080001097983 */ /* 0x00aee20000300800 */
[----:B0-----:R-:W-:Y:S01]  /*5cc0*/  @!P3 VIADD R70, R70, 0x168c0 ;  /* 0x000168c04646b836 */ /* 0x001fe20000000000 */
[----:B------:R-:W-:Y:S01]  /*5cd0*/  LOP3.LUT P4, RZ, R23, 0x1, RZ, 0xc0, !PT ;  /* 0x0000000117ff7812 */ /* 0x000fe2000788c0ff */
        /* <DEDUP_REMOVED lines=11> */
[----:B------:R-:W-:Y:S02]  /*5d90*/  SEL R8, RZ, 0x1, P3 ;  /* 0x00000001ff087807 */ /* 0x000fe40001800000 */
[----:B------:R-:W-:Y:S02]  /*5da0*/  SEL R22, R22, RZ, P3 ;  /* 0x000000ff16167207 */ /* 0x000fe40001800000 */
[----:B---3--:R-:W-:-:S05]  /*5db0*/  LOP3.LUT R9, R9, R8, RZ, 0x3c, !PT ;  /* 0x0000000809097212 */ /* 0x008fca00078e3cff */
[----:B------:R0:W-:Y:S01]  /*5dc0*/  STL [R1+0x8], R9 ;  /* 0x0000080901007387 */ /* 0x0001e20000100800 */
[----:B------:R-:W-:Y:S05]  /*5dd0*/  @P4 BRA `(.L_x_14348) ;  /* 0xffffffc400484947 */ /* 0x000fea000383ffff */
[----:B0-----:R-:W0:Y:S01]  /*5de0*/  S2R R9, SR_TID.X ;  /* 0x0000000000097919 */ /* 0x001e220000002100 */
[----:B------:R-:W-:Y:S02]  /*5df0*/  PLOP3.LUT P0, PT, PT, PT, PT, 0x8, 0x0 ;  /* 0x000000000000781c */ /* 0x000fe40003f0e170 */
[----:B0-----:R-:W-:-:S04]  /*5e00*/  SHF.R.U32.HI R9, RZ, 0x7, R9 ;  /* 0x00000007ff097819 */ /* 0x001fc80000011609 */
[----:B------:R-:W-:-:S13]  /*5e10*/  ISETP.NE.AND P4, PT, R9, 0x1, PT ;  /* 0x000000010900780c */ /* 0x000fda0003f85270 */
[----:B------:R-:W-:Y:S06]  /*5e20*/  @!P4 BAR.ARV 0x9, 0x100 ;  /* 0x024400000000cb1d */ /* 0x000fec0000002000 */
.L_x_14288:
[----:B------:R-:W3:Y:S01]  /*5e30*/  LDL R10, [R1+0x20] ;  /* 0x00002000010a7983 */ /* 0x000ee20000100800 */
[----:B------:R-:W0:Y:S01]  /*5e40*/  LDC R0, c[0x0][0x448] ;  /* 0x00011200ff007b82 */ /* 0x000e220000000800 */
[----:B------:R-:W-:-:S07]  /*5e50*/  IADD3 R5, R156, 0x1, -R155 ;  /* 0x000000019c057810 */ /* 0x000fce0007ffe89b */
[----:B------:R-:W1:Y:S01]  /*5e60*/  LDC.64 R6, c[0x0][0x9e0] ;  /* 0x00027800ff067b82 */ /* 0x000e620000000a00 */
[----:B0-----:R-:W-:Y:S02]  /*5e70*/  ISETP.NE.AND P1, PT, R0, 0x1, PT ;  /* 0x000000010000780c */ /* 0x001fe40003f25270 */
[----:B-1----:R-:W-:-:S11]  /*5e80*/  ISETP.GE.AND P2, PT, R7, 0x1, PT ;  /* 0x000000010700780c */ /* 0x002fd60003f46270 */
[----:B------:R-:W0:Y:S08]  /*5e90*/  @P1 LDC R3, c[0x0][0x44c] ;  /* 0x00011300ff031b82 */ /* 0x000e300000000800 */
[----:B------:R-:W1:Y:S01]  /*5ea0*/  @P1 LDC R4, c[0x0][0x450] ;  /* 0x00011400ff041b82 */ /* 0x000e620000000800 */
[----:B---3--:R-:W-:-:S04]  /*5eb0*/  VIADD R0, R10, 0xbf ;  /* 0x000000bf0a007836 */ /* 0x008fc80000000000 */
[----:B0-----:R-:W-:-:S05]  /*5ec0*/  @P1 IMAD.HI.U32 R3, R0, R3, RZ ;  /* 0x0000000300031227 */ /* 0x001fca00078e00ff */
[----:B-1----:R-:W-:-:S04]  /*5ed0*/  @P1 SHF.R.U32.HI R0, RZ, R4, R3 ;  /* 0x00000004ff001219 */ /* 0x002fc80000011603 */
[----:B------:R-:W-:Y:S01]  /*5ee0*/  IADD3 R5, R5, R0, RZ ;  /* 0x0000000005057210 */ /* 0x000fe20007ffe0ff */
[----:B------:R-:W-:Y:S06]  /*5ef0*/  @P0 BRA `(.L_x_14349) ;  /* 0x00000000000c0947 */ /* 0x000fec0003800000 */
[----:B------:R-:W0:Y:S01]  /*5f00*/  FENCE.VIEW.ASYNC.G ;  /* 0x00000000000073c6 */ /* 0x000e220000000100 */
[----:B------:R-:W-:Y:S05]  /*5f10*/  WARPSYNC.ALL ;  /* 0x0000000000007948 */ /* 0x000fea0003800000 */
[----:B0-----:R-:W-:Y:S06]  /*5f20*/  BAR.ARV 0xc, 0x200 ;  /* 0x0308000000007b1d */ /* 0x001fec0000002000 */
.L_x_14349:
        /* <DEDUP_REMOVED lines=13> */
.L_x_14352:
[----:B------:R-:W-:-:S13]  /*6000*/  ISETP.NE.AND P0, PT, R7, 0x1, PT ;  /* 0x000000010700780c */ /* 0x000fda0003f05270 */
[----:B------:R-:W0:Y:S02]  /*6010*/  @P0 LDC.64 R4, c[0x0][0x9e8] ;  /* 0x00027a00ff040b82 */ /* 0x000e240000000a00 */
[----:B0-----:R-:W-:-:S05]  /*6020*/  @P0 IMAD.HI.U32 R4, R3, R4, RZ ;  /* 0x0000000403040227 */ /* 0x001fca00078e00ff */
[----:B------:R-:W-:-:S07]  /*6030*/  @P0 SHF.R.U32.HI R3, RZ, R5, R4 ;  /* 0x00000005ff030219 */ /* 0x000fce0000011604 */
.L_x_14353:
[----:B------:R-:W-:Y:S05]  /*6040*/  BSYNC B0 ;  /* 0x0000000000007941 */ /* 0x000fea0003800000 */
.L_x_14351:
[----:B------:R-:W-:-:S05]  /*6050*/  IMAD R3, R3, R7, R7 ;  /* 0x0000000703037224 */ /* 0x000fca00078e0207 */
[----:B------:R-:W-:-:S07]  /*6060*/  VIMNMX R0, R0, R3, PT ;  /* 0x0000000300007248 */ /* 0x000fce0003fe0100 */
.L_x_14350:
[----:B------:R-:W0:Y:S01]  /*6070*/  @P1 LDC R4, c[0x0][0x44c] ;  /* 0x00011300ff041b82 */ /* 0x000e220000000800 */
[----:B------:R-:W-:Y:S01]  /*6080*/  VIADD R0, R0, 0x7f ;  /* 0x0000007f00007836 */ /* 0x000fe20000000000 */
[----:B------:R-:W-:Y:S01]  /*6090*/  ULDC UR4, c[0x0][0x9dc] ;  /* 0x0002770000047ab9 */ /* 0x000fe20000000800 */
[----:B------:R-:W-:-:S03]  /*60a0*/  IMAD.MOV.U32 R5, RZ, RZ, R10 ;  /* 0x000000ffff057224 */ /* 0x000fc600078e000a */
[----:B------:R-:W-:Y:S02]  /*60b0*/  SHF.R.S32.HI R3, RZ, 0x1f, R0 ;  /* 0x0000001fff037819 */ /* 0x000fe40000011400 */
[----:B------:R-:W1:Y:S02]  /*60c0*/  @P1 LDC R9, c[0x0][0x450] ;  /* 0x00011400ff091b82 */ /* 0x000e640000000800 */
[----:B------:R-:W-:-:S04]  /*60d0*/  LEA.HI R3, R3, R0, RZ, 0x7 ;  /* 0x0000000003037211 */ /* 0x000fc800078f38ff */
[----:B------:R-:W-:-:S04]  /*60e0*/  SHF.R.S32.HI R3, RZ, 0x7, R3 ;  /* 0x00000007ff037819 */ /* 0x000fc80000011403 */
[----:B------:R-:W-:Y:S01]  /*60f0*/  VIMNMX R89, R78, R3, PT ;  /* 0x000000034e597248 */ /* 0x000fe20003fe0100 */
        /* <DEDUP_REMOVED lines=15> */
.L_x_14356:
[----:B------:R-:W-:-:S13]  /*61f0*/  ISETP.NE.AND P0, PT, R7, 0x1, PT ;  /* 0x000000010700780c */ /* 0x000fda0003f05270 */
[----:B------:R-:W0:Y:S02]  /*6200*/  @P0 LDC.64 R4, c[0x0][0x9e8] ;  /* 0x00027a00ff040b82 */ /* 0x000e240000000a00 */
[----:B0-----:R-:W-:-:S05]  /*6210*/  @P0 IMAD.HI.U32 R4, R0, R4, RZ ;  /* 0x0000000400040227 */ /* 0x001fca00078e00ff */
[----:B------:R-:W-:-:S07]  /*6220*/  @P0 SHF.R.U32.HI R0, RZ, R5, R4 ;  /* 0x00000005ff000219 */ /* 0x000fce0000011604 */
.L_x_14357:
[----:B------:R-:W-:Y:S05]  /*6230*/  BSYNC B0 ;  /* 0x0000000000007941 */ /* 0x000fea0003800000 */
.L_x_14355:
[----:B------:R-:W-:-:S05]  /*6240*/  IMAD R0, R0, R7, RZ ;  /* 0x0000000700007224 */ /* 0x000fca00078e02ff */
[----:B------:R-:W-:-:S07]  /*6250*/  VIMNMX R3, R3, R0, !PT ;  /* 0x0000000003037248 */ /* 0x000fce0007fe0100 */
.L_x_14354:
[----:B------:R-:W-:Y:S01]  /*6260*/  SHF.R.S32.HI R4, RZ, 0x1f, R3 ;  /* 0x0000001fff047819 */ /* 0x000fe20000011403 */
[----:B------:R-:W-:Y:S01]  /*6270*/  IMAD.MOV.U32 R0, RZ, RZ, RZ ;  /* 0x000000ffff007224 */ /* 0x000fe200078e00ff */
[----:B------:R-:W-:Y:S02]  /*6280*/  PLOP3.LUT P0, PT, PT, PT, PT, 0x80, 0x0 ;  /* 0x000000000000781c */ /* 0x000fe40003f0f070 */
[----:B------:R-:W-:Y:S02]  /*6290*/  CS2R R14, SRZ ;  /* 0x00000000000e7805 */ /* 0x000fe4000001ff00 */
[----:B------:R-:W-:Y:S01]  /*62a0*/  LEA.HI R4, R4, R3, RZ, 0x7 ;  /* 0x0000000304047211 */ /* 0x000fe200078f38ff */
[----:B------:R-:W-:Y:S01]  /*62b0*/  IMAD.MOV.U32 R3, RZ, RZ, RZ ;  /* 0x000000ffff037224 */ /* 0x000fe200078e00ff */
[----:B------:R-:W-:Y:S01]  /*62c0*/  CS2R R26, SRZ ;  /* 0x00000000001a7805 */ /* 0x000fe2000001ff00 */
[----:B------:R-:W-:Y:S01]  /*62d0*/  IMAD.MOV.U32 R118, RZ, RZ, RZ ;  /* 0x000000ffff767224 */ /* 0x000fe200078e00ff */
[----:B------:R-:W-:-:S02]  /*62e0*/  SHF.R.S32.HI R4, RZ, 0x7, R4 ;  /* 0x00000007ff047819 */ /* 0x000fc40000011404 */
[----:B------:R-:W-:Y:S02]  /*62f0*/  CS2R R114, SRZ ;  /* 0x0000000000727805 */ /* 0x000fe4000001ff00 */
[----:B------:R-:W-:Y:S02]  /*6300*/  CS2R R112, SRZ ;  /* 0x0000000000707805 */ /* 0x000fe4000001ff00 */
[----:B------:R-:W-:Y:S02]  /*6310*/  CS2R R110, SRZ ;  /* 0x00000000006e7805 */ /* 0x000fe4000001ff00 */
[----:B------:R-:W-:Y:S02]  /*6320*/  VIMNMX R5, RZ, R4, !PT ;  /* 0x00000004ff057248 */ /* 0x000fe40007fe0100 */
[----:B------:R-:W-:Y:S02]  /*6330*/  CS2R R108, SRZ ;  /* 0x00000000006c7805 */ /* 0x000fe4000001ff00 */
[----:B------:R-:W-:-:S02]  /*6340*/  CS2R R106, SRZ ;  /* 0x00000000006a7805 */ /* 0x000fc4000001ff00 */
[----:B------:R-:W-:Y:S02]  /*6350*/  CS2R R104, SRZ ;  /* 0x0000000000687805 */ /* 0x000fe4000001ff00 */
[----:B------:R-:W-:Y:S01]  /*6360*/  ISETP.GT.AND P1, PT, R89, R5, PT ;  /* 0x000000055900720c */ /* 0x000fe20003f24270 */
[----:B------:R0:W-:Y:S01]  /*6370*/  STL [R1+0x38], R5 ;  /* 0x0000380501007387 */ /* 0x0001e20000100800 */
[----:B------:R-:W-:Y:S02]  /*6380*/  CS2R R102, SRZ ;  /* 0x0000000000667805 */ /* 0x000fe4000001ff00 */
[----:B------:R-:W-:Y:S02]  /*6390*/  CS2R R100, SRZ ;  /* 0x0000000000647805 */ /* 0x000fe4000001ff00 */
[----:B------:R-:W-:Y:S02]  /*63a0*/  CS2R R98, SRZ ;  /* 0x0000000000627805 */ /* 0x000fe4000001ff00 */
[----:B------:R-:W-:-:S02]  /*63b0*/  CS2R R96, SRZ ;  /* 0x0000000000607805 */ /* 0x000fc4000001ff00 */
[----:B------:R-:W-:Y:S01]  /*63c0*/  CS2R R10, SRZ ;  /* 0x00000000000a7805 */ /* 0x000fe2000001ff00 */
[----:B------:R-:W-:Y:S01]  /*63d0*/  IMAD.MOV.U32 R94, RZ, RZ, RZ ;  /* 0x000000ffff5e7224 */ /* 0x000fe200078e00ff */
[----:B------:R-:W-:Y:S01]  /*63e0*/  CS2R R90, SRZ ;  /* 0x00000000005a7805 */ /* 0x000fe2000001ff00 */
[----:B------:R-:W-:Y:S02]  /*63f0*/  IMAD.MOV.U32 R25, RZ, RZ, RZ ;  /* 0x000000ffff197224 */ /* 0x000fe400078e00ff */
[----:B------:R-:W-:Y:S01]  /*6400*/  IMAD.MOV.U32 R35, RZ, RZ, RZ ;  /* 0x000000ffff237224 */ /* 0x000fe200078e00ff */
[----:B0-----:R-:W-:Y:S06]  /*6410*/  @!P1 BRA `(.L_x_14358) ;  /* 0x00000114000c9947 */ /* 0x001fec0003800000 */
        /* <DEDUP_REMOVED lines=9> */
.L_x_14643:
        /* <DEDUP_REMOVED lines=25> */
[----:B0-2---:R-:W-:-:S07]  /*6640*/  IMAD.MOV.U32 R13, RZ, RZ, RZ ;  /* 0x000000ffff0d7224 */ /* 0x005fce00078e00ff */
[----:B------:R-:W-:-:S07]  /*6650*/  LEPC R20, `(.L_x_14361) ;  /* 0x000000001014794e */ /* 0x000fce0000000000 */
[----:B-1--45:R-:W-:Y:S05]  /*6660*/  CALL.ABS.NOINC R14 ;  /* 0x000000000e007343 */ /* 0x032fea0003c00000 */
.L_x_14361:
[----:B------:R-:W-:Y:S05]  /*6670*/  BSYNC B6 ;  /* 0x0000000000067941 */ /* 0x000fea0003800000 */
.L_x_14360:
        /* <DEDUP_REMOVED lines=13> */
.L_x_14365:
[----:B---3--:R3:W0:Y:S02]  /*6750*/  SYNCS.PHASECHK.TRANS64.TRYWAIT P0, [R2+URZ+0x16800], R3 ;  /* 0x01680003020075a7 */ /* 0x008624000800017f */
[----:B0-----:R-:W-:Y:S05]  /*6760*/  @!P0 NANOSLEEP.SYNCS 0x989680 ;  /* 0x009896800000895d */ /* 0x001fea0003900000 */
[----:B------:R-:W0:Y:S02]  /*6770*/  @!P0 SYNCS.PHASECHK.TRANS64 P0, [R2+URZ+0x16800], R3 ;  /* 0x01680003020085a7 */ /* 0x000e24000800007f */
[----:B0-----:R-:W-:Y:S05]  /*6780*/  @!P0 BRA `(.L_x_14365) ;  /* 0xfffffffc00f08947 */ /* 0x001fea000383ffff */
.L_x_14364:
[----:B------:R-:W-:Y:S05]  /*6790*/  BSYNC B0 ;  /* 0x0000000000007941 */ /* 0x000fea0003800000 */
.L_x_14363:
[----:B------:R-:W-:Y:S05]  /*67a0*/  BRA `(.L_x_14366) ;  /* 0x0000003000387947 */ /* 0x000fea0003800000 */
.L_x_14362:
        /* <DEDUP_REMOVED lines=12> */
[----:B----4-:R-:W-:Y:S01]  /*6870*/  IMAD.IADD R33, R5, 0x1, R25 ;  /* 0x0000000105217824 */ /* 0x010fe200078e0219 */
[----:B------:R-:W-:Y:S06]  /*6880*/  @!P0 BRA `(.L_x_14368) ;  /* 0x0000000000408947 */ /* 0x000fec0003800000 */
        /* <DEDUP_REMOVED lines=15> */
[----:B-1----:R-:W-:Y:S05]  /*6980*/  CALL.ABS.NOINC R14 ;  /* 0x000000000e007343 */ /* 0x002fea0003c00000 */
.L_x_14368:
[----:B------:R-:W-:Y:S05]  /*6990*/  BSYNC B6 ;  /* 0x0000000000067941 */ /* 0x000fea0003800000 */
.L_x_14367:
[----:B------:R-:W3:Y:S01]  /*69a0*/  LDL R20, [R1+0x20] ;  /* 0x0000200001147983 */ /* 0x000ee20000100800 */
[----:B------:R-:W-:Y:S01]  /*69b0*/  ULDC.U8 UR4, c[0x0][0x410] ;  /* 0x0001040000047ab9 */ /* 0x000fe20000000000 */
[----:B------:R-:W-:Y:S01]  /*69c0*/  BSSY B0, `(.L_x_14369) ;  /* 0x00002e4000007945 */ /* 0x000fe20003800000 */
[----:B------:R-:W-:Y:S01]  /*69d0*/  ISETP.NE.AND P0, PT, RZ, UR4, PT ;  /* 0x00000004ff007c0c */ /* 0x000fe2000bf05270 */
[----:B---3--:R-:W-:-:S12]  /*69e0*/  IMAD.IADD R35, R157, 0x1, R20 ;  /* 0x000000019d237824 */ /* 0x008fd800078e0214 */
[----:B------:R-:W-:Y:S05]  /*69f0*/  @!P0 BRA `(.L_x_14370) ;  /* 0x0000001400f08947 */ /* 0x000fea0003800000 */
[----:B------:R-:W0:Y:S01]  /*6a00*/  LDC R38, c[0x0][0x448] ;  /* 0x00011200ff267b82 */ /* 0x000e220000000800 */
[----:B------:R-:W3:Y:S01]  /*6a10*/  S2R R20, SR_TID.X ;  /* 0x0000000000147919 */ /* 0x000ee20000002100 */
[----:B------:R-:W-:Y:S01]  /*6a20*/  ULDC.64 UR4, c[0x0][0x3f8] ;  /* 0x0000fe0000047ab9 */ /* 0x000fe20000000a00 */
[----:B------:R-:W-:Y:S01]  /*6a30*/  ULDC.64 UR6, c[0x0][0x408] ;  /* 0x0001020000067ab9 */ /* 0x000fe20000000a00 */
[----:B------:R-:W-:Y:S02]  /*6a40*/  IMAD.MOV.U32 R8, RZ, RZ, R26 ;  /* 0x000000ffff087224 */ /* 0x000fe400078e001a */
[----:B------:R-:W-:Y:S02]  /*6a50*/  IMAD.MOV.U32 R9, RZ, RZ, R31 ;  /* 0x000000ffff097224 */ /* 0x000fe400078e001f */
[----:B------:R-:W-:Y:S02]  /*6a60*/  IMAD.MOV.U32 R10, RZ, RZ, R24 ;  /* 0x000000ffff0a7224 */ /* 0x000fe400078e0018 */
[----:B------:R-:W-:Y:S01]  /*6a70*/  IMAD.MOV.U32 R11, RZ, RZ, R33 ;  /* 0x000000ffff0b7224 */ /* 0x000fe200078e0021 */
[----:B0-----:R-:W-:Y:S01]  /*6a80*/  ISETP.NE.AND P0, PT, R38, 0x1, PT ;  /* 0x000000012600780c */ /* 0x001fe20003f05270 */
[----:B---3--:R-:W-:-:S12]  /*6a90*/  VIADD R21, R20, 0xffffff80 ;  /* 0xffffff8014157836 */ /* 0x008fd80000000000 */
[----:B------:R-:W0:Y:S01]  /*6aa0*/  @P0 LDC R0, c[0x0][0x44c] ;  /* 0x00011300ff000b82 */ /* 0x000e220000000800 */
[----:B------:R-:W-:-:S04]  /*6ab0*/  SHF.R.S32.HI R20, RZ, 0x1f, R21 ;  /* 0x0000001fff147819 */ /* 0x000fc80000011415 */
[----:B------:R-:W-:-:S03]  /*6ac0*/  LEA.HI R20, R20, R21, RZ, 0x2 ;  /* 0x0000001514147211 */ /* 0x000fc600078f10ff */
[----:B------:R-:W3:Y:S01]  /*6ad0*/  @P0 LDC R5, c[0x0][0x450] ;  /* 0x00011400ff050b82 */ /* 0x000ee20000000800 */
[----:B------:R-:W-:-:S05]  /*6ae0*/  LOP3.LUT R20, R20, 0xfffffffc, RZ, 0xc0, !PT ;  /* 0xfffffffc14147812 */ /* 0x000fca00078ec0ff */
[----:B------:R-:W-:-:S04]  /*6af0*/  IMAD.IADD R20, R21, 0x1, -R20 ;  /* 0x0000000115147824 */ /* 0x000fc800078e0a14 */
[----:B------:R-:W-:-:S04]  /*6b00*/  IMAD R3, R20, 0x60, R35 ;  /* 0x0000006014037824 */ /* 0x000fc800078e0223 */
[----:B0-----:R-:W-:-:S05]  /*6b10*/  @P0 IMAD.HI.U32 R0, R3, R0, RZ ;  /* 0x0000000003000227 */ /* 0x001fca00078e00ff */
        /* <DEDUP_REMOVED lines=21> */
[----:B-1----:R1:W0:Y:S02]  /*6c70*/  SHFL.IDX PT, R14, R7, RZ, 0x1c1f ;  /* 0x001c1fff070e7589 */ /* 0x00222400000e0000 */
.L_x_14649:
[----:B------:R-:W-:Y:S01]  /*6c80*/  IMAD R38, R155, R38, RZ ;  /* 0x000000269b267224 */ /* 0x000fe200078e02ff */
[----:B------:R-:W-:Y:S01]  /*6c90*/  BSSY B1, `(.L_x_14372) ;  /* 0x000001f000017945 */ /* 0x000fe20003800000 */
[----:B------:R-:W-:Y:S02]  /*6ca0*/  CS2R R30, SRZ ;  /* 0x00000000001e7805 */ /* 0x000fe4000001ff00 */
[----:B------:R-:W-:Y:S02]  /*6cb0*/  CS2R R26, SRZ ;  /* 0x00000000001a7805 */ /* 0x000fe4000001ff00 */
[----:B------:R-:W-:Y:S02]  /*6cc0*/  CS2R R32, SRZ ;  /* 0x0000000000207805 */ /* 0x000fe4000001ff00 */
[----:B------:R-:W-:Y:S02]  /*6cd0*/  ISETP.GE.AND P0, PT, R35, R38, PT ;  /* 0x000000262300720c */ /* 0x000fe40003f06270 */
[----:B------:R-:W-:-:S11]  /*6ce0*/  CS2R R24, SRZ ;  /* 0x0000000000187805 */ /* 0x000fd6000001ff00 */
[----:B------:R-:W-:Y:S05]  /*6cf0*/  @P0 BRA `(.L_x_14373) ;  /* 0x0000000000600947 */ /* 0x000fea0003800000 */
[----:B------:R-:W2:Y:S01]  /*6d00*/  LDL R9, [R1+0xc] ;  /* 0x00000c0001097983 */ /* 0x000ea20000100800 */
[----:B------:R-:W-:-:S03]  /*6d10*/  ULDC UR4, c[0x0][0x3f4] ;  /* 0x0000fd0000047ab9 */ /* 0x000fc60000000800 */
[----:B------:R-:W2:Y:S01]  /*6d20*/  LDL R12, [R1+0x54] ;  /* 0x00005400010c7983 */ /* 0x000ea20000100800 */
[----:B------:R-:W-:Y:S01]  /*6d30*/  ISETP.GE.AND P2, PT, R152, UR4, PT ;  /* 0x0000000498007c0c */ /* 0x000fe2000bf46270 */
[----:B----4-:R-:W-:Y:S02]  /*6d40*/  IMAD.MOV.U32 R10, RZ, RZ, R0 ;  /* 0x000000ffff0a7224 */ /* 0x010fe400078e0000 */
[----:B---3--:R-:W-:Y:S02]  /*6d50*/  IMAD.MOV.U32 R11, RZ, RZ, R3 ;  /* 0x000000ffff0b7224 */ /* 0x008fe400078e0003 */
[----:B0-----:R-:W-:Y:S01]  /*6d60*/  IMAD.MOV.U32 R15, RZ, RZ, R5 ;  /* 0x000000ffff0f7224 */ /* 0x001fe200078e0005 */
[----:B------:R-:W-:Y:S02]  /*6d70*/  CS2R R32, SRZ ;  /* 0x0000000000207805 */ /* 0x000fe4000001ff00 */
[----:B------:R-:W-:Y:S02]  /*6d80*/  CS2R R30, SRZ ;  /* 0x00000000001e7805 */ /* 0x000fe4000001ff00 */
[----:B------:R-:W-:-:S03]  /*6d90*/  CS2R R24, SRZ ;  /* 0x0000000000187805 */ /* 0x000fc6000001ff00 */
[----:B------:R-:W-:-:S05]  /*6da0*/  @!P2 IMAD.WIDE R10, R152, 0x2, R10 ;  /* 0x00000002980aa825 */ /* 0x000fca00078e020a */
[----:B------:R0:W5:Y:S01]  /*6db0*/  @!P2 LD.E.64 R32, desc[UR42][R10.64] ;  /* 0x0000002a0a20a980 */ /* 0x000162000c101b00 */
[----:B--2---:R-:W-:-:S13]  /*6dc0*/  ISETP.GE.AND P3, PT, R9, UR4, PT ;  /* 0x0000000409007c0c */ /* 0x004fda000bf66270 */
[C---:B------:R-:W-:Y:S01]  /*6dd0*/  @!P3 IMAD.SHL.U32 R37, R9.reuse, 0x2, RZ ;  /* 0x000000020925b824 */ /* 0x040fe200078e00ff */
[----:B------:R-:W-:-:S04]  /*6de0*/  @!P3 SHF.L.U64.HI R26, R9, 0x1, R12 ;  /* 0x00000001091ab819 */ /* 0x000fc8000001020c */
[-C--:B------:R-:W-:Y:S02]  /*6df0*/  @!P3 IADD3 R20, P0, R0, R37.reuse, RZ ;  /* 0x000000250014b210 */ /* 0x080fe40007f1e0ff */
[----:B------:R-:W-:Y:S01]  /*6e00*/  @!P3 IADD3 R36, P1, R14, R37, RZ ;  /* 0x000000250e24b210 */ /* 0x000fe20007f3e0ff */
[----:B------:R-:W-:-:S04]  /*6e10*/  @!P2 IMAD.WIDE R12, R152, 0x2, R14 ;  /* 0x00000002980ca825 */ /* 0x000fc800078e020e */
[--C-:B------:R-:W-:Y:S01]  /*6e20*/  @!P3 IMAD.X R21, R3, 0x1, R26.reuse, P0 ;  /* 0x000000010315b824 */ /* 0x100fe200000e061a */
[----:B------:R0:W5:Y:S01]  /*6e30*/  @!P2 LD.E.64 R30, desc[UR42][R12.64] ;  /* 0x0000002a0c1ea980 */ /* 0x000162000c101b00 */
[----:B------:R-:W-:Y:S01]  /*6e40*/  @!P3 IMAD.X R37, R5, 0x1, R26, P1 ;  /* 0x000000010525b824 */ /* 0x000fe200008e061a */
[----:B------:R-:W-:Y:S02]  /*6e50*/  CS2R R26, SRZ ;  /* 0x00000000001a7805 */ /* 0x000fe4000001ff00 */
[----:B------:R0:W5:Y:S04]  /*6e60*/  @!P3 LD.E.64 R24, desc[UR42][R20.64] ;  /* 0x0000002a1418b980 */ /* 0x000168000c101b00 */
[----:B------:R0:W5:Y:S02]  /*6e70*/  @!P3 LD.E.64 R26, desc[UR42][R36.64] ;  /* 0x0000002a241ab980 */ /* 0x000164000c101b00 */
.L_x_14373:
[----:B------:R-:W-:Y:S05]  /*6e80*/  BSYNC B1 ;  /* 0x0000000000017941 */ /* 0x000fea0003800000 */
.L_x_14372:
[----:B----45:R-:W-:Y:S01]  /*6e90*/  IMAD.MOV.U32 R0, RZ, RZ, R30 ;  /* 0x000000ffff007224 */ /* 0x030fe200078e001e */
[----:B------:R-:W-:Y:S01]  /*6ea0*/  UMOV UR4, 0xffffffff ;  /* 0xffffffff00047882 */ /* 0x000fe20000000000 */
[----:B---3--:R-:W-:Y:S01]  /*6eb0*/  IMAD.MOV.U32 R3, RZ, RZ, R31 ;  /* 0x000000ffff037224 */ /* 0x008fe200078e001f */
        /* <DEDUP_REMOVED lines=20> */
.L_x_14655:
[----:B------:R-:W-:Y:S01]  /*7000*/  VIADD R35, R35, 0x60 ;  /* 0x0000006023237836 */ /* 0x000fe20000000000 */
[----:B------:R-:W-:Y:S01]  /*7010*/  BSSY B1, `(.L_x_14375) ;  /* 0x000001e000017945 */ /* 0x000fe20003800000 */
[----:B------:R-:W-:Y:S02]  /*7020*/  CS2R R10, SRZ ;  /* 0x00000000000a7805 */ /* 0x000fe4000001ff00 */
[----:B--2---:R-:W-:Y:S02]  /*7030*/  CS2R R12, SRZ ;  /* 0x00000000000c7805 */ /* 0x004fe4000001ff00 */
[----:B0-----:R-:W-:Y:S02]  /*7040*/  CS2R R8, SRZ ;  /* 0x0000000000087805 */ /* 0x001fe4000001ff00 */
[----:B------:R-:W-:-:S13]  /*7050*/  ISETP.GE.AND P0, PT, R35, R38, PT ;  /* 0x000000262300720c */ /* 0x000fda0003f06270 */
[----:B------:R-:W-:Y:S05]  /*7060*/  @P0 BRA `(.L_x_14376) ;  /* 0x0000000000600947 */ /* 0x000fea0003800000 */
[----:B------:R-:W2:Y:S01]  /*7070*/  LDL R4, [R1+0xc] ;  /* 0x00000c0001047983 */ /* 0x000ea20000100800 */
[----:B------:R-:W-:-:S03]  /*7080*/  ULDC UR4, c[0x0][0x3f4] ;  /* 0x0000fd0000047ab9 */ /* 0x000fc60000000800 */
[----:B------:R-:W2:Y:S01]  /*7090*/  LDL R15, [R1+0x54] ;  /* 0x00005400010f7983 */ /* 0x000ea20000100800 */
[----:B------:R-:W-:Y:S01]  /*70a0*/  ISETP.GE.AND P2, PT, R152, UR4, PT ;  /* 0x0000000498007c0c */ /* 0x000fe2000bf46270 */
[----:B----4-:R-:W-:Y:S02]  /*70b0*/  IMAD.MOV.U32 R6, RZ, RZ, R0 ;  /* 0x000000ffff067224 */ /* 0x010fe400078e0000 */
[----:B-1-3--:R-:W-:Y:S01]  /*70c0*/  IMAD.MOV.U32 R7, RZ, RZ, R3 ;  /* 0x000000ffff077224 */ /* 0x00afe200078e0003 */
[----:B------:R-:W-:Y:S02]  /*70d0*/  CS2R R12, SRZ ;  /* 0x00000000000c7805 */ /* 0x000fe4000001ff00 */
[----:B------:R-:W-:-:S07]  /*70e0*/  CS2R R20, SRZ ;  /* 0x0000000000147805 */ /* 0x000fce000001ff00 */
[----:B------:R-:W-:-:S05]  /*70f0*/  @!P2 IMAD.WIDE R6, R152, 0x2, R6 ;  /* 0x000000029806a825 */ /* 0x000fca00078e0206 */
[----:B------:R0:W5:Y:S01]  /*7100*/  @!P2 LD.E.64 R12, desc[UR42][R6.64] ;  /* 0x0000002a060ca980 */ /* 0x000162000c101b00 */
[----:B--2---:R-:W-:-:S13]  /*7110*/  ISETP.GE.AND P3, PT, R4, UR4, PT ;  /* 0x0000000404007c0c */ /* 0x004fda000bf66270 */
[C---:B------:R-:W-:Y:S01]  /*7120*/  @!P3 IMAD.SHL.U32 R9, R4.reuse, 0x2, RZ ;  /* 0x000000020409b824 */ /* 0x040fe200078e00ff */
[----:B------:R-:W-:Y:S01]  /*7130*/  @!P3 SHF.L.U64.HI R10, R4, 0x1, R15 ;  /* 0x00000001040ab819 */ /* 0x000fe2000001020f */
[----:B------:R-:W-:-:S03]  /*7140*/  IMAD.MOV.U32 R15, RZ, RZ, R5 ;  /* 0x000000ffff0f7224 */ /* 0x000fc600078e0005 */
[-C--:B------:R-:W-:Y:S02]  /*7150*/  @!P3 IADD3 R34, P0, R0, R9.reuse, RZ ;  /* 0x000000090022b210 */ /* 0x080fe40007f1e0ff */
[----:B------:R-:W-:Y:S02]  /*7160*/  @!P3 IADD3 R4, P1, R14, R9, RZ ;  /* 0x000000090e04b210 */ /* 0x000fe40007f3e0ff */
[----:B------:R-:W-:Y:S01]  /*7170*/  CS2R R8, SRZ ;  /* 0x0000000000087805 */ /* 0x000fe2000001ff00 */
[--C-:B------:R-:W-:Y:S02]  /*7180*/  @!P3 IMAD.X R35, R3, 0x1, R10.reuse, P0 ;  /* 0x000000010323b824 */ /* 0x100fe400000e060a */
[----:B------:R-:W-:Y:S01]  /*7190*/  @!P3 IMAD.X R5, R5, 0x1, R10, P1 ;  /* 0x000000010505b824 */ /* 0x000fe200008e060a */
[----:B------:R-:W-:Y:S01]  /*71a0*/  CS2R R10, SRZ ;  /* 0x00000000000a7805 */ /* 0x000fe2000001ff00 */
[----:B------:R-:W-:Y:S01]  /*71b0*/  @!P2 IMAD.WIDE R14, R152, 0x2, R14 ;  /* 0x00000002980ea825 */ /* 0x000fe200078e020e */
[----:B------:R0:W5:Y:S04]  /*71c0*/  @!P3 LD.E.64 R8, desc[UR42][R34.64] ;  /* 0x0000002a2208b980 */ /* 0x000168000c101b00 */
[----:B------:R0:W5:Y:S04]  /*71d0*/  @!P2 LD.E.64 R20, desc[UR42][R14.64] ;  /* 0x0000002a0e14a980 */ /* 0x000168000c101b00 */
[----:B------:R0:W5:Y:S02]  /*71e0*/  @!P3 LD.E.64 R10, desc[UR42][R4.64] ;  /* 0x0000002a040ab980 */ /* 0x000164000c101b00 */
.L_x_14376:
[----:B------:R-:W-:Y:S05]  /*71f0*/  BSYNC B1 ;  /* 0x0000000000017941 */ /* 0x000fea0003800000 */
.L_x_14375:
[----:B------:R-:W4:Y:S01]  /*7200*/  LDL R42, [R1+0x40] ;  /* 0x00004000012a7983 */ /* 0x000f220000100800 */
[----:B------:R-:W-:Y:S01]  /*7210*/  ULEA.HI UR4, UR36, UR36, URZ, 0x1 ;  /* 0x0000002424047291 */ /* 0x000fe2000f8f083f */
[----:B0----5:R-:W-:Y:S01]  /*7220*/  IMAD.MOV.U32 R4, RZ, RZ, R20 ;  /* 0x000000ffff047224 */ /* 0x021fe200078e0014 */
[----:B------:R-:W-:Y:S01]  /*7230*/  BSSY B1, `(.L_x_14377) ;  /* 0x0000027000017945 */ /* 0x000fe20003800000 */
[----:B------:R-:W0:Y:S01]  /*7240*/  S2R R35, SR_TID.X ;  /* 0x0000000000237919 */ /* 0x000e220000002100 */
[----:B------:R-:W-:Y:S01]  /*7250*/  ULOP3.LUT UR4, UR4, 0xfffffffe, URZ, 0xc0, !UPT ;  /* 0xfffffffe04047892 */ /* 0x000fe2000f8ec03f */
[----:B------:R-:W-:Y:S01]  /*7260*/  IMAD R14, R29, -0xc0, R38 ;  /* 0xffffff401d0e7824 */ /* 0x000fe200078e0226 */
[----:B------:R-:W-:Y:S01]  /*7270*/  PRMT R37, R4, 0x7610, R37 ;  /* 0x0000761004257816 */ /* 0x000fe20000000025 */
[----:B------:R-:W-:Y:S01]  /*7280*/  IMAD.MOV.U32 R4, RZ, RZ, R10 ;  /* 0x000000ffff047224 */ /* 0x000fe200078e000a */
[----:B------:R-:W-:Y:S01]  /*7290*/  UIADD3 UR4, UR36, -UR4, URZ ;  /* 0x8000000424047290 */ /* 0x000fe2000fffe03f */
[----:B------:R-:W-:Y:S01]  /*72a0*/  IMAD.MOV.U32 R6, RZ, RZ, R11 ;  /* 0x000000ffff067224 */ /* 0x000fe200078e000b */
[----:B------:R-:W-:Y:S01]  /*72b0*/  VIMNMX R14, R14, 0xc0, PT ;  /* 0x000000c00e0e7848 */ /* 0x000fe20003fe0100 */
[----:B-1----:R-:W-:Y:S01]  /*72c0*/  IMAD.MOV.U32 R7, RZ, RZ, R12 ;  /* 0x000000ffff077224 */ /* 0x002fe200078e000c */
[----:B------:R-:W-:Y:S01]  /*72d0*/  PRMT R15, R4, 0x7610, R15 ;  /* 0x00007610040f7816 */ /* 0x000fe2000000000f */
[----:B------:R-:W-:Y:S01]  /*72e0*/  IMAD.MOV.U32 R4, RZ, RZ, R8 ;  /* 0x000000ffff047224 */ /* 0x000fe200078e0008 */
[----:B------:R-:W-:-:S02]  /*72f0*/  MOV R5, UR4 ;  /* 0x0000000400057c02 */ /* 0x000fc40008000f00 */
[----:B------:R-:W-:Y:S01]  /*7300*/  PRMT R29, R6, 0x7610, R29 ;  /* 0x00007610061d7816 */ /* 0x000fe2000000001d */
[----:B------:R-:W-:Y:S01]  /*7310*/  IMAD.MOV.U32 R6, RZ, RZ, R9 ;  /* 0x000000ffff067224 */ /* 0x000fe200078e0009 */
[----:B------:R-:W-:Y:S02]  /*7320*/  SHF.L.U32 R5, R5, 0x1f, RZ ;  /* 0x0000001f05057819 */ /* 0x000fe400000006ff */
[----:B------:R-:W-:Y:S02]  /*7330*/  PRMT R34, R4, 0x7610, R34 ;  /* 0x0000761004227816 */ /* 0x000fe40000000022 */
[----:B------:R-:W1:Y:S01]  /*7340*/  SYNCS.PHASECHK.TRANS64.TRYWAIT P0, [R2+URZ+0x16800], R5 ;  /* 0x01680005020075a7 */ /* 0x000e62000800017f */
[----:B------:R-:W-:Y:S02]  /*7350*/  PRMT R38, R7, 0x7610, R38 ;  /* 0x0000761007267816 */ /* 0x000fe40000000026 */
[----:B------:R-:W-:Y:S01]  /*7360*/  ISETP.GE.AND P1, PT, R157, R14, PT ;  /* 0x0000000e9d00720c */ /* 0x000fe20003f26270 */
[----:B0-----:R-:W-:-:S05]  /*7370*/  VIADD R43, R35, 0xffffff80 ;  /* 0xffffff80232b7836 */ /* 0x001fca0000000000 */
[----:B------:R-:W-:-:S04]  /*7380*/  SHF.R.S32.HI R35, RZ, 0x1f, R43 ;  /* 0x0000001fff237819 */ /* 0x000fc8000001142b */
[----:B------:R-:W-:-:S04]  /*7390*/  LEA.HI R35, R35, R43, RZ, 0x5 ;  /* 0x0000002b23237211 */ /* 0x000fc800078f28ff */
[----:B------:R-:W-:Y:S01]  /*73a0*/  SHF.R.S32.HI R35, RZ, 0x5, R35 ;  /* 0x00000005ff237819 */ /* 0x000fe20000011423 */
[C---:B----4-:R-:W-:Y:S01]  /*73b0*/  IMAD.SHL.U32 R0, R42.reuse, 0x40, RZ ;  /* 0x000000402a007824 */ /* 0x050fe200078e00ff */
[----:B------:R-:W-:-:S04]  /*73c0*/  LOP3.LUT P2, RZ, R42, 0x4, RZ, 0xc0, !PT ;  /* 0x000000042aff7812 */ /* 0x000fc8000784c0ff */
[----:B---3--:R-:W-:-:S04]  /*73d0*/  LOP3.LUT R3, R0, 0x1c0, RZ, 0xc0, !PT ;  /* 0x000001c000037812 */ /* 0x008fc800078ec0ff */
[----:B------:R-:W-:Y:S02]  /*73e0*/  LOP3.LUT R0, R3, 0x18, R16, 0xf8, !PT ;  /* 0x0000001803007812 */ /* 0x000fe400078ef810 */
[----:B------:R-:W-:-:S04]  /*73f0*/  SHF.R.U32.HI R3, RZ, 0x3, R3 ;  /* 0x00000003ff037819 */ /* 0x000fc80000011603 */
[----:B------:R-:W-:Y:S01]  /*7400*/  LOP3.LUT R0, R0, R3, RZ, 0x3c, !PT ;  /* 0x0000000300007212 */ /* 0x000fe200078e3cff */
[----:B------:R-:W-:-:S05]  /*7410*/  IMAD.MOV.U32 R3, RZ, RZ, R21 ;  /* 0x000000ffff037224 */ /* 0x000fca00078e0015 */
[----:B------:R-:W-:Y:S01]  /*7420*/  PRMT R36, R3, 0x7610, R36 ;  /* 0x0000761003247816 */ /* 0x000fe20000000024 */
[----:B------:R-:W-:Y:S02]  /*7430*/  IMAD R3, R35, 0x200, R0 ;  /* 0x0000020023037824 */ /* 0x000fe400078e0200 */
[----:B------:R-:W-:Y:S02]  /*7440*/  IMAD.MOV.U32 R0, RZ, RZ, R13 ;  /* 0x000000ffff007224 */ /* 0x000fe400078e000d */
[----:B------:R-:W-:-:S03]  /*7450*/  IMAD R3, R3, 0x2, R2 ;  /* 0x0000000203037824 */ /* 0x000fc600078e0202 */
[----:B------:R-:W-:Y:S01]  /*7460*/  PRMT R41, R0, 0x7610, R41 ;  /* 0x0000761000297816 */ /* 0x000fe20000000029 */
[C---:B------:R-:W-:Y:S02]  /*7470*/  VIADD R4, R3.reuse, 0x8400 ;  /* 0x0000840003047836 */ /* 0x040fe40000000000 */
[----:B------:R-:W-:Y:S01]  /*7480*/  VIADD R0, R3, 0x8440 ;  /* 0x0000844003007836 */ /* 0x000fe20000000000 */
[----:B-1----:R-:W-:Y:S06]  /*7490*/  @!P0 BRA `(.L_x_14378) ;  /* 0x0000019c003c8947 */ /* 0x002fec0003800000 */
.L_x_14656:
[----:B------:R-:W-:Y:S05]  /*74a0*/  BSYNC B1 ;  /* 0x0000000000017941 */ /* 0x000fea0003800000 */
.L_x_14377:
[----:B------:R-:W-:Y:S01]  /*74b0*/  BSSY B1, `(.L_x_14379) ;  /* 0x0000068000017945 */ /* 0x000fe20003800000 */
[----:B------:R-:W-:Y:S01]  /*74c0*/  PRMT R35, R6, 0x7610, R35 ;  /* 0x0000761006237816 */ /* 0x000fe20000000023 */
[----:B------:R-:W-:Y:S02]  /*74d0*/  @P2 VIADD R0, R4, 0xffffffc0 ;  /* 0xffffffc004002836 */ /* 0x000fe40000000000 */
[----:B------:R-:W-:Y:S05]  /*74e0*/  @P1 BRA `(.L_x_14380) ;  /* 0x0000000400901947 */ /* 0x000fea0003800000 */
[----:B------:R-:W2:Y:S01]  /*74f0*/  LDL R7, [R1+0xc] ;  /* 0x00000c0001077983 */ /* 0x000ea20000100800 */
[----:B0-----:R-:W0:Y:S01]  /*7500*/  LDC R5, c[0x0][0x3f4] ;  /* 0x0000fd00ff057b82 */ /* 0x001e220000000800 */
[----:B------:R-:W-:Y:S01]  /*7510*/  BSSY B2, `(.L_x_14381) ;  /* 0x0000032000027945 */ /* 0x000fe20003800000 */
[-C--:B0-----:R-:W-:Y:S02]  /*7520*/  ISETP.GE.AND P0, PT, R152, R5.reuse, PT ;  /* 0x000000059800720c */ /* 0x081fe40003f06270 */
[----:B--2---:R-:W-:-:S11]  /*7530*/  ISETP.GE.AND P1, PT, R7, R5, PT ;  /* 0x000000050700720c */ /* 0x004fd60003f26270 */
[----:B------:R-:W-:Y:S05]  /*7540*/  @P0 BRA `(.L_x_14382) ;  /* 0x0000000000b80947 */ /* 0x000fea0003800000 */
        /* <DEDUP_REMOVED lines=46> */
.L_x_14382:
[----:B------:R-:W-:Y:S05]  /*7830*/  BSYNC B2 ;  /* 0x0000000000027941 */ /* 0x000fea0003800000 */
.L_x_14381:
[----:B------:R-:W-:Y:S05]  /*7840*/  @P1 BRA `(.L_x_14380) ;  /* 0x0000000000b81947 */ /* 0x000fea0003800000 */
[----:B0-----:R-:W0:Y:S01]  /*7850*/  LDS.128 R4, [R0] ;  /* 0x0000000000047984 */ /* 0x001e220000000c00 */
[----:B------:R-:W-:Y:S02]  /*7860*/  SHF.R.U64 R30, R24, 0x10, R25 ;  /* 0x00000010181e7819 */ /* 0x000fe40000001219 */
[--C-:B------:R-:W-:Y:S02]  /*7870*/  SHF.R.U64 R24, R26, 0x10, R27.reuse ;  /* 0x000000101a187819 */ /* 0x100fe4000000121b */
        /* <DEDUP_REMOVED lines=14> */
[C---:B------:R-:W-:Y:S01]  /*7960*/  FMUL.FTZ R43, R25.reuse, R33 ;  /* 0x00000021192b7220 */ /* 0x040fe20000410000 */
[----:B------:R-:W-:Y:S01]  /*7970*/  FMUL.FTZ R42, R25, R32 ;  /* 0x00000020192a7220 */ /* 0x000fe20000410000 */
[----:B------:R-:W-:Y:S01]  /*7980*/  FMUL.FTZ R25, R27, R40 ;  /* 0x000000281b197220 */ /* 0x000fe20000410000 */
[----:B------:R-:W-:Y:S02]  /*7990*/  IMAD.U32 R6, R4, 0x10000, RZ ;  /* 0x0001000004067824 */ /* 0x000fe400078e00ff */
[----:B------:R-:W-:Y:S01]  /*79a0*/  FFMA.FTZ R43, R24, R32, -R43 ;  /* 0x00000020182b7223 */ /* 0x000fe2000001082b */
[----:B------:R-:W-:Y:S02]  /*79b0*/  IMAD.U32 R7, R5, 0x10000, RZ ;  /* 0x0001000005077824 */ /* 0x000fe400078e00ff */
[----:B------:R-:W-:Y:S01]  /*79c0*/  FFMA.FTZ R44, R26, R31, -R25 ;  /* 0x0000001f1a2c7223 */ /* 0x000fe20000010819 */
[----:B------:R-:W-:Y:S01]  /*79d0*/  FFMA.FTZ R42, R24, R33, R42 ;  /* 0x00000021182a7223 */ /* 0x000fe2000001002a */
        /* <DEDUP_REMOVED lines=21> */
.L_x_14380:
[----:B------:R-:W-:Y:S05]  /*7b30*/  BSYNC B1 ;  /* 0x0000000000017941 */ /* 0x000fea0003800000 */
.L_x_14379:
[----:B01----:R-:W-:-:S05]  /*7b40*/  VIADD R4, R157, 0x60 ;  /* 0x000000609d047836 */ /* 0x003fca0000000000 */
[----:B------:R-:W-:-:S13]  /*7b50*/  ISETP.GE.AND P0, PT, R4, R14, PT ;  /* 0x0000000e0400720c */ /* 0x000fda0003f06270 */
[----:B------:R-:W-:Y:S05]  /*7b60*/  @P0 BRA `(.L_x_14383) ;  /* 0x0000001c00240947 */ /* 0x000fea0003800000 */
[----:B------:R-:W2:Y:S01]  /*7b70*/  LDL R4, [R1+0xc] ;  /* 0x00000c0001047983 */ /* 0x000ea20000100800 */
[----:B------:R-:W0:Y:S01]  /*7b80*/  LDC R5, c[0x0][0x3f4] ;  /* 0x0000fd00ff057b82 */ /* 0x000e220000000800 */
[----:B------:R-:W-:Y:S01]  /*7b90*/  BSSY B1, `(.L_x_14384) ;  /* 0x0000032000017945 */ /* 0x000fe20003800000 */
[-C--:B0-----:R-:W-:Y:S02]  /*7ba0*/  ISETP.GE.AND P0, PT, R152, R5.reuse, PT ;  /* 0x000000059800720c */ /* 0x081fe40003f06270 */
[----:B--2---:R-:W-:-:S11]  /*7bb0*/  ISETP.GE.AND P1, PT, R4, R5, PT ;  /* 0x000000050400720c */ /* 0x004fd60003f26270 */
[----:B------:R-:W-:Y:S05]  /*7bc0*/  @P0 BRA `(.L_x_14385) ;  /* 0x0000000000b80947 */ /* 0x000fea0003800000 */
[----:B------:R-:W0:Y:S01]  /*7bd0*/  LDS.128 R4, [R3+0xb400] ;  /* 0x00b4000003047984 */ /* 0x000e220000000c00 */
        /* <DEDUP_REMOVED lines=17> */
[-C--:B------:R-:W-:Y:S01]  /*7cf0*/  FMUL.FTZ R13, R13, R21.reuse ;  /* 0x000000150d0d7220 */ /* 0x080fe20000410000 */
[C---:B------:R-:W-:Y:S01]  /*7d00*/  IMAD.U32 R6, R4.reuse, 0x10000, RZ ;  /* 0x0001000004067824 */ /* 0x040fe200078e00ff */
[----:B------:R-:W-:Y:S01]  /*7d10*/  LOP3.LUT R4, R4, 0xffff0000, RZ, 0xc0, !PT ;  /* 0xffff000004047812 */ /* 0x000fe200078ec0ff */
[C---:B------:R-:W-:Y:S02]  /*7d20*/  IMAD.U32 R7, R5.reuse, 0x10000, RZ ;  /* 0x0001000005077824 */ /* 0x040fe400078e00ff */
[C---:B------:R-:W-:Y:S01]  /*7d30*/  FFMA.FTZ R31, R12.reuse, R24, R13 ;  /* 0x000000180c1f7223 */ /* 0x040fe2000001000d */
[----:B------:R-:W-:Y:S01]  /*7d40*/  FFMA.FTZ R26, R12, R21, -R27 ;  /* 0x000000150c1a7223 */ /* 0x000fe2000001081b */
[----:B------:R-:W-:Y:S01]  /*7d50*/  IMAD.U32 R13, R38, 0x10000, RZ ;  /* 0x00010000260d7824 */ /* 0x000fe200078e00ff */
        /* <DEDUP_REMOVED lines=21> */
.L_x_14385:
[----:B------:R-:W-:Y:S05]  /*7eb0*/  BSYNC B1 ;  /* 0x0000000000017941 */ /* 0x000fea0003800000 */
.L_x_14384:
[----:B------:R-:W-:Y:S05]  /*7ec0*/  @P1 BRA `(.L_x_14383) ;  /* 0x00000018004c1947 */ /* 0x000fea0003800000 */
        /* <DEDUP_REMOVED lines=47> */
.L_x_14370:
[----:B------:R-:W0:Y:S01]  /*81c0*/  S2R R0, SR_TID.X ;  /* 0x0000000000007919 */ /* 0x000e220000002100 */
[----:B------:R-:W3:Y:S01]  /*81d0*/  LDC R32, c[0x0][0x448] ;  /* 0x00011200ff207b82 */ /* 0x000ee20000000800 */
[----:B------:R-:W-:Y:S01]  /*81e0*/  ULDC.64 UR4, c[0x0][0x3f8] ;  /* 0x0000fe0000047ab9 */ /* 0x000fe20000000a00 */
[----:B------:R-:W-:Y:S01]  /*81f0*/  ULDC.64 UR6, c[0x0][0x408] ;  /* 0x0001020000067ab9 */ /* 0x000fe20000000a00 */
[----:B------:R-:W-:Y:S02]  /*8200*/  IMAD.MOV.U32 R4, RZ, RZ, R26 ;  /* 0x000000ffff047224 */ /* 0x000fe400078e001a */
[----:B------:R-:W-:Y:S02]  /*8210*/  IMAD.MOV.U32 R6, RZ, RZ, R24 ;  /* 0x000000ffff067224 */ /* 0x000fe400078e0018 */
[----:B------:R-:W-:Y:S01]  /*8220*/  IMAD.MOV.U32 R7, RZ, RZ, R33 ;  /* 0x000000ffff077224 */ /* 0x000fe200078e0021 */
[----:B---3--:R-:W-:Y:S01]  /*8230*/  ISETP.NE.AND P0, PT, R32, 0x1, PT ;  /* 0x000000012000780c */ /* 0x008fe20003f05270 */
[----:B0-----:R-:W-:-:S05]  /*8240*/  VIADD R0, R0, 0xffffff80 ;  /* 0xffffff8000007836 */ /* 0x001fca0000000000 */
[----:B------:R-:W-:-:S07]  /*8250*/  SHF.R.S32.HI R3, RZ, 0x1f, R0 ;  /* 0x0000001fff037819 */ /* 0x000fce0000011400 */
[----:B------:R-:W0:Y:S01]  /*8260*/  @P0 LDC R5, c[0x0][0x450] ;  /* 0x00011400ff050b82 */ /* 0x000e220000000800 */
[----:B------:R-:W-:-:S04]  /*8270*/  LEA.HI R3, R3, R0, RZ, 0x2 ;  /* 0x0000000003037211 */ /* 0x000fc800078f10ff */
[----:B------:R-:W-:-:S05]  /*8280*/  LOP3.LUT R3, R3, 0xfffffffc, RZ, 0xc0, !PT ;  /* 0xfffffffc03037812 */ /* 0x000fca00078ec0ff */
[----:B------:R-:W-:Y:S02]  /*8290*/  IMAD.IADD R3, R0, 0x1, -R3 ;  /* 0x0000000100037824 */ /* 0x000fe400078e0a03 */
[----:B------:R-:W3:Y:S02]  /*82a0*/  @P0 LDC R0, c[0x0][0x44c] ;  /* 0x00011300ff000b82 */ /* 0x000ee40000000800 */
[----:B------:R-:W-:-:S04]  /*82b0*/  IMAD R3, R3, 0x60, R35 ;  /* 0x0000006003037824 */ /* 0x000fc800078e0223 */
[----:B---3--:R-:W-:-:S05]  /*82c0*/  @P0 IMAD.HI.U32 R0, R3, R0, RZ ;  /* 0x0000000003000227 */ /* 0x008fca00078e00ff */
[----:B0-----:R-:W-:Y:S01]  /*82d0*/  @P0 SHF.R.U32.HI R3, RZ, R5, R0 ;  /* 0x00000005ff030219 */ /* 0x001fe20000011600 */
        /* <DEDUP_REMOVED lines=18> */
[----:B------:R-:W0:Y:S01]  /*8400*/  LDC R41, c[0x0][0x3f4] ;  /* 0x0000fd00ff297b82 */ /* 0x000e220000000800 */
[----:B------:R-:W3:Y:S01]  /*8410*/  SHFL.IDX PT, R3, R25, RZ, 0x1c1f ;  /* 0x001c1fff19037589 */ /* 0x000ee200000e0000 */
[----:B------:R-:W-:-:S03]  /*8420*/  IMAD R32, R155, R32, RZ ;  /* 0x000000209b207224 */ /* 0x000fc600078e02ff */
[----:B------:R-:W4:Y:S04]  /*8430*/  SHFL.IDX PT, R0, R26, RZ, 0x1c1f ;  /* 0x001c1fff1a007589 */ /* 0x000f2800000e0000 */
[----:B-1----:R-:W1:Y:S04]  /*8440*/  SHFL.IDX PT, R14, R27, RZ, 0x1c1f ;  /* 0x001c1fff1b0e7589 */ /* 0x002e6800000e0000 */
[----:B------:R-:W5:Y:S01]  /*8450*/  SHFL.IDX PT, R4, R24, RZ, 0x1c1f ;  /* 0x001c1fff18047589 */ /* 0x000f6200000e0000 */
[----:B0-----:R-:W-:-:S04]  /*8460*/  ISETP.GE.AND P0, PT, R16, R41, PT ;  /* 0x000000291000720c */ /* 0x001fc80003f06270 */
[----:B------:R-:W-:-:S13]  /*8470*/  ISETP.GE.OR P1, PT, R35, R32, P0 ;  /* 0x000000202300720c */ /* 0x000fda0000726670 */
[C---:B------:R-:W-:Y:S01]  /*8480*/  @!P1 IMAD.SHL.U32 R5, R16.reuse, 0x2, RZ ;  /* 0x0000000210059824 */ /* 0x040fe200078e00ff */
[----:B------:R-:W-:-:S04]  /*8490*/  @!P1 SHF.L.U64.HI R21, R16, 0x1, R17 ;  /* 0x0000000110159819 */ /* 0x000fc80000010211 */
[----:B---3--:R-:W-:-:S05]  /*84a0*/  @!P1 IADD3 R6, P2, R3, R5, RZ ;  /* 0x0000000503069210 */ /* 0x008fca0007f5e0ff */
[----:B----4-:R-:W-:-:S05]  /*84b0*/  @!P1 IMAD.X R7, R0, 0x1, R21, P2 ;  /* 0x0000000100079824 */ /* 0x010fca00010e0615 */
[----:B------:R-:W3:Y:S01]  /*84c0*/  @!P1 LD.E.128 R8, desc[UR42][R6.64] ;  /* 0x0000002a06089980 */ /* 0x000ee2000c101d00 */
[----:B-1----:R-:W-:-:S05]  /*84d0*/  @!P1 IADD3 R14, P2, R14, R5, RZ ;  /* 0x000000050e0e9210 */ /* 0x002fca0007f5e0ff */
[----:B-----5:R-:W-:-:S04]  /*84e0*/  @!P1 IMAD.X R3, R4, 0x1, R21, P2 ;  /* 0x0000000104039824 */ /* 0x020fc800010e0615 */
[----:B------:R-:W-:-:S05]  /*84f0*/  @!P1 IMAD.MOV.U32 R15, RZ, RZ, R3 ;  /* 0x000000ffff0f9224 */ /* 0x000fca00078e0003 */
[----:B------:R0:W4:Y:S01]  /*8500*/  @!P1 LD.E.128 R4, desc[UR42][R14.64] ;  /* 0x0000002a0e049980 */ /* 0x000122000c101d00 */
[----:B------:R-:W-:Y:S02]  /*8510*/  CS2R R36, SRZ ;  /* 0x0000000000247805 */ /* 0x000fe4000001ff00 */
[----:B------:R-:W-:Y:S02]  /*8520*/  CS2R R38, SRZ ;  /* 0x0000000000267805 */ /* 0x000fe4000001ff00 */
[----:B------:R-:W-:Y:S01]  /*8530*/  CS2R R30, SRZ ;  /* 0x00000000001e7805 */ /* 0x000fe2000001ff00 */
[----:B------:R-:W1:Y:S01]  /*8540*/  SHFL.IDX PT, R24, R24, 0x1, 0x1c1f ;  /* 0x003c1f0018187f89 */ /* 0x000e6200000e0000 */
[----:B------:R-:W-:-:S03]  /*8550*/  CS2R R20, SRZ ;  /* 0x0000000000147805 */ /* 0x000fc6000001ff00 */
[----:B0-----:R0:W0:Y:S01]  /*8560*/  SHFL.IDX PT, R14, R27, 0x1, 0x1c1f ;  /* 0x003c1f001b0e7f89 */ /* 0x00102200000e0000 */
[----:B---3--:R-:W-:Y:S02]  /*8570*/  @!P1 IMAD.MOV.U32 R36, RZ, RZ, R8 ;  /* 0x000000ffff249224 */ /* 0x008fe400078e0008 */
[----:B------:R-:W-:Y:S02]  /*8580*/  @!P1 IMAD.MOV.U32 R37, RZ, RZ, R9 ;  /* 0x000000ffff259224 */ /* 0x000fe400078e0009 */
[----:B------:R-:W-:Y:S02]  /*8590*/  IMAD.MOV.U32 R0, RZ, RZ, R36 ;  /* 0x000000ffff007224 */ /* 0x000fe400078e0024 */
[----:B------:R-:W-:Y:S02]  /*85a0*/  IMAD.MOV.U32 R3, RZ, RZ, R37 ;  /* 0x000000ffff037224 */ /* 0x000fe400078e0025 */
[----:B------:R-:W-:Y:S01]  /*85b0*/  @!P1 IMAD.MOV.U32 R38, RZ, RZ, R10 ;  /* 0x000000ffff269224 */ /* 0x000fe200078e000a */
[----:B------:R-:W-:Y:S01]  /*85c0*/  PRMT R48, R0, 0x7610, R48 ;  /* 0x0000761000307816 */ /* 0x000fe20000000030 */
[----:B------:R-:W-:Y:S01]  /*85d0*/  @!P1 IMAD.MOV.U32 R39, RZ, RZ, R11 ;  /* 0x000000ffff279224 */ /* 0x000fe200078e000b */
[----:B------:R-:W-:Y:S01]  /*85e0*/  PRMT R34, R34, 0x5410, R3 ;  /* 0x0000541022227816 */ /* 0x000fe20000000003 */
[----:B------:R3:W0:Y:S01]  /*85f0*/  SHFL.IDX PT, R0, R26, 0x1, 0x1c1f ;  /* 0x003c1f001a007f89 */ /* 0x00062200000e0000 */
[----:B------:R-:W-:-:S02]  /*8600*/  IMAD.MOV.U32 R8, RZ, RZ, R38 ;  /* 0x000000ffff087224 */ /* 0x000fc400078e0026 */
[----:B----4-:R-:W-:Y:S01]  /*8610*/  @!P1 IMAD.MOV.U32 R30, RZ, RZ, R4 ;  /* 0x000000ffff1e9224 */ /* 0x010fe200078e0004 */
[----:B------:R3:W4:Y:S01]  /*8620*/  SHFL.IDX PT, R3, R25, 0x1, 0x1c1f ;  /* 0x003c1f0019037f89 */ /* 0x00072200000e0000 */
[----:B------:R-:W-:Y:S01]  /*8630*/  @!P1 IMAD.MOV.U32 R31, RZ, RZ, R5 ;  /* 0x000000ffff1f9224 */ /* 0x000fe200078e0005 */
[----:B------:R-:W-:Y:S01]  /*8640*/  MOV R9, R39 ;  /* 0x0000002700097202 */ /* 0x000fe20000000f00 */
[----:B------:R-:W-:Y:S01]  /*8650*/  @!P1 IMAD.MOV.U32 R20, RZ, RZ, R6 ;  /* 0x000000ffff149224 */ /* 0x000fe200078e0006 */
[----:B------:R-:W-:Y:S01]  /*8660*/  PRMT R33, R8, 0x7610, R33 ;  /* 0x0000761008217816 */ /* 0x000fe20000000021 */
[----:B------:R-:W-:Y:S01]  /*8670*/  @!P1 IMAD.MOV.U32 R21, RZ, RZ, R7 ;  /* 0x000000ffff159224 */ /* 0x000fe200078e0007 */
[----:B------:R-:W-:Y:S01]  /*8680*/  PRMT R34, R9, 0x7610, R34 ;  /* 0x0000761009227816 */ /* 0x000fe20000000022 */
[----:B------:R-:W-:Y:S02]  /*8690*/  IMAD.MOV.U32 R4, RZ, RZ, R30 ;  /* 0x000000ffff047224 */ /* 0x000fe400078e001e */
[----:B------:R-:W-:-:S02]  /*86a0*/  IMAD.MOV.U32 R5, RZ, RZ, R31 ;  /* 0x000000ffff057224 */ /* 0x000fc400078e001f */
[----:B------:R-:W-:Y:S01]  /*86b0*/  IMAD.MOV.U32 R6, RZ, RZ, R20 ;  /* 0x000000ffff067224 */ /* 0x000fe200078e0014 */
[----:B------:R-:W-:Y:S01]  /*86c0*/  PRMT R50, R4, 0x7610, R50 ;  /* 0x0000761004327816 */ /* 0x000fe20000000032 */
[----:B------:R-:W-:Y:S01]  /*86d0*/  IMAD.MOV.U32 R7, RZ, RZ, R21 ;  /* 0x000000ffff077224 */ /* 0x000fe200078e0015 */
[----:B------:R-:W-:Y:S02]  /*86e0*/  PRMT R54, R5, 0x7610, R54 ;  /* 0x0000761005367816 */ /* 0x000fe40000000036 */
[----:B------:R-:W-:Y:S02]  /*86f0*/  CS2R R4, SRZ ;  /* 0x0000000000047805 */ /* 0x000fe4000001ff00 */
[----:B------:R-:W-:Y:S02]  /*8700*/  PRMT R33, R33, 0x5410, R6 ;  /* 0x0000541021217816 */ /* 0x000fe40000000006 */
[----:B01-3--:R-:W-:-:S07]  /*8710*/  PRMT R55, R7, 0x7610, R55 ;  /* 0x0000761007377816 */ /* 0x00bfce0000000037 */
.L_x_14666:
[----:B------:R-:W-:Y:S01]  /*8720*/  VIADD R35, R35, 0x60 ;  /* 0x0000006023237836 */ /* 0x000fe20000000000 */
[----:B------:R-:W-:Y:S01]  /*8730*/  BSSY B1, `(.L_x_14387) ;  /* 0x0000012000017945 */ /* 0x000fe20003800000 */
[----:B------:R-:W-:Y:S02]  /*8740*/  CS2R R6, SRZ ;  /* 0x0000000000067805 */ /* 0x000fe4000001ff00 */
[----:B------:R-:W-:Y:S02]  /*8750*/  CS2R R8, SRZ ;  /* 0x0000000000087805 */ /* 0x000fe4000001ff00 */
        /* <DEDUP_REMOVED lines=10> */
[----:B------:R-:W-:-:S03]  /*8800*/  IADD3 R4, P2, R14, R4, RZ ;  /* 0x000000040e047210 */ /* 0x000fc60007f5e0ff */
[--C-:B------:R-:W-:Y:S02]  /*8810*/  IMAD.X R9, R0, 0x1, R5.reuse, P1 ;  /* 0x0000000100097824 */ /* 0x100fe400008e0605 */
[----:B------:R-:W-:-:S04]  /*8820*/  IMAD.X R5, R24, 0x1, R5, P2 ;  /* 0x0000000118057824 */ /* 0x000fc800010e0605 */
[----:B------:R-:W5:Y:S04]  /*8830*/  LD.E.128 R8, desc[UR42][R8.64] ;  /* 0x0000002a08087980 */ /* 0x000f68000c101d00 */
[----:B------:R-:W5:Y:S02]  /*8840*/  LD.E.128 R4, desc[UR42][R4.64] ;  /* 0x0000002a04047980 */ /* 0x000f64000c101d00 */
.L_x_14388:
[----:B------:R-:W-:Y:S05]  /*8850*/  BSYNC B1 ;  /* 0x0000000000017941 */ /* 0x000fea0003800000 */
.L_x_14387:
[----:B------:R-:W-:Y:S01]  /*8860*/  ULEA.HI UR4, UR36, UR36, URZ, 0x1 ;  /* 0x0000002424047291 */ /* 0x000fe2000f8f083f */
[----:B------:R-:W-:Y:S01]  /*8870*/  IMAD R29, R29, -0xc0, R32 ;  /* 0xffffff401d1d7824 */ /* 0x000fe200078e0220 */
[----:B------:R-:W-:Y:S01]  /*8880*/  BSSY B1, `(.L_x_14389) ;  /* 0x0000019000017945 */ /* 0x000fe20003800000 */
[----:B------:R-:W-:Y:S01]  /*8890*/  VIADD R14, R157, 0x60 ;  /* 0x000000609d0e7836 */ /* 0x000fe20000000000 */
[----:B------:R-:W-:Y:S01]  /*88a0*/  ULOP3.LUT UR4, UR4, 0xfffffffe, URZ, 0xc0, !UPT ;  /* 0xfffffffe04047892 */ /* 0x000fe2000f8ec03f */
[----:B----45:R-:W-:Y:S01]  /*88b0*/  IMAD.MOV.U32 R3, RZ, RZ, R4 ;  /* 0x000000ffff037224 */ /* 0x030fe200078e0004 */
[----:B------:R-:W-:Y:S01]  /*88c0*/  VIMNMX R0, R29, 0xc0, PT ;  /* 0x000000c01d007848 */ /* 0x000fe20003fe0100 */
[----:B------:R-:W-:Y:S01]  /*88d0*/  IMAD.MOV.U32 R12, RZ, RZ, R5 ;  /* 0x000000ffff0c7224 */ /* 0x000fe200078e0005 */
[----:B------:R-:W-:Y:S02]  /*88e0*/  UIADD3 UR4, UR36, -UR4, URZ ;  /* 0x8000000424047290 */ /* 0x000fe4000fffe03f */
[----:B------:R-:W-:-:S02]  /*88f0*/  ISETP.GE.OR P2, PT, R157, R0, P0 ;  /* 0x000000009d00720c */ /* 0x000fc40000746670 */
[----:B------:R-:W-:Y:S01]  /*8900*/  ISETP.GE.OR P0, PT, R14, R0, P0 ;  /* 0x000000000e00720c */ /* 0x000fe20000706670 */
[----:B------:R-:W-:Y:S01]  /*8910*/  IMAD.MOV.U32 R0, RZ, RZ, R6 ;  /* 0x000000ffff007224 */ /* 0x000fe200078e0006 */
[----:B------:R-:W-:Y:S01]  /*8920*/  PRMT R43, R3, 0x7610, R43 ;  /* 0x00007610032b7816 */ /* 0x000fe2000000002b */
[----:B--2---:R-:W-:Y:S01]  /*8930*/  IMAD.U32 R13, RZ, RZ, UR4 ;  /* 0x00000004ff0d7e24 */ /* 0x004fe2000f8e00ff */
        /* <DEDUP_REMOVED lines=12> */
[----:B0-----:R-:W-:Y:S06]  /*8a00*/  @!P1 BRA `(.L_x_14390) ;  /* 0x0000018c00649947 */ /* 0x001fec0003800000 */
.L_x_14667:
[----:B------:R-:W-:Y:S05]  /*8a10*/  BSYNC B1 ;  /* 0x0000000000017941 */ /* 0x000fea0003800000 */
.L_x_14389:
[----:B------:R-:W-:Y:S04]  /*8a20*/  BSSY B1, `(.L_x_14391) ;  /* 0x0000070000017945 */ /* 0x000fe80003800000 */
[----:B------:R-:W-:Y:S05]  /*8a30*/  @P2 BRA `(.L_x_14392) ;  /* 0x0000000400b82947 */ /* 0x000fea0003800000 */
[----:B------:R-:W2:Y:S01]  /*8a40*/  LDL R12, [R1+0x40] ;  /* 0x00004000010c7983 */ /* 0x000ea20000100800 */
[----:B0-----:R-:W-:Y:S01]  /*8a50*/  IMAD.IADD R13, R16, 0x1, R41 ;  /* 0x00000001100d7824 */ /* 0x001fe200078e0229 */
[----:B------:R-:W-:Y:S01]  /*8a60*/  SHF.R.U64 R49, R30, 0x10, R31 ;  /* 0x000000101e317819 */ /* 0x000fe2000000121f */
[----:B------:R-:W0:Y:S01]  /*8a70*/  S2R R14, SR_TID.X ;  /* 0x00000000000e7919 */ /* 0x000e220000002100 */
[----:B------:R-:W-:Y:S02]  /*8a80*/  SHF.R.U64 R47, R36, 0x10, R37 ;  /* 0x00000010242f7819 */ /* 0x000fe40000001225 */
[----:B------:R-:W-:Y:S02]  /*8a90*/  SHF.R.U64 R36, R38, 0x10, R39 ;  /* 0x0000001026247819 */ /* 0x000fe40000001227 */
[----:B------:R-:W-:Y:S02]  /*8aa0*/  SHF.R.U64 R52, R20, 0x10, R21 ;  /* 0x0000001014347819 */ /* 0x000fe40000001215 */
[----:B------:R-:W-:-:S02]  /*8ab0*/  PRMT R49, R50, 0x5410, R49 ;  /* 0x0000541032317816 */ /* 0x000fc40000000031 */
[----:B------:R-:W-:Y:S02]  /*8ac0*/  SHF.R.U32.HI R39, RZ, 0x10, R39 ;  /* 0x00000010ff277819 */ /* 0x000fe40000011627 */
[----:B------:R-:W-:Y:S01]  /*8ad0*/  PRMT R38, R48, 0x5410, R47 ;  /* 0x0000541030267816 */ /* 0x000fe2000000002f */
[----:B------:R-:W-:Y:S01]  /*8ae0*/  IMAD.U32 R50, R49, 0x10000, RZ ;  /* 0x0001000031327824 */ /* 0x000fe200078e00ff */
[----:B------:R-:W-:Y:S02]  /*8af0*/  SHF.R.U32.HI R53, RZ, 0x10, R21 ;  /* 0x00000010ff357819 */ /* 0x000fe40000011615 */
[C---:B------:R-:W-:Y:S02]  /*8b00*/  PRMT R47, R33.reuse, 0x5410, R36 ;  /* 0x00005410212f7816 */ /* 0x040fe40000000024 */
[----:B------:R-:W-:Y:S02]  /*8b10*/  PRMT R52, R33, 0x5432, R52 ;  /* 0x0000543221347816 */ /* 0x000fe40000000034 */
[----:B------:R-:W-:Y:S01]  /*8b20*/  PRMT R48, R34, 0x5410, R39 ;  /* 0x0000541022307816 */ /* 0x000fe20000000027 */
[----:B------:R-:W-:Y:S01]  /*8b30*/  IMAD.U32 R39, R38, 0x10000, RZ ;  /* 0x0001000026277824 */ /* 0x000fe200078e00ff */
[----:B------:R-:W-:-:S02]  /*8b40*/  SHF.R.U32.HI R46, RZ, 0x10, R37 ;  /* 0x00000010ff2e7819 */ /* 0x000fc40000011625 */
[----:B------:R-:W-:Y:S02]  /*8b50*/  SHF.R.U32.HI R51, RZ, 0x10, R31 ;  /* 0x00000010ff337819 */ /* 0x000fe4000001161f */
[----:B------:R-:W-:Y:S02]  /*8b60*/  PRMT R53, R55, 0x5410, R53 ;  /* 0x0000541037357816 */ /* 0x000fe40000000035 */
[----:B------:R-:W-:Y:S02]  /*8b70*/  LOP3.LUT R49, R49, 0xffff0000, RZ, 0xc0, !PT ;  /* 0xffff000031317812 */ /* 0x000fe400078ec0ff */
[----:B------:R-:W-:Y:S02]  /*8b80*/  PRMT R46, R34, 0x5432, R46 ;  /* 0x00005432222e7816 */ /* 0x000fe4000000002e */
[----:B------:R-:W-:Y:S01]  /*8b90*/  PRMT R51, R54, 0x5410, R51 ;  /* 0x0000541036337816 */ /* 0x000fe20000000033 */
[----:B0-----:R-:W-:-:S05]  /*8ba0*/  VIADD R25, R14, 0xffffff80 ;  /* 0xffffff800e197836 */ /* 0x001fca0000000000 */
[----:B------:R-:W-:-:S04]  /*8bb0*/  SHF.R.S32.HI R24, RZ, 0x1f, R25 ;  /* 0x0000001fff187819 */ /* 0x000fc80000011419 */
[----:B------:R-:W-:-:S04]  /*8bc0*/  LEA.HI R24, R24, R25, RZ, 0x5 ;  /* 0x0000001918187211 */ /* 0x000fc800078f28ff */
[----:B------:R-:W-:Y:S01]  /*8bd0*/  SHF.R.S32.HI R24, RZ, 0x5, R24 ;  /* 0x00000005ff187819 */ /* 0x000fe20000011418 */
[----:B--2---:R-:W-:-:S05]  /*8be0*/  IMAD.SHL.U32 R12, R12, 0x40, RZ ;  /* 0x000000400c0c7824 */ /* 0x004fca00078e00ff */
[----:B------:R-:W-:-:S04]  /*8bf0*/  LOP3.LUT R14, R12, 0x1c0, RZ, 0xc0, !PT ;  /* 0x000001c00c0e7812 */ /* 0x000fc800078ec0ff */
[----:B------:R-:W-:Y:S02]  /*8c00*/  SHF.R.U32.HI R15, RZ, 0x3, R14 ;  /* 0x00000003ff0f7819 */ /* 0x000fe4000001160e */
[C---:B------:R-:W-:Y:S02]  /*8c10*/  LOP3.LUT R13, R14.reuse, 0x38, R13, 0xf8, !PT ;  /* 0x000000380e0d7812 */ /* 0x040fe400078ef80d */
[----:B------:R-:W-:Y:S02]  /*8c20*/  LOP3.LUT R12, R14, 0x38, R16, 0xf8, !PT ;  /* 0x000000380e0c7812 */ /* 0x000fe400078ef810 */
[-C--:B------:R-:W-:Y:S02]  /*8c30*/  LOP3.LUT R13, R13, R15.reuse, RZ, 0x3c, !PT ;  /* 0x0000000f0d0d7212 */ /* 0x080fe400078e3cff */
[----:B------:R-:W-:-:S03]  /*8c40*/  LOP3.LUT R12, R12, R15, RZ, 0x3c, !PT ;  /* 0x0000000f0c0c7212 */ /* 0x000fc600078e3cff */
[C---:B------:R-:W-:Y:S02]  /*8c50*/  IMAD R25, R24.reuse, 0x200, R13 ;  /* 0x0000020018197824 */ /* 0x040fe400078e020d */
[----:B------:R-:W-:Y:S02]  /*8c60*/  IMAD R29, R24, 0x200, R12 ;  /* 0x00000200181d7824 */ /* 0x000fe400078e020c */
[--C-:B------:R-:W-:Y:S02]  /*8c70*/  IMAD R32, R25, 0x2, R2.reuse ;  /* 0x0000000219207824 */ /* 0x100fe400078e0202 */
[----:B------:R-:W-:-:S03]  /*8c80*/  IMAD R29, R29, 0x2, R2 ;  /* 0x000000021d1d7824 */ /* 0x000fc600078e0202 */
[----:B------:R-:W0:Y:S04]  /*8c90*/  LDS.128 R24, [R32+0x8400] ;  /* 0x0084000020187984 */ /* 0x000e280000000c00 */
[----:B------:R-:W1:Y:S01]  /*8ca0*/  LDS.128 R12, [R29+0x8400] ;  /* 0x008400001d0c7984 */ /* 0x000e620000000c00 */
[C---:B0-----:R-:W-:Y:S01]  /*8cb0*/  IMAD.U32 R33, R24.reuse, 0x10000, RZ ;  /* 0x0001000018217824 */ /* 0x041fe200078e00ff */
[----:B------:R-:W-:Y:S01]  /*8cc0*/  LOP3.LUT R24, R24, 0xffff0000, RZ, 0xc0, !PT ;  /* 0xffff000018187812 */ /* 0x000fe200078ec0ff */
[C---:B------:R-:W-:Y:S01]  /*8cd0*/  IMAD.U32 R34, R25.reuse, 0x10000, RZ ;  /* 0x0001000019227824 */ /* 0x040fe200078e00ff */
[----:B------:R-:W-:Y:S01]  /*8ce0*/  LOP3.LUT R25, R25, 0xffff0000, RZ, 0xc0, !PT ;  /* 0xffff000019197812 */ /* 0x000fe200078ec0ff */
[C---:B-1----:R-:W-:Y:S02]  /*8cf0*/  IMAD.U32 R20, R12.reuse, 0x10000, RZ ;  /* 0x000100000c147824 */ /* 0x042fe400078e00ff */
[C---:B------:R-:W-:Y:S01]  /*8d00*/  FMUL.FTZ R55, R33.reuse, R50 ;  /* 0x0000003221377220 */ /* 0x040fe20000410000 */
[----:B------:R-:W-:Y:S01]  /*8d10*/  FMUL.FTZ R57, R33, R39 ;  /* 0x0000002721397220 */ /* 0x000fe20000410000 */
[----:B------:R-:W-:Y:S01]  /*8d20*/  LOP3.LUT R12, R12, 0xffff0000, RZ, 0xc0, !PT ;  /* 0xffff00000c0c7812 */ /* 0x000fe200078ec0ff */
[----:B------:R-:W-:-:S02]  /*8d30*/  IMAD.U32 R21, R13, 0x10000, RZ ;  /* 0x000100000d157824 */ /* 0x000fc400078e00ff */
[----:B------:R-:W-:Y:S01]  /*8d40*/  FFMA.FTZ R55, R20, R39, -R55 ;  /* 0x0000002714377223 */ /* 0x000fe20000010837 */
[----:B------:R-:W-:Y:S01]  /*8d50*/  LOP3.LUT R33, R38, 0xffff0000, RZ, 0xc0, !PT ;  /* 0xffff000026217812 */ /* 0x000fe200078ec0ff */
[----:B------:R-:W-:Y:S01]  /*8d60*/  FMUL.FTZ R39, R24, R49 ;  /* 0x0000003118277220 */ /* 0x000fe20000410000 */
[----:B------:R-:W-:Y:S01]  /*8d70*/  FFMA.FTZ R57, R20, R50, R57 ;  /* 0x0000003214397223 */ /* 0x000fe20000010039 */
[C---:B------:R-:W-:Y:S01]  /*8d80*/  IMAD.U32 R20, R46.reuse, 0x10000, RZ ;  /* 0x000100002e147824 */ /* 0x040fe200078e00ff */
[----:B------:R-:W-:Y:S01]  /*8d90*/  LOP3.LUT R46, R46, 0xffff0000, RZ, 0xc0, !PT ;  /* 0xffff00002e2e7812 */ /* 0x000fe200078ec0ff */
[C---:B------:R-:W-:Y:S02]  /*8da0*/  IMAD.U32 R38, R51.reuse, 0x10000, RZ ;  /* 0x0001000033267824 */ /* 0x040fe400078e00ff */
[-C--:B------:R-:W-:Y:S01]  /*8db0*/  FMUL.FTZ R59, R24, R33.reuse ;  /* 0x00000021183b7220 */ /* 0x080fe20000410000 */
[----:B------:R-:W-:Y:S01]  /*8dc0*/  FFMA.FTZ R50, R12, R33, -R39 ;  /* 0x000000210c327223 */ /* 0x000fe20000010827 */
[C---:B------:R-:W-:Y:S01]  /*8dd0*/  FMUL.FTZ R33, R34.reuse, R20 ;  /* 0x0000001422217220 */ /* 0x040fe20000410000 */
[----:B------:R-:W-:Y:S01]  /*8de0*/  FMUL.FTZ R54, R34, R38 ;  /* 0x0000002622367220 */ /* 0x000fe20000410000 */
[----:B------:R-:W-:Y:S01]  /*8df0*/  LOP3.LUT R24, R51, 0xffff0000, RZ, 0xc0, !PT ;  /* 0xffff000033187812 */ /* 0x000fe200078ec0ff */
[----:B------:R-:W-:-:S02]  /*8e00*/  IMAD.U32 R36, R26, 0x10000, RZ ;  /* 0x000100001a247824 */ /* 0x000fc400078e00ff */
[----:B------:R-:W-:Y:S01]  /*8e10*/  FFMA.FTZ R38, R21, R38, R33 ;  /* 0x0000002615267223 */ /* 0x000fe20000010021 */
[----:B------:R-:W-:Y:S01]  /*8e20*/  LOP3.LUT R13, R13, 0xffff0000, RZ, 0xc0, !PT ;  /* 0xffff00000d0d7812 */ /* 0x000fe200078ec0ff */
[----:B------:R-:W-:Y:S01]  /*8e30*/  FFMA.FTZ R34, R12, R49, R59 ;  /* 0x000000310c227223 */ /* 0x000fe2000001003b */
[----:B------:R-:W-:Y:S01]  /*8e40*/  FFMA.FTZ R54, R21, R20, -R54 ;  /* 0x0000001415367223 */ /* 0x000fe20000010836 */
[----:B------:R-:W-:Y:S02]  /*8e50*/  IMAD.U32 R33, R52, 0x10000, RZ ;  /* 0x0001000034217824 */ /* 0x000fe400078e00ff */
[----:B------:R-:W-:Y:S01]  /*8e60*/  FMUL.FTZ R12, R25, R24 ;  /* 0x00000018190c7220 */ /* 0x000fe20000410000 */
[----:B------:R-:W-:Y:S02]  /*8e70*/  IMAD.U32 R21, R47, 0x10000, RZ ;  /* 0x000100002f157824 */ /* 0x000fe400078e00ff */
[----:B------:R-:W-:Y:S01]  /*8e80*/  FMUL.FTZ R56, R25, R46 ;  /* 0x0000002e19387220 */ /* 0x000fe20000410000 */
[----:B------:R-:W-:-:S02]  /*8e90*/  IMAD.U32 R37, R27, 0x10000, RZ ;  /* 0x000100001b257824 */ /* 0x000fc400078e00ff */
[----:B------:R-:W-:Y:S01]  /*8ea0*/  FMUL.FTZ R49, R36, R33 ;  /* 0x0000002124317220 */ /* 0x000fe20000410000 */
[----:B------:R-:W-:Y:S02]  /*8eb0*/  IMAD.U32 R20, R53, 0x10000, RZ ;  /* 0x0001000035147824 */ /* 0x000fe400078e00ff */
[C---:B------:R-:W-:Y:S01]  /*8ec0*/  FFMA.FTZ R25, R13.reuse, R46, -R12 ;  /* 0x0000002e0d197223 */ /* 0x040fe2000001080c */
[----:B------:R-:W-:Y:S02]  /*8ed0*/  IMAD.U32 R30, R14, 0x10000, RZ ;  /* 0x000100000e1e7824 */ /* 0x000fe400078e00ff */
[----:B------:R-:W-:Y:S01]  /*8ee0*/  FMUL.FTZ R36, R36, R21 ;  /* 0x0000001524247220 */ /* 0x000fe20000410000 */
[----:B------:R-:W-:Y:S01]  /*8ef0*/  FFMA.FTZ R39, R13, R24, R56 ;  /* 0x000000180d277223 */ /* 0x000fe20000010038 */
[----:B------:R-:W-:Y:S02]  /*8f00*/  IMAD.U32 R31, R15, 0x10000, RZ ;  /* 0x000100000f1f7824 */ /* 0x000fe400078e00ff */
[----:B------:R-:W-:Y:S01]  /*8f10*/  FMUL.FTZ R24, R37, R20 ;  /* 0x0000001425187220 */ /* 0x000fe20000410000 */
[----:B------:R-:W-:-:S02]  /*8f20*/  IMAD.U32 R12, R48, 0x10000, RZ ;  /* 0x00010000300c7824 */ /* 0x000fc400078e00ff */
[C---:B------:R-:W-:Y:S01]  /*8f30*/  FFMA.FTZ R49, R30.reuse, R21, -R49 ;  /* 0x000000151e317223 */ /* 0x040fe20000010831 */
[----:B------:R-:W-:Y:S01]  /*8f40*/  FFMA.FTZ R36, R30, R33, R36 ;  /* 0x000000211e247223 */ /* 0x000fe20000010024 */
[----:B------:R-:W-:Y:S01]  /*8f50*/  LOP3.LUT R26, R26, 0xffff0000, RZ, 0xc0, !PT ;  /* 0xffff00001a1a7812 */ /* 0x000fe200078ec0ff */
[-C--:B------:R-:W-:Y:S01]  /*8f60*/  FMUL.FTZ R46, R37, R12.reuse ;  /* 0x0000000c252e7220 */ /* 0x080fe20000410000 */
[----:B------:R-:W-:Y:S01]  /*8f70*/  FFMA.FTZ R30, R31, R12, -R24 ;  /* 0x0000000c1f1e7223 */ /* 0x000fe20000010818 */
[----:B------:R-:W-:Y:S02]  /*8f80*/  LOP3.LUT R27, R27, 0xffff0000, RZ, 0xc0, !PT ;  /* 0xffff00001b1b7812 */ /* 0x000fe400078ec0ff */
        /* <DEDUP_REMOVED lines=25> */
.L_x_14392:
[----:B------:R-:W-:Y:S05]  /*9120*/  BSYNC B1 ;  /* 0x0000000000017941 */ /* 0x000fea0003800000 */
.L_x_14391:
[----:B------:R-:W-:Y:S02]  /*9130*/  PRMT R20, R0, 0x7610, R20 ;  /* 0x0000761000147816 */ /* 0x000fe40000000014 */
[----:B------:R-:W-:Y:S01]  /*9140*/  PRMT R30, R3, 0x7610, R30 ;  /* 0x00007610031e7816 */ /* 0x000fe2000000001e */
[----:B------:R-:W-:Y:S06]  /*9150*/  @P0 BRA `(.L_x_14383) ;  /* 0x0000000400a80947 */ /* 0x000fec0003800000 */
[----:B-1----:R-:W2:Y:S01]  /*9160*/  LDL R12, [R1+0x44] ;  /* 0x00004400010c7983 */ /* 0x002ea20000100800 */
[C---:B0-----:R-:W-:Y:S02]  /*9170*/  VIADD R13, R157.reuse, 0x60 ;  /* 0x000000609d0d7836 */ /* 0x041fe40000000000 */
[----:B------:R-:W-:Y:S01]  /*9180*/  VIADD R14, R157, 0x60 ;  /* 0x000000609d0e7836 */ /* 0x000fe20000000000 */
[----:B------:R-:W3:Y:S01]  /*9190*/  LDL R31, [R1+0x58] ;  /* 0x00005800011f7983 */ /* 0x000ee20000100800 */
[----:B------:R-:W-:Y:S02]  /*91a0*/  IMAD.SHL.U32 R13, R13, 0x40, RZ ;  /* 0x000000400d0d7824 */ /* 0x000fe400078e00ff */
[----:B------:R-:W-:Y:S02]  /*91b0*/  IMAD.SHL.U32 R14, R14, 0x40, RZ ;  /* 0x000000400e0e7824 */ /* 0x000fe400078e00ff */
[----:B------:R-:W-:Y:S01]  /*91c0*/  IMAD.IADD R0, R16, 0x1, R41 ;  /* 0x0000000110007824 */ /* 0x000fe200078e0229 */
[----:B------:R-:W-:-:S02]  /*91d0*/  LOP3.LUT R13, R13, 0x1c0, RZ, 0xc0, !PT ;  /* 0x000001c00d0d7812 */ /* 0x000fc400078ec0ff */
[----:B------:R-:W-:Y:S02]  /*91e0*/  LOP3.LUT R14, R14, 0x1c0, RZ, 0xc0, !PT ;  /* 0x000001c00e0e7812 */ /* 0x000fe400078ec0ff */
[----:B------:R-:W-:Y:S02]  /*91f0*/  SHF.R.U32.HI R13, RZ, 0x3, R13 ;  /* 0x00000003ff0d7819 */ /* 0x000fe4000001160d */
[----:B------:R-:W-:-:S04]  /*9200*/  LOP3.LUT R0, R14, 0x38, R0, 0xf8, !PT ;  /* 0x000000380e007812 */ /* 0x000fc800078ef800 */
[----:B------:R-:W-:Y:S02]  /*9210*/  LOP3.LUT R0, R0, R13, RZ, 0x3c, !PT ;  /* 0x0000000d00007212 */ /* 0x000fe400078e3cff */
[----:B------:R-:W-:Y:S02]  /*9220*/  SHF.R.U64 R4, R4, 0x10, R5 ;  /* 0x0000001004047819 */ /* 0x000fe40000001205 */
[--C-:B------:R-:W-:Y:S02]  /*9230*/  SHF.R.U64 R8, R8, 0x10, R9.reuse ;  /* 0x0000001008087819 */ /* 0x100fe40000001209 */
[----:B------:R-:W-:Y:S02]  /*9240*/  SHF.R.U32.HI R9, RZ, 0x10, R9 ;  /* 0x00000010ff097819 */ /* 0x000fe40000011609 */
[----:B------:R-:W-:Y:S02]  /*9250*/  PRMT R43, R43, 0x5410, R4 ;  /* 0x000054102b2b7816 */ /* 0x000fe40000000004 */
[----:B------:R-:W-:-:S02]  /*9260*/  SHF.R.U32.HI R29, RZ, 0x10, R11 ;  /* 0x00000010ff1d7819 */ /* 0x000fc4000001160b */
[----:B------:R-:W-:Y:S01]  /*9270*/  PRMT R45, R45, 0x5410, R8 ;  /* 0x000054102d2d7816 */ /* 0x000fe20000000008 */
[----:B------:R-:W-:Y:S01]  /*9280*/  IMAD.U32 R32, R43, 0x10000, RZ ;  /* 0x000100002b207824 */ /* 0x000fe200078e00ff */
[----:B------:R-:W-:Y:S02]  /*9290*/  PRMT R44, R44, 0x5410, R9 ;  /* 0x000054102c2c7816 */ /* 0x000fe40000000009 */
[----:B------:R-:W-:Y:S02]  /*92a0*/  SHF.R.U32.HI R5, RZ, 0x10, R5 ;  /* 0x00000010ff057819 */ /* 0x000fe40000011605 */
[----:B------:R-:W-:Y:S01]  /*92b0*/  PRMT R29, R30, 0x5410, R29 ;  /* 0x000054101e1d7816 */ /* 0x000fe2000000001d */
[----:B------:R-:W-:Y:S01]  /*92c0*/  IMAD.U32 R30, R45, 0x10000, RZ ;  /* 0x000100002d1e7824 */ /* 0x000fe200078e00ff */
[----:B------:R-:W-:Y:S02]  /*92d0*/  PRMT R42, R42, 0x5410, R5 ;  /* 0x000054102a2a7816 */ /* 0x000fe40000000005 */
[----:B------:R-:W-:-:S03]  /*92e0*/  SHF.R.U64 R21, R10, 0x10, R11 ;  /* 0x000000100a157819 */ /* 0x000fc6000000120b */
[----:B------:R-:W-:Y:S01]  /*92f0*/  IMAD.U32 R34, R42, 0x10000, RZ ;  /* 0x000100002a227824 */ /* 0x000fe200078e00ff */
[----:B------:R-:W-:Y:S02]  /*9300*/  PRMT R21, R20, 0x5410, R21 ;  /* 0x0000541014157816 */ /* 0x000fe40000000015 */
[----:B------:R-:W-:Y:S02]  /*9310*/  LOP3.LUT R43, R43, 0xffff0000, RZ, 0xc0, !PT ;  /* 0xffff00002b2b7812 */ /* 0x000fe400078ec0ff */
[----:B------:R-:W-:Y:S01]  /*9320*/  LOP3.LUT R45, R45, 0xffff0000, RZ, 0xc0, !PT ;  /* 0xffff00002d2d7812 */ /* 0x000fe200078ec0ff */
[----:B--2---:R-:W-:-:S04]  /*9330*/  IMAD.IADD R3, R12, 0x1, R0 ;  /* 0x000000010c037824 */ /* 0x004fc800078e0200 */
[----:B------:R-:W-:Y:S01]  /*9340*/  IMAD R0, R3, 0x2, R2 ;  /* 0x0000000203007824 */ /* 0x000fe200078e0202 */
[----:B---3--:R-:W0:Y:S04]  /*9350*/  LDS.128 R12, [R31+0x8400] ;  /* 0x008400001f0c7984 */ /* 0x008e280000000c00 */
[----:B------:R-:W1:Y:S01]  /*9360*/  LDS.128 R24, [R0+0x8400] ;  /* 0x0084000000187984 */ /* 0x000e620000000c00 */
[--C-:B------:R-:W-:Y:S02]  /*9370*/  SHF.R.U64 R3, R6, 0x10, R7.reuse ;  /* 0x0000001006037819 */ /* 0x100fe40000001207 */
[----:B------:R-:W-:Y:S02]  /*9380*/  SHF.R.U32.HI R6, RZ, 0x10, R7 ;  /* 0x00000010ff067819 */ /* 0x000fe40000011607 */
[----:B------:R-:W-:-:S02]  /*9390*/  PRMT R40, R40, 0x5410, R3 ;  /* 0x0000541028287816 */ /* 0x000fc40000000003 */
[----:B------:R-:W-:Y:S01]  /*93a0*/  PRMT R35, R35, 0x5410, R6 ;  /* 0x0000541023237816 */ /* 0x000fe20000000006 */
[----:B0-----:R-:W-:Y:S02]  /*93b0*/  IMAD.U32 R3, R12, 0x10000, RZ ;  /* 0x000100000c037824 */ /* 0x001fe400078e00ff */
[----:B-1----:R-:W-:-:S04]  /*93c0*/  IMAD.U32 R9, R24, 0x10000, RZ ;  /* 0x0001000018097824 */ /* 0x002fc800078e00ff */
[C---:B------:R-:W-:Y:S01]  /*93d0*/  FMUL.FTZ R36, R9.reuse, R32 ;  /* 0x0000002009247220 */ /* 0x040fe20000410000 */
[-C--:B------:R-:W-:Y:S01]  /*93e0*/  FMUL.FTZ R38, R9, R30.reuse ;  /* 0x0000001e09267220 */ /* 0x080fe20000410000 */
[----:B------:R-:W-:Y:S02]  /*93f0*/  IMAD.U32 R11, R25, 0x10000, RZ ;  /* 0x00010000190b7824 */ /* 0x000fe400078e00ff */
[C---:B------:R-:W-:Y:S01]  /*9400*/  FFMA.FTZ R36, R3.reuse, R30, -R36 ;  /* 0x0000001e03247223 */ /* 0x040fe20000010824 */
[----:B------:R-:W-:Y:S02]  /*9410*/  IMAD.U32 R30, R44, 0x10000, RZ ;  /* 0x000100002c1e7824 */ /* 0x000fe400078e00ff */
[----:B------:R-:W-:Y:S01]  /*9420*/  FFMA.FTZ R38, R3, R32, R38 ;  /* 0x0000002003267223 */ /* 0x000fe20000010026 */
[----:B------:R-:W-:Y:S01]  /*9430*/  IMAD.U32 R20, R27, 0x10000, RZ ;  /* 0x000100001b147824 */ /* 0x000fe200078e00ff */
[----:B------:R-:W-:Y:S01]  /*9440*/  LOP3.LUT R10, R24, 0xffff0000, RZ, 0xc0, !PT ;  /* 0xffff0000180a7812 */ /* 0x000fe200078ec0ff */
[----:B------:R-:W-:-:S02]  /*9450*/  IMAD.U32 R9, R35, 0x10000, RZ ;  /* 0x0001000023097824 */ /* 0x000fc400078e00ff */
[----:B------:R-:W-:Y:S01]  /*9460*/  FMUL.FTZ R46, R11, R34 ;  /* 0x000000220b2e7220 */ /* 0x000fe20000410000 */
[----:B------:R-:W-:Y:S02]  /*9470*/  IMAD.U32 R5, R13, 0x10000, RZ ;  /* 0x000100000d057824 */ /* 0x000fe400078e00ff */
[-C--:B------:R-:W-:Y:S01]  /*9480*/  FMUL.FTZ R32, R11, R30.reuse ;  /* 0x0000001e0b207220 */ /* 0x080fe20000410000 */
[----:B------:R-:W-:Y:S02]  /*9490*/  IMAD.U32 R3, R29, 0x10000, RZ ;  /* 0x000100001d037824 */ /* 0x000fe400078e00ff */
[----:B------:R-:W-:Y:S01]  /*94a0*/  FMUL.FTZ R11, R20, R9 ;  /* 0x00000009140b7220 */ /* 0x000fe20000410000 */
[----:B------:R-:W-:Y:S01]  /*94b0*/  IMAD.U32 R8, R15, 0x10000, RZ ;  /* 0x000100000f087824 */ /* 0x000fe200078e00ff */
[----:B------:R-:W-:Y:S01]  /*94c0*/  LOP3.LUT R4, R12, 0xffff0000, RZ, 0xc0, !PT ;  /* 0xffff00000c047812 */ /* 0x000fe200078ec0ff */
[C---:B------:R-:W-:Y:S01]  /*94d0*/  FFMA.FTZ R46, R5.reuse, R30, -R46 ;  /* 0x0000001e052e7223 */ /* 0x040fe2000001082e */
[----:B------:R-:W-:Y:S01]  /*94e0*/  FFMA.FTZ R32, R5, R34, R32 ;  /* 0x0000002205207223 */ /* 0x000fe20000010020 */
[----:B------:R-:W-:Y:S01]  /*94f0*/  FMUL.FTZ R30, R20, R3 ;  /* 0x00000003141e7220 */ /* 0x000fe20000410000 */
[----:B------:R-:W-:Y:S01]  /*9500*/  FMUL.FTZ R5, R10, R43 ;  /* 0x0000002b0a057220 */ /* 0x000fe20000410000 */
[----:B------:R-:W-:Y:S01]  /*9510*/  FFMA.FTZ R20, R8, R3, -R11 ;  /* 0x0000000308147223 */ /* 0x000fe2000001080b */
[----:B------:R-:W-:Y:S01]  /*9520*/  FMUL.FTZ R11, R10, R45 ;  /* 0x0000002d0a0b7220 */ /* 0x000fe20000410000 */
[----:B------:R-:W-:Y:S01]  /*9530*/  LOP3.LUT R12, R13, 0xffff0000, RZ, 0xc0, !PT ;  /* 0xffff00000d0c7812 */ /* 0x000fe200078ec0ff */
[----:B------:R-:W-:Y:S01]  /*9540*/  FFMA.FTZ R30, R8, R9, R30 ;  /* 0x00000009081e7223 */ /* 0x000fe2000001001e */
[----:B------:R-:W-:Y:S01]  /*9550*/  FFMA.FTZ R45, R4, R45, -R5 ;  /* 0x0000002d042d7223 */ /* 0x000fe20000010805 */
[C---:B------:R-:W-:Y:S01]  /*9560*/  IMAD.U32 R6, R14.reuse, 0x10000, RZ ;  /* 0x000100000e067824 */ /* 0x040fe200078e00ff */
[----:B------:R-:W-:Y:S01]  /*9570*/  LOP3.LUT R7, R14, 0xffff0000, RZ, 0xc0, !PT ;  /* 0xffff00000e077812 */ /* 0x000fe200078ec0ff */
[----:B------:R-:W-:Y:S01]  /*9580*/  IMAD.U32 R13, R26, 0x10000, RZ ;  /* 0x000100001a0d7824 */ /* 0x000fe200078e00ff */
[----:B------:R-:W-:Y:S01]  /*9590*/  LOP3.LUT R24, R25, 0xffff0000, RZ, 0xc0, !PT ;  /* 0xffff000019187812 */ /* 0x000fe200078ec0ff */
[----:B------:R-:W-:Y:S01]  /*95a0*/  IMAD.U32 R8, R40, 0x10000, RZ ;  /* 0x0001000028087824 */ /* 0x000fe200078e00ff */
[----:B------:R-:W-:-:S02]  /*95b0*/  LOP3.LUT R9, R42, 0xffff0000, RZ, 0xc0, !PT ;  /* 0xffff00002a097812 */ /* 0x000fc400078ec0ff */
[----:B------:R-:W-:Y:S02]  /*95c0*/  SHF.L.U32 R5, R21, 0x10, RZ ;  /* 0x0000001015057819 */ /* 0x000fe400000006ff */
[----:B------:R-:W-:Y:S02]  /*95d0*/  LOP3.LUT R14, R15, 0xffff0000, RZ, 0xc0, !PT ;  /* 0xffff00000f0e7812 */ /* 0x000fe400078ec0ff */
[----:B------:R-:W-:Y:S02]  /*95e0*/  LOP3.LUT R15, R26, 0xffff0000, RZ, 0xc0, !PT ;  /* 0xffff00001a0f7812 */ /* 0x000fe400078ec0ff */
[----:B------:R-:W-:Y:S01]  /*95f0*/  LOP3.LUT R26, R27, 0xffff0000, RZ, 0xc0, !PT ;  /* 0xffff00001b1a7812 */ /* 0x000fe200078ec0ff */
[C---:B------:R-:W-:Y:S01]  /*9600*/  FMUL.FTZ R27, R13.reuse, R8 ;  /* 0x000000080d1b7220 */ /* 0x040fe20000410000 */
[----:B------:R-:W-:Y:S01]  /*9610*/  LOP3.LUT R3, R44, 0xffff0000, RZ, 0xc0, !PT ;  /* 0xffff00002c037812 */ /* 0x000fe200078ec0ff */
[----:B------:R-:W-:Y:S01]  /*9620*/  FMUL.FTZ R25, R24, R9 ;  /* 0x0000000918197220 */ /* 0x000fe20000410000 */
[----:B------:R-:W-:Y:S01]  /*9630*/  FFMA.FTZ R11, R4, R43, R11 ;  /* 0x0000002b040b7223 */ /* 0x000fe2000001000b */
[----:B------:R-:W-:Y:S01]  /*9640*/  FMUL.FTZ R13, R13, R5 ;  /* 0x000000050d0d7220 */ /* 0x000fe20000410000 */
[----:B------:R-:W-:-:S02]  /*9650*/  LOP3.LUT R40, R40, 0xffff0000, RZ, 0xc0, !PT ;  /* 0xffff000028287812 */ /* 0x000fc400078ec0ff */
[----:B------:R-:W-:Y:S02]  /*9660*/  LOP3.LUT R35, R35, 0xffff0000, RZ, 0xc0, !PT ;  /* 0xffff000023237812 */ /* 0x000fe400078ec0ff */
[----:B------:R-:W-:Y:S02]  /*9670*/  LOP3.LUT R4, R21, 0xffff0000, RZ, 0xc0, !PT ;  /* 0xffff000015047812 */ /* 0x000fe400078ec0ff */
[----:B------:R-:W-:Y:S01]  /*9680*/  LOP3.LUT R29, R29, 0xffff0000, RZ, 0xc0, !PT ;  /* 0xffff00001d1d7812 */ /* 0x000fe200078ec0ff */
[-C--:B------:R-:W-:Y:S01]  /*9690*/  FMUL.FTZ R24, R24, R3.reuse ;  /* 0x0000000318187220 */ /* 0x080fe20000410000 */
[----:B------:R-:W-:Y:S01]  /*96a0*/  FFMA.FTZ R25, R12, R3, -R25 ;  /* 0x000000030c197223 */ /* 0x000fe20000010819 */
[C---:B------:R-:W-:Y:S01]  /*96b0*/  FFMA.FTZ R27, R6.reuse, R5, -R27 ;  /* 0x00000005061b7223 */ /* 0x040fe2000001081b */
[----:B------:R-:W-:Y:S01]  /*96c0*/  FFMA.FTZ R10, R6, R8, R13 ;  /* 0x00000008060a7223 */ /* 0x000fe2000001000d */
        /* <DEDUP_REMOVED lines=19> */
.L_x_14383:
[----:B------:R-:W-:Y:S05]  /*9800*/  BSYNC B0 ;  /* 0x0000000000007941 */ /* 0x000fea0003800000 */
.L_x_14369:
[----:B------:R-:W-:Y:S01]  /*9810*/  @!PT LDS RZ, [RZ] ;  /* 0x00000000fffff984 */ /* 0x000fe20000000800 */
[----:B------:R-:W-:Y:S01]  /*9820*/  @!PT LDS RZ, [RZ] ;  /* 0x00000000fffff984 */ /* 0x000fe20000000800 */
[----:B------:R-:W-:Y:S01]  /*9830*/  @!PT LDS RZ, [RZ] ;  /* 0x00000000fffff984 */ /* 0x000fe20000000800 */
[----:B------:R-:W-:Y:S01]  /*9840*/  @!PT LDS RZ, [RZ] ;  /* 0x00000000fffff984 */ /* 0x000fe20000000800 */
[----:B------:R3:W-:Y:S06]  /*9850*/  MEMBAR.ALL.CTA ;  /* 0x0000000000007992 */ /* 0x0007ec0000008000 */
[----:B---3--:R-:W3:Y:S01]  /*9860*/  FENCE.VIEW.ASYNC.S ;  /* 0x00000000000073c6 */ /* 0x008ee20000000000 */
[----:B------:R-:W-:Y:S05]  /*9870*/  WARPSYNC.ALL ;  /* 0x0000000000007948 */ /* 0x000fea0003800000 */
[----:B---3--:R-:W-:Y:S06]  /*9880*/  BAR.SYNC.DEFER_BLOCKING 0xd, 0x180 ;  /* 0x0346000000007b1d */ /* 0x008fec0000010000 */
.L_x_14366:
[----:B-12---:R-:W-:-:S05]  /*9890*/  IMAD.U32 R0, RZ, RZ, UR39 ;  /* 0x00000027ff007e24 */ /* 0x006fca000f8e00ff */
[----:B------:R-:W-:-:S13]  /*98a0*/  ISETP.NE.AND P0, PT, R0, 0x3, PT ;  /* 0x000000030000780c */ /* 0x000fda0003f05270 */
[----:B------:R-:W-:Y:S05]  /*98b0*/  @!P0 BRA `(.L_x_14393) ;  /* 0x0000000000048947 */ /* 0x000fea0003800000 */
[----:B------:R-:W-:Y:S01]  /*98c0*/  BPT.TRAP 0x1 ;  /* 0x000000040000795c */ /* 0x000fe20000300000 */
.L_x_14393:
[----:B------:R-:W-:Y:S01]  /*98d0*/  IMAD R0, R19, 0x8, R2 ;  /* 0x0000000813007824 */ /* 0x000fe200078e0202 */
[----:B0-----:R-:W-:-:S04]  /*98e0*/  SHF.L.U32 R5, R154, 0x1f, RZ ;  /* 0x0000001f9a057819 */ /* 0x001fc800000006ff */
[----:B------:R0:W1:Y:S01]  /*98f0*/  SYNCS.PHASECHK.TRANS64.TRYWAIT P1, [R0+URZ+0x16830], R5 ;  /* 0x01683005000075a7 */ /* 0x000062000802017f */
[----:B------:R-:W-:Y:S05]  /*9900*/  @!P0 BRA `(.L_x_14394) ;  /* 0x0000000000048947 */ /* 0x000fea0003800000 */
[----:B------:R-:W-:Y:S01]  /*9910*/  BPT.TRAP 0x1 ;  /* 0x000000040000795c */ /* 0x000fe20000300000 */
.L_x_14394:
[----:B---3--:R-:W-:Y:S01]  /*9920*/  VIADD R3, R2, 0xe400 ;  /* 0x0000e40002037836 */ /* 0x008fe20000000000 */
        /* <DEDUP_REMOVED lines=9> */
.L_x_14395:
[----:B--2---:R-:W2:Y:S01]  /*99c0*/  LDL R3, [R1+0x2c] ;  /* 0x00002c0001037983 */ /* 0x004ea20000100800 */
[----:B01----:R-:W-:Y:S01]  /*99d0*/  IMAD.MOV.U32 R5, RZ, RZ, 0x40000040 ;  /* 0x40000040ff057424 */ /* 0x003fe200078e00ff */
[----:B------:R-:W-:Y:S05]  /*99e0*/  WARPSYNC.ALL ;  /* 0x0000000000007948 */ /* 0x000fea0003800000 */
[C---:B------:R-:W-:Y:S01]  /*99f0*/  R2UR UR4, R6.reuse ;  /* 0x00000000060472ca */ /* 0x040fe200000e0000 */
[----:B----45:R-:W-:Y:S01]  /*9a00*/  WARPGROUP.ARRIVE ;  /* 0x00000000000079c5 */ /* 0x030fe20000000000 */
[----:B------:R-:W-:Y:S01]  /*9a10*/  R2UR UR5, R7 ;  /* 0x00000000070572ca */ /* 0x000fe200000e0000 */
[----:B------:R-:W-:Y:S01]  /*9a20*/  VIADD R12, R6, 0x2 ;  /* 0x00000002060c7836 */ /* 0x000fe20000000000 */
[----:B------:R-:W-:Y:S01]  /*9a30*/  R2UR UR7, R5 ;  /* 0x00000000050772ca */ /* 0x000fe200000e0000 */
[----:B------:R-:W-:-:S02]  /*9a40*/  IMAD.MOV.U32 R13, RZ, RZ, 0x40000040 ;  /* 0x40000040ff0d7424 */ /* 0x000fc400078e00ff */
[----:B------:R-:W-:Y:S02]  /*9a50*/  IMAD.MOV.U32 R9, RZ, RZ, 0x40000040 ;  /* 0x40000040ff097424 */ /* 0x000fe400078e00ff */
[----:B------:R-:W-:Y:S01]  /*9a60*/  VIADD R10, R6, 0x4 ;  /* 0x00000004060a7836 */ /* 0x000fe20000000000 */
[----:B------:R0:W-:Y:S01]  /*9a70*/  STL.64 [R1+0x18], R12 ;  /* 0x0000180c01007387 */ /* 0x0001e20000100a00 */
[----:B------:R-:W-:Y:S02]  /*9a80*/  IMAD.MOV.U32 R11, RZ, RZ, 0x40000040 ;  /* 0x40000040ff0b7424 */ /* 0x000fe400078e00ff */
[----:B------:R-:W-:-:S03]  /*9a90*/  IMAD.MOV.U32 R5, RZ, RZ, 0x40000040 ;  /* 0x40000040ff057424 */ /* 0x000fc600078e00ff */
[----:B------:R0:W-:Y:S01]  /*9aa0*/  STL.64 [R1+0x10], R10 ;  /* 0x0000100a01007387 */ /* 0x0001e20000100a00 */
[----:B--2---:R-:W-:-:S04]  /*9ab0*/  IMAD R4, R19, 0x400, R3 ;  /* 0x0000040013047824 */ /* 0x004fc800078e0203 */
[C---:B------:R-:W-:Y:S01]  /*9ac0*/  VIADD R8, R4.reuse, 0x2 ;  /* 0x0000000204087836 */ /* 0x040fe20000000000 */
[----:B------:R-:W-:-:S13]  /*9ad0*/  R2UR UR6, R4 ;  /* 0x00000000040672ca */ /* 0x000fda00000e0000 */
        /* <DEDUP_REMOVED lines=30> */
.L_x_14397:
[----:B------:R-:W2:Y:S01]  /*9cc0*/  LDL R4, [R1+0x30] ;  /* 0x0000300001047983 */ /* 0x000ea20000100800 */
[----:B------:R-:W0:Y:S01]  /*9cd0*/  LDC R93, c[0x0][0x448] ;  /* 0x00011200ff5d7b82 */ /* 0x000e220000000800 */
[----:B------:R-:W-:Y:S02]  /*9ce0*/  ULDC UR4, c[0x0][0x9d8] ;  /* 0x0002760000047ab9 */ /* 0x000fe40000000800 */
[----:B------:R-:W2:Y:S04]  /*9cf0*/  LDL R92, [R1+0x20] ;  /* 0x00002000015c7983 */ /* 0x000ea80000100800 */
[----:B------:R-:W3:Y:S01]  /*9d00*/  LDL R94, [R1] ;  /* 0x00000000015e7983 */ /* 0x000ee20000100800 */
[----:B------:R-:W-:Y:S01]  /*9d10*/  VIADD R0, R0, 0x16840 ;  /* 0x0001684000007836 */ /* 0x000fe20000000000 */
[----:B------:R-:W-:Y:S01]  /*9d20*/  LOP3.LUT R23, R23, 0xfffffff7, RZ, 0xc0, !PT ;  /* 0xfffffff717177812 */ /* 0x000fe200078ec0ff */
[----:B------:R-:W-:Y:S01]  /*9d30*/  ULDC UR31, c[0x0][0x9dc] ;  /* 0x00027700001f7ab9 */ /* 0x000fe20000000800 */
[----:B0-----:R-:W-:Y:S01]  /*9d40*/  ISETP.NE.AND P1, PT, R93, 0x1, PT ;  /* 0x000000015d00780c */ /* 0x001fe20003f25270 */
[----:B------:R-:W-:-:S12]  /*9d50*/  FMUL.FTZ R13, R24, UR4 ;  /* 0x00000004180d7c20 */ /* 0x000fd80008410000 */
[----:B------:R-:W0:Y:S01]  /*9d60*/  @P1 LDC R5, c[0x0][0x44c] ;  /* 0x00011300ff051b82 */ /* 0x000e220000000800 */
[----:B------:R-:W-:-:S07]  /*9d70*/  FMUL.FTZ R24, R29, UR4 ;  /* 0x000000041d187c20 */ /* 0x000fce0008410000 */
        /* <DEDUP_REMOVED lines=63> */
[----:B------:R-:W4:Y:S01]  /*a170*/  MUFU.TANH R13, R13 ;  /* 0x0000000d000d7308 */ /* 0x000f220000002400 */
[----:B------:R-:W-:Y:S01]  /*a180*/  ULOP3.LUT UR31, URZ, UR31, URZ, 0x33, !UPT ;  /* 0x0000001f3f1f7292 */ /* 0x000fe2000f8e333f */
[----:B------:R-:W-:-:S06]  /*a190*/  FMUL.FTZ R86, R86, UR4 ;  /* 0x0000000456567c20 */ /* 0x000fcc0008410000 */
        /* <DEDUP_REMOVED lines=20> */
[----:B0-----:R-:W-:-:S05]  /*a2e0*/  @P1 IMAD.HI.U32 R4, R80, R5, RZ ;  /* 0x0000000550041227 */ /* 0x001fca00078e00ff */
[----:B-1----:R-:W-:Y:S02]  /*a2f0*/  @P1 SHF.R.U32.HI R80, RZ, R11, R4 ;  /* 0x0000000bff501219 */ /* 0x002fe40000011604 */
[----:B------:R-:W0:Y:S01]  /*a300*/  LDC.64 R10, c[0x0][0x9e0] ;  /* 0x00027800ff0a7b82 */ /* 0x000e220000000a00 */
[----:B------:R-:W-:Y:S02]  /*a310*/  IMAD.MOV.U32 R4, RZ, RZ, -0x80 ;  /* 0xffffff80ff047424 */ /* 0x000fe400078e00ff */
[----:B------:R-:W-:Y:S01]  /*a320*/  IMAD.U32 R5, RZ, RZ, UR38 ;  /* 0x00000026ff057e24 */ /* 0x000fe2000f8e00ff */
[----:B------:R-:W1:Y:S01]  /*a330*/  SHFL.IDX PT, R91, R80, RZ, 0x1c1f ;  /* 0x001c1fff505b7589 */ /* 0x000e6200000e0000 */
[----:B------:R-:W-:-:S03]  /*a340*/  IMAD R81, R89, R4, 0x80 ;  /* 0x0000008059517424 */ /* 0x000fc600078e0204 */
[----:B------:R-:W-:Y:S01]  /*a350*/  PRMT R4, R5, 0x654, R0 ;  /* 0x0000065405047816 */ /* 0x000fe20000000000 */
[----:B------:R-:W-:Y:S01]  /*a360*/  VIADD R5, R81, 0x1 ;  /* 0x0000000151057836 */ /* 0x000fe20000000000 */
[----:B------:R-:W2:Y:S01]  /*a370*/  MUFU.TANH R39, R39 ;  /* 0x0000002700277308 */ /* 0x000ea20000002400 */
[----:B------:R-:W-:-:S07]  /*a380*/  IMAD.IADD R90, R156, 0x1, R81 ;  /* 0x000000019c5a7824 */ /* 0x000fce00078e0251 */
[----:B------:R-:W0:Y:S01]  /*a390*/  MUFU.TANH R40, R40 ;  /* 0x0000002800287308 */ /* 0x000e220000002400 */
[----:B---3--:R-:W-:-:S07]  /*a3a0*/  IMAD R5, R94, -0x2, R5 ;  /* 0xfffffffe5e057824 */ /* 0x008fce00078e0205 */
[----:B------:R-:W3:Y:S01]  /*a3b0*/  MUFU.TANH R37, R37 ;  /* 0x0000002500257308 */ /* 0x000ee20000002400 */
[----:B0-----:R-:W-:Y:S01]  /*a3c0*/  ISETP.GE.AND P1, PT, R11, 0x1, PT ;  /* 0x000000010b00780c */ /* 0x001fe20003f26270 */
[----:B------:R0:W-:Y:S01]  /*a3d0*/  SYNCS.ARRIVE.TRANS64.RED.A1T0 RZ, [R4+URZ], RZ ;  /* 0x000000ff04ff79a7 */ /* 0x0001e2000810043f */
[----:B------:R-:W-:-:S05]  /*a3e0*/  IADD3 R5, -R155, R5, R156 ;  /* 0x000000059b057210 */ /* 0x000fca0007ffe19c */
[----:B------:R-:W0:Y:S01]  /*a3f0*/  MUFU.TANH R38, R38 ;  /* 0x0000002600267308 */ /* 0x000e220000002400 */
[----:B------:R-:W-:-:S07]  /*a400*/  IMAD R90, R94, -0x2, R90 ;  /* 0xfffffffe5e5a7824 */ /* 0x000fce00078e025a */
[----:B------:R-:W0:Y:S01]  /*a410*/  MUFU.TANH R43, R43 ;  /* 0x0000002b002b7308 */ /* 0x000e220000002400 */
[----:B------:R-:W-:-:S07]  /*a420*/  IMAD.IADD R85, R5, 0x1, R10 ;  /* 0x0000000105557824 */ /* 0x000fce00078e020a */
        /* <DEDUP_REMOVED lines=38> */
[----:B------:R-:W-:-:S02]  /*a690*/  LOP3.LUT R23, R23, 0xfffffffb, RZ, 0xc0, !PT ;  /* 0xfffffffb17177812 */ /* 0x000fc400078ec0ff */
[----:B------:R-:W-:-:S05]  /*a6a0*/  LEA R78, R89, 0xffffff80, 0x7 ;  /* 0xffffff80594e7811 */ /* 0x000fca00078e38ff */
[----:B------:R5:W0:Y:S01]  /*a6b0*/  MUFU.TANH R0, R86 ;  /* 0x0000005600007308 */ /* 0x000a220000002400 */
[----:B------:R-:W-:Y:S02]  /*a6c0*/  @P1 LOP3.LUT R23, R23, 0x4, RZ, 0xfc, !PT ;  /* 0x0000000417171812 */ /* 0x000fe400078efcff */
[----:B-1----:R-:W-:Y:S01]  /*a6d0*/  VIADDMNMX R84, R91, R85, R90, PT ;  /* 0x000000555b547246 */ /* 0x002fe2000380015a */
[----:B-----5:R-:W-:-:S04]  /*a6e0*/  VIADD R86, R5, UR31 ;  /* 0x0000001f05567c36 */ /* 0x020fc80008000000 */
[----:B------:R-:W-:Y:S01]  /*a6f0*/  IMAD.IADD R83, R86, 0x1, R91 ;  /* 0x0000000156537824 */ /* 0x000fe200078e025b */
[----:B--234-:R-:W-:Y:S06]  /*a700*/  @!P1 BRA `(.L_x_14398) ;  /* 0x0000000000509947 */ /* 0x01cfec0003800000 */
[----:B------:R-:W-:Y:S01]  /*a710*/  IADD3 R87, -R155, R156, R91 ;  /* 0x0000009c9b577210 */ /* 0x000fe20007ffe15b */
[----:B------:R-:W-:Y:S03]  /*a720*/  BSSY B0, `(.L_x_14399) ;  /* 0x000000e000007945 */ /* 0x000fe60003800000 */
[----:B------:R-:W-:-:S13]  /*a730*/  ISETP.GT.AND P1, PT, R87, -0x1, PT ;  /* 0xffffffff5700780c */ /* 0x000fda0003f24270 */
        /* <DEDUP_REMOVED lines=8> */
.L_x_14400:
[----:B------:R-:W-:-:S13]  /*a7c0*/  ISETP.NE.AND P1, PT, R11, 0x1, PT ;  /* 0x000000010b00780c */ /* 0x000fda0003f25270 */
[----:B0-----:R-:W0:Y:S02]  /*a7d0*/  @P1 LDC.64 R4, c[0x0][0x9e8] ;  /* 0x00027a00ff041b82 */ /* 0x001e240000000a00 */
[----:B0-----:R-:W-:-:S05]  /*a7e0*/  @P1 IMAD.HI.U32 R4, R87, R4, RZ ;  /* 0x0000000457041227 */ /* 0x001fca00078e00ff */
[----:B------:R-:W-:-:S07]  /*a7f0*/  @P1 SHF.R.U32.HI R87, RZ, R5, R4 ;  /* 0x00000005ff571219 */ /* 0x000fce0000011604 */
.L_x_14401:
[----:B------:R-:W-:Y:S05]  /*a800*/  BSYNC B0 ;  /* 0x0000000000007941 */ /* 0x000fea0003800000 */
.L_x_14399:
[----:B------:R-:W-:-:S04]  /*a810*/  IMAD R87, R87, R11, -R78 ;  /* 0x0000000b57577224 */ /* 0x000fc800078e0a4e */
[----:B------:R-:W-:-:S05]  /*a820*/  IMAD R4, R94, -0x2, R87 ;  /* 0xfffffffe5e047824 */ /* 0x000fca00078e0257 */
[----:B------:R-:W-:Y:S02]  /*a830*/  VIMNMX R83, R83, R4, !PT ;  /* 0x0000000453537248 */ /* 0x000fe40007fe0100 */
[----:B------:R-:W-:-:S07]  /*a840*/  VIADDMNMX R84, R4, R11, R84, PT ;  /* 0x0000000b04547246 */ /* 0x000fce0003800154 */
.L_x_14398:
[C---:B------:R-:W-:Y:S02]  /*a850*/  ISETP.GE.AND P1, PT, R81.reuse, 0x2, PT ;  /* 0x000000025100780c */ /* 0x040fe40003f26270 */
[----:B------:R-:W-:Y:S02]  /*a860*/  ISETP.GE.AND P6, PT, R81, 0x9, PT ;  /* 0x000000095100780c */ /* 0x000fe40003fc6270 */
[----:B------:R-:W-:Y:S02]  /*a870*/  ISETP.GT.AND P2, PT, R83, 0x1, !P1 ;  /* 0x000000015300780c */ /* 0x000fe40004f44270 */
[----:B------:R-:W-:Y:S02]  /*a880*/  ISETP.GE.AND P3, PT, R81, 0xa, PT ;  /* 0x0000000a5100780c */ /* 0x000fe40003f66270 */
[----:B------:R-:W-:Y:S02]  /*a890*/  ISETP.LT.OR P2, PT, R84, 0x2, P2 ;  /* 0x000000025400780c */ /* 0x000fe40001741670 */
[----:B------:R-:W-:-:S02]  /*a8a0*/  LOP3.LUT R23, R23, 0xfffffffe, RZ, 0xc0, !PT ;  /* 0xfffffffe17177812 */ /* 0x000fc400078ec0ff */
[----:B------:R-:W-:Y:S02]  /*a8b0*/  FSEL R14, R14, -INF , !P2 ;  /* 0xff8000000e0e7808 */ /* 0x000fe40005000000 */
[----:B------:R-:W-:Y:S02]  /*a8c0*/  ISETP.GT.AND P2, PT, R83, 0x8, !P6 ;  /* 0x000000085300780c */ /* 0x000fe40007744270 */
[----:B------:R-:W-:Y:S02]  /*a8d0*/  ISETP.GE.AND P5, PT, R81, 0x1, PT ;  /* 0x000000015100780c */ /* 0x000fe40003fa6270 */
[----:B------:R-:W-:Y:S02]  /*a8e0*/  ISETP.LT.OR P2, PT, R84, 0x9, P2 ;  /* 0x000000095400780c */ /* 0x000fe40001741670 */
[----:B------:R-:W-:Y:S02]  /*a8f0*/  @P3 LOP3.LUT R23, R23, 0x1, RZ, 0xfc, !PT ;  /* 0x0000000117173812 */ /* 0x000fe400078efcff */
[----:B------:R-:W-:-:S02]  /*a900*/  FSEL R21, R21, -INF , !P2 ;  /* 0xff80000015157808 */ /* 0x000fc40005000000 */
[----:B------:R-:W-:Y:S02]  /*a910*/  ISETP.GT.AND P2, PT, R83, 0x9, !P3 ;  /* 0x000000095300780c */ /* 0x000fe40005f44270 */
        /* <DEDUP_REMOVED lines=164> */
[----:B------:R-:W-:Y:S02]  /*b360*/  ISETP.GE.AND P4, PT, R81, 0x7a, PT ;  /* 0x0000007a5100780c */ /* 0x000fe40003f86270 */
[----:B------:R-:W0:Y:S11]  /*b370*/  SHFL.IDX PT, R81, R80, 0x1, 0x1c1f ;  /* 0x003c1f0050517f89 */ /* 0x000e3600000e0000 */
[----:B------:R-:W-:-:S02]  /*b380*/  @P4 LOP3.LUT R23, R23, 0x10000000, RZ, 0xfc, !PT ;  /* 0x1000000017174812 */ /* 0x000fc400078efcff */
[----:B------:R-:W-:-:S04]  /*b390*/  ISETP.GT.AND P4, PT, R83, 0x79, !P4 ;  /* 0x000000795300780c */ /* 0x000fc80006784270 */
[----:B------:R-:W-:-:S04]  /*b3a0*/  ISETP.LT.OR P4, PT, R84, 0x7a, P4 ;  /* 0x0000007a5400780c */ /* 0x000fc80002781670 */
[----:B------:R-:W-:Y:S02]  /*b3b0*/  FSEL R82, R82, -INF , !P4 ;  /* 0xff80000052527808 */ /* 0x000fe40006000000 */
[----:B------:R-:W-:Y:S01]  /*b3c0*/  ISETP.GE.AND P4, PT, R11, 0x1, PT ;  /* 0x000000010b00780c */ /* 0x000fe20003f86270 */
[----:B0-----:R-:W-:Y:S01]  /*b3d0*/  IMAD.IADD R86, R86, 0x1, R81 ;  /* 0x0000000156567824 */ /* 0x001fe200078e0251 */
[----:B------:R-:W-:-:S11]  /*b3e0*/  VIADDMNMX R90, R81, R85, R90, PT ;  /* 0x00000055515a7246 */ /* 0x000fd6000380015a */
        /* <DEDUP_REMOVED lines=12> */
.L_x_14404:
[----:B------:R-:W-:-:S13]  /*b4b0*/  ISETP.NE.AND P4, PT, R11, 0x1, PT ;  /* 0x000000010b00780c */ /* 0x000fda0003f85270 */
[----:B------:R-:W0:Y:S02]  /*b4c0*/  @P4 LDC.64 R4, c[0x0][0x9e8] ;  /* 0x00027a00ff044b82 */ /* 0x000e240000000a00 */
[----:B0-----:R-:W-:-:S05]  /*b4d0*/  @P4 IMAD.HI.U32 R4, R81, R4, RZ ;  /* 0x0000000451044227 */ /* 0x001fca00078e00ff */
[----:B------:R-:W-:-:S07]  /*b4e0*/  @P4 SHF.R.U32.HI R81, RZ, R5, R4 ;  /* 0x00000005ff514219 */ /* 0x000fce0000011604 */
.L_x_14405:
[----:B------:R-:W-:Y:S05]  /*b4f0*/  BSYNC B0 ;  /* 0x0000000000007941 */ /* 0x000fea0003800000 */
.L_x_14403:
[----:B------:R-:W-:-:S04]  /*b500*/  IMAD R78, R81, R11, -R78 ;  /* 0x0000000b514e7224 */ /* 0x000fc800078e0a4e */
[----:B------:R-:W-:-:S05]  /*b510*/  IMAD R5, R94, -0x2, R78 ;  /* 0xfffffffe5e057824 */ /* 0x000fca00078e024e */
[----:B------:R-:W-:Y:S02]  /*b520*/  VIMNMX R86, R86, R5, !PT ;  /* 0x0000000556567248 */ /* 0x000fe40007fe0100 */
[----:B------:R-:W-:-:S07]  /*b530*/  VIADDMNMX R90, R5, R11, R90, PT ;  /* 0x0000000b055a7246 */ /* 0x000fce000380015a */
.L_x_14402:
[C---:B------:R-:W-:Y:S01]  /*b540*/  ISETP.GT.AND P1, PT, R86.reuse, 0x1, !P1 ;  /* 0x000000015600780c */ /* 0x040fe20004f24270 */
[----:B------:R-:W-:Y:S01]  /*b550*/  ULDC UR30, c[0x0][0x988] ;  /* 0x00026200001e7ab9 */ /* 0x000fe20000000800 */
        /* <DEDUP_REMOVED lines=29> */
[----:B------:R-:W-:Y:S02]  /*b730*/  LOP3.LUT P6, RZ, R23, 0x8000, RZ, 0xc0, !PT ;  /* 0x0000800017ff7812 */ /* 0x000fe400078cc0ff */
[----:B------:R-:W-:Y:S02]  /*b740*/  ISETP.GT.AND P1, PT, R86, 0x19, !P1 ;  /* 0x000000195600780c */ /* 0x000fe40004f24270 */
[----:B------:R-:W-:Y:S02]  /*b750*/  FMNMX.FTZ R5, R35, R4, !PT ;  /* 0x0000000423057209 */ /* 0x000fe40007810000 */
[----:B------:R-:W-:Y:S02]  /*b760*/  ISETP.LT.OR P1, PT, R90, 0x1a, P1 ;  /* 0x0000001a5a00780c */ /* 0x000fe40000f21670 */
[----:B------:R-:W-:Y:S02]  /*b770*/  FMNMX.FTZ R4, R36, R5, !PT ;  /* 0x0000000524047209 */ /* 0x000fe40007810000 */
[----:B------:R-:W-:-:S02]  /*b780*/  FSEL R30, R30, -INF , !P1 ;  /* 0xff8000001e1e7808 */ /* 0x000fc40004800000 */
[C---:B------:R-:W-:Y:S02]  /*b790*/  LOP3.LUT P1, RZ, R23.reuse, 0x800000, RZ, 0xc0, !PT ;  /* 0x0080000017ff7812 */ /* 0x040fe4000782c0ff */
[----:B------:R-:W-:Y:S02]  /*b7a0*/  LOP3.LUT P4, RZ, R23, 0x4000, RZ, 0xc0, !PT ;  /* 0x0000400017ff7812 */ /* 0x000fe4000788c0ff */
        /* <DEDUP_REMOVED lines=52> */
[----:B------:R-:W-:Y:S01]  /*baf0*/  ISETP.GT.AND P5, PT, R86, RZ, !P5 ;  /* 0x000000ff5600720c */ /* 0x000fe20006fa4270 */
[----:B------:R-:W0:Y:S01]  /*bb00*/  SHFL.BFLY PT, R5, R78, 0x2, 0x1f ;  /* 0x0c401f004e057f89 */ /* 0x000e2200000e0000 */
[----:B------:R-:W-:Y:S02]  /*bb10*/  FSEL R46, R46, -INF , !P1 ;  /* 0xff8000002e2e7808 */ /* 0x000fe40004800000 */
[----:B------:R-:W-:Y:S02]  /*bb20*/  ISETP.GT.AND P1, PT, R86, 0x40, !P6 ;  /* 0x000000405600780c */ /* 0x000fe40007724270 */
[----:B------:R-:W-:Y:S02]  /*bb30*/  LOP3.LUT P6, RZ, R23, 0x10, RZ, 0xc0, !PT ;  /* 0x0000001017ff7812 */ /* 0x000fe400078cc0ff */
[C---:B------:R-:W-:Y:S02]  /*bb40*/  ISETP.LT.OR P1, PT, R90.reuse, 0x41, P1 ;  /* 0x000000415a00780c */ /* 0x040fe40000f21670 */
[----:B------:R-:W-:-:S02]  /*bb50*/  ISETP.LT.OR P5, PT, R90, 0x1, P5 ;  /* 0x000000015a00780c */ /* 0x000fc40002fa1670 */
[----:B------:R-:W-:Y:S02]  /*bb60*/  FSEL R49, R49, -INF , !P1 ;  /* 0xff80000031317808 */ /* 0x000fe40004800000 */
[----:B------:R-:W-:Y:S02]  /*bb70*/  ISETP.GT.AND P1, PT, R86, 0x41, !P4 ;  /* 0x000000415600780c */ /* 0x000fe40006724270 */
[----:B------:R-:W-:Y:S02]  /*bb80*/  LOP3.LUT P4, RZ, R23, 0x2, RZ, 0xc0, !PT ;  /* 0x0000000217ff7812 */ /* 0x000fe4000788c0ff */
[----:B------:R-:W-:Y:S02]  /*bb90*/  ISETP.LT.OR P1, PT, R90, 0x42, P1 ;  /* 0x000000425a00780c */ /* 0x000fe40000f21670 */
[----:B------:R-:W-:Y:S02]  /*bba0*/  FSEL R3, R3, -INF , !P5 ;  /* 0xff80000003037808 */ /* 0x000fe40006800000 */
[----:B------:R-:W-:-:S02]  /*bbb0*/  FSEL R50, R50, -INF , !P1 ;  /* 0xff80000032327808 */ /* 0x000fc40004800000 */
[----:B------:R-:W-:Y:S02]  /*bbc0*/  LOP3.LUT P1, RZ, R23, 0x2000, RZ, 0xc0, !PT ;  /* 0x0000200017ff7812 */ /* 0x000fe4000782c0ff */
[----:B0-----:R-:W-:Y:S02]  /*bbd0*/  FMNMX.FTZ R80, R78, R5, !PT ;  /* 0x000000054e507209 */ /* 0x001fe40007810000 */
[C---:B------:R-:W-:Y:S02]  /*bbe0*/  ISETP.GT.AND P1, PT, R86.reuse, 0x48, !P1 ;  /* 0x000000485600780c */ /* 0x040fe40004f24270 */
[----:B------:R-:W-:Y:S01]  /*bbf0*/  ISETP.GT.AND P2, PT, R86, 0x71, !P2 ;  /* 0x000000715600780c */ /* 0x000fe20005744270 */
[----:B------:R-:W0:Y:S01]  /*bc00*/  SHFL.BFLY PT, R5, R80, 0x1, 0x1f ;  /* 0x0c201f0050057f89 */ /* 0x000e2200000e0000 */
[----:B------:R-:W-:Y:S02]  /*bc10*/  ISETP.LT.OR P1, PT, R90, 0x49, P1 ;  /* 0x000000495a00780c */ /* 0x000fe40000f21670 */
[----:B------:R-:W-:-:S02]  /*bc20*/  ISETP.GT.AND P3, PT, R86, 0x78, !P3 ;  /* 0x000000785600780c */ /* 0x000fc40005f64270 */
[----:B------:R-:W-:Y:S02]  /*bc30*/  FSEL R53, R53, -INF , !P1 ;  /* 0xff80000035357808 */ /* 0x000fe40004800000 */
[----:B------:R-:W-:Y:S02]  /*bc40*/  LOP3.LUT P1, RZ, R23, 0x1000, RZ, 0xc0, !PT ;  /* 0x0000100017ff7812 */ /* 0x000fe4000782c0ff */
[----:B------:R-:W-:Y:S02]  /*bc50*/  ISETP.LT.OR P2, PT, R90, 0x72, P2 ;  /* 0x000000725a00780c */ /* 0x000fe40001741670 */
[----:B------:R-:W-:Y:S02]  /*bc60*/  ISETP.GT.AND P1, PT, R86, 0x49, !P1 ;  /* 0x000000495600780c */ /* 0x000fe40004f24270 */
[C---:B------:R-:W-:Y:S02]  /*bc70*/  ISETP.LT.OR P3, PT, R90.reuse, 0x79, P3 ;  /* 0x000000795a00780c */ /* 0x040fe40001f61670 */
[----:B------:R-:W-:-:S02]  /*bc80*/  ISETP.LT.OR P1, PT, R90, 0x4a, P1 ;  /* 0x0000004a5a00780c */ /* 0x000fc40000f21670 */
[----:B------:R-:W-:Y:S02]  /*bc90*/  FSEL R73, R73, -INF , !P2 ;  /* 0xff80000049497808 */ /* 0x000fe40005000000 */
[----:B------:R-:W-:Y:S02]  /*bca0*/  FSEL R54, R54, -INF , !P1 ;  /* 0xff80000036367808 */ /* 0x000fe40004800000 */
[----:B------:R-:W-:Y:S02]  /*bcb0*/  LOP3.LUT P1, RZ, R23, 0x800, RZ, 0xc0, !PT ;  /* 0x0000080017ff7812 */ /* 0x000fe4000782c0ff */
[----:B------:R-:W-:Y:S02]  /*bcc0*/  FSEL R0, R0, -INF , !P3 ;  /* 0xff80000000007808 */ /* 0x000fe40005800000 */
[----:B------:R-:W-:Y:S02]  /*bcd0*/  ISETP.GT.AND P1, PT, R86, 0x50, !P1 ;  /* 0x000000505600780c */ /* 0x000fe40004f24270 */
[----:B0-----:R-:W-:-:S02]  /*bce0*/  FMNMX.FTZ R5, R80, R5, !PT ;  /* 0x0000000550057209 */ /* 0x001fc40007810000 */
[----:B------:R-:W-:-:S03]  /*bcf0*/  ISETP.LT.OR P1, PT, R90, 0x51, P1 ;  /* 0x000000515a00780c */ /* 0x000fc60000f21670 */
[----:B------:R-:W-:Y:S01]  /*bd00*/  FMUL.FTZ R4, R5, UR30 ;  /* 0x0000001e05047c20 */ /* 0x000fe20008410000 */
        /* <DEDUP_REMOVED lines=32> */
[----:B------:R-:W-:-:S04]  /*bf10*/  FSETP.NEU.FTZ.AND P1, PT, R5, -INF , PT ;  /* 0xff8000000500780b */ /* 0x000fc80003f3d000 */
[----:B------:R-:W-:Y:S02]  /*bf20*/  FSEL R4, R4, RZ, P1 ;  /* 0x000000ff04047208 */ /* 0x000fe40000800000 */
[----:B------:R-:W-:Y:S02]  /*bf30*/  ISETP.GT.AND P1, PT, R86, 0x79, !P4 ;  /* 0x000000795600780c */ /* 0x000fe40006724270 */
[----:B------:R-:W-:Y:S01]  /*bf40*/  ISETP.NE.AND P4, PT, R93, 0x1, PT ;  /* 0x000000015d00780c */ /* 0x000fe20003f85270 */
        /* <DEDUP_REMOVED lines=44> */
[----:B------:R-:W-:-:S02]  /*c210*/  FFMA.FTZ R35, R36, UR30, -R4 ;  /* 0x0000001e24237c23 */ /* 0x000fc40008010804 */
[----:B------:R-:W-:-:S04]  /*c220*/  FMNMX.FTZ R81, R41, R14, !PT ;  /* 0x0000000e29517209 */ /* 0x000fc80007810000 */
[----:B------:R-:W-:Y:S01]  /*c230*/  FMNMX.FTZ R14, R42, R81, !PT ;  /* 0x000000512a0e7209 */ /* 0x000fe20007810000 */
[----:B------:R-:W3:Y:S03]  /*c240*/  MUFU.EX2 R144, R144 ;  /* 0x0000009000907308 */ /* 0x000ee60000000800 */
[----:B------:R-:W-:-:S04]  /*c250*/  FMNMX.FTZ R39, R45, R14, !PT ;  /* 0x0000000e2d277209 */ /* 0x000fc80007810000 */
[----:B------:R-:W-:Y:S01]  /*c260*/  FMNMX.FTZ R14, R46, R39, !PT ;  /* 0x000000272e0e7209 */ /* 0x000fe20007810000 */
[----:B------:R-:W4:Y:S01]  /*c270*/  MUFU.EX2 R27, R27 ;  /* 0x0000001b001b7308 */ /* 0x000f220000000800 */
[----:B------:R-:W-:Y:S02]  /*c280*/  FFMA.FTZ R39, R40, UR30, -R4 ;  /* 0x0000001e28277c23 */ /* 0x000fe40008010804 */
[----:B------:R-:W-:-:S04]  /*c290*/  FMNMX.FTZ R81, R49, R14, !PT ;  /* 0x0000000e31517209 */ /* 0x000fc80007810000 */
[----:B------:R-:W-:Y:S01]  /*c2a0*/  FMNMX.FTZ R14, R50, R81, !PT ;  /* 0x00000051320e7209 */ /* 0x000fe20007810000 */
[----:B------:R-:W5:Y:S03]  /*c2b0*/  MUFU.EX2 R146, R146 ;  /* 0x0000009200927308 */ /* 0x000f660000000800 */
[----:B------:R-:W-:-:S04]  /*c2c0*/  FMNMX.FTZ R43, R53, R14, !PT ;  /* 0x0000000e352b7209 */ /* 0x000fc80007810000 */
[----:B------:R-:W-:Y:S01]  /*c2d0*/  FMNMX.FTZ R14, R54, R43, !PT ;  /* 0x0000002b360e7209 */ /* 0x000fe20007810000 */
[----:B------:R-:W-:Y:S01]  /*c2e0*/  FFMA.FTZ R43, R44, UR30, -R4 ;  /* 0x0000001e2c2b7c23 */ /* 0x000fe20008010804 */
[----:B------:R-:W5:Y:S02]  /*c2f0*/  MUFU.EX2 R31, R31 ;  /* 0x0000001f001f7308 */ /* 0x000f640000000800 */
[----:B------:R-:W-:-:S04]  /*c300*/  FMNMX.FTZ R81, R57, R14, !PT ;  /* 0x0000000e39517209 */ /* 0x000fc80007810000 */
[----:B------:R-:W-:Y:S02]  /*c310*/  FMNMX.FTZ R14, R58, R81, !PT ;  /* 0x000000513a0e7209 */ /* 0x000fe40007810000 */
[----:B------:R-:W-:Y:S02]  /*c320*/  MUFU.EX2 R140, R140 ;  /* 0x0000008c008c7308 */ /* 0x000fe40000000800 */
[----:B------:R-:W-:-:S04]  /*c330*/  FMNMX.FTZ R47, R61, R14, !PT ;  /* 0x0000000e3d2f7209 */ /* 0x000fc80007810000 */
[----:B------:R-:W-:Y:S01]  /*c340*/  FMNMX.FTZ R14, R62, R47, !PT ;  /* 0x0000002f3e0e7209 */ /* 0x000fe20007810000 */
[----:B------:R-:W-:Y:S01]  /*c350*/  FFMA.FTZ R47, R48, UR30, -R4 ;  /* 0x0000001e302f7c23 */ /* 0x000fe20008010804 */
        /* <DEDUP_REMOVED lines=12> */
[----:B------:R-:W-:Y:S03]  /*c420*/  MUFU.EX2 R43, R43 ;  /* 0x0000002b002b7308 */ /* 0x000fe60000000800 */
[----:B------:R-:W0:Y:S05]  /*c430*/  SHFL.BFLY PT, R14, R81, 0x2, 0x1f ;  /* 0x0c401f00510e7f89 */ /* 0x000e2a00000e0000 */
        /* <DEDUP_REMOVED lines=8> */
[----:B0-----:R-:W-:Y:S01]  /*c4c0*/  FMNMX.FTZ R14, R28, R77, !PT ;  /* 0x0000004d1c0e7209 */ /* 0x001fe20007810000 */
[----:B------:R-:W-:-:S06]  /*c4d0*/  FFMA.FTZ R77, R82, UR30, -R4 ;  /* 0x0000001e524d7c23 */ /* 0x000fcc0008010804 */
[----:B------:R-:W-:Y:S01]  /*c4e0*/  MUFU.EX2 R128, R128 ;  /* 0x0000008000807308 */ /* 0x000fe20000000800 */
[C---:B------:R-:W-:Y:S01]  /*c4f0*/  FSETP.NEU.FTZ.AND P1, PT, R14.reuse, -INF , PT ;  /* 0xff8000000e00780b */ /* 0x040fe20003f3d000 */
[----:B------:R-:W-:-:S05]  /*c500*/  FMUL.FTZ R79, R14, UR30 ;  /* 0x0000001e0e4f7c20 */ /* 0x000fca0008410000 */
[----:B------:R-:W-:Y:S01]  /*c510*/  FSEL R79, R79, RZ, P1 ;  /* 0x000000ff4f4f7208 */ /* 0x000fe20000800000 */
[----:B------:R-:W-:Y:S04]  /*c520*/  MUFU.EX2 R59, R59 ;  /* 0x0000003b003b7308 */ /* 0x000fe80000000800 */
        /* <DEDUP_REMOVED lines=12> */
[----:B------:R-:W-:Y:S01]  /*c5f0*/  FFMA.FTZ R141, R33, UR30, -R79 ;  /* 0x0000001e218d7c23 */ /* 0x000fe2000801084f */
[----:B------:R-:W0:Y:S01]  /*c600*/  @P4 LDC R25, c[0x0][0x44c] ;  /* 0x00011300ff194b82 */ /* 0x000e220000000800 */
[----:B------:R-:W1:Y:S01]  /*c610*/  MUFU.EX2 R12, R12 ;  /* 0x0000000c000c7308 */ /* 0x000e620000000800 */
[----:B---3--:R-:W-:Y:S01]  /*c620*/  FADD.FTZ R4, R144, R3 ;  /* 0x0000000390047221 */ /* 0x008fe20000010000 */
[--C-:B------:R-:W-:Y:S01]  /*c630*/  FFMA.FTZ R30, R34, UR30, -R79.reuse ;  /* 0x0000001e221e7c23 */ /* 0x100fe2000801084f */
[--C-:B------:R-:W-:Y:S01]  /*c640*/  FFMA.FTZ R36, R46, UR30, -R79.reuse ;  /* 0x0000001e2e247c23 */ /* 0x100fe2000801084f */
[--C-:B------:R-:W-:Y:S01]  /*c650*/  FFMA.FTZ R34, R42, UR30, -R79.reuse ;  /* 0x0000001e2a227c23 */ /* 0x100fe2000801084f */
[----:B----4-:R-:W-:Y:S01]  /*c660*/  FADD.FTZ R3, R27, R4 ;  /* 0x000000041b037221 */ /* 0x010fe20000010000 */
[----:B------:R-:W-:Y:S01]  /*c670*/  FFMA.FTZ R143, R37, UR30, -R79 ;  /* 0x0000001e258f7c23 */ /* 0x000fe2000801084f */
[----:B------:R-:W2:Y:S01]  /*c680*/  @P4 LDC R46, c[0x0][0x450] ;  /* 0x00011400ff2e4b82 */ /* 0x000ea20000000800 */
[----:B------:R-:W3:Y:S01]  /*c690*/  MUFU.EX2 R151, R151 ;  /* 0x0000009700977308 */ /* 0x000ee20000000800 */
[----:B-----5:R-:W-:Y:S01]  /*c6a0*/  FADD.FTZ R40, R146, R3 ;  /* 0x0000000392287221 */ /* 0x020fe20000010000 */
[--C-:B------:R-:W-:Y:S01]  /*c6b0*/  FFMA.FTZ R32, R38, UR30, -R79.reuse ;  /* 0x0000001e26207c23 */ /* 0x100fe2000801084f */
        /* <DEDUP_REMOVED lines=8> */
[--C-:B------:R-:W-:Y:S01]  /*c740*/  FFMA.FTZ R135, R53, UR30, -R79.reuse ;  /* 0x0000001e35877c23 */ /* 0x100fe2000801084f */
[--C-:B------:R-:W-:Y:S01]  /*c750*/  FFMA.FTZ R40, R54, UR30, -R79.reuse ;  /* 0x0000001e36287c23 */ /* 0x100fe2000801084f */
[----:B------:R-:W-:Y:S01]  /*c760*/  FFMA.FTZ R129, R57, UR30, -R79 ;  /* 0x0000001e39817c23 */ /* 0x000fe2000801084f */
[----:B------:R-:W-:Y:S01]  /*c770*/  FADD.FTZ R15, R35, R42 ;  /* 0x0000002a230f7221 */ /* 0x000fe20000010000 */
[----:B0-----:R-:W-:Y:S01]  /*c780*/  @P4 IMAD.HI.U32 R29, R92, R25, RZ ;  /* 0x000000195c1d4227 */ /* 0x001fe200078e00ff */
[----:B------:R-:W0:Y:S03]  /*c790*/  MUFU.EX2 R145, R145 ;  /* 0x0000009100917308 */ /* 0x000e260000000800 */
[----:B---3--:R-:W-:Y:S01]  /*c7a0*/  FADD.FTZ R3, R151, R4 ;  /* 0x0000000497037221 */ /* 0x008fe20000010000 */
[----:B------:R-:W-:Y:S01]  /*c7b0*/  FADD.FTZ R42, R142, R15 ;  /* 0x0000000f8e2a7221 */ /* 0x000fe20000010000 */
[----:B------:R-:W-:Y:S01]  /*c7c0*/  F2FP.BF16.F32.PACK_AB R148, R13, R148 ;  /* 0x000000940d94723e */ /* 0x000fe200000010ff */
[--C-:B------:R-:W-:Y:S01]  /*c7d0*/  FFMA.FTZ R131, R61, UR30, -R79.reuse ;  /* 0x0000001e3d837c23 */ /* 0x100fe2000801084f */
[--C-:B------:R-:W-:Y:S01]  /*c7e0*/  FFMA.FTZ R125, R65, UR30, -R79.reuse ;  /* 0x0000001e417d7c23 */ /* 0x100fe2000801084f */
[----:B------:R-:W-:Y:S01]  /*c7f0*/  FADD.FTZ R15, R39, R42 ;  /* 0x0000002a270f7221 */ /* 0x000fe20000010000 */
[----:B------:R-:W-:Y:S01]  /*c800*/  FFMA.FTZ R42, R58, UR30, -R79 ;  /* 0x0000001e3a2a7c23 */ /* 0x000fe2000801084f */
[----:B------:R-:W1:Y:S01]  /*c810*/  MUFU.EX2 R26, R26 ;  /* 0x0000001a001a7308 */ /* 0x000e620000000800 */
[----:B----4-:R-:W-:Y:S01]  /*c820*/  FADD.FTZ R4, R20, R3 ;  /* 0x0000000314047221 */ /* 0x010fe20000010000 */
[----:B------:R-:W-:Y:S01]  /*c830*/  FADD.FTZ R44, R136, R15 ;  /* 0x0000000f882c7221 */ /* 0x000fe20000010000 */
[----:B------:R-:W-:Y:S01]  /*c840*/  IMAD.MOV.U32 R15, RZ, RZ, R92 ;  /* 0x000000ffff0f7224 */ /* 0x000fe200078e005c */
[----:B--2---:R-:W-:Y:S01]  /*c850*/  @P4 SHF.R.U32.HI R15, RZ, R46, R29 ;  /* 0x0000002eff0f4219 */ /* 0x004fe2000001161d */
        /* <DEDUP_REMOVED lines=14> */
[----:B------:R-:W-:Y:S01]  /*c940*/  FFMA.FTZ R24, R24, UR30, -R79 ;  /* 0x0000001e18187c23 */ /* 0x000fe2000801084f */
[----:B------:R-:W-:Y:S01]  /*c950*/  ISETP.GE.AND P4, PT, R11, 0x1, PT ;  /* 0x000000010b00780c */ /* 0x000fe20003f86270 */
[----:B------:R-:W-:-:S02]  /*c960*/  IMAD.IADD R15, R88, 0x1, R15 ;  /* 0x00000001580f7824 */ /* 0x000fc400078e020f */
[----:B------:R-:W-:Y:S01]  /*c970*/  FADD.FTZ R25, R51, R46 ;  /* 0x0000002e33197221 */ /* 0x000fe20000010000 */
[----:B------:R-:W-:Y:S01]  /*c980*/  FFMA.FTZ R46, R70, UR30, -R79 ;  /* 0x0000001e462e7c23 */ /* 0x000fe2000801084f */
[----:B------:R-:W1:Y:S01]  /*c990*/  MUFU.EX2 R141, R141 ;  /* 0x0000008d008d7308 */ /* 0x000e620000000800 */
[----:B--2---:R-:W-:Y:S01]  /*c9a0*/  FADD.FTZ R3, R147, R4 ;  /* 0x0000000493037221 */ /* 0x004fe20000010000 */
[----:B------:R-:W-:Y:S01]  /*c9b0*/  FADD.FTZ R48, R134, R25 ;  /* 0x0000001986307221 */ /* 0x000fe20000010000 */
[----:B------:R-:W-:Y:S01]  /*c9c0*/  F2FP.BF16.F32.PACK_AB R149, R12, R149 ;  /* 0x000000950c95723e */ /* 0x000fe200000010ff */
[----:B------:R-:W-:Y:S01]  /*c9d0*/  IMAD.IADD R10, R15, 0x1, R10 ;  /* 0x000000010f0a7824 */ /* 0x000fe200078e020a */
[----:B------:R-:W-:Y:S01]  /*c9e0*/  F2FP.BF16.F32.PACK_AB R144, R27, R144 ;  /* 0x000000901b90723e */ /* 0x000fe200000010ff */
[----:B------:R-:W-:Y:S01]  /*c9f0*/  FADD.FTZ R29, R55, R48 ;  /* 0x00000030371d7221 */ /* 0x000fe20000010000 */
[----:B------:R-:W-:Y:S01]  /*ca00*/  F2FP.BF16.F32.PACK_AB R146, R31, R146 ;  /* 0x000000921f92723e */ /* 0x000fe200000010ff */
[----:B------:R-:W2:Y:S01]  /*ca10*/  MUFU.EX2 R30, R30 ;  /* 0x0000001e001e7308 */ /* 0x000ea20000000800 */
[----:B0-----:R-:W-:Y:S01]  /*ca20*/  FADD.FTZ R4, R28, R3 ;  /* 0x000000031c047221 */ /* 0x001fe20000010000 */
[----:B------:R-:W-:Y:S01]  /*ca30*/  FADD.FTZ R48, R128, R29 ;  /* 0x0000001d80307221 */ /* 0x000fe20000010000 */
[----:B------:R-:W-:-:S02]  /*ca40*/  F2FP.BF16.F32.PACK_AB R140, R35, R140 ;  /* 0x0000008c238c723e */ /* 0x000fc400000010ff */
[----:B------:R-:W-:Y:S02]  /*ca50*/  F2FP.BF16.F32.PACK_AB R142, R39, R142 ;  /* 0x0000008e278e723e */ /* 0x000fe400000010ff */
        /* <DEDUP_REMOVED lines=16> */
[C---:B-1----:R-:W-:Y:S01]  /*cb60*/  FADD.FTZ R4, R32.reuse, R3 ;  /* 0x0000000320047221 */ /* 0x042fe20000010000 */
[----:B------:R-:W-:-:S06]  /*cb70*/  F2FP.BF16.F32.PACK_AB R143, R32, R143 ;  /* 0x0000008f208f723e */ /* 0x000fcc00000010ff */
[----:B------:R-:W1:Y:S01]  /*cb80*/  MUFU.EX2 R139, R139 ;  /* 0x0000008b008b7308 */ /* 0x000e620000000800 */
[----:B--2---:R-:W-:-:S07]  /*cb90*/  FADD.FTZ R3, R137, R4 ;  /* 0x0000000489037221 */ /* 0x004fce0000010000 */
[----:B------:R-:W2:Y:S01]  /*cba0*/  MUFU.EX2 R36, R36 ;  /* 0x0000002400247308 */ /* 0x000ea20000000800 */
[----:B0-----:R-:W-:Y:S01]  /*cbb0*/  FADD.FTZ R4, R34, R3 ;  /* 0x0000000322047221 */ /* 0x001fe20000010000 */
[----:B------:R-:W-:Y:S01]  /*cbc0*/  FFMA.FTZ R3, R0, UR30, -R79 ;  /* 0x0000001e00037c23 */ /* 0x000fe2000801084f */
[----:B------:R-:W-:-:S05]  /*cbd0*/  F2FP.BF16.F32.PACK_AB R137, R34, R137 ;  /* 0x000000892289723e */ /* 0x000fca00000010ff */
[----:B------:R-:W0:Y:S01]  /*cbe0*/  MUFU.EX2 R133, R133 ;  /* 0x0000008500857308 */ /* 0x000e220000000800 */
[----:B-1----:R-:W-:-:S07]  /*cbf0*/  FADD.FTZ R25, R139, R4 ;  /* 0x000000048b197221 */ /* 0x002fce0000010000 */
[----:B------:R-:W1:Y:S01]  /*cc00*/  MUFU.EX2 R38, R38 ;  /* 0x0000002600267308 */ /* 0x000e620000000800 */
[C---:B--2---:R-:W-:Y:S01]  /*cc10*/  FADD.FTZ R4, R36.reuse, R25 ;  /* 0x0000001924047221 */ /* 0x044fe20000010000 */
[----:B------:R-:W-:Y:S01]  /*cc20*/  FADD.FTZ R25, R59, R48 ;  /* 0x000000303b197221 */ /* 0x000fe20000010000 */
[----:B------:R-:W-:-:S05]  /*cc30*/  F2FP.BF16.F32.PACK_AB R139, R36, R139 ;  /* 0x0000008b248b723e */ /* 0x000fca00000010ff */
        /* <DEDUP_REMOVED lines=44> */
[----:B------:R-:W-:Y:S01]  /*cf00*/  F2FP.BF16.F32.PACK_AB R125, R0, R125 ;  /* 0x0000007d007d723e */ /* 0x000fe200000010ff */
[----:B------:R-:W-:-:S05]  /*cf10*/  VIADD R0, R89, 0xfffffffe ;  /* 0xfffffffe59007836 */ /* 0x000fca0000000000 */
        /* <DEDUP_REMOVED lines=30> */
.L_x_14408:
[----:B------:R-:W-:-:S13]  /*d100*/  ISETP.NE.AND P1, PT, R11, 0x1, PT ;  /* 0x000000010b00780c */ /* 0x000fda0003f25270 */
[----:B------:R-:W0:Y:S02]  /*d110*/  @P1 LDC.64 R20, c[0x0][0x9e8] ;  /* 0x00027a00ff141b82 */ /* 0x000e240000000a00 */
[----:B0-----:R-:W-:-:S05]  /*d120*/  @P1 IMAD.HI.U32 R20, R12, R20, RZ ;  /* 0x000000140c141227 */ /* 0x001fca00078e00ff */
[----:B------:R-:W-:-:S07]  /*d130*/  @P1 SHF.R.U32.HI R12, RZ, R21, R20 ;  /* 0x00000015ff0c1219 */ /* 0x000fce0000011614 */
.L_x_14409:
[----:B------:R-:W-:Y:S05]  /*d140*/  BSYNC B0 ;  /* 0x0000000000007941 */ /* 0x000fea0003800000 */
.L_x_14407:
[----:B------:R-:W-:-:S05]  /*d150*/  IMAD R11, R12, R11, R11 ;  /* 0x0000000b0c0b7224 */ /* 0x000fca00078e020b */
[----:B------:R-:W-:-:S07]  /*d160*/  VIMNMX R10, R10, R11, PT ;  /* 0x0000000b0a0a7248 */ /* 0x000fce0003fe0100 */
.L_x_14406:
        /* <DEDUP_REMOVED lines=30> */
[----:B--2---:R-:W-:-:S04]  /*d350*/  VIMNMX R12, R12, R11, !PT ;  /* 0x0000000b0c0c7248 */ /* 0x004fc80007fe0100 */
[----:B------:R-:W-:Y:S01]  /*d360*/  ISETP.GE.AND P1, PT, R0, R12, PT ;  /* 0x0000000c0000720c */ /* 0x000fe20003f26270 */
[----:B------:R0:W-:-:S12]  /*d370*/  STL [R1+0x24], R12 ;  /* 0x0000240c01007387 */ /* 0x0001d80000100800 */
[----:B0-----:R-:W-:Y:S05]  /*d380*/  @!P1 BRA `(.L_x_14410) ;  /* 0x00000038002c9947 */ /* 0x001fea0003800000 */
[----:B------:R-:W-:-:S07]  /*d390*/  IMAD.MOV.U32 R119, RZ, RZ, RZ ;  /* 0x000000ffff777224 */ /* 0x000fce00078e00ff */
.L_x_14430:
        /* <DEDUP_REMOVED lines=8> */
[----:B------:R-:W-:Y:S05]  /*d420*/  @P1 BRA `(.L_x_14411) ;  /* 0x0000000000301947 */ /* 0x000fea0003800000 */
[----:B------:R-:W-:Y:S05]  /*d430*/  @!P0 BRA `(.L_x_14412) ;  /* 0x0000000000048947 */ /* 0x000fea0003800000 */
[----:B------:R-:W-:Y:S01]  /*d440*/  BPT.TRAP 0x1 ;  /* 0x000000040000795c */ /* 0x000fe20000300000 */
.L_x_14412:
[----:B------:R-:W-:Y:S01]  /*d450*/  IMAD R11, R15, 0x8, R2 ;  /* 0x000000080f0b7824 */ /* 0x000fe200078e0202 */
[----:B------:R-:W-:-:S04]  /*d460*/  SHF.L.U32 R10, R20, 0x1f, RZ ;  /* 0x0000001f140a7819 */ /* 0x000fc800000006ff */
[----:B------:R0:W1:Y:S01]  /*d470*/  SYNCS.PHASECHK.TRANS64.TRYWAIT P2, [R11+URZ+0x16830], R10 ;  /* 0x0168300a0b0075a7 */ /* 0x000062000804017f */
[----:B------:R-:W-:Y:S05]  /*d480*/  @!P0 BRA `(.L_x_14413) ;  /* 0x0000000000048947 */ /* 0x000fea0003800000 */
[----:B------:R-:W-:Y:S01]  /*d490*/  BPT.TRAP 0x1 ;  /* 0x000000040000795c */ /* 0x000fe20000300000 */
.L_x_14413:
[----:B------:R-:W-:Y:S04]  /*d4a0*/  BSSY B0, `(.L_x_14411) ;  /* 0x0000004000007945 */ /* 0x000fe80003800000 */
[----:B-1----:R-:W-:Y:S05]  /*d4b0*/  @P2 BRA `(.L_x_14414) ;  /* 0x0000000000082947 */ /* 0x002fea0003800000 */
[----:B------:R-:W1:Y:S02]  /*d4c0*/  SYNCS.PHASECHK.TRANS64.TRYWAIT P2, [R11+URZ+0x16830], R10 ;  /* 0x0168300a0b0075a7 */ /* 0x000e64000804017f */
[----:B-1----:R-:W-:Y:S05]  /*d4d0*/  @!P2 BRA `(.L_x_14415) ;  /* 0x0000014000d8a947 */ /* 0x002fea0003800000 */
.L_x_14414:
[----:B------:R-:W-:Y:S05]  /*d4e0*/  BSYNC B0 ;  /* 0x0000000000007941 */ /* 0x000fea0003800000 */
.L_x_14411:
[----:B------:R-:W2:Y:S01]  /*d4f0*/  LDL R12, [R1+0x2c] ;  /* 0x00002c00010c7983 */ /* 0x000ea20000100800 */
[----:B01----:R-:W0:Y:S01]  /*d500*/  S2R R10, SR_TID.X ;  /* 0x00000000000a7919 */ /* 0x003e220000002100 */
[----:B------:R-:W-:Y:S01]  /*d510*/  IMAD.MOV.U32 R11, RZ, RZ, 0x40000040 ;  /* 0x40000040ff0b7424 */ /* 0x000fe200078e00ff */
[----:B------:R-:W-:Y:S05]  /*d520*/  WARPSYNC.ALL ;  /* 0x0000000000007948 */ /* 0x000fea0003800000 */
[----:B------:R-:W-:Y:S02]  /*d530*/  R2UR UR23, R11 ;  /* 0x000000000b1772ca */ /* 0x000fe400000e0000 */
[----:B0-----:R-:W-:-:S05]  /*d540*/  SHF.R.U32.HI R10, RZ, 0x7, R10 ;  /* 0x00000007ff0a7819 */ /* 0x001fca000001160a */
[----:B------:R-:W-:Y:S02]  /*d550*/  VIADD R21, R10, 0x8 ;  /* 0x000000080a157836 */ /* 0x000fe40000000000 */
[----:B------:R-:W-:-:S05]  /*d560*/  IMAD.MOV.U32 R13, RZ, RZ, 0x40000040 ;  /* 0x40000040ff0d7424 */ /* 0x000fca00078e00ff */
[----:B------:R-:W-:Y:S01]  /*d570*/  R2UR UR19, R13 ;  /* 0x000000000d1372ca */ /* 0x000fe200000e0000 */
[----:B------:R-:W-:Y:S01]  /*d580*/  IMAD.MOV.U32 R25, RZ, RZ, 0x40000040 ;  /* 0x40000040ff197424 */ /* 0x000fe200078e00ff */
[----:B------:R-:W-:Y:S02]  /*d590*/  R2UR UR12, R6 ;  /* 0x00000000060c72ca */ /* 0x000fe400000e0000 */
[----:B------:R-:W-:Y:S02]  /*d5a0*/  R2UR UR13, R7 ;  /* 0x00000000070d72ca */ /* 0x000fe400000e0000 */
[C---:B------:R-:W-:Y:S02]  /*d5b0*/  R2UR UR15, R25.reuse ;  /* 0x00000000190f72ca */ /* 0x040fe400000e0000 */
[----:B------:R-:W-:Y:S01]  /*d5c0*/  R2UR UR27, R25 ;  /* 0x00000000191b72ca */ /* 0x000fe200000e0000 */
[----:B------:R0:W-:Y:S01]  /*d5d0*/  BAR.SYNC.DEFER_BLOCKING R21, 0x100 ;  /* 0x000400150000751d */ /* 0x0001e20000010000 */
[----:B--2---:R-:W-:-:S04]  /*d5e0*/  IMAD R24, R15, 0x400, R12 ;  /* 0x000004000f187824 */ /* 0x004fc800078e020c */
[----:B------:R-:W-:-:S05]  /*d5f0*/  VIADD R10, R24, 0x4 ;  /* 0x00000004180a7836 */ /* 0x000fca0000000000 */
[----:B------:R-:W-:Y:S02]  /*d600*/  R2UR UR22, R10 ;  /* 0x000000000a1672ca */ /* 0x000fe400000e0000 */
[----:B------:R-:W2:Y:S01]  /*d610*/  LDL.64 R10, [R1+0x18] ;  /* 0x00001800010a7983 */ /* 0x000ea20000100a00 */
[----:B------:R-:W-:-:S05]  /*d620*/  VIADD R12, R24, 0x2 ;  /* 0x00000002180c7836 */ /* 0x000fca0000000000 */
[----:B------:R-:W-:Y:S02]  /*d630*/  R2UR UR18, R12 ;  /* 0x000000000c1272ca */ /* 0x000fe400000e0000 */
[----:B------:R-:W3:Y:S01]  /*d640*/  LDL.64 R12, [R1+0x10] ;  /* 0x00001000010c7983 */ /* 0x000ee20000100a00 */
[C---:B------:R-:W-:Y:S01]  /*d650*/  R2UR UR14, R24.reuse ;  /* 0x00000000180e72ca */ /* 0x040fe200000e0000 */
[----:B------:R-:W-:-:S05]  /*d660*/  VIADD R24, R24, 0x6 ;  /* 0x0000000618187836 */ /* 0x000fca0000000000 */
[----:B------:R-:W-:Y:S02]  /*d670*/  R2UR UR26, R24 ;  /* 0x00000000181a72ca */ /* 0x000fe400000e0000 */
[----:B------:R-:W-:-:S06]  /*d680*/  WARPGROUP.ARRIVE ;  /* 0x00000000000079c5 */ /* 0x000fcc0000000000 */
[----:B------:R-:W-:Y:S03]  /*d690*/  HGMMA.64x128x16.F32.BF16 R24, gdesc[UR12], RZ, !UPT, gsb0 ;  /* 0x01e000000c1879f0 */ /* 0x000fe6000c0018ff */
[----:B------:R-:W-:Y:S02]  /*d6a0*/  WARPGROUP.DEPBAR.LE gsb0, 0x0 ;  /* 0x00008000000079c5 */ /* 0x000fe40000010000 */
[----:B------:R-:W-:Y:S01]  /*d6b0*/  WARPGROUP.ARRIVE ;  /* 0x00000000000079c5 */ /* 0x000fe20000000000 */
[----:B--2---:R-:W-:Y:S02]  /*d6c0*/  R2UR UR16, R10 ;  /* 0x000000000a1072ca */ /* 0x004fe400000e0000 */
[----:B------:R-:W-:-:S13]  /*d6d0*/  R2UR UR17, R11 ;  /* 0x000000000b1172ca */ /* 0x000fda00000e0000 */
[----:B------:R-:W-:Y:S01]  /*d6e0*/  HGMMA.64x128x16.F32.BF16 R24, gdesc[UR16], R24, gsb0 ;  /* 0x01e00000101879f0 */ /* 0x000fe20008001818 */
[----:B---3--:R-:W-:Y:S02]  /*d6f0*/  R2UR UR20, R12 ;  /* 0x000000000c1472ca */ /* 0x008fe400000e0000 */
        /* <DEDUP_REMOVED lines=13> */
.L_x_14417:
[----:B------:R-:W-:Y:S01]  /*d7d0*/  SHF.L.U32 R10, R154, 0x1f, RZ ;  /* 0x0000001f9a0a7819 */ /* 0x000fe200000006ff */
[----:B------:R-:W-:-:S04]  /*d7e0*/  IMAD R11, R19, 0x8, R2 ;  /* 0x00000008130b7824 */ /* 0x000fc800078e0202 */
[----:B------:R0:W1:Y:S01]  /*d7f0*/  SYNCS.PHASECHK.TRANS64.TRYWAIT P1, [R11+URZ+0x16850], R10 ;  /* 0x0168500a0b0075a7 */ /* 0x000062000802017f */
[----:B------:R-:W-:Y:S05]  /*d800*/  @!P0 BRA `(.L_x_14418) ;  /* 0x0000000000048947 */ /* 0x000fea0003800000 */
[----:B------:R-:W-:Y:S01]  /*d810*/  BPT.TRAP 0x1 ;  /* 0x000000040000795c */ /* 0x000fe20000300000 */
.L_x_14418:
[----:B-1----:R-:W-:Y:S05]  /*d820*/  @P1 BRA `(.L_x_14416) ;  /* 0x0000000000081947 */ /* 0x002fea0003800000 */
[----:B------:R-:W1:Y:S02]  /*d830*/  SYNCS.PHASECHK.TRANS64.TRYWAIT P1, [R11+URZ+0x16850], R10 ;  /* 0x0168500a0b0075a7 */ /* 0x000e64000802017f */
[----:B-1----:R-:W-:Y:S05]  /*d840*/  @!P1 BRA `(.L_x_14419) ;  /* 0x0000014000109947 */ /* 0x002fea0003800000 */
.L_x_14416:
        /* <DEDUP_REMOVED lines=9> */
[----:B------:R-:W-:Y:S02]  /*d8e0*/  IMAD.MOV.U32 R11, RZ, RZ, 0x40000040 ;  /* 0x40000040ff0b7424 */ /* 0x000fe400078e00ff */
[----:B------:R-:W-:-:S04]  /*d8f0*/  IMAD R10, R19, 0x400, R10 ;  /* 0x00000400130a7824 */ /* 0x000fc800078e020a */
[C---:B------:R-:W-:Y:S01]  /*d900*/  VIADD R12, R10.reuse, 0x80 ;  /* 0x000000800a0c7836 */ /* 0x040fe20000000000 */
[----:B------:R-:W-:-:S13]  /*d910*/  R2UR UR14, R10 ;  /* 0x000000000a0e72ca */ /* 0x000fda00000e0000 */
[----:B------:R-:W-:Y:S01]  /*d920*/  HGMMA.64x64x16.F32.BF16 R88, R148, gdesc[UR12].tnspB, R88, gsb0 ;  /* 0x40e0000c94587df0 */ /* 0x000fe20008001858 */
[----:B------:R-:W-:Y:S01]  /*d930*/  R2UR UR14, R12 ;  /* 0x000000000c0e72ca */ /* 0x000fe200000e0000 */
[----:B------:R-:W-:Y:S01]  /*d940*/  VIADD R12, R10, 0x100 ;  /* 0x000001000a0c7836 */ /* 0x000fe20000000000 */
[----:B------:R-:W-:Y:S01]  /*d950*/  R2UR UR15, R13 ;  /* 0x000000000d0f72ca */ /* 0x000fe200000e0000 */
[----:B------:R-:W-:Y:S01]  /*d960*/  IMAD.MOV.U32 R13, RZ, RZ, 0x40000040 ;  /* 0x40000040ff0d7424 */ /* 0x000fe200078e00ff */
[----:B0-----:R-:W-:Y:S02]  /*d970*/  SHF.R.U32.HI R21, RZ, 0x7, R154 ;  /* 0x00000007ff157819 */ /* 0x001fe4000001169a */
[----:B------:R-:W-:Y:S01]  /*d980*/  ISETP.GE.U32.AND P1, PT, R154, 0x180, PT ;  /* 0x000001809a00780c */ /* 0x000fe20003f26070 */
[----:B------:R-:W-:Y:S02]  /*d990*/  WARPGROUP.DEPBAR.LE gsb0, 0x0 ;  /* 0x00008000000079c5 */ /* 0x000fe40000010000 */
        /* <DEDUP_REMOVED lines=47> */
.L_x_14420:
[----:B------:R-:W2:Y:S01]  /*dc90*/  LDL R13, [R1+0x20] ;  /* 0x00002000010d7983 */ /* 0x000ea20000100800 */
[----:B------:R-:W1:Y:S03]  /*dca0*/  LDC R11, c[0x0][0x448] ;  /* 0x00011200ff0b7b82 */ /* 0x000e660000000800 */
[----:B0-----:R-:W2:Y:S04]  /*dcb0*/  LDL R10, [R1+0x30] ;  /* 0x00003000010a7983 */ /* 0x001ea80000100800 */
[----:B------:R-:W3:Y:S01]  /*dcc0*/  LDL R125, [R1] ;  /* 0x00000000017d7983 */ /* 0x000ee20000100800 */
[----:B-1----:R-:W-:-:S13]  /*dcd0*/  ISETP.NE.AND P1, PT, R11, 0x1, PT ;  /* 0x000000010b00780c */ /* 0x002fda0003f25270 */
[----:B------:R-:W0:Y:S08]  /*dce0*/  @P1 LDC R12, c[0x0][0x44c] ;  /* 0x00011300ff0c1b82 */ /* 0x000e300000000800 */
        /* <DEDUP_REMOVED lines=10> */
[----:B------:R-:W-:-:S02]  /*dd90*/  MOV R59, UR38 ;  /* 0x00000026003b7c02 */ /* 0x000fc40008000f00 */
[----:B------:R-:W-:Y:S01]  /*dda0*/  LOP3.LUT P3, RZ, R23, 0x4, RZ, 0xc0, !PT ;  /* 0x0000000417ff7812 */ /* 0x000fe2000786c0ff */
        /* <DEDUP_REMOVED lines=44> */
[----:B------:R-:W-:-:S02]  /*e070*/  IMAD R58, R15, 0x8, R2 ;  /* 0x000000080f3a7824 */ /* 0x000fc400078e0202 */
        /* <DEDUP_REMOVED lines=19> */
[----:B------:R-:W0:Y:S01]  /*e1b0*/  SHFL.IDX PT, R123, R10, RZ, 0x1c1f ;  /* 0x001c1fff0a7b7589 */ /* 0x000e2200000e0000 */
[----:B------:R-:W-:-:S02]  /*e1c0*/  IMAD.SHL.U32 R85, R0, 0x80, RZ ;  /* 0x0000008000557824 */ /* 0x000fc400078e00ff */
[----:B------:R-:W-:Y:S01]  /*e1d0*/  FMUL.FTZ R76, R78, UR29 ;  /* 0x0000001d4e4c7c20 */ /* 0x000fe20008410000 */
[----:B------:R-:W-:Y:S01]  /*e1e0*/  FMUL.FTZ R78, R80, UR29 ;  /* 0x0000001d504e7c20 */ /* 0x000fe20008410000 */
[----:B------:R-:W-:Y:S01]  /*e1f0*/  FMUL.FTZ R80, R82, UR29 ;  /* 0x0000001d52507c20 */ /* 0x000fe20008410000 */
[----:B------:R-:W-:Y:S01]  /*e200*/  FMUL.FTZ R82, R84, UR29 ;  /* 0x0000001d54527c20 */ /* 0x000fe20008410000 */
[----:B------:R1:W-:Y:S01]  /*e210*/  SYNCS.ARRIVE.TRANS64.RED.A1T0 RZ, [R58+URZ], RZ ;  /* 0x000000ff3aff79a7 */ /* 0x0003e2000810043f */
[----:B------:R-:W-:Y:S01]  /*e220*/  FMUL.FTZ R84, R86, UR29 ;  /* 0x0000001d56547c20 */ /* 0x000fe20008410000 */
[----:B------:R-:W-:Y:S01]  /*e230*/  FMUL.FTZ R86, R87, UR29 ;  /* 0x0000001d57567c20 */ /* 0x000fe20008410000 */
[----:B-1----:R-:W-:Y:S01]  /*e240*/  IADD3 R58, -R85, 0x1, RZ ;  /* 0x00000001553a7810 */ /* 0x002fe20007ffe1ff */
[----:B------:R-:W1:Y:S04]  /*e250*/  MUFU.TANH R11, R11 ;  /* 0x0000000b000b7308 */ /* 0x000e680000002400 */
[----:B---3--:R-:W-:-:S04]  /*e260*/  IMAD R58, R125, -0x2, R58 ;  /* 0xfffffffe7d3a7824 */ /* 0x008fc800078e023a */
[----:B------:R-:W2:Y:S01]  /*e270*/  MUFU.TANH R12, R12 ;  /* 0x0000000c000c7308 */ /* 0x000ea20000002400 */
[----:B------:R-:W-:-:S07]  /*e280*/  IADD3 R58, -R155, R58, R156 ;  /* 0x0000003a9b3a7210 */ /* 0x000fce0007ffe19c */
        /* <DEDUP_REMOVED lines=70> */
.L_x_14423:
[----:B------:R-:W-:-:S05]  /*e6f0*/  IMAD.U32 R124, RZ, RZ, UR8 ;  /* 0x00000008ff7c7e24 */ /* 0x000fca000f8e00ff */
[----:B------:R-:W-:-:S13]  /*e700*/  ISETP.NE.AND P1, PT, R124, 0x1, PT ;  /* 0x000000017c00780c */ /* 0x000fda0003f25270 */
[----:B------:R-:W0:Y:S02]  /*e710*/  @P1 LDC.64 R58, c[0x0][0x9e8] ;  /* 0x00027a00ff3a1b82 */ /* 0x000e240000000a00 */
[----:B0-----:R-:W-:-:S05]  /*e720*/  @P1 IMAD.HI.U32 R58, R123, R58, RZ ;  /* 0x0000003a7b3a1227 */ /* 0x001fca00078e00ff */
[----:B------:R-:W-:-:S07]  /*e730*/  @P1 SHF.R.U32.HI R123, RZ, R59, R58 ;  /* 0x0000003bff7b1219 */ /* 0x000fce000001163a */
.L_x_14424:
[----:B------:R-:W-:Y:S05]  /*e740*/  BSYNC B0 ;  /* 0x0000000000007941 */ /* 0x000fea0003800000 */
.L_x_14422:
[----:B------:R-:W-:-:S04]  /*e750*/  IMAD R123, R123, R124, -R85 ;  /* 0x0000007c7b7b7224 */ /* 0x000fc800078e0a55 */
[----:B------:R-:W-:-:S05]  /*e760*/  IMAD R123, R125, -0x2, R123 ;  /* 0xfffffffe7d7b7824 */ /* 0x000fca00078e027b */
[----:B------:R-:W-:Y:S02]  /*e770*/  VIMNMX R87, R87, R123, !PT ;  /* 0x0000007b57577248 */ /* 0x000fe40007fe0100 */
[----:B------:R-:W-:-:S07]  /*e780*/  VIADDMNMX R120, R123, R124, R120, PT ;  /* 0x0000007c7b787246 */ /* 0x000fce0003800178 */
.L_x_14421:
[----:B------:R-:W-:Y:S01]  /*e790*/  ISETP.GT.AND P5, PT, R0, -0x1, PT ;  /* 0xffffffff0000780c */ /* 0x000fe20003fa4270 */
[----:B------:R-:W0:Y:S03]  /*e7a0*/  SHFL.IDX PT, R10, R10, 0x1, 0x1c1f ;  /* 0x003c1f000a0a7f89 */ /* 0x000e2600000e0000 */
[C---:B------:R-:W-:Y:S02]  /*e7b0*/  ISETP.GT.AND P2, PT, R87.reuse, RZ, P5 ;  /* 0x000000ff5700720c */ /* 0x040fe40002f44270 */
[----:B------:R-:W-:Y:S02]  /*e7c0*/  ISETP.GT.AND P1, PT, R87, 0x1, P5 ;  /* 0x000000015700780c */ /* 0x000fe40002f24270 */
[C---:B------:R-:W-:Y:S02]  /*e7d0*/  ISETP.LT.OR P2, PT, R120.reuse, 0x1, P2 ;  /* 0x000000017800780c */ /* 0x040fe40001741670 */
[----:B------:R-:W-:-:S02]  /*e7e0*/  ISETP.LT.OR P1, PT, R120, 0x2, P1 ;  /* 0x000000027800780c */ /* 0x000fc40000f21670 */
[----:B-1----:R-:W-:Y:S02]  /*e7f0*/  FSEL R11, R11, -INF , !P2 ;  /* 0xff8000000b0b7808 */ /* 0x002fe40005000000 */
[----:B------:R-:W-:Y:S02]  /*e800*/  FSEL R12, R12, -INF , !P1 ;  /* 0xff8000000c0c7808 */ /* 0x000fe40004800000 */
[C---:B------:R-:W-:Y:S02]  /*e810*/  ISETP.GT.AND P2, PT, R87.reuse, 0x8, P5 ;  /* 0x000000085700780c */ /* 0x040fe40002f44270 */
[----:B------:R-:W-:Y:S02]  /*e820*/  ISETP.GT.AND P1, PT, R87, 0x9, P5 ;  /* 0x000000095700780c */ /* 0x000fe40002f24270 */
[C---:B------:R-:W-:Y:S02]  /*e830*/  ISETP.LT.OR P2, PT, R120.reuse, 0x9, P2 ;  /* 0x000000097800780c */ /* 0x040fe40001741670 */
[----:B------:R-:W-:-:S02]  /*e840*/  ISETP.LT.OR P1, PT, R120, 0xa, P1 ;  /* 0x0000000a7800780c */ /* 0x000fc40000f21670 */
[----:B------:R-:W-:Y:S01]  /*e850*/  FSEL R24, R24, -INF , !P2 ;  /* 0xff80000018187808 */ /* 0x000fe20005000000 */
[--C-:B0-----:R-:W-:Y:S01]  /*e860*/  IMAD.IADD R122, R122, 0x1, R10.reuse ;  /* 0x000000017a7a7824 */ /* 0x101fe200078e020a */
        /* <DEDUP_REMOVED lines=99> */
.L_x_14427:
[----:B------:R-:W-:-:S05]  /*eea0*/  IMAD.U32 R87, RZ, RZ, UR8 ;  /* 0x00000008ff577e24 */ /* 0x000fca000f8e00ff */
[----:B------:R-:W-:-:S13]  /*eeb0*/  ISETP.NE.AND P1, PT, R87, 0x1, PT ;  /* 0x000000015700780c */ /* 0x000fda0003f25270 */
[----:B------:R-:W0:Y:S02]  /*eec0*/  @P1 LDC.64 R32, c[0x0][0x9e8] ;  /* 0x00027a00ff201b82 */ /* 0x000e240000000a00 */
[----:B0-----:R-:W-:-:S05]  /*eed0*/  @P1 IMAD.HI.U32 R32, R10, R32, RZ ;  /* 0x000000200a201227 */ /* 0x001fca00078e00ff */
[----:B------:R-:W-:-:S07]  /*eee0*/  @P1 SHF.R.U32.HI R10, RZ, R33, R32 ;  /* 0x00000021ff0a1219 */ /* 0x000fce0000011620 */
.L_x_14428:
[----:B------:R-:W-:Y:S05]  /*eef0*/  BSYNC B0 ;  /* 0x0000000000007941 */ /* 0x000fea0003800000 */
.L_x_14426:
[----:B------:R-:W-:-:S04]  /*ef00*/  IMAD R10, R10, R87, -R85 ;  /* 0x000000570a0a7224 */ /* 0x000fc800078e0a55 */
[----:B------:R-:W-:-:S05]  /*ef10*/  IMAD R10, R125, -0x2, R10 ;  /* 0xfffffffe7d0a7824 */ /* 0x000fca00078e020a */
[----:B------:R-:W-:Y:S02]  /*ef20*/  VIMNMX R121, R121, R10, !PT ;  /* 0x0000000a79797248 */ /* 0x000fe40007fe0100 */
[----:B------:R-:W-:-:S07]  /*ef30*/  VIADDMNMX R122, R10, R87, R122, PT ;  /* 0x000000570a7a7246 */ /* 0x000fce000380017a */
.L_x_14425:
[----:B------:R-:W-:Y:S01]  /*ef40*/  FMNMX.FTZ R33, R11, R5, !PT ;  /* 0x000000050b217209 */ /* 0x000fe20007810000 */
[----:B------:R-:W-:Y:S01]  /*ef50*/  UMOV UR30, UR5 ;  /* 0x00000005001e7c82 */ /* 0x000fe20008000000 */
[----:B------:R-:W-:Y:S02]  /*ef60*/  ISETP.GT.AND P1, PT, R121, 0x1, P5 ;  /* 0x000000017900780c */ /* 0x000fe40002f24270 */
[----:B------:R-:W-:Y:S02]  /*ef70*/  FMNMX.FTZ R33, R12, R33, !PT ;  /* 0x000000210c217209 */ /* 0x000fe40007810000 */
[----:B------:R-:W-:Y:S02]  /*ef80*/  LOP3.LUT R23, R23, 0xbfffffff, RZ, 0xc0, !PT ;  /* 0xbfffffff17177812 */ /* 0x000fe400078ec0ff */
        /* <DEDUP_REMOVED lines=31> */
[----:B------:R-:W-:-:S02]  /*f180*/  FMNMX.FTZ R120, R13, R14, !PT ;  /* 0x0000000e0d787209 */ /* 0x000fc40007810000 */
        /* <DEDUP_REMOVED lines=28> */
[----:B------:R-:W-:Y:S01]  /*f350*/  ISETP.GT.AND P2, PT, R121, 0x28, P5 ;  /* 0x000000287900780c */ /* 0x000fe20002f44270 */
[----:B------:R-:W0:Y:S01]  /*f360*/  SHFL.BFLY PT, R10, R33, 0x2, 0x1f ;  /* 0x0c401f00210a7f89 */ /* 0x000e2200000e0000 */
[----:B------:R-:W-:-:S02]  /*f370*/  FSEL R39, R39, -INF , !P1 ;  /* 0xff80000027277808 */ /* 0x000fc40004800000 */
[C---:B------:R-:W-:Y:S02]  /*f380*/  ISETP.GT.AND P1, PT, R121.reuse, 0x29, P5 ;  /* 0x000000297900780c */ /* 0x040fe40002f24270 */
[C---:B------:R-:W-:Y:S02]  /*f390*/  ISETP.LT.OR P2, PT, R122.reuse, 0x29, P2 ;  /* 0x000000297a00780c */ /* 0x040fe40001741670 */
[----:B------:R-:W-:Y:S02]  /*f3a0*/  ISETP.LT.OR P1, PT, R122, 0x2a, P1 ;  /* 0x0000002a7a00780c */ /* 0x000fe40000f21670 */
[----:B------:R-:W-:Y:S02]  /*f3b0*/  FSEL R42, R42, -INF , !P2 ;  /* 0xff8000002a2a7808 */ /* 0x000fe40005000000 */
[----:B------:R-:W-:Y:S02]  /*f3c0*/  ISETP.GT.AND P2, PT, R121, 0x30, P5 ;  /* 0x000000307900780c */ /* 0x000fe40002f44270 */
[----:B------:R-:W-:-:S02]  /*f3d0*/  FSEL R43, R43, -INF , !P1 ;  /* 0xff8000002b2b7808 */ /* 0x000fc40004800000 */
[C---:B------:R-:W-:Y:S02]  /*f3e0*/  ISETP.GT.AND P1, PT, R121.reuse, 0x31, P5 ;  /* 0x000000317900780c */ /* 0x040fe40002f24270 */
[C---:B------:R-:W-:Y:S02]  /*f3f0*/  ISETP.LT.OR P2, PT, R122.reuse, 0x31, P2 ;  /* 0x000000317a00780c */ /* 0x040fe40001741670 */
[----:B------:R-:W-:Y:S02]  /*f400*/  ISETP.LT.OR P1, PT, R122, 0x32, P1 ;  /* 0x000000327a00780c */ /* 0x000fe40000f21670 */
[----:B------:R-:W-:Y:S02]  /*f410*/  FSEL R46, R46, -INF , !P2 ;  /* 0xff8000002e2e7808 */ /* 0x000fe40005000000 */
[----:B------:R-:W-:Y:S02]  /*f420*/  ISETP.GT.AND P2, PT, R121, 0x38, P5 ;  /* 0x000000387900780c */ /* 0x000fe40002f44270 */
[----:B0-----:R-:W-:-:S02]  /*f430*/  FMNMX.FTZ R85, R33, R10, !PT ;  /* 0x0000000a21557209 */ /* 0x001fc40007810000 */
[----:B------:R-:W-:Y:S02]  /*f440*/  FMNMX.FTZ R33, R21, R120, !PT ;  /* 0x0000007815217209 */ /* 0x000fe40007810000 */
[----:B------:R-:W-:Y:S01]  /*f450*/  FSEL R47, R47, -INF , !P1 ;  /* 0xff8000002f2f7808 */ /* 0x000fe20004800000 */
[----:B------:R-:W0:Y:S01]  /*f460*/  SHFL.BFLY PT, R10, R85, 0x1, 0x1f ;  /* 0x0c201f00550a7f89 */ /* 0x000e2200000e0000 */
        /* <DEDUP_REMOVED lines=28> */
[C---:B------:R-:W-:Y:S02]  /*f630*/  ISETP.GT.AND P4, PT, R121.reuse, 0x68, P5 ;  /* 0x000000687900780c */ /* 0x040fe40002f84270 */
[----:B------:R-:W-:Y:S02]  /*f640*/  FMNMX.FTZ R120, R54, R33, !PT ;  /* 0x0000002136787209 */ /* 0x000fe40007810000 */
[----:B------:R-:W-:Y:S02]  /*f650*/  ISETP.LT.OR P1, PT, R122, 0x4a, P1 ;  /* 0x0000004a7a00780c */ /* 0x000fe40000f21670 */
[----:B------:R-:W-:Y:S02]  /*f660*/  FSEL R60, R60, -INF , !P2 ;  /* 0xff8000003c3c7808 */ /* 0x000fe40005000000 */
[----:B------:R-:W-:Y:S02]  /*f670*/  ISETP.LT.OR P4, PT, R122, 0x69, P4 ;  /* 0x000000697a00780c */ /* 0x000fe40002781670 */
[----:B------:R-:W-:-:S02]  /*f680*/  ISETP.GT.AND P2, PT, R121, 0x50, P5 ;  /* 0x000000507900780c */ /* 0x000fc40002f44270 */
[----:B------:R-:W-:Y:S02]  /*f690*/  FMNMX.FTZ R33, R55, R120, !PT ;  /* 0x0000007837217209 */ /* 0x000fe40007810000 */
[----:B------:R-:W-:Y:S02]  /*f6a0*/  FSEL R61, R61, -INF , !P1 ;  /* 0xff8000003d3d7808 */ /* 0x000fe40004800000 */
[----:B------:R-:W-:Y:S02]  /*f6b0*/  ISETP.GT.AND P1, PT, R121, 0x51, P5 ;  /* 0x000000517900780c */ /* 0x000fe40002f24270 */
[----:B------:R-:W-:Y:S02]  /*f6c0*/  ISETP.LT.OR P2, PT, R122, 0x51, P2 ;  /* 0x000000517a00780c */ /* 0x000fe40001741670 */
[----:B------:R-:W-:Y:S02]  /*f6d0*/  FMNMX.FTZ R120, R60, R33, !PT ;  /* 0x000000213c787209 */ /* 0x000fe40007810000 */
[----:B------:R-:W-:-:S02]  /*f6e0*/  ISETP.LT.OR P1, PT, R122, 0x52, P1 ;  /* 0x000000527a00780c */ /* 0x000fc40000f21670 */
[----:B------:R-:W-:Y:S02]  /*f6f0*/  FSEL R64, R64, -INF , !P2 ;  /* 0xff80000040407808 */ /* 0x000fe40005000000 */
[----:B------:R-:W-:Y:S02]  /*f700*/  LOP3.LUT R23, R23, 0xfffffffd, RZ, 0xc0, !PT ;  /* 0xfffffffd17177812 */ /* 0x000fe400078ec0ff */
[C---:B------:R-:W-:Y:S02]  /*f710*/  ISETP.GT.AND P2, PT, R121.reuse, 0x58, P5 ;  /* 0x000000587900780c */ /* 0x040fe40002f44270 */
[----:B------:R-:W-:Y:S02]  /*f720*/  ISETP.GT.AND P6, PT, R121, 0x69, P5 ;  /* 0x000000697900780c */ /* 0x000fe40002fc4270 */
[----:B0-----:R-:W-:Y:S02]  /*f730*/  FMNMX.FTZ R10, R85, R10, !PT ;  /* 0x0000000a550a7209 */ /* 0x001fe40007810000 */
[----:B------:R-:W-:-:S02]  /*f740*/  FMNMX.FTZ R33, R61, R120, !PT ;  /* 0x000000783d217209 */ /* 0x000fc40007810000 */
[----:B------:R-:W-:Y:S02]  /*f750*/  FSEL R65, R65, -INF , !P1 ;  /* 0xff80000041417808 */ /* 0x000fe40004800000 */
[----:B------:R-:W-:Y:S02]  /*f760*/  @P4 LOP3.LUT R23, R23, 0x2, RZ, 0xfc, !PT ;  /* 0x0000000217174812 */ /* 0x000fe400078efcff */
[----:B------:R-:W-:Y:S02]  /*f770*/  ISETP.GT.AND P1, PT, R121, 0x59, P5 ;  /* 0x000000597900780c */ /* 0x000fe40002f24270 */
[C---:B------:R-:W-:Y:S02]  /*f780*/  ISETP.LT.OR P2, PT, R122.reuse, 0x59, P2 ;  /* 0x000000597a00780c */ /* 0x040fe40001741670 */
[----:B------:R-:W-:Y:S02]  /*f790*/  ISETP.LT.OR P4, PT, R122, 0x6a, P6 ;  /* 0x0000006a7a00780c */ /* 0x000fe40003781670 */
[----:B------:R-:W-:-:S02]  /*f7a0*/  FSETP.NEU.FTZ.AND P6, PT, R10, -INF , PT ;  /* 0xff8000000a00780b */ /* 0x000fc40003fdd000 */
[----:B------:R-:W-:Y:S02]  /*f7b0*/  FMNMX.FTZ R120, R64, R33, !PT ;  /* 0x0000002140787209 */ /* 0x000fe40007810000 */
[----:B------:R-:W-:Y:S02]  /*f7c0*/  ISETP.LT.OR P1, PT, R122, 0x5a, P1 ;  /* 0x0000005a7a00780c */ /* 0x000fe40000f21670 */
[----:B------:R-:W-:Y:S02]  /*f7d0*/  FSEL R68, R68, -INF , !P2 ;  /* 0xff80000044447808 */ /* 0x000fe40005000000 */
[----:B------:R-:W-:Y:S02]  /*f7e0*/  ISETP.GT.AND P2, PT, R121, 0x60, P5 ;  /* 0x000000607900780c */ /* 0x000fe40002f44270 */
[----:B------:R-:W-:Y:S02]  /*f7f0*/  FSEL R32, R10, RZ, P6 ;  /* 0x000000ff0a207208 */ /* 0x000fe40003000000 */
[----:B------:R-:W-:-:S02]  /*f800*/  FMNMX.FTZ R33, R65, R120, !PT ;  /* 0x0000007841217209 */ /* 0x000fc40007810000 */
[----:B------:R-:W-:Y:S01]  /*f810*/  FSEL R69, R69, -INF , !P1 ;  /* 0xff80000045457808 */ /* 0x000fe20004800000 */
[----:B------:R-:W-:Y:S01]  /*f820*/  FADD.FTZ R5, -R32, R5 ;  /* 0x0000000520057221 */ /* 0x000fe20000010100 */
[----:B------:R-:W-:Y:S01]  /*f830*/  ISETP.GT.AND P1, PT, R121, 0x61, P5 ;  /* 0x000000617900780c */ /* 0x000fe20002f24270 */
[----:B------:R-:W-:Y:S01]  /*f840*/  FMUL.FTZ R32, R10, UR30 ;  /* 0x0000001e0a207c20 */ /* 0x000fe20008410000 */
[----:B------:R-:W-:Y:S01]  /*f850*/  ISETP.LT.OR P2, PT, R122, 0x61, P2 ;  /* 0x000000617a00780c */ /* 0x000fe20001741670 */
[----:B------:R-:W-:Y:S01]  /*f860*/  FMUL.FTZ R5, R5, UR30 ;  /* 0x0000001e05057c20 */ /* 0x000fe20008410000 */
[----:B------:R-:W-:Y:S02]  /*f870*/  FMNMX.FTZ R120, R68, R33, !PT ;  /* 0x0000002144787209 */ /* 0x000fe40007810000 */
[----:B------:R-:W-:Y:S02]  /*f880*/  ISETP.LT.OR P1, PT, R122, 0x62, P1 ;  /* 0x000000627a00780c */ /* 0x000fe40000f21670 */
[----:B------:R-:W-:Y:S01]  /*f890*/  FSEL R72, R72, -INF , !P2 ;  /* 0xff80000048487808 */ /* 0x000fe20005000000 */
[----:B------:R-:W-:Y:S01]  /*f8a0*/  MUFU.EX2 R5, R5 ;  /* 0x0000000500057308 */ /* 0x000fe20000000800 */
[----:B------:R-:W-:-:S02]  /*f8b0*/  FMNMX.FTZ R33, R69, R120, !PT ;  /* 0x0000007845217209 */ /* 0x000fc40007810000 */
[----:B------:R-:W-:Y:S02]  /*f8c0*/  FSEL R32, R32, RZ, P6 ;  /* 0x000000ff20207208 */ /* 0x000fe40003000000 */
[----:B------:R-:W-:Y:S02]  /*f8d0*/  FSEL R73, R73, -INF , !P1 ;  /* 0xff80000049497808 */ /* 0x000fe40004800000 */
[----:B------:R-:W-:Y:S01]  /*f8e0*/  LOP3.LUT P6, RZ, R23, 0x2, RZ, 0xc0, !PT ;  /* 0x0000000217ff7812 */ /* 0x000fe200078cc0ff */
[--C-:B------:R-:W-:Y:S01]  /*f8f0*/  FFMA.FTZ R11, R11, UR30, -R32.reuse ;  /* 0x0000001e0b0b7c23 */ /* 0x100fe20008010820 */
[----:B------:R-:W-:Y:S01]  /*f900*/  FMNMX.FTZ R120, R72, R33, !PT ;  /* 0x0000002148787209 */ /* 0x000fe20007810000 */
[--C-:B------:R-:W-:Y:S01]  /*f910*/  FFMA.FTZ R12, R12, UR30, -R32.reuse ;  /* 0x0000001e0c0c7c23 */ /* 0x100fe20008010820 */
[----:B------:R-:W-:Y:S01]  /*f920*/  ISETP.GT.AND P3, PT, R121, 0x70, P5 ;  /* 0x000000707900780c */ /* 0x000fe20002f64270 */
[--C-:B------:R-:W-:Y:S01]  /*f930*/  FFMA.FTZ R24, R24, UR30, -R32.reuse ;  /* 0x0000001e18187c23 */ /* 0x100fe20008010820 */
[----:B------:R-:W-:Y:S01]  /*f940*/  FSEL R76, R76, -INF , !P6 ;  /* 0xff8000004c4c7808 */ /* 0x000fe20007000000 */
[--C-:B------:R-:W-:Y:S01]  /*f950*/  FFMA.FTZ R25, R25, UR30, -R32.reuse ;  /* 0x0000001e19197c23 */ /* 0x100fe20008010820 */
[----:B------:R-:W-:Y:S01]  /*f960*/  FMNMX.FTZ R33, R73, R120, !PT ;  /* 0x0000007849217209 */ /* 0x000fe20007810000 */
[--C-:B------:R-:W-:Y:S01]  /*f970*/  FFMA.FTZ R28, R28, UR30, -R32.reuse ;  /* 0x0000001e1c1c7c23 */ /* 0x100fe20008010820 */
[----:B------:R-:W-:Y:S01]  /*f980*/  ISETP.GT.AND P2, PT, R121, 0x71, P5 ;  /* 0x000000717900780c */ /* 0x000fe20002f44270 */
[--C-:B------:R-:W-:Y:S01]  /*f990*/  FFMA.FTZ R29, R29, UR30, -R32.reuse ;  /* 0x0000001e1d1d7c23 */ /* 0x100fe20008010820 */
[----:B------:R-:W-:Y:S01]  /*f9a0*/  ISETP.LT.OR P3, PT, R122, 0x71, P3 ;  /* 0x000000717a00780c */ /* 0x000fe20001f61670 */
        /* <DEDUP_REMOVED lines=21> */
[----:B------:R-:W-:Y:S01]  /*fb00*/  ISETP.LT.OR P5, PT, R122, 0x7a, P5 ;  /* 0x0000007a7a00780c */ /* 0x000fe20002fa1670 */
        /* <DEDUP_REMOVED lines=24> */
[----:B------:R-:W-:Y:S01]  /*fc90*/  MUFU.EX2 R24, R24 ;  /* 0x0000001800187308 */ /* 0x000fe20000000800 */
[----:B0-----:R-:W-:-:S07]  /*fca0*/  FFMA.FTZ R4, R5, R4, R148 ;  /* 0x0000000405047223 */ /* 0x001fce0000010094 */
[----:B------:R-:W-:Y:S01]  /*fcb0*/  MUFU.EX2 R25, R25 ;  /* 0x0000001900197308 */ /* 0x000fe20000000800 */
[----:B-1----:R-:W-:Y:S01]  /*fcc0*/  FMNMX.FTZ R11, R33, R83, !PT ;  /* 0x00000053210b7209 */ /* 0x002fe20007810000 */
[----:B--2---:R-:W-:-:S04]  /*fcd0*/  FADD.FTZ R4, R12, R4 ;  /* 0x000000040c047221 */ /* 0x004fc80000010000 */
[----:B------:R-:W0:Y:S02]  /*fce0*/  SHFL.BFLY PT, R33, R11, 0x1, 0x1f ;  /* 0x0c201f000b217f89 */ /* 0x000e2400000e0000 */
[----:B------:R-:W-:Y:S08]  /*fcf0*/  MUFU.EX2 R28, R28 ;  /* 0x0000001c001c7308 */ /* 0x000ff00000000800 */
[----:B------:R-:W-:Y:S08]  /*fd00*/  MUFU.EX2 R29, R29 ;  /* 0x0000001d001d7308 */ /* 0x000ff00000000800 */
[----:B------:R-:W-:Y:S01]  /*fd10*/  MUFU.EX2 R58, R58 ;  /* 0x0000003a003a7308 */ /* 0x000fe20000000800 */
[----:B0-----:R-:W-:-:S07]  /*fd20*/  FMNMX.FTZ R11, R11, R33, !PT ;  /* 0x000000210b0b7209 */ /* 0x001fce0007810000 */
[----:B------:R-:W-:Y:S01]  /*fd30*/  MUFU.EX2 R59, R59 ;  /* 0x0000003b003b7308 */ /* 0x000fe20000000800 */
[----:B------:R-:W-:-:S04]  /*fd40*/  FSETP.NEU.FTZ.AND P1, PT, R11, -INF , PT ;  /* 0xff8000000b00780b */ /* 0x000fc80003f3d000 */
[----:B------:R-:W-:-:S03]  /*fd50*/  FSEL R33, R11, RZ, P1 ;  /* 0x000000ff0b217208 */ /* 0x000fc60000800000 */
[----:B------:R-:W-:Y:S02]  /*fd60*/  MUFU.EX2 R36, R36 ;  /* 0x0000002400247308 */ /* 0x000fe40000000800 */
[----:B------:R-:W-:Y:S01]  /*fd70*/  FADD.FTZ R14, -R33, R14 ;  /* 0x0000000e210e7221 */ /* 0x000fe20000010100 */
[----:B------:R-:W-:-:S03]  /*fd80*/  FMUL.FTZ R33, R11, UR30 ;  /* 0x0000001e0b217c20 */ /* 0x000fc60008410000 */
[----:B------:R-:W-:Y:S02]  /*fd90*/  FMUL.FTZ R14, R14, UR30 ;  /* 0x0000001e0e0e7c20 */ /* 0x000fe40008410000 */
[----:B------:R-:W-:Y:S01]  /*fda0*/  MUFU.EX2 R37, R37 ;  /* 0x0000002500257308 */ /* 0x000fe20000000800 */
[----:B------:R-:W-:-:S05]  /*fdb0*/  FSEL R33, R33, RZ, P1 ;  /* 0x000000ff21217208 */ /* 0x000fca0000800000 */
        /* <DEDUP_REMOVED lines=151> */
.L_x_14429:
[----:B------:R-:W2:Y:S01]  /*10730*/  LDL R83, [R1+0x24] ;  /* 0x0000240001537983 */ /* 0x000ea20000100800 */
[----:B------:R-:W-:Y:S02]  /*10740*/  IMAD R14, R19, 0x8, R2 ;  /* 0x00000008130e7824 */ /* 0x000fe400078e0202 */
[-C--:B------:R-:W-:Y:S01]  /*10750*/  FMUL.FTZ R88, R88, R5.reuse ;  /* 0x0000000558587220 */ /* 0x080fe20000410000 */
        /* <DEDUP_REMOVED lines=52> */
[----:B0-----:R-:W-:Y:S01]  /*10aa0*/  IMAD.MOV.U32 R14, RZ, RZ, R11 ;  /* 0x000000ffff0e7224 */ /* 0x001fe200078e000b */
        /* <DEDUP_REMOVED lines=18> */
[C---:B--2---:R-:W-:Y:S01]  /*10bd0*/  ISETP.GT.AND P1, PT, R0.reuse, R83, PT ;  /* 0x000000530000720c */ /* 0x044fe20003f24270 */
[----:B------:R-:W-:-:S12]  /*10be0*/  VIADD R0, R0, 0xffffffff ;  /* 0xffffffff00007836 */ /* 0x000fd80000000000 */
[----:B------:R-:W-:Y:S05]  /*10bf0*/  @P1 BRA `(.L_x_14430) ;  /* 0xffffffc400e81947 */ /* 0x000fea000383ffff */
[----:B------:R-:W-:Y:S02]  /*10c00*/  IMAD.MOV.U32 R14, RZ, RZ, R11 ;  /* 0x000000ffff0e7224 */ /* 0x000fe400078e000b */
[----:B------:R-:W-:Y:S02]  /*10c10*/  IMAD.MOV.U32 R5, RZ, RZ, R10 ;  /* 0x000000ffff057224 */ /* 0x000fe400078e000a */
[----:B------:R-:W-:Y:S02]  /*10c20*/  IMAD.MOV.U32 R19, RZ, RZ, R15 ;  /* 0x000000ffff137224 */ /* 0x000fe400078e000f */
[----:B------:R-:W-:-:S07]  /*10c30*/  IMAD.MOV.U32 R154, RZ, RZ, R20 ;  /* 0x000000ffff9a7224 */ /* 0x000fce00078e0014 */
.L_x_14410:
[----:B------:R-:W2:Y:S01]  /*10c40*/  LDL R13, [R1+0x20] ;  /* 0x00002000010d7983 */ /* 0x000ea20000100800 */
[----:B------:R-:W0:Y:S01]  /*10c50*/  LDC R10, c[0x0][0x448] ;  /* 0x00011200ff0a7b82 */ /* 0x000e220000000800 */
[----:B------:R-:W-:-:S07]  /*10c60*/  ULDC UR12, c[0x0][0x9dc] ;  /* 0x00027700000c7ab9 */ /* 0x000fce0000000800 */
[----:B------:R-:W1:Y:S01]  /*10c70*/  LDC R20, c[0x0][0x9e4] ;  /* 0x00027900ff147b82 */ /* 0x000e620000000800 */
[----:B0-----:R-:W-:Y:S02]  /*10c80*/  ISETP.NE.AND P4, PT, R10, 0x1, PT ;  /* 0x000000010a00780c */ /* 0x001fe40003f85270 */
[----:B-1----:R-:W-:-:S11]  /*10c90*/  ISETP.GE.AND P5, PT, R20, 0x1, PT ;  /* 0x000000011400780c */ /* 0x002fd60003fa6270 */
[----:B------:R-:W0:Y:S08]  /*10ca0*/  @P4 LDC R11, c[0x0][0x44c] ;  /* 0x00011300ff0b4b82 */ /* 0x000e300000000800 */
[----:B------:R-:W1:Y:S01]  /*10cb0*/  @P4 LDC R12, c[0x0][0x450] ;  /* 0x00011400ff0c4b82 */ /* 0x000e620000000800 */
[----:B--2---:R-:W-:Y:S01]  /*10cc0*/  VIADD R10, R13, 0xbf ;  /* 0x000000bf0d0a7836 */ /* 0x004fe20000000000 */
[----:B------:R-:W-:-:S03]  /*10cd0*/  IADD3 R13, R156, 0x1, -R155 ;  /* 0x000000019c0d7810 */ /* 0x000fc60007ffe89b */
[----:B0-----:R-:W-:-:S05]  /*10ce0*/  @P4 IMAD.HI.U32 R11, R10, R11, RZ ;  /* 0x0000000b0a0b4227 */ /* 0x001fca00078e00ff */
[----:B-1----:R-:W-:-:S05]  /*10cf0*/  @P4 SHF.R.U32.HI R10, RZ, R12, R11 ;  /* 0x0000000cff0a4219 */ /* 0x002fca000001160b */
[----:B------:R-:W-:-:S04]  /*10d00*/  IMAD.IADD R10, R13, 0x1, R10 ;  /* 0x000000010d0a7824 */ /* 0x000fc800078e020a */
[----:B------:R-:W-:Y:S01]  /*10d10*/  VIADD R12, R10, -UR12 ;  /* 0x8000000c0a0c7c36 */ /* 0x000fe20008000000 */
        /* <DEDUP_REMOVED lines=12> */
.L_x_14433:
[----:B------:R-:W-:-:S13]  /*10de0*/  ISETP.NE.AND P1, PT, R20, 0x1, PT ;  /* 0x000000011400780c */ /* 0x000fda0003f25270 */
[----:B------:R-:W0:Y:S02]  /*10df0*/  @P1 LDC.64 R10, c[0x0][0x9e8] ;  /* 0x00027a00ff0a1b82 */ /* 0x000e240000000a00 */
[----:B0-----:R-:W-:-:S05]  /*10e00*/  @P1 IMAD.HI.U32 R10, R13, R10, RZ ;  /* 0x0000000a0d0a1227 */ /* 0x001fca00078e00ff */
[----:B------:R-:W-:-:S07]  /*10e10*/  @P1 SHF.R.U32.HI R13, RZ, R11, R10 ;  /* 0x0000000bff0d1219 */ /* 0x000fce000001160a */
.L_x_14434:
[----:B------:R-:W-:Y:S05]  /*10e20*/  BSYNC B0 ;  /* 0x0000000000007941 */ /* 0x000fea0003800000 */
.L_x_14432:
[----:B------:R-:W-:-:S05]  /*10e30*/  IMAD R13, R13, R20, RZ ;  /* 0x000000140d0d7224 */ /* 0x000fca00078e02ff */
[----:B------:R-:W-:-:S07]  /*10e40*/  VIMNMX R12, R12, R13, !PT ;  /* 0x0000000d0c0c7248 */ /* 0x000fce0007fe0100 */
.L_x_14431:
        /* <DEDUP_REMOVED lines=13> */
.L_x_14447:
        /* <DEDUP_REMOVED lines=9> */
.L_x_14437:
        /* <DEDUP_REMOVED lines=8> */
.L_x_14438:
[----:B------:R-:W-:Y:S04]  /*11030*/  BSSY B0, `(.L_x_14436) ;  /* 0x0000004000007945 */ /* 0x000fe80003800000 */
[----:B-1----:R-:W-:Y:S05]  /*11040*/  @P2 BRA `(.L_x_14439) ;  /* 0x0000000000082947 */ /* 0x002fea0003800000 */
[----:B------:R-:W1:Y:S02]  /*11050*/  SYNCS.PHASECHK.TRANS64.TRYWAIT P2, [R5+URZ+0x16830], R14 ;  /* 0x0168300e050075a7 */ /* 0x000e64000804017f */
[----:B-1----:R-:W-:Y:S05]  /*11060*/  @!P2 BRA `(.L_x_14440) ;  /* 0x00000108001ca947 */ /* 0x002fea0003800000 */
.L_x_14439:
[----:B------:R-:W-:Y:S05]  /*11070*/  BSYNC B0 ;  /* 0x0000000000007941 */ /* 0x000fea0003800000 */
.L_x_14436:
[----:B------:R-:W2:Y:S04]  /*11080*/  LDL R11, [R1+0x2c] ;  /* 0x00002c00010b7983 */ /* 0x000ea80000100800 */
[----:B------:R3:W-:Y:S01]  /*11090*/  STL.64 [R1+0x68], R2 ;  /* 0x0000680201007387 */ /* 0x0007e20000100a00 */
[----:B01----:R-:W0:Y:S03]  /*110a0*/  S2R R5, SR_TID.X ;  /* 0x0000000000057919 */ /* 0x003e260000002100 */
[----:B---3--:R-:W3:Y:S01]  /*110b0*/  LDL.64 R2, [R1+0x18] ;  /* 0x0000180001027983 */ /* 0x008ee20000100a00 */
[----:B------:R-:W-:Y:S01]  /*110c0*/  VIADD R19, R20, 0x1 ;  /* 0x0000000114137836 */ /* 0x000fe20000000000 */
[----:B------:R-:W-:Y:S05]  /*110d0*/  WARPSYNC.ALL ;  /* 0x0000000000007948 */ /* 0x000fea0003800000 */
[C---:B------:R-:W-:Y:S01]  /*110e0*/  ISETP.NE.AND P2, PT, R19.reuse, 0x2, PT ;  /* 0x000000021300780c */ /* 0x040fe20003f45270 */
[----:B------:R-:W-:Y:S01]  /*110f0*/  IMAD.MOV.U32 R15, RZ, RZ, 0x40000040 ;  /* 0x40000040ff0f7424 */ /* 0x000fe200078e00ff */
[----:B------:R-:W-:Y:S01]  /*11100*/  R2UR UR12, R6 ;  /* 0x00000000060c72ca */ /* 0x000fe200000e0000 */
[----:B------:R-:W-:Y:S01]  /*11110*/  IMAD.MOV.U32 R27, RZ, RZ, 0x40000040 ;  /* 0x40000040ff1b7424 */ /* 0x000fe200078e00ff */
[----:B------:R-:W-:Y:S01]  /*11120*/  SEL R19, R19, RZ, P2 ;  /* 0x000000ff13137207 */ /* 0x000fe20001000000 */
[----:B------:R-:W-:Y:S01]  /*11130*/  IMAD.MOV.U32 R25, RZ, RZ, 0x40000040 ;  /* 0x40000040ff197424 */ /* 0x000fe200078e00ff */
[----:B------:R-:W-:-:S02]  /*11140*/  R2UR UR23, R15 ;  /* 0x000000000f1772ca */ /* 0x000fc400000e0000 */
[----:B------:R-:W-:Y:S02]  /*11150*/  R2UR UR13, R7 ;  /* 0x00000000070d72ca */ /* 0x000fe400000e0000 */
[----:B------:R-:W-:Y:S02]  /*11160*/  R2UR UR15, R27 ;  /* 0x000000001b0f72ca */ /* 0x000fe400000e0000 */
[----:B------:R-:W-:Y:S02]  /*11170*/  R2UR UR19, R25 ;  /* 0x00000000191372ca */ /* 0x000fe400000e0000 */
[----:B0-----:R-:W-:-:S05]  /*11180*/  SHF.R.U32.HI R5, RZ, 0x7, R5 ;  /* 0x00000007ff057819 */ /* 0x001fca0000011605 */
[----:B------:R-:W-:Y:S01]  /*11190*/  VIADD R5, R5, 0x8 ;  /* 0x0000000805057836 */ /* 0x000fe20000000000 */
[----:B------:R-:W-:-:S04]  /*111a0*/  R2UR UR27, R27 ;  /* 0x000000001b1b72ca */ /* 0x000fc800000e0000 */
[----:B------:R0:W-:Y:S01]  /*111b0*/  BAR.SYNC.DEFER_BLOCKING R5, 0x100 ;  /* 0x000400050000751d */ /* 0x0001e20000010000 */
[----:B--2---:R-:W-:-:S04]  /*111c0*/  IMAD R26, R19, 0x400, R11 ;  /* 0x00000400131a7824 */ /* 0x004fc800078e020b */
[C---:B------:R-:W-:Y:S01]  /*111d0*/  VIADD R14, R26.reuse, 0x4 ;  /* 0x000000041a0e7836 */ /* 0x040fe20000000000 */
[C---:B------:R-:W-:Y:S01]  /*111e0*/  R2UR UR14, R26.reuse ;  /* 0x000000001a0e72ca */ /* 0x040fe200000e0000 */
[C---:B------:R-:W-:Y:S02]  /*111f0*/  VIADD R24, R26.reuse, 0x2 ;  /* 0x000000021a187836 */ /* 0x040fe40000000000 */
[----:B------:R-:W-:Y:S01]  /*11200*/  VIADD R26, R26, 0x6 ;  /* 0x000000061a1a7836 */ /* 0x000fe20000000000 */
[----:B------:R-:W-:Y:S02]  /*11210*/  R2UR UR22, R14 ;  /* 0x000000000e1672ca */ /* 0x000fe400000e0000 */
[----:B------:R-:W2:Y:S01]  /*11220*/  LDL.64 R14, [R1+0x10] ;  /* 0x00001000010e7983 */ /* 0x000ea20000100a00 */
[----:B------:R-:W-:Y:S02]  /*11230*/  R2UR UR18, R24 ;  /* 0x00000000181272ca */ /* 0x000fe400000e0000 */
[----:B------:R-:W-:-:S02]  /*11240*/  R2UR UR26, R26 ;  /* 0x000000001a1a72ca */ /* 0x000fc400000e0000 */
[----:B------:R-:W-:-:S06]  /*11250*/  WARPGROUP.ARRIVE ;  /* 0x00000000000079c5 */ /* 0x000fcc0000000000 */
[----:B------:R-:W-:Y:S01]  /*11260*/  HGMMA.64x128x16.F32.BF16 R24, gdesc[UR12], RZ, !UPT, gsb0 ;  /* 0x01e000000c1879f0 */ /* 0x000fe2000c0018ff */
[----:B---3--:R-:W-:Y:S02]  /*11270*/  R2UR UR16, R2 ;  /* 0x00000000021072ca */ /* 0x008fe400000e0000 */
[----:B------:R-:W-:Y:S02]  /*11280*/  R2UR UR17, R3 ;  /* 0x00000000031172ca */ /* 0x000fe400000e0000 */
[----:B------:R0:W5:Y:S01]  /*11290*/  LDL.LU.64 R2, [R1+0x68] ;  /* 0x0000680001027983 */ /* 0x0001620000300a00 */
[----:B------:R-:W-:Y:S02]  /*112a0*/  WARPGROUP.DEPBAR.LE gsb0, 0x0 ;  /* 0x00008000000079c5 */ /* 0x000fe40000010000 */
[----:B------:R-:W-:-:S08]  /*112b0*/  WARPGROUP.ARRIVE ;  /* 0x00000000000079c5 */ /* 0x000fd00000000000 */
[----:B------:R-:W-:Y:S01]  /*112c0*/  HGMMA.64x128x16.F32.BF16 R24, gdesc[UR16], R24, gsb0 ;  /* 0x01e00000101879f0 */ /* 0x000fe20008001818 */
[----:B------:R-:W-:Y:S02]  /*112d0*/  R2UR UR24, R8 ;  /* 0x00000000081872ca */ /* 0x000fe400000e0000 */
[----:B------:R-:W-:Y:S01]  /*112e0*/  R2UR UR25, R9 ;  /* 0x00000000091972ca */ /* 0x000fe200000e0000 */
[----:B------:R-:W-:Y:S02]  /*112f0*/  WARPGROUP.DEPBAR.LE gsb0, 0x0 ;  /* 0x00008000000079c5 */ /* 0x000fe40000010000 */
[----:B------:R-:W-:Y:S01]  /*11300*/  WARPGROUP.ARRIVE ;  /* 0x00000000000079c5 */ /* 0x000fe20000000000 */
[----:B--2---:R-:W-:Y:S02]  /*11310*/  R2UR UR20, R14 ;  /* 0x000000000e1472ca */ /* 0x004fe400000e0000 */
[----:B------:R-:W-:-:S13]  /*11320*/  R2UR UR21, R15 ;  /* 0x000000000f1572ca */ /* 0x000fda00000e0000 */
        /* <DEDUP_REMOVED lines=8> */
.L_x_14442:
[----:B------:R-:W-:Y:S01]  /*113b0*/  SHF.L.U32 R5, R10, 0x1f, RZ ;  /* 0x0000001f0a057819 */ /* 0x000fe200000006ff */
[----:B-----5:R-:W-:-:S04]  /*113c0*/  IMAD R10, R20, 0x8, R2 ;  /* 0x00000008140a7824 */ /* 0x020fc800078e0202 */
[----:B------:R0:W1:Y:S01]  /*113d0*/  SYNCS.PHASECHK.TRANS64.TRYWAIT P1, [R10+URZ+0x16850], R5 ;  /* 0x016850050a0075a7 */ /* 0x000062000802017f */
[----:B------:R-:W-:Y:S05]  /*113e0*/  @!P0 BRA `(.L_x_14443) ;  /* 0x0000000000048947 */ /* 0x000fea0003800000 */
[----:B------:R-:W-:Y:S01]  /*113f0*/  BPT.TRAP 0x1 ;  /* 0x000000040000795c */ /* 0x000fe20000300000 */
.L_x_14443:
[----:B-1----:R-:W-:Y:S05]  /*11400*/  @P1 BRA `(.L_x_14441) ;  /* 0x0000000000081947 */ /* 0x002fea0003800000 */
[----:B------:R-:W1:Y:S02]  /*11410*/  SYNCS.PHASECHK.TRANS64.TRYWAIT P1, [R10+URZ+0x16850], R5 ;  /* 0x016850050a0075a7 */ /* 0x000e64000802017f */
[----:B-1----:R-:W-:Y:S05]  /*11420*/  @!P1 BRA `(.L_x_14444) ;  /* 0x0000010400409947 */ /* 0x002fea0003800000 */
.L_x_14441:
[----:B01---5:R-:W-:Y:S01]  /*11430*/  VIADD R5, R2, 0x400 ;  /* 0x0000040002057836 */ /* 0x023fe20000000000 */
[----:B------:R-:W-:Y:S05]  /*11440*/  WARPSYNC.ALL ;  /* 0x0000000000007948 */ /* 0x000fea0003800000 */
[----:B------:R-:W-:Y:S01]  /*11450*/  SHF.R.U32.HI R5, RZ, 0x4, R5 ;  /* 0x00000004ff057819 */ /* 0x000fe20000011605 */
[----:B------:R-:W-:Y:S01]  /*11460*/  IMAD.MOV.U32 R11, RZ, RZ, 0x40000040 ;  /* 0x40000040ff0b7424 */ /* 0x000fe200078e00ff */
[----:B------:R-:W-:Y:S01]  /*11470*/  WARPGROUP.ARRIVE ;  /* 0x00000000000079c5 */ /* 0x000fe20000000000 */
[----:B------:R-:W-:Y:S01]  /*11480*/  IMAD.MOV.U32 R15, RZ, RZ, 0x40000040 ;  /* 0x40000040ff0f7424 */ /* 0x000fe200078e00ff */
[----:B------:R-:W-:-:S02]  /*11490*/  LOP3.LUT R5, R5, 0x3fff, RZ, 0xc0, !PT ;  /* 0x00003fff05057812 */ /* 0x000fc400078ec0ff */
[----:B------:R-:W-:Y:S01]  /*114a0*/  R2UR UR15, R11 ;  /* 0x000000000b0f72ca */ /* 0x000fe200000e0000 */
[----:B------:R-:W-:Y:S02]  /*114b0*/  IMAD.MOV.U32 R11, RZ, RZ, 0x40000040 ;  /* 0x40000040ff0b7424 */ /* 0x000fe400078e00ff */
[----:B------:R-:W-:Y:S02]  /*114c0*/  IMAD R10, R20, 0x400, R5 ;  /* 0x00000400140a7824 */ /* 0x000fe400078e0205 */
[----:B------:R-:W0:Y:S02]  /*114d0*/  S2R R5, SR_TID.X ;  /* 0x0000000000057919 */ /* 0x000e240000002100 */
        /* <DEDUP_REMOVED lines=8> */
[----:B------:R-:W-:-:S03]  /*11560*/  ISETP.GE.U32.AND P1, PT, R5, 0x180, PT ;  /* 0x000001800500780c */ /* 0x000fc60003f26070 */
[----:B------:R-:W-:-:S05]  /*11570*/  VIADD R5, R21, 0x9 ;  /* 0x0000000915057836 */ /* 0x000fca0000000000 */
[----:B------:R-:W-:Y:S01]  /*11580*/  SEL R5, R5, 0x9, !P1 ;  /* 0x0000000905057807 */ /* 0x000fe20004800000 */
        /* <DEDUP_REMOVED lines=37> */
[----:B------:R-:W-:Y:S02]  /*117e0*/  R2UR UR14, R10 ;  /* 0x000000000a0e72ca */ /* 0x000fe400000e0000 */
[----:B------:R-:W-:Y:S01]  /*117f0*/  R2UR UR15, R11 ;  /* 0x000000000b0f72ca */ /* 0x000fe200000e0000 */
[----:B------:R-:W-:Y:S02]  /*11800*/  WARPGROUP.DEPBAR.LE gsb0, 0x0 ;  /* 0x00008000000079c5 */ /* 0x000fe40000010000 */
[----:B------:R-:W-:-:S10]  /*11810*/  WARPGROUP.ARRIVE ;  /* 0x00000000000079c5 */ /* 0x000fd40000000000 */
[----:B------:R-:W-:Y:S03]  /*11820*/  HGMMA.64x64x16.F32.BF16 R88, R120, gdesc[UR12].tnspB, R88, gsb0 ;  /* 0x40e0000c78587df0 */ /* 0x000fe60008001858 */
[----:B------:R-:W-:Y:S02]  /*11830*/  WARPGROUP.DEPBAR.LE gsb0, 0x0 ;  /* 0x00008000000079c5 */ /* 0x000fe40000010000 */
[----:B------:R0:W-:Y:S06]  /*11840*/  BAR.ARV R5, 0x100 ;  /* 0x000400050000751d */ /* 0x0001ec0000002000 */
[----:B------:R-:W-:Y:S05]  /*11850*/  @!P0 BRA `(.L_x_14445) ;  /* 0x0000000000048947 */ /* 0x000fea0003800000 */
[----:B------:R-:W-:Y:S01]  /*11860*/  BPT.TRAP 0x1 ;  /* 0x000000040000795c */ /* 0x000fe20000300000 */
.L_x_14445:
        /* <DEDUP_REMOVED lines=44> */
[----:B------:R2:W-:Y:S01]  /*11b30*/  SYNCS.ARRIVE.TRANS64.RED.A1T0 RZ, [R5+URZ], RZ ;  /* 0x000000ff05ff79a7 */ /* 0x0005e2000810043f */
        /* <DEDUP_REMOVED lines=35> */
[----:B------:R-:W-:-:S06]  /*11d70*/  UMOV UR30, UR4 ;  /* 0x00000004001e7c82 */ /* 0x000fcc0008000000 */
[----:B------:R-:W1:Y:S01]  /*11d80*/  MUFU.TANH R36, R36 ;  /* 0x0000002400247308 */ /* 0x000e620000002400 */
[----:B---3--:R-:W-:Y:S01]  /*11d90*/  FMNMX.FTZ R14, R34, R61, !PT ;  /* 0x0000003d220e7209 */ /* 0x008fe20007810000 */
[----:B------:R-:W-:-:S06]  /*11da0*/  FMUL.FTZ R61, R69, UR11 ;  /* 0x0000000b453d7c20 */ /* 0x000fcc0008410000 */
[----:B------:R-:W3:Y:S01]  /*11db0*/  MUFU.TANH R37, R37 ;  /* 0x0000002500257308 */ /* 0x000ee20000002400 */
[----:B0-----:R-:W-:-:S07]  /*11dc0*/  FMNMX.FTZ R65, R35, R14, !PT ;  /* 0x0000000e23417209 */ /* 0x001fce0007810000 */
[----:B------:R-:W0:Y:S01]  /*11dd0*/  MUFU.TANH R40, R40 ;  /* 0x0000002800287308 */ /* 0x000e220000002400 */
[----:B-1----:R-:W-:-:S07]  /*11de0*/  FMNMX.FTZ R14, R36, R65, !PT ;  /* 0x00000041240e7209 */ /* 0x002fce0007810000 */
[----:B------:R-:W1:Y:S01]  /*11df0*/  MUFU.TANH R41, R41 ;  /* 0x0000002900297308 */ /* 0x000e620000002400 */
[----:B---3--:R-:W-:-:S07]  /*11e00*/  FMNMX.FTZ R65, R37, R14, !PT ;  /* 0x0000000e25417209 */ /* 0x008fce0007810000 */
[----:B------:R-:W3:Y:S01]  /*11e10*/  MUFU.TANH R44, R44 ;  /* 0x0000002c002c7308 */ /* 0x000ee20000002400 */
[----:B0-----:R-:W-:Y:S01]  /*11e20*/  FMNMX.FTZ R14, R40, R65, !PT ;  /* 0x00000041280e7209 */ /* 0x001fe20007810000 */
[----:B------:R-:W-:-:S06]  /*11e30*/  FMUL.FTZ R65, R73, UR11 ;  /* 0x0000000b49417c20 */ /* 0x000fcc0008410000 */
[----:B------:R-:W0:Y:S01]  /*11e40*/  MUFU.TANH R45, R45 ;  /* 0x0000002d002d7308 */ /* 0x000e220000002400 */
[----:B-1----:R-:W-:-:S07]  /*11e50*/  FMNMX.FTZ R69, R41, R14, !PT ;  /* 0x0000000e29457209 */ /* 0x002fce0007810000 */
[----:B------:R-:W1:Y:S01]  /*11e60*/  MUFU.TANH R48, R48 ;  /* 0x0000003000307308 */ /* 0x000e620000002400 */
[----:B---3--:R-:W-:-:S07]  /*11e70*/  FMNMX.FTZ R14, R44, R69, !PT ;  /* 0x000000452c0e7209 */ /* 0x008fce0007810000 */
[----:B------:R-:W3:Y:S01]  /*11e80*/  MUFU.TANH R49, R49 ;  /* 0x0000003100317308 */ /* 0x000ee20000002400 */
[----:B0-----:R-:W-:-:S07]  /*11e90*/  FMNMX.FTZ R69, R45, R14, !PT ;  /* 0x0000000e2d457209 */ /* 0x001fce0007810000 */
[----:B------:R-:W0:Y:S01]  /*11ea0*/  MUFU.TANH R52, R52 ;  /* 0x0000003400347308 */ /* 0x000e220000002400 */
[----:B-1----:R-:W-:Y:S01]  /*11eb0*/  FMNMX.FTZ R14, R48, R69, !PT ;  /* 0x00000045300e7209 */ /* 0x002fe20007810000 */
[----:B------:R-:W-:-:S06]  /*11ec0*/  FMUL.FTZ R69, R77, UR11 ;  /* 0x0000000b4d457c20 */ /* 0x000fcc0008410000 */
[----:B------:R-:W1:Y:S01]  /*11ed0*/  MUFU.TANH R53, R53 ;  /* 0x0000003500357308 */ /* 0x000e620000002400 */
[----:B---3--:R-:W-:-:S07]  /*11ee0*/  FMNMX.FTZ R73, R49, R14, !PT ;  /* 0x0000000e31497209 */ /* 0x008fce0007810000 */
[----:B------:R-:W3:Y:S01]  /*11ef0*/  MUFU.TANH R56, R56 ;  /* 0x0000003800387308 */ /* 0x000ee20000002400 */
[----:B0-----:R-:W-:-:S07]  /*11f00*/  FMNMX.FTZ R14, R52, R73, !PT ;  /* 0x00000049340e7209 */ /* 0x001fce0007810000 */
[----:B------:R-:W0:Y:S01]  /*11f10*/  MUFU.TANH R57, R57 ;  /* 0x0000003900397308 */ /* 0x000e220000002400 */
[----:B-1----:R-:W-:-:S07]  /*11f20*/  FMNMX.FTZ R73, R53, R14, !PT ;  /* 0x0000000e35497209 */ /* 0x002fce0007810000 */
        /* <DEDUP_REMOVED lines=25> */
[----:B-1----:R-:W-:-:S05]  /*120c0*/  FMNMX.FTZ R14, R77, R14, !PT ;  /* 0x0000000e4d0e7209 */ /* 0x002fca0007810000 */
[----:B--2---:R-:W1:Y:S02]  /*120d0*/  SHFL.BFLY PT, R5, R14, 0x2, 0x1f ;  /* 0x0c401f000e057f89 */ /* 0x004e6400000e0000 */
[----:B------:R-:W2:Y:S08]  /*120e0*/  MUFU.TANH R26, R26 ;  /* 0x0000001a001a7308 */ /* 0x000eb00000002400 */
[----:B------:R-:W4:Y:S08]  /*120f0*/  MUFU.TANH R27, R27 ;  /* 0x0000001b001b7308 */ /* 0x000f300000002400 */
[----:B------:R-:W5:Y:S01]  /*12100*/  MUFU.TANH R30, R30 ;  /* 0x0000001e001e7308 */ /* 0x000f620000002400 */
[----:B-1----:R-:W-:-:S07]  /*12110*/  FMNMX.FTZ R5, R14, R5, !PT ;  /* 0x000000050e057209 */ /* 0x002fce0007810000 */
[----:B------:R-:W1:Y:S01]  /*12120*/  MUFU.TANH R31, R31 ;  /* 0x0000001f001f7308 */ /* 0x000e620000002400 */
[----:B------:R-:W3:Y:S07]  /*12130*/  SHFL.BFLY PT, R14, R5, 0x1, 0x1f ;  /* 0x0c201f00050e7f89 */ /* 0x000eee00000e0000 */
[----:B------:R-:W1:Y:S08]  /*12140*/  MUFU.TANH R38, R38 ;  /* 0x0000002600267308 */ /* 0x000e700000002400 */
[----:B------:R-:W1:Y:S08]  /*12150*/  MUFU.TANH R39, R39 ;  /* 0x0000002700277308 */ /* 0x000e700000002400 */
[----:B------:R-:W1:Y:S01]  /*12160*/  MUFU.TANH R42, R42 ;  /* 0x0000002a002a7308 */ /* 0x000e620000002400 */
[----:B---3--:R-:W-:-:S02]  /*12170*/  FMNMX.FTZ R5, R5, R14, !PT ;  /* 0x0000000e05057209 */ /* 0x008fc40007810000 */
[----:B------:R-:W-:-:S05]  /*12180*/  FMNMX.FTZ R14, R15, R12, !PT ;  /* 0x0000000c0f0e7209 */ /* 0x000fca0007810000 */
[----:B------:R-:W3:Y:S01]  /*12190*/  MUFU.TANH R43, R43 ;  /* 0x0000002b002b7308 */ /* 0x000ee20000002400 */
[----:B0-----:R-:W-:Y:S01]  /*121a0*/  FMNMX.FTZ R81, R21, R14, !PT ;  /* 0x0000000e15517209 */ /* 0x001fe20007810000 */
[----:B------:R-:W-:-:S03]  /*121b0*/  FADD.FTZ R86, -R5, R13 ;  /* 0x0000000d05567221 */ /* 0x000fc60000010100 */
[----:B--2---:R-:W-:Y:S01]  /*121c0*/  FMNMX.FTZ R14, R26, R81, !PT ;  /* 0x000000511a0e7209 */ /* 0x004fe20007810000 */
[----:B------:R-:W-:Y:S02]  /*121d0*/  FMUL.FTZ R86, R86, UR30 ;  /* 0x0000001e56567c20 */ /* 0x000fe40008410000 */
[----:B------:R-:W0:Y:S01]  /*121e0*/  MUFU.TANH R46, R46 ;  /* 0x0000002e002e7308 */ /* 0x000e220000002400 */
[----:B----4-:R-:W-:-:S04]  /*121f0*/  FMNMX.FTZ R81, R27, R14, !PT ;  /* 0x0000000e1b517209 */ /* 0x010fc80007810000 */
[----:B-----5:R-:W-:-:S03]  /*12200*/  FMNMX.FTZ R14, R30, R81, !PT ;  /* 0x000000511e0e7209 */ /* 0x020fc60007810000 */
[----:B------:R-:W2:Y:S01]  /*12210*/  MUFU.TANH R47, R47 ;  /* 0x0000002f002f7308 */ /* 0x000ea20000002400 */
[----:B-1----:R-:W-:-:S04]  /*12220*/  FMNMX.FTZ R81, R31, R14, !PT ;  /* 0x0000000e1f517209 */ /* 0x002fc80007810000 */
[----:B------:R-:W-:-:S03]  /*12230*/  FMNMX.FTZ R14, R38, R81, !PT ;  /* 0x00000051260e7209 */ /* 0x000fc60007810000 */
[----:B------:R-:W1:Y:S01]  /*12240*/  MUFU.TANH R50, R50 ;  /* 0x0000003200327308 */ /* 0x000e620000002400 */
[----:B------:R-:W-:-:S04]  /*12250*/  FMNMX.FTZ R81, R39, R14, !PT ;  /* 0x0000000e27517209 */ /* 0x000fc80007810000 */
[----:B------:R-:W-:-:S03]  /*12260*/  FMNMX.FTZ R14, R42, R81, !PT ;  /* 0x000000512a0e7209 */ /* 0x000fc60007810000 */
[----:B------:R-:W4:Y:S01]  /*12270*/  MUFU.TANH R51, R51 ;  /* 0x0000003300337308 */ /* 0x000f220000002400 */
[----:B---3--:R-:W-:-:S04]  /*12280*/  FMNMX.FTZ R81, R43, R14, !PT ;  /* 0x0000000e2b517209 */ /* 0x008fc80007810000 */
[----:B0-----:R-:W-:-:S03]  /*12290*/  FMNMX.FTZ R14, R46, R81, !PT ;  /* 0x000000512e0e7209 */ /* 0x001fc60007810000 */
[----:B------:R-:W0:Y:S01]  /*122a0*/  MUFU.TANH R54, R54 ;  /* 0x0000003600367308 */ /* 0x000e220000002400 */
[----:B--2---:R-:W-:-:S04]  /*122b0*/  FMNMX.FTZ R81, R47, R14, !PT ;  /* 0x0000000e2f517209 */ /* 0x004fc80007810000 */
        /* <DEDUP_REMOVED lines=57> */
[----:B0-----:R-:W-:Y:S01]  /*12650*/  FMUL.FTZ R86, R14, UR30 ;  /* 0x0000001e0e567c20 */ /* 0x001fe20008410000 */
[--C-:B------:R-:W-:Y:S01]  /*12660*/  FFMA.FTZ R35, R35, UR30, -R12.reuse ;  /* 0x0000001e23237c23 */ /* 0x100fe2000801080c */
[--C-:B------:R-:W-:Y:S01]  /*12670*/  FFMA.FTZ R36, R36, UR30, -R12.reuse ;  /* 0x0000001e24247c23 */ /* 0x100fe2000801080c */
[----:B------:R-:W-:Y:S01]  /*12680*/  FFMA.FTZ R37, R37, UR30, -R12 ;  /* 0x0000001e25257c23 */ /* 0x000fe2000801080c */
        /* <DEDUP_REMOVED lines=11> */
[----:B------:R1:W0:Y:S01]  /*12740*/  MUFU.EX2 R149, R15 ;  /* 0x0000000f00957308 */ /* 0x0002220000000800 */
[--C-:B------:R-:W-:Y:S01]  /*12750*/  FFMA.FTZ R43, R43, UR30, -R86.reuse ;  /* 0x0000001e2b2b7c23 */ /* 0x100fe20008010856 */
[--C-:B------:R-:W-:Y:S01]  /*12760*/  FFMA.FTZ R46, R46, UR30, -R86.reuse ;  /* 0x0000001e2e2e7c23 */ /* 0x100fe20008010856 */
[----:B------:R-:W-:Y:S01]  /*12770*/  FFMA.FTZ R47, R47, UR30, -R86 ;  /* 0x0000001e2f2f7c23 */ /* 0x000fe20008010856 */
[----:B------:R-:W-:Y:S01]  /*12780*/  FFMA.FTZ R40, R40, UR30, -R12 ;  /* 0x0000001e28287c23 */ /* 0x000fe2000801080c */
[----:B------:R-:W-:Y:S01]  /*12790*/  FFMA.FTZ R50, R50, UR30, -R86 ;  /* 0x0000001e32327c23 */ /* 0x000fe20008010856 */
[----:B------:R-:W-:Y:S01]  /*127a0*/  FFMA.FTZ R41, R41, UR30, -R12 ;  /* 0x0000001e29297c23 */ /* 0x000fe2000801080c */
[----:B------:R-:W-:Y:S01]  /*127b0*/  FFMA.FTZ R51, R51, UR30, -R86 ;  /* 0x0000001e33337c23 */ /* 0x000fe20008010856 */
[----:B------:R-:W2:Y:S01]  /*127c0*/  MUFU.EX2 R84, R84 ;  /* 0x0000005400547308 */ /* 0x000ea20000000800 */
        /* <DEDUP_REMOVED lines=11> */
[----:B------:R-:W-:Y:S01]  /*12880*/  FFMA.FTZ R52, R52, UR30, -R12 ;  /* 0x0000001e34347c23 */ /* 0x000fe2000801080c */
[----:B------:R-:W-:Y:S01]  /*12890*/  FFMA.FTZ R62, R62, UR30, -R86 ;  /* 0x0000001e3e3e7c23 */ /* 0x000fe20008010856 */
[----:B------:R-:W-:Y:S01]  /*128a0*/  FFMA.FTZ R53, R53, UR30, -R12 ;  /* 0x0000001e35357c23 */ /* 0x000fe2000801080c */
[----:B------:R-:W-:Y:S01]  /*128b0*/  FFMA.FTZ R63, R63, UR30, -R86 ;  /* 0x0000001e3f3f7c23 */ /* 0x000fe20008010856 */
[----:B------:R-:W0:Y:S01]  /*128c0*/  MUFU.EX2 R24, R24 ;  /* 0x0000001800187308 */ /* 0x000e220000000800 */
[----:B--2---:R-:W-:Y:S01]  /*128d0*/  FADD.FTZ R15, R84, R15 ;  /* 0x0000000f540f7221 */ /* 0x004fe20000010000 */
[----:B------:R-:W-:Y:S01]  /*128e0*/  FFMA.FTZ R56, R56, UR30, -R12 ;  /* 0x0000001e38387c23 */ /* 0x000fe2000801080c */
[----:B------:R-:W-:Y:S01]  /*128f0*/  FFMA.FTZ R66, R66, UR30, -R86 ;  /* 0x0000001e42427c23 */ /* 0x000fe20008010856 */
[----:B------:R-:W-:Y:S01]  /*12900*/  FFMA.FTZ R57, R57, UR30, -R12 ;  /* 0x0000001e39397c23 */ /* 0x000fe2000801080c */
[----:B------:R-:W-:Y:S01]  /*12910*/  FFMA.FTZ R67, R67, UR30, -R86 ;  /* 0x0000001e43437c23 */ /* 0x000fe20008010856 */
[----:B------:R-:W-:Y:S01]  /*12920*/  FFMA.FTZ R60, R60, UR30, -R12 ;  /* 0x0000001e3c3c7c23 */ /* 0x000fe2000801080c */
[----:B------:R-:W-:Y:S01]  /*12930*/  FFMA.FTZ R70, R70, UR30, -R86 ;  /* 0x0000001e46467c23 */ /* 0x000fe20008010856 */
[----:B------:R-:W2:Y:S01]  /*12940*/  MUFU.EX2 R26, R26 ;  /* 0x0000001a001a7308 */ /* 0x000ea20000000800 */
[----:B-1----:R-:W-:Y:S01]  /*12950*/  FADD.FTZ R3, R21, R4 ;  /* 0x0000000415037221 */ /* 0x002fe20000010000 */
[----:B------:R-:W-:Y:S01]  /*12960*/  FFMA.FTZ R61, R61, UR30, -R12 ;  /* 0x0000001e3d3d7c23 */ /* 0x000fe2000801080c */
[----:B------:R-:W-:Y:S01]  /*12970*/  FFMA.FTZ R71, R71, UR30, -R86 ;  /* 0x0000001e47477c23 */ /* 0x000fe20008010856 */
[----:B------:R-:W-:Y:S01]  /*12980*/  FFMA.FTZ R64, R64, UR30, -R12 ;  /* 0x0000001e40407c23 */ /* 0x000fe2000801080c */
[----:B------:R-:W-:Y:S01]  /*12990*/  FFMA.FTZ R74, R74, UR30, -R86 ;  /* 0x0000001e4a4a7c23 */ /* 0x000fe20008010856 */
[----:B------:R-:W-:Y:S01]  /*129a0*/  FFMA.FTZ R65, R65, UR30, -R12 ;  /* 0x0000001e41417c23 */ /* 0x000fe2000801080c */
[----:B------:R-:W-:Y:S01]  /*129b0*/  FFMA.FTZ R75, R75, UR30, -R86 ;  /* 0x0000001e4b4b7c23 */ /* 0x000fe20008010856 */
[----:B------:R-:W1:Y:S01]  /*129c0*/  MUFU.EX2 R25, R25 ;  /* 0x0000001900197308 */ /* 0x000e620000000800 */
[----:B0-----:R-:W-:Y:S01]  /*129d0*/  FADD.FTZ R4, R24, R15 ;  /* 0x0000000f18047221 */ /* 0x001fe20000010000 */
        /* <DEDUP_REMOVED lines=10> */
[--C-:B------:R-:W-:Y:S01]  /*12a80*/  FFMA.FTZ R76, R76, UR30, -R12.reuse ;  /* 0x0000001e4c4c7c23 */ /* 0x100fe2000801080c */
[----:B------:R-:W-:Y:S01]  /*12a90*/  FFMA.FTZ R12, R77, UR30, -R12 ;  /* 0x0000001e4d0c7c23 */ /* 0x000fe2000801080c */
[----:B------:R-:W-:-:S02]  /*12aa0*/  FFMA.FTZ R83, R83, UR30, -R86 ;  /* 0x0000001e53537c23 */ /* 0x000fc40008010856 */
        /* <DEDUP_REMOVED lines=116> */
.L_x_14446:
[----:B------:R-:W2:Y:S01]  /*131f0*/  LDL R82, [R1+0x24] ;  /* 0x0000240001527983 */ /* 0x000ea20000100800 */
[----:B------:R-:W-:Y:S01]  /*13200*/  IMAD R20, R20, 0x8, R2 ;  /* 0x0000000814147824 */ /* 0x000fe200078e0202 */
[----:B------:R-:W-:Y:S01]  /*13210*/  MOV R77, UR38 ;  /* 0x00000026004d7c02 */ /* 0x000fe20008000f00 */
[----:B------:R-:W-:Y:S01]  /*13220*/  FMUL.FTZ R88, R88, R10 ;  /* 0x0000000a58587220 */ /* 0x000fe20000410000 */
        /* <DEDUP_REMOVED lines=70> */
[C---:B--2---:R-:W-:Y:S01]  /*13690*/  ISETP.GT.AND P1, PT, R0.reuse, R82, PT ;  /* 0x000000520000720c */ /* 0x044fe20003f24270 */
[----:B------:R-:W-:-:S12]  /*136a0*/  VIADD R0, R0, 0xffffffff ;  /* 0xffffffff00007836 */ /* 0x000fd80000000000 */
[----:B------:R-:W-:Y:S05]  /*136b0*/  @P1 BRA `(.L_x_14447) ;  /* 0xffffffd800181947 */ /* 0x000fea000383ffff */
.L_x_14435:
[----:B------:R-:W2:Y:S02]  /*136c0*/  LDL R10, [R1+0x38] ;  /* 0x00003800010a7983 */ /* 0x000ea40000100800 */
[----:B--2---:R-:W-:-:S13]  /*136d0*/  ISETP.GE.AND P1, PT, R0, R10, PT ;  /* 0x0000000a0000720c */ /* 0x004fda0003f26270 */
[----:B------:R-:W-:Y:S05]  /*136e0*/  @!P1 BRA `(.L_x_14448) ;  /* 0x00000038001c9947 */ /* 0x000fea0003800000 */
[----:B------:R-:W-:Y:S02]  /*136f0*/  IMAD.MOV.U32 R15, RZ, RZ, R14 ;  /* 0x000000ffff0f7224 */ /* 0x000fe400078e000e */
[----:B------:R-:W-:Y:S02]  /*13700*/  IMAD.MOV.U32 R20, RZ, RZ, R5 ;  /* 0x000000ffff147224 */ /* 0x000fe400078e0005 */
[----:B------:R-:W-:Y:S02]  /*13710*/  IMAD.MOV.U32 R10, RZ, RZ, R154 ;  /* 0x000000ffff0a7224 */ /* 0x000fe400078e009a */
[----:B------:R-:W-:-:S07]  /*13720*/  IMAD.MOV.U32 R21, RZ, RZ, R19 ;  /* 0x000000ffff157224 */ /* 0x000fce00078e0013 */
.L_x_14468:
        /* <DEDUP_REMOVED lines=9> */
.L_x_14450:
        /* <DEDUP_REMOVED lines=8> */
.L_x_14451:
[----:B------:R-:W-:Y:S04]  /*13840*/  BSSY B0, `(.L_x_14449) ;  /* 0x0000004000007945 */ /* 0x000fe80003800000 */
[----:B-1----:R-:W-:Y:S05]  /*13850*/  @P2 BRA `(.L_x_14452) ;  /* 0x0000000000082947 */ /* 0x002fea0003800000 */
[----:B------:R-:W1:Y:S02]  /*13860*/  SYNCS.PHASECHK.TRANS64.TRYWAIT P2, [R5+URZ+0x16830], R12 ;  /* 0x0168300c050075a7 */ /* 0x000e64000804017f */
[----:B-1----:R-:W-:Y:S05]  /*13870*/  @!P2 BRA `(.L_x_14453) ;  /* 0x000000e00040a947 */ /* 0x002fea0003800000 */
.L_x_14452:
[----:B------:R-:W-:Y:S05]  /*13880*/  BSYNC B0 ;  /* 0x0000000000007941 */ /* 0x000fea0003800000 */
.L_x_14449:
        /* <DEDUP_REMOVED lines=51> */
.L_x_14455:
[----:B------:R-:W-:Y:S01]  /*13bc0*/  SHF.L.U32 R5, R10, 0x1f, RZ ;  /* 0x0000001f0a057819 */ /* 0x000fe200000006ff */
[----:B-----5:R-:W-:-:S04]  /*13bd0*/  IMAD R10, R21, 0x8, R2 ;  /* 0x00000008150a7824 */ /* 0x020fc800078e0202 */
[----:B------:R0:W1:Y:S01]  /*13be0*/  SYNCS.PHASECHK.TRANS64.TRYWAIT P1, [R10+URZ+0x16850], R5 ;  /* 0x016850050a0075a7 */ /* 0x000062000802017f */
[----:B------:R-:W-:Y:S05]  /*13bf0*/  @!P0 BRA `(.L_x_14456) ;  /* 0x0000000000048947 */ /* 0x000fea0003800000 */
[----:B------:R-:W-:Y:S01]  /*13c00*/  BPT.TRAP 0x1 ;  /* 0x000000040000795c */ /* 0x000fe20000300000 */
.L_x_14456:
[----:B-1----:R-:W-:Y:S05]  /*13c10*/  @P1 BRA `(.L_x_14454) ;  /* 0x0000000000081947 */ /* 0x002fea0003800000 */
[----:B------:R-:W1:Y:S02]  /*13c20*/  SYNCS.PHASECHK.TRANS64.TRYWAIT P1, [R10+URZ+0x16850], R5 ;  /* 0x016850050a0075a7 */ /* 0x000e64000802017f */
[----:B-1----:R-:W-:Y:S05]  /*13c30*/  @!P1 BRA `(.L_x_14457) ;  /* 0x000000dc00649947 */ /* 0x002fea0003800000 */
.L_x_14454:
        /* <DEDUP_REMOVED lines=68> */
.L_x_14458:
[----:B------:R-:W2:Y:S01]  /*14080*/  LDL R11, [R1+0x20] ;  /* 0x00002000010b7983 */ /* 0x000ea20000100800 */
[----:B------:R-:W1:Y:S03]  /*14090*/  @P4 LDC R12, c[0x0][0x44c] ;  /* 0x00011300ff0c4b82 */ /* 0x000e660000000800 */
[----:B0-----:R-:W2:Y:S04]  /*140a0*/  LDL R5, [R1+0x30] ;  /* 0x0000300001057983 */ /* 0x001ea80000100800 */
[----:B------:R-:W3:Y:S01]  /*140b0*/  LDL R124, [R1] ;  /* 0x00000000017c7983 */ /* 0x000ee20000100800 */
        /* <DEDUP_REMOVED lines=20> */
[----:B------:R-:W-:-:S02]  /*14200*/  IMAD.U32 R57, RZ, RZ, UR38 ;  /* 0x00000026ff397e24 */ /* 0x000fc4000f8e00ff */
[----:B------:R-:W-:Y:S01]  /*14210*/  FMUL.FTZ R73, R76, UR10 ;  /* 0x0000000a4c497c20 */ /* 0x000fe20008410000 */
[----:B------:R-:W-:Y:S01]  /*14220*/  FMUL.FTZ R76, R79, UR10 ;  /* 0x0000000a4f4c7c20 */ /* 0x000fe20008410000 */
[----:B------:R-:W-:Y:S01]  /*14230*/  FMUL.FTZ R79, R83, UR10 ;  /* 0x0000000a534f7c20 */ /* 0x000fe20008410000 */
[----:B------:R-:W-:Y:S01]  /*14240*/  FMUL.FTZ R83, R85, UR10 ;  /* 0x0000000a55537c20 */ /* 0x000fe20008410000 */
[----:B------:R-:W-:Y:S01]  /*14250*/  IMAD.SHL.U32 R85, R0, 0x80, RZ ;  /* 0x0000008000557824 */ /* 0x000fe200078e00ff */
        /* <DEDUP_REMOVED lines=24> */
[----:B-1----:R-:W-:-:S04]  /*143e0*/  @P4 IMAD.HI.U32 R11, R5, R12, RZ ;  /* 0x0000000c050b4227 */ /* 0x002fc800078e00ff */
        /* <DEDUP_REMOVED lines=108> */
.L_x_14461:
[----:B------:R-:W-:-:S05]  /*14ab0*/  IMAD.U32 R123, RZ, RZ, UR7 ;  /* 0x00000007ff7b7e24 */ /* 0x000fca000f8e00ff */
[----:B------:R-:W-:-:S13]  /*14ac0*/  ISETP.NE.AND P1, PT, R123, 0x1, PT ;  /* 0x000000017b00780c */ /* 0x000fda0003f25270 */
[----:B------:R-:W0:Y:S02]  /*14ad0*/  @P1 LDC.64 R56, c[0x0][0x9e8] ;  /* 0x00027a00ff381b82 */ /* 0x000e240000000a00 */
[----:B0-----:R-:W-:-:S05]  /*14ae0*/  @P1 IMAD.HI.U32 R56, R122, R56, RZ ;  /* 0x000000387a381227 */ /* 0x001fca00078e00ff */
[----:B------:R-:W-:-:S07]  /*14af0*/  @P1 SHF.R.U32.HI R122, RZ, R57, R56 ;  /* 0x00000039ff7a1219 */ /* 0x000fce0000011638 */
.L_x_14462:
[----:B------:R-:W-:Y:S05]  /*14b00*/  BSYNC B0 ;  /* 0x0000000000007941 */ /* 0x000fea0003800000 */
.L_x_14460:
[----:B------:R-:W-:-:S04]  /*14b10*/  IMAD R122, R122, R123, -R85 ;  /* 0x0000007b7a7a7224 */ /* 0x000fc800078e0a55 */
[----:B------:R-:W-:-:S05]  /*14b20*/  IMAD R122, R124, -0x2, R122 ;  /* 0xfffffffe7c7a7824 */ /* 0x000fca00078e027a */
[----:B------:R-:W-:Y:S02]  /*14b30*/  VIMNMX R86, R86, R122, !PT ;  /* 0x0000007a56567248 */ /* 0x000fe40007fe0100 */
[----:B------:R-:W-:-:S07]  /*14b40*/  VIADDMNMX R87, R122, R123, R87, PT ;  /* 0x0000007b7a577246 */ /* 0x000fce0003800157 */
.L_x_14459:
        /* <DEDUP_REMOVED lines=113> */
.L_x_14465:
[----:B------:R-:W-:-:S05]  /*15260*/  IMAD.U32 R86, RZ, RZ, UR7 ;  /* 0x00000007ff567e24 */ /* 0x000fca000f8e00ff */
[----:B------:R-:W-:-:S13]  /*15270*/  ISETP.NE.AND P2, PT, R86, 0x1, PT ;  /* 0x000000015600780c */ /* 0x000fda0003f45270 */
[----:B------:R-:W0:Y:S02]  /*15280*/  @P2 LDC.64 R56, c[0x0][0x9e8] ;  /* 0x00027a00ff382b82 */ /* 0x000e240000000a00 */
[----:B0-----:R-:W-:-:S05]  /*15290*/  @P2 IMAD.HI.U32 R56, R5, R56, RZ ;  /* 0x0000003805382227 */ /* 0x001fca00078e00ff */
[----:B------:R-:W-:-:S07]  /*152a0*/  @P2 SHF.R.U32.HI R5, RZ, R57, R56 ;  /* 0x00000039ff052219 */ /* 0x000fce0000011638 */
.L_x_14466:
[----:B------:R-:W-:Y:S05]  /*152b0*/  BSYNC B0 ;  /* 0x0000000000007941 */ /* 0x000fea0003800000 */
.L_x_14464:
[----:B------:R-:W-:-:S04]  /*152c0*/  IMAD R5, R5, R86, -R85 ;  /* 0x0000005605057224 */ /* 0x000fc800078e0a55 */
[----:B------:R-:W-:-:S05]  /*152d0*/  IMAD R5, R124, -0x2, R5 ;  /* 0xfffffffe7c057824 */ /* 0x000fca00078e0205 */
[----:B------:R-:W-:Y:S02]  /*152e0*/  VIADDMNMX R121, R5, R86, R121, PT ;  /* 0x0000005605797246 */ /* 0x000fe40003800179 */
[----:B------:R-:W-:-:S07]  /*152f0*/  VIMNMX R120, R120, R5, !PT ;  /* 0x0000000578787248 */ /* 0x000fce0007fe0100 */
.L_x_14463:
[----:B------:R-:W-:Y:S01]  /*15300*/  ISETP.GT.AND P2, PT, R120, 0x1, P1 ;  /* 0x000000017800780c */ /* 0x000fe20000f44270 */
[----:B------:R-:W-:Y:S01]  /*15310*/  UMOV UR30, UR6 ;  /* 0x00000006001e7c82 */ /* 0x000fe20008000000 */
[----:B------:R-:W-:Y:S02]  /*15320*/  FMNMX.FTZ R56, R10, R20, !PT ;  /* 0x000000140a387209 */ /* 0x000fe40007810000 */
[----:B------:R-:W-:Y:S02]  /*15330*/  ISETP.LT.OR P3, PT, R121, 0x2, P2 ;  /* 0x000000027900780c */ /* 0x000fe40001761670 */
[----:B------:R-:W-:Y:S02]  /*15340*/  FMNMX.FTZ R5, R11, R56, !PT ;  /* 0x000000380b057209 */ /* 0x000fe40007810000 */
[----:B------:R-:W-:Y:S02]  /*15350*/  FSEL R13, R13, -INF , !P3 ;  /* 0xff8000000d0d7808 */ /* 0x000fe40005800000 */
[----:B------:R-:W-:-:S02]  /*15360*/  ISETP.GT.AND P3, PT, R120, 0x9, P1 ;  /* 0x000000097800780c */ /* 0x000fc40000f64270 */
[----:B------:R-:W-:Y:S02]  /*15370*/  FMNMX.FTZ R5, R14, R5, !PT ;  /* 0x000000050e057209 */ /* 0x000fe40007810000 */
[----:B------:R-:W-:Y:S02]  /*15380*/  ISETP.LT.OR P3, PT, R121, 0xa, P3 ;  /* 0x0000000a7900780c */ /* 0x000fe40001f61670 */
[----:B------:R-:W-:Y:S02]  /*15390*/  FMNMX.FTZ R56, R24, R5, !PT ;  /* 0x0000000518387209 */ /* 0x000fe40007810000 */
[----:B------:R-:W-:Y:S02]  /*153a0*/  FSEL R26, R26, -INF , !P3 ;  /* 0xff8000001a1a7808 */ /* 0x000fe40005800000 */
[----:B------:R-:W-:Y:S02]  /*153b0*/  ISETP.GT.AND P3, PT, R120, 0x11, P1 ;  /* 0x000000117800780c */ /* 0x000fe40000f64270 */
[----:B------:R-:W-:-:S02]  /*153c0*/  FMNMX.FTZ R5, R27, R56, !PT ;  /* 0x000000381b057209 */ /* 0x000fc40007810000 */
[----:B------:R-:W-:Y:S02]  /*153d0*/  ISETP.LT.OR P3, PT, R121, 0x12, P3 ;  /* 0x000000127900780c */ /* 0x000fe40001f61670 */
[----:B------:R-:W-:Y:S02]  /*153e0*/  FMNMX.FTZ R5, R28, R5, !PT ;  /* 0x000000051c057209 */ /* 0x000fe40007810000 */
[----:B------:R-:W-:Y:S02]  /*153f0*/  FSEL R30, R30, -INF , !P3 ;  /* 0xff8000001e1e7808 */ /* 0x000fe40005800000 */
[----:B------:R-:W-:Y:S02]  /*15400*/  ISETP.GT.AND P3, PT, R120, 0x19, P1 ;  /* 0x000000197800780c */ /* 0x000fe40000f64270 */
[----:B------:R-:W-:Y:S02]  /*15410*/  FMNMX.FTZ R5, R31, R5, !PT ;  /* 0x000000051f057209 */ /* 0x000fe40007810000 */
[----:B------:R-:W-:-:S02]  /*15420*/  ISETP.LT.OR P3, PT, R121, 0x1a, P3 ;  /* 0x0000001a7900780c */ /* 0x000fc40001f61670 */
[----:B------:R-:W-:Y:S02]  /*15430*/  FMNMX.FTZ R56, R32, R5, !PT ;  /* 0x0000000520387209 */ /* 0x000fe40007810000 */
[----:B------:R-:W-:Y:S02]  /*15440*/  FSEL R34, R34, -INF , !P3 ;  /* 0xff80000022227808 */ /* 0x000fe40005800000 */
[----:B------:R-:W-:Y:S02]  /*15450*/  ISETP.GT.AND P3, PT, R120, 0x21, P1 ;  /* 0x000000217800780c */ /* 0x000fe40000f64270 */
[----:B------:R-:W-:Y:S02]  /*15460*/  FMNMX.FTZ R5, R35, R56, !PT ;  /* 0x0000003823057209 */ /* 0x000fe40007810000 */
[----:B------:R-:W-:Y:S02]  /*15470*/  ISETP.LT.OR P3, PT, R121, 0x22, P3 ;  /* 0x000000227900780c */ /* 0x000fe40001f61670 */
[----:B------:R-:W-:-:S02]  /*15480*/  FMNMX.FTZ R56, R36, R5, !PT ;  /* 0x0000000524387209 */ /* 0x000fc40007810000 */
[----:B------:R-:W-:Y:S02]  /*15490*/  FSEL R38, R38, -INF , !P3 ;  /* 0xff80000026267808 */ /* 0x000fe40005800000 */
[----:B------:R-:W-:Y:S02]  /*154a0*/  ISETP.GT.AND P3, PT, R120, 0x29, P1 ;  /* 0x000000297800780c */ /* 0x000fe40000f64270 */
[----:B------:R-:W-:Y:S02]  /*154b0*/  FMNMX.FTZ R5, R39, R56, !PT ;  /* 0x0000003827057209 */ /* 0x000fe40007810000 */
[----:B------:R-:W-:Y:S02]  /*154c0*/  ISETP.LT.OR P3, PT, R121, 0x2a, P3 ;  /* 0x0000002a7900780c */ /* 0x000fe40001f61670 */
[----:B------:R-:W-:Y:S02]  /*154d0*/  FMNMX.FTZ R56, R40, R5, !PT ;  /* 0x0000000528387209 */ /* 0x000fe40007810000 */
[----:B------:R-:W-:-:S02]  /*154e0*/  FSEL R42, R42, -INF , !P3 ;  /* 0xff8000002a2a7808 */ /* 0x000fc40005800000 */
[----:B------:R-:W-:Y:S02]  /*154f0*/  ISETP.GT.AND P3, PT, R120, 0x31, P1 ;  /* 0x000000317800780c */ /* 0x000fe40000f64270 */
        /* <DEDUP_REMOVED lines=29> */
[C---:B------:R-:W-:Y:S02]  /*156d0*/  ISETP.GT.AND P3, PT, R120.reuse, 0x61, P1 ;  /* 0x000000617800780c */ /* 0x040fe40000f64270 */
[----:B------:R-:W-:Y:S02]  /*156e0*/  ISETP.GT.AND P2, PT, R120, 0x8, P1 ;  /* 0x000000087800780c */ /* 0x000fe40000f44270 */
[----:B------:R-:W-:Y:S02]  /*156f0*/  ISETP.LT.OR P3, PT, R121, 0x62, P3 ;  /* 0x000000627900780c */ /* 0x000fe40001f61670 */
[----:B------:R-:W-:Y:S02]  /*15700*/  FMNMX.FTZ R5, R69, R56, !PT ;  /* 0x0000003845057209 */ /* 0x000fe40007810000 */
[----:B------:R-:W-:Y:S02]  /*15710*/  FSEL R72, R72, -INF , !P3 ;  /* 0xff80000048487808 */ /* 0x000fe40005800000 */
[----:B------:R-:W-:-:S02]  /*15720*/  ISETP.GT.AND P3, PT, R120, 0x69, P1 ;  /* 0x000000697800780c */ /* 0x000fc40000f64270 */
[C---:B------:R-:W-:Y:S02]  /*15730*/  ISETP.LT.OR P2, PT, R121.reuse, 0x9, P2 ;  /* 0x000000097900780c */ /* 0x040fe40001741670 */
[----:B------:R-:W-:Y:S02]  /*15740*/  ISETP.LT.OR P3, PT, R121, 0x6a, P3 ;  /* 0x0000006a7900780c */ /* 0x000fe40001f61670 */
[----:B------:R-:W-:Y:S02]  /*15750*/  FMNMX.FTZ R56, R70, R5, !PT ;  /* 0x0000000546387209 */ /* 0x000fe40007810000 */
[----:B------:R-:W-:Y:S02]  /*15760*/  FSEL R76, R76, -INF , !P3 ;  /* 0xff8000004c4c7808 */ /* 0x000fe40005800000 */
[----:B------:R-:W-:Y:S02]  /*15770*/  ISETP.GT.AND P3, PT, R120, RZ, P1 ;  /* 0x000000ff7800720c */ /* 0x000fe40000f64270 */
[----:B------:R-:W-:-:S02]  /*15780*/  FSEL R25, R25, -INF , !P2 ;  /* 0xff80000019197808 */ /* 0x000fc40005000000 */
[----:B------:R-:W-:Y:S02]  /*15790*/  ISETP.GT.AND P2, PT, R120, 0x10, P1 ;  /* 0x000000107800780c */ /* 0x000fe40000f44270 */
[----:B------:R-:W-:Y:S02]  /*157a0*/  FMNMX.FTZ R5, R73, R56, !PT ;  /* 0x0000003849057209 */ /* 0x000fe40007810000 */
[C---:B------:R-:W-:Y:S02]  /*157b0*/  ISETP.LT.OR P3, PT, R121.reuse, 0x1, P3 ;  /* 0x000000017900780c */ /* 0x040fe40001f61670 */
[----:B------:R-:W-:Y:S02]  /*157c0*/  ISETP.LT.OR P2, PT, R121, 0x11, P2 ;  /* 0x000000117900780c */ /* 0x000fe40001741670 */
[----:B------:R-:W-:Y:S02]  /*157d0*/  FMNMX.FTZ R56, R74, R5, !PT ;  /* 0x000000054a387209 */ /* 0x000fe40007810000 */
[----:B------:R-:W-:-:S02]  /*157e0*/  FSEL R12, R12, -INF , !P3 ;  /* 0xff8000000c0c7808 */ /* 0x000fc40005800000 */
[----:B------:R-:W-:Y:S02]  /*157f0*/  FSEL R29, R29, -INF , !P2 ;  /* 0xff8000001d1d7808 */ /* 0x000fe40005000000 */
[----:B------:R-:W-:Y:S02]  /*15800*/  FMNMX.FTZ R5, R77, R56, !PT ;  /* 0x000000384d057209 */ /* 0x000fe40007810000 */
[----:B------:R-:W-:Y:S02]  /*15810*/  ISETP.GT.AND P2, PT, R120, 0x18, P1 ;  /* 0x000000187800780c */ /* 0x000fe40000f44270 */
[----:B------:R-:W-:Y:S02]  /*15820*/  FMNMX.FTZ R86, R12, R15, !PT ;  /* 0x0000000f0c567209 */ /* 0x000fe40007810000 */
[----:B------:R-:W-:Y:S02]  /*15830*/  FMNMX.FTZ R56, R78, R5, !PT ;  /* 0x000000054e387209 */ /* 0x000fe40007810000 */
[----:B------:R-:W-:-:S02]  /*15840*/  ISETP.LT.OR P2, PT, R121, 0x19, P2 ;  /* 0x000000197900780c */ /* 0x000fc40001741670 */
[----:B------:R-:W-:Y:S02]  /*15850*/  FMNMX.FTZ R86, R13, R86, !PT ;  /* 0x000000560d567209 */ /* 0x000fe40007810000 */
[----:B------:R-:W-:Y:S02]  /*15860*/  FMNMX.FTZ R56, R81, R56, !PT ;  /* 0x0000003851387209 */ /* 0x000fe40007810000 */
[----:B------:R-:W-:Y:S02]  /*15870*/  FSEL R33, R33, -INF , !P2 ;  /* 0xff80000021217808 */ /* 0x000fe40005000000 */
[----:B------:R-:W-:Y:S02]  /*15880*/  ISETP.GT.AND P2, PT, R120, 0x20, P1 ;  /* 0x000000207800780c */ /* 0x000fe40000f44270 */
[----:B------:R-:W-:Y:S02]  /*15890*/  FMNMX.FTZ R57, R25, R86, !PT ;  /* 0x0000005619397209 */ /* 0x000fe40007810000 */
[----:B------:R-:W-:-:S02]  /*158a0*/  FMNMX.FTZ R5, R83, R56, !PT ;  /* 0x0000003853057209 */ /* 0x000fc40007810000 */
[----:B------:R-:W-:Y:S02]  /*158b0*/  ISETP.LT.OR P2, PT, R121, 0x21, P2 ;  /* 0x000000217900780c */ /* 0x000fe40001741670 */
[----:B------:R-:W-:Y:S01]  /*158c0*/  FMNMX.FTZ R86, R26, R57, !PT ;  /* 0x000000391a567209 */ /* 0x000fe20007810000 */
[----:B------:R-:W0:Y:S01]  /*158d0*/  SHFL.BFLY PT, R56, R5, 0x2, 0x1f ;  /* 0x0c401f0005387f89 */ /* 0x000e2200000e0000 */
[----:B------:R-:W-:Y:S02]  /*158e0*/  FSEL R37, R37, -INF , !P2 ;  /* 0xff80000025257808 */ /* 0x000fe40005000000 */
[----:B------:R-:W-:Y:S02]  /*158f0*/  FMNMX.FTZ R57, R29, R86, !PT ;  /* 0x000000561d397209 */ /* 0x000fe40007810000 */
        /* <DEDUP_REMOVED lines=13> */
[----:B0-----:R-:W-:-:S02]  /*159d0*/  FMNMX.FTZ R56, R5, R56, !PT ;  /* 0x0000003805387209 */ /* 0x001fc40007810000 */
[----:B------:R-:W-:Y:S02]  /*159e0*/  FMNMX.FTZ R5, R41, R86, !PT ;  /* 0x0000005629057209 */ /* 0x000fe40007810000 */
[----:B------:R-:W-:Y:S02]  /*159f0*/  FSEL R49, R49, -INF , !P2 ;  /* 0xff80000031317808 */ /* 0x000fe40005000000 */
[----:B------:R-:W-:Y:S02]  /*15a00*/  ISETP.GT.AND P2, PT, R120, 0x40, P1 ;  /* 0x000000407800780c */ /* 0x000fe40000f44270 */
[----:B------:R-:W-:Y:S02]  /*15a10*/  FMNMX.FTZ R86, R42, R5, !PT ;  /* 0x000000052a567209 */ /* 0x000fe40007810000 */
[----:B------:R-:W-:Y:S02]  /*15a20*/  ISETP.LT.OR P2, PT, R121, 0x41, P2 ;  /* 0x000000417900780c */ /* 0x000fe40001741670 */
[----:B------:R-:W-:-:S02]  /*15a30*/  FMNMX.FTZ R5, R45, R86, !PT ;  /* 0x000000562d057209 */ /* 0x000fc40007810000 */
[----:B------:R-:W-:Y:S02]  /*15a40*/  FSEL R53, R53, -INF , !P2 ;  /* 0xff80000035357808 */ /* 0x000fe40005000000 */
[----:B------:R-:W-:Y:S02]  /*15a50*/  FMNMX.FTZ R86, R46, R5, !PT ;  /* 0x000000052e567209 */ /* 0x000fe40007810000 */
        /* <DEDUP_REMOVED lines=19> */
[----:B------:R-:W0:Y:S01]  /*15b90*/  SHFL.BFLY PT, R5, R56, 0x1, 0x1f ;  /* 0x0c201f0038057f89 */ /* 0x000e2200000e0000 */
        /* <DEDUP_REMOVED lines=13> */
[----:B0-----:R-:W-:Y:S02]  /*15c70*/  FMNMX.FTZ R5, R56, R5, !PT ;  /* 0x0000000538057209 */ /* 0x001fe40007810000 */
[----:B------:R-:W-:-:S02]  /*15c80*/  ISETP.LT.OR P2, PT, R121, 0x72, P2 ;  /* 0x000000727900780c */ /* 0x000fc40001741670 */
[----:B------:R-:W-:Y:S01]  /*15c90*/  ISETP.GT.AND P3, PT, R120, 0x78, P1 ;  /* 0x000000787800780c */ /* 0x000fe20000f64270 */
[----:B------:R-:W-:Y:S01]  /*15ca0*/  FMUL.FTZ R56, R5, UR30 ;  /* 0x0000001e05387c20 */ /* 0x000fe20008410000 */
[----:B------:R-:W-:Y:S02]  /*15cb0*/  FMNMX.FTZ R57, R76, R57, !PT ;  /* 0x000000394c397209 */ /* 0x000fe40007810000 */
[----:B------:R-:W-:Y:S02]  /*15cc0*/  FSEL R79, R79, -INF , !P2 ;  /* 0xff8000004f4f7808 */ /* 0x000fe40005000000 */
[----:B------:R-:W-:Y:S02]  /*15cd0*/  ISETP.GT.AND P1, PT, R120, 0x79, P1 ;  /* 0x000000797800780c */ /* 0x000fe40000f24270 */
[----:B------:R-:W-:Y:S02]  /*15ce0*/  ISETP.LT.OR P3, PT, R121, 0x79, P3 ;  /* 0x000000797900780c */ /* 0x000fe40001f61670 */
[----:B------:R-:W-:-:S02]  /*15cf0*/  FMNMX.FTZ R86, R80, R57, !PT ;  /* 0x0000003950567209 */ /* 0x000fc40007810000 */
[----:B------:R-:W-:Y:S02]  /*15d00*/  FSETP.NEU.FTZ.AND P2, PT, R5, -INF , PT ;  /* 0xff8000000500780b */ /* 0x000fe40003f5d000 */
[----:B------:R-:W-:Y:S02]  /*15d10*/  ISETP.LT.OR P1, PT, R121, 0x7a, P1 ;  /* 0x0000007a7900780c */ /* 0x000fe40000f21670 */
[----:B------:R-:W-:Y:S02]  /*15d20*/  FSEL R82, R82, -INF , !P3 ;  /* 0xff80000052527808 */ /* 0x000fe40005800000 */
[----:B------:R-:W-:Y:S02]  /*15d30*/  FMNMX.FTZ R57, R79, R86, !PT ;  /* 0x000000564f397209 */ /* 0x000fe40007810000 */
[----:B------:R-:W-:Y:S02]  /*15d40*/  FSEL R56, R56, RZ, P2 ;  /* 0x000000ff38387208 */ /* 0x000fe40001000000 */
[----:B------:R-:W-:-:S02]  /*15d50*/  FSEL R84, R84, -INF , !P1 ;  /* 0xff80000054547808 */ /* 0x000fc40004800000 */
        /* <DEDUP_REMOVED lines=33> */
[----:B------:R-:W-:Y:S01]  /*15f70*/  FSEL R83, R5, RZ, P2 ;  /* 0x000000ff05537208 */ /* 0x000fe20001000000 */
[----:B------:R0:W-:Y:S01]  /*15f80*/  MUFU.EX2 R150, R14 ;  /* 0x0000000e00967308 */ /* 0x0001e20000000800 */
[----:B------:R-:W-:-:S03]  /*15f90*/  FMNMX.FTZ R57, R84, R57, !PT ;  /* 0x0000003954397209 */ /* 0x000fc60007810000 */
[----:B------:R-:W-:Y:S02]  /*15fa0*/  FADD.FTZ R20, -R83, R20 ;  /* 0x0000001453147221 */ /* 0x000fe40000010100 */
        /* <DEDUP_REMOVED lines=16> */
[----:B------:R-:W-:Y:S01]  /*160b0*/  FADD.FTZ R86, -R86, R15 ;  /* 0x0000000f56567221 */ /* 0x000fe20000010100 */
[----:B------:R-:W-:Y:S01]  /*160c0*/  FMUL.FTZ R15, R20, UR30 ;  /* 0x0000001e140f7c20 */ /* 0x000fe20008410000 */
[--C-:B------:R-:W-:Y:S01]  /*160d0*/  FFMA.FTZ R149, R12, UR30, -R85.reuse ;  /* 0x0000001e0c957c23 */ /* 0x100fe20008010855 */
[--C-:B------:R-:W-:Y:S01]  /*160e0*/  FFMA.FTZ R83, R13, UR30, -R85.reuse ;  /* 0x0000001e0d537c23 */ /* 0x100fe20008010855 */
[----:B------:R-:W-:Y:S01]  /*160f0*/  FMUL.FTZ R12, R86, UR30 ;  /* 0x0000001e560c7c20 */ /* 0x000fe20008410000 */
        /* <DEDUP_REMOVED lines=36> */
[----:B------:R-:W-:Y:S01]  /*16340*/  FADD.FTZ R3, R11, R4 ;  /* 0x000000040b037221 */ /* 0x000fe20000010000 */
[----:B------:R-:W-:-:S03]  /*16350*/  FFMA.FTZ R33, R84, UR30, -R85 ;  /* 0x0000001e54217c23 */ /* 0x000fc60008010855 */
        /* <DEDUP_REMOVED lines=115> */
.L_x_14467:
[----:B------:R-:W2:Y:S01]  /*16a90*/  LDL R49, [R1+0x38] ;  /* 0x0000380001317983 */ /* 0x000ea20000100800 */
[----:B------:R-:W-:Y:S01]  /*16aa0*/  IMAD R21, R21, 0x8, R2 ;  /* 0x0000000815157824 */ /* 0x000fe200078e0202 */
[----:B------:R-:W-:Y:S01]  /*16ab0*/  F2FP.BF16.F32.PACK_AB R148, R11, R10 ;  /* 0x0000000a0b94723e */ /* 0x000fe200000010ff */
        /* <DEDUP_REMOVED lines=74> */
.L_x_14448:
[----:B------:R-:W-:Y:S05]  /*16f60*/  WARPSYNC.ALL ;  /* 0x0000000000007948 */ /* 0x000fea0003800000 */
[----:B------:R-:W-:Y:S06]  /*16f70*/  BAR.ARV 0x8, 0x200 ;  /* 0x0208000000007b1d */ /* 0x000fec0000002000 */
[----:B------:R-:W-:Y:S05]  /*16f80*/  @!P0 BRA `(.L_x_14469) ;  /* 0x0000000000048947 */ /* 0x000fea0003800000 */
[----:B------:R-:W-:Y:S01]  /*16f90*/  BPT.TRAP 0x1 ;  /* 0x000000040000795c */ /* 0x000fe20000300000 */
.L_x_14469:
[----:B------:R-:W-:Y:S01]  /*16fa0*/  IMAD R11, R19, 0x8, R2 ;  /* 0x00000008130b7824 */ /* 0x000fe200078e0202 */
[----:B------:R-:W-:-:S04]  /*16fb0*/  SHF.L.U32 R0, R154, 0x1f, RZ ;  /* 0x0000001f9a007819 */ /* 0x000fc800000006ff */
[----:B------:R0:W1:Y:S01]  /*16fc0*/  SYNCS.PHASECHK.TRANS64.TRYWAIT P1, [R11+URZ+0x16850], R0 ;  /* 0x016850000b0075a7 */ /* 0x000062000802017f */
[----:B------:R-:W-:Y:S05]  /*16fd0*/  @!P0 BRA `(.L_x_14470) ;  /* 0x0000000000048947 */ /* 0x000fea0003800000 */
[----:B------:R-:W-:Y:S01]  /*16fe0*/  BPT.TRAP 0x1 ;  /* 0x000000040000795c */ /* 0x000fe20000300000 */
.L_x_14470:
[----:B------:R-:W-:-:S05]  /*16ff0*/  VIADD R2, R2, 0x400 ;  /* 0x0000040002027836 */ /* 0x000fca0000000000 */
[----:B------:R-:W-:-:S04]  /*17000*/  SHF.R.U32.HI R2, RZ, 0x4, R2 ;  /* 0x00000004ff027819 */ /* 0x000fc80000011602 */
[----:B------:R-:W-:Y:S01]  /*17010*/  LOP3.LUT R2, R2, 0x3fff, RZ, 0xc0, !PT ;  /* 0x00003fff02027812 */ /* 0x000fe200078ec0ff */
[----:B-1----:R-:W-:Y:S06]  /*17020*/  @P1 BRA `(.L_x_14471) ;  /* 0x0000000000081947 */ /* 0x002fec0003800000 */
[----:B------:R-:W1:Y:S02]  /*17030*/  SYNCS.PHASECHK.TRANS64.TRYWAIT P1, [R11+URZ+0x16850], R0 ;  /* 0x016850000b0075a7 */ /* 0x000e64000802017f */
[----:B-1----:R-:W-:Y:S05]  /*17040*/  @!P1 BRA `(.L_x_14472) ;  /* 0x000000a800749947 */ /* 0x002fea0003800000 */
.L_x_14471:
[----:B------:R-:W-:Y:S01]  /*17050*/  IMAD R6, R19, 0x400, R2 ;  /* 0x0000040013067824 */ /* 0x000fe200078e0202 */
[----:B------:R-:W-:Y:S05]  /*17060*/  WARPSYNC.ALL ;  /* 0x0000000000007948 */ /* 0x000fea0003800000 */
[----:B------:R-:W-:Y:S01]  /*17070*/  IMAD.MOV.U32 R7, RZ, RZ, 0x40000040 ;  /* 0x40000040ff077424 */ /* 0x000fe200078e00ff */
[C---:B------:R-:W-:Y:S01]  /*17080*/  R2UR UR6, R6.reuse ;  /* 0x00000000060672ca */ /* 0x040fe200000e0000 */
[----:B------:R-:W-:Y:S01]  /*17090*/  WARPGROUP.ARRIVE ;  /* 0x00000000000079c5 */ /* 0x000fe20000000000 */
[----:B------:R-:W-:Y:S01]  /*170a0*/  VIADD R8, R6, 0x80 ;  /* 0x0000008006087836 */ /* 0x000fe20000000000 */
[----:B------:R-:W-:Y:S01]  /*170b0*/  MOV R9, 0x40000040 ;  /* 0x4000004000097802 */ /* 0x000fe20000000f00 */
[----:B01----:R-:W0:Y:S01]  /*170c0*/  SHFL.BFLY PT, R0, R3, 0x2, 0x1f ;  /* 0x0c401f0003007f89 */ /* 0x003e2200000e0000 */
[----:B------:R-:W-:Y:S01]  /*170d0*/  R2UR UR7, R7 ;  /* 0x00000000070772ca */ /* 0x000fe200000e0000 */
[----:B------:R-:W-:-:S02]  /*170e0*/  IMAD.MOV.U32 R7, RZ, RZ, 0x40000040 ;  /* 0x40000040ff077424 */ /* 0x000fc400078e00ff */
[----:B------:R-:W-:Y:S02]  /*170f0*/  IMAD.MOV.U32 R15, RZ, RZ, RZ ;  /* 0x000000ffff0f7224 */ /* 0x000fe400078e00ff */
[----:B------:R-:W-:-:S08]  /*17100*/  IMAD.U32 R20, RZ, RZ, UR30 ;  /* 0x0000001eff147e24 */ /* 0x000fd0000f8e00ff */
[----:B------:R-:W-:Y:S01]  /*17110*/  HGMMA.64x64x16.F32.BF16 R88, R148, gdesc[UR4].tnspB, R88, gsb0 ;  /* 0x40e0000494587df0 */ /* 0x000fe20008001858 */
[----:B------:R-:W-:Y:S01]  /*17120*/  R2UR UR6, R8 ;  /* 0x00000000080672ca */ /* 0x000fe200000e0000 */
[----:B------:R-:W-:Y:S01]  /*17130*/  VIADD R8, R6, 0x100 ;  /* 0x0000010006087836 */ /* 0x000fe20000000000 */
[----:B------:R-:W-:Y:S01]  /*17140*/  R2UR UR7, R9 ;  /* 0x00000000090772ca */ /* 0x000fe200000e0000 */
[----:B------:R-:W-:Y:S02]  /*17150*/  IMAD.MOV.U32 R9, RZ, RZ, 0x40000040 ;  /* 0x40000040ff097424 */ /* 0x000fe400078e00ff */
[----:B0-----:R-:W-:Y:S01]  /*17160*/  FADD.FTZ R2, R0, R3 ;  /* 0x0000000300027221 */ /* 0x001fe20000010000 */
[----:B------:R-:W-:Y:S01]  /*17170*/  IMAD.MOV.U32 R3, RZ, RZ, -0x800000 ;  /* 0xff800000ff037424 */ /* 0x000fe200078e00ff */
        /* <DEDUP_REMOVED lines=33> */
[----:B------:R-:W-:Y:S02]  /*17390*/  R2UR UR7, R9 ;  /* 0x00000000090772ca */ /* 0x000fe400000e0000 */
[----:B------:R-:W0:Y:S02]  /*173a0*/  SHFL.BFLY PT, R9, R4, 0x2, 0x1f ;  /* 0x0c401f0004097f89 */ /* 0x000e2400000e0000 */
[----:B0-----:R-:W-:Y:S01]  /*173b0*/  FADD.FTZ R9, R9, R4 ;  /* 0x0000000409097221 */ /* 0x001fe20000010000 */
[----:B------:R-:W-:-:S04]  /*173c0*/  IMAD.MOV.U32 R4, RZ, RZ, RZ ;  /* 0x000000ffff047224 */ /* 0x000fc800078e00ff */
[----:B------:R-:W0:Y:S02]  /*173d0*/  SHFL.BFLY PT, R0, R9, 0x1, 0x1f ;  /* 0x0c201f0009007f89 */ /* 0x000e2400000e0000 */
[----:B0-----:R-:W-:Y:S01]  /*173e0*/  FADD.FTZ R10, R9, R0 ;  /* 0x00000000090a7221 */ /* 0x001fe20000010000 */
[----:B------:R-:W-:-:S04]  /*173f0*/  IMAD.MOV.U32 R0, RZ, RZ, -0x800000 ;  /* 0xff800000ff007424 */ /* 0x000fc800078e00ff */
[----:B------:R-:W-:-:S13]  /*17400*/  FSETP.NE.FTZ.AND P1, PT, R10, RZ, PT ;  /* 0x000000ff0a00720b */ /* 0x000fda0003f35000 */
[----:B------:R-:W-:Y:S01]  /*17410*/  @P1 MUFU.RCP R4, R10 ;  /* 0x0000000a00041308 */ /* 0x000fe20000001000 */
[----:B------:R-:W-:Y:S02]  /*17420*/  WARPGROUP.DEPBAR.LE gsb0, 0x0 ;  /* 0x00008000000079c5 */ /* 0x000fe40000010000 */
[----:B------:R-:W-:-:S06]  /*17430*/  WARPGROUP.ARRIVE ;  /* 0x00000000000079c5 */ /* 0x000fcc0000000000 */
[----:B------:R-:W-:Y:S01]  /*17440*/  HGMMA.64x64x16.F32.BF16 R88, R124, gdesc[UR4].tnspB, R88, gsb0 ;  /* 0x40e000047c587df0 */ /* 0x000fe20008001858 */
[----:B------:R-:W-:Y:S02]  /*17450*/  R2UR UR6, R6 ;  /* 0x00000000060672ca */ /* 0x000fe400000e0000 */
[----:B------:R-:W-:Y:S01]  /*17460*/  R2UR UR7, R7 ;  /* 0x00000000070772ca */ /* 0x000fe200000e0000 */
[----:B------:R-:W0:Y:S01]  /*17470*/  @P1 MUFU.LG2 R6, R10 ;  /* 0x0000000a00061308 */ /* 0x000e220000000c00 */
[----:B------:R-:W1:Y:S02]  /*17480*/  SHFL.BFLY PT, R7, R2, 0x1, 0x1f ;  /* 0x0c201f0002077f89 */ /* 0x000e6400000e0000 */
[----:B-1----:R-:W-:Y:S01]  /*17490*/  FADD.FTZ R12, R2, R7 ;  /* 0x00000007020c7221 */ /* 0x002fe20000010000 */
[----:B------:R-:W-:Y:S02]  /*174a0*/  IMAD.U32 R2, RZ, RZ, UR30 ;  /* 0x0000001eff027e24 */ /* 0x000fe4000f8e00ff */
[----:B0-----:R-:W-:-:S02]  /*174b0*/  @P1 FMUL.FTZ R7, R6, 0.69314718246459960938 ;  /* 0x3f31721806071820 */ /* 0x001fc40000410000 */
[----:B------:R-:W-:Y:S01]  /*174c0*/  FSETP.NE.FTZ.AND P2, PT, R12, RZ, PT ;  /* 0x000000ff0c00720b */ /* 0x000fe20003f55000 */
[----:B------:R-:W-:-:S04]  /*174d0*/  @P1 FMUL.FTZ R2, R2, 0.69314718246459960938 ;  /* 0x3f31721802021820 */ /* 0x000fc80000410000 */
        /* <DEDUP_REMOVED lines=8> */
[----:B------:R-:W-:Y:S03]  /*17560*/  HGMMA.64x64x16.F32.BF16 R88, R120, gdesc[UR4].tnspB, R88, gsb0 ;  /* 0x40e0000478587df0 */ /* 0x000fe60008001858 */
[----:B------:R-:W-:Y:S02]  /*17570*/  WARPGROUP.DEPBAR.LE gsb0, 0x0 ;  /* 0x00008000000079c5 */ /* 0x000fe40000010000 */
[----:B-12---:R-:W-:Y:S05]  /*17580*/  @!P0 BRA `(.L_x_14473) ;  /* 0x0000000000048947 */ /* 0x006fea0003800000 */
[----:B------:R-:W-:Y:S01]  /*17590*/  BPT.TRAP 0x1 ;  /* 0x000000040000795c */ /* 0x000fe20000300000 */
.L_x_14473:
        /* <DEDUP_REMOVED lines=40> */
[----:B------:R-:W-:Y:S01]  /*17820*/  LOP3.LUT R154, R154, R5, RZ, 0x3c, !PT ;  /* 0x000000059a9a7212 */ /* 0x000fe200078e3cff */
[----:B------:R-:W-:Y:S01]  /*17830*/  UIADD3 UR36, UR36, 0x1, URZ ;  /* 0x0000000124247890 */ /* 0x000fe2000fffe03f */
[----:B0-----:R-:W-:-:S11]  /*17840*/  SEL R19, R19, RZ, P1 ;  /* 0x000000ff13137207 */ /* 0x001fd60000800000 */
.L_x_14358:
[----:B------:R-:W4:Y:S01]  /*17850*/  LDL R43, [R1+0x50] ;  /* 0x00005000012b7983 */ /* 0x000f220000100800 */
[----:B------:R-:W-:Y:S05]  /*17860*/  WARPSYNC.ALL ;  /* 0x0000000000007948 */ /* 0x000fea0003800000 */
[----:B----4-:R-:W-:Y:S01]  /*17870*/  SHF.R.S32.HI R33, RZ, 0x1f, R43 ;  /* 0x0000001fff217819 */ /* 0x010fe2000001142b */
        /* <DEDUP_REMOVED lines=9> */
[----:B------:R-:W3:Y:S04]  /*17910*/  LDL R4, [R1+0x60] ;  /* 0x0000600001047983 */ /* 0x000ee80000100800 */
[----:B------:R-:W4:Y:S01]  /*17920*/  LDL R39, [R1+0x4c] ;  /* 0x00004c0001277983 */ /* 0x000f220000100800 */
[----:B------:R-:W2:Y:S01]  /*17930*/  S2R R5, SR_SWINHI ;  /* 0x0000000000057919 */ /* 0x000ea20000002f00 */
[----:B------:R-:W-:Y:S05]  /*17940*/  WARPSYNC.ALL ;  /* 0x0000000000007948 */ /* 0x000fea0003800000 */
[----:B------:R-:W-:Y:S01]  /*17950*/  F2FP.BF16.F32.PACK_AB R10, R10, R25 ;  /* 0x000000190a0a723e */ /* 0x000fe200000010ff */
[----:B------:R-:W-:Y:S01]  /*17960*/  ULDC.64 UR4, c[0x0][0xc00] ;  /* 0x0003000000047ab9 */ /* 0x000fe20000000a00 */
[----:B-----5:R-:W4:Y:S01]  /*17970*/  LDC.64 R24, c[0x0][0xc00] ;  /* 0x00030000ff187b82 */ /* 0x020f220000000a00 */
[----:B------:R-:W4:Y:S04]  /*17980*/  LDL R38, [R1+0x30] ;  /* 0x0000300001267983 */ /* 0x000f280000100800 */
[----:B------:R-:W4:Y:S01]  /*17990*/  LDL R42, [R1+0x20] ;  /* 0x00002000012a7983 */ /* 0x000f220000100800 */
[----:B------:R-:W-:-:S02]  /*179a0*/  MOV R20, R2 ;  /* 0x0000000200147202 */ /* 0x000fc40000000f00 */
[----:B--2---:R-:W-:Y:S02]  /*179b0*/  MOV R21, R5 ;  /* 0x0000000500157202 */ /* 0x004fe40000000f00 */
[----:B------:R-:W-:Y:S02]  /*179c0*/  F2FP.BF16.F32.PACK_AB R11, R11, R94 ;  /* 0x0000005e0b0b723e */ /* 0x000fe400000010ff */
[----:B------:R-:W-:Y:S02]  /*179d0*/  F2FP.BF16.F32.PACK_AB R14, R14, R27 ;  /* 0x0000001b0e0e723e */ /* 0x000fe400000010ff */
[----:B------:R-:W-:Y:S01]  /*179e0*/  F2FP.BF16.F32.PACK_AB R15, R15, R118 ;  /* 0x000000760f0f723e */ /* 0x000fe200000010ff */
[----:B------:R-:W-:Y:S01]  /*179f0*/  IMAD.MOV.U32 R34, RZ, RZ, RZ ;  /* 0x000000ffff227224 */ /* 0x000fe200078e00ff */
[----:B------:R-:W-:Y:S01]  /*17a00*/  BAR.SYNC.DEFER_BLOCKING 0x1, 0x180 ;  /* 0x0046000000007b1d */ /* 0x000fe20000010000 */
[----:B---3--:R-:W-:-:S03]  /*17a10*/  IMAD.WIDE R8, R4, 0x2, R20 ;  /* 0x0000000204087825 */ /* 0x008fc600078e0214 */
[C---:B------:R-:W-:Y:S02]  /*17a20*/  LOP3.LUT R5, R8.reuse, 0x380, RZ, 0xc0, !PT ;  /* 0x0000038008057812 */ /* 0x040fe400078ec0ff */
[C---:B------:R-:W-:Y:S02]  /*17a30*/  IADD3 R7, P1, R8.reuse, 0x40, RZ ;  /* 0x0000004008077810 */ /* 0x040fe40007f3e0ff */
[C---:B------:R-:W-:Y:S02]  /*17a40*/  IADD3 R37, P0, R8.reuse, 0x60, RZ ;  /* 0x0000006008257810 */ /* 0x040fe40007f1e0ff */
[----:B------:R-:W-:Y:S02]  /*17a50*/  SHF.R.U64 R5, R5, 0x3, RZ ;  /* 0x0000000305057819 */ /* 0x000fe400000012ff */
[----:B------:R-:W-:Y:S02]  /*17a60*/  IADD3 R13, P2, R8, 0x20, RZ ;  /* 0x00000020080d7810 */ /* 0x000fe40007f5e0ff */
[----:B------:R-:W-:-:S02]  /*17a70*/  LOP3.LUT R6, R7, 0x380, RZ, 0xc0, !PT ;  /* 0x0000038007067812 */ /* 0x000fc400078ec0ff */
[----:B------:R-:W-:Y:S01]  /*17a80*/  LOP3.LUT R8, R5, R8, RZ, 0x3c, !PT ;  /* 0x0000000805087212 */ /* 0x000fe200078e3cff */
[--C-:B------:R-:W-:Y:S01]  /*17a90*/  IMAD.X R5, RZ, RZ, R9.reuse, P0 ;  /* 0x000000ffff057224 */ /* 0x100fe200000e0609 */
[----:B------:R-:W-:Y:S02]  /*17aa0*/  ISETP.NE.U32.AND P0, PT, RZ, UR4, PT ;  /* 0x00000004ff007c0c */ /* 0x000fe4000bf05070 */
[----:B------:R-:W-:Y:S02]  /*17ab0*/  SHF.R.U64 R6, R6, 0x3, RZ ;  /* 0x0000000306067819 */ /* 0x000fe400000012ff */
[----:B------:R-:W-:Y:S01]  /*17ac0*/  ISETP.NE.AND.EX P0, PT, RZ, UR5, PT, P0 ;  /* 0x00000005ff007c0c */ /* 0x000fe2000bf05300 */
[----:B------:R-:W-:Y:S01]  /*17ad0*/  ULDC.64 UR4, c[0x0][0xc08] ;  /* 0x0003020000047ab9 */ /* 0x000fe20000000a00 */
[----:B------:R-:W-:Y:S01]  /*17ae0*/  LOP3.LUT R6, R6, R7, RZ, 0x3c, !PT ;  /* 0x0000000706067212 */ /* 0x000fe200078e3cff */
[----:B------:R-:W-:Y:S01]  /*17af0*/  IMAD.X R7, RZ, RZ, R9, P1 ;  /* 0x000000ffff077224 */ /* 0x000fe200008e0609 */
[----:B------:R-:W-:-:S02]  /*17b00*/  LOP3.LUT R12, R13, 0x380, RZ, 0xc0, !PT ;  /* 0x000003800d0c7812 */ /* 0x000fc400078ec0ff */
[----:B------:R-:W-:Y:S02]  /*17b10*/  ISETP.NE.U32.AND P1, PT, RZ, UR4, PT ;  /* 0x00000004ff007c0c */ /* 0x000fe4000bf25070 */
[----:B------:R-:W-:Y:S02]  /*17b20*/  LOP3.LUT R4, R37, 0x380, RZ, 0xc0, !PT ;  /* 0x0000038025047812 */ /* 0x000fe400078ec0ff */
[----:B------:R-:W-:Y:S02]  /*17b30*/  SHF.R.U64 R12, R12, 0x3, RZ ;  /* 0x000000030c0c7819 */ /* 0x000fe400000012ff */
[----:B------:R-:W-:Y:S02]  /*17b40*/  ISETP.NE.AND.EX P1, PT, RZ, UR5, PT, P1 ;  /* 0x00000005ff007c0c */ /* 0x000fe4000bf25310 */
[----:B------:R-:W-:Y:S02]  /*17b50*/  SHF.R.U64 R4, R4, 0x3, RZ ;  /* 0x0000000304047819 */ /* 0x000fe400000012ff */
[----:B------:R-:W-:Y:S01]  /*17b60*/  LOP3.LUT R12, R12, R13, RZ, 0x3c, !PT ;  /* 0x0000000d0c0c7212 */ /* 0x000fe200078e3cff */
[----:B------:R-:W-:Y:S01]  /*17b70*/  IMAD.X R13, RZ, RZ, R9, P2 ;  /* 0x000000ffff0d7224 */ /* 0x000fe200010e0609 */
[----:B-1----:R-:W-:-:S02]  /*17b80*/  MOV R28, R8 ;  /* 0x00000008001c7202 */ /* 0x002fc40000000f00 */
[----:B------:R-:W-:Y:S02]  /*17b90*/  LOP3.LUT R4, R4, R37, RZ, 0x3c, !PT ;  /* 0x0000002504047212 */ /* 0x000fe400078e3cff */
[----:B------:R-:W-:Y:S02]  /*17ba0*/  F2FP.BF16.F32.PACK_AB R8, R26, R35 ;  /* 0x000000231a08723e */ /* 0x000fe400000010ff */
[----:B------:R-:W-:Y:S02]  /*17bb0*/  F2FP.BF16.F32.PACK_AB R9, R91, R90 ;  /* 0x0000005a5b09723e */ /* 0x000fe400000010ff */
[----:B------:R-:W-:Y:S02]  /*17bc0*/  MOV R32, R4 ;  /* 0x0000000400207202 */ /* 0x000fe40000000f00 */
[----:B------:R-:W-:Y:S01]  /*17bd0*/  MOV R35, R6 ;  /* 0x0000000600237202 */ /* 0x000fe20000000f00 */
[----:B------:R1:W-:Y:S01]  /*17be0*/  STSM.16.M88.4 [R28], R8 ;  /* 0x000000081c007844 */ /* 0x0003e20000000200 */
[----:B------:R-:W-:-:S02]  /*17bf0*/  MOV R36, R12 ;  /* 0x0000000c00247202 */ /* 0x000fc40000000f00 */
[----:B------:R-:W-:Y:S02]  /*17c00*/  F2FP.BF16.F32.PACK_AB R4, R97, R96 ;  /* 0x000000606104723e */ /* 0x000fe400000010ff */
[----:B------:R-:W-:Y:S02]  /*17c10*/  F2FP.BF16.F32.PACK_AB R5, R99, R98 ;  /* 0x000000626305723e */ /* 0x000fe400000010ff */
[----:B------:R-:W-:Y:S02]  /*17c20*/  F2FP.BF16.F32.PACK_AB R6, R101, R100 ;  /* 0x000000646506723e */ /* 0x000fe400000010ff */
[----:B------:R-:W-:Y:S01]  /*17c30*/  F2FP.BF16.F32.PACK_AB R7, R103, R102 ;  /* 0x000000666707723e */ /* 0x000fe200000010ff */
[----:B----4-:R-:W-:Y:S01]  /*17c40*/  IMAD.WIDE R26, R39, 0x4, R24 ;  /* 0x00000004271a7825 */ /* 0x010fe200078e0218 */
[----:B------:R-:W-:Y:S01]  /*17c50*/  F2FP.BF16.F32.PACK_AB R12, R113, R112 ;  /* 0x00000070710c723e */ /* 0x000fe200000010ff */
[----:B------:R-:W2:Y:S01]  /*17c60*/  @P1 LDC.64 R24, c[0x0][0xc08] ;  /* 0x00030200ff181b82 */ /* 0x000ea20000000a00 */
[----:B------:R-:W-:-:S02]  /*17c70*/  F2FP.BF16.F32.PACK_AB R13, R115, R114 ;  /* 0x00000072730d723e */ /* 0x000fc400000010ff */
[----:B-1----:R-:W-:Y:S02]  /*17c80*/  F2FP.BF16.F32.PACK_AB R8, R105, R104 ;  /* 0x000000686908723e */ /* 0x002fe400000010ff */
[----:B------:R-:W-:Y:S02]  /*17c90*/  F2FP.BF16.F32.PACK_AB R9, R107, R106 ;  /* 0x0000006a6b09723e */ /* 0x000fe400000010ff */
[----:B------:R-:W-:Y:S02]  /*17ca0*/  F2FP.BF16.F32.PACK_AB R10, R109, R108 ;  /* 0x0000006c6d0a723e */ /* 0x000fe400000010ff */
[----:B------:R-:W-:Y:S01]  /*17cb0*/  F2FP.BF16.F32.PACK_AB R11, R111, R110 ;  /* 0x0000006e6f0b723e */ /* 0x000fe200000010ff */
[----:B------:R2:W-:Y:S01]  /*17cc0*/  STSM.16.M88.4 [R36], R4 ;  /* 0x0000000424007844 */ /* 0x0005e20000000200 */
[----:B------:R-:W-:Y:S01]  /*17cd0*/  ULDC UR4, c[0x0][0xa88] ;  /* 0x0002a20000047ab9 */ /* 0x000fe20000000800 */
[----:B------:R-:W1:Y:S02]  /*17ce0*/  LDC R28, c[0x0][0xbe8] ;  /* 0x0002fa00ff1c7b82 */ /* 0x000e640000000800 */
[----:B------:R3:W-:Y:S04]  /*17cf0*/  STSM.16.M88.4 [R35], R8 ;  /* 0x0000000823007844 */ /* 0x0007e80000000200 */
[----:B------:R4:W-:Y:S02]  /*17d00*/  STSM.16.M88.4 [R32], R12 ;  /* 0x0000000c20007844 */ /* 0x0009e40000000200 */
[----:B------:R-:W-:Y:S01]  /*17d10*/  BAR.SYNC.DEFER_BLOCKING 0x1, 0x180 ;  /* 0x0046000000007b1d */ /* 0x000fe20000010000 */
[----:B--2---:R-:W-:-:S04]  /*17d20*/  @P1 IMAD.WIDE R4, R39, 0x4, R24 ;  /* 0x0000000427041825 */ /* 0x004fc800078e0218 */
[----:B---3--:R-:W-:Y:S01]  /*17d30*/  IMAD.U32 R9, RZ, RZ, UR4 ;  /* 0x00000004ff097e24 */ /* 0x008fe2000f8e00ff */
[----:B------:R2:W5:Y:S05]  /*17d40*/  @P0 LDG.E R34, desc[UR42][R26.64] ;  /* 0x0000002a1a220981 */ /* 0x00056a000c1e1900 */
[----:B------:R2:W5:Y:S01]  /*17d50*/  @P1 LDG.E R9, desc[UR42][R4.64] ;  /* 0x0000002a04091981 */ /* 0x000562000c1e1900 */
[----:B-1----:R-:W-:-:S13]  /*17d60*/  ISETP.NE.AND P2, PT, R28, 0x1, PT ;  /* 0x000000011c00780c */ /* 0x002fda0003f45270 */
[----:B------:R-:W1:Y:S08]  /*17d70*/  @P2 LDC R6, c[0x0][0xbec] ;  /* 0x0002fb00ff062b82 */ /* 0x000e700000000800 */
[----:B------:R-:W3:Y:S01]  /*17d80*/  @P2 LDC R11, c[0x0][0xbf0] ;  /* 0x0002fc00ff0b2b82 */ /* 0x000ee20000000800 */
[----:B----4-:R-:W-:Y:S01]  /*17d90*/  IMAD.IADD R15, R38, 0x1, R42 ;  /* 0x00000001260f7824 */ /* 0x010fe200078e022a */
[----:B--2---:R-:W-:Y:S06]  /*17da0*/  @P1 BRA `(.L_x_14476) ;  /* 0x0000000000101947 */ /* 0x004fec0003800000 */
[----:B------:R-:W-:Y:S05]  /*17db0*/  @!P0 BRA `(.L_x_14476) ;  /* 0x00000000000c8947 */ /* 0x000fea0003800000 */
[----:B------:R-:W2:Y:S04]  /*17dc0*/  LDG.E R4, desc[UR42][R26.64] ;  /* 0x0000002a1a047981 */ /* 0x000ea8000c1e1900 */
[----:B-----5:R-:W2:Y:S02]  /*17dd0*/  LDG.E R9, desc[UR42][R26.64+0x4] ;  /* 0x0000042a1a097981 */ /* 0x020ea4000c1e1900 */
[----:B--2---:R-:W-:-:S07]  /*17de0*/  IMAD.IADD R9, R9, 0x1, -R4 ;  /* 0x0000000109097824 */ /* 0x004fce00078e0a04 */
.L_x_14476:
[----:B------:R-:W2:Y:S01]  /*17df0*/  LDL.LU R44, [R1+0x48] ;  /* 0x00004800012c7983 */ /* 0x000ea20000300800 */
[----:B-1----:R-:W-:Y:S01]  /*17e00*/  @P2 IMAD.HI.U32 R4, R15, R6, RZ ;  /* 0x000000060f042227 */ /* 0x002fe200078e00ff */
[----:B------:R-:W-:Y:S01]  /*17e10*/  ULDC.64 UR4, c[0x0][0xb90] ;  /* 0x0002e40000047ab9 */ /* 0x000fe20000000a00 */
[----:B-----5:R-:W-:Y:S01]  /*17e20*/  SHF.R.S32.HI R35, RZ, 0x1f, R34 ;  /* 0x0000001fff237819 */ /* 0x020fe20000011422 */
[----:B------:R-:W4:Y:S01]  /*17e30*/  LDL R12, [R1+0x5c] ;  /* 0x00005c00010c7983 */ /* 0x000f220000100800 */
[----:B------:R-:W-:Y:S01]  /*17e40*/  IMAD.MOV.U32 R7, RZ, RZ, R15 ;  /* 0x000000ffff077224 */ /* 0x000fe200078e000f */
[----:B---3--:R-:W-:Y:S01]  /*17e50*/  @P2 SHF.R.U32.HI R7, RZ, R11, R4 ;  /* 0x0000000bff072219 */ /* 0x008fe20000011604 */
[----:B------:R-:W1:Y:S01]  /*17e60*/  @P2 LDC R41, c[0x0][0xbec] ;  /* 0x0002fb00ff292b82 */ /* 0x000e620000000800 */
[----:B------:R-:W3:Y:S01]  /*17e70*/  S2R R24, SR_TID.X ;  /* 0x0000000000187919 */ /* 0x000ee20000002100 */
[----:B------:R-:W-:Y:S02]  /*17e80*/  SEL R37, R39, RZ, !P0 ;  /* 0x000000ff27257207 */ /* 0x000fe40004000000 */
[----:B------:R-:W-:-:S02]  /*17e90*/  IMAD.MOV R13, RZ, RZ, -R7 ;  /* 0x000000ffff0d7224 */ /* 0x000fc400078e0a07 */
[C---:B---3--:R-:W-:Y:S02]  /*17ea0*/  VIADD R46, R24.reuse, 0xffffff80 ;  /* 0xffffff80182e7836 */ /* 0x048fe40000000000 */
[----:B------:R-:W-:-:S03]  /*17eb0*/  VIADD R25, R24, 0xffffff80 ;  /* 0xffffff8018197836 */ /* 0x000fc60000000000 */
[----:B------:R-:W-:Y:S02]  /*17ec0*/  SHF.R.S32.HI R40, RZ, 0x1f, R46 ;  /* 0x0000001fff287819 */ /* 0x000fe4000001142e */
[----:B------:R-:W-:Y:S02]  /*17ed0*/  SHF.R.S32.HI R24, RZ, 0x1f, R25 ;  /* 0x0000001fff187819 */ /* 0x000fe40000011419 */
[----:B------:R-:W-:Y:S02]  /*17ee0*/  LEA.HI R40, R40, R46, RZ, 0x3 ;  /* 0x0000002e28287211 */ /* 0x000fe400078f18ff */
[----:B------:R-:W-:Y:S02]  /*17ef0*/  LEA.HI R24, R24, R25, RZ, 0x7 ;  /* 0x0000001918187211 */ /* 0x000fe400078f38ff */
[----:B------:R-:W-:Y:S02]  /*17f00*/  SHF.R.S32.HI R40, RZ, 0x3, R40 ;  /* 0x00000003ff287819 */ /* 0x000fe40000011428 */
[----:B------:R-:W-:-:S05]  /*17f10*/  LOP3.LUT R24, R24, 0xffffff80, RZ, 0xc0, !PT ;  /* 0xffffff8018187812 */ /* 0x000fca00078ec0ff */
[----:B------:R-:W-:Y:S01]  /*17f20*/  IMAD.IADD R24, R25, 0x1, -R24 ;  /* 0x0000000119187824 */ /* 0x000fe200078e0a18 */
[----:B--2---:R-:W-:Y:S01]  /*17f30*/  SHF.R.S32.HI R38, RZ, 0x1f, R44 ;  /* 0x0000001fff267819 */ /* 0x004fe2000001142c */
[----:B------:R-:W-:-:S04]  /*17f40*/  IMAD.WIDE.U32 R4, R44, UR4, R34 ;  /* 0x000000042c047c25 */ /* 0x000fc8000f8e0022 */
[----:B------:R-:W-:-:S04]  /*17f50*/  IMAD R6, R38, UR4, RZ ;  /* 0x0000000426067c24 */ /* 0x000fc8000f8e02ff */
[----:B------:R-:W-:Y:S01]  /*17f60*/  IMAD R11, R44, UR5, R6 ;  /* 0x000000052c0b7c24 */ /* 0x000fe2000f8e0206 */
[----:B------:R-:W-:Y:S01]  /*17f70*/  SHF.R.S32.HI R6, RZ, 0x1f, R39 ;  /* 0x0000001fff067819 */ /* 0x000fe20000011427 */
[----:B------:R-:W-:Y:S02]  /*17f80*/  ULDC.64 UR4, c[0x0][0xb98] ;  /* 0x0002e60000047ab9 */ /* 0x000fe40000000a00 */
[----:B------:R-:W-:Y:S01]  /*17f90*/  IMAD.IADD R5, R5, 0x1, R11 ;  /* 0x0000000105057824 */ /* 0x000fe200078e020b */
[----:B------:R-:W-:Y:S01]  /*17fa0*/  SEL R36, R6, RZ, !P0 ;  /* 0x000000ff06247207 */ /* 0x000fe20004000000 */
[----:B------:R-:W-:Y:S02]  /*17fb0*/  IMAD R11, R28, R13, R15 ;  /* 0x0000000d1c0b7224 */ /* 0x000fe400078e020f */
[----:B------:R-:W-:-:S04]  /*17fc0*/  IMAD.WIDE.U32 R4, R37, UR4, R4 ;  /* 0x0000000425047c25 */ /* 0x000fc8000f8e0004 */
[----:B------:R-:W-:Y:S01]  /*17fd0*/  IMAD R8, R36, UR4, RZ ;  /* 0x0000000424087c24 */ /* 0x000fe2000f8e02ff */
[----:B------:R-:W-:Y:S02]  /*17fe0*/  SHF.R.S32.HI R6, RZ, 0x1f, R11 ;  /* 0x0000001fff067819 */ /* 0x000fe4000001140b */
[----:B------:R-:W-:Y:S01]  /*17ff0*/  SHF.R.S32.HI R13, RZ, 0x1f, R7 ;  /* 0x0000001fff0d7819 */ /* 0x000fe20000011407 */
[----:B------:R-:W-:Y:S01]  /*18000*/  IMAD R8, R37, UR5, R8 ;  /* 0x0000000525087c24 */ /* 0x000fe2000f8e0208 */
[----:B------:R-:W-:Y:S01]  /*18010*/  IADD3 R4, P0, R7, R4, RZ ;  /* 0x0000000407047210 */ /* 0x000fe20007f1e0ff */
[----:B------:R-:W-:Y:S02]  /*18020*/  ULDC.64 UR4, c[0x0][0xb88] ;  /* 0x0002e20000047ab9 */ /* 0x000fe40000000a00 */
        /* <DEDUP_REMOVED lines=8> */
[----:B------:R-:W-:Y:S01]  /*180b0*/  IMAD R11, R40, 0x40, R43 ;  /* 0x00000040280b7824 */ /* 0x000fe200078e022b */
[----:B------:R-:W-:Y:S01]  /*180c0*/  SHFL.IDX PT, R4, R10, RZ, 0x1c1f ;  /* 0x001c1fff0a047589 */ /* 0x000fe200000e0000 */
[----:B----4-:R-:W-:Y:S01]  /*180d0*/  IMAD.IADD R12, R12, 0x1, R42 ;  /* 0x000000010c0c7824 */ /* 0x010fe200078e022a */
[----:B------:R-:W-:Y:S01]  /*180e0*/  SHF.R.S32.HI R45, RZ, 0x1f, R46 ;  /* 0x0000001fff2d7819 */ /* 0x000fe2000001142e */
[----:B------:R-:W-:Y:S01]  /*180f0*/  IMAD R39, R9, R28, RZ ;  /* 0x0000001c09277224 */ /* 0x000fe200078e02ff */
[----:B------:R-:W2:Y:S01]  /*18100*/  SHFL.IDX PT, R5, R14, RZ, 0x1c1f ;  /* 0x001c1fff0e057589 */ /* 0x000ea200000e0000 */
[----:B------:R-:W-:Y:S01]  /*18110*/  IMAD.WIDE R20, R11, 0x2, R20 ;  /* 0x000000020b147825 */ /* 0x000fe200078e0214 */
[----:B------:R-:W-:Y:S02]  /*18120*/  ULDC.64 UR4, c[0x0][0xaa0] ;  /* 0x0002a80000047ab9 */ /* 0x000fe40000000a00 */
[----:B------:R-:W-:Y:S04]  /*18130*/  SHFL.IDX PT, R6, R10, 0x1, 0x1c1f ;  /* 0x003c1f000a067f89 */ /* 0x000fe800000e0000 */
[----:B------:R-:W3:Y:S01]  /*18140*/  SHFL.IDX PT, R7, R14, 0x1, 0x1c1f ;  /* 0x003c1f000e077f89 */ /* 0x000ee200000e0000 */
[----:B------:R-:W-:Y:S01]  /*18150*/  LOP3.LUT P0, RZ, R24, 0x3, RZ, 0xc0, !PT ;  /* 0x0000000318ff7812 */ /* 0x000fe2000780c0ff */
[----:B------:R-:W-:Y:S01]  /*18160*/  VIADD R8, R12, 0x8 ;  /* 0x000000080c087836 */ /* 0x000fe20000000000 */
[----:B------:R-:W-:-:S02]  /*18170*/  IADD3 R13, P3, R20, 0x1800, RZ ;  /* 0x00001800140d7810 */ /* 0x000fc40007f7e0ff */
[----:B------:R-:W-:Y:S02]  /*18180*/  IADD3 R25, P4, R20, 0x3000, RZ ;  /* 0x0000300014197810 */ /* 0x000fe40007f9e0ff */
[-C--:B------:R-:W-:Y:S02]  /*18190*/  ISETP.GE.OR P1, PT, R12, R39.reuse, P0 ;  /* 0x000000270c00720c */ /* 0x080fe40000726670 */
[----:B------:R-:W-:Y:S02]  /*181a0*/  LOP3.LUT R9, R20, 0x380, RZ, 0xc0, !PT ;  /* 0x0000038014097812 */ /* 0x000fe400078ec0ff */
[----:B------:R-:W-:Y:S02]  /*181b0*/  LOP3.LUT R12, R13, 0x380, RZ, 0xc0, !PT ;  /* 0x000003800d0c7812 */ /* 0x000fe400078ec0ff */
[----:B------:R-:W-:Y:S02]  /*181c0*/  ISETP.GE.OR P0, PT, R8, R39, P0 ;  /* 0x000000270800720c */ /* 0x000fe40000706670 */
[----:B------:R-:W-:-:S02]  /*181d0*/  LOP3.LUT R24, R25, 0x380, RZ, 0xc0, !PT ;  /* 0x0000038019187812 */ /* 0x000fc400078ec0ff */
[----:B------:R-:W-:Y:S02]  /*181e0*/  SHF.R.U64 R9, R9, 0x3, RZ ;  /* 0x0000000309097819 */ /* 0x000fe400000012ff */
[----:B------:R-:W-:Y:S02]  /*181f0*/  SHF.R.U64 R12, R12, 0x3, RZ ;  /* 0x000000030c0c7819 */ /* 0x000fe400000012ff */
[----:B------:R-:W-:Y:S02]  /*18200*/  SHF.R.U64 R24, R24, 0x3, RZ ;  /* 0x0000000318187819 */ /* 0x000fe400000012ff */
[----:B------:R-:W-:Y:S01]  /*18210*/  LOP3.LUT R8, R9, R20, RZ, 0x3c, !PT ;  /* 0x0000001409087212 */ /* 0x000fe200078e3cff */
[--C-:B------:R-:W-:Y:S01]  /*18220*/  IMAD.MOV.U32 R9, RZ, RZ, R21.reuse ;  /* 0x000000ffff097224 */ /* 0x100fe200078e0015 */
[----:B------:R-:W-:Y:S01]  /*18230*/  LOP3.LUT R12, R12, R13, RZ, 0x3c, !PT ;  /* 0x0000000d0c0c7212 */ /* 0x000fe200078e3cff */
[--C-:B------:R-:W-:Y:S01]  /*18240*/  IMAD.X R13, RZ, RZ, R21.reuse, P3 ;  /* 0x000000ffff0d7224 */ /* 0x100fe200018e0615 */
[----:B------:R-:W-:Y:S01]  /*18250*/  LOP3.LUT R24, R24, R25, RZ, 0x3c, !PT ;  /* 0x0000001918187212 */ /* 0x000fe200078e3cff */
[----:B------:R-:W-:Y:S01]  /*18260*/  IMAD.X R25, RZ, RZ, R21, P4 ;  /* 0x000000ffff197224 */ /* 0x000fe200020e0615 */
[----:B--2---:R2:W-:Y:S04]  /*18270*/  @!P1 ST.E desc[UR42][R4.64], R3 ;  /* 0x0000000304009985 */ /* 0x0045e8000c10192a */
[----:B---3--:R3:W-:Y:S04]  /*18280*/  @!P0 ST.E desc[UR42][R6.64], R0 ;  /* 0x0000000006008985 */ /* 0x0087e8000c10192a */
[----:B------:R-:W4:Y:S04]  /*18290*/  LD.E.128 R8, desc[UR42][R8.64] ;  /* 0x0000002a08087980 */ /* 0x000f28000c101d00 */
[----:B------:R-:W4:Y:S04]  /*182a0*/  LD.E.128 R12, desc[UR42][R12.64] ;  /* 0x0000002a0c0c7980 */ /* 0x000f28000c101d00 */
[----:B------:R-:W4:Y:S01]  /*182b0*/  LD.E.128 R24, desc[UR42][R24.64] ;  /* 0x0000002a18187980 */ /* 0x000f22000c101d00 */
[----:B------:R-:W-:-:S04]  /*182c0*/  IADD3 R32, P0, R20, 0x4800, RZ ;  /* 0x0000480014207810 */ /* 0x000fc80007f1e0ff */
[----:B------:R-:W-:-:S04]  /*182d0*/  LOP3.LUT R20, R32, 0x380, RZ, 0xc0, !PT ;  /* 0x0000038020147812 */ /* 0x000fc800078ec0ff */
[----:B--2---:R-:W-:Y:S02]  /*182e0*/  SHF.R.U64 R3, R20, 0x3, RZ ;  /* 0x0000000314037819 */ /* 0x004fe400000012ff */
[----:B------:R-:W-:Y:S02]  /*182f0*/  LEA.HI R45, R45, R46, RZ, 0x3 ;  /* 0x0000002e2d2d7211 */ /* 0x000fe400078f18ff */
[----:B------:R-:W-:Y:S01]  /*18300*/  LOP3.LUT R4, R3, R32, RZ, 0x3c, !PT ;  /* 0x0000002003047212 */ /* 0x000fe200078e3cff */
[----:B------:R-:W-:Y:S02]  /*18310*/  IMAD R3, R35, UR4, RZ ;  /* 0x0000000423037c24 */ /* 0x000fe4000f8e02ff */
[----:B------:R-:W2:Y:S01]  /*18320*/  @P2 LDC R35, c[0x0][0xbf0] ;  /* 0x0002fc00ff232b82 */ /* 0x000ea20000000800 */
[----:B------:R-:W-:Y:S01]  /*18330*/  LOP3.LUT R45, R45, 0xfffffff8, RZ, 0xc0, !PT ;  /* 0xfffffff82d2d7812 */ /* 0x000fe200078ec0ff */
[----:B------:R-:W-:Y:S02]  /*18340*/  IMAD.X R5, RZ, RZ, R21, P0 ;  /* 0x000000ffff057224 */ /* 0x000fe400000e0615 */
[----:B------:R-:W-:-:S02]  /*18350*/  IMAD R3, R34, UR5, R3 ;  /* 0x0000000522037c24 */ /* 0x000fc4000f8e0203 */
[----:B------:R-:W-:Y:S02]  /*18360*/  IMAD.IADD R45, R46, 0x1, -R45 ;  /* 0x000000012e2d7824 */ /* 0x000fe400078e0a2d */
[----:B------:R-:W-:Y:S01]  /*18370*/  IMAD.WIDE.U32 R20, R34, UR4, RZ ;  /* 0x0000000422147c25 */ /* 0x000fe2000f8e00ff */
[----:B------:R-:W-:Y:S01]  /*18380*/  ULDC.64 UR4, c[0x0][0xae8] ;  /* 0x0002ba0000047ab9 */ /* 0x000fe20000000a00 */
[----:B---3--:R-:W5:Y:S02]  /*18390*/  LD.E.128 R4, desc[UR42][R4.64] ;  /* 0x0000002a04047980 */ /* 0x008f64000c101d00 */
[----:B------:R-:W-:Y:S02]  /*183a0*/  IMAD R0, R45, 0x30, R40 ;  /* 0x000000302d007824 */ /* 0x000fe400078e0228 */
[----:B------:R-:W-:Y:S01]  /*183b0*/  IMAD.IADD R21, R21, 0x1, R3 ;  /* 0x0000000115157824 */ /* 0x000fe200078e0203 */
[----:B------:R-:W-:Y:S01]  /*183c0*/  @!PT LDS RZ, [RZ] ;  /* 0x00000000fffff984 */ /* 0x000fe20000000800 */
[----:B------:R-:W-:Y:S01]  /*183d0*/  @!PT LDS RZ, [RZ] ;  /* 0x00000000fffff984 */ /* 0x000fe20000000800 */
[----:B------:R-:W-:Y:S01]  /*183e0*/  @!PT LDS RZ, [RZ] ;  /* 0x00000000fffff984 */ /* 0x000fe20000000800 */
[----:B------:R-:W-:Y:S01]  /*183f0*/  @!PT LDS RZ, [RZ] ;  /* 0x00000000fffff984 */ /* 0x000fe20000000800 */
[----:B------:R3:W-:Y:S06]  /*18400*/  MEMBAR.ALL.CTA ;  /* 0x0000000000007992 */ /* 0x0007ec0000008000 */
[----:B---3--:R-:W3:Y:S01]  /*18410*/  FENCE.VIEW.ASYNC.S ;  /* 0x00000000000073c6 */ /* 0x008ee20000000000 */
[----:B------:R-:W-:-:S02]  /*18420*/  IMAD R3, R38, UR4, RZ ;  /* 0x0000000426037c24 */ /* 0x000fc4000f8e02ff */
[----:B------:R-:W-:Y:S02]  /*18430*/  IMAD.IADD R34, R42, 0x1, R0 ;  /* 0x000000012a227824 */ /* 0x000fe400078e0200 */
[C---:B------:R-:W-:Y:S02]  /*18440*/  IMAD R3, R44.reuse, UR5, R3 ;  /* 0x000000052c037c24 */ /* 0x040fe4000f8e0203 */
        /* <DEDUP_REMOVED lines=28> */
[----:B---3--:R-:W1:Y:S01]  /*18610*/  SHFL.IDX PT, R20, R28, RZ, 0x181f ;  /* 0x00181fff1c147589 */ /* 0x008e6200000e0000 */
[----:B------:R-:W-:-:S03]  /*18620*/  IMAD.IADD R38, R40, 0x1, R42 ;  /* 0x0000000128267824 */ /* 0x000fc600078e022a */
[----:B------:R-:W2:Y:S01]  /*18630*/  SHFL.IDX PT, R34, R28, 0x1, 0x181f ;  /* 0x00381f001c227f89 */ /* 0x000ea200000e0000 */
[----:B------:R-:W-:-:S03]  /*18640*/  ISETP.GE.AND P0, PT, R43, UR4, PT ;  /* 0x000000042b007c0c */ /* 0x000fc6000bf06270 */
[----:B------:R-:W3:Y:S04]  /*18650*/  SHFL.IDX PT, R36, R32, RZ, 0x181f ;  /* 0x00181fff20247589 */ /* 0x000ee800000e0000 */
[----:B------:R-:W0:Y:S01]  /*18660*/  SHFL.IDX PT, R37, R28, 0x2, 0x181f ;  /* 0x00581f001c257f89 */ /* 0x000e2200000e0000 */
[----:B------:R-:W-:-:S03]  /*18670*/  VIADD R0, R38, 0x30 ;  /* 0x0000003026007836 */ /* 0x000fc60000000000 */
[----:B------:R-:W0:Y:S01]  /*18680*/  SHFL.IDX PT, R40, R32, 0x1, 0x181f ;  /* 0x00381f0020287f89 */ /* 0x000e2200000e0000 */
[CC--:B------:R-:W-:Y:S01]  /*18690*/  ISETP.GE.OR P3, PT, R38.reuse, R39.reuse, P0 ;  /* 0x000000272600720c */ /* 0x0c0fe20000766670 */
[----:B------:R-:W-:Y:S02]  /*186a0*/  VIADD R3, R38, 0x60 ;  /* 0x0000006026037836 */ /* 0x000fe40000000000 */
[----:B------:R-:W0:Y:S01]  /*186b0*/  SHFL.IDX PT, R42, R32, 0x2, 0x181f ;  /* 0x00581f00202a7f89 */ /* 0x000e2200000e0000 */
[-C--:B------:R-:W-:Y:S02]  /*186c0*/  ISETP.GE.OR P2, PT, R0, R39.reuse, P0 ;  /* 0x000000270000720c */ /* 0x080fe40000746670 */
[----:B------:R-:W-:Y:S01]  /*186d0*/  ISETP.GE.OR P1, PT, R3, R39, P0 ;  /* 0x000000270300720c */ /* 0x000fe20000726670 */
[----:B------:R-:W-:-:S06]  /*186e0*/  VIADD R0, R2, 0x16820 ;  /* 0x0001682002007836 */ /* 0x000fcc0000000000 */
[----:B-1----:R-:W-:-:S04]  /*186f0*/  @!P3 LEA R20, P5, R43, R20, 0x1 ;  /* 0x000000142b14b211 */ /* 0x002fc800078a08ff */
[C---:B--2---:R-:W-:Y:S02]  /*18700*/  @!P2 LEA R34, P4, R43.reuse, R34, 0x1 ;  /* 0x000000222b22a211 */ /* 0x044fe400078808ff */
[C-C-:B---3--:R-:W-:Y:S02]  /*18710*/  @!P3 LEA.HI.X R21, R43.reuse, R36, R33.reuse, 0x1, P5 ;  /* 0x000000242b15b211 */ /* 0x148fe400028f0c21 */
[C---:B0-----:R-:W-:Y:S02]  /*18720*/  @!P1 LEA R36, P5, R43.reuse, R37, 0x1 ;  /* 0x000000252b249211 */ /* 0x041fe400078a08ff */
[----:B------:R-:W-:Y:S02]  /*18730*/  PRMT R0, RZ, 0x654, R0 ;  /* 0x00000654ff007816 */ /* 0x000fe40000000000 */
[C-C-:B------:R-:W-:Y:S02]  /*18740*/  @!P2 LEA.HI.X R35, R43.reuse, R40, R33.reuse, 0x1, P4 ;  /* 0x000000282b23a211 */ /* 0x140fe400020f0c21 */
[----:B------:R-:W-:Y:S01]  /*18750*/  @!P1 LEA.HI.X R37, R43, R42, R33, 0x1, P5 ;  /* 0x0000002a2b259211 */ /* 0x000fe200028f0c21 */
[----:B------:R0:W-:Y:S02]  /*18760*/  SYNCS.ARRIVE.TRANS64.RED.A1T0 RZ, [R0+URZ], RZ ;  /* 0x000000ff00ff79a7 */ /* 0x0001e4000810043f */
[----:B0-----:R-:W-:-:S05]  /*18770*/  VIADD R0, R38, 0x90 ;  /* 0x0000009026007836 */ /* 0x001fca0000000000 */
[----:B------:R-:W-:Y:S01]  /*18780*/  ISETP.GE.OR P0, PT, R0, R39, P0 ;  /* 0x000000270000720c */ /* 0x000fe20000706670 */
[----:B------:R-:W2:Y:S04]  /*18790*/  SHFL.IDX PT, R28, R28, 0x3, 0x181f ;  /* 0x00781f001c1c7f89 */ /* 0x000ea800000e0000 */
[----:B------:R-:W3:Y:S04]  /*187a0*/  SHFL.IDX PT, R32, R32, 0x3, 0x181f ;  /* 0x00781f0020207f89 */ /* 0x000ee800000e0000 */
[----:B----4-:R4:W-:Y:S04]  /*187b0*/  @!P3 ST.E.128 desc[UR42][R20.64], R8 ;  /* 0x000000081400b985 */ /* 0x0109e8000c101d2a */
[----:B------:R4:W-:Y:S04]  /*187c0*/  @!P2 ST.E.128 desc[UR42][R34.64], R12 ;  /* 0x0000000c2200a985 */ /* 0x0009e8000c101d2a */
[----:B------:R4:W-:Y:S01]  /*187d0*/  @!P1 ST.E.128 desc[UR42][R36.64], R24 ;  /* 0x0000001824009985 */ /* 0x0009e2000c101d2a */
[----:B--23--:R-:W-:Y:S05]  /*187e0*/  @P0 BRA `(.L_x_14477) ;  /* 0x00000008007c0947 */ /* 0x00cfea0003800000 */
[----:B----4-:R-:W-:-:S04]  /*187f0*/  LEA R8, P0, R43, R28, 0x1 ;  /* 0x0000001c2b087211 */ /* 0x010fc800078008ff */
[----:B------:R-:W-:-:S05]  /*18800*/  LEA.HI.X R9, R43, R32, R33, 0x1, P0 ;  /* 0x000000202b097211 */ /* 0x000fca00000f0c21 */
[----:B-----5:R2:W-:Y:S01]  /*18810*/  ST.E.128 desc[UR42][R8.64], R4 ;  /* 0x0000000408007985 */ /* 0x0205e2000c101d2a */
[----:B------:R-:W-:Y:S05]  /*18820*/  BRA `(.L_x_14477) ;  /* 0x00000008006c7947 */ /* 0x000fea0003800000 */
.L_x_14475:
[----:B------:R-:W3:Y:S01]  /*18830*/  LDL R11, [R1+0x4c] ;  /* 0x00004c00010b7983 */ /* 0x000ee20000100800 */
[----:B------:R-:W-:Y:S01]  /*18840*/  ULDC.64 UR4, c[0x0][0xc00] ;  /* 0x0003000000047ab9 */ /* 0x000fe20000000a00 */
[----:B------:R-:W3:Y:S01]  /*18850*/  LDC.64 R4, c[0x0][0xc00] ;  /* 0x00030000ff047b82 */ /* 0x000ee20000000a00 */
[----:B------:R-:W-:Y:S01]  /*18860*/  ISETP.NE.U32.AND P0, PT, RZ, UR4, PT ;  /* 0x00000004ff007c0c */ /* 0x000fe2000bf05070 */
[----:B------:R-:W-:-:S03]  /*18870*/  IMAD.MOV.U32 R0, RZ, RZ, RZ ;  /* 0x000000ffff007224 */ /* 0x000fc600078e00ff */
[----:B------:R-:W-:Y:S01]  /*18880*/  ISETP.NE.AND.EX P0, PT, RZ, UR5, PT, P0 ;  /* 0x00000005ff007c0c */ /* 0x000fe2000bf05300 */
[----:B------:R-:W-:Y:S02]  /*18890*/  ULDC.64 UR4, c[0x0][0xc08] ;  /* 0x0003020000047ab9 */ /* 0x000fe40000000a00 */
[----:B------:R-:W-:Y:S01]  /*188a0*/  ISETP.NE.U32.AND P1, PT, RZ, UR4, PT ;  /* 0x00000004ff007c0c */ /* 0x000fe2000bf25070 */
[----:B------:R-:W4:Y:S03]  /*188b0*/  LDC R25, c[0x0][0xbe8] ;  /* 0x0002fa00ff197b82 */ /* 0x000f260000000800 */
[----:B------:R-:W-:-:S13]  /*188c0*/  ISETP.NE.AND.EX P1, PT, RZ, UR5, PT, P1 ;  /* 0x00000005ff007c0c */ /* 0x000fda000bf25310 */
[----:B------:R-:W2:Y:S01]  /*188d0*/  @P1 LDC.64 R6, c[0x0][0xc08] ;  /* 0x00030200ff061b82 */ /* 0x000ea20000000a00 */
[----:B------:R-:W-:Y:S02]  /*188e0*/  ULDC UR4, c[0x0][0xa88] ;  /* 0x0002a20000047ab9 */ /* 0x000fe40000000800 */
[----:B------:R-:W-:Y:S01]  /*188f0*/  IMAD.U32 R8, RZ, RZ, UR4 ;  /* 0x00000004ff087e24 */ /* 0x000fe2000f8e00ff */
[----:B------:R-:W0:Y:S01]  /*18900*/  S2R R10, SR_TID.X ;  /* 0x00000000000a7919 */ /* 0x000e220000002100 */
[----:B---3--:R-:W-:-:S04]  /*18910*/  IMAD.WIDE R4, R11, 0x4, R4 ;  /* 0x000000040b047825 */ /* 0x008fc800078e0204 */
[----:B--2---:R-:W-:Y:S01]  /*18920*/  @P1 IMAD.WIDE R6, R11, 0x4, R6 ;  /* 0x000000040b061825 */ /* 0x004fe200078e0206 */
[----:B------:R2:W5:Y:S04]  /*18930*/  @P0 LDG.E R0, desc[UR42][R4.64] ;  /* 0x0000002a04000981 */ /* 0x000568000c1e1900 */
[----:B------:R2:W5:Y:S01]  /*18940*/  @P1 LDG.E R8, desc[UR42][R6.64] ;  /* 0x0000002a06081981 */ /* 0x000562000c1e1900 */
[----:B----4-:R-:W-:Y:S01]  /*18950*/  ISETP.NE.AND P2, PT, R25, 0x1, PT ;  /* 0x000000011900780c */ /* 0x010fe20003f45270 */
[----:B0-----:R-:W-:Y:S01]  /*18960*/  VIADD R32, R10, 0xffffff80 ;  /* 0xffffff800a207836 */ /* 0x001fe20000000000 */
[----:B------:R-:W-:-:S04]  /*18970*/  SHF.R.S32.HI R9, RZ, 0x1f, R11 ;  /* 0x0000001fff097819 */ /* 0x000fc8000001140b */
[----:B------:R-:W-:-:S07]  /*18980*/  ISETP.GE.AND P3, PT, R32, 0xc0, PT ;  /* 0x000000c02000780c */ /* 0x000fce0003f66270 */
[----:B------:R-:W0:Y:S08]  /*18990*/  @P2 LDC R20, c[0x0][0xbec] ;  /* 0x0002fb00ff142b82 */ /* 0x000e300000000800 */
[----:B------:R-:W3:Y:S01]  /*189a0*/  @P2 LDC R27, c[0x0][0xbf0] ;  /* 0x0002fc00ff1b2b82 */ /* 0x000ee20000000800 */
[----:B--2---:R-:W-:Y:S05]  /*189b0*/  @P1 BRA `(.L_x_14478) ;  /* 0x0000000000101947 */ /* 0x004fea0003800000 */
[----:B------:R-:W-:Y:S05]  /*189c0*/  @!P0 BRA `(.L_x_14478) ;  /* 0x00000000000c8947 */ /* 0x000fea0003800000 */
[----:B------:R-:W2:Y:S04]  /*189d0*/  LDG.E R3, desc[UR42][R4.64] ;  /* 0x0000002a04037981 */ /* 0x000ea8000c1e1900 */
[----:B-----5:R-:W2:Y:S02]  /*189e0*/  LDG.E R8, desc[UR42][R4.64+0x4] ;  /* 0x0000042a04087981 */ /* 0x020ea4000c1e1900 */
[----:B--2---:R-:W-:-:S07]  /*189f0*/  IMAD.IADD R8, R8, 0x1, -R3 ;  /* 0x0000000108087824 */ /* 0x004fce00078e0a03 */
.L_x_14478:
[----:B-----5:R-:W2:Y:S04]  /*18a00*/  LDL R24, [R1+0x48] ;  /* 0x0000480001187983 */ /* 0x020ea80000100800 */
[----:B-1----:R1:W5:Y:S01]  /*18a10*/  LDL R28, [R1+0x20] ;  /* 0x00002000011c7983 */ /* 0x0023620000100800 */
[----:B------:R-:W-:Y:S01]  /*18a20*/  BSSY B1, `(.L_x_14479) ;  /* 0x000002c000017945 */ /* 0x000fe20003800000 */
[----:B------:R-:W-:Y:S02]  /*18a30*/  SEL R13, R11, RZ, !P0 ;  /* 0x000000ff0b0d7207 */ /* 0x000fe40004000000 */
[----:B------:R-:W-:Y:S02]  /*18a40*/  SEL R14, R9, RZ, !P0 ;  /* 0x000000ff090e7207 */ /* 0x000fe40004000000 */
[----:B------:R-:W-:-:S02]  /*18a50*/  SHF.R.S32.HI R11, RZ, 0x1f, R0 ;  /* 0x0000001fff0b7819 */ /* 0x000fc40000011400 */
[----:B--2---:R-:W-:Y:S01]  /*18a60*/  SHF.R.S32.HI R12, RZ, 0x1f, R24 ;  /* 0x0000001fff0c7819 */ /* 0x004fe20000011418 */
[----:B-1----:R-:W-:Y:S06]  /*18a70*/  @P3 BRA `(.L_x_14480) ;  /* 0x0000000000983947 */ /* 0x002fec0003800000 */
[----:B------:R-:W1:Y:S01]  /*18a80*/  LDC R9, c[0x0][0xbe8] ;  /* 0x0002fa00ff097b82 */ /* 0x000e620000000800 */
[----:B-----5:R-:W-:Y:S01]  /*18a90*/  IADD3 R10, R28, -0x80, R10 ;  /* 0xffffff801c0a7810 */ /* 0x020fe20007ffe00a */
[----:B-1----:R-:W-:-:S05]  /*18aa0*/  IMAD R3, R8, R9, RZ ;  /* 0x0000000908037224 */ /* 0x002fca00078e02ff */
        /* <DEDUP_REMOVED lines=13> */
[----:B------:R-:W2:Y:S01]  /*18b80*/  @P0 LDC R21, c[0x0][0xbf0] ;  /* 0x0002fc00ff150b82 */ /* 0x000ea20000000800 */
[----:B------:R-:W-:-:S04]  /*18b90*/  IMAD.WIDE.U32 R4, R13, UR4, R4 ;  /* 0x000000040d047c25 */ /* 0x000fc8000f8e0004 */
[----:B-1----:R-:W-:-:S05]  /*18ba0*/  @P0 IMAD.HI.U32 R6, R10, R15, RZ ;  /* 0x0000000f0a060227 */ /* 0x002fca00078e00ff */
        /* <DEDUP_REMOVED lines=16> */
[----:B------:R-:W-:Y:S02]  /*18cb0*/  LEA.HI.X R7, R4, UR5, R3, 0x2, P0 ;  /* 0x0000000504077c11 */ /* 0x000fe400080f1403 */
[----:B------:R-:W-:-:S05]  /*18cc0*/  MOV R3, 0xff800000 ;  /* 0xff80000000037802 */ /* 0x000fca0000000f00 */
[----:B------:R1:W-:Y:S02]  /*18cd0*/  STG.E desc[UR42][R6.64], R3 ;  /* 0x0000000306007986 */ /* 0x0003e4000c10192a */
.L_x_14480:
[----:B------:R-:W-:Y:S05]  /*18ce0*/  BSYNC B1 ;  /* 0x0000000000017941 */ /* 0x000fea0003800000 */
.L_x_14479:
[--C-:B-1----:R-:W-:Y:S01]  /*18cf0*/  SHF.R.S32.HI R6, RZ, 0x1f, R32.reuse ;  /* 0x0000001fff067819 */ /* 0x102fe20000011420 */
[----:B------:R-:W-:Y:S01]  /*18d00*/  ULDC.64 UR4, c[0x0][0xaa0] ;  /* 0x0002a80000047ab9 */ /* 0x000fe20000000a00 */
[----:B------:R-:W-:Y:S01]  /*18d10*/  SHF.R.S32.HI R26, RZ, 0x1f, R32 ;  /* 0x0000001fff1a7819 */ /* 0x000fe20000011420 */
[----:B------:R-:W-:Y:S01]  /*18d20*/  IMAD R3, R11, UR4, RZ ;  /* 0x000000040b037c24 */ /* 0x000fe2000f8e02ff */
[-C--:B------:R-:W-:Y:S01]  /*18d30*/  LEA.HI R6, R6, R32.reuse, RZ, 0x3 ;  /* 0x0000002006067211 */ /* 0x080fe200078f18ff */
[----:B------:R-:W-:Y:S01]  /*18d40*/  IMAD.WIDE.U32 R4, R0, UR4, RZ ;  /* 0x0000000400047c25 */ /* 0x000fe2000f8e00ff */
[----:B------:R-:W-:Y:S01]  /*18d50*/  LEA.HI R26, R26, R32, RZ, 0x3 ;  /* 0x000000201a1a7211 */ /* 0x000fe200078f18ff */
[----:B------:R-:W-:Y:S01]  /*18d60*/  ULDC.64 UR6, c[0x0][0xa80] ;  /* 0x0002a00000067ab9 */ /* 0x000fe20000000a00 */
        /* <DEDUP_REMOVED lines=8> */
[----:B-----5:R-:W-:Y:S02]  /*18df0*/  IMAD.IADD R9, R28, 0x1, R0 ;  /* 0x000000011c097824 */ /* 0x020fe400078e0200 */
[----:B------:R-:W-:-:S02]  /*18e00*/  IMAD R7, R24, UR5, R6 ;  /* 0x0000000518077c24 */ /* 0x000fc4000f8e0206 */
[----:B0-----:R-:W-:-:S04]  /*18e10*/  @P2 IMAD.HI.U32 R0, R9, R20, RZ ;  /* 0x0000001409002227 */ /* 0x001fc800078e00ff */
        /* <DEDUP_REMOVED lines=20> */
[----:B------:R-:W-:Y:S01]  /*18f60*/  IMAD.WIDE.U32 R20, R7, UR4, R4 ;  /* 0x0000000407147c25 */ /* 0x000fe2000f8e0004 */
[----:B------:R-:W-:Y:S02]  /*18f70*/  ULDC UR4, c[0x0][0xac8] ;  /* 0x0002b20000047ab9 */ /* 0x000fe40000000800 */
[----:B------:R-:W-:Y:S01]  /*18f80*/  ISETP.GE.AND P0, PT, R43, UR4, PT ;  /* 0x000000042b007c0c */ /* 0x000fe2000bf06270 */
[----:B------:R-:W-:Y:S01]  /*18f90*/  IMAD R3, R7, UR5, R0 ;  /* 0x0000000507037c24 */ /* 0x000fe2000f8e0200 */
[----:B------:R-:W-:Y:S01]  /*18fa0*/  LEA R7, P1, R20, UR6, 0x1 ;  /* 0x0000000614077c11 */ /* 0x000fe2000f8208ff */
[----:B------:R-:W-:-:S02]  /*18fb0*/  UMOV UR4, 0xffffffff ;  /* 0xffffffff00047882 */ /* 0x000fc40000000000 */
[----:B------:R-:W-:-:S05]  /*18fc0*/  IMAD.IADD R3, R21, 0x1, R3 ;  /* 0x0000000115037824 */ /* 0x000fca00078e0203 */
[----:B------:R-:W-:Y:S01]  /*18fd0*/  LEA.HI.X R20, R20, UR7, R3, 0x1, P1 ;  /* 0x0000000714147c11 */ /* 0x000fe200088f0c03 */
[----:B------:R-:W-:Y:S06]  /*18fe0*/  BRA.DIV UR4, `(.L_x_14481) ;  /* 0x0000008a04a07947 */ /* 0x000fec000b800000 */
[----:B------:R-:W0:Y:S01]  /*18ff0*/  SHFL.IDX PT, R3, R7, RZ, 0x181f ;  /* 0x00181fff07037589 */ /* 0x000e2200000e0000 */
[----:B------:R-:W-:Y:S02]  /*19000*/  IMAD R21, R8, R25, RZ ;  /* 0x0000001908157224 */ /* 0x000fe400078e02ff */
[----:B------:R-:W-:Y:S01]  /*19010*/  IMAD.IADD R24, R26, 0x1, R28 ;  /* 0x000000011a187824 */ /* 0x000fe200078e021c */
[----:B------:R-:W1:Y:S03]  /*19020*/  SHFL.IDX PT, R0, R20, RZ, 0x181f ;  /* 0x00181fff14007589 */ /* 0x000e6600000e0000 */
[C---:B------:R-:W-:Y:S01]  /*19030*/  VIADD R8, R24.reuse, 0x30 ;  /* 0x0000003018087836 */ /* 0x040fe20000000000 */
[----:B------:R-:W2:Y:S01]  /*19040*/  SHFL.IDX PT, R5, R7, 0x1, 0x181f ;  /* 0x00381f0007057f89 */ /* 0x000ea200000e0000 */
[C---:B------:R-:W-:Y:S01]  /*19050*/  ISETP.GE.OR P2, PT, R24.reuse, R21, P0 ;  /* 0x000000151800720c */ /* 0x040fe20000746670 */
[----:B------:R-:W-:-:S02]  /*19060*/  VIADD R10, R24, 0x60 ;  /* 0x00000060180a7836 */ /* 0x000fc40000000000 */
[----:B------:R-:W3:Y:S01]  /*19070*/  SHFL.IDX PT, R14, R7, 0x2, 0x181f ;  /* 0x00581f00070e7f89 */ /* 0x000ee200000e0000 */
[-C--:B------:R-:W-:Y:S02]  /*19080*/  ISETP.GE.OR P3, PT, R8, R21.reuse, P0 ;  /* 0x000000150800720c */ /* 0x080fe40000766670 */
[----:B------:R-:W-:Y:S01]  /*19090*/  ISETP.GE.OR P4, PT, R10, R21, P0 ;  /* 0x000000150a00720c */ /* 0x000fe20000786670 */
[----:B------:R-:W4:Y:S04]  /*190a0*/  SHFL.IDX PT, R4, R20, 0x1, 0x181f ;  /* 0x00381f0014047f89 */ /* 0x000f2800000e0000 */
[----:B------:R-:W5:Y:S02]  /*190b0*/  SHFL.IDX PT, R6, R20, 0x2, 0x181f ;  /* 0x00581f0014067f89 */ /* 0x000f6400000e0000 */
[----:B0-----:R-:W-:-:S04]  /*190c0*/  @!P2 LEA R10, P5, R43, R3, 0x1 ;  /* 0x000000032b0aa211 */ /* 0x001fc800078a08ff */
[C---:B-1----:R-:W-:Y:S02]  /*190d0*/  @!P2 LEA.HI.X R3, R43.reuse, R0, R33, 0x1, P5 ;  /* 0x000000002b03a211 */ /* 0x042fe400028f0c21 */
[----:B------:R0:W1:Y:S01]  /*190e0*/  SHFL.IDX PT, R0, R20, 0x3, 0x181f ;  /* 0x00781f0014007f89 */ /* 0x00006200000e0000 */
[C---:B--2---:R-:W-:Y:S02]  /*190f0*/  @!P3 LEA R8, P1, R43.reuse, R5, 0x1 ;  /* 0x000000052b08b211 */ /* 0x044fe400078208ff */
[----:B------:R-:W-:Y:S01]  /*19100*/  @!P2 IMAD.MOV.U32 R11, RZ, RZ, R3 ;  /* 0x000000ffff0ba224 */ /* 0x000fe200078e0003 */
[----:B---3--:R-:W-:-:S04]  /*19110*/  @!P4 LEA R25, P5, R43, R14, 0x1 ;  /* 0x0000000e2b19c211 */ /* 0x008fc800078a08ff */
[----:B------:R0:W-:Y:S01]  /*19120*/  @!P2 ST.E.128 desc[UR42][R10.64], RZ ;  /* 0x000000ff0a00a985 */ /* 0x0001e2000c101d2a */
[C---:B----4-:R-:W-:Y:S01]  /*19130*/  @!P3 LEA.HI.X R9, R43.reuse, R4, R33, 0x1, P1 ;  /* 0x000000042b09b211 */ /* 0x050fe200008f0c21 */
[----:B------:R-:W-:Y:S02]  /*19140*/  @!P4 IMAD.MOV.U32 R4, RZ, RZ, R25 ;  /* 0x000000ffff04c224 */ /* 0x000fe400078e0019 */
[----:B------:R0:W2:Y:S01]  /*19150*/  SHFL.IDX PT, R14, R7, 0x3, 0x181f ;  /* 0x00781f00070e7f89 */ /* 0x0000a200000e0000 */
[----:B-----5:R-:W-:-:S03]  /*19160*/  @!P4 LEA.HI.X R5, R43, R6, R33, 0x1, P5 ;  /* 0x000000062b05c211 */ /* 0x020fc600028f0c21 */
[----:B------:R0:W-:Y:S04]  /*19170*/  @!P3 ST.E.128 desc[UR42][R8.64], RZ ;  /* 0x000000ff0800b985 */ /* 0x0001e8000c101d2a */
[----:B------:R0:W-:Y:S02]  /*19180*/  @!P4 ST.E.128 desc[UR42][R4.64], RZ ;  /* 0x000000ff0400c985 */ /* 0x0001e4000c101d2a */
.L_x_14676:
[----:B------:R-:W-:-:S05]  /*19190*/  VIADD R24, R24, 0x90 ;  /* 0x0000009018187836 */ /* 0x000fca0000000000 */
[----:B------:R-:W-:-:S13]  /*191a0*/  ISETP.GE.OR P0, PT, R24, R21, P0 ;  /* 0x000000151800720c */ /* 0x000fda0000706670 */
[----:B--2---:R-:W-:-:S04]  /*191b0*/  @!P0 LEA R14, P1, R43, R14, 0x1 ;  /* 0x0000000e2b0e8211 */ /* 0x004fc800078208ff */
[----:B-1----:R-:W-:-:S05]  /*191c0*/  @!P0 LEA.HI.X R15, R43, R0, R33, 0x1, P1 ;  /* 0x000000002b0f8211 */ /* 0x002fca00008f0c21 */
[----:B------:R1:W-:Y:S04]  /*191d0*/  @!P0 ST.E.128 desc[UR42][R14.64], RZ ;  /* 0x000000ff0e008985 */ /* 0x0003e8000c101d2a */
.L_x_14477:
[----:B------:R-:W-:Y:S05]  /*191e0*/  BSYNC B0 ;  /* 0x0000000000007941 */ /* 0x000fea0003800000 */
.L_x_14474:
[----:B------:R-:W-:Y:S02]  /*191f0*/  ULDC UR4, c[0x0][0xc3c] ;  /* 0x00030f0000047ab9 */ /* 0x000fe40000000800 */
[----:B------:R-:W-:-:S13]  /*19200*/  ISETP.GE.AND P0, PT, R31, UR4, PT ;  /* 0x000000041f007c0c */ /* 0x000fda000bf06270 */
[----:B------:R-:W-:Y:S05]  /*19210*/  @!P0 BRA `(.L_x_14482) ;  /* 0xfffffe7c00888947 */ /* 0x000fea000383ffff */
[----:B------:R-:W-:Y:S05]  /*19220*/  BRA `(.L_x_14276) ;  /* 0x0000007000a07947 */ /* 0x000fea0003800000 */
.L_x_14274:
        /* <DEDUP_REMOVED lines=16> */
.L_x_14483:
        /* <DEDUP_REMOVED lines=42> */
.L_x_14489:
        /* <DEDUP_REMOVED lines=12> */
.L_x_14488:
[----:B------:R-:W-:Y:S05]  /*19690*/  BSYNC B0 ;  /* 0x0000000000007941 */ /* 0x000fea0003800000 */
.L_x_14487:
        /* <DEDUP_REMOVED lines=21> */
.L_x_14485:
        /* <DEDUP_REMOVED lines=21> */
.L_x_14490:
        /* <DEDUP_REMOVED lines=58> */
.L_x_14486:
[----:B------:R-:W-:Y:S02]  /*19ce0*/  IMAD.MOV.U32 R17, RZ, RZ, RZ ;  /* 0x000000ffff117224 */ /* 0x000fe400078e00ff */
[----:B------:R-:W-:Y:S02]  /*19cf0*/  IMAD.U32 R16, RZ, RZ, UR6 ;  /* 0x00000006ff107e24 */ /* 0x000fe4000f8e00ff */
[----:B------:R-:W-:-:S07]  /*19d00*/  IMAD.MOV.U32 R18, RZ, RZ, RZ ;  /* 0x000000ffff127224 */ /* 0x000fce00078e00ff */
.L_x_14491:
[----:B------:R-:W-:-:S13]  /*19d10*/  ISETP.NE.AND P0, PT, R5, RZ, PT ;  /* 0x000000ff0500720c */ /* 0x000fda0003f05270 */
[----:B------:R-:W0:Y:S01]  /*19d20*/  @!P0 S2R R3, SR_CgaCtaId ;  /* 0x0000000000038919 */ /* 0x000e220000008800 */
[----:B------:R-:W-:-:S04]  /*19d30*/  @!P0 MOV R0, 0x400 ;  /* 0x0000040000008802 */ /* 0x000fc80000000f00 */
[----:B0-----:R-:W-:-:S05]  /*19d40*/  @!P0 LEA R0, R3, R0, 0x18 ;  /* 0x0000000003008211 */ /* 0x001fca00078ec0ff */
[----:B------:R0:W-:Y:S01]  /*19d50*/  @!P0 STS.128 [R0+0x168d0], R16 ;  /* 0x0168d01000008388 */ /* 0x0001e20000000c00 */
[----:B------:R-:W-:Y:S06]  /*19d60*/  BAR.ARV 0x5, 0x200 ;  /* 0x0148000000007b1d */ /* 0x000fec0000002000 */
.L_x_14484:
[----:B------:R2:W-:Y:S01]  /*19d70*/  STL [R1+0x44], RZ ;  /* 0x000044ff01007387 */ /* 0x0005e20000100800 */
[----:B------:R-:W-:Y:S01]  /*19d80*/  ULDC UR4, c[0x0][0xc3c] ;  /* 0x00030f0000047ab9 */ /* 0x000fe20000000800 */
[----:B------:R-:W-:Y:S01]  /*19d90*/  IMAD.MOV.U32 R29, RZ, RZ, 0x1 ;  /* 0x00000001ff1d7424 */ /* 0x000fe200078e00ff */
[----:B-1----:R-:W-:Y:S01]  /*19da0*/  ISETP.GE.AND P0, PT, R19, UR4, PT ;  /* 0x0000000413007c0c */ /* 0x002fe2000bf06270 */
[----:B------:R-:W-:-:S12]  /*19db0*/  IMAD.MOV.U32 R25, RZ, RZ, RZ ;  /* 0x000000ffff197224 */ /* 0x000fd800078e00ff */
[----:B--2---:R-:W-:Y:S05]  /*19dc0*/  @P0 BRA `(.L_x_14492) ;  /* 0x0000006000dc0947 */ /* 0x004fea0003800000 */
[----:B------:R-:W0:Y:S01]  /*19dd0*/  S2R R6, SR_TID.X ;  /* 0x0000000000067919 */ /* 0x000e220000002100 */
[----:B------:R-:W1:Y:S01]  /*19de0*/  S2UR UR5, SR_CgaCtaId ;  /* 0x00000000000579c3 */ /* 0x000e620000008800 */
[----:B------:R-:W-:Y:S01]  /*19df0*/  UMOV UR4, 0x400 ;  /* 0x0000040000047882 */ /* 0x000fe20000000000 */
[----:B------:R-:W-:Y:S01]  /*19e00*/  BSSY B8, `(.L_x_14492) ;  /* 0x0000633000087945 */ /* 0x000fe20003800000 */
[----:B------:R-:W-:Y:S01]  /*19e10*/  STL [R1+0x44], RZ ;  /* 0x000044ff01007387 */ /* 0x000fe20000100800 */
[----:B------:R-:W-:Y:S01]  /*19e20*/  IMAD.MOV.U32 R27, RZ, RZ, RZ ;  /* 0x000000ffff1b7224 */ /* 0x000fe200078e00ff */
[----:B------:R-:W-:Y:S01]  /*19e30*/  ULDC.64 UR40, c[0x0][0x198] ;  /* 0x0000660000287ab9 */ /* 0x000fe20000000a00 */
[----:B------:R-:W-:Y:S01]  /*19e40*/  IMAD.MOV.U32 R25, RZ, RZ, RZ ;  /* 0x000000ffff197224 */ /* 0x000fe200078e00ff */
[----:B------:R-:W-:Y:S01]  /*19e50*/  ULOP3.LUT UR38, UR37, 0x2, URZ, 0xfc, !UPT ;  /* 0x0000000225267892 */ /* 0x000fe2000f8efc3f */
[----:B------:R-:W-:Y:S01]  /*19e60*/  IMAD.MOV.U32 R29, RZ, RZ, 0x1 ;  /* 0x00000001ff1d7424 */ /* 0x000fe200078e00ff */
[----:B------:R-:W-:Y:S01]  /*19e70*/  ULDC UR36, c[0x0][0xc] ;  /* 0x0000030000247ab9 */ /* 0x000fe20000000800 */
[----:B-1----:R-:W-:-:S06]  /*19e80*/  ULEA UR4, UR5, UR4, 0x18 ;  /* 0x0000000405047291 */ /* 0x002fcc000f8ec03f */
[----:B------:R-:W-:Y:S01]  /*19e90*/  IMAD.U32 R22, RZ, RZ, UR4 ;  /* 0x00000004ff167e24 */ /* 0x000fe2000f8e00ff */
[C---:B0-----:R-:W-:Y:S02]  /*19ea0*/  SHF.L.U32 R0, R6.reuse, 0x3, RZ ;  /* 0x0000000306007819 */ /* 0x041fe400000006ff */
[----:B------:R-:W-:Y:S02]  /*19eb0*/  LOP3.LUT R5, R6, 0x7f, RZ, 0xc0, !PT ;  /* 0x0000007f06057812 */ /* 0x000fe400078ec0ff */
[----:B------:R-:W-:Y:S01]  /*19ec0*/  LOP3.LUT R2, R0, 0x1f8, RZ, 0xc0, !PT ;  /* 0x000001f800027812 */ /* 0x000fe200078ec0ff */
[----:B------:R-:W-:Y:S02]  /*19ed0*/  IMAD.MOV.U32 R0, RZ, RZ, 0x1 ;  /* 0x00000001ff007424 */ /* 0x000fe400078e00ff */
[----:B------:R-:W-:Y:S01]  /*19ee0*/  IMAD.SHL.U32 R3, R5, 0x8, RZ ;  /* 0x0000000805037824 */ /* 0x000fe200078e00ff */
[----:B------:R-:W-:Y:S02]  /*19ef0*/  LOP3.LUT R2, R2, 0x38, R6, 0x78, !PT ;  /* 0x0000003802027812 */ /* 0x000fe400078e7806 */
[----:B------:R0:W-:Y:S02]  /*19f00*/  STL [R1], R0 ;  /* 0x0000000001007387 */ /* 0x0001e40000100800 */
[----:B------:R-:W-:Y:S01]  /*19f10*/  LOP3.LUT R4, R2, 0x200, R3, 0xf8, !PT ;  /* 0x0000020002047812 */ /* 0x000fe200078ef803 */
[----:B------:R-:W-:Y:S01]  /*19f20*/  IMAD.SHL.U32 R2, R6, 0x10, RZ ;  /* 0x0000001006027824 */ /* 0x000fe200078e00ff */
[----:B------:R-:W-:-:S04]  /*19f30*/  SHF.R.U32.HI R3, RZ, 0x3, R5 ;  /* 0x00000003ff037819 */ /* 0x000fc80000011605 */
[----:B------:R-:W-:Y:S01]  /*19f40*/  LOP3.LUT R2, R2, 0x70, RZ, 0xc0, !PT ;  /* 0x0000007002027812 */ /* 0x000fe200078ec0ff */
[----:B0-----:R-:W-:-:S03]  /*19f50*/  IMAD R0, R4, 0x2, R22 ;  /* 0x0000000204007824 */ /* 0x001fc600078e0216 */
[----:B------:R-:W-:Y:S02]  /*19f60*/  LOP3.LUT R2, R3, R2, RZ, 0xfc, !PT ;  /* 0x0000000203027212 */ /* 0x000fe400078efcff */
[----:B------:R0:W-:Y:S05]  /*19f70*/  STL [R1+0x28], R0 ;  /* 0x0000280001007387 */ /* 0x0001ea0000100800 */
.L_x_14601:
        /* <DEDUP_REMOVED lines=9> */
[----:B--2---:R-:W2:Y:S02]  /*1a010*/  @P0 LDC.64 R2, c[0x0][0xa28] ;  /* 0x00028a00ff020b82 */ /* 0x004ea40000000a00 */
        /* <DEDUP_REMOVED lines=14> */
[----:B------:R-:W-:Y:S01]  /*1a100*/  ULDC UR4, c[0x0][0x288] ;  /* 0x0000a20000047ab9 */ /* 0x000fe20000000800 */
[----:B0-----:R-:W-:-:S05]  /*1a110*/  IMAD.WIDE R2, R19, 0x4, R2 ;  /* 0x0000000413027825 */ /* 0x001fca00078e0202 */
[----:B------:R-:W5:Y:S01]  /*1a120*/  @P1 LDG.E R0, desc[UR42][R2.64] ;  /* 0x0000002a02001981 */ /* 0x000f62000c1e1900 */
[----:B-1----:R-:W-:-:S03]  /*1a130*/  @P2 IMAD.WIDE R6, R19, 0x4, R6 ;  /* 0x0000000413062825 */ /* 0x002fc600078e0206 */
[----:B--2---:R0:W-:Y:S02]  /*1a140*/  STL [R1+0x2c], R8 ;  /* 0x00002c0801007387 */ /* 0x0041e40000100800 */
[----:B0-----:R-:W-:Y:S01]  /*1a150*/  IMAD.U32 R8, RZ, RZ, UR4 ;  /* 0x00000004ff087e24 */ /* 0x001fe2000f8e00ff */
[----:B------:R-:W-:-:S05]  /*1a160*/  ULDC.64 UR4, c[0x0][0x418] ;  /* 0x0001060000047ab9 */ /* 0x000fca0000000a00 */
[----:B------:R0:W2:Y:S01]  /*1a170*/  @P2 LDG.E R8, desc[UR42][R6.64] ;  /* 0x0000002a06082981 */ /* 0x0000a2000c1e1900 */
        /* <DEDUP_REMOVED lines=9> */
[----:B--2---:R0:W-:Y:S04]  /*1a210*/  STL [R1+0x8], R8 ;  /* 0x0000080801007387 */ /* 0x0041e80000100800 */
[----:B---3--:R0:W-:Y:S01]  /*1a220*/  STL [R1+0x20], R10 ;  /* 0x0000200a01007387 */ /* 0x0081e20000100800 */
[----:B------:R-:W-:Y:S01]  /*1a230*/  IMAD.MOV.U32 R12, RZ, RZ, R8 ;  /* 0x000000ffff0c7224 */ /* 0x000fe200078e0008 */
[----:B------:R-:W-:Y:S06]  /*1a240*/  @P2 BRA `(.L_x_14493) ;  /* 0x0000000000142947 */ /* 0x000fec0003800000 */
[----:B------:R-:W-:Y:S05]  /*1a250*/  @!P0 BRA `(.L_x_14493) ;  /* 0x0000000000108947 */ /* 0x000fea0003800000 */
[----:B0-----:R-:W2:Y:S04]  /*1a260*/  LDG.E R8, desc[UR42][R4.64] ;  /* 0x0000002a04087981 */ /* 0x001ea8000c1e1900 */
[----:B------:R-:W2:Y:S02]  /*1a270*/  LDG.E R9, desc[UR42][R4.64+0x4] ;  /* 0x0000042a04097981 */ /* 0x000ea4000c1e1900 */
[----:B--2---:R-:W-:-:S05]  /*1a280*/  IMAD.IADD R12, R9, 0x1, -R8 ;  /* 0x00000001090c7824 */ /* 0x004fca00078e0a08 */
[----:B------:R1:W-:Y:S02]  /*1a290*/  STL [R1+0x8], R12 ;  /* 0x0000080c01007387 */ /* 0x0003e40000100800 */
.L_x_14493:
        /* <DEDUP_REMOVED lines=8> */
.L_x_14494:
        /* <DEDUP_REMOVED lines=9> */
.L_x_14495:
[----:B--2---:R-:W2:Y:S01]  /*1a3b0*/  @P1 LDG.E R4, desc[UR42][R2.64] ;  /* 0x0000002a02041981 */ /* 0x004ea2000c1e1900 */
[----:B0-----:R-:W0:Y:S03]  /*1a3c0*/  LDC R8, c[0x0][0x448] ;  /* 0x00011200ff087b82 */ /* 0x001e260000000800 */
[----:B------:R3:W2:Y:S01]  /*1a3d0*/  @P1 LDG.E R5, desc[UR42][R2.64+0x4] ;  /* 0x0000042a02051981 */ /* 0x0006a2000c1e1900 */
[----:B------:R-:W-:Y:S02]  /*1a3e0*/  IMAD R28, R17, 0xc0, RZ ;  /* 0x000000c0111c7824 */ /* 0x000fe400078e02ff */
[----:B-----5:R-:W-:Y:S02]  /*1a3f0*/  IMAD.IADD R7, R7, 0x1, -R10 ;  /* 0x0000000107077824 */ /* 0x020fe400078e0a0a */
[----:B------:R-:W-:Y:S01]  /*1a400*/  VIADD R9, R28, 0xbf ;  /* 0x000000bf1c097836 */ /* 0x000fe20000000000 */
[----:B0-----:R-:W-:-:S13]  /*1a410*/  ISETP.NE.AND P2, PT, R8, 0x1, PT ;  /* 0x000000010800780c */ /* 0x001fda0003f45270 */
[----:B---3--:R-:W0:Y:S08]  /*1a420*/  @P2 LDC R3, c[0x0][0x44c] ;  /* 0x00011300ff032b82 */ /* 0x008e300000000800 */
[----:B------:R-:W3:Y:S01]  /*1a430*/  @P2 LDC R2, c[0x0][0x450] ;  /* 0x00011400ff022b82 */ /* 0x000ee20000000800 */
[----:B0-----:R-:W-:-:S05]  /*1a440*/  @P2 IMAD.HI.U32 R3, R9, R3, RZ ;  /* 0x0000000309032227 */ /* 0x001fca00078e00ff */
[----:B---3--:R-:W-:Y:S01]  /*1a450*/  @P2 SHF.R.U32.HI R9, RZ, R2, R3 ;  /* 0x00000002ff092219 */ /* 0x008fe20000011603 */
        /* <DEDUP_REMOVED lines=8> */
[----:B------:R-:W2:Y:S02]  /*1a4e0*/  LDC.64 R2, c[0x0][0x9e0] ;  /* 0x00027800ff027b82 */ /* 0x000ea40000000a00 */
[----:B------:R-:W-:Y:S02]  /*1a4f0*/  SHF.R.S32.HI R17, RZ, 0x7, R17 ;  /* 0x00000007ff117819 */ /* 0x000fe40000011411 */
[----:B--2---:R-:W-:Y:S01]  /*1a500*/  ISETP.GE.AND P3, PT, R3, 0x1, PT ;  /* 0x000000010300780c */ /* 0x004fe20003f66270 */
        /* <DEDUP_REMOVED lines=13> */
.L_x_14498:
[----:B------:R-:W-:-:S13]  /*1a5e0*/  ISETP.NE.AND P0, PT, R3, 0x1, PT ;  /* 0x000000010300780c */ /* 0x000fda0003f05270 */
[----:B------:R-:W0:Y:S02]  /*1a5f0*/  @P0 LDC.64 R4, c[0x0][0x9e8] ;  /* 0x00027a00ff040b82 */ /* 0x000e240000000a00 */
[----:B0-----:R-:W-:-:S05]  /*1a600*/  @P0 IMAD.HI.U32 R4, R10, R4, RZ ;  /* 0x000000040a040227 */ /* 0x001fca00078e00ff */
[----:B------:R-:W-:-:S07]  /*1a610*/  @P0 SHF.R.U32.HI R10, RZ, R5, R4 ;  /* 0x00000005ff0a0219 */ /* 0x000fce0000011604 */
.L_x_14499:
[----:B------:R-:W-:Y:S05]  /*1a620*/  BSYNC B0 ;  /* 0x0000000000007941 */ /* 0x000fea0003800000 */
.L_x_14497:
[----:B------:R-:W-:-:S05]  /*1a630*/  IMAD R10, R10, R3, R3 ;  /* 0x000000030a0a7224 */ /* 0x000fca00078e0203 */
[----:B------:R-:W-:-:S07]  /*1a640*/  VIMNMX R2, R2, R10, PT ;  /* 0x0000000a02027248 */ /* 0x000fce0003fe0100 */
.L_x_14496:
[----:B------:R-:W0:Y:S01]  /*1a650*/  @P2 LDC R9, c[0x0][0x44c] ;  /* 0x00011300ff092b82 */ /* 0x000e220000000800 */
[----:B------:R-:W-:Y:S01]  /*1a660*/  IMAD.MOV.U32 R4, RZ, RZ, R28 ;  /* 0x000000ffff047224 */ /* 0x000fe200078e001c */
[----:B------:R-:W-:-:S06]  /*1a670*/  ULDC UR4, c[0x0][0x9dc] ;  /* 0x0002770000047ab9 */ /* 0x000fcc0000000800 */
[----:B------:R-:W2:Y:S01]  /*1a680*/  @P2 LDC R5, c[0x0][0x450] ;  /* 0x00011400ff052b82 */ /* 0x000ea20000000800 */
[----:B0-----:R-:W-:-:S05]  /*1a690*/  @P2 IMAD.HI.U32 R9, R28, R9, RZ ;  /* 0x000000091c092227 */ /* 0x001fca00078e00ff */
[----:B--2---:R-:W-:Y:S01]  /*1a6a0*/  @P2 SHF.R.U32.HI R4, RZ, R5, R9 ;  /* 0x00000005ff042219 */ /* 0x004fe20000011609 */
[----:B------:R-:W-:-:S04]  /*1a6b0*/  IMAD.IADD R9, R11, 0x1, -R12 ;  /* 0x000000010b097824 */ /* 0x000fc800078e0a0c */
        /* <DEDUP_REMOVED lines=13> */
.L_x_14502:
[----:B------:R-:W-:-:S13]  /*1a790*/  ISETP.NE.AND P0, PT, R3, 0x1, PT ;  /* 0x000000010300780c */ /* 0x000fda0003f05270 */
[----:B------:R-:W0:Y:S02]  /*1a7a0*/  @P0 LDC.64 R4, c[0x0][0x9e8] ;  /* 0x00027a00ff040b82 */ /* 0x000e240000000a00 */
[----:B0-----:R-:W-:-:S05]  /*1a7b0*/  @P0 IMAD.HI.U32 R4, R11, R4, RZ ;  /* 0x000000040b040227 */ /* 0x001fca00078e00ff */
[----:B------:R-:W-:-:S07]  /*1a7c0*/  @P0 SHF.R.U32.HI R11, RZ, R5, R4 ;  /* 0x00000005ff0b0219 */ /* 0x000fce0000011604 */
.L_x_14503:
[----:B------:R-:W-:Y:S05]  /*1a7d0*/  BSYNC B0 ;  /* 0x0000000000007941 */ /* 0x000fea0003800000 */
.L_x_14501:
[----:B------:R-:W-:-:S05]  /*1a7e0*/  IMAD R3, R11, R3, RZ ;  /* 0x000000030b037224 */ /* 0x000fca00078e02ff */
[----:B------:R-:W-:-:S07]  /*1a7f0*/  VIMNMX R10, R10, R3, !PT ;  /* 0x000000030a0a7248 */ /* 0x000fce0007fe0100 */
.L_x_14500:
        /* <DEDUP_REMOVED lines=14> */
[----:B------:R-:W-:-:S13]  /*1a8e0*/  ISETP.GT.AND P0, PT, R3, R4, PT ;  /* 0x000000040300720c */ /* 0x000fda0003f04270 */
[----:B------:R-:W-:Y:S01]  /*1a8f0*/  @P0 VIADD R2, R3, 0x7f ;  /* 0x0000007f03020836 */ /* 0x000fe20000000000 */
[----:B------:R-:W-:-:S04]  /*1a900*/  SHF.R.U32.HI R3, RZ, 0x7, R4 ;  /* 0x00000007ff037819 */ /* 0x000fc80000011604 */
        /* <DEDUP_REMOVED lines=14> */
.L_x_14679:
[----:B--2---:R-:W-:Y:S02]  /*1a9f0*/  ISETP.NE.AND P0, PT, R14, RZ, PT ;  /* 0x000000ff0e00720c */ /* 0x004fe40003f05270 */
[----:B------:R-:W-:-:S11]  /*1aa00*/  PLOP3.LUT P6, PT, PT, PT, PT, 0x8, 0x0 ;  /* 0x000000000000781c */ /* 0x000fd60003fce170 */
[----:B------:R-:W-:Y:S05]  /*1aa10*/  @P0 BRA `(.L_x_14507) ;  /* 0x00000000000c0947 */ /* 0x000fea0003800000 */
[----:B------:R-:W-:-:S03]  /*1aa20*/  UMOV UR4, 0xffffffff ;  /* 0xffffffff00047882 */ /* 0x000fc60000000000 */
[----:B------:R-:W-:Y:S05]  /*1aa30*/  BRA.DIV UR4, `(.L_x_14508) ;  /* 0x0000007604407947 */ /* 0x000fea000b800000 */
[----:B------:R-:W-:-:S13]  /*1aa40*/  ELECT P6, URZ, PT ;  /* 0x00000000003f782f */ /* 0x000fda00038c0000 */
.L_x_14507:
        /* <DEDUP_REMOVED lines=9> */
.L_x_14682:
[----:B------:R-:W-:Y:S05]  /*1aae0*/  BSYNC B1 ;  /* 0x0000000000017941 */ /* 0x000fea0003800000 */
.L_x_14509:
[----:B------:R-:W-:Y:S04]  /*1aaf0*/  BSSY B1, `(.L_x_14511) ;  /* 0x0000050000017945 */ /* 0x000fe80003800000 */
[----:B------:R-:W-:Y:S05]  /*1ab00*/  @!P6 BRA `(.L_x_14512) ;  /* 0x000000040038e947 */ /* 0x000fea0003800000 */
[----:B------:R-:W2:Y:S01]  /*1ab10*/  LDL R7, [R1] ;  /* 0x0000000001077983 */ /* 0x000ea20000100800 */
        /* <DEDUP_REMOVED lines=8> */
.L_x_14683:
[----:B------:R-:W-:Y:S05]  /*1aba0*/  BSYNC B2 ;  /* 0x0000000000027941 */ /* 0x000fea0003800000 */
.L_x_14513:
        /* <DEDUP_REMOVED lines=9> */
.L_x_14516:
[----:B------:R-:W-:Y:S05]  /*1ac40*/  BSYNC B2 ;  /* 0x0000000000027941 */ /* 0x000fea0003800000 */
.L_x_14515:
        /* <DEDUP_REMOVED lines=10> */
[----:B-1----:R-:W-:Y:S01]  /*1acf0*/  IMAD.SHL.U32 R12, R27, 0x2000, RZ ;  /* 0x000020001b0c7824 */ /* 0x002fe200078e00ff */
[----:B------:R-:W-:Y:S01]  /*1ad00*/  UMOV UR7, 0x12f00000 ;  /* 0x12f0000000077882 */ /* 0x000fe20000000000 */
[----:B------:R-:W-:-:S08]  /*1ad10*/  VIADD R11, R10, 0x16890 ;  /* 0x000168900a0b7836 */ /* 0x000fd00000000000 */
.L_x_14517:
        /* <DEDUP_REMOVED lines=13> */
.L_x_14684:
[----:B------:R-:W-:Y:S05]  /*1adf0*/  BSYNC B2 ;  /* 0x0000000000027941 */ /* 0x000fea0003800000 */
.L_x_14518:
[----:B------:R-:W-:Y:S01]  /*1ae00*/  BSSY B2, `(.L_x_14520) ;  /* 0x000000b000027945 */ /* 0x000fe20003800000 */
[----:B------:R-:W-:Y:S02]  /*1ae10*/  IMAD.MOV.U32 R14, RZ, RZ, 0x0 ;  /* 0x00000000ff0e7424 */ /* 0x000fe400078e00ff */
[----:B------:R-:W-:Y:S01]  /*1ae20*/  IMAD.MOV.U32 R15, RZ, RZ, 0x12f00000 ;  /* 0x12f00000ff0f7424 */ /* 0x000fe200078e00ff */
[----:B------:R-:W-:Y:S06]  /*1ae30*/  @P1 BRA `(.L_x_14521) ;  /* 0x00000000001c1947 */ /* 0x000fec0003800000 */
[----:B------:R-:W1:Y:S02]  /*1ae40*/  S2R R5, SR_TID.X ;  /* 0x0000000000057919 */ /* 0x000e640000002100 */
[----:B-1----:R-:W-:Y:S01]  /*1ae50*/  LOP3.LUT R11, R5, 0x1f, RZ, 0xc0, !PT ;  /* 0x0000001f050b7812 */ /* 0x002fe200078ec0ff */
[----:B------:R-:W-:-:S03]  /*1ae60*/  IMAD.MOV.U32 R5, RZ, RZ, 0x4000 ;  /* 0x00004000ff057424 */ /* 0x000fc600078e00ff */
[----:B------:R-:W-:Y:S01]  /*1ae70*/  ISETP.NE.AND P0, PT, R11, RZ, PT ;  /* 0x000000ff0b00720c */ /* 0x000fe20003f05270 */
[----:B------:R1:W-:-:S12]  /*1ae80*/  SYNCS.ARRIVE.TRANS64 RZ, [R10+URZ+0x168b0], R5 ;  /* 0x0168b0050aff79a7 */ /* 0x0003d8000800003f */
[----:B-1----:R-:W-:Y:S05]  /*1ae90*/  @!P0 BRA `(.L_x_14521) ;  /* 0x0000000000048947 */ /* 0x002fea0003800000 */
[----:B------:R-:W-:Y:S01]  /*1aea0*/  BPT.TRAP 0x1 ;  /* 0x000000040000795c */ /* 0x000fe20000300000 */
.L_x_14521:
[----:B------:R-:W-:Y:S05]  /*1aeb0*/  BSYNC B2 ;  /* 0x0000000000027941 */ /* 0x000fea0003800000 */
.L_x_14520:
        /* <DEDUP_REMOVED lines=9> */
.L_x_14522:
        /* <DEDUP_REMOVED lines=10> */
.L_x_14512:
[----:B------:R-:W-:Y:S05]  /*1aff0*/  BSYNC B1 ;  /* 0x0000000000017941 */ /* 0x000fea0003800000 */
.L_x_14511:
[----:B------:R-:W2:Y:S01]  /*1b000*/  LDL.LU R7, [R1] ;  /* 0x0000000001077983 */ /* 0x000ea20000300800 */
[----:B------:R-:W-:Y:S01]  /*1b010*/  VIADD R27, R27, 0x1 ;  /* 0x000000011b1b7836 */ /* 0x000fe20000000000 */
[----:B------:R-:W-:Y:S01]  /*1b020*/  PLOP3.LUT P0, PT, PT, PT, PT, 0x8, 0x0 ;  /* 0x000000000000781c */ /* 0x000fe20003f0e170 */
[----:B------:R-:W-:-:S03]  /*1b030*/  VIADD R4, R4, 0xfffffffe ;  /* 0xfffffffe04047836 */ /* 0x000fc60000000000 */
[C---:B------:R-:W-:Y:S02]  /*1b040*/  ISETP.NE.AND P1, PT, R27.reuse, 0x2, PT ;  /* 0x000000021b00780c */ /* 0x040fe40003f25270 */
[----:B------:R-:W-:Y:S02]  /*1b050*/  ISETP.GE.AND P2, PT, R4, R3, PT ;  /* 0x000000030400720c */ /* 0x000fe40003f46270 */
[----:B0-----:R-:W-:Y:S02]  /*1b060*/  SEL R5, RZ, 0x1, P1 ;  /* 0x00000001ff057807 */ /* 0x001fe40000800000 */
[----:B------:R-:W-:Y:S02]  /*1b070*/  SEL R27, R27, RZ, P1 ;  /* 0x000000ff1b1b7207 */ /* 0x000fe40000800000 */
[----:B--2---:R-:W-:-:S05]  /*1b080*/  LOP3.LUT R7, R7, R5, RZ, 0x3c, !PT ;  /* 0x0000000507077212 */ /* 0x004fca00078e3cff */
[----:B------:R0:W-:Y:S02]  /*1b090*/  STL [R1], R7 ;  /* 0x0000000701007387 */ /* 0x0001e40000100800 */
[----:B------:R-:W-:Y:S05]  /*1b0a0*/  @!P2 BRA `(.L_x_14505) ;  /* 0x000000040064a947 */ /* 0x000fea0003800000 */
.L_x_14535:
[----:B------:R-:W-:Y:S05]  /*1b0b0*/  YIELD ;  /* 0x0000000000007946 */ /* 0x000fea0003800000 */
[----:B------:R-:W-:Y:S04]  /*1b0c0*/  BSSY B1, `(.L_x_14523) ;  /* 0x000004d000017945 */ /* 0x000fe80003800000 */
[----:B--2---:R-:W-:Y:S05]  /*1b0d0*/  @!P6 BRA `(.L_x_14524) ;  /* 0x00000004002ce947 */ /* 0x004fea0003800000 */
[----:B------:R-:W2:Y:S01]  /*1b0e0*/  LDL R6, [R1] ;  /* 0x0000000001067983 */ /* 0x000ea20000100800 */
[----:B------:R-:W0:Y:S02]  /*1b0f0*/  S2R R5, SR_TID.X ;  /* 0x0000000000057919 */ /* 0x000e240000002100 */
[----:B0-----:R-:W-:Y:S01]  /*1b100*/  LOP3.LUT R7, R5, 0x7f, RZ, 0xc0, !PT ;  /* 0x0000007f05077812 */ /* 0x001fe200078ec0ff */
[----:B------:R-:W-:Y:S01]  /*1b110*/  IMAD R5, R27, 0x8, R22 ;  /* 0x000000081b057824 */ /* 0x000fe200078e0216 */
[----:B------:R-:W-:Y:S02]  /*1b120*/  BSSY B2, `(.L_x_14525) ;  /* 0x0000005000027945 */ /* 0x000fe40003800000 */
[----:B------:R-:W-:Y:S02]  /*1b130*/  ISETP.NE.AND P2, PT, R7, RZ, PT ;  /* 0x000000ff0700720c */ /* 0x000fe40003f45270 */
[----:B--2---:R-:W-:-:S04]  /*1b140*/  SHF.L.U32 R6, R6, 0x1f, RZ ;  /* 0x0000001f06067819 */ /* 0x004fc800000006ff */
[----:B------:R-:W0:Y:S02]  /*1b150*/  SYNCS.PHASECHK.TRANS64.TRYWAIT P1, [R5+URZ+0x168a0], R6 ;  /* 0x0168a006050075a7 */ /* 0x000e24000802017f */
[----:B0-----:R-:W-:Y:S05]  /*1b160*/  @!P1 BRA `(.L_x_14526) ;  /* 0x0000006c00d09947 */ /* 0x001fea0003800000 */
.L_x_14685:
[----:B------:R-:W-:Y:S05]  /*1b170*/  BSYNC B2 ;  /* 0x0000000000027941 */ /* 0x000fea0003800000 */
.L_x_14525:
[----:B------:R-:W-:Y:S04]  /*1b180*/  BSSY B2, `(.L_x_14527) ;  /* 0x0000009000027945 */ /* 0x000fe80003800000 */
[----:B------:R-:W-:Y:S05]  /*1b190*/  @P2 BRA `(.L_x_14528) ;  /* 0x00000000001c2947 */ /* 0x000fea0003800000 */
[----:B------:R-:W2:Y:S02]  /*1b1a0*/  S2R R7, SR_TID.X ;  /* 0x0000000000077919 */ /* 0x000ea40000002100 */
[----:B--2---:R-:W-:Y:S01]  /*1b1b0*/  LOP3.LUT R10, R7, 0x1f, RZ, 0xc0, !PT ;  /* 0x0000001f070a7812 */ /* 0x004fe200078ec0ff */
[----:B------:R-:W-:-:S03]  /*1b1c0*/  IMAD.MOV.U32 R7, RZ, RZ, 0x4000 ;  /* 0x00004000ff077424 */ /* 0x000fc600078e00ff */
[----:B------:R-:W-:Y:S01]  /*1b1d0*/  ISETP.NE.AND P1, PT, R10, RZ, PT ;  /* 0x000000ff0a00720c */ /* 0x000fe20003f25270 */
[----:B------:R2:W-:-:S12]  /*1b1e0*/  SYNCS.ARRIVE.TRANS64 RZ, [R5+URZ+0x16890], R7 ;  /* 0x0168900705ff79a7 */ /* 0x0005d8000800003f */
[----:B--2---:R-:W-:Y:S05]  /*1b1f0*/  @!P1 BRA `(.L_x_14528) ;  /* 0x0000000000049947 */ /* 0x004fea0003800000 */
[----:B------:R-:W-:Y:S01]  /*1b200*/  BPT.TRAP 0x1 ;  /* 0x000000040000795c */ /* 0x000fe20000300000 */
.L_x_14528:
[----:B------:R-:W-:Y:S05]  /*1b210*/  BSYNC B2 ;  /* 0x0000000000027941 */ /* 0x000fea0003800000 */
.L_x_14527:
        /* <DEDUP_REMOVED lines=8> */
[----:B-1----:R-:W-:Y:S01]  /*1b2a0*/  VIADD R12, R7, 0xe400 ;  /* 0x0000e400070c7836 */ /* 0x002fe20000000000 */
[----:B------:R-:W-:Y:S01]  /*1b2b0*/  UMOV UR6, 0x0 ;  /* 0x0000000000067882 */ /* 0x000fe20000000000 */
[----:B------:R-:W-:-:S10]  /*1b2c0*/  UMOV UR7, 0x12f00000 ;  /* 0x12f0000000077882 */ /* 0x000fd40000000000 */
.L_x_14529:
        /* <DEDUP_REMOVED lines=13> */
.L_x_14686:
[----:B------:R-:W-:Y:S05]  /*1b3a0*/  BSYNC B2 ;  /* 0x0000000000027941 */ /* 0x000fea0003800000 */
.L_x_14530:
        /* <DEDUP_REMOVED lines=11> */
.L_x_14533:
[----:B------:R-:W-:Y:S05]  /*1b460*/  BSYNC B2 ;  /* 0x0000000000027941 */ /* 0x000fea0003800000 */
.L_x_14532:
[----:B------:R-:W-:Y:S01]  /*1b470*/  R2UR UR10, R13 ;  /* 0x000000000d0a72ca */ /* 0x000fe200000e0000 */
[----:B------:R-:W-:Y:S01]  /*1b480*/  UIADD3 UR4, UP0, UR40, 0x670, URZ ;  /* 0x0000067028047890 */ /* 0x000fe2000ff1e03f */
[----:B------:R-:W-:Y:S01]  /*1b490*/  R2UR UR6, R14 ;  /* 0x000000000e0672ca */ /* 0x000fe200000e0000 */
[----:B------:R-:W-:Y:S01]  /*1b4a0*/  VIADD R7, R7, 0x400 ;  /* 0x0000040007077836 */ /* 0x000fe20000000000 */
[----:B------:R-:W-:Y:S01]  /*1b4b0*/  R2UR UR7, R15 ;  /* 0x000000000f0772ca */ /* 0x000fe200000e0000 */
[----:B01----:R-:W-:Y:S01]  /*1b4c0*/  VIADD R5, R5, 0x168b0 ;  /* 0x000168b005057836 */ /* 0x003fe20000000000 */
[----:B------:R-:W-:Y:S01]  /*1b4d0*/  PLOP3.LUT P1, PT, PT, PT, PT, 0x80, 0x0 ;  /* 0x000000000000781c */ /* 0x000fe20003f2f070 */
[----:B------:R-:W-:-:S12]  /*1b4e0*/  UIADD3.X UR5, URZ, UR41, URZ, UP0, !UPT ;  /* 0x000000293f057290 */ /* 0x000fd800087fe43f */
.L_x_14534:
        /* <DEDUP_REMOVED lines=10> */
.L_x_14524:
[----:B------:R-:W-:Y:S05]  /*1b590*/  BSYNC B1 ;  /* 0x0000000000017941 */ /* 0x000fea0003800000 */
.L_x_14523:
[----:B------:R-:W2:Y:S01]  /*1b5a0*/  LDL.LU R6, [R1] ;  /* 0x0000000001067983 */ /* 0x000ea20000300800 */
[----:B------:R-:W-:Y:S02]  /*1b5b0*/  IADD3 R27, R27, 0x1, RZ ;  /* 0x000000011b1b7810 */ /* 0x000fe40007ffe0ff */
[C---:B------:R-:W-:Y:S01]  /*1b5c0*/  ISETP.GT.AND P2, PT, R4.reuse, R3, PT ;  /* 0x000000030400720c */ /* 0x040fe20003f44270 */
[----:B------:R-:W-:Y:S01]  /*1b5d0*/  VIADD R4, R4, 0xffffffff ;  /* 0xffffffff04047836 */ /* 0x000fe20000000000 */
[----:B------:R-:W-:-:S04]  /*1b5e0*/  ISETP.NE.AND P1, PT, R27, 0x2, PT ;  /* 0x000000021b00780c */ /* 0x000fc80003f25270 */
[----:B------:R-:W-:Y:S02]  /*1b5f0*/  SEL R5, RZ, 0x1, P1 ;  /* 0x00000001ff057807 */ /* 0x000fe40000800000 */
[----:B------:R-:W-:Y:S02]  /*1b600*/  SEL R27, R27, RZ, P1 ;  /* 0x000000ff1b1b7207 */ /* 0x000fe40000800000 */
[----:B--2---:R-:W-:-:S05]  /*1b610*/  LOP3.LUT R6, R6, R5, RZ, 0x3c, !PT ;  /* 0x0000000506067212 */ /* 0x004fca00078e3cff */
[----:B------:R2:W-:Y:S01]  /*1b620*/  STL [R1], R6 ;  /* 0x0000000601007387 */ /* 0x0005e20000100800 */
[----:B------:R-:W-:Y:S05]  /*1b630*/  @P2 BRA `(.L_x_14535) ;  /* 0xfffffff8009c2947 */ /* 0x000fea000383ffff */
.L_x_14505:
[----:B------:R-:W-:Y:S05]  /*1b640*/  BSYNC B0 ;  /* 0x0000000000007941 */ /* 0x000fea0003800000 */
.L_x_14504:
[----:B------:R-:W3:Y:S01]  /*1b650*/  LDC R0, c[0x0][0x448] ;  /* 0x00011200ff007b82 */ /* 0x000ee20000000800 */
[----:B------:R-:W-:Y:S01]  /*1b660*/  VIADD R2, R28, 0xbf ;  /* 0x000000bf1c027836 */ /* 0x000fe20000000000 */
[----:B------:R-:W-:Y:S06]  /*1b670*/  @!P0 WARPSYNC.ALL ;  /* 0x0000000000008948 */ /* 0x000fec0003800000 */
[----:B------:R-:W-:Y:S01]  /*1b680*/  @!P0 BAR.SYNC.DEFER_BLOCKING 0xc, 0x200 ;  /* 0x0308000000008b1d */ /* 0x000fe20000010000 */
[----:B---3--:R-:W-:-:S13]  /*1b690*/  ISETP.NE.AND P1, PT, R0, 0x1, PT ;  /* 0x000000010000780c */ /* 0x008fda0003f25270 */
[----:B------:R-:W3:Y:S08]  /*1b6a0*/  @P1 LDC R3, c[0x0][0x44c] ;  /* 0x00011300ff031b82 */ /* 0x000ef00000000800 */
[----:B------:R-:W4:Y:S01]  /*1b6b0*/  @P1 LDC R0, c[0x0][0x450] ;  /* 0x00011400ff001b82 */ /* 0x000f220000000800 */
[----:B---3--:R-:W-:-:S05]  /*1b6c0*/  @P1 IMAD.HI.U32 R3, R2, R3, RZ ;  /* 0x0000000302031227 */ /* 0x008fca00078e00ff */
[----:B----4-:R-:W-:-:S05]  /*1b6d0*/  @P1 SHF.R.U32.HI R2, RZ, R0, R3 ;  /* 0x00000000ff021219 */ /* 0x010fca0000011603 */
[----:B------:R-:W-:Y:S02]  /*1b6e0*/  IMAD.IADD R8, R8, 0x1, R2 ;  /* 0x0000000108087824 */ /* 0x000fe400078e0202 */
[----:B------:R-:W3:Y:S02]  /*1b6f0*/  LDC.64 R2, c[0x0][0x9e0] ;  /* 0x00027800ff027b82 */ /* 0x000ee40000000a00 */
[----:B---3--:R-:W-:Y:S01]  /*1b700*/  ISETP.GE.AND P2, PT, R3, 0x1, PT ;  /* 0x000000010300780c */ /* 0x008fe20003f46270 */
        /* <DEDUP_REMOVED lines=8> */
[----:B------:R-:W3:Y:S02]  /*1b790*/  @P0 LDC.64 R4, c[0x0][0x9e8] ;  /* 0x00027a00ff040b82 */ /* 0x000ee40000000a00 */
[----:B---3--:R-:W-:-:S05]  /*1b7a0*/  @P0 IMAD.HI.U32 R4, R0, R4, RZ ;  /* 0x0000000400040227 */ /* 0x008fca00078e00ff */
[----:B------:R-:W-:-:S04]  /*1b7b0*/  @P0 SHF.R.U32.HI R0, RZ, R5, R4 ;  /* 0x00000005ff000219 */ /* 0x000fc80000011604 */
[----:B------:R-:W-:Y:S01]  /*1b7c0*/  LOP3.LUT R0, RZ, R0, RZ, 0x33, !PT ;  /* 0x00000000ff007212 */ /* 0x000fe200078e33ff */
[----:B------:R-:W-:Y:S06]  /*1b7d0*/  BRA `(.L_x_14539) ;  /* 0x0000000000107947 */ /* 0x000fec0003800000 */
.L_x_14538:
[----:B------:R-:W-:-:S13]  /*1b7e0*/  ISETP.NE.AND P0, PT, R3, 0x1, PT ;  /* 0x000000010300780c */ /* 0x000fda0003f05270 */
[----:B------:R-:W3:Y:S02]  /*1b7f0*/  @P0 LDC.64 R4, c[0x0][0x9e8] ;  /* 0x00027a00ff040b82 */ /* 0x000ee40000000a00 */
[----:B---3--:R-:W-:-:S05]  /*1b800*/  @P0 IMAD.HI.U32 R4, R0, R4, RZ ;  /* 0x0000000400040227 */ /* 0x008fca00078e00ff */
[----:B------:R-:W-:-:S07]  /*1b810*/  @P0 SHF.R.U32.HI R0, RZ, R5, R4 ;  /* 0x00000005ff000219 */ /* 0x000fce0000011604 */
.L_x_14539:
[----:B------:R-:W-:Y:S05]  /*1b820*/  BSYNC B0 ;  /* 0x0000000000007941 */ /* 0x000fea0003800000 */
.L_x_14537:
[----:B------:R-:W-:-:S05]  /*1b830*/  IMAD R5, R0, R3, R3 ;  /* 0x0000000300057224 */ /* 0x000fca00078e0203 */
[----:B------:R-:W-:-:S07]  /*1b840*/  VIMNMX R2, R2, R5, PT ;  /* 0x0000000502027248 */ /* 0x000fce0003fe0100 */
.L_x_14536:
[----:B------:R-:W-:Y:S01]  /*1b850*/  VIADD R2, R2, 0x7f ;  /* 0x0000007f02027836 */ /* 0x000fe20000000000 */
[----:B------:R-:W-:Y:S01]  /*1b860*/  ULDC UR4, c[0x0][0x9dc] ;  /* 0x0002770000047ab9 */ /* 0x000fe20000000800 */
[----:B------:R-:W-:-:S03]  /*1b870*/  IMAD.MOV.U32 R4, RZ, RZ, R28 ;  /* 0x000000ffff047224 */ /* 0x000fc600078e001c */
[----:B------:R-:W-:-:S04]  /*1b880*/  SHF.R.S32.HI R5, RZ, 0x1f, R2 ;  /* 0x0000001fff057819 */ /* 0x000fc80000011402 */
[----:B------:R-:W-:-:S04]  /*1b890*/  LEA.HI R5, R5, R2, RZ, 0x7 ;  /* 0x0000000205057211 */ /* 0x000fc800078f38ff */
[----:B------:R-:W-:Y:S02]  /*1b8a0*/  SHF.R.S32.HI R0, RZ, 0x7, R5 ;  /* 0x00000007ff007819 */ /* 0x000fe40000011405 */
[----:B------:R-:W3:Y:S02]  /*1b8b0*/  @P1 LDC R5, c[0x0][0x44c] ;  /* 0x00011300ff051b82 */ /* 0x000ee40000000800 */
[----:B------:R-:W-:-:S05]  /*1b8c0*/  VIMNMX R26, R17, R0, PT ;  /* 0x00000000111a7248 */ /* 0x000fca0003fe0100 */
[----:B------:R4:W-:Y:S01]  /*1b8d0*/  STL [R1+0x40], R26 ;  /* 0x0000401a01007387 */ /* 0x0009e20000100800 */
[----:B------:R-:W5:Y:S01]  /*1b8e0*/  @P1 LDC R0, c[0x0][0x450] ;  /* 0x00011400ff001b82 */ /* 0x000f620000000800 */
[----:B---3--:R-:W-:-:S05]  /*1b8f0*/  @P1 IMAD.HI.U32 R2, R28, R5, RZ ;  /* 0x000000051c021227 */ /* 0x008fca00078e00ff */
[----:B-----5:R-:W-:-:S05]  /*1b900*/  @P1 SHF.R.U32.HI R4, RZ, R0, R2 ;  /* 0x00000000ff041219 */ /* 0x020fca0000011602 */
        /* <DEDUP_REMOVED lines=8> */
[----:B------:R-:W3:Y:S02]  /*1b990*/  @P0 LDC.64 R4, c[0x0][0x9e8] ;  /* 0x00027a00ff040b82 */ /* 0x000ee40000000a00 */
[----:B---3--:R-:W-:-:S05]  /*1b9a0*/  @P0 IMAD.HI.U32 R4, R2, R4, RZ ;  /* 0x0000000402040227 */ /* 0x008fca00078e00ff */
[----:B------:R-:W-:-:S04]  /*1b9b0*/  @P0 SHF.R.U32.HI R2, RZ, R5, R4 ;  /* 0x00000005ff020219 */ /* 0x000fc80000011604 */
[----:B------:R-:W-:Y:S01]  /*1b9c0*/  LOP3.LUT R2, RZ, R2, RZ, 0x33, !PT ;  /* 0x00000002ff027212 */ /* 0x000fe200078e33ff */
[----:B------:R-:W-:Y:S06]  /*1b9d0*/  BRA `(.L_x_14543) ;  /* 0x0000000000107947 */ /* 0x000fec0003800000 */
.L_x_14542:
[----:B------:R-:W-:-:S13]  /*1b9e0*/  ISETP.NE.AND P0, PT, R3, 0x1, PT ;  /* 0x000000010300780c */ /* 0x000fda0003f05270 */
[----:B------:R-:W3:Y:S02]  /*1b9f0*/  @P0 LDC.64 R4, c[0x0][0x9e8] ;  /* 0x00027a00ff040b82 */ /* 0x000ee40000000a00 */
[----:B---3--:R-:W-:-:S05]  /*1ba00*/  @P0 IMAD.HI.U32 R4, R2, R4, RZ ;  /* 0x0000000402040227 */ /* 0x008fca00078e00ff */
[----:B------:R-:W-:-:S07]  /*1ba10*/  @P0 SHF.R.U32.HI R2, RZ, R5, R4 ;  /* 0x00000005ff020219 */ /* 0x000fce0000011604 */
.L_x_14543:
[----:B------:R-:W-:Y:S05]  /*1ba20*/  BSYNC B0 ;  /* 0x0000000000007941 */ /* 0x000fea0003800000 */
.L_x_14541:
[----:B------:R-:W-:-:S05]  /*1ba30*/  IMAD R3, R2, R3, RZ ;  /* 0x0000000302037224 */ /* 0x000fca00078e02ff */
[----:B------:R-:W-:-:S07]  /*1ba40*/  VIMNMX R0, R0, R3, !PT ;  /* 0x0000000300007248 */ /* 0x000fce0007fe0100 */
.L_x_14540:
[----:B------:R-:W-:Y:S01]  /*1ba50*/  SHF.R.S32.HI R3, RZ, 0x1f, R0 ;  /* 0x0000001fff037819 */ /* 0x000fe20000011400 */
[----:B------:R-:W-:Y:S03]  /*1ba60*/  BSSY B7, `(.L_x_14544) ;  /* 0x00003ab000077945 */ /* 0x000fe60003800000 */
[----:B------:R-:W-:-:S04]  /*1ba70*/  LEA.HI R3, R3, R0, RZ, 0x7 ;  /* 0x0000000003037211 */ /* 0x000fc800078f38ff */
[----:B------:R-:W-:-:S04]  /*1ba80*/  SHF.R.S32.HI R3, RZ, 0x7, R3 ;  /* 0x00000007ff037819 */ /* 0x000fc80000011403 */
[----:B------:R-:W-:-:S04]  /*1ba90*/  VIMNMX R2, RZ, R3, !PT ;  /* 0x00000003ff027248 */ /* 0x000fc80007fe0100 */
[----:B------:R-:W-:Y:S01]  /*1baa0*/  ISETP.GT.AND P0, PT, R26, R2, PT ;  /* 0x000000021a00720c */ /* 0x000fe20003f04270 */
[----:B------:R3:W-:-:S12]  /*1bab0*/  STL [R1+0x1c], R2 ;  /* 0x00001c0201007387 */ /* 0x0007d80000100800 */
[----:B---3--:R-:W-:Y:S05]  /*1bac0*/  @P0 BRA `(.L_x_14545) ;  /* 0x0000000000440947 */ /* 0x008fea0003800000 */
[----:B------:R-:W3:Y:S02]  /*1bad0*/  S2R R2, SR_TID.X ;  /* 0x0000000000027919 */ /* 0x000ee40000002100 */
[----:B---3--:R-:W-:-:S04]  /*1bae0*/  LOP3.LUT R2, R2, 0x7f, RZ, 0xc0, !PT ;  /* 0x0000007f02027812 */ /* 0x008fc800078ec0ff */
[----:B------:R-:W-:-:S13]  /*1baf0*/  ISETP.NE.AND P0, PT, R2, RZ, PT ;  /* 0x000000ff0200720c */ /* 0x000fda0003f05270 */
[----:B------:R-:W-:Y:S05]  /*1bb00*/  @P0 BRA `(.L_x_14546) ;  /* 0x0000003800800947 */ /* 0x000fea0003800000 */
[----:B------:R-:W3:Y:S01]  /*1bb10*/  S2R R5, SR_LANEID ;  /* 0x0000000000057919 */ /* 0x000ee20000000000 */
[----:B------:R-:W-:Y:S01]  /*1bb20*/  VOTEU.ANY UR4, UPT, PT ;  /* 0x0000000000047886 */ /* 0x000fe200038e0100 */
[----:B------:R-:W4:Y:S01]  /*1bb30*/  LDC.64 R2, c[0x0][0xc60] ;  /* 0x00031800ff027b82 */ /* 0x000f220000000a00 */
[----:B------:R-:W3:Y:S02]  /*1bb40*/  FLO.U32 R0, UR4 ;  /* 0x0000000400007d00 */ /* 0x000ee400080e0000 */
[----:B---3--:R-:W-:-:S06]  /*1bb50*/  ISETP.EQ.U32.AND P0, PT, R0, R5, PT ;  /* 0x000000050000720c */ /* 0x008fcc0003f02070 */
[----:B------:R-:W4:Y:S07]  /*1bb60*/  POPC R5, UR4 ;  /* 0x0000000400057d09 */ /* 0x000f2e0008000000 */
[----:B----4-:R-:W3:Y:S01]  /*1bb70*/  @P0 ATOMG.E.ADD.STRONG.GPU PT, R3, desc[UR42][R2.64], R5 ;  /* 0x00000005020309a8 */ /* 0x010ee200081ee1ea */
[----:B------:R-:W4:Y:S02]  /*1bb80*/  S2R R4, SR_LTMASK ;  /* 0x0000000000047919 */ /* 0x000f240000003900 */
[----:B----4-:R-:W-:-:S04]  /*1bb90*/  LOP3.LUT R4, R4, UR4, RZ, 0xc0, !PT ;  /* 0x0000000404047c12 */ /* 0x010fc8000f8ec0ff */
[----:B0-----:R-:W0:Y:S01]  /*1bba0*/  POPC R7, R4 ;  /* 0x0000000400077309 */ /* 0x001e220000000000 */
[----:B---3--:R-:W0:Y:S02]  /*1bbb0*/  SHFL.IDX PT, R0, R3, R0, 0x1f ;  /* 0x00001f0003007589 */ /* 0x008e2400000e0000 */
[----:B0-----:R-:W-:Y:S01]  /*1bbc0*/  IADD3 R16, R0, UR36, R7 ;  /* 0x0000002400107c10 */ /* 0x001fe2000fffe007 */
[----:B------:R-:W-:Y:S06]  /*1bbd0*/  BRA `(.L_x_14546) ;  /* 0x00000038004c7947 */ /* 0x000fec0003800000 */
.L_x_14545:
        /* <DEDUP_REMOVED lines=10> */
[----:B------:R-:W-:Y:S02]  /*1bc80*/  IMAD.U32 R5, RZ, RZ, UR7 ;  /* 0x00000007ff057e24 */ /* 0x000fe4000f8e00ff */
[----:B--2---:R-:W-:Y:S02]  /*1bc90*/  IMAD.U32 R6, RZ, RZ, UR8 ;  /* 0x00000008ff067e24 */ /* 0x004fe4000f8e00ff */
[----:B0-----:R-:W-:-:S02]  /*1bca0*/  IMAD.U32 R7, RZ, RZ, UR9 ;  /* 0x00000009ff077e24 */ /* 0x001fc4000f8e00ff */
[----:B------:R-:W-:Y:S02]  /*1bcb0*/  IMAD.U32 R10, RZ, RZ, UR4 ;  /* 0x00000004ff0a7e24 */ /* 0x000fe4000f8e00ff */
[----:B------:R-:W-:Y:S02]  /*1bcc0*/  IMAD.U32 R11, RZ, RZ, UR5 ;  /* 0x00000005ff0b7e24 */ /* 0x000fe4000f8e00ff */
[----:B------:R-:W-:Y:S02]  /*1bcd0*/  IMAD.MOV.U32 R8, RZ, RZ, 0x70 ;  /* 0x00000070ff087424 */ /* 0x000fe400078e00ff */
[----:B-1----:R-:W-:Y:S02]  /*1bce0*/  IMAD.MOV.U32 R12, RZ, RZ, 0x1 ;  /* 0x00000001ff0c7424 */ /* 0x002fe400078e00ff */
[----:B------:R-:W-:-:S07]  /*1bcf0*/  IMAD.MOV.U32 R13, RZ, RZ, RZ ;  /* 0x000000ffff0d7224 */ /* 0x000fce00078e00ff */
[----:B------:R-:W-:-:S07]  /*1bd00*/  LEPC R20, `(.L_x_14548) ;  /* 0x000000001014794e */ /* 0x000fce0000000000 */
[----:B---3--:R-:W-:Y:S05]  /*1bd10*/  CALL.ABS.NOINC R2 ;  /* 0x0000000002007343 */ /* 0x008fea0003c00000 */
.L_x_14548:
[----:B------:R-:W-:Y:S05]  /*1bd20*/  BSYNC B6 ;  /* 0x0000000000067941 */ /* 0x000fea0003800000 */
.L_x_14547:
        /* <DEDUP_REMOVED lines=10> */
[----:B------:R-:W-:Y:S02]  /*1bdd0*/  IMAD.U32 R5, RZ, RZ, UR7 ;  /* 0x00000007ff057e24 */ /* 0x000fe4000f8e00ff */
[----:B--2---:R-:W-:Y:S02]  /*1bde0*/  IMAD.U32 R6, RZ, RZ, UR8 ;  /* 0x00000008ff067e24 */ /* 0x004fe4000f8e00ff */
[----:B0-----:R-:W-:-:S02]  /*1bdf0*/  IMAD.U32 R7, RZ, RZ, UR9 ;  /* 0x00000009ff077e24 */ /* 0x001fc4000f8e00ff */
[----:B------:R-:W-:Y:S02]  /*1be00*/  IMAD.U32 R10, RZ, RZ, UR4 ;  /* 0x00000004ff0a7e24 */ /* 0x000fe4000f8e00ff */
[----:B------:R-:W-:Y:S02]  /*1be10*/  IMAD.U32 R11, RZ, RZ, UR5 ;  /* 0x00000005ff0b7e24 */ /* 0x000fe4000f8e00ff */
[----:B------:R-:W-:Y:S02]  /*1be20*/  IMAD.MOV.U32 R8, RZ, RZ, 0x70 ;  /* 0x00000070ff087424 */ /* 0x000fe400078e00ff */
[----:B-1----:R-:W-:Y:S02]  /*1be30*/  IMAD.MOV.U32 R12, RZ, RZ, 0x1 ;  /* 0x00000001ff0c7424 */ /* 0x002fe400078e00ff */
[----:B---3--:R-:W-:-:S07]  /*1be40*/  IMAD.MOV.U32 R13, RZ, RZ, RZ ;  /* 0x000000ffff0d7224 */ /* 0x008fce00078e00ff */
[----:B------:R-:W-:-:S07]  /*1be50*/  LEPC R20, `(.L_x_14551) ;  /* 0x000000001014794e */ /* 0x000fce0000000000 */
[----:B----4-:R-:W-:Y:S05]  /*1be60*/  CALL.ABS.NOINC R2 ;  /* 0x0000000002007343 */ /* 0x010fea0003c00000 */
.L_x_14551:
        /* <DEDUP_REMOVED lines=15> */
.L_x_14550:
[----:B------:R-:W-:Y:S05]  /*1bf60*/  BSYNC B6 ;  /* 0x0000000000067941 */ /* 0x000fea0003800000 */
.L_x_14549:
[----:B------:R-:W-:Y:S01]  /*1bf70*/  ULDC.64 UR4, c[0x0][0x9f8] ;  /* 0x00027e0000047ab9 */ /* 0x000fe20000000a00 */
[----:B------:R-:W3:Y:S01]  /*1bf80*/  LDL R20, [R1+0x18] ;  /* 0x0000180001147983 */ /* 0x000ee20000100800 */
[----:B------:R-:W-:-:S03]  /*1bf90*/  ISETP.NE.U32.AND P0, PT, RZ, UR4, PT ;  /* 0x00000004ff007c0c */ /* 0x000fc6000bf05070 */
[----:B------:R-:W4:Y:S01]  /*1bfa0*/  LDL R17, [R1+0x20] ;  /* 0x0000200001117983 */ /* 0x000f220000100800 */
[----:B------:R-:W-:Y:S01]  /*1bfb0*/  ISETP.NE.AND.EX P0, PT, RZ, UR5, PT, P0 ;  /* 0x00000005ff007c0c */ /* 0x000fe2000bf05300 */
[----:B------:R-:W-:Y:S01]  /*1bfc0*/  IMAD.MOV.U32 R9, RZ, RZ, R19 ;  /* 0x000000ffff097224 */ /* 0x000fe200078e0013 */
[----:B0-----:R-:W0:Y:S01]  /*1bfd0*/  LDC R7, c[0x0][0x430] ;  /* 0x00010c00ff077b82 */ /* 0x001e220000000800 */
[----:B------:R-:W1:Y:S10]  /*1bfe0*/  S2R R21, SR_TID.X ;  /* 0x0000000000157919 */ /* 0x000e740000002100 */
[----:B------:R-:W2:Y:S02]  /*1bff0*/  @P0 LDC.64 R2, c[0x0][0x9f8] ;  /* 0x00027e00ff020b82 */ /* 0x000ea40000000a00 */
[----:B--2---:R-:W-:-:S05]  /*1c000*/  @P0 IMAD.WIDE R2, R19, 0x4, R2 ;  /* 0x0000000413020825 */ /* 0x004fca00078e0202 */
[----:B------:R2:W2:Y:S01]  /*1c010*/  @P0 LDG.E R9, desc[UR42][R2.64] ;  /* 0x0000002a02090981 */ /* 0x0004a2000c1e1900 */
[----:B0-----:R-:W-:Y:S01]  /*1c020*/  ISETP.NE.AND P1, PT, R7, 0x1, PT ;  /* 0x000000010700780c */ /* 0x001fe20003f25270 */
[----:B------:R-:W-:Y:S01]  /*1c030*/  VIADD R26, R26, 0xffffffff ;  /* 0xffffffff1a1a7836 */ /* 0x000fe20000000000 */
[----:B-1----:R-:W-:Y:S01]  /*1c040*/  LOP3.LUT R21, R21, 0x7f, RZ, 0xc0, !PT ;  /* 0x0000007f15157812 */ /* 0x002fe200078ec0ff */
[----:B------:R-:W0:Y:S02]  /*1c050*/  S2R R24, SR_TID.X ;  /* 0x0000000000187919 */ /* 0x000e240000002100 */
[----:B------:R-:W-:Y:S01]  /*1c060*/  IMAD.SHL.U32 R8, R26, 0x80, RZ ;  /* 0x000000801a087824 */ /* 0x000fe200078e00ff */
[----:B------:R-:W-:-:S07]  /*1c070*/  SHF.R.U32.HI R21, RZ, 0x3, R21 ;  /* 0x00000003ff157819 */ /* 0x000fce0000011615 */
[----:B------:R-:W1:Y:S08]  /*1c080*/  @P1 LDC R6, c[0x0][0x434] ;  /* 0x00010d00ff061b82 */ /* 0x000e700000000800 */
[----:B------:R-:W2:Y:S01]  /*1c090*/  @P1 LDC R0, c[0x0][0x438] ;  /* 0x00010e00ff001b82 */ /* 0x000ea20000000800 */
[----:B0-----:R-:W-:-:S05]  /*1c0a0*/  IMAD.SHL.U32 R24, R24, 0x10, RZ ;  /* 0x0000001018187824 */ /* 0x001fca00078e00ff */
[----:B------:R-:W-:-:S04]  /*1c0b0*/  LOP3.LUT R24, R24, 0x70, RZ, 0xc0, !PT ;  /* 0x0000007018187812 */ /* 0x000fc800078ec0ff */
[----:B------:R-:W-:-:S04]  /*1c0c0*/  LOP3.LUT R5, R8, R21, R24, 0xfe, !PT ;  /* 0x0000001508057212 */ /* 0x000fc800078efe18 */
[C---:B---3--:R-:W-:Y:S01]  /*1c0d0*/  ISETP.GE.AND P0, PT, R5.reuse, R20, PT ;  /* 0x000000140500720c */ /* 0x048fe20003f06270 */
[----:B----4-:R-:W-:-:S04]  /*1c0e0*/  IMAD.IADD R5, R5, 0x1, R17 ;  /* 0x0000000105057824 */ /* 0x010fc800078e0211 */
[----:B-1----:R-:W-:-:S04]  /*1c0f0*/  @P1 IMAD.HI.U32 R6, R5, R6, RZ ;  /* 0x0000000605061227 */ /* 0x002fc800078e00ff */
[----:B------:R-:W-:-:S04]  /*1c100*/  IMAD.MOV.U32 R4, RZ, RZ, R5 ;  /* 0x000000ffff047224 */ /* 0x000fc800078e0005 */
[----:B--2---:R-:W0:Y:S01]  /*1c110*/  @!P0 LDC.64 R2, c[0x0][0x428] ;  /* 0x00010a00ff028b82 */ /* 0x004e220000000a00 */
[----:B------:R-:W-:-:S05]  /*1c120*/  @P1 SHF.R.U32.HI R4, RZ, R0, R6 ;  /* 0x00000000ff041219 */ /* 0x000fca0000011606 */
[----:B------:R-:W-:-:S04]  /*1c130*/  IMAD.MOV R0, RZ, RZ, -R4 ;  /* 0x000000ffff007224 */ /* 0x000fc800078e0a04 */
[----:B------:R-:W-:Y:S01]  /*1c140*/  IMAD R0, R7, R0, R5 ;  /* 0x0000000007007224 */ /* 0x000fe200078e0205 */
[--C-:B------:R-:W-:Y:S02]  /*1c150*/  @!P0 SHF.R.S32.HI R5, RZ, 0x1f, R4.reuse ;  /* 0x0000001fff058819 */ /* 0x100fe40000011404 */
[----:B------:R-:W-:Y:S01]  /*1c160*/  SHF.R.S32.HI R10, RZ, 0x1f, R9 ;  /* 0x0000001fff0a7819 */ /* 0x000fe20000011409 */
[CC--:B0-----:R-:W-:Y:S01]  /*1c170*/  @!P0 IMAD.WIDE.U32 R4, R9.reuse, R2.reuse, R4 ;  /* 0x0000000209048225 */ /* 0x0c1fe200078e0004 */
[----:B------:R0:W-:Y:S03]  /*1c180*/  STL [R1+0x10], R9 ;  /* 0x0000100901007387 */ /* 0x0001e60000100800 */
[----:B------:R-:W-:Y:S01]  /*1c190*/  @!P0 IMAD R6, R10, R2, RZ ;  /* 0x000000020a068224 */ /* 0x000fe200078e02ff */
[----:B------:R1:W-:Y:S03]  /*1c1a0*/  STL [R1+0x24], R10 ;  /* 0x0000240a01007387 */ /* 0x0003e60000100800 */
[----:B------:R-:W-:-:S02]  /*1c1b0*/  @!P0 IMAD R6, R9, R3, R6 ;  /* 0x0000000309068224 */ /* 0x000fc400078e0206 */
[----:B------:R-:W2:Y:S02]  /*1c1c0*/  @!P0 LDC.64 R2, c[0x0][0x418] ;  /* 0x00010600ff028b82 */ /* 0x000ea40000000a00 */
[----:B------:R-:W-:Y:S01]  /*1c1d0*/  @!P0 IMAD.IADD R5, R5, 0x1, R6 ;  /* 0x0000000105058824 */ /* 0x000fe200078e0206 */
[----:B--2---:R-:W-:Y:S01]  /*1c1e0*/  @!P0 LEA R6, P1, R4, R2, 0x2 ;  /* 0x0000000204068211 */ /* 0x004fe200078210ff */
[----:B------:R-:W-:-:S03]  /*1c1f0*/  IMAD.MOV.U32 R2, RZ, RZ, RZ ;  /* 0x000000ffff027224 */ /* 0x000fc600078e00ff */
[----:B------:R-:W-:-:S05]  /*1c200*/  @!P0 LEA.HI.X R7, R4, R3, R5, 0x2, P1 ;  /* 0x0000000304078211 */ /* 0x000fca00008f1405 */
[----:B------:R1:W5:Y:S01]  /*1c210*/  @!P0 LDG.E R2, desc[UR42][R6.64] ;  /* 0x0000002a06028981 */ /* 0x000362000c1e1900 */
[----:B0-----:R-:W-:Y:S01]  /*1c220*/  IMAD.U32 R9, RZ, RZ, UR38 ;  /* 0x00000026ff097e24 */ /* 0x001fe2000f8e00ff */
[----:B------:R-:W-:Y:S01]  /*1c230*/  UMOV UR4, 0xffffffff ;  /* 0xffffffff00047882 */ /* 0x000fe20000000000 */
[----:B------:R-:W-:-:S03]  /*1c240*/  LOP3.LUT R23, R23, 0xfffffffd, RZ, 0xc0, !PT ;  /* 0xfffffffd17177812 */ /* 0x000fc600078ec0ff */
[----:B------:R-:W-:-:S13]  /*1c250*/  ISETP.NE.AND P2, PT, R9, 0x3, PT ;  /* 0x000000030900780c */ /* 0x000fda0003f45270 */
[----:B------:R-:W-:Y:S01]  /*1c260*/  @P2 LOP3.LUT R23, R23, 0x2, RZ, 0xfc, !PT ;  /* 0x0000000217172812 */ /* 0x000fe200078efcff */
[----:B-1----:R-:W-:Y:S06]  /*1c270*/  BRA.DIV UR4, `(.L_x_14552) ;  /* 0x0000005e04b47947 */ /* 0x002fec000b800000 */
.L_x_14689:
[----:B------:R-:W-:-:S05]  /*1c280*/  SHF.R.S32.HI R9, RZ, 0x1f, R18 ;  /* 0x0000001fff097819 */ /* 0x000fca0000011412 */
[----:B------:R0:W-:Y:S01]  /*1c290*/  STL [R1+0xc], R9 ;  /* 0x00000c0901007387 */ /* 0x0001e20000100800 */
[----:B------:R-:W-:Y:S05]  /*1c2a0*/  @!P2 BRA `(.L_x_14553) ;  /* 0x000000000004a947 */ /* 0x000fea0003800000 */
[----:B------:R-:W-:Y:S01]  /*1c2b0*/  BPT.TRAP 0x1 ;  /* 0x000000040000795c */ /* 0x000fe20000300000 */
.L_x_14553:
        /* <DEDUP_REMOVED lines=23> */
[----:B------:R-:W1:Y:S02]  /*1c430*/  SYNCS.PHASECHK.TRANS64.TRYWAIT P0, [R3+URZ+0x16840], R4 ;  /* 0x01684004030075a7 */ /* 0x000e64000800017f */
[----:B-1----:R-:W-:Y:S05]  /*1c440*/  @!P0 BRA `(.L_x_14555) ;  /* 0x0000005c00748947 */ /* 0x002fea0003800000 */
.L_x_14690:
[----:B------:R-:W-:Y:S05]  /*1c450*/  BSYNC B0 ;  /* 0x0000000000007941 */ /* 0x000fea0003800000 */
.L_x_14554:
[----:B0-----:R-:W2:Y:S01]  /*1c460*/  LDL R9, [R1+0xc] ;  /* 0x00000c0001097983 */ /* 0x001ea20000100800 */
[----:B------:R-:W-:-:S03]  /*1c470*/  ULDC.64 UR4, c[0x0][0x300] ;  /* 0x0000c00000047ab9 */ /* 0x000fc60000000a00 */
[----:B------:R-:W3:Y:S01]  /*1c480*/  LDL R13, [R1+0x18] ;  /* 0x00001800010d7983 */ /* 0x000ee20000100800 */
[----:B------:R-:W-:Y:S01]  /*1c490*/  IMAD R6, R6, UR4, RZ ;  /* 0x0000000406067c24 */ /* 0x000fe2000f8e02ff */
[----:B------:R-:W-:Y:S01]  /*1c4a0*/  LOP3.LUT R23, R23, 0xfffffffe, RZ, 0xc0, !PT ;  /* 0xfffffffe17177812 */ /* 0x000fe200078ec0ff */
[C---:B-1----:R-:W-:Y:S01]  /*1c4b0*/  IMAD.WIDE.U32 R4, R0.reuse, UR4, RZ ;  /* 0x0000000400047c25 */ /* 0x042fe2000f8e00ff */
[----:B------:R-:W0:Y:S03]  /*1c4c0*/  S2R R12, SR_TID.X ;  /* 0x00000000000c7919 */ /* 0x000e260000002100 */
[----:B------:R-:W-:Y:S01]  /*1c4d0*/  IMAD R6, R0, UR5, R6 ;  /* 0x0000000500067c24 */ /* 0x000fe2000f8e0206 */
[----:B------:R-:W-:Y:S02]  /*1c4e0*/  ULDC.64 UR4, c[0x0][0x310] ;  /* 0x0000c40000047ab9 */ /* 0x000fe40000000a00 */
[----:B------:R-:W-:-:S02]  /*1c4f0*/  IMAD R7, R7, UR4, RZ ;  /* 0x0000000407077c24 */ /* 0x000fc4000f8e02ff */
        /* <DEDUP_REMOVED lines=11> */
[----:B------:R-:W-:Y:S01]  /*1c5b0*/  IMAD.IADD R2, R5, 0x1, R2 ;  /* 0x0000000105027824 */ /* 0x000fe200078e0202 */
[----:B------:R-:W-:-:S04]  /*1c5c0*/  ULDC UR4, c[0x0][0x2f4] ;  /* 0x0000bd0000047ab9 */ /* 0x000fc80000000800 */
[----:B------:R-:W-:Y:S02]  /*1c5d0*/  LEA.HI.X R2, R4, UR5, R2, 0x1, P0 ;  /* 0x0000000504027c11 */ /* 0x000fe400080f0c02 */
[----:B-1----:R-:W-:Y:S01]  /*1c5e0*/  LOP3.LUT R10, R9, 0x7f, RZ, 0xc0, !PT ;  /* 0x0000007f090a7812 */ /* 0x002fe200078ec0ff */
[----:B0-----:R-:W-:-:S03]  /*1c5f0*/  IMAD.SHL.U32 R9, R12, 0x8, RZ ;  /* 0x000000080c097824 */ /* 0x001fc600078e00ff */
[----:B------:R-:W-:Y:S02]  /*1c600*/  SHF.R.U32.HI R11, RZ, 0x3, R10 ;  /* 0x00000003ff0b7819 */ /* 0x000fe4000001160a */
[----:B------:R-:W-:Y:S02]  /*1c610*/  LOP3.LUT R9, R9, 0x38, RZ, 0xc0, !PT ;  /* 0x0000003809097812 */ /* 0x000fe400078ec0ff */
[----:B---3--:R-:W-:Y:S01]  /*1c620*/  IADD3 R4, -R11, R13, -R8 ;  /* 0x0000000d0b047210 */ /* 0x008fe20007ffe908 */
[----:B------:R-:W-:Y:S01]  /*1c630*/  IMAD.SHL.U32 R11, R10, 0x8, RZ ;  /* 0x000000080a0b7824 */ /* 0x000fe200078e00ff */
[----:B------:R-:W-:Y:S01]  /*1c640*/  ISETP.GE.AND P2, PT, R9, UR4, PT ;  /* 0x0000000409007c0c */ /* 0x000fe2000bf46270 */
[----:B------:R-:W-:Y:S01]  /*1c650*/  IMAD.SHL.U32 R10, R12, 0x8, RZ ;  /* 0x000000080c0a7824 */ /* 0x000fe200078e00ff */
[----:B------:R-:W-:Y:S01]  /*1c660*/  UMOV UR4, 0xffffffff ;  /* 0xffffffff00047882 */ /* 0x000fe20000000000 */
[----:B------:R-:W-:-:S03]  /*1c670*/  ISETP.GE.AND P0, PT, R4, 0x1, PT ;  /* 0x000000010400780c */ /* 0x000fc60003f06270 */
[----:B------:R-:W-:-:S04]  /*1c680*/  LOP3.LUT R10, R10, 0x1f8, RZ, 0xc0, !PT ;  /* 0x000001f80a0a7812 */ /* 0x000fc800078ec0ff */
[----:B------:R-:W-:-:S03]  /*1c690*/  LOP3.LUT R10, R10, 0x38, R12, 0x78, !PT ;  /* 0x000000380a0a7812 */ /* 0x000fc600078e780c */
[----:B------:R-:W-:Y:S02]  /*1c6a0*/  @P2 LOP3.LUT R23, R23, 0x1, RZ, 0xfc, !PT ;  /* 0x0000000117172812 */ /* 0x000fe400078efcff */
[----:B------:R-:W-:-:S05]  /*1c6b0*/  LOP3.LUT R10, R10, 0x200, R11, 0xf8, !PT ;  /* 0x000002000a0a7812 */ /* 0x000fca00078ef80b */
[----:B------:R-:W-:Y:S01]  /*1c6c0*/  IMAD R5, R25, 0x2000, R10 ;  /* 0x0000200019057824 */ /* 0x000fe200078e020a */
[----:B------:R-:W-:Y:S06]  /*1c6d0*/  BRA.DIV UR4, `(.L_x_14556) ;  /* 0x0000005a04e47947 */ /* 0x000fec000b800000 */
        /* <DEDUP_REMOVED lines=72> */
.L_x_14708:
        /* <DEDUP_REMOVED lines=10> */
.L_x_14557:
        /* <DEDUP_REMOVED lines=11> */
.L_x_14558:
[----:B------:R1:W5:Y:S01]  /*1ccb0*/  LDL.LU R4, [R1+0x2c] ;  /* 0x00002c0001047983 */ /* 0x0003620000300800 */
[----:B------:R1:W-:Y:S02]  /*1ccc0*/  SYNCS.ARRIVE.TRANS64.A1T0 RZ, [R3+URZ+0x16830], RZ ;  /* 0x016830ff03ff79a7 */ /* 0x0003e4000810003f */
[----:B------:R-:W-:Y:S05]  /*1ccd0*/  WARPSYNC.ALL ;  /* 0x0000000000007948 */ /* 0x000fea0003800000 */
[----:B------:R-:W-:Y:S01]  /*1cce0*/  ULDC.64 UR4, c[0x0][0x298] ;  /* 0x0000a60000047ab9 */ /* 0x000fe20000000a00 */
[----:B------:R-:W-:Y:S01]  /*1ccf0*/  VIADD R0, R22, 0x8400 ;  /* 0x0000840016007836 */ /* 0x000fe20000000000 */
[----:B------:R-:W-:Y:S01]  /*1cd00*/  ULDC.64 UR6, c[0x0][0xa00] ;  /* 0x0002800000067ab9 */ /* 0x000fe20000000a00 */
[----:B------:R-:W-:Y:S01]  /*1cd10*/  BSSY B6, `(.L_x_14559) ;  /* 0x0000022000067945 */ /* 0x000fe20003800000 */
[----:B------:R-:W-:Y:S01]  /*1cd20*/  BAR.SYNC.DEFER_BLOCKING 0x8, 0x200 ;  /* 0x0208000000007b1d */ /* 0x000fe20000010000 */
[----:B------:R-:W-:-:S02]  /*1cd30*/  ISETP.NE.U32.AND P0, PT, RZ, UR6, PT ;  /* 0x00000006ff007c0c */ /* 0x000fc4000bf05070 */
[----:B------:R-:W-:Y:S02]  /*1cd40*/  LOP3.LUT P1, RZ, R0, 0x3ff, RZ, 0xc0, !PT ;  /* 0x000003ff00ff7812 */ /* 0x000fe4000782c0ff */
[----:B------:R-:W-:Y:S02]  /*1cd50*/  ISETP.NE.AND.EX P0, PT, RZ, UR7, PT, P0 ;  /* 0x00000007ff007c0c */ /* 0x000fe4000bf05300 */
[----:B-----5:R-:W-:-:S05]  /*1cd60*/  SHF.R.S32.HI R2, RZ, 0x1f, R4 ;  /* 0x0000001fff027819 */ /* 0x020fca0000011404 */
[----:B------:R-:W-:-:S04]  /*1cd70*/  IMAD R2, R2, UR4, RZ ;  /* 0x0000000402027c24 */ /* 0x000fc8000f8e02ff */
[C---:B------:R-:W-:Y:S01]  /*1cd80*/  IMAD R0, R4.reuse, UR5, R2 ;  /* 0x0000000504007c24 */ /* 0x040fe2000f8e0202 */
[----:B------:R-:W-:Y:S01]  /*1cd90*/  SHF.R.S32.HI R2, RZ, 0x1f, R19 ;  /* 0x0000001fff027819 */ /* 0x000fe20000011413 */
[----:B0-----:R-:W-:-:S03]  /*1cda0*/  IMAD.WIDE.U32 R4, R4, UR4, RZ ;  /* 0x0000000404047c25 */ /* 0x001fc6000f8e00ff */
[----:B------:R-:W-:Y:S01]  /*1cdb0*/  SEL R2, R2, RZ, !P0 ;  /* 0x000000ff02027207 */ /* 0x000fe20004000000 */
[----:B-1----:R-:W-:Y:S01]  /*1cdc0*/  IMAD.IADD R3, R5, 0x1, R0 ;  /* 0x0000000105037824 */ /* 0x002fe200078e0200 */
[----:B------:R-:W-:Y:S01]  /*1cdd0*/  SEL R0, R19, RZ, !P0 ;  /* 0x000000ff13007207 */ /* 0x000fe20004000000 */
[----:B------:R0:W-:Y:S04]  /*1cde0*/  STL.64 [R1+0x30], R4 ;  /* 0x0000300401007387 */ /* 0x0001e80000100a00 */
        /* <DEDUP_REMOVED lines=20> */
.L_x_14560:
[----:B------:R-:W-:Y:S05]  /*1cf30*/  BSYNC B6 ;  /* 0x0000000000067941 */ /* 0x000fea0003800000 */
.L_x_14559:
[----:B------:R-:W2:Y:S01]  /*1cf40*/  LDL.LU R21, [R1+0x38] ;  /* 0x0000380001157983 */ /* 0x000ea20000300800 */
[----:B------:R-:W-:Y:S01]  /*1cf50*/  ULDC.64 UR4, c[0x0][0x2d8] ;  /* 0x0000b60000047ab9 */ /* 0x000fe20000000a00 */
[----:B------:R-:W1:Y:S01]  /*1cf60*/  LDC R10, c[0x0][0x448] ;  /* 0x00011200ff0a7b82 */ /* 0x000e620000000800 */
[----:B------:R-:W-:Y:S01]  /*1cf70*/  ULDC.64 UR6, c[0x0][0x2c8] ;  /* 0x0000b20000067ab9 */ /* 0x000fe20000000a00 */
[----:B0-----:R-:W2:Y:S01]  /*1cf80*/  LDL.LU.64 R2, [R1+0x30] ;  /* 0x0000300001027983 */ /* 0x001ea20000300a00 */
[----:B------:R-:W-:-:S03]  /*1cf90*/  ULDC.64 UR8, c[0x0][0x280] ;  /* 0x0000a00000087ab9 */ /* 0x000fc60000000a00 */
[----:B------:R-:W3:Y:S04]  /*1cfa0*/  LDL R20, [R1+0xc] ;  /* 0x00000c0001147983 */ /* 0x000ee80000100800 */
[----:B------:R-:W4:Y:S04]  /*1cfb0*/  LDL.LU R6, [R1+0x3c] ;  /* 0x00003c0001067983 */ /* 0x000f280000300800 */
[----:B------:R-:W4:Y:S01]  /*1cfc0*/  LDL.LU R5, [R1+0x2c] ;  /* 0x00002c0001057983 */ /* 0x000f220000300800 */
[----:B-1----:R-:W-:-:S13]  /*1cfd0*/  ISETP.NE.AND P1, PT, R10, 0x1, PT ;  /* 0x000000010a00780c */ /* 0x002fda0003f25270 */
        /* <DEDUP_REMOVED lines=12> */
[----:B------:R-:W-:Y:S01]  /*1d0a0*/  IMAD R0, R5, UR5, R0 ;  /* 0x0000000505007c24 */ /* 0x000fe2000f8e0200 */
[----:B------:R-:W-:Y:S01]  /*1d0b0*/  ULDC.64 UR4, c[0x0][0x2d0] ;  /* 0x0000b40000047ab9 */ /* 0x000fe20000000a00 */
[----:B------:R-:W-:Y:S02]  /*1d0c0*/  IMAD.MOV.U32 R4, RZ, RZ, R2 ;  /* 0x000000ffff047224 */ /* 0x000fe400078e0002 */
[----:B------:R-:W-:Y:S02]  /*1d0d0*/  IMAD.IADD R5, R3, 0x1, R0 ;  /* 0x0000000103057824 */ /* 0x000fe400078e0200 */
[----:B--2---:R-:W-:Y:S01]  /*1d0e0*/  IMAD.SHL.U32 R21, R21, 0x10, RZ ;  /* 0x0000001015157824 */ /* 0x004fe200078e00ff */
[----:B---3--:R-:W-:-:S04]  /*1d0f0*/  LOP3.LUT R20, R20, 0x7f, RZ, 0xc0, !PT ;  /* 0x0000007f14147812 */ /* 0x008fc800078ec0ff */
[----:B------:R-:W-:Y:S02]  /*1d100*/  LOP3.LUT R21, R21, 0x70, RZ, 0xc0, !PT ;  /* 0x0000007015157812 */ /* 0x000fe400078ec0ff */
[----:B------:R-:W-:-:S04]  /*1d110*/  SHF.R.U32.HI R20, RZ, 0x3, R20 ;  /* 0x00000003ff147819 */ /* 0x000fc80000011614 */
[----:B------:R-:W-:-:S05]  /*1d120*/  LOP3.LUT R20, R20, R21, RZ, 0xfc, !PT ;  /* 0x0000001514147212 */ /* 0x000fca00078efcff */
[----:B------:R-:W-:Y:S02]  /*1d130*/  IMAD.IADD R6, R20, 0x1, R28 ;  /* 0x0000000114067824 */ /* 0x000fe400078e021c */
[----:B------:R2:W5:Y:S02]  /*1d140*/  LDL R20, [R1+0x28] ;  /* 0x0000280001147983 */ /* 0x0005640000100800 */
[----:B0-----:R-:W-:Y:S01]  /*1d150*/  @P1 IMAD.HI.U32 R0, R6, R7, RZ ;  /* 0x0000000706001227 */ /* 0x001fe200078e00ff */
[----:B------:R-:W0:Y:S03]  /*1d160*/  S2R R11, SR_TID.X ;  /* 0x00000000000b7919 */ /* 0x000e260000002100 */
        /* <DEDUP_REMOVED lines=16> */
[----:B------:R-:W1:Y:S01]  /*1d270*/  @P1 LDC R7, c[0x0][0x44c] ;  /* 0x00011300ff071b82 */ /* 0x000e620000000800 */
[C---:B0-----:R-:W-:Y:S01]  /*1d280*/  IMAD.SHL.U32 R21, R11.reuse, 0x8, RZ ;  /* 0x000000080b157824 */ /* 0x041fe200078e00ff */
[----:B------:R-:W-:Y:S01]  /*1d290*/  LOP3.LUT R11, R11, 0x7f, RZ, 0xc0, !PT ;  /* 0x0000007f0b0b7812 */ /* 0x000fe200078ec0ff */
[----:B------:R-:W-:-:S03]  /*1d2a0*/  IMAD.IADD R0, R9, 0x1, R0 ;  /* 0x0000000109007824 */ /* 0x000fc600078e0200 */
[----:B------:R-:W-:Y:S02]  /*1d2b0*/  LOP3.LUT R21, R21, 0x38, RZ, 0xc0, !PT ;  /* 0x0000003815157812 */ /* 0x000fe400078ec0ff */
[----:B------:R-:W-:Y:S02]  /*1d2c0*/  LEA.HI.X R0, R8, UR9, R0, 0x1, P0 ;  /* 0x0000000908007c11 */ /* 0x000fe400080f0c00 */
[----:B------:R-:W0:Y:S01]  /*1d2d0*/  @P1 LDC R8, c[0x0][0x450] ;  /* 0x00011400ff081b82 */ /* 0x000e220000000800 */
[----:B------:R-:W-:Y:S01]  /*1d2e0*/  SHF.R.U32.HI R9, RZ, 0x3, R11 ;  /* 0x00000003ff097819 */ /* 0x000fe2000001160b */
[----:B-1----:R-:W-:-:S05]  /*1d2f0*/  @P1 IMAD.HI.U32 R7, R3, R7, RZ ;  /* 0x0000000703071227 */ /* 0x002fca00078e00ff */
[----:B0-----:R-:W-:-:S05]  /*1d300*/  @P1 SHF.R.U32.HI R6, RZ, R8, R7 ;  /* 0x00000008ff061219 */ /* 0x001fca0000011607 */
[----:B------:R-:W-:Y:S02]  /*1d310*/  IMAD.MOV R7, RZ, RZ, -R6 ;  /* 0x000000ffff077224 */ /* 0x000fe400078e0a06 */
        /* <DEDUP_REMOVED lines=18> */
[----:B------:R-:W-:-:S03]  /*1d440*/  IMAD.IADD R28, R9, 0x1, R28 ;  /* 0x00000001091c7824 */ /* 0x000fc600078e021c */
[----:B------:R-:W-:Y:S04]  /*1d450*/  SHFL.IDX PT, R7, R0, RZ, 0x181f ;  /* 0x00181fff00077589 */ /* 0x000fe800000e0000 */
[----:B------:R-:W-:Y:S01]  /*1d460*/  SHFL.IDX PT, R8, R4, RZ, 0x181f ;  /* 0x00181fff04087589 */ /* 0x000fe200000e0000 */
[----:B--2---:R-:W-:-:S03]  /*1d470*/  IMAD R3, R6, R10, RZ ;  /* 0x0000000a06037224 */ /* 0x004fc600078e02ff */
[----:B------:R-:W0:Y:S02]  /*1d480*/  SHFL.IDX PT, R6, R2, RZ, 0x181f ;  /* 0x00181fff02067589 */ /* 0x000e2400000e0000 */
[----:B------:R-:W-:-:S13]  /*1d490*/  ISETP.GE.AND P1, PT, R28, R3, PT ;  /* 0x000000031c00720c */ /* 0x000fda0003f26270 */
[----:B0-----:R-:W-:-:S05]  /*1d4a0*/  @!P1 LEA R6, P2, R21, R6, 0x1 ;  /* 0x0000000615069211 */ /* 0x001fca00078408ff */
[----:B------:R-:W-:-:S05]  /*1d4b0*/  @!P1 IMAD.X R7, RZ, RZ, R7, P2 ;  /* 0x000000ffff079224 */ /* 0x000fca00010e0607 */
        /* <DEDUP_REMOVED lines=69> */
[----:B------:R-:W-:-:S04]  /*1d910*/  @!P3 IMAD.X R0, RZ, RZ, R0, P2 ;  /* 0x000000ffff00b224 */ /* 0x000fc800010e0600 */
[----:B------:R-:W-:Y:S02]  /*1d920*/  @!P3 IMAD.MOV.U32 R7, RZ, RZ, R0 ;  /* 0x000000ffff07b224 */ /* 0x000fe400078e0000 */
[----:B------:R-:W-:Y:S01]  /*1d930*/  VIADD R0, R28, 0x90 ;  /* 0x000000901c007836 */ /* 0x000fe20000000000 */
[----:B0-----:R-:W-:Y:S02]  /*1d940*/  @!P1 LEA R2, P2, R21, R2, 0x1 ;  /* 0x0000000215029211 */ /* 0x001fe400078408ff */
[----:B------:R0:W-:Y:S03]  /*1d950*/  @!P3 LDGSTS.E.BYPASS.LTC128B.128 [R20+0xbc00], desc[UR42][R6.64], !P0 ;  /* 0x0bc000000614bfae */ /* 0x0001e6000c101d6a */
[----:B0-----:R-:W-:-:S04]  /*1d960*/  @!P1 IMAD.X R6, RZ, RZ, R8, P2 ;  /* 0x000000ffff069224 */ /* 0x001fc800010e0608 */
[----:B------:R-:W-:Y:S02]  /*1d970*/  @!P1 IMAD.MOV.U32 R7, RZ, RZ, R6 ;  /* 0x000000ffff079224 */ /* 0x000fe400078e0006 */
[----:B------:R-:W-:Y:S02]  /*1d980*/  @!P1 IMAD.MOV.U32 R6, RZ, RZ, R2 ;  /* 0x000000ffff069224 */ /* 0x000fe400078e0002 */
[----:B------:R-:W-:Y:S04]  /*1d990*/  SHFL.IDX PT, R2, R5, 0x3, 0x181f ;  /* 0x00781f0005027f89 */ /* 0x000fe800000e0000 */
        /* <DEDUP_REMOVED lines=17> */
.L_x_14733:
[----:B------:R-:W-:-:S05]  /*1dab0*/  VIADD R28, R28, 0xb0 ;  /* 0x000000b01c1c7836 */ /* 0x000fca0000000000 */
[----:B------:R-:W-:-:S13]  /*1dac0*/  ISETP.GE.AND P1, PT, R28, R3, PT ;  /* 0x000000031c00720c */ /* 0x000fda0003f26270 */
[----:B------:R-:W-:-:S05]  /*1dad0*/  @!P1 LEA R2, P2, R21, R2, 0x1 ;  /* 0x0000000215029211 */ /* 0x000fca00078408ff */
[----:B------:R-:W-:-:S05]  /*1dae0*/  @!P1 IMAD.X R3, RZ, RZ, R4, P2 ;  /* 0x000000ffff039224 */ /* 0x000fca00010e0604 */
[----:B------:R-:W-:Y:S01]  /*1daf0*/  @!PT LDS RZ, [RZ] ;  /* 0x00000000fffff984 */ /* 0x000fe20000000800 */
[----:B------:R-:W-:Y:S01]  /*1db00*/  @!PT LDS RZ, [RZ] ;  /* 0x00000000fffff984 */ /* 0x000fe20000000800 */
[----:B------:R-:W-:Y:S01]  /*1db10*/  @!PT LDS RZ, [RZ] ;  /* 0x00000000fffff984 */ /* 0x000fe20000000800 */
[----:B------:R1:W-:Y:S01]  /*1db20*/  @!P1 LDGSTS.E.BYPASS.LTC128B.128 [R20+0xdc00], desc[UR42][R2.64], !P0 ;  /* 0x0dc0000002149fae */ /* 0x0003e2000c101d6a */
[----:B------:R-:W-:Y:S01]  /*1db30*/  PLOP3.LUT P0, PT, PT, PT, PT, 0x80, 0x0 ;  /* 0x000000000000781c */ /* 0x000fe20003f0f070 */
[----:B------:R-:W-:-:S12]  /*1db40*/  NOP ;  /* 0x0000000000007918 */ /* 0x000fd80000000000 */
.L_x_14562:
        /* <DEDUP_REMOVED lines=18> */
.L_x_14734:
[----:B------:R-:W-:Y:S05]  /*1dc70*/  BSYNC B0 ;  /* 0x0000000000007941 */ /* 0x000fea0003800000 */
.L_x_14563:
[----:B------:R-:W0:Y:S04]  /*1dc80*/  LDL.LU R3, [R1+0x40] ;  /* 0x0000400001037983 */ /* 0x000e280000300800 */
[----:B------:R-:W2:Y:S01]  /*1dc90*/  LDL R2, [R1+0x1c] ;  /* 0x00001c0001027983 */ /* 0x000ea20000100800 */
[----:B------:R-:W-:Y:S01]  /*1dca0*/  BSSY B0, `(.L_x_14565) ;  /* 0x000010e000007945 */ /* 0x000fe20003800000 */
[----:B0-----:R-:W-:-:S05]  /*1dcb0*/  VIADD R7, R3, 0xfffffffe ;  /* 0xfffffffe03077836 */ /* 0x001fca0000000000 */
[----:B--2---:R-:W-:-:S13]  /*1dcc0*/  ISETP.GE.AND P0, PT, R7, R2, PT ;  /* 0x000000020700720c */ /* 0x004fda0003f06270 */
[----:B------:R-:W-:Y:S05]  /*1dcd0*/  @!P0 BRA `(.L_x_14566) ;  /* 0x0000001000288947 */ /* 0x000fea0003800000 */
[----:B------:R-:W0:Y:S01]  /*1dce0*/  S2R R2, SR_TID.X ;  /* 0x0000000000027919 */ /* 0x000e220000002100 */
[----:B------:R-:W-:Y:S01]  /*1dcf0*/  ULDC UR4, c[0x0][0x2f4] ;  /* 0x0000bd0000047ab9 */ /* 0x000fe20000000800 */
[----:B------:R-:W-:Y:S01]  /*1dd00*/  IMAD.MOV.U32 R6, RZ, RZ, R25 ;  /* 0x000000ffff067224 */ /* 0x000fe200078e0019 */
[----:B------:R2:W-:Y:S01]  /*1dd10*/  STL [R1+0x8], R26 ;  /* 0x0000081a01007387 */ /* 0x0005e20000100800 */
[----:B------:R-:W-:Y:S02]  /*1dd20*/  IMAD.MOV.U32 R20, RZ, RZ, R29 ;  /* 0x000000ffff147224 */ /* 0x000fe400078e001d */
[----:B0-----:R-:W-:-:S05]  /*1dd30*/  IMAD.SHL.U32 R2, R2, 0x8, RZ ;  /* 0x0000000802027824 */ /* 0x001fca00078e00ff */
[----:B------:R-:W-:-:S04]  /*1dd40*/  LOP3.LUT R2, R2, 0x38, RZ, 0xc0, !PT ;  /* 0x0000003802027812 */ /* 0x000fc800078ec0ff */
[----:B--2---:R-:W-:-:S13]  /*1dd50*/  ISETP.GE.AND P1, PT, R2, UR4, PT ;  /* 0x0000000402007c0c */ /* 0x004fda000bf26270 */
.L_x_14579:
        /* <DEDUP_REMOVED lines=41> */
.L_x_14567:
[----:B------:R-:W-:Y:S01]  /*1dff0*/  IMAD R5, R25, 0x8, R22 ;  /* 0x0000000819057824 */ /* 0x000fe200078e0216 */
[----:B------:R-:W-:Y:S01]  /*1e000*/  SHF.L.U32 R2, R29, 0x1f, RZ ;  /* 0x0000001f1d027819 */ /* 0x000fe200000006ff */
[----:B------:R-:W-:Y:S03]  /*1e010*/  BSSY B1, `(.L_x_14568) ;  /* 0x0000003000017945 */ /* 0x000fe60003800000 */
[----:B------:R-:W0:Y:S02]  /*1e020*/  SYNCS.PHASECHK.TRANS64.TRYWAIT P0, [R5+URZ+0x16840], R2 ;  /* 0x01684002050075a7 */ /* 0x000e24000800017f */
[----:B0-----:R-:W-:Y:S05]  /*1e030*/  @!P0 BRA `(.L_x_14569) ;  /* 0x0000005c00308947 */ /* 0x001fea0003800000 */
.L_x_14735:
[----:B------:R-:W-:Y:S05]  /*1e040*/  BSYNC B1 ;  /* 0x0000000000017941 */ /* 0x000fea0003800000 */
.L_x_14568:
[----:B------:R-:W2:Y:S01]  /*1e050*/  LDL R9, [R1+0xc] ;  /* 0x00000c0001097983 */ /* 0x000ea20000100800 */
[----:B------:R-:W-:Y:S01]  /*1e060*/  SHF.R.S32.HI R21, RZ, 0x1f, R0 ;  /* 0x0000001fff157819 */ /* 0x000fe20000011400 */
[----:B------:R-:W-:Y:S01]  /*1e070*/  ULDC.64 UR4, c[0x0][0x300] ;  /* 0x0000c00000047ab9 */ /* 0x000fe20000000a00 */
[----:B------:R-:W-:Y:S01]  /*1e080*/  LOP3.LUT P2, RZ, R23, 0x1, RZ, 0xc0, !PT ;  /* 0x0000000117ff7812 */ /* 0x000fe2000784c0ff */
[----:B------:R-:W1:Y:S01]  /*1e090*/  S2R R8, SR_TID.X ;  /* 0x0000000000087919 */ /* 0x000e620000002100 */
        /* <DEDUP_REMOVED lines=11> */
[----:B--2---:R-:W-:Y:S01]  /*1e150*/  IMAD R7, R9, UR4, RZ ;  /* 0x0000000409077c24 */ /* 0x004fe2000f8e02ff */
[----:B-1----:R-:W-:-:S03]  /*1e160*/  LOP3.LUT R9, R8, 0x7f, RZ, 0xc0, !PT ;  /* 0x0000007f08097812 */ /* 0x002fc600078ec0ff */
[----:B------:R-:W-:Y:S01]  /*1e170*/  IMAD R7, R18, UR5, R7 ;  /* 0x0000000512077c24 */ /* 0x000fe2000f8e0207 */
[----:B------:R-:W-:Y:S01]  /*1e180*/  ULDC.64 UR4, c[0x0][0x2e8] ;  /* 0x0000ba0000047ab9 */ /* 0x000fe20000000a00 */
[----:B------:R-:W-:Y:S02]  /*1e190*/  IMAD.SHL.U32 R11, R9, 0x8, RZ ;  /* 0x00000008090b7824 */ /* 0x000fe400078e00ff */
[----:B------:R-:W-:Y:S02]  /*1e1a0*/  IMAD.SHL.U32 R9, R8, 0x8, RZ ;  /* 0x0000000808097824 */ /* 0x000fe400078e00ff */
[----:B------:R-:W-:-:S03]  /*1e1b0*/  IMAD.IADD R7, R7, 0x1, R3 ;  /* 0x0000000107077824 */ /* 0x000fc600078e0203 */
[----:B------:R-:W-:-:S04]  /*1e1c0*/  LOP3.LUT R9, R9, 0x1f8, RZ, 0xc0, !PT ;  /* 0x000001f809097812 */ /* 0x000fc800078ec0ff */
[----:B------:R-:W-:Y:S02]  /*1e1d0*/  LOP3.LUT R9, R9, 0x38, R8, 0x78, !PT ;  /* 0x0000003809097812 */ /* 0x000fe400078e7808 */
        /* <DEDUP_REMOVED lines=49> */
.L_x_14753:
        /* <DEDUP_REMOVED lines=8> */
.L_x_14571:
        /* <DEDUP_REMOVED lines=11> */
.L_x_14572:
[----:B------:R1:W-:Y:S01]  /*1e620*/  SYNCS.ARRIVE.TRANS64.A1T0 RZ, [R5+URZ+0x16830], RZ ;  /* 0x016830ff05ff79a7 */ /* 0x0003e2000810003f */
[----:B------:R-:W-:Y:S05]  /*1e630*/  @!P3 BRA `(.L_x_14573) ;  /* 0x000000000004b947 */ /* 0x000fea0003800000 */
[----:B------:R-:W-:Y:S01]  /*1e640*/  BPT.TRAP 0x1 ;  /* 0x000000040000795c */ /* 0x000fe20000300000 */
.L_x_14573:
[----:B------:R-:W-:Y:S01]  /*1e650*/  SHF.L.U32 R2, R20, 0x1f, RZ ;  /* 0x0000001f14027819 */ /* 0x000fe200000006ff */
[----:B-1----:R-:W-:Y:S01]  /*1e660*/  IMAD R5, R6, 0x8, R22 ;  /* 0x0000000806057824 */ /* 0x002fe200078e0216 */
[----:B------:R-:W-:Y:S03]  /*1e670*/  BSSY B1, `(.L_x_14574) ;  /* 0x0000003000017945 */ /* 0x000fe60003800000 */
[----:B------:R-:W1:Y:S02]  /*1e680*/  SYNCS.PHASECHK.TRANS64.TRYWAIT P0, [R5+URZ+0x16860], R2 ;  /* 0x01686002050075a7 */ /* 0x000e64000800017f */
[----:B-1----:R-:W-:Y:S05]  /*1e690*/  @!P0 BRA `(.L_x_14575) ;  /* 0x0000005c00e88947 */ /* 0x002fea0003800000 */
.L_x_14754:
[----:B------:R-:W-:Y:S05]  /*1e6a0*/  BSYNC B1 ;  /* 0x0000000000017941 */ /* 0x000fea0003800000 */
.L_x_14574:
[----:B------:R-:W2:Y:S04]  /*1e6b0*/  LDL R11, [R1+0x18] ;  /* 0x00001800010b7983 */ /* 0x000ea80000100800 */
[----:B0-----:R-:W2:Y:S01]  /*1e6c0*/  LDL.LU R8, [R1+0x8] ;  /* 0x0000080001087983 */ /* 0x001ea20000300800 */
        /* <DEDUP_REMOVED lines=59> */
.L_x_14772:
        /* <DEDUP_REMOVED lines=28> */
.L_x_14577:
        /* <DEDUP_REMOVED lines=12> */
.L_x_14578:
[----:B------:R-:W2:Y:S01]  /*1ed00*/  LDL R0, [R1+0x1c] ;  /* 0x00001c0001007983 */ /* 0x000ea20000100800 */
[----:B------:R0:W-:Y:S01]  /*1ed10*/  SYNCS.ARRIVE.TRANS64.A1T0 RZ, [R5+URZ+0x16850], RZ ;  /* 0x016850ff05ff79a7 */ /* 0x0001e2000810003f */
[C---:B------:R-:W-:Y:S02]  /*1ed20*/  VIADD R7, R26.reuse, 0xffffffff ;  /* 0xffffffff1a077836 */ /* 0x040fe40000000000 */
[----:B------:R0:W-:Y:S01]  /*1ed30*/  STL [R1+0x8], R26 ;  /* 0x0000081a01007387 */ /* 0x0001e20000100800 */
[----:B------:R-:W-:Y:S02]  /*1ed40*/  IMAD.MOV.U32 R6, RZ, RZ, R25 ;  /* 0x000000ffff067224 */ /* 0x000fe400078e0019 */
[----:B------:R-:W-:Y:S01]  /*1ed50*/  IMAD.MOV.U32 R20, RZ, RZ, R29 ;  /* 0x000000ffff147224 */ /* 0x000fe200078e001d */
[----:B--2---:R-:W-:-:S13]  /*1ed60*/  ISETP.GT.AND P0, PT, R26, R0, PT ;  /* 0x000000001a00720c */ /* 0x004fda0003f04270 */
[----:B0-----:R-:W-:Y:S05]  /*1ed70*/  @P0 BRA `(.L_x_14579) ;  /* 0xffffffec00f80947 */ /* 0x001fea000383ffff */
.L_x_14566:
[----:B------:R-:W-:Y:S05]  /*1ed80*/  BSYNC B0 ;  /* 0x0000000000007941 */ /* 0x000fea0003800000 */
.L_x_14565:
[----:B-1----:R-:W0:Y:S01]  /*1ed90*/  S2R R0, SR_TID.X ;  /* 0x0000000000007919 */ /* 0x002e220000002100 */
        /* <DEDUP_REMOVED lines=16> */
.L_x_14581:
[----:B------:R-:W-:Y:S05]  /*1eea0*/  BSYNC B0 ;  /* 0x0000000000007941 */ /* 0x000fea0003800000 */
.L_x_14580:
[----:B------:R-:W-:-:S05]  /*1eeb0*/  IMAD.U32 R0, RZ, RZ, UR38 ;  /* 0x00000026ff007e24 */ /* 0x000fca000f8e00ff */
[----:B------:R-:W-:-:S13]  /*1eec0*/  ISETP.NE.AND P0, PT, R0, 0x3, PT ;  /* 0x000000030000780c */ /* 0x000fda0003f05270 */
[----:B------:R-:W-:Y:S05]  /*1eed0*/  @!P0 BRA `(.L_x_14582) ;  /* 0x0000000000048947 */ /* 0x000fea0003800000 */
[----:B------:R-:W-:Y:S01]  /*1eee0*/  BPT.TRAP 0x1 ;  /* 0x000000040000795c */ /* 0x000fe20000300000 */
.L_x_14582:
[----:B------:R-:W2:Y:S01]  /*1eef0*/  LDL.LU R2, [R1+0x18] ;  /* 0x0000180001027983 */ /* 0x000ea20000300800 */
[----:B------:R-:W-:Y:S01]  /*1ef00*/  IMAD R0, R25, 0x8, R22 ;  /* 0x0000000819007824 */ /* 0x000fe200078e0216 */
[----:B------:R-:W-:Y:S01]  /*1ef10*/  SHF.L.U32 R3, R29, 0x1f, RZ ;  /* 0x0000001f1d037819 */ /* 0x000fe200000006ff */
[----:B------:R-:W-:Y:S03]  /*1ef20*/  BSSY B0, `(.L_x_14583) ;  /* 0x0000004000007945 */ /* 0x000fe60003800000 */
[----:B------:R-:W0:Y:S01]  /*1ef30*/  SYNCS.PHASECHK.TRANS64.TRYWAIT P0, [R0+URZ+0x16860], R3 ;  /* 0x01686003000075a7 */ /* 0x000e22000800017f */
[----:B--2---:R-:W-:Y:S01]  /*1ef40*/  IMAD R6, R26, -0x80, R2 ;  /* 0xffffff801a067824 */ /* 0x004fe200078e0202 */
[----:B0-----:R-:W-:Y:S06]  /*1ef50*/  @!P0 BRA `(.L_x_14584) ;  /* 0x0000006000148947 */ /* 0x001fec0003800000 */
.L_x_14773:
[----:B------:R-:W-:Y:S05]  /*1ef60*/  BSYNC B0 ;  /* 0x0000000000007941 */ /* 0x000fea0003800000 */
.L_x_14583:
        /* <DEDUP_REMOVED lines=64> */
.L_x_14791:
        /* <DEDUP_REMOVED lines=9> */
.L_x_14586:
        /* <DEDUP_REMOVED lines=11> */
.L_x_14587:
[----:B------:R-:W-:Y:S01]  /*1f4b0*/  VIADD R25, R25, 0x1 ;  /* 0x0000000119197836 */ /* 0x000fe20000000000 */
[----:B------:R0:W-:Y:S04]  /*1f4c0*/  SYNCS.ARRIVE.TRANS64.A1T0 RZ, [R0+URZ+0x16850], RZ ;  /* 0x016850ff00ff79a7 */ /* 0x0001e8000810003f */
[----:B------:R-:W-:-:S04]  /*1f4d0*/  ISETP.NE.AND P0, PT, R25, 0x2, PT ;  /* 0x000000021900780c */ /* 0x000fc80003f05270 */
[----:B0-----:R-:W-:Y:S02]  /*1f4e0*/  SEL R0, RZ, 0x1, P0 ;  /* 0x00000001ff007807 */ /* 0x001fe40000000000 */
[----:B------:R-:W-:Y:S02]  /*1f4f0*/  SEL R25, R25, RZ, P0 ;  /* 0x000000ff19197207 */ /* 0x000fe40000000000 */
[----:B------:R-:W-:-:S07]  /*1f500*/  LOP3.LUT R29, R29, R0, RZ, 0x3c, !PT ;  /* 0x000000001d1d7212 */ /* 0x000fce00078e3cff */
.L_x_14546:
[----:B------:R-:W-:Y:S05]  /*1f510*/  BSYNC B7 ;  /* 0x0000000000077941 */ /* 0x000fea0003800000 */
.L_x_14544:
        /* <DEDUP_REMOVED lines=11> */
.L_x_14588:
        /* <DEDUP_REMOVED lines=10> */
[----:B------:R0:W3:Y:S01]  /*1f670*/  @!P1 LDG.E R3, desc[UR42][R2.64] ;  /* 0x0000002a02039981 */ /* 0x0000e2000c1e1900 */
[C---:B------:R-:W-:Y:S02]  /*1f680*/  ISETP.GE.U32.AND P2, PT, R7.reuse, 0x2, PT ;  /* 0x000000020700780c */ /* 0x040fe40003f46070 */
[C---:B------:R-:W-:Y:S01]  /*1f690*/  ISETP.GE.U32.AND P3, PT, R7.reuse, 0x4, PT ;  /* 0x000000040700780c */ /* 0x040fe20003f66070 */
[----:B------:R-:W-:Y:S01]  /*1f6a0*/  SHFL.IDX PT, R0, R16, RZ, 0x1f ;  /* 0x00001fff10007589 */ /* 0x000fe200000e0000 */
[C---:B------:R-:W-:Y:S02]  /*1f6b0*/  ISETP.GE.U32.AND P4, PT, R7.reuse, 0x8, PT ;  /* 0x000000080700780c */ /* 0x040fe40003f86070 */
[C---:B------:R-:W-:Y:S01]  /*1f6c0*/  ISETP.GE.U32.AND P5, PT, R7.reuse, 0x10, PT ;  /* 0x000000100700780c */ /* 0x040fe20003fa6070 */
[----:B------:R-:W-:Y:S01]  /*1f6d0*/  SHFL.IDX PT, R16, R16, 0x1, 0x1f ;  /* 0x00201f0010107f89 */ /* 0x000fe200000e0000 */
[----:B0-----:R-:W-:Y:S02]  /*1f6e0*/  IMAD.MOV.U32 R2, RZ, RZ, RZ ;  /* 0x000000ffff027224 */ /* 0x001fe400078e00ff */
[----:B---3--:R-:W-:Y:S01]  /*1f6f0*/  @!P1 IMAD.MOV.U32 R2, RZ, RZ, R3 ;  /* 0x000000ffff029224 */ /* 0x008fe200078e0003 */
[----:B------:R-:W-:-:S04]  /*1f700*/  ISETP.NE.AND P1, PT, R7, RZ, PT ;  /* 0x000000ff0700720c */ /* 0x000fc80003f25270 */
[----:B------:R-:W0:Y:S02]  /*1f710*/  SHFL.UP PT, R14, R2, 0x1, RZ ;  /* 0x04200000020e7989 */ /* 0x000e2400000e00ff */
[----:B0-----:R-:W-:-:S05]  /*1f720*/  SEL R5, R14, RZ, P1 ;  /* 0x000000ff0e057207 */ /* 0x001fca0000800000 */
[----:B------:R-:W-:-:S05]  /*1f730*/  IMAD.IADD R4, R2, 0x1, R5 ;  /* 0x0000000102047824 */ /* 0x000fca00078e0205 */
[----:B------:R-:W0:Y:S02]  /*1f740*/  SHFL.UP PT, R14, R4, 0x2, RZ ;  /* 0x04400000040e7989 */ /* 0x000e2400000e00ff */
[----:B0-----:R-:W-:-:S05]  /*1f750*/  SEL R5, R14, RZ, P2 ;  /* 0x000000ff0e057207 */ /* 0x001fca0001000000 */
[----:B------:R-:W-:-:S05]  /*1f760*/  IMAD.IADD R5, R4, 0x1, R5 ;  /* 0x0000000104057824 */ /* 0x000fca00078e0205 */
[----:B------:R-:W2:Y:S02]  /*1f770*/  SHFL.UP PT, R14, R5, 0x4, RZ ;  /* 0x04800000050e7989 */ /* 0x000ea400000e00ff */
        /* <DEDUP_REMOVED lines=9> */
.L_x_14801:
[----:B------:R-:W-:Y:S02]  /*1f810*/  ULDC UR4, c[0x0][0xc38] ;  /* 0x00030e0000047ab9 */ /* 0x000fe40000000800 */
[----:B------:R-:W-:-:S04]  /*1f820*/  IMAD.U32 R4, RZ, RZ, UR4 ;  /* 0x00000004ff047e24 */ /* 0x000fc8000f8e00ff */
[----:B--2---:R-:W-:-:S04]  /*1f830*/  IMAD R5, R14, R4, RZ ;  /* 0x000000040e057224 */ /* 0x004fc800078e02ff */
[----:B------:R-:W-:-:S05]  /*1f840*/  IMAD.IADD R16, R16, 0x1, R5 ;  /* 0x0000000110107824 */ /* 0x000fca00078e0205 */
[----:B------:R-:W-:-:S13]  /*1f850*/  ISETP.GT.AND P6, PT, R16, R0, PT ;  /* 0x000000001000720c */ /* 0x000fda0003fc4270 */
[----:B------:R-:W-:Y:S05]  /*1f860*/  @P6 BRA `(.L_x_14591) ;  /* 0x00000000009c6947 */ /* 0x000fea0003800000 */
.L_x_14596:
        /* <DEDUP_REMOVED lines=14> */
.L_x_14594:
[----:B------:R-:W-:Y:S05]  /*1f950*/  BSYNC B0 ;  /* 0x0000000000007941 */ /* 0x000fea0003800000 */
.L_x_14593:
        /* <DEDUP_REMOVED lines=18> */
.L_x_14809:
[----:B------:R-:W-:Y:S02]  /*1fa80*/  ULDC UR4, c[0x0][0xc38] ;  /* 0x00030e0000047ab9 */ /* 0x000fe40000000800 */
[----:B------:R-:W-:-:S04]  /*1fa90*/  IMAD.U32 R4, RZ, RZ, UR4 ;  /* 0x00000004ff047e24 */ /* 0x000fc8000f8e00ff */
[----:B--2---:R-:W-:-:S04]  /*1faa0*/  IMAD R5, R14, R4, RZ ;  /* 0x000000040e057224 */ /* 0x004fc800078e02ff */
[----:B------:R-:W-:-:S05]  /*1fab0*/  IMAD.IADD R16, R5, 0x1, R16 ;  /* 0x0000000105107824 */ /* 0x000fca00078e0210 */
[----:B------:R-:W-:-:S13]  /*1fac0*/  ISETP.GT.AND P6, PT, R16, R0, PT ;  /* 0x000000001000720c */ /* 0x000fda0003fc4270 */
[----:B------:R-:W-:Y:S05]  /*1fad0*/  @!P6 BRA `(.L_x_14596) ;  /* 0xfffffffc0064e947 */ /* 0x000fea000383ffff */
.L_x_14591:
        /* <DEDUP_REMOVED lines=8> */
.L_x_14813:
[----:B------:R-:W-:Y:S01]  /*1fb60*/  ISETP.NE.AND P0, PT, R6, RZ, PT ;  /* 0x000000ff0600720c */ /* 0x000fe20003f05270 */
[----:B------:R-:W-:-:S12]  /*1fb70*/  IMAD.MOV.U32 R6, RZ, RZ, RZ ;  /* 0x000000ffff067224 */ /* 0x000fd800078e00ff */
[----:B------:R-:W-:Y:S05]  /*1fb80*/  @!P0 BRA `(.L_x_14598) ;  /* 0x0000000000108947 */ /* 0x000fea0003800000 */
[----:B------:R-:W-:Y:S01]  /*1fb90*/  UMOV UR4, 0xffffffff ;  /* 0xffffffff00047882 */ /* 0x000fe20000000000 */
[----:B-1----:R-:W-:Y:S02]  /*1fba0*/  VIADD R12, R5, 0xffffffff ;  /* 0xffffffff050c7836 */ /* 0x002fe40000000000 */
[----:B------:R-:W-:Y:S05]  /*1fbb0*/  BRA.DIV UR4, `(.L_x_14599) ;  /* 0x0000006604787947 */ /* 0x000fea000b800000 */
[----:B------:R4:W1:Y:S02]  /*1fbc0*/  SHFL.IDX PT, R6, R3, R12, 0x1f ;  /* 0x00001f0c03067589 */ /* 0x00086400000e0000 */
.L_x_14598:
[----:B0-2-4-:R-:W0:Y:S01]  /*1fbd0*/  LDC.64 R2, c[0x0][0xc90] ;  /* 0x00032400ff027b82 */ /* 0x015e220000000a00 */
[----:B------:R-:W-:-:S04]  /*1fbe0*/  IMAD.IADD R19, R5, 0x1, R19 ;  /* 0x0000000105137824 */ /* 0x000fc800078e0213 */
[----:B0-----:R-:W-:-:S05]  /*1fbf0*/  IMAD.WIDE R2, R19, 0x4, R2 ;  /* 0x0000000413027825 */ /* 0x001fca00078e0202 */
[----:B------:R0:W3:Y:S01]  /*1fc00*/  LDG.E R7, desc[UR42][R2.64] ;  /* 0x0000002a02077981 */ /* 0x0000e2000c1e1900 */
[----:B-1----:R-:W-:-:S04]  /*1fc10*/  IMAD R16, R6, R4, R16 ;  /* 0x0000000406107224 */ /* 0x002fc800078e0210 */
[----:B------:R-:W-:Y:S02]  /*1fc20*/  IMAD.IADD R0, R0, 0x1, -R16 ;  /* 0x0000000100007824 */ /* 0x000fe400078e0a10 */
[----:B0-----:R-:W-:Y:S02]  /*1fc30*/  IMAD.MOV.U32 R2, RZ, RZ, RZ ;  /* 0x000000ffff027224 */ /* 0x001fe400078e00ff */
        /* <DEDUP_REMOVED lines=59> */
.L_x_14592:
[----:B------:R-:W-:Y:S01]  /*1fff0*/  UMOV UR4, URZ ;  /* 0x0000003f00047c82 */ /* 0x000fe20008000000 */
[----:B------:R-:W-:Y:S01]  /*20000*/  UMOV UR5, URZ ;  /* 0x0000003f00057c82 */ /* 0x000fe20008000000 */
[----:B------:R-:W-:Y:S01]  /*20010*/  ULDC UR6, c[0x0][0xc3c] ;  /* 0x00030f0000067ab9 */ /* 0x000fe20000000800 */
[----:B------:R-:W-:Y:S02]  /*20020*/  IMAD.MOV.U32 R16, RZ, RZ, R0 ;  /* 0x000000ffff107224 */ /* 0x000fe400078e0000 */
[----:B------:R-:W-:Y:S02]  /*20030*/  IMAD.U32 R17, RZ, RZ, UR4 ;  /* 0x00000004ff117e24 */ /* 0x000fe4000f8e00ff */
[----:B------:R-:W-:Y:S02]  /*20040*/  IMAD.U32 R18, RZ, RZ, UR5 ;  /* 0x00000005ff127e24 */ /* 0x000fe4000f8e00ff */
[----:B------:R-:W-:-:S07]  /*20050*/  IMAD.U32 R19, RZ, RZ, UR6 ;  /* 0x00000006ff137e24 */ /* 0x000fce000f8e00ff */
.L_x_14600:
        /* <DEDUP_REMOVED lines=10> */
.L_x_14589:
[----:B------:R-:W-:Y:S02]  /*20100*/  ULDC UR4, c[0x0][0xc3c] ;  /* 0x00030f0000047ab9 */ /* 0x000fe40000000800 */
[----:B----4-:R-:W-:-:S13]  /*20110*/  ISETP.GE.AND P0, PT, R19, UR4, PT ;  /* 0x0000000413007c0c */ /* 0x010fda000bf06270 */
[----:B------:R-:W-:Y:S05]  /*20120*/  @!P0 BRA `(.L_x_14601) ;  /* 0xffffff9c00948947 */ /* 0x000fea000383ffff */
[----:B------:R-:W-:Y:S05]  /*20130*/  BSYNC B8 ;  /* 0x0000000000087941 */ /* 0x000fea0003800000 */
.L_x_14492:
        /* <DEDUP_REMOVED lines=12> */
.L_x_14816:
[----:B------:R-:W-:Y:S05]  /*20200*/  BSYNC B0 ;  /* 0x0000000000007941 */ /* 0x000fea0003800000 */
.L_x_14602:
[----:B------:R-:W-:-:S03]  /*20210*/  UMOV UR4, 0xffffffff ;  /* 0xffffffff00047882 */ /* 0x000fc60000000000 */
[----:B------:R-:W-:Y:S05]  /*20220*/  BRA.DIV UR4, `(.L_x_14604) ;  /* 0x0000006204187947 */ /* 0x000fea000b800000 */
[----:B0-----:R-:W0:Y:S02]  /*20230*/  S2R R0, SR_TID.X ;  /* 0x0000000000007919 */ /* 0x001e240000002100 */
[----:B0-----:R-:W-:-:S04]  /*20240*/  SHF.R.U32.HI R0, RZ, 0x5, R0 ;  /* 0x00000005ff007819 */ /* 0x001fc80000011600 */
[----:B------:R-:W-:-:S05]  /*20250*/  LOP3.LUT R0, R0, 0x3, RZ, 0xc0, !PT ;  /* 0x0000000300007812 */ /* 0x000fca00078ec0ff */
[----:B------:R0:W4:Y:S02]  /*20260*/  SHFL.IDX PT, R14, R0, RZ, 0x1f ;  /* 0x00001fff000e7589 */ /* 0x00012400000e0000 */
.L_x_14819:
[----:B----4-:R-:W-:-:S13]  /*20270*/  ISETP.NE.AND P0, PT, R14, RZ, PT ;  /* 0x000000ff0e00720c */ /* 0x010fda0003f05270 */
[----:B------:R-:W-:Y:S05]  /*20280*/  @P0 BRA `(.L_x_14276) ;  /* 0x0000000000880947 */ /* 0x000fea0003800000 */
[----:B------:R-:W-:-:S03]  /*20290*/  UMOV UR4, 0xffffffff ;  /* 0xffffffff00047882 */ /* 0x000fc60000000000 */
[----:B------:R-:W-:Y:S05]  /*202a0*/  BRA.DIV UR4, `(.L_x_14605) ;  /* 0x00000062042c7947 */ /* 0x000fea000b800000 */
[----:B------:R-:W-:-:S13]  /*202b0*/  ELECT P6, URZ, PT ;  /* 0x00000000003f782f */ /* 0x000fda00038c0000 */
.L_x_14822:
[----:B------:R-:W-:Y:S05]  /*202c0*/  @!P6 BRA `(.L_x_14276) ;  /* 0x000000000078e947 */ /* 0x000fea0003800000 */
[----:B------:R-:W-:-:S06]  /*202d0*/  ULOP3.LUT UR4, UR37, 0x2, URZ, 0xfc, !UPT ;  /* 0x0000000225047892 */ /* 0x000fcc000f8efc3f */
[----:B0-----:R-:W-:-:S05]  /*202e0*/  IMAD.U32 R0, RZ, RZ, UR4 ;  /* 0x00000004ff007e24 */ /* 0x001fca000f8e00ff */
[----:B------:R-:W-:-:S13]  /*202f0*/  ISETP.NE.AND P0, PT, R0, 0x3, PT ;  /* 0x000000030000780c */ /* 0x000fda0003f05270 */
[----:B------:R-:W-:Y:S05]  /*20300*/  @!P0 BRA `(.L_x_14606) ;  /* 0x0000000000048947 */ /* 0x000fea0003800000 */
[----:B------:R-:W-:Y:S01]  /*20310*/  BPT.TRAP 0x1 ;  /* 0x000000040000795c */ /* 0x000fe20000300000 */
.L_x_14606:
[----:B------:R-:W-:Y:S01]  /*20320*/  IMAD R3, R25, 0x8, R5 ;  /* 0x0000000819037824 */ /* 0x000fe200078e0205 */
[----:B------:R-:W-:Y:S01]  /*20330*/  SHF.L.U32 R2, R29, 0x1f, RZ ;  /* 0x0000001f1d027819 */ /* 0x000fe200000006ff */
[----:B------:R-:W-:-:S03]  /*20340*/  VIADD R25, R25, 0x1 ;  /* 0x0000000119197836 */ /* 0x000fc60000000000 */
[----:B------:R-:W0:Y:S02]  /*20350*/  SYNCS.PHASECHK.TRANS64.TRYWAIT P1, [R3+URZ+0x16840], R2 ;  /* 0x01684002030075a7 */ /* 0x000e24000802017f */
[----:B------:R-:W-:-:S04]  /*20360*/  ISETP.NE.AND P2, PT, R25, 0x2, PT ;  /* 0x000000021900780c */ /* 0x000fc80003f45270 */
[----:B------:R-:W-:Y:S01]  /*20370*/  SEL R0, RZ, 0x1, P2 ;  /* 0x00000001ff007807 */ /* 0x000fe20001000000 */
[----:B0-----:R-:W-:Y:S08]  /*20380*/  @!P1 BRA `(.L_x_14607) ;  /* 0x0000006000149947 */ /* 0x001ff00003800000 */
.L_x_14823:
[----:B------:R-:W-:Y:S02]  /*20390*/  SEL R25, R25, RZ, P2 ;  /* 0x000000ff19197207 */ /* 0x000fe40001000000 */
[----:B------:R-:W-:Y:S01]  /*203a0*/  LOP3.LUT R0, R29, R0, RZ, 0x3c, !PT ;  /* 0x000000001d007212 */ /* 0x000fe200078e3cff */
[----:B------:R-:W-:Y:S06]  /*203b0*/  @!P0 BRA `(.L_x_14608) ;  /* 0x0000000000048947 */ /* 0x000fec0003800000 */
[----:B------:R-:W-:Y:S01]  /*203c0*/  BPT.TRAP 0x1 ;  /* 0x000000040000795c */ /* 0x000fe20000300000 */
.L_x_14608:
[----:B------:R-:W-:Y:S01]  /*203d0*/  IMAD R25, R25, 0x8, R5 ;  /* 0x0000000819197824 */ /* 0x000fe200078e0205 */
[----:B------:R-:W-:-:S04]  /*203e0*/  SHF.L.U32 R0, R0, 0x1f, RZ ;  /* 0x0000001f00007819 */ /* 0x000fc800000006ff */
[----:B------:R-:W4:Y:S02]  /*203f0*/  SYNCS.PHASECHK.TRANS64.TRYWAIT P1, [R25+URZ+0x16840], R0 ;  /* 0x01684000190075a7 */ /* 0x000f24000802017f */
[----:B----4-:R-:W-:Y:S05]  /*20400*/  @!P1 BRA `(.L_x_14609) ;  /* 0x0000006000089947 */ /* 0x010fea0003800000 */
.L_x_14824:
[----:B------:R-:W-:Y:S05]  /*20410*/  @!P0 BRA `(.L_x_14610) ;  /* 0x0000000000048947 */ /* 0x000fea0003800000 */
[----:B------:R-:W-:Y:S01]  /*20420*/  BPT.TRAP 0x1 ;  /* 0x000000040000795c */ /* 0x000fe20000300000 */
.L_x_14610:
[----:B------:R-:W5:Y:S02]  /*20430*/  SYNCS.PHASECHK.TRANS64.TRYWAIT P1, [R3+URZ+0x16860], R2 ;  /* 0x01686002030075a7 */ /* 0x000f64000802017f */
[----:B-----5:R-:W-:Y:S05]  /*20440*/  @!P1 BRA `(.L_x_14611) ;  /* 0x00000060000c9947 */ /* 0x020fea0003800000 */
.L_x_14825:
[----:B------:R-:W-:Y:S05]  /*20450*/  @!P0 BRA `(.L_x_14612) ;  /* 0x0000000000048947 */ /* 0x000fea0003800000 */
[----:B------:R-:W-:Y:S01]  /*20460*/  BPT.TRAP 0x1 ;  /* 0x000000040000795c */ /* 0x000fe20000300000 */
.L_x_14612:
[----:B------:R0:W0:Y:S02]  /*20470*/  SYNCS.PHASECHK.TRANS64.TRYWAIT P0, [R25+URZ+0x16860], R0 ;  /* 0x01686000190075a7 */ /* 0x000024000800017f */
[----:B0-----:R-:W-:Y:S05]  /*20480*/  @!P0 NANOSLEEP.SYNCS 0x989680 ;  /* 0x009896800000895d */ /* 0x001fea0003900000 */
[----:B------:R-:W0:Y:S02]  /*20490*/  @!P0 SYNCS.PHASECHK.TRANS64 P0, [R25+URZ+0x16860], R0 ;  /* 0x01686000190085a7 */ /* 0x000e24000800007f */
[----:B0-----:R-:W-:Y:S05]  /*204a0*/  @!P0 BRA `(.L_x_14612) ;  /* 0xfffffffc00f08947 */ /* 0x001fea000383ffff */
.L_x_14276:
[----:B------:R-:W-:Y:S05]  /*204b0*/  BSYNC B9 ;  /* 0x0000000000097941 */ /* 0x000fea0003800000 */
.L_x_14273:
[----:B------:R-:W-:Y:S05]  /*204c0*/  EXIT ;  /* 0x000000000000794d */ /* 0x000fea0003800000 */
.L_x_14302:
[----:B0-----:R0:W1:Y:S02]  /*204d0*/  SYNCS.PHASECHK.TRANS64.TRYWAIT P6, [R70+URZ+0x16890], R79 ;  /* 0x0168904f460075a7 */ /* 0x00106400080c017f */
[----:B-1----:R-:W-:Y:S05]  /*204e0*/  @!P6 NANOSLEEP.SYNCS 0x989680 ;  /* 0x009896800000e95d */ /* 0x002fea0003900000 */
[----:B------:R-:W1:Y:S02]  /*204f0*/  @!P6 SYNCS.PHASECHK.TRANS64 P6, [R70+URZ+0x16890], R79 ;  /* 0x0168904f4600e5a7 */ /* 0x000e6400080c007f */
[----:B-1----:R-:W-:Y:S05]  /*20500*/  @!P6 BRA `(.L_x_14302) ;  /* 0xfffffffc00f0e947 */ /* 0x002fea000383ffff */
[----:B------:R-:W-:Y:S05]  /*20510*/  BRA `(.L_x_14613) ;  /* 0xfffffe2800507947 */ /* 0x000fea000383ffff */
.L_x_14303:
        /* <DEDUP_REMOVED lines=8> */
.L_x_14615:
[----:B------:R-:W-:Y:S05]  /*205a0*/  BSYNC B1 ;  /* 0x0000000000017941 */ /* 0x000fea0003800000 */
.L_x_14614:
        /* <DEDUP_REMOVED lines=8> */
.L_x_14616:
[----:B------:R-:W-:Y:S05]  /*20630*/  BRA `(.L_x_14617) ;  /* 0xfffffe28001c7947 */ /* 0x000fea000383ffff */
.L_x_14312:
[----:B------:R-:W-:Y:S01]  /*20640*/  BSSY B1, `(.L_x_14618) ;  /* 0x0000008000017945 */ /* 0x000fe20003800000 */
[----:B--2-4-:R-:W-:Y:S02]  /*20650*/  IMAD.MOV.U32 R13, RZ, RZ, R85 ;  /* 0x000000ffff0d7224 */ /* 0x014fe400078e0055 */
[----:B------:R-:W-:Y:S02]  /*20660*/  IMAD.MOV.U32 R12, RZ, RZ, 0x1 ;  /* 0x00000001ff0c7424 */ /* 0x000fe400078e00ff */
[----:B------:R-:W-:Y:S02]  /*20670*/  IMAD.MOV.U32 R11, RZ, RZ, 0x1c1f ;  /* 0x00001c1fff0b7424 */ /* 0x000fe400078e00ff */
[----:B------:R-:W-:-:S07]  /*20680*/  IMAD.MOV.U32 R15, RZ, RZ, -0x1 ;  /* 0xffffffffff0f7424 */ /* 0x000fce00078e00ff */
[----:B01-3--:R-:W-:Y:S05]  /*20690*/  WARPSYNC.COLLECTIVE R15, `(.L_x_14619) ;  /* 0x000000000f087348 */ /* 0x00bfea0003c00000 */
[----:B---3--:R2:W3:Y:S02]  /*206a0*/  SHFL.IDX P6, R14, R13, R12, R11 ;  /* 0x0000000c0d0e7389 */ /* 0x0084e400000c000b */
[----:B0123--:R-:W-:Y:S01]  /*206b0*/  ENDCOLLECTIVE ;  /* 0x000000000000791b */ /* 0x00ffe20003800000 */
.L_x_14619:
[----:B------:R-:W-:Y:S05]  /*206c0*/  BSYNC B1 ;  /* 0x0000000000017941 */ /* 0x000fea0003800000 */
.L_x_14618:
        /* <DEDUP_REMOVED lines=8> */
.L_x_14620:
[----:B------:R-:W-:Y:S05]  /*20750*/  BRA `(.L_x_14621) ;  /* 0xfffffe2c00b47947 */ /* 0x000fea000383ffff */
.L_x_14324:
[----:B-1----:R1:W2:Y:S02]  /*20760*/  SYNCS.PHASECHK.TRANS64.TRYWAIT P4, [R70+URZ+0x16890], R79 ;  /* 0x0168904f460075a7 */ /* 0x0022a4000808017f */
[----:B--2---:R-:W-:Y:S05]  /*20770*/  @!P4 NANOSLEEP.SYNCS 0x989680 ;  /* 0x009896800000c95d */ /* 0x004fea0003900000 */
[----:B------:R-:W2:Y:S02]  /*20780*/  @!P4 SYNCS.PHASECHK.TRANS64 P4, [R70+URZ+0x16890], R79 ;  /* 0x0168904f4600c5a7 */ /* 0x000ea4000808007f */
[----:B--2---:R-:W-:Y:S05]  /*20790*/  @!P4 BRA `(.L_x_14324) ;  /* 0xfffffffc00f0c947 */ /* 0x004fea000383ffff */
[----:B------:R-:W-:Y:S05]  /*207a0*/  BRA `(.L_x_14622) ;  /* 0xfffffe3800e07947 */ /* 0x000fea000383ffff */
.L_x_14325:
[----:B------:R-:W-:Y:S01]  /*207b0*/  BSSY B1, `(.L_x_14623) ;  /* 0x0000008000017945 */ /* 0x000fe20003800000 */
[----:B0-----:R-:W-:Y:S02]  /*207c0*/  IMAD.MOV.U32 R13, RZ, RZ, R85 ;  /* 0x000000ffff0d7224 */ /* 0x001fe400078e0055 */
[----:B------:R-:W-:Y:S02]  /*207d0*/  IMAD.MOV.U32 R12, RZ, RZ, RZ ;  /* 0x000000ffff0c7224 */ /* 0x000fe400078e00ff */
[----:B------:R-:W-:Y:S02]  /*207e0*/  IMAD.MOV.U32 R11, RZ, RZ, 0x1c1f ;  /* 0x00001c1fff0b7424 */ /* 0x000fe400078e00ff */
[----:B------:R-:W-:-:S07]  /*207f0*/  IMAD.MOV.U32 R15, RZ, RZ, -0x1 ;  /* 0xffffffffff0f7424 */ /* 0x000fce00078e00ff */
[----:B-1----:R-:W-:Y:S05]  /*20800*/  WARPSYNC.COLLECTIVE R15, `(.L_x_14624) ;  /* 0x000000000f087348 */ /* 0x002fea0003c00000 */
[----:B------:R0:W2:Y:S02]  /*20810*/  SHFL.IDX P6, R14, R13, R12, R11 ;  /* 0x0000000c0d0e7389 */ /* 0x0000a400000c000b */
[----:B012---:R-:W-:Y:S01]  /*20820*/  ENDCOLLECTIVE ;  /* 0x000000000000791b */ /* 0x007fe20003800000 */
.L_x_14624:
[----:B------:R-:W-:Y:S05]  /*20830*/  BSYNC B1 ;  /* 0x0000000000017941 */ /* 0x000fea0003800000 */
.L_x_14623:
        /* <DEDUP_REMOVED lines=8> */
.L_x_14625:
[----:B------:R-:W-:Y:S01]  /*208c0*/  IMAD.MOV.U32 R82, RZ, RZ, R14 ;  /* 0x000000ffff527224 */ /* 0x000fe200078e000e */
[----:B------:R-:W-:Y:S06]  /*208d0*/  BRA `(.L_x_14626) ;  /* 0xfffffe3800ac7947 */ /* 0x000fec000383ffff */
.L_x_14330:
        /* <DEDUP_REMOVED lines=8> */
.L_x_14628:
[----:B------:R-:W-:Y:S05]  /*20960*/  BSYNC B1 ;  /* 0x0000000000017941 */ /* 0x000fea0003800000 */
.L_x_14627:
        /* <DEDUP_REMOVED lines=8> */
.L_x_14629:
[----:B------:R-:W-:Y:S01]  /*209f0*/  IMAD.MOV.U32 R84, RZ, RZ, R14 ;  /* 0x000000ffff547224 */ /* 0x000fe200078e000e */
[----:B------:R-:W-:Y:S06]  /*20a00*/  BRA `(.L_x_14630) ;  /* 0xfffffe4000587947 */ /* 0x000fec000383ffff */
.L_x_14335:
[----:B0-----:R0:W1:Y:S02]  /*20a10*/  SYNCS.PHASECHK.TRANS64.TRYWAIT P3, [R70+URZ+0x16890], R79 ;  /* 0x0168904f460075a7 */ /* 0x001064000806017f */
[----:B-1----:R-:W-:Y:S05]  /*20a20*/  @!P3 NANOSLEEP.SYNCS 0x989680 ;  /* 0x009896800000b95d */ /* 0x002fea0003900000 */
[----:B------:R-:W1:Y:S02]  /*20a30*/  @!P3 SYNCS.PHASECHK.TRANS64 P3, [R70+URZ+0x16890], R79 ;  /* 0x0168904f4600b5a7 */ /* 0x000e64000806007f */
[----:B-1----:R-:W-:Y:S05]  /*20a40*/  @!P3 BRA `(.L_x_14335) ;  /* 0xfffffffc00f0b947 */ /* 0x002fea000383ffff */
[----:B------:R-:W-:Y:S05]  /*20a50*/  BRA `(.L_x_14631) ;  /* 0xfffffe4800747947 */ /* 0x000fea000383ffff */
.L_x_14336:
        /* <DEDUP_REMOVED lines=8> */
.L_x_14633:
[----:B------:R-:W-:Y:S05]  /*20ae0*/  BSYNC B1 ;  /* 0x0000000000017941 */ /* 0x000fea0003800000 */
.L_x_14632:
        /* <DEDUP_REMOVED lines=8> */
.L_x_14634:
[----:B------:R-:W-:Y:S01]  /*20b70*/  IMAD.MOV.U32 R33, RZ, RZ, R14 ;  /* 0x000000ffff217224 */ /* 0x000fe200078e000e */
[----:B------:R-:W-:Y:S06]  /*20b80*/  BRA `(.L_x_14635) ;  /* 0xfffffe4800987947 */ /* 0x000fec000383ffff */
.L_x_14339:
        /* <DEDUP_REMOVED lines=8> */
.L_x_14637:
[----:B------:R-:W-:Y:S05]  /*20c10*/  BSYNC B1 ;  /* 0x0000000000017941 */ /* 0x000fea0003800000 */
.L_x_14636:
        /* <DEDUP_REMOVED lines=8> */
.L_x_14638:
[----:B------:R-:W-:Y:S01]  /*20ca0*/  IMAD.MOV.U32 R33, RZ, RZ, R14 ;  /* 0x000000ffff217224 */ /* 0x000fe200078e000e */
[----:B------:R-:W-:Y:S06]  /*20cb0*/  BRA `(.L_x_14639) ;  /* 0xfffffe4800987947 */ /* 0x000fec000383ffff */
.L_x_14343:
[----:B0-----:R0:W3:Y:S02]  /*20cc0*/  SYNCS.PHASECHK.TRANS64.TRYWAIT P4, [R70+URZ+0x168b0], R79 ;  /* 0x0168b04f460075a7 */ /* 0x0010e4000808017f */
[----:B---3--:R-:W-:Y:S05]  /*20cd0*/  @!P4 NANOSLEEP.SYNCS 0x989680 ;  /* 0x009896800000c95d */ /* 0x008fea0003900000 */
[----:B------:R-:W3:Y:S02]  /*20ce0*/  @!P4 SYNCS.PHASECHK.TRANS64 P4, [R70+URZ+0x168b0], R79 ;  /* 0x0168b04f4600c5a7 */ /* 0x000ee4000808007f */
[----:B---3--:R-:W-:Y:S05]  /*20cf0*/  @!P4 BRA `(.L_x_14343) ;  /* 0xfffffffc00f0c947 */ /* 0x008fea000383ffff */
[----:B------:R-:W-:Y:S05]  /*20d00*/  BRA `(.L_x_14640) ;  /* 0xfffffe4c00147947 */ /* 0x000fea000383ffff */
.L_x_14359:
        /* <DEDUP_REMOVED lines=9> */
[----:B--2---:R-:W-:-:S07]  /*20da0*/  IMAD.MOV.U32 R13, RZ, RZ, R5 ;  /* 0x000000ffff0d7224 */ /* 0x004fce00078e0005 */
[----:B----45:R-:W-:Y:S05]  /*20db0*/  WARPSYNC.COLLECTIVE R15, `(.L_x_14642) ;  /* 0x000000000f087348 */ /* 0x030fea0003c00000 */
[----:B------:R0:W1:Y:S02]  /*20dc0*/  SHFL.IDX P6, R14, R13, R12, R11 ;  /* 0x0000000c0d0e7389 */ /* 0x00006400000c000b */
[----:B01--45:R-:W-:Y:S01]  /*20dd0*/  ENDCOLLECTIVE ;  /* 0x000000000000791b */ /* 0x033fe20003800000 */
.L_x_14642:
[----:B------:R-:W-:Y:S05]  /*20de0*/  BSYNC B0 ;  /* 0x0000000000007941 */ /* 0x000fea0003800000 */
.L_x_14641:
[----:B------:R1:W-:Y:S01]  /*20df0*/  STL [R1+0x28], R14 ;  /* 0x0000280e01007387 */ /* 0x0003e20000100800 */
[----:B------:R-:W-:Y:S05]  /*20e00*/  BRA `(.L_x_14643) ;  /* 0xfffffe5400a87947 */ /* 0x000fea000383ffff */
.L_x_14371:
[----:B------:R-:W-:Y:S01]  /*20e10*/  BSSY B1, `(.L_x_14644) ;  /* 0x0000008000017945 */ /* 0x000fe20003800000 */
[----:B--2---:R-:W-:Y:S02]  /*20e20*/  IMAD.MOV.U32 R13, RZ, RZ, R6 ;  /* 0x000000ffff0d7224 */ /* 0x004fe400078e0006 */
[----:B------:R-:W-:Y:S02]  /*20e30*/  IMAD.MOV.U32 R12, RZ, RZ, RZ ;  /* 0x000000ffff0c7224 */ /* 0x000fe400078e00ff */
[----:B------:R-:W-:Y:S02]  /*20e40*/  IMAD.MOV.U32 R11, RZ, RZ, 0x1c1f ;  /* 0x00001c1fff0b7424 */ /* 0x000fe400078e00ff */
[----:B------:R-:W-:-:S07]  /*20e50*/  IMAD.MOV.U32 R15, RZ, RZ, -0x1 ;  /* 0xffffffffff0f7424 */ /* 0x000fce00078e00ff */
[----:B-1----:R-:W-:Y:S05]  /*20e60*/  WARPSYNC.COLLECTIVE R15, `(.L_x_14645) ;  /* 0x000000000f087348 */ /* 0x002fea0003c00000 */
[----:B-1----:R0:W1:Y:S02]  /*20e70*/  SHFL.IDX P6, R14, R13, R12, R11 ;  /* 0x0000000c0d0e7389 */ /* 0x00206400000c000b */
[----:B01----:R-:W-:Y:S01]  /*20e80*/  ENDCOLLECTIVE ;  /* 0x000000000000791b */ /* 0x003fe20003800000 */
.L_x_14645:
[----:B------:R-:W-:Y:S05]  /*20e90*/  BSYNC B1 ;  /* 0x0000000000017941 */ /* 0x000fea0003800000 */
.L_x_14644:
        /* <DEDUP_REMOVED lines=8> */
.L_x_14646:
[----:B------:R-:W-:Y:S02]  /*20f20*/  IMAD.MOV.U32 R13, RZ, RZ, R8 ;  /* 0x000000ffff0d7224 */ /* 0x000fe400078e0008 */
[----:B------:R-:W-:-:S07]  /*20f30*/  IMAD.MOV.U32 R0, RZ, RZ, R14 ;  /* 0x000000ffff007224 */ /* 0x000fce00078e000e */
[----:B------:R-:W-:Y:S05]  /*20f40*/  WARPSYNC.COLLECTIVE R15, `(.L_x_14647) ;  /* 0x000000000f087348 */ /* 0x000fea0003c00000 */
[----:B------:R0:W1:Y:S02]  /*20f50*/  SHFL.IDX P6, R14, R13, R12, R11 ;  /* 0x0000000c0d0e7389 */ /* 0x00006400000c000b */
[----:B01----:R-:W-:Y:S01]  /*20f60*/  ENDCOLLECTIVE ;  /* 0x000000000000791b */ /* 0x003fe20003800000 */
.L_x_14647:
[----:B------:R-:W-:Y:S02]  /*20f70*/  IMAD.MOV.U32 R13, RZ, RZ, R7 ;  /* 0x000000ffff0d7224 */ /* 0x000fe400078e0007 */
[----:B------:R-:W-:-:S07]  /*20f80*/  IMAD.MOV.U32 R5, RZ, RZ, R14 ;  /* 0x000000ffff057224 */ /* 0x000fce00078e000e */
[----:B------:R-:W-:Y:S05]  /*20f90*/  WARPSYNC.COLLECTIVE R15, `(.L_x_14648) ;  /* 0x000000000f087348 */ /* 0x000fea0003c00000 */
[----:B------:R0:W1:Y:S02]  /*20fa0*/  SHFL.IDX P6, R14, R13, R12, R11 ;  /* 0x0000000c0d0e7389 */ /* 0x00006400000c000b */
[----:B01----:R-:W-:Y:S01]  /*20fb0*/  ENDCOLLECTIVE ;  /* 0x000000000000791b */ /* 0x003fe20003800000 */
.L_x_14648:
[----:B------:R-:W-:Y:S05]  /*20fc0*/  BRA `(.L_x_14649) ;  /* 0xfffffe5c002c7947 */ /* 0x000fea000383ffff */
.L_x_14374:
        /* <DEDUP_REMOVED lines=8> */
.L_x_14651:
[----:B------:R-:W-:Y:S05]  /*21050*/  BSYNC B1 ;  /* 0x0000000000017941 */ /* 0x000fea0003800000 */
.L_x_14650:
        /* <DEDUP_REMOVED lines=8> */
.L_x_14652:
[----:B------:R-:W-:Y:S02]  /*210e0*/  IMAD.MOV.U32 R13, RZ, RZ, R8 ;  /* 0x000000ffff0d7224 */ /* 0x000fe400078e0008 */
[----:B------:R-:W-:-:S07]  /*210f0*/  IMAD.MOV.U32 R0, RZ, RZ, R14 ;  /* 0x000000ffff007224 */ /* 0x000fce00078e000e */
[----:B------:R-:W-:Y:S05]  /*21100*/  WARPSYNC.COLLECTIVE R15, `(.L_x_14653) ;  /* 0x000000000f087348 */ /* 0x000fea0003c00000 */
[----:B------:R0:W1:Y:S02]  /*21110*/  SHFL.IDX P6, R14, R13, R12, R11 ;  /* 0x0000000c0d0e7389 */ /* 0x00006400000c000b */
[----:B01----:R-:W-:Y:S01]  /*21120*/  ENDCOLLECTIVE ;  /* 0x000000000000791b */ /* 0x003fe20003800000 */
.L_x_14653:
[----:B------:R-:W-:Y:S02]  /*21130*/  IMAD.MOV.U32 R13, RZ, RZ, R7 ;  /* 0x000000ffff0d7224 */ /* 0x000fe400078e0007 */
[----:B------:R-:W-:-:S07]  /*21140*/  IMAD.MOV.U32 R5, RZ, RZ, R14 ;  /* 0x000000ffff057224 */ /* 0x000fce00078e000e */
[----:B------:R-:W-:Y:S05]  /*21150*/  WARPSYNC.COLLECTIVE R15, `(.L_x_14654) ;  /* 0x000000000f087348 */ /* 0x000fea0003c00000 */
[----:B------:R0:W1:Y:S02]  /*21160*/  SHFL.IDX P6, R14, R13, R12, R11 ;  /* 0x0000000c0d0e7389 */ /* 0x00006400000c000b */
[----:B01----:R-:W-:Y:S01]  /*21170*/  ENDCOLLECTIVE ;  /* 0x000000000000791b */ /* 0x003fe20003800000 */
.L_x_14654:
[----:B------:R-:W-:Y:S05]  /*21180*/  BRA `(.L_x_14655) ;  /* 0xfffffe5c009c7947 */ /* 0x000fea000383ffff */
.L_x_14378:
[----:B0-----:R0:W1:Y:S02]  /*21190*/  SYNCS.PHASECHK.TRANS64.TRYWAIT P0, [R2+URZ+0x16800], R5 ;  /* 0x01680005020075a7 */ /* 0x001064000800017f */
[----:B-1----:R-:W-:Y:S05]  /*211a0*/  @!P0 NANOSLEEP.SYNCS 0x989680 ;  /* 0x009896800000895d */ /* 0x002fea0003900000 */
[----:B------:R-:W1:Y:S02]  /*211b0*/  @!P0 SYNCS.PHASECHK.TRANS64 P0, [R2+URZ+0x16800], R5 ;  /* 0x01680005020085a7 */ /* 0x000e64000800007f */
[----:B-1----:R-:W-:Y:S05]  /*211c0*/  @!P0 BRA `(.L_x_14378) ;  /* 0xfffffffc00f08947 */ /* 0x002fea000383ffff */
[----:B------:R-:W-:Y:S05]  /*211d0*/  BRA `(.L_x_14656) ;  /* 0xfffffe6000b07947 */ /* 0x000fea000383ffff */
.L_x_14386:
[----:B------:R-:W0:Y:S01]  /*211e0*/  LDC R41, c[0x0][0x3f4] ;  /* 0x0000fd00ff297b82 */ /* 0x000e220000000800 */
[----:B------:R-:W-:Y:S01]  /*211f0*/  BSSY B1, `(.L_x_14657) ;  /* 0x0000008000017945 */ /* 0x000fe20003800000 */
[----:B--2---:R-:W-:Y:S02]  /*21200*/  IMAD.MOV.U32 R13, RZ, RZ, R26 ;  /* 0x000000ffff0d7224 */ /* 0x004fe400078e001a */
[----:B------:R-:W-:Y:S02]  /*21210*/  IMAD.MOV.U32 R12, RZ, RZ, RZ ;  /* 0x000000ffff0c7224 */ /* 0x000fe400078e00ff */
[----:B------:R-:W-:Y:S02]  /*21220*/  IMAD.MOV.U32 R11, RZ, RZ, 0x1c1f ;  /* 0x00001c1fff0b7424 */ /* 0x000fe400078e00ff */
[----:B------:R-:W-:-:S07]  /*21230*/  IMAD.MOV.U32 R15, RZ, RZ, -0x1 ;  /* 0xffffffffff0f7424 */ /* 0x000fce00078e00ff */
[----:B01----:R-:W-:Y:S05]  /*21240*/  WARPSYNC.COLLECTIVE R15, `(.L_x_14658) ;  /* 0x000000000f087348 */ /* 0x003fea0003c00000 */
[----:B-1----:R1:W2:Y:S02]  /*21250*/  SHFL.IDX P6, R14, R13, R12, R11 ;  /* 0x0000000c0d0e7389 */ /* 0x0022a400000c000b */
[----:B012---:R-:W-:Y:S01]  /*21260*/  ENDCOLLECTIVE ;  /* 0x000000000000791b */ /* 0x007fe20003800000 */
.L_x_14658:
[----:B------:R-:W-:Y:S05]  /*21270*/  BSYNC B1 ;  /* 0x0000000000017941 */ /* 0x000fea0003800000 */
.L_x_14657:
        /* <DEDUP_REMOVED lines=10> */
.L_x_14659:
        /* <DEDUP_REMOVED lines=8> */
.L_x_14660:
[----:B------:R-:W-:-:S05]  /*213a0*/  @!P1 IADD3 R6, P2, R3, R5, RZ ;  /* 0x0000000503069210 */ /* 0x000fca0007f5e0ff */
[----:B------:R-:W-:Y:S02]  /*213b0*/  @!P1 IMAD.X R7, R0, 0x1, R21, P2 ;  /* 0x0000000100079824 */ /* 0x000fe400010e0615 */
[----:B------:R-:W-:Y:S02]  /*213c0*/  IMAD.MOV.U32 R13, RZ, RZ, R27 ;  /* 0x000000ffff0d7224 */ /* 0x000fe400078e001b */
[----:B------:R-:W-:-:S07]  /*213d0*/  IMAD.MOV.U32 R4, RZ, RZ, R14 ;  /* 0x000000ffff047224 */ /* 0x000fce00078e000e */
[----:B------:R-:W-:Y:S05]  /*213e0*/  WARPSYNC.COLLECTIVE R15, `(.L_x_14661) ;  /* 0x000000000f087348 */ /* 0x000fea0003c00000 */
[----:B------:R0:W1:Y:S02]  /*213f0*/  SHFL.IDX P6, R14, R13, R12, R11 ;  /* 0x0000000c0d0e7389 */ /* 0x00006400000c000b */
[----:B01----:R-:W-:Y:S01]  /*21400*/  ENDCOLLECTIVE ;  /* 0x000000000000791b */ /* 0x003fe20003800000 */
.L_x_14661:
[----:B------:R-:W2:Y:S01]  /*21410*/  @!P1 LD.E.128 R8, desc[UR42][R6.64] ;  /* 0x0000002a06089980 */ /* 0x000ea2000c101d00 */
[----:B------:R-:W-:-:S05]  /*21420*/  @!P1 IADD3 R14, P2, R14, R5, RZ ;  /* 0x000000050e0e9210 */ /* 0x000fca0007f5e0ff */
[----:B------:R-:W-:-:S04]  /*21430*/  @!P1 IMAD.X R3, R4, 0x1, R21, P2 ;  /* 0x0000000104039824 */ /* 0x000fc800010e0615 */
[----:B------:R-:W-:-:S05]  /*21440*/  @!P1 IMAD.MOV.U32 R15, RZ, RZ, R3 ;  /* 0x000000ffff0f9224 */ /* 0x000fca00078e0003 */
[----:B------:R0:W5:Y:S01]  /*21450*/  @!P1 LD.E.128 R4, desc[UR42][R14.64] ;  /* 0x0000002a0e049980 */ /* 0x000162000c101d00 */
[----:B------:R-:W-:Y:S01]  /*21460*/  CS2R R38, SRZ ;  /* 0x0000000000267805 */ /* 0x000fe2000001ff00 */
[----:B------:R-:W-:Y:S01]  /*21470*/  IMAD.MOV.U32 R13, RZ, RZ, R26 ;  /* 0x000000ffff0d7224 */ /* 0x000fe200078e001a */
[----:B------:R-:W-:Y:S01]  /*21480*/  CS2R R36, SRZ ;  /* 0x0000000000247805 */ /* 0x000fe2000001ff00 */
[----:B------:R-:W-:Y:S01]  /*21490*/  IMAD.MOV.U32 R12, RZ, RZ, 0x1 ;  /* 0x00000001ff0c7424 */ /* 0x000fe200078e00ff */
[----:B------:R-:W-:Y:S02]  /*214a0*/  CS2R R30, SRZ ;  /* 0x00000000001e7805 */ /* 0x000fe4000001ff00 */
[----:B------:R-:W-:Y:S01]  /*214b0*/  CS2R R20, SRZ ;  /* 0x0000000000147805 */ /* 0x000fe2000001ff00 */
[----:B0-----:R-:W-:Y:S02]  /*214c0*/  IMAD.MOV.U32 R15, RZ, RZ, -0x1 ;  /* 0xffffffffff0f7424 */ /* 0x001fe400078e00ff */
[----:B--2---:R-:W-:-:S02]  /*214d0*/  @!P1 IMAD.MOV.U32 R39, RZ, RZ, R11 ;  /* 0x000000ffff279224 */ /* 0x004fc400078e000b */
[----:B------:R-:W-:Y:S02]  /*214e0*/  IMAD.MOV.U32 R11, RZ, RZ, 0x1c1f ;  /* 0x00001c1fff0b7424 */ /* 0x000fe400078e00ff */
[----:B------:R-:W-:Y:S02]  /*214f0*/  @!P1 IMAD.MOV.U32 R36, RZ, RZ, R8 ;  /* 0x000000ffff249224 */ /* 0x000fe400078e0008 */
[----:B------:R-:W-:-:S07]  /*21500*/  @!P1 IMAD.MOV.U32 R37, RZ, RZ, R9 ;  /* 0x000000ffff259224 */ /* 0x000fce00078e0009 */
[----:B-----5:R-:W-:Y:S05]  /*21510*/  WARPSYNC.COLLECTIVE R15, `(.L_x_14662) ;  /* 0x000000000f087348 */ /* 0x020fea0003c00000 */
[----:B------:R0:W1:Y:S02]  /*21520*/  SHFL.IDX P6, R14, R13, R12, R11 ;  /* 0x0000000c0d0e7389 */ /* 0x00006400000c000b */
[----:B01---5:R-:W-:Y:S01]  /*21530*/  ENDCOLLECTIVE ;  /* 0x000000000000791b */ /* 0x023fe20003800000 */
.L_x_14662:
[----:B------:R-:W-:Y:S02]  /*21540*/  IMAD.MOV.U32 R0, RZ, RZ, R36 ;  /* 0x000000ffff007224 */ /* 0x000fe400078e0024 */
[----:B------:R-:W-:Y:S02]  /*21550*/  IMAD.MOV.U32 R3, RZ, RZ, R37 ;  /* 0x000000ffff037224 */ /* 0x000fe400078e0025 */
[----:B------:R-:W-:Y:S01]  /*21560*/  @!P1 IMAD.MOV.U32 R38, RZ, RZ, R10 ;  /* 0x000000ffff269224 */ /* 0x000fe200078e000a */
[----:B------:R-:W-:Y:S01]  /*21570*/  PRMT R48, R0, 0x7610, R48 ;  /* 0x0000761000307816 */ /* 0x000fe20000000030 */
[----:B------:R-:W-:Y:S01]  /*21580*/  IMAD.MOV.U32 R9, RZ, RZ, R39 ;  /* 0x000000ffff097224 */ /* 0x000fe200078e0027 */
[----:B------:R-:W-:Y:S01]  /*21590*/  PRMT R34, R34, 0x5410, R3 ;  /* 0x0000541022227816 */ /* 0x000fe20000000003 */
[----:B------:R-:W-:-:S03]  /*215a0*/  IMAD.MOV.U32 R8, RZ, RZ, R38 ;  /* 0x000000ffff087224 */ /* 0x000fc600078e0026 */
[----:B------:R-:W-:Y:S01]  /*215b0*/  PRMT R34, R9, 0x7610, R34 ;  /* 0x0000761009227816 */ /* 0x000fe20000000022 */
[----:B------:R-:W-:Y:S01]  /*215c0*/  IMAD.MOV.U32 R13, RZ, RZ, R25 ;  /* 0x000000ffff0d7224 */ /* 0x000fe200078e0019 */
[----:B------:R-:W-:Y:S01]  /*215d0*/  PRMT R33, R8, 0x7610, R33 ;  /* 0x0000761008217816 */ /* 0x000fe20000000021 */
[----:B------:R-:W-:Y:S02]  /*215e0*/  @!P1 IMAD.MOV.U32 R30, RZ, RZ, R4 ;  /* 0x000000ffff1e9224 */ /* 0x000fe400078e0004 */
[----:B------:R-:W-:Y:S02]  /*215f0*/  @!P1 IMAD.MOV.U32 R31, RZ, RZ, R5 ;  /* 0x000000ffff1f9224 */ /* 0x000fe400078e0005 */
[----:B------:R-:W-:Y:S02]  /*21600*/  @!P1 IMAD.MOV.U32 R20, RZ, RZ, R6 ;  /* 0x000000ffff149224 */ /* 0x000fe400078e0006 */
[----:B------:R-:W-:Y:S02]  /*21610*/  @!P1 IMAD.MOV.U32 R21, RZ, RZ, R7 ;  /* 0x000000ffff159224 */ /* 0x000fe400078e0007 */
[----:B------:R-:W-:-:S07]  /*21620*/  IMAD.MOV.U32 R0, RZ, RZ, R14 ;  /* 0x000000ffff007224 */ /* 0x000fce00078e000e */
[----:B------:R-:W-:Y:S05]  /*21630*/  WARPSYNC.COLLECTIVE R15, `(.L_x_14663) ;  /* 0x000000000f087348 */ /* 0x000fea0003c00000 */
[----:B------:R0:W1:Y:S02]  /*21640*/  SHFL.IDX P6, R14, R13, R12, R11 ;  /* 0x0000000c0d0e7389 */ /* 0x00006400000c000b */
[----:B01----:R-:W-:Y:S01]  /*21650*/  ENDCOLLECTIVE ;  /* 0x000000000000791b */ /* 0x003fe20003800000 */
.L_x_14663:
[----:B------:R-:W-:Y:S02]  /*21660*/  IMAD.MOV.U32 R4, RZ, RZ, R30 ;  /* 0x000000ffff047224 */ /* 0x000fe400078e001e */
[----:B------:R-:W-:Y:S02]  /*21670*/  IMAD.MOV.U32 R5, RZ, RZ, R31 ;  /* 0x000000ffff057224 */ /* 0x000fe400078e001f */
[----:B------:R-:W-:Y:S01]  /*21680*/  IMAD.MOV.U32 R6, RZ, RZ, R20 ;  /* 0x000000ffff067224 */ /* 0x000fe200078e0014 */
[----:B------:R-:W-:Y:S01]  /*21690*/  PRMT R50, R4, 0x7610, R50 ;  /* 0x0000761004327816 */ /* 0x000fe20000000032 */
[----:B------:R-:W-:Y:S01]  /*216a0*/  IMAD.MOV.U32 R7, RZ, RZ, R21 ;  /* 0x000000ffff077224 */ /* 0x000fe200078e0015 */
[----:B------:R-:W-:Y:S02]  /*216b0*/  PRMT R54, R5, 0x7610, R54 ;  /* 0x0000761005367816 */ /* 0x000fe40000000036 */
[----:B------:R-:W-:Y:S02]  /*216c0*/  CS2R R4, SRZ ;  /* 0x0000000000047805 */ /* 0x000fe4000001ff00 */
[----:B------:R-:W-:-:S02]  /*216d0*/  PRMT R33, R33, 0x5410, R6 ;  /* 0x0000541021217816 */ /* 0x000fc40000000006 */
[----:B------:R-:W-:Y:S01]  /*216e0*/  PRMT R55, R7, 0x7610, R55 ;  /* 0x0000761007377816 */ /* 0x000fe20000000037 */
[----:B------:R-:W-:Y:S02]  /*216f0*/  IMAD.MOV.U32 R13, RZ, RZ, R24 ;  /* 0x000000ffff0d7224 */ /* 0x000fe400078e0018 */
[----:B------:R-:W-:-:S07]  /*21700*/  IMAD.MOV.U32 R3, RZ, RZ, R14 ;  /* 0x000000ffff037224 */ /* 0x000fce00078e000e */
[----:B------:R-:W-:Y:S05]  /*21710*/  WARPSYNC.COLLECTIVE R15, `(.L_x_14664) ;  /* 0x000000000f087348 */ /* 0x000fea0003c00000 */
[----:B------:R0:W1:Y:S02]  /*21720*/  SHFL.IDX P6, R14, R13, R12, R11 ;  /* 0x0000000c0d0e7389 */ /* 0x00006400000c000b */
[----:B01----:R-:W-:Y:S01]  /*21730*/  ENDCOLLECTIVE ;  /* 0x000000000000791b */ /* 0x003fe20003800000 */
.L_x_14664:
[----:B------:R-:W-:Y:S02]  /*21740*/  IMAD.MOV.U32 R13, RZ, RZ, R27 ;  /* 0x000000ffff0d7224 */ /* 0x000fe400078e001b */
[----:B------:R-:W-:-:S07]  /*21750*/  IMAD.MOV.U32 R24, RZ, RZ, R14 ;  /* 0x000000ffff187224 */ /* 0x000fce00078e000e */
[----:B------:R-:W-:Y:S05]  /*21760*/  WARPSYNC.COLLECTIVE R15, `(.L_x_14665) ;  /* 0x000000000f087348 */ /* 0x000fea0003c00000 */
[----:B------:R0:W1:Y:S02]  /*21770*/  SHFL.IDX P6, R14, R13, R12, R11 ;  /* 0x0000000c0d0e7389 */ /* 0x00006400000c000b */
[----:B01----:R-:W-:Y:S01]  /*21780*/  ENDCOLLECTIVE ;  /* 0x000000000000791b */ /* 0x003fe20003800000 */
.L_x_14665:
[----:B------:R-:W-:Y:S05]  /*21790*/  BRA `(.L_x_14666) ;  /* 0xfffffe6c00e07947 */ /* 0x000fea000383ffff */
.L_x_14390:
[----:B0-----:R0:W1:Y:S02]  /*217a0*/  SYNCS.PHASECHK.TRANS64.TRYWAIT P1, [R2+URZ+0x16800], R13 ;  /* 0x0168000d020075a7 */ /* 0x001064000802017f */
[----:B-1----:R-:W-:Y:S05]  /*217b0*/  @!P1 NANOSLEEP.SYNCS 0x989680 ;  /* 0x009896800000995d */ /* 0x002fea0003900000 */
[----:B------:R-:W1:Y:S02]  /*217c0*/  @!P1 SYNCS.PHASECHK.TRANS64 P1, [R2+URZ+0x16800], R13 ;  /* 0x0168000d020095a7 */ /* 0x000e64000802007f */
[----:B-1----:R-:W-:Y:S05]  /*217d0*/  @!P1 BRA `(.L_x_14390) ;  /* 0xfffffffc00f09947 */ /* 0x002fea000383ffff */
[----:B------:R-:W-:Y:S05]  /*217e0*/  BRA `(.L_x_14667) ;  /* 0xfffffe7000887947 */ /* 0x000fea000383ffff */
.L_x_14396:
[----:B-1----:R1:W3:Y:S02]  /*217f0*/  SYNCS.PHASECHK.TRANS64.TRYWAIT P1, [R0+URZ+0x16830], R5 ;  /* 0x01683005000075a7 */ /* 0x0022e4000802017f */
[----:B---3--:R-:W-:Y:S05]  /*21800*/  @!P1 NANOSLEEP.SYNCS 0x989680 ;  /* 0x009896800000995d */ /* 0x008fea0003900000 */
[----:B------:R-:W3:Y:S02]  /*21810*/  @!P1 SYNCS.PHASECHK.TRANS64 P1, [R0+URZ+0x16830], R5 ;  /* 0x01683005000095a7 */ /* 0x000ee4000802007f */
[----:B---3--:R-:W-:Y:S05]  /*21820*/  @!P1 BRA `(.L_x_14396) ;  /* 0xfffffffc00f09947 */ /* 0x008fea000383ffff */
[----:B------:R-:W-:Y:S05]  /*21830*/  BRA `(.L_x_14395) ;  /* 0xfffffe8000607947 */ /* 0x000fea000383ffff */
.L_x_14415:
[----:B-1----:R1:W2:Y:S02]  /*21840*/  SYNCS.PHASECHK.TRANS64.TRYWAIT P2, [R11+URZ+0x16830], R10 ;  /* 0x0168300a0b0075a7 */ /* 0x0022a4000804017f */
[----:B--2---:R-:W-:Y:S05]  /*21850*/  @!P2 NANOSLEEP.SYNCS 0x989680 ;  /* 0x009896800000a95d */ /* 0x004fea0003900000 */
[----:B------:R-:W2:Y:S02]  /*21860*/  @!P2 SYNCS.PHASECHK.TRANS64 P2, [R11+URZ+0x16830], R10 ;  /* 0x0168300a0b00a5a7 */ /* 0x000ea4000804007f */
[----:B--2---:R-:W-:Y:S05]  /*21870*/  @!P2 BRA `(.L_x_14415) ;  /* 0xfffffffc00f0a947 */ /* 0x004fea000383ffff */
[----:B------:R-:W-:Y:S05]  /*21880*/  BRA `(.L_x_14414) ;  /* 0xfffffebc00147947 */ /* 0x000fea000383ffff */
.L_x_14419:
[----:B-1----:R1:W2:Y:S02]  /*21890*/  SYNCS.PHASECHK.TRANS64.TRYWAIT P1, [R11+URZ+0x16850], R10 ;  /* 0x0168500a0b0075a7 */ /* 0x0022a4000802017f */
[----:B--2---:R-:W-:Y:S05]  /*218a0*/  @!P1 NANOSLEEP.SYNCS 0x989680 ;  /* 0x009896800000995d */ /* 0x004fea0003900000 */
[----:B------:R-:W2:Y:S02]  /*218b0*/  @!P1 SYNCS.PHASECHK.TRANS64 P1, [R11+URZ+0x16850], R10 ;  /* 0x0168500a0b0095a7 */ /* 0x000ea4000802007f */
[----:B--2---:R-:W-:Y:S05]  /*218c0*/  @!P1 BRA `(.L_x_14419) ;  /* 0xfffffffc00f09947 */ /* 0x004fea000383ffff */
[----:B------:R-:W-:Y:S05]  /*218d0*/  BRA `(.L_x_14416) ;  /* 0xfffffebc00dc7947 */ /* 0x000fea000383ffff */
.L_x_14440:
[----:B-1----:R1:W2:Y:S02]  /*218e0*/  SYNCS.PHASECHK.TRANS64.TRYWAIT P2, [R5+URZ+0x16830], R14 ;  /* 0x0168300e050075a7 */ /* 0x0022a4000804017f */
[----:B--2---:R-:W-:Y:S05]  /*218f0*/  @!P2 NANOSLEEP.SYNCS 0x989680 ;  /* 0x009896800000a95d */ /* 0x004fea0003900000 */
[----:B------:R-:W2:Y:S02]  /*21900*/  @!P2 SYNCS.PHASECHK.TRANS64 P2, [R5+URZ+0x16830], R14 ;  /* 0x0168300e0500a5a7 */ /* 0x000ea4000804007f */
[----:B--2---:R-:W-:Y:S05]  /*21910*/  @!P2 BRA `(.L_x_14440) ;  /* 0xfffffffc00f0a947 */ /* 0x004fea000383ffff */
[----:B------:R-:W-:Y:S05]  /*21920*/  BRA `(.L_x_14439) ;  /* 0xfffffef400d07947 */ /* 0x000fea000383ffff */
.L_x_14444:
[----:B-1----:R1:W2:Y:S02]  /*21930*/  SYNCS.PHASECHK.TRANS64.TRYWAIT P1, [R10+URZ+0x16850], R5 ;  /* 0x016850050a0075a7 */ /* 0x0022a4000802017f */
[----:B--2---:R-:W-:Y:S05]  /*21940*/  @!P1 NANOSLEEP.SYNCS 0x989680 ;  /* 0x009896800000995d */ /* 0x004fea0003900000 */
[----:B------:R-:W2:Y:S02]  /*21950*/  @!P1 SYNCS.PHASECHK.TRANS64 P1, [R10+URZ+0x16850], R5 ;  /* 0x016850050a0095a7 */ /* 0x000ea4000802007f */
[----:B--2---:R-:W-:Y:S05]  /*21960*/  @!P1 BRA `(.L_x_14444) ;  /* 0xfffffffc00f09947 */ /* 0x004fea000383ffff */
[----:B------:R-:W-:Y:S05]  /*21970*/  BRA `(.L_x_14441) ;  /* 0xfffffef800ac7947 */ /* 0x000fea000383ffff */
.L_x_14453:
[----:B-1----:R1:W2:Y:S02]  /*21980*/  SYNCS.PHASECHK.TRANS64.TRYWAIT P2, [R5+URZ+0x16830], R12 ;  /* 0x0168300c050075a7 */ /* 0x0022a4000804017f */
[----:B--2---:R-:W-:Y:S05]  /*21990*/  @!P2 NANOSLEEP.SYNCS 0x989680 ;  /* 0x009896800000a95d */ /* 0x004fea0003900000 */
[----:B------:R-:W2:Y:S02]  /*219a0*/  @!P2 SYNCS.PHASECHK.TRANS64 P2, [R5+URZ+0x16830], R12 ;  /* 0x0168300c0500a5a7 */ /* 0x000ea4000804007f */
[----:B--2---:R-:W-:Y:S05]  /*219b0*/  @!P2 BRA `(.L_x_14453) ;  /* 0xfffffffc00f0a947 */ /* 0x004fea000383ffff */
[----:B------:R-:W-:Y:S05]  /*219c0*/  BRA `(.L_x_14452) ;  /* 0xffffff1c00ac7947 */ /* 0x000fea000383ffff */
.L_x_14457:
[----:B-1----:R1:W2:Y:S02]  /*219d0*/  SYNCS.PHASECHK.TRANS64.TRYWAIT P1, [R10+URZ+0x16850], R5 ;  /* 0x016850050a0075a7 */ /* 0x0022a4000802017f */
[----:B--2---:R-:W-:Y:S05]  /*219e0*/  @!P1 NANOSLEEP.SYNCS 0x989680 ;  /* 0x009896800000995d */ /* 0x004fea0003900000 */
[----:B------:R-:W2:Y:S02]  /*219f0*/  @!P1 SYNCS.PHASECHK.TRANS64 P1, [R10+URZ+0x16850], R5 ;  /* 0x016850050a0095a7 */ /* 0x000ea4000802007f */
[----:B--2---:R-:W-:Y:S05]  /*21a00*/  @!P1 BRA `(.L_x_14457) ;  /* 0xfffffffc00f09947 */ /* 0x004fea000383ffff */
[----:B------:R-:W-:Y:S05]  /*21a10*/  BRA `(.L_x_14454) ;  /* 0xffffff2000887947 */ /* 0x000fea000383ffff */
.L_x_14472:
[----:B-1----:R1:W2:Y:S02]  /*21a20*/  SYNCS.PHASECHK.TRANS64.TRYWAIT P1, [R11+URZ+0x16850], R0 ;  /* 0x016850000b0075a7 */ /* 0x0022a4000802017f */
[----:B--2---:R-:W-:Y:S05]  /*21a30*/  @!P1 NANOSLEEP.SYNCS 0x989680 ;  /* 0x009896800000995d */ /* 0x004fea0003900000 */
[----:B------:R-:W2:Y:S02]  /*21a40*/  @!P1 SYNCS.PHASECHK.TRANS64 P1, [R11+URZ+0x16850], R0 ;  /* 0x016850000b0095a7 */ /* 0x000ea4000802007f */
[----:B--2---:R-:W-:Y:S05]  /*21a50*/  @!P1 BRA `(.L_x_14472) ;  /* 0xfffffffc00f09947 */ /* 0x004fea000383ffff */
[----:B------:R-:W-:Y:S05]  /*21a60*/  BRA `(.L_x_14471) ;  /* 0xffffff5400787947 */ /* 0x000fea000383ffff */
.L_x_14481:
        /* <DEDUP_REMOVED lines=9> */
.L_x_14668:
[C---:B------:R-:W-:Y:S01]  /*21b00*/  VIADD R8, R24.reuse, 0x30 ;  /* 0x0000003018087836 */ /* 0x040fe20000000000 */
[----:B------:R-:W-:-:S04]  /*21b10*/  ISETP.GE.OR P3, PT, R24, R21, P0 ;  /* 0x000000151800720c */ /* 0x000fc80000766670 */
[----:B------:R-:W-:Y:S01]  /*21b20*/  ISETP.GE.OR P4, PT, R8, R21, P0 ;  /* 0x000000150800720c */ /* 0x000fe20000786670 */
[----:B------:R-:W-:Y:S01]  /*21b30*/  VIADD R8, R24, 0x60 ;  /* 0x0000006018087836 */ /* 0x000fe20000000000 */
[----:B------:R-:W-:-:S04]  /*21b40*/  MOV R13, R7 ;  /* 0x00000007000d7202 */ /* 0x000fc80000000f00 */
[----:B------:R-:W-:Y:S01]  /*21b50*/  ISETP.GE.OR P2, PT, R8, R21, P0 ;  /* 0x000000150800720c */ /* 0x000fe20000746670 */
[----:B------:R-:W-:-:S12]  /*21b60*/  IMAD.MOV.U32 R0, RZ, RZ, R14 ;  /* 0x000000ffff007224 */ /* 0x000fd800078e000e */
[----:B------:R-:W-:Y:S05]  /*21b70*/  WARPSYNC.COLLECTIVE R15, `(.L_x_14669) ;  /* 0x000000000f087348 */ /* 0x000fea0003c00000 */
[----:B------:R0:W1:Y:S02]  /*21b80*/  SHFL.IDX P6, R14, R13, R12, R11 ;  /* 0x0000000c0d0e7389 */ /* 0x00006400000c000b */
[----:B01----:R-:W-:Y:S01]  /*21b90*/  ENDCOLLECTIVE ;  /* 0x000000000000791b */ /* 0x003fe20003800000 */
.L_x_14669:
[----:B------:R-:W-:Y:S02]  /*21ba0*/  IMAD.MOV.U32 R13, RZ, RZ, R20 ;  /* 0x000000ffff0d7224 */ /* 0x000fe400078e0014 */
[----:B------:R-:W-:Y:S02]  /*21bb0*/  IMAD.MOV.U32 R12, RZ, RZ, 0x1 ;  /* 0x00000001ff0c7424 */ /* 0x000fe400078e00ff */
[----:B------:R-:W-:-:S07]  /*21bc0*/  IMAD.MOV.U32 R3, RZ, RZ, R14 ;  /* 0x000000ffff037224 */ /* 0x000fce00078e000e */
[----:B------:R-:W-:Y:S05]  /*21bd0*/  WARPSYNC.COLLECTIVE R15, `(.L_x_14670) ;  /* 0x000000000f087348 */ /* 0x000fea0003c00000 */
[----:B------:R0:W1:Y:S02]  /*21be0*/  SHFL.IDX P6, R14, R13, R12, R11 ;  /* 0x0000000c0d0e7389 */ /* 0x00006400000c000b */
[----:B01----:R-:W-:Y:S01]  /*21bf0*/  ENDCOLLECTIVE ;  /* 0x000000000000791b */ /* 0x003fe20003800000 */
.L_x_14670:
[----:B------:R-:W-:-:S04]  /*21c00*/  @!P3 LEA R10, P5, R43, R3, 0x1 ;  /* 0x000000032b0ab211 */ /* 0x000fc800078a08ff */
[----:B------:R-:W-:Y:S01]  /*21c10*/  @!P3 LEA.HI.X R3, R43, R0, R33, 0x1, P5 ;  /* 0x000000002b03b211 */ /* 0x000fe200028f0c21 */
[----:B------:R-:W-:Y:S02]  /*21c20*/  IMAD.MOV.U32 R13, RZ, RZ, R7 ;  /* 0x000000ffff0d7224 */ /* 0x000fe400078e0007 */
[----:B------:R-:W-:-:S07]  /*21c30*/  IMAD.MOV.U32 R4, RZ, RZ, R14 ;  /* 0x000000ffff047224 */ /* 0x000fce00078e000e */
[----:B------:R-:W-:Y:S05]  /*21c40*/  WARPSYNC.COLLECTIVE R15, `(.L_x_14671) ;  /* 0x000000000f087348 */ /* 0x000fea0003c00000 */
[----:B------:R0:W1:Y:S02]  /*21c50*/  SHFL.IDX P6, R14, R13, R12, R11 ;  /* 0x0000000c0d0e7389 */ /* 0x00006400000c000b */
[----:B01----:R-:W-:Y:S01]  /*21c60*/  ENDCOLLECTIVE ;  /* 0x000000000000791b */ /* 0x003fe20003800000 */
.L_x_14671:
[----:B------:R-:W-:Y:S02]  /*21c70*/  IMAD.MOV.U32 R13, RZ, RZ, R20 ;  /* 0x000000ffff0d7224 */ /* 0x000fe400078e0014 */
[----:B------:R-:W-:Y:S02]  /*21c80*/  IMAD.MOV.U32 R12, RZ, RZ, 0x2 ;  /* 0x00000002ff0c7424 */ /* 0x000fe400078e00ff */
[----:B------:R-:W-:-:S07]  /*21c90*/  IMAD.MOV.U32 R5, RZ, RZ, R14 ;  /* 0x000000ffff057224 */ /* 0x000fce00078e000e */
[----:B------:R-:W-:Y:S05]  /*21ca0*/  WARPSYNC.COLLECTIVE R15, `(.L_x_14672) ;  /* 0x000000000f087348 */ /* 0x000fea0003c00000 */
[----:B------:R0:W1:Y:S02]  /*21cb0*/  SHFL.IDX P6, R14, R13, R12, R11 ;  /* 0x0000000c0d0e7389 */ /* 0x00006400000c000b */
[----:B01----:R-:W-:Y:S01]  /*21cc0*/  ENDCOLLECTIVE ;  /* 0x000000000000791b */ /* 0x003fe20003800000 */
.L_x_14672:
[----:B------:R-:W-:-:S04]  /*21cd0*/  @!P4 LEA R8, P1, R43, R5, 0x1 ;  /* 0x000000052b08c211 */ /* 0x000fc800078208ff */
[----:B------:R-:W-:Y:S01]  /*21ce0*/  @!P4 LEA.HI.X R9, R43, R4, R33, 0x1, P1 ;  /* 0x000000042b09c211 */ /* 0x000fe200008f0c21 */
[----:B------:R-:W-:Y:S02]  /*21cf0*/  IMAD.MOV.U32 R13, RZ, RZ, R7 ;  /* 0x000000ffff0d7224 */ /* 0x000fe400078e0007 */
[----:B------:R-:W-:-:S07]  /*21d00*/  IMAD.MOV.U32 R6, RZ, RZ, R14 ;  /* 0x000000ffff067224 */ /* 0x000fce00078e000e */
[----:B------:R-:W-:Y:S05]  /*21d10*/  WARPSYNC.COLLECTIVE R15, `(.L_x_14673) ;  /* 0x000000000f087348 */ /* 0x000fea0003c00000 */
[----:B------:R0:W1:Y:S02]  /*21d20*/  SHFL.IDX P6, R14, R13, R12, R11 ;  /* 0x0000000c0d0e7389 */ /* 0x00006400000c000b */
[----:B01----:R-:W-:Y:S01]  /*21d30*/  ENDCOLLECTIVE ;  /* 0x000000000000791b */ /* 0x003fe20003800000 */
.L_x_14673:
[----:B------:R-:W-:Y:S02]  /*21d40*/  @!P3 IMAD.MOV.U32 R11, RZ, RZ, R3 ;  /* 0x000000ffff0bb224 */ /* 0x000fe400078e0003 */
[----:B------:R-:W-:Y:S02]  /*21d50*/  IMAD.MOV.U32 R13, RZ, RZ, R20 ;  /* 0x000000ffff0d7224 */ /* 0x000fe400078e0014 */
[----:B------:R-:W-:Y:S01]  /*21d60*/  IMAD.MOV.U32 R12, RZ, RZ, 0x3 ;  /* 0x00000003ff0c7424 */ /* 0x000fe200078e00ff */
        /* <DEDUP_REMOVED lines=9> */
.L_x_14674:
[----:B------:R0:W-:Y:S01]  /*21e00*/  @!P2 ST.E.128 desc[UR42][R4.64], RZ ;  /* 0x000000ff0400a985 */ /* 0x0001e2000c101d2a */
[----:B------:R-:W-:Y:S02]  /*21e10*/  IMAD.MOV.U32 R13, RZ, RZ, R7 ;  /* 0x000000ffff0d7224 */ /* 0x000fe400078e0007 */
[----:B------:R-:W-:-:S07]  /*21e20*/  IMAD.MOV.U32 R0, RZ, RZ, R14 ;  /* 0x000000ffff007224 */ /* 0x000fce00078e000e */
[----:B0-----:R-:W-:Y:S05]  /*21e30*/  WARPSYNC.COLLECTIVE R15, `(.L_x_14675) ;  /* 0x000000000f087348 */ /* 0x001fea0003c00000 */
[----:B------:R1:W2:Y:S02]  /*21e40*/  SHFL.IDX P6, R14, R13, R12, R11 ;  /* 0x0000000c0d0e7389 */ /* 0x0002a400000c000b */
[----:B012---:R-:W-:Y:S01]  /*21e50*/  ENDCOLLECTIVE ;  /* 0x000000000000791b */ /* 0x007fe20003800000 */
.L_x_14675:
[----:B------:R-:W-:Y:S05]  /*21e60*/  BRA `(.L_x_14676) ;  /* 0xffffff7000c87947 */ /* 0x000fea000383ffff */
.L_x_14506:
[----:B------:R-:W0:Y:S01]  /*21e70*/  S2R R5, SR_TID.X ;  /* 0x0000000000057919 */ /* 0x000e220000002100 */
[----:B------:R-:W-:Y:S01]  /*21e80*/  BSSY B1, `(.L_x_14677) ;  /* 0x000000a000017945 */ /* 0x000fe20003800000 */
[----:B-1----:R-:W-:Y:S02]  /*21e90*/  IMAD.MOV.U32 R12, RZ, RZ, RZ ;  /* 0x000000ffff0c7224 */ /* 0x002fe400078e00ff */
        /* <DEDUP_REMOVED lines=8> */
.L_x_14678:
[----:B------:R-:W-:Y:S05]  /*21f20*/  BSYNC B1 ;  /* 0x0000000000017941 */ /* 0x000fea0003800000 */
.L_x_14677:
[----:B------:R-:W-:Y:S05]  /*21f30*/  BRA `(.L_x_14679) ;  /* 0xffffff8800ac7947 */ /* 0x000fea000383ffff */
.L_x_14508:
[----:B------:R-:W-:Y:S01]  /*21f40*/  BSSY B1, `(.L_x_14680) ;  /* 0x0000006000017945 */ /* 0x000fe20003800000 */
[----:B------:R-:W-:-:S07]  /*21f50*/  IMAD.MOV.U32 R15, RZ, RZ, -0x1 ;  /* 0xffffffffff0f7424 */ /* 0x000fce00078e00ff */
[----:B01----:R-:W-:Y:S05]  /*21f60*/  WARPSYNC.COLLECTIVE R15, `(.L_x_14681) ;  /* 0x000000000f0c7348 */ /* 0x003fea0003c00000 */
[----:B------:R-:W-:Y:S02]  /*21f70*/  ELECT P6, UR62, PT ;  /* 0x00000000003e782f */ /* 0x000fe400038c0000 */
[----:B------:R-:W-:Y:S01]  /*21f80*/  MOV R14, UR62 ;  /* 0x0000003e000e7c02 */ /* 0x000fe20008000f00 */
[----:B01----:R-:W-:Y:S10]  /*21f90*/  ENDCOLLECTIVE ;  /* 0x000000000000791b */ /* 0x003ff40003800000 */
.L_x_14681:
[----:B------:R-:W-:Y:S05]  /*21fa0*/  BSYNC B1 ;  /* 0x0000000000017941 */ /* 0x000fea0003800000 */
.L_x_14680:
[----:B------:R-:W-:Y:S05]  /*21fb0*/  BRA `(.L_x_14507) ;  /* 0xffffff8800a47947 */ /* 0x000fea000383ffff */
.L_x_14510:
[----:B0-----:R0:W2:Y:S02]  /*21fc0*/  SYNCS.PHASECHK.TRANS64.TRYWAIT P0, [R22+URZ+0x16820], R5 ;  /* 0x01682005160075a7 */ /* 0x0010a4000800017f */
[----:B--2---:R-:W-:Y:S05]  /*21fd0*/  @!P0 NANOSLEEP.SYNCS 0x989680 ;  /* 0x009896800000895d */ /* 0x004fea0003900000 */
[----:B------:R-:W2:Y:S02]  /*21fe0*/  @!P0 SYNCS.PHASECHK.TRANS64 P0, [R22+URZ+0x16820], R5 ;  /* 0x01682005160085a7 */ /* 0x000ea4000800007f */
[----:B--2---:R-:W-:Y:S05]  /*21ff0*/  @!P0 BRA `(.L_x_14510) ;  /* 0xfffffffc00f08947 */ /* 0x004fea000383ffff */
[----:B------:R-:W-:Y:S05]  /*22000*/  BRA `(.L_x_14682) ;  /* 0xffffff8800b47947 */ /* 0x000fea000383ffff */
.L_x_14514:
[----:B--2---:R2:W3:Y:S02]  /*22010*/  SYNCS.PHASECHK.TRANS64.TRYWAIT P0, [R10+URZ+0x168a0], R7 ;  /* 0x0168a0070a0075a7 */ /* 0x0044e4000800017f */
[----:B---3--:R-:W-:Y:S05]  /*22020*/  @!P0 NANOSLEEP.SYNCS 0x989680 ;  /* 0x009896800000895d */ /* 0x008fea0003900000 */
[----:B------:R-:W3:Y:S02]  /*22030*/  @!P0 SYNCS.PHASECHK.TRANS64 P0, [R10+URZ+0x168a0], R7 ;  /* 0x0168a0070a0085a7 */ /* 0x000ee4000800007f */
[----:B---3--:R-:W-:Y:S05]  /*22040*/  @!P0 BRA `(.L_x_14514) ;  /* 0xfffffffc00f08947 */ /* 0x008fea000383ffff */
[----:B------:R-:W-:Y:S05]  /*22050*/  BRA `(.L_x_14683) ;  /* 0xffffff8800d07947 */ /* 0x000fea000383ffff */
.L_x_14519:
[----:B0-----:R0:W1:Y:S02]  /*22060*/  SYNCS.PHASECHK.TRANS64.TRYWAIT P0, [R10+URZ+0x168c0], R7 ;  /* 0x0168c0070a0075a7 */ /* 0x001064000800017f */
[----:B-1----:R-:W-:Y:S05]  /*22070*/  @!P0 NANOSLEEP.SYNCS 0x989680 ;  /* 0x009896800000895d */ /* 0x002fea0003900000 */
[----:B------:R-:W1:Y:S02]  /*22080*/  @!P0 SYNCS.PHASECHK.TRANS64 P0, [R10+URZ+0x168c0], R7 ;  /* 0x0168c0070a0085a7 */ /* 0x000e64000800007f */
[----:B-1----:R-:W-:Y:S05]  /*22090*/  @!P0 BRA `(.L_x_14519) ;  /* 0xfffffffc00f08947 */ /* 0x002fea000383ffff */
[----:B------:R-:W-:Y:S05]  /*220a0*/  BRA `(.L_x_14684) ;  /* 0xffffff8c00507947 */ /* 0x000fea000383ffff */
.L_x_14526:
[----:B0-----:R0:W2:Y:S02]  /*220b0*/  SYNCS.PHASECHK.TRANS64.TRYWAIT P1, [R5+URZ+0x168a0], R6 ;  /* 0x0168a006050075a7 */ /* 0x0010a4000802017f */
[----:B--2---:R-:W-:Y:S05]  /*220c0*/  @!P1 NANOSLEEP.SYNCS 0x989680 ;  /* 0x009896800000995d */ /* 0x004fea0003900000 */
[----:B------:R-:W2:Y:S02]  /*220d0*/  @!P1 SYNCS.PHASECHK.TRANS64 P1, [R5+URZ+0x168a0], R6 ;  /* 0x0168a006050095a7 */ /* 0x000ea4000802007f */
[----:B--2---:R-:W-:Y:S05]  /*220e0*/  @!P1 BRA `(.L_x_14526) ;  /* 0xfffffffc00f09947 */ /* 0x004fea000383ffff */
[----:B------:R-:W-:Y:S05]  /*220f0*/  BRA `(.L_x_14685) ;  /* 0xffffff90001c7947 */ /* 0x000fea000383ffff */
.L_x_14531:
[----:B-1----:R1:W2:Y:S02]  /*22100*/  SYNCS.PHASECHK.TRANS64.TRYWAIT P1, [R5+URZ+0x168c0], R6 ;  /* 0x0168c006050075a7 */ /* 0x0022a4000802017f */
[----:B--2---:R-:W-:Y:S05]  /*22110*/  @!P1 NANOSLEEP.SYNCS 0x989680 ;  /* 0x009896800000995d */ /* 0x004fea0003900000 */
[----:B------:R-:W2:Y:S02]  /*22120*/  @!P1 SYNCS.PHASECHK.TRANS64 P1, [R5+URZ+0x168c0], R6 ;  /* 0x0168c006050095a7 */ /* 0x000ea4000802007f */
[----:B--2---:R-:W-:Y:S05]  /*22130*/  @!P1 BRA `(.L_x_14531) ;  /* 0xfffffffc00f09947 */ /* 0x004fea000383ffff */
[----:B------:R-:W-:Y:S05]  /*22140*/  BRA `(.L_x_14686) ;  /* 0xffffff9000947947 */ /* 0x000fea000383ffff */
.L_x_14552:
        /* <DEDUP_REMOVED lines=11> */
.L_x_14688:
[----:B------:R-:W-:Y:S05]  /*22200*/  BSYNC B0 ;  /* 0x0000000000007941 */ /* 0x000fea0003800000 */
.L_x_14687:
[----:B------:R-:W-:Y:S05]  /*22210*/  BRA `(.L_x_14689) ;  /* 0xffffffa000187947 */ /* 0x000fea000383ffff */
.L_x_14555:
[----:B-1----:R1:W2:Y:S02]  /*22220*/  SYNCS.PHASECHK.TRANS64.TRYWAIT P0, [R3+URZ+0x16840], R4 ;  /* 0x01684004030075a7 */ /* 0x0022a4000800017f */
[----:B--2---:R-:W-:Y:S05]  /*22230*/  @!P0 NANOSLEEP.SYNCS 0x989680 ;  /* 0x009896800000895d */ /* 0x004fea0003900000 */
[----:B------:R-:W2:Y:S02]  /*22240*/  @!P0 SYNCS.PHASECHK.TRANS64 P0, [R3+URZ+0x16840], R4 ;  /* 0x01684004030085a7 */ /* 0x000ea4000800007f */
[----:B--2---:R-:W-:Y:S05]  /*22250*/  @!P0 BRA `(.L_x_14555) ;  /* 0xfffffffc00f08947 */ /* 0x004fea000383ffff */
[----:B------:R-:W-:Y:S05]  /*22260*/  BRA `(.L_x_14690) ;  /* 0xffffffa000787947 */ /* 0x000fea000383ffff */
.L_x_14556:
        /* <DEDUP_REMOVED lines=8> */
.L_x_14692:
[----:B------:R-:W-:Y:S05]  /*222f0*/  BSYNC B0 ;  /* 0x0000000000007941 */ /* 0x000fea0003800000 */
.L_x_14691:
        /* <DEDUP_REMOVED lines=9> */
.L_x_14693:
[----:B------:R-:W-:Y:S02]  /*22390*/  IMAD.MOV.U32 R13, RZ, RZ, R2 ;  /* 0x000000ffff0d7224 */ /* 0x000fe400078e0002 */
[----:B------:R-:W-:Y:S02]  /*223a0*/  IMAD.MOV.U32 R12, RZ, RZ, 0x1 ;  /* 0x00000001ff0c7424 */ /* 0x000fe400078e00ff */
[----:B------:R-:W-:-:S07]  /*223b0*/  IMAD.MOV.U32 R7, RZ, RZ, R14 ;  /* 0x000000ffff077224 */ /* 0x000fce00078e000e */
[----:B------:R-:W-:Y:S05]  /*223c0*/  WARPSYNC.COLLECTIVE R15, `(.L_x_14694) ;  /* 0x000000000f087348 */ /* 0x000fea0003c00000 */
[----:B------:R0:W1:Y:S02]  /*223d0*/  SHFL.IDX P6, R14, R13, R12, R11 ;  /* 0x0000000c0d0e7389 */ /* 0x00006400000c000b */
[----:B01----:R-:W-:Y:S01]  /*223e0*/  ENDCOLLECTIVE ;  /* 0x000000000000791b */ /* 0x003fe20003800000 */
.L_x_14694:
        /* <DEDUP_REMOVED lines=15> */
.L_x_14695:
[----:B------:R-:W-:Y:S02]  /*224e0*/  @P0 IMAD R8, R5, 0x2, R22 ;  /* 0x0000000205080824 */ /* 0x000fe400078e0216 */
[----:B------:R-:W-:Y:S02]  /*224f0*/  IMAD.MOV.U32 R13, RZ, RZ, R2 ;  /* 0x000000ffff0d7224 */ /* 0x000fe400078e0002 */
[----:B------:R-:W-:Y:S02]  /*22500*/  IMAD.MOV.U32 R12, RZ, RZ, 0x2 ;  /* 0x00000002ff0c7424 */ /* 0x000fe400078e00ff */
[----:B------:R-:W-:-:S07]  /*22510*/  IMAD.MOV.U32 R7, RZ, RZ, R14 ;  /* 0x000000ffff077224 */ /* 0x000fce00078e000e */
[----:B------:R-:W-:Y:S05]  /*22520*/  WARPSYNC.COLLECTIVE R15, `(.L_x_14696) ;  /* 0x000000000f087348 */ /* 0x000fea0003c00000 */
[----:B------:R0:W1:Y:S02]  /*22530*/  SHFL.IDX P6, R14, R13, R12, R11 ;  /* 0x0000000c0d0e7389 */ /* 0x00006400000c000b */
[----:B01----:R-:W-:Y:S01]  /*22540*/  ENDCOLLECTIVE ;  /* 0x000000000000791b */ /* 0x003fe20003800000 */
.L_x_14696:
        /* <DEDUP_REMOVED lines=15> */
.L_x_14697:
[----:B------:R-:W-:Y:S02]  /*22640*/  @P0 IMAD R8, R5, 0x2, R22 ;  /* 0x0000000205080824 */ /* 0x000fe400078e0216 */
[----:B------:R-:W-:Y:S02]  /*22650*/  IMAD.MOV.U32 R13, RZ, RZ, R2 ;  /* 0x000000ffff0d7224 */ /* 0x000fe400078e0002 */
[----:B------:R-:W-:Y:S02]  /*22660*/  IMAD.MOV.U32 R12, RZ, RZ, 0x3 ;  /* 0x00000003ff0c7424 */ /* 0x000fe400078e00ff */
[----:B------:R-:W-:-:S07]  /*22670*/  IMAD.MOV.U32 R7, RZ, RZ, R14 ;  /* 0x000000ffff077224 */ /* 0x000fce00078e000e */
[----:B------:R-:W-:Y:S05]  /*22680*/  WARPSYNC.COLLECTIVE R15, `(.L_x_14698) ;  /* 0x000000000f087348 */ /* 0x000fea0003c00000 */
[----:B------:R0:W1:Y:S02]  /*22690*/  SHFL.IDX P6, R14, R13, R12, R11 ;  /* 0x0000000c0d0e7389 */ /* 0x00006400000c000b */
[----:B01----:R-:W-:Y:S01]  /*226a0*/  ENDCOLLECTIVE ;  /* 0x000000000000791b */ /* 0x003fe20003800000 */
.L_x_14698:
        /* <DEDUP_REMOVED lines=15> */
.L_x_14699:
[----:B------:R-:W-:Y:S02]  /*227a0*/  @P0 IMAD R8, R5, 0x2, R22 ;  /* 0x0000000205080824 */ /* 0x000fe400078e0216 */
[----:B------:R-:W-:Y:S02]  /*227b0*/  IMAD.MOV.U32 R13, RZ, RZ, R2 ;  /* 0x000000ffff0d7224 */ /* 0x000fe400078e0002 */
[----:B------:R-:W-:Y:S02]  /*227c0*/  IMAD.MOV.U32 R12, RZ, RZ, 0x4 ;  /* 0x00000004ff0c7424 */ /* 0x000fe400078e00ff */
[----:B------:R-:W-:-:S07]  /*227d0*/  IMAD.MOV.U32 R7, RZ, RZ, R14 ;  /* 0x000000ffff077224 */ /* 0x000fce00078e000e */
[----:B------:R-:W-:Y:S05]  /*227e0*/  WARPSYNC.COLLECTIVE R15, `(.L_x_14700) ;  /* 0x000000000f087348 */ /* 0x000fea0003c00000 */
[----:B------:R0:W1:Y:S02]  /*227f0*/  SHFL.IDX P6, R14, R13, R12, R11 ;  /* 0x0000000c0d0e7389 */ /* 0x00006400000c000b */
[----:B01----:R-:W-:Y:S01]  /*22800*/  ENDCOLLECTIVE ;  /* 0x000000000000791b */ /* 0x003fe20003800000 */
.L_x_14700:
        /* <DEDUP_REMOVED lines=15> */
.L_x_14701:
[----:B------:R-:W-:Y:S02]  /*22900*/  @P0 IMAD R8, R5, 0x2, R22 ;  /* 0x0000000205080824 */ /* 0x000fe400078e0216 */
[----:B------:R-:W-:Y:S02]  /*22910*/  IMAD.MOV.U32 R13, RZ, RZ, R2 ;  /* 0x000000ffff0d7224 */ /* 0x000fe400078e0002 */
[----:B------:R-:W-:Y:S01]  /*22920*/  IMAD.MOV.U32 R12, RZ, RZ, 0x5 ;  /* 0x00000005ff0c7424 */ /* 0x000fe200078e00ff */
[----:B------:R-:W-:-:S07]  /*22930*/  MOV R7, R14 ;  /* 0x0000000e00077202 */ /* 0x000fce0000000f00 */
[----:B------:R-:W-:Y:S05]  /*22940*/  WARPSYNC.COLLECTIVE R15, `(.L_x_14702) ;  /* 0x000000000f087348 */ /* 0x000fea0003c00000 */
[----:B------:R0:W1:Y:S02]  /*22950*/  SHFL.IDX P6, R14, R13, R12, R11 ;  /* 0x0000000c0d0e7389 */ /* 0x00006400000c000b */
[----:B01----:R-:W-:Y:S01]  /*22960*/  ENDCOLLECTIVE ;  /* 0x000000000000791b */ /* 0x003fe20003800000 */
.L_x_14702:
        /* <DEDUP_REMOVED lines=15> */
.L_x_14703:
[----:B------:R-:W-:Y:S02]  /*22a60*/  @P0 IMAD R8, R5, 0x2, R22 ;  /* 0x0000000205080824 */ /* 0x000fe400078e0216 */
[----:B------:R-:W-:Y:S02]  /*22a70*/  IMAD.MOV.U32 R13, RZ, RZ, R2 ;  /* 0x000000ffff0d7224 */ /* 0x000fe400078e0002 */
[----:B------:R-:W-:Y:S02]  /*22a80*/  IMAD.MOV.U32 R12, RZ, RZ, 0x6 ;  /* 0x00000006ff0c7424 */ /* 0x000fe400078e00ff */
[----:B------:R-:W-:-:S07]  /*22a90*/  IMAD.MOV.U32 R7, RZ, RZ, R14 ;  /* 0x000000ffff077224 */ /* 0x000fce00078e000e */
[----:B------:R-:W-:Y:S05]  /*22aa0*/  WARPSYNC.COLLECTIVE R15, `(.L_x_14704) ;  /* 0x000000000f087348 */ /* 0x000fea0003c00000 */
[----:B------:R0:W1:Y:S02]  /*22ab0*/  SHFL.IDX P6, R14, R13, R12, R11 ;  /* 0x0000000c0d0e7389 */ /* 0x00006400000c000b */
[----:B01----:R-:W-:Y:S01]  /*22ac0*/  ENDCOLLECTIVE ;  /* 0x000000000000791b */ /* 0x003fe20003800000 */
.L_x_14704:
        /* <DEDUP_REMOVED lines=15> */
.L_x_14705:
[----:B------:R-:W-:Y:S02]  /*22bc0*/  @P0 IMAD R8, R5, 0x2, R22 ;  /* 0x0000000205080824 */ /* 0x000fe400078e0216 */
[----:B------:R-:W-:Y:S02]  /*22bd0*/  IMAD.MOV.U32 R13, RZ, RZ, R2 ;  /* 0x000000ffff0d7224 */ /* 0x000fe400078e0002 */
[----:B------:R-:W-:Y:S02]  /*22be0*/  IMAD.MOV.U32 R12, RZ, RZ, 0x7 ;  /* 0x00000007ff0c7424 */ /* 0x000fe400078e00ff */
[----:B------:R-:W-:-:S07]  /*22bf0*/  IMAD.MOV.U32 R7, RZ, RZ, R14 ;  /* 0x000000ffff077224 */ /* 0x000fce00078e000e */
[----:B------:R-:W-:Y:S05]  /*22c00*/  WARPSYNC.COLLECTIVE R15, `(.L_x_14706) ;  /* 0x000000000f087348 */ /* 0x000fea0003c00000 */
[----:B------:R0:W1:Y:S02]  /*22c10*/  SHFL.IDX P6, R14, R13, R12, R11 ;  /* 0x0000000c0d0e7389 */ /* 0x00006400000c000b */
[----:B01----:R-:W-:Y:S01]  /*22c20*/  ENDCOLLECTIVE ;  /* 0x000000000000791b */ /* 0x003fe20003800000 */
.L_x_14706:
        /* <DEDUP_REMOVED lines=10> */
.L_x_14707:
[----:B------:R-:W-:Y:S01]  /*22cd0*/  @!PT LDS RZ, [RZ] ;  /* 0x00000000fffff984 */ /* 0x000fe20000000800 */
[----:B------:R-:W-:Y:S01]  /*22ce0*/  @!PT LDS RZ, [RZ] ;  /* 0x00000000fffff984 */ /* 0x000fe20000000800 */
[----:B------:R-:W-:Y:S01]  /*22cf0*/  @!PT LDS RZ, [RZ] ;  /* 0x00000000fffff984 */ /* 0x000fe20000000800 */
[----:B------:R1:W-:Y:S01]  /*22d00*/  @P0 LDGSTS.E.BYPASS.LTC128B.128 [R8+0x11400], desc[UR42][R6.64], !P2 ;  /* 0x1140000006080fae */ /* 0x0003e2000d101d6a */
[----:B------:R-:W-:Y:S01]  /*22d10*/  IMAD.MOV.U32 R0, RZ, RZ, R14 ;  /* 0x000000ffff007224 */ /* 0x000fe200078e000e */
[----:B------:R-:W-:Y:S06]  /*22d20*/  BRA `(.L_x_14708) ;  /* 0xffffff9c008c7947 */ /* 0x000fec000383ffff */
.L_x_14561:
[----:B------:R-:W2:Y:S01]  /*22d30*/  LDL.LU R11, [R1+0x8] ;  /* 0x00000800010b7983 */ /* 0x000ea20000300800 */
[----:B------:R-:W-:Y:S02]  /*22d40*/  IMAD.MOV.U32 R13, RZ, RZ, R0 ;  /* 0x000000ffff0d7224 */ /* 0x000fe400078e0000 */
[----:B------:R-:W-:Y:S02]  /*22d50*/  IMAD.MOV.U32 R12, RZ, RZ, RZ ;  /* 0x000000ffff0c7224 */ /* 0x000fe400078e00ff */
[----:B------:R-:W-:Y:S02]  /*22d60*/  IMAD.MOV.U32 R15, RZ, RZ, -0x1 ;  /* 0xffffffffff0f7424 */ /* 0x000fe400078e00ff */
[----:B------:R-:W-:-:S04]  /*22d70*/  IMAD.IADD R28, R9, 0x1, R28 ;  /* 0x00000001091c7824 */ /* 0x000fc800078e021c */
[----:B------:R-:W-:Y:S02]  /*22d80*/  VIADD R8, R28, 0x10 ;  /* 0x000000101c087836 */ /* 0x000fe40000000000 */
[----:B--2---:R-:W-:Y:S02]  /*22d90*/  IMAD R3, R11, R10, RZ ;  /* 0x0000000a0b037224 */ /* 0x004fe400078e02ff */
[----:B------:R-:W-:-:S03]  /*22da0*/  IMAD.MOV.U32 R11, RZ, RZ, 0x181f ;  /* 0x0000181fff0b7424 */ /* 0x000fc600078e00ff */
[----:B------:R-:W-:-:S13]  /*22db0*/  ISETP.GE.AND P1, PT, R28, R3, PT ;  /* 0x000000031c00720c */ /* 0x000fda0003f26270 */
[----:B-----5:R-:W-:Y:S05]  /*22dc0*/  WARPSYNC.COLLECTIVE R15, `(.L_x_14709) ;  /* 0x000000000f087348 */ /* 0x020fea0003c00000 */
[----:B------:R0:W1:Y:S02]  /*22dd0*/  SHFL.IDX P6, R14, R13, R12, R11 ;  /* 0x0000000c0d0e7389 */ /* 0x00006400000c000b */
[----:B01---5:R-:W-:Y:S01]  /*22de0*/  ENDCOLLECTIVE ;  /* 0x000000000000791b */ /* 0x023fe20003800000 */
.L_x_14709:
[----:B------:R-:W-:Y:S02]  /*22df0*/  IMAD.MOV.U32 R13, RZ, RZ, R2 ;  /* 0x000000ffff0d7224 */ /* 0x000fe400078e0002 */
[----:B------:R-:W-:-:S07]  /*22e00*/  IMAD.MOV.U32 R7, RZ, RZ, R14 ;  /* 0x000000ffff077224 */ /* 0x000fce00078e000e */
[----:B------:R-:W-:Y:S05]  /*22e10*/  WARPSYNC.COLLECTIVE R15, `(.L_x_14710) ;  /* 0x000000000f087348 */ /* 0x000fea0003c00000 */
[----:B------:R0:W1:Y:S02]  /*22e20*/  SHFL.IDX P6, R14, R13, R12, R11 ;  /* 0x0000000c0d0e7389 */ /* 0x00006400000c000b */
[----:B01----:R-:W-:Y:S01]  /*22e30*/  ENDCOLLECTIVE ;  /* 0x000000000000791b */ /* 0x003fe20003800000 */
.L_x_14710:
[----:B------:R-:W-:Y:S02]  /*22e40*/  IMAD.MOV.U32 R13, RZ, RZ, R0 ;  /* 0x000000ffff0d7224 */ /* 0x000fe400078e0000 */
[----:B------:R-:W-:Y:S02]  /*22e50*/  IMAD.MOV.U32 R12, RZ, RZ, 0x1 ;  /* 0x00000001ff0c7424 */ /* 0x000fe400078e00ff */
[----:B------:R-:W-:-:S07]  /*22e60*/  IMAD.MOV.U32 R6, RZ, RZ, R14 ;  /* 0x000000ffff067224 */ /* 0x000fce00078e000e */
[----:B------:R-:W-:Y:S05]  /*22e70*/  WARPSYNC.COLLECTIVE R15, `(.L_x_14711) ;  /* 0x000000000f087348 */ /* 0x000fea0003c00000 */
[----:B------:R0:W1:Y:S02]  /*22e80*/  SHFL.IDX P6, R14, R13, R12, R11 ;  /* 0x0000000c0d0e7389 */ /* 0x00006400000c000b */
[----:B01----:R-:W-:Y:S01]  /*22e90*/  ENDCOLLECTIVE ;  /* 0x000000000000791b */ /* 0x003fe20003800000 */
.L_x_14711:
[----:B------:R-:W-:-:S05]  /*22ea0*/  @!P1 LEA R6, P2, R21, R6, 0x1 ;  /* 0x0000000615069211 */ /* 0x000fca00078408ff */
[----:B------:R-:W-:-:S05]  /*22eb0*/  @!P1 IMAD.X R7, RZ, RZ, R7, P2 ;  /* 0x000000ffff079224 */ /* 0x000fca00010e0607 */
[----:B------:R-:W-:Y:S01]  /*22ec0*/  @!PT LDS RZ, [RZ] ;  /* 0x00000000fffff984 */ /* 0x000fe20000000800 */
[----:B------:R-:W-:Y:S01]  /*22ed0*/  @!PT LDS RZ, [RZ] ;  /* 0x00000000fffff984 */ /* 0x000fe20000000800 */
[----:B------:R-:W-:Y:S01]  /*22ee0*/  @!PT LDS RZ, [RZ] ;  /* 0x00000000fffff984 */ /* 0x000fe20000000800 */
[----:B------:R0:W-:Y:S01]  /*22ef0*/  @!P1 LDGSTS.E.BYPASS.LTC128B.128 [R20+0x8400], desc[UR42][R6.64], !P0 ;  /* 0x0840000006149fae */ /* 0x0001e2000c101d6a */
[----:B------:R-:W-:Y:S01]  /*22f00*/  IMAD.MOV.U32 R13, RZ, RZ, R2 ;  /* 0x000000ffff0d7224 */ /* 0x000fe200078e0002 */
[----:B------:R-:W-:Y:S01]  /*22f10*/  ISETP.GE.AND P1, PT, R8, R3, PT ;  /* 0x000000030800720c */ /* 0x000fe20003f26270 */
[----:B0-----:R-:W-:-:S12]  /*22f20*/  IMAD.MOV.U32 R6, RZ, RZ, R14 ;  /* 0x000000ffff067224 */ /* 0x001fd800078e000e */
[----:B------:R-:W-:Y:S05]  /*22f30*/  WARPSYNC.COLLECTIVE R15, `(.L_x_14712) ;  /* 0x000000000f087348 */ /* 0x000fea0003c00000 */
[----:B------:R0:W1:Y:S02]  /*22f40*/  SHFL.IDX P6, R14, R13, R12, R11 ;  /* 0x0000000c0d0e7389 */ /* 0x00006400000c000b */
[----:B01----:R-:W-:Y:S01]  /*22f50*/  ENDCOLLECTIVE ;  /* 0x000000000000791b */ /* 0x003fe20003800000 */
.L_x_14712:
[----:B------:R-:W-:Y:S02]  /*22f60*/  IMAD.MOV.U32 R13, RZ, RZ, R0 ;  /* 0x000000ffff0d7224 */ /* 0x000fe400078e0000 */
[----:B------:R-:W-:Y:S02]  /*22f70*/  IMAD.MOV.U32 R12, RZ, RZ, 0x2 ;  /* 0x00000002ff0c7424 */ /* 0x000fe400078e00ff */
[----:B------:R-:W-:-:S07]  /*22f80*/  IMAD.MOV.U32 R7, RZ, RZ, R14 ;  /* 0x000000ffff077224 */ /* 0x000fce00078e000e */
[----:B------:R-:W-:Y:S05]  /*22f90*/  WARPSYNC.COLLECTIVE R15, `(.L_x_14713) ;  /* 0x000000000f087348 */ /* 0x000fea0003c00000 */
[----:B------:R0:W1:Y:S02]  /*22fa0*/  SHFL.IDX P6, R14, R13, R12, R11 ;  /* 0x0000000c0d0e7389 */ /* 0x00006400000c000b */
[----:B01----:R-:W-:Y:S01]  /*22fb0*/  ENDCOLLECTIVE ;  /* 0x000000000000791b */ /* 0x003fe20003800000 */
.L_x_14713:
        /* <DEDUP_REMOVED lines=16> */
.L_x_14714:
[----:B------:R-:W-:Y:S02]  /*230c0*/  IMAD.MOV.U32 R13, RZ, RZ, R0 ;  /* 0x000000ffff0d7224 */ /* 0x000fe400078e0000 */
[----:B------:R-:W-:Y:S02]  /*230d0*/  IMAD.MOV.U32 R12, RZ, RZ, 0x3 ;  /* 0x00000003ff0c7424 */ /* 0x000fe400078e00ff */
[----:B------:R-:W-:-:S07]  /*230e0*/  IMAD.MOV.U32 R7, RZ, RZ, R14 ;  /* 0x000000ffff077224 */ /* 0x000fce00078e000e */
[----:B------:R-:W-:Y:S05]  /*230f0*/  WARPSYNC.COLLECTIVE R15, `(.L_x_14715) ;  /* 0x000000000f087348 */ /* 0x000fea0003c00000 */
[----:B------:R0:W1:Y:S02]  /*23100*/  SHFL.IDX P6, R14, R13, R12, R11 ;  /* 0x0000000c0d0e7389 */ /* 0x00006400000c000b */
[----:B01----:R-:W-:Y:S01]  /*23110*/  ENDCOLLECTIVE ;  /* 0x000000000000791b */ /* 0x003fe20003800000 */
.L_x_14715:
        /* <DEDUP_REMOVED lines=16> */
.L_x_14716:
[----:B------:R-:W-:Y:S02]  /*23220*/  IMAD.MOV.U32 R13, RZ, RZ, R0 ;  /* 0x000000ffff0d7224 */ /* 0x000fe400078e0000 */
[----:B------:R-:W-:Y:S02]  /*23230*/  IMAD.MOV.U32 R12, RZ, RZ, 0x4 ;  /* 0x00000004ff0c7424 */ /* 0x000fe400078e00ff */
[----:B------:R-:W-:-:S07]  /*23240*/  IMAD.MOV.U32 R7, RZ, RZ, R14 ;  /* 0x000000ffff077224 */ /* 0x000fce00078e000e */
[----:B------:R-:W-:Y:S05]  /*23250*/  WARPSYNC.COLLECTIVE R15, `(.L_x_14717) ;  /* 0x000000000f087348 */ /* 0x000fea0003c00000 */
[----:B------:R0:W1:Y:S02]  /*23260*/  SHFL.IDX P6, R14, R13, R12, R11 ;  /* 0x0000000c0d0e7389 */ /* 0x00006400000c000b */
[----:B01----:R-:W-:Y:S01]  /*23270*/  ENDCOLLECTIVE ;  /* 0x000000000000791b */ /* 0x003fe20003800000 */
.L_x_14717:
        /* <DEDUP_REMOVED lines=16> */
.L_x_14718:
[----:B------:R-:W-:Y:S02]  /*23380*/  IMAD.MOV.U32 R13, RZ, RZ, R0 ;  /* 0x000000ffff0d7224 */ /* 0x000fe400078e0000 */
[----:B------:R-:W-:Y:S02]  /*23390*/  IMAD.MOV.U32 R12, RZ, RZ, 0x5 ;  /* 0x00000005ff0c7424 */ /* 0x000fe400078e00ff */
[----:B------:R-:W-:-:S07]  /*233a0*/  IMAD.MOV.U32 R7, RZ, RZ, R14 ;  /* 0x000000ffff077224 */ /* 0x000fce00078e000e */
[----:B------:R-:W-:Y:S05]  /*233b0*/  WARPSYNC.COLLECTIVE R15, `(.L_x_14719) ;  /* 0x000000000f087348 */ /* 0x000fea0003c00000 */
[----:B------:R0:W1:Y:S02]  /*233c0*/  SHFL.IDX P6, R14, R13, R12, R11 ;  /* 0x0000000c0d0e7389 */ /* 0x00006400000c000b */
[----:B01----:R-:W-:Y:S01]  /*233d0*/  ENDCOLLECTIVE ;  /* 0x000000000000791b */ /* 0x003fe20003800000 */
.L_x_14719:
        /* <DEDUP_REMOVED lines=16> */
.L_x_14720:
[----:B------:R-:W-:Y:S01]  /*234e0*/  MOV R13, R0 ;  /* 0x00000000000d7202 */ /* 0x000fe20000000f00 */
[----:B------:R-:W-:Y:S02]  /*234f0*/  IMAD.MOV.U32 R12, RZ, RZ, 0x6 ;  /* 0x00000006ff0c7424 */ /* 0x000fe400078e00ff */
[----:B------:R-:W-:-:S07]  /*23500*/  IMAD.MOV.U32 R7, RZ, RZ, R14 ;  /* 0x000000ffff077224 */ /* 0x000fce00078e000e */
[----:B------:R-:W-:Y:S05]  /*23510*/  WARPSYNC.COLLECTIVE R15, `(.L_x_14721) ;  /* 0x000000000f087348 */ /* 0x000fea0003c00000 */
[----:B------:R0:W1:Y:S02]  /*23520*/  SHFL.IDX P6, R14, R13, R12, R11 ;  /* 0x0000000c0d0e7389 */ /* 0x00006400000c000b */
[----:B01----:R-:W-:Y:S01]  /*23530*/  ENDCOLLECTIVE ;  /* 0x000000000000791b */ /* 0x003fe20003800000 */
.L_x_14721:
        /* <DEDUP_REMOVED lines=16> */
.L_x_14722:
[----:B------:R-:W-:Y:S02]  /*23640*/  IMAD.MOV.U32 R13, RZ, RZ, R0 ;  /* 0x000000ffff0d7224 */ /* 0x000fe400078e0000 */
[----:B------:R-:W-:Y:S02]  /*23650*/  IMAD.MOV.U32 R12, RZ, RZ, 0x7 ;  /* 0x00000007ff0c7424 */ /* 0x000fe400078e00ff */
[----:B------:R-:W-:-:S07]  /*23660*/  IMAD.MOV.U32 R7, RZ, RZ, R14 ;  /* 0x000000ffff077224 */ /* 0x000fce00078e000e */
[----:B------:R-:W-:Y:S05]  /*23670*/  WARPSYNC.COLLECTIVE R15, `(.L_x_14723) ;  /* 0x000000000f087348 */ /* 0x000fea0003c00000 */
[----:B------:R0:W1:Y:S02]  /*23680*/  SHFL.IDX P6, R14, R13, R12, R11 ;  /* 0x0000000c0d0e7389 */ /* 0x00006400000c000b */
[----:B01----:R-:W-:Y:S01]  /*23690*/  ENDCOLLECTIVE ;  /* 0x000000000000791b */ /* 0x003fe20003800000 */
.L_x_14723:
        /* <DEDUP_REMOVED lines=11> */
.L_x_14724:
        /* <DEDUP_REMOVED lines=11> */
.L_x_14725:
[----:B------:R-:W-:-:S05]  /*23800*/  @!P1 LEA R6, P2, R21, R6, 0x1 ;  /* 0x0000000615069211 */ /* 0x000fca00078408ff */
[----:B------:R-:W-:-:S04]  /*23810*/  @!P1 IMAD.X R0, RZ, RZ, R0, P2 ;  /* 0x000000ffff009224 */ /* 0x000fc800010e0600 */
[----:B------:R-:W-:Y:S02]  /*23820*/  @!P1 IMAD.MOV.U32 R7, RZ, RZ, R0 ;  /* 0x000000ffff079224 */ /* 0x000fe400078e0000 */
[----:B------:R-:W-:Y:S02]  /*23830*/  IMAD.MOV.U32 R13, RZ, RZ, R5 ;  /* 0x000000ffff0d7224 */ /* 0x000fe400078e0005 */
[----:B------:R-:W-:Y:S01]  /*23840*/  VIADD R0, R28, 0x80 ;  /* 0x000000801c007836 */ /* 0x000fe20000000000 */
[----:B------:R-:W-:Y:S01]  /*23850*/  @!PT LDS RZ, [RZ] ;  /* 0x00000000fffff984 */ /* 0x000fe20000000800 */
[----:B------:R-:W-:Y:S01]  /*23860*/  @!PT LDS RZ, [RZ] ;  /* 0x00000000fffff984 */ /* 0x000fe20000000800 */
[----:B------:R-:W-:Y:S01]  /*23870*/  @!PT LDS RZ, [RZ] ;  /* 0x00000000fffff984 */ /* 0x000fe20000000800 */
[----:B------:R0:W-:Y:S04]  /*23880*/  @!P1 LDGSTS.E.BYPASS.LTC128B.128 [R20+0xbc00], desc[UR42][R6.64], !P0 ;  /* 0x0bc0000006149fae */ /* 0x0001e8000c101d6a */
[----:B------:R-:W-:Y:S01]  /*23890*/  ISETP.GE.AND P1, PT, R0, R3, PT ;  /* 0x000000030000720c */ /* 0x000fe20003f26270 */
[----:B------:R-:W-:-:S02]  /*238a0*/  VIADD R0, R28, 0x90 ;  /* 0x000000901c007836 */ /* 0x000fc40000000000 */
[----:B------:R-:W-:-:S10]  /*238b0*/  IMAD.MOV.U32 R8, RZ, RZ, R14 ;  /* 0x000000ffff087224 */ /* 0x000fd400078e000e */
[----:B0-----:R-:W-:Y:S05]  /*238c0*/  WARPSYNC.COLLECTIVE R15, `(.L_x_14726) ;  /* 0x000000000f087348 */ /* 0x001fea0003c00000 */
[----:B------:R1:W2:Y:S02]  /*238d0*/  SHFL.IDX P6, R14, R13, R12, R11 ;  /* 0x0000000c0d0e7389 */ /* 0x0002a400000c000b */
[----:B012---:R-:W-:Y:S01]  /*238e0*/  ENDCOLLECTIVE ;  /* 0x000000000000791b */ /* 0x007fe20003800000 */
.L_x_14726:
[----:B------:R-:W-:Y:S02]  /*238f0*/  IMAD.MOV.U32 R13, RZ, RZ, R4 ;  /* 0x000000ffff0d7224 */ /* 0x000fe400078e0004 */
[----:B------:R-:W-:Y:S02]  /*23900*/  IMAD.MOV.U32 R12, RZ, RZ, 0x1 ;  /* 0x00000001ff0c7424 */ /* 0x000fe400078e00ff */
[----:B------:R-:W-:-:S07]  /*23910*/  IMAD.MOV.U32 R2, RZ, RZ, R14 ;  /* 0x000000ffff027224 */ /* 0x000fce00078e000e */
[----:B------:R-:W-:Y:S05]  /*23920*/  WARPSYNC.COLLECTIVE R15, `(.L_x_14727) ;  /* 0x000000000f087348 */ /* 0x000fea0003c00000 */
[----:B------:R0:W1:Y:S02]  /*23930*/  SHFL.IDX P6, R14, R13, R12, R11 ;  /* 0x0000000c0d0e7389 */ /* 0x00006400000c000b */
[----:B01----:R-:W-:Y:S01]  /*23940*/  ENDCOLLECTIVE ;  /* 0x000000000000791b */ /* 0x003fe20003800000 */
.L_x_14727:
        /* <DEDUP_REMOVED lines=15> */
.L_x_14728:
[----:B------:R-:W-:Y:S02]  /*23a40*/  IMAD.MOV.U32 R13, RZ, RZ, R4 ;  /* 0x000000ffff0d7224 */ /* 0x000fe400078e0004 */
[----:B------:R-:W-:Y:S02]  /*23a50*/  IMAD.MOV.U32 R12, RZ, RZ, 0x2 ;  /* 0x00000002ff0c7424 */ /* 0x000fe400078e00ff */
[----:B------:R-:W-:-:S07]  /*23a60*/  IMAD.MOV.U32 R6, RZ, RZ, R14 ;  /* 0x000000ffff067224 */ /* 0x000fce00078e000e */
[----:B------:R-:W-:Y:S05]  /*23a70*/  WARPSYNC.COLLECTIVE R15, `(.L_x_14729) ;  /* 0x000000000f087348 */ /* 0x000fea0003c00000 */
[----:B------:R0:W1:Y:S02]  /*23a80*/  SHFL.IDX P6, R14, R13, R12, R11 ;  /* 0x0000000c0d0e7389 */ /* 0x00006400000c000b */
[----:B01----:R-:W-:Y:S01]  /*23a90*/  ENDCOLLECTIVE ;  /* 0x000000000000791b */ /* 0x003fe20003800000 */
.L_x_14729:
        /* <DEDUP_REMOVED lines=13> */
.L_x_14730:
[----:B------:R-:W-:Y:S02]  /*23b70*/  IMAD.MOV.U32 R13, RZ, RZ, R4 ;  /* 0x000000ffff0d7224 */ /* 0x000fe400078e0004 */
[----:B------:R-:W-:Y:S02]  /*23b80*/  IMAD.MOV.U32 R12, RZ, RZ, 0x3 ;  /* 0x00000003ff0c7424 */ /* 0x000fe400078e00ff */
[----:B------:R-:W-:-:S07]  /*23b90*/  IMAD.MOV.U32 R6, RZ, RZ, R14 ;  /* 0x000000ffff067224 */ /* 0x000fce00078e000e */
[----:B------:R-:W-:Y:S05]  /*23ba0*/  WARPSYNC.COLLECTIVE R15, `(.L_x_14731) ;  /* 0x000000000f087348 */ /* 0x000fea0003c00000 */
[----:B------:R0:W1:Y:S02]  /*23bb0*/  SHFL.IDX P6, R14, R13, R12, R11 ;  /* 0x0000000c0d0e7389 */ /* 0x00006400000c000b */
[----:B01----:R-:W-:Y:S01]  /*23bc0*/  ENDCOLLECTIVE ;  /* 0x000000000000791b */ /* 0x003fe20003800000 */
.L_x_14731:
        /* <DEDUP_REMOVED lines=12> */
.L_x_14732:
[----:B------:R-:W-:Y:S01]  /*23c90*/  IMAD.MOV.U32 R2, RZ, RZ, R14 ;  /* 0x000000ffff027224 */ /* 0x000fe200078e000e */
[----:B------:R-:W-:Y:S06]  /*23ca0*/  BRA `(.L_x_14733) ;  /* 0xffffff9c00807947 */ /* 0x000fec000383ffff */
.L_x_14564:
[----:B-1----:R1:W2:Y:S02]  /*23cb0*/  SYNCS.PHASECHK.TRANS64.TRYWAIT P0, [R22+URZ+0x16820], R0 ;  /* 0x01682000160075a7 */ /* 0x0022a4000800017f */
[----:B--2---:R-:W-:Y:S05]  /*23cc0*/  @!P0 NANOSLEEP.SYNCS 0x989680 ;  /* 0x009896800000895d */ /* 0x004fea0003900000 */
[----:B------:R-:W2:Y:S02]  /*23cd0*/  @!P0 SYNCS.PHASECHK.TRANS64 P0, [R22+URZ+0x16820], R0 ;  /* 0x01682000160085a7 */ /* 0x000ea4000800007f */
[----:B--2---:R-:W-:Y:S05]  /*23ce0*/  @!P0 BRA `(.L_x_14564) ;  /* 0xfffffffc00f08947 */ /* 0x004fea000383ffff */
[----:B------:R-:W-:Y:S05]  /*23cf0*/  BRA `(.L_x_14734) ;  /* 0xffffff9c00dc7947 */ /* 0x000fea000383ffff */
.L_x_14569:
[----:B0-----:R0:W1:Y:S02]  /*23d00*/  SYNCS.PHASECHK.TRANS64.TRYWAIT P0, [R5+URZ+0x16840], R2 ;  /* 0x01684002050075a7 */ /* 0x001064000800017f */
[----:B-1----:R-:W-:Y:S05]  /*23d10*/  @!P0 NANOSLEEP.SYNCS 0x989680 ;  /* 0x009896800000895d */ /* 0x002fea0003900000 */
[----:B------:R-:W1:Y:S02]  /*23d20*/  @!P0 SYNCS.PHASECHK.TRANS64 P0, [R5+URZ+0x16840], R2 ;  /* 0x01684002050085a7 */ /* 0x000e64000800007f */
[----:B-1----:R-:W-:Y:S05]  /*23d30*/  @!P0 BRA `(.L_x_14569) ;  /* 0xfffffffc00f08947 */ /* 0x002fea000383ffff */
[----:B------:R-:W-:Y:S05]  /*23d40*/  BRA `(.L_x_14735) ;  /* 0xffffffa000bc7947 */ /* 0x000fea000383ffff */
.L_x_14570:
        /* <DEDUP_REMOVED lines=8> */
.L_x_14737:
[----:B------:R-:W-:Y:S05]  /*23dd0*/  BSYNC B1 ;  /* 0x0000000000017941 */ /* 0x000fea0003800000 */
.L_x_14736:
        /* <DEDUP_REMOVED lines=10> */
.L_x_14738:
        /* <DEDUP_REMOVED lines=8> */
.L_x_14739:
        /* <DEDUP_REMOVED lines=12> */
.L_x_14740:
[----:B------:R-:W-:Y:S02]  /*23fc0*/  IMAD.MOV.U32 R13, RZ, RZ, R10 ;  /* 0x000000ffff0d7224 */ /* 0x000fe400078e000a */
[----:B------:R-:W-:Y:S02]  /*23fd0*/  IMAD.MOV.U32 R12, RZ, RZ, 0x2 ;  /* 0x00000002ff0c7424 */ /* 0x000fe400078e00ff */
[----:B------:R-:W-:-:S07]  /*23fe0*/  IMAD.MOV.U32 R2, RZ, RZ, R14 ;  /* 0x000000ffff027224 */ /* 0x000fce00078e000e */
[----:B------:R-:W-:Y:S05]  /*23ff0*/  WARPSYNC.COLLECTIVE R15, `(.L_x_14741) ;  /* 0x000000000f087348 */ /* 0x000fea0003c00000 */
[----:B------:R0:W1:Y:S02]  /*24000*/  SHFL.IDX P6, R14, R13, R12, R11 ;  /* 0x0000000c0d0e7389 */ /* 0x00006400000c000b */
[----:B01----:R-:W-:Y:S01]  /*24010*/  ENDCOLLECTIVE ;  /* 0x000000000000791b */ /* 0x003fe20003800000 */
.L_x_14741:
[----:B------:R-:W-:-:S05]  /*24020*/  IADD3 R2, P0, R2, R7, RZ ;  /* 0x0000000702027210 */ /* 0x000fca0007f1e0ff */
[----:B------:R-:W-:-:S05]  /*24030*/  IMAD.X R3, RZ, RZ, R3, P0 ;  /* 0x000000ffff037224 */ /* 0x000fca00000e0603 */
        /* <DEDUP_REMOVED lines=9> */
.L_x_14742:
[----:B------:R-:W-:Y:S02]  /*240d0*/  IMAD.MOV.U32 R13, RZ, RZ, R10 ;  /* 0x000000ffff0d7224 */ /* 0x000fe400078e000a */
[----:B------:R-:W-:Y:S02]  /*240e0*/  IMAD.MOV.U32 R12, RZ, RZ, 0x3 ;  /* 0x00000003ff0c7424 */ /* 0x000fe400078e00ff */
[----:B------:R-:W-:-:S07]  /*240f0*/  IMAD.MOV.U32 R2, RZ, RZ, R14 ;  /* 0x000000ffff027224 */ /* 0x000fce00078e000e */
[----:B------:R-:W-:Y:S05]  /*24100*/  WARPSYNC.COLLECTIVE R15, `(.L_x_14743) ;  /* 0x000000000f087348 */ /* 0x000fea0003c00000 */
[----:B------:R0:W1:Y:S02]  /*24110*/  SHFL.IDX P6, R14, R13, R12, R11 ;  /* 0x0000000c0d0e7389 */ /* 0x00006400000c000b */
[----:B01----:R-:W-:Y:S01]  /*24120*/  ENDCOLLECTIVE ;  /* 0x000000000000791b */ /* 0x003fe20003800000 */
.L_x_14743:
        /* <DEDUP_REMOVED lines=11> */
.L_x_14744:
[----:B------:R-:W-:Y:S02]  /*241e0*/  IMAD.MOV.U32 R13, RZ, RZ, R10 ;  /* 0x000000ffff0d7224 */ /* 0x000fe400078e000a */
[----:B------:R-:W-:Y:S02]  /*241f0*/  IMAD.MOV.U32 R12, RZ, RZ, 0x4 ;  /* 0x00000004ff0c7424 */ /* 0x000fe400078e00ff */
[----:B------:R-:W-:-:S07]  /*24200*/  IMAD.MOV.U32 R2, RZ, RZ, R14 ;  /* 0x000000ffff027224 */ /* 0x000fce00078e000e */
[----:B------:R-:W-:Y:S05]  /*24210*/  WARPSYNC.COLLECTIVE R15, `(.L_x_14745) ;  /* 0x000000000f087348 */ /* 0x000fea0003c00000 */
[----:B------:R0:W1:Y:S02]  /*24220*/  SHFL.IDX P6, R14, R13, R12, R11 ;  /* 0x0000000c0d0e7389 */ /* 0x00006400000c000b */
[----:B01----:R-:W-:Y:S01]  /*24230*/  ENDCOLLECTIVE ;  /* 0x000000000000791b */ /* 0x003fe20003800000 */
.L_x_14745:
        /* <DEDUP_REMOVED lines=11> */
.L_x_14746:
[----:B------:R-:W-:Y:S02]  /*242f0*/  IMAD.MOV.U32 R13, RZ, RZ, R10 ;  /* 0x000000ffff0d7224 */ /* 0x000fe400078e000a */
[----:B------:R-:W-:Y:S02]  /*24300*/  IMAD.MOV.U32 R12, RZ, RZ, 0x5 ;  /* 0x00000005ff0c7424 */ /* 0x000fe400078e00ff */
[----:B------:R-:W-:-:S07]  /*24310*/  IMAD.MOV.U32 R2, RZ, RZ, R14 ;  /* 0x000000ffff027224 */ /* 0x000fce00078e000e */
[----:B------:R-:W-:Y:S05]  /*24320*/  WARPSYNC.COLLECTIVE R15, `(.L_x_14747) ;  /* 0x000000000f087348 */ /* 0x000fea0003c00000 */
[----:B------:R0:W1:Y:S02]  /*24330*/  SHFL.IDX P6, R14, R13, R12, R11 ;  /* 0x0000000c0d0e7389 */ /* 0x00006400000c000b */
[----:B01----:R-:W-:Y:S01]  /*24340*/  ENDCOLLECTIVE ;  /* 0x000000000000791b */ /* 0x003fe20003800000 */
.L_x_14747:
        /* <DEDUP_REMOVED lines=11> */
.L_x_14748:
[----:B------:R-:W-:Y:S02]  /*24400*/  IMAD.MOV.U32 R13, RZ, RZ, R10 ;  /* 0x000000ffff0d7224 */ /* 0x000fe400078e000a */
[----:B------:R-:W-:Y:S02]  /*24410*/  IMAD.MOV.U32 R12, RZ, RZ, 0x6 ;  /* 0x00000006ff0c7424 */ /* 0x000fe400078e00ff */
[----:B------:R-:W-:-:S07]  /*24420*/  IMAD.MOV.U32 R2, RZ, RZ, R14 ;  /* 0x000000ffff027224 */ /* 0x000fce00078e000e */
[----:B------:R-:W-:Y:S05]  /*24430*/  WARPSYNC.COLLECTIVE R15, `(.L_x_14749) ;  /* 0x000000000f087348 */ /* 0x000fea0003c00000 */
[----:B------:R0:W1:Y:S02]  /*24440*/  SHFL.IDX P6, R14, R13, R12, R11 ;  /* 0x0000000c0d0e7389 */ /* 0x00006400000c000b */
[----:B01----:R-:W-:Y:S01]  /*24450*/  ENDCOLLECTIVE ;  /* 0x000000000000791b */ /* 0x003fe20003800000 */
.L_x_14749:
        /* <DEDUP_REMOVED lines=11> */
.L_x_14750:
[----:B------:R-:W-:Y:S02]  /*24510*/  IMAD.MOV.U32 R13, RZ, RZ, R10 ;  /* 0x000000ffff0d7224 */ /* 0x000fe400078e000a */
[----:B------:R-:W-:Y:S02]  /*24520*/  IMAD.MOV.U32 R12, RZ, RZ, 0x7 ;  /* 0x00000007ff0c7424 */ /* 0x000fe400078e00ff */
[----:B------:R-:W-:-:S07]  /*24530*/  IMAD.MOV.U32 R2, RZ, RZ, R14 ;  /* 0x000000ffff027224 */ /* 0x000fce00078e000e */
[----:B------:R-:W-:Y:S05]  /*24540*/  WARPSYNC.COLLECTIVE R15, `(.L_x_14751) ;  /* 0x000000000f087348 */ /* 0x000fea0003c00000 */
[----:B------:R0:W1:Y:S02]  /*24550*/  SHFL.IDX P6, R14, R13, R12, R11 ;  /* 0x0000000c0d0e7389 */ /* 0x00006400000c000b */
[----:B01----:R-:W-:Y:S01]  /*24560*/  ENDCOLLECTIVE ;  /* 0x000000000000791b */ /* 0x003fe20003800000 */
.L_x_14751:
        /* <DEDUP_REMOVED lines=11> */
.L_x_14752:
[----:B------:R-:W-:Y:S01]  /*24620*/  IMAD.MOV.U32 R2, RZ, RZ, R14 ;  /* 0x000000ffff027224 */ /* 0x000fe200078e000e */
[----:B------:R-:W-:Y:S06]  /*24630*/  BRA `(.L_x_14753) ;  /* 0xffffff9c00ac7947 */ /* 0x000fec000383ffff */
.L_x_14575:
[----:B-1----:R1:W2:Y:S02]  /*24640*/  SYNCS.PHASECHK.TRANS64.TRYWAIT P0, [R5+URZ+0x16860], R2 ;  /* 0x01686002050075a7 */ /* 0x0022a4000800017f */
[----:B--2---:R-:W-:Y:S05]  /*24650*/  @!P0 NANOSLEEP.SYNCS 0x989680 ;  /* 0x009896800000895d */ /* 0x004fea0003900000 */
[----:B------:R-:W2:Y:S02]  /*24660*/  @!P0 SYNCS.PHASECHK.TRANS64 P0, [R5+URZ+0x16860], R2 ;  /* 0x01686002050085a7 */ /* 0x000ea4000800007f */
[----:B--2---:R-:W-:Y:S05]  /*24670*/  @!P0 BRA `(.L_x_14575) ;  /* 0xfffffffc00f08947 */ /* 0x004fea000383ffff */
[----:B------:R-:W-:Y:S05]  /*24680*/  BRA `(.L_x_14754) ;  /* 0xffffffa000047947 */ /* 0x000fea000383ffff */
.L_x_14576:
        /* <DEDUP_REMOVED lines=8> */
.L_x_14756:
[----:B------:R-:W-:Y:S05]  /*24710*/  BSYNC B1 ;  /* 0x0000000000017941 */ /* 0x000fea0003800000 */
.L_x_14755:
        /* <DEDUP_REMOVED lines=10> */
.L_x_14757:
[----:B------:R-:W-:Y:S02]  /*247c0*/  IMAD.MOV.U32 R13, RZ, RZ, R24 ;  /* 0x000000ffff0d7224 */ /* 0x000fe400078e0018 */
[----:B------:R-:W-:Y:S02]  /*247d0*/  IMAD.MOV.U32 R12, RZ, RZ, 0x1 ;  /* 0x00000001ff0c7424 */ /* 0x000fe400078e00ff */
[----:B------:R-:W-:-:S07]  /*247e0*/  IMAD.MOV.U32 R2, RZ, RZ, R14 ;  /* 0x000000ffff027224 */ /* 0x000fce00078e000e */
[----:B------:R-:W-:Y:S05]  /*247f0*/  WARPSYNC.COLLECTIVE R15, `(.L_x_14758) ;  /* 0x000000000f087348 */ /* 0x000fea0003c00000 */
[----:B------:R0:W1:Y:S02]  /*24800*/  SHFL.IDX P6, R14, R13, R12, R11 ;  /* 0x0000000c0d0e7389 */ /* 0x00006400000c000b */
[----:B01----:R-:W-:Y:S01]  /*24810*/  ENDCOLLECTIVE ;  /* 0x000000000000791b */ /* 0x003fe20003800000 */
.L_x_14758:
        /* <DEDUP_REMOVED lines=12> */
.L_x_14759:
[----:B------:R-:W-:Y:S02]  /*248e0*/  IMAD.MOV.U32 R13, RZ, RZ, R24 ;  /* 0x000000ffff0d7224 */ /* 0x000fe400078e0018 */
[----:B------:R-:W-:Y:S02]  /*248f0*/  IMAD.MOV.U32 R12, RZ, RZ, 0x2 ;  /* 0x00000002ff0c7424 */ /* 0x000fe400078e00ff */
[----:B------:R-:W-:-:S07]  /*24900*/  IMAD.MOV.U32 R2, RZ, RZ, R14 ;  /* 0x000000ffff027224 */ /* 0x000fce00078e000e */
[----:B------:R-:W-:Y:S05]  /*24910*/  WARPSYNC.COLLECTIVE R15, `(.L_x_14760) ;  /* 0x000000000f087348 */ /* 0x000fea0003c00000 */
[----:B------:R0:W1:Y:S02]  /*24920*/  SHFL.IDX P6, R14, R13, R12, R11 ;  /* 0x0000000c0d0e7389 */ /* 0x00006400000c000b */
[----:B01----:R-:W-:Y:S01]  /*24930*/  ENDCOLLECTIVE ;  /* 0x000000000000791b */ /* 0x003fe20003800000 */
.L_x_14760:
        /* <DEDUP_REMOVED lines=12> */
.L_x_14761:
[----:B------:R-:W-:Y:S02]  /*24a00*/  IMAD.MOV.U32 R13, RZ, RZ, R24 ;  /* 0x000000ffff0d7224 */ /* 0x000fe400078e0018 */
[----:B------:R-:W-:Y:S02]  /*24a10*/  IMAD.MOV.U32 R12, RZ, RZ, 0x3 ;  /* 0x00000003ff0c7424 */ /* 0x000fe400078e00ff */
[----:B------:R-:W-:-:S07]  /*24a20*/  IMAD.MOV.U32 R2, RZ, RZ, R14 ;  /* 0x000000ffff027224 */ /* 0x000fce00078e000e */
[----:B------:R-:W-:Y:S05]  /*24a30*/  WARPSYNC.COLLECTIVE R15, `(.L_x_14762) ;  /* 0x000000000f087348 */ /* 0x000fea0003c00000 */
[----:B------:R0:W1:Y:S02]  /*24a40*/  SHFL.IDX P6, R14, R13, R12, R11 ;  /* 0x0000000c0d0e7389 */ /* 0x00006400000c000b */
[----:B01----:R-:W-:Y:S01]  /*24a50*/  ENDCOLLECTIVE ;  /* 0x000000000000791b */ /* 0x003fe20003800000 */
.L_x_14762:
        /* <DEDUP_REMOVED lines=12> */
.L_x_14763:
[----:B------:R-:W-:Y:S02]  /*24b20*/  IMAD.MOV.U32 R13, RZ, RZ, R24 ;  /* 0x000000ffff0d7224 */ /* 0x000fe400078e0018 */
[----:B------:R-:W-:Y:S02]  /*24b30*/  IMAD.MOV.U32 R12, RZ, RZ, 0x4 ;  /* 0x00000004ff0c7424 */ /* 0x000fe400078e00ff */
[----:B------:R-:W-:-:S07]  /*24b40*/  IMAD.MOV.U32 R2, RZ, RZ, R14 ;  /* 0x000000ffff027224 */ /* 0x000fce00078e000e */
[----:B------:R-:W-:Y:S05]  /*24b50*/  WARPSYNC.COLLECTIVE R15, `(.L_x_14764) ;  /* 0x000000000f087348 */ /* 0x000fea0003c00000 */
[----:B------:R0:W1:Y:S02]  /*24b60*/  SHFL.IDX P6, R14, R13, R12, R11 ;  /* 0x0000000c0d0e7389 */ /* 0x00006400000c000b */
[----:B01----:R-:W-:Y:S01]  /*24b70*/  ENDCOLLECTIVE ;  /* 0x000000000000791b */ /* 0x003fe20003800000 */
.L_x_14764:
        /* <DEDUP_REMOVED lines=12> */
.L_x_14765:
[----:B------:R-:W-:Y:S02]  /*24c40*/  IMAD.MOV.U32 R13, RZ, RZ, R24 ;  /* 0x000000ffff0d7224 */ /* 0x000fe400078e0018 */
[----:B------:R-:W-:Y:S02]  /*24c50*/  IMAD.MOV.U32 R12, RZ, RZ, 0x5 ;  /* 0x00000005ff0c7424 */ /* 0x000fe400078e00ff */
[----:B------:R-:W-:-:S07]  /*24c60*/  IMAD.MOV.U32 R2, RZ, RZ, R14 ;  /* 0x000000ffff027224 */ /* 0x000fce00078e000e */
[----:B------:R-:W-:Y:S05]  /*24c70*/  WARPSYNC.COLLECTIVE R15, `(.L_x_14766) ;  /* 0x000000000f087348 */ /* 0x000fea0003c00000 */
[----:B------:R0:W1:Y:S02]  /*24c80*/  SHFL.IDX P6, R14, R13, R12, R11 ;  /* 0x0000000c0d0e7389 */ /* 0x00006400000c000b */
[----:B01----:R-:W-:Y:S01]  /*24c90*/  ENDCOLLECTIVE ;  /* 0x000000000000791b */ /* 0x003fe20003800000 */
.L_x_14766:
[----:B------:R-:W-:-:S04]  /*24ca0*/  IADD3 R2, P0, R2, R7, RZ ;  /* 0x0000000702027210 */ /* 0x000fc80007f1e0ff */
        /* <DEDUP_REMOVED lines=11> */
.L_x_14767:
[----:B------:R-:W-:Y:S02]  /*24d60*/  IMAD.MOV.U32 R13, RZ, RZ, R24 ;  /* 0x000000ffff0d7224 */ /* 0x000fe400078e0018 */
[----:B------:R-:W-:Y:S02]  /*24d70*/  IMAD.MOV.U32 R12, RZ, RZ, 0x6 ;  /* 0x00000006ff0c7424 */ /* 0x000fe400078e00ff */
[----:B------:R-:W-:-:S07]  /*24d80*/  IMAD.MOV.U32 R2, RZ, RZ, R14 ;  /* 0x000000ffff027224 */ /* 0x000fce00078e000e */
[----:B------:R-:W-:Y:S05]  /*24d90*/  WARPSYNC.COLLECTIVE R15, `(.L_x_14768) ;  /* 0x000000000f087348 */ /* 0x000fea0003c00000 */
[----:B------:R0:W1:Y:S02]  /*24da0*/  SHFL.IDX P6, R14, R13, R12, R11 ;  /* 0x0000000c0d0e7389 */ /* 0x00006400000c000b */
[----:B01----:R-:W-:Y:S01]  /*24db0*/  ENDCOLLECTIVE ;  /* 0x000000000000791b */ /* 0x003fe20003800000 */
.L_x_14768:
        /* <DEDUP_REMOVED lines=12> */
.L_x_14769:
[----:B------:R-:W-:Y:S02]  /*24e80*/  IMAD.MOV.U32 R13, RZ, RZ, R24 ;  /* 0x000000ffff0d7224 */ /* 0x000fe400078e0018 */
[----:B------:R-:W-:Y:S02]  /*24e90*/  IMAD.MOV.U32 R12, RZ, RZ, 0x7 ;  /* 0x00000007ff0c7424 */ /* 0x000fe400078e00ff */
[----:B------:R-:W-:-:S07]  /*24ea0*/  IMAD.MOV.U32 R2, RZ, RZ, R14 ;  /* 0x000000ffff027224 */ /* 0x000fce00078e000e */
[----:B------:R-:W-:Y:S05]  /*24eb0*/  WARPSYNC.COLLECTIVE R15, `(.L_x_14770) ;  /* 0x000000000f087348 */ /* 0x000fea0003c00000 */
[----:B------:R0:W1:Y:S02]  /*24ec0*/  SHFL.IDX P6, R14, R13, R12, R11 ;  /* 0x0000000c0d0e7389 */ /* 0x00006400000c000b */
[----:B01----:R-:W-:Y:S01]  /*24ed0*/  ENDCOLLECTIVE ;  /* 0x000000000000791b */ /* 0x003fe20003800000 */
.L_x_14770:
        /* <DEDUP_REMOVED lines=11> */
.L_x_14771:
[----:B------:R-:W-:Y:S01]  /*24f90*/  IMAD.MOV.U32 R2, RZ, RZ, R14 ;  /* 0x000000ffff027224 */ /* 0x000fe200078e000e */
[----:B------:R-:W-:Y:S06]  /*24fa0*/  BRA `(.L_x_14772) ;  /* 0xffffff9800b47947 */ /* 0x000fec000383ffff */
.L_x_14584:
[----:B0-----:R0:W1:Y:S02]  /*24fb0*/  SYNCS.PHASECHK.TRANS64.TRYWAIT P0, [R0+URZ+0x16860], R3 ;  /* 0x01686003000075a7 */ /* 0x001064000800017f */
[----:B-1----:R-:W-:Y:S05]  /*24fc0*/  @!P0 NANOSLEEP.SYNCS 0x989680 ;  /* 0x009896800000895d */ /* 0x002fea0003900000 */
[----:B------:R-:W1:Y:S02]  /*24fd0*/  @!P0 SYNCS.PHASECHK.TRANS64 P0, [R0+URZ+0x16860], R3 ;  /* 0x01686003000085a7 */ /* 0x000e64000800007f */
[----:B-1----:R-:W-:Y:S05]  /*24fe0*/  @!P0 BRA `(.L_x_14584) ;  /* 0xfffffffc00f08947 */ /* 0x002fea000383ffff */
[----:B------:R-:W-:Y:S05]  /*24ff0*/  BRA `(.L_x_14773) ;  /* 0xffffff9c00d87947 */ /* 0x000fea000383ffff */
.L_x_14585:
        /* <DEDUP_REMOVED lines=8> */
.L_x_14775:
[----:B------:R-:W-:Y:S05]  /*25080*/  BSYNC B0 ;  /* 0x0000000000007941 */ /* 0x000fea0003800000 */
.L_x_14774:
        /* <DEDUP_REMOVED lines=10> */
.L_x_14776:
[----:B------:R-:W-:Y:S01]  /*25130*/  ULDC UR4, c[0x0][0x2f4] ;  /* 0x0000bd0000047ab9 */ /* 0x000fe20000000800 */
[----:B------:R-:W-:Y:S02]  /*25140*/  IMAD.MOV.U32 R13, RZ, RZ, R24 ;  /* 0x000000ffff0d7224 */ /* 0x000fe400078e0018 */
        /* <DEDUP_REMOVED lines=10> */
.L_x_14777:
        /* <DEDUP_REMOVED lines=11> */
.L_x_14778:
[----:B------:R-:W-:Y:S02]  /*252a0*/  IMAD.MOV.U32 R13, RZ, RZ, R24 ;  /* 0x000000ffff0d7224 */ /* 0x000fe400078e0018 */
[----:B------:R-:W-:Y:S01]  /*252b0*/  IMAD.MOV.U32 R12, RZ, RZ, 0x2 ;  /* 0x00000002ff0c7424 */ /* 0x000fe200078e00ff */
[----:B------:R-:W-:-:S13]  /*252c0*/  IADD3 R2, P1, R14, R5, RZ ;  /* 0x000000050e027210 */ /* 0x000fda0007f3e0ff */
[----:B------:R-:W-:Y:S05]  /*252d0*/  WARPSYNC.COLLECTIVE R15, `(.L_x_14779) ;  /* 0x000000000f087348 */ /* 0x000fea0003c00000 */
[----:B------:R0:W1:Y:S02]  /*252e0*/  SHFL.IDX P6, R14, R13, R12, R11 ;  /* 0x0000000c0d0e7389 */ /* 0x00006400000c000b */
[----:B01----:R-:W-:Y:S01]  /*252f0*/  ENDCOLLECTIVE ;  /* 0x000000000000791b */ /* 0x003fe20003800000 */
.L_x_14779:
        /* <DEDUP_REMOVED lines=11> */
.L_x_14780:
[----:B------:R-:W-:Y:S02]  /*253b0*/  IMAD.MOV.U32 R13, RZ, RZ, R24 ;  /* 0x000000ffff0d7224 */ /* 0x000fe400078e0018 */
[----:B------:R-:W-:Y:S01]  /*253c0*/  IMAD.MOV.U32 R12, RZ, RZ, 0x3 ;  /* 0x00000003ff0c7424 */ /* 0x000fe200078e00ff */
[----:B------:R-:W-:-:S13]  /*253d0*/  IADD3 R2, P1, R14, R5, RZ ;  /* 0x000000050e027210 */ /* 0x000fda0007f3e0ff */
[----:B------:R-:W-:Y:S05]  /*253e0*/  WARPSYNC.COLLECTIVE R15, `(.L_x_14781) ;  /* 0x000000000f087348 */ /* 0x000fea0003c00000 */
[----:B------:R0:W1:Y:S02]  /*253f0*/  SHFL.IDX P6, R14, R13, R12, R11 ;  /* 0x0000000c0d0e7389 */ /* 0x00006400000c000b */
[----:B01----:R-:W-:Y:S01]  /*25400*/  ENDCOLLECTIVE ;  /* 0x000000000000791b */ /* 0x003fe20003800000 */
.L_x_14781:
        /* <DEDUP_REMOVED lines=11> */
.L_x_14782:
[----:B------:R-:W-:Y:S02]  /*254c0*/  IMAD.MOV.U32 R13, RZ, RZ, R24 ;  /* 0x000000ffff0d7224 */ /* 0x000fe400078e0018 */
[----:B------:R-:W-:Y:S01]  /*254d0*/  IMAD.MOV.U32 R12, RZ, RZ, 0x4 ;  /* 0x00000004ff0c7424 */ /* 0x000fe200078e00ff */
[----:B------:R-:W-:-:S13]  /*254e0*/  IADD3 R2, P1, R14, R5, RZ ;  /* 0x000000050e027210 */ /* 0x000fda0007f3e0ff */
[----:B------:R-:W-:Y:S05]  /*254f0*/  WARPSYNC.COLLECTIVE R15, `(.L_x_14783) ;  /* 0x000000000f087348 */ /* 0x000fea0003c00000 */
[----:B------:R0:W1:Y:S02]  /*25500*/  SHFL.IDX P6, R14, R13, R12, R11 ;  /* 0x0000000c0d0e7389 */ /* 0x00006400000c000b */
[----:B01----:R-:W-:Y:S01]  /*25510*/  ENDCOLLECTIVE ;  /* 0x000000000000791b */ /* 0x003fe20003800000 */
.L_x_14783:
        /* <DEDUP_REMOVED lines=11> */
.L_x_14784:
[----:B------:R-:W-:Y:S02]  /*255d0*/  IMAD.MOV.U32 R13, RZ, RZ, R24 ;  /* 0x000000ffff0d7224 */ /* 0x000fe400078e0018 */
[----:B------:R-:W-:Y:S01]  /*255e0*/  IMAD.MOV.U32 R12, RZ, RZ, 0x5 ;  /* 0x00000005ff0c7424 */ /* 0x000fe200078e00ff */
[----:B------:R-:W-:-:S13]  /*255f0*/  IADD3 R2, P1, R14, R5, RZ ;  /* 0x000000050e027210 */ /* 0x000fda0007f3e0ff */
[----:B------:R-:W-:Y:S05]  /*25600*/  WARPSYNC.COLLECTIVE R15, `(.L_x_14785) ;  /* 0x000000000f087348 */ /* 0x000fea0003c00000 */
[----:B------:R0:W1:Y:S02]  /*25610*/  SHFL.IDX P6, R14, R13, R12, R11 ;  /* 0x0000000c0d0e7389 */ /* 0x00006400000c000b */
[----:B01----:R-:W-:Y:S01]  /*25620*/  ENDCOLLECTIVE ;  /* 0x000000000000791b */ /* 0x003fe20003800000 */
.L_x_14785:
        /* <DEDUP_REMOVED lines=11> */
.L_x_14786:
[----:B------:R-:W-:Y:S02]  /*256e0*/  IMAD.MOV.U32 R13, RZ, RZ, R24 ;  /* 0x000000ffff0d7224 */ /* 0x000fe400078e0018 */
[----:B------:R-:W-:Y:S01]  /*256f0*/  IMAD.MOV.U32 R12, RZ, RZ, 0x6 ;  /* 0x00000006ff0c7424 */ /* 0x000fe200078e00ff */
[----:B------:R-:W-:-:S13]  /*25700*/  IADD3 R2, P1, R14, R5, RZ ;  /* 0x000000050e027210 */ /* 0x000fda0007f3e0ff */
[----:B------:R-:W-:Y:S05]  /*25710*/  WARPSYNC.COLLECTIVE R15, `(.L_x_14787) ;  /* 0x000000000f087348 */ /* 0x000fea0003c00000 */
[----:B------:R0:W1:Y:S02]  /*25720*/  SHFL.IDX P6, R14, R13, R12, R11 ;  /* 0x0000000c0d0e7389 */ /* 0x00006400000c000b */
[----:B01----:R-:W-:Y:S01]  /*25730*/  ENDCOLLECTIVE ;  /* 0x000000000000791b */ /* 0x003fe20003800000 */
.L_x_14787:
        /* <DEDUP_REMOVED lines=11> */
.L_x_14788:
[----:B------:R-:W-:Y:S02]  /*257f0*/  IMAD.MOV.U32 R13, RZ, RZ, R24 ;  /* 0x000000ffff0d7224 */ /* 0x000fe400078e0018 */
[----:B------:R-:W-:Y:S01]  /*25800*/  IMAD.MOV.U32 R12, RZ, RZ, 0x7 ;  /* 0x00000007ff0c7424 */ /* 0x000fe200078e00ff */
[----:B------:R-:W-:-:S13]  /*25810*/  IADD3 R2, P1, R14, R5, RZ ;  /* 0x000000050e027210 */ /* 0x000fda0007f3e0ff */
[----:B------:R-:W-:Y:S05]  /*25820*/  WARPSYNC.COLLECTIVE R15, `(.L_x_14789) ;  /* 0x000000000f087348 */ /* 0x000fea0003c00000 */
[----:B------:R0:W1:Y:S02]  /*25830*/  SHFL.IDX P6, R14, R13, R12, R11 ;  /* 0x0000000c0d0e7389 */ /* 0x00006400000c000b */
[----:B01----:R-:W-:Y:S01]  /*25840*/  ENDCOLLECTIVE ;  /* 0x000000000000791b */ /* 0x003fe20003800000 */
.L_x_14789:
        /* <DEDUP_REMOVED lines=10> */
.L_x_14790:
[----:B------:R-:W-:Y:S05]  /*258f0*/  BRA `(.L_x_14791) ;  /* 0xffffff98009c7947 */ /* 0x000fea000383ffff */
.L_x_14590:
[----:B------:R-:W-:Y:S01]  /*25900*/  BSSY B0, `(.L_x_14792) ;  /* 0x0000008000007945 */ /* 0x000fe20003800000 */
[----:B------:R-:W-:Y:S01]  /*25910*/  IMAD.MOV.U32 R13, RZ, RZ, R16 ;  /* 0x000000ffff0d7224 */ /* 0x000fe200078e0010 */
[----:B------:R-:W-:Y:S01]  /*25920*/  MOV R11, 0x1f ;  /* 0x0000001f000b7802 */ /* 0x000fe20000000f00 */
[----:B-1----:R-:W-:Y:S02]  /*25930*/  IMAD.MOV.U32 R12, RZ, RZ, RZ ;  /* 0x000000ffff0c7224 */ /* 0x002fe400078e00ff */
[----:B------:R-:W-:-:S07]  /*25940*/  IMAD.MOV.U32 R15, RZ, RZ, -0x1 ;  /* 0xffffffffff0f7424 */ /* 0x000fce00078e00ff */
[----:B--2---:R-:W-:Y:S05]  /*25950*/  WARPSYNC.COLLECTIVE R15, `(.L_x_14793) ;  /* 0x000000000f087348 */ /* 0x004fea0003c00000 */
[----:B------:R0:W1:Y:S02]  /*25960*/  SHFL.IDX P6, R14, R13, R12, R11 ;  /* 0x0000000c0d0e7389 */ /* 0x00006400000c000b */
[----:B012---:R-:W-:Y:S01]  /*25970*/  ENDCOLLECTIVE ;  /* 0x000000000000791b */ /* 0x007fe20003800000 */
.L_x_14793:
[----:B------:R-:W-:Y:S05]  /*25980*/  BSYNC B0 ;  /* 0x0000000000007941 */ /* 0x000fea0003800000 */
.L_x_14792:
        /* <DEDUP_REMOVED lines=9> */
.L_x_14794:
        /* <DEDUP_REMOVED lines=18> */
.L_x_14795:
[----:B------:R-:W-:Y:S01]  /*25b40*/  IMAD.MOV.U32 R12, RZ, RZ, 0x2 ;  /* 0x00000002ff0c7424 */ /* 0x000fe200078e00ff */
[----:B------:R-:W-:-:S05]  /*25b50*/  SEL R5, R14, RZ, P1 ;  /* 0x000000ff0e057207 */ /* 0x000fca0000800000 */
[----:B------:R-:W-:-:S04]  /*25b60*/  IMAD.IADD R4, R2, 0x1, R5 ;  /* 0x0000000102047824 */ /* 0x000fc800078e0205 */
[----:B------:R-:W-:-:S07]  /*25b70*/  IMAD.MOV.U32 R13, RZ, RZ, R4 ;  /* 0x000000ffff0d7224 */ /* 0x000fce00078e0004 */
[----:B------:R-:W-:Y:S05]  /*25b80*/  WARPSYNC.COLLECTIVE R15, `(.L_x_14796) ;  /* 0x000000000f087348 */ /* 0x000fea0003c00000 */
[----:B------:R0:W1:Y:S02]  /*25b90*/  SHFL.UP P6, R14, R13, R12, R11 ;  /* 0x0400000c0d0e7389 */ /* 0x00006400000c000b */
[----:B01----:R-:W-:Y:S01]  /*25ba0*/  ENDCOLLECTIVE ;  /* 0x000000000000791b */ /* 0x003fe20003800000 */
.L_x_14796:
[----:B------:R-:W-:Y:S01]  /*25bb0*/  IMAD.MOV.U32 R12, RZ, RZ, 0x4 ;  /* 0x00000004ff0c7424 */ /* 0x000fe200078e00ff */
[----:B------:R-:W-:-:S05]  /*25bc0*/  SEL R5, R14, RZ, P2 ;  /* 0x000000ff0e057207 */ /* 0x000fca0001000000 */
[----:B------:R-:W-:-:S04]  /*25bd0*/  IMAD.IADD R5, R4, 0x1, R5 ;  /* 0x0000000104057824 */ /* 0x000fc800078e0205 */
[----:B------:R-:W-:-:S07]  /*25be0*/  IMAD.MOV.U32 R13, RZ, RZ, R5 ;  /* 0x000000ffff0d7224 */ /* 0x000fce00078e0005 */
[----:B------:R-:W-:Y:S05]  /*25bf0*/  WARPSYNC.COLLECTIVE R15, `(.L_x_14797) ;  /* 0x000000000f087348 */ /* 0x000fea0003c00000 */
[----:B------:R0:W1:Y:S02]  /*25c00*/  SHFL.UP P6, R14, R13, R12, R11 ;  /* 0x0400000c0d0e7389 */ /* 0x00006400000c000b */
[----:B01----:R-:W-:Y:S01]  /*25c10*/  ENDCOLLECTIVE ;  /* 0x000000000000791b */ /* 0x003fe20003800000 */
.L_x_14797:
[----:B------:R-:W-:Y:S01]  /*25c20*/  IMAD.MOV.U32 R12, RZ, RZ, 0x8 ;  /* 0x00000008ff0c7424 */ /* 0x000fe200078e00ff */
[----:B------:R-:W-:-:S05]  /*25c30*/  SEL R6, R14, RZ, P3 ;  /* 0x000000ff0e067207 */ /* 0x000fca0001800000 */
[----:B------:R-:W-:-:S04]  /*25c40*/  IMAD.IADD R6, R5, 0x1, R6 ;  /* 0x0000000105067824 */ /* 0x000fc800078e0206 */
[----:B------:R-:W-:-:S07]  /*25c50*/  IMAD.MOV.U32 R13, RZ, RZ, R6 ;  /* 0x000000ffff0d7224 */ /* 0x000fce00078e0006 */
[----:B------:R-:W-:Y:S05]  /*25c60*/  WARPSYNC.COLLECTIVE R15, `(.L_x_14798) ;  /* 0x000000000f087348 */ /* 0x000fea0003c00000 */
[----:B------:R0:W1:Y:S02]  /*25c70*/  SHFL.UP P6, R14, R13, R12, R11 ;  /* 0x0400000c0d0e7389 */ /* 0x00006400000c000b */
[----:B01----:R-:W-:Y:S01]  /*25c80*/  ENDCOLLECTIVE ;  /* 0x000000000000791b */ /* 0x003fe20003800000 */
.L_x_14798:
[----:B------:R-:W-:Y:S01]  /*25c90*/  IMAD.MOV.U32 R12, RZ, RZ, 0x10 ;  /* 0x00000010ff0c7424 */ /* 0x000fe200078e00ff */
[----:B------:R-:W-:-:S05]  /*25ca0*/  SEL R3, R14, RZ, P4 ;  /* 0x000000ff0e037207 */ /* 0x000fca0002000000 */
[----:B------:R-:W-:-:S04]  /*25cb0*/  IMAD.IADD R4, R6, 0x1, R3 ;  /* 0x0000000106047824 */ /* 0x000fc800078e0203 */
[----:B------:R-:W-:-:S07]  /*25cc0*/  IMAD.MOV.U32 R13, RZ, RZ, R4 ;  /* 0x000000ffff0d7224 */ /* 0x000fce00078e0004 */
[----:B------:R-:W-:Y:S05]  /*25cd0*/  WARPSYNC.COLLECTIVE R15, `(.L_x_14799) ;  /* 0x000000000f087348 */ /* 0x000fea0003c00000 */
[----:B------:R0:W1:Y:S02]  /*25ce0*/  SHFL.UP P6, R14, R13, R12, R11 ;  /* 0x0400000c0d0e7389 */ /* 0x00006400000c000b */
[----:B01----:R-:W-:Y:S01]  /*25cf0*/  ENDCOLLECTIVE ;  /* 0x000000000000791b */ /* 0x003fe20003800000 */
.L_x_14799:
        /* <DEDUP_REMOVED lines=8> */
.L_x_14800:
[----:B------:R-:W-:Y:S05]  /*25d80*/  BRA `(.L_x_14801) ;  /* 0xffffff9800a07947 */ /* 0x000fea000383ffff */
.L_x_14595:
[----:B------:R-:W-:Y:S01]  /*25d90*/  BSSY B0, `(.L_x_14802) ;  /* 0x0000008000007945 */ /* 0x000fe20003800000 */
[----:B-----5:R-:W-:Y:S02]  /*25da0*/  IMAD.MOV.U32 R13, RZ, RZ, R2 ;  /* 0x000000ffff0d7224 */ /* 0x020fe400078e0002 */
[----:B-1----:R-:W-:Y:S02]  /*25db0*/  IMAD.MOV.U32 R12, RZ, RZ, 0x1 ;  /* 0x00000001ff0c7424 */ /* 0x002fe400078e00ff */
[----:B------:R-:W-:Y:S02]  /*25dc0*/  IMAD.MOV.U32 R11, RZ, RZ, RZ ;  /* 0x000000ffff0b7224 */ /* 0x000fe400078e00ff */
[----:B------:R-:W-:-:S07]  /*25dd0*/  IMAD.MOV.U32 R15, RZ, RZ, -0x1 ;  /* 0xffffffffff0f7424 */ /* 0x000fce00078e00ff */
[----:B0-2---:R-:W-:Y:S05]  /*25de0*/  WARPSYNC.COLLECTIVE R15, `(.L_x_14803) ;  /* 0x000000000f087348 */ /* 0x005fea0003c00000 */
[----:B------:R1:W3:Y:S02]  /*25df0*/  SHFL.UP P6, R14, R13, R12, R11 ;  /* 0x0400000c0d0e7389 */ /* 0x0002e400000c000b */
[----:B0123--:R-:W-:Y:S01]  /*25e00*/  ENDCOLLECTIVE ;  /* 0x000000000000791b */ /* 0x00ffe20003800000 */
.L_x_14803:
[----:B------:R-:W-:Y:S05]  /*25e10*/  BSYNC B0 ;  /* 0x0000000000007941 */ /* 0x000fea0003800000 */
.L_x_14802:
        /* <DEDUP_REMOVED lines=8> */
.L_x_14804:
[----:B------:R-:W-:Y:S01]  /*25ea0*/  IMAD.MOV.U32 R12, RZ, RZ, 0x4 ;  /* 0x00000004ff0c7424 */ /* 0x000fe200078e00ff */
[----:B------:R-:W-:-:S05]  /*25eb0*/  SEL R14, R14, RZ, P2 ;  /* 0x000000ff0e0e7207 */ /* 0x000fca0001000000 */
[----:B------:R-:W-:-:S04]  /*25ec0*/  IMAD.IADD R3, R13, 0x1, R14 ;  /* 0x000000010d037824 */ /* 0x000fc800078e020e */
[----:B------:R-:W-:-:S07]  /*25ed0*/  IMAD.MOV.U32 R13, RZ, RZ, R3 ;  /* 0x000000ffff0d7224 */ /* 0x000fce00078e0003 */
[----:B------:R-:W-:Y:S05]  /*25ee0*/  WARPSYNC.COLLECTIVE R15, `(.L_x_14805) ;  /* 0x000000000f087348 */ /* 0x000fea0003c00000 */
[----:B------:R0:W1:Y:S02]  /*25ef0*/  SHFL.UP P6, R14, R13, R12, R11 ;  /* 0x0400000c0d0e7389 */ /* 0x00006400000c000b */
[----:B01----:R-:W-:Y:S01]  /*25f00*/  ENDCOLLECTIVE ;  /* 0x000000000000791b */ /* 0x003fe20003800000 */
.L_x_14805:
[----:B------:R-:W-:Y:S01]  /*25f10*/  IMAD.MOV.U32 R12, RZ, RZ, 0x8 ;  /* 0x00000008ff0c7424 */ /* 0x000fe200078e00ff */
[----:B------:R-:W-:-:S05]  /*25f20*/  SEL R4, R14, RZ, P3 ;  /* 0x000000ff0e047207 */ /* 0x000fca0001800000 */
[----:B------:R-:W-:-:S04]  /*25f30*/  IMAD.IADD R4, R3, 0x1, R4 ;  /* 0x0000000103047824 */ /* 0x000fc800078e0204 */
[----:B------:R-:W-:-:S07]  /*25f40*/  IMAD.MOV.U32 R13, RZ, RZ, R4 ;  /* 0x000000ffff0d7224 */ /* 0x000fce00078e0004 */
[----:B------:R-:W-:Y:S05]  /*25f50*/  WARPSYNC.COLLECTIVE R15, `(.L_x_14806) ;  /* 0x000000000f087348 */ /* 0x000fea0003c00000 */
[----:B------:R0:W1:Y:S02]  /*25f60*/  SHFL.UP P6, R14, R13, R12, R11 ;  /* 0x0400000c0d0e7389 */ /* 0x00006400000c000b */
[----:B01----:R-:W-:Y:S01]  /*25f70*/  ENDCOLLECTIVE ;  /* 0x000000000000791b */ /* 0x003fe20003800000 */
.L_x_14806:
[----:B------:R-:W-:Y:S01]  /*25f80*/  IMAD.MOV.U32 R12, RZ, RZ, 0x10 ;  /* 0x00000010ff0c7424 */ /* 0x000fe200078e00ff */
[----:B------:R-:W-:-:S05]  /*25f90*/  SEL R5, R14, RZ, P4 ;  /* 0x000000ff0e057207 */ /* 0x000fca0002000000 */
[----:B------:R-:W-:-:S04]  /*25fa0*/  IMAD.IADD R5, R4, 0x1, R5 ;  /* 0x0000000104057824 */ /* 0x000fc800078e0205 */
[----:B------:R-:W-:-:S07]  /*25fb0*/  IMAD.MOV.U32 R13, RZ, RZ, R5 ;  /* 0x000000ffff0d7224 */ /* 0x000fce00078e0005 */
[----:B------:R-:W-:Y:S05]  /*25fc0*/  WARPSYNC.COLLECTIVE R15, `(.L_x_14807) ;  /* 0x000000000f087348 */ /* 0x000fea0003c00000 */
[----:B------:R0:W1:Y:S02]  /*25fd0*/  SHFL.UP P6, R14, R13, R12, R11 ;  /* 0x0400000c0d0e7389 */ /* 0x00006400000c000b */
[----:B01----:R-:W-:Y:S01]  /*25fe0*/  ENDCOLLECTIVE ;  /* 0x000000000000791b */ /* 0x003fe20003800000 */
.L_x_14807:
        /* <DEDUP_REMOVED lines=8> */
.L_x_14808:
[----:B------:R-:W-:Y:S05]  /*26070*/  BRA `(.L_x_14809) ;  /* 0xffffff9800807947 */ /* 0x000fea000383ffff */
.L_x_14597:
[----:B------:R-:W-:Y:S01]  /*26080*/  BSSY B0, `(.L_x_14810) ;  /* 0x0000006000007945 */ /* 0x000fe20003800000 */
[----:B------:R-:W-:Y:S01]  /*26090*/  PLOP3.LUT P6, PT, P6, PT, PT, 0x8, 0x0 ;  /* 0x000000000000781c */ /* 0x000fe200037ce170 */
[----:B------:R-:W-:-:S12]  /*260a0*/  IMAD.MOV.U32 R15, RZ, RZ, -0x1 ;  /* 0xffffffffff0f7424 */ /* 0x000fd800078e00ff */
[----:B01----:R-:W-:Y:S05]  /*260b0*/  WARPSYNC.COLLECTIVE R15, `(.L_x_14811) ;  /* 0x000000000f087348 */ /* 0x003fea0003c00000 */
[----:B------:R-:W-:Y:S01]  /*260c0*/  VOTE.ANY R14, PT, P6 ;  /* 0x00000000000e7806 */ /* 0x000fe200030e0100 */
[----:B01----:R-:W-:Y:S06]  /*260d0*/  ENDCOLLECTIVE ;  /* 0x000000000000791b */ /* 0x003fec0003800000 */
.L_x_14811:
[----:B------:R-:W-:Y:S05]  /*260e0*/  BSYNC B0 ;  /* 0x0000000000007941 */ /* 0x000fea0003800000 */
.L_x_14810:
        /* <DEDUP_REMOVED lines=9> */
.L_x_14812:
[----:B------:R-:W-:Y:S01]  /*26180*/  IMAD.MOV.U32 R17, RZ, RZ, R14 ;  /* 0x000000ffff117224 */ /* 0x000fe200078e000e */
[----:B------:R-:W-:Y:S06]  /*26190*/  BRA `(.L_x_14813) ;  /* 0xffffff9800707947 */ /* 0x000fec000383ffff */
.L_x_14599:
[----:B------:R-:W-:Y:S01]  /*261a0*/  BSSY B0, `(.L_x_14814) ;  /* 0x0000007000007945 */ /* 0x000fe20003800000 */
[----:B------:R-:W-:Y:S02]  /*261b0*/  IMAD.MOV.U32 R13, RZ, RZ, R3 ;  /* 0x000000ffff0d7224 */ /* 0x000fe400078e0003 */
[----:B------:R-:W-:Y:S02]  /*261c0*/  IMAD.MOV.U32 R11, RZ, RZ, 0x1f ;  /* 0x0000001fff0b7424 */ /* 0x000fe400078e00ff */
[----:B------:R-:W-:-:S07]  /*261d0*/  IMAD.MOV.U32 R15, RZ, RZ, -0x1 ;  /* 0xffffffffff0f7424 */ /* 0x000fce00078e00ff */
[----:B0-23--:R-:W-:Y:S05]  /*261e0*/  WARPSYNC.COLLECTIVE R15, `(.L_x_14815) ;  /* 0x000000000f087348 */ /* 0x00dfea0003c00000 */
[----:B------:R1:W4:Y:S02]  /*261f0*/  SHFL.IDX P6, R14, R13, R12, R11 ;  /* 0x0000000c0d0e7389 */ /* 0x00032400000c000b */
[----:B01234-:R-:W-:Y:S01]  /*26200*/  ENDCOLLECTIVE ;  /* 0x000000000000791b */ /* 0x01ffe20003800000 */
.L_x_14815:
[----:B------:R-:W-:Y:S05]  /*26210*/  BSYNC B0 ;  /* 0x0000000000007941 */ /* 0x000fea0003800000 */
.L_x_14814:
[----:B------:R-:W-:Y:S01]  /*26220*/  IMAD.MOV.U32 R6, RZ, RZ, R14 ;  /* 0x000000ffff067224 */ /* 0x000fe200078e000e */
[----:B------:R-:W-:Y:S06]  /*26230*/  BRA `(.L_x_14598) ;  /* 0xffffff9800647947 */ /* 0x000fec000383ffff */
.L_x_14603:
[----:B0-----:R0:W4:Y:S02]  /*26240*/  SYNCS.PHASECHK.TRANS64.TRYWAIT P0, [R5+URZ+0x16820], R0 ;  /* 0x01682000050075a7 */ /* 0x001124000800017f */
[----:B----4-:R-:W-:Y:S05]  /*26250*/  @!P0 NANOSLEEP.SYNCS 0x989680 ;  /* 0x009896800000895d */ /* 0x010fea0003900000 */
[----:B------:R-:W4:Y:S02]  /*26260*/  @!P0 SYNCS.PHASECHK.TRANS64 P0, [R5+URZ+0x16820], R0 ;  /* 0x01682000050085a7 */ /* 0x000f24000800007f */
[----:B----4-:R-:W-:Y:S05]  /*26270*/  @!P0 BRA `(.L_x_14603) ;  /* 0xfffffffc00f08947 */ /* 0x010fea000383ffff */
[----:B------:R-:W-:Y:S05]  /*26280*/  BRA `(.L_x_14816) ;  /* 0xffffff9c00dc7947 */ /* 0x000fea000383ffff */
.L_x_14604:
[----:B------:R-:W4:Y:S01]  /*26290*/  S2R R2, SR_TID.X ;  /* 0x0000000000027919 */ /* 0x000f220000002100 */
[----:B------:R-:W-:Y:S01]  /*262a0*/  BSSY B0, `(.L_x_14817) ;  /* 0x000000a000007945 */ /* 0x000fe20003800000 */
[----:B-1----:R-:W-:Y:S02]  /*262b0*/  IMAD.MOV.U32 R12, RZ, RZ, RZ ;  /* 0x000000ffff0c7224 */ /* 0x002fe400078e00ff */
[----:B------:R-:W-:Y:S02]  /*262c0*/  IMAD.MOV.U32 R11, RZ, RZ, 0x1f ;  /* 0x0000001fff0b7424 */ /* 0x000fe400078e00ff */
[----:B------:R-:W-:Y:S01]  /*262d0*/  IMAD.MOV.U32 R15, RZ, RZ, -0x1 ;  /* 0xffffffffff0f7424 */ /* 0x000fe200078e00ff */
[----:B----4-:R-:W-:-:S04]  /*262e0*/  SHF.R.U32.HI R2, RZ, 0x5, R2 ;  /* 0x00000005ff027819 */ /* 0x010fc80000011602 */
[----:B------:R-:W-:-:S05]  /*262f0*/  LOP3.LUT R2, R2, 0x3, RZ, 0xc0, !PT ;  /* 0x0000000302027812 */ /* 0x000fca00078ec0ff */
[----:B------:R-:W-:-:S07]  /*26300*/  IMAD.MOV.U32 R13, RZ, RZ, R2 ;  /* 0x000000ffff0d7224 */ /* 0x000fce00078e0002 */
[----:B0-23--:R-:W-:Y:S05]  /*26310*/  WARPSYNC.COLLECTIVE R15, `(.L_x_14818) ;  /* 0x000000000f087348 */ /* 0x00dfea0003c00000 */
[----:B------:R1:W4:Y:S02]  /*26320*/  SHFL.IDX P6, R14, R13, R12, R11 ;  /* 0x0000000c0d0e7389 */ /* 0x00032400000c000b */
[----:B01234-:R-:W-:Y:S01]  /*26330*/  ENDCOLLECTIVE ;  /* 0x000000000000791b */ /* 0x01ffe20003800000 */
.L_x_14818:
[----:B------:R-:W-:Y:S05]  /*26340*/  BSYNC B0 ;  /* 0x0000000000007941 */ /* 0x000fea0003800000 */
.L_x_14817:
[----:B------:R-:W-:Y:S05]  /*26350*/  BRA `(.L_x_14819) ;  /* 0xffffff9c00c47947 */ /* 0x000fea000383ffff */
.L_x_14605:
[----:B------:R-:W-:Y:S01]  /*26360*/  BSSY B0, `(.L_x_14820) ;  /* 0x0000006000007945 */ /* 0x000fe20003800000 */
[----:B------:R-:W-:-:S07]  /*26370*/  IMAD.MOV.U32 R15, RZ, RZ, -0x1 ;  /* 0xffffffffff0f7424 */ /* 0x000fce00078e00ff */
[----:B0123--:R-:W-:Y:S05]  /*26380*/  WARPSYNC.COLLECTIVE R15, `(.L_x_14821) ;  /* 0x000000000f0c7348 */ /* 0x00ffea0003c00000 */
[----:B------:R-:W-:Y:S02]  /*26390*/  ELECT P6, UR62, PT ;  /* 0x00000000003e782f */ /* 0x000fe400038c0000 */
[----:B------:R-:W-:Y:S01]  /*263a0*/  MOV R14, UR62 ;  /* 0x0000003e000e7c02 */ /* 0x000fe20008000f00 */
[----:B0123--:R-:W-:Y:S10]  /*263b0*/  ENDCOLLECTIVE ;  /* 0x000000000000791b */ /* 0x00fff40003800000 */
.L_x_14821:
[----:B------:R-:W-:Y:S05]  /*263c0*/  BSYNC B0 ;  /* 0x0000000000007941 */ /* 0x000fea0003800000 */
.L_x_14820:
[----:B------:R-:W-:Y:S05]  /*263d0*/  BRA `(.L_x_14822) ;  /* 0xffffff9c00b87947 */ /* 0x000fea000383ffff */
.L_x_14607:
[----:B0-----:R0:W4:Y:S02]  /*263e0*/  SYNCS.PHASECHK.TRANS64.TRYWAIT P1, [R3+URZ+0x16840], R2 ;  /* 0x01684002030075a7 */ /* 0x001124000802017f */
[----:B----4-:R-:W-:Y:S05]  /*263f0*/  @!P1 NANOSLEEP.SYNCS 0x989680 ;  /* 0x009896800000995d */ /* 0x010fea0003900000 */
[----:B------:R-:W4:Y:S02]  /*26400*/  @!P1 SYNCS.PHASECHK.TRANS64 P1, [R3+URZ+0x16840], R2 ;  /* 0x01684002030095a7 */ /* 0x000f24000802007f */
[----:B----4-:R-:W-:Y:S05]  /*26410*/  @!P1 BRA `(.L_x_14607) ;  /* 0xfffffffc00f09947 */ /* 0x010fea000383ffff */
[----:B------:R-:W-:Y:S05]  /*26420*/  BRA `(.L_x_14823) ;  /* 0xffffff9c00d87947 */ /* 0x000fea000383ffff */
.L_x_14609:
[----:B----4-:R4:W0:Y:S02]  /*26430*/  SYNCS.PHASECHK.TRANS64.TRYWAIT P1, [R25+URZ+0x16840], R0 ;  /* 0x01684000190075a7 */ /* 0x010824000802017f */
[----:B0-----:R-:W-:Y:S05]  /*26440*/  @!P1 NANOSLEEP.SYNCS 0x989680 ;  /* 0x009896800000995d */ /* 0x001fea0003900000 */
[----:B------:R-:W0:Y:S02]  /*26450*/  @!P1 SYNCS.PHASECHK.TRANS64 P1, [R25+URZ+0x16840], R0 ;  /* 0x01684000190095a7 */ /* 0x000e24000802007f */
[----:B0-----:R-:W-:Y:S05]  /*26460*/  @!P1 BRA `(.L_x_14609) ;  /* 0xfffffffc00f09947 */ /* 0x001fea000383ffff */
[----:B------:R-:W-:Y:S05]  /*26470*/  BRA `(.L_x_14824) ;  /* 0xffffff9c00e47947 */ /* 0x000fea000383ffff */
.L_x_14611:
[----:B------:R0:W0:Y:S02]  /*26480*/  SYNCS.PHASECHK.TRANS64.TRYWAIT P1, [R3+URZ+0x16860], R2 ;  /* 0x01686002030075a7 */ /* 0x000024000802017f */
[----:B0-----:R-:W-:Y:S05]  /*26490*/  @!P1 NANOSLEEP.SYNCS 0x989680 ;  /* 0x009896800000995d */ /* 0x001fea0003900000 */
[----:B------:R-:W0:Y:S02]  /*264a0*/  @!P1 SYNCS.PHASECHK.TRANS64 P1, [R3+URZ+0x16860], R2 ;  /* 0x01686002030095a7 */ /* 0x000e24000802007f */
[----:B0-----:R-:W-:Y:S05]  /*264b0*/  @!P1 BRA `(.L_x_14611) ;  /* 0xfffffffc00f09947 */ /* 0x001fea000383ffff */
[----:B------:R-:W-:Y:S05]  /*264c0*/  BRA `(.L_x_14825) ;  /* 0xffffff9c00e07947 */ /* 0x000fea000383ffff */
.L_x_14826:
        /* <DEDUP_REMOVED lines=11> */
.L_x_15867:


//--------------------- .text._ZN7cutlass13device_kernelIN5flash11enable_sm90INS1_16FlashAttnFwdSm90INS1_25CollectiveMainloopFwdSm90ILi2EN4cute5tupleIJNS5_1CILi1EEES8_S8_EEENS6_IJNS7_ILi192EEENS7_ILi128EEENS7_ILi64EEEEEELi64ENS_10bfloat16_tEfNS_4arch4Sm90ELb1ELb0ELb1ELb0ELb1ELb0ELb0ELb1ELb1ELb1ELb0ELb0EEENS1_21CollectiveEpilogueFwdINS6_IJSA_SC_SB_EEES9_SE_SG_Li384ELb0ELb1ELb0ELb0EEENS1_30DynamicPersistentTileSchedulerILi384ELi128ELb0ELb1ELb1EEEEEEEEEvNT_6ParamsE --------------------------
	.section	.text._ZN7cutlass13device_kernelIN5flash11enable_sm90INS1_16FlashAttnFwdSm90INS1_25CollectiveMainloopFwdSm90ILi2EN4cute5tupleIJNS5_1CILi1EEES8_S8_EEENS6_IJNS7_ILi192EEENS7_ILi128EEENS7_ILi64EEEEEELi64ENS_10bfloat16_tEfNS_4arch4Sm90ELb1ELb0ELb1ELb0ELb1ELb0ELb0ELb1ELb1ELb1ELb0ELb0EEENS1_21CollectiveEpilogueFwdINS6_IJSA_SC_SB_EEES9_SE_SG_Li384ELb0ELb1ELb0ELb0EEENS1_30DynamicPersistentTileSchedulerILi384ELi128ELb0ELb1ELb1EEEEEEEEEvNT_6ParamsE,"ax",@progbits
	.align	128
.text._ZN7cutlass13device_kernelIN5flash11enable_sm90INS1_16FlashAttnFwdSm90INS1_25CollectiveMainloopFwdSm90ILi2EN4cute5tupleIJNS5_1CILi1EEES8_S8_EEENS6_IJNS7_ILi192EEENS7_ILi128EEENS7_ILi64EEEEEELi64ENS_10bfloat16_tEfNS_4arch4Sm90ELb1ELb0ELb1ELb0ELb1ELb0ELb0ELb1ELb1ELb1ELb0ELb0EEENS1_21CollectiveEpilogueFwdINS6_IJSA_SC_SB_EEES9_SE_SG_Li384ELb0ELb1ELb0ELb0EEENS1_30DynamicPersistentTileSchedulerILi384ELi128ELb0ELb1ELb1EEEEEEEEEvNT_6ParamsE:
        .type           _ZN7cutlass13device_kernelIN5flash11enable_sm90INS1_16FlashAttnFwdSm90INS1_25CollectiveMainloopFwdSm90ILi2EN4cute5tupleIJNS5_1CILi1EEES8_S8_EEENS6_IJNS7_ILi192EEENS7_ILi128EEENS7_ILi64EEEEEELi64ENS_10bfloat16_tEfNS_4arch4Sm90ELb1ELb0ELb1ELb0ELb1ELb0ELb0ELb1ELb1ELb1ELb0ELb0EEENS1_21CollectiveEpilogueFwdINS6_IJSA_SC_SB_EEES9_SE_SG_Li384ELb0ELb1ELb0ELb0EEENS1_30DynamicPersistentTileSchedulerILi384ELi128ELb0ELb1ELb1EEEEEEEEEvNT_6ParamsE,@function
        .size           _ZN7cutlass13device_kernelIN5flash11enable_sm90INS1_16FlashAttnFwdSm90INS1_25CollectiveMainloopFwdSm90ILi2EN4cute5tupleIJNS5_1CILi1EEES8_S8_EEENS6_IJNS7_ILi192EEENS7_ILi128EEENS7_ILi64EEEEEELi64ENS_10bfloat16_tEfNS_4arch4Sm90ELb1ELb0ELb1ELb0ELb1ELb0ELb0ELb1ELb1ELb1ELb0ELb0EEENS1_21CollectiveEpilogueFwdINS6_IJSA_SC_SB_EEES9_SE_SG_Li384ELb0ELb1ELb0ELb0EEENS1_30DynamicPersistentTileSchedulerILi384ELi128ELb0ELb1ELb1EEEEEEEEEvNT_6ParamsE,(.L_x_15868 - _ZN7cutlass13device_kernelIN5flash11enable_sm90INS1_16FlashAttnFwdSm90INS1_25CollectiveMainloopFwdSm90ILi2EN4cute5tupleIJNS5_1CILi1EEES8_S8_EEENS6_IJNS7_ILi192EEENS7_ILi128EEENS7_ILi64EEEEEELi64ENS_10bfloat16_tEfNS_4arch4Sm90ELb1ELb0ELb1ELb0ELb1ELb0ELb0ELb1ELb1ELb1ELb0ELb0EEENS1_21CollectiveEpilogueFwdINS6_IJSA_SC_SB_EEES9_SE_SG_Li384ELb0ELb1ELb0ELb0EEENS1_30DynamicPersistentTileSchedulerILi384ELi128ELb0ELb1ELb1EEEEEEEEEvNT_6ParamsE)
        .other          _ZN7cutlass13device_kernelIN5flash11enable_sm90INS1_16FlashAttnFwdSm90INS1_25CollectiveMainloopFwdSm90ILi2EN4cute5tupleIJNS5_1CILi1EEES8_S8_EEENS6_IJNS7_ILi192EEENS7_ILi128EEENS7_ILi64EEEEEELi64ENS_10bfloat16_tEfNS_4arch4Sm90ELb1ELb0ELb1ELb0ELb1ELb0ELb0ELb1ELb1ELb1ELb0ELb0EEENS1_21CollectiveEpilogueFwdINS6_IJSA_SC_SB_EEES9_SE_SG_Li384ELb0ELb1ELb0ELb0EEENS1_30DynamicPersistentTileSchedulerILi384ELi128ELb0ELb1ELb1EEEEEEEEEvNT_6ParamsE,@"STO_CUDA_ENTRY STV_DEFAULT"
_ZN7cutlass13device_kernelIN5flash11enable_sm90INS1_16FlashAttnFwdSm90INS1_25CollectiveMainloopFwdSm90ILi2EN4cute5tupleIJNS5_1CILi1EEES8_S8_EEENS6_IJNS7_ILi192EEENS7_ILi128EEENS7_ILi64EEEEEELi64ENS_10bfloat16_tEfNS_4arch4Sm90ELb1ELb0ELb1ELb0ELb1ELb0ELb0ELb1ELb1ELb1ELb0ELb0EEENS1_21CollectiveEpilogueFwdINS6_IJSA_SC_SB_EEES9_SE_SG_Li384ELb0ELb1ELb0ELb0EEENS1_30DynamicPersistentTileSchedulerILi384ELi128ELb0ELb1ELb1EEEEEEEEEvNT_6ParamsE:
        /* <DEDUP_REMOVED lines=45> */
.L_x_14827:
        /* <DEDUP_REMOVED lines=22> */
.L_x_14828:
        /* <DEDUP_REMOVED lines=18> */
.L_x_14829:
        /* <DEDUP_REMOVED lines=22> */
.L_x_14830:
        /* <DEDUP_REMOVED lines=23> */
.L_x_14831:
        /* <DEDUP_REMOVED lines=8> */
.L_x_14833:
        /* <DEDUP_REMOVED lines=22> */
[-C--:B------:R-:W-:Y:S02]  /*0a00*/  LEA.HI R3, R0, R157.reuse, RZ, 0x5 ;  /* 0x0000009d00037211 */ /* 0x080fe400078f28ff */
[----:B------:R-:W-:Y:S02]  /*0a10*/  LOP3.LUT R152, R153, 0xffffff80, RZ, 0xc0, !PT ;  /* 0xffffff8099987812 */ /* 0x000fe400078ec0ff */
[----:B------:R-:W-:Y:S01]  /*0a20*/  LOP3.LUT R4, R2, 0x3fffff0, RZ, 0xc0, !PT ;  /* 0x03fffff002047812 */ /* 0x000fe200078ec0ff */
[----:B------:R-:W-:Y:S01]  /*0a30*/  IMAD.SHL.U32 R3, R3, 0x20, RZ ;  /* 0x0000002003037824 */ /* 0x000fe200078e00ff */
[----:B------:R-:W-:Y:S01]  /*0a40*/  SHF.R.S32.HI R5, RZ, 0x4, R2 ;  /* 0x00000004ff057819 */ /* 0x000fe20000011402 */
[C---:B------:R-:W-:Y:S01]  /*0a50*/  IMAD.IADD R152, R157.reuse, 0x1, -R152 ;  /* 0x000000019d987824 */ /* 0x040fe200078e0a98 */
[----:B------:R-:W-:Y:S01]  /*0a60*/  LEA.HI R8, R0, R157, RZ, 0x2 ;  /* 0x0000009d00087211 */ /* 0x000fe200078f10ff */
[----:B------:R-:W-:Y:S01]  /*0a70*/  IMAD.IADD R4, R157, 0x1, -R4 ;  /* 0x000000019d047824 */ /* 0x000fe200078e0a04 */
[----:B------:R-:W-:-:S02]  /*0a80*/  LEA.HI R2, R2, R5, RZ, 0x1 ;  /* 0x0000000502027211 */ /* 0x000fc400078f08ff */
[----:B------:R-:W-:Y:S02]  /*0a90*/  LOP3.LUT R3, R3, 0xfffffc00, RZ, 0xc0, !PT ;  /* 0xfffffc0003037812 */ /* 0x000fe400078ec0ff */
[----:B------:R-:W-:Y:S02]  /*0aa0*/  SHF.R.S32.HI R7, RZ, 0x1f, R152 ;  /* 0x0000001fff077819 */ /* 0x000fe40000011498 */
[----:B------:R-:W-:Y:S02]  /*0ab0*/  LOP3.LUT R2, R2, 0x1ffffffe, RZ, 0xc0, !PT ;  /* 0x1ffffffe02027812 */ /* 0x000fe400078ec0ff */
[----:B------:R-:W-:Y:S02]  /*0ac0*/  LEA R3, R4, R3, 0x6 ;  /* 0x0000000304037211 */ /* 0x000fe400078e30ff */
[----:B------:R-:W-:Y:S01]  /*0ad0*/  LEA.HI R4, R7, R152, RZ, 0x2 ;  /* 0x0000009807047211 */ /* 0x000fe200078f10ff */
[----:B------:R-:W-:Y:S01]  /*0ae0*/  IMAD.IADD R2, R5, 0x1, -R2 ;  /* 0x0000000105027824 */ /* 0x000fe200078e0a02 */
[----:B------:R-:W-:-:S02]  /*0af0*/  SHF.R.S32.HI R153, RZ, 0x7, R153 ;  /* 0x00000007ff997819 */ /* 0x000fc40000011499 */
[--C-:B------:R-:W-:Y:S01]  /*0b00*/  SHF.R.S32.HI R5, RZ, 0x2, R4.reuse ;  /* 0x00000002ff057819 */ /* 0x100fe20000011404 */
[----:B------:R-:W-:Y:S01]  /*0b10*/  IMAD R155, R2, 0x8, R3 ;  /* 0x00000008029b7824 */ /* 0x000fe200078e0203 */
[----:B------:R-:W-:Y:S01]  /*0b20*/  SHF.R.S32.HI R6, RZ, 0x1f, R4 ;  /* 0x0000001fff067819 */ /* 0x000fe20000011404 */
[----:B------:R-:W-:Y:S01]  /*0b30*/  IMAD.HI R2, R153, 0x55555556, RZ ;  /* 0x5555555699027827 */ /* 0x000fe200078e02ff */
[----:B------:R-:W-:Y:S02]  /*0b40*/  LOP3.LUT R8, R8, 0xfffffffc, RZ, 0xc0, !PT ;  /* 0xfffffffc08087812 */ /* 0x000fe400078ec0ff */
[----:B------:R-:W-:Y:S02]  /*0b50*/  LEA.HI R6, R6, R5, RZ, 0x3 ;  /* 0x0000000506067211 */ /* 0x000fe400078f18ff */
[----:B------:R-:W-:Y:S01]  /*0b60*/  LEA.HI R0, R0, R157, RZ, 0x3 ;  /* 0x0000009d00007211 */ /* 0x000fe200078f18ff */
[----:B------:R-:W-:Y:S01]  /*0b70*/  IMAD.IADD R8, R157, 0x1, -R8 ;  /* 0x000000019d087824 */ /* 0x000fe200078e0a08 */
[----:B------:R-:W-:-:S02]  /*0b80*/  LOP3.LUT R6, R6, 0xfffffff8, RZ, 0xc0, !PT ;  /* 0xfffffff806067812 */ /* 0x000fc400078ec0ff */
[----:B------:R-:W-:Y:S02]  /*0b90*/  LEA.HI R7, R7, R152, RZ, 0x5 ;  /* 0x0000009807077211 */ /* 0x000fe400078f28ff */
        /* <DEDUP_REMOVED lines=10> */
[----:B------:R-:W-:Y:S01]  /*0c40*/  IADD3 R3, R8, -R3, RZ ;  /* 0x8000000308037210 */ /* 0x000fe20007ffe0ff */
[----:B------:R-:W-:Y:S01]  /*0c50*/  IMAD.SHL.U32 R19, R18, 0x8, RZ ;  /* 0x0000000812137824 */ /* 0x000fe200078e00ff */
[----:B------:R-:W-:Y:S01]  /*0c60*/  SHF.R.S32.HI R22, RZ, 0x3, R0 ;  /* 0x00000003ff167819 */ /* 0x000fe20000011400 */
[----:B------:R-:W-:-:S02]  /*0c70*/  IMAD R154, R2, 0x40, R7 ;  /* 0x00000040029a7824 */ /* 0x000fc400078e0207 */
[----:B------:R-:W-:Y:S01]  /*0c80*/  IMAD.IADD R16, R152, 0x1, -R5 ;  /* 0x0000000198107824 */ /* 0x000fe200078e0a05 */
[----:B------:R-:W-:Y:S01]  /*0c90*/  SHF.R.S32.HI R156, RZ, 0x1f, R19 ;  /* 0x0000001fff9c7819 */ /* 0x000fe20000011413 */
[----:B------:R-:W-:-:S07]  /*0ca0*/  IMAD R17, R3, 0x8, R154 ;  /* 0x0000000803117824 */ /* 0x000fce00078e029a */
.L_x_14878:
        /* <DEDUP_REMOVED lines=21> */
.L_x_14834:
[----:B------:R-:W-:Y:S01]  /*0e00*/  ULDC UR7, c[0x0][0xc54] ;  /* 0x0003150000077ab9 */ /* 0x000fe20000000800 */
[----:B------:R-:W-:Y:S01]  /*0e10*/  UMOV UR6, UR9 ;  /* 0x0000000900067c82 */ /* 0x000fe20008000000 */
[----:B------:R-:W-:-:S11]  /*0e20*/  UISETP.NE.AND UP0, UPT, UR7, 0x1, UPT ;  /* 0x000000010700788c */ /* 0x000fd6000bf05270 */
[----:B------:R-:W-:Y:S02]  /*0e30*/  @UP0 ULDC.64 UR10, c[0x0][0xc58] ;  /* 0x00031600000a0ab9 */ /* 0x000fe40000000a00 */
[----:B------:R-:W-:-:S04]  /*0e40*/  UIMAD.WIDE.U32 UR4, UR9, UR10, URZ ;  /* 0x0000000a090472a5 */ /* 0x000fc8000f8e003f */
[----:B------:R-:W-:-:S04]  /*0e50*/  @UP0 USHF.R.U32.HI UR6, URZ, UR11, UR5 ;  /* 0x0000000b3f060299 */ /* 0x000fc80008011605 */
[----:B------:R-:W-:-:S12]  /*0e60*/  UIMAD UR4, UR6, UR7, URZ ;  /* 0x00000007060472a4 */ /* 0x000fd8000f8e023f */
.L_x_14835:
[----:B------:R-:W-:Y:S01]  /*0e70*/  ULDC.64 UR10, c[0x0][0x418] ;  /* 0x00010600000a7ab9 */ /* 0x000fe20000000a00 */
[----:B------:R-:W-:Y:S01]  /*0e80*/  ULOP3.LUT UR6, URZ, UR6, URZ, 0x33, !UPT ;  /* 0x000000063f067292 */ /* 0x000fe2000f8e333f */
[----:B------:R-:W-:Y:S01]  /*0e90*/  PLOP3.LUT P0, PT, PT, PT, PT, 0x80, 0x0 ;  /* 0x000000000000781c */ /* 0x000fe20003f0f070 */
[----:B------:R-:W-:Y:S01]  /*0ea0*/  UISETP.NE.U32.AND UP0, UPT, UR10, URZ, UPT ;  /* 0x0000003f0a00728c */ /* 0x000fe2000bf05070 */
[----:B------:R-:W-:Y:S01]  /*0eb0*/  MOV R0, RZ ;  /* 0x000000ff00007202 */ /* 0x000fe20000000f00 */
[----:B------:R-:W-:Y:S01]  /*0ec0*/  ULDC UR5, c[0x0][0xc3c] ;  /* 0x00030f0000057ab9 */ /* 0x000fe20000000800 */
[----:B------:R-:W-:Y:S01]  /*0ed0*/  UIADD3 UR4, UR9, -UR4, URZ ;  /* 0x8000000409047290 */ /* 0x000fe2000fffe03f */
[----:B------:R-:W-:Y:S01]  /*0ee0*/  IMAD.MOV.U32 R27, RZ, RZ, RZ ;  /* 0x000000ffff1b7224 */ /* 0x000fe200078e00ff */
        /* <DEDUP_REMOVED lines=8> */
[----:B------:R-:W-:Y:S01]  /*0f70*/  UIMAD UR40, UR6, 0xc0, URZ ;  /* 0x000000c0062878a4 */ /* 0x000fe2000f8e023f */
[----:B------:R-:W-:Y:S01]  /*0f80*/  CS2R R112, SRZ ;  /* 0x0000000000707805 */ /* 0x000fe2000001ff00 */
        /* <DEDUP_REMOVED lines=16> */
[----:B------:R-:W-:Y:S01]  /*1090*/  IMAD.MOV.U32 R25, RZ, RZ, RZ ;  /* 0x000000ffff197224 */ /* 0x000fe200078e00ff */
        /* <DEDUP_REMOVED lines=17> */
[----:B------:R-:W-:Y:S01]  /*11b0*/  ULDC UR42, c[0x0][0xc48] ;  /* 0x00031200002a7ab9 */ /* 0x000fe20000000800 */
[----:B------:R-:W-:-:S02]  /*11c0*/  UMOV UR41, UR10 ;  /* 0x0000000a00297c82 */ /* 0x000fc40008000000 */
[----:B------:R-:W-:Y:S02]  /*11d0*/  UISETP.LT.AND UP0, UPT, UR49, UR7, UPT ;  /* 0x000000073100728c */ /* 0x000fe4000bf01270 */
[----:B------:R-:W-:Y:S02]  /*11e0*/  UISETP.NE.AND UP1, UPT, UR42, 0x1, UPT ;  /* 0x000000012a00788c */ /* 0x000fe4000bf25270 */
[----:B------:R-:W-:Y:S02]  /*11f0*/  USEL UR49, UR49, UR7, UP0 ;  /* 0x0000000731317287 */ /* 0x000fe40008000000 */
[----:B------:R-:W-:Y:S02]  /*1200*/  UP2UR UR48, UPR, URZ, 0x4 ;  /* 0x000000043f307883 */ /* 0x000fe40008000000 */
[----:B------:R-:W-:-:S05]  /*1210*/  UISETP.GE.AND UP0, UPT, UR49, 0x1, UPT ;  /* 0x000000013100788c */ /* 0x000fca000bf06270 */
[----:B------:R-:W-:Y:S01]  /*1220*/  @UP1 ULDC UR8, c[0x0][0xc4c] ;  /* 0x0003130000081ab9 */ /* 0x000fe20000000800 */
[----:B------:R-:W-:Y:S01]  /*1230*/  PLOP3.LUT P1, PT, PT, PT, UP0, 0x80, 0x0 ;  /* 0x000000000000781c */ /* 0x000fe20003f2f008 */
[----:B------:R-:W-:Y:S01]  /*1240*/  UIMAD.WIDE.U32 UR4, UR10, UR8, URZ ;  /* 0x000000080a0472a5 */ /* 0x000fe2000f8e003f */
[----:B------:R-:W-:-:S03]  /*1250*/  @UP1 ULDC UR6, c[0x0][0xc50] ;  /* 0x0003140000061ab9 */ /* 0x000fc60000000800 */
[----:B------:R-:W-:-:S04]  /*1260*/  @UP1 USHF.R.U32.HI UR41, URZ, UR6, UR5 ;  /* 0x000000063f291299 */ /* 0x000fc80008011605 */
[----:B------:R-:W-:-:S04]  /*1270*/  UIADD3 UR4, -UR41, URZ, URZ ;  /* 0x0000003f29047290 */ /* 0x000fc8000fffe13f */
[----:B------:R-:W-:Y:S01]  /*1280*/  UIMAD UR42, UR42, UR4, UR10 ;  /* 0x000000042a2a72a4 */ /* 0x000fe2000f8e020a */
[----:B------:R-:W-:Y:S11]  /*1290*/  @!P1 BRA `(.L_x_14836) ;  /* 0x00000088000c9947 */ /* 0x000ff60003800000 */
        /* <DEDUP_REMOVED lines=31> */
.L_x_14837:
        /* <DEDUP_REMOVED lines=9> */
.L_x_14942:
[----:B------:R-:W-:Y:S05]  /*1520*/  @!P0 BRA `(.L_x_14839) ;  /* 0x0000000000048947 */ /* 0x000fea0003800000 */
[----:B------:R-:W-:Y:S01]  /*1530*/  BPT.TRAP 0x1 ;  /* 0x000000040000795c */ /* 0x000fe20000300000 */
.L_x_14839:
[----:B0-----:R-:W-:Y:S01]  /*1540*/  IMAD.U32 R0, RZ, RZ, UR38 ;  /* 0x00000026ff007e24 */ /* 0x001fe2000f8e00ff */
[----:B------:R-:W-:-:S04]  /*1550*/  MOV R3, UR37 ;  /* 0x0000002500037c02 */ /* 0x000fc80008000f00 */
[----:B------:R-:W-:Y:S02]  /*1560*/  LEA R0, R0, UR45, 0x3 ;  /* 0x0000002d00007c11 */ /* 0x000fe4000f8e18ff */
[----:B------:R-:W-:-:S04]  /*1570*/  SHF.L.U32 R3, R3, 0x1f, RZ ;  /* 0x0000001f03037819 */ /* 0x000fc800000006ff */
[----:B------:R0:W1:Y:S01]  /*1580*/  SYNCS.PHASECHK.TRANS64.TRYWAIT P1, [R0+URZ+0x16830], R3 ;  /* 0x01683003000075a7 */ /* 0x000062000802017f */
[----:B------:R-:W-:Y:S05]  /*1590*/  @!P0 BRA `(.L_x_14840) ;  /* 0x0000000000048947 */ /* 0x000fea0003800000 */
[----:B------:R-:W-:Y:S01]  /*15a0*/  BPT.TRAP 0x1 ;  /* 0x000000040000795c */ /* 0x000fe20000300000 */
.L_x_14840:
[----:B-1----:R-:W-:Y:S05]  /*15b0*/  @P1 BRA `(.L_x_14841) ;  /* 0x0000000000081947 */ /* 0x002fea0003800000 */
[----:B------:R-:W1:Y:S02]  /*15c0*/  SYNCS.PHASECHK.TRANS64.TRYWAIT P1, [R0+URZ+0x16830], R3 ;  /* 0x01683003000075a7 */ /* 0x000e64000802017f */
[----:B-1----:R-:W-:Y:S05]  /*15d0*/  @!P1 BRA `(.L_x_14842) ;  /* 0x000000e000209947 */ /* 0x002fea0003800000 */
.L_x_14841:
        /* <DEDUP_REMOVED lines=35> */
.L_x_14843:
[----:B------:R-:W-:Y:S01]  /*1810*/  UISETP.NE.AND UP0, UPT, UR48, URZ, UPT ;  /* 0x0000003f3000728c */ /* 0x000fe2000bf05270 */
[----:B------:R-:W-:Y:S01]  /*1820*/  VIADD R14, R17, UR40 ;  /* 0x00000028110e7c36 */ /* 0x000fe20008000000 */
[----:B------:R-:W-:Y:S01]  /*1830*/  ULDC UR10, c[0x0][0x9d8] ;  /* 0x00027600000a7ab9 */ /* 0x000fe20000000800 */
[----:B------:R-:W-:Y:S01]  /*1840*/  ULDC UR11, c[0x0][0x2f0] ;  /* 0x0000bc00000b7ab9 */ /* 0x000fe20000000800 */
[----:B------:R-:W-:Y:S01]  /*1850*/  FMUL.FTZ R26, R26, UR10 ;  /* 0x0000000a1a1a7c20 */ /* 0x000fe20008410000 */
[----:B------:R-:W-:Y:S01]  /*1860*/  FMUL.FTZ R21, R33, UR10 ;  /* 0x0000000a21157c20 */ /* 0x000fe20008410000 */
[----:B------:R-:W-:Y:S01]  /*1870*/  PLOP3.LUT P1, PT, PT, PT, UP0, 0x80, 0x0 ;  /* 0x000000000000781c */ /* 0x000fe20003f2f008 */
[----:B------:R-:W-:Y:S01]  /*1880*/  FMUL.FTZ R27, R27, UR10 ;  /* 0x0000000a1b1b7c20 */ /* 0x000fe20008410000 */
[----:B------:R-:W-:Y:S01]  /*1890*/  PLOP3.LUT P2, PT, PT, PT, UP0, 0x80, 0x0 ;  /* 0x000000000000781c */ /* 0x000fe20003f4f008 */
[----:B------:R2:W3:Y:S01]  /*18a0*/  MUFU.TANH R105, R26 ;  /* 0x0000001a00697308 */ /* 0x0004e20000002400 */
[----:B------:R-:W-:Y:S01]  /*18b0*/  IMAD.U32 R33, RZ, RZ, UR11 ;  /* 0x0000000bff217e24 */ /* 0x000fe2000f8e00ff */
[----:B------:R-:W-:Y:S01]  /*18c0*/  @UP0 ULDC UR6, c[0x0][0x44c] ;  /* 0x0001130000060ab9 */ /* 0x000fe20000000800 */
[----:B------:R-:W-:Y:S01]  /*18d0*/  FMUL.FTZ R30, R30, UR10 ;  /* 0x0000000a1e1e7c20 */ /* 0x000fe20008410000 */
[----:B------:R-:W-:Y:S01]  /*18e0*/  ULDC UR14, c[0x0][0x288] ;  /* 0x0000a200000e7ab9 */ /* 0x000fe20000000800 */
[----:B------:R-:W-:Y:S01]  /*18f0*/  FMUL.FTZ R31, R31, UR10 ;  /* 0x0000000a1f1f7c20 */ /* 0x000fe20008410000 */
[----:B------:R-:W-:Y:S01]  /*1900*/  FMUL.FTZ R34, R34, UR10 ;  /* 0x0000000a22227c20 */ /* 0x000fe20008410000 */
[----:B------:R-:W-:Y:S01]  /*1910*/  FMUL.FTZ R35, R35, UR10 ;  /* 0x0000000a23237c20 */ /* 0x000fe20008410000 */
[----:B------:R-:W4:Y:S01]  /*1920*/  MUFU.TANH R103, R27 ;  /* 0x0000001b00677308 */ /* 0x000f220000002400 */
[----:B------:R-:W-:Y:S01]  /*1930*/  FMUL.FTZ R38, R38, UR10 ;  /* 0x0000000a26267c20 */ /* 0x000fe20008410000 */
[----:B------:R-:W-:Y:S01]  /*1940*/  @P1 IMAD.HI.U32 R2, R14, UR6, RZ ;  /* 0x000000060e021c27 */ /* 0x000fe2000f8e00ff */
[----:B------:R-:W-:-:S03]  /*1950*/  @UP0 ULDC UR6, c[0x0][0x450] ;  /* 0x0001140000060ab9 */ /* 0x000fc60000000800 */
[----:B------:R-:W-:Y:S01]  /*1960*/  FMUL.FTZ R39, R39, UR10 ;  /* 0x0000000a27277c20 */ /* 0x000fe20008410000 */
[----:B------:R-:W-:Y:S01]  /*1970*/  FMUL.FTZ R42, R42, UR10 ;  /* 0x0000000a2a2a7c20 */ /* 0x000fe20008410000 */
[----:B------:R-:W-:Y:S01]  /*1980*/  FMUL.FTZ R43, R43, UR10 ;  /* 0x0000000a2b2b7c20 */ /* 0x000fe20008410000 */
[----:B------:R-:W-:Y:S01]  /*1990*/  @P2 SHF.R.U32.HI R14, RZ, UR6, R2 ;  /* 0x00000006ff0e2c19 */ /* 0x000fe20008011602 */
[----:B------:R-:W-:Y:S01]  /*19a0*/  UMOV UR6, 0xffffff80 ;  /* 0xffffff8000067882 */ /* 0x000fe20000000000 */
[----:B------:R-:W5:Y:S01]  /*19b0*/  MUFU.TANH R101, R30 ;  /* 0x0000001e00657308 */ /* 0x000f620000002400 */
[----:B------:R-:W-:Y:S01]  /*19c0*/  UIMAD UR6, UR49, UR6, 0x80 ;  /* 0x00000080310674a4 */ /* 0x000fe2000f8e0206 */
[----:B------:R-:W-:Y:S01]  /*19d0*/  FMUL.FTZ R46, R46, UR10 ;  /* 0x0000000a2e2e7c20 */ /* 0x000fe20008410000 */
[----:B01----:R-:W0:Y:S01]  /*19e0*/  SHFL.IDX PT, R3, R14, 0x1, 0x1c1f ;  /* 0x003c1f000e037f89 */ /* 0x003e2200000e0000 */
[----:B------:R-:W-:Y:S01]  /*19f0*/  FMUL.FTZ R47, R47, UR10 ;  /* 0x0000000a2f2f7c20 */ /* 0x000fe20008410000 */
[----:B------:R-:W-:Y:S01]  /*1a00*/  UIADD3 UR7, UR6, 0x1, URZ ;  /* 0x0000000106077890 */ /* 0x000fe2000fffe03f */
[----:B------:R-:W-:Y:S01]  /*1a10*/  FMUL.FTZ R50, R50, UR10 ;  /* 0x0000000a32327c20 */ /* 0x000fe20008410000 */
[----:B------:R-:W-:Y:S01]  /*1a20*/  UIMAD UR6, UR47, UR11, UR6 ;  /* 0x0000000b2f0672a4 */ /* 0x000fe2000f8e0206 */
[----:B------:R1:W5:Y:S01]  /*1a30*/  MUFU.TANH R99, R31 ;  /* 0x0000001f00637308 */ /* 0x0003620000002400 */
[----:B------:R-:W-:Y:S01]  /*1a40*/  FMUL.FTZ R51, R51, UR10 ;  /* 0x0000000a33337c20 */ /* 0x000fe20008410000 */
[----:B------:R-:W-:Y:S01]  /*1a50*/  FMUL.FTZ R54, R54, UR10 ;  /* 0x0000000a36367c20 */ /* 0x000fe20008410000 */
[----:B------:R-:W-:-:S02]  /*1a60*/  IMAD.U32 R15, RZ, RZ, UR7 ;  /* 0x00000007ff0f7e24 */ /* 0x000fc4000f8e00ff */
[----:B------:R-:W-:Y:S01]  /*1a70*/  FMUL.FTZ R63, R63, UR10 ;  /* 0x0000000a3f3f7c20 */ /* 0x000fe20008410000 */
[----:B------:R-:W-:Y:S01]  /*1a80*/  FMUL.FTZ R9, R25, UR10 ;  /* 0x0000000a19097c20 */ /* 0x000fe20008410000 */
[----:B------:R-:W-:Y:S01]  /*1a90*/  FMUL.FTZ R25, R36, UR10 ;  /* 0x0000000a24197c20 */ /* 0x000fe20008410000 */
[C---:B--2---:R-:W-:Y:S01]  /*1aa0*/  IMAD R26, R16.reuse, -0x2, R15 ;  /* 0xfffffffe101a7824 */ /* 0x044fe200078e020f */
[----:B------:R-:W2:Y:S01]  /*1ab0*/  MUFU.TANH R97, R34 ;  /* 0x0000002200617308 */ /* 0x000ea20000002400 */
[----:B------:R-:W-:Y:S02]  /*1ac0*/  IMAD.U32 R15, RZ, RZ, UR6 ;  /* 0x00000006ff0f7e24 */ /* 0x000fe4000f8e00ff */
[----:B------:R-:W-:Y:S01]  /*1ad0*/  FMUL.FTZ R36, R53, UR10 ;  /* 0x0000000a35247c20 */ /* 0x000fe20008410000 */
[----:B------:R-:W-:Y:S02]  /*1ae0*/  IMAD R26, R33, UR47, R26 ;  /* 0x0000002f211a7c24 */ /* 0x000fe4000f8e021a */
[----:B------:R-:W-:Y:S01]  /*1af0*/  FMUL.FTZ R55, R55, UR10 ;  /* 0x0000000a37377c20 */ /* 0x000fe20008410000 */
[----:B------:R-:W-:-:S02]  /*1b00*/  IMAD R20, R16, -0x2, R15 ;  /* 0xfffffffe10147824 */ /* 0x000fc400078e020f */
[----:B------:R-:W-:Y:S01]  /*1b10*/  FMUL.FTZ R59, R59, UR10 ;  /* 0x0000000a3b3b7c20 */ /* 0x000fe20008410000 */
[----:B-1----:R-:W-:Y:S01]  /*1b20*/  FMUL.FTZ R31, R45, UR10 ;  /* 0x0000000a2d1f7c20 */ /* 0x002fe20008410000 */
[----:B------:R-:W1:Y:S01]  /*1b30*/  MUFU.TANH R35, R35 ;  /* 0x0000002300237308 */ /* 0x000e620000002400 */
[----:B------:R-:W-:Y:S01]  /*1b40*/  FMUL.FTZ R58, R58, UR10 ;  /* 0x0000000a3a3a7c20 */ /* 0x000fe20008410000 */
[----:B------:R-:W-:Y:S01]  /*1b50*/  FMUL.FTZ R7, R24, UR10 ;  /* 0x0000000a18077c20 */ /* 0x000fe20008410000 */
[----:B0-----:R-:W-:Y:S01]  /*1b60*/  IADD3 R3, R3, -UR14, R26 ;  /* 0x8000000e03037c10 */ /* 0x001fe2000fffe01a */
[----:B------:R-:W-:Y:S01]  /*1b70*/  FMUL.FTZ R11, R29, UR10 ;  /* 0x0000000a1d0b7c20 */ /* 0x000fe20008410000 */
[----:B------:R-:W-:Y:S01]  /*1b80*/  FMUL.FTZ R24, R32, UR10 ;  /* 0x0000000a20187c20 */ /* 0x000fe20008410000 */
[----:B------:R-:W-:Y:S01]  /*1b90*/  FMUL.FTZ R29, R40, UR10 ;  /* 0x0000000a281d7c20 */ /* 0x000fe20008410000 */
[----:B------:R-:W-:Y:S01]  /*1ba0*/  VIMNMX R2, R20, R3, PT ;  /* 0x0000000314027248 */ /* 0x000fe20003fe0100 */
[----:B------:R-:W0:Y:S01]  /*1bb0*/  MUFU.TANH R93, R38 ;  /* 0x00000026005d7308 */ /* 0x000e220000002400 */
[----:B------:R-:W-:Y:S01]  /*1bc0*/  FMUL.FTZ R3, R67, UR10 ;  /* 0x0000000a43037c20 */ /* 0x000fe20008410000 */
[----:B------:R-:W-:Y:S01]  /*1bd0*/  FMUL.FTZ R32, R49, UR10 ;  /* 0x0000000a31207c20 */ /* 0x000fe20008410000 */
[C---:B------:R-:W-:Y:S01]  /*1be0*/  ISETP.GT.AND P1, PT, R2.reuse, RZ, PT ;  /* 0x000000ff0200720c */ /* 0x040fe20003f24270 */
[----:B------:R-:W-:Y:S01]  /*1bf0*/  FMUL.FTZ R40, R57, UR10 ;  /* 0x0000000a39287c20 */ /* 0x000fe20008410000 */
[----:B------:R-:W-:Y:S01]  /*1c00*/  ISETP.GT.AND P2, PT, R2, 0x1, PT ;  /* 0x000000010200780c */ /* 0x000fe20003f44270 */
[----:B------:R-:W-:Y:S01]  /*1c10*/  FMUL.FTZ R62, R62, UR10 ;  /* 0x0000000a3e3e7c20 */ /* 0x000fe20008410000 */
[----:B------:R-:W-:Y:S01]  /*1c20*/  ISETP.GT.AND P3, PT, R2, 0x8, PT ;  /* 0x000000080200780c */ /* 0x000fe20003f64270 */
[----:B------:R-:W0:Y:S01]  /*1c30*/  MUFU.TANH R39, R39 ;  /* 0x0000002700277308 */ /* 0x000e220000002400 */
[----:B---3--:R-:W-:Y:S01]  /*1c40*/  FSEL R105, R105, -INF , P1 ;  /* 0xff80000069697808 */ /* 0x008fe20000800000 */
[----:B------:R-:W-:Y:S01]  /*1c50*/  FMUL.FTZ R66, R66, UR10 ;  /* 0x0000000a42427c20 */ /* 0x000fe20008410000 */
[----:B----4-:R-:W-:Y:S01]  /*1c60*/  FSEL R103, R103, -INF , P2 ;  /* 0xff80000067677808 */ /* 0x010fe20001000000 */
[----:B------:R-:W-:Y:S01]  /*1c70*/  FMUL.FTZ R13, R28, UR10 ;  /* 0x0000000a1c0d7c20 */ /* 0x000fe20008410000 */
[----:B------:R-:W-:Y:S01]  /*1c80*/  ISETP.GT.AND P1, PT, R2, 0x9, PT ;  /* 0x000000090200780c */ /* 0x000fe20003f24270 */
[----:B------:R-:W-:Y:S01]  /*1c90*/  FMUL.FTZ R28, R41, UR10 ;  /* 0x0000000a291c7c20 */ /* 0x000fe20008410000 */
[----:B-----5:R-:W-:Y:S01]  /*1ca0*/  FSEL R101, R101, -INF , P3 ;  /* 0xff80000065657808 */ /* 0x020fe20001800000 */
[----:B------:R-:W3:Y:S01]  /*1cb0*/  MUFU.TANH R89, R42 ;  /* 0x0000002a00597308 */ /* 0x000ee20000002400 */
[----:B------:R-:W-:Y:S01]  /*1cc0*/  FMNMX.FTZ R4, R105, R103, !PT ;  /* 0x0000006769047209 */ /* 0x000fe20007810000 */
[----:B------:R-:W-:Y:S01]  /*1cd0*/  FMUL.FTZ R70, R70, UR10 ;  /* 0x0000000a46467c20 */ /* 0x000fe20008410000 */
[C---:B------:R-:W-:Y:S01]  /*1ce0*/  ISETP.GT.AND P2, PT, R2.reuse, 0x10, PT ;  /* 0x000000100200780c */ /* 0x040fe20003f44270 */
[----:B------:R-:W-:Y:S01]  /*1cf0*/  FMUL.FTZ R27, R37, UR10 ;  /* 0x0000000a251b7c20 */ /* 0x000fe20008410000 */
[----:B------:R-:W-:Y:S01]  /*1d00*/  FSEL R99, R99, -INF , P1 ;  /* 0xff80000063637808 */ /* 0x000fe20000800000 */
[----:B------:R-:W-:Y:S01]  /*1d10*/  FMUL.FTZ R71, R71, UR10 ;  /* 0x0000000a47477c20 */ /* 0x000fe20008410000 */
[----:B------:R-:W-:Y:S01]  /*1d20*/  FMNMX.FTZ R4, R101, R4, !PT ;  /* 0x0000000465047209 */ /* 0x000fe20007810000 */
[----:B------:R-:W4:Y:S01]  /*1d30*/  MUFU.TANH R43, R43 ;  /* 0x0000002b002b7308 */ /* 0x000f220000002400 */
[----:B------:R-:W-:Y:S01]  /*1d40*/  ISETP.GT.AND P1, PT, R2, 0x11, PT ;  /* 0x000000110200780c */ /* 0x000fe20003f24270 */
[----:B------:R-:W-:Y:S01]  /*1d50*/  FMUL.FTZ R74, R74, UR10 ;  /* 0x0000000a4a4a7c20 */ /* 0x000fe20008410000 */
[----:B--2---:R-:W-:Y:S01]  /*1d60*/  FSEL R97, R97, -INF , P2 ;  /* 0xff80000061617808 */ /* 0x004fe20001000000 */
[----:B------:R-:W-:Y:S01]  /*1d70*/  FMUL.FTZ R75, R75, UR10 ;  /* 0x0000000a4b4b7c20 */ /* 0x000fe20008410000 */
[----:B------:R-:W-:Y:S01]  /*1d80*/  FMNMX.FTZ R4, R99, R4, !PT ;  /* 0x0000000463047209 */ /* 0x000fe20007810000 */
[----:B------:R-:W-:Y:S01]  /*1d90*/  FMUL.FTZ R78, R78, UR10 ;  /* 0x0000000a4e4e7c20 */ /* 0x000fe20008410000 */
[----:B------:R-:W-:Y:S01]  /*1da0*/  ISETP.GT.AND P2, PT, R2, 0x18, PT ;  /* 0x000000180200780c */ /* 0x000fe20003f44270 */
[----:B------:R-:W2:Y:S01]  /*1db0*/  MUFU.TANH R46, R46 ;  /* 0x0000002e002e7308 */ /* 0x000ea20000002400 */
[----:B-1----:R-:W-:Y:S01]  /*1dc0*/  FSEL R95, R35, -INF , P1 ;  /* 0xff800000235f7808 */ /* 0x002fe20000800000 */
[----:B------:R-:W-:Y:S01]  /*1dd0*/  FMUL.FTZ R79, R79, UR10 ;  /* 0x0000000a4f4f7c20 */ /* 0x000fe20008410000 */
[----:B------:R-:W-:Y:S01]  /*1de0*/  FMNMX.FTZ R4, R97, R4, !PT ;  /* 0x0000000461047209 */ /* 0x000fe20007810000 */
[----:B------:R-:W-:Y:S01]  /*1df0*/  FMUL.FTZ R82, R82, UR10 ;  /* 0x0000000a52527c20 */ /* 0x000fe20008410000 */
[----:B------:R-:W-:Y:S01]  /*1e00*/  ISETP.GT.AND P1, PT, R2, 0x19, PT ;  /* 0x000000190200780c */ /* 0x000fe20003f24270 */
[----:B------:R-:W-:Y:S01]  /*1e10*/  FMUL.FTZ R83, R83, UR10 ;  /* 0x0000000a53537c20 */ /* 0x000fe20008410000 */
[----:B0-----:R-:W-:Y:S01]  /*1e20*/  FSEL R93, R93, -INF , P2 ;  /* 0xff8000005d5d7808 */ /* 0x001fe20001000000 */
[----:B------:R-:W-:Y:S01]  /*1e30*/  MUFU.TANH R47, R47 ;  /* 0x0000002f002f7308 */ /* 0x000fe20000002400 */
[----:B------:R-:W-:Y:S01]  /*1e40*/  FMNMX.FTZ R4, R95, R4, !PT ;  /* 0x000000045f047209 */ /* 0x000fe20007810000 */
[----:B------:R-:W-:Y:S01]  /*1e50*/  FMUL.FTZ R86, R86, UR10 ;  /* 0x0000000a56567c20 */ /* 0x000fe20008410000 */
[----:B------:R-:W-:Y:S01]  /*1e60*/  ISETP.GT.AND P2, PT, R2, 0x20, PT ;  /* 0x000000200200780c */ /* 0x000fe20003f44270 */
[----:B------:R-:W-:Y:S01]  /*1e70*/  FMUL.FTZ R87, R87, UR10 ;  /* 0x0000000a57577c20 */ /* 0x000fe20008410000 */
[----:B------:R-:W-:Y:S01]  /*1e80*/  FSEL R91, R39, -INF , P1 ;  /* 0xff800000275b7808 */ /* 0x000fe20000800000 */
[----:B------:R-:W-:Y:S01]  /*1e90*/  FMUL.FTZ R30, R44, UR10 ;  /* 0x0000000a2c1e7c20 */ /* 0x000fe20008410000 */
[----:B------:R-:W-:Y:S01]  /*1ea0*/  FMNMX.FTZ R4, R93, R4, !PT ;  /* 0x000000045d047209 */ /* 0x000fe20007810000 */
[----:B------:R-:W0:Y:S01]  /*1eb0*/  MUFU.TANH R50, R50 ;  /* 0x0000003200327308 */ /* 0x000e220000002400 */
[----:B------:R-:W-:Y:S01]  /*1ec0*/  ISETP.GT.AND P1, PT, R2, 0x21, PT ;  /* 0x000000210200780c */ /* 0x000fe20003f24270 */
[----:B------:R-:W1:Y:S01]  /*1ed0*/  SHFL.IDX PT, R44, R14, RZ, 0x1c1f ;  /* 0x001c1fff0e2c7589 */ /* 0x000e6200000e0000 */
[----:B---3--:R-:W-:Y:S01]  /*1ee0*/  FSEL R89, R89, -INF , P2 ;  /* 0xff80000059597808 */ /* 0x008fe20001000000 */
[----:B------:R-:W-:Y:S01]  /*1ef0*/  ULDC UR6, c[0x0][0x988] ;  /* 0x0002620000067ab9 */ /* 0x000fe20000000800 */
[----:B------:R-:W-:Y:S01]  /*1f00*/  FMNMX.FTZ R4, R91, R4, !PT ;  /* 0x000000045b047209 */ /* 0x000fe20007810000 */
[----:B------:R-:W-:Y:S01]  /*1f10*/  FMUL.FTZ R42, R56, UR10 ;  /* 0x0000000a382a7c20 */ /* 0x000fe20008410000 */
[C---:B------:R-:W-:Y:S01]  /*1f20*/  ISETP.GT.AND P2, PT, R2.reuse, 0x28, PT ;  /* 0x000000280200780c */ /* 0x040fe20003f44270 */
[----:B------:R-:W-:Y:S01]  /*1f30*/  MUFU.TANH R51, R51 ;  /* 0x0000003300337308 */ /* 0x000fe20000002400 */
[----:B----4-:R-:W-:Y:S01]  /*1f40*/  FSEL R67, R43, -INF , P1 ;  /* 0xff8000002b437808 */ /* 0x010fe20000800000 */
[----:B------:R-:W-:Y:S01]  /*1f50*/  FMUL.FTZ R56, R65, UR10 ;  /* 0x0000000a41387c20 */ /* 0x000fe20008410000 */
[----:B------:R-:W-:Y:S01]  /*1f60*/  FMNMX.FTZ R4, R89, R4, !PT ;  /* 0x0000000459047209 */ /* 0x000fe20007810000 */
[----:B------:R-:W-:Y:S01]  /*1f70*/  FMUL.FTZ R65, R77, UR10 ;  /* 0x0000000a4d417c20 */ /* 0x000fe20008410000 */
[----:B------:R-:W-:Y:S01]  /*1f80*/  ISETP.GT.AND P1, PT, R2, 0x29, PT ;  /* 0x000000290200780c */ /* 0x000fe20003f24270 */
[----:B------:R-:W-:Y:S01]  /*1f90*/  FMUL.FTZ R34, R48, UR10 ;  /* 0x0000000a30227c20 */ /* 0x000fe20008410000 */
[----:B------:R-:W-:Y:S01]  /*1fa0*/  FMNMX.FTZ R4, R67, R4, !PT ;  /* 0x0000000443047209 */ /* 0x000fe20007810000 */
[----:B------:R-:W3:Y:S01]  /*1fb0*/  MUFU.TANH R53, R54 ;  /* 0x0000003600357308 */ /* 0x000ee20000002400 */
[----:B------:R-:W-:Y:S01]  /*1fc0*/  IADD3 R77, R26, -UR14, RZ ;  /* 0x8000000e1a4d7c10 */ /* 0x000fe2000fffe0ff */
[----:B------:R-:W-:Y:S01]  /*1fd0*/  FMUL.FTZ R38, R52, UR10 ;  /* 0x0000000a34267c20 */ /* 0x000fe20008410000 */
[----:B------:R-:W-:Y:S01]  /*1fe0*/  R2UR UR15, R0 ;  /* 0x00000000000f72ca */ /* 0x000fe200000e0000 */
[----:B------:R-:W-:Y:S01]  /*1ff0*/  @UP0 ULDC UR18, c[0x0][0x450] ;  /* 0x0001140000120ab9 */ /* 0x000fe20000000800 */
[----:B------:R-:W-:Y:S01]  /*2000*/  UIMAD UR11, UR47, UR11, -UR14 ;  /* 0x0000000b2f0b72a4 */ /* 0x000fe2000f8e0a0e */
[----:B------:R-:W-:Y:S01]  /*2010*/  CS2R R118, SRZ ;  /* 0x0000000000767805 */ /* 0x000fe2000001ff00 */
[----:B------:R-:W-:Y:S01]  /*2020*/  UIADD3 UR25, UR49, -0x2, URZ ;  /* 0xfffffffe31197890 */ /* 0x000fe2000fffe03f */
[----:B------:R2:W-:Y:S01]  /*2030*/  MUFU.TANH R6, R63 ;  /* 0x0000003f00067308 */ /* 0x0005e20000002400 */
[----:B------:R-:W-:-:S02]  /*2040*/  CS2R R116, SRZ ;  /* 0x0000000000747805 */ /* 0x000fc4000001ff00 */
[----:B-1----:R-:W-:Y:S02]  /*2050*/  VIADDMNMX R77, R44, R77, R20, PT ;  /* 0x0000004d2c4d7246 */ /* 0x002fe40003800114 */
[----:B------:R-:W-:Y:S02]  /*2060*/  CS2R R114, SRZ ;  /* 0x0000000000727805 */ /* 0x000fe4000001ff00 */
[----:B------:R-:W-:Y:S02]  /*2070*/  CS2R R112, SRZ ;  /* 0x0000000000707805 */ /* 0x000fe4000001ff00 */
[----:B------:R-:W-:Y:S01]  /*2080*/  ISETP.GT.AND P3, PT, R77, 0x8, PT ;  /* 0x000000084d00780c */ /* 0x000fe20003f64270 */
[----:B------:R-:W1:Y:S01]  /*2090*/  MUFU.TANH R5, R55 ;  /* 0x0000003700057308 */ /* 0x000e620000002400 */
[----:B--2---:R-:W-:Y:S02]  /*20a0*/  FSEL R63, R46, -INF , P2 ;  /* 0xff8000002e3f7808 */ /* 0x004fe40001000000 */
[----:B------:R-:W-:-:S02]  /*20b0*/  ISETP.GT.AND P2, PT, R2, 0x30, PT ;  /* 0x000000300200780c */ /* 0x000fc40003f44270 */
[----:B------:R-:W-:Y:S02]  /*20c0*/  FMNMX.FTZ R4, R63, R4, !PT ;  /* 0x000000043f047209 */ /* 0x000fe40007810000 */
[----:B0-----:R-:W-:Y:S01]  /*20d0*/  FSEL R57, R50, -INF , P2 ;  /* 0xff80000032397808 */ /* 0x001fe20001000000 */
[----:B------:R0:W-:Y:S01]  /*20e0*/  MUFU.TANH R45, R59 ;  /* 0x0000003b002d7308 */ /* 0x0001e20000002400 */
[----:B------:R-:W-:-:S04]  /*20f0*/  ISETP.GT.AND P2, PT, R2, 0x38, PT ;  /* 0x000000380200780c */ /* 0x000fc80003f44270 */
[----:B---3--:R-:W-:Y:S02]  /*2100*/  FSEL R53, R53, -INF , P2 ;  /* 0xff80000035357808 */ /* 0x008fe40001000000 */
[C---:B------:R-:W-:Y:S01]  /*2110*/  ISETP.GT.AND P2, PT, R2.reuse, 0x40, PT ;  /* 0x000000400200780c */ /* 0x040fe20003f44270 */
[----:B------:R2:W3:Y:S01]  /*2120*/  MUFU.TANH R49, R58 ;  /* 0x0000003a00317308 */ /* 0x0004e20000002400 */
[----:B0-----:R-:W-:Y:S02]  /*2130*/  FSEL R59, R47, -INF , P1 ;  /* 0xff8000002f3b7808 */ /* 0x001fe40000800000 */
[C---:B------:R-:W-:Y:S02]  /*2140*/  ISETP.GT.AND P1, PT, R2.reuse, 0x31, PT ;  /* 0x000000310200780c */ /* 0x040fe40003f24270 */
[----:B------:R-:W-:Y:S02]  /*2150*/  FMNMX.FTZ R4, R59, R4, !PT ;  /* 0x000000043b047209 */ /* 0x000fe40007810000 */
[----:B------:R-:W-:Y:S01]  /*2160*/  FSEL R55, R51, -INF , P1 ;  /* 0xff80000033377808 */ /* 0x000fe20000800000 */
[----:B------:R-:W0:Y:S01]  /*2170*/  MUFU.TANH R62, R62 ;  /* 0x0000003e003e7308 */ /* 0x000e220000002400 */
[----:B------:R-:W-:Y:S01]  /*2180*/  FMNMX.FTZ R4, R57, R4, !PT ;  /* 0x0000000439047209 */ /* 0x000fe20007810000 */
[----:B--2---:R-:W-:Y:S01]  /*2190*/  FMUL.FTZ R58, R69, UR10 ;  /* 0x0000000a453a7c20 */ /* 0x004fe20008410000 */
[----:B------:R-:W-:Y:S01]  /*21a0*/  ISETP.GT.AND P1, PT, R2, 0x39, PT ;  /* 0x000000390200780c */ /* 0x000fe20003f24270 */
[----:B------:R-:W-:Y:S01]  /*21b0*/  FMUL.FTZ R69, R80, UR10 ;  /* 0x0000000a50457c20 */ /* 0x000fe20008410000 */
[----:B------:R-:W-:-:S02]  /*21c0*/  FMNMX.FTZ R4, R55, R4, !PT ;  /* 0x0000000437047209 */ /* 0x000fc40007810000 */
        /* <DEDUP_REMOVED lines=8> */
[----:B------:R-:W-:Y:S02]  /*2250*/  FSEL R45, R45, -INF , P1 ;  /* 0xff8000002d2d7808 */ /* 0x000fe40000800000 */
[----:B------:R-:W-:Y:S02]  /*2260*/  FMNMX.FTZ R4, R49, R4, !PT ;  /* 0x0000000431047209 */ /* 0x000fe40007810000 */
[----:B------:R-:W-:Y:S01]  /*2270*/  ISETP.GT.AND P1, PT, R2, 0x49, PT ;  /* 0x000000490200780c */ /* 0x000fe20003f24270 */
[----:B------:R-:W3:Y:S01]  /*2280*/  MUFU.TANH R37, R70 ;  /* 0x0000004600257308 */ /* 0x000ee20000002400 */
[----:B0-----:R-:W-:Y:S01]  /*2290*/  FSEL R47, R62, -INF , P2 ;  /* 0xff8000003e2f7808 */ /* 0x001fe20001000000 */
[----:B------:R-:W-:Y:S01]  /*22a0*/  FMUL.FTZ R62, R73, UR10 ;  /* 0x0000000a493e7c20 */ /* 0x000fe20008410000 */
[----:B------:R-:W-:Y:S01]  /*22b0*/  FMNMX.FTZ R4, R45, R4, !PT ;  /* 0x000000042d047209 */ /* 0x000fe20007810000 */
[----:B------:R-:W-:Y:S01]  /*22c0*/  FMUL.FTZ R73, R84, UR10 ;  /* 0x0000000a54497c20 */ /* 0x000fe20008410000 */
[----:B------:R-:W-:-:S02]  /*22d0*/  ISETP.GT.AND P2, PT, R2, 0x50, PT ;  /* 0x000000500200780c */ /* 0x000fc40003f44270 */
[----:B------:R-:W-:Y:S01]  /*22e0*/  FSEL R43, R6, -INF , P1 ;  /* 0xff800000062b7808 */ /* 0x000fe20000800000 */
[----:B------:R0:W4:Y:S01]  /*22f0*/  MUFU.TANH R35, R71 ;  /* 0x0000004700237308 */ /* 0x0001220000002400 */
[----:B------:R-:W-:Y:S02]  /*2300*/  FMNMX.FTZ R4, R47, R4, !PT ;  /* 0x000000042f047209 */ /* 0x000fe40007810000 */
[C---:B------:R-:W-:Y:S02]  /*2310*/  ISETP.GT.AND P1, PT, R2.reuse, 0x51, PT ;  /* 0x000000510200780c */ /* 0x040fe40003f24270 */
[----:B-1----:R-:W-:Y:S02]  /*2320*/  FSEL R41, R41, -INF , P2 ;  /* 0xff80000029297808 */ /* 0x002fe40001000000 */
[----:B------:R-:W-:Y:S01]  /*2330*/  FMNMX.FTZ R4, R43, R4, !PT ;  /* 0x000000042b047209 */ /* 0x000fe20007810000 */
[----:B------:R1:W5:Y:S01]  /*2340*/  MUFU.TANH R33, R74 ;  /* 0x0000004a00217308 */ /* 0x0003620000002400 */
[----:B------:R-:W-:Y:S01]  /*2350*/  ISETP.GT.AND P2, PT, R2, 0x58, PT ;  /* 0x000000580200780c */ /* 0x000fe20003f44270 */
[----:B0-----:R-:W-:Y:S01]  /*2360*/  FMUL.FTZ R71, R81, UR10 ;  /* 0x0000000a51477c20 */ /* 0x001fe20008410000 */
[----:B--2---:R-:W-:-:S02]  /*2370*/  FSEL R39, R3, -INF , P1 ;  /* 0xff80000003277808 */ /* 0x004fc40000800000 */
[----:B------:R-:W-:Y:S02]  /*2380*/  FMNMX.FTZ R4, R41, R4, !PT ;  /* 0x0000000429047209 */ /* 0x000fe40007810000 */
[C---:B------:R-:W-:Y:S01]  /*2390*/  ISETP.GT.AND P1, PT, R2.reuse, 0x59, PT ;  /* 0x000000590200780c */ /* 0x040fe20003f24270 */
[----:B------:R-:W0:Y:S01]  /*23a0*/  MUFU.TANH R75, R75 ;  /* 0x0000004b004b7308 */ /* 0x000e220000002400 */
[----:B---3--:R-:W-:Y:S01]  /*23b0*/  FSEL R37, R37, -INF , P2 ;  /* 0xff80000025257808 */ /* 0x008fe20001000000 */
[----:B-1----:R-:W-:Y:S01]  /*23c0*/  FMUL.FTZ R74, R85, UR10 ;  /* 0x0000000a554a7c20 */ /* 0x002fe20008410000 */
[----:B------:R-:W-:Y:S02]  /*23d0*/  FMNMX.FTZ R4, R39, R4, !PT ;  /* 0x0000000427047209 */ /* 0x000fe40007810000 */
[----:B------:R-:W-:Y:S02]  /*23e0*/  ISETP.GT.AND P2, PT, R2, 0x60, PT ;  /* 0x000000600200780c */ /* 0x000fe40003f44270 */
[----:B----4-:R-:W-:Y:S01]  /*23f0*/  FSEL R35, R35, -INF , P1 ;  /* 0xff80000023237808 */ /* 0x010fe20000800000 */
[----:B------:R-:W1:Y:S01]  /*2400*/  MUFU.TANH R5, R78 ;  /* 0x0000004e00057308 */ /* 0x000e620000002400 */
[----:B------:R-:W-:-:S02]  /*2410*/  FMNMX.FTZ R4, R37, R4, !PT ;  /* 0x0000000425047209 */ /* 0x000fc40007810000 */
[C---:B------:R-:W-:Y:S02]  /*2420*/  ISETP.GT.AND P1, PT, R2.reuse, 0x61, PT ;  /* 0x000000610200780c */ /* 0x040fe40003f24270 */
[----:B-----5:R-:W-:Y:S02]  /*2430*/  FSEL R33, R33, -INF , P2 ;  /* 0xff80000021217808 */ /* 0x020fe40001000000 */
[----:B------:R-:W-:Y:S01]  /*2440*/  FMNMX.FTZ R4, R35, R4, !PT ;  /* 0x0000000423047209 */ /* 0x000fe20007810000 */
[----:B------:R2:W3:Y:S01]  /*2450*/  MUFU.TANH R12, R79 ;  /* 0x0000004f000c7308 */ /* 0x0004e20000002400 */
[----:B------:R-:W-:Y:S02]  /*2460*/  ISETP.GT.AND P2, PT, R2, 0x68, PT ;  /* 0x000000680200780c */ /* 0x000fe40003f44270 */
[----:B0-----:R-:W-:Y:S01]  /*2470*/  FSEL R3, R75, -INF , P1 ;  /* 0xff8000004b037808 */ /* 0x001fe20000800000 */
[----:B------:R-:W-:Y:S01]  /*2480*/  FMUL.FTZ R75, R60, UR10 ;  /* 0x0000000a3c4b7c20 */ /* 0x000fe20008410000 */
[----:B------:R-:W-:-:S02]  /*2490*/  FMNMX.FTZ R4, R33, R4, !PT ;  /* 0x0000000421047209 */ /* 0x000fc40007810000 */
[----:B------:R-:W-:Y:S01]  /*24a0*/  ISETP.GT.AND P1, PT, R2, 0x69, PT ;  /* 0x000000690200780c */ /* 0x000fe20003f24270 */
[----:B------:R0:W4:Y:S01]  /*24b0*/  MUFU.TANH R10, R82 ;  /* 0x00000052000a7308 */ /* 0x0001220000002400 */
[----:B-1----:R-:W-:Y:S01]  /*24c0*/  FSEL R5, R5, -INF , P2 ;  /* 0xff80000005057808 */ /* 0x002fe20001000000 */
[----:B--2---:R-:W-:Y:S01]  /*24d0*/  FMUL.FTZ R79, R61, UR10 ;  /* 0x0000000a3d4f7c20 */ /* 0x004fe20008410000 */
[----:B------:R-:W-:Y:S01]  /*24e0*/  FMNMX.FTZ R4, R3, R4, !PT ;  /* 0x0000000403047209 */ /* 0x000fe20007810000 */
[----:B------:R-:W-:Y:S01]  /*24f0*/  FMUL.FTZ R61, R68, UR10 ;  /* 0x0000000a443d7c20 */ /* 0x000fe20008410000 */
[----:B------:R-:W-:Y:S01]  /*2500*/  ISETP.GT.AND P2, PT, R2, 0x70, PT ;  /* 0x000000700200780c */ /* 0x000fe20003f44270 */
[----:B------:R-:W-:Y:S01]  /*2510*/  FMUL.FTZ R68, R76, UR10 ;  /* 0x0000000a4c447c20 */ /* 0x000fe20008410000 */
[----:B------:R-:W-:Y:S01]  /*2520*/  FMNMX.FTZ R15, R5, R4, !PT ;  /* 0x00000004050f7209 */ /* 0x000fe20007810000 */
[----:B------:R-:W1:Y:S01]  /*2530*/  MUFU.TANH R8, R83 ;  /* 0x0000005300087308 */ /* 0x000e620000002400 */
[----:B---3--:R-:W-:Y:S01]  /*2540*/  FSEL R12, R12, -INF , P1 ;  /* 0xff8000000c0c7808 */ /* 0x008fe20000800000 */
[----:B0-----:R-:W-:Y:S01]  /*2550*/  FMUL.FTZ R82, R64, UR10 ;  /* 0x0000000a40527c20 */ /* 0x001fe20008410000 */
[----:B------:R-:W-:Y:S01]  /*2560*/  ISETP.GT.AND P1, PT, R2, 0x71, PT ;  /* 0x000000710200780c */ /* 0x000fe20003f24270 */
[----:B------:R-:W-:Y:S01]  /*2570*/  FMUL.FTZ R64, R72, UR10 ;  /* 0x0000000a48407c20 */ /* 0x000fe20008410000 */
[----:B------:R-:W-:Y:S01]  /*2580*/  FMNMX.FTZ R15, R12, R15, !PT ;  /* 0x0000000f0c0f7209 */ /* 0x000fe20007810000 */
[----:B------:R-:W-:-:S02]  /*2590*/  UMOV UR10, UR40 ;  /* 0x00000028000a7c82 */ /* 0x000fc40008000000 */
[----:B------:R-:W0:Y:S01]  /*25a0*/  MUFU.TANH R86, R86 ;  /* 0x0000005600567308 */ /* 0x000e220000002400 */
[----:B----4-:R-:W-:Y:S02]  /*25b0*/  FSEL R10, R10, -INF , P2 ;  /* 0xff8000000a0a7808 */ /* 0x010fe40001000000 */
[----:B------:R-:W-:Y:S02]  /*25c0*/  ISETP.GT.AND P2, PT, R2, 0x78, PT ;  /* 0x000000780200780c */ /* 0x000fe40003f44270 */
[----:B------:R-:W-:-:S03]  /*25d0*/  FMNMX.FTZ R15, R10, R15, !PT ;  /* 0x0000000f0a0f7209 */ /* 0x000fc60007810000 */
[----:B------:R-:W2:Y:S01]  /*25e0*/  MUFU.TANH R87, R87 ;  /* 0x0000005700577308 */ /* 0x000ea20000002400 */
[----:B-1----:R-:W-:Y:S02]  /*25f0*/  FSEL R8, R8, -INF , P1 ;  /* 0xff80000008087808 */ /* 0x002fe40000800000 */
[----:B------:R-:W-:Y:S02]  /*2600*/  ISETP.GT.AND P1, PT, R2, 0x79, PT ;  /* 0x000000790200780c */ /* 0x000fe40003f24270 */
[----:B------:R-:W-:-:S03]  /*2610*/  FMNMX.FTZ R15, R8, R15, !PT ;  /* 0x0000000f080f7209 */ /* 0x000fc60007810000 */
[----:B------:R-:W-:Y:S01]  /*2620*/  MUFU.TANH R7, R7 ;  /* 0x0000000700077308 */ /* 0x000fe20000002400 */
[----:B0-----:R-:W-:Y:S02]  /*2630*/  FSEL R4, R86, -INF , P2 ;  /* 0xff80000056047808 */ /* 0x001fe40001000000 */
[----:B------:R-:W-:Y:S02]  /*2640*/  ISETP.GT.AND P2, PT, R77, 0x1, PT ;  /* 0x000000014d00780c */ /* 0x000fe40003f44270 */
[----:B------:R-:W-:-:S03]  /*2650*/  FMNMX.FTZ R15, R4, R15, !PT ;  /* 0x0000000f040f7209 */ /* 0x000fc60007810000 */
[----:B------:R-:W0:Y:S01]  /*2660*/  MUFU.TANH R9, R9 ;  /* 0x0000000900097308 */ /* 0x000e220000002400 */
[----:B--2---:R-:W-:-:S04]  /*2670*/  FSEL R2, R87, -INF , P1 ;  /* 0xff80000057027808 */ /* 0x004fc80000800000 */
[----:B------:R-:W-:-:S03]  /*2680*/  FMNMX.FTZ R15, R2, R15, !PT ;  /* 0x0000000f020f7209 */ /* 0x000fc60007810000 */
[----:B------:R-:W-:Y:S02]  /*2690*/  MUFU.TANH R13, R13 ;  /* 0x0000000d000d7308 */ /* 0x000fe40000002400 */
[----:B------:R-:W1:Y:S06]  /*26a0*/  SHFL.BFLY PT, R6, R15, 0x2, 0x1f ;  /* 0x0c401f000f067f89 */ /* 0x000e6c00000e0000 */
[----:B------:R-:W-:Y:S01]  /*26b0*/  MUFU.TANH R11, R11 ;  /* 0x0000000b000b7308 */ /* 0x000fe20000002400 */
[----:B0-----:R-:W-:Y:S02]  /*26c0*/  FSEL R9, R9, -INF , P2 ;  /* 0xff80000009097808 */ /* 0x001fe40001000000 */
[----:B------:R-:W-:-:S05]  /*26d0*/  ISETP.GT.AND P2, PT, R77, 0x10, PT ;  /* 0x000000104d00780c */ /* 0x000fca0003f44270 */
[----:B------:R-:W0:Y:S08]  /*26e0*/  MUFU.TANH R24, R24 ;  /* 0x0000001800187308 */ /* 0x000e300000002400 */
[----:B------:R-:W-:Y:S01]  /*26f0*/  MUFU.TANH R21, R21 ;  /* 0x0000001500157308 */ /* 0x000fe20000002400 */
[----:B-1----:R-:W-:-:S05]  /*2700*/  FMNMX.FTZ R46, R15, R6, !PT ;  /* 0x000000060f2e7209 */ /* 0x002fca0007810000 */
[----:B------:R-:W1:Y:S02]  /*2710*/  SHFL.BFLY PT, R15, R46, 0x1, 0x1f ;  /* 0x0c201f002e0f7f89 */ /* 0x000e6400000e0000 */
[----:B------:R-:W2:Y:S01]  /*2720*/  MUFU.TANH R25, R25 ;  /* 0x0000001900197308 */ /* 0x000ea20000002400 */
[----:B0-----:R-:W-:Y:S02]  /*2730*/  FSEL R50, R24, -INF , P2 ;  /* 0xff80000018327808 */ /* 0x001fe40001000000 */
[----:B------:R-:W-:-:S05]  /*2740*/  ISETP.GT.AND P2, PT, R77, 0x18, PT ;  /* 0x000000184d00780c */ /* 0x000fca0003f44270 */
[----:B------:R-:W0:Y:S08]  /*2750*/  MUFU.TANH R27, R27 ;  /* 0x0000001b001b7308 */ /* 0x000e300000002400 */
        /* <DEDUP_REMOVED lines=8> */
[-C--:B------:R-:W-:Y:S01]  /*27e0*/  FMUL.FTZ R46, R6, R15.reuse ;  /* 0x0000000f062e7220 */ /* 0x080fe20000410000 */
[----:B------:R-:W-:Y:S02]  /*27f0*/  UIMAD.WIDE.U32 UR6, UR40, UR6, URZ ;  /* 0x00000006280672a5 */ /* 0x000fe4000f8e003f */
[----:B------:R-:W-:Y:S02]  /*2800*/  UIADD3 UR6, UR15, 0x16840, URZ ;  /* 0x000168400f067890 */ /* 0x000fe4000fffe03f */
[----:B------:R-:W-:Y:S01]  /*2810*/  FSEL R14, R46, RZ, P1 ;  /* 0x000000ff2e0e7208 */ /* 0x000fe20000800000 */
[----:B------:R-:W2:Y:S01]  /*2820*/  MUFU.TANH R30, R30 ;  /* 0x0000001e001e7308 */ /* 0x000ea20000002400 */
[----:B------:R-:W-:Y:S01]  /*2830*/  ISETP.GT.AND P1, PT, R77, RZ, PT ;  /* 0x000000ff4d00720c */ /* 0x000fe20003f24270 */
[----:B------:R-:W-:Y:S01]  /*2840*/  @UP0 USHF.R.U32.HI UR10, URZ, UR18, UR7 ;  /* 0x000000123f0a0299 */ /* 0x000fe20008011607 */
[----:B------:R-:W-:Y:S01]  /*2850*/  FSEL R46, R13, -INF , P3 ;  /* 0xff8000000d2e7808 */ /* 0x000fe20001800000 */
[-CC-:B------:R-:W-:Y:S01]  /*2860*/  FFMA.FTZ R102, R3, R15.reuse, -R14.reuse ;  /* 0x0000000f03667223 */ /* 0x180fe2000001080e */
[----:B------:R-:W-:Y:S01]  /*2870*/  FSEL R44, R7, -INF , P1 ;  /* 0xff800000072c7808 */ /* 0x000fe20000800000 */
[--C-:B------:R-:W-:Y:S01]  /*2880*/  FFMA.FTZ R149, R105, R15, -R14.reuse ;  /* 0x0000000f69957223 */ /* 0x100fe2000001080e */
[----:B------:R-:W-:Y:S01]  /*2890*/  ISETP.GT.AND P1, PT, R77, 0x9, PT ;  /* 0x000000094d00780c */ /* 0x000fe20003f24270 */
[----:B------:R-:W4:Y:S01]  /*28a0*/  MUFU.TANH R31, R31 ;  /* 0x0000001f001f7308 */ /* 0x000f220000002400 */
        /* <DEDUP_REMOVED lines=18> */
[----:B0-----:R-:W-:Y:S01]  /*29d0*/  FSEL R60, R27, -INF , P1 ;  /* 0xff8000001b3c7808 */ /* 0x001fe20000800000 */
[--C-:B------:R-:W-:Y:S01]  /*29e0*/  FFMA.FTZ R123, R4, R15, -R14.reuse ;  /* 0x0000000f047b7223 */ /* 0x100fe2000001080e */
[----:B------:R-:W-:Y:S01]  /*29f0*/  FMNMX.FTZ R7, R54, R7, !PT ;  /* 0x0000000736077209 */ /* 0x000fe20007810000 */
[-CC-:B------:R-:W-:Y:S01]  /*2a00*/  FFMA.FTZ R121, R10, R15.reuse, -R14.reuse ;  /* 0x0000000f0a797223 */ /* 0x180fe2000001080e */
[----:B------:R-:W-:Y:S01]  /*2a10*/  ISETP.GT.AND P1, PT, R77, 0x21, PT ;  /* 0x000000214d00780c */ /* 0x000fe20003f24270 */
[----:B------:R-:W0:Y:S01]  /*2a20*/  MUFU.TANH R38, R38 ;  /* 0x0000002600267308 */ /* 0x000e220000002400 */
[----:B---3--:R-:W-:Y:S01]  /*2a30*/  FSEL R66, R29, -INF , P2 ;  /* 0xff8000001d427808 */ /* 0x008fe20001000000 */
        /* <DEDUP_REMOVED lines=17> */
[----:B----4-:R-:W-:Y:S01]  /*2b50*/  FSEL R76, R31, -INF , P1 ;  /* 0xff8000001f4c7808 */ /* 0x010fe20000800000 */
[--C-:B------:R-:W-:Y:S01]  /*2b60*/  FFMA.FTZ R139, R53, R15, -R14.reuse ;  /* 0x0000000f358b7223 */ /* 0x100fe2000001080e */
[----:B------:R-:W-:Y:S01]  /*2b70*/  FMNMX.FTZ R7, R72, R7, !PT ;  /* 0x0000000748077209 */ /* 0x000fe20007810000 */
[-CC-:B------:R-:W-:Y:S01]  /*2b80*/  FFMA.FTZ R133, R49, R15.reuse, -R14.reuse ;  /* 0x0000000f31857223 */ /* 0x180fe2000001080e */
[----:B------:R-:W-:Y:S01]  /*2b90*/  ISETP.GT.AND P1, PT, R77, 0x31, PT ;  /* 0x000000314d00780c */ /* 0x000fe20003f24270 */
[----:B------:R-:W3:Y:S01]  /*2ba0*/  MUFU.TANH R40, R40 ;  /* 0x0000002800287308 */ /* 0x000ee20000002400 */
[----:B-----5:R-:W-:Y:S01]  /*2bb0*/  FSEL R34, R34, -INF , P2 ;  /* 0xff80000022227808 */ /* 0x020fe20001000000 */
[--C-:B------:R-:W-:Y:S01]  /*2bc0*/  FFMA.FTZ R135, R47, R15, -R14.reuse ;  /* 0x0000000f2f877223 */ /* 0x100fe2000001080e */
[----:B------:R-:W-:Y:S01]  /*2bd0*/  FMNMX.FTZ R7, R76, R7, !PT ;  /* 0x000000074c077209 */ /* 0x000fe20007810000 */
[-CC-:B------:R-:W-:Y:S01]  /*2be0*/  FFMA.FTZ R92, R43, R15.reuse, -R14.reuse ;  /* 0x0000000f2b5c7223 */ /* 0x180fe2000001080e */
[----:B------:R-:W-:Y:S01]  /*2bf0*/  ISETP.GT.AND P2, PT, R77, 0x38, PT ;  /* 0x000000384d00780c */ /* 0x000fe20003f44270 */
[--C-:B------:R-:W-:Y:S01]  /*2c00*/  FFMA.FTZ R94, R39, R15, -R14.reuse ;  /* 0x0000000f275e7223 */ /* 0x100fe2000001080e */
[----:B------:R-:W-:Y:S01]  /*2c10*/  FSEL R78, R32, -INF , P1 ;  /* 0xff800000204e7808 */ /* 0x000fe20000800000 */
[----:B------:R-:W4:Y:S01]  /*2c20*/  MUFU.TANH R75, R75 ;  /* 0x0000004b004b7308 */ /* 0x000f220000002400 */
[----:B------:R-:W-:Y:S01]  /*2c30*/  FMNMX.FTZ R7, R34, R7, !PT ;  /* 0x0000000722077209 */ /* 0x000fe20007810000 */
[-CC-:B------:R-:W-:Y:S01]  /*2c40*/  FFMA.FTZ R32, R67, R15.reuse, -R14.reuse ;  /* 0x0000000f43207223 */ /* 0x180fe2000001080e */
[----:B------:R-:W-:Y:S01]  /*2c50*/  ISETP.GT.AND P1, PT, R77, 0x39, PT ;  /* 0x000000394d00780c */ /* 0x000fe20003f24270 */
[--C-:B------:R-:W-:Y:S01]  /*2c60*/  FFMA.FTZ R129, R41, R15, -R14.reuse ;  /* 0x0000000f29817223 */ /* 0x100fe2000001080e */
[----:B0-----:R-:W-:Y:S01]  /*2c70*/  FSEL R38, R38, -INF , P2 ;  /* 0xff80000026267808 */ /* 0x001fe20001000000 */
[----:B------:R-:W-:Y:S01]  /*2c80*/  UIADD3 UR11, UR11, UR10, URZ ;  /* 0x0000000a0b0b7290 */ /* 0x000fe2000fffe03f */
[----:B------:R-:W-:Y:S01]  /*2c90*/  FMNMX.FTZ R7, R78, R7, !PT ;  /* 0x000000074e077209 */ /* 0x000fe20007810000 */
[----:B------:R-:W0:Y:S01]  /*2ca0*/  MUFU.TANH R79, R79 ;  /* 0x0000004f004f7308 */ /* 0x000e220000002400 */
[C---:B------:R-:W-:Y:S01]  /*2cb0*/  ISETP.GT.AND P2, PT, R77.reuse, 0x40, PT ;  /* 0x000000404d00780c */ /* 0x040fe20003f44270 */
[----:B------:R-:W-:Y:S01]  /*2cc0*/  USHF.R.S32.HI UR7, URZ, 0x1f, UR11 ;  /* 0x0000001f3f077899 */ /* 0x000fe2000801140b */
[----:B-1----:R-:W-:Y:S01]  /*2cd0*/  FSEL R36, R36, -INF , P1 ;  /* 0xff80000024247808 */ /* 0x002fe20000800000 */
[--C-:B------:R-:W-:Y:S01]  /*2ce0*/  FFMA.FTZ R12, R12, R15, -R14.reuse ;  /* 0x0000000f0c0c7223 */ /* 0x100fe2000001080e */
[----:B------:R-:W-:Y:S01]  /*2cf0*/  FMNMX.FTZ R7, R38, R7, !PT ;  /* 0x0000000726077209 */ /* 0x000fe20007810000 */
[----:B------:R-:W-:Y:S01]  /*2d00*/  ULEA.HI UR7, UR7, UR11, URZ, 0x7 ;  /* 0x0000000b07077291 */ /* 0x000fe2000f8f383f */
[C---:B------:R-:W-:Y:S01]  /*2d10*/  ISETP.GT.AND P1, PT, R77.reuse, 0x41, PT ;  /* 0x000000414d00780c */ /* 0x040fe20003f24270 */
[----:B------:R-:W1:Y:S01]  /*2d20*/  MUFU.TANH R82, R82 ;  /* 0x0000005200527308 */ /* 0x000e620000002400 */
[----:B--2---:R-:W-:Y:S01]  /*2d30*/  FSEL R42, R42, -INF , P2 ;  /* 0xff8000002a2a7808 */ /* 0x004fe20001000000 */
[----:B------:R-:W-:Y:S01]  /*2d40*/  USHF.R.S32.HI UR7, URZ, 0x7, UR7 ;  /* 0x000000073f077899 */ /* 0x000fe20008011407 */
[----:B------:R-:W-:Y:S01]  /*2d50*/  FMNMX.FTZ R7, R36, R7, !PT ;  /* 0x0000000724077209 */ /* 0x000fe20007810000 */
[--C-:B------:R-:W-:Y:S01]  /*2d60*/  FFMA.FTZ R8, R8, R15, -R14.reuse ;  /* 0x0000000f08087223 */ /* 0x100fe2000001080e */
[C---:B------:R-:W-:Y:S01]  /*2d70*/  ISETP.GT.AND P2, PT, R77.reuse, 0x48, PT ;  /* 0x000000484d00780c */ /* 0x040fe20003f44270 */
[----:B------:R-:W-:Y:S01]  /*2d80*/  UISETP.LT.AND UP0, UPT, URZ, UR7, UPT ;  /* 0x000000073f00728c */ /* 0x000fe2000bf01270 */
[----:B---3--:R-:W-:Y:S01]  /*2d90*/  FSEL R40, R40, -INF , P1 ;  /* 0xff80000028287808 */ /* 0x008fe20000800000 */
[----:B------:R-:W2:Y:S01]  /*2da0*/  MUFU.TANH R56, R56 ;  /* 0x0000003800387308 */ /* 0x000ea20000002400 */
[----:B------:R-:W-:Y:S01]  /*2db0*/  FMNMX.FTZ R7, R42, R7, !PT ;  /* 0x000000072a077209 */ /* 0x000fe20007810000 */
[----:B------:R-:W-:Y:S01]  /*2dc0*/  USEL UR23, URZ, UR7, !UP0 ;  /* 0x000000073f177287 */ /* 0x000fe2000c000000 */
[----:B------:R-:W-:Y:S01]  /*2dd0*/  ISETP.GT.AND P1, PT, R77, 0x49, PT ;  /* 0x000000494d00780c */ /* 0x000fe20003f24270 */
[----:B------:R-:W-:Y:S01]  /*2de0*/  FFMA.FTZ R2, R2, R15, -R14 ;  /* 0x0000000f02027223 */ /* 0x000fe2000001080e */
[----:B----4-:R-:W-:Y:S01]  /*2df0*/  FSEL R80, R75, -INF , P2 ;  /* 0xff8000004b507808 */ /* 0x010fe20001000000 */
[----:B------:R-:W-:Y:S01]  /*2e00*/  UISETP.GE.AND UP0, UPT, UR25, UR23, UPT ;  /* 0x000000171900728c */ /* 0x000fe2000bf06270 */
[----:B------:R-:W-:Y:S01]  /*2e10*/  FMNMX.FTZ R7, R40, R7, !PT ;  /* 0x0000000728077209 */ /* 0x000fe20007810000 */
[----:B------:R-:W3:Y:S01]  /*2e20*/  MUFU.TANH R61, R61 ;  /* 0x0000003d003d7308 */ /* 0x000ee20000002400 */
[----:B------:R-:W-:Y:S01]  /*2e30*/  ISETP.GT.AND P2, PT, R77, 0x50, PT ;  /* 0x000000504d00780c */ /* 0x000fe20003f44270 */
[----:B------:R-:W-:Y:S01]  /*2e40*/  UPRMT UR6, UR43, 0x654, UR6 ;  /* 0x000006542b067896 */ /* 0x000fe20008000006 */
[----:B0-----:R-:W-:-:S02]  /*2e50*/  FSEL R84, R79, -INF , P1 ;  /* 0xff8000004f547808 */ /* 0x001fc40000800000 */
[----:B------:R-:W-:Y:S02]  /*2e60*/  FMNMX.FTZ R7, R80, R7, !PT ;  /* 0x0000000750077209 */ /* 0x000fe40007810000 */
[C---:B------:R-:W-:Y:S01]  /*2e70*/  ISETP.GT.AND P1, PT, R77.reuse, 0x51, PT ;  /* 0x000000514d00780c */ /* 0x040fe20003f24270 */
[----:B------:R-:W0:Y:S01]  /*2e80*/  MUFU.TANH R58, R58 ;  /* 0x0000003a003a7308 */ /* 0x000e220000002400 */
[----:B-1----:R-:W-:Y:S02]  /*2e90*/  FSEL R86, R82, -INF , P2 ;  /* 0xff80000052567808 */ /* 0x002fe40001000000 */
[----:B------:R-:W-:Y:S01]  /*2ea0*/  FMNMX.FTZ R7, R84, R7, !PT ;  /* 0x0000000754077209 */ /* 0x000fe20007810000 */
[----:B------:R-:W-:Y:S01]  /*2eb0*/  SYNCS.ARRIVE.TRANS64.RED.A1T0 RZ, [UR6], RZ ;  /* 0x000000ffffff79a7 */ /* 0x000fe20008100406 */
[----:B------:R-:W-:Y:S02]  /*2ec0*/  ISETP.GT.AND P2, PT, R77, 0x58, PT ;  /* 0x000000584d00780c */ /* 0x000fe40003f44270 */
[----:B--2---:R-:W-:Y:S01]  /*2ed0*/  FSEL R82, R56, -INF , P1 ;  /* 0xff80000038527808 */ /* 0x004fe20000800000 */
[----:B------:R-:W1:Y:S01]  /*2ee0*/  MUFU.TANH R64, R64 ;  /* 0x0000004000407308 */ /* 0x000e620000002400 */
[----:B------:R-:W-:Y:S01]  /*2ef0*/  FMNMX.FTZ R7, R86, R7, !PT ;  /* 0x0000000756077209 */ /* 0x000fe20007810000 */
[----:B------:R-:W-:Y:S01]  /*2f00*/  FFMA.FTZ R56, R59, R15, -R14 ;  /* 0x0000000f3b387223 */ /* 0x000fe2000001080e */
[----:B------:R-:W-:-:S02]  /*2f10*/  ISETP.GT.AND P1, PT, R77, 0x59, PT ;  /* 0x000000594d00780c */ /* 0x000fc40003f24270 */
[----:B---3--:R-:W-:Y:S02]  /*2f20*/  FSEL R88, R61, -INF , P2 ;  /* 0xff8000003d587808 */ /* 0x008fe40001000000 */
[----:B------:R-:W-:Y:S01]  /*2f30*/  FMNMX.FTZ R7, R82, R7, !PT ;  /* 0x0000000752077209 */ /* 0x000fe20007810000 */
[----:B------:R-:W2:Y:S01]  /*2f40*/  MUFU.TANH R62, R62 ;  /* 0x0000003e003e7308 */ /* 0x000ea20000002400 */
[C---:B------:R-:W-:Y:S02]  /*2f50*/  ISETP.GT.AND P2, PT, R77.reuse, 0x60, PT ;  /* 0x000000604d00780c */ /* 0x040fe40003f44270 */
        /* <DEDUP_REMOVED lines=9> */
[----:B--2---:R-:W-:Y:S01]  /*2ff0*/  FSEL R90, R62, -INF , P1 ;  /* 0xff8000003e5a7808 */ /* 0x004fe20000800000 */
[----:B------:R-:W-:Y:S01]  /*3000*/  FFMA.FTZ R62, R55, R15, -R14 ;  /* 0x0000000f373e7223 */ /* 0x000fe2000001080e */
[----:B------:R-:W-:Y:S02]  /*3010*/  ISETP.GT.AND P1, PT, R77, 0x69, PT ;  /* 0x000000694d00780c */ /* 0x000fe40003f24270 */
[----:B------:R-:W-:-:S03]  /*3020*/  FMNMX.FTZ R7, R90, R7, !PT ;  /* 0x000000075a077209 */ /* 0x000fc60007810000 */
[----:B------:R-:W2:Y:S01]  /*3030*/  MUFU.TANH R69, R69 ;  /* 0x0000004500457308 */ /* 0x000ea20000002400 */
[----:B0-----:R-:W-:Y:S01]  /*3040*/  FSEL R96, R68, -INF , P2 ;  /* 0xff80000044607808 */ /* 0x001fe20001000000 */
[----:B------:R-:W-:Y:S01]  /*3050*/  FFMA.FTZ R68, R51, R15, -R14 ;  /* 0x0000000f33447223 */ /* 0x000fe2000001080e */
        /* <DEDUP_REMOVED lines=14> */
[----:B------:R-:W-:Y:S01]  /*3140*/  MUFU.EX2 R149, R149 ;  /* 0x0000009500957308 */ /* 0x000fe20000000800 */
[----:B-1----:R-:W-:-:S04]  /*3150*/  FSEL R108, R73, -INF , P2 ;  /* 0xff800000496c7808 */ /* 0x002fc80001000000 */
[----:B------:R-:W-:-:S03]  /*3160*/  FMNMX.FTZ R7, R108, R7, !PT ;  /* 0x000000076c077209 */ /* 0x000fc60007810000 */
[----:B------:R-:W0:Y:S01]  /*3170*/  MUFU.EX2 R20, R20 ;  /* 0x0000001400147308 */ /* 0x000e220000000800 */
[----:B--2---:R-:W-:Y:S01]  /*3180*/  FSEL R110, R74, -INF , P1 ;  /* 0xff8000004a6e7808 */ /* 0x004fe20000800000 */
[----:B------:R-:W-:-:S03]  /*3190*/  FFMA.FTZ R74, R45, R15, -R14 ;  /* 0x0000000f2d4a7223 */ /* 0x000fc6000001080e */
        /* <DEDUP_REMOVED lines=52> */
[-CC-:B------:R-:W-:Y:S01]  /*34e0*/  FFMA.FTZ R104, R104, R15.reuse, -R7.reuse ;  /* 0x0000000f68687223 */ /* 0x180fe20000010807 */
[-CC-:B------:R-:W-:Y:S01]  /*34f0*/  FFMA.FTZ R106, R106, R15.reuse, -R7.reuse ;  /* 0x0000000f6a6a7223 */ /* 0x180fe20000010807 */
[-CC-:B------:R-:W-:Y:S01]  /*3500*/  FFMA.FTZ R108, R108, R15.reuse, -R7.reuse ;  /* 0x0000000f6c6c7223 */ /* 0x180fe20000010807 */
[----:B------:R-:W-:Y:S01]  /*3510*/  FFMA.FTZ R110, R110, R15, -R7 ;  /* 0x0000000f6e6e7223 */ /* 0x000fe20000010807 */
[----:B------:R-:W-:-:S02]  /*3520*/  F2FP.BF16.F32.PACK_AB R148, R3, R148 ;  /* 0x000000940394723e */ /* 0x000fc400000010ff */
[----:B------:R-:W0:Y:S01]  /*3530*/  MUFU.EX2 R144, R144 ;  /* 0x0000009000907308 */ /* 0x000e220000000800 */
[----:B-1----:R-:W-:Y:S01]  /*3540*/  FADD.FTZ R10, R150, R33 ;  /* 0x00000021960a7221 */ /* 0x002fe20000010000 */
[----:B------:R-:W-:Y:S01]  /*3550*/  FADD.FTZ R33, R151, R4 ;  /* 0x0000000497217221 */ /* 0x000fe20000010000 */
[----:B------:R-:W-:-:S03]  /*3560*/  F2FP.BF16.F32.PACK_AB R151, R26, R151 ;  /* 0x000000971a97723e */ /* 0x000fc600000010ff */
[----:B------:R-:W-:Y:S01]  /*3570*/  FADD.FTZ R0, R26, R33 ;  /* 0x000000211a007221 */ /* 0x000fe20000010000 */
[----:B------:R-:W-:Y:S01]  /*3580*/  FFMA.FTZ R33, R82, R15, -R7 ;  /* 0x0000000f52217223 */ /* 0x000fe20000010807 */
[----:B------:R-:W1:Y:S01]  /*3590*/  MUFU.EX2 R9, R9 ;  /* 0x0000000900097308 */ /* 0x000e620000000800 */
[C---:B--2---:R-:W-:Y:S01]  /*35a0*/  FADD.FTZ R35, R5.reuse, R10 ;  /* 0x0000000a05237221 */ /* 0x044fe20000010000 */
[----:B------:R-:W-:-:S06]  /*35b0*/  F2FP.BF16.F32.PACK_AB R150, R5, R150 ;  /* 0x000000960596723e */ /* 0x000fcc00000010ff */
        /* <DEDUP_REMOVED lines=12> */
[----:B--2---:R-:W-:-:S07]  /*3680*/  FADD.FTZ R4, R146, R37 ;  /* 0x0000002592047221 */ /* 0x004fce0000010000 */
[----:B------:R-:W2:Y:S01]  /*3690*/  MUFU.EX2 R13, R13 ;  /* 0x0000000d000d7308 */ /* 0x000ea20000000800 */
[C---:B0-----:R-:W-:Y:S01]  /*36a0*/  FADD.FTZ R37, R11.reuse, R4 ;  /* 0x000000040b257221 */ /* 0x041fe20000010000 */
[----:B------:R-:W-:-:S06]  /*36b0*/  F2FP.BF16.F32.PACK_AB R146, R11, R146 ;  /* 0x000000920b92723e */ /* 0x000fcc00000010ff */
        /* <DEDUP_REMOVED lines=82> */
[----:B0-----:R-:W-:-:S07]  /*3be0*/  FADD.FTZ R4, R64, R11 ;  /* 0x0000000b40047221 */ /* 0x001fce0000010000 */
[----:B------:R-:W0:Y:S01]  /*3bf0*/  MUFU.EX2 R102, R102 ;  /* 0x0000006600667308 */ /* 0x000e220000000800 */
[----:B-1----:R-:W-:Y:S01]  /*3c00*/  FADD.FTZ R11, R125, R0 ;  /* 0x000000007d0b7221 */ /* 0x002fe20000010000 */
[----:B--2---:R-:W-:-:S06]  /*3c10*/  CS2R R90, SRZ ;  /* 0x00000000005a7805 */ /* 0x004fcc000001ff00 */
[----:B------:R-:W1:Y:S01]  /*3c20*/  MUFU.EX2 R96, R96 ;  /* 0x0000006000607308 */ /* 0x000e620000000800 */
[C---:B---3--:R-:W-:Y:S01]  /*3c30*/  FADD.FTZ R9, R7.reuse, R4 ;  /* 0x0000000407097221 */ /* 0x048fe20000010000 */
[----:B------:R-:W-:-:S06]  /*3c40*/  F2FP.BF16.F32.PACK_AB R124, R7, R64 ;  /* 0x00000040077c723e */ /* 0x000fcc00000010ff */
[----:B------:R-:W2:Y:S01]  /*3c50*/  MUFU.EX2 R127, R127 ;  /* 0x0000007f007f7308 */ /* 0x000ea20000000800 */
[C---:B0-----:R-:W-:Y:S01]  /*3c60*/  FADD.FTZ R0, R102.reuse, R11 ;  /* 0x0000000b66007221 */ /* 0x041fe20000010000 */
[----:B------:R-:W-:Y:S02]  /*3c70*/  F2FP.BF16.F32.PACK_AB R125, R102, R125 ;  /* 0x0000007d667d723e */ /* 0x000fe400000010ff */
[----:B------:R-:W-:-:S04]  /*3c80*/  CS2R R102, SRZ ;  /* 0x0000000000667805 */ /* 0x000fc8000001ff00 */
[----:B------:R0:W3:Y:S01]  /*3c90*/  MUFU.EX2 R3, R98 ;  /* 0x0000006200037308 */ /* 0x0000e20000000800 */
[----:B-1----:R-:W-:-:S07]  /*3ca0*/  FADD.FTZ R4, R96, R9 ;  /* 0x0000000960047221 */ /* 0x002fce0000010000 */
[----:B------:R-:W1:Y:S01]  /*3cb0*/  MUFU.EX2 R12, R12 ;  /* 0x0000000c000c7308 */ /* 0x000e620000000800 */
[----:B--2---:R-:W-:Y:S01]  /*3cc0*/  FADD.FTZ R11, R127, R0 ;  /* 0x000000007f0b7221 */ /* 0x004fe20000010000 */
[----:B0-----:R-:W-:-:S06]  /*3cd0*/  CS2R R98, SRZ ;  /* 0x0000000000627805 */ /* 0x001fcc000001ff00 */
[----:B------:R-:W0:Y:S01]  /*3ce0*/  MUFU.EX2 R121, R121 ;  /* 0x0000007900797308 */ /* 0x000e220000000800 */
[C---:B---3--:R-:W-:Y:S01]  /*3cf0*/  FADD.FTZ R13, R3.reuse, R4 ;  /* 0x00000004030d7221 */ /* 0x048fe20000010000 */
[----:B------:R-:W-:Y:S02]  /*3d00*/  F2FP.BF16.F32.PACK_AB R126, R3, R96 ;  /* 0x00000060037e723e */ /* 0x000fe400000010ff */
[----:B------:R-:W-:-:S04]  /*3d10*/  CS2R R96, SRZ ;  /* 0x0000000000607805 */ /* 0x000fc8000001ff00 */
[----:B------:R-:W2:Y:S01]  /*3d20*/  MUFU.EX2 R104, R104 ;  /* 0x0000006800687308 */ /* 0x000ea20000000800 */
[C---:B-1----:R-:W-:Y:S01]  /*3d30*/  FADD.FTZ R0, R12.reuse, R11 ;  /* 0x0000000b0c007221 */ /* 0x042fe20000010000 */
[----:B------:R-:W-:-:S06]  /*3d40*/  F2FP.BF16.F32.PACK_AB R127, R12, R127 ;  /* 0x0000007f0c7f723e */ /* 0x000fcc00000010ff */
[----:B------:R-:W1:Y:S01]  /*3d50*/  MUFU.EX2 R8, R8 ;  /* 0x0000000800087308 */ /* 0x000e620000000800 */
[----:B0-----:R-:W-:-:S07]  /*3d60*/  FADD.FTZ R3, R121, R0 ;  /* 0x0000000079037221 */ /* 0x001fce0000010000 */
[----:B------:R0:W3:Y:S01]  /*3d70*/  MUFU.EX2 R5, R106 ;  /* 0x0000006a00057308 */ /* 0x0000e20000000800 */
[----:B--2---:R-:W-:-:S07]  /*3d80*/  FADD.FTZ R10, R104, R13 ;  /* 0x0000000d680a7221 */ /* 0x004fce0000010000 */
[----:B------:R-:W2:Y:S01]  /*3d90*/  MUFU.EX2 R123, R123 ;  /* 0x0000007b007b7308 */ /* 0x000ea20000000800 */
[C---:B-1----:R-:W-:Y:S01]  /*3da0*/  FADD.FTZ R0, R8.reuse, R3 ;  /* 0x0000000308007221 */ /* 0x042fe20000010000 */
[----:B------:R-:W-:Y:S02]  /*3db0*/  F2FP.BF16.F32.PACK_AB R121, R8, R121 ;  /* 0x000000790879723e */ /* 0x000fe400000010ff */
[----:B0-----:R-:W-:-:S04]  /*3dc0*/  CS2R R106, SRZ ;  /* 0x00000000006a7805 */ /* 0x001fc8000001ff00 */
[----:B------:R-:W0:Y:S01]  /*3dd0*/  MUFU.EX2 R108, R108 ;  /* 0x0000006c006c7308 */ /* 0x000e220000000800 */
[C---:B---3--:R-:W-:Y:S01]  /*3de0*/  FADD.FTZ R7, R5.reuse, R10 ;  /* 0x0000000a05077221 */ /* 0x048fe20000010000 */
[----:B------:R-:W-:Y:S02]  /*3df0*/  F2FP.BF16.F32.PACK_AB R120, R5, R104 ;  /* 0x000000680578723e */ /* 0x000fe400000010ff */
[----:B------:R-:W-:-:S04]  /*3e00*/  CS2R R104, SRZ ;  /* 0x0000000000687805 */ /* 0x000fc8000001ff00 */
[----:B------:R1:W3:Y:S01]  /*3e10*/  MUFU.EX2 R9, R110 ;  /* 0x0000006e00097308 */ /* 0x0002e20000000800 */
[----:B--2---:R-:W-:-:S07]  /*3e20*/  FADD.FTZ R3, R123, R0 ;  /* 0x000000007b037221 */ /* 0x004fce0000010000 */
[----:B------:R2:W4:Y:S01]  /*3e30*/  MUFU.EX2 R4, R2 ;  /* 0x0000000200047308 */ /* 0x0005220000000800 */
[----:B0-----:R-:W-:Y:S01]  /*3e40*/  FADD.FTZ R10, R108, R7 ;  /* 0x000000076c0a7221 */ /* 0x001fe20000010000 */
[----:B-1----:R-:W-:Y:S02]  /*3e50*/  CS2R R110, SRZ ;  /* 0x00000000006e7805 */ /* 0x002fe4000001ff00 */
[C---:B---3--:R-:W-:Y:S01]  /*3e60*/  F2FP.BF16.F32.PACK_AB R122, R9.reuse, R108 ;  /* 0x0000006c097a723e */ /* 0x048fe200000010ff */
[----:B--2---:R-:W-:Y:S01]  /*3e70*/  FADD.FTZ R2, R9, R10 ;  /* 0x0000000a09027221 */ /* 0x004fe20000010000 */
[----:B------:R-:W-:Y:S01]  /*3e80*/  CS2R R108, SRZ ;  /* 0x00000000006c7805 */ /* 0x000fe2000001ff00 */
[C---:B----4-:R-:W-:Y:S01]  /*3e90*/  FADD.FTZ R0, R4.reuse, R3 ;  /* 0x0000000304007221 */ /* 0x050fe20000010000 */
        /* <DEDUP_REMOVED lines=9> */
.L_x_14855:
[----:B------:R-:W-:Y:S01]  /*3f30*/  ISETP.NE.AND P2, PT, RZ, UR44, PT ;  /* 0x0000002cff007c0c */ /* 0x000fe2000bf45270 */
[----:B------:R-:W-:-:S04]  /*3f40*/  UISETP.NE.AND UP0, UPT, UR24, 0x1, UPT ;  /* 0x000000011800788c */ /* 0x000fc8000bf05270 */
[----:B------:R-:W-:-:S04]  /*3f50*/  USEL UR37, URZ, 0x1, UP0 ;  /* 0x000000013f257887 */ /* 0x000fc80008000000 */
[----:B------:R-:W-:-:S04]  /*3f60*/  ULOP3.LUT UR37, UR26, UR37, URZ, 0x3c, !UPT ;  /* 0x000000251a257292 */ /* 0x000fc8000f8e3c3f */
[----:B------:R-:W-:Y:S08]  /*3f70*/  @P2 BRA `(.L_x_14845) ;  /* 0x0000000000382947 */ /* 0x000ff00003800000 */
[----:B------:R-:W-:Y:S05]  /*3f80*/  @!P0 BRA `(.L_x_14846) ;  /* 0x0000000000048947 */ /* 0x000fea0003800000 */
[----:B------:R-:W-:Y:S01]  /*3f90*/  BPT.TRAP 0x1 ;  /* 0x000000040000795c */ /* 0x000fe20000300000 */
.L_x_14846:
        /* <DEDUP_REMOVED lines=9> */
.L_x_14847:
[----:B-1----:R-:W-:Y:S05]  /*4030*/  @P1 BRA `(.L_x_14845) ;  /* 0x0000000000081947 */ /* 0x002fea0003800000 */
[----:B------:R-:W1:Y:S02]  /*4040*/  SYNCS.PHASECHK.TRANS64.TRYWAIT P1, [UR6+0x16830], R5 ;  /* 0x01683005ff0075a7 */ /* 0x000e640008020146 */
[----:B-1----:R-:W-:Y:S05]  /*4050*/  @!P1 BRA `(.L_x_14848) ;  /* 0x000000b400949947 */ /* 0x002fea0003800000 */
.L_x_14845:
        /* <DEDUP_REMOVED lines=28> */
.L_x_14850:
[----:B------:R-:W-:Y:S01]  /*4220*/  ULEA UR6, UR24, UR45, 0x3 ;  /* 0x0000002d18067291 */ /* 0x000fe2000f8e183f */
[----:B------:R-:W-:-:S04]  /*4230*/  MOV R5, UR26 ;  /* 0x0000001a00057c02 */ /* 0x000fc80008000f00 */
[----:B------:R-:W-:-:S04]  /*4240*/  SHF.L.U32 R5, R5, 0x1f, RZ ;  /* 0x0000001f05057819 */ /* 0x000fc800000006ff */
[----:B------:R0:W1:Y:S01]  /*4250*/  SYNCS.PHASECHK.TRANS64.TRYWAIT P1, [UR6+0x16850], R5 ;  /* 0x01685005ff0075a7 */ /* 0x0000620008020146 */
[----:B------:R-:W-:Y:S05]  /*4260*/  @!P0 BRA `(.L_x_14851) ;  /* 0x0000000000048947 */ /* 0x000fea0003800000 */
[----:B------:R-:W-:Y:S01]  /*4270*/  BPT.TRAP 0x1 ;  /* 0x000000040000795c */ /* 0x000fe20000300000 */
.L_x_14851:
[----:B-1----:R-:W-:Y:S05]  /*4280*/  @P1 BRA `(.L_x_14849) ;  /* 0x0000000000081947 */ /* 0x002fea0003800000 */
[----:B------:R-:W1:Y:S02]  /*4290*/  SYNCS.PHASECHK.TRANS64.TRYWAIT P1, [UR6+0x16850], R5 ;  /* 0x01685005ff0075a7 */ /* 0x000e640008020146 */
[----:B-1----:R-:W-:Y:S05]  /*42a0*/  @!P1 BRA `(.L_x_14852) ;  /* 0x000000b400189947 */ /* 0x002fea0003800000 */
.L_x_14849:
        /* <DEDUP_REMOVED lines=51> */
.L_x_14853:
[----:B------:R-:W-:Y:S01]  /*45e0*/  UISETP.NE.AND UP0, UPT, UR48, URZ, UPT ;  /* 0x0000003f3000728c */ /* 0x000fe2000bf05270 */
[----:B------:R-:W-:Y:S02]  /*45f0*/  VIADD R123, R17, UR40 ;  /* 0x00000028117b7c36 */ /* 0x000fe40008000000 */
[----:B------:R-:W-:Y:S01]  /*4600*/  FMUL.FTZ R138, R28, UR22 ;  /* 0x000000161c8a7c20 */ /* 0x000fe20008410000 */
[----:B------:R-:W-:Y:S01]  /*4610*/  FMUL.FTZ R7, R30, UR22 ;  /* 0x000000161e077c20 */ /* 0x000fe20008410000 */
[----:B------:R-:W-:Y:S01]  /*4620*/  FMUL.FTZ R20, R46, UR22 ;  /* 0x000000162e147c20 */ /* 0x000fe20008410000 */
[----:B------:R-:W1:Y:S01]  /*4630*/  LDC R30, c[0x0][0x2f0] ;  /* 0x0000bc00ff1e7b82 */ /* 0x000e620000000800 */
[----:B------:R-:W-:Y:S01]  /*4640*/  PLOP3.LUT P1, PT, PT, PT, UP0, 0x80, 0x0 ;  /* 0x000000000000781c */ /* 0x000fe20003f2f008 */
[----:B------:R-:W-:Y:S01]  /*4650*/  FMUL.FTZ R134, R24, UR22 ;  /* 0x0000001618867c20 */ /* 0x000fe20008410000 */
[----:B------:R-:W-:Y:S01]  /*4660*/  PLOP3.LUT P2, PT, PT, PT, UP0, 0x80, 0x0 ;  /* 0x000000000000781c */ /* 0x000fe20003f4f008 */
[----:B------:R-:W-:Y:S01]  /*4670*/  FMUL.FTZ R136, R25, UR22 ;  /* 0x0000001619887c20 */ /* 0x000fe20008410000 */
[----:B------:R-:W-:Y:S01]  /*4680*/  FMUL.FTZ R132, R29, UR22 ;  /* 0x000000161d847c20 */ /* 0x000fe20008410000 */
[----:B------:R-:W-:Y:S01]  /*4690*/  @UP0 ULDC UR6, c[0x0][0x44c] ;  /* 0x0001130000060ab9 */ /* 0x000fe20000000800 */
[----:B------:R-:W-:Y:S01]  /*46a0*/  MUFU.TANH R138, R138 ;  /* 0x0000008a008a7308 */ /* 0x000fe20000002400 */
        /* <DEDUP_REMOVED lines=14> */
[----:B------:R-:W-:Y:S01]  /*4790*/  UIMAD UR6, UR25, UR6, 0x1 ;  /* 0x00000001190674a4 */ /* 0x000fe2000f8e0206 */
[----:B------:R-:W-:Y:S01]  /*47a0*/  FMUL.FTZ R34, R45, UR22 ;  /* 0x000000162d227c20 */ /* 0x000fe20008410000 */
[----:B------:R-:W3:Y:S01]  /*47b0*/  SHFL.IDX PT, R46, R123, RZ, 0x1c1f ;  /* 0x001c1fff7b2e7589 */ /* 0x000ee200000e0000 */
[----:B------:R-:W4:Y:S01]  /*47c0*/  MUFU.TANH R136, R136 ;  /* 0x0000008800887308 */ /* 0x000f220000002400 */
[----:B------:R-:W-:Y:S01]  /*47d0*/  FMUL.FTZ R36, R48, UR22 ;  /* 0x0000001630247c20 */ /* 0x000fe20008410000 */
[----:B------:R-:W-:Y:S01]  /*47e0*/  FMUL.FTZ R32, R49, UR22 ;  /* 0x0000001631207c20 */ /* 0x000fe20008410000 */
[----:B------:R-:W-:-:S02]  /*47f0*/  IMAD.U32 R121, RZ, RZ, UR6 ;  /* 0x00000006ff797e24 */ /* 0x000fc4000f8e00ff */
[----:B------:R-:W-:Y:S01]  /*4800*/  FMUL.FTZ R11, R38, UR22 ;  /* 0x00000016260b7c20 */ /* 0x000fe20008410000 */
[----:B------:R-:W-:Y:S01]  /*4810*/  FMUL.FTZ R38, R52, UR22 ;  /* 0x0000001634267c20 */ /* 0x000fe20008410000 */
[----:B------:R-:W-:Y:S01]  /*4820*/  FMUL.FTZ R40, R53, UR22 ;  /* 0x0000001635287c20 */ /* 0x000fe20008410000 */
[----:B------:R-:W-:Y:S01]  /*4830*/  IMAD R121, R16, -0x2, R121 ;  /* 0xfffffffe10797824 */ /* 0x000fe200078e0279 */
[----:B------:R-:W5:Y:S01]  /*4840*/  MUFU.TANH R132, R132 ;  /* 0x0000008400847308 */ /* 0x000f620000002400 */
[----:B------:R-:W-:Y:S01]  /*4850*/  FMUL.FTZ R25, R50, UR22 ;  /* 0x0000001632197c20 */ /* 0x000fe20008410000 */
[----:B------:R-:W-:Y:S01]  /*4860*/  FMUL.FTZ R13, R42, UR22 ;  /* 0x000000162a0d7c20 */ /* 0x000fe20008410000 */
[----:B-1----:R-:W-:Y:S02]  /*4870*/  IMAD R121, R30, UR47, R121 ;  /* 0x0000002f1e797c24 */ /* 0x002fe4000f8e0279 */
        /* <DEDUP_REMOVED lines=11> */
[----:B---3--:R-:W-:Y:S01]  /*4930*/  IADD3 R33, R46, -UR21, R121 ;  /* 0x800000152e217c10 */ /* 0x008fe2000fffe079 */
[----:B------:R-:W3:Y:S01]  /*4940*/  MUFU.TANH R128, R128 ;  /* 0x0000008000807308 */ /* 0x000ee20000002400 */
[----:B------:R-:W-:Y:S01]  /*4950*/  FMUL.FTZ R46, R61, UR22 ;  /* 0x000000163d2e7c20 */ /* 0x000fe20008410000 */
[----:B------:R-:W-:Y:S01]  /*4960*/  FMUL.FTZ R72, R72, UR22 ;  /* 0x0000001648487c20 */ /* 0x000fe20008410000 */
[----:B------:R-:W-:Y:S01]  /*4970*/  ISETP.GT.AND P1, PT, R33, RZ, PT ;  /* 0x000000ff2100720c */ /* 0x000fe20003f24270 */
[----:B------:R-:W-:Y:S01]  /*4980*/  FMUL.FTZ R73, R73, UR22 ;  /* 0x0000001649497c20 */ /* 0x000fe20008410000 */
[C---:B------:R-:W-:Y:S01]  /*4990*/  ISETP.GT.AND P2, PT, R33.reuse, 0x1, PT ;  /* 0x000000012100780c */ /* 0x040fe20003f44270 */
[----:B------:R-:W-:Y:S01]  /*49a0*/  FMUL.FTZ R76, R76, UR22 ;  /* 0x000000164c4c7c20 */ /* 0x000fe20008410000 */
[----:B--2---:R-:W-:Y:S01]  /*49b0*/  FSEL R134, R134, -INF , P1 ;  /* 0xff80000086867808 */ /* 0x004fe20000800000 */
[----:B------:R-:W2:Y:S01]  /*49c0*/  MUFU.TANH R126, R126 ;  /* 0x0000007e007e7308 */ /* 0x000ea20000002400 */
[----:B------:R-:W-:Y:S01]  /*49d0*/  ISETP.GT.AND P1, PT, R33, 0x8, PT ;  /* 0x000000082100780c */ /* 0x000fe20003f24270 */
[----:B------:R-:W-:Y:S01]  /*49e0*/  FMUL.FTZ R77, R77, UR22 ;  /* 0x000000164d4d7c20 */ /* 0x000fe20008410000 */
[----:B----4-:R-:W-:Y:S01]  /*49f0*/  FSEL R136, R136, -INF , P2 ;  /* 0xff80000088887808 */ /* 0x010fe20001000000 */
[----:B------:R-:W-:Y:S01]  /*4a00*/  FMUL.FTZ R80, R80, UR22 ;  /* 0x0000001650507c20 */ /* 0x000fe20008410000 */
[----:B------:R-:W-:Y:S01]  /*4a10*/  FMNMX.FTZ R31, R134, R3, !PT ;  /* 0x00000003861f7209 */ /* 0x000fe20007810000 */
[----:B------:R-:W-:Y:S01]  /*4a20*/  FMUL.FTZ R81, R81, UR22 ;  /* 0x0000001651517c20 */ /* 0x000fe20008410000 */
        /* <DEDUP_REMOVED lines=8> */
[----:B-----5:R-:W-:Y:S01]  /*4ab0*/  FSEL R132, R132, -INF , P2 ;  /* 0xff80000084847808 */ /* 0x020fe20001000000 */
[----:B------:R-:W5:Y:S01]  /*4ac0*/  MUFU.TANH R120, R120 ;  /* 0x0000007800787308 */ /* 0x000f620000002400 */
[----:B------:R-:W-:Y:S01]  /*4ad0*/  FMNMX.FTZ R31, R138, R31, !PT ;  /* 0x0000001f8a1f7209 */ /* 0x000fe20007810000 */
[----:B------:R-:W-:Y:S01]  /*4ae0*/  FMUL.FTZ R35, R66, UR22 ;  /* 0x0000001642237c20 */ /* 0x000fe20008410000 */
[C---:B------:R-:W-:Y:S01]  /*4af0*/  ISETP.GT.AND P2, PT, R33.reuse, 0x11, PT ;  /* 0x000000112100780c */ /* 0x040fe20003f44270 */
[----:B------:R-:W5:Y:S01]  /*4b00*/  SHFL.IDX PT, R66, R123, 0x1, 0x1c1f ;  /* 0x003c1f007b427f89 */ /* 0x000f6200000e0000 */
[----:B-1----:R-:W-:Y:S01]  /*4b10*/  FSEL R130, R130, -INF , P1 ;  /* 0xff80000082827808 */ /* 0x002fe20000800000 */
[----:B0-----:R-:W-:Y:S01]  /*4b20*/  FMUL.FTZ R5, R26, UR22 ;  /* 0x000000161a057c20 */ /* 0x001fe20008410000 */
[----:B------:R-:W-:Y:S01]  /*4b30*/  FMNMX.FTZ R31, R132, R31, !PT ;  /* 0x0000001f841f7209 */ /* 0x000fe20007810000 */
[----:B------:R-:W0:Y:S01]  /*4b40*/  MUFU.TANH R15, R15 ;  /* 0x0000000f000f7308 */ /* 0x000e220000002400 */
[----:B------:R-:W-:Y:S01]  /*4b50*/  ISETP.GT.AND P1, PT, R33, 0x18, PT ;  /* 0x000000182100780c */ /* 0x000fe20003f24270 */
[----:B------:R-:W-:Y:S01]  /*4b60*/  FMUL.FTZ R12, R39, UR22 ;  /* 0x00000016270c7c20 */ /* 0x000fe20008410000 */
[----:B---3--:R-:W-:Y:S01]  /*4b70*/  FSEL R128, R128, -INF , P2 ;  /* 0xff80000080807808 */ /* 0x008fe20001000000 */
[----:B------:R-:W-:Y:S01]  /*4b80*/  FMUL.FTZ R28, R55, UR22 ;  /* 0x00000016371c7c20 */ /* 0x000fe20008410000 */
[----:B------:R-:W-:Y:S01]  /*4b90*/  FMNMX.FTZ R31, R130, R31, !PT ;  /* 0x0000001f821f7209 */ /* 0x000fe20007810000 */
[----:B------:R-:W-:Y:S01]  /*4ba0*/  FMUL.FTZ R39, R70, UR22 ;  /* 0x0000001646277c20 */ /* 0x000fe20008410000 */
[----:B------:R-:W-:Y:S01]  /*4bb0*/  ISETP.GT.AND P2, PT, R33, 0x19, PT ;  /* 0x000000192100780c */ /* 0x000fe20003f44270 */
[----:B------:R-:W1:Y:S01]  /*4bc0*/  MUFU.TANH R24, R24 ;  /* 0x0000001800187308 */ /* 0x000e620000002400 */
[----:B--2---:R-:W-:Y:S01]  /*4bd0*/  FSEL R126, R126, -INF , P1 ;  /* 0xff8000007e7e7808 */ /* 0x004fe20000800000 */
[----:B------:R-:W-:Y:S01]  /*4be0*/  FMUL.FTZ R14, R43, UR22 ;  /* 0x000000162b0e7c20 */ /* 0x000fe20008410000 */
[----:B------:R-:W-:Y:S01]  /*4bf0*/  FMNMX.FTZ R31, R128, R31, !PT ;  /* 0x0000001f801f7209 */ /* 0x000fe20007810000 */
[----:B------:R-:W-:Y:S01]  /*4c00*/  FMUL.FTZ R43, R74, UR22 ;  /* 0x000000164a2b7c20 */ /* 0x000fe20008410000 */
[----:B------:R-:W-:Y:S01]  /*4c10*/  ISETP.GT.AND P1, PT, R33, 0x20, PT ;  /* 0x000000202100780c */ /* 0x000fe20003f24270 */
[----:B------:R-:W-:Y:S01]  /*4c20*/  FMUL.FTZ R21, R47, UR22 ;  /* 0x000000162f157c20 */ /* 0x000fe20008410000 */
[----:B----4-:R-:W-:Y:S01]  /*4c30*/  FSEL R124, R124, -INF , P2 ;  /* 0xff8000007c7c7808 */ /* 0x010fe20001000000 */
[----:B------:R-:W2:Y:S01]  /*4c40*/  MUFU.TANH R34, R34 ;  /* 0x0000002200227308 */ /* 0x000ea20000002400 */
[----:B------:R-:W-:Y:S01]  /*4c50*/  FMNMX.FTZ R31, R126, R31, !PT ;  /* 0x0000001f7e1f7209 */ /* 0x000fe20007810000 */
[----:B------:R-:W-:Y:S01]  /*4c60*/  FMUL.FTZ R47, R78, UR22 ;  /* 0x000000164e2f7c20 */ /* 0x000fe20008410000 */
[----:B------:R-:W-:Y:S01]  /*4c70*/  ISETP.GT.AND P2, PT, R33, 0x21, PT ;  /* 0x000000212100780c */ /* 0x000fe20003f44270 */
[----:B------:R-:W-:Y:S01]  /*4c80*/  FMUL.FTZ R26, R51, UR22 ;  /* 0x00000016331a7c20 */ /* 0x000fe20008410000 */
[----:B-----5:R-:W-:Y:S01]  /*4c90*/  FSEL R120, R120, -INF , P1 ;  /* 0xff80000078787808 */ /* 0x020fe20000800000 */
[----:B------:R-:W-:Y:S01]  /*4ca0*/  FMUL.FTZ R51, R82, UR22 ;  /* 0x0000001652337c20 */ /* 0x000fe20008410000 */
[----:B------:R-:W-:Y:S01]  /*4cb0*/  FMNMX.FTZ R31, R124, R31, !PT ;  /* 0x0000001f7c1f7209 */ /* 0x000fe20007810000 */
[----:B------:R-:W3:Y:S01]  /*4cc0*/  MUFU.TANH R36, R36 ;  /* 0x0000002400247308 */ /* 0x000ee20000002400 */
        /* <DEDUP_REMOVED lines=20> */
[----:B---3--:R-:W-:Y:S01]  /*4e10*/  FSEL R36, R36, -INF , P1 ;  /* 0xff80000024247808 */ /* 0x008fe20000800000 */
[----:B------:R-:W-:Y:S01]  /*4e20*/  ULEA UR6, UR38, UR45, 0x3 ;  /* 0x0000002d26067291 */ /* 0x000fe2000f8e183f */
[----:B------:R-:W-:Y:S01]  /*4e30*/  FMNMX.FTZ R31, R34, R31, !PT ;  /* 0x0000001f221f7209 */ /* 0x000fe20007810000 */
[----:B------:R-:W2:Y:S01]  /*4e40*/  MUFU.TANH R40, R40 ;  /* 0x0000002800287308 */ /* 0x000ea20000002400 */
[----:B------:R-:W-:Y:S01]  /*4e50*/  ISETP.GT.AND P1, PT, R33, 0x38, PT ;  /* 0x000000382100780c */ /* 0x000fe20003f24270 */
[----:B------:R-:W-:Y:S01]  /*4e60*/  UIADD3 UR6, UR6, 0x16840, URZ ;  /* 0x0001684006067890 */ /* 0x000fe2000fffe03f */
[----:B0-----:R-:W-:-:S02]  /*4e70*/  FSEL R32, R32, -INF , P2 ;  /* 0xff80000020207808 */ /* 0x001fc40001000000 */
[----:B------:R-:W-:Y:S01]  /*4e80*/  FMNMX.FTZ R31, R36, R31, !PT ;  /* 0x0000001f241f7209 */ /* 0x000fe20007810000 */
[----:B------:R-:W-:Y:S01]  /*4e90*/  UPRMT UR6, UR43, 0x654, UR6 ;  /* 0x000006542b067896 */ /* 0x000fe20008000006 */
[C---:B------:R-:W-:Y:S01]  /*4ea0*/  ISETP.GT.AND P2, PT, R33.reuse, 0x39, PT ;  /* 0x000000392100780c */ /* 0x040fe20003f44270 */
[----:B------:R-:W0:Y:S01]  /*4eb0*/  MUFU.TANH R42, R42 ;  /* 0x0000002a002a7308 */ /* 0x000e220000002400 */
[----:B-1----:R-:W-:Y:S02]  /*4ec0*/  FSEL R38, R38, -INF , P1 ;  /* 0xff80000026267808 */ /* 0x002fe40000800000 */
[----:B------:R-:W-:Y:S02]  /*4ed0*/  FMNMX.FTZ R31, R32, R31, !PT ;  /* 0x0000001f201f7209 */ /* 0x000fe40007810000 */
[C---:B------:R-:W-:Y:S02]  /*4ee0*/  ISETP.GT.AND P1, PT, R33.reuse, 0x40, PT ;  /* 0x000000402100780c */ /* 0x040fe40003f24270 */
[----:B------:R-:W-:Y:S01]  /*4ef0*/  FMNMX.FTZ R31, R38, R31, !PT ;  /* 0x0000001f261f7209 */ /* 0x000fe20007810000 */
[----:B------:R-:W1:Y:S01]  /*4f00*/  MUFU.TANH R44, R44 ;  /* 0x0000002c002c7308 */ /* 0x000e620000002400 */
[----:B--2---:R-:W-:Y:S01]  /*4f10*/  FSEL R40, R40, -INF , P2 ;  /* 0xff80000028287808 */ /* 0x004fe20001000000 */
[----:B------:R-:W-:Y:S01]  /*4f20*/  SYNCS.ARRIVE.TRANS64.RED.A1T0 RZ, [UR6], RZ ;  /* 0x000000ffffff79a7 */ /* 0x000fe20008100406 */
[----:B------:R-:W-:-:S02]  /*4f30*/  ISETP.GT.AND P2, PT, R33, 0x41, PT ;  /* 0x000000412100780c */ /* 0x000fc40003f44270 */
        /* <DEDUP_REMOVED lines=56> */
[----:B------:R-:W-:Y:S01]  /*52c0*/  ISETP.GT.AND P2, PT, R33, 0x79, PT ;  /* 0x000000792100780c */ /* 0x000fe20003f44270 */
[----:B------:R-:W-:Y:S01]  /*52d0*/  FMUL.FTZ R33, R63, UR22 ;  /* 0x000000163f217c20 */ /* 0x000fe20008410000 */
[----:B------:R-:W-:Y:S02]  /*52e0*/  FMNMX.FTZ R15, R80, R15, !PT ;  /* 0x0000000f500f7209 */ /* 0x000fe40007810000 */
[----:B------:R-:W-:Y:S01]  /*52f0*/  IADD3 R63, R66, -UR21, R121 ;  /* 0x80000015423f7c10 */ /* 0x000fe2000fffe079 */
[----:B------:R-:W1:Y:S01]  /*5300*/  MUFU.TANH R5, R5 ;  /* 0x0000000500057308 */ /* 0x000e620000002400 */
[----:B--2---:R-:W-:Y:S02]  /*5310*/  FSEL R84, R84, -INF , P1 ;  /* 0xff80000054547808 */ /* 0x004fe40000800000 */
[----:B------:R-:W-:-:S02]  /*5320*/  ISETP.GT.AND P3, PT, R63, 0x1, PT ;  /* 0x000000013f00780c */ /* 0x000fc40003f64270 */
[----:B------:R-:W-:-:S03]  /*5330*/  FMNMX.FTZ R15, R84, R15, !PT ;  /* 0x0000000f540f7209 */ /* 0x000fc60007810000 */
[----:B------:R-:W2:Y:S01]  /*5340*/  MUFU.TANH R6, R6 ;  /* 0x0000000600067308 */ /* 0x000ea20000002400 */
[----:B0-----:R-:W-:Y:S02]  /*5350*/  FSEL R122, R85, -INF , P2 ;  /* 0xff800000557a7808 */ /* 0x001fe40001000000 */
[----:B------:R-:W-:Y:S02]  /*5360*/  ISETP.GT.AND P2, PT, R63, RZ, PT ;  /* 0x000000ff3f00720c */ /* 0x000fe40003f44270 */
[----:B------:R-:W-:-:S03]  /*5370*/  FMNMX.FTZ R15, R122, R15, !PT ;  /* 0x0000000f7a0f7209 */ /* 0x000fc60007810000 */
[----:B------:R-:W0:Y:S01]  /*5380*/  MUFU.TANH R7, R7 ;  /* 0x0000000700077308 */ /* 0x000e220000002400 */
[----:B-1----:R-:W-:Y:S01]  /*5390*/  FSEL R5, R5, -INF , P2 ;  /* 0xff80000005057808 */ /* 0x002fe20001000000 */
[----:B------:R-:W1:Y:S01]  /*53a0*/  SHFL.BFLY PT, R24, R15, 0x2, 0x1f ;  /* 0x0c401f000f187f89 */ /* 0x000e6200000e0000 */
[----:B------:R-:W-:Y:S02]  /*53b0*/  ISETP.GT.AND P2, PT, R63, 0x8, PT ;  /* 0x000000083f00780c */ /* 0x000fe40003f44270 */
[----:B------:R-:W-:-:S03]  /*53c0*/  FMNMX.FTZ R65, R5, R4, !PT ;  /* 0x0000000405417209 */ /* 0x000fc60007810000 */
[----:B------:R-:W3:Y:S01]  /*53d0*/  MUFU.TANH R8, R8 ;  /* 0x0000000800087308 */ /* 0x000ee20000002400 */
        /* <DEDUP_REMOVED lines=8> */
[----:B---3--:R-:W-:Y:S02]  /*5460*/  FSEL R8, R8, -INF , P3 ;  /* 0xff80000008087808 */ /* 0x008fe40001800000 */
[----:B-1----:R-:W-:Y:S02]  /*5470*/  FMNMX.FTZ R24, R15, R24, !PT ;  /* 0x000000180f187209 */ /* 0x002fe40007810000 */
[----:B------:R-:W1:Y:S01]  /*5480*/  LDC R15, c[0x0][0x988] ;  /* 0x00026200ff0f7b82 */ /* 0x000e620000000800 */
[----:B------:R-:W-:Y:S02]  /*5490*/  ISETP.GT.AND P3, PT, R63, 0x11, PT ;  /* 0x000000113f00780c */ /* 0x000fe40003f64270 */
[----:B------:R-:W3:Y:S01]  /*54a0*/  MUFU.TANH R11, R11 ;  /* 0x0000000b000b7308 */ /* 0x000ee20000002400 */
[----:B------:R-:W4:Y:S01]  /*54b0*/  SHFL.BFLY PT, R55, R24, 0x1, 0x1f ;  /* 0x0c201f0018377f89 */ /* 0x000f2200000e0000 */
[----:B--2---:R-:W-:-:S02]  /*54c0*/  FSEL R74, R9, -INF , P2 ;  /* 0xff800000094a7808 */ /* 0x004fc40001000000 */
[----:B------:R-:W-:Y:S02]  /*54d0*/  FMNMX.FTZ R65, R8, R65, !PT ;  /* 0x0000004108417209 */ /* 0x000fe40007810000 */
[C---:B------:R-:W-:Y:S02]  /*54e0*/  ISETP.GT.AND P2, PT, R63.reuse, 0x18, PT ;  /* 0x000000183f00780c */ /* 0x040fe40003f44270 */
[----:B------:R-:W2:Y:S01]  /*54f0*/  MUFU.TANH R12, R12 ;  /* 0x0000000c000c7308 */ /* 0x000ea20000002400 */
[----:B0-----:R-:W-:Y:S02]  /*5500*/  FSEL R10, R10, -INF , P3 ;  /* 0xff8000000a0a7808 */ /* 0x001fe40001800000 */
[----:B------:R-:W-:Y:S02]  /*5510*/  FMNMX.FTZ R65, R74, R65, !PT ;  /* 0x000000414a417209 */ /* 0x000fe40007810000 */
[----:B------:R-:W-:Y:S02]  /*5520*/  ISETP.GT.AND P3, PT, R63, 0x19, PT ;  /* 0x000000193f00780c */ /* 0x000fe40003f64270 */
[----:B------:R-:W-:Y:S01]  /*5530*/  FMNMX.FTZ R65, R10, R65, !PT ;  /* 0x000000410a417209 */ /* 0x000fe20007810000 */
[----:B------:R-:W0:Y:S01]  /*5540*/  MUFU.TANH R13, R13 ;  /* 0x0000000d000d7308 */ /* 0x000e220000002400 */
[----:B---3--:R-:W-:-:S02]  /*5550*/  FSEL R78, R11, -INF , P2 ;  /* 0xff8000000b4e7808 */ /* 0x008fc40001000000 */
[----:B------:R-:W-:Y:S02]  /*5560*/  ISETP.GT.AND P2, PT, R63, 0x20, PT ;  /* 0x000000203f00780c */ /* 0x000fe40003f44270 */
[----:B------:R-:W-:-:S03]  /*5570*/  FMNMX.FTZ R65, R78, R65, !PT ;  /* 0x000000414e417209 */ /* 0x000fc60007810000 */
[----:B------:R-:W3:Y:S01]  /*5580*/  MUFU.TANH R14, R14 ;  /* 0x0000000e000e7308 */ /* 0x000ee20000002400 */
[----:B--2---:R-:W-:Y:S02]  /*5590*/  FSEL R12, R12, -INF , P3 ;  /* 0xff8000000c0c7808 */ /* 0x004fe40001800000 */
[----:B----4-:R-:W-:Y:S02]  /*55a0*/  FMNMX.FTZ R24, R24, R55, !PT ;  /* 0x0000003718187209 */ /* 0x010fe40007810000 */
[----:B------:R-:W-:Y:S02]  /*55b0*/  ISETP.GT.AND P3, PT, R63, 0x21, PT ;  /* 0x000000213f00780c */ /* 0x000fe40003f64270 */
[----:B------:R-:W-:Y:S01]  /*55c0*/  FMNMX.FTZ R65, R12, R65, !PT ;  /* 0x000000410c417209 */ /* 0x000fe20007810000 */
[----:B------:R-:W2:Y:S01]  /*55d0*/  MUFU.TANH R20, R20 ;  /* 0x0000001400147308 */ /* 0x000ea20000002400 */
[----:B0-----:R-:W-:Y:S01]  /*55e0*/  FSEL R82, R13, -INF , P2 ;  /* 0xff8000000d527808 */ /* 0x001fe20001000000 */
[----:B-1----:R-:W-:Y:S01]  /*55f0*/  FMUL.FTZ R55, R24, R15 ;  /* 0x0000000f18377220 */ /* 0x002fe20000410000 */
[----:B------:R-:W-:-:S02]  /*5600*/  ISETP.GT.AND P2, PT, R63, 0x28, PT ;  /* 0x000000283f00780c */ /* 0x000fc40003f44270 */
[----:B------:R-:W-:Y:S02]  /*5610*/  FMNMX.FTZ R65, R82, R65, !PT ;  /* 0x0000004152417209 */ /* 0x000fe40007810000 */
[----:B------:R-:W-:Y:S01]  /*5620*/  FSETP.NEU.FTZ.AND P1, PT, R24, -INF , PT ;  /* 0xff8000001800780b */ /* 0x000fe20003f3d000 */
[----:B------:R-:W0:Y:S01]  /*5630*/  MUFU.TANH R21, R21 ;  /* 0x0000001500157308 */ /* 0x000e220000002400 */
[----:B---3--:R-:W-:Y:S02]  /*5640*/  FSEL R14, R14, -INF , P3 ;  /* 0xff8000000e0e7808 */ /* 0x008fe40001800000 */
[----:B------:R-:W-:Y:S02]  /*5650*/  ISETP.GT.AND P3, PT, R63, 0x29, PT ;  /* 0x000000293f00780c */ /* 0x000fe40003f64270 */
[----:B------:R-:W-:Y:S02]  /*5660*/  FMNMX.FTZ R65, R14, R65, !PT ;  /* 0x000000410e417209 */ /* 0x000fe40007810000 */
[----:B------:R-:W-:Y:S01]  /*5670*/  FSEL R55, R55, RZ, P1 ;  /* 0x000000ff37377208 */ /* 0x000fe20000800000 */
[----:B------:R-:W1:Y:S01]  /*5680*/  MUFU.TANH R25, R25 ;  /* 0x0000001900197308 */ /* 0x000e620000002400 */
[----:B--2---:R-:W-:-:S02]  /*5690*/  FSEL R20, R20, -INF , P2 ;  /* 0xff80000014147808 */ /* 0x004fc40001000000 */
        /* <DEDUP_REMOVED lines=28> */
[----:B------:R-:W-:Y:S01]  /*5860*/  FSEL R48, R24, RZ, P1 ;  /* 0x000000ff18307208 */ /* 0x000fe20000800000 */
[----:B------:R-:W2:Y:S01]  /*5870*/  MUFU.TANH R29, R29 ;  /* 0x0000001d001d7308 */ /* 0x000ea20000002400 */
[----:B0-----:R-:W-:Y:S01]  /*5880*/  FSEL R120, R27, -INF , P2 ;  /* 0xff8000001b787808 */ /* 0x001fe20001000000 */
[----:B------:R-:W-:Y:S01]  /*5890*/  FFMA.FTZ R27, R40, R15, -R55 ;  /* 0x0000000f281b7223 */ /* 0x000fe20000010837 */
[C---:B------:R-:W-:Y:S01]  /*58a0*/  ISETP.GT.AND P2, PT, R63.reuse, 0x40, PT ;  /* 0x000000403f00780c */ /* 0x040fe20003f44270 */
[----:B------:R-:W-:Y:S01]  /*58b0*/  FADD.FTZ R48, -R48, R3 ;  /* 0x0000000330307221 */ /* 0x000fe20000010100 */
[----:B------:R-:W-:Y:S01]  /*58c0*/  FMNMX.FTZ R65, R120, R65, !PT ;  /* 0x0000004178417209 */ /* 0x000fe20007810000 */
[-CC-:B------:R-:W-:Y:S01]  /*58d0*/  FFMA.FTZ R150, R138, R15.reuse, -R55.reuse ;  /* 0x0000000f8a967223 */ /* 0x180fe20000010837 */
[-CC-:B------:R-:W-:Y:S01]  /*58e0*/  FFMA.FTZ R144, R130, R15.reuse, -R55.reuse ;  /* 0x0000000f82907223 */ /* 0x180fe20000010837 */
[----:B------:R-:W0:Y:S01]  /*58f0*/  MUFU.TANH R30, R30 ;  /* 0x0000001e001e7308 */ /* 0x000e220000002400 */
[----:B-1----:R-:W-:Y:S01]  /*5900*/  FSEL R28, R28, -INF , P3 ;  /* 0xff8000001c1c7808 */ /* 0x002fe20001800000 */
[-C--:B------:R-:W-:Y:S01]  /*5910*/  FMUL.FTZ R48, R48, R15.reuse ;  /* 0x0000000f30307220 */ /* 0x080fe20000410000 */
        /* <DEDUP_REMOVED lines=9> */
[----:B------:R-:W-:Y:S01]  /*59b0*/  FFMA.FTZ R122, R122, R15, -R55 ;  /* 0x0000000f7a7a7223 */ /* 0x000fe20000010837 */
[----:B------:R-:W-:-:S03]  /*59c0*/  FMNMX.FTZ R65, R52, R65, !PT ;  /* 0x0000004134417209 */ /* 0x000fc60007810000 */
[----:B------:R-:W2:Y:S01]  /*59d0*/  MUFU.TANH R33, R33 ;  /* 0x0000002100217308 */ /* 0x000ea20000002400 */
[----:B0-----:R-:W-:Y:S02]  /*59e0*/  FSEL R30, R30, -INF , P3 ;  /* 0xff8000001e1e7808 */ /* 0x001fe40001800000 */
[----:B------:R-:W-:Y:S02]  /*59f0*/  ISETP.GT.AND P3, PT, R63, 0x49, PT ;  /* 0x000000493f00780c */ /* 0x000fe40003f64270 */
[----:B------:R-:W-:-:S03]  /*5a00*/  FMNMX.FTZ R65, R30, R65, !PT ;  /* 0x000000411e417209 */ /* 0x000fc60007810000 */
[----:B------:R-:W0:Y:S01]  /*5a10*/  MUFU.TANH R35, R35 ;  /* 0x0000002300237308 */ /* 0x000e220000002400 */
[----:B-1----:R-:W-:Y:S01]  /*5a20*/  FSEL R50, R31, -INF , P2 ;  /* 0xff8000001f327808 */ /* 0x002fe20001000000 */
[----:B------:R-:W-:Y:S01]  /*5a30*/  FFMA.FTZ R31, R62, R15, -R55 ;  /* 0x0000000f3e1f7223 */ /* 0x000fe20000010837 */
[----:B------:R-:W-:Y:S02]  /*5a40*/  ISETP.GT.AND P2, PT, R63, 0x50, PT ;  /* 0x000000503f00780c */ /* 0x000fe40003f44270 */
[----:B------:R-:W-:-:S03]  /*5a50*/  FMNMX.FTZ R65, R50, R65, !PT ;  /* 0x0000004132417209 */ /* 0x000fc60007810000 */
[----:B------:R-:W1:Y:S01]  /*5a60*/  MUFU.TANH R37, R37 ;  /* 0x0000002500257308 */ /* 0x000e620000002400 */
[----:B--2---:R-:W-:Y:S01]  /*5a70*/  FSEL R34, R33, -INF , P3 ;  /* 0xff80000021227808 */ /* 0x004fe20001800000 */
[----:B------:R-:W-:Y:S01]  /*5a80*/  FFMA.FTZ R33, R64, R15, -R55 ;  /* 0x0000000f40217223 */ /* 0x000fe20000010837 */
[----:B------:R-:W-:Y:S02]  /*5a90*/  ISETP.GT.AND P3, PT, R63, 0x51, PT ;  /* 0x000000513f00780c */ /* 0x000fe40003f64270 */
[----:B------:R-:W-:-:S03]  /*5aa0*/  FMNMX.FTZ R25, R34, R65, !PT ;  /* 0x0000004122197209 */ /* 0x000fc60007810000 */
[----:B------:R-:W2:Y:S01]  /*5ab0*/  MUFU.TANH R39, R39 ;  /* 0x0000002700277308 */ /* 0x000ea20000002400 */
[----:B0-----:R-:W-:Y:S01]  /*5ac0*/  FSEL R126, R35, -INF , P2 ;  /* 0xff800000237e7808 */ /* 0x001fe20001000000 */
[--C-:B------:R-:W-:Y:S01]  /*5ad0*/  FFMA.FTZ R35, R76, R15, -R55.reuse ;  /* 0x0000000f4c237223 */ /* 0x100fe20000010837 */
[----:B------:R-:W-:Y:S02]  /*5ae0*/  ISETP.GT.AND P2, PT, R63, 0x58, PT ;  /* 0x000000583f00780c */ /* 0x000fe40003f44270 */
[----:B------:R-:W-:Y:S01]  /*5af0*/  FMNMX.FTZ R6, R126, R25, !PT ;  /* 0x000000197e067209 */ /* 0x000fe20007810000 */
[-CC-:B------:R-:W-:Y:S01]  /*5b00*/  FFMA.FTZ R25, R32, R15.reuse, -R55.reuse ;  /* 0x0000000f20197223 */ /* 0x180fe20000010837 */
[-CC-:B------:R-:W-:Y:S01]  /*5b10*/  FFMA.FTZ R32, R72, R15.reuse, -R55.reuse ;  /* 0x0000000f48207223 */ /* 0x180fe20000010837 */
[----:B------:R-:W0:Y:S01]  /*5b20*/  MUFU.TANH R41, R41 ;  /* 0x0000002900297308 */ /* 0x000e220000002400 */
[----:B-1----:R-:W-:Y:S01]  /*5b30*/  FSEL R65, R37, -INF , P3 ;  /* 0xff80000025417808 */ /* 0x002fe20001800000 */
[----:B------:R-:W-:Y:S01]  /*5b40*/  FFMA.FTZ R37, R60, R15, -R55 ;  /* 0x0000000f3c257223 */ /* 0x000fe20000010837 */
[----:B------:R-:W-:-:S02]  /*5b50*/  ISETP.GT.AND P3, PT, R63, 0x59, PT ;  /* 0x000000593f00780c */ /* 0x000fc40003f64270 */
        /* <DEDUP_REMOVED lines=39> */
[----:B------:R-:W-:Y:S01]  /*5dd0*/  MUFU.EX2 R148, R148 ;  /* 0x0000009400947308 */ /* 0x000fe20000000800 */
[----:B--2---:R-:W-:-:S04]  /*5de0*/  FSEL R44, R61, -INF , P3 ;  /* 0xff8000003d2c7808 */ /* 0x004fc80001800000 */
        /* <DEDUP_REMOVED lines=15> */
[----:B------:R-:W-:-:S03]  /*5ee0*/  FMUL.FTZ R49, R6, R15 ;  /* 0x0000000f06317220 */ /* 0x000fc60000410000 */
[----:B------:R-:W-:Y:S02]  /*5ef0*/  FSEL R3, R6, RZ, P2 ;  /* 0x000000ff06037208 */ /* 0x000fe40001000000 */
[----:B------:R-:W-:Y:S01]  /*5f00*/  MUFU.EX2 R142, R142 ;  /* 0x0000008e008e7308 */ /* 0x000fe20000000800 */
[----:B------:R-:W-:Y:S02]  /*5f10*/  FSEL R49, R49, RZ, P2 ;  /* 0x000000ff31317208 */ /* 0x000fe40001000000 */
[----:B------:R-:W-:-:S03]  /*5f20*/  FADD.FTZ R54, -R3, R4 ;  /* 0x0000000403367221 */ /* 0x000fc60000010100 */
[-CC-:B------:R-:W-:Y:S01]  /*5f30*/  FFMA.FTZ R46, R5, R15.reuse, -R49.reuse ;  /* 0x0000000f052e7223 */ /* 0x180fe20000010831 */
[-CC-:B------:R-:W-:Y:S01]  /*5f40*/  FFMA.FTZ R149, R66, R15.reuse, -R49.reuse ;  /* 0x0000000f42957223 */ /* 0x180fe20000010831 */
[-C--:B------:R-:W-:Y:S01]  /*5f50*/  FMUL.FTZ R3, R54, R15.reuse ;  /* 0x0000000f36037220 */ /* 0x080fe20000410000 */
        /* <DEDUP_REMOVED lines=33> */
[----:B-1----:R-:W-:Y:S01]  /*6170*/  FFMA.FTZ R0, R3, R0, R46 ;  /* 0x0000000003007223 */ /* 0x002fe2000001002e */
[----:B------:R-:W-:Y:S01]  /*6180*/  FADD.FTZ R2, R144, R53 ;  /* 0x0000003590027221 */ /* 0x000fe20000010000 */
[-CC-:B------:R-:W-:Y:S01]  /*6190*/  FFMA.FTZ R127, R47, R15.reuse, -R49.reuse ;  /* 0x0000000f2f7f7223 */ /* 0x180fe20000010831 */
[-CC-:B------:R-:W-:Y:S01]  /*61a0*/  FFMA.FTZ R40, R40, R15.reuse, -R49.reuse ;  /* 0x0000000f28287223 */ /* 0x180fe20000010831 */
[-CC-:B------:R-:W-:Y:S01]  /*61b0*/  FFMA.FTZ R121, R51, R15.reuse, -R49.reuse ;  /* 0x0000000f33797223 */ /* 0x180fe20000010831 */
[----:B------:R-:W-:Y:S01]  /*61c0*/  FADD.FTZ R53, R9, R2 ;  /* 0x0000000209357221 */ /* 0x000fe20000010000 */
[-C--:B------:R-:W-:Y:S01]  /*61d0*/  FFMA.FTZ R42, R42, R15.reuse, -R49 ;  /* 0x0000000f2a2a7223 */ /* 0x080fe20000010831 */
[----:B------:R-:W1:Y:S01]  /*61e0*/  MUFU.EX2 R8, R8 ;  /* 0x0000000800087308 */ /* 0x000e620000000800 */
[----:B0-----:R-:W-:Y:S01]  /*61f0*/  FADD.FTZ R0, R149, R0 ;  /* 0x0000000095007221 */ /* 0x001fe20000010000 */
[----:B------:R-:W-:Y:S01]  /*6200*/  FADD.FTZ R2, R146, R53 ;  /* 0x0000003592027221 */ /* 0x000fe20000010000 */
[-CC-:B------:R-:W-:Y:S01]  /*6210*/  FFMA.FTZ R123, R59, R15.reuse, -R49.reuse ;  /* 0x0000000f3b7b7223 */ /* 0x180fe20000010831 */
[----:B------:R-:W-:-:S02]  /*6220*/  FFMA.FTZ R44, R44, R15, -R49 ;  /* 0x0000000f2c2c7223 */ /* 0x000fc40000010831 */
        /* <DEDUP_REMOVED lines=106> */
.L_x_14854:
        /* <DEDUP_REMOVED lines=78> */
.L_x_14844:
[----:B------:R-:W-:-:S13]  /*6db0*/  ISETP.LE.AND P1, PT, RZ, UR25, PT ;  /* 0x00000019ff007c0c */ /* 0x000fda000bf23270 */
[----:B------:R-:W-:Y:S05]  /*6dc0*/  @!P1 BRA `(.L_x_14856) ;  /* 0x00000024004c9947 */ /* 0x000fea0003800000 */
[----:B------:R-:W-:Y:S01]  /*6dd0*/  MOV R4, R6 ;  /* 0x0000000600047202 */ /* 0x000fe20000000f00 */
[----:B------:R-:W-:Y:S01]  /*6de0*/  IMAD.MOV.U32 R3, RZ, RZ, R24 ;  /* 0x000000ffff037224 */ /* 0x000fe200078e0018 */
[----:B------:R-:W-:Y:S01]  /*6df0*/  UMOV UR22, UR37 ;  /* 0x0000002500167c82 */ /* 0x000fe20008000000 */
[----:B------:R-:W-:Y:S01]  /*6e00*/  UMOV UR21, UR38 ;  /* 0x0000002600157c82 */ /* 0x000fe20008000000 */
[----:B------:R-:W-:-:S05]  /*6e10*/  ULDC UR23, c[0x0][0x9d8] ;  /* 0x0002760000177ab9 */ /* 0x000fca0000000800 */
.L_x_14867:
[----:B------:R-:W-:Y:S01]  /*6e20*/  ISETP.NE.AND P2, PT, RZ, UR44, PT ;  /* 0x0000002cff007c0c */ /* 0x000fe2000bf45270 */
[----:B------:R-:W-:-:S04]  /*6e30*/  UISETP.NE.AND UP0, UPT, UR21, 0x1, UPT ;  /* 0x000000011500788c */ /* 0x000fc8000bf05270 */
[----:B------:R-:W-:-:S04]  /*6e40*/  USEL UR37, URZ, 0x1, UP0 ;  /* 0x000000013f257887 */ /* 0x000fc80008000000 */
[----:B------:R-:W-:-:S04]  /*6e50*/  ULOP3.LUT UR37, UR22, UR37, URZ, 0x3c, !UPT ;  /* 0x0000002516257292 */ /* 0x000fc8000f8e3c3f */
[----:B------:R-:W-:Y:S08]  /*6e60*/  @P2 BRA `(.L_x_14857) ;  /* 0x0000000000382947 */ /* 0x000ff00003800000 */
[----:B------:R-:W-:Y:S05]  /*6e70*/  @!P0 BRA `(.L_x_14858) ;  /* 0x0000000000048947 */ /* 0x000fea0003800000 */
[----:B------:R-:W-:Y:S01]  /*6e80*/  BPT.TRAP 0x1 ;  /* 0x000000040000795c */ /* 0x000fe20000300000 */
.L_x_14858:
        /* <DEDUP_REMOVED lines=9> */
.L_x_14859:
[----:B-1----:R-:W-:Y:S05]  /*6f20*/  @P1 BRA `(.L_x_14857) ;  /* 0x0000000000081947 */ /* 0x002fea0003800000 */
[----:B------:R-:W1:Y:S02]  /*6f30*/  SYNCS.PHASECHK.TRANS64.TRYWAIT P1, [UR6+0x16830], R5 ;  /* 0x01683005ff0075a7 */ /* 0x000e640008020146 */
[----:B-1----:R-:W-:Y:S05]  /*6f40*/  @!P1 BRA `(.L_x_14860) ;  /* 0x0000008800089947 */ /* 0x002fea0003800000 */
.L_x_14857:
        /* <DEDUP_REMOVED lines=28> */
.L_x_14862:
[----:B------:R-:W-:Y:S01]  /*7110*/  ULEA UR6, UR21, UR45, 0x3 ;  /* 0x0000002d15067291 */ /* 0x000fe2000f8e183f */
[----:B------:R-:W-:-:S05]  /*7120*/  IMAD.U32 R5, RZ, RZ, UR22 ;  /* 0x00000016ff057e24 */ /* 0x000fca000f8e00ff */
[----:B------:R-:W-:-:S04]  /*7130*/  SHF.L.U32 R5, R5, 0x1f, RZ ;  /* 0x0000001f05057819 */ /* 0x000fc800000006ff */
[----:B------:R0:W1:Y:S01]  /*7140*/  SYNCS.PHASECHK.TRANS64.TRYWAIT P1, [UR6+0x16850], R5 ;  /* 0x01685005ff0075a7 */ /* 0x0000620008020146 */
[----:B------:R-:W-:Y:S05]  /*7150*/  @!P0 BRA `(.L_x_14863) ;  /* 0x0000000000048947 */ /* 0x000fea0003800000 */
[----:B------:R-:W-:Y:S01]  /*7160*/  BPT.TRAP 0x1 ;  /* 0x000000040000795c */ /* 0x000fe20000300000 */
.L_x_14863:
[----:B-1----:R-:W-:Y:S05]  /*7170*/  @P1 BRA `(.L_x_14861) ;  /* 0x0000000000081947 */ /* 0x002fea0003800000 */
[----:B------:R-:W1:Y:S02]  /*7180*/  SYNCS.PHASECHK.TRANS64.TRYWAIT P1, [UR6+0x16850], R5 ;  /* 0x01685005ff0075a7 */ /* 0x000e640008020146 */
[----:B-1----:R-:W-:Y:S05]  /*7190*/  @!P1 BRA `(.L_x_14864) ;  /* 0x00000084008c9947 */ /* 0x002fea0003800000 */
.L_x_14861:
        /* <DEDUP_REMOVED lines=51> */
.L_x_14865:
        /* <DEDUP_REMOVED lines=199> */
[----:B-1----:R-:W-:Y:S02]  /*8140*/  FMNMX.FTZ R29, R7, R6, !PT ;  /* 0x00000006071d7209 */ /* 0x002fe40007810000 */
[----:B--2---:R-:W-:-:S03]  /*8150*/  FMNMX.FTZ R31, R27, R24, !PT ;  /* 0x000000181b1f7209 */ /* 0x004fc60007810000 */
        /* <DEDUP_REMOVED lines=11> */
[-C--:B------:R-:W-:Y:S01]  /*8210*/  FMUL.FTZ R3, R4, R15.reuse ;  /* 0x0000000f04037220 */ /* 0x080fe20000410000 */
[-CC-:B------:R-:W-:Y:S01]  /*8220*/  FFMA.FTZ R53, R10, R15.reuse, -R67.reuse ;  /* 0x0000000f0a357223 */ /* 0x180fe20000010843 */
        /* <DEDUP_REMOVED lines=24> */
[-C--:B------:R-:W-:Y:S01]  /*83b0*/  FFMA.FTZ R34, R128, R15.reuse, -R25 ;  /* 0x0000000f80227223 */ /* 0x080fe20000010819 */
[-C--:B------:R-:W-:Y:S01]  /*83c0*/  FFMA.FTZ R20, R130, R15.reuse, -R67 ;  /* 0x0000000f82147223 */ /* 0x080fe20000010843 */
[-C--:B------:R-:W-:Y:S01]  /*83d0*/  FFMA.FTZ R143, R44, R15.reuse, -R25 ;  /* 0x0000000f2c8f7223 */ /* 0x080fe20000010819 */
[-C--:B------:R-:W-:Y:S01]  /*83e0*/  FFMA.FTZ R47, R132, R15.reuse, -R67 ;  /* 0x0000000f842f7223 */ /* 0x080fe20000010843 */
[-C--:B------:R-:W-:Y:S01]  /*83f0*/  FFMA.FTZ R38, R46, R15.reuse, -R25 ;  /* 0x0000000f2e267223 */ /* 0x080fe20000010819 */
        /* <DEDUP_REMOVED lines=164> */
.L_x_14866:
[----:B------:R-:W-:Y:S01]  /*8e40*/  ULEA UR6, UR21, UR45, 0x3 ;  /* 0x0000002d15067291 */ /* 0x000fe2000f8e183f */
[----:B------:R-:W-:Y:S01]  /*8e50*/  ISETP.LT.AND P1, PT, RZ, UR25, PT ;  /* 0x00000019ff007c0c */ /* 0x000fe2000bf21270 */
[----:B------:R-:W-:Y:S01]  /*8e60*/  UIADD3 UR7, UR25, -0x1, URZ ;  /* 0xffffffff19077890 */ /* 0x000fe2000fffe03f */
[----:B------:R-:W-:Y:S01]  /*8e70*/  F2FP.BF16.F32.PACK_AB R120, R9, R4 ;  /* 0x000000040978723e */ /* 0x000fe200000010ff */
[----:B------:R-:W-:Y:S01]  /*8e80*/  UIADD3 UR6, UR6, 0x16860, URZ ;  /* 0x0001686006067890 */ /* 0x000fe2000fffe03f */
[-C--:B------:R-:W-:Y:S01]  /*8e90*/  FMUL.FTZ R90, R90, R3.reuse ;  /* 0x000000035a5a7220 */ /* 0x080fe20000410000 */
        /* <DEDUP_REMOVED lines=70> */
.L_x_14856:
[----:B------:R-:W-:Y:S06]  /*9300*/  BAR.ARV 0x8, 0x200 ;  /* 0x0208000000007b1d */ /* 0x000fec0000002000 */
[----:B------:R-:W-:Y:S05]  /*9310*/  @!P0 BRA `(.L_x_14868) ;  /* 0x0000000000048947 */ /* 0x000fea0003800000 */
[----:B------:R-:W-:Y:S01]  /*9320*/  BPT.TRAP 0x1 ;  /* 0x000000040000795c */ /* 0x000fe20000300000 */
.L_x_14868:
[----:B------:R-:W-:Y:S01]  /*9330*/  ULEA UR5, UR38, UR45, 0x3 ;  /* 0x0000002d26057291 */ /* 0x000fe2000f8e183f */
[----:B------:R-:W-:-:S05]  /*9340*/  IMAD.U32 R3, RZ, RZ, UR37 ;  /* 0x00000025ff037e24 */ /* 0x000fca000f8e00ff */
[----:B------:R-:W-:-:S04]  /*9350*/  SHF.L.U32 R3, R3, 0x1f, RZ ;  /* 0x0000001f03037819 */ /* 0x000fc800000006ff */
[----:B------:R0:W1:Y:S01]  /*9360*/  SYNCS.PHASECHK.TRANS64.TRYWAIT P1, [UR5+0x16850], R3 ;  /* 0x01685003ff0075a7 */ /* 0x0000620008020145 */
[----:B------:R-:W-:Y:S05]  /*9370*/  @!P0 BRA `(.L_x_14869) ;  /* 0x0000000000048947 */ /* 0x000fea0003800000 */
[----:B------:R-:W-:Y:S01]  /*9380*/  BPT.TRAP 0x1 ;  /* 0x000000040000795c */ /* 0x000fe20000300000 */
.L_x_14869:
[----:B-1----:R-:W-:Y:S05]  /*9390*/  @P1 BRA `(.L_x_14870) ;  /* 0x0000000000081947 */ /* 0x002fea0003800000 */
[----:B------:R-:W1:Y:S02]  /*93a0*/  SYNCS.PHASECHK.TRANS64.TRYWAIT P1, [UR5+0x16850], R3 ;  /* 0x01685003ff0075a7 */ /* 0x000e640008020145 */
[----:B-1----:R-:W-:Y:S05]  /*93b0*/  @!P1 BRA `(.L_x_14871) ;  /* 0x00000064001c9947 */ /* 0x002fea0003800000 */
.L_x_14870:
        /* <DEDUP_REMOVED lines=17> */
[----:B------:R-:W-:-:S03]  /*94d0*/  MOV R0, 0xff800000 ;  /* 0xff80000000007802 */ /* 0x000fc60000000f00 */
        /* <DEDUP_REMOVED lines=53> */
.L_x_14872:
        /* <DEDUP_REMOVED lines=42> */
.L_x_14836:
        /* <DEDUP_REMOVED lines=9> */
[----:B------:R-:W0:Y:S01]  /*9b60*/  LDC R32, c[0x0][0xbe8] ;  /* 0x0002fa00ff207b82 */ /* 0x000e220000000800 */
[----:B------:R-:W1:Y:S01]  /*9b70*/  S2R R5, SR_SWINHI ;  /* 0x0000000000057919 */ /* 0x000e620000002f00 */
[----:B------:R-:W-:Y:S01]  /*9b80*/  USHF.R.S32.HI UR12, URZ, 0x1f, UR42 ;  /* 0x0000001f3f0c7899 */ /* 0x000fe2000801142a */
[----:B------:R-:W-:Y:S01]  /*9b90*/  VIADD R37, R17, UR40 ;  /* 0x0000002811257c36 */ /* 0x000fe20008000000 */
[----:B------:R-:W-:Y:S01]  /*9ba0*/  ULDC.64 UR8, c[0x0][0xb90] ;  /* 0x0002e40000087ab9 */ /* 0x000fe20000000a00 */
[----:B------:R-:W-:Y:S01]  /*9bb0*/  USHF.R.S32.HI UR13, URZ, 0x1f, UR41 ;  /* 0x0000001f3f0d7899 */ /* 0x000fe20008011429 */
[----:B------:R-:W-:Y:S01]  /*9bc0*/  F2FP.BF16.F32.PACK_AB R112, R113, R112 ;  /* 0x000000707170723e */ /* 0x000fe200000010ff */
[----:B------:R-:W-:Y:S01]  /*9bd0*/  UIMAD UR5, UR12, UR8, URZ ;  /* 0x000000080c0572a4 */ /* 0x000fe2000f8e023f */
[----:B------:R-:W-:Y:S01]  /*9be0*/  MOV R28, R37 ;  /* 0x00000025001c7202 */ /* 0x000fe20000000f00 */
        /* <DEDUP_REMOVED lines=13> */
[----:B------:R-:W-:Y:S01]  /*9cc0*/  F2FP.BF16.F32.PACK_AB R115, R119, R118 ;  /* 0x000000767773723e */ /* 0x000fe200000010ff */
[----:B------:R-:W-:Y:S01]  /*9cd0*/  ULDC UR5, c[0x0][0xa88] ;  /* 0x0002a20000057ab9 */ /* 0x000fe20000000800 */
[----:B------:R-:W-:Y:S01]  /*9ce0*/  BAR.SYNC.DEFER_BLOCKING 0x1, 0x180 ;  /* 0x0046000000007b1d */ /* 0x000fe20000010000 */
[----:B0-----:R-:W-:Y:S01]  /*9cf0*/  ISETP.NE.AND P1, PT, R32, 0x1, PT ;  /* 0x000000012000780c */ /* 0x001fe20003f25270 */
[----:B------:R-:W-:-:S04]  /*9d00*/  IMAD.U32 R34, RZ, RZ, UR8 ;  /* 0x00000008ff227e24 */ /* 0x000fc8000f8e00ff */
[----:B------:R-:W-:Y:S01]  /*9d10*/  ULDC.64 UR8, c[0x0][0xae8] ;  /* 0x0002ba0000087ab9 */ /* 0x000fe20000000a00 */
[----:B------:R-:W-:Y:S01]  /*9d20*/  ULDC.64 UR10, c[0x0][0xaf0] ;  /* 0x0002bc00000a7ab9 */ /* 0x000fe20000000a00 */
[----:B------:R-:W-:Y:S02]  /*9d30*/  MOV R2, R26 ;  /* 0x0000001a00027202 */ /* 0x000fe40000000f00 */
[----:B-1----:R-:W-:Y:S01]  /*9d40*/  MOV R3, R5 ;  /* 0x0000000500037202 */ /* 0x002fe20000000f00 */
[----:B------:R-:W-:-:S03]  /*9d50*/  IMAD R5, R22, 0x40, R19 ;  /* 0x0000004016057824 */ /* 0x000fc600078e0213 */
[----:B------:R-:W0:Y:S01]  /*9d60*/  @P1 LDC R20, c[0x0][0xbec] ;  /* 0x0002fb00ff141b82 */ /* 0x000e220000000800 */
[----:B------:R-:W-:-:S04]  /*9d70*/  IMAD.WIDE R10, R155, 0x2, R2 ;  /* 0x000000029b0a7825 */ /* 0x000fc800078e0202 */
[----:B------:R-:W-:Y:S01]  /*9d80*/  IMAD.WIDE R2, R5, 0x2, R2 ;  /* 0x0000000205027825 */ /* 0x000fe200078e0202 */
[C---:B------:R-:W-:Y:S02]  /*9d90*/  LOP3.LUT R4, R10.reuse, 0x380, RZ, 0xc0, !PT ;  /* 0x000003800a047812 */ /* 0x040fe400078ec0ff */
[----:B------:R-:W1:Y:S01]  /*9da0*/  @P1 LDC R35, c[0x0][0xbf0] ;  /* 0x0002fc00ff231b82 */ /* 0x000e620000000800 */
[----:B------:R-:W-:Y:S02]  /*9db0*/  IADD3 R33, P0, R10, 0x60, RZ ;  /* 0x000000600a217810 */ /* 0x000fe40007f1e0ff */
[----:B------:R-:W-:Y:S02]  /*9dc0*/  SHF.R.U64 R5, R4, 0x3, RZ ;  /* 0x0000000304057819 */ /* 0x000fe400000012ff */
[----:B------:R-:W-:Y:S01]  /*9dd0*/  LOP3.LUT R4, R33, 0x380, RZ, 0xc0, !PT ;  /* 0x0000038021047812 */ /* 0x000fe200078ec0ff */
[----:B------:R-:W-:Y:S01]  /*9de0*/  IMAD.X R9, RZ, RZ, R11, P0 ;  /* 0x000000ffff097224 */ /* 0x000fe200000e060b */
[----:B------:R-:W-:-:S02]  /*9df0*/  IADD3 R31, P2, R10, 0x40, RZ ;  /* 0x000000400a1f7810 */ /* 0x000fc40007f5e0ff */
[----:B------:R-:W-:Y:S02]  /*9e00*/  SHF.R.U64 R4, R4, 0x3, RZ ;  /* 0x0000000304047819 */ /* 0x000fe400000012ff */
[----:B------:R-:W-:Y:S01]  /*9e10*/  IADD3 R29, P3, R10, 0x20, RZ ;  /* 0x000000200a1d7810 */ /* 0x000fe20007f7e0ff */
[----:B------:R-:W-:Y:S01]  /*9e20*/  IMAD.X R7, RZ, RZ, R11, P2 ;  /* 0x000000ffff077224 */ /* 0x000fe200010e060b */
[----:B------:R-:W-:Y:S02]  /*9e30*/  LOP3.LUT R6, R31, 0x380, RZ, 0xc0, !PT ;  /* 0x000003801f067812 */ /* 0x000fe400078ec0ff */
[----:B------:R-:W-:Y:S01]  /*9e40*/  LOP3.LUT R8, R4, R33, RZ, 0x3c, !PT ;  /* 0x0000002104087212 */ /* 0x000fe200078e3cff */
[----:B0-----:R-:W-:Y:S01]  /*9e50*/  @P1 IMAD.HI.U32 R20, R37, R20, RZ ;  /* 0x0000001425141227 */ /* 0x001fe200078e00ff */
[----:B------:R-:W-:Y:S02]  /*9e60*/  SHF.R.U64 R6, R6, 0x3, RZ ;  /* 0x0000000306067819 */ /* 0x000fe400000012ff */
[----:B------:R-:W-:-:S02]  /*9e70*/  LOP3.LUT R4, R29, 0x380, RZ, 0xc0, !PT ;  /* 0x000003801d047812 */ /* 0x000fc400078ec0ff */
[----:B------:R-:W-:Y:S02]  /*9e80*/  LOP3.LUT R6, R6, R31, RZ, 0x3c, !PT ;  /* 0x0000001f06067212 */ /* 0x000fe400078e3cff */
[----:B------:R-:W-:Y:S02]  /*9e90*/  SHF.R.U64 R4, R4, 0x3, RZ ;  /* 0x0000000304047819 */ /* 0x000fe400000012ff */
[----:B------:R-:W-:Y:S02]  /*9ea0*/  IADD3 R31, P2, R2, 0x3000, RZ ;  /* 0x00003000021f7810 */ /* 0x000fe40007f5e0ff */
[----:B------:R-:W-:Y:S02]  /*9eb0*/  LOP3.LUT R4, R4, R29, RZ, 0x3c, !PT ;  /* 0x0000001d04047212 */ /* 0x000fe400078e3cff */
[----:B------:R-:W-:Y:S01]  /*9ec0*/  LOP3.LUT R29, R31, 0x380, RZ, 0xc0, !PT ;  /* 0x000003801f1d7812 */ /* 0x000fe200078ec0ff */
[----:B------:R-:W-:Y:S01]  /*9ed0*/  IMAD.X R21, RZ, RZ, R3, P2 ;  /* 0x000000ffff157224 */ /* 0x000fe200010e0603 */
[----:B-1----:R-:W-:-:S02]  /*9ee0*/  @P1 SHF.R.U32.HI R28, RZ, R35, R20 ;  /* 0x00000023ff1c1219 */ /* 0x002fc40000011614 */
[----:B------:R-:W-:Y:S02]  /*9ef0*/  SHF.R.U64 R20, R29, 0x3, RZ ;  /* 0x000000031d147819 */ /* 0x000fe400000012ff */
[----:B------:R-:W-:Y:S01]  /*9f00*/  LOP3.LUT R10, R5, R10, RZ, 0x3c, !PT ;  /* 0x0000000a050a7212 */ /* 0x000fe200078e3cff */
[--C-:B------:R-:W-:Y:S01]  /*9f10*/  IMAD.MOV R29, RZ, RZ, -R28.reuse ;  /* 0x000000ffff1d7224 */ /* 0x100fe200078e0a1c */
[----:B------:R-:W-:Y:S01]  /*9f20*/  LOP3.LUT R20, R20, R31, RZ, 0x3c, !PT ;  /* 0x0000001f14147212 */ /* 0x000fe200078e3cff */
[----:B------:R-:W-:Y:S01]  /*9f30*/  IMAD.X R5, RZ, RZ, R11, P3 ;  /* 0x000000ffff057224 */ /* 0x000fe200018e060b */
[----:B------:R-:W-:Y:S01]  /*9f40*/  MOV R31, R10 ;  /* 0x0000000a001f7202 */ /* 0x000fe20000000f00 */
[----:B------:R-:W-:Y:S01]  /*9f50*/  IMAD R29, R32, R29, R37 ;  /* 0x0000001d201d7224 */ /* 0x000fe200078e0225 */
[----:B------:R-:W-:Y:S02]  /*9f60*/  SHF.R.S32.HI R11, RZ, 0x1f, R28 ;  /* 0x0000001fff0b7819 */ /* 0x000fe4000001141c */
[----:B------:R-:W-:-:S02]  /*9f70*/  IADD3 R10, P0, R28, UR6, RZ ;  /* 0x000000061c0a7c10 */ /* 0x000fc4000ff1e0ff */
[----:B------:R-:W-:Y:S02]  /*9f80*/  IADD3 R33, P3, R2, 0x1800, RZ ;  /* 0x0000180002217810 */ /* 0x000fe40007f7e0ff */
[----:B------:R-:W-:Y:S02]  /*9f90*/  SHF.R.S32.HI R30, RZ, 0x1f, R29 ;  /* 0x0000001fff1e7819 */ /* 0x000fe4000001141d */
[----:B------:R-:W-:Y:S01]  /*9fa0*/  IADD3.X R11, R11, UR7, R34, P0, !PT ;  /* 0x000000070b0b7c10 */ /* 0x000fe200087fe422 */
[----:B------:R-:W-:Y:S01]  /*9fb0*/  ULDC.64 UR6, c[0x0][0xb88] ;  /* 0x0002e20000067ab9 */ /* 0x000fe20000000a00 */
[----:B------:R-:W-:Y:S02]  /*9fc0*/  LOP3.LUT R24, R33, 0x380, RZ, 0xc0, !PT ;  /* 0x0000038021187812 */ /* 0x000fe400078ec0ff */
[----:B------:R-:W-:Y:S01]  /*9fd0*/  MOV R28, R8 ;  /* 0x00000008001c7202 */ /* 0x000fe20000000f00 */
[----:B------:R-:W-:Y:S01]  /*9fe0*/  IMAD R8, R30, UR6, RZ ;  /* 0x000000061e087c24 */ /* 0x000fe2000f8e02ff */
[----:B------:R-:W-:Y:S01]  /*9ff0*/  MOV R30, R6 ;  /* 0x00000006001e7202 */ /* 0x000fe20000000f00 */
[----:B------:R-:W-:Y:S01]  /*a000*/  IMAD.WIDE.U32 R6, R29, UR6, R10 ;  /* 0x000000061d067c25 */ /* 0x000fe2000f8e000a */
[----:B------:R-:W-:-:S02]  /*a010*/  SHF.R.U64 R24, R24, 0x3, RZ ;  /* 0x0000000318187819 */ /* 0x000fc400000012ff */
[----:B------:R-:W-:Y:S01]  /*a020*/  LOP3.LUT P0, RZ, R152, 0x3, RZ, 0xc0, !PT ;  /* 0x0000000398ff7812 */ /* 0x000fe2000780c0ff */
[----:B------:R-:W-:Y:S01]  /*a030*/  IMAD R29, R29, UR7, R8 ;  /* 0x000000071d1d7c24 */ /* 0x000fe2000f8e0208 */
[----:B------:R-:W-:Y:S01]  /*a040*/  LOP3.LUT R24, R24, R33, RZ, 0x3c, !PT ;  /* 0x0000002118187212 */ /* 0x000fe200078e3cff */
[----:B------:R-:W-:Y:S01]  /*a050*/  VIADD R10, R154, UR40 ;  /* 0x000000289a0a7c36 */ /* 0x000fe20008000000 */
[----:B------:R-:W-:Y:S01]  /*a060*/  ULDC.64 UR6, c[0x0][0xb50] ;  /* 0x0002d40000067ab9 */ /* 0x000fe20000000a00 */
[----:B------:R-:W-:Y:S01]  /*a070*/  IMAD R33, R32, UR5, RZ ;  /* 0x0000000520217c24 */ /* 0x000fe2000f8e02ff */
[----:B------:R-:W-:Y:S01]  /*a080*/  LEA R34, P5, R6, UR6, 0x2 ;  /* 0x0000000606227c11 */ /* 0x000fe2000f8a10ff */
[----:B------:R-:W-:Y:S01]  /*a090*/  IMAD.IADD R7, R7, 0x1, R29 ;  /* 0x0000000107077824 */ /* 0x000fe200078e021d */
[----:B------:R-:W-:Y:S01]  /*a0a0*/  MOV R29, R4 ;  /* 0x00000004001d7202 */ /* 0x000fe20000000f00 */
        /* <DEDUP_REMOVED lines=11> */
[----:B------:R1:W2:Y:S01]  /*a160*/  SHFL.IDX PT, R39, R35, 0x1, 0x1c1f ;  /* 0x003c1f0023277f89 */ /* 0x0002a200000e0000 */
[----:B------:R-:W-:-:S02]  /*a170*/  F2FP.BF16.F32.PACK_AB R8, R97, R96 ;  /* 0x000000606108723e */ /* 0x000fc400000010ff */
[----:B------:R-:W-:Y:S01]  /*a180*/  F2FP.BF16.F32.PACK_AB R9, R99, R98 ;  /* 0x000000626309723e */ /* 0x000fe200000010ff */
[----:B------:R3:W-:Y:S01]  /*a190*/  STSM.16.M88.4 [R31], R4 ;  /* 0x000000041f007844 */ /* 0x0007e20000000200 */
[----:B------:R-:W-:Y:S02]  /*a1a0*/  F2FP.BF16.F32.PACK_AB R10, R101, R100 ;  /* 0x00000064650a723e */ /* 0x000fe400000010ff */
[----:B------:R-:W-:Y:S02]  /*a1b0*/  F2FP.BF16.F32.PACK_AB R11, R103, R102 ;  /* 0x00000066670b723e */ /* 0x000fe400000010ff */
[----:B-1----:R-:W-:Y:S02]  /*a1c0*/  LOP3.LUT R35, R2, 0x380, RZ, 0xc0, !PT ;  /* 0x0000038002237812 */ /* 0x002fe400078ec0ff */
[----:B------:R-:W-:Y:S01]  /*a1d0*/  IADD3.X R25, RZ, R3, RZ, P3, !PT ;  /* 0x00000003ff197210 */ /* 0x000fe20001ffe4ff */
        /* <DEDUP_REMOVED lines=8> */
[----:B--2---:R2:W-:Y:S04]  /*a260*/  @!P0 ST.E desc[UR50][R38.64], R0 ;  /* 0x0000000026008985 */ /* 0x0045e8000c101932 */
[----:B---3--:R-:W3:Y:S04]  /*a270*/  LD.E.128 R4, desc[UR50][R34.64] ;  /* 0x0000003222047980 */ /* 0x008ee8000c101d00 */
[----:B-1----:R-:W4:Y:S01]  /*a280*/  LD.E.128 R8, desc[UR50][R24.64] ;  /* 0x0000003218087980 */ /* 0x002f22000c101d00 */
[----:B0-----:R-:W0:Y:S03]  /*a290*/  @P1 LDC R27, c[0x0][0xbf0] ;  /* 0x0002fc00ff1b1b82 */ /* 0x001e260000000800 */
[----:B------:R1:W4:Y:S01]  /*a2a0*/  LD.E.128 R28, desc[UR50][R20.64] ;  /* 0x00000032141c7980 */ /* 0x000322000c101d00 */
[----:B------:R-:W-:Y:S01]  /*a2b0*/  IADD3 R15, P0, R2, 0x4800, RZ ;  /* 0x00004800020f7810 */ /* 0x000fe20007f1e0ff */
[----:B--2---:R-:W-:Y:S01]  /*a2c0*/  IMAD R0, R18, 0x30, R22 ;  /* 0x0000003012007824 */ /* 0x004fe200078e0216 */
[----:B------:R-:W-:-:S02]  /*a2d0*/  UIMAD UR5, UR12, UR8, URZ ;  /* 0x000000080c0572a4 */ /* 0x000fc4000f8e023f */
[----:B------:R-:W-:Y:S01]  /*a2e0*/  UIMAD.WIDE.U32 UR6, UR42, UR8, URZ ;  /* 0x000000082a0672a5 */ /* 0x000fe2000f8e003f */
[----:B------:R-:W-:Y:S01]  /*a2f0*/  IMAD.X R13, RZ, RZ, R3, P0 ;  /* 0x000000ffff0d7224 */ /* 0x000fe200000e0603 */
[----:B------:R-:W-:Y:S01]  /*a300*/  LOP3.LUT R2, R15, 0x380, RZ, 0xc0, !PT ;  /* 0x000003800f027812 */ /* 0x000fe200078ec0ff */
[----:B------:R-:W2:Y:S01]  /*a310*/  @P1 LDC R3, c[0x0][0xbec] ;  /* 0x0002fb00ff031b82 */ /* 0x000ea20000000800 */
[----:B-1----:R-:W-:Y:S01]  /*a320*/  VIADD R20, R0, UR40 ;  /* 0x0000002800147c36 */ /* 0x002fe20008000000 */
        /* <DEDUP_REMOVED lines=9> */
[----:B--2---:R-:W-:Y:S01]  /*a3c0*/  @P1 IMAD.HI.U32 R0, R20, R3, RZ ;  /* 0x0000000314001227 */ /* 0x004fe200078e00ff */
[----:B------:R-:W-:-:S02]  /*a3d0*/  IADD3 R34, R22, UR40, RZ ;  /* 0x0000002816227c10 */ /* 0x000fc4000fffe0ff */
[----:B------:R-:W5:Y:S01]  /*a3e0*/  LD.E.128 R12, desc[UR50][R12.64] ;  /* 0x000000320c0c7980 */ /* 0x000f62000c101d00 */
[----:B------:R-:W-:Y:S02]  /*a3f0*/  UIADD3 UR5, UR7, UR5, URZ ;  /* 0x0000000507057290 */ /* 0x000fe4000fffe03f */
[----:B------:R-:W-:Y:S01]  /*a400*/  IMAD.U32 R3, RZ, RZ, UR7 ;  /* 0x00000007ff037e24 */ /* 0x000fe2000f8e00ff */
[----:B0-----:R-:W-:Y:S01]  /*a410*/  @P1 SHF.R.U32.HI R21, RZ, R27, R0 ;  /* 0x0000001bff151219 */ /* 0x001fe20000011600 */
[----:B------:R-:W-:Y:S01]  /*a420*/  IMAD.U32 R2, RZ, RZ, UR6 ;  /* 0x00000006ff027e24 */ /* 0x000fe2000f8e00ff */
[----:B------:R-:W-:Y:S01]  /*a430*/  ULDC.64 UR6, c[0x0][0xad8] ;  /* 0x0002b60000067ab9 */ /* 0x000fe20000000a00 */
[----:B------:R-:W-:Y:S01]  /*a440*/  @!PT LDS RZ, [RZ] ;  /* 0x00000000fffff984 */ /* 0x000fe20000000800 */
[----:B------:R-:W-:Y:S01]  /*a450*/  @!PT LDS RZ, [RZ] ;  /* 0x00000000fffff984 */ /* 0x000fe20000000800 */
[----:B------:R-:W-:Y:S01]  /*a460*/  @!PT LDS RZ, [RZ] ;  /* 0x00000000fffff984 */ /* 0x000fe20000000800 */
[----:B------:R-:W-:Y:S01]  /*a470*/  @!PT LDS RZ, [RZ] ;  /* 0x00000000fffff984 */ /* 0x000fe20000000800 */
[----:B------:R0:W-:Y:S06]  /*a480*/  MEMBAR.ALL.CTA ;  /* 0x0000000000007992 */ /* 0x0001ec0000008000 */
[----:B0-----:R-:W0:Y:S01]  /*a490*/  FENCE.VIEW.ASYNC.S ;  /* 0x00000000000073c6 */ /* 0x001e220000000000 */
[----:B------:R-:W-:Y:S01]  /*a4a0*/  SHF.R.S32.HI R0, RZ, 0x1f, R21 ;  /* 0x0000001fff007819 */ /* 0x000fe20000011415 */
[----:B------:R-:W-:Y:S01]  /*a4b0*/  IMAD.U32 R3, RZ, RZ, UR5 ;  /* 0x00000005ff037e24 */ /* 0x000fe2000f8e00ff */
[----:B------:R-:W-:Y:S01]  /*a4c0*/  IADD3 R25, -R21, RZ, RZ ;  /* 0x000000ff15197210 */ /* 0x000fe20007ffe1ff */
[----:B------:R-:W-:Y:S01]  /*a4d0*/  ULDC UR5, c[0x0][0xac8] ;  /* 0x0002b20000057ab9 */ /* 0x000fe20000000800 */
[----:B------:R-:W-:-:S02]  /*a4e0*/  VIADD R26, R26, 0x16820 ;  /* 0x000168201a1a7836 */ /* 0x000fc40000000000 */
[----:B------:R-:W-:Y:S02]  /*a4f0*/  IMAD R0, R0, UR8, RZ ;  /* 0x0000000800007c24 */ /* 0x000fe4000f8e02ff */
[----:B------:R-:W-:Y:S01]  /*a500*/  IMAD R25, R32, R25, R20 ;  /* 0x0000001920197224 */ /* 0x000fe200078e0214 */
[----:B------:R-:W-:Y:S01]  /*a510*/  PRMT R26, RZ, 0x654, R26 ;  /* 0x00000654ff1a7816 */ /* 0x000fe2000000001a */
[C---:B------:R-:W-:Y:S02]  /*a520*/  IMAD R27, R21.reuse, UR9, R0 ;  /* 0x00000009151b7c24 */ /* 0x040fe4000f8e0200 */
[----:B------:R-:W-:Y:S01]  /*a530*/  IMAD.WIDE.U32 R2, R21, UR8, R2 ;  /* 0x0000000815027c25 */ /* 0x000fe2000f8e0002 */
[----:B------:R-:W-:-:S03]  /*a540*/  SHF.R.S32.HI R0, RZ, 0x1f, R25 ;  /* 0x0000001fff007819 */ /* 0x000fc60000011419 */
[----:B------:R-:W-:Y:S02]  /*a550*/  IMAD.IADD R3, R3, 0x1, R27 ;  /* 0x0000000103037824 */ /* 0x000fe400078e021b */
[----:B------:R-:W-:Y:S02]  /*a560*/  IMAD R0, R0, UR6, RZ ;  /* 0x0000000600007c24 */ /* 0x000fe4000f8e02ff */
[C---:B------:R-:W-:Y:S01]  /*a570*/  IMAD.WIDE.U32 R2, R25.reuse, UR6, R2 ;  /* 0x0000000619027c25 */ /* 0x040fe2000f8e0002 */
[----:B0-----:R0:W-:Y:S03]  /*a580*/  SYNCS.ARRIVE.TRANS64.RED.A1T0 RZ, [R26+URZ], RZ ;  /* 0x000000ff1aff79a7 */ /* 0x0011e6000810043f */
        /* <DEDUP_REMOVED lines=11> */
[----:B------:R-:W2:Y:S01]  /*a640*/  SHFL.IDX PT, R36, R27, 0x2, 0x181f ;  /* 0x00581f001b247f89 */ /* 0x000ea200000e0000 */
[-C--:B------:R-:W-:Y:S01]  /*a650*/  ISETP.GE.OR P2, PT, R0, R33.reuse, P0 ;  /* 0x000000210000720c */ /* 0x080fe20000746670 */
[----:B------:R-:W-:Y:S01]  /*a660*/  VIADD R0, R34, 0x90 ;  /* 0x0000009022007836 */ /* 0x000fe20000000000 */
[-C--:B------:R-:W-:Y:S01]  /*a670*/  ISETP.GE.OR P3, PT, R2, R33.reuse, P0 ;  /* 0x000000210200720c */ /* 0x080fe20000766670 */
[----:B------:R-:W2:Y:S03]  /*a680*/  SHFL.IDX PT, R3, R32, RZ, 0x181f ;  /* 0x00181fff20037589 */ /* 0x000ea600000e0000 */
[----:B------:R-:W-:Y:S01]  /*a690*/  ISETP.GE.OR P0, PT, R0, R33, P0 ;  /* 0x000000210000720c */ /* 0x000fe20000706670 */
[----:B------:R-:W2:Y:S04]  /*a6a0*/  SHFL.IDX PT, R21, R32, 0x1, 0x181f ;  /* 0x00381f0020157f89 */ /* 0x000ea800000e0000 */
[----:B------:R-:W2:Y:S01]  /*a6b0*/  SHFL.IDX PT, R25, R32, 0x2, 0x181f ;  /* 0x00581f0020197f89 */ /* 0x000ea200000e0000 */
[----:B-1----:R-:W-:-:S03]  /*a6c0*/  @!P1 LEA R2, P4, R19, R20, 0x1 ;  /* 0x0000001413029211 */ /* 0x002fc600078808ff */
[----:B0-----:R0:W1:Y:S01]  /*a6d0*/  SHFL.IDX PT, R26, R27, 0x3, 0x181f ;  /* 0x00781f001b1a7f89 */ /* 0x00106200000e0000 */
[----:B--2---:R-:W-:-:S03]  /*a6e0*/  @!P2 LEA R20, P5, R19, R24, 0x1 ;  /* 0x000000181314a211 */ /* 0x004fc600078a08ff */
[----:B------:R-:W2:Y:S01]  /*a6f0*/  SHFL.IDX PT, R32, R32, 0x3, 0x181f ;  /* 0x00781f0020207f89 */ /* 0x000ea200000e0000 */
[C---:B------:R-:W-:Y:S02]  /*a700*/  @!P3 LEA R24, P6, R19.reuse, R36, 0x1 ;  /* 0x000000241318b211 */ /* 0x040fe400078c08ff */
        /* <DEDUP_REMOVED lines=11> */
.L_x_14874:
        /* <DEDUP_REMOVED lines=50> */
.L_x_14877:
[----:B------:R-:W-:Y:S05]  /*aae0*/  BSYNC B1 ;  /* 0x0000000000017941 */ /* 0x000fea0003800000 */
.L_x_14876:
[----:B------:R-:W-:Y:S01]  /*aaf0*/  ULDC.64 UR10, c[0x0][0xae8] ;  /* 0x0002ba00000a7ab9 */ /* 0x000fe20000000a00 */
[----:B------:R-:W-:Y:S01]  /*ab00*/  VIADD R6, R6, UR40 ;  /* 0x0000002806067c36 */ /* 0x000fe20008000000 */
[----:B------:R-:W-:Y:S02]  /*ab10*/  UIMAD UR5, UR8, UR10, URZ ;  /* 0x0000000a080572a4 */ /* 0x000fe4000f8e023f */
[----:B------:R-:W-:Y:S01]  /*ab20*/  UIMAD.WIDE.U32 UR6, UR42, UR10, URZ ;  /* 0x0000000a2a0672a5 */ /* 0x000fe2000f8e003f */
[----:B0-----:R-:W-:Y:S01]  /*ab30*/  @P1 IMAD.HI.U32 R0, R6, R9, RZ ;  /* 0x0000000906001227 */ /* 0x001fe200078e00ff */
[----:B------:R-:W-:Y:S01]  /*ab40*/  UIMAD UR5, UR42, UR11, UR5 ;  /* 0x0000000b2a0572a4 */ /* 0x000fe2000f8e0205 */
[----:B--2---:R-:W-:Y:S02]  /*ab50*/  MOV R5, R6 ;  /* 0x0000000600057202 */ /* 0x004fe40000000f00 */
[----:B------:R-:W-:Y:S01]  /*ab60*/  ULDC.64 UR10, c[0x0][0xaf0] ;  /* 0x0002bc00000a7ab9 */ /* 0x000fe20000000a00 */
[----:B------:R-:W-:Y:S01]  /*ab70*/  UIADD3 UR7, UR7, UR5, URZ ;  /* 0x0000000507077290 */ /* 0x000fe2000fffe03f */
[----:B-1----:R-:W-:Y:S01]  /*ab80*/  @P1 SHF.R.U32.HI R5, RZ, R11, R0 ;  /* 0x0000000bff051219 */ /* 0x002fe20000011600 */
[----:B------:R-:W-:Y:S01]  /*ab90*/  UIMAD UR5, UR9, UR10, URZ ;  /* 0x0000000a090572a4 */ /* 0x000fe2000f8e023f */
[----:B------:R-:W-:Y:S01]  /*aba0*/  IADD3 R11, R22, UR40, RZ ;  /* 0x00000028160b7c10 */ /* 0x000fe2000fffe0ff */
[----:B------:R-:W-:Y:S01]  /*abb0*/  UIMAD.WIDE.U32 UR6, UR41, UR10, UR6 ;  /* 0x0000000a290672a5 */ /* 0x000fe2000f8e0006 */
[--C-:B------:R-:W-:Y:S01]  /*abc0*/  SHF.R.S32.HI R0, RZ, 0x1f, R5.reuse ;  /* 0x0000001fff007819 */ /* 0x100fe20000011405 */
[----:B------:R-:W-:Y:S01]  /*abd0*/  UIMAD UR5, UR41, UR11, UR5 ;  /* 0x0000000b290572a4 */ /* 0x000fe2000f8e0205 */
[----:B------:R-:W-:Y:S01]  /*abe0*/  IMAD.MOV R7, RZ, RZ, -R5 ;  /* 0x000000ffff077224 */ /* 0x000fe200078e0a05 */
[----:B------:R-:W-:-:S02]  /*abf0*/  ULDC.64 UR8, c[0x0][0xae0] ;  /* 0x0002b80000087ab9 */ /* 0x000fc40000000a00 */
[----:B------:R-:W-:Y:S01]  /*ac00*/  UIADD3 UR5, UR7, UR5, URZ ;  /* 0x0000000507057290 */ /* 0x000fe2000fffe03f */
[----:B------:R-:W-:Y:S02]  /*ac10*/  IMAD R7, R8, R7, R6 ;  /* 0x0000000708077224 */ /* 0x000fe400078e0206 */
[----:B------:R-:W-:Y:S02]  /*ac20*/  IMAD R0, R0, UR8, RZ ;  /* 0x0000000800007c24 */ /* 0x000fe4000f8e02ff */
        /* <DEDUP_REMOVED lines=14> */
[C---:B------:R-:W-:Y:S01]  /*ad10*/  LEA R12, P0, R2.reuse, UR6, 0x1 ;  /* 0x00000006020c7c11 */ /* 0x040fe2000f8008ff */
[----:B------:R-:W-:Y:S01]  /*ad20*/  ULDC UR6, c[0x0][0xa88] ;  /* 0x0002a20000067ab9 */ /* 0x000fe20000000800 */
[----:B------:R-:W-:Y:S02]  /*ad30*/  VIADD R3, R11, 0x30 ;  /* 0x000000300b037836 */ /* 0x000fe40000000000 */
[----:B------:R-:W-:Y:S01]  /*ad40*/  LEA.HI.X R13, R2, UR7, R5, 0x1, P0 ;  /* 0x00000007020d7c11 */ /* 0x000fe200080f0c05 */
[----:B------:R-:W0:Y:S01]  /*ad50*/  SHFL.IDX PT, R4, R12, 0x1, 0x181f ;  /* 0x00381f000c047f89 */ /* 0x000e2200000e0000 */
[----:B------:R-:W-:Y:S01]  /*ad60*/  IMAD R14, R8, UR6, RZ ;  /* 0x00000006080e7c24 */ /* 0x000fe2000f8e02ff */
[----:B------:R-:W-:Y:S01]  /*ad70*/  ISETP.GE.AND P0, PT, R19, UR5, PT ;  /* 0x0000000513007c0c */ /* 0x000fe2000bf06270 */
[C---:B------:R-:W-:Y:S01]  /*ad80*/  VIADD R8, R11.reuse, 0x60 ;  /* 0x000000600b087836 */ /* 0x040fe20000000000 */
[----:B------:R-:W1:Y:S02]  /*ad90*/  SHFL.IDX PT, R2, R12, RZ, 0x181f ;  /* 0x00181fff0c027589 */ /* 0x000e6400000e0000 */
        /* <DEDUP_REMOVED lines=23> */
.L_x_14875:
[----:B------:R-:W-:Y:S05]  /*af10*/  BSYNC B0 ;  /* 0x0000000000007941 */ /* 0x000fea0003800000 */
.L_x_14873:
[----:B------:R-:W-:Y:S02]  /*af20*/  ULDC UR5, c[0x0][0xc38] ;  /* 0x00030e0000057ab9 */ /* 0x000fe40000000800 */
[----:B------:R-:W-:-:S06]  /*af30*/  UISETP.GE.AND UP0, UPT, UR4, UR5, UPT ;  /* 0x000000050400728c */ /* 0x000fcc000bf06270 */
[----:B------:R-:W-:-:S13]  /*af40*/  PLOP3.LUT P0, PT, PT, PT, UP0, 0x80, 0x0 ;  /* 0x000000000000781c */ /* 0x000fda0003f0f008 */
[----:B------:R-:W-:Y:S05]  /*af50*/  @!P0 BRA `(.L_x_14878) ;  /* 0xffffff5c00548947 */ /* 0x000fea000383ffff */
[----:B------:R-:W-:Y:S05]  /*af60*/  EXIT ;  /* 0x000000000000794d */ /* 0x000fea0003800000 */
.L_x_14832:
[----:B------:R-:W-:-:S08]  /*af70*/  NOP ;  /* 0x0000000000007918 */ /* 0x000fd00000000000 */
[----:B------:R-:W0:-:S00]  /*af80*/  USETMAXREG.DEALLOC.CTAPOOL 0x20 ;  /* 0x00000020000079c8 */ /* 0x000e0000080e0500 */
[----:B0-----:R-:W-:-:S06]  /*af90*/  LOP3.LUT R0, R0, 0x3, RZ, 0xc0, !PT ;  /* 0x0000000300007812 */ /* 0x001fcc00078ec0ff */
[----:B-1----:R-:W0:Y:S01]  /*afa0*/  S2UR UR5, SR_CTAID.X ;  /* 0x00000000000579c3 */ /* 0x002e220000002500 */
[----:B------:R-:W-:Y:S01]  /*afb0*/  LOP3.LUT R26, R26, 0xffffffdf, RZ, 0xc0, !PT ;  /* 0xffffffdf1a1a7812 */ /* 0x000fe200078ec0ff */
[----:B------:R-:W-:Y:S01]  /*afc0*/  STL [R1+0x10], RZ ;  /* 0x000010ff01007387 */ /* 0x000fe20000100800 */
        /* <DEDUP_REMOVED lines=10> */
[----:B------:R-:W1:Y:S01]  /*b070*/  S2UR UR7, SR_CgaCtaId ;  /* 0x00000000000779c3 */ /* 0x000e620000008800 */
[----:B------:R-:W-:Y:S01]  /*b080*/  ULDC.64 UR36, c[0x0][0x2f0] ;  /* 0x0000bc0000247ab9 */ /* 0x000fe20000000a00 */
[----:B------:R-:W-:Y:S01]  /*b090*/  UMOV UR6, 0x400 ;  /* 0x0000040000067882 */ /* 0x000fe20000000000 */
[----:B------:R-:W-:Y:S01]  /*b0a0*/  ULDC.64 UR8, c[0x0][0x418] ;  /* 0x0001060000087ab9 */ /* 0x000fe20000000a00 */
[----:B------:R-:W-:Y:S01]  /*b0b0*/  LOP3.LUT R26, R26, 0xfffffffe, RZ, 0xc0, !PT ;  /* 0xfffffffe1a1a7812 */ /* 0x000fe200078ec0ff */
[----:B------:R-:W-:Y:S01]  /*b0c0*/  UISETP.NE.U32.AND UP0, UPT, UR8, URZ, UPT ;  /* 0x0000003f0800728c */ /* 0x000fe2000bf05070 */
[----:B------:R-:W-:Y:S01]  /*b0d0*/  IMAD.MOV.U32 R25, RZ, RZ, 0x1 ;  /* 0x00000001ff197424 */ /* 0x000fe200078e00ff */
[----:B------:R-:W-:Y:S01]  /*b0e0*/  ULDC UR4, c[0x0][0x424] ;  /* 0x0001090000047ab9 */ /* 0x000fe20000000800 */
[----:B------:R-:W-:Y:S01]  /*b0f0*/  ULDC UR8, c[0x0][0x2b8] ;  /* 0x0000ae0000087ab9 */ /* 0x000fe20000000800 */
[----:B------:R-:W-:Y:S01]  /*b100*/  UISETP.NE.AND.EX UP0, UPT, UR9, URZ, UPT, UP0 ;  /* 0x0000003f0900728c */ /* 0x000fe2000bf05300 */
[----:B------:R-:W-:Y:S01]  /*b110*/  MOV R22, RZ ;  /* 0x000000ff00167202 */ /* 0x000fe20000000f00 */
[----:B------:R-:W-:Y:S01]  /*b120*/  ULDC UR38, c[0x0][0x288] ;  /* 0x0000a20000267ab9 */ /* 0x000fe20000000800 */
[----:B------:R-:W-:-:S02]  /*b130*/  ULOP3.LUT UR45, UR39, 0x2, URZ, 0xfc, !UPT ;  /* 0x00000002272d7892 */ /* 0x000fc4000f8efc3f */
[----:B------:R-:W-:Y:S01]  /*b140*/  USEL UR4, UR4, 0x1, UP0 ;  /* 0x0000000104047887 */ /* 0x000fe20008000000 */
[----:B------:R-:W-:-:S03]  /*b150*/  ULDC UR46, c[0x0][0xc] ;  /* 0x00000300002e7ab9 */ /* 0x000fc60000000800 */
[----:B------:R-:W-:-:S04]  /*b160*/  UIMAD UR36, UR4, UR36, URZ ;  /* 0x00000024042472a4 */ /* 0x000fc8000f8e023f */
[----:B------:R-:W-:Y:S02]  /*b170*/  UIADD3 UR4, UR36, 0x7f, URZ ;  /* 0x0000007f24047890 */ /* 0x000fe4000fffe03f */
[----:B-1----:R-:W-:-:S06]  /*b180*/  ULEA UR6, UR7, UR6, 0x18 ;  /* 0x0000000607067291 */ /* 0x002fcc000f8ec03f */
[----:B------:R-:W-:Y:S01]  /*b190*/  IMAD.U32 R16, RZ, RZ, UR6 ;  /* 0x00000006ff107e24 */ /* 0x000fe2000f8e00ff */
[C---:B0-----:R-:W-:Y:S01]  /*b1a0*/  LOP3.LUT R6, R7.reuse, 0x7f, RZ, 0xc0, !PT ;  /* 0x0000007f07067812 */ /* 0x041fe200078ec0ff */
[----:B------:R-:W-:-:S05]  /*b1b0*/  IMAD.SHL.U32 R0, R7, 0x8, RZ ;  /* 0x0000000807007824 */ /* 0x000fca00078e00ff */
[C---:B------:R-:W-:Y:S02]  /*b1c0*/  LOP3.LUT R2, R0.reuse, 0x1f8, RZ, 0xc0, !PT ;  /* 0x000001f800027812 */ /* 0x040fe400078ec0ff */
[----:B------:R-:W-:Y:S02]  /*b1d0*/  LOP3.LUT R5, R0, 0x38, RZ, 0xc0, !PT ;  /* 0x0000003800057812 */ /* 0x000fe400078ec0ff */
[----:B------:R-:W-:Y:S01]  /*b1e0*/  LOP3.LUT R3, R2, 0x38, R7, 0x78, !PT ;  /* 0x0000003802037812 */ /* 0x000fe200078e7807 */
[----:B------:R-:W-:Y:S01]  /*b1f0*/  IMAD.U32 R2, RZ, RZ, UR5 ;  /* 0x00000005ff027e24 */ /* 0x000fe2000f8e00ff */
[----:B------:R-:W-:Y:S01]  /*b200*/  ISETP.GE.AND P1, PT, R5, UR37, PT ;  /* 0x0000002505007c0c */ /* 0x000fe2000bf26270 */
[----:B------:R-:W-:Y:S01]  /*b210*/  USHF.R.S32.HI UR5, URZ, 0x1f, UR4 ;  /* 0x0000001f3f057899 */ /* 0x000fe20008011404 */
[----:B------:R-:W-:Y:S01]  /*b220*/  LOP3.LUT R4, R3, 0x200, R0, 0xf8, !PT ;  /* 0x0000020003047812 */ /* 0x000fe200078ef800 */
[----:B------:R-:W-:Y:S01]  /*b230*/  IMAD.SHL.U32 R0, R7, 0x10, RZ ;  /* 0x0000001007007824 */ /* 0x000fe200078e00ff */
[----:B------:R0:W-:Y:S01]  /*b240*/  STL [R1+0xc], R2 ;  /* 0x00000c0201007387 */ /* 0x0001e20000100800 */
[----:B------:R-:W-:Y:S01]  /*b250*/  ISETP.GE.AND P0, PT, R5, UR37, PT ;  /* 0x0000002505007c0c */ /* 0x000fe2000bf06270 */
[----:B------:R-:W-:-:S02]  /*b260*/  ULEA.HI UR5, UR5, UR4, URZ, 0x7 ;  /* 0x0000000405057291 */ /* 0x000fc4000f8f383f */
[----:B------:R-:W-:Y:S01]  /*b270*/  LOP3.LUT R0, R0, 0x70, RZ, 0xc0, !PT ;  /* 0x0000007000007812 */ /* 0x000fe200078ec0ff */
[----:B------:R1:W-:Y:S01]  /*b280*/  STL [R1+0x10], RZ ;  /* 0x000010ff01007387 */ /* 0x0003e20000100800 */
[----:B------:R-:W-:Y:S01]  /*b290*/  ULDC UR37, c[0x0][0x448] ;  /* 0x0001120000257ab9 */ /* 0x000fe20000000800 */
[----:B------:R-:W-:Y:S02]  /*b2a0*/  USHF.R.S32.HI UR40, URZ, 0x7, UR5 ;  /* 0x000000073f287899 */ /* 0x000fe40008011405 */
[----:B------:R-:W-:Y:S01]  /*b2b0*/  @P1 LOP3.LUT R26, R26, 0x1, RZ, 0xfc, !PT ;  /* 0x000000011a1a1812 */ /* 0x000fe200078efcff */
[----:B------:R-:W-:Y:S01]  /*b2c0*/  UIMAD UR37, UR37, UR38, URZ ;  /* 0x00000026252572a4 */ /* 0x000fe2000f8e023f */
[----:B0-----:R-:W-:Y:S01]  /*b2d0*/  SHF.R.U32.HI R2, RZ, 0x3, R6 ;  /* 0x00000003ff027819 */ /* 0x001fe20000011606 */
[----:B------:R-:W-:Y:S01]  /*b2e0*/  UIADD3 UR38, UR36, 0x80, -UR38 ;  /* 0x0000008024267890 */ /* 0x000fe2000fffe826 */
        /* <DEDUP_REMOVED lines=8> */
.L_x_14928:
        /* <DEDUP_REMOVED lines=23> */
.L_x_14880:
[----:B------:R-:W-:Y:S01]  /*b4e0*/  ULDC UR8, c[0x0][0xc54] ;  /* 0x0003150000087ab9 */ /* 0x000fe20000000800 */
[----:B------:R-:W-:Y:S01]  /*b4f0*/  UMOV UR6, UR7 ;  /* 0x0000000700067c82 */ /* 0x000fe20008000000 */
[----:B------:R-:W-:-:S11]  /*b500*/  UISETP.NE.AND UP0, UPT, UR8, 0x1, UPT ;  /* 0x000000010800788c */ /* 0x000fd6000bf05270 */
[----:B------:R-:W-:Y:S02]  /*b510*/  @UP0 ULDC.64 UR10, c[0x0][0xc58] ;  /* 0x00031600000a0ab9 */ /* 0x000fe40000000a00 */
[----:B------:R-:W-:-:S04]  /*b520*/  UIMAD.WIDE.U32 UR4, UR7, UR10, URZ ;  /* 0x0000000a070472a5 */ /* 0x000fc8000f8e003f */
[----:B------:R-:W-:-:S04]  /*b530*/  @UP0 USHF.R.U32.HI UR6, URZ, UR11, UR5 ;  /* 0x0000000b3f060299 */ /* 0x000fc80008011605 */
[----:B------:R-:W-:-:S12]  /*b540*/  UIMAD UR4, UR6, UR8, URZ ;  /* 0x00000008060472a4 */ /* 0x000fd8000f8e023f */
.L_x_14881:
        /* <DEDUP_REMOVED lines=60> */
.L_x_14883:
        /* <DEDUP_REMOVED lines=8> */
[----:B------:R-:W-:Y:S01]  /*b990*/  MOV R4, UR6 ;  /* 0x0000000600047c02 */ /* 0x000fe20008000f00 */
[----:B------:R-:W-:Y:S01]  /*b9a0*/  IMAD.U32 R5, RZ, RZ, UR7 ;  /* 0x00000007ff057e24 */ /* 0x000fe2000f8e00ff */
        /* <DEDUP_REMOVED lines=10> */
.L_x_14886:
[----:B------:R-:W-:Y:S05]  /*ba50*/  BSYNC B6 ;  /* 0x0000000000067941 */ /* 0x000fea0003800000 */
.L_x_14885:
        /* <DEDUP_REMOVED lines=20> */
.L_x_14889:
        /* <DEDUP_REMOVED lines=15> */
.L_x_14888:
[----:B------:R-:W-:Y:S05]  /*bc90*/  BSYNC B6 ;  /* 0x0000000000067941 */ /* 0x000fea0003800000 */
.L_x_14887:
        /* <DEDUP_REMOVED lines=15> */
.L_x_14944:
        /* <DEDUP_REMOVED lines=19> */
[----:B----4-:R-:W-:Y:S01]  /*bec0*/  @P1 IMAD.HI.U32 R2, R0, R3, RZ ;  /* 0x0000000300021227 */ /* 0x010fe200078e00ff */
[----:B------:R-:W-:-:S04]  /*bed0*/  MOV R7, R0 ;  /* 0x0000000000077202 */ /* 0x000fc80000000f00 */
[----:B0-----:R-:W-:Y:S01]  /*bee0*/  @P1 SHF.R.U32.HI R7, RZ, R9, R2 ;  /* 0x00000009ff071219 */ /* 0x001fe20000011602 */
[----:B------:R-:W-:Y:S02]  /*bef0*/  IMAD R2, RZ, RZ, -UR42 ;  /* 0x8000002aff027e24 */ /* 0x000fe4000f8e02ff */
[----:B------:R-:W3:Y:S01]  /*bf00*/  @!P0 LDC.64 R4, c[0x0][0x428] ;  /* 0x00010a00ff048b82 */ /* 0x000ee20000000a00 */
[--C-:B------:R-:W-:Y:S01]  /*bf10*/  @!P0 SHF.R.S32.HI R3, RZ, 0x1f, R7.reuse ;  /* 0x0000001fff038819 */ /* 0x100fe20000011407 */
[----:B------:R-:W-:Y:S02]  /*bf20*/  IMAD R19, R19, R2, UR41 ;  /* 0x0000002913137e24 */ /* 0x000fe4000f8e0202 */
[----:B------:R-:W-:Y:S02]  /*bf30*/  @!P0 IMAD.MOV.U32 R2, RZ, RZ, R7 ;  /* 0x000000ffff028224 */ /* 0x000fe400078e0007 */
[-C--:B---3--:R-:W-:Y:S02]  /*bf40*/  @!P0 IMAD R6, R6, R4.reuse, RZ ;  /* 0x0000000406068224 */ /* 0x088fe400078e02ff */
[----:B------:R-:W-:-:S04]  /*bf50*/  @!P0 IMAD.WIDE.U32 R2, R29, R4, R2 ;  /* 0x000000041d028225 */ /* 0x000fc800078e0002 */
[----:B------:R-:W-:Y:S02]  /*bf60*/  @!P0 IMAD R6, R29, R5, R6 ;  /* 0x000000051d068224 */ /* 0x000fe400078e0206 */
[----:B------:R-:W0:Y:S01]  /*bf70*/  @!P0 LDC.64 R4, c[0x0][0x418] ;  /* 0x00010600ff048b82 */ /* 0x000e220000000a00 */
[----:B------:R-:W-:Y:S02]  /*bf80*/  IMAD.U32 R9, RZ, RZ, UR45 ;  /* 0x0000002dff097e24 */ /* 0x000fe4000f8e00ff */
[----:B------:R-:W-:-:S03]  /*bf90*/  @!P0 IMAD.IADD R6, R3, 0x1, R6 ;  /* 0x0000000103068824 */ /* 0x000fc600078e0206 */
[----:B------:R-:W-:Y:S02]  /*bfa0*/  ISETP.NE.AND P2, PT, R9, 0x3, PT ;  /* 0x000000030900780c */ /* 0x000fe40003f45270 */
[----:B------:R-:W-:Y:S01]  /*bfb0*/  IADD3 R3, -R7, RZ, RZ ;  /* 0x000000ff07037210 */ /* 0x000fe20007ffe1ff */
[----:B------:R-:W-:Y:S01]  /*bfc0*/  IMAD.U32 R23, RZ, RZ, UR4 ;  /* 0x00000004ff177e24 */ /* 0x000fe2000f8e00ff */
[----:B------:R-:W-:Y:S02]  /*bfd0*/  LOP3.LUT R26, R26, 0xfffffffb, RZ, 0xc0, !PT ;  /* 0xfffffffb1a1a7812 */ /* 0x000fe400078ec0ff */
[----:B------:R-:W-:Y:S02]  /*bfe0*/  SHF.R.S32.HI R28, RZ, 0x1f, R19 ;  /* 0x0000001fff1c7819 */ /* 0x000fe40000011413 */
[----:B0-----:R-:W-:-:S04]  /*bff0*/  @!P0 LEA R4, P1, R2, R4, 0x2 ;  /* 0x0000000402048211 */ /* 0x001fc800078210ff */
[----:B------:R-:W-:Y:S01]  /*c000*/  @!P0 LEA.HI.X R5, R2, R5, R6, 0x2, P1 ;  /* 0x0000000502058211 */ /* 0x000fe200008f1406 */
[----:B------:R-:W-:Y:S01]  /*c010*/  IMAD.MOV.U32 R6, RZ, RZ, RZ ;  /* 0x000000ffff067224 */ /* 0x000fe200078e00ff */
[----:B------:R-:W-:-:S05]  /*c020*/  @P2 LOP3.LUT R26, R26, 0x4, RZ, 0xfc, !PT ;  /* 0x000000041a1a2812 */ /* 0x000fca00078efcff */
[----:B------:R0:W5:Y:S02]  /*c030*/  @!P0 LDG.E R6, desc[UR50][R4.64] ;  /* 0x0000003204068981 */ /* 0x000164000c1e1900 */
[----:B0-----:R-:W-:Y:S01]  /*c040*/  IMAD R5, R10, R3, R0 ;  /* 0x000000030a057224 */ /* 0x001fe200078e0200 */
[----:B------:R-:W-:Y:S06]  /*c050*/  @!P2 BRA `(.L_x_14891) ;  /* 0x000000000004a947 */ /* 0x000fec0003800000 */
[----:B------:R-:W-:Y:S01]  /*c060*/  BPT.TRAP 0x1 ;  /* 0x000000040000795c */ /* 0x000fe20000300000 */
.L_x_14891:
        /* <DEDUP_REMOVED lines=25> */
.L_x_14945:
[----:B------:R-:W-:Y:S05]  /*c200*/  BSYNC B0 ;  /* 0x0000000000007941 */ /* 0x000fea0003800000 */
.L_x_14892:
        /* <DEDUP_REMOVED lines=16> */
[----:B-1----:R-:W-:Y:S01]  /*c310*/  LOP3.LUT R9, R9, 0x7f, RZ, 0xc0, !PT ;  /* 0x0000007f09097812 */ /* 0x002fe200078ec0ff */
[----:B------:R-:W-:Y:S02]  /*c320*/  ULDC.64 UR4, c[0x0][0x2e8] ;  /* 0x0000ba0000047ab9 */ /* 0x000fe40000000a00 */
[----:B------:R-:W-:Y:S01]  /*c330*/  IMAD.IADD R5, R3, 0x1, R4 ;  /* 0x0000000103057824 */ /* 0x000fe200078e0204 */
[----:B------:R-:W-:Y:S02]  /*c340*/  SHF.R.U32.HI R10, RZ, 0x3, R9 ;  /* 0x00000003ff0a7819 */ /* 0x000fe40000011609 */
[----:B------:R-:W0:Y:S01]  /*c350*/  S2R R9, SR_TID.X ;  /* 0x0000000000097919 */ /* 0x000e220000002100 */
[----:B------:R-:W-:Y:S01]  /*c360*/  LEA R4, P0, R2, UR4, 0x1 ;  /* 0x0000000402047c11 */ /* 0x000fe2000f8008ff */
[----:B------:R-:W-:Y:S01]  /*c370*/  UMOV UR4, 0xffffffff ;  /* 0xffffffff00047882 */ /* 0x000fe20000000000 */
[----:B------:R-:W-:-:S02]  /*c380*/  IADD3 R7, -R10, UR36, -R8 ;  /* 0x000000240a077c10 */ /* 0x000fc4000fffe908 */
[----:B------:R-:W-:Y:S02]  /*c390*/  LEA.HI.X R5, R2, UR5, R5, 0x1, P0 ;  /* 0x0000000502057c11 */ /* 0x000fe400080f0c05 */
[----:B------:R-:W-:Y:S01]  /*c3a0*/  ISETP.GE.AND P0, PT, R7, 0x1, PT ;  /* 0x000000010700780c */ /* 0x000fe20003f06270 */
[C---:B0-----:R-:W-:Y:S02]  /*c3b0*/  IMAD.SHL.U32 R10, R9.reuse, 0x8, RZ ;  /* 0x00000008090a7824 */ /* 0x041fe400078e00ff */
[----:B------:R-:W-:-:S03]  /*c3c0*/  IMAD.SHL.U32 R11, R9, 0x8, RZ ;  /* 0x00000008090b7824 */ /* 0x000fc600078e00ff */
[----:B------:R-:W-:-:S04]  /*c3d0*/  LOP3.LUT R10, R10, 0x1f8, RZ, 0xc0, !PT ;  /* 0x000001f80a0a7812 */ /* 0x000fc800078ec0ff */
[----:B------:R-:W-:Y:S02]  /*c3e0*/  LOP3.LUT R10, R10, 0x38, R9, 0x78, !PT ;  /* 0x000000380a0a7812 */ /* 0x000fe400078e7809 */
[----:B------:R-:W-:Y:S02]  /*c3f0*/  SHF.L.U32 R9, R9, 0x3, RZ ;  /* 0x0000000309097819 */ /* 0x000fe400000006ff */
        /* <DEDUP_REMOVED lines=75> */
.L_x_14963:
        /* <DEDUP_REMOVED lines=10> */
.L_x_14895:
        /* <DEDUP_REMOVED lines=11> */
.L_x_14896:
[----:B------:R0:W-:Y:S02]  /*ca00*/  SYNCS.ARRIVE.TRANS64.A1T0 RZ, [R0+URZ+0x16830], RZ ;  /* 0x016830ff00ff79a7 */ /* 0x0001e4000810003f */
[----:B------:R-:W-:Y:S05]  /*ca10*/  WARPSYNC.ALL ;  /* 0x0000000000007948 */ /* 0x000fea0003800000 */
[----:B------:R-:W-:Y:S01]  /*ca20*/  BSSY B6, `(.L_x_14897) ;  /* 0x0000015000067945 */ /* 0x000fe20003800000 */
[----:B0-----:R-:W-:Y:S01]  /*ca30*/  IADD3 R0, R16, 0x8400, RZ ;  /* 0x0000840010007810 */ /* 0x001fe20007ffe0ff */
[----:B------:R-:W-:Y:S03]  /*ca40*/  BAR.SYNC.DEFER_BLOCKING 0x8, 0x200 ;  /* 0x0208000000007b1d */ /* 0x000fe60000010000 */
        /* <DEDUP_REMOVED lines=18> */
.L_x_14898:
[----:B------:R-:W-:Y:S05]  /*cb70*/  BSYNC B6 ;  /* 0x0000000000067941 */ /* 0x000fea0003800000 */
.L_x_14897:
[----:B------:R0:W5:Y:S01]  /*cb80*/  LDL R9, [R1+0x8] ;  /* 0x0000080001097983 */ /* 0x0001620000100800 */
[----:B------:R-:W-:Y:S01]  /*cb90*/  UISETP.NE.AND UP0, UPT, UR47, URZ, UPT ;  /* 0x0000003f2f00728c */ /* 0x000fe2000bf05270 */
[----:B------:R-:W-:Y:S01]  /*cba0*/  R2UR UR7, R28 ;  /* 0x000000001c0772ca */ /* 0x000fe200000e0000 */
[----:B------:R-:W-:Y:S01]  /*cbb0*/  IMAD.U32 R6, RZ, RZ, UR43 ;  /* 0x0000002bff067e24 */ /* 0x000fe2000f8e00ff */
[----:B------:R-:W1:Y:S01]  /*cbc0*/  S2R R20, SR_TID.X ;  /* 0x0000000000147919 */ /* 0x000e620000002100 */
[C---:B------:R-:W-:Y:S01]  /*cbd0*/  R2UR UR10, R19.reuse ;  /* 0x00000000130a72ca */ /* 0x040fe200000e0000 */
[----:B------:R-:W-:Y:S01]  /*cbe0*/  ULDC.64 UR8, c[0x0][0x2d8] ;  /* 0x0000b60000087ab9 */ /* 0x000fe20000000a00 */
[----:B------:R-:W-:Y:S01]  /*cbf0*/  PLOP3.LUT P0, PT, PT, PT, UP0, 0x80, 0x0 ;  /* 0x000000000000781c */ /* 0x000fe20003f0f008 */
[----:B------:R-:W2:Y:S01]  /*cc00*/  S2R R2, SR_TID.X ;  /* 0x0000000000027919 */ /* 0x000ea20000002100 */
[----:B------:R-:W-:Y:S01]  /*cc10*/  R2UR UR4, R19 ;  /* 0x00000000130472ca */ /* 0x000fe200000e0000 */
        /* <DEDUP_REMOVED lines=11> */
[----:B------:R-:W-:-:S04]  /*ccd0*/  IMAD R6, R6, 0xc0, R2 ;  /* 0x000000c006067824 */ /* 0x000fc800078e0202 */
[----:B------:R-:W-:Y:S01]  /*cce0*/  @P0 IMAD.HI.U32 R0, R6, UR5, RZ ;  /* 0x0000000506000c27 */ /* 0x000fe2000f8e00ff */
[----:B------:R-:W-:Y:S01]  /*ccf0*/  PLOP3.LUT P0, PT, PT, PT, UP0, 0x80, 0x0 ;  /* 0x000000000000781c */ /* 0x000fe20003f0f008 */
[----:B------:R-:W-:Y:S02]  /*cd00*/  UIMAD UR7, UR10, UR9, UR7 ;  /* 0x000000090a0772a4 */ /* 0x000fe4000f8e0207 */
[----:B------:R-:W-:Y:S01]  /*cd10*/  UIMAD.WIDE.U32 UR4, UR4, UR8, URZ ;  /* 0x00000008040472a5 */ /* 0x000fe2000f8e003f */
[----:B------:R-:W-:Y:S01]  /*cd20*/  MOV R2, R6 ;  /* 0x0000000600027202 */ /* 0x000fe20000000f00 */
        /* <DEDUP_REMOVED lines=30> */
[----:B------:R-:W-:Y:S01]  /*cf10*/  @UP0 ULDC UR13, c[0x0][0x450] ;  /* 0x00011400000d0ab9 */ /* 0x000fe20000000800 */
[----:B------:R-:W-:Y:S01]  /*cf20*/  MOV R2, R6 ;  /* 0x0000000600027202 */ /* 0x000fe20000000f00 */
[----:B------:R-:W1:Y:S10]  /*cf30*/  S2R R21, SR_TID.X ;  /* 0x0000000000157919 */ /* 0x000e740000002100 */
        /* <DEDUP_REMOVED lines=22> */
[----:B------:R-:W-:-:S03]  /*d0a0*/  IMAD.U32 R6, RZ, RZ, UR43 ;  /* 0x0000002bff067e24 */ /* 0x000fc6000f8e00ff */
[----:B------:R-:W1:Y:S01]  /*d0b0*/  SHFL.IDX PT, R2, R4, RZ, 0x181f ;  /* 0x00181fff04027589 */ /* 0x000e6200000e0000 */
[----:B------:R-:W-:-:S03]  /*d0c0*/  IMAD R6, R6, 0xc0, R8 ;  /* 0x000000c006067824 */ /* 0x000fc600078e0208 */
[----:B------:R-:W-:Y:S01]  /*d0d0*/  SHFL.IDX PT, R14, R5, RZ, 0x181f ;  /* 0x00181fff050e7589 */ /* 0x000fe200000e0000 */
[C---:B------:R-:W-:Y:S01]  /*d0e0*/  VIADD R8, R6.reuse, 0x80 ;  /* 0x0000008006087836 */ /* 0x040fe20000000000 */
[----:B------:R-:W-:-:S13]  /*d0f0*/  ISETP.GE.AND P1, PT, R6, UR37, PT ;  /* 0x0000002506007c0c */ /* 0x000fda000bf26270 */
[----:B0-----:R-:W-:-:S04]  /*d100*/  @!P1 LEA R3, P0, R10, R3, 0x1 ;  /* 0x000000030a039211 */ /* 0x001fc800078008ff */
[----:B-1----:R-:W-:-:S04]  /*d110*/  @!P1 IADD3.X R2, RZ, R2, RZ, P0, !PT ;  /* 0x00000002ff029210 */ /* 0x002fc800007fe4ff */
        /* <DEDUP_REMOVED lines=60> */
[----:B0-----:R-:W-:-:S04]  /*d4e0*/  @!P1 LEA R3, P0, R10, R3, 0x1 ;  /* 0x000000030a039211 */ /* 0x001fc800078008ff */
[----:B-1----:R-:W-:-:S04]  /*d4f0*/  @!P1 IADD3.X R2, RZ, R2, RZ, P0, !PT ;  /* 0x00000002ff029210 */ /* 0x002fc800007fe4ff */
        /* <DEDUP_REMOVED lines=19> */
[----:B0-----:R-:W-:-:S04]  /*d630*/  @!P1 LEA R2, P0, R10, R2, 0x1 ;  /* 0x000000020a029211 */ /* 0x001fc800078008ff */
[----:B------:R-:W-:Y:S02]  /*d640*/  @!P1 IADD3.X R3, RZ, R0, RZ, P0, !PT ;  /* 0x00000000ff039210 */ /* 0x000fe400007fe4ff */
        /* <DEDUP_REMOVED lines=9> */
.L_x_14988:
        /* <DEDUP_REMOVED lines=10> */
.L_x_14900:
        /* <DEDUP_REMOVED lines=18> */
.L_x_14989:
[----:B------:R-:W-:Y:S05]  /*d8a0*/  BSYNC B0 ;  /* 0x0000000000007941 */ /* 0x000fea0003800000 */
.L_x_14901:
[----:B------:R-:W-:-:S06]  /*d8b0*/  UISETP.GE.AND UP0, UPT, UR44, 0x2, UPT ;  /* 0x000000022c00788c */ /* 0x000fcc000bf06270 */
[----:B------:R-:W-:-:S13]  /*d8c0*/  PLOP3.LUT P0, PT, PT, PT, UP0, 0x80, 0x0 ;  /* 0x000000000000781c */ /* 0x000fda0003f0f008 */
[----:B------:R-:W-:Y:S05]  /*d8d0*/  @!P0 BRA `(.L_x_14903) ;  /* 0x0000001000108947 */ /* 0x000fea0003800000 */
[----:B------:R-:W-:Y:S01]  /*d8e0*/  UIADD3 UR4, UR44, -0x2, URZ ;  /* 0xfffffffe2c047890 */ /* 0x000fe2000fffe03f */
[----:B------:R-:W-:Y:S01]  /*d8f0*/  BSSY B0, `(.L_x_14903) ;  /* 0x0000102000007945 */ /* 0x000fe20003800000 */
[----:B------:R-:W-:Y:S02]  /*d900*/  IMAD.MOV.U32 R20, RZ, RZ, R25 ;  /* 0x000000ffff147224 */ /* 0x000fe400078e0019 */
[----:B------:R-:W-:Y:S02]  /*d910*/  IMAD.MOV.U32 R6, RZ, RZ, R22 ;  /* 0x000000ffff067224 */ /* 0x000fe400078e0016 */
[----:B------:R-:W-:Y:S02]  /*d920*/  IMAD.MOV.U32 R27, RZ, RZ, R23 ;  /* 0x000000ffff1b7224 */ /* 0x000fe400078e0017 */
[----:B------:R-:W-:-:S07]  /*d930*/  IMAD.U32 R7, RZ, RZ, UR4 ;  /* 0x00000004ff077e24 */ /* 0x000fce000f8e00ff */
.L_x_14916:
        /* <DEDUP_REMOVED lines=10> */
[----:B------:R-:W-:Y:S02]  /*d9e0*/  LOP3.LUT R5, R5, 0x70, RZ, 0xc0, !PT ;  /* 0x0000007005057812 */ /* 0x000fe400078ec0ff */
[----:B------:R-:W-:Y:S01]  /*d9f0*/  LEA R3, R7, R3, 0x7 ;  /* 0x0000000307037211 */ /* 0x000fe200078e38ff */
        /* <DEDUP_REMOVED lines=22> */
[----:B------:R-:W-:Y:S02]  /*db60*/  SEL R25, RZ, 0x1, P0 ;  /* 0x00000001ff197807 */ /* 0x000fe40000000000 */
[----:B------:R-:W-:Y:S02]  /*db70*/  SEL R22, R22, RZ, P0 ;  /* 0x000000ff16167207 */ /* 0x000fe40000000000 */
[----:B------:R-:W-:Y:S02]  /*db80*/  MOV R23, R7 ;  /* 0x0000000700177202 */ /* 0x000fe40000000f00 */
[----:B------:R-:W-:Y:S02]  /*db90*/  LOP3.LUT R25, R20, R25, RZ, 0x3c, !PT ;  /* 0x0000001914197212 */ /* 0x000fe400078e3cff */
[----:B--2---:R-:W-:Y:S01]  /*dba0*/  SHF.R.S32.HI R24, RZ, 0x1f, R4 ;  /* 0x0000001fff187819 */ /* 0x004fe20000011404 */
[----:B------:R-:W-:Y:S06]  /*dbb0*/  @!P1 BRA `(.L_x_14904) ;  /* 0x0000000000049947 */ /* 0x000fec0003800000 */
[----:B------:R-:W-:Y:S01]  /*dbc0*/  BPT.TRAP 0x1 ;  /* 0x000000040000795c */ /* 0x000fe20000300000 */
.L_x_14904:
[----:B------:R-:W-:Y:S01]  /*dbd0*/  IMAD R5, R22, 0x8, R16 ;  /* 0x0000000816057824 */ /* 0x000fe200078e0210 */
[----:B------:R-:W-:Y:S01]  /*dbe0*/  SHF.L.U32 R2, R25, 0x1f, RZ ;  /* 0x0000001f19027819 */ /* 0x000fe200000006ff */
[----:B------:R-:W-:Y:S03]  /*dbf0*/  BSSY B1, `(.L_x_14905) ;  /* 0x0000003000017945 */ /* 0x000fe60003800000 */
[----:B------:R-:W0:Y:S02]  /*dc00*/  SYNCS.PHASECHK.TRANS64.TRYWAIT P0, [R5+URZ+0x16840], R2 ;  /* 0x01684002050075a7 */ /* 0x000e24000800017f */
[----:B0-----:R-:W-:Y:S05]  /*dc10*/  @!P0 BRA `(.L_x_14906) ;  /* 0x0000003400e88947 */ /* 0x001fea0003800000 */
.L_x_14990:
[----:B------:R-:W-:Y:S05]  /*dc20*/  BSYNC B1 ;  /* 0x0000000000017941 */ /* 0x000fea0003800000 */
.L_x_14905:
        /* <DEDUP_REMOVED lines=72> */
.L_x_15008:
[----:B-1----:R-:W-:-:S04]  /*e0b0*/  IADD3 R2, P0, R2, R7, RZ ;  /* 0x0000000702027210 */ /* 0x002fc80007f1e0ff */
[----:B------:R-:W-:Y:S02]  /*e0c0*/  IADD3.X R3, RZ, R10, RZ, P0, !PT ;  /* 0x0000000aff037210 */ /* 0x000fe400007fe4ff */
[----:B------:R-:W-:-:S03]  /*e0d0*/  PLOP3.LUT P0, PT, PT, PT, PT, 0x80, 0x0 ;  /* 0x000000000000781c */ /* 0x000fc60003f0f070 */
[----:B------:R-:W-:Y:S01]  /*e0e0*/  @!PT LDS RZ, [RZ] ;  /* 0x00000000fffff984 */ /* 0x000fe20000000800 */
[----:B------:R-:W-:Y:S01]  /*e0f0*/  @!PT LDS RZ, [RZ] ;  /* 0x00000000fffff984 */ /* 0x000fe20000000800 */
[----:B------:R-:W-:Y:S01]  /*e100*/  @!PT LDS RZ, [RZ] ;  /* 0x00000000fffff984 */ /* 0x000fe20000000800 */
[----:B------:R1:W-:Y:S01]  /*e110*/  LDGSTS.E.BYPASS.LTC128B.128 [R9+0x11c00], desc[UR50][R2.64], !P1 ;  /* 0x11c0000002097fae */ /* 0x0003e2000c901d72 */
[----:B------:R-:W-:-:S09]  /*e120*/  NOP ;  /* 0x0000000000007918 */ /* 0x000fd20000000000 */
.L_x_14908:
        /* <DEDUP_REMOVED lines=11> */
.L_x_14909:
[----:B------:R1:W-:Y:S01]  /*e1e0*/  SYNCS.ARRIVE.TRANS64.A1T0 RZ, [R5+URZ+0x16830], RZ ;  /* 0x016830ff05ff79a7 */ /* 0x0003e2000810003f */
[----:B------:R-:W-:Y:S05]  /*e1f0*/  @!P2 BRA `(.L_x_14910) ;  /* 0x000000000004a947 */ /* 0x000fea0003800000 */
[----:B------:R-:W-:Y:S01]  /*e200*/  BPT.TRAP 0x1 ;  /* 0x000000040000795c */ /* 0x000fe20000300000 */
.L_x_14910:
[----:B------:R-:W-:Y:S01]  /*e210*/  SHF.L.U32 R2, R20, 0x1f, RZ ;  /* 0x0000001f14027819 */ /* 0x000fe200000006ff */
[----:B-1----:R-:W-:Y:S01]  /*e220*/  IMAD R5, R6, 0x8, R16 ;  /* 0x0000000806057824 */ /* 0x002fe200078e0210 */
[----:B------:R-:W-:Y:S03]  /*e230*/  BSSY B1, `(.L_x_14911) ;  /* 0x0000003000017945 */ /* 0x000fe60003800000 */
[----:B------:R-:W1:Y:S02]  /*e240*/  SYNCS.PHASECHK.TRANS64.TRYWAIT P0, [R5+URZ+0x16860], R2 ;  /* 0x01686002050075a7 */ /* 0x000e64000800017f */
[----:B-1----:R-:W-:Y:S05]  /*e250*/  @!P0 BRA `(.L_x_14912) ;  /* 0x0000003800a88947 */ /* 0x002fea0003800000 */
.L_x_15009:
[----:B------:R-:W-:Y:S05]  /*e260*/  BSYNC B1 ;  /* 0x0000000000017941 */ /* 0x000fea0003800000 */
.L_x_14911:
        /* <DEDUP_REMOVED lines=11> */
[----:B------:R-:W-:Y:S02]  /*e320*/  SHF.R.U32.HI R3, RZ, 0x3, R3 ;  /* 0x00000003ff037819 */ /* 0x000fe40000011603 */
[----:B------:R-:W-:-:S03]  /*e330*/  LEA R6, R6, R8, 0xd ;  /* 0x0000000806067211 */ /* 0x000fc600078e68ff */
        /* <DEDUP_REMOVED lines=24> */
[----:B0-----:R-:W-:-:S04]  /*e4c0*/  IADD3 R2, P0, R2, R7, RZ ;  /* 0x0000000702027210 */ /* 0x001fc80007f1e0ff */
[----:B-1----:R-:W-:Y:S02]  /*e4d0*/  IADD3.X R3, RZ, R3, RZ, P0, !PT ;  /* 0x00000003ff037210 */ /* 0x002fe400007fe4ff */
        /* <DEDUP_REMOVED lines=22> */
.L_x_15027:
        /* <DEDUP_REMOVED lines=19> */
[----:B------:R-:W-:Y:S02]  /*e770*/  IADD3 R3, R3, R7, RZ ;  /* 0x0000000703037210 */ /* 0x000fe40007ffe0ff */
[C---:B------:R-:W-:Y:S02]  /*e780*/  IMAD R7, R19.reuse, UR5, R0 ;  /* 0x0000000513077c24 */ /* 0x040fe4000f8e0200 */
[----:B------:R-:W-:Y:S01]  /*e790*/  IMAD.WIDE.U32 R2, R19, UR4, R2 ;  /* 0x0000000413027c25 */ /* 0x000fe2000f8e0002 */
[----:B------:R-:W-:-:S03]  /*e7a0*/  ULDC.64 UR4, c[0x0][0x318] ;  /* 0x0000c60000047ab9 */ /* 0x000fc60000000a00 */
[----:B------:R-:W-:Y:S01]  /*e7b0*/  IMAD.IADD R3, R7, 0x1, R3 ;  /* 0x0000000107037824 */ /* 0x000fe200078e0203 */
[----:B0-----:R-:W-:-:S04]  /*e7c0*/  LEA R17, P0, R2, UR4, 0x1 ;  /* 0x0000000402117c11 */ /* 0x001fc8000f8008ff */
[----:B------:R-:W-:Y:S02]  /*e7d0*/  LEA.HI.X R18, R2, UR5, R3, 0x1, P0 ;  /* 0x0000000502127c11 */ /* 0x000fe400080f0c03 */
[----:B------:R-:W-:-:S13]  /*e7e0*/  PLOP3.LUT P0, PT, PT, PT, PT, 0x80, 0x0 ;  /* 0x000000000000781c */ /* 0x000fda0003f0f070 */
.L_x_14914:
        /* <DEDUP_REMOVED lines=11> */
.L_x_14915:
        /* <DEDUP_REMOVED lines=8> */
.L_x_14903:
        /* <DEDUP_REMOVED lines=18> */
.L_x_14918:
[----:B------:R-:W-:Y:S05]  /*ea40*/  BSYNC B0 ;  /* 0x0000000000007941 */ /* 0x000fea0003800000 */
.L_x_14917:
[----:B-1----:R-:W-:-:S05]  /*ea50*/  IMAD.U32 R0, RZ, RZ, UR45 ;  /* 0x0000002dff007e24 */ /* 0x002fca000f8e00ff */
[----:B------:R-:W-:-:S13]  /*ea60*/  ISETP.NE.AND P0, PT, R0, 0x3, PT ;  /* 0x000000030000780c */ /* 0x000fda0003f05270 */
[----:B------:R-:W-:Y:S05]  /*ea70*/  @!P0 BRA `(.L_x_14919) ;  /* 0x0000000000048947 */ /* 0x000fea0003800000 */
[----:B------:R-:W-:Y:S01]  /*ea80*/  BPT.TRAP 0x1 ;  /* 0x000000040000795c */ /* 0x000fe20000300000 */
.L_x_14919:
[----:B------:R-:W-:Y:S01]  /*ea90*/  IMAD R4, R22, 0x8, R16 ;  /* 0x0000000816047824 */ /* 0x000fe200078e0210 */
[----:B0-----:R-:W-:Y:S01]  /*eaa0*/  SHF.L.U32 R3, R25, 0x1f, RZ ;  /* 0x0000001f19037819 */ /* 0x001fe200000006ff */
[----:B------:R-:W-:Y:S03]  /*eab0*/  BSSY B0, `(.L_x_14920) ;  /* 0x0000003000007945 */ /* 0x000fe60003800000 */
[----:B------:R-:W0:Y:S02]  /*eac0*/  SYNCS.PHASECHK.TRANS64.TRYWAIT P0, [R4+URZ+0x16860], R3 ;  /* 0x01686003040075a7 */ /* 0x000e24000800017f */
[----:B0-----:R-:W-:Y:S05]  /*ead0*/  @!P0 BRA `(.L_x_14921) ;  /* 0x0000003800e48947 */ /* 0x001fea0003800000 */
.L_x_15028:
[----:B------:R-:W-:Y:S05]  /*eae0*/  BSYNC B0 ;  /* 0x0000000000007941 */ /* 0x000fea0003800000 */
.L_x_14920:
        /* <DEDUP_REMOVED lines=10> */
[----:B------:R-:W-:Y:S02]  /*eb90*/  LOP3.LUT R2, R2, 0x38, R8, 0x78, !PT ;  /* 0x0000003802027812 */ /* 0x000fe400078e7808 */
[----:B------:R-:W-:Y:S02]  /*eba0*/  IADD3 R5, -R7, R5, RZ ;  /* 0x0000000507057210 */ /* 0x000fe40007ffe1ff */
        /* <DEDUP_REMOVED lines=19> */
[----:B------:R-:W0:Y:S02]  /*ece0*/  SHFL.IDX PT, R14, R17, 0x3, 0x181f ;  /* 0x00781f00110e7f89 */ /* 0x000e2400000e0000 */
[----:B------:R-:W-:Y:S02]  /*ecf0*/  IADD3.X R3, RZ, R7, RZ, P0, !PT ;  /* 0x00000007ff037210 */ /* 0x000fe400007fe4ff */
        /* <DEDUP_REMOVED lines=31> */
.L_x_15046:
[----:B0-----:R-:W-:-:S04]  /*eef0*/  IADD3 R2, P0, R14, R6, RZ ;  /* 0x000000060e027210 */ /* 0x001fc80007f1e0ff */
[----:B------:R-:W-:Y:S02]  /*ef00*/  IADD3.X R3, RZ, R7, RZ, P0, !PT ;  /* 0x00000007ff037210 */ /* 0x000fe400007fe4ff */
[----:B------:R-:W-:-:S13]  /*ef10*/  ISETP.LT.OR P0, PT, R5, 0x71, P2 ;  /* 0x000000710500780c */ /* 0x000fda0001701670 */
[----:B------:R-:W-:Y:S01]  /*ef20*/  @!PT LDS RZ, [RZ] ;  /* 0x00000000fffff984 */ /* 0x000fe20000000800 */
[----:B------:R-:W-:Y:S01]  /*ef30*/  @!PT LDS RZ, [RZ] ;  /* 0x00000000fffff984 */ /* 0x000fe20000000800 */
[----:B------:R-:W-:Y:S01]  /*ef40*/  @!PT LDS RZ, [RZ] ;  /* 0x00000000fffff984 */ /* 0x000fe20000000800 */
[----:B------:R0:W-:Y:S01]  /*ef50*/  LDGSTS.E.BYPASS.LTC128B.128 [R0+0x3c00], desc[UR50][R2.64], !P0 ;  /* 0x03c0000002007fae */ /* 0x0001e2000c101d72 */
[----:B------:R-:W-:Y:S01]  /*ef60*/  PLOP3.LUT P0, PT, PT, PT, PT, 0x80, 0x0 ;  /* 0x000000000000781c */ /* 0x000fe20003f0f070 */
[----:B------:R-:W-:-:S12]  /*ef70*/  NOP ;  /* 0x0000000000007918 */ /* 0x000fd80000000000 */
.L_x_14923:
        /* <DEDUP_REMOVED lines=11> */
.L_x_14924:
[----:B------:R0:W-:Y:S01]  /*f030*/  SYNCS.ARRIVE.TRANS64.A1T0 RZ, [R4+URZ+0x16850], RZ ;  /* 0x016850ff04ff79a7 */ /* 0x0001e2000810003f */
[----:B------:R-:W-:-:S05]  /*f040*/  VIADD R22, R22, 0x1 ;  /* 0x0000000116167836 */ /* 0x000fca0000000000 */
[----:B------:R-:W-:-:S04]  /*f050*/  ISETP.NE.AND P0, PT, R22, 0x2, PT ;  /* 0x000000021600780c */ /* 0x000fc80003f05270 */
[----:B------:R-:W-:Y:S02]  /*f060*/  SEL R0, RZ, 0x1, P0 ;  /* 0x00000001ff007807 */ /* 0x000fe40000000000 */
[----:B------:R-:W-:Y:S02]  /*f070*/  SEL R22, R22, RZ, P0 ;  /* 0x000000ff16167207 */ /* 0x000fe40000000000 */
[----:B0-----:R-:W-:-:S07]  /*f080*/  LOP3.LUT R25, R25, R0, RZ, 0x3c, !PT ;  /* 0x0000000019197212 */ /* 0x001fce00078e3cff */
.L_x_14884:
[----:B------:R-:W-:Y:S05]  /*f090*/  BSYNC B7 ;  /* 0x0000000000077941 */ /* 0x000fea0003800000 */
.L_x_14882:
        /* <DEDUP_REMOVED lines=13> */
.L_x_14925:
[----:B------:R-:W-:-:S03]  /*f170*/  UMOV UR4, 0xffffffff ;  /* 0xffffffff00047882 */ /* 0x000fc60000000000 */
[----:B------:R-:W-:Y:S05]  /*f180*/  BRA.DIV UR4, `(.L_x_14927) ;  /* 0x0000003e04907947 */ /* 0x000fea000b800000 */
[----:B-----5:R2:W3:Y:S02]  /*f190*/  SHFL.IDX PT, R14, R2, RZ, 0x1f ;  /* 0x00001fff020e7589 */ /* 0x0204e400000e0000 */
.L_x_15049:
        /* <DEDUP_REMOVED lines=8> */
.L_x_14926:
[----:B-1----:R-:W4:Y:S01]  /*f220*/  LDL R0, [R1+0xc] ;  /* 0x00000c0001007983 */ /* 0x002f220000100800 */
[----:B------:R-:W-:Y:S02]  /*f230*/  ULDC UR4, c[0x0][0xc38] ;  /* 0x00030e0000047ab9 */ /* 0x000fe40000000800 */
[----:B----4-:R-:W-:-:S13]  /*f240*/  ISETP.GE.AND P0, PT, R0, UR4, PT ;  /* 0x0000000400007c0c */ /* 0x010fda000bf06270 */
[----:B------:R-:W-:Y:S05]  /*f250*/  @!P0 BRA `(.L_x_14928) ;  /* 0xffffffc000448947 */ /* 0x000fea000383ffff */
.L_x_14879:
        /* <DEDUP_REMOVED lines=12> */
.L_x_15050:
[----:B------:R-:W-:Y:S05]  /*f320*/  BSYNC B0 ;  /* 0x0000000000007941 */ /* 0x000fea0003800000 */
.L_x_14929:
[----:B------:R-:W-:-:S03]  /*f330*/  UMOV UR4, 0xffffffff ;  /* 0xffffffff00047882 */ /* 0x000fc60000000000 */
[----:B------:R-:W-:Y:S05]  /*f340*/  BRA.DIV UR4, `(.L_x_14931) ;  /* 0x0000003e045c7947 */ /* 0x000fea000b800000 */
[----:B-1----:R-:W1:Y:S02]  /*f350*/  S2R R0, SR_TID.X ;  /* 0x0000000000007919 */ /* 0x002e640000002100 */
[----:B-1----:R-:W-:-:S04]  /*f360*/  SHF.R.U32.HI R0, RZ, 0x5, R0 ;  /* 0x00000005ff007819 */ /* 0x002fc80000011600 */
[----:B------:R-:W-:-:S05]  /*f370*/  LOP3.LUT R0, R0, 0x3, RZ, 0xc0, !PT ;  /* 0x0000000300007812 */ /* 0x000fca00078ec0ff */
[----:B------:R1:W2:Y:S02]  /*f380*/  SHFL.IDX PT, R14, R0, RZ, 0x1f ;  /* 0x00001fff000e7589 */ /* 0x0002a400000e0000 */
.L_x_15053:
[----:B--2---:R-:W-:Y:S01]  /*f390*/  ISETP.NE.AND P0, PT, R14, RZ, PT ;  /* 0x000000ff0e00720c */ /* 0x004fe20003f05270 */
[----:B------:R-:W-:-:S12]  /*f3a0*/  BSSY B0, `(.L_x_14932) ;  /* 0x0000024000007945 */ /* 0x000fd80003800000 */
[----:B------:R-:W-:Y:S05]  /*f3b0*/  @P0 BRA `(.L_x_14933) ;  /* 0x0000000000880947 */ /* 0x000fea0003800000 */
[----:B------:R-:W-:-:S03]  /*f3c0*/  UMOV UR4, 0xffffffff ;  /* 0xffffffff00047882 */ /* 0x000fc60000000000 */
[----:B------:R-:W-:Y:S05]  /*f3d0*/  BRA.DIV UR4, `(.L_x_14934) ;  /* 0x0000003e046c7947 */ /* 0x000fea000b800000 */
[----:B------:R-:W-:-:S13]  /*f3e0*/  ELECT P6, URZ, PT ;  /* 0x00000000003f782f */ /* 0x000fda00038c0000 */
.L_x_15056:
[----:B------:R-:W-:Y:S05]  /*f3f0*/  @!P6 BRA `(.L_x_14933) ;  /* 0x000000000078e947 */ /* 0x000fea0003800000 */
[----:B------:R-:W-:-:S06]  /*f400*/  ULOP3.LUT UR4, UR39, 0x2, URZ, 0xfc, !UPT ;  /* 0x0000000227047892 */ /* 0x000fcc000f8efc3f */
[----:B-1----:R-:W-:-:S04]  /*f410*/  MOV R0, UR4 ;  /* 0x0000000400007c02 */ /* 0x002fc80008000f00 */
[----:B------:R-:W-:-:S13]  /*f420*/  ISETP.NE.AND P0, PT, R0, 0x3, PT ;  /* 0x000000030000780c */ /* 0x000fda0003f05270 */
[----:B------:R-:W-:Y:S05]  /*f430*/  @!P0 BRA `(.L_x_14935) ;  /* 0x0000000000048947 */ /* 0x000fea0003800000 */
[----:B------:R-:W-:Y:S01]  /*f440*/  BPT.TRAP 0x1 ;  /* 0x000000040000795c */ /* 0x000fe20000300000 */
.L_x_14935:
[C---:B------:R-:W-:Y:S01]  /*f450*/  IMAD R3, R22.reuse, 0x8, R5 ;  /* 0x0000000816037824 */ /* 0x040fe200078e0205 */
[----:B------:R-:W-:Y:S01]  /*f460*/  SHF.L.U32 R2, R25, 0x1f, RZ ;  /* 0x0000001f19027819 */ /* 0x000fe200000006ff */
[----:B------:R-:W-:-:S03]  /*f470*/  VIADD R22, R22, 0x1 ;  /* 0x0000000116167836 */ /* 0x000fc60000000000 */
[----:B------:R-:W1:Y:S02]  /*f480*/  SYNCS.PHASECHK.TRANS64.TRYWAIT P1, [R3+URZ+0x16840], R2 ;  /* 0x01684002030075a7 */ /* 0x000e64000802017f */
[----:B------:R-:W-:-:S04]  /*f490*/  ISETP.NE.AND P2, PT, R22, 0x2, PT ;  /* 0x000000021600780c */ /* 0x000fc80003f45270 */
[----:B------:R-:W-:Y:S01]  /*f4a0*/  SEL R0, RZ, 0x1, P2 ;  /* 0x00000001ff007807 */ /* 0x000fe20001000000 */
[----:B-1----:R-:W-:Y:S08]  /*f4b0*/  @!P1 BRA `(.L_x_14936) ;  /* 0x0000003c00549947 */ /* 0x002ff00003800000 */
.L_x_15057:
[----:B------:R-:W-:Y:S02]  /*f4c0*/  SEL R22, R22, RZ, P2 ;  /* 0x000000ff16167207 */ /* 0x000fe40001000000 */
[----:B------:R-:W-:Y:S01]  /*f4d0*/  LOP3.LUT R0, R25, R0, RZ, 0x3c, !PT ;  /* 0x0000000019007212 */ /* 0x000fe200078e3cff */
[----:B------:R-:W-:Y:S06]  /*f4e0*/  @!P0 BRA `(.L_x_14937) ;  /* 0x0000000000048947 */ /* 0x000fec0003800000 */
[----:B------:R-:W-:Y:S01]  /*f4f0*/  BPT.TRAP 0x1 ;  /* 0x000000040000795c */ /* 0x000fe20000300000 */
.L_x_14937:
[----:B------:R-:W-:Y:S01]  /*f500*/  IMAD R5, R22, 0x8, R5 ;  /* 0x0000000816057824 */ /* 0x000fe200078e0205 */
[----:B------:R-:W-:-:S04]  /*f510*/  SHF.L.U32 R0, R0, 0x1f, RZ ;  /* 0x0000001f00007819 */ /* 0x000fc800000006ff */
[----:B------:R-:W2:Y:S02]  /*f520*/  SYNCS.PHASECHK.TRANS64.TRYWAIT P1, [R5+URZ+0x16840], R0 ;  /* 0x01684000050075a7 */ /* 0x000ea4000802017f */
[----:B--2---:R-:W-:Y:S05]  /*f530*/  @!P1 BRA `(.L_x_14938) ;  /* 0x0000003c00489947 */ /* 0x004fea0003800000 */
.L_x_15058:
[----:B------:R-:W-:Y:S05]  /*f540*/  @!P0 BRA `(.L_x_14939) ;  /* 0x0000000000048947 */ /* 0x000fea0003800000 */
[----:B------:R-:W-:Y:S01]  /*f550*/  BPT.TRAP 0x1 ;  /* 0x000000040000795c */ /* 0x000fe20000300000 */
.L_x_14939:
[----:B------:R-:W3:Y:S02]  /*f560*/  SYNCS.PHASECHK.TRANS64.TRYWAIT P1, [R3+URZ+0x16860], R2 ;  /* 0x01686002030075a7 */ /* 0x000ee4000802017f */
[----:B---3--:R-:W-:Y:S05]  /*f570*/  @!P1 BRA `(.L_x_14940) ;  /* 0x0000003c004c9947 */ /* 0x008fea0003800000 */
.L_x_15059:
[----:B------:R-:W-:Y:S05]  /*f580*/  @!P0 BRA `(.L_x_14941) ;  /* 0x0000000000048947 */ /* 0x000fea0003800000 */
[----:B------:R-:W-:Y:S01]  /*f590*/  BPT.TRAP 0x1 ;  /* 0x000000040000795c */ /* 0x000fe20000300000 */
.L_x_14941:
[----:B----4-:R4:W0:Y:S02]  /*f5a0*/  SYNCS.PHASECHK.TRANS64.TRYWAIT P0, [R5+URZ+0x16860], R0 ;  /* 0x01686000050075a7 */ /* 0x010824000800017f */
[----:B0-----:R-:W-:Y:S05]  /*f5b0*/  @!P0 NANOSLEEP.SYNCS 0x989680 ;  /* 0x009896800000895d */ /* 0x001fea0003900000 */
[----:B------:R-:W0:Y:S02]  /*f5c0*/  @!P0 SYNCS.PHASECHK.TRANS64 P0, [R5+URZ+0x16860], R0 ;  /* 0x01686000050085a7 */ /* 0x000e24000800007f */
[----:B0-----:R-:W-:Y:S05]  /*f5d0*/  @!P0 BRA `(.L_x_14941) ;  /* 0xfffffffc00f08947 */ /* 0x001fea000383ffff */
.L_x_14933:
[----:B------:R-:W-:Y:S05]  /*f5e0*/  BSYNC B0 ;  /* 0x0000000000007941 */ /* 0x000fea0003800000 */
.L_x_14932:
[----:B------:R-:W-:Y:S05]  /*f5f0*/  EXIT ;  /* 0x000000000000794d */ /* 0x000fea0003800000 */
.L_x_14838:
[----:B0-----:R-:W-:-:S04]  /*f600*/  IMAD.U32 R3, RZ, RZ, UR45 ;  /* 0x0000002dff037e24 */ /* 0x001fc8000f8e00ff */
[----:B------:R0:W1:Y:S03]  /*f610*/  SYNCS.PHASECHK.TRANS64.TRYWAIT P1, [R3+URZ+0x16800], R0 ;  /* 0x01680000030075a7 */ /* 0x000066000802017f */
[----:B-1----:R-:W-:Y:S05]  /*f620*/  @!P1 NANOSLEEP.SYNCS 0x989680 ;  /* 0x009896800000995d */ /* 0x002fea0003900000 */
[----:B------:R-:W1:Y:S02]  /*f630*/  @!P1 SYNCS.PHASECHK.TRANS64 P1, [R3+URZ+0x16800], R0 ;  /* 0x01680000030095a7 */ /* 0x000e64000802007f */
[----:B-1----:R-:W-:Y:S05]  /*f640*/  @!P1 BRA `(.L_x_14838) ;  /* 0xfffffffc00ec9947 */ /* 0x002fea000383ffff */
[----:B------:R-:W-:Y:S05]  /*f650*/  BRA `(.L_x_14942) ;  /* 0xffffff1c00b07947 */ /* 0x000fea000383ffff */
.L_x_14842:
[----:B-1----:R1:W2:Y:S02]  /*f660*/  SYNCS.PHASECHK.TRANS64.TRYWAIT P1, [R0+URZ+0x16830], R3 ;  /* 0x01683003000075a7 */ /* 0x0022a4000802017f */
[----:B--2---:R-:W-:Y:S05]  /*f670*/  @!P1 NANOSLEEP.SYNCS 0x989680 ;  /* 0x009896800000995d */ /* 0x004fea0003900000 */
[----:B------:R-:W2:Y:S02]  /*f680*/  @!P1 SYNCS.PHASECHK.TRANS64 P1, [R0+URZ+0x16830], R3 ;  /* 0x01683003000095a7 */ /* 0x000ea4000802007f */
[----:B--2---:R-:W-:Y:S05]  /*f690*/  @!P1 BRA `(.L_x_14842) ;  /* 0xfffffffc00f09947 */ /* 0x004fea000383ffff */
[----:B------:R-:W-:Y:S05]  /*f6a0*/  BRA `(.L_x_14841) ;  /* 0xffffff1c00cc7947 */ /* 0x000fea000383ffff */
.L_x_14848:
[----:B-1----:R-:W-:-:S04]  /*f6b0*/  IMAD.U32 R6, RZ, RZ, UR6 ;  /* 0x00000006ff067e24 */ /* 0x002fc8000f8e00ff */
[----:B------:R1:W2:Y:S03]  /*f6c0*/  SYNCS.PHASECHK.TRANS64.TRYWAIT P1, [R6+URZ+0x16830], R5 ;  /* 0x01683005060075a7 */ /* 0x0002a6000802017f */
[----:B--2---:R-:W-:Y:S05]  /*f6d0*/  @!P1 NANOSLEEP.SYNCS 0x989680 ;  /* 0x009896800000995d */ /* 0x004fea0003900000 */
[----:B------:R-:W2:Y:S02]  /*f6e0*/  @!P1 SYNCS.PHASECHK.TRANS64 P1, [R6+URZ+0x16830], R5 ;  /* 0x01683005060095a7 */ /* 0x000ea4000802007f */
[----:B--2---:R-:W-:Y:S05]  /*f6f0*/  @!P1 BRA `(.L_x_14848) ;  /* 0xfffffffc00ec9947 */ /* 0x004fea000383ffff */
[----:B------:R-:W-:Y:S05]  /*f700*/  BRA `(.L_x_14845) ;  /* 0xffffff4800547947 */ /* 0x000fea000383ffff */
.L_x_14852:
[----:B-1----:R-:W-:-:S04]  /*f710*/  MOV R6, UR6 ;  /* 0x0000000600067c02 */ /* 0x002fc80008000f00 */
[----:B------:R1:W2:Y:S03]  /*f720*/  SYNCS.PHASECHK.TRANS64.TRYWAIT P1, [R6+URZ+0x16850], R5 ;  /* 0x01685005060075a7 */ /* 0x0002a6000802017f */
[----:B--2---:R-:W-:Y:S05]  /*f730*/  @!P1 NANOSLEEP.SYNCS 0x989680 ;  /* 0x009896800000995d */ /* 0x004fea0003900000 */
[----:B------:R-:W2:Y:S02]  /*f740*/  @!P1 SYNCS.PHASECHK.TRANS64 P1, [R6+URZ+0x16850], R5 ;  /* 0x01685005060095a7 */ /* 0x000ea4000802007f */
[----:B--2---:R-:W-:Y:S05]  /*f750*/  @!P1 BRA `(.L_x_14852) ;  /* 0xfffffffc00ec9947 */ /* 0x004fea000383ffff */
[----:B------:R-:W-:Y:S05]  /*f760*/  BRA `(.L_x_14849) ;  /* 0xffffff4800d07947 */ /* 0x000fea000383ffff */
.L_x_14860:
[----:B-1----:R-:W-:-:S04]  /*f770*/  IMAD.U32 R6, RZ, RZ, UR6 ;  /* 0x00000006ff067e24 */ /* 0x002fc8000f8e00ff */
[----:B------:R1:W2:Y:S03]  /*f780*/  SYNCS.PHASECHK.TRANS64.TRYWAIT P1, [R6+URZ+0x16830], R5 ;  /* 0x01683005060075a7 */ /* 0x0002a6000802017f */
[----:B--2---:R-:W-:Y:S05]  /*f790*/  @!P1 NANOSLEEP.SYNCS 0x989680 ;  /* 0x009896800000995d */ /* 0x004fea0003900000 */
[----:B------:R-:W2:Y:S02]  /*f7a0*/  @!P1 SYNCS.PHASECHK.TRANS64 P1, [R6+URZ+0x16830], R5 ;  /* 0x01683005060095a7 */ /* 0x000ea4000802007f */
[----:B--2---:R-:W-:Y:S05]  /*f7b0*/  @!P1 BRA `(.L_x_14860) ;  /* 0xfffffffc00ec9947 */ /* 0x004fea000383ffff */
[----:B------:R-:W-:Y:S05]  /*f7c0*/  BRA `(.L_x_14857) ;  /* 0xffffff7400e07947 */ /* 0x000fea000383ffff */
.L_x_14864:
[----:B-1----:R-:W-:-:S04]  /*f7d0*/  IMAD.U32 R6, RZ, RZ, UR6 ;  /* 0x00000006ff067e24 */ /* 0x002fc8000f8e00ff */
[----:B------:R1:W2:Y:S03]  /*f7e0*/  SYNCS.PHASECHK.TRANS64.TRYWAIT P1, [R6+URZ+0x16850], R5 ;  /* 0x01685005060075a7 */ /* 0x0002a6000802017f */
[----:B--2---:R-:W-:Y:S05]  /*f7f0*/  @!P1 NANOSLEEP.SYNCS 0x989680 ;  /* 0x009896800000995d */ /* 0x004fea0003900000 */
[----:B------:R-:W2:Y:S02]  /*f800*/  @!P1 SYNCS.PHASECHK.TRANS64 P1, [R6+URZ+0x16850], R5 ;  /* 0x01685005060095a7 */ /* 0x000ea4000802007f */
[----:B--2---:R-:W-:Y:S05]  /*f810*/  @!P1 BRA `(.L_x_14864) ;  /* 0xfffffffc00ec9947 */ /* 0x004fea000383ffff */
[----:B------:R-:W-:Y:S05]  /*f820*/  BRA `(.L_x_14861) ;  /* 0xffffff78005c7947 */ /* 0x000fea000383ffff */
.L_x_14871:
[----:B-1----:R-:W-:-:S04]  /*f830*/  IMAD.U32 R4, RZ, RZ, UR5 ;  /* 0x00000005ff047e24 */ /* 0x002fc8000f8e00ff */
[----:B------:R1:W2:Y:S03]  /*f840*/  SYNCS.PHASECHK.TRANS64.TRYWAIT P1, [R4+URZ+0x16850], R3 ;  /* 0x01685003040075a7 */ /* 0x0002a6000802017f */
[----:B--2---:R-:W-:Y:S05]  /*f850*/  @!P1 NANOSLEEP.SYNCS 0x989680 ;  /* 0x009896800000995d */ /* 0x004fea0003900000 */
[----:B------:R-:W2:Y:S02]  /*f860*/  @!P1 SYNCS.PHASECHK.TRANS64 P1, [R4+URZ+0x16850], R3 ;  /* 0x01685003040095a7 */ /* 0x000ea4000802007f */
[----:B--2---:R-:W-:Y:S05]  /*f870*/  @!P1 BRA `(.L_x_14871) ;  /* 0xfffffffc00ec9947 */ /* 0x004fea000383ffff */
[----:B------:R-:W-:Y:S05]  /*f880*/  BRA `(.L_x_14870) ;  /* 0xffffff9800cc7947 */ /* 0x000fea000383ffff */
.L_x_14890:
[----:B------:R-:W3:Y:S01]  /*f890*/  S2R R17, SR_TID.X ;  /* 0x0000000000117919 */ /* 0x000ee20000002100 */
[----:B------:R-:W-:Y:S01]  /*f8a0*/  IMAD.MOV.U32 R12, RZ, RZ, RZ ;  /* 0x000000ffff0c7224 */ /* 0x000fe200078e00ff */
[----:B------:R-:W-:Y:S01]  /*f8b0*/  MOV R11, 0x1f ;  /* 0x0000001f000b7802 */ /* 0x000fe20000000f00 */
[----:B------:R-:W-:Y:S01]  /*f8c0*/  IMAD.MOV.U32 R15, RZ, RZ, -0x1 ;  /* 0xffffffffff0f7424 */ /* 0x000fe200078e00ff */
[----:B---3--:R-:W-:-:S04]  /*f8d0*/  SHF.R.U32.HI R17, RZ, 0x5, R17 ;  /* 0x00000005ff117819 */ /* 0x008fc80000011611 */
[----:B------:R-:W-:-:S05]  /*f8e0*/  LOP3.LUT R17, R17, 0x3, RZ, 0xc0, !PT ;  /* 0x0000000311117812 */ /* 0x000fca00078ec0ff */
[----:B------:R-:W-:-:S07]  /*f8f0*/  IMAD.MOV.U32 R13, RZ, RZ, R17 ;  /* 0x000000ffff0d7224 */ /* 0x000fce00078e0011 */
[----:B012--5:R-:W-:Y:S05]  /*f900*/  WARPSYNC.COLLECTIVE R15, `(.L_x_14943) ;  /* 0x000000000f087348 */ /* 0x027fea0003c00000 */
[----:B------:R3:W4:Y:S02]  /*f910*/  SHFL.IDX P6, R14, R13, R12, R11 ;  /* 0x0000000c0d0e7389 */ /* 0x00072400000c000b */
[----:B012345:R-:W-:Y:S01]  /*f920*/  ENDCOLLECTIVE ;  /* 0x000000000000791b */ /* 0x03ffe20003800000 */
.L_x_14943:
[----:B------:R-:W-:Y:S05]  /*f930*/  BRA `(.L_x_14944) ;  /* 0xffffffc400147947 */ /* 0x000fea000383ffff */
.L_x_14893:
[----:B0-----:R0:W1:Y:S02]  /*f940*/  SYNCS.PHASECHK.TRANS64.TRYWAIT P0, [R0+URZ+0x16840], R2 ;  /* 0x01684002000075a7 */ /* 0x001064000800017f */
[----:B-1----:R-:W-:Y:S05]  /*f950*/  @!P0 NANOSLEEP.SYNCS 0x989680 ;  /* 0x009896800000895d */ /* 0x002fea0003900000 */
[----:B------:R-:W1:Y:S02]  /*f960*/  @!P0 SYNCS.PHASECHK.TRANS64 P0, [R0+URZ+0x16840], R2 ;  /* 0x01684002000085a7 */ /* 0x000e64000800007f */
[----:B-1----:R-:W-:Y:S05]  /*f970*/  @!P0 BRA `(.L_x_14893) ;  /* 0xfffffffc00f08947 */ /* 0x002fea000383ffff */
[----:B------:R-:W-:Y:S05]  /*f980*/  BRA `(.L_x_14945) ;  /* 0xffffffc8001c7947 */ /* 0x000fea000383ffff */
.L_x_14894:
        /* <DEDUP_REMOVED lines=8> */
.L_x_14947:
[----:B------:R-:W-:Y:S05]  /*fa10*/  BSYNC B0 ;  /* 0x0000000000007941 */ /* 0x000fea0003800000 */
.L_x_14946:
        /* <DEDUP_REMOVED lines=9> */
.L_x_14948:
[----:B------:R-:W-:Y:S02]  /*fab0*/  IMAD.MOV.U32 R13, RZ, RZ, R5 ;  /* 0x000000ffff0d7224 */ /* 0x000fe400078e0005 */
[----:B------:R-:W-:Y:S02]  /*fac0*/  IMAD.MOV.U32 R12, RZ, RZ, 0x1 ;  /* 0x00000001ff0c7424 */ /* 0x000fe400078e00ff */
[----:B------:R-:W-:-:S07]  /*fad0*/  IMAD.MOV.U32 R3, RZ, RZ, R14 ;  /* 0x000000ffff037224 */ /* 0x000fce00078e000e */
[----:B------:R-:W-:Y:S05]  /*fae0*/  WARPSYNC.COLLECTIVE R15, `(.L_x_14949) ;  /* 0x000000000f087348 */ /* 0x000fea0003c00000 */
[----:B------:R0:W1:Y:S02]  /*faf0*/  SHFL.IDX P6, R14, R13, R12, R11 ;  /* 0x0000000c0d0e7389 */ /* 0x00006400000c000b */
[----:B01----:R-:W-:Y:S01]  /*fb00*/  ENDCOLLECTIVE ;  /* 0x000000000000791b */ /* 0x003fe20003800000 */
.L_x_14949:
        /* <DEDUP_REMOVED lines=15> */
.L_x_14950:
[----:B------:R-:W-:Y:S02]  /*fc00*/  @P1 IMAD R8, R6, 0x2, R16 ;  /* 0x0000000206081824 */ /* 0x000fe400078e0210 */
[----:B------:R-:W-:Y:S02]  /*fc10*/  IMAD.MOV.U32 R13, RZ, RZ, R5 ;  /* 0x000000ffff0d7224 */ /* 0x000fe400078e0005 */
[----:B------:R-:W-:Y:S01]  /*fc20*/  IMAD.MOV.U32 R12, RZ, RZ, 0x2 ;  /* 0x00000002ff0c7424 */ /* 0x000fe200078e00ff */
[----:B------:R-:W-:-:S07]  /*fc30*/  MOV R3, R14 ;  /* 0x0000000e00037202 */ /* 0x000fce0000000f00 */
[----:B------:R-:W-:Y:S05]  /*fc40*/  WARPSYNC.COLLECTIVE R15, `(.L_x_14951) ;  /* 0x000000000f087348 */ /* 0x000fea0003c00000 */
[----:B------:R0:W1:Y:S02]  /*fc50*/  SHFL.IDX P6, R14, R13, R12, R11 ;  /* 0x0000000c0d0e7389 */ /* 0x00006400000c000b */
[----:B01----:R-:W-:Y:S01]  /*fc60*/  ENDCOLLECTIVE ;  /* 0x000000000000791b */ /* 0x003fe20003800000 */
.L_x_14951:
        /* <DEDUP_REMOVED lines=15> */
.L_x_14952:
[----:B------:R-:W-:Y:S02]  /*fd60*/  @P1 IMAD R8, R6, 0x2, R16 ;  /* 0x0000000206081824 */ /* 0x000fe400078e0210 */
[----:B------:R-:W-:Y:S02]  /*fd70*/  IMAD.MOV.U32 R13, RZ, RZ, R5 ;  /* 0x000000ffff0d7224 */ /* 0x000fe400078e0005 */
[----:B------:R-:W-:Y:S02]  /*fd80*/  IMAD.MOV.U32 R12, RZ, RZ, 0x3 ;  /* 0x00000003ff0c7424 */ /* 0x000fe400078e00ff */
[----:B------:R-:W-:-:S07]  /*fd90*/  IMAD.MOV.U32 R3, RZ, RZ, R14 ;  /* 0x000000ffff037224 */ /* 0x000fce00078e000e */
[----:B------:R-:W-:Y:S05]  /*fda0*/  WARPSYNC.COLLECTIVE R15, `(.L_x_14953) ;  /* 0x000000000f087348 */ /* 0x000fea0003c00000 */
[----:B------:R0:W1:Y:S02]  /*fdb0*/  SHFL.IDX P6, R14, R13, R12, R11 ;  /* 0x0000000c0d0e7389 */ /* 0x00006400000c000b */
[----:B01----:R-:W-:Y:S01]  /*fdc0*/  ENDCOLLECTIVE ;  /* 0x000000000000791b */ /* 0x003fe20003800000 */
.L_x_14953:
        /* <DEDUP_REMOVED lines=15> */
.L_x_14954:
[----:B------:R-:W-:Y:S02]  /*fec0*/  @P1 IMAD R8, R6, 0x2, R16 ;  /* 0x0000000206081824 */ /* 0x000fe400078e0210 */
[----:B------:R-:W-:Y:S01]  /*fed0*/  IMAD.MOV.U32 R13, RZ, RZ, R5 ;  /* 0x000000ffff0d7224 */ /* 0x000fe200078e0005 */
[----:B------:R-:W-:Y:S01]  /*fee0*/  MOV R12, 0x4 ;  /* 0x00000004000c7802 */ /* 0x000fe20000000f00 */
[----:B------:R-:W-:-:S07]  /*fef0*/  IMAD.MOV.U32 R3, RZ, RZ, R14 ;  /* 0x000000ffff037224 */ /* 0x000fce00078e000e */
[----:B------:R-:W-:Y:S05]  /*ff00*/  WARPSYNC.COLLECTIVE R15, `(.L_x_14955) ;  /* 0x000000000f087348 */ /* 0x000fea0003c00000 */
[----:B------:R0:W1:Y:S02]  /*ff10*/  SHFL.IDX P6, R14, R13, R12, R11 ;  /* 0x0000000c0d0e7389 */ /* 0x00006400000c000b */
[----:B01----:R-:W-:Y:S01]  /*ff20*/  ENDCOLLECTIVE ;  /* 0x000000000000791b */ /* 0x003fe20003800000 */
.L_x_14955:
        /* <DEDUP_REMOVED lines=15> */
.L_x_14956:
[----:B------:R-:W-:Y:S01]  /*10020*/  @P1 IMAD R8, R6, 0x2, R16 ;  /* 0x0000000206081824 */ /* 0x000fe200078e0210 */
[----:B------:R-:W-:Y:S01]  /*10030*/  MOV R13, R5 ;  /* 0x00000005000d7202 */ /* 0x000fe20000000f00 */
[----:B------:R-:W-:Y:S02]  /*10040*/  IMAD.MOV.U32 R12, RZ, RZ, 0x5 ;  /* 0x00000005ff0c7424 */ /* 0x000fe400078e00ff */
[----:B------:R-:W-:-:S07]  /*10050*/  IMAD.MOV.U32 R3, RZ, RZ, R14 ;  /* 0x000000ffff037224 */ /* 0x000fce00078e000e */
[----:B------:R-:W-:Y:S05]  /*10060*/  WARPSYNC.COLLECTIVE R15, `(.L_x_14957) ;  /* 0x000000000f087348 */ /* 0x000fea0003c00000 */
[----:B------:R0:W1:Y:S02]  /*10070*/  SHFL.IDX P6, R14, R13, R12, R11 ;  /* 0x0000000c0d0e7389 */ /* 0x00006400000c000b */
[----:B01----:R-:W-:Y:S01]  /*10080*/  ENDCOLLECTIVE ;  /* 0x000000000000791b */ /* 0x003fe20003800000 */
.L_x_14957:
        /* <DEDUP_REMOVED lines=15> */
.L_x_14958:
[----:B------:R-:W-:Y:S01]  /*10180*/  @P1 LEA R8, R6, R16, 0x1 ;  /* 0x0000001006081211 */ /* 0x000fe200078e08ff */
[----:B------:R-:W-:Y:S02]  /*10190*/  IMAD.MOV.U32 R13, RZ, RZ, R5 ;  /* 0x000000ffff0d7224 */ /* 0x000fe400078e0005 */
[----:B------:R-:W-:Y:S02]  /*101a0*/  IMAD.MOV.U32 R12, RZ, RZ, 0x6 ;  /* 0x00000006ff0c7424 */ /* 0x000fe400078e00ff */
[----:B------:R-:W-:-:S07]  /*101b0*/  IMAD.MOV.U32 R3, RZ, RZ, R14 ;  /* 0x000000ffff037224 */ /* 0x000fce00078e000e */
[----:B------:R-:W-:Y:S05]  /*101c0*/  WARPSYNC.COLLECTIVE R15, `(.L_x_14959) ;  /* 0x000000000f087348 */ /* 0x000fea0003c00000 */
[----:B------:R0:W1:Y:S02]  /*101d0*/  SHFL.IDX P6, R14, R13, R12, R11 ;  /* 0x0000000c0d0e7389 */ /* 0x00006400000c000b */
[----:B01----:R-:W-:Y:S01]  /*101e0*/  ENDCOLLECTIVE ;  /* 0x000000000000791b */ /* 0x003fe20003800000 */
.L_x_14959:
        /* <DEDUP_REMOVED lines=15> */
.L_x_14960:
[----:B------:R-:W-:Y:S02]  /*102e0*/  @P1 IMAD R8, R6, 0x2, R16 ;  /* 0x0000000206081824 */ /* 0x000fe400078e0210 */
[----:B------:R-:W-:Y:S02]  /*102f0*/  IMAD.MOV.U32 R13, RZ, RZ, R5 ;  /* 0x000000ffff0d7224 */ /* 0x000fe400078e0005 */
[----:B------:R-:W-:Y:S02]  /*10300*/  IMAD.MOV.U32 R12, RZ, RZ, 0x7 ;  /* 0x00000007ff0c7424 */ /* 0x000fe400078e00ff */
[----:B------:R-:W-:-:S07]  /*10310*/  IMAD.MOV.U32 R3, RZ, RZ, R14 ;  /* 0x000000ffff037224 */ /* 0x000fce00078e000e */
[----:B------:R-:W-:Y:S05]  /*10320*/  WARPSYNC.COLLECTIVE R15, `(.L_x_14961) ;  /* 0x000000000f087348 */ /* 0x000fea0003c00000 */
[----:B------:R0:W1:Y:S02]  /*10330*/  SHFL.IDX P6, R14, R13, R12, R11 ;  /* 0x0000000c0d0e7389 */ /* 0x00006400000c000b */
[----:B01----:R-:W-:Y:S01]  /*10340*/  ENDCOLLECTIVE ;  /* 0x000000000000791b */ /* 0x003fe20003800000 */
.L_x_14961:
        /* <DEDUP_REMOVED lines=14> */
.L_x_14962:
[----:B------:R-:W-:Y:S05]  /*10430*/  BRA `(.L_x_14963) ;  /* 0xffffffc4001c7947 */ /* 0x000fea000383ffff */
.L_x_14899:
[----:B------:R-:W-:Y:S01]  /*10440*/  MOV R13, R4 ;  /* 0x00000004000d7202 */ /* 0x000fe20000000f00 */
[----:B------:R-:W-:Y:S02]  /*10450*/  IMAD.MOV.U32 R12, RZ, RZ, RZ ;  /* 0x000000ffff0c7224 */ /* 0x000fe400078e00ff */
[----:B------:R-:W-:Y:S02]  /*10460*/  IMAD.MOV.U32 R11, RZ, RZ, 0x181f ;  /* 0x0000181fff0b7424 */ /* 0x000fe400078e00ff */
[----:B------:R-:W-:Y:S02]  /*10470*/  IMAD.MOV.U32 R15, RZ, RZ, -0x1 ;  /* 0xffffffffff0f7424 */ /* 0x000fe400078e00ff */
[----:B------:R-:W-:-:S07]  /*10480*/  IMAD.U32 R6, RZ, RZ, UR43 ;  /* 0x0000002bff067e24 */ /* 0x000fce000f8e00ff */
[----:B-----5:R-:W-:Y:S05]  /*10490*/  WARPSYNC.COLLECTIVE R15, `(.L_x_14964) ;  /* 0x000000000f087348 */ /* 0x020fea0003c00000 */
[----:B------:R0:W1:Y:S02]  /*104a0*/  SHFL.IDX P6, R14, R13, R12, R11 ;  /* 0x0000000c0d0e7389 */ /* 0x00006400000c000b */
[----:B01---5:R-:W-:Y:S01]  /*104b0*/  ENDCOLLECTIVE ;  /* 0x000000000000791b */ /* 0x023fe20003800000 */
.L_x_14964:
[----:B------:R-:W-:-:S05]  /*104c0*/  IMAD R6, R6, 0xc0, R8 ;  /* 0x000000c006067824 */ /* 0x000fca00078e0208 */
[----:B------:R-:W-:Y:S01]  /*104d0*/  ISETP.GE.AND P1, PT, R6, UR37, PT ;  /* 0x0000002506007c0c */ /* 0x000fe2000bf26270 */
[----:B------:R-:W-:Y:S02]  /*104e0*/  IMAD.MOV.U32 R13, RZ, RZ, R0 ;  /* 0x000000ffff0d7224 */ /* 0x000fe400078e0000 */
[----:B------:R-:W-:-:S10]  /*104f0*/  IMAD.MOV.U32 R2, RZ, RZ, R14 ;  /* 0x000000ffff027224 */ /* 0x000fd400078e000e */
[----:B------:R-:W-:Y:S05]  /*10500*/  WARPSYNC.COLLECTIVE R15, `(.L_x_14965) ;  /* 0x000000000f087348 */ /* 0x000fea0003c00000 */
[----:B------:R0:W1:Y:S02]  /*10510*/  SHFL.IDX P6, R14, R13, R12, R11 ;  /* 0x0000000c0d0e7389 */ /* 0x00006400000c000b */
[----:B01----:R-:W-:Y:S01]  /*10520*/  ENDCOLLECTIVE ;  /* 0x000000000000791b */ /* 0x003fe20003800000 */
.L_x_14965:
[----:B------:R-:W-:Y:S02]  /*10530*/  IMAD.MOV.U32 R13, RZ, RZ, R4 ;  /* 0x000000ffff0d7224 */ /* 0x000fe400078e0004 */
[----:B------:R-:W-:Y:S01]  /*10540*/  IMAD.MOV.U32 R12, RZ, RZ, 0x1 ;  /* 0x00000001ff0c7424 */ /* 0x000fe200078e00ff */
[----:B------:R-:W-:-:S07]  /*10550*/  MOV R3, R14 ;  /* 0x0000000e00037202 */ /* 0x000fce0000000f00 */
[----:B------:R-:W-:Y:S05]  /*10560*/  WARPSYNC.COLLECTIVE R15, `(.L_x_14966) ;  /* 0x000000000f087348 */ /* 0x000fea0003c00000 */
[----:B------:R0:W1:Y:S02]  /*10570*/  SHFL.IDX P6, R14, R13, R12, R11 ;  /* 0x0000000c0d0e7389 */ /* 0x00006400000c000b */
[----:B01----:R-:W-:Y:S01]  /*10580*/  ENDCOLLECTIVE ;  /* 0x000000000000791b */ /* 0x003fe20003800000 */
.L_x_14966:
        /* <DEDUP_REMOVED lines=11> */
[----:B------:R-:W-:Y:S02]  /*10640*/  ISETP.GE.AND P1, PT, R2, UR37, PT ;  /* 0x0000002502007c0c */ /* 0x000fe4000bf26270 */
[----:B------:R-:W-:-:S11]  /*10650*/  MOV R2, R14 ;  /* 0x0000000e00027202 */ /* 0x000fd60000000f00 */
[----:B------:R-:W-:Y:S05]  /*10660*/  WARPSYNC.COLLECTIVE R15, `(.L_x_14967) ;  /* 0x000000000f087348 */ /* 0x000fea0003c00000 */
[----:B------:R0:W1:Y:S02]  /*10670*/  SHFL.IDX P6, R14, R13, R12, R11 ;  /* 0x0000000c0d0e7389 */ /* 0x00006400000c000b */
[----:B01----:R-:W-:Y:S01]  /*10680*/  ENDCOLLECTIVE ;  /* 0x000000000000791b */ /* 0x003fe20003800000 */
.L_x_14967:
[----:B------:R-:W-:Y:S01]  /*10690*/  IMAD.MOV.U32 R13, RZ, RZ, R4 ;  /* 0x000000ffff0d7224 */ /* 0x000fe200078e0004 */
[----:B------:R-:W-:Y:S01]  /*106a0*/  MOV R12, 0x2 ;  /* 0x00000002000c7802 */ /* 0x000fe20000000f00 */
[----:B------:R-:W-:-:S07]  /*106b0*/  IMAD.MOV.U32 R3, RZ, RZ, R14 ;  /* 0x000000ffff037224 */ /* 0x000fce00078e000e */
[----:B------:R-:W-:Y:S05]  /*106c0*/  WARPSYNC.COLLECTIVE R15, `(.L_x_14968) ;  /* 0x000000000f087348 */ /* 0x000fea0003c00000 */
[----:B------:R0:W1:Y:S02]  /*106d0*/  SHFL.IDX P6, R14, R13, R12, R11 ;  /* 0x0000000c0d0e7389 */ /* 0x00006400000c000b */
[----:B01----:R-:W-:Y:S01]  /*106e0*/  ENDCOLLECTIVE ;  /* 0x000000000000791b */ /* 0x003fe20003800000 */
.L_x_14968:
        /* <DEDUP_REMOVED lines=16> */
.L_x_14969:
[----:B------:R-:W-:Y:S01]  /*107f0*/  MOV R13, R4 ;  /* 0x00000004000d7202 */ /* 0x000fe20000000f00 */
[----:B------:R-:W-:Y:S02]  /*10800*/  IMAD.MOV.U32 R12, RZ, RZ, 0x3 ;  /* 0x00000003ff0c7424 */ /* 0x000fe400078e00ff */
[----:B------:R-:W-:-:S07]  /*10810*/  IMAD.MOV.U32 R3, RZ, RZ, R14 ;  /* 0x000000ffff037224 */ /* 0x000fce00078e000e */
[----:B------:R-:W-:Y:S05]  /*10820*/  WARPSYNC.COLLECTIVE R15, `(.L_x_14970) ;  /* 0x000000000f087348 */ /* 0x000fea0003c00000 */
[----:B------:R0:W1:Y:S02]  /*10830*/  SHFL.IDX P6, R14, R13, R12, R11 ;  /* 0x0000000c0d0e7389 */ /* 0x00006400000c000b */
[----:B01----:R-:W-:Y:S01]  /*10840*/  ENDCOLLECTIVE ;  /* 0x000000000000791b */ /* 0x003fe20003800000 */
.L_x_14970:
        /* <DEDUP_REMOVED lines=16> */
.L_x_14971:
[----:B------:R-:W-:Y:S02]  /*10950*/  IMAD.MOV.U32 R13, RZ, RZ, R4 ;  /* 0x000000ffff0d7224 */ /* 0x000fe400078e0004 */
[----:B------:R-:W-:Y:S02]  /*10960*/  IMAD.MOV.U32 R12, RZ, RZ, 0x4 ;  /* 0x00000004ff0c7424 */ /* 0x000fe400078e00ff */
[----:B------:R-:W-:-:S07]  /*10970*/  IMAD.MOV.U32 R3, RZ, RZ, R14 ;  /* 0x000000ffff037224 */ /* 0x000fce00078e000e */
[----:B------:R-:W-:Y:S05]  /*10980*/  WARPSYNC.COLLECTIVE R15, `(.L_x_14972) ;  /* 0x000000000f087348 */ /* 0x000fea0003c00000 */
[----:B------:R0:W1:Y:S02]  /*10990*/  SHFL.IDX P6, R14, R13, R12, R11 ;  /* 0x0000000c0d0e7389 */ /* 0x00006400000c000b */
[----:B01----:R-:W-:Y:S01]  /*109a0*/  ENDCOLLECTIVE ;  /* 0x000000000000791b */ /* 0x003fe20003800000 */
.L_x_14972:
        /* <DEDUP_REMOVED lines=11> */
[----:B------:R-:W-:Y:S01]  /*10a60*/  ISETP.GE.AND P1, PT, R2, UR37, PT ;  /* 0x0000002502007c0c */ /* 0x000fe2000bf26270 */
[----:B------:R-:W-:-:S12]  /*10a70*/  IMAD.MOV.U32 R2, RZ, RZ, R14 ;  /* 0x000000ffff027224 */ /* 0x000fd800078e000e */
[----:B------:R-:W-:Y:S05]  /*10a80*/  WARPSYNC.COLLECTIVE R15, `(.L_x_14973) ;  /* 0x000000000f087348 */ /* 0x000fea0003c00000 */
[----:B------:R0:W1:Y:S02]  /*10a90*/  SHFL.IDX P6, R14, R13, R12, R11 ;  /* 0x0000000c0d0e7389 */ /* 0x00006400000c000b */
[----:B01----:R-:W-:Y:S01]  /*10aa0*/  ENDCOLLECTIVE ;  /* 0x000000000000791b */ /* 0x003fe20003800000 */
.L_x_14973:
[----:B------:R-:W-:Y:S02]  /*10ab0*/  IMAD.MOV.U32 R13, RZ, RZ, R4 ;  /* 0x000000ffff0d7224 */ /* 0x000fe400078e0004 */
[----:B------:R-:W-:Y:S02]  /*10ac0*/  IMAD.MOV.U32 R12, RZ, RZ, 0x5 ;  /* 0x00000005ff0c7424 */ /* 0x000fe400078e00ff */
[----:B------:R-:W-:-:S07]  /*10ad0*/  IMAD.MOV.U32 R3, RZ, RZ, R14 ;  /* 0x000000ffff037224 */ /* 0x000fce00078e000e */
[----:B------:R-:W-:Y:S05]  /*10ae0*/  WARPSYNC.COLLECTIVE R15, `(.L_x_14974) ;  /* 0x000000000f087348 */ /* 0x000fea0003c00000 */
[----:B------:R0:W1:Y:S02]  /*10af0*/  SHFL.IDX P6, R14, R13, R12, R11 ;  /* 0x0000000c0d0e7389 */ /* 0x00006400000c000b */
[----:B01----:R-:W-:Y:S01]  /*10b00*/  ENDCOLLECTIVE ;  /* 0x000000000000791b */ /* 0x003fe20003800000 */
.L_x_14974:
        /* <DEDUP_REMOVED lines=16> */
.L_x_14975:
[----:B------:R-:W-:Y:S02]  /*10c10*/  IMAD.MOV.U32 R13, RZ, RZ, R4 ;  /* 0x000000ffff0d7224 */ /* 0x000fe400078e0004 */
[----:B------:R-:W-:Y:S01]  /*10c20*/  IMAD.MOV.U32 R12, RZ, RZ, 0x6 ;  /* 0x00000006ff0c7424 */ /* 0x000fe200078e00ff */
[----:B------:R-:W-:-:S07]  /*10c30*/  MOV R3, R14 ;  /* 0x0000000e00037202 */ /* 0x000fce0000000f00 */
[----:B------:R-:W-:Y:S05]  /*10c40*/  WARPSYNC.COLLECTIVE R15, `(.L_x_14976) ;  /* 0x000000000f087348 */ /* 0x000fea0003c00000 */
[----:B------:R0:W1:Y:S02]  /*10c50*/  SHFL.IDX P6, R14, R13, R12, R11 ;  /* 0x0000000c0d0e7389 */ /* 0x00006400000c000b */
[----:B01----:R-:W-:Y:S01]  /*10c60*/  ENDCOLLECTIVE ;  /* 0x000000000000791b */ /* 0x003fe20003800000 */
.L_x_14976:
        /* <DEDUP_REMOVED lines=16> */
.L_x_14977:
[----:B------:R-:W-:Y:S02]  /*10d70*/  IMAD.MOV.U32 R13, RZ, RZ, R4 ;  /* 0x000000ffff0d7224 */ /* 0x000fe400078e0004 */
[----:B------:R-:W-:Y:S02]  /*10d80*/  IMAD.MOV.U32 R12, RZ, RZ, 0x7 ;  /* 0x00000007ff0c7424 */ /* 0x000fe400078e00ff */
[----:B------:R-:W-:-:S07]  /*10d90*/  IMAD.MOV.U32 R3, RZ, RZ, R14 ;  /* 0x000000ffff037224 */ /* 0x000fce00078e000e */
[----:B------:R-:W-:Y:S05]  /*10da0*/  WARPSYNC.COLLECTIVE R15, `(.L_x_14978) ;  /* 0x000000000f087348 */ /* 0x000fea0003c00000 */
[----:B------:R0:W1:Y:S02]  /*10db0*/  SHFL.IDX P6, R14, R13, R12, R11 ;  /* 0x0000000c0d0e7389 */ /* 0x00006400000c000b */
[----:B01----:R-:W-:Y:S01]  /*10dc0*/  ENDCOLLECTIVE ;  /* 0x000000000000791b */ /* 0x003fe20003800000 */
.L_x_14978:
[----:B------:R-:W-:-:S05]  /*10dd0*/  @!P1 LEA R3, P0, R10, R3, 0x1 ;  /* 0x000000030a039211 */ /* 0x000fca00078008ff */
[----:B------:R-:W-:-:S05]  /*10de0*/  @!P1 IMAD.X R2, RZ, RZ, R2, P0 ;  /* 0x000000ffff029224 */ /* 0x000fca00000e0602 */
[----:B------:R-:W-:Y:S02]  /*10df0*/  @!P1 LOP3.LUT R3, R3, R2, RZ, 0x3c, !PT ;  /* 0x0000000203039212 */ /* 0x000fe400078e3cff */
[----:B------:R-:W-:Y:S02]  /*10e00*/  MOV R13, R0 ;  /* 0x00000000000d7202 */ /* 0x000fe40000000f00 */
[----:B------:R-:W-:-:S04]  /*10e10*/  @!P1 LOP3.LUT R2, R3, R2, RZ, 0x3c, !PT ;  /* 0x0000000203029212 */ /* 0x000fc800078e3cff */
[----:B------:R-:W-:Y:S01]  /*10e20*/  @!P1 LOP3.LUT R3, R3, R2, RZ, 0x3c, !PT ;  /* 0x0000000203039212 */ /* 0x000fe200078e3cff */
[----:B------:R-:W-:-:S07]  /*10e30*/  IMAD.MOV.U32 R4, RZ, RZ, R14 ;  /* 0x000000ffff047224 */ /* 0x000fce00078e000e */
[----:B------:R-:W-:Y:S05]  /*10e40*/  WARPSYNC.COLLECTIVE R15, `(.L_x_14979) ;  /* 0x000000000f087348 */ /* 0x000fea0003c00000 */
[----:B------:R0:W1:Y:S02]  /*10e50*/  SHFL.IDX P6, R14, R13, R12, R11 ;  /* 0x0000000c0d0e7389 */ /* 0x00006400000c000b */
[----:B01----:R-:W-:Y:S01]  /*10e60*/  ENDCOLLECTIVE ;  /* 0x000000000000791b */ /* 0x003fe20003800000 */
.L_x_14979:
[----:B------:R-:W-:Y:S01]  /*10e70*/  @!PT LDS RZ, [RZ] ;  /* 0x00000000fffff984 */ /* 0x000fe20000000800 */
[----:B------:R-:W-:Y:S01]  /*10e80*/  @!PT LDS RZ, [RZ] ;  /* 0x00000000fffff984 */ /* 0x000fe20000000800 */
[----:B------:R-:W-:Y:S01]  /*10e90*/  @!PT LDS RZ, [RZ] ;  /* 0x00000000fffff984 */ /* 0x000fe20000000800 */
[----:B------:R0:W-:Y:S01]  /*10ea0*/  @!P1 LDGSTS.E.BYPASS.LTC128B.128 [R9+0xb400], desc[UR50][R2.64], !P5 ;  /* 0x0b40000002099fae */ /* 0x0001e2000e901d72 */
[----:B------:R-:W-:Y:S01]  /*10eb0*/  IMAD.MOV.U32 R13, RZ, RZ, R7 ;  /* 0x000000ffff0d7224 */ /* 0x000fe200078e0007 */
[----:B------:R-:W-:Y:S01]  /*10ec0*/  MOV R12, RZ ;  /* 0x000000ff000c7202 */ /* 0x000fe20000000f00 */
[----:B0-----:R-:W-:-:S05]  /*10ed0*/  VIADD R2, R6, 0x70 ;  /* 0x0000007006027836 */ /* 0x001fca0000000000 */
[----:B------:R-:W-:Y:S01]  /*10ee0*/  ISETP.GE.AND P1, PT, R2, UR37, PT ;  /* 0x0000002502007c0c */ /* 0x000fe2000bf26270 */
[----:B------:R-:W-:-:S12]  /*10ef0*/  IMAD.MOV.U32 R0, RZ, RZ, R14 ;  /* 0x000000ffff007224 */ /* 0x000fd800078e000e */
[----:B------:R-:W-:Y:S05]  /*10f00*/  WARPSYNC.COLLECTIVE R15, `(.L_x_14980) ;  /* 0x000000000f087348 */ /* 0x000fea0003c00000 */
[----:B------:R0:W1:Y:S02]  /*10f10*/  SHFL.IDX P6, R14, R13, R12, R11 ;  /* 0x0000000c0d0e7389 */ /* 0x00006400000c000b */
[----:B01----:R-:W-:Y:S01]  /*10f20*/  ENDCOLLECTIVE ;  /* 0x000000000000791b */ /* 0x003fe20003800000 */
.L_x_14980:
        /* <DEDUP_REMOVED lines=13> */
.L_x_14981:
[----:B------:R-:W-:Y:S01]  /*11000*/  IMAD.MOV.U32 R13, RZ, RZ, R7 ;  /* 0x000000ffff0d7224 */ /* 0x000fe200078e0007 */
[----:B------:R-:W-:Y:S02]  /*11010*/  MOV R12, 0x1 ;  /* 0x00000001000c7802 */ /* 0x000fe40000000f00 */
[----:B------:R-:W-:-:S13]  /*11020*/  @!P1 LEA R2, P0, R10, R14, 0x1 ;  /* 0x0000000e0a029211 */ /* 0x000fda00078008ff */
[----:B------:R-:W-:Y:S05]  /*11030*/  WARPSYNC.COLLECTIVE R15, `(.L_x_14982) ;  /* 0x000000000f087348 */ /* 0x000fea0003c00000 */
[----:B------:R0:W1:Y:S02]  /*11040*/  SHFL.IDX P6, R14, R13, R12, R11 ;  /* 0x0000000c0d0e7389 */ /* 0x00006400000c000b */
[----:B01----:R-:W-:Y:S01]  /*11050*/  ENDCOLLECTIVE ;  /* 0x000000000000791b */ /* 0x003fe20003800000 */
.L_x_14982:
        /* <DEDUP_REMOVED lines=12> */
.L_x_14983:
[----:B------:R-:W-:Y:S01]  /*11120*/  IMAD.MOV.U32 R13, RZ, RZ, R7 ;  /* 0x000000ffff0d7224 */ /* 0x000fe200078e0007 */
[----:B------:R-:W-:Y:S01]  /*11130*/  MOV R12, 0x2 ;  /* 0x00000002000c7802 */ /* 0x000fe20000000f00 */
[----:B------:R-:W-:-:S07]  /*11140*/  IMAD.MOV.U32 R2, RZ, RZ, R14 ;  /* 0x000000ffff027224 */ /* 0x000fce00078e000e */
[----:B------:R-:W-:Y:S05]  /*11150*/  WARPSYNC.COLLECTIVE R15, `(.L_x_14984) ;  /* 0x000000000f087348 */ /* 0x000fea0003c00000 */
[----:B------:R0:W1:Y:S02]  /*11160*/  SHFL.IDX P6, R14, R13, R12, R11 ;  /* 0x0000000c0d0e7389 */ /* 0x00006400000c000b */
[----:B01----:R-:W-:Y:S01]  /*11170*/  ENDCOLLECTIVE ;  /* 0x000000000000791b */ /* 0x003fe20003800000 */
.L_x_14984:
        /* <DEDUP_REMOVED lines=11> */
.L_x_14985:
[----:B------:R-:W-:-:S05]  /*11230*/  VIADD R3, R6, 0xa0 ;  /* 0x000000a006037836 */ /* 0x000fca0000000000 */
[----:B------:R-:W-:Y:S02]  /*11240*/  ISETP.GE.AND P1, PT, R3, UR37, PT ;  /* 0x0000002503007c0c */ /* 0x000fe4000bf26270 */
[----:B------:R-:W-:Y:S01]  /*11250*/  MOV R13, R7 ;  /* 0x00000007000d7202 */ /* 0x000fe20000000f00 */
[----:B------:R-:W-:Y:S02]  /*11260*/  IMAD.MOV.U32 R12, RZ, RZ, 0x3 ;  /* 0x00000003ff0c7424 */ /* 0x000fe400078e00ff */
[----:B------:R-:W-:-:S08]  /*11270*/  IMAD.MOV.U32 R2, RZ, RZ, R14 ;  /* 0x000000ffff027224 */ /* 0x000fd000078e000e */
[----:B------:R-:W-:Y:S05]  /*11280*/  WARPSYNC.COLLECTIVE R15, `(.L_x_14986) ;  /* 0x000000000f087348 */ /* 0x000fea0003c00000 */
[----:B------:R0:W1:Y:S02]  /*11290*/  SHFL.IDX P6, R14, R13, R12, R11 ;  /* 0x0000000c0d0e7389 */ /* 0x00006400000c000b */
[----:B01----:R-:W-:Y:S01]  /*112a0*/  ENDCOLLECTIVE ;  /* 0x000000000000791b */ /* 0x003fe20003800000 */
.L_x_14986:
        /* <DEDUP_REMOVED lines=11> */
.L_x_14987:
[----:B------:R-:W-:Y:S05]  /*11360*/  BRA `(.L_x_14988) ;  /* 0xffffffc000dc7947 */ /* 0x000fea000383ffff */
.L_x_14902:
[----:B0-----:R0:W1:Y:S02]  /*11370*/  SYNCS.PHASECHK.TRANS64.TRYWAIT P0, [R16+URZ+0x16820], R3 ;  /* 0x01682003100075a7 */ /* 0x001064000800017f */
[----:B-1----:R-:W-:Y:S05]  /*11380*/  @!P0 NANOSLEEP.SYNCS 0x989680 ;  /* 0x009896800000895d */ /* 0x002fea0003900000 */
[----:B------:R-:W1:Y:S02]  /*11390*/  @!P0 SYNCS.PHASECHK.TRANS64 P0, [R16+URZ+0x16820], R3 ;  /* 0x01682003100085a7 */ /* 0x000e64000800007f */
[----:B-1----:R-:W-:Y:S05]  /*113a0*/  @!P0 BRA `(.L_x_14902) ;  /* 0xfffffffc00f08947 */ /* 0x002fea000383ffff */
[----:B------:R-:W-:Y:S05]  /*113b0*/  BRA `(.L_x_14989) ;  /* 0xffffffc400387947 */ /* 0x000fea000383ffff */
.L_x_14906:
[----:B0-----:R0:W1:Y:S02]  /*113c0*/  SYNCS.PHASECHK.TRANS64.TRYWAIT P0, [R5+URZ+0x16840], R2 ;  /* 0x01684002050075a7 */ /* 0x001064000800017f */
[----:B-1----:R-:W-:Y:S05]  /*113d0*/  @!P0 NANOSLEEP.SYNCS 0x989680 ;  /* 0x009896800000895d */ /* 0x002fea0003900000 */
[----:B------:R-:W1:Y:S02]  /*113e0*/  @!P0 SYNCS.PHASECHK.TRANS64 P0, [R5+URZ+0x16840], R2 ;  /* 0x01684002050085a7 */ /* 0x000e64000800007f */
[----:B-1----:R-:W-:Y:S05]  /*113f0*/  @!P0 BRA `(.L_x_14906) ;  /* 0xfffffffc00f08947 */ /* 0x002fea000383ffff */
[----:B------:R-:W-:Y:S05]  /*11400*/  BRA `(.L_x_14990) ;  /* 0xffffffc800047947 */ /* 0x000fea000383ffff */
.L_x_14907:
        /* <DEDUP_REMOVED lines=8> */
.L_x_14992:
[----:B------:R-:W-:Y:S05]  /*11490*/  BSYNC B1 ;  /* 0x0000000000017941 */ /* 0x000fea0003800000 */
.L_x_14991:
        /* <DEDUP_REMOVED lines=10> */
.L_x_14993:
[----:B------:R-:W-:Y:S01]  /*11540*/  MOV R13, R10 ;  /* 0x0000000a000d7202 */ /* 0x000fe20000000f00 */
[----:B------:R-:W-:Y:S01]  /*11550*/  IMAD.MOV.U32 R12, RZ, RZ, 0x1 ;  /* 0x00000001ff0c7424 */ /* 0x000fe200078e00ff */
[----:B------:R-:W-:Y:S01]  /*11560*/  SHF.L.U32 R7, R7, 0x3, RZ ;  /* 0x0000000307077819 */ /* 0x000fe200000006ff */
[----:B------:R-:W-:-:S03]  /*11570*/  IMAD.MOV.U32 R2, RZ, RZ, R14 ;  /* 0x000000ffff027224 */ /* 0x000fc600078e000e */
[----:B------:R-:W-:-:S07]  /*11580*/  LOP3.LUT R7, R7, 0x38, RZ, 0xc0, !PT ;  /* 0x0000003807077812 */ /* 0x000fce00078ec0ff */
[----:B------:R-:W-:Y:S05]  /*11590*/  WARPSYNC.COLLECTIVE R15, `(.L_x_14994) ;  /* 0x000000000f087348 */ /* 0x000fea0003c00000 */
[----:B------:R0:W1:Y:S02]  /*115a0*/  SHFL.IDX P6, R14, R13, R12, R11 ;  /* 0x0000000c0d0e7389 */ /* 0x00006400000c000b */
[----:B01----:R-:W-:Y:S01]  /*115b0*/  ENDCOLLECTIVE ;  /* 0x000000000000791b */ /* 0x003fe20003800000 */
.L_x_14994:
        /* <DEDUP_REMOVED lines=12> */
.L_x_14995:
[----:B------:R-:W-:Y:S01]  /*11680*/  MOV R13, R10 ;  /* 0x0000000a000d7202 */ /* 0x000fe20000000f00 */
[----:B------:R-:W-:Y:S02]  /*11690*/  IMAD.MOV.U32 R12, RZ, RZ, 0x2 ;  /* 0x00000002ff0c7424 */ /* 0x000fe400078e00ff */
[----:B------:R-:W-:-:S07]  /*116a0*/  IMAD.MOV.U32 R2, RZ, RZ, R14 ;  /* 0x000000ffff027224 */ /* 0x000fce00078e000e */
[----:B------:R-:W-:Y:S05]  /*116b0*/  WARPSYNC.COLLECTIVE R15, `(.L_x_14996) ;  /* 0x000000000f087348 */ /* 0x000fea0003c00000 */
[----:B------:R0:W1:Y:S02]  /*116c0*/  SHFL.IDX P6, R14, R13, R12, R11 ;  /* 0x0000000c0d0e7389 */ /* 0x00006400000c000b */
[----:B01----:R-:W-:Y:S01]  /*116d0*/  ENDCOLLECTIVE ;  /* 0x000000000000791b */ /* 0x003fe20003800000 */
.L_x_14996:
        /* <DEDUP_REMOVED lines=11> */
.L_x_14997:
[----:B------:R-:W-:Y:S01]  /*11790*/  MOV R13, R10 ;  /* 0x0000000a000d7202 */ /* 0x000fe20000000f00 */
[----:B------:R-:W-:Y:S02]  /*117a0*/  IMAD.MOV.U32 R12, RZ, RZ, 0x3 ;  /* 0x00000003ff0c7424 */ /* 0x000fe400078e00ff */
[----:B------:R-:W-:-:S07]  /*117b0*/  IMAD.MOV.U32 R2, RZ, RZ, R14 ;  /* 0x000000ffff027224 */ /* 0x000fce00078e000e */
[----:B------:R-:W-:Y:S05]  /*117c0*/  WARPSYNC.COLLECTIVE R15, `(.L_x_14998) ;  /* 0x000000000f087348 */ /* 0x000fea0003c00000 */
[----:B------:R0:W1:Y:S02]  /*117d0*/  SHFL.IDX P6, R14, R13, R12, R11 ;  /* 0x0000000c0d0e7389 */ /* 0x00006400000c000b */
[----:B01----:R-:W-:Y:S01]  /*117e0*/  ENDCOLLECTIVE ;  /* 0x000000000000791b */ /* 0x003fe20003800000 */
.L_x_14998:
        /* <DEDUP_REMOVED lines=11> */
.L_x_14999:
[----:B------:R-:W-:Y:S01]  /*118a0*/  MOV R13, R10 ;  /* 0x0000000a000d7202 */ /* 0x000fe20000000f00 */
[----:B------:R-:W-:Y:S02]  /*118b0*/  IMAD.MOV.U32 R12, RZ, RZ, 0x4 ;  /* 0x00000004ff0c7424 */ /* 0x000fe400078e00ff */
[----:B------:R-:W-:-:S07]  /*118c0*/  IMAD.MOV.U32 R2, RZ, RZ, R14 ;  /* 0x000000ffff027224 */ /* 0x000fce00078e000e */
[----:B------:R-:W-:Y:S05]  /*118d0*/  WARPSYNC.COLLECTIVE R15, `(.L_x_15000) ;  /* 0x000000000f087348 */ /* 0x000fea0003c00000 */
[----:B------:R0:W1:Y:S02]  /*118e0*/  SHFL.IDX P6, R14, R13, R12, R11 ;  /* 0x0000000c0d0e7389 */ /* 0x00006400000c000b */
[----:B01----:R-:W-:Y:S01]  /*118f0*/  ENDCOLLECTIVE ;  /* 0x000000000000791b */ /* 0x003fe20003800000 */
.L_x_15000:
        /* <DEDUP_REMOVED lines=11> */
.L_x_15001:
[----:B------:R-:W-:Y:S01]  /*119b0*/  MOV R13, R10 ;  /* 0x0000000a000d7202 */ /* 0x000fe20000000f00 */
[----:B------:R-:W-:Y:S02]  /*119c0*/  IMAD.MOV.U32 R12, RZ, RZ, 0x5 ;  /* 0x00000005ff0c7424 */ /* 0x000fe400078e00ff */
[----:B------:R-:W-:-:S07]  /*119d0*/  IMAD.MOV.U32 R2, RZ, RZ, R14 ;  /* 0x000000ffff027224 */ /* 0x000fce00078e000e */
[----:B------:R-:W-:Y:S05]  /*119e0*/  WARPSYNC.COLLECTIVE R15, `(.L_x_15002) ;  /* 0x000000000f087348 */ /* 0x000fea0003c00000 */
[----:B------:R0:W1:Y:S02]  /*119f0*/  SHFL.IDX P6, R14, R13, R12, R11 ;  /* 0x0000000c0d0e7389 */ /* 0x00006400000c000b */
[----:B01----:R-:W-:Y:S01]  /*11a00*/  ENDCOLLECTIVE ;  /* 0x000000000000791b */ /* 0x003fe20003800000 */
.L_x_15002:
        /* <DEDUP_REMOVED lines=11> */
.L_x_15003:
[----:B------:R-:W-:Y:S01]  /*11ac0*/  MOV R13, R10 ;  /* 0x0000000a000d7202 */ /* 0x000fe20000000f00 */
[----:B------:R-:W-:Y:S02]  /*11ad0*/  IMAD.MOV.U32 R12, RZ, RZ, 0x6 ;  /* 0x00000006ff0c7424 */ /* 0x000fe400078e00ff */
[----:B------:R-:W-:-:S07]  /*11ae0*/  IMAD.MOV.U32 R2, RZ, RZ, R14 ;  /* 0x000000ffff027224 */ /* 0x000fce00078e000e */
[----:B------:R-:W-:Y:S05]  /*11af0*/  WARPSYNC.COLLECTIVE R15, `(.L_x_15004) ;  /* 0x000000000f087348 */ /* 0x000fea0003c00000 */
[----:B------:R0:W1:Y:S02]  /*11b00*/  SHFL.IDX P6, R14, R13, R12, R11 ;  /* 0x0000000c0d0e7389 */ /* 0x00006400000c000b */
[----:B01----:R-:W-:Y:S01]  /*11b10*/  ENDCOLLECTIVE ;  /* 0x000000000000791b */ /* 0x003fe20003800000 */
.L_x_15004:
        /* <DEDUP_REMOVED lines=11> */
.L_x_15005:
[----:B------:R-:W-:Y:S01]  /*11bd0*/  MOV R13, R10 ;  /* 0x0000000a000d7202 */ /* 0x000fe20000000f00 */
[----:B------:R-:W-:Y:S02]  /*11be0*/  IMAD.MOV.U32 R12, RZ, RZ, 0x7 ;  /* 0x00000007ff0c7424 */ /* 0x000fe400078e00ff */
[----:B------:R-:W-:-:S07]  /*11bf0*/  IMAD.MOV.U32 R2, RZ, RZ, R14 ;  /* 0x000000ffff027224 */ /* 0x000fce00078e000e */
[----:B------:R-:W-:Y:S05]  /*11c00*/  WARPSYNC.COLLECTIVE R15, `(.L_x_15006) ;  /* 0x000000000f087348 */ /* 0x000fea0003c00000 */
[----:B------:R0:W1:Y:S02]  /*11c10*/  SHFL.IDX P6, R14, R13, R12, R11 ;  /* 0x0000000c0d0e7389 */ /* 0x00006400000c000b */
[----:B01----:R-:W-:Y:S01]  /*11c20*/  ENDCOLLECTIVE ;  /* 0x000000000000791b */ /* 0x003fe20003800000 */
.L_x_15006:
        /* <DEDUP_REMOVED lines=11> */
.L_x_15007:
[----:B------:R-:W-:Y:S01]  /*11ce0*/  IMAD.MOV.U32 R2, RZ, RZ, R14 ;  /* 0x000000ffff027224 */ /* 0x000fe200078e000e */
[----:B------:R-:W-:Y:S06]  /*11cf0*/  BRA `(.L_x_15008) ;  /* 0xffffffc000ec7947 */ /* 0x000fec000383ffff */
.L_x_14912:
[----:B-1----:R1:W2:Y:S02]  /*11d00*/  SYNCS.PHASECHK.TRANS64.TRYWAIT P0, [R5+URZ+0x16860], R2 ;  /* 0x01686002050075a7 */ /* 0x0022a4000800017f */
[----:B--2---:R-:W-:Y:S05]  /*11d10*/  @!P0 NANOSLEEP.SYNCS 0x989680 ;  /* 0x009896800000895d */ /* 0x004fea0003900000 */
[----:B------:R-:W2:Y:S02]  /*11d20*/  @!P0 SYNCS.PHASECHK.TRANS64 P0, [R5+URZ+0x16860], R2 ;  /* 0x01686002050085a7 */ /* 0x000ea4000800007f */
[----:B--2---:R-:W-:Y:S05]  /*11d30*/  @!P0 BRA `(.L_x_14912) ;  /* 0xfffffffc00f08947 */ /* 0x004fea000383ffff */
[----:B------:R-:W-:Y:S05]  /*11d40*/  BRA `(.L_x_15009) ;  /* 0xffffffc400447947 */ /* 0x000fea000383ffff */
.L_x_14913:
        /* <DEDUP_REMOVED lines=8> */
.L_x_15011:
[----:B------:R-:W-:Y:S05]  /*11dd0*/  BSYNC B1 ;  /* 0x0000000000017941 */ /* 0x000fea0003800000 */
.L_x_15010:
        /* <DEDUP_REMOVED lines=9> */
.L_x_15012:
[----:B------:R-:W-:Y:S01]  /*11e70*/  IMAD.MOV.U32 R13, RZ, RZ, R18 ;  /* 0x000000ffff0d7224 */ /* 0x000fe200078e0012 */
[----:B------:R-:W-:Y:S01]  /*11e80*/  MOV R12, 0x1 ;  /* 0x00000001000c7802 */ /* 0x000fe20000000f00 */
[----:B------:R-:W-:-:S07]  /*11e90*/  IMAD.MOV.U32 R2, RZ, RZ, R14 ;  /* 0x000000ffff027224 */ /* 0x000fce00078e000e */
[----:B------:R-:W-:Y:S05]  /*11ea0*/  WARPSYNC.COLLECTIVE R15, `(.L_x_15013) ;  /* 0x000000000f087348 */ /* 0x000fea0003c00000 */
[----:B------:R0:W1:Y:S02]  /*11eb0*/  SHFL.IDX P6, R14, R13, R12, R11 ;  /* 0x0000000c0d0e7389 */ /* 0x00006400000c000b */
[----:B01----:R-:W-:Y:S01]  /*11ec0*/  ENDCOLLECTIVE ;  /* 0x000000000000791b */ /* 0x003fe20003800000 */
.L_x_15013:
        /* <DEDUP_REMOVED lines=12> */
.L_x_15014:
[----:B------:R-:W-:Y:S01]  /*11f90*/  IMAD.MOV.U32 R13, RZ, RZ, R18 ;  /* 0x000000ffff0d7224 */ /* 0x000fe200078e0012 */
[----:B------:R-:W-:Y:S01]  /*11fa0*/  MOV R12, 0x2 ;  /* 0x00000002000c7802 */ /* 0x000fe20000000f00 */
[----:B------:R-:W-:-:S07]  /*11fb0*/  IMAD.MOV.U32 R2, RZ, RZ, R14 ;  /* 0x000000ffff027224 */ /* 0x000fce00078e000e */
[----:B------:R-:W-:Y:S05]  /*11fc0*/  WARPSYNC.COLLECTIVE R15, `(.L_x_15015) ;  /* 0x000000000f087348 */ /* 0x000fea0003c00000 */
[----:B------:R0:W1:Y:S02]  /*11fd0*/  SHFL.IDX P6, R14, R13, R12, R11 ;  /* 0x0000000c0d0e7389 */ /* 0x00006400000c000b */
[----:B01----:R-:W-:Y:S01]  /*11fe0*/  ENDCOLLECTIVE ;  /* 0x000000000000791b */ /* 0x003fe20003800000 */
.L_x_15015:
        /* <DEDUP_REMOVED lines=12> */
.L_x_15016:
[----:B------:R-:W-:Y:S01]  /*120b0*/  IMAD.MOV.U32 R13, RZ, RZ, R18 ;  /* 0x000000ffff0d7224 */ /* 0x000fe200078e0012 */
[----:B------:R-:W-:Y:S01]  /*120c0*/  MOV R12, 0x3 ;  /* 0x00000003000c7802 */ /* 0x000fe20000000f00 */
[----:B------:R-:W-:-:S07]  /*120d0*/  IMAD.MOV.U32 R2, RZ, RZ, R14 ;  /* 0x000000ffff027224 */ /* 0x000fce00078e000e */
[----:B------:R-:W-:Y:S05]  /*120e0*/  WARPSYNC.COLLECTIVE R15, `(.L_x_15017) ;  /* 0x000000000f087348 */ /* 0x000fea0003c00000 */
[----:B------:R0:W1:Y:S02]  /*120f0*/  SHFL.IDX P6, R14, R13, R12, R11 ;  /* 0x0000000c0d0e7389 */ /* 0x00006400000c000b */
[----:B01----:R-:W-:Y:S01]  /*12100*/  ENDCOLLECTIVE ;  /* 0x000000000000791b */ /* 0x003fe20003800000 */
.L_x_15017:
        /* <DEDUP_REMOVED lines=12> */
.L_x_15018:
[----:B------:R-:W-:Y:S01]  /*121d0*/  IMAD.MOV.U32 R13, RZ, RZ, R18 ;  /* 0x000000ffff0d7224 */ /* 0x000fe200078e0012 */
[----:B------:R-:W-:Y:S01]  /*121e0*/  MOV R12, 0x4 ;  /* 0x00000004000c7802 */ /* 0x000fe20000000f00 */
[----:B------:R-:W-:-:S07]  /*121f0*/  IMAD.MOV.U32 R2, RZ, RZ, R14 ;  /* 0x000000ffff027224 */ /* 0x000fce00078e000e */
[----:B------:R-:W-:Y:S05]  /*12200*/  WARPSYNC.COLLECTIVE R15, `(.L_x_15019) ;  /* 0x000000000f087348 */ /* 0x000fea0003c00000 */
[----:B------:R0:W1:Y:S02]  /*12210*/  SHFL.IDX P6, R14, R13, R12, R11 ;  /* 0x0000000c0d0e7389 */ /* 0x00006400000c000b */
[----:B01----:R-:W-:Y:S01]  /*12220*/  ENDCOLLECTIVE ;  /* 0x000000000000791b */ /* 0x003fe20003800000 */
.L_x_15019:
        /* <DEDUP_REMOVED lines=12> */
.L_x_15020:
[----:B------:R-:W-:Y:S01]  /*122f0*/  IMAD.MOV.U32 R13, RZ, RZ, R18 ;  /* 0x000000ffff0d7224 */ /* 0x000fe200078e0012 */
[----:B------:R-:W-:Y:S01]  /*12300*/  MOV R12, 0x5 ;  /* 0x00000005000c7802 */ /* 0x000fe20000000f00 */
[----:B------:R-:W-:-:S07]  /*12310*/  IMAD.MOV.U32 R2, RZ, RZ, R14 ;  /* 0x000000ffff027224 */ /* 0x000fce00078e000e */
[----:B------:R-:W-:Y:S05]  /*12320*/  WARPSYNC.COLLECTIVE R15, `(.L_x_15021) ;  /* 0x000000000f087348 */ /* 0x000fea0003c00000 */
[----:B------:R0:W1:Y:S02]  /*12330*/  SHFL.IDX P6, R14, R13, R12, R11 ;  /* 0x0000000c0d0e7389 */ /* 0x00006400000c000b */
[----:B01----:R-:W-:Y:S01]  /*12340*/  ENDCOLLECTIVE ;  /* 0x000000000000791b */ /* 0x003fe20003800000 */
.L_x_15021:
        /* <DEDUP_REMOVED lines=12> */
.L_x_15022:
[----:B------:R-:W-:Y:S01]  /*12410*/  IMAD.MOV.U32 R13, RZ, RZ, R18 ;  /* 0x000000ffff0d7224 */ /* 0x000fe200078e0012 */
[----:B------:R-:W-:Y:S01]  /*12420*/  MOV R12, 0x6 ;  /* 0x00000006000c7802 */ /* 0x000fe20000000f00 */
[----:B------:R-:W-:-:S07]  /*12430*/  IMAD.MOV.U32 R2, RZ, RZ, R14 ;  /* 0x000000ffff027224 */ /* 0x000fce00078e000e */
[----:B------:R-:W-:Y:S05]  /*12440*/  WARPSYNC.COLLECTIVE R15, `(.L_x_15023) ;  /* 0x000000000f087348 */ /* 0x000fea0003c00000 */
[----:B------:R0:W1:Y:S02]  /*12450*/  SHFL.IDX P6, R14, R13, R12, R11 ;  /* 0x0000000c0d0e7389 */ /* 0x00006400000c000b */
[----:B01----:R-:W-:Y:S01]  /*12460*/  ENDCOLLECTIVE ;  /* 0x000000000000791b */ /* 0x003fe20003800000 */
.L_x_15023:
        /* <DEDUP_REMOVED lines=12> */
.L_x_15024:
[----:B------:R-:W-:Y:S01]  /*12530*/  IMAD.MOV.U32 R13, RZ, RZ, R18 ;  /* 0x000000ffff0d7224 */ /* 0x000fe200078e0012 */
[----:B------:R-:W-:Y:S01]  /*12540*/  MOV R12, 0x7 ;  /* 0x00000007000c7802 */ /* 0x000fe20000000f00 */
[----:B------:R-:W-:-:S07]  /*12550*/  IMAD.MOV.U32 R2, RZ, RZ, R14 ;  /* 0x000000ffff027224 */ /* 0x000fce00078e000e */
[----:B------:R-:W-:Y:S05]  /*12560*/  WARPSYNC.COLLECTIVE R15, `(.L_x_15025) ;  /* 0x000000000f087348 */ /* 0x000fea0003c00000 */
[----:B------:R0:W1:Y:S02]  /*12570*/  SHFL.IDX P6, R14, R13, R12, R11 ;  /* 0x0000000c0d0e7389 */ /* 0x00006400000c000b */
[----:B01----:R-:W-:Y:S01]  /*12580*/  ENDCOLLECTIVE ;  /* 0x000000000000791b */ /* 0x003fe20003800000 */
.L_x_15025:
        /* <DEDUP_REMOVED lines=12> */
.L_x_15026:
[----:B------:R-:W-:Y:S01]  /*12650*/  IMAD.MOV.U32 R2, RZ, RZ, R14 ;  /* 0x000000ffff027224 */ /* 0x000fe200078e000e */
[----:B------:R-:W-:Y:S06]  /*12660*/  BRA `(.L_x_15027) ;  /* 0xffffffbc00f47947 */ /* 0x000fec000383ffff */
.L_x_14921:
[----:B0-----:R0:W1:Y:S02]  /*12670*/  SYNCS.PHASECHK.TRANS64.TRYWAIT P0, [R4+URZ+0x16860], R3 ;  /* 0x01686003040075a7 */ /* 0x001064000800017f */
[----:B-1----:R-:W-:Y:S05]  /*12680*/  @!P0 NANOSLEEP.SYNCS 0x989680 ;  /* 0x009896800000895d */ /* 0x002fea0003900000 */
[----:B------:R-:W1:Y:S02]  /*12690*/  @!P0 SYNCS.PHASECHK.TRANS64 P0, [R4+URZ+0x16860], R3 ;  /* 0x01686003040085a7 */ /* 0x000e64000800007f */
[----:B-1----:R-:W-:Y:S05]  /*126a0*/  @!P0 BRA `(.L_x_14921) ;  /* 0xfffffffc00f08947 */ /* 0x002fea000383ffff */
[----:B------:R-:W-:Y:S05]  /*126b0*/  BRA `(.L_x_15028) ;  /* 0xffffffc400087947 */ /* 0x000fea000383ffff */
.L_x_14922:
        /* <DEDUP_REMOVED lines=8> */
.L_x_15030:
[----:B------:R-:W-:Y:S05]  /*12740*/  BSYNC B0 ;  /* 0x0000000000007941 */ /* 0x000fea0003800000 */
.L_x_15029:
        /* <DEDUP_REMOVED lines=10> */
.L_x_15031:
[----:B------:R-:W-:Y:S01]  /*127f0*/  IMAD.MOV.U32 R13, RZ, RZ, R18 ;  /* 0x000000ffff0d7224 */ /* 0x000fe200078e0012 */
[----:B------:R-:W-:Y:S02]  /*12800*/  MOV R12, 0x1 ;  /* 0x00000001000c7802 */ /* 0x000fe40000000f00 */
[----:B------:R-:W-:-:S04]  /*12810*/  SHF.L.U32 R2, R2, 0x3, RZ ;  /* 0x0000000302027819 */ /* 0x000fc800000006ff */
[----:B------:R-:W-:-:S05]  /*12820*/  LOP3.LUT R2, R2, 0x38, RZ, 0xc0, !PT ;  /* 0x0000003802027812 */ /* 0x000fca00078ec0ff */
[----:B------:R-:W-:-:S05]  /*12830*/  IMAD.SHL.U32 R6, R2, 0x2, RZ ;  /* 0x0000000202067824 */ /* 0x000fca00078e00ff */
[----:B------:R-:W-:-:S13]  /*12840*/  IADD3 R2, P0, R14, R6, RZ ;  /* 0x000000060e027210 */ /* 0x000fda0007f1e0ff */
[----:B------:R-:W-:Y:S05]  /*12850*/  WARPSYNC.COLLECTIVE R15, `(.L_x_15032) ;  /* 0x000000000f087348 */ /* 0x000fea0003c00000 */
[----:B------:R0:W1:Y:S02]  /*12860*/  SHFL.IDX P6, R14, R13, R12, R11 ;  /* 0x0000000c0d0e7389 */ /* 0x00006400000c000b */
[----:B01----:R-:W-:Y:S01]  /*12870*/  ENDCOLLECTIVE ;  /* 0x000000000000791b */ /* 0x003fe20003800000 */
.L_x_15032:
        /* <DEDUP_REMOVED lines=11> */
.L_x_15033:
[----:B------:R-:W-:Y:S02]  /*12930*/  IMAD.MOV.U32 R13, RZ, RZ, R18 ;  /* 0x000000ffff0d7224 */ /* 0x000fe400078e0012 */
[----:B------:R-:W-:Y:S01]  /*12940*/  IMAD.MOV.U32 R12, RZ, RZ, 0x2 ;  /* 0x00000002ff0c7424 */ /* 0x000fe200078e00ff */
[----:B------:R-:W-:-:S13]  /*12950*/  IADD3 R2, P0, R14, R6, RZ ;  /* 0x000000060e027210 */ /* 0x000fda0007f1e0ff */
[----:B------:R-:W-:Y:S05]  /*12960*/  WARPSYNC.COLLECTIVE R15, `(.L_x_15034) ;  /* 0x000000000f087348 */ /* 0x000fea0003c00000 */
[----:B------:R0:W1:Y:S02]  /*12970*/  SHFL.IDX P6, R14, R13, R12, R11 ;  /* 0x0000000c0d0e7389 */ /* 0x00006400000c000b */
[----:B01----:R-:W-:Y:S01]  /*12980*/  ENDCOLLECTIVE ;  /* 0x000000000000791b */ /* 0x003fe20003800000 */
.L_x_15034:
[----:B------:R-:W-:Y:S01]  /*12990*/  IMAD.X R3, RZ, RZ, R7, P0 ;  /* 0x000000ffff037224 */ /* 0x000fe200000e0607 */
[----:B------:R-:W-:Y:S01]  /*129a0*/  ISETP.LT.OR P0, PT, R5, 0x11, P2 ;  /* 0x000000110500780c */ /* 0x000fe20001701670 */
[----:B------:R-:W-:-:S12]  /*129b0*/  IMAD.MOV.U32 R13, RZ, RZ, R17 ;  /* 0x000000ffff0d7224 */ /* 0x000fd800078e0011 */
[----:B------:R-:W-:Y:S01]  /*129c0*/  @!PT LDS RZ, [RZ] ;  /* 0x00000000fffff984 */ /* 0x000fe20000000800 */
[----:B------:R-:W-:Y:S01]  /*129d0*/  @!PT LDS RZ, [RZ] ;  /* 0x00000000fffff984 */ /* 0x000fe20000000800 */
[----:B------:R-:W-:Y:S01]  /*129e0*/  @!PT LDS RZ, [RZ] ;  /* 0x00000000fffff984 */ /* 0x000fe20000000800 */
[----:B------:R0:W-:Y:S01]  /*129f0*/  LDGSTS.E.BYPASS.LTC128B.128 [R0+0xc00], desc[UR50][R2.64], !P0 ;  /* 0x00c0000002007fae */ /* 0x0001e2000c101d72 */
[----:B------:R-:W-:-:S07]  /*12a00*/  MOV R8, R14 ;  /* 0x0000000e00087202 */ /* 0x000fce0000000f00 */
[----:B0-----:R-:W-:Y:S05]  /*12a10*/  WARPSYNC.COLLECTIVE R15, `(.L_x_15035) ;  /* 0x000000000f087348 */ /* 0x001fea0003c00000 */
[----:B------:R1:W2:Y:S02]  /*12a20*/  SHFL.IDX P6, R14, R13, R12, R11 ;  /* 0x0000000c0d0e7389 */ /* 0x0002a400000c000b */
[----:B012---:R-:W-:Y:S01]  /*12a30*/  ENDCOLLECTIVE ;  /* 0x000000000000791b */ /* 0x007fe20003800000 */
.L_x_15035:
[----:B------:R-:W-:Y:S01]  /*12a40*/  IMAD.MOV.U32 R13, RZ, RZ, R18 ;  /* 0x000000ffff0d7224 */ /* 0x000fe200078e0012 */
[----:B------:R-:W-:Y:S01]  /*12a50*/  MOV R12, 0x3 ;  /* 0x00000003000c7802 */ /* 0x000fe20000000f00 */
[----:B------:R-:W-:-:S07]  /*12a60*/  IMAD.MOV.U32 R9, RZ, RZ, R14 ;  /* 0x000000ffff097224 */ /* 0x000fce00078e000e */
[----:B------:R-:W-:Y:S05]  /*12a70*/  WARPSYNC.COLLECTIVE R15, `(.L_x_15036) ;  /* 0x000000000f087348 */ /* 0x000fea0003c00000 */
[----:B------:R0:W1:Y:S02]  /*12a80*/  SHFL.IDX P6, R14, R13, R12, R11 ;  /* 0x0000000c0d0e7389 */ /* 0x00006400000c000b */
[----:B01----:R-:W-:Y:S01]  /*12a90*/  ENDCOLLECTIVE ;  /* 0x000000000000791b */ /* 0x003fe20003800000 */
.L_x_15036:
        /* <DEDUP_REMOVED lines=12> */
.L_x_15037:
[----:B------:R-:W-:Y:S01]  /*12b60*/  IMAD.MOV.U32 R13, RZ, RZ, R18 ;  /* 0x000000ffff0d7224 */ /* 0x000fe200078e0012 */
[----:B------:R-:W-:Y:S02]  /*12b70*/  MOV R12, 0x4 ;  /* 0x00000004000c7802 */ /* 0x000fe40000000f00 */
[----:B------:R-:W-:-:S13]  /*12b80*/  IADD3 R2, P0, R14, R6, RZ ;  /* 0x000000060e027210 */ /* 0x000fda0007f1e0ff */
[----:B------:R-:W-:Y:S05]  /*12b90*/  WARPSYNC.COLLECTIVE R15, `(.L_x_15038) ;  /* 0x000000000f087348 */ /* 0x000fea0003c00000 */
[----:B------:R0:W1:Y:S02]  /*12ba0*/  SHFL.IDX P6, R14, R13, R12, R11 ;  /* 0x0000000c0d0e7389 */ /* 0x00006400000c000b */
[----:B01----:R-:W-:Y:S01]  /*12bb0*/  ENDCOLLECTIVE ;  /* 0x000000000000791b */ /* 0x003fe20003800000 */
.L_x_15038:
        /* <DEDUP_REMOVED lines=11> */
.L_x_15039:
[----:B------:R-:W-:Y:S01]  /*12c70*/  MOV R13, R18 ;  /* 0x00000012000d7202 */ /* 0x000fe20000000f00 */
[----:B------:R-:W-:Y:S02]  /*12c80*/  IMAD.MOV.U32 R12, RZ, RZ, 0x5 ;  /* 0x00000005ff0c7424 */ /* 0x000fe400078e00ff */
[----:B------:R-:W-:-:S07]  /*12c90*/  IMAD.MOV.U32 R9, RZ, RZ, R14 ;  /* 0x000000ffff097224 */ /* 0x000fce00078e000e */
[----:B------:R-:W-:Y:S05]  /*12ca0*/  WARPSYNC.COLLECTIVE R15, `(.L_x_15040) ;  /* 0x000000000f087348 */ /* 0x000fea0003c00000 */
[----:B------:R0:W1:Y:S02]  /*12cb0*/  SHFL.IDX P6, R14, R13, R12, R11 ;  /* 0x0000000c0d0e7389 */ /* 0x00006400000c000b */
[----:B01----:R-:W-:Y:S01]  /*12cc0*/  ENDCOLLECTIVE ;  /* 0x000000000000791b */ /* 0x003fe20003800000 */
.L_x_15040:
        /* <DEDUP_REMOVED lines=12> */
.L_x_15041:
[----:B------:R-:W-:Y:S01]  /*12d90*/  MOV R13, R18 ;  /* 0x00000012000d7202 */ /* 0x000fe20000000f00 */
[----:B------:R-:W-:Y:S01]  /*12da0*/  IMAD.MOV.U32 R12, RZ, RZ, 0x6 ;  /* 0x00000006ff0c7424 */ /* 0x000fe200078e00ff */
[----:B------:R-:W-:-:S13]  /*12db0*/  IADD3 R2, P0, R14, R6, RZ ;  /* 0x000000060e027210 */ /* 0x000fda0007f1e0ff */
[----:B------:R-:W-:Y:S05]  /*12dc0*/  WARPSYNC.COLLECTIVE R15, `(.L_x_15042) ;  /* 0x000000000f087348 */ /* 0x000fea0003c00000 */
[----:B------:R0:W1:Y:S02]  /*12dd0*/  SHFL.IDX P6, R14, R13, R12, R11 ;  /* 0x0000000c0d0e7389 */ /* 0x00006400000c000b */
[----:B01----:R-:W-:Y:S01]  /*12de0*/  ENDCOLLECTIVE ;  /* 0x000000000000791b */ /* 0x003fe20003800000 */
.L_x_15042:
        /* <DEDUP_REMOVED lines=11> */
.L_x_15043:
[----:B------:R-:W-:Y:S02]  /*12ea0*/  IMAD.MOV.U32 R13, RZ, RZ, R18 ;  /* 0x000000ffff0d7224 */ /* 0x000fe400078e0012 */
[----:B------:R-:W-:Y:S02]  /*12eb0*/  IMAD.MOV.U32 R12, RZ, RZ, 0x7 ;  /* 0x00000007ff0c7424 */ /* 0x000fe400078e00ff */
[----:B------:R-:W-:-:S07]  /*12ec0*/  IMAD.MOV.U32 R9, RZ, RZ, R14 ;  /* 0x000000ffff097224 */ /* 0x000fce00078e000e */
[----:B------:R-:W-:Y:S05]  /*12ed0*/  WARPSYNC.COLLECTIVE R15, `(.L_x_15044) ;  /* 0x000000000f087348 */ /* 0x000fea0003c00000 */
[----:B------:R0:W1:Y:S02]  /*12ee0*/  SHFL.IDX P6, R14, R13, R12, R11 ;  /* 0x0000000c0d0e7389 */ /* 0x00006400000c000b */
[----:B01----:R-:W-:Y:S01]  /*12ef0*/  ENDCOLLECTIVE ;  /* 0x000000000000791b */ /* 0x003fe20003800000 */
.L_x_15044:
[----:B------:R-:W-:-:S04]  /*12f00*/  IADD3 R2, P0, R9, R6, RZ ;  /* 0x0000000609027210 */ /* 0x000fc80007f1e0ff */
[----:B------:R-:W-:Y:S02]  /*12f10*/  IADD3.X R3, RZ, R8, RZ, P0, !PT ;  /* 0x00000008ff037210 */ /* 0x000fe400007fe4ff */
        /* <DEDUP_REMOVED lines=10> */
.L_x_15045:
[----:B------:R-:W-:Y:S05]  /*12fc0*/  BRA `(.L_x_15046) ;  /* 0xffffffbc00c87947 */ /* 0x000fea000383ffff */
.L_x_14927:
[----:B------:R-:W-:Y:S01]  /*12fd0*/  BSSY B0, `(.L_x_15047) ;  /* 0x0000008000007945 */ /* 0x000fe20003800000 */
[----:B-----5:R-:W-:Y:S01]  /*12fe0*/  MOV R13, R2 ;  /* 0x00000002000d7202 */ /* 0x020fe20000000f00 */
[----:B------:R-:W-:Y:S02]  /*12ff0*/  IMAD.MOV.U32 R12, RZ, RZ, RZ ;  /* 0x000000ffff0c7224 */ /* 0x000fe400078e00ff */
[----:B------:R-:W-:Y:S02]  /*13000*/  IMAD.MOV.U32 R11, RZ, RZ, 0x1f ;  /* 0x0000001fff0b7424 */ /* 0x000fe400078e00ff */
[----:B------:R-:W-:-:S07]  /*13010*/  IMAD.MOV.U32 R15, RZ, RZ, -0x1 ;  /* 0xffffffffff0f7424 */ /* 0x000fce00078e00ff */
[----:B01----:R-:W-:Y:S05]  /*13020*/  WARPSYNC.COLLECTIVE R15, `(.L_x_15048) ;  /* 0x000000000f087348 */ /* 0x003fea0003c00000 */
[----:B------:R2:W3:Y:S02]  /*13030*/  SHFL.IDX P6, R14, R13, R12, R11 ;  /* 0x0000000c0d0e7389 */ /* 0x0004e400000c000b */
[----:B0123--:R-:W-:Y:S01]  /*13040*/  ENDCOLLECTIVE ;  /* 0x000000000000791b */ /* 0x00ffe20003800000 */
.L_x_15048:
[----:B------:R-:W-:Y:S05]  /*13050*/  BSYNC B0 ;  /* 0x0000000000007941 */ /* 0x000fea0003800000 */
.L_x_15047:
[----:B------:R-:W-:Y:S05]  /*13060*/  BRA `(.L_x_15049) ;  /* 0xffffffc0004c7947 */ /* 0x000fea000383ffff */
.L_x_14930:
[----:B-1----:R1:W2:Y:S02]  /*13070*/  SYNCS.PHASECHK.TRANS64.TRYWAIT P0, [R5+URZ+0x16820], R0 ;  /* 0x01682000050075a7 */ /* 0x0022a4000800017f */
[----:B--2---:R-:W-:Y:S05]  /*13080*/  @!P0 NANOSLEEP.SYNCS 0x989680 ;  /* 0x009896800000895d */ /* 0x004fea0003900000 */
[----:B------:R-:W2:Y:S02]  /*13090*/  @!P0 SYNCS.PHASECHK.TRANS64 P0, [R5+URZ+0x16820], R0 ;  /* 0x01682000050085a7 */ /* 0x000ea4000800007f */
[----:B--2---:R-:W-:Y:S05]  /*130a0*/  @!P0 BRA `(.L_x_14930) ;  /* 0xfffffffc00f08947 */ /* 0x004fea000383ffff */
[----:B------:R-:W-:Y:S05]  /*130b0*/  BRA `(.L_x_15050) ;  /* 0xffffffc000987947 */ /* 0x000fea000383ffff */
.L_x_14931:
        /* <DEDUP_REMOVED lines=11> */
.L_x_15052:
[----:B------:R-:W-:Y:S05]  /*13170*/  BSYNC B0 ;  /* 0x0000000000007941 */ /* 0x000fea0003800000 */
.L_x_15051:
[----:B------:R-:W-:Y:S05]  /*13180*/  BRA `(.L_x_15053) ;  /* 0xffffffc000807947 */ /* 0x000fea000383ffff */
.L_x_14934:
[----:B------:R-:W-:Y:S01]  /*13190*/  BSSY B1, `(.L_x_15054) ;  /* 0x0000006000017945 */ /* 0x000fe20003800000 */
[----:B------:R-:W-:-:S07]  /*131a0*/  IMAD.MOV.U32 R15, RZ, RZ, -0x1 ;  /* 0xffffffffff0f7424 */ /* 0x000fce00078e00ff */
[----:B01----:R-:W-:Y:S05]  /*131b0*/  WARPSYNC.COLLECTIVE R15, `(.L_x_15055) ;  /* 0x000000000f0c7348 */ /* 0x003fea0003c00000 */
[----:B------:R-:W-:Y:S02]  /*131c0*/  ELECT P6, UR62, PT ;  /* 0x00000000003e782f */ /* 0x000fe400038c0000 */
[----:B------:R-:W-:Y:S01]  /*131d0*/  MOV R14, UR62 ;  /* 0x0000003e000e7c02 */ /* 0x000fe20008000f00 */
[----:B01----:R-:W-:Y:S10]  /*131e0*/  ENDCOLLECTIVE ;  /* 0x000000000000791b */ /* 0x003ff40003800000 */
.L_x_15055:
[----:B------:R-:W-:Y:S05]  /*131f0*/  BSYNC B1 ;  /* 0x0000000000017941 */ /* 0x000fea0003800000 */
.L_x_15054:
[----:B------:R-:W-:Y:S05]  /*13200*/  BRA `(.L_x_15056) ;  /* 0xffffffc000787947 */ /* 0x000fea000383ffff */
.L_x_14936:
[----:B-1----:R1:W2:Y:S02]  /*13210*/  SYNCS.PHASECHK.TRANS64.TRYWAIT P1, [R3+URZ+0x16840], R2 ;  /* 0x01684002030075a7 */ /* 0x0022a4000802017f */
[----:B--2---:R-:W-:Y:S05]  /*13220*/  @!P1 NANOSLEEP.SYNCS 0x989680 ;  /* 0x009896800000995d */ /* 0x004fea0003900000 */
[----:B------:R-:W2:Y:S02]  /*13230*/  @!P1 SYNCS.PHASECHK.TRANS64 P1, [R3+URZ+0x16840], R2 ;  /* 0x01684002030095a7 */ /* 0x000ea4000802007f */
[----:B--2---:R-:W-:Y:S05]  /*13240*/  @!P1 BRA `(.L_x_14936) ;  /* 0xfffffffc00f09947 */ /* 0x004fea000383ffff */
[----:B------:R-:W-:Y:S05]  /*13250*/  BRA `(.L_x_15057) ;  /* 0xffffffc000987947 */ /* 0x000fea000383ffff */
.L_x_14938:
[----:B--2---:R2:W3:Y:S02]  /*13260*/  SYNCS.PHASECHK.TRANS64.TRYWAIT P1, [R5+URZ+0x16840], R0 ;  /* 0x01684000050075a7 */ /* 0x0044e4000802017f */
[----:B---3--:R-:W-:Y:S05]  /*13270*/  @!P1 NANOSLEEP.SYNCS 0x989680 ;  /* 0x009896800000995d */ /* 0x008fea0003900000 */
[----:B------:R-:W3:Y:S02]  /*13280*/  @!P1 SYNCS.PHASECHK.TRANS64 P1, [R5+URZ+0x16840], R0 ;  /* 0x01684000050095a7 */ /* 0x000ee4000802007f */
[----:B---3--:R-:W-:Y:S05]  /*13290*/  @!P1 BRA `(.L_x_14938) ;  /* 0xfffffffc00f09947 */ /* 0x008fea000383ffff */
[----:B------:R-:W-:Y:S05]  /*132a0*/  BRA `(.L_x_15058) ;  /* 0xffffffc000a47947 */ /* 0x000fea000383ffff */
.L_x_14940:
[----:B---3--:R3:W4:Y:S02]  /*132b0*/  SYNCS.PHASECHK.TRANS64.TRYWAIT P1, [R3+URZ+0x16860], R2 ;  /* 0x01686002030075a7 */ /* 0x008724000802017f */
[----:B----4-:R-:W-:Y:S05]  /*132c0*/  @!P1 NANOSLEEP.SYNCS 0x989680 ;  /* 0x009896800000995d */ /* 0x010fea0003900000 */
[----:B------:R-:W4:Y:S02]  /*132d0*/  @!P1 SYNCS.PHASECHK.TRANS64 P1, [R3+URZ+0x16860], R2 ;  /* 0x01686002030095a7 */ /* 0x000f24000802007f */
[----:B----4-:R-:W-:Y:S05]  /*132e0*/  @!P1 BRA `(.L_x_14940) ;  /* 0xfffffffc00f09947 */ /* 0x010fea000383ffff */
[----:B------:R-:W-:Y:S05]  /*132f0*/  BRA `(.L_x_15059) ;  /* 0xffffffc000a07947 */ /* 0x000fea000383ffff */
.L_x_15060:
        /* <DEDUP_REMOVED lines=16> */
.L_x_15868:


//--------------------- .text._ZN7cutlass13device_kernelIN5flash11enable_sm90INS1_16FlashAttnFwdSm90INS1_25CollectiveMainloopFwdSm90ILi2EN4cute5tupleIJNS5_1CILi1EEES8_S8_EEENS6_IJNS7_ILi192EEENS7_ILi128EEENS7_ILi64EEEEEELi64ENS_10bfloat16_tEfNS_4arch4Sm90ELb1ELb0ELb1ELb1ELb1ELb0ELb0ELb1ELb1ELb1ELb0ELb0EEENS1_21CollectiveEpilogueFwdINS6_IJSA_SC_SB_EEES9_SE_SG_Li384ELb1ELb1ELb0ELb0EEENS1_36VarlenDynamicPersistentTileSchedulerILi192ELi128ELi384ELi128ELb0ELb1ELb1ELb1ELb1ELb1EEEEEEEEEvNT_6ParamsE --------------------------
	.section	.text._ZN7cutlass13device_kernelIN5flash11enable_sm90INS1_16FlashAttnFwdSm90INS1_25CollectiveMainloopFwdSm90ILi2EN4cute5tupleIJNS5_1CILi1EEES8_S8_EEENS6_IJNS7_ILi192EEENS7_ILi128EEENS7_ILi64EEEEEELi64ENS_10bfloat16_tEfNS_4arch4Sm90ELb1ELb0ELb1ELb1ELb1ELb0ELb0ELb1ELb1ELb1ELb0ELb0EEENS1_21CollectiveEpilogueFwdINS6_IJSA_SC_SB_EEES9_SE_SG_Li384ELb1ELb1ELb0ELb0EEENS1_36VarlenDynamicPersistentTileSchedulerILi192ELi128ELi384ELi128ELb0ELb1ELb1ELb1ELb1ELb1EEEEEEEEEvNT_6ParamsE,"ax",@progbits
	.align	128
.text._ZN7cutlass13device_kernelIN5flash11enable_sm90INS1_16FlashAttnFwdSm90INS1_25CollectiveMainloopFwdSm90ILi2EN4cute5tupleIJNS5_1CILi1EEES8_S8_EEENS6_IJNS7_ILi192EEENS7_ILi128EEENS7_ILi64EEEEEELi64ENS_10bfloat16_tEfNS_4arch4Sm90ELb1ELb0ELb1ELb1ELb1ELb0ELb0ELb1ELb1ELb1ELb0ELb0EEENS1_21CollectiveEpilogueFwdINS6_IJSA_SC_SB_EEES9_SE_SG_Li384ELb1ELb1ELb0ELb0EEENS1_36VarlenDynamicPersistentTileSchedulerILi192ELi128ELi384ELi128ELb0ELb1ELb1ELb1ELb1ELb1EEEEEEEEEvNT_6ParamsE:
        .type           _ZN7cutlass13device_kernelIN5flash11enable_sm90INS1_16FlashAttnFwdSm90INS1_25CollectiveMainloopFwdSm90ILi2EN4cute5tupleIJNS5_1CILi1EEES8_S8_EEENS6_IJNS7_ILi192EEENS7_ILi128EEENS7_ILi64EEEEEELi64ENS_10bfloat16_tEfNS_4arch4Sm90ELb1ELb0ELb1ELb1ELb1ELb0ELb0ELb1ELb1ELb1ELb0ELb0EEENS1_21CollectiveEpilogueFwdINS6_IJSA_SC_SB_EEES9_SE_SG_Li384ELb1ELb1ELb0ELb0EEENS1_36VarlenDynamicPersistentTileSchedulerILi192ELi128ELi384ELi128ELb0ELb1ELb1ELb1ELb1ELb1EEEEEEEEEvNT_6ParamsE,@function
        .size           _ZN7cutlass13device_kernelIN5flash11enable_sm90INS1_16FlashAttnFwdSm90INS1_25CollectiveMainloopFwdSm90ILi2EN4cute5tupleIJNS5_1CILi1EEES8_S8_EEENS6_IJNS7_ILi192EEENS7_ILi128EEENS7_ILi64EEEEEELi64ENS_10bfloat16_tEfNS_4arch4Sm90ELb1ELb0ELb1ELb1ELb1ELb0ELb0ELb1ELb1ELb1ELb0ELb0EEENS1_21CollectiveEpilogueFwdINS6_IJSA_SC_SB_EEES9_SE_SG_Li384ELb1ELb1ELb0ELb0EEENS1_36VarlenDynamicPersistentTileSchedulerILi192ELi128ELi384ELi128ELb0ELb1ELb1ELb1ELb1ELb1EEEEEEEEEvNT_6ParamsE,(.L_x_15869 - _ZN7cutlass13device_kernelIN5flash11enable_sm90INS1_16FlashAttnFwdSm90INS1_25CollectiveMainloopFwdSm90ILi2EN4cute5tupleIJNS5_1CILi1EEES8_S8_EEENS6_IJNS7_ILi192EEENS7_ILi128EEENS7_ILi64EEEEEELi64ENS_10bfloat16_tEfNS_4arch4Sm90ELb1ELb0ELb1ELb1ELb1ELb0ELb0ELb1ELb1ELb1ELb0ELb0EEENS1_21CollectiveEpilogueFwdINS6_IJSA_SC_SB_EEES9_SE_SG_Li384ELb1ELb1ELb0ELb0EEENS1_36VarlenDynamicPersistentTileSchedulerILi192ELi128ELi384ELi128ELb0ELb1ELb1ELb1ELb1ELb1EEEEEEEEEvNT_6ParamsE)
        .other          _ZN7cutlass13device_kernelIN5flash11enable_sm90INS1_16FlashAttnFwdSm90INS1_25CollectiveMainloopFwdSm90ILi2EN4cute5tupleIJNS5_1CILi1EEES8_S8_EEENS6_IJNS7_ILi192EEENS7_ILi128EEENS7_ILi64EEEEEELi64ENS_10bfloat16_tEfNS_4arch4Sm90ELb1ELb0ELb1ELb1ELb1ELb0ELb0ELb1ELb1ELb1ELb0ELb0EEENS1_21CollectiveEpilogueFwdINS6_IJSA_SC_SB_EEES9_SE_SG_Li384ELb1ELb1ELb0ELb0EEENS1_36VarlenDynamicPersistentTileSchedulerILi192ELi128ELi384ELi128ELb0ELb1ELb1ELb1ELb1ELb1EEEEEEEEEvNT_6ParamsE,@"STO_CUDA_ENTRY STV_DEFAULT"
_ZN7cutlass13device_kernelIN5flash11enable_sm90INS1_16FlashAttnFwdSm90INS1_25CollectiveMainloopFwdSm90ILi2EN4cute5tupleIJNS5_1CILi1EEES8_S8_EEENS6_IJNS7_ILi192EEENS7_ILi128EEENS7_ILi64EEEEEELi64ENS_10bfloat16_tEfNS_4arch4Sm90ELb1ELb0ELb1ELb1ELb1ELb0ELb0ELb1ELb1ELb1ELb0ELb0EEENS1_21CollectiveEpilogueFwdINS6_IJSA_SC_SB_EEES9_SE_SG_Li384ELb1ELb1ELb0ELb0EEENS1_36VarlenDynamicPersistentTileSchedulerILi192ELi128ELi384ELi128ELb0ELb1ELb1ELb1ELb1ELb1EEEEEEEEEvNT_6ParamsE:
        /* <DEDUP_REMOVED lines=45> */
.L_x_15061:
        /* <DEDUP_REMOVED lines=22> */
.L_x_15062:
        /* <DEDUP_REMOVED lines=18> */
.L_x_15063:
        /* <DEDUP_REMOVED lines=22> */
.L_x_15064:
        /* <DEDUP_REMOVED lines=23> */
.L_x_15065:
        /* <DEDUP_REMOVED lines=8> */
.L_x_15067:
        /* <DEDUP_REMOVED lines=29> */
[CC--:B------:R-:W-:Y:S01]  /*0a70*/  LEA.HI R2, R0.reuse, R157.reuse, RZ, 0x4 ;  /* 0x0000009d00027211 */ /* 0x0c0fe200078f20ff */
[----:B------:R-:W-:Y:S01]  /*0a80*/  IMAD.SHL.U32 R5, R3, 0x20, RZ ;  /* 0x0000002003057824 */ /* 0x000fe200078e00ff */
[----:B------:R-:W-:Y:S01]  /*0a90*/  LEA.HI R10, R0, R157, RZ, 0x2 ;  /* 0x0000009d000a7211 */ /* 0x000fe200078f10ff */
[----:B------:R-:W-:Y:S01]  /*0aa0*/  IMAD.IADD R152, R157, 0x1, -R152 ;  /* 0x000000019d987824 */ /* 0x000fe200078e0a98 */
[----:B------:R-:W-:Y:S02]  /*0ab0*/  SHF.R.S32.HI R3, RZ, 0x4, R2 ;  /* 0x00000004ff037819 */ /* 0x000fe40000011402 */
[----:B------:R-:W-:Y:S02]  /*0ac0*/  LOP3.LUT R4, R2, 0x3fffff0, RZ, 0xc0, !PT ;  /* 0x03fffff002047812 */ /* 0x000fe400078ec0ff */
[----:B------:R-:W-:-:S02]  /*0ad0*/  SHF.R.S32.HI R7, RZ, 0x1f, R152 ;  /* 0x0000001fff077819 */ /* 0x000fc40000011498 */
[----:B------:R-:W-:Y:S01]  /*0ae0*/  LEA.HI R2, R2, R3, RZ, 0x1 ;  /* 0x0000000302027211 */ /* 0x000fe200078f08ff */
[----:B------:R-:W-:Y:S01]  /*0af0*/  IMAD.IADD R4, R157, 0x1, -R4 ;  /* 0x000000019d047824 */ /* 0x000fe200078e0a04 */
[----:B------:R-:W-:Y:S02]  /*0b00*/  LEA.HI R6, R7, R152, RZ, 0x2 ;  /* 0x0000009807067211 */ /* 0x000fe400078f10ff */
[----:B------:R-:W-:Y:S02]  /*0b10*/  LOP3.LUT R2, R2, 0x1ffffffe, RZ, 0xc0, !PT ;  /* 0x1ffffffe02027812 */ /* 0x000fe400078ec0ff */
[--C-:B------:R-:W-:Y:S02]  /*0b20*/  SHF.R.S32.HI R8, RZ, 0x2, R6.reuse ;  /* 0x00000002ff087819 */ /* 0x100fe40000011406 */
[----:B------:R-:W-:Y:S01]  /*0b30*/  SHF.R.S32.HI R9, RZ, 0x1f, R6 ;  /* 0x0000001fff097819 */ /* 0x000fe20000011406 */
[----:B------:R-:W-:Y:S01]  /*0b40*/  IMAD.IADD R2, R3, 0x1, -R2 ;  /* 0x0000000103027824 */ /* 0x000fe200078e0a02 */
[----:B------:R-:W-:-:S02]  /*0b50*/  SHF.R.S32.HI R153, RZ, 0x7, R153 ;  /* 0x00000007ff997819 */ /* 0x000fc40000011499 */
[----:B------:R-:W-:Y:S02]  /*0b60*/  LOP3.LUT R10, R10, 0xfffffffc, RZ, 0xc0, !PT ;  /* 0xfffffffc0a0a7812 */ /* 0x000fe400078ec0ff */
[----:B------:R-:W-:Y:S01]  /*0b70*/  LEA.HI R9, R9, R8, RZ, 0x3 ;  /* 0x0000000809097211 */ /* 0x000fe200078f18ff */
[----:B------:R-:W-:Y:S01]  /*0b80*/  IMAD.HI R3, R153, 0x55555556, RZ ;  /* 0x5555555699037827 */ /* 0x000fe200078e02ff */
[----:B------:R-:W-:Y:S02]  /*0b90*/  LOP3.LUT R5, R5, 0xfffffc00, RZ, 0xc0, !PT ;  /* 0xfffffc0005057812 */ /* 0x000fe400078ec0ff */
[----:B------:R-:W-:Y:S01]  /*0ba0*/  LEA.HI R0, R0, R157, RZ, 0x3 ;  /* 0x0000009d00007211 */ /* 0x000fe200078f18ff */
[----:B------:R-:W-:Y:S01]  /*0bb0*/  IMAD.IADD R10, R157, 0x1, -R10 ;  /* 0x000000019d0a7824 */ /* 0x000fe200078e0a0a */
[----:B------:R-:W-:Y:S02]  /*0bc0*/  LOP3.LUT R9, R9, 0xfffffff8, RZ, 0xc0, !PT ;  /* 0xfffffff809097812 */ /* 0x000fe400078ec0ff */
[----:B------:R-:W-:-:S02]  /*0bd0*/  LEA.HI R7, R7, R152, RZ, 0x5 ;  /* 0x0000009807077211 */ /* 0x000fc400078f28ff */
[----:B------:R-:W-:Y:S01]  /*0be0*/  LEA R5, R4, R5, 0x6 ;  /* 0x0000000504057211 */ /* 0x000fe200078e30ff */
[----:B------:R-:W-:Y:S01]  /*0bf0*/  IMAD.IADD R8, R8, 0x1, -R9 ;  /* 0x0000000108087824 */ /* 0x000fe200078e0a09 */
[----:B------:R-:W-:Y:S02]  /*0c00*/  LEA.HI R4, R3, R3, RZ, 0x1 ;  /* 0x0000000303047211 */ /* 0x000fe400078f08ff */
[----:B------:R-:W-:Y:S01]  /*0c10*/  LOP3.LUT R18, R0, 0xfffffff8, RZ, 0xc0, !PT ;  /* 0xfffffff800127812 */ /* 0x000fe200078ec0ff */
[----:B------:R-:W-:Y:S01]  /*0c20*/  IMAD R155, R2, 0x8, R5 ;  /* 0x00000008029b7824 */ /* 0x000fe200078e0205 */
[----:B------:R-:W-:Y:S01]  /*0c30*/  LEA.HI R3, R10, R10, RZ, 0x1 ;  /* 0x0000000a0a037211 */ /* 0x000fe200078f08ff */
[----:B------:R-:W-:Y:S01]  /*0c40*/  IMAD R4, R4, -0x3, R153 ;  /* 0xfffffffd04047824 */ /* 0x000fe200078e0299 */
[----:B------:R-:W-:Y:S01]  /*0c50*/  SHF.R.S32.HI R7, RZ, 0x5, R7 ;  /* 0x00000005ff077819 */ /* 0x000fe20000011407 */
[----:B------:R-:W-:Y:S01]  /*0c60*/  IMAD.IADD R18, R157, 0x1, -R18 ;  /* 0x000000019d127824 */ /* 0x000fe200078e0a12 */
[----:B------:R-:W-:-:S02]  /*0c70*/  LOP3.LUT R3, R3, 0x1ffffffe, RZ, 0xc0, !PT ;  /* 0x1ffffffe03037812 */ /* 0x000fc400078ec0ff */
[----:B------:R-:W-:Y:S01]  /*0c80*/  LOP3.LUT R5, R6, 0x7ffffffc, RZ, 0xc0, !PT ;  /* 0x7ffffffc06057812 */ /* 0x000fe200078ec0ff */
[----:B------:R-:W-:Y:S01]  /*0c90*/  IMAD R7, R7, 0x10, R8 ;  /* 0x0000001007077824 */ /* 0x000fe200078e0208 */
[----:B------:R-:W-:Y:S01]  /*0ca0*/  IADD3 R3, R10, -R3, RZ ;  /* 0x800000030a037210 */ /* 0x000fe20007ffe0ff */
[----:B------:R-:W-:Y:S01]  /*0cb0*/  IMAD.SHL.U32 R19, R18, 0x8, RZ ;  /* 0x0000000812137824 */ /* 0x000fe200078e00ff */
[----:B------:R-:W-:Y:S01]  /*0cc0*/  SHF.R.S32.HI R22, RZ, 0x3, R0 ;  /* 0x00000003ff167819 */ /* 0x000fe20000011400 */
[----:B------:R-:W-:Y:S02]  /*0cd0*/  IMAD R154, R4, 0x40, R7 ;  /* 0x00000040049a7824 */ /* 0x000fe400078e0207 */
[----:B------:R-:W-:Y:S01]  /*0ce0*/  IMAD.IADD R16, R152, 0x1, -R5 ;  /* 0x0000000198107824 */ /* 0x000fe200078e0a05 */
[----:B------:R-:W-:Y:S01]  /*0cf0*/  SHF.R.S32.HI R156, RZ, 0x1f, R19 ;  /* 0x0000001fff9c7819 */ /* 0x000fe20000011413 */
[----:B------:R-:W-:-:S07]  /*0d00*/  IMAD R17, R3, 0x8, R154 ;  /* 0x0000000803117824 */ /* 0x000fce00078e029a */
.L_x_15115:
        /* <DEDUP_REMOVED lines=18> */
[----:B------:R-:W-:-:S03]  /*0e30*/  MOV R2, UR8 ;  /* 0x0000000800027c02 */ /* 0x000fc60008000f00 */
[----:B------:R-:W-:Y:S01]  /*0e40*/  @UP1 ULEA.HI.X UR11, UR39, UR11, UR40, 0x2, UP0 ;  /* 0x0000000b270b1291 */ /* 0x000fe200080f1428 */
[----:B------:R-:W-:Y:S01]  /*0e50*/  IMAD.U32 R3, RZ, RZ, UR9 ;  /* 0x00000009ff037e24 */ /* 0x000fe2000f8e00ff */
[----:B------:R-:W-:Y:S01]  /*0e60*/  ULDC.64 UR8, c[0x0][0x418] ;  /* 0x0001060000087ab9 */ /* 0x000fe20000000a00 */
[----:B------:R-:W-:-:S03]  /*0e70*/  IMAD.U32 R4, RZ, RZ, UR10 ;  /* 0x0000000aff047e24 */ /* 0x000fc6000f8e00ff */
[----:B------:R-:W-:Y:S01]  /*0e80*/  IMAD.U32 R5, RZ, RZ, UR11 ;  /* 0x0000000bff057e24 */ /* 0x000fe2000f8e00ff */
[----:B------:R-:W2:Y:S04]  /*0e90*/  @P0 LDG.E R2, desc[UR52][R2.64] ;  /* 0x0000003402020981 */ /* 0x000ea8000c1e1900 */
[----:B------:R-:W3:Y:S01]  /*0ea0*/  @P2 LDG.E R4, desc[UR52][R4.64] ;  /* 0x0000003404042981 */ /* 0x000ee2000c1e1900 */
        /* <DEDUP_REMOVED lines=26> */
.L_x_15068:
[----:B------:R-:W-:Y:S05]  /*1050*/  @!P1 BRA `(.L_x_15069) ;  /* 0x00000000001c9947 */ /* 0x000fea0003800000 */
[----:B------:R-:W-:-:S04]  /*1060*/  ULEA UR4, UP0, UR39, UR8, 0x2 ;  /* 0x0000000827047291 */ /* 0x000fc8000f80103f */
[----:B------:R-:W-:Y:S02]  /*1070*/  ULEA.HI.X UR6, UR39, UR9, UR40, 0x2, UP0 ;  /* 0x0000000927067291 */ /* 0x000fe400080f1428 */
[----:B------:R-:W-:-:S04]  /*1080*/  MOV R2, UR4 ;  /* 0x0000000400027c02 */ /* 0x000fc80008000f00 */
[----:B------:R-:W-:-:S05]  /*1090*/  IMAD.U32 R3, RZ, RZ, UR6 ;  /* 0x00000006ff037e24 */ /* 0x000fca000f8e00ff */
[----:B------:R-:W2:Y:S02]  /*10a0*/  LDG.E R2, desc[UR52][R2.64] ;  /* 0x0000003402027981 */ /* 0x000ea4000c1e1900 */
[----:B--2---:R-:W-:Y:S01]  /*10b0*/  R2UR UR4, R2 ;  /* 0x00000000020472ca */ /* 0x004fe200000e0000 */
[----:B------:R-:W-:-:S14]  /*10c0*/  BRA `(.L_x_15070) ;  /* 0x0000000000347947 */ /* 0x000fdc0003800000 */
.L_x_15069:
        /* <DEDUP_REMOVED lines=13> */
.L_x_15070:
[----:B------:R-:W-:Y:S01]  /*11a0*/  ULDC UR6, c[0x0][0x448] ;  /* 0x0001120000067ab9 */ /* 0x000fe20000000800 */
[----:B------:R-:W-:Y:S01]  /*11b0*/  UIMAD UR42, UR5, 0xc0, URZ ;  /* 0x000000c0052a78a4 */ /* 0x000fe2000f8e023f */
[----:B------:R-:W-:Y:S01]  /*11c0*/  PLOP3.LUT P0, PT, PT, PT, PT, 0x80, 0x0 ;  /* 0x000000000000781c */ /* 0x000fe20003f0f070 */
[----:B------:R-:W-:Y:S01]  /*11d0*/  UISETP.NE.AND UP0, UPT, UR6, 0x1, UPT ;  /* 0x000000010600788c */ /* 0x000fe2000bf05270 */
[----:B------:R-:W-:Y:S01]  /*11e0*/  IMAD.MOV.U32 R0, RZ, RZ, RZ ;  /* 0x000000ffff007224 */ /* 0x000fe200078e00ff */
[----:B------:R-:W-:Y:S01]  /*11f0*/  UIADD3 UR6, UR42, 0xbf, URZ ;  /* 0x000000bf2a067890 */ /* 0x000fe2000fffe03f */
[----:B------:R-:W-:Y:S01]  /*1200*/  IMAD.MOV.U32 R21, RZ, RZ, RZ ;  /* 0x000000ffff157224 */ /* 0x000fe200078e00ff */
[----:B------:R-:W-:Y:S01]  /*1210*/  UIADD3 UR48, -UR48, UR4, URZ ;  /* 0x0000000430307290 */ /* 0x000fe2000fffe13f */
[----:B------:R-:W-:Y:S01]  /*1220*/  CS2R R118, SRZ ;  /* 0x0000000000767805 */ /* 0x000fe2000001ff00 */
[----:B------:R-:W-:Y:S01]  /*1230*/  UP2UR UR50, UPR, URZ, 0x1 ;  /* 0x000000013f327883 */ /* 0x000fe20008000000 */
[----:B------:R-:W-:Y:S01]  /*1240*/  CS2R R116, SRZ ;  /* 0x0000000000747805 */ /* 0x000fe2000001ff00 */
[----:B------:R-:W-:Y:S01]  /*1250*/  UIADD3 UR7, UR48, 0x80, -UR49 ;  /* 0x0000008030077890 */ /* 0x000fe2000fffe831 */
[----:B------:R-:W-:-:S02]  /*1260*/  CS2R R114, SRZ ;  /* 0x0000000000727805 */ /* 0x000fc4000001ff00 */
[----:B------:R-:W-:Y:S01]  /*1270*/  CS2R R112, SRZ ;  /* 0x0000000000707805 */ /* 0x000fe2000001ff00 */
[----:B------:R-:W-:Y:S01]  /*1280*/  @UP0 ULDC UR4, c[0x0][0x44c] ;  /* 0x0001130000040ab9 */ /* 0x000fe20000000800 */
[----:B------:R-:W-:Y:S01]  /*1290*/  @UP0 ULDC UR8, c[0x0][0x450] ;  /* 0x0001140000080ab9 */ /* 0x000fe20000000800 */
[----:B------:R-:W-:Y:S01]  /*12a0*/  UIMAD.WIDE.U32 UR4, UR6, UR4, URZ ;  /* 0x00000004060472a5 */ /* 0x000fe2000f8e003f */
[----:B------:R-:W-:Y:S01]  /*12b0*/  CS2R R14, SRZ ;  /* 0x00000000000e7805 */ /* 0x000fe2000001ff00 */
[----:B------:R-:W-:Y:S01]  /*12c0*/  UIADD3 UR4, UR48, 0x7f, URZ ;  /* 0x0000007f30047890 */ /* 0x000fe2000fffe03f */
[----:B------:R-:W-:Y:S01]  /*12d0*/  MOV R110, RZ ;  /* 0x000000ff006e7202 */ /* 0x000fe20000000f00 */
[----:B------:R-:W-:Y:S01]  /*12e0*/  @UP0 USHF.R.U32.HI UR6, URZ, UR8, UR5 ;  /* 0x000000083f060299 */ /* 0x000fe20008011605 */
[----:B------:R-:W-:Y:S01]  /*12f0*/  IMAD.MOV.U32 R25, RZ, RZ, RZ ;  /* 0x000000ffff197224 */ /* 0x000fe200078e00ff */
[----:B------:R-:W-:Y:S01]  /*1300*/  USHF.R.S32.HI UR5, URZ, 0x1f, UR4 ;  /* 0x0000001f3f057899 */ /* 0x000fe20008011404 */
[----:B------:R-:W-:Y:S01]  /*1310*/  CS2R R12, SRZ ;  /* 0x00000000000c7805 */ /* 0x000fe2000001ff00 */
[----:B------:R-:W-:Y:S01]  /*1320*/  UIADD3 UR6, UR7, UR6, URZ ;  /* 0x0000000607067290 */ /* 0x000fe2000fffe03f */
[----:B------:R-:W-:Y:S01]  /*1330*/  IMAD.MOV.U32 R106, RZ, RZ, RZ ;  /* 0x000000ffff6a7224 */ /* 0x000fe200078e00ff */
[----:B------:R-:W-:Y:S01]  /*1340*/  ULEA.HI UR5, UR5, UR4, URZ, 0x7 ;  /* 0x0000000405057291 */ /* 0x000fe2000f8f383f */
[----:B------:R-:W-:Y:S01]  /*1350*/  IMAD.MOV.U32 R27, RZ, RZ, RZ ;  /* 0x000000ffff1b7224 */ /* 0x000fe200078e00ff */
        /* <DEDUP_REMOVED lines=12> */
[----:B------:R-:W-:-:S04]  /*1420*/  UISETP.LT.AND UP0, UPT, UR5, UR7, UPT ;  /* 0x000000070500728c */ /* 0x000fc8000bf01270 */
[----:B------:R-:W-:-:S04]  /*1430*/  USEL UR51, UR5, UR7, UP0 ;  /* 0x0000000705337287 */ /* 0x000fc80008000000 */
[----:B------:R-:W-:-:S06]  /*1440*/  UISETP.GE.AND UP0, UPT, UR51, 0x1, UPT ;  /* 0x000000013300788c */ /* 0x000fcc000bf06270 */
[----:B------:R-:W-:-:S13]  /*1450*/  PLOP3.LUT P1, PT, PT, PT, UP0, 0x80, 0x0 ;  /* 0x000000000000781c */ /* 0x000fda0003f2f008 */
        /* <DEDUP_REMOVED lines=32> */
.L_x_15072:
        /* <DEDUP_REMOVED lines=9> */
.L_x_15200:
[----:B------:R-:W-:Y:S05]  /*16f0*/  @!P0 BRA `(.L_x_15074) ;  /* 0x0000000000048947 */ /* 0x000fea0003800000 */
[----:B------:R-:W-:Y:S01]  /*1700*/  BPT.TRAP 0x1 ;  /* 0x000000040000795c */ /* 0x000fe20000300000 */
.L_x_15074:
[----:B0-----:R-:W-:Y:S02]  /*1710*/  IMAD.U32 R0, RZ, RZ, UR37 ;  /* 0x00000025ff007e24 */ /* 0x001fe4000f8e00ff */
[----:B------:R-:W-:-:S03]  /*1720*/  IMAD.U32 R3, RZ, RZ, UR36 ;  /* 0x00000024ff037e24 */ /* 0x000fc6000f8e00ff */
[----:B------:R-:W-:Y:S02]  /*1730*/  LEA R0, R0, UR45, 0x3 ;  /* 0x0000002d00007c11 */ /* 0x000fe4000f8e18ff */
[----:B------:R-:W-:-:S04]  /*1740*/  SHF.L.U32 R3, R3, 0x1f, RZ ;  /* 0x0000001f03037819 */ /* 0x000fc800000006ff */
[----:B------:R0:W1:Y:S01]  /*1750*/  SYNCS.PHASECHK.TRANS64.TRYWAIT P1, [R0+URZ+0x16830], R3 ;  /* 0x01683003000075a7 */ /* 0x000062000802017f */
[----:B------:R-:W-:Y:S05]  /*1760*/  @!P0 BRA `(.L_x_15075) ;  /* 0x0000000000048947 */ /* 0x000fea0003800000 */
[----:B------:R-:W-:Y:S01]  /*1770*/  BPT.TRAP 0x1 ;  /* 0x000000040000795c */ /* 0x000fe20000300000 */
.L_x_15075:
[----:B-1----:R-:W-:Y:S05]  /*1780*/  @P1 BRA `(.L_x_15076) ;  /* 0x0000000000081947 */ /* 0x002fea0003800000 */
[----:B------:R-:W1:Y:S02]  /*1790*/  SYNCS.PHASECHK.TRANS64.TRYWAIT P1, [R0+URZ+0x16830], R3 ;  /* 0x01683003000075a7 */ /* 0x000e64000802017f */
[----:B-1----:R-:W-:Y:S05]  /*17a0*/  @!P1 BRA `(.L_x_15077) ;  /* 0x000000f800a49947 */ /* 0x002fea0003800000 */
.L_x_15076:
        /* <DEDUP_REMOVED lines=35> */
.L_x_15078:
[----:B------:R-:W-:Y:S01]  /*19e0*/  UISETP.NE.AND UP0, UPT, UR50, URZ, UPT ;  /* 0x0000003f3200728c */ /* 0x000fe2000bf05270 */
[----:B------:R-:W-:Y:S01]  /*19f0*/  VIADD R14, R17, UR42 ;  /* 0x0000002a110e7c36 */ /* 0x000fe20008000000 */
[----:B------:R-:W-:Y:S01]  /*1a00*/  ULDC UR10, c[0x0][0x9d8] ;  /* 0x00027600000a7ab9 */ /* 0x000fe20000000800 */
[----:B------:R-:W-:Y:S02]  /*1a10*/  IMAD.U32 R4, RZ, RZ, UR49 ;  /* 0x00000031ff047e24 */ /* 0x000fe4000f8e00ff */
[----:B------:R-:W-:Y:S01]  /*1a20*/  FMUL.FTZ R26, R26, UR10 ;  /* 0x0000000a1a1a7c20 */ /* 0x000fe20008410000 */
[----:B------:R-:W-:Y:S01]  /*1a30*/  FMUL.FTZ R27, R27, UR10 ;  /* 0x0000000a1b1b7c20 */ /* 0x000fe20008410000 */
[----:B------:R-:W-:Y:S01]  /*1a40*/  PLOP3.LUT P1, PT, PT, PT, UP0, 0x80, 0x0 ;  /* 0x000000000000781c */ /* 0x000fe20003f2f008 */
[----:B------:R-:W-:Y:S01]  /*1a50*/  FMUL.FTZ R30, R30, UR10 ;  /* 0x0000000a1e1e7c20 */ /* 0x000fe20008410000 */
[----:B------:R-:W-:Y:S01]  /*1a60*/  PLOP3.LUT P2, PT, PT, PT, UP0, 0x80, 0x0 ;  /* 0x000000000000781c */ /* 0x000fe20003f4f008 */
[----:B------:R-:W-:Y:S01]  /*1a70*/  MUFU.TANH R105, R27 ;  /* 0x0000001b00697308 */ /* 0x000fe20000002400 */
        /* <DEDUP_REMOVED lines=16> */
[----:B------:R-:W3:Y:S01]  /*1b80*/  MUFU.TANH R101, R30 ;  /* 0x0000001e00657308 */ /* 0x000ee20000002400 */
[----:B------:R-:W-:Y:S01]  /*1b90*/  UIMAD UR6, UR51, UR6, 0x80 ;  /* 0x00000080330674a4 */ /* 0x000fe2000f8e0206 */
[----:B------:R-:W-:Y:S01]  /*1ba0*/  FMUL.FTZ R51, R51, UR10 ;  /* 0x0000000a33337c20 */ /* 0x000fe20008410000 */
[----:B------:R-:W4:Y:S01]  /*1bb0*/  SHFL.IDX PT, R2, R14, 0x1, 0x1c1f ;  /* 0x003c1f000e027f89 */ /* 0x000f2200000e0000 */
[----:B------:R-:W-:Y:S01]  /*1bc0*/  FMUL.FTZ R54, R54, UR10 ;  /* 0x0000000a36367c20 */ /* 0x000fe20008410000 */
[----:B------:R-:W-:Y:S01]  /*1bd0*/  UIADD3 UR7, UR6, 0x1, URZ ;  /* 0x0000000106077890 */ /* 0x000fe2000fffe03f */
[----:B------:R-:W-:Y:S01]  /*1be0*/  FMUL.FTZ R63, R63, UR10 ;  /* 0x0000000a3f3f7c20 */ /* 0x000fe20008410000 */
[----:B------:R-:W-:Y:S01]  /*1bf0*/  UIADD3 UR6, UR48, UR6, URZ ;  /* 0x0000000630067290 */ /* 0x000fe2000fffe03f */
[----:B------:R5:W3:Y:S01]  /*1c00*/  MUFU.TANH R99, R31 ;  /* 0x0000001f00637308 */ /* 0x000ae20000002400 */
[----:B------:R-:W-:Y:S01]  /*1c10*/  FMUL.FTZ R9, R25, UR10 ;  /* 0x0000000a19097c20 */ /* 0x000fe20008410000 */
[----:B------:R-:W-:Y:S01]  /*1c20*/  FMUL.FTZ R25, R36, UR10 ;  /* 0x0000000a24197c20 */ /* 0x000fe20008410000 */
[----:B------:R-:W-:Y:S01]  /*1c30*/  MOV R103, UR7 ;  /* 0x0000000700677c02 */ /* 0x000fe20008000f00 */
[----:B------:R-:W-:Y:S01]  /*1c40*/  FMUL.FTZ R36, R53, UR10 ;  /* 0x0000000a35247c20 */ /* 0x000fe20008410000 */
[----:B01----:R-:W-:-:S02]  /*1c50*/  IMAD.U32 R3, RZ, RZ, UR6 ;  /* 0x00000006ff037e24 */ /* 0x003fc4000f8e00ff */
[----:B------:R-:W-:Y:S01]  /*1c60*/  FMUL.FTZ R55, R55, UR10 ;  /* 0x0000000a37377c20 */ /* 0x000fe20008410000 */
[----:B------:R-:W-:Y:S01]  /*1c70*/  FMUL.FTZ R59, R59, UR10 ;  /* 0x0000000a3b3b7c20 */ /* 0x000fe20008410000 */
[C---:B------:R-:W-:Y:S01]  /*1c80*/  IMAD R103, R16.reuse, -0x2, R103 ;  /* 0xfffffffe10677824 */ /* 0x040fe200078e0267 */
[----:B------:R-:W0:Y:S01]  /*1c90*/  MUFU.TANH R97, R34 ;  /* 0x0000002200617308 */ /* 0x000e220000002400 */
[----:B------:R-:W-:Y:S02]  /*1ca0*/  IMAD R20, R16, -0x2, R3 ;  /* 0xfffffffe10147824 */ /* 0x000fe400078e0203 */
[----:B------:R-:W-:Y:S01]  /*1cb0*/  FMUL.FTZ R3, R67, UR10 ;  /* 0x0000000a43037c20 */ /* 0x000fe20008410000 */
[----:B-----5:R-:W-:Y:S01]  /*1cc0*/  FMUL.FTZ R31, R45, UR10 ;  /* 0x0000000a2d1f7c20 */ /* 0x020fe20008410000 */
[----:B------:R-:W-:Y:S01]  /*1cd0*/  IADD3 R103, -R4, UR48, R103 ;  /* 0x0000003004677c10 */ /* 0x000fe2000fffe167 */
[----:B------:R-:W-:Y:S01]  /*1ce0*/  FMUL.FTZ R58, R58, UR10 ;  /* 0x0000000a3a3a7c20 */ /* 0x000fe20008410000 */
[----:B------:R-:W-:Y:S01]  /*1cf0*/  FMUL.FTZ R11, R29, UR10 ;  /* 0x0000000a1d0b7c20 */ /* 0x000fe20008410000 */
[----:B------:R-:W-:Y:S01]  /*1d00*/  FMUL.FTZ R21, R32, UR10 ;  /* 0x0000000a20157c20 */ /* 0x000fe20008410000 */
[----:B------:R-:W1:Y:S01]  /*1d10*/  MUFU.TANH R35, R35 ;  /* 0x0000002300237308 */ /* 0x000e620000002400 */
[----:B------:R-:W-:Y:S01]  /*1d20*/  FMUL.FTZ R29, R40, UR10 ;  /* 0x0000000a281d7c20 */ /* 0x000fe20008410000 */
[----:B----4-:R-:W-:Y:S01]  /*1d30*/  VIADDMNMX R2, R2, R103, R20, PT ;  /* 0x0000006702027246 */ /* 0x010fe20003800114 */
[----:B------:R-:W-:Y:S01]  /*1d40*/  FMUL.FTZ R32, R49, UR10 ;  /* 0x0000000a31207c20 */ /* 0x000fe20008410000 */
[----:B------:R-:W-:Y:S01]  /*1d50*/  FMUL.FTZ R40, R57, UR10 ;  /* 0x0000000a39287c20 */ /* 0x000fe20008410000 */
[----:B------:R-:W-:Y:S01]  /*1d60*/  FMUL.FTZ R62, R62, UR10 ;  /* 0x0000000a3e3e7c20 */ /* 0x000fe20008410000 */
[----:B------:R-:W-:Y:S01]  /*1d70*/  ISETP.GT.AND P1, PT, R2, RZ, PT ;  /* 0x000000ff0200720c */ /* 0x000fe20003f24270 */
[----:B------:R-:W-:Y:S01]  /*1d80*/  FMUL.FTZ R66, R66, UR10 ;  /* 0x0000000a42427c20 */ /* 0x000fe20008410000 */
[C---:B------:R-:W-:Y:S01]  /*1d90*/  ISETP.GT.AND P2, PT, R2.reuse, 0x1, PT ;  /* 0x000000010200780c */ /* 0x040fe20003f44270 */
[----:B------:R-:W4:Y:S01]  /*1da0*/  MUFU.TANH R93, R38 ;  /* 0x00000026005d7308 */ /* 0x000f220000002400 */
[----:B------:R-:W-:Y:S01]  /*1db0*/  ISETP.GT.AND P3, PT, R2, 0x8, PT ;  /* 0x000000080200780c */ /* 0x000fe20003f64270 */
[----:B------:R-:W-:Y:S01]  /*1dc0*/  FMUL.FTZ R13, R28, UR10 ;  /* 0x0000000a1c0d7c20 */ /* 0x000fe20008410000 */
[----:B--2---:R-:W-:Y:S01]  /*1dd0*/  FSEL R107, R26, -INF , P1 ;  /* 0xff8000001a6b7808 */ /* 0x004fe20000800000 */
[----:B------:R-:W-:Y:S01]  /*1de0*/  FMUL.FTZ R28, R41, UR10 ;  /* 0x0000000a291c7c20 */ /* 0x000fe20008410000 */
[----:B------:R-:W-:Y:S01]  /*1df0*/  FSEL R105, R105, -INF , P2 ;  /* 0xff80000069697808 */ /* 0x000fe20001000000 */
[----:B------:R-:W-:Y:S01]  /*1e00*/  FMUL.FTZ R70, R70, UR10 ;  /* 0x0000000a46467c20 */ /* 0x000fe20008410000 */
[C---:B------:R-:W-:Y:S01]  /*1e10*/  ISETP.GT.AND P1, PT, R2.reuse, 0x9, PT ;  /* 0x000000090200780c */ /* 0x040fe20003f24270 */
[----:B------:R-:W2:Y:S01]  /*1e20*/  MUFU.TANH R39, R39 ;  /* 0x0000002700277308 */ /* 0x000ea20000002400 */
[----:B---3--:R-:W-:Y:S01]  /*1e30*/  FSEL R101, R101, -INF , P3 ;  /* 0xff80000065657808 */ /* 0x008fe20001800000 */
[----:B------:R-:W-:Y:S01]  /*1e40*/  FMUL.FTZ R27, R37, UR10 ;  /* 0x0000000a251b7c20 */ /* 0x000fe20008410000 */
[----:B------:R-:W-:Y:S01]  /*1e50*/  FMNMX.FTZ R4, R107, R105, !PT ;  /* 0x000000696b047209 */ /* 0x000fe20007810000 */
[----:B------:R-:W-:Y:S01]  /*1e60*/  FMUL.FTZ R71, R71, UR10 ;  /* 0x0000000a47477c20 */ /* 0x000fe20008410000 */
[----:B------:R-:W-:Y:S01]  /*1e70*/  ISETP.GT.AND P2, PT, R2, 0x10, PT ;  /* 0x000000100200780c */ /* 0x000fe20003f44270 */
[----:B------:R-:W-:Y:S01]  /*1e80*/  FMUL.FTZ R74, R74, UR10 ;  /* 0x0000000a4a4a7c20 */ /* 0x000fe20008410000 */
[----:B------:R-:W-:Y:S01]  /*1e90*/  FSEL R99, R99, -INF , P1 ;  /* 0xff80000063637808 */ /* 0x000fe20000800000 */
[----:B------:R-:W3:Y:S01]  /*1ea0*/  MUFU.TANH R89, R42 ;  /* 0x0000002a00597308 */ /* 0x000ee20000002400 */
[----:B------:R-:W-:Y:S01]  /*1eb0*/  FMNMX.FTZ R4, R101, R4, !PT ;  /* 0x0000000465047209 */ /* 0x000fe20007810000 */
[----:B------:R-:W-:Y:S01]  /*1ec0*/  FMUL.FTZ R7, R24, UR10 ;  /* 0x0000000a18077c20 */ /* 0x000fe20008410000 */
[C---:B------:R-:W-:Y:S01]  /*1ed0*/  ISETP.GT.AND P1, PT, R2.reuse, 0x11, PT ;  /* 0x000000110200780c */ /* 0x040fe20003f24270 */
        /* <DEDUP_REMOVED lines=13> */
[----:B----4-:R-:W-:Y:S01]  /*1fb0*/  FSEL R93, R93, -INF , P2 ;  /* 0xff8000005d5d7808 */ /* 0x010fe20001000000 */
[----:B------:R-:W-:Y:S01]  /*1fc0*/  FMUL.FTZ R83, R83, UR10 ;  /* 0x0000000a53537c20 */ /* 0x000fe20008410000 */
[----:B------:R-:W-:Y:S01]  /*1fd0*/  FMNMX.FTZ R4, R95, R4, !PT ;  /* 0x000000045f047209 */ /* 0x000fe20007810000 */
[----:B------:R-:W-:Y:S01]  /*1fe0*/  FMUL.FTZ R86, R86, UR10 ;  /* 0x0000000a56567c20 */ /* 0x000fe20008410000 */
[----:B------:R-:W-:Y:S01]  /*1ff0*/  ISETP.GT.AND P2, PT, R2, 0x20, PT ;  /* 0x000000200200780c */ /* 0x000fe20003f44270 */
[----:B------:R-:W-:Y:S01]  /*2000*/  FMUL.FTZ R87, R87, UR10 ;  /* 0x0000000a57577c20 */ /* 0x000fe20008410000 */
[----:B--2---:R-:W-:Y:S01]  /*2010*/  FSEL R91, R39, -INF , P1 ;  /* 0xff800000275b7808 */ /* 0x004fe20000800000 */
[----:B------:R-:W-:Y:S01]  /*2020*/  MUFU.TANH R47, R47 ;  /* 0x0000002f002f7308 */ /* 0x000fe20000002400 */
[----:B------:R-:W-:Y:S01]  /*2030*/  FMNMX.FTZ R4, R93, R4, !PT ;  /* 0x000000045d047209 */ /* 0x000fe20007810000 */
[----:B------:R-:W-:Y:S01]  /*2040*/  FMUL.FTZ R30, R44, UR10 ;  /* 0x0000000a2c1e7c20 */ /* 0x000fe20008410000 */
[C---:B------:R-:W-:Y:S01]  /*2050*/  ISETP.GT.AND P1, PT, R2.reuse, 0x21, PT ;  /* 0x000000210200780c */ /* 0x040fe20003f24270 */
[----:B------:R-:W2:Y:S01]  /*2060*/  SHFL.IDX PT, R26, R14, RZ, 0x1c1f ;  /* 0x001c1fff0e1a7589 */ /* 0x000ea200000e0000 */
[----:B---3--:R-:W-:Y:S01]  /*2070*/  FSEL R89, R89, -INF , P2 ;  /* 0xff80000059597808 */ /* 0x008fe20001000000 */
[----:B------:R-:W-:Y:S01]  /*2080*/  ULDC UR6, c[0x0][0x988] ;  /* 0x0002620000067ab9 */ /* 0x000fe20000000800 */
        /* <DEDUP_REMOVED lines=9> */
[----:B------:R-:W-:Y:S01]  /*2120*/  MUFU.TANH R51, R51 ;  /* 0x0000003300337308 */ /* 0x000fe20000002400 */
[----:B------:R-:W-:Y:S01]  /*2130*/  FMNMX.FTZ R4, R67, R4, !PT ;  /* 0x0000000443047209 */ /* 0x000fe20007810000 */
[----:B------:R-:W-:Y:S01]  /*2140*/  @UP0 ULDC UR14, c[0x0][0x450] ;  /* 0x00011400000e0ab9 */ /* 0x000fe20000000800 */
[----:B------:R-:W-:Y:S01]  /*2150*/  R2UR UR11, R0 ;  /* 0x00000000000b72ca */ /* 0x000fe200000e0000 */
[----:B------:R-:W-:Y:S01]  /*2160*/  UIADD3 UR24, UR51, -0x2, URZ ;  /* 0xfffffffe33187890 */ /* 0x000fe2000fffe03f */
[----:B------:R-:W-:-:S02]  /*2170*/  CS2R R118, SRZ ;  /* 0x0000000000767805 */ /* 0x000fc4000001ff00 */
[----:B------:R-:W-:Y:S02]  /*2180*/  CS2R R116, SRZ ;  /* 0x0000000000747805 */ /* 0x000fe4000001ff00 */
[----:B------:R-:W-:Y:S01]  /*2190*/  CS2R R114, SRZ ;  /* 0x0000000000727805 */ /* 0x000fe2000001ff00 */
[----:B------:R-:W0:Y:S01]  /*21a0*/  MUFU.TANH R53, R54 ;  /* 0x0000003600357308 */ /* 0x000e220000002400 */
[----:B------:R-:W-:Y:S02]  /*21b0*/  CS2R R112, SRZ ;  /* 0x0000000000707805 */ /* 0x000fe4000001ff00 */
[----:B--2---:R-:W-:-:S05]  /*21c0*/  VIADDMNMX R103, R26, R103, R20, PT ;  /* 0x000000671a677246 */ /* 0x004fca0003800114 */
[----:B------:R1:W-:Y:S01]  /*21d0*/  MUFU.TANH R6, R63 ;  /* 0x0000003f00067308 */ /* 0x0003e20000002400 */
[----:B------:R-:W-:-:S07]  /*21e0*/  ISETP.GT.AND P3, PT, R103, 0x8, PT ;  /* 0x000000086700780c */ /* 0x000fce0003f64270 */
[----:B------:R-:W2:Y:S01]  /*21f0*/  MUFU.TANH R5, R55 ;  /* 0x0000003700057308 */ /* 0x000ea20000002400 */
[----:B-1----:R-:W-:Y:S02]  /*2200*/  FSEL R63, R46, -INF , P2 ;  /* 0xff8000002e3f7808 */ /* 0x002fe40001000000 */
[----:B------:R-:W-:Y:S02]  /*2210*/  ISETP.GT.AND P2, PT, R2, 0x30, PT ;  /* 0x000000300200780c */ /* 0x000fe40003f44270 */
[----:B------:R-:W-:Y:S02]  /*2220*/  FMNMX.FTZ R4, R63, R4, !PT ;  /* 0x000000043f047209 */ /* 0x000fe40007810000 */
[----:B---3--:R-:W-:Y:S01]  /*2230*/  FSEL R57, R50, -INF , P2 ;  /* 0xff80000032397808 */ /* 0x008fe20001000000 */
[----:B------:R1:W-:Y:S01]  /*2240*/  MUFU.TANH R45, R59 ;  /* 0x0000003b002d7308 */ /* 0x0003e20000002400 */
[----:B------:R-:W-:-:S04]  /*2250*/  ISETP.GT.AND P2, PT, R2, 0x38, PT ;  /* 0x000000380200780c */ /* 0x000fc80003f44270 */
[----:B0-----:R-:W-:Y:S02]  /*2260*/  FSEL R53, R53, -INF , P2 ;  /* 0xff80000035357808 */ /* 0x001fe40001000000 */
[C---:B------:R-:W-:Y:S01]  /*2270*/  ISETP.GT.AND P2, PT, R2.reuse, 0x40, PT ;  /* 0x000000400200780c */ /* 0x040fe20003f44270 */
[----:B------:R0:W3:Y:S01]  /*2280*/  MUFU.TANH R49, R58 ;  /* 0x0000003a00317308 */ /* 0x0000e20000002400 */
[----:B-1----:R-:W-:Y:S02]  /*2290*/  FSEL R59, R47, -INF , P1 ;  /* 0xff8000002f3b7808 */ /* 0x002fe40000800000 */
[C---:B------:R-:W-:Y:S02]  /*22a0*/  ISETP.GT.AND P1, PT, R2.reuse, 0x31, PT ;  /* 0x000000310200780c */ /* 0x040fe40003f24270 */
[----:B------:R-:W-:Y:S02]  /*22b0*/  FMNMX.FTZ R4, R59, R4, !PT ;  /* 0x000000043b047209 */ /* 0x000fe40007810000 */
[----:B------:R-:W-:Y:S01]  /*22c0*/  FSEL R55, R51, -INF , P1 ;  /* 0xff80000033377808 */ /* 0x000fe20000800000 */
[----:B------:R-:W1:Y:S01]  /*22d0*/  MUFU.TANH R62, R62 ;  /* 0x0000003e003e7308 */ /* 0x000e620000002400 */
[----:B------:R-:W-:Y:S01]  /*22e0*/  FMNMX.FTZ R4, R57, R4, !PT ;  /* 0x0000000439047209 */ /* 0x000fe20007810000 */
[----:B0-----:R-:W-:Y:S01]  /*22f0*/  FMUL.FTZ R58, R69, UR10 ;  /* 0x0000000a453a7c20 */ /* 0x001fe20008410000 */
[----:B------:R-:W-:Y:S01]  /*2300*/  ISETP.GT.AND P1, PT, R2, 0x39, PT ;  /* 0x000000390200780c */ /* 0x000fe20003f24270 */
[----:B------:R-:W-:Y:S01]  /*2310*/  FMUL.FTZ R69, R81, UR10 ;  /* 0x0000000a51457c20 */ /* 0x000fe20008410000 */
[----:B------:R-:W-:-:S02]  /*2320*/  FMNMX.FTZ R4, R55, R4, !PT ;  /* 0x0000000437047209 */ /* 0x000fc40007810000 */
[----:B--2---:R-:W-:Y:S01]  /*2330*/  FSEL R51, R5, -INF , P1 ;  /* 0xff80000005337808 */ /* 0x004fe20000800000 */
[----:B------:R-:W0:Y:S01]  /*2340*/  MUFU.TANH R41, R66 ;  /* 0x0000004200297308 */ /* 0x000e220000002400 */
        /* <DEDUP_REMOVED lines=10> */
[----:B-1----:R-:W-:Y:S01]  /*23f0*/  FSEL R47, R62, -INF , P2 ;  /* 0xff8000003e2f7808 */ /* 0x002fe20001000000 */
[----:B------:R-:W-:Y:S01]  /*2400*/  FMUL.FTZ R62, R72, UR10 ;  /* 0x0000000a483e7c20 */ /* 0x000fe20008410000 */
[----:B------:R-:W-:Y:S02]  /*2410*/  FMNMX.FTZ R4, R45, R4, !PT ;  /* 0x000000042d047209 */ /* 0x000fe40007810000 */
[----:B------:R-:W-:-:S02]  /*2420*/  ISETP.GT.AND P2, PT, R2, 0x50, PT ;  /* 0x000000500200780c */ /* 0x000fc40003f44270 */
[----:B------:R-:W-:Y:S01]  /*2430*/  FSEL R43, R6, -INF , P1 ;  /* 0xff800000062b7808 */ /* 0x000fe20000800000 */
[----:B------:R1:W4:Y:S01]  /*2440*/  MUFU.TANH R35, R71 ;  /* 0x0000004700237308 */ /* 0x0003220000002400 */
[----:B------:R-:W-:Y:S02]  /*2450*/  FMNMX.FTZ R4, R47, R4, !PT ;  /* 0x000000042f047209 */ /* 0x000fe40007810000 */
[C---:B------:R-:W-:Y:S02]  /*2460*/  ISETP.GT.AND P1, PT, R2.reuse, 0x51, PT ;  /* 0x000000510200780c */ /* 0x040fe40003f24270 */
[----:B0-----:R-:W-:Y:S02]  /*2470*/  FSEL R41, R41, -INF , P2 ;  /* 0xff80000029297808 */ /* 0x001fe40001000000 */
[----:B------:R-:W-:Y:S01]  /*2480*/  FMNMX.FTZ R4, R43, R4, !PT ;  /* 0x000000042b047209 */ /* 0x000fe20007810000 */
[----:B------:R0:W5:Y:S01]  /*2490*/  MUFU.TANH R33, R74 ;  /* 0x0000004a00217308 */ /* 0x0001620000002400 */
[----:B------:R-:W-:Y:S01]  /*24a0*/  ISETP.GT.AND P2, PT, R2, 0x58, PT ;  /* 0x000000580200780c */ /* 0x000fe20003f44270 */
[----:B-1----:R-:W-:Y:S01]  /*24b0*/  FMUL.FTZ R71, R85, UR10 ;  /* 0x0000000a55477c20 */ /* 0x002fe20008410000 */
[----:B--2---:R-:W-:-:S02]  /*24c0*/  FSEL R39, R3, -INF , P1 ;  /* 0xff80000003277808 */ /* 0x004fc40000800000 */
[----:B------:R-:W-:Y:S02]  /*24d0*/  FMNMX.FTZ R4, R41, R4, !PT ;  /* 0x0000000429047209 */ /* 0x000fe40007810000 */
[----:B------:R-:W-:Y:S01]  /*24e0*/  ISETP.GT.AND P1, PT, R2, 0x59, PT ;  /* 0x000000590200780c */ /* 0x000fe20003f24270 */
[----:B------:R-:W1:Y:S01]  /*24f0*/  MUFU.TANH R75, R75 ;  /* 0x0000004b004b7308 */ /* 0x000e620000002400 */
[----:B---3--:R-:W-:Y:S01]  /*2500*/  FSEL R37, R37, -INF , P2 ;  /* 0xff80000025257808 */ /* 0x008fe20001000000 */
[----:B0-----:R-:W-:Y:S01]  /*2510*/  FMUL.FTZ R74, R60, UR10 ;  /* 0x0000000a3c4a7c20 */ /* 0x001fe20008410000 */
[----:B------:R-:W-:Y:S02]  /*2520*/  FMNMX.FTZ R4, R39, R4, !PT ;  /* 0x0000000427047209 */ /* 0x000fe40007810000 */
[----:B------:R-:W-:Y:S02]  /*2530*/  ISETP.GT.AND P2, PT, R2, 0x60, PT ;  /* 0x000000600200780c */ /* 0x000fe40003f44270 */
[----:B----4-:R-:W-:Y:S01]  /*2540*/  FSEL R35, R35, -INF , P1 ;  /* 0xff80000023237808 */ /* 0x010fe20000800000 */
[----:B------:R0:W2:Y:S01]  /*2550*/  MUFU.TANH R5, R78 ;  /* 0x0000004e00057308 */ /* 0x0000a20000002400 */
[----:B------:R-:W-:-:S02]  /*2560*/  FMNMX.FTZ R4, R37, R4, !PT ;  /* 0x0000000425047209 */ /* 0x000fc40007810000 */
[C---:B------:R-:W-:Y:S02]  /*2570*/  ISETP.GT.AND P1, PT, R2.reuse, 0x61, PT ;  /* 0x000000610200780c */ /* 0x040fe40003f24270 */
[----:B-----5:R-:W-:Y:S02]  /*2580*/  FSEL R33, R33, -INF , P2 ;  /* 0xff80000021217808 */ /* 0x020fe40001000000 */
[----:B------:R-:W-:Y:S01]  /*2590*/  FMNMX.FTZ R4, R35, R4, !PT ;  /* 0x0000000423047209 */ /* 0x000fe20007810000 */
[----:B------:R3:W4:Y:S01]  /*25a0*/  MUFU.TANH R12, R79 ;  /* 0x0000004f000c7308 */ /* 0x0007220000002400 */
[----:B------:R-:W-:Y:S01]  /*25b0*/  ISETP.GT.AND P2, PT, R2, 0x68, PT ;  /* 0x000000680200780c */ /* 0x000fe20003f44270 */
[----:B0-----:R-:W-:Y:S01]  /*25c0*/  FMUL.FTZ R78, R65, UR10 ;  /* 0x0000000a414e7c20 */ /* 0x001fe20008410000 */
[----:B-1----:R-:W-:Y:S01]  /*25d0*/  FSEL R3, R75, -INF , P1 ;  /* 0xff8000004b037808 */ /* 0x002fe20000800000 */
[----:B------:R-:W-:Y:S01]  /*25e0*/  FMUL.FTZ R65, R76, UR10 ;  /* 0x0000000a4c417c20 */ /* 0x000fe20008410000 */
[----:B------:R-:W-:Y:S01]  /*25f0*/  FMNMX.FTZ R4, R33, R4, !PT ;  /* 0x0000000421047209 */ /* 0x000fe20007810000 */
[----:B------:R-:W-:Y:S01]  /*2600*/  FMUL.FTZ R75, R61, UR10 ;  /* 0x0000000a3d4b7c20 */ /* 0x000fe20008410000 */
[----:B------:R-:W-:Y:S01]  /*2610*/  ISETP.GT.AND P1, PT, R2, 0x69, PT ;  /* 0x000000690200780c */ /* 0x000fe20003f24270 */
[----:B------:R0:W1:Y:S01]  /*2620*/  MUFU.TANH R10, R82 ;  /* 0x00000052000a7308 */ /* 0x0000620000002400 */
[----:B--2---:R-:W-:Y:S01]  /*2630*/  FSEL R5, R5, -INF , P2 ;  /* 0xff80000005057808 */ /* 0x004fe20001000000 */
[----:B---3--:R-:W-:Y:S01]  /*2640*/  FMUL.FTZ R79, R68, UR10 ;  /* 0x0000000a444f7c20 */ /* 0x008fe20008410000 */
[----:B------:R-:W-:Y:S01]  /*2650*/  FMNMX.FTZ R4, R3, R4, !PT ;  /* 0x0000000403047209 */ /* 0x000fe20007810000 */
[----:B------:R-:W-:Y:S01]  /*2660*/  FMUL.FTZ R68, R80, UR10 ;  /* 0x0000000a50447c20 */ /* 0x000fe20008410000 */
[----:B------:R-:W-:Y:S01]  /*2670*/  ISETP.GT.AND P2, PT, R2, 0x70, PT ;  /* 0x000000700200780c */ /* 0x000fe20003f44270 */
[----:B------:R-:W-:Y:S01]  /*2680*/  FMUL.FTZ R61, R73, UR10 ;  /* 0x0000000a493d7c20 */ /* 0x000fe20008410000 */
[----:B------:R-:W-:Y:S01]  /*2690*/  FMNMX.FTZ R15, R5, R4, !PT ;  /* 0x00000004050f7209 */ /* 0x000fe20007810000 */
[----:B------:R-:W2:Y:S01]  /*26a0*/  MUFU.TANH R8, R83 ;  /* 0x0000005300087308 */ /* 0x000ea20000002400 */
[----:B----4-:R-:W-:Y:S01]  /*26b0*/  FSEL R12, R12, -INF , P1 ;  /* 0xff8000000c0c7808 */ /* 0x010fe20000800000 */
[----:B0-----:R-:W-:Y:S01]  /*26c0*/  FMUL.FTZ R82, R64, UR10 ;  /* 0x0000000a40527c20 */ /* 0x001fe20008410000 */
[----:B------:R-:W-:Y:S01]  /*26d0*/  ISETP.GT.AND P1, PT, R2, 0x71, PT ;  /* 0x000000710200780c */ /* 0x000fe20003f24270 */
[----:B------:R-:W-:Y:S01]  /*26e0*/  FMUL.FTZ R73, R84, UR10 ;  /* 0x0000000a54497c20 */ /* 0x000fe20008410000 */
[----:B------:R-:W-:Y:S01]  /*26f0*/  FMNMX.FTZ R15, R12, R15, !PT ;  /* 0x0000000f0c0f7209 */ /* 0x000fe20007810000 */
[----:B------:R-:W-:Y:S01]  /*2700*/  FMUL.FTZ R64, R77, UR10 ;  /* 0x0000000a4d407c20 */ /* 0x000fe20008410000 */
[----:B------:R-:W-:Y:S01]  /*2710*/  UMOV UR10, UR42 ;  /* 0x0000002a000a7c82 */ /* 0x000fe20008000000 */
[----:B------:R-:W0:Y:S01]  /*2720*/  MUFU.TANH R86, R86 ;  /* 0x0000005600567308 */ /* 0x000e220000002400 */
[----:B-1----:R-:W-:-:S02]  /*2730*/  FSEL R10, R10, -INF , P2 ;  /* 0xff8000000a0a7808 */ /* 0x002fc40001000000 */
[----:B------:R-:W-:Y:S02]  /*2740*/  ISETP.GT.AND P2, PT, R2, 0x78, PT ;  /* 0x000000780200780c */ /* 0x000fe40003f44270 */
[----:B------:R-:W-:-:S03]  /*2750*/  FMNMX.FTZ R15, R10, R15, !PT ;  /* 0x0000000f0a0f7209 */ /* 0x000fc60007810000 */
[----:B------:R-:W1:Y:S01]  /*2760*/  MUFU.TANH R87, R87 ;  /* 0x0000005700577308 */ /* 0x000e620000002400 */
[----:B--2---:R-:W-:Y:S02]  /*2770*/  FSEL R8, R8, -INF , P1 ;  /* 0xff80000008087808 */ /* 0x004fe40000800000 */
[----:B------:R-:W-:Y:S02]  /*2780*/  ISETP.GT.AND P1, PT, R2, 0x79, PT ;  /* 0x000000790200780c */ /* 0x000fe40003f24270 */
[----:B------:R-:W-:-:S03]  /*2790*/  FMNMX.FTZ R15, R8, R15, !PT ;  /* 0x0000000f080f7209 */ /* 0x000fc60007810000 */
[----:B------:R-:W-:Y:S01]  /*27a0*/  MUFU.TANH R7, R7 ;  /* 0x0000000700077308 */ /* 0x000fe20000002400 */
[----:B0-----:R-:W-:Y:S02]  /*27b0*/  FSEL R4, R86, -INF , P2 ;  /* 0xff80000056047808 */ /* 0x001fe40001000000 */
        /* <DEDUP_REMOVED lines=34> */
[----:B0-----:R-:W-:Y:S01]  /*29e0*/  FSEL R60, R29, -INF , P2 ;  /* 0xff8000001d3c7808 */ /* 0x001fe20001000000 */
[-CC-:B------:R-:W-:Y:S01]  /*29f0*/  FFMA.FTZ R100, R3, R15.reuse, -R14.reuse ;  /* 0x0000000f03647223 */ /* 0x180fe2000001080e */
[----:B------:R-:W-:Y:S01]  /*2a00*/  FSEL R44, R7, -INF , P1 ;  /* 0xff800000072c7808 */ /* 0x000fe20000800000 */
        /* <DEDUP_REMOVED lines=10> */
[----:B------:R-:W3:Y:S01]  /*2ab0*/  MUFU.TANH R34, R34 ;  /* 0x0000002200227308 */ /* 0x000ee20000002400 */
[----:B------:R-:W-:Y:S01]  /*2ac0*/  FMNMX.FTZ R7, R48, R7, !PT ;  /* 0x0000000730077209 */ /* 0x000fe20007810000 */
[-CC-:B------:R-:W-:Y:S01]  /*2ad0*/  FFMA.FTZ R26, R99, R15.reuse, -R14.reuse ;  /* 0x0000000f631a7223 */ /* 0x180fe2000001080e */
[----:B------:R-:W-:Y:S01]  /*2ae0*/  FSEL R52, R24, -INF , P1 ;  /* 0xff80000018347808 */ /* 0x000fe20000800000 */
[--C-:B------:R-:W-:Y:S01]  /*2af0*/  FFMA.FTZ R145, R97, R15, -R14.reuse ;  /* 0x0000000f61917223 */ /* 0x100fe2000001080e */
[----:B------:R-:W-:Y:S01]  /*2b00*/  FMNMX.FTZ R7, R50, R7, !PT ;  /* 0x0000000732077209 */ /* 0x000fe20007810000 */
        /* <DEDUP_REMOVED lines=32> */
[--C-:B------:R-:W-:Y:S01]  /*2d10*/  FFMA.FTZ R139, R53, R15, -R14.reuse ;  /* 0x0000000f358b7223 */ /* 0x100fe2000001080e */
[----:B---3--:R-:W-:Y:S01]  /*2d20*/  FSEL R34, R34, -INF , P2 ;  /* 0xff80000022227808 */ /* 0x008fe20001000000 */
[----:B------:R-:W0:Y:S01]  /*2d30*/  MUFU.TANH R40, R40 ;  /* 0x0000002800287308 */ /* 0x000e220000002400 */
[----:B------:R-:W-:Y:S01]  /*2d40*/  FMNMX.FTZ R7, R72, R7, !PT ;  /* 0x0000000748077209 */ /* 0x000fe20007810000 */
[-CC-:B------:R-:W-:Y:S01]  /*2d50*/  FFMA.FTZ R133, R49, R15.reuse, -R14.reuse ;  /* 0x0000000f31857223 */ /* 0x180fe2000001080e */
[----:B------:R-:W-:Y:S01]  /*2d60*/  ISETP.GT.AND P2, PT, R103, 0x38, PT ;  /* 0x000000386700780c */ /* 0x000fe20003f44270 */
[-CC-:B------:R-:W-:Y:S01]  /*2d70*/  FFMA.FTZ R92, R45, R15.reuse, -R14.reuse ;  /* 0x0000000f2d5c7223 */ /* 0x180fe2000001080e */
[----:B----4-:R-:W-:Y:S01]  /*2d80*/  FSEL R76, R32, -INF , P1 ;  /* 0xff800000204c7808 */ /* 0x010fe20000800000 */
[--C-:B------:R-:W-:Y:S01]  /*2d90*/  FFMA.FTZ R32, R67, R15, -R14.reuse ;  /* 0x0000000f43207223 */ /* 0x100fe2000001080e */
[----:B------:R-:W-:Y:S01]  /*2da0*/  FMNMX.FTZ R7, R34, R7, !PT ;  /* 0x0000000722077209 */ /* 0x000fe20007810000 */
[----:B------:R-:W3:Y:S01]  /*2db0*/  MUFU.TANH R74, R74 ;  /* 0x0000004a004a7308 */ /* 0x000ee20000002400 */
[----:B------:R-:W-:Y:S01]  /*2dc0*/  ISETP.GT.AND P1, PT, R103, 0x39, PT ;  /* 0x000000396700780c */ /* 0x000fe20003f24270 */
[-CC-:B------:R-:W-:Y:S01]  /*2dd0*/  FFMA.FTZ R135, R47, R15.reuse, -R14.reuse ;  /* 0x0000000f2f877223 */ /* 0x180fe2000001080e */
[----:B-----5:R-:W-:Y:S01]  /*2de0*/  FSEL R38, R38, -INF , P2 ;  /* 0xff80000026267808 */ /* 0x020fe20001000000 */
[--C-:B------:R-:W-:Y:S01]  /*2df0*/  FFMA.FTZ R129, R41, R15, -R14.reuse ;  /* 0x0000000f29817223 */ /* 0x100fe2000001080e */
[----:B------:R-:W-:Y:S01]  /*2e00*/  FMNMX.FTZ R7, R76, R7, !PT ;  /* 0x000000074c077209 */ /* 0x000fe20007810000 */
[----:B------:R-:W-:Y:S01]  /*2e10*/  UIADD3 UR7, UR10, UR48, -UR49 ;  /* 0x000000300a077290 */ /* 0x000fe2000fffe831 */
[C---:B------:R-:W-:Y:S01]  /*2e20*/  ISETP.GT.AND P2, PT, R103.reuse, 0x40, PT ;  /* 0x000000406700780c */ /* 0x040fe20003f44270 */
[----:B------:R-:W4:Y:S01]  /*2e30*/  MUFU.TANH R75, R75 ;  /* 0x0000004b004b7308 */ /* 0x000f220000002400 */
[----:B-1----:R-:W-:Y:S01]  /*2e40*/  FSEL R36, R36, -INF , P1 ;  /* 0xff80000024247808 */ /* 0x002fe20000800000 */
[----:B------:R-:W-:Y:S01]  /*2e50*/  USHF.R.S32.HI UR10, URZ, 0x1f, UR7 ;  /* 0x0000001f3f0a7899 */ /* 0x000fe20008011407 */
[----:B------:R-:W-:Y:S01]  /*2e60*/  FMNMX.FTZ R7, R38, R7, !PT ;  /* 0x0000000726077209 */ /* 0x000fe20007810000 */
[--C-:B------:R-:W-:Y:S01]  /*2e70*/  FFMA.FTZ R12, R12, R15, -R14.reuse ;  /* 0x0000000f0c0c7223 */ /* 0x100fe2000001080e */
[C---:B------:R-:W-:Y:S01]  /*2e80*/  ISETP.GT.AND P1, PT, R103.reuse, 0x41, PT ;  /* 0x000000416700780c */ /* 0x040fe20003f24270 */
[----:B------:R-:W-:Y:S01]  /*2e90*/  ULEA.HI UR10, UR10, UR7, URZ, 0x7 ;  /* 0x000000070a0a7291 */ /* 0x000fe2000f8f383f */
[----:B--2---:R-:W-:Y:S01]  /*2ea0*/  FSEL R42, R42, -INF , P2 ;  /* 0xff8000002a2a7808 */ /* 0x004fe20001000000 */
[----:B------:R-:W1:Y:S01]  /*2eb0*/  MUFU.TANH R82, R82 ;  /* 0x0000005200527308 */ /* 0x000e620000002400 */
[----:B------:R-:W-:Y:S01]  /*2ec0*/  FMNMX.FTZ R7, R36, R7, !PT ;  /* 0x0000000724077209 */ /* 0x000fe20007810000 */
[----:B------:R-:W-:Y:S01]  /*2ed0*/  USHF.R.S32.HI UR10, URZ, 0x7, UR10 ;  /* 0x000000073f0a7899 */ /* 0x000fe2000801140a */
[C---:B------:R-:W-:Y:S01]  /*2ee0*/  ISETP.GT.AND P2, PT, R103.reuse, 0x48, PT ;  /* 0x000000486700780c */ /* 0x040fe20003f44270 */
[--C-:B------:R-:W-:Y:S01]  /*2ef0*/  FFMA.FTZ R8, R8, R15, -R14.reuse ;  /* 0x0000000f08087223 */ /* 0x100fe2000001080e */
[----:B0-----:R-:W-:Y:S01]  /*2f00*/  FSEL R40, R40, -INF , P1 ;  /* 0xff80000028287808 */ /* 0x001fe20000800000 */
[----:B------:R-:W-:Y:S01]  /*2f10*/  UISETP.LT.AND UP0, UPT, URZ, UR10, UPT ;  /* 0x0000000a3f00728c */ /* 0x000fe2000bf01270 */
[----:B------:R-:W-:Y:S01]  /*2f20*/  FMNMX.FTZ R7, R42, R7, !PT ;  /* 0x000000072a077209 */ /* 0x000fe20007810000 */
[----:B------:R-:W0:Y:S01]  /*2f30*/  MUFU.TANH R78, R78 ;  /* 0x0000004e004e7308 */ /* 0x000e220000002400 */
[----:B------:R-:W-:Y:S01]  /*2f40*/  ISETP.GT.AND P1, PT, R103, 0x49, PT ;  /* 0x000000496700780c */ /* 0x000fe20003f24270 */
[----:B------:R-:W-:Y:S01]  /*2f50*/  USEL UR22, URZ, UR10, !UP0 ;  /* 0x0000000a3f167287 */ /* 0x000fe2000c000000 */
[----:B---3--:R-:W-:Y:S01]  /*2f60*/  FSEL R80, R74, -INF , P2 ;  /* 0xff8000004a507808 */ /* 0x008fe20001000000 */
[--C-:B------:R-:W-:Y:S01]  /*2f70*/  FFMA.FTZ R74, R59, R15, -R14.reuse ;  /* 0x0000000f3b4a7223 */ /* 0x100fe2000001080e */
[----:B------:R-:W-:Y:S01]  /*2f80*/  FMNMX.FTZ R7, R40, R7, !PT ;  /* 0x0000000728077209 */ /* 0x000fe20007810000 */
[----:B------:R-:W-:Y:S01]  /*2f90*/  FFMA.FTZ R2, R2, R15, -R14 ;  /* 0x0000000f02027223 */ /* 0x000fe2000001080e */
[----:B------:R-:W-:Y:S01]  /*2fa0*/  ISETP.GT.AND P2, PT, R103, 0x50, PT ;  /* 0x000000506700780c */ /* 0x000fe20003f44270 */
[----:B------:R-:W2:Y:S01]  /*2fb0*/  MUFU.TANH R79, R79 ;  /* 0x0000004f004f7308 */ /* 0x000ea20000002400 */
[----:B----4-:R-:W-:Y:S01]  /*2fc0*/  FSEL R84, R75, -INF , P1 ;  /* 0xff8000004b547808 */ /* 0x010fe20000800000 */
[----:B------:R-:W-:Y:S01]  /*2fd0*/  UISETP.GE.AND UP0, UPT, UR24, UR22, UPT ;  /* 0x000000161800728c */ /* 0x000fe2000bf06270 */
[----:B------:R-:W-:Y:S01]  /*2fe0*/  FMNMX.FTZ R7, R80, R7, !PT ;  /* 0x0000000750077209 */ /* 0x000fe20007810000 */
[----:B------:R-:W-:Y:S01]  /*2ff0*/  UPRMT UR6, UR43, 0x654, UR6 ;  /* 0x000006542b067896 */ /* 0x000fe20008000006 */
[----:B------:R-:W-:-:S02]  /*3000*/  ISETP.GT.AND P1, PT, R103, 0x51, PT ;  /* 0x000000516700780c */ /* 0x000fc40003f24270 */
[----:B-1----:R-:W-:Y:S01]  /*3010*/  FSEL R82, R82, -INF , P2 ;  /* 0xff80000052527808 */ /* 0x002fe20001000000 */
[----:B------:R-:W1:Y:S01]  /*3020*/  MUFU.TANH R58, R58 ;  /* 0x0000003a003a7308 */ /* 0x000e620000002400 */
[----:B------:R-:W-:Y:S02]  /*3030*/  FMNMX.FTZ R7, R84, R7, !PT ;  /* 0x0000000754077209 */ /* 0x000fe40007810000 */
[C---:B------:R-:W-:Y:S02]  /*3040*/  ISETP.GT.AND P2, PT, R103.reuse, 0x58, PT ;  /* 0x000000586700780c */ /* 0x040fe40003f44270 */
[----:B0-----:R-:W-:Y:S01]  /*3050*/  FSEL R78, R78, -INF , P1 ;  /* 0xff8000004e4e7808 */ /* 0x001fe20000800000 */
[----:B------:R-:W-:Y:S01]  /*3060*/  SYNCS.ARRIVE.TRANS64.RED.A1T0 RZ, [UR6], RZ ;  /* 0x000000ffffff79a7 */ /* 0x000fe20008100406 */
        /* <DEDUP_REMOVED lines=12> */
[----:B0-----:R-:W-:Y:S01]  /*3130*/  FSEL R88, R62, -INF , P2 ;  /* 0xff8000003e587808 */ /* 0x001fe20001000000 */
[----:B------:R-:W-:Y:S01]  /*3140*/  FFMA.FTZ R62, R55, R15, -R14 ;  /* 0x0000000f373e7223 */ /* 0x000fe2000001080e */
        /* <DEDUP_REMOVED lines=11> */
[----:B0-----:R-:W-:Y:S01]  /*3200*/  FSEL R98, R64, -INF , P1 ;  /* 0xff80000040627808 */ /* 0x001fe20000800000 */
[----:B------:R-:W-:Y:S01]  /*3210*/  FFMA.FTZ R64, R51, R15, -R14 ;  /* 0x0000000f33407223 */ /* 0x000fe2000001080e */
[----:B------:R-:W-:Y:S02]  /*3220*/  ISETP.GT.AND P1, PT, R103, 0x71, PT ;  /* 0x000000716700780c */ /* 0x000fe40003f24270 */
[----:B------:R-:W-:-:S03]  /*3230*/  FMNMX.FTZ R7, R98, R7, !PT ;  /* 0x0000000762077209 */ /* 0x000fc60007810000 */
[----:B------:R-:W0:Y:S01]  /*3240*/  MUFU.TANH R73, R73 ;  /* 0x0000004900497308 */ /* 0x000e220000002400 */
[----:B--2---:R-:W-:Y:S01]  /*3250*/  FSEL R104, R68, -INF , P2 ;  /* 0xff80000044687808 */ /* 0x004fe20001000000 */
[----:B------:R-:W-:Y:S01]  /*3260*/  FFMA.FTZ R68, R43, R15, -R14 ;  /* 0x0000000f2b447223 */ /* 0x000fe2000001080e */
        /* <DEDUP_REMOVED lines=180> */
[----:B------:R-:W-:Y:S02]  /*3db0*/  F2FP.BF16.F32.PACK_AB R124, R7, R88 ;  /* 0x00000058077c723e */ /* 0x000fe400000010ff */
[----:B------:R-:W-:-:S04]  /*3dc0*/  CS2R R88, SRZ ;  /* 0x0000000000587805 */ /* 0x000fc8000001ff00 */
        /* <DEDUP_REMOVED lines=40> */
[----:B------:R-:W-:Y:S01]  /*4050*/  MOV R119, RZ ;  /* 0x000000ff00777202 */ /* 0x000fe20000000f00 */
[----:B------:R-:W-:Y:S01]  /*4060*/  IMAD.MOV.U32 R3, RZ, RZ, R24 ;  /* 0x000000ffff037224 */ /* 0x000fe200078e0018 */
[----:B------:R-:W-:Y:S01]  /*4070*/  UMOV UR25, UR36 ;  /* 0x0000002400197c82 */ /* 0x000fe20008000000 */
[----:B------:R-:W-:Y:S01]  /*4080*/  UMOV UR23, UR37 ;  /* 0x0000002500177c82 */ /* 0x000fe20008000000 */
[----:B------:R-:W-:-:S05]  /*4090*/  ULDC UR21, c[0x0][0x9d8] ;  /* 0x0002760000157ab9 */ /* 0x000fca0000000800 */
.L_x_15090:
[----:B------:R-:W-:Y:S01]  /*40a0*/  ISETP.NE.AND P2, PT, RZ, UR44, PT ;  /* 0x0000002cff007c0c */ /* 0x000fe2000bf45270 */
[----:B------:R-:W-:-:S04]  /*40b0*/  UISETP.NE.AND UP0, UPT, UR23, 0x1, UPT ;  /* 0x000000011700788c */ /* 0x000fc8000bf05270 */
[----:B------:R-:W-:-:S04]  /*40c0*/  USEL UR36, URZ, 0x1, UP0 ;  /* 0x000000013f247887 */ /* 0x000fc80008000000 */
[----:B------:R-:W-:-:S04]  /*40d0*/  ULOP3.LUT UR36, UR25, UR36, URZ, 0x3c, !UPT ;  /* 0x0000002419247292 */ /* 0x000fc8000f8e3c3f */
[----:B------:R-:W-:Y:S08]  /*40e0*/  @P2 BRA `(.L_x_15080) ;  /* 0x0000000000382947 */ /* 0x000ff00003800000 */
[----:B------:R-:W-:Y:S05]  /*40f0*/  @!P0 BRA `(.L_x_15081) ;  /* 0x0000000000048947 */ /* 0x000fea0003800000 */
[----:B------:R-:W-:Y:S01]  /*4100*/  BPT.TRAP 0x1 ;  /* 0x000000040000795c */ /* 0x000fe20000300000 */
.L_x_15081:
        /* <DEDUP_REMOVED lines=9> */
.L_x_15082:
[----:B-1----:R-:W-:Y:S05]  /*41a0*/  @P1 BRA `(.L_x_15080) ;  /* 0x0000000000081947 */ /* 0x002fea0003800000 */
[----:B------:R-:W1:Y:S02]  /*41b0*/  SYNCS.PHASECHK.TRANS64.TRYWAIT P1, [UR6+0x16830], R5 ;  /* 0x01683005ff0075a7 */ /* 0x000e640008020146 */
[----:B-1----:R-:W-:Y:S05]  /*41c0*/  @!P1 BRA `(.L_x_15083) ;  /* 0x000000d000309947 */ /* 0x002fea0003800000 */
.L_x_15080:
        /* <DEDUP_REMOVED lines=28> */
.L_x_15085:
[----:B------:R-:W-:Y:S01]  /*4390*/  ULEA UR6, UR23, UR45, 0x3 ;  /* 0x0000002d17067291 */ /* 0x000fe2000f8e183f */
[----:B------:R-:W-:-:S05]  /*43a0*/  IMAD.U32 R5, RZ, RZ, UR25 ;  /* 0x00000019ff057e24 */ /* 0x000fca000f8e00ff */
[----:B------:R-:W-:-:S04]  /*43b0*/  SHF.L.U32 R5, R5, 0x1f, RZ ;  /* 0x0000001f05057819 */ /* 0x000fc800000006ff */
[----:B------:R0:W1:Y:S01]  /*43c0*/  SYNCS.PHASECHK.TRANS64.TRYWAIT P1, [UR6+0x16850], R5 ;  /* 0x01685005ff0075a7 */ /* 0x0000620008020146 */
[----:B------:R-:W-:Y:S05]  /*43d0*/  @!P0 BRA `(.L_x_15086) ;  /* 0x0000000000048947 */ /* 0x000fea0003800000 */
[----:B------:R-:W-:Y:S01]  /*43e0*/  BPT.TRAP 0x1 ;  /* 0x000000040000795c */ /* 0x000fe20000300000 */
.L_x_15086:
[----:B-1----:R-:W-:Y:S05]  /*43f0*/  @P1 BRA `(.L_x_15084) ;  /* 0x0000000000081947 */ /* 0x002fea0003800000 */
[----:B------:R-:W1:Y:S02]  /*4400*/  SYNCS.PHASECHK.TRANS64.TRYWAIT P1, [UR6+0x16850], R5 ;  /* 0x01685005ff0075a7 */ /* 0x000e640008020146 */
[----:B-1----:R-:W-:Y:S05]  /*4410*/  @!P1 BRA `(.L_x_15087) ;  /* 0x000000cc00b49947 */ /* 0x002fea0003800000 */
.L_x_15084:
        /* <DEDUP_REMOVED lines=51> */
.L_x_15088:
[----:B------:R-:W-:Y:S01]  /*4750*/  UISETP.NE.AND UP0, UPT, UR50, URZ, UPT ;  /* 0x0000003f3200728c */ /* 0x000fe2000bf05270 */
[----:B------:R-:W-:Y:S02]  /*4760*/  VIADD R123, R17, UR42 ;  /* 0x0000002a117b7c36 */ /* 0x000fe40008000000 */
[----:B------:R-:W-:Y:S01]  /*4770*/  FMUL.FTZ R138, R28, UR21 ;  /* 0x000000151c8a7c20 */ /* 0x000fe20008410000 */
[----:B------:R-:W-:Y:S01]  /*4780*/  FMUL.FTZ R20, R46, UR21 ;  /* 0x000000152e147c20 */ /* 0x000fe20008410000 */
[----:B------:R-:W-:Y:S01]  /*4790*/  FMUL.FTZ R134, R24, UR21 ;  /* 0x0000001518867c20 */ /* 0x000fe20008410000 */
[----:B------:R-:W-:Y:S01]  /*47a0*/  FMUL.FTZ R7, R30, UR21 ;  /* 0x000000151e077c20 */ /* 0x000fe20008410000 */
[----:B------:R-:W-:Y:S01]  /*47b0*/  PLOP3.LUT P1, PT, PT, PT, UP0, 0x80, 0x0 ;  /* 0x000000000000781c */ /* 0x000fe20003f2f008 */
[----:B------:R-:W-:Y:S01]  /*47c0*/  FMUL.FTZ R136, R25, UR21 ;  /* 0x0000001519887c20 */ /* 0x000fe20008410000 */
[----:B------:R-:W-:Y:S01]  /*47d0*/  PLOP3.LUT P2, PT, PT, PT, UP0, 0x80, 0x0 ;  /* 0x000000000000781c */ /* 0x000fe20003f4f008 */
[----:B------:R-:W-:Y:S01]  /*47e0*/  IMAD.U32 R30, RZ, RZ, UR49 ;  /* 0x00000031ff1e7e24 */ /* 0x000fe2000f8e00ff */
[----:B------:R-:W1:Y:S01]  /*47f0*/  MUFU.TANH R134, R134 ;  /* 0x0000008600867308 */ /* 0x000e620000002400 */
[----:B------:R-:W-:Y:S01]  /*4800*/  @UP0 ULDC UR6, c[0x0][0x44c] ;  /* 0x0001130000060ab9 */ /* 0x000fe20000000800 */
[----:B------:R-:W-:Y:S01]  /*4810*/  FMUL.FTZ R132, R29, UR21 ;  /* 0x000000151d847c20 */ /* 0x000fe20008410000 */
[----:B------:R-:W-:Y:S01]  /*4820*/  FMUL.FTZ R128, R33, UR21 ;  /* 0x0000001521807c20 */ /* 0x000fe20008410000 */
[----:B------:R-:W-:Y:S01]  /*4830*/  FMUL.FTZ R130, R32, UR21 ;  /* 0x0000001520827c20 */ /* 0x000fe20008410000 */
[----:B------:R-:W-:Y:S01]  /*4840*/  FMUL.FTZ R126, R36, UR21 ;  /* 0x00000015247e7c20 */ /* 0x000fe20008410000 */
[----:B------:R-:W-:Y:S01]  /*4850*/  FMUL.FTZ R8, R31, UR21 ;  /* 0x000000151f087c20 */ /* 0x000fe20008410000 */
[----:B------:R-:W-:Y:S01]  /*4860*/  FMUL.FTZ R124, R37, UR21 ;  /* 0x00000015257c7c20 */ /* 0x000fe20008410000 */
[----:B------:R-:W2:Y:S01]  /*4870*/  MUFU.TANH R136, R136 ;  /* 0x0000008800887308 */ /* 0x000ea20000002400 */
        /* <DEDUP_REMOVED lines=10> */
[----:B------:R-:W4:Y:S01]  /*4920*/  SHFL.IDX PT, R46, R123, RZ, 0x1c1f ;  /* 0x001c1fff7b2e7589 */ /* 0x000f2200000e0000 */
[----:B------:R-:W-:Y:S01]  /*4930*/  FMUL.FTZ R34, R45, UR21 ;  /* 0x000000152d227c20 */ /* 0x000fe20008410000 */
[----:B------:R-:W-:Y:S01]  /*4940*/  FMUL.FTZ R36, R48, UR21 ;  /* 0x0000001530247c20 */ /* 0x000fe20008410000 */
[----:B------:R-:W-:Y:S01]  /*4950*/  FMUL.FTZ R32, R49, UR21 ;  /* 0x0000001531207c20 */ /* 0x000fe20008410000 */
[----:B------:R-:W-:Y:S01]  /*4960*/  MOV R121, UR6 ;  /* 0x0000000600797c02 */ /* 0x000fe20008000f00 */
[----:B------:R-:W5:Y:S01]  /*4970*/  MUFU.TANH R132, R132 ;  /* 0x0000008400847308 */ /* 0x000f620000002400 */
[----:B------:R-:W-:Y:S01]  /*4980*/  FMUL.FTZ R11, R38, UR21 ;  /* 0x00000015260b7c20 */ /* 0x000fe20008410000 */
[----:B------:R-:W-:Y:S01]  /*4990*/  FMUL.FTZ R38, R52, UR21 ;  /* 0x0000001534267c20 */ /* 0x000fe20008410000 */
[----:B------:R-:W-:Y:S01]  /*49a0*/  FMUL.FTZ R40, R53, UR21 ;  /* 0x0000001535287c20 */ /* 0x000fe20008410000 */
[----:B------:R-:W-:-:S02]  /*49b0*/  IMAD R121, R16, -0x2, R121 ;  /* 0xfffffffe10797824 */ /* 0x000fc400078e0279 */
[----:B------:R-:W-:Y:S01]  /*49c0*/  FMUL.FTZ R25, R50, UR21 ;  /* 0x0000001532197c20 */ /* 0x000fe20008410000 */
[----:B------:R-:W-:Y:S01]  /*49d0*/  FMUL.FTZ R13, R42, UR21 ;  /* 0x000000152a0d7c20 */ /* 0x000fe20008410000 */
[----:B------:R-:W-:Y:S01]  /*49e0*/  FMUL.FTZ R42, R56, UR21 ;  /* 0x00000015382a7c20 */ /* 0x000fe20008410000 */
[----:B------:R-:W0:Y:S01]  /*49f0*/  MUFU.TANH R130, R130 ;  /* 0x0000008200827308 */ /* 0x000e220000002400 */
[----:B------:R-:W-:Y:S01]  /*4a00*/  IADD3 R121, -R30, UR48, R121 ;  /* 0x000000301e797c10 */ /* 0x000fe2000fffe179 */
        /* <DEDUP_REMOVED lines=9> */
[----:B----4-:R-:W-:-:S02]  /*4aa0*/  IMAD.IADD R33, R121, 0x1, R46 ;  /* 0x0000000179217824 */ /* 0x010fc400078e022e */
[----:B------:R-:W-:Y:S01]  /*4ab0*/  FMUL.FTZ R46, R61, UR21 ;  /* 0x000000153d2e7c20 */ /* 0x000fe20008410000 */
[----:B------:R-:W-:Y:S01]  /*4ac0*/  FMUL.FTZ R69, R69, UR21 ;  /* 0x0000001545457c20 */ /* 0x000fe20008410000 */
[----:B------:R-:W-:Y:S01]  /*4ad0*/  FMUL.FTZ R72, R72, UR21 ;  /* 0x0000001548487c20 */ /* 0x000fe20008410000 */
[----:B------:R-:W-:Y:S01]  /*4ae0*/  FMUL.FTZ R73, R73, UR21 ;  /* 0x0000001549497c20 */ /* 0x000fe20008410000 */
[C---:B------:R-:W-:Y:S01]  /*4af0*/  ISETP.GT.AND P1, PT, R33.reuse, RZ, PT ;  /* 0x000000ff2100720c */ /* 0x040fe20003f24270 */
[----:B------:R-:W4:Y:S01]  /*4b00*/  MUFU.TANH R126, R126 ;  /* 0x0000007e007e7308 */ /* 0x000f220000002400 */
        /* <DEDUP_REMOVED lines=13> */
[----:B------:R-:W-:Y:S01]  /*4be0*/  FMUL.FTZ R85, R85, UR21 ;  /* 0x0000001555557c20 */ /* 0x000fe20008410000 */
[----:B------:R-:W-:Y:S01]  /*4bf0*/  FMNMX.FTZ R31, R136, R31, !PT ;  /* 0x0000001f881f7209 */ /* 0x000fe20007810000 */
[----:B------:R-:W2:Y:S01]  /*4c00*/  MUFU.TANH R120, R120 ;  /* 0x0000007800787308 */ /* 0x000ea20000002400 */
[----:B------:R-:W-:Y:S01]  /*4c10*/  ISETP.GT.AND P1, PT, R33, 0x10, PT ;  /* 0x000000102100780c */ /* 0x000fe20003f24270 */
[----:B------:R-:W-:Y:S01]  /*4c20*/  FMUL.FTZ R10, R35, UR21 ;  /* 0x00000015230a7c20 */ /* 0x000fe20008410000 */
[----:B-----5:R-:W-:Y:S01]  /*4c30*/  FSEL R132, R132, -INF , P2 ;  /* 0xff80000084847808 */ /* 0x020fe20001000000 */
[----:B------:R-:W-:Y:S01]  /*4c40*/  FMUL.FTZ R35, R66, UR21 ;  /* 0x0000001542237c20 */ /* 0x000fe20008410000 */
[----:B------:R-:W-:Y:S01]  /*4c50*/  FMNMX.FTZ R31, R138, R31, !PT ;  /* 0x0000001f8a1f7209 */ /* 0x000fe20007810000 */
[----:B------:R-:W3:Y:S01]  /*4c60*/  SHFL.IDX PT, R66, R123, 0x1, 0x1c1f ;  /* 0x003c1f007b427f89 */ /* 0x000ee200000e0000 */
[----:B------:R-:W-:Y:S01]  /*4c70*/  ISETP.GT.AND P2, PT, R33, 0x11, PT ;  /* 0x000000112100780c */ /* 0x000fe20003f44270 */
[----:B------:R-:W5:Y:S01]  /*4c80*/  MUFU.TANH R15, R15 ;  /* 0x0000000f000f7308 */ /* 0x000f620000002400 */
[----:B0-----:R-:W-:Y:S01]  /*4c90*/  FSEL R130, R130, -INF , P1 ;  /* 0xff80000082827808 */ /* 0x001fe20000800000 */
[----:B------:R-:W-:Y:S01]  /*4ca0*/  FMUL.FTZ R5, R26, UR21 ;  /* 0x000000151a057c20 */ /* 0x000fe20008410000 */
[----:B------:R-:W-:Y:S01]  /*4cb0*/  FMNMX.FTZ R31, R132, R31, !PT ;  /* 0x0000001f841f7209 */ /* 0x000fe20007810000 */
[----:B------:R-:W-:Y:S01]  /*4cc0*/  FMUL.FTZ R12, R39, UR21 ;  /* 0x00000015270c7c20 */ /* 0x000fe20008410000 */
[----:B------:R-:W-:Y:S01]  /*4cd0*/  ISETP.GT.AND P1, PT, R33, 0x18, PT ;  /* 0x000000182100780c */ /* 0x000fe20003f24270 */
[----:B------:R-:W-:Y:S01]  /*4ce0*/  FMUL.FTZ R28, R55, UR21 ;  /* 0x00000015371c7c20 */ /* 0x000fe20008410000 */
[----:B------:R-:W-:Y:S01]  /*4cf0*/  FSEL R128, R128, -INF , P2 ;  /* 0xff80000080807808 */ /* 0x000fe20001000000 */
[----:B------:R-:W0:Y:S01]  /*4d00*/  MUFU.TANH R24, R24 ;  /* 0x0000001800187308 */ /* 0x000e220000002400 */
[----:B------:R-:W-:Y:S01]  /*4d10*/  FMNMX.FTZ R31, R130, R31, !PT ;  /* 0x0000001f821f7209 */ /* 0x000fe20007810000 */
[----:B------:R-:W-:Y:S01]  /*4d20*/  FMUL.FTZ R39, R70, UR21 ;  /* 0x0000001546277c20 */ /* 0x000fe20008410000 */
[----:B------:R-:W-:Y:S01]  /*4d30*/  ISETP.GT.AND P2, PT, R33, 0x19, PT ;  /* 0x000000192100780c */ /* 0x000fe20003f44270 */
[----:B------:R-:W-:Y:S01]  /*4d40*/  FMUL.FTZ R14, R43, UR21 ;  /* 0x000000152b0e7c20 */ /* 0x000fe20008410000 */
[----:B----4-:R-:W-:Y:S01]  /*4d50*/  FSEL R126, R126, -INF , P1 ;  /* 0xff8000007e7e7808 */ /* 0x010fe20000800000 */
[----:B------:R-:W-:Y:S01]  /*4d60*/  FMUL.FTZ R43, R74, UR21 ;  /* 0x000000154a2b7c20 */ /* 0x000fe20008410000 */
[----:B------:R-:W-:Y:S01]  /*4d70*/  FMNMX.FTZ R31, R128, R31, !PT ;  /* 0x0000001f801f7209 */ /* 0x000fe20007810000 */
[----:B------:R-:W4:Y:S01]  /*4d80*/  MUFU.TANH R34, R34 ;  /* 0x0000002200227308 */ /* 0x000f220000002400 */
        /* <DEDUP_REMOVED lines=14> */
[----:B-----5:R-:W-:Y:S01]  /*4e70*/  FSEL R52, R15, -INF , P2 ;  /* 0xff8000000f347808 */ /* 0x020fe20001000000 */
        /* <DEDUP_REMOVED lines=17> */
[----:B-1----:R-:W-:Y:S01]  /*4f90*/  FSEL R36, R36, -INF , P1 ;  /* 0xff80000024247808 */ /* 0x002fe20000800000 */
[----:B------:R-:W-:Y:S01]  /*4fa0*/  ULEA UR6, UR37, UR45, 0x3 ;  /* 0x0000002d25067291 */ /* 0x000fe2000f8e183f */
[----:B------:R-:W-:-:S02]  /*4fb0*/  FMNMX.FTZ R31, R34, R31, !PT ;  /* 0x0000001f221f7209 */ /* 0x000fc40007810000 */
[C---:B------:R-:W-:Y:S01]  /*4fc0*/  ISETP.GT.AND P1, PT, R33.reuse, 0x38, PT ;  /* 0x000000382100780c */ /* 0x040fe20003f24270 */
[----:B------:R-:W-:Y:S01]  /*4fd0*/  UIADD3 UR6, UR6, 0x16840, URZ ;  /* 0x0001684006067890 */ /* 0x000fe2000fffe03f */
[----:B--2---:R-:W-:Y:S01]  /*4fe0*/  FSEL R32, R32, -INF , P2 ;  /* 0xff80000020207808 */ /* 0x004fe20001000000 */
[----:B------:R-:W1:Y:S01]  /*4ff0*/  MUFU.TANH R42, R42 ;  /* 0x0000002a002a7308 */ /* 0x000e620000002400 */
[----:B------:R-:W-:Y:S01]  /*5000*/  FMNMX.FTZ R31, R36, R31, !PT ;  /* 0x0000001f241f7209 */ /* 0x000fe20007810000 */
[----:B------:R-:W-:Y:S01]  /*5010*/  UPRMT UR6, UR43, 0x654, UR6 ;  /* 0x000006542b067896 */ /* 0x000fe20008000006 */
[C---:B------:R-:W-:Y:S02]  /*5020*/  ISETP.GT.AND P2, PT, R33.reuse, 0x39, PT ;  /* 0x000000392100780c */ /* 0x040fe40003f44270 */
[----:B0-----:R-:W-:Y:S02]  /*5030*/  FSEL R38, R38, -INF , P1 ;  /* 0xff80000026267808 */ /* 0x001fe40000800000 */
[----:B------:R-:W-:Y:S01]  /*5040*/  FMNMX.FTZ R31, R32, R31, !PT ;  /* 0x0000001f201f7209 */ /* 0x000fe20007810000 */
[----:B------:R-:W0:Y:S01]  /*5050*/  MUFU.TANH R44, R44 ;  /* 0x0000002c002c7308 */ /* 0x000e220000002400 */
[----:B------:R-:W-:-:S02]  /*5060*/  ISETP.GT.AND P1, PT, R33, 0x40, PT ;  /* 0x000000402100780c */ /* 0x000fc40003f24270 */
[----:B----4-:R-:W-:Y:S01]  /*5070*/  FSEL R40, R40, -INF , P2 ;  /* 0xff80000028287808 */ /* 0x010fe20001000000 */
[----:B------:R-:W-:Y:S01]  /*5080*/  SYNCS.ARRIVE.TRANS64.RED.A1T0 RZ, [UR6], RZ ;  /* 0x000000ffffff79a7 */ /* 0x000fe20008100406 */
        /* <DEDUP_REMOVED lines=46> */
[----:B------:R-:W-:Y:S01]  /*5370*/  FMNMX.FTZ R15, R72, R31, !PT ;  /* 0x0000001f480f7209 */ /* 0x000fe20007810000 */
[----:B------:R-:W-:Y:S02]  /*5380*/  FMUL.FTZ R31, R62, UR21 ;  /* 0x000000153e1f7c20 */ /* 0x000fe40008410000 */
[----:B------:R-:W0:Y:S01]  /*5390*/  MUFU.TANH R81, R81 ;  /* 0x0000005100517308 */ /* 0x000e220000002400 */
[----:B--2---:R-:W-:Y:S02]  /*53a0*/  FSEL R76, R77, -INF , P2 ;  /* 0xff8000004d4c7808 */ /* 0x004fe40001000000 */
[----:B------:R-:W-:-:S02]  /*53b0*/  ISETP.GT.AND P2, PT, R33, 0x71, PT ;  /* 0x000000712100780c */ /* 0x000fc40003f44270 */
[----:B------:R-:W-:-:S03]  /*53c0*/  FMNMX.FTZ R15, R76, R15, !PT ;  /* 0x0000000f4c0f7209 */ /* 0x000fc60007810000 */
[----:B------:R-:W2:Y:S01]  /*53d0*/  MUFU.TANH R84, R84 ;  /* 0x0000005400547308 */ /* 0x000ea20000002400 */
[----:B-1----:R-:W-:Y:S02]  /*53e0*/  FSEL R62, R80, -INF , P1 ;  /* 0xff800000503e7808 */ /* 0x002fe40000800000 */
[----:B------:R-:W-:Y:S02]  /*53f0*/  ISETP.GT.AND P1, PT, R33, 0x78, PT ;  /* 0x000000782100780c */ /* 0x000fe40003f24270 */
[----:B------:R-:W-:-:S03]  /*5400*/  FMNMX.FTZ R15, R62, R15, !PT ;  /* 0x0000000f3e0f7209 */ /* 0x000fc60007810000 */
[----:B------:R-:W1:Y:S01]  /*5410*/  MUFU.TANH R85, R85 ;  /* 0x0000005500557308 */ /* 0x000e620000002400 */
[----:B0-----:R-:W-:Y:S02]  /*5420*/  FSEL R80, R81, -INF , P2 ;  /* 0xff80000051507808 */ /* 0x001fe40001000000 */
[----:B------:R-:W-:Y:S01]  /*5430*/  ISETP.GT.AND P2, PT, R33, 0x79, PT ;  /* 0x000000792100780c */ /* 0x000fe20003f44270 */
[----:B------:R-:W-:Y:S01]  /*5440*/  FMUL.FTZ R33, R63, UR21 ;  /* 0x000000153f217c20 */ /* 0x000fe20008410000 */
[----:B------:R-:W-:Y:S01]  /*5450*/  FMNMX.FTZ R15, R80, R15, !PT ;  /* 0x0000000f500f7209 */ /* 0x000fe20007810000 */
[----:B---3--:R-:W-:Y:S02]  /*5460*/  IMAD.IADD R63, R121, 0x1, R66 ;  /* 0x00000001793f7824 */ /* 0x008fe400078e0242 */
[----:B------:R-:W0:Y:S01]  /*5470*/  MUFU.TANH R5, R5 ;  /* 0x0000000500057308 */ /* 0x000e220000002400 */
[----:B--2---:R-:W-:Y:S02]  /*5480*/  FSEL R84, R84, -INF , P1 ;  /* 0xff80000054547808 */ /* 0x004fe40000800000 */
[----:B------:R-:W-:-:S02]  /*5490*/  ISETP.GT.AND P3, PT, R63, 0x1, PT ;  /* 0x000000013f00780c */ /* 0x000fc40003f64270 */
[----:B------:R-:W-:-:S03]  /*54a0*/  FMNMX.FTZ R15, R84, R15, !PT ;  /* 0x0000000f540f7209 */ /* 0x000fc60007810000 */
[----:B------:R-:W2:Y:S01]  /*54b0*/  MUFU.TANH R6, R6 ;  /* 0x0000000600067308 */ /* 0x000ea20000002400 */
[----:B-1----:R-:W-:Y:S02]  /*54c0*/  FSEL R122, R85, -INF , P2 ;  /* 0xff800000557a7808 */ /* 0x002fe40001000000 */
[----:B------:R-:W-:Y:S02]  /*54d0*/  ISETP.GT.AND P2, PT, R63, RZ, PT ;  /* 0x000000ff3f00720c */ /* 0x000fe40003f44270 */
[----:B------:R-:W-:-:S03]  /*54e0*/  FMNMX.FTZ R15, R122, R15, !PT ;  /* 0x0000000f7a0f7209 */ /* 0x000fc60007810000 */
[----:B------:R-:W1:Y:S01]  /*54f0*/  MUFU.TANH R7, R7 ;  /* 0x0000000700077308 */ /* 0x000e620000002400 */
[----:B0-----:R-:W-:Y:S01]  /*5500*/  FSEL R5, R5, -INF , P2 ;  /* 0xff80000005057808 */ /* 0x001fe20001000000 */
[----:B------:R-:W0:Y:S01]  /*5510*/  SHFL.BFLY PT, R24, R15, 0x2, 0x1f ;  /* 0x0c401f000f187f89 */ /* 0x000e2200000e0000 */
[----:B------:R-:W-:Y:S02]  /*5520*/  ISETP.GT.AND P2, PT, R63, 0x8, PT ;  /* 0x000000083f00780c */ /* 0x000fe40003f44270 */
[----:B------:R-:W-:-:S03]  /*5530*/  FMNMX.FTZ R65, R5, R4, !PT ;  /* 0x0000000405417209 */ /* 0x000fc60007810000 */
[----:B------:R-:W3:Y:S01]  /*5540*/  MUFU.TANH R8, R8 ;  /* 0x0000000800087308 */ /* 0x000ee20000002400 */
        /* <DEDUP_REMOVED lines=8> */
[----:B---3--:R-:W-:Y:S02]  /*55d0*/  FSEL R8, R8, -INF , P3 ;  /* 0xff80000008087808 */ /* 0x008fe40001800000 */
[----:B0-----:R-:W-:Y:S02]  /*55e0*/  FMNMX.FTZ R24, R15, R24, !PT ;  /* 0x000000180f187209 */ /* 0x001fe40007810000 */
[----:B------:R-:W0:Y:S01]  /*55f0*/  LDC R15, c[0x0][0x988] ;  /* 0x00026200ff0f7b82 */ /* 0x000e220000000800 */
[----:B------:R-:W-:Y:S02]  /*5600*/  ISETP.GT.AND P3, PT, R63, 0x11, PT ;  /* 0x000000113f00780c */ /* 0x000fe40003f64270 */
[----:B------:R-:W3:Y:S01]  /*5610*/  MUFU.TANH R11, R11 ;  /* 0x0000000b000b7308 */ /* 0x000ee20000002400 */
[----:B------:R-:W4:Y:S01]  /*5620*/  SHFL.BFLY PT, R55, R24, 0x1, 0x1f ;  /* 0x0c201f0018377f89 */ /* 0x000f2200000e0000 */
[----:B--2---:R-:W-:-:S02]  /*5630*/  FSEL R74, R9, -INF , P2 ;  /* 0xff800000094a7808 */ /* 0x004fc40001000000 */
[----:B------:R-:W-:Y:S02]  /*5640*/  FMNMX.FTZ R65, R8, R65, !PT ;  /* 0x0000004108417209 */ /* 0x000fe40007810000 */
[C---:B------:R-:W-:Y:S02]  /*5650*/  ISETP.GT.AND P2, PT, R63.reuse, 0x18, PT ;  /* 0x000000183f00780c */ /* 0x040fe40003f44270 */
[----:B------:R-:W2:Y:S01]  /*5660*/  MUFU.TANH R12, R12 ;  /* 0x0000000c000c7308 */ /* 0x000ea20000002400 */
[----:B-1----:R-:W-:Y:S02]  /*5670*/  FSEL R10, R10, -INF , P3 ;  /* 0xff8000000a0a7808 */ /* 0x002fe40001800000 */
[----:B------:R-:W-:Y:S02]  /*5680*/  FMNMX.FTZ R65, R74, R65, !PT ;  /* 0x000000414a417209 */ /* 0x000fe40007810000 */
[----:B------:R-:W-:Y:S02]  /*5690*/  ISETP.GT.AND P3, PT, R63, 0x19, PT ;  /* 0x000000193f00780c */ /* 0x000fe40003f64270 */
[----:B------:R-:W-:Y:S01]  /*56a0*/  FMNMX.FTZ R65, R10, R65, !PT ;  /* 0x000000410a417209 */ /* 0x000fe20007810000 */
[----:B------:R-:W1:Y:S01]  /*56b0*/  MUFU.TANH R13, R13 ;  /* 0x0000000d000d7308 */ /* 0x000e620000002400 */
        /* <DEDUP_REMOVED lines=9> */
[----:B-1----:R-:W-:Y:S01]  /*5750*/  FSEL R82, R13, -INF , P2 ;  /* 0xff8000000d527808 */ /* 0x002fe20001000000 */
[----:B0-----:R-:W-:Y:S01]  /*5760*/  FMUL.FTZ R55, R24, R15 ;  /* 0x0000000f18377220 */ /* 0x001fe20000410000 */
        /* <DEDUP_REMOVED lines=301> */
.L_x_15089:
        /* <DEDUP_REMOVED lines=78> */
.L_x_15079:
[----:B------:R-:W-:-:S13]  /*6f20*/  ISETP.LE.AND P1, PT, RZ, UR24, PT ;  /* 0x00000018ff007c0c */ /* 0x000fda000bf23270 */
[----:B------:R-:W-:Y:S05]  /*6f30*/  @!P1 BRA `(.L_x_15091) ;  /* 0x00000024003c9947 */ /* 0x000fea0003800000 */
[----:B------:R-:W-:Y:S01]  /*6f40*/  MOV R4, R6 ;  /* 0x0000000600047202 */ /* 0x000fe20000000f00 */
[----:B------:R-:W-:Y:S01]  /*6f50*/  IMAD.MOV.U32 R3, RZ, RZ, R24 ;  /* 0x000000ffff037224 */ /* 0x000fe200078e0018 */
[----:B------:R-:W-:Y:S01]  /*6f60*/  UMOV UR23, UR36 ;  /* 0x0000002400177c82 */ /* 0x000fe20008000000 */
[----:B------:R-:W-:Y:S01]  /*6f70*/  UMOV UR21, UR37 ;  /* 0x0000002500157c82 */ /* 0x000fe20008000000 */
[----:B------:R-:W-:-:S05]  /*6f80*/  ULDC UR22, c[0x0][0x9d8] ;  /* 0x0002760000167ab9 */ /* 0x000fca0000000800 */
.L_x_15102:
        /* <DEDUP_REMOVED lines=9> */
.L_x_15093:
[----:B------:R-:W-:Y:S01]  /*7020*/  ULEA UR6, UR37, UR45, 0x3 ;  /* 0x0000002d25067291 */ /* 0x000fe2000f8e183f */
[----:B------:R-:W-:-:S05]  /*7030*/  IMAD.U32 R5, RZ, RZ, UR36 ;  /* 0x00000024ff057e24 */ /* 0x000fca000f8e00ff */
[----:B------:R-:W-:-:S04]  /*7040*/  SHF.L.U32 R5, R5, 0x1f, RZ ;  /* 0x0000001f05057819 */ /* 0x000fc800000006ff */
[----:B------:R0:W1:Y:S01]  /*7050*/  SYNCS.PHASECHK.TRANS64.TRYWAIT P1, [UR6+0x16830], R5 ;  /* 0x01683005ff0075a7 */ /* 0x0000620008020146 */
[----:B------:R-:W-:Y:S05]  /*7060*/  @!P0 BRA `(.L_x_15094) ;  /* 0x0000000000048947 */ /* 0x000fea0003800000 */
[----:B------:R-:W-:Y:S01]  /*7070*/  BPT.TRAP 0x1 ;  /* 0x000000040000795c */ /* 0x000fe20000300000 */
.L_x_15094:
[----:B-1----:R-:W-:Y:S05]  /*7080*/  @P1 BRA `(.L_x_15092) ;  /* 0x0000000000081947 */ /* 0x002fea0003800000 */
[----:B------:R-:W1:Y:S02]  /*7090*/  SYNCS.PHASECHK.TRANS64.TRYWAIT P1, [UR6+0x16830], R5 ;  /* 0x01683005ff0075a7 */ /* 0x000e640008020146 */
[----:B-1----:R-:W-:Y:S05]  /*70a0*/  @!P1 BRA `(.L_x_15095) ;  /* 0x000000a000a89947 */ /* 0x002fea0003800000 */
.L_x_15092:
        /* <DEDUP_REMOVED lines=25> */
.L_x_15097:
[----:B------:R-:W-:Y:S01]  /*7240*/  ULEA UR6, UR21, UR45, 0x3 ;  /* 0x0000002d15067291 */ /* 0x000fe2000f8e183f */
[----:B------:R-:W-:-:S05]  /*7250*/  IMAD.U32 R5, RZ, RZ, UR23 ;  /* 0x00000017ff057e24 */ /* 0x000fca000f8e00ff */
[----:B------:R-:W-:-:S04]  /*7260*/  SHF.L.U32 R5, R5, 0x1f, RZ ;  /* 0x0000001f05057819 */ /* 0x000fc800000006ff */
[----:B------:R0:W1:Y:S01]  /*7270*/  SYNCS.PHASECHK.TRANS64.TRYWAIT P1, [UR6+0x16850], R5 ;  /* 0x01685005ff0075a7 */ /* 0x0000620008020146 */
[----:B------:R-:W-:Y:S05]  /*7280*/  @!P0 BRA `(.L_x_15098) ;  /* 0x0000000000048947 */ /* 0x000fea0003800000 */
[----:B------:R-:W-:Y:S01]  /*7290*/  BPT.TRAP 0x1 ;  /* 0x000000040000795c */ /* 0x000fe20000300000 */
.L_x_15098:
[----:B-1----:R-:W-:Y:S05]  /*72a0*/  @P1 BRA `(.L_x_15096) ;  /* 0x0000000000081947 */ /* 0x002fea0003800000 */
[----:B------:R-:W1:Y:S02]  /*72b0*/  SYNCS.PHASECHK.TRANS64.TRYWAIT P1, [UR6+0x16850], R5 ;  /* 0x01685005ff0075a7 */ /* 0x000e640008020146 */
[----:B-1----:R-:W-:Y:S05]  /*72c0*/  @!P1 BRA `(.L_x_15099) ;  /* 0x000000a000389947 */ /* 0x002fea0003800000 */
.L_x_15096:
        /* <DEDUP_REMOVED lines=51> */
.L_x_15100:
        /* <DEDUP_REMOVED lines=407> */
.L_x_15101:
        /* <DEDUP_REMOVED lines=76> */
.L_x_15091:
[----:B------:R-:W-:Y:S06]  /*9430*/  BAR.ARV 0x8, 0x200 ;  /* 0x0208000000007b1d */ /* 0x000fec0000002000 */
[----:B------:R-:W-:Y:S05]  /*9440*/  @!P0 BRA `(.L_x_15103) ;  /* 0x0000000000048947 */ /* 0x000fea0003800000 */
[----:B------:R-:W-:Y:S01]  /*9450*/  BPT.TRAP 0x1 ;  /* 0x000000040000795c */ /* 0x000fe20000300000 */
.L_x_15103:
[----:B------:R-:W-:Y:S01]  /*9460*/  ULEA UR5, UR37, UR45, 0x3 ;  /* 0x0000002d25057291 */ /* 0x000fe2000f8e183f */
[----:B------:R-:W-:-:S05]  /*9470*/  IMAD.U32 R3, RZ, RZ, UR36 ;  /* 0x00000024ff037e24 */ /* 0x000fca000f8e00ff */
[----:B------:R-:W-:-:S04]  /*9480*/  SHF.L.U32 R3, R3, 0x1f, RZ ;  /* 0x0000001f03037819 */ /* 0x000fc800000006ff */
[----:B------:R0:W1:Y:S01]  /*9490*/  SYNCS.PHASECHK.TRANS64.TRYWAIT P1, [UR5+0x16850], R3 ;  /* 0x01685003ff0075a7 */ /* 0x0000620008020145 */
[----:B------:R-:W-:Y:S05]  /*94a0*/  @!P0 BRA `(.L_x_15104) ;  /* 0x0000000000048947 */ /* 0x000fea0003800000 */
[----:B------:R-:W-:Y:S01]  /*94b0*/  BPT.TRAP 0x1 ;  /* 0x000000040000795c */ /* 0x000fe20000300000 */
.L_x_15104:
[----:B-1----:R-:W-:Y:S05]  /*94c0*/  @P1 BRA `(.L_x_15105) ;  /* 0x0000000000081947 */ /* 0x002fea0003800000 */
[----:B------:R-:W1:Y:S02]  /*94d0*/  SYNCS.PHASECHK.TRANS64.TRYWAIT P1, [UR5+0x16850], R3 ;  /* 0x01685003ff0075a7 */ /* 0x000e640008020145 */
[----:B-1----:R-:W-:Y:S05]  /*94e0*/  @!P1 BRA `(.L_x_15106) ;  /* 0x0000007c00c89947 */ /* 0x002fea0003800000 */
.L_x_15105:
        /* <DEDUP_REMOVED lines=71> */
.L_x_15107:
        /* <DEDUP_REMOVED lines=42> */
.L_x_15071:
        /* <DEDUP_REMOVED lines=29> */
[----:B------:R-:W-:-:S02]  /*9dd0*/  ULDC.64 UR14, c[0x0][0xc08] ;  /* 0x00030200000e7ab9 */ /* 0x000fc40000000a00 */
[----:B------:R-:W-:Y:S01]  /*9de0*/  IMAD.U32 R24, RZ, RZ, UR8 ;  /* 0x00000008ff187e24 */ /* 0x000fe2000f8e00ff */
[----:B------:R-:W-:Y:S01]  /*9df0*/  ULDC.64 UR16, c[0x0][0xb98] ;  /* 0x0002e60000107ab9 */ /* 0x000fe20000000a00 */
[----:B------:R-:W-:Y:S01]  /*9e00*/  IMAD.U32 R25, RZ, RZ, UR9 ;  /* 0x00000009ff197e24 */ /* 0x000fe2000f8e00ff */
        /* <DEDUP_REMOVED lines=41> */
[----:B------:R-:W-:Y:S01]  /*a0a0*/  UIMAD UR7, UR18, UR10, URZ ;  /* 0x0000000a120772a4 */ /* 0x000fe2000f8e023f */
[----:B0-----:R-:W-:Y:S01]  /*a0b0*/  IADD3 R10, R17, UR42, RZ ;  /* 0x0000002a110a7c10 */ /* 0x001fe2000fffe0ff */
[----:B------:R-:W-:-:S02]  /*a0c0*/  USEL UR19, UR40, URZ, !UP0 ;  /* 0x0000003f28137287 */ /* 0x000fc4000c000000 */
[----:B------:R-:W-:Y:S02]  /*a0d0*/  UIMAD UR12, UR41, UR11, UR7 ;  /* 0x0000000b290c72a4 */ /* 0x000fe4000f8e0207 */
[----:B--2---:R-:W-:Y:S01]  /*a0e0*/  IMAD.MOV.U32 R4, RZ, RZ, R10 ;  /* 0x000000ffff047224 */ /* 0x004fe200078e000a */
[----:B------:R-:W-:Y:S02]  /*a0f0*/  UISETP.NE.U32.AND UP1, UPT, UR14, URZ, UPT ;  /* 0x0000003f0e00728c */ /* 0x000fe4000bf25070 */
[----:B------:R-:W-:Y:S02]  /*a100*/  USEL UR7, UR39, URZ, !UP0 ;  /* 0x0000003f27077287 */ /* 0x000fe4000c000000 */
[----:B------:R-:W-:Y:S01]  /*a110*/  UISETP.NE.AND.EX UP0, UPT, UR15, URZ, UPT, UP1 ;  /* 0x0000003f0f00728c */ /* 0x000fe2000bf05310 */
[----:B------:R-:W0:Y:S05]  /*a120*/  @P1 LDC R27, c[0x0][0xbec] ;  /* 0x0002fb00ff1b1b82 */ /* 0x000e2a0000000800 */
[----:B------:R-:W-:-:S03]  /*a130*/  PLOP3.LUT P3, PT, PT, PT, UP0, 0x80, 0x0 ;  /* 0x000000000000781c */ /* 0x000fc60003f6f008 */
        /* <DEDUP_REMOVED lines=17> */
[----:B------:R-:W-:Y:S01]  /*a250*/  IMAD R8, R5, UR16, RZ ;  /* 0x0000001005087c24 */ /* 0x000fe2000f8e02ff */
[----:B------:R-:W-:Y:S01]  /*a260*/  @UP0 ULEA UR10, UP1, UR39, UR14, 0x2 ;  /* 0x0000000e270a0291 */ /* 0x000fe2000f82103f */
[----:B------:R-:W-:Y:S01]  /*a270*/  IMAD.U32 R9, RZ, RZ, UR12 ;  /* 0x0000000cff097e24 */ /* 0x000fe2000f8e00ff */
[----:B------:R-:W-:Y:S01]  /*a280*/  ULDC.64 UR12, c[0x0][0xb50] ;  /* 0x0002d400000c7ab9 */ /* 0x000fe20000000a00 */
[----:B------:R-:W-:-:S03]  /*a290*/  ULDC UR14, c[0x0][0xa88] ;  /* 0x0002a200000e7ab9 */ /* 0x000fc60000000800 */
[----:B------:R-:W-:Y:S01]  /*a2a0*/  IADD3.X R5, R6, UR11, R9, P0, !PT ;  /* 0x0000000b06057c10 */ /* 0x000fe200087fe409 */
[----:B------:R-:W-:Y:S01]  /*a2b0*/  @UP0 ULEA.HI.X UR11, UR39, UR15, UR40, 0x2, UP1 ;  /* 0x0000000f270b0291 */ /* 0x000fe200088f1428 */
[C---:B------:R-:W-:Y:S01]  /*a2c0*/  IMAD R9, R7.reuse, UR17, R8 ;  /* 0x0000001107097c24 */ /* 0x040fe2000f8e0208 */
[----:B------:R-:W-:Y:S01]  /*a2d0*/  MOV R8, UR10 ;  /* 0x0000000a00087c02 */ /* 0x000fe20008000f00 */
[----:B------:R-:W-:Y:S02]  /*a2e0*/  IMAD.U32 R6, RZ, RZ, UR14 ;  /* 0x0000000eff067e24 */ /* 0x000fe4000f8e00ff */
[----:B------:R-:W-:-:S04]  /*a2f0*/  IMAD.WIDE.U32 R4, R7, UR16, R4 ;  /* 0x0000001007047c25 */ /* 0x000fc8000f8e0004 */
[----:B------:R-:W-:Y:S01]  /*a300*/  IMAD.IADD R5, R5, 0x1, R9 ;  /* 0x0000000105057824 */ /* 0x000fe200078e0209 */
[----:B------:R-:W-:Y:S01]  /*a310*/  LEA R7, P0, R4, UR12, 0x2 ;  /* 0x0000000c04077c11 */ /* 0x000fe2000f8010ff */
[----:B------:R-:W-:-:S03]  /*a320*/  IMAD.U32 R9, RZ, RZ, UR11 ;  /* 0x0000000bff097e24 */ /* 0x000fc6000f8e00ff */
[----:B------:R-:W-:Y:S01]  /*a330*/  LEA.HI.X R10, R4, UR13, R5, 0x2, P0 ;  /* 0x0000000d040a7c11 */ /* 0x000fe200080f1405 */
[----:B------:R-:W-:Y:S01]  /*a340*/  IMAD R5, R22, 0x40, R19 ;  /* 0x0000004016057824 */ /* 0x000fe200078e0213 */
[----:B------:R3:W5:Y:S01]  /*a350*/  @P3 LDG.E R6, desc[UR52][R8.64] ;  /* 0x0000003408063981 */ /* 0x000762000c1e1900 */
[----:B------:R-:W-:Y:S06]  /*a360*/  @P3 BRA `(.L_x_15110) ;  /* 0x0000000000103947 */ /* 0x000fec0003800000 */
[----:B------:R-:W-:Y:S05]  /*a370*/  @!P2 BRA `(.L_x_15110) ;  /* 0x00000000000ca947 */ /* 0x000fea0003800000 */
[----:B---3--:R-:W2:Y:S04]  /*a380*/  LDG.E R9, desc[UR52][R24.64] ;  /* 0x0000003418097981 */ /* 0x008ea8000c1e1900 */
[----:B-----5:R-:W2:Y:S02]  /*a390*/  LDG.E R6, desc[UR52][R24.64+0x4] ;  /* 0x0000043418067981 */ /* 0x020ea4000c1e1900 */
[----:B--2---:R-:W-:-:S07]  /*a3a0*/  IMAD.IADD R6, R6, 0x1, -R9 ;  /* 0x0000000106067824 */ /* 0x004fce00078e0a09 */
.L_x_15110:
[----:B---3--:R-:W-:Y:S01]  /*a3b0*/  SHFL.IDX PT, R12, R7, RZ, 0x1c1f ;  /* 0x001c1fff070c7589 */ /* 0x008fe200000e0000 */
[----:B------:R-:W-:Y:S01]  /*a3c0*/  IMAD.WIDE R2, R5, 0x2, R2 ;  /* 0x0000000205027825 */ /* 0x000fe200078e0202 */
[----:B------:R-:W-:Y:S01]  /*a3d0*/  LOP3.LUT P0, RZ, R152, 0x3, RZ, 0xc0, !PT ;  /* 0x0000000398ff7812 */ /* 0x000fe2000780c0ff */
[----:B------:R-:W-:Y:S01]  /*a3e0*/  ULDC.64 UR12, c[0x0][0xaa0] ;  /* 0x0002a800000c7ab9 */ /* 0x000fe20000000a00 */
[----:B------:R-:W0:Y:S01]  /*a3f0*/  SHFL.IDX PT, R13, R10, RZ, 0x1c1f ;  /* 0x001c1fff0a0d7589 */ /* 0x000e2200000e0000 */
[----:B------:R-:W-:Y:S01]  /*a400*/  VIADD R8, R154, UR42 ;  /* 0x0000002a9a087c36 */ /* 0x000fe20008000000 */
[----:B------:R-:W-:Y:S01]  /*a410*/  IADD3 R9, P3, R2, 0x1800, RZ ;  /* 0x0000180002097810 */ /* 0x000fe20007f7e0ff */
[----:B-----5:R-:W-:Y:S01]  /*a420*/  IMAD R35, R6, R33, RZ ;  /* 0x0000002106237224 */ /* 0x020fe200078e02ff */
[----:B------:R-:W-:Y:S01]  /*a430*/  SHFL.IDX PT, R14, R7, 0x1, 0x1c1f ;  /* 0x003c1f00070e7f89 */ /* 0x000fe200000e0000 */
[----:B------:R-:W-:Y:S01]  /*a440*/  VIADD R4, R8, 0x8 ;  /* 0x0000000808047836 */ /* 0x000fe20000000000 */
[----:B------:R-:W-:-:S02]  /*a450*/  IADD3 R25, P4, R2, 0x3000, RZ ;  /* 0x0000300002197810 */ /* 0x000fc40007f9e0ff */
[----:B------:R-:W1:Y:S01]  /*a460*/  SHFL.IDX PT, R15, R10, 0x1, 0x1c1f ;  /* 0x003c1f000a0f7f89 */ /* 0x000e6200000e0000 */
[-C--:B------:R-:W-:Y:S02]  /*a470*/  ISETP.GE.OR P2, PT, R8, R35.reuse, P0 ;  /* 0x000000230800720c */ /* 0x080fe40000746670 */
[----:B------:R-:W-:Y:S02]  /*a480*/  LOP3.LUT R5, R2, 0x380, RZ, 0xc0, !PT ;  /* 0x0000038002057812 */ /* 0x000fe400078ec0ff */
[----:B------:R-:W-:Y:S02]  /*a490*/  LOP3.LUT R8, R9, 0x380, RZ, 0xc0, !PT ;  /* 0x0000038009087812 */ /* 0x000fe400078ec0ff */
[----:B------:R-:W-:Y:S02]  /*a4a0*/  ISETP.GE.OR P0, PT, R4, R35, P0 ;  /* 0x000000230400720c */ /* 0x000fe40000706670 */
[----:B------:R-:W-:Y:S02]  /*a4b0*/  LOP3.LUT R24, R25, 0x380, RZ, 0xc0, !PT ;  /* 0x0000038019187812 */ /* 0x000fe400078ec0ff */
[----:B------:R-:W-:-:S02]  /*a4c0*/  SHF.R.U64 R5, R5, 0x3, RZ ;  /* 0x0000000305057819 */ /* 0x000fc400000012ff */
[----:B------:R-:W-:Y:S02]  /*a4d0*/  SHF.R.U64 R8, R8, 0x3, RZ ;  /* 0x0000000308087819 */ /* 0x000fe400000012ff */
[----:B------:R-:W-:Y:S01]  /*a4e0*/  SHF.R.U64 R24, R24, 0x3, RZ ;  /* 0x0000000318187819 */ /* 0x000fe200000012ff */
[----:B0-----:R0:W-:Y:S01]  /*a4f0*/  @!P2 ST.E desc[UR52][R12.64], R21 ;  /* 0x000000150c00a985 */ /* 0x0011e2000c101934 */
[----:B------:R-:W-:Y:S01]  /*a500*/  LOP3.LUT R4, R5, R2, RZ, 0x3c, !PT ;  /* 0x0000000205047212 */ /* 0x000fe200078e3cff */
[--C-:B------:R-:W-:Y:S01]  /*a510*/  IMAD.MOV.U32 R5, RZ, RZ, R3.reuse ;  /* 0x000000ffff057224 */ /* 0x100fe200078e0003 */
[----:B------:R-:W-:Y:S02]  /*a520*/  LOP3.LUT R8, R8, R9, RZ, 0x3c, !PT ;  /* 0x0000000908087212 */ /* 0x000fe400078e3cff */
[----:B------:R-:W-:Y:S01]  /*a530*/  LOP3.LUT R24, R24, R25, RZ, 0x3c, !PT ;  /* 0x0000001918187212 */ /* 0x000fe200078e3cff */
[----:B------:R-:W-:Y:S01]  /*a540*/  IMAD.X R25, RZ, RZ, R3, P4 ;  /* 0x000000ffff197224 */ /* 0x000fe200020e0603 */
[----:B------:R-:W-:Y:S01]  /*a550*/  IADD3.X R9, RZ, R3, RZ, P3, !PT ;  /* 0x00000003ff097210 */ /* 0x000fe20001ffe4ff */
        /* <DEDUP_REMOVED lines=8> */
[----:B------:R-:W-:-:S04]  /*a5e0*/  SHF.R.U64 R2, R2, 0x3, RZ ;  /* 0x0000000302027819 */ /* 0x000fc800000012ff */
[----:B------:R-:W-:-:S03]  /*a5f0*/  LOP3.LUT R12, R2, R29, RZ, 0x3c, !PT ;  /* 0x0000001d020c7212 */ /* 0x000fc600078e3cff */
[----:B------:R-:W0:Y:S01]  /*a600*/  @P1 LDC R2, c[0x0][0xbec] ;  /* 0x0002fb00ff021b82 */ /* 0x000e220000000800 */
[----:B------:R-:W-:Y:S02]  /*a610*/  UIMAD UR10, UR9, UR12, URZ ;  /* 0x0000000c090a72a4 */ /* 0x000fe4000f8e023f */
[----:B------:R-:W-:Y:S01]  /*a620*/  UIMAD.WIDE.U32 UR8, UR4, UR12, URZ ;  /* 0x0000000c040872a5 */ /* 0x000fe2000f8e003f */
[----:B-1----:R-:W-:Y:S01]  /*a630*/  IMAD R0, R18, 0x30, R22 ;  /* 0x0000003012007824 */ /* 0x002fe200078e0216 */
[----:B------:R-:W-:Y:S01]  /*a640*/  UIMAD UR10, UR4, UR13, UR10 ;  /* 0x0000000d040a72a4 */ /* 0x000fe2000f8e020a */
[----:B------:R-:W-:Y:S01]  /*a650*/  IADD3 R34, R22, UR42, RZ ;  /* 0x0000002a16227c10 */ /* 0x000fe2000fffe0ff */
[----:B------:R-:W5:Y:S01]  /*a660*/  LD.E.128 R12, desc[UR52][R12.64] ;  /* 0x000000340c0c7980 */ /* 0x000f62000c101d00 */
[----:B------:R-:W-:Y:S01]  /*a670*/  ULDC.64 UR12, c[0x0][0xae8] ;  /* 0x0002ba00000c7ab9 */ /* 0x000fe20000000a00 */
[----:B------:R-:W-:Y:S01]  /*a680*/  UIADD3 UR9, UR9, UR10, URZ ;  /* 0x0000000a09097290 */ /* 0x000fe2000fffe03f */
[----:B------:R-:W-:Y:S01]  /*a690*/  VIADD R29, R0, UR42 ;  /* 0x0000002a001d7c36 */ /* 0x000fe20008000000 */
        /* <DEDUP_REMOVED lines=8> */
[----:B------:R-:W-:Y:S01]  /*a720*/  IMAD.MOV.U32 R21, RZ, RZ, R29 ;  /* 0x000000ffff157224 */ /* 0x000fe200078e001d */
[----:B------:R-:W-:Y:S01]  /*a730*/  UIMAD UR4, UR41, UR13, UR4 ;  /* 0x0000000d290472a4 */ /* 0x000fe2000f8e0204 */
[----:B------:R-:W-:Y:S01]  /*a740*/  VIADD R20, R20, 0x16820 ;  /* 0x0001682014147836 */ /* 0x000fe20000000000 */
[----:B------:R-:W-:-:S02]  /*a750*/  ULDC.64 UR10, c[0x0][0xaf0] ;  /* 0x0002bc00000a7ab9 */ /* 0x000fc40000000a00 */
[----:B------:R-:W-:Y:S02]  /*a760*/  UIADD3 UR9, UR9, UR4, URZ ;  /* 0x0000000409097290 */ /* 0x000fe4000fffe03f */
[----:B------:R-:W-:Y:S02]  /*a770*/  UIMAD UR4, UR19, UR10, URZ ;  /* 0x0000000a130472a4 */ /* 0x000fe4000f8e023f */
[----:B------:R-:W-:Y:S01]  /*a780*/  UIMAD.WIDE.U32 UR8, UR7, UR10, UR8 ;  /* 0x0000000a070872a5 */ /* 0x000fe2000f8e0008 */
[----:B0-----:R-:W-:Y:S01]  /*a790*/  @P1 IMAD.HI.U32 R0, R29, R2, RZ ;  /* 0x000000021d001227 */ /* 0x001fe200078e00ff */
[----:B------:R-:W-:-:S03]  /*a7a0*/  UIMAD UR4, UR7, UR11, UR4 ;  /* 0x0000000b070472a4 */ /* 0x000fc6000f8e0204 */
[----:B------:R-:W-:Y:S01]  /*a7b0*/  ULDC.64 UR10, c[0x0][0xae0] ;  /* 0x0002b800000a7ab9 */ /* 0x000fe20000000a00 */
[----:B------:R-:W-:Y:S01]  /*a7c0*/  @P1 SHF.R.U32.HI R21, RZ, R3, R0 ;  /* 0x00000003ff151219 */ /* 0x000fe20000011600 */
[----:B------:R-:W-:Y:S02]  /*a7d0*/  UIADD3 UR4, UR9, UR4, URZ ;  /* 0x0000000409047290 */ /* 0x000fe4000fffe03f */
[----:B------:R-:W-:Y:S01]  /*a7e0*/  IMAD.U32 R3, RZ, RZ, UR9 ;  /* 0x00000009ff037e24 */ /* 0x000fe2000f8e00ff */
[----:B------:R-:W-:Y:S01]  /*a7f0*/  SHF.R.S32.HI R0, RZ, 0x1f, R21 ;  /* 0x0000001fff007819 */ /* 0x000fe20000011415 */
[----:B------:R-:W-:Y:S01]  /*a800*/  IMAD.U32 R2, RZ, RZ, UR8 ;  /* 0x00000008ff027e24 */ /* 0x000fe2000f8e00ff */
[----:B------:R-:W-:Y:S01]  /*a810*/  IADD3 R28, -R21, RZ, RZ ;  /* 0x000000ff151c7210 */ /* 0x000fe20007ffe1ff */
[----:B------:R-:W-:Y:S01]  /*a820*/  IMAD.U32 R3, RZ, RZ, UR4 ;  /* 0x00000004ff037e24 */ /* 0x000fe2000f8e00ff */
[----:B------:R-:W-:Y:S01]  /*a830*/  ULDC.64 UR8, c[0x0][0xad8] ;  /* 0x0002b60000087ab9 */ /* 0x000fe20000000a00 */
[----:B------:R-:W-:Y:S01]  /*a840*/  IMAD R0, R0, UR10, RZ ;  /* 0x0000000a00007c24 */ /* 0x000fe2000f8e02ff */
[----:B------:R-:W-:Y:S01]  /*a850*/  ULDC UR4, c[0x0][0xac8] ;  /* 0x0002b20000047ab9 */ /* 0x000fe20000000800 */
[----:B------:R-:W-:-:S02]  /*a860*/  IMAD R29, R33, R28, R29 ;  /* 0x0000001c211d7224 */ /* 0x000fc400078e021d */
        /* <DEDUP_REMOVED lines=12> */
[----:B------:R-:W-:Y:S01]  /*a930*/  LEA.HI.X R32, R2, UR9, R3, 0x1, P0 ;  /* 0x0000000902207c11 */ /* 0x000fe200080f0c03 */
[C---:B------:R-:W-:Y:S01]  /*a940*/  VIADD R2, R34.reuse, 0x60 ;  /* 0x0000006022027836 */ /* 0x040fe20000000000 */
[----:B------:R-:W-:Y:S01]  /*a950*/  ISETP.GE.AND P0, PT, R19, UR4, PT ;  /* 0x0000000413007c0c */ /* 0x000fe2000bf06270 */
[----:B------:R-:W1:Y:S03]  /*a960*/  SHFL.IDX PT, R36, R30, 0x1, 0x181f ;  /* 0x00381f001e247f89 */ /* 0x000e6600000e0000 */
        /* <DEDUP_REMOVED lines=9> */
[C---:B0-----:R-:W-:Y:S01]  /*aa00*/  @!P1 LEA R2, P4, R19.reuse, R28, 0x1 ;  /* 0x0000001c13029211 */ /* 0x041fe200078808ff */
[----:B------:R-:W-:Y:S02]  /*aa10*/  VIADD R0, R34, 0x90 ;  /* 0x0000009022007836 */ /* 0x000fe40000000000 */
[----:B------:R-:W0:Y:S01]  /*aa20*/  SHFL.IDX PT, R30, R30, 0x3, 0x181f ;  /* 0x00781f001e1e7f89 */ /* 0x000e2200000e0000 */
[C---:B-1----:R-:W-:Y:S02]  /*aa30*/  @!P2 LEA R20, P5, R19.reuse, R36, 0x1 ;  /* 0x000000241314a211 */ /* 0x042fe400078a08ff */
        /* <DEDUP_REMOVED lines=14> */
.L_x_15109:
        /* <DEDUP_REMOVED lines=8> */
[----:B------:R-:W-:Y:S01]  /*aba0*/  IMAD.U32 R2, RZ, RZ, UR8 ;  /* 0x00000008ff027e24 */ /* 0x000fe2000f8e00ff */
[----:B------:R-:W-:Y:S01]  /*abb0*/  MOV R3, UR9 ;  /* 0x0000000900037c02 */ /* 0x000fe20008000f00 */
[----:B------:R-:W-:Y:S02]  /*abc0*/  ULDC.64 UR8, c[0x0][0xc08] ;  /* 0x0003020000087ab9 */ /* 0x000fe40000000a00 */
[----:B------:R-:W-:-:S04]  /*abd0*/  UISETP.NE.U32.AND UP1, UPT, UR8, URZ, UPT ;  /* 0x0000003f0800728c */ /* 0x000fc8000bf25070 */
[----:B------:R-:W-:Y:S01]  /*abe0*/  UISETP.NE.AND.EX UP1, UPT, UR9, URZ, UPT, UP1 ;  /* 0x0000003f0900728c */ /* 0x000fe2000bf25310 */
[----:B------:R-:W2:Y:S01]  /*abf0*/  @P2 LDG.E R6, desc[UR52][R2.64] ;  /* 0x0000003402062981 */ /* 0x000ea2000c1e1900 */
[----:B------:R-:W-:-:S04]  /*ac00*/  IMAD.U32 R0, RZ, RZ, UR4 ;  /* 0x00000004ff007e24 */ /* 0x000fc8000f8e00ff */
        /* <DEDUP_REMOVED lines=18> */
.L_x_15112:
        /* <DEDUP_REMOVED lines=15> */
[----:B------:R-:W-:Y:S01]  /*ae20*/  MOV R2, R4 ;  /* 0x0000000400027202 */ /* 0x000fe20000000f00 */
        /* <DEDUP_REMOVED lines=29> */
.L_x_15114:
[----:B------:R-:W-:Y:S05]  /*b000*/  BSYNC B1 ;  /* 0x0000000000017941 */ /* 0x000fea0003800000 */
.L_x_15113:
[----:B0-----:R-:W0:Y:S01]  /*b010*/  @P0 LDC R3, c[0x0][0xbf0] ;  /* 0x0002fc00ff030b82 */ /* 0x001e220000000800 */
[----:B------:R-:W-:Y:S01]  /*b020*/  ULDC.64 UR12, c[0x0][0xaa0] ;  /* 0x0002a800000c7ab9 */ /* 0x000fe20000000a00 */
[----:B------:R-:W-:Y:S01]  /*b030*/  IMAD R2, R18, 0x30, R22 ;  /* 0x0000003012027824 */ /* 0x000fe200078e0216 */
[----:B------:R-:W-:Y:S01]  /*b040*/  UIMAD UR7, UR10, UR12, URZ ;  /* 0x0000000c0a0772a4 */ /* 0x000fe2000f8e023f */
[----:B------:R-:W-:Y:S01]  /*b050*/  IADD3 R20, R22, UR42, RZ ;  /* 0x0000002a16147c10 */ /* 0x000fe2000fffe0ff */
[----:B------:R-:W-:Y:S01]  /*b060*/  UIMAD.WIDE.U32 UR8, UR4, UR12, URZ ;  /* 0x0000000c040872a5 */ /* 0x000fe2000f8e003f */
[----:B------:R-:W-:Y:S01]  /*b070*/  VIADD R4, R2, UR42 ;  /* 0x0000002a02047c36 */ /* 0x000fe20008000000 */
[----:B------:R-:W-:Y:S01]  /*b080*/  UIMAD UR7, UR4, UR13, UR7 ;  /* 0x0000000d040772a4 */ /* 0x000fe2000f8e0207 */
[----:B-----5:R-:W-:Y:S02]  /*b090*/  IMAD R13, R0, R11, RZ ;  /* 0x0000000b000d7224 */ /* 0x020fe400078e02ff */
[----:B------:R-:W-:Y:S01]  /*b0a0*/  ULDC.64 UR12, c[0x0][0xae8] ;  /* 0x0002ba00000c7ab9 */ /* 0x000fe20000000a00 */
[----:B------:R-:W-:Y:S01]  /*b0b0*/  UIADD3 UR9, UR9, UR7, URZ ;  /* 0x0000000709097290 */ /* 0x000fe2000fffe03f */
[----:B------:R-:W-:Y:S01]  /*b0c0*/  @P0 IMAD.HI.U32 R2, R4, R9, RZ ;  /* 0x0000000904020227 */ /* 0x000fe200078e00ff */
[----:B------:R-:W-:Y:S01]  /*b0d0*/  UIMAD UR4, UR11, UR12, URZ ;  /* 0x0000000c0b0472a4 */ /* 0x000fe2000f8e023f */
[----:B------:R-:W-:Y:S01]  /*b0e0*/  MOV R5, R4 ;  /* 0x0000000400057202 */ /* 0x000fe20000000f00 */
[----:B------:R-:W-:Y:S01]  /*b0f0*/  UIMAD.WIDE.U32 UR8, UR41, UR12, UR8 ;  /* 0x0000000c290872a5 */ /* 0x000fe2000f8e0008 */
[----:B------:R-:W-:Y:S01]  /*b100*/  VIADD R0, R20, 0x30 ;  /* 0x0000003014007836 */ /* 0x000fe20000000000 */
        /* <DEDUP_REMOVED lines=56> */
.L_x_15111:
[----:B------:R-:W-:Y:S05]  /*b490*/  BSYNC B0 ;  /* 0x0000000000007941 */ /* 0x000fea0003800000 */
.L_x_15108:
[----:B------:R-:W-:Y:S02]  /*b4a0*/  ULDC UR4, c[0x0][0xc3c] ;  /* 0x00030f0000047ab9 */ /* 0x000fe40000000800 */
[----:B------:R-:W-:-:S13]  /*b4b0*/  ISETP.GE.AND P0, PT, R31, UR4, PT ;  /* 0x000000041f007c0c */ /* 0x000fda000bf06270 */
[----:B------:R-:W-:Y:S05]  /*b4c0*/  @!P0 BRA `(.L_x_15115) ;  /* 0xffffff5800108947 */ /* 0x000fea000383ffff */
[----:B------:R-:W-:Y:S05]  /*b4d0*/  EXIT ;  /* 0x000000000000794d */ /* 0x000fea0003800000 */
.L_x_15066:
        /* <DEDUP_REMOVED lines=18> */
.L_x_15116:
        /* <DEDUP_REMOVED lines=40> */
.L_x_15122:
        /* <DEDUP_REMOVED lines=12> */
.L_x_15121:
[----:B------:R-:W-:Y:S05]  /*b940*/  BSYNC B0 ;  /* 0x0000000000007941 */ /* 0x000fea0003800000 */
.L_x_15120:
        /* <DEDUP_REMOVED lines=20> */
.L_x_15118:
        /* <DEDUP_REMOVED lines=20> */
.L_x_15123:
        /* <DEDUP_REMOVED lines=56> */
[----:B------:R-:W-:-:S03]  /*bf50*/  IMAD R18, R2, R9, R3 ;  /* 0x0000000902127224 */ /* 0x000fc600078e0203 */
[----:B------:R-:W-:Y:S01]  /*bf60*/  IADD3 R17, R0, R17, RZ ;  /* 0x0000001100117210 */ /* 0x000fe20007ffe0ff */
[----:B------:R-:W-:Y:S06]  /*bf70*/  BRA `(.L_x_15124) ;  /* 0x0000000000147947 */ /* 0x000fec0003800000 */
.L_x_15119:
[----:B------:R-:W-:Y:S01]  /*bf80*/  ULDC UR4, c[0x0][0xc3c] ;  /* 0x00030f0000047ab9 */ /* 0x000fe20000000800 */
[----:B------:R-:W-:Y:S02]  /*bf90*/  IMAD.MOV.U32 R17, RZ, RZ, RZ ;  /* 0x000000ffff117224 */ /* 0x000fe400078e00ff */
[----:B------:R-:W-:Y:S02]  /*bfa0*/  IMAD.U32 R16, RZ, RZ, UR6 ;  /* 0x00000006ff107e24 */ /* 0x000fe4000f8e00ff */
[----:B------:R-:W-:Y:S02]  /*bfb0*/  IMAD.MOV.U32 R18, RZ, RZ, RZ ;  /* 0x000000ffff127224 */ /* 0x000fe400078e00ff */
[----:B------:R-:W-:-:S07]  /*bfc0*/  IMAD.U32 R19, RZ, RZ, UR4 ;  /* 0x00000004ff137e24 */ /* 0x000fce000f8e00ff */
.L_x_15124:
[----:B------:R-:W-:-:S13]  /*bfd0*/  ISETP.NE.AND P0, PT, R5, RZ, PT ;  /* 0x000000ff0500720c */ /* 0x000fda0003f05270 */
[----:B------:R-:W0:Y:S01]  /*bfe0*/  @!P0 S2R R3, SR_CgaCtaId ;  /* 0x0000000000038919 */ /* 0x000e220000008800 */
[----:B------:R-:W-:-:S04]  /*bff0*/  @!P0 MOV R0, 0x400 ;  /* 0x0000040000008802 */ /* 0x000fc80000000f00 */
[----:B0-----:R-:W-:-:S05]  /*c000*/  @!P0 LEA R0, R3, R0, 0x18 ;  /* 0x0000000003008211 */ /* 0x001fca00078ec0ff */
[----:B------:R0:W-:Y:S01]  /*c010*/  @!P0 STS.128 [R0+0x168d0], R16 ;  /* 0x0168d01000008388 */ /* 0x0001e20000000c00 */
[----:B------:R-:W-:Y:S06]  /*c020*/  BAR.ARV 0x5, 0x200 ;  /* 0x0148000000007b1d */ /* 0x000fec0000002000 */
.L_x_15117:
        /* <DEDUP_REMOVED lines=26> */
[----:B------:R-:W-:Y:S02]  /*c1d0*/  LOP3.LUT R28, R28, 0x38, RZ, 0xc0, !PT ;  /* 0x000000381c1c7812 */ /* 0x000fe400078ec0ff */
[----:B------:R-:W-:-:S05]  /*c1e0*/  LEA R0, R0, R22, 0x1 ;  /* 0x0000001600007211 */ /* 0x000fca00078e08ff */
[----:B------:R3:W-:Y:S02]  /*c1f0*/  STL [R1+0x1c], R0 ;  /* 0x00001c0001007387 */ /* 0x0007e40000100800 */
.L_x_15186:
[----:B0-----:R-:W0:Y:S01]  /*c200*/  LDC.64 R2, c[0x0][0xc88] ;  /* 0x00032200ff027b82 */ /* 0x001e220000000a00 */
[----:B--2---:R-:W2:Y:S01]  /*c210*/  LDL.LU R6, [R1] ;  /* 0x0000000001067983 */ /* 0x004ea20000300800 */
        /* <DEDUP_REMOVED lines=15> */
[----:B------:R1:W3:Y:S01]  /*c310*/  @P0 LDG.E R7, desc[UR52][R2.64] ;  /* 0x0000003402070981 */ /* 0x0002e2000c1e1900 */
[----:B------:R-:W-:Y:S02]  /*c320*/  ISETP.NE.U32.AND P0, PT, RZ, UR4, PT ;  /* 0x00000004ff007c0c */ /* 0x000fe4000bf05070 */
[----:B--2---:R-:W-:Y:S01]  /*c330*/  LOP3.LUT R6, R6, 0xffffffef, RZ, 0xc0, !PT ;  /* 0xffffffef06067812 */ /* 0x004fe200078ec0ff */
        /* <DEDUP_REMOVED lines=8> */
[----:B------:R-:W2:Y:S05]  /*c3c0*/  @P2 LDG.E R0, desc[UR52][R2.64] ;  /* 0x0000003402002981 */ /* 0x000eaa000c1e1900 */
[----:B------:R-:W-:Y:S01]  /*c3d0*/  @P0 IADD3 R4, P1, R23, UR6, RZ ;  /* 0x0000000617040c10 */ /* 0x000fe2000ff3e0ff */
[----:B------:R-:W-:Y:S03]  /*c3e0*/  STL [R1], R6 ;  /* 0x0000000601007387 */ /* 0x000fe60000100800 */
        /* <DEDUP_REMOVED lines=8> */
[----:B--2---:R0:W-:Y:S04]  /*c470*/  STL [R1+0x20], R0 ;  /* 0x0000200001007387 */ /* 0x0041e80000100800 */
[----:B---3--:R1:W-:Y:S04]  /*c480*/  STL [R1+0x14], R7 ;  /* 0x0000140701007387 */ /* 0x0083e80000100800 */
[----:B----4-:R1:W-:Y:S01]  /*c490*/  @P0 STL [R1+0x2c], R4 ;  /* 0x00002c0401000387 */ /* 0x0103e20000100800 */
        /* <DEDUP_REMOVED lines=8> */
[----:B--2---:R-:W-:-:S05]  /*c520*/  IADD3 R2, -R5, R4, RZ ;  /* 0x0000000405027210 */ /* 0x004fca0007ffe1ff */
[----:B------:R2:W-:Y:S02]  /*c530*/  STL [R1+0x2c], R2 ;  /* 0x00002c0201007387 */ /* 0x0005e40000100800 */
.L_x_15126:
        /* <DEDUP_REMOVED lines=10> */
.L_x_15127:
        /* <DEDUP_REMOVED lines=9> */
.L_x_15128:
[----:B0-2---:R-:W-:Y:S01]  /*c670*/  IMAD.MOV.U32 R2, RZ, RZ, R6 ;  /* 0x000000ffff027224 */ /* 0x005fe200078e0006 */
[----:B------:R-:W0:Y:S01]  /*c680*/  LDC R3, c[0x0][0x448] ;  /* 0x00011200ff037b82 */ /* 0x000e220000000800 */
[----:B------:R-:W2:Y:S01]  /*c690*/  LDL R6, [R1+0x2c] ;  /* 0x00002c0001067983 */ /* 0x000ea20000100800 */
[----:B-----5:R-:W-:Y:S01]  /*c6a0*/  IMAD.IADD R5, R0, 0x1, -R7 ;  /* 0x0000000100057824 */ /* 0x020fe200078e0a07 */
[----:B------:R-:W-:Y:S01]  /*c6b0*/  BSSY B7, `(.L_x_15129) ;  /* 0x00003b5000077945 */ /* 0x000fe20003800000 */
[----:B------:R-:W-:Y:S02]  /*c6c0*/  LOP3.LUT R2, R2, 0xfffffff7, RZ, 0xc0, !PT ;  /* 0xfffffff702027812 */ /* 0x000fe400078ec0ff */
[----:B0-----:R-:W-:-:S13]  /*c6d0*/  ISETP.NE.AND P0, PT, R3, 0x1, PT ;  /* 0x000000010300780c */ /* 0x001fda0003f05270 */
[----:B------:R-:W0:Y:S01]  /*c6e0*/  @P0 LDC R4, c[0x0][0x44c] ;  /* 0x00011300ff040b82 */ /* 0x000e220000000800 */
[----:B------:R-:W-:-:S05]  /*c6f0*/  @P0 LOP3.LUT R2, R2, 0x8, RZ, 0xfc, !PT ;  /* 0x0000000802020812 */ /* 0x000fca00078efcff */
[----:B------:R1:W-:Y:S02]  /*c700*/  STL [R1], R2 ;  /* 0x0000000201007387 */ /* 0x0003e40000100800 */
[----:B------:R-:W3:Y:S02]  /*c710*/  @P0 LDC R3, c[0x0][0x450] ;  /* 0x00011400ff030b82 */ /* 0x000ee40000000800 */
[----:B------:R4:W-:Y:S01]  /*c720*/  STL [R1+0x10], R5 ;  /* 0x0000100501007387 */ /* 0x0009e20000100800 */
[----:B-1----:R-:W-:-:S04]  /*c730*/  IMAD R2, R17, 0xc0, RZ ;  /* 0x000000c011027824 */ /* 0x002fc800078e02ff */
[----:B------:R-:W-:-:S04]  /*c740*/  VIADD R2, R2, 0xbf ;  /* 0x000000bf02027836 */ /* 0x000fc80000000000 */
[----:B0-----:R-:W-:-:S05]  /*c750*/  @P0 IMAD.HI.U32 R4, R2, R4, RZ ;  /* 0x0000000402040227 */ /* 0x001fca00078e00ff */
[----:B---3--:R-:W-:Y:S02]  /*c760*/  @P0 SHF.R.U32.HI R2, RZ, R3, R4 ;  /* 0x00000003ff020219 */ /* 0x008fe40000011604 */
[----:B--2---:R-:W-:-:S04]  /*c770*/  IADD3 R0, R5, 0x80, -R6 ;  /* 0x0000008005007810 */ /* 0x004fc80007ffe806 */
[----:B------:R-:W-:-:S04]  /*c780*/  IADD3 R0, R0, R2, RZ ;  /* 0x0000000200007210 */ /* 0x000fc80007ffe0ff */
        /* <DEDUP_REMOVED lines=10> */
[----:B----4-:R-:W-:Y:S05]  /*c830*/  @P0 BRA `(.L_x_15130) ;  /* 0x0000000000440947 */ /* 0x010fea0003800000 */
        /* <DEDUP_REMOVED lines=17> */
.L_x_15130:
        /* <DEDUP_REMOVED lines=20> */
.L_x_15133:
[----:B------:R-:W-:Y:S05]  /*ca90*/  BSYNC B6 ;  /* 0x0000000000067941 */ /* 0x000fea0003800000 */
.L_x_15132:
        /* <DEDUP_REMOVED lines=20> */
.L_x_15136:
        /* <DEDUP_REMOVED lines=15> */
.L_x_15135:
[----:B------:R-:W-:Y:S05]  /*ccd0*/  BSYNC B6 ;  /* 0x0000000000067941 */ /* 0x000fea0003800000 */
.L_x_15134:
        /* <DEDUP_REMOVED lines=10> */
[----:B------:R-:W0:Y:S03]  /*cd80*/  S2R R0, SR_TID.X ;  /* 0x0000000000007919 */ /* 0x000e260000002100 */
[----:B------:R-:W-:Y:S01]  /*cd90*/  @P0 IADD3.X R3, R24, UR5, RZ, P1, !PT ;  /* 0x0000000518030c10 */ /* 0x000fe20008ffe4ff */
[----:B------:R-:W4:Y:S04]  /*cda0*/  LDL.LU R20, [R1] ;  /* 0x0000000001147983 */ /* 0x000f280000300800 */
        /* <DEDUP_REMOVED lines=25> */
[----:B------:R-:W0:Y:S01]  /*cf40*/  @!P0 LDC.64 R2, c[0x0][0x418] ;  /* 0x00010600ff028b82 */ /* 0x000e220000000a00 */
[----:B------:R0:W-:Y:S01]  /*cf50*/  STL [R1+0x18], R6 ;  /* 0x0000180601007387 */ /* 0x0001e20000100800 */
        /* <DEDUP_REMOVED lines=11> */
[----:B------:R0:W-:Y:S01]  /*d010*/  STL [R1], R20 ;  /* 0x0000001401007387 */ /* 0x0001e20000100800 */
[----:B------:R-:W-:-:S03]  /*d020*/  UMOV UR4, 0xffffffff ;  /* 0xffffffff00047882 */ /* 0x000fc60000000000 */
[----:B------:R-:W-:Y:S05]  /*d030*/  BRA.DIV UR4, `(.L_x_15137) ;  /* 0x00000046040c7947 */ /* 0x000fea000b800000 */
.L_x_15203:
[----:B------:R-:W-:-:S05]  /*d040*/  SHF.R.S32.HI R9, RZ, 0x1f, R18 ;  /* 0x0000001fff097819 */ /* 0x000fca0000011412 */
[----:B------:R1:W-:Y:S01]  /*d050*/  STL [R1+0x8], R9 ;  /* 0x0000080901007387 */ /* 0x0003e20000100800 */
[----:B------:R-:W-:Y:S05]  /*d060*/  @!P2 BRA `(.L_x_15138) ;  /* 0x000000000004a947 */ /* 0x000fea0003800000 */
[----:B------:R-:W-:Y:S01]  /*d070*/  BPT.TRAP 0x1 ;  /* 0x000000040000795c */ /* 0x000fe20000300000 */
.L_x_15138:
        /* <DEDUP_REMOVED lines=25> */
.L_x_15204:
[----:B------:R-:W-:Y:S05]  /*d210*/  BSYNC B0 ;  /* 0x0000000000007941 */ /* 0x000fea0003800000 */
.L_x_15139:
        /* <DEDUP_REMOVED lines=21> */
[----:B------:R-:W-:Y:S02]  /*d370*/  ULDC.64 UR4, c[0x0][0x2e8] ;  /* 0x0000ba0000047ab9 */ /* 0x000fe40000000a00 */
[----:B------:R-:W-:Y:S01]  /*d380*/  LEA R0, P0, R4, UR4, 0x1 ;  /* 0x0000000404007c11 */ /* 0x000fe2000f8008ff */
[----:B------:R-:W-:Y:S01]  /*d390*/  ULDC UR4, c[0x0][0x2f4] ;  /* 0x0000bd0000047ab9 */ /* 0x000fe20000000800 */
[----:B----4-:R-:W-:Y:S01]  /*d3a0*/  LOP3.LUT R9, R9, 0xfffffffe, RZ, 0xc0, !PT ;  /* 0xfffffffe09097812 */ /* 0x010fe200078ec0ff */
[----:B------:R-:W-:Y:S01]  /*d3b0*/  IMAD.IADD R2, R5, 0x1, R2 ;  /* 0x0000000105027824 */ /* 0x000fe200078e0202 */
[----:B------:R-:W-:Y:S01]  /*d3c0*/  ISETP.GE.AND P2, PT, R28, UR4, PT ;  /* 0x000000041c007c0c */ /* 0x000fe2000bf46270 */
[----:B------:R-:W-:-:S03]  /*d3d0*/  UMOV UR4, 0xffffffff ;  /* 0xffffffff00047882 */ /* 0x000fc60000000000 */
[----:B------:R-:W-:Y:S02]  /*d3e0*/  LEA.HI.X R2, R4, UR5, R2, 0x1, P0 ;  /* 0x0000000504027c11 */ /* 0x000fe400080f0c02 */
[----:B---3--:R-:W-:-:S04]  /*d3f0*/  IADD3 R4, -R10, R11, -R8 ;  /* 0x0000000b0a047210 */ /* 0x008fc80007ffe908 */
[----:B------:R-:W-:-:S03]  /*d400*/  ISETP.GE.AND P0, PT, R4, 0x1, PT ;  /* 0x000000010400780c */ /* 0x000fc60003f06270 */
[----:B------:R-:W-:-:S05]  /*d410*/  @P2 LOP3.LUT R9, R9, 0x1, RZ, 0xfc, !PT ;  /* 0x0000000109092812 */ /* 0x000fca00078efcff */
[----:B------:R1:W-:Y:S01]  /*d420*/  STL [R1], R9 ;  /* 0x0000000901007387 */ /* 0x0003e20000100800 */
[C---:B0-----:R-:W-:Y:S01]  /*d430*/  SHF.L.U32 R10, R12.reuse, 0x3, RZ ;  /* 0x000000030c0a7819 */ /* 0x041fe200000006ff */
        /* <DEDUP_REMOVED lines=78> */
.L_x_15222:
[----:B------:R-:W-:-:S13]  /*d920*/  ISETP.GE.AND P0, PT, R4, 0x71, PT ;  /* 0x000000710400780c */ /* 0x000fda0003f06270 */
[----:B0-----:R-:W-:Y:S01]  /*d930*/  @P0 LEA R6, P1, R28, R0, 0x1 ;  /* 0x000000001c060211 */ /* 0x001fe200078208ff */
        /* <DEDUP_REMOVED lines=8> */
.L_x_15142:
        /* <DEDUP_REMOVED lines=11> */
.L_x_15143:
[----:B------:R1:W5:Y:S01]  /*da70*/  LDL R0, [R1] ;  /* 0x0000000001007983 */ /* 0x0003620000100800 */
        /* <DEDUP_REMOVED lines=37> */
.L_x_15145:
[----:B------:R-:W-:Y:S05]  /*dcd0*/  BSYNC B6 ;  /* 0x0000000000067941 */ /* 0x000fea0003800000 */
.L_x_15144:
[----:B------:R-:W2:Y:S01]  /*dce0*/  LDL.LU R21, [R1+0x34] ;  /* 0x0000340001157983 */ /* 0x000ea20000300800 */
[----:B------:R-:W-:Y:S01]  /*dcf0*/  ULDC.64 UR4, c[0x0][0x2d8] ;  /* 0x0000b60000047ab9 */ /* 0x000fe20000000a00 */
[----:B0-----:R-:W0:Y:S01]  /*dd00*/  LDC R4, c[0x0][0x448] ;  /* 0x00011200ff047b82 */ /* 0x001e220000000800 */
[----:B------:R-:W-:Y:S01]  /*dd10*/  ULDC.64 UR6, c[0x0][0x2c8] ;  /* 0x0000b20000067ab9 */ /* 0x000fe20000000a00 */
[----:B------:R-:W3:Y:S01]  /*dd20*/  LDL.LU R0, [R1+0x30] ;  /* 0x0000300001007983 */ /* 0x000ee20000300800 */
[----:B------:R-:W-:-:S03]  /*dd30*/  ULDC.64 UR8, c[0x0][0x280] ;  /* 0x0000a00000087ab9 */ /* 0x000fc60000000a00 */
[----:B------:R-:W3:Y:S02]  /*dd40*/  LDL.LU.64 R2, [R1+0x20] ;  /* 0x0000200001027983 */ /* 0x000ee40000300a00 */
[----:B------:R-:W1:Y:S02]  /*dd50*/  LDC R9, c[0x0][0x448] ;  /* 0x00011200ff097b82 */ /* 0x000e640000000800 */
[----:B------:R-:W4:Y:S04]  /*dd60*/  LDL R20, [R1+0x8] ;  /* 0x0000080001147983 */ /* 0x000f280000100800 */
[----:B------:R0:W5:Y:S02]  /*dd70*/  LDL R10, [R1+0x1c] ;  /* 0x00001c00010a7983 */ /* 0x0001640000100800 */
[----:B0-----:R-:W-:-:S13]  /*dd80*/  ISETP.NE.AND P6, PT, R4, 0x1, PT ;  /* 0x000000010400780c */ /* 0x001fda0003fc5270 */
[----:B------:R-:W0:Y:S08]  /*dd90*/  @P6 LDC R5, c[0x0][0x44c] ;  /* 0x00011300ff056b82 */ /* 0x000e300000000800 */
[----:B------:R-:W1:Y:S08]  /*dda0*/  @P6 LDC R4, c[0x0][0x450] ;  /* 0x00011400ff046b82 */ /* 0x000e700000000800 */
[----:B------:R-:W1:Y:S01]  /*ddb0*/  @P6 LDC R8, c[0x0][0x450] ;  /* 0x00011400ff086b82 */ /* 0x000e620000000800 */
[----:B---3--:R-:W-:Y:S01]  /*ddc0*/  MOV R3, R0 ;  /* 0x0000000000037202 */ /* 0x008fe20000000f00 */
[----:B----4-:R-:W-:-:S02]  /*ddd0*/  IMAD R0, R20, UR4, RZ ;  /* 0x0000000414007c24 */ /* 0x010fc4000f8e02ff */
        /* <DEDUP_REMOVED lines=9> */
[----:B------:R-:W-:-:S03]  /*de70*/  ULDC.64 UR4, c[0x0][0x2d0] ;  /* 0x0000b40000047ab9 */ /* 0x000fc60000000a00 */
[----:B------:R-:W-:Y:S01]  /*de80*/  IMAD.IADD R3, R3, 0x1, R0 ;  /* 0x0000000103037824 */ /* 0x000fe200078e0200 */
[----:B---3--:R-:W-:-:S04]  /*de90*/  LOP3.LUT R20, R20, 0x7f, RZ, 0xc0, !PT ;  /* 0x0000007f14147812 */ /* 0x008fc800078ec0ff */
[----:B------:R-:W-:Y:S01]  /*dea0*/  SHF.R.U32.HI R20, RZ, 0x3, R20 ;  /* 0x00000003ff147819 */ /* 0x000fe20000011614 */
[----:B--2---:R-:W-:-:S05]  /*deb0*/  IMAD.SHL.U32 R21, R21, 0x10, RZ ;  /* 0x0000001015157824 */ /* 0x004fca00078e00ff */
[----:B------:R-:W-:-:S04]  /*dec0*/  LOP3.LUT R21, R21, 0x70, RZ, 0xc0, !PT ;  /* 0x0000007015157812 */ /* 0x000fc800078ec0ff */
[----:B------:R-:W-:Y:S02]  /*ded0*/  LOP3.LUT R20, R20, R21, RZ, 0xfc, !PT ;  /* 0x0000001514147212 */ /* 0x000fe400078efcff */
[----:B------:R2:W5:Y:S03]  /*dee0*/  LDL R21, [R1+0x2c] ;  /* 0x00002c0001157983 */ /* 0x0005660000100800 */
[----:B------:R-:W-:-:S04]  /*def0*/  IMAD R6, R17, 0xc0, R20 ;  /* 0x000000c011067824 */ /* 0x000fc800078e0214 */
[----:B0-----:R-:W-:-:S04]  /*df00*/  @P6 IMAD.HI.U32 R0, R6, R5, RZ ;  /* 0x0000000506006227 */ /* 0x001fc800078e00ff */
[----:B------:R-:W-:Y:S01]  /*df10*/  IMAD.MOV.U32 R5, RZ, RZ, R6 ;  /* 0x000000ffff057224 */ /* 0x000fe200078e0006 */
[----:B-1----:R-:W-:-:S04]  /*df20*/  @P6 SHF.R.U32.HI R5, RZ, R4, R0 ;  /* 0x00000004ff056219 */ /* 0x002fc80000011600 */
        /* <DEDUP_REMOVED lines=17> */
[----:B------:R-:W1:Y:S01]  /*e040*/  S2R R20, SR_TID.X ;  /* 0x0000000000147919 */ /* 0x000e620000002100 */
        /* <DEDUP_REMOVED lines=8> */
[----:B------:R-:W-:Y:S01]  /*e0d0*/  IMAD R7, R6, UR5, R7 ;  /* 0x0000000506077c24 */ /* 0x000fe2000f8e0207 */
[----:B------:R-:W-:-:S03]  /*e0e0*/  SHF.R.S32.HI R6, RZ, 0x1f, R5 ;  /* 0x0000001fff067819 */ /* 0x000fc60000011405 */
[----:B------:R-:W-:Y:S02]  /*e0f0*/  IMAD.IADD R3, R3, 0x1, R7 ;  /* 0x0000000103037824 */ /* 0x000fe400078e0207 */
[----:B------:R-:W-:Y:S02]  /*e100*/  IMAD R6, R6, UR6, RZ ;  /* 0x0000000606067c24 */ /* 0x000fe4000f8e02ff */
[----:B------:R-:W-:-:S04]  /*e110*/  IMAD.WIDE.U32 R2, R5, UR6, R2 ;  /* 0x0000000605027c25 */ /* 0x000fc8000f8e0002 */
[----:B------:R-:W-:Y:S01]  /*e120*/  IMAD R6, R5, UR7, R6 ;  /* 0x0000000705067c24 */ /* 0x000fe2000f8e0206 */
[----:B------:R-:W-:Y:S02]  /*e130*/  LEA R5, P1, R2, UR8, 0x1 ;  /* 0x0000000802057c11 */ /* 0x000fe4000f8208ff */
[----:B------:R-:W-:Y:S02]  /*e140*/  ISETP.GE.AND P0, PT, R28, UR4, PT ;  /* 0x000000041c007c0c */ /* 0x000fe4000bf06270 */
[----:B------:R-:W-:Y:S01]  /*e150*/  IADD3 R6, R3, R6, RZ ;  /* 0x0000000603067210 */ /* 0x000fe20007ffe0ff */
[----:B------:R-:W-:Y:S01]  /*e160*/  UMOV UR4, 0xffffffff ;  /* 0xffffffff00047882 */ /* 0x000fe20000000000 */
[----:B-1----:R-:W-:Y:S02]  /*e170*/  LOP3.LUT R20, R20, 0x7f, RZ, 0xc0, !PT ;  /* 0x0000007f14147812 */ /* 0x002fe400078ec0ff */
        /* <DEDUP_REMOVED lines=86> */
[----:B0-----:R-:W-:-:S04]  /*e6e0*/  @!P1 LEA R4, P3, R28, R4, 0x1 ;  /* 0x000000041c049211 */ /* 0x001fc800078608ff */
[----:B-1----:R-:W-:Y:S01]  /*e6f0*/  @!P1 MOV R6, R4 ;  /* 0x0000000400069202 */ /* 0x002fe20000000f00 */
        /* <DEDUP_REMOVED lines=21> */
.L_x_15247:
        /* <DEDUP_REMOVED lines=10> */
.L_x_15147:
        /* <DEDUP_REMOVED lines=20> */
.L_x_15248:
[----:B------:R-:W-:Y:S05]  /*ea30*/  BSYNC B0 ;  /* 0x0000000000007941 */ /* 0x000fea0003800000 */
.L_x_15148:
        /* <DEDUP_REMOVED lines=8> */
[----:B--2---:R-:W-:-:S09]  /*eac0*/  IADD3 R7, R0, -0x2, RZ ;  /* 0xfffffffe00077810 */ /* 0x004fd20007ffe0ff */
.L_x_15164:
        /* <DEDUP_REMOVED lines=16> */
[----:B0-----:R-:W-:Y:S01]  /*ebd0*/  @P0 IMAD.HI.U32 R4, R3, R4, RZ ;  /* 0x0000000403040227 */ /* 0x001fe200078e00ff */
[----:B------:R-:W-:-:S04]  /*ebe0*/  MOV R2, R3 ;  /* 0x0000000300027202 */ /* 0x000fc80000000f00 */
        /* <DEDUP_REMOVED lines=24> */
.L_x_15152:
[----:B------:R-:W-:Y:S01]  /*ed70*/  LEA R5, R25, R22, 0x3 ;  /* 0x0000001619057211 */ /* 0x000fe200078e18ff */
[----:B------:R-:W-:Y:S01]  /*ed80*/  BSSY B1, `(.L_x_15153) ;  /* 0x0000004000017945 */ /* 0x000fe20003800000 */
[----:B------:R-:W-:-:S04]  /*ed90*/  SHF.L.U32 R2, R27, 0x1f, RZ ;  /* 0x0000001f1b027819 */ /* 0x000fc800000006ff */
[----:B------:R-:W0:Y:S02]  /*eda0*/  SYNCS.PHASECHK.TRANS64.TRYWAIT P0, [R5+URZ+0x16840], R2 ;  /* 0x01684002050075a7 */ /* 0x000e24000800017f */
[----:B0-----:R-:W-:Y:S05]  /*edb0*/  @!P0 BRA `(.L_x_15154) ;  /* 0x00000040009c8947 */ /* 0x001fea0003800000 */
.L_x_15249:
[----:B------:R-:W-:Y:S05]  /*edc0*/  BSYNC B1 ;  /* 0x0000000000017941 */ /* 0x000fea0003800000 */
.L_x_15153:
        /* <DEDUP_REMOVED lines=28> */
[----:B------:R-:W-:Y:S02]  /*ef90*/  LEA.HI.X R10, R2, UR5, R7, 0x1, P0 ;  /* 0x00000005020a7c11 */ /* 0x000fe400080f0c07 */
[----:B------:R-:W-:Y:S01]  /*efa0*/  LEA R8, R25, R8, 0xd ;  /* 0x0000000819087211 */ /* 0x000fe200078e68ff */
        /* <DEDUP_REMOVED lines=41> */
.L_x_15267:
        /* <DEDUP_REMOVED lines=8> */
.L_x_15156:
        /* <DEDUP_REMOVED lines=11> */
.L_x_15157:
[----:B------:R1:W-:Y:S01]  /*f370*/  SYNCS.ARRIVE.TRANS64.A1T0 RZ, [R5+URZ+0x16830], RZ ;  /* 0x016830ff05ff79a7 */ /* 0x0003e2000810003f */
[----:B------:R-:W-:Y:S05]  /*f380*/  @!P3 BRA `(.L_x_15158) ;  /* 0x000000000004b947 */ /* 0x000fea0003800000 */
[----:B------:R-:W-:Y:S01]  /*f390*/  BPT.TRAP 0x1 ;  /* 0x000000040000795c */ /* 0x000fe20000300000 */
.L_x_15158:
[----:B------:R-:W-:Y:S01]  /*f3a0*/  SHF.L.U32 R2, R17, 0x1f, RZ ;  /* 0x0000001f11027819 */ /* 0x000fe200000006ff */
[----:B------:R-:W-:Y:S01]  /*f3b0*/  BSSY B1, `(.L_x_15159) ;  /* 0x0000004000017945 */ /* 0x000fe20003800000 */
[----:B-1----:R-:W-:-:S04]  /*f3c0*/  LEA R5, R6, R22, 0x3 ;  /* 0x0000001606057211 */ /* 0x002fc800078e18ff */
[----:B------:R-:W1:Y:S02]  /*f3d0*/  SYNCS.PHASECHK.TRANS64.TRYWAIT P0, [R5+URZ+0x16860], R2 ;  /* 0x01686002050075a7 */ /* 0x000e64000800017f */
[----:B-1----:R-:W-:Y:S05]  /*f3e0*/  @!P0 BRA `(.L_x_15160) ;  /* 0x0000004400548947 */ /* 0x002fea0003800000 */
.L_x_15268:
[----:B------:R-:W-:Y:S05]  /*f3f0*/  BSYNC B1 ;  /* 0x0000000000017941 */ /* 0x000fea0003800000 */
.L_x_15159:
        /* <DEDUP_REMOVED lines=15> */
[----:B------:R-:W-:Y:S02]  /*f4f0*/  ISETP.LT.OR P0, PT, R8, 0x1, P1 ;  /* 0x000000010800780c */ /* 0x000fe40000f01670 */
[----:B------:R-:W-:Y:S01]  /*f500*/  LEA R6, R6, R22, 0x1 ;  /* 0x0000001606067211 */ /* 0x000fe200078e08ff */
        /* <DEDUP_REMOVED lines=39> */
[----:B0-----:R-:W-:-:S04]  /*f780*/  IADD3 R2, P2, R2, R7, RZ ;  /* 0x0000000702027210 */ /* 0x001fc80007f5e0ff */
[----:B-1----:R-:W-:-:S05]  /*f790*/  IADD3.X R3, RZ, R3, RZ, P2, !PT ;  /* 0x00000003ff037210 */ /* 0x002fca00017fe4ff */
[----:B------:R0:W-:Y:S04]  /*f7a0*/  LDGSTS.E.BYPASS.LTC128B.128 [R6+0x3400], desc[UR52][R2.64], !P0 ;  /* 0x0340000002067fae */ /* 0x0001e8000c101d74 */
[----:B0-2---:R0:W1:Y:S02]  /*f7b0*/  SHFL.IDX PT, R2, R23, 0x7, 0x181f ;  /* 0x00f81f0017027f89 */ /* 0x00506400000e0000 */
.L_x_15286:
        /* <DEDUP_REMOVED lines=28> */
.L_x_15162:
        /* <DEDUP_REMOVED lines=11> */
.L_x_15163:
[C---:B------:R-:W-:Y:S01]  /*fa30*/  ISETP.GT.AND P0, PT, R26.reuse, RZ, PT ;  /* 0x000000ff1a00720c */ /* 0x040fe20003f04270 */
[----:B------:R1:W-:Y:S01]  /*fa40*/  SYNCS.ARRIVE.TRANS64.A1T0 RZ, [R5+URZ+0x16850], RZ ;  /* 0x016850ff05ff79a7 */ /* 0x0003e2000810003f */
[----:B------:R-:W-:Y:S01]  /*fa50*/  IADD3 R7, R26, -0x1, RZ ;  /* 0xffffffff1a077810 */ /* 0x000fe20007ffe0ff */
[----:B------:R-:W-:Y:S02]  /*fa60*/  IMAD.MOV.U32 R17, RZ, RZ, R27 ;  /* 0x000000ffff117224 */ /* 0x000fe400078e001b */
[----:B------:R-:W-:Y:S02]  /*fa70*/  IMAD.MOV.U32 R6, RZ, RZ, R25 ;  /* 0x000000ffff067224 */ /* 0x000fe400078e0019 */
[----:B------:R-:W-:-:S06]  /*fa80*/  IMAD.MOV.U32 R29, RZ, RZ, R26 ;  /* 0x000000ffff1d7224 */ /* 0x000fcc00078e001a */
[----:B-1----:R-:W-:Y:S05]  /*fa90*/  @P0 BRA `(.L_x_15164) ;  /* 0xfffffff0000c0947 */ /* 0x002fea000383ffff */
.L_x_15151:
[----:B------:R-:W-:Y:S05]  /*faa0*/  BSYNC B0 ;  /* 0x0000000000007941 */ /* 0x000fea0003800000 */
.L_x_15150:
        /* <DEDUP_REMOVED lines=17> */
.L_x_15166:
[----:B------:R-:W-:Y:S05]  /*fbc0*/  BSYNC B0 ;  /* 0x0000000000007941 */ /* 0x000fea0003800000 */
.L_x_15165:
[----:B------:R-:W-:-:S05]  /*fbd0*/  IMAD.U32 R0, RZ, RZ, UR36 ;  /* 0x00000024ff007e24 */ /* 0x000fca000f8e00ff */
[----:B------:R-:W-:-:S13]  /*fbe0*/  ISETP.NE.AND P0, PT, R0, 0x3, PT ;  /* 0x000000030000780c */ /* 0x000fda0003f05270 */
[----:B------:R-:W-:Y:S05]  /*fbf0*/  @!P0 BRA `(.L_x_15167) ;  /* 0x0000000000048947 */ /* 0x000fea0003800000 */
[----:B------:R-:W-:Y:S01]  /*fc00*/  BPT.TRAP 0x1 ;  /* 0x000000040000795c */ /* 0x000fe20000300000 */
.L_x_15167:
[----:B------:R-:W2:Y:S01]  /*fc10*/  LDL.LU R2, [R1+0x10] ;  /* 0x0000100001027983 */ /* 0x000ea20000300800 */
[----:B------:R-:W-:Y:S01]  /*fc20*/  IMAD R0, R25, 0x8, R22 ;  /* 0x0000000819007824 */ /* 0x000fe200078e0216 */
[----:B0-----:R-:W-:Y:S01]  /*fc30*/  SHF.L.U32 R3, R27, 0x1f, RZ ;  /* 0x0000001f1b037819 */ /* 0x001fe200000006ff */
[----:B------:R-:W-:Y:S03]  /*fc40*/  BSSY B0, `(.L_x_15168) ;  /* 0x0000004000007945 */ /* 0x000fe60003800000 */
[----:B------:R-:W0:Y:S01]  /*fc50*/  SYNCS.PHASECHK.TRANS64.TRYWAIT P0, [R0+URZ+0x16860], R3 ;  /* 0x01686003000075a7 */ /* 0x000e22000800017f */
[----:B--2---:R-:W-:Y:S01]  /*fc60*/  IMAD R6, R26, -0x80, R2 ;  /* 0xffffff801a067824 */ /* 0x004fe200078e0202 */
[----:B0-----:R-:W-:Y:S06]  /*fc70*/  @!P0 BRA `(.L_x_15169) ;  /* 0x00000044008c8947 */ /* 0x001fec0003800000 */
.L_x_15287:
[----:B------:R-:W-:Y:S05]  /*fc80*/  BSYNC B0 ;  /* 0x0000000000007941 */ /* 0x000fea0003800000 */
.L_x_15168:
[----:B------:R-:W1:Y:S01]  /*fc90*/  S2R R2, SR_TID.X ;  /* 0x0000000000027919 */ /* 0x000e620000002100 */
[----:B------:R-:W-:Y:S01]  /*fca0*/  UMOV UR4, 0xffffffff ;  /* 0xffffffff00047882 */ /* 0x000fe20000000000 */
[----:B------:R-:W2:Y:S01]  /*fcb0*/  S2R R7, SR_TID.X ;  /* 0x0000000000077919 */ /* 0x000ea20000002100 */
[----:B-1----:R-:W-:Y:S01]  /*fcc0*/  LOP3.LUT R5, R2, 0x7f, RZ, 0xc0, !PT ;  /* 0x0000007f02057812 */ /* 0x002fe200078ec0ff */
[C---:B--2---:R-:W-:Y:S01]  /*fcd0*/  IMAD.SHL.U32 R2, R7.reuse, 0x8, RZ ;  /* 0x0000000807027824 */ /* 0x044fe200078e00ff */
[----:B------:R-:W-:Y:S02]  /*fce0*/  SHF.L.U32 R4, R7, 0x3, RZ ;  /* 0x0000000307047819 */ /* 0x000fe400000006ff */
        /* <DEDUP_REMOVED lines=52> */
[----:B------:R0:W1:Y:S02]  /*10030*/  SHFL.IDX PT, R14, R23, 0x7, 0x181f ;  /* 0x00f81f00170e7f89 */ /* 0x00006400000e0000 */
[----:B--2---:R-:W-:-:S07]  /*10040*/  IADD3.X R3, RZ, R8, RZ, P2, !PT ;  /* 0x00000008ff037210 */ /* 0x004fce00017fe4ff */
[----:B---3--:R0:W-:Y:S02]  /*10050*/  LDGSTS.E.BYPASS.LTC128B.128 [R4+0x3400], desc[UR52][R2.64], !P1 ;  /* 0x0340000002047fae */ /* 0x0081e4000c901d74 */
.L_x_15305:
        /* <DEDUP_REMOVED lines=9> */
.L_x_15171:
        /* <DEDUP_REMOVED lines=11> */
.L_x_15172:
[----:B------:R-:W-:Y:S01]  /*101a0*/  VIADD R25, R25, 0x1 ;  /* 0x0000000119197836 */ /* 0x000fe20000000000 */
[----:B------:R0:W-:Y:S04]  /*101b0*/  SYNCS.ARRIVE.TRANS64.A1T0 RZ, [R0+URZ+0x16850], RZ ;  /* 0x016850ff00ff79a7 */ /* 0x0001e8000810003f */
[----:B------:R-:W-:-:S04]  /*101c0*/  ISETP.NE.AND P0, PT, R25, 0x2, PT ;  /* 0x000000021900780c */ /* 0x000fc80003f05270 */
[----:B0-----:R-:W-:Y:S02]  /*101d0*/  SEL R0, RZ, 0x1, P0 ;  /* 0x00000001ff007807 */ /* 0x001fe40000000000 */
[----:B------:R-:W-:Y:S02]  /*101e0*/  SEL R25, R25, RZ, P0 ;  /* 0x000000ff19197207 */ /* 0x000fe40000000000 */
[----:B------:R-:W-:-:S07]  /*101f0*/  LOP3.LUT R27, R27, R0, RZ, 0x3c, !PT ;  /* 0x000000001b1b7212 */ /* 0x000fce00078e3cff */
.L_x_15131:
[----:B------:R-:W-:Y:S05]  /*10200*/  BSYNC B7 ;  /* 0x0000000000077941 */ /* 0x000fea0003800000 */
.L_x_15129:
        /* <DEDUP_REMOVED lines=12> */
.L_x_15173:
        /* <DEDUP_REMOVED lines=11> */
[----:B------:R-:W-:Y:S02]  /*10380*/  MOV R17, RZ ;  /* 0x000000ff00117202 */ /* 0x000fe40000000f00 */
[C---:B------:R-:W-:Y:S01]  /*10390*/  ISETP.GE.U32.AND P2, PT, R8.reuse, 0x2, PT ;  /* 0x000000020800780c */ /* 0x040fe20003f46070 */
[----:B------:R-:W-:Y:S01]  /*103a0*/  SHFL.IDX PT, R0, R16, RZ, 0x1f ;  /* 0x00001fff10007589 */ /* 0x000fe200000e0000 */
[C---:B------:R-:W-:Y:S02]  /*103b0*/  ISETP.GE.U32.AND P3, PT, R8.reuse, 0x4, PT ;  /* 0x000000040800780c */ /* 0x040fe40003f66070 */
[C---:B------:R-:W-:Y:S02]  /*103c0*/  ISETP.GE.U32.AND P4, PT, R8.reuse, 0x8, PT ;  /* 0x000000080800780c */ /* 0x040fe40003f86070 */
[C---:B------:R-:W-:Y:S01]  /*103d0*/  ISETP.GE.U32.AND P5, PT, R8.reuse, 0x10, PT ;  /* 0x000000100800780c */ /* 0x040fe20003fa6070 */
[----:B--2---:R-:W-:Y:S01]  /*103e0*/  @!P1 IMAD.MOV.U32 R17, RZ, RZ, R2 ;  /* 0x000000ffff119224 */ /* 0x004fe200078e0002 */
[----:B------:R-:W-:-:S04]  /*103f0*/  ISETP.NE.AND P1, PT, R8, RZ, PT ;  /* 0x000000ff0800720c */ /* 0x000fc80003f25270 */
[----:B------:R-:W0:Y:S02]  /*10400*/  SHFL.UP PT, R14, R17, 0x1, RZ ;  /* 0x04200000110e7989 */ /* 0x000e2400000e00ff */
[----:B0-----:R-:W-:-:S05]  /*10410*/  SEL R4, R14, RZ, P1 ;  /* 0x000000ff0e047207 */ /* 0x001fca0000800000 */
[----:B------:R-:W-:-:S05]  /*10420*/  IMAD.IADD R4, R17, 0x1, R4 ;  /* 0x0000000111047824 */ /* 0x000fca00078e0204 */
[----:B------:R-:W0:Y:S02]  /*10430*/  SHFL.UP PT, R14, R4, 0x2, RZ ;  /* 0x04400000040e7989 */ /* 0x000e2400000e00ff */
[----:B0-----:R-:W-:-:S05]  /*10440*/  SEL R5, R14, RZ, P2 ;  /* 0x000000ff0e057207 */ /* 0x001fca0001000000 */
[----:B------:R-:W-:Y:S02]  /*10450*/  IMAD.IADD R6, R4, 0x1, R5 ;  /* 0x0000000104067824 */ /* 0x000fe400078e0205 */
        /* <DEDUP_REMOVED lines=10> */
[----:B------:R0:W1:Y:S02]  /*10500*/  SHFL.IDX PT, R14, R3, 0x1f, 0x1f ;  /* 0x03e01f00030e7f89 */ /* 0x00006400000e0000 */
.L_x_15315:
[----:B------:R-:W-:Y:S02]  /*10510*/  ULDC UR4, c[0x0][0xc38] ;  /* 0x00030e0000047ab9 */ /* 0x000fe40000000800 */
[----:B------:R-:W-:-:S04]  /*10520*/  IMAD.U32 R4, RZ, RZ, UR4 ;  /* 0x00000004ff047e24 */ /* 0x000fc8000f8e00ff */
[----:B-1----:R-:W-:-:S04]  /*10530*/  IMAD R14, R14, R4, RZ ;  /* 0x000000040e0e7224 */ /* 0x002fc800078e02ff */
[----:B------:R-:W-:-:S05]  /*10540*/  IMAD.IADD R5, R5, 0x1, R14 ;  /* 0x0000000105057824 */ /* 0x000fca00078e020e */
[----:B------:R-:W-:-:S13]  /*10550*/  ISETP.GT.AND P6, PT, R5, R0, PT ;  /* 0x000000000500720c */ /* 0x000fda0003fc4270 */
[----:B------:R-:W-:Y:S05]  /*10560*/  @P6 BRA `(.L_x_15176) ;  /* 0x00000000009c6947 */ /* 0x000fea0003800000 */
.L_x_15181:
        /* <DEDUP_REMOVED lines=14> */
.L_x_15179:
[----:B------:R-:W-:Y:S05]  /*10650*/  BSYNC B0 ;  /* 0x0000000000007941 */ /* 0x000fea0003800000 */
.L_x_15178:
[----:B------:R-:W-:-:S03]  /*10660*/  UMOV UR4, 0xffffffff ;  /* 0xffffffff00047882 */ /* 0x000fc60000000000 */
[----:B------:R-:W-:Y:S05]  /*10670*/  BRA.DIV UR4, `(.L_x_15180) ;  /* 0x0000004a048c7947 */ /* 0x000fea000b800000 */
[----:B-----5:R-:W1:Y:S02]  /*10680*/  SHFL.UP PT, R14, R17, 0x1, RZ ;  /* 0x04200000110e7989 */ /* 0x020e6400000e00ff */
[----:B-1----:R-:W-:-:S04]  /*10690*/  SEL R14, R14, RZ, P1 ;  /* 0x000000ff0e0e7207 */ /* 0x002fc80000800000 */
        /* <DEDUP_REMOVED lines=14> */
.L_x_15323:
[----:B------:R-:W-:Y:S02]  /*10780*/  ULDC UR4, c[0x0][0xc38] ;  /* 0x00030e0000047ab9 */ /* 0x000fe40000000800 */
[----:B------:R-:W-:-:S04]  /*10790*/  IMAD.U32 R4, RZ, RZ, UR4 ;  /* 0x00000004ff047e24 */ /* 0x000fc8000f8e00ff */
[----:B-1----:R-:W-:-:S05]  /*107a0*/  IMAD R14, R14, R4, RZ ;  /* 0x000000040e0e7224 */ /* 0x002fca00078e02ff */
[----:B------:R-:W-:-:S04]  /*107b0*/  IADD3 R5, R14, R5, RZ ;  /* 0x000000050e057210 */ /* 0x000fc80007ffe0ff */
[----:B------:R-:W-:-:S13]  /*107c0*/  ISETP.GT.AND P6, PT, R5, R0, PT ;  /* 0x000000000500720c */ /* 0x000fda0003fc4270 */
[----:B------:R-:W-:Y:S05]  /*107d0*/  @!P6 BRA `(.L_x_15181) ;  /* 0xfffffffc0064e947 */ /* 0x000fea000383ffff */
.L_x_15176:
        /* <DEDUP_REMOVED lines=8> */
.L_x_15327:
[----:B------:R-:W-:Y:S01]  /*10860*/  ISETP.NE.AND P0, PT, R2, RZ, PT ;  /* 0x000000ff0200720c */ /* 0x000fe20003f05270 */
[----:B------:R-:W-:-:S12]  /*10870*/  IMAD.MOV.U32 R14, RZ, RZ, RZ ;  /* 0x000000ffff0e7224 */ /* 0x000fd800078e00ff */
[----:B------:R-:W-:Y:S05]  /*10880*/  @!P0 BRA `(.L_x_15183) ;  /* 0x0000000000108947 */ /* 0x000fea0003800000 */
[----:B------:R-:W-:Y:S01]  /*10890*/  UMOV UR4, 0xffffffff ;  /* 0xffffffff00047882 */ /* 0x000fe20000000000 */
[----:B------:R-:W-:Y:S02]  /*108a0*/  VIADD R12, R6, 0xffffffff ;  /* 0xffffffff060c7836 */ /* 0x000fe40000000000 */
[----:B------:R-:W-:Y:S05]  /*108b0*/  BRA.DIV UR4, `(.L_x_15184) ;  /* 0x0000004e04007947 */ /* 0x000fea000b800000 */
[----:B------:R3:W4:Y:S02]  /*108c0*/  SHFL.IDX PT, R14, R3, R12, 0x1f ;  /* 0x00001f0c030e7589 */ /* 0x00072400000e0000 */
.L_x_15183:
[----:B0--3--:R-:W0:Y:S01]  /*108d0*/  LDC.64 R2, c[0x0][0xc90] ;  /* 0x00032400ff027b82 */ /* 0x009e220000000a00 */
[----:B------:R-:W-:-:S04]  /*108e0*/  IMAD.IADD R19, R6, 0x1, R19 ;  /* 0x0000000106137824 */ /* 0x000fc800078e0213 */
[----:B0-----:R-:W-:-:S05]  /*108f0*/  IMAD.WIDE R2, R19, 0x4, R2 ;  /* 0x0000000413027825 */ /* 0x001fca00078e0202 */
[----:B-1----:R0:W2:Y:S01]  /*10900*/  LDG.E R6, desc[UR52][R2.64] ;  /* 0x0000003402067981 */ /* 0x0020a2000c1e1900 */
[----:B----4-:R-:W-:-:S04]  /*10910*/  IMAD R16, R14, R4, R16 ;  /* 0x000000040e107224 */ /* 0x010fc800078e0210 */
[----:B------:R-:W-:Y:S02]  /*10920*/  IMAD.IADD R0, R0, 0x1, -R16 ;  /* 0x0000000100007824 */ /* 0x000fe400078e0a10 */
[----:B0-----:R-:W-:Y:S02]  /*10930*/  IMAD.MOV.U32 R2, RZ, RZ, RZ ;  /* 0x000000ffff027224 */ /* 0x001fe400078e00ff */
[----:B--2---:R-:W-:-:S05]  /*10940*/  IMAD R5, R17, R6, RZ ;  /* 0x0000000611057224 */ /* 0x004fca00078e02ff */
[----:B------:R-:W-:-:S04]  /*10950*/  IABS R7, R5 ;  /* 0x0000000500077213 */ /* 0x000fc80000000000 */
[----:B------:R-:W0:Y:S08]  /*10960*/  I2F.RP R8, R7 ;  /* 0x0000000700087306 */ /* 0x000e300000209400 */
[----:B0-----:R-:W0:Y:S02]  /*10970*/  MUFU.RCP R8, R8 ;  /* 0x0000000800087308 */ /* 0x001e240000001000 */
[----:B0-----:R-:W-:Y:S01]  /*10980*/  VIADD R9, R8, 0xffffffe ;  /* 0x0ffffffe08097836 */ /* 0x001fe20000000000 */
[----:B------:R-:W-:-:S05]  /*10990*/  IABS R8, R5 ;  /* 0x0000000500087213 */ /* 0x000fca0000000000 */
[----:B------:R-:W0:Y:S01]  /*109a0*/  F2I.FTZ.U32.TRUNC.NTZ R3, R9 ;  /* 0x0000000900037305 */ /* 0x000e22000021f000 */
[----:B------:R-:W-:Y:S01]  /*109b0*/  IMAD.MOV R8, RZ, RZ, -R8 ;  /* 0x000000ffff087224 */ /* 0x000fe200078e0a08 */
[----:B0-----:R-:W-:-:S05]  /*109c0*/  IADD3 R10, RZ, -R3, RZ ;  /* 0x80000003ff0a7210 */ /* 0x001fca0007ffe0ff */
        /* <DEDUP_REMOVED lines=26> */
[----:B0-----:R-:W-:Y:S01]  /*10b70*/  MOV R2, RZ ;  /* 0x000000ff00027202 */ /* 0x001fe20000000f00 */
[----:B-1----:R-:W-:-:S04]  /*10b80*/  IMAD.MOV R5, RZ, RZ, -R3 ;  /* 0x000000ffff057224 */ /* 0x002fc800078e0a03 */
[----:B------:R-:W-:-:S04]  /*10b90*/  IMAD R5, R5, R6, RZ ;  /* 0x0000000605057224 */ /* 0x000fc800078e02ff */
[----:B------:R-:W-:Y:S01]  /*10ba0*/  IMAD.HI.U32 R3, R3, R5, R2 ;  /* 0x0000000503037227 */ /* 0x000fe200078e0002 */
[-C--:B------:R-:W-:Y:S02]  /*10bb0*/  IABS R5, R4.reuse ;  /* 0x0000000400057213 */ /* 0x080fe40000000000 */
[C---:B------:R-:W-:Y:S02]  /*10bc0*/  LOP3.LUT R2, R0.reuse, R4, RZ, 0x3c, !PT ;  /* 0x0000000400027212 */ /* 0x040fe400078e3cff */
[----:B------:R-:W-:Y:S01]  /*10bd0*/  IADD3 R0, R0, R7, RZ ;  /* 0x0000000700007210 */ /* 0x000fe20007ffe0ff */
        /* <DEDUP_REMOVED lines=17> */
.L_x_15177:
[----:B------:R-:W-:Y:S01]  /*10cf0*/  UMOV UR4, URZ ;  /* 0x0000003f00047c82 */ /* 0x000fe20008000000 */
[----:B------:R-:W-:Y:S01]  /*10d00*/  UMOV UR5, URZ ;  /* 0x0000003f00057c82 */ /* 0x000fe20008000000 */
[----:B------:R-:W-:Y:S01]  /*10d10*/  ULDC UR6, c[0x0][0xc3c] ;  /* 0x00030f0000067ab9 */ /* 0x000fe20000000800 */
[----:B------:R-:W-:Y:S01]  /*10d20*/  IMAD.MOV.U32 R16, RZ, RZ, R0 ;  /* 0x000000ffff107224 */ /* 0x000fe200078e0000 */
[----:B------:R-:W-:Y:S01]  /*10d30*/  MOV R19, UR6 ;  /* 0x0000000600137c02 */ /* 0x000fe20008000f00 */
[----:B------:R-:W-:Y:S02]  /*10d40*/  IMAD.U32 R17, RZ, RZ, UR4 ;  /* 0x00000004ff117e24 */ /* 0x000fe4000f8e00ff */
[----:B------:R-:W-:-:S07]  /*10d50*/  IMAD.U32 R18, RZ, RZ, UR5 ;  /* 0x00000005ff127e24 */ /* 0x000fce000f8e00ff */
.L_x_15185:
        /* <DEDUP_REMOVED lines=10> */
.L_x_15174:
[----:B------:R-:W-:Y:S02]  /*10e00*/  ULDC UR4, c[0x0][0xc3c] ;  /* 0x00030f0000047ab9 */ /* 0x000fe40000000800 */
[----:B-1----:R-:W-:-:S13]  /*10e10*/  ISETP.GE.AND P0, PT, R19, UR4, PT ;  /* 0x0000000413007c0c */ /* 0x002fda000bf06270 */
[----:B------:R-:W-:Y:S05]  /*10e20*/  @!P0 BRA `(.L_x_15186) ;  /* 0xffffffb000f48947 */ /* 0x000fea000383ffff */
[----:B------:R-:W-:Y:S05]  /*10e30*/  BSYNC B8 ;  /* 0x0000000000087941 */ /* 0x000fea0003800000 */
.L_x_15125:
        /* <DEDUP_REMOVED lines=12> */
.L_x_15330:
[----:B------:R-:W-:Y:S05]  /*10f00*/  BSYNC B0 ;  /* 0x0000000000007941 */ /* 0x000fea0003800000 */
.L_x_15187:
[----:B------:R-:W-:-:S03]  /*10f10*/  UMOV UR4, 0xffffffff ;  /* 0xffffffff00047882 */ /* 0x000fc60000000000 */
[----:B------:R-:W-:Y:S05]  /*10f20*/  BRA.DIV UR4, `(.L_x_15189) ;  /* 0x00000046049c7947 */ /* 0x000fea000b800000 */
[----:B0-----:R-:W0:Y:S02]  /*10f30*/  S2R R0, SR_TID.X ;  /* 0x0000000000007919 */ /* 0x001e240000002100 */
[----:B0-----:R-:W-:-:S04]  /*10f40*/  SHF.R.U32.HI R0, RZ, 0x5, R0 ;  /* 0x00000005ff007819 */ /* 0x001fc80000011600 */
[----:B------:R-:W-:-:S05]  /*10f50*/  LOP3.LUT R0, R0, 0x3, RZ, 0xc0, !PT ;  /* 0x0000000300007812 */ /* 0x000fca00078ec0ff */
[----:B------:R0:W1:Y:S02]  /*10f60*/  SHFL.IDX PT, R14, R0, RZ, 0x1f ;  /* 0x00001fff000e7589 */ /* 0x00006400000e0000 */
.L_x_15333:
[----:B-1----:R-:W-:Y:S01]  /*10f70*/  ISETP.NE.AND P0, PT, R14, RZ, PT ;  /* 0x000000ff0e00720c */ /* 0x002fe20003f05270 */
[----:B------:R-:W-:-:S12]  /*10f80*/  BSSY B0, `(.L_x_15190) ;  /* 0x0000024000007945 */ /* 0x000fd80003800000 */
[----:B------:R-:W-:Y:S05]  /*10f90*/  @P0 BRA `(.L_x_15191) ;  /* 0x0000000000880947 */ /* 0x000fea0003800000 */
[----:B------:R-:W-:-:S03]  /*10fa0*/  UMOV UR4, 0xffffffff ;  /* 0xffffffff00047882 */ /* 0x000fc60000000000 */
[----:B------:R-:W-:Y:S05]  /*10fb0*/  BRA.DIV UR4, `(.L_x_15192) ;  /* 0x0000004604ac7947 */ /* 0x000fea000b800000 */
[----:B------:R-:W-:-:S13]  /*10fc0*/  ELECT P6, URZ, PT ;  /* 0x00000000003f782f */ /* 0x000fda00038c0000 */
.L_x_15336:
[----:B------:R-:W-:Y:S05]  /*10fd0*/  @!P6 BRA `(.L_x_15191) ;  /* 0x000000000078e947 */ /* 0x000fea0003800000 */
[----:B------:R-:W-:-:S06]  /*10fe0*/  ULOP3.LUT UR4, UR38, 0x2, URZ, 0xfc, !UPT ;  /* 0x0000000226047892 */ /* 0x000fcc000f8efc3f */
[----:B0-----:R-:W-:-:S05]  /*10ff0*/  IMAD.U32 R0, RZ, RZ, UR4 ;  /* 0x00000004ff007e24 */ /* 0x001fca000f8e00ff */
[----:B------:R-:W-:-:S13]  /*11000*/  ISETP.NE.AND P0, PT, R0, 0x3, PT ;  /* 0x000000030000780c */ /* 0x000fda0003f05270 */
[----:B------:R-:W-:Y:S05]  /*11010*/  @!P0 BRA `(.L_x_15193) ;  /* 0x0000000000048947 */ /* 0x000fea0003800000 */
[----:B------:R-:W-:Y:S01]  /*11020*/  BPT.TRAP 0x1 ;  /* 0x000000040000795c */ /* 0x000fe20000300000 */
.L_x_15193:
[----:B------:R-:W-:Y:S01]  /*11030*/  IMAD R3, R25, 0x8, R5 ;  /* 0x0000000819037824 */ /* 0x000fe200078e0205 */
[----:B------:R-:W-:Y:S01]  /*11040*/  SHF.L.U32 R2, R27, 0x1f, RZ ;  /* 0x0000001f1b027819 */ /* 0x000fe200000006ff */
[----:B------:R-:W-:-:S03]  /*11050*/  VIADD R25, R25, 0x1 ;  /* 0x0000000119197836 */ /* 0x000fc60000000000 */
[----:B------:R-:W0:Y:S02]  /*11060*/  SYNCS.PHASECHK.TRANS64.TRYWAIT P1, [R3+URZ+0x16840], R2 ;  /* 0x01684002030075a7 */ /* 0x000e24000802017f */
[----:B------:R-:W-:-:S04]  /*11070*/  ISETP.NE.AND P2, PT, R25, 0x2, PT ;  /* 0x000000021900780c */ /* 0x000fc80003f45270 */
[----:B------:R-:W-:Y:S01]  /*11080*/  SEL R0, RZ, 0x1, P2 ;  /* 0x00000001ff007807 */ /* 0x000fe20001000000 */
[----:B0-----:R-:W-:Y:S08]  /*11090*/  @!P1 BRA `(.L_x_15194) ;  /* 0x0000004400949947 */ /* 0x001ff00003800000 */
.L_x_15337:
[----:B------:R-:W-:Y:S02]  /*110a0*/  SEL R25, R25, RZ, P2 ;  /* 0x000000ff19197207 */ /* 0x000fe40001000000 */
[----:B------:R-:W-:Y:S01]  /*110b0*/  LOP3.LUT R0, R27, R0, RZ, 0x3c, !PT ;  /* 0x000000001b007212 */ /* 0x000fe200078e3cff */
[----:B------:R-:W-:Y:S06]  /*110c0*/  @!P0 BRA `(.L_x_15195) ;  /* 0x0000000000048947 */ /* 0x000fec0003800000 */
[----:B------:R-:W-:Y:S01]  /*110d0*/  BPT.TRAP 0x1 ;  /* 0x000000040000795c */ /* 0x000fe20000300000 */
.L_x_15195:
[----:B------:R-:W-:Y:S02]  /*110e0*/  LEA R25, R25, R5, 0x3 ;  /* 0x0000000519197211 */ /* 0x000fe400078e18ff */
[----:B------:R-:W-:-:S04]  /*110f0*/  SHF.L.U32 R0, R0, 0x1f, RZ ;  /* 0x0000001f00007819 */ /* 0x000fc800000006ff */
[----:B------:R-:W1:Y:S02]  /*11100*/  SYNCS.PHASECHK.TRANS64.TRYWAIT P1, [R25+URZ+0x16840], R0 ;  /* 0x01684000190075a7 */ /* 0x000e64000802017f */
[----:B-1----:R-:W-:Y:S05]  /*11110*/  @!P1 BRA `(.L_x_15196) ;  /* 0x0000004400889947 */ /* 0x002fea0003800000 */
.L_x_15338:
[----:B------:R-:W-:Y:S05]  /*11120*/  @!P0 BRA `(.L_x_15197) ;  /* 0x0000000000048947 */ /* 0x000fea0003800000 */
[----:B------:R-:W-:Y:S01]  /*11130*/  BPT.TRAP 0x1 ;  /* 0x000000040000795c */ /* 0x000fe20000300000 */
.L_x_15197:
[----:B------:R-:W3:Y:S02]  /*11140*/  SYNCS.PHASECHK.TRANS64.TRYWAIT P1, [R3+URZ+0x16860], R2 ;  /* 0x01686002030075a7 */ /* 0x000ee4000802017f */
[----:B---3--:R-:W-:Y:S05]  /*11150*/  @!P1 BRA `(.L_x_15198) ;  /* 0x00000044008c9947 */ /* 0x008fea0003800000 */
.L_x_15339:
[----:B------:R-:W-:Y:S05]  /*11160*/  @!P0 BRA `(.L_x_15199) ;  /* 0x0000000000048947 */ /* 0x000fea0003800000 */
[----:B------:R-:W-:Y:S01]  /*11170*/  BPT.TRAP 0x1 ;  /* 0x000000040000795c */ /* 0x000fe20000300000 */
.L_x_15199:
[----:B----4-:R4:W0:Y:S02]  /*11180*/  SYNCS.PHASECHK.TRANS64.TRYWAIT P0, [R25+URZ+0x16860], R0 ;  /* 0x01686000190075a7 */ /* 0x010824000800017f */
[----:B0-----:R-:W-:Y:S05]  /*11190*/  @!P0 NANOSLEEP.SYNCS 0x989680 ;  /* 0x009896800000895d */ /* 0x001fea0003900000 */
[----:B------:R-:W0:Y:S02]  /*111a0*/  @!P0 SYNCS.PHASECHK.TRANS64 P0, [R25+URZ+0x16860], R0 ;  /* 0x01686000190085a7 */ /* 0x000e24000800007f */
[----:B0-----:R-:W-:Y:S05]  /*111b0*/  @!P0 BRA `(.L_x_15199) ;  /* 0xfffffffc00f08947 */ /* 0x001fea000383ffff */
.L_x_15191:
[----:B------:R-:W-:Y:S05]  /*111c0*/  BSYNC B0 ;  /* 0x0000000000007941 */ /* 0x000fea0003800000 */
.L_x_15190:
[----:B------:R-:W-:Y:S05]  /*111d0*/  EXIT ;  /* 0x000000000000794d */ /* 0x000fea0003800000 */
.L_x_15073:
[----:B0-----:R-:W-:-:S04]  /*111e0*/  IMAD.U32 R3, RZ, RZ, UR45 ;  /* 0x0000002dff037e24 */ /* 0x001fc8000f8e00ff */
[----:B------:R0:W1:Y:S03]  /*111f0*/  SYNCS.PHASECHK.TRANS64.TRYWAIT P1, [R3+URZ+0x16800], R0 ;  /* 0x01680000030075a7 */ /* 0x000066000802017f */
[----:B-1----:R-:W-:Y:S05]  /*11200*/  @!P1 NANOSLEEP.SYNCS 0x989680 ;  /* 0x009896800000995d */ /* 0x002fea0003900000 */
[----:B------:R-:W1:Y:S02]  /*11210*/  @!P1 SYNCS.PHASECHK.TRANS64 P1, [R3+URZ+0x16800], R0 ;  /* 0x01680000030095a7 */ /* 0x000e64000802007f */
[----:B-1----:R-:W-:Y:S05]  /*11220*/  @!P1 BRA `(.L_x_15073) ;  /* 0xfffffffc00ec9947 */ /* 0x002fea000383ffff */
[----:B------:R-:W-:Y:S05]  /*11230*/  BRA `(.L_x_15200) ;  /* 0xffffff04002c7947 */ /* 0x000fea000383ffff */
.L_x_15077:
[----:B-1----:R1:W2:Y:S02]  /*11240*/  SYNCS.PHASECHK.TRANS64.TRYWAIT P1, [R0+URZ+0x16830], R3 ;  /* 0x01683003000075a7 */ /* 0x0022a4000802017f */
[----:B--2---:R-:W-:Y:S05]  /*11250*/  @!P1 NANOSLEEP.SYNCS 0x989680 ;  /* 0x009896800000995d */ /* 0x004fea0003900000 */
[----:B------:R-:W2:Y:S02]  /*11260*/  @!P1 SYNCS.PHASECHK.TRANS64 P1, [R0+URZ+0x16830], R3 ;  /* 0x01683003000095a7 */ /* 0x000ea4000802007f */
[----:B--2---:R-:W-:Y:S05]  /*11270*/  @!P1 BRA `(.L_x_15077) ;  /* 0xfffffffc00f09947 */ /* 0x004fea000383ffff */
[----:B------:R-:W-:Y:S05]  /*11280*/  BRA `(.L_x_15076) ;  /* 0xffffff0400487947 */ /* 0x000fea000383ffff */
.L_x_15083:
[----:B-1----:R-:W-:-:S04]  /*11290*/  IMAD.U32 R6, RZ, RZ, UR6 ;  /* 0x00000006ff067e24 */ /* 0x002fc8000f8e00ff */
[----:B------:R1:W2:Y:S03]  /*112a0*/  SYNCS.PHASECHK.TRANS64.TRYWAIT P1, [R6+URZ+0x16830], R5 ;  /* 0x01683005060075a7 */ /* 0x0002a6000802017f */
[----:B--2---:R-:W-:Y:S05]  /*112b0*/  @!P1 NANOSLEEP.SYNCS 0x989680 ;  /* 0x009896800000995d */ /* 0x004fea0003900000 */
[----:B------:R-:W2:Y:S02]  /*112c0*/  @!P1 SYNCS.PHASECHK.TRANS64 P1, [R6+URZ+0x16830], R5 ;  /* 0x01683005060095a7 */ /* 0x000ea4000802007f */
[----:B--2---:R-:W-:Y:S05]  /*112d0*/  @!P1 BRA `(.L_x_15083) ;  /* 0xfffffffc00ec9947 */ /* 0x004fea000383ffff */
[----:B------:R-:W-:Y:S05]  /*112e0*/  BRA `(.L_x_15080) ;  /* 0xffffff2c00b87947 */ /* 0x000fea000383ffff */
.L_x_15087:
[----:B-1----:R-:W-:-:S04]  /*112f0*/  IMAD.U32 R6, RZ, RZ, UR6 ;  /* 0x00000006ff067e24 */ /* 0x002fc8000f8e00ff */
[----:B------:R1:W2:Y:S03]  /*11300*/  SYNCS.PHASECHK.TRANS64.TRYWAIT P1, [R6+URZ+0x16850], R5 ;  /* 0x01685005060075a7 */ /* 0x0002a6000802017f */
[----:B--2---:R-:W-:Y:S05]  /*11310*/  @!P1 NANOSLEEP.SYNCS 0x989680 ;  /* 0x009896800000995d */ /* 0x004fea0003900000 */
[----:B------:R-:W2:Y:S02]  /*11320*/  @!P1 SYNCS.PHASECHK.TRANS64 P1, [R6+URZ+0x16850], R5 ;  /* 0x01685005060095a7 */ /* 0x000ea4000802007f */
[----:B--2---:R-:W-:Y:S05]  /*11330*/  @!P1 BRA `(.L_x_15087) ;  /* 0xfffffffc00ec9947 */ /* 0x004fea000383ffff */
[----:B------:R-:W-:Y:S05]  /*11340*/  BRA `(.L_x_15084) ;  /* 0xffffff3000347947 */ /* 0x000fea000383ffff */
.L_x_15095:
[----:B-1----:R-:W-:-:S04]  /*11350*/  IMAD.U32 R6, RZ, RZ, UR6 ;  /* 0x00000006ff067e24 */ /* 0x002fc8000f8e00ff */
[----:B------:R1:W2:Y:S03]  /*11360*/  SYNCS.PHASECHK.TRANS64.TRYWAIT P1, [R6+URZ+0x16830], R5 ;  /* 0x01683005060075a7 */ /* 0x0002a6000802017f */
[----:B--2---:R-:W-:Y:S05]  /*11370*/  @!P1 NANOSLEEP.SYNCS 0x989680 ;  /* 0x009896800000995d */ /* 0x004fea0003900000 */
[----:B------:R-:W2:Y:S02]  /*11380*/  @!P1 SYNCS.PHASECHK.TRANS64 P1, [R6+URZ+0x16830], R5 ;  /* 0x01683005060095a7 */ /* 0x000ea4000802007f */
[----:B--2---:R-:W-:Y:S05]  /*11390*/  @!P1 BRA `(.L_x_15095) ;  /* 0xfffffffc00ec9947 */ /* 0x004fea000383ffff */
[----:B------:R-:W-:Y:S05]  /*113a0*/  BRA `(.L_x_15092) ;  /* 0xffffff5c00407947 */ /* 0x000fea000383ffff */
.L_x_15099:
[----:B-1----:R-:W-:-:S04]  /*113b0*/  IMAD.U32 R6, RZ, RZ, UR6 ;  /* 0x00000006ff067e24 */ /* 0x002fc8000f8e00ff */
[----:B------:R1:W2:Y:S03]  /*113c0*/  SYNCS.PHASECHK.TRANS64.TRYWAIT P1, [R6+URZ+0x16850], R5 ;  /* 0x01685005060075a7 */ /* 0x0002a6000802017f */
[----:B--2---:R-:W-:Y:S05]  /*113d0*/  @!P1 NANOSLEEP.SYNCS 0x989680 ;  /* 0x009896800000995d */ /* 0x004fea0003900000 */
[----:B------:R-:W2:Y:S02]  /*113e0*/  @!P1 SYNCS.PHASECHK.TRANS64 P1, [R6+URZ+0x16850], R5 ;  /* 0x01685005060095a7 */ /* 0x000ea4000802007f */
[----:B--2---:R-:W-:Y:S05]  /*113f0*/  @!P1 BRA `(.L_x_15099) ;  /* 0xfffffffc00ec9947 */ /* 0x004fea000383ffff */
[----:B------:R-:W-:Y:S05]  /*11400*/  BRA `(.L_x_15096) ;  /* 0xffffff5c00b07947 */ /* 0x000fea000383ffff */
.L_x_15106:
[----:B-1----:R-:W-:-:S04]  /*11410*/  MOV R4, UR5 ;  /* 0x0000000500047c02 */ /* 0x002fc80008000f00 */
[----:B------:R1:W2:Y:S03]  /*11420*/  SYNCS.PHASECHK.TRANS64.TRYWAIT P1, [R4+URZ+0x16850], R3 ;  /* 0x01685003040075a7 */ /* 0x0002a6000802017f */
[----:B--2---:R-:W-:Y:S05]  /*11430*/  @!P1 NANOSLEEP.SYNCS 0x989680 ;  /* 0x009896800000995d */ /* 0x004fea0003900000 */
[----:B------:R-:W2:Y:S02]  /*11440*/  @!P1 SYNCS.PHASECHK.TRANS64 P1, [R4+URZ+0x16850], R3 ;  /* 0x01685003040095a7 */ /* 0x000ea4000802007f */
[----:B--2---:R-:W-:Y:S05]  /*11450*/  @!P1 BRA `(.L_x_15106) ;  /* 0xfffffffc00ec9947 */ /* 0x004fea000383ffff */
[----:B------:R-:W-:Y:S05]  /*11460*/  BRA `(.L_x_15105) ;  /* 0xffffff8000207947 */ /* 0x000fea000383ffff */
.L_x_15137:
        /* <DEDUP_REMOVED lines=11> */
.L_x_15202:
[----:B------:R-:W-:Y:S05]  /*11520*/  BSYNC B0 ;  /* 0x0000000000007941 */ /* 0x000fea0003800000 */
.L_x_15201:
[----:B------:R-:W-:Y:S05]  /*11530*/  BRA `(.L_x_15203) ;  /* 0xffffffb800c07947 */ /* 0x000fea000383ffff */
.L_x_15140:
[----:B0-----:R0:W2:Y:S02]  /*11540*/  SYNCS.PHASECHK.TRANS64.TRYWAIT P0, [R3+URZ+0x16840], R4 ;  /* 0x01684004030075a7 */ /* 0x0010a4000800017f */
[----:B--2---:R-:W-:Y:S05]  /*11550*/  @!P0 NANOSLEEP.SYNCS 0x989680 ;  /* 0x009896800000895d */ /* 0x004fea0003900000 */
[----:B------:R-:W2:Y:S02]  /*11560*/  @!P0 SYNCS.PHASECHK.TRANS64 P0, [R3+URZ+0x16840], R4 ;  /* 0x01684004030085a7 */ /* 0x000ea4000800007f */
[----:B--2---:R-:W-:Y:S05]  /*11570*/  @!P0 BRA `(.L_x_15140) ;  /* 0xfffffffc00f08947 */ /* 0x004fea000383ffff */
[----:B------:R-:W-:Y:S05]  /*11580*/  BRA `(.L_x_15204) ;  /* 0xffffffbc00207947 */ /* 0x000fea000383ffff */
.L_x_15141:
        /* <DEDUP_REMOVED lines=8> */
.L_x_15206:
[----:B------:R-:W-:Y:S05]  /*11610*/  BSYNC B0 ;  /* 0x0000000000007941 */ /* 0x000fea0003800000 */
.L_x_15205:
        /* <DEDUP_REMOVED lines=9> */
.L_x_15207:
[----:B------:R-:W-:Y:S01]  /*116b0*/  IMAD.MOV.U32 R13, RZ, RZ, R2 ;  /* 0x000000ffff0d7224 */ /* 0x000fe200078e0002 */
[----:B------:R-:W-:Y:S01]  /*116c0*/  MOV R12, 0x1 ;  /* 0x00000001000c7802 */ /* 0x000fe20000000f00 */
[----:B------:R-:W-:-:S07]  /*116d0*/  IMAD.MOV.U32 R7, RZ, RZ, R14 ;  /* 0x000000ffff077224 */ /* 0x000fce00078e000e */
[----:B------:R-:W-:Y:S05]  /*116e0*/  WARPSYNC.COLLECTIVE R15, `(.L_x_15208) ;  /* 0x000000000f087348 */ /* 0x000fea0003c00000 */
[----:B------:R0:W1:Y:S02]  /*116f0*/  SHFL.IDX P6, R14, R13, R12, R11 ;  /* 0x0000000c0d0e7389 */ /* 0x00006400000c000b */
[----:B01----:R-:W-:Y:S01]  /*11700*/  ENDCOLLECTIVE ;  /* 0x000000000000791b */ /* 0x003fe20003800000 */
.L_x_15208:
        /* <DEDUP_REMOVED lines=15> */
.L_x_15209:
[----:B------:R-:W-:Y:S01]  /*11800*/  @P1 IMAD R8, R5, 0x2, R22 ;  /* 0x0000000205081824 */ /* 0x000fe200078e0216 */
[----:B------:R-:W-:Y:S01]  /*11810*/  MOV R13, R2 ;  /* 0x00000002000d7202 */ /* 0x000fe20000000f00 */
[----:B------:R-:W-:Y:S02]  /*11820*/  IMAD.MOV.U32 R12, RZ, RZ, 0x2 ;  /* 0x00000002ff0c7424 */ /* 0x000fe400078e00ff */
[----:B------:R-:W-:-:S07]  /*11830*/  IMAD.MOV.U32 R7, RZ, RZ, R14 ;  /* 0x000000ffff077224 */ /* 0x000fce00078e000e */
[----:B------:R-:W-:Y:S05]  /*11840*/  WARPSYNC.COLLECTIVE R15, `(.L_x_15210) ;  /* 0x000000000f087348 */ /* 0x000fea0003c00000 */
[----:B------:R0:W1:Y:S02]  /*11850*/  SHFL.IDX P6, R14, R13, R12, R11 ;  /* 0x0000000c0d0e7389 */ /* 0x00006400000c000b */
[----:B01----:R-:W-:Y:S01]  /*11860*/  ENDCOLLECTIVE ;  /* 0x000000000000791b */ /* 0x003fe20003800000 */
.L_x_15210:
        /* <DEDUP_REMOVED lines=15> */
.L_x_15211:
[----:B------:R-:W-:Y:S01]  /*11960*/  @P1 LEA R8, R5, R22, 0x1 ;  /* 0x0000001605081211 */ /* 0x000fe200078e08ff */
[----:B------:R-:W-:Y:S02]  /*11970*/  IMAD.MOV.U32 R13, RZ, RZ, R2 ;  /* 0x000000ffff0d7224 */ /* 0x000fe400078e0002 */
[----:B------:R-:W-:Y:S02]  /*11980*/  IMAD.MOV.U32 R12, RZ, RZ, 0x3 ;  /* 0x00000003ff0c7424 */ /* 0x000fe400078e00ff */
[----:B------:R-:W-:-:S07]  /*11990*/  IMAD.MOV.U32 R7, RZ, RZ, R14 ;  /* 0x000000ffff077224 */ /* 0x000fce00078e000e */
[----:B------:R-:W-:Y:S05]  /*119a0*/  WARPSYNC.COLLECTIVE R15, `(.L_x_15212) ;  /* 0x000000000f087348 */ /* 0x000fea0003c00000 */
[----:B------:R0:W1:Y:S02]  /*119b0*/  SHFL.IDX P6, R14, R13, R12, R11 ;  /* 0x0000000c0d0e7389 */ /* 0x00006400000c000b */
[----:B01----:R-:W-:Y:S01]  /*119c0*/  ENDCOLLECTIVE ;  /* 0x000000000000791b */ /* 0x003fe20003800000 */
.L_x_15212:
        /* <DEDUP_REMOVED lines=15> */
.L_x_15213:
[----:B------:R-:W-:Y:S02]  /*11ac0*/  @P1 IMAD R8, R5, 0x2, R22 ;  /* 0x0000000205081824 */ /* 0x000fe400078e0216 */
[----:B------:R-:W-:Y:S02]  /*11ad0*/  IMAD.MOV.U32 R13, RZ, RZ, R2 ;  /* 0x000000ffff0d7224 */ /* 0x000fe400078e0002 */
[----:B------:R-:W-:Y:S02]  /*11ae0*/  IMAD.MOV.U32 R12, RZ, RZ, 0x4 ;  /* 0x00000004ff0c7424 */ /* 0x000fe400078e00ff */
[----:B------:R-:W-:-:S07]  /*11af0*/  IMAD.MOV.U32 R7, RZ, RZ, R14 ;  /* 0x000000ffff077224 */ /* 0x000fce00078e000e */
[----:B------:R-:W-:Y:S05]  /*11b00*/  WARPSYNC.COLLECTIVE R15, `(.L_x_15214) ;  /* 0x000000000f087348 */ /* 0x000fea0003c00000 */
[----:B------:R0:W1:Y:S02]  /*11b10*/  SHFL.IDX P6, R14, R13, R12, R11 ;  /* 0x0000000c0d0e7389 */ /* 0x00006400000c000b */
[----:B01----:R-:W-:Y:S01]  /*11b20*/  ENDCOLLECTIVE ;  /* 0x000000000000791b */ /* 0x003fe20003800000 */
.L_x_15214:
        /* <DEDUP_REMOVED lines=15> */
.L_x_15215:
[----:B------:R-:W-:Y:S02]  /*11c20*/  @P1 IMAD R8, R5, 0x2, R22 ;  /* 0x0000000205081824 */ /* 0x000fe400078e0216 */
[----:B------:R-:W-:Y:S02]  /*11c30*/  IMAD.MOV.U32 R13, RZ, RZ, R2 ;  /* 0x000000ffff0d7224 */ /* 0x000fe400078e0002 */
[----:B------:R-:W-:Y:S01]  /*11c40*/  IMAD.MOV.U32 R12, RZ, RZ, 0x5 ;  /* 0x00000005ff0c7424 */ /* 0x000fe200078e00ff */
[----:B------:R-:W-:-:S07]  /*11c50*/  MOV R7, R14 ;  /* 0x0000000e00077202 */ /* 0x000fce0000000f00 */
[----:B------:R-:W-:Y:S05]  /*11c60*/  WARPSYNC.COLLECTIVE R15, `(.L_x_15216) ;  /* 0x000000000f087348 */ /* 0x000fea0003c00000 */
[----:B------:R0:W1:Y:S02]  /*11c70*/  SHFL.IDX P6, R14, R13, R12, R11 ;  /* 0x0000000c0d0e7389 */ /* 0x00006400000c000b */
[----:B01----:R-:W-:Y:S01]  /*11c80*/  ENDCOLLECTIVE ;  /* 0x000000000000791b */ /* 0x003fe20003800000 */
.L_x_15216:
        /* <DEDUP_REMOVED lines=15> */
.L_x_15217:
[----:B------:R-:W-:Y:S01]  /*11d80*/  @P1 IMAD R8, R5, 0x2, R22 ;  /* 0x0000000205081824 */ /* 0x000fe200078e0216 */
[----:B------:R-:W-:Y:S01]  /*11d90*/  MOV R13, R2 ;  /* 0x00000002000d7202 */ /* 0x000fe20000000f00 */
[----:B------:R-:W-:Y:S02]  /*11da0*/  IMAD.MOV.U32 R12, RZ, RZ, 0x6 ;  /* 0x00000006ff0c7424 */ /* 0x000fe400078e00ff */
[----:B------:R-:W-:-:S07]  /*11db0*/  IMAD.MOV.U32 R7, RZ, RZ, R14 ;  /* 0x000000ffff077224 */ /* 0x000fce00078e000e */
[----:B------:R-:W-:Y:S05]  /*11dc0*/  WARPSYNC.COLLECTIVE R15, `(.L_x_15218) ;  /* 0x000000000f087348 */ /* 0x000fea0003c00000 */
[----:B------:R0:W1:Y:S02]  /*11dd0*/  SHFL.IDX P6, R14, R13, R12, R11 ;  /* 0x0000000c0d0e7389 */ /* 0x00006400000c000b */
[----:B01----:R-:W-:Y:S01]  /*11de0*/  ENDCOLLECTIVE ;  /* 0x000000000000791b */ /* 0x003fe20003800000 */
.L_x_15218:
        /* <DEDUP_REMOVED lines=15> */
.L_x_15219:
[----:B------:R-:W-:Y:S02]  /*11ee0*/  @P1 IMAD R8, R5, 0x2, R22 ;  /* 0x0000000205081824 */ /* 0x000fe400078e0216 */
[----:B------:R-:W-:Y:S02]  /*11ef0*/  IMAD.MOV.U32 R13, RZ, RZ, R2 ;  /* 0x000000ffff0d7224 */ /* 0x000fe400078e0002 */
[----:B------:R-:W-:Y:S02]  /*11f00*/  IMAD.MOV.U32 R12, RZ, RZ, 0x7 ;  /* 0x00000007ff0c7424 */ /* 0x000fe400078e00ff */
[----:B------:R-:W-:-:S07]  /*11f10*/  IMAD.MOV.U32 R7, RZ, RZ, R14 ;  /* 0x000000ffff077224 */ /* 0x000fce00078e000e */
[----:B------:R-:W-:Y:S05]  /*11f20*/  WARPSYNC.COLLECTIVE R15, `(.L_x_15220) ;  /* 0x000000000f087348 */ /* 0x000fea0003c00000 */
[----:B------:R0:W1:Y:S02]  /*11f30*/  SHFL.IDX P6, R14, R13, R12, R11 ;  /* 0x0000000c0d0e7389 */ /* 0x00006400000c000b */
[----:B01----:R-:W-:Y:S01]  /*11f40*/  ENDCOLLECTIVE ;  /* 0x000000000000791b */ /* 0x003fe20003800000 */
.L_x_15220:
[----:B------:R-:W-:-:S04]  /*11f50*/  @P1 LEA R7, P0, R28, R7, 0x1 ;  /* 0x000000071c071211 */ /* 0x000fc800078008ff */
[----:B------:R-:W-:-:S04]  /*11f60*/  @P1 IADD3.X R6, RZ, R6, RZ, P0, !PT ;  /* 0x00000006ff061210 */ /* 0x000fc800007fe4ff */
        /* <DEDUP_REMOVED lines=12> */
.L_x_15221:
[----:B------:R-:W-:Y:S01]  /*12030*/  IMAD.MOV.U32 R0, RZ, RZ, R14 ;  /* 0x000000ffff007224 */ /* 0x000fe200078e000e */
[----:B------:R-:W-:Y:S06]  /*12040*/  BRA `(.L_x_15222) ;  /* 0xffffffb800347947 */ /* 0x000fec000383ffff */
.L_x_15146:
[----:B------:R-:W-:Y:S01]  /*12050*/  IMAD.MOV.U32 R13, RZ, RZ, R4 ;  /* 0x000000ffff0d7224 */ /* 0x000fe200078e0004 */
[----:B------:R-:W-:Y:S01]  /*12060*/  MOV R15, 0xffffffff ;  /* 0xffffffff000f7802 */ /* 0x000fe20000000f00 */
[----:B------:R-:W-:Y:S02]  /*12070*/  IMAD.MOV.U32 R12, RZ, RZ, RZ ;  /* 0x000000ffff0c7224 */ /* 0x000fe400078e00ff */
[----:B------:R-:W-:Y:S02]  /*12080*/  IMAD.MOV.U32 R11, RZ, RZ, 0x181f ;  /* 0x0000181fff0b7424 */ /* 0x000fe400078e00ff */
[----:B-----5:R-:W-:Y:S02]  /*12090*/  IMAD R3, R21, R9, RZ ;  /* 0x0000000915037224 */ /* 0x020fe400078e02ff */
[----:B------:R-:W-:-:S07]  /*120a0*/  IMAD R17, R17, 0xc0, R20 ;  /* 0x000000c011117824 */ /* 0x000fce00078e0214 */
[----:B------:R-:W-:Y:S05]  /*120b0*/  WARPSYNC.COLLECTIVE R15, `(.L_x_15223) ;  /* 0x000000000f087348 */ /* 0x000fea0003c00000 */
[----:B------:R0:W1:Y:S02]  /*120c0*/  SHFL.IDX P6, R14, R13, R12, R11 ;  /* 0x0000000c0d0e7389 */ /* 0x00006400000c000b */
[----:B01----:R-:W-:Y:S01]  /*120d0*/  ENDCOLLECTIVE ;  /* 0x000000000000791b */ /* 0x003fe20003800000 */
.L_x_15223:
[C---:B------:R-:W-:Y:S02]  /*120e0*/  ISETP.GE.AND P2, PT, R17.reuse, R3, PT ;  /* 0x000000031100720c */ /* 0x040fe40003f46270 */
[----:B------:R-:W-:Y:S01]  /*120f0*/  IADD3 R8, R17, 0x10, RZ ;  /* 0x0000001011087810 */ /* 0x000fe20007ffe0ff */
[----:B------:R-:W-:Y:S02]  /*12100*/  IMAD.MOV.U32 R13, RZ, RZ, R0 ;  /* 0x000000ffff0d7224 */ /* 0x000fe400078e0000 */
[----:B------:R-:W-:-:S08]  /*12110*/  IMAD.MOV.U32 R6, RZ, RZ, R14 ;  /* 0x000000ffff067224 */ /* 0x000fd000078e000e */
[----:B------:R-:W-:Y:S05]  /*12120*/  WARPSYNC.COLLECTIVE R15, `(.L_x_15224) ;  /* 0x000000000f087348 */ /* 0x000fea0003c00000 */
[----:B------:R0:W1:Y:S02]  /*12130*/  SHFL.IDX P6, R14, R13, R12, R11 ;  /* 0x0000000c0d0e7389 */ /* 0x00006400000c000b */
[----:B01----:R-:W-:Y:S01]  /*12140*/  ENDCOLLECTIVE ;  /* 0x000000000000791b */ /* 0x003fe20003800000 */
.L_x_15224:
[----:B------:R-:W-:Y:S02]  /*12150*/  IMAD.MOV.U32 R13, RZ, RZ, R4 ;  /* 0x000000ffff0d7224 */ /* 0x000fe400078e0004 */
[----:B------:R-:W-:Y:S02]  /*12160*/  IMAD.MOV.U32 R12, RZ, RZ, 0x1 ;  /* 0x00000001ff0c7424 */ /* 0x000fe400078e00ff */
[----:B------:R-:W-:-:S07]  /*12170*/  IMAD.MOV.U32 R7, RZ, RZ, R14 ;  /* 0x000000ffff077224 */ /* 0x000fce00078e000e */
[----:B------:R-:W-:Y:S05]  /*12180*/  WARPSYNC.COLLECTIVE R15, `(.L_x_15225) ;  /* 0x000000000f087348 */ /* 0x000fea0003c00000 */
[----:B------:R0:W1:Y:S02]  /*12190*/  SHFL.IDX P6, R14, R13, R12, R11 ;  /* 0x0000000c0d0e7389 */ /* 0x00006400000c000b */
[----:B01----:R-:W-:Y:S01]  /*121a0*/  ENDCOLLECTIVE ;  /* 0x000000000000791b */ /* 0x003fe20003800000 */
.L_x_15225:
        /* <DEDUP_REMOVED lines=15> */
.L_x_15226:
[----:B------:R-:W-:Y:S02]  /*122a0*/  IMAD.MOV.U32 R13, RZ, RZ, R4 ;  /* 0x000000ffff0d7224 */ /* 0x000fe400078e0004 */
[----:B------:R-:W-:Y:S01]  /*122b0*/  IMAD.MOV.U32 R12, RZ, RZ, 0x2 ;  /* 0x00000002ff0c7424 */ /* 0x000fe200078e00ff */
[----:B------:R-:W-:-:S07]  /*122c0*/  MOV R7, R14 ;  /* 0x0000000e00077202 */ /* 0x000fce0000000f00 */
[----:B------:R-:W-:Y:S05]  /*122d0*/  WARPSYNC.COLLECTIVE R15, `(.L_x_15227) ;  /* 0x000000000f087348 */ /* 0x000fea0003c00000 */
[----:B------:R0:W1:Y:S02]  /*122e0*/  SHFL.IDX P6, R14, R13, R12, R11 ;  /* 0x0000000c0d0e7389 */ /* 0x00006400000c000b */
[----:B01----:R-:W-:Y:S01]  /*122f0*/  ENDCOLLECTIVE ;  /* 0x000000000000791b */ /* 0x003fe20003800000 */
.L_x_15227:
        /* <DEDUP_REMOVED lines=16> */
.L_x_15228:
[----:B------:R-:W-:Y:S01]  /*12400*/  MOV R13, R4 ;  /* 0x00000004000d7202 */ /* 0x000fe20000000f00 */
[----:B------:R-:W-:Y:S02]  /*12410*/  IMAD.MOV.U32 R12, RZ, RZ, 0x3 ;  /* 0x00000003ff0c7424 */ /* 0x000fe400078e00ff */
[----:B------:R-:W-:-:S07]  /*12420*/  IMAD.MOV.U32 R7, RZ, RZ, R14 ;  /* 0x000000ffff077224 */ /* 0x000fce00078e000e */
[----:B------:R-:W-:Y:S05]  /*12430*/  WARPSYNC.COLLECTIVE R15, `(.L_x_15229) ;  /* 0x000000000f087348 */ /* 0x000fea0003c00000 */
[----:B------:R0:W1:Y:S02]  /*12440*/  SHFL.IDX P6, R14, R13, R12, R11 ;  /* 0x0000000c0d0e7389 */ /* 0x00006400000c000b */
[----:B01----:R-:W-:Y:S01]  /*12450*/  ENDCOLLECTIVE ;  /* 0x000000000000791b */ /* 0x003fe20003800000 */
.L_x_15229:
        /* <DEDUP_REMOVED lines=16> */
.L_x_15230:
[----:B------:R-:W-:Y:S02]  /*12560*/  IMAD.MOV.U32 R13, RZ, RZ, R4 ;  /* 0x000000ffff0d7224 */ /* 0x000fe400078e0004 */
[----:B------:R-:W-:Y:S02]  /*12570*/  IMAD.MOV.U32 R12, RZ, RZ, 0x4 ;  /* 0x00000004ff0c7424 */ /* 0x000fe400078e00ff */
[----:B------:R-:W-:-:S07]  /*12580*/  IMAD.MOV.U32 R7, RZ, RZ, R14 ;  /* 0x000000ffff077224 */ /* 0x000fce00078e000e */
[----:B------:R-:W-:Y:S05]  /*12590*/  WARPSYNC.COLLECTIVE R15, `(.L_x_15231) ;  /* 0x000000000f087348 */ /* 0x000fea0003c00000 */
[----:B------:R0:W1:Y:S02]  /*125a0*/  SHFL.IDX P6, R14, R13, R12, R11 ;  /* 0x0000000c0d0e7389 */ /* 0x00006400000c000b */
[----:B01----:R-:W-:Y:S01]  /*125b0*/  ENDCOLLECTIVE ;  /* 0x000000000000791b */ /* 0x003fe20003800000 */
.L_x_15231:
[----:B------:R-:W-:-:S04]  /*125c0*/  @!P1 LEA R7, P2, R28, R7, 0x1 ;  /* 0x000000071c079211 */ /* 0x000fc800078408ff */
[----:B------:R-:W-:-:S04]  /*125d0*/  @!P1 IADD3.X R6, RZ, R6, RZ, P2, !PT ;  /* 0x00000006ff069210 */ /* 0x000fc800017fe4ff */
        /* <DEDUP_REMOVED lines=14> */
.L_x_15232:
[----:B------:R-:W-:Y:S01]  /*126c0*/  IMAD.MOV.U32 R13, RZ, RZ, R4 ;  /* 0x000000ffff0d7224 */ /* 0x000fe200078e0004 */
[----:B------:R-:W-:Y:S01]  /*126d0*/  MOV R12, 0x5 ;  /* 0x00000005000c7802 */ /* 0x000fe20000000f00 */
[----:B------:R-:W-:-:S07]  /*126e0*/  IMAD.MOV.U32 R7, RZ, RZ, R14 ;  /* 0x000000ffff077224 */ /* 0x000fce00078e000e */
[----:B------:R-:W-:Y:S05]  /*126f0*/  WARPSYNC.COLLECTIVE R15, `(.L_x_15233) ;  /* 0x000000000f087348 */ /* 0x000fea0003c00000 */
[----:B------:R0:W1:Y:S02]  /*12700*/  SHFL.IDX P6, R14, R13, R12, R11 ;  /* 0x0000000c0d0e7389 */ /* 0x00006400000c000b */
[----:B01----:R-:W-:Y:S01]  /*12710*/  ENDCOLLECTIVE ;  /* 0x000000000000791b */ /* 0x003fe20003800000 */
.L_x_15233:
        /* <DEDUP_REMOVED lines=16> */
.L_x_15234:
[----:B------:R-:W-:Y:S02]  /*12820*/  IMAD.MOV.U32 R13, RZ, RZ, R4 ;  /* 0x000000ffff0d7224 */ /* 0x000fe400078e0004 */
[----:B------:R-:W-:Y:S02]  /*12830*/  IMAD.MOV.U32 R12, RZ, RZ, 0x6 ;  /* 0x00000006ff0c7424 */ /* 0x000fe400078e00ff */
[----:B------:R-:W-:-:S07]  /*12840*/  IMAD.MOV.U32 R7, RZ, RZ, R14 ;  /* 0x000000ffff077224 */ /* 0x000fce00078e000e */
[----:B------:R-:W-:Y:S05]  /*12850*/  WARPSYNC.COLLECTIVE R15, `(.L_x_15235) ;  /* 0x000000000f087348 */ /* 0x000fea0003c00000 */
[----:B------:R0:W1:Y:S02]  /*12860*/  SHFL.IDX P6, R14, R13, R12, R11 ;  /* 0x0000000c0d0e7389 */ /* 0x00006400000c000b */
[----:B01----:R-:W-:Y:S01]  /*12870*/  ENDCOLLECTIVE ;  /* 0x000000000000791b */ /* 0x003fe20003800000 */
.L_x_15235:
        /* <DEDUP_REMOVED lines=16> */
.L_x_15236:
[----:B------:R-:W-:Y:S02]  /*12980*/  IMAD.MOV.U32 R13, RZ, RZ, R4 ;  /* 0x000000ffff0d7224 */ /* 0x000fe400078e0004 */
[----:B------:R-:W-:Y:S01]  /*12990*/  IMAD.MOV.U32 R12, RZ, RZ, 0x7 ;  /* 0x00000007ff0c7424 */ /* 0x000fe200078e00ff */
[----:B------:R-:W-:-:S07]  /*129a0*/  MOV R7, R14 ;  /* 0x0000000e00077202 */ /* 0x000fce0000000f00 */
[----:B------:R-:W-:Y:S05]  /*129b0*/  WARPSYNC.COLLECTIVE R15, `(.L_x_15237) ;  /* 0x000000000f087348 */ /* 0x000fea0003c00000 */
[----:B------:R0:W1:Y:S02]  /*129c0*/  SHFL.IDX P6, R14, R13, R12, R11 ;  /* 0x0000000c0d0e7389 */ /* 0x00006400000c000b */
[----:B01----:R-:W-:Y:S01]  /*129d0*/  ENDCOLLECTIVE ;  /* 0x000000000000791b */ /* 0x003fe20003800000 */
.L_x_15237:
[----:B------:R-:W-:-:S05]  /*129e0*/  @!P1 LEA R7, P2, R28, R7, 0x1 ;  /* 0x000000071c079211 */ /* 0x000fca00078408ff */
[----:B------:R-:W-:-:S05]  /*129f0*/  @!P1 IMAD.X R6, RZ, RZ, R6, P2 ;  /* 0x000000ffff069224 */ /* 0x000fca00010e0606 */
        /* <DEDUP_REMOVED lines=10> */
[----:B------:R-:W-:Y:S01]  /*12aa0*/  ISETP.GE.AND P1, PT, R0, R3, PT ;  /* 0x000000030000720c */ /* 0x000fe20003f26270 */
[----:B------:R-:W-:-:S12]  /*12ab0*/  VIADD R0, R17, 0x80 ;  /* 0x0000008011007836 */ /* 0x000fd80000000000 */
[----:B0-----:R-:W-:Y:S05]  /*12ac0*/  WARPSYNC.COLLECTIVE R15, `(.L_x_15238) ;  /* 0x000000000f087348 */ /* 0x001fea0003c00000 */
[----:B------:R1:W2:Y:S02]  /*12ad0*/  SHFL.IDX P6, R14, R13, R12, R11 ;  /* 0x0000000c0d0e7389 */ /* 0x0002a400000c000b */
[----:B012---:R-:W-:Y:S01]  /*12ae0*/  ENDCOLLECTIVE ;  /* 0x000000000000791b */ /* 0x007fe20003800000 */
.L_x_15238:
[----:B------:R-:W-:Y:S01]  /*12af0*/  MOV R13, R2 ;  /* 0x00000002000d7202 */ /* 0x000fe20000000f00 */
[----:B------:R-:W-:Y:S02]  /*12b00*/  IMAD.MOV.U32 R12, RZ, RZ, RZ ;  /* 0x000000ffff0c7224 */ /* 0x000fe400078e00ff */
[----:B------:R-:W-:-:S07]  /*12b10*/  IMAD.MOV.U32 R6, RZ, RZ, R14 ;  /* 0x000000ffff067224 */ /* 0x000fce00078e000e */
[----:B------:R-:W-:Y:S05]  /*12b20*/  WARPSYNC.COLLECTIVE R15, `(.L_x_15239) ;  /* 0x000000000f087348 */ /* 0x000fea0003c00000 */
[----:B------:R0:W1:Y:S02]  /*12b30*/  SHFL.IDX P6, R14, R13, R12, R11 ;  /* 0x0000000c0d0e7389 */ /* 0x00006400000c000b */
[----:B01----:R-:W-:Y:S01]  /*12b40*/  ENDCOLLECTIVE ;  /* 0x000000000000791b */ /* 0x003fe20003800000 */
.L_x_15239:
        /* <DEDUP_REMOVED lines=12> */
.L_x_15240:
[----:B------:R-:W-:Y:S01]  /*12c10*/  IMAD.MOV.U32 R13, RZ, RZ, R2 ;  /* 0x000000ffff0d7224 */ /* 0x000fe200078e0002 */
[----:B------:R-:W-:Y:S01]  /*12c20*/  MOV R12, 0x1 ;  /* 0x00000001000c7802 */ /* 0x000fe20000000f00 */
[----:B------:R-:W-:-:S07]  /*12c30*/  IMAD.MOV.U32 R4, RZ, RZ, R14 ;  /* 0x000000ffff047224 */ /* 0x000fce00078e000e */
[----:B------:R-:W-:Y:S05]  /*12c40*/  WARPSYNC.COLLECTIVE R15, `(.L_x_15241) ;  /* 0x000000000f087348 */ /* 0x000fea0003c00000 */
[----:B------:R0:W1:Y:S02]  /*12c50*/  SHFL.IDX P6, R14, R13, R12, R11 ;  /* 0x0000000c0d0e7389 */ /* 0x00006400000c000b */
[----:B01----:R-:W-:Y:S01]  /*12c60*/  ENDCOLLECTIVE ;  /* 0x000000000000791b */ /* 0x003fe20003800000 */
.L_x_15241:
[----:B------:R-:W-:-:S04]  /*12c70*/  @!P1 LEA R4, P3, R28, R4, 0x1 ;  /* 0x000000041c049211 */ /* 0x000fc800078608ff */
[----:B------:R-:W-:Y:S01]  /*12c80*/  @!P1 IADD3.X R0, RZ, R0, RZ, P3, !PT ;  /* 0x00000000ff009210 */ /* 0x000fe20001ffe4ff */
[----:B------:R-:W-:Y:S02]  /*12c90*/  @!P1 IMAD.MOV.U32 R6, RZ, RZ, R4 ;  /* 0x000000ffff069224 */ /* 0x000fe400078e0004 */
[C---:B------:R-:W-:Y:S02]  /*12ca0*/  VIADD R4, R17.reuse, 0xa0 ;  /* 0x000000a011047836 */ /* 0x040fe40000000000 */
[----:B------:R-:W-:Y:S02]  /*12cb0*/  @!P1 IMAD.MOV.U32 R7, RZ, RZ, R0 ;  /* 0x000000ffff079224 */ /* 0x000fe400078e0000 */
[----:B------:R-:W-:Y:S02]  /*12cc0*/  VIADD R0, R17, 0x90 ;  /* 0x0000009011007836 */ /* 0x000fe40000000000 */
[----:B------:R-:W-:Y:S01]  /*12cd0*/  IMAD.MOV.U32 R13, RZ, RZ, R5 ;  /* 0x000000ffff0d7224 */ /* 0x000fe200078e0005 */
[----:B------:R-:W-:Y:S01]  /*12ce0*/  @!PT LDS RZ, [RZ] ;  /* 0x00000000fffff984 */ /* 0x000fe20000000800 */
[----:B------:R-:W-:Y:S01]  /*12cf0*/  @!PT LDS RZ, [RZ] ;  /* 0x00000000fffff984 */ /* 0x000fe20000000800 */
[----:B------:R-:W-:Y:S01]  /*12d00*/  @!PT LDS RZ, [RZ] ;  /* 0x00000000fffff984 */ /* 0x000fe20000000800 */
[----:B------:R0:W-:Y:S02]  /*12d10*/  @!P1 LDGSTS.E.BYPASS.LTC128B.128 [R10+0xc400], desc[UR52][R6.64], !P0 ;  /* 0x0c400000060a9fae */ /* 0x0001e4000c101d74 */
[----:B------:R-:W-:Y:S01]  /*12d20*/  ISETP.GE.AND P1, PT, R0, R3, PT ;  /* 0x000000030000720c */ /* 0x000fe20003f26270 */
[----:B------:R-:W-:-:S12]  /*12d30*/  IMAD.MOV.U32 R0, RZ, RZ, R14 ;  /* 0x000000ffff007224 */ /* 0x000fd800078e000e */
[----:B0-----:R-:W-:Y:S05]  /*12d40*/  WARPSYNC.COLLECTIVE R15, `(.L_x_15242) ;  /* 0x000000000f087348 */ /* 0x001fea0003c00000 */
[----:B------:R1:W2:Y:S02]  /*12d50*/  SHFL.IDX P6, R14, R13, R12, R11 ;  /* 0x0000000c0d0e7389 */ /* 0x0002a400000c000b */
[----:B012---:R-:W-:Y:S01]  /*12d60*/  ENDCOLLECTIVE ;  /* 0x000000000000791b */ /* 0x007fe20003800000 */
.L_x_15242:
[----:B------:R-:W-:Y:S02]  /*12d70*/  IMAD.MOV.U32 R13, RZ, RZ, R2 ;  /* 0x000000ffff0d7224 */ /* 0x000fe400078e0002 */
[----:B------:R-:W-:Y:S02]  /*12d80*/  IMAD.MOV.U32 R12, RZ, RZ, 0x2 ;  /* 0x00000002ff0c7424 */ /* 0x000fe400078e00ff */
[----:B------:R-:W-:-:S07]  /*12d90*/  IMAD.MOV.U32 R6, RZ, RZ, R14 ;  /* 0x000000ffff067224 */ /* 0x000fce00078e000e */
[----:B------:R-:W-:Y:S05]  /*12da0*/  WARPSYNC.COLLECTIVE R15, `(.L_x_15243) ;  /* 0x000000000f087348 */ /* 0x000fea0003c00000 */
[----:B------:R0:W1:Y:S02]  /*12db0*/  SHFL.IDX P6, R14, R13, R12, R11 ;  /* 0x0000000c0d0e7389 */ /* 0x00006400000c000b */
[----:B01----:R-:W-:Y:S01]  /*12dc0*/  ENDCOLLECTIVE ;  /* 0x000000000000791b */ /* 0x003fe20003800000 */
.L_x_15243:
[----:B------:R-:W-:-:S05]  /*12dd0*/  @!P1 LEA R6, P2, R28, R6, 0x1 ;  /* 0x000000061c069211 */ /* 0x000fca00078408ff */
[----:B------:R-:W-:Y:S01]  /*12de0*/  @!P1 IMAD.X R0, RZ, RZ, R0, P2 ;  /* 0x000000ffff009224 */ /* 0x000fe200010e0600 */
[----:B------:R-:W-:-:S04]  /*12df0*/  ISETP.GE.AND P2, PT, R4, R3, PT ;  /* 0x000000030400720c */ /* 0x000fc80003f46270 */
[----:B------:R-:W-:Y:S01]  /*12e00*/  @!P1 MOV R7, R0 ;  /* 0x0000000000079202 */ /* 0x000fe20000000f00 */
[----:B------:R-:W-:-:S04]  /*12e10*/  IMAD.MOV.U32 R13, RZ, RZ, R5 ;  /* 0x000000ffff0d7224 */ /* 0x000fc800078e0005 */
        /* <DEDUP_REMOVED lines=8> */
.L_x_15244:
[----:B------:R-:W-:Y:S01]  /*12ea0*/  IMAD.MOV.U32 R13, RZ, RZ, R2 ;  /* 0x000000ffff0d7224 */ /* 0x000fe200078e0002 */
[----:B------:R-:W-:Y:S02]  /*12eb0*/  MOV R12, 0x3 ;  /* 0x00000003000c7802 */ /* 0x000fe40000000f00 */
[----:B------:R-:W-:-:S07]  /*12ec0*/  MOV R6, R14 ;  /* 0x0000000e00067202 */ /* 0x000fce0000000f00 */
[----:B------:R-:W-:Y:S05]  /*12ed0*/  WARPSYNC.COLLECTIVE R15, `(.L_x_15245) ;  /* 0x000000000f087348 */ /* 0x000fea0003c00000 */
[----:B------:R0:W1:Y:S02]  /*12ee0*/  SHFL.IDX P6, R14, R13, R12, R11 ;  /* 0x0000000c0d0e7389 */ /* 0x00006400000c000b */
[----:B01----:R-:W-:Y:S01]  /*12ef0*/  ENDCOLLECTIVE ;  /* 0x000000000000791b */ /* 0x003fe20003800000 */
.L_x_15245:
        /* <DEDUP_REMOVED lines=12> */
.L_x_15246:
[----:B------:R-:W-:Y:S01]  /*12fc0*/  IMAD.MOV.U32 R2, RZ, RZ, R14 ;  /* 0x000000ffff027224 */ /* 0x000fe200078e000e */
[----:B------:R-:W-:Y:S06]  /*12fd0*/  BRA `(.L_x_15247) ;  /* 0xffffffb8001c7947 */ /* 0x000fec000383ffff */
.L_x_15149:
[----:B0-----:R0:W1:Y:S02]  /*12fe0*/  SYNCS.PHASECHK.TRANS64.TRYWAIT P0, [R22+URZ+0x16820], R3 ;  /* 0x01682003160075a7 */ /* 0x001064000800017f */
[----:B-1----:R-:W-:Y:S05]  /*12ff0*/  @!P0 NANOSLEEP.SYNCS 0x989680 ;  /* 0x009896800000895d */ /* 0x002fea0003900000 */
[----:B------:R-:W1:Y:S02]  /*13000*/  @!P0 SYNCS.PHASECHK.TRANS64 P0, [R22+URZ+0x16820], R3 ;  /* 0x01682003160085a7 */ /* 0x000e64000800007f */
[----:B-1----:R-:W-:Y:S05]  /*13010*/  @!P0 BRA `(.L_x_15149) ;  /* 0xfffffffc00f08947 */ /* 0x002fea000383ffff */
[----:B------:R-:W-:Y:S05]  /*13020*/  BRA `(.L_x_15248) ;  /* 0xffffffb800807947 */ /* 0x000fea000383ffff */
.L_x_15154:
[----:B0-----:R0:W1:Y:S02]  /*13030*/  SYNCS.PHASECHK.TRANS64.TRYWAIT P0, [R5+URZ+0x16840], R2 ;  /* 0x01684002050075a7 */ /* 0x001064000800017f */
[----:B-1----:R-:W-:Y:S05]  /*13040*/  @!P0 NANOSLEEP.SYNCS 0x989680 ;  /* 0x009896800000895d */ /* 0x002fea0003900000 */
[----:B------:R-:W1:Y:S02]  /*13050*/  @!P0 SYNCS.PHASECHK.TRANS64 P0, [R5+URZ+0x16840], R2 ;  /* 0x01684002050085a7 */ /* 0x000e64000800007f */
[----:B-1----:R-:W-:Y:S05]  /*13060*/  @!P0 BRA `(.L_x_15154) ;  /* 0xfffffffc00f08947 */ /* 0x002fea000383ffff */
[----:B------:R-:W-:Y:S05]  /*13070*/  BRA `(.L_x_15249) ;  /* 0xffffffbc00507947 */ /* 0x000fea000383ffff */
.L_x_15155:
        /* <DEDUP_REMOVED lines=8> */
.L_x_15251:
[----:B------:R-:W-:Y:S05]  /*13100*/  BSYNC B1 ;  /* 0x0000000000017941 */ /* 0x000fea0003800000 */
.L_x_15250:
        /* <DEDUP_REMOVED lines=9> */
.L_x_15252:
[----:B------:R-:W-:Y:S02]  /*131a0*/  IMAD R8, R8, 0x2, R22 ;  /* 0x0000000208087824 */ /* 0x000fe400078e0216 */
[----:B------:R-:W-:Y:S02]  /*131b0*/  IMAD.MOV.U32 R13, RZ, RZ, R10 ;  /* 0x000000ffff0d7224 */ /* 0x000fe400078e000a */
[----:B------:R-:W-:Y:S02]  /*131c0*/  IMAD.MOV.U32 R12, RZ, RZ, 0x1 ;  /* 0x00000001ff0c7424 */ /* 0x000fe400078e00ff */
[----:B------:R-:W-:-:S07]  /*131d0*/  IMAD.MOV.U32 R2, RZ, RZ, R14 ;  /* 0x000000ffff027224 */ /* 0x000fce00078e000e */
[----:B------:R-:W-:Y:S05]  /*131e0*/  WARPSYNC.COLLECTIVE R15, `(.L_x_15253) ;  /* 0x000000000f087348 */ /* 0x000fea0003c00000 */
[----:B------:R0:W1:Y:S02]  /*131f0*/  SHFL.IDX P6, R14, R13, R12, R11 ;  /* 0x0000000c0d0e7389 */ /* 0x00006400000c000b */
[----:B01----:R-:W-:Y:S01]  /*13200*/  ENDCOLLECTIVE ;  /* 0x000000000000791b */ /* 0x003fe20003800000 */
.L_x_15253:
        /* <DEDUP_REMOVED lines=11> */
.L_x_15254:
[----:B------:R-:W-:Y:S02]  /*132c0*/  IMAD.MOV.U32 R13, RZ, RZ, R10 ;  /* 0x000000ffff0d7224 */ /* 0x000fe400078e000a */
[----:B------:R-:W-:Y:S02]  /*132d0*/  IMAD.MOV.U32 R12, RZ, RZ, 0x2 ;  /* 0x00000002ff0c7424 */ /* 0x000fe400078e00ff */
[----:B------:R-:W-:-:S07]  /*132e0*/  IMAD.MOV.U32 R2, RZ, RZ, R14 ;  /* 0x000000ffff027224 */ /* 0x000fce00078e000e */
[----:B------:R-:W-:Y:S05]  /*132f0*/  WARPSYNC.COLLECTIVE R15, `(.L_x_15255) ;  /* 0x000000000f087348 */ /* 0x000fea0003c00000 */
[----:B------:R0:W1:Y:S02]  /*13300*/  SHFL.IDX P6, R14, R13, R12, R11 ;  /* 0x0000000c0d0e7389 */ /* 0x00006400000c000b */
[----:B01----:R-:W-:Y:S01]  /*13310*/  ENDCOLLECTIVE ;  /* 0x000000000000791b */ /* 0x003fe20003800000 */
.L_x_15255:
[----:B------:R-:W-:-:S05]  /*13320*/  IADD3 R2, P0, R2, R7, RZ ;  /* 0x0000000702027210 */ /* 0x000fca0007f1e0ff */
[----:B------:R-:W-:-:S05]  /*13330*/  IMAD.X R3, RZ, RZ, R3, P0 ;  /* 0x000000ffff037224 */ /* 0x000fca00000e0603 */
[----:B------:R-:W-:Y:S01]  /*13340*/  @!PT LDS RZ, [RZ] ;  /* 0x00000000fffff984 */ /* 0x000fe20000000800 */
[----:B------:R-:W-:Y:S01]  /*13350*/  @!PT LDS RZ, [RZ] ;  /* 0x00000000fffff984 */ /* 0x000fe20000000800 */
[----:B------:R-:W-:Y:S01]  /*13360*/  @!PT LDS RZ, [RZ] ;  /* 0x00000000fffff984 */ /* 0x000fe20000000800 */
[----:B------:R0:W-:Y:S01]  /*13370*/  LDGSTS.E.BYPASS.LTC128B.128 [R8+0xec00], desc[UR52][R2.64], !P2 ;  /* 0x0ec0000002087fae */ /* 0x0001e2000d101d74 */
[----:B------:R-:W-:Y:S01]  /*13380*/  IMAD.MOV.U32 R13, RZ, RZ, R9 ;  /* 0x000000ffff0d7224 */ /* 0x000fe200078e0009 */
[----:B0-----:R-:W-:-:S07]  /*13390*/  MOV R3, R14 ;  /* 0x0000000e00037202 */ /* 0x001fce0000000f00 */
[----:B------:R-:W-:Y:S05]  /*133a0*/  WARPSYNC.COLLECTIVE R15, `(.L_x_15256) ;  /* 0x000000000f087348 */ /* 0x000fea0003c00000 */
[----:B------:R0:W1:Y:S02]  /*133b0*/  SHFL.IDX P6, R14, R13, R12, R11 ;  /* 0x0000000c0d0e7389 */ /* 0x00006400000c000b */
[----:B01----:R-:W-:Y:S01]  /*133c0*/  ENDCOLLECTIVE ;  /* 0x000000000000791b */ /* 0x003fe20003800000 */
.L_x_15256:
[----:B------:R-:W-:Y:S01]  /*133d0*/  IMAD.MOV.U32 R13, RZ, RZ, R10 ;  /* 0x000000ffff0d7224 */ /* 0x000fe200078e000a */
[----:B------:R-:W-:Y:S01]  /*133e0*/  MOV R12, 0x3 ;  /* 0x00000003000c7802 */ /* 0x000fe20000000f00 */
[----:B------:R-:W-:-:S07]  /*133f0*/  IMAD.MOV.U32 R2, RZ, RZ, R14 ;  /* 0x000000ffff027224 */ /* 0x000fce00078e000e */
[----:B------:R-:W-:Y:S05]  /*13400*/  WARPSYNC.COLLECTIVE R15, `(.L_x_15257) ;  /* 0x000000000f087348 */ /* 0x000fea0003c00000 */
[----:B------:R0:W1:Y:S02]  /*13410*/  SHFL.IDX P6, R14, R13, R12, R11 ;  /* 0x0000000c0d0e7389 */ /* 0x00006400000c000b */
[----:B01----:R-:W-:Y:S01]  /*13420*/  ENDCOLLECTIVE ;  /* 0x000000000000791b */ /* 0x003fe20003800000 */
.L_x_15257:
        /* <DEDUP_REMOVED lines=11> */
.L_x_15258:
[----:B------:R-:W-:Y:S01]  /*134e0*/  MOV R13, R10 ;  /* 0x0000000a000d7202 */ /* 0x000fe20000000f00 */
[----:B------:R-:W-:Y:S02]  /*134f0*/  IMAD.MOV.U32 R12, RZ, RZ, 0x4 ;  /* 0x00000004ff0c7424 */ /* 0x000fe400078e00ff */
[----:B------:R-:W-:-:S07]  /*13500*/  IMAD.MOV.U32 R2, RZ, RZ, R14 ;  /* 0x000000ffff027224 */ /* 0x000fce00078e000e */
[----:B------:R-:W-:Y:S05]  /*13510*/  WARPSYNC.COLLECTIVE R15, `(.L_x_15259) ;  /* 0x000000000f087348 */ /* 0x000fea0003c00000 */
[----:B------:R0:W1:Y:S02]  /*13520*/  SHFL.IDX P6, R14, R13, R12, R11 ;  /* 0x0000000c0d0e7389 */ /* 0x00006400000c000b */
[----:B01----:R-:W-:Y:S01]  /*13530*/  ENDCOLLECTIVE ;  /* 0x000000000000791b */ /* 0x003fe20003800000 */
.L_x_15259:
        /* <DEDUP_REMOVED lines=11> */
.L_x_15260:
[----:B------:R-:W-:Y:S02]  /*135f0*/  IMAD.MOV.U32 R13, RZ, RZ, R10 ;  /* 0x000000ffff0d7224 */ /* 0x000fe400078e000a */
[----:B------:R-:W-:Y:S02]  /*13600*/  IMAD.MOV.U32 R12, RZ, RZ, 0x5 ;  /* 0x00000005ff0c7424 */ /* 0x000fe400078e00ff */
[----:B------:R-:W-:-:S07]  /*13610*/  IMAD.MOV.U32 R2, RZ, RZ, R14 ;  /* 0x000000ffff027224 */ /* 0x000fce00078e000e */
[----:B------:R-:W-:Y:S05]  /*13620*/  WARPSYNC.COLLECTIVE R15, `(.L_x_15261) ;  /* 0x000000000f087348 */ /* 0x000fea0003c00000 */
[----:B------:R0:W1:Y:S02]  /*13630*/  SHFL.IDX P6, R14, R13, R12, R11 ;  /* 0x0000000c0d0e7389 */ /* 0x00006400000c000b */
[----:B01----:R-:W-:Y:S01]  /*13640*/  ENDCOLLECTIVE ;  /* 0x000000000000791b */ /* 0x003fe20003800000 */
.L_x_15261:
        /* <DEDUP_REMOVED lines=11> */
.L_x_15262:
[----:B------:R-:W-:Y:S02]  /*13700*/  IMAD.MOV.U32 R13, RZ, RZ, R10 ;  /* 0x000000ffff0d7224 */ /* 0x000fe400078e000a */
[----:B------:R-:W-:Y:S01]  /*13710*/  IMAD.MOV.U32 R12, RZ, RZ, 0x6 ;  /* 0x00000006ff0c7424 */ /* 0x000fe200078e00ff */
[----:B------:R-:W-:-:S07]  /*13720*/  MOV R2, R14 ;  /* 0x0000000e00027202 */ /* 0x000fce0000000f00 */
[----:B------:R-:W-:Y:S05]  /*13730*/  WARPSYNC.COLLECTIVE R15, `(.L_x_15263) ;  /* 0x000000000f087348 */ /* 0x000fea0003c00000 */
[----:B------:R0:W1:Y:S02]  /*13740*/  SHFL.IDX P6, R14, R13, R12, R11 ;  /* 0x0000000c0d0e7389 */ /* 0x00006400000c000b */
[----:B01----:R-:W-:Y:S01]  /*13750*/  ENDCOLLECTIVE ;  /* 0x000000000000791b */ /* 0x003fe20003800000 */
.L_x_15263:
        /* <DEDUP_REMOVED lines=11> */
.L_x_15264:
[----:B------:R-:W-:Y:S02]  /*13810*/  IMAD.MOV.U32 R13, RZ, RZ, R10 ;  /* 0x000000ffff0d7224 */ /* 0x000fe400078e000a */
[----:B------:R-:W-:Y:S02]  /*13820*/  IMAD.MOV.U32 R12, RZ, RZ, 0x7 ;  /* 0x00000007ff0c7424 */ /* 0x000fe400078e00ff */
[----:B------:R-:W-:-:S07]  /*13830*/  IMAD.MOV.U32 R2, RZ, RZ, R14 ;  /* 0x000000ffff027224 */ /* 0x000fce00078e000e */
[----:B------:R-:W-:Y:S05]  /*13840*/  WARPSYNC.COLLECTIVE R15, `(.L_x_15265) ;  /* 0x000000000f087348 */ /* 0x000fea0003c00000 */
[----:B------:R0:W1:Y:S02]  /*13850*/  SHFL.IDX P6, R14, R13, R12, R11 ;  /* 0x0000000c0d0e7389 */ /* 0x00006400000c000b */
[----:B01----:R-:W-:Y:S01]  /*13860*/  ENDCOLLECTIVE ;  /* 0x000000000000791b */ /* 0x003fe20003800000 */
.L_x_15265:
        /* <DEDUP_REMOVED lines=11> */
.L_x_15266:
[----:B------:R-:W-:Y:S01]  /*13920*/  IMAD.MOV.U32 R2, RZ, RZ, R14 ;  /* 0x000000ffff027224 */ /* 0x000fe200078e000e */
[----:B------:R-:W-:Y:S06]  /*13930*/  BRA `(.L_x_15267) ;  /* 0xffffffb800407947 */ /* 0x000fec000383ffff */
.L_x_15160:
[----:B-1----:R1:W2:Y:S02]  /*13940*/  SYNCS.PHASECHK.TRANS64.TRYWAIT P0, [R5+URZ+0x16860], R2 ;  /* 0x01686002050075a7 */ /* 0x0022a4000800017f */
[----:B--2---:R-:W-:Y:S05]  /*13950*/  @!P0 NANOSLEEP.SYNCS 0x989680 ;  /* 0x009896800000895d */ /* 0x004fea0003900000 */
[----:B------:R-:W2:Y:S02]  /*13960*/  @!P0 SYNCS.PHASECHK.TRANS64 P0, [R5+URZ+0x16860], R2 ;  /* 0x01686002050085a7 */ /* 0x000ea4000800007f */
[----:B--2---:R-:W-:Y:S05]  /*13970*/  @!P0 BRA `(.L_x_15160) ;  /* 0xfffffffc00f08947 */ /* 0x004fea000383ffff */
[----:B------:R-:W-:Y:S05]  /*13980*/  BRA `(.L_x_15268) ;  /* 0xffffffb800987947 */ /* 0x000fea000383ffff */
.L_x_15161:
        /* <DEDUP_REMOVED lines=8> */
.L_x_15270:
[----:B------:R-:W-:Y:S05]  /*13a10*/  BSYNC B1 ;  /* 0x0000000000017941 */ /* 0x000fea0003800000 */
.L_x_15269:
[----:B------:R-:W-:Y:S01]  /*13a20*/  IMAD.MOV.U32 R13, RZ, RZ, R23 ;  /* 0x000000ffff0d7224 */ /* 0x000fe200078e0017 */
[----:B------:R-:W-:Y:S01]  /*13a30*/  MOV R11, 0x181f ;  /* 0x0000181f000b7802 */ /* 0x000fe20000000f00 */
[----:B------:R-:W-:Y:S01]  /*13a40*/  IMAD.MOV.U32 R12, RZ, RZ, RZ ;  /* 0x000000ffff0c7224 */ /* 0x000fe200078e00ff */
[----:B------:R-:W-:Y:S01]  /*13a50*/  ISETP.LT.OR P2, PT, R8, 0x1, P1 ;  /* 0x000000010800780c */ /* 0x000fe20000f41670 */
[----:B------:R-:W-:Y:S02]  /*13a60*/  IMAD.MOV.U32 R15, RZ, RZ, -0x1 ;  /* 0xffffffffff0f7424 */ /* 0x000fe400078e00ff */
[----:B------:R-:W-:Y:S02]  /*13a70*/  IMAD.MOV.U32 R3, RZ, RZ, R14 ;  /* 0x000000ffff037224 */ /* 0x000fe400078e000e */
[----:B------:R-:W-:-:S08]  /*13a80*/  IMAD R6, R6, 0x2, R22 ;  /* 0x0000000206067824 */ /* 0x000fd000078e0216 */
[----:B------:R-:W-:Y:S05]  /*13a90*/  WARPSYNC.COLLECTIVE R15, `(.L_x_15271) ;  /* 0x000000000f087348 */ /* 0x000fea0003c00000 */
[----:B------:R0:W1:Y:S02]  /*13aa0*/  SHFL.IDX P6, R14, R13, R12, R11 ;  /* 0x0000000c0d0e7389 */ /* 0x00006400000c000b */
[----:B01----:R-:W-:Y:S01]  /*13ab0*/  ENDCOLLECTIVE ;  /* 0x000000000000791b */ /* 0x003fe20003800000 */
.L_x_15271:
[----:B------:R-:W-:Y:S01]  /*13ac0*/  MOV R13, R24 ;  /* 0x00000018000d7202 */ /* 0x000fe20000000f00 */
[----:B------:R-:W-:Y:S02]  /*13ad0*/  IMAD.MOV.U32 R12, RZ, RZ, 0x1 ;  /* 0x00000001ff0c7424 */ /* 0x000fe400078e00ff */
[----:B------:R-:W-:-:S07]  /*13ae0*/  IMAD.MOV.U32 R2, RZ, RZ, R14 ;  /* 0x000000ffff027224 */ /* 0x000fce00078e000e */
[----:B------:R-:W-:Y:S05]  /*13af0*/  WARPSYNC.COLLECTIVE R15, `(.L_x_15272) ;  /* 0x000000000f087348 */ /* 0x000fea0003c00000 */
[----:B------:R0:W1:Y:S02]  /*13b00*/  SHFL.IDX P6, R14, R13, R12, R11 ;  /* 0x0000000c0d0e7389 */ /* 0x00006400000c000b */
[----:B01----:R-:W-:Y:S01]  /*13b10*/  ENDCOLLECTIVE ;  /* 0x000000000000791b */ /* 0x003fe20003800000 */
.L_x_15272:
        /* <DEDUP_REMOVED lines=12> */
.L_x_15273:
[----:B------:R-:W-:Y:S02]  /*13be0*/  IMAD.MOV.U32 R13, RZ, RZ, R24 ;  /* 0x000000ffff0d7224 */ /* 0x000fe400078e0018 */
[----:B------:R-:W-:Y:S02]  /*13bf0*/  IMAD.MOV.U32 R12, RZ, RZ, 0x2 ;  /* 0x00000002ff0c7424 */ /* 0x000fe400078e00ff */
[----:B------:R-:W-:-:S07]  /*13c00*/  IMAD.MOV.U32 R2, RZ, RZ, R14 ;  /* 0x000000ffff027224 */ /* 0x000fce00078e000e */
[----:B------:R-:W-:Y:S05]  /*13c10*/  WARPSYNC.COLLECTIVE R15, `(.L_x_15274) ;  /* 0x000000000f087348 */ /* 0x000fea0003c00000 */
[----:B------:R0:W1:Y:S02]  /*13c20*/  SHFL.IDX P6, R14, R13, R12, R11 ;  /* 0x0000000c0d0e7389 */ /* 0x00006400000c000b */
[----:B01----:R-:W-:Y:S01]  /*13c30*/  ENDCOLLECTIVE ;  /* 0x000000000000791b */ /* 0x003fe20003800000 */
.L_x_15274:
        /* <DEDUP_REMOVED lines=12> */
.L_x_15275:
[----:B------:R-:W-:Y:S02]  /*13d00*/  IMAD.MOV.U32 R13, RZ, RZ, R24 ;  /* 0x000000ffff0d7224 */ /* 0x000fe400078e0018 */
[----:B------:R-:W-:Y:S01]  /*13d10*/  IMAD.MOV.U32 R12, RZ, RZ, 0x3 ;  /* 0x00000003ff0c7424 */ /* 0x000fe200078e00ff */
[----:B------:R-:W-:-:S07]  /*13d20*/  MOV R2, R14 ;  /* 0x0000000e00027202 */ /* 0x000fce0000000f00 */
[----:B------:R-:W-:Y:S05]  /*13d30*/  WARPSYNC.COLLECTIVE R15, `(.L_x_15276) ;  /* 0x000000000f087348 */ /* 0x000fea0003c00000 */
[----:B------:R0:W1:Y:S02]  /*13d40*/  SHFL.IDX P6, R14, R13, R12, R11 ;  /* 0x0000000c0d0e7389 */ /* 0x00006400000c000b */
[----:B01----:R-:W-:Y:S01]  /*13d50*/  ENDCOLLECTIVE ;  /* 0x000000000000791b */ /* 0x003fe20003800000 */
.L_x_15276:
[----:B------:R-:W-:-:S05]  /*13d60*/  IADD3 R2, P0, R2, R7, RZ ;  /* 0x0000000702027210 */ /* 0x000fca0007f1e0ff */
        /* <DEDUP_REMOVED lines=11> */
.L_x_15277:
[----:B------:R-:W-:Y:S02]  /*13e20*/  IMAD.MOV.U32 R13, RZ, RZ, R24 ;  /* 0x000000ffff0d7224 */ /* 0x000fe400078e0018 */
[----:B------:R-:W-:Y:S02]  /*13e30*/  IMAD.MOV.U32 R12, RZ, RZ, 0x4 ;  /* 0x00000004ff0c7424 */ /* 0x000fe400078e00ff */
[----:B------:R-:W-:-:S07]  /*13e40*/  IMAD.MOV.U32 R2, RZ, RZ, R14 ;  /* 0x000000ffff027224 */ /* 0x000fce00078e000e */
[----:B------:R-:W-:Y:S05]  /*13e50*/  WARPSYNC.COLLECTIVE R15, `(.L_x_15278) ;  /* 0x000000000f087348 */ /* 0x000fea0003c00000 */
[----:B------:R0:W1:Y:S02]  /*13e60*/  SHFL.IDX P6, R14, R13, R12, R11 ;  /* 0x0000000c0d0e7389 */ /* 0x00006400000c000b */
[----:B01----:R-:W-:Y:S01]  /*13e70*/  ENDCOLLECTIVE ;  /* 0x000000000000791b */ /* 0x003fe20003800000 */
.L_x_15278:
[----:B------:R-:W-:-:S05]  /*13e80*/  IADD3 R2, P0, R2, R7, RZ ;  /* 0x0000000702027210 */ /* 0x000fca0007f1e0ff */
[----:B------:R-:W-:-:S05]  /*13e90*/  IMAD.X R3, RZ, RZ, R3, P0 ;  /* 0x000000ffff037224 */ /* 0x000fca00000e0603 */
[----:B------:R-:W-:Y:S01]  /*13ea0*/  @!PT LDS RZ, [RZ] ;  /* 0x00000000fffff984 */ /* 0x000fe20000000800 */
[----:B------:R-:W-:Y:S01]  /*13eb0*/  @!PT LDS RZ, [RZ] ;  /* 0x00000000fffff984 */ /* 0x000fe20000000800 */
[----:B------:R-:W-:Y:S01]  /*13ec0*/  @!PT LDS RZ, [RZ] ;  /* 0x00000000fffff984 */ /* 0x000fe20000000800 */
[----:B------:R0:W-:Y:S01]  /*13ed0*/  LDGSTS.E.BYPASS.LTC128B.128 [R6+0x1c00], desc[UR52][R2.64], !P2 ;  /* 0x01c0000002067fae */ /* 0x0001e2000d101d74 */
[----:B------:R-:W-:Y:S01]  /*13ee0*/  IMAD.MOV.U32 R13, RZ, RZ, R23 ;  /* 0x000000ffff0d7224 */ /* 0x000fe200078e0017 */
[----:B------:R-:W-:Y:S02]  /*13ef0*/  ISETP.LT.OR P2, PT, R8, 0x41, P1 ;  /* 0x000000410800780c */ /* 0x000fe40000f41670 */
[----:B0-----:R-:W-:-:S11]  /*13f00*/  MOV R3, R14 ;  /* 0x0000000e00037202 */ /* 0x001fd60000000f00 */
[----:B------:R-:W-:Y:S05]  /*13f10*/  WARPSYNC.COLLECTIVE R15, `(.L_x_15279) ;  /* 0x000000000f087348 */ /* 0x000fea0003c00000 */
[----:B------:R0:W1:Y:S02]  /*13f20*/  SHFL.IDX P6, R14, R13, R12, R11 ;  /* 0x0000000c0d0e7389 */ /* 0x00006400000c000b */
[----:B01----:R-:W-:Y:S01]  /*13f30*/  ENDCOLLECTIVE ;  /* 0x000000000000791b */ /* 0x003fe20003800000 */
.L_x_15279:
[----:B------:R-:W-:Y:S01]  /*13f40*/  IMAD.MOV.U32 R13, RZ, RZ, R24 ;  /* 0x000000ffff0d7224 */ /* 0x000fe200078e0018 */
[----:B------:R-:W-:Y:S01]  /*13f50*/  MOV R12, 0x5 ;  /* 0x00000005000c7802 */ /* 0x000fe20000000f00 */
[----:B------:R-:W-:-:S07]  /*13f60*/  IMAD.MOV.U32 R2, RZ, RZ, R14 ;  /* 0x000000ffff027224 */ /* 0x000fce00078e000e */
[----:B------:R-:W-:Y:S05]  /*13f70*/  WARPSYNC.COLLECTIVE R15, `(.L_x_15280) ;  /* 0x000000000f087348 */ /* 0x000fea0003c00000 */
[----:B------:R0:W1:Y:S02]  /*13f80*/  SHFL.IDX P6, R14, R13, R12, R11 ;  /* 0x0000000c0d0e7389 */ /* 0x00006400000c000b */
[----:B01----:R-:W-:Y:S01]  /*13f90*/  ENDCOLLECTIVE ;  /* 0x000000000000791b */ /* 0x003fe20003800000 */
.L_x_15280:
        /* <DEDUP_REMOVED lines=12> */
.L_x_15281:
[----:B------:R-:W-:Y:S01]  /*14060*/  MOV R13, R24 ;  /* 0x00000018000d7202 */ /* 0x000fe20000000f00 */
[----:B------:R-:W-:Y:S02]  /*14070*/  IMAD.MOV.U32 R12, RZ, RZ, 0x6 ;  /* 0x00000006ff0c7424 */ /* 0x000fe400078e00ff */
[----:B------:R-:W-:-:S07]  /*14080*/  IMAD.MOV.U32 R2, RZ, RZ, R14 ;  /* 0x000000ffff027224 */ /* 0x000fce00078e000e */
[----:B------:R-:W-:Y:S05]  /*14090*/  WARPSYNC.COLLECTIVE R15, `(.L_x_15282) ;  /* 0x000000000f087348 */ /* 0x000fea0003c00000 */
[----:B------:R0:W1:Y:S02]  /*140a0*/  SHFL.IDX P6, R14, R13, R12, R11 ;  /* 0x0000000c0d0e7389 */ /* 0x00006400000c000b */
[----:B01----:R-:W-:Y:S01]  /*140b0*/  ENDCOLLECTIVE ;  /* 0x000000000000791b */ /* 0x003fe20003800000 */
.L_x_15282:
        /* <DEDUP_REMOVED lines=12> */
.L_x_15283:
[----:B------:R-:W-:Y:S02]  /*14180*/  IMAD.MOV.U32 R13, RZ, RZ, R24 ;  /* 0x000000ffff0d7224 */ /* 0x000fe400078e0018 */
[----:B------:R-:W-:Y:S02]  /*14190*/  IMAD.MOV.U32 R12, RZ, RZ, 0x7 ;  /* 0x00000007ff0c7424 */ /* 0x000fe400078e00ff */
[----:B------:R-:W-:-:S07]  /*141a0*/  IMAD.MOV.U32 R2, RZ, RZ, R14 ;  /* 0x000000ffff027224 */ /* 0x000fce00078e000e */
[----:B------:R-:W-:Y:S05]  /*141b0*/  WARPSYNC.COLLECTIVE R15, `(.L_x_15284) ;  /* 0x000000000f087348 */ /* 0x000fea0003c00000 */
[----:B------:R0:W1:Y:S02]  /*141c0*/  SHFL.IDX P6, R14, R13, R12, R11 ;  /* 0x0000000c0d0e7389 */ /* 0x00006400000c000b */
[----:B01----:R-:W-:Y:S01]  /*141d0*/  ENDCOLLECTIVE ;  /* 0x000000000000791b */ /* 0x003fe20003800000 */
.L_x_15284:
        /* <DEDUP_REMOVED lines=11> */
.L_x_15285:
[----:B------:R-:W-:Y:S01]  /*14290*/  MOV R2, R14 ;  /* 0x0000000e00027202 */ /* 0x000fe20000000f00 */
[----:B------:R-:W-:Y:S06]  /*142a0*/  BRA `(.L_x_15286) ;  /* 0xffffffb400447947 */ /* 0x000fec000383ffff */
.L_x_15169:
[----:B0-----:R0:W1:Y:S02]  /*142b0*/  SYNCS.PHASECHK.TRANS64.TRYWAIT P0, [R0+URZ+0x16860], R3 ;  /* 0x01686003000075a7 */ /* 0x001064000800017f */
[----:B-1----:R-:W-:Y:S05]  /*142c0*/  @!P0 NANOSLEEP.SYNCS 0x989680 ;  /* 0x009896800000895d */ /* 0x002fea0003900000 */
[----:B------:R-:W1:Y:S02]  /*142d0*/  @!P0 SYNCS.PHASECHK.TRANS64 P0, [R0+URZ+0x16860], R3 ;  /* 0x01686003000085a7 */ /* 0x000e64000800007f */
[----:B-1----:R-:W-:Y:S05]  /*142e0*/  @!P0 BRA `(.L_x_15169) ;  /* 0xfffffffc00f08947 */ /* 0x002fea000383ffff */
[----:B------:R-:W-:Y:S05]  /*142f0*/  BRA `(.L_x_15287) ;  /* 0xffffffb800607947 */ /* 0x000fea000383ffff */
.L_x_15170:
        /* <DEDUP_REMOVED lines=8> */
.L_x_15289:
[----:B------:R-:W-:Y:S05]  /*14380*/  BSYNC B0 ;  /* 0x0000000000007941 */ /* 0x000fea0003800000 */
.L_x_15288:
        /* <DEDUP_REMOVED lines=10> */
.L_x_15290:
        /* <DEDUP_REMOVED lines=9> */
.L_x_15291:
        /* <DEDUP_REMOVED lines=11> */
.L_x_15292:
[----:B------:R-:W-:Y:S01]  /*14570*/  IMAD.MOV.U32 R13, RZ, RZ, R24 ;  /* 0x000000ffff0d7224 */ /* 0x000fe200078e0018 */
[----:B------:R-:W-:Y:S01]  /*14580*/  MOV R12, 0x2 ;  /* 0x00000002000c7802 */ /* 0x000fe20000000f00 */
[----:B------:R-:W-:-:S07]  /*14590*/  IMAD.MOV.U32 R9, RZ, RZ, R14 ;  /* 0x000000ffff097224 */ /* 0x000fce00078e000e */
[----:B------:R-:W-:Y:S05]  /*145a0*/  WARPSYNC.COLLECTIVE R15, `(.L_x_15293) ;  /* 0x000000000f087348 */ /* 0x000fea0003c00000 */
[----:B------:R0:W1:Y:S02]  /*145b0*/  SHFL.IDX P6, R14, R13, R12, R11 ;  /* 0x0000000c0d0e7389 */ /* 0x00006400000c000b */
[----:B01----:R-:W-:Y:S01]  /*145c0*/  ENDCOLLECTIVE ;  /* 0x000000000000791b */ /* 0x003fe20003800000 */
.L_x_15293:
        /* <DEDUP_REMOVED lines=12> */
.L_x_15294:
[----:B------:R-:W-:Y:S01]  /*14690*/  MOV R13, R24 ;  /* 0x00000018000d7202 */ /* 0x000fe20000000f00 */
[----:B------:R-:W-:Y:S02]  /*146a0*/  IMAD.MOV.U32 R12, RZ, RZ, 0x3 ;  /* 0x00000003ff0c7424 */ /* 0x000fe400078e00ff */
[----:B------:R-:W-:-:S07]  /*146b0*/  IMAD.MOV.U32 R10, RZ, RZ, R14 ;  /* 0x000000ffff0a7224 */ /* 0x000fce00078e000e */
[----:B------:R-:W-:Y:S05]  /*146c0*/  WARPSYNC.COLLECTIVE R15, `(.L_x_15295) ;  /* 0x000000000f087348 */ /* 0x000fea0003c00000 */
[----:B------:R0:W1:Y:S02]  /*146d0*/  SHFL.IDX P6, R14, R13, R12, R11 ;  /* 0x0000000c0d0e7389 */ /* 0x00006400000c000b */
[----:B01----:R-:W-:Y:S01]  /*146e0*/  ENDCOLLECTIVE ;  /* 0x000000000000791b */ /* 0x003fe20003800000 */
.L_x_15295:
        /* <DEDUP_REMOVED lines=12> */
.L_x_15296:
[----:B------:R-:W-:Y:S02]  /*147b0*/  IMAD.MOV.U32 R13, RZ, RZ, R24 ;  /* 0x000000ffff0d7224 */ /* 0x000fe400078e0018 */
[----:B------:R-:W-:Y:S02]  /*147c0*/  IMAD.MOV.U32 R12, RZ, RZ, 0x4 ;  /* 0x00000004ff0c7424 */ /* 0x000fe400078e00ff */
[----:B------:R-:W-:-:S07]  /*147d0*/  IMAD.MOV.U32 R9, RZ, RZ, R14 ;  /* 0x000000ffff097224 */ /* 0x000fce00078e000e */
[----:B------:R-:W-:Y:S05]  /*147e0*/  WARPSYNC.COLLECTIVE R15, `(.L_x_15297) ;  /* 0x000000000f087348 */ /* 0x000fea0003c00000 */
[----:B------:R0:W1:Y:S02]  /*147f0*/  SHFL.IDX P6, R14, R13, R12, R11 ;  /* 0x0000000c0d0e7389 */ /* 0x00006400000c000b */
[----:B01----:R-:W-:Y:S01]  /*14800*/  ENDCOLLECTIVE ;  /* 0x000000000000791b */ /* 0x003fe20003800000 */
.L_x_15297:
        /* <DEDUP_REMOVED lines=12> */
.L_x_15298:
[----:B------:R-:W-:Y:S02]  /*148d0*/  IMAD.MOV.U32 R13, RZ, RZ, R24 ;  /* 0x000000ffff0d7224 */ /* 0x000fe400078e0018 */
[----:B------:R-:W-:Y:S01]  /*148e0*/  IMAD.MOV.U32 R12, RZ, RZ, 0x5 ;  /* 0x00000005ff0c7424 */ /* 0x000fe200078e00ff */
[----:B------:R-:W-:-:S07]  /*148f0*/  MOV R10, R14 ;  /* 0x0000000e000a7202 */ /* 0x000fce0000000f00 */
[----:B------:R-:W-:Y:S05]  /*14900*/  WARPSYNC.COLLECTIVE R15, `(.L_x_15299) ;  /* 0x000000000f087348 */ /* 0x000fea0003c00000 */
[----:B------:R0:W1:Y:S02]  /*14910*/  SHFL.IDX P6, R14, R13, R12, R11 ;  /* 0x0000000c0d0e7389 */ /* 0x00006400000c000b */
[----:B01----:R-:W-:Y:S01]  /*14920*/  ENDCOLLECTIVE ;  /* 0x000000000000791b */ /* 0x003fe20003800000 */
.L_x_15299:
        /* <DEDUP_REMOVED lines=12> */
.L_x_15300:
[----:B------:R-:W-:Y:S02]  /*149f0*/  IMAD.MOV.U32 R13, RZ, RZ, R24 ;  /* 0x000000ffff0d7224 */ /* 0x000fe400078e0018 */
[----:B------:R-:W-:Y:S02]  /*14a00*/  IMAD.MOV.U32 R12, RZ, RZ, 0x6 ;  /* 0x00000006ff0c7424 */ /* 0x000fe400078e00ff */
[----:B------:R-:W-:-:S07]  /*14a10*/  IMAD.MOV.U32 R9, RZ, RZ, R14 ;  /* 0x000000ffff097224 */ /* 0x000fce00078e000e */
[----:B------:R-:W-:Y:S05]  /*14a20*/  WARPSYNC.COLLECTIVE R15, `(.L_x_15301) ;  /* 0x000000000f087348 */ /* 0x000fea0003c00000 */
[----:B------:R0:W1:Y:S02]  /*14a30*/  SHFL.IDX P6, R14, R13, R12, R11 ;  /* 0x0000000c0d0e7389 */ /* 0x00006400000c000b */
[----:B01----:R-:W-:Y:S01]  /*14a40*/  ENDCOLLECTIVE ;  /* 0x000000000000791b */ /* 0x003fe20003800000 */
.L_x_15301:
        /* <DEDUP_REMOVED lines=8> */
[----:B------:R-:W-:-:S11]  /*14ad0*/  MOV R8, R14 ;  /* 0x0000000e00087202 */ /* 0x000fd60000000f00 */
[----:B0-----:R-:W-:Y:S05]  /*14ae0*/  WARPSYNC.COLLECTIVE R15, `(.L_x_15302) ;  /* 0x000000000f087348 */ /* 0x001fea0003c00000 */
[----:B------:R1:W2:Y:S02]  /*14af0*/  SHFL.IDX P6, R14, R13, R12, R11 ;  /* 0x0000000c0d0e7389 */ /* 0x0002a400000c000b */
[----:B012---:R-:W-:Y:S01]  /*14b00*/  ENDCOLLECTIVE ;  /* 0x000000000000791b */ /* 0x007fe20003800000 */
.L_x_15302:
[----:B------:R-:W-:Y:S02]  /*14b10*/  IMAD.MOV.U32 R13, RZ, RZ, R24 ;  /* 0x000000ffff0d7224 */ /* 0x000fe400078e0018 */
[----:B------:R-:W-:Y:S01]  /*14b20*/  IMAD.MOV.U32 R12, RZ, RZ, 0x7 ;  /* 0x00000007ff0c7424 */ /* 0x000fe200078e00ff */
[----:B------:R-:W-:-:S13]  /*14b30*/  IADD3 R2, P1, R14, R5, RZ ;  /* 0x000000050e027210 */ /* 0x000fda0007f3e0ff */
[----:B------:R-:W-:Y:S05]  /*14b40*/  WARPSYNC.COLLECTIVE R15, `(.L_x_15303) ;  /* 0x000000000f087348 */ /* 0x000fea0003c00000 */
[----:B------:R0:W1:Y:S02]  /*14b50*/  SHFL.IDX P6, R14, R13, R12, R11 ;  /* 0x0000000c0d0e7389 */ /* 0x00006400000c000b */
[----:B01----:R-:W-:Y:S01]  /*14b60*/  ENDCOLLECTIVE ;  /* 0x000000000000791b */ /* 0x003fe20003800000 */
.L_x_15303:
        /* <DEDUP_REMOVED lines=10> */
.L_x_15304:
[----:B------:R-:W-:Y:S05]  /*14c10*/  BRA `(.L_x_15305) ;  /* 0xffffffb400107947 */ /* 0x000fea000383ffff */
.L_x_15175:
        /* <DEDUP_REMOVED lines=8> */
.L_x_15307:
[----:B------:R-:W-:Y:S05]  /*14ca0*/  BSYNC B0 ;  /* 0x0000000000007941 */ /* 0x000fea0003800000 */
.L_x_15306:
        /* <DEDUP_REMOVED lines=9> */
.L_x_15308:
        /* <DEDUP_REMOVED lines=18> */
.L_x_15309:
[----:B------:R-:W-:Y:S01]  /*14e60*/  IMAD.MOV.U32 R12, RZ, RZ, 0x2 ;  /* 0x00000002ff0c7424 */ /* 0x000fe200078e00ff */
[----:B------:R-:W-:-:S05]  /*14e70*/  SEL R4, R14, RZ, P1 ;  /* 0x000000ff0e047207 */ /* 0x000fca0000800000 */
[----:B------:R-:W-:-:S04]  /*14e80*/  IMAD.IADD R4, R17, 0x1, R4 ;  /* 0x0000000111047824 */ /* 0x000fc800078e0204 */
[----:B------:R-:W-:-:S07]  /*14e90*/  IMAD.MOV.U32 R13, RZ, RZ, R4 ;  /* 0x000000ffff0d7224 */ /* 0x000fce00078e0004 */
[----:B------:R-:W-:Y:S05]  /*14ea0*/  WARPSYNC.COLLECTIVE R15, `(.L_x_15310) ;  /* 0x000000000f087348 */ /* 0x000fea0003c00000 */
[----:B------:R0:W1:Y:S02]  /*14eb0*/  SHFL.UP P6, R14, R13, R12, R11 ;  /* 0x0400000c0d0e7389 */ /* 0x00006400000c000b */
[----:B01----:R-:W-:Y:S01]  /*14ec0*/  ENDCOLLECTIVE ;  /* 0x000000000000791b */ /* 0x003fe20003800000 */
.L_x_15310:
[----:B------:R-:W-:Y:S01]  /*14ed0*/  IMAD.MOV.U32 R12, RZ, RZ, 0x4 ;  /* 0x00000004ff0c7424 */ /* 0x000fe200078e00ff */
[----:B------:R-:W-:-:S04]  /*14ee0*/  SEL R3, R14, RZ, P2 ;  /* 0x000000ff0e037207 */ /* 0x000fc80001000000 */
[----:B------:R-:W-:-:S05]  /*14ef0*/  IADD3 R6, R4, R3, RZ ;  /* 0x0000000304067210 */ /* 0x000fca0007ffe0ff */
[----:B------:R-:W-:-:S07]  /*14f00*/  IMAD.MOV.U32 R13, RZ, RZ, R6 ;  /* 0x000000ffff0d7224 */ /* 0x000fce00078e0006 */
[----:B------:R-:W-:Y:S05]  /*14f10*/  WARPSYNC.COLLECTIVE R15, `(.L_x_15311) ;  /* 0x000000000f087348 */ /* 0x000fea0003c00000 */
[----:B------:R0:W1:Y:S02]  /*14f20*/  SHFL.UP P6, R14, R13, R12, R11 ;  /* 0x0400000c0d0e7389 */ /* 0x00006400000c000b */
[----:B01----:R-:W-:Y:S01]  /*14f30*/  ENDCOLLECTIVE ;  /* 0x000000000000791b */ /* 0x003fe20003800000 */
.L_x_15311:
[----:B------:R-:W-:Y:S02]  /*14f40*/  MOV R12, 0x8 ;  /* 0x00000008000c7802 */ /* 0x000fe40000000f00 */
[----:B------:R-:W-:-:S05]  /*14f50*/  SEL R3, R14, RZ, P3 ;  /* 0x000000ff0e037207 */ /* 0x000fca0001800000 */
[----:B------:R-:W-:-:S04]  /*14f60*/  IMAD.IADD R2, R6, 0x1, R3 ;  /* 0x0000000106027824 */ /* 0x000fc800078e0203 */
[----:B------:R-:W-:-:S07]  /*14f70*/  IMAD.MOV.U32 R13, RZ, RZ, R2 ;  /* 0x000000ffff0d7224 */ /* 0x000fce00078e0002 */
[----:B------:R-:W-:Y:S05]  /*14f80*/  WARPSYNC.COLLECTIVE R15, `(.L_x_15312) ;  /* 0x000000000f087348 */ /* 0x000fea0003c00000 */
[----:B------:R0:W1:Y:S02]  /*14f90*/  SHFL.UP P6, R14, R13, R12, R11 ;  /* 0x0400000c0d0e7389 */ /* 0x00006400000c000b */
[----:B01----:R-:W-:Y:S01]  /*14fa0*/  ENDCOLLECTIVE ;  /* 0x000000000000791b */ /* 0x003fe20003800000 */
.L_x_15312:
[----:B------:R-:W-:Y:S01]  /*14fb0*/  IMAD.MOV.U32 R12, RZ, RZ, 0x10 ;  /* 0x00000010ff0c7424 */ /* 0x000fe200078e00ff */
[----:B------:R-:W-:-:S05]  /*14fc0*/  SEL R3, R14, RZ, P4 ;  /* 0x000000ff0e037207 */ /* 0x000fca0002000000 */
[----:B------:R-:W-:-:S04]  /*14fd0*/  IMAD.IADD R3, R2, 0x1, R3 ;  /* 0x0000000102037824 */ /* 0x000fc800078e0203 */
[----:B------:R-:W-:-:S07]  /*14fe0*/  IMAD.MOV.U32 R13, RZ, RZ, R3 ;  /* 0x000000ffff0d7224 */ /* 0x000fce00078e0003 */
[----:B------:R-:W-:Y:S05]  /*14ff0*/  WARPSYNC.COLLECTIVE R15, `(.L_x_15313) ;  /* 0x000000000f087348 */ /* 0x000fea0003c00000 */
[----:B------:R0:W1:Y:S02]  /*15000*/  SHFL.UP P6, R14, R13, R12, R11 ;  /* 0x0400000c0d0e7389 */ /* 0x00006400000c000b */
[----:B01----:R-:W-:Y:S01]  /*15010*/  ENDCOLLECTIVE ;  /* 0x000000000000791b */ /* 0x003fe20003800000 */
.L_x_15313:
        /* <DEDUP_REMOVED lines=8> */
.L_x_15314:
[----:B------:R-:W-:Y:S05]  /*150a0*/  BRA `(.L_x_15315) ;  /* 0xffffffb400187947 */ /* 0x000fea000383ffff */
.L_x_15180:
[----:B------:R-:W-:Y:S01]  /*150b0*/  BSSY B0, `(.L_x_15316) ;  /* 0x0000008000007945 */ /* 0x000fe20003800000 */
[----:B-----5:R-:W-:Y:S01]  /*150c0*/  IMAD.MOV.U32 R13, RZ, RZ, R17 ;  /* 0x000000ffff0d7224 */ /* 0x020fe200078e0011 */
[----:B------:R-:W-:Y:S01]  /*150d0*/  MOV R11, RZ ;  /* 0x000000ff000b7202 */ /* 0x000fe20000000f00 */
[----:B------:R-:W-:Y:S02]  /*150e0*/  IMAD.MOV.U32 R12, RZ, RZ, 0x1 ;  /* 0x00000001ff0c7424 */ /* 0x000fe400078e00ff */
[----:B------:R-:W-:-:S07]  /*150f0*/  IMAD.MOV.U32 R15, RZ, RZ, -0x1 ;  /* 0xffffffffff0f7424 */ /* 0x000fce00078e00ff */
[----:B0-----:R-:W-:Y:S05]  /*15100*/  WARPSYNC.COLLECTIVE R15, `(.L_x_15317) ;  /* 0x000000000f087348 */ /* 0x001fea0003c00000 */
[----:B------:R1:W2:Y:S02]  /*15110*/  SHFL.UP P6, R14, R13, R12, R11 ;  /* 0x0400000c0d0e7389 */ /* 0x0002a400000c000b */
[----:B012---:R-:W-:Y:S01]  /*15120*/  ENDCOLLECTIVE ;  /* 0x000000000000791b */ /* 0x007fe20003800000 */
.L_x_15317:
[----:B------:R-:W-:Y:S05]  /*15130*/  BSYNC B0 ;  /* 0x0000000000007941 */ /* 0x000fea0003800000 */
.L_x_15316:
        /* <DEDUP_REMOVED lines=8> */
.L_x_15318:
[----:B------:R-:W-:Y:S01]  /*151c0*/  IMAD.MOV.U32 R12, RZ, RZ, 0x4 ;  /* 0x00000004ff0c7424 */ /* 0x000fe200078e00ff */
[----:B------:R-:W-:-:S05]  /*151d0*/  SEL R2, R14, RZ, P2 ;  /* 0x000000ff0e027207 */ /* 0x000fca0001000000 */
[----:B------:R-:W-:-:S04]  /*151e0*/  IMAD.IADD R2, R13, 0x1, R2 ;  /* 0x000000010d027824 */ /* 0x000fc800078e0202 */
[----:B------:R-:W-:-:S07]  /*151f0*/  IMAD.MOV.U32 R13, RZ, RZ, R2 ;  /* 0x000000ffff0d7224 */ /* 0x000fce00078e0002 */
[----:B------:R-:W-:Y:S05]  /*15200*/  WARPSYNC.COLLECTIVE R15, `(.L_x_15319) ;  /* 0x000000000f087348 */ /* 0x000fea0003c00000 */
[----:B------:R0:W1:Y:S02]  /*15210*/  SHFL.UP P6, R14, R13, R12, R11 ;  /* 0x0400000c0d0e7389 */ /* 0x00006400000c000b */
[----:B01----:R-:W-:Y:S01]  /*15220*/  ENDCOLLECTIVE ;  /* 0x000000000000791b */ /* 0x003fe20003800000 */
.L_x_15319:
[----:B------:R-:W-:Y:S01]  /*15230*/  IMAD.MOV.U32 R12, RZ, RZ, 0x8 ;  /* 0x00000008ff0c7424 */ /* 0x000fe200078e00ff */
[----:B------:R-:W-:-:S05]  /*15240*/  SEL R3, R14, RZ, P3 ;  /* 0x000000ff0e037207 */ /* 0x000fca0001800000 */
[----:B------:R-:W-:-:S05]  /*15250*/  IMAD.IADD R3, R2, 0x1, R3 ;  /* 0x0000000102037824 */ /* 0x000fca00078e0203 */
[----:B------:R-:W-:-:S07]  /*15260*/  MOV R13, R3 ;  /* 0x00000003000d7202 */ /* 0x000fce0000000f00 */
[----:B------:R-:W-:Y:S05]  /*15270*/  WARPSYNC.COLLECTIVE R15, `(.L_x_15320) ;  /* 0x000000000f087348 */ /* 0x000fea0003c00000 */
[----:B------:R0:W1:Y:S02]  /*15280*/  SHFL.UP P6, R14, R13, R12, R11 ;  /* 0x0400000c0d0e7389 */ /* 0x00006400000c000b */
[----:B01----:R-:W-:Y:S01]  /*15290*/  ENDCOLLECTIVE ;  /* 0x000000000000791b */ /* 0x003fe20003800000 */
.L_x_15320:
[----:B------:R-:W-:Y:S01]  /*152a0*/  IMAD.MOV.U32 R12, RZ, RZ, 0x10 ;  /* 0x00000010ff0c7424 */ /* 0x000fe200078e00ff */
[----:B------:R-:W-:-:S05]  /*152b0*/  SEL R4, R14, RZ, P4 ;  /* 0x000000ff0e047207 */ /* 0x000fca0002000000 */
[----:B------:R-:W-:-:S04]  /*152c0*/  IMAD.IADD R4, R3, 0x1, R4 ;  /* 0x0000000103047824 */ /* 0x000fc800078e0204 */
[----:B------:R-:W-:-:S07]  /*152d0*/  IMAD.MOV.U32 R13, RZ, RZ, R4 ;  /* 0x000000ffff0d7224 */ /* 0x000fce00078e0004 */
[----:B------:R-:W-:Y:S05]  /*152e0*/  WARPSYNC.COLLECTIVE R15, `(.L_x_15321) ;  /* 0x000000000f087348 */ /* 0x000fea0003c00000 */
[----:B------:R0:W1:Y:S02]  /*152f0*/  SHFL.UP P6, R14, R13, R12, R11 ;  /* 0x0400000c0d0e7389 */ /* 0x00006400000c000b */
[----:B01----:R-:W-:Y:S01]  /*15300*/  ENDCOLLECTIVE ;  /* 0x000000000000791b */ /* 0x003fe20003800000 */
.L_x_15321:
        /* <DEDUP_REMOVED lines=8> */
.L_x_15322:
[----:B------:R-:W-:Y:S05]  /*15390*/  BRA `(.L_x_15323) ;  /* 0xffffffb000f87947 */ /* 0x000fea000383ffff */
.L_x_15182:
[----:B------:R-:W-:Y:S01]  /*153a0*/  BSSY B0, `(.L_x_15324) ;  /* 0x0000006000007945 */ /* 0x000fe20003800000 */
[----:B------:R-:W-:Y:S01]  /*153b0*/  PLOP3.LUT P6, PT, P6, PT, PT, 0x8, 0x0 ;  /* 0x000000000000781c */ /* 0x000fe200037ce170 */
[----:B------:R-:W-:-:S12]  /*153c0*/  IMAD.MOV.U32 R15, RZ, RZ, -0x1 ;  /* 0xffffffffff0f7424 */ /* 0x000fd800078e00ff */
[----:B0-----:R-:W-:Y:S05]  /*153d0*/  WARPSYNC.COLLECTIVE R15, `(.L_x_15325) ;  /* 0x000000000f087348 */ /* 0x001fea0003c00000 */
[----:B------:R-:W-:Y:S01]  /*153e0*/  VOTE.ANY R14, PT, P6 ;  /* 0x00000000000e7806 */ /* 0x000fe200030e0100 */
[----:B0-----:R-:W-:Y:S06]  /*153f0*/  ENDCOLLECTIVE ;  /* 0x000000000000791b */ /* 0x001fec0003800000 */
.L_x_15325:
[----:B------:R-:W-:Y:S05]  /*15400*/  BSYNC B0 ;  /* 0x0000000000007941 */ /* 0x000fea0003800000 */
.L_x_15324:
        /* <DEDUP_REMOVED lines=9> */
.L_x_15326:
[----:B------:R-:W-:Y:S01]  /*154a0*/  MOV R17, R14 ;  /* 0x0000000e00117202 */ /* 0x000fe20000000f00 */
[----:B------:R-:W-:Y:S06]  /*154b0*/  BRA `(.L_x_15327) ;  /* 0xffffffb000e87947 */ /* 0x000fec000383ffff */
.L_x_15184:
[----:B------:R-:W-:Y:S01]  /*154c0*/  BSSY B0, `(.L_x_15328) ;  /* 0x0000007000007945 */ /* 0x000fe20003800000 */
[----:B------:R-:W-:Y:S02]  /*154d0*/  IMAD.MOV.U32 R13, RZ, RZ, R3 ;  /* 0x000000ffff0d7224 */ /* 0x000fe400078e0003 */
[----:B------:R-:W-:Y:S02]  /*154e0*/  IMAD.MOV.U32 R11, RZ, RZ, 0x1f ;  /* 0x0000001fff0b7424 */ /* 0x000fe400078e00ff */
[----:B------:R-:W-:-:S07]  /*154f0*/  IMAD.MOV.U32 R15, RZ, RZ, -0x1 ;  /* 0xffffffffff0f7424 */ /* 0x000fce00078e00ff */
[----:B012---:R-:W-:Y:S05]  /*15500*/  WARPSYNC.COLLECTIVE R15, `(.L_x_15329) ;  /* 0x000000000f087348 */ /* 0x007fea0003c00000 */
[----:B------:R3:W4:Y:S02]  /*15510*/  SHFL.IDX P6, R14, R13, R12, R11 ;  /* 0x0000000c0d0e7389 */ /* 0x00072400000c000b */
[----:B01234-:R-:W-:Y:S01]  /*15520*/  ENDCOLLECTIVE ;  /* 0x000000000000791b */ /* 0x01ffe20003800000 */
.L_x_15329:
[----:B------:R-:W-:Y:S05]  /*15530*/  BSYNC B0 ;  /* 0x0000000000007941 */ /* 0x000fea0003800000 */
.L_x_15328:
[----:B------:R-:W-:Y:S05]  /*15540*/  BRA `(.L_x_15183) ;  /* 0xffffffb000e07947 */ /* 0x000fea000383ffff */
.L_x_15188:
[----:B0-----:R0:W1:Y:S02]  /*15550*/  SYNCS.PHASECHK.TRANS64.TRYWAIT P0, [R5+URZ+0x16820], R0 ;  /* 0x01682000050075a7 */ /* 0x001064000800017f */
[----:B-1----:R-:W-:Y:S05]  /*15560*/  @!P0 NANOSLEEP.SYNCS 0x989680 ;  /* 0x009896800000895d */ /* 0x002fea0003900000 */
[----:B------:R-:W1:Y:S02]  /*15570*/  @!P0 SYNCS.PHASECHK.TRANS64 P0, [R5+URZ+0x16820], R0 ;  /* 0x01682000050085a7 */ /* 0x000e64000800007f */
[----:B-1----:R-:W-:Y:S05]  /*15580*/  @!P0 BRA `(.L_x_15188) ;  /* 0xfffffffc00f08947 */ /* 0x002fea000383ffff */
[----:B------:R-:W-:Y:S05]  /*15590*/  BRA `(.L_x_15330) ;  /* 0xffffffb800587947 */ /* 0x000fea000383ffff */
.L_x_15189:
[----:B------:R-:W1:Y:S01]  /*155a0*/  S2R R2, SR_TID.X ;  /* 0x0000000000027919 */ /* 0x000e620000002100 */
[----:B------:R-:W-:Y:S01]  /*155b0*/  BSSY B0, `(.L_x_15331) ;  /* 0x000000a000007945 */ /* 0x000fe20003800000 */
        /* <DEDUP_REMOVED lines=9> */
.L_x_15332:
[----:B------:R-:W-:Y:S05]  /*15650*/  BSYNC B0 ;  /* 0x0000000000007941 */ /* 0x000fea0003800000 */
.L_x_15331:
[----:B------:R-:W-:Y:S05]  /*15660*/  BRA `(.L_x_15333) ;  /* 0xffffffb800407947 */ /* 0x000fea000383ffff */
.L_x_15192:
[----:B------:R-:W-:Y:S01]  /*15670*/  BSSY B1, `(.L_x_15334) ;  /* 0x0000006000017945 */ /* 0x000fe20003800000 */
[----:B------:R-:W-:-:S07]  /*15680*/  IMAD.MOV.U32 R15, RZ, RZ, -0x1 ;  /* 0xffffffffff0f7424 */ /* 0x000fce00078e00ff */
[----:B0-2---:R-:W-:Y:S05]  /*15690*/  WARPSYNC.COLLECTIVE R15, `(.L_x_15335) ;  /* 0x000000000f0c7348 */ /* 0x005fea0003c00000 */
[----:B------:R-:W-:Y:S02]  /*156a0*/  ELECT P6, UR62, PT ;  /* 0x00000000003e782f */ /* 0x000fe400038c0000 */
[----:B------:R-:W-:Y:S01]  /*156b0*/  MOV R14, UR62 ;  /* 0x0000003e000e7c02 */ /* 0x000fe20008000f00 */
[----:B0-2---:R-:W-:Y:S10]  /*156c0*/  ENDCOLLECTIVE ;  /* 0x000000000000791b */ /* 0x005ff40003800000 */
.L_x_15335:
[----:B------:R-:W-:Y:S05]  /*156d0*/  BSYNC B1 ;  /* 0x0000000000017941 */ /* 0x000fea0003800000 */
.L_x_15334:
[----:B------:R-:W-:Y:S05]  /*156e0*/  BRA `(.L_x_15336) ;  /* 0xffffffb800387947 */ /* 0x000fea000383ffff */
.L_x_15194:
[----:B0-----:R0:W1:Y:S02]  /*156f0*/  SYNCS.PHASECHK.TRANS64.TRYWAIT P1, [R3+URZ+0x16840], R2 ;  /* 0x01684002030075a7 */ /* 0x001064000802017f */
[----:B-1----:R-:W-:Y:S05]  /*15700*/  @!P1 NANOSLEEP.SYNCS 0x989680 ;  /* 0x009896800000995d */ /* 0x002fea0003900000 */
[----:B------:R-:W1:Y:S02]  /*15710*/  @!P1 SYNCS.PHASECHK.TRANS64 P1, [R3+URZ+0x16840], R2 ;  /* 0x01684002030095a7 */ /* 0x000e64000802007f */
[----:B-1----:R-:W-:Y:S05]  /*15720*/  @!P1 BRA `(.L_x_15194) ;  /* 0xfffffffc00f09947 */ /* 0x002fea000383ffff */
[----:B------:R-:W-:Y:S05]  /*15730*/  BRA `(.L_x_15337) ;  /* 0xffffffb800587947 */ /* 0x000fea000383ffff */
.L_x_15196:
[----:B-1----:R1:W3:Y:S02]  /*15740*/  SYNCS.PHASECHK.TRANS64.TRYWAIT P1, [R25+URZ+0x16840], R0 ;  /* 0x01684000190075a7 */ /* 0x0022e4000802017f */
[----:B---3--:R-:W-:Y:S05]  /*15750*/  @!P1 NANOSLEEP.SYNCS 0x989680 ;  /* 0x009896800000995d */ /* 0x008fea0003900000 */
[----:B------:R-:W3:Y:S02]  /*15760*/  @!P1 SYNCS.PHASECHK.TRANS64 P1, [R25+URZ+0x16840], R0 ;  /* 0x01684000190095a7 */ /* 0x000ee4000802007f */
[----:B---3--:R-:W-:Y:S05]  /*15770*/  @!P1 BRA `(.L_x_15196) ;  /* 0xfffffffc00f09947 */ /* 0x008fea000383ffff */
[----:B------:R-:W-:Y:S05]  /*15780*/  BRA `(.L_x_15338) ;  /* 0xffffffb800647947 */ /* 0x000fea000383ffff */
.L_x_15198:
[----:B---3--:R3:W4:Y:S02]  /*15790*/  SYNCS.PHASECHK.TRANS64.TRYWAIT P1, [R3+URZ+0x16860], R2 ;  /* 0x01686002030075a7 */ /* 0x008724000802017f */
[----:B----4-:R-:W-:Y:S05]  /*157a0*/  @!P1 NANOSLEEP.SYNCS 0x989680 ;  /* 0x009896800000995d */ /* 0x010fea0003900000 */
[----:B------:R-:W4:Y:S02]  /*157b0*/  @!P1 SYNCS.PHASECHK.TRANS64 P1, [R3+URZ+0x16860], R2 ;  /* 0x01686002030095a7 */ /* 0x000f24000802007f */
[----:B----4-:R-:W-:Y:S05]  /*157c0*/  @!P1 BRA `(.L_x_15198) ;  /* 0xfffffffc00f09947 */ /* 0x010fea000383ffff */
[----:B------:R-:W-:Y:S05]  /*157d0*/  BRA `(.L_x_15339) ;  /* 0xffffffb800607947 */ /* 0x000fea000383ffff */
.L_x_15340:
        /* <DEDUP_REMOVED lines=10> */
.L_x_15869:


//--------------------- .text._ZN7cutlass13device_kernelIN5flash11enable_sm90INS1_16FlashAttnFwdSm90INS1_25CollectiveMainloopFwdSm90ILi2EN4cute5tupleIJNS5_1CILi1EEES8_S8_EEENS6_IJNS7_ILi192EEENS7_ILi128EEENS7_ILi64EEEEEELi64ENS_10bfloat16_tEfNS_4arch4Sm90ELb1ELb0ELb1ELb1ELb1ELb1ELb0ELb1ELb1ELb1ELb0ELb0EEENS1_21CollectiveEpilogueFwdINS6_IJSA_SC_SB_EEES9_SE_SG_Li384ELb1ELb1ELb0ELb0EEENS1_36VarlenDynamicPersistentTileSchedulerILi192ELi128ELi384ELi128ELb0ELb1ELb1ELb1ELb1ELb1EEEEEEEEEvNT_6ParamsE --------------------------
	.section	.text._ZN7cutlass13device_kernelIN5flash11enable_sm90INS1_16FlashAttnFwdSm90INS1_25CollectiveMainloopFwdSm90ILi2EN4cute5tupleIJNS5_1CILi1EEES8_S8_EEENS6_IJNS7_ILi192EEENS7_ILi128EEENS7_ILi64EEEEEELi64ENS_10bfloat16_tEfNS_4arch4Sm90ELb1ELb0ELb1ELb1ELb1ELb1ELb0ELb1ELb1ELb1ELb0ELb0EEENS1_21CollectiveEpilogueFwdINS6_IJSA_SC_SB_EEES9_SE_SG_Li384ELb1ELb1ELb0ELb0EEENS1_36VarlenDynamicPersistentTileSchedulerILi192ELi128ELi384ELi128ELb0ELb1ELb1ELb1ELb1ELb1EEEEEEEEEvNT_6ParamsE,"ax",@progbits
	.align	128
.text._ZN7cutlass13device_kernelIN5flash11enable_sm90INS1_16FlashAttnFwdSm90INS1_25CollectiveMainloopFwdSm90ILi2EN4cute5tupleIJNS5_1CILi1EEES8_S8_EEENS6_IJNS7_ILi192EEENS7_ILi128EEENS7_ILi64EEEEEELi64ENS_10bfloat16_tEfNS_4arch4Sm90ELb1ELb0ELb1ELb1ELb1ELb1ELb0ELb1ELb1ELb1ELb0ELb0EEENS1_21CollectiveEpilogueFwdINS6_IJSA_SC_SB_EEES9_SE_SG_Li384ELb1ELb1ELb0ELb0EEENS1_36VarlenDynamicPersistentTileSchedulerILi192ELi128ELi384ELi128ELb0ELb1ELb1ELb1ELb1ELb1EEEEEEEEEvNT_6ParamsE:
        .type           _ZN7cutlass13device_kernelIN5flash11enable_sm90INS1_16FlashAttnFwdSm90INS1_25CollectiveMainloopFwdSm90ILi2EN4cute5tupleIJNS5_1CILi1EEES8_S8_EEENS6_IJNS7_ILi192EEENS7_ILi128EEENS7_ILi64EEEEEELi64ENS_10bfloat16_tEfNS_4arch4Sm90ELb1ELb0ELb1ELb1ELb1ELb1ELb0ELb1ELb1ELb1ELb0ELb0EEENS1_21CollectiveEpilogueFwdINS6_IJSA_SC_SB_EEES9_SE_SG_Li384ELb1ELb1ELb0ELb0EEENS1_36VarlenDynamicPersistentTileSchedulerILi192ELi128ELi384ELi128ELb0ELb1ELb1ELb1ELb1ELb1EEEEEEEEEvNT_6ParamsE,@function
        .size           _ZN7cutlass13device_kernelIN5flash11enable_sm90INS1_16FlashAttnFwdSm90INS1_25CollectiveMainloopFwdSm90ILi2EN4cute5tupleIJNS5_1CILi1EEES8_S8_EEENS6_IJNS7_ILi192EEENS7_ILi128EEENS7_ILi64EEEEEELi64ENS_10bfloat16_tEfNS_4arch4Sm90ELb1ELb0ELb1ELb1ELb1ELb1ELb0ELb1ELb1ELb1ELb0ELb0EEENS1_21CollectiveEpilogueFwdINS6_IJSA_SC_SB_EEES9_SE_SG_Li384ELb1ELb1ELb0ELb0EEENS1_36VarlenDynamicPersistentTileSchedulerILi192ELi128ELi384ELi128ELb0ELb1ELb1ELb1ELb1ELb1EEEEEEEEEvNT_6ParamsE,(.L_x_15870 - _ZN7cutlass13device_kernelIN5flash11enable_sm90INS1_16FlashAttnFwdSm90INS1_25CollectiveMainloopFwdSm90ILi2EN4cute5tupleIJNS5_1CILi1EEES8_S8_EEENS6_IJNS7_ILi192EEENS7_ILi128EEENS7_ILi64EEEEEELi64ENS_10bfloat16_tEfNS_4arch4Sm90ELb1ELb0ELb1ELb1ELb1ELb1ELb0ELb1ELb1ELb1ELb0ELb0EEENS1_21CollectiveEpilogueFwdINS6_IJSA_SC_SB_EEES9_SE_SG_Li384ELb1ELb1ELb0ELb0EEENS1_36VarlenDynamicPersistentTileSchedulerILi192ELi128ELi384ELi128ELb0ELb1ELb1ELb1ELb1ELb1EEEEEEEEEvNT_6ParamsE)
        .other          _ZN7cutlass13device_kernelIN5flash11enable_sm90INS1_16FlashAttnFwdSm90INS1_25CollectiveMainloopFwdSm90ILi2EN4cute5tupleIJNS5_1CILi1EEES8_S8_EEENS6_IJNS7_ILi192EEENS7_ILi128EEENS7_ILi64EEEEEELi64ENS_10bfloat16_tEfNS_4arch4Sm90ELb1ELb0ELb1ELb1ELb1ELb1ELb0ELb1ELb1ELb1ELb0ELb0EEENS1_21CollectiveEpilogueFwdINS6_IJSA_SC_SB_EEES9_SE_SG_Li384ELb1ELb1ELb0ELb0EEENS1_36VarlenDynamicPersistentTileSchedulerILi192ELi128ELi384ELi128ELb0ELb1ELb1ELb1ELb1ELb1EEEEEEEEEvNT_6ParamsE,@"STO_CUDA_ENTRY STV_DEFAULT"
_ZN7cutlass13device_kernelIN5flash11enable_sm90INS1_16FlashAttnFwdSm90INS1_25CollectiveMainloopFwdSm90ILi2EN4cute5tupleIJNS5_1CILi1EEES8_S8_EEENS6_IJNS7_ILi192EEENS7_ILi128EEENS7_ILi64EEEEEELi64ENS_10bfloat16_tEfNS_4arch4Sm90ELb1ELb0ELb1ELb1ELb1ELb1ELb0ELb1ELb1ELb1ELb0ELb0EEENS1_21CollectiveEpilogueFwdINS6_IJSA_SC_SB_EEES9_SE_SG_Li384ELb1ELb1ELb0ELb0EEENS1_36VarlenDynamicPersistentTileSchedulerILi192ELi128ELi384ELi128ELb0ELb1ELb1ELb1ELb1ELb1EEEEEEEEEvNT_6ParamsE:
        /* <DEDUP_REMOVED lines=17> */
.L_x_15342:
[----:B------:R-:W-:Y:S05]  /*0110*/  BSYNC B0 ;  /* 0x0000000000007941 */ /* 0x000fea0003800000 */
.L_x_15341:
        /* <DEDUP_REMOVED lines=40> */
.L_x_15343:
        /* <DEDUP_REMOVED lines=22> */
.L_x_15344:
        /* <DEDUP_REMOVED lines=18> */
.L_x_15345:
        /* <DEDUP_REMOVED lines=22> */
.L_x_15346:
        /* <DEDUP_REMOVED lines=22> */
.L_x_15347:
        /* <DEDUP_REMOVED lines=9> */
.L_x_15350:
[----:B------:R-:W-:-:S08]  /*0970*/  NOP ;  /* 0x0000000000007918 */ /* 0x000fd00000000000 */
[----:B------:R-:W0:Y:S02]  /*0980*/  USETMAXREG.TRY_ALLOC.CTAPOOL UP0, 0xa0 ;  /* 0x000000a0000079c8 */ /* 0x000e240008000600 */
[----:B0-----:R-:W-:-:S13]  /*0990*/  PLOP3.LUT P0, PT, PT, PT, UP0, 0x80, 0x0 ;  /* 0x000000000000781c */ /* 0x001fda0003f0f008 */
[----:B------:R-:W-:Y:S05]  /*09a0*/  @!P0 BRA `(.L_x_15350) ;  /* 0xfffffffc00f08947 */ /* 0x000fea000383ffff */
[----:B------:R-:W2:Y:S01]  /*09b0*/  S2R R0, SR_TID.X ;  /* 0x0000000000007919 */ /* 0x000ea20000002100 */
[----:B------:R-:W-:Y:S01]  /*09c0*/  ULDC UR4, c[0x0][0xc3c] ;  /* 0x00030f0000047ab9 */ /* 0x000fe20000000800 */
[----:B--2---:R-:W-:Y:S02]  /*09d0*/  SHF.R.U32.HI R2, RZ, 0x7, R0 ;  /* 0x00000007ff027819 */ /* 0x004fe40000011600 */
[----:B------:R-:W2:Y:S01]  /*09e0*/  LDL.LU R0, [R1+0x4] ;  /* 0x0000040001007983 */ /* 0x000ea20000300800 */
[----:B------:R-:W-:Y:S06]  /*09f0*/  BAR.ARV 0x8, 0x200 ;  /* 0x0208000000007b1d */ /* 0x000fec0000002000 */
[----:B------:R-:W-:Y:S01]  /*0a00*/  ISETP.NE.AND P0, PT, R2, 0x1, PT ;  /* 0x000000010200780c */ /* 0x000fe20003f05270 */
[----:B------:R-:W0:Y:S01]  /*0a10*/  S2R R3, SR_CgaCtaId ;  /* 0x0000000000037919 */ /* 0x000e220000008800 */
[----:B------:R-:W-:-:S11]  /*0a20*/  MOV R2, 0x400 ;  /* 0x0000040000027802 */ /* 0x000fd60000000f00 */
[----:B------:R-:W-:Y:S08]  /*0a30*/  @!P0 BAR.ARV 0x9, 0x100 ;  /* 0x0244000000008b1d */ /* 0x000ff00000002000 */
[----:B------:R-:W-:Y:S01]  /*0a40*/  BAR.SYNC.DEFER_BLOCKING 0x5, 0x200 ;  /* 0x0148000000007b1d */ /* 0x000fe20000010000 */
[----:B0-----:R-:W-:-:S05]  /*0a50*/  LEA R2, R3, R2, 0x18 ;  /* 0x0000000203027211 */ /* 0x001fca00078ec0ff */
[----:B------:R-:W0:Y:S02]  /*0a60*/  LDS.128 R32, [R2+0x168d0] ;  /* 0x0168d00002207984 */ /* 0x000e240000000c00 */
[----:B------:R-:W-:Y:S06]  /*0a70*/  BAR.ARV 0x4, 0x200 ;  /* 0x0108000000007b1d */ /* 0x000fec0000002000 */
[----:B--2---:R-:W-:-:S04]  /*0a80*/  LOP3.LUT R0, R0, 0xfffffffb, RZ, 0xc0, !PT ;  /* 0xfffffffb00007812 */ /* 0x004fc800078ec0ff */
[----:B------:R-:W-:Y:S02]  /*0a90*/  @P0 LOP3.LUT R0, R0, 0x4, RZ, 0xfc, !PT ;  /* 0x0000000400000812 */ /* 0x000fe400078efcff */
[----:B0-----:R-:W-:-:S03]  /*0aa0*/  ISETP.GE.AND P0, PT, R35, UR4, PT ;  /* 0x0000000423007c0c */ /* 0x001fc6000bf06270 */
[----:B------:R0:W-:Y:S10]  /*0ab0*/  STL [R1+0x4], R0 ;  /* 0x0000040001007387 */ /* 0x0001f40000100800 */
[----:B0-----:R-:W-:Y:S05]  /*0ac0*/  @P0 BRA `(.L_x_15351) ;  /* 0x00000198008c0947 */ /* 0x001fea0003800000 */
[----:B------:R-:W2:Y:S01]  /*0ad0*/  LDL.LU R13, [R1+0x30] ;  /* 0x00003000010d7983 */ /* 0x000ea20000300800 */
[----:B------:R-:W0:Y:S02]  /*0ae0*/  S2R R0, SR_TID.X ;  /* 0x0000000000007919 */ /* 0x000e240000002100 */
[----:B0-----:R-:W-:-:S05]  /*0af0*/  VIADD R12, R0, 0xffffff80 ;  /* 0xffffff80000c7836 */ /* 0x001fca0000000000 */
[----:B------:R-:W-:-:S04]  /*0b00*/  SHF.R.S32.HI R0, RZ, 0x1f, R12 ;  /* 0x0000001fff007819 */ /* 0x000fc8000001140c */
[----:B------:R-:W-:-:S04]  /*0b10*/  LEA.HI R3, R0, R12, RZ, 0x7 ;  /* 0x0000000c00037211 */ /* 0x000fc800078f38ff */
[----:B------:R-:W-:-:S05]  /*0b20*/  LOP3.LUT R4, R3, 0xffffff80, RZ, 0xc0, !PT ;  /* 0xffffff8003047812 */ /* 0x000fca00078ec0ff */
[----:B------:R-:W-:Y:S01]  /*0b30*/  IMAD.IADD R11, R12, 0x1, -R4 ;  /* 0x000000010c0b7824 */ /* 0x000fe200078e0a04 */
[----:B------:R-:W-:-:S04]  /*0b40*/  LEA.HI R4, R0, R12, RZ, 0x4 ;  /* 0x0000000c00047211 */ /* 0x000fc800078f20ff */
[----:B------:R-:W-:Y:S02]  /*0b50*/  SHF.R.S32.HI R6, RZ, 0x1f, R11 ;  /* 0x0000001fff067819 */ /* 0x000fe4000001140b */
[----:B------:R-:W-:Y:S02]  /*0b60*/  SHF.R.S32.HI R7, RZ, 0x4, R4 ;  /* 0x00000004ff077819 */ /* 0x000fe40000011404 */
[----:B------:R-:W-:Y:S02]  /*0b70*/  LEA.HI R8, R6, R11, RZ, 0x2 ;  /* 0x0000000b06087211 */ /* 0x000fe400078f10ff */
[----:B------:R-:W-:Y:S02]  /*0b80*/  SHF.R.S32.HI R14, RZ, 0x7, R3 ;  /* 0x00000007ff0e7819 */ /* 0x000fe40000011403 */
[--C-:B------:R-:W-:Y:S02]  /*0b90*/  SHF.R.S32.HI R9, RZ, 0x2, R8.reuse ;  /* 0x00000002ff097819 */ /* 0x100fe40000011408 */
[----:B------:R-:W-:-:S02]  /*0ba0*/  SHF.R.S32.HI R10, RZ, 0x1f, R8 ;  /* 0x0000001fff0a7819 */ /* 0x000fc40000011408 */
[----:B------:R-:W-:Y:S02]  /*0bb0*/  LOP3.LUT R3, R4, 0x3fffff0, RZ, 0xc0, !PT ;  /* 0x03fffff004037812 */ /* 0x000fe400078ec0ff */
[----:B------:R-:W-:Y:S02]  /*0bc0*/  LEA.HI R5, R0, R12, RZ, 0x5 ;  /* 0x0000000c00057211 */ /* 0x000fe400078f28ff */
[----:B------:R-:W-:Y:S02]  /*0bd0*/  LEA.HI R4, R4, R7, RZ, 0x1 ;  /* 0x0000000704047211 */ /* 0x000fe400078f08ff */
[----:B------:R-:W-:Y:S01]  /*0be0*/  LEA.HI R10, R10, R9, RZ, 0x3 ;  /* 0x000000090a0a7211 */ /* 0x000fe200078f18ff */
[----:B------:R-:W-:Y:S01]  /*0bf0*/  IMAD.IADD R3, R12, 0x1, -R3 ;  /* 0x000000010c037824 */ /* 0x000fe200078e0a03 */
[----:B------:R-:W-:Y:S02]  /*0c00*/  SHF.R.S32.HI R15, RZ, 0x5, R5 ;  /* 0x00000005ff0f7819 */ /* 0x000fe40000011405 */
[----:B------:R-:W-:Y:S01]  /*0c10*/  LOP3.LUT R4, R4, 0x1ffffffe, RZ, 0xc0, !PT ;  /* 0x1ffffffe04047812 */ /* 0x000fe200078ec0ff */
[----:B------:R-:W-:Y:S01]  /*0c20*/  IMAD.HI R5, R14, 0x55555556, RZ ;  /* 0x555555560e057827 */ /* 0x000fe200078e02ff */
[----:B------:R-:W-:-:S02]  /*0c30*/  LOP3.LUT R10, R10, 0xfffffff8, RZ, 0xc0, !PT ;  /* 0xfffffff80a0a7812 */ /* 0x000fc400078ec0ff */
[----:B------:R-:W-:Y:S01]  /*0c40*/  LEA.HI R6, R6, R11, RZ, 0x5 ;  /* 0x0000000b06067211 */ /* 0x000fe200078f28ff */
[----:B------:R-:W-:Y:S02]  /*0c50*/  IMAD.IADD R4, R7, 0x1, -R4 ;  /* 0x0000000107047824 */ /* 0x000fe400078e0a04 */
[----:B------:R-:W-:Y:S01]  /*0c60*/  IMAD R3, R15, 0x10, R3 ;  /* 0x000000100f037824 */ /* 0x000fe200078e0203 */
[----:B------:R-:W-:Y:S01]  /*0c70*/  LEA.HI R5, R5, R5, RZ, 0x1 ;  /* 0x0000000505057211 */ /* 0x000fe200078f08ff */
[----:B------:R-:W-:Y:S01]  /*0c80*/  IMAD.IADD R9, R9, 0x1, -R10 ;  /* 0x0000000109097824 */ /* 0x000fe200078e0a0a */
[----:B------:R-:W-:Y:S01]  /*0c90*/  SHF.R.S32.HI R6, RZ, 0x5, R6 ;  /* 0x00000005ff067819 */ /* 0x000fe20000011406 */
[----:B------:R-:W-:Y:S01]  /*0ca0*/  IMAD R7, R3, 0x8, R4 ;  /* 0x0000000803077824 */ /* 0x000fe200078e0204 */
[----:B------:R-:W-:Y:S01]  /*0cb0*/  LEA.HI R3, R0, R12, RZ, 0x2 ;  /* 0x0000000c00037211 */ /* 0x000fe200078f10ff */
[----:B------:R-:W-:Y:S01]  /*0cc0*/  IMAD R5, R5, -0x3, R14 ;  /* 0xfffffffd05057824 */ /* 0x000fe200078e020e */
[----:B------:R-:W-:-:S02]  /*0cd0*/  LEA R6, R6, R9, 0x4 ;  /* 0x0000000906067211 */ /* 0x000fc400078e20ff */
[--C-:B------:R-:W-:Y:S02]  /*0ce0*/  SHF.R.S32.HI R23, RZ, 0x2, R3.reuse ;  /* 0x00000002ff177819 */ /* 0x100fe40000011403 */
[----:B------:R-:W-:Y:S01]  /*0cf0*/  SHF.R.S32.HI R4, RZ, 0x1f, R3 ;  /* 0x0000001fff047819 */ /* 0x000fe20000011403 */
[----:B------:R-:W-:Y:S01]  /*0d00*/  IMAD R10, R5, 0x40, R6 ;  /* 0x00000040050a7824 */ /* 0x000fe200078e0206 */
[----:B------:R-:W-:Y:S01]  /*0d10*/  LEA.HI R0, R0, R12, RZ, 0x3 ;  /* 0x0000000c00007211 */ /* 0x000fe200078f18ff */
[----:B------:R-:W-:Y:S01]  /*0d20*/  VIADD R6, R23, 0x60 ;  /* 0x0000006017067836 */ /* 0x000fe20000000000 */
[----:B------:R-:W-:Y:S02]  /*0d30*/  LOP3.LUT R3, R3, 0xfffffffc, RZ, 0xc0, !PT ;  /* 0xfffffffc03037812 */ /* 0x000fe400078ec0ff */
[----:B------:R-:W-:Y:S02]  /*0d40*/  LEA.HI R4, R4, R23, RZ, 0x3 ;  /* 0x0000001704047211 */ /* 0x000fe400078f18ff */
[----:B------:R-:W-:-:S02]  /*0d50*/  SHF.R.S32.HI R5, RZ, 0x3, R0 ;  /* 0x00000003ff057819 */ /* 0x000fc40000011400 */
[----:B------:R-:W-:Y:S01]  /*0d60*/  SHF.R.S32.HI R5, RZ, 0x1f, R6 ;  /* 0x0000001fff057819 */ /* 0x000fe20000011406 */
[----:B------:R-:W-:Y:S01]  /*0d70*/  IMAD.IADD R9, R12, 0x1, -R3 ;  /* 0x000000010c097824 */ /* 0x000fe200078e0a03 */
[----:B------:R-:W-:Y:S01]  /*0d80*/  LOP3.LUT R4, R4, 0xfffffff8, RZ, 0xc0, !PT ;  /* 0xfffffff804047812 */ /* 0x000fe200078ec0ff */
[----:B------:R-:W-:Y:S01]  /*0d90*/  IMAD.SHL.U32 R3, R6, 0x40, RZ ;  /* 0x0000004006037824 */ /* 0x000fe200078e00ff */
[----:B------:R-:W-:Y:S02]  /*0da0*/  LOP3.LUT R0, R0, 0xfffffff8, RZ, 0xc0, !PT ;  /* 0xfffffff800007812 */ /* 0x000fe400078ec0ff */
[----:B------:R-:W-:Y:S01]  /*0db0*/  LEA.HI R5, R5, R6, RZ, 0x3 ;  /* 0x0000000605057211 */ /* 0x000fe200078f18ff */
[----:B------:R-:W-:Y:S01]  /*0dc0*/  IMAD.IADD R4, R23, 0x1, -R4 ;  /* 0x0000000117047824 */ /* 0x000fe200078e0a04 */
[----:B------:R-:W-:Y:S01]  /*0dd0*/  IADD3 R0, R12, -R0, RZ ;  /* 0x800000000c007210 */ /* 0x000fe20007ffe0ff */
[C---:B------:R-:W-:Y:S01]  /*0de0*/  IMAD.SHL.U32 R16, R9.reuse, 0x8, RZ ;  /* 0x0000000809107824 */ /* 0x040fe200078e00ff */
[C---:B------:R-:W-:Y:S01]  /*0df0*/  LEA.HI R0, R9.reuse, R9, RZ, 0x1 ;  /* 0x0000000909007211 */ /* 0x040fe200078f08ff */
[----:B------:R-:W-:Y:S01]  /*0e00*/  IMAD.SHL.U32 R152, R9, 0x4, RZ ;  /* 0x0000000409987824 */ /* 0x000fe200078e00ff */
[----:B------:R-:W-:Y:S01]  /*0e10*/  LOP3.LUT R3, R3, 0x1c0, RZ, 0xc0, !PT ;  /* 0x000001c003037812 */ /* 0x000fe200078ec0ff */
[----:B------:R-:W-:Y:S01]  /*0e20*/  IMAD.SHL.U32 R5, R5, 0x40, RZ ;  /* 0x0000004005057824 */ /* 0x000fe200078e00ff */
[----:B------:R-:W-:Y:S01]  /*0e30*/  STL [R1+0x64], R10 ;  /* 0x0000640a01007387 */ /* 0x000fe20000100800 */
[----:B------:R-:W-:-:S03]  /*0e40*/  LOP3.LUT R0, R0, 0x1ffffffe, RZ, 0xc0, !PT ;  /* 0x1ffffffe00007812 */ /* 0x000fc600078ec0ff */
[----:B------:R-:W-:Y:S01]  /*0e50*/  STL [R1+0x54], RZ ;  /* 0x000054ff01007387 */ /* 0x000fe20000100800 */
[----:B------:R-:W-:-:S03]  /*0e60*/  SHF.R.U32.HI R6, RZ, 0x3, R3 ;  /* 0x00000003ff067819 */ /* 0x000fc60000011603 */
[----:B------:R0:W-:Y:S01]  /*0e70*/  STL [R1+0x30], R4 ;  /* 0x0000300401007387 */ /* 0x0001e20000100800 */
[----:B------:R-:W-:Y:S02]  /*0e80*/  LOP3.LUT R3, R3, 0x38, R16, 0xf8, !PT ;  /* 0x0000003803037812 */ /* 0x000fe400078ef810 */
[----:B------:R-:W-:Y:S02]  /*0e90*/  LOP3.LUT R5, R5, 0xfffffe00, RZ, 0xc0, !PT ;  /* 0xfffffe0005057812 */ /* 0x000fe400078ec0ff */
[----:B------:R-:W-:Y:S01]  /*0ea0*/  LOP3.LUT R8, R8, 0x7ffffffc, RZ, 0xc0, !PT ;  /* 0x7ffffffc08087812 */ /* 0x000fe200078ec0ff */
[----:B0-----:R-:W-:Y:S01]  /*0eb0*/  VIADD R4, R152, 0x10 ;  /* 0x0000001098047836 */ /* 0x001fe20000000000 */
[----:B------:R-:W-:Y:S01]  /*0ec0*/  LOP3.LUT R3, R5, R3, R6, 0xf6, !PT ;  /* 0x0000000305037212 */ /* 0x000fe200078ef606 */
[----:B------:R-:W-:-:S03]  /*0ed0*/  IMAD.IADD R0, R9, 0x1, -R0 ;  /* 0x0000000109007824 */ /* 0x000fc600078e0a00 */
[----:B------:R0:W-:Y:S01]  /*0ee0*/  STL [R1], R4 ;  /* 0x0000000401007387 */ /* 0x0001e20000100800 */
[----:B------:R-:W-:-:S03]  /*0ef0*/  SHF.R.S32.HI R6, RZ, 0x1f, R4 ;  /* 0x0000001fff067819 */ /* 0x000fc60000011404 */
[----:B------:R1:W-:Y:S01]  /*0f00*/  STL [R1+0x34], R5 ;  /* 0x0000340501007387 */ /* 0x0003e20000100800 */
[----:B------:R-:W-:Y:S02]  /*0f10*/  IMAD R0, R0, 0x8, R10 ;  /* 0x0000000800007824 */ /* 0x000fe400078e020a */
[----:B------:R-:W-:Y:S02]  /*0f20*/  IMAD R3, R3, 0x2, R2 ;  /* 0x0000000203037824 */ /* 0x000fe400078e0202 */
[----:B0-----:R-:W-:Y:S01]  /*0f30*/  IMAD.SHL.U32 R4, R7, 0x8, RZ ;  /* 0x0000000807047824 */ /* 0x001fe200078e00ff */
[----:B-1----:R-:W-:Y:S01]  /*0f40*/  IADD3 R5, R11, -R8, RZ ;  /* 0x800000080b057210 */ /* 0x002fe20007ffe0ff */
[----:B------:R0:W-:Y:S04]  /*0f50*/  STL [R1+0x5c], R6 ;  /* 0x00005c0601007387 */ /* 0x0001e80000100800 */
[----:B------:R0:W-:Y:S04]  /*0f60*/  STL [R1+0x38], R5 ;  /* 0x0000380501007387 */ /* 0x0001e80000100800 */
[----:B------:R0:W-:Y:S04]  /*0f70*/  STL [R1+0x68], R4 ;  /* 0x0000680401007387 */ /* 0x0001e80000100800 */
[----:B------:R0:W-:Y:S04]  /*0f80*/  STL [R1+0x3c], R0 ;  /* 0x00003c0001007387 */ /* 0x0001e80000100800 */
[----:B------:R0:W-:Y:S01]  /*0f90*/  STL [R1+0x60], R3 ;  /* 0x0000600301007387 */ /* 0x0001e20000100800 */
[----:B------:R-:W-:Y:S01]  /*0fa0*/  VIADD R18, R16, 0x20 ;  /* 0x0000002010127836 */ /* 0x000fe20000000000 */
[----:B------:R-:W-:Y:S01]  /*0fb0*/  SHF.R.S32.HI R17, RZ, 0x1f, R16 ;  /* 0x0000001fff117819 */ /* 0x000fe20000011410 */
[----:B------:R-:W-:-:S02]  /*0fc0*/  IMAD.MOV.U32 R19, RZ, RZ, RZ ;  /* 0x000000ffff137224 */ /* 0x000fc400078e00ff */
[----:B------:R-:W-:Y:S01]  /*0fd0*/  IMAD.MOV.U32 R157, RZ, RZ, RZ ;  /* 0x000000ffff9d7224 */ /* 0x000fe200078e00ff */
[----:B------:R-:W-:Y:S01]  /*0fe0*/  SHF.R.S32.HI R155, RZ, 0x1f, R18 ;  /* 0x0000001fff9b7819 */ /* 0x000fe20000011412 */
[----:B------:R-:W-:Y:S02]  /*0ff0*/  IMAD.MOV.U32 R154, RZ, RZ, RZ ;  /* 0x000000ffff9a7224 */ /* 0x000fe400078e00ff */
[----:B------:R-:W-:Y:S01]  /*1000*/  IMAD.MOV.U32 R22, RZ, RZ, RZ ;  /* 0x000000ffff167224 */ /* 0x000fe200078e00ff */
[----:B0-2---:R-:W-:-:S07]  /*1010*/  LOP3.LUT R156, R13, 0x1, RZ, 0xfc, !PT ;  /* 0x000000010d9c7812 */ /* 0x005fce00078efcff */
.L_x_15496:
[----:B0-2--5:R-:W0:Y:S02]  /*1020*/  LDC.64 R4, c[0x0][0xc88] ;  /* 0x00032200ff047b82 */ /* 0x025e240000000a00 */
[----:B0-----:R-:W-:-:S05]  /*1030*/  IMAD.WIDE R4, R35, 0x4, R4 ;  /* 0x0000000423047825 */ /* 0x001fca00078e0204 */
[----:B----4-:R-:W2:Y:S01]  /*1040*/  LDG.E R0, desc[UR40][R4.64] ;  /* 0x0000002804007981 */ /* 0x010ea2000c1e1900 */
        /* <DEDUP_REMOVED lines=22> */
[----:B------:R-:W-:Y:S01]  /*11b0*/  IADD3.X R9, R32, UR7, RZ, P3, !PT ;  /* 0x0000000720097c10 */ /* 0x000fe20009ffe4ff */
[----:B------:R-:W-:Y:S01]  /*11c0*/  IMAD.U32 R10, RZ, RZ, UR4 ;  /* 0x00000004ff0a7e24 */ /* 0x000fe2000f8e00ff */
[----:B------:R-:W-:Y:S01]  /*11d0*/  ULDC.64 UR4, c[0x0][0x418] ;  /* 0x0001060000047ab9 */ /* 0x000fe20000000a00 */
[----:B------:R1:W-:Y:S04]  /*11e0*/  STL [R1+0x4c], R32 ;  /* 0x00004c2001007387 */ /* 0x0003e80000100800 */
[----:B------:R1:W5:Y:S04]  /*11f0*/  @P1 LDG.E R3, desc[UR40][R6.64] ;  /* 0x0000002806031981 */ /* 0x000368000c1e1900 */
[----:B------:R-:W-:Y:S01]  /*1200*/  @P2 IADD3 R4, P1, R36, UR8, RZ ;  /* 0x0000000824042c10 */ /* 0x000fe2000ff3e0ff */
[----:B------:R1:W5:Y:S03]  /*1210*/  @P0 LDG.E R31, desc[UR40][R8.64] ;  /* 0x00000028081f0981 */ /* 0x000366000c1e1900 */
[----:B------:R-:W-:-:S05]  /*1220*/  @P2 IADD3.X R5, R32, UR9, RZ, P1, !PT ;  /* 0x0000000920052c10 */ /* 0x000fca0008ffe4ff */
[----:B------:R-:W2:Y:S01]  /*1230*/  @P2 LDG.E R10, desc[UR40][R4.64] ;  /* 0x00000028040a2981 */ /* 0x000ea2000c1e1900 */
[----:B------:R-:W-:Y:S01]  /*1240*/  UISETP.NE.U32.AND UP0, UPT, UR4, URZ, UPT ;  /* 0x0000003f0400728c */ /* 0x000fe2000bf05070 */
[----:B------:R-:W-:Y:S02]  /*1250*/  MOV R28, R0 ;  /* 0x00000000001c7202 */ /* 0x000fe40000000f00 */
        /* <DEDUP_REMOVED lines=8> */
[----:B--2---:R1:W-:Y:S01]  /*12e0*/  STL [R1+0x10], R10 ;  /* 0x0000100a01007387 */ /* 0x0043e20000100800 */
[----:B------:R-:W-:Y:S05]  /*12f0*/  @P2 BRA `(.L_x_15352) ;  /* 0x0000000000282947 */ /* 0x000fea0003800000 */
[----:B------:R-:W-:Y:S02]  /*1300*/  ULDC.64 UR4, c[0x0][0xa00] ;  /* 0x0002800000047ab9 */ /* 0x000fe40000000a00 */
[----:B------:R-:W-:-:S04]  /*1310*/  ISETP.NE.U32.AND P1, PT, RZ, UR4, PT ;  /* 0x00000004ff007c0c */ /* 0x000fc8000bf25070 */
[----:B------:R-:W-:-:S13]  /*1320*/  ISETP.NE.AND.EX P1, PT, RZ, UR5, PT, P1 ;  /* 0x00000005ff007c0c */ /* 0x000fda000bf25310 */
[----:B------:R-:W-:Y:S05]  /*1330*/  @!P1 BRA `(.L_x_15352) ;  /* 0x0000000000189947 */ /* 0x000fea0003800000 */
[----:B------:R-:W0:Y:S02]  /*1340*/  LDC.64 R4, c[0x0][0xa00] ;  /* 0x00028000ff047b82 */ /* 0x000e240000000a00 */
[----:B0-----:R-:W-:-:S05]  /*1350*/  IMAD.WIDE R4, R28, 0x4, R4 ;  /* 0x000000041c047825 */ /* 0x001fca00078e0204 */
[----:B------:R-:W2:Y:S04]  /*1360*/  LDG.E R0, desc[UR40][R4.64] ;  /* 0x0000002804007981 */ /* 0x000ea8000c1e1900 */
[----:B-1----:R-:W2:Y:S02]  /*1370*/  LDG.E R7, desc[UR40][R4.64+0x4] ;  /* 0x0000042804077981 */ /* 0x002ea4000c1e1900 */
[----:B--2---:R-:W-:-:S05]  /*1380*/  IMAD.IADD R10, R7, 0x1, -R0 ;  /* 0x00000001070a7824 */ /* 0x004fca00078e0a00 */
[----:B------:R0:W-:Y:S02]  /*1390*/  STL [R1+0x10], R10 ;  /* 0x0000100a01007387 */ /* 0x0001e40000100800 */
.L_x_15352:
[----:B------:R-:W-:Y:S01]  /*13a0*/  ULDC.64 UR4, c[0x0][0xa20] ;  /* 0x0002880000047ab9 */ /* 0x000fe20000000a00 */
[----:B------:R2:W-:Y:S01]  /*13b0*/  STL [R1+0x40], R34 ;  /* 0x0000402201007387 */ /* 0x0005e20000100800 */
[----:B------:R-:W-:-:S04]  /*13c0*/  ISETP.NE.U32.AND P1, PT, RZ, UR4, PT ;  /* 0x00000004ff007c0c */ /* 0x000fc8000bf25070 */
[----:B------:R-:W-:-:S13]  /*13d0*/  ISETP.NE.AND.EX P1, PT, RZ, UR5, PT, P1 ;  /* 0x00000005ff007c0c */ /* 0x000fda000bf25310 */
[----:B--2---:R-:W-:Y:S05]  /*13e0*/  @!P1 BRA `(.L_x_15353) ;  /* 0x0000000000109947 */ /* 0x004fea0003800000 */
[----:B------:R-:W-:-:S04]  /*13f0*/  IADD3 R4, P0, R36, UR4, RZ ;  /* 0x0000000424047c10 */ /* 0x000fc8000ff1e0ff */
[----:B------:R-:W-:-:S05]  /*1400*/  IADD3.X R5, R32, UR5, RZ, P0, !PT ;  /* 0x0000000520057c10 */ /* 0x000fca00087fe4ff */
[----:B------:R2:W5:Y:S01]  /*1410*/  LDG.E R30, desc[UR40][R4.64] ;  /* 0x00000028041e7981 */ /* 0x000562000c1e1900 */
[----:B------:R-:W-:Y:S05]  /*1420*/  BRA `(.L_x_15354) ;  /* 0x0000000000107947 */ /* 0x000fea0003800000 */
.L_x_15353:
[----:B------:R-:W-:Y:S05]  /*1430*/  @!P0 BRA `(.L_x_15354) ;  /* 0x00000000000c8947 */ /* 0x000fea0003800000 */
[----:B------:R-:W2:Y:S04]  /*1440*/  LDG.E R5, desc[UR40][R8.64] ;  /* 0x0000002808057981 */ /* 0x000ea8000c1e1900 */
[----:B------:R-:W2:Y:S02]  /*1450*/  LDG.E R30, desc[UR40][R8.64+0x4] ;  /* 0x00000428081e7981 */ /* 0x000ea4000c1e1900 */
[----:B--2---:R-:W-:-:S07]  /*1460*/  IMAD.IADD R30, R30, 0x1, -R5 ;  /* 0x000000011e1e7824 */ /* 0x004fce00078e0a05 */
.L_x_15354:
[----:B------:R-:W-:Y:S01]  /*1470*/  ULDC.64 UR4, c[0x0][0xa10] ;  /* 0x0002840000047ab9 */ /* 0x000fe20000000a00 */
[----:B-1----:R-:W1:Y:S01]  /*1480*/  LDC R8, c[0x0][0x448] ;  /* 0x00011200ff087b82 */ /* 0x002e620000000800 */
[----:B------:R-:W-:-:S04]  /*1490*/  ISETP.NE.U32.AND P0, PT, RZ, UR4, PT ;  /* 0x00000004ff007c0c */ /* 0x000fc8000bf05070 */
[----:B------:R-:W-:Y:S01]  /*14a0*/  ISETP.NE.AND.EX P0, PT, RZ, UR5, PT, P0 ;  /* 0x00000005ff007c0c */ /* 0x000fe2000bf05300 */
[----:B------:R-:W-:-:S12]  /*14b0*/  ULDC.64 UR4, c[0x0][0xa30] ;  /* 0x00028c0000047ab9 */ /* 0x000fd80000000a00 */
[----:B--2---:R-:W2:Y:S02]  /*14c0*/  @P0 LDC.64 R4, c[0x0][0xa10] ;  /* 0x00028400ff040b82 */ /* 0x004ea40000000a00 */
        /* <DEDUP_REMOVED lines=16> */
[----:B------:R-:W3:Y:S08]  /*15d0*/  @P1 LDC R11, c[0x0][0x44c] ;  /* 0x00011300ff0b1b82 */ /* 0x000ef00000000800 */
[----:B------:R-:W0:Y:S01]  /*15e0*/  @P1 LDC R5, c[0x0][0x450] ;  /* 0x00011400ff051b82 */ /* 0x000e220000000800 */
[----:B--2---:R-:W-:-:S02]  /*15f0*/  @P0 IMAD.IADD R29, R9, 0x1, -R0 ;  /* 0x00000001091d0824 */ /* 0x004fc400078e0a00 */
[----:B---3--:R-:W-:-:S04]  /*1600*/  @P1 IMAD.HI.U32 R0, R4, R11, RZ ;  /* 0x0000000b04001227 */ /* 0x008fc800078e00ff */
[----:B----4-:R-:W-:Y:S01]  /*1610*/  IMAD.IADD R6, R8, 0x1, R29 ;  /* 0x0000000108067824 */ /* 0x010fe200078e021d */
[----:B0-----:R-:W-:-:S04]  /*1620*/  @P1 SHF.R.U32.HI R4, RZ, R5, R0 ;  /* 0x00000005ff041219 */ /* 0x001fc80000011600 */
[C---:B------:R-:W-:Y:S01]  /*1630*/  IADD3 R83, R6.reuse, 0x80, -R10 ;  /* 0x0000008006537810 */ /* 0x040fe20007ffe80a */
[----:B------:R1:W-:Y:S01]  /*1640*/  STL [R1+0x1c], R6 ;  /* 0x00001c0601007387 */ /* 0x0003e20000100800 */
[----:B------:R-:W-:-:S03]  /*1650*/  IADD3 R0, R6, 0x7f, RZ ;  /* 0x0000007f06007810 */ /* 0x000fc60007ffe0ff */
[----:B------:R-:W-:Y:S01]  /*1660*/  IMAD.IADD R4, R83, 0x1, R4 ;  /* 0x0000000153047824 */ /* 0x000fe200078e0204 */
[----:B------:R-:W-:-:S04]  /*1670*/  SHF.R.S32.HI R3, RZ, 0x1f, R0 ;  /* 0x0000001fff037819 */ /* 0x000fc80000011400 */
[----:B------:R-:W-:Y:S02]  /*1680*/  SHF.R.S32.HI R5, RZ, 0x1f, R4 ;  /* 0x0000001fff057819 */ /* 0x000fe40000011404 */
[----:B------:R-:W-:Y:S02]  /*1690*/  LEA.HI R3, R3, R0, RZ, 0x7 ;  /* 0x0000000003037211 */ /* 0x000fe400078f38ff */
[----:B------:R-:W-:Y:S02]  /*16a0*/  LEA.HI R5, R5, R4, RZ, 0x7 ;  /* 0x0000000405057211 */ /* 0x000fe400078f38ff */
[----:B------:R-:W-:Y:S02]  /*16b0*/  SHF.R.S32.HI R84, RZ, 0x7, R3 ;  /* 0x00000007ff547819 */ /* 0x000fe40000011403 */
        /* <DEDUP_REMOVED lines=34> */
.L_x_15357:
[----:B------:R-:W-:Y:S05]  /*18e0*/  BSYNC B6 ;  /* 0x0000000000067941 */ /* 0x000fea0003800000 */
.L_x_15356:
        /* <DEDUP_REMOVED lines=20> */
.L_x_15359:
[----:B------:R-:W-:Y:S05]  /*1a30*/  BSYNC B6 ;  /* 0x0000000000067941 */ /* 0x000fea0003800000 */
.L_x_15358:
[----:B------:R-:W2:Y:S01]  /*1a40*/  LDL R35, [R1+0x30] ;  /* 0x0000300001237983 */ /* 0x000ea20000100800 */
[----:B------:R-:W-:Y:S01]  /*1a50*/  ULDC.64 UR4, c[0x0][0x9f8] ;  /* 0x00027e0000047ab9 */ /* 0x000fe20000000a00 */
[----:B------:R-:W0:Y:S01]  /*1a60*/  LDC.64 R4, c[0x0][0x3f8] ;  /* 0x0000fe00ff047b82 */ /* 0x000e220000000a00 */
[----:B------:R-:W-:Y:S01]  /*1a70*/  ISETP.NE.U32.AND P0, PT, RZ, UR4, PT ;  /* 0x00000004ff007c0c */ /* 0x000fe2000bf05070 */
[----:B------:R-:W3:Y:S03]  /*1a80*/  LDL.LU R14, [R1+0x4] ;  /* 0x00000400010e7983 */ /* 0x000ee60000300800 */
[----:B------:R-:W-:Y:S01]  /*1a90*/  ISETP.NE.AND.EX P0, PT, RZ, UR5, PT, P0 ;  /* 0x00000005ff007c0c */ /* 0x000fe2000bf05300 */
[----:B------:R-:W4:Y:S02]  /*1aa0*/  LDL R12, [R1+0x34] ;  /* 0x00003400010c7983 */ /* 0x000f240000100800 */
[----:B------:R-:W1:Y:S08]  /*1ab0*/  LDC R59, c[0x0][0x3f4] ;  /* 0x0000fd00ff3b7b82 */ /* 0x000e700000000800 */
[----:B------:R-:W1:Y:S02]  /*1ac0*/  LDC.64 R62, c[0x0][0x408] ;  /* 0x00010200ff3e7b82 */ /* 0x000e640000000a00 */
[----:B------:R-:W-:-:S04]  /*1ad0*/  @P0 IADD3 R6, P1, R36, UR4, RZ ;  /* 0x0000000424060c10 */ /* 0x000fc8000ff3e0ff */
[----:B------:R-:W-:-:S05]  /*1ae0*/  @P0 IADD3.X R7, R32, UR5, RZ, P1, !PT ;  /* 0x0000000520070c10 */ /* 0x000fca0008ffe4ff */
[----:B------:R1:W4:Y:S01]  /*1af0*/  @P0 LDG.E R28, desc[UR40][R6.64] ;  /* 0x00000028061c0981 */ /* 0x000322000c1e1900 */
[----:B------:R-:W1:Y:S01]  /*1b00*/  S2R R32, SR_TID.X ;  /* 0x0000000000207919 */ /* 0x000e620000002100 */
[----:B------:R-:W-:Y:S02]  /*1b10*/  SHF.R.S32.HI R3, RZ, 0x1f, R23 ;  /* 0x0000001fff037819 */ /* 0x000fe40000011417 */
[----:B------:R-:W-:-:S03]  /*1b20*/  SHF.R.S32.HI R153, RZ, 0x1f, R152 ;  /* 0x0000001fff997819 */ /* 0x000fc60000011498 */
[-C--:B0-----:R-:W-:Y:S01]  /*1b30*/  IMAD R0, R3, R4.reuse, RZ ;  /* 0x0000000403007224 */ /* 0x081fe200078e02ff */
[----:B-1----:R-:W-:Y:S01]  /*1b40*/  ISETP.GE.AND P0, PT, R16, R59, PT ;  /* 0x0000003b1000720c */ /* 0x002fe20003f06270 */
[----:B------:R-:W-:Y:S01]  /*1b50*/  IMAD.WIDE.U32 R8, R23, R4, R152 ;  /* 0x0000000417087225 */ /* 0x000fe200078e0098 */
[----:B-----5:R-:W-:-:S03]  /*1b60*/  SHF.R.S32.HI R7, RZ, 0x1f, R24 ;  /* 0x0000001fff077819 */ /* 0x020fc60000011418 */
[C---:B------:R-:W-:Y:S02]  /*1b70*/  IMAD R13, R23.reuse, R5, R0 ;  /* 0x00000005170d7224 */ /* 0x040fe400078e0200 */
[----:B------:R-:W-:-:S04]  /*1b80*/  IMAD.WIDE.U32 R10, R23, R4, R16 ;  /* 0x00000004170a7225 */ /* 0x000fc800078e0010 */
[----:B------:R-:W-:Y:S01]  /*1b90*/  IMAD R0, R3, R62, RZ ;  /* 0x0000003e03007224 */ /* 0x000fe200078e02ff */
[----:B------:R-:W-:Y:S01]  /*1ba0*/  SEL R3, R59, RZ, P0 ;  /* 0x000000ff3b037207 */ /* 0x000fe20000000000 */
[----:B------:R-:W-:Y:S01]  /*1bb0*/  VIADD R36, R32, 0xffffff80 ;  /* 0xffffff8020247836 */ /* 0x000fe20000000000 */
[----:B------:R-:W-:Y:S01]  /*1bc0*/  IADD3 R9, R9, R13, RZ ;  /* 0x0000000d09097210 */ /* 0x000fe20007ffe0ff */
[----:B------:R-:W-:Y:S02]  /*1bd0*/  IMAD R6, R7, R4, RZ ;  /* 0x0000000407067224 */ /* 0x000fe400078e02ff */
[----:B------:R-:W-:Y:S02]  /*1be0*/  IMAD.IADD R11, R13, 0x1, R11 ;  /* 0x000000010d0b7824 */ /* 0x000fe400078e020b */
[-C--:B------:R-:W-:Y:S02]  /*1bf0*/  IMAD R7, R7, R62.reuse, RZ ;  /* 0x0000003e07077224 */ /* 0x080fe400078e02ff */
[----:B------:R-:W-:Y:S01]  /*1c00*/  IMAD.WIDE.U32 R52, R23, R62, R152 ;  /* 0x0000003e17347225 */ /* 0x000fe200078e0098 */
[----:B------:R-:W-:-:S03]  /*1c10*/  SHF.L.U64.HI R66, R4, 0x7, R5 ;  /* 0x0000000704427819 */ /* 0x000fc60000010205 */
[C---:B------:R-:W-:Y:S02]  /*1c20*/  IMAD R15, R23.reuse, R63, R0 ;  /* 0x0000003f170f7224 */ /* 0x040fe400078e0200 */
[----:B------:R-:W-:Y:S01]  /*1c30*/  IMAD.WIDE.U32 R54, R23, R62, R16 ;  /* 0x0000003e17367225 */ /* 0x000fe200078e0010 */
[----:B------:R-:W-:-:S03]  /*1c40*/  SHF.L.U64.HI R64, R62, 0x7, R63 ;  /* 0x000000073e407819 */ /* 0x000fc6000001023f */
[----:B------:R-:W-:Y:S02]  /*1c50*/  IMAD.IADD R3, R16, 0x1, R3 ;  /* 0x0000000110037824 */ /* 0x000fe400078e0203 */
[----:B------:R-:W-:Y:S02]  /*1c60*/  IMAD.IADD R68, R31, 0x1, R30 ;  /* 0x000000011f447824 */ /* 0x000fe400078e021e */
[----:B------:R-:W-:Y:S01]  /*1c70*/  IMAD.WIDE.U32 R20, R24, R4, R8 ;  /* 0x0000000418147225 */ /* 0x000fe200078e0008 */
[----:B------:R-:W-:-:S03]  /*1c80*/  SHF.R.S32.HI R0, RZ, 0x1f, R3 ;  /* 0x0000001fff007819 */ /* 0x000fc60000011403 */
[----:B------:R-:W-:-:S04]  /*1c90*/  IMAD.WIDE.U32 R30, R24, R4, R10 ;  /* 0x00000004181e7225 */ /* 0x000fc800078e000a */
[----:B------:R-:W-:Y:S02]  /*1ca0*/  IMAD.SHL.U32 R65, R4, 0x80, RZ ;  /* 0x0000008004417824 */ /* 0x000fe400078e00ff */
[----:B------:R-:W-:Y:S02]  /*1cb0*/  IMAD R7, R24, R63, R7 ;  /* 0x0000003f18077224 */ /* 0x000fe400078e0207 */
[----:B------:R-:W-:Y:S02]  /*1cc0*/  IMAD.IADD R53, R53, 0x1, R15 ;  /* 0x0000000135357824 */ /* 0x000fe400078e020f */
[----:B------:R-:W-:Y:S01]  /*1cd0*/  IMAD.IADD R55, R15, 0x1, R55 ;  /* 0x000000010f377824 */ /* 0x000fe200078e0237 */
[----:B------:R-:W-:Y:S01]  /*1ce0*/  LEA.HI R0, R0, R3, RZ, 0x3 ;  /* 0x0000000300007211 */ /* 0x000fe200078f18ff */
[----:B------:R-:W-:-:S04]  /*1cf0*/  IMAD.WIDE.U32 R52, R24, R62, R52 ;  /* 0x0000003e18347225 */ /* 0x000fc800078e0034 */
[----:B------:R-:W-:-:S04]  /*1d00*/  IMAD.WIDE.U32 R54, R24, R62, R54 ;  /* 0x0000003e18367225 */ /* 0x000fc800078e0036 */
[----:B------:R-:W-:Y:S01]  /*1d10*/  IMAD R3, R24, R5, R6 ;  /* 0x0000000518037224 */ /* 0x000fe200078e0206 */
[----:B------:R-:W-:-:S03]  /*1d20*/  LOP3.LUT R6, R0, 0xfffffff8, RZ, 0xc0, !PT ;  /* 0xfffffff800067812 */ /* 0x000fc600078ec0ff */
[----:B------:R-:W-:Y:S02]  /*1d30*/  IMAD.IADD R57, R21, 0x1, R3 ;  /* 0x0000000115397824 */ /* 0x000fe400078e0203 */
[----:B------:R-:W-:Y:S01]  /*1d40*/  IMAD.IADD R56, R3, 0x1, R31 ;  /* 0x0000000103387824 */ /* 0x000fe200078e021f */
[----:B------:R-:W-:Y:S01]  /*1d50*/  SHF.R.S32.HI R61, RZ, 0x1f, R34 ;  /* 0x0000001fff3d7819 */ /* 0x000fe20000011422 */
[----:B------:R-:W-:Y:S02]  /*1d60*/  IMAD.SHL.U32 R62, R62, 0x80, RZ ;  /* 0x000000803e3e7824 */ /* 0x000fe400078e00ff */
[----:B------:R-:W-:Y:S01]  /*1d70*/  IMAD.SHL.U32 R59, R59, 0x2, RZ ;  /* 0x000000023b3b7824 */ /* 0x000fe200078e00ff */
[C---:B--2---:R-:W-:Y:S01]  /*1d80*/  LOP3.LUT P1, RZ, R35.reuse, 0x4, RZ, 0xc0, !PT ;  /* 0x0000000423ff7812 */ /* 0x044fe2000782c0ff */
[----:B------:R-:W-:Y:S01]  /*1d90*/  IMAD.SHL.U32 R67, R35, 0x40, RZ ;  /* 0x0000004023437824 */ /* 0x000fe200078e00ff */
[----:B------:R-:W-:Y:S02]  /*1da0*/  SHF.R.U32.HI R35, RZ, 0x7, R32 ;  /* 0x00000007ff237819 */ /* 0x000fe40000011620 */
[----:B---3--:R-:W-:-:S02]  /*1db0*/  LOP3.LUT R14, R14, 0xfffffffd, RZ, 0xc0, !PT ;  /* 0xfffffffd0e0e7812 */ /* 0x008fc400078ec0ff */
[----:B------:R-:W-:-:S04]  /*1dc0*/  SHF.R.S32.HI R32, RZ, 0x1f, R36 ;  /* 0x0000001fff207819 */ /* 0x000fc80000011424 */
[----:B------:R-:W-:-:S03]  /*1dd0*/  LEA.HI R32, R32, R36, RZ, 0x2 ;  /* 0x0000002420207211 */ /* 0x000fc600078f10ff */
[----:B------:R-:W-:Y:S02]  /*1de0*/  @P1 LOP3.LUT R14, R14, 0x2, RZ, 0xfc, !PT ;  /* 0x000000020e0e1812 */ /* 0x000fe400078efcff */
[----:B------:R-:W-:-:S03]  /*1df0*/  LOP3.LUT R32, R32, 0xfffffffc, RZ, 0xc0, !PT ;  /* 0xfffffffc20207812 */ /* 0x000fc600078ec0ff */
[----:B------:R0:W-:Y:S01]  /*1e00*/  STL [R1+0x4], R14 ;  /* 0x0000040e01007387 */ /* 0x0001e20000100800 */
[----:B------:R-:W-:Y:S01]  /*1e10*/  LOP3.LUT R67, R67, 0x1c0, RZ, 0xc0, !PT ;  /* 0x000001c043437812 */ /* 0x000fe200078ec0ff */
[----:B------:R-:W-:Y:S01]  /*1e20*/  IMAD.IADD R32, R36, 0x1, -R32 ;  /* 0x0000000124207824 */ /* 0x000fe200078e0a20 */
[----:B------:R-:W-:Y:S02]  /*1e30*/  ISETP.NE.AND P6, PT, R35, 0x1, PT ;  /* 0x000000012300780c */ /* 0x000fe40003fc5270 */
[----:B0-----:R-:W-:-:S04]  /*1e40*/  SHF.R.S32.HI R14, RZ, 0x1f, R36 ;  /* 0x0000001fff0e7819 */ /* 0x001fc80000011424 */
[----:B------:R-:W-:Y:S01]  /*1e50*/  LEA.HI R14, R14, R36, RZ, 0x5 ;  /* 0x000000240e0e7211 */ /* 0x000fe200078f28ff */
[----:B------:R-:W-:Y:S01]  /*1e60*/  VIADD R36, R23, 0x60 ;  /* 0x0000006017247836 */ /* 0x000fe20000000000 */
[----:B------:R-:W-:Y:S02]  /*1e70*/  SHF.R.U32.HI R63, RZ, 0x3, R67 ;  /* 0x00000003ff3f7819 */ /* 0x000fe40000011643 */
[----:B------:R-:W-:Y:S02]  /*1e80*/  LOP3.LUT R4, R67, 0x18, R16, 0xf8, !PT ;  /* 0x0000001843047812 */ /* 0x000fe400078ef810 */
[----:B------:R-:W-:Y:S02]  /*1e90*/  SHF.L.U32 R36, R36, 0x6, RZ ;  /* 0x0000000624247819 */ /* 0x000fe400000006ff */
[----:B------:R-:W-:Y:S02]  /*1ea0*/  LOP3.LUT R4, R4, R63, RZ, 0x3c, !PT ;  /* 0x0000003f04047212 */ /* 0x000fe400078e3cff */
[----:B------:R-:W-:Y:S01]  /*1eb0*/  SHF.R.S32.HI R14, RZ, 0x5, R14 ;  /* 0x00000005ff0e7819 */ /* 0x000fe2000001140e */
[----:B------:R-:W-:Y:S01]  /*1ec0*/  IMAD R60, R32, 0x60, R23 ;  /* 0x00000060203c7824 */ /* 0x000fe200078e0217 */
[----:B------:R-:W-:Y:S01]  /*1ed0*/  LOP3.LUT R36, R36, 0x1c0, RZ, 0xc0, !PT ;  /* 0x000001c024247812 */ /* 0x000fe200078ec0ff */
[----:B------:R-:W-:Y:S01]  /*1ee0*/  IMAD.IADD R32, R7, 0x1, R55 ;  /* 0x0000000107207824 */ /* 0x000fe200078e0237 */
[----:B------:R-:W-:Y:S01]  /*1ef0*/  IADD3 R82, R35, 0x8, RZ ;  /* 0x0000000823527810 */ /* 0x000fe20007ffe0ff */
[----:B------:R-:W-:Y:S01]  /*1f00*/  IMAD R58, R14, 0x200, R4 ;  /* 0x000002000e3a7824 */ /* 0x000fe200078e0204 */
[--C-:B------:R-:W-:Y:S01]  /*1f10*/  LOP3.LUT R4, R67, 0x38, R0.reuse, 0xf8, !PT ;  /* 0x0000003843047812 */ /* 0x100fe200078ef800 */
[----:B------:R-:W-:Y:S01]  /*1f20*/  IMAD.IADD R35, R53, 0x1, R7 ;  /* 0x0000000135237824 */ /* 0x000fe200078e0207 */
[----:B------:R-:W-:-:S02]  /*1f30*/  SHF.R.S32.HI R7, RZ, 0x3, R0 ;  /* 0x00000003ff077819 */ /* 0x000fc40000011400 */
[----:B------:R-:W-:Y:S01]  /*1f40*/  LOP3.LUT R0, R36, 0x38, R0, 0xf8, !PT ;  /* 0x0000003824007812 */ /* 0x000fe200078ef800 */
[----:B------:R-:W-:Y:S01]  /*1f50*/  VIADD R36, R23, 0x60 ;  /* 0x0000006017247836 */ /* 0x000fe20000000000 */
[----:B------:R-:W-:Y:S05]  /*1f60*/  @!P6 WARPSYNC.ALL ;  /* 0x000000000000e948 */ /* 0x000fea0003800000 */
[----:B------:R-:W-:Y:S01]  /*1f70*/  IMAD.SHL.U32 R36, R36, 0x40, RZ ;  /* 0x0000004024247824 */ /* 0x000fe200078e00ff */
[----:B------:R-:W-:Y:S01]  /*1f80*/  LOP3.LUT R3, R4, R63, RZ, 0x3c, !PT ;  /* 0x0000003f04037212 */ /* 0x000fe200078e3cff */
[----:B------:R-:W-:-:S03]  /*1f90*/  ULDC UR4, c[0x0][0x2f4] ;  /* 0x0000bd0000047ab9 */ /* 0x000fc60000000800 */
[----:B------:R-:W-:-:S04]  /*1fa0*/  LOP3.LUT R36, R36, 0x1c0, RZ, 0xc0, !PT ;  /* 0x000001c024247812 */ /* 0x000fc800078ec0ff */
[----:B------:R-:W-:-:S04]  /*1fb0*/  SHF.R.U32.HI R36, RZ, 0x3, R36 ;  /* 0x00000003ff247819 */ /* 0x000fc80000011624 */
[----:B------:R-:W-:Y:S01]  /*1fc0*/  LOP3.LUT R0, R0, R36, RZ, 0x3c, !PT ;  /* 0x0000002400007212 */ /* 0x000fe200078e3cff */
[----:B------:R-:W-:Y:S01]  /*1fd0*/  IMAD R3, R14, 0x200, R3 ;  /* 0x000002000e037824 */ /* 0x000fe200078e0203 */
[----:B------:R-:W-:Y:S01]  /*1fe0*/  @!P6 BAR.SYNC.DEFER_BLOCKING 0x9, 0x100 ;  /* 0x024400000000eb1d */ /* 0x000fe20000010000 */
[----:B------:R-:W-:Y:S02]  /*1ff0*/  ISETP.GE.AND P1, PT, R16, UR4, PT ;  /* 0x0000000410007c0c */ /* 0x000fe4000bf26270 */
[----:B------:R-:W-:Y:S01]  /*2000*/  ISETP.GE.AND P2, PT, R18, UR4, PT ;  /* 0x0000000412007c0c */ /* 0x000fe2000bf46270 */
[----:B----4-:R-:W-:Y:S01]  /*2010*/  IMAD.IADD R0, R12, 0x1, R0 ;  /* 0x000000010c007824 */ /* 0x010fe200078e0200 */
[----:B------:R-:W-:Y:S02]  /*2020*/  SHF.R.S32.HI R5, RZ, 0x1f, R28 ;  /* 0x0000001fff057819 */ /* 0x000fe4000001141c */
[----:B------:R-:W-:-:S09]  /*2030*/  SHF.R.S32.HI R4, RZ, 0x1f, R6 ;  /* 0x0000001fff047819 */ /* 0x000fd20000011406 */
.L_x_15415:
[----:B--2---:R-:W2:Y:S01]  /*2040*/  LDL R38, [R1+0x30] ;  /* 0x0000300001267983 */ /* 0x004ea20000100800 */
[----:B------:R-:W0:Y:S03]  /*2050*/  LDC R73, c[0x0][0x430] ;  /* 0x00010c00ff497b82 */ /* 0x000e260000000800 */
[----:B---34-:R-:W3:Y:S01]  /*2060*/  LDL.LU R37, [R1+0x4] ;  /* 0x0000040001257983 */ /* 0x018ee20000300800 */
[----:B------:R-:W-:Y:S02]  /*2070*/  VIADD R26, R26, 0xffffffff ;  /* 0xffffffff1a1a7836 */ /* 0x000fe40000000000 */
[----:B------:R-:W-:Y:S02]  /*2080*/  IMAD.MOV.U32 R72, RZ, RZ, RZ ;  /* 0x000000ffff487224 */ /* 0x000fe400078e00ff */
        /* <DEDUP_REMOVED lines=16> */
[----:B------:R-:W-:-:S05]  /*2190*/  @!P3 IMAD.WIDE.U32 R10, R28, R10, R12 ;  /* 0x0000000a1c0ab225 */ /* 0x000fca00078e000c */
[----:B------:R-:W-:Y:S02]  /*21a0*/  @!P3 IADD3 R11, R11, R15, RZ ;  /* 0x0000000f0b0bb210 */ /* 0x000fe40007ffe0ff */
        /* <DEDUP_REMOVED lines=8> */
[----:B------:R-:W-:-:S02]  /*2230*/  IMAD.MOV R12, RZ, RZ, -R12 ;  /* 0x000000ffff0c7224 */ /* 0x000fc400078e0a0c */
[----:B------:R-:W-:Y:S02]  /*2240*/  IMAD R71, R10, 0x2, R25 ;  /* 0x000000020a477824 */ /* 0x000fe400078e0219 */
[----:B------:R-:W-:Y:S01]  /*2250*/  IMAD R73, R73, R12, R36 ;  /* 0x0000000c49497224 */ /* 0x000fe200078e0224 */
[----:B--2---:R-:W-:Y:S02]  /*2260*/  LOP3.LUT P5, RZ, R38, 0x4, RZ, 0xc0, !PT ;  /* 0x0000000426ff7812 */ /* 0x004fe400078ac0ff */
[----:B---3--:R-:W-:-:S04]  /*2270*/  LOP3.LUT R37, R37, 0xfffffffe, RZ, 0xc0, !PT ;  /* 0xfffffffe25257812 */ /* 0x008fc800078ec0ff */
[----:B------:R-:W-:Y:S02]  /*2280*/  @P3 LOP3.LUT R37, R37, 0x1, RZ, 0xfc, !PT ;  /* 0x0000000125253812 */ /* 0x000fe400078efcff */
[----:B------:R-:W-:-:S03]  /*2290*/  ISETP.GE.AND P3, PT, R78, 0x1, PT ;  /* 0x000000014e00780c */ /* 0x000fc60003f66270 */
[----:B------:R0:W-:Y:S02]  /*22a0*/  STL [R1+0x4], R37 ;  /* 0x0000042501007387 */ /* 0x0001e40000100800 */
[----:B------:R-:W-:-:S04]  /*22b0*/  @P5 VIADD R70, R10, 0xffffffe0 ;  /* 0xffffffe00a465836 */ /* 0x000fc80000000000 */
[----:B------:R-:W-:-:S04]  /*22c0*/  IMAD R70, R70, 0x2, R25 ;  /* 0x0000000246467824 */ /* 0x000fc800078e0219 */
[----:B0-----:R-:W-:Y:S05]  /*22d0*/  @!P3 BRA `(.L_x_15361) ;  /* 0x0000002c0074b947 */ /* 0x001fea0003800000 */
        /* <DEDUP_REMOVED lines=15> */
[----:B------:R-:W-:Y:S01]  /*23d0*/  IMAD R11, R61, UR4, RZ ;  /* 0x000000043d0b7c24 */ /* 0x000fe2000f8e02ff */
[----:B------:R-:W-:Y:S01]  /*23e0*/  IADD3 R9, R9, R13, RZ ;  /* 0x0000000d09097210 */ /* 0x000fe20007ffe0ff */
[----:B------:R-:W-:Y:S02]  /*23f0*/  IMAD R13, R64, R26, RZ ;  /* 0x0000001a400d7224 */ /* 0x000fe400078e02ff */
[C---:B------:R-:W-:Y:S02]  /*2400*/  IMAD R11, R34.reuse, UR5, R11 ;  /* 0x00000005220b7c24 */ /* 0x040fe4000f8e020b */
[----:B------:R-:W-:Y:S01]  /*2410*/  IMAD.WIDE.U32 R86, R34, UR4, R8 ;  /* 0x0000000422567c25 */ /* 0x000fe2000f8e0008 */
[----:B------:R-:W-:Y:S01]  /*2420*/  ULDC.64 UR4, c[0x0][0x2e8] ;  /* 0x0000ba0000047ab9 */ /* 0x000fe20000000a00 */
[----:B------:R-:W-:Y:S02]  /*2430*/  SHF.R.S32.HI R8, RZ, 0x1f, R26 ;  /* 0x0000001fff087819 */ /* 0x000fe4000001141a */
[----:B------:R-:W-:Y:S01]  /*2440*/  IMAD.IADD R9, R87, 0x1, R11 ;  /* 0x0000000157097824 */ /* 0x000fe200078e020b */
[----:B------:R-:W-:Y:S01]  /*2450*/  LEA R85, P3, R86, UR4, 0x1 ;  /* 0x0000000456557c11 */ /* 0x000fe2000f8608ff */
[----:B------:R-:W-:Y:S01]  /*2460*/  ULDC.U8 UR4, c[0x0][0x410] ;  /* 0x0001040000047ab9 */ /* 0x000fe20000000000 */
[----:B------:R-:W-:-:S02]  /*2470*/  IMAD R77, R8, R65, R10 ;  /* 0x00000041084d7224 */ /* 0x000fc400078e020a */
[----:B------:R-:W-:Y:S01]  /*2480*/  LEA.HI.X R86, R86, UR5, R9, 0x1, P3 ;  /* 0x0000000556567c11 */ /* 0x000fe200098f0c09 */
[----:B------:R-:W-:Y:S01]  /*2490*/  IMAD R13, R8, R62, R13 ;  /* 0x0000003e080d7224 */ /* 0x000fe200078e020d */
[----:B------:R-:W-:Y:S01]  /*24a0*/  ISETP.NE.AND P3, PT, RZ, UR4, PT ;  /* 0x00000004ff007c0c */ /* 0x000fe2000bf65270 */
[----:B------:R-:W-:-:S04]  /*24b0*/  IMAD.WIDE.U32 R10, R65, R26, RZ ;  /* 0x0000001a410a7225 */ /* 0x000fc800078e00ff */
[----:B------:R-:W-:-:S04]  /*24c0*/  IMAD.WIDE.U32 R8, R62, R26, RZ ;  /* 0x0000001a3e087225 */ /* 0x000fc800078e00ff */
[----:B------:R-:W-:Y:S02]  /*24d0*/  IMAD.IADD R77, R11, 0x1, R77 ;  /* 0x000000010b4d7824 */ /* 0x000fe400078e024d */
[----:B------:R-:W-:Y:S02]  /*24e0*/  IMAD.IADD R69, R9, 0x1, R13 ;  /* 0x0000000109457824 */ /* 0x000fe400078e020d */
[----:B------:R-:W-:Y:S05]  /*24f0*/  @!P3 BRA `(.L_x_15362) ;  /* 0x00000014005cb947 */ /* 0x000fea0003800000 */
[----:B------:R0:W5:Y:S01]  /*2500*/  LDL R80, [R1] ;  /* 0x0000000001507983 */ /* 0x0001620000100800 */
        /* <DEDUP_REMOVED lines=31> */
.L_x_15364:
[----:B------:R-:W-:Y:S05]  /*2700*/  BSYNC B1 ;  /* 0x0000000000017941 */ /* 0x000fea0003800000 */
.L_x_15363:
[----:B0-----:R-:W-:Y:S01]  /*2710*/  VIADD R12, R23, 0x60 ;  /* 0x00000060170c7836 */ /* 0x001fe20000000000 */
[----:B------:R-:W-:Y:S01]  /*2720*/  BSSY B1, `(.L_x_15365) ;  /* 0x0000021000017945 */ /* 0x000fe20003800000 */
[----:B-----5:R-:W-:Y:S02]  /*2730*/  IMAD.MOV.U32 R15, RZ, RZ, R44 ;  /* 0x000000ffff0f7224 */ /* 0x020fe400078e002c */
[----:B------:R-:W-:Y:S01]  /*2740*/  IMAD.MOV.U32 R79, RZ, RZ, R45 ;  /* 0x000000ffff4f7224 */ /* 0x000fe200078e002d */
[----:B------:R-:W-:-:S13]  /*2750*/  ISETP.GE.AND P4, PT, R12, R76, PT ;  /* 0x0000004c0c00720c */ /* 0x000fda0003f86270 */
[----:B------:R-:W-:Y:S05]  /*2760*/  @P4 BRA `(.L_x_15366) ;  /* 0x0000000000704947 */ /* 0x000fea0003800000 */
[----:B------:R-:W0:Y:S01]  /*2770*/  LDC.64 R12, c[0x0][0x3f8] ;  /* 0x0000fe00ff0c7b82 */ /* 0x000e220000000a00 */
[----:B------:R-:W-:Y:S01]  /*2780*/  MOV R11, R77 ;  /* 0x0000004d000b7202 */ /* 0x000fe20000000f00 */
[----:B------:R-:W-:Y:S01]  /*2790*/  IMAD.MOV.U32 R9, RZ, RZ, R69 ;  /* 0x000000ffff097224 */ /* 0x000fe200078e0045 */
[----:B------:R-:W-:Y:S01]  /*27a0*/  ULDC.64 UR4, c[0x0][0x3e8] ;  /* 0x0000fa0000047ab9 */ /* 0x000fe20000000a00 */
        /* <DEDUP_REMOVED lines=24> */
.L_x_15366:
[----:B------:R-:W-:Y:S05]  /*2930*/  BSYNC B1 ;  /* 0x0000000000017941 */ /* 0x000fea0003800000 */
.L_x_15365:
[----:B0-----:R-:W-:Y:S01]  /*2940*/  IMAD.MOV.U32 R8, RZ, RZ, R48 ;  /* 0x000000ffff087224 */ /* 0x001fe200078e0030 */
        /* <DEDUP_REMOVED lines=28> */
[----:B------:R-:W-:Y:S02]  /*2b10*/  PRMT R91, R10, 0x7610, R91 ;  /* 0x000076100a5b7816 */ /* 0x000fe4000000005b */
[----:B------:R-:W-:Y:S01]  /*2b20*/  PRMT R92, R11, 0x7610, R92 ;  /* 0x000076100b5c7816 */ /* 0x000fe2000000005c */
[----:B------:R-:W-:Y:S06]  /*2b30*/  @!P5 BRA `(.L_x_15367) ;  /* 0x000000000004d947 */ /* 0x000fec0003800000 */
[----:B------:R-:W-:Y:S01]  /*2b40*/  BPT.TRAP 0x1 ;  /* 0x000000040000795c */ /* 0x000fe20000300000 */
.L_x_15367:
[----:B------:R-:W-:Y:S01]  /*2b50*/  IMAD R69, R19, 0x8, R2 ;  /* 0x0000000813457824 */ /* 0x000fe200078e0202 */
[----:B------:R-:W-:Y:S01]  /*2b60*/  SHF.L.U32 R77, R157, 0x1f, RZ ;  /* 0x0000001f9d4d7819 */ /* 0x000fe200000006ff */
[----:B------:R-:W-:Y:S03]  /*2b70*/  BSSY B1, `(.L_x_15368) ;  /* 0x0000003000017945 */ /* 0x000fe60003800000 */
[----:B------:R-:W0:Y:S02]  /*2b80*/  SYNCS.PHASECHK.TRANS64.TRYWAIT P6, [R69+URZ+0x16890], R77 ;  /* 0x0168904d450075a7 */ /* 0x000e2400080c017f */
[----:B0-----:R-:W-:Y:S05]  /*2b90*/  @!P6 BRA `(.L_x_15369) ;  /* 0x000001780060e947 */ /* 0x001fea0003800000 */
.L_x_15611:
[----:B------:R-:W-:Y:S05]  /*2ba0*/  BSYNC B1 ;  /* 0x0000000000017941 */ /* 0x000fea0003800000 */
.L_x_15368:
[----:B------:R-:W-:-:S03]  /*2bb0*/  UMOV UR4, 0xffffffff ;  /* 0xffffffff00047882 */ /* 0x000fc60000000000 */
[----:B------:R-:W-:Y:S05]  /*2bc0*/  BRA.DIV UR4, `(.L_x_15370) ;  /* 0x0000017a04687947 */ /* 0x000fea000b800000 */
[----:B------:R1:W2:Y:S04]  /*2bd0*/  SHFL.IDX PT, R79, R86, RZ, 0x1c1f ;  /* 0x001c1fff564f7589 */ /* 0x0002a800000e0000 */
[----:B------:R1:W3:Y:S02]  /*2be0*/  SHFL.IDX PT, R14, R85, RZ, 0x1c1f ;  /* 0x001c1fff550e7589 */ /* 0x0002e400000e0000 */
.L_x_15615:
        /* <DEDUP_REMOVED lines=10> */
[--C-:B------:R-:W-:Y:S02]  /*2c90*/  SHF.R.U64 R100, R50, 0x10, R51.reuse ;  /* 0x0000001032647819 */ /* 0x100fe40000001233 */
[----:B------:R-:W-:Y:S01]  /*2ca0*/  SHF.R.U32.HI R102, RZ, 0x10, R51 ;  /* 0x00000010ff667819 */ /* 0x000fe20000011633 */
[----:B0-----:R-:W-:Y:S01]  /*2cb0*/  IMAD.U32 R51, R9, 0x10000, RZ ;  /* 0x0001000009337824 */ /* 0x001fe200078e00ff */
[--C-:B------:R-:W-:Y:S02]  /*2cc0*/  SHF.R.U32.HI R98, RZ, 0x10, R49.reuse ;  /* 0x00000010ff627819 */ /* 0x100fe40000011631 */
[----:B------:R-:W-:Y:S01]  /*2cd0*/  SHF.R.U64 R97, R48, 0x10, R49 ;  /* 0x0000001030617819 */ /* 0x000fe20000001231 */
[C---:B------:R-:W-:Y:S01]  /*2ce0*/  IMAD.U32 R48, R10.reuse, 0x10000, RZ ;  /* 0x000100000a307824 */ /* 0x040fe200078e00ff */
[----:B------:R-:W-:Y:S02]  /*2cf0*/  LOP3.LUT R49, R10, 0xffff0000, RZ, 0xc0, !PT ;  /* 0xffff00000a317812 */ /* 0x000fe400078ec0ff */
[----:B------:R-:W-:-:S02]  /*2d00*/  PRMT R100, R81, 0x5432, R100 ;  /* 0x0000543251647816 */ /* 0x000fc40000000064 */
[----:B------:R-:W-:Y:S02]  /*2d10*/  PRMT R102, R87, 0x5432, R102 ;  /* 0x0000543257667816 */ /* 0x000fe40000000066 */
[C---:B------:R-:W-:Y:S02]  /*2d20*/  LOP3.LUT R15, R11.reuse, 0xffff0000, RZ, 0xc0, !PT ;  /* 0xffff00000b0f7812 */ /* 0x040fe400078ec0ff */
[----:B------:R-:W-:Y:S01]  /*2d30*/  SHF.L.U32 R10, R11, 0x10, RZ ;  /* 0x000000100b0a7819 */ /* 0x000fe200000006ff */
[----:B------:R-:W-:Y:S01]  /*2d40*/  IMAD.U32 R103, R102, 0x10000, RZ ;  /* 0x0001000066677824 */ /* 0x000fe200078e00ff */
[----:B------:R-:W-:Y:S02]  /*2d50*/  PRMT R98, R80, 0x5432, R98 ;  /* 0x0000543250627816 */ /* 0x000fe40000000062 */
[----:B------:R-:W-:Y:S01]  /*2d60*/  PRMT R11, R99, 0x5410, R97 ;  /* 0x00005410630b7816 */ /* 0x000fe20000000061 */
[----:B------:R-:W-:Y:S01]  /*2d70*/  FMUL.FTZ R105, R49, R103 ;  /* 0x0000006731697220 */ /* 0x000fe20000410000 */
        /* <DEDUP_REMOVED lines=9> */
[-C--:B------:R-:W-:Y:S01]  /*2e10*/  FMUL.FTZ R106, R50, R97.reuse ;  /* 0x00000061326a7220 */ /* 0x080fe20000410000 */
[----:B------:R-:W-:Y:S01]  /*2e20*/  LOP3.LUT R50, R8, 0xffff0000, RZ, 0xc0, !PT ;  /* 0xffff000008327812 */ /* 0x000fe200078ec0ff */
[----:B------:R-:W-:Y:S01]  /*2e30*/  FFMA.FTZ R8, R51, R97, -R104 ;  /* 0x0000006133087223 */ /* 0x000fe20000010868 */
[----:B------:R-:W-:-:S02]  /*2e40*/  IMAD.U32 R100, R100, 0x10000, RZ ;  /* 0x0001000064647824 */ /* 0x000fc400078e00ff */
[C---:B------:R-:W-:Y:S01]  /*2e50*/  FFMA.FTZ R104, R48.reuse, R103, R49 ;  /* 0x0000006730687223 */ /* 0x040fe20000010031 */
[----:B------:R-:W-:Y:S02]  /*2e60*/  IMAD.U32 R11, R11, 0x10000, RZ ;  /* 0x000100000b0b7824 */ /* 0x000fe400078e00ff */
[C---:B------:R-:W-:Y:S01]  /*2e70*/  FMUL.FTZ R49, R15.reuse, R102 ;  /* 0x000000660f317220 */ /* 0x040fe20000410000 */
[----:B------:R-:W-:Y:S01]  /*2e80*/  FFMA.FTZ R105, R48, R99, -R105 ;  /* 0x0000006330697223 */ /* 0x000fe20000010869 */
[----:B------:R-:W-:Y:S01]  /*2e90*/  FMUL.FTZ R97, R15, R98 ;  /* 0x000000620f617220 */ /* 0x000fe20000410000 */
[C---:B------:R-:W-:Y:S01]  /*2ea0*/  FMUL.FTZ R48, R50.reuse, R100 ;  /* 0x0000006432307220 */ /* 0x040fe20000410000 */
[----:B------:R-:W-:Y:S01]  /*2eb0*/  FMUL.FTZ R15, R50, R11 ;  /* 0x0000000b320f7220 */ /* 0x000fe20000410000 */
[C---:B------:R-:W-:Y:S01]  /*2ec0*/  FFMA.FTZ R49, R10.reuse, R98, -R49 ;  /* 0x000000620a317223 */ /* 0x040fe20000010831 */
[----:B------:R-:W-:Y:S01]  /*2ed0*/  FFMA.FTZ R51, R51, R101, R106 ;  /* 0x0000006533337223 */ /* 0x000fe2000001006a */
[----:B------:R-:W-:Y:S01]  /*2ee0*/  FFMA.FTZ R10, R10, R102, R97 ;  /* 0x000000660a0a7223 */ /* 0x000fe20000010061 */
[C---:B------:R-:W-:Y:S01]  /*2ef0*/  FFMA.FTZ R48, R9.reuse, R11, -R48 ;  /* 0x0000000b09307223 */ /* 0x040fe20000010830 */
[----:B------:R-:W-:-:S02]  /*2f00*/  FFMA.FTZ R15, R9, R100, R15 ;  /* 0x00000064090f7223 */ /* 0x000fc4000001000f */
[----:B------:R-:W-:Y:S02]  /*2f10*/  F2FP.BF16.F32.PACK_AB R9, R51, R8 ;  /* 0x000000083309723e */ /* 0x000fe400000010ff */
[----:B------:R-:W-:Y:S02]  /*2f20*/  F2FP.BF16.F32.PACK_AB R11, R10, R49 ;  /* 0x000000310a0b723e */ /* 0x000fe400000010ff */
[----:B------:R-:W-:Y:S02]  /*2f30*/  F2FP.BF16.F32.PACK_AB R10, R104, R105 ;  /* 0x00000069680a723e */ /* 0x000fe400000010ff */
[----:B------:R-:W-:-:S07]  /*2f40*/  F2FP.BF16.F32.PACK_AB R8, R15, R48 ;  /* 0x000000300f08723e */ /* 0x000fce00000010ff */
.L_x_15376:
[----:B------:R-:W-:Y:S05]  /*2f50*/  BSYNC B3 ;  /* 0x0000000000037941 */ /* 0x000fea0003800000 */
.L_x_15375:
[----:B0-----:R4:W-:Y:S02]  /*2f60*/  ST.E.128 desc[UR40][R12.64], R8 ;  /* 0x000000080c007985 */ /* 0x0019e4000c101d28 */
.L_x_15374:
[----:B------:R-:W-:Y:S05]  /*2f70*/  BSYNC B2 ;  /* 0x0000000000027941 */ /* 0x000fea0003800000 */
.L_x_15373:
[----:B------:R-:W-:Y:S05]  /*2f80*/  @P2 BRA `(.L_x_15372) ;  /* 0x0000000000d82947 */ /* 0x000fea0003800000 */
[----:B------:R-:W5:Y:S01]  /*2f90*/  LDL R15, [R1] ;  /* 0x00000000010f7983 */ /* 0x000f620000100800 */
[C---:B---34-:R-:W-:Y:S01]  /*2fa0*/  LEA R12, P3, R18.reuse, R14, 0x1 ;  /* 0x0000000e120c7211 */ /* 0x058fe200078608ff */
[----:B------:R-:W-:Y:S02]  /*2fb0*/  BSSY B2, `(.L_x_15377) ;  /* 0x0000032000027945 */ /* 0x000fe40003800000 */
[----:B------:R3:W4:Y:S01]  /*2fc0*/  LDS.128 R8, [R70+0xe000] ;  /* 0x00e0000046087984 */ /* 0x0007220000000c00 */
[----:B--2---:R-:W-:Y:S02]  /*2fd0*/  LEA.HI.X R13, R18, R79, R155, 0x1, P3 ;  /* 0x0000004f120d7211 */ /* 0x004fe400018f0c9b */
[----:B-----5:R-:W-:-:S13]  /*2fe0*/  ISETP.GE.AND P3, PT, R15, R78, PT ;  /* 0x0000004e0f00720c */ /* 0x020fda0003f66270 */
[----:B---34-:R-:W-:Y:S05]  /*2ff0*/  @P3 BRA `(.L_x_15378) ;  /* 0x0000000000b43947 */ /* 0x018fea0003800000 */
[----:B------:R-:W-:Y:S01]  /*3000*/  SHF.R.U64 R51, R44, 0x10, R45 ;  /* 0x000000102c337819 */ /* 0x000fe2000000122d */
[----:B------:R-:W-:Y:S01]  /*3010*/  IMAD.U32 R15, R10, 0x10000, RZ ;  /* 0x000100000a0f7824 */ /* 0x000fe200078e00ff */
[--C-:B------:R-:W-:Y:S02]  /*3020*/  SHF.R.U64 R49, R46, 0x10, R47.reuse ;  /* 0x000000102e317819 */ /* 0x100fe4000000122f */
[----:B------:R-:W-:Y:S02]  /*3030*/  SHF.R.U32.HI R46, RZ, 0x10, R47 ;  /* 0x00000010ff2e7819 */ /* 0x000fe4000001162f */
[----:B------:R-:W-:Y:S02]  /*3040*/  SHF.R.U32.HI R14, RZ, 0x10, R45 ;  /* 0x00000010ff0e7819 */ /* 0x000fe4000001162d */
        /* <DEDUP_REMOVED lines=11> */
[C---:B------:R-:W-:Y:S01]  /*3100*/  IMAD.U32 R10, R11.reuse, 0x10000, RZ ;  /* 0x000100000b0a7824 */ /* 0x040fe200078e00ff */
[----:B------:R-:W-:Y:S01]  /*3110*/  LOP3.LUT R45, R11, 0xffff0000, RZ, 0xc0, !PT ;  /* 0xffff00000b2d7812 */ /* 0x000fe200078ec0ff */
[C---:B------:R-:W-:Y:S01]  /*3120*/  FMUL.FTZ R50, R14.reuse, R48 ;  /* 0x000000300e327220 */ /* 0x040fe20000410000 */
[-C--:B------:R-:W-:Y:S01]  /*3130*/  FMUL.FTZ R51, R14, R46.reuse ;  /* 0x0000002e0e337220 */ /* 0x080fe20000410000 */
[----:B------:R-:W-:Y:S01]  /*3140*/  SHF.L.U32 R11, R9, 0x10, RZ ;  /* 0x00000010090b7819 */ /* 0x000fe200000006ff */
[C---:B------:R-:W-:Y:S01]  /*3150*/  FMUL.FTZ R14, R44.reuse, R49 ;  /* 0x000000312c0e7220 */ /* 0x040fe20000410000 */
[-C--:B------:R-:W-:Y:S01]  /*3160*/  FMUL.FTZ R44, R44, R47.reuse ;  /* 0x0000002f2c2c7220 */ /* 0x080fe20000410000 */
[----:B------:R-:W-:Y:S01]  /*3170*/  LOP3.LUT R93, R93, 0xffff0000, RZ, 0xc0, !PT ;  /* 0xffff00005d5d7812 */ /* 0x000fe200078ec0ff */
[C---:B------:R-:W-:Y:S01]  /*3180*/  IMAD.U32 R9, R8.reuse, 0x10000, RZ ;  /* 0x0001000008097824 */ /* 0x040fe200078e00ff */
[----:B------:R-:W-:Y:S01]  /*3190*/  LOP3.LUT R95, R95, 0xffff0000, RZ, 0xc0, !PT ;  /* 0xffff00005f5f7812 */ /* 0x000fe200078ec0ff */
[----:B------:R-:W-:Y:S01]  /*31a0*/  FFMA.FTZ R50, R11, R46, -R50 ;  /* 0x0000002e0b327223 */ /* 0x000fe20000010832 */
[----:B------:R-:W-:Y:S01]  /*31b0*/  LOP3.LUT R8, R8, 0xffff0000, RZ, 0xc0, !PT ;  /* 0xffff000008087812 */ /* 0x000fe200078ec0ff */
[C---:B------:R-:W-:Y:S01]  /*31c0*/  FFMA.FTZ R47, R15.reuse, R47, -R14 ;  /* 0x0000002f0f2f7223 */ /* 0x040fe2000001080e */
[----:B------:R-:W-:Y:S01]  /*31d0*/  FFMA.FTZ R44, R15, R49, R44 ;  /* 0x000000310f2c7223 */ /* 0x000fe2000001002c */
[----:B------:R-:W-:-:S02]  /*31e0*/  IMAD.U32 R96, R96, 0x10000, RZ ;  /* 0x0001000060607824 */ /* 0x000fc400078e00ff */
        /* <DEDUP_REMOVED lines=14> */
.L_x_15378:
[----:B------:R-:W-:Y:S05]  /*32d0*/  BSYNC B2 ;  /* 0x0000000000027941 */ /* 0x000fea0003800000 */
.L_x_15377:
[----:B------:R2:W-:Y:S02]  /*32e0*/  ST.E.128 desc[UR40][R12.64], R8 ;  /* 0x000000080c007985 */ /* 0x0005e4000c101d28 */
.L_x_15372:
[----:B------:R-:W-:Y:S05]  /*32f0*/  BSYNC B1 ;  /* 0x0000000000017941 */ /* 0x000fea0003800000 */
.L_x_15371:
[----:B------:R-:W-:-:S03]  /*3300*/  UMOV UR4, 0xffffffff ;  /* 0xffffffff00047882 */ /* 0x000fc60000000000 */
[----:B------:R-:W-:Y:S05]  /*3310*/  BRA.DIV UR4, `(.L_x_15379) ;  /* 0x0000017204dc7947 */ /* 0x000fea000b800000 */
[----:B------:R0:W0:Y:S04]  /*3320*/  SHFL.IDX PT, R45, R86, 0x1, 0x1c1f ;  /* 0x003c1f00562d7f89 */ /* 0x00002800000e0000 */
[----:B---3--:R3:W0:Y:S02]  /*3330*/  SHFL.IDX PT, R14, R85, 0x1, 0x1c1f ;  /* 0x003c1f00550e7f89 */ /* 0x00862400000e0000 */
.L_x_15619:
[----:B------:R-:W-:Y:S05]  /*3340*/  @P4 BRA `(.L_x_15380) ;  /* 0x0000002000684947 */ /* 0x000fea0003800000 */
[----:B------:R-:W-:Y:S04]  /*3350*/  BSSY B1, `(.L_x_15381) ;  /* 0x0000038000017945 */ /* 0x000fe80003800000 */
[----:B------:R-:W-:Y:S05]  /*3360*/  @P1 BRA `(.L_x_15382) ;  /* 0x0000000000d81947 */ /* 0x000fea0003800000 */
[----:B--2-4-:R2:W4:Y:S01]  /*3370*/  LDS.128 R8, [R71+0x11000] ;  /* 0x0110000047087984 */ /* 0x0145220000000c00 */
[C---:B0-----:R-:W-:Y:S01]  /*3380*/  LEA R12, P3, R16.reuse, R14, 0x1 ;  /* 0x0000000e100c7211 */ /* 0x041fe200078608ff */
[----:B------:R-:W-:Y:S03]  /*3390*/  BSSY B2, `(.L_x_15383) ;  /* 0x0000032000027945 */ /* 0x000fe60003800000 */
[----:B------:R-:W-:Y:S02]  /*33a0*/  LEA.HI.X R13, R16, R45, R17, 0x1, P3 ;  /* 0x0000002d100d7211 */ /* 0x000fe400018f0c11 */
[----:B------:R-:W-:-:S13]  /*33b0*/  ISETP.GE.AND P3, PT, R152, R78, PT ;  /* 0x0000004e9800720c */ /* 0x000fda0003f66270 */
[----:B--2---:R-:W-:Y:S05]  /*33c0*/  @P3 BRA `(.L_x_15384) ;  /* 0x0000000000b83947 */ /* 0x004fea0003800000 */
[----:B------:R-:W-:Y:S01]  /*33d0*/  SHF.R.U64 R44, R42, 0x10, R43 ;  /* 0x000000102a2c7819 */ /* 0x000fe2000000122b */
[----:B----4-:R-:W-:Y:S01]  /*33e0*/  IMAD.U32 R15, R10, 0x10000, RZ ;  /* 0x000100000a0f7824 */ /* 0x010fe200078e00ff */
[----:B------:R-:W-:Y:S02]  /*33f0*/  SHF.R.U64 R46, R40, 0x10, R41 ;  /* 0x00000010282e7819 */ /* 0x000fe40000001229 */
[----:B------:R-:W-:Y:S02]  /*3400*/  SHF.R.U32.HI R43, RZ, 0x10, R43 ;  /* 0x00000010ff2b7819 */ /* 0x000fe4000001162b */
[----:B------:R-:W-:Y:S01]  /*3410*/  SHF.R.U32.HI R47, RZ, 0x10, R41 ;  /* 0x00000010ff2f7819 */ /* 0x000fe20000011629 */
[----:B------:R-:W-:Y:S01]  /*3420*/  IMAD.U32 R41, R11, 0x10000, RZ ;  /* 0x000100000b297824 */ /* 0x000fe200078e00ff */
        /* <DEDUP_REMOVED lines=13> */
[----:B------:R-:W-:Y:S01]  /*3500*/  SHF.L.U32 R10, R9, 0x10, RZ ;  /* 0x00000010090a7819 */ /* 0x000fe200000006ff */
[----:B------:R-:W-:-:S02]  /*3510*/  IMAD.U32 R9, R8, 0x10000, RZ ;  /* 0x0001000008097824 */ /* 0x000fc400078e00ff */
[----:B------:R-:W-:Y:S01]  /*3520*/  FMUL.FTZ R11, R11, R43 ;  /* 0x0000002b0b0b7220 */ /* 0x000fe20000410000 */
[----:B------:R-:W-:Y:S01]  /*3530*/  LOP3.LUT R8, R8, 0xffff0000, RZ, 0xc0, !PT ;  /* 0xffff000008087812 */ /* 0x000fe200078ec0ff */
[C---:B------:R-:W-:Y:S01]  /*3540*/  FMUL.FTZ R48, R40.reuse, R47 ;  /* 0x0000002f28307220 */ /* 0x040fe20000410000 */
[----:B------:R-:W-:Y:S01]  /*3550*/  FMUL.FTZ R40, R40, R44 ;  /* 0x0000002c28287220 */ /* 0x000fe20000410000 */
[----:B------:R-:W-:Y:S01]  /*3560*/  LOP3.LUT R92, R92, 0xffff0000, RZ, 0xc0, !PT ;  /* 0xffff00005c5c7812 */ /* 0x000fe200078ec0ff */
[----:B------:R-:W-:Y:S01]  /*3570*/  IMAD.U32 R89, R89, 0x10000, RZ ;  /* 0x0001000059597824 */ /* 0x000fe200078e00ff */
[----:B------:R-:W-:Y:S01]  /*3580*/  LOP3.LUT R90, R90, 0xffff0000, RZ, 0xc0, !PT ;  /* 0xffff00005a5a7812 */ /* 0x000fe200078ec0ff */
[C---:B------:R-:W-:Y:S01]  /*3590*/  FFMA.FTZ R49, R10.reuse, R43, -R49 ;  /* 0x0000002b0a317223 */ /* 0x040fe20000010831 */
        /* <DEDUP_REMOVED lines=17> */
.L_x_15384:
[----:B------:R-:W-:Y:S05]  /*36b0*/  BSYNC B2 ;  /* 0x0000000000027941 */ /* 0x000fea0003800000 */
.L_x_15383:
[----:B----4-:R0:W-:Y:S02]  /*36c0*/  ST.E.128 desc[UR40][R12.64], R8 ;  /* 0x000000080c007985 */ /* 0x0101e4000c101d28 */
.L_x_15382:
[----:B------:R-:W-:Y:S05]  /*36d0*/  BSYNC B1 ;  /* 0x0000000000017941 */ /* 0x000fea0003800000 */
.L_x_15381:
[----:B------:R-:W-:Y:S05]  /*36e0*/  @P2 BRA `(.L_x_15380) ;  /* 0x0000001c00802947 */ /* 0x000fea0003800000 */
[----:B------:R-:W5:Y:S01]  /*36f0*/  LDL R15, [R1] ;  /* 0x00000000010f7983 */ /* 0x000f620000100800 */
[C---:B0-2-4-:R-:W-:Y:S01]  /*3700*/  LEA R12, P3, R18.reuse, R14, 0x1 ;  /* 0x0000000e120c7211 */ /* 0x055fe200078608ff */
[----:B------:R-:W-:Y:S02]  /*3710*/  BSSY B1, `(.L_x_15385) ;  /* 0x0000033000017945 */ /* 0x000fe40003800000 */
[----:B------:R0:W2:Y:S01]  /*3720*/  LDS.128 R8, [R70+0x11000] ;  /* 0x0110000046087984 */ /* 0x0000a20000000c00 */
[----:B------:R-:W-:Y:S02]  /*3730*/  LEA.HI.X R13, R18, R45, R155, 0x1, P3 ;  /* 0x0000002d120d7211 */ /* 0x000fe400018f0c9b */
[----:B-----5:R-:W-:-:S13]  /*3740*/  ISETP.GE.AND P3, PT, R15, R78, PT ;  /* 0x0000004e0f00720c */ /* 0x020fda0003f66270 */
[----:B0-2---:R-:W-:Y:S05]  /*3750*/  @P3 BRA `(.L_x_15386) ;  /* 0x0000000000b83947 */ /* 0x005fea0003800000 */
[----:B------:R-:W-:Y:S01]  /*3760*/  SHF.R.U64 R38, R38, 0x10, R39 ;  /* 0x0000001026267819 */ /* 0x000fe20000001227 */
[----:B------:R-:W-:Y:S01]  /*3770*/  IMAD.U32 R14, R10, 0x10000, RZ ;  /* 0x000100000a0e7824 */ /* 0x000fe200078e00ff */
[----:B------:R-:W-:Y:S02]  /*3780*/  SHF.R.U64 R41, R36, 0x10, R37 ;  /* 0x0000001024297819 */ /* 0x000fe40000001225 */
[----:B------:R-:W-:Y:S02]  /*3790*/  SHF.R.U32.HI R39, RZ, 0x10, R39 ;  /* 0x00000010ff277819 */ /* 0x000fe40000011627 */
[----:B------:R-:W-:Y:S02]  /*37a0*/  SHF.R.U32.HI R40, RZ, 0x10, R37 ;  /* 0x00000010ff287819 */ /* 0x000fe40000011625 */
[----:B------:R-:W-:Y:S02]  /*37b0*/  PRMT R87, R87, 0x5410, R38 ;  /* 0x0000541057577816 */ /* 0x000fe40000000026 */
[----:B------:R-:W-:-:S02]  /*37c0*/  PRMT R80, R80, 0x5410, R41 ;  /* 0x0000541050507816 */ /* 0x000fc40000000029 */
[----:B------:R-:W-:Y:S02]  /*37d0*/  PRMT R88, R88, 0x5410, R39 ;  /* 0x0000541058587816 */ /* 0x000fe40000000027 */
[C---:B------:R-:W-:Y:S02]  /*37e0*/  LOP3.LUT R37, R11.reuse, 0xffff0000, RZ, 0xc0, !PT ;  /* 0xffff00000b257812 */ /* 0x040fe400078ec0ff */
[----:B------:R-:W-:Y:S01]  /*37f0*/  SHF.L.U32 R36, R11, 0x10, RZ ;  /* 0x000000100b247819 */ /* 0x000fe200000006ff */
[----:B------:R-:W-:Y:S01]  /*3800*/  IMAD.U32 R41, R88, 0x10000, RZ ;  /* 0x0001000058297824 */ /* 0x000fe200078e00ff */
[----:B------:R-:W-:Y:S02]  /*3810*/  PRMT R81, R81, 0x5410, R40 ;  /* 0x0000541051517816 */ /* 0x000fe40000000028 */
        /* <DEDUP_REMOVED lines=34> */
.L_x_15386:
[----:B------:R-:W-:Y:S05]  /*3a40*/  BSYNC B1 ;  /* 0x0000000000017941 */ /* 0x000fea0003800000 */
.L_x_15385:
[----:B------:R0:W-:Y:S01]  /*3a50*/  ST.E.128 desc[UR40][R12.64], R8 ;  /* 0x000000080c007985 */ /* 0x0001e2000c101d28 */
[----:B------:R-:W-:Y:S05]  /*3a60*/  BRA `(.L_x_15380) ;  /* 0x0000001800a07947 */ /* 0x000fea0003800000 */
.L_x_15362:
[C---:B------:R-:W-:Y:S01]  /*3a70*/  ISETP.GE.AND P3, PT, R23.reuse, R76, PT ;  /* 0x0000004c1700720c */ /* 0x040fe20003f66270 */
[----:B------:R-:W-:Y:S01]  /*3a80*/  VIADD R44, R23, 0x60 ;  /* 0x00000060172c7836 */ /* 0x000fe20000000000 */
[----:B------:R-:W-:Y:S02]  /*3a90*/  CS2R R38, SRZ ;  /* 0x0000000000267805 */ /* 0x000fe4000001ff00 */
[----:B------:R-:W-:Y:S02]  /*3aa0*/  CS2R R42, SRZ ;  /* 0x00000000002a7805 */ /* 0x000fe4000001ff00 */
[----:B------:R-:W-:Y:S02]  /*3ab0*/  ISETP.GE.OR P3, PT, R16, R78, P3 ;  /* 0x0000004e1000720c */ /* 0x000fe40001f66670 */
[----:B------:R-:W-:-:S11]  /*3ac0*/  CS2R R40, SRZ ;  /* 0x0000000000287805 */ /* 0x000fd6000001ff00 */
[----:B------:R-:W0:Y:S01]  /*3ad0*/  @!P3 LDC.64 R12, c[0x0][0x3e8] ;  /* 0x0000fa00ff0cbb82 */ /* 0x000e220000000a00 */
[----:B------:R-:W-:-:S04]  /*3ae0*/  @!P3 IADD3 R14, P4, R30, R10, RZ ;  /* 0x0000000a1e0eb210 */ /* 0x000fc80007f9e0ff */
[----:B------:R-:W-:Y:S02]  /*3af0*/  @!P3 IADD3.X R15, R77, R56, RZ, P4, !PT ;  /* 0x000000384d0fb210 */ /* 0x000fe400027fe4ff */
        /* <DEDUP_REMOVED lines=39> */
.L_x_15388:
[----:B------:R-:W-:Y:S05]  /*3d70*/  BSYNC B1 ;  /* 0x0000000000017941 */ /* 0x000fea0003800000 */
.L_x_15387:
        /* <DEDUP_REMOVED lines=35> */
.L_x_15389:
[----:B------:R-:W-:Y:S01]  /*3fb0*/  IMAD R69, R19, 0x8, R2 ;  /* 0x0000000813457824 */ /* 0x000fe200078e0202 */
[----:B------:R-:W-:Y:S01]  /*3fc0*/  SHF.L.U32 R77, R157, 0x1f, RZ ;  /* 0x0000001f9d4d7819 */ /* 0x000fe200000006ff */
[----:B------:R-:W1:Y:S01]  /*3fd0*/  LDC R88, c[0x0][0x2f4] ;  /* 0x0000bd00ff587b82 */ /* 0x000e620000000800 */
[----:B------:R-:W-:Y:S02]  /*3fe0*/  BSSY B1, `(.L_x_15390) ;  /* 0x0000003000017945 */ /* 0x000fe40003800000 */
[----:B------:R-:W2:Y:S02]  /*3ff0*/  SYNCS.PHASECHK.TRANS64.TRYWAIT P4, [R69+URZ+0x16890], R77 ;  /* 0x0168904d450075a7 */ /* 0x000ea4000808017f */
[----:B--2---:R-:W-:Y:S05]  /*4000*/  @!P4 BRA `(.L_x_15391) ;  /* 0x0000016400e8c947 */ /* 0x004fea0003800000 */
.L_x_15620:
[----:B------:R-:W-:Y:S05]  /*4010*/  BSYNC B1 ;  /* 0x0000000000017941 */ /* 0x000fea0003800000 */
.L_x_15390:
[----:B------:R-:W-:Y:S01]  /*4020*/  UMOV UR4, 0xffffffff ;  /* 0xffffffff00047882 */ /* 0x000fe20000000000 */
[----:B-1----:R-:W-:Y:S02]  /*4030*/  IMAD.IADD R90, R88, 0x1, -R59 ;  /* 0x00000001585a7824 */ /* 0x002fe400078e0a3b */
[----:B------:R-:W-:Y:S05]  /*4040*/  BRA.DIV UR4, `(.L_x_15392) ;  /* 0x0000016604ec7947 */ /* 0x000fea000b800000 */
[----:B------:R1:W3:Y:S04]  /*4050*/  SHFL.IDX PT, R81, R86, RZ, 0x1c1f ;  /* 0x001c1fff56517589 */ /* 0x0002e800000e0000 */
[----:B------:R1:W4:Y:S02]  /*4060*/  SHFL.IDX PT, R80, R85, RZ, 0x1c1f ;  /* 0x001c1fff55507589 */ /* 0x00032400000e0000 */
.L_x_15624:
        /* <DEDUP_REMOVED lines=19> */
[----:B------:R-:W-:-:S05]  /*41a0*/  LOP3.LUT R8, R8, R63, RZ, 0x3c, !PT ;  /* 0x0000003f08087212 */ /* 0x000fca00078e3cff */
[----:B------:R-:W-:-:S05]  /*41b0*/  IMAD R8, R10, 0x200, R8 ;  /* 0x000002000a087824 */ /* 0x000fca00078e0208 */
[----:B------:R-:W-:-:S05]  /*41c0*/  LEA R11, R19, R8, 0xd ;  /* 0x00000008130b7211 */ /* 0x000fca00078e68ff */
[----:B0-----:R-:W-:Y:S02]  /*41d0*/  IMAD R12, R11, 0x2, R2 ;  /* 0x000000020b0c7824 */ /* 0x001fe400078e0202 */
[----:B------:R-:W0:Y:S04]  /*41e0*/  LDS.128 R8, [R9+0xe400] ;  /* 0x00e4000009087984 */ /* 0x000e280000000c00 */
[----:B------:R-:W3:Y:S01]  /*41f0*/  LDS.128 R12, [R12+0xe400] ;  /* 0x00e400000c0c7984 */ /* 0x000ee20000000c00 */
[----:B------:R-:W-:Y:S05]  /*4200*/  @P3 BRA `(.L_x_15396) ;  /* 0x00000004007c3947 */ /* 0x000fea0003800000 */
[----:B------:R-:W-:Y:S01]  /*4210*/  SHF.R.U64 R36, R36, 0x10, R37 ;  /* 0x0000001024247819 */ /* 0x000fe20000001225 */
[----:B---3--:R-:W-:Y:S01]  /*4220*/  IMAD.U32 R103, R13, 0x10000, RZ ;  /* 0x000100000d677824 */ /* 0x008fe200078e00ff */
[----:B------:R-:W-:Y:S02]  /*4230*/  SHF.R.U32.HI R105, RZ, 0x10, R41 ;  /* 0x00000010ff697819 */ /* 0x000fe40000011629 */
[----:B------:R-:W-:Y:S02]  /*4240*/  SHF.R.U32.HI R37, RZ, 0x10, R37 ;  /* 0x00000010ff257819 */ /* 0x000fe40000011625 */
[----:B------:R-:W-:Y:S02]  /*4250*/  PRMT R109, R109, 0x5410, R105 ;  /* 0x000054106d6d7816 */ /* 0x000fe40000000069 */
[----:B------:R-:W-:Y:S02]  /*4260*/  PRMT R106, R106, 0x5410, R37 ;  /* 0x000054106a6a7816 */ /* 0x000fe40000000025 */
[----:B------:R-:W-:Y:S01]  /*4270*/  SHF.R.U32.HI R89, RZ, 0x10, R39 ;  /* 0x00000010ff597819 */ /* 0x000fe20000011627 */
[----:B------:R-:W-:Y:S01]  /*4280*/  IMAD.U32 R105, R109, 0x10000, RZ ;  /* 0x000100006d697824 */ /* 0x000fe200078e00ff */
[--C-:B------:R-:W-:Y:S01]  /*4290*/  SHF.R.U64 R91, R42, 0x10, R43.reuse ;  /* 0x000000102a5b7819 */ /* 0x100fe2000000122b */
[----:B------:R-:W-:Y:S01]  /*42a0*/  IMAD.U32 R37, R106, 0x10000, RZ ;  /* 0x000100006a257824 */ /* 0x000fe200078e00ff */
[----:B------:R-:W-:Y:S01]  /*42b0*/  SHF.R.U32.HI R92, RZ, 0x10, R43 ;  /* 0x00000010ff5c7819 */ /* 0x000fe2000001162b */
[----:B0-----:R-:W-:Y:S01]  /*42c0*/  IMAD.U32 R42, R9, 0x10000, RZ ;  /* 0x00010000092a7824 */ /* 0x001fe200078e00ff */
[----:B------:R-:W-:Y:S01]  /*42d0*/  PRMT R89, R108, 0x5410, R89 ;  /* 0x000054106c597816 */ /* 0x000fe20000000059 */
[----:B------:R-:W-:Y:S01]  /*42e0*/  FMUL.FTZ R111, R103, R105 ;  /* 0x00000069676f7220 */ /* 0x000fe20000410000 */
[----:B------:R-:W-:Y:S01]  /*42f0*/  PRMT R91, R107, 0x5410, R91 ;  /* 0x000054106b5b7816 */ /* 0x000fe2000000005b */
        /* <DEDUP_REMOVED lines=8> */
[----:B------:R-:W-:Y:S01]  /*4380*/  IMAD.U32 R103, R89, 0x10000, RZ ;  /* 0x0001000059677824 */ /* 0x000fe200078e00ff */
[----:B------:R-:W-:Y:S01]  /*4390*/  SHF.R.U64 R38, R38, 0x10, R39 ;  /* 0x0000001026267819 */ /* 0x000fe20000001227 */
[C---:B------:R-:W-:Y:S01]  /*43a0*/  FMUL.FTZ R106, R94.reuse, R107 ;  /* 0x0000006b5e6a7220 */ /* 0x040fe20000410000 */
[----:B------:R-:W-:Y:S01]  /*43b0*/  SHF.L.U32 R104, R15, 0x10, RZ ;  /* 0x000000100f687819 */ /* 0x000fe200000006ff */
[-C--:B------:R-:W-:Y:S01]  /*43c0*/  FMUL.FTZ R94, R94, R92.reuse ;  /* 0x0000005c5e5e7220 */ /* 0x080fe20000410000 */
[----:B------:R-:W-:Y:S01]  /*43d0*/  SHF.R.U64 R40, R40, 0x10, R41 ;  /* 0x0000001028287819 */ /* 0x000fe20000001229 */
[----:B------:R-:W-:Y:S01]  /*43e0*/  IMAD.U32 R43, R11, 0x10000, RZ ;  /* 0x000100000b2b7824 */ /* 0x000fe200078e00ff */
[----:B------:R-:W-:Y:S01]  /*43f0*/  LOP3.LUT R39, R9, 0xffff0000, RZ, 0xc0, !PT ;  /* 0xffff000009277812 */ /* 0x000fe200078ec0ff */
[----:B------:R-:W-:Y:S01]  /*4400*/  FMUL.FTZ R110, R104, R109 ;  /* 0x0000006d686e7220 */ /* 0x000fe20000410000 */
[----:B------:R-:W-:Y:S01]  /*4410*/  PRMT R40, R98, 0x5432, R40 ;  /* 0x0000543262287816 */ /* 0x000fe20000000028 */
[----:B------:R-:W-:Y:S01]  /*4420*/  FMUL.FTZ R104, R104, R103 ;  /* 0x0000006768687220 */ /* 0x000fe20000410000 */
[----:B------:R-:W-:Y:S01]  /*4430*/  PRMT R36, R97, 0x5432, R36 ;  /* 0x0000543261247816 */ /* 0x000fe20000000024 */
[C---:B------:R-:W-:Y:S01]  /*4440*/  FFMA.FTZ R92, R39.reuse, R92, -R106 ;  /* 0x0000005c275c7223 */ /* 0x040fe2000001086a */
[----:B------:R-:W-:Y:S01]  /*4450*/  LOP3.LUT R106, R108, 0xffff0000, RZ, 0xc0, !PT ;  /* 0xffff00006c6a7812 */ /* 0x000fe200078ec0ff */
[----:B------:R-:W-:Y:S01]  /*4460*/  FFMA.FTZ R39, R39, R107, R94 ;  /* 0x0000006b27277223 */ /* 0x000fe2000001005e */
[----:B------:R-:W-:Y:S01]  /*4470*/  LOP3.LUT R15, R15, 0xffff0000, RZ, 0xc0, !PT ;  /* 0xffff00000f0f7812 */ /* 0x000fe200078ec0ff */
[----:B------:R-:W-:Y:S01]  /*4480*/  FFMA.FTZ R94, R43, R103, -R110 ;  /* 0x000000672b5e7223 */ /* 0x000fe2000001086e */
[----:B------:R-:W-:Y:S01]  /*4490*/  LOP3.LUT R108, R89, 0xffff0000, RZ, 0xc0, !PT ;  /* 0xffff0000596c7812 */ /* 0x000fe200078ec0ff */
[----:B------:R-:W-:-:S02]  /*44a0*/  IMAD.U32 R13, R12, 0x10000, RZ ;  /* 0x000100000c0d7824 */ /* 0x000fc400078e00ff */
[----:B------:R-:W-:Y:S01]  /*44b0*/  FFMA.FTZ R43, R43, R109, R104 ;  /* 0x0000006d2b2b7223 */ /* 0x000fe20000010068 */
[----:B------:R-:W-:Y:S01]  /*44c0*/  IMAD.U32 R110, R40, 0x10000, RZ ;  /* 0x00010000286e7824 */ /* 0x000fe200078e00ff */
[----:B------:R-:W-:Y:S01]  /*44d0*/  LOP3.LUT R11, R11, 0xffff0000, RZ, 0xc0, !PT ;  /* 0xffff00000b0b7812 */ /* 0x000fe200078ec0ff */
[----:B------:R-:W-:Y:S02]  /*44e0*/  IMAD.U32 R104, R36, 0x10000, RZ ;  /* 0x0001000024687824 */ /* 0x000fe400078e00ff */
[C---:B------:R-:W-:Y:S01]  /*44f0*/  FMUL.FTZ R112, R15.reuse, R106 ;  /* 0x0000006a0f707220 */ /* 0x040fe20000410000 */
[----:B------:R-:W-:Y:S01]  /*4500*/  FMUL.FTZ R114, R15, R108 ;  /* 0x0000006c0f727220 */ /* 0x000fe20000410000 */
[----:B------:R-:W-:Y:S01]  /*4510*/  LOP3.LUT R103, R40, 0xffff0000, RZ, 0xc0, !PT ;  /* 0xffff000028677812 */ /* 0x000fe200078ec0ff */
[----:B------:R-:W-:Y:S01]  /*4520*/  IMAD.U32 R9, R8, 0x10000, RZ ;  /* 0x0001000008097824 */ /* 0x000fe200078e00ff */
[----:B------:R-:W-:Y:S01]  /*4530*/  LOP3.LUT R12, R12, 0xffff0000, RZ, 0xc0, !PT ;  /* 0xffff00000c0c7812 */ /* 0x000fe200078ec0ff */
[C---:B------:R-:W-:Y:S01]  /*4540*/  FMUL.FTZ R40, R13.reuse, R110 ;  /* 0x0000006e0d287220 */ /* 0x040fe20000410000 */
[----:B------:R-:W-:Y:S01]  /*4550*/  LOP3.LUT R89, R36, 0xffff0000, RZ, 0xc0, !PT ;  /* 0xffff000024597812 */ /* 0x000fe200078ec0ff */
[----:B------:R-:W-:Y:S01]  /*4560*/  FMUL.FTZ R13, R13, R104 ;  /* 0x000000680d0d7220 */ /* 0x000fe20000410000 */
[----:B------:R-:W-:Y:S01]  /*4570*/  PRMT R38, R96, 0x5432, R38 ;  /* 0x0000543260267816 */ /* 0x000fe20000000026 */
[C---:B------:R-:W-:Y:S01]  /*4580*/  FFMA.FTZ R15, R11.reuse, R108, -R112 ;  /* 0x0000006c0b0f7223 */ /* 0x040fe20000010870 */
[----:B------:R-:W-:Y:S01]  /*4590*/  FFMA.FTZ R36, R11, R106, R114 ;  /* 0x0000006a0b247223 */ /* 0x000fe20000010072 */
[C---:B------:R-:W-:Y:S01]  /*45a0*/  FFMA.FTZ R11, R9.reuse, R104, -R40 ;  /* 0x00000068090b7223 */ /* 0x040fe20000010828 */
[C---:B------:R-:W-:Y:S01]  /*45b0*/  IMAD.U32 R41, R10.reuse, 0x10000, RZ ;  /* 0x000100000a297824 */ /* 0x040fe200078e00ff */
[----:B------:R-:W-:Y:S01]  /*45c0*/  LOP3.LUT R93, R10, 0xffff0000, RZ, 0xc0, !PT ;  /* 0xffff00000a5d7812 */ /* 0x000fe200078ec0ff */
[C---:B------:R-:W-:Y:S01]  /*45d0*/  FMUL.FTZ R105, R12.reuse, R103 ;  /* 0x000000670c697220 */ /* 0x040fe20000410000 */
[----:B------:R-:W-:Y:S01]  /*45e0*/  FFMA.FTZ R9, R9, R110, R13 ;  /* 0x0000006e09097223 */ /* 0x000fe2000001000d */
[----:B------:R-:W-:Y:S01]  /*45f0*/  FMUL.FTZ R107, R12, R89 ;  /* 0x000000590c6b7220 */ /* 0x000fe20000410000 */
[----:B------:R-:W-:Y:S01]  /*4600*/  IMAD.U32 R10, R14, 0x10000, RZ ;  /* 0x000100000e0a7824 */ /* 0x000fe200078e00ff */
[----:B------:R-:W-:Y:S01]  /*4610*/  SHF.L.U32 R12, R38, 0x10, RZ ;  /* 0x00000010260c7819 */ /* 0x000fe200000006ff */
[----:B------:R-:W-:Y:S01]  /*4620*/  IMAD.U32 R13, R91, 0x10000, RZ ;  /* 0x000100005b0d7824 */ /* 0x000fe200078e00ff */
[----:B------:R-:W-:-:S02]  /*4630*/  LOP3.LUT R14, R14, 0xffff0000, RZ, 0xc0, !PT ;  /* 0xffff00000e0e7812 */ /* 0x000fc400078ec0ff */
[----:B------:R-:W-:Y:S01]  /*4640*/  LOP3.LUT R91, R91, 0xffff0000, RZ, 0xc0, !PT ;  /* 0xffff00005b5b7812 */ /* 0x000fe200078ec0ff */
[----:B------:R-:W-:Y:S01]  /*4650*/  FMUL.FTZ R104, R10, R13 ;  /* 0x0000000d0a687220 */ /* 0x000fe20000410000 */
        /* <DEDUP_REMOVED lines=24> */
[----:B------:R-:W-:Y:S02]  /*47e0*/  IMAD.MOV.U32 R14, RZ, RZ, R42 ;  /* 0x000000ffff0e7224 */ /* 0x000fe400078e002a */
[----:B------:R-:W-:-:S07]  /*47f0*/  IMAD.MOV.U32 R15, RZ, RZ, R43 ;  /* 0x000000ffff0f7224 */ /* 0x000fce00078e002b */
.L_x_15396:
[----:B------:R-:W-:Y:S05]  /*4800*/  BSYNC B2 ;  /* 0x0000000000027941 */ /* 0x000fea0003800000 */
.L_x_15395:
[----:B------:R-:W-:Y:S01]  /*4810*/  ISETP.GE.AND P4, PT, R87, R88, PT ;  /* 0x000000585700720c */ /* 0x000fe20003f86270 */
[----:B0-----:R0:W-:-:S12]  /*4820*/  ST.E.128 desc[UR40][R78.64], R8 ;  /* 0x000000084e007985 */ /* 0x0011d8000c101d28 */
[----:B------:R-:W-:-:S05]  /*4830*/  @!P4 IMAD.WIDE R80, R87, 0x2, R80 ;  /* 0x000000025750c825 */ /* 0x000fca00078e0250 */
[----:B---3--:R0:W-:Y:S02]  /*4840*/  @!P4 ST.E.128 desc[UR40][R80.64], R12 ;  /* 0x0000000c5000c985 */ /* 0x0081e4000c101d28 */
.L_x_15394:
[----:B------:R-:W-:Y:S05]  /*4850*/  BSYNC B1 ;  /* 0x0000000000017941 */ /* 0x000fea0003800000 */
.L_x_15393:
[----:B------:R-:W-:-:S03]  /*4860*/  UMOV UR4, 0xffffffff ;  /* 0xffffffff00047882 */ /* 0x000fc60000000000 */
[----:B------:R-:W-:Y:S05]  /*4870*/  BRA.DIV UR4, `(.L_x_15397) ;  /* 0x00000162042c7947 */ /* 0x000fea000b800000 */
[----:B------:R0:W0:Y:S04]  /*4880*/  SHFL.IDX PT, R39, R86, 0x1, 0x1c1f ;  /* 0x003c1f0056277f89 */ /* 0x00002800000e0000 */
[----:B------:R0:W0:Y:S02]  /*4890*/  SHFL.IDX PT, R38, R85, 0x1, 0x1c1f ;  /* 0x003c1f0055267f89 */ /* 0x00002400000e0000 */
.L_x_15628:
[----:B0-----:R-:W-:-:S05]  /*48a0*/  VIADD R8, R23, 0x60 ;  /* 0x0000006017087836 */ /* 0x001fca0000000000 */
[----:B------:R-:W-:-:S13]  /*48b0*/  ISETP.GE.OR P4, PT, R8, R76, P1 ;  /* 0x0000004c0800720c */ /* 0x000fda0000f86670 */
[----:B------:R-:W-:Y:S05]  /*48c0*/  @P4 BRA `(.L_x_15380) ;  /* 0x0000000c00084947 */ /* 0x000fea0003800000 */
[----:B------:R-:W5:Y:S01]  /*48d0*/  LDL R10, [R1+0x34] ;  /* 0x00003400010a7983 */ /* 0x000f620000100800 */
[----:B------:R-:W-:Y:S01]  /*48e0*/  SEL R90, R59, R90, !P0 ;  /* 0x0000005a3b5a7207 */ /* 0x000fe20004000000 */
[C---:B------:R-:W-:Y:S01]  /*48f0*/  VIADD R8, R23.reuse, 0x60 ;  /* 0x0000006017087836 */ /* 0x040fe20000000000 */
[----:B------:R-:W-:Y:S01]  /*4900*/  IADD3 R11, R23, 0x60, RZ ;  /* 0x00000060170b7810 */ /* 0x000fe20007ffe0ff */
[----:B------:R-:W-:Y:S01]  /*4910*/  BSSY B1, `(.L_x_15398) ;  /* 0x0000071000017945 */ /* 0x000fe20003800000 */
[----:B------:R-:W-:Y:S01]  /*4920*/  SHF.R.S32.HI R9, RZ, 0x1f, R90 ;  /* 0x0000001fff097819 */ /* 0x000fe2000001145a */
[----:B------:R-:W-:Y:S01]  /*4930*/  IMAD.SHL.U32 R8, R8, 0x40, RZ ;  /* 0x0000004008087824 */ /* 0x000fe200078e00ff */
[----:B------:R-:W-:Y:S01]  /*4940*/  LEA R36, P4, R6, R38, 0x1 ;  /* 0x0000002606247211 */ /* 0x000fe200078808ff */
[----:B------:R-:W-:Y:S01]  /*4950*/  IMAD.SHL.U32 R11, R11, 0x40, RZ ;  /* 0x000000400b0b7824 */ /* 0x000fe200078e00ff */
[----:B------:R-:W-:Y:S01]  /*4960*/  LEA.HI R90, R9, R90, RZ, 0x4 ;  /* 0x0000005a095a7211 */ /* 0x000fe200078f20ff */
[----:B------:R-:W-:Y:S01]  /*4970*/  IMAD R9, R19, 0x2000, R0 ;  /* 0x0000200013097824 */ /* 0x000fe200078e0200 */
[----:B------:R-:W-:-:S02]  /*4980*/  LOP3.LUT R8, R8, 0x1c0, RZ, 0xc0, !PT ;  /* 0x000001c008087812 */ /* 0x000fc400078ec0ff */
[----:B------:R-:W-:Y:S01]  /*4990*/  LEA.HI.SX32 R41, R90, R7, 0x1c ;  /* 0x000000075a297211 */ /* 0x000fe200078fe2ff */
[----:B------:R-:W-:Y:S01]  /*49a0*/  IMAD R9, R9, 0x2, R2 ;  /* 0x0000000209097824 */ /* 0x000fe200078e0202 */
[----:B------:R-:W-:Y:S02]  /*49b0*/  LOP3.LUT R11, R11, 0x1c0, RZ, 0xc0, !PT ;  /* 0x000001c00b0b7812 */ /* 0x000fe400078ec0ff */
[----:B------:R-:W-:Y:S01]  /*49c0*/  LEA.HI.X R37, R6, R39, R4, 0x1, P4 ;  /* 0x0000002706257211 */ /* 0x000fe200020f0c04 */
[----:B------:R-:W-:Y:S01]  /*49d0*/  IMAD.SHL.U32 R41, R41, 0x8, RZ ;  /* 0x0000000829297824 */ /* 0x000fe200078e00ff */
[----:B------:R-:W-:-:S04]  /*49e0*/  SHF.R.U32.HI R11, RZ, 0x3, R11 ;  /* 0x00000003ff0b7819 */ /* 0x000fc8000001160b */
[----:B------:R-:W-:-:S04]  /*49f0*/  LOP3.LUT R8, R8, 0x38, R41, 0xf8, !PT ;  /* 0x0000003808087812 */ /* 0x000fc800078ef829 */
[----:B------:R-:W-:-:S05]  /*4a00*/  LOP3.LUT R8, R8, R11, RZ, 0x3c, !PT ;  /* 0x0000000b08087212 */ /* 0x000fca00078e3cff */
[----:B-----5:R-:W-:-:S04]  /*4a10*/  IMAD.IADD R8, R10, 0x1, R8 ;  /* 0x000000010a087824 */ /* 0x020fc800078e0208 */
[----:B------:R-:W-:-:S05]  /*4a20*/  IMAD R11, R19, 0x2000, R8 ;  /* 0x00002000130b7824 */ /* 0x000fca00078e0208 */
[----:B------:R-:W-:Y:S02]  /*4a30*/  LEA R12, R11, R2, 0x1 ;  /* 0x000000020b0c7211 */ /* 0x000fe400078e08ff */
[----:B------:R-:W0:Y:S04]  /*4a40*/  LDS.128 R8, [R9+0xe400] ;  /* 0x00e4000009087984 */ /* 0x000e280000000c00 */
[----:B------:R-:W0:Y:S01]  /*4a50*/  LDS.128 R12, [R12+0xe400] ;  /* 0x00e400000c0c7984 */ /* 0x000e220000000c00 */
[----:B------:R-:W-:Y:S05]  /*4a60*/  @P3 BRA `(.L_x_15399) ;  /* 0x00000004006c3947 */ /* 0x000fea0003800000 */
[----:B------:R-:W-:Y:S01]  /*4a70*/  SHF.R.U32.HI R79, RZ, 0x10, R49 ;  /* 0x00000010ff4f7819 */ /* 0x000fe20000011631 */
[----:B0-----:R-:W-:Y:S01]  /*4a80*/  IMAD.U32 R43, R9, 0x10000, RZ ;  /* 0x00010000092b7824 */ /* 0x001fe200078e00ff */
[----:B-1----:R-:W-:Y:S01]  /*4a90*/  SHF.R.U32.HI R85, RZ, 0x10, R45 ;  /* 0x00000010ff557819 */ /* 0x002fe2000001162d */
[----:B------:R-:W-:Y:S01]  /*4aa0*/  IMAD.U32 R40, R8, 0x10000, RZ ;  /* 0x0001000008287824 */ /* 0x000fe200078e00ff */
[----:B------:R-:W-:Y:S02]  /*4ab0*/  PRMT R102, R102, 0x5410, R79 ;  /* 0x0000541066667816 */ /* 0x000fe4000000004f */
[----:B------:R-:W-:Y:S02]  /*4ac0*/  PRMT R98, R98, 0x5410, R85 ;  /* 0x0000541062627816 */ /* 0x000fe40000000055 */
[----:B------:R-:W-:Y:S02]  /*4ad0*/  SHF.R.U64 R78, R50, 0x10, R51 ;  /* 0x00000010324e7819 */ /* 0x000fe40000001233 */
[----:B------:R-:W-:Y:S01]  /*4ae0*/  SHF.R.U64 R90, R44, 0x10, R45 ;  /* 0x000000102c5a7819 */ /* 0x000fe2000000122d */
[----:B------:R-:W-:Y:S01]  /*4af0*/  IMAD.U32 R44, R13, 0x10000, RZ ;  /* 0x000100000d2c7824 */ /* 0x000fe200078e00ff */
[----:B----4-:R-:W-:Y:S01]  /*4b00*/  SHF.R.U64 R80, R48, 0x10, R49 ;  /* 0x0000001030507819 */ /* 0x010fe20000001231 */
[----:B------:R-:W-:Y:S01]  /*4b10*/  IMAD.U32 R49, R15, 0x10000, RZ ;  /* 0x000100000f317824 */ /* 0x000fe200078e00ff */
[----:B------:R-:W-:-:S02]  /*4b20*/  SHF.L.U32 R50, R102, 0x10, RZ ;  /* 0x0000001066327819 */ /* 0x000fc400000006ff */
[----:B------:R-:W-:Y:S02]  /*4b30*/  SHF.R.U32.HI R51, RZ, 0x10, R51 ;  /* 0x00000010ff337819 */ /* 0x000fe40000011633 */
[----:B------:R-:W-:Y:S01]  /*4b40*/  LOP3.LUT R45, R15, 0xffff0000, RZ, 0xc0, !PT ;  /* 0xffff00000f2d7812 */ /* 0x000fe200078ec0ff */
[----:B------:R-:W-:Y:S01]  /*4b50*/  IMAD.U32 R15, R98, 0x10000, RZ ;  /* 0x00010000620f7824 */ /* 0x000fe200078e00ff */
[----:B---3--:R-:W-:Y:S02]  /*4b60*/  SHF.R.U32.HI R81, RZ, 0x10, R47 ;  /* 0x00000010ff517819 */ /* 0x008fe4000001162f */
[----:B------:R-:W-:Y:S01]  /*4b70*/  PRMT R99, R99, 0x5410, R78 ;  /* 0x0000541063637816 */ /* 0x000fe2000000004e */
[-C--:B------:R-:W-:Y:S01]  /*4b80*/  FMUL.FTZ R78, R44, R50.reuse ;  /* 0x000000322c4e7220 */ /* 0x080fe20000410000 */
        /* <DEDUP_REMOVED lines=11> */
[----:B------:R-:W-:Y:S01]  /*4c40*/  FMUL.FTZ R81, R48, R79 ;  /* 0x0000004f30517220 */ /* 0x000fe20000410000 */
[----:B------:R-:W-:-:S02]  /*4c50*/  IMAD.U32 R47, R11, 0x10000, RZ ;  /* 0x000100000b2f7824 */ /* 0x000fc400078e00ff */
[----:B------:R-:W-:Y:S01]  /*4c60*/  FMUL.FTZ R85, R48, R51 ;  /* 0x0000003330557220 */ /* 0x000fe20000410000 */
[----:B------:R-:W-:Y:S01]  /*4c70*/  PRMT R101, R101, 0x5410, R80 ;  /* 0x0000541065657816 */ /* 0x000fe20000000050 */
[----:B------:R-:W-:Y:S01]  /*4c80*/  FMUL.FTZ R48, R49, R78 ;  /* 0x0000004e31307220 */ /* 0x000fe20000410000 */
[----:B------:R-:W-:Y:S01]  /*4c90*/  LOP3.LUT R46, R9, 0xffff0000, RZ, 0xc0, !PT ;  /* 0xffff0000092e7812 */ /* 0x000fe200078ec0ff */
[-C--:B------:R-:W-:Y:S01]  /*4ca0*/  FMUL.FTZ R49, R49, R50.reuse ;  /* 0x0000003231317220 */ /* 0x080fe20000410000 */
[----:B------:R-:W-:Y:S01]  /*4cb0*/  PRMT R97, R97, 0x5410, R90 ;  /* 0x0000541061617816 */ /* 0x000fe2000000005a */
[C---:B------:R-:W-:Y:S01]  /*4cc0*/  FFMA.FTZ R50, R47.reuse, R50, -R48 ;  /* 0x000000322f327223 */ /* 0x040fe20000010830 */
[----:B------:R-:W-:Y:S01]  /*4cd0*/  LOP3.LUT R100, R100, 0xffff0000, RZ, 0xc0, !PT ;  /* 0xffff000064647812 */ /* 0x000fe200078ec0ff */
[----:B------:R-:W-:Y:S01]  /*4ce0*/  IMAD.U32 R13, R12, 0x10000, RZ ;  /* 0x000100000c0d7824 */ /* 0x000fe200078e00ff */
[----:B------:R-:W-:Y:S01]  /*4cf0*/  LOP3.LUT R96, R96, 0xffff0000, RZ, 0xc0, !PT ;  /* 0xffff000060607812 */ /* 0x000fe200078ec0ff */
[----:B------:R-:W-:Y:S01]  /*4d00*/  FFMA.FTZ R78, R47, R78, R49 ;  /* 0x0000004e2f4e7223 */ /* 0x000fe20000010031 */
[----:B------:R-:W-:-:S02]  /*4d10*/  IMAD.U32 R48, R101, 0x10000, RZ ;  /* 0x0001000065307824 */ /* 0x000fc400078e00ff */
[C---:B------:R-:W-:Y:S01]  /*4d20*/  FFMA.FTZ R44, R46.reuse, R51, -R81 ;  /* 0x000000332e2c7223 */ /* 0x040fe20000010851 */
[----:B------:R-:W-:Y:S02]  /*4d30*/  IMAD.U32 R47, R97, 0x10000, RZ ;  /* 0x00010000612f7824 */ /* 0x000fe400078e00ff */
[----:B------:R-:W-:Y:S01]  /*4d40*/  FFMA.FTZ R46, R46, R79, R85 ;  /* 0x0000004f2e2e7223 */ /* 0x000fe20000010055 */
[C---:B------:R-:W-:Y:S01]  /*4d50*/  FMUL.FTZ R49, R45.reuse, R100 ;  /* 0x000000642d317220 */ /* 0x040fe20000410000 */
[----:B------:R-:W-:Y:S01]  /*4d60*/  FMUL.FTZ R79, R45, R96 ;  /* 0x000000602d4f7220 */ /* 0x000fe20000410000 */
[-C--:B------:R-:W-:Y:S01]  /*4d70*/  FMUL.FTZ R45, R13, R48.reuse ;  /* 0x000000300d2d7220 */ /* 0x080fe20000410000 */
[----:B------:R-:W-:Y:S01]  /*4d80*/  LOP3.LUT R42, R11, 0xffff0000, RZ, 0xc0, !PT ;  /* 0xffff00000b2a7812 */ /* 0x000fe200078ec0ff */
[-C--:B------:R-:W-:Y:S01]  /*4d90*/  FMUL.FTZ R13, R13, R47.reuse ;  /* 0x0000002f0d0d7220 */ /* 0x080fe20000410000 */
[----:B------:R-:W-:Y:S01]  /*4da0*/  LOP3.LUT R12, R12, 0xffff0000, RZ, 0xc0, !PT ;  /* 0xffff00000c0c7812 */ /* 0x000fe200078ec0ff */
[----:B------:R-:W-:Y:S01]  /*4db0*/  FFMA.FTZ R45, R40, R47, -R45 ;  /* 0x0000002f282d7223 */ /* 0x000fe2000001082d */
[----:B------:R-:W-:Y:S01]  /*4dc0*/  LOP3.LUT R101, R101, 0xffff0000, RZ, 0xc0, !PT ;  /* 0xffff000065657812 */ /* 0x000fe200078ec0ff */
[----:B------:R-:W-:Y:S01]  /*4dd0*/  IMAD.U32 R9, R10, 0x10000, RZ ;  /* 0x000100000a097824 */ /* 0x000fe200078e00ff */
[----:B------:R-:W-:Y:S01]  /*4de0*/  LOP3.LUT R97, R97, 0xffff0000, RZ, 0xc0, !PT ;  /* 0xffff000061617812 */ /* 0x000fe200078ec0ff */
[----:B------:R-:W-:Y:S01]  /*4df0*/  FFMA.FTZ R40, R40, R48, R13 ;  /* 0x0000003028287223 */ /* 0x000fe2000001000d */
[----:B------:R-:W-:Y:S01]  /*4e00*/  PRMT R95, R95, 0x5410, R86 ;  /* 0x000054105f5f7816 */ /* 0x000fe20000000056 */
[----:B------:R-:W-:Y:S01]  /*4e10*/  FFMA.FTZ R51, R42, R96, -R49 ;  /* 0x000000602a337223 */ /* 0x000fe20000010831 */
[----:B------:R-:W-:Y:S01]  /*4e20*/  LOP3.LUT R11, R10, 0xffff0000, RZ, 0xc0, !PT ;  /* 0xffff00000a0b7812 */ /* 0x000fe200078ec0ff */
[----:B------:R-:W-:Y:S01]  /*4e30*/  IMAD.U32 R10, R14, 0x10000, RZ ;  /* 0x000100000e0a7824 */ /* 0x000fe200078e00ff */
[----:B------:R-:W-:Y:S01]  /*4e40*/  LOP3.LUT R8, R8, 0xffff0000, RZ, 0xc0, !PT ;  /* 0xffff000008087812 */ /* 0x000fe200078ec0ff */
[C---:B------:R-:W-:Y:S01]  /*4e50*/  IMAD.U32 R13, R99.reuse, 0x10000, RZ ;  /* 0x00010000630d7824 */ /* 0x040fe200078e00ff */
[----:B------:R-:W-:Y:S01]  /*4e60*/  LOP3.LUT R14, R14, 0xffff0000, RZ, 0xc0, !PT ;  /* 0xffff00000e0e7812 */ /* 0x000fe200078ec0ff */
[C---:B------:R-:W-:Y:S01]  /*4e70*/  FMUL.FTZ R49, R12.reuse, R101 ;  /* 0x000000650c317220 */ /* 0x040fe20000410000 */
[----:B------:R-:W-:Y:S01]  /*4e80*/  FMUL.FTZ R47, R12, R97 ;  /* 0x000000610c2f7220 */ /* 0x000fe20000410000 */
[----:B------:R-:W-:Y:S01]  /*4e90*/  LOP3.LUT R99, R99, 0xffff0000, RZ, 0xc0, !PT ;  /* 0xffff000063637812 */ /* 0x000fe200078ec0ff */
[----:B------:R-:W-:-:S02]  /*4ea0*/  IMAD.U32 R12, R95, 0x10000, RZ ;  /* 0x000100005f0c7824 */ /* 0x000fc400078e00ff */
[----:B------:R-:W-:Y:S01]  /*4eb0*/  FFMA.FTZ R79, R42, R100, R79 ;  /* 0x000000642a4f7223 */ /* 0x000fe2000001004f */
[----:B------:R-:W-:Y:S01]  /*4ec0*/  LOP3.LUT R95, R95, 0xffff0000, RZ, 0xc0, !PT ;  /* 0xffff00005f5f7812 */ /* 0x000fe200078ec0ff */
[C---:B------:R-:W-:Y:S01]  /*4ed0*/  FFMA.FTZ R42, R8.reuse, R97, -R49 ;  /* 0x00000061082a7223 */ /* 0x040fe20000010831 */
[----:B------:R-:W-:Y:S01]  /*4ee0*/  FFMA.FTZ R47, R8, R101, R47 ;  /* 0x00000065082f7223 */ /* 0x000fe2000001002f */
[----:B------:R-:W-:Y:S01]  /*4ef0*/  FMUL.FTZ R8, R10, R13 ;  /* 0x0000000d0a087220 */ /* 0x000fe20000410000 */
        /* <DEDUP_REMOVED lines=16> */
[----:B------:R-:W-:Y:S02]  /*5000*/  F2FP.BF16.F32.PACK_AB R12, R47, R40 ;  /* 0x000000282f0c723e */ /* 0x000fe400000010ff */
[----:B------:R-:W-:-:S07]  /*5010*/  MOV R10, R95 ;  /* 0x0000005f000a7202 */ /* 0x000fce0000000f00 */
.L_x_15399:
[----:B------:R-:W-:Y:S05]  /*5020*/  BSYNC B1 ;  /* 0x0000000000017941 */ /* 0x000fea0003800000 */
.L_x_15398:
[----:B------:R-:W-:Y:S01]  /*5030*/  ISETP.GE.AND P3, PT, R41, R88, PT ;  /* 0x000000582900720c */ /* 0x000fe20003f66270 */
[----:B0-----:R0:W-:Y:S02]  /*5040*/  ST.E.128 desc[UR40][R36.64], R8 ;  /* 0x0000000824007985 */ /* 0x0011e4000c101d28 */
[----:B0-----:R-:W-:Y:S02]  /*5050*/  IMAD.MOV.U32 R8, RZ, RZ, R38 ;  /* 0x000000ffff087224 */ /* 0x001fe400078e0026 */
[----:B------:R-:W-:-:S08]  /*5060*/  IMAD.MOV.U32 R9, RZ, RZ, R39 ;  /* 0x000000ffff097224 */ /* 0x000fd000078e0027 */
[----:B------:R-:W-:Y:S05]  /*5070*/  @P3 BRA `(.L_x_15380) ;  /* 0x00000004001c3947 */ /* 0x000fea0003800000 */
[----:B------:R-:W-:-:S05]  /*5080*/  IMAD.WIDE R8, R41, 0x2, R8 ;  /* 0x0000000229087825 */ /* 0x000fca00078e0208 */
[----:B------:R0:W-:Y:S01]  /*5090*/  ST.E.128 desc[UR40][R8.64], R12 ;  /* 0x0000000c08007985 */ /* 0x0001e2000c101d28 */
[----:B------:R-:W-:Y:S05]  /*50a0*/  BRA `(.L_x_15380) ;  /* 0x0000000400107947 */ /* 0x000fea0003800000 */
.L_x_15361:
[----:B------:R-:W-:-:S13]  /*50b0*/  ISETP.NE.AND P5, PT, R156, 0x3, PT ;  /* 0x000000039c00780c */ /* 0x000fda0003fa5270 */
[----:B------:R-:W-:Y:S05]  /*50c0*/  @!P5 BRA `(.L_x_15400) ;  /* 0x000000000004d947 */ /* 0x000fea0003800000 */
[----:B------:R-:W-:Y:S01]  /*50d0*/  BPT.TRAP 0x1 ;  /* 0x000000040000795c */ /* 0x000fe20000300000 */
.L_x_15400:
[----:B------:R-:W-:Y:S01]  /*50e0*/  IMAD R69, R19, 0x8, R2 ;  /* 0x0000000813457824 */ /* 0x000fe200078e0202 */
[----:B------:R-:W-:Y:S01]  /*50f0*/  SHF.L.U32 R77, R157, 0x1f, RZ ;  /* 0x0000001f9d4d7819 */ /* 0x000fe200000006ff */
[----:B------:R-:W-:Y:S01]  /*5100*/  BSSY B1, `(.L_x_15401) ;  /* 0x0000004000017945 */ /* 0x000fe20003800000 */
[----:B------:R-:W-:Y:S02]  /*5110*/  SHF.R.S32.HI R74, RZ, 0x1f, R73 ;  /* 0x0000001fff4a7819 */ /* 0x000fe40000011449 */
[----:B------:R-:W0:Y:S02]  /*5120*/  SYNCS.PHASECHK.TRANS64.TRYWAIT P3, [R69+URZ+0x16890], R77 ;  /* 0x0168904d450075a7 */ /* 0x000e24000806017f */
[----:B0-----:R-:W-:Y:S05]  /*5130*/  @!P3 BRA `(.L_x_15402) ;  /* 0x000001580048b947 */ /* 0x001fea0003800000 */
.L_x_15629:
[----:B------:R-:W-:Y:S05]  /*5140*/  BSYNC B1 ;  /* 0x0000000000017941 */ /* 0x000fea0003800000 */
.L_x_15401:
        /* <DEDUP_REMOVED lines=27> */
.L_x_15633:
        /* <DEDUP_REMOVED lines=13> */
.L_x_15405:
[----:B------:R-:W-:Y:S05]  /*53d0*/  BSYNC B1 ;  /* 0x0000000000017941 */ /* 0x000fea0003800000 */
.L_x_15404:
[----:B------:R-:W-:-:S03]  /*53e0*/  UMOV UR4, 0xffffffff ;  /* 0xffffffff00047882 */ /* 0x000fc60000000000 */
[----:B------:R-:W-:Y:S05]  /*53f0*/  BRA.DIV UR4, `(.L_x_15406) ;  /* 0x0000015604f87947 */ /* 0x000fea000b800000 */
[----:B--2-4-:R2:W4:Y:S04]  /*5400*/  SHFL.IDX PT, R9, R38, 0x1, 0x1c1f ;  /* 0x003c1f0026097f89 */ /* 0x01452800000e0000 */
[----:B---3--:R2:W3:Y:S02]  /*5410*/  SHFL.IDX PT, R37, R36, 0x1, 0x1c1f ;  /* 0x003c1f0024257f89 */ /* 0x0084e400000e0000 */
.L_x_15637:
        /* <DEDUP_REMOVED lines=13> */
.L_x_15380:
[----:B------:R-:W-:Y:S05]  /*54f0*/  BSYNC B0 ;  /* 0x0000000000007941 */ /* 0x000fea0003800000 */
.L_x_15360:
        /* <DEDUP_REMOVED lines=11> */
[----:B------:R-:W-:-:S04]  /*55b0*/  @!P3 IADD3 R8, R69, 0x168a0, RZ ;  /* 0x000168a04508b810 */ /* 0x000fc80007ffe0ff */
[----:B------:R-:W-:-:S04]  /*55c0*/  @!P3 PRMT R8, RZ, 0x654, R8 ;  /* 0x00000654ff08b816 */ /* 0x000fc80000000008 */
[----:B------:R2:W-:Y:S01]  /*55d0*/  @!P3 SYNCS.ARRIVE.TRANS64.RED.A1T0 RZ, [R8+URZ], RZ ;  /* 0x000000ff08ffb9a7 */ /* 0x0005e2000810043f */
[----:B------:R-:W-:Y:S05]  /*55e0*/  @!P5 BRA `(.L_x_15408) ;  /* 0x000000000004d947 */ /* 0x000fea0003800000 */
[----:B------:R-:W-:Y:S01]  /*55f0*/  BPT.TRAP 0x1 ;  /* 0x000000040000795c */ /* 0x000fe20000300000 */
.L_x_15408:
[----:B------:R-:W-:Y:S05]  /*5600*/  BSYNC B0 ;  /* 0x0000000000007941 */ /* 0x000fea0003800000 */
.L_x_15407:
[----:B------:R-:W0:Y:S01]  /*5610*/  SYNCS.PHASECHK.TRANS64.TRYWAIT P4, [R69+URZ+0x168b0], R77 ;  /* 0x0168b04d450075a7 */ /* 0x000e22000808017f */
[----:B------:R-:W-:Y:S01]  /*5620*/  ULDC UR36, c[0x0][0x2f4] ;  /* 0x0000bd0000247ab9 */ /* 0x000fe20000000800 */
[----:B------:R-:W-:Y:S04]  /*5630*/  BSSY B0, `(.L_x_15409) ;  /* 0x0000002000007945 */ /* 0x000fe80003800000 */
[----:B0-----:R-:W-:Y:S05]  /*5640*/  @!P4 BRA `(.L_x_15410) ;  /* 0x0000015400b0c947 */ /* 0x001fea0003800000 */
.L_x_15638:
[----:B------:R-:W-:Y:S05]  /*5650*/  BSYNC B0 ;  /* 0x0000000000007941 */ /* 0x000fea0003800000 */
.L_x_15409:
        /* <DEDUP_REMOVED lines=18> */
[----:B-1----:R-:W-:-:S04]  /*5780*/  LEA R36, P4, R8, UR4, 0x1 ;  /* 0x0000000408247c11 */ /* 0x002fc8000f8808ff */
        /* <DEDUP_REMOVED lines=15> */
.L_x_15412:
[----:B------:R-:W-:Y:S05]  /*5880*/  BSYNC B0 ;  /* 0x0000000000007941 */ /* 0x000fea0003800000 */
.L_x_15411:
        /* <DEDUP_REMOVED lines=15> */
.L_x_15414:
[----:B------:R-:W-:Y:S05]  /*5980*/  BSYNC B0 ;  /* 0x0000000000007941 */ /* 0x000fea0003800000 */
.L_x_15413:
[----:B-1----:R-:W5:Y:S01]  /*5990*/  LDL R8, [R1+0x4] ;  /* 0x0000040001087983 */ /* 0x002f620000100800 */
[----:B0-----:R-:W-:Y:S02]  /*59a0*/  @!P3 VIADD R69, R69, 0x168c0 ;  /* 0x000168c04545b836 */ /* 0x001fe40000000000 */
        /* <DEDUP_REMOVED lines=16> */
[----:B---3--:R-:W0:Y:S01]  /*5ab0*/  S2R R9, SR_TID.X ;  /* 0x0000000000097919 */ /* 0x008e220000002100 */
[----:B------:R-:W-:Y:S02]  /*5ac0*/  PLOP3.LUT P0, PT, PT, PT, PT, 0x8, 0x0 ;  /* 0x000000000000781c */ /* 0x000fe40003f0e170 */
[----:B0-----:R-:W-:-:S04]  /*5ad0*/  SHF.R.U32.HI R9, RZ, 0x7, R9 ;  /* 0x00000007ff097819 */ /* 0x001fc80000011609 */
[----:B------:R-:W-:-:S13]  /*5ae0*/  ISETP.NE.AND P4, PT, R9, 0x1, PT ;  /* 0x000000010900780c */ /* 0x000fda0003f85270 */
[----:B------:R-:W-:Y:S06]  /*5af0*/  @!P4 BAR.ARV 0x9, 0x100 ;  /* 0x024400000000cb1d */ /* 0x000fec0000002000 */
.L_x_15355:
[----:B------:R-:W3:Y:S01]  /*5b00*/  LDL R5, [R1+0x24] ;  /* 0x0000240001057983 */ /* 0x000ee20000100800 */
        /* <DEDUP_REMOVED lines=15> */
[----:B------:R-:W-:Y:S02]  /*5c00*/  IMAD.MOV.U32 R25, RZ, RZ, RZ ;  /* 0x000000ffff197224 */ /* 0x000fe400078e00ff */
[----:B--2---:R-:W-:Y:S02]  /*5c10*/  IMAD.MOV.U32 R13, RZ, RZ, RZ ;  /* 0x000000ffff0d7224 */ /* 0x004fe400078e00ff */
[----:B------:R-:W-:Y:S01]  /*5c20*/  IMAD.MOV.U32 R90, RZ, RZ, RZ ;  /* 0x000000ffff5a7224 */ /* 0x000fe200078e00ff */
[----:B0-----:R-:W-:-:S13]  /*5c30*/  ISETP.NE.AND P1, PT, R0, 0x1, PT ;  /* 0x000000010000780c */ /* 0x001fda0003f25270 */
[----:B------:R-:W0:Y:S08]  /*5c40*/  @P1 LDC R3, c[0x0][0x44c] ;  /* 0x00011300ff031b82 */ /* 0x000e300000000800 */
[----:B------:R-:W1:Y:S01]  /*5c50*/  @P1 LDC R4, c[0x0][0x450] ;  /* 0x00011400ff041b82 */ /* 0x000e620000000800 */
[----:B---3--:R-:W-:-:S04]  /*5c60*/  VIADD R0, R5, 0xbf ;  /* 0x000000bf05007836 */ /* 0x008fc80000000000 */
[----:B0-----:R-:W-:-:S05]  /*5c70*/  @P1 IMAD.HI.U32 R3, R0, R3, RZ ;  /* 0x0000000300031227 */ /* 0x001fca00078e00ff */
[----:B-1----:R-:W-:Y:S02]  /*5c80*/  @P1 SHF.R.U32.HI R0, RZ, R4, R3 ;  /* 0x00000004ff001219 */ /* 0x002fe40000011603 */
[----:B------:R-:W-:-:S03]  /*5c90*/  PLOP3.LUT P1, PT, PT, PT, PT, 0x80, 0x0 ;  /* 0x000000000000781c */ /* 0x000fc60003f2f070 */
[----:B------:R-:W-:-:S05]  /*5ca0*/  IMAD.IADD R0, R83, 0x1, R0 ;  /* 0x0000000153007824 */ /* 0x000fca00078e0200 */
[----:B------:R-:W-:-:S04]  /*5cb0*/  SHF.R.S32.HI R3, RZ, 0x1f, R0 ;  /* 0x0000001fff037819 */ /* 0x000fc80000011400 */
[----:B------:R-:W-:Y:S02]  /*5cc0*/  LEA.HI R3, R3, R0, RZ, 0x7 ;  /* 0x0000000003037211 */ /* 0x000fe400078f38ff */
[----:B------:R-:W-:Y:S02]  /*5cd0*/  MOV R0, RZ ;  /* 0x000000ff00007202 */ /* 0x000fe40000000f00 */
        /* <DEDUP_REMOVED lines=8> */
.L_x_15416:
        /* <DEDUP_REMOVED lines=12> */
.L_x_15641:
[----:B------:R-:W1:Y:S01]  /*5e20*/  LDL R3, [R1+0x14] ;  /* 0x0000140001037983 */ /* 0x000e620000100800 */
[----:B------:R-:W-:Y:S01]  /*5e30*/  BSSY B6, `(.L_x_15419) ;  /* 0x000001b000067945 */ /* 0x000fe20003800000 */
[----:B-1----:R-:W-:-:S05]  /*5e40*/  IMAD.HI R0, R3, 0x55555556, RZ ;  /* 0x5555555603007827 */ /* 0x002fca00078e02ff */
[----:B------:R-:W-:-:S05]  /*5e50*/  LEA.HI R0, R0, R0, RZ, 0x1 ;  /* 0x0000000000007211 */ /* 0x000fca00078f08ff */
[----:B------:R-:W-:Y:S01]  /*5e60*/  IMAD R0, R0, -0x3, R3 ;  /* 0xfffffffd00007824 */ /* 0x000fe200078e0203 */
[----:B------:R-:W-:-:S04]  /*5e70*/  IADD3 R3, R2, 0x8400, RZ ;  /* 0x0000840002037810 */ /* 0x000fc80007ffe0ff */
[----:B------:R-:W-:Y:S01]  /*5e80*/  LOP3.LUT P0, RZ, R3, 0x3ff, RZ, 0xc0, !PT ;  /* 0x000003ff03ff7812 */ /* 0x000fe2000780c0ff */
[----:B------:R-:W-:-:S03]  /*5e90*/  IMAD R0, R0, 0x2000, R3 ;  /* 0x0000200000007824 */ /* 0x000fc600078e0203 */
[----:B------:R-:W-:Y:S02]  /*5ea0*/  P2R R25, PR, RZ, 0x1 ;  /* 0x00000001ff197803 */ /* 0x000fe40000000000 */
[----:B------:R-:W-:-:S04]  /*5eb0*/  SHF.R.U32.HI R0, RZ, 0x4, R0 ;  /* 0x00000004ff007819 */ /* 0x000fc80000011600 */
[----:B------:R-:W-:-:S03]  /*5ec0*/  LOP3.LUT R30, R0, 0x3fff, RZ, 0xc0, !PT ;  /* 0x00003fff001e7812 */ /* 0x000fc600078ec0ff */
[----:B------:R-:W-:Y:S05]  /*5ed0*/  @!P0 BRA `(.L_x_15420) ;  /* 0x0000000000408947 */ /* 0x000fea0003800000 */
[----:B------:R-:W-:Y:S01]  /*5ee0*/  MOV R0, 0x0 ;  /* 0x0000000000007802 */ /* 0x000fe20000000f00 */
[----:B------:R-:W-:Y:S01]  /*5ef0*/  ULDC.64 UR4, c[0x4][0x138] ;  /* 0x01004e0000047ab9 */ /* 0x000fe20000000a00 */
[----:B------:R-:W-:Y:S01]  /*5f00*/  ULDC.64 UR6, c[0x4][0x140] ;  /* 0x0100500000067ab9 */ /* 0x000fe20000000a00 */
[----:B------:R-:W-:Y:S01]  /*5f10*/  IMAD.U32 R4, RZ, RZ, UR4 ;  /* 0x00000004ff047e24 */ /* 0x000fe2000f8e00ff */
[----:B0-----:R0:W1:Y:S01]  /*5f20*/  LDC.64 R14, c[0x4][R0] ;  /* 0x01000000000e7b82 */ /* 0x0010620000000a00 */
        /* <DEDUP_REMOVED lines=10> */
[----:B-1--45:R-:W-:Y:S05]  /*5fd0*/  CALL.ABS.NOINC R14 ;  /* 0x000000000e007343 */ /* 0x032fea0003c00000 */
.L_x_15420:
[----:B------:R-:W-:Y:S05]  /*5fe0*/  BSYNC B6 ;  /* 0x0000000000067941 */ /* 0x000fea0003800000 */
.L_x_15419:
        /* <DEDUP_REMOVED lines=13> */
.L_x_15424:
[----:B--2---:R2:W3:Y:S02]  /*60c0*/  SYNCS.PHASECHK.TRANS64.TRYWAIT P0, [R2+URZ+0x16800], R3 ;  /* 0x01680003020075a7 */ /* 0x0044e4000800017f */
[----:B---3--:R-:W-:Y:S05]  /*60d0*/  @!P0 NANOSLEEP.SYNCS 0x989680 ;  /* 0x009896800000895d */ /* 0x008fea0003900000 */
[----:B------:R-:W3:Y:S02]  /*60e0*/  @!P0 SYNCS.PHASECHK.TRANS64 P0, [R2+URZ+0x16800], R3 ;  /* 0x01680003020085a7 */ /* 0x000ee4000800007f */
[----:B---3--:R-:W-:Y:S05]  /*60f0*/  @!P0 BRA `(.L_x_15424) ;  /* 0xfffffffc00f08947 */ /* 0x008fea000383ffff */
.L_x_15423:
[----:B------:R-:W-:Y:S05]  /*6100*/  BSYNC B0 ;  /* 0x0000000000007941 */ /* 0x000fea0003800000 */
.L_x_15422:
[----:B------:R-:W-:Y:S05]  /*6110*/  BRA `(.L_x_15425) ;  /* 0x00000030003c7947 */ /* 0x000fea0003800000 */
.L_x_15421:
        /* <DEDUP_REMOVED lines=29> */
[----:B-1--4-:R-:W-:Y:S05]  /*62f0*/  CALL.ABS.NOINC R14 ;  /* 0x000000000e007343 */ /* 0x012fea0003c00000 */
.L_x_15427:
[----:B------:R-:W-:Y:S05]  /*6300*/  BSYNC B6 ;  /* 0x0000000000067941 */ /* 0x000fea0003800000 */
.L_x_15426:
[----:B------:R-:W2:Y:S01]  /*6310*/  LDL R20, [R1+0x24] ;  /* 0x0000240001147983 */ /* 0x000ea20000100800 */
[----:B------:R-:W-:Y:S01]  /*6320*/  ULDC.U8 UR4, c[0x0][0x410] ;  /* 0x0001040000047ab9 */ /* 0x000fe20000000000 */
[----:B------:R-:W-:Y:S01]  /*6330*/  BSSY B0, `(.L_x_15428) ;  /* 0x00002e5000007945 */ /* 0x000fe20003800000 */
[----:B------:R-:W-:Y:S01]  /*6340*/  ISETP.NE.AND P0, PT, RZ, UR4, PT ;  /* 0x00000004ff007c0c */ /* 0x000fe2000bf05270 */
[----:B--2---:R-:W-:-:S12]  /*6350*/  IMAD.IADD R41, R23, 0x1, R20 ;  /* 0x0000000117297824 */ /* 0x004fd800078e0214 */
[----:B------:R-:W-:Y:S05]  /*6360*/  @!P0 BRA `(.L_x_15429) ;  /* 0x0000001400f08947 */ /* 0x000fea0003800000 */
[----:B------:R-:W1:Y:S01]  /*6370*/  LDC R32, c[0x0][0x448] ;  /* 0x00011200ff207b82 */ /* 0x000e620000000800 */
[----:B------:R-:W2:Y:S01]  /*6380*/  S2R R20, SR_TID.X ;  /* 0x0000000000147919 */ /* 0x000ea20000002100 */
[----:B------:R-:W-:Y:S01]  /*6390*/  ULDC.64 UR4, c[0x0][0x3f8] ;  /* 0x0000fe0000047ab9 */ /* 0x000fe20000000a00 */
[----:B------:R-:W-:Y:S01]  /*63a0*/  MOV R9, R29 ;  /* 0x0000001d00097202 */ /* 0x000fe20000000f00 */
[----:B------:R-:W-:Y:S01]  /*63b0*/  ULDC.64 UR6, c[0x0][0x408] ;  /* 0x0001020000067ab9 */ /* 0x000fe20000000a00 */
[----:B------:R-:W-:Y:S02]  /*63c0*/  IMAD.MOV.U32 R8, RZ, RZ, R26 ;  /* 0x000000ffff087224 */ /* 0x000fe400078e001a */
[----:B------:R-:W-:Y:S02]  /*63d0*/  IMAD.MOV.U32 R10, RZ, RZ, R24 ;  /* 0x000000ffff0a7224 */ /* 0x000fe400078e0018 */
[----:B------:R-:W-:Y:S01]  /*63e0*/  IMAD.MOV.U32 R11, RZ, RZ, R31 ;  /* 0x000000ffff0b7224 */ /* 0x000fe200078e001f */
[----:B-1----:R-:W-:Y:S01]  /*63f0*/  ISETP.NE.AND P0, PT, R32, 0x1, PT ;  /* 0x000000012000780c */ /* 0x002fe20003f05270 */
[----:B--2---:R-:W-:-:S12]  /*6400*/  VIADD R21, R20, 0xffffff80 ;  /* 0xffffff8014157836 */ /* 0x004fd80000000000 */
[----:B------:R-:W1:Y:S01]  /*6410*/  @P0 LDC R0, c[0x0][0x44c] ;  /* 0x00011300ff000b82 */ /* 0x000e620000000800 */
[----:B------:R-:W-:-:S04]  /*6420*/  SHF.R.S32.HI R20, RZ, 0x1f, R21 ;  /* 0x0000001fff147819 */ /* 0x000fc80000011415 */
[----:B------:R-:W-:-:S03]  /*6430*/  LEA.HI R20, R20, R21, RZ, 0x2 ;  /* 0x0000001514147211 */ /* 0x000fc600078f10ff */
[----:B------:R-:W2:Y:S01]  /*6440*/  @P0 LDC R5, c[0x0][0x450] ;  /* 0x00011400ff050b82 */ /* 0x000ea20000000800 */
[----:B------:R-:W-:-:S05]  /*6450*/  LOP3.LUT R20, R20, 0xfffffffc, RZ, 0xc0, !PT ;  /* 0xfffffffc14147812 */ /* 0x000fca00078ec0ff */
[----:B------:R-:W-:-:S04]  /*6460*/  IMAD.IADD R20, R21, 0x1, -R20 ;  /* 0x0000000115147824 */ /* 0x000fc800078e0a14 */
[----:B------:R-:W-:-:S04]  /*6470*/  IMAD R3, R20, 0x60, R41 ;  /* 0x0000006014037824 */ /* 0x000fc800078e0229 */
        /* <DEDUP_REMOVED lines=21> */
[----:B------:R1:W1:Y:S04]  /*65d0*/  SHFL.IDX PT, R5, R8, RZ, 0x1c1f ;  /* 0x001c1fff08057589 */ /* 0x00026800000e0000 */
[----:B0-----:R0:W0:Y:S02]  /*65e0*/  SHFL.IDX PT, R14, R7, RZ, 0x1c1f ;  /* 0x001c1fff070e7589 */ /* 0x00102400000e0000 */
.L_x_15647:
[----:B------:R-:W5:Y:S01]  /*65f0*/  LDL R9, [R1+0x10] ;  /* 0x0000100001097983 */ /* 0x000f620000100800 */
[----:B------:R-:W-:Y:S01]  /*6600*/  BSSY B1, `(.L_x_15431) ;  /* 0x0000020000017945 */ /* 0x000fe20003800000 */
[----:B------:R-:W-:Y:S02]  /*6610*/  CS2R R34, SRZ ;  /* 0x0000000000227805 */ /* 0x000fe4000001ff00 */
[----:B------:R-:W-:Y:S02]  /*6620*/  CS2R R20, SRZ ;  /* 0x0000000000147805 */ /* 0x000fe4000001ff00 */
[----:B------:R-:W-:Y:S02]  /*6630*/  CS2R R28, SRZ ;  /* 0x00000000001c7805 */ /* 0x000fe4000001ff00 */
[----:B------:R-:W-:Y:S01]  /*6640*/  CS2R R24, SRZ ;  /* 0x0000000000187805 */ /* 0x000fe2000001ff00 */
[----:B-----5:R-:W-:-:S05]  /*6650*/  IMAD R32, R9, R32, RZ ;  /* 0x0000002009207224 */ /* 0x020fca00078e02ff */
[----:B------:R-:W-:-:S13]  /*6660*/  ISETP.GE.AND P0, PT, R41, R32, PT ;  /* 0x000000202900720c */ /* 0x000fda0003f06270 */
[----:B------:R-:W-:Y:S05]  /*6670*/  @P0 BRA `(.L_x_15432) ;  /* 0x0000000000600947 */ /* 0x000fea0003800000 */
[----:B------:R-:W4:Y:S01]  /*6680*/  LDL R9, [R1] ;  /* 0x0000000001097983 */ /* 0x000f220000100800 */
[----:B------:R-:W-:-:S03]  /*6690*/  ULDC UR4, c[0x0][0x3f4] ;  /* 0x0000fd0000047ab9 */ /* 0x000fc60000000800 */
[----:B------:R-:W4:Y:S01]  /*66a0*/  LDL R12, [R1+0x5c] ;  /* 0x00005c00010c7983 */ /* 0x000f220000100800 */
[----:B------:R-:W-:Y:S01]  /*66b0*/  ISETP.GE.AND P2, PT, R152, UR4, PT ;  /* 0x0000000498007c0c */ /* 0x000fe2000bf46270 */
[----:B---3--:R-:W-:Y:S02]  /*66c0*/  IMAD.MOV.U32 R10, RZ, RZ, R0 ;  /* 0x000000ffff0a7224 */ /* 0x008fe400078e0000 */
[----:B--2---:R-:W-:Y:S02]  /*66d0*/  IMAD.MOV.U32 R11, RZ, RZ, R3 ;  /* 0x000000ffff0b7224 */ /* 0x004fe400078e0003 */
[----:B-1----:R-:W-:Y:S01]  /*66e0*/  IMAD.MOV.U32 R15, RZ, RZ, R5 ;  /* 0x000000ffff0f7224 */ /* 0x002fe200078e0005 */
[----:B------:R-:W-:Y:S02]  /*66f0*/  CS2R R28, SRZ ;  /* 0x00000000001c7805 */ /* 0x000fe4000001ff00 */
[----:B------:R-:W-:Y:S02]  /*6700*/  CS2R R34, SRZ ;  /* 0x0000000000227805 */ /* 0x000fe4000001ff00 */
[----:B------:R-:W-:-:S03]  /*6710*/  CS2R R24, SRZ ;  /* 0x0000000000187805 */ /* 0x000fc6000001ff00 */
[----:B------:R-:W-:-:S05]  /*6720*/  @!P2 IMAD.WIDE R10, R152, 0x2, R10 ;  /* 0x00000002980aa825 */ /* 0x000fca00078e020a */
[----:B------:R1:W5:Y:S01]  /*6730*/  @!P2 LD.E.64 R28, desc[UR40][R10.64] ;  /* 0x000000280a1ca980 */ /* 0x000362000c101b00 */
[----:B----4-:R-:W-:-:S13]  /*6740*/  ISETP.GE.AND P3, PT, R9, UR4, PT ;  /* 0x0000000409007c0c */ /* 0x010fda000bf66270 */
[C---:B------:R-:W-:Y:S01]  /*6750*/  @!P3 IMAD.SHL.U32 R37, R9.reuse, 0x2, RZ ;  /* 0x000000020925b824 */ /* 0x040fe200078e00ff */
[----:B------:R-:W-:-:S04]  /*6760*/  @!P3 SHF.L.U64.HI R20, R9, 0x1, R12 ;  /* 0x000000010914b819 */ /* 0x000fc8000001020c */
[-C--:B0-----:R-:W-:Y:S02]  /*6770*/  @!P3 IADD3 R36, P1, R14, R37.reuse, RZ ;  /* 0x000000250e24b210 */ /* 0x081fe40007f3e0ff */
[----:B------:R-:W-:Y:S01]  /*6780*/  @!P3 IADD3 R26, P0, R0, R37, RZ ;  /* 0x00000025001ab210 */ /* 0x000fe20007f1e0ff */
[----:B------:R-:W-:-:S03]  /*6790*/  @!P2 IMAD.WIDE R12, R152, 0x2, R14 ;  /* 0x00000002980ca825 */ /* 0x000fc600078e020e */
[----:B------:R-:W-:Y:S01]  /*67a0*/  @!P3 IADD3.X R27, R3, R20, RZ, P0, !PT ;  /* 0x00000014031bb210 */ /* 0x000fe200007fe4ff */
[----:B------:R-:W-:Y:S01]  /*67b0*/  @!P3 IMAD.X R37, R5, 0x1, R20, P1 ;  /* 0x000000010525b824 */ /* 0x000fe200008e0614 */
[----:B------:R-:W-:Y:S01]  /*67c0*/  CS2R R20, SRZ ;  /* 0x0000000000147805 */ /* 0x000fe2000001ff00 */
[----:B------:R1:W5:Y:S04]  /*67d0*/  @!P2 LD.E.64 R34, desc[UR40][R12.64] ;  /* 0x000000280c22a980 */ /* 0x000368000c101b00 */
[----:B------:R1:W5:Y:S04]  /*67e0*/  @!P3 LD.E.64 R24, desc[UR40][R26.64] ;  /* 0x000000281a18b980 */ /* 0x000368000c101b00 */
[----:B------:R1:W5:Y:S02]  /*67f0*/  @!P3 LD.E.64 R20, desc[UR40][R36.64] ;  /* 0x000000282414b980 */ /* 0x000364000c101b00 */
.L_x_15432:
[----:B------:R-:W-:Y:S05]  /*6800*/  BSYNC B1 ;  /* 0x0000000000017941 */ /* 0x000fea0003800000 */
.L_x_15431:
[----:B---3-5:R-:W-:Y:S01]  /*6810*/  IMAD.MOV.U32 R0, RZ, RZ, R34 ;  /* 0x000000ffff007224 */ /* 0x028fe200078e0022 */
[----:B------:R-:W-:Y:S01]  /*6820*/  UMOV UR4, 0xffffffff ;  /* 0xffffffff00047882 */ /* 0x000fe20000000000 */
[----:B--2---:R-:W-:Y:S01]  /*6830*/  IMAD.MOV.U32 R3, RZ, RZ, R35 ;  /* 0x000000ffff037224 */ /* 0x004fe200078e0023 */
[----:B-1----:R-:W-:Y:S01]  /*6840*/  CS2R R26, SRZ ;  /* 0x00000000001a7805 */ /* 0x002fe2000001ff00 */
        /* <DEDUP_REMOVED lines=14> */
[----:B------:R1:W2:Y:S04]  /*6930*/  SHFL.IDX PT, R3, R6, 0x1, 0x1c1f ;  /* 0x003c1f0006037f89 */ /* 0x0002a800000e0000 */
[----:B------:R1:W3:Y:S04]  /*6940*/  SHFL.IDX PT, R0, R4, 0x1, 0x1c1f ;  /* 0x003c1f0004007f89 */ /* 0x0002e800000e0000 */
[----:B------:R1:W1:Y:S04]  /*6950*/  SHFL.IDX PT, R5, R8, 0x1, 0x1c1f ;  /* 0x003c1f0008057f89 */ /* 0x00026800000e0000 */
[----:B0-----:R0:W0:Y:S02]  /*6960*/  SHFL.IDX PT, R14, R7, 0x1, 0x1c1f ;  /* 0x003c1f00070e7f89 */ /* 0x00102400000e0000 */
.L_x_15653:
[----:B-1----:R-:W5:Y:S04]  /*6970*/  LDL R6, [R1+0x54] ;  /* 0x0000540001067983 */ /* 0x002f680000100800 */
[----:B------:R-:W4:Y:S01]  /*6980*/  LDL R42, [R1+0x30] ;  /* 0x00003000012a7983 */ /* 0x000f220000100800 */
[----:B------:R-:W-:Y:S01]  /*6990*/  VIADD R41, R41, 0x60 ;  /* 0x0000006029297836 */ /* 0x000fe20000000000 */
[----:B------:R-:W-:Y:S01]  /*69a0*/  BSSY B1, `(.L_x_15434) ;  /* 0x0000023000017945 */ /* 0x000fe20003800000 */
[----:B------:R-:W-:Y:S02]  /*69b0*/  CS2R R10, SRZ ;  /* 0x00000000000a7805 */ /* 0x000fe4000001ff00 */
[----:B------:R-:W-:Y:S02]  /*69c0*/  CS2R R12, SRZ ;  /* 0x00000000000c7805 */ /* 0x000fe4000001ff00 */
[----:B------:R-:W-:-:S02]  /*69d0*/  CS2R R8, SRZ ;  /* 0x0000000000087805 */ /* 0x000fc4000001ff00 */
[----:B------:R-:W-:Y:S02]  /*69e0*/  ISETP.GE.AND P0, PT, R41, R32, PT ;  /* 0x000000202900720c */ /* 0x000fe40003f06270 */
[----:B-----5:R-:W-:-:S04]  /*69f0*/  LEA.HI R4, R6, R6, RZ, 0x1 ;  /* 0x0000000606047211 */ /* 0x020fc800078f08ff */
[----:B------:R-:W-:Y:S01]  /*6a00*/  LOP3.LUT R4, R4, 0xfffffffe, RZ, 0xc0, !PT ;  /* 0xfffffffe04047812 */ /* 0x000fe200078ec0ff */
[----:B----4-:R-:W-:-:S04]  /*6a10*/  IMAD.SHL.U32 R31, R42, 0x40, RZ ;  /* 0x000000402a1f7824 */ /* 0x010fc800078e00ff */
[----:B------:R-:W-:-:S05]  /*6a20*/  IMAD.IADD R4, R6, 0x1, -R4 ;  /* 0x0000000106047824 */ /* 0x000fca00078e0a04 */
[----:B------:R-:W-:Y:S01]  /*6a30*/  SHF.L.U32 R41, R4, 0x1f, RZ ;  /* 0x0000001f04297819 */ /* 0x000fe200000006ff */
[----:B------:R-:W-:Y:S06]  /*6a40*/  @P0 BRA `(.L_x_15435) ;  /* 0x0000000000600947 */ /* 0x000fec0003800000 */
[----:B------:R-:W4:Y:S01]  /*6a50*/  LDL R15, [R1] ;  /* 0x00000000010f7983 */ /* 0x000f220000100800 */
[----:B------:R-:W-:-:S03]  /*6a60*/  ULDC UR4, c[0x0][0x3f4] ;  /* 0x0000fd0000047ab9 */ /* 0x000fc60000000800 */
[----:B------:R-:W4:Y:S01]  /*6a70*/  LDL R36, [R1+0x5c] ;  /* 0x00005c0001247983 */ /* 0x000f220000100800 */
[----:B------:R-:W-:Y:S01]  /*6a80*/  ISETP.GE.AND P2, PT, R152, UR4, PT ;  /* 0x0000000498007c0c */ /* 0x000fe2000bf46270 */
[----:B---3--:R-:W-:Y:S02]  /*6a90*/  IMAD.MOV.U32 R6, RZ, RZ, R0 ;  /* 0x000000ffff067224 */ /* 0x008fe400078e0000 */
[----:B0-2---:R-:W-:Y:S01]  /*6aa0*/  IMAD.MOV.U32 R7, RZ, RZ, R3 ;  /* 0x000000ffff077224 */ /* 0x005fe200078e0003 */
[----:B------:R-:W-:Y:S02]  /*6ab0*/  CS2R R12, SRZ ;  /* 0x00000000000c7805 */ /* 0x000fe4000001ff00 */
[----:B------:R-:W-:-:S07]  /*6ac0*/  CS2R R26, SRZ ;  /* 0x00000000001a7805 */ /* 0x000fce000001ff00 */
[----:B------:R-:W-:-:S05]  /*6ad0*/  @!P2 IMAD.WIDE R6, R152, 0x2, R6 ;  /* 0x000000029806a825 */ /* 0x000fca00078e0206 */
[----:B------:R1:W5:Y:S01]  /*6ae0*/  @!P2 LD.E.64 R12, desc[UR40][R6.64] ;  /* 0x00000028060ca980 */ /* 0x000362000c101b00 */
[----:B----4-:R-:W-:-:S13]  /*6af0*/  ISETP.GE.AND P3, PT, R15, UR4, PT ;  /* 0x000000040f007c0c */ /* 0x010fda000bf66270 */
[C---:B------:R-:W-:Y:S01]  /*6b00*/  @!P3 IMAD.SHL.U32 R9, R15.reuse, 0x2, RZ ;  /* 0x000000020f09b824 */ /* 0x040fe200078e00ff */
[----:B------:R-:W-:Y:S01]  /*6b10*/  @!P3 SHF.L.U64.HI R10, R15, 0x1, R36 ;  /* 0x000000010f0ab819 */ /* 0x000fe20000010224 */
[----:B------:R-:W-:-:S03]  /*6b20*/  IMAD.MOV.U32 R15, RZ, RZ, R5 ;  /* 0x000000ffff0f7224 */ /* 0x000fc600078e0005 */
[-C--:B------:R-:W-:Y:S02]  /*6b30*/  @!P3 IADD3 R36, P0, R0, R9.reuse, RZ ;  /* 0x000000090024b210 */ /* 0x080fe40007f1e0ff */
[----:B------:R-:W-:Y:S02]  /*6b40*/  @!P3 IADD3 R4, P1, R14, R9, RZ ;  /* 0x000000090e04b210 */ /* 0x000fe40007f3e0ff */
[----:B------:R-:W-:Y:S01]  /*6b50*/  CS2R R8, SRZ ;  /* 0x0000000000087805 */ /* 0x000fe2000001ff00 */
[----:B------:R-:W-:Y:S01]  /*6b60*/  @!P3 IMAD.X R37, R3, 0x1, R10, P0 ;  /* 0x000000010325b824 */ /* 0x000fe200000e060a */
[----:B------:R-:W-:Y:S02]  /*6b70*/  @!P3 IADD3.X R5, R5, R10, RZ, P1, !PT ;  /* 0x0000000a0505b210 */ /* 0x000fe40000ffe4ff */
[----:B------:R-:W-:Y:S01]  /*6b80*/  CS2R R10, SRZ ;  /* 0x00000000000a7805 */ /* 0x000fe2000001ff00 */
[----:B------:R-:W-:Y:S01]  /*6b90*/  @!P2 IMAD.WIDE R14, R152, 0x2, R14 ;  /* 0x00000002980ea825 */ /* 0x000fe200078e020e */
[----:B------:R1:W5:Y:S04]  /*6ba0*/  @!P3 LD.E.64 R8, desc[UR40][R36.64] ;  /* 0x000000282408b980 */ /* 0x000368000c101b00 */
[----:B------:R1:W5:Y:S04]  /*6bb0*/  @!P2 LD.E.64 R26, desc[UR40][R14.64] ;  /* 0x000000280e1aa980 */ /* 0x000368000c101b00 */
[----:B------:R1:W5:Y:S02]  /*6bc0*/  @!P3 LD.E.64 R10, desc[UR40][R4.64] ;  /* 0x00000028040ab980 */ /* 0x000364000c101b00 */
.L_x_15435:
[----:B------:R-:W-:Y:S05]  /*6bd0*/  BSYNC B1 ;  /* 0x0000000000017941 */ /* 0x000fea0003800000 */
.L_x_15434:
[----:B01----:R-:W0:Y:S01]  /*6be0*/  S2R R7, SR_TID.X ;  /* 0x0000000000077919 */ /* 0x003e220000002100 */
[----:B------:R-:W1:Y:S01]  /*6bf0*/  SYNCS.PHASECHK.TRANS64.TRYWAIT P0, [R2+URZ+0x16800], R41 ;  /* 0x01680029020075a7 */ /* 0x000e62000800017f */
[----:B------:R-:W-:Y:S01]  /*6c00*/  LOP3.LUT R31, R31, 0x1c0, RZ, 0xc0, !PT ;  /* 0x000001c01f1f7812 */ /* 0x000fe200078ec0ff */
[----:B--2--5:R-:W-:Y:S01]  /*6c10*/  IMAD.MOV.U32 R3, RZ, RZ, R26 ;  /* 0x000000ffff037224 */ /* 0x024fe200078e001a */
[----:B------:R-:W-:Y:S01]  /*6c20*/  BSSY B1, `(.L_x_15436) ;  /* 0x000001f000017945 */ /* 0x000fe20003800000 */
[----:B------:R-:W-:Y:S01]  /*6c30*/  IMAD.MOV.U32 R4, RZ, RZ, R10 ;  /* 0x000000ffff047224 */ /* 0x000fe200078e000a */
[----:B---3--:R-:W-:Y:S01]  /*6c40*/  LOP3.LUT R0, R31, 0x18, R16, 0xf8, !PT ;  /* 0x000000181f007812 */ /* 0x008fe200078ef810 */
[----:B------:R-:W-:Y:S01]  /*6c50*/  IMAD R14, R33, -0xc0, R32 ;  /* 0xffffff40210e7824 */ /* 0x000fe200078e0220 */
[----:B------:R-:W-:Y:S01]  /*6c60*/  SHF.R.U32.HI R31, RZ, 0x3, R31 ;  /* 0x00000003ff1f7819 */ /* 0x000fe2000001161f */
[----:B------:R-:W-:Y:S01]  /*6c70*/  IMAD.MOV.U32 R5, RZ, RZ, R11 ;  /* 0x000000ffff057224 */ /* 0x000fe200078e000b */
[----:B------:R-:W-:Y:S01]  /*6c80*/  PRMT R37, R3, 0x7610, R37 ;  /* 0x0000761003257816 */ /* 0x000fe20000000025 */
[----:B------:R-:W-:Y:S01]  /*6c90*/  IMAD.MOV.U32 R3, RZ, RZ, R27 ;  /* 0x000000ffff037224 */ /* 0x000fe200078e001b */
[----:B------:R-:W-:Y:S01]  /*6ca0*/  LOP3.LUT R0, R0, R31, RZ, 0x3c, !PT ;  /* 0x0000001f00007212 */ /* 0x000fe200078e3cff */
[----:B------:R-:W-:Y:S01]  /*6cb0*/  IMAD.MOV.U32 R6, RZ, RZ, R12 ;  /* 0x000000ffff067224 */ /* 0x000fe200078e000c */
[----:B------:R-:W-:-:S02]  /*6cc0*/  PRMT R15, R4, 0x7610, R15 ;  /* 0x00007610040f7816 */ /* 0x000fc4000000000f */
[----:B------:R-:W-:Y:S02]  /*6cd0*/  PRMT R36, R3, 0x7610, R36 ;  /* 0x0000761003247816 */ /* 0x000fe40000000024 */
[----:B------:R-:W-:Y:S02]  /*6ce0*/  MOV R4, R8 ;  /* 0x0000000800047202 */ /* 0x000fe40000000f00 */
[----:B------:R-:W-:Y:S02]  /*6cf0*/  VIMNMX R14, R14, 0xc0, PT ;  /* 0x000000c00e0e7848 */ /* 0x000fe40003fe0100 */
[----:B------:R-:W-:Y:S01]  /*6d00*/  PRMT R31, R5, 0x7610, R31 ;  /* 0x00007610051f7816 */ /* 0x000fe2000000001f */
[----:B------:R-:W-:Y:S01]  /*6d10*/  IMAD.MOV.U32 R5, RZ, RZ, R9 ;  /* 0x000000ffff057224 */ /* 0x000fe200078e0009 */
[----:B------:R-:W-:Y:S02]  /*6d20*/  PRMT R32, R4, 0x7610, R32 ;  /* 0x0000761004207816 */ /* 0x000fe40000000020 */
[----:B------:R-:W-:-:S02]  /*6d30*/  PRMT R40, R6, 0x7610, R40 ;  /* 0x0000761006287816 */ /* 0x000fc40000000028 */
[----:B------:R-:W-:Y:S02]  /*6d40*/  LOP3.LUT P2, RZ, R42, 0x4, RZ, 0xc0, !PT ;  /* 0x000000042aff7812 */ /* 0x000fe4000784c0ff */
[----:B------:R-:W-:Y:S01]  /*6d50*/  ISETP.GE.AND P1, PT, R23, R14, PT ;  /* 0x0000000e1700720c */ /* 0x000fe20003f26270 */
[----:B0-----:R-:W-:-:S05]  /*6d60*/  VIADD R44, R7, 0xffffff80 ;  /* 0xffffff80072c7836 */ /* 0x001fca0000000000 */
[----:B------:R-:W-:-:S04]  /*6d70*/  SHF.R.S32.HI R7, RZ, 0x1f, R44 ;  /* 0x0000001fff077819 */ /* 0x000fc8000001142c */
[----:B------:R-:W-:-:S04]  /*6d80*/  LEA.HI R7, R7, R44, RZ, 0x5 ;  /* 0x0000002c07077211 */ /* 0x000fc800078f28ff */
[----:B------:R-:W-:-:S05]  /*6d90*/  SHF.R.S32.HI R7, RZ, 0x5, R7 ;  /* 0x00000005ff077819 */ /* 0x000fca0000011407 */
[----:B------:R-:W-:Y:S02]  /*6da0*/  IMAD R3, R7, 0x200, R0 ;  /* 0x0000020007037824 */ /* 0x000fe400078e0200 */
[----:B------:R-:W-:Y:S02]  /*6db0*/  IMAD.MOV.U32 R0, RZ, RZ, R13 ;  /* 0x000000ffff007224 */ /* 0x000fe400078e000d */
[----:B------:R-:W-:-:S03]  /*6dc0*/  IMAD R3, R3, 0x2, R2 ;  /* 0x0000000203037824 */ /* 0x000fc600078e0202 */
[----:B------:R-:W-:Y:S01]  /*6dd0*/  PRMT R51, R0, 0x7610, R51 ;  /* 0x0000761000337816 */ /* 0x000fe20000000033 */
[C---:B------:R-:W-:Y:S02]  /*6de0*/  VIADD R4, R3.reuse, 0x8400 ;  /* 0x0000840003047836 */ /* 0x040fe40000000000 */
[----:B------:R-:W-:Y:S01]  /*6df0*/  VIADD R0, R3, 0x8440 ;  /* 0x0000844003007836 */ /* 0x000fe20000000000 */
[----:B-1----:R-:W-:Y:S06]  /*6e00*/  @!P0 BRA `(.L_x_15437) ;  /* 0x0000014000f48947 */ /* 0x002fec0003800000 */
.L_x_15654:
[----:B------:R-:W-:Y:S05]  /*6e10*/  BSYNC B1 ;  /* 0x0000000000017941 */ /* 0x000fea0003800000 */
.L_x_15436:
[----:B------:R-:W-:Y:S01]  /*6e20*/  BSSY B1, `(.L_x_15438) ;  /* 0x0000068000017945 */ /* 0x000fe20003800000 */
[----:B------:R-:W-:Y:S01]  /*6e30*/  PRMT R33, R5, 0x7610, R33 ;  /* 0x0000761005217816 */ /* 0x000fe20000000021 */
[----:B------:R-:W-:Y:S02]  /*6e40*/  @P2 VIADD R0, R4, 0xffffffc0 ;  /* 0xffffffc004002836 */ /* 0x000fe40000000000 */
[----:B------:R-:W-:Y:S05]  /*6e50*/  @P1 BRA `(.L_x_15439) ;  /* 0x0000000400901947 */ /* 0x000fea0003800000 */
[----:B------:R-:W2:Y:S01]  /*6e60*/  LDL R6, [R1] ;  /* 0x0000000001067983 */ /* 0x000ea20000100800 */
[----:B------:R-:W1:Y:S01]  /*6e70*/  LDC R5, c[0x0][0x3f4] ;  /* 0x0000fd00ff057b82 */ /* 0x000e620000000800 */
[----:B------:R-:W-:Y:S01]  /*6e80*/  BSSY B2, `(.L_x_15440) ;  /* 0x0000032000027945 */ /* 0x000fe20003800000 */
[-C--:B-1----:R-:W-:Y:S02]  /*6e90*/  ISETP.GE.AND P0, PT, R152, R5.reuse, PT ;  /* 0x000000059800720c */ /* 0x082fe40003f06270 */
[----:B--2---:R-:W-:-:S11]  /*6ea0*/  ISETP.GE.AND P1, PT, R6, R5, PT ;  /* 0x000000050600720c */ /* 0x004fd60003f26270 */
[----:B------:R-:W-:Y:S05]  /*6eb0*/  @P0 BRA `(.L_x_15441) ;  /* 0x0000000000b80947 */ /* 0x000fea0003800000 */
[----:B------:R-:W1:Y:S01]  /*6ec0*/  LDS.128 R4, [R3+0x8400] ;  /* 0x0084000003047984 */ /* 0x000e620000000c00 */
[----:B------:R-:W-:Y:S02]  /*6ed0*/  SHF.R.U32.HI R45, RZ, 0x10, R35 ;  /* 0x00000010ff2d7819 */ /* 0x000fe40000011623 */
[--C-:B------:R-:W-:Y:S02]  /*6ee0*/  SHF.R.U32.HI R42, RZ, 0x10, R29.reuse ;  /* 0x00000010ff2a7819 */ /* 0x100fe4000001161d */
[----:B0-----:R-:W-:Y:S02]  /*6ef0*/  SHF.R.U64 R41, R28, 0x10, R29 ;  /* 0x000000101c297819 */ /* 0x001fe4000000121d */
[----:B------:R-:W-:Y:S02]  /*6f00*/  PRMT R45, R43, 0x5410, R45 ;  /* 0x000054102b2d7816 */ /* 0x000fe4000000002d */
[----:B------:R-:W-:Y:S02]  /*6f10*/  PRMT R42, R39, 0x5432, R42 ;  /* 0x00005432272a7816 */ /* 0x000fe4000000002a */
[----:B------:R-:W-:-:S02]  /*6f20*/  PRMT R41, R46, 0x5410, R41 ;  /* 0x000054102e297816 */ /* 0x000fc40000000029 */
[C---:B------:R-:W-:Y:S01]  /*6f30*/  SHF.L.U32 R46, R45.reuse, 0x10, RZ ;  /* 0x000000102d2e7819 */ /* 0x040fe200000006ff */
[----:B------:R-:W-:Y:S01]  /*6f40*/  IMAD.U32 R43, R42, 0x10000, RZ ;  /* 0x000100002a2b7824 */ /* 0x000fe200078e00ff */
[----:B------:R-:W-:Y:S02]  /*6f50*/  SHF.R.U64 R44, R34, 0x10, R35 ;  /* 0x00000010222c7819 */ /* 0x000fe40000001223 */
[----:B------:R-:W-:Y:S02]  /*6f60*/  LOP3.LUT R45, R45, 0xffff0000, RZ, 0xc0, !PT ;  /* 0xffff00002d2d7812 */ /* 0x000fe400078ec0ff */
        /* <DEDUP_REMOVED lines=35> */
.L_x_15441:
[----:B------:R-:W-:Y:S05]  /*71a0*/  BSYNC B2 ;  /* 0x0000000000027941 */ /* 0x000fea0003800000 */
.L_x_15440:
[----:B------:R-:W-:Y:S05]  /*71b0*/  @P1 BRA `(.L_x_15439) ;  /* 0x0000000000b81947 */ /* 0x000fea0003800000 */
[----:B-1----:R-:W1:Y:S01]  /*71c0*/  LDS.128 R4, [R0] ;  /* 0x0000000000047984 */ /* 0x002e620000000c00 */
        /* <DEDUP_REMOVED lines=10> */
[----:B------:R-:W-:Y:S02]  /*7270*/  LOP3.LUT R29, R29, 0xffff0000, RZ, 0xc0, !PT ;  /* 0xffff00001d1d7812 */ /* 0x000fe400078ec0ff */
[----:B------:R-:W-:Y:S02]  /*7280*/  PRMT R28, R40, 0x5432, R28 ;  /* 0x00005432281c7816 */ /* 0x000fe4000000001c */
[C---:B-1----:R-:W-:Y:S01]  /*7290*/  LOP3.LUT R21, R6.reuse, 0xffff0000, RZ, 0xc0, !PT ;  /* 0xffff000006157812 */ /* 0x042fe200078ec0ff */
[----:B------:R-:W-:Y:S01]  /*72a0*/  IMAD.U32 R20, R6, 0x10000, RZ ;  /* 0x0001000006147824 */ /* 0x000fe200078e00ff */
[C---:B------:R-:W-:Y:S01]  /*72b0*/  LOP3.LUT R25, R7.reuse, 0xffff0000, RZ, 0xc0, !PT ;  /* 0xffff000007197812 */ /* 0x040fe200078ec0ff */
[----:B------:R-:W-:-:S02]  /*72c0*/  IMAD.U32 R24, R7, 0x10000, RZ ;  /* 0x0001000007187824 */ /* 0x000fc400078e00ff */
[C---:B0-----:R-:W-:Y:S01]  /*72d0*/  FMUL.FTZ R41, R21.reuse, R35 ;  /* 0x0000002315297220 */ /* 0x041fe20000410000 */
        /* <DEDUP_REMOVED lines=28> */
.L_x_15439:
[----:B------:R-:W-:Y:S05]  /*74a0*/  BSYNC B1 ;  /* 0x0000000000017941 */ /* 0x000fea0003800000 */
.L_x_15438:
[----:B-12---:R-:W-:-:S05]  /*74b0*/  VIADD R4, R23, 0x60 ;  /* 0x0000006017047836 */ /* 0x006fca0000000000 */
[----:B------:R-:W-:-:S13]  /*74c0*/  ISETP.GE.AND P0, PT, R4, R14, PT ;  /* 0x0000000e0400720c */ /* 0x000fda0003f06270 */
        /* <DEDUP_REMOVED lines=8> */
[----:B------:R-:W-:Y:S02]  /*7550*/  SHF.R.U64 R25, R12, 0x10, R13 ;  /* 0x000000100c197819 */ /* 0x000fe4000000120d */
[----:B------:R-:W-:Y:S02]  /*7560*/  SHF.R.U64 R12, R26, 0x10, R27 ;  /* 0x000000101a0c7819 */ /* 0x000fe4000000121b */
[----:B------:R-:W-:Y:S02]  /*7570*/  SHF.R.U32.HI R21, RZ, 0x10, R13 ;  /* 0x00000010ff157819 */ /* 0x000fe4000001160d */
        /* <DEDUP_REMOVED lines=17> */
[----:B------:R-:W-:Y:S01]  /*7690*/  FFMA.FTZ R29, R12, R24, -R29 ;  /* 0x000000180c1d7223 */ /* 0x000fe2000001081d */
[C---:B------:R-:W-:Y:S02]  /*76a0*/  IMAD.U32 R7, R5.reuse, 0x10000, RZ ;  /* 0x0001000005077824 */ /* 0x040fe400078e00ff */
        /* <DEDUP_REMOVED lines=23> */
.L_x_15444:
[----:B------:R-:W-:Y:S05]  /*7820*/  BSYNC B1 ;  /* 0x0000000000017941 */ /* 0x000fea0003800000 */
.L_x_15443:
[----:B------:R-:W-:Y:S05]  /*7830*/  @P1 BRA `(.L_x_15442) ;  /* 0x0000001800501947 */ /* 0x000fea0003800000 */
[----:B-1----:R-:W1:Y:S01]  /*7840*/  LDS.128 R4, [R0+0x3000] ;  /* 0x0030000000047984 */ /* 0x002e620000000c00 */
        /* <DEDUP_REMOVED lines=44> */
[----:B------:R2:W-:Y:S01]  /*7b10*/  STS.128 [R0+0x3000], R4 ;  /* 0x0030000400007388 */ /* 0x0005e20000000c00 */
[----:B------:R-:W-:Y:S05]  /*7b20*/  BRA `(.L_x_15442) ;  /* 0x0000001400947947 */ /* 0x000fea0003800000 */
.L_x_15429:
[----:B------:R-:W1:Y:S01]  /*7b30*/  S2R R0, SR_TID.X ;  /* 0x0000000000007919 */ /* 0x000e620000002100 */
[----:B------:R-:W2:Y:S01]  /*7b40*/  LDC R32, c[0x0][0x448] ;  /* 0x00011200ff207b82 */ /* 0x000ea20000000800 */
[----:B------:R-:W-:Y:S01]  /*7b50*/  ULDC.64 UR4, c[0x0][0x3f8] ;  /* 0x0000fe0000047ab9 */ /* 0x000fe20000000a00 */
[----:B------:R-:W-:Y:S01]  /*7b60*/  ULDC.64 UR6, c[0x0][0x408] ;  /* 0x0001020000067ab9 */ /* 0x000fe20000000a00 */
[----:B------:R-:W-:Y:S02]  /*7b70*/  IMAD.MOV.U32 R4, RZ, RZ, R26 ;  /* 0x000000ffff047224 */ /* 0x000fe400078e001a */
[----:B------:R-:W-:Y:S02]  /*7b80*/  IMAD.MOV.U32 R6, RZ, RZ, R24 ;  /* 0x000000ffff067224 */ /* 0x000fe400078e0018 */
[----:B------:R-:W-:Y:S01]  /*7b90*/  IMAD.MOV.U32 R7, RZ, RZ, R31 ;  /* 0x000000ffff077224 */ /* 0x000fe200078e001f */
[----:B--2---:R-:W-:Y:S01]  /*7ba0*/  ISETP.NE.AND P0, PT, R32, 0x1, PT ;  /* 0x000000012000780c */ /* 0x004fe20003f05270 */
[----:B-1----:R-:W-:-:S05]  /*7bb0*/  VIADD R0, R0, 0xffffff80 ;  /* 0xffffff8000007836 */ /* 0x002fca0000000000 */
[----:B------:R-:W-:-:S07]  /*7bc0*/  SHF.R.S32.HI R3, RZ, 0x1f, R0 ;  /* 0x0000001fff037819 */ /* 0x000fce0000011400 */
[----:B------:R-:W1:Y:S01]  /*7bd0*/  @P0 LDC R5, c[0x0][0x450] ;  /* 0x00011400ff050b82 */ /* 0x000e620000000800 */
[----:B------:R-:W-:-:S04]  /*7be0*/  LEA.HI R3, R3, R0, RZ, 0x2 ;  /* 0x0000000003037211 */ /* 0x000fc800078f10ff */
[----:B------:R-:W-:-:S05]  /*7bf0*/  LOP3.LUT R3, R3, 0xfffffffc, RZ, 0xc0, !PT ;  /* 0xfffffffc03037812 */ /* 0x000fca00078ec0ff */
[----:B------:R-:W-:Y:S02]  /*7c00*/  IMAD.IADD R3, R0, 0x1, -R3 ;  /* 0x0000000100037824 */ /* 0x000fe400078e0a03 */
[----:B------:R-:W2:Y:S02]  /*7c10*/  @P0 LDC R0, c[0x0][0x44c] ;  /* 0x00011300ff000b82 */ /* 0x000ea40000000800 */
[----:B------:R-:W-:-:S04]  /*7c20*/  IMAD R3, R3, 0x60, R41 ;  /* 0x0000006003037824 */ /* 0x000fc800078e0229 */
[----:B--2---:R-:W-:-:S05]  /*7c30*/  @P0 IMAD.HI.U32 R0, R3, R0, RZ ;  /* 0x0000000003000227 */ /* 0x004fca00078e00ff */
        /* <DEDUP_REMOVED lines=8> */
[----:B------:R-:W-:Y:S01]  /*7cc0*/  IMAD.WIDE.U32 R6, R3, UR6, R6 ;  /* 0x0000000603067c25 */ /* 0x000fe2000f8e0006 */
[----:B------:R-:W-:Y:S01]  /*7cd0*/  LEA R25, P0, R4, UR4, 0x1 ;  /* 0x0000000404197c11 */ /* 0x000fe2000f8008ff */
[----:B------:R-:W-:Y:S01]  /*7ce0*/  UMOV UR4, 0xffffffff ;  /* 0xffffffff00047882 */ /* 0x000fe20000000000 */
[----:B------:R-:W-:Y:S01]  /*7cf0*/  IADD3 R5, R5, R9, RZ ;  /* 0x0000000905057210 */ /* 0x000fe20007ffe0ff */
[----:B------:R-:W-:Y:S01]  /*7d00*/  IMAD R3, R3, UR7, R0 ;  /* 0x0000000703037c24 */ /* 0x000fe2000f8e0200 */
[----:B------:R-:W-:-:S02]  /*7d10*/  ULDC.64 UR6, c[0x0][0x400] ;  /* 0x0001000000067ab9 */ /* 0x000fc40000000a00 */
[----:B------:R-:W-:Y:S01]  /*7d20*/  LEA R27, P1, R6, UR6, 0x1 ;  /* 0x00000006061b7c11 */ /* 0x000fe2000f8208ff */
[----:B------:R-:W-:Y:S01]  /*7d30*/  IMAD.IADD R3, R7, 0x1, R3 ;  /* 0x0000000107037824 */ /* 0x000fe200078e0203 */
[----:B------:R-:W-:-:S04]  /*7d40*/  LEA.HI.X R26, R4, UR5, R5, 0x1, P0 ;  /* 0x00000005041a7c11 */ /* 0x000fc800080f0c05 */
[----:B------:R-:W-:Y:S01]  /*7d50*/  LEA.HI.X R24, R6, UR7, R3, 0x1, P1 ;  /* 0x0000000706187c11 */ /* 0x000fe200088f0c03 */
[----:B------:R-:W-:Y:S06]  /*7d60*/  BRA.DIV UR4, `(.L_x_15445) ;  /* 0x0000013604307947 */ /* 0x000fec000b800000 */
[----:B------:R-:W2:Y:S01]  /*7d70*/  LDL R6, [R1+0x10] ;  /* 0x0000100001067983 */ /* 0x000ea20000100800 */
[----:B------:R-:W1:Y:S03]  /*7d80*/  LDC R35, c[0x0][0x3f4] ;  /* 0x0000fd00ff237b82 */ /* 0x000e660000000800 */
[----:B------:R-:W3:Y:S04]  /*7d90*/  SHFL.IDX PT, R3, R25, RZ, 0x1c1f ;  /* 0x001c1fff19037589 */ /* 0x000ee800000e0000 */
[----:B------:R-:W5:Y:S04]  /*7da0*/  SHFL.IDX PT, R0, R26, RZ, 0x1c1f ;  /* 0x001c1fff1a007589 */ /* 0x000f6800000e0000 */
[----:B0-----:R-:W0:Y:S04]  /*7db0*/  SHFL.IDX PT, R14, R27, RZ, 0x1c1f ;  /* 0x001c1fff1b0e7589 */ /* 0x001e2800000e0000 */
[----:B------:R-:W4:Y:S01]  /*7dc0*/  SHFL.IDX PT, R4, R24, RZ, 0x1c1f ;  /* 0x001c1fff18047589 */ /* 0x000f2200000e0000 */
[----:B-1----:R-:W-:Y:S01]  /*7dd0*/  ISETP.GE.AND P0, PT, R16, R35, PT ;  /* 0x000000231000720c */ /* 0x002fe20003f06270 */
[----:B--2---:R-:W-:-:S05]  /*7de0*/  IMAD R32, R6, R32, RZ ;  /* 0x0000002006207224 */ /* 0x004fca00078e02ff */
[----:B------:R-:W-:-:S13]  /*7df0*/  ISETP.GE.OR P1, PT, R41, R32, P0 ;  /* 0x000000202900720c */ /* 0x000fda0000726670 */
[C---:B------:R-:W-:Y:S01]  /*7e00*/  @!P1 IMAD.SHL.U32 R5, R16.reuse, 0x2, RZ ;  /* 0x0000000210059824 */ /* 0x040fe200078e00ff */
[----:B------:R-:W-:-:S04]  /*7e10*/  @!P1 SHF.L.U64.HI R21, R16, 0x1, R17 ;  /* 0x0000000110159819 */ /* 0x000fc80000010211 */
[----:B---3--:R-:W-:-:S05]  /*7e20*/  @!P1 IADD3 R6, P2, R3, R5, RZ ;  /* 0x0000000503069210 */ /* 0x008fca0007f5e0ff */
[----:B-----5:R-:W-:-:S05]  /*7e30*/  @!P1 IMAD.X R7, R0, 0x1, R21, P2 ;  /* 0x0000000100079824 */ /* 0x020fca00010e0615 */
[----:B------:R-:W2:Y:S01]  /*7e40*/  @!P1 LD.E.128 R8, desc[UR40][R6.64] ;  /* 0x0000002806089980 */ /* 0x000ea2000c101d00 */
[----:B0-----:R-:W-:-:S05]  /*7e50*/  @!P1 IADD3 R14, P2, R14, R5, RZ ;  /* 0x000000050e0e9210 */ /* 0x001fca0007f5e0ff */
[----:B----4-:R-:W-:-:S04]  /*7e60*/  @!P1 IMAD.X R3, R4, 0x1, R21, P2 ;  /* 0x0000000104039824 */ /* 0x010fc800010e0615 */
[----:B------:R-:W-:-:S05]  /*7e70*/  @!P1 IMAD.MOV.U32 R15, RZ, RZ, R3 ;  /* 0x000000ffff0f9224 */ /* 0x000fca00078e0003 */
[----:B------:R0:W3:Y:S01]  /*7e80*/  @!P1 LD.E.128 R4, desc[UR40][R14.64] ;  /* 0x000000280e049980 */ /* 0x0000e2000c101d00 */
[----:B------:R-:W-:Y:S02]  /*7e90*/  CS2R R36, SRZ ;  /* 0x0000000000247805 */ /* 0x000fe4000001ff00 */
[----:B------:R-:W-:Y:S02]  /*7ea0*/  CS2R R38, SRZ ;  /* 0x0000000000267805 */ /* 0x000fe4000001ff00 */
[----:B------:R-:W-:Y:S01]  /*7eb0*/  CS2R R28, SRZ ;  /* 0x00000000001c7805 */ /* 0x000fe2000001ff00 */
[----:B------:R-:W1:Y:S01]  /*7ec0*/  SHFL.IDX PT, R24, R24, 0x1, 0x1c1f ;  /* 0x003c1f0018187f89 */ /* 0x000e6200000e0000 */
[----:B------:R-:W-:-:S03]  /*7ed0*/  CS2R R20, SRZ ;  /* 0x0000000000147805 */ /* 0x000fc6000001ff00 */
[----:B0-----:R0:W4:Y:S01]  /*7ee0*/  SHFL.IDX PT, R14, R27, 0x1, 0x1c1f ;  /* 0x003c1f001b0e7f89 */ /* 0x00112200000e0000 */
[----:B--2---:R-:W-:Y:S02]  /*7ef0*/  @!P1 IMAD.MOV.U32 R37, RZ, RZ, R9 ;  /* 0x000000ffff259224 */ /* 0x004fe400078e0009 */
[----:B------:R-:W-:Y:S02]  /*7f00*/  @!P1 IMAD.MOV.U32 R36, RZ, RZ, R8 ;  /* 0x000000ffff249224 */ /* 0x000fe400078e0008 */
[----:B------:R-:W-:Y:S01]  /*7f10*/  @!P1 IMAD.MOV.U32 R38, RZ, RZ, R10 ;  /* 0x000000ffff269224 */ /* 0x000fe200078e000a */
[----:B------:R-:W-:Y:S01]  /*7f20*/  MOV R3, R37 ;  /* 0x0000002500037202 */ /* 0x000fe20000000f00 */
[----:B------:R-:W-:Y:S02]  /*7f30*/  IMAD.MOV.U32 R0, RZ, RZ, R36 ;  /* 0x000000ffff007224 */ /* 0x000fe400078e0024 */
[----:B------:R-:W-:Y:S01]  /*7f40*/  @!P1 IMAD.MOV.U32 R39, RZ, RZ, R11 ;  /* 0x000000ffff279224 */ /* 0x000fe200078e000b */
[----:B------:R-:W-:Y:S01]  /*7f50*/  PRMT R34, R34, 0x5410, R3 ;  /* 0x0000541022227816 */ /* 0x000fe20000000003 */
[----:B------:R-:W-:Y:S01]  /*7f60*/  IMAD.MOV.U32 R8, RZ, RZ, R38 ;  /* 0x000000ffff087224 */ /* 0x000fe200078e0026 */
[----:B------:R-:W-:Y:S01]  /*7f70*/  PRMT R48, R0, 0x7610, R48 ;  /* 0x0000761000307816 */ /* 0x000fe20000000030 */
[----:B------:R0:W2:Y:S01]  /*7f80*/  SHFL.IDX PT, R3, R25, 0x1, 0x1c1f ;  /* 0x003c1f0019037f89 */ /* 0x0000a200000e0000 */
[----:B------:R-:W-:-:S02]  /*7f90*/  IMAD.MOV.U32 R9, RZ, RZ, R39 ;  /* 0x000000ffff097224 */ /* 0x000fc400078e0027 */
[----:B---3--:R-:W-:Y:S01]  /*7fa0*/  @!P1 IMAD.MOV.U32 R28, RZ, RZ, R4 ;  /* 0x000000ffff1c9224 */ /* 0x008fe200078e0004 */
[----:B------:R0:W3:Y:S01]  /*7fb0*/  SHFL.IDX PT, R0, R26, 0x1, 0x1c1f ;  /* 0x003c1f001a007f89 */ /* 0x0000e200000e0000 */
[----:B------:R-:W-:Y:S01]  /*7fc0*/  @!P1 IMAD.MOV.U32 R29, RZ, RZ, R5 ;  /* 0x000000ffff1d9224 */ /* 0x000fe200078e0005 */
[----:B------:R-:W-:Y:S01]  /*7fd0*/  PRMT R31, R8, 0x7610, R31 ;  /* 0x00007610081f7816 */ /* 0x000fe2000000001f */
[----:B------:R-:W-:Y:S01]  /*7fe0*/  @!P1 IMAD.MOV.U32 R20, RZ, RZ, R6 ;  /* 0x000000ffff149224 */ /* 0x000fe200078e0006 */
[----:B------:R-:W-:Y:S01]  /*7ff0*/  MOV R4, R28 ;  /* 0x0000001c00047202 */ /* 0x000fe20000000f00 */
[----:B------:R-:W-:Y:S01]  /*8000*/  @!P1 IMAD.MOV.U32 R21, RZ, RZ, R7 ;  /* 0x000000ffff159224 */ /* 0x000fe200078e0007 */
[----:B------:R-:W-:Y:S01]  /*8010*/  PRMT R34, R9, 0x7610, R34 ;  /* 0x0000761009227816 */ /* 0x000fe20000000022 */
[----:B------:R-:W-:Y:S01]  /*8020*/  IMAD.MOV.U32 R5, RZ, RZ, R29 ;  /* 0x000000ffff057224 */ /* 0x000fe200078e001d */
[----:B------:R-:W-:Y:S01]  /*8030*/  PRMT R50, R4, 0x7610, R50 ;  /* 0x0000761004327816 */ /* 0x000fe20000000032 */
[----:B------:R-:W-:-:S02]  /*8040*/  IMAD.MOV.U32 R6, RZ, RZ, R20 ;  /* 0x000000ffff067224 */ /* 0x000fc400078e0014 */
[----:B------:R-:W-:Y:S01]  /*8050*/  IMAD.MOV.U32 R7, RZ, RZ, R21 ;  /* 0x000000ffff077224 */ /* 0x000fe200078e0015 */
[----:B------:R-:W-:Y:S02]  /*8060*/  PRMT R54, R5, 0x7610, R54 ;  /* 0x0000761005367816 */ /* 0x000fe40000000036 */
[----:B------:R-:W-:Y:S02]  /*8070*/  CS2R R4, SRZ ;  /* 0x0000000000047805 */ /* 0x000fe4000001ff00 */
[----:B------:R-:W-:Y:S02]  /*8080*/  PRMT R31, R31, 0x5410, R6 ;  /* 0x000054101f1f7816 */ /* 0x000fe40000000006 */
[----:B01--4-:R-:W-:-:S07]  /*8090*/  PRMT R55, R7, 0x7610, R55 ;  /* 0x0000761007377816 */ /* 0x013fce0000000037 */
.L_x_15664:
[----:B------:R-:W4:Y:S01]  /*80a0*/  LDL R7, [R1+0x54] ;  /* 0x0000540001077983 */ /* 0x000f220000100800 */
[----:B------:R-:W-:Y:S01]  /*80b0*/  VIADD R41, R41, 0x60 ;  /* 0x0000006029297836 */ /* 0x000fe20000000000 */
[----:B------:R-:W-:Y:S01]  /*80c0*/  BSSY B1, `(.L_x_15446) ;  /* 0x0000016000017945 */ /* 0x000fe20003800000 */
[----:B------:R-:W-:Y:S02]  /*80d0*/  CS2R R8, SRZ ;  /* 0x0000000000087805 */ /* 0x000fe4000001ff00 */
[----:B------:R-:W-:Y:S02]  /*80e0*/  CS2R R10, SRZ ;  /* 0x00000000000a7805 */ /* 0x000fe4000001ff00 */
[----:B------:R-:W-:Y:S02]  /*80f0*/  ISETP.GE.AND P1, PT, R41, R32, PT ;  /* 0x000000202900720c */ /* 0x000fe40003f26270 */
[----:B----4-:R-:W-:-:S04]  /*8100*/  LEA.HI R6, R7, R7, RZ, 0x1 ;  /* 0x0000000707067211 */ /* 0x010fc800078f08ff */
[----:B------:R-:W-:-:S05]  /*8110*/  LOP3.LUT R6, R6, 0xfffffffe, RZ, 0xc0, !PT ;  /* 0xfffffffe06067812 */ /* 0x000fca00078ec0ff */
[----:B------:R-:W-:Y:S01]  /*8120*/  IMAD.IADD R13, R7, 0x1, -R6 ;  /* 0x00000001070d7824 */ /* 0x000fe200078e0a06 */
[----:B------:R-:W-:-:S04]  /*8130*/  CS2R R6, SRZ ;  /* 0x0000000000067805 */ /* 0x000fc8000001ff00 */
[----:B------:R-:W-:Y:S01]  /*8140*/  SHF.L.U32 R13, R13, 0x1f, RZ ;  /* 0x0000001f0d0d7819 */ /* 0x000fe200000006ff */
[----:B------:R-:W-:Y:S06]  /*8150*/  @P1 BRA `(.L_x_15447) ;  /* 0x0000000000301947 */ /* 0x000fec0003800000 */
[----:B------:R-:W-:Y:S02]  /*8160*/  CS2R R6, SRZ ;  /* 0x0000000000067805 */ /* 0x000fe4000001ff00 */
[----:B------:R-:W-:Y:S02]  /*8170*/  CS2R R8, SRZ ;  /* 0x0000000000087805 */ /* 0x000fe4000001ff00 */
[----:B------:R-:W-:Y:S01]  /*8180*/  CS2R R10, SRZ ;  /* 0x00000000000a7805 */ /* 0x000fe2000001ff00 */
[----:B------:R-:W-:Y:S06]  /*8190*/  @P0 BRA `(.L_x_15447) ;  /* 0x0000000000200947 */ /* 0x000fec0003800000 */
[C---:B------:R-:W-:Y:S01]  /*81a0*/  IMAD.SHL.U32 R4, R16.reuse, 0x2, RZ ;  /* 0x0000000210047824 */ /* 0x040fe200078e00ff */
[----:B------:R-:W-:-:S04]  /*81b0*/  SHF.L.U64.HI R5, R16, 0x1, R17 ;  /* 0x0000000110057819 */ /* 0x000fc80000010211 */
[-C--:B--2---:R-:W-:Y:S02]  /*81c0*/  IADD3 R8, P1, R3, R4.reuse, RZ ;  /* 0x0000000403087210 */ /* 0x084fe40007f3e0ff */
[----:B------:R-:W-:-:S03]  /*81d0*/  IADD3 R4, P2, R14, R4, RZ ;  /* 0x000000040e047210 */ /* 0x000fc60007f5e0ff */
[--C-:B---3--:R-:W-:Y:S02]  /*81e0*/  IMAD.X R9, R0, 0x1, R5.reuse, P1 ;  /* 0x0000000100097824 */ /* 0x108fe400008e0605 */
[----:B------:R-:W-:-:S04]  /*81f0*/  IMAD.X R5, R24, 0x1, R5, P2 ;  /* 0x0000000118057824 */ /* 0x000fc800010e0605 */
[----:B------:R-:W5:Y:S04]  /*8200*/  LD.E.128 R8, desc[UR40][R8.64] ;  /* 0x0000002808087980 */ /* 0x000f68000c101d00 */
[----:B------:R-:W5:Y:S02]  /*8210*/  LD.E.128 R4, desc[UR40][R4.64] ;  /* 0x0000002804047980 */ /* 0x000f64000c101d00 */
.L_x_15447:
[----:B------:R-:W-:Y:S05]  /*8220*/  BSYNC B1 ;  /* 0x0000000000017941 */ /* 0x000fea0003800000 */
.L_x_15446:
[----:B------:R-:W0:Y:S01]  /*8230*/  SYNCS.PHASECHK.TRANS64.TRYWAIT P1, [R2+URZ+0x16800], R13 ;  /* 0x0168000d020075a7 */ /* 0x000e22000802017f */
[----:B------:R-:W-:Y:S01]  /*8240*/  IMAD R32, R33, -0xc0, R32 ;  /* 0xffffff4021207824 */ /* 0x000fe200078e0220 */
[C---:B------:R-:W-:Y:S01]  /*8250*/  IADD3 R12, R23.reuse, 0x60, RZ ;  /* 0x00000060170c7810 */ /* 0x040fe20007ffe0ff */
[----:B---3-5:R-:W-:Y:S01]  /*8260*/  IMAD.MOV.U32 R0, RZ, RZ, R4 ;  /* 0x000000ffff007224 */ /* 0x028fe200078e0004 */
[----:B------:R-:W-:Y:S01]  /*8270*/  BSSY B1, `(.L_x_15448) ;  /* 0x0000012000017945 */ /* 0x000fe20003800000 */
[----:B--2---:R-:W-:Y:S01]  /*8280*/  IMAD.MOV.U32 R3, RZ, RZ, R5 ;  /* 0x000000ffff037224 */ /* 0x004fe200078e0005 */
[----:B------:R-:W-:Y:S01]  /*8290*/  VIMNMX R32, R32, 0xc0, PT ;  /* 0x000000c020207848 */ /* 0x000fe20003fe0100 */
[----:B------:R-:W-:Y:S01]  /*82a0*/  IMAD.MOV.U32 R14, RZ, RZ, R9 ;  /* 0x000000ffff0e7224 */ /* 0x000fe200078e0009 */
[----:B------:R-:W-:Y:S01]  /*82b0*/  PRMT R43, R0, 0x7610, R43 ;  /* 0x00007610002b7816 */ /* 0x000fe2000000002b */
[----:B------:R-:W-:Y:S01]  /*82c0*/  IMAD.MOV.U32 R0, RZ, RZ, R6 ;  /* 0x000000ffff007224 */ /* 0x000fe200078e0006 */
[----:B------:R-:W-:-:S02]  /*82d0*/  ISETP.GE.OR P2, PT, R23, R32, P0 ;  /* 0x000000201700720c */ /* 0x000fc40000746670 */
[----:B------:R-:W-:Y:S01]  /*82e0*/  PRMT R42, R3, 0x7610, R42 ;  /* 0x00007610032a7816 */ /* 0x000fe2000000002a */
[----:B------:R-:W-:Y:S01]  /*82f0*/  IMAD.MOV.U32 R3, RZ, RZ, R7 ;  /* 0x000000ffff037224 */ /* 0x000fe200078e0007 */
[----:B------:R-:W-:Y:S01]  /*8300*/  ISETP.GE.OR P0, PT, R12, R32, P0 ;  /* 0x000000200c00720c */ /* 0x000fe20000706670 */
[----:B------:R-:W-:Y:S01]  /*8310*/  IMAD.MOV.U32 R12, RZ, RZ, R8 ;  /* 0x000000ffff0c7224 */ /* 0x000fe200078e0008 */
[----:B------:R-:W-:Y:S01]  /*8320*/  PRMT R41, R0, 0x7610, R41 ;  /* 0x0000761000297816 */ /* 0x000fe20000000029 */
[----:B------:R-:W-:Y:S01]  /*8330*/  IMAD.MOV.U32 R0, RZ, RZ, R10 ;  /* 0x000000ffff007224 */ /* 0x000fe200078e000a */
[----:B------:R-:W-:Y:S01]  /*8340*/  PRMT R40, R3, 0x7610, R40 ;  /* 0x0000761003287816 */ /* 0x000fe20000000028 */
[----:B------:R-:W-:Y:S01]  /*8350*/  IMAD.MOV.U32 R3, RZ, RZ, R11 ;  /* 0x000000ffff037224 */ /* 0x000fe200078e000b */
[----:B------:R-:W-:Y:S02]  /*8360*/  PRMT R45, R12, 0x7610, R45 ;  /* 0x000076100c2d7816 */ /* 0x000fe4000000002d */
[----:B------:R-:W-:Y:S01]  /*8370*/  PRMT R44, R14, 0x7610, R44 ;  /* 0x000076100e2c7816 */ /* 0x000fe2000000002c */
[----:B0-----:R-:W-:Y:S06]  /*8380*/  @!P1 BRA `(.L_x_15449) ;  /* 0x00000134001c9947 */ /* 0x001fec0003800000 */
.L_x_15665:
[----:B------:R-:W-:Y:S05]  /*8390*/  BSYNC B1 ;  /* 0x0000000000017941 */ /* 0x000fea0003800000 */
.L_x_15448:
[----:B------:R-:W-:Y:S04]  /*83a0*/  BSSY B1, `(.L_x_15450) ;  /* 0x0000070000017945 */ /* 0x000fe80003800000 */
[----:B------:R-:W-:Y:S05]  /*83b0*/  @P2 BRA `(.L_x_15451) ;  /* 0x0000000400b82947 */ /* 0x000fea0003800000 */
[----:B------:R-:W2:Y:S01]  /*83c0*/  LDL R12, [R1+0x30] ;  /* 0x00003000010c7983 */ /* 0x000ea20000100800 */
[----:B0-----:R-:W-:Y:S01]  /*83d0*/  IMAD.IADD R13, R16, 0x1, R35 ;  /* 0x00000001100d7824 */ /* 0x001fe200078e0223 */
[----:B------:R-:W-:Y:S01]  /*83e0*/  SHF.R.U64 R47, R36, 0x10, R37 ;  /* 0x00000010242f7819 */ /* 0x000fe20000001225 */
[----:B------:R-:W0:Y:S01]  /*83f0*/  S2R R14, SR_TID.X ;  /* 0x00000000000e7919 */ /* 0x000e220000002100 */
[----:B------:R-:W-:Y:S02]  /*8400*/  SHF.R.U64 R49, R28, 0x10, R29 ;  /* 0x000000101c317819 */ /* 0x000fe4000000121d */
[--C-:B------:R-:W-:Y:S02]  /*8410*/  SHF.R.U64 R36, R38, 0x10, R39.reuse ;  /* 0x0000001026247819 */ /* 0x100fe40000001227 */
[----:B------:R-:W-:Y:S02]  /*8420*/  SHF.R.U32.HI R39, RZ, 0x10, R39 ;  /* 0x00000010ff277819 */ /* 0x000fe40000011627 */
[----:B------:R-:W-:-:S02]  /*8430*/  SHF.R.U64 R52, R20, 0x10, R21 ;  /* 0x0000001014347819 */ /* 0x000fc40000001215 */
[----:B------:R-:W-:Y:S02]  /*8440*/  PRMT R38, R48, 0x5410, R47 ;  /* 0x0000541030267816 */ /* 0x000fe4000000002f */
[----:B------:R-:W-:Y:S02]  /*8450*/  PRMT R49, R50, 0x5410, R49 ;  /* 0x0000541032317816 */ /* 0x000fe40000000031 */
[----:B------:R-:W-:Y:S02]  /*8460*/  SHF.R.U32.HI R53, RZ, 0x10, R21 ;  /* 0x00000010ff357819 */ /* 0x000fe40000011615 */
[----:B------:R-:W-:Y:S01]  /*8470*/  PRMT R47, R31, 0x5410, R36 ;  /* 0x000054101f2f7816 */ /* 0x000fe20000000024 */
[----:B------:R-:W-:Y:S01]  /*8480*/  IMAD.U32 R50, R49, 0x10000, RZ ;  /* 0x0001000031327824 */ /* 0x000fe200078e00ff */
[----:B------:R-:W-:Y:S01]  /*8490*/  PRMT R48, R34, 0x5410, R39 ;  /* 0x0000541022307816 */ /* 0x000fe20000000027 */
[----:B------:R-:W-:Y:S01]  /*84a0*/  IMAD.U32 R39, R38, 0x10000, RZ ;  /* 0x0001000026277824 */ /* 0x000fe200078e00ff */
[----:B------:R-:W-:-:S02]  /*84b0*/  PRMT R52, R31, 0x5432, R52 ;  /* 0x000054321f347816 */ /* 0x000fc40000000034 */
[----:B------:R-:W-:Y:S02]  /*84c0*/  SHF.R.U32.HI R46, RZ, 0x10, R37 ;  /* 0x00000010ff2e7819 */ /* 0x000fe40000011625 */
        /* <DEDUP_REMOVED lines=8> */
[----:B------:R-:W-:Y:S02]  /*8550*/  SHF.R.S32.HI R24, RZ, 0x5, R24 ;  /* 0x00000005ff187819 */ /* 0x000fe40000011418 */
[----:B--2---:R-:W-:-:S04]  /*8560*/  SHF.L.U32 R12, R12, 0x6, RZ ;  /* 0x000000060c0c7819 */ /* 0x004fc800000006ff */
[----:B------:R-:W-:-:S04]  /*8570*/  LOP3.LUT R14, R12, 0x1c0, RZ, 0xc0, !PT ;  /* 0x000001c00c0e7812 */ /* 0x000fc800078ec0ff */
[C---:B------:R-:W-:Y:S02]  /*8580*/  LOP3.LUT R12, R14.reuse, 0x38, R16, 0xf8, !PT ;  /* 0x000000380e0c7812 */ /* 0x040fe400078ef810 */
[----:B------:R-:W-:Y:S02]  /*8590*/  SHF.R.U32.HI R15, RZ, 0x3, R14 ;  /* 0x00000003ff0f7819 */ /* 0x000fe4000001160e */
        /* <DEDUP_REMOVED lines=19> */
[----:B------:R-:W-:Y:S01]  /*86d0*/  LOP3.LUT R31, R38, 0xffff0000, RZ, 0xc0, !PT ;  /* 0xffff0000261f7812 */ /* 0x000fe200078ec0ff */
[----:B------:R-:W-:-:S02]  /*86e0*/  IMAD.U32 R38, R51, 0x10000, RZ ;  /* 0x0001000033267824 */ /* 0x000fc400078e00ff */
[C---:B------:R-:W-:Y:S01]  /*86f0*/  FFMA.FTZ R55, R20.reuse, R39, -R55 ;  /* 0x0000002714377223 */ /* 0x040fe20000010837 */
[----:B------:R-:W-:Y:S01]  /*8700*/  FFMA.FTZ R57, R20, R50, R57 ;  /* 0x0000003214397223 */ /* 0x000fe20000010039 */
[----:B------:R-:W-:Y:S01]  /*8710*/  FMUL.FTZ R39, R24, R49 ;  /* 0x0000003118277220 */ /* 0x000fe20000410000 */
[----:B------:R-:W-:Y:S01]  /*8720*/  SHF.L.U32 R20, R46, 0x10, RZ ;  /* 0x000000102e147819 */ /* 0x000fe200000006ff */
[-C--:B------:R-:W-:Y:S01]  /*8730*/  FMUL.FTZ R59, R24, R31.reuse ;  /* 0x0000001f183b7220 */ /* 0x080fe20000410000 */
[----:B------:R-:W-:Y:S01]  /*8740*/  FMUL.FTZ R54, R34, R38 ;  /* 0x0000002622367220 */ /* 0x000fe20000410000 */
[----:B------:R-:W-:Y:S01]  /*8750*/  FFMA.FTZ R50, R12, R31, -R39 ;  /* 0x0000001f0c327223 */ /* 0x000fe20000010827 */
[----:B------:R-:W-:Y:S01]  /*8760*/  LOP3.LUT R24, R51, 0xffff0000, RZ, 0xc0, !PT ;  /* 0xffff000033187812 */ /* 0x000fe200078ec0ff */
[----:B------:R-:W-:Y:S01]  /*8770*/  FMUL.FTZ R31, R34, R20 ;  /* 0x00000014221f7220 */ /* 0x000fe20000410000 */
[----:B------:R-:W-:Y:S01]  /*8780*/  LOP3.LUT R46, R46, 0xffff0000, RZ, 0xc0, !PT ;  /* 0xffff00002e2e7812 */ /* 0x000fe200078ec0ff */
[----:B------:R-:W-:-:S02]  /*8790*/  IMAD.U32 R36, R26, 0x10000, RZ ;  /* 0x000100001a247824 */ /* 0x000fc400078e00ff */
[----:B------:R-:W-:Y:S01]  /*87a0*/  FFMA.FTZ R34, R12, R49, R59 ;  /* 0x000000310c227223 */ /* 0x000fe2000001003b */
[C---:B------:R-:W-:Y:S01]  /*87b0*/  FFMA.FTZ R38, R21.reuse, R38, R31 ;  /* 0x0000002615267223 */ /* 0x040fe2000001001f */
[----:B------:R-:W-:Y:S01]  /*87c0*/  FFMA.FTZ R54, R21, R20, -R54 ;  /* 0x0000001415367223 */ /* 0x000fe20000010836 */
[----:B------:R-:W-:Y:S02]  /*87d0*/  IMAD.U32 R31, R52, 0x10000, RZ ;  /* 0x00010000341f7824 */ /* 0x000fe400078e00ff */
[----:B------:R-:W-:Y:S01]  /*87e0*/  FMUL.FTZ R12, R25, R24 ;  /* 0x00000018190c7220 */ /* 0x000fe20000410000 */
[----:B------:R-:W-:Y:S02]  /*87f0*/  IMAD.U32 R21, R47, 0x10000, RZ ;  /* 0x000100002f157824 */ /* 0x000fe400078e00ff */
[----:B------:R-:W-:Y:S01]  /*8800*/  FMUL.FTZ R56, R25, R46 ;  /* 0x0000002e19387220 */ /* 0x000fe20000410000 */
[----:B------:R-:W-:Y:S01]  /*8810*/  IMAD.U32 R37, R27, 0x10000, RZ ;  /* 0x000100001b257824 */ /* 0x000fe200078e00ff */
[----:B------:R-:W-:Y:S01]  /*8820*/  SHF.L.U32 R28, R14, 0x10, RZ ;  /* 0x000000100e1c7819 */ /* 0x000fe200000006ff */
[----:B------:R-:W-:-:S02]  /*8830*/  IMAD.U32 R20, R53, 0x10000, RZ ;  /* 0x0001000035147824 */ /* 0x000fc400078e00ff */
[C---:B------:R-:W-:Y:S01]  /*8840*/  FMUL.FTZ R49, R36.reuse, R31 ;  /* 0x0000001f24317220 */ /* 0x040fe20000410000 */
[C---:B------:R-:W-:Y:S01]  /*8850*/  FFMA.FTZ R25, R13.reuse, R46, -R12 ;  /* 0x0000002e0d197223 */ /* 0x040fe2000001080c */
[-C--:B------:R-:W-:Y:S01]  /*8860*/  FMUL.FTZ R36, R36, R21.reuse ;  /* 0x0000001524247220 */ /* 0x080fe20000410000 */
[----:B------:R-:W-:Y:S01]  /*8870*/  FFMA.FTZ R39, R13, R24, R56 ;  /* 0x000000180d277223 */ /* 0x000fe20000010038 */
[----:B------:R-:W-:Y:S02]  /*8880*/  IMAD.U32 R29, R15, 0x10000, RZ ;  /* 0x000100000f1d7824 */ /* 0x000fe400078e00ff */
[C---:B------:R-:W-:Y:S01]  /*8890*/  FMUL.FTZ R24, R37.reuse, R20 ;  /* 0x0000001425187220 */ /* 0x040fe20000410000 */
[----:B------:R-:W-:Y:S02]  /*88a0*/  IMAD.U32 R12, R48, 0x10000, RZ ;  /* 0x00010000300c7824 */ /* 0x000fe400078e00ff */
        /* <DEDUP_REMOVED lines=31> */
.L_x_15451:
[----:B------:R-:W-:Y:S05]  /*8aa0*/  BSYNC B1 ;  /* 0x0000000000017941 */ /* 0x000fea0003800000 */
.L_x_15450:
        /* <DEDUP_REMOVED lines=8> */
[----:B------:R-:W-:Y:S01]  /*8b30*/  IMAD.SHL.U32 R14, R14, 0x40, RZ ;  /* 0x000000400e0e7824 */ /* 0x000fe200078e00ff */
[----:B------:R-:W-:Y:S02]  /*8b40*/  IADD3 R0, R16, R35, RZ ;  /* 0x0000002310007210 */ /* 0x000fe40007ffe0ff */
[----:B------:R-:W-:-:S02]  /*8b50*/  LOP3.LUT R13, R13, 0x1c0, RZ, 0xc0, !PT ;  /* 0x000001c00d0d7812 */ /* 0x000fc400078ec0ff */
[----:B------:R-:W-:Y:S02]  /*8b60*/  LOP3.LUT R14, R14, 0x1c0, RZ, 0xc0, !PT ;  /* 0x000001c00e0e7812 */ /* 0x000fe400078ec0ff */
[----:B------:R-:W-:Y:S02]  /*8b70*/  SHF.R.U32.HI R13, RZ, 0x3, R13 ;  /* 0x00000003ff0d7819 */ /* 0x000fe4000001160d */
[----:B------:R-:W-:-:S04]  /*8b80*/  LOP3.LUT R0, R14, 0x38, R0, 0xf8, !PT ;  /* 0x000000380e007812 */ /* 0x000fc800078ef800 */
[----:B------:R-:W-:Y:S02]  /*8b90*/  LOP3.LUT R0, R0, R13, RZ, 0x3c, !PT ;  /* 0x0000000d00007212 */ /* 0x000fe400078e3cff */
[----:B------:R-:W-:Y:S02]  /*8ba0*/  SHF.R.U64 R20, R8, 0x10, R9 ;  /* 0x0000001008147819 */ /* 0x000fe40000001209 */
[----:B------:R-:W-:Y:S02]  /*8bb0*/  SHF.R.U64 R8, R4, 0x10, R5 ;  /* 0x0000001004087819 */ /* 0x000fe40000001205 */
[----:B------:R-:W-:Y:S02]  /*8bc0*/  SHF.R.U32.HI R9, RZ, 0x10, R9 ;  /* 0x00000010ff097819 */ /* 0x000fe40000011609 */
[----:B------:R-:W-:Y:S02]  /*8bd0*/  PRMT R43, R43, 0x5410, R8 ;  /* 0x000054102b2b7816 */ /* 0x000fe40000000008 */
[----:B------:R-:W-:-:S02]  /*8be0*/  SHF.R.U64 R21, R10, 0x10, R11 ;  /* 0x000000100a157819 */ /* 0x000fc4000000120b */
[----:B------:R-:W-:Y:S02]  /*8bf0*/  SHF.R.U32.HI R5, RZ, 0x10, R5 ;  /* 0x00000010ff057819 */ /* 0x000fe40000011605 */
[----:B------:R-:W-:Y:S02]  /*8c00*/  PRMT R45, R45, 0x5410, R20 ;  /* 0x000054102d2d7816 */ /* 0x000fe40000000014 */
[----:B------:R-:W-:Y:S02]  /*8c10*/  PRMT R44, R44, 0x5410, R9 ;  /* 0x000054102c2c7816 */ /* 0x000fe40000000009 */
[----:B------:R-:W-:Y:S02]  /*8c20*/  SHF.L.U32 R32, R43, 0x10, RZ ;  /* 0x000000102b207819 */ /* 0x000fe400000006ff */
[----:B------:R-:W-:Y:S01]  /*8c30*/  PRMT R21, R28, 0x5410, R21 ;  /* 0x000054101c157816 */ /* 0x000fe20000000015 */
[----:B------:R-:W-:Y:S01]  /*8c40*/  IMAD.U32 R28, R45, 0x10000, RZ ;  /* 0x000100002d1c7824 */ /* 0x000fe200078e00ff */
[----:B------:R-:W-:-:S02]  /*8c50*/  PRMT R42, R42, 0x5410, R5 ;  /* 0x000054102a2a7816 */ /* 0x000fc40000000005 */
[----:B------:R-:W-:Y:S02]  /*8c60*/  SHF.R.U32.HI R29, RZ, 0x10, R11 ;  /* 0x00000010ff1d7819 */ /* 0x000fe4000001160b */
[--C-:B------:R-:W-:Y:S02]  /*8c70*/  SHF.R.U64 R4, R6, 0x10, R7.reuse ;  /* 0x0000001006047819 */ /* 0x100fe40000001207 */
[----:B------:R-:W-:Y:S01]  /*8c80*/  SHF.R.U32.HI R7, RZ, 0x10, R7 ;  /* 0x00000010ff077819 */ /* 0x000fe20000011607 */
[----:B------:R-:W-:Y:S01]  /*8c90*/  IMAD.U32 R34, R42, 0x10000, RZ ;  /* 0x000100002a227824 */ /* 0x000fe200078e00ff */
[----:B------:R-:W-:Y:S02]  /*8ca0*/  PRMT R29, R31, 0x5410, R29 ;  /* 0x000054101f1d7816 */ /* 0x000fe4000000001d */
[----:B------:R-:W-:Y:S02]  /*8cb0*/  PRMT R40, R40, 0x5410, R7 ;  /* 0x0000541028287816 */ /* 0x000fe40000000007 */
[----:B------:R-:W-:-:S02]  /*8cc0*/  LOP3.LUT R43, R43, 0xffff0000, RZ, 0xc0, !PT ;  /* 0xffff00002b2b7812 */ /* 0x000fc400078ec0ff */
[----:B------:R-:W-:Y:S02]  /*8cd0*/  PRMT R41, R41, 0x5410, R4 ;  /* 0x0000541029297816 */ /* 0x000fe40000000004 */
[----:B------:R-:W-:Y:S01]  /*8ce0*/  LOP3.LUT R45, R45, 0xffff0000, RZ, 0xc0, !PT ;  /* 0xffff00002d2d7812 */ /* 0x000fe200078ec0ff */
[----:B--2---:R-:W-:-:S04]  /*8cf0*/  IMAD.IADD R3, R12, 0x1, R0 ;  /* 0x000000010c037824 */ /* 0x004fc800078e0200 */
[----:B------:R-:W-:Y:S01]  /*8d00*/  IMAD R0, R3, 0x2, R2 ;  /* 0x0000000203007824 */ /* 0x000fe200078e0202 */
[----:B---3--:R-:W0:Y:S04]  /*8d10*/  LDS.128 R12, [R33+0x8400] ;  /* 0x00840000210c7984 */ /* 0x008e280000000c00 */
[----:B------:R-:W1:Y:S01]  /*8d20*/  LDS.128 R24, [R0+0x8400] ;  /* 0x0084000000187984 */ /* 0x000e620000000c00 */
[----:B0-----:R-:W-:Y:S02]  /*8d30*/  IMAD.U32 R3, R12, 0x10000, RZ ;  /* 0x000100000c037824 */ /* 0x001fe400078e00ff */
[----:B-1----:R-:W-:Y:S02]  /*8d40*/  IMAD.U32 R9, R24, 0x10000, RZ ;  /* 0x0001000018097824 */ /* 0x002fe400078e00ff */
[----:B------:R-:W-:-:S02]  /*8d50*/  IMAD.U32 R11, R25, 0x10000, RZ ;  /* 0x00010000190b7824 */ /* 0x000fc400078e00ff */
[C---:B------:R-:W-:Y:S01]  /*8d60*/  FMUL.FTZ R36, R9.reuse, R32 ;  /* 0x0000002009247220 */ /* 0x040fe20000410000 */
[-C--:B------:R-:W-:Y:S01]  /*8d70*/  FMUL.FTZ R38, R9, R28.reuse ;  /* 0x0000001c09267220 */ /* 0x080fe20000410000 */
[----:B------:R-:W-:Y:S02]  /*8d80*/  IMAD.U32 R5, R13, 0x10000, RZ ;  /* 0x000100000d057824 */ /* 0x000fe400078e00ff */
[----:B------:R-:W-:Y:S01]  /*8d90*/  FFMA.FTZ R36, R3, R28, -R36 ;  /* 0x0000001c03247223 */ /* 0x000fe20000010824 */
[----:B------:R-:W-:Y:S02]  /*8da0*/  IMAD.U32 R28, R44, 0x10000, RZ ;  /* 0x000100002c1c7824 */ /* 0x000fe400078e00ff */
[----:B------:R-:W-:Y:S01]  /*8db0*/  FMUL.FTZ R46, R11, R34 ;  /* 0x000000220b2e7220 */ /* 0x000fe20000410000 */
[----:B------:R-:W-:Y:S01]  /*8dc0*/  FFMA.FTZ R38, R3, R32, R38 ;  /* 0x0000002003267223 */ /* 0x000fe20000010026 */
[----:B------:R-:W-:Y:S02]  /*8dd0*/  IMAD.U32 R20, R27, 0x10000, RZ ;  /* 0x000100001b147824 */ /* 0x000fe400078e00ff */
[----:B------:R-:W-:Y:S01]  /*8de0*/  IMAD.U32 R3, R29, 0x10000, RZ ;  /* 0x000100001d037824 */ /* 0x000fe200078e00ff */
[----:B------:R-:W-:Y:S01]  /*8df0*/  LOP3.LUT R10, R24, 0xffff0000, RZ, 0xc0, !PT ;  /* 0xffff0000180a7812 */ /* 0x000fe200078ec0ff */
[----:B------:R-:W-:-:S02]  /*8e00*/  IMAD.U32 R9, R40, 0x10000, RZ ;  /* 0x0001000028097824 */ /* 0x000fc400078e00ff */
[-C--:B------:R-:W-:Y:S01]  /*8e10*/  FMUL.FTZ R32, R11, R28.reuse ;  /* 0x0000001c0b207220 */ /* 0x080fe20000410000 */
[----:B------:R-:W-:Y:S01]  /*8e20*/  FFMA.FTZ R46, R5, R28, -R46 ;  /* 0x0000001c052e7223 */ /* 0x000fe2000001082e */
[----:B------:R-:W-:Y:S02]  /*8e30*/  IMAD.U32 R8, R15, 0x10000, RZ ;  /* 0x000100000f087824 */ /* 0x000fe400078e00ff */
[C---:B------:R-:W-:Y:S01]  /*8e40*/  FMUL.FTZ R28, R20.reuse, R3 ;  /* 0x00000003141c7220 */ /* 0x040fe20000410000 */
[----:B------:R-:W-:Y:S01]  /*8e50*/  FMUL.FTZ R11, R20, R9 ;  /* 0x00000009140b7220 */ /* 0x000fe20000410000 */
[----:B------:R-:W-:Y:S01]  /*8e60*/  LOP3.LUT R4, R12, 0xffff0000, RZ, 0xc0, !PT ;  /* 0xffff00000c047812 */ /* 0x000fe200078ec0ff */
[----:B------:R-:W-:Y:S01]  /*8e70*/  FFMA.FTZ R32, R5, R34, R32 ;  /* 0x0000002205207223 */ /* 0x000fe20000010020 */
[----:B------:R-:W-:Y:S01]  /*8e80*/  FMUL.FTZ R5, R10, R43 ;  /* 0x0000002b0a057220 */ /* 0x000fe20000410000 */
[C---:B------:R-:W-:Y:S01]  /*8e90*/  FFMA.FTZ R28, R8.reuse, R9, R28 ;  /* 0x00000009081c7223 */ /* 0x040fe2000001001c */
[----:B------:R-:W-:Y:S01]  /*8ea0*/  LOP3.LUT R24, R25, 0xffff0000, RZ, 0xc0, !PT ;  /* 0xffff000019187812 */ /* 0x000fe200078ec0ff */
[----:B------:R-:W-:Y:S01]  /*8eb0*/  FFMA.FTZ R20, R8, R3, -R11 ;  /* 0x0000000308147223 */ /* 0x000fe2000001080b */
[----:B------:R-:W-:Y:S01]  /*8ec0*/  LOP3.LUT R9, R42, 0xffff0000, RZ, 0xc0, !PT ;  /* 0xffff00002a097812 */ /* 0x000fe200078ec0ff */
[-C--:B------:R-:W-:Y:S01]  /*8ed0*/  FMUL.FTZ R11, R10, R45.reuse ;  /* 0x0000002d0a0b7220 */ /* 0x080fe20000410000 */
[----:B------:R-:W-:Y:S01]  /*8ee0*/  LOP3.LUT R12, R13, 0xffff0000, RZ, 0xc0, !PT ;  /* 0xffff00000d0c7812 */ /* 0x000fe200078ec0ff */
[----:B------:R-:W-:Y:S01]  /*8ef0*/  FFMA.FTZ R45, R4, R45, -R5 ;  /* 0x0000002d042d7223 */ /* 0x000fe20000010805 */
[C---:B------:R-:W-:Y:S01]  /*8f00*/  IMAD.U32 R6, R14.reuse, 0x10000, RZ ;  /* 0x000100000e067824 */ /* 0x040fe200078e00ff */
[----:B------:R-:W-:Y:S01]  /*8f10*/  LOP3.LUT R7, R14, 0xffff0000, RZ, 0xc0, !PT ;  /* 0xffff00000e077812 */ /* 0x000fe200078ec0ff */
[----:B------:R-:W-:Y:S01]  /*8f20*/  IMAD.U32 R13, R26, 0x10000, RZ ;  /* 0x000100001a0d7824 */ /* 0x000fe200078e00ff */
[----:B------:R-:W-:Y:S01]  /*8f30*/  SHF.L.U32 R5, R21, 0x10, RZ ;  /* 0x0000001015057819 */ /* 0x000fe200000006ff */
[----:B------:R-:W-:Y:S01]  /*8f40*/  IMAD.U32 R8, R41, 0x10000, RZ ;  /* 0x0001000029087824 */ /* 0x000fe200078e00ff */
[----:B------:R-:W-:Y:S01]  /*8f50*/  LOP3.LUT R14, R15, 0xffff0000, RZ, 0xc0, !PT ;  /* 0xffff00000f0e7812 */ /* 0x000fe200078ec0ff */
[----:B------:R-:W-:Y:S01]  /*8f60*/  FMUL.FTZ R25, R24, R9 ;  /* 0x0000000918197220 */ /* 0x000fe20000410000 */
[----:B------:R-:W-:-:S02]  /*8f70*/  LOP3.LUT R3, R44, 0xffff0000, RZ, 0xc0, !PT ;  /* 0xffff00002c037812 */ /* 0x000fc400078ec0ff */
[----:B------:R-:W-:Y:S02]  /*8f80*/  LOP3.LUT R15, R26, 0xffff0000, RZ, 0xc0, !PT ;  /* 0xffff00001a0f7812 */ /* 0x000fe400078ec0ff */
[----:B------:R-:W-:Y:S01]  /*8f90*/  LOP3.LUT R26, R27, 0xffff0000, RZ, 0xc0, !PT ;  /* 0xffff00001b1a7812 */ /* 0x000fe200078ec0ff */
[CC--:B------:R-:W-:Y:S01]  /*8fa0*/  FMUL.FTZ R27, R13.reuse, R8.reuse ;  /* 0x000000080d1b7220 */ /* 0x0c0fe20000410000 */
[----:B------:R-:W-:Y:S01]  /*8fb0*/  FFMA.FTZ R11, R4, R43, R11 ;  /* 0x0000002b040b7223 */ /* 0x000fe2000001000b */
[----:B------:R-:W-:Y:S01]  /*8fc0*/  FMUL.FTZ R13, R13, R5 ;  /* 0x000000050d0d7220 */ /* 0x000fe20000410000 */
[----:B------:R-:W-:Y:S01]  /*8fd0*/  LOP3.LUT R10, R41, 0xffff0000, RZ, 0xc0, !PT ;  /* 0xffff0000290a7812 */ /* 0x000fe200078ec0ff */
[-C--:B------:R-:W-:Y:S01]  /*8fe0*/  FMUL.FTZ R24, R24, R3.reuse ;  /* 0x0000000318187220 */ /* 0x080fe20000410000 */
[----:B------:R-:W-:Y:S01]  /*8ff0*/  FFMA.FTZ R25, R12, R3, -R25 ;  /* 0x000000030c197223 */ /* 0x000fe20000010819 */
[----:B------:R-:W-:Y:S02]  /*9000*/  LOP3.LUT R4, R21, 0xffff0000, RZ, 0xc0, !PT ;  /* 0xffff000015047812 */ /* 0x000fe400078ec0ff */
        /* <DEDUP_REMOVED lines=23> */
.L_x_15442:
[----:B------:R-:W-:Y:S05]  /*9180*/  BSYNC B0 ;  /* 0x0000000000007941 */ /* 0x000fea0003800000 */
.L_x_15428:
        /* <DEDUP_REMOVED lines=8> */
.L_x_15425:
[----:B------:R-:W-:-:S13]  /*9210*/  ISETP.NE.AND P0, PT, R156, 0x3, PT ;  /* 0x000000039c00780c */ /* 0x000fda0003f05270 */
[----:B------:R-:W-:Y:S05]  /*9220*/  @!P0 BRA `(.L_x_15452) ;  /* 0x0000000000048947 */ /* 0x000fea0003800000 */
[----:B------:R-:W-:Y:S01]  /*9230*/  BPT.TRAP 0x1 ;  /* 0x000000040000795c */ /* 0x000fe20000300000 */
.L_x_15452:
[----:B--23--:R-:W-:Y:S01]  /*9240*/  IMAD R0, R22, 0x8, R2 ;  /* 0x0000000816007824 */ /* 0x00cfe200078e0202 */
[----:B-1----:R-:W-:-:S04]  /*9250*/  SHF.L.U32 R7, R154, 0x1f, RZ ;  /* 0x0000001f9a077819 */ /* 0x002fc800000006ff */
[----:B------:R1:W2:Y:S01]  /*9260*/  SYNCS.PHASECHK.TRANS64.TRYWAIT P1, [R0+URZ+0x16830], R7 ;  /* 0x01683007000075a7 */ /* 0x0002a2000802017f */
[----:B------:R-:W-:Y:S05]  /*9270*/  @!P0 BRA `(.L_x_15453) ;  /* 0x0000000000048947 */ /* 0x000fea0003800000 */
[----:B------:R-:W-:Y:S01]  /*9280*/  BPT.TRAP 0x1 ;  /* 0x000000040000795c */ /* 0x000fe20000300000 */
.L_x_15453:
[----:B------:R-:W-:Y:S01]  /*9290*/  VIADD R3, R2, 0xe400 ;  /* 0x0000e40002037836 */ /* 0x000fe20000000000 */
[----:B------:R-:W-:Y:S01]  /*92a0*/  LOP3.LUT R4, R30, 0x10000, RZ, 0xfc, !PT ;  /* 0x000100001e047812 */ /* 0x000fe200078efcff */
[----:B------:R-:W-:-:S03]  /*92b0*/  IMAD.MOV.U32 R5, RZ, RZ, 0x40000040 ;  /* 0x40000040ff057424 */ /* 0x000fc600078e00ff */
[----:B------:R-:W-:-:S04]  /*92c0*/  SHF.R.U32.HI R3, RZ, 0x4, R3 ;  /* 0x00000004ff037819 */ /* 0x000fc80000011603 */
[----:B------:R-:W-:-:S04]  /*92d0*/  LOP3.LUT R3, R3, 0x3fff, RZ, 0xc0, !PT ;  /* 0x00003fff03037812 */ /* 0x000fc800078ec0ff */
[----:B------:R-:W-:-:S05]  /*92e0*/  LOP3.LUT R3, R3, 0x10000, RZ, 0xfc, !PT ;  /* 0x0001000003037812 */ /* 0x000fca00078efcff */
[----:B------:R3:W-:Y:S01]  /*92f0*/  STL [R1+0x18], R3 ;  /* 0x0000180301007387 */ /* 0x0007e20000100800 */
[----:B--2---:R-:W-:Y:S05]  /*9300*/  @P1 BRA `(.L_x_15454) ;  /* 0x0000000000081947 */ /* 0x004fea0003800000 */
[----:B------:R-:W2:Y:S02]  /*9310*/  SYNCS.PHASECHK.TRANS64.TRYWAIT P1, [R0+URZ+0x16830], R7 ;  /* 0x01683007000075a7 */ /* 0x000ea4000802017f */
[----:B--2---:R-:W-:Y:S05]  /*9320*/  @!P1 BRA `(.L_x_15455) ;  /* 0x0000012400489947 */ /* 0x004fea0003800000 */
.L_x_15454:
[----:B---3--:R-:W3:Y:S01]  /*9330*/  LDL R3, [R1+0x18] ;  /* 0x0000180001037983 */ /* 0x008ee20000100800 */
[----:B-12---:R-:W-:Y:S01]  /*9340*/  IMAD.MOV.U32 R7, RZ, RZ, 0x40000040 ;  /* 0x40000040ff077424 */ /* 0x006fe200078e00ff */
[----:B------:R-:W-:Y:S05]  /*9350*/  WARPSYNC.ALL ;  /* 0x0000000000007948 */ /* 0x000fea0003800000 */
[C---:B------:R-:W-:Y:S01]  /*9360*/  R2UR UR4, R4.reuse ;  /* 0x00000000040472ca */ /* 0x040fe200000e0000 */
[----:B0---45:R-:W-:Y:S01]  /*9370*/  WARPGROUP.ARRIVE ;  /* 0x00000000000079c5 */ /* 0x031fe20000000000 */
[----:B------:R-:W-:Y:S01]  /*9380*/  R2UR UR5, R5 ;  /* 0x00000000050572ca */ /* 0x000fe200000e0000 */
[C---:B------:R-:W-:Y:S01]  /*9390*/  VIADD R10, R4.reuse, 0x2 ;  /* 0x00000002040a7836 */ /* 0x040fe20000000000 */
[----:B------:R-:W-:Y:S01]  /*93a0*/  R2UR UR7, R7 ;  /* 0x00000000070772ca */ /* 0x000fe200000e0000 */
[----:B------:R-:W-:Y:S01]  /*93b0*/  IMAD.MOV.U32 R11, RZ, RZ, 0x40000040 ;  /* 0x40000040ff0b7424 */ /* 0x000fe200078e00ff */
[----:B------:R-:W-:Y:S01]  /*93c0*/  MOV R9, 0x40000040 ;  /* 0x4000004000097802 */ /* 0x000fe20000000f00 */
[----:B------:R-:W-:-:S02]  /*93d0*/  VIADD R20, R4, 0x4 ;  /* 0x0000000404147836 */ /* 0x000fc40000000000 */
[----:B------:R-:W-:Y:S01]  /*93e0*/  IMAD.MOV.U32 R21, RZ, RZ, 0x40000040 ;  /* 0x40000040ff157424 */ /* 0x000fe200078e00ff */
[----:B------:R0:W-:Y:S01]  /*93f0*/  STL.64 [R1+0x8], R10 ;  /* 0x0000080a01007387 */ /* 0x0001e20000100a00 */
[----:B------:R-:W-:Y:S02]  /*9400*/  VIADD R14, R4, 0x6 ;  /* 0x00000006040e7836 */ /* 0x000fe40000000000 */
[----:B------:R-:W-:Y:S02]  /*9410*/  IMAD.MOV.U32 R15, RZ, RZ, 0x40000040 ;  /* 0x40000040ff0f7424 */ /* 0x000fe400078e00ff */
[----:B------:R-:W-:Y:S02]  /*9420*/  IMAD.MOV.U32 R7, RZ, RZ, 0x40000040 ;  /* 0x40000040ff077424 */ /* 0x000fe400078e00ff */
[----:B---3--:R-:W-:-:S04]  /*9430*/  IMAD R6, R22, 0x400, R3 ;  /* 0x0000040016067824 */ /* 0x008fc800078e0203 */
        /* <DEDUP_REMOVED lines=30> */
.L_x_15456:
[----:B------:R-:W2:Y:S01]  /*9620*/  LDL.LU R92, [R1+0x4] ;  /* 0x00000400015c7983 */ /* 0x000ea20000300800 */
[----:B------:R-:W-:Y:S01]  /*9630*/  ULDC UR4, c[0x0][0x9d8] ;  /* 0x0002760000047ab9 */ /* 0x000fe20000000800 */
[----:B------:R-:W0:Y:S01]  /*9640*/  LDC R93, c[0x0][0x448] ;  /* 0x00011200ff5d7b82 */ /* 0x000e220000000800 */
[----:B------:R-:W-:Y:S01]  /*9650*/  ULDC UR5, c[0x0][0x988] ;  /* 0x0002620000057ab9 */ /* 0x000fe20000000800 */
[----:B------:R-:W3:Y:S04]  /*9660*/  LDL R90, [R1+0x3c] ;  /* 0x00003c00015a7983 */ /* 0x000ee80000100800 */
[----:B------:R-:W3:Y:S01]  /*9670*/  LDL R100, [R1+0x24] ;  /* 0x0000240001647983 */ /* 0x000ee20000100800 */
[----:B------:R-:W-:Y:S01]  /*9680*/  FMUL.FTZ R11, R36, UR4 ;  /* 0x00000004240b7c20 */ /* 0x000fe20008410000 */
[----:B------:R-:W-:Y:S01]  /*9690*/  FMUL.FTZ R36, R39, UR4 ;  /* 0x0000000427247c20 */ /* 0x000fe20008410000 */
[----:B------:R-:W-:Y:S01]  /*96a0*/  FMUL.FTZ R6, R25, UR4 ;  /* 0x0000000419067c20 */ /* 0x000fe20008410000 */
[----:B------:R-:W4:Y:S01]  /*96b0*/  LDL R96, [R1+0x1c] ;  /* 0x00001c0001607983 */ /* 0x000f220000100800 */
[----:B------:R-:W-:Y:S01]  /*96c0*/  FMUL.FTZ R91, R34, UR4 ;  /* 0x00000004225b7c20 */ /* 0x000fe20008410000 */
[----:B------:R-:W-:Y:S01]  /*96d0*/  FMUL.FTZ R12, R37, UR4 ;  /* 0x00000004250c7c20 */ /* 0x000fe20008410000 */
[----:B------:R-:W-:Y:S01]  /*96e0*/  FMUL.FTZ R111, R26, UR4 ;  /* 0x000000041a6f7c20 */ /* 0x000fe20008410000 */
[----:B------:R-:W5:Y:S01]  /*96f0*/  LDL R39, [R1+0x38] ;  /* 0x0000380001277983 */ /* 0x000f620000100800 */
[----:B------:R-:W-:Y:S01]  /*9700*/  FMUL.FTZ R107, R27, UR4 ;  /* 0x000000041b6b7c20 */ /* 0x000fe20008410000 */
[----:B------:R-:W-:Y:S01]  /*9710*/  FMUL.FTZ R89, R35, UR4 ;  /* 0x0000000423597c20 */ /* 0x000fe20008410000 */
[----:B------:R-:W-:Y:S01]  /*9720*/  FMUL.FTZ R105, R30, UR4 ;  /* 0x000000041e697c20 */ /* 0x000fe20008410000 */
[----:B------:R-:W5:Y:S01]  /*9730*/  LDL R98, [R1+0x10] ;  /* 0x0000100001627983 */ /* 0x000f620000100800 */
[----:B------:R-:W1:Y:S01]  /*9740*/  MUFU.TANH R111, R111 ;  /* 0x0000006f006f7308 */ /* 0x000e620000002400 */
[----:B------:R-:W-:Y:S01]  /*9750*/  FMUL.FTZ R3, R24, UR4 ;  /* 0x0000000418037c20 */ /* 0x000fe20008410000 */
[----:B------:R-:W-:Y:S01]  /*9760*/  FMUL.FTZ R24, R31, UR4 ;  /* 0x000000041f187c20 */ /* 0x000fe20008410000 */
[----:B------:R-:W-:Y:S01]  /*9770*/  FMUL.FTZ R38, R38, UR4 ;  /* 0x0000000426267c20 */ /* 0x000fe20008410000 */
[----:B------:R-:W-:Y:S01]  /*9780*/  FMUL.FTZ R13, R40, UR4 ;  /* 0x00000004280d7c20 */ /* 0x000fe20008410000 */
[----:B0-----:R-:W-:Y:S01]  /*9790*/  ISETP.NE.AND P4, PT, R93, 0x1, PT ;  /* 0x000000015d00780c */ /* 0x001fe20003f85270 */
        /* <DEDUP_REMOVED lines=12> */
[----:B------:R-:W1:Y:S01]  /*9860*/  @P4 LDC R25, c[0x0][0x44c] ;  /* 0x00011300ff194b82 */ /* 0x000e620000000800 */
[----:B------:R-:W-:Y:S01]  /*9870*/  FMUL.FTZ R62, R62, UR4 ;  /* 0x000000043e3e7c20 */ /* 0x000fe20008410000 */
[----:B------:R-:W-:-:S04]  /*9880*/  FMUL.FTZ R9, R32, UR4 ;  /* 0x0000000420097c20 */ /* 0x000fc80008410000 */
[----:B------:R-:W0:Y:S02]  /*9890*/  MUFU.TANH R24, R24 ;  /* 0x0000001800187308 */ /* 0x000e240000002400 */
[----:B------:R-:W0:Y:S06]  /*98a0*/  @P4 LDC R34, c[0x0][0x450] ;  /* 0x00011400ff224b82 */ /* 0x000e2c0000000800 */
[----:B------:R-:W5:Y:S08]  /*98b0*/  MUFU.TANH R91, R91 ;  /* 0x0000005b005b7308 */ /* 0x000f700000002400 */
[----:B------:R-:W5:Y:S08]  /*98c0*/  MUFU.TANH R89, R89 ;  /* 0x0000005900597308 */ /* 0x000f700000002400 */
[----:B------:R-:W5:Y:S08]  /*98d0*/  MUFU.TANH R38, R38 ;  /* 0x0000002600267308 */ /* 0x000f700000002400 */
[----:B------:R-:W5:Y:S08]  /*98e0*/  MUFU.TANH R36, R36 ;  /* 0x0000002400247308 */ /* 0x000f700000002400 */
        /* <DEDUP_REMOVED lines=17> */
[----:B------:R-:W5:Y:S01]  /*9a00*/  MUFU.TANH R54, R54 ;  /* 0x0000003600367308 */ /* 0x000f620000002400 */
[----:B------:R-:W-:Y:S01]  /*9a10*/  FMUL.FTZ R32, R53, UR4 ;  /* 0x0000000435207c20 */ /* 0x000fe20008410000 */
[----:B------:R-:W-:-:S06]  /*9a20*/  FMUL.FTZ R93, R63, UR4 ;  /* 0x000000043f5d7c20 */ /* 0x000fcc0008410000 */
[----:B------:R-:W5:Y:S08]  /*9a30*/  MUFU.TANH R56, R56 ;  /* 0x0000003800387308 */ /* 0x000f700000002400 */
[----:B------:R-:W5:Y:S08]  /*9a40*/  MUFU.TANH R58, R58 ;  /* 0x0000003a003a7308 */ /* 0x000f700000002400 */
[----:B------:R-:W5:Y:S08]  /*9a50*/  MUFU.TANH R62, R62 ;  /* 0x0000003e003e7308 */ /* 0x000f700000002400 */
[----:B------:R-:W-:Y:S01]  /*9a60*/  MUFU.TANH R93, R93 ;  /* 0x0000005d005d7308 */ /* 0x000fe20000002400 */
[----:B------:R-:W-:Y:S01]  /*9a70*/  FMUL.FTZ R75, R75, UR4 ;  /* 0x000000044b4b7c20 */ /* 0x000fe20008410000 */
[----:B--2---:R-:W-:Y:S01]  /*9a80*/  LOP3.LUT R92, R92, 0xfffffffe, RZ, 0xc0, !PT ;  /* 0xfffffffe5c5c7812 */ /* 0x004fe200078ec0ff */
[----:B------:R-:W-:Y:S01]  /*9a90*/  FMUL.FTZ R78, R78, UR4 ;  /* 0x000000044e4e7c20 */ /* 0x000fe20008410000 */
[----:B------:R-:W-:Y:S01]  /*9aa0*/  FMUL.FTZ R82, R82, UR4 ;  /* 0x0000000452527c20 */ /* 0x000fe20008410000 */
[----:B------:R-:W-:Y:S01]  /*9ab0*/  FMUL.FTZ R86, R86, UR4 ;  /* 0x0000000456567c20 */ /* 0x000fe20008410000 */
[----:B------:R-:W-:-:S02]  /*9ac0*/  @P4 LOP3.LUT R92, R92, 0x1, RZ, 0xfc, !PT ;  /* 0x000000015c5c4812 */ /* 0x000fc400078efcff */
[----:B------:R-:W-:Y:S03]  /*9ad0*/  MUFU.TANH R3, R3 ;  /* 0x0000000300037308 */ /* 0x000fe60000002400 */
[----:B------:R3:W-:Y:S05]  /*9ae0*/  STL [R1+0x4], R92 ;  /* 0x0000045c01007387 */ /* 0x0007ea0000100800 */
[----:B------:R-:W-:Y:S01]  /*9af0*/  MUFU.TANH R6, R6 ;  /* 0x0000000600067308 */ /* 0x000fe20000002400 */
[----:B---3--:R-:W-:-:S07]  /*9b00*/  IADD3 R92, R90, R100, RZ ;  /* 0x000000645a5c7210 */ /* 0x008fce0007ffe0ff */
[----:B------:R-:W-:Y:S01]  /*9b10*/  MUFU.TANH R7, R7 ;  /* 0x0000000700077308 */ /* 0x000fe20000002400 */
[----:B-1----:R-:W-:-:S05]  /*9b20*/  @P4 IMAD.HI.U32 R25, R92, R25, RZ ;  /* 0x000000195c194227 */ /* 0x002fca00078e00ff */
[----:B0-----:R-:W-:Y:S01]  /*9b30*/  @P4 SHF.R.U32.HI R92, RZ, R34, R25 ;  /* 0x00000022ff5c4219 */ /* 0x001fe20000011619 */
[----:B------:R-:W-:Y:S01]  /*9b40*/  IMAD.MOV.U32 R25, RZ, RZ, -0x80 ;  /* 0xffffff80ff197424 */ /* 0x000fe200078e00ff */
[----:B------:R-:W-:Y:S03]  /*9b50*/  MUFU.TANH R8, R8 ;  /* 0x0000000800087308 */ /* 0x000fe60000002400 */
[----:B------:R-:W0:Y:S01]  /*9b60*/  SHFL.IDX PT, R37, R92, 0x1, 0x1c1f ;  /* 0x003c1f005c257f89 */ /* 0x000e2200000e0000 */
[----:B------:R-:W-:-:S04]  /*9b70*/  IMAD R25, R88, R25, 0x80 ;  /* 0x0000008058197424 */ /* 0x000fc800078e0219 */
[----:B------:R-:W-:Y:S01]  /*9b80*/  VIADD R35, R25, 0x1 ;  /* 0x0000000119237836 */ /* 0x000fe20000000000 */
[----:B------:R-:W-:Y:S01]  /*9b90*/  MUFU.TANH R9, R9 ;  /* 0x0000000900097308 */ /* 0x000fe20000002400 */
[----:B----4-:R-:W-:Y:S02]  /*9ba0*/  IMAD.IADD R90, R96, 0x1, R25 ;  /* 0x00000001605a7824 */ /* 0x010fe400078e0219 */
[C---:B-----5:R-:W-:Y:S02]  /*9bb0*/  IMAD R35, R39.reuse, -0x2, R35 ;  /* 0xfffffffe27237824 */ /* 0x060fe400078e0223 */
[----:B------:R-:W-:-:S03]  /*9bc0*/  IMAD R90, R39, -0x2, R90 ;  /* 0xfffffffe275a7824 */ /* 0x000fc600078e025a */
[----:B------:R-:W-:Y:S01]  /*9bd0*/  IADD3 R109, -R98, R35, R96 ;  /* 0x00000023626d7210 */ /* 0x000fe20007ffe160 */
[----:B------:R-:W-:Y:S08]  /*9be0*/  MUFU.TANH R10, R10 ;  /* 0x0000000a000a7308 */ /* 0x000ff00000002400 */
[----:B------:R-:W-:Y:S01]  /*9bf0*/  MUFU.TANH R11, R11 ;  /* 0x0000000b000b7308 */ /* 0x000fe20000002400 */
[----:B0-----:R-:W-:-:S04]  /*9c00*/  VIADDMNMX R25, R37, R109, R90, PT ;  /* 0x0000006d25197246 */ /* 0x001fc8000380015a */
[C---:B------:R-:W-:Y:S02]  /*9c10*/  ISETP.GT.AND P1, PT, R25.reuse, RZ, PT ;  /* 0x000000ff1900720c */ /* 0x040fe40003f24270 */
[C---:B------:R-:W-:Y:S01]  /*9c20*/  ISETP.GT.AND P2, PT, R25.reuse, 0x1, PT ;  /* 0x000000011900780c */ /* 0x040fe20003f44270 */
[----:B------:R-:W-:Y:S01]  /*9c30*/  MUFU.TANH R12, R12 ;  /* 0x0000000c000c7308 */ /* 0x000fe20000002400 */
[----:B------:R-:W-:Y:S02]  /*9c40*/  ISETP.GT.AND P3, PT, R25, 0x8, PT ;  /* 0x000000081900780c */ /* 0x000fe40003f64270 */
[----:B------:R-:W-:Y:S02]  /*9c50*/  FSEL R111, R111, -INF , P1 ;  /* 0xff8000006f6f7808 */ /* 0x000fe40000800000 */
[----:B------:R-:W-:Y:S02]  /*9c60*/  FSEL R107, R107, -INF , P2 ;  /* 0xff8000006b6b7808 */ /* 0x000fe40001000000 */
[----:B------:R-:W-:Y:S01]  /*9c70*/  ISETP.GT.AND P1, PT, R25, 0x9, PT ;  /* 0x000000091900780c */ /* 0x000fe20003f24270 */
[----:B------:R-:W-:Y:S01]  /*9c80*/  MUFU.TANH R13, R13 ;  /* 0x0000000d000d7308 */ /* 0x000fe20000002400 */
[----:B------:R-:W-:-:S02]  /*9c90*/  FSEL R105, R105, -INF , P3 ;  /* 0xff80000069697808 */ /* 0x000fc40001800000 */
[----:B------:R-:W-:Y:S02]  /*9ca0*/  FMNMX.FTZ R94, R111, R107, !PT ;  /* 0x0000006b6f5e7209 */ /* 0x000fe40007810000 */
[----:B------:R-:W-:Y:S02]  /*9cb0*/  ISETP.GT.AND P2, PT, R25, 0x10, PT ;  /* 0x000000101900780c */ /* 0x000fe40003f44270 */
[----:B------:R-:W-:Y:S01]  /*9cc0*/  FSEL R35, R24, -INF , P1 ;  /* 0xff80000018237808 */ /* 0x000fe20000800000 */
[----:B------:R-:W-:Y:S01]  /*9cd0*/  MUFU.TANH R26, R26 ;  /* 0x0000001a001a7308 */ /* 0x000fe20000002400 */
[----:B------:R-:W-:Y:S02]  /*9ce0*/  FMNMX.FTZ R94, R105, R94, !PT ;  /* 0x0000005e695e7209 */ /* 0x000fe40007810000 */
[----:B------:R-:W-:Y:S02]  /*9cf0*/  ISETP.GT.AND P1, PT, R25, 0x11, PT ;  /* 0x000000111900780c */ /* 0x000fe40003f24270 */
[----:B------:R-:W-:-:S02]  /*9d00*/  FSEL R39, R91, -INF , P2 ;  /* 0xff8000005b277808 */ /* 0x000fc40001000000 */
[----:B------:R-:W-:Y:S01]  /*9d10*/  FMNMX.FTZ R94, R35, R94, !PT ;  /* 0x0000005e235e7209 */ /* 0x000fe20007810000 */
[----:B------:R-:W-:Y:S01]  /*9d20*/  MUFU.TANH R27, R27 ;  /* 0x0000001b001b7308 */ /* 0x000fe20000002400 */
[----:B------:R-:W-:Y:S02]  /*9d30*/  ISETP.GT.AND P2, PT, R25, 0x18, PT ;  /* 0x000000181900780c */ /* 0x000fe40003f44270 */
[----:B------:R-:W-:Y:S02]  /*9d40*/  FSEL R37, R89, -INF , P1 ;  /* 0xff80000059257808 */ /* 0x000fe40000800000 */
[----:B------:R-:W-:Y:S02]  /*9d50*/  FMNMX.FTZ R94, R39, R94, !PT ;  /* 0x0000005e275e7209 */ /* 0x000fe40007810000 */
        /* <DEDUP_REMOVED lines=10> */
[----:B------:R-:W-:Y:S02]  /*9e00*/  FMNMX.FTZ R94, R41, R94, !PT ;  /* 0x0000005e295e7209 */ /* 0x000fe40007810000 */
[----:B------:R-:W-:Y:S02]  /*9e10*/  ISETP.GT.AND P2, PT, R25, 0x28, PT ;  /* 0x000000281900780c */ /* 0x000fe40003f44270 */
[----:B------:R-:W-:Y:S02]  /*9e20*/  FSEL R45, R42, -INF , P1 ;  /* 0xff8000002a2d7808 */ /* 0x000fe40000800000 */
        /* <DEDUP_REMOVED lines=12> */
[----:B------:R-:W-:Y:S01]  /*9ef0*/  FMNMX.FTZ R94, R55, R94, !PT ;  /* 0x0000005e375e7209 */ /* 0x000fe20007810000 */
[----:B------:R-:W-:Y:S01]  /*9f00*/  FMUL.FTZ R34, R57, UR4 ;  /* 0x0000000439227c20 */ /* 0x000fe20008410000 */
[----:B------:R-:W-:Y:S01]  /*9f10*/  ISETP.GT.AND P1, PT, R25, 0x39, PT ;  /* 0x000000391900780c */ /* 0x000fe20003f24270 */
[----:B------:R-:W-:Y:S01]  /*9f20*/  FMUL.FTZ R24, R66, UR4 ;  /* 0x0000000442187c20 */ /* 0x000fe20008410000 */
[----:B------:R-:W-:-:S02]  /*9f30*/  FSEL R57, R52, -INF , P2 ;  /* 0xff80000034397808 */ /* 0x000fc40001000000 */
        /* <DEDUP_REMOVED lines=18> */
[----:B------:R-:W2:Y:S01]  /*a060*/  MUFU.TANH R36, R36 ;  /* 0x0000002400247308 */ /* 0x000ea20000002400 */
[----:B------:R-:W-:-:S02]  /*a070*/  FMNMX.FTZ R94, R63, R94, !PT ;  /* 0x0000005e3f5e7209 */ /* 0x000fc40007810000 */
[----:B------:R-:W-:Y:S02]  /*a080*/  ISETP.GT.AND P2, PT, R25, 0x50, PT ;  /* 0x000000501900780c */ /* 0x000fe40003f44270 */
[----:B------:R-:W-:-:S03]  /*a090*/  FMNMX.FTZ R94, R71, R94, !PT ;  /* 0x0000005e475e7209 */ /* 0x000fc60007810000 */
[----:B------:R-:W3:Y:S01]  /*a0a0*/  MUFU.TANH R91, R91 ;  /* 0x0000005b005b7308 */ /* 0x000ee20000002400 */
[----:B------:R-:W-:Y:S01]  /*a0b0*/  FMUL.FTZ R40, R79, UR4 ;  /* 0x000000044f287c20 */ /* 0x000fe20008410000 */
[----:B0-----:R-:W-:-:S06]  /*a0c0*/  FSEL R79, R24, -INF , P2 ;  /* 0xff800000184f7808 */ /* 0x001fcc0001000000 */
[----:B------:R0:W-:Y:S01]  /*a0d0*/  MUFU.TANH R95, R75 ;  /* 0x0000004b005f7308 */ /* 0x0001e20000002400 */
[----:B------:R-:W-:Y:S02]  /*a0e0*/  ISETP.GT.AND P2, PT, R25, 0x58, PT ;  /* 0x000000581900780c */ /* 0x000fe40003f44270 */
[----:B0-----:R-:W-:-:S05]  /*a0f0*/  FSEL R75, R93, -INF , P1 ;  /* 0xff8000005d4b7808 */ /* 0x001fca0000800000 */
[----:B------:R-:W0:Y:S01]  /*a100*/  MUFU.TANH R38, R38 ;  /* 0x0000002600267308 */ /* 0x000e220000002400 */
[----:B------:R-:W-:Y:S02]  /*a110*/  ISETP.GT.AND P1, PT, R25, 0x51, PT ;  /* 0x000000511900780c */ /* 0x000fe40003f24270 */
[----:B------:R-:W-:Y:S02]  /*a120*/  FMNMX.FTZ R94, R75, R94, !PT ;  /* 0x0000005e4b5e7209 */ /* 0x000fe40007810000 */
[----:B-1----:R-:W-:Y:S02]  /*a130*/  FSEL R89, R89, -INF , P1 ;  /* 0xff80000059597808 */ /* 0x002fe40000800000 */
[----:B------:R-:W-:Y:S01]  /*a140*/  FMNMX.FTZ R94, R79, R94, !PT ;  /* 0x0000005e4f5e7209 */ /* 0x000fe20007810000 */
[----:B------:R-:W1:Y:S01]  /*a150*/  MUFU.TANH R78, R78 ;  /* 0x0000004e004e7308 */ /* 0x000e620000002400 */
[----:B------:R-:W-:Y:S01]  /*a160*/  FMUL.FTZ R24, R83, UR4 ;  /* 0x0000000453187c20 */ /* 0x000fe20008410000 */
[----:B------:R-:W-:-:S02]  /*a170*/  ISETP.GT.AND P1, PT, R25, 0x59, PT ;  /* 0x000000591900780c */ /* 0x000fc40003f24270 */
[----:B--2---:R-:W-:Y:S02]  /*a180*/  FSEL R83, R36, -INF , P2 ;  /* 0xff80000024537808 */ /* 0x004fe40001000000 */
[----:B------:R-:W-:Y:S02]  /*a190*/  FMNMX.FTZ R94, R89, R94, !PT ;  /* 0x0000005e595e7209 */ /* 0x000fe40007810000 */
[----:B------:R-:W2:Y:S01]  /*a1a0*/  MUFU.TANH R40, R40 ;  /* 0x0000002800287308 */ /* 0x000ea20000002400 */
[----:B------:R-:W-:Y:S02]  /*a1b0*/  ISETP.GT.AND P2, PT, R25, 0x60, PT ;  /* 0x000000601900780c */ /* 0x000fe40003f44270 */
[----:B---3--:R-:W-:Y:S02]  /*a1c0*/  FSEL R91, R91, -INF , P1 ;  /* 0xff8000005b5b7808 */ /* 0x008fe40000800000 */
[----:B------:R-:W-:Y:S02]  /*a1d0*/  FMNMX.FTZ R94, R83, R94, !PT ;  /* 0x0000005e535e7209 */ /* 0x000fe40007810000 */
[----:B------:R-:W-:Y:S01]  /*a1e0*/  ISETP.GT.AND P1, PT, R25, 0x61, PT ;  /* 0x000000611900780c */ /* 0x000fe20003f24270 */
[----:B------:R-:W3:Y:S01]  /*a1f0*/  MUFU.TANH R82, R82 ;  /* 0x0000005200527308 */ /* 0x000ee20000002400 */
[----:B0-----:R-:W-:-:S02]  /*a200*/  FSEL R93, R38, -INF , P2 ;  /* 0xff800000265d7808 */ /* 0x001fc40001000000 */
[----:B------:R-:W-:Y:S02]  /*a210*/  FMNMX.FTZ R94, R91, R94, !PT ;  /* 0x0000005e5b5e7209 */ /* 0x000fe40007810000 */
[----:B------:R-:W-:Y:S02]  /*a220*/  ISETP.GT.AND P2, PT, R25, 0x68, PT ;  /* 0x000000681900780c */ /* 0x000fe40003f44270 */
[----:B------:R-:W-:Y:S01]  /*a230*/  FSEL R95, R95, -INF , P1 ;  /* 0xff8000005f5f7808 */ /* 0x000fe20000800000 */
[----:B------:R0:W4:Y:S01]  /*a240*/  MUFU.TANH R101, R24 ;  /* 0x0000001800657308 */ /* 0x0001220000002400 */
[----:B------:R-:W-:Y:S02]  /*a250*/  FMNMX.FTZ R94, R93, R94, !PT ;  /* 0x0000005e5d5e7209 */ /* 0x000fe40007810000 */
[----:B------:R-:W-:Y:S02]  /*a260*/  ISETP.GT.AND P1, PT, R25, 0x69, PT ;  /* 0x000000691900780c */ /* 0x000fe40003f24270 */
[----:B------:R-:W-:Y:S01]  /*a270*/  FMNMX.FTZ R94, R95, R94, !PT ;  /* 0x0000005e5f5e7209 */ /* 0x000fe20007810000 */
[----:B0-----:R-:W-:-:S02]  /*a280*/  FMUL.FTZ R24, R87, UR4 ;  /* 0x0000000457187c20 */ /* 0x001fc40008410000 */
[----:B------:R-:W0:Y:S01]  /*a290*/  MUFU.TANH R86, R86 ;  /* 0x0000005600567308 */ /* 0x000e220000002400 */
[----:B-1----:R-:W-:Y:S02]  /*a2a0*/  FSEL R87, R78, -INF , P2 ;  /* 0xff8000004e577808 */ /* 0x002fe40001000000 */
[----:B------:R-:W-:Y:S02]  /*a2b0*/  ISETP.GT.AND P2, PT, R25, 0x70, PT ;  /* 0x000000701900780c */ /* 0x000fe40003f44270 */
[----:B--2---:R-:W-:Y:S02]  /*a2c0*/  FSEL R97, R40, -INF , P1 ;  /* 0xff80000028617808 */ /* 0x004fe40000800000 */
[----:B------:R-:W-:Y:S01]  /*a2d0*/  FMNMX.FTZ R94, R87, R94, !PT ;  /* 0x0000005e575e7209 */ /* 0x000fe20007810000 */
[----:B------:R-:W1:Y:S01]  /*a2e0*/  MUFU.TANH R24, R24 ;  /* 0x0000001800187308 */ /* 0x000e620000002400 */
[----:B------:R-:W-:Y:S02]  /*a2f0*/  ISETP.GT.AND P1, PT, R25, 0x71, PT ;  /* 0x000000711900780c */ /* 0x000fe40003f24270 */
[----:B---3--:R-:W-:-:S02]  /*a300*/  FSEL R99, R82, -INF , P2 ;  /* 0xff80000052637808 */ /* 0x008fc40001000000 */
[----:B------:R-:W-:Y:S02]  /*a310*/  FMNMX.FTZ R94, R97, R94, !PT ;  /* 0x0000005e615e7209 */ /* 0x000fe40007810000 */
[----:B------:R-:W-:Y:S02]  /*a320*/  ISETP.GT.AND P2, PT, R25, 0x78, PT ;  /* 0x000000781900780c */ /* 0x000fe40003f44270 */
[----:B----4-:R-:W-:Y:S02]  /*a330*/  FSEL R101, R101, -INF , P1 ;  /* 0xff80000065657808 */ /* 0x010fe40000800000 */
[----:B------:R-:W-:Y:S02]  /*a340*/  FMNMX.FTZ R94, R99, R94, !PT ;  /* 0x0000005e635e7209 */ /* 0x000fe40007810000 */
[----:B------:R-:W-:Y:S02]  /*a350*/  ISETP.GT.AND P1, PT, R25, 0x79, PT ;  /* 0x000000791900780c */ /* 0x000fe40003f24270 */
[----:B0-----:R-:W-:-:S02]  /*a360*/  FSEL R103, R86, -INF , P2 ;  /* 0xff80000056677808 */ /* 0x001fc40001000000 */
[----:B------:R-:W-:Y:S01]  /*a370*/  FMNMX.FTZ R94, R101, R94, !PT ;  /* 0x0000005e655e7209 */ /* 0x000fe20007810000 */
[----:B------:R-:W-:Y:S01]  /*a380*/  FMUL.FTZ R38, R61, UR4 ;  /* 0x000000043d267c20 */ /* 0x000fe20008410000 */
[----:B-1----:R-:W-:Y:S02]  /*a390*/  FSEL R61, R24, -INF , P1 ;  /* 0xff800000183d7808 */ /* 0x002fe40000800000 */
[----:B------:R-:W-:-:S04]  /*a3a0*/  FMNMX.FTZ R94, R103, R94, !PT ;  /* 0x0000005e675e7209 */ /* 0x000fc80007810000 */
[----:B------:R-:W-:-:S05]  /*a3b0*/  FMNMX.FTZ R94, R61, R94, !PT ;  /* 0x0000005e3d5e7209 */ /* 0x000fca0007810000 */
[----:B------:R-:W0:Y:S01]  /*a3c0*/  SHFL.BFLY PT, R25, R94, 0x2, 0x1f ;  /* 0x0c401f005e197f89 */ /* 0x000e2200000e0000 */
[----:B------:R-:W-:-:S03]  /*a3d0*/  FMUL.FTZ R40, R64, UR4 ;  /* 0x0000000440287c20 */ /* 0x000fc60008410000 */
[----:B------:R-:W1:Y:S01]  /*a3e0*/  SHFL.IDX PT, R64, R92, RZ, 0x1c1f ;  /* 0x001c1fff5c407589 */ /* 0x000e6200000e0000 */
[----:B0-----:R-:W-:-:S05]  /*a3f0*/  FMNMX.FTZ R24, R94, R25, !PT ;  /* 0x000000195e187209 */ /* 0x001fca0007810000 */
[----:B------:R-:W0:Y:S01]  /*a400*/  SHFL.BFLY PT, R25, R24, 0x1, 0x1f ;  /* 0x0c201f0018197f89 */ /* 0x000e2200000e0000 */
[----:B------:R-:W-:Y:S01]  /*a410*/  FMUL.FTZ R36, R60, UR4 ;  /* 0x000000043c247c20 */ /* 0x000fe20008410000 */
[----:B-1----:R-:W-:-:S04]  /*a420*/  VIADDMNMX R64, R64, R109, R90, PT ;  /* 0x0000006d40407246 */ /* 0x002fc8000380015a */
[C---:B------:R-:W-:Y:S02]  /*a430*/  ISETP.GT.AND P2, PT, R64.reuse, 0x1, PT ;  /* 0x000000014000780c */ /* 0x040fe40003f44270 */
[----:B------:R-:W-:Y:S02]  /*a440*/  ISETP.GT.AND P3, PT, R64, 0x8, PT ;  /* 0x000000084000780c */ /* 0x000fe40003f64270 */
[----:B0-----:R-:W-:Y:S01]  /*a450*/  FMNMX.FTZ R25, R24, R25, !PT ;  /* 0x0000001918197209 */ /* 0x001fe20007810000 */
[----:B------:R-:W-:Y:S01]  /*a460*/  IMAD.U32 R24, RZ, RZ, UR5 ;  /* 0x00000005ff187e24 */ /* 0x000fe2000f8e00ff */
[----:B------:R-:W-:Y:S01]  /*a470*/  FSEL R6, R6, -INF , P2 ;  /* 0xff80000006067808 */ /* 0x000fe20001000000 */
[----:B------:R-:W-:Y:S01]  /*a480*/  FMUL.FTZ R44, R68, UR4 ;  /* 0x00000004442c7c20 */ /* 0x000fe20008410000 */
[C---:B------:R-:W-:Y:S01]  /*a490*/  FSETP.NEU.FTZ.AND P1, PT, R25.reuse, -INF , PT ;  /* 0xff8000001900780b */ /* 0x040fe20003f3d000 */
[----:B------:R-:W-:Y:S01]  /*a4a0*/  FMUL.FTZ R60, R25, R24 ;  /* 0x00000018193c7220 */ /* 0x000fe20000410000 */
[----:B------:R-:W-:Y:S01]  /*a4b0*/  FMUL.FTZ R46, R69, UR4 ;  /* 0x00000004452e7c20 */ /* 0x000fe20008410000 */
[----:B------:R-:W-:Y:S01]  /*a4c0*/  FMUL.FTZ R50, R73, UR4 ;  /* 0x0000000449327c20 */ /* 0x000fe20008410000 */
[----:B------:R-:W-:Y:S01]  /*a4d0*/  FMUL.FTZ R54, R77, UR4 ;  /* 0x000000044d367c20 */ /* 0x000fe20008410000 */
[----:B------:R-:W0:Y:S01]  /*a4e0*/  MUFU.TANH R30, R30 ;  /* 0x0000001e001e7308 */ /* 0x000e220000002400 */
[----:B------:R-:W-:-:S07]  /*a4f0*/  FSEL R60, R60, RZ, P1 ;  /* 0x000000ff3c3c7208 */ /* 0x000fce0000800000 */
[----:B------:R-:W1:Y:S01]  /*a500*/  MUFU.TANH R31, R31 ;  /* 0x0000001f001f7308 */ /* 0x000e620000002400 */
[----:B------:R-:W-:-:S07]  /*a510*/  ISETP.GT.AND P1, PT, R64, RZ, PT ;  /* 0x000000ff4000720c */ /* 0x000fce0003f24270 */
[----:B------:R-:W2:Y:S01]  /*a520*/  MUFU.TANH R32, R32 ;  /* 0x0000002000207308 */ /* 0x000ea20000002400 */
[----:B------:R-:W-:-:S07]  /*a530*/  FSEL R3, R3, -INF , P1 ;  /* 0xff80000003037808 */ /* 0x000fce0000800000 */
[----:B------:R-:W3:Y:S01]  /*a540*/  MUFU.TANH R33, R33 ;  /* 0x0000002100217308 */ /* 0x000ee20000002400 */
[----:B------:R-:W-:-:S07]  /*a550*/  ISETP.GT.AND P1, PT, R64, 0x9, PT ;  /* 0x000000094000780c */ /* 0x000fce0003f24270 */
[----:B------:R-:W4:Y:S01]  /*a560*/  MUFU.TANH R34, R34 ;  /* 0x0000002200227308 */ /* 0x000f220000002400 */
[----:B------:R-:W-:Y:S01]  /*a570*/  FSEL R69, R7, -INF , P3 ;  /* 0xff80000007457808 */ /* 0x000fe20001800000 */
[----:B------:R-:W-:Y:S01]  /*a580*/  FMUL.FTZ R42, R65, UR4 ;  /* 0x00000004412a7c20 */ /* 0x000fe20008410000 */
[----:B------:R-:W-:Y:S01]  /*a590*/  FMNMX.FTZ R68, R3, R6, !PT ;  /* 0x0000000603447209 */ /* 0x000fe20007810000 */
[----:B------:R-:W-:Y:S01]  /*a5a0*/  FMUL.FTZ R48, R72, UR4 ;  /* 0x0000000448307c20 */ /* 0x000fe20008410000 */
[----:B------:R-:W-:Y:S01]  /*a5b0*/  ISETP.GT.AND P2, PT, R64, 0x10, PT ;  /* 0x000000104000780c */ /* 0x000fe20003f44270 */
[----:B------:R-:W-:Y:S01]  /*a5c0*/  FMUL.FTZ R58, R81, UR4 ;  /* 0x00000004513a7c20 */ /* 0x000fe20008410000 */
[----:B------:R-:W-:Y:S01]  /*a5d0*/  FSEL R73, R8, -INF , P1 ;  /* 0xff80000008497808 */ /* 0x000fe20000800000 */
[----:B------:R-:W5:Y:S01]  /*a5e0*/  MUFU.TANH R36, R36 ;  /* 0x0000002400247308 */ /* 0x000f620000002400 */
[----:B------:R-:W-:Y:S01]  /*a5f0*/  FMNMX.FTZ R68, R69, R68, !PT ;  /* 0x0000004445447209 */ /* 0x000fe20007810000 */
[----:B------:R-:W-:Y:S01]  /*a600*/  FMUL.FTZ R52, R76, UR4 ;  /* 0x000000044c347c20 */ /* 0x000fe20008410000 */
[----:B------:R-:W-:Y:S01]  /*a610*/  ISETP.GT.AND P1, PT, R64, 0x11, PT ;  /* 0x000000114000780c */ /* 0x000fe20003f24270 */
[----:B------:R-:W-:Y:S01]  /*a620*/  FMUL.FTZ R56, R80, UR4 ;  /* 0x0000000450387c20 */ /* 0x000fe20008410000 */
[----:B------:R-:W-:Y:S01]  /*a630*/  FSEL R9, R9, -INF , P2 ;  /* 0xff80000009097808 */ /* 0x000fe20001000000 */
[----:B------:R-:W-:Y:S01]  /*a640*/  FMUL.FTZ R62, R84, UR4 ;  /* 0x00000004543e7c20 */ /* 0x000fe20008410000 */
[----:B------:R-:W-:Y:S01]  /*a650*/  FMNMX.FTZ R68, R73, R68, !PT ;  /* 0x0000004449447209 */ /* 0x000fe20007810000 */
[----:B------:R-:W5:Y:S01]  /*a660*/  MUFU.TANH R38, R38 ;  /* 0x0000002600267308 */ /* 0x000f620000002400 */
[----:B------:R-:W-:Y:S01]  /*a670*/  ISETP.GT.AND P2, PT, R64, 0x18, PT ;  /* 0x000000184000780c */ /* 0x000fe20003f44270 */
[----:B------:R-:W5:Y:S01]  /*a680*/  S2R R102, SR_CgaCtaId ;  /* 0x0000000000667919 */ /* 0x000f620000008800 */
[----:B------:R-:W-:Y:S01]  /*a690*/  FSEL R77, R10, -INF , P1 ;  /* 0xff8000000a4d7808 */ /* 0x000fe20000800000 */
[----:B------:R-:W-:Y:S01]  /*a6a0*/  VIADD R0, R0, 0x16840 ;  /* 0x0001684000007836 */ /* 0x000fe20000000000 */
[----:B------:R-:W-:Y:S01]  /*a6b0*/  FMNMX.FTZ R68, R9, R68, !PT ;  /* 0x0000004409447209 */ /* 0x000fe20007810000 */
[----:B------:R-:W-:Y:S01]  /*a6c0*/  ULDC UR5, c[0x0][0x9d8] ;  /* 0x0002760000057ab9 */ /* 0x000fe20000000800 */
[----:B------:R-:W-:-:S02]  /*a6d0*/  ISETP.GT.AND P1, PT, R64, 0x19, PT ;  /* 0x000000194000780c */ /* 0x000fc40003f24270 */
[----:B------:R-:W-:Y:S02]  /*a6e0*/  FSEL R11, R11, -INF , P2 ;  /* 0xff8000000b0b7808 */ /* 0x000fe40001000000 */
[----:B------:R-:W-:Y:S01]  /*a6f0*/  FMNMX.FTZ R68, R77, R68, !PT ;  /* 0x000000444d447209 */ /* 0x000fe20007810000 */
[----:B------:R-:W-:Y:S01]  /*a700*/  FFMA.FTZ R8, R35, R24, -R60 ;  /* 0x0000001823087223 */ /* 0x000fe2000001083c */
[----:B------:R-:W-:Y:S02]  /*a710*/  ISETP.GT.AND P2, PT, R64, 0x20, PT ;  /* 0x000000204000780c */ /* 0x000fe40003f44270 */
[----:B------:R-:W-:Y:S02]  /*a720*/  FSEL R35, R12, -INF , P1 ;  /* 0xff8000000c237808 */ /* 0x000fe40000800000 */
[----:B------:R-:W-:Y:S02]  /*a730*/  FMNMX.FTZ R68, R11, R68, !PT ;  /* 0x000000440b447209 */ /* 0x000fe40007810000 */
        /* <DEDUP_REMOVED lines=19> */
[----:B0-----:R-:W-:Y:S02]  /*a870*/  FSEL R43, R30, -INF , P1 ;  /* 0xff8000001e2b7808 */ /* 0x001fe40000800000 */
[----:B------:R-:W-:Y:S02]  /*a880*/  FMNMX.FTZ R68, R29, R68, !PT ;  /* 0x000000441d447209 */ /* 0x000fe40007810000 */
[----:B------:R-:W-:-:S02]  /*a890*/  ISETP.GT.AND P1, PT, R64, 0x39, PT ;  /* 0x000000394000780c */ /* 0x000fc40003f24270 */
[----:B-1----:R-:W-:Y:S02]  /*a8a0*/  FSEL R31, R31, -INF , P2 ;  /* 0xff8000001f1f7808 */ /* 0x002fe40001000000 */
[----:B------:R-:W-:Y:S01]  /*a8b0*/  FMNMX.FTZ R68, R43, R68, !PT ;  /* 0x000000442b447209 */ /* 0x000fe20007810000 */
[----:B------:R-:W-:Y:S01]  /*a8c0*/  FFMA.FTZ R12, R41, R24, -R60 ;  /* 0x00000018290c7223 */ /* 0x000fe2000001083c */
[----:B------:R-:W-:Y:S02]  /*a8d0*/  ISETP.GT.AND P2, PT, R64, 0x40, PT ;  /* 0x000000404000780c */ /* 0x000fe40003f44270 */
[----:B--2---:R-:W-:Y:S02]  /*a8e0*/  FSEL R41, R32, -INF , P1 ;  /* 0xff80000020297808 */ /* 0x004fe40000800000 */
[----:B------:R-:W-:Y:S01]  /*a8f0*/  FMNMX.FTZ R68, R31, R68, !PT ;  /* 0x000000441f447209 */ /* 0x000fe20007810000 */
[----:B------:R-:W0:Y:S01]  /*a900*/  MUFU.TANH R40, R40 ;  /* 0x0000002800287308 */ /* 0x000e220000002400 */
[----:B------:R-:W-:-:S02]  /*a910*/  ISETP.GT.AND P1, PT, R64, 0x41, PT ;  /* 0x000000414000780c */ /* 0x000fc40003f24270 */
[----:B---3--:R-:W-:Y:S02]  /*a920*/  FSEL R33, R33, -INF , P2 ;  /* 0xff80000021217808 */ /* 0x008fe40001000000 */
[----:B------:R-:W-:Y:S01]  /*a930*/  FMNMX.FTZ R68, R41, R68, !PT ;  /* 0x0000004429447209 */ /* 0x000fe20007810000 */
[--C-:B------:R-:W-:Y:S01]  /*a940*/  FFMA.FTZ R141, R47, R24, -R60.reuse ;  /* 0x000000182f8d7223 */ /* 0x100fe2000001083c */
[----:B------:R-:W-:Y:S01]  /*a950*/  ISETP.GT.AND P2, PT, R64, 0x48, PT ;  /* 0x000000484000780c */ /* 0x000fe20003f44270 */
[----:B------:R-:W1:Y:S01]  /*a960*/  MUFU.TANH R42, R42 ;  /* 0x0000002a002a7308 */ /* 0x000e620000002400 */
[----:B----4-:R-:W-:Y:S02]  /*a970*/  FSEL R47, R34, -INF , P1 ;  /* 0xff800000222f7808 */ /* 0x010fe40000800000 */
[----:B------:R-:W-:Y:S01]  /*a980*/  FMNMX.FTZ R68, R33, R68, !PT ;  /* 0x0000004421447209 */ /* 0x000fe20007810000 */
[----:B------:R-:W-:Y:S01]  /*a990*/  FFMA.FTZ R26, R45, R24, -R60 ;  /* 0x000000182d1a7223 */ /* 0x000fe2000001083c */
[----:B------:R-:W-:-:S02]  /*a9a0*/  ISETP.GT.AND P1, PT, R64, 0x49, PT ;  /* 0x000000494000780c */ /* 0x000fc40003f24270 */
[----:B-----5:R-:W-:Y:S01]  /*a9b0*/  FSEL R45, R36, -INF , P2 ;  /* 0xff800000242d7808 */ /* 0x020fe20001000000 */
[----:B------:R-:W2:Y:S01]  /*a9c0*/  MUFU.TANH R44, R44 ;  /* 0x0000002c002c7308 */ /* 0x000ea20000002400 */
[----:B------:R-:W-:Y:S02]  /*a9d0*/  FMNMX.FTZ R68, R47, R68, !PT ;  /* 0x000000442f447209 */ /* 0x000fe40007810000 */
[----:B------:R-:W-:Y:S02]  /*a9e0*/  ISETP.GT.AND P2, PT, R64, 0x50, PT ;  /* 0x000000504000780c */ /* 0x000fe40003f44270 */
[----:B------:R-:W-:Y:S02]  /*a9f0*/  FSEL R81, R38, -INF , P1 ;  /* 0xff80000026517808 */ /* 0x000fe40000800000 */
[----:B------:R-:W-:Y:S01]  /*aa00*/  FMNMX.FTZ R68, R45, R68, !PT ;  /* 0x000000442d447209 */ /* 0x000fe20007810000 */
[----:B------:R-:W3:Y:S01]  /*aa10*/  MUFU.TANH R46, R46 ;  /* 0x0000002e002e7308 */ /* 0x000ee20000002400 */
[----:B------:R-:W-:Y:S01]  /*aa20*/  FFMA.FTZ R143, R51, R24, -R60 ;  /* 0x00000018338f7223 */ /* 0x000fe2000001083c */
[----:B------:R-:W-:-:S02]  /*aa30*/  ISETP.GT.AND P1, PT, R64, 0x51, PT ;  /* 0x000000514000780c */ /* 0x000fc40003f24270 */
[----:B0-----:R-:W-:Y:S02]  /*aa40*/  FSEL R51, R40, -INF , P2 ;  /* 0xff80000028337808 */ /* 0x001fe40001000000 */
[----:B------:R-:W-:Y:S02]  /*aa50*/  FMNMX.FTZ R68, R81, R68, !PT ;  /* 0x0000004451447209 */ /* 0x000fe40007810000 */
[----:B------:R-:W0:Y:S01]  /*aa60*/  MUFU.TANH R48, R48 ;  /* 0x0000003000307308 */ /* 0x000e220000002400 */
[----:B------:R-:W-:Y:S01]  /*aa70*/  FMUL.FTZ R65, R85, UR4 ;  /* 0x0000000455417c20 */ /* 0x000fe20008410000 */
[----:B------:R-:W-:Y:S01]  /*aa80*/  ISETP.GT.AND P2, PT, R64, 0x58, PT ;  /* 0x000000584000780c */ /* 0x000fe20003f44270 */
[----:B------:R-:W-:Y:S01]  /*aa90*/  FFMA.FTZ R28, R49, R24, -R60 ;  /* 0x00000018311c7223 */ /* 0x000fe2000001083c */
[----:B-1----:R-:W-:-:S04]  /*aaa0*/  FSEL R85, R42, -INF , P1 ;  /* 0xff8000002a557808 */ /* 0x002fc80000800000 */
[----:B------:R-:W1:Y:S01]  /*aab0*/  MUFU.TANH R50, R50 ;  /* 0x0000003200327308 */ /* 0x000e620000002400 */
[----:B------:R-:W-:Y:S01]  /*aac0*/  FMNMX.FTZ R68, R51, R68, !PT ;  /* 0x0000004433447209 */ /* 0x000fe20007810000 */
[----:B------:R-:W-:Y:S01]  /*aad0*/  FFMA.FTZ R151, R105, R24, -R60 ;  /* 0x0000001869977223 */ /* 0x000fe2000001083c */
[----:B------:R-:W-:-:S05]  /*aae0*/  ISETP.GT.AND P1, PT, R64, 0x59, PT ;  /* 0x000000594000780c */ /* 0x000fca0003f24270 */
[----:B------:R-:W4:Y:S01]  /*aaf0*/  MUFU.TANH R52, R52 ;  /* 0x0000003400347308 */ /* 0x000f220000002400 */
[----:B--2---:R-:W-:Y:S01]  /*ab00*/  FSEL R49, R44, -INF , P2 ;  /* 0xff8000002c317808 */ /* 0x004fe20001000000 */
[----:B------:R-:W-:Y:S01]  /*ab10*/  FFMA.FTZ R137, R55, R24, -R60 ;  /* 0x0000001837897223 */ /* 0x000fe2000001083c */
[----:B------:R-:W-:-:S05]  /*ab20*/  FMNMX.FTZ R68, R85, R68, !PT ;  /* 0x0000004455447209 */ /* 0x000fca0007810000 */
[----:B------:R-:W2:Y:S01]  /*ab30*/  MUFU.TANH R54, R54 ;  /* 0x0000003600367308 */ /* 0x000ea20000002400 */
[----:B------:R-:W-:Y:S01]  /*ab40*/  ISETP.GT.AND P2, PT, R64, 0x60, PT ;  /* 0x000000604000780c */ /* 0x000fe20003f44270 */
[----:B------:R-:W-:Y:S01]  /*ab50*/  FFMA.FTZ R66, R107, R24, -R60 ;  /* 0x000000186b427223 */ /* 0x000fe2000001083c */
[----:B---3--:R-:W-:-:S05]  /*ab60*/  FSEL R105, R46, -INF , P1 ;  /* 0xff8000002e697808 */ /* 0x008fca0000800000 */
[----:B------:R-:W3:Y:S01]  /*ab70*/  MUFU.TANH R56, R56 ;  /* 0x0000003800387308 */ /* 0x000ee20000002400 */
[----:B------:R-:W-:-:S07]  /*ab80*/  FMNMX.FTZ R68, R49, R68, !PT ;  /* 0x0000004431447209 */ /* 0x000fce0007810000 */
[----:B------:R-:W5:Y:S01]  /*ab90*/  MUFU.TANH R58, R58 ;  /* 0x0000003a003a7308 */ /* 0x000f620000002400 */
[----:B------:R-:W-:-:S07]  /*aba0*/  ISETP.GT.AND P1, PT, R64, 0x61, PT ;  /* 0x000000614000780c */ /* 0x000fce0003f24270 */
[----:B------:R-:W5:Y:S01]  /*abb0*/  MUFU.TANH R62, R62 ;  /* 0x0000003e003e7308 */ /* 0x000f620000002400 */
[----:B0-----:R-:W-:Y:S01]  /*abc0*/  FSEL R55, R48, -INF , P2 ;  /* 0xff80000030377808 */ /* 0x001fe20001000000 */
[--C-:B------:R-:W-:Y:S01]  /*abd0*/  FFMA.FTZ R139, R57, R24, -R60.reuse ;  /* 0x00000018398b7223 */ /* 0x100fe2000001083c */
[----:B------:R-:W-:Y:S01]  /*abe0*/  FMNMX.FTZ R68, R105, R68, !PT ;  /* 0x0000004469447209 */ /* 0x000fe20007810000 */
[-CC-:B------:R-:W-:Y:S01]  /*abf0*/  FFMA.FTZ R149, R111, R24.reuse, -R60.reuse ;  /* 0x000000186f957223 */ /* 0x180fe2000001083c */
[----:B------:R-:W-:Y:S01]  /*ac00*/  ISETP.GT.AND P2, PT, R64, 0x68, PT ;  /* 0x000000684000780c */ /* 0x000fe20003f44270 */
[--C-:B------:R-:W-:Y:S01]  /*ac10*/  FFMA.FTZ R30, R63, R24, -R60.reuse ;  /* 0x000000183f1e7223 */ /* 0x100fe2000001083c */
[----:B-1----:R-:W-:Y:S01]  /*ac20*/  FSEL R107, R50, -INF , P1 ;  /* 0xff800000326b7808 */ /* 0x002fe20000800000 */
[----:B------:R-:W-:Y:S01]  /*ac30*/  MUFU.EX2 R8, R8 ;  /* 0x0000000800087308 */ /* 0x000fe20000000800 */
[----:B------:R-:W-:Y:S01]  /*ac40*/  FMNMX.FTZ R68, R55, R68, !PT ;  /* 0x0000004437447209 */ /* 0x000fe20007810000 */
[----:B------:R-:W-:Y:S01]  /*ac50*/  FFMA.FTZ R44, R53, R24, -R60 ;  /* 0x00000018352c7223 */ /* 0x000fe2000001083c */
[----:B------:R-:W-:-:S02]  /*ac60*/  ISETP.GT.AND P1, PT, R64, 0x69, PT ;  /* 0x000000694000780c */ /* 0x000fc40003f24270 */
[----:B------:R-:W-:-:S03]  /*ac70*/  PRMT R0, R102, 0x654, R0 ;  /* 0x0000065466007816 */ /* 0x000fc60000000000 */
[----:B------:R-:W-:Y:S01]  /*ac80*/  MUFU.EX2 R145, R145 ;  /* 0x0000009100917308 */ /* 0x000fe20000000800 */
[----:B----4-:R-:W-:-:S07]  /*ac90*/  FSEL R53, R52, -INF , P2 ;  /* 0xff80000034357808 */ /* 0x010fce0001000000 */
[----:B------:R-:W-:Y:S01]  /*aca0*/  MUFU.EX2 R10, R10 ;  /* 0x0000000a000a7308 */ /* 0x000fe20000000800 */
[----:B------:R-:W-:-:S07]  /*acb0*/  FMNMX.FTZ R68, R107, R68, !PT ;  /* 0x000000446b447209 */ /* 0x000fce0007810000 */
[----:B------:R-:W-:Y:S01]  /*acc0*/  MUFU.EX2 R147, R147 ;  /* 0x0000009300937308 */ /* 0x000fe20000000800 */
[----:B------:R-:W-:-:S07]  /*acd0*/  ISETP.GT.AND P2, PT, R64, 0x70, PT ;  /* 0x000000704000780c */ /* 0x000fce0003f44270 */
[----:B------:R-:W-:Y:S01]  /*ace0*/  MUFU.EX2 R12, R12 ;  /* 0x0000000c000c7308 */ /* 0x000fe20000000800 */
[----:B--2---:R-:W-:-:S07]  /*acf0*/  FSEL R109, R54, -INF , P1 ;  /* 0xff800000366d7808 */ /* 0x004fce0000800000 */
[----:B------:R-:W-:Y:S01]  /*ad00*/  MUFU.EX2 R141, R141 ;  /* 0x0000008d008d7308 */ /* 0x000fe20000000800 */
[----:B------:R-:W-:-:S07]  /*ad10*/  FMNMX.FTZ R68, R53, R68, !PT ;  /* 0x0000004435447209 */ /* 0x000fce0007810000 */
[----:B------:R-:W-:Y:S01]  /*ad20*/  MUFU.EX2 R26, R26 ;  /* 0x0000001a001a7308 */ /* 0x000fe20000000800 */
[----:B------:R-:W-:-:S07]  /*ad30*/  ISETP.GT.AND P1, PT, R64, 0x71, PT ;  /* 0x000000714000780c */ /* 0x000fce0003f24270 */
[----:B------:R-:W-:Y:S01]  /*ad40*/  MUFU.EX2 R143, R143 ;  /* 0x0000008f008f7308 */ /* 0x000fe20000000800 */
[----:B---3--:R-:W-:Y:S01]  /*ad50*/  FSEL R57, R56, -INF , P2 ;  /* 0xff80000038397808 */ /* 0x008fe20001000000 */
[--C-:B------:R-:W-:Y:S01]  /*ad60*/  FFMA.FTZ R133, R67, R24, -R60.reuse ;  /* 0x0000001843857223 */ /* 0x100fe2000001083c */
[----:B------:R-:W-:Y:S01]  /*ad70*/  FMNMX.FTZ R68, R109, R68, !PT ;  /* 0x000000446d447209 */ /* 0x000fe20007810000 */
[-CC-:B------:R-:W-:Y:S01]  /*ad80*/  FFMA.FTZ R135, R71, R24.reuse, -R60.reuse ;  /* 0x0000001847877223 */ /* 0x180fe2000001083c */
[-CC-:B------:R-:W-:Y:S01]  /*ad90*/  FFMA.FTZ R40, R75, R24.reuse, -R60.reuse ;  /* 0x000000184b287223 */ /* 0x180fe2000001083c */
[-CC-:B------:R-:W-:Y:S01]  /*ada0*/  FFMA.FTZ R129, R79, R24.reuse, -R60.reuse ;  /* 0x000000184f817223 */ /* 0x180fe2000001083c */
[-CC-:B------:R-:W-:Y:S01]  /*adb0*/  FFMA.FTZ R32, R89, R24.reuse, -R60.reuse ;  /* 0x0000001859207223 */ /* 0x180fe2000001083c */
[----:B------:R-:W0:Y:S01]  /*adc0*/  MUFU.TANH R65, R65 ;  /* 0x0000004100417308 */ /* 0x000e220000002400 */
[----:B------:R-:W-:Y:S01]  /*add0*/  ISETP.GT.AND P2, PT, R64, 0x78, PT ;  /* 0x000000784000780c */ /* 0x000fe20003f44270 */
[--C-:B------:R-:W-:Y:S01]  /*ade0*/  FFMA.FTZ R46, R59, R24, -R60.reuse ;  /* 0x000000183b2e7223 */ /* 0x100fe2000001083c */
[----:B-----5:R-:W-:Y:S01]  /*adf0*/  FSEL R111, R58, -INF , P1 ;  /* 0xff8000003a6f7808 */ /* 0x020fe20000800000 */
[----:B------:R-:W1:Y:S01]  /*ae00*/  @P4 LDC R50, c[0x0][0x450] ;  /* 0x00011400ff324b82 */ /* 0x000e620000000800 */
        /* <DEDUP_REMOVED lines=8> */
[----:B------:R2:W-:Y:S01]  /*ae90*/  SYNCS.ARRIVE.TRANS64.RED.A1T0 RZ, [R0+URZ], RZ ;  /* 0x000000ff00ff79a7 */ /* 0x0005e2000810043f */
[--C-:B------:R-:W-:Y:S01]  /*aea0*/  FFMA.FTZ R36, R95, R24, -R60.reuse ;  /* 0x000000185f247223 */ /* 0x100fe2000001083c */
[----:B------:R-:W-:Y:S01]  /*aeb0*/  FMNMX.FTZ R68, R59, R68, !PT ;  /* 0x000000443b447209 */ /* 0x000fe20007810000 */
[-CC-:B------:R-:W-:Y:S01]  /*aec0*/  FFMA.FTZ R127, R87, R24.reuse, -R60.reuse ;  /* 0x00000018577f7223 */ /* 0x180fe2000001083c */
[----:B0-----:R-:W-:Y:S01]  /*aed0*/  FSEL R65, R65, -INF , P1 ;  /* 0xff80000041417808 */ /* 0x001fe20000800000 */
[-CC-:B------:R-:W-:Y:S01]  /*aee0*/  FFMA.FTZ R38, R97, R24.reuse, -R60.reuse ;  /* 0x0000001861267223 */ /* 0x180fe2000001083c */
[-CC-:B------:R-:W-:Y:S01]  /*aef0*/  FFMA.FTZ R121, R99, R24.reuse, -R60.reuse ;  /* 0x0000001863797223 */ /* 0x180fe2000001083c */
[----:B------:R-:W-:Y:S01]  /*af00*/  FFMA.FTZ R123, R103, R24, -R60 ;  /* 0x00000018677b7223 */ /* 0x000fe2000001083c */
[----:B------:R-:W-:Y:S01]  /*af10*/  FMNMX.FTZ R68, R65, R68, !PT ;  /* 0x0000004441447209 */ /* 0x000fe20007810000 */
[----:B------:R-:W-:-:S04]  /*af20*/  ULDC UR4, c[0x0][0x9d8] ;  /* 0x0002760000047ab9 */ /* 0x000fc80000000800 */
[----:B------:R-:W0:Y:S02]  /*af30*/  SHFL.BFLY PT, R7, R68, 0x2, 0x1f ;  /* 0x0c401f0044077f89 */ /* 0x000e2400000e0000 */
[----:B0-----:R-:W-:-:S05]  /*af40*/  FMNMX.FTZ R42, R68, R7, !PT ;  /* 0x00000007442a7209 */ /* 0x001fca0007810000 */
[----:B------:R-:W0:Y:S02]  /*af50*/  SHFL.BFLY PT, R7, R42, 0x1, 0x1f ;  /* 0x0c201f002a077f89 */ /* 0x000e2400000e0000 */
[----:B0-----:R-:W-:-:S04]  /*af60*/  FMNMX.FTZ R7, R42, R7, !PT ;  /* 0x000000072a077209 */ /* 0x001fc80007810000 */
[C---:B------:R-:W-:Y:S01]  /*af70*/  FSETP.NEU.FTZ.AND P1, PT, R7.reuse, -INF , PT ;  /* 0xff8000000700780b */ /* 0x040fe20003f3d000 */
[----:B------:R-:W-:-:S05]  /*af80*/  FMUL.FTZ R48, R7, R24 ;  /* 0x0000001807307220 */ /* 0x000fca0000410000 */
[----:B------:R-:W-:-:S05]  /*af90*/  FSEL R48, R48, RZ, P1 ;  /* 0x000000ff30307208 */ /* 0x000fca0000800000 */
[-CC-:B------:R-:W-:Y:S01]  /*afa0*/  FFMA.FTZ R140, R13, R24.reuse, -R48.reuse ;  /* 0x000000180d8c7223 */ /* 0x180fe20000010830 */
[-CC-:B------:R-:W-:Y:S02]  /*afb0*/  FFMA.FTZ R13, R39, R24.reuse, -R48.reuse ;  /* 0x00000018270d7223 */ /* 0x180fe40000010830 */
[----:B------:R-:W0:Y:S01]  /*afc0*/  @P4 LDC R39, c[0x0][0x44c] ;  /* 0x00011300ff274b82 */ /* 0x000e220000000800 */
[-CC-:B------:R-:W-:Y:S01]  /*afd0*/  FFMA.FTZ R148, R3, R24.reuse, -R48.reuse ;  /* 0x0000001803947223 */ /* 0x180fe20000010830 */
[-CC-:B------:R-:W-:Y:S01]  /*afe0*/  FFMA.FTZ R3, R6, R24.reuse, -R48.reuse ;  /* 0x0000001806037223 */ /* 0x180fe20000010830 */
[-CC-:B------:R-:W-:Y:S01]  /*aff0*/  FFMA.FTZ R150, R69, R24.reuse, -R48.reuse ;  /* 0x0000001845967223 */ /* 0x180fe20000010830 */
[----:B------:R-:W-:Y:S01]  /*b000*/  MUFU.EX2 R66, R66 ;  /* 0x0000004200427308 */ /* 0x000fe20000000800 */
[-CC-:B------:R-:W-:Y:S01]  /*b010*/  FFMA.FTZ R63, R73, R24.reuse, -R48.reuse ;  /* 0x00000018493f7223 */ /* 0x180fe20000010830 */
[----:B------:R-:W-:-:S06]  /*b020*/  FFMA.FTZ R144, R9, R24, -R48 ;  /* 0x0000001809907223 */ /* 0x000fcc0000010830 */
[----:B------:R-:W-:Y:S08]  /*b030*/  MUFU.EX2 R148, R148 ;  /* 0x0000009400947308 */ /* 0x000ff00000000800 */
[----:B------:R-:W3:Y:S01]  /*b040*/  MUFU.EX2 R3, R3 ;  /* 0x0000000300037308 */ /* 0x000ee20000000800 */
[----:B------:R-:W-:-:S07]  /*b050*/  FFMA.FTZ R9, R77, R24, -R48 ;  /* 0x000000184d097223 */ /* 0x000fce0000010830 */
[----:B------:R-:W4:Y:S08]  /*b060*/  MUFU.EX2 R150, R150 ;  /* 0x0000009600967308 */ /* 0x000f300000000800 */
[----:B------:R-:W5:Y:S01]  /*b070*/  MUFU.EX2 R151, R151 ;  /* 0x0000009700977308 */ /* 0x000f620000000800 */
[----:B------:R-:W-:-:S07]  /*b080*/  FFMA.FTZ R146, R11, R24, -R48 ;  /* 0x000000180b927223 */ /* 0x000fce0000010830 */
[----:B------:R-:W5:Y:S01]  /*b090*/  MUFU.EX2 R63, R63 ;  /* 0x0000003f003f7308 */ /* 0x000f620000000800 */
[----:B------:R-:W-:Y:S01]  /*b0a0*/  FFMA.FTZ R142, R27, R24, -R48 ;  /* 0x000000181b8e7223 */ /* 0x000fe20000010830 */
[----:B0-----:R-:W-:-:S04]  /*b0b0*/  @P4 IMAD.HI.U32 R39, R100, R39, RZ ;  /* 0x0000002764274227 */ /* 0x001fc800078e00ff */
[-C--:B------:R-:W-:Y:S02]  /*b0c0*/  FFMA.FTZ R27, R37, R24.reuse, -R48 ;  /* 0x00000018251b7223 */ /* 0x080fe40000010830 */
[----:B------:R-:W0:Y:S01]  /*b0d0*/  MUFU.EX2 R144, R144 ;  /* 0x0000009000907308 */ /* 0x000e220000000800 */
[----:B---3--:R-:W-:Y:S01]  /*b0e0*/  FADD.FTZ R37, R148, R3 ;  /* 0x0000000394257221 */ /* 0x008fe20000010000 */
[----:B--2---:R-:W-:Y:S01]  /*b0f0*/  FADD.FTZ R0, R149, R66 ;  /* 0x0000004295007221 */ /* 0x004fe20000010000 */
[----:B------:R-:W-:Y:S01]  /*b100*/  FFMA.FTZ R11, R35, R24, -R48 ;  /* 0x00000018230b7223 */ /* 0x000fe20000010830 */
[----:B------:R-:W-:-:S04]  /*b110*/  IMAD.MOV.U32 R6, RZ, RZ, R100 ;  /* 0x000000ffff067224 */ /* 0x000fc800078e0064 */
[----:B------:R-:W2:Y:S01]  /*b120*/  MUFU.EX2 R9, R9 ;  /* 0x0000000900097308 */ /* 0x000ea20000000800 */
[----:B-1----:R-:W-:Y:S01]  /*b130*/  @P4 SHF.R.U32.HI R6, RZ, R50, R39 ;  /* 0x00000032ff064219 */ /* 0x002fe20000011627 */
[----:B----4-:R-:W-:Y:S01]  /*b140*/  FADD.FTZ R50, R150, R37 ;  /* 0x0000002596327221 */ /* 0x010fe20000010000 */
[----:B-----5:R-:W-:-:S05]  /*b150*/  FADD.FTZ R37, R151, R0 ;  /* 0x0000000097257221 */ /* 0x020fca0000010000 */
[----:B------:R-:W1:Y:S01]  /*b160*/  MUFU.EX2 R146, R146 ;  /* 0x0000009200927308 */ /* 0x000e620000000800 */
[----:B------:R-:W-:Y:S01]  /*b170*/  FADD.FTZ R39, R63, R50 ;  /* 0x000000323f277221 */ /* 0x000fe20000010000 */
[----:B------:R-:W-:Y:S01]  /*b180*/  FADD.FTZ R0, R8, R37 ;  /* 0x0000002508007221 */ /* 0x000fe20000010000 */
[-CC-:B------:R-:W-:Y:S01]  /*b190*/  FFMA.FTZ R138, R31, R24.reuse, -R48.reuse ;  /* 0x000000181f8a7223 */ /* 0x180fe20000010830 */
[----:B------:R-:W-:-:S04]  /*b1a0*/  FFMA.FTZ R31, R41, R24, -R48 ;  /* 0x00000018291f7223 */ /* 0x000fc80000010830 */
[----:B------:R-:W3:Y:S01]  /*b1b0*/  MUFU.EX2 R11, R11 ;  /* 0x0000000b000b7308 */ /* 0x000ee20000000800 */
[----:B0-----:R-:W-:Y:S01]  /*b1c0*/  FADD.FTZ R50, R144, R39 ;  /* 0x0000002790327221 */ /* 0x001fe20000010000 */
[----:B------:R-:W-:Y:S01]  /*b1d0*/  FADD.FTZ R41, R145, R0 ;  /* 0x0000000091297221 */ /* 0x000fe20000010000 */
[-CC-:B------:R-:W-:Y:S01]  /*b1e0*/  FFMA.FTZ R136, R29, R24.reuse, -R48.reuse ;  /* 0x000000181d887223 */ /* 0x180fe20000010830 */
[----:B------:R-:W-:-:S04]  /*b1f0*/  FFMA.FTZ R29, R43, R24, -R48 ;  /* 0x000000182b1d7223 */ /* 0x000fc80000010830 */
[----:B------:R-:W0:Y:S01]  /*b200*/  MUFU.EX2 R140, R140 ;  /* 0x0000008c008c7308 */ /* 0x000e220000000800 */
[----:B--2---:R-:W-:Y:S01]  /*b210*/  FADD.FTZ R43, R9, R50 ;  /* 0x00000032092b7221 */ /* 0x004fe20000010000 */
[----:B------:R-:W-:-:S06]  /*b220*/  FADD.FTZ R0, R10, R41 ;  /* 0x000000290a007221 */ /* 0x000fcc0000010000 */
[----:B------:R-:W2:Y:S01]  /*b230*/  MUFU.EX2 R13, R13 ;  /* 0x0000000d000d7308 */ /* 0x000ea20000000800 */
[----:B-1----:R-:W-:Y:S01]  /*b240*/  FADD.FTZ R50, R146, R43 ;  /* 0x0000002b92327221 */ /* 0x002fe20000010000 */
[----:B------:R-:W-:Y:S01]  /*b250*/  FADD.FTZ R43, R147, R0 ;  /* 0x00000000932b7221 */ /* 0x000fe20000010000 */
[----:B------:R-:W-:-:S05]  /*b260*/  FFMA.FTZ R134, R45, R24, -R48 ;  /* 0x000000182d867223 */ /* 0x000fca0000010830 */
[----:B------:R-:W1:Y:S01]  /*b270*/  MUFU.EX2 R142, R142 ;  /* 0x0000008e008e7308 */ /* 0x000e620000000800 */
[----:B---3--:R-:W-:Y:S01]  /*b280*/  FADD.FTZ R45, R11, R50 ;  /* 0x000000320b2d7221 */ /* 0x008fe20000010000 */
[----:B------:R-:W-:-:S06]  /*b290*/  FADD.FTZ R0, R12, R43 ;  /* 0x0000002b0c007221 */ /* 0x000fcc0000010000 */
[----:B------:R-:W-:Y:S01]  /*b2a0*/  MUFU.EX2 R28, R28 ;  /* 0x0000001c001c7308 */ /* 0x000fe20000000800 */
[----:B0-----:R-:W-:Y:S01]  /*b2b0*/  FADD.FTZ R50, R140, R45 ;  /* 0x0000002d8c327221 */ /* 0x001fe20000010000 */
[----:B------:R-:W-:-:S06]  /*b2c0*/  FADD.FTZ R43, R141, R0 ;  /* 0x000000008d2b7221 */ /* 0x000fcc0000010000 */
[----:B------:R-:W0:Y:S01]  /*b2d0*/  MUFU.EX2 R27, R27 ;  /* 0x0000001b001b7308 */ /* 0x000e220000000800 */
[----:B--2---:R-:W-:Y:S01]  /*b2e0*/  FADD.FTZ R45, R13, R50 ;  /* 0x000000320d2d7221 */ /* 0x004fe20000010000 */
[----:B------:R-:W-:-:S06]  /*b2f0*/  FADD.FTZ R0, R26, R43 ;  /* 0x0000002b1a007221 */ /* 0x000fcc0000010000 */
[----:B------:R-:W-:Y:S08]  /*b300*/  MUFU.EX2 R137, R137 ;  /* 0x0000008900897308 */ /* 0x000ff00000000800 */
[----:B------:R-:W2:Y:S01]  /*b310*/  MUFU.EX2 R136, R136 ;  /* 0x0000008800887308 */ /* 0x000ea20000000800 */
[----:B-1----:R-:W-:Y:S01]  /*b320*/  FADD.FTZ R50, R142, R45 ;  /* 0x0000002d8e327221 */ /* 0x002fe20000010000 */
[----:B------:R-:W-:-:S06]  /*b330*/  FADD.FTZ R43, R143, R0 ;  /* 0x000000008f2b7221 */ /* 0x000fcc0000010000 */
[----:B------:R-:W-:Y:S01]  /*b340*/  MUFU.EX2 R44, R44 ;  /* 0x0000002c002c7308 */ /* 0x000fe20000000800 */
[----:B------:R-:W-:-:S07]  /*b350*/  FFMA.FTZ R132, R33, R24, -R48 ;  /* 0x0000001821847223 */ /* 0x000fce0000010830 */
[----:B------:R-:W1:Y:S01]  /*b360*/  MUFU.EX2 R29, R29 ;  /* 0x0000001d001d7308 */ /* 0x000e620000000800 */
[----:B0-----:R-:W-:Y:S01]  /*b370*/  FADD.FTZ R45, R27, R50 ;  /* 0x000000321b2d7221 */ /* 0x001fe20000010000 */
[----:B------:R-:W-:-:S06]  /*b380*/  FADD.FTZ R0, R28, R43 ;  /* 0x0000002b1c007221 */ /* 0x000fcc0000010000 */
[----:B------:R-:W-:Y:S01]  /*b390*/  MUFU.EX2 R139, R139 ;  /* 0x0000008b008b7308 */ /* 0x000fe20000000800 */
[----:B------:R-:W-:-:S07]  /*b3a0*/  FFMA.FTZ R33, R47, R24, -R48 ;  /* 0x000000182f217223 */ /* 0x000fce0000010830 */
        /* <DEDUP_REMOVED lines=10> */
[----:B------:R-:W-:Y:S01]  /*b450*/  F2FP.BF16.F32.PACK_AB R151, R8, R151 ;  /* 0x000000970897723e */ /* 0x000fe200000010ff */
[----:B0-----:R-:W-:Y:S01]  /*b460*/  FADD.FTZ R8, R138, R45 ;  /* 0x0000002d8a087221 */ /* 0x001fe20000010000 */
[----:B------:R-:W-:-:S05]  /*b470*/  FADD.FTZ R43, R139, R0 ;  /* 0x000000008b2b7221 */ /* 0x000fca0000010000 */
[----:B------:R-:W-:Y:S01]  /*b480*/  MUFU.EX2 R30, R30 ;  /* 0x0000001e001e7308 */ /* 0x000fe20000000800 */
[----:B------:R-:W-:-:S07]  /*b490*/  FFMA.FTZ R128, R51, R24, -R48 ;  /* 0x0000001833807223 */ /* 0x000fce0000010830 */
[----:B------:R-:W0:Y:S01]  /*b4a0*/  MUFU.EX2 R33, R33 ;  /* 0x0000002100217308 */ /* 0x000e220000000800 */
[----:B--2---:R-:W-:Y:S01]  /*b4b0*/  FADD.FTZ R45, R31, R8 ;  /* 0x000000081f2d7221 */ /* 0x004fe20000010000 */
[----:B------:R-:W-:-:S06]  /*b4c0*/  FADD.FTZ R0, R46, R43 ;  /* 0x0000002b2e007221 */ /* 0x000fcc0000010000 */
[----:B------:R-:W-:Y:S01]  /*b4d0*/  MUFU.EX2 R135, R135 ;  /* 0x0000008700877308 */ /* 0x000fe20000000800 */
[----:B------:R-:W-:-:S07]  /*b4e0*/  FFMA.FTZ R37, R85, R24, -R48 ;  /* 0x0000001855257223 */ /* 0x000fce0000010830 */
        /* <DEDUP_REMOVED lines=11> */
[----:B------:R-:W-:Y:S01]  /*b5a0*/  F2FP.BF16.F32.PACK_AB R148, R3, R148 ;  /* 0x000000940394723e */ /* 0x000fe200000010ff */
[----:B--2---:R-:W-:Y:S01]  /*b5b0*/  FADD.FTZ R8, R134, R45 ;  /* 0x0000002d86087221 */ /* 0x004fe20000010000 */
[----:B------:R-:W-:-:S05]  /*b5c0*/  FADD.FTZ R3, R135, R0 ;  /* 0x0000000087037221 */ /* 0x000fca0000010000 */
[----:B------:R-:W-:Y:S01]  /*b5d0*/  MUFU.EX2 R32, R32 ;  /* 0x0000002000207308 */ /* 0x000fe20000000800 */
[----:B------:R-:W-:-:S07]  /*b5e0*/  FFMA.FTZ R124, R55, R24, -R48 ;  /* 0x00000018377c7223 */ /* 0x000fce0000010830 */
[----:B------:R-:W2:Y:S01]  /*b5f0*/  MUFU.EX2 R37, R37 ;  /* 0x0000002500257308 */ /* 0x000ea20000000800 */
[----:B------:R-:W-:Y:S01]  /*b600*/  F2FP.BF16.F32.PACK_AB R144, R9, R144 ;  /* 0x000000900990723e */ /* 0x000fe200000010ff */
[----:B-1----:R-:W-:Y:S01]  /*b610*/  FADD.FTZ R9, R35, R8 ;  /* 0x0000000823097221 */ /* 0x002fe20000010000 */
[----:B------:R-:W-:-:S05]  /*b620*/  FADD.FTZ R0, R40, R3 ;  /* 0x0000000328007221 */ /* 0x000fca0000010000 */
        /* <DEDUP_REMOVED lines=8> */
[----:B------:R-:W-:Y:S01]  /*b6b0*/  IADD3 R6, R6, R96, -R98 ;  /* 0x0000006006067210 */ /* 0x000fe20007ffe862 */
[----:B--2---:R-:W-:Y:S01]  /*b6c0*/  FADD.FTZ R9, R37, R8 ;  /* 0x0000000825097221 */ /* 0x004fe20000010000 */
[----:B------:R-:W-:-:S05]  /*b6d0*/  FADD.FTZ R0, R32, R3 ;  /* 0x0000000320007221 */ /* 0x000fca0000010000 */
[----:B------:R-:W-:Y:S08]  /*b6e0*/  MUFU.EX2 R125, R125 ;  /* 0x0000007d007d7308 */ /* 0x000ff00000000800 */
[----:B------:R-:W2:Y:S01]  /*b6f0*/  MUFU.EX2 R124, R124 ;  /* 0x0000007c007c7308 */ /* 0x000ea20000000800 */
[----:B------:R-:W-:Y:S01]  /*b700*/  FFMA.FTZ R109, R109, R24, -R48 ;  /* 0x000000186d6d7223 */ /* 0x000fe20000010830 */
[----:B------:R-:W-:Y:S01]  /*b710*/  SHF.R.S32.HI R47, RZ, 0x1f, R6 ;  /* 0x0000001fff2f7819 */ /* 0x000fe20000011406 */
[----:B-1----:R-:W-:-:S05]  /*b720*/  FADD.FTZ R8, R130, R9 ;  /* 0x0000000982087221 */ /* 0x002fca0000010000 */
[----:B------:R-:W-:Y:S01]  /*b730*/  MUFU.EX2 R36, R36 ;  /* 0x0000002400247308 */ /* 0x000fe20000000800 */
[----:B------:R-:W-:Y:S01]  /*b740*/  FADD.FTZ R3, R131, R0 ;  /* 0x0000000083037221 */ /* 0x000fe20000010000 */
[----:B------:R-:W-:-:S06]  /*b750*/  FFMA.FTZ R57, R57, R24, -R48 ;  /* 0x0000001839397223 */ /* 0x000fcc0000010830 */
[----:B------:R-:W1:Y:S01]  /*b760*/  MUFU.EX2 R41, R41 ;  /* 0x0000002900297308 */ /* 0x000e620000000800 */
[----:B------:R-:W-:Y:S01]  /*b770*/  LEA.HI R6, R47, R6, RZ, 0x7 ;  /* 0x000000062f067211 */ /* 0x000fe200078f38ff */
[----:B0-----:R-:W-:Y:S01]  /*b780*/  FADD.FTZ R9, R39, R8 ;  /* 0x0000000827097221 */ /* 0x001fe20000010000 */
[----:B------:R-:W-:-:S05]  /*b790*/  FADD.FTZ R0, R34, R3 ;  /* 0x0000000322007221 */ /* 0x000fca0000010000 */
[----:B------:R-:W-:Y:S01]  /*b7a0*/  MUFU.EX2 R127, R127 ;  /* 0x0000007f007f7308 */ /* 0x000fe20000000800 */
[----:B------:R-:W-:-:S07]  /*b7b0*/  FFMA.FTZ R42, R101, R24, -R60 ;  /* 0x00000018652a7223 */ /* 0x000fce000001083c */
[----:B------:R-:W0:Y:S01]  /*b7c0*/  MUFU.EX2 R53, R53 ;  /* 0x0000003500357308 */ /* 0x000e220000000800 */
[----:B------:R-:W-:Y:S01]  /*b7d0*/  FFMA.FTZ R111, R111, R24, -R48 ;  /* 0x000000186f6f7223 */ /* 0x000fe20000010830 */
[----:B------:R-:W-:Y:S01]  /*b7e0*/  SHF.R.S32.HI R6, RZ, 0x7, R6 ;  /* 0x00000007ff067819 */ /* 0x000fe20000011406 */
[----:B--2---:R-:W-:-:S05]  /*b7f0*/  FADD.FTZ R8, R124, R9 ;  /* 0x000000097c087221 */ /* 0x004fca0000010000 */
[----:B------:R-:W-:Y:S01]  /*b800*/  MUFU.EX2 R38, R38 ;  /* 0x0000002600267308 */ /* 0x000fe20000000800 */
[----:B------:R-:W-:Y:S01]  /*b810*/  FADD.FTZ R3, R125, R0 ;  /* 0x000000007d037221 */ /* 0x000fe20000010000 */
[----:B------:R-:W-:-:S06]  /*b820*/  FFMA.FTZ R59, R59, R24, -R48 ;  /* 0x000000183b3b7223 */ /* 0x000fcc0000010830 */
[----:B------:R-:W2:Y:S01]  /*b830*/  MUFU.EX2 R126, R109 ;  /* 0x0000006d007e7308 */ /* 0x000ea20000000800 */
[----:B------:R-:W-:Y:S01]  /*b840*/  VIMNMX R51, RZ, R6, !PT ;  /* 0x00000006ff337248 */ /* 0x000fe20007fe0100 */
[----:B-1----:R-:W-:Y:S01]  /*b850*/  FADD.FTZ R8, R41, R8 ;  /* 0x0000000829087221 */ /* 0x002fe20000010000 */
[----:B------:R-:W-:-:S05]  /*b860*/  FADD.FTZ R0, R36, R3 ;  /* 0x0000000324007221 */ /* 0x000fca0000010000 */
[----:B------:R-:W-:Y:S01]  /*b870*/  MUFU.EX2 R121, R121 ;  /* 0x0000007900797308 */ /* 0x000fe20000000800 */
[-C--:B------:R-:W-:Y:S01]  /*b880*/  FFMA.FTZ R60, R61, R24.reuse, -R60 ;  /* 0x000000183d3c7223 */ /* 0x080fe2000001083c */
[----:B------:R-:W-:-:S06]  /*b890*/  FFMA.FTZ R48, R65, R24, -R48 ;  /* 0x0000001841307223 */ /* 0x000fcc0000010830 */
[----:B------:R-:W1:Y:S01]  /*b8a0*/  MUFU.EX2 R57, R57 ;  /* 0x0000003900397308 */ /* 0x000e620000000800 */
[----:B------:R-:W-:Y:S01]  /*b8b0*/  F2FP.BF16.F32.PACK_AB R147, R12, R147 ;  /* 0x000000930c93723e */ /* 0x000fe200000010ff */
[----:B0-----:R-:W-:Y:S01]  /*b8c0*/  FADD.FTZ R3, R53, R8 ;  /* 0x0000000835037221 */ /* 0x001fe20000010000 */
[----:B------:R-:W-:-:S05]  /*b8d0*/  FADD.FTZ R9, R127, R0 ;  /* 0x000000007f097221 */ /* 0x000fca0000010000 */
[----:B------:R-:W-:Y:S01]  /*b8e0*/  MUFU.EX2 R42, R42 ;  /* 0x0000002a002a7308 */ /* 0x000fe20000000800 */
[----:B------:R-:W-:Y:S01]  /*b8f0*/  VIADD R12, R88, 0xfffffffe ;  /* 0xfffffffe580c7836 */ /* 0x000fe20000000000 */
[----:B------:R0:W-:Y:S06]  /*b900*/  STL [R1+0x20], R51 ;  /* 0x0000203301007387 */ /* 0x0001ec0000100800 */
[----:B------:R-:W3:Y:S01]  /*b910*/  MUFU.EX2 R120, R111 ;  /* 0x0000006f00787308 */ /* 0x000ee20000000800 */
[----:B--2---:R-:W-:Y:S01]  /*b920*/  FADD.FTZ R0, R126, R3 ;  /* 0x000000037e007221 */ /* 0x004fe20000010000 */
[----:B------:R-:W-:-:S06]  /*b930*/  FADD.FTZ R8, R38, R9 ;  /* 0x0000000926087221 */ /* 0x000fcc0000010000 */
[----:B------:R-:W-:Y:S01]  /*b940*/  MUFU.EX2 R123, R123 ;  /* 0x0000007b007b7308 */ /* 0x000fe20000000800 */
[----:B------:R-:W-:-:S07]  /*b950*/  ISETP.GE.AND P1, PT, R12, R51, PT ;  /* 0x000000330c00720c */ /* 0x000fce0003f26270 */
[----:B------:R-:W2:Y:S01]  /*b960*/  MUFU.EX2 R59, R59 ;  /* 0x0000003b003b7308 */ /* 0x000ea20000000800 */
[----:B-1----:R-:W-:Y:S01]  /*b970*/  FADD.FTZ R3, R57, R0 ;  /* 0x0000000039037221 */ /* 0x002fe20000010000 */
[----:B------:R-:W-:-:S06]  /*b980*/  FADD.FTZ R9, R121, R8 ;  /* 0x0000000879097221 */ /* 0x000fcc0000010000 */
[----:B------:R-:W1:Y:S08]  /*b990*/  MUFU.EX2 R48, R48 ;  /* 0x0000003000307308 */ /* 0x000e700000000800 */
[----:B------:R-:W4:Y:S01]  /*b9a0*/  MUFU.EX2 R60, R60 ;  /* 0x0000003c003c7308 */ /* 0x000f220000000800 */
[----:B---3--:R-:W-:Y:S01]  /*b9b0*/  FADD.FTZ R0, R120, R3 ;  /* 0x0000000378007221 */ /* 0x008fe20000010000 */
[----:B------:R-:W-:-:S03]  /*b9c0*/  FADD.FTZ R8, R42, R9 ;  /* 0x000000092a087221 */ /* 0x000fc60000010000 */
[----:B--2---:R-:W-:Y:S01]  /*b9d0*/  FADD.FTZ R3, R59, R0 ;  /* 0x000000003b037221 */ /* 0x004fe20000010000 */
[----:B------:R-:W-:Y:S01]  /*b9e0*/  FADD.FTZ R9, R123, R8 ;  /* 0x000000087b097221 */ /* 0x000fe20000010000 */
[----:B------:R-:W-:Y:S02]  /*b9f0*/  F2FP.BF16.F32.PACK_AB R149, R66, R149 ;  /* 0x000000954295723e */ /* 0x000fe400000010ff */
[----:B------:R-:W-:Y:S02]  /*ba00*/  CS2R R118, SRZ ;  /* 0x0000000000767805 */ /* 0x000fe4000001ff00 */
[----:B------:R-:W-:Y:S01]  /*ba10*/  F2FP.BF16.F32.PACK_AB R145, R10, R145 ;  /* 0x000000910a91723e */ /* 0x000fe200000010ff */
[----:B-1----:R-:W-:Y:S01]  /*ba20*/  FADD.FTZ R3, R48, R3 ;  /* 0x0000000330037221 */ /* 0x002fe20000010000 */
[----:B------:R-:W-:Y:S02]  /*ba30*/  F2FP.BF16.F32.PACK_AB R141, R26, R141 ;  /* 0x0000008d1a8d723e */ /* 0x000fe400000010ff */
[----:B------:R-:W-:-:S02]  /*ba40*/  CS2R R116, SRZ ;  /* 0x0000000000747805 */ /* 0x000fc4000001ff00 */
[----:B------:R-:W-:Y:S02]  /*ba50*/  F2FP.BF16.F32.PACK_AB R143, R28, R143 ;  /* 0x0000008f1c8f723e */ /* 0x000fe400000010ff */
[----:B------:R-:W-:Y:S02]  /*ba60*/  CS2R R114, SRZ ;  /* 0x0000000000727805 */ /* 0x000fe4000001ff00 */
[----:B------:R-:W-:Y:S02]  /*ba70*/  F2FP.BF16.F32.PACK_AB R137, R44, R137 ;  /* 0x000000892c89723e */ /* 0x000fe400000010ff */
[----:B------:R-:W-:Y:S02]  /*ba80*/  CS2R R112, SRZ ;  /* 0x0000000000707805 */ /* 0x000fe4000001ff00 */
[----:B------:R-:W-:Y:S01]  /*ba90*/  F2FP.BF16.F32.PACK_AB R139, R46, R139 ;  /* 0x0000008b2e8b723e */ /* 0x000fe200000010ff */
[----:B----4-:R-:W-:Y:S01]  /*baa0*/  FADD.FTZ R0, R60, R9 ;  /* 0x000000093c007221 */ /* 0x010fe20000010000 */
[----:B------:R-:W-:-:S02]  /*bab0*/  F2FP.BF16.F32.PACK_AB R150, R63, R150 ;  /* 0x000000963f96723e */ /* 0x000fc400000010ff */
[----:B------:R-:W-:Y:S02]  /*bac0*/  CS2R R110, SRZ ;  /* 0x00000000006e7805 */ /* 0x000fe4000001ff00 */
[----:B------:R-:W-:Y:S02]  /*bad0*/  F2FP.BF16.F32.PACK_AB R146, R11, R146 ;  /* 0x000000920b92723e */ /* 0x000fe400000010ff */
[----:B------:R-:W-:Y:S02]  /*bae0*/  CS2R R108, SRZ ;  /* 0x00000000006c7805 */ /* 0x000fe4000001ff00 */
[----:B------:R-:W-:Y:S02]  /*baf0*/  F2FP.BF16.F32.PACK_AB R140, R13, R140 ;  /* 0x0000008c0d8c723e */ /* 0x000fe400000010ff */
[----:B------:R-:W-:Y:S02]  /*bb00*/  CS2R R106, SRZ ;  /* 0x00000000006a7805 */ /* 0x000fe4000001ff00 */
        /* <DEDUP_REMOVED lines=28> */
[----:B0-----:R-:W-:Y:S06]  /*bcd0*/  @!P1 BRA `(.L_x_15457) ;  /* 0x0000003000549947 */ /* 0x001fec0003800000 */
[----:B------:R-:W-:Y:S01]  /*bce0*/  IMAD.MOV.U32 R10, RZ, RZ, R25 ;  /* 0x000000ffff0a7224 */ /* 0x000fe200078e0019 */
[----:B------:R-:W-:Y:S01]  /*bcf0*/  MOV R11, R7 ;  /* 0x00000007000b7202 */ /* 0x000fe20000000f00 */
[----:B------:R-:W-:Y:S02]  /*bd00*/  IMAD.MOV.U32 R6, RZ, RZ, R154 ;  /* 0x000000ffff067224 */ /* 0x000fe400078e009a */
[----:B------:R-:W-:Y:S02]  /*bd10*/  IMAD.MOV.U32 R13, RZ, RZ, R22 ;  /* 0x000000ffff0d7224 */ /* 0x000fe400078e0016 */
[----:B------:R-:W-:-:S07]  /*bd20*/  IMAD.MOV.U32 R119, RZ, RZ, RZ ;  /* 0x000000ffff777224 */ /* 0x000fce00078e00ff */
.L_x_15469:
        /* <DEDUP_REMOVED lines=9> */
.L_x_15459:
        /* <DEDUP_REMOVED lines=8> */
.L_x_15460:
[----:B------:R-:W-:Y:S04]  /*be40*/  BSSY B0, `(.L_x_15458) ;  /* 0x0000004000007945 */ /* 0x000fe80003800000 */
[----:B-1----:R-:W-:Y:S05]  /*be50*/  @P2 BRA `(.L_x_15461) ;  /* 0x0000000000082947 */ /* 0x002fea0003800000 */
[----:B------:R-:W1:Y:S02]  /*be60*/  SYNCS.PHASECHK.TRANS64.TRYWAIT P2, [R7+URZ+0x16830], R8 ;  /* 0x01683008070075a7 */ /* 0x000e64000804017f */
[----:B-1----:R-:W-:Y:S05]  /*be70*/  @!P2 BRA `(.L_x_15462) ;  /* 0x000000f80088a947 */ /* 0x002fea0003800000 */
.L_x_15461:
[----:B------:R-:W-:Y:S05]  /*be80*/  BSYNC B0 ;  /* 0x0000000000007941 */ /* 0x000fea0003800000 */
.L_x_15458:
        /* <DEDUP_REMOVED lines=9> */
[----:B------:R-:W-:Y:S01]  /*bf20*/  VIADD R7, R7, 0x8 ;  /* 0x0000000807077836 */ /* 0x000fe20000000000 */
[----:B------:R-:W-:Y:S01]  /*bf30*/  MOV R27, 0x40000040 ;  /* 0x40000040001b7802 */ /* 0x000fe20000000f00 */
[----:B------:R-:W-:Y:S01]  /*bf40*/  IMAD.MOV.U32 R25, RZ, RZ, 0x40000040 ;  /* 0x40000040ff197424 */ /* 0x000fe200078e00ff */
[----:B------:R-:W-:Y:S02]  /*bf50*/  R2UR UR8, R4 ;  /* 0x00000000040872ca */ /* 0x000fe400000e0000 */
        /* <DEDUP_REMOVED lines=9> */
[C---:B------:R-:W-:Y:S01]  /*bff0*/  R2UR UR10, R26.reuse ;  /* 0x000000001a0a72ca */ /* 0x040fe200000e0000 */
[C---:B------:R-:W-:Y:S02]  /*c000*/  VIADD R24, R26.reuse, 0x2 ;  /* 0x000000021a187836 */ /* 0x040fe40000000000 */
        /* <DEDUP_REMOVED lines=24> */
.L_x_15464:
[----:B------:R-:W-:Y:S01]  /*c190*/  SHF.L.U32 R6, R6, 0x1f, RZ ;  /* 0x0000001f06067819 */ /* 0x000fe200000006ff */
[----:B------:R-:W-:-:S04]  /*c1a0*/  IMAD R7, R13, 0x8, R2 ;  /* 0x000000080d077824 */ /* 0x000fc800078e0202 */
[----:B------:R0:W1:Y:S01]  /*c1b0*/  SYNCS.PHASECHK.TRANS64.TRYWAIT P1, [R7+URZ+0x16850], R6 ;  /* 0x01685006070075a7 */ /* 0x000062000802017f */
[----:B------:R-:W-:Y:S05]  /*c1c0*/  @!P0 BRA `(.L_x_15465) ;  /* 0x0000000000048947 */ /* 0x000fea0003800000 */
[----:B------:R-:W-:Y:S01]  /*c1d0*/  BPT.TRAP 0x1 ;  /* 0x000000040000795c */ /* 0x000fe20000300000 */
.L_x_15465:
[----:B-1----:R-:W-:Y:S05]  /*c1e0*/  @P1 BRA `(.L_x_15463) ;  /* 0x0000000000081947 */ /* 0x002fea0003800000 */
[----:B------:R-:W1:Y:S02]  /*c1f0*/  SYNCS.PHASECHK.TRANS64.TRYWAIT P1, [R7+URZ+0x16850], R6 ;  /* 0x01685006070075a7 */ /* 0x000e64000802017f */
[----:B-1----:R-:W-:Y:S05]  /*c200*/  @!P1 BRA `(.L_x_15466) ;  /* 0x000000f400b89947 */ /* 0x002fea0003800000 */
.L_x_15463:
[----:B01----:R-:W-:Y:S01]  /*c210*/  VIADD R6, R2, 0x400 ;  /* 0x0000040002067836 */ /* 0x003fe20000000000 */
[----:B------:R-:W-:Y:S01]  /*c220*/  MOV R7, 0x40000040 ;  /* 0x4000004000077802 */ /* 0x000fe20000000f00 */
        /* <DEDUP_REMOVED lines=15> */
[----:B------:R-:W-:Y:S02]  /*c320*/  WARPGROUP.DEPBAR.LE gsb0, 0x0 ;  /* 0x00008000000079c5 */ /* 0x000fe40000010000 */
[----:B------:R-:W-:-:S06]  /*c330*/  WARPGROUP.ARRIVE ;  /* 0x00000000000079c5 */ /* 0x000fcc0000000000 */
[----:B------:R-:W0:Y:S03]  /*c340*/  S2R R150, SR_TID.X ;  /* 0x0000000000967919 */ /* 0x000e260000002100 */
        /* <DEDUP_REMOVED lines=17> */
[----:B------:R-:W-:Y:S02]  /*c460*/  R2UR UR6, R8 ;  /* 0x00000000080672ca */ /* 0x000fe400000e0000 */
[----:B------:R-:W-:Y:S01]  /*c470*/  R2UR UR7, R9 ;  /* 0x00000000090772ca */ /* 0x000fe200000e0000 */
[----:B------:R-:W-:Y:S01]  /*c480*/  IMAD.MOV.U32 R9, RZ, RZ, 0x40000040 ;  /* 0x40000040ff097424 */ /* 0x000fe200078e00ff */
[----:B------:R-:W-:Y:S01]  /*c490*/  IADD3 R8, R6, 0x280, RZ ;  /* 0x0000028006087810 */ /* 0x000fe20007ffe0ff */
        /* <DEDUP_REMOVED lines=27> */
.L_x_15467:
[----:B------:R-:W2:Y:S01]  /*c650*/  LDL R9, [R1+0x24] ;  /* 0x0000240001097983 */ /* 0x000ea20000100800 */
[----:B0-----:R-:W0:Y:S03]  /*c660*/  LDC R6, c[0x0][0x448] ;  /* 0x00011200ff067b82 */ /* 0x001e260000000800 */
[----:B------:R-:W2:Y:S04]  /*c670*/  LDL R8, [R1+0x3c] ;  /* 0x00003c0001087983 */ /* 0x000ea80000100800 */
[----:B------:R-:W3:Y:S04]  /*c680*/  LDL R122, [R1+0x38] ;  /* 0x00003800017a7983 */ /* 0x000ee80000100800 */
[----:B------:R-:W4:Y:S04]  /*c690*/  LDL R127, [R1+0x1c] ;  /* 0x00001c00017f7983 */ /* 0x000f280000100800 */
[----:B------:R-:W4:Y:S01]  /*c6a0*/  LDL R123, [R1+0x10] ;  /* 0x00001000017b7983 */ /* 0x000f220000100800 */
[----:B0-----:R-:W-:-:S13]  /*c6b0*/  ISETP.NE.AND P1, PT, R6, 0x1, PT ;  /* 0x000000010600780c */ /* 0x001fda0003f25270 */
[----:B------:R-:W0:Y:S08]  /*c6c0*/  @P1 LDC R7, c[0x0][0x44c] ;  /* 0x00011300ff071b82 */ /* 0x000e300000000800 */
[----:B------:R-:W1:Y:S01]  /*c6d0*/  @P1 LDC R6, c[0x0][0x450] ;  /* 0x00011400ff061b82 */ /* 0x000e620000000800 */
[----:B------:R-:W-:Y:S01]  /*c6e0*/  FMUL.FTZ R137, R51, UR5 ;  /* 0x0000000533897c20 */ /* 0x000fe20008410000 */
[----:B------:R-:W-:Y:S01]  /*c6f0*/  FMUL.FTZ R141, R43, UR5 ;  /* 0x000000052b8d7c20 */ /* 0x000fe20008410000 */
[----:B------:R-:W-:Y:S01]  /*c700*/  FMUL.FTZ R43, R46, UR5 ;  /* 0x000000052e2b7c20 */ /* 0x000fe20008410000 */
[----:B------:R-:W-:-:S02]  /*c710*/  IMAD.MOV.U32 R46, RZ, RZ, -0x80 ;  /* 0xffffff80ff2e7424 */ /* 0x000fc400078e00ff */
[----:B------:R-:W-:Y:S02]  /*c720*/  FMUL.FTZ R148, R24, UR5 ;  /* 0x0000000518947c20 */ /* 0x000fe40008410000 */
[----:B------:R-:W-:Y:S02]  /*c730*/  IMAD R46, R12, R46, 0x1 ;  /* 0x000000010c2e7424 */ /* 0x000fe400078e022e */
[----:B------:R-:W-:Y:S02]  /*c740*/  FMUL.FTZ R144, R32, UR5 ;  /* 0x0000000520907c20 */ /* 0x000fe40008410000 */
        /* <DEDUP_REMOVED lines=8> */
[----:B------:R-:W-:-:S07]  /*c7d0*/  FMUL.FTZ R128, R64, UR5 ;  /* 0x0000000540807c20 */ /* 0x000fce0008410000 */
[----:B------:R-:W5:Y:S01]  /*c7e0*/  MUFU.TANH R136, R136 ;  /* 0x0000008800887308 */ /* 0x000f620000002400 */
[----:B------:R-:W-:Y:S01]  /*c7f0*/  FMUL.FTZ R121, R25, UR5 ;  /* 0x0000000519797c20 */ /* 0x000fe20008410000 */
[----:B------:R-:W-:-:S06]  /*c800*/  FMUL.FTZ R124, R72, UR5 ;  /* 0x00000005487c7c20 */ /* 0x000fcc0008410000 */
[----:B------:R-:W5:Y:S01]  /*c810*/  MUFU.TANH R37, R37 ;  /* 0x0000002500257308 */ /* 0x000f620000002400 */
[----:B------:R-:W-:-:S07]  /*c820*/  FMUL.FTZ R80, R80, UR5 ;  /* 0x0000000550507c20 */ /* 0x000fce0008410000 */
[----:B------:R-:W5:Y:S08]  /*c830*/  MUFU.TANH R128, R128 ;  /* 0x0000008000807308 */ /* 0x000f700000002400 */
[----:B------:R-:W5:Y:S08]  /*c840*/  MUFU.TANH R124, R124 ;  /* 0x0000007c007c7308 */ /* 0x000f700000002400 */
[----:B------:R-:W-:Y:S01]  /*c850*/  MUFU.TANH R121, R121 ;  /* 0x0000007900797308 */ /* 0x000fe20000002400 */
[----:B------:R-:W-:Y:S01]  /*c860*/  FMUL.FTZ R149, R27, UR5 ;  /* 0x000000051b957c20 */ /* 0x000fe20008410000 */
[----:B------:R-:W-:-:S06]  /*c870*/  FMUL.FTZ R27, R33, UR5 ;  /* 0x00000005211b7c20 */ /* 0x000fcc0008410000 */
[----:B------:R-:W-:Y:S01]  /*c880*/  MUFU.TANH R150, R150 ;  /* 0x0000009600967308 */ /* 0x000fe20000002400 */
[----:B------:R-:W-:Y:S01]  /*c890*/  FMUL.FTZ R146, R36, UR5 ;  /* 0x0000000524927c20 */ /* 0x000fe20008410000 */
[----:B------:R-:W-:Y:S01]  /*c8a0*/  FMUL.FTZ R147, R39, UR5 ;  /* 0x0000000527937c20 */ /* 0x000fe20008410000 */
[----:B------:R-:W-:Y:S01]  /*c8b0*/  FMUL.FTZ R40, R53, UR5 ;  /* 0x0000000535287c20 */ /* 0x000fe20008410000 */
[----:B------:R-:W-:-:S04]  /*c8c0*/  FMUL.FTZ R39, R54, UR5 ;  /* 0x0000000536277c20 */ /* 0x000fc80008410000 */
[----:B------:R-:W-:Y:S01]  /*c8d0*/  MUFU.TANH R27, R27 ;  /* 0x0000001b001b7308 */ /* 0x000fe20000002400 */
[----:B------:R-:W-:-:S07]  /*c8e0*/  FMUL.FTZ R138, R52, UR5 ;  /* 0x00000005348a7c20 */ /* 0x000fce0008410000 */
[----:B------:R-:W-:Y:S01]  /*c8f0*/  MUFU.TANH R146, R146 ;  /* 0x0000009200927308 */ /* 0x000fe20000002400 */
[----:B------:R-:W-:-:S07]  /*c900*/  FMUL.FTZ R142, R44, UR5 ;  /* 0x000000052c8e7c20 */ /* 0x000fce0008410000 */
[----:B------:R-:W-:Y:S01]  /*c910*/  MUFU.TANH R28, R28 ;  /* 0x0000001c001c7308 */ /* 0x000fe20000002400 */
[----:B------:R-:W-:Y:S01]  /*c920*/  FMUL.FTZ R44, R45, UR5 ;  /* 0x000000052d2c7c20 */ /* 0x000fe20008410000 */
[----:B------:R-:W-:-:S06]  /*c930*/  FMUL.FTZ R24, R42, UR5 ;  /* 0x000000052a187c20 */ /* 0x000fcc0008410000 */
[----:B------:R-:W-:Y:S01]  /*c940*/  MUFU.TANH R142, R142 ;  /* 0x0000008e008e7308 */ /* 0x000fe20000002400 */
[----:B------:R-:W-:-:S07]  /*c950*/  FMUL.FTZ R42, R49, UR5 ;  /* 0x00000005312a7c20 */ /* 0x000fce0008410000 */
[----:B------:R-:W-:Y:S08]  /*c960*/  MUFU.TANH R44, R44 ;  /* 0x0000002c002c7308 */ /* 0x000ff00000002400 */
[----:B------:R-:W-:Y:S01]  /*c970*/  MUFU.TANH R42, R42 ;  /* 0x0000002a002a7308 */ /* 0x000fe20000002400 */
[----:B------:R-:W-:-:S07]  /*c980*/  FMUL.FTZ R132, R57, UR5 ;  /* 0x0000000539847c20 */ /* 0x000fce0008410000 */
[----:B------:R-:W-:Y:S01]  /*c990*/  MUFU.TANH R138, R138 ;  /* 0x0000008a008a7308 */ /* 0x000fe20000002400 */
[----:B--2---:R-:W-:-:S04]  /*c9a0*/  IMAD.IADD R120, R8, 0x1, R9 ;  /* 0x0000000108787824 */ /* 0x004fc800078e0209 */
[----:B0-----:R-:W-:-:S05]  /*c9b0*/  @P1 IMAD.HI.U32 R7, R120, R7, RZ ;  /* 0x0000000778071227 */ /* 0x001fca00078e00ff */
[----:B-1----:R-:W-:-:S05]  /*c9c0*/  @P1 SHF.R.U32.HI R120, RZ, R6, R7 ;  /* 0x00000006ff781219 */ /* 0x002fca0000011607 */
[----:B------:R-:W0:Y:S01]  /*c9d0*/  SHFL.IDX PT, R51, R120, RZ, 0x1c1f ;  /* 0x001c1fff78337589 */ /* 0x000e2200000e0000 */
[----:B---3--:R-:W-:-:S05]  /*c9e0*/  IMAD R46, R122, -0x2, R46 ;  /* 0xfffffffe7a2e7824 */ /* 0x008fca00078e022e */
[----:B----4-:R-:W-:Y:S01]  /*c9f0*/  IADD3 R46, -R123, R46, R127 ;  /* 0x0000002e7b2e7210 */ /* 0x010fe20007ffe17f */
[----:B------:R1:W2:Y:S03]  /*ca00*/  SHFL.IDX PT, R25, R120, 0x1, 0x1c1f ;  /* 0x003c1f0078197f89 */ /* 0x0002a600000e0000 */
[----:B0-----:R-:W-:-:S04]  /*ca10*/  IADD3 R51, R46, R51, RZ ;  /* 0x000000332e337210 */ /* 0x001fc80007ffe0ff */
[----:B------:R-:W-:-:S04]  /*ca20*/  ISETP.GT.AND P2, PT, R51, RZ, PT ;  /* 0x000000ff3300720c */ /* 0x000fc80003f44270 */
[----:B-----5:R-:W-:Y:S02]  /*ca30*/  FSEL R148, R148, -INF , P2 ;  /* 0xff80000094947808 */ /* 0x020fe40001000000 */
[----:B------:R-:W-:-:S04]  /*ca40*/  ISETP.GT.AND P2, PT, R51, 0x10, PT ;  /* 0x000000103300780c */ /* 0x000fc80003f44270 */
[----:B------:R-:W-:Y:S02]  /*ca50*/  FSEL R144, R144, -INF , P2 ;  /* 0xff80000090907808 */ /* 0x000fe40001000000 */
[----:B------:R-:W-:-:S04]  /*ca60*/  ISETP.GT.AND P2, PT, R51, 0x20, PT ;  /* 0x000000203300780c */ /* 0x000fc80003f44270 */
[----:B------:R-:W-:Y:S02]  /*ca70*/  FSEL R140, R140, -INF , P2 ;  /* 0xff8000008c8c7808 */ /* 0x000fe40001000000 */
[----:B------:R-:W-:Y:S01]  /*ca80*/  ISETP.GT.AND P2, PT, R51, 0x30, PT ;  /* 0x000000303300780c */ /* 0x000fe20003f44270 */
[----:B------:R-:W-:-:S03]  /*ca90*/  FMUL.FTZ R6, R26, UR5 ;  /* 0x000000051a067c20 */ /* 0x000fc60008410000 */
[----:B------:R-:W-:Y:S02]  /*caa0*/  FSEL R136, R136, -INF , P2 ;  /* 0xff80000088887808 */ /* 0x000fe40001000000 */
[----:B------:R-:W-:Y:S01]  /*cab0*/  ISETP.GT.AND P2, PT, R51, 0x40, PT ;  /* 0x000000403300780c */ /* 0x000fe20003f44270 */
[----:B-1----:R-:W0:Y:S03]  /*cac0*/  MUFU.TANH R120, R80 ;  /* 0x0000005000787308 */ /* 0x002e260000002400 */
[----:B------:R-:W-:Y:S02]  /*cad0*/  FSEL R37, R37, -INF , P2 ;  /* 0xff80000025257808 */ /* 0x000fe40001000000 */
[----:B------:R-:W-:-:S03]  /*cae0*/  ISETP.GT.AND P2, PT, R51, 0x50, PT ;  /* 0x000000503300780c */ /* 0x000fc60003f44270 */
[----:B------:R-:W1:Y:S01]  /*caf0*/  MUFU.TANH R6, R6 ;  /* 0x0000000600067308 */ /* 0x000e620000002400 */
[----:B------:R-:W-:Y:S01]  /*cb00*/  FSEL R128, R128, -INF , P2 ;  /* 0xff80000080807808 */ /* 0x000fe20001000000 */
[----:B------:R-:W-:Y:S01]  /*cb10*/  FMUL.FTZ R26, R29, UR5 ;  /* 0x000000051d1a7c20 */ /* 0x000fe20008410000 */
[----:B------:R-:W-:Y:S01]  /*cb20*/  ISETP.GT.AND P2, PT, R51, 0x60, PT ;  /* 0x000000603300780c */ /* 0x000fe20003f44270 */
[----:B--2---:R-:W-:-:S03]  /*cb30*/  IMAD.IADD R25, R46, 0x1, R25 ;  /* 0x000000012e197824 */ /* 0x004fc600078e0219 */
[----:B------:R-:W-:Y:S01]  /*cb40*/  FSEL R124, R124, -INF , P2 ;  /* 0xff8000007c7c7808 */ /* 0x000fe20001000000 */
[----:B------:R-:W2:Y:S01]  /*cb50*/  MUFU.TANH R26, R26 ;  /* 0x0000001a001a7308 */ /* 0x000ea20000002400 */
[C---:B------:R-:W-:Y:S02]  /*cb60*/  ISETP.GT.AND P2, PT, R51.reuse, 0x70, PT ;  /* 0x000000703300780c */ /* 0x040fe40003f44270 */
[----:B------:R-:W-:Y:S02]  /*cb70*/  ISETP.GT.AND P3, PT, R51, 0x1, PT ;  /* 0x000000013300780c */ /* 0x000fe40003f64270 */
[----:B0-----:R-:W-:Y:S02]  /*cb80*/  FSEL R120, R120, -INF , P2 ;  /* 0xff80000078787808 */ /* 0x001fe40001000000 */
[----:B------:R-:W-:Y:S02]  /*cb90*/  ISETP.GT.AND P2, PT, R25, RZ, PT ;  /* 0x000000ff1900720c */ /* 0x000fe40003f44270 */
[----:B------:R-:W-:-:S02]  /*cba0*/  ISETP.GT.AND P4, PT, R51, 0x8, PT ;  /* 0x000000083300780c */ /* 0x000fc40003f84270 */
[----:B-1----:R-:W-:Y:S02]  /*cbb0*/  FSEL R53, R6, -INF , P2 ;  /* 0xff80000006357808 */ /* 0x002fe40001000000 */
[----:B------:R-:W-:Y:S02]  /*cbc0*/  FSEL R54, R121, -INF , P3 ;  /* 0xff80000079367808 */ /* 0x000fe40001800000 */
[----:B------:R-:W-:Y:S02]  /*cbd0*/  FMNMX.FTZ R6, R148, R11, !PT ;  /* 0x0000000b94067209 */ /* 0x000fe40007810000 */
[----:B------:R-:W-:Y:S02]  /*cbe0*/  ISETP.GT.AND P1, PT, R51, 0x9, PT ;  /* 0x000000093300780c */ /* 0x000fe40003f24270 */
[----:B------:R-:W-:Y:S02]  /*cbf0*/  FSEL R150, R150, -INF , P4 ;  /* 0xff80000096967808 */ /* 0x000fe40002000000 */
[----:B------:R-:W-:Y:S01]  /*cc00*/  FMNMX.FTZ R6, R54, R6, !PT ;  /* 0x0000000636067209 */ /* 0x000fe20007810000 */
[----:B------:R-:W-:Y:S01]  /*cc10*/  FMUL.FTZ R7, R30, UR5 ;  /* 0x000000051e077c20 */ /* 0x000fe20008410000 */
[----:B--2---:R-:W-:Y:S01]  /*cc20*/  FSEL R52, R26, -INF , P1 ;  /* 0xff8000001a347808 */ /* 0x004fe20000800000 */
[----:B------:R-:W-:Y:S01]  /*cc30*/  FMUL.FTZ R30, R41, UR5 ;  /* 0x00000005291e7c20 */ /* 0x000fe20008410000 */
[----:B------:R-:W-:-:S02]  /*cc40*/  FMNMX.FTZ R6, R150, R6, !PT ;  /* 0x0000000696067209 */ /* 0x000fc40007810000 */
[C---:B------:R-:W-:Y:S02]  /*cc50*/  ISETP.GT.AND P3, PT, R51.reuse, 0x11, PT ;  /* 0x000000113300780c */ /* 0x040fe40003f64270 */
[----:B------:R-:W-:Y:S01]  /*cc60*/  FMNMX.FTZ R6, R52, R6, !PT ;  /* 0x0000000634067209 */ /* 0x000fe20007810000 */
[----:B------:R-:W0:Y:S01]  /*cc70*/  MUFU.TANH R30, R30 ;  /* 0x0000001e001e7308 */ /* 0x000e220000002400 */
[----:B------:R-:W-:Y:S01]  /*cc80*/  FMUL.FTZ R41, R50, UR5 ;  /* 0x0000000532297c20 */ /* 0x000fe20008410000 */
[----:B------:R-:W-:Y:S02]  /*cc90*/  ISETP.GT.AND P4, PT, R51, 0x18, PT ;  /* 0x000000183300780c */ /* 0x000fe40003f84270 */
[----:B------:R-:W-:Y:S02]  /*cca0*/  FSEL R50, R27, -INF , P3 ;  /* 0xff8000001b327808 */ /* 0x000fe40001800000 */
[----:B------:R-:W-:Y:S02]  /*ccb0*/  FMNMX.FTZ R6, R144, R6, !PT ;  /* 0x0000000690067209 */ /* 0x000fe40007810000 */
[----:B------:R-:W-:-:S02]  /*ccc0*/  ISETP.GT.AND P1, PT, R51, 0x19, PT ;  /* 0x000000193300780c */ /* 0x000fc40003f24270 */
[----:B------:R-:W-:Y:S02]  /*ccd0*/  FSEL R146, R146, -INF , P4 ;  /* 0xff80000092927808 */ /* 0x000fe40002000000 */
[----:B------:R-:W-:Y:S02]  /*cce0*/  FMNMX.FTZ R6, R50, R6, !PT ;  /* 0x0000000632067209 */ /* 0x000fe40007810000 */
[----:B------:R-:W-:Y:S02]  /*ccf0*/  FSEL R48, R28, -INF , P1 ;  /* 0xff8000001c307808 */ /* 0x000fe40000800000 */
[----:B------:R-:W-:Y:S02]  /*cd00*/  FMNMX.FTZ R6, R146, R6, !PT ;  /* 0x0000000692067209 */ /* 0x000fe40007810000 */
[----:B------:R-:W-:Y:S02]  /*cd10*/  ISETP.GT.AND P3, PT, R51, 0x21, PT ;  /* 0x000000213300780c */ /* 0x000fe40003f64270 */
[----:B------:R-:W-:-:S02]  /*cd20*/  FMNMX.FTZ R6, R48, R6, !PT ;  /* 0x0000000630067209 */ /* 0x000fc40007810000 */
[C---:B------:R-:W-:Y:S02]  /*cd30*/  ISETP.GT.AND P4, PT, R51.reuse, 0x28, PT ;  /* 0x000000283300780c */ /* 0x040fe40003f84270 */
[----:B0-----:R-:W-:Y:S02]  /*cd40*/  FSEL R46, R30, -INF , P3 ;  /* 0xff8000001e2e7808 */ /* 0x001fe40001800000 */
[----:B------:R-:W-:Y:S02]  /*cd50*/  FMNMX.FTZ R6, R140, R6, !PT ;  /* 0x000000068c067209 */ /* 0x000fe40007810000 */
[----:B------:R-:W-:Y:S02]  /*cd60*/  ISETP.GT.AND P1, PT, R51, 0x29, PT ;  /* 0x000000293300780c */ /* 0x000fe40003f24270 */
[----:B------:R-:W-:Y:S02]  /*cd70*/  FSEL R142, R142, -INF , P4 ;  /* 0xff8000008e8e7808 */ /* 0x000fe40002000000 */
[----:B------:R-:W-:Y:S01]  /*cd80*/  FMNMX.FTZ R6, R46, R6, !PT ;  /* 0x000000062e067209 */ /* 0x000fe20007810000 */
[----:B------:R-:W0:Y:S01]  /*cd90*/  MUFU.TANH R40, R40 ;  /* 0x0000002800287308 */ /* 0x000e220000002400 */
[----:B------:R-:W-:-:S02]  /*cda0*/  FSEL R44, R44, -INF , P1 ;  /* 0xff8000002c2c7808 */ /* 0x000fc40000800000 */
[----:B------:R-:W-:Y:S01]  /*cdb0*/  FMNMX.FTZ R6, R142, R6, !PT ;  /* 0x000000068e067209 */ /* 0x000fe20007810000 */
[----:B------:R-:W-:Y:S01]  /*cdc0*/  FMUL.FTZ R134, R60, UR5 ;  /* 0x000000053c867c20 */ /* 0x000fe20008410000 */
[C---:B------:R-:W-:Y:S02]  /*cdd0*/  ISETP.GT.AND P3, PT, R51.reuse, 0x31, PT ;  /* 0x000000313300780c */ /* 0x040fe40003f64270 */
[----:B------:R-:W-:Y:S01]  /*cde0*/  FMNMX.FTZ R6, R44, R6, !PT ;  /* 0x000000062c067209 */ /* 0x000fe20007810000 */
[----:B------:R-:W1:Y:S01]  /*cdf0*/  MUFU.TANH R132, R132 ;  /* 0x0000008400847308 */ /* 0x000e620000002400 */
[----:B------:R-:W-:Y:S01]  /*ce00*/  ISETP.GT.AND P4, PT, R51, 0x38, PT ;  /* 0x000000383300780c */ /* 0x000fe20003f84270 */
[----:B------:R-:W-:Y:S01]  /*ce10*/  FMUL.FTZ R36, R61, UR5 ;  /* 0x000000053d247c20 */ /* 0x000fe20008410000 */
[----:B------:R-:W-:Y:S02]  /*ce20*/  FSEL R42, R42, -INF , P3 ;  /* 0xff8000002a2a7808 */ /* 0x000fe40001800000 */
[----:B------:R-:W-:-:S02]  /*ce30*/  FMNMX.FTZ R6, R136, R6, !PT ;  /* 0x0000000688067209 */ /* 0x000fc40007810000 */
[----:B------:R-:W-:Y:S01]  /*ce40*/  ISETP.GT.AND P1, PT, R51, 0x39, PT ;  /* 0x000000393300780c */ /* 0x000fe20003f24270 */
[----:B------:R-:W2:Y:S01]  /*ce50*/  MUFU.TANH R134, R134 ;  /* 0x0000008600867308 */ /* 0x000ea20000002400 */
[----:B------:R-:W-:Y:S02]  /*ce60*/  FSEL R138, R138, -INF , P4 ;  /* 0xff8000008a8a7808 */ /* 0x000fe40002000000 */
[----:B------:R-:W-:Y:S01]  /*ce70*/  FMNMX.FTZ R6, R42, R6, !PT ;  /* 0x000000062a067209 */ /* 0x000fe20007810000 */
[----:B------:R-:W-:Y:S01]  /*ce80*/  FMUL.FTZ R8, R34, UR5 ;  /* 0x0000000522087c20 */ /* 0x000fe20008410000 */
[----:B0-----:R-:W-:Y:S01]  /*ce90*/  FSEL R40, R40, -INF , P1 ;  /* 0xff80000028287808 */ /* 0x001fe20000800000 */
[----:B------:R-:W-:Y:S01]  /*cea0*/  FMUL.FTZ R34, R65, UR5 ;  /* 0x0000000541227c20 */ /* 0x000fe20008410000 */
[----:B------:R-:W-:Y:S01]  /*ceb0*/  FMNMX.FTZ R6, R138, R6, !PT ;  /* 0x000000068a067209 */ /* 0x000fe20007810000 */
[----:B------:R-:W0:Y:S01]  /*cec0*/  MUFU.TANH R36, R36 ;  /* 0x0000002400247308 */ /* 0x000e220000002400 */
[----:B------:R-:W-:Y:S01]  /*ced0*/  ISETP.GT.AND P3, PT, R51, 0x41, PT ;  /* 0x000000413300780c */ /* 0x000fe20003f64270 */
[----:B------:R-:W-:Y:S01]  /*cee0*/  FMUL.FTZ R130, R68, UR5 ;  /* 0x0000000544827c20 */ /* 0x000fe20008410000 */
[----:B------:R-:W-:Y:S01]  /*cef0*/  FMNMX.FTZ R6, R40, R6, !PT ;  /* 0x0000000628067209 */ /* 0x000fe20007810000 */
[----:B------:R-:W-:Y:S01]  /*cf00*/  FMUL.FTZ R32, R69, UR5 ;  /* 0x0000000545207c20 */ /* 0x000fe20008410000 */
[----:B------:R-:W-:-:S02]  /*cf10*/  ISETP.GT.AND P4, PT, R51, 0x48, PT ;  /* 0x000000483300780c */ /* 0x000fc40003f84270 */
[----:B-1----:R-:W-:Y:S01]  /*cf20*/  FSEL R132, R132, -INF , P3 ;  /* 0xff80000084847808 */ /* 0x002fe20001800000 */
[----:B------:R-:W1:Y:S01]  /*cf30*/  MUFU.TANH R34, R34 ;  /* 0x0000002200227308 */ /* 0x000e620000002400 */
[----:B------:R-:W-:Y:S02]  /*cf40*/  FMNMX.FTZ R6, R37, R6, !PT ;  /* 0x0000000625067209 */ /* 0x000fe40007810000 */
[----:B------:R-:W-:Y:S02]  /*cf50*/  ISETP.GT.AND P1, PT, R51, 0x49, PT ;  /* 0x000000493300780c */ /* 0x000fe40003f24270 */
[----:B--2---:R-:W-:Y:S02]  /*cf60*/  FSEL R134, R134, -INF , P4 ;  /* 0xff80000086867808 */ /* 0x004fe40002000000 */
[----:B------:R-:W-:Y:S01]  /*cf70*/  FMNMX.FTZ R6, R132, R6, !PT ;  /* 0x0000000684067209 */ /* 0x000fe20007810000 */
[----:B------:R-:W2:Y:S01]  /*cf80*/  MUFU.TANH R130, R130 ;  /* 0x0000008200827308 */ /* 0x000ea20000002400 */
[----:B0-----:R-:W-:Y:S01]  /*cf90*/  FSEL R36, R36, -INF , P1 ;  /* 0xff80000024247808 */ /* 0x001fe20000800000 */
[----:B------:R-:W-:Y:S01]  /*cfa0*/  FMUL.FTZ R45, R73, UR5 ;  /* 0x00000005492d7c20 */ /* 0x000fe20008410000 */
[----:B------:R-:W-:-:S05]  /*cfb0*/  FMNMX.FTZ R6, R134, R6, !PT ;  /* 0x0000000686067209 */ /* 0x000fca0007810000 */
[----:B------:R-:W0:Y:S01]  /*cfc0*/  MUFU.TANH R32, R32 ;  /* 0x0000002000207308 */ /* 0x000e220000002400 */
[----:B------:R-:W-:Y:S01]  /*cfd0*/  ISETP.GT.AND P3, PT, R51, 0x51, PT ;  /* 0x000000513300780c */ /* 0x000fe20003f64270 */
[----:B------:R-:W-:Y:S01]  /*cfe0*/  FMUL.FTZ R126, R76, UR5 ;  /* 0x000000054c7e7c20 */ /* 0x000fe20008410000 */
[----:B------:R-:W-:Y:S01]  /*cff0*/  FMNMX.FTZ R6, R36, R6, !PT ;  /* 0x0000000624067209 */ /* 0x000fe20007810000 */
[----:B------:R-:W-:Y:S01]  /*d000*/  FMUL.FTZ R143, R47, UR5 ;  /* 0x000000052f8f7c20 */ /* 0x000fe20008410000 */
[----:B------:R-:W-:Y:S01]  /*d010*/  ISETP.GT.AND P4, PT, R51, 0x58, PT ;  /* 0x000000583300780c */ /* 0x000fe20003f84270 */
[----:B------:R-:W-:Y:S01]  /*d020*/  FMUL.FTZ R47, R77, UR5 ;  /* 0x000000054d2f7c20 */ /* 0x000fe20008410000 */
[----:B-1----:R-:W-:Y:S01]  /*d030*/  FSEL R34, R34, -INF , P3 ;  /* 0xff80000022227808 */ /* 0x002fe20001800000 */
[----:B------:R-:W1:Y:S01]  /*d040*/  MUFU.TANH R45, R45 ;  /* 0x0000002d002d7308 */ /* 0x000e620000002400 */
[----:B------:R-:W-:Y:S02]  /*d050*/  FMNMX.FTZ R6, R128, R6, !PT ;  /* 0x0000000680067209 */ /* 0x000fe40007810000 */
[----:B------:R-:W-:-:S02]  /*d060*/  ISETP.GT.AND P1, PT, R51, 0x59, PT ;  /* 0x000000593300780c */ /* 0x000fc40003f24270 */
        /* <DEDUP_REMOVED lines=30> */
[----:B------:R-:W-:Y:S02]  /*d250*/  FMNMX.FTZ R6, R26, R6, !PT ;  /* 0x000000061a067209 */ /* 0x000fe40007810000 */
[----:B0-----:R-:W-:Y:S02]  /*d260*/  FSEL R56, R56, -INF , P1 ;  /* 0xff80000038387808 */ /* 0x001fe40000800000 */
[----:B------:R-:W-:Y:S02]  /*d270*/  FMNMX.FTZ R6, R122, R6, !PT ;  /* 0x000000067a067209 */ /* 0x000fe40007810000 */
[----:B------:R-:W-:Y:S02]  /*d280*/  ISETP.GT.AND P4, PT, R25, 0x8, PT ;  /* 0x000000081900780c */ /* 0x000fe40003f84270 */
[----:B------:R-:W-:-:S02]  /*d290*/  FMNMX.FTZ R6, R56, R6, !PT ;  /* 0x0000000638067209 */ /* 0x000fc40007810000 */
[----:B-1----:R-:W-:-:S03]  /*d2a0*/  FSEL R51, R7, -INF , P4 ;  /* 0xff80000007337808 */ /* 0x002fc60002000000 */
[----:B------:R-:W0:Y:S01]  /*d2b0*/  SHFL.BFLY PT, R7, R6, 0x2, 0x1f ;  /* 0x0c401f0006077f89 */ /* 0x000e2200000e0000 */
[----:B------:R-:W1:Y:S08]  /*d2c0*/  MUFU.TANH R8, R8 ;  /* 0x0000000800087308 */ /* 0x000e700000002400 */
[----:B------:R-:W2:Y:S01]  /*d2d0*/  MUFU.TANH R24, R24 ;  /* 0x0000001800187308 */ /* 0x000ea20000002400 */
[----:B------:R-:W-:-:S04]  /*d2e0*/  ISETP.GT.AND P2, PT, R25, 0x10, PT ;  /* 0x000000101900780c */ /* 0x000fc80003f44270 */
[----:B-1----:R-:W-:Y:S02]  /*d2f0*/  FSEL R49, R8, -INF , P2 ;  /* 0xff80000008317808 */ /* 0x002fe40001000000 */
[----:B0-----:R-:W-:Y:S02]  /*d300*/  FMNMX.FTZ R7, R6, R7, !PT ;  /* 0x0000000706077209 */ /* 0x001fe40007810000 */
[----:B------:R-:W-:-:S03]  /*d310*/  ISETP.GT.AND P2, PT, R25, 0x20, PT ;  /* 0x000000201900780c */ /* 0x000fc60003f44270 */
[----:B------:R-:W0:Y:S01]  /*d320*/  SHFL.BFLY PT, R6, R7, 0x1, 0x1f ;  /* 0x0c201f0007067f89 */ /* 0x000e2200000e0000 */
[----:B--2---:R-:W-:Y:S02]  /*d330*/  FSEL R45, R24, -INF , P2 ;  /* 0xff800000182d7808 */ /* 0x004fe40001000000 */
[----:B------:R-:W1:Y:S01]  /*d340*/  LDC R24, c[0x0][0x988] ;  /* 0x00026200ff187b82 */ /* 0x000e620000000800 */
[----:B------:R-:W2:Y:S01]  /*d350*/  MUFU.TANH R149, R149 ;  /* 0x0000009500957308 */ /* 0x000ea20000002400 */
[----:B------:R-:W-:Y:S01]  /*d360*/  FMUL.FTZ R151, R31, UR5 ;  /* 0x000000051f977c20 */ /* 0x000fe20008410000 */
[----:B------:R-:W-:Y:S01]  /*d370*/  FMUL.FTZ R145, R35, UR5 ;  /* 0x0000000523917c20 */ /* 0x000fe20008410000 */
[----:B------:R-:W-:-:S05]  /*d380*/  ISETP.GT.AND P3, PT, R25, 0x1, PT ;  /* 0x000000011900780c */ /* 0x000fca0003f64270 */
[----:B------:R-:W3:Y:S01]  /*d390*/  MUFU.TANH R151, R151 ;  /* 0x0000009700977308 */ /* 0x000ee20000002400 */
[----:B0-----:R-:W-:-:S04]  /*d3a0*/  FMNMX.FTZ R7, R7, R6, !PT ;  /* 0x0000000607077209 */ /* 0x001fc80007810000 */
[C---:B------:R-:W-:Y:S01]  /*d3b0*/  FSETP.NEU.FTZ.AND P6, PT, R7.reuse, -INF , PT ;  /* 0xff8000000700780b */ /* 0x040fe20003fdd000 */
[----:B-1----:R-:W-:Y:S01]  /*d3c0*/  FMUL.FTZ R8, R7, R24 ;  /* 0x0000001807087220 */ /* 0x002fe20000410000 */
[----:B------:R-:W-:-:S04]  /*d3d0*/  FMUL.FTZ R9, R38, UR5 ;  /* 0x0000000526097c20 */ /* 0x000fc80008410000 */
[----:B------:R-:W-:Y:S01]  /*d3e0*/  FSEL R8, R8, RZ, P6 ;  /* 0x000000ff08087208 */ /* 0x000fe20003000000 */
[----:B------:R-:W0:Y:S01]  /*d3f0*/  MUFU.TANH R145, R145 ;  /* 0x0000009100917308 */ /* 0x000e220000002400 */
[----:B--2---:R-:W-:-:S03]  /*d400*/  FSEL R149, R149, -INF , P3 ;  /* 0xff80000095957808 */ /* 0x004fc60001800000 */
        /* <DEDUP_REMOVED lines=32> */
[----:B------:R-:W-:Y:S01]  /*d610*/  FMNMX.FTZ R8, R53, R10, !PT ;  /* 0x0000000a35087209 */ /* 0x000fe20007810000 */
[----:B------:R-:W1:Y:S01]  /*d620*/  MUFU.TANH R9, R9 ;  /* 0x0000000900097308 */ /* 0x000e620000002400 */
[----:B------:R-:W-:-:S02]  /*d630*/  ISETP.GT.AND P1, PT, R25, 0x9, PT ;  /* 0x000000091900780c */ /* 0x000fc40003f24270 */
[----:B------:R-:W-:Y:S02]  /*d640*/  FMNMX.FTZ R8, R149, R8, !PT ;  /* 0x0000000895087209 */ /* 0x000fe40007810000 */
[----:B---3--:R-:W-:Y:S02]  /*d650*/  FSEL R151, R151, -INF , P1 ;  /* 0xff80000097977808 */ /* 0x008fe40000800000 */
[----:B------:R-:W-:Y:S01]  /*d660*/  FMNMX.FTZ R8, R51, R8, !PT ;  /* 0x0000000833087209 */ /* 0x000fe20007810000 */
[----:B------:R-:W2:Y:S01]  /*d670*/  MUFU.TANH R147, R147 ;  /* 0x0000009300937308 */ /* 0x000ea20000002400 */
[----:B------:R-:W-:Y:S02]  /*d680*/  ISETP.GT.AND P3, PT, R25, 0x11, PT ;  /* 0x000000111900780c */ /* 0x000fe40003f64270 */
[----:B------:R-:W-:Y:S02]  /*d690*/  FMNMX.FTZ R8, R151, R8, !PT ;  /* 0x0000000897087209 */ /* 0x000fe40007810000 */
[----:B------:R-:W-:-:S02]  /*d6a0*/  ISETP.GT.AND P4, PT, R25, 0x18, PT ;  /* 0x000000181900780c */ /* 0x000fc40003f84270 */
[----:B0-----:R-:W-:Y:S01]  /*d6b0*/  FSEL R145, R145, -INF , P3 ;  /* 0xff80000091917808 */ /* 0x001fe20001800000 */
[----:B------:R-:W0:Y:S01]  /*d6c0*/  MUFU.TANH R141, R141 ;  /* 0x0000008d008d7308 */ /* 0x000e220000002400 */
[----:B------:R-:W-:Y:S02]  /*d6d0*/  FMNMX.FTZ R8, R49, R8, !PT ;  /* 0x0000000831087209 */ /* 0x000fe40007810000 */
[----:B------:R-:W-:Y:S02]  /*d6e0*/  ISETP.GT.AND P1, PT, R25, 0x19, PT ;  /* 0x000000191900780c */ /* 0x000fe40003f24270 */
[----:B-1----:R-:W-:Y:S02]  /*d6f0*/  FSEL R47, R9, -INF , P4 ;  /* 0xff800000092f7808 */ /* 0x002fe40002000000 */
[----:B------:R-:W-:Y:S01]  /*d700*/  FMNMX.FTZ R8, R145, R8, !PT ;  /* 0x0000000891087209 */ /* 0x000fe20007810000 */
[----:B------:R-:W1:Y:S01]  /*d710*/  MUFU.TANH R43, R43 ;  /* 0x0000002b002b7308 */ /* 0x000e620000002400 */
[----:B--2---:R-:W-:-:S02]  /*d720*/  FSEL R147, R147, -INF , P1 ;  /* 0xff80000093937808 */ /* 0x004fc40000800000 */
[----:B------:R-:W-:-:S05]  /*d730*/  FMNMX.FTZ R8, R47, R8, !PT ;  /* 0x000000082f087209 */ /* 0x000fca0007810000 */
[----:B------:R-:W2:Y:S01]  /*d740*/  MUFU.TANH R143, R143 ;  /* 0x0000008f008f7308 */ /* 0x000ea20000002400 */
[----:B------:R-:W-:Y:S02]  /*d750*/  ISETP.GT.AND P3, PT, R25, 0x21, PT ;  /* 0x000000211900780c */ /* 0x000fe40003f64270 */
[----:B------:R-:W-:-:S05]  /*d760*/  FMNMX.FTZ R8, R147, R8, !PT ;  /* 0x0000000893087209 */ /* 0x000fca0007810000 */
[----:B------:R-:W3:Y:S01]  /*d770*/  MUFU.TANH R41, R41 ;  /* 0x0000002900297308 */ /* 0x000ee20000002400 */
        /* <DEDUP_REMOVED lines=12> */
[----:B--2---:R-:W-:Y:S02]  /*d840*/  FSEL R143, R143, -INF , P1 ;  /* 0xff8000008f8f7808 */ /* 0x004fe40000800000 */
[----:B------:R-:W-:-:S03]  /*d850*/  FMNMX.FTZ R8, R43, R8, !PT ;  /* 0x000000082b087209 */ /* 0x000fc60007810000 */
[----:B------:R-:W2:Y:S01]  /*d860*/  MUFU.TANH R139, R139 ;  /* 0x0000008b008b7308 */ /* 0x000ea20000002400 */
[----:B------:R-:W-:Y:S01]  /*d870*/  ISETP.GT.AND P3, PT, R25, 0x31, PT ;  /* 0x000000311900780c */ /* 0x000fe20003f64270 */
[----:B------:R-:W-:Y:S01]  /*d880*/  FMUL.FTZ R35, R62, UR5 ;  /* 0x000000053e237c20 */ /* 0x000fe20008410000 */
[----:B---3--:R-:W-:Y:S02]  /*d890*/  FSEL R41, R41, -INF , P2 ;  /* 0xff80000029297808 */ /* 0x008fe40001000000 */
[----:B------:R-:W-:-:S03]  /*d8a0*/  FMNMX.FTZ R8, R143, R8, !PT ;  /* 0x000000088f087209 */ /* 0x000fc60007810000 */
        /* <DEDUP_REMOVED lines=36> */
[----:B------:R-:W-:Y:S02]  /*daf0*/  ISETP.GT.AND P3, PT, R25, 0x51, PT ;  /* 0x000000511900780c */ /* 0x000fe40003f64270 */
[----:B---3--:R-:W-:Y:S02]  /*db00*/  FSEL R33, R33, -INF , P2 ;  /* 0xff80000021217808 */ /* 0x008fe40001000000 */
[----:B------:R-:W-:-:S03]  /*db10*/  FMNMX.FTZ R8, R135, R8, !PT ;  /* 0x0000000887087209 */ /* 0x000fc60007810000 */
[----:B------:R-:W3:Y:S01]  /*db20*/  MUFU.TANH R29, R29 ;  /* 0x0000001d001d7308 */ /* 0x000ee20000002400 */
[----:B------:R-:W-:Y:S01]  /*db30*/  FMUL.FTZ R78, R78, UR5 ;  /* 0x000000054e4e7c20 */ /* 0x000fe20008410000 */
[----:B------:R-:W-:Y:S01]  /*db40*/  ISETP.GT.AND P4, PT, R25, 0x58, PT ;  /* 0x000000581900780c */ /* 0x000fe20003f84270 */
[----:B------:R-:W-:Y:S01]  /*db50*/  FMUL.FTZ R79, R79, UR5 ;  /* 0x000000054f4f7c20 */ /* 0x000fe20008410000 */
[----:B0-----:R-:W-:Y:S02]  /*db60*/  FSEL R129, R129, -INF , P3 ;  /* 0xff80000081817808 */ /* 0x001fe40001800000 */
[----:B------:R-:W-:Y:S02]  /*db70*/  FMNMX.FTZ R8, R33, R8, !PT ;  /* 0x0000000821087209 */ /* 0x000fe40007810000 */
[----:B------:R-:W0:Y:S01]  /*db80*/  MUFU.TANH R125, R125 ;  /* 0x0000007d007d7308 */ /* 0x000e220000002400 */
[----:B------:R-:W-:Y:S01]  /*db90*/  FSEL R6, R7, RZ, P6 ;  /* 0x000000ff07067208 */ /* 0x000fe20003000000 */
[----:B------:R-:W-:Y:S01]  /*dba0*/  FMUL.FTZ R121, R82, UR5 ;  /* 0x0000000552797c20 */ /* 0x000fe20008410000 */
[----:B------:R-:W-:-:S02]  /*dbb0*/  ISETP.GT.AND P1, PT, R25, 0x59, PT ;  /* 0x000000591900780c */ /* 0x000fc40003f24270 */
[----:B-1----:R-:W-:Y:S02]  /*dbc0*/  FSEL R31, R31, -INF , P4 ;  /* 0xff8000001f1f7808 */ /* 0x002fe40002000000 */
[----:B------:R-:W-:Y:S01]  /*dbd0*/  FMNMX.FTZ R8, R129, R8, !PT ;  /* 0x0000000881087209 */ /* 0x000fe20007810000 */
[----:B------:R-:W1:Y:S01]  /*dbe0*/  MUFU.TANH R27, R78 ;  /* 0x0000004e001b7308 */ /* 0x000e620000002400 */
[----:B------:R-:W-:Y:S01]  /*dbf0*/  ISETP.GT.AND P2, PT, R25, 0x60, PT ;  /* 0x000000601900780c */ /* 0x000fe20003f44270 */
[----:B------:R-:W-:Y:S01]  /*dc00*/  FADD.FTZ R6, -R6, R11 ;  /* 0x0000000b06067221 */ /* 0x000fe20000010100 */
[----:B--2---:R-:W-:Y:S01]  /*dc10*/  FSEL R131, R131, -INF , P1 ;  /* 0xff80000083837808 */ /* 0x004fe20000800000 */
[----:B------:R-:W-:Y:S01]  /*dc20*/  FMUL.FTZ R11, R83, UR5 ;  /* 0x00000005530b7c20 */ /* 0x000fe20008410000 */
        /* <DEDUP_REMOVED lines=12> */
[----:B------:R-:W-:Y:S02]  /*dcf0*/  ISETP.GT.AND P1, PT, R25, 0x69, PT ;  /* 0x000000691900780c */ /* 0x000fe40003f24270 */
[----:B-1----:R-:W-:Y:S02]  /*dd00*/  FSEL R27, R27, -INF , P4 ;  /* 0xff8000001b1b7808 */ /* 0x002fe40002000000 */
[----:B------:R-:W-:-:S03]  /*dd10*/  FMNMX.FTZ R8, R125, R8, !PT ;  /* 0x000000087d087209 */ /* 0x000fc60007810000 */
[----:B------:R-:W1:Y:S01]  /*dd20*/  MUFU.TANH R123, R123 ;  /* 0x0000007b007b7308 */ /* 0x000e620000002400 */
[----:B------:R-:W-:Y:S02]  /*dd30*/  ISETP.GT.AND P2, PT, R25, 0x70, PT ;  /* 0x000000701900780c */ /* 0x000fe40003f44270 */
[----:B--2---:R-:W-:Y:S02]  /*dd40*/  FSEL R127, R79, -INF , P1 ;  /* 0xff8000004f7f7808 */ /* 0x004fe40000800000 */
[----:B------:R-:W-:-:S03]  /*dd50*/  FMNMX.FTZ R8, R27, R8, !PT ;  /* 0x000000081b087209 */ /* 0x000fc60007810000 */
[----:B------:R-:W2:Y:S01]  /*dd60*/  MUFU.TANH R9, R9 ;  /* 0x0000000900097308 */ /* 0x000ea20000002400 */
[----:B------:R-:W-:Y:S02]  /*dd70*/  ISETP.GT.AND P3, PT, R25, 0x71, PT ;  /* 0x000000711900780c */ /* 0x000fe40003f64270 */
[----:B---3--:R-:W-:Y:S02]  /*dd80*/  FSEL R121, R121, -INF , P2 ;  /* 0xff80000079797808 */ /* 0x008fe40001000000 */
[----:B------:R-:W-:Y:S02]  /*dd90*/  FMNMX.FTZ R8, R127, R8, !PT ;  /* 0x000000087f087209 */ /* 0x000fe40007810000 */
[----:B------:R-:W-:Y:S02]  /*dda0*/  ISETP.GT.AND P4, PT, R25, 0x78, PT ;  /* 0x000000781900780c */ /* 0x000fe40003f84270 */
[----:B0-----:R-:W-:Y:S02]  /*ddb0*/  FSEL R11, R11, -INF , P3 ;  /* 0xff8000000b0b7808 */ /* 0x001fe40001800000 */
[----:B------:R-:W-:-:S02]  /*ddc0*/  FMNMX.FTZ R8, R121, R8, !PT ;  /* 0x0000000879087209 */ /* 0x000fc40007810000 */
        /* <DEDUP_REMOVED lines=8> */
[----:B------:R-:W0:Y:S01]  /*de50*/  SHFL.BFLY PT, R8, R25, 0x1, 0x1f ;  /* 0x0c201f0019087f89 */ /* 0x000e2200000e0000 */
[----:B------:R-:W1:Y:S01]  /*de60*/  S2R R57, SR_CgaCtaId ;  /* 0x0000000000397919 */ /* 0x000e620000008800 */
[----:B------:R-:W-:Y:S01]  /*de70*/  FMUL.FTZ R6, R6, R24 ;  /* 0x0000001806067220 */ /* 0x000fe20000410000 */
[----:B0-----:R-:W-:-:S04]  /*de80*/  FMNMX.FTZ R25, R25, R8, !PT ;  /* 0x0000000819197209 */ /* 0x001fc80007810000 */
[C---:B------:R-:W-:Y:S01]  /*de90*/  FSETP.NEU.FTZ.AND P1, PT, R25.reuse, -INF , PT ;  /* 0xff8000001900780b */ /* 0x040fe20003f3d000 */
[----:B------:R-:W-:-:S03]  /*dea0*/  FMUL.FTZ R55, R25, R24 ;  /* 0x0000001819377220 */ /* 0x000fc60000410000 */
[----:B------:R-:W-:Y:S02]  /*deb0*/  FSEL R8, R25, RZ, P1 ;  /* 0x000000ff19087208 */ /* 0x000fe40000800000 */
[----:B------:R-:W-:-:S03]  /*dec0*/  FSEL R55, R55, RZ, P1 ;  /* 0x000000ff37377208 */ /* 0x000fc60000800000 */
[----:B------:R-:W-:Y:S02]  /*ded0*/  FADD.FTZ R8, -R8, R10 ;  /* 0x0000000a08087221 */ /* 0x000fe40000010100 */
[-CC-:B------:R-:W-:Y:S02]  /*dee0*/  FFMA.FTZ R53, R53, R24.reuse, -R55.reuse ;  /* 0x0000001835357223 */ /* 0x180fe40000010837 */
[-C--:B------:R-:W-:Y:S01]  /*def0*/  FMUL.FTZ R8, R8, R24.reuse ;  /* 0x0000001808087220 */ /* 0x080fe20000410000 */
[-CC-:B------:R-:W-:Y:S01]  /*df00*/  FFMA.FTZ R149, R149, R24.reuse, -R55.reuse ;  /* 0x0000001895957223 */ /* 0x180fe20000010837 */
[----:B------:R-:W-:Y:S01]  /*df10*/  MUFU.EX2 R148, R148 ;  /* 0x0000009400947308 */ /* 0x000fe20000000800 */
[----:B------:R-:W-:-:S07]  /*df20*/  FFMA.FTZ R51, R51, R24, -R55 ;  /* 0x0000001833337223 */ /* 0x000fce0000010837 */
[----:B------:R-:W0:Y:S01]  /*df30*/  MUFU.EX2 R6, R6 ;  /* 0x0000000600067308 */ /* 0x000e220000000800 */
[-CC-:B------:R-:W-:Y:S01]  /*df40*/  FFMA.FTZ R151, R151, R24.reuse, -R55.reuse ;  /* 0x0000001897977223 */ /* 0x180fe20000010837 */
[----:B------:R-:W-:-:S06]  /*df50*/  FFMA.FTZ R49, R49, R24, -R55 ;  /* 0x0000001831317223 */ /* 0x000fcc0000010837 */
[----:B------:R-:W-:Y:S01]  /*df60*/  MUFU.EX2 R53, R53 ;  /* 0x0000003500357308 */ /* 0x000fe20000000800 */
[-CC-:B------:R-:W-:Y:S01]  /*df70*/  FFMA.FTZ R145, R145, R24.reuse, -R55.reuse ;  /* 0x0000001891917223 */ /* 0x180fe20000010837 */
[----:B------:R-:W-:-:S06]  /*df80*/  FFMA.FTZ R47, R47, R24, -R55 ;  /* 0x000000182f2f7223 */ /* 0x000fcc0000010837 */
[----:B------:R-:W2:Y:S01]  /*df90*/  MUFU.EX2 R8, R8 ;  /* 0x0000000800087308 */ /* 0x000ea20000000800 */
[-CC-:B------:R-:W-:Y:S01]  /*dfa0*/  FFMA.FTZ R147, R147, R24.reuse, -R55.reuse ;  /* 0x0000001893937223 */ /* 0x180fe20000010837 */
[-CC-:B------:R-:W-:Y:S01]  /*dfb0*/  FFMA.FTZ R45, R45, R24.reuse, -R55.reuse ;  /* 0x000000182d2d7223 */ /* 0x180fe20000010837 */
[-CC-:B------:R-:W-:Y:S01]  /*dfc0*/  FFMA.FTZ R141, R141, R24.reuse, -R55.reuse ;  /* 0x000000188d8d7223 */ /* 0x180fe20000010837 */
[-CC-:B------:R-:W-:Y:S01]  /*dfd0*/  FFMA.FTZ R43, R43, R24.reuse, -R55.reuse ;  /* 0x000000182b2b7223 */ /* 0x180fe20000010837 */
[----:B------:R-:W-:-:S03]  /*dfe0*/  FFMA.FTZ R143, R143, R24, -R55 ;  /* 0x000000188f8f7223 */ /* 0x000fc60000010837 */
[----:B------:R-:W3:Y:S01]  /*dff0*/  MUFU.EX2 R54, R54 ;  /* 0x0000003600367308 */ /* 0x000ee20000000800 */
[-CC-:B------:R-:W-:Y:S01]  /*e000*/  FFMA.FTZ R41, R41, R24.reuse, -R55.reuse ;  /* 0x0000001829297223 */ /* 0x180fe20000010837 */
[-CC-:B------:R-:W-:Y:S01]  /*e010*/  FFMA.FTZ R137, R137, R24.reuse, -R55.reuse ;  /* 0x0000001889897223 */ /* 0x180fe20000010837 */
[-CC-:B------:R-:W-:Y:S01]  /*e020*/  FFMA.FTZ R39, R39, R24.reuse, -R55.reuse ;  /* 0x0000001827277223 */ /* 0x180fe20000010837 */
[-CC-:B------:R-:W-:Y:S01]  /*e030*/  FFMA.FTZ R139, R139, R24.reuse, -R55.reuse ;  /* 0x000000188b8b7223 */ /* 0x180fe20000010837 */
[-CC-:B------:R-:W-:Y:S01]  /*e040*/  FFMA.FTZ R38, R38, R24.reuse, -R55.reuse ;  /* 0x0000001826267223 */ /* 0x180fe20000010837 */
[-CC-:B------:R-:W-:Y:S02]  /*e050*/  FFMA.FTZ R133, R133, R24.reuse, -R55.reuse ;  /* 0x0000001885857223 */ /* 0x180fe40000010837 */
[----:B------:R-:W4:Y:S01]  /*e060*/  MUFU.EX2 R149, R149 ;  /* 0x0000009500957308 */ /* 0x000f220000000800 */
        /* <DEDUP_REMOVED lines=14> */
[----:B------:R-:W5:Y:S01]  /*e150*/  MUFU.EX2 R150, R150 ;  /* 0x0000009600967308 */ /* 0x000f620000000800 */
[----:B------:R-:W-:-:S04]  /*e160*/  IMAD R55, R22, 0x8, R2 ;  /* 0x0000000816377824 */ /* 0x000fc800078e0202 */
[----:B------:R-:W-:-:S03]  /*e170*/  VIADD R55, R55, 0x16840 ;  /* 0x0001684037377836 */ /* 0x000fc60000000000 */
[----:B------:R-:W5:Y:S01]  /*e180*/  MUFU.EX2 R51, R51 ;  /* 0x0000003300337308 */ /* 0x000f620000000800 */
[----:B0-----:R-:W-:Y:S01]  /*e190*/  FFMA.FTZ R3, R6, R3, R148 ;  /* 0x0000000306037223 */ /* 0x001fe20000010094 */
[----:B-1----:R-:W-:-:S06]  /*e1a0*/  PRMT R55, R57, 0x654, R55 ;  /* 0x0000065439377816 */ /* 0x002fcc0000000037 */
[----:B------:R-:W0:Y:S01]  /*e1b0*/  MUFU.EX2 R52, R52 ;  /* 0x0000003400347308 */ /* 0x000e220000000800 */
[----:B--2---:R-:W-:Y:S01]  /*e1c0*/  FFMA.FTZ R0, R8, R0, R53 ;  /* 0x0000000008007223 */ /* 0x004fe20000010035 */
[----:B------:R4:W-:Y:S06]  /*e1d0*/  SYNCS.ARRIVE.TRANS64.RED.A1T0 RZ, [R55+URZ], RZ ;  /* 0x000000ff37ff79a7 */ /* 0x0009ec000810043f */
[----:B------:R-:W1:Y:S01]  /*e1e0*/  MUFU.EX2 R151, R151 ;  /* 0x0000009700977308 */ /* 0x000e620000000800 */
[----:B---3--:R-:W-:Y:S01]  /*e1f0*/  FADD.FTZ R3, R54, R3 ;  /* 0x0000000336037221 */ /* 0x008fe20000010000 */
[----:B----4-:R-:W-:-:S06]  /*e200*/  FADD.FTZ R55, R149, R0 ;  /* 0x0000000095377221 */ /* 0x010fcc0000010000 */
[----:B------:R-:W2:Y:S08]  /*e210*/  MUFU.EX2 R144, R144 ;  /* 0x0000009000907308 */ /* 0x000eb00000000800 */
[----:B------:R-:W3:Y:S01]  /*e220*/  MUFU.EX2 R49, R49 ;  /* 0x0000003100317308 */ /* 0x000ee20000000800 */
[----:B-----5:R-:W-:Y:S01]  /*e230*/  FADD.FTZ R0, R150, R3 ;  /* 0x0000000396007221 */ /* 0x020fe20000010000 */
[----:B------:R-:W-:-:S06]  /*e240*/  FADD.FTZ R3, R51, R55 ;  /* 0x0000003733037221 */ /* 0x000fcc0000010000 */
[----:B------:R-:W4:Y:S08]  /*e250*/  MUFU.EX2 R50, R50 ;  /* 0x0000003200327308 */ /* 0x000f300000000800 */
[----:B------:R-:W5:Y:S01]  /*e260*/  MUFU.EX2 R145, R145 ;  /* 0x0000009100917308 */ /* 0x000f620000000800 */
[----:B0-----:R-:W-:Y:S01]  /*e270*/  FADD.FTZ R0, R52, R0 ;  /* 0x0000000034007221 */ /* 0x001fe20000010000 */
[----:B-1----:R-:W-:-:S06]  /*e280*/  FADD.FTZ R3, R151, R3 ;  /* 0x0000000397037221 */ /* 0x002fcc0000010000 */
[----:B------:R-:W0:Y:S08]  /*e290*/  MUFU.EX2 R146, R146 ;  /* 0x0000009200927308 */ /* 0x000e300000000800 */
[----:B------:R-:W1:Y:S01]  /*e2a0*/  MUFU.EX2 R47, R47 ;  /* 0x0000002f002f7308 */ /* 0x000e620000000800 */
[----:B--2---:R-:W-:Y:S01]  /*e2b0*/  FADD.FTZ R0, R144, R0 ;  /* 0x0000000090007221 */ /* 0x004fe20000010000 */
[----:B---3--:R-:W-:-:S06]  /*e2c0*/  FADD.FTZ R3, R49, R3 ;  /* 0x0000000331037221 */ /* 0x008fcc0000010000 */
[----:B------:R-:W2:Y:S08]  /*e2d0*/  MUFU.EX2 R48, R48 ;  /* 0x0000003000307308 */ /* 0x000eb00000000800 */
[----:B------:R-:W3:Y:S01]  /*e2e0*/  MUFU.EX2 R147, R147 ;  /* 0x0000009300937308 */ /* 0x000ee20000000800 */
[----:B----4-:R-:W-:Y:S01]  /*e2f0*/  FADD.FTZ R0, R50, R0 ;  /* 0x0000000032007221 */ /* 0x010fe20000010000 */
[----:B-----5:R-:W-:-:S06]  /*e300*/  FADD.FTZ R3, R145, R3 ;  /* 0x0000000391037221 */ /* 0x020fcc0000010000 */
        /* <DEDUP_REMOVED lines=95> */
[----:B-----5:R-:W-:-:S03]  /*e900*/  FADD.FTZ R3, R11, R3 ;  /* 0x000000030b037221 */ /* 0x020fc60000010000 */
[----:B0-----:R-:W-:Y:S01]  /*e910*/  FADD.FTZ R0, R122, R0 ;  /* 0x000000007a007221 */ /* 0x001fe20000010000 */
[----:B-1----:R-:W-:-:S03]  /*e920*/  FADD.FTZ R55, R123, R3 ;  /* 0x000000037b377221 */ /* 0x002fc60000010000 */
[----:B--2---:R-:W-:Y:S01]  /*e930*/  FADD.FTZ R3, R10, R0 ;  /* 0x000000000a037221 */ /* 0x004fe20000010000 */
[----:B---3--:R-:W-:Y:S01]  /*e940*/  FADD.FTZ R0, R9, R55 ;  /* 0x0000003709007221 */ /* 0x008fe20000010000 */
[----:B------:R-:W-:Y:S06]  /*e950*/  @!P0 BRA `(.L_x_15468) ;  /* 0x0000000000048947 */ /* 0x000fec0003800000 */
[----:B------:R-:W-:Y:S01]  /*e960*/  BPT.TRAP 0x1 ;  /* 0x000000040000795c */ /* 0x000fe20000300000 */
.L_x_15468:
[----:B------:R-:W2:Y:S01]  /*e970*/  LDL R55, [R1+0x20] ;  /* 0x0000200001377983 */ /* 0x000ea20000100800 */
[----:B------:R-:W-:-:S04]  /*e980*/  IMAD R13, R13, 0x8, R2 ;  /* 0x000000080d0d7824 */ /* 0x000fc800078e0202 */
[----:B------:R-:W-:-:S05]  /*e990*/  VIADD R13, R13, 0x16860 ;  /* 0x000168600d0d7836 */ /* 0x000fca0000000000 */
[----:B------:R-:W-:Y:S01]  /*e9a0*/  PRMT R13, R57, 0x654, R13 ;  /* 0x00000654390d7816 */ /* 0x000fe2000000000d */
[----:B------:R-:W-:Y:S01]  /*e9b0*/  FMUL.FTZ R88, R88, R6 ;  /* 0x0000000658587220 */ /* 0x000fe20000410000 */
[----:B------:R-:W-:Y:S02]  /*e9c0*/  F2FP.BF16.F32.PACK_AB R121, R11, R121 ;  /* 0x000000790b79723e */ /* 0x000fe400000010ff */
[----:B------:R0:W-:Y:S01]  /*e9d0*/  SYNCS.ARRIVE.TRANS64.RED.A1T0 RZ, [R13+URZ], RZ ;  /* 0x000000ff0dff79a7 */ /* 0x0001e2000810043f */
        /* <DEDUP_REMOVED lines=66> */
[C---:B--2---:R-:W-:Y:S01]  /*ee00*/  ISETP.GT.AND P1, PT, R12.reuse, R55, PT ;  /* 0x000000370c00720c */ /* 0x044fe20003f24270 */
[----:B------:R-:W-:-:S12]  /*ee10*/  VIADD R12, R12, 0xffffffff ;  /* 0xffffffff0c0c7836 */ /* 0x000fd80000000000 */
[----:B------:R-:W-:Y:S05]  /*ee20*/  @P1 BRA `(.L_x_15469) ;  /* 0xffffffcc00c01947 */ /* 0x000fea000383ffff */
.L_x_15457:
[----:B------:R-:W-:-:S13]  /*ee30*/  ISETP.GE.AND P1, PT, R12, RZ, PT ;  /* 0x000000ff0c00720c */ /* 0x000fda0003f26270 */
[----:B------:R-:W-:Y:S05]  /*ee40*/  @!P1 BRA `(.L_x_15470) ;  /* 0x0000002400d89947 */ /* 0x000fea0003800000 */
[----:B------:R-:W-:Y:S02]  /*ee50*/  IMAD.MOV.U32 R10, RZ, RZ, R25 ;  /* 0x000000ffff0a7224 */ /* 0x000fe400078e0019 */
[----:B------:R-:W-:Y:S02]  /*ee60*/  IMAD.MOV.U32 R11, RZ, RZ, R7 ;  /* 0x000000ffff0b7224 */ /* 0x000fe400078e0007 */
[----:B------:R-:W-:Y:S02]  /*ee70*/  IMAD.MOV.U32 R6, RZ, RZ, R154 ;  /* 0x000000ffff067224 */ /* 0x000fe400078e009a */
[----:B------:R-:W-:-:S07]  /*ee80*/  IMAD.MOV.U32 R13, RZ, RZ, R22 ;  /* 0x000000ffff0d7224 */ /* 0x000fce00078e0016 */
.L_x_15482:
        /* <DEDUP_REMOVED lines=11> */
.L_x_15472:
[----:B------:R-:W-:Y:S01]  /*ef40*/  IMAD R7, R22, 0x8, R2 ;  /* 0x0000000816077824 */ /* 0x000fe200078e0202 */
[----:B------:R-:W-:-:S04]  /*ef50*/  SHF.L.U32 R8, R154, 0x1f, RZ ;  /* 0x0000001f9a087819 */ /* 0x000fc800000006ff */
[----:B------:R0:W1:Y:S01]  /*ef60*/  SYNCS.PHASECHK.TRANS64.TRYWAIT P1, [R7+URZ+0x16830], R8 ;  /* 0x01683008070075a7 */ /* 0x000062000802017f */
[----:B------:R-:W-:Y:S05]  /*ef70*/  @!P0 BRA `(.L_x_15473) ;  /* 0x0000000000048947 */ /* 0x000fea0003800000 */
[----:B------:R-:W-:Y:S01]  /*ef80*/  BPT.TRAP 0x1 ;  /* 0x000000040000795c */ /* 0x000fe20000300000 */
.L_x_15473:
[----:B------:R-:W-:Y:S04]  /*ef90*/  BSSY B0, `(.L_x_15471) ;  /* 0x0000004000007945 */ /* 0x000fe80003800000 */
[----:B-1----:R-:W-:Y:S05]  /*efa0*/  @P1 BRA `(.L_x_15474) ;  /* 0x0000000000081947 */ /* 0x002fea0003800000 */
[----:B------:R-:W1:Y:S02]  /*efb0*/  SYNCS.PHASECHK.TRANS64.TRYWAIT P1, [R7+URZ+0x16830], R8 ;  /* 0x01683008070075a7 */ /* 0x000e64000802017f */
[----:B-1----:R-:W-:Y:S05]  /*efc0*/  @!P1 BRA `(.L_x_15475) ;  /* 0x000000c8005c9947 */ /* 0x002fea0003800000 */
.L_x_15474:
[----:B------:R-:W-:Y:S05]  /*efd0*/  BSYNC B0 ;  /* 0x0000000000007941 */ /* 0x000fea0003800000 */
.L_x_15471:
[----:B01----:R-:W2:Y:S01]  /*efe0*/  LDL R8, [R1+0x18] ;  /* 0x0000180001087983 */ /* 0x003ea20000100800 */
[----:B------:R-:W-:Y:S01]  /*eff0*/  IMAD.MOV.U32 R9, RZ, RZ, 0x40000040 ;  /* 0x40000040ff097424 */ /* 0x000fe200078e00ff */
[----:B------:R-:W-:Y:S05]  /*f000*/  WARPSYNC.ALL ;  /* 0x0000000000007948 */ /* 0x000fea0003800000 */
[----:B------:R-:W-:Y:S01]  /*f010*/  R2UR UR19, R9 ;  /* 0x00000000091372ca */ /* 0x000fe200000e0000 */
[----:B------:R-:W0:Y:S01]  /*f020*/  S2R R7, SR_TID.X ;  /* 0x0000000000077919 */ /* 0x000e220000002100 */
[----:B------:R-:W-:Y:S01]  /*f030*/  IMAD.MOV.U32 R27, RZ, RZ, 0x40000040 ;  /* 0x40000040ff1b7424 */ /* 0x000fe200078e00ff */
[----:B------:R-:W-:Y:S01]  /*f040*/  R2UR UR8, R4 ;  /* 0x00000000040872ca */ /* 0x000fe200000e0000 */
[----:B------:R-:W-:Y:S01]  /*f050*/  IMAD.MOV.U32 R25, RZ, RZ, 0x40000040 ;  /* 0x40000040ff197424 */ /* 0x000fe200078e00ff */
[----:B------:R-:W-:-:S02]  /*f060*/  R2UR UR9, R5 ;  /* 0x00000000050972ca */ /* 0x000fc400000e0000 */
[----:B------:R-:W-:Y:S02]  /*f070*/  R2UR UR11, R27 ;  /* 0x000000001b0b72ca */ /* 0x000fe400000e0000 */
[----:B0-----:R-:W-:-:S04]  /*f080*/  SHF.R.U32.HI R7, RZ, 0x7, R7 ;  /* 0x00000007ff077819 */ /* 0x001fc80000011607 */
[----:B------:R-:W-:Y:S02]  /*f090*/  IADD3 R7, R7, 0x8, RZ ;  /* 0x0000000807077810 */ /* 0x000fe40007ffe0ff */
        /* <DEDUP_REMOVED lines=33> */
.L_x_15477:
[----:B------:R-:W-:Y:S01]  /*f2b0*/  SHF.L.U32 R6, R6, 0x1f, RZ ;  /* 0x0000001f06067819 */ /* 0x000fe200000006ff */
[----:B------:R-:W-:-:S04]  /*f2c0*/  IMAD R7, R13, 0x8, R2 ;  /* 0x000000080d077824 */ /* 0x000fc800078e0202 */
[----:B------:R0:W1:Y:S01]  /*f2d0*/  SYNCS.PHASECHK.TRANS64.TRYWAIT P1, [R7+URZ+0x16850], R6 ;  /* 0x01685006070075a7 */ /* 0x000062000802017f */
[----:B------:R-:W-:Y:S05]  /*f2e0*/  @!P0 BRA `(.L_x_15478) ;  /* 0x0000000000048947 */ /* 0x000fea0003800000 */
[----:B------:R-:W-:Y:S01]  /*f2f0*/  BPT.TRAP 0x1 ;  /* 0x000000040000795c */ /* 0x000fe20000300000 */
.L_x_15478:
[----:B-1----:R-:W-:Y:S05]  /*f300*/  @P1 BRA `(.L_x_15476) ;  /* 0x0000000000081947 */ /* 0x002fea0003800000 */
[----:B------:R-:W1:Y:S02]  /*f310*/  SYNCS.PHASECHK.TRANS64.TRYWAIT P1, [R7+URZ+0x16850], R6 ;  /* 0x01685006070075a7 */ /* 0x000e64000802017f */
[----:B-1----:R-:W-:Y:S05]  /*f320*/  @!P1 BRA `(.L_x_15479) ;  /* 0x000000c400989947 */ /* 0x002fea0003800000 */
.L_x_15476:
[----:B01----:R-:W-:Y:S01]  /*f330*/  VIADD R6, R2, 0x400 ;  /* 0x0000040002067836 */ /* 0x003fe20000000000 */
[----:B------:R-:W-:Y:S05]  /*f340*/  WARPSYNC.ALL ;  /* 0x0000000000007948 */ /* 0x000fea0003800000 */
[----:B------:R-:W-:Y:S01]  /*f350*/  SHF.R.U32.HI R6, RZ, 0x4, R6 ;  /* 0x00000004ff067819 */ /* 0x000fe20000011606 */
[----:B------:R-:W-:Y:S01]  /*f360*/  IMAD.MOV.U32 R7, RZ, RZ, 0x40000040 ;  /* 0x40000040ff077424 */ /* 0x000fe200078e00ff */
[----:B------:R-:W-:Y:S01]  /*f370*/  WARPGROUP.ARRIVE ;  /* 0x00000000000079c5 */ /* 0x000fe20000000000 */
[----:B------:R-:W-:Y:S01]  /*f380*/  IMAD.MOV.U32 R9, RZ, RZ, 0x40000040 ;  /* 0x40000040ff097424 */ /* 0x000fe200078e00ff */
[----:B------:R-:W-:-:S02]  /*f390*/  LOP3.LUT R6, R6, 0x3fff, RZ, 0xc0, !PT ;  /* 0x00003fff06067812 */ /* 0x000fc400078ec0ff */
[----:B------:R-:W-:Y:S01]  /*f3a0*/  R2UR UR7, R7 ;  /* 0x00000000070772ca */ /* 0x000fe200000e0000 */
[----:B------:R-:W-:Y:S01]  /*f3b0*/  IMAD.MOV.U32 R7, RZ, RZ, 0x40000040 ;  /* 0x40000040ff077424 */ /* 0x000fe200078e00ff */
[----:B------:R-:W-:-:S04]  /*f3c0*/  LEA R6, R13, R6, 0xa ;  /* 0x000000060d067211 */ /* 0x000fc800078e50ff */
[C---:B------:R-:W-:Y:S01]  /*f3d0*/  R2UR UR6, R6.reuse ;  /* 0x00000000060672ca */ /* 0x040fe200000e0000 */
[----:B------:R-:W-:-:S12]  /*f3e0*/  VIADD R8, R6, 0x80 ;  /* 0x0000008006087836 */ /* 0x000fd80000000000 */
        /* <DEDUP_REMOVED lines=56> */
.L_x_15480:
[----:B------:R-:W1:Y:S01]  /*f770*/  S2R R121, SR_CgaCtaId ;  /* 0x0000000000797919 */ /* 0x000e620000008800 */
[----:B------:R-:W-:Y:S01]  /*f780*/  FMUL.FTZ R120, R24, UR4 ;  /* 0x0000000418787c20 */ /* 0x000fe20008410000 */
[----:B------:R-:W-:Y:S01]  /*f790*/  FMUL.FTZ R122, R25, UR4 ;  /* 0x00000004197a7c20 */ /* 0x000fe20008410000 */
[----:B------:R-:W-:Y:S01]  /*f7a0*/  FMUL.FTZ R145, R26, UR4 ;  /* 0x000000041a917c20 */ /* 0x000fe20008410000 */
[----:B------:R-:W-:Y:S01]  /*f7b0*/  FMUL.FTZ R26, R28, UR4 ;  /* 0x000000041c1a7c20 */ /* 0x000fe20008410000 */
[----:B------:R-:W-:Y:S02]  /*f7c0*/  IMAD R7, R22, 0x8, R2 ;  /* 0x0000000816077824 */ /* 0x000fe400078e0202 */
[----:B------:R-:W-:Y:S01]  /*f7d0*/  FMUL.FTZ R29, R29, UR4 ;  /* 0x000000041d1d7c20 */ /* 0x000fe20008410000 */
[----:B------:R-:W2:Y:S01]  /*f7e0*/  MUFU.TANH R120, R120 ;  /* 0x0000007800787308 */ /* 0x000ea20000002400 */
[----:B0-----:R-:W-:Y:S01]  /*f7f0*/  FMUL.FTZ R6, R31, UR4 ;  /* 0x000000041f067c20 */ /* 0x001fe20008410000 */
[----:B------:R-:W-:Y:S01]  /*f800*/  FMUL.FTZ R31, R32, UR4 ;  /* 0x00000004201f7c20 */ /* 0x000fe20008410000 */
[----:B------:R-:W-:Y:S01]  /*f810*/  IADD3 R7, R7, 0x16840, RZ ;  /* 0x0001684007077810 */ /* 0x000fe20007ffe0ff */
        /* <DEDUP_REMOVED lines=21> */
[----:B-1----:R-:W-:Y:S01]  /*f970*/  PRMT R7, R121, 0x654, R7 ;  /* 0x0000065479077816 */ /* 0x002fe20000000007 */
[----:B------:R-:W-:Y:S01]  /*f980*/  FMUL.FTZ R65, R68, UR4 ;  /* 0x0000000444417c20 */ /* 0x000fe20008410000 */
[----:B------:R-:W-:Y:S01]  /*f990*/  FMUL.FTZ R68, R69, UR4 ;  /* 0x0000000445447c20 */ /* 0x000fe20008410000 */
[----:B------:R-:W-:Y:S01]  /*f9a0*/  FMUL.FTZ R72, R72, UR4 ;  /* 0x0000000448487c20 */ /* 0x000fe20008410000 */
[----:B------:R2:W-:Y:S01]  /*f9b0*/  SYNCS.ARRIVE.TRANS64.RED.A1T0 RZ, [R7+URZ], RZ ;  /* 0x000000ff07ff79a7 */ /* 0x0005e2000810043f */
[----:B------:R-:W-:Y:S01]  /*f9c0*/  FMUL.FTZ R69, R73, UR4 ;  /* 0x0000000449457c20 */ /* 0x000fe20008410000 */
[----:B------:R-:W-:Y:S01]  /*f9d0*/  FMUL.FTZ R73, R76, UR4 ;  /* 0x000000044c497c20 */ /* 0x000fe20008410000 */
[----:B------:R-:W1:Y:S01]  /*f9e0*/  MUFU.TANH R31, R31 ;  /* 0x0000001f001f7308 */ /* 0x000e620000002400 */
[----:B------:R-:W-:Y:S01]  /*f9f0*/  FMUL.FTZ R76, R77, UR4 ;  /* 0x000000044d4c7c20 */ /* 0x000fe20008410000 */
[----:B------:R-:W-:Y:S01]  /*fa00*/  FMUL.FTZ R77, R80, UR4 ;  /* 0x00000004504d7c20 */ /* 0x000fe20008410000 */
[----:B------:R-:W-:Y:S01]  /*fa10*/  FMUL.FTZ R80, R81, UR4 ;  /* 0x0000000451507c20 */ /* 0x000fe20008410000 */
[----:B------:R-:W-:Y:S01]  /*fa20*/  FMUL.FTZ R81, R84, UR4 ;  /* 0x0000000454517c20 */ /* 0x000fe20008410000 */
[----:B--2---:R-:W-:Y:S01]  /*fa30*/  FMNMX.FTZ R7, R120, R11, !PT ;  /* 0x0000000b78077209 */ /* 0x004fe20007810000 */
[----:B------:R-:W-:Y:S01]  /*fa40*/  FMUL.FTZ R84, R85, UR4 ;  /* 0x0000000455547c20 */ /* 0x000fe20008410000 */
[----:B------:R-:W-:Y:S01]  /*fa50*/  FMUL.FTZ R149, R27, UR4 ;  /* 0x000000041b957c20 */ /* 0x000fe20008410000 */
[----:B------:R-:W2:Y:S01]  /*fa60*/  MUFU.TANH R33, R33 ;  /* 0x0000002100217308 */ /* 0x000ea20000002400 */
[----:B0-----:R-:W-:Y:S01]  /*fa70*/  FMNMX.FTZ R7, R122, R7, !PT ;  /* 0x000000077a077209 */ /* 0x001fe20007810000 */
[----:B------:R-:W-:Y:S01]  /*fa80*/  FMUL.FTZ R151, R30, UR4 ;  /* 0x000000041e977c20 */ /* 0x000fe20008410000 */
[----:B------:R-:W-:Y:S01]  /*fa90*/  FMUL.FTZ R8, R34, UR4 ;  /* 0x0000000422087c20 */ /* 0x000fe20008410000 */
[----:B------:R-:W-:Y:S01]  /*faa0*/  FMUL.FTZ R48, R38, UR4 ;  /* 0x0000000426307c20 */ /* 0x000fe20008410000 */
[----:B---3--:R-:W-:Y:S01]  /*fab0*/  FMNMX.FTZ R24, R26, R7, !PT ;  /* 0x000000071a187209 */ /* 0x008fe20007810000 */
[----:B------:R-:W-:Y:S01]  /*fac0*/  FMUL.FTZ R147, R39, UR4 ;  /* 0x0000000427937c20 */ /* 0x000fe20008410000 */
[----:B------:R-:W-:Y:S01]  /*fad0*/  FMUL.FTZ R27, R42, UR4 ;  /* 0x000000042a1b7c20 */ /* 0x000fe20008410000 */
[----:B------:R-:W0:Y:S01]  /*fae0*/  MUFU.TANH R35, R35 ;  /* 0x0000002300237308 */ /* 0x000e220000002400 */
[----:B----4-:R-:W-:Y:S01]  /*faf0*/  FMNMX.FTZ R24, R29, R24, !PT ;  /* 0x000000181d187209 */ /* 0x010fe20007810000 */
[----:B------:R-:W-:Y:S01]  /*fb00*/  FMUL.FTZ R141, R43, UR4 ;  /* 0x000000042b8d7c20 */ /* 0x000fe20008410000 */
[----:B------:R-:W-:Y:S01]  /*fb10*/  FMUL.FTZ R44, R46, UR4 ;  /* 0x000000042e2c7c20 */ /* 0x000fe20008410000 */
[----:B------:R-:W-:Y:S01]  /*fb20*/  FMUL.FTZ R143, R47, UR4 ;  /* 0x000000042f8f7c20 */ /* 0x000fe20008410000 */
[----:B-1----:R-:W-:Y:S01]  /*fb30*/  FMNMX.FTZ R24, R31, R24, !PT ;  /* 0x000000181f187209 */ /* 0x002fe20007810000 */
        /* <DEDUP_REMOVED lines=144> */
[----:B0-----:R-:W-:Y:S02]  /*10440*/  FMNMX.FTZ R25, R25, R24, !PT ;  /* 0x0000001819197209 */ /* 0x001fe40007810000 */
[----:B------:R-:W0:Y:S03]  /*10450*/  LDC R24, c[0x0][0x988] ;  /* 0x00026200ff187b82 */ /* 0x000e260000000800 */
[----:B------:R-:W-:Y:S01]  /*10460*/  FADD.FTZ R10, -R25, R10 ;  /* 0x0000000a190a7221 */ /* 0x000fe20000010100 */
[-C--:B0-----:R-:W-:Y:S01]  /*10470*/  FMUL.FTZ R39, R7, R24.reuse ;  /* 0x0000001807277220 */ /* 0x081fe20000410000 */
[-C--:B------:R-:W-:Y:S02]  /*10480*/  FMUL.FTZ R11, R11, R24.reuse ;  /* 0x000000180b0b7220 */ /* 0x080fe40000410000 */
[-C--:B------:R-:W-:Y:S01]  /*10490*/  FMUL.FTZ R10, R10, R24.reuse ;  /* 0x000000180a0a7220 */ /* 0x080fe20000410000 */
[-CC-:B------:R-:W-:Y:S01]  /*104a0*/  FFMA.FTZ R134, R57, R24.reuse, -R39.reuse ;  /* 0x0000001839867223 */ /* 0x180fe20000010827 */
[-C--:B------:R-:W-:Y:S01]  /*104b0*/  FMUL.FTZ R57, R25, R24.reuse ;  /* 0x0000001819397220 */ /* 0x080fe20000410000 */
[-CC-:B------:R-:W-:Y:S01]  /*104c0*/  FFMA.FTZ R148, R120, R24.reuse, -R39.reuse ;  /* 0x0000001878947223 */ /* 0x180fe20000010827 */
[-CC-:B------:R-:W-:Y:S01]  /*104d0*/  FFMA.FTZ R132, R56, R24.reuse, -R39.reuse ;  /* 0x0000001838847223 */ /* 0x180fe20000010827 */
[-C--:B------:R-:W-:Y:S01]  /*104e0*/  FFMA.FTZ R43, R122, R24.reuse, -R39 ;  /* 0x000000187a2b7223 */ /* 0x080fe20000010827 */
[-CC-:B------:R-:W-:Y:S01]  /*104f0*/  FFMA.FTZ R56, R145, R24.reuse, -R57.reuse ;  /* 0x0000001891387223 */ /* 0x180fe20000010839 */
[-CC-:B------:R-:W-:Y:S01]  /*10500*/  FFMA.FTZ R149, R149, R24.reuse, -R57.reuse ;  /* 0x0000001895957223 */ /* 0x180fe20000010839 */
[-CC-:B------:R-:W-:Y:S01]  /*10510*/  FFMA.FTZ R145, R9, R24.reuse, -R57.reuse ;  /* 0x0000001809917223 */ /* 0x180fe20000010839 */
[----:B------:R-:W-:Y:S01]  /*10520*/  MUFU.EX2 R11, R11 ;  /* 0x0000000b000b7308 */ /* 0x000fe20000000800 */
[-C--:B------:R-:W-:Y:S01]  /*10530*/  FFMA.FTZ R9, R54, R24.reuse, -R57 ;  /* 0x0000001836097223 */ /* 0x080fe20000010839 */
[-CC-:B------:R-:W-:Y:S01]  /*10540*/  FFMA.FTZ R150, R26, R24.reuse, -R39.reuse ;  /* 0x000000181a967223 */ /* 0x180fe20000010827 */
[-CC-:B------:R-:W-:Y:S01]  /*10550*/  FFMA.FTZ R53, R53, R24.reuse, -R39.reuse ;  /* 0x0000001835357223 */ /* 0x180fe20000010827 */
[-CC-:B------:R-:W-:Y:S01]  /*10560*/  FFMA.FTZ R47, R37, R24.reuse, -R39.reuse ;  /* 0x00000018252f7223 */ /* 0x180fe20000010827 */
[-C--:B------:R-:W-:Y:S01]  /*10570*/  FFMA.FTZ R138, R52, R24.reuse, -R39 ;  /* 0x00000018348a7223 */ /* 0x080fe20000010827 */
[-C--:B------:R-:W-:Y:S01]  /*10580*/  FFMA.FTZ R151, R151, R24.reuse, -R57 ;  /* 0x0000001897977223 */ /* 0x080fe20000010839 */
        /* <DEDUP_REMOVED lines=27> */
[-C--:B------:R-:W-:Y:S01]  /*10740*/  FFMA.FTZ R122, R84, R24.reuse, -R39 ;  /* 0x00000018547a7223 */ /* 0x080fe20000010827 */
[-CC-:B------:R-:W-:Y:S01]  /*10750*/  FFMA.FTZ R50, R8, R24.reuse, -R57.reuse ;  /* 0x0000001808327223 */ /* 0x180fe20000010839 */
[----:B0-----:R-:W-:Y:S01]  /*10760*/  FFMA.FTZ R3, R11, R3, R148 ;  /* 0x000000030b037223 */ /* 0x001fe20000010094 */
        /* <DEDUP_REMOVED lines=8> */
[-CC-:B------:R-:W-:Y:S01]  /*107f0*/  FFMA.FTZ R42, R42, R24.reuse, -R57.reuse ;  /* 0x000000182a2a7223 */ /* 0x180fe20000010839 */
[-CC-:B------:R-:W-:Y:S01]  /*10800*/  FFMA.FTZ R137, R137, R24.reuse, -R57.reuse ;  /* 0x0000001889897223 */ /* 0x180fe20000010839 */
[-C--:B------:R-:W-:Y:S01]  /*10810*/  FFMA.FTZ R40, R40, R24.reuse, -R57 ;  /* 0x0000001828287223 */ /* 0x080fe20000010839 */
[----:B------:R1:W-:Y:S01]  /*10820*/  MUFU.EX2 R39, R53 ;  /* 0x0000003500277308 */ /* 0x0003e20000000800 */
        /* <DEDUP_REMOVED lines=8> */
[-CC-:B-1----:R-:W-:Y:S01]  /*108b0*/  FFMA.FTZ R53, R6, R24.reuse, -R57.reuse ;  /* 0x0000001806357223 */ /* 0x182fe20000010839 */
[-CC-:B------:R-:W-:Y:S01]  /*108c0*/  FFMA.FTZ R6, R55, R24.reuse, -R57.reuse ;  /* 0x0000001837067223 */ /* 0x180fe20000010839 */
[----:B0-----:R-:W-:Y:S01]  /*108d0*/  FADD.FTZ R55, R149, R0 ;  /* 0x0000000095377221 */ /* 0x001fe20000010000 */
        /* <DEDUP_REMOVED lines=129> */
.L_x_15481:
[----:B------:R-:W0:Y:S01]  /*110f0*/  S2R R55, SR_CgaCtaId ;  /* 0x0000000000377919 */ /* 0x000e220000008800 */
[----:B------:R-:W-:Y:S01]  /*11100*/  IMAD R13, R13, 0x8, R2 ;  /* 0x000000080d0d7824 */ /* 0x000fe200078e0202 */
[----:B------:R-:W-:Y:S01]  /*11110*/  ISETP.GT.AND P1, PT, R12, RZ, PT ;  /* 0x000000ff0c00720c */ /* 0x000fe20003f24270 */
[----:B------:R-:W-:Y:S01]  /*11120*/  FMUL.FTZ R88, R88, R11 ;  /* 0x0000000b58587220 */ /* 0x000fe20000410000 */
[----:B------:R-:W-:Y:S01]  /*11130*/  F2FP.BF16.F32.PACK_AB R123, R6, R123 ;  /* 0x0000007b067b723e */ /* 0x000fe200000010ff */
[----:B------:R-:W-:Y:S02]  /*11140*/  VIADD R13, R13, 0x16860 ;  /* 0x000168600d0d7836 */ /* 0x000fe40000000000 */
        /* <DEDUP_REMOVED lines=26> */
[----:B0-----:R-:W-:Y:S01]  /*112f0*/  PRMT R13, R55, 0x654, R13 ;  /* 0x00000654370d7816 */ /* 0x001fe2000000000d */
[-C--:B------:R-:W-:Y:S01]  /*11300*/  FMUL.FTZ R111, R111, R10.reuse ;  /* 0x0000000a6f6f7220 */ /* 0x080fe20000410000 */
[-C--:B------:R-:W-:Y:S01]  /*11310*/  FMUL.FTZ R114, R114, R10.reuse ;  /* 0x0000000a72727220 */ /* 0x080fe20000410000 */
[-C--:B------:R-:W-:Y:S01]  /*11320*/  FMUL.FTZ R115, R115, R10.reuse ;  /* 0x0000000a73737220 */ /* 0x080fe20000410000 */
[----:B------:R0:W-:Y:S01]  /*11330*/  SYNCS.ARRIVE.TRANS64.RED.A1T0 RZ, [R13+URZ], RZ ;  /* 0x000000ff0dff79a7 */ /* 0x0001e2000810043f */
        /* <DEDUP_REMOVED lines=39> */
.L_x_15470:
[----:B------:R-:W-:Y:S05]  /*115b0*/  WARPSYNC.ALL ;  /* 0x0000000000007948 */ /* 0x000fea0003800000 */
[----:B------:R-:W-:Y:S06]  /*115c0*/  BAR.ARV 0x8, 0x200 ;  /* 0x0208000000007b1d */ /* 0x000fec0000002000 */
[----:B------:R-:W-:Y:S05]  /*115d0*/  @!P0 BRA `(.L_x_15483) ;  /* 0x0000000000048947 */ /* 0x000fea0003800000 */
[----:B------:R-:W-:Y:S01]  /*115e0*/  BPT.TRAP 0x1 ;  /* 0x000000040000795c */ /* 0x000fe20000300000 */
.L_x_15483:
[----:B------:R-:W-:Y:S01]  /*115f0*/  IMAD R11, R22, 0x8, R2 ;  /* 0x00000008160b7824 */ /* 0x000fe200078e0202 */
[----:B------:R-:W-:-:S04]  /*11600*/  SHF.L.U32 R4, R154, 0x1f, RZ ;  /* 0x0000001f9a047819 */ /* 0x000fc800000006ff */
[----:B------:R0:W1:Y:S01]  /*11610*/  SYNCS.PHASECHK.TRANS64.TRYWAIT P1, [R11+URZ+0x16850], R4 ;  /* 0x016850040b0075a7 */ /* 0x000062000802017f */
[----:B------:R-:W-:Y:S05]  /*11620*/  @!P0 BRA `(.L_x_15484) ;  /* 0x0000000000048947 */ /* 0x000fea0003800000 */
[----:B------:R-:W-:Y:S01]  /*11630*/  BPT.TRAP 0x1 ;  /* 0x000000040000795c */ /* 0x000fe20000300000 */
.L_x_15484:
[----:B------:R-:W-:-:S04]  /*11640*/  IADD3 R2, R2, 0x400, RZ ;  /* 0x0000040002027810 */ /* 0x000fc80007ffe0ff */
[----:B------:R-:W-:-:S04]  /*11650*/  SHF.R.U32.HI R2, RZ, 0x4, R2 ;  /* 0x00000004ff027819 */ /* 0x000fc80000011602 */
[----:B------:R-:W-:Y:S01]  /*11660*/  LOP3.LUT R5, R2, 0x3fff, RZ, 0xc0, !PT ;  /* 0x00003fff02057812 */ /* 0x000fe200078ec0ff */
[----:B-1----:R-:W-:Y:S06]  /*11670*/  @P1 BRA `(.L_x_15485) ;  /* 0x0000000000081947 */ /* 0x002fec0003800000 */
[----:B------:R-:W1:Y:S02]  /*11680*/  SYNCS.PHASECHK.TRANS64.TRYWAIT P1, [R11+URZ+0x16850], R4 ;  /* 0x016850040b0075a7 */ /* 0x000e64000802017f */
[----:B-1----:R-:W-:Y:S05]  /*11690*/  @!P1 BRA `(.L_x_15486) ;  /* 0x000000a000d09947 */ /* 0x002fea0003800000 */
.L_x_15485:
[----:B01----:R-:W-:Y:S01]  /*116a0*/  IMAD R4, R22, 0x400, R5 ;  /* 0x0000040016047824 */ /* 0x003fe200078e0205 */
[----:B------:R-:W-:Y:S05]  /*116b0*/  WARPSYNC.ALL ;  /* 0x0000000000007948 */ /* 0x000fea0003800000 */
[----:B------:R-:W-:Y:S01]  /*116c0*/  IMAD.MOV.U32 R5, RZ, RZ, 0x40000040 ;  /* 0x40000040ff057424 */ /* 0x000fe200078e00ff */
[C---:B------:R-:W-:Y:S01]  /*116d0*/  R2UR UR6, R4.reuse ;  /* 0x00000000040672ca */ /* 0x040fe200000e0000 */
[----:B------:R-:W-:Y:S01]  /*116e0*/  WARPGROUP.ARRIVE ;  /* 0x00000000000079c5 */ /* 0x000fe20000000000 */
[----:B------:R-:W-:Y:S01]  /*116f0*/  VIADD R8, R4, 0x80 ;  /* 0x0000008004087836 */ /* 0x000fe20000000000 */
[----:B------:R-:W0:Y:S01]  /*11700*/  SHFL.BFLY PT, R2, R3, 0x2, 0x1f ;  /* 0x0c401f0003027f89 */ /* 0x000e2200000e0000 */
[----:B------:R-:W-:Y:S01]  /*11710*/  R2UR UR7, R5 ;  /* 0x00000000050772ca */ /* 0x000fe200000e0000 */
[----:B------:R-:W-:Y:S01]  /*11720*/  IMAD.MOV.U32 R9, RZ, RZ, 0x40000040 ;  /* 0x40000040ff097424 */ /* 0x000fe200078e00ff */
[----:B------:R-:W-:Y:S01]  /*11730*/  MOV R6, RZ ;  /* 0x000000ff00067202 */ /* 0x000fe20000000f00 */
[----:B------:R-:W-:-:S10]  /*11740*/  IMAD.MOV.U32 R5, RZ, RZ, 0x40000040 ;  /* 0x40000040ff057424 */ /* 0x000fd400078e00ff */
        /* <DEDUP_REMOVED lines=72> */
.L_x_15487:
[----:B------:R-:W2:Y:S01]  /*11bd0*/  LDL.LU R7, [R1+0x54] ;  /* 0x0000540001077983 */ /* 0x000ea20000300800 */
[----:B------:R-:W-:Y:S02]  /*11be0*/  VIADD R2, R11, 0x16860 ;  /* 0x000168600b027836 */ /* 0x000fe40000000000 */
[-C--:B------:R-:W-:Y:S01]  /*11bf0*/  FMUL.FTZ R27, R88, R4.reuse ;  /* 0x00000004581b7220 */ /* 0x080fe20000410000 */
[----:B------:R-:W1:Y:S01]  /*11c00*/  S2R R5, SR_CgaCtaId ;  /* 0x0000000000057919 */ /* 0x000e620000008800 */
[----:B------:R-:W-:Y:S02]  /*11c10*/  VIADD R22, R22, 0x1 ;  /* 0x0000000116167836 */ /* 0x000fe40000000000 */
[----:B------:R-:W-:-:S03]  /*11c20*/  FMUL.FTZ R12, R89, R4 ;  /* 0x00000004590c7220 */ /* 0x000fc60000410000 */
[----:B------:R-:W-:Y:S01]  /*11c30*/  ISETP.NE.AND P0, PT, R22, 0x2, PT ;  /* 0x000000021600780c */ /* 0x000fe20003f05270 */
[-C--:B------:R-:W-:Y:S01]  /*11c40*/  FMUL.FTZ R25, R92, R4.reuse ;  /* 0x000000045c197220 */ /* 0x080fe20000410000 */
[----:B------:R-:W-:Y:S01]  /*11c50*/  FMUL.FTZ R14, R93, R4 ;  /* 0x000000045d0e7220 */ /* 0x000fe20000410000 */
[----:B-1----:R-:W-:-:S04]  /*11c60*/  PRMT R2, R5, 0x654, R2 ;  /* 0x0000065405027816 */ /* 0x002fc80000000002 */
[----:B------:R1:W-:Y:S01]  /*11c70*/  SYNCS.ARRIVE.TRANS64.RED.A1T0 RZ, [R2+URZ], RZ ;  /* 0x000000ff02ff79a7 */ /* 0x0003e2000810043f */
        /* <DEDUP_REMOVED lines=34> */
.L_x_15417:
[----:B-1----:R-:W0:Y:S01]  /*11ea0*/  S2R R2, SR_TID.X ;  /* 0x0000000000027919 */ /* 0x002e220000002100 */
[----:B------:R-:W-:Y:S05]  /*11eb0*/  WARPSYNC.ALL ;  /* 0x0000000000007948 */ /* 0x000fea0003800000 */
[----:B0-----:R-:W-:-:S05]  /*11ec0*/  VIADD R38, R2, 0xffffff80 ;  /* 0xffffff8002267836 */ /* 0x001fca0000000000 */
[----:B------:R-:W-:-:S04]  /*11ed0*/  SHF.R.S32.HI R42, RZ, 0x1f, R38 ;  /* 0x0000001fff2a7819 */ /* 0x000fc80000011426 */
[----:B------:R-:W-:-:S04]  /*11ee0*/  LEA.HI R42, R42, R38, RZ, 0x3 ;  /* 0x000000262a2a7211 */ /* 0x000fc800078f18ff */
[----:B------:R-:W-:-:S05]  /*11ef0*/  LOP3.LUT R42, R42, 0xfffffff8, RZ, 0xc0, !PT ;  /* 0xfffffff82a2a7812 */ /* 0x000fca00078ec0ff */
[----:B------:R-:W-:-:S04]  /*11f00*/  IMAD.IADD R42, R38, 0x1, -R42 ;  /* 0x00000001262a7824 */ /* 0x000fc800078e0a2a */
[----:B------:R-:W-:-:S05]  /*11f10*/  IMAD.SHL.U32 R29, R42, 0x8, RZ ;  /* 0x000000082a1d7824 */ /* 0x000fca00078e00ff */
[----:B------:R-:W-:Y:S01]  /*11f20*/  SHF.R.S32.HI R28, RZ, 0x1f, R29 ;  /* 0x0000001fff1c7819 */ /* 0x000fe2000001141d */
        /* <DEDUP_REMOVED lines=8> */
[----:B------:R-:W2:Y:S01]  /*11fb0*/  LDL R4, [R1+0x68] ;  /* 0x0000680001047983 */ /* 0x000ea20000100800 */
[----:B------:R-:W3:Y:S01]  /*11fc0*/  S2R R5, SR_SWINHI ;  /* 0x0000000000057919 */ /* 0x000ee20000002f00 */
[----:B------:R-:W-:Y:S05]  /*11fd0*/  WARPSYNC.ALL ;  /* 0x0000000000007948 */ /* 0x000fea0003800000 */
[----:B------:R-:W4:Y:S01]  /*11fe0*/  LDL.LU R41, [R1+0x48] ;  /* 0x0000480001297983 */ /* 0x000f220000300800 */
[----:B------:R-:W-:Y:S01]  /*11ff0*/  F2FP.BF16.F32.PACK_AB R12, R12, R27 ;  /* 0x0000001b0c0c723e */ /* 0x000fe200000010ff */
[----:B------:R-:W-:Y:S01]  /*12000*/  ULDC.64 UR4, c[0x0][0xc00] ;  /* 0x0003000000047ab9 */ /* 0x000fe20000000a00 */
[----:B------:R-:W-:Y:S01]  /*12010*/  F2FP.BF16.F32.PACK_AB R13, R13, R90 ;  /* 0x0000005a0d0d723e */ /* 0x000fe200000010ff */
[----:B------:R-:W4:Y:S01]  /*12020*/  LDL.LU R40, [R1+0x4c] ;  /* 0x00004c0001287983 */ /* 0x000f220000300800 */
[----:B------:R-:W-:-:S02]  /*12030*/  F2FP.BF16.F32.PACK_AB R14, R14, R25 ;  /* 0x000000190e0e723e */ /* 0x000fc400000010ff */
[----:B------:R-:W-:Y:S01]  /*12040*/  F2FP.BF16.F32.PACK_AB R15, R15, R94 ;  /* 0x0000005e0f0f723e */ /* 0x000fe200000010ff */
[----:B------:R-:W-:Y:S01]  /*12050*/  IMAD.MOV.U32 R30, RZ, RZ, RZ ;  /* 0x000000ffff1e7224 */ /* 0x000fe200078e00ff */
[----:B------:R-:W4:Y:S01]  /*12060*/  LDL R36, [R1+0x3c] ;  /* 0x00003c0001247983 */ /* 0x000f220000100800 */
[----:B-1----:R-:W1:Y:S03]  /*12070*/  LDC R32, c[0x0][0xbe8] ;  /* 0x0002fa00ff207b82 */ /* 0x002e660000000800 */
[----:B------:R-:W4:Y:S01]  /*12080*/  LDL R44, [R1+0x24] ;  /* 0x00002400012c7983 */ /* 0x000f220000100800 */
[----:B------:R-:W-:Y:S02]  /*12090*/  MOV R20, R2 ;  /* 0x0000000200147202 */ /* 0x000fe40000000f00 */
[----:B---3--:R-:W-:Y:S02]  /*120a0*/  MOV R21, R5 ;  /* 0x0000000500157202 */ /* 0x008fe40000000f00 */
[----:B------:R-:W-:Y:S01]  /*120b0*/  BAR.SYNC.DEFER_BLOCKING 0x1, 0x180 ;  /* 0x0046000000007b1d */ /* 0x000fe20000010000 */
[----:B--2---:R-:W-:-:S03]  /*120c0*/  IMAD.WIDE R10, R4, 0x2, R20 ;  /* 0x00000002040a7825 */ /* 0x004fc600078e0214 */
[C---:B------:R-:W-:Y:S02]  /*120d0*/  IADD3 R31, P2, R10.reuse, 0x20, RZ ;  /* 0x000000200a1f7810 */ /* 0x040fe40007f5e0ff */
[C---:B------:R-:W-:Y:S02]  /*120e0*/  LOP3.LUT R9, R10.reuse, 0x380, RZ, 0xc0, !PT ;  /* 0x000003800a097812 */ /* 0x040fe400078ec0ff */
[C---:B------:R-:W-:Y:S02]  /*120f0*/  IADD3 R39, P0, R10.reuse, 0x60, RZ ;  /* 0x000000600a277810 */ /* 0x040fe40007f1e0ff */
[----:B----4-:R-:W-:Y:S02]  /*12100*/  IADD3 R37, P1, R10, 0x40, RZ ;  /* 0x000000400a257810 */ /* 0x010fe40007f3e0ff */
        /* <DEDUP_REMOVED lines=10> */
[----:B------:R-:W-:Y:S01]  /*121b0*/  IMAD.X R9, RZ, RZ, R11, P2 ;  /* 0x000000ffff097224 */ /* 0x000fe200010e060b */
[----:B------:R-:W-:-:S02]  /*121c0*/  IADD3.X R5, RZ, R11, RZ, P0, !PT ;  /* 0x0000000bff057210 */ /* 0x000fc400007fe4ff */
[----:B------:R-:W-:Y:S02]  /*121d0*/  LOP3.LUT R6, R6, R37, RZ, 0x3c, !PT ;  /* 0x0000002506067212 */ /* 0x000fe400078e3cff */
[----:B------:R-:W-:Y:S02]  /*121e0*/  LOP3.LUT R4, R24, R39, RZ, 0x3c, !PT ;  /* 0x0000002718047212 */ /* 0x000fe400078e3cff */
[----:B------:R-:W-:Y:S02]  /*121f0*/  MOV R10, R10 ;  /* 0x0000000a000a7202 */ /* 0x000fe40000000f00 */
[----:B------:R-:W-:Y:S02]  /*12200*/  MOV R27, R6 ;  /* 0x00000006001b7202 */ /* 0x000fe40000000f00 */
[----:B------:R-:W-:Y:S01]  /*12210*/  MOV R26, R4 ;  /* 0x00000004001a7202 */ /* 0x000fe20000000f00 */
[----:B------:R2:W-:Y:S01]  /*12220*/  STSM.16.M88.4 [R10], R12 ;  /* 0x0000000c0a007844 */ /* 0x0005e20000000200 */
[----:B------:R-:W-:-:S02]  /*12230*/  ISETP.NE.U32.AND P0, PT, RZ, UR4, PT ;  /* 0x00000004ff007c0c */ /* 0x000fc4000bf05070 */
[----:B------:R-:W-:Y:S02]  /*12240*/  IADD3 R24, P1, R41, UR4, RZ ;  /* 0x0000000429187c10 */ /* 0x000fe4000ff3e0ff */
[----:B------:R-:W-:Y:S02]  /*12250*/  MOV R31, R8 ;  /* 0x00000008001f7202 */ /* 0x000fe40000000f00 */
[----:B------:R-:W-:Y:S02]  /*12260*/  F2FP.BF16.F32.PACK_AB R4, R97, R96 ;  /* 0x000000606104723e */ /* 0x000fe400000010ff */
[----:B------:R-:W-:Y:S02]  /*12270*/  F2FP.BF16.F32.PACK_AB R5, R99, R98 ;  /* 0x000000626305723e */ /* 0x000fe400000010ff */
[----:B------:R-:W-:Y:S02]  /*12280*/  F2FP.BF16.F32.PACK_AB R6, R101, R100 ;  /* 0x000000646506723e */ /* 0x000fe400000010ff */
[----:B------:R-:W-:-:S02]  /*12290*/  F2FP.BF16.F32.PACK_AB R7, R103, R102 ;  /* 0x000000666707723e */ /* 0x000fc400000010ff */
[----:B------:R-:W-:Y:S02]  /*122a0*/  F2FP.BF16.F32.PACK_AB R8, R105, R104 ;  /* 0x000000686908723e */ /* 0x000fe400000010ff */
[----:B------:R-:W-:Y:S02]  /*122b0*/  F2FP.BF16.F32.PACK_AB R9, R107, R106 ;  /* 0x0000006a6b09723e */ /* 0x000fe400000010ff */
[----:B--2---:R-:W-:Y:S02]  /*122c0*/  F2FP.BF16.F32.PACK_AB R10, R109, R108 ;  /* 0x0000006c6d0a723e */ /* 0x004fe400000010ff */
[----:B------:R-:W-:Y:S02]  /*122d0*/  F2FP.BF16.F32.PACK_AB R11, R111, R110 ;  /* 0x0000006e6f0b723e */ /* 0x000fe400000010ff */
[----:B------:R-:W-:Y:S02]  /*122e0*/  F2FP.BF16.F32.PACK_AB R12, R113, R112 ;  /* 0x00000070710c723e */ /* 0x000fe400000010ff */
[----:B------:R-:W-:-:S02]  /*122f0*/  F2FP.BF16.F32.PACK_AB R13, R115, R114 ;  /* 0x00000072730d723e */ /* 0x000fc400000010ff */
        /* <DEDUP_REMOVED lines=11> */
[----:B--2---:R-:W-:Y:S01]  /*123b0*/  @P1 IADD3 R4, P3, R41, UR4, RZ ;  /* 0x0000000429041c10 */ /* 0x004fe2000ff7e0ff */
[----:B------:R-:W-:-:S02]  /*123c0*/  ULDC UR4, c[0x0][0xa88] ;  /* 0x0002a20000047ab9 */ /* 0x000fc40000000800 */
[----:B---3--:R-:W-:Y:S01]  /*123d0*/  IMAD.U32 R9, RZ, RZ, UR4 ;  /* 0x00000004ff097e24 */ /* 0x008fe2000f8e00ff */
[----:B------:R-:W-:Y:S01]  /*123e0*/  @P1 IADD3.X R5, R40, UR5, RZ, P3, !PT ;  /* 0x0000000528051c10 */ /* 0x000fe20009ffe4ff */
[----:B------:R2:W5:Y:S04]  /*123f0*/  @P0 LDG.E R30, desc[UR40][R24.64] ;  /* 0x00000028181e0981 */ /* 0x000568000c1e1900 */
        /* <DEDUP_REMOVED lines=10> */
.L_x_15490:
[----:B------:R-:W2:Y:S01]  /*124a0*/  LDL.LU R10, [R1+0x58] ;  /* 0x00005800010a7983 */ /* 0x000ea20000300800 */
[----:B-1----:R-:W-:Y:S01]  /*124b0*/  @P2 IMAD.HI.U32 R4, R15, R6, RZ ;  /* 0x000000060f042227 */ /* 0x002fe200078e00ff */
[----:B------:R-:W-:Y:S02]  /*124c0*/  ULDC.64 UR4, c[0x0][0xb90] ;  /* 0x0002e40000047ab9 */ /* 0x000fe40000000a00 */
[----:B------:R-:W4:Y:S04]  /*124d0*/  LDL.LU R8, [R1+0x50] ;  /* 0x0000500001087983 */ /* 0x000f280000300800 */
[----:B------:R-:W4:Y:S01]  /*124e0*/  LDL.LU R45, [R1+0x40] ;  /* 0x00004000012d7983 */ /* 0x000f220000300800 */
[----:B-----5:R-:W-:Y:S01]  /*124f0*/  SHF.R.S32.HI R31, RZ, 0x1f, R30 ;  /* 0x0000001fff1f7819 */ /* 0x020fe2000001141e */
[----:B------:R-:W-:Y:S01]  /*12500*/  IMAD.MOV.U32 R7, RZ, RZ, R15 ;  /* 0x000000ffff077224 */ /* 0x000fe200078e000f */
[----:B---3--:R-:W-:Y:S01]  /*12510*/  @P2 SHF.R.U32.HI R7, RZ, R37, R4 ;  /* 0x00000025ff072219 */ /* 0x008fe20000011604 */
[----:B------:R-:W3:Y:S04]  /*12520*/  LDL R14, [R1+0x64] ;  /* 0x00006400010e7983 */ /* 0x000ee80000100800 */
[----:B------:R-:W-:Y:S01]  /*12530*/  IMAD.MOV R13, RZ, RZ, -R7 ;  /* 0x000000ffff0d7224 */ /* 0x000fe200078e0a07 */
[----:B------:R-:W-:-:S02]  /*12540*/  SHF.R.S32.HI R43, RZ, 0x1f, R38 ;  /* 0x0000001fff2b7819 */ /* 0x000fc40000011426 */
[----:B------:R-:W-:Y:S02]  /*12550*/  SHF.R.S32.HI R12, RZ, 0x1f, R38 ;  /* 0x0000001fff0c7819 */ /* 0x000fe40000011426 */
[-C--:B------:R-:W-:Y:S02]  /*12560*/  LEA.HI R43, R43, R38.reuse, RZ, 0x3 ;  /* 0x000000262b2b7211 */ /* 0x080fe400078f18ff */
[----:B------:R-:W-:Y:S02]  /*12570*/  LEA.HI R12, R12, R38, RZ, 0x7 ;  /* 0x000000260c0c7211 */ /* 0x000fe400078f38ff */
[----:B------:R-:W-:Y:S02]  /*12580*/  SHF.R.S32.HI R43, RZ, 0x3, R43 ;  /* 0x00000003ff2b7819 */ /* 0x000fe4000001142b */
[----:B------:R-:W-:-:S05]  /*12590*/  LOP3.LUT R12, R12, 0xffffff80, RZ, 0xc0, !PT ;  /* 0xffffff800c0c7812 */ /* 0x000fca00078ec0ff */
[----:B------:R-:W-:Y:S01]  /*125a0*/  IMAD.IADD R12, R38, 0x1, -R12 ;  /* 0x00000001260c7824 */ /* 0x000fe200078e0a0c */
[----:B--2---:R-:W-:Y:S02]  /*125b0*/  SEL R40, R10, RZ, !P0 ;  /* 0x000000ff0a287207 */ /* 0x004fe40004000000 */
[----:B----4-:R-:W-:Y:S02]  /*125c0*/  SEL R39, R8, RZ, !P0 ;  /* 0x000000ff08277207 */ /* 0x010fe40004000000 */
[----:B------:R-:W-:Y:S01]  /*125d0*/  SHF.R.S32.HI R41, RZ, 0x1f, R45 ;  /* 0x0000001fff297819 */ /* 0x000fe2000001142d */
[----:B------:R-:W-:-:S04]  /*125e0*/  IMAD.WIDE.U32 R4, R45, UR4, R30 ;  /* 0x000000042d047c25 */ /* 0x000fc8000f8e001e */
[----:B------:R-:W-:-:S04]  /*125f0*/  IMAD R6, R41, UR4, RZ ;  /* 0x0000000429067c24 */ /* 0x000fc8000f8e02ff */
[----:B------:R-:W-:Y:S01]  /*12600*/  IMAD R11, R45, UR5, R6 ;  /* 0x000000052d0b7c24 */ /* 0x000fe2000f8e0206 */
[----:B------:R-:W-:-:S04]  /*12610*/  ULDC.64 UR4, c[0x0][0xb98] ;  /* 0x0002e60000047ab9 */ /* 0x000fc80000000a00 */
[----:B------:R-:W-:Y:S01]  /*12620*/  IADD3 R5, R5, R11, RZ ;  /* 0x0000000b05057210 */ /* 0x000fe20007ffe0ff */
        /* <DEDUP_REMOVED lines=18> */
[----:B---3--:R-:W-:Y:S01]  /*12750*/  IMAD.IADD R11, R14, 0x1, R44 ;  /* 0x000000010e0b7824 */ /* 0x008fe200078e022c */
[----:B------:R-:W-:Y:S02]  /*12760*/  ULDC.64 UR4, c[0x0][0xaa0] ;  /* 0x0002a80000047ab9 */ /* 0x000fe40000000a00 */
[----:B------:R-:W1:Y:S01]  /*12770*/  SHFL.IDX PT, R7, R10, RZ, 0x1c1f ;  /* 0x001c1fff0a077589 */ /* 0x000e6200000e0000 */
[----:B------:R-:W-:-:S03]  /*12780*/  IMAD.WIDE R4, R5, 0x2, R20 ;  /* 0x0000000205047825 */ /* 0x000fc600078e0214 */
[----:B------:R2:W-:Y:S01]  /*12790*/  SHFL.IDX PT, R36, R8, 0x1, 0x1c1f ;  /* 0x003c1f0008247f89 */ /* 0x0005e200000e0000 */
[----:B------:R-:W-:Y:S01]  /*127a0*/  IMAD R20, R9, R32, RZ ;  /* 0x0000002009147224 */ /* 0x000fe200078e02ff */
[----:B------:R-:W-:Y:S02]  /*127b0*/  LOP3.LUT P0, RZ, R12, 0x3, RZ, 0xc0, !PT ;  /* 0x000000030cff7812 */ /* 0x000fe4000780c0ff */
[----:B------:R-:W3:Y:S01]  /*127c0*/  SHFL.IDX PT, R37, R10, 0x1, 0x1c1f ;  /* 0x003c1f000a257f89 */ /* 0x000ee200000e0000 */
[C---:B------:R-:W-:Y:S01]  /*127d0*/  VIADD R9, R11.reuse, 0x8 ;  /* 0x000000080b097836 */ /* 0x040fe20000000000 */
[C---:B------:R-:W-:Y:S01]  /*127e0*/  IADD3 R13, P3, R4.reuse, 0x1800, RZ ;  /* 0x00001800040d7810 */ /* 0x040fe20007f7e0ff */
[----:B------:R-:W4:Y:S01]  /*127f0*/  @P2 LDC R21, c[0x0][0xbec] ;  /* 0x0002fb00ff152b82 */ /* 0x000f220000000800 */
[----:B------:R-:W-:Y:S02]  /*12800*/  IADD3 R25, P4, R4, 0x3000, RZ ;  /* 0x0000300004197810 */ /* 0x000fe40007f9e0ff */
[----:B------:R-:W-:-:S02]  /*12810*/  ISETP.GE.OR P1, PT, R11, R20, P0 ;  /* 0x000000140b00720c */ /* 0x000fc40000726670 */
[----:B------:R-:W-:Y:S02]  /*12820*/  ISETP.GE.OR P0, PT, R9, R20, P0 ;  /* 0x000000140900720c */ /* 0x000fe40000706670 */
[----:B------:R-:W-:Y:S02]  /*12830*/  LOP3.LUT R9, R4, 0x380, RZ, 0xc0, !PT ;  /* 0x0000038004097812 */ /* 0x000fe400078ec0ff */
[----:B------:R-:W-:Y:S02]  /*12840*/  LOP3.LUT R12, R13, 0x380, RZ, 0xc0, !PT ;  /* 0x000003800d0c7812 */ /* 0x000fe400078ec0ff */
[----:B------:R-:W-:Y:S02]  /*12850*/  LOP3.LUT R24, R25, 0x380, RZ, 0xc0, !PT ;  /* 0x0000038019187812 */ /* 0x000fe400078ec0ff */
[----:B------:R-:W-:Y:S02]  /*12860*/  SHF.R.U64 R9, R9, 0x3, RZ ;  /* 0x0000000309097819 */ /* 0x000fe400000012ff */
[----:B------:R-:W-:-:S02]  /*12870*/  SHF.R.U64 R12, R12, 0x3, RZ ;  /* 0x000000030c0c7819 */ /* 0x000fc400000012ff */
[----:B------:R-:W-:Y:S02]  /*12880*/  SHF.R.U64 R24, R24, 0x3, RZ ;  /* 0x0000000318187819 */ /* 0x000fe400000012ff */
[----:B--2---:R-:W-:Y:S01]  /*12890*/  LOP3.LUT R8, R9, R4, RZ, 0x3c, !PT ;  /* 0x0000000409087212 */ /* 0x004fe200078e3cff */
[--C-:B------:R-:W-:Y:S01]  /*128a0*/  IMAD.MOV.U32 R9, RZ, RZ, R5.reuse ;  /* 0x000000ffff097224 */ /* 0x100fe200078e0005 */
[----:B------:R-:W-:Y:S01]  /*128b0*/  LOP3.LUT R12, R12, R13, RZ, 0x3c, !PT ;  /* 0x0000000d0c0c7212 */ /* 0x000fe200078e3cff */
[--C-:B------:R-:W-:Y:S01]  /*128c0*/  IMAD.X R13, RZ, RZ, R5.reuse, P3 ;  /* 0x000000ffff0d7224 */ /* 0x100fe200018e0605 */
[----:B------:R-:W-:Y:S01]  /*128d0*/  LOP3.LUT R24, R24, R25, RZ, 0x3c, !PT ;  /* 0x0000001918187212 */ /* 0x000fe200078e3cff */
[----:B------:R-:W-:Y:S01]  /*128e0*/  IMAD.X R25, RZ, RZ, R5, P4 ;  /* 0x000000ffff197224 */ /* 0x000fe200020e0605 */
[----:B-1----:R-:W-:Y:S04]  /*128f0*/  @!P1 ST.E desc[UR40][R6.64], R3 ;  /* 0x0000000306009985 */ /* 0x002fe8000c101928 */
[----:B---3--:R1:W-:Y:S04]  /*12900*/  @!P0 ST.E desc[UR40][R36.64], R0 ;  /* 0x0000000024008985 */ /* 0x0083e8000c101928 */
[----:B------:R-:W2:Y:S04]  /*12910*/  LD.E.128 R8, desc[UR40][R8.64] ;  /* 0x0000002808087980 */ /* 0x000ea8000c101d00 */
[----:B------:R-:W3:Y:S04]  /*12920*/  LD.E.128 R12, desc[UR40][R12.64] ;  /* 0x000000280c0c7980 */ /* 0x000ee8000c101d00 */
[----:B------:R-:W3:Y:S01]  /*12930*/  LD.E.128 R24, desc[UR40][R24.64] ;  /* 0x0000002818187980 */ /* 0x000ee2000c101d00 */
[----:B------:R-:W-:Y:S01]  /*12940*/  IADD3 R38, P0, R4, 0x4800, RZ ;  /* 0x0000480004267810 */ /* 0x000fe20007f1e0ff */
[----:B-1----:R-:W1:Y:S03]  /*12950*/  @P2 LDC R37, c[0x0][0xbf0] ;  /* 0x0002fc00ff252b82 */ /* 0x002e660000000800 */
[----:B------:R-:W-:-:S04]  /*12960*/  LOP3.LUT R4, R38, 0x380, RZ, 0xc0, !PT ;  /* 0x0000038026047812 */ /* 0x000fc800078ec0ff */
[----:B------:R-:W-:-:S04]  /*12970*/  SHF.R.U64 R3, R4, 0x3, RZ ;  /* 0x0000000304037819 */ /* 0x000fc800000012ff */
[----:B------:R-:W-:Y:S01]  /*12980*/  LOP3.LUT R4, R3, R38, RZ, 0x3c, !PT ;  /* 0x0000002603047212 */ /* 0x000fe200078e3cff */
[----:B------:R-:W-:-:S04]  /*12990*/  IMAD R3, R31, UR4, RZ ;  /* 0x000000041f037c24 */ /* 0x000fc8000f8e02ff */
[C---:B------:R-:W-:Y:S02]  /*129a0*/  IMAD R3, R30.reuse, UR5, R3 ;  /* 0x000000051e037c24 */ /* 0x040fe4000f8e0203 */
[----:B------:R-:W-:Y:S01]  /*129b0*/  IMAD.WIDE.U32 R30, R30, UR4, RZ ;  /* 0x000000041e1e7c25 */ /* 0x000fe2000f8e00ff */
[----:B------:R-:W-:-:S03]  /*129c0*/  ULDC.64 UR4, c[0x0][0xae8] ;  /* 0x0002ba0000047ab9 */ /* 0x000fc60000000a00 */
[----:B------:R-:W-:Y:S02]  /*129d0*/  IMAD R0, R42, 0x30, R43 ;  /* 0x000000302a007824 */ /* 0x000fe400078e022b */
[----:B------:R-:W-:Y:S02]  /*129e0*/  IMAD.IADD R31, R31, 0x1, R3 ;  /* 0x000000011f1f7824 */ /* 0x000fe400078e0203 */
[----:B------:R-:W-:Y:S02]  /*129f0*/  IMAD R3, R41, UR4, RZ ;  /* 0x0000000429037c24 */ /* 0x000fe4000f8e02ff */
[----:B------:R-:W-:Y:S02]  /*12a00*/  IMAD.IADD R36, R44, 0x1, R0 ;  /* 0x000000012c247824 */ /* 0x000fe400078e0200 */
[C---:B------:R-:W-:Y:S02]  /*12a10*/  IMAD R3, R45.reuse, UR5, R3 ;  /* 0x000000052d037c24 */ /* 0x040fe4000f8e0203 */
[----:B------:R-:W-:Y:S01]  /*12a20*/  IMAD.WIDE.U32 R30, R45, UR4, R30 ;  /* 0x000000042d1e7c25 */ /* 0x000fe2000f8e001e */
[----:B------:R-:W-:-:S03]  /*12a30*/  ULDC.64 UR4, c[0x0][0xaf0] ;  /* 0x0002bc0000047ab9 */ /* 0x000fc60000000a00 */
[----:B----4-:R-:W-:-:S04]  /*12a40*/  @P2 IMAD.HI.U32 R0, R36, R21, RZ ;  /* 0x0000001524002227 */ /* 0x010fc800078e00ff */
[----:B------:R-:W-:Y:S02]  /*12a50*/  IMAD.IADD R31, R31, 0x1, R3 ;  /* 0x000000011f1f7824 */ /* 0x000fe400078e0203 */
[----:B------:R-:W-:Y:S01]  /*12a60*/  IMAD.MOV.U32 R3, RZ, RZ, R36 ;  /* 0x000000ffff037224 */ /* 0x000fe200078e0024 */
[----:B-1----:R-:W-:Y:S01]  /*12a70*/  @P2 SHF.R.U32.HI R3, RZ, R37, R0 ;  /* 0x00000025ff032219 */ /* 0x002fe20000011600 */
        /* <DEDUP_REMOVED lines=17> */
[----:B------:R-:W-:Y:S01]  /*12b90*/  ULDC.64 UR4, c[0x0][0xa80] ;  /* 0x0002a00000047ab9 */ /* 0x000fe20000000a00 */
[----:B------:R-:W-:Y:S02]  /*12ba0*/  IADD3.X R5, RZ, R5, RZ, P0, !PT ;  /* 0x00000005ff057210 */ /* 0x000fe400007fe4ff */
[----:B------:R-:W-:Y:S01]  /*12bb0*/  IMAD.IADD R3, R31, 0x1, R3 ;  /* 0x000000011f037824 */ /* 0x000fe200078e0203 */
[C---:B------:R-:W-:Y:S01]  /*12bc0*/  LEA R32, P0, R30.reuse, UR4, 0x1 ;  /* 0x000000041e207c11 */ /* 0x040fe2000f8008ff */
[----:B------:R-:W-:Y:S01]  /*12bd0*/  ULDC UR4, c[0x0][0xac8] ;  /* 0x0002b20000047ab9 */ /* 0x000fe20000000800 */
[----:B------:R-:W-:Y:S01]  /*12be0*/  IADD3 R41, R43, R44, RZ ;  /* 0x0000002c2b297210 */ /* 0x000fe20007ffe0ff */
[----:B------:R-:W5:Y:S01]  /*12bf0*/  LD.E.128 R4, desc[UR40][R4.64] ;  /* 0x0000002804047980 */ /* 0x000f62000c101d00 */
[----:B------:R-:W-:-:S03]  /*12c00*/  LEA.HI.X R40, R30, UR5, R3, 0x1, P0 ;  /* 0x000000051e287c11 */ /* 0x000fc600080f0c03 */
[----:B------:R-:W1:Y:S01]  /*12c10*/  SHFL.IDX PT, R30, R32, RZ, 0x181f ;  /* 0x00181fff201e7589 */ /* 0x000e6200000e0000 */
[----:B------:R-:W-:-:S03]  /*12c20*/  ISETP.GE.AND P0, PT, R29, UR4, PT ;  /* 0x000000041d007c0c */ /* 0x000fc6000bf06270 */
[----:B------:R-:W-:Y:S04]  /*12c30*/  SHFL.IDX PT, R36, R32, 0x1, 0x181f ;  /* 0x00381f0020247f89 */ /* 0x000fe800000e0000 */
[----:B------:R-:W4:Y:S04]  /*12c40*/  SHFL.IDX PT, R31, R40, RZ, 0x181f ;  /* 0x00181fff281f7589 */ /* 0x000f2800000e0000 */
[----:B------:R-:W0:Y:S01]  /*12c50*/  SHFL.IDX PT, R38, R32, 0x2, 0x181f ;  /* 0x00581f0020267f89 */ /* 0x000e2200000e0000 */
[----:B------:R-:W-:-:S03]  /*12c60*/  VIADD R3, R41, 0x30 ;  /* 0x0000003029037836 */ /* 0x000fc60000000000 */
[----:B------:R-:W0:Y:S01]  /*12c70*/  SHFL.IDX PT, R37, R40, 0x1, 0x181f ;  /* 0x00381f0028257f89 */ /* 0x000e2200000e0000 */
[CC--:B------:R-:W-:Y:S01]  /*12c80*/  ISETP.GE.OR P3, PT, R41.reuse, R20.reuse, P0 ;  /* 0x000000142900720c */ /* 0x0c0fe20000766670 */
[----:B------:R-:W-:Y:S02]  /*12c90*/  VIADD R21, R41, 0x60 ;  /* 0x0000006029157836 */ /* 0x000fe40000000000 */
[----:B------:R-:W0:Y:S01]  /*12ca0*/  SHFL.IDX PT, R39, R40, 0x2, 0x181f ;  /* 0x00581f0028277f89 */ /* 0x000e2200000e0000 */
[----:B------:R1:W-:Y:S06]  /*12cb0*/  MEMBAR.ALL.CTA ;  /* 0x0000000000007992 */ /* 0x0003ec0000008000 */
[----:B-1----:R-:W1:Y:S01]  /*12cc0*/  FENCE.VIEW.ASYNC.S ;  /* 0x00000000000073c6 */ /* 0x002e620000000000 */
[----:B------:R-:W-:-:S02]  /*12cd0*/  ISETP.GE.OR P2, PT, R3, R20, P0 ;  /* 0x000000140300720c */ /* 0x000fc40000746670 */
[----:B------:R-:W-:Y:S01]  /*12ce0*/  ISETP.GE.OR P1, PT, R21, R20, P0 ;  /* 0x000000141500720c */ /* 0x000fe20000726670 */
[----:B------:R-:W-:Y:S01]  /*12cf0*/  VIADD R0, R2, 0x16820 ;  /* 0x0001682002007836 */ /* 0x000fe20000000000 */
[----:B------:R-:W-:-:S04]  /*12d00*/  @!P3 LEA R30, P5, R29, R30, 0x1 ;  /* 0x0000001e1d1eb211 */ /* 0x000fc800078a08ff */
[----:B----4-:R-:W-:-:S05]  /*12d10*/  @!P3 LEA.HI.X R31, R29, R31, R28, 0x1, P5 ;  /* 0x0000001f1d1fb211 */ /* 0x010fca00028f0c1c */
[C---:B------:R-:W-:Y:S02]  /*12d20*/  @!P2 LEA R36, P4, R29.reuse, R36, 0x1 ;  /* 0x000000241d24a211 */ /* 0x040fe400078808ff */
[C---:B0-----:R-:W-:Y:S02]  /*12d30*/  @!P1 LEA R38, P5, R29.reuse, R38, 0x1 ;  /* 0x000000261d269211 */ /* 0x041fe400078a08ff */
[----:B------:R-:W-:Y:S02]  /*12d40*/  PRMT R0, RZ, 0x654, R0 ;  /* 0x00000654ff007816 */ /* 0x000fe40000000000 */
[C-C-:B------:R-:W-:Y:S02]  /*12d50*/  @!P2 LEA.HI.X R37, R29.reuse, R37, R28.reuse, 0x1, P4 ;  /* 0x000000251d25a211 */ /* 0x140fe400020f0c1c */
[----:B------:R-:W-:Y:S01]  /*12d60*/  @!P1 LEA.HI.X R39, R29, R39, R28, 0x1, P5 ;  /* 0x000000271d279211 */ /* 0x000fe200028f0c1c */
[----:B-1----:R4:W-:Y:S01]  /*12d70*/  SYNCS.ARRIVE.TRANS64.RED.A1T0 RZ, [R0+URZ], RZ ;  /* 0x000000ff00ff79a7 */ /* 0x0029e2000810043f */
[----:B------:R-:W-:-:S05]  /*12d80*/  VIADD R3, R41, 0x90 ;  /* 0x0000009029037836 */ /* 0x000fca0000000000 */
[----:B------:R-:W-:Y:S01]  /*12d90*/  ISETP.GE.OR P0, PT, R3, R20, P0 ;  /* 0x000000140300720c */ /* 0x000fe20000706670 */
[----:B------:R-:W0:Y:S04]  /*12da0*/  SHFL.IDX PT, R32, R32, 0x3, 0x181f ;  /* 0x00781f0020207f89 */ /* 0x000e2800000e0000 */
[----:B------:R-:W1:Y:S04]  /*12db0*/  SHFL.IDX PT, R40, R40, 0x3, 0x181f ;  /* 0x00781f0028287f89 */ /* 0x000e6800000e0000 */
[----:B--2---:R4:W-:Y:S04]  /*12dc0*/  @!P3 ST.E.128 desc[UR40][R30.64], R8 ;  /* 0x000000081e00b985 */ /* 0x0049e8000c101d28 */
[----:B---3--:R4:W-:Y:S04]  /*12dd0*/  @!P2 ST.E.128 desc[UR40][R36.64], R12 ;  /* 0x0000000c2400a985 */ /* 0x0089e8000c101d28 */
[----:B------:R4:W-:Y:S01]  /*12de0*/  @!P1 ST.E.128 desc[UR40][R38.64], R24 ;  /* 0x0000001826009985 */ /* 0x0009e2000c101d28 */
[----:B01----:R-:W-:Y:S05]  /*12df0*/  @P0 BRA `(.L_x_15491) ;  /* 0x0000000800740947 */ /* 0x003fea0003800000 */
[----:B----4-:R-:W-:-:S04]  /*12e00*/  LEA R8, P0, R29, R32, 0x1 ;  /* 0x000000201d087211 */ /* 0x010fc800078008ff */
[----:B------:R-:W-:-:S05]  /*12e10*/  LEA.HI.X R9, R29, R40, R28, 0x1, P0 ;  /* 0x000000281d097211 */ /* 0x000fca00000f0c1c */
[----:B-----5:R2:W-:Y:S01]  /*12e20*/  ST.E.128 desc[UR40][R8.64], R4 ;  /* 0x0000000408007985 */ /* 0x0205e2000c101d28 */
[----:B------:R-:W-:Y:S05]  /*12e30*/  BRA `(.L_x_15491) ;  /* 0x0000000800647947 */ /* 0x000fea0003800000 */
.L_x_15489:
        /* <DEDUP_REMOVED lines=19> */
[----:B---3--:R-:W-:Y:S01]  /*12f70*/  ISETP.NE.AND P2, PT, R25, 0x1, PT ;  /* 0x000000011900780c */ /* 0x008fe20003f45270 */
[----:B----4-:R-:W-:-:S12]  /*12f80*/  VIADD R31, R10, 0xffffff80 ;  /* 0xffffff800a1f7836 */ /* 0x010fd80000000000 */
        /* <DEDUP_REMOVED lines=8> */
.L_x_15492:
        /* <DEDUP_REMOVED lines=11> */
[----:B-----5:R-:W-:Y:S01]  /*130c0*/  IADD3 R10, R30, -0x80, R10 ;  /* 0xffffff801e0a7810 */ /* 0x020fe20007ffe00a */
        /* <DEDUP_REMOVED lines=36> */
.L_x_15494:
[----:B------:R-:W-:Y:S05]  /*13310*/  BSYNC B1 ;  /* 0x0000000000017941 */ /* 0x000fea0003800000 */
.L_x_15493:
[----:B------:R-:W-:Y:S01]  /*13320*/  SHF.R.S32.HI R26, RZ, 0x1f, R31 ;  /* 0x0000001fff1a7819 */ /* 0x000fe2000001141f */
[----:B------:R-:W-:Y:S01]  /*13330*/  ULDC.64 UR4, c[0x0][0xaa0] ;  /* 0x0002a80000047ab9 */ /* 0x000fe20000000a00 */
[----:B------:R-:W-:Y:S01]  /*13340*/  ULDC.64 UR6, c[0x0][0xa80] ;  /* 0x0002a00000067ab9 */ /* 0x000fe20000000a00 */
[----:B0-----:R-:W-:Y:S01]  /*13350*/  IMAD R3, R11, UR4, RZ ;  /* 0x000000040b037c24 */ /* 0x001fe2000f8e02ff */
[----:B------:R-:W-:Y:S01]  /*13360*/  LEA.HI R26, R26, R31, RZ, 0x3 ;  /* 0x0000001f1a1a7211 */ /* 0x000fe200078f18ff */
[----:B------:R-:W-:-:S03]  /*13370*/  IMAD.WIDE.U32 R4, R0, UR4, RZ ;  /* 0x0000000400047c25 */ /* 0x000fc6000f8e00ff */
[----:B------:R-:W-:Y:S01]  /*13380*/  SHF.R.S32.HI R26, RZ, 0x3, R26 ;  /* 0x00000003ff1a7819 */ /* 0x000fe2000001141a */
[----:B------:R-:W-:Y:S01]  /*13390*/  IMAD R3, R0, UR5, R3 ;  /* 0x0000000500037c24 */ /* 0x000fe2000f8e0203 */
[----:B------:R-:W-:Y:S02]  /*133a0*/  ULDC.64 UR4, c[0x0][0xae8] ;  /* 0x0002ba0000047ab9 */ /* 0x000fe40000000a00 */
[----:B------:R-:W-:Y:S02]  /*133b0*/  IMAD R6, R12, UR4, RZ ;  /* 0x000000040c067c24 */ /* 0x000fe4000f8e02ff */
[----:B------:R-:W-:Y:S02]  /*133c0*/  IMAD R0, R42, 0x30, R26 ;  /* 0x000000302a007824 */ /* 0x000fe400078e021a */
[----:B------:R-:W-:Y:S02]  /*133d0*/  IMAD.IADD R5, R5, 0x1, R3 ;  /* 0x0000000105057824 */ /* 0x000fe400078e0203 */
[----:B-----5:R-:W-:-:S02]  /*133e0*/  IMAD.IADD R9, R30, 0x1, R0 ;  /* 0x000000011e097824 */ /* 0x020fc400078e0200 */
[----:B------:R-:W-:Y:S02]  /*133f0*/  IMAD R7, R24, UR5, R6 ;  /* 0x0000000518077c24 */ /* 0x000fe4000f8e0206 */
[----:B------:R-:W-:Y:S01]  /*13400*/  @P2 IMAD.HI.U32 R0, R9, R20, RZ ;  /* 0x0000001409002227 */ /* 0x000fe200078e00ff */
[----:B------:R-:W-:-:S03]  /*13410*/  MOV R3, R9 ;  /* 0x0000000900037202 */ /* 0x000fc60000000f00 */
[----:B------:R-:W-:Y:S01]  /*13420*/  IMAD.WIDE.U32 R4, R24, UR4, R4 ;  /* 0x0000000418047c25 */ /* 0x000fe2000f8e0004 */
[----:B------:R-:W-:Y:S01]  /*13430*/  ULDC.64 UR4, c[0x0][0xaf0] ;  /* 0x0002bc0000047ab9 */ /* 0x000fe20000000a00 */
[----:B------:R-:W-:Y:S02]  /*13440*/  @P2 SHF.R.U32.HI R3, RZ, R27, R0 ;  /* 0x0000001bff032219 */ /* 0x000fe40000011600 */
        /* <DEDUP_REMOVED lines=39> */
[C-C-:B--2---:R-:W-:Y:S02]  /*136c0*/  @!P2 LEA.HI.X R3, R29.reuse, R0, R28.reuse, 0x1, P5 ;  /* 0x000000001d03a211 */ /* 0x144fe400028f0c1c */
[----:B------:R0:W2:Y:S01]  /*136d0*/  SHFL.IDX PT, R0, R20, 0x3, 0x181f ;  /* 0x00781f0014007f89 */ /* 0x0000a200000e0000 */
[C---:B---3--:R-:W-:Y:S02]  /*136e0*/  @!P3 LEA R8, P1, R29.reuse, R5, 0x1 ;  /* 0x000000051d08b211 */ /* 0x048fe400078208ff */
[----:B------:R-:W-:Y:S02]  /*136f0*/  @!P2 MOV R11, R3 ;  /* 0x00000003000ba202 */ /* 0x000fe40000000f00 */
[C---:B----4-:R-:W-:Y:S02]  /*13700*/  @!P4 LEA R25, P5, R29.reuse, R14, 0x1 ;  /* 0x0000000e1d19c211 */ /* 0x050fe400078a08ff */
[----:B------:R0:W3:Y:S01]  /*13710*/  SHFL.IDX PT, R14, R7, 0x3, 0x181f ;  /* 0x00781f00070e7f89 */ /* 0x0000e200000e0000 */
[----:B-----5:R-:W-:-:S02]  /*13720*/  @!P3 LEA.HI.X R9, R29, R4, R28, 0x1, P1 ;  /* 0x000000041d09b211 */ /* 0x020fc400008f0c1c */
[----:B------:R-:W-:Y:S01]  /*13730*/  @!P4 IMAD.MOV.U32 R4, RZ, RZ, R25 ;  /* 0x000000ffff04c224 */ /* 0x000fe200078e0019 */
[----:B------:R0:W-:Y:S01]  /*13740*/  @!P2 ST.E.128 desc[UR40][R10.64], RZ ;  /* 0x000000ff0a00a985 */ /* 0x0001e2000c101d28 */
[----:B-1----:R-:W-:-:S03]  /*13750*/  @!P4 LEA.HI.X R5, R29, R6, R28, 0x1, P5 ;  /* 0x000000061d05c211 */ /* 0x002fc600028f0c1c */
[----:B------:R0:W-:Y:S04]  /*13760*/  @!P3 ST.E.128 desc[UR40][R8.64], RZ ;  /* 0x000000ff0800b985 */ /* 0x0001e8000c101d28 */
[----:B------:R0:W-:Y:S02]  /*13770*/  @!P4 ST.E.128 desc[UR40][R4.64], RZ ;  /* 0x000000ff0400c985 */ /* 0x0001e4000c101d28 */
.L_x_15674:
[----:B------:R-:W-:-:S05]  /*13780*/  VIADD R24, R24, 0x90 ;  /* 0x0000009018187836 */ /* 0x000fca0000000000 */
[----:B------:R-:W-:-:S13]  /*13790*/  ISETP.GE.OR P0, PT, R24, R21, P0 ;  /* 0x000000151800720c */ /* 0x000fda0000706670 */
[----:B---3--:R-:W-:-:S04]  /*137a0*/  @!P0 LEA R14, P1, R29, R14, 0x1 ;  /* 0x0000000e1d0e8211 */ /* 0x008fc800078208ff */
[----:B--2---:R-:W-:-:S05]  /*137b0*/  @!P0 LEA.HI.X R15, R29, R0, R28, 0x1, P1 ;  /* 0x000000001d0f8211 */ /* 0x004fca00008f0c1c */
[----:B------:R1:W-:Y:S04]  /*137c0*/  @!P0 ST.E.128 desc[UR40][R14.64], RZ ;  /* 0x000000ff0e008985 */ /* 0x0003e8000c101d28 */
.L_x_15491:
[----:B------:R-:W-:Y:S05]  /*137d0*/  BSYNC B0 ;  /* 0x0000000000007941 */ /* 0x000fea0003800000 */
.L_x_15488:
[----:B------:R-:W-:Y:S02]  /*137e0*/  ULDC UR4, c[0x0][0xc3c] ;  /* 0x00030f0000047ab9 */ /* 0x000fe40000000800 */
[----:B------:R-:W-:-:S13]  /*137f0*/  ISETP.GE.AND P0, PT, R35, UR4, PT ;  /* 0x0000000423007c0c */ /* 0x000fda000bf06270 */
[----:B------:R-:W-:Y:S05]  /*13800*/  @!P0 BRA `(.L_x_15496) ;  /* 0xfffffed800048947 */ /* 0x000fea000383ffff */
[----:B------:R-:W-:Y:S05]  /*13810*/  BRA `(.L_x_15351) ;  /* 0x0000006c00387947 */ /* 0x000fea0003800000 */
.L_x_15349:
[----:B------:R-:W-:-:S08]  /*13820*/  NOP ;  /* 0x0000000000007918 */ /* 0x000fd00000000000 */
[----:B--2---:R-:W0:-:S00]  /*13830*/  USETMAXREG.DEALLOC.CTAPOOL 0x20 ;  /* 0x00000020000079c8 */ /* 0x004e0000080e0500 */
        /* <DEDUP_REMOVED lines=16> */
.L_x_15497:
        /* <DEDUP_REMOVED lines=42> */
.L_x_15503:
        /* <DEDUP_REMOVED lines=12> */
.L_x_15502:
[----:B------:R-:W-:Y:S05]  /*13ca0*/  BSYNC B0 ;  /* 0x0000000000007941 */ /* 0x000fea0003800000 */
.L_x_15501:
        /* <DEDUP_REMOVED lines=20> */
[----:B------:R-:W-:Y:S02]  /*13df0*/  IMAD.MOV.U32 R6, RZ, RZ, R9 ;  /* 0x000000ffff067224 */ /* 0x000fe400078e0009 */
[----:B------:R-:W-:-:S07]  /*13e00*/  IMAD.MOV.U32 R9, RZ, RZ, R3 ;  /* 0x000000ffff097224 */ /* 0x000fce00078e0003 */
.L_x_15499:
        /* <DEDUP_REMOVED lines=19> */
[----:B------:R-:W-:-:S05]  /*13f40*/  IADD3 R11, R13, -0x1, RZ ;  /* 0xffffffff0d0b7810 */ /* 0x000fca0007ffe0ff */
[----:B------:R0:W1:Y:S02]  /*13f50*/  SHFL.IDX PT, R16, R6, R11, 0x1f ;  /* 0x00001f0b06107589 */ /* 0x00006400000e0000 */
.L_x_15504:
[----:B-1----:R-:W-:Y:S01]  /*13f60*/  IMAD R16, R16, UR5, R9 ;  /* 0x0000000510107c24 */ /* 0x002fe2000f8e0209 */
[----:B0-----:R-:W-:Y:S01]  /*13f70*/  IABS R6, R4 ;  /* 0x0000000400067213 */ /* 0x001fe20000000000 */
[----:B------:R-:W-:Y:S02]  /*13f80*/  IMAD R11, R15, R8, RZ ;  /* 0x000000080f0b7224 */ /* 0x000fe400078e02ff */
[----:B------:R-:W-:Y:S01]  /*13f90*/  IMAD.MOV.U32 R2, RZ, RZ, RZ ;  /* 0x000000ffff027224 */ /* 0x000fe200078e00ff */
[----:B------:R-:W-:Y:S01]  /*13fa0*/  IADD3 R9, -R16, UR6, RZ ;  /* 0x0000000610097c10 */ /* 0x000fe2000fffe1ff */
[----:B------:R-:W-:Y:S02]  /*13fb0*/  IMAD.MOV R6, RZ, RZ, -R6 ;  /* 0x000000ffff067224 */ /* 0x000fe400078e0a06 */
        /* <DEDUP_REMOVED lines=20> */
[----:B------:R-:W-:-:S04]  /*14100*/  IABS R8, R7 ;  /* 0x0000000700087213 */ /* 0x000fc80000000000 */
[----:B------:R-:W0:Y:S08]  /*14110*/  I2F.RP R10, R8 ;  /* 0x00000008000a7306 */ /* 0x000e300000209400 */
[----:B0-----:R-:W0:Y:S02]  /*14120*/  MUFU.RCP R10, R10 ;  /* 0x0000000a000a7308 */ /* 0x001e240000001000 */
[----:B0-----:R-:W-:Y:S01]  /*14130*/  VIADD R3, R10, 0xffffffe ;  /* 0x0ffffffe0a037836 */ /* 0x001fe20000000000 */
[----:B------:R-:W-:-:S05]  /*14140*/  IABS R10, R7 ;  /* 0x00000007000a7213 */ /* 0x000fca0000000000 */
[----:B------:R-:W0:Y:S02]  /*14150*/  F2I.FTZ.U32.TRUNC.NTZ R3, R3 ;  /* 0x0000000300037305 */ /* 0x000e24000021f000 */
[----:B0-----:R-:W-:-:S05]  /*14160*/  IADD3 R11, RZ, -R3, RZ ;  /* 0x80000003ff0b7210 */ /* 0x001fca0007ffe0ff */
[----:B------:R-:W-:-:S04]  /*14170*/  IMAD R9, R11, R8, RZ ;  /* 0x000000080b097224 */ /* 0x000fc800078e02ff */
        /* <DEDUP_REMOVED lines=15> */
[----:B------:R-:W-:Y:S02]  /*14270*/  @!P1 LOP3.LUT R2, RZ, R7, RZ, 0x33, !PT ;  /* 0x00000007ff029212 */ /* 0x000fe400078e33ff */
[----:B------:R-:W-:Y:S02]  /*14280*/  IADD3 R7, -R7, RZ, RZ ;  /* 0x000000ff07077210 */ /* 0x000fe40007ffe1ff */
[----:B------:R-:W-:-:S03]  /*14290*/  LOP3.LUT R17, RZ, R2, RZ, 0x33, !PT ;  /* 0x00000002ff117212 */ /* 0x000fc600078e33ff */
[----:B------:R-:W-:Y:S02]  /*142a0*/  IMAD R18, R2, R7, R3 ;  /* 0x0000000702127224 */ /* 0x000fe400078e0203 */
[----:B------:R-:W-:Y:S01]  /*142b0*/  IMAD.IADD R17, R0, 0x1, R17 ;  /* 0x0000000100117824 */ /* 0x000fe200078e0211 */
[----:B------:R-:W-:Y:S06]  /*142c0*/  BRA `(.L_x_15505) ;  /* 0x00000000000c7947 */ /* 0x000fec0003800000 */
.L_x_15500:
[----:B------:R-:W-:Y:S02]  /*142d0*/  IMAD.MOV.U32 R17, RZ, RZ, RZ ;  /* 0x000000ffff117224 */ /* 0x000fe400078e00ff */
[----:B------:R-:W-:Y:S02]  /*142e0*/  IMAD.U32 R16, RZ, RZ, UR6 ;  /* 0x00000006ff107e24 */ /* 0x000fe4000f8e00ff */
[----:B------:R-:W-:-:S07]  /*142f0*/  IMAD.MOV.U32 R18, RZ, RZ, RZ ;  /* 0x000000ffff127224 */ /* 0x000fce00078e00ff */
.L_x_15505:
[----:B------:R-:W-:-:S13]  /*14300*/  ISETP.NE.AND P0, PT, R5, RZ, PT ;  /* 0x000000ff0500720c */ /* 0x000fda0003f05270 */
[----:B------:R-:W0:Y:S01]  /*14310*/  @!P0 S2R R3, SR_CgaCtaId ;  /* 0x0000000000038919 */ /* 0x000e220000008800 */
[----:B------:R-:W-:-:S04]  /*14320*/  @!P0 MOV R0, 0x400 ;  /* 0x0000040000008802 */ /* 0x000fc80000000f00 */
[----:B0-----:R-:W-:-:S05]  /*14330*/  @!P0 LEA R0, R3, R0, 0x18 ;  /* 0x0000000003008211 */ /* 0x001fca00078ec0ff */
[----:B------:R2:W-:Y:S01]  /*14340*/  @!P0 STS.128 [R0+0x168d0], R16 ;  /* 0x0168d01000008388 */ /* 0x0005e20000000c00 */
[----:B------:R-:W-:Y:S06]  /*14350*/  BAR.ARV 0x5, 0x200 ;  /* 0x0148000000007b1d */ /* 0x000fec0000002000 */
.L_x_15498:
[----:B------:R3:W-:Y:S01]  /*14360*/  STL [R1+0x44], RZ ;  /* 0x000044ff01007387 */ /* 0x0007e20000100800 */
[----:B------:R-:W-:Y:S01]  /*14370*/  ULDC UR4, c[0x0][0xc3c] ;  /* 0x00030f0000047ab9 */ /* 0x000fe20000000800 */
[----:B------:R-:W-:Y:S01]  /*14380*/  IMAD.MOV.U32 R28, RZ, RZ, 0x1 ;  /* 0x00000001ff1c7424 */ /* 0x000fe200078e00ff */
[----:B-1----:R-:W-:Y:S01]  /*14390*/  ISETP.GE.AND P0, PT, R19, UR4, PT ;  /* 0x0000000413007c0c */ /* 0x002fe2000bf06270 */
[----:B------:R-:W-:-:S12]  /*143a0*/  IMAD.MOV.U32 R25, RZ, RZ, RZ ;  /* 0x000000ffff197224 */ /* 0x000fd800078e00ff */
[----:B---3--:R-:W-:Y:S05]  /*143b0*/  @P0 BRA `(.L_x_15506) ;  /* 0x0000005c00740947 */ /* 0x008fea0003800000 */
[----:B------:R-:W3:Y:S01]  /*143c0*/  LDL R6, [R1+0x30] ;  /* 0x0000300001067983 */ /* 0x000ee20000100800 */
[----:B------:R-:W2:Y:S01]  /*143d0*/  S2R R7, SR_TID.X ;  /* 0x0000000000077919 */ /* 0x000ea20000002100 */
[----:B------:R-:W1:Y:S01]  /*143e0*/  S2UR UR5, SR_CgaCtaId ;  /* 0x00000000000579c3 */ /* 0x000e620000008800 */
[----:B------:R-:W-:Y:S01]  /*143f0*/  UMOV UR4, 0x400 ;  /* 0x0000040000047882 */ /* 0x000fe20000000000 */
[C---:B--2---:R-:W-:Y:S01]  /*14400*/  IMAD.SHL.U32 R0, R7.reuse, 0x8, RZ ;  /* 0x0000000807007824 */ /* 0x044fe200078e00ff */
[----:B------:R-:W-:Y:S01]  /*14410*/  LOP3.LUT R5, R7, 0x7f, RZ, 0xc0, !PT ;  /* 0x0000007f07057812 */ /* 0x000fe200078ec0ff */
[----:B-1----:R-:W-:-:S03]  /*14420*/  ULEA UR4, UR5, UR4, 0x18 ;  /* 0x0000000405047291 */ /* 0x002fc6000f8ec03f */
[----:B0-----:R-:W-:Y:S01]  /*14430*/  LOP3.LUT R2, R0, 0x1f8, RZ, 0xc0, !PT ;  /* 0x000001f800027812 */ /* 0x001fe200078ec0ff */
[----:B------:R-:W-:-:S03]  /*14440*/  IMAD.SHL.U32 R3, R5, 0x8, RZ ;  /* 0x0000000805037824 */ /* 0x000fc600078e00ff */
[----:B------:R-:W-:Y:S01]  /*14450*/  LOP3.LUT R2, R2, 0x38, R7, 0x78, !PT ;  /* 0x0000003802027812 */ /* 0x000fe200078e7807 */
[----:B------:R-:W-:-:S03]  /*14460*/  IMAD.U32 R22, RZ, RZ, UR4 ;  /* 0x00000004ff167e24 */ /* 0x000fc6000f8e00ff */
[----:B------:R-:W-:Y:S02]  /*14470*/  LOP3.LUT R4, R2, 0x200, R3, 0xf8, !PT ;  /* 0x0000020002047812 */ /* 0x000fe400078ef803 */
[----:B------:R-:W-:Y:S02]  /*14480*/  SHF.L.U32 R2, R7, 0x4, RZ ;  /* 0x0000000407027819 */ /* 0x000fe400000006ff */
[----:B------:R-:W-:Y:S02]  /*14490*/  SHF.R.U32.HI R3, RZ, 0x3, R5 ;  /* 0x00000003ff037819 */ /* 0x000fe40000011605 */
[----:B------:R-:W-:Y:S01]  /*144a0*/  LOP3.LUT R2, R2, 0x70, RZ, 0xc0, !PT ;  /* 0x0000007002027812 */ /* 0x000fe200078ec0ff */
[----:B------:R-:W-:Y:S01]  /*144b0*/  BSSY B8, `(.L_x_15506) ;  /* 0x00005cd000087945 */ /* 0x000fe20003800000 */
[----:B------:R-:W-:Y:S02]  /*144c0*/  IMAD.MOV.U32 R29, RZ, RZ, 0x1 ;  /* 0x00000001ff1d7424 */ /* 0x000fe400078e00ff */
[----:B------:R-:W-:Y:S01]  /*144d0*/  IMAD.MOV.U32 R27, RZ, RZ, RZ ;  /* 0x000000ffff1b7224 */ /* 0x000fe200078e00ff */
[----:B------:R-:W-:Y:S01]  /*144e0*/  LOP3.LUT R2, R3, R2, RZ, 0xfc, !PT ;  /* 0x0000000203027212 */ /* 0x000fe200078efcff */
[----:B------:R-:W-:-:S02]  /*144f0*/  IMAD.MOV.U32 R25, RZ, RZ, RZ ;  /* 0x000000ffff197224 */ /* 0x000fc400078e00ff */
[----:B------:R-:W-:Y:S01]  /*14500*/  IMAD.MOV.U32 R28, RZ, RZ, 0x1 ;  /* 0x00000001ff1c7424 */ /* 0x000fe200078e00ff */
[----:B------:R-:W-:Y:S01]  /*14510*/  ULDC.64 UR38, c[0x0][0x198] ;  /* 0x0000660000267ab9 */ /* 0x000fe20000000a00 */
[----:B------:R-:W-:Y:S01]  /*14520*/  ULDC UR36, c[0x0][0xc] ;  /* 0x0000030000247ab9 */ /* 0x000fe20000000800 */
[----:B---3--:R-:W-:-:S05]  /*14530*/  LOP3.LUT R0, R6, 0x2, RZ, 0xfc, !PT ;  /* 0x0000000206007812 */ /* 0x008fca00078efcff */
[----:B------:R0:W-:Y:S04]  /*14540*/  STL [R1+0x54], R0 ;  /* 0x0000540001007387 */ /* 0x0001e80000100800 */
[----:B------:R1:W-:Y:S01]  /*14550*/  STL [R1+0x44], RZ ;  /* 0x000044ff01007387 */ /* 0x0003e20000100800 */
[----:B0-----:R-:W-:-:S05]  /*14560*/  IMAD R0, R4, 0x2, R22 ;  /* 0x0000000204007824 */ /* 0x001fca00078e0216 */
[----:B------:R1:W-:Y:S02]  /*14570*/  STL [R1+0x24], R0 ;  /* 0x0000240001007387 */ /* 0x0003e40000100800 */
.L_x_15599:
        /* <DEDUP_REMOVED lines=11> */
[----:B-1----:R-:W-:Y:S01]  /*14630*/  SHF.R.S32.HI R0, RZ, 0x1f, R11 ;  /* 0x0000001fff007819 */ /* 0x002fe2000001140b */
[----:B------:R-:W-:-:S10]  /*14640*/  IMAD.SHL.U32 R23, R11, 0x4, RZ ;  /* 0x000000040b177824 */ /* 0x000fd400078e00ff */
[C---:B------:R-:W-:Y:S01]  /*14650*/  @P0 LEA R2, P1, R11.reuse, UR4, 0x2 ;  /* 0x000000040b020c11 */ /* 0x040fe2000f8210ff */
[----:B------:R-:W-:Y:S03]  /*14660*/  STL [R1+0x8], R11 ;  /* 0x0000080b01007387 */ /* 0x000fe60000100800 */
[C-C-:B------:R-:W-:Y:S01]  /*14670*/  @P0 LEA.HI.X R3, R11.reuse, UR5, R0.reuse, 0x2, P1 ;  /* 0x000000050b030c11 */ /* 0x140fe200088f1400 */
[----:B------:R-:W-:Y:S01]  /*14680*/  ULDC.64 UR4, c[0x0][0xa00] ;  /* 0x0002800000047ab9 */ /* 0x000fe20000000a00 */
[----:B------:R-:W-:Y:S01]  /*14690*/  SHF.L.U64.HI R24, R11, 0x2, R0 ;  /* 0x000000020b187819 */ /* 0x000fe20000010200 */
[----:B------:R0:W-:Y:S04]  /*146a0*/  STL [R1+0x3c], R0 ;  /* 0x00003c0001007387 */ /* 0x0001e80000100800 */
[----:B------:R1:W2:Y:S01]  /*146b0*/  @P0 LDG.E R10, desc[UR40][R2.64] ;  /* 0x00000028020a0981 */ /* 0x0002a2000c1e1900 */
        /* <DEDUP_REMOVED lines=38> */
.L_x_15507:
        /* <DEDUP_REMOVED lines=10> */
.L_x_15508:
        /* <DEDUP_REMOVED lines=9> */
.L_x_15509:
        /* <DEDUP_REMOVED lines=8> */
[----:B--2---:R-:W-:Y:S01]  /*14ad0*/  @P1 IADD3 R6, -R2, R4, RZ ;  /* 0x0000000402061210 */ /* 0x004fe20007ffe1ff */
[----:B------:R-:W-:-:S04]  /*14ae0*/  IMAD R2, R17, 0xc0, RZ ;  /* 0x000000c011027824 */ /* 0x000fc800078e02ff */
[----:B------:R-:W-:Y:S02]  /*14af0*/  VIADD R2, R2, 0xbf ;  /* 0x000000bf02027836 */ /* 0x000fe40000000000 */
[----:B------:R-:W-:Y:S02]  /*14b00*/  IMAD.IADD R4, R7, 0x1, R6 ;  /* 0x0000000107047824 */ /* 0x000fe400078e0206 */
[----:B0-----:R-:W-:-:S03]  /*14b10*/  @P0 IMAD.HI.U32 R3, R2, R3, RZ ;  /* 0x0000000302030227 */ /* 0x001fc600078e00ff */
[C---:B------:R-:W-:Y:S01]  /*14b20*/  IADD3 R20, R4.reuse, 0x80, -R9 ;  /* 0x0000008004147810 */ /* 0x040fe20007ffe809 */
[----:B------:R-:W-:Y:S01]  /*14b30*/  VIADD R21, R4, 0x7f ;  /* 0x0000007f04157836 */ /* 0x000fe20000000000 */
[----:B---3--:R-:W-:Y:S01]  /*14b40*/  @P0 SHF.R.U32.HI R2, RZ, R5, R3 ;  /* 0x00000005ff020219 */ /* 0x008fe20000011603 */
[----:B------:R0:W-:Y:S03]  /*14b50*/  STL [R1+0x18], R4 ;  /* 0x0000180401007387 */ /* 0x0001e60000100800 */
        /* <DEDUP_REMOVED lines=16> */
[----:B------:R-:W-:Y:S02]  /*14c60*/  @P0 LEA.HI R2, R4, R2, RZ, 0x7 ;  /* 0x0000000204020211 */ /* 0x000fe400078f38ff */
[-C--:B------:R-:W-:Y:S02]  /*14c70*/  MOV R4, R3.reuse ;  /* 0x0000000300047202 */ /* 0x080fe40000000f00 */
        /* <DEDUP_REMOVED lines=11> */
.L_x_15677:
[----:B--2---:R-:W-:Y:S02]  /*14d30*/  ISETP.NE.AND P0, PT, R14, RZ, PT ;  /* 0x000000ff0e00720c */ /* 0x004fe40003f05270 */
[----:B------:R-:W-:-:S11]  /*14d40*/  PLOP3.LUT P6, PT, PT, PT, PT, 0x8, 0x0 ;  /* 0x000000000000781c */ /* 0x000fd60003fce170 */
[----:B------:R-:W-:Y:S05]  /*14d50*/  @P0 BRA `(.L_x_15513) ;  /* 0x00000000000c0947 */ /* 0x000fea0003800000 */
[----:B------:R-:W-:-:S03]  /*14d60*/  UMOV UR4, 0xffffffff ;  /* 0xffffffff00047882 */ /* 0x000fc60000000000 */
[----:B------:R-:W-:Y:S05]  /*14d70*/  BRA.DIV UR4, `(.L_x_15514) ;  /* 0x0000007204607947 */ /* 0x000fea000b800000 */
[----:B------:R-:W-:-:S13]  /*14d80*/  ELECT P6, URZ, PT ;  /* 0x00000000003f782f */ /* 0x000fda00038c0000 */
.L_x_15513:
        /* <DEDUP_REMOVED lines=9> */
.L_x_15680:
[----:B------:R-:W-:Y:S05]  /*14e20*/  BSYNC B1 ;  /* 0x0000000000017941 */ /* 0x000fea0003800000 */
.L_x_15515:
[----:B------:R-:W-:Y:S04]  /*14e30*/  BSSY B1, `(.L_x_15517) ;  /* 0x000004f000017945 */ /* 0x000fe80003800000 */
[----:B------:R-:W-:Y:S05]  /*14e40*/  @!P6 BRA `(.L_x_15518) ;  /* 0x000000040034e947 */ /* 0x000fea0003800000 */
[----:B------:R-:W2:Y:S01]  /*14e50*/  S2R R6, SR_TID.X ;  /* 0x0000000000067919 */ /* 0x000ea20000002100 */
[----:B0-----:R-:W-:Y:S01]  /*14e60*/  IMAD R5, R27, 0x8, R22 ;  /* 0x000000081b057824 */ /* 0x001fe200078e0216 */
[----:B------:R-:W-:Y:S01]  /*14e70*/  BSSY B2, `(.L_x_15519) ;  /* 0x0000006000027945 */ /* 0x000fe20003800000 */
[----:B--2---:R-:W-:Y:S02]  /*14e80*/  LOP3.LUT R7, R6, 0x7f, RZ, 0xc0, !PT ;  /* 0x0000007f06077812 */ /* 0x004fe400078ec0ff */
[----:B------:R-:W-:Y:S02]  /*14e90*/  SHF.L.U32 R6, R29, 0x1f, RZ ;  /* 0x0000001f1d067819 */ /* 0x000fe400000006ff */
[----:B------:R-:W-:Y:S02]  /*14ea0*/  ISETP.NE.AND P1, PT, R7, RZ, PT ;  /* 0x000000ff0700720c */ /* 0x000fe40003f25270 */
[----:B------:R-:W0:Y:S02]  /*14eb0*/  SYNCS.PHASECHK.TRANS64.TRYWAIT P0, [R5+URZ+0x168a0], R6 ;  /* 0x0168a006050075a7 */ /* 0x000e24000800017f */
[----:B0-----:R-:W-:Y:S09]  /*14ec0*/  @!P0 BRA `(.L_x_15520) ;  /* 0x0000007000408947 */ /* 0x001ff20003800000 */
.L_x_15681:
[----:B------:R-:W-:Y:S05]  /*14ed0*/  BSYNC B2 ;  /* 0x0000000000027941 */ /* 0x000fea0003800000 */
.L_x_15519:
        /* <DEDUP_REMOVED lines=9> */
.L_x_15522:
[----:B------:R-:W-:Y:S05]  /*14f70*/  BSYNC B2 ;  /* 0x0000000000027941 */ /* 0x000fea0003800000 */
.L_x_15521:
[----:B------:R-:W-:Y:S01]  /*14f80*/  IMAD.MOV.U32 R11, RZ, RZ, RZ ;  /* 0x000000ffff0b7224 */ /* 0x000fe200078e00ff */
[----:B------:R-:W-:Y:S01]  /*14f90*/  UIADD3 UR4, UP0, UR38, 0x570, URZ ;  /* 0x0000057026047890 */ /* 0x000fe2000ff1e03f */
[----:B------:R-:W-:Y:S01]  /*14fa0*/  IMAD R8, R27, 0x4000, R22 ;  /* 0x000040001b087824 */ /* 0x000fe200078e0216 */
[----:B------:R-:W-:Y:S01]  /*14fb0*/  PLOP3.LUT P0, PT, PT, PT, PT, 0x80, 0x0 ;  /* 0x000000000000781c */ /* 0x000fe20003f0f070 */
[----:B------:R-:W-:Y:S01]  /*14fc0*/  IMAD R7, R4, 0x80, R0 ;  /* 0x0000008004077824 */ /* 0x000fe200078e0200 */
[----:B------:R-:W-:Y:S01]  /*14fd0*/  R2UR UR10, R11 ;  /* 0x000000000b0a72ca */ /* 0x000fe200000e0000 */
[----:B------:R-:W-:Y:S01]  /*14fe0*/  IMAD.SHL.U32 R10, R27, 0x2000, RZ ;  /* 0x000020001b0a7824 */ /* 0x000fe200078e00ff */
[----:B------:R-:W-:Y:S01]  /*14ff0*/  IADD3 R8, R8, 0xe400, RZ ;  /* 0x0000e40008087810 */ /* 0x000fe20007ffe0ff */
[----:B------:R-:W-:Y:S01]  /*15000*/  VIADD R7, R7, 0xffffff80 ;  /* 0xffffff8007077836 */ /* 0x000fe20000000000 */
[----:B------:R-:W-:Y:S01]  /*15010*/  UIADD3.X UR5, URZ, UR39, URZ, UP0, !UPT ;  /* 0x000000273f057290 */ /* 0x000fe200087fe43f */
[----:B-1----:R-:W-:Y:S01]  /*15020*/  VIADD R9, R5, 0x16890 ;  /* 0x0001689005097836 */ /* 0x002fe20000000000 */
[----:B------:R-:W-:Y:S01]  /*15030*/  UMOV UR6, 0x0 ;  /* 0x0000000000067882 */ /* 0x000fe20000000000 */
[----:B------:R-:W-:-:S09]  /*15040*/  UMOV UR7, 0x12f00000 ;  /* 0x12f0000000077882 */ /* 0x000fd20000000000 */
.L_x_15523:
        /* <DEDUP_REMOVED lines=13> */
.L_x_15682:
[----:B------:R-:W-:Y:S05]  /*15120*/  BSYNC B2 ;  /* 0x0000000000027941 */ /* 0x000fea0003800000 */
.L_x_15524:
        /* <DEDUP_REMOVED lines=11> */
.L_x_15527:
[----:B------:R-:W-:Y:S05]  /*151e0*/  BSYNC B2 ;  /* 0x0000000000027941 */ /* 0x000fea0003800000 */
.L_x_15526:
[----:B------:R-:W-:Y:S01]  /*151f0*/  R2UR UR10, R11 ;  /* 0x000000000b0a72ca */ /* 0x000fe200000e0000 */
[----:B01----:R-:W-:Y:S01]  /*15200*/  IMAD R6, R10, 0x2, R22 ;  /* 0x000000020a067824 */ /* 0x003fe200078e0216 */
[----:B------:R-:W-:Y:S01]  /*15210*/  R2UR UR6, R8 ;  /* 0x00000000080672ca */ /* 0x000fe200000e0000 */
[----:B------:R-:W-:Y:S01]  /*15220*/  UIADD3 UR4, UP0, UR38, 0x670, URZ ;  /* 0x0000067026047890 */ /* 0x000fe2000ff1e03f */
[----:B------:R-:W-:Y:S01]  /*15230*/  R2UR UR7, R9 ;  /* 0x00000000090772ca */ /* 0x000fe200000e0000 */
[----:B------:R-:W-:Y:S01]  /*15240*/  VIADD R5, R5, 0x168b0 ;  /* 0x000168b005057836 */ /* 0x000fe20000000000 */
[----:B------:R-:W-:Y:S01]  /*15250*/  PLOP3.LUT P0, PT, PT, PT, PT, 0x80, 0x0 ;  /* 0x000000000000781c */ /* 0x000fe20003f0f070 */
[----:B------:R-:W-:Y:S01]  /*15260*/  VIADD R6, R6, 0x400 ;  /* 0x0000040006067836 */ /* 0x000fe20000000000 */
[----:B------:R-:W-:-:S12]  /*15270*/  UIADD3.X UR5, URZ, UR39, URZ, UP0, !UPT ;  /* 0x000000273f057290 */ /* 0x000fd800087fe43f */
.L_x_15528:
        /* <DEDUP_REMOVED lines=10> */
.L_x_15518:
[----:B------:R-:W-:Y:S05]  /*15320*/  BSYNC B1 ;  /* 0x0000000000017941 */ /* 0x000fea0003800000 */
.L_x_15517:
[----:B------:R-:W-:Y:S01]  /*15330*/  VIADD R4, R4, 0xfffffffe ;  /* 0xfffffffe04047836 */ /* 0x000fe20000000000 */
[----:B------:R-:W-:Y:S02]  /*15340*/  IADD3 R27, R27, 0x1, RZ ;  /* 0x000000011b1b7810 */ /* 0x000fe40007ffe0ff */
[----:B------:R-:W-:Y:S02]  /*15350*/  PLOP3.LUT P0, PT, PT, PT, PT, 0x8, 0x0 ;  /* 0x000000000000781c */ /* 0x000fe40003f0e170 */
[----:B------:R-:W-:Y:S02]  /*15360*/  ISETP.GE.AND P2, PT, R4, R3, PT ;  /* 0x000000030400720c */ /* 0x000fe40003f46270 */
[----:B------:R-:W-:-:S04]  /*15370*/  ISETP.NE.AND P1, PT, R27, 0x2, PT ;  /* 0x000000021b00780c */ /* 0x000fc80003f25270 */
[----:B0-----:R-:W-:Y:S02]  /*15380*/  SEL R5, RZ, 0x1, P1 ;  /* 0x00000001ff057807 */ /* 0x001fe40000800000 */
[----:B------:R-:W-:Y:S02]  /*15390*/  SEL R27, R27, RZ, P1 ;  /* 0x000000ff1b1b7207 */ /* 0x000fe40000800000 */
[----:B------:R-:W-:-:S03]  /*153a0*/  LOP3.LUT R29, R29, R5, RZ, 0x3c, !PT ;  /* 0x000000051d1d7212 */ /* 0x000fc600078e3cff */
[----:B------:R-:W-:Y:S05]  /*153b0*/  @!P2 BRA `(.L_x_15511) ;  /* 0x000000040058a947 */ /* 0x000fea0003800000 */
.L_x_15541:
        /* <DEDUP_REMOVED lines=11> */
.L_x_15683:
[----:B------:R-:W-:Y:S05]  /*15470*/  BSYNC B2 ;  /* 0x0000000000027941 */ /* 0x000fea0003800000 */
.L_x_15531:
        /* <DEDUP_REMOVED lines=9> */
.L_x_15534:
[----:B------:R-:W-:Y:S05]  /*15510*/  BSYNC B2 ;  /* 0x0000000000027941 */ /* 0x000fea0003800000 */
.L_x_15533:
[----:B------:R-:W-:Y:S01]  /*15520*/  IMAD.MOV.U32 R11, RZ, RZ, RZ ;  /* 0x000000ffff0b7224 */ /* 0x000fe200078e00ff */
[----:B------:R-:W-:Y:S01]  /*15530*/  UIADD3 UR4, UP0, UR38, 0x570, URZ ;  /* 0x0000057026047890 */ /* 0x000fe2000ff1e03f */
[----:B------:R-:W-:Y:S01]  /*15540*/  IMAD R7, R27, 0x4000, R22 ;  /* 0x000040001b077824 */ /* 0x000fe200078e0216 */
[----:B------:R-:W-:Y:S01]  /*15550*/  PLOP3.LUT P1, PT, PT, PT, PT, 0x80, 0x0 ;  /* 0x000000000000781c */ /* 0x000fe20003f2f070 */
[----:B------:R-:W-:Y:S01]  /*15560*/  IMAD R8, R4, 0x80, R0 ;  /* 0x0000008004087824 */ /* 0x000fe200078e0200 */
[----:B------:R-:W-:Y:S01]  /*15570*/  R2UR UR10, R11 ;  /* 0x000000000b0a72ca */ /* 0x000fe200000e0000 */
[----:B-1----:R-:W-:Y:S01]  /*15580*/  VIADD R9, R5, 0x16890 ;  /* 0x0001689005097836 */ /* 0x002fe20000000000 */
[----:B------:R-:W-:Y:S01]  /*15590*/  UIADD3.X UR5, URZ, UR39, URZ, UP0, !UPT ;  /* 0x000000273f057290 */ /* 0x000fe200087fe43f */
[----:B------:R-:W-:Y:S01]  /*155a0*/  VIADD R10, R7, 0xe400 ;  /* 0x0000e400070a7836 */ /* 0x000fe20000000000 */
[----:B------:R-:W-:Y:S01]  /*155b0*/  UMOV UR6, 0x0 ;  /* 0x0000000000067882 */ /* 0x000fe20000000000 */
[----:B------:R-:W-:-:S10]  /*155c0*/  UMOV UR7, 0x12f00000 ;  /* 0x12f0000000077882 */ /* 0x000fd40000000000 */
.L_x_15535:
        /* <DEDUP_REMOVED lines=13> */
.L_x_15684:
[----:B------:R-:W-:Y:S05]  /*156a0*/  BSYNC B2 ;  /* 0x0000000000027941 */ /* 0x000fea0003800000 */
.L_x_15536:
[----:B------:R-:W-:Y:S01]  /*156b0*/  BSSY B2, `(.L_x_15538) ;  /* 0x000000b000027945 */ /* 0x000fe20003800000 */
[----:B------:R-:W-:Y:S01]  /*156c0*/  MOV R12, 0x0 ;  /* 0x00000000000c7802 */ /* 0x000fe20000000f00 */
[----:B------:R-:W-:Y:S02]  /*156d0*/  IMAD.MOV.U32 R13, RZ, RZ, 0x12f00000 ;  /* 0x12f00000ff0d7424 */ /* 0x000fe400078e00ff */
        /* <DEDUP_REMOVED lines=8> */
.L_x_15539:
[----:B------:R-:W-:Y:S05]  /*15760*/  BSYNC B2 ;  /* 0x0000000000027941 */ /* 0x000fea0003800000 */
.L_x_15538:
        /* <DEDUP_REMOVED lines=8> */
.L_x_15540:
        /* <DEDUP_REMOVED lines=10> */
.L_x_15530:
[----:B------:R-:W-:Y:S05]  /*15890*/  BSYNC B1 ;  /* 0x0000000000017941 */ /* 0x000fea0003800000 */
.L_x_15529:
        /* <DEDUP_REMOVED lines=8> */
.L_x_15511:
[----:B------:R-:W-:Y:S05]  /*15920*/  BSYNC B0 ;  /* 0x0000000000007941 */ /* 0x000fea0003800000 */
.L_x_15510:
[----:B------:R-:W0:Y:S01]  /*15930*/  LDC R0, c[0x0][0x448] ;  /* 0x00011200ff007b82 */ /* 0x000e220000000800 */
[----:B------:R-:W-:Y:S01]  /*15940*/  IMAD.MOV.U32 R2, RZ, RZ, 0xc0 ;  /* 0x000000c0ff027424 */ /* 0x000fe200078e00ff */
[----:B------:R-:W-:Y:S05]  /*15950*/  @!P0 WARPSYNC.ALL ;  /* 0x0000000000008948 */ /* 0x000fea0003800000 */
[----:B------:R-:W-:Y:S01]  /*15960*/  IMAD R2, R17, R2, 0xbf ;  /* 0x000000bf11027424 */ /* 0x000fe200078e0202 */
[----:B------:R-:W-:Y:S01]  /*15970*/  BSSY B7, `(.L_x_15542) ;  /* 0x00003be000077945 */ /* 0x000fe20003800000 */
[----:B------:R-:W-:Y:S01]  /*15980*/  @!P0 BAR.SYNC.DEFER_BLOCKING 0xc, 0x200 ;  /* 0x0308000000008b1d */ /* 0x000fe20000010000 */
[----:B0-----:R-:W-:-:S13]  /*15990*/  ISETP.NE.AND P1, PT, R0, 0x1, PT ;  /* 0x000000010000780c */ /* 0x001fda0003f25270 */
[----:B------:R-:W0:Y:S08]  /*159a0*/  @P1 LDC R3, c[0x0][0x44c] ;  /* 0x00011300ff031b82 */ /* 0x000e300000000800 */
[----:B------:R-:W2:Y:S01]  /*159b0*/  @P1 LDC R0, c[0x0][0x450] ;  /* 0x00011400ff001b82 */ /* 0x000ea20000000800 */
[----:B0-----:R-:W-:-:S05]  /*159c0*/  @P1 IMAD.HI.U32 R3, R2, R3, RZ ;  /* 0x0000000302031227 */ /* 0x001fca00078e00ff */
        /* <DEDUP_REMOVED lines=26> */
.L_x_15543:
        /* <DEDUP_REMOVED lines=10> */
[----:B------:R-:W0:Y:S01]  /*15c10*/  LDC.64 R2, c[0x4][R2] ;  /* 0x0100000002027b82 */ /* 0x000e220000000a00 */
[----:B------:R-:W-:Y:S02]  /*15c20*/  IMAD.U32 R5, RZ, RZ, UR7 ;  /* 0x00000007ff057e24 */ /* 0x000fe4000f8e00ff */
[----:B------:R-:W-:Y:S02]  /*15c30*/  IMAD.U32 R6, RZ, RZ, UR8 ;  /* 0x00000008ff067e24 */ /* 0x000fe4000f8e00ff */
[----:B------:R-:W-:-:S02]  /*15c40*/  IMAD.U32 R7, RZ, RZ, UR9 ;  /* 0x00000009ff077e24 */ /* 0x000fc4000f8e00ff */
[----:B------:R-:W-:Y:S02]  /*15c50*/  IMAD.U32 R10, RZ, RZ, UR4 ;  /* 0x00000004ff0a7e24 */ /* 0x000fe4000f8e00ff */
[----:B------:R-:W-:Y:S02]  /*15c60*/  IMAD.U32 R11, RZ, RZ, UR5 ;  /* 0x00000005ff0b7e24 */ /* 0x000fe4000f8e00ff */
[----:B------:R-:W-:Y:S02]  /*15c70*/  IMAD.MOV.U32 R8, RZ, RZ, 0x70 ;  /* 0x00000070ff087424 */ /* 0x000fe400078e00ff */
[----:B------:R-:W-:-:S07]  /*15c80*/  IMAD.MOV.U32 R12, RZ, RZ, 0x1 ;  /* 0x00000001ff0c7424 */ /* 0x000fce00078e00ff */
[----:B------:R-:W-:-:S07]  /*15c90*/  LEPC R20, `(.L_x_15546) ;  /* 0x000000001014794e */ /* 0x000fce0000000000 */
[----:B01----:R-:W-:Y:S05]  /*15ca0*/  CALL.ABS.NOINC R2 ;  /* 0x0000000002007343 */ /* 0x003fea0003c00000 */
.L_x_15546:
[----:B------:R-:W-:Y:S05]  /*15cb0*/  BSYNC B6 ;  /* 0x0000000000067941 */ /* 0x000fea0003800000 */
.L_x_15545:
        /* <DEDUP_REMOVED lines=19> */
[----:B-12---:R-:W-:Y:S05]  /*15df0*/  CALL.ABS.NOINC R2 ;  /* 0x0000000002007343 */ /* 0x006fea0003c00000 */
.L_x_15549:
        /* <DEDUP_REMOVED lines=15> */
.L_x_15548:
[----:B------:R-:W-:Y:S05]  /*15ef0*/  BSYNC B6 ;  /* 0x0000000000067941 */ /* 0x000fea0003800000 */
.L_x_15547:
[----:B------:R0:W2:Y:S01]  /*15f00*/  LDL R20, [R1+0xc] ;  /* 0x00000c0001147983 */ /* 0x0000a20000100800 */
[----:B------:R-:W-:Y:S01]  /*15f10*/  ULDC.64 UR4, c[0x0][0x9f8] ;  /* 0x00027e0000047ab9 */ /* 0x000fe20000000a00 */
[----:B------:R-:W3:Y:S01]  /*15f20*/  LDC R7, c[0x0][0x430] ;  /* 0x00010c00ff077b82 */ /* 0x000ee20000000800 */
[----:B------:R-:W-:Y:S01]  /*15f30*/  ISETP.NE.U32.AND P0, PT, RZ, UR4, PT ;  /* 0x00000004ff007c0c */ /* 0x000fe2000bf05070 */
[----:B------:R-:W4:Y:S03]  /*15f40*/  LDL R26, [R1+0x34] ;  /* 0x00003400011a7983 */ /* 0x000f260000100800 */
[----:B------:R-:W-:Y:S01]  /*15f50*/  ISETP.NE.AND.EX P0, PT, RZ, UR5, PT, P0 ;  /* 0x00000005ff007c0c */ /* 0x000fe2000bf05300 */
[----:B------:R-:W4:Y:S04]  /*15f60*/  LDL R4, [R1+0x18] ;  /* 0x0000180001047983 */ /* 0x000f280000100800 */
[----:B------:R-:W4:Y:S01]  /*15f70*/  LDL R21, [R1+0x1c] ;  /* 0x00001c0001157983 */ /* 0x000f220000100800 */
[----:B------:R-:W0:Y:S07]  /*15f80*/  S2R R5, SR_TID.X ;  /* 0x0000000000057919 */ /* 0x000e2e0000002100 */
[----:B------:R-:W-:Y:S01]  /*15f90*/  @P0 IADD3 R2, P1, R23, UR4, RZ ;  /* 0x0000000417020c10 */ /* 0x000fe2000ff3e0ff */
[----:B------:R-:W0:Y:S03]  /*15fa0*/  S2R R0, SR_TID.X ;  /* 0x0000000000007919 */ /* 0x000e260000002100 */
[----:B------:R-:W-:Y:S01]  /*15fb0*/  @P0 IADD3.X R3, R24, UR5, RZ, P1, !PT ;  /* 0x0000000518030c10 */ /* 0x000fe20008ffe4ff */
[----:B------:R-:W4:Y:S01]  /*15fc0*/  LDL R10, [R1+0x54] ;  /* 0x00005400010a7983 */ /* 0x000f220000100800 */
[----:B---3--:R-:W-:-:S03]  /*15fd0*/  ISETP.NE.AND P1, PT, R7, 0x1, PT ;  /* 0x000000010700780c */ /* 0x008fc60003f25270 */
[----:B-1----:R-:W3:Y:S04]  /*15fe0*/  LDL.LU R9, [R1+0x4] ;  /* 0x0000040001097983 */ /* 0x002ee80000300800 */
[----:B--2---:R-:W2:Y:S01]  /*15ff0*/  @P0 LDG.E R20, desc[UR40][R2.64] ;  /* 0x0000002802140981 */ /* 0x004ea2000c1e1900 */
[----:B0-----:R-:W-:Y:S01]  /*16000*/  IMAD.SHL.U32 R6, R5, 0x10, RZ ;  /* 0x0000001005067824 */ /* 0x001fe200078e00ff */
[----:B------:R-:W-:-:S04]  /*16010*/  LOP3.LUT R0, R0, 0x7f, RZ, 0xc0, !PT ;  /* 0x0000007f00007812 */ /* 0x000fc800078ec0ff */
[----:B------:R-:W0:Y:S01]  /*16020*/  @P1 LDC R5, c[0x0][0x434] ;  /* 0x00010d00ff051b82 */ /* 0x000e220000000800 */
[----:B----4-:R-:W-:Y:S01]  /*16030*/  VIADD R26, R26, 0xffffffff ;  /* 0xffffffff1a1a7836 */ /* 0x010fe20000000000 */
[----:B------:R-:W-:-:S03]  /*16040*/  SHF.R.U32.HI R0, RZ, 0x3, R0 ;  /* 0x00000003ff007819 */ /* 0x000fc60000011600 */
[----:B------:R-:W-:Y:S01]  /*16050*/  IMAD.SHL.U32 R8, R26, 0x80, RZ ;  /* 0x000000801a087824 */ /* 0x000fe200078e00ff */
[----:B------:R-:W-:-:S04]  /*16060*/  LOP3.LUT R6, R6, 0x70, RZ, 0xc0, !PT ;  /* 0x0000007006067812 */ /* 0x000fc800078ec0ff */
[----:B------:R-:W-:Y:S02]  /*16070*/  LOP3.LUT R0, R8, R0, R6, 0xfe, !PT ;  /* 0x0000000008007212 */ /* 0x000fe400078efe06 */
[----:B------:R-:W1:Y:S01]  /*16080*/  @P1 LDC R6, c[0x0][0x438] ;  /* 0x00010e00ff061b82 */ /* 0x000e620000000800 */
[----:B--2---:R2:W-:Y:S01]  /*16090*/  @P0 STL [R1+0xc], R20 ;  /* 0x00000c1401000387 */ /* 0x0045e20000100800 */
        /* <DEDUP_REMOVED lines=13> */
[----:B------:R-:W0:Y:S02]  /*16170*/  @!P0 LDC.64 R2, c[0x0][0x418] ;  /* 0x00010600ff028b82 */ /* 0x000e240000000a00 */
[----:B0-----:R-:W-:Y:S01]  /*16180*/  @!P0 LEA R6, P1, R4, R2, 0x2 ;  /* 0x0000000204068211 */ /* 0x001fe200078210ff */
[----:B------:R-:W-:-:S05]  /*16190*/  @!P0 IMAD.IADD R2, R5, 0x1, R7 ;  /* 0x0000000105028824 */ /* 0x000fca00078e0207 */
[----:B------:R-:W-:Y:S02]  /*161a0*/  @!P0 LEA.HI.X R7, R4, R3, R2, 0x2, P1 ;  /* 0x0000000304078211 */ /* 0x000fe400008f1402 */
[----:B------:R-:W-:-:S06]  /*161b0*/  MOV R2, RZ ;  /* 0x000000ff00027202 */ /* 0x000fcc0000000f00 */
[----:B------:R2:W5:Y:S01]  /*161c0*/  @!P0 LDG.E R2, desc[UR40][R6.64] ;  /* 0x0000002806028981 */ /* 0x000562000c1e1900 */
[----:B------:R-:W-:Y:S02]  /*161d0*/  ISETP.NE.AND P2, PT, R10, 0x3, PT ;  /* 0x000000030a00780c */ /* 0x000fe40003f45270 */
[----:B---3--:R-:W-:Y:S01]  /*161e0*/  LOP3.LUT R9, R9, 0xfffffffd, RZ, 0xc0, !PT ;  /* 0xfffffffd09097812 */ /* 0x008fe200078ec0ff */
[----:B------:R2:W-:Y:S10]  /*161f0*/  STL [R1+0x20], R11 ;  /* 0x0000200b01007387 */ /* 0x0005f40000100800 */
[----:B------:R-:W-:-:S05]  /*16200*/  @P2 LOP3.LUT R9, R9, 0x2, RZ, 0xfc, !PT ;  /* 0x0000000209092812 */ /* 0x000fca00078efcff */
[----:B------:R2:W-:Y:S01]  /*16210*/  STL [R1+0x4], R9 ;  /* 0x0000040901007387 */ /* 0x0005e20000100800 */
[----:B------:R-:W-:-:S03]  /*16220*/  UMOV UR4, 0xffffffff ;  /* 0xffffffff00047882 */ /* 0x000fc60000000000 */
[----:B------:R-:W-:Y:S05]  /*16230*/  BRA.DIV UR4, `(.L_x_15550) ;  /* 0x0000005e04b47947 */ /* 0x000fea000b800000 */
.L_x_15687:
[----:B--2---:R-:W-:-:S05]  /*16240*/  SHF.R.S32.HI R9, RZ, 0x1f, R18 ;  /* 0x0000001fff097819 */ /* 0x004fca0000011412 */
[----:B------:R0:W-:Y:S01]  /*16250*/  STL [R1+0x10], R9 ;  /* 0x0000100901007387 */ /* 0x0001e20000100800 */
[----:B------:R-:W-:Y:S05]  /*16260*/  @!P2 BRA `(.L_x_15551) ;  /* 0x000000000004a947 */ /* 0x000fea0003800000 */
[----:B------:R-:W-:Y:S01]  /*16270*/  BPT.TRAP 0x1 ;  /* 0x000000040000795c */ /* 0x000fe20000300000 */
.L_x_15551:
        /* <DEDUP_REMOVED lines=25> */
.L_x_15688:
[----:B------:R-:W-:Y:S05]  /*16410*/  BSYNC B0 ;  /* 0x0000000000007941 */ /* 0x000fea0003800000 */
.L_x_15552:
[----:B0-----:R-:W2:Y:S01]  /*16420*/  LDL R9, [R1+0x10] ;  /* 0x0000100001097983 */ /* 0x001ea20000100800 */
[----:B------:R-:W-:-:S03]  /*16430*/  ULDC.64 UR4, c[0x0][0x300] ;  /* 0x0000c00000047ab9 */ /* 0x000fc60000000a00 */
[----:B------:R-:W3:Y:S04]  /*16440*/  LDL R14, [R1+0x18] ;  /* 0x00001800010e7983 */ /* 0x000ee80000100800 */
[----:B------:R-:W4:Y:S01]  /*16450*/  LDL.LU R10, [R1+0x4] ;  /* 0x00000400010a7983 */ /* 0x000f220000300800 */
[----:B------:R-:W-:Y:S02]  /*16460*/  IMAD R6, R6, UR4, RZ ;  /* 0x0000000406067c24 */ /* 0x000fe4000f8e02ff */
[C---:B-1----:R-:W-:Y:S01]  /*16470*/  IMAD.WIDE.U32 R4, R0.reuse, UR4, RZ ;  /* 0x0000000400047c25 */ /* 0x042fe2000f8e00ff */
[----:B------:R-:W0:Y:S03]  /*16480*/  S2R R13, SR_TID.X ;  /* 0x00000000000d7919 */ /* 0x000e260000002100 */
[----:B------:R-:W-:Y:S01]  /*16490*/  IMAD R6, R0, UR5, R6 ;  /* 0x0000000500067c24 */ /* 0x000fe2000f8e0206 */
[----:B------:R-:W-:-:S02]  /*164a0*/  ULDC.64 UR4, c[0x0][0x310] ;  /* 0x0000c40000047ab9 */ /* 0x000fc40000000a00 */
[----:B------:R-:W-:Y:S02]  /*164b0*/  IMAD R7, R7, UR4, RZ ;  /* 0x0000000407077c24 */ /* 0x000fe4000f8e02ff */
[----:B------:R-:W-:Y:S02]  /*164c0*/  IMAD.IADD R5, R5, 0x1, R6 ;  /* 0x0000000105057824 */ /* 0x000fe400078e0206 */
[----:B------:R-:W-:-:S04]  /*164d0*/  IMAD.WIDE.U32 R4, R2, UR4, R4 ;  /* 0x0000000402047c25 */ /* 0x000fc8000f8e0004 */
[----:B------:R-:W-:Y:S01]  /*164e0*/  IMAD R2, R2, UR5, R7 ;  /* 0x0000000502027c24 */ /* 0x000fe2000f8e0207 */
[----:B------:R-:W-:-:S03]  /*164f0*/  ULDC.64 UR4, c[0x0][0x308] ;  /* 0x0000c20000047ab9 */ /* 0x000fc60000000a00 */
[----:B------:R-:W-:Y:S02]  /*16500*/  IMAD.IADD R5, R5, 0x1, R2 ;  /* 0x0000000105057824 */ /* 0x000fe400078e0202 */
[----:B------:R-:W-:-:S04]  /*16510*/  IMAD.WIDE.U32 R4, R18, UR4, R4 ;  /* 0x0000000412047c25 */ /* 0x000fc8000f8e0004 */
[----:B--2---:R-:W-:Y:S02]  /*16520*/  IMAD R0, R9, UR4, RZ ;  /* 0x0000000409007c24 */ /* 0x004fe4000f8e02ff */
[----:B------:R-:W1:Y:S02]  /*16530*/  S2R R9, SR_TID.X ;  /* 0x0000000000097919 */ /* 0x000e640000002100 */
[----:B------:R-:W-:Y:S01]  /*16540*/  IMAD R0, R18, UR5, R0 ;  /* 0x0000000512007c24 */ /* 0x000fe2000f8e0200 */
[----:B------:R-:W-:-:S03]  /*16550*/  ULDC.64 UR4, c[0x0][0x2e8] ;  /* 0x0000ba0000047ab9 */ /* 0x000fc60000000a00 */
[----:B------:R-:W-:Y:S01]  /*16560*/  IMAD.IADD R2, R5, 0x1, R0 ;  /* 0x0000000105027824 */ /* 0x000fe200078e0200 */
[----:B------:R-:W-:Y:S01]  /*16570*/  LEA R0, P0, R4, UR4, 0x1 ;  /* 0x0000000404007c11 */ /* 0x000fe2000f8008ff */
[----:B------:R-:W-:Y:S01]  /*16580*/  ULDC UR4, c[0x0][0x2f4] ;  /* 0x0000bd0000047ab9 */ /* 0x000fe20000000800 */
[----:B----4-:R-:W-:Y:S02]  /*16590*/  LOP3.LUT R10, R10, 0xfffffffe, RZ, 0xc0, !PT ;  /* 0xfffffffe0a0a7812 */ /* 0x010fe400078ec0ff */
        /* <DEDUP_REMOVED lines=15> */
[----:B------:R0:W-:Y:S02]  /*16690*/  STL [R1+0x4], R10 ;  /* 0x0000040a01007387 */ /* 0x0001e40000100800 */
        /* <DEDUP_REMOVED lines=36> */
[----:B-1----:R-:W-:-:S04]  /*168e0*/  @P0 LEA R7, P1, R9, R7, 0x1 ;  /* 0x0000000709070211 */ /* 0x002fc800078208ff */
[----:B--2---:R-:W-:-:S04]  /*168f0*/  @P0 IADD3.X R6, RZ, R6, RZ, P1, !PT ;  /* 0x00000006ff060210 */ /* 0x004fc80000ffe4ff */
        /* <DEDUP_REMOVED lines=36> */
.L_x_15706:
        /* <DEDUP_REMOVED lines=10> */
.L_x_15555:
        /* <DEDUP_REMOVED lines=11> */
.L_x_15556:
        /* <DEDUP_REMOVED lines=30> */
[----:B------:R-:W-:Y:S01]  /*16e70*/  MOV R8, 0x70 ;  /* 0x0000007000087802 */ /* 0x000fe20000000f00 */
[----:B------:R-:W1:Y:S01]  /*16e80*/  LDC.64 R2, c[0x4][R2] ;  /* 0x0100000002027b82 */ /* 0x000e620000000a00 */
[----:B------:R-:W-:Y:S02]  /*16e90*/  IMAD.U32 R5, RZ, RZ, UR5 ;  /* 0x00000005ff057e24 */ /* 0x000fe4000f8e00ff */
[----:B------:R-:W-:Y:S02]  /*16ea0*/  IMAD.U32 R6, RZ, RZ, UR6 ;  /* 0x00000006ff067e24 */ /* 0x000fe4000f8e00ff */
[----:B------:R-:W-:-:S02]  /*16eb0*/  IMAD.U32 R7, RZ, RZ, UR7 ;  /* 0x00000007ff077e24 */ /* 0x000fc4000f8e00ff */
[----:B0-----:R-:W-:Y:S02]  /*16ec0*/  IMAD.U32 R10, RZ, RZ, UR8 ;  /* 0x00000008ff0a7e24 */ /* 0x001fe4000f8e00ff */
[----:B------:R-:W-:Y:S02]  /*16ed0*/  IMAD.U32 R11, RZ, RZ, UR9 ;  /* 0x00000009ff0b7e24 */ /* 0x000fe4000f8e00ff */
[----:B------:R-:W-:Y:S02]  /*16ee0*/  IMAD.MOV.U32 R12, RZ, RZ, 0x1 ;  /* 0x00000001ff0c7424 */ /* 0x000fe400078e00ff */
[----:B------:R-:W-:-:S07]  /*16ef0*/  IMAD.MOV.U32 R13, RZ, RZ, RZ ;  /* 0x000000ffff0d7224 */ /* 0x000fce00078e00ff */
[----:B------:R-:W-:-:S07]  /*16f00*/  LEPC R20, `(.L_x_15558) ;  /* 0x000000001014794e */ /* 0x000fce0000000000 */
[----:B-1----:R-:W-:Y:S05]  /*16f10*/  CALL.ABS.NOINC R2 ;  /* 0x0000000002007343 */ /* 0x002fea0003c00000 */
.L_x_15558:
[----:B------:R-:W-:Y:S05]  /*16f20*/  BSYNC B6 ;  /* 0x0000000000067941 */ /* 0x000fea0003800000 */
.L_x_15557:
[----:B-1----:R-:W2:Y:S01]  /*16f30*/  LDL.LU R0, [R1+0x40] ;  /* 0x0000400001007983 */ /* 0x002ea20000300800 */
[----:B------:R-:W-:Y:S01]  /*16f40*/  ULDC.64 UR4, c[0x0][0x2d8] ;  /* 0x0000b60000047ab9 */ /* 0x000fe20000000a00 */
[----:B0-----:R-:W0:Y:S01]  /*16f50*/  LDC R10, c[0x0][0x448] ;  /* 0x00011200ff0a7b82 */ /* 0x001e220000000800 */
[----:B------:R-:W-:Y:S01]  /*16f60*/  ULDC.64 UR6, c[0x0][0x2c8] ;  /* 0x0000b20000067ab9 */ /* 0x000fe20000000a00 */
[----:B------:R-:W3:Y:S01]  /*16f70*/  LDL.LU R21, [R1+0x3c] ;  /* 0x00003c0001157983 */ /* 0x000ee20000300800 */
[----:B------:R-:W-:-:S03]  /*16f80*/  ULDC.64 UR8, c[0x0][0x280] ;  /* 0x0000a00000087ab9 */ /* 0x000fc60000000a00 */
[----:B------:R-:W3:Y:S04]  /*16f90*/  LDL.LU.64 R2, [R1+0x28] ;  /* 0x0000280001027983 */ /* 0x000ee80000300a00 */
[----:B------:R-:W4:Y:S04]  /*16fa0*/  LDL R20, [R1+0x10] ;  /* 0x0000100001147983 */ /* 0x000f280000100800 */
[----:B------:R-:W4:Y:S01]  /*16fb0*/  LDL.LU R5, [R1+0x8] ;  /* 0x0000080001057983 */ /* 0x000f220000300800 */
[----:B0-----:R-:W-:-:S13]  /*16fc0*/  ISETP.NE.AND P1, PT, R10, 0x1, PT ;  /* 0x000000010a00780c */ /* 0x001fda0003f25270 */
[----:B------:R-:W0:Y:S01]  /*16fd0*/  @P1 LDC R7, c[0x0][0x450] ;  /* 0x00011400ff071b82 */ /* 0x000e220000000800 */
[----:B--2---:R-:W-:Y:S02]  /*16fe0*/  IMAD.MOV.U32 R4, RZ, RZ, R0 ;  /* 0x000000ffff047224 */ /* 0x004fe400078e0000 */
[----:B---3--:R-:W-:Y:S02]  /*16ff0*/  IMAD.MOV.U32 R3, RZ, RZ, R21 ;  /* 0x000000ffff037224 */ /* 0x008fe400078e0015 */
[----:B------:R-:W1:Y:S01]  /*17000*/  S2R R21, SR_TID.X ;  /* 0x0000000000157919 */ /* 0x000e620000002100 */
[----:B----4-:R-:W-:Y:S02]  /*17010*/  IMAD R0, R20, UR4, RZ ;  /* 0x0000000414007c24 */ /* 0x010fe4000f8e02ff */
[----:B------:R-:W2:Y:S01]  /*17020*/  S2R R20, SR_TID.X ;  /* 0x0000000000147919 */ /* 0x000ea20000002100 */
[----:B-1----:R-:W-:Y:S01]  /*17030*/  IMAD.SHL.U32 R21, R21, 0x10, RZ ;  /* 0x0000001015157824 */ /* 0x002fe200078e00ff */
[----:B--2---:R-:W-:-:S04]  /*17040*/  LOP3.LUT R20, R20, 0x7f, RZ, 0xc0, !PT ;  /* 0x0000007f14147812 */ /* 0x004fc800078ec0ff */
[----:B------:R-:W-:Y:S02]  /*17050*/  LOP3.LUT R21, R21, 0x70, RZ, 0xc0, !PT ;  /* 0x0000007015157812 */ /* 0x000fe400078ec0ff */
[----:B------:R-:W-:-:S04]  /*17060*/  SHF.R.U32.HI R20, RZ, 0x3, R20 ;  /* 0x00000003ff147819 */ /* 0x000fc80000011614 */
[----:B------:R-:W-:-:S05]  /*17070*/  LOP3.LUT R20, R20, R21, RZ, 0xfc, !PT ;  /* 0x0000001514147212 */ /* 0x000fca00078efcff */
[----:B------:R-:W-:Y:S02]  /*17080*/  IMAD R6, R17, 0xc0, R20 ;  /* 0x000000c011067824 */ /* 0x000fe400078e0214 */
[----:B------:R1:W5:Y:S01]  /*17090*/  LDL R20, [R1+0x24] ;  /* 0x0000240001147983 */ /* 0x0003620000100800 */
[C---:B------:R-:W-:Y:S02]  /*170a0*/  IMAD R0, R18.reuse, UR5, R0 ;  /* 0x0000000512007c24 */ /* 0x040fe4000f8e0200 */
[----:B------:R-:W-:Y:S01]  /*170b0*/  IMAD.WIDE.U32 R2, R18, UR4, R2 ;  /* 0x0000000412027c25 */ /* 0x000fe2000f8e0002 */
[----:B------:R-:W-:-:S03]  /*170c0*/  ULDC.64 UR4, c[0x0][0x2e0] ;  /* 0x0000b80000047ab9 */ /* 0x000fc60000000a00 */
[----:B------:R-:W-:Y:S02]  /*170d0*/  IMAD.IADD R3, R3, 0x1, R0 ;  /* 0x0000000103037824 */ /* 0x000fe400078e0200 */
[----:B------:R-:W2:Y:S01]  /*170e0*/  @P1 LDC R0, c[0x0][0x44c] ;  /* 0x00011300ff001b82 */ /* 0x000ea20000000800 */
[----:B------:R-:W-:Y:S02]  /*170f0*/  IMAD R4, R4, UR4, RZ ;  /* 0x0000000404047c24 */ /* 0x000fe4000f8e02ff */
[----:B------:R-:W-:-:S04]  /*17100*/  IMAD.WIDE.U32 R2, R5, UR4, R2 ;  /* 0x0000000405027c25 */ /* 0x000fc8000f8e0002 */
[----:B------:R-:W-:Y:S01]  /*17110*/  IMAD R4, R5, UR5, R4 ;  /* 0x0000000505047c24 */ /* 0x000fe2000f8e0204 */
[----:B------:R-:W-:-:S03]  /*17120*/  ULDC.64 UR4, c[0x0][0x2d0] ;  /* 0x0000b40000047ab9 */ /* 0x000fc60000000a00 */
[----:B------:R-:W-:Y:S02]  /*17130*/  IMAD.IADD R5, R3, 0x1, R4 ;  /* 0x0000000103057824 */ /* 0x000fe400078e0204 */
[----:B------:R-:W-:Y:S01]  /*17140*/  IMAD.MOV.U32 R4, RZ, RZ, R2 ;  /* 0x000000ffff047224 */ /* 0x000fe200078e0002 */
[----:B------:R-:W-:Y:S01]  /*17150*/  MOV R2, R6 ;  /* 0x0000000600027202 */ /* 0x000fe20000000f00 */
[----:B--2---:R-:W-:-:S05]  /*17160*/  @P1 IMAD.HI.U32 R0, R6, R0, RZ ;  /* 0x0000000006001227 */ /* 0x004fca00078e00ff */
[----:B0-----:R-:W-:-:S04]  /*17170*/  @P1 SHF.R.U32.HI R2, RZ, R7, R0 ;  /* 0x00000007ff021219 */ /* 0x001fc80000011600 */
        /* <DEDUP_REMOVED lines=10> */
[----:B------:R-:W-:Y:S01]  /*17220*/  IMAD R0, R0, UR7, R7 ;  /* 0x0000000700007c24 */ /* 0x000fe2000f8e0207 */
[----:B------:R-:W-:Y:S01]  /*17230*/  LEA R2, P0, R8, UR8, 0x1 ;  /* 0x0000000808027c11 */ /* 0x000fe2000f8008ff */
[----:B------:R-:W0:Y:S02]  /*17240*/  @P1 LDC R7, c[0x0][0x44c] ;  /* 0x00011300ff071b82 */ /* 0x000e240000000800 */
[----:B------:R-:W-:-:S05]  /*17250*/  IMAD.IADD R0, R9, 0x1, R0 ;  /* 0x0000000109007824 */ /* 0x000fca00078e0200 */
[----:B------:R-:W-:Y:S02]  /*17260*/  LEA.HI.X R0, R8, UR9, R0, 0x1, P0 ;  /* 0x0000000908007c11 */ /* 0x000fe400080f0c00 */
[----:B------:R-:W2:Y:S01]  /*17270*/  @P1 LDC R8, c[0x0][0x450] ;  /* 0x00011400ff081b82 */ /* 0x000ea20000000800 */
[----:B------:R-:W-:Y:S01]  /*17280*/  VIADD R3, R6, 0x80 ;  /* 0x0000008006037836 */ /* 0x000fe20000000000 */
[----:B------:R-:W3:Y:S03]  /*17290*/  S2R R11, SR_TID.X ;  /* 0x00000000000b7919 */ /* 0x000ee60000002100 */
[----:B------:R-:W-:Y:S02]  /*172a0*/  IMAD.MOV.U32 R6, RZ, RZ, R3 ;  /* 0x000000ffff067224 */ /* 0x000fe400078e0003 */
[----:B0-----:R-:W-:-:S05]  /*172b0*/  @P1 IMAD.HI.U32 R7, R3, R7, RZ ;  /* 0x0000000703071227 */ /* 0x001fca00078e00ff */
[----:B--2---:R-:W-:-:S05]  /*172c0*/  @P1 SHF.R.U32.HI R6, RZ, R8, R7 ;  /* 0x00000008ff061219 */ /* 0x004fca0000011607 */
        /* <DEDUP_REMOVED lines=9> */
[----:B---3--:R-:W-:-:S04]  /*17360*/  IMAD.SHL.U32 R21, R11, 0x8, RZ ;  /* 0x000000080b157824 */ /* 0x008fc800078e00ff */
[----:B------:R-:W-:Y:S02]  /*17370*/  IMAD R8, R6, UR6, RZ ;  /* 0x0000000606087c24 */ /* 0x000fe4000f8e02ff */
[----:B------:R-:W-:Y:S01]  /*17380*/  IMAD.WIDE.U32 R6, R3, UR6, R4 ;  /* 0x0000000603067c25 */ /* 0x000fe2000f8e0004 */
[----:B------:R-:W-:-:S03]  /*17390*/  LOP3.LUT R21, R21, 0x38, RZ, 0xc0, !PT ;  /* 0x0000003815157812 */ /* 0x000fc600078ec0ff */
[----:B------:R-:W-:Y:S01]  /*173a0*/  IMAD R3, R3, UR7, R8 ;  /* 0x0000000703037c24 */ /* 0x000fe2000f8e0208 */
[C---:B------:R-:W-:Y:S02]  /*173b0*/  LEA R5, P1, R6.reuse, UR8, 0x1 ;  /* 0x0000000806057c11 */ /* 0x040fe4000f8208ff */
[----:B------:R-:W-:Y:S02]  /*173c0*/  ISETP.GE.AND P0, PT, R21, UR4, PT ;  /* 0x0000000415007c0c */ /* 0x000fe4000bf06270 */
[----:B------:R-:W-:Y:S01]  /*173d0*/  IADD3 R3, R7, R3, RZ ;  /* 0x0000000307037210 */ /* 0x000fe20007ffe0ff */
[----:B------:R-:W-:Y:S01]  /*173e0*/  UMOV UR4, 0xffffffff ;  /* 0xffffffff00047882 */ /* 0x000fe20000000000 */
[----:B------:R-:W-:Y:S02]  /*173f0*/  LOP3.LUT R11, R11, 0x7f, RZ, 0xc0, !PT ;  /* 0x0000007f0b0b7812 */ /* 0x000fe400078ec0ff */
[----:B------:R-:W-:Y:S02]  /*17400*/  LEA.HI.X R4, R6, UR9, R3, 0x1, P1 ;  /* 0x0000000906047c11 */ /* 0x000fe400088f0c03 */
[----:B------:R-:W-:Y:S01]  /*17410*/  SHF.R.U32.HI R9, RZ, 0x3, R11 ;  /* 0x00000003ff097819 */ /* 0x000fe2000001160b */
[----:B-1----:R-:W-:Y:S06]  /*17420*/  BRA.DIV UR4, `(.L_x_15559) ;  /* 0x0000005a04307947 */ /* 0x002fec000b800000 */
        /* <DEDUP_REMOVED lines=65> */
[----:B------:R-:W-:Y:S01]  /*17840*/  ISETP.GE.AND P1, PT, R6, R3, PT ;  /* 0x000000030600720c */ /* 0x000fe20003f26270 */
[----:B------:R-:W-:Y:S04]  /*17850*/  SHFL.IDX PT, R2, R2, 0x7, 0x181f ;  /* 0x00f81f0002027f89 */ /* 0x000fe800000e0000 */
[----:B------:R-:W1:Y:S08]  /*17860*/  SHFL.IDX PT, R6, R0, 0x6, 0x181f ;  /* 0x00d81f0000067f89 */ /* 0x000e7000000e0000 */
[----:B0-----:R-:W-:-:S05]  /*17870*/  @!P1 LEA R7, P2, R21, R7, 0x1 ;  /* 0x0000000715079211 */ /* 0x001fca00078408ff */
[----:B-1----:R-:W-:-:S05]  /*17880*/  @!P1 IMAD.X R6, RZ, RZ, R6, P2 ;  /* 0x000000ffff069224 */ /* 0x002fca00010e0606 */
[----:B------:R-:W-:-:S04]  /*17890*/  @!P1 LOP3.LUT R7, R7, R6, RZ, 0x3c, !PT ;  /* 0x0000000607079212 */ /* 0x000fc800078e3cff */
[----:B------:R-:W-:-:S04]  /*178a0*/  @!P1 LOP3.LUT R6, R7, R6, RZ, 0x3c, !PT ;  /* 0x0000000607069212 */ /* 0x000fc800078e3cff */
[----:B------:R-:W-:-:S05]  /*178b0*/  @!P1 LOP3.LUT R7, R7, R6, RZ, 0x3c, !PT ;  /* 0x0000000607079212 */ /* 0x000fca00078e3cff */
[----:B------:R0:W-:Y:S02]  /*178c0*/  @!P1 LDGSTS.E.BYPASS.LTC128B.128 [R20+0xb400], desc[UR40][R6.64], !P0 ;  /* 0x0b40000006149fae */ /* 0x0001e4000c101d68 */
[----:B0-----:R-:W-:-:S05]  /*178d0*/  VIADD R6, R17, 0x80 ;  /* 0x0000008011067836 */ /* 0x001fca0000000000 */
[----:B------:R-:W-:Y:S02]  /*178e0*/  ISETP.GE.AND P1, PT, R6, R3, PT ;  /* 0x000000030600720c */ /* 0x000fe40003f26270 */
[----:B------:R0:W1:Y:S02]  /*178f0*/  SHFL.IDX PT, R6, R0, 0x7, 0x181f ;  /* 0x00f81f0000067f89 */ /* 0x00006400000e0000 */
[----:B0-----:R-:W-:-:S05]  /*17900*/  VIADD R0, R17, 0x70 ;  /* 0x0000007011007836 */ /* 0x001fca0000000000 */
[----:B------:R-:W-:Y:S02]  /*17910*/  ISETP.GE.AND P3, PT, R0, R3, PT ;  /* 0x000000030000720c */ /* 0x000fe40003f66270 */
[----:B------:R-:W0:Y:S11]  /*17920*/  SHFL.IDX PT, R0, R5, RZ, 0x181f ;  /* 0x00181fff05007589 */ /* 0x000e3600000e0000 */
[----:B------:R-:W-:-:S05]  /*17930*/  @!P3 LEA R2, P2, R21, R2, 0x1 ;  /* 0x000000021502b211 */ /* 0x000fca00078408ff */
[----:B-1----:R-:W-:-:S04]  /*17940*/  @!P3 IMAD.X R6, RZ, RZ, R6, P2 ;  /* 0x000000ffff06b224 */ /* 0x002fc800010e0606 */
[----:B------:R-:W-:Y:S01]  /*17950*/  @!P3 IMAD.MOV.U32 R7, RZ, RZ, R6 ;  /* 0x000000ffff07b224 */ /* 0x000fe200078e0006 */
[----:B------:R-:W-:Y:S02]  /*17960*/  @!P3 MOV R6, R2 ;  /* 0x000000020006b202 */ /* 0x000fe40000000f00 */
[----:B------:R-:W-:Y:S01]  /*17970*/  SHFL.IDX PT, R2, R5, 0x3, 0x181f ;  /* 0x00781f0005027f89 */ /* 0x000fe200000e0000 */
[----:B0-----:R-:W-:-:S03]  /*17980*/  @!P1 LEA R0, P2, R21, R0, 0x1 ;  /* 0x0000000015009211 */ /* 0x001fc600078408ff */
[----:B------:R0:W-:Y:S02]  /*17990*/  @!P3 LDGSTS.E.BYPASS.LTC128B.128 [R20+0xbc00], desc[UR40][R6.64], !P0 ;  /* 0x0bc000000614bfae */ /* 0x0001e4000c101d68 */
[----:B0-----:R-:W-:-:S04]  /*179a0*/  @!P1 IMAD.X R6, RZ, RZ, R8, P2 ;  /* 0x000000ffff069224 */ /* 0x001fc800010e0608 */
[----:B------:R-:W-:Y:S02]  /*179b0*/  @!P1 IMAD.MOV.U32 R7, RZ, RZ, R6 ;  /* 0x000000ffff079224 */ /* 0x000fe400078e0006 */
        /* <DEDUP_REMOVED lines=16> */
[----:B------:R-:W-:-:S05]  /*17ac0*/  @!P1 IMAD.X R0, RZ, RZ, R0, P2 ;  /* 0x000000ffff009224 */ /* 0x000fca00010e0600 */
[----:B------:R-:W-:-:S05]  /*17ad0*/  @!P1 MOV R7, R0 ;  /* 0x0000000000079202 */ /* 0x000fca0000000f00 */
[----:B------:R0:W-:Y:S02]  /*17ae0*/  @!P1 LDGSTS.E.BYPASS.LTC128B.128 [R20+0xd400], desc[UR40][R6.64], !P0 ;  /* 0x0d40000006149fae */ /* 0x0001e4000c101d68 */
.L_x_15731:
        /* <DEDUP_REMOVED lines=10> */
.L_x_15560:
        /* <DEDUP_REMOVED lines=18> */
.L_x_15732:
[----:B------:R-:W-:Y:S05]  /*17cb0*/  BSYNC B0 ;  /* 0x0000000000007941 */ /* 0x000fea0003800000 */
.L_x_15561:
[----:B------:R-:W2:Y:S01]  /*17cc0*/  LDL R2, [R1+0x34] ;  /* 0x0000340001027983 */ /* 0x000ea20000100800 */
[----:B------:R-:W-:Y:S01]  /*17cd0*/  BSSY B0, `(.L_x_15563) ;  /* 0x000010f000007945 */ /* 0x000fe20003800000 */
[----:B--2---:R-:W-:-:S13]  /*17ce0*/  ISETP.GE.AND P0, PT, R2, 0x2, PT ;  /* 0x000000020200780c */ /* 0x004fda0003f06270 */
[----:B------:R-:W-:Y:S05]  /*17cf0*/  @!P0 BRA `(.L_x_15564) ;  /* 0x0000001000308947 */ /* 0x000fea0003800000 */
[----:B------:R-:W2:Y:S01]  /*17d00*/  S2R R3, SR_TID.X ;  /* 0x0000000000037919 */ /* 0x000ea20000002100 */
[----:B------:R-:W-:Y:S01]  /*17d10*/  ULDC UR4, c[0x0][0x2f4] ;  /* 0x0000bd0000047ab9 */ /* 0x000fe20000000800 */
[----:B0-----:R-:W-:Y:S01]  /*17d20*/  VIADD R7, R2, 0xfffffffe ;  /* 0xfffffffe02077836 */ /* 0x001fe20000000000 */
[----:B------:R0:W-:Y:S01]  /*17d30*/  STL [R1+0x8], R26 ;  /* 0x0000081a01007387 */ /* 0x0001e20000100800 */
[----:B------:R-:W-:Y:S02]  /*17d40*/  IMAD.MOV.U32 R6, RZ, RZ, R25 ;  /* 0x000000ffff067224 */ /* 0x000fe400078e0019 */
[----:B------:R-:W-:Y:S02]  /*17d50*/  IMAD.MOV.U32 R17, RZ, RZ, R28 ;  /* 0x000000ffff117224 */ /* 0x000fe400078e001c */
[----:B--2---:R-:W-:-:S05]  /*17d60*/  IMAD.SHL.U32 R3, R3, 0x8, RZ ;  /* 0x0000000803037824 */ /* 0x004fca00078e00ff */
[----:B------:R-:W-:-:S04]  /*17d70*/  LOP3.LUT R3, R3, 0x38, RZ, 0xc0, !PT ;  /* 0x0000003803037812 */ /* 0x000fc800078ec0ff */
[----:B0-----:R-:W-:-:S13]  /*17d80*/  ISETP.GE.AND P1, PT, R3, UR4, PT ;  /* 0x0000000403007c0c */ /* 0x001fda000bf26270 */
.L_x_15577:
[----:B------:R-:W2:Y:S01]  /*17d90*/  LDL R11, [R1+0x1c] ;  /* 0x00001c00010b7983 */ /* 0x000ea20000100800 */
[----:B-1----:R-:W0:Y:S03]  /*17da0*/  LDC R0, c[0x0][0x430] ;  /* 0x00010c00ff007b82 */ /* 0x002e260000000800 */
        /* <DEDUP_REMOVED lines=39> */
.L_x_15565:
[----:B------:R-:W-:Y:S01]  /*18020*/  IMAD R5, R25, 0x8, R22 ;  /* 0x0000000819057824 */ /* 0x000fe200078e0216 */
[----:B------:R-:W-:Y:S01]  /*18030*/  SHF.L.U32 R2, R28, 0x1f, RZ ;  /* 0x0000001f1c027819 */ /* 0x000fe200000006ff */
[----:B------:R-:W-:Y:S03]  /*18040*/  BSSY B1, `(.L_x_15566) ;  /* 0x0000003000017945 */ /* 0x000fe60003800000 */
[----:B------:R-:W0:Y:S02]  /*18050*/  SYNCS.PHASECHK.TRANS64.TRYWAIT P0, [R5+URZ+0x16840], R2 ;  /* 0x01684002050075a7 */ /* 0x000e24000800017f */
[----:B0-----:R-:W-:Y:S05]  /*18060*/  @!P0 BRA `(.L_x_15567) ;  /* 0x0000005c00248947 */ /* 0x001fea0003800000 */
.L_x_15733:
[----:B------:R-:W-:Y:S05]  /*18070*/  BSYNC B1 ;  /* 0x0000000000017941 */ /* 0x000fea0003800000 */
.L_x_15566:
[----:B------:R-:W2:Y:S04]  /*18080*/  LDL R3, [R1+0x4] ;  /* 0x0000040001037983 */ /* 0x000ea80000100800 */
        /* <DEDUP_REMOVED lines=17> */
[----:B---3--:R-:W-:Y:S02]  /*181a0*/  IMAD R7, R9, UR4, RZ ;  /* 0x0000000409077c24 */ /* 0x008fe4000f8e02ff */
[----:B------:R-:W0:Y:S02]  /*181b0*/  S2R R9, SR_TID.X ;  /* 0x0000000000097919 */ /* 0x000e240000002100 */
[C---:B------:R-:W-:Y:S02]  /*181c0*/  IMAD R7, R18.reuse, UR5, R7 ;  /* 0x0000000512077c24 */ /* 0x040fe4000f8e0207 */
[----:B------:R-:W-:Y:S01]  /*181d0*/  IMAD.WIDE.U32 R2, R18, UR4, R2 ;  /* 0x0000000412027c25 */ /* 0x000fe2000f8e0002 */
[----:B------:R-:W-:-:S03]  /*181e0*/  ULDC.64 UR4, c[0x0][0x2e8] ;  /* 0x0000ba0000047ab9 */ /* 0x000fc60000000a00 */
[----:B------:R-:W-:Y:S02]  /*181f0*/  IMAD.IADD R7, R7, 0x1, R3 ;  /* 0x0000000107077824 */ /* 0x000fe400078e0203 */
[----:B0-----:R-:W-:-:S05]  /*18200*/  IMAD.SHL.U32 R8, R9, 0x8, RZ ;  /* 0x0000000809087824 */ /* 0x001fca00078e00ff */
        /* <DEDUP_REMOVED lines=51> */
.L_x_15751:
        /* <DEDUP_REMOVED lines=8> */
.L_x_15569:
        /* <DEDUP_REMOVED lines=11> */
.L_x_15570:
[----:B------:R1:W-:Y:S01]  /*18670*/  SYNCS.ARRIVE.TRANS64.A1T0 RZ, [R5+URZ+0x16830], RZ ;  /* 0x016830ff05ff79a7 */ /* 0x0003e2000810003f */
[----:B------:R-:W-:Y:S05]  /*18680*/  @!P3 BRA `(.L_x_15571) ;  /* 0x000000000004b947 */ /* 0x000fea0003800000 */
[----:B------:R-:W-:Y:S01]  /*18690*/  BPT.TRAP 0x1 ;  /* 0x000000040000795c */ /* 0x000fe20000300000 */
.L_x_15571:
[----:B------:R-:W-:Y:S01]  /*186a0*/  SHF.L.U32 R2, R17, 0x1f, RZ ;  /* 0x0000001f11027819 */ /* 0x000fe200000006ff */
[----:B-1----:R-:W-:Y:S01]  /*186b0*/  IMAD R5, R6, 0x8, R22 ;  /* 0x0000000806057824 */ /* 0x002fe200078e0216 */
[----:B------:R-:W-:Y:S03]  /*186c0*/  BSSY B1, `(.L_x_15572) ;  /* 0x0000003000017945 */ /* 0x000fe60003800000 */
[----:B------:R-:W1:Y:S02]  /*186d0*/  SYNCS.PHASECHK.TRANS64.TRYWAIT P0, [R5+URZ+0x16860], R2 ;  /* 0x01686002050075a7 */ /* 0x000e64000800017f */
[----:B-1----:R-:W-:Y:S05]  /*186e0*/  @!P0 BRA `(.L_x_15573) ;  /* 0x0000005c00d48947 */ /* 0x002fea0003800000 */
.L_x_15752:
[----:B------:R-:W-:Y:S05]  /*186f0*/  BSYNC B1 ;  /* 0x0000000000017941 */ /* 0x000fea0003800000 */
.L_x_15572:
[----:B------:R-:W2:Y:S04]  /*18700*/  LDL R11, [R1+0x18] ;  /* 0x00001800010b7983 */ /* 0x000ea80000100800 */
[----:B------:R-:W2:Y:S01]  /*18710*/  LDL.LU R8, [R1+0x8] ;  /* 0x0000080001087983 */ /* 0x000ea20000300800 */
[----:B------:R-:W0:Y:S01]  /*18720*/  S2R R12, SR_TID.X ;  /* 0x00000000000c7919 */ /* 0x000e220000002100 */
[----:B------:R-:W-:Y:S01]  /*18730*/  UMOV UR4, 0xffffffff ;  /* 0xffffffff00047882 */ /* 0x000fe20000000000 */
[C---:B0-----:R-:W-:Y:S02]  /*18740*/  SHF.L.U32 R9, R12.reuse, 0x3, RZ ;  /* 0x000000030c097819 */ /* 0x041fe400000006ff */
[----:B------:R-:W-:Y:S02]  /*18750*/  LOP3.LUT R3, R12, 0x7f, RZ, 0xc0, !PT ;  /* 0x0000007f0c037812 */ /* 0x000fe400078ec0ff */
[----:B------:R-:W-:-:S03]  /*18760*/  LOP3.LUT R9, R9, 0x1f8, RZ, 0xc0, !PT ;  /* 0x000001f809097812 */ /* 0x000fc600078ec0ff */
[----:B------:R-:W-:Y:S01]  /*18770*/  IMAD.SHL.U32 R10, R3, 0x8, RZ ;  /* 0x00000008030a7824 */ /* 0x000fe200078e00ff */
        /* <DEDUP_REMOVED lines=53> */
.L_x_15770:
        /* <DEDUP_REMOVED lines=28> */
.L_x_15575:
        /* <DEDUP_REMOVED lines=12> */
.L_x_15576:
[----:B------:R2:W-:Y:S01]  /*18d50*/  STL [R1+0x8], R26 ;  /* 0x0000081a01007387 */ /* 0x0005e20000100800 */
[C---:B------:R-:W-:Y:S01]  /*18d60*/  ISETP.GT.AND P0, PT, R26.reuse, RZ, PT ;  /* 0x000000ff1a00720c */ /* 0x040fe20003f04270 */
[----:B------:R2:W-:Y:S01]  /*18d70*/  SYNCS.ARRIVE.TRANS64.A1T0 RZ, [R5+URZ+0x16850], RZ ;  /* 0x016850ff05ff79a7 */ /* 0x0005e2000810003f */
[----:B------:R-:W-:Y:S01]  /*18d80*/  VIADD R7, R26, 0xffffffff ;  /* 0xffffffff1a077836 */ /* 0x000fe20000000000 */
[----:B------:R-:W-:Y:S01]  /*18d90*/  MOV R17, R28 ;  /* 0x0000001c00117202 */ /* 0x000fe20000000f00 */
[----:B------:R-:W-:-:S09]  /*18da0*/  IMAD.MOV.U32 R6, RZ, RZ, R25 ;  /* 0x000000ffff067224 */ /* 0x000fd200078e0019 */
[----:B--2---:R-:W-:Y:S05]  /*18db0*/  @P0 BRA `(.L_x_15577) ;  /* 0xffffffec00f40947 */ /* 0x004fea000383ffff */
.L_x_15564:
[----:B------:R-:W-:Y:S05]  /*18dc0*/  BSYNC B0 ;  /* 0x0000000000007941 */ /* 0x000fea0003800000 */
.L_x_15563:
        /* <DEDUP_REMOVED lines=17> */
.L_x_15579:
[----:B------:R-:W-:Y:S05]  /*18ee0*/  BSYNC B0 ;  /* 0x0000000000007941 */ /* 0x000fea0003800000 */
.L_x_15578:
[----:B------:R-:W2:Y:S02]  /*18ef0*/  LDL R0, [R1+0x54] ;  /* 0x0000540001007983 */ /* 0x000ea40000100800 */
[----:B--2---:R-:W-:-:S13]  /*18f00*/  ISETP.NE.AND P0, PT, R0, 0x3, PT ;  /* 0x000000030000780c */ /* 0x004fda0003f05270 */
[----:B------:R-:W-:Y:S05]  /*18f10*/  @!P0 BRA `(.L_x_15580) ;  /* 0x0000000000048947 */ /* 0x000fea0003800000 */
[----:B------:R-:W-:Y:S01]  /*18f20*/  BPT.TRAP 0x1 ;  /* 0x000000040000795c */ /* 0x000fe20000300000 */
.L_x_15580:
[----:B------:R-:W0:Y:S01]  /*18f30*/  LDL.LU R2, [R1+0x18] ;  /* 0x0000180001027983 */ /* 0x000e220000300800 */
[----:B------:R-:W-:Y:S01]  /*18f40*/  IMAD R0, R25, 0x8, R22 ;  /* 0x0000000819007824 */ /* 0x000fe200078e0216 */
[----:B------:R-:W-:Y:S01]  /*18f50*/  SHF.L.U32 R3, R28, 0x1f, RZ ;  /* 0x0000001f1c037819 */ /* 0x000fe200000006ff */
[----:B------:R-:W-:Y:S03]  /*18f60*/  BSSY B0, `(.L_x_15581) ;  /* 0x0000004000007945 */ /* 0x000fe60003800000 */
[----:B------:R-:W1:Y:S01]  /*18f70*/  SYNCS.PHASECHK.TRANS64.TRYWAIT P0, [R0+URZ+0x16860], R3 ;  /* 0x01686003000075a7 */ /* 0x000e62000800017f */
[----:B0-----:R-:W-:Y:S01]  /*18f80*/  IMAD R6, R26, -0x80, R2 ;  /* 0xffffff801a067824 */ /* 0x001fe200078e0202 */
[----:B-1----:R-:W-:Y:S06]  /*18f90*/  @!P0 BRA `(.L_x_15582) ;  /* 0x0000006000048947 */ /* 0x002fec0003800000 */
.L_x_15771:
[----:B------:R-:W-:Y:S05]  /*18fa0*/  BSYNC B0 ;  /* 0x0000000000007941 */ /* 0x000fea0003800000 */
.L_x_15581:
        /* <DEDUP_REMOVED lines=15> */
[----:B------:R-:W-:Y:S01]  /*190a0*/  LEA R4, R4, R22, 0x1 ;  /* 0x0000001604047211 */ /* 0x000fe200078e08ff */
        /* <DEDUP_REMOVED lines=48> */
.L_x_15789:
        /* <DEDUP_REMOVED lines=9> */
.L_x_15584:
        /* <DEDUP_REMOVED lines=11> */
.L_x_15585:
[----:B------:R0:W-:Y:S01]  /*194f0*/  SYNCS.ARRIVE.TRANS64.A1T0 RZ, [R0+URZ+0x16850], RZ ;  /* 0x016850ff00ff79a7 */ /* 0x0001e2000810003f */
[----:B------:R-:W-:-:S05]  /*19500*/  VIADD R25, R25, 0x1 ;  /* 0x0000000119197836 */ /* 0x000fca0000000000 */
[----:B------:R-:W-:-:S04]  /*19510*/  ISETP.NE.AND P0, PT, R25, 0x2, PT ;  /* 0x000000021900780c */ /* 0x000fc80003f05270 */
[----:B------:R-:W-:Y:S02]  /*19520*/  SEL R3, RZ, 0x1, P0 ;  /* 0x00000001ff037807 */ /* 0x000fe40000000000 */
[----:B------:R-:W-:Y:S02]  /*19530*/  SEL R25, R25, RZ, P0 ;  /* 0x000000ff19197207 */ /* 0x000fe40000000000 */
[----:B0-----:R-:W-:-:S07]  /*19540*/  LOP3.LUT R28, R28, R3, RZ, 0x3c, !PT ;  /* 0x000000031c1c7212 */ /* 0x001fce00078e3cff */
.L_x_15544:
[----:B------:R-:W-:Y:S05]  /*19550*/  BSYNC B7 ;  /* 0x0000000000077941 */ /* 0x000fea0003800000 */
.L_x_15542:
        /* <DEDUP_REMOVED lines=9> */
[----:B------:R0:W2:Y:S01]  /*195f0*/  LDS.128 R16, [R22+0x168d0] ;  /* 0x0168d00016107984 */ /* 0x0000a20000000c00 */
[----:B------:R-:W-:Y:S06]  /*19600*/  BAR.ARV 0x4, 0x200 ;  /* 0x0108000000007b1d */ /* 0x000fec0000002000 */
[----:B------:R-:W-:Y:S05]  /*19610*/  BRA `(.L_x_15587) ;  /* 0x0000000800cc7947 */ /* 0x000fea0003800000 */
.L_x_15586:
        /* <DEDUP_REMOVED lines=36> */
.L_x_15799:
[----:B------:R-:W-:Y:S02]  /*19860*/  ULDC UR4, c[0x0][0xc38] ;  /* 0x00030e0000047ab9 */ /* 0x000fe40000000800 */
[----:B------:R-:W-:-:S05]  /*19870*/  MOV R4, UR4 ;  /* 0x0000000400047c02 */ /* 0x000fca0008000f00 */
[----:B--2---:R-:W-:-:S04]  /*19880*/  IMAD R5, R14, R4, RZ ;  /* 0x000000040e057224 */ /* 0x004fc800078e02ff */
[----:B------:R-:W-:-:S05]  /*19890*/  IMAD.IADD R16, R16, 0x1, R5 ;  /* 0x0000000110107824 */ /* 0x000fca00078e0205 */
[----:B------:R-:W-:-:S13]  /*198a0*/  ISETP.GT.AND P6, PT, R16, R0, PT ;  /* 0x000000001000720c */ /* 0x000fda0003fc4270 */
[----:B------:R-:W-:Y:S05]  /*198b0*/  @P6 BRA `(.L_x_15589) ;  /* 0x00000000009c6947 */ /* 0x000fea0003800000 */
.L_x_15594:
        /* <DEDUP_REMOVED lines=14> */
.L_x_15592:
[----:B------:R-:W-:Y:S05]  /*199a0*/  BSYNC B0 ;  /* 0x0000000000007941 */ /* 0x000fea0003800000 */
.L_x_15591:
        /* <DEDUP_REMOVED lines=17> */
[----:B------:R0:W2:Y:S02]  /*19ac0*/  SHFL.IDX PT, R14, R3, 0x1f, 0x1f ;  /* 0x03e01f00030e7f89 */ /* 0x0000a400000e0000 */
.L_x_15807:
[----:B------:R-:W-:Y:S02]  /*19ad0*/  ULDC UR4, c[0x0][0xc38] ;  /* 0x00030e0000047ab9 */ /* 0x000fe40000000800 */
[----:B------:R-:W-:-:S04]  /*19ae0*/  IMAD.U32 R4, RZ, RZ, UR4 ;  /* 0x00000004ff047e24 */ /* 0x000fc8000f8e00ff */
[----:B--2---:R-:W-:-:S04]  /*19af0*/  IMAD R5, R14, R4, RZ ;  /* 0x000000040e057224 */ /* 0x004fc800078e02ff */
[----:B------:R-:W-:-:S05]  /*19b00*/  IMAD.IADD R16, R5, 0x1, R16 ;  /* 0x0000000105107824 */ /* 0x000fca00078e0210 */
[----:B------:R-:W-:-:S13]  /*19b10*/  ISETP.GT.AND P6, PT, R16, R0, PT ;  /* 0x000000001000720c */ /* 0x000fda0003fc4270 */
[----:B------:R-:W-:Y:S05]  /*19b20*/  @!P6 BRA `(.L_x_15594) ;  /* 0xfffffffc0064e947 */ /* 0x000fea000383ffff */
.L_x_15589:
        /* <DEDUP_REMOVED lines=8> */
.L_x_15811:
[----:B------:R-:W-:Y:S01]  /*19bb0*/  ISETP.NE.AND P0, PT, R5, RZ, PT ;  /* 0x000000ff0500720c */ /* 0x000fe20003f05270 */
[----:B------:R-:W-:-:S12]  /*19bc0*/  IMAD.MOV.U32 R5, RZ, RZ, RZ ;  /* 0x000000ffff057224 */ /* 0x000fd800078e00ff */
[----:B------:R-:W-:Y:S05]  /*19bd0*/  @!P0 BRA `(.L_x_15596) ;  /* 0x0000000000108947 */ /* 0x000fea0003800000 */
[----:B------:R-:W-:Y:S01]  /*19be0*/  UMOV UR4, 0xffffffff ;  /* 0xffffffff00047882 */ /* 0x000fe20000000000 */
[----:B------:R-:W-:Y:S02]  /*19bf0*/  VIADD R12, R6, 0xffffffff ;  /* 0xffffffff060c7836 */ /* 0x000fe40000000000 */
[----:B------:R-:W-:Y:S05]  /*19c00*/  BRA.DIV UR4, `(.L_x_15597) ;  /* 0x0000006604647947 */ /* 0x000fea000b800000 */
[----:B------:R4:W0:Y:S02]  /*19c10*/  SHFL.IDX PT, R5, R3, R12, 0x1f ;  /* 0x00001f0c03057589 */ /* 0x00082400000e0000 */
.L_x_15596:
[----:B0-2-4-:R-:W0:Y:S01]  /*19c20*/  LDC.64 R2, c[0x0][0xc90] ;  /* 0x00032400ff027b82 */ /* 0x015e220000000a00 */
[----:B------:R-:W-:-:S04]  /*19c30*/  IMAD.IADD R19, R6, 0x1, R19 ;  /* 0x0000000106137824 */ /* 0x000fc800078e0213 */
[----:B0-----:R-:W-:-:S05]  /*19c40*/  IMAD.WIDE R2, R19, 0x4, R2 ;  /* 0x0000000413027825 */ /* 0x001fca00078e0202 */
[----:B------:R0:W3:Y:S01]  /*19c50*/  LDG.E R7, desc[UR40][R2.64] ;  /* 0x0000002802077981 */ /* 0x0000e2000c1e1900 */
[----:B------:R-:W-:Y:S01]  /*19c60*/  IMAD R16, R5, R4, R16 ;  /* 0x0000000405107224 */ /* 0x000fe200078e0210 */
[----:B0-----:R-:W-:Y:S01]  /*19c70*/  MOV R2, RZ ;  /* 0x000000ff00027202 */ /* 0x001fe20000000f00 */
        /* <DEDUP_REMOVED lines=54> */
[----:B------:R-:W-:Y:S02]  /*19fe0*/  @!P1 LOP3.LUT R2, RZ, R4, RZ, 0x33, !PT ;  /* 0x00000004ff029212 */ /* 0x000fe400078e33ff */
[----:B------:R-:W-:-:S05]  /*19ff0*/  IADD3 R4, -R4, RZ, RZ ;  /* 0x000000ff04047210 */ /* 0x000fca0007ffe1ff */
[----:B------:R-:W-:Y:S01]  /*1a000*/  IMAD R18, R2, R4, R5 ;  /* 0x0000000402127224 */ /* 0x000fe200078e0205 */
[----:B------:R-:W-:-:S05]  /*1a010*/  LOP3.LUT R2, RZ, R2, RZ, 0x33, !PT ;  /* 0x00000002ff027212 */ /* 0x000fca00078e33ff */
[----:B------:R-:W-:Y:S01]  /*1a020*/  IMAD.IADD R17, R17, 0x1, R2 ;  /* 0x0000000111117824 */ /* 0x000fe200078e0202 */
[----:B------:R-:W-:Y:S06]  /*1a030*/  BRA `(.L_x_15598) ;  /* 0x00000000001c7947 */ /* 0x000fec0003800000 */
.L_x_15590:
[----:B------:R-:W-:Y:S01]  /*1a040*/  UMOV UR4, URZ ;  /* 0x0000003f00047c82 */ /* 0x000fe20008000000 */
[----:B------:R-:W-:Y:S01]  /*1a050*/  UMOV UR5, URZ ;  /* 0x0000003f00057c82 */ /* 0x000fe20008000000 */
[----:B------:R-:W-:Y:S01]  /*1a060*/  ULDC UR6, c[0x0][0xc3c] ;  /* 0x00030f0000067ab9 */ /* 0x000fe20000000800 */
[----:B------:R-:W-:Y:S02]  /*1a070*/  IMAD.MOV.U32 R16, RZ, RZ, R0 ;  /* 0x000000ffff107224 */ /* 0x000fe400078e0000 */
[----:B------:R-:W-:Y:S02]  /*1a080*/  IMAD.U32 R17, RZ, RZ, UR4 ;  /* 0x00000004ff117e24 */ /* 0x000fe4000f8e00ff */
[----:B------:R-:W-:Y:S02]  /*1a090*/  IMAD.U32 R18, RZ, RZ, UR5 ;  /* 0x00000005ff127e24 */ /* 0x000fe4000f8e00ff */
[----:B------:R-:W-:-:S07]  /*1a0a0*/  IMAD.U32 R19, RZ, RZ, UR6 ;  /* 0x00000006ff137e24 */ /* 0x000fce000f8e00ff */
.L_x_15598:
        /* <DEDUP_REMOVED lines=10> */
.L_x_15587:
[----:B------:R-:W-:Y:S02]  /*1a150*/  ULDC UR4, c[0x0][0xc3c] ;  /* 0x00030f0000047ab9 */ /* 0x000fe40000000800 */
[----:B--2---:R-:W-:-:S13]  /*1a160*/  ISETP.GE.AND P0, PT, R19, UR4, PT ;  /* 0x0000000413007c0c */ /* 0x004fda000bf06270 */
[----:B------:R-:W-:Y:S05]  /*1a170*/  @!P0 BRA `(.L_x_15599) ;  /* 0xffffffa400008947 */ /* 0x000fea000383ffff */
[----:B------:R-:W-:Y:S05]  /*1a180*/  BSYNC B8 ;  /* 0x0000000000087941 */ /* 0x000fea0003800000 */
.L_x_15506:
[----:B--2---:R-:W2:Y:S01]  /*1a190*/  LDL.LU R0, [R1+0x44] ;  /* 0x0000440001007983 */ /* 0x004ea20000300800 */
        /* <DEDUP_REMOVED lines=11> */
.L_x_15814:
[----:B------:R-:W-:Y:S05]  /*1a250*/  BSYNC B0 ;  /* 0x0000000000007941 */ /* 0x000fea0003800000 */
.L_x_15600:
[----:B------:R-:W-:-:S03]  /*1a260*/  UMOV UR4, 0xffffffff ;  /* 0xffffffff00047882 */ /* 0x000fc60000000000 */
[----:B------:R-:W-:Y:S05]  /*1a270*/  BRA.DIV UR4, `(.L_x_15602) ;  /* 0x0000006204047947 */ /* 0x000fea000b800000 */
[----:B0-----:R-:W0:Y:S02]  /*1a280*/  S2R R0, SR_TID.X ;  /* 0x0000000000007919 */ /* 0x001e240000002100 */
[----:B0-----:R-:W-:-:S04]  /*1a290*/  SHF.R.U32.HI R0, RZ, 0x5, R0 ;  /* 0x00000005ff007819 */ /* 0x001fc80000011600 */
[----:B------:R-:W-:-:S05]  /*1a2a0*/  LOP3.LUT R0, R0, 0x3, RZ, 0xc0, !PT ;  /* 0x0000000300007812 */ /* 0x000fca00078ec0ff */
[----:B------:R0:W2:Y:S02]  /*1a2b0*/  SHFL.IDX PT, R14, R0, RZ, 0x1f ;  /* 0x00001fff000e7589 */ /* 0x0000a400000e0000 */
.L_x_15817:
[----:B--2---:R-:W-:-:S13]  /*1a2c0*/  ISETP.NE.AND P0, PT, R14, RZ, PT ;  /* 0x000000ff0e00720c */ /* 0x004fda0003f05270 */
[----:B------:R-:W-:Y:S05]  /*1a2d0*/  @P0 BRA `(.L_x_15351) ;  /* 0x0000000000880947 */ /* 0x000fea0003800000 */
[----:B------:R-:W-:-:S03]  /*1a2e0*/  UMOV UR4, 0xffffffff ;  /* 0xffffffff00047882 */ /* 0x000fc60000000000 */
[----:B------:R-:W-:Y:S05]  /*1a2f0*/  BRA.DIV UR4, `(.L_x_15603) ;  /* 0x0000006204187947 */ /* 0x000fea000b800000 */
[----:B------:R-:W-:-:S13]  /*1a300*/  ELECT P6, URZ, PT ;  /* 0x00000000003f782f */ /* 0x000fda00038c0000 */
.L_x_15820:
[----:B------:R-:W-:Y:S05]  /*1a310*/  @!P6 BRA `(.L_x_15351) ;  /* 0x000000000078e947 */ /* 0x000fea0003800000 */
[----:B0-----:R-:W2:Y:S02]  /*1a320*/  LDL.LU R0, [R1+0x30] ;  /* 0x0000300001007983 */ /* 0x001ea40000300800 */
[----:B--2---:R-:W-:-:S04]  /*1a330*/  LOP3.LUT R0, R0, 0x2, RZ, 0xfc, !PT ;  /* 0x0000000200007812 */ /* 0x004fc800078efcff */
[----:B------:R-:W-:-:S13]  /*1a340*/  ISETP.NE.AND P0, PT, R0, 0x3, PT ;  /* 0x000000030000780c */ /* 0x000fda0003f05270 */
[----:B------:R-:W-:Y:S05]  /*1a350*/  @!P0 BRA `(.L_x_15604) ;  /* 0x0000000000048947 */ /* 0x000fea0003800000 */
[----:B------:R-:W-:Y:S01]  /*1a360*/  BPT.TRAP 0x1 ;  /* 0x000000040000795c */ /* 0x000fe20000300000 */
.L_x_15604:
[C---:B------:R-:W-:Y:S01]  /*1a370*/  IMAD R5, R25.reuse, 0x8, R4 ;  /* 0x0000000819057824 */ /* 0x040fe200078e0204 */
[----:B------:R-:W-:Y:S02]  /*1a380*/  SHF.L.U32 R0, R28, 0x1f, RZ ;  /* 0x0000001f1c007819 */ /* 0x000fe400000006ff */
[----:B------:R-:W-:Y:S02]  /*1a390*/  IADD3 R25, R25, 0x1, RZ ;  /* 0x0000000119197810 */ /* 0x000fe40007ffe0ff */
[----:B------:R-:W0:Y:S02]  /*1a3a0*/  SYNCS.PHASECHK.TRANS64.TRYWAIT P1, [R5+URZ+0x16840], R0 ;  /* 0x01684000050075a7 */ /* 0x000e24000802017f */
[----:B------:R-:W-:-:S04]  /*1a3b0*/  ISETP.NE.AND P2, PT, R25, 0x2, PT ;  /* 0x000000021900780c */ /* 0x000fc80003f45270 */
[----:B------:R-:W-:Y:S01]  /*1a3c0*/  SEL R3, RZ, 0x1, P2 ;  /* 0x00000001ff037807 */ /* 0x000fe20001000000 */
[----:B0-----:R-:W-:Y:S08]  /*1a3d0*/  @!P1 BRA `(.L_x_15605) ;  /* 0x0000006000009947 */ /* 0x001ff00003800000 */
.L_x_15821:
[----:B------:R-:W-:Y:S02]  /*1a3e0*/  SEL R25, R25, RZ, P2 ;  /* 0x000000ff19197207 */ /* 0x000fe40001000000 */
[----:B------:R-:W-:Y:S01]  /*1a3f0*/  LOP3.LUT R2, R28, R3, RZ, 0x3c, !PT ;  /* 0x000000031c027212 */ /* 0x000fe200078e3cff */
[----:B------:R-:W-:Y:S06]  /*1a400*/  @!P0 BRA `(.L_x_15606) ;  /* 0x0000000000048947 */ /* 0x000fec0003800000 */
[----:B------:R-:W-:Y:S01]  /*1a410*/  BPT.TRAP 0x1 ;  /* 0x000000040000795c */ /* 0x000fe20000300000 */
.L_x_15606:
[----:B------:R-:W-:Y:S01]  /*1a420*/  IMAD R25, R25, 0x8, R4 ;  /* 0x0000000819197824 */ /* 0x000fe200078e0204 */
[----:B------:R-:W-:-:S04]  /*1a430*/  SHF.L.U32 R2, R2, 0x1f, RZ ;  /* 0x0000001f02027819 */ /* 0x000fc800000006ff */
[----:B------:R-:W2:Y:S02]  /*1a440*/  SYNCS.PHASECHK.TRANS64.TRYWAIT P1, [R25+URZ+0x16840], R2 ;  /* 0x01684002190075a7 */ /* 0x000ea4000802017f */
[----:B--2---:R-:W-:Y:S05]  /*1a450*/  @!P1 BRA `(.L_x_15607) ;  /* 0x0000005c00f49947 */ /* 0x004fea0003800000 */
.L_x_15822:
[----:B------:R-:W-:Y:S05]  /*1a460*/  @!P0 BRA `(.L_x_15608) ;  /* 0x0000000000048947 */ /* 0x000fea0003800000 */
[----:B------:R-:W-:Y:S01]  /*1a470*/  BPT.TRAP 0x1 ;  /* 0x000000040000795c */ /* 0x000fe20000300000 */
.L_x_15608:
[----:B------:R-:W4:Y:S02]  /*1a480*/  SYNCS.PHASECHK.TRANS64.TRYWAIT P1, [R5+URZ+0x16860], R0 ;  /* 0x01686000050075a7 */ /* 0x000f24000802017f */
[----:B----4-:R-:W-:Y:S05]  /*1a490*/  @!P1 BRA `(.L_x_15609) ;  /* 0x0000005c00f89947 */ /* 0x010fea0003800000 */
.L_x_15823:
[----:B------:R-:W-:Y:S05]  /*1a4a0*/  @!P0 BRA `(.L_x_15610) ;  /* 0x0000000000048947 */ /* 0x000fea0003800000 */
[----:B------:R-:W-:Y:S01]  /*1a4b0*/  BPT.TRAP 0x1 ;  /* 0x000000040000795c */ /* 0x000fe20000300000 */
.L_x_15610:
[----:B------:R0:W0:Y:S02]  /*1a4c0*/  SYNCS.PHASECHK.TRANS64.TRYWAIT P0, [R25+URZ+0x16860], R2 ;  /* 0x01686002190075a7 */ /* 0x000024000800017f */
[----:B0-----:R-:W-:Y:S05]  /*1a4d0*/  @!P0 NANOSLEEP.SYNCS 0x989680 ;  /* 0x009896800000895d */ /* 0x001fea0003900000 */
[----:B------:R-:W0:Y:S02]  /*1a4e0*/  @!P0 SYNCS.PHASECHK.TRANS64 P0, [R25+URZ+0x16860], R2 ;  /* 0x01686002190085a7 */ /* 0x000e24000800007f */
[----:B0-----:R-:W-:Y:S05]  /*1a4f0*/  @!P0 BRA `(.L_x_15610) ;  /* 0xfffffffc00f08947 */ /* 0x001fea000383ffff */
.L_x_15351:
[----:B------:R-:W-:Y:S05]  /*1a500*/  BSYNC B9 ;  /* 0x0000000000097941 */ /* 0x000fea0003800000 */
.L_x_15348:
[----:B------:R-:W-:Y:S05]  /*1a510*/  EXIT ;  /* 0x000000000000794d */ /* 0x000fea0003800000 */
.L_x_15369:
[----:B0-----:R0:W1:Y:S02]  /*1a520*/  SYNCS.PHASECHK.TRANS64.TRYWAIT P6, [R69+URZ+0x16890], R77 ;  /* 0x0168904d450075a7 */ /* 0x00106400080c017f */
[----:B-1----:R-:W-:Y:S05]  /*1a530*/  @!P6 NANOSLEEP.SYNCS 0x989680 ;  /* 0x009896800000e95d */ /* 0x002fea0003900000 */
[----:B------:R-:W1:Y:S02]  /*1a540*/  @!P6 SYNCS.PHASECHK.TRANS64 P6, [R69+URZ+0x16890], R77 ;  /* 0x0168904d4500e5a7 */ /* 0x000e6400080c007f */
[----:B-1----:R-:W-:Y:S05]  /*1a550*/  @!P6 BRA `(.L_x_15369) ;  /* 0xfffffffc00f0e947 */ /* 0x002fea000383ffff */
[----:B------:R-:W-:Y:S05]  /*1a560*/  BRA `(.L_x_15611) ;  /* 0xfffffe84008c7947 */ /* 0x000fea000383ffff */
.L_x_15370:
        /* <DEDUP_REMOVED lines=8> */
.L_x_15613:
[----:B------:R-:W-:Y:S05]  /*1a5f0*/  BSYNC B1 ;  /* 0x0000000000017941 */ /* 0x000fea0003800000 */
.L_x_15612:
        /* <DEDUP_REMOVED lines=8> */
.L_x_15614:
[----:B------:R-:W-:Y:S05]  /*1a680*/  BRA `(.L_x_15615) ;  /* 0xfffffe8400587947 */ /* 0x000fea000383ffff */
.L_x_15379:
        /* <DEDUP_REMOVED lines=8> */
.L_x_15617:
[----:B------:R-:W-:Y:S05]  /*1a710*/  BSYNC B1 ;  /* 0x0000000000017941 */ /* 0x000fea0003800000 */
.L_x_15616:
        /* <DEDUP_REMOVED lines=8> */
.L_x_15618:
[----:B------:R-:W-:Y:S05]  /*1a7a0*/  BRA `(.L_x_15619) ;  /* 0xfffffe8800e47947 */ /* 0x000fea000383ffff */
.L_x_15391:
[----:B--2---:R2:W3:Y:S02]  /*1a7b0*/  SYNCS.PHASECHK.TRANS64.TRYWAIT P4, [R69+URZ+0x16890], R77 ;  /* 0x0168904d450075a7 */ /* 0x0044e4000808017f */
[----:B---3--:R-:W-:Y:S05]  /*1a7c0*/  @!P4 NANOSLEEP.SYNCS 0x989680 ;  /* 0x009896800000c95d */ /* 0x008fea0003900000 */
[----:B------:R-:W3:Y:S02]  /*1a7d0*/  @!P4 SYNCS.PHASECHK.TRANS64 P4, [R69+URZ+0x16890], R77 ;  /* 0x0168904d4500c5a7 */ /* 0x000ee4000808007f */
[----:B---3--:R-:W-:Y:S05]  /*1a7e0*/  @!P4 BRA `(.L_x_15391) ;  /* 0xfffffffc00f0c947 */ /* 0x008fea000383ffff */
[----:B------:R-:W-:Y:S05]  /*1a7f0*/  BRA `(.L_x_15620) ;  /* 0xfffffe9800047947 */ /* 0x000fea000383ffff */
.L_x_15392:
[----:B------:R-:W-:Y:S01]  /*1a800*/  BSSY B1, `(.L_x_15621) ;  /* 0x0000008000017945 */ /* 0x000fe20003800000 */
[----:B0-----:R-:W-:Y:S02]  /*1a810*/  IMAD.MOV.U32 R13, RZ, RZ, R86 ;  /* 0x000000ffff0d7224 */ /* 0x001fe400078e0056 */
[----:B------:R-:W-:Y:S02]  /*1a820*/  IMAD.MOV.U32 R12, RZ, RZ, RZ ;  /* 0x000000ffff0c7224 */ /* 0x000fe400078e00ff */
[----:B------:R-:W-:Y:S02]  /*1a830*/  IMAD.MOV.U32 R11, RZ, RZ, 0x1c1f ;  /* 0x00001c1fff0b7424 */ /* 0x000fe400078e00ff */
[----:B------:R-:W-:-:S07]  /*1a840*/  IMAD.MOV.U32 R15, RZ, RZ, -0x1 ;  /* 0xffffffffff0f7424 */ /* 0x000fce00078e00ff */
[----:B--2---:R-:W-:Y:S05]  /*1a850*/  WARPSYNC.COLLECTIVE R15, `(.L_x_15622) ;  /* 0x000000000f087348 */ /* 0x004fea0003c00000 */
[----:B------:R0:W1:Y:S02]  /*1a860*/  SHFL.IDX P6, R14, R13, R12, R11 ;  /* 0x0000000c0d0e7389 */ /* 0x00006400000c000b */
[----:B012---:R-:W-:Y:S01]  /*1a870*/  ENDCOLLECTIVE ;  /* 0x000000000000791b */ /* 0x007fe20003800000 */
.L_x_15622:
[----:B------:R-:W-:Y:S05]  /*1a880*/  BSYNC B1 ;  /* 0x0000000000017941 */ /* 0x000fea0003800000 */
.L_x_15621:
        /* <DEDUP_REMOVED lines=8> */
.L_x_15623:
[----:B------:R-:W-:Y:S01]  /*1a910*/  IMAD.MOV.U32 R80, RZ, RZ, R14 ;  /* 0x000000ffff507224 */ /* 0x000fe200078e000e */
[----:B------:R-:W-:Y:S06]  /*1a920*/  BRA `(.L_x_15624) ;  /* 0xfffffe9400d07947 */ /* 0x000fec000383ffff */
.L_x_15397:
        /* <DEDUP_REMOVED lines=8> */
.L_x_15626:
[----:B------:R-:W-:Y:S05]  /*1a9b0*/  BSYNC B1 ;  /* 0x0000000000017941 */ /* 0x000fea0003800000 */
.L_x_15625:
        /* <DEDUP_REMOVED lines=8> */
.L_x_15627:
[----:B------:R-:W-:Y:S01]  /*1aa40*/  IMAD.MOV.U32 R38, RZ, RZ, R14 ;  /* 0x000000ffff267224 */ /* 0x000fe200078e000e */
[----:B------:R-:W-:Y:S06]  /*1aa50*/  BRA `(.L_x_15628) ;  /* 0xfffffe9c00907947 */ /* 0x000fec000383ffff */
.L_x_15402:
[----:B0-----:R0:W1:Y:S02]  /*1aa60*/  SYNCS.PHASECHK.TRANS64.TRYWAIT P3, [R69+URZ+0x16890], R77 ;  /* 0x0168904d450075a7 */ /* 0x001064000806017f */
[----:B-1----:R-:W-:Y:S05]  /*1aa70*/  @!P3 NANOSLEEP.SYNCS 0x989680 ;  /* 0x009896800000b95d */ /* 0x002fea0003900000 */
[----:B------:R-:W1:Y:S02]  /*1aa80*/  @!P3 SYNCS.PHASECHK.TRANS64 P3, [R69+URZ+0x16890], R77 ;  /* 0x0168904d4500b5a7 */ /* 0x000e64000806007f */
[----:B-1----:R-:W-:Y:S05]  /*1aa90*/  @!P3 BRA `(.L_x_15402) ;  /* 0xfffffffc00f0b947 */ /* 0x002fea000383ffff */
[----:B------:R-:W-:Y:S05]  /*1aaa0*/  BRA `(.L_x_15629) ;  /* 0xfffffea400a47947 */ /* 0x000fea000383ffff */
.L_x_15403:
        /* <DEDUP_REMOVED lines=8> */
.L_x_15631:
[----:B------:R-:W-:Y:S05]  /*1ab30*/  BSYNC B1 ;  /* 0x0000000000017941 */ /* 0x000fea0003800000 */
.L_x_15630:
        /* <DEDUP_REMOVED lines=8> */
.L_x_15632:
[----:B------:R-:W-:Y:S01]  /*1abc0*/  IMAD.MOV.U32 R37, RZ, RZ, R14 ;  /* 0x000000ffff257224 */ /* 0x000fe200078e000e */
[----:B------:R-:W-:Y:S06]  /*1abd0*/  BRA `(.L_x_15633) ;  /* 0xfffffea400c87947 */ /* 0x000fec000383ffff */
.L_x_15406:
        /* <DEDUP_REMOVED lines=8> */
.L_x_15635:
[----:B------:R-:W-:Y:S05]  /*1ac60*/  BSYNC B1 ;  /* 0x0000000000017941 */ /* 0x000fea0003800000 */
.L_x_15634:
        /* <DEDUP_REMOVED lines=8> */
.L_x_15636:
[----:B------:R-:W-:Y:S01]  /*1acf0*/  IMAD.MOV.U32 R37, RZ, RZ, R14 ;  /* 0x000000ffff257224 */ /* 0x000fe200078e000e */
[----:B------:R-:W-:Y:S06]  /*1ad00*/  BRA `(.L_x_15637) ;  /* 0xfffffea400c47947 */ /* 0x000fec000383ffff */
.L_x_15410:
[----:B0-----:R0:W3:Y:S02]  /*1ad10*/  SYNCS.PHASECHK.TRANS64.TRYWAIT P4, [R69+URZ+0x168b0], R77 ;  /* 0x0168b04d450075a7 */ /* 0x0010e4000808017f */
[----:B---3--:R-:W-:Y:S05]  /*1ad20*/  @!P4 NANOSLEEP.SYNCS 0x989680 ;  /* 0x009896800000c95d */ /* 0x008fea0003900000 */
[----:B------:R-:W3:Y:S02]  /*1ad30*/  @!P4 SYNCS.PHASECHK.TRANS64 P4, [R69+URZ+0x168b0], R77 ;  /* 0x0168b04d4500c5a7 */ /* 0x000ee4000808007f */
[----:B---3--:R-:W-:Y:S05]  /*1ad40*/  @!P4 BRA `(.L_x_15410) ;  /* 0xfffffffc00f0c947 */ /* 0x008fea000383ffff */
[----:B------:R-:W-:Y:S05]  /*1ad50*/  BRA `(.L_x_15638) ;  /* 0xfffffea8003c7947 */ /* 0x000fea000383ffff */
.L_x_15418:
[----:B------:R-:W0:Y:S01]  /*1ad60*/  S2R R4, SR_TID.X ;  /* 0x0000000000047919 */ /* 0x000e220000002100 */
[----:B------:R-:W-:Y:S01]  /*1ad70*/  BSSY B0, `(.L_x_15639) ;  /* 0x000000c000007945 */ /* 0x000fe20003800000 */
[----:B------:R-:W-:Y:S01]  /*1ad80*/  IMAD.MOV.U32 R12, RZ, RZ, RZ ;  /* 0x000000ffff0c7224 */ /* 0x000fe200078e00ff */
[----:B------:R-:W-:Y:S01]  /*1ad90*/  MOV R11, 0x1f ;  /* 0x0000001f000b7802 */ /* 0x000fe20000000f00 */
[----:B------:R-:W-:Y:S02]  /*1ada0*/  IMAD.MOV.U32 R15, RZ, RZ, -0x1 ;  /* 0xffffffffff0f7424 */ /* 0x000fe400078e00ff */
[----:B0-----:R-:W-:-:S05]  /*1adb0*/  VIADD R5, R4, 0xffffff80 ;  /* 0xffffff8004057836 */ /* 0x001fca0000000000 */
[----:B------:R-:W-:-:S04]  /*1adc0*/  SHF.R.S32.HI R4, RZ, 0x1f, R5 ;  /* 0x0000001fff047819 */ /* 0x000fc80000011405 */
[----:B------:R-:W-:-:S04]  /*1add0*/  LEA.HI R4, R4, R5, RZ, 0x7 ;  /* 0x0000000504047211 */ /* 0x000fc800078f38ff */
[----:B------:R-:W-:-:S05]  /*1ade0*/  SHF.R.S32.HI R4, RZ, 0x7, R4 ;  /* 0x00000007ff047819 */ /* 0x000fca0000011404 */
[----:B------:R-:W-:-:S07]  /*1adf0*/  IMAD.MOV.U32 R13, RZ, RZ, R4 ;  /* 0x000000ffff0d7224 */ /* 0x000fce00078e0004 */
[----:B----45:R-:W-:Y:S05]  /*1ae00*/  WARPSYNC.COLLECTIVE R15, `(.L_x_15640) ;  /* 0x000000000f087348 */ /* 0x030fea0003c00000 */
[----:B------:R0:W1:Y:S02]  /*1ae10*/  SHFL.IDX P6, R14, R13, R12, R11 ;  /* 0x0000000c0d0e7389 */ /* 0x00006400000c000b */
[----:B01--45:R-:W-:Y:S01]  /*1ae20*/  ENDCOLLECTIVE ;  /* 0x000000000000791b */ /* 0x033fe20003800000 */
.L_x_15640:
[----:B------:R-:W-:Y:S05]  /*1ae30*/  BSYNC B0 ;  /* 0x0000000000007941 */ /* 0x000fea0003800000 */
.L_x_15639:
[----:B------:R0:W-:Y:S01]  /*1ae40*/  STL [R1+0x14], R14 ;  /* 0x0000140e01007387 */ /* 0x0001e20000100800 */
[----:B------:R-:W-:Y:S05]  /*1ae50*/  BRA `(.L_x_15641) ;  /* 0xfffffeac00f07947 */ /* 0x000fea000383ffff */
.L_x_15430:
[----:B------:R-:W-:Y:S01]  /*1ae60*/  BSSY B1, `(.L_x_15642) ;  /* 0x0000008000017945 */ /* 0x000fe20003800000 */
[----:B------:R-:W-:Y:S02]  /*1ae70*/  IMAD.MOV.U32 R13, RZ, RZ, R6 ;  /* 0x000000ffff0d7224 */ /* 0x000fe400078e0006 */
[----:B------:R-:W-:Y:S02]  /*1ae80*/  IMAD.MOV.U32 R12, RZ, RZ, RZ ;  /* 0x000000ffff0c7224 */ /* 0x000fe400078e00ff */
[----:B------:R-:W-:Y:S02]  /*1ae90*/  IMAD.MOV.U32 R11, RZ, RZ, 0x1c1f ;  /* 0x00001c1fff0b7424 */ /* 0x000fe400078e00ff */
[----:B------:R-:W-:-:S07]  /*1aea0*/  IMAD.MOV.U32 R15, RZ, RZ, -0x1 ;  /* 0xffffffffff0f7424 */ /* 0x000fce00078e00ff */
[----:B0---4-:R-:W-:Y:S05]  /*1aeb0*/  WARPSYNC.COLLECTIVE R15, `(.L_x_15643) ;  /* 0x000000000f087348 */ /* 0x011fea0003c00000 */
[----:B0-----:R0:W1:Y:S02]  /*1aec0*/  SHFL.IDX P6, R14, R13, R12, R11 ;  /* 0x0000000c0d0e7389 */ /* 0x00106400000c000b */
[----:B01--4-:R-:W-:Y:S01]  /*1aed0*/  ENDCOLLECTIVE ;  /* 0x000000000000791b */ /* 0x013fe20003800000 */
.L_x_15643:
[----:B------:R-:W-:Y:S05]  /*1aee0*/  BSYNC B1 ;  /* 0x0000000000017941 */ /* 0x000fea0003800000 */
.L_x_15642:
        /* <DEDUP_REMOVED lines=8> */
.L_x_15644:
[----:B------:R-:W-:Y:S02]  /*1af70*/  IMAD.MOV.U32 R13, RZ, RZ, R8 ;  /* 0x000000ffff0d7224 */ /* 0x000fe400078e0008 */
[----:B------:R-:W-:-:S07]  /*1af80*/  IMAD.MOV.U32 R0, RZ, RZ, R14 ;  /* 0x000000ffff007224 */ /* 0x000fce00078e000e */
[----:B------:R-:W-:Y:S05]  /*1af90*/  WARPSYNC.COLLECTIVE R15, `(.L_x_15645) ;  /* 0x000000000f087348 */ /* 0x000fea0003c00000 */
[----:B------:R0:W1:Y:S02]  /*1afa0*/  SHFL.IDX P6, R14, R13, R12, R11 ;  /* 0x0000000c0d0e7389 */ /* 0x00006400000c000b */
[----:B01----:R-:W-:Y:S01]  /*1afb0*/  ENDCOLLECTIVE ;  /* 0x000000000000791b */ /* 0x003fe20003800000 */
.L_x_15645:
[----:B------:R-:W-:Y:S02]  /*1afc0*/  IMAD.MOV.U32 R13, RZ, RZ, R7 ;  /* 0x000000ffff0d7224 */ /* 0x000fe400078e0007 */
[----:B------:R-:W-:-:S07]  /*1afd0*/  IMAD.MOV.U32 R5, RZ, RZ, R14 ;  /* 0x000000ffff057224 */ /* 0x000fce00078e000e */
[----:B------:R-:W-:Y:S05]  /*1afe0*/  WARPSYNC.COLLECTIVE R15, `(.L_x_15646) ;  /* 0x000000000f087348 */ /* 0x000fea0003c00000 */
[----:B------:R0:W1:Y:S02]  /*1aff0*/  SHFL.IDX P6, R14, R13, R12, R11 ;  /* 0x0000000c0d0e7389 */ /* 0x00006400000c000b */
[----:B01----:R-:W-:Y:S01]  /*1b000*/  ENDCOLLECTIVE ;  /* 0x000000000000791b */ /* 0x003fe20003800000 */
.L_x_15646:
[----:B------:R-:W-:Y:S05]  /*1b010*/  BRA `(.L_x_15647) ;  /* 0xfffffeb400747947 */ /* 0x000fea000383ffff */
.L_x_15433:
[----:B------:R-:W-:Y:S01]  /*1b020*/  BSSY B1, `(.L_x_15648) ;  /* 0x0000008000017945 */ /* 0x000fe20003800000 */
[----:B------:R-:W-:Y:S01]  /*1b030*/  IMAD.MOV.U32 R13, RZ, RZ, R6 ;  /* 0x000000ffff0d7224 */ /* 0x000fe200078e0006 */
[----:B------:R-:W-:Y:S01]  /*1b040*/  MOV R15, 0xffffffff ;  /* 0xffffffff000f7802 */ /* 0x000fe20000000f00 */
[----:B------:R-:W-:Y:S02]  /*1b050*/  IMAD.MOV.U32 R12, RZ, RZ, 0x1 ;  /* 0x00000001ff0c7424 */ /* 0x000fe400078e00ff */
[----:B------:R-:W-:-:S07]  /*1b060*/  IMAD.MOV.U32 R11, RZ, RZ, 0x1c1f ;  /* 0x00001c1fff0b7424 */ /* 0x000fce00078e00ff */
[----:B0---4-:R-:W-:Y:S05]  /*1b070*/  WARPSYNC.COLLECTIVE R15, `(.L_x_15649) ;  /* 0x000000000f087348 */ /* 0x011fea0003c00000 */
[----:B0-----:R0:W1:Y:S02]  /*1b080*/  SHFL.IDX P6, R14, R13, R12, R11 ;  /* 0x0000000c0d0e7389 */ /* 0x00106400000c000b */
[----:B01--4-:R-:W-:Y:S01]  /*1b090*/  ENDCOLLECTIVE ;  /* 0x000000000000791b */ /* 0x013fe20003800000 */
.L_x_15649:
[----:B------:R-:W-:Y:S05]  /*1b0a0*/  BSYNC B1 ;  /* 0x0000000000017941 */ /* 0x000fea0003800000 */
.L_x_15648:
        /* <DEDUP_REMOVED lines=8> */
.L_x_15650:
[----:B------:R-:W-:Y:S02]  /*1b130*/  IMAD.MOV.U32 R13, RZ, RZ, R8 ;  /* 0x000000ffff0d7224 */ /* 0x000fe400078e0008 */
[----:B------:R-:W-:-:S07]  /*1b140*/  IMAD.MOV.U32 R0, RZ, RZ, R14 ;  /* 0x000000ffff007224 */ /* 0x000fce00078e000e */
[----:B------:R-:W-:Y:S05]  /*1b150*/  WARPSYNC.COLLECTIVE R15, `(.L_x_15651) ;  /* 0x000000000f087348 */ /* 0x000fea0003c00000 */
[----:B------:R0:W1:Y:S02]  /*1b160*/  SHFL.IDX P6, R14, R13, R12, R11 ;  /* 0x0000000c0d0e7389 */ /* 0x00006400000c000b */
[----:B01----:R-:W-:Y:S01]  /*1b170*/  ENDCOLLECTIVE ;  /* 0x000000000000791b */ /* 0x003fe20003800000 */
.L_x_15651:
[----:B------:R-:W-:Y:S01]  /*1b180*/  MOV R13, R7 ;  /* 0x00000007000d7202 */ /* 0x000fe20000000f00 */
[----:B------:R-:W-:-:S07]  /*1b190*/  IMAD.MOV.U32 R5, RZ, RZ, R14 ;  /* 0x000000ffff057224 */ /* 0x000fce00078e000e */
[----:B------:R-:W-:Y:S05]  /*1b1a0*/  WARPSYNC.COLLECTIVE R15, `(.L_x_15652) ;  /* 0x000000000f087348 */ /* 0x000fea0003c00000 */
[----:B------:R0:W1:Y:S02]  /*1b1b0*/  SHFL.IDX P6, R14, R13, R12, R11 ;  /* 0x0000000c0d0e7389 */ /* 0x00006400000c000b */
[----:B01----:R-:W-:Y:S01]  /*1b1c0*/  ENDCOLLECTIVE ;  /* 0x000000000000791b */ /* 0x003fe20003800000 */
.L_x_15652:
[----:B------:R-:W-:Y:S05]  /*1b1d0*/  BRA `(.L_x_15653) ;  /* 0xfffffeb400e47947 */ /* 0x000fea000383ffff */
.L_x_15437:
[----:B0-----:R0:W1:Y:S02]  /*1b1e0*/  SYNCS.PHASECHK.TRANS64.TRYWAIT P0, [R2+URZ+0x16800], R41 ;  /* 0x01680029020075a7 */ /* 0x001064000800017f */
[----:B-1----:R-:W-:Y:S05]  /*1b1f0*/  @!P0 NANOSLEEP.SYNCS 0x989680 ;  /* 0x009896800000895d */ /* 0x002fea0003900000 */
[----:B------:R-:W1:Y:S02]  /*1b200*/  @!P0 SYNCS.PHASECHK.TRANS64 P0, [R2+URZ+0x16800], R41 ;  /* 0x01680029020085a7 */ /* 0x000e64000800007f */
[----:B-1----:R-:W-:Y:S05]  /*1b210*/  @!P0 BRA `(.L_x_15437) ;  /* 0xfffffffc00f08947 */ /* 0x002fea000383ffff */
[----:B------:R-:W-:Y:S05]  /*1b220*/  BRA `(.L_x_15654) ;  /* 0xfffffeb800f87947 */ /* 0x000fea000383ffff */
.L_x_15445:
[----:B------:R-:W1:Y:S01]  /*1b230*/  LDC R35, c[0x0][0x3f4] ;  /* 0x0000fd00ff237b82 */ /* 0x000e620000000800 */
[----:B------:R-:W-:Y:S01]  /*1b240*/  BSSY B1, `(.L_x_15655) ;  /* 0x0000008000017945 */ /* 0x000fe20003800000 */
[----:B------:R-:W-:Y:S02]  /*1b250*/  IMAD.MOV.U32 R13, RZ, RZ, R26 ;  /* 0x000000ffff0d7224 */ /* 0x000fe400078e001a */
[----:B------:R-:W-:Y:S02]  /*1b260*/  IMAD.MOV.U32 R12, RZ, RZ, RZ ;  /* 0x000000ffff0c7224 */ /* 0x000fe400078e00ff */
[----:B------:R-:W-:Y:S02]  /*1b270*/  IMAD.MOV.U32 R11, RZ, RZ, 0x1c1f ;  /* 0x00001c1fff0b7424 */ /* 0x000fe400078e00ff */
[----:B------:R-:W-:-:S07]  /*1b280*/  IMAD.MOV.U32 R15, RZ, RZ, -0x1 ;  /* 0xffffffffff0f7424 */ /* 0x000fce00078e00ff */
[----:B01--4-:R-:W-:Y:S05]  /*1b290*/  WARPSYNC.COLLECTIVE R15, `(.L_x_15656) ;  /* 0x000000000f087348 */ /* 0x013fea0003c00000 */
[----:B0-----:R0:W2:Y:S02]  /*1b2a0*/  SHFL.IDX P6, R14, R13, R12, R11 ;  /* 0x0000000c0d0e7389 */ /* 0x0010a400000c000b */
[----:B012-4-:R-:W-:Y:S01]  /*1b2b0*/  ENDCOLLECTIVE ;  /* 0x000000000000791b */ /* 0x017fe20003800000 */
.L_x_15656:
[----:B------:R-:W-:Y:S05]  /*1b2c0*/  BSYNC B1 ;  /* 0x0000000000017941 */ /* 0x000fea0003800000 */
.L_x_15655:
[----:B------:R0:W5:Y:S01]  /*1b2d0*/  LDL R10, [R1+0x10] ;  /* 0x00001000010a7983 */ /* 0x0001620000100800 */
[----:B------:R-:W-:Y:S01]  /*1b2e0*/  IMAD.MOV.U32 R13, RZ, RZ, R25 ;  /* 0x000000ffff0d7224 */ /* 0x000fe200078e0019 */
[----:B------:R-:W-:Y:S01]  /*1b2f0*/  MOV R15, 0xffffffff ;  /* 0xffffffff000f7802 */ /* 0x000fe20000000f00 */
[----:B------:R-:W-:Y:S01]  /*1b300*/  IMAD.MOV.U32 R12, RZ, RZ, RZ ;  /* 0x000000ffff0c7224 */ /* 0x000fe200078e00ff */
[----:B------:R-:W-:Y:S01]  /*1b310*/  ISETP.GE.AND P0, PT, R16, R35, PT ;  /* 0x000000231000720c */ /* 0x000fe20003f06270 */
[----:B------:R-:W-:Y:S02]  /*1b320*/  IMAD.MOV.U32 R11, RZ, RZ, 0x1c1f ;  /* 0x00001c1fff0b7424 */ /* 0x000fe400078e00ff */
[----:B------:R-:W-:-:S10]  /*1b330*/  IMAD.MOV.U32 R0, RZ, RZ, R14 ;  /* 0x000000ffff007224 */ /* 0x000fd400078e000e */
[----:B0----5:R-:W-:Y:S05]  /*1b340*/  WARPSYNC.COLLECTIVE R15, `(.L_x_15657) ;  /* 0x000000000f087348 */ /* 0x021fea0003c00000 */
[----:B------:R1:W2:Y:S02]  /*1b350*/  SHFL.IDX P6, R14, R13, R12, R11 ;  /* 0x0000000c0d0e7389 */ /* 0x0002a400000c000b */
[----:B012--5:R-:W-:Y:S01]  /*1b360*/  ENDCOLLECTIVE ;  /* 0x000000000000791b */ /* 0x027fe20003800000 */
.L_x_15657:
[----:B------:R-:W-:Y:S02]  /*1b370*/  IMAD.MOV.U32 R13, RZ, RZ, R24 ;  /* 0x000000ffff0d7224 */ /* 0x000fe400078e0018 */
[----:B------:R-:W-:-:S07]  /*1b380*/  IMAD.MOV.U32 R3, RZ, RZ, R14 ;  /* 0x000000ffff037224 */ /* 0x000fce00078e000e */
[----:B------:R-:W-:Y:S05]  /*1b390*/  WARPSYNC.COLLECTIVE R15, `(.L_x_15658) ;  /* 0x000000000f087348 */ /* 0x000fea0003c00000 */
[----:B------:R0:W1:Y:S02]  /*1b3a0*/  SHFL.IDX P6, R14, R13, R12, R11 ;  /* 0x0000000c0d0e7389 */ /* 0x00006400000c000b */
[----:B01----:R-:W-:Y:S01]  /*1b3b0*/  ENDCOLLECTIVE ;  /* 0x000000000000791b */ /* 0x003fe20003800000 */
.L_x_15658:
[----:B------:R-:W-:Y:S02]  /*1b3c0*/  IMAD.MOV.U32 R13, RZ, RZ, R27 ;  /* 0x000000ffff0d7224 */ /* 0x000fe400078e001b */
[----:B------:R-:W-:-:S07]  /*1b3d0*/  IMAD.MOV.U32 R4, RZ, RZ, R14 ;  /* 0x000000ffff047224 */ /* 0x000fce00078e000e */
[----:B------:R-:W-:Y:S05]  /*1b3e0*/  WARPSYNC.COLLECTIVE R15, `(.L_x_15659) ;  /* 0x000000000f087348 */ /* 0x000fea0003c00000 */
[----:B------:R0:W1:Y:S02]  /*1b3f0*/  SHFL.IDX P6, R14, R13, R12, R11 ;  /* 0x0000000c0d0e7389 */ /* 0x00006400000c000b */
[----:B01----:R-:W-:Y:S01]  /*1b400*/  ENDCOLLECTIVE ;  /* 0x000000000000791b */ /* 0x003fe20003800000 */
.L_x_15659:
[----:B------:R-:W-:-:S05]  /*1b410*/  IMAD R32, R10, R32, RZ ;  /* 0x000000200a207224 */ /* 0x000fca00078e02ff */
[----:B------:R-:W-:-:S13]  /*1b420*/  ISETP.GE.OR P1, PT, R41, R32, P0 ;  /* 0x000000202900720c */ /* 0x000fda0000726670 */
[C---:B------:R-:W-:Y:S01]  /*1b430*/  @!P1 IMAD.SHL.U32 R5, R16.reuse, 0x2, RZ ;  /* 0x0000000210059824 */ /* 0x040fe200078e00ff */
[----:B------:R-:W-:-:S04]  /*1b440*/  @!P1 SHF.L.U64.HI R21, R16, 0x1, R17 ;  /* 0x0000000110159819 */ /* 0x000fc80000010211 */
[----:B------:R-:W-:-:S05]  /*1b450*/  @!P1 IADD3 R6, P2, R3, R5, RZ ;  /* 0x0000000503069210 */ /* 0x000fca0007f5e0ff */
[----:B------:R-:W-:-:S05]  /*1b460*/  @!P1 IMAD.X R7, R0, 0x1, R21, P2 ;  /* 0x0000000100079824 */ /* 0x000fca00010e0615 */
        /* <DEDUP_REMOVED lines=10> */
[----:B------:R-:W-:Y:S02]  /*1b510*/  CS2R R20, SRZ ;  /* 0x0000000000147805 */ /* 0x000fe4000001ff00 */
[----:B0-----:R-:W-:Y:S01]  /*1b520*/  MOV R15, 0xffffffff ;  /* 0xffffffff000f7802 */ /* 0x001fe20000000f00 */
[----:B--2---:R-:W-:Y:S01]  /*1b530*/  @!P1 IMAD.MOV.U32 R39, RZ, RZ, R11 ;  /* 0x000000ffff279224 */ /* 0x004fe200078e000b */
[----:B------:R-:W-:Y:S01]  /*1b540*/  @!P1 MOV R36, R8 ;  /* 0x0000000800249202 */ /* 0x000fe20000000f00 */
[----:B------:R-:W-:-:S02]  /*1b550*/  IMAD.MOV.U32 R11, RZ, RZ, 0x1c1f ;  /* 0x00001c1fff0b7424 */ /* 0x000fc400078e00ff */
[----:B------:R-:W-:Y:S01]  /*1b560*/  @!P1 IMAD.MOV.U32 R37, RZ, RZ, R9 ;  /* 0x000000ffff259224 */ /* 0x000fe200078e0009 */
[----:B------:R-:W-:Y:S01]  /*1b570*/  MOV R9, R39 ;  /* 0x0000002700097202 */ /* 0x000fe20000000f00 */
[----:B------:R-:W-:-:S07]  /*1b580*/  IMAD.MOV.U32 R0, RZ, RZ, R36 ;  /* 0x000000ffff007224 */ /* 0x000fce00078e0024 */
[----:B-----5:R-:W-:Y:S05]  /*1b590*/  WARPSYNC.COLLECTIVE R15, `(.L_x_15660) ;  /* 0x000000000f087348 */ /* 0x020fea0003c00000 */
[----:B------:R0:W1:Y:S02]  /*1b5a0*/  SHFL.IDX P6, R14, R13, R12, R11 ;  /* 0x0000000c0d0e7389 */ /* 0x00006400000c000b */
[----:B01---5:R-:W-:Y:S01]  /*1b5b0*/  ENDCOLLECTIVE ;  /* 0x000000000000791b */ /* 0x023fe20003800000 */
.L_x_15660:
[----:B------:R-:W-:Y:S02]  /*1b5c0*/  IMAD.MOV.U32 R3, RZ, RZ, R37 ;  /* 0x000000ffff037224 */ /* 0x000fe400078e0025 */
[----:B------:R-:W-:Y:S01]  /*1b5d0*/  @!P1 IMAD.MOV.U32 R38, RZ, RZ, R10 ;  /* 0x000000ffff269224 */ /* 0x000fe200078e000a */
[----:B------:R-:W-:Y:S02]  /*1b5e0*/  PRMT R48, R0, 0x7610, R48 ;  /* 0x0000761000307816 */ /* 0x000fe40000000030 */
[----:B------:R-:W-:Y:S01]  /*1b5f0*/  PRMT R34, R34, 0x5410, R3 ;  /* 0x0000541022227816 */ /* 0x000fe20000000003 */
[----:B------:R-:W-:Y:S02]  /*1b600*/  IMAD.MOV.U32 R8, RZ, RZ, R38 ;  /* 0x000000ffff087224 */ /* 0x000fe400078e0026 */
[----:B------:R-:W-:Y:S01]  /*1b610*/  @!P1 IMAD.MOV.U32 R28, RZ, RZ, R4 ;  /* 0x000000ffff1c9224 */ /* 0x000fe200078e0004 */
[----:B------:R-:W-:Y:S01]  /*1b620*/  PRMT R34, R9, 0x7610, R34 ;  /* 0x0000761009227816 */ /* 0x000fe20000000022 */
[----:B------:R-:W-:Y:S01]  /*1b630*/  @!P1 IMAD.MOV.U32 R29, RZ, RZ, R5 ;  /* 0x000000ffff1d9224 */ /* 0x000fe200078e0005 */
[----:B------:R-:W-:Y:S01]  /*1b640*/  PRMT R31, R8, 0x7610, R31 ;  /* 0x00007610081f7816 */ /* 0x000fe2000000001f */
[----:B------:R-:W-:-:S02]  /*1b650*/  @!P1 IMAD.MOV.U32 R20, RZ, RZ, R6 ;  /* 0x000000ffff149224 */ /* 0x000fc400078e0006 */
[----:B------:R-:W-:Y:S02]  /*1b660*/  IMAD.MOV.U32 R13, RZ, RZ, R25 ;  /* 0x000000ffff0d7224 */ /* 0x000fe400078e0019 */
[----:B------:R-:W-:Y:S02]  /*1b670*/  @!P1 IMAD.MOV.U32 R21, RZ, RZ, R7 ;  /* 0x000000ffff159224 */ /* 0x000fe400078e0007 */
[----:B------:R-:W-:Y:S02]  /*1b680*/  IMAD.MOV.U32 R4, RZ, RZ, R28 ;  /* 0x000000ffff047224 */ /* 0x000fe400078e001c */
[----:B------:R-:W-:Y:S01]  /*1b690*/  IMAD.MOV.U32 R5, RZ, RZ, R29 ;  /* 0x000000ffff057224 */ /* 0x000fe200078e001d */
[----:B------:R-:W-:Y:S01]  /*1b6a0*/  MOV R7, R21 ;  /* 0x0000001500077202 */ /* 0x000fe20000000f00 */
[----:B------:R-:W-:Y:S01]  /*1b6b0*/  IMAD.MOV.U32 R6, RZ, RZ, R20 ;  /* 0x000000ffff067224 */ /* 0x000fe200078e0014 */
[----:B------:R-:W-:Y:S01]  /*1b6c0*/  PRMT R50, R4, 0x7610, R50 ;  /* 0x0000761004327816 */ /* 0x000fe20000000032 */
[----:B------:R-:W-:Y:S01]  /*1b6d0*/  IMAD.MOV.U32 R0, RZ, RZ, R14 ;  /* 0x000000ffff007224 */ /* 0x000fe200078e000e */
[----:B------:R-:W-:-:S07]  /*1b6e0*/  PRMT R54, R5, 0x7610, R54 ;  /* 0x0000761005367816 */ /* 0x000fce0000000036 */
[----:B------:R-:W-:Y:S05]  /*1b6f0*/  WARPSYNC.COLLECTIVE R15, `(.L_x_15661) ;  /* 0x000000000f087348 */ /* 0x000fea0003c00000 */
[----:B------:R0:W1:Y:S02]  /*1b700*/  SHFL.IDX P6, R14, R13, R12, R11 ;  /* 0x0000000c0d0e7389 */ /* 0x00006400000c000b */
[----:B01----:R-:W-:Y:S01]  /*1b710*/  ENDCOLLECTIVE ;  /* 0x000000000000791b */ /* 0x003fe20003800000 */
.L_x_15661:
[----:B------:R-:W-:Y:S02]  /*1b720*/  PRMT R31, R31, 0x5410, R6 ;  /* 0x000054101f1f7816 */ /* 0x000fe40000000006 */
[----:B------:R-:W-:Y:S02]  /*1b730*/  CS2R R4, SRZ ;  /* 0x0000000000047805 */ /* 0x000fe4000001ff00 */
[----:B------:R-:W-:Y:S01]  /*1b740*/  PRMT R55, R7, 0x7610, R55 ;  /* 0x0000761007377816 */ /* 0x000fe20000000037 */
[----:B------:R-:W-:Y:S02]  /*1b750*/  IMAD.MOV.U32 R13, RZ, RZ, R24 ;  /* 0x000000ffff0d7224 */ /* 0x000fe400078e0018 */
[----:B------:R-:W-:-:S07]  /*1b760*/  IMAD.MOV.U32 R3, RZ, RZ, R14 ;  /* 0x000000ffff037224 */ /* 0x000fce00078e000e */
[----:B------:R-:W-:Y:S05]  /*1b770*/  WARPSYNC.COLLECTIVE R15, `(.L_x_15662) ;  /* 0x000000000f087348 */ /* 0x000fea0003c00000 */
[----:B------:R0:W1:Y:S02]  /*1b780*/  SHFL.IDX P6, R14, R13, R12, R11 ;  /* 0x0000000c0d0e7389 */ /* 0x00006400000c000b */
[----:B01----:R-:W-:Y:S01]  /*1b790*/  ENDCOLLECTIVE ;  /* 0x000000000000791b */ /* 0x003fe20003800000 */
.L_x_15662:
[----:B------:R-:W-:Y:S02]  /*1b7a0*/  IMAD.MOV.U32 R13, RZ, RZ, R27 ;  /* 0x000000ffff0d7224 */ /* 0x000fe400078e001b */
[----:B------:R-:W-:-:S07]  /*1b7b0*/  IMAD.MOV.U32 R24, RZ, RZ, R14 ;  /* 0x000000ffff187224 */ /* 0x000fce00078e000e */
[----:B------:R-:W-:Y:S05]  /*1b7c0*/  WARPSYNC.COLLECTIVE R15, `(.L_x_15663) ;  /* 0x000000000f087348 */ /* 0x000fea0003c00000 */
[----:B------:R0:W1:Y:S02]  /*1b7d0*/  SHFL.IDX P6, R14, R13, R12, R11 ;  /* 0x0000000c0d0e7389 */ /* 0x00006400000c000b */
[----:B01----:R-:W-:Y:S01]  /*1b7e0*/  ENDCOLLECTIVE ;  /* 0x000000000000791b */ /* 0x003fe20003800000 */
.L_x_15663:
[----:B------:R-:W-:Y:S05]  /*1b7f0*/  BRA `(.L_x_15664) ;  /* 0xfffffec800287947 */ /* 0x000fea000383ffff */
.L_x_15449:
[----:B0-----:R0:W1:Y:S02]  /*1b800*/  SYNCS.PHASECHK.TRANS64.TRYWAIT P1, [R2+URZ+0x16800], R13 ;  /* 0x0168000d020075a7 */ /* 0x001064000802017f */
[----:B-1----:R-:W-:Y:S05]  /*1b810*/  @!P1 NANOSLEEP.SYNCS 0x989680 ;  /* 0x009896800000995d */ /* 0x002fea0003900000 */
[----:B------:R-:W1:Y:S02]  /*1b820*/  @!P1 SYNCS.PHASECHK.TRANS64 P1, [R2+URZ+0x16800], R13 ;  /* 0x0168000d020095a7 */ /* 0x000e64000802007f */
[----:B-1----:R-:W-:Y:S05]  /*1b830*/  @!P1 BRA `(.L_x_15449) ;  /* 0xfffffffc00f09947 */ /* 0x002fea000383ffff */
[----:B------:R-:W-:Y:S05]  /*1b840*/  BRA `(.L_x_15665) ;  /* 0xfffffec800d07947 */ /* 0x000fea000383ffff */
.L_x_15455:
[----:B--2---:R2:W0:Y:S02]  /*1b850*/  SYNCS.PHASECHK.TRANS64.TRYWAIT P1, [R0+URZ+0x16830], R7 ;  /* 0x01683007000075a7 */ /* 0x004424000802017f */
[----:B0-----:R-:W-:Y:S05]  /*1b860*/  @!P1 NANOSLEEP.SYNCS 0x989680 ;  /* 0x009896800000995d */ /* 0x001fea0003900000 */
[----:B------:R-:W0:Y:S02]  /*1b870*/  @!P1 SYNCS.PHASECHK.TRANS64 P1, [R0+URZ+0x16830], R7 ;  /* 0x01683007000095a7 */ /* 0x000e24000802007f */
[----:B0-----:R-:W-:Y:S05]  /*1b880*/  @!P1 BRA `(.L_x_15455) ;  /* 0xfffffffc00f09947 */ /* 0x001fea000383ffff */
[----:B------:R-:W-:Y:S05]  /*1b890*/  BRA `(.L_x_15454) ;  /* 0xfffffed800a47947 */ /* 0x000fea000383ffff */
.L_x_15462:
[----:B-1----:R1:W2:Y:S02]  /*1b8a0*/  SYNCS.PHASECHK.TRANS64.TRYWAIT P2, [R7+URZ+0x16830], R8 ;  /* 0x01683008070075a7 */ /* 0x0022a4000804017f */
[----:B--2---:R-:W-:Y:S05]  /*1b8b0*/  @!P2 NANOSLEEP.SYNCS 0x989680 ;  /* 0x009896800000a95d */ /* 0x004fea0003900000 */
[----:B------:R-:W2:Y:S02]  /*1b8c0*/  @!P2 SYNCS.PHASECHK.TRANS64 P2, [R7+URZ+0x16830], R8 ;  /* 0x016830080700a5a7 */ /* 0x000ea4000804007f */
[----:B--2---:R-:W-:Y:S05]  /*1b8d0*/  @!P2 BRA `(.L_x_15462) ;  /* 0xfffffffc00f0a947 */ /* 0x004fea000383ffff */
[----:B------:R-:W-:Y:S05]  /*1b8e0*/  BRA `(.L_x_15461) ;  /* 0xffffff0400647947 */ /* 0x000fea000383ffff */
.L_x_15466:
[----:B-1----:R1:W2:Y:S02]  /*1b8f0*/  SYNCS.PHASECHK.TRANS64.TRYWAIT P1, [R7+URZ+0x16850], R6 ;  /* 0x01685006070075a7 */ /* 0x0022a4000802017f */
[----:B--2---:R-:W-:Y:S05]  /*1b900*/  @!P1 NANOSLEEP.SYNCS 0x989680 ;  /* 0x009896800000995d */ /* 0x004fea0003900000 */
[----:B------:R-:W2:Y:S02]  /*1b910*/  @!P1 SYNCS.PHASECHK.TRANS64 P1, [R7+URZ+0x16850], R6 ;  /* 0x01685006070095a7 */ /* 0x000ea4000802007f */
[----:B--2---:R-:W-:Y:S05]  /*1b920*/  @!P1 BRA `(.L_x_15466) ;  /* 0xfffffffc00f09947 */ /* 0x004fea000383ffff */
[----:B------:R-:W-:Y:S05]  /*1b930*/  BRA `(.L_x_15463) ;  /* 0xffffff0800347947 */ /* 0x000fea000383ffff */
.L_x_15475:
[----:B-1----:R1:W2:Y:S02]  /*1b940*/  SYNCS.PHASECHK.TRANS64.TRYWAIT P1, [R7+URZ+0x16830], R8 ;  /* 0x01683008070075a7 */ /* 0x0022a4000802017f */
[----:B--2---:R-:W-:Y:S05]  /*1b950*/  @!P1 NANOSLEEP.SYNCS 0x989680 ;  /* 0x009896800000995d */ /* 0x004fea0003900000 */
[----:B------:R-:W2:Y:S02]  /*1b960*/  @!P1 SYNCS.PHASECHK.TRANS64 P1, [R7+URZ+0x16830], R8 ;  /* 0x01683008070095a7 */ /* 0x000ea4000802007f */
[----:B--2---:R-:W-:Y:S05]  /*1b970*/  @!P1 BRA `(.L_x_15475) ;  /* 0xfffffffc00f09947 */ /* 0x004fea000383ffff */
[----:B------:R-:W-:Y:S05]  /*1b980*/  BRA `(.L_x_15474) ;  /* 0xffffff3400907947 */ /* 0x000fea000383ffff */
.L_x_15479:
[----:B-1----:R1:W2:Y:S02]  /*1b990*/  SYNCS.PHASECHK.TRANS64.TRYWAIT P1, [R7+URZ+0x16850], R6 ;  /* 0x01685006070075a7 */ /* 0x0022a4000802017f */
[----:B--2---:R-:W-:Y:S05]  /*1b9a0*/  @!P1 NANOSLEEP.SYNCS 0x989680 ;  /* 0x009896800000995d */ /* 0x004fea0003900000 */
[----:B------:R-:W2:Y:S02]  /*1b9b0*/  @!P1 SYNCS.PHASECHK.TRANS64 P1, [R7+URZ+0x16850], R6 ;  /* 0x01685006070095a7 */ /* 0x000ea4000802007f */
[----:B--2---:R-:W-:Y:S05]  /*1b9c0*/  @!P1 BRA `(.L_x_15479) ;  /* 0xfffffffc00f09947 */ /* 0x004fea000383ffff */
[----:B------:R-:W-:Y:S05]  /*1b9d0*/  BRA `(.L_x_15476) ;  /* 0xffffff3800547947 */ /* 0x000fea000383ffff */
.L_x_15486:
[----:B-1----:R1:W2:Y:S02]  /*1b9e0*/  SYNCS.PHASECHK.TRANS64.TRYWAIT P1, [R11+URZ+0x16850], R4 ;  /* 0x016850040b0075a7 */ /* 0x0022a4000802017f */
[----:B--2---:R-:W-:Y:S05]  /*1b9f0*/  @!P1 NANOSLEEP.SYNCS 0x989680 ;  /* 0x009896800000995d */ /* 0x004fea0003900000 */
[----:B------:R-:W2:Y:S02]  /*1ba00*/  @!P1 SYNCS.PHASECHK.TRANS64 P1, [R11+URZ+0x16850], R4 ;  /* 0x016850040b0095a7 */ /* 0x000ea4000802007f */
[----:B--2---:R-:W-:Y:S05]  /*1ba10*/  @!P1 BRA `(.L_x_15486) ;  /* 0xfffffffc00f09947 */ /* 0x004fea000383ffff */
[----:B------:R-:W-:Y:S05]  /*1ba20*/  BRA `(.L_x_15485) ;  /* 0xffffff5c001c7947 */ /* 0x000fea000383ffff */
.L_x_15495:
[----:B------:R-:W-:Y:S02]  /*1ba30*/  IMAD.MOV.U32 R13, RZ, RZ, R20 ;  /* 0x000000ffff0d7224 */ /* 0x000fe400078e0014 */
[----:B------:R-:W-:Y:S02]  /*1ba40*/  IMAD.MOV.U32 R12, RZ, RZ, RZ ;  /* 0x000000ffff0c7224 */ /* 0x000fe400078e00ff */
[----:B------:R-:W-:Y:S02]  /*1ba50*/  IMAD.MOV.U32 R11, RZ, RZ, 0x181f ;  /* 0x0000181fff0b7424 */ /* 0x000fe400078e00ff */
[----:B------:R-:W-:Y:S02]  /*1ba60*/  IMAD.MOV.U32 R15, RZ, RZ, -0x1 ;  /* 0xffffffffff0f7424 */ /* 0x000fe400078e00ff */
[----:B------:R-:W-:Y:S02]  /*1ba70*/  IMAD R21, R8, R25, RZ ;  /* 0x0000001908157224 */ /* 0x000fe400078e02ff */
[----:B------:R-:W-:-:S07]  /*1ba80*/  IMAD.IADD R24, R26, 0x1, R30 ;  /* 0x000000011a187824 */ /* 0x000fce00078e021e */
[----:B-1----:R-:W-:Y:S05]  /*1ba90*/  WARPSYNC.COLLECTIVE R15, `(.L_x_15666) ;  /* 0x000000000f087348 */ /* 0x002fea0003c00000 */
[----:B------:R0:W2:Y:S02]  /*1baa0*/  SHFL.IDX P6, R14, R13, R12, R11 ;  /* 0x0000000c0d0e7389 */ /* 0x0000a400000c000b */
[----:B012---:R-:W-:Y:S01]  /*1bab0*/  ENDCOLLECTIVE ;  /* 0x000000000000791b */ /* 0x007fe20003800000 */
.L_x_15666:
[C---:B------:R-:W-:Y:S01]  /*1bac0*/  VIADD R8, R24.reuse, 0x30 ;  /* 0x0000003018087836 */ /* 0x040fe20000000000 */
[----:B------:R-:W-:-:S04]  /*1bad0*/  ISETP.GE.OR P3, PT, R24, R21, P0 ;  /* 0x000000151800720c */ /* 0x000fc80000766670 */
[----:B------:R-:W-:Y:S01]  /*1bae0*/  ISETP.GE.OR P4, PT, R8, R21, P0 ;  /* 0x000000150800720c */ /* 0x000fe20000786670 */
[----:B------:R-:W-:Y:S02]  /*1baf0*/  VIADD R8, R24, 0x60 ;  /* 0x0000006018087836 */ /* 0x000fe40000000000 */
[----:B------:R-:W-:-:S03]  /*1bb00*/  IMAD.MOV.U32 R13, RZ, RZ, R7 ;  /* 0x000000ffff0d7224 */ /* 0x000fc600078e0007 */
[----:B------:R-:W-:Y:S01]  /*1bb10*/  ISETP.GE.OR P2, PT, R8, R21, P0 ;  /* 0x000000150800720c */ /* 0x000fe20000746670 */
[----:B------:R-:W-:-:S12]  /*1bb20*/  IMAD.MOV.U32 R0, RZ, RZ, R14 ;  /* 0x000000ffff007224 */ /* 0x000fd800078e000e */
[----:B------:R-:W-:Y:S05]  /*1bb30*/  WARPSYNC.COLLECTIVE R15, `(.L_x_15667) ;  /* 0x000000000f087348 */ /* 0x000fea0003c00000 */
[----:B------:R0:W1:Y:S02]  /*1bb40*/  SHFL.IDX P6, R14, R13, R12, R11 ;  /* 0x0000000c0d0e7389 */ /* 0x00006400000c000b */
[----:B01----:R-:W-:Y:S01]  /*1bb50*/  ENDCOLLECTIVE ;  /* 0x000000000000791b */ /* 0x003fe20003800000 */
.L_x_15667:
[----:B------:R-:W-:Y:S01]  /*1bb60*/  MOV R13, R20 ;  /* 0x00000014000d7202 */ /* 0x000fe20000000f00 */
[----:B------:R-:W-:Y:S02]  /*1bb70*/  IMAD.MOV.U32 R12, RZ, RZ, 0x1 ;  /* 0x00000001ff0c7424 */ /* 0x000fe400078e00ff */
[----:B------:R-:W-:-:S07]  /*1bb80*/  IMAD.MOV.U32 R3, RZ, RZ, R14 ;  /* 0x000000ffff037224 */ /* 0x000fce00078e000e */
[----:B------:R-:W-:Y:S05]  /*1bb90*/  WARPSYNC.COLLECTIVE R15, `(.L_x_15668) ;  /* 0x000000000f087348 */ /* 0x000fea0003c00000 */
[----:B------:R0:W1:Y:S02]  /*1bba0*/  SHFL.IDX P6, R14, R13, R12, R11 ;  /* 0x0000000c0d0e7389 */ /* 0x00006400000c000b */
[----:B01----:R-:W-:Y:S01]  /*1bbb0*/  ENDCOLLECTIVE ;  /* 0x000000000000791b */ /* 0x003fe20003800000 */
.L_x_15668:
[----:B------:R-:W-:-:S04]  /*1bbc0*/  @!P3 LEA R10, P5, R29, R3, 0x1 ;  /* 0x000000031d0ab211 */ /* 0x000fc800078a08ff */
[----:B------:R-:W-:Y:S01]  /*1bbd0*/  @!P3 LEA.HI.X R3, R29, R0, R28, 0x1, P5 ;  /* 0x000000001d03b211 */ /* 0x000fe200028f0c1c */
[----:B------:R-:W-:Y:S02]  /*1bbe0*/  IMAD.MOV.U32 R13, RZ, RZ, R7 ;  /* 0x000000ffff0d7224 */ /* 0x000fe400078e0007 */
[----:B------:R-:W-:-:S07]  /*1bbf0*/  IMAD.MOV.U32 R4, RZ, RZ, R14 ;  /* 0x000000ffff047224 */ /* 0x000fce00078e000e */
[----:B------:R-:W-:Y:S05]  /*1bc00*/  WARPSYNC.COLLECTIVE R15, `(.L_x_15669) ;  /* 0x000000000f087348 */ /* 0x000fea0003c00000 */
[----:B------:R0:W1:Y:S02]  /*1bc10*/  SHFL.IDX P6, R14, R13, R12, R11 ;  /* 0x0000000c0d0e7389 */ /* 0x00006400000c000b */
[----:B01----:R-:W-:Y:S01]  /*1bc20*/  ENDCOLLECTIVE ;  /* 0x000000000000791b */ /* 0x003fe20003800000 */
.L_x_15669:
[----:B------:R-:W-:Y:S02]  /*1bc30*/  IMAD.MOV.U32 R13, RZ, RZ, R20 ;  /* 0x000000ffff0d7224 */ /* 0x000fe400078e0014 */
[----:B------:R-:W-:Y:S02]  /*1bc40*/  IMAD.MOV.U32 R12, RZ, RZ, 0x2 ;  /* 0x00000002ff0c7424 */ /* 0x000fe400078e00ff */
[----:B------:R-:W-:-:S07]  /*1bc50*/  IMAD.MOV.U32 R5, RZ, RZ, R14 ;  /* 0x000000ffff057224 */ /* 0x000fce00078e000e */
[----:B------:R-:W-:Y:S05]  /*1bc60*/  WARPSYNC.COLLECTIVE R15, `(.L_x_15670) ;  /* 0x000000000f087348 */ /* 0x000fea0003c00000 */
[----:B------:R0:W1:Y:S02]  /*1bc70*/  SHFL.IDX P6, R14, R13, R12, R11 ;  /* 0x0000000c0d0e7389 */ /* 0x00006400000c000b */
[----:B01----:R-:W-:Y:S01]  /*1bc80*/  ENDCOLLECTIVE ;  /* 0x000000000000791b */ /* 0x003fe20003800000 */
.L_x_15670:
[----:B------:R-:W-:-:S04]  /*1bc90*/  @!P4 LEA R8, P1, R29, R5, 0x1 ;  /* 0x000000051d08c211 */ /* 0x000fc800078208ff */
[----:B------:R-:W-:Y:S01]  /*1bca0*/  @!P4 LEA.HI.X R9, R29, R4, R28, 0x1, P1 ;  /* 0x000000041d09c211 */ /* 0x000fe200008f0c1c */
[----:B------:R-:W-:Y:S01]  /*1bcb0*/  IMAD.MOV.U32 R13, RZ, RZ, R7 ;  /* 0x000000ffff0d7224 */ /* 0x000fe200078e0007 */
[----:B------:R-:W-:-:S07]  /*1bcc0*/  MOV R6, R14 ;  /* 0x0000000e00067202 */ /* 0x000fce0000000f00 */
[----:B------:R-:W-:Y:S05]  /*1bcd0*/  WARPSYNC.COLLECTIVE R15, `(.L_x_15671) ;  /* 0x000000000f087348 */ /* 0x000fea0003c00000 */
[----:B------:R0:W1:Y:S02]  /*1bce0*/  SHFL.IDX P6, R14, R13, R12, R11 ;  /* 0x0000000c0d0e7389 */ /* 0x00006400000c000b */
[----:B01----:R-:W-:Y:S01]  /*1bcf0*/  ENDCOLLECTIVE ;  /* 0x000000000000791b */ /* 0x003fe20003800000 */
.L_x_15671:
        /* <DEDUP_REMOVED lines=12> */
.L_x_15672:
[----:B------:R0:W-:Y:S01]  /*1bdc0*/  @!P2 ST.E.128 desc[UR40][R4.64], RZ ;  /* 0x000000ff0400a985 */ /* 0x0001e2000c101d28 */
[----:B------:R-:W-:Y:S01]  /*1bdd0*/  IMAD.MOV.U32 R13, RZ, RZ, R7 ;  /* 0x000000ffff0d7224 */ /* 0x000fe200078e0007 */
[----:B------:R-:W-:-:S07]  /*1bde0*/  MOV R0, R14 ;  /* 0x0000000e00007202 */ /* 0x000fce0000000f00 */
[----:B0-----:R-:W-:Y:S05]  /*1bdf0*/  WARPSYNC.COLLECTIVE R15, `(.L_x_15673) ;  /* 0x000000000f087348 */ /* 0x001fea0003c00000 */
[----:B------:R1:W2:Y:S02]  /*1be00*/  SHFL.IDX P6, R14, R13, R12, R11 ;  /* 0x0000000c0d0e7389 */ /* 0x0002a400000c000b */
[----:B012---:R-:W-:Y:S01]  /*1be10*/  ENDCOLLECTIVE ;  /* 0x000000000000791b */ /* 0x007fe20003800000 */
.L_x_15673:
[----:B------:R-:W-:Y:S05]  /*1be20*/  BRA `(.L_x_15674) ;  /* 0xffffff7800547947 */ /* 0x000fea000383ffff */
.L_x_15512:
        /* <DEDUP_REMOVED lines=11> */
.L_x_15676:
[----:B------:R-:W-:Y:S05]  /*1bee0*/  BSYNC B1 ;  /* 0x0000000000017941 */ /* 0x000fea0003800000 */
.L_x_15675:
[----:B------:R-:W-:Y:S05]  /*1bef0*/  BRA `(.L_x_15677) ;  /* 0xffffff8c008c7947 */ /* 0x000fea000383ffff */
.L_x_15514:
[----:B------:R-:W-:Y:S01]  /*1bf00*/  BSSY B1, `(.L_x_15678) ;  /* 0x0000006000017945 */ /* 0x000fe20003800000 */
[----:B------:R-:W-:-:S07]  /*1bf10*/  IMAD.MOV.U32 R15, RZ, RZ, -0x1 ;  /* 0xffffffffff0f7424 */ /* 0x000fce00078e00ff */
[----:B01----:R-:W-:Y:S05]  /*1bf20*/  WARPSYNC.COLLECTIVE R15, `(.L_x_15679) ;  /* 0x000000000f0c7348 */ /* 0x003fea0003c00000 */
[----:B------:R-:W-:Y:S02]  /*1bf30*/  ELECT P6, UR62, PT ;  /* 0x00000000003e782f */ /* 0x000fe400038c0000 */
[----:B------:R-:W-:Y:S01]  /*1bf40*/  MOV R14, UR62 ;  /* 0x0000003e000e7c02 */ /* 0x000fe20008000f00 */
[----:B01----:R-:W-:Y:S10]  /*1bf50*/  ENDCOLLECTIVE ;  /* 0x000000000000791b */ /* 0x003ff40003800000 */
.L_x_15679:
[----:B------:R-:W-:Y:S05]  /*1bf60*/  BSYNC B1 ;  /* 0x0000000000017941 */ /* 0x000fea0003800000 */
.L_x_15678:
[----:B------:R-:W-:Y:S05]  /*1bf70*/  BRA `(.L_x_15513) ;  /* 0xffffff8c00847947 */ /* 0x000fea000383ffff */
.L_x_15516:
[----:B0-----:R0:W2:Y:S02]  /*1bf80*/  SYNCS.PHASECHK.TRANS64.TRYWAIT P0, [R22+URZ+0x16820], R5 ;  /* 0x01682005160075a7 */ /* 0x0010a4000800017f */
[----:B--2---:R-:W-:Y:S05]  /*1bf90*/  @!P0 NANOSLEEP.SYNCS 0x989680 ;  /* 0x009896800000895d */ /* 0x004fea0003900000 */
[----:B------:R-:W2:Y:S02]  /*1bfa0*/  @!P0 SYNCS.PHASECHK.TRANS64 P0, [R22+URZ+0x16820], R5 ;  /* 0x01682005160085a7 */ /* 0x000ea4000800007f */
[----:B--2---:R-:W-:Y:S05]  /*1bfb0*/  @!P0 BRA `(.L_x_15516) ;  /* 0xfffffffc00f08947 */ /* 0x004fea000383ffff */
[----:B------:R-:W-:Y:S05]  /*1bfc0*/  BRA `(.L_x_15680) ;  /* 0xffffff8c00947947 */ /* 0x000fea000383ffff */
.L_x_15520:
[----:B0-----:R0:W2:Y:S02]  /*1bfd0*/  SYNCS.PHASECHK.TRANS64.TRYWAIT P0, [R5+URZ+0x168a0], R6 ;  /* 0x0168a006050075a7 */ /* 0x0010a4000800017f */
[----:B--2---:R-:W-:Y:S05]  /*1bfe0*/  @!P0 NANOSLEEP.SYNCS 0x989680 ;  /* 0x009896800000895d */ /* 0x004fea0003900000 */
[----:B------:R-:W2:Y:S02]  /*1bff0*/  @!P0 SYNCS.PHASECHK.TRANS64 P0, [R5+URZ+0x168a0], R6 ;  /* 0x0168a006050085a7 */ /* 0x000ea4000800007f */
[----:B--2---:R-:W-:Y:S05]  /*1c000*/  @!P0 BRA `(.L_x_15520) ;  /* 0xfffffffc00f08947 */ /* 0x004fea000383ffff */
[----:B------:R-:W-:Y:S05]  /*1c010*/  BRA `(.L_x_15681) ;  /* 0xffffff8c00ac7947 */ /* 0x000fea000383ffff */
.L_x_15525:
[----:B-1----:R1:W2:Y:S02]  /*1c020*/  SYNCS.PHASECHK.TRANS64.TRYWAIT P0, [R5+URZ+0x168c0], R6 ;  /* 0x0168c006050075a7 */ /* 0x0022a4000800017f */
[----:B--2---:R-:W-:Y:S05]  /*1c030*/  @!P0 NANOSLEEP.SYNCS 0x989680 ;  /* 0x009896800000895d */ /* 0x004fea0003900000 */
[----:B------:R-:W2:Y:S02]  /*1c040*/  @!P0 SYNCS.PHASECHK.TRANS64 P0, [R5+URZ+0x168c0], R6 ;  /* 0x0168c006050085a7 */ /* 0x000ea4000800007f */
[----:B--2---:R-:W-:Y:S05]  /*1c050*/  @!P0 BRA `(.L_x_15525) ;  /* 0xfffffffc00f08947 */ /* 0x004fea000383ffff */
[----:B------:R-:W-:Y:S05]  /*1c060*/  BRA `(.L_x_15682) ;  /* 0xffffff90002c7947 */ /* 0x000fea000383ffff */
.L_x_15532:
[----:B0-----:R0:W2:Y:S02]  /*1c070*/  SYNCS.PHASECHK.TRANS64.TRYWAIT P1, [R5+URZ+0x168a0], R6 ;  /* 0x0168a006050075a7 */ /* 0x0010a4000802017f */
[----:B--2---:R-:W-:Y:S05]  /*1c080*/  @!P1 NANOSLEEP.SYNCS 0x989680 ;  /* 0x009896800000995d */ /* 0x004fea0003900000 */
[----:B------:R-:W2:Y:S02]  /*1c090*/  @!P1 SYNCS.PHASECHK.TRANS64 P1, [R5+URZ+0x168a0], R6 ;  /* 0x0168a006050095a7 */ /* 0x000ea4000802007f */
[----:B--2---:R-:W-:Y:S05]  /*1c0a0*/  @!P1 BRA `(.L_x_15532) ;  /* 0xfffffffc00f09947 */ /* 0x004fea000383ffff */
[----:B------:R-:W-:Y:S05]  /*1c0b0*/  BRA `(.L_x_15683) ;  /* 0xffffff9000ec7947 */ /* 0x000fea000383ffff */
.L_x_15537:
[----:B-1----:R1:W2:Y:S02]  /*1c0c0*/  SYNCS.PHASECHK.TRANS64.TRYWAIT P1, [R5+URZ+0x168c0], R6 ;  /* 0x0168c006050075a7 */ /* 0x0022a4000802017f */
[----:B--2---:R-:W-:Y:S05]  /*1c0d0*/  @!P1 NANOSLEEP.SYNCS 0x989680 ;  /* 0x009896800000995d */ /* 0x004fea0003900000 */
[----:B------:R-:W2:Y:S02]  /*1c0e0*/  @!P1 SYNCS.PHASECHK.TRANS64 P1, [R5+URZ+0x168c0], R6 ;  /* 0x0168c006050095a7 */ /* 0x000ea4000802007f */
[----:B--2---:R-:W-:Y:S05]  /*1c0f0*/  @!P1 BRA `(.L_x_15537) ;  /* 0xfffffffc00f09947 */ /* 0x004fea000383ffff */
[----:B------:R-:W-:Y:S05]  /*1c100*/  BRA `(.L_x_15684) ;  /* 0xffffff9400647947 */ /* 0x000fea000383ffff */
.L_x_15550:
[----:B--2---:R-:W0:Y:S01]  /*1c110*/  S2R R20, SR_TID.X ;  /* 0x0000000000147919 */ /* 0x004e220000002100 */
        /* <DEDUP_REMOVED lines=10> */
.L_x_15686:
[----:B------:R-:W-:Y:S05]  /*1c1c0*/  BSYNC B0 ;  /* 0x0000000000007941 */ /* 0x000fea0003800000 */
.L_x_15685:
[----:B------:R-:W-:Y:S05]  /*1c1d0*/  BRA `(.L_x_15687) ;  /* 0xffffffa000187947 */ /* 0x000fea000383ffff */
.L_x_15553:
[----:B-1----:R1:W2:Y:S02]  /*1c1e0*/  SYNCS.PHASECHK.TRANS64.TRYWAIT P0, [R3+URZ+0x16840], R4 ;  /* 0x01684004030075a7 */ /* 0x0022a4000800017f */
[----:B--2---:R-:W-:Y:S05]  /*1c1f0*/  @!P0 NANOSLEEP.SYNCS 0x989680 ;  /* 0x009896800000895d */ /* 0x004fea0003900000 */
[----:B------:R-:W2:Y:S02]  /*1c200*/  @!P0 SYNCS.PHASECHK.TRANS64 P0, [R3+URZ+0x16840], R4 ;  /* 0x01684004030085a7 */ /* 0x000ea4000800007f */
[----:B--2---:R-:W-:Y:S05]  /*1c210*/  @!P0 BRA `(.L_x_15553) ;  /* 0xfffffffc00f08947 */ /* 0x004fea000383ffff */
[----:B------:R-:W-:Y:S05]  /*1c220*/  BRA `(.L_x_15688) ;  /* 0xffffffa000787947 */ /* 0x000fea000383ffff */
.L_x_15554:
        /* <DEDUP_REMOVED lines=8> */
.L_x_15690:
[----:B------:R-:W-:Y:S05]  /*1c2b0*/  BSYNC B0 ;  /* 0x0000000000007941 */ /* 0x000fea0003800000 */
.L_x_15689:
        /* <DEDUP_REMOVED lines=9> */
.L_x_15691:
[----:B------:R-:W-:Y:S01]  /*1c350*/  MOV R13, R2 ;  /* 0x00000002000d7202 */ /* 0x000fe20000000f00 */
[----:B------:R-:W-:Y:S02]  /*1c360*/  IMAD.MOV.U32 R12, RZ, RZ, 0x1 ;  /* 0x00000001ff0c7424 */ /* 0x000fe400078e00ff */
[----:B------:R-:W-:-:S07]  /*1c370*/  IMAD.MOV.U32 R7, RZ, RZ, R14 ;  /* 0x000000ffff077224 */ /* 0x000fce00078e000e */
[----:B------:R-:W-:Y:S05]  /*1c380*/  WARPSYNC.COLLECTIVE R15, `(.L_x_15692) ;  /* 0x000000000f087348 */ /* 0x000fea0003c00000 */
[----:B------:R0:W1:Y:S02]  /*1c390*/  SHFL.IDX P6, R14, R13, R12, R11 ;  /* 0x0000000c0d0e7389 */ /* 0x00006400000c000b */
[----:B01----:R-:W-:Y:S01]  /*1c3a0*/  ENDCOLLECTIVE ;  /* 0x000000000000791b */ /* 0x003fe20003800000 */
.L_x_15692:
        /* <DEDUP_REMOVED lines=15> */
.L_x_15693:
[----:B------:R-:W-:Y:S02]  /*1c4a0*/  @P0 IMAD R8, R5, 0x2, R22 ;  /* 0x0000000205080824 */ /* 0x000fe400078e0216 */
[----:B------:R-:W-:Y:S01]  /*1c4b0*/  IMAD.MOV.U32 R13, RZ, RZ, R2 ;  /* 0x000000ffff0d7224 */ /* 0x000fe200078e0002 */
[----:B------:R-:W-:Y:S01]  /*1c4c0*/  MOV R12, 0x2 ;  /* 0x00000002000c7802 */ /* 0x000fe20000000f00 */
[----:B------:R-:W-:-:S07]  /*1c4d0*/  IMAD.MOV.U32 R7, RZ, RZ, R14 ;  /* 0x000000ffff077224 */ /* 0x000fce00078e000e */
[----:B------:R-:W-:Y:S05]  /*1c4e0*/  WARPSYNC.COLLECTIVE R15, `(.L_x_15694) ;  /* 0x000000000f087348 */ /* 0x000fea0003c00000 */
[----:B------:R0:W1:Y:S02]  /*1c4f0*/  SHFL.IDX P6, R14, R13, R12, R11 ;  /* 0x0000000c0d0e7389 */ /* 0x00006400000c000b */
[----:B01----:R-:W-:Y:S01]  /*1c500*/  ENDCOLLECTIVE ;  /* 0x000000000000791b */ /* 0x003fe20003800000 */
.L_x_15694:
        /* <DEDUP_REMOVED lines=15> */
.L_x_15695:
[----:B------:R-:W-:Y:S02]  /*1c600*/  @P0 IMAD R8, R5, 0x2, R22 ;  /* 0x0000000205080824 */ /* 0x000fe400078e0216 */
[----:B------:R-:W-:Y:S02]  /*1c610*/  IMAD.MOV.U32 R13, RZ, RZ, R2 ;  /* 0x000000ffff0d7224 */ /* 0x000fe400078e0002 */
[----:B------:R-:W-:Y:S02]  /*1c620*/  IMAD.MOV.U32 R12, RZ, RZ, 0x3 ;  /* 0x00000003ff0c7424 */ /* 0x000fe400078e00ff */
[----:B------:R-:W-:-:S07]  /*1c630*/  IMAD.MOV.U32 R7, RZ, RZ, R14 ;  /* 0x000000ffff077224 */ /* 0x000fce00078e000e */
[----:B------:R-:W-:Y:S05]  /*1c640*/  WARPSYNC.COLLECTIVE R15, `(.L_x_15696) ;  /* 0x000000000f087348 */ /* 0x000fea0003c00000 */
[----:B------:R0:W1:Y:S02]  /*1c650*/  SHFL.IDX P6, R14, R13, R12, R11 ;  /* 0x0000000c0d0e7389 */ /* 0x00006400000c000b */
[----:B01----:R-:W-:Y:S01]  /*1c660*/  ENDCOLLECTIVE ;  /* 0x000000000000791b */ /* 0x003fe20003800000 */
.L_x_15696:
        /* <DEDUP_REMOVED lines=15> */
.L_x_15697:
[----:B------:R-:W-:Y:S02]  /*1c760*/  @P0 IMAD R8, R5, 0x2, R22 ;  /* 0x0000000205080824 */ /* 0x000fe400078e0216 */
[----:B------:R-:W-:Y:S02]  /*1c770*/  IMAD.MOV.U32 R13, RZ, RZ, R2 ;  /* 0x000000ffff0d7224 */ /* 0x000fe400078e0002 */
[----:B------:R-:W-:Y:S02]  /*1c780*/  IMAD.MOV.U32 R12, RZ, RZ, 0x4 ;  /* 0x00000004ff0c7424 */ /* 0x000fe400078e00ff */
[----:B------:R-:W-:-:S07]  /*1c790*/  IMAD.MOV.U32 R7, RZ, RZ, R14 ;  /* 0x000000ffff077224 */ /* 0x000fce00078e000e */
[----:B------:R-:W-:Y:S05]  /*1c7a0*/  WARPSYNC.COLLECTIVE R15, `(.L_x_15698) ;  /* 0x000000000f087348 */ /* 0x000fea0003c00000 */
[----:B------:R0:W1:Y:S02]  /*1c7b0*/  SHFL.IDX P6, R14, R13, R12, R11 ;  /* 0x0000000c0d0e7389 */ /* 0x00006400000c000b */
[----:B01----:R-:W-:Y:S01]  /*1c7c0*/  ENDCOLLECTIVE ;  /* 0x000000000000791b */ /* 0x003fe20003800000 */
.L_x_15698:
        /* <DEDUP_REMOVED lines=15> */
.L_x_15699:
[----:B------:R-:W-:Y:S02]  /*1c8c0*/  @P0 IMAD R8, R5, 0x2, R22 ;  /* 0x0000000205080824 */ /* 0x000fe400078e0216 */
[----:B------:R-:W-:Y:S02]  /*1c8d0*/  IMAD.MOV.U32 R13, RZ, RZ, R2 ;  /* 0x000000ffff0d7224 */ /* 0x000fe400078e0002 */
[----:B------:R-:W-:Y:S02]  /*1c8e0*/  IMAD.MOV.U32 R12, RZ, RZ, 0x5 ;  /* 0x00000005ff0c7424 */ /* 0x000fe400078e00ff */
[----:B------:R-:W-:-:S07]  /*1c8f0*/  IMAD.MOV.U32 R7, RZ, RZ, R14 ;  /* 0x000000ffff077224 */ /* 0x000fce00078e000e */
[----:B------:R-:W-:Y:S05]  /*1c900*/  WARPSYNC.COLLECTIVE R15, `(.L_x_15700) ;  /* 0x000000000f087348 */ /* 0x000fea0003c00000 */
[----:B------:R0:W1:Y:S02]  /*1c910*/  SHFL.IDX P6, R14, R13, R12, R11 ;  /* 0x0000000c0d0e7389 */ /* 0x00006400000c000b */
[----:B01----:R-:W-:Y:S01]  /*1c920*/  ENDCOLLECTIVE ;  /* 0x000000000000791b */ /* 0x003fe20003800000 */
.L_x_15700:
        /* <DEDUP_REMOVED lines=15> */
.L_x_15701:
[----:B------:R-:W-:Y:S02]  /*1ca20*/  @P0 IMAD R8, R5, 0x2, R22 ;  /* 0x0000000205080824 */ /* 0x000fe400078e0216 */
[----:B------:R-:W-:Y:S02]  /*1ca30*/  IMAD.MOV.U32 R13, RZ, RZ, R2 ;  /* 0x000000ffff0d7224 */ /* 0x000fe400078e0002 */
[----:B------:R-:W-:Y:S01]  /*1ca40*/  IMAD.MOV.U32 R12, RZ, RZ, 0x6 ;  /* 0x00000006ff0c7424 */ /* 0x000fe200078e00ff */
[----:B------:R-:W-:-:S07]  /*1ca50*/  MOV R7, R14 ;  /* 0x0000000e00077202 */ /* 0x000fce0000000f00 */
[----:B------:R-:W-:Y:S05]  /*1ca60*/  WARPSYNC.COLLECTIVE R15, `(.L_x_15702) ;  /* 0x000000000f087348 */ /* 0x000fea0003c00000 */
[----:B------:R0:W1:Y:S02]  /*1ca70*/  SHFL.IDX P6, R14, R13, R12, R11 ;  /* 0x0000000c0d0e7389 */ /* 0x00006400000c000b */
[----:B01----:R-:W-:Y:S01]  /*1ca80*/  ENDCOLLECTIVE ;  /* 0x000000000000791b */ /* 0x003fe20003800000 */
.L_x_15702:
        /* <DEDUP_REMOVED lines=15> */
.L_x_15703:
[----:B------:R-:W-:Y:S02]  /*1cb80*/  @P0 IMAD R8, R5, 0x2, R22 ;  /* 0x0000000205080824 */ /* 0x000fe400078e0216 */
[----:B------:R-:W-:Y:S02]  /*1cb90*/  IMAD.MOV.U32 R13, RZ, RZ, R2 ;  /* 0x000000ffff0d7224 */ /* 0x000fe400078e0002 */
[----:B------:R-:W-:Y:S02]  /*1cba0*/  IMAD.MOV.U32 R12, RZ, RZ, 0x7 ;  /* 0x00000007ff0c7424 */ /* 0x000fe400078e00ff */
[----:B------:R-:W-:-:S07]  /*1cbb0*/  IMAD.MOV.U32 R7, RZ, RZ, R14 ;  /* 0x000000ffff077224 */ /* 0x000fce00078e000e */
[----:B------:R-:W-:Y:S05]  /*1cbc0*/  WARPSYNC.COLLECTIVE R15, `(.L_x_15704) ;  /* 0x000000000f087348 */ /* 0x000fea0003c00000 */
[----:B------:R0:W1:Y:S02]  /*1cbd0*/  SHFL.IDX P6, R14, R13, R12, R11 ;  /* 0x0000000c0d0e7389 */ /* 0x00006400000c000b */
[----:B01----:R-:W-:Y:S01]  /*1cbe0*/  ENDCOLLECTIVE ;  /* 0x000000000000791b */ /* 0x003fe20003800000 */
.L_x_15704:
        /* <DEDUP_REMOVED lines=14> */
.L_x_15705:
[----:B------:R-:W-:Y:S01]  /*1ccd0*/  IMAD.MOV.U32 R0, RZ, RZ, R14 ;  /* 0x000000ffff007224 */ /* 0x000fe200078e000e */
[----:B------:R-:W-:Y:S06]  /*1cce0*/  BRA `(.L_x_15706) ;  /* 0xffffff9c00947947 */ /* 0x000fec000383ffff */
.L_x_15559:
[----:B------:R-:W2:Y:S01]  /*1ccf0*/  LDL.LU R11, [R1+0x38] ;  /* 0x00003800010b7983 */ /* 0x000ea20000300800 */
[----:B------:R-:W-:Y:S01]  /*1cd00*/  IMAD.MOV.U32 R13, RZ, RZ, R0 ;  /* 0x000000ffff0d7224 */ /* 0x000fe200078e0000 */
[----:B------:R-:W-:Y:S01]  /*1cd10*/  MOV R12, RZ ;  /* 0x000000ff000c7202 */ /* 0x000fe20000000f00 */
        /* <DEDUP_REMOVED lines=9> */
.L_x_15707:
[----:B------:R-:W-:Y:S02]  /*1cdb0*/  IMAD.MOV.U32 R13, RZ, RZ, R2 ;  /* 0x000000ffff0d7224 */ /* 0x000fe400078e0002 */
[----:B------:R-:W-:-:S07]  /*1cdc0*/  IMAD.MOV.U32 R6, RZ, RZ, R14 ;  /* 0x000000ffff067224 */ /* 0x000fce00078e000e */
[----:B------:R-:W-:Y:S05]  /*1cdd0*/  WARPSYNC.COLLECTIVE R15, `(.L_x_15708) ;  /* 0x000000000f087348 */ /* 0x000fea0003c00000 */
[----:B------:R0:W1:Y:S02]  /*1cde0*/  SHFL.IDX P6, R14, R13, R12, R11 ;  /* 0x0000000c0d0e7389 */ /* 0x00006400000c000b */
[----:B01----:R-:W-:Y:S01]  /*1cdf0*/  ENDCOLLECTIVE ;  /* 0x000000000000791b */ /* 0x003fe20003800000 */
.L_x_15708:
[----:B------:R-:W-:Y:S01]  /*1ce00*/  MOV R13, R0 ;  /* 0x00000000000d7202 */ /* 0x000fe20000000f00 */
[----:B------:R-:W-:Y:S02]  /*1ce10*/  IMAD.MOV.U32 R12, RZ, RZ, 0x1 ;  /* 0x00000001ff0c7424 */ /* 0x000fe400078e00ff */
[----:B------:R-:W-:-:S07]  /*1ce20*/  IMAD.MOV.U32 R7, RZ, RZ, R14 ;  /* 0x000000ffff077224 */ /* 0x000fce00078e000e */
[----:B------:R-:W-:Y:S05]  /*1ce30*/  WARPSYNC.COLLECTIVE R15, `(.L_x_15709) ;  /* 0x000000000f087348 */ /* 0x000fea0003c00000 */
[----:B------:R0:W1:Y:S02]  /*1ce40*/  SHFL.IDX P6, R14, R13, R12, R11 ;  /* 0x0000000c0d0e7389 */ /* 0x00006400000c000b */
[----:B01----:R-:W-:Y:S01]  /*1ce50*/  ENDCOLLECTIVE ;  /* 0x000000000000791b */ /* 0x003fe20003800000 */
.L_x_15709:
        /* <DEDUP_REMOVED lines=15> */
.L_x_15710:
[----:B------:R-:W-:Y:S01]  /*1cf50*/  IMAD.MOV.U32 R13, RZ, RZ, R0 ;  /* 0x000000ffff0d7224 */ /* 0x000fe200078e0000 */
[----:B------:R-:W-:Y:S01]  /*1cf60*/  MOV R12, 0x2 ;  /* 0x00000002000c7802 */ /* 0x000fe20000000f00 */
[----:B------:R-:W-:-:S07]  /*1cf70*/  IMAD.MOV.U32 R7, RZ, RZ, R14 ;  /* 0x000000ffff077224 */ /* 0x000fce00078e000e */
[----:B------:R-:W-:Y:S05]  /*1cf80*/  WARPSYNC.COLLECTIVE R15, `(.L_x_15711) ;  /* 0x000000000f087348 */ /* 0x000fea0003c00000 */
[----:B------:R0:W1:Y:S02]  /*1cf90*/  SHFL.IDX P6, R14, R13, R12, R11 ;  /* 0x0000000c0d0e7389 */ /* 0x00006400000c000b */
[----:B01----:R-:W-:Y:S01]  /*1cfa0*/  ENDCOLLECTIVE ;  /* 0x000000000000791b */ /* 0x003fe20003800000 */
.L_x_15711:
        /* <DEDUP_REMOVED lines=16> */
.L_x_15712:
[----:B------:R-:W-:Y:S02]  /*1d0b0*/  IMAD.MOV.U32 R13, RZ, RZ, R0 ;  /* 0x000000ffff0d7224 */ /* 0x000fe400078e0000 */
[----:B------:R-:W-:Y:S02]  /*1d0c0*/  IMAD.MOV.U32 R12, RZ, RZ, 0x3 ;  /* 0x00000003ff0c7424 */ /* 0x000fe400078e00ff */
[----:B------:R-:W-:-:S07]  /*1d0d0*/  IMAD.MOV.U32 R7, RZ, RZ, R14 ;  /* 0x000000ffff077224 */ /* 0x000fce00078e000e */
[----:B------:R-:W-:Y:S05]  /*1d0e0*/  WARPSYNC.COLLECTIVE R15, `(.L_x_15713) ;  /* 0x000000000f087348 */ /* 0x000fea0003c00000 */
[----:B------:R0:W1:Y:S02]  /*1d0f0*/  SHFL.IDX P6, R14, R13, R12, R11 ;  /* 0x0000000c0d0e7389 */ /* 0x00006400000c000b */
[----:B01----:R-:W-:Y:S01]  /*1d100*/  ENDCOLLECTIVE ;  /* 0x000000000000791b */ /* 0x003fe20003800000 */
.L_x_15713:
        /* <DEDUP_REMOVED lines=16> */
.L_x_15714:
[----:B------:R-:W-:Y:S02]  /*1d210*/  IMAD.MOV.U32 R13, RZ, RZ, R0 ;  /* 0x000000ffff0d7224 */ /* 0x000fe400078e0000 */
[----:B------:R-:W-:Y:S02]  /*1d220*/  IMAD.MOV.U32 R12, RZ, RZ, 0x4 ;  /* 0x00000004ff0c7424 */ /* 0x000fe400078e00ff */
[----:B------:R-:W-:-:S07]  /*1d230*/  IMAD.MOV.U32 R7, RZ, RZ, R14 ;  /* 0x000000ffff077224 */ /* 0x000fce00078e000e */
[----:B------:R-:W-:Y:S05]  /*1d240*/  WARPSYNC.COLLECTIVE R15, `(.L_x_15715) ;  /* 0x000000000f087348 */ /* 0x000fea0003c00000 */
[----:B------:R0:W1:Y:S02]  /*1d250*/  SHFL.IDX P6, R14, R13, R12, R11 ;  /* 0x0000000c0d0e7389 */ /* 0x00006400000c000b */
[----:B01----:R-:W-:Y:S01]  /*1d260*/  ENDCOLLECTIVE ;  /* 0x000000000000791b */ /* 0x003fe20003800000 */
.L_x_15715:
        /* <DEDUP_REMOVED lines=16> */
.L_x_15716:
[----:B------:R-:W-:Y:S02]  /*1d370*/  IMAD.MOV.U32 R13, RZ, RZ, R0 ;  /* 0x000000ffff0d7224 */ /* 0x000fe400078e0000 */
[----:B------:R-:W-:Y:S02]  /*1d380*/  IMAD.MOV.U32 R12, RZ, RZ, 0x5 ;  /* 0x00000005ff0c7424 */ /* 0x000fe400078e00ff */
[----:B------:R-:W-:-:S07]  /*1d390*/  IMAD.MOV.U32 R7, RZ, RZ, R14 ;  /* 0x000000ffff077224 */ /* 0x000fce00078e000e */
[----:B------:R-:W-:Y:S05]  /*1d3a0*/  WARPSYNC.COLLECTIVE R15, `(.L_x_15717) ;  /* 0x000000000f087348 */ /* 0x000fea0003c00000 */
[----:B------:R0:W1:Y:S02]  /*1d3b0*/  SHFL.IDX P6, R14, R13, R12, R11 ;  /* 0x0000000c0d0e7389 */ /* 0x00006400000c000b */
[----:B01----:R-:W-:Y:S01]  /*1d3c0*/  ENDCOLLECTIVE ;  /* 0x000000000000791b */ /* 0x003fe20003800000 */
.L_x_15717:
        /* <DEDUP_REMOVED lines=16> */
.L_x_15718:
[----:B------:R-:W-:Y:S02]  /*1d4d0*/  IMAD.MOV.U32 R13, RZ, RZ, R0 ;  /* 0x000000ffff0d7224 */ /* 0x000fe400078e0000 */
[----:B------:R-:W-:Y:S01]  /*1d4e0*/  IMAD.MOV.U32 R12, RZ, RZ, 0x6 ;  /* 0x00000006ff0c7424 */ /* 0x000fe200078e00ff */
[----:B------:R-:W-:-:S07]  /*1d4f0*/  MOV R7, R14 ;  /* 0x0000000e00077202 */ /* 0x000fce0000000f00 */
[----:B------:R-:W-:Y:S05]  /*1d500*/  WARPSYNC.COLLECTIVE R15, `(.L_x_15719) ;  /* 0x000000000f087348 */ /* 0x000fea0003c00000 */
[----:B------:R0:W1:Y:S02]  /*1d510*/  SHFL.IDX P6, R14, R13, R12, R11 ;  /* 0x0000000c0d0e7389 */ /* 0x00006400000c000b */
[----:B01----:R-:W-:Y:S01]  /*1d520*/  ENDCOLLECTIVE ;  /* 0x000000000000791b */ /* 0x003fe20003800000 */
.L_x_15719:
        /* <DEDUP_REMOVED lines=16> */
.L_x_15720:
[----:B------:R-:W-:Y:S02]  /*1d630*/  IMAD.MOV.U32 R13, RZ, RZ, R0 ;  /* 0x000000ffff0d7224 */ /* 0x000fe400078e0000 */
[----:B------:R-:W-:Y:S02]  /*1d640*/  IMAD.MOV.U32 R12, RZ, RZ, 0x7 ;  /* 0x00000007ff0c7424 */ /* 0x000fe400078e00ff */
[----:B------:R-:W-:Y:S02]  /*1d650*/  VIADD R0, R17, 0x70 ;  /* 0x0000007011007836 */ /* 0x000fe40000000000 */
[----:B------:R-:W-:-:S07]  /*1d660*/  IMAD.MOV.U32 R7, RZ, RZ, R14 ;  /* 0x000000ffff077224 */ /* 0x000fce00078e000e */
[----:B------:R-:W-:Y:S05]  /*1d670*/  WARPSYNC.COLLECTIVE R15, `(.L_x_15721) ;  /* 0x000000000f087348 */ /* 0x000fea0003c00000 */
[----:B------:R0:W1:Y:S02]  /*1d680*/  SHFL.IDX P6, R14, R13, R12, R11 ;  /* 0x0000000c0d0e7389 */ /* 0x00006400000c000b */
[----:B01----:R-:W-:Y:S01]  /*1d690*/  ENDCOLLECTIVE ;  /* 0x000000000000791b */ /* 0x003fe20003800000 */
.L_x_15721:
        /* <DEDUP_REMOVED lines=11> */
[----:B------:R-:W-:Y:S02]  /*1d750*/  VIADD R0, R17, 0x80 ;  /* 0x0000008011007836 */ /* 0x000fe40000000000 */
[----:B0-----:R-:W-:-:S10]  /*1d760*/  IMAD.MOV.U32 R6, RZ, RZ, R14 ;  /* 0x000000ffff067224 */ /* 0x001fd400078e000e */
[----:B------:R-:W-:Y:S05]  /*1d770*/  WARPSYNC.COLLECTIVE R15, `(.L_x_15722) ;  /* 0x000000000f087348 */ /* 0x000fea0003c00000 */
[----:B------:R0:W1:Y:S02]  /*1d780*/  SHFL.IDX P6, R14, R13, R12, R11 ;  /* 0x0000000c0d0e7389 */ /* 0x00006400000c000b */
[----:B01----:R-:W-:Y:S01]  /*1d790*/  ENDCOLLECTIVE ;  /* 0x000000000000791b */ /* 0x003fe20003800000 */
.L_x_15722:
[----:B------:R-:W-:Y:S02]  /*1d7a0*/  IMAD.MOV.U32 R13, RZ, RZ, R4 ;  /* 0x000000ffff0d7224 */ /* 0x000fe400078e0004 */
[----:B------:R-:W-:Y:S02]  /*1d7b0*/  IMAD.MOV.U32 R12, RZ, RZ, RZ ;  /* 0x000000ffff0c7224 */ /* 0x000fe400078e00ff */
[----:B------:R-:W-:-:S07]  /*1d7c0*/  IMAD.MOV.U32 R2, RZ, RZ, R14 ;  /* 0x000000ffff027224 */ /* 0x000fce00078e000e */
[----:B------:R-:W-:Y:S05]  /*1d7d0*/  WARPSYNC.COLLECTIVE R15, `(.L_x_15723) ;  /* 0x000000000f087348 */ /* 0x000fea0003c00000 */
[----:B------:R0:W1:Y:S02]  /*1d7e0*/  SHFL.IDX P6, R14, R13, R12, R11 ;  /* 0x0000000c0d0e7389 */ /* 0x00006400000c000b */
[----:B01----:R-:W-:Y:S01]  /*1d7f0*/  ENDCOLLECTIVE ;  /* 0x000000000000791b */ /* 0x003fe20003800000 */
.L_x_15723:
[----:B------:R-:W-:-:S05]  /*1d800*/  @!P1 LEA R2, P2, R21, R2, 0x1 ;  /* 0x0000000215029211 */ /* 0x000fca00078408ff */
[----:B------:R-:W-:-:S05]  /*1d810*/  @!P1 IMAD.X R6, RZ, RZ, R6, P2 ;  /* 0x000000ffff069224 */ /* 0x000fca00010e0606 */
[----:B------:R-:W-:Y:S01]  /*1d820*/  @!P1 MOV R7, R6 ;  /* 0x0000000600079202 */ /* 0x000fe20000000f00 */
[----:B------:R-:W-:Y:S02]  /*1d830*/  IMAD.MOV.U32 R13, RZ, RZ, R5 ;  /* 0x000000ffff0d7224 */ /* 0x000fe400078e0005 */
[----:B------:R-:W-:Y:S01]  /*1d840*/  @!P1 IMAD.MOV.U32 R6, RZ, RZ, R2 ;  /* 0x000000ffff069224 */ /* 0x000fe200078e0002 */
[----:B------:R-:W-:-:S04]  /*1d850*/  IADD3 R2, R17, 0xa0, RZ ;  /* 0x000000a011027810 */ /* 0x000fc80007ffe0ff */
        /* <DEDUP_REMOVED lines=9> */
.L_x_15724:
[----:B------:R-:W-:Y:S02]  /*1d8f0*/  IMAD.MOV.U32 R13, RZ, RZ, R4 ;  /* 0x000000ffff0d7224 */ /* 0x000fe400078e0004 */
[----:B------:R-:W-:Y:S02]  /*1d900*/  IMAD.MOV.U32 R12, RZ, RZ, 0x1 ;  /* 0x00000001ff0c7424 */ /* 0x000fe400078e00ff */
[----:B------:R-:W-:-:S07]  /*1d910*/  IMAD.MOV.U32 R0, RZ, RZ, R14 ;  /* 0x000000ffff007224 */ /* 0x000fce00078e000e */
[----:B------:R-:W-:Y:S05]  /*1d920*/  WARPSYNC.COLLECTIVE R15, `(.L_x_15725) ;  /* 0x000000000f087348 */ /* 0x000fea0003c00000 */
[----:B------:R0:W1:Y:S02]  /*1d930*/  SHFL.IDX P6, R14, R13, R12, R11 ;  /* 0x0000000c0d0e7389 */ /* 0x00006400000c000b */
[----:B01----:R-:W-:Y:S01]  /*1d940*/  ENDCOLLECTIVE ;  /* 0x000000000000791b */ /* 0x003fe20003800000 */
.L_x_15725:
[----:B------:R-:W-:-:S04]  /*1d950*/  @!P1 LEA R0, P2, R21, R0, 0x1 ;  /* 0x0000000015009211 */ /* 0x000fc800078408ff */
[----:B------:R-:W-:-:S05]  /*1d960*/  @!P1 IADD3.X R6, RZ, R8, RZ, P2, !PT ;  /* 0x00000008ff069210 */ /* 0x000fca00017fe4ff */
[----:B------:R-:W-:Y:S02]  /*1d970*/  @!P1 IMAD.MOV.U32 R7, RZ, RZ, R6 ;  /* 0x000000ffff079224 */ /* 0x000fe400078e0006 */
        /* <DEDUP_REMOVED lines=12> */
.L_x_15726:
[----:B------:R-:W-:Y:S02]  /*1da40*/  IMAD.MOV.U32 R13, RZ, RZ, R4 ;  /* 0x000000ffff0d7224 */ /* 0x000fe400078e0004 */
[----:B------:R-:W-:Y:S01]  /*1da50*/  IMAD.MOV.U32 R12, RZ, RZ, 0x2 ;  /* 0x00000002ff0c7424 */ /* 0x000fe200078e00ff */
[----:B------:R-:W-:-:S07]  /*1da60*/  MOV R6, R14 ;  /* 0x0000000e00067202 */ /* 0x000fce0000000f00 */
[----:B------:R-:W-:Y:S05]  /*1da70*/  WARPSYNC.COLLECTIVE R15, `(.L_x_15727) ;  /* 0x000000000f087348 */ /* 0x000fea0003c00000 */
[----:B------:R0:W1:Y:S02]  /*1da80*/  SHFL.IDX P6, R14, R13, R12, R11 ;  /* 0x0000000c0d0e7389 */ /* 0x00006400000c000b */
[----:B01----:R-:W-:Y:S01]  /*1da90*/  ENDCOLLECTIVE ;  /* 0x000000000000791b */ /* 0x003fe20003800000 */
.L_x_15727:
        /* <DEDUP_REMOVED lines=13> */
.L_x_15728:
[----:B------:R-:W-:Y:S02]  /*1db70*/  IMAD.MOV.U32 R13, RZ, RZ, R4 ;  /* 0x000000ffff0d7224 */ /* 0x000fe400078e0004 */
[----:B------:R-:W-:Y:S02]  /*1db80*/  IMAD.MOV.U32 R12, RZ, RZ, 0x3 ;  /* 0x00000003ff0c7424 */ /* 0x000fe400078e00ff */
[----:B------:R-:W-:-:S07]  /*1db90*/  IMAD.MOV.U32 R6, RZ, RZ, R14 ;  /* 0x000000ffff067224 */ /* 0x000fce00078e000e */
[----:B------:R-:W-:Y:S05]  /*1dba0*/  WARPSYNC.COLLECTIVE R15, `(.L_x_15729) ;  /* 0x000000000f087348 */ /* 0x000fea0003c00000 */
[----:B------:R0:W1:Y:S02]  /*1dbb0*/  SHFL.IDX P6, R14, R13, R12, R11 ;  /* 0x0000000c0d0e7389 */ /* 0x00006400000c000b */
[----:B01----:R-:W-:Y:S01]  /*1dbc0*/  ENDCOLLECTIVE ;  /* 0x000000000000791b */ /* 0x003fe20003800000 */
.L_x_15729:
        /* <DEDUP_REMOVED lines=12> */
.L_x_15730:
[----:B------:R-:W-:Y:S01]  /*1dc90*/  IMAD.MOV.U32 R2, RZ, RZ, R14 ;  /* 0x000000ffff027224 */ /* 0x000fe200078e000e */
[----:B------:R-:W-:Y:S06]  /*1dca0*/  BRA `(.L_x_15731) ;  /* 0xffffff9c00907947 */ /* 0x000fec000383ffff */
.L_x_15562:
[----:B-1----:R1:W2:Y:S02]  /*1dcb0*/  SYNCS.PHASECHK.TRANS64.TRYWAIT P0, [R22+URZ+0x16820], R0 ;  /* 0x01682000160075a7 */ /* 0x0022a4000800017f */
[----:B--2---:R-:W-:Y:S05]  /*1dcc0*/  @!P0 NANOSLEEP.SYNCS 0x989680 ;  /* 0x009896800000895d */ /* 0x004fea0003900000 */
[----:B------:R-:W2:Y:S02]  /*1dcd0*/  @!P0 SYNCS.PHASECHK.TRANS64 P0, [R22+URZ+0x16820], R0 ;  /* 0x01682000160085a7 */ /* 0x000ea4000800007f */
[----:B--2---:R-:W-:Y:S05]  /*1dce0*/  @!P0 BRA `(.L_x_15562) ;  /* 0xfffffffc00f08947 */ /* 0x004fea000383ffff */
[----:B------:R-:W-:Y:S05]  /*1dcf0*/  BRA `(.L_x_15732) ;  /* 0xffffff9c00ec7947 */ /* 0x000fea000383ffff */
.L_x_15567:
[----:B0-----:R0:W1:Y:S02]  /*1dd00*/  SYNCS.PHASECHK.TRANS64.TRYWAIT P0, [R5+URZ+0x16840], R2 ;  /* 0x01684002050075a7 */ /* 0x001064000800017f */
[----:B-1----:R-:W-:Y:S05]  /*1dd10*/  @!P0 NANOSLEEP.SYNCS 0x989680 ;  /* 0x009896800000895d */ /* 0x002fea0003900000 */
[----:B------:R-:W1:Y:S02]  /*1dd20*/  @!P0 SYNCS.PHASECHK.TRANS64 P0, [R5+URZ+0x16840], R2 ;  /* 0x01684002050085a7 */ /* 0x000e64000800007f */
[----:B-1----:R-:W-:Y:S05]  /*1dd30*/  @!P0 BRA `(.L_x_15567) ;  /* 0xfffffffc00f08947 */ /* 0x002fea000383ffff */
[----:B------:R-:W-:Y:S05]  /*1dd40*/  BRA `(.L_x_15733) ;  /* 0xffffffa000c87947 */ /* 0x000fea000383ffff */
.L_x_15568:
        /* <DEDUP_REMOVED lines=8> */
.L_x_15735:
[----:B------:R-:W-:Y:S05]  /*1ddd0*/  BSYNC B1 ;  /* 0x0000000000017941 */ /* 0x000fea0003800000 */
.L_x_15734:
        /* <DEDUP_REMOVED lines=10> */
.L_x_15736:
[----:B------:R-:W-:Y:S02]  /*1de80*/  IMAD.MOV.U32 R13, RZ, RZ, R10 ;  /* 0x000000ffff0d7224 */ /* 0x000fe400078e000a */
[----:B------:R-:W-:Y:S01]  /*1de90*/  IMAD.MOV.U32 R12, RZ, RZ, 0x1 ;  /* 0x00000001ff0c7424 */ /* 0x000fe200078e00ff */
[----:B------:R-:W-:Y:S01]  /*1dea0*/  SHF.L.U32 R7, R7, 0x3, RZ ;  /* 0x0000000307077819 */ /* 0x000fe200000006ff */
[----:B------:R-:W-:-:S03]  /*1deb0*/  IMAD.MOV.U32 R2, RZ, RZ, R14 ;  /* 0x000000ffff027224 */ /* 0x000fc600078e000e */
[----:B------:R-:W-:-:S07]  /*1dec0*/  LOP3.LUT R7, R7, 0x38, RZ, 0xc0, !PT ;  /* 0x0000003807077812 */ /* 0x000fce00078ec0ff */
[----:B------:R-:W-:Y:S05]  /*1ded0*/  WARPSYNC.COLLECTIVE R15, `(.L_x_15737) ;  /* 0x000000000f087348 */ /* 0x000fea0003c00000 */
[----:B------:R0:W1:Y:S02]  /*1dee0*/  SHFL.IDX P6, R14, R13, R12, R11 ;  /* 0x0000000c0d0e7389 */ /* 0x00006400000c000b */
[----:B01----:R-:W-:Y:S01]  /*1def0*/  ENDCOLLECTIVE ;  /* 0x000000000000791b */ /* 0x003fe20003800000 */
.L_x_15737:
        /* <DEDUP_REMOVED lines=8> */
[----:B0-----:R-:W-:-:S07]  /*1df80*/  MOV R3, R14 ;  /* 0x0000000e00037202 */ /* 0x001fce0000000f00 */
[----:B------:R-:W-:Y:S05]  /*1df90*/  WARPSYNC.COLLECTIVE R15, `(.L_x_15738) ;  /* 0x000000000f087348 */ /* 0x000fea0003c00000 */
[----:B------:R0:W1:Y:S02]  /*1dfa0*/  SHFL.IDX P6, R14, R13, R12, R11 ;  /* 0x0000000c0d0e7389 */ /* 0x00006400000c000b */
[----:B01----:R-:W-:Y:S01]  /*1dfb0*/  ENDCOLLECTIVE ;  /* 0x000000000000791b */ /* 0x003fe20003800000 */
.L_x_15738:
[----:B------:R-:W-:Y:S02]  /*1dfc0*/  IMAD.MOV.U32 R13, RZ, RZ, R10 ;  /* 0x000000ffff0d7224 */ /* 0x000fe400078e000a */
[----:B------:R-:W-:Y:S02]  /*1dfd0*/  IMAD.MOV.U32 R12, RZ, RZ, 0x2 ;  /* 0x00000002ff0c7424 */ /* 0x000fe400078e00ff */
[----:B------:R-:W-:-:S07]  /*1dfe0*/  IMAD.MOV.U32 R2, RZ, RZ, R14 ;  /* 0x000000ffff027224 */ /* 0x000fce00078e000e */
[----:B------:R-:W-:Y:S05]  /*1dff0*/  WARPSYNC.COLLECTIVE R15, `(.L_x_15739) ;  /* 0x000000000f087348 */ /* 0x000fea0003c00000 */
[----:B------:R0:W1:Y:S02]  /*1e000*/  SHFL.IDX P6, R14, R13, R12, R11 ;  /* 0x0000000c0d0e7389 */ /* 0x00006400000c000b */
[----:B01----:R-:W-:Y:S01]  /*1e010*/  ENDCOLLECTIVE ;  /* 0x000000000000791b */ /* 0x003fe20003800000 */
.L_x_15739:
        /* <DEDUP_REMOVED lines=11> */
.L_x_15740:
[----:B------:R-:W-:Y:S02]  /*1e0d0*/  IMAD.MOV.U32 R13, RZ, RZ, R10 ;  /* 0x000000ffff0d7224 */ /* 0x000fe400078e000a */
[----:B------:R-:W-:Y:S01]  /*1e0e0*/  IMAD.MOV.U32 R12, RZ, RZ, 0x3 ;  /* 0x00000003ff0c7424 */ /* 0x000fe200078e00ff */
[----:B------:R-:W-:-:S07]  /*1e0f0*/  MOV R2, R14 ;  /* 0x0000000e00027202 */ /* 0x000fce0000000f00 */
[----:B------:R-:W-:Y:S05]  /*1e100*/  WARPSYNC.COLLECTIVE R15, `(.L_x_15741) ;  /* 0x000000000f087348 */ /* 0x000fea0003c00000 */
[----:B------:R0:W1:Y:S02]  /*1e110*/  SHFL.IDX P6, R14, R13, R12, R11 ;  /* 0x0000000c0d0e7389 */ /* 0x00006400000c000b */
[----:B01----:R-:W-:Y:S01]  /*1e120*/  ENDCOLLECTIVE ;  /* 0x000000000000791b */ /* 0x003fe20003800000 */
.L_x_15741:
        /* <DEDUP_REMOVED lines=11> */
.L_x_15742:
[----:B------:R-:W-:Y:S01]  /*1e1e0*/  MOV R13, R10 ;  /* 0x0000000a000d7202 */ /* 0x000fe20000000f00 */
[----:B------:R-:W-:Y:S02]  /*1e1f0*/  IMAD.MOV.U32 R12, RZ, RZ, 0x4 ;  /* 0x00000004ff0c7424 */ /* 0x000fe400078e00ff */
[----:B------:R-:W-:-:S07]  /*1e200*/  IMAD.MOV.U32 R2, RZ, RZ, R14 ;  /* 0x000000ffff027224 */ /* 0x000fce00078e000e */
[----:B------:R-:W-:Y:S05]  /*1e210*/  WARPSYNC.COLLECTIVE R15, `(.L_x_15743) ;  /* 0x000000000f087348 */ /* 0x000fea0003c00000 */
[----:B------:R0:W1:Y:S02]  /*1e220*/  SHFL.IDX P6, R14, R13, R12, R11 ;  /* 0x0000000c0d0e7389 */ /* 0x00006400000c000b */
[----:B01----:R-:W-:Y:S01]  /*1e230*/  ENDCOLLECTIVE ;  /* 0x000000000000791b */ /* 0x003fe20003800000 */
.L_x_15743:
        /* <DEDUP_REMOVED lines=11> */
.L_x_15744:
[----:B------:R-:W-:Y:S02]  /*1e2f0*/  IMAD.MOV.U32 R13, RZ, RZ, R10 ;  /* 0x000000ffff0d7224 */ /* 0x000fe400078e000a */
[----:B------:R-:W-:Y:S02]  /*1e300*/  IMAD.MOV.U32 R12, RZ, RZ, 0x5 ;  /* 0x00000005ff0c7424 */ /* 0x000fe400078e00ff */
[----:B------:R-:W-:-:S07]  /*1e310*/  IMAD.MOV.U32 R2, RZ, RZ, R14 ;  /* 0x000000ffff027224 */ /* 0x000fce00078e000e */
[----:B------:R-:W-:Y:S05]  /*1e320*/  WARPSYNC.COLLECTIVE R15, `(.L_x_15745) ;  /* 0x000000000f087348 */ /* 0x000fea0003c00000 */
[----:B------:R0:W1:Y:S02]  /*1e330*/  SHFL.IDX P6, R14, R13, R12, R11 ;  /* 0x0000000c0d0e7389 */ /* 0x00006400000c000b */
[----:B01----:R-:W-:Y:S01]  /*1e340*/  ENDCOLLECTIVE ;  /* 0x000000000000791b */ /* 0x003fe20003800000 */
.L_x_15745:
        /* <DEDUP_REMOVED lines=11> */
.L_x_15746:
[----:B------:R-:W-:Y:S02]  /*1e400*/  IMAD.MOV.U32 R13, RZ, RZ, R10 ;  /* 0x000000ffff0d7224 */ /* 0x000fe400078e000a */
[----:B------:R-:W-:Y:S02]  /*1e410*/  IMAD.MOV.U32 R12, RZ, RZ, 0x6 ;  /* 0x00000006ff0c7424 */ /* 0x000fe400078e00ff */
[----:B------:R-:W-:-:S07]  /*1e420*/  IMAD.MOV.U32 R2, RZ, RZ, R14 ;  /* 0x000000ffff027224 */ /* 0x000fce00078e000e */
[----:B------:R-:W-:Y:S05]  /*1e430*/  WARPSYNC.COLLECTIVE R15, `(.L_x_15747) ;  /* 0x000000000f087348 */ /* 0x000fea0003c00000 */
[----:B------:R0:W1:Y:S02]  /*1e440*/  SHFL.IDX P6, R14, R13, R12, R11 ;  /* 0x0000000c0d0e7389 */ /* 0x00006400000c000b */
[----:B01----:R-:W-:Y:S01]  /*1e450*/  ENDCOLLECTIVE ;  /* 0x000000000000791b */ /* 0x003fe20003800000 */
.L_x_15747:
        /* <DEDUP_REMOVED lines=11> */
.L_x_15748:
[----:B------:R-:W-:Y:S02]  /*1e510*/  IMAD.MOV.U32 R13, RZ, RZ, R10 ;  /* 0x000000ffff0d7224 */ /* 0x000fe400078e000a */
[----:B------:R-:W-:Y:S01]  /*1e520*/  IMAD.MOV.U32 R12, RZ, RZ, 0x7 ;  /* 0x00000007ff0c7424 */ /* 0x000fe200078e00ff */
[----:B------:R-:W-:-:S07]  /*1e530*/  MOV R2, R14 ;  /* 0x0000000e00027202 */ /* 0x000fce0000000f00 */
[----:B------:R-:W-:Y:S05]  /*1e540*/  WARPSYNC.COLLECTIVE R15, `(.L_x_15749) ;  /* 0x000000000f087348 */ /* 0x000fea0003c00000 */
[----:B------:R0:W1:Y:S02]  /*1e550*/  SHFL.IDX P6, R14, R13, R12, R11 ;  /* 0x0000000c0d0e7389 */ /* 0x00006400000c000b */
[----:B01----:R-:W-:Y:S01]  /*1e560*/  ENDCOLLECTIVE ;  /* 0x000000000000791b */ /* 0x003fe20003800000 */
.L_x_15749:
        /* <DEDUP_REMOVED lines=11> */
.L_x_15750:
[----:B------:R-:W-:Y:S01]  /*1e620*/  IMAD.MOV.U32 R2, RZ, RZ, R14 ;  /* 0x000000ffff027224 */ /* 0x000fe200078e000e */
[----:B------:R-:W-:Y:S06]  /*1e630*/  BRA `(.L_x_15751) ;  /* 0xffffff9c00c07947 */ /* 0x000fec000383ffff */
.L_x_15573:
[----:B-1----:R1:W2:Y:S02]  /*1e640*/  SYNCS.PHASECHK.TRANS64.TRYWAIT P0, [R5+URZ+0x16860], R2 ;  /* 0x01686002050075a7 */ /* 0x0022a4000800017f */
[----:B--2---:R-:W-:Y:S05]  /*1e650*/  @!P0 NANOSLEEP.SYNCS 0x989680 ;  /* 0x009896800000895d */ /* 0x004fea0003900000 */
[----:B------:R-:W2:Y:S02]  /*1e660*/  @!P0 SYNCS.PHASECHK.TRANS64 P0, [R5+URZ+0x16860], R2 ;  /* 0x01686002050085a7 */ /* 0x000ea4000800007f */
[----:B--2---:R-:W-:Y:S05]  /*1e670*/  @!P0 BRA `(.L_x_15573) ;  /* 0xfffffffc00f08947 */ /* 0x004fea000383ffff */
[----:B------:R-:W-:Y:S05]  /*1e680*/  BRA `(.L_x_15752) ;  /* 0xffffffa000187947 */ /* 0x000fea000383ffff */
.L_x_15574:
        /* <DEDUP_REMOVED lines=8> */
.L_x_15754:
[----:B------:R-:W-:Y:S05]  /*1e710*/  BSYNC B1 ;  /* 0x0000000000017941 */ /* 0x000fea0003800000 */
.L_x_15753:
        /* <DEDUP_REMOVED lines=10> */
.L_x_15755:
[----:B------:R-:W-:Y:S02]  /*1e7c0*/  IMAD.MOV.U32 R13, RZ, RZ, R24 ;  /* 0x000000ffff0d7224 */ /* 0x000fe400078e0018 */
[----:B------:R-:W-:Y:S01]  /*1e7d0*/  IMAD.MOV.U32 R12, RZ, RZ, 0x1 ;  /* 0x00000001ff0c7424 */ /* 0x000fe200078e00ff */
[----:B------:R-:W-:-:S07]  /*1e7e0*/  MOV R2, R14 ;  /* 0x0000000e00027202 */ /* 0x000fce0000000f00 */
[----:B------:R-:W-:Y:S05]  /*1e7f0*/  WARPSYNC.COLLECTIVE R15, `(.L_x_15756) ;  /* 0x000000000f087348 */ /* 0x000fea0003c00000 */
[----:B------:R0:W1:Y:S02]  /*1e800*/  SHFL.IDX P6, R14, R13, R12, R11 ;  /* 0x0000000c0d0e7389 */ /* 0x00006400000c000b */
[----:B01----:R-:W-:Y:S01]  /*1e810*/  ENDCOLLECTIVE ;  /* 0x000000000000791b */ /* 0x003fe20003800000 */
.L_x_15756:
[----:B------:R-:W-:-:S05]  /*1e820*/  IADD3 R2, P0, R2, R7, RZ ;  /* 0x0000000702027210 */ /* 0x000fca0007f1e0ff */
        /* <DEDUP_REMOVED lines=11> */
.L_x_15757:
[----:B------:R-:W-:Y:S02]  /*1e8e0*/  IMAD.MOV.U32 R13, RZ, RZ, R24 ;  /* 0x000000ffff0d7224 */ /* 0x000fe400078e0018 */
[----:B------:R-:W-:Y:S02]  /*1e8f0*/  IMAD.MOV.U32 R12, RZ, RZ, 0x2 ;  /* 0x00000002ff0c7424 */ /* 0x000fe400078e00ff */
[----:B------:R-:W-:-:S07]  /*1e900*/  IMAD.MOV.U32 R2, RZ, RZ, R14 ;  /* 0x000000ffff027224 */ /* 0x000fce00078e000e */
[----:B------:R-:W-:Y:S05]  /*1e910*/  WARPSYNC.COLLECTIVE R15, `(.L_x_15758) ;  /* 0x000000000f087348 */ /* 0x000fea0003c00000 */
[----:B------:R0:W1:Y:S02]  /*1e920*/  SHFL.IDX P6, R14, R13, R12, R11 ;  /* 0x0000000c0d0e7389 */ /* 0x00006400000c000b */
[----:B01----:R-:W-:Y:S01]  /*1e930*/  ENDCOLLECTIVE ;  /* 0x000000000000791b */ /* 0x003fe20003800000 */
.L_x_15758:
        /* <DEDUP_REMOVED lines=12> */
.L_x_15759:
[----:B------:R-:W-:Y:S01]  /*1ea00*/  IMAD.MOV.U32 R13, RZ, RZ, R24 ;  /* 0x000000ffff0d7224 */ /* 0x000fe200078e0018 */
[----:B------:R-:W-:Y:S01]  /*1ea10*/  MOV R12, 0x3 ;  /* 0x00000003000c7802 */ /* 0x000fe20000000f00 */
[----:B------:R-:W-:-:S07]  /*1ea20*/  IMAD.MOV.U32 R2, RZ, RZ, R14 ;  /* 0x000000ffff027224 */ /* 0x000fce00078e000e */
[----:B------:R-:W-:Y:S05]  /*1ea30*/  WARPSYNC.COLLECTIVE R15, `(.L_x_15760) ;  /* 0x000000000f087348 */ /* 0x000fea0003c00000 */
[----:B------:R0:W1:Y:S02]  /*1ea40*/  SHFL.IDX P6, R14, R13, R12, R11 ;  /* 0x0000000c0d0e7389 */ /* 0x00006400000c000b */
[----:B01----:R-:W-:Y:S01]  /*1ea50*/  ENDCOLLECTIVE ;  /* 0x000000000000791b */ /* 0x003fe20003800000 */
.L_x_15760:
        /* <DEDUP_REMOVED lines=12> */
.L_x_15761:
[----:B------:R-:W-:Y:S02]  /*1eb20*/  IMAD.MOV.U32 R13, RZ, RZ, R24 ;  /* 0x000000ffff0d7224 */ /* 0x000fe400078e0018 */
[----:B------:R-:W-:Y:S02]  /*1eb30*/  IMAD.MOV.U32 R12, RZ, RZ, 0x4 ;  /* 0x00000004ff0c7424 */ /* 0x000fe400078e00ff */
[----:B------:R-:W-:-:S07]  /*1eb40*/  IMAD.MOV.U32 R2, RZ, RZ, R14 ;  /* 0x000000ffff027224 */ /* 0x000fce00078e000e */
[----:B------:R-:W-:Y:S05]  /*1eb50*/  WARPSYNC.COLLECTIVE R15, `(.L_x_15762) ;  /* 0x000000000f087348 */ /* 0x000fea0003c00000 */
[----:B------:R0:W1:Y:S02]  /*1eb60*/  SHFL.IDX P6, R14, R13, R12, R11 ;  /* 0x0000000c0d0e7389 */ /* 0x00006400000c000b */
[----:B01----:R-:W-:Y:S01]  /*1eb70*/  ENDCOLLECTIVE ;  /* 0x000000000000791b */ /* 0x003fe20003800000 */
.L_x_15762:
[----:B------:R-:W-:-:S05]  /*1eb80*/  IADD3 R2, P0, R2, R7, RZ ;  /* 0x0000000702027210 */ /* 0x000fca0007f1e0ff */
[----:B------:R-:W-:-:S05]  /*1eb90*/  IMAD.X R3, RZ, RZ, R3, P0 ;  /* 0x000000ffff037224 */ /* 0x000fca00000e0603 */
[----:B------:R-:W-:Y:S01]  /*1eba0*/  @!PT LDS RZ, [RZ] ;  /* 0x00000000fffff984 */ /* 0x000fe20000000800 */
[----:B------:R-:W-:Y:S01]  /*1ebb0*/  @!PT LDS RZ, [RZ] ;  /* 0x00000000fffff984 */ /* 0x000fe20000000800 */
[----:B------:R-:W-:Y:S01]  /*1ebc0*/  @!PT LDS RZ, [RZ] ;  /* 0x00000000fffff984 */ /* 0x000fe20000000800 */
[----:B------:R0:W-:Y:S01]  /*1ebd0*/  LDGSTS.E.BYPASS.LTC128B.128 [R6+0x1c00], desc[UR40][R2.64], !P2 ;  /* 0x01c0000002067fae */ /* 0x0001e2000d101d68 */
[----:B------:R-:W-:Y:S02]  /*1ebe0*/  MOV R13, R23 ;  /* 0x00000017000d7202 */ /* 0x000fe40000000f00 */
[----:B------:R-:W-:Y:S01]  /*1ebf0*/  ISETP.LT.OR P2, PT, R8, 0x41, P1 ;  /* 0x000000410800780c */ /* 0x000fe20000f41670 */
[----:B0-----:R-:W-:-:S12]  /*1ec00*/  IMAD.MOV.U32 R3, RZ, RZ, R14 ;  /* 0x000000ffff037224 */ /* 0x001fd800078e000e */
[----:B------:R-:W-:Y:S05]  /*1ec10*/  WARPSYNC.COLLECTIVE R15, `(.L_x_15763) ;  /* 0x000000000f087348 */ /* 0x000fea0003c00000 */
[----:B------:R0:W1:Y:S02]  /*1ec20*/  SHFL.IDX P6, R14, R13, R12, R11 ;  /* 0x0000000c0d0e7389 */ /* 0x00006400000c000b */
[----:B01----:R-:W-:Y:S01]  /*1ec30*/  ENDCOLLECTIVE ;  /* 0x000000000000791b */ /* 0x003fe20003800000 */
.L_x_15763:
[----:B------:R-:W-:Y:S02]  /*1ec40*/  IMAD.MOV.U32 R13, RZ, RZ, R24 ;  /* 0x000000ffff0d7224 */ /* 0x000fe400078e0018 */
[----:B------:R-:W-:Y:S02]  /*1ec50*/  IMAD.MOV.U32 R12, RZ, RZ, 0x5 ;  /* 0x00000005ff0c7424 */ /* 0x000fe400078e00ff */
[----:B------:R-:W-:-:S07]  /*1ec60*/  IMAD.MOV.U32 R2, RZ, RZ, R14 ;  /* 0x000000ffff027224 */ /* 0x000fce00078e000e */
[----:B------:R-:W-:Y:S05]  /*1ec70*/  WARPSYNC.COLLECTIVE R15, `(.L_x_15764) ;  /* 0x000000000f087348 */ /* 0x000fea0003c00000 */
[----:B------:R0:W1:Y:S02]  /*1ec80*/  SHFL.IDX P6, R14, R13, R12, R11 ;  /* 0x0000000c0d0e7389 */ /* 0x00006400000c000b */
[----:B01----:R-:W-:Y:S01]  /*1ec90*/  ENDCOLLECTIVE ;  /* 0x000000000000791b */ /* 0x003fe20003800000 */
.L_x_15764:
        /* <DEDUP_REMOVED lines=12> */
.L_x_15765:
[----:B------:R-:W-:Y:S02]  /*1ed60*/  IMAD.MOV.U32 R13, RZ, RZ, R24 ;  /* 0x000000ffff0d7224 */ /* 0x000fe400078e0018 */
[----:B------:R-:W-:Y:S02]  /*1ed70*/  IMAD.MOV.U32 R12, RZ, RZ, 0x6 ;  /* 0x00000006ff0c7424 */ /* 0x000fe400078e00ff */
[----:B------:R-:W-:-:S07]  /*1ed80*/  IMAD.MOV.U32 R2, RZ, RZ, R14 ;  /* 0x000000ffff027224 */ /* 0x000fce00078e000e */
[----:B------:R-:W-:Y:S05]  /*1ed90*/  WARPSYNC.COLLECTIVE R15, `(.L_x_15766) ;  /* 0x000000000f087348 */ /* 0x000fea0003c00000 */
[----:B------:R0:W1:Y:S02]  /*1eda0*/  SHFL.IDX P6, R14, R13, R12, R11 ;  /* 0x0000000c0d0e7389 */ /* 0x00006400000c000b */
[----:B01----:R-:W-:Y:S01]  /*1edb0*/  ENDCOLLECTIVE ;  /* 0x000000000000791b */ /* 0x003fe20003800000 */
.L_x_15766:
        /* <DEDUP_REMOVED lines=12> */
.L_x_15767:
[----:B------:R-:W-:Y:S01]  /*1ee80*/  IMAD.MOV.U32 R13, RZ, RZ, R24 ;  /* 0x000000ffff0d7224 */ /* 0x000fe200078e0018 */
[----:B------:R-:W-:Y:S01]  /*1ee90*/  MOV R12, 0x7 ;  /* 0x00000007000c7802 */ /* 0x000fe20000000f00 */
[----:B------:R-:W-:-:S07]  /*1eea0*/  IMAD.MOV.U32 R2, RZ, RZ, R14 ;  /* 0x000000ffff027224 */ /* 0x000fce00078e000e */
[----:B------:R-:W-:Y:S05]  /*1eeb0*/  WARPSYNC.COLLECTIVE R15, `(.L_x_15768) ;  /* 0x000000000f087348 */ /* 0x000fea0003c00000 */
[----:B------:R0:W1:Y:S02]  /*1eec0*/  SHFL.IDX P6, R14, R13, R12, R11 ;  /* 0x0000000c0d0e7389 */ /* 0x00006400000c000b */
[----:B01----:R-:W-:Y:S01]  /*1eed0*/  ENDCOLLECTIVE ;  /* 0x000000000000791b */ /* 0x003fe20003800000 */
.L_x_15768:
        /* <DEDUP_REMOVED lines=11> */
.L_x_15769:
[----:B------:R-:W-:Y:S01]  /*1ef90*/  IMAD.MOV.U32 R2, RZ, RZ, R14 ;  /* 0x000000ffff027224 */ /* 0x000fe200078e000e */
[----:B------:R-:W-:Y:S06]  /*1efa0*/  BRA `(.L_x_15770) ;  /* 0xffffff9800c87947 */ /* 0x000fec000383ffff */
.L_x_15582:
[----:B0-----:R0:W1:Y:S02]  /*1efb0*/  SYNCS.PHASECHK.TRANS64.TRYWAIT P0, [R0+URZ+0x16860], R3 ;  /* 0x01686003000075a7 */ /* 0x001064000800017f */
[----:B-1----:R-:W-:Y:S05]  /*1efc0*/  @!P0 NANOSLEEP.SYNCS 0x989680 ;  /* 0x009896800000895d */ /* 0x002fea0003900000 */
[----:B------:R-:W1:Y:S02]  /*1efd0*/  @!P0 SYNCS.PHASECHK.TRANS64 P0, [R0+URZ+0x16860], R3 ;  /* 0x01686003000085a7 */ /* 0x000e64000800007f */
[----:B-1----:R-:W-:Y:S05]  /*1efe0*/  @!P0 BRA `(.L_x_15582) ;  /* 0xfffffffc00f08947 */ /* 0x002fea000383ffff */
[----:B------:R-:W-:Y:S05]  /*1eff0*/  BRA `(.L_x_15771) ;  /* 0xffffff9c00e87947 */ /* 0x000fea000383ffff */
.L_x_15583:
        /* <DEDUP_REMOVED lines=8> */
.L_x_15773:
[----:B------:R-:W-:Y:S05]  /*1f080*/  BSYNC B0 ;  /* 0x0000000000007941 */ /* 0x000fea0003800000 */
.L_x_15772:
[----:B------:R-:W0:Y:S01]  /*1f090*/  S2R R2, SR_TID.X ;  /* 0x0000000000027919 */ /* 0x000e220000002100 */
[----:B------:R-:W-:Y:S01]  /*1f0a0*/  IMAD.MOV.U32 R13, RZ, RZ, R23 ;  /* 0x000000ffff0d7224 */ /* 0x000fe200078e0017 */
[----:B------:R-:W-:Y:S01]  /*1f0b0*/  MOV R3, R14 ;  /* 0x0000000e00037202 */ /* 0x000fe20000000f00 */
[----:B------:R-:W-:Y:S01]  /*1f0c0*/  IMAD.MOV.U32 R12, RZ, RZ, RZ ;  /* 0x000000ffff0c7224 */ /* 0x000fe200078e00ff */
[----:B------:R-:W-:Y:S01]  /*1f0d0*/  LEA R4, R4, R22, 0x1 ;  /* 0x0000001604047211 */ /* 0x000fe200078e08ff */
[----:B------:R-:W-:Y:S02]  /*1f0e0*/  IMAD.MOV.U32 R11, RZ, RZ, 0x181f ;  /* 0x0000181fff0b7424 */ /* 0x000fe400078e00ff */
[----:B------:R-:W-:-:S07]  /*1f0f0*/  IMAD.MOV.U32 R15, RZ, RZ, -0x1 ;  /* 0xffffffffff0f7424 */ /* 0x000fce00078e00ff */
[----:B0-----:R-:W-:Y:S05]  /*1f100*/  WARPSYNC.COLLECTIVE R15, `(.L_x_15774) ;  /* 0x000000000f087348 */ /* 0x001fea0003c00000 */
[----:B------:R1:W2:Y:S02]  /*1f110*/  SHFL.IDX P6, R14, R13, R12, R11 ;  /* 0x0000000c0d0e7389 */ /* 0x0002a400000c000b */
[----:B012---:R-:W-:Y:S01]  /*1f120*/  ENDCOLLECTIVE ;  /* 0x000000000000791b */ /* 0x007fe20003800000 */
.L_x_15774:
        /* <DEDUP_REMOVED lines=12> */
.L_x_15775:
        /* <DEDUP_REMOVED lines=11> */
.L_x_15776:
[----:B------:R-:W-:Y:S02]  /*1f2a0*/  IMAD.MOV.U32 R13, RZ, RZ, R24 ;  /* 0x000000ffff0d7224 */ /* 0x000fe400078e0018 */
[----:B------:R-:W-:Y:S01]  /*1f2b0*/  IMAD.MOV.U32 R12, RZ, RZ, 0x2 ;  /* 0x00000002ff0c7424 */ /* 0x000fe200078e00ff */
[----:B------:R-:W-:-:S13]  /*1f2c0*/  IADD3 R2, P1, R14, R5, RZ ;  /* 0x000000050e027210 */ /* 0x000fda0007f3e0ff */
[----:B------:R-:W-:Y:S05]  /*1f2d0*/  WARPSYNC.COLLECTIVE R15, `(.L_x_15777) ;  /* 0x000000000f087348 */ /* 0x000fea0003c00000 */
[----:B------:R0:W1:Y:S02]  /*1f2e0*/  SHFL.IDX P6, R14, R13, R12, R11 ;  /* 0x0000000c0d0e7389 */ /* 0x00006400000c000b */
[----:B01----:R-:W-:Y:S01]  /*1f2f0*/  ENDCOLLECTIVE ;  /* 0x000000000000791b */ /* 0x003fe20003800000 */
.L_x_15777:
        /* <DEDUP_REMOVED lines=11> */
.L_x_15778:
[----:B------:R-:W-:Y:S02]  /*1f3b0*/  IMAD.MOV.U32 R13, RZ, RZ, R24 ;  /* 0x000000ffff0d7224 */ /* 0x000fe400078e0018 */
[----:B------:R-:W-:Y:S01]  /*1f3c0*/  IMAD.MOV.U32 R12, RZ, RZ, 0x3 ;  /* 0x00000003ff0c7424 */ /* 0x000fe200078e00ff */
[----:B------:R-:W-:-:S13]  /*1f3d0*/  IADD3 R2, P1, R14, R5, RZ ;  /* 0x000000050e027210 */ /* 0x000fda0007f3e0ff */
[----:B------:R-:W-:Y:S05]  /*1f3e0*/  WARPSYNC.COLLECTIVE R15, `(.L_x_15779) ;  /* 0x000000000f087348 */ /* 0x000fea0003c00000 */
[----:B------:R0:W1:Y:S02]  /*1f3f0*/  SHFL.IDX P6, R14, R13, R12, R11 ;  /* 0x0000000c0d0e7389 */ /* 0x00006400000c000b */
[----:B01----:R-:W-:Y:S01]  /*1f400*/  ENDCOLLECTIVE ;  /* 0x000000000000791b */ /* 0x003fe20003800000 */
.L_x_15779:
        /* <DEDUP_REMOVED lines=11> */
.L_x_15780:
[----:B------:R-:W-:Y:S01]  /*1f4c0*/  MOV R13, R24 ;  /* 0x00000018000d7202 */ /* 0x000fe20000000f00 */
[----:B------:R-:W-:Y:S01]  /*1f4d0*/  IMAD.MOV.U32 R12, RZ, RZ, 0x4 ;  /* 0x00000004ff0c7424 */ /* 0x000fe200078e00ff */
[----:B------:R-:W-:-:S13]  /*1f4e0*/  IADD3 R2, P1, R14, R5, RZ ;  /* 0x000000050e027210 */ /* 0x000fda0007f3e0ff */
[----:B------:R-:W-:Y:S05]  /*1f4f0*/  WARPSYNC.COLLECTIVE R15, `(.L_x_15781) ;  /* 0x000000000f087348 */ /* 0x000fea0003c00000 */
[----:B------:R0:W1:Y:S02]  /*1f500*/  SHFL.IDX P6, R14, R13, R12, R11 ;  /* 0x0000000c0d0e7389 */ /* 0x00006400000c000b */
[----:B01----:R-:W-:Y:S01]  /*1f510*/  ENDCOLLECTIVE ;  /* 0x000000000000791b */ /* 0x003fe20003800000 */
.L_x_15781:
        /* <DEDUP_REMOVED lines=11> */
.L_x_15782:
[----:B------:R-:W-:Y:S02]  /*1f5d0*/  IMAD.MOV.U32 R13, RZ, RZ, R24 ;  /* 0x000000ffff0d7224 */ /* 0x000fe400078e0018 */
[----:B------:R-:W-:Y:S01]  /*1f5e0*/  IMAD.MOV.U32 R12, RZ, RZ, 0x5 ;  /* 0x00000005ff0c7424 */ /* 0x000fe200078e00ff */
[----:B------:R-:W-:-:S13]  /*1f5f0*/  IADD3 R2, P1, R14, R5, RZ ;  /* 0x000000050e027210 */ /* 0x000fda0007f3e0ff */
[----:B------:R-:W-:Y:S05]  /*1f600*/  WARPSYNC.COLLECTIVE R15, `(.L_x_15783) ;  /* 0x000000000f087348 */ /* 0x000fea0003c00000 */
[----:B------:R0:W1:Y:S02]  /*1f610*/  SHFL.IDX P6, R14, R13, R12, R11 ;  /* 0x0000000c0d0e7389 */ /* 0x00006400000c000b */
[----:B01----:R-:W-:Y:S01]  /*1f620*/  ENDCOLLECTIVE ;  /* 0x000000000000791b */ /* 0x003fe20003800000 */
.L_x_15783:
        /* <DEDUP_REMOVED lines=11> */
.L_x_15784:
[----:B------:R-:W-:Y:S02]  /*1f6e0*/  IMAD.MOV.U32 R13, RZ, RZ, R24 ;  /* 0x000000ffff0d7224 */ /* 0x000fe400078e0018 */
[----:B------:R-:W-:Y:S01]  /*1f6f0*/  IMAD.MOV.U32 R12, RZ, RZ, 0x6 ;  /* 0x00000006ff0c7424 */ /* 0x000fe200078e00ff */
[----:B------:R-:W-:-:S13]  /*1f700*/  IADD3 R2, P1, R14, R5, RZ ;  /* 0x000000050e027210 */ /* 0x000fda0007f3e0ff */
[----:B------:R-:W-:Y:S05]  /*1f710*/  WARPSYNC.COLLECTIVE R15, `(.L_x_15785) ;  /* 0x000000000f087348 */ /* 0x000fea0003c00000 */
[----:B------:R0:W1:Y:S02]  /*1f720*/  SHFL.IDX P6, R14, R13, R12, R11 ;  /* 0x0000000c0d0e7389 */ /* 0x00006400000c000b */
[----:B01----:R-:W-:Y:S01]  /*1f730*/  ENDCOLLECTIVE ;  /* 0x000000000000791b */ /* 0x003fe20003800000 */
.L_x_15785:
        /* <DEDUP_REMOVED lines=11> */
.L_x_15786:
[----:B------:R-:W-:Y:S01]  /*1f7f0*/  IMAD.MOV.U32 R13, RZ, RZ, R24 ;  /* 0x000000ffff0d7224 */ /* 0x000fe200078e0018 */
[----:B------:R-:W-:Y:S02]  /*1f800*/  MOV R12, 0x7 ;  /* 0x00000007000c7802 */ /* 0x000fe40000000f00 */
[----:B------:R-:W-:-:S13]  /*1f810*/  IADD3 R2, P1, R14, R5, RZ ;  /* 0x000000050e027210 */ /* 0x000fda0007f3e0ff */
[----:B------:R-:W-:Y:S05]  /*1f820*/  WARPSYNC.COLLECTIVE R15, `(.L_x_15787) ;  /* 0x000000000f087348 */ /* 0x000fea0003c00000 */
[----:B------:R0:W1:Y:S02]  /*1f830*/  SHFL.IDX P6, R14, R13, R12, R11 ;  /* 0x0000000c0d0e7389 */ /* 0x00006400000c000b */
[----:B01----:R-:W-:Y:S01]  /*1f840*/  ENDCOLLECTIVE ;  /* 0x000000000000791b */ /* 0x003fe20003800000 */
.L_x_15787:
        /* <DEDUP_REMOVED lines=10> */
.L_x_15788:
[----:B------:R-:W-:Y:S05]  /*1f8f0*/  BRA `(.L_x_15789) ;  /* 0xffffff9800ac7947 */ /* 0x000fea000383ffff */
.L_x_15588:
        /* <DEDUP_REMOVED lines=8> */
.L_x_15791:
[----:B------:R-:W-:Y:S05]  /*1f980*/  BSYNC B0 ;  /* 0x0000000000007941 */ /* 0x000fea0003800000 */
.L_x_15790:
        /* <DEDUP_REMOVED lines=9> */
.L_x_15792:
        /* <DEDUP_REMOVED lines=18> */
.L_x_15793:
[----:B------:R-:W-:Y:S01]  /*1fb40*/  IMAD.MOV.U32 R12, RZ, RZ, 0x2 ;  /* 0x00000002ff0c7424 */ /* 0x000fe200078e00ff */
[----:B------:R-:W-:-:S05]  /*1fb50*/  SEL R5, R14, RZ, P1 ;  /* 0x000000ff0e057207 */ /* 0x000fca0000800000 */
[----:B------:R-:W-:-:S04]  /*1fb60*/  IMAD.IADD R4, R2, 0x1, R5 ;  /* 0x0000000102047824 */ /* 0x000fc800078e0205 */
[----:B------:R-:W-:-:S07]  /*1fb70*/  IMAD.MOV.U32 R13, RZ, RZ, R4 ;  /* 0x000000ffff0d7224 */ /* 0x000fce00078e0004 */
[----:B------:R-:W-:Y:S05]  /*1fb80*/  WARPSYNC.COLLECTIVE R15, `(.L_x_15794) ;  /* 0x000000000f087348 */ /* 0x000fea0003c00000 */
[----:B------:R0:W1:Y:S02]  /*1fb90*/  SHFL.UP P6, R14, R13, R12, R11 ;  /* 0x0400000c0d0e7389 */ /* 0x00006400000c000b */
[----:B01----:R-:W-:Y:S01]  /*1fba0*/  ENDCOLLECTIVE ;  /* 0x000000000000791b */ /* 0x003fe20003800000 */
.L_x_15794:
[----:B------:R-:W-:Y:S01]  /*1fbb0*/  IMAD.MOV.U32 R12, RZ, RZ, 0x4 ;  /* 0x00000004ff0c7424 */ /* 0x000fe200078e00ff */
[----:B------:R-:W-:-:S05]  /*1fbc0*/  SEL R5, R14, RZ, P2 ;  /* 0x000000ff0e057207 */ /* 0x000fca0001000000 */
[----:B------:R-:W-:-:S04]  /*1fbd0*/  IMAD.IADD R5, R4, 0x1, R5 ;  /* 0x0000000104057824 */ /* 0x000fc800078e0205 */
[----:B------:R-:W-:-:S07]  /*1fbe0*/  IMAD.MOV.U32 R13, RZ, RZ, R5 ;  /* 0x000000ffff0d7224 */ /* 0x000fce00078e0005 */
[----:B------:R-:W-:Y:S05]  /*1fbf0*/  WARPSYNC.COLLECTIVE R15, `(.L_x_15795) ;  /* 0x000000000f087348 */ /* 0x000fea0003c00000 */
[----:B------:R0:W1:Y:S02]  /*1fc00*/  SHFL.UP P6, R14, R13, R12, R11 ;  /* 0x0400000c0d0e7389 */ /* 0x00006400000c000b */
[----:B01----:R-:W-:Y:S01]  /*1fc10*/  ENDCOLLECTIVE ;  /* 0x000000000000791b */ /* 0x003fe20003800000 */
.L_x_15795:
[----:B------:R-:W-:Y:S01]  /*1fc20*/  IMAD.MOV.U32 R12, RZ, RZ, 0x8 ;  /* 0x00000008ff0c7424 */ /* 0x000fe200078e00ff */
[----:B------:R-:W-:-:S04]  /*1fc30*/  SEL R6, R14, RZ, P3 ;  /* 0x000000ff0e067207 */ /* 0x000fc80001800000 */
[----:B------:R-:W-:-:S05]  /*1fc40*/  IADD3 R6, R5, R6, RZ ;  /* 0x0000000605067210 */ /* 0x000fca0007ffe0ff */
[----:B------:R-:W-:-:S07]  /*1fc50*/  IMAD.MOV.U32 R13, RZ, RZ, R6 ;  /* 0x000000ffff0d7224 */ /* 0x000fce00078e0006 */
[----:B------:R-:W-:Y:S05]  /*1fc60*/  WARPSYNC.COLLECTIVE R15, `(.L_x_15796) ;  /* 0x000000000f087348 */ /* 0x000fea0003c00000 */
[----:B------:R0:W1:Y:S02]  /*1fc70*/  SHFL.UP P6, R14, R13, R12, R11 ;  /* 0x0400000c0d0e7389 */ /* 0x00006400000c000b */
[----:B01----:R-:W-:Y:S01]  /*1fc80*/  ENDCOLLECTIVE ;  /* 0x000000000000791b */ /* 0x003fe20003800000 */
.L_x_15796:
[----:B------:R-:W-:Y:S01]  /*1fc90*/  IMAD.MOV.U32 R12, RZ, RZ, 0x10 ;  /* 0x00000010ff0c7424 */ /* 0x000fe200078e00ff */
[----:B------:R-:W-:-:S05]  /*1fca0*/  SEL R3, R14, RZ, P4 ;  /* 0x000000ff0e037207 */ /* 0x000fca0002000000 */
[----:B------:R-:W-:-:S04]  /*1fcb0*/  IMAD.IADD R4, R6, 0x1, R3 ;  /* 0x0000000106047824 */ /* 0x000fc800078e0203 */
[----:B------:R-:W-:-:S07]  /*1fcc0*/  IMAD.MOV.U32 R13, RZ, RZ, R4 ;  /* 0x000000ffff0d7224 */ /* 0x000fce00078e0004 */
[----:B------:R-:W-:Y:S05]  /*1fcd0*/  WARPSYNC.COLLECTIVE R15, `(.L_x_15797) ;  /* 0x000000000f087348 */ /* 0x000fea0003c00000 */
[----:B------:R0:W1:Y:S02]  /*1fce0*/  SHFL.UP P6, R14, R13, R12, R11 ;  /* 0x0400000c0d0e7389 */ /* 0x00006400000c000b */
[----:B01----:R-:W-:Y:S01]  /*1fcf0*/  ENDCOLLECTIVE ;  /* 0x000000000000791b */ /* 0x003fe20003800000 */
.L_x_15797:
        /* <DEDUP_REMOVED lines=8> */
.L_x_15798:
[----:B------:R-:W-:Y:S05]  /*1fd80*/  BRA `(.L_x_15799) ;  /* 0xffffff9800b47947 */ /* 0x000fea000383ffff */
.L_x_15593:
        /* <DEDUP_REMOVED lines=8> */
.L_x_15801:
[----:B------:R-:W-:Y:S05]  /*1fe10*/  BSYNC B0 ;  /* 0x0000000000007941 */ /* 0x000fea0003800000 */
.L_x_15800:
[----:B------:R-:W-:Y:S01]  /*1fe20*/  SEL R13, R14, RZ, P1 ;  /* 0x000000ff0e0d7207 */ /* 0x000fe20000800000 */
[----:B------:R-:W-:Y:S01]  /*1fe30*/  IMAD.MOV.U32 R12, RZ, RZ, 0x2 ;  /* 0x00000002ff0c7424 */ /* 0x000fe200078e00ff */
[----:B------:R-:W-:Y:S01]  /*1fe40*/  MOV R11, RZ ;  /* 0x000000ff000b7202 */ /* 0x000fe20000000f00 */
[----:B------:R-:W-:Y:S02]  /*1fe50*/  IMAD.MOV.U32 R15, RZ, RZ, -0x1 ;  /* 0xffffffffff0f7424 */ /* 0x000fe400078e00ff */
[----:B------:R-:W-:-:S07]  /*1fe60*/  IMAD.IADD R13, R2, 0x1, R13 ;  /* 0x00000001020d7824 */ /* 0x000fce00078e020d */
[----:B------:R-:W-:Y:S05]  /*1fe70*/  WARPSYNC.COLLECTIVE R15, `(.L_x_15802) ;  /* 0x000000000f087348 */ /* 0x000fea0003c00000 */
[----:B------:R0:W1:Y:S02]  /*1fe80*/  SHFL.UP P6, R14, R13, R12, R11 ;  /* 0x0400000c0d0e7389 */ /* 0x00006400000c000b */
[----:B01----:R-:W-:Y:S01]  /*1fe90*/  ENDCOLLECTIVE ;  /* 0x000000000000791b */ /* 0x003fe20003800000 */
.L_x_15802:
[----:B------:R-:W-:Y:S01]  /*1fea0*/  IMAD.MOV.U32 R12, RZ, RZ, 0x4 ;  /* 0x00000004ff0c7424 */ /* 0x000fe200078e00ff */
[----:B------:R-:W-:-:S05]  /*1feb0*/  SEL R14, R14, RZ, P2 ;  /* 0x000000ff0e0e7207 */ /* 0x000fca0001000000 */
[----:B------:R-:W-:-:S04]  /*1fec0*/  IMAD.IADD R3, R13, 0x1, R14 ;  /* 0x000000010d037824 */ /* 0x000fc800078e020e */
[----:B------:R-:W-:-:S07]  /*1fed0*/  IMAD.MOV.U32 R13, RZ, RZ, R3 ;  /* 0x000000ffff0d7224 */ /* 0x000fce00078e0003 */
[----:B------:R-:W-:Y:S05]  /*1fee0*/  WARPSYNC.COLLECTIVE R15, `(.L_x_15803) ;  /* 0x000000000f087348 */ /* 0x000fea0003c00000 */
[----:B------:R0:W1:Y:S02]  /*1fef0*/  SHFL.UP P6, R14, R13, R12, R11 ;  /* 0x0400000c0d0e7389 */ /* 0x00006400000c000b */
[----:B01----:R-:W-:Y:S01]  /*1ff00*/  ENDCOLLECTIVE ;  /* 0x000000000000791b */ /* 0x003fe20003800000 */
.L_x_15803:
[----:B------:R-:W-:Y:S01]  /*1ff10*/  IMAD.MOV.U32 R12, RZ, RZ, 0x8 ;  /* 0x00000008ff0c7424 */ /* 0x000fe200078e00ff */
[----:B------:R-:W-:-:S05]  /*1ff20*/  SEL R4, R14, RZ, P3 ;  /* 0x000000ff0e047207 */ /* 0x000fca0001800000 */
[----:B------:R-:W-:-:S04]  /*1ff30*/  IMAD.IADD R4, R3, 0x1, R4 ;  /* 0x0000000103047824 */ /* 0x000fc800078e0204 */
[----:B------:R-:W-:-:S07]  /*1ff40*/  IMAD.MOV.U32 R13, RZ, RZ, R4 ;  /* 0x000000ffff0d7224 */ /* 0x000fce00078e0004 */
[----:B------:R-:W-:Y:S05]  /*1ff50*/  WARPSYNC.COLLECTIVE R15, `(.L_x_15804) ;  /* 0x000000000f087348 */ /* 0x000fea0003c00000 */
[----:B------:R0:W1:Y:S02]  /*1ff60*/  SHFL.UP P6, R14, R13, R12, R11 ;  /* 0x0400000c0d0e7389 */ /* 0x00006400000c000b */
[----:B01----:R-:W-:Y:S01]  /*1ff70*/  ENDCOLLECTIVE ;  /* 0x000000000000791b */ /* 0x003fe20003800000 */
.L_x_15804:
[----:B------:R-:W-:Y:S01]  /*1ff80*/  IMAD.MOV.U32 R12, RZ, RZ, 0x10 ;  /* 0x00000010ff0c7424 */ /* 0x000fe200078e00ff */
[----:B------:R-:W-:-:S04]  /*1ff90*/  SEL R5, R14, RZ, P4 ;  /* 0x000000ff0e057207 */ /* 0x000fc80002000000 */
[----:B------:R-:W-:-:S05]  /*1ffa0*/  IADD3 R5, R4, R5, RZ ;  /* 0x0000000504057210 */ /* 0x000fca0007ffe0ff */
[----:B------:R-:W-:-:S07]  /*1ffb0*/  IMAD.MOV.U32 R13, RZ, RZ, R5 ;  /* 0x000000ffff0d7224 */ /* 0x000fce00078e0005 */
[----:B------:R-:W-:Y:S05]  /*1ffc0*/  WARPSYNC.COLLECTIVE R15, `(.L_x_15805) ;  /* 0x000000000f087348 */ /* 0x000fea0003c00000 */
[----:B------:R0:W1:Y:S02]  /*1ffd0*/  SHFL.UP P6, R14, R13, R12, R11 ;  /* 0x0400000c0d0e7389 */ /* 0x00006400000c000b */
[----:B01----:R-:W-:Y:S01]  /*1ffe0*/  ENDCOLLECTIVE ;  /* 0x000000000000791b */ /* 0x003fe20003800000 */
.L_x_15805:
        /* <DEDUP_REMOVED lines=8> */
.L_x_15806:
[----:B------:R-:W-:Y:S05]  /*20070*/  BRA `(.L_x_15807) ;  /* 0xffffff9800947947 */ /* 0x000fea000383ffff */
.L_x_15595:
[----:B------:R-:W-:Y:S01]  /*20080*/  BSSY B0, `(.L_x_15808) ;  /* 0x0000006000007945 */ /* 0x000fe20003800000 */
[----:B------:R-:W-:Y:S01]  /*20090*/  PLOP3.LUT P6, PT, P6, PT, PT, 0x8, 0x0 ;  /* 0x000000000000781c */ /* 0x000fe200037ce170 */
[----:B------:R-:W-:-:S12]  /*200a0*/  IMAD.MOV.U32 R15, RZ, RZ, -0x1 ;  /* 0xffffffffff0f7424 */ /* 0x000fd800078e00ff */
[----:B01----:R-:W-:Y:S05]  /*200b0*/  WARPSYNC.COLLECTIVE R15, `(.L_x_15809) ;  /* 0x000000000f087348 */ /* 0x003fea0003c00000 */
[----:B------:R-:W-:Y:S01]  /*200c0*/  VOTE.ANY R14, PT, P6 ;  /* 0x00000000000e7806 */ /* 0x000fe200030e0100 */
[----:B01----:R-:W-:Y:S06]  /*200d0*/  ENDCOLLECTIVE ;  /* 0x000000000000791b */ /* 0x003fec0003800000 */
.L_x_15809:
[----:B------:R-:W-:Y:S05]  /*200e0*/  BSYNC B0 ;  /* 0x0000000000007941 */ /* 0x000fea0003800000 */
.L_x_15808:
        /* <DEDUP_REMOVED lines=9> */
.L_x_15810:
[----:B------:R-:W-:Y:S01]  /*20180*/  IMAD.MOV.U32 R17, RZ, RZ, R14 ;  /* 0x000000ffff117224 */ /* 0x000fe200078e000e */
[----:B------:R-:W-:Y:S06]  /*20190*/  BRA `(.L_x_15811) ;  /* 0xffffff9800847947 */ /* 0x000fec000383ffff */
.L_x_15597:
[----:B------:R-:W-:Y:S01]  /*201a0*/  BSSY B0, `(.L_x_15812) ;  /* 0x0000007000007945 */ /* 0x000fe20003800000 */
[----:B------:R-:W-:Y:S01]  /*201b0*/  IMAD.MOV.U32 R13, RZ, RZ, R3 ;  /* 0x000000ffff0d7224 */ /* 0x000fe200078e0003 */
[----:B------:R-:W-:Y:S01]  /*201c0*/  MOV R15, 0xffffffff ;  /* 0xffffffff000f7802 */ /* 0x000fe20000000f00 */
[----:B------:R-:W-:-:S07]  /*201d0*/  IMAD.MOV.U32 R11, RZ, RZ, 0x1f ;  /* 0x0000001fff0b7424 */ /* 0x000fce00078e00ff */
[----:B0123--:R-:W-:Y:S05]  /*201e0*/  WARPSYNC.COLLECTIVE R15, `(.L_x_15813) ;  /* 0x000000000f087348 */ /* 0x00ffea0003c00000 */
[----:B------:R4:W0:Y:S02]  /*201f0*/  SHFL.IDX P6, R14, R13, R12, R11 ;  /* 0x0000000c0d0e7389 */ /* 0x00082400000c000b */
[----:B01234-:R-:W-:Y:S01]  /*20200*/  ENDCOLLECTIVE ;  /* 0x000000000000791b */ /* 0x01ffe20003800000 */
.L_x_15813:
[----:B------:R-:W-:Y:S05]  /*20210*/  BSYNC B0 ;  /* 0x0000000000007941 */ /* 0x000fea0003800000 */
.L_x_15812:
[----:B------:R-:W-:Y:S01]  /*20220*/  IMAD.MOV.U32 R5, RZ, RZ, R14 ;  /* 0x000000ffff057224 */ /* 0x000fe200078e000e */
[----:B------:R-:W-:Y:S06]  /*20230*/  BRA `(.L_x_15596) ;  /* 0xffffff9800787947 */ /* 0x000fec000383ffff */
.L_x_15601:
[----:B0-----:R0:W2:Y:S02]  /*20240*/  SYNCS.PHASECHK.TRANS64.TRYWAIT P0, [R4+URZ+0x16820], R0 ;  /* 0x01682000040075a7 */ /* 0x0010a4000800017f */
[----:B--2---:R-:W-:Y:S05]  /*20250*/  @!P0 NANOSLEEP.SYNCS 0x989680 ;  /* 0x009896800000895d */ /* 0x004fea0003900000 */
[----:B------:R-:W2:Y:S02]  /*20260*/  @!P0 SYNCS.PHASECHK.TRANS64 P0, [R4+URZ+0x16820], R0 ;  /* 0x01682000040085a7 */ /* 0x000ea4000800007f */
[----:B--2---:R-:W-:Y:S05]  /*20270*/  @!P0 BRA `(.L_x_15601) ;  /* 0xfffffffc00f08947 */ /* 0x004fea000383ffff */
[----:B------:R-:W-:Y:S05]  /*20280*/  BRA `(.L_x_15814) ;  /* 0xffffff9c00f07947 */ /* 0x000fea000383ffff */
.L_x_15602:
        /* <DEDUP_REMOVED lines=11> */
.L_x_15816:
[----:B------:R-:W-:Y:S05]  /*20340*/  BSYNC B0 ;  /* 0x0000000000007941 */ /* 0x000fea0003800000 */
.L_x_15815:
[----:B------:R-:W-:Y:S05]  /*20350*/  BRA `(.L_x_15817) ;  /* 0xffffff9c00d87947 */ /* 0x000fea000383ffff */
.L_x_15603:
[----:B------:R-:W-:Y:S01]  /*20360*/  BSSY B0, `(.L_x_15818) ;  /* 0x0000006000007945 */ /* 0x000fe20003800000 */
[----:B------:R-:W-:-:S07]  /*20370*/  IMAD.MOV.U32 R15, RZ, RZ, -0x1 ;  /* 0xffffffffff0f7424 */ /* 0x000fce00078e00ff */
[----:B01-3--:R-:W-:Y:S05]  /*20380*/  WARPSYNC.COLLECTIVE R15, `(.L_x_15819) ;  /* 0x000000000f0c7348 */ /* 0x00bfea0003c00000 */
[----:B------:R-:W-:Y:S02]  /*20390*/  ELECT P6, UR62, PT ;  /* 0x00000000003e782f */ /* 0x000fe400038c0000 */
[----:B------:R-:W-:Y:S01]  /*203a0*/  MOV R14, UR62 ;  /* 0x0000003e000e7c02 */ /* 0x000fe20008000f00 */
[----:B01-3--:R-:W-:Y:S10]  /*203b0*/  ENDCOLLECTIVE ;  /* 0x000000000000791b */ /* 0x00bff40003800000 */
.L_x_15819:
[----:B------:R-:W-:Y:S05]  /*203c0*/  BSYNC B0 ;  /* 0x0000000000007941 */ /* 0x000fea0003800000 */
.L_x_15818:
[----:B------:R-:W-:Y:S05]  /*203d0*/  BRA `(.L_x_15820) ;  /* 0xffffff9c00cc7947 */ /* 0x000fea000383ffff */
.L_x_15605:
[----:B0-----:R0:W2:Y:S02]  /*203e0*/  SYNCS.PHASECHK.TRANS64.TRYWAIT P1, [R5+URZ+0x16840], R0 ;  /* 0x01684000050075a7 */ /* 0x0010a4000802017f */
[----:B--2---:R-:W-:Y:S05]  /*203f0*/  @!P1 NANOSLEEP.SYNCS 0x989680 ;  /* 0x009896800000995d */ /* 0x004fea0003900000 */
[----:B------:R-:W2:Y:S02]  /*20400*/  @!P1 SYNCS.PHASECHK.TRANS64 P1, [R5+URZ+0x16840], R0 ;  /* 0x01684000050095a7 */ /* 0x000ea4000802007f */
[----:B--2---:R-:W-:Y:S05]  /*20410*/  @!P1 BRA `(.L_x_15605) ;  /* 0xfffffffc00f09947 */ /* 0x004fea000383ffff */
[----:B------:R-:W-:Y:S05]  /*20420*/  BRA `(.L_x_15821) ;  /* 0xffffff9c00ec7947 */ /* 0x000fea000383ffff */
.L_x_15607:
[----:B--2---:R2:W4:Y:S02]  /*20430*/  SYNCS.PHASECHK.TRANS64.TRYWAIT P1, [R25+URZ+0x16840], R2 ;  /* 0x01684002190075a7 */ /* 0x004524000802017f */
[----:B----4-:R-:W-:Y:S05]  /*20440*/  @!P1 NANOSLEEP.SYNCS 0x989680 ;  /* 0x009896800000995d */ /* 0x010fea0003900000 */
[----:B------:R-:W4:Y:S02]  /*20450*/  @!P1 SYNCS.PHASECHK.TRANS64 P1, [R25+URZ+0x16840], R2 ;  /* 0x01684002190095a7 */ /* 0x000f24000802007f */
[----:B----4-:R-:W-:Y:S05]  /*20460*/  @!P1 BRA `(.L_x_15607) ;  /* 0xfffffffc00f09947 */ /* 0x010fea000383ffff */
[----:B------:R-:W-:Y:S05]  /*20470*/  BRA `(.L_x_15822) ;  /* 0xffffff9c00f87947 */ /* 0x000fea000383ffff */
.L_x_15609:
[----:B----4-:R4:W0:Y:S02]  /*20480*/  SYNCS.PHASECHK.TRANS64.TRYWAIT P1, [R5+URZ+0x16860], R0 ;  /* 0x01686000050075a7 */ /* 0x010824000802017f */
[----:B0-----:R-:W-:Y:S05]  /*20490*/  @!P1 NANOSLEEP.SYNCS 0x989680 ;  /* 0x009896800000995d */ /* 0x001fea0003900000 */
[----:B------:R-:W0:Y:S02]  /*204a0*/  @!P1 SYNCS.PHASECHK.TRANS64 P1, [R5+URZ+0x16860], R0 ;  /* 0x01686000050095a7 */ /* 0x000e24000802007f */
[----:B0-----:R-:W-:Y:S05]  /*204b0*/  @!P1 BRA `(.L_x_15609) ;  /* 0xfffffffc00f09947 */ /* 0x001fea000383ffff */
[----:B------:R-:W-:Y:S05]  /*204c0*/  BRA `(.L_x_15823) ;  /* 0xffffff9c00f47947 */ /* 0x000fea000383ffff */
.L_x_15824:
        /* <DEDUP_REMOVED lines=11> */
.L_x_15870:


//--------------------- .nv.global.init           --------------------------
	.section	.nv.global.init,"aw",@progbits
.nv.global.init:
	.type		$str$23,@object
	.size		$str$23,($str$24 - $str$23)
$str$23:
        /*0000*/ 	.byte	0x28, 0x61, 0x64, 0x64, 0x72, 0x65, 0x73, 0x73, 0x20, 0x26, 0x20, 0x6d, 0x61, 0x73, 0x6b, 0x29
        /*0010*/ 	.byte	0x20, 0x3d, 0x3d, 0x20, 0x30, 0x00
	.type		$str$24,@object
	.size		$str$24,(__unnamed_27 - $str$24)
$str$24:
        /*0016*/ 	.byte	0x2f, 0x74, 0x6d, 0x70, 0x2f, 0x6f, 0x73, 0x73, 0x5f, 0x6b, 0x65, 0x72, 0x6e, 0x65, 0x6c, 0x73
        /*0026*/ 	.byte	0x5f, 0x73, 0x72, 0x63, 0x2f, 0x66, 0x6c, 0x61, 0x73, 0x68, 0x5f, 0x61, 0x74, 0x74, 0x65, 0x6e
        /*0036*/ 	.byte	0x74, 0x69, 0x6f, 0x6e, 0x2f, 0x63, 0x73, 0x72, 0x63, 0x2f, 0x63, 0x75, 0x74, 0x6c, 0x61, 0x73
        /*0046*/ 	.byte	0x73, 0x2f, 0x69, 0x6e, 0x63, 0x6c, 0x75, 0x64, 0x65, 0x2f, 0x63, 0x75, 0x74, 0x65, 0x2f, 0x70
        /*0056*/ 	.byte	0x6f, 0x69, 0x6e, 0x74, 0x65, 0x72, 0x5f, 0x66, 0x6c, 0x61, 0x67, 0x67, 0x65, 0x64, 0x2e, 0x68
        /*0066*/ 	.byte	0x70, 0x70, 0x00
	.type		__unnamed_27,@object
	.size		__unnamed_27,(__unnamed_4 - __unnamed_27)
__unnamed_27:
        /* <DEDUP_REMOVED lines=24> */
        /*01e9*/ 	.byte	0x00
	.type		__unnamed_4,@object
	.size		__unnamed_4,(__unnamed_9 - __unnamed_4)
__unnamed_4:
        /* <DEDUP_REMOVED lines=25> */
	.type		__unnamed_9,@object
	.size		__unnamed_9,(__unnamed_17 - __unnamed_9)
__unnamed_9:
        /* <DEDUP_REMOVED lines=25> */
	.type		__unnamed_17,@object
	.size		__unnamed_17,(__unnamed_13 - __unnamed_17)
__unnamed_17:
        /* <DEDUP_REMOVED lines=25> */
	.type		__unnamed_13,@object
	.size		__unnamed_13,(__unnamed_23 - __unnamed_13)
__unnamed_13:
        /* <DEDUP_REMOVED lines=25> */
	.type		__unnamed_23,@object
	.size		__unnamed_23,(__unnamed_18 - __unnamed_23)
__unnamed_23:
        /* <DEDUP_REMOVED lines=25> */
	.type		__unnamed_18,@object
	.size		__unnamed_18,(__unnamed_22 - __unnamed_18)
__unnamed_18:
        /* <DEDUP_REMOVED lines=25> */
	.type		__unnamed_22,@object
	.size		__unnamed_22,(__unnamed_5 - __unnamed_22)
__unnamed_22:
        /* <DEDUP_REMOVED lines=25> */
	.type		__unnamed_5,@object
	.size		__unnamed_5,(__unnamed_3 - __unnamed_5)
__unnamed_5:
        /* <DEDUP_REMOVED lines=24> */
        /*0e03*/ 	.byte	0x3e, 0x20, 0x26, 0x5d, 0x00
	.type		__unnamed_3,@object
	.size		__unnamed_3,(__unnamed_2 - __unnamed_3)
__unnamed_3:
        /* <DEDUP_REMOVED lines=29> */
	.type		__unnamed_2,@object
	.size		__unnamed_2,(__unnamed_1 - __unnamed_2)
__unnamed_2:
        /* <DEDUP_REMOVED lines=29> */
	.type		__unnamed_1,@object
	.size		__unnamed_1,(__unnamed_25 - __unnamed_1)
__unnamed_1:
        /* <DEDUP_REMOVED lines=28> */
        /*1360*/ 	.byte	0x3c, 0x38, 0x31, 0x39, 0x32, 0x3e, 0x3e, 0x3e, 0x3e, 0x3e, 0x20, 0x26, 0x5d, 0x00
	.type		__unnamed_25,@object
	.size		__unnamed_25,(__unnamed_26 - __unnamed_25)
__unnamed_25:
        /* <DEDUP_REMOVED lines=28> */
        /*152e*/ 	.byte	0x3a, 0x43, 0x3c, 0x31, 0x36, 0x33, 0x38, 0x34, 0x3e, 0x3e, 0x3e, 0x3e, 0x3e, 0x5d, 0x00
	.type		__unnamed_26,@object
	.size		__unnamed_26,(__unnamed_21 - __unnamed_26)
__unnamed_26:
        /* <DEDUP_REMOVED lines=29> */
	.type		__unnamed_21,@object
	.size		__unnamed_21,(__unnamed_11 - __unnamed_21)
__unnamed_21:
        /* <DEDUP_REMOVED lines=29> */
	.type		__unnamed_11,@object
	.size		__unnamed_11,(__unnamed_7 - __unnamed_11)
__unnamed_11:
        /* <DEDUP_REMOVED lines=29> */
	.type		__unnamed_7,@object
	.size		__unnamed_7,(__unnamed_15 - __unnamed_7)
__unnamed_7:
        /* <DEDUP_REMOVED lines=29> */
	.type		__unnamed_15,@object
	.size		__unnamed_15,(__unnamed_12 - __unnamed_15)
__unnamed_15:
        /* <DEDUP_REMOVED lines=29> */
	.type		__unnamed_12,@object
	.size		__unnamed_12,(__unnamed_20 - __unnamed_12)
__unnamed_12:
        /* <DEDUP_REMOVED lines=29> */
	.type		__unnamed_20,@object
	.size		__unnamed_20,(__unnamed_8 - __unnamed_20)
__unnamed_20:
        /* <DEDUP_REMOVED lines=29> */
	.type		__unnamed_8,@object
	.size		__unnamed_8,(__unnamed_16 - __unnamed_8)
__unnamed_8:
        /* <DEDUP_REMOVED lines=29> */
	.type		__unnamed_16,@object
	.size		__unnamed_16,(__unnamed_24 - __unnamed_16)
__unnamed_16:
        /* <DEDUP_REMOVED lines=29> */
	.type		__unnamed_24,@object
	.size		__unnamed_24,(__unnamed_19 - __unnamed_24)
__unnamed_24:
        /* <DEDUP_REMOVED lines=30> */
	.type		__unnamed_19,@object
	.size		__unnamed_19,(__unnamed_10 - __unnamed_19)
__unnamed_19:
        /* <DEDUP_REMOVED lines=29> */
        /*292d*/ 	.byte	0x5d, 0x00
	.type		__unnamed_10,@object
	.size		__unnamed_10,(__unnamed_6 - __unnamed_10)
__unnamed_10:
        /* <DEDUP_REMOVED lines=30> */
	.type		__unnamed_6,@object
	.size		__unnamed_6,(__unnamed_14 - __unnamed_6)
__unnamed_6:
        /* <DEDUP_REMOVED lines=30> */
	.type		__unnamed_14,@object
	.size		__unnamed_14,(.L_13 - __unnamed_14)
__unnamed_14:
        /* <DEDUP_REMOVED lines=30> */
.L_13:


//--------------------- .nv.shared._ZN7cutlass13device_kernelIN5flash11enable_sm90INS1_16FlashAttnFwdSm90INS1_25CollectiveMainloopFwdSm90ILi2EN4cute5tupleIJNS5_1CILi1EEES8_S8_EEENS6_IJNS7_ILi128EEENS7_ILi80EEENS7_ILi256EEEEEELi256ENS_10bfloat16_tEfNS_4arch4Sm90ELb0ELb0ELb1ELb0ELb1ELb0ELb0ELb1ELb1ELb1ELb0ELb0EEENS1_21CollectiveEpilogueFwdINS6_IJSA_SC_SB_EEES9_SE_SG_Li256ELb0ELb1ELb0ELb0EEENS1_29StaticPersistentTileSchedulerILb0EEEEEEEEEvNT_6ParamsE --------------------------
	.section	.nv.shared._ZN7cutlass13device_kernelIN5flash11enable_sm90INS1_16FlashAttnFwdSm90INS1_25CollectiveMainloopFwdSm90ILi2EN4cute5tupleIJNS5_1CILi1EEES8_S8_EEENS6_IJNS7_ILi128EEENS7_ILi80EEENS7_ILi256EEEEEELi256ENS_10bfloat16_tEfNS_4arch4Sm90ELb0ELb0ELb1ELb0ELb1ELb0ELb0ELb1ELb1ELb1ELb0ELb0EEENS1_21CollectiveEpilogueFwdINS6_IJSA_SC_SB_EEES9_SE_SG_Li256ELb0ELb1ELb0ELb0EEENS1_29StaticPersistentTileSchedulerILb0EEEEEEEEEvNT_6ParamsE,"aw",@nobits
	.sectionflags	@""
	.align	16
	.zero		1024


//--------------------- .nv.shared.reserved.0     --------------------------
	.section	.nv.shared.reserved.0,"aw",@nobits
	.weak		__nv_reservedSMEM_offset_0_alias
	.size		__nv_reservedSMEM_offset_0_alias, 0, 0
	.other		__nv_reservedSMEM_offset_0_alias,@"STO_CUDA_RESERVED_SHARED STV_DEFAULT"
__nv_reservedSMEM_offset_0_alias:
	.zero		0


//--------------------- .nv.global                --------------------------
	.section	.nv.global,"aw",@nobits
.nv.global:
	.type		_ZN80_INTERNAL_84ccdedb_44_flash_fwd_hdimall_bf16_paged_softcap_sm90_cu_ef95aea4_44204cute1_E,@object
	.size		_ZN80_INTERNAL_84ccdedb_44_flash_fwd_hdimall_bf16_paged_softcap_sm90_cu_ef95aea4_44204cute1_E,(_ZN80_INTERNAL_84ccdedb_44_flash_fwd_hdimall_bf16_paged_softcap_sm90_cu_ef95aea4_44204cuda3std3__45__cpo6cbeginE - _ZN80_INTERNAL_84ccdedb_44_flash_fwd_hdimall_bf16_paged_softcap_sm90_cu_ef95aea4_44204cute1_E)
_ZN80_INTERNAL_84ccdedb_44_flash_fwd_hdimall_bf16_paged_softcap_sm90_cu_ef95aea4_44204cute1_E:
	.zero		1
	.type		_ZN80_INTERNAL_84ccdedb_44_flash_fwd_hdimall_bf16_paged_softcap_sm90_cu_ef95aea4_44204cuda3std3__45__cpo6cbeginE,@object
	.size		_ZN80_INTERNAL_84ccdedb_44_flash_fwd_hdimall_bf16_paged_softcap_sm90_cu_ef95aea4_44204cuda3std3__45__cpo6cbeginE,(_ZN80_INTERNAL_84ccdedb_44_flash_fwd_hdimall_bf16_paged_softcap_sm90_cu_ef95aea4_44204cuda3std3__48in_placeE - _ZN80_INTERNAL_84ccdedb_44_flash_fwd_hdimall_bf16_paged_softcap_sm90_cu_ef95aea4_44204cuda3std3__45__cpo6cbeginE)
_ZN80_INTERNAL_84ccdedb_44_flash_fwd_hdimall_bf16_paged_softcap_sm90_cu_ef95aea4_44204cuda3std3__45__cpo6cbeginE:
	.zero		1
	.type		_ZN80_INTERNAL_84ccdedb_44_flash_fwd_hdimall_bf16_paged_softcap_sm90_cu_ef95aea4_44204cuda3std3__48in_placeE,@object
	.size		_ZN80_INTERNAL_84ccdedb_44_flash_fwd_hdimall_bf16_paged_softcap_sm90_cu_ef95aea4_44204cuda3std3__48in_placeE,(_ZN80_INTERNAL_84ccdedb_44_flash_fwd_hdimall_bf16_paged_softcap_sm90_cu_ef95aea4_44204cuda3std6ranges3__45__cpo9iter_moveE - _ZN80_INTERNAL_84ccdedb_44_flash_fwd_hdimall_bf16_paged_softcap_sm90_cu_ef95aea4_44204cuda3std3__48in_placeE)
_ZN80_INTERNAL_84ccdedb_44_flash_fwd_hdimall_bf16_paged_softcap_sm90_cu_ef95aea4_44204cuda3std3__48in_placeE:
	.zero		1
	.type		_ZN80_INTERNAL_84ccdedb_44_flash_fwd_hdimall_bf16_paged_softcap_sm90_cu_ef95aea4_44204cuda3std6ranges3__45__cpo9iter_moveE,@object
	.size		_ZN80_INTERNAL_84ccdedb_44_flash_fwd_hdimall_bf16_paged_softcap_sm90_cu_ef95aea4_44204cuda3std6ranges3__45__cpo9iter_moveE,(_ZN80_INTERNAL_84ccdedb_44_flash_fwd_hdimall_bf16_paged_softcap_sm90_cu_ef95aea4_44204cuda3std3__45__cpo5beginE - _ZN80_INTERNAL_84ccdedb_44_flash_fwd_hdimall_bf16_paged_softcap_sm90_cu_ef95aea4_44204cuda3std6ranges3__45__cpo9iter_moveE)
_ZN80_INTERNAL_84ccdedb_44_flash_fwd_hdimall_bf16_paged_softcap_sm90_cu_ef95aea4_44204cuda3std6ranges3__45__cpo9iter_moveE:
	.zero		1
	.type		_ZN80_INTERNAL_84ccdedb_44_flash_fwd_hdimall_bf16_paged_softcap_sm90_cu_ef95aea4_44204cuda3std3__45__cpo5beginE,@object
	.size		_ZN80_INTERNAL_84ccdedb_44_flash_fwd_hdimall_bf16_paged_softcap_sm90_cu_ef95aea4_44204cuda3std3__45__cpo5beginE,(_ZN80_INTERNAL_84ccdedb_44_flash_fwd_hdimall_bf16_paged_softcap_sm90_cu_ef95aea4_44204cuda3std3__482_GLOBAL__N__84ccdedb_44_flash_fwd_hdimall_bf16_paged_softcap_sm90_cu_ef95aea4_44206ignoreE - _ZN80_INTERNAL_84ccdedb_44_flash_fwd_hdimall_bf16_paged_softcap_sm90_cu_ef95aea4_44204cuda3std3__45__cpo5beginE)
_ZN80_INTERNAL_84ccdedb_44_flash_fwd_hdimall_bf16_paged_softcap_sm90_cu_ef95aea4_44204cuda3std3__45__cpo5beginE:
	.zero		1
	.type		_ZN80_INTERNAL_84ccdedb_44_flash_fwd_hdimall_bf16_paged_softcap_sm90_cu_ef95aea4_44204cuda3std3__482_GLOBAL__N__84ccdedb_44_flash_fwd_hdimall_bf16_paged_softcap_sm90_cu_ef95aea4_44206ignoreE,@object
	.size		_ZN80_INTERNAL_84ccdedb_44_flash_fwd_hdimall_bf16_paged_softcap_sm90_cu_ef95aea4_44204cuda3std3__482_GLOBAL__N__84ccdedb_44_flash_fwd_hdimall_bf16_paged_softcap_sm90_cu_ef95aea4_44206ignoreE,(_ZN80_INTERNAL_84ccdedb_44_flash_fwd_hdimall_bf16_paged_softcap_sm90_cu_ef95aea4_44204cute7productE - _ZN80_INTERNAL_84ccdedb_44_flash_fwd_hdimall_bf16_paged_softcap_sm90_cu_ef95aea4_44204cuda3std3__482_GLOBAL__N__84ccdedb_44_flash_fwd_hdimall_bf16_paged_softcap_sm90_cu_ef95aea4_44206ignoreE)
_ZN80_INTERNAL_84ccdedb_44_flash_fwd_hdimall_bf16_paged_softcap_sm90_cu_ef95aea4_44204cuda3std3__482_GLOBAL__N__84ccdedb_44_flash_fwd_hdimall_bf16_paged_softcap_sm90_cu_ef95aea4_44206ignoreE:
	.zero		1
	.type		_ZN80_INTERNAL_84ccdedb_44_flash_fwd_hdimall_bf16_paged_softcap_sm90_cu_ef95aea4_44204cute7productE,@object
	.size		_ZN80_INTERNAL_84ccdedb_44_flash_fwd_hdimall_bf16_paged_softcap_sm90_cu_ef95aea4_44204cute7productE,(_ZN80_INTERNAL_84ccdedb_44_flash_fwd_hdimall_bf16_paged_softcap_sm90_cu_ef95aea4_44204cuda3std3__45__cpo3endE - _ZN80_INTERNAL_84ccdedb_44_flash_fwd_hdimall_bf16_paged_softcap_sm90_cu_ef95aea4_44204cute7productE)
_ZN80_INTERNAL_84ccdedb_44_flash_fwd_hdimall_bf16_paged_softcap_sm90_cu_ef95aea4_44204cute7productE:
	.zero		1
	.type		_ZN80_INTERNAL_84ccdedb_44_flash_fwd_hdimall_bf16_paged_softcap_sm90_cu_ef95aea4_44204cuda3std3__45__cpo3endE,@object
	.size		_ZN80_INTERNAL_84ccdedb_44_flash_fwd_hdimall_bf16_paged_softcap_sm90_cu_ef95aea4_44204cuda3std3__45__cpo3endE,(_ZN80_INTERNAL_84ccdedb_44_flash_fwd_hdimall_bf16_paged_softcap_sm90_cu_ef95aea4_44204cuda3std3__419piecewise_constructE - _ZN80_INTERNAL_84ccdedb_44_flash_fwd_hdimall_bf16_paged_softcap_sm90_cu_ef95aea4_44204cuda3std3__45__cpo3endE)
_ZN80_INTERNAL_84ccdedb_44_flash_fwd_hdimall_bf16_paged_softcap_sm90_cu_ef95aea4_44204cuda3std3__45__cpo3endE:
	.zero		1
	.type		_ZN80_INTERNAL_84ccdedb_44_flash_fwd_hdimall_bf16_paged_softcap_sm90_cu_ef95aea4_44204cuda3std3__419piecewise_constructE,@object
	.size		_ZN80_INTERNAL_84ccdedb_44_flash_fwd_hdimall_bf16_paged_softcap_sm90_cu_ef95aea4_44204cuda3std3__419piecewise_constructE,(_ZN80_INTERNAL_84ccdedb_44_flash_fwd_hdimall_bf16_paged_softcap_sm90_cu_ef95aea4_44204cuda3std3__45__cpo4cendE - _ZN80_INTERNAL_84ccdedb_44_flash_fwd_hdimall_bf16_paged_softcap_sm90_cu_ef95aea4_44204cuda3std3__419piecewise_constructE)
_ZN80_INTERNAL_84ccdedb_44_flash_fwd_hdimall_bf16_paged_softcap_sm90_cu_ef95aea4_44204cuda3std3__419piecewise_constructE:
	.zero		1
	.type		_ZN80_INTERNAL_84ccdedb_44_flash_fwd_hdimall_bf16_paged_softcap_sm90_cu_ef95aea4_44204cuda3std3__45__cpo4cendE,@object
	.size		_ZN80_INTERNAL_84ccdedb_44_flash_fwd_hdimall_bf16_paged_softcap_sm90_cu_ef95aea4_44204cuda3std3__45__cpo4cendE,(_ZN80_INTERNAL_84ccdedb_44_flash_fwd_hdimall_bf16_paged_softcap_sm90_cu_ef95aea4_44204cuda3std6ranges3__45__cpo4swapE - _ZN80_INTERNAL_84ccdedb_44_flash_fwd_hdimall_bf16_paged_softcap_sm90_cu_ef95aea4_44204cuda3std3__45__cpo4cendE)
_ZN80_INTERNAL_84ccdedb_44_flash_fwd_hdimall_bf16_paged_softcap_sm90_cu_ef95aea4_44204cuda3std3__45__cpo4cendE:
	.zero		1
	.type		_ZN80_INTERNAL_84ccdedb_44_flash_fwd_hdimall_bf16_paged_softcap_sm90_cu_ef95aea4_44204cuda3std6ranges3__45__cpo4swapE,@object
	.size		_ZN80_INTERNAL_84ccdedb_44_flash_fwd_hdimall_bf16_paged_softcap_sm90_cu_ef95aea4_44204cuda3std6ranges3__45__cpo4swapE,(.L_34 - _ZN80_INTERNAL_84ccdedb_44_flash_fwd_hdimall_bf16_paged_softcap_sm90_cu_ef95aea4_44204cuda3std6ranges3__45__cpo4swapE)
_ZN80_INTERNAL_84ccdedb_44_flash_fwd_hdimall_bf16_paged_softcap_sm90_cu_ef95aea4_44204cuda3std6ranges3__45__cpo4swapE:
	.zero		1
.L_34:


//--------------------- .nv.shared._ZN7cutlass13device_kernelIN5flash11enable_sm90INS1_16FlashAttnFwdSm90INS1_25CollectiveMainloopFwdSm90ILi2EN4cute5tupleIJNS5_1CILi1EEES8_S8_EEENS6_IJNS7_ILi128EEENS7_ILi80EEENS7_ILi256EEEEEELi256ENS_10bfloat16_tEfNS_4arch4Sm90ELb0ELb0ELb1ELb1ELb1ELb0ELb0ELb1ELb1ELb1ELb0ELb0EEENS1_21CollectiveEpilogueFwdINS6_IJSA_SC_SB_EEES9_SE_SG_Li256ELb1ELb1ELb0ELb0EEENS1_36VarlenDynamicPersistentTileSchedulerILi128ELi80ELi256ELi128ELb0ELb1ELb1ELb0ELb1ELb1EEEEEEEEEvNT_6ParamsE --------------------------
	.section	.nv.shared._ZN7cutlass13device_kernelIN5flash11enable_sm90INS1_16FlashAttnFwdSm90INS1_25CollectiveMainloopFwdSm90ILi2EN4cute5tupleIJNS5_1CILi1EEES8_S8_EEENS6_IJNS7_ILi128EEENS7_ILi80EEENS7_ILi256EEEEEELi256ENS_10bfloat16_tEfNS_4arch4Sm90ELb0ELb0ELb1ELb1ELb1ELb0ELb0ELb1ELb1ELb1ELb0ELb0EEENS1_21CollectiveEpilogueFwdINS6_IJSA_SC_SB_EEES9_SE_SG_Li256ELb1ELb1ELb0ELb0EEENS1_36VarlenDynamicPersistentTileSchedulerILi128ELi80ELi256ELi128ELb0ELb1ELb1ELb0ELb1ELb1EEEEEEEEEvNT_6ParamsE,"aw",@nobits
	.sectionflags	@""
	.align	16
	.zero		1024


//--------------------- .nv.shared._ZN7cutlass13device_kernelIN5flash11enable_sm90INS1_16FlashAttnFwdSm90INS1_25CollectiveMainloopFwdSm90ILi2EN4cute5tupleIJNS5_1CILi1EEES8_S8_EEENS6_IJNS7_ILi128EEENS7_ILi80EEENS7_ILi256EEEEEELi256ENS_10bfloat16_tEfNS_4arch4Sm90ELb0ELb0ELb1ELb1ELb1ELb1ELb0ELb1ELb1ELb1ELb0ELb0EEENS1_21CollectiveEpilogueFwdINS6_IJSA_SC_SB_EEES9_SE_SG_Li256ELb1ELb1ELb0ELb0EEENS1_36VarlenDynamicPersistentTileSchedulerILi128ELi80ELi256ELi128ELb0ELb1ELb1ELb0ELb1ELb1EEEEEEEEEvNT_6ParamsE --------------------------
	.section	.nv.shared._ZN7cutlass13device_kernelIN5flash11enable_sm90INS1_16FlashAttnFwdSm90INS1_25CollectiveMainloopFwdSm90ILi2EN4cute5tupleIJNS5_1CILi1EEES8_S8_EEENS6_IJNS7_ILi128EEENS7_ILi80EEENS7_ILi256EEEEEELi256ENS_10bfloat16_tEfNS_4arch4Sm90ELb0ELb0ELb1ELb1ELb1ELb1ELb0ELb1ELb1ELb1ELb0ELb0EEENS1_21CollectiveEpilogueFwdINS6_IJSA_SC_SB_EEES9_SE_SG_Li256ELb1ELb1ELb0ELb0EEENS1_36VarlenDynamicPersistentTileSchedulerILi128ELi80ELi256ELi128ELb0ELb1ELb1ELb0ELb1ELb1EEEEEEEEEvNT_6ParamsE,"aw",@nobits
	.sectionflags	@""
	.align	16
	.zero		1024


//--------------------- .nv.shared._ZN7cutlass13device_kernelIN5flash11enable_sm90INS1_16FlashAttnFwdSm90INS1_25CollectiveMainloopFwdSm90ILi2EN4cute5tupleIJNS5_1CILi1EEES8_S8_EEENS6_IJNS7_ILi128EEENS7_ILi64EEENS7_ILi256EEEEEELi256ENS_10bfloat16_tEfNS_4arch4Sm90ELb0ELb1ELb1ELb0ELb1ELb0ELb0ELb1ELb1ELb1ELb0ELb0EEENS1_21CollectiveEpilogueFwdINS6_IJSA_SC_SB_EEES9_SE_SG_Li256ELb0ELb1ELb0ELb0EEENS1_30DynamicPersistentTileSchedulerILi256ELi128ELb0ELb1ELb1EEEEEEEEEvNT_6ParamsE --------------------------
	.section	.nv.shared._ZN7cutlass13device_kernelIN5flash11enable_sm90INS1_16FlashAttnFwdSm90INS1_25CollectiveMainloopFwdSm90ILi2EN4cute5tupleIJNS5_1CILi1EEES8_S8_EEENS6_IJNS7_ILi128EEENS7_ILi64EEENS7_ILi256EEEEEELi256ENS_10bfloat16_tEfNS_4arch4Sm90ELb0ELb1ELb1ELb0ELb1ELb0ELb0ELb1ELb1ELb1ELb0ELb0EEENS1_21CollectiveEpilogueFwdINS6_IJSA_SC_SB_EEES9_SE_SG_Li256ELb0ELb1ELb0ELb0EEENS1_30DynamicPersistentTileSchedulerILi256ELi128ELb0ELb1ELb1EEEEEEEEEvNT_6ParamsE,"aw",@nobits
	.sectionflags	@""
	.align	16
	.zero		1024


//--------------------- .nv.shared._ZN7cutlass13device_kernelIN5flash11enable_sm90INS1_16FlashAttnFwdSm90INS1_25CollectiveMainloopFwdSm90ILi2EN4cute5tupleIJNS5_1CILi1EEES8_S8_EEENS6_IJNS7_ILi128EEENS7_ILi64EEENS7_ILi256EEEEEELi256ENS_10bfloat16_tEfNS_4arch4Sm90ELb0ELb1ELb1ELb1ELb1ELb0ELb0ELb1ELb1ELb1ELb0ELb0EEENS1_21CollectiveEpilogueFwdINS6_IJSA_SC_SB_EEES9_SE_SG_Li256ELb1ELb1ELb0ELb0EEENS1_36VarlenDynamicPersistentTileSchedulerILi128ELi64ELi256ELi128ELb0ELb1ELb1ELb1ELb0ELb1EEEEEEEEEvNT_6ParamsE --------------------------
	.section	.nv.shared._ZN7cutlass13device_kernelIN5flash11enable_sm90INS1_16FlashAttnFwdSm90INS1_25CollectiveMainloopFwdSm90ILi2EN4cute5tupleIJNS5_1CILi1EEES8_S8_EEENS6_IJNS7_ILi128EEENS7_ILi64EEENS7_ILi256EEEEEELi256ENS_10bfloat16_tEfNS_4arch4Sm90ELb0ELb1ELb1ELb1ELb1ELb0ELb0ELb1ELb1ELb1ELb0ELb0EEENS1_21CollectiveEpilogueFwdINS6_IJSA_SC_SB_EEES9_SE_SG_Li256ELb1ELb1ELb0ELb0EEENS1_36VarlenDynamicPersistentTileSchedulerILi128ELi64ELi256ELi128ELb0ELb1ELb1ELb1ELb0ELb1EEEEEEEEEvNT_6ParamsE,"aw",@nobits
	.sectionflags	@""
	.align	16
	.zero		1024


//--------------------- .nv.shared._ZN7cutlass13device_kernelIN5flash11enable_sm90INS1_16FlashAttnFwdSm90INS1_25CollectiveMainloopFwdSm90ILi2EN4cute5tupleIJNS5_1CILi1EEES8_S8_EEENS6_IJNS7_ILi128EEENS7_ILi64EEENS7_ILi256EEEEEELi256ENS_10bfloat16_tEfNS_4arch4Sm90ELb0ELb1ELb1ELb1ELb1ELb1ELb0ELb1ELb1ELb1ELb0ELb0EEENS1_21CollectiveEpilogueFwdINS6_IJSA_SC_SB_EEES9_SE_SG_Li256ELb1ELb1ELb0ELb0EEENS1_36VarlenDynamicPersistentTileSchedulerILi128ELi64ELi256ELi128ELb0ELb1ELb1ELb1ELb0ELb1EEEEEEEEEvNT_6ParamsE --------------------------
	.section	.nv.shared._ZN7cutlass13device_kernelIN5flash11enable_sm90INS1_16FlashAttnFwdSm90INS1_25CollectiveMainloopFwdSm90ILi2EN4cute5tupleIJNS5_1CILi1EEES8_S8_EEENS6_IJNS7_ILi128EEENS7_ILi64EEENS7_ILi256EEEEEELi256ENS_10bfloat16_tEfNS_4arch4Sm90ELb0ELb1ELb1ELb1ELb1ELb1ELb0ELb1ELb1ELb1ELb0ELb0EEENS1_21CollectiveEpilogueFwdINS6_IJSA_SC_SB_EEES9_SE_SG_Li256ELb1ELb1ELb0ELb0EEENS1_36VarlenDynamicPersistentTileSchedulerILi128ELi64ELi256ELi128ELb0ELb1ELb1ELb1ELb0ELb1EEEEEEEEEvNT_6ParamsE,"aw",@nobits
	.sectionflags	@""
	.align	16
	.zero		1024


//--------------------- .nv.shared._ZN7cutlass13device_kernelIN5flash11enable_sm90INS1_16FlashAttnFwdSm90INS1_25CollectiveMainloopFwdSm90ILi2EN4cute5tupleIJNS5_1CILi1EEES8_S8_EEENS6_IJNS7_ILi128EEENS7_ILi80EEENS7_ILi256EEEEEELi256ENS_10bfloat16_tEfNS_4arch4Sm90ELb1ELb0ELb1ELb0ELb1ELb0ELb0ELb1ELb1ELb1ELb0ELb0EEENS1_21CollectiveEpilogueFwdINS6_IJSA_SC_SB_EEES9_SE_SG_Li256ELb0ELb1ELb0ELb0EEENS1_30DynamicPersistentTileSchedulerILi256ELi128ELb0ELb1ELb1EEEEEEEEEvNT_6ParamsE --------------------------
	.section	.nv.shared._ZN7cutlass13device_kernelIN5flash11enable_sm90INS1_16FlashAttnFwdSm90INS1_25CollectiveMainloopFwdSm90ILi2EN4cute5tupleIJNS5_1CILi1EEES8_S8_EEENS6_IJNS7_ILi128EEENS7_ILi80EEENS7_ILi256EEEEEELi256ENS_10bfloat16_tEfNS_4arch4Sm90ELb1ELb0ELb1ELb0ELb1ELb0ELb0ELb1ELb1ELb1ELb0ELb0EEENS1_21CollectiveEpilogueFwdINS6_IJSA_SC_SB_EEES9_SE_SG_Li256ELb0ELb1ELb0ELb0EEENS1_30DynamicPersistentTileSchedulerILi256ELi128ELb0ELb1ELb1EEEEEEEEEvNT_6ParamsE,"aw",@nobits
	.sectionflags	@""
	.align	16
	.zero		1024


//--------------------- .nv.shared._ZN7cutlass13device_kernelIN5flash11enable_sm90INS1_16FlashAttnFwdSm90INS1_25CollectiveMainloopFwdSm90ILi2EN4cute5tupleIJNS5_1CILi1EEES8_S8_EEENS6_IJNS7_ILi128EEENS7_ILi80EEENS7_ILi256EEEEEELi256ENS_10bfloat16_tEfNS_4arch4Sm90ELb1ELb0ELb1ELb1ELb1ELb0ELb0ELb1ELb1ELb1ELb0ELb0EEENS1_21CollectiveEpilogueFwdINS6_IJSA_SC_SB_EEES9_SE_SG_Li256ELb1ELb1ELb0ELb0EEENS1_36VarlenDynamicPersistentTileSchedulerILi128ELi80ELi256ELi128ELb0ELb1ELb1ELb1ELb1ELb1EEEEEEEEEvNT_6ParamsE --------------------------
	.section	.nv.shared._ZN7cutlass13device_kernelIN5flash11enable_sm90INS1_16FlashAttnFwdSm90INS1_25CollectiveMainloopFwdSm90ILi2EN4cute5tupleIJNS5_1CILi1EEES8_S8_EEENS6_IJNS7_ILi128EEENS7_ILi80EEENS7_ILi256EEEEEELi256ENS_10bfloat16_tEfNS_4arch4Sm90ELb1ELb0ELb1ELb1ELb1ELb0ELb0ELb1ELb1ELb1ELb0ELb0EEENS1_21CollectiveEpilogueFwdINS6_IJSA_SC_SB_EEES9_SE_SG_Li256ELb1ELb1ELb0ELb0EEENS1_36VarlenDynamicPersistentTileSchedulerILi128ELi80ELi256ELi128ELb0ELb1ELb1ELb1ELb1ELb1EEEEEEEEEvNT_6ParamsE,"aw",@nobits
	.sectionflags	@""
	.align	16
	.zero		1024


//--------------------- .nv.shared._ZN7cutlass13device_kernelIN5flash11enable_sm90INS1_16FlashAttnFwdSm90INS1_25CollectiveMainloopFwdSm90ILi2EN4cute5tupleIJNS5_1CILi1EEES8_S8_EEENS6_IJNS7_ILi128EEENS7_ILi80EEENS7_ILi256EEEEEELi256ENS_10bfloat16_tEfNS_4arch4Sm90ELb1ELb0ELb1ELb1ELb1ELb1ELb0ELb1ELb1ELb1ELb0ELb0EEENS1_21CollectiveEpilogueFwdINS6_IJSA_SC_SB_EEES9_SE_SG_Li256ELb1ELb1ELb0ELb0EEENS1_36VarlenDynamicPersistentTileSchedulerILi128ELi80ELi256ELi128ELb0ELb1ELb1ELb1ELb1ELb1EEEEEEEEEvNT_6ParamsE --------------------------
	.section	.nv.shared._ZN7cutlass13device_kernelIN5flash11enable_sm90INS1_16FlashAttnFwdSm90INS1_25CollectiveMainloopFwdSm90ILi2EN4cute5tupleIJNS5_1CILi1EEES8_S8_EEENS6_IJNS7_ILi128EEENS7_ILi80EEENS7_ILi256EEEEEELi256ENS_10bfloat16_tEfNS_4arch4Sm90ELb1ELb0ELb1ELb1ELb1ELb1ELb0ELb1ELb1ELb1ELb0ELb0EEENS1_21CollectiveEpilogueFwdINS6_IJSA_SC_SB_EEES9_SE_SG_Li256ELb1ELb1ELb0ELb0EEENS1_36VarlenDynamicPersistentTileSchedulerILi128ELi80ELi256ELi128ELb0ELb1ELb1ELb1ELb1ELb1EEEEEEEEEvNT_6ParamsE,"aw",@nobits
	.sectionflags	@""
	.align	16
	.zero		1024


//--------------------- .nv.shared._ZN7cutlass13device_kernelIN5flash11enable_sm90INS1_16FlashAttnFwdSm90INS1_25CollectiveMainloopFwdSm90ILi2EN4cute5tupleIJNS5_1CILi1EEES8_S8_EEENS6_IJNS7_ILi128EEENS7_ILi96EEENS7_ILi192EEEEEELi192ENS_10bfloat16_tEfNS_4arch4Sm90ELb0ELb0ELb1ELb0ELb1ELb0ELb0ELb1ELb1ELb1ELb0ELb0EEENS1_21CollectiveEpilogueFwdINS6_IJSA_SC_SB_EEES9_SE_SG_Li256ELb0ELb1ELb0ELb0EEENS1_29StaticPersistentTileSchedulerILb0EEEEEEEEEvNT_6ParamsE --------------------------
	.section	.nv.shared._ZN7cutlass13device_kernelIN5flash11enable_sm90INS1_16FlashAttnFwdSm90INS1_25CollectiveMainloopFwdSm90ILi2EN4cute5tupleIJNS5_1CILi1EEES8_S8_EEENS6_IJNS7_ILi128EEENS7_ILi96EEENS7_ILi192EEEEEELi192ENS_10bfloat16_tEfNS_4arch4Sm90ELb0ELb0ELb1ELb0ELb1ELb0ELb0ELb1ELb1ELb1ELb0ELb0EEENS1_21CollectiveEpilogueFwdINS6_IJSA_SC_SB_EEES9_SE_SG_Li256ELb0ELb1ELb0ELb0EEENS1_29StaticPersistentTileSchedulerILb0EEEEEEEEEvNT_6ParamsE,"aw",@nobits
	.sectionflags	@""
	.align	16
	.zero		1024


//--------------------- .nv.shared._ZN7cutlass13device_kernelIN5flash11enable_sm90INS1_16FlashAttnFwdSm90INS1_25CollectiveMainloopFwdSm90ILi2EN4cute5tupleIJNS5_1CILi1EEES8_S8_EEENS6_IJNS7_ILi128EEENS7_ILi96EEENS7_ILi192EEEEEELi192ENS_10bfloat16_tEfNS_4arch4Sm90ELb0ELb0ELb1ELb1ELb1ELb0ELb0ELb1ELb1ELb1ELb0ELb0EEENS1_21CollectiveEpilogueFwdINS6_IJSA_SC_SB_EEES9_SE_SG_Li256ELb1ELb1ELb0ELb0EEENS1_36VarlenDynamicPersistentTileSchedulerILi128ELi96ELi256ELi128ELb0ELb1ELb1ELb0ELb1ELb1EEEEEEEEEvNT_6ParamsE --------------------------
	.section	.nv.shared._ZN7cutlass13device_kernelIN5flash11enable_sm90INS1_16FlashAttnFwdSm90INS1_25CollectiveMainloopFwdSm90ILi2EN4cute5tupleIJNS5_1CILi1EEES8_S8_EEENS6_IJNS7_ILi128EEENS7_ILi96EEENS7_ILi192EEEEEELi192ENS_10bfloat16_tEfNS_4arch4Sm90ELb0ELb0ELb1ELb1ELb1ELb0ELb0ELb1ELb1ELb1ELb0ELb0EEENS1_21CollectiveEpilogueFwdINS6_IJSA_SC_SB_EEES9_SE_SG_Li256ELb1ELb1ELb0ELb0EEENS1_36VarlenDynamicPersistentTileSchedulerILi128ELi96ELi256ELi128ELb0ELb1ELb1ELb0ELb1ELb1EEEEEEEEEvNT_6ParamsE,"aw",@nobits
	.sectionflags	@""
	.align	16
	.zero		1024


//--------------------- .nv.shared._ZN7cutlass13device_kernelIN5flash11enable_sm90INS1_16FlashAttnFwdSm90INS1_25CollectiveMainloopFwdSm90ILi2EN4cute5tupleIJNS5_1CILi1EEES8_S8_EEENS6_IJNS7_ILi128EEENS7_ILi96EEENS7_ILi192EEEEEELi192ENS_10bfloat16_tEfNS_4arch4Sm90ELb0ELb0ELb1ELb1ELb1ELb1ELb0ELb1ELb1ELb1ELb0ELb0EEENS1_21CollectiveEpilogueFwdINS6_IJSA_SC_SB_EEES9_SE_SG_Li256ELb1ELb1ELb0ELb0EEENS1_36VarlenDynamicPersistentTileSchedulerILi128ELi96ELi256ELi128ELb0ELb1ELb1ELb0ELb1ELb1EEEEEEEEEvNT_6ParamsE --------------------------
	.section	.nv.shared._ZN7cutlass13device_kernelIN5flash11enable_sm90INS1_16FlashAttnFwdSm90INS1_25CollectiveMainloopFwdSm90ILi2EN4cute5tupleIJNS5_1CILi1EEES8_S8_EEENS6_IJNS7_ILi128EEENS7_ILi96EEENS7_ILi192EEEEEELi192ENS_10bfloat16_tEfNS_4arch4Sm90ELb0ELb0ELb1ELb1ELb1ELb1ELb0ELb1ELb1ELb1ELb0ELb0EEENS1_21CollectiveEpilogueFwdINS6_IJSA_SC_SB_EEES9_SE_SG_Li256ELb1ELb1ELb0ELb0EEENS1_36VarlenDynamicPersistentTileSchedulerILi128ELi96ELi256ELi128ELb0ELb1ELb1ELb0ELb1ELb1EEEEEEEEEvNT_6ParamsE,"aw",@nobits
	.sectionflags	@""
	.align	16
	.zero		1024


//--------------------- .nv.shared._ZN7cutlass13device_kernelIN5flash11enable_sm90INS1_16FlashAttnFwdSm90INS1_25CollectiveMainloopFwdSm90ILi2EN4cute5tupleIJNS5_1CILi1EEES8_S8_EEENS6_IJNS7_ILi128EEENS7_ILi96EEENS7_ILi192EEEEEELi192ENS_10bfloat16_tEfNS_4arch4Sm90ELb0ELb1ELb1ELb0ELb1ELb0ELb0ELb1ELb1ELb1ELb0ELb0EEENS1_21CollectiveEpilogueFwdINS6_IJSA_SC_SB_EEES9_SE_SG_Li256ELb0ELb1ELb0ELb0EEENS1_30DynamicPersistentTileSchedulerILi256ELi128ELb0ELb1ELb1EEEEEEEEEvNT_6ParamsE --------------------------
	.section	.nv.shared._ZN7cutlass13device_kernelIN5flash11enable_sm90INS1_16FlashAttnFwdSm90INS1_25CollectiveMainloopFwdSm90ILi2EN4cute5tupleIJNS5_1CILi1EEES8_S8_EEENS6_IJNS7_ILi128EEENS7_ILi96EEENS7_ILi192EEEEEELi192ENS_10bfloat16_tEfNS_4arch4Sm90ELb0ELb1ELb1ELb0ELb1ELb0ELb0ELb1ELb1ELb1ELb0ELb0EEENS1_21CollectiveEpilogueFwdINS6_IJSA_SC_SB_EEES9_SE_SG_Li256ELb0ELb1ELb0ELb0EEENS1_30DynamicPersistentTileSchedulerILi256ELi128ELb0ELb1ELb1EEEEEEEEEvNT_6ParamsE,"aw",@nobits
	.sectionflags	@""
	.align	16
	.zero		1024


//--------------------- .nv.shared._ZN7cutlass13device_kernelIN5flash11enable_sm90INS1_16FlashAttnFwdSm90INS1_25CollectiveMainloopFwdSm90ILi2EN4cute5tupleIJNS5_1CILi1EEES8_S8_EEENS6_IJNS7_ILi128EEENS7_ILi96EEENS7_ILi192EEEEEELi192ENS_10bfloat16_tEfNS_4arch4Sm90ELb0ELb1ELb1ELb1ELb1ELb0ELb0ELb1ELb1ELb1ELb0ELb0EEENS1_21CollectiveEpilogueFwdINS6_IJSA_SC_SB_EEES9_SE_SG_Li256ELb1ELb1ELb0ELb0EEENS1_36VarlenDynamicPersistentTileSchedulerILi128ELi96ELi256ELi128ELb0ELb1ELb1ELb1ELb0ELb1EEEEEEEEEvNT_6ParamsE --------------------------
	.section	.nv.shared._ZN7cutlass13device_kernelIN5flash11enable_sm90INS1_16FlashAttnFwdSm90INS1_25CollectiveMainloopFwdSm90ILi2EN4cute5tupleIJNS5_1CILi1EEES8_S8_EEENS6_IJNS7_ILi128EEENS7_ILi96EEENS7_ILi192EEEEEELi192ENS_10bfloat16_tEfNS_4arch4Sm90ELb0ELb1ELb1ELb1ELb1ELb0ELb0ELb1ELb1ELb1ELb0ELb0EEENS1_21CollectiveEpilogueFwdINS6_IJSA_SC_SB_EEES9_SE_SG_Li256ELb1ELb1ELb0ELb0EEENS1_36VarlenDynamicPersistentTileSchedulerILi128ELi96ELi256ELi128ELb0ELb1ELb1ELb1ELb0ELb1EEEEEEEEEvNT_6ParamsE,"aw",@nobits
	.sectionflags	@""
	.align	16
	.zero		1024


//--------------------- .nv.shared._ZN7cutlass13device_kernelIN5flash11enable_sm90INS1_16FlashAttnFwdSm90INS1_25CollectiveMainloopFwdSm90ILi2EN4cute5tupleIJNS5_1CILi1EEES8_S8_EEENS6_IJNS7_ILi128EEENS7_ILi96EEENS7_ILi192EEEEEELi192ENS_10bfloat16_tEfNS_4arch4Sm90ELb0ELb1ELb1ELb1ELb1ELb1ELb0ELb1ELb1ELb1ELb0ELb0EEENS1_21CollectiveEpilogueFwdINS6_IJSA_SC_SB_EEES9_SE_SG_Li256ELb1ELb1ELb0ELb0EEENS1_36VarlenDynamicPersistentTileSchedulerILi128ELi96ELi256ELi128ELb0ELb1ELb1ELb1ELb0ELb1EEEEEEEEEvNT_6ParamsE --------------------------
	.section	.nv.shared._ZN7cutlass13device_kernelIN5flash11enable_sm90INS1_16FlashAttnFwdSm90INS1_25CollectiveMainloopFwdSm90ILi2EN4cute5tupleIJNS5_1CILi1EEES8_S8_EEENS6_IJNS7_ILi128EEENS7_ILi96EEENS7_ILi192EEEEEELi192ENS_10bfloat16_tEfNS_4arch4Sm90ELb0ELb1ELb1ELb1ELb1ELb1ELb0ELb1ELb1ELb1ELb0ELb0EEENS1_21CollectiveEpilogueFwdINS6_IJSA_SC_SB_EEES9_SE_SG_Li256ELb1ELb1ELb0ELb0EEENS1_36VarlenDynamicPersistentTileSchedulerILi128ELi96ELi256ELi128ELb0ELb1ELb1ELb1ELb0ELb1EEEEEEEEEvNT_6ParamsE,"aw",@nobits
	.sectionflags	@""
	.align	16
	.zero		1024


//--------------------- .nv.shared._ZN7cutlass13device_kernelIN5flash11enable_sm90INS1_16FlashAttnFwdSm90INS1_25CollectiveMainloopFwdSm90ILi2EN4cute5tupleIJNS5_1CILi1EEES8_S8_EEENS6_IJNS7_ILi128EEENS7_ILi96EEENS7_ILi192EEEEEELi192ENS_10bfloat16_tEfNS_4arch4Sm90ELb1ELb0ELb1ELb0ELb1ELb0ELb0ELb1ELb1ELb1ELb0ELb0EEENS1_21CollectiveEpilogueFwdINS6_IJSA_SC_SB_EEES9_SE_SG_Li256ELb0ELb1ELb0ELb0EEENS1_30DynamicPersistentTileSchedulerILi256ELi128ELb0ELb1ELb1EEEEEEEEEvNT_6ParamsE --------------------------
	.section	.nv.shared._ZN7cutlass13device_kernelIN5flash11enable_sm90INS1_16FlashAttnFwdSm90INS1_25CollectiveMainloopFwdSm90ILi2EN4cute5tupleIJNS5_1CILi1EEES8_S8_EEENS6_IJNS7_ILi128EEENS7_ILi96EEENS7_ILi192EEEEEELi192ENS_10bfloat16_tEfNS_4arch4Sm90ELb1ELb0ELb1ELb0ELb1ELb0ELb0ELb1ELb1ELb1ELb0ELb0EEENS1_21CollectiveEpilogueFwdINS6_IJSA_SC_SB_EEES9_SE_SG_Li256ELb0ELb1ELb0ELb0EEENS1_30DynamicPersistentTileSchedulerILi256ELi128ELb0ELb1ELb1EEEEEEEEEvNT_6ParamsE,"aw",@nobits
	.sectionflags	@""
	.align	16
	.zero		1024


//--------------------- .nv.shared._ZN7cutlass13device_kernelIN5flash11enable_sm90INS1_16FlashAttnFwdSm90INS1_25CollectiveMainloopFwdSm90ILi2EN4cute5tupleIJNS5_1CILi1EEES8_S8_EEENS6_IJNS7_ILi128EEENS7_ILi96EEENS7_ILi192EEEEEELi192ENS_10bfloat16_tEfNS_4arch4Sm90ELb1ELb0ELb1ELb1ELb1ELb0ELb0ELb1ELb1ELb1ELb0ELb0EEENS1_21CollectiveEpilogueFwdINS6_IJSA_SC_SB_EEES9_SE_SG_Li256ELb1ELb1ELb0ELb0EEENS1_36VarlenDynamicPersistentTileSchedulerILi128ELi96ELi256ELi128ELb0ELb1ELb1ELb1ELb1ELb1EEEEEEEEEvNT_6ParamsE --------------------------
	.section	.nv.shared._ZN7cutlass13device_kernelIN5flash11enable_sm90INS1_16FlashAttnFwdSm90INS1_25CollectiveMainloopFwdSm90ILi2EN4cute5tupleIJNS5_1CILi1EEES8_S8_EEENS6_IJNS7_ILi128EEENS7_ILi96EEENS7_ILi192EEEEEELi192ENS_10bfloat16_tEfNS_4arch4Sm90ELb1ELb0ELb1ELb1ELb1ELb0ELb0ELb1ELb1ELb1ELb0ELb0EEENS1_21CollectiveEpilogueFwdINS6_IJSA_SC_SB_EEES9_SE_SG_Li256ELb1ELb1ELb0ELb0EEENS1_36VarlenDynamicPersistentTileSchedulerILi128ELi96ELi256ELi128ELb0ELb1ELb1ELb1ELb1ELb1EEEEEEEEEvNT_6ParamsE,"aw",@nobits
	.sectionflags	@""
	.align	16
	.zero		1024


//--------------------- .nv.shared._ZN7cutlass13device_kernelIN5flash11enable_sm90INS1_16FlashAttnFwdSm90INS1_25CollectiveMainloopFwdSm90ILi2EN4cute5tupleIJNS5_1CILi1EEES8_S8_EEENS6_IJNS7_ILi128EEENS7_ILi96EEENS7_ILi192EEEEEELi192ENS_10bfloat16_tEfNS_4arch4Sm90ELb1ELb0ELb1ELb1ELb1ELb1ELb0ELb1ELb1ELb1ELb0ELb0EEENS1_21CollectiveEpilogueFwdINS6_IJSA_SC_SB_EEES9_SE_SG_Li256ELb1ELb1ELb0ELb0EEENS1_36VarlenDynamicPersistentTileSchedulerILi128ELi96ELi256ELi128ELb0ELb1ELb1ELb1ELb1ELb1EEEEEEEEEvNT_6ParamsE --------------------------
	.section	.nv.shared._ZN7cutlass13device_kernelIN5flash11enable_sm90INS1_16FlashAttnFwdSm90INS1_25CollectiveMainloopFwdSm90ILi2EN4cute5tupleIJNS5_1CILi1EEES8_S8_EEENS6_IJNS7_ILi128EEENS7_ILi96EEENS7_ILi192EEEEEELi192ENS_10bfloat16_tEfNS_4arch4Sm90ELb1ELb0ELb1ELb1ELb1ELb1ELb0ELb1ELb1ELb1ELb0ELb0EEENS1_21CollectiveEpilogueFwdINS6_IJSA_SC_SB_EEES9_SE_SG_Li256ELb1ELb1ELb0ELb0EEENS1_36VarlenDynamicPersistentTileSchedulerILi128ELi96ELi256ELi128ELb0ELb1ELb1ELb1ELb1ELb1EEEEEEEEEvNT_6ParamsE,"aw",@nobits
	.sectionflags	@""
	.align	16
	.zero		1024


//--------------------- .nv.shared._ZN7cutlass13device_kernelIN5flash11enable_sm90INS1_16FlashAttnFwdSm90INS1_25CollectiveMainloopFwdSm90ILi2EN4cute5tupleIJNS5_1CILi1EEES8_S8_EEENS6_IJNS7_ILi128EEESA_SA_EEELi128ENS_10bfloat16_tEfNS_4arch4Sm90ELb0ELb0ELb1ELb0ELb1ELb0ELb0ELb1ELb1ELb1ELb0ELb0EEENS1_21CollectiveEpilogueFwdISB_S9_SC_SE_Li256ELb0ELb1ELb0ELb0EEENS1_29StaticPersistentTileSchedulerILb0EEEEEEEEEvNT_6ParamsE --------------------------
	.section	.nv.shared._ZN7cutlass13device_kernelIN5flash11enable_sm90INS1_16FlashAttnFwdSm90INS1_25CollectiveMainloopFwdSm90ILi2EN4cute5tupleIJNS5_1CILi1EEES8_S8_EEENS6_IJNS7_ILi128EEESA_SA_EEELi128ENS_10bfloat16_tEfNS_4arch4Sm90ELb0ELb0ELb1ELb0ELb1ELb0ELb0ELb1ELb1ELb1ELb0ELb0EEENS1_21CollectiveEpilogueFwdISB_S9_SC_SE_Li256ELb0ELb1ELb0ELb0EEENS1_29StaticPersistentTileSchedulerILb0EEEEEEEEEvNT_6ParamsE,"aw",@nobits
	.sectionflags	@""
	.align	16
	.zero		1024


//--------------------- .nv.shared._ZN7cutlass13device_kernelIN5flash11enable_sm90INS1_16FlashAttnFwdSm90INS1_25CollectiveMainloopFwdSm90ILi2EN4cute5tupleIJNS5_1CILi1EEES8_S8_EEENS6_IJNS7_ILi128EEESA_SA_EEELi128ENS_10bfloat16_tEfNS_4arch4Sm90ELb0ELb0ELb1ELb1ELb1ELb0ELb0ELb1ELb1ELb1ELb0ELb0EEENS1_21CollectiveEpilogueFwdISB_S9_SC_SE_Li256ELb1ELb1ELb0ELb0EEENS1_36VarlenDynamicPersistentTileSchedulerILi128ELi128ELi256ELi128ELb0ELb1ELb1ELb0ELb1ELb1EEEEEEEEEvNT_6ParamsE --------------------------
	.section	.nv.shared._ZN7cutlass13device_kernelIN5flash11enable_sm90INS1_16FlashAttnFwdSm90INS1_25CollectiveMainloopFwdSm90ILi2EN4cute5tupleIJNS5_1CILi1EEES8_S8_EEENS6_IJNS7_ILi128EEESA_SA_EEELi128ENS_10bfloat16_tEfNS_4arch4Sm90ELb0ELb0ELb1ELb1ELb1ELb0ELb0ELb1ELb1ELb1ELb0ELb0EEENS1_21CollectiveEpilogueFwdISB_S9_SC_SE_Li256ELb1ELb1ELb0ELb0EEENS1_36VarlenDynamicPersistentTileSchedulerILi128ELi128ELi256ELi128ELb0ELb1ELb1ELb0ELb1ELb1EEEEEEEEEvNT_6ParamsE,"aw",@nobits
	.sectionflags	@""
	.align	16
	.zero		1024


//--------------------- .nv.shared._ZN7cutlass13device_kernelIN5flash11enable_sm90INS1_16FlashAttnFwdSm90INS1_25CollectiveMainloopFwdSm90ILi2EN4cute5tupleIJNS5_1CILi1EEES8_S8_EEENS6_IJNS7_ILi128EEESA_SA_EEELi128ENS_10bfloat16_tEfNS_4arch4Sm90ELb0ELb0ELb1ELb1ELb1ELb1ELb0ELb1ELb1ELb1ELb0ELb0EEENS1_21CollectiveEpilogueFwdISB_S9_SC_SE_Li256ELb1ELb1ELb0ELb0EEENS1_36VarlenDynamicPersistentTileSchedulerILi128ELi128ELi256ELi128ELb0ELb1ELb1ELb0ELb1ELb1EEEEEEEEEvNT_6ParamsE --------------------------
	.section	.nv.shared._ZN7cutlass13device_kernelIN5flash11enable_sm90INS1_16FlashAttnFwdSm90INS1_25CollectiveMainloopFwdSm90ILi2EN4cute5tupleIJNS5_1CILi1EEES8_S8_EEENS6_IJNS7_ILi128EEESA_SA_EEELi128ENS_10bfloat16_tEfNS_4arch4Sm90ELb0ELb0ELb1ELb1ELb1ELb1ELb0ELb1ELb1ELb1ELb0ELb0EEENS1_21CollectiveEpilogueFwdISB_S9_SC_SE_Li256ELb1ELb1ELb0ELb0EEENS1_36VarlenDynamicPersistentTileSchedulerILi128ELi128ELi256ELi128ELb0ELb1ELb1ELb0ELb1ELb1EEEEEEEEEvNT_6ParamsE,"aw",@nobits
	.sectionflags	@""
	.align	16
	.zero		1024


//--------------------- .nv.shared._ZN7cutlass13device_kernelIN5flash11enable_sm90INS1_16FlashAttnFwdSm90INS1_25CollectiveMainloopFwdSm90ILi2EN4cute5tupleIJNS5_1CILi1EEES8_S8_EEENS6_IJNS7_ILi128EEESA_SA_EEELi128ENS_10bfloat16_tEfNS_4arch4Sm90ELb0ELb1ELb1ELb0ELb1ELb0ELb0ELb1ELb1ELb1ELb0ELb0EEENS1_21CollectiveEpilogueFwdISB_S9_SC_SE_Li256ELb0ELb1ELb0ELb0EEENS1_30DynamicPersistentTileSchedulerILi256ELi128ELb0ELb1ELb1EEEEEEEEEvNT_6ParamsE --------------------------
	.section	.nv.shared._ZN7cutlass13device_kernelIN5flash11enable_sm90INS1_16FlashAttnFwdSm90INS1_25CollectiveMainloopFwdSm90ILi2EN4cute5tupleIJNS5_1CILi1EEES8_S8_EEENS6_IJNS7_ILi128EEESA_SA_EEELi128ENS_10bfloat16_tEfNS_4arch4Sm90ELb0ELb1ELb1ELb0ELb1ELb0ELb0ELb1ELb1ELb1ELb0ELb0EEENS1_21CollectiveEpilogueFwdISB_S9_SC_SE_Li256ELb0ELb1ELb0ELb0EEENS1_30DynamicPersistentTileSchedulerILi256ELi128ELb0ELb1ELb1EEEEEEEEEvNT_6ParamsE,"aw",@nobits
	.sectionflags	@""
	.align	16
	.zero		1024


//--------------------- .nv.shared._ZN7cutlass13device_kernelIN5flash11enable_sm90INS1_16FlashAttnFwdSm90INS1_25CollectiveMainloopFwdSm90ILi2EN4cute5tupleIJNS5_1CILi1EEES8_S8_EEENS6_IJNS7_ILi128EEESA_SA_EEELi128ENS_10bfloat16_tEfNS_4arch4Sm90ELb0ELb1ELb1ELb1ELb1ELb0ELb0ELb1ELb1ELb1ELb0ELb0EEENS1_21CollectiveEpilogueFwdISB_S9_SC_SE_Li256ELb1ELb1ELb0ELb0EEENS1_36VarlenDynamicPersistentTileSchedulerILi128ELi128ELi256ELi128ELb0ELb1ELb1ELb1ELb0ELb1EEEEEEEEEvNT_6ParamsE --------------------------
	.section	.nv.shared._ZN7cutlass13device_kernelIN5flash11enable_sm90INS1_16FlashAttnFwdSm90INS1_25CollectiveMainloopFwdSm90ILi2EN4cute5tupleIJNS5_1CILi1EEES8_S8_EEENS6_IJNS7_ILi128EEESA_SA_EEELi128ENS_10bfloat16_tEfNS_4arch4Sm90ELb0ELb1ELb1ELb1ELb1ELb0ELb0ELb1ELb1ELb1ELb0ELb0EEENS1_21CollectiveEpilogueFwdISB_S9_SC_SE_Li256ELb1ELb1ELb0ELb0EEENS1_36VarlenDynamicPersistentTileSchedulerILi128ELi128ELi256ELi128ELb0ELb1ELb1ELb1ELb0ELb1EEEEEEEEEvNT_6ParamsE,"aw",@nobits
	.sectionflags	@""
	.align	16
	.zero		1024


//--------------------- .nv.shared._ZN7cutlass13device_kernelIN5flash11enable_sm90INS1_16FlashAttnFwdSm90INS1_25CollectiveMainloopFwdSm90ILi2EN4cute5tupleIJNS5_1CILi1EEES8_S8_EEENS6_IJNS7_ILi128EEESA_SA_EEELi128ENS_10bfloat16_tEfNS_4arch4Sm90ELb0ELb1ELb1ELb1ELb1ELb1ELb0ELb1ELb1ELb1ELb0ELb0EEENS1_21CollectiveEpilogueFwdISB_S9_SC_SE_Li256ELb1ELb1ELb0ELb0EEENS1_36VarlenDynamicPersistentTileSchedulerILi128ELi128ELi256ELi128ELb0ELb1ELb1ELb1ELb0ELb1EEEEEEEEEvNT_6ParamsE --------------------------
	.section	.nv.shared._ZN7cutlass13device_kernelIN5flash11enable_sm90INS1_16FlashAttnFwdSm90INS1_25CollectiveMainloopFwdSm90ILi2EN4cute5tupleIJNS5_1CILi1EEES8_S8_EEENS6_IJNS7_ILi128EEESA_SA_EEELi128ENS_10bfloat16_tEfNS_4arch4Sm90ELb0ELb1ELb1ELb1ELb1ELb1ELb0ELb1ELb1ELb1ELb0ELb0EEENS1_21CollectiveEpilogueFwdISB_S9_SC_SE_Li256ELb1ELb1ELb0ELb0EEENS1_36VarlenDynamicPersistentTileSchedulerILi128ELi128ELi256ELi128ELb0ELb1ELb1ELb1ELb0ELb1EEEEEEEEEvNT_6ParamsE,"aw",@nobits
	.sectionflags	@""
	.align	16
	.zero		1024


//--------------------- .nv.shared._ZN7cutlass13device_kernelIN5flash11enable_sm90INS1_16FlashAttnFwdSm90INS1_25CollectiveMainloopFwdSm90ILi2EN4cute5tupleIJNS5_1CILi1EEES8_S8_EEENS6_IJNS7_ILi128EEESA_SA_EEELi128ENS_10bfloat16_tEfNS_4arch4Sm90ELb1ELb0ELb1ELb0ELb1ELb0ELb0ELb1ELb1ELb1ELb0ELb0EEENS1_21CollectiveEpilogueFwdISB_S9_SC_SE_Li256ELb0ELb1ELb0ELb0EEENS1_30DynamicPersistentTileSchedulerILi256ELi128ELb0ELb1ELb1EEEEEEEEEvNT_6ParamsE --------------------------
	.section	.nv.shared._ZN7cutlass13device_kernelIN5flash11enable_sm90INS1_16FlashAttnFwdSm90INS1_25CollectiveMainloopFwdSm90ILi2EN4cute5tupleIJNS5_1CILi1EEES8_S8_EEENS6_IJNS7_ILi128EEESA_SA_EEELi128ENS_10bfloat16_tEfNS_4arch4Sm90ELb1ELb0ELb1ELb0ELb1ELb0ELb0ELb1ELb1ELb1ELb0ELb0EEENS1_21CollectiveEpilogueFwdISB_S9_SC_SE_Li256ELb0ELb1ELb0ELb0EEENS1_30DynamicPersistentTileSchedulerILi256ELi128ELb0ELb1ELb1EEEEEEEEEvNT_6ParamsE,"aw",@nobits
	.sectionflags	@""
	.align	16
	.zero		1024


//--------------------- .nv.shared._ZN7cutlass13device_kernelIN5flash11enable_sm90INS1_16FlashAttnFwdSm90INS1_25CollectiveMainloopFwdSm90ILi2EN4cute5tupleIJNS5_1CILi1EEES8_S8_EEENS6_IJNS7_ILi128EEESA_SA_EEELi128ENS_10bfloat16_tEfNS_4arch4Sm90ELb1ELb0ELb1ELb1ELb1ELb0ELb0ELb1ELb1ELb1ELb0ELb0EEENS1_21CollectiveEpilogueFwdISB_S9_SC_SE_Li256ELb1ELb1ELb0ELb0EEENS1_36VarlenDynamicPersistentTileSchedulerILi128ELi128ELi256ELi128ELb0ELb1ELb1ELb1ELb1ELb1EEEEEEEEEvNT_6ParamsE --------------------------
	.section	.nv.shared._ZN7cutlass13device_kernelIN5flash11enable_sm90INS1_16FlashAttnFwdSm90INS1_25CollectiveMainloopFwdSm90ILi2EN4cute5tupleIJNS5_1CILi1EEES8_S8_EEENS6_IJNS7_ILi128EEESA_SA_EEELi128ENS_10bfloat16_tEfNS_4arch4Sm90ELb1ELb0ELb1ELb1ELb1ELb0ELb0ELb1ELb1ELb1ELb0ELb0EEENS1_21CollectiveEpilogueFwdISB_S9_SC_SE_Li256ELb1ELb1ELb0ELb0EEENS1_36VarlenDynamicPersistentTileSchedulerILi128ELi128ELi256ELi128ELb0ELb1ELb1ELb1ELb1ELb1EEEEEEEEEvNT_6ParamsE,"aw",@nobits
	.sectionflags	@""
	.align	16
	.zero		1024


//--------------------- .nv.shared._ZN7cutlass13device_kernelIN5flash11enable_sm90INS1_16FlashAttnFwdSm90INS1_25CollectiveMainloopFwdSm90ILi2EN4cute5tupleIJNS5_1CILi1EEES8_S8_EEENS6_IJNS7_ILi128EEESA_SA_EEELi128ENS_10bfloat16_tEfNS_4arch4Sm90ELb1ELb0ELb1ELb1ELb1ELb1ELb0ELb1ELb1ELb1ELb0ELb0EEENS1_21CollectiveEpilogueFwdISB_S9_SC_SE_Li256ELb1ELb1ELb0ELb0EEENS1_36VarlenDynamicPersistentTileSchedulerILi128ELi128ELi256ELi128ELb0ELb1ELb1ELb1ELb1ELb1EEEEEEEEEvNT_6ParamsE --------------------------
	.section	.nv.shared._ZN7cutlass13device_kernelIN5flash11enable_sm90INS1_16FlashAttnFwdSm90INS1_25CollectiveMainloopFwdSm90ILi2EN4cute5tupleIJNS5_1CILi1EEES8_S8_EEENS6_IJNS7_ILi128EEESA_SA_EEELi128ENS_10bfloat16_tEfNS_4arch4Sm90ELb1ELb0ELb1ELb1ELb1ELb1ELb0ELb1ELb1ELb1ELb0ELb0EEENS1_21CollectiveEpilogueFwdISB_S9_SC_SE_Li256ELb1ELb1ELb0ELb0EEENS1_36VarlenDynamicPersistentTileSchedulerILi128ELi128ELi256ELi128ELb0ELb1ELb1ELb1ELb1ELb1EEEEEEEEEvNT_6ParamsE,"aw",@nobits
	.sectionflags	@""
	.align	16
	.zero		1024


//--------------------- .nv.shared._ZN7cutlass13device_kernelIN5flash11enable_sm90INS1_16FlashAttnFwdSm90INS1_25CollectiveMainloopFwdSm90ILi2EN4cute5tupleIJNS5_1CILi1EEES8_S8_EEENS6_IJNS7_ILi192EEENS7_ILi128EEENS7_ILi96EEEEEELi96ENS_10bfloat16_tEfNS_4arch4Sm90ELb0ELb0ELb1ELb0ELb1ELb0ELb0ELb0ELb1ELb1ELb0ELb0EEENS1_21CollectiveEpilogueFwdINS6_IJSA_SC_SB_EEES9_SE_SG_Li384ELb0ELb1ELb0ELb0EEENS1_29StaticPersistentTileSchedulerILb0EEEEEEEEEvNT_6ParamsE --------------------------
	.section	.nv.shared._ZN7cutlass13device_kernelIN5flash11enable_sm90INS1_16FlashAttnFwdSm90INS1_25CollectiveMainloopFwdSm90ILi2EN4cute5tupleIJNS5_1CILi1EEES8_S8_EEENS6_IJNS7_ILi192EEENS7_ILi128EEENS7_ILi96EEEEEELi96ENS_10bfloat16_tEfNS_4arch4Sm90ELb0ELb0ELb1ELb0ELb1ELb0ELb0ELb0ELb1ELb1ELb0ELb0EEENS1_21CollectiveEpilogueFwdINS6_IJSA_SC_SB_EEES9_SE_SG_Li384ELb0ELb1ELb0ELb0EEENS1_29StaticPersistentTileSchedulerILb0EEEEEEEEEvNT_6ParamsE,"aw",@nobits
	.sectionflags	@""
	.align	16
	.zero		1024


//--------------------- .nv.shared._ZN7cutlass13device_kernelIN5flash11enable_sm90INS1_16FlashAttnFwdSm90INS1_25CollectiveMainloopFwdSm90ILi2EN4cute5tupleIJNS5_1CILi1EEES8_S8_EEENS6_IJNS7_ILi192EEENS7_ILi128EEENS7_ILi96EEEEEELi96ENS_10bfloat16_tEfNS_4arch4Sm90ELb0ELb0ELb1ELb1ELb1ELb0ELb0ELb0ELb1ELb1ELb0ELb0EEENS1_21CollectiveEpilogueFwdINS6_IJSA_SC_SB_EEES9_SE_SG_Li384ELb1ELb1ELb0ELb0EEENS1_36VarlenDynamicPersistentTileSchedulerILi192ELi128ELi384ELi128ELb0ELb1ELb1ELb0ELb1ELb1EEEEEEEEEvNT_6ParamsE --------------------------
	.section	.nv.shared._ZN7cutlass13device_kernelIN5flash11enable_sm90INS1_16FlashAttnFwdSm90INS1_25CollectiveMainloopFwdSm90ILi2EN4cute5tupleIJNS5_1CILi1EEES8_S8_EEENS6_IJNS7_ILi192EEENS7_ILi128EEENS7_ILi96EEEEEELi96ENS_10bfloat16_tEfNS_4arch4Sm90ELb0ELb0ELb1ELb1ELb1ELb0ELb0ELb0ELb1ELb1ELb0ELb0EEENS1_21CollectiveEpilogueFwdINS6_IJSA_SC_SB_EEES9_SE_SG_Li384ELb1ELb1ELb0ELb0EEENS1_36VarlenDynamicPersistentTileSchedulerILi192ELi128ELi384ELi128ELb0ELb1ELb1ELb0ELb1ELb1EEEEEEEEEvNT_6ParamsE,"aw",@nobits
	.sectionflags	@""
	.align	16
	.zero		1024


//--------------------- .nv.shared._ZN7cutlass13device_kernelIN5flash11enable_sm90INS1_16FlashAttnFwdSm90INS1_25CollectiveMainloopFwdSm90ILi2EN4cute5tupleIJNS5_1CILi1EEES8_S8_EEENS6_IJNS7_ILi192EEENS7_ILi128EEENS7_ILi96EEEEEELi96ENS_10bfloat16_tEfNS_4arch4Sm90ELb0ELb0ELb1ELb1ELb1ELb1ELb0ELb0ELb1ELb1ELb0ELb0EEENS1_21CollectiveEpilogueFwdINS6_IJSA_SC_SB_EEES9_SE_SG_Li384ELb1ELb1ELb0ELb0EEENS1_36VarlenDynamicPersistentTileSchedulerILi192ELi128ELi384ELi128ELb0ELb1ELb1ELb0ELb1ELb1EEEEEEEEEvNT_6ParamsE --------------------------
	.section	.nv.shared._ZN7cutlass13device_kernelIN5flash11enable_sm90INS1_16FlashAttnFwdSm90INS1_25CollectiveMainloopFwdSm90ILi2EN4cute5tupleIJNS5_1CILi1EEES8_S8_EEENS6_IJNS7_ILi192EEENS7_ILi128EEENS7_ILi96EEEEEELi96ENS_10bfloat16_tEfNS_4arch4Sm90ELb0ELb0ELb1ELb1ELb1ELb1ELb0ELb0ELb1ELb1ELb0ELb0EEENS1_21CollectiveEpilogueFwdINS6_IJSA_SC_SB_EEES9_SE_SG_Li384ELb1ELb1ELb0ELb0EEENS1_36VarlenDynamicPersistentTileSchedulerILi192ELi128ELi384ELi128ELb0ELb1ELb1ELb0ELb1ELb1EEEEEEEEEvNT_6ParamsE,"aw",@nobits
	.sectionflags	@""
	.align	16
	.zero		1024


//--------------------- .nv.shared._ZN7cutlass13device_kernelIN5flash11enable_sm90INS1_16FlashAttnFwdSm90INS1_25CollectiveMainloopFwdSm90ILi2EN4cute5tupleIJNS5_1CILi1EEES8_S8_EEENS6_IJNS7_ILi192EEENS7_ILi128EEENS7_ILi96EEEEEELi96ENS_10bfloat16_tEfNS_4arch4Sm90ELb0ELb1ELb1ELb0ELb1ELb0ELb0ELb0ELb1ELb1ELb0ELb0EEENS1_21CollectiveEpilogueFwdINS6_IJSA_SC_SB_EEES9_SE_SG_Li384ELb0ELb1ELb0ELb0EEENS1_30DynamicPersistentTileSchedulerILi384ELi128ELb0ELb1ELb1EEEEEEEEEvNT_6ParamsE --------------------------
	.section	.nv.shared._ZN7cutlass13device_kernelIN5flash11enable_sm90INS1_16FlashAttnFwdSm90INS1_25CollectiveMainloopFwdSm90ILi2EN4cute5tupleIJNS5_1CILi1EEES8_S8_EEENS6_IJNS7_ILi192EEENS7_ILi128EEENS7_ILi96EEEEEELi96ENS_10bfloat16_tEfNS_4arch4Sm90ELb0ELb1ELb1ELb0ELb1ELb0ELb0ELb0ELb1ELb1ELb0ELb0EEENS1_21CollectiveEpilogueFwdINS6_IJSA_SC_SB_EEES9_SE_SG_Li384ELb0ELb1ELb0ELb0EEENS1_30DynamicPersistentTileSchedulerILi384ELi128ELb0ELb1ELb1EEEEEEEEEvNT_6ParamsE,"aw",@nobits
	.sectionflags	@""
	.align	16
	.zero		1024


//--------------------- .nv.shared._ZN7cutlass13device_kernelIN5flash11enable_sm90INS1_16FlashAttnFwdSm90INS1_25CollectiveMainloopFwdSm90ILi2EN4cute5tupleIJNS5_1CILi1EEES8_S8_EEENS6_IJNS7_ILi192EEENS7_ILi128EEENS7_ILi96EEEEEELi96ENS_10bfloat16_tEfNS_4arch4Sm90ELb0ELb1ELb1ELb1ELb1ELb0ELb0ELb0ELb1ELb1ELb0ELb0EEENS1_21CollectiveEpilogueFwdINS6_IJSA_SC_SB_EEES9_SE_SG_Li384ELb1ELb1ELb0ELb0EEENS1_36VarlenDynamicPersistentTileSchedulerILi192ELi128ELi384ELi128ELb0ELb1ELb1ELb1ELb0ELb1EEEEEEEEEvNT_6ParamsE --------------------------
	.section	.nv.shared._ZN7cutlass13device_kernelIN5flash11enable_sm90INS1_16FlashAttnFwdSm90INS1_25CollectiveMainloopFwdSm90ILi2EN4cute5tupleIJNS5_1CILi1EEES8_S8_EEENS6_IJNS7_ILi192EEENS7_ILi128EEENS7_ILi96EEEEEELi96ENS_10bfloat16_tEfNS_4arch4Sm90ELb0ELb1ELb1ELb1ELb1ELb0ELb0ELb0ELb1ELb1ELb0ELb0EEENS1_21CollectiveEpilogueFwdINS6_IJSA_SC_SB_EEES9_SE_SG_Li384ELb1ELb1ELb0ELb0EEENS1_36VarlenDynamicPersistentTileSchedulerILi192ELi128ELi384ELi128ELb0ELb1ELb1ELb1ELb0ELb1EEEEEEEEEvNT_6ParamsE,"aw",@nobits
	.sectionflags	@""
	.align	16
	.zero		1024


//--------------------- .nv.shared._ZN7cutlass13device_kernelIN5flash11enable_sm90INS1_16FlashAttnFwdSm90INS1_25CollectiveMainloopFwdSm90ILi2EN4cute5tupleIJNS5_1CILi1EEES8_S8_EEENS6_IJNS7_ILi192EEENS7_ILi128EEENS7_ILi96EEEEEELi96ENS_10bfloat16_tEfNS_4arch4Sm90ELb0ELb1ELb1ELb1ELb1ELb1ELb0ELb0ELb1ELb1ELb0ELb0EEENS1_21CollectiveEpilogueFwdINS6_IJSA_SC_SB_EEES9_SE_SG_Li384ELb1ELb1ELb0ELb0EEENS1_36VarlenDynamicPersistentTileSchedulerILi192ELi128ELi384ELi128ELb0ELb1ELb1ELb1ELb0ELb1EEEEEEEEEvNT_6ParamsE --------------------------
	.section	.nv.shared._ZN7cutlass13device_kernelIN5flash11enable_sm90INS1_16FlashAttnFwdSm90INS1_25CollectiveMainloopFwdSm90ILi2EN4cute5tupleIJNS5_1CILi1EEES8_S8_EEENS6_IJNS7_ILi192EEENS7_ILi128EEENS7_ILi96EEEEEELi96ENS_10bfloat16_tEfNS_4arch4Sm90ELb0ELb1ELb1ELb1ELb1ELb1ELb0ELb0ELb1ELb1ELb0ELb0EEENS1_21CollectiveEpilogueFwdINS6_IJSA_SC_SB_EEES9_SE_SG_Li384ELb1ELb1ELb0ELb0EEENS1_36VarlenDynamicPersistentTileSchedulerILi192ELi128ELi384ELi128ELb0ELb1ELb1ELb1ELb0ELb1EEEEEEEEEvNT_6ParamsE,"aw",@nobits
	.sectionflags	@""
	.align	16
	.zero		1024


//--------------------- .nv.shared._ZN7cutlass13device_kernelIN5flash11enable_sm90INS1_16FlashAttnFwdSm90INS1_25CollectiveMainloopFwdSm90ILi2EN4cute5tupleIJNS5_1CILi1EEES8_S8_EEENS6_IJNS7_ILi192EEENS7_ILi128EEENS7_ILi96EEEEEELi96ENS_10bfloat16_tEfNS_4arch4Sm90ELb1ELb0ELb1ELb0ELb1ELb0ELb0ELb0ELb1ELb1ELb0ELb0EEENS1_21CollectiveEpilogueFwdINS6_IJSA_SC_SB_EEES9_SE_SG_Li384ELb0ELb1ELb0ELb0EEENS1_30DynamicPersistentTileSchedulerILi384ELi128ELb0ELb1ELb1EEEEEEEEEvNT_6ParamsE --------------------------
	.section	.nv.shared._ZN7cutlass13device_kernelIN5flash11enable_sm90INS1_16FlashAttnFwdSm90INS1_25CollectiveMainloopFwdSm90ILi2EN4cute5tupleIJNS5_1CILi1EEES8_S8_EEENS6_IJNS7_ILi192EEENS7_ILi128EEENS7_ILi96EEEEEELi96ENS_10bfloat16_tEfNS_4arch4Sm90ELb1ELb0ELb1ELb0ELb1ELb0ELb0ELb0ELb1ELb1ELb0ELb0EEENS1_21CollectiveEpilogueFwdINS6_IJSA_SC_SB_EEES9_SE_SG_Li384ELb0ELb1ELb0ELb0EEENS1_30DynamicPersistentTileSchedulerILi384ELi128ELb0ELb1ELb1EEEEEEEEEvNT_6ParamsE,"aw",@nobits
	.sectionflags	@""
	.align	16
	.zero		1024


//--------------------- .nv.shared._ZN7cutlass13device_kernelIN5flash11enable_sm90INS1_16FlashAttnFwdSm90INS1_25CollectiveMainloopFwdSm90ILi2EN4cute5tupleIJNS5_1CILi1EEES8_S8_EEENS6_IJNS7_ILi192EEENS7_ILi128EEENS7_ILi96EEEEEELi96ENS_10bfloat16_tEfNS_4arch4Sm90ELb1ELb0ELb1ELb1ELb1ELb0ELb0ELb0ELb1ELb1ELb0ELb0EEENS1_21CollectiveEpilogueFwdINS6_IJSA_SC_SB_EEES9_SE_SG_Li384ELb1ELb1ELb0ELb0EEENS1_36VarlenDynamicPersistentTileSchedulerILi192ELi128ELi384ELi128ELb0ELb1ELb1ELb1ELb1ELb1EEEEEEEEEvNT_6ParamsE --------------------------
	.section	.nv.shared._ZN7cutlass13device_kernelIN5flash11enable_sm90INS1_16FlashAttnFwdSm90INS1_25CollectiveMainloopFwdSm90ILi2EN4cute5tupleIJNS5_1CILi1EEES8_S8_EEENS6_IJNS7_ILi192EEENS7_ILi128EEENS7_ILi96EEEEEELi96ENS_10bfloat16_tEfNS_4arch4Sm90ELb1ELb0ELb1ELb1ELb1ELb0ELb0ELb0ELb1ELb1ELb0ELb0EEENS1_21CollectiveEpilogueFwdINS6_IJSA_SC_SB_EEES9_SE_SG_Li384ELb1ELb1ELb0ELb0EEENS1_36VarlenDynamicPersistentTileSchedulerILi192ELi128ELi384ELi128ELb0ELb1ELb1ELb1ELb1ELb1EEEEEEEEEvNT_6ParamsE,"aw",@nobits
	.sectionflags	@""
	.align	16
	.zero		1024


//--------------------- .nv.shared._ZN7cutlass13device_kernelIN5flash11enable_sm90INS1_16FlashAttnFwdSm90INS1_25CollectiveMainloopFwdSm90ILi2EN4cute5tupleIJNS5_1CILi1EEES8_S8_EEENS6_IJNS7_ILi192EEENS7_ILi128EEENS7_ILi96EEEEEELi96ENS_10bfloat16_tEfNS_4arch4Sm90ELb1ELb0ELb1ELb1ELb1ELb1ELb0ELb0ELb1ELb1ELb0ELb0EEENS1_21CollectiveEpilogueFwdINS6_IJSA_SC_SB_EEES9_SE_SG_Li384ELb1ELb1ELb0ELb0EEENS1_36VarlenDynamicPersistentTileSchedulerILi192ELi128ELi384ELi128ELb0ELb1ELb1ELb1ELb1ELb1EEEEEEEEEvNT_6ParamsE --------------------------
	.section	.nv.shared._ZN7cutlass13device_kernelIN5flash11enable_sm90INS1_16FlashAttnFwdSm90INS1_25CollectiveMainloopFwdSm90ILi2EN4cute5tupleIJNS5_1CILi1EEES8_S8_EEENS6_IJNS7_ILi192EEENS7_ILi128EEENS7_ILi96EEEEEELi96ENS_10bfloat16_tEfNS_4arch4Sm90ELb1ELb0ELb1ELb1ELb1ELb1ELb0ELb0ELb1ELb1ELb0ELb0EEENS1_21CollectiveEpilogueFwdINS6_IJSA_SC_SB_EEES9_SE_SG_Li384ELb1ELb1ELb0ELb0EEENS1_36VarlenDynamicPersistentTileSchedulerILi192ELi128ELi384ELi128ELb0ELb1ELb1ELb1ELb1ELb1EEEEEEEEEvNT_6ParamsE,"aw",@nobits
	.sectionflags	@""
	.align	16
	.zero		1024


//--------------------- .nv.shared._ZN7cutlass13device_kernelIN5flash11enable_sm90INS1_16FlashAttnFwdSm90INS1_25CollectiveMainloopFwdSm90ILi2EN4cute5tupleIJNS5_1CILi1EEES8_S8_EEENS6_IJNS7_ILi192EEENS7_ILi128EEENS7_ILi64EEEEEELi64ENS_10bfloat16_tEfNS_4arch4Sm90ELb0ELb0ELb1ELb0ELb1ELb0ELb0ELb1ELb1ELb1ELb0ELb0EEENS1_21CollectiveEpilogueFwdINS6_IJSA_SC_SB_EEES9_SE_SG_Li384ELb0ELb1ELb0ELb0EEENS1_29StaticPersistentTileSchedulerILb0EEEEEEEEEvNT_6ParamsE --------------------------
	.section	.nv.shared._ZN7cutlass13device_kernelIN5flash11enable_sm90INS1_16FlashAttnFwdSm90INS1_25CollectiveMainloopFwdSm90ILi2EN4cute5tupleIJNS5_1CILi1EEES8_S8_EEENS6_IJNS7_ILi192EEENS7_ILi128EEENS7_ILi64EEEEEELi64ENS_10bfloat16_tEfNS_4arch4Sm90ELb0ELb0ELb1ELb0ELb1ELb0ELb0ELb1ELb1ELb1ELb0ELb0EEENS1_21CollectiveEpilogueFwdINS6_IJSA_SC_SB_EEES9_SE_SG_Li384ELb0ELb1ELb0ELb0EEENS1_29StaticPersistentTileSchedulerILb0EEEEEEEEEvNT_6ParamsE,"aw",@nobits
	.sectionflags	@""
	.align	16
	.zero		1024


//--------------------- .nv.shared._ZN7cutlass13device_kernelIN5flash11enable_sm90INS1_16FlashAttnFwdSm90INS1_25CollectiveMainloopFwdSm90ILi2EN4cute5tupleIJNS5_1CILi1EEES8_S8_EEENS6_IJNS7_ILi192EEENS7_ILi128EEENS7_ILi64EEEEEELi64ENS_10bfloat16_tEfNS_4arch4Sm90ELb0ELb0ELb1ELb1ELb1ELb0ELb0ELb1ELb1ELb1ELb0ELb0EEENS1_21CollectiveEpilogueFwdINS6_IJSA_SC_SB_EEES9_SE_SG_Li384ELb1ELb1ELb0ELb0EEENS1_36VarlenDynamicPersistentTileSchedulerILi192ELi128ELi384ELi128ELb0ELb1ELb1ELb0ELb1ELb1EEEEEEEEEvNT_6ParamsE --------------------------
	.section	.nv.shared._ZN7cutlass13device_kernelIN5flash11enable_sm90INS1_16FlashAttnFwdSm90INS1_25CollectiveMainloopFwdSm90ILi2EN4cute5tupleIJNS5_1CILi1EEES8_S8_EEENS6_IJNS7_ILi192EEENS7_ILi128EEENS7_ILi64EEEEEELi64ENS_10bfloat16_tEfNS_4arch4Sm90ELb0ELb0ELb1ELb1ELb1ELb0ELb0ELb1ELb1ELb1ELb0ELb0EEENS1_21CollectiveEpilogueFwdINS6_IJSA_SC_SB_EEES9_SE_SG_Li384ELb1ELb1ELb0ELb0EEENS1_36VarlenDynamicPersistentTileSchedulerILi192ELi128ELi384ELi128ELb0ELb1ELb1ELb0ELb1ELb1EEEEEEEEEvNT_6ParamsE,"aw",@nobits
	.sectionflags	@""
	.align	16
	.zero		1024


//--------------------- .nv.shared._ZN7cutlass13device_kernelIN5flash11enable_sm90INS1_16FlashAttnFwdSm90INS1_25CollectiveMainloopFwdSm90ILi2EN4cute5tupleIJNS5_1CILi1EEES8_S8_EEENS6_IJNS7_ILi192EEENS7_ILi128EEENS7_ILi64EEEEEELi64ENS_10bfloat16_tEfNS_4arch4Sm90ELb0ELb0ELb1ELb1ELb1ELb1ELb0ELb1ELb1ELb1ELb0ELb0EEENS1_21CollectiveEpilogueFwdINS6_IJSA_SC_SB_EEES9_SE_SG_Li384ELb1ELb1ELb0ELb0EEENS1_36VarlenDynamicPersistentTileSchedulerILi192ELi128ELi384ELi128ELb0ELb1ELb1ELb0ELb1ELb1EEEEEEEEEvNT_6ParamsE --------------------------
	.section	.nv.shared._ZN7cutlass13device_kernelIN5flash11enable_sm90INS1_16FlashAttnFwdSm90INS1_25CollectiveMainloopFwdSm90ILi2EN4cute5tupleIJNS5_1CILi1EEES8_S8_EEENS6_IJNS7_ILi192EEENS7_ILi128EEENS7_ILi64EEEEEELi64ENS_10bfloat16_tEfNS_4arch4Sm90ELb0ELb0ELb1ELb1ELb1ELb1ELb0ELb1ELb1ELb1ELb0ELb0EEENS1_21CollectiveEpilogueFwdINS6_IJSA_SC_SB_EEES9_SE_SG_Li384ELb1ELb1ELb0ELb0EEENS1_36VarlenDynamicPersistentTileSchedulerILi192ELi128ELi384ELi128ELb0ELb1ELb1ELb0ELb1ELb1EEEEEEEEEvNT_6ParamsE,"aw",@nobits
	.sectionflags	@""
	.align	16
	.zero		1024


//--------------------- .nv.shared._ZN7cutlass13device_kernelIN5flash11enable_sm90INS1_16FlashAttnFwdSm90INS1_25CollectiveMainloopFwdSm90ILi2EN4cute5tupleIJNS5_1CILi1EEES8_S8_EEENS6_IJNS7_ILi192EEENS7_ILi128EEENS7_ILi64EEEEEELi64ENS_10bfloat16_tEfNS_4arch4Sm90ELb0ELb1ELb1ELb0ELb1ELb0ELb0ELb1ELb1ELb1ELb0ELb0EEENS1_21CollectiveEpilogueFwdINS6_IJSA_SC_SB_EEES9_SE_SG_Li384ELb0ELb1ELb0ELb0EEENS1_30DynamicPersistentTileSchedulerILi384ELi128ELb0ELb1ELb1EEEEEEEEEvNT_6ParamsE --------------------------
	.section	.nv.shared._ZN7cutlass13device_kernelIN5flash11enable_sm90INS1_16FlashAttnFwdSm90INS1_25CollectiveMainloopFwdSm90ILi2EN4cute5tupleIJNS5_1CILi1EEES8_S8_EEENS6_IJNS7_ILi192EEENS7_ILi128EEENS7_ILi64EEEEEELi64ENS_10bfloat16_tEfNS_4arch4Sm90ELb0ELb1ELb1ELb0ELb1ELb0ELb0ELb1ELb1ELb1ELb0ELb0EEENS1_21CollectiveEpilogueFwdINS6_IJSA_SC_SB_EEES9_SE_SG_Li384ELb0ELb1ELb0ELb0EEENS1_30DynamicPersistentTileSchedulerILi384ELi128ELb0ELb1ELb1EEEEEEEEEvNT_6ParamsE,"aw",@nobits
	.sectionflags	@""
	.align	16
	.zero		1024


//--------------------- .nv.shared._ZN7cutlass13device_kernelIN5flash11enable_sm90INS1_16FlashAttnFwdSm90INS1_25CollectiveMainloopFwdSm90ILi2EN4cute5tupleIJNS5_1CILi1EEES8_S8_EEENS6_IJNS7_ILi192EEENS7_ILi128EEENS7_ILi64EEEEEELi64ENS_10bfloat16_tEfNS_4arch4Sm90ELb0ELb1ELb1ELb1ELb1ELb0ELb0ELb1ELb1ELb1ELb0ELb0EEENS1_21CollectiveEpilogueFwdINS6_IJSA_SC_SB_EEES9_SE_SG_Li384ELb1ELb1ELb0ELb0EEENS1_36VarlenDynamicPersistentTileSchedulerILi192ELi128ELi384ELi128ELb0ELb1ELb1ELb1ELb0ELb1EEEEEEEEEvNT_6ParamsE --------------------------
	.section	.nv.shared._ZN7cutlass13device_kernelIN5flash11enable_sm90INS1_16FlashAttnFwdSm90INS1_25CollectiveMainloopFwdSm90ILi2EN4cute5tupleIJNS5_1CILi1EEES8_S8_EEENS6_IJNS7_ILi192EEENS7_ILi128EEENS7_ILi64EEEEEELi64ENS_10bfloat16_tEfNS_4arch4Sm90ELb0ELb1ELb1ELb1ELb1ELb0ELb0ELb1ELb1ELb1ELb0ELb0EEENS1_21CollectiveEpilogueFwdINS6_IJSA_SC_SB_EEES9_SE_SG_Li384ELb1ELb1ELb0ELb0EEENS1_36VarlenDynamicPersistentTileSchedulerILi192ELi128ELi384ELi128ELb0ELb1ELb1ELb1ELb0ELb1EEEEEEEEEvNT_6ParamsE,"aw",@nobits
	.sectionflags	@""
	.align	16
	.zero		1024


//--------------------- .nv.shared._ZN7cutlass13device_kernelIN5flash11enable_sm90INS1_16FlashAttnFwdSm90INS1_25CollectiveMainloopFwdSm90ILi2EN4cute5tupleIJNS5_1CILi1EEES8_S8_EEENS6_IJNS7_ILi192EEENS7_ILi128EEENS7_ILi64EEEEEELi64ENS_10bfloat16_tEfNS_4arch4Sm90ELb0ELb1ELb1ELb1ELb1ELb1ELb0ELb1ELb1ELb1ELb0ELb0EEENS1_21CollectiveEpilogueFwdINS6_IJSA_SC_SB_EEES9_SE_SG_Li384ELb1ELb1ELb0ELb0EEENS1_36VarlenDynamicPersistentTileSchedulerILi192ELi128ELi384ELi128ELb0ELb1ELb1ELb1ELb0ELb1EEEEEEEEEvNT_6ParamsE --------------------------
	.section	.nv.shared._ZN7cutlass13device_kernelIN5flash11enable_sm90INS1_16FlashAttnFwdSm90INS1_25CollectiveMainloopFwdSm90ILi2EN4cute5tupleIJNS5_1CILi1EEES8_S8_EEENS6_IJNS7_ILi192EEENS7_ILi128EEENS7_ILi64EEEEEELi64ENS_10bfloat16_tEfNS_4arch4Sm90ELb0ELb1ELb1ELb1ELb1ELb1ELb0ELb1ELb1ELb1ELb0ELb0EEENS1_21CollectiveEpilogueFwdINS6_IJSA_SC_SB_EEES9_SE_SG_Li384ELb1ELb1ELb0ELb0EEENS1_36VarlenDynamicPersistentTileSchedulerILi192ELi128ELi384ELi128ELb0ELb1ELb1ELb1ELb0ELb1EEEEEEEEEvNT_6ParamsE,"aw",@nobits
	.sectionflags	@""
	.align	16
	.zero		1024


//--------------------- .nv.shared._ZN7cutlass13device_kernelIN5flash11enable_sm90INS1_16FlashAttnFwdSm90INS1_25CollectiveMainloopFwdSm90ILi2EN4cute5tupleIJNS5_1CILi1EEES8_S8_EEENS6_IJNS7_ILi192EEENS7_ILi128EEENS7_ILi64EEEEEELi64ENS_10bfloat16_tEfNS_4arch4Sm90ELb1ELb0ELb1ELb0ELb1ELb0ELb0ELb1ELb1ELb1ELb0ELb0EEENS1_21CollectiveEpilogueFwdINS6_IJSA_SC_SB_EEES9_SE_SG_Li384ELb0ELb1ELb0ELb0EEENS1_30DynamicPersistentTileSchedulerILi384ELi128ELb0ELb1ELb1EEEEEEEEEvNT_6ParamsE --------------------------
	.section	.nv.shared._ZN7cutlass13device_kernelIN5flash11enable_sm90INS1_16FlashAttnFwdSm90INS1_25CollectiveMainloopFwdSm90ILi2EN4cute5tupleIJNS5_1CILi1EEES8_S8_EEENS6_IJNS7_ILi192EEENS7_ILi128EEENS7_ILi64EEEEEELi64ENS_10bfloat16_tEfNS_4arch4Sm90ELb1ELb0ELb1ELb0ELb1ELb0ELb0ELb1ELb1ELb1ELb0ELb0EEENS1_21CollectiveEpilogueFwdINS6_IJSA_SC_SB_EEES9_SE_SG_Li384ELb0ELb1ELb0ELb0EEENS1_30DynamicPersistentTileSchedulerILi384ELi128ELb0ELb1ELb1EEEEEEEEEvNT_6ParamsE,"aw",@nobits
	.sectionflags	@""
	.align	16
	.zero		1024


//--------------------- .nv.shared._ZN7cutlass13device_kernelIN5flash11enable_sm90INS1_16FlashAttnFwdSm90INS1_25CollectiveMainloopFwdSm90ILi2EN4cute5tupleIJNS5_1CILi1EEES8_S8_EEENS6_IJNS7_ILi192EEENS7_ILi128EEENS7_ILi64EEEEEELi64ENS_10bfloat16_tEfNS_4arch4Sm90ELb1ELb0ELb1ELb1ELb1ELb0ELb0ELb1ELb1ELb1ELb0ELb0EEENS1_21CollectiveEpilogueFwdINS6_IJSA_SC_SB_EEES9_SE_SG_Li384ELb1ELb1ELb0ELb0EEENS1_36VarlenDynamicPersistentTileSchedulerILi192ELi128ELi384ELi128ELb0ELb1ELb1ELb1ELb1ELb1EEEEEEEEEvNT_6ParamsE --------------------------
	.section	.nv.shared._ZN7cutlass13device_kernelIN5flash11enable_sm90INS1_16FlashAttnFwdSm90INS1_25CollectiveMainloopFwdSm90ILi2EN4cute5tupleIJNS5_1CILi1EEES8_S8_EEENS6_IJNS7_ILi192EEENS7_ILi128EEENS7_ILi64EEEEEELi64ENS_10bfloat16_tEfNS_4arch4Sm90ELb1ELb0ELb1ELb1ELb1ELb0ELb0ELb1ELb1ELb1ELb0ELb0EEENS1_21CollectiveEpilogueFwdINS6_IJSA_SC_SB_EEES9_SE_SG_Li384ELb1ELb1ELb0ELb0EEENS1_36VarlenDynamicPersistentTileSchedulerILi192ELi128ELi384ELi128ELb0ELb1ELb1ELb1ELb1ELb1EEEEEEEEEvNT_6ParamsE,"aw",@nobits
	.sectionflags	@""
	.align	16
	.zero		1024


//--------------------- .nv.shared._ZN7cutlass13device_kernelIN5flash11enable_sm90INS1_16FlashAttnFwdSm90INS1_25CollectiveMainloopFwdSm90ILi2EN4cute5tupleIJNS5_1CILi1EEES8_S8_EEENS6_IJNS7_ILi192EEENS7_ILi128EEENS7_ILi64EEEEEELi64ENS_10bfloat16_tEfNS_4arch4Sm90ELb1ELb0ELb1ELb1ELb1ELb1ELb0ELb1ELb1ELb1ELb0ELb0EEENS1_21CollectiveEpilogueFwdINS6_IJSA_SC_SB_EEES9_SE_SG_Li384ELb1ELb1ELb0ELb0EEENS1_36VarlenDynamicPersistentTileSchedulerILi192ELi128ELi384ELi128ELb0ELb1ELb1ELb1ELb1ELb1EEEEEEEEEvNT_6ParamsE --------------------------
	.section	.nv.shared._ZN7cutlass13device_kernelIN5flash11enable_sm90INS1_16FlashAttnFwdSm90INS1_25CollectiveMainloopFwdSm90ILi2EN4cute5tupleIJNS5_1CILi1EEES8_S8_EEENS6_IJNS7_ILi192EEENS7_ILi128EEENS7_ILi64EEEEEELi64ENS_10bfloat16_tEfNS_4arch4Sm90ELb1ELb0ELb1ELb1ELb1ELb1ELb0ELb1ELb1ELb1ELb0ELb0EEENS1_21CollectiveEpilogueFwdINS6_IJSA_SC_SB_EEES9_SE_SG_Li384ELb1ELb1ELb0ELb0EEENS1_36VarlenDynamicPersistentTileSchedulerILi192ELi128ELi384ELi128ELb0ELb1ELb1ELb1ELb1ELb1EEEEEEEEEvNT_6ParamsE,"aw",@nobits
	.sectionflags	@""
	.align	16
	.zero		1024


//--------------------- .nv.constant0._ZN7cutlass13device_kernelIN5flash11enable_sm90INS1_16FlashAttnFwdSm90INS1_25CollectiveMainloopFwdSm90ILi2EN4cute5tupleIJNS5_1CILi1EEES8_S8_EEENS6_IJNS7_ILi128EEENS7_ILi80EEENS7_ILi256EEEEEELi256ENS_10bfloat16_tEfNS_4arch4Sm90ELb0ELb0ELb1ELb0ELb1ELb0ELb0ELb1ELb1ELb1ELb0ELb0EEENS1_21CollectiveEpilogueFwdINS6_IJSA_SC_SB_EEES9_SE_SG_Li256ELb0ELb1ELb0ELb0EEENS1_29StaticPersistentTileSchedulerILb0EEEEEEEEEvNT_6ParamsE --------------------------
	.section	.nv.constant0._ZN7cutlass13device_kernelIN5flash11enable_sm90INS1_16FlashAttnFwdSm90INS1_25CollectiveMainloopFwdSm90ILi2EN4cute5tupleIJNS5_1CILi1EEES8_S8_EEENS6_IJNS7_ILi128EEENS7_ILi80EEENS7_ILi256EEEEEELi256ENS_10bfloat16_tEfNS_4arch4Sm90ELb0ELb0ELb1ELb0ELb1ELb0ELb0ELb1ELb1ELb1ELb0ELb0EEENS1_21CollectiveEpilogueFwdINS6_IJSA_SC_SB_EEES9_SE_SG_Li256ELb0ELb1ELb0ELb0EEENS1_29StaticPersistentTileSchedulerILb0EEEEEEEEEvNT_6ParamsE,"a",@progbits
	.sectionflags	@""
	.align	4
.nv.constant0._ZN7cutlass13device_kernelIN5flash11enable_sm90INS1_16FlashAttnFwdSm90INS1_25CollectiveMainloopFwdSm90ILi2EN4cute5tupleIJNS5_1CILi1EEES8_S8_EEENS6_IJNS7_ILi128EEENS7_ILi80EEENS7_ILi256EEEEEELi256ENS_10bfloat16_tEfNS_4arch4Sm90ELb0ELb0ELb1ELb0ELb1ELb0ELb0ELb1ELb1ELb1ELb0ELb0EEENS1_21CollectiveEpilogueFwdINS6_IJSA_SC_SB_EEES9_SE_SG_Li256ELb0ELb1ELb0ELb0EEENS1_29StaticPersistentTileSchedulerILb0EEEEEEEEEvNT_6ParamsE:
	.zero		3200


//--------------------- .nv.constant0._ZN7cutlass13device_kernelIN5flash11enable_sm90INS1_16FlashAttnFwdSm90INS1_25CollectiveMainloopFwdSm90ILi2EN4cute5tupleIJNS5_1CILi1EEES8_S8_EEENS6_IJNS7_ILi128EEENS7_ILi80EEENS7_ILi256EEEEEELi256ENS_10bfloat16_tEfNS_4arch4Sm90ELb0ELb0ELb1ELb1ELb1ELb0ELb0ELb1ELb1ELb1ELb0ELb0EEENS1_21CollectiveEpilogueFwdINS6_IJSA_SC_SB_EEES9_SE_SG_Li256ELb1ELb1ELb0ELb0EEENS1_36VarlenDynamicPersistentTileSchedulerILi128ELi80ELi256ELi128ELb0ELb1ELb1ELb0ELb1ELb1EEEEEEEEEvNT_6ParamsE --------------------------
	.section	.nv.constant0._ZN7cutlass13device_kernelIN5flash11enable_sm90INS1_16FlashAttnFwdSm90INS1_25CollectiveMainloopFwdSm90ILi2EN4cute5tupleIJNS5_1CILi1EEES8_S8_EEENS6_IJNS7_ILi128EEENS7_ILi80EEENS7_ILi256EEEEEELi256ENS_10bfloat16_tEfNS_4arch4Sm90ELb0ELb0ELb1ELb1ELb1ELb0ELb0ELb1ELb1ELb1ELb0ELb0EEENS1_21CollectiveEpilogueFwdINS6_IJSA_SC_SB_EEES9_SE_SG_Li256ELb1ELb1ELb0ELb0EEENS1_36VarlenDynamicPersistentTileSchedulerILi128ELi80ELi256ELi128ELb0ELb1ELb1ELb0ELb1ELb1EEEEEEEEEvNT_6ParamsE,"a",@progbits
	.sectionflags	@""
	.align	4
.nv.constant0._ZN7cutlass13device_kernelIN5flash11enable_sm90INS1_16FlashAttnFwdSm90INS1_25CollectiveMainloopFwdSm90ILi2EN4cute5tupleIJNS5_1CILi1EEES8_S8_EEENS6_IJNS7_ILi128EEENS7_ILi80EEENS7_ILi256EEEEEELi256ENS_10bfloat16_tEfNS_4arch4Sm90ELb0ELb0ELb1ELb1ELb1ELb0ELb0ELb1ELb1ELb1ELb0ELb0EEENS1_21CollectiveEpilogueFwdINS6_IJSA_SC_SB_EEES9_SE_SG_Li256ELb1ELb1ELb0ELb0EEENS1_36VarlenDynamicPersistentTileSchedulerILi128ELi80ELi256ELi128ELb0ELb1ELb1ELb0ELb1ELb1EEEEEEEEEvNT_6ParamsE:
	.zero		3328


//--------------------- .nv.constant0._ZN7cutlass13device_kernelIN5flash11enable_sm90INS1_16FlashAttnFwdSm90INS1_25CollectiveMainloopFwdSm90ILi2EN4cute5tupleIJNS5_1CILi1EEES8_S8_EEENS6_IJNS7_ILi128EEENS7_ILi80EEENS7_ILi256EEEEEELi256ENS_10bfloat16_tEfNS_4arch4Sm90ELb0ELb0ELb1ELb1ELb1ELb1ELb0ELb1ELb1ELb1ELb0ELb0EEENS1_21CollectiveEpilogueFwdINS6_IJSA_SC_SB_EEES9_SE_SG_Li256ELb1ELb1ELb0ELb0EEENS1_36VarlenDynamicPersistentTileSchedulerILi128ELi80ELi256ELi128ELb0ELb1ELb1ELb0ELb1ELb1EEEEEEEEEvNT_6ParamsE --------------------------
	.section	.nv.constant0._ZN7cutlass13device_kernelIN5flash11enable_sm90INS1_16FlashAttnFwdSm90INS1_25CollectiveMainloopFwdSm90ILi2EN4cute5tupleIJNS5_1CILi1EEES8_S8_EEENS6_IJNS7_ILi128EEENS7_ILi80EEENS7_ILi256EEEEEELi256ENS_10bfloat16_tEfNS_4arch4Sm90ELb0ELb0ELb1ELb1ELb1ELb1ELb0ELb1ELb1ELb1ELb0ELb0EEENS1_21CollectiveEpilogueFwdINS6_IJSA_SC_SB_EEES9_SE_SG_Li256ELb1ELb1ELb0ELb0EEENS1_36VarlenDynamicPersistentTileSchedulerILi128ELi80ELi256ELi128ELb0ELb1ELb1ELb0ELb1ELb1EEEEEEEEEvNT_6ParamsE,"a",@progbits
	.sectionflags	@""
	.align	4
.nv.constant0._ZN7cutlass13device_kernelIN5flash11enable_sm90INS1_16FlashAttnFwdSm90INS1_25CollectiveMainloopFwdSm90ILi2EN4cute5tupleIJNS5_1CILi1EEES8_S8_EEENS6_IJNS7_ILi128EEENS7_ILi80EEENS7_ILi256EEEEEELi256ENS_10bfloat16_tEfNS_4arch4Sm90ELb0ELb0ELb1ELb1ELb1ELb1ELb0ELb1ELb1ELb1ELb0ELb0EEENS1_21CollectiveEpilogueFwdINS6_IJSA_SC_SB_EEES9_SE_SG_Li256ELb1ELb1ELb0ELb0EEENS1_36VarlenDynamicPersistentTileSchedulerILi128ELi80ELi256ELi128ELb0ELb1ELb1ELb0ELb1ELb1EEEEEEEEEvNT_6ParamsE:
	.zero		3328


//--------------------- .nv.constant0._ZN7cutlass13device_kernelIN5flash11enable_sm90INS1_16FlashAttnFwdSm90INS1_25CollectiveMainloopFwdSm90ILi2EN4cute5tupleIJNS5_1CILi1EEES8_S8_EEENS6_IJNS7_ILi128EEENS7_ILi64EEENS7_ILi256EEEEEELi256ENS_10bfloat16_tEfNS_4arch4Sm90ELb0ELb1ELb1ELb0ELb1ELb0ELb0ELb1ELb1ELb1ELb0ELb0EEENS1_21CollectiveEpilogueFwdINS6_IJSA_SC_SB_EEES9_SE_SG_Li256ELb0ELb1ELb0ELb0EEENS1_30DynamicPersistentTileSchedulerILi256ELi128ELb0ELb1ELb1EEEEEEEEEvNT_6ParamsE --------------------------
	.section	.nv.constant0._ZN7cutlass13device_kernelIN5flash11enable_sm90INS1_16FlashAttnFwdSm90INS1_25CollectiveMainloopFwdSm90ILi2EN4cute5tupleIJNS5_1CILi1EEES8_S8_EEENS6_IJNS7_ILi128EEENS7_ILi64EEENS7_ILi256EEEEEELi256ENS_10bfloat16_tEfNS_4arch4Sm90ELb0ELb1ELb1ELb0ELb1ELb0ELb0ELb1ELb1ELb1ELb0ELb0EEENS1_21CollectiveEpilogueFwdINS6_IJSA_SC_SB_EEES9_SE_SG_Li256ELb0ELb1ELb0ELb0EEENS1_30DynamicPersistentTileSchedulerILi256ELi128ELb0ELb1ELb1EEEEEEEEEvNT_6ParamsE,"a",@progbits
	.sectionflags	@""
	.align	4
.nv.constant0._ZN7cutlass13device_kernelIN5flash11enable_sm90INS1_16FlashAttnFwdSm90INS1_25CollectiveMainloopFwdSm90ILi2EN4cute5tupleIJNS5_1CILi1EEES8_S8_EEENS6_IJNS7_ILi128EEENS7_ILi64EEENS7_ILi256EEEEEELi256ENS_10bfloat16_tEfNS_4arch4Sm90ELb0ELb1ELb1ELb0ELb1ELb0ELb0ELb1ELb1ELb1ELb0ELb0EEENS1_21CollectiveEpilogueFwdINS6_IJSA_SC_SB_EEES9_SE_SG_Li256ELb0ELb1ELb0ELb0EEENS1_30DynamicPersistentTileSchedulerILi256ELi128ELb0ELb1ELb1EEEEEEEEEvNT_6ParamsE:
	.zero		3328


//--------------------- .nv.constant0._ZN7cutlass13device_kernelIN5flash11enable_sm90INS1_16FlashAttnFwdSm90INS1_25CollectiveMainloopFwdSm90ILi2EN4cute5tupleIJNS5_1CILi1EEES8_S8_EEENS6_IJNS7_ILi128EEENS7_ILi64EEENS7_ILi256EEEEEELi256ENS_10bfloat16_tEfNS_4arch4Sm90ELb0ELb1ELb1ELb1ELb1ELb0ELb0ELb1ELb1ELb1ELb0ELb0EEENS1_21CollectiveEpilogueFwdINS6_IJSA_SC_SB_EEES9_SE_SG_Li256ELb1ELb1ELb0ELb0EEENS1_36VarlenDynamicPersistentTileSchedulerILi128ELi64ELi256ELi128ELb0ELb1ELb1ELb1ELb0ELb1EEEEEEEEEvNT_6ParamsE --------------------------
	.section	.nv.constant0._ZN7cutlass13device_kernelIN5flash11enable_sm90INS1_16FlashAttnFwdSm90INS1_25CollectiveMainloopFwdSm90ILi2EN4cute5tupleIJNS5_1CILi1EEES8_S8_EEENS6_IJNS7_ILi128EEENS7_ILi64EEENS7_ILi256EEEEEELi256ENS_10bfloat16_tEfNS_4arch4Sm90ELb0ELb1ELb1ELb1ELb1ELb0ELb0ELb1ELb1ELb1ELb0ELb0EEENS1_21CollectiveEpilogueFwdINS6_IJSA_SC_SB_EEES9_SE_SG_Li256ELb1ELb1ELb0ELb0EEENS1_36VarlenDynamicPersistentTileSchedulerILi128ELi64ELi256ELi128ELb0ELb1ELb1ELb1ELb0ELb1EEEEEEEEEvNT_6ParamsE,"a",@progbits
	.sectionflags	@""
	.align	4
.nv.constant0._ZN7cutlass13device_kernelIN5flash11enable_sm90INS1_16FlashAttnFwdSm90INS1_25CollectiveMainloopFwdSm90ILi2EN4cute5tupleIJNS5_1CILi1EEES8_S8_EEENS6_IJNS7_ILi128EEENS7_ILi64EEENS7_ILi256EEEEEELi256ENS_10bfloat16_tEfNS_4arch4Sm90ELb0ELb1ELb1ELb1ELb1ELb0ELb0ELb1ELb1ELb1ELb0ELb0EEENS1_21CollectiveEpilogueFwdINS6_IJSA_SC_SB_EEES9_SE_SG_Li256ELb1ELb1ELb0ELb0EEENS1_36VarlenDynamicPersistentTileSchedulerILi128ELi64ELi256ELi128ELb0ELb1ELb1ELb1ELb0ELb1EEEEEEEEEvNT_6ParamsE:
	.zero		3328


//--------------------- .nv.constant0._ZN7cutlass13device_kernelIN5flash11enable_sm90INS1_16FlashAttnFwdSm90INS1_25CollectiveMainloopFwdSm90ILi2EN4cute5tupleIJNS5_1CILi1EEES8_S8_EEENS6_IJNS7_ILi128EEENS7_ILi64EEENS7_ILi256EEEEEELi256ENS_10bfloat16_tEfNS_4arch4Sm90ELb0ELb1ELb1ELb1ELb1ELb1ELb0ELb1ELb1ELb1ELb0ELb0EEENS1_21CollectiveEpilogueFwdINS6_IJSA_SC_SB_EEES9_SE_SG_Li256ELb1ELb1ELb0ELb0EEENS1_36VarlenDynamicPersistentTileSchedulerILi128ELi64ELi256ELi128ELb0ELb1ELb1ELb1ELb0ELb1EEEEEEEEEvNT_6ParamsE --------------------------
	.section	.nv.constant0._ZN7cutlass13device_kernelIN5flash11enable_sm90INS1_16FlashAttnFwdSm90INS1_25CollectiveMainloopFwdSm90ILi2EN4cute5tupleIJNS5_1CILi1EEES8_S8_EEENS6_IJNS7_ILi128EEENS7_ILi64EEENS7_ILi256EEEEEELi256ENS_10bfloat16_tEfNS_4arch4Sm90ELb0ELb1ELb1ELb1ELb1ELb1ELb0ELb1ELb1ELb1ELb0ELb0EEENS1_21CollectiveEpilogueFwdINS6_IJSA_SC_SB_EEES9_SE_SG_Li256ELb1ELb1ELb0ELb0EEENS1_36VarlenDynamicPersistentTileSchedulerILi128ELi64ELi256ELi128ELb0ELb1ELb1ELb1ELb0ELb1EEEEEEEEEvNT_6ParamsE,"a",@progbits
	.sectionflags	@""
	.align	4
.nv.constant0._ZN7cutlass13device_kernelIN5flash11enable_sm90INS1_16FlashAttnFwdSm90INS1_25CollectiveMainloopFwdSm90ILi2EN4cute5tupleIJNS5_1CILi1EEES8_S8_EEENS6_IJNS7_ILi128EEENS7_ILi64EEENS7_ILi256EEEEEELi256ENS_10bfloat16_tEfNS_4arch4Sm90ELb0ELb1ELb1ELb1ELb1ELb1ELb0ELb1ELb1ELb1ELb0ELb0EEENS1_21CollectiveEpilogueFwdINS6_IJSA_SC_SB_EEES9_SE_SG_Li256ELb1ELb1ELb0ELb0EEENS1_36VarlenDynamicPersistentTileSchedulerILi128ELi64ELi256ELi128ELb0ELb1ELb1ELb1ELb0ELb1EEEEEEEEEvNT_6ParamsE:
	.zero		3328


//--------------------- .nv.constant0._ZN7cutlass13device_kernelIN5flash11enable_sm90INS1_16FlashAttnFwdSm90INS1_25CollectiveMainloopFwdSm90ILi2EN4cute5tupleIJNS5_1CILi1EEES8_S8_EEENS6_IJNS7_ILi128EEENS7_ILi80EEENS7_ILi256EEEEEELi256ENS_10bfloat16_tEfNS_4arch4Sm90ELb1ELb0ELb1ELb0ELb1ELb0ELb0ELb1ELb1ELb1ELb0ELb0EEENS1_21CollectiveEpilogueFwdINS6_IJSA_SC_SB_EEES9_SE_SG_Li256ELb0ELb1ELb0ELb0EEENS1_30DynamicPersistentTileSchedulerILi256ELi128ELb0ELb1ELb1EEEEEEEEEvNT_6ParamsE --------------------------
	.section	.nv.constant0._ZN7cutlass13device_kernelIN5flash11enable_sm90INS1_16FlashAttnFwdSm90INS1_25CollectiveMainloopFwdSm90ILi2EN4cute5tupleIJNS5_1CILi1EEES8_S8_EEENS6_IJNS7_ILi128EEENS7_ILi80EEENS7_ILi256EEEEEELi256ENS_10bfloat16_tEfNS_4arch4Sm90ELb1ELb0ELb1ELb0ELb1ELb0ELb0ELb1ELb1ELb1ELb0ELb0EEENS1_21CollectiveEpilogueFwdINS6_IJSA_SC_SB_EEES9_SE_SG_Li256ELb0ELb1ELb0ELb0EEENS1_30DynamicPersistentTileSchedulerILi256ELi128ELb0ELb1ELb1EEEEEEEEEvNT_6ParamsE,"a",@progbits
	.sectionflags	@""
	.align	4
.nv.constant0._ZN7cutlass13device_kernelIN5flash11enable_sm90INS1_16FlashAttnFwdSm90INS1_25CollectiveMainloopFwdSm90ILi2EN4cute5tupleIJNS5_1CILi1EEES8_S8_EEENS6_IJNS7_ILi128EEENS7_ILi80EEENS7_ILi256EEEEEELi256ENS_10bfloat16_tEfNS_4arch4Sm90ELb1ELb0ELb1ELb0ELb1ELb0ELb0ELb1ELb1ELb1ELb0ELb0EEENS1_21CollectiveEpilogueFwdINS6_IJSA_SC_SB_EEES9_SE_SG_Li256ELb0ELb1ELb0ELb0EEENS1_30DynamicPersistentTileSchedulerILi256ELi128ELb0ELb1ELb1EEEEEEEEEvNT_6ParamsE:
	.zero		3328


//--------------------- .nv.constant0._ZN7cutlass13device_kernelIN5flash11enable_sm90INS1_16FlashAttnFwdSm90INS1_25CollectiveMainloopFwdSm90ILi2EN4cute5tupleIJNS5_1CILi1EEES8_S8_EEENS6_IJNS7_ILi128EEENS7_ILi80EEENS7_ILi256EEEEEELi256ENS_10bfloat16_tEfNS_4arch4Sm90ELb1ELb0ELb1ELb1ELb1ELb0ELb0ELb1ELb1ELb1ELb0ELb0EEENS1_21CollectiveEpilogueFwdINS6_IJSA_SC_SB_EEES9_SE_SG_Li256ELb1ELb1ELb0ELb0EEENS1_36VarlenDynamicPersistentTileSchedulerILi128ELi80ELi256ELi128ELb0ELb1ELb1ELb1ELb1ELb1EEEEEEEEEvNT_6ParamsE --------------------------
	.section	.nv.constant0._ZN7cutlass13device_kernelIN5flash11enable_sm90INS1_16FlashAttnFwdSm90INS1_25CollectiveMainloopFwdSm90ILi2EN4cute5tupleIJNS5_1CILi1EEES8_S8_EEENS6_IJNS7_ILi128EEENS7_ILi80EEENS7_ILi256EEEEEELi256ENS_10bfloat16_tEfNS_4arch4Sm90ELb1ELb0ELb1ELb1ELb1ELb0ELb0ELb1ELb1ELb1ELb0ELb0EEENS1_21CollectiveEpilogueFwdINS6_IJSA_SC_SB_EEES9_SE_SG_Li256ELb1ELb1ELb0ELb0EEENS1_36VarlenDynamicPersistentTileSchedulerILi128ELi80ELi256ELi128ELb0ELb1ELb1ELb1ELb1ELb1EEEEEEEEEvNT_6ParamsE,"a",@progbits
	.sectionflags	@""
	.align	4
.nv.constant0._ZN7cutlass13device_kernelIN5flash11enable_sm90INS1_16FlashAttnFwdSm90INS1_25CollectiveMainloopFwdSm90ILi2EN4cute5tupleIJNS5_1CILi1EEES8_S8_EEENS6_IJNS7_ILi128EEENS7_ILi80EEENS7_ILi256EEEEEELi256ENS_10bfloat16_tEfNS_4arch4Sm90ELb1ELb0ELb1ELb1ELb1ELb0ELb0ELb1ELb1ELb1ELb0ELb0EEENS1_21CollectiveEpilogueFwdINS6_IJSA_SC_SB_EEES9_SE_SG_Li256ELb1ELb1ELb0ELb0EEENS1_36VarlenDynamicPersistentTileSchedulerILi128ELi80ELi256ELi128ELb0ELb1ELb1ELb1ELb1ELb1EEEEEEEEEvNT_6ParamsE:
	.zero		3328


//--------------------- .nv.constant0._ZN7cutlass13device_kernelIN5flash11enable_sm90INS1_16FlashAttnFwdSm90INS1_25CollectiveMainloopFwdSm90ILi2EN4cute5tupleIJNS5_1CILi1EEES8_S8_EEENS6_IJNS7_ILi128EEENS7_ILi80EEENS7_ILi256EEEEEELi256ENS_10bfloat16_tEfNS_4arch4Sm90ELb1ELb0ELb1ELb1ELb1ELb1ELb0ELb1ELb1ELb1ELb0ELb0EEENS1_21CollectiveEpilogueFwdINS6_IJSA_SC_SB_EEES9_SE_SG_Li256ELb1ELb1ELb0ELb0EEENS1_36VarlenDynamicPersistentTileSchedulerILi128ELi80ELi256ELi128ELb0ELb1ELb1ELb1ELb1ELb1EEEEEEEEEvNT_6ParamsE --------------------------
	.section	.nv.constant0._ZN7cutlass13device_kernelIN5flash11enable_sm90INS1_16FlashAttnFwdSm90INS1_25CollectiveMainloopFwdSm90ILi2EN4cute5tupleIJNS5_1CILi1EEES8_S8_EEENS6_IJNS7_ILi128EEENS7_ILi80EEENS7_ILi256EEEEEELi256ENS_10bfloat16_tEfNS_4arch4Sm90ELb1ELb0ELb1ELb1ELb1ELb1ELb0ELb1ELb1ELb1ELb0ELb0EEENS1_21CollectiveEpilogueFwdINS6_IJSA_SC_SB_EEES9_SE_SG_Li256ELb1ELb1ELb0ELb0EEENS1_36VarlenDynamicPersistentTileSchedulerILi128ELi80ELi256ELi128ELb0ELb1ELb1ELb1ELb1ELb1EEEEEEEEEvNT_6ParamsE,"a",@progbits
	.sectionflags	@""
	.align	4
.nv.constant0._ZN7cutlass13device_kernelIN5flash11enable_sm90INS1_16FlashAttnFwdSm90INS1_25CollectiveMainloopFwdSm90ILi2EN4cute5tupleIJNS5_1CILi1EEES8_S8_EEENS6_IJNS7_ILi128EEENS7_ILi80EEENS7_ILi256EEEEEELi256ENS_10bfloat16_tEfNS_4arch4Sm90ELb1ELb0ELb1ELb1ELb1ELb1ELb0ELb1ELb1ELb1ELb0ELb0EEENS1_21CollectiveEpilogueFwdINS6_IJSA_SC_SB_EEES9_SE_SG_Li256ELb1ELb1ELb0ELb0EEENS1_36VarlenDynamicPersistentTileSchedulerILi128ELi80ELi256ELi128ELb0ELb1ELb1ELb1ELb1ELb1EEEEEEEEEvNT_6ParamsE:
	.zero		3328


//--------------------- .nv.constant0._ZN7cutlass13device_kernelIN5flash11enable_sm90INS1_16FlashAttnFwdSm90INS1_25CollectiveMainloopFwdSm90ILi2EN4cute5tupleIJNS5_1CILi1EEES8_S8_EEENS6_IJNS7_ILi128EEENS7_ILi96EEENS7_ILi192EEEEEELi192ENS_10bfloat16_tEfNS_4arch4Sm90ELb0ELb0ELb1ELb0ELb1ELb0ELb0ELb1ELb1ELb1ELb0ELb0EEENS1_21CollectiveEpilogueFwdINS6_IJSA_SC_SB_EEES9_SE_SG_Li256ELb0ELb1ELb0ELb0EEENS1_29StaticPersistentTileSchedulerILb0EEEEEEEEEvNT_6ParamsE --------------------------
	.section	.nv.constant0._ZN7cutlass13device_kernelIN5flash11enable_sm90INS1_16FlashAttnFwdSm90INS1_25CollectiveMainloopFwdSm90ILi2EN4cute5tupleIJNS5_1CILi1EEES8_S8_EEENS6_IJNS7_ILi128EEENS7_ILi96EEENS7_ILi192EEEEEELi192ENS_10bfloat16_tEfNS_4arch4Sm90ELb0ELb0ELb1ELb0ELb1ELb0ELb0ELb1ELb1ELb1ELb0ELb0EEENS1_21CollectiveEpilogueFwdINS6_IJSA_SC_SB_EEES9_SE_SG_Li256ELb0ELb1ELb0ELb0EEENS1_29StaticPersistentTileSchedulerILb0EEEEEEEEEvNT_6ParamsE,"a",@progbits
	.sectionflags	@""
	.align	4
.nv.constant0._ZN7cutlass13device_kernelIN5flash11enable_sm90INS1_16FlashAttnFwdSm90INS1_25CollectiveMainloopFwdSm90ILi2EN4cute5tupleIJNS5_1CILi1EEES8_S8_EEENS6_IJNS7_ILi128EEENS7_ILi96EEENS7_ILi192EEEEEELi192ENS_10bfloat16_tEfNS_4arch4Sm90ELb0ELb0ELb1ELb0ELb1ELb0ELb0ELb1ELb1ELb1ELb0ELb0EEENS1_21CollectiveEpilogueFwdINS6_IJSA_SC_SB_EEES9_SE_SG_Li256ELb0ELb1ELb0ELb0EEENS1_29StaticPersistentTileSchedulerILb0EEEEEEEEEvNT_6ParamsE:
	.zero		3200


//--------------------- .nv.constant0._ZN7cutlass13device_kernelIN5flash11enable_sm90INS1_16FlashAttnFwdSm90INS1_25CollectiveMainloopFwdSm90ILi2EN4cute5tupleIJNS5_1CILi1EEES8_S8_EEENS6_IJNS7_ILi128EEENS7_ILi96EEENS7_ILi192EEEEEELi192ENS_10bfloat16_tEfNS_4arch4Sm90ELb0ELb0ELb1ELb1ELb1ELb0ELb0ELb1ELb1ELb1ELb0ELb0EEENS1_21CollectiveEpilogueFwdINS6_IJSA_SC_SB_EEES9_SE_SG_Li256ELb1ELb1ELb0ELb0EEENS1_36VarlenDynamicPersistentTileSchedulerILi128ELi96ELi256ELi128ELb0ELb1ELb1ELb0ELb1ELb1EEEEEEEEEvNT_6ParamsE --------------------------
	.section	.nv.constant0._ZN7cutlass13device_kernelIN5flash11enable_sm90INS1_16FlashAttnFwdSm90INS1_25CollectiveMainloopFwdSm90ILi2EN4cute5tupleIJNS5_1CILi1EEES8_S8_EEENS6_IJNS7_ILi128EEENS7_ILi96EEENS7_ILi192EEEEEELi192ENS_10bfloat16_tEfNS_4arch4Sm90ELb0ELb0ELb1ELb1ELb1ELb0ELb0ELb1ELb1ELb1ELb0ELb0EEENS1_21CollectiveEpilogueFwdINS6_IJSA_SC_SB_EEES9_SE_SG_Li256ELb1ELb1ELb0ELb0EEENS1_36VarlenDynamicPersistentTileSchedulerILi128ELi96ELi256ELi128ELb0ELb1ELb1ELb0ELb1ELb1EEEEEEEEEvNT_6ParamsE,"a",@progbits
	.sectionflags	@""
	.align	4
.nv.constant0._ZN7cutlass13device_kernelIN5flash11enable_sm90INS1_16FlashAttnFwdSm90INS1_25CollectiveMainloopFwdSm90ILi2EN4cute5tupleIJNS5_1CILi1EEES8_S8_EEENS6_IJNS7_ILi128EEENS7_ILi96EEENS7_ILi192EEEEEELi192ENS_10bfloat16_tEfNS_4arch4Sm90ELb0ELb0ELb1ELb1ELb1ELb0ELb0ELb1ELb1ELb1ELb0ELb0EEENS1_21CollectiveEpilogueFwdINS6_IJSA_SC_SB_EEES9_SE_SG_Li256ELb1ELb1ELb0ELb0EEENS1_36VarlenDynamicPersistentTileSchedulerILi128ELi96ELi256ELi128ELb0ELb1ELb1ELb0ELb1ELb1EEEEEEEEEvNT_6ParamsE:
	.zero		3328


//--------------------- .nv.constant0._ZN7cutlass13device_kernelIN5flash11enable_sm90INS1_16FlashAttnFwdSm90INS1_25CollectiveMainloopFwdSm90ILi2EN4cute5tupleIJNS5_1CILi1EEES8_S8_EEENS6_IJNS7_ILi128EEENS7_ILi96EEENS7_ILi192EEEEEELi192ENS_10bfloat16_tEfNS_4arch4Sm90ELb0ELb0ELb1ELb1ELb1ELb1ELb0ELb1ELb1ELb1ELb0ELb0EEENS1_21CollectiveEpilogueFwdINS6_IJSA_SC_SB_EEES9_SE_SG_Li256ELb1ELb1ELb0ELb0EEENS1_36VarlenDynamicPersistentTileSchedulerILi128ELi96ELi256ELi128ELb0ELb1ELb1ELb0ELb1ELb1EEEEEEEEEvNT_6ParamsE --------------------------
	.section	.nv.constant0._ZN7cutlass13device_kernelIN5flash11enable_sm90INS1_16FlashAttnFwdSm90INS1_25CollectiveMainloopFwdSm90ILi2EN4cute5tupleIJNS5_1CILi1EEES8_S8_EEENS6_IJNS7_ILi128EEENS7_ILi96EEENS7_ILi192EEEEEELi192ENS_10bfloat16_tEfNS_4arch4Sm90ELb0ELb0ELb1ELb1ELb1ELb1ELb0ELb1ELb1ELb1ELb0ELb0EEENS1_21CollectiveEpilogueFwdINS6_IJSA_SC_SB_EEES9_SE_SG_Li256ELb1ELb1ELb0ELb0EEENS1_36VarlenDynamicPersistentTileSchedulerILi128ELi96ELi256ELi128ELb0ELb1ELb1ELb0ELb1ELb1EEEEEEEEEvNT_6ParamsE,"a",@progbits
	.sectionflags	@""
	.align	4
.nv.constant0._ZN7cutlass13device_kernelIN5flash11enable_sm90INS1_16FlashAttnFwdSm90INS1_25CollectiveMainloopFwdSm90ILi2EN4cute5tupleIJNS5_1CILi1EEES8_S8_EEENS6_IJNS7_ILi128EEENS7_ILi96EEENS7_ILi192EEEEEELi192ENS_10bfloat16_tEfNS_4arch4Sm90ELb0ELb0ELb1ELb1ELb1ELb1ELb0ELb1ELb1ELb1ELb0ELb0EEENS1_21CollectiveEpilogueFwdINS6_IJSA_SC_SB_EEES9_SE_SG_Li256ELb1ELb1ELb0ELb0EEENS1_36VarlenDynamicPersistentTileSchedulerILi128ELi96ELi256ELi128ELb0ELb1ELb1ELb0ELb1ELb1EEEEEEEEEvNT_6ParamsE:
	.zero		3328


//--------------------- .nv.constant0._ZN7cutlass13device_kernelIN5flash11enable_sm90INS1_16FlashAttnFwdSm90INS1_25CollectiveMainloopFwdSm90ILi2EN4cute5tupleIJNS5_1CILi1EEES8_S8_EEENS6_IJNS7_ILi128EEENS7_ILi96EEENS7_ILi192EEEEEELi192ENS_10bfloat16_tEfNS_4arch4Sm90ELb0ELb1ELb1ELb0ELb1ELb0ELb0ELb1ELb1ELb1ELb0ELb0EEENS1_21CollectiveEpilogueFwdINS6_IJSA_SC_SB_EEES9_SE_SG_Li256ELb0ELb1ELb0ELb0EEENS1_30DynamicPersistentTileSchedulerILi256ELi128ELb0ELb1ELb1EEEEEEEEEvNT_6ParamsE --------------------------
	.section	.nv.constant0._ZN7cutlass13device_kernelIN5flash11enable_sm90INS1_16FlashAttnFwdSm90INS1_25CollectiveMainloopFwdSm90ILi2EN4cute5tupleIJNS5_1CILi1EEES8_S8_EEENS6_IJNS7_ILi128EEENS7_ILi96EEENS7_ILi192EEEEEELi192ENS_10bfloat16_tEfNS_4arch4Sm90ELb0ELb1ELb1ELb0ELb1ELb0ELb0ELb1ELb1ELb1ELb0ELb0EEENS1_21CollectiveEpilogueFwdINS6_IJSA_SC_SB_EEES9_SE_SG_Li256ELb0ELb1ELb0ELb0EEENS1_30DynamicPersistentTileSchedulerILi256ELi128ELb0ELb1ELb1EEEEEEEEEvNT_6ParamsE,"a",@progbits
	.sectionflags	@""
	.align	4
.nv.constant0._ZN7cutlass13device_kernelIN5flash11enable_sm90INS1_16FlashAttnFwdSm90INS1_25CollectiveMainloopFwdSm90ILi2EN4cute5tupleIJNS5_1CILi1EEES8_S8_EEENS6_IJNS7_ILi128EEENS7_ILi96EEENS7_ILi192EEEEEELi192ENS_10bfloat16_tEfNS_4arch4Sm90ELb0ELb1ELb1ELb0ELb1ELb0ELb0ELb1ELb1ELb1ELb0ELb0EEENS1_21CollectiveEpilogueFwdINS6_IJSA_SC_SB_EEES9_SE_SG_Li256ELb0ELb1ELb0ELb0EEENS1_30DynamicPersistentTileSchedulerILi256ELi128ELb0ELb1ELb1EEEEEEEEEvNT_6ParamsE:
	.zero		3328


//--------------------- .nv.constant0._ZN7cutlass13device_kernelIN5flash11enable_sm90INS1_16FlashAttnFwdSm90INS1_25CollectiveMainloopFwdSm90ILi2EN4cute5tupleIJNS5_1CILi1EEES8_S8_EEENS6_IJNS7_ILi128EEENS7_ILi96EEENS7_ILi192EEEEEELi192ENS_10bfloat16_tEfNS_4arch4Sm90ELb0ELb1ELb1ELb1ELb1ELb0ELb0ELb1ELb1ELb1ELb0ELb0EEENS1_21CollectiveEpilogueFwdINS6_IJSA_SC_SB_EEES9_SE_SG_Li256ELb1ELb1ELb0ELb0EEENS1_36VarlenDynamicPersistentTileSchedulerILi128ELi96ELi256ELi128ELb0ELb1ELb1ELb1ELb0ELb1EEEEEEEEEvNT_6ParamsE --------------------------
	.section	.nv.constant0._ZN7cutlass13device_kernelIN5flash11enable_sm90INS1_16FlashAttnFwdSm90INS1_25CollectiveMainloopFwdSm90ILi2EN4cute5tupleIJNS5_1CILi1EEES8_S8_EEENS6_IJNS7_ILi128EEENS7_ILi96EEENS7_ILi192EEEEEELi192ENS_10bfloat16_tEfNS_4arch4Sm90ELb0ELb1ELb1ELb1ELb1ELb0ELb0ELb1ELb1ELb1ELb0ELb0EEENS1_21CollectiveEpilogueFwdINS6_IJSA_SC_SB_EEES9_SE_SG_Li256ELb1ELb1ELb0ELb0EEENS1_36VarlenDynamicPersistentTileSchedulerILi128ELi96ELi256ELi128ELb0ELb1ELb1ELb1ELb0ELb1EEEEEEEEEvNT_6ParamsE,"a",@progbits
	.sectionflags	@""
	.align	4
.nv.constant0._ZN7cutlass13device_kernelIN5flash11enable_sm90INS1_16FlashAttnFwdSm90INS1_25CollectiveMainloopFwdSm90ILi2EN4cute5tupleIJNS5_1CILi1EEES8_S8_EEENS6_IJNS7_ILi128EEENS7_ILi96EEENS7_ILi192EEEEEELi192ENS_10bfloat16_tEfNS_4arch4Sm90ELb0ELb1ELb1ELb1ELb1ELb0ELb0ELb1ELb1ELb1ELb0ELb0EEENS1_21CollectiveEpilogueFwdINS6_IJSA_SC_SB_EEES9_SE_SG_Li256ELb1ELb1ELb0ELb0EEENS1_36VarlenDynamicPersistentTileSchedulerILi128ELi96ELi256ELi128ELb0ELb1ELb1ELb1ELb0ELb1EEEEEEEEEvNT_6ParamsE:
	.zero		3328


//--------------------- .nv.constant0._ZN7cutlass13device_kernelIN5flash11enable_sm90INS1_16FlashAttnFwdSm90INS1_25CollectiveMainloopFwdSm90ILi2EN4cute5tupleIJNS5_1CILi1EEES8_S8_EEENS6_IJNS7_ILi128EEENS7_ILi96EEENS7_ILi192EEEEEELi192ENS_10bfloat16_tEfNS_4arch4Sm90ELb0ELb1ELb1ELb1ELb1ELb1ELb0ELb1ELb1ELb1ELb0ELb0EEENS1_21CollectiveEpilogueFwdINS6_IJSA_SC_SB_EEES9_SE_SG_Li256ELb1ELb1ELb0ELb0EEENS1_36VarlenDynamicPersistentTileSchedulerILi128ELi96ELi256ELi128ELb0ELb1ELb1ELb1ELb0ELb1EEEEEEEEEvNT_6ParamsE --------------------------
	.section	.nv.constant0._ZN7cutlass13device_kernelIN5flash11enable_sm90INS1_16FlashAttnFwdSm90INS1_25CollectiveMainloopFwdSm90ILi2EN4cute5tupleIJNS5_1CILi1EEES8_S8_EEENS6_IJNS7_ILi128EEENS7_ILi96EEENS7_ILi192EEEEEELi192ENS_10bfloat16_tEfNS_4arch4Sm90ELb0ELb1ELb1ELb1ELb1ELb1ELb0ELb1ELb1ELb1ELb0ELb0EEENS1_21CollectiveEpilogueFwdINS6_IJSA_SC_SB_EEES9_SE_SG_Li256ELb1ELb1ELb0ELb0EEENS1_36VarlenDynamicPersistentTileSchedulerILi128ELi96ELi256ELi128ELb0ELb1ELb1ELb1ELb0ELb1EEEEEEEEEvNT_6ParamsE,"a",@progbits
	.sectionflags	@""
	.align	4
.nv.constant0._ZN7cutlass13device_kernelIN5flash11enable_sm90INS1_16FlashAttnFwdSm90INS1_25CollectiveMainloopFwdSm90ILi2EN4cute5tupleIJNS5_1CILi1EEES8_S8_EEENS6_IJNS7_ILi128EEENS7_ILi96EEENS7_ILi192EEEEEELi192ENS_10bfloat16_tEfNS_4arch4Sm90ELb0ELb1ELb1ELb1ELb1ELb1ELb0ELb1ELb1ELb1ELb0ELb0EEENS1_21CollectiveEpilogueFwdINS6_IJSA_SC_SB_EEES9_SE_SG_Li256ELb1ELb1ELb0ELb0EEENS1_36VarlenDynamicPersistentTileSchedulerILi128ELi96ELi256ELi128ELb0ELb1ELb1ELb1ELb0ELb1EEEEEEEEEvNT_6ParamsE:
	.zero		3328


//--------------------- .nv.constant0._ZN7cutlass13device_kernelIN5flash11enable_sm90INS1_16FlashAttnFwdSm90INS1_25CollectiveMainloopFwdSm90ILi2EN4cute5tupleIJNS5_1CILi1EEES8_S8_EEENS6_IJNS7_ILi128EEENS7_ILi96EEENS7_ILi192EEEEEELi192ENS_10bfloat16_tEfNS_4arch4Sm90ELb1ELb0ELb1ELb0ELb1ELb0ELb0ELb1ELb1ELb1ELb0ELb0EEENS1_21CollectiveEpilogueFwdINS6_IJSA_SC_SB_EEES9_SE_SG_Li256ELb0ELb1ELb0ELb0EEENS1_30DynamicPersistentTileSchedulerILi256ELi128ELb0ELb1ELb1EEEEEEEEEvNT_6ParamsE --------------------------
	.section	.nv.constant0._ZN7cutlass13device_kernelIN5flash11enable_sm90INS1_16FlashAttnFwdSm90INS1_25CollectiveMainloopFwdSm90ILi2EN4cute5tupleIJNS5_1CILi1EEES8_S8_EEENS6_IJNS7_ILi128EEENS7_ILi96EEENS7_ILi192EEEEEELi192ENS_10bfloat16_tEfNS_4arch4Sm90ELb1ELb0ELb1ELb0ELb1ELb0ELb0ELb1ELb1ELb1ELb0ELb0EEENS1_21CollectiveEpilogueFwdINS6_IJSA_SC_SB_EEES9_SE_SG_Li256ELb0ELb1ELb0ELb0EEENS1_30DynamicPersistentTileSchedulerILi256ELi128ELb0ELb1ELb1EEEEEEEEEvNT_6ParamsE,"a",@progbits
	.sectionflags	@""
	.align	4
.nv.constant0._ZN7cutlass13device_kernelIN5flash11enable_sm90INS1_16FlashAttnFwdSm90INS1_25CollectiveMainloopFwdSm90ILi2EN4cute5tupleIJNS5_1CILi1EEES8_S8_EEENS6_IJNS7_ILi128EEENS7_ILi96EEENS7_ILi192EEEEEELi192ENS_10bfloat16_tEfNS_4arch4Sm90ELb1ELb0ELb1ELb0ELb1ELb0ELb0ELb1ELb1ELb1ELb0ELb0EEENS1_21CollectiveEpilogueFwdINS6_IJSA_SC_SB_EEES9_SE_SG_Li256ELb0ELb1ELb0ELb0EEENS1_30DynamicPersistentTileSchedulerILi256ELi128ELb0ELb1ELb1EEEEEEEEEvNT_6ParamsE:
	.zero		3328


//--------------------- .nv.constant0._ZN7cutlass13device_kernelIN5flash11enable_sm90INS1_16FlashAttnFwdSm90INS1_25CollectiveMainloopFwdSm90ILi2EN4cute5tupleIJNS5_1CILi1EEES8_S8_EEENS6_IJNS7_ILi128EEENS7_ILi96EEENS7_ILi192EEEEEELi192ENS_10bfloat16_tEfNS_4arch4Sm90ELb1ELb0ELb1ELb1ELb1ELb0ELb0ELb1ELb1ELb1ELb0ELb0EEENS1_21CollectiveEpilogueFwdINS6_IJSA_SC_SB_EEES9_SE_SG_Li256ELb1ELb1ELb0ELb0EEENS1_36VarlenDynamicPersistentTileSchedulerILi128ELi96ELi256ELi128ELb0ELb1ELb1ELb1ELb1ELb1EEEEEEEEEvNT_6ParamsE --------------------------
	.section	.nv.constant0._ZN7cutlass13device_kernelIN5flash11enable_sm90INS1_16FlashAttnFwdSm90INS1_25CollectiveMainloopFwdSm90ILi2EN4cute5tupleIJNS5_1CILi1EEES8_S8_EEENS6_IJNS7_ILi128EEENS7_ILi96EEENS7_ILi192EEEEEELi192ENS_10bfloat16_tEfNS_4arch4Sm90ELb1ELb0ELb1ELb1ELb1ELb0ELb0ELb1ELb1ELb1ELb0ELb0EEENS1_21CollectiveEpilogueFwdINS6_IJSA_SC_SB_EEES9_SE_SG_Li256ELb1ELb1ELb0ELb0EEENS1_36VarlenDynamicPersistentTileSchedulerILi128ELi96ELi256ELi128ELb0ELb1ELb1ELb1ELb1ELb1EEEEEEEEEvNT_6ParamsE,"a",@progbits
	.sectionflags	@""
	.align	4
.nv.constant0._ZN7cutlass13device_kernelIN5flash11enable_sm90INS1_16FlashAttnFwdSm90INS1_25CollectiveMainloopFwdSm90ILi2EN4cute5tupleIJNS5_1CILi1EEES8_S8_EEENS6_IJNS7_ILi128EEENS7_ILi96EEENS7_ILi192EEEEEELi192ENS_10bfloat16_tEfNS_4arch4Sm90ELb1ELb0ELb1ELb1ELb1ELb0ELb0ELb1ELb1ELb1ELb0ELb0EEENS1_21CollectiveEpilogueFwdINS6_IJSA_SC_SB_EEES9_SE_SG_Li256ELb1ELb1ELb0ELb0EEENS1_36VarlenDynamicPersistentTileSchedulerILi128ELi96ELi256ELi128ELb0ELb1ELb1ELb1ELb1ELb1EEEEEEEEEvNT_6ParamsE:
	.zero		3328


//--------------------- .nv.constant0._ZN7cutlass13device_kernelIN5flash11enable_sm90INS1_16FlashAttnFwdSm90INS1_25CollectiveMainloopFwdSm90ILi2EN4cute5tupleIJNS5_1CILi1EEES8_S8_EEENS6_IJNS7_ILi128EEENS7_ILi96EEENS7_ILi192EEEEEELi192ENS_10bfloat16_tEfNS_4arch4Sm90ELb1ELb0ELb1ELb1ELb1ELb1ELb0ELb1ELb1ELb1ELb0ELb0EEENS1_21CollectiveEpilogueFwdINS6_IJSA_SC_SB_EEES9_SE_SG_Li256ELb1ELb1ELb0ELb0EEENS1_36VarlenDynamicPersistentTileSchedulerILi128ELi96ELi256ELi128ELb0ELb1ELb1ELb1ELb1ELb1EEEEEEEEEvNT_6ParamsE --------------------------
	.section	.nv.constant0._ZN7cutlass13device_kernelIN5flash11enable_sm90INS1_16FlashAttnFwdSm90INS1_25CollectiveMainloopFwdSm90ILi2EN4cute5tupleIJNS5_1CILi1EEES8_S8_EEENS6_IJNS7_ILi128EEENS7_ILi96EEENS7_ILi192EEEEEELi192ENS_10bfloat16_tEfNS_4arch4Sm90ELb1ELb0ELb1ELb1ELb1ELb1ELb0ELb1ELb1ELb1ELb0ELb0EEENS1_21CollectiveEpilogueFwdINS6_IJSA_SC_SB_EEES9_SE_SG_Li256ELb1ELb1ELb0ELb0EEENS1_36VarlenDynamicPersistentTileSchedulerILi128ELi96ELi256ELi128ELb0ELb1ELb1ELb1ELb1ELb1EEEEEEEEEvNT_6ParamsE,"a",@progbits
	.sectionflags	@""
	.align	4
.nv.constant0._ZN7cutlass13device_kernelIN5flash11enable_sm90INS1_16FlashAttnFwdSm90INS1_25CollectiveMainloopFwdSm90ILi2EN4cute5tupleIJNS5_1CILi1EEES8_S8_EEENS6_IJNS7_ILi128EEENS7_ILi96EEENS7_ILi192EEEEEELi192ENS_10bfloat16_tEfNS_4arch4Sm90ELb1ELb0ELb1ELb1ELb1ELb1ELb0ELb1ELb1ELb1ELb0ELb0EEENS1_21CollectiveEpilogueFwdINS6_IJSA_SC_SB_EEES9_SE_SG_Li256ELb1ELb1ELb0ELb0EEENS1_36VarlenDynamicPersistentTileSchedulerILi128ELi96ELi256ELi128ELb0ELb1ELb1ELb1ELb1ELb1EEEEEEEEEvNT_6ParamsE:
	.zero		3328


//--------------------- .nv.constant0._ZN7cutlass13device_kernelIN5flash11enable_sm90INS1_16FlashAttnFwdSm90INS1_25CollectiveMainloopFwdSm90ILi2EN4cute5tupleIJNS5_1CILi1EEES8_S8_EEENS6_IJNS7_ILi128EEESA_SA_EEELi128ENS_10bfloat16_tEfNS_4arch4Sm90ELb0ELb0ELb1ELb0ELb1ELb0ELb0ELb1ELb1ELb1ELb0ELb0EEENS1_21CollectiveEpilogueFwdISB_S9_SC_SE_Li256ELb0ELb1ELb0ELb0EEENS1_29StaticPersistentTileSchedulerILb0EEEEEEEEEvNT_6ParamsE --------------------------
	.section	.nv.constant0._ZN7cutlass13device_kernelIN5flash11enable_sm90INS1_16FlashAttnFwdSm90INS1_25CollectiveMainloopFwdSm90ILi2EN4cute5tupleIJNS5_1CILi1EEES8_S8_EEENS6_IJNS7_ILi128EEESA_SA_EEELi128ENS_10bfloat16_tEfNS_4arch4Sm90ELb0ELb0ELb1ELb0ELb1ELb0ELb0ELb1ELb1ELb1ELb0ELb0EEENS1_21CollectiveEpilogueFwdISB_S9_SC_SE_Li256ELb0ELb1ELb0ELb0EEENS1_29StaticPersistentTileSchedulerILb0EEEEEEEEEvNT_6ParamsE,"a",@progbits
	.sectionflags	@""
	.align	4
.nv.constant0._ZN7cutlass13device_kernelIN5flash11enable_sm90INS1_16FlashAttnFwdSm90INS1_25CollectiveMainloopFwdSm90ILi2EN4cute5tupleIJNS5_1CILi1EEES8_S8_EEENS6_IJNS7_ILi128EEESA_SA_EEELi128ENS_10bfloat16_tEfNS_4arch4Sm90ELb0ELb0ELb1ELb0ELb1ELb0ELb0ELb1ELb1ELb1ELb0ELb0EEENS1_21CollectiveEpilogueFwdISB_S9_SC_SE_Li256ELb0ELb1ELb0ELb0EEENS1_29StaticPersistentTileSchedulerILb0EEEEEEEEEvNT_6ParamsE:
	.zero		3200


//--------------------- .nv.constant0._ZN7cutlass13device_kernelIN5flash11enable_sm90INS1_16FlashAttnFwdSm90INS1_25CollectiveMainloopFwdSm90ILi2EN4cute5tupleIJNS5_1CILi1EEES8_S8_EEENS6_IJNS7_ILi128EEESA_SA_EEELi128ENS_10bfloat16_tEfNS_4arch4Sm90ELb0ELb0ELb1ELb1ELb1ELb0ELb0ELb1ELb1ELb1ELb0ELb0EEENS1_21CollectiveEpilogueFwdISB_S9_SC_SE_Li256ELb1ELb1ELb0ELb0EEENS1_36VarlenDynamicPersistentTileSchedulerILi128ELi128ELi256ELi128ELb0ELb1ELb1ELb0ELb1ELb1EEEEEEEEEvNT_6ParamsE --------------------------
	.section	.nv.constant0._ZN7cutlass13device_kernelIN5flash11enable_sm90INS1_16FlashAttnFwdSm90INS1_25CollectiveMainloopFwdSm90ILi2EN4cute5tupleIJNS5_1CILi1EEES8_S8_EEENS6_IJNS7_ILi128EEESA_SA_EEELi128ENS_10bfloat16_tEfNS_4arch4Sm90ELb0ELb0ELb1ELb1ELb1ELb0ELb0ELb1ELb1ELb1ELb0ELb0EEENS1_21CollectiveEpilogueFwdISB_S9_SC_SE_Li256ELb1ELb1ELb0ELb0EEENS1_36VarlenDynamicPersistentTileSchedulerILi128ELi128ELi256ELi128ELb0ELb1ELb1ELb0ELb1ELb1EEEEEEEEEvNT_6ParamsE,"a",@progbits
	.sectionflags	@""
	.align	4
.nv.constant0._ZN7cutlass13device_kernelIN5flash11enable_sm90INS1_16FlashAttnFwdSm90INS1_25CollectiveMainloopFwdSm90ILi2EN4cute5tupleIJNS5_1CILi1EEES8_S8_EEENS6_IJNS7_ILi128EEESA_SA_EEELi128ENS_10bfloat16_tEfNS_4arch4Sm90ELb0ELb0ELb1ELb1ELb1ELb0ELb0ELb1ELb1ELb1ELb0ELb0EEENS1_21CollectiveEpilogueFwdISB_S9_SC_SE_Li256ELb1ELb1ELb0ELb0EEENS1_36VarlenDynamicPersistentTileSchedulerILi128ELi128ELi256ELi128ELb0ELb1ELb1ELb0ELb1ELb1EEEEEEEEEvNT_6ParamsE:
	.zero		3328


//--------------------- .nv.constant0._ZN7cutlass13device_kernelIN5flash11enable_sm90INS1_16FlashAttnFwdSm90INS1_25CollectiveMainloopFwdSm90ILi2EN4cute5tupleIJNS5_1CILi1EEES8_S8_EEENS6_IJNS7_ILi128EEESA_SA_EEELi128ENS_10bfloat16_tEfNS_4arch4Sm90ELb0ELb0ELb1ELb1ELb1ELb1ELb0ELb1ELb1ELb1ELb0ELb0EEENS1_21CollectiveEpilogueFwdISB_S9_SC_SE_Li256ELb1ELb1ELb0ELb0EEENS1_36VarlenDynamicPersistentTileSchedulerILi128ELi128ELi256ELi128ELb0ELb1ELb1ELb0ELb1ELb1EEEEEEEEEvNT_6ParamsE --------------------------
	.section	.nv.constant0._ZN7cutlass13device_kernelIN5flash11enable_sm90INS1_16FlashAttnFwdSm90INS1_25CollectiveMainloopFwdSm90ILi2EN4cute5tupleIJNS5_1CILi1EEES8_S8_EEENS6_IJNS7_ILi128EEESA_SA_EEELi128ENS_10bfloat16_tEfNS_4arch4Sm90ELb0ELb0ELb1ELb1ELb1ELb1ELb0ELb1ELb1ELb1ELb0ELb0EEENS1_21CollectiveEpilogueFwdISB_S9_SC_SE_Li256ELb1ELb1ELb0ELb0EEENS1_36VarlenDynamicPersistentTileSchedulerILi128ELi128ELi256ELi128ELb0ELb1ELb1ELb0ELb1ELb1EEEEEEEEEvNT_6ParamsE,"a",@progbits
	.sectionflags	@""
	.align	4
.nv.constant0._ZN7cutlass13device_kernelIN5flash11enable_sm90INS1_16FlashAttnFwdSm90INS1_25CollectiveMainloopFwdSm90ILi2EN4cute5tupleIJNS5_1CILi1EEES8_S8_EEENS6_IJNS7_ILi128EEESA_SA_EEELi128ENS_10bfloat16_tEfNS_4arch4Sm90ELb0ELb0ELb1ELb1ELb1ELb1ELb0ELb1ELb1ELb1ELb0ELb0EEENS1_21CollectiveEpilogueFwdISB_S9_SC_SE_Li256ELb1ELb1ELb0ELb0EEENS1_36VarlenDynamicPersistentTileSchedulerILi128ELi128ELi256ELi128ELb0ELb1ELb1ELb0ELb1ELb1EEEEEEEEEvNT_6ParamsE:
	.zero		3328


//--------------------- .nv.constant0._ZN7cutlass13device_kernelIN5flash11enable_sm90INS1_16FlashAttnFwdSm90INS1_25CollectiveMainloopFwdSm90ILi2EN4cute5tupleIJNS5_1CILi1EEES8_S8_EEENS6_IJNS7_ILi128EEESA_SA_EEELi128ENS_10bfloat16_tEfNS_4arch4Sm90ELb0ELb1ELb1ELb0ELb1ELb0ELb0ELb1ELb1ELb1ELb0ELb0EEENS1_21CollectiveEpilogueFwdISB_S9_SC_SE_Li256ELb0ELb1ELb0ELb0EEENS1_30DynamicPersistentTileSchedulerILi256ELi128ELb0ELb1ELb1EEEEEEEEEvNT_6ParamsE --------------------------
	.section	.nv.constant0._ZN7cutlass13device_kernelIN5flash11enable_sm90INS1_16FlashAttnFwdSm90INS1_25CollectiveMainloopFwdSm90ILi2EN4cute5tupleIJNS5_1CILi1EEES8_S8_EEENS6_IJNS7_ILi128EEESA_SA_EEELi128ENS_10bfloat16_tEfNS_4arch4Sm90ELb0ELb1ELb1ELb0ELb1ELb0ELb0ELb1ELb1ELb1ELb0ELb0EEENS1_21CollectiveEpilogueFwdISB_S9_SC_SE_Li256ELb0ELb1ELb0ELb0EEENS1_30DynamicPersistentTileSchedulerILi256ELi128ELb0ELb1ELb1EEEEEEEEEvNT_6ParamsE,"a",@progbits
	.sectionflags	@""
	.align	4
.nv.constant0._ZN7cutlass13device_kernelIN5flash11enable_sm90INS1_16FlashAttnFwdSm90INS1_25CollectiveMainloopFwdSm90ILi2EN4cute5tupleIJNS5_1CILi1EEES8_S8_EEENS6_IJNS7_ILi128EEESA_SA_EEELi128ENS_10bfloat16_tEfNS_4arch4Sm90ELb0ELb1ELb1ELb0ELb1ELb0ELb0ELb1ELb1ELb1ELb0ELb0EEENS1_21CollectiveEpilogueFwdISB_S9_SC_SE_Li256ELb0ELb1ELb0ELb0EEENS1_30DynamicPersistentTileSchedulerILi256ELi128ELb0ELb1ELb1EEEEEEEEEvNT_6ParamsE:
	.zero		3328


//--------------------- .nv.constant0._ZN7cutlass13device_kernelIN5flash11enable_sm90INS1_16FlashAttnFwdSm90INS1_25CollectiveMainloopFwdSm90ILi2EN4cute5tupleIJNS5_1CILi1EEES8_S8_EEENS6_IJNS7_ILi128EEESA_SA_EEELi128ENS_10bfloat16_tEfNS_4arch4Sm90ELb0ELb1ELb1ELb1ELb1ELb0ELb0ELb1ELb1ELb1ELb0ELb0EEENS1_21CollectiveEpilogueFwdISB_S9_SC_SE_Li256ELb1ELb1ELb0ELb0EEENS1_36VarlenDynamicPersistentTileSchedulerILi128ELi128ELi256ELi128ELb0ELb1ELb1ELb1ELb0ELb1EEEEEEEEEvNT_6ParamsE --------------------------
	.section	.nv.constant0._ZN7cutlass13device_kernelIN5flash11enable_sm90INS1_16FlashAttnFwdSm90INS1_25CollectiveMainloopFwdSm90ILi2EN4cute5tupleIJNS5_1CILi1EEES8_S8_EEENS6_IJNS7_ILi128EEESA_SA_EEELi128ENS_10bfloat16_tEfNS_4arch4Sm90ELb0ELb1ELb1ELb1ELb1ELb0ELb0ELb1ELb1ELb1ELb0ELb0EEENS1_21CollectiveEpilogueFwdISB_S9_SC_SE_Li256ELb1ELb1ELb0ELb0EEENS1_36VarlenDynamicPersistentTileSchedulerILi128ELi128ELi256ELi128ELb0ELb1ELb1ELb1ELb0ELb1EEEEEEEEEvNT_6ParamsE,"a",@progbits
	.sectionflags	@""
	.align	4
.nv.constant0._ZN7cutlass13device_kernelIN5flash11enable_sm90INS1_16FlashAttnFwdSm90INS1_25CollectiveMainloopFwdSm90ILi2EN4cute5tupleIJNS5_1CILi1EEES8_S8_EEENS6_IJNS7_ILi128EEESA_SA_EEELi128ENS_10bfloat16_tEfNS_4arch4Sm90ELb0ELb1ELb1ELb1ELb1ELb0ELb0ELb1ELb1ELb1ELb0ELb0EEENS1_21CollectiveEpilogueFwdISB_S9_SC_SE_Li256ELb1ELb1ELb0ELb0EEENS1_36VarlenDynamicPersistentTileSchedulerILi128ELi128ELi256ELi128ELb0ELb1ELb1ELb1ELb0ELb1EEEEEEEEEvNT_6ParamsE:
	.zero		3328


//--------------------- .nv.constant0._ZN7cutlass13device_kernelIN5flash11enable_sm90INS1_16FlashAttnFwdSm90INS1_25CollectiveMainloopFwdSm90ILi2EN4cute5tupleIJNS5_1CILi1EEES8_S8_EEENS6_IJNS7_ILi128EEESA_SA_EEELi128ENS_10bfloat16_tEfNS_4arch4Sm90ELb0ELb1ELb1ELb1ELb1ELb1ELb0ELb1ELb1ELb1ELb0ELb0EEENS1_21CollectiveEpilogueFwdISB_S9_SC_SE_Li256ELb1ELb1ELb0ELb0EEENS1_36VarlenDynamicPersistentTileSchedulerILi128ELi128ELi256ELi128ELb0ELb1ELb1ELb1ELb0ELb1EEEEEEEEEvNT_6ParamsE --------------------------
	.section	.nv.constant0._ZN7cutlass13device_kernelIN5flash11enable_sm90INS1_16FlashAttnFwdSm90INS1_25CollectiveMainloopFwdSm90ILi2EN4cute5tupleIJNS5_1CILi1EEES8_S8_EEENS6_IJNS7_ILi128EEESA_SA_EEELi128ENS_10bfloat16_tEfNS_4arch4Sm90ELb0ELb1ELb1ELb1ELb1ELb1ELb0ELb1ELb1ELb1ELb0ELb0EEENS1_21CollectiveEpilogueFwdISB_S9_SC_SE_Li256ELb1ELb1ELb0ELb0EEENS1_36VarlenDynamicPersistentTileSchedulerILi128ELi128ELi256ELi128ELb0ELb1ELb1ELb1ELb0ELb1EEEEEEEEEvNT_6ParamsE,"a",@progbits
	.sectionflags	@""
	.align	4
.nv.constant0._ZN7cutlass13device_kernelIN5flash11enable_sm90INS1_16FlashAttnFwdSm90INS1_25CollectiveMainloopFwdSm90ILi2EN4cute5tupleIJNS5_1CILi1EEES8_S8_EEENS6_IJNS7_ILi128EEESA_SA_EEELi128ENS_10bfloat16_tEfNS_4arch4Sm90ELb0ELb1ELb1ELb1ELb1ELb1ELb0ELb1ELb1ELb1ELb0ELb0EEENS1_21CollectiveEpilogueFwdISB_S9_SC_SE_Li256ELb1ELb1ELb0ELb0EEENS1_36VarlenDynamicPersistentTileSchedulerILi128ELi128ELi256ELi128ELb0ELb1ELb1ELb1ELb0ELb1EEEEEEEEEvNT_6ParamsE:
	.zero		3328


//--------------------- .nv.constant0._ZN7cutlass13device_kernelIN5flash11enable_sm90INS1_16FlashAttnFwdSm90INS1_25CollectiveMainloopFwdSm90ILi2EN4cute5tupleIJNS5_1CILi1EEES8_S8_EEENS6_IJNS7_ILi128EEESA_SA_EEELi128ENS_10bfloat16_tEfNS_4arch4Sm90ELb1ELb0ELb1ELb0ELb1ELb0ELb0ELb1ELb1ELb1ELb0ELb0EEENS1_21CollectiveEpilogueFwdISB_S9_SC_SE_Li256ELb0ELb1ELb0ELb0EEENS1_30DynamicPersistentTileSchedulerILi256ELi128ELb0ELb1ELb1EEEEEEEEEvNT_6ParamsE --------------------------
	.section	.nv.constant0._ZN7cutlass13device_kernelIN5flash11enable_sm90INS1_16FlashAttnFwdSm90INS1_25CollectiveMainloopFwdSm90ILi2EN4cute5tupleIJNS5_1CILi1EEES8_S8_EEENS6_IJNS7_ILi128EEESA_SA_EEELi128ENS_10bfloat16_tEfNS_4arch4Sm90ELb1ELb0ELb1ELb0ELb1ELb0ELb0ELb1ELb1ELb1ELb0ELb0EEENS1_21CollectiveEpilogueFwdISB_S9_SC_SE_Li256ELb0ELb1ELb0ELb0EEENS1_30DynamicPersistentTileSchedulerILi256ELi128ELb0ELb1ELb1EEEEEEEEEvNT_6ParamsE,"a",@progbits
	.sectionflags	@""
	.align	4
.nv.constant0._ZN7cutlass13device_kernelIN5flash11enable_sm90INS1_16FlashAttnFwdSm90INS1_25CollectiveMainloopFwdSm90ILi2EN4cute5tupleIJNS5_1CILi1EEES8_S8_EEENS6_IJNS7_ILi128EEESA_SA_EEELi128ENS_10bfloat16_tEfNS_4arch4Sm90ELb1ELb0ELb1ELb0ELb1ELb0ELb0ELb1ELb1ELb1ELb0ELb0EEENS1_21CollectiveEpilogueFwdISB_S9_SC_SE_Li256ELb0ELb1ELb0ELb0EEENS1_30DynamicPersistentTileSchedulerILi256ELi128ELb0ELb1ELb1EEEEEEEEEvNT_6ParamsE:
	.zero		3328


//--------------------- .nv.constant0._ZN7cutlass13device_kernelIN5flash11enable_sm90INS1_16FlashAttnFwdSm90INS1_25CollectiveMainloopFwdSm90ILi2EN4cute5tupleIJNS5_1CILi1EEES8_S8_EEENS6_IJNS7_ILi128EEESA_SA_EEELi128ENS_10bfloat16_tEfNS_4arch4Sm90ELb1ELb0ELb1ELb1ELb1ELb0ELb0ELb1ELb1ELb1ELb0ELb0EEENS1_21CollectiveEpilogueFwdISB_S9_SC_SE_Li256ELb1ELb1ELb0ELb0EEENS1_36VarlenDynamicPersistentTileSchedulerILi128ELi128ELi256ELi128ELb0ELb1ELb1ELb1ELb1ELb1EEEEEEEEEvNT_6ParamsE --------------------------
	.section	.nv.constant0._ZN7cutlass13device_kernelIN5flash11enable_sm90INS1_16FlashAttnFwdSm90INS1_25CollectiveMainloopFwdSm90ILi2EN4cute5tupleIJNS5_1CILi1EEES8_S8_EEENS6_IJNS7_ILi128EEESA_SA_EEELi128ENS_10bfloat16_tEfNS_4arch4Sm90ELb1ELb0ELb1ELb1ELb1ELb0ELb0ELb1ELb1ELb1ELb0ELb0EEENS1_21CollectiveEpilogueFwdISB_S9_SC_SE_Li256ELb1ELb1ELb0ELb0EEENS1_36VarlenDynamicPersistentTileSchedulerILi128ELi128ELi256ELi128ELb0ELb1ELb1ELb1ELb1ELb1EEEEEEEEEvNT_6ParamsE,"a",@progbits
	.sectionflags	@""
	.align	4
.nv.constant0._ZN7cutlass13device_kernelIN5flash11enable_sm90INS1_16FlashAttnFwdSm90INS1_25CollectiveMainloopFwdSm90ILi2EN4cute5tupleIJNS5_1CILi1EEES8_S8_EEENS6_IJNS7_ILi128EEESA_SA_EEELi128ENS_10bfloat16_tEfNS_4arch4Sm90ELb1ELb0ELb1ELb1ELb1ELb0ELb0ELb1ELb1ELb1ELb0ELb0EEENS1_21CollectiveEpilogueFwdISB_S9_SC_SE_Li256ELb1ELb1ELb0ELb0EEENS1_36VarlenDynamicPersistentTileSchedulerILi128ELi128ELi256ELi128ELb0ELb1ELb1ELb1ELb1ELb1EEEEEEEEEvNT_6ParamsE:
	.zero		3328


//--------------------- .nv.constant0._ZN7cutlass13device_kernelIN5flash11enable_sm90INS1_16FlashAttnFwdSm90INS1_25CollectiveMainloopFwdSm90ILi2EN4cute5tupleIJNS5_1CILi1EEES8_S8_EEENS6_IJNS7_ILi128EEESA_SA_EEELi128ENS_10bfloat16_tEfNS_4arch4Sm90ELb1ELb0ELb1ELb1ELb1ELb1ELb0ELb1ELb1ELb1ELb0ELb0EEENS1_21CollectiveEpilogueFwdISB_S9_SC_SE_Li256ELb1ELb1ELb0ELb0EEENS1_36VarlenDynamicPersistentTileSchedulerILi128ELi128ELi256ELi128ELb0ELb1ELb1ELb1ELb1ELb1EEEEEEEEEvNT_6ParamsE --------------------------
	.section	.nv.constant0._ZN7cutlass13device_kernelIN5flash11enable_sm90INS1_16FlashAttnFwdSm90INS1_25CollectiveMainloopFwdSm90ILi2EN4cute5tupleIJNS5_1CILi1EEES8_S8_EEENS6_IJNS7_ILi128EEESA_SA_EEELi128ENS_10bfloat16_tEfNS_4arch4Sm90ELb1ELb0ELb1ELb1ELb1ELb1ELb0ELb1ELb1ELb1ELb0ELb0EEENS1_21CollectiveEpilogueFwdISB_S9_SC_SE_Li256ELb1ELb1ELb0ELb0EEENS1_36VarlenDynamicPersistentTileSchedulerILi128ELi128ELi256ELi128ELb0ELb1ELb1ELb1ELb1ELb1EEEEEEEEEvNT_6ParamsE,"a",@progbits
	.sectionflags	@""
	.align	4
.nv.constant0._ZN7cutlass13device_kernelIN5flash11enable_sm90INS1_16FlashAttnFwdSm90INS1_25CollectiveMainloopFwdSm90ILi2EN4cute5tupleIJNS5_1CILi1EEES8_S8_EEENS6_IJNS7_ILi128EEESA_SA_EEELi128ENS_10bfloat16_tEfNS_4arch4Sm90ELb1ELb0ELb1ELb1ELb1ELb1ELb0ELb1ELb1ELb1ELb0ELb0EEENS1_21CollectiveEpilogueFwdISB_S9_SC_SE_Li256ELb1ELb1ELb0ELb0EEENS1_36VarlenDynamicPersistentTileSchedulerILi128ELi128ELi256ELi128ELb0ELb1ELb1ELb1ELb1ELb1EEEEEEEEEvNT_6ParamsE:
	.zero		3328


//--------------------- .nv.constant0._ZN7cutlass13device_kernelIN5flash11enable_sm90INS1_16FlashAttnFwdSm90INS1_25CollectiveMainloopFwdSm90ILi2EN4cute5tupleIJNS5_1CILi1EEES8_S8_EEENS6_IJNS7_ILi192EEENS7_ILi128EEENS7_ILi96EEEEEELi96ENS_10bfloat16_tEfNS_4arch4Sm90ELb0ELb0ELb1ELb0ELb1ELb0ELb0ELb0ELb1ELb1ELb0ELb0EEENS1_21CollectiveEpilogueFwdINS6_IJSA_SC_SB_EEES9_SE_SG_Li384ELb0ELb1ELb0ELb0EEENS1_29StaticPersistentTileSchedulerILb0EEEEEEEEEvNT_6ParamsE --------------------------
	.section	.nv.constant0._ZN7cutlass13device_kernelIN5flash11enable_sm90INS1_16FlashAttnFwdSm90INS1_25CollectiveMainloopFwdSm90ILi2EN4cute5tupleIJNS5_1CILi1EEES8_S8_EEENS6_IJNS7_ILi192EEENS7_ILi128EEENS7_ILi96EEEEEELi96ENS_10bfloat16_tEfNS_4arch4Sm90ELb0ELb0ELb1ELb0ELb1ELb0ELb0ELb0ELb1ELb1ELb0ELb0EEENS1_21CollectiveEpilogueFwdINS6_IJSA_SC_SB_EEES9_SE_SG_Li384ELb0ELb1ELb0ELb0EEENS1_29StaticPersistentTileSchedulerILb0EEEEEEEEEvNT_6ParamsE,"a",@progbits
	.sectionflags	@""
	.align	4
.nv.constant0._ZN7cutlass13device_kernelIN5flash11enable_sm90INS1_16FlashAttnFwdSm90INS1_25CollectiveMainloopFwdSm90ILi2EN4cute5tupleIJNS5_1CILi1EEES8_S8_EEENS6_IJNS7_ILi192EEENS7_ILi128EEENS7_ILi96EEEEEELi96ENS_10bfloat16_tEfNS_4arch4Sm90ELb0ELb0ELb1ELb0ELb1ELb0ELb0ELb0ELb1ELb1ELb0ELb0EEENS1_21CollectiveEpilogueFwdINS6_IJSA_SC_SB_EEES9_SE_SG_Li384ELb0ELb1ELb0ELb0EEENS1_29StaticPersistentTileSchedulerILb0EEEEEEEEEvNT_6ParamsE:
	.zero		3200


//--------------------- .nv.constant0._ZN7cutlass13device_kernelIN5flash11enable_sm90INS1_16FlashAttnFwdSm90INS1_25CollectiveMainloopFwdSm90ILi2EN4cute5tupleIJNS5_1CILi1EEES8_S8_EEENS6_IJNS7_ILi192EEENS7_ILi128EEENS7_ILi96EEEEEELi96ENS_10bfloat16_tEfNS_4arch4Sm90ELb0ELb0ELb1ELb1ELb1ELb0ELb0ELb0ELb1ELb1ELb0ELb0EEENS1_21CollectiveEpilogueFwdINS6_IJSA_SC_SB_EEES9_SE_SG_Li384ELb1ELb1ELb0ELb0EEENS1_36VarlenDynamicPersistentTileSchedulerILi192ELi128ELi384ELi128ELb0ELb1ELb1ELb0ELb1ELb1EEEEEEEEEvNT_6ParamsE --------------------------
	.section	.nv.constant0._ZN7cutlass13device_kernelIN5flash11enable_sm90INS1_16FlashAttnFwdSm90INS1_25CollectiveMainloopFwdSm90ILi2EN4cute5tupleIJNS5_1CILi1EEES8_S8_EEENS6_IJNS7_ILi192EEENS7_ILi128EEENS7_ILi96EEEEEELi96ENS_10bfloat16_tEfNS_4arch4Sm90ELb0ELb0ELb1ELb1ELb1ELb0ELb0ELb0ELb1ELb1ELb0ELb0EEENS1_21CollectiveEpilogueFwdINS6_IJSA_SC_SB_EEES9_SE_SG_Li384ELb1ELb1ELb0ELb0EEENS1_36VarlenDynamicPersistentTileSchedulerILi192ELi128ELi384ELi128ELb0ELb1ELb1ELb0ELb1ELb1EEEEEEEEEvNT_6ParamsE,"a",@progbits
	.sectionflags	@""
	.align	4
.nv.constant0._ZN7cutlass13device_kernelIN5flash11enable_sm90INS1_16FlashAttnFwdSm90INS1_25CollectiveMainloopFwdSm90ILi2EN4cute5tupleIJNS5_1CILi1EEES8_S8_EEENS6_IJNS7_ILi192EEENS7_ILi128EEENS7_ILi96EEEEEELi96ENS_10bfloat16_tEfNS_4arch4Sm90ELb0ELb0ELb1ELb1ELb1ELb0ELb0ELb0ELb1ELb1ELb0ELb0EEENS1_21CollectiveEpilogueFwdINS6_IJSA_SC_SB_EEES9_SE_SG_Li384ELb1ELb1ELb0ELb0EEENS1_36VarlenDynamicPersistentTileSchedulerILi192ELi128ELi384ELi128ELb0ELb1ELb1ELb0ELb1ELb1EEEEEEEEEvNT_6ParamsE:
	.zero		3328


//--------------------- .nv.constant0._ZN7cutlass13device_kernelIN5flash11enable_sm90INS1_16FlashAttnFwdSm90INS1_25CollectiveMainloopFwdSm90ILi2EN4cute5tupleIJNS5_1CILi1EEES8_S8_EEENS6_IJNS7_ILi192EEENS7_ILi128EEENS7_ILi96EEEEEELi96ENS_10bfloat16_tEfNS_4arch4Sm90ELb0ELb0ELb1ELb1ELb1ELb1ELb0ELb0ELb1ELb1ELb0ELb0EEENS1_21CollectiveEpilogueFwdINS6_IJSA_SC_SB_EEES9_SE_SG_Li384ELb1ELb1ELb0ELb0EEENS1_36VarlenDynamicPersistentTileSchedulerILi192ELi128ELi384ELi128ELb0ELb1ELb1ELb0ELb1ELb1EEEEEEEEEvNT_6ParamsE --------------------------
	.section	.nv.constant0._ZN7cutlass13device_kernelIN5flash11enable_sm90INS1_16FlashAttnFwdSm90INS1_25CollectiveMainloopFwdSm90ILi2EN4cute5tupleIJNS5_1CILi1EEES8_S8_EEENS6_IJNS7_ILi192EEENS7_ILi128EEENS7_ILi96EEEEEELi96ENS_10bfloat16_tEfNS_4arch4Sm90ELb0ELb0ELb1ELb1ELb1ELb1ELb0ELb0ELb1ELb1ELb0ELb0EEENS1_21CollectiveEpilogueFwdINS6_IJSA_SC_SB_EEES9_SE_SG_Li384ELb1ELb1ELb0ELb0EEENS1_36VarlenDynamicPersistentTileSchedulerILi192ELi128ELi384ELi128ELb0ELb1ELb1ELb0ELb1ELb1EEEEEEEEEvNT_6ParamsE,"a",@progbits
	.sectionflags	@""
	.align	4
.nv.constant0._ZN7cutlass13device_kernelIN5flash11enable_sm90INS1_16FlashAttnFwdSm90INS1_25CollectiveMainloopFwdSm90ILi2EN4cute5tupleIJNS5_1CILi1EEES8_S8_EEENS6_IJNS7_ILi192EEENS7_ILi128EEENS7_ILi96EEEEEELi96ENS_10bfloat16_tEfNS_4arch4Sm90ELb0ELb0ELb1ELb1ELb1ELb1ELb0ELb0ELb1ELb1ELb0ELb0EEENS1_21CollectiveEpilogueFwdINS6_IJSA_SC_SB_EEES9_SE_SG_Li384ELb1ELb1ELb0ELb0EEENS1_36VarlenDynamicPersistentTileSchedulerILi192ELi128ELi384ELi128ELb0ELb1ELb1ELb0ELb1ELb1EEEEEEEEEvNT_6ParamsE:
	.zero		3328


//--------------------- .nv.constant0._ZN7cutlass13device_kernelIN5flash11enable_sm90INS1_16FlashAttnFwdSm90INS1_25CollectiveMainloopFwdSm90ILi2EN4cute5tupleIJNS5_1CILi1EEES8_S8_EEENS6_IJNS7_ILi192EEENS7_ILi128EEENS7_ILi96EEEEEELi96ENS_10bfloat16_tEfNS_4arch4Sm90ELb0ELb1ELb1ELb0ELb1ELb0ELb0ELb0ELb1ELb1ELb0ELb0EEENS1_21CollectiveEpilogueFwdINS6_IJSA_SC_SB_EEES9_SE_SG_Li384ELb0ELb1ELb0ELb0EEENS1_30DynamicPersistentTileSchedulerILi384ELi128ELb0ELb1ELb1EEEEEEEEEvNT_6ParamsE --------------------------
	.section	.nv.constant0._ZN7cutlass13device_kernelIN5flash11enable_sm90INS1_16FlashAttnFwdSm90INS1_25CollectiveMainloopFwdSm90ILi2EN4cute5tupleIJNS5_1CILi1EEES8_S8_EEENS6_IJNS7_ILi192EEENS7_ILi128EEENS7_ILi96EEEEEELi96ENS_10bfloat16_tEfNS_4arch4Sm90ELb0ELb1ELb1ELb0ELb1ELb0ELb0ELb0ELb1ELb1ELb0ELb0EEENS1_21CollectiveEpilogueFwdINS6_IJSA_SC_SB_EEES9_SE_SG_Li384ELb0ELb1ELb0ELb0EEENS1_30DynamicPersistentTileSchedulerILi384ELi128ELb0ELb1ELb1EEEEEEEEEvNT_6ParamsE,"a",@progbits
	.sectionflags	@""
	.align	4
.nv.constant0._ZN7cutlass13device_kernelIN5flash11enable_sm90INS1_16FlashAttnFwdSm90INS1_25CollectiveMainloopFwdSm90ILi2EN4cute5tupleIJNS5_1CILi1EEES8_S8_EEENS6_IJNS7_ILi192EEENS7_ILi128EEENS7_ILi96EEEEEELi96ENS_10bfloat16_tEfNS_4arch4Sm90ELb0ELb1ELb1ELb0ELb1ELb0ELb0ELb0ELb1ELb1ELb0ELb0EEENS1_21CollectiveEpilogueFwdINS6_IJSA_SC_SB_EEES9_SE_SG_Li384ELb0ELb1ELb0ELb0EEENS1_30DynamicPersistentTileSchedulerILi384ELi128ELb0ELb1ELb1EEEEEEEEEvNT_6ParamsE:
	.zero		3328


//--------------------- .nv.constant0._ZN7cutlass13device_kernelIN5flash11enable_sm90INS1_16FlashAttnFwdSm90INS1_25CollectiveMainloopFwdSm90ILi2EN4cute5tupleIJNS5_1CILi1EEES8_S8_EEENS6_IJNS7_ILi192EEENS7_ILi128EEENS7_ILi96EEEEEELi96ENS_10bfloat16_tEfNS_4arch4Sm90ELb0ELb1ELb1ELb1ELb1ELb0ELb0ELb0ELb1ELb1ELb0ELb0EEENS1_21CollectiveEpilogueFwdINS6_IJSA_SC_SB_EEES9_SE_SG_Li384ELb1ELb1ELb0ELb0EEENS1_36VarlenDynamicPersistentTileSchedulerILi192ELi128ELi384ELi128ELb0ELb1ELb1ELb1ELb0ELb1EEEEEEEEEvNT_6ParamsE --------------------------
	.section	.nv.constant0._ZN7cutlass13device_kernelIN5flash11enable_sm90INS1_16FlashAttnFwdSm90INS1_25CollectiveMainloopFwdSm90ILi2EN4cute5tupleIJNS5_1CILi1EEES8_S8_EEENS6_IJNS7_ILi192EEENS7_ILi128EEENS7_ILi96EEEEEELi96ENS_10bfloat16_tEfNS_4arch4Sm90ELb0ELb1ELb1ELb1ELb1ELb0ELb0ELb0ELb1ELb1ELb0ELb0EEENS1_21CollectiveEpilogueFwdINS6_IJSA_SC_SB_EEES9_SE_SG_Li384ELb1ELb1ELb0ELb0EEENS1_36VarlenDynamicPersistentTileSchedulerILi192ELi128ELi384ELi128ELb0ELb1ELb1ELb1ELb0ELb1EEEEEEEEEvNT_6ParamsE,"a",@progbits
	.sectionflags	@""
	.align	4
.nv.constant0._ZN7cutlass13device_kernelIN5flash11enable_sm90INS1_16FlashAttnFwdSm90INS1_25CollectiveMainloopFwdSm90ILi2EN4cute5tupleIJNS5_1CILi1EEES8_S8_EEENS6_IJNS7_ILi192EEENS7_ILi128EEENS7_ILi96EEEEEELi96ENS_10bfloat16_tEfNS_4arch4Sm90ELb0ELb1ELb1ELb1ELb1ELb0ELb0ELb0ELb1ELb1ELb0ELb0EEENS1_21CollectiveEpilogueFwdINS6_IJSA_SC_SB_EEES9_SE_SG_Li384ELb1ELb1ELb0ELb0EEENS1_36VarlenDynamicPersistentTileSchedulerILi192ELi128ELi384ELi128ELb0ELb1ELb1ELb1ELb0ELb1EEEEEEEEEvNT_6ParamsE:
	.zero		3328


//--------------------- .nv.constant0._ZN7cutlass13device_kernelIN5flash11enable_sm90INS1_16FlashAttnFwdSm90INS1_25CollectiveMainloopFwdSm90ILi2EN4cute5tupleIJNS5_1CILi1EEES8_S8_EEENS6_IJNS7_ILi192EEENS7_ILi128EEENS7_ILi96EEEEEELi96ENS_10bfloat16_tEfNS_4arch4Sm90ELb0ELb1ELb1ELb1ELb1ELb1ELb0ELb0ELb1ELb1ELb0ELb0EEENS1_21CollectiveEpilogueFwdINS6_IJSA_SC_SB_EEES9_SE_SG_Li384ELb1ELb1ELb0ELb0EEENS1_36VarlenDynamicPersistentTileSchedulerILi192ELi128ELi384ELi128ELb0ELb1ELb1ELb1ELb0ELb1EEEEEEEEEvNT_6ParamsE --------------------------
	.section	.nv.constant0._ZN7cutlass13device_kernelIN5flash11enable_sm90INS1_16FlashAttnFwdSm90INS1_25CollectiveMainloopFwdSm90ILi2EN4cute5tupleIJNS5_1CILi1EEES8_S8_EEENS6_IJNS7_ILi192EEENS7_ILi128EEENS7_ILi96EEEEEELi96ENS_10bfloat16_tEfNS_4arch4Sm90ELb0ELb1ELb1ELb1ELb1ELb1ELb0ELb0ELb1ELb1ELb0ELb0EEENS1_21CollectiveEpilogueFwdINS6_IJSA_SC_SB_EEES9_SE_SG_Li384ELb1ELb1ELb0ELb0EEENS1_36VarlenDynamicPersistentTileSchedulerILi192ELi128ELi384ELi128ELb0ELb1ELb1ELb1ELb0ELb1EEEEEEEEEvNT_6ParamsE,"a",@progbits
	.sectionflags	@""
	.align	4
.nv.constant0._ZN7cutlass13device_kernelIN5flash11enable_sm90INS1_16FlashAttnFwdSm90INS1_25CollectiveMainloopFwdSm90ILi2EN4cute5tupleIJNS5_1CILi1EEES8_S8_EEENS6_IJNS7_ILi192EEENS7_ILi128EEENS7_ILi96EEEEEELi96ENS_10bfloat16_tEfNS_4arch4Sm90ELb0ELb1ELb1ELb1ELb1ELb1ELb0ELb0ELb1ELb1ELb0ELb0EEENS1_21CollectiveEpilogueFwdINS6_IJSA_SC_SB_EEES9_SE_SG_Li384ELb1ELb1ELb0ELb0EEENS1_36VarlenDynamicPersistentTileSchedulerILi192ELi128ELi384ELi128ELb0ELb1ELb1ELb1ELb0ELb1EEEEEEEEEvNT_6ParamsE:
	.zero		3328


//--------------------- .nv.constant0._ZN7cutlass13device_kernelIN5flash11enable_sm90INS1_16FlashAttnFwdSm90INS1_25CollectiveMainloopFwdSm90ILi2EN4cute5tupleIJNS5_1CILi1EEES8_S8_EEENS6_IJNS7_ILi192EEENS7_ILi128EEENS7_ILi96EEEEEELi96ENS_10bfloat16_tEfNS_4arch4Sm90ELb1ELb0ELb1ELb0ELb1ELb0ELb0ELb0ELb1ELb1ELb0ELb0EEENS1_21CollectiveEpilogueFwdINS6_IJSA_SC_SB_EEES9_SE_SG_Li384ELb0ELb1ELb0ELb0EEENS1_30DynamicPersistentTileSchedulerILi384ELi128ELb0ELb1ELb1EEEEEEEEEvNT_6ParamsE --------------------------
	.section	.nv.constant0._ZN7cutlass13device_kernelIN5flash11enable_sm90INS1_16FlashAttnFwdSm90INS1_25CollectiveMainloopFwdSm90ILi2EN4cute5tupleIJNS5_1CILi1EEES8_S8_EEENS6_IJNS7_ILi192EEENS7_ILi128EEENS7_ILi96EEEEEELi96ENS_10bfloat16_tEfNS_4arch4Sm90ELb1ELb0ELb1ELb0ELb1ELb0ELb0ELb0ELb1ELb1ELb0ELb0EEENS1_21CollectiveEpilogueFwdINS6_IJSA_SC_SB_EEES9_SE_SG_Li384ELb0ELb1ELb0ELb0EEENS1_30DynamicPersistentTileSchedulerILi384ELi128ELb0ELb1ELb1EEEEEEEEEvNT_6ParamsE,"a",@progbits
	.sectionflags	@""
	.align	4
.nv.constant0._ZN7cutlass13device_kernelIN5flash11enable_sm90INS1_16FlashAttnFwdSm90INS1_25CollectiveMainloopFwdSm90ILi2EN4cute5tupleIJNS5_1CILi1EEES8_S8_EEENS6_IJNS7_ILi192EEENS7_ILi128EEENS7_ILi96EEEEEELi96ENS_10bfloat16_tEfNS_4arch4Sm90ELb1ELb0ELb1ELb0ELb1ELb0ELb0ELb0ELb1ELb1ELb0ELb0EEENS1_21CollectiveEpilogueFwdINS6_IJSA_SC_SB_EEES9_SE_SG_Li384ELb0ELb1ELb0ELb0EEENS1_30DynamicPersistentTileSchedulerILi384ELi128ELb0ELb1ELb1EEEEEEEEEvNT_6ParamsE:
	.zero		3328


//--------------------- .nv.constant0._ZN7cutlass13device_kernelIN5flash11enable_sm90INS1_16FlashAttnFwdSm90INS1_25CollectiveMainloopFwdSm90ILi2EN4cute5tupleIJNS5_1CILi1EEES8_S8_EEENS6_IJNS7_ILi192EEENS7_ILi128EEENS7_ILi96EEEEEELi96ENS_10bfloat16_tEfNS_4arch4Sm90ELb1ELb0ELb1ELb1ELb1ELb0ELb0ELb0ELb1ELb1ELb0ELb0EEENS1_21CollectiveEpilogueFwdINS6_IJSA_SC_SB_EEES9_SE_SG_Li384ELb1ELb1ELb0ELb0EEENS1_36VarlenDynamicPersistentTileSchedulerILi192ELi128ELi384ELi128ELb0ELb1ELb1ELb1ELb1ELb1EEEEEEEEEvNT_6ParamsE --------------------------
	.section	.nv.constant0._ZN7cutlass13device_kernelIN5flash11enable_sm90INS1_16FlashAttnFwdSm90INS1_25CollectiveMainloopFwdSm90ILi2EN4cute5tupleIJNS5_1CILi1EEES8_S8_EEENS6_IJNS7_ILi192EEENS7_ILi128EEENS7_ILi96EEEEEELi96ENS_10bfloat16_tEfNS_4arch4Sm90ELb1ELb0ELb1ELb1ELb1ELb0ELb0ELb0ELb1ELb1ELb0ELb0EEENS1_21CollectiveEpilogueFwdINS6_IJSA_SC_SB_EEES9_SE_SG_Li384ELb1ELb1ELb0ELb0EEENS1_36VarlenDynamicPersistentTileSchedulerILi192ELi128ELi384ELi128ELb0ELb1ELb1ELb1ELb1ELb1EEEEEEEEEvNT_6ParamsE,"a",@progbits
	.sectionflags	@""
	.align	4
.nv.constant0._ZN7cutlass13device_kernelIN5flash11enable_sm90INS1_16FlashAttnFwdSm90INS1_25CollectiveMainloopFwdSm90ILi2EN4cute5tupleIJNS5_1CILi1EEES8_S8_EEENS6_IJNS7_ILi192EEENS7_ILi128EEENS7_ILi96EEEEEELi96ENS_10bfloat16_tEfNS_4arch4Sm90ELb1ELb0ELb1ELb1ELb1ELb0ELb0ELb0ELb1ELb1ELb0ELb0EEENS1_21CollectiveEpilogueFwdINS6_IJSA_SC_SB_EEES9_SE_SG_Li384ELb1ELb1ELb0ELb0EEENS1_36VarlenDynamicPersistentTileSchedulerILi192ELi128ELi384ELi128ELb0ELb1ELb1ELb1ELb1ELb1EEEEEEEEEvNT_6ParamsE:
	.zero		3328


//--------------------- .nv.constant0._ZN7cutlass13device_kernelIN5flash11enable_sm90INS1_16FlashAttnFwdSm90INS1_25CollectiveMainloopFwdSm90ILi2EN4cute5tupleIJNS5_1CILi1EEES8_S8_EEENS6_IJNS7_ILi192EEENS7_ILi128EEENS7_ILi96EEEEEELi96ENS_10bfloat16_tEfNS_4arch4Sm90ELb1ELb0ELb1ELb1ELb1ELb1ELb0ELb0ELb1ELb1ELb0ELb0EEENS1_21CollectiveEpilogueFwdINS6_IJSA_SC_SB_EEES9_SE_SG_Li384ELb1ELb1ELb0ELb0EEENS1_36VarlenDynamicPersistentTileSchedulerILi192ELi128ELi384ELi128ELb0ELb1ELb1ELb1ELb1ELb1EEEEEEEEEvNT_6ParamsE --------------------------
	.section	.nv.constant0._ZN7cutlass13device_kernelIN5flash11enable_sm90INS1_16FlashAttnFwdSm90INS1_25CollectiveMainloopFwdSm90ILi2EN4cute5tupleIJNS5_1CILi1EEES8_S8_EEENS6_IJNS7_ILi192EEENS7_ILi128EEENS7_ILi96EEEEEELi96ENS_10bfloat16_tEfNS_4arch4Sm90ELb1ELb0ELb1ELb1ELb1ELb1ELb0ELb0ELb1ELb1ELb0ELb0EEENS1_21CollectiveEpilogueFwdINS6_IJSA_SC_SB_EEES9_SE_SG_Li384ELb1ELb1ELb0ELb0EEENS1_36VarlenDynamicPersistentTileSchedulerILi192ELi128ELi384ELi128ELb0ELb1ELb1ELb1ELb1ELb1EEEEEEEEEvNT_6ParamsE,"a",@progbits
	.sectionflags	@""
	.align	4
.nv.constant0._ZN7cutlass13device_kernelIN5flash11enable_sm90INS1_16FlashAttnFwdSm90INS1_25CollectiveMainloopFwdSm90ILi2EN4cute5tupleIJNS5_1CILi1EEES8_S8_EEENS6_IJNS7_ILi192EEENS7_ILi128EEENS7_ILi96EEEEEELi96ENS_10bfloat16_tEfNS_4arch4Sm90ELb1ELb0ELb1ELb1ELb1ELb1ELb0ELb0ELb1ELb1ELb0ELb0EEENS1_21CollectiveEpilogueFwdINS6_IJSA_SC_SB_EEES9_SE_SG_Li384ELb1ELb1ELb0ELb0EEENS1_36VarlenDynamicPersistentTileSchedulerILi192ELi128ELi384ELi128ELb0ELb1ELb1ELb1ELb1ELb1EEEEEEEEEvNT_6ParamsE:
	.zero		3328


//--------------------- .nv.constant0._ZN7cutlass13device_kernelIN5flash11enable_sm90INS1_16FlashAttnFwdSm90INS1_25CollectiveMainloopFwdSm90ILi2EN4cute5tupleIJNS5_1CILi1EEES8_S8_EEENS6_IJNS7_ILi192EEENS7_ILi128EEENS7_ILi64EEEEEELi64ENS_10bfloat16_tEfNS_4arch4Sm90ELb0ELb0ELb1ELb0ELb1ELb0ELb0ELb1ELb1ELb1ELb0ELb0EEENS1_21CollectiveEpilogueFwdINS6_IJSA_SC_SB_EEES9_SE_SG_Li384ELb0ELb1ELb0ELb0EEENS1_29StaticPersistentTileSchedulerILb0EEEEEEEEEvNT_6ParamsE --------------------------
	.section	.nv.constant0._ZN7cutlass13device_kernelIN5flash11enable_sm90INS1_16FlashAttnFwdSm90INS1_25CollectiveMainloopFwdSm90ILi2EN4cute5tupleIJNS5_1CILi1EEES8_S8_EEENS6_IJNS7_ILi192EEENS7_ILi128EEENS7_ILi64EEEEEELi64ENS_10bfloat16_tEfNS_4arch4Sm90ELb0ELb0ELb1ELb0ELb1ELb0ELb0ELb1ELb1ELb1ELb0ELb0EEENS1_21CollectiveEpilogueFwdINS6_IJSA_SC_SB_EEES9_SE_SG_Li384ELb0ELb1ELb0ELb0EEENS1_29StaticPersistentTileSchedulerILb0EEEEEEEEEvNT_6ParamsE,"a",@progbits
	.sectionflags	@""
	.align	4
.nv.constant0._ZN7cutlass13device_kernelIN5flash11enable_sm90INS1_16FlashAttnFwdSm90INS1_25CollectiveMainloopFwdSm90ILi2EN4cute5tupleIJNS5_1CILi1EEES8_S8_EEENS6_IJNS7_ILi192EEENS7_ILi128EEENS7_ILi64EEEEEELi64ENS_10bfloat16_tEfNS_4arch4Sm90ELb0ELb0ELb1ELb0ELb1ELb0ELb0ELb1ELb1ELb1ELb0ELb0EEENS1_21CollectiveEpilogueFwdINS6_IJSA_SC_SB_EEES9_SE_SG_Li384ELb0ELb1ELb0ELb0EEENS1_29StaticPersistentTileSchedulerILb0EEEEEEEEEvNT_6ParamsE:
	.zero		3200


//--------------------- .nv.constant0._ZN7cutlass13device_kernelIN5flash11enable_sm90INS1_16FlashAttnFwdSm90INS1_25CollectiveMainloopFwdSm90ILi2EN4cute5tupleIJNS5_1CILi1EEES8_S8_EEENS6_IJNS7_ILi192EEENS7_ILi128EEENS7_ILi64EEEEEELi64ENS_10bfloat16_tEfNS_4arch4Sm90ELb0ELb0ELb1ELb1ELb1ELb0ELb0ELb1ELb1ELb1ELb0ELb0EEENS1_21CollectiveEpilogueFwdINS6_IJSA_SC_SB_EEES9_SE_SG_Li384ELb1ELb1ELb0ELb0EEENS1_36VarlenDynamicPersistentTileSchedulerILi192ELi128ELi384ELi128ELb0ELb1ELb1ELb0ELb1ELb1EEEEEEEEEvNT_6ParamsE --------------------------
	.section	.nv.constant0._ZN7cutlass13device_kernelIN5flash11enable_sm90INS1_16FlashAttnFwdSm90INS1_25CollectiveMainloopFwdSm90ILi2EN4cute5tupleIJNS5_1CILi1EEES8_S8_EEENS6_IJNS7_ILi192EEENS7_ILi128EEENS7_ILi64EEEEEELi64ENS_10bfloat16_tEfNS_4arch4Sm90ELb0ELb0ELb1ELb1ELb1ELb0ELb0ELb1ELb1ELb1ELb0ELb0EEENS1_21CollectiveEpilogueFwdINS6_IJSA_SC_SB_EEES9_SE_SG_Li384ELb1ELb1ELb0ELb0EEENS1_36VarlenDynamicPersistentTileSchedulerILi192ELi128ELi384ELi128ELb0ELb1ELb1ELb0ELb1ELb1EEEEEEEEEvNT_6ParamsE,"a",@progbits
	.sectionflags	@""
	.align	4
.nv.constant0._ZN7cutlass13device_kernelIN5flash11enable_sm90INS1_16FlashAttnFwdSm90INS1_25CollectiveMainloopFwdSm90ILi2EN4cute5tupleIJNS5_1CILi1EEES8_S8_EEENS6_IJNS7_ILi192EEENS7_ILi128EEENS7_ILi64EEEEEELi64ENS_10bfloat16_tEfNS_4arch4Sm90ELb0ELb0ELb1ELb1ELb1ELb0ELb0ELb1ELb1ELb1ELb0ELb0EEENS1_21CollectiveEpilogueFwdINS6_IJSA_SC_SB_EEES9_SE_SG_Li384ELb1ELb1ELb0ELb0EEENS1_36VarlenDynamicPersistentTileSchedulerILi192ELi128ELi384ELi128ELb0ELb1ELb1ELb0ELb1ELb1EEEEEEEEEvNT_6ParamsE:
	.zero		3328


//--------------------- .nv.constant0._ZN7cutlass13device_kernelIN5flash11enable_sm90INS1_16FlashAttnFwdSm90INS1_25CollectiveMainloopFwdSm90ILi2EN4cute5tupleIJNS5_1CILi1EEES8_S8_EEENS6_IJNS7_ILi192EEENS7_ILi128EEENS7_ILi64EEEEEELi64ENS_10bfloat16_tEfNS_4arch4Sm90ELb0ELb0ELb1ELb1ELb1ELb1ELb0ELb1ELb1ELb1ELb0ELb0EEENS1_21CollectiveEpilogueFwdINS6_IJSA_SC_SB_EEES9_SE_SG_Li384ELb1ELb1ELb0ELb0EEENS1_36VarlenDynamicPersistentTileSchedulerILi192ELi128ELi384ELi128ELb0ELb1ELb1ELb0ELb1ELb1EEEEEEEEEvNT_6ParamsE --------------------------
	.section	.nv.constant0._ZN7cutlass13device_kernelIN5flash11enable_sm90INS1_16FlashAttnFwdSm90INS1_25CollectiveMainloopFwdSm90ILi2EN4cute5tupleIJNS5_1CILi1EEES8_S8_EEENS6_IJNS7_ILi192EEENS7_ILi128EEENS7_ILi64EEEEEELi64ENS_10bfloat16_tEfNS_4arch4Sm90ELb0ELb0ELb1ELb1ELb1ELb1ELb0ELb1ELb1ELb1ELb0ELb0EEENS1_21CollectiveEpilogueFwdINS6_IJSA_SC_SB_EEES9_SE_SG_Li384ELb1ELb1ELb0ELb0EEENS1_36VarlenDynamicPersistentTileSchedulerILi192ELi128ELi384ELi128ELb0ELb1ELb1ELb0ELb1ELb1EEEEEEEEEvNT_6ParamsE,"a",@progbits
	.sectionflags	@""
	.align	4
.nv.constant0._ZN7cutlass13device_kernelIN5flash11enable_sm90INS1_16FlashAttnFwdSm90INS1_25CollectiveMainloopFwdSm90ILi2EN4cute5tupleIJNS5_1CILi1EEES8_S8_EEENS6_IJNS7_ILi192EEENS7_ILi128EEENS7_ILi64EEEEEELi64ENS_10bfloat16_tEfNS_4arch4Sm90ELb0ELb0ELb1ELb1ELb1ELb1ELb0ELb1ELb1ELb1ELb0ELb0EEENS1_21CollectiveEpilogueFwdINS6_IJSA_SC_SB_EEES9_SE_SG_Li384ELb1ELb1ELb0ELb0EEENS1_36VarlenDynamicPersistentTileSchedulerILi192ELi128ELi384ELi128ELb0ELb1ELb1ELb0ELb1ELb1EEEEEEEEEvNT_6ParamsE:
	.zero		3328


//--------------------- .nv.constant0._ZN7cutlass13device_kernelIN5flash11enable_sm90INS1_16FlashAttnFwdSm90INS1_25CollectiveMainloopFwdSm90ILi2EN4cute5tupleIJNS5_1CILi1EEES8_S8_EEENS6_IJNS7_ILi192EEENS7_ILi128EEENS7_ILi64EEEEEELi64ENS_10bfloat16_tEfNS_4arch4Sm90ELb0ELb1ELb1ELb0ELb1ELb0ELb0ELb1ELb1ELb1ELb0ELb0EEENS1_21CollectiveEpilogueFwdINS6_IJSA_SC_SB_EEES9_SE_SG_Li384ELb0ELb1ELb0ELb0EEENS1_30DynamicPersistentTileSchedulerILi384ELi128ELb0ELb1ELb1EEEEEEEEEvNT_6ParamsE --------------------------
	.section	.nv.constant0._ZN7cutlass13device_kernelIN5flash11enable_sm90INS1_16FlashAttnFwdSm90INS1_25CollectiveMainloopFwdSm90ILi2EN4cute5tupleIJNS5_1CILi1EEES8_S8_EEENS6_IJNS7_ILi192EEENS7_ILi128EEENS7_ILi64EEEEEELi64ENS_10bfloat16_tEfNS_4arch4Sm90ELb0ELb1ELb1ELb0ELb1ELb0ELb0ELb1ELb1ELb1ELb0ELb0EEENS1_21CollectiveEpilogueFwdINS6_IJSA_SC_SB_EEES9_SE_SG_Li384ELb0ELb1ELb0ELb0EEENS1_30DynamicPersistentTileSchedulerILi384ELi128ELb0ELb1ELb1EEEEEEEEEvNT_6ParamsE,"a",@progbits
	.sectionflags	@""
	.align	4
.nv.constant0._ZN7cutlass13device_kernelIN5flash11enable_sm90INS1_16FlashAttnFwdSm90INS1_25CollectiveMainloopFwdSm90ILi2EN4cute5tupleIJNS5_1CILi1EEES8_S8_EEENS6_IJNS7_ILi192EEENS7_ILi128EEENS7_ILi64EEEEEELi64ENS_10bfloat16_tEfNS_4arch4Sm90ELb0ELb1ELb1ELb0ELb1ELb0ELb0ELb1ELb1ELb1ELb0ELb0EEENS1_21CollectiveEpilogueFwdINS6_IJSA_SC_SB_EEES9_SE_SG_Li384ELb0ELb1ELb0ELb0EEENS1_30DynamicPersistentTileSchedulerILi384ELi128ELb0ELb1ELb1EEEEEEEEEvNT_6ParamsE:
	.zero		3328


//--------------------- .nv.constant0._ZN7cutlass13device_kernelIN5flash11enable_sm90INS1_16FlashAttnFwdSm90INS1_25CollectiveMainloopFwdSm90ILi2EN4cute5tupleIJNS5_1CILi1EEES8_S8_EEENS6_IJNS7_ILi192EEENS7_ILi128EEENS7_ILi64EEEEEELi64ENS_10bfloat16_tEfNS_4arch4Sm90ELb0ELb1ELb1ELb1ELb1ELb0ELb0ELb1ELb1ELb1ELb0ELb0EEENS1_21CollectiveEpilogueFwdINS6_IJSA_SC_SB_EEES9_SE_SG_Li384ELb1ELb1ELb0ELb0EEENS1_36VarlenDynamicPersistentTileSchedulerILi192ELi128ELi384ELi128ELb0ELb1ELb1ELb1ELb0ELb1EEEEEEEEEvNT_6ParamsE --------------------------
	.section	.nv.constant0._ZN7cutlass13device_kernelIN5flash11enable_sm90INS1_16FlashAttnFwdSm90INS1_25CollectiveMainloopFwdSm90ILi2EN4cute5tupleIJNS5_1CILi1EEES8_S8_EEENS6_IJNS7_ILi192EEENS7_ILi128EEENS7_ILi64EEEEEELi64ENS_10bfloat16_tEfNS_4arch4Sm90ELb0ELb1ELb1ELb1ELb1ELb0ELb0ELb1ELb1ELb1ELb0ELb0EEENS1_21CollectiveEpilogueFwdINS6_IJSA_SC_SB_EEES9_SE_SG_Li384ELb1ELb1ELb0ELb0EEENS1_36VarlenDynamicPersistentTileSchedulerILi192ELi128ELi384ELi128ELb0ELb1ELb1ELb1ELb0ELb1EEEEEEEEEvNT_6ParamsE,"a",@progbits
	.sectionflags	@""
	.align	4
.nv.constant0._ZN7cutlass13device_kernelIN5flash11enable_sm90INS1_16FlashAttnFwdSm90INS1_25CollectiveMainloopFwdSm90ILi2EN4cute5tupleIJNS5_1CILi1EEES8_S8_EEENS6_IJNS7_ILi192EEENS7_ILi128EEENS7_ILi64EEEEEELi64ENS_10bfloat16_tEfNS_4arch4Sm90ELb0ELb1ELb1ELb1ELb1ELb0ELb0ELb1ELb1ELb1ELb0ELb0EEENS1_21CollectiveEpilogueFwdINS6_IJSA_SC_SB_EEES9_SE_SG_Li384ELb1ELb1ELb0ELb0EEENS1_36VarlenDynamicPersistentTileSchedulerILi192ELi128ELi384ELi128ELb0ELb1ELb1ELb1ELb0ELb1EEEEEEEEEvNT_6ParamsE:
	.zero		3328


//--------------------- .nv.constant0._ZN7cutlass13device_kernelIN5flash11enable_sm90INS1_16FlashAttnFwdSm90INS1_25CollectiveMainloopFwdSm90ILi2EN4cute5tupleIJNS5_1CILi1EEES8_S8_EEENS6_IJNS7_ILi192EEENS7_ILi128EEENS7_ILi64EEEEEELi64ENS_10bfloat16_tEfNS_4arch4Sm90ELb0ELb1ELb1ELb1ELb1ELb1ELb0ELb1ELb1ELb1ELb0ELb0EEENS1_21CollectiveEpilogueFwdINS6_IJSA_SC_SB_EEES9_SE_SG_Li384ELb1ELb1ELb0ELb0EEENS1_36VarlenDynamicPersistentTileSchedulerILi192ELi128ELi384ELi128ELb0ELb1ELb1ELb1ELb0ELb1EEEEEEEEEvNT_6ParamsE --------------------------
	.section	.nv.constant0._ZN7cutlass13device_kernelIN5flash11enable_sm90INS1_16FlashAttnFwdSm90INS1_25CollectiveMainloopFwdSm90ILi2EN4cute5tupleIJNS5_1CILi1EEES8_S8_EEENS6_IJNS7_ILi192EEENS7_ILi128EEENS7_ILi64EEEEEELi64ENS_10bfloat16_tEfNS_4arch4Sm90ELb0ELb1ELb1ELb1ELb1ELb1ELb0ELb1ELb1ELb1ELb0ELb0EEENS1_21CollectiveEpilogueFwdINS6_IJSA_SC_SB_EEES9_SE_SG_Li384ELb1ELb1ELb0ELb0EEENS1_36VarlenDynamicPersistentTileSchedulerILi192ELi128ELi384ELi128ELb0ELb1ELb1ELb1ELb0ELb1EEEEEEEEEvNT_6ParamsE,"a",@progbits
	.sectionflags	@""
	.align	4
.nv.constant0._ZN7cutlass13device_kernelIN5flash11enable_sm90INS1_16FlashAttnFwdSm90INS1_25CollectiveMainloopFwdSm90ILi2EN4cute5tupleIJNS5_1CILi1EEES8_S8_EEENS6_IJNS7_ILi192EEENS7_ILi128EEENS7_ILi64EEEEEELi64ENS_10bfloat16_tEfNS_4arch4Sm90ELb0ELb1ELb1ELb1ELb1ELb1ELb0ELb1ELb1ELb1ELb0ELb0EEENS1_21CollectiveEpilogueFwdINS6_IJSA_SC_SB_EEES9_SE_SG_Li384ELb1ELb1ELb0ELb0EEENS1_36VarlenDynamicPersistentTileSchedulerILi192ELi128ELi384ELi128ELb0ELb1ELb1ELb1ELb0ELb1EEEEEEEEEvNT_6ParamsE:
	.zero		3328


//--------------------- .nv.constant0._ZN7cutlass13device_kernelIN5flash11enable_sm90INS1_16FlashAttnFwdSm90INS1_25CollectiveMainloopFwdSm90ILi2EN4cute5tupleIJNS5_1CILi1EEES8_S8_EEENS6_IJNS7_ILi192EEENS7_ILi128EEENS7_ILi64EEEEEELi64ENS_10bfloat16_tEfNS_4arch4Sm90ELb1ELb0ELb1ELb0ELb1ELb0ELb0ELb1ELb1ELb1ELb0ELb0EEENS1_21CollectiveEpilogueFwdINS6_IJSA_SC_SB_EEES9_SE_SG_Li384ELb0ELb1ELb0ELb0EEENS1_30DynamicPersistentTileSchedulerILi384ELi128ELb0ELb1ELb1EEEEEEEEEvNT_6ParamsE --------------------------
	.section	.nv.constant0._ZN7cutlass13device_kernelIN5flash11enable_sm90INS1_16FlashAttnFwdSm90INS1_25CollectiveMainloopFwdSm90ILi2EN4cute5tupleIJNS5_1CILi1EEES8_S8_EEENS6_IJNS7_ILi192EEENS7_ILi128EEENS7_ILi64EEEEEELi64ENS_10bfloat16_tEfNS_4arch4Sm90ELb1ELb0ELb1ELb0ELb1ELb0ELb0ELb1ELb1ELb1ELb0ELb0EEENS1_21CollectiveEpilogueFwdINS6_IJSA_SC_SB_EEES9_SE_SG_Li384ELb0ELb1ELb0ELb0EEENS1_30DynamicPersistentTileSchedulerILi384ELi128ELb0ELb1ELb1EEEEEEEEEvNT_6ParamsE,"a",@progbits
	.sectionflags	@""
	.align	4
.nv.constant0._ZN7cutlass13device_kernelIN5flash11enable_sm90INS1_16FlashAttnFwdSm90INS1_25CollectiveMainloopFwdSm90ILi2EN4cute5tupleIJNS5_1CILi1EEES8_S8_EEENS6_IJNS7_ILi192EEENS7_ILi128EEENS7_ILi64EEEEEELi64ENS_10bfloat16_tEfNS_4arch4Sm90ELb1ELb0ELb1ELb0ELb1ELb0ELb0ELb1ELb1ELb1ELb0ELb0EEENS1_21CollectiveEpilogueFwdINS6_IJSA_SC_SB_EEES9_SE_SG_Li384ELb0ELb1ELb0ELb0EEENS1_30DynamicPersistentTileSchedulerILi384ELi128ELb0ELb1ELb1EEEEEEEEEvNT_6ParamsE:
	.zero		3328


//--------------------- .nv.constant0._ZN7cutlass13device_kernelIN5flash11enable_sm90INS1_16FlashAttnFwdSm90INS1_25CollectiveMainloopFwdSm90ILi2EN4cute5tupleIJNS5_1CILi1EEES8_S8_EEENS6_IJNS7_ILi192EEENS7_ILi128EEENS7_ILi64EEEEEELi64ENS_10bfloat16_tEfNS_4arch4Sm90ELb1ELb0ELb1ELb1ELb1ELb0ELb0ELb1ELb1ELb1ELb0ELb0EEENS1_21CollectiveEpilogueFwdINS6_IJSA_SC_SB_EEES9_SE_SG_Li384ELb1ELb1ELb0ELb0EEENS1_36VarlenDynamicPersistentTileSchedulerILi192ELi128ELi384ELi128ELb0ELb1ELb1ELb1ELb1ELb1EEEEEEEEEvNT_6ParamsE --------------------------
	.section	.nv.constant0._ZN7cutlass13device_kernelIN5flash11enable_sm90INS1_16FlashAttnFwdSm90INS1_25CollectiveMainloopFwdSm90ILi2EN4cute5tupleIJNS5_1CILi1EEES8_S8_EEENS6_IJNS7_ILi192EEENS7_ILi128EEENS7_ILi64EEEEEELi64ENS_10bfloat16_tEfNS_4arch4Sm90ELb1ELb0ELb1ELb1ELb1ELb0ELb0ELb1ELb1ELb1ELb0ELb0EEENS1_21CollectiveEpilogueFwdINS6_IJSA_SC_SB_EEES9_SE_SG_Li384ELb1ELb1ELb0ELb0EEENS1_36VarlenDynamicPersistentTileSchedulerILi192ELi128ELi384ELi128ELb0ELb1ELb1ELb1ELb1ELb1EEEEEEEEEvNT_6ParamsE,"a",@progbits
	.sectionflags	@""
	.align	4
.nv.constant0._ZN7cutlass13device_kernelIN5flash11enable_sm90INS1_16FlashAttnFwdSm90INS1_25CollectiveMainloopFwdSm90ILi2EN4cute5tupleIJNS5_1CILi1EEES8_S8_EEENS6_IJNS7_ILi192EEENS7_ILi128EEENS7_ILi64EEEEEELi64ENS_10bfloat16_tEfNS_4arch4Sm90ELb1ELb0ELb1ELb1ELb1ELb0ELb0ELb1ELb1ELb1ELb0ELb0EEENS1_21CollectiveEpilogueFwdINS6_IJSA_SC_SB_EEES9_SE_SG_Li384ELb1ELb1ELb0ELb0EEENS1_36VarlenDynamicPersistentTileSchedulerILi192ELi128ELi384ELi128ELb0ELb1ELb1ELb1ELb1ELb1EEEEEEEEEvNT_6ParamsE:
	.zero		3328


//--------------------- .nv.constant0._ZN7cutlass13device_kernelIN5flash11enable_sm90INS1_16FlashAttnFwdSm90INS1_25CollectiveMainloopFwdSm90ILi2EN4cute5tupleIJNS5_1CILi1EEES8_S8_EEENS6_IJNS7_ILi192EEENS7_ILi128EEENS7_ILi64EEEEEELi64ENS_10bfloat16_tEfNS_4arch4Sm90ELb1ELb0ELb1ELb1ELb1ELb1ELb0ELb1ELb1ELb1ELb0ELb0EEENS1_21CollectiveEpilogueFwdINS6_IJSA_SC_SB_EEES9_SE_SG_Li384ELb1ELb1ELb0ELb0EEENS1_36VarlenDynamicPersistentTileSchedulerILi192ELi128ELi384ELi128ELb0ELb1ELb1ELb1ELb1ELb1EEEEEEEEEvNT_6ParamsE --------------------------
	.section	.nv.constant0._ZN7cutlass13device_kernelIN5flash11enable_sm90INS1_16FlashAttnFwdSm90INS1_25CollectiveMainloopFwdSm90ILi2EN4cute5tupleIJNS5_1CILi1EEES8_S8_EEENS6_IJNS7_ILi192EEENS7_ILi128EEENS7_ILi64EEEEEELi64ENS_10bfloat16_tEfNS_4arch4Sm90ELb1ELb0ELb1ELb1ELb1ELb1ELb0ELb1ELb1ELb1ELb0ELb0EEENS1_21CollectiveEpilogueFwdINS6_IJSA_SC_SB_EEES9_SE_SG_Li384ELb1ELb1ELb0ELb0EEENS1_36VarlenDynamicPersistentTileSchedulerILi192ELi128ELi384ELi128ELb0ELb1ELb1ELb1ELb1ELb1EEEEEEEEEvNT_6ParamsE,"a",@progbits
	.sectionflags	@""
	.align	4
.nv.constant0._ZN7cutlass13device_kernelIN5flash11enable_sm90INS1_16FlashAttnFwdSm90INS1_25CollectiveMainloopFwdSm90ILi2EN4cute5tupleIJNS5_1CILi1EEES8_S8_EEENS6_IJNS7_ILi192EEENS7_ILi128EEENS7_ILi64EEEEEELi64ENS_10bfloat16_tEfNS_4arch4Sm90ELb1ELb0ELb1ELb1ELb1ELb1ELb0ELb1ELb1ELb1ELb0ELb0EEENS1_21CollectiveEpilogueFwdINS6_IJSA_SC_SB_EEES9_SE_SG_Li384ELb1ELb1ELb0ELb0EEENS1_36VarlenDynamicPersistentTileSchedulerILi192ELi128ELi384ELi128ELb0ELb1ELb1ELb1ELb1ELb1EEEEEEEEEvNT_6ParamsE:
	.zero		3328


//--------------------- SYMBOLS --------------------------

	.type		.nv.reservedSmem.offset0,@object
	.size		.nv.reservedSmem.offset0,0x4
	.type		__assertfail,@function
